	.target	sm_90a

	.elftype	@"ET_EXEC"


//--------------------- .note.nv.tkinfo           --------------------------
	.section	.note.nv.tkinfo,"",@"SHT_NOTE"
	.sectionflags	@"SHF_NOTE_NV_TKINFO"
	.tkinfo
        /*0018*/ 	.word	0x00000002
        /*0030*/ 	.string	""
        /*0030*/ 	.string	"ptxas"
        /*0030*/ 	.string	"Cuda compilation tools, release 13.0, V13.0.88"
        /*0030*/ 	.string	"Build cuda_13.0.r13.0/compiler.36424714_0"
        /*0030*/ 	.string	"-arch sm_90a -m 64 "



//--------------------- .note.nv.cuinfo           --------------------------
	.section	.note.nv.cuinfo,"",@"SHT_NOTE"
	.sectionflags	@"SHF_NOTE_NV_CUINFO"
        /*0018*/ 	.short	0x0002
        /*001a*/ 	.short	0x005a
        /*001c*/ 	.short	0x0082
	.zero		2


//--------------------- .nv.info                  --------------------------
	.section	.nv.info,"",@"SHT_CUDA_INFO"
	.align	4


	//----- nvinfo : EIATTR_REGCOUNT
	.align		4
        /*0000*/ 	.byte	0x04, 0x2f
        /*0002*/ 	.short	(.L_57 - .L_56)
	.align		4
.L_56:
        /*0004*/ 	.word	index@(_ZN7cutlass13device_kernelIN5flash11enable_sm90INS1_16FlashAttnFwdSm90INS1_25CollectiveMainloopFwdSm90ILi2EN4cute5tupleIJNS5_1CILi1EEES8_S8_EEENS6_IJNS7_ILi192EEENS7_ILi128EEENS7_ILi64EEEEEELi64ENS_10bfloat16_tEfNS_4arch4Sm90ELb1ELb0ELb1ELb1ELb0ELb1ELb0ELb1ELb1ELb1ELb1ELb0EEENS1_21CollectiveEpilogueFwdINS6_IJSA_SC_SB_EEES9_SE_SG_Li384ELb1ELb1ELb1ELb0EEENS1_36VarlenDynamicPersistentTileSchedulerILi192ELi128ELi384ELi128ELb1ELb1ELb1ELb1ELb1ELb1EEEEEEEEEvNT_6ParamsE)
        /*0008*/ 	.word	0x00000080


	//----- nvinfo : EIATTR_FRAME_SIZE
	.align		4
.L_57:
        /*000c*/ 	.byte	0x04, 0x11
        /*000e*/ 	.short	(.L_59 - .L_58)
	.align		4
.L_58:
        /*0010*/ 	.word	index@(_ZN7cutlass13device_kernelIN5flash11enable_sm90INS1_16FlashAttnFwdSm90INS1_25CollectiveMainloopFwdSm90ILi2EN4cute5tupleIJNS5_1CILi1EEES8_S8_EEENS6_IJNS7_ILi192EEENS7_ILi128EEENS7_ILi64EEEEEELi64ENS_10bfloat16_tEfNS_4arch4Sm90ELb1ELb0ELb1ELb1ELb0ELb1ELb0ELb1ELb1ELb1ELb1ELb0EEENS1_21CollectiveEpilogueFwdINS6_IJSA_SC_SB_EEES9_SE_SG_Li384ELb1ELb1ELb1ELb0EEENS1_36VarlenDynamicPersistentTileSchedulerILi192ELi128ELi384ELi128ELb1ELb1ELb1ELb1ELb1ELb1EEEEEEEEEvNT_6ParamsE)
        /*0014*/ 	.word	0x00000070


	//----- nvinfo : EIATTR_REGCOUNT
	.align		4
.L_59:
        /*0018*/ 	.byte	0x04, 0x2f
        /*001a*/ 	.short	(.L_61 - .L_60)
	.align		4
.L_60:
        /*001c*/ 	.word	index@(_ZN7cutlass13device_kernelIN5flash11enable_sm90INS1_16FlashAttnFwdSm90INS1_25CollectiveMainloopFwdSm90ILi2EN4cute5tupleIJNS5_1CILi1EEES8_S8_EEENS6_IJNS7_ILi192EEENS7_ILi128EEENS7_ILi64EEEEEELi64ENS_10bfloat16_tEfNS_4arch4Sm90ELb1ELb0ELb1ELb1ELb0ELb0ELb0ELb1ELb1ELb1ELb1ELb0EEENS1_21CollectiveEpilogueFwdINS6_IJSA_SC_SB_EEES9_SE_SG_Li384ELb1ELb1ELb1ELb0EEENS1_36VarlenDynamicPersistentTileSchedulerILi192ELi128ELi384ELi128ELb1ELb1ELb1ELb1ELb1ELb1EEEEEEEEEvNT_6ParamsE)
        /*0020*/ 	.word	0x00000080


	//----- nvinfo : EIATTR_FRAME_SIZE
	.align		4
.L_61:
        /*0024*/ 	.byte	0x04, 0x11
        /*0026*/ 	.short	(.L_63 - .L_62)
	.align		4
.L_62:
        /*0028*/ 	.word	index@(_ZN7cutlass13device_kernelIN5flash11enable_sm90INS1_16FlashAttnFwdSm90INS1_25CollectiveMainloopFwdSm90ILi2EN4cute5tupleIJNS5_1CILi1EEES8_S8_EEENS6_IJNS7_ILi192EEENS7_ILi128EEENS7_ILi64EEEEEELi64ENS_10bfloat16_tEfNS_4arch4Sm90ELb1ELb0ELb1ELb1ELb0ELb0ELb0ELb1ELb1ELb1ELb1ELb0EEENS1_21CollectiveEpilogueFwdINS6_IJSA_SC_SB_EEES9_SE_SG_Li384ELb1ELb1ELb1ELb0EEENS1_36VarlenDynamicPersistentTileSchedulerILi192ELi128ELi384ELi128ELb1ELb1ELb1ELb1ELb1ELb1EEEEEEEEEvNT_6ParamsE)
        /*002c*/ 	.word	0x00000050


	//----- nvinfo : EIATTR_REGCOUNT
	.align		4
.L_63:
        /*0030*/ 	.byte	0x04, 0x2f
        /*0032*/ 	.short	(.L_65 - .L_64)
	.align		4
.L_64:
        /*0034*/ 	.word	index@(_ZN7cutlass13device_kernelIN5flash11enable_sm90INS1_16FlashAttnFwdSm90INS1_25CollectiveMainloopFwdSm90ILi2EN4cute5tupleIJNS5_1CILi1EEES8_S8_EEENS6_IJNS7_ILi192EEENS7_ILi128EEENS7_ILi64EEEEEELi64ENS_10bfloat16_tEfNS_4arch4Sm90ELb1ELb0ELb1ELb0ELb0ELb0ELb0ELb1ELb1ELb1ELb1ELb0EEENS1_21CollectiveEpilogueFwdINS6_IJSA_SC_SB_EEES9_SE_SG_Li384ELb0ELb1ELb1ELb0EEENS1_19SingleTileSchedulerILb0ELb1ELb1ELi192EEEEEEEEEvNT_6ParamsE)
        /*0038*/ 	.word	0x00000080


	//----- nvinfo : EIATTR_FRAME_SIZE
	.align		4
.L_65:
        /*003c*/ 	.byte	0x04, 0x11
        /*003e*/ 	.short	(.L_67 - .L_66)
	.align		4
.L_66:
        /*0040*/ 	.word	index@(_ZN7cutlass13device_kernelIN5flash11enable_sm90INS1_16FlashAttnFwdSm90INS1_25CollectiveMainloopFwdSm90ILi2EN4cute5tupleIJNS5_1CILi1EEES8_S8_EEENS6_IJNS7_ILi192EEENS7_ILi128EEENS7_ILi64EEEEEELi64ENS_10bfloat16_tEfNS_4arch4Sm90ELb1ELb0ELb1ELb0ELb0ELb0ELb0ELb1ELb1ELb1ELb1ELb0EEENS1_21CollectiveEpilogueFwdINS6_IJSA_SC_SB_EEES9_SE_SG_Li384ELb0ELb1ELb1ELb0EEENS1_19SingleTileSchedulerILb0ELb1ELb1ELi192EEEEEEEEEvNT_6ParamsE)
        /*0044*/ 	.word	0x00000000


	//----- nvinfo : EIATTR_REGCOUNT
	.align		4
.L_67:
        /*0048*/ 	.byte	0x04, 0x2f
        /*004a*/ 	.short	(.L_69 - .L_68)
	.align		4
.L_68:
        /*004c*/ 	.word	index@(_ZN7cutlass13device_kernelIN5flash11enable_sm90INS1_16FlashAttnFwdSm90INS1_25CollectiveMainloopFwdSm90ILi2EN4cute5tupleIJNS5_1CILi1EEES8_S8_EEENS6_IJNS7_ILi192EEENS7_ILi128EEENS7_ILi64EEEEEELi64ENS_10bfloat16_tEfNS_4arch4Sm90ELb0ELb1ELb1ELb1ELb0ELb1ELb0ELb1ELb1ELb1ELb1ELb0EEENS1_21CollectiveEpilogueFwdINS6_IJSA_SC_SB_EEES9_SE_SG_Li384ELb1ELb1ELb1ELb0EEENS1_36VarlenDynamicPersistentTileSchedulerILi192ELi128ELi384ELi128ELb1ELb1ELb1ELb1ELb0ELb1EEEEEEEEEvNT_6ParamsE)
        /*0050*/ 	.word	0x00000080


	//----- nvinfo : EIATTR_FRAME_SIZE
	.align		4
.L_69:
        /*0054*/ 	.byte	0x04, 0x11
        /*0056*/ 	.short	(.L_71 - .L_70)
	.align		4
.L_70:
        /*0058*/ 	.word	index@(_ZN7cutlass13device_kernelIN5flash11enable_sm90INS1_16FlashAttnFwdSm90INS1_25CollectiveMainloopFwdSm90ILi2EN4cute5tupleIJNS5_1CILi1EEES8_S8_EEENS6_IJNS7_ILi192EEENS7_ILi128EEENS7_ILi64EEEEEELi64ENS_10bfloat16_tEfNS_4arch4Sm90ELb0ELb1ELb1ELb1ELb0ELb1ELb0ELb1ELb1ELb1ELb1ELb0EEENS1_21CollectiveEpilogueFwdINS6_IJSA_SC_SB_EEES9_SE_SG_Li384ELb1ELb1ELb1ELb0EEENS1_36VarlenDynamicPersistentTileSchedulerILi192ELi128ELi384ELi128ELb1ELb1ELb1ELb1ELb0ELb1EEEEEEEEEvNT_6ParamsE)
        /*005c*/ 	.word	0x00000088


	//----- nvinfo : EIATTR_REGCOUNT
	.align		4
.L_71:
        /*0060*/ 	.byte	0x04, 0x2f
        /*0062*/ 	.short	(.L_73 - .L_72)
	.align		4
.L_72:
        /*0064*/ 	.word	index@(_ZN7cutlass13device_kernelIN5flash11enable_sm90INS1_16FlashAttnFwdSm90INS1_25CollectiveMainloopFwdSm90ILi2EN4cute5tupleIJNS5_1CILi1EEES8_S8_EEENS6_IJNS7_ILi192EEENS7_ILi128EEENS7_ILi64EEEEEELi64ENS_10bfloat16_tEfNS_4arch4Sm90ELb0ELb1ELb1ELb1ELb0ELb0ELb0ELb1ELb1ELb1ELb1ELb0EEENS1_21CollectiveEpilogueFwdINS6_IJSA_SC_SB_EEES9_SE_SG_Li384ELb1ELb1ELb1ELb0EEENS1_36VarlenDynamicPersistentTileSchedulerILi192ELi128ELi384ELi128ELb1ELb1ELb1ELb1ELb0ELb1EEEEEEEEEvNT_6ParamsE)
        /*0068*/ 	.word	0x00000080


	//----- nvinfo : EIATTR_FRAME_SIZE
	.align		4
.L_73:
        /*006c*/ 	.byte	0x04, 0x11
        /*006e*/ 	.short	(.L_75 - .L_74)
	.align		4
.L_74:
        /*0070*/ 	.word	index@(_ZN7cutlass13device_kernelIN5flash11enable_sm90INS1_16FlashAttnFwdSm90INS1_25CollectiveMainloopFwdSm90ILi2EN4cute5tupleIJNS5_1CILi1EEES8_S8_EEENS6_IJNS7_ILi192EEENS7_ILi128EEENS7_ILi64EEEEEELi64ENS_10bfloat16_tEfNS_4arch4Sm90ELb0ELb1ELb1ELb1ELb0ELb0ELb0ELb1ELb1ELb1ELb1ELb0EEENS1_21CollectiveEpilogueFwdINS6_IJSA_SC_SB_EEES9_SE_SG_Li384ELb1ELb1ELb1ELb0EEENS1_36VarlenDynamicPersistentTileSchedulerILi192ELi128ELi384ELi128ELb1ELb1ELb1ELb1ELb0ELb1EEEEEEEEEvNT_6ParamsE)
        /*0074*/ 	.word	0x00000048


	//----- nvinfo : EIATTR_REGCOUNT
	.align		4
.L_75:
        /*0078*/ 	.byte	0x04, 0x2f
        /*007a*/ 	.short	(.L_77 - .L_76)
	.align		4
.L_76:
        /*007c*/ 	.word	index@(_ZN7cutlass13device_kernelIN5flash11enable_sm90INS1_16FlashAttnFwdSm90INS1_25CollectiveMainloopFwdSm90ILi2EN4cute5tupleIJNS5_1CILi1EEES8_S8_EEENS6_IJNS7_ILi192EEENS7_ILi128EEENS7_ILi64EEEEEELi64ENS_10bfloat16_tEfNS_4arch4Sm90ELb0ELb1ELb1ELb0ELb0ELb0ELb0ELb1ELb1ELb1ELb1ELb0EEENS1_21CollectiveEpilogueFwdINS6_IJSA_SC_SB_EEES9_SE_SG_Li384ELb0ELb1ELb1ELb0EEENS1_19SingleTileSchedulerILb0ELb1ELb1ELi192EEEEEEEEEvNT_6ParamsE)
        /*0080*/ 	.word	0x00000080


	//----- nvinfo : EIATTR_FRAME_SIZE
	.align		4
.L_77:
        /*0084*/ 	.byte	0x04, 0x11
        /*0086*/ 	.short	(.L_79 - .L_78)
	.align		4
.L_78:
        /*0088*/ 	.word	index@(_ZN7cutlass13device_kernelIN5flash11enable_sm90INS1_16FlashAttnFwdSm90INS1_25CollectiveMainloopFwdSm90ILi2EN4cute5tupleIJNS5_1CILi1EEES8_S8_EEENS6_IJNS7_ILi192EEENS7_ILi128EEENS7_ILi64EEEEEELi64ENS_10bfloat16_tEfNS_4arch4Sm90ELb0ELb1ELb1ELb0ELb0ELb0ELb0ELb1ELb1ELb1ELb1ELb0EEENS1_21CollectiveEpilogueFwdINS6_IJSA_SC_SB_EEES9_SE_SG_Li384ELb0ELb1ELb1ELb0EEENS1_19SingleTileSchedulerILb0ELb1ELb1ELi192EEEEEEEEEvNT_6ParamsE)
        /*008c*/ 	.word	0x00000000


	//----- nvinfo : EIATTR_REGCOUNT
	.align		4
.L_79:
        /*0090*/ 	.byte	0x04, 0x2f
        /*0092*/ 	.short	(.L_81 - .L_80)
	.align		4
.L_80:
        /*0094*/ 	.word	index@(_ZN7cutlass13device_kernelIN5flash11enable_sm90INS1_16FlashAttnFwdSm90INS1_25CollectiveMainloopFwdSm90ILi2EN4cute5tupleIJNS5_1CILi1EEES8_S8_EEENS6_IJNS7_ILi192EEESA_NS7_ILi64EEEEEELi64ENS_10bfloat16_tEfNS_4arch4Sm90ELb0ELb0ELb1ELb1ELb0ELb1ELb0ELb0ELb1ELb1ELb1ELb0EEENS1_21CollectiveEpilogueFwdINS6_IJSA_SB_SA_EEES9_SD_SF_Li384ELb1ELb1ELb1ELb0EEENS1_36VarlenDynamicPersistentTileSchedulerILi192ELi192ELi384ELi128ELb1ELb1ELb1ELb0ELb1ELb1EEEEEEEEEvNT_6ParamsE)
        /*0098*/ 	.word	0x00000080


	//----- nvinfo : EIATTR_FRAME_SIZE
	.align		4
.L_81:
        /*009c*/ 	.byte	0x04, 0x11
        /*009e*/ 	.short	(.L_83 - .L_82)
	.align		4
.L_82:
        /*00a0*/ 	.word	index@(_ZN7cutlass13device_kernelIN5flash11enable_sm90INS1_16FlashAttnFwdSm90INS1_25CollectiveMainloopFwdSm90ILi2EN4cute5tupleIJNS5_1CILi1EEES8_S8_EEENS6_IJNS7_ILi192EEESA_NS7_ILi64EEEEEELi64ENS_10bfloat16_tEfNS_4arch4Sm90ELb0ELb0ELb1ELb1ELb0ELb1ELb0ELb0ELb1ELb1ELb1ELb0EEENS1_21CollectiveEpilogueFwdINS6_IJSA_SB_SA_EEES9_SD_SF_Li384ELb1ELb1ELb1ELb0EEENS1_36VarlenDynamicPersistentTileSchedulerILi192ELi192ELi384ELi128ELb1ELb1ELb1ELb0ELb1ELb1EEEEEEEEEvNT_6ParamsE)
        /*00a4*/ 	.word	0x000000b0


	//----- nvinfo : EIATTR_REGCOUNT
	.align		4
.L_83:
        /*00a8*/ 	.byte	0x04, 0x2f
        /*00aa*/ 	.short	(.L_85 - .L_84)
	.align		4
.L_84:
        /*00ac*/ 	.word	index@(_ZN7cutlass13device_kernelIN5flash11enable_sm90INS1_16FlashAttnFwdSm90INS1_25CollectiveMainloopFwdSm90ILi2EN4cute5tupleIJNS5_1CILi1EEES8_S8_EEENS6_IJNS7_ILi192EEESA_NS7_ILi64EEEEEELi64ENS_10bfloat16_tEfNS_4arch4Sm90ELb0ELb0ELb1ELb1ELb0ELb0ELb0ELb0ELb1ELb1ELb1ELb0EEENS1_21CollectiveEpilogueFwdINS6_IJSA_SB_SA_EEES9_SD_SF_Li384ELb1ELb1ELb1ELb0EEENS1_36VarlenDynamicPersistentTileSchedulerILi192ELi192ELi384ELi128ELb1ELb1ELb1ELb0ELb1ELb1EEEEEEEEEvNT_6ParamsE)
        /*00b0*/ 	.word	0x00000080


	//----- nvinfo : EIATTR_FRAME_SIZE
	.align		4
.L_85:
        /*00b4*/ 	.byte	0x04, 0x11
        /*00b6*/ 	.short	(.L_87 - .L_86)
	.align		4
.L_86:
        /*00b8*/ 	.word	index@(_ZN7cutlass13device_kernelIN5flash11enable_sm90INS1_16FlashAttnFwdSm90INS1_25CollectiveMainloopFwdSm90ILi2EN4cute5tupleIJNS5_1CILi1EEES8_S8_EEENS6_IJNS7_ILi192EEESA_NS7_ILi64EEEEEELi64ENS_10bfloat16_tEfNS_4arch4Sm90ELb0ELb0ELb1ELb1ELb0ELb0ELb0ELb0ELb1ELb1ELb1ELb0EEENS1_21CollectiveEpilogueFwdINS6_IJSA_SB_SA_EEES9_SD_SF_Li384ELb1ELb1ELb1ELb0EEENS1_36VarlenDynamicPersistentTileSchedulerILi192ELi192ELi384ELi128ELb1ELb1ELb1ELb0ELb1ELb1EEEEEEEEEvNT_6ParamsE)
        /*00bc*/ 	.word	0x00000098


	//----- nvinfo : EIATTR_REGCOUNT
	.align		4
.L_87:
        /*00c0*/ 	.byte	0x04, 0x2f
        /*00c2*/ 	.short	(.L_89 - .L_88)
	.align		4
.L_88:
        /*00c4*/ 	.word	index@(_ZN7cutlass13device_kernelIN5flash11enable_sm90INS1_16FlashAttnFwdSm90INS1_25CollectiveMainloopFwdSm90ILi2EN4cute5tupleIJNS5_1CILi1EEES8_S8_EEENS6_IJNS7_ILi192EEESA_NS7_ILi64EEEEEELi64ENS_10bfloat16_tEfNS_4arch4Sm90ELb0ELb0ELb1ELb0ELb0ELb0ELb0ELb0ELb1ELb1ELb1ELb0EEENS1_21CollectiveEpilogueFwdINS6_IJSA_SB_SA_EEES9_SD_SF_Li384ELb0ELb1ELb1ELb0EEENS1_19SingleTileSchedulerILb0ELb1ELb1ELi192EEEEEEEEEvNT_6ParamsE)
        /*00c8*/ 	.word	0x00000080


	//----- nvinfo : EIATTR_FRAME_SIZE
	.align		4
.L_89:
        /*00cc*/ 	.byte	0x04, 0x11
        /*00ce*/ 	.short	(.L_91 - .L_90)
	.align		4
.L_90:
        /*00d0*/ 	.word	index@(_ZN7cutlass13device_kernelIN5flash11enable_sm90INS1_16FlashAttnFwdSm90INS1_25CollectiveMainloopFwdSm90ILi2EN4cute5tupleIJNS5_1CILi1EEES8_S8_EEENS6_IJNS7_ILi192EEESA_NS7_ILi64EEEEEELi64ENS_10bfloat16_tEfNS_4arch4Sm90ELb0ELb0ELb1ELb0ELb0ELb0ELb0ELb0ELb1ELb1ELb1ELb0EEENS1_21CollectiveEpilogueFwdINS6_IJSA_SB_SA_EEES9_SD_SF_Li384ELb0ELb1ELb1ELb0EEENS1_19SingleTileSchedulerILb0ELb1ELb1ELi192EEEEEEEEEvNT_6ParamsE)
        /*00d4*/ 	.word	0x00000020


	//----- nvinfo : EIATTR_REGCOUNT
	.align		4
.L_91:
        /*00d8*/ 	.byte	0x04, 0x2f
        /*00da*/ 	.short	(.L_93 - .L_92)
	.align		4
.L_92:
        /*00dc*/ 	.word	index@(_ZN7cutlass13device_kernelIN5flash11enable_sm90INS1_16FlashAttnFwdSm90INS1_25CollectiveMainloopFwdSm90ILi2EN4cute5tupleIJNS5_1CILi1EEES8_S8_EEENS6_IJNS7_ILi192EEENS7_ILi144EEENS7_ILi96EEEEEELi96ENS_10bfloat16_tEfNS_4arch4Sm90ELb1ELb0ELb1ELb1ELb0ELb1ELb0ELb0ELb1ELb1ELb1ELb0EEENS1_21CollectiveEpilogueFwdINS6_IJSA_SC_SB_EEES9_SE_SG_Li384ELb1ELb1ELb1ELb0EEENS1_36VarlenDynamicPersistentTileSchedulerILi192ELi144ELi384ELi128ELb1ELb1ELb1ELb1ELb1ELb1EEEEEEEEEvNT_6ParamsE)
        /*00e0*/ 	.word	0x00000080


	//----- nvinfo : EIATTR_FRAME_SIZE
	.align		4
.L_93:
        /*00e4*/ 	.byte	0x04, 0x11
        /*00e6*/ 	.short	(.L_95 - .L_94)
	.align		4
.L_94:
        /*00e8*/ 	.word	index@(_ZN7cutlass13device_kernelIN5flash11enable_sm90INS1_16FlashAttnFwdSm90INS1_25CollectiveMainloopFwdSm90ILi2EN4cute5tupleIJNS5_1CILi1EEES8_S8_EEENS6_IJNS7_ILi192EEENS7_ILi144EEENS7_ILi96EEEEEELi96ENS_10bfloat16_tEfNS_4arch4Sm90ELb1ELb0ELb1ELb1ELb0ELb1ELb0ELb0ELb1ELb1ELb1ELb0EEENS1_21CollectiveEpilogueFwdINS6_IJSA_SC_SB_EEES9_SE_SG_Li384ELb1ELb1ELb1ELb0EEENS1_36VarlenDynamicPersistentTileSchedulerILi192ELi144ELi384ELi128ELb1ELb1ELb1ELb1ELb1ELb1EEEEEEEEEvNT_6ParamsE)
        /*00ec*/ 	.word	0x000000f8


	//----- nvinfo : EIATTR_REGCOUNT
	.align		4
.L_95:
        /*00f0*/ 	.byte	0x04, 0x2f
        /*00f2*/ 	.short	(.L_97 - .L_96)
	.align		4
.L_96:
        /*00f4*/ 	.word	index@(_ZN7cutlass13device_kernelIN5flash11enable_sm90INS1_16FlashAttnFwdSm90INS1_25CollectiveMainloopFwdSm90ILi2EN4cute5tupleIJNS5_1CILi1EEES8_S8_EEENS6_IJNS7_ILi192EEENS7_ILi144EEENS7_ILi96EEEEEELi96ENS_10bfloat16_tEfNS_4arch4Sm90ELb1ELb0ELb1ELb1ELb0ELb0ELb0ELb0ELb1ELb1ELb1ELb0EEENS1_21CollectiveEpilogueFwdINS6_IJSA_SC_SB_EEES9_SE_SG_Li384ELb1ELb1ELb1ELb0EEENS1_36VarlenDynamicPersistentTileSchedulerILi192ELi144ELi384ELi128ELb1ELb1ELb1ELb1ELb1ELb1EEEEEEEEEvNT_6ParamsE)
        /*00f8*/ 	.word	0x00000080


	//----- nvinfo : EIATTR_FRAME_SIZE
	.align		4
.L_97:
        /*00fc*/ 	.byte	0x04, 0x11
        /*00fe*/ 	.short	(.L_99 - .L_98)
	.align		4
.L_98:
        /*0100*/ 	.word	index@(_ZN7cutlass13device_kernelIN5flash11enable_sm90INS1_16FlashAttnFwdSm90INS1_25CollectiveMainloopFwdSm90ILi2EN4cute5tupleIJNS5_1CILi1EEES8_S8_EEENS6_IJNS7_ILi192EEENS7_ILi144EEENS7_ILi96EEEEEELi96ENS_10bfloat16_tEfNS_4arch4Sm90ELb1ELb0ELb1ELb1ELb0ELb0ELb0ELb0ELb1ELb1ELb1ELb0EEENS1_21CollectiveEpilogueFwdINS6_IJSA_SC_SB_EEES9_SE_SG_Li384ELb1ELb1ELb1ELb0EEENS1_36VarlenDynamicPersistentTileSchedulerILi192ELi144ELi384ELi128ELb1ELb1ELb1ELb1ELb1ELb1EEEEEEEEEvNT_6ParamsE)
        /*0104*/ 	.word	0x00000050


	//----- nvinfo : EIATTR_REGCOUNT
	.align		4
.L_99:
        /*0108*/ 	.byte	0x04, 0x2f
        /*010a*/ 	.short	(.L_101 - .L_100)
	.align		4
.L_100:
        /*010c*/ 	.word	index@(_ZN7cutlass13device_kernelIN5flash11enable_sm90INS1_16FlashAttnFwdSm90INS1_25CollectiveMainloopFwdSm90ILi2EN4cute5tupleIJNS5_1CILi1EEES8_S8_EEENS6_IJNS7_ILi192EEENS7_ILi144EEENS7_ILi96EEEEEELi96ENS_10bfloat16_tEfNS_4arch4Sm90ELb1ELb0ELb1ELb0ELb0ELb0ELb0ELb0ELb1ELb1ELb1ELb0EEENS1_21CollectiveEpilogueFwdINS6_IJSA_SC_SB_EEES9_SE_SG_Li384ELb0ELb1ELb1ELb0EEENS1_19SingleTileSchedulerILb0ELb1ELb1ELi192EEEEEEEEEvNT_6ParamsE)
        /*0110*/ 	.word	0x00000080


	//----- nvinfo : EIATTR_FRAME_SIZE
	.align		4
.L_101:
        /*0114*/ 	.byte	0x04, 0x11
        /*0116*/ 	.short	(.L_103 - .L_102)
	.align		4
.L_102:
        /*0118*/ 	.word	index@(_ZN7cutlass13device_kernelIN5flash11enable_sm90INS1_16FlashAttnFwdSm90INS1_25CollectiveMainloopFwdSm90ILi2EN4cute5tupleIJNS5_1CILi1EEES8_S8_EEENS6_IJNS7_ILi192EEENS7_ILi144EEENS7_ILi96EEEEEELi96ENS_10bfloat16_tEfNS_4arch4Sm90ELb1ELb0ELb1ELb0ELb0ELb0ELb0ELb0ELb1ELb1ELb1ELb0EEENS1_21CollectiveEpilogueFwdINS6_IJSA_SC_SB_EEES9_SE_SG_Li384ELb0ELb1ELb1ELb0EEENS1_19SingleTileSchedulerILb0ELb1ELb1ELi192EEEEEEEEEvNT_6ParamsE)
        /*011c*/ 	.word	0x00000008


	//----- nvinfo : EIATTR_REGCOUNT
	.align		4
.L_103:
        /*0120*/ 	.byte	0x04, 0x2f
        /*0122*/ 	.short	(.L_105 - .L_104)
	.align		4
.L_104:
        /*0124*/ 	.word	index@(_ZN7cutlass13device_kernelIN5flash11enable_sm90INS1_16FlashAttnFwdSm90INS1_25CollectiveMainloopFwdSm90ILi2EN4cute5tupleIJNS5_1CILi1EEES8_S8_EEENS6_IJNS7_ILi192EEENS7_ILi128EEENS7_ILi96EEEEEELi96ENS_10bfloat16_tEfNS_4arch4Sm90ELb0ELb1ELb1ELb1ELb0ELb1ELb0ELb0ELb1ELb1ELb1ELb0EEENS1_21CollectiveEpilogueFwdINS6_IJSA_SC_SB_EEES9_SE_SG_Li384ELb1ELb1ELb1ELb0EEENS1_36VarlenDynamicPersistentTileSchedulerILi192ELi128ELi384ELi128ELb1ELb1ELb1ELb1ELb0ELb1EEEEEEEEEvNT_6ParamsE)
        /*0128*/ 	.word	0x00000080


	//----- nvinfo : EIATTR_FRAME_SIZE
	.align		4
.L_105:
        /*012c*/ 	.byte	0x04, 0x11
        /*012e*/ 	.short	(.L_107 - .L_106)
	.align		4
.L_106:
        /*0130*/ 	.word	index@(_ZN7cutlass13device_kernelIN5flash11enable_sm90INS1_16FlashAttnFwdSm90INS1_25CollectiveMainloopFwdSm90ILi2EN4cute5tupleIJNS5_1CILi1EEES8_S8_EEENS6_IJNS7_ILi192EEENS7_ILi128EEENS7_ILi96EEEEEELi96ENS_10bfloat16_tEfNS_4arch4Sm90ELb0ELb1ELb1ELb1ELb0ELb1ELb0ELb0ELb1ELb1ELb1ELb0EEENS1_21CollectiveEpilogueFwdINS6_IJSA_SC_SB_EEES9_SE_SG_Li384ELb1ELb1ELb1ELb0EEENS1_36VarlenDynamicPersistentTileSchedulerILi192ELi128ELi384ELi128ELb1ELb1ELb1ELb1ELb0ELb1EEEEEEEEEvNT_6ParamsE)
        /*0134*/ 	.word	0x00000070


	//----- nvinfo : EIATTR_REGCOUNT
	.align		4
.L_107:
        /*0138*/ 	.byte	0x04, 0x2f
        /*013a*/ 	.short	(.L_109 - .L_108)
	.align		4
.L_108:
        /*013c*/ 	.word	index@(_ZN7cutlass13device_kernelIN5flash11enable_sm90INS1_16FlashAttnFwdSm90INS1_25CollectiveMainloopFwdSm90ILi2EN4cute5tupleIJNS5_1CILi1EEES8_S8_EEENS6_IJNS7_ILi192EEENS7_ILi128EEENS7_ILi96EEEEEELi96ENS_10bfloat16_tEfNS_4arch4Sm90ELb0ELb1ELb1ELb1ELb0ELb0ELb0ELb0ELb1ELb1ELb1ELb0EEENS1_21CollectiveEpilogueFwdINS6_IJSA_SC_SB_EEES9_SE_SG_Li384ELb1ELb1ELb1ELb0EEENS1_36VarlenDynamicPersistentTileSchedulerILi192ELi128ELi384ELi128ELb1ELb1ELb1ELb1ELb0ELb1EEEEEEEEEvNT_6ParamsE)
        /*0140*/ 	.word	0x00000080


	//----- nvinfo : EIATTR_FRAME_SIZE
	.align		4
.L_109:
        /*0144*/ 	.byte	0x04, 0x11
        /*0146*/ 	.short	(.L_111 - .L_110)
	.align		4
.L_110:
        /*0148*/ 	.word	index@(_ZN7cutlass13device_kernelIN5flash11enable_sm90INS1_16FlashAttnFwdSm90INS1_25CollectiveMainloopFwdSm90ILi2EN4cute5tupleIJNS5_1CILi1EEES8_S8_EEENS6_IJNS7_ILi192EEENS7_ILi128EEENS7_ILi96EEEEEELi96ENS_10bfloat16_tEfNS_4arch4Sm90ELb0ELb1ELb1ELb1ELb0ELb0ELb0ELb0ELb1ELb1ELb1ELb0EEENS1_21CollectiveEpilogueFwdINS6_IJSA_SC_SB_EEES9_SE_SG_Li384ELb1ELb1ELb1ELb0EEENS1_36VarlenDynamicPersistentTileSchedulerILi192ELi128ELi384ELi128ELb1ELb1ELb1ELb1ELb0ELb1EEEEEEEEEvNT_6ParamsE)
        /*014c*/ 	.word	0x00000048


	//----- nvinfo : EIATTR_REGCOUNT
	.align		4
.L_111:
        /*0150*/ 	.byte	0x04, 0x2f
        /*0152*/ 	.short	(.L_113 - .L_112)
	.align		4
.L_112:
        /*0154*/ 	.word	index@(_ZN7cutlass13device_kernelIN5flash11enable_sm90INS1_16FlashAttnFwdSm90INS1_25CollectiveMainloopFwdSm90ILi2EN4cute5tupleIJNS5_1CILi1EEES8_S8_EEENS6_IJNS7_ILi192EEENS7_ILi128EEENS7_ILi96EEEEEELi96ENS_10bfloat16_tEfNS_4arch4Sm90ELb0ELb1ELb1ELb0ELb0ELb0ELb0ELb0ELb1ELb1ELb1ELb0EEENS1_21CollectiveEpilogueFwdINS6_IJSA_SC_SB_EEES9_SE_SG_Li384ELb0ELb1ELb1ELb0EEENS1_19SingleTileSchedulerILb0ELb1ELb1ELi192EEEEEEEEEvNT_6ParamsE)
        /*0158*/ 	.word	0x00000080


	//----- nvinfo : EIATTR_FRAME_SIZE
	.align		4
.L_113:
        /*015c*/ 	.byte	0x04, 0x11
        /*015e*/ 	.short	(.L_115 - .L_114)
	.align		4
.L_114:
        /*0160*/ 	.word	index@(_ZN7cutlass13device_kernelIN5flash11enable_sm90INS1_16FlashAttnFwdSm90INS1_25CollectiveMainloopFwdSm90ILi2EN4cute5tupleIJNS5_1CILi1EEES8_S8_EEENS6_IJNS7_ILi192EEENS7_ILi128EEENS7_ILi96EEEEEELi96ENS_10bfloat16_tEfNS_4arch4Sm90ELb0ELb1ELb1ELb0ELb0ELb0ELb0ELb0ELb1ELb1ELb1ELb0EEENS1_21CollectiveEpilogueFwdINS6_IJSA_SC_SB_EEES9_SE_SG_Li384ELb0ELb1ELb1ELb0EEENS1_19SingleTileSchedulerILb0ELb1ELb1ELi192EEEEEEEEEvNT_6ParamsE)
        /*0164*/ 	.word	0x00000000


	//----- nvinfo : EIATTR_REGCOUNT
	.align		4
.L_115:
        /*0168*/ 	.byte	0x04, 0x2f
        /*016a*/ 	.short	(.L_117 - .L_116)
	.align		4
.L_116:
        /*016c*/ 	.word	index@(_ZN7cutlass13device_kernelIN5flash11enable_sm90INS1_16FlashAttnFwdSm90INS1_25CollectiveMainloopFwdSm90ILi2EN4cute5tupleIJNS5_1CILi1EEES8_S8_EEENS6_IJNS7_ILi192EEENS7_ILi144EEENS7_ILi96EEEEEELi96ENS_10bfloat16_tEfNS_4arch4Sm90ELb0ELb0ELb1ELb1ELb0ELb1ELb0ELb0ELb1ELb1ELb1ELb0EEENS1_21CollectiveEpilogueFwdINS6_IJSA_SC_SB_EEES9_SE_SG_Li384ELb1ELb1ELb1ELb0EEENS1_36VarlenDynamicPersistentTileSchedulerILi192ELi144ELi384ELi128ELb1ELb1ELb1ELb0ELb1ELb1EEEEEEEEEvNT_6ParamsE)
        /*0170*/ 	.word	0x00000080


	//----- nvinfo : EIATTR_FRAME_SIZE
	.align		4
.L_117:
        /*0174*/ 	.byte	0x04, 0x11
        /*0176*/ 	.short	(.L_119 - .L_118)
	.align		4
.L_118:
        /*0178*/ 	.word	index@(_ZN7cutlass13device_kernelIN5flash11enable_sm90INS1_16FlashAttnFwdSm90INS1_25CollectiveMainloopFwdSm90ILi2EN4cute5tupleIJNS5_1CILi1EEES8_S8_EEENS6_IJNS7_ILi192EEENS7_ILi144EEENS7_ILi96EEEEEELi96ENS_10bfloat16_tEfNS_4arch4Sm90ELb0ELb0ELb1ELb1ELb0ELb1ELb0ELb0ELb1ELb1ELb1ELb0EEENS1_21CollectiveEpilogueFwdINS6_IJSA_SC_SB_EEES9_SE_SG_Li384ELb1ELb1ELb1ELb0EEENS1_36VarlenDynamicPersistentTileSchedulerILi192ELi144ELi384ELi128ELb1ELb1ELb1ELb0ELb1ELb1EEEEEEEEEvNT_6ParamsE)
        /*017c*/ 	.word	0x00000120


	//----- nvinfo : EIATTR_REGCOUNT
	.align		4
.L_119:
        /*0180*/ 	.byte	0x04, 0x2f
        /*0182*/ 	.short	(.L_121 - .L_120)
	.align		4
.L_120:
        /*0184*/ 	.word	index@(_ZN7cutlass13device_kernelIN5flash11enable_sm90INS1_16FlashAttnFwdSm90INS1_25CollectiveMainloopFwdSm90ILi2EN4cute5tupleIJNS5_1CILi1EEES8_S8_EEENS6_IJNS7_ILi192EEENS7_ILi144EEENS7_ILi96EEEEEELi96ENS_10bfloat16_tEfNS_4arch4Sm90ELb0ELb0ELb1ELb1ELb0ELb0ELb0ELb0ELb1ELb1ELb1ELb0EEENS1_21CollectiveEpilogueFwdINS6_IJSA_SC_SB_EEES9_SE_SG_Li384ELb1ELb1ELb1ELb0EEENS1_36VarlenDynamicPersistentTileSchedulerILi192ELi144ELi384ELi128ELb1ELb1ELb1ELb0ELb1ELb1EEEEEEEEEvNT_6ParamsE)
        /*0188*/ 	.word	0x00000080


	//----- nvinfo : EIATTR_FRAME_SIZE
	.align		4
.L_121:
        /*018c*/ 	.byte	0x04, 0x11
        /*018e*/ 	.short	(.L_123 - .L_122)
	.align		4
.L_122:
        /*0190*/ 	.word	index@(_ZN7cutlass13device_kernelIN5flash11enable_sm90INS1_16FlashAttnFwdSm90INS1_25CollectiveMainloopFwdSm90ILi2EN4cute5tupleIJNS5_1CILi1EEES8_S8_EEENS6_IJNS7_ILi192EEENS7_ILi144EEENS7_ILi96EEEEEELi96ENS_10bfloat16_tEfNS_4arch4Sm90ELb0ELb0ELb1ELb1ELb0ELb0ELb0ELb0ELb1ELb1ELb1ELb0EEENS1_21CollectiveEpilogueFwdINS6_IJSA_SC_SB_EEES9_SE_SG_Li384ELb1ELb1ELb1ELb0EEENS1_36VarlenDynamicPersistentTileSchedulerILi192ELi144ELi384ELi128ELb1ELb1ELb1ELb0ELb1ELb1EEEEEEEEEvNT_6ParamsE)
        /*0194*/ 	.word	0x00000058


	//----- nvinfo : EIATTR_REGCOUNT
	.align		4
.L_123:
        /*0198*/ 	.byte	0x04, 0x2f
        /*019a*/ 	.short	(.L_125 - .L_124)
	.align		4
.L_124:
        /*019c*/ 	.word	index@(_ZN7cutlass13device_kernelIN5flash11enable_sm90INS1_16FlashAttnFwdSm90INS1_25CollectiveMainloopFwdSm90ILi2EN4cute5tupleIJNS5_1CILi1EEES8_S8_EEENS6_IJNS7_ILi192EEENS7_ILi144EEENS7_ILi96EEEEEELi96ENS_10bfloat16_tEfNS_4arch4Sm90ELb0ELb0ELb1ELb0ELb0ELb0ELb0ELb0ELb1ELb1ELb1ELb0EEENS1_21CollectiveEpilogueFwdINS6_IJSA_SC_SB_EEES9_SE_SG_Li384ELb0ELb1ELb1ELb0EEENS1_19SingleTileSchedulerILb0ELb1ELb1ELi192EEEEEEEEEvNT_6ParamsE)
        /*01a0*/ 	.word	0x00000080


	//----- nvinfo : EIATTR_FRAME_SIZE
	.align		4
.L_125:
        /*01a4*/ 	.byte	0x04, 0x11
        /*01a6*/ 	.short	(.L_127 - .L_126)
	.align		4
.L_126:
        /*01a8*/ 	.word	index@(_ZN7cutlass13device_kernelIN5flash11enable_sm90INS1_16FlashAttnFwdSm90INS1_25CollectiveMainloopFwdSm90ILi2EN4cute5tupleIJNS5_1CILi1EEES8_S8_EEENS6_IJNS7_ILi192EEENS7_ILi144EEENS7_ILi96EEEEEELi96ENS_10bfloat16_tEfNS_4arch4Sm90ELb0ELb0ELb1ELb0ELb0ELb0ELb0ELb0ELb1ELb1ELb1ELb0EEENS1_21CollectiveEpilogueFwdINS6_IJSA_SC_SB_EEES9_SE_SG_Li384ELb0ELb1ELb1ELb0EEENS1_19SingleTileSchedulerILb0ELb1ELb1ELi192EEEEEEEEEvNT_6ParamsE)
        /*01ac*/ 	.word	0x00000000


	//----- nvinfo : EIATTR_REGCOUNT
	.align		4
.L_127:
        /*01b0*/ 	.byte	0x04, 0x2f
        /*01b2*/ 	.short	(.L_129 - .L_128)
	.align		4
.L_128:
        /*01b4*/ 	.word	index@(_ZN7cutlass13device_kernelIN5flash11enable_sm90INS1_16FlashAttnFwdSm90INS1_25CollectiveMainloopFwdSm90ILi2EN4cute5tupleIJNS5_1CILi1EEES8_S8_EEENS6_IJNS7_ILi128EEESA_SA_EEELi128ENS_10bfloat16_tEfNS_4arch4Sm90ELb1ELb0ELb1ELb1ELb0ELb1ELb0ELb1ELb1ELb1ELb1ELb0EEENS1_21CollectiveEpilogueFwdISB_S9_SC_SE_Li256ELb1ELb1ELb1ELb0EEENS1_36VarlenDynamicPersistentTileSchedulerILi128ELi128ELi256ELi128ELb1ELb1ELb1ELb1ELb1ELb1EEEEEEEEEvNT_6ParamsE)
        /*01b8*/ 	.word	0x000000a8


	//----- nvinfo : EIATTR_FRAME_SIZE
	.align		4
.L_129:
        /*01bc*/ 	.byte	0x04, 0x11
        /*01be*/ 	.short	(.L_131 - .L_130)
	.align		4
.L_130:
        /*01c0*/ 	.word	index@(_ZN7cutlass13device_kernelIN5flash11enable_sm90INS1_16FlashAttnFwdSm90INS1_25CollectiveMainloopFwdSm90ILi2EN4cute5tupleIJNS5_1CILi1EEES8_S8_EEENS6_IJNS7_ILi128EEESA_SA_EEELi128ENS_10bfloat16_tEfNS_4arch4Sm90ELb1ELb0ELb1ELb1ELb0ELb1ELb0ELb1ELb1ELb1ELb1ELb0EEENS1_21CollectiveEpilogueFwdISB_S9_SC_SE_Li256ELb1ELb1ELb1ELb0EEENS1_36VarlenDynamicPersistentTileSchedulerILi128ELi128ELi256ELi128ELb1ELb1ELb1ELb1ELb1ELb1EEEEEEEEEvNT_6ParamsE)
        /*01c4*/ 	.word	0x00000068


	//----- nvinfo : EIATTR_REGCOUNT
	.align		4
.L_131:
        /*01c8*/ 	.byte	0x04, 0x2f
        /*01ca*/ 	.short	(.L_133 - .L_132)
	.align		4
.L_132:
        /*01cc*/ 	.word	index@(_ZN7cutlass13device_kernelIN5flash11enable_sm90INS1_16FlashAttnFwdSm90INS1_25CollectiveMainloopFwdSm90ILi2EN4cute5tupleIJNS5_1CILi1EEES8_S8_EEENS6_IJNS7_ILi128EEESA_SA_EEELi128ENS_10bfloat16_tEfNS_4arch4Sm90ELb1ELb0ELb1ELb1ELb0ELb0ELb0ELb1ELb1ELb1ELb1ELb0EEENS1_21CollectiveEpilogueFwdISB_S9_SC_SE_Li256ELb1ELb1ELb1ELb0EEENS1_36VarlenDynamicPersistentTileSchedulerILi128ELi128ELi256ELi128ELb1ELb1ELb1ELb1ELb1ELb1EEEEEEEEEvNT_6ParamsE)
        /*01d0*/ 	.word	0x000000a8


	//----- nvinfo : EIATTR_FRAME_SIZE
	.align		4
.L_133:
        /*01d4*/ 	.byte	0x04, 0x11
        /*01d6*/ 	.short	(.L_135 - .L_134)
	.align		4
.L_134:
        /*01d8*/ 	.word	index@(_ZN7cutlass13device_kernelIN5flash11enable_sm90INS1_16FlashAttnFwdSm90INS1_25CollectiveMainloopFwdSm90ILi2EN4cute5tupleIJNS5_1CILi1EEES8_S8_EEENS6_IJNS7_ILi128EEESA_SA_EEELi128ENS_10bfloat16_tEfNS_4arch4Sm90ELb1ELb0ELb1ELb1ELb0ELb0ELb0ELb1ELb1ELb1ELb1ELb0EEENS1_21CollectiveEpilogueFwdISB_S9_SC_SE_Li256ELb1ELb1ELb1ELb0EEENS1_36VarlenDynamicPersistentTileSchedulerILi128ELi128ELi256ELi128ELb1ELb1ELb1ELb1ELb1ELb1EEEEEEEEEvNT_6ParamsE)
        /*01dc*/ 	.word	0x00000060


	//----- nvinfo : EIATTR_REGCOUNT
	.align		4
.L_135:
        /*01e0*/ 	.byte	0x04, 0x2f
        /*01e2*/ 	.short	(.L_137 - .L_136)
	.align		4
.L_136:
        /*01e4*/ 	.word	index@(_ZN7cutlass13device_kernelIN5flash11enable_sm90INS1_16FlashAttnFwdSm90INS1_25CollectiveMainloopFwdSm90ILi2EN4cute5tupleIJNS5_1CILi1EEES8_S8_EEENS6_IJNS7_ILi128EEESA_SA_EEELi128ENS_10bfloat16_tEfNS_4arch4Sm90ELb1ELb0ELb1ELb0ELb0ELb0ELb0ELb1ELb1ELb1ELb1ELb0EEENS1_21CollectiveEpilogueFwdISB_S9_SC_SE_Li256ELb0ELb1ELb1ELb0EEENS1_19SingleTileSchedulerILb0ELb1ELb1ELi128EEEEEEEEEvNT_6ParamsE)
        /*01e8*/ 	.word	0x000000a8


	//----- nvinfo : EIATTR_FRAME_SIZE
	.align		4
.L_137:
        /*01ec*/ 	.byte	0x04, 0x11
        /*01ee*/ 	.short	(.L_139 - .L_138)
	.align		4
.L_138:
        /*01f0*/ 	.word	index@(_ZN7cutlass13device_kernelIN5flash11enable_sm90INS1_16FlashAttnFwdSm90INS1_25CollectiveMainloopFwdSm90ILi2EN4cute5tupleIJNS5_1CILi1EEES8_S8_EEENS6_IJNS7_ILi128EEESA_SA_EEELi128ENS_10bfloat16_tEfNS_4arch4Sm90ELb1ELb0ELb1ELb0ELb0ELb0ELb0ELb1ELb1ELb1ELb1ELb0EEENS1_21CollectiveEpilogueFwdISB_S9_SC_SE_Li256ELb0ELb1ELb1ELb0EEENS1_19SingleTileSchedulerILb0ELb1ELb1ELi128EEEEEEEEEvNT_6ParamsE)
        /*01f4*/ 	.word	0x00000018


	//----- nvinfo : EIATTR_REGCOUNT
	.align		4
.L_139:
        /*01f8*/ 	.byte	0x04, 0x2f
        /*01fa*/ 	.short	(.L_141 - .L_140)
	.align		4
.L_140:
        /*01fc*/ 	.word	index@(_ZN7cutlass13device_kernelIN5flash11enable_sm90INS1_16FlashAttnFwdSm90INS1_25CollectiveMainloopFwdSm90ILi2EN4cute5tupleIJNS5_1CILi1EEES8_S8_EEENS6_IJNS7_ILi128EEESA_SA_EEELi128ENS_10bfloat16_tEfNS_4arch4Sm90ELb0ELb1ELb1ELb1ELb0ELb1ELb0ELb1ELb1ELb1ELb1ELb0EEENS1_21CollectiveEpilogueFwdISB_S9_SC_SE_Li256ELb1ELb1ELb1ELb0EEENS1_36VarlenDynamicPersistentTileSchedulerILi128ELi128ELi256ELi128ELb1ELb1ELb1ELb1ELb0ELb1EEEEEEEEEvNT_6ParamsE)
        /*0200*/ 	.word	0x000000a8


	//----- nvinfo : EIATTR_FRAME_SIZE
	.align		4
.L_141:
        /*0204*/ 	.byte	0x04, 0x11
        /*0206*/ 	.short	(.L_143 - .L_142)
	.align		4
.L_142:
        /*0208*/ 	.word	index@(_ZN7cutlass13device_kernelIN5flash11enable_sm90INS1_16FlashAttnFwdSm90INS1_25CollectiveMainloopFwdSm90ILi2EN4cute5tupleIJNS5_1CILi1EEES8_S8_EEENS6_IJNS7_ILi128EEESA_SA_EEELi128ENS_10bfloat16_tEfNS_4arch4Sm90ELb0ELb1ELb1ELb1ELb0ELb1ELb0ELb1ELb1ELb1ELb1ELb0EEENS1_21CollectiveEpilogueFwdISB_S9_SC_SE_Li256ELb1ELb1ELb1ELb0EEENS1_36VarlenDynamicPersistentTileSchedulerILi128ELi128ELi256ELi128ELb1ELb1ELb1ELb1ELb0ELb1EEEEEEEEEvNT_6ParamsE)
        /*020c*/ 	.word	0x00000068


	//----- nvinfo : EIATTR_REGCOUNT
	.align		4
.L_143:
        /*0210*/ 	.byte	0x04, 0x2f
        /*0212*/ 	.short	(.L_145 - .L_144)
	.align		4
.L_144:
        /*0214*/ 	.word	index@(_ZN7cutlass13device_kernelIN5flash11enable_sm90INS1_16FlashAttnFwdSm90INS1_25CollectiveMainloopFwdSm90ILi2EN4cute5tupleIJNS5_1CILi1EEES8_S8_EEENS6_IJNS7_ILi128EEESA_SA_EEELi128ENS_10bfloat16_tEfNS_4arch4Sm90ELb0ELb1ELb1ELb1ELb0ELb0ELb0ELb1ELb1ELb1ELb1ELb0EEENS1_21CollectiveEpilogueFwdISB_S9_SC_SE_Li256ELb1ELb1ELb1ELb0EEENS1_36VarlenDynamicPersistentTileSchedulerILi128ELi128ELi256ELi128ELb1ELb1ELb1ELb1ELb0ELb1EEEEEEEEEvNT_6ParamsE)
        /*0218*/ 	.word	0x000000a8


	//----- nvinfo : EIATTR_FRAME_SIZE
	.align		4
.L_145:
        /*021c*/ 	.byte	0x04, 0x11
        /*021e*/ 	.short	(.L_147 - .L_146)
	.align		4
.L_146:
        /*0220*/ 	.word	index@(_ZN7cutlass13device_kernelIN5flash11enable_sm90INS1_16FlashAttnFwdSm90INS1_25CollectiveMainloopFwdSm90ILi2EN4cute5tupleIJNS5_1CILi1EEES8_S8_EEENS6_IJNS7_ILi128EEESA_SA_EEELi128ENS_10bfloat16_tEfNS_4arch4Sm90ELb0ELb1ELb1ELb1ELb0ELb0ELb0ELb1ELb1ELb1ELb1ELb0EEENS1_21CollectiveEpilogueFwdISB_S9_SC_SE_Li256ELb1ELb1ELb1ELb0EEENS1_36VarlenDynamicPersistentTileSchedulerILi128ELi128ELi256ELi128ELb1ELb1ELb1ELb1ELb0ELb1EEEEEEEEEvNT_6ParamsE)
        /*0224*/ 	.word	0x00000060


	//----- nvinfo : EIATTR_REGCOUNT
	.align		4
.L_147:
        /*0228*/ 	.byte	0x04, 0x2f
        /*022a*/ 	.short	(.L_149 - .L_148)
	.align		4
.L_148:
        /*022c*/ 	.word	index@(_ZN7cutlass13device_kernelIN5flash11enable_sm90INS1_16FlashAttnFwdSm90INS1_25CollectiveMainloopFwdSm90ILi2EN4cute5tupleIJNS5_1CILi1EEES8_S8_EEENS6_IJNS7_ILi128EEESA_SA_EEELi128ENS_10bfloat16_tEfNS_4arch4Sm90ELb0ELb1ELb1ELb0ELb0ELb0ELb0ELb1ELb1ELb1ELb1ELb0EEENS1_21CollectiveEpilogueFwdISB_S9_SC_SE_Li256ELb0ELb1ELb1ELb0EEENS1_19SingleTileSchedulerILb0ELb1ELb1ELi128EEEEEEEEEvNT_6ParamsE)
        /*0230*/ 	.word	0x000000a8


	//----- nvinfo : EIATTR_FRAME_SIZE
	.align		4
.L_149:
        /*0234*/ 	.byte	0x04, 0x11
        /*0236*/ 	.short	(.L_151 - .L_150)
	.align		4
.L_150:
        /*0238*/ 	.word	index@(_ZN7cutlass13device_kernelIN5flash11enable_sm90INS1_16FlashAttnFwdSm90INS1_25CollectiveMainloopFwdSm90ILi2EN4cute5tupleIJNS5_1CILi1EEES8_S8_EEENS6_IJNS7_ILi128EEESA_SA_EEELi128ENS_10bfloat16_tEfNS_4arch4Sm90ELb0ELb1ELb1ELb0ELb0ELb0ELb0ELb1ELb1ELb1ELb1ELb0EEENS1_21CollectiveEpilogueFwdISB_S9_SC_SE_Li256ELb0ELb1ELb1ELb0EEENS1_19SingleTileSchedulerILb0ELb1ELb1ELi128EEEEEEEEEvNT_6ParamsE)
        /*023c*/ 	.word	0x00000018


	//----- nvinfo : EIATTR_REGCOUNT
	.align		4
.L_151:
        /*0240*/ 	.byte	0x04, 0x2f
        /*0242*/ 	.short	(.L_153 - .L_152)
	.align		4
.L_152:
        /*0244*/ 	.word	index@(_ZN7cutlass13device_kernelIN5flash11enable_sm90INS1_16FlashAttnFwdSm90INS1_25CollectiveMainloopFwdSm90ILi2EN4cute5tupleIJNS5_1CILi1EEES8_S8_EEENS6_IJNS7_ILi128EEENS7_ILi176EEESA_EEELi128ENS_10bfloat16_tEfNS_4arch4Sm90ELb0ELb0ELb1ELb1ELb0ELb1ELb0ELb1ELb1ELb1ELb1ELb0EEENS1_21CollectiveEpilogueFwdINS6_IJSA_SA_SB_EEES9_SD_SF_Li256ELb1ELb1ELb1ELb0EEENS1_36VarlenDynamicPersistentTileSchedulerILi128ELi176ELi256ELi128ELb1ELb1ELb1ELb0ELb1ELb1EEEEEEEEEvNT_6ParamsE)
        /*0248*/ 	.word	0x000000a8


	//----- nvinfo : EIATTR_FRAME_SIZE
	.align		4
.L_153:
        /*024c*/ 	.byte	0x04, 0x11
        /*024e*/ 	.short	(.L_155 - .L_154)
	.align		4
.L_154:
        /*0250*/ 	.word	index@(_ZN7cutlass13device_kernelIN5flash11enable_sm90INS1_16FlashAttnFwdSm90INS1_25CollectiveMainloopFwdSm90ILi2EN4cute5tupleIJNS5_1CILi1EEES8_S8_EEENS6_IJNS7_ILi128EEENS7_ILi176EEESA_EEELi128ENS_10bfloat16_tEfNS_4arch4Sm90ELb0ELb0ELb1ELb1ELb0ELb1ELb0ELb1ELb1ELb1ELb1ELb0EEENS1_21CollectiveEpilogueFwdINS6_IJSA_SA_SB_EEES9_SD_SF_Li256ELb1ELb1ELb1ELb0EEENS1_36VarlenDynamicPersistentTileSchedulerILi128ELi176ELi256ELi128ELb1ELb1ELb1ELb0ELb1ELb1EEEEEEEEEvNT_6ParamsE)
        /*0254*/ 	.word	0x00000098


	//----- nvinfo : EIATTR_REGCOUNT
	.align		4
.L_155:
        /*0258*/ 	.byte	0x04, 0x2f
        /*025a*/ 	.short	(.L_157 - .L_156)
	.align		4
.L_156:
        /*025c*/ 	.word	index@(_ZN7cutlass13device_kernelIN5flash11enable_sm90INS1_16FlashAttnFwdSm90INS1_25CollectiveMainloopFwdSm90ILi2EN4cute5tupleIJNS5_1CILi1EEES8_S8_EEENS6_IJNS7_ILi128EEENS7_ILi176EEESA_EEELi128ENS_10bfloat16_tEfNS_4arch4Sm90ELb0ELb0ELb1ELb1ELb0ELb0ELb0ELb1ELb1ELb1ELb1ELb0EEENS1_21CollectiveEpilogueFwdINS6_IJSA_SA_SB_EEES9_SD_SF_Li256ELb1ELb1ELb1ELb0EEENS1_36VarlenDynamicPersistentTileSchedulerILi128ELi176ELi256ELi128ELb1ELb1ELb1ELb0ELb1ELb1EEEEEEEEEvNT_6ParamsE)
        /*0260*/ 	.word	0x000000a8


	//----- nvinfo : EIATTR_FRAME_SIZE
	.align		4
.L_157:
        /*0264*/ 	.byte	0x04, 0x11
        /*0266*/ 	.short	(.L_159 - .L_158)
	.align		4
.L_158:
        /*0268*/ 	.word	index@(_ZN7cutlass13device_kernelIN5flash11enable_sm90INS1_16FlashAttnFwdSm90INS1_25CollectiveMainloopFwdSm90ILi2EN4cute5tupleIJNS5_1CILi1EEES8_S8_EEENS6_IJNS7_ILi128EEENS7_ILi176EEESA_EEELi128ENS_10bfloat16_tEfNS_4arch4Sm90ELb0ELb0ELb1ELb1ELb0ELb0ELb0ELb1ELb1ELb1ELb1ELb0EEENS1_21CollectiveEpilogueFwdINS6_IJSA_SA_SB_EEES9_SD_SF_Li256ELb1ELb1ELb1ELb0EEENS1_36VarlenDynamicPersistentTileSchedulerILi128ELi176ELi256ELi128ELb1ELb1ELb1ELb0ELb1ELb1EEEEEEEEEvNT_6ParamsE)
        /*026c*/ 	.word	0x00000070


	//----- nvinfo : EIATTR_REGCOUNT
	.align		4
.L_159:
        /*0270*/ 	.byte	0x04, 0x2f
        /*0272*/ 	.short	(.L_161 - .L_160)
	.align		4
.L_160:
        /*0274*/ 	.word	index@(_ZN7cutlass13device_kernelIN5flash11enable_sm90INS1_16FlashAttnFwdSm90INS1_25CollectiveMainloopFwdSm90ILi2EN4cute5tupleIJNS5_1CILi1EEES8_S8_EEENS6_IJNS7_ILi128EEENS7_ILi176EEESA_EEELi128ENS_10bfloat16_tEfNS_4arch4Sm90ELb0ELb0ELb1ELb0ELb0ELb0ELb0ELb1ELb1ELb1ELb1ELb0EEENS1_21CollectiveEpilogueFwdINS6_IJSA_SA_SB_EEES9_SD_SF_Li256ELb0ELb1ELb1ELb0EEENS1_19SingleTileSchedulerILb0ELb1ELb1ELi128EEEEEEEEEvNT_6ParamsE)
        /*0278*/ 	.word	0x000000a8


	//----- nvinfo : EIATTR_FRAME_SIZE
	.align		4
.L_161:
        /*027c*/ 	.byte	0x04, 0x11
        /*027e*/ 	.short	(.L_163 - .L_162)
	.align		4
.L_162:
        /*0280*/ 	.word	index@(_ZN7cutlass13device_kernelIN5flash11enable_sm90INS1_16FlashAttnFwdSm90INS1_25CollectiveMainloopFwdSm90ILi2EN4cute5tupleIJNS5_1CILi1EEES8_S8_EEENS6_IJNS7_ILi128EEENS7_ILi176EEESA_EEELi128ENS_10bfloat16_tEfNS_4arch4Sm90ELb0ELb0ELb1ELb0ELb0ELb0ELb0ELb1ELb1ELb1ELb1ELb0EEENS1_21CollectiveEpilogueFwdINS6_IJSA_SA_SB_EEES9_SD_SF_Li256ELb0ELb1ELb1ELb0EEENS1_19SingleTileSchedulerILb0ELb1ELb1ELi128EEEEEEEEEvNT_6ParamsE)
        /*0284*/ 	.word	0x00000010


	//----- nvinfo : EIATTR_REGCOUNT
	.align		4
.L_163:
        /*0288*/ 	.byte	0x04, 0x2f
        /*028a*/ 	.short	(.L_165 - .L_164)
	.align		4
.L_164:
        /*028c*/ 	.word	index@(_ZN7cutlass13device_kernelIN5flash11enable_sm90INS1_16FlashAttnFwdSm90INS1_25CollectiveMainloopFwdSm90ILi2EN4cute5tupleIJNS5_1CILi1EEES8_S8_EEENS6_IJNS7_ILi128EEENS7_ILi112EEENS7_ILi192EEEEEELi192ENS_10bfloat16_tEfNS_4arch4Sm90ELb1ELb0ELb1ELb1ELb0ELb1ELb0ELb1ELb1ELb1ELb1ELb0EEENS1_21CollectiveEpilogueFwdINS6_IJSA_SC_SB_EEES9_SE_SG_Li256ELb1ELb1ELb1ELb0EEENS1_36VarlenDynamicPersistentTileSchedulerILi128ELi112ELi256ELi128ELb1ELb1ELb1ELb1ELb1ELb1EEEEEEEEEvNT_6ParamsE)
        /*0290*/ 	.word	0x000000a8


	//----- nvinfo : EIATTR_FRAME_SIZE
	.align		4
.L_165:
        /*0294*/ 	.byte	0x04, 0x11
        /*0296*/ 	.short	(.L_167 - .L_166)
	.align		4
.L_166:
        /*0298*/ 	.word	index@(_ZN7cutlass13device_kernelIN5flash11enable_sm90INS1_16FlashAttnFwdSm90INS1_25CollectiveMainloopFwdSm90ILi2EN4cute5tupleIJNS5_1CILi1EEES8_S8_EEENS6_IJNS7_ILi128EEENS7_ILi112EEENS7_ILi192EEEEEELi192ENS_10bfloat16_tEfNS_4arch4Sm90ELb1ELb0ELb1ELb1ELb0ELb1ELb0ELb1ELb1ELb1ELb1ELb0EEENS1_21CollectiveEpilogueFwdINS6_IJSA_SC_SB_EEES9_SE_SG_Li256ELb1ELb1ELb1ELb0EEENS1_36VarlenDynamicPersistentTileSchedulerILi128ELi112ELi256ELi128ELb1ELb1ELb1ELb1ELb1ELb1EEEEEEEEEvNT_6ParamsE)
        /*029c*/ 	.word	0x00000090


	//----- nvinfo : EIATTR_REGCOUNT
	.align		4
.L_167:
        /*02a0*/ 	.byte	0x04, 0x2f
        /*02a2*/ 	.short	(.L_169 - .L_168)
	.align		4
.L_168:
        /*02a4*/ 	.word	index@(_ZN7cutlass13device_kernelIN5flash11enable_sm90INS1_16FlashAttnFwdSm90INS1_25CollectiveMainloopFwdSm90ILi2EN4cute5tupleIJNS5_1CILi1EEES8_S8_EEENS6_IJNS7_ILi128EEENS7_ILi112EEENS7_ILi192EEEEEELi192ENS_10bfloat16_tEfNS_4arch4Sm90ELb1ELb0ELb1ELb1ELb0ELb0ELb0ELb1ELb1ELb1ELb1ELb0EEENS1_21CollectiveEpilogueFwdINS6_IJSA_SC_SB_EEES9_SE_SG_Li256ELb1ELb1ELb1ELb0EEENS1_36VarlenDynamicPersistentTileSchedulerILi128ELi112ELi256ELi128ELb1ELb1ELb1ELb1ELb1ELb1EEEEEEEEEvNT_6ParamsE)
        /*02a8*/ 	.word	0x000000a8


	//----- nvinfo : EIATTR_FRAME_SIZE
	.align		4
.L_169:
        /*02ac*/ 	.byte	0x04, 0x11
        /*02ae*/ 	.short	(.L_171 - .L_170)
	.align		4
.L_170:
        /*02b0*/ 	.word	index@(_ZN7cutlass13device_kernelIN5flash11enable_sm90INS1_16FlashAttnFwdSm90INS1_25CollectiveMainloopFwdSm90ILi2EN4cute5tupleIJNS5_1CILi1EEES8_S8_EEENS6_IJNS7_ILi128EEENS7_ILi112EEENS7_ILi192EEEEEELi192ENS_10bfloat16_tEfNS_4arch4Sm90ELb1ELb0ELb1ELb1ELb0ELb0ELb0ELb1ELb1ELb1ELb1ELb0EEENS1_21CollectiveEpilogueFwdINS6_IJSA_SC_SB_EEES9_SE_SG_Li256ELb1ELb1ELb1ELb0EEENS1_36VarlenDynamicPersistentTileSchedulerILi128ELi112ELi256ELi128ELb1ELb1ELb1ELb1ELb1ELb1EEEEEEEEEvNT_6ParamsE)
        /*02b4*/ 	.word	0x00000068


	//----- nvinfo : EIATTR_REGCOUNT
	.align		4
.L_171:
        /*02b8*/ 	.byte	0x04, 0x2f
        /*02ba*/ 	.short	(.L_173 - .L_172)
	.align		4
.L_172:
        /*02bc*/ 	.word	index@(_ZN7cutlass13device_kernelIN5flash11enable_sm90INS1_16FlashAttnFwdSm90INS1_25CollectiveMainloopFwdSm90ILi2EN4cute5tupleIJNS5_1CILi1EEES8_S8_EEENS6_IJNS7_ILi128EEENS7_ILi112EEENS7_ILi192EEEEEELi192ENS_10bfloat16_tEfNS_4arch4Sm90ELb1ELb0ELb1ELb0ELb0ELb0ELb0ELb1ELb1ELb1ELb1ELb0EEENS1_21CollectiveEpilogueFwdINS6_IJSA_SC_SB_EEES9_SE_SG_Li256ELb0ELb1ELb1ELb0EEENS1_19SingleTileSchedulerILb0ELb1ELb1ELi128EEEEEEEEEvNT_6ParamsE)
        /*02c0*/ 	.word	0x000000a8


	//----- nvinfo : EIATTR_FRAME_SIZE
	.align		4
.L_173:
        /*02c4*/ 	.byte	0x04, 0x11
        /*02c6*/ 	.short	(.L_175 - .L_174)
	.align		4
.L_174:
        /*02c8*/ 	.word	index@(_ZN7cutlass13device_kernelIN5flash11enable_sm90INS1_16FlashAttnFwdSm90INS1_25CollectiveMainloopFwdSm90ILi2EN4cute5tupleIJNS5_1CILi1EEES8_S8_EEENS6_IJNS7_ILi128EEENS7_ILi112EEENS7_ILi192EEEEEELi192ENS_10bfloat16_tEfNS_4arch4Sm90ELb1ELb0ELb1ELb0ELb0ELb0ELb0ELb1ELb1ELb1ELb1ELb0EEENS1_21CollectiveEpilogueFwdINS6_IJSA_SC_SB_EEES9_SE_SG_Li256ELb0ELb1ELb1ELb0EEENS1_19SingleTileSchedulerILb0ELb1ELb1ELi128EEEEEEEEEvNT_6ParamsE)
        /*02cc*/ 	.word	0x00000010


	//----- nvinfo : EIATTR_REGCOUNT
	.align		4
.L_175:
        /*02d0*/ 	.byte	0x04, 0x2f
        /*02d2*/ 	.short	(.L_177 - .L_176)
	.align		4
.L_176:
        /*02d4*/ 	.word	index@(_ZN7cutlass13device_kernelIN5flash11enable_sm90INS1_16FlashAttnFwdSm90INS1_25CollectiveMainloopFwdSm90ILi2EN4cute5tupleIJNS5_1CILi1EEES8_S8_EEENS6_IJNS7_ILi128EEENS7_ILi96EEENS7_ILi192EEEEEELi192ENS_10bfloat16_tEfNS_4arch4Sm90ELb0ELb1ELb1ELb1ELb0ELb1ELb0ELb1ELb1ELb1ELb1ELb0EEENS1_21CollectiveEpilogueFwdINS6_IJSA_SC_SB_EEES9_SE_SG_Li256ELb1ELb1ELb1ELb0EEENS1_36VarlenDynamicPersistentTileSchedulerILi128ELi96ELi256ELi128ELb1ELb1ELb1ELb1ELb0ELb1EEEEEEEEEvNT_6ParamsE)
        /*02d8*/ 	.word	0x000000a8


	//----- nvinfo : EIATTR_FRAME_SIZE
	.align		4
.L_177:
        /*02dc*/ 	.byte	0x04, 0x11
        /*02de*/ 	.short	(.L_179 - .L_178)
	.align		4
.L_178:
        /*02e0*/ 	.word	index@($_ZN7cutlass13device_kernelIN5flash11enable_sm90INS1_16FlashAttnFwdSm90INS1_25CollectiveMainloopFwdSm90ILi2EN4cute5tupleIJNS5_1CILi1EEES8_S8_EEENS6_IJNS7_ILi128EEENS7_ILi96EEENS7_ILi192EEEEEELi192ENS_10bfloat16_tEfNS_4arch4Sm90ELb0ELb1ELb1ELb1ELb0ELb1ELb0ELb1ELb1ELb1ELb1ELb0EEENS1_21CollectiveEpilogueFwdINS6_IJSA_SC_SB_EEES9_SE_SG_Li256ELb1ELb1ELb1ELb0EEENS1_36VarlenDynamicPersistentTileSchedulerILi128ELi96ELi256ELi128ELb1ELb1ELb1ELb1ELb0ELb1EEEEEEEEEvNT_6ParamsE$_ZZN5flash25CollectiveMainloopFwdSm90ILi2EN4cute5tupleIJNS1_1CILi1EEES4_S4_EEENS2_IJNS3_ILi128EEENS3_ILi96EEENS3_ILi192EEEEEELi192EN7cutlass10bfloat16_tEfNSA_4arch4Sm90ELb0ELb1ELb1ELb1ELb0ELb1ELb0ELb1ELb1ELb1ELb1ELb0EE12store_kv_newINS_16FlashAttnFwdSm90ISE_NS_21CollectiveEpilogueFwdINS2_IJS6_S8_S7_EEES5_SB_SD_Li256ELb1ELb1ELb1ELb0EEENS_36VarlenDynamicPersistentTileSchedulerILi128ELi96ELi256ELi128ELb1ELb1ELb1ELb1ELb0ELb1EEEE13SharedStorageEEEbRKNSE_6ParamsENSA_25PipelineTmaAsyncNoClusterILi2ENSA_16PipelineTmaAsyncILi2EEEEESU_RNSA_13PipelineStateILj2EEEiRT_RKNS_16SeqlenInfoQKNewKILb1ELb1EEENS2_IJiiiiEEEENKUliRKT_E_clISW_EEDaiS17_)
        /*02e4*/ 	.word	0x00000340


	//----- nvinfo : EIATTR_FRAME_SIZE
	.align		4
.L_179:
        /*02e8*/ 	.byte	0x04, 0x11
        /*02ea*/ 	.short	(.L_181 - .L_180)
	.align		4
.L_180:
        /*02ec*/ 	.word	index@(_ZN7cutlass13device_kernelIN5flash11enable_sm90INS1_16FlashAttnFwdSm90INS1_25CollectiveMainloopFwdSm90ILi2EN4cute5tupleIJNS5_1CILi1EEES8_S8_EEENS6_IJNS7_ILi128EEENS7_ILi96EEENS7_ILi192EEEEEELi192ENS_10bfloat16_tEfNS_4arch4Sm90ELb0ELb1ELb1ELb1ELb0ELb1ELb0ELb1ELb1ELb1ELb1ELb0EEENS1_21CollectiveEpilogueFwdINS6_IJSA_SC_SB_EEES9_SE_SG_Li256ELb1ELb1ELb1ELb0EEENS1_36VarlenDynamicPersistentTileSchedulerILi128ELi96ELi256ELi128ELb1ELb1ELb1ELb1ELb0ELb1EEEEEEEEEvNT_6ParamsE)
        /*02f0*/ 	.word	0x00000340


	//----- nvinfo : EIATTR_REGCOUNT
	.align		4
.L_181:
        /*02f4*/ 	.byte	0x04, 0x2f
        /*02f6*/ 	.short	(.L_183 - .L_182)
	.align		4
.L_182:
        /*02f8*/ 	.word	index@(_ZN7cutlass13device_kernelIN5flash11enable_sm90INS1_16FlashAttnFwdSm90INS1_25CollectiveMainloopFwdSm90ILi2EN4cute5tupleIJNS5_1CILi1EEES8_S8_EEENS6_IJNS7_ILi128EEENS7_ILi96EEENS7_ILi192EEEEEELi192ENS_10bfloat16_tEfNS_4arch4Sm90ELb0ELb1ELb1ELb1ELb0ELb0ELb0ELb1ELb1ELb1ELb1ELb0EEENS1_21CollectiveEpilogueFwdINS6_IJSA_SC_SB_EEES9_SE_SG_Li256ELb1ELb1ELb1ELb0EEENS1_36VarlenDynamicPersistentTileSchedulerILi128ELi96ELi256ELi128ELb1ELb1ELb1ELb1ELb0ELb1EEEEEEEEEvNT_6ParamsE)
        /*02fc*/ 	.word	0x000000a8


	//----- nvinfo : EIATTR_FRAME_SIZE
	.align		4
.L_183:
        /*0300*/ 	.byte	0x04, 0x11
        /*0302*/ 	.short	(.L_185 - .L_184)
	.align		4
.L_184:
        /*0304*/ 	.word	index@(_ZN7cutlass13device_kernelIN5flash11enable_sm90INS1_16FlashAttnFwdSm90INS1_25CollectiveMainloopFwdSm90ILi2EN4cute5tupleIJNS5_1CILi1EEES8_S8_EEENS6_IJNS7_ILi128EEENS7_ILi96EEENS7_ILi192EEEEEELi192ENS_10bfloat16_tEfNS_4arch4Sm90ELb0ELb1ELb1ELb1ELb0ELb0ELb0ELb1ELb1ELb1ELb1ELb0EEENS1_21CollectiveEpilogueFwdINS6_IJSA_SC_SB_EEES9_SE_SG_Li256ELb1ELb1ELb1ELb0EEENS1_36VarlenDynamicPersistentTileSchedulerILi128ELi96ELi256ELi128ELb1ELb1ELb1ELb1ELb0ELb1EEEEEEEEEvNT_6ParamsE)
        /*0308*/ 	.word	0x00000060


	//----- nvinfo : EIATTR_REGCOUNT
	.align		4
.L_185:
        /*030c*/ 	.byte	0x04, 0x2f
        /*030e*/ 	.short	(.L_187 - .L_186)
	.align		4
.L_186:
        /*0310*/ 	.word	index@(_ZN7cutlass13device_kernelIN5flash11enable_sm90INS1_16FlashAttnFwdSm90INS1_25CollectiveMainloopFwdSm90ILi2EN4cute5tupleIJNS5_1CILi1EEES8_S8_EEENS6_IJNS7_ILi128EEENS7_ILi96EEENS7_ILi192EEEEEELi192ENS_10bfloat16_tEfNS_4arch4Sm90ELb0ELb1ELb1ELb0ELb0ELb0ELb0ELb1ELb1ELb1ELb1ELb0EEENS1_21CollectiveEpilogueFwdINS6_IJSA_SC_SB_EEES9_SE_SG_Li256ELb0ELb1ELb1ELb0EEENS1_19SingleTileSchedulerILb0ELb1ELb1ELi128EEEEEEEEEvNT_6ParamsE)
        /*0314*/ 	.word	0x000000a8


	//----- nvinfo : EIATTR_FRAME_SIZE
	.align		4
.L_187:
        /*0318*/ 	.byte	0x04, 0x11
        /*031a*/ 	.short	(.L_189 - .L_188)
	.align		4
.L_188:
        /*031c*/ 	.word	index@(_ZN7cutlass13device_kernelIN5flash11enable_sm90INS1_16FlashAttnFwdSm90INS1_25CollectiveMainloopFwdSm90ILi2EN4cute5tupleIJNS5_1CILi1EEES8_S8_EEENS6_IJNS7_ILi128EEENS7_ILi96EEENS7_ILi192EEEEEELi192ENS_10bfloat16_tEfNS_4arch4Sm90ELb0ELb1ELb1ELb0ELb0ELb0ELb0ELb1ELb1ELb1ELb1ELb0EEENS1_21CollectiveEpilogueFwdINS6_IJSA_SC_SB_EEES9_SE_SG_Li256ELb0ELb1ELb1ELb0EEENS1_19SingleTileSchedulerILb0ELb1ELb1ELi128EEEEEEEEEvNT_6ParamsE)
        /*0320*/ 	.word	0x00000010


	//----- nvinfo : EIATTR_REGCOUNT
	.align		4
.L_189:
        /*0324*/ 	.byte	0x04, 0x2f
        /*0326*/ 	.short	(.L_191 - .L_190)
	.align		4
.L_190:
        /*0328*/ 	.word	index@(_ZN7cutlass13device_kernelIN5flash11enable_sm90INS1_16FlashAttnFwdSm90INS1_25CollectiveMainloopFwdSm90ILi2EN4cute5tupleIJNS5_1CILi1EEES8_S8_EEENS6_IJNS7_ILi128EEENS7_ILi112EEENS7_ILi192EEEEEELi192ENS_10bfloat16_tEfNS_4arch4Sm90ELb0ELb0ELb1ELb1ELb0ELb1ELb0ELb1ELb1ELb1ELb1ELb0EEENS1_21CollectiveEpilogueFwdINS6_IJSA_SC_SB_EEES9_SE_SG_Li256ELb1ELb1ELb1ELb0EEENS1_36VarlenDynamicPersistentTileSchedulerILi128ELi112ELi256ELi128ELb1ELb1ELb1ELb0ELb1ELb1EEEEEEEEEvNT_6ParamsE)
        /*032c*/ 	.word	0x000000a8


	//----- nvinfo : EIATTR_FRAME_SIZE
	.align		4
.L_191:
        /*0330*/ 	.byte	0x04, 0x11
        /*0332*/ 	.short	(.L_193 - .L_192)
	.align		4
.L_192:
        /*0334*/ 	.word	index@(_ZN7cutlass13device_kernelIN5flash11enable_sm90INS1_16FlashAttnFwdSm90INS1_25CollectiveMainloopFwdSm90ILi2EN4cute5tupleIJNS5_1CILi1EEES8_S8_EEENS6_IJNS7_ILi128EEENS7_ILi112EEENS7_ILi192EEEEEELi192ENS_10bfloat16_tEfNS_4arch4Sm90ELb0ELb0ELb1ELb1ELb0ELb1ELb0ELb1ELb1ELb1ELb1ELb0EEENS1_21CollectiveEpilogueFwdINS6_IJSA_SC_SB_EEES9_SE_SG_Li256ELb1ELb1ELb1ELb0EEENS1_36VarlenDynamicPersistentTileSchedulerILi128ELi112ELi256ELi128ELb1ELb1ELb1ELb0ELb1ELb1EEEEEEEEEvNT_6ParamsE)
        /*0338*/ 	.word	0x00000088


	//----- nvinfo : EIATTR_REGCOUNT
	.align		4
.L_193:
        /*033c*/ 	.byte	0x04, 0x2f
        /*033e*/ 	.short	(.L_195 - .L_194)
	.align		4
.L_194:
        /*0340*/ 	.word	index@(_ZN7cutlass13device_kernelIN5flash11enable_sm90INS1_16FlashAttnFwdSm90INS1_25CollectiveMainloopFwdSm90ILi2EN4cute5tupleIJNS5_1CILi1EEES8_S8_EEENS6_IJNS7_ILi128EEENS7_ILi112EEENS7_ILi192EEEEEELi192ENS_10bfloat16_tEfNS_4arch4Sm90ELb0ELb0ELb1ELb1ELb0ELb0ELb0ELb1ELb1ELb1ELb1ELb0EEENS1_21CollectiveEpilogueFwdINS6_IJSA_SC_SB_EEES9_SE_SG_Li256ELb1ELb1ELb1ELb0EEENS1_36VarlenDynamicPersistentTileSchedulerILi128ELi112ELi256ELi128ELb1ELb1ELb1ELb0ELb1ELb1EEEEEEEEEvNT_6ParamsE)
        /*0344*/ 	.word	0x000000a8


	//----- nvinfo : EIATTR_FRAME_SIZE
	.align		4
.L_195:
        /*0348*/ 	.byte	0x04, 0x11
        /*034a*/ 	.short	(.L_197 - .L_196)
	.align		4
.L_196:
        /*034c*/ 	.word	index@(_ZN7cutlass13device_kernelIN5flash11enable_sm90INS1_16FlashAttnFwdSm90INS1_25CollectiveMainloopFwdSm90ILi2EN4cute5tupleIJNS5_1CILi1EEES8_S8_EEENS6_IJNS7_ILi128EEENS7_ILi112EEENS7_ILi192EEEEEELi192ENS_10bfloat16_tEfNS_4arch4Sm90ELb0ELb0ELb1ELb1ELb0ELb0ELb0ELb1ELb1ELb1ELb1ELb0EEENS1_21CollectiveEpilogueFwdINS6_IJSA_SC_SB_EEES9_SE_SG_Li256ELb1ELb1ELb1ELb0EEENS1_36VarlenDynamicPersistentTileSchedulerILi128ELi112ELi256ELi128ELb1ELb1ELb1ELb0ELb1ELb1EEEEEEEEEvNT_6ParamsE)
        /*0350*/ 	.word	0x00000070


	//----- nvinfo : EIATTR_REGCOUNT
	.align		4
.L_197:
        /*0354*/ 	.byte	0x04, 0x2f
        /*0356*/ 	.short	(.L_199 - .L_198)
	.align		4
.L_198:
        /*0358*/ 	.word	index@(_ZN7cutlass13device_kernelIN5flash11enable_sm90INS1_16FlashAttnFwdSm90INS1_25CollectiveMainloopFwdSm90ILi2EN4cute5tupleIJNS5_1CILi1EEES8_S8_EEENS6_IJNS7_ILi128EEENS7_ILi112EEENS7_ILi192EEEEEELi192ENS_10bfloat16_tEfNS_4arch4Sm90ELb0ELb0ELb1ELb0ELb0ELb0ELb0ELb1ELb1ELb1ELb1ELb0EEENS1_21CollectiveEpilogueFwdINS6_IJSA_SC_SB_EEES9_SE_SG_Li256ELb0ELb1ELb1ELb0EEENS1_19SingleTileSchedulerILb0ELb1ELb1ELi128EEEEEEEEEvNT_6ParamsE)
        /*035c*/ 	.word	0x000000a8


	//----- nvinfo : EIATTR_FRAME_SIZE
	.align		4
.L_199:
        /*0360*/ 	.byte	0x04, 0x11
        /*0362*/ 	.short	(.L_201 - .L_200)
	.align		4
.L_200:
        /*0364*/ 	.word	index@(_ZN7cutlass13device_kernelIN5flash11enable_sm90INS1_16FlashAttnFwdSm90INS1_25CollectiveMainloopFwdSm90ILi2EN4cute5tupleIJNS5_1CILi1EEES8_S8_EEENS6_IJNS7_ILi128EEENS7_ILi112EEENS7_ILi192EEEEEELi192ENS_10bfloat16_tEfNS_4arch4Sm90ELb0ELb0ELb1ELb0ELb0ELb0ELb0ELb1ELb1ELb1ELb1ELb0EEENS1_21CollectiveEpilogueFwdINS6_IJSA_SC_SB_EEES9_SE_SG_Li256ELb0ELb1ELb1ELb0EEENS1_19SingleTileSchedulerILb0ELb1ELb1ELi128EEEEEEEEEvNT_6ParamsE)
        /*0368*/ 	.word	0x00000010


	//----- nvinfo : EIATTR_REGCOUNT
	.align		4
.L_201:
        /*036c*/ 	.byte	0x04, 0x2f
        /*036e*/ 	.short	(.L_203 - .L_202)
	.align		4
.L_202:
        /*0370*/ 	.word	index@(_ZN7cutlass13device_kernelIN5flash11enable_sm90INS1_16FlashAttnFwdSm90INS1_25CollectiveMainloopFwdSm90ILi2EN4cute5tupleIJNS5_1CILi1EEES8_S8_EEENS6_IJNS7_ILi128EEENS7_ILi80EEENS7_ILi256EEEEEELi256ENS_10bfloat16_tEfNS_4arch4Sm90ELb1ELb0ELb1ELb1ELb0ELb1ELb0ELb1ELb1ELb1ELb1ELb0EEENS1_21CollectiveEpilogueFwdINS6_IJSA_SC_SB_EEES9_SE_SG_Li256ELb1ELb1ELb1ELb0EEENS1_36VarlenDynamicPersistentTileSchedulerILi128ELi80ELi256ELi128ELb1ELb1ELb1ELb1ELb1ELb1EEEEEEEEEvNT_6ParamsE)
        /*0374*/ 	.word	0x000000a8


	//----- nvinfo : EIATTR_FRAME_SIZE
	.align		4
.L_203:
        /*0378*/ 	.byte	0x04, 0x11
        /*037a*/ 	.short	(.L_205 - .L_204)
	.align		4
.L_204:
        /*037c*/ 	.word	index@(_ZN7cutlass13device_kernelIN5flash11enable_sm90INS1_16FlashAttnFwdSm90INS1_25CollectiveMainloopFwdSm90ILi2EN4cute5tupleIJNS5_1CILi1EEES8_S8_EEENS6_IJNS7_ILi128EEENS7_ILi80EEENS7_ILi256EEEEEELi256ENS_10bfloat16_tEfNS_4arch4Sm90ELb1ELb0ELb1ELb1ELb0ELb1ELb0ELb1ELb1ELb1ELb1ELb0EEENS1_21CollectiveEpilogueFwdINS6_IJSA_SC_SB_EEES9_SE_SG_Li256ELb1ELb1ELb1ELb0EEENS1_36VarlenDynamicPersistentTileSchedulerILi128ELi80ELi256ELi128ELb1ELb1ELb1ELb1ELb1ELb1EEEEEEEEEvNT_6ParamsE)
        /*0380*/ 	.word	0x000000c0


	//----- nvinfo : EIATTR_REGCOUNT
	.align		4
.L_205:
        /*0384*/ 	.byte	0x04, 0x2f
        /*0386*/ 	.short	(.L_207 - .L_206)
	.align		4
.L_206:
        /*0388*/ 	.word	index@(_ZN7cutlass13device_kernelIN5flash11enable_sm90INS1_16FlashAttnFwdSm90INS1_25CollectiveMainloopFwdSm90ILi2EN4cute5tupleIJNS5_1CILi1EEES8_S8_EEENS6_IJNS7_ILi128EEENS7_ILi80EEENS7_ILi256EEEEEELi256ENS_10bfloat16_tEfNS_4arch4Sm90ELb1ELb0ELb1ELb1ELb0ELb0ELb0ELb1ELb1ELb1ELb1ELb0EEENS1_21CollectiveEpilogueFwdINS6_IJSA_SC_SB_EEES9_SE_SG_Li256ELb1ELb1ELb1ELb0EEENS1_36VarlenDynamicPersistentTileSchedulerILi128ELi80ELi256ELi128ELb1ELb1ELb1ELb1ELb1ELb1EEEEEEEEEvNT_6ParamsE)
        /*038c*/ 	.word	0x000000a8


	//----- nvinfo : EIATTR_FRAME_SIZE
	.align		4
.L_207:
        /*0390*/ 	.byte	0x04, 0x11
        /*0392*/ 	.short	(.L_209 - .L_208)
	.align		4
.L_208:
        /*0394*/ 	.word	index@(_ZN7cutlass13device_kernelIN5flash11enable_sm90INS1_16FlashAttnFwdSm90INS1_25CollectiveMainloopFwdSm90ILi2EN4cute5tupleIJNS5_1CILi1EEES8_S8_EEENS6_IJNS7_ILi128EEENS7_ILi80EEENS7_ILi256EEEEEELi256ENS_10bfloat16_tEfNS_4arch4Sm90ELb1ELb0ELb1ELb1ELb0ELb0ELb0ELb1ELb1ELb1ELb1ELb0EEENS1_21CollectiveEpilogueFwdINS6_IJSA_SC_SB_EEES9_SE_SG_Li256ELb1ELb1ELb1ELb0EEENS1_36VarlenDynamicPersistentTileSchedulerILi128ELi80ELi256ELi128ELb1ELb1ELb1ELb1ELb1ELb1EEEEEEEEEvNT_6ParamsE)
        /*0398*/ 	.word	0x00000070


	//----- nvinfo : EIATTR_REGCOUNT
	.align		4
.L_209:
        /*039c*/ 	.byte	0x04, 0x2f
        /*039e*/ 	.short	(.L_211 - .L_210)
	.align		4
.L_210:
        /*03a0*/ 	.word	index@(_ZN7cutlass13device_kernelIN5flash11enable_sm90INS1_16FlashAttnFwdSm90INS1_25CollectiveMainloopFwdSm90ILi2EN4cute5tupleIJNS5_1CILi1EEES8_S8_EEENS6_IJNS7_ILi128EEENS7_ILi80EEENS7_ILi256EEEEEELi256ENS_10bfloat16_tEfNS_4arch4Sm90ELb1ELb0ELb1ELb0ELb0ELb0ELb0ELb1ELb1ELb1ELb1ELb0EEENS1_21CollectiveEpilogueFwdINS6_IJSA_SC_SB_EEES9_SE_SG_Li256ELb0ELb1ELb1ELb0EEENS1_19SingleTileSchedulerILb0ELb1ELb1ELi128EEEEEEEEEvNT_6ParamsE)
        /*03a4*/ 	.word	0x000000a8


	//----- nvinfo : EIATTR_FRAME_SIZE
	.align		4
.L_211:
        /*03a8*/ 	.byte	0x04, 0x11
        /*03aa*/ 	.short	(.L_213 - .L_212)
	.align		4
.L_212:
        /*03ac*/ 	.word	index@(_ZN7cutlass13device_kernelIN5flash11enable_sm90INS1_16FlashAttnFwdSm90INS1_25CollectiveMainloopFwdSm90ILi2EN4cute5tupleIJNS5_1CILi1EEES8_S8_EEENS6_IJNS7_ILi128EEENS7_ILi80EEENS7_ILi256EEEEEELi256ENS_10bfloat16_tEfNS_4arch4Sm90ELb1ELb0ELb1ELb0ELb0ELb0ELb0ELb1ELb1ELb1ELb1ELb0EEENS1_21CollectiveEpilogueFwdINS6_IJSA_SC_SB_EEES9_SE_SG_Li256ELb0ELb1ELb1ELb0EEENS1_19SingleTileSchedulerILb0ELb1ELb1ELi128EEEEEEEEEvNT_6ParamsE)
        /*03b0*/ 	.word	0x00000018


	//----- nvinfo : EIATTR_REGCOUNT
	.align		4
.L_213:
        /*03b4*/ 	.byte	0x04, 0x2f
        /*03b6*/ 	.short	(.L_215 - .L_214)
	.align		4
.L_214:
        /*03b8*/ 	.word	index@(_ZN7cutlass13device_kernelIN5flash11enable_sm90INS1_16FlashAttnFwdSm90INS1_25CollectiveMainloopFwdSm90ILi2EN4cute5tupleIJNS5_1CILi1EEES8_S8_EEENS6_IJNS7_ILi128EEENS7_ILi64EEENS7_ILi256EEEEEELi256ENS_10bfloat16_tEfNS_4arch4Sm90ELb0ELb1ELb1ELb1ELb0ELb1ELb0ELb1ELb1ELb1ELb1ELb0EEENS1_21CollectiveEpilogueFwdINS6_IJSA_SC_SB_EEES9_SE_SG_Li256ELb1ELb1ELb1ELb0EEENS1_36VarlenDynamicPersistentTileSchedulerILi128ELi64ELi256ELi128ELb1ELb1ELb1ELb1ELb0ELb1EEEEEEEEEvNT_6ParamsE)
        /*03bc*/ 	.word	0x000000a8


	//----- nvinfo : EIATTR_FRAME_SIZE
	.align		4
.L_215:
        /*03c0*/ 	.byte	0x04, 0x11
        /*03c2*/ 	.short	(.L_217 - .L_216)
	.align		4
.L_216:
        /*03c4*/ 	.word	index@(_ZN7cutlass13device_kernelIN5flash11enable_sm90INS1_16FlashAttnFwdSm90INS1_25CollectiveMainloopFwdSm90ILi2EN4cute5tupleIJNS5_1CILi1EEES8_S8_EEENS6_IJNS7_ILi128EEENS7_ILi64EEENS7_ILi256EEEEEELi256ENS_10bfloat16_tEfNS_4arch4Sm90ELb0ELb1ELb1ELb1ELb0ELb1ELb0ELb1ELb1ELb1ELb1ELb0EEENS1_21CollectiveEpilogueFwdINS6_IJSA_SC_SB_EEES9_SE_SG_Li256ELb1ELb1ELb1ELb0EEENS1_36VarlenDynamicPersistentTileSchedulerILi128ELi64ELi256ELi128ELb1ELb1ELb1ELb1ELb0ELb1EEEEEEEEEvNT_6ParamsE)
        /*03c8*/ 	.word	0x000000a8


	//----- nvinfo : EIATTR_REGCOUNT
	.align		4
.L_217:
        /*03cc*/ 	.byte	0x04, 0x2f
        /*03ce*/ 	.short	(.L_219 - .L_218)
	.align		4
.L_218:
        /*03d0*/ 	.word	index@(_ZN7cutlass13device_kernelIN5flash11enable_sm90INS1_16FlashAttnFwdSm90INS1_25CollectiveMainloopFwdSm90ILi2EN4cute5tupleIJNS5_1CILi1EEES8_S8_EEENS6_IJNS7_ILi128EEENS7_ILi64EEENS7_ILi256EEEEEELi256ENS_10bfloat16_tEfNS_4arch4Sm90ELb0ELb1ELb1ELb1ELb0ELb0ELb0ELb1ELb1ELb1ELb1ELb0EEENS1_21CollectiveEpilogueFwdINS6_IJSA_SC_SB_EEES9_SE_SG_Li256ELb1ELb1ELb1ELb0EEENS1_36VarlenDynamicPersistentTileSchedulerILi128ELi64ELi256ELi128ELb1ELb1ELb1ELb1ELb0ELb1EEEEEEEEEvNT_6ParamsE)
        /*03d4*/ 	.word	0x000000a8


	//----- nvinfo : EIATTR_FRAME_SIZE
	.align		4
.L_219:
        /*03d8*/ 	.byte	0x04, 0x11
        /*03da*/ 	.short	(.L_221 - .L_220)
	.align		4
.L_220:
        /*03dc*/ 	.word	index@(_ZN7cutlass13device_kernelIN5flash11enable_sm90INS1_16FlashAttnFwdSm90INS1_25CollectiveMainloopFwdSm90ILi2EN4cute5tupleIJNS5_1CILi1EEES8_S8_EEENS6_IJNS7_ILi128EEENS7_ILi64EEENS7_ILi256EEEEEELi256ENS_10bfloat16_tEfNS_4arch4Sm90ELb0ELb1ELb1ELb1ELb0ELb0ELb0ELb1ELb1ELb1ELb1ELb0EEENS1_21CollectiveEpilogueFwdINS6_IJSA_SC_SB_EEES9_SE_SG_Li256ELb1ELb1ELb1ELb0EEENS1_36VarlenDynamicPersistentTileSchedulerILi128ELi64ELi256ELi128ELb1ELb1ELb1ELb1ELb0ELb1EEEEEEEEEvNT_6ParamsE)
        /*03e0*/ 	.word	0x00000070


	//----- nvinfo : EIATTR_REGCOUNT
	.align		4
.L_221:
        /*03e4*/ 	.byte	0x04, 0x2f
        /*03e6*/ 	.short	(.L_223 - .L_222)
	.align		4
.L_222:
        /*03e8*/ 	.word	index@(_ZN7cutlass13device_kernelIN5flash11enable_sm90INS1_16FlashAttnFwdSm90INS1_25CollectiveMainloopFwdSm90ILi2EN4cute5tupleIJNS5_1CILi1EEES8_S8_EEENS6_IJNS7_ILi128EEENS7_ILi64EEENS7_ILi256EEEEEELi256ENS_10bfloat16_tEfNS_4arch4Sm90ELb0ELb1ELb1ELb0ELb0ELb0ELb0ELb1ELb1ELb1ELb1ELb0EEENS1_21CollectiveEpilogueFwdINS6_IJSA_SC_SB_EEES9_SE_SG_Li256ELb0ELb1ELb1ELb0EEENS1_19SingleTileSchedulerILb0ELb1ELb1ELi128EEEEEEEEEvNT_6ParamsE)
        /*03ec*/ 	.word	0x000000a8


	//----- nvinfo : EIATTR_FRAME_SIZE
	.align		4
.L_223:
        /*03f0*/ 	.byte	0x04, 0x11
        /*03f2*/ 	.short	(.L_225 - .L_224)
	.align		4
.L_224:
        /*03f4*/ 	.word	index@(_ZN7cutlass13device_kernelIN5flash11enable_sm90INS1_16FlashAttnFwdSm90INS1_25CollectiveMainloopFwdSm90ILi2EN4cute5tupleIJNS5_1CILi1EEES8_S8_EEENS6_IJNS7_ILi128EEENS7_ILi64EEENS7_ILi256EEEEEELi256ENS_10bfloat16_tEfNS_4arch4Sm90ELb0ELb1ELb1ELb0ELb0ELb0ELb0ELb1ELb1ELb1ELb1ELb0EEENS1_21CollectiveEpilogueFwdINS6_IJSA_SC_SB_EEES9_SE_SG_Li256ELb0ELb1ELb1ELb0EEENS1_19SingleTileSchedulerILb0ELb1ELb1ELi128EEEEEEEEEvNT_6ParamsE)
        /*03f8*/ 	.word	0x00000010


	//----- nvinfo : EIATTR_REGCOUNT
	.align		4
.L_225:
        /*03fc*/ 	.byte	0x04, 0x2f
        /*03fe*/ 	.short	(.L_227 - .L_226)
	.align		4
.L_226:
        /*0400*/ 	.word	index@(_ZN7cutlass13device_kernelIN5flash11enable_sm90INS1_16FlashAttnFwdSm90INS1_25CollectiveMainloopFwdSm90ILi2EN4cute5tupleIJNS5_1CILi1EEES8_S8_EEENS6_IJNS7_ILi128EEENS7_ILi80EEENS7_ILi256EEEEEELi256ENS_10bfloat16_tEfNS_4arch4Sm90ELb0ELb0ELb1ELb1ELb0ELb1ELb0ELb1ELb1ELb1ELb1ELb0EEENS1_21CollectiveEpilogueFwdINS6_IJSA_SC_SB_EEES9_SE_SG_Li256ELb1ELb1ELb1ELb0EEENS1_36VarlenDynamicPersistentTileSchedulerILi128ELi80ELi256ELi128ELb1ELb1ELb1ELb0ELb1ELb1EEEEEEEEEvNT_6ParamsE)
        /*0404*/ 	.word	0x000000a8


	//----- nvinfo : EIATTR_FRAME_SIZE
	.align		4
.L_227:
        /*0408*/ 	.byte	0x04, 0x11
        /*040a*/ 	.short	(.L_229 - .L_228)
	.align		4
.L_228:
        /*040c*/ 	.word	index@(_ZN7cutlass13device_kernelIN5flash11enable_sm90INS1_16FlashAttnFwdSm90INS1_25CollectiveMainloopFwdSm90ILi2EN4cute5tupleIJNS5_1CILi1EEES8_S8_EEENS6_IJNS7_ILi128EEENS7_ILi80EEENS7_ILi256EEEEEELi256ENS_10bfloat16_tEfNS_4arch4Sm90ELb0ELb0ELb1ELb1ELb0ELb1ELb0ELb1ELb1ELb1ELb1ELb0EEENS1_21CollectiveEpilogueFwdINS6_IJSA_SC_SB_EEES9_SE_SG_Li256ELb1ELb1ELb1ELb0EEENS1_36VarlenDynamicPersistentTileSchedulerILi128ELi80ELi256ELi128ELb1ELb1ELb1ELb0ELb1ELb1EEEEEEEEEvNT_6ParamsE)
        /*0410*/ 	.word	0x00000190


	//----- nvinfo : EIATTR_REGCOUNT
	.align		4
.L_229:
        /*0414*/ 	.byte	0x04, 0x2f
        /*0416*/ 	.short	(.L_231 - .L_230)
	.align		4
.L_230:
        /*0418*/ 	.word	index@(_ZN7cutlass13device_kernelIN5flash11enable_sm90INS1_16FlashAttnFwdSm90INS1_25CollectiveMainloopFwdSm90ILi2EN4cute5tupleIJNS5_1CILi1EEES8_S8_EEENS6_IJNS7_ILi128EEENS7_ILi80EEENS7_ILi256EEEEEELi256ENS_10bfloat16_tEfNS_4arch4Sm90ELb0ELb0ELb1ELb1ELb0ELb0ELb0ELb1ELb1ELb1ELb1ELb0EEENS1_21CollectiveEpilogueFwdINS6_IJSA_SC_SB_EEES9_SE_SG_Li256ELb1ELb1ELb1ELb0EEENS1_36VarlenDynamicPersistentTileSchedulerILi128ELi80ELi256ELi128ELb1ELb1ELb1ELb0ELb1ELb1EEEEEEEEEvNT_6ParamsE)
        /*041c*/ 	.word	0x000000a8


	//----- nvinfo : EIATTR_FRAME_SIZE
	.align		4
.L_231:
        /*0420*/ 	.byte	0x04, 0x11
        /*0422*/ 	.short	(.L_233 - .L_232)
	.align		4
.L_232:
        /*0424*/ 	.word	index@(_ZN7cutlass13device_kernelIN5flash11enable_sm90INS1_16FlashAttnFwdSm90INS1_25CollectiveMainloopFwdSm90ILi2EN4cute5tupleIJNS5_1CILi1EEES8_S8_EEENS6_IJNS7_ILi128EEENS7_ILi80EEENS7_ILi256EEEEEELi256ENS_10bfloat16_tEfNS_4arch4Sm90ELb0ELb0ELb1ELb1ELb0ELb0ELb0ELb1ELb1ELb1ELb1ELb0EEENS1_21CollectiveEpilogueFwdINS6_IJSA_SC_SB_EEES9_SE_SG_Li256ELb1ELb1ELb1ELb0EEENS1_36VarlenDynamicPersistentTileSchedulerILi128ELi80ELi256ELi128ELb1ELb1ELb1ELb0ELb1ELb1EEEEEEEEEvNT_6ParamsE)
        /*0428*/ 	.word	0x00000078


	//----- nvinfo : EIATTR_REGCOUNT
	.align		4
.L_233:
        /*042c*/ 	.byte	0x04, 0x2f
        /*042e*/ 	.short	(.L_235 - .L_234)
	.align		4
.L_234:
        /*0430*/ 	.word	index@(_ZN7cutlass13device_kernelIN5flash11enable_sm90INS1_16FlashAttnFwdSm90INS1_25CollectiveMainloopFwdSm90ILi2EN4cute5tupleIJNS5_1CILi1EEES8_S8_EEENS6_IJNS7_ILi128EEENS7_ILi80EEENS7_ILi256EEEEEELi256ENS_10bfloat16_tEfNS_4arch4Sm90ELb0ELb0ELb1ELb0ELb0ELb0ELb0ELb1ELb1ELb1ELb1ELb0EEENS1_21CollectiveEpilogueFwdINS6_IJSA_SC_SB_EEES9_SE_SG_Li256ELb0ELb1ELb1ELb0EEENS1_19SingleTileSchedulerILb0ELb1ELb1ELi128EEEEEEEEEvNT_6ParamsE)
        /*0434*/ 	.word	0x000000a8


	//----- nvinfo : EIATTR_FRAME_SIZE
	.align		4
.L_235:
        /*0438*/ 	.byte	0x04, 0x11
        /*043a*/ 	.short	(.L_237 - .L_236)
	.align		4
.L_236:
        /*043c*/ 	.word	index@(_ZN7cutlass13device_kernelIN5flash11enable_sm90INS1_16FlashAttnFwdSm90INS1_25CollectiveMainloopFwdSm90ILi2EN4cute5tupleIJNS5_1CILi1EEES8_S8_EEENS6_IJNS7_ILi128EEENS7_ILi80EEENS7_ILi256EEEEEELi256ENS_10bfloat16_tEfNS_4arch4Sm90ELb0ELb0ELb1ELb0ELb0ELb0ELb0ELb1ELb1ELb1ELb1ELb0EEENS1_21CollectiveEpilogueFwdINS6_IJSA_SC_SB_EEES9_SE_SG_Li256ELb0ELb1ELb1ELb0EEENS1_19SingleTileSchedulerILb0ELb1ELb1ELi128EEEEEEEEEvNT_6ParamsE)
        /*0440*/ 	.word	0x00000018


	//----- nvinfo : EIATTR_MIN_STACK_SIZE
	.align		4
.L_237:
        /*0444*/ 	.byte	0x04, 0x12
        /*0446*/ 	.short	(.L_239 - .L_238)
	.align		4
.L_238:
        /*0448*/ 	.word	index@(_ZN7cutlass13device_kernelIN5flash11enable_sm90INS1_16FlashAttnFwdSm90INS1_25CollectiveMainloopFwdSm90ILi2EN4cute5tupleIJNS5_1CILi1EEES8_S8_EEENS6_IJNS7_ILi128EEENS7_ILi80EEENS7_ILi256EEEEEELi256ENS_10bfloat16_tEfNS_4arch4Sm90ELb0ELb0ELb1ELb0ELb0ELb0ELb0ELb1ELb1ELb1ELb1ELb0EEENS1_21CollectiveEpilogueFwdINS6_IJSA_SC_SB_EEES9_SE_SG_Li256ELb0ELb1ELb1ELb0EEENS1_19SingleTileSchedulerILb0ELb1ELb1ELi128EEEEEEEEEvNT_6ParamsE)
        /*044c*/ 	.word	0x00000018


	//----- nvinfo : EIATTR_MIN_STACK_SIZE
	.align		4
.L_239:
        /*0450*/ 	.byte	0x04, 0x12
        /*0452*/ 	.short	(.L_241 - .L_240)
	.align		4
.L_240:
        /*0454*/ 	.word	index@(_ZN7cutlass13device_kernelIN5flash11enable_sm90INS1_16FlashAttnFwdSm90INS1_25CollectiveMainloopFwdSm90ILi2EN4cute5tupleIJNS5_1CILi1EEES8_S8_EEENS6_IJNS7_ILi128EEENS7_ILi80EEENS7_ILi256EEEEEELi256ENS_10bfloat16_tEfNS_4arch4Sm90ELb0ELb0ELb1ELb1ELb0ELb0ELb0ELb1ELb1ELb1ELb1ELb0EEENS1_21CollectiveEpilogueFwdINS6_IJSA_SC_SB_EEES9_SE_SG_Li256ELb1ELb1ELb1ELb0EEENS1_36VarlenDynamicPersistentTileSchedulerILi128ELi80ELi256ELi128ELb1ELb1ELb1ELb0ELb1ELb1EEEEEEEEEvNT_6ParamsE)
        /*0458*/ 	.word	0x00000078


	//----- nvinfo : EIATTR_MIN_STACK_SIZE
	.align		4
.L_241:
        /*045c*/ 	.byte	0x04, 0x12
        /*045e*/ 	.short	(.L_243 - .L_242)
	.align		4
.L_242:
        /*0460*/ 	.word	index@(_ZN7cutlass13device_kernelIN5flash11enable_sm90INS1_16FlashAttnFwdSm90INS1_25CollectiveMainloopFwdSm90ILi2EN4cute5tupleIJNS5_1CILi1EEES8_S8_EEENS6_IJNS7_ILi128EEENS7_ILi80EEENS7_ILi256EEEEEELi256ENS_10bfloat16_tEfNS_4arch4Sm90ELb0ELb0ELb1ELb1ELb0ELb1ELb0ELb1ELb1ELb1ELb1ELb0EEENS1_21CollectiveEpilogueFwdINS6_IJSA_SC_SB_EEES9_SE_SG_Li256ELb1ELb1ELb1ELb0EEENS1_36VarlenDynamicPersistentTileSchedulerILi128ELi80ELi256ELi128ELb1ELb1ELb1ELb0ELb1ELb1EEEEEEEEEvNT_6ParamsE)
        /*0464*/ 	.word	0x00000190


	//----- nvinfo : EIATTR_MIN_STACK_SIZE
	.align		4
.L_243:
        /*0468*/ 	.byte	0x04, 0x12
        /*046a*/ 	.short	(.L_245 - .L_244)
	.align		4
.L_244:
        /*046c*/ 	.word	index@(_ZN7cutlass13device_kernelIN5flash11enable_sm90INS1_16FlashAttnFwdSm90INS1_25CollectiveMainloopFwdSm90ILi2EN4cute5tupleIJNS5_1CILi1EEES8_S8_EEENS6_IJNS7_ILi128EEENS7_ILi64EEENS7_ILi256EEEEEELi256ENS_10bfloat16_tEfNS_4arch4Sm90ELb0ELb1ELb1ELb0ELb0ELb0ELb0ELb1ELb1ELb1ELb1ELb0EEENS1_21CollectiveEpilogueFwdINS6_IJSA_SC_SB_EEES9_SE_SG_Li256ELb0ELb1ELb1ELb0EEENS1_19SingleTileSchedulerILb0ELb1ELb1ELi128EEEEEEEEEvNT_6ParamsE)
        /*0470*/ 	.word	0x00000010


	//----- nvinfo : EIATTR_MIN_STACK_SIZE
	.align		4
.L_245:
        /*0474*/ 	.byte	0x04, 0x12
        /*0476*/ 	.short	(.L_247 - .L_246)
	.align		4
.L_246:
        /*0478*/ 	.word	index@(_ZN7cutlass13device_kernelIN5flash11enable_sm90INS1_16FlashAttnFwdSm90INS1_25CollectiveMainloopFwdSm90ILi2EN4cute5tupleIJNS5_1CILi1EEES8_S8_EEENS6_IJNS7_ILi128EEENS7_ILi64EEENS7_ILi256EEEEEELi256ENS_10bfloat16_tEfNS_4arch4Sm90ELb0ELb1ELb1ELb1ELb0ELb0ELb0ELb1ELb1ELb1ELb1ELb0EEENS1_21CollectiveEpilogueFwdINS6_IJSA_SC_SB_EEES9_SE_SG_Li256ELb1ELb1ELb1ELb0EEENS1_36VarlenDynamicPersistentTileSchedulerILi128ELi64ELi256ELi128ELb1ELb1ELb1ELb1ELb0ELb1EEEEEEEEEvNT_6ParamsE)
        /*047c*/ 	.word	0x00000070


	//----- nvinfo : EIATTR_MIN_STACK_SIZE
	.align		4
.L_247:
        /*0480*/ 	.byte	0x04, 0x12
        /*0482*/ 	.short	(.L_249 - .L_248)
	.align		4
.L_248:
        /*0484*/ 	.word	index@(_ZN7cutlass13device_kernelIN5flash11enable_sm90INS1_16FlashAttnFwdSm90INS1_25CollectiveMainloopFwdSm90ILi2EN4cute5tupleIJNS5_1CILi1EEES8_S8_EEENS6_IJNS7_ILi128EEENS7_ILi64EEENS7_ILi256EEEEEELi256ENS_10bfloat16_tEfNS_4arch4Sm90ELb0ELb1ELb1ELb1ELb0ELb1ELb0ELb1ELb1ELb1ELb1ELb0EEENS1_21CollectiveEpilogueFwdINS6_IJSA_SC_SB_EEES9_SE_SG_Li256ELb1ELb1ELb1ELb0EEENS1_36VarlenDynamicPersistentTileSchedulerILi128ELi64ELi256ELi128ELb1ELb1ELb1ELb1ELb0ELb1EEEEEEEEEvNT_6ParamsE)
        /*0488*/ 	.word	0x000000a8


	//----- nvinfo : EIATTR_MIN_STACK_SIZE
	.align		4
.L_249:
        /*048c*/ 	.byte	0x04, 0x12
        /*048e*/ 	.short	(.L_251 - .L_250)
	.align		4
.L_250:
        /*0490*/ 	.word	index@(_ZN7cutlass13device_kernelIN5flash11enable_sm90INS1_16FlashAttnFwdSm90INS1_25CollectiveMainloopFwdSm90ILi2EN4cute5tupleIJNS5_1CILi1EEES8_S8_EEENS6_IJNS7_ILi128EEENS7_ILi80EEENS7_ILi256EEEEEELi256ENS_10bfloat16_tEfNS_4arch4Sm90ELb1ELb0ELb1ELb0ELb0ELb0ELb0ELb1ELb1ELb1ELb1ELb0EEENS1_21CollectiveEpilogueFwdINS6_IJSA_SC_SB_EEES9_SE_SG_Li256ELb0ELb1ELb1ELb0EEENS1_19SingleTileSchedulerILb0ELb1ELb1ELi128EEEEEEEEEvNT_6ParamsE)
        /*0494*/ 	.word	0x00000018


	//----- nvinfo : EIATTR_MIN_STACK_SIZE
	.align		4
.L_251:
        /*0498*/ 	.byte	0x04, 0x12
        /*049a*/ 	.short	(.L_253 - .L_252)
	.align		4
.L_252:
        /*049c*/ 	.word	index@(_ZN7cutlass13device_kernelIN5flash11enable_sm90INS1_16FlashAttnFwdSm90INS1_25CollectiveMainloopFwdSm90ILi2EN4cute5tupleIJNS5_1CILi1EEES8_S8_EEENS6_IJNS7_ILi128EEENS7_ILi80EEENS7_ILi256EEEEEELi256ENS_10bfloat16_tEfNS_4arch4Sm90ELb1ELb0ELb1ELb1ELb0ELb0ELb0ELb1ELb1ELb1ELb1ELb0EEENS1_21CollectiveEpilogueFwdINS6_IJSA_SC_SB_EEES9_SE_SG_Li256ELb1ELb1ELb1ELb0EEENS1_36VarlenDynamicPersistentTileSchedulerILi128ELi80ELi256ELi128ELb1ELb1ELb1ELb1ELb1ELb1EEEEEEEEEvNT_6ParamsE)
        /*04a0*/ 	.word	0x00000070


	//----- nvinfo : EIATTR_MIN_STACK_SIZE
	.align		4
.L_253:
        /*04a4*/ 	.byte	0x04, 0x12
        /*04a6*/ 	.short	(.L_255 - .L_254)
	.align		4
.L_254:
        /*04a8*/ 	.word	index@(_ZN7cutlass13device_kernelIN5flash11enable_sm90INS1_16FlashAttnFwdSm90INS1_25CollectiveMainloopFwdSm90ILi2EN4cute5tupleIJNS5_1CILi1EEES8_S8_EEENS6_IJNS7_ILi128EEENS7_ILi80EEENS7_ILi256EEEEEELi256ENS_10bfloat16_tEfNS_4arch4Sm90ELb1ELb0ELb1ELb1ELb0ELb1ELb0ELb1ELb1ELb1ELb1ELb0EEENS1_21CollectiveEpilogueFwdINS6_IJSA_SC_SB_EEES9_SE_SG_Li256ELb1ELb1ELb1ELb0EEENS1_36VarlenDynamicPersistentTileSchedulerILi128ELi80ELi256ELi128ELb1ELb1ELb1ELb1ELb1ELb1EEEEEEEEEvNT_6ParamsE)
        /*04ac*/ 	.word	0x000000c0


	//----- nvinfo : EIATTR_MIN_STACK_SIZE
	.align		4
.L_255:
        /*04b0*/ 	.byte	0x04, 0x12
        /*04b2*/ 	.short	(.L_257 - .L_256)
	.align		4
.L_256:
        /*04b4*/ 	.word	index@(_ZN7cutlass13device_kernelIN5flash11enable_sm90INS1_16FlashAttnFwdSm90INS1_25CollectiveMainloopFwdSm90ILi2EN4cute5tupleIJNS5_1CILi1EEES8_S8_EEENS6_IJNS7_ILi128EEENS7_ILi112EEENS7_ILi192EEEEEELi192ENS_10bfloat16_tEfNS_4arch4Sm90ELb0ELb0ELb1ELb0ELb0ELb0ELb0ELb1ELb1ELb1ELb1ELb0EEENS1_21CollectiveEpilogueFwdINS6_IJSA_SC_SB_EEES9_SE_SG_Li256ELb0ELb1ELb1ELb0EEENS1_19SingleTileSchedulerILb0ELb1ELb1ELi128EEEEEEEEEvNT_6ParamsE)
        /*04b8*/ 	.word	0x00000010


	//----- nvinfo : EIATTR_MIN_STACK_SIZE
	.align		4
.L_257:
        /*04bc*/ 	.byte	0x04, 0x12
        /*04be*/ 	.short	(.L_259 - .L_258)
	.align		4
.L_258:
        /*04c0*/ 	.word	index@(_ZN7cutlass13device_kernelIN5flash11enable_sm90INS1_16FlashAttnFwdSm90INS1_25CollectiveMainloopFwdSm90ILi2EN4cute5tupleIJNS5_1CILi1EEES8_S8_EEENS6_IJNS7_ILi128EEENS7_ILi112EEENS7_ILi192EEEEEELi192ENS_10bfloat16_tEfNS_4arch4Sm90ELb0ELb0ELb1ELb1ELb0ELb0ELb0ELb1ELb1ELb1ELb1ELb0EEENS1_21CollectiveEpilogueFwdINS6_IJSA_SC_SB_EEES9_SE_SG_Li256ELb1ELb1ELb1ELb0EEENS1_36VarlenDynamicPersistentTileSchedulerILi128ELi112ELi256ELi128ELb1ELb1ELb1ELb0ELb1ELb1EEEEEEEEEvNT_6ParamsE)
        /*04c4*/ 	.word	0x00000070


	//----- nvinfo : EIATTR_MIN_STACK_SIZE
	.align		4
.L_259:
        /*04c8*/ 	.byte	0x04, 0x12
        /*04ca*/ 	.short	(.L_261 - .L_260)
	.align		4
.L_260:
        /*04cc*/ 	.word	index@(_ZN7cutlass13device_kernelIN5flash11enable_sm90INS1_16FlashAttnFwdSm90INS1_25CollectiveMainloopFwdSm90ILi2EN4cute5tupleIJNS5_1CILi1EEES8_S8_EEENS6_IJNS7_ILi128EEENS7_ILi112EEENS7_ILi192EEEEEELi192ENS_10bfloat16_tEfNS_4arch4Sm90ELb0ELb0ELb1ELb1ELb0ELb1ELb0ELb1ELb1ELb1ELb1ELb0EEENS1_21CollectiveEpilogueFwdINS6_IJSA_SC_SB_EEES9_SE_SG_Li256ELb1ELb1ELb1ELb0EEENS1_36VarlenDynamicPersistentTileSchedulerILi128ELi112ELi256ELi128ELb1ELb1ELb1ELb0ELb1ELb1EEEEEEEEEvNT_6ParamsE)
        /*04d0*/ 	.word	0x00000088


	//----- nvinfo : EIATTR_MIN_STACK_SIZE
	.align		4
.L_261:
        /*04d4*/ 	.byte	0x04, 0x12
        /*04d6*/ 	.short	(.L_263 - .L_262)
	.align		4
.L_262:
        /*04d8*/ 	.word	index@(_ZN7cutlass13device_kernelIN5flash11enable_sm90INS1_16FlashAttnFwdSm90INS1_25CollectiveMainloopFwdSm90ILi2EN4cute5tupleIJNS5_1CILi1EEES8_S8_EEENS6_IJNS7_ILi128EEENS7_ILi96EEENS7_ILi192EEEEEELi192ENS_10bfloat16_tEfNS_4arch4Sm90ELb0ELb1ELb1ELb0ELb0ELb0ELb0ELb1ELb1ELb1ELb1ELb0EEENS1_21CollectiveEpilogueFwdINS6_IJSA_SC_SB_EEES9_SE_SG_Li256ELb0ELb1ELb1ELb0EEENS1_19SingleTileSchedulerILb0ELb1ELb1ELi128EEEEEEEEEvNT_6ParamsE)
        /*04dc*/ 	.word	0x00000010


	//----- nvinfo : EIATTR_MIN_STACK_SIZE
	.align		4
.L_263:
        /*04e0*/ 	.byte	0x04, 0x12
        /*04e2*/ 	.short	(.L_265 - .L_264)
	.align		4
.L_264:
        /*04e4*/ 	.word	index@(_ZN7cutlass13device_kernelIN5flash11enable_sm90INS1_16FlashAttnFwdSm90INS1_25CollectiveMainloopFwdSm90ILi2EN4cute5tupleIJNS5_1CILi1EEES8_S8_EEENS6_IJNS7_ILi128EEENS7_ILi96EEENS7_ILi192EEEEEELi192ENS_10bfloat16_tEfNS_4arch4Sm90ELb0ELb1ELb1ELb1ELb0ELb0ELb0ELb1ELb1ELb1ELb1ELb0EEENS1_21CollectiveEpilogueFwdINS6_IJSA_SC_SB_EEES9_SE_SG_Li256ELb1ELb1ELb1ELb0EEENS1_36VarlenDynamicPersistentTileSchedulerILi128ELi96ELi256ELi128ELb1ELb1ELb1ELb1ELb0ELb1EEEEEEEEEvNT_6ParamsE)
        /*04e8*/ 	.word	0x00000060


	//----- nvinfo : EIATTR_MIN_STACK_SIZE
	.align		4
.L_265:
        /*04ec*/ 	.byte	0x04, 0x12
        /*04ee*/ 	.short	(.L_267 - .L_266)
	.align		4
.L_266:
        /*04f0*/ 	.word	index@(_ZN7cutlass13device_kernelIN5flash11enable_sm90INS1_16FlashAttnFwdSm90INS1_25CollectiveMainloopFwdSm90ILi2EN4cute5tupleIJNS5_1CILi1EEES8_S8_EEENS6_IJNS7_ILi128EEENS7_ILi96EEENS7_ILi192EEEEEELi192ENS_10bfloat16_tEfNS_4arch4Sm90ELb0ELb1ELb1ELb1ELb0ELb1ELb0ELb1ELb1ELb1ELb1ELb0EEENS1_21CollectiveEpilogueFwdINS6_IJSA_SC_SB_EEES9_SE_SG_Li256ELb1ELb1ELb1ELb0EEENS1_36VarlenDynamicPersistentTileSchedulerILi128ELi96ELi256ELi128ELb1ELb1ELb1ELb1ELb0ELb1EEEEEEEEEvNT_6ParamsE)
        /*04f4*/ 	.word	0x00000340


	//----- nvinfo : EIATTR_MIN_STACK_SIZE
	.align		4
.L_267:
        /*04f8*/ 	.byte	0x04, 0x12
        /*04fa*/ 	.short	(.L_269 - .L_268)
	.align		4
.L_268:
        /*04fc*/ 	.word	index@(_ZN7cutlass13device_kernelIN5flash11enable_sm90INS1_16FlashAttnFwdSm90INS1_25CollectiveMainloopFwdSm90ILi2EN4cute5tupleIJNS5_1CILi1EEES8_S8_EEENS6_IJNS7_ILi128EEENS7_ILi112EEENS7_ILi192EEEEEELi192ENS_10bfloat16_tEfNS_4arch4Sm90ELb1ELb0ELb1ELb0ELb0ELb0ELb0ELb1ELb1ELb1ELb1ELb0EEENS1_21CollectiveEpilogueFwdINS6_IJSA_SC_SB_EEES9_SE_SG_Li256ELb0ELb1ELb1ELb0EEENS1_19SingleTileSchedulerILb0ELb1ELb1ELi128EEEEEEEEEvNT_6ParamsE)
        /*0500*/ 	.word	0x00000010


	//----- nvinfo : EIATTR_MIN_STACK_SIZE
	.align		4
.L_269:
        /*0504*/ 	.byte	0x04, 0x12
        /*0506*/ 	.short	(.L_271 - .L_270)
	.align		4
.L_270:
        /*0508*/ 	.word	index@(_ZN7cutlass13device_kernelIN5flash11enable_sm90INS1_16FlashAttnFwdSm90INS1_25CollectiveMainloopFwdSm90ILi2EN4cute5tupleIJNS5_1CILi1EEES8_S8_EEENS6_IJNS7_ILi128EEENS7_ILi112EEENS7_ILi192EEEEEELi192ENS_10bfloat16_tEfNS_4arch4Sm90ELb1ELb0ELb1ELb1ELb0ELb0ELb0ELb1ELb1ELb1ELb1ELb0EEENS1_21CollectiveEpilogueFwdINS6_IJSA_SC_SB_EEES9_SE_SG_Li256ELb1ELb1ELb1ELb0EEENS1_36VarlenDynamicPersistentTileSchedulerILi128ELi112ELi256ELi128ELb1ELb1ELb1ELb1ELb1ELb1EEEEEEEEEvNT_6ParamsE)
        /*050c*/ 	.word	0x00000068


	//----- nvinfo : EIATTR_MIN_STACK_SIZE
	.align		4
.L_271:
        /*0510*/ 	.byte	0x04, 0x12
        /*0512*/ 	.short	(.L_273 - .L_272)
	.align		4
.L_272:
        /*0514*/ 	.word	index@(_ZN7cutlass13device_kernelIN5flash11enable_sm90INS1_16FlashAttnFwdSm90INS1_25CollectiveMainloopFwdSm90ILi2EN4cute5tupleIJNS5_1CILi1EEES8_S8_EEENS6_IJNS7_ILi128EEENS7_ILi112EEENS7_ILi192EEEEEELi192ENS_10bfloat16_tEfNS_4arch4Sm90ELb1ELb0ELb1ELb1ELb0ELb1ELb0ELb1ELb1ELb1ELb1ELb0EEENS1_21CollectiveEpilogueFwdINS6_IJSA_SC_SB_EEES9_SE_SG_Li256ELb1ELb1ELb1ELb0EEENS1_36VarlenDynamicPersistentTileSchedulerILi128ELi112ELi256ELi128ELb1ELb1ELb1ELb1ELb1ELb1EEEEEEEEEvNT_6ParamsE)
        /*0518*/ 	.word	0x00000090


	//----- nvinfo : EIATTR_MIN_STACK_SIZE
	.align		4
.L_273:
        /*051c*/ 	.byte	0x04, 0x12
        /*051e*/ 	.short	(.L_275 - .L_274)
	.align		4
.L_274:
        /*0520*/ 	.word	index@(_ZN7cutlass13device_kernelIN5flash11enable_sm90INS1_16FlashAttnFwdSm90INS1_25CollectiveMainloopFwdSm90ILi2EN4cute5tupleIJNS5_1CILi1EEES8_S8_EEENS6_IJNS7_ILi128EEENS7_ILi176EEESA_EEELi128ENS_10bfloat16_tEfNS_4arch4Sm90ELb0ELb0ELb1ELb0ELb0ELb0ELb0ELb1ELb1ELb1ELb1ELb0EEENS1_21CollectiveEpilogueFwdINS6_IJSA_SA_SB_EEES9_SD_SF_Li256ELb0ELb1ELb1ELb0EEENS1_19SingleTileSchedulerILb0ELb1ELb1ELi128EEEEEEEEEvNT_6ParamsE)
        /*0524*/ 	.word	0x00000010


	//----- nvinfo : EIATTR_MIN_STACK_SIZE
	.align		4
.L_275:
        /*0528*/ 	.byte	0x04, 0x12
        /*052a*/ 	.short	(.L_277 - .L_276)
	.align		4
.L_276:
        /*052c*/ 	.word	index@(_ZN7cutlass13device_kernelIN5flash11enable_sm90INS1_16FlashAttnFwdSm90INS1_25CollectiveMainloopFwdSm90ILi2EN4cute5tupleIJNS5_1CILi1EEES8_S8_EEENS6_IJNS7_ILi128EEENS7_ILi176EEESA_EEELi128ENS_10bfloat16_tEfNS_4arch4Sm90ELb0ELb0ELb1ELb1ELb0ELb0ELb0ELb1ELb1ELb1ELb1ELb0EEENS1_21CollectiveEpilogueFwdINS6_IJSA_SA_SB_EEES9_SD_SF_Li256ELb1ELb1ELb1ELb0EEENS1_36VarlenDynamicPersistentTileSchedulerILi128ELi176ELi256ELi128ELb1ELb1ELb1ELb0ELb1ELb1EEEEEEEEEvNT_6ParamsE)
        /*0530*/ 	.word	0x00000070


	//----- nvinfo : EIATTR_MIN_STACK_SIZE
	.align		4
.L_277:
        /*0534*/ 	.byte	0x04, 0x12
        /*0536*/ 	.short	(.L_279 - .L_278)
	.align		4
.L_278:
        /*0538*/ 	.word	index@(_ZN7cutlass13device_kernelIN5flash11enable_sm90INS1_16FlashAttnFwdSm90INS1_25CollectiveMainloopFwdSm90ILi2EN4cute5tupleIJNS5_1CILi1EEES8_S8_EEENS6_IJNS7_ILi128EEENS7_ILi176EEESA_EEELi128ENS_10bfloat16_tEfNS_4arch4Sm90ELb0ELb0ELb1ELb1ELb0ELb1ELb0ELb1ELb1ELb1ELb1ELb0EEENS1_21CollectiveEpilogueFwdINS6_IJSA_SA_SB_EEES9_SD_SF_Li256ELb1ELb1ELb1ELb0EEENS1_36VarlenDynamicPersistentTileSchedulerILi128ELi176ELi256ELi128ELb1ELb1ELb1ELb0ELb1ELb1EEEEEEEEEvNT_6ParamsE)
        /*053c*/ 	.word	0x00000098


	//----- nvinfo : EIATTR_MIN_STACK_SIZE
	.align		4
.L_279:
        /*0540*/ 	.byte	0x04, 0x12
        /*0542*/ 	.short	(.L_281 - .L_280)
	.align		4
.L_280:
        /*0544*/ 	.word	index@(_ZN7cutlass13device_kernelIN5flash11enable_sm90INS1_16FlashAttnFwdSm90INS1_25CollectiveMainloopFwdSm90ILi2EN4cute5tupleIJNS5_1CILi1EEES8_S8_EEENS6_IJNS7_ILi128EEESA_SA_EEELi128ENS_10bfloat16_tEfNS_4arch4Sm90ELb0ELb1ELb1ELb0ELb0ELb0ELb0ELb1ELb1ELb1ELb1ELb0EEENS1_21CollectiveEpilogueFwdISB_S9_SC_SE_Li256ELb0ELb1ELb1ELb0EEENS1_19SingleTileSchedulerILb0ELb1ELb1ELi128EEEEEEEEEvNT_6ParamsE)
        /*0548*/ 	.word	0x00000018


	//----- nvinfo : EIATTR_MIN_STACK_SIZE
	.align		4
.L_281:
        /*054c*/ 	.byte	0x04, 0x12
        /*054e*/ 	.short	(.L_283 - .L_282)
	.align		4
.L_282:
        /*0550*/ 	.word	index@(_ZN7cutlass13device_kernelIN5flash11enable_sm90INS1_16FlashAttnFwdSm90INS1_25CollectiveMainloopFwdSm90ILi2EN4cute5tupleIJNS5_1CILi1EEES8_S8_EEENS6_IJNS7_ILi128EEESA_SA_EEELi128ENS_10bfloat16_tEfNS_4arch4Sm90ELb0ELb1ELb1ELb1ELb0ELb0ELb0ELb1ELb1ELb1ELb1ELb0EEENS1_21CollectiveEpilogueFwdISB_S9_SC_SE_Li256ELb1ELb1ELb1ELb0EEENS1_36VarlenDynamicPersistentTileSchedulerILi128ELi128ELi256ELi128ELb1ELb1ELb1ELb1ELb0ELb1EEEEEEEEEvNT_6ParamsE)
        /*0554*/ 	.word	0x00000060


	//----- nvinfo : EIATTR_MIN_STACK_SIZE
	.align		4
.L_283:
        /*0558*/ 	.byte	0x04, 0x12
        /*055a*/ 	.short	(.L_285 - .L_284)
	.align		4
.L_284:
        /*055c*/ 	.word	index@(_ZN7cutlass13device_kernelIN5flash11enable_sm90INS1_16FlashAttnFwdSm90INS1_25CollectiveMainloopFwdSm90ILi2EN4cute5tupleIJNS5_1CILi1EEES8_S8_EEENS6_IJNS7_ILi128EEESA_SA_EEELi128ENS_10bfloat16_tEfNS_4arch4Sm90ELb0ELb1ELb1ELb1ELb0ELb1ELb0ELb1ELb1ELb1ELb1ELb0EEENS1_21CollectiveEpilogueFwdISB_S9_SC_SE_Li256ELb1ELb1ELb1ELb0EEENS1_36VarlenDynamicPersistentTileSchedulerILi128ELi128ELi256ELi128ELb1ELb1ELb1ELb1ELb0ELb1EEEEEEEEEvNT_6ParamsE)
        /*0560*/ 	.word	0x00000068


	//----- nvinfo : EIATTR_MIN_STACK_SIZE
	.align		4
.L_285:
        /*0564*/ 	.byte	0x04, 0x12
        /*0566*/ 	.short	(.L_287 - .L_286)
	.align		4
.L_286:
        /*0568*/ 	.word	index@(_ZN7cutlass13device_kernelIN5flash11enable_sm90INS1_16FlashAttnFwdSm90INS1_25CollectiveMainloopFwdSm90ILi2EN4cute5tupleIJNS5_1CILi1EEES8_S8_EEENS6_IJNS7_ILi128EEESA_SA_EEELi128ENS_10bfloat16_tEfNS_4arch4Sm90ELb1ELb0ELb1ELb0ELb0ELb0ELb0ELb1ELb1ELb1ELb1ELb0EEENS1_21CollectiveEpilogueFwdISB_S9_SC_SE_Li256ELb0ELb1ELb1ELb0EEENS1_19SingleTileSchedulerILb0ELb1ELb1ELi128EEEEEEEEEvNT_6ParamsE)
        /*056c*/ 	.word	0x00000018


	//----- nvinfo : EIATTR_MIN_STACK_SIZE
	.align		4
.L_287:
        /*0570*/ 	.byte	0x04, 0x12
        /*0572*/ 	.short	(.L_289 - .L_288)
	.align		4
.L_288:
        /*0574*/ 	.word	index@(_ZN7cutlass13device_kernelIN5flash11enable_sm90INS1_16FlashAttnFwdSm90INS1_25CollectiveMainloopFwdSm90ILi2EN4cute5tupleIJNS5_1CILi1EEES8_S8_EEENS6_IJNS7_ILi128EEESA_SA_EEELi128ENS_10bfloat16_tEfNS_4arch4Sm90ELb1ELb0ELb1ELb1ELb0ELb0ELb0ELb1ELb1ELb1ELb1ELb0EEENS1_21CollectiveEpilogueFwdISB_S9_SC_SE_Li256ELb1ELb1ELb1ELb0EEENS1_36VarlenDynamicPersistentTileSchedulerILi128ELi128ELi256ELi128ELb1ELb1ELb1ELb1ELb1ELb1EEEEEEEEEvNT_6ParamsE)
        /*0578*/ 	.word	0x00000060


	//----- nvinfo : EIATTR_MIN_STACK_SIZE
	.align		4
.L_289:
        /*057c*/ 	.byte	0x04, 0x12
        /*057e*/ 	.short	(.L_291 - .L_290)
	.align		4
.L_290:
        /*0580*/ 	.word	index@(_ZN7cutlass13device_kernelIN5flash11enable_sm90INS1_16FlashAttnFwdSm90INS1_25CollectiveMainloopFwdSm90ILi2EN4cute5tupleIJNS5_1CILi1EEES8_S8_EEENS6_IJNS7_ILi128EEESA_SA_EEELi128ENS_10bfloat16_tEfNS_4arch4Sm90ELb1ELb0ELb1ELb1ELb0ELb1ELb0ELb1ELb1ELb1ELb1ELb0EEENS1_21CollectiveEpilogueFwdISB_S9_SC_SE_Li256ELb1ELb1ELb1ELb0EEENS1_36VarlenDynamicPersistentTileSchedulerILi128ELi128ELi256ELi128ELb1ELb1ELb1ELb1ELb1ELb1EEEEEEEEEvNT_6ParamsE)
        /*0584*/ 	.word	0x00000068


	//----- nvinfo : EIATTR_MIN_STACK_SIZE
	.align		4
.L_291:
        /*0588*/ 	.byte	0x04, 0x12
        /*058a*/ 	.short	(.L_293 - .L_292)
	.align		4
.L_292:
        /*058c*/ 	.word	index@(_ZN7cutlass13device_kernelIN5flash11enable_sm90INS1_16FlashAttnFwdSm90INS1_25CollectiveMainloopFwdSm90ILi2EN4cute5tupleIJNS5_1CILi1EEES8_S8_EEENS6_IJNS7_ILi192EEENS7_ILi144EEENS7_ILi96EEEEEELi96ENS_10bfloat16_tEfNS_4arch4Sm90ELb0ELb0ELb1ELb0ELb0ELb0ELb0ELb0ELb1ELb1ELb1ELb0EEENS1_21CollectiveEpilogueFwdINS6_IJSA_SC_SB_EEES9_SE_SG_Li384ELb0ELb1ELb1ELb0EEENS1_19SingleTileSchedulerILb0ELb1ELb1ELi192EEEEEEEEEvNT_6ParamsE)
        /*0590*/ 	.word	0x00000000


	//----- nvinfo : EIATTR_MIN_STACK_SIZE
	.align		4
.L_293:
        /*0594*/ 	.byte	0x04, 0x12
        /*0596*/ 	.short	(.L_295 - .L_294)
	.align		4
.L_294:
        /*0598*/ 	.word	index@(_ZN7cutlass13device_kernelIN5flash11enable_sm90INS1_16FlashAttnFwdSm90INS1_25CollectiveMainloopFwdSm90ILi2EN4cute5tupleIJNS5_1CILi1EEES8_S8_EEENS6_IJNS7_ILi192EEENS7_ILi144EEENS7_ILi96EEEEEELi96ENS_10bfloat16_tEfNS_4arch4Sm90ELb0ELb0ELb1ELb1ELb0ELb0ELb0ELb0ELb1ELb1ELb1ELb0EEENS1_21CollectiveEpilogueFwdINS6_IJSA_SC_SB_EEES9_SE_SG_Li384ELb1ELb1ELb1ELb0EEENS1_36VarlenDynamicPersistentTileSchedulerILi192ELi144ELi384ELi128ELb1ELb1ELb1ELb0ELb1ELb1EEEEEEEEEvNT_6ParamsE)
        /*059c*/ 	.word	0x00000058


	//----- nvinfo : EIATTR_MIN_STACK_SIZE
	.align		4
.L_295:
        /*05a0*/ 	.byte	0x04, 0x12
        /*05a2*/ 	.short	(.L_297 - .L_296)
	.align		4
.L_296:
        /*05a4*/ 	.word	index@(_ZN7cutlass13device_kernelIN5flash11enable_sm90INS1_16FlashAttnFwdSm90INS1_25CollectiveMainloopFwdSm90ILi2EN4cute5tupleIJNS5_1CILi1EEES8_S8_EEENS6_IJNS7_ILi192EEENS7_ILi144EEENS7_ILi96EEEEEELi96ENS_10bfloat16_tEfNS_4arch4Sm90ELb0ELb0ELb1ELb1ELb0ELb1ELb0ELb0ELb1ELb1ELb1ELb0EEENS1_21CollectiveEpilogueFwdINS6_IJSA_SC_SB_EEES9_SE_SG_Li384ELb1ELb1ELb1ELb0EEENS1_36VarlenDynamicPersistentTileSchedulerILi192ELi144ELi384ELi128ELb1ELb1ELb1ELb0ELb1ELb1EEEEEEEEEvNT_6ParamsE)
        /*05a8*/ 	.word	0x00000120


	//----- nvinfo : EIATTR_MIN_STACK_SIZE
	.align		4
.L_297:
        /*05ac*/ 	.byte	0x04, 0x12
        /*05ae*/ 	.short	(.L_299 - .L_298)
	.align		4
.L_298:
        /*05b0*/ 	.word	index@(_ZN7cutlass13device_kernelIN5flash11enable_sm90INS1_16FlashAttnFwdSm90INS1_25CollectiveMainloopFwdSm90ILi2EN4cute5tupleIJNS5_1CILi1EEES8_S8_EEENS6_IJNS7_ILi192EEENS7_ILi128EEENS7_ILi96EEEEEELi96ENS_10bfloat16_tEfNS_4arch4Sm90ELb0ELb1ELb1ELb0ELb0ELb0ELb0ELb0ELb1ELb1ELb1ELb0EEENS1_21CollectiveEpilogueFwdINS6_IJSA_SC_SB_EEES9_SE_SG_Li384ELb0ELb1ELb1ELb0EEENS1_19SingleTileSchedulerILb0ELb1ELb1ELi192EEEEEEEEEvNT_6ParamsE)
        /*05b4*/ 	.word	0x00000000


	//----- nvinfo : EIATTR_MIN_STACK_SIZE
	.align		4
.L_299:
        /*05b8*/ 	.byte	0x04, 0x12
        /*05ba*/ 	.short	(.L_301 - .L_300)
	.align		4
.L_300:
        /*05bc*/ 	.word	index@(_ZN7cutlass13device_kernelIN5flash11enable_sm90INS1_16FlashAttnFwdSm90INS1_25CollectiveMainloopFwdSm90ILi2EN4cute5tupleIJNS5_1CILi1EEES8_S8_EEENS6_IJNS7_ILi192EEENS7_ILi128EEENS7_ILi96EEEEEELi96ENS_10bfloat16_tEfNS_4arch4Sm90ELb0ELb1ELb1ELb1ELb0ELb0ELb0ELb0ELb1ELb1ELb1ELb0EEENS1_21CollectiveEpilogueFwdINS6_IJSA_SC_SB_EEES9_SE_SG_Li384ELb1ELb1ELb1ELb0EEENS1_36VarlenDynamicPersistentTileSchedulerILi192ELi128ELi384ELi128ELb1ELb1ELb1ELb1ELb0ELb1EEEEEEEEEvNT_6ParamsE)
        /*05c0*/ 	.word	0x00000048


	//----- nvinfo : EIATTR_MIN_STACK_SIZE
	.align		4
.L_301:
        /*05c4*/ 	.byte	0x04, 0x12
        /*05c6*/ 	.short	(.L_303 - .L_302)
	.align		4
.L_302:
        /*05c8*/ 	.word	index@(_ZN7cutlass13device_kernelIN5flash11enable_sm90INS1_16FlashAttnFwdSm90INS1_25CollectiveMainloopFwdSm90ILi2EN4cute5tupleIJNS5_1CILi1EEES8_S8_EEENS6_IJNS7_ILi192EEENS7_ILi128EEENS7_ILi96EEEEEELi96ENS_10bfloat16_tEfNS_4arch4Sm90ELb0ELb1ELb1ELb1ELb0ELb1ELb0ELb0ELb1ELb1ELb1ELb0EEENS1_21CollectiveEpilogueFwdINS6_IJSA_SC_SB_EEES9_SE_SG_Li384ELb1ELb1ELb1ELb0EEENS1_36VarlenDynamicPersistentTileSchedulerILi192ELi128ELi384ELi128ELb1ELb1ELb1ELb1ELb0ELb1EEEEEEEEEvNT_6ParamsE)
        /*05cc*/ 	.word	0x00000070


	//----- nvinfo : EIATTR_MIN_STACK_SIZE
	.align		4
.L_303:
        /*05d0*/ 	.byte	0x04, 0x12
        /*05d2*/ 	.short	(.L_305 - .L_304)
	.align		4
.L_304:
        /*05d4*/ 	.word	index@(_ZN7cutlass13device_kernelIN5flash11enable_sm90INS1_16FlashAttnFwdSm90INS1_25CollectiveMainloopFwdSm90ILi2EN4cute5tupleIJNS5_1CILi1EEES8_S8_EEENS6_IJNS7_ILi192EEENS7_ILi144EEENS7_ILi96EEEEEELi96ENS_10bfloat16_tEfNS_4arch4Sm90ELb1ELb0ELb1ELb0ELb0ELb0ELb0ELb0ELb1ELb1ELb1ELb0EEENS1_21CollectiveEpilogueFwdINS6_IJSA_SC_SB_EEES9_SE_SG_Li384ELb0ELb1ELb1ELb0EEENS1_19SingleTileSchedulerILb0ELb1ELb1ELi192EEEEEEEEEvNT_6ParamsE)
        /*05d8*/ 	.word	0x00000008


	//----- nvinfo : EIATTR_MIN_STACK_SIZE
	.align		4
.L_305:
        /*05dc*/ 	.byte	0x04, 0x12
        /*05de*/ 	.short	(.L_307 - .L_306)
	.align		4
.L_306:
        /*05e0*/ 	.word	index@(_ZN7cutlass13device_kernelIN5flash11enable_sm90INS1_16FlashAttnFwdSm90INS1_25CollectiveMainloopFwdSm90ILi2EN4cute5tupleIJNS5_1CILi1EEES8_S8_EEENS6_IJNS7_ILi192EEENS7_ILi144EEENS7_ILi96EEEEEELi96ENS_10bfloat16_tEfNS_4arch4Sm90ELb1ELb0ELb1ELb1ELb0ELb0ELb0ELb0ELb1ELb1ELb1ELb0EEENS1_21CollectiveEpilogueFwdINS6_IJSA_SC_SB_EEES9_SE_SG_Li384ELb1ELb1ELb1ELb0EEENS1_36VarlenDynamicPersistentTileSchedulerILi192ELi144ELi384ELi128ELb1ELb1ELb1ELb1ELb1ELb1EEEEEEEEEvNT_6ParamsE)
        /*05e4*/ 	.word	0x00000050


	//----- nvinfo : EIATTR_MIN_STACK_SIZE
	.align		4
.L_307:
        /*05e8*/ 	.byte	0x04, 0x12
        /*05ea*/ 	.short	(.L_309 - .L_308)
	.align		4
.L_308:
        /*05ec*/ 	.word	index@(_ZN7cutlass13device_kernelIN5flash11enable_sm90INS1_16FlashAttnFwdSm90INS1_25CollectiveMainloopFwdSm90ILi2EN4cute5tupleIJNS5_1CILi1EEES8_S8_EEENS6_IJNS7_ILi192EEENS7_ILi144EEENS7_ILi96EEEEEELi96ENS_10bfloat16_tEfNS_4arch4Sm90ELb1ELb0ELb1ELb1ELb0ELb1ELb0ELb0ELb1ELb1ELb1ELb0EEENS1_21CollectiveEpilogueFwdINS6_IJSA_SC_SB_EEES9_SE_SG_Li384ELb1ELb1ELb1ELb0EEENS1_36VarlenDynamicPersistentTileSchedulerILi192ELi144ELi384ELi128ELb1ELb1ELb1ELb1ELb1ELb1EEEEEEEEEvNT_6ParamsE)
        /*05f0*/ 	.word	0x000000f8


	//----- nvinfo : EIATTR_MIN_STACK_SIZE
	.align		4
.L_309:
        /*05f4*/ 	.byte	0x04, 0x12
        /*05f6*/ 	.short	(.L_311 - .L_310)
	.align		4
.L_310:
        /*05f8*/ 	.word	index@(_ZN7cutlass13device_kernelIN5flash11enable_sm90INS1_16FlashAttnFwdSm90INS1_25CollectiveMainloopFwdSm90ILi2EN4cute5tupleIJNS5_1CILi1EEES8_S8_EEENS6_IJNS7_ILi192EEESA_NS7_ILi64EEEEEELi64ENS_10bfloat16_tEfNS_4arch4Sm90ELb0ELb0ELb1ELb0ELb0ELb0ELb0ELb0ELb1ELb1ELb1ELb0EEENS1_21CollectiveEpilogueFwdINS6_IJSA_SB_SA_EEES9_SD_SF_Li384ELb0ELb1ELb1ELb0EEENS1_19SingleTileSchedulerILb0ELb1ELb1ELi192EEEEEEEEEvNT_6ParamsE)
        /*05fc*/ 	.word	0x00000020


	//----- nvinfo : EIATTR_MIN_STACK_SIZE
	.align		4
.L_311:
        /*0600*/ 	.byte	0x04, 0x12
        /*0602*/ 	.short	(.L_313 - .L_312)
	.align		4
.L_312:
        /*0604*/ 	.word	index@(_ZN7cutlass13device_kernelIN5flash11enable_sm90INS1_16FlashAttnFwdSm90INS1_25CollectiveMainloopFwdSm90ILi2EN4cute5tupleIJNS5_1CILi1EEES8_S8_EEENS6_IJNS7_ILi192EEESA_NS7_ILi64EEEEEELi64ENS_10bfloat16_tEfNS_4arch4Sm90ELb0ELb0ELb1ELb1ELb0ELb0ELb0ELb0ELb1ELb1ELb1ELb0EEENS1_21CollectiveEpilogueFwdINS6_IJSA_SB_SA_EEES9_SD_SF_Li384ELb1ELb1ELb1ELb0EEENS1_36VarlenDynamicPersistentTileSchedulerILi192ELi192ELi384ELi128ELb1ELb1ELb1ELb0ELb1ELb1EEEEEEEEEvNT_6ParamsE)
        /*0608*/ 	.word	0x00000098


	//----- nvinfo : EIATTR_MIN_STACK_SIZE
	.align		4
.L_313:
        /*060c*/ 	.byte	0x04, 0x12
        /*060e*/ 	.short	(.L_315 - .L_314)
	.align		4
.L_314:
        /*0610*/ 	.word	index@(_ZN7cutlass13device_kernelIN5flash11enable_sm90INS1_16FlashAttnFwdSm90INS1_25CollectiveMainloopFwdSm90ILi2EN4cute5tupleIJNS5_1CILi1EEES8_S8_EEENS6_IJNS7_ILi192EEESA_NS7_ILi64EEEEEELi64ENS_10bfloat16_tEfNS_4arch4Sm90ELb0ELb0ELb1ELb1ELb0ELb1ELb0ELb0ELb1ELb1ELb1ELb0EEENS1_21CollectiveEpilogueFwdINS6_IJSA_SB_SA_EEES9_SD_SF_Li384ELb1ELb1ELb1ELb0EEENS1_36VarlenDynamicPersistentTileSchedulerILi192ELi192ELi384ELi128ELb1ELb1ELb1ELb0ELb1ELb1EEEEEEEEEvNT_6ParamsE)
        /*0614*/ 	.word	0x000000b0


	//----- nvinfo : EIATTR_MIN_STACK_SIZE
	.align		4
.L_315:
        /*0618*/ 	.byte	0x04, 0x12
        /*061a*/ 	.short	(.L_317 - .L_316)
	.align		4
.L_316:
        /*061c*/ 	.word	index@(_ZN7cutlass13device_kernelIN5flash11enable_sm90INS1_16FlashAttnFwdSm90INS1_25CollectiveMainloopFwdSm90ILi2EN4cute5tupleIJNS5_1CILi1EEES8_S8_EEENS6_IJNS7_ILi192EEENS7_ILi128EEENS7_ILi64EEEEEELi64ENS_10bfloat16_tEfNS_4arch4Sm90ELb0ELb1ELb1ELb0ELb0ELb0ELb0ELb1ELb1ELb1ELb1ELb0EEENS1_21CollectiveEpilogueFwdINS6_IJSA_SC_SB_EEES9_SE_SG_Li384ELb0ELb1ELb1ELb0EEENS1_19SingleTileSchedulerILb0ELb1ELb1ELi192EEEEEEEEEvNT_6ParamsE)
        /*0620*/ 	.word	0x00000000


	//----- nvinfo : EIATTR_MIN_STACK_SIZE
	.align		4
.L_317:
        /*0624*/ 	.byte	0x04, 0x12
        /*0626*/ 	.short	(.L_319 - .L_318)
	.align		4
.L_318:
        /*0628*/ 	.word	index@(_ZN7cutlass13device_kernelIN5flash11enable_sm90INS1_16FlashAttnFwdSm90INS1_25CollectiveMainloopFwdSm90ILi2EN4cute5tupleIJNS5_1CILi1EEES8_S8_EEENS6_IJNS7_ILi192EEENS7_ILi128EEENS7_ILi64EEEEEELi64ENS_10bfloat16_tEfNS_4arch4Sm90ELb0ELb1ELb1ELb1ELb0ELb0ELb0ELb1ELb1ELb1ELb1ELb0EEENS1_21CollectiveEpilogueFwdINS6_IJSA_SC_SB_EEES9_SE_SG_Li384ELb1ELb1ELb1ELb0EEENS1_36VarlenDynamicPersistentTileSchedulerILi192ELi128ELi384ELi128ELb1ELb1ELb1ELb1ELb0ELb1EEEEEEEEEvNT_6ParamsE)
        /*062c*/ 	.word	0x00000048


	//----- nvinfo : EIATTR_MIN_STACK_SIZE
	.align		4
.L_319:
        /*0630*/ 	.byte	0x04, 0x12
        /*0632*/ 	.short	(.L_321 - .L_320)
	.align		4
.L_320:
        /*0634*/ 	.word	index@(_ZN7cutlass13device_kernelIN5flash11enable_sm90INS1_16FlashAttnFwdSm90INS1_25CollectiveMainloopFwdSm90ILi2EN4cute5tupleIJNS5_1CILi1EEES8_S8_EEENS6_IJNS7_ILi192EEENS7_ILi128EEENS7_ILi64EEEEEELi64ENS_10bfloat16_tEfNS_4arch4Sm90ELb0ELb1ELb1ELb1ELb0ELb1ELb0ELb1ELb1ELb1ELb1ELb0EEENS1_21CollectiveEpilogueFwdINS6_IJSA_SC_SB_EEES9_SE_SG_Li384ELb1ELb1ELb1ELb0EEENS1_36VarlenDynamicPersistentTileSchedulerILi192ELi128ELi384ELi128ELb1ELb1ELb1ELb1ELb0ELb1EEEEEEEEEvNT_6ParamsE)
        /*0638*/ 	.word	0x00000088


	//----- nvinfo : EIATTR_MIN_STACK_SIZE
	.align		4
.L_321:
        /*063c*/ 	.byte	0x04, 0x12
        /*063e*/ 	.short	(.L_323 - .L_322)
	.align		4
.L_322:
        /*0640*/ 	.word	index@(_ZN7cutlass13device_kernelIN5flash11enable_sm90INS1_16FlashAttnFwdSm90INS1_25CollectiveMainloopFwdSm90ILi2EN4cute5tupleIJNS5_1CILi1EEES8_S8_EEENS6_IJNS7_ILi192EEENS7_ILi128EEENS7_ILi64EEEEEELi64ENS_10bfloat16_tEfNS_4arch4Sm90ELb1ELb0ELb1ELb0ELb0ELb0ELb0ELb1ELb1ELb1ELb1ELb0EEENS1_21CollectiveEpilogueFwdINS6_IJSA_SC_SB_EEES9_SE_SG_Li384ELb0ELb1ELb1ELb0EEENS1_19SingleTileSchedulerILb0ELb1ELb1ELi192EEEEEEEEEvNT_6ParamsE)
        /*0644*/ 	.word	0x00000000


	//----- nvinfo : EIATTR_MIN_STACK_SIZE
	.align		4
.L_323:
        /*0648*/ 	.byte	0x04, 0x12
        /*064a*/ 	.short	(.L_325 - .L_324)
	.align		4
.L_324:
        /*064c*/ 	.word	index@(_ZN7cutlass13device_kernelIN5flash11enable_sm90INS1_16FlashAttnFwdSm90INS1_25CollectiveMainloopFwdSm90ILi2EN4cute5tupleIJNS5_1CILi1EEES8_S8_EEENS6_IJNS7_ILi192EEENS7_ILi128EEENS7_ILi64EEEEEELi64ENS_10bfloat16_tEfNS_4arch4Sm90ELb1ELb0ELb1ELb1ELb0ELb0ELb0ELb1ELb1ELb1ELb1ELb0EEENS1_21CollectiveEpilogueFwdINS6_IJSA_SC_SB_EEES9_SE_SG_Li384ELb1ELb1ELb1ELb0EEENS1_36VarlenDynamicPersistentTileSchedulerILi192ELi128ELi384ELi128ELb1ELb1ELb1ELb1ELb1ELb1EEEEEEEEEvNT_6ParamsE)
        /*0650*/ 	.word	0x00000050


	//----- nvinfo : EIATTR_MIN_STACK_SIZE
	.align		4
.L_325:
        /*0654*/ 	.byte	0x04, 0x12
        /*0656*/ 	.short	(.L_327 - .L_326)
	.align		4
.L_326:
        /*0658*/ 	.word	index@(_ZN7cutlass13device_kernelIN5flash11enable_sm90INS1_16FlashAttnFwdSm90INS1_25CollectiveMainloopFwdSm90ILi2EN4cute5tupleIJNS5_1CILi1EEES8_S8_EEENS6_IJNS7_ILi192EEENS7_ILi128EEENS7_ILi64EEEEEELi64ENS_10bfloat16_tEfNS_4arch4Sm90ELb1ELb0ELb1ELb1ELb0ELb1ELb0ELb1ELb1ELb1ELb1ELb0EEENS1_21CollectiveEpilogueFwdINS6_IJSA_SC_SB_EEES9_SE_SG_Li384ELb1ELb1ELb1ELb0EEENS1_36VarlenDynamicPersistentTileSchedulerILi192ELi128ELi384ELi128ELb1ELb1ELb1ELb1ELb1ELb1EEEEEEEEEvNT_6ParamsE)
        /*065c*/ 	.word	0x00000070
.L_327:


//--------------------- .nv.compat                --------------------------
	.section	.nv.compat,"",@"SHT_CUDA_COMPAT_INFO"
	.align	4
        /*0000*/ 	.byte	0x02, 0x09, 0x01, 0x00, 0x02, 0x02, 0x04, 0x00, 0x02, 0x05, 0x05, 0x00, 0x03, 0x07, 0x01, 0x01
        /*0010*/ 	.byte	0x02, 0x03, 0x01, 0x00, 0x02, 0x06, 0x01, 0x00, 0x04, 0x0b, 0x08, 0x00, 0x00, 0x00, 0x00, 0x00
        /*0020*/ 	.byte	0x00, 0x00, 0x00, 0x00


//--------------------- .nv.info._ZN7cutlass13device_kernelIN5flash11enable_sm90INS1_16FlashAttnFwdSm90INS1_25CollectiveMainloopFwdSm90ILi2EN4cute5tupleIJNS5_1CILi1EEES8_S8_EEENS6_IJNS7_ILi128EEENS7_ILi80EEENS7_ILi256EEEEEELi256ENS_10bfloat16_tEfNS_4arch4Sm90ELb0ELb0ELb1ELb0ELb0ELb0ELb0ELb1ELb1ELb1ELb1ELb0EEENS1_21CollectiveEpilogueFwdINS6_IJSA_SC_SB_EEES9_SE_SG_Li256ELb0ELb1ELb1ELb0EEENS1_19SingleTileSchedulerILb0ELb1ELb1ELi128EEEEEEEEEvNT_6ParamsE --------------------------
	.section	.nv.info._ZN7cutlass13device_kernelIN5flash11enable_sm90INS1_16FlashAttnFwdSm90INS1_25CollectiveMainloopFwdSm90ILi2EN4cute5tupleIJNS5_1CILi1EEES8_S8_EEENS6_IJNS7_ILi128EEENS7_ILi80EEENS7_ILi256EEEEEELi256ENS_10bfloat16_tEfNS_4arch4Sm90ELb0ELb0ELb1ELb0ELb0ELb0ELb0ELb1ELb1ELb1ELb1ELb0EEENS1_21CollectiveEpilogueFwdINS6_IJSA_SC_SB_EEES9_SE_SG_Li256ELb0ELb1ELb1ELb0EEENS1_19SingleTileSchedulerILb0ELb1ELb1ELi128EEEEEEEEEvNT_6ParamsE,"",@"SHT_CUDA_INFO"
	.sectionflags	@""
	.align	4


	//----- nvinfo : EIATTR_CUDA_API_VERSION
	.align		4
        /*0000*/ 	.byte	0x04, 0x37
        /*0002*/ 	.short	(.L_329 - .L_328)
.L_328:
        /*0004*/ 	.word	0x00000082


	//----- nvinfo : EIATTR_KPARAM_INFO
	.align		4
.L_329:
        /*0008*/ 	.byte	0x04, 0x17
        /*000a*/ 	.short	(.L_331 - .L_330)
.L_330:
        /*000c*/ 	.word	0x00000000
        /*0010*/ 	.short	0x0000
        /*0012*/ 	.short	0x0070
        /*0014*/ 	.byte	0x00, 0xf0, 0x01, 0x28


	//----- nvinfo : EIATTR_SPARSE_MMA_MASK
	.align		4
.L_331:
        /*0018*/ 	.byte	0x03, 0x50
        /*001a*/ 	.short	0x0000


	//----- nvinfo : EIATTR_MAXREG_COUNT
	.align		4
        /*001c*/ 	.byte	0x03, 0x1b
        /*001e*/ 	.short	0x00a8


	//----- nvinfo : EIATTR_NUM_BARRIERS
	.align		4
        /*0020*/ 	.byte	0x02, 0x4c
        /*0022*/ 	.byte	0x09
	.zero		1


	//----- nvinfo : EIATTR_EXTERNS
	.align		4
        /*0024*/ 	.byte	0x04, 0x0f
        /*0026*/ 	.short	(.L_333 - .L_332)


	//   ....[0]....
	.align		4
.L_332:
        /*0028*/ 	.word	index@(__assertfail)


	//----- nvinfo : EIATTR_ANNOTATIONS
	.align		4
.L_333:
        /*002c*/ 	.byte	0x04, 0x55
        /*002e*/ 	.short	(.L_335 - .L_334)


	//   ....[0]....
.L_334:
        /*0030*/ 	.word	0x00000001
        /*0034*/ 	.byte	0x30, 0x09, 0x00, 0x00, 0x01, 0x00, 0x00, 0x00, 0x10, 0x14, 0x00, 0x00, 0x01, 0x00, 0x00, 0x00
        /* <DEDUP_REMOVED lines=9> */
        /*00d4*/ 	.byte	0x50, 0x11, 0x01, 0x00, 0x01, 0x00, 0x00, 0x00, 0x00, 0x18, 0x01, 0x00


	//----- nvinfo : EIATTR_MERCURY_ISA_VERSION
	.align		4
.L_335:
        /*00e0*/ 	.byte	0x03, 0x5f
        /*00e2*/ 	.short	0x0101


	//----- nvinfo : EIATTR_INT_WARP_WIDE_INSTR_OFFSETS
	.align		4
        /*00e4*/ 	.byte	0x04, 0x31
        /*00e6*/ 	.short	(.L_337 - .L_336)


	//   ....[0]....
.L_336:
        /*00e8*/ 	.word	0x00000120


	//   ....[1]....
        /*00ec*/ 	.word	0x00000160


	//   ....[2]....
        /*00f0*/ 	.word	0x00000220


	//----- nvinfo : EIATTR_COOP_GROUP_MASK_REGIDS
	.align		4
.L_337:
        /*00f4*/ 	.byte	0x04, 0x29
        /*00f6*/ 	.short	(.L_339 - .L_338)


	//   ....[0]....
.L_338:
        /*00f8*/ 	.word	0xffffffff


	//   ....[1]....
        /*00fc*/ 	.word	0xffffffff


	//   ....[2]....
        /*0100*/ 	.word	0xffffffff


	//   ....[3]....
        /*0104*/ 	.word	0xffffffff


	//   ....[4]....
        /*0108*/ 	.word	0xffffffff


	//   ....[5]....
        /*010c*/ 	.word	0xffffffff


	//   ....[6]....
        /*0110*/ 	.word	0xffffffff


	//   ....[7]....
        /*0114*/ 	.word	0xffffffff


	//   ....[8]....
        /*0118*/ 	.word	0xffffffff


	//   ....[9]....
        /*011c*/ 	.word	0xffffffff


	//   ....[10]....
        /*0120*/ 	.word	0xffffffff


	//   ....[11]....
        /*0124*/ 	.word	0xffffffff


	//   ....[12]....
        /*0128*/ 	.word	0xffffffff


	//   ....[13]....
        /*012c*/ 	.word	0xffffffff


	//   ....[14]....
        /*0130*/ 	.word	0xffffffff


	//   ....[15]....
        /*0134*/ 	.word	0xffffffff


	//   ....[16]....
        /*0138*/ 	.word	0xffffffff


	//   ....[17]....
        /*013c*/ 	.word	0xffffffff


	//   ....[18]....
        /*0140*/ 	.word	0xffffffff


	//   ....[19]....
        /*0144*/ 	.word	0xffffffff


	//   ....[20]....
        /*0148*/ 	.word	0xffffffff


	//   ....[21]....
        /*014c*/ 	.word	0xffffffff


	//   ....[22]....
        /*0150*/ 	.word	0xffffffff


	//   ....[23]....
        /*0154*/ 	.word	0xffffffff


	//   ....[24]....
        /*0158*/ 	.word	0xffffffff


	//   ....[25]....
        /*015c*/ 	.word	0xffffffff


	//   ....[26]....
        /*0160*/ 	.word	0xffffffff


	//   ....[27]....
        /*0164*/ 	.word	0xffffffff


	//   ....[28]....
        /*0168*/ 	.word	0xffffffff


	//   ....[29]....
        /*016c*/ 	.word	0xffffffff


	//   ....[30]....
        /*0170*/ 	.word	0xffffffff


	//   ....[31]....
        /*0174*/ 	.word	0xffffffff


	//   ....[32]....
        /*0178*/ 	.word	0xffffffff


	//   ....[33]....
        /*017c*/ 	.word	0xffffffff


	//   ....[34]....
        /*0180*/ 	.word	0xffffffff


	//   ....[35]....
        /*0184*/ 	.word	0xffffffff


	//   ....[36]....
        /*0188*/ 	.word	0xffffffff


	//   ....[37]....
        /*018c*/ 	.word	0xffffffff


	//   ....[38]....
        /*0190*/ 	.word	0xffffffff


	//   ....[39]....
        /*0194*/ 	.word	0xffffffff


	//   ....[40]....
        /*0198*/ 	.word	0xffffffff


	//   ....[41]....
        /*019c*/ 	.word	0xffffffff


	//   ....[42]....
        /*01a0*/ 	.word	0xffffffff


	//   ....[43]....
        /*01a4*/ 	.word	0xffffffff


	//   ....[44]....
        /*01a8*/ 	.word	0xffffffff


	//   ....[45]....
        /*01ac*/ 	.word	0xffffffff


	//   ....[46]....
        /*01b0*/ 	.word	0xffffffff


	//   ....[47]....
        /*01b4*/ 	.word	0x0500000f


	//   ....[48]....
        /*01b8*/ 	.word	0x0500000f


	//   ....[49]....
        /*01bc*/ 	.word	0x0500000f


	//   ....[50]....
        /*01c0*/ 	.word	0x0500000f


	//   ....[51]....
        /*01c4*/ 	.word	0x0500000f


	//   ....[52]....
        /*01c8*/ 	.word	0x0500000f


	//   ....[53]....
        /*01cc*/ 	.word	0x0500000f


	//   ....[54]....
        /*01d0*/ 	.word	0x0500000f


	//   ....[55]....
        /*01d4*/ 	.word	0x0500000f


	//   ....[56]....
        /*01d8*/ 	.word	0x0500000f


	//   ....[57]....
        /*01dc*/ 	.word	0x0500000f


	//   ....[58]....
        /*01e0*/ 	.word	0x0500000f


	//   ....[59]....
        /*01e4*/ 	.word	0x0500000f


	//   ....[60]....
        /*01e8*/ 	.word	0x0500000f


	//   ....[61]....
        /*01ec*/ 	.word	0x0500000f


	//   ....[62]....
        /*01f0*/ 	.word	0x0500000f


	//   ....[63]....
        /*01f4*/ 	.word	0x0500000f


	//   ....[64]....
        /*01f8*/ 	.word	0x0500000f


	//----- nvinfo : EIATTR_COOP_GROUP_INSTR_OFFSETS
	.align		4
.L_339:
        /*01fc*/ 	.byte	0x04, 0x28
        /*01fe*/ 	.short	(.L_341 - .L_340)


	//   ....[0]....
.L_340:
        /*0200*/ 	.word	0x00000060


	//   ....[1]....
        /*0204*/ 	.word	0x00000130


	//   ....[2]....
        /*0208*/ 	.word	0x00000230


	//   ....[3]....
        /*020c*/ 	.word	0x000003a0


	//   ....[4]....
        /*0210*/ 	.word	0x00000500


	//   ....[5]....
        /*0214*/ 	.word	0x00000620


	//   ....[6]....
        /*0218*/ 	.word	0x00000780


	//   ....[7]....
        /*021c*/ 	.word	0x00001230


	//   ....[8]....
        /*0220*/ 	.word	0x000046c0


	//   ....[9]....
        /*0224*/ 	.word	0x00004730


	//   ....[10]....
        /*0228*/ 	.word	0x00004a60


	//   ....[11]....
        /*022c*/ 	.word	0x00004ae0


	//   ....[12]....
        /*0230*/ 	.word	0x00008db0


	//   ....[13]....
        /*0234*/ 	.word	0x00008e10


	//   ....[14]....
        /*0238*/ 	.word	0x00008e70


	//   ....[15]....
        /*023c*/ 	.word	0x00008f80


	//   ....[16]....
        /*0240*/ 	.word	0x0000a1b0


	//   ....[17]....
        /*0244*/ 	.word	0x0000a1d0


	//   ....[18]....
        /*0248*/ 	.word	0x0000a260


	//   ....[19]....
        /*024c*/ 	.word	0x0000a2a0


	//   ....[20]....
        /*0250*/ 	.word	0x0000b4a0


	//   ....[21]....
        /*0254*/ 	.word	0x0000b500


	//   ....[22]....
        /*0258*/ 	.word	0x0000b540


	//   ....[23]....
        /*025c*/ 	.word	0x0000b580


	//   ....[24]....
        /*0260*/ 	.word	0x0000b590


	//   ....[25]....
        /*0264*/ 	.word	0x0000b5c0


	//   ....[26]....
        /*0268*/ 	.word	0x0000c230


	//   ....[27]....
        /*026c*/ 	.word	0x0000c240


	//   ....[28]....
        /*0270*/ 	.word	0x0000d270


	//   ....[29]....
        /*0274*/ 	.word	0x0000dc80


	//   ....[30]....
        /*0278*/ 	.word	0x0000e700


	//   ....[31]....
        /*027c*/ 	.word	0x0000e710


	//   ....[32]....
        /*0280*/ 	.word	0x0000e720


	//   ....[33]....
        /*0284*/ 	.word	0x0000e740


	//   ....[34]....
        /*0288*/ 	.word	0x0000e810


	//   ....[35]....
        /*028c*/ 	.word	0x0000e830


	//   ....[36]....
        /*0290*/ 	.word	0x0000e8b0


	//   ....[37]....
        /*0294*/ 	.word	0x0000e8d0


	//   ....[38]....
        /*0298*/ 	.word	0x0000e950


	//   ....[39]....
        /*029c*/ 	.word	0x0000e970


	//   ....[40]....
        /*02a0*/ 	.word	0x0000e9f0


	//   ....[41]....
        /*02a4*/ 	.word	0x0000ea10


	//   ....[42]....
        /*02a8*/ 	.word	0x0000ea90


	//   ....[43]....
        /*02ac*/ 	.word	0x0000eab0


	//   ....[44]....
        /*02b0*/ 	.word	0x0000eb30


	//   ....[45]....
        /*02b4*/ 	.word	0x0000eb40


	//   ....[46]....
        /*02b8*/ 	.word	0x00011790


	//   ....[47]....
        /*02bc*/ 	.word	0x00011c50


	//   ....[48]....
        /*02c0*/ 	.word	0x00011dd0


	//   ....[49]....
        /*02c4*/ 	.word	0x00011e20


	//   ....[50]....
        /*02c8*/ 	.word	0x00011f90


	//   ....[51]....
        /*02cc*/ 	.word	0x00012000


	//   ....[52]....
        /*02d0*/ 	.word	0x00012100


	//   ....[53]....
        /*02d4*/ 	.word	0x00012170


	//   ....[54]....
        /*02d8*/ 	.word	0x00012270


	//   ....[55]....
        /*02dc*/ 	.word	0x000122e0


	//   ....[56]....
        /*02e0*/ 	.word	0x000123e0


	//   ....[57]....
        /*02e4*/ 	.word	0x00012450


	//   ....[58]....
        /*02e8*/ 	.word	0x00012550


	//   ....[59]....
        /*02ec*/ 	.word	0x000125c0


	//   ....[60]....
        /*02f0*/ 	.word	0x000126c0


	//   ....[61]....
        /*02f4*/ 	.word	0x00012720


	//   ....[62]....
        /*02f8*/ 	.word	0x00012810


	//   ....[63]....
        /*02fc*/ 	.word	0x00012860


	//   ....[64]....
        /*0300*/ 	.word	0x00012c60


	//----- nvinfo : EIATTR_REG_RECONFIG
	.align		4
.L_341:
        /*0304*/ 	.byte	0x01, 0x54
	.zero		2


	//----- nvinfo : EIATTR_SYSCALL_OFFSETS
	.align		4
        /*0308*/ 	.byte	0x04, 0x46
        /*030a*/ 	.short	(.L_343 - .L_342)


	//   ....[0]....
.L_342:
        /*030c*/ 	.word	0x00001400


	//   ....[1]....
        /*0310*/ 	.word	0x0000d900


	//   ....[2]....
        /*0314*/ 	.word	0x0000da40


	//   ....[3]....
        /*0318*/ 	.word	0x0000db30


	//   ....[4]....
        /*031c*/ 	.word	0x0000e2e0


	//----- nvinfo : EIATTR_MBARRIER_INSTR_OFFSETS
	.align		4
.L_343:
        /*0320*/ 	.byte	0x04, 0x39
        /*0322*/ 	.short	(.L_345 - .L_344)


	//   ....[0]....
.L_344:
        /*0324*/ 	.word	0x00000250
        /*0328*/ 	.word	0x000000ff
        /*032c*/ 	.word	0x00038800
        /*0330*/ 	.short	0x0100
        /*0332*/ 	.byte	0x08
	.zero		1


	//   ....[1]....
        /*0334*/ 	.word	0x00000260
        /*0338*/ 	.word	0x000000ff
        /*033c*/ 	.word	0x00038820
        /*0340*/ 	.short	0x0100
        /*0342*/ 	.byte	0x08
	.zero		1


	//   ....[2]....
        /*0344*/ 	.word	0x00000350
        /*0348*/ 	.word	0x000000ff
        /*034c*/ 	.word	0x00038830
        /*0350*/ 	.short	0x0100
        /*0352*/ 	.byte	0x08
	.zero		1


	//   ....[3]....
        /*0354*/ 	.word	0x00000360
        /*0358*/ 	.word	0x000000ff
        /*035c*/ 	.word	0x00038840
        /*0360*/ 	.short	0x0100
        /*0362*/ 	.byte	0x08
	.zero		1


	//   ....[4]....
        /*0364*/ 	.word	0x00000370
        /*0368*/ 	.word	0x000000ff
        /*036c*/ 	.word	0x00038838
        /*0370*/ 	.short	0x0100
        /*0372*/ 	.byte	0x08
	.zero		1


	//   ....[5]....
        /*0374*/ 	.word	0x00000380
        /*0378*/ 	.word	0x000000ff
        /*037c*/ 	.word	0x00038848
        /*0380*/ 	.short	0x0100
        /*0382*/ 	.byte	0x08
	.zero		1


	//   ....[6]....
        /*0384*/ 	.word	0x000004b0
        /*0388*/ 	.word	0x000000ff
        /*038c*/ 	.word	0x00038850
        /*0390*/ 	.short	0x0100
        /*0392*/ 	.byte	0x08
	.zero		1


	//   ....[7]....
        /*0394*/ 	.word	0x000004c0
        /*0398*/ 	.word	0x000000ff
        /*039c*/ 	.word	0x00038860
        /*03a0*/ 	.short	0x0100
        /*03a2*/ 	.byte	0x08
	.zero		1


	//   ....[8]....
        /*03a4*/ 	.word	0x000004d0
        /*03a8*/ 	.word	0x000000ff
        /*03ac*/ 	.word	0x00038858
        /*03b0*/ 	.short	0x0100
        /*03b2*/ 	.byte	0x08
	.zero		1


	//   ....[9]....
        /*03b4*/ 	.word	0x000004e0
        /*03b8*/ 	.word	0x000000ff
        /*03bc*/ 	.word	0x00038868
        /*03c0*/ 	.short	0x0100
        /*03c2*/ 	.byte	0x08
	.zero		1


	//   ....[10]....
        /*03c4*/ 	.word	0x000005d0
        /*03c8*/ 	.word	0x000000ff
        /*03cc*/ 	.word	0x00038870
        /*03d0*/ 	.short	0x0100
        /*03d2*/ 	.byte	0x06
	.zero		1


	//   ....[11]....
        /*03d4*/ 	.word	0x000005e0
        /*03d8*/ 	.word	0x000000ff
        /*03dc*/ 	.word	0x00038880
        /*03e0*/ 	.short	0x0100
        /*03e2*/ 	.byte	0x06
	.zero		1


	//   ....[12]....
        /*03e4*/ 	.word	0x000005f0
        /*03e8*/ 	.word	0x000000ff
        /*03ec*/ 	.word	0x00038878
        /*03f0*/ 	.short	0x0100
        /*03f2*/ 	.byte	0x06
	.zero		1


	//   ....[13]....
        /*03f4*/ 	.word	0x00000600
        /*03f8*/ 	.word	0x000000ff
        /*03fc*/ 	.word	0x00038888
        /*0400*/ 	.short	0x0100
        /*0402*/ 	.byte	0x06
	.zero		1


	//   ....[14]....
        /*0404*/ 	.word	0x00000730
        /*0408*/ 	.word	0x000000ff
        /*040c*/ 	.word	0x00038890
        /*0410*/ 	.short	0x0100
        /*0412*/ 	.byte	0x08
	.zero		1


	//   ....[15]....
        /*0414*/ 	.word	0x00000740
        /*0418*/ 	.word	0x000000ff
        /*041c*/ 	.word	0x000388a0
        /*0420*/ 	.short	0x0100
        /*0422*/ 	.byte	0x08
	.zero		1


	//   ....[16]....
        /*0424*/ 	.word	0x00000750
        /*0428*/ 	.word	0x000000ff
        /*042c*/ 	.word	0x00038898
        /*0430*/ 	.short	0x0100
        /*0432*/ 	.byte	0x08
	.zero		1


	//   ....[17]....
        /*0434*/ 	.word	0x00000760
        /*0438*/ 	.word	0x000000ff
        /*043c*/ 	.word	0x000388a8
        /*0440*/ 	.short	0x0100
        /*0442*/ 	.byte	0x08
	.zero		1


	//   ....[18]....
        /*0444*/ 	.word	0x00000890
        /*0448*/ 	.word	0x000000ff
        /*044c*/ 	.word	0x000388b0
        /*0450*/ 	.short	0x0100
        /*0452*/ 	.byte	0x08
	.zero		1


	//   ....[19]....
        /*0454*/ 	.word	0x000008a0
        /*0458*/ 	.word	0x000000ff
        /*045c*/ 	.word	0x000388c0
        /*0460*/ 	.short	0x0100
        /*0462*/ 	.byte	0x08
	.zero		1


	//   ....[20]....
        /*0464*/ 	.word	0x000008b0
        /*0468*/ 	.word	0x000000ff
        /*046c*/ 	.word	0x000388b8
        /*0470*/ 	.short	0x0100
        /*0472*/ 	.byte	0x08
	.zero		1


	//   ....[21]....
        /*0474*/ 	.word	0x000008c0
        /*0478*/ 	.word	0x000000ff
        /*047c*/ 	.word	0x000388c8
        /*0480*/ 	.short	0x0100
        /*0482*/ 	.byte	0x08
	.zero		1


	//   ....[22]....
        /*0484*/ 	.word	0x00001440
        /*0488*/ 	.word	0x000000ff
        /*048c*/ 	.word	0x00038800
        /*0490*/ 	.short	0x010a
        /*0492*/ 	.byte	0x04
	.zero		1


	//   ....[23]....
        /*0494*/ 	.word	0x000014b0
        /*0498*/ 	.word	0x000000ff
        /*049c*/ 	.word	0x00038830
        /*04a0*/ 	.short	0x010a
        /*04a2*/ 	.byte	0x04
	.zero		1


	//   ....[24]....
        /*04a4*/ 	.word	0x00001540
        /*04a8*/ 	.word	0x000000ff
        /*04ac*/ 	.word	0x00038830
        /*04b0*/ 	.short	0x010a
        /*04b2*/ 	.byte	0x04
	.zero		1


	//   ....[25]....
        /*04b4*/ 	.word	0x00005010
        /*04b8*/ 	.word	0x00000000
        /*04bc*/ 	.word	0x00000000
        /*04c0*/ 	.short	0x0101
        /*04c2*/ 	.byte	0x3f
	.zero		1


	//   ....[26]....
        /*04c4*/ 	.word	0x00005a90
        /*04c8*/ 	.word	0x000000ff
        /*04cc*/ 	.word	0x00038830
        /*04d0*/ 	.short	0x010a
        /*04d2*/ 	.byte	0x06
	.zero		1


	//   ....[27]....
        /*04d4*/ 	.word	0x00005ae0
        /*04d8*/ 	.word	0x000000ff
        /*04dc*/ 	.word	0x00038830
        /*04e0*/ 	.short	0x010a
        /*04e2*/ 	.byte	0x06
	.zero		1


	//   ....[28]....
        /*04e4*/ 	.word	0x000083e0
        /*04e8*/ 	.word	0x000000ff
        /*04ec*/ 	.word	0x00038850
        /*04f0*/ 	.short	0x010a
        /*04f2*/ 	.byte	0x07
	.zero		1


	//   ....[29]....
        /*04f4*/ 	.word	0x00008420
        /*04f8*/ 	.word	0x000000ff
        /*04fc*/ 	.word	0x00038850
        /*0500*/ 	.short	0x010a
        /*0502*/ 	.byte	0x07
	.zero		1


	//   ....[30]....
        /*0504*/ 	.word	0x00009490
        /*0508*/ 	.word	0x0000009d
        /*050c*/ 	.word	0x00000000
        /*0510*/ 	.short	0x0101
        /*0512*/ 	.byte	0x3f
	.zero		1


	//   ....[31]....
        /*0514*/ 	.word	0x000094f0
        /*0518*/ 	.word	0x000000a1
        /*051c*/ 	.word	0x00000000
        /*0520*/ 	.short	0x0101
        /*0522*/ 	.byte	0x3f
	.zero		1


	//   ....[32]....
        /*0524*/ 	.word	0x0000a110
        /*0528*/ 	.word	0x0000000b
        /*052c*/ 	.word	0x00038850
        /*0530*/ 	.short	0x010a
        /*0532*/ 	.byte	0x3f
	.zero		1


	//   ....[33]....
        /*0534*/ 	.word	0x0000a150
        /*0538*/ 	.word	0x0000000b
        /*053c*/ 	.word	0x00038850
        /*0540*/ 	.short	0x010a
        /*0542*/ 	.byte	0x3f
	.zero		1


	//   ....[34]....
        /*0544*/ 	.word	0x0000a550
        /*0548*/ 	.word	0x0000000b
        /*054c*/ 	.word	0x00000000
        /*0550*/ 	.short	0x0101
        /*0552*/ 	.byte	0x3f
	.zero		1


	//   ....[35]....
        /*0554*/ 	.word	0x0000b5a0
        /*0558*/ 	.word	0x000000ff
        /*055c*/ 	.word	0x00000000
        /*0560*/ 	.short	0x0101
        /*0562*/ 	.byte	0x04
	.zero		1


	//   ....[36]....
        /*0564*/ 	.word	0x0000de90
        /*0568*/ 	.word	0x000000ff
        /*056c*/ 	.word	0x00038840
        /*0570*/ 	.short	0x010a
        /*0572*/ 	.byte	0x26
	.zero		1


	//   ....[37]....
        /*0574*/ 	.word	0x0000ecc0
        /*0578*/ 	.word	0x000000ff
        /*057c*/ 	.word	0x00038800
        /*0580*/ 	.short	0x0107
        /*0582*/ 	.byte	0x26
	.zero		1


	//   ....[38]....
        /*0584*/ 	.word	0x0000ed30
        /*0588*/ 	.word	0x000000ff
        /*058c*/ 	.word	0x00038800
        /*0590*/ 	.short	0x0101
        /*0592*/ 	.byte	0x26
	.zero		1


	//   ....[39]....
        /*0594*/ 	.word	0x0000ed50
        /*0598*/ 	.word	0x000000ff
        /*059c*/ 	.word	0x00038820
        /*05a0*/ 	.short	0x010a
        /*05a2*/ 	.byte	0x26
	.zero		1


	//   ....[40]....
        /*05a4*/ 	.word	0x0000f140
        /*05a8*/ 	.word	0x000000ff
        /*05ac*/ 	.word	0x00038848
        /*05b0*/ 	.short	0x010a
        /*05b2*/ 	.byte	0x26
	.zero		1


	//   ....[41]....
        /*05b4*/ 	.word	0x0000f5e0
        /*05b8*/ 	.word	0x000000ff
        /*05bc*/ 	.word	0x00038860
        /*05c0*/ 	.short	0x010a
        /*05c2*/ 	.byte	0x26
	.zero		1


	//   ....[42]....
        /*05c4*/ 	.word	0x0000fc90
        /*05c8*/ 	.word	0x000000ff
        /*05cc*/ 	.word	0x00038840
        /*05d0*/ 	.short	0x010a
        /*05d2*/ 	.byte	0x26
	.zero		1


	//   ....[43]....
        /*05d4*/ 	.word	0x00010130
        /*05d8*/ 	.word	0x000000ff
        /*05dc*/ 	.word	0x00038868
        /*05e0*/ 	.short	0x010a
        /*05e2*/ 	.byte	0x26
	.zero		1


	//   ....[44]....
        /*05e4*/ 	.word	0x00010830
        /*05e8*/ 	.word	0x000000ff
        /*05ec*/ 	.word	0x00038848
        /*05f0*/ 	.short	0x010a
        /*05f2*/ 	.byte	0x26
	.zero		1


	//   ....[45]....
        /*05f4*/ 	.word	0x00010cb0
        /*05f8*/ 	.word	0x000000ff
        /*05fc*/ 	.word	0x00038860
        /*0600*/ 	.short	0x010a
        /*0602*/ 	.byte	0x26
	.zero		1


	//   ....[46]....
        /*0604*/ 	.word	0x000111f0
        /*0608*/ 	.word	0x00000003
        /*060c*/ 	.word	0x00038860
        /*0610*/ 	.short	0x010a
        /*0612*/ 	.byte	0x3f
	.zero		1


	//   ....[47]....
        /*0614*/ 	.word	0x00011720
        /*0618*/ 	.word	0x00000002
        /*061c*/ 	.word	0x00038820
        /*0620*/ 	.short	0x010a
        /*0622*/ 	.byte	0x3f
	.zero		1


	//   ....[48]....
        /*0624*/ 	.word	0x000118a0
        /*0628*/ 	.word	0x00000006
        /*062c*/ 	.word	0x00000000
        /*0630*/ 	.short	0x010a
        /*0632*/ 	.byte	0x3f
	.zero		1


	//   ....[49]....
        /*0634*/ 	.word	0x00011910
        /*0638*/ 	.word	0x00000003
        /*063c*/ 	.word	0x00000000
        /*0640*/ 	.short	0x010a
        /*0642*/ 	.byte	0x3f
	.zero		1


	//   ....[50]....
        /*0644*/ 	.word	0x00011970
        /*0648*/ 	.word	0x00000000
        /*064c*/ 	.word	0x00000000
        /*0650*/ 	.short	0x010a
        /*0652*/ 	.byte	0x3f
	.zero		1


	//   ....[51]....
        /*0654*/ 	.word	0x000119a0
        /*0658*/ 	.word	0x00000003
        /*065c*/ 	.word	0x00000000
        /*0660*/ 	.short	0x010a
        /*0662*/ 	.byte	0x3f
	.zero		1


	//   ....[52]....
        /*0664*/ 	.word	0x00011a20
        /*0668*/ 	.word	0x00000003
        /*066c*/ 	.word	0x00038800
        /*0670*/ 	.short	0x010a
        /*0672*/ 	.byte	0x3f
	.zero		1


	//   ....[53]....
        /*0674*/ 	.word	0x00011a90
        /*0678*/ 	.word	0x00000003
        /*067c*/ 	.word	0x00038830
        /*0680*/ 	.short	0x010a
        /*0682*/ 	.byte	0x3f
	.zero		1


	//   ....[54]....
        /*0684*/ 	.word	0x00011b00
        /*0688*/ 	.word	0x00000007
        /*068c*/ 	.word	0x00038830
        /*0690*/ 	.short	0x010a
        /*0692*/ 	.byte	0x3f
	.zero		1


	//   ....[55]....
        /*0694*/ 	.word	0x00011b60
        /*0698*/ 	.word	0x00000003
        /*069c*/ 	.word	0x00038850
        /*06a0*/ 	.short	0x010a
        /*06a2*/ 	.byte	0x3f
	.zero		1


	//   ....[56]....
        /*06a4*/ 	.word	0x00011bb0
        /*06a8*/ 	.word	0x0000000b
        /*06ac*/ 	.word	0x00038850
        /*06b0*/ 	.short	0x010a
        /*06b2*/ 	.byte	0x3f
	.zero		1


	//   ....[57]....
        /*06b4*/ 	.word	0x00011d10
        /*06b8*/ 	.word	0x00000003
        /*06bc*/ 	.word	0x00038840
        /*06c0*/ 	.short	0x010a
        /*06c2*/ 	.byte	0x3f
	.zero		1


	//   ....[58]....
        /*06c4*/ 	.word	0x000128a0
        /*06c8*/ 	.word	0x00000003
        /*06cc*/ 	.word	0x00038820
        /*06d0*/ 	.short	0x010a
        /*06d2*/ 	.byte	0x3f
	.zero		1


	//   ....[59]....
        /*06d4*/ 	.word	0x00012900
        /*06d8*/ 	.word	0x00000003
        /*06dc*/ 	.word	0x00038848
        /*06e0*/ 	.short	0x010a
        /*06e2*/ 	.byte	0x3f
	.zero		1


	//   ....[60]....
        /*06e4*/ 	.word	0x00012960
        /*06e8*/ 	.word	0x00000003
        /*06ec*/ 	.word	0x00038860
        /*06f0*/ 	.short	0x010a
        /*06f2*/ 	.byte	0x3f
	.zero		1


	//   ....[61]....
        /*06f4*/ 	.word	0x000129c0
        /*06f8*/ 	.word	0x00000003
        /*06fc*/ 	.word	0x00038840
        /*0700*/ 	.short	0x010a
        /*0702*/ 	.byte	0x3f
	.zero		1


	//   ....[62]....
        /*0704*/ 	.word	0x00012a20
        /*0708*/ 	.word	0x00000003
        /*070c*/ 	.word	0x00038868
        /*0710*/ 	.short	0x010a
        /*0712*/ 	.byte	0x3f
	.zero		1


	//   ....[63]....
        /*0714*/ 	.word	0x00012a80
        /*0718*/ 	.word	0x00000003
        /*071c*/ 	.word	0x00038848
        /*0720*/ 	.short	0x010a
        /*0722*/ 	.byte	0x3f
	.zero		1


	//   ....[64]....
        /*0724*/ 	.word	0x00012ae0
        /*0728*/ 	.word	0x00000003
        /*072c*/ 	.word	0x00038860
        /*0730*/ 	.short	0x010a
        /*0732*/ 	.byte	0x3f
	.zero		1


	//   ....[65]....
        /*0734*/ 	.word	0x00012b30
        /*0738*/ 	.word	0x00000003
        /*073c*/ 	.word	0x00038860
        /*0740*/ 	.short	0x010a
        /*0742*/ 	.byte	0x3f
	.zero		1


	//   ....[66]....
        /*0744*/ 	.word	0x00012b80
        /*0748*/ 	.word	0x00000002
        /*074c*/ 	.word	0x00038820
        /*0750*/ 	.short	0x010a
        /*0752*/ 	.byte	0x3f
	.zero		1


	//   ....[67]....
        /*0754*/ 	.word	0x00012d20
        /*0758*/ 	.word	0x00000006
        /*075c*/ 	.word	0x00000000
        /*0760*/ 	.short	0x010a
        /*0762*/ 	.byte	0x3f
	.zero		1


	//   ....[68]....
        /*0764*/ 	.word	0x00012d70
        /*0768*/ 	.word	0x00000003
        /*076c*/ 	.word	0x00000000
        /*0770*/ 	.short	0x010a
        /*0772*/ 	.byte	0x3f
	.zero		1


	//   ....[69]....
        /*0774*/ 	.word	0x00012dc0
        /*0778*/ 	.word	0x00000000
        /*077c*/ 	.word	0x00000000
        /*0780*/ 	.short	0x010a
        /*0782*/ 	.byte	0x3f
	.zero		1


	//----- nvinfo : EIATTR_NUM_MBARRIERS
	.align		4
.L_345:
        /*0784*/ 	.byte	0x03, 0x38
        /*0786*/ 	.short	0x0016


	//----- nvinfo : EIATTR_EXIT_INSTR_OFFSETS
	.align		4
        /*0788*/ 	.byte	0x04, 0x1c
        /*078a*/ 	.short	(.L_347 - .L_346)


	//   ....[0]....
.L_346:
        /*078c*/ 	.word	0x000119f0


	//----- nvinfo : EIATTR_MAX_THREADS
	.align		4
.L_347:
        /*0790*/ 	.byte	0x04, 0x05
        /*0792*/ 	.short	(.L_349 - .L_348)
.L_348:
        /*0794*/ 	.word	0x00000180
        /*0798*/ 	.word	0x00000001
        /*079c*/ 	.word	0x00000001


	//----- nvinfo : EIATTR_CRS_STACK_SIZE
	.align		4
.L_349:
        /*07a0*/ 	.byte	0x04, 0x1e
        /*07a2*/ 	.short	(.L_351 - .L_350)
.L_350:
        /*07a4*/ 	.word	0x00000000


	//----- nvinfo : EIATTR_CBANK_PARAM_SIZE
	.align		4
.L_351:
        /*07a8*/ 	.byte	0x03, 0x19
        /*07aa*/ 	.short	0x0a70


	//----- nvinfo : EIATTR_PARAM_CBANK
	.align		4
        /*07ac*/ 	.byte	0x04, 0x0a
        /*07ae*/ 	.short	(.L_353 - .L_352)
	.align		4
.L_352:
        /*07b0*/ 	.word	index@(.nv.constant0._ZN7cutlass13device_kernelIN5flash11enable_sm90INS1_16FlashAttnFwdSm90INS1_25CollectiveMainloopFwdSm90ILi2EN4cute5tupleIJNS5_1CILi1EEES8_S8_EEENS6_IJNS7_ILi128EEENS7_ILi80EEENS7_ILi256EEEEEELi256ENS_10bfloat16_tEfNS_4arch4Sm90ELb0ELb0ELb1ELb0ELb0ELb0ELb0ELb1ELb1ELb1ELb1ELb0EEENS1_21CollectiveEpilogueFwdINS6_IJSA_SC_SB_EEES9_SE_SG_Li256ELb0ELb1ELb1ELb0EEENS1_19SingleTileSchedulerILb0ELb1ELb1ELi128EEEEEEEEEvNT_6ParamsE)
        /*07b4*/ 	.short	0x0210
        /*07b6*/ 	.short	0x0a70


	//----- nvinfo : EIATTR_SW_WAR
	.align		4
.L_353:
        /*07b8*/ 	.byte	0x04, 0x36
        /*07ba*/ 	.short	(.L_355 - .L_354)
.L_354:
        /*07bc*/ 	.word	0x00000008
.L_355:


//--------------------- .nv.info._ZN7cutlass13device_kernelIN5flash11enable_sm90INS1_16FlashAttnFwdSm90INS1_25CollectiveMainloopFwdSm90ILi2EN4cute5tupleIJNS5_1CILi1EEES8_S8_EEENS6_IJNS7_ILi128EEENS7_ILi80EEENS7_ILi256EEEEEELi256ENS_10bfloat16_tEfNS_4arch4Sm90ELb0ELb0ELb1ELb1ELb0ELb0ELb0ELb1ELb1ELb1ELb1ELb0EEENS1_21CollectiveEpilogueFwdINS6_IJSA_SC_SB_EEES9_SE_SG_Li256ELb1ELb1ELb1ELb0EEENS1_36VarlenDynamicPersistentTileSchedulerILi128ELi80ELi256ELi128ELb1ELb1ELb1ELb0ELb1ELb1EEEEEEEEEvNT_6ParamsE --------------------------
	.section	.nv.info._ZN7cutlass13device_kernelIN5flash11enable_sm90INS1_16FlashAttnFwdSm90INS1_25CollectiveMainloopFwdSm90ILi2EN4cute5tupleIJNS5_1CILi1EEES8_S8_EEENS6_IJNS7_ILi128EEENS7_ILi80EEENS7_ILi256EEEEEELi256ENS_10bfloat16_tEfNS_4arch4Sm90ELb0ELb0ELb1ELb1ELb0ELb0ELb0ELb1ELb1ELb1ELb1ELb0EEENS1_21CollectiveEpilogueFwdINS6_IJSA_SC_SB_EEES9_SE_SG_Li256ELb1ELb1ELb1ELb0EEENS1_36VarlenDynamicPersistentTileSchedulerILi128ELi80ELi256ELi128ELb1ELb1ELb1ELb0ELb1ELb1EEEEEEEEEvNT_6ParamsE,"",@"SHT_CUDA_INFO"
	.sectionflags	@""
	.align	4


	//----- nvinfo : EIATTR_CUDA_API_VERSION
	.align		4
        /*0000*/ 	.byte	0x04, 0x37
        /*0002*/ 	.short	(.L_357 - .L_356)
.L_356:
        /*0004*/ 	.word	0x00000082


	//----- nvinfo : EIATTR_KPARAM_INFO
	.align		4
.L_357:
        /*0008*/ 	.byte	0x04, 0x17
        /*000a*/ 	.short	(.L_359 - .L_358)
.L_358:
        /*000c*/ 	.word	0x00000000
        /*0010*/ 	.short	0x0000
        /*0012*/ 	.short	0x0070
        /*0014*/ 	.byte	0x00, 0xf0, 0x01, 0x2a


	//----- nvinfo : EIATTR_SPARSE_MMA_MASK
	.align		4
.L_359:
        /*0018*/ 	.byte	0x03, 0x50
        /*001a*/ 	.short	0x0000


	//----- nvinfo : EIATTR_MAXREG_COUNT
	.align		4
        /*001c*/ 	.byte	0x03, 0x1b
        /*001e*/ 	.short	0x00a8


	//----- nvinfo : EIATTR_NUM_BARRIERS
	.align		4
        /*0020*/ 	.byte	0x02, 0x4c
        /*0022*/ 	.byte	0x09
	.zero		1


	//----- nvinfo : EIATTR_EXTERNS
	.align		4
        /*0024*/ 	.byte	0x04, 0x0f
        /*0026*/ 	.short	(.L_361 - .L_360)


	//   ....[0]....
	.align		4
.L_360:
        /*0028*/ 	.word	index@(__assertfail)


	//----- nvinfo : EIATTR_ANNOTATIONS
	.align		4
.L_361:
        /*002c*/ 	.byte	0x04, 0x55
        /*002e*/ 	.short	(.L_363 - .L_362)


	//   ....[0]....
.L_362:
        /* <DEDUP_REMOVED lines=81> */


	//----- nvinfo : EIATTR_MERCURY_ISA_VERSION
	.align		4
.L_363:
        /*0530*/ 	.byte	0x03, 0x5f
        /*0532*/ 	.short	0x0101


	//----- nvinfo : EIATTR_UNUSED_LOAD_BYTE_OFFSET
	.align		4
        /*0534*/ 	.byte	0x04, 0x44
        /*0536*/ 	.short	(.L_365 - .L_364)


	//   ....[0]....
.L_364:
        /*0538*/ 	.word	0x00000a10
        /*053c*/ 	.word	0x0000fff0


	//   ....[1]....
        /*0540*/ 	.word	0x0000bc40
        /*0544*/ 	.word	0x0000fff0


	//----- nvinfo : EIATTR_INT_WARP_WIDE_INSTR_OFFSETS
	.align		4
.L_365:
        /*0548*/ 	.byte	0x04, 0x31
        /*054a*/ 	.short	(.L_367 - .L_366)


	//   ....[0]....
.L_366:
        /*054c*/ 	.word	0x00000130


	//   ....[1]....
        /*0550*/ 	.word	0x00000170


	//   ....[2]....
        /*0554*/ 	.word	0x000001e0


	//   ....[3]....
        /*0558*/ 	.word	0x000095b0


	//   ....[4]....
        /*055c*/ 	.word	0x00011f20


	//   ....[5]....
        /*0560*/ 	.word	0x00011fc0


	//   ....[6]....
        /*0564*/ 	.word	0x00016410


	//   ....[7]....
        /*0568*/ 	.word	0x00016480


	//----- nvinfo : EIATTR_COOP_GROUP_MASK_REGIDS
	.align		4
.L_367:
        /*056c*/ 	.byte	0x04, 0x29
        /*056e*/ 	.short	(.L_369 - .L_368)


	//   ....[0]....
.L_368:
        /*0570*/ 	.word	0xffffffff


	//   ....[1]....
        /*0574*/ 	.word	0xffffffff


	//   ....[2]....
        /*0578*/ 	.word	0xffffffff


	//   ....[3]....
        /*057c*/ 	.word	0xffffffff


	//   ....[4]....
        /*0580*/ 	.word	0xffffffff


	//   ....[5]....
        /*0584*/ 	.word	0xffffffff


	//   ....[6]....
        /*0588*/ 	.word	0xffffffff


	//   ....[7]....
        /*058c*/ 	.word	0xffffffff


	//   ....[8]....
        /*0590*/ 	.word	0xffffffff


	//   ....[9]....
        /*0594*/ 	.word	0xffffffff


	//   ....[10]....
        /*0598*/ 	.word	0xffffffff


	//   ....[11]....
        /*059c*/ 	.word	0xffffffff


	//   ....[12]....
        /*05a0*/ 	.word	0xffffffff


	//   ....[13]....
        /*05a4*/ 	.word	0xffffffff


	//   ....[14]....
        /*05a8*/ 	.word	0xffffffff


	//   ....[15]....
        /*05ac*/ 	.word	0xffffffff


	//   ....[16]....
        /*05b0*/ 	.word	0xffffffff


	//   ....[17]....
        /*05b4*/ 	.word	0xffffffff


	//   ....[18]....
        /*05b8*/ 	.word	0xffffffff


	//   ....[19]....
        /*05bc*/ 	.word	0xffffffff


	//   ....[20]....
        /*05c0*/ 	.word	0xffffffff


	//   ....[21]....
        /*05c4*/ 	.word	0xffffffff


	//   ....[22]....
        /*05c8*/ 	.word	0xffffffff


	//   ....[23]....
        /*05cc*/ 	.word	0xffffffff


	//   ....[24]....
        /*05d0*/ 	.word	0xffffffff


	//   ....[25]....
        /*05d4*/ 	.word	0xffffffff


	//   ....[26]....
        /*05d8*/ 	.word	0xffffffff


	//   ....[27]....
        /*05dc*/ 	.word	0xffffffff


	//   ....[28]....
        /*05e0*/ 	.word	0xffffffff


	//   ....[29]....
        /*05e4*/ 	.word	0xffffffff


	//   ....[30]....
        /*05e8*/ 	.word	0xffffffff


	//   ....[31]....
        /*05ec*/ 	.word	0xffffffff


	//   ....[32]....
        /*05f0*/ 	.word	0xffffffff


	//   ....[33]....
        /*05f4*/ 	.word	0xffffffff


	//   ....[34]....
        /*05f8*/ 	.word	0xffffffff


	//   ....[35]....
        /*05fc*/ 	.word	0xffffffff


	//   ....[36]....
        /*0600*/ 	.word	0xffffffff


	//   ....[37]....
        /*0604*/ 	.word	0xffffffff


	//   ....[38]....
        /*0608*/ 	.word	0xffffffff


	//   ....[39]....
        /*060c*/ 	.word	0xffffffff


	//   ....[40]....
        /*0610*/ 	.word	0xffffffff


	//   ....[41]....
        /*0614*/ 	.word	0xffffffff


	//   ....[42]....
        /*0618*/ 	.word	0xffffffff


	//   ....[43]....
        /*061c*/ 	.word	0xffffffff


	//   ....[44]....
        /*0620*/ 	.word	0xffffffff


	//   ....[45]....
        /*0624*/ 	.word	0xffffffff


	//   ....[46]....
        /*0628*/ 	.word	0xffffffff


	//   ....[47]....
        /*062c*/ 	.word	0xffffffff


	//   ....[48]....
        /*0630*/ 	.word	0xffffffff


	//   ....[49]....
        /*0634*/ 	.word	0xffffffff


	//   ....[50]....
        /*0638*/ 	.word	0xffffffff


	//   ....[51]....
        /*063c*/ 	.word	0xffffffff


	//   ....[52]....
        /*0640*/ 	.word	0xffffffff


	//   ....[53]....
        /*0644*/ 	.word	0xffffffff


	//   ....[54]....
        /*0648*/ 	.word	0xffffffff


	//   ....[55]....
        /*064c*/ 	.word	0xffffffff


	//   ....[56]....
        /*0650*/ 	.word	0xffffffff


	//   ....[57]....
        /*0654*/ 	.word	0xffffffff


	//   ....[58]....
        /*0658*/ 	.word	0xffffffff


	//   ....[59]....
        /*065c*/ 	.word	0xffffffff


	//   ....[60]....
        /*0660*/ 	.word	0xffffffff


	//   ....[61]....
        /*0664*/ 	.word	0xffffffff


	//   ....[62]....
        /*0668*/ 	.word	0xffffffff


	//   ....[63]....
        /*066c*/ 	.word	0xffffffff


	//   ....[64]....
        /*0670*/ 	.word	0xffffffff


	//   ....[65]....
        /*0674*/ 	.word	0xffffffff


	//   ....[66]....
        /*0678*/ 	.word	0xffffffff


	//   ....[67]....
        /*067c*/ 	.word	0xffffffff


	//   ....[68]....
        /*0680*/ 	.word	0xffffffff


	//   ....[69]....
        /*0684*/ 	.word	0xffffffff


	//   ....[70]....
        /*0688*/ 	.word	0xffffffff


	//   ....[71]....
        /*068c*/ 	.word	0xffffffff


	//   ....[72]....
        /*0690*/ 	.word	0xffffffff


	//   ....[73]....
        /*0694*/ 	.word	0xffffffff


	//   ....[74]....
        /*0698*/ 	.word	0xffffffff


	//   ....[75]....
        /*069c*/ 	.word	0xffffffff


	//   ....[76]....
        /*06a0*/ 	.word	0xffffffff


	//   ....[77]....
        /*06a4*/ 	.word	0xffffffff


	//   ....[78]....
        /*06a8*/ 	.word	0xffffffff


	//   ....[79]....
        /*06ac*/ 	.word	0xffffffff


	//   ....[80]....
        /*06b0*/ 	.word	0xffffffff


	//   ....[81]....
        /*06b4*/ 	.word	0xffffffff


	//   ....[82]....
        /*06b8*/ 	.word	0xffffffff


	//   ....[83]....
        /*06bc*/ 	.word	0xffffffff


	//   ....[84]....
        /*06c0*/ 	.word	0xffffffff


	//   ....[85]....
        /*06c4*/ 	.word	0xffffffff


	//   ....[86]....
        /*06c8*/ 	.word	0xffffffff


	//   ....[87]....
        /*06cc*/ 	.word	0xffffffff


	//   ....[88]....
        /*06d0*/ 	.word	0xffffffff


	//   ....[89]....
        /*06d4*/ 	.word	0xffffffff


	//   ....[90]....
        /*06d8*/ 	.word	0xffffffff


	//   ....[91]....
        /*06dc*/ 	.word	0xffffffff


	//   ....[92]....
        /*06e0*/ 	.word	0xffffffff


	//   ....[93]....
        /*06e4*/ 	.word	0xffffffff


	//   ....[94]....
        /*06e8*/ 	.word	0xffffffff


	//   ....[95]....
        /*06ec*/ 	.word	0xffffffff


	//   ....[96]....
        /*06f0*/ 	.word	0xffffffff


	//   ....[97]....
        /*06f4*/ 	.word	0x0500000f


	//   ....[98]....
        /*06f8*/ 	.word	0x0500000f


	//   ....[99]....
        /*06fc*/ 	.word	0x0500000f


	//   ....[100]....
        /*0700*/ 	.word	0x0500000f


	//   ....[101]....
        /*0704*/ 	.word	0x0500000f


	//   ....[102]....
        /*0708*/ 	.word	0x0500000f


	//   ....[103]....
        /*070c*/ 	.word	0x0500000f


	//   ....[104]....
        /*0710*/ 	.word	0x0500000f


	//   ....[105]....
        /*0714*/ 	.word	0x0500000f


	//   ....[106]....
        /*0718*/ 	.word	0x0500000f


	//   ....[107]....
        /*071c*/ 	.word	0x0500000f


	//   ....[108]....
        /*0720*/ 	.word	0x0500000f


	//   ....[109]....
        /*0724*/ 	.word	0x0500000f


	//   ....[110]....
        /*0728*/ 	.word	0x0500000f


	//   ....[111]....
        /*072c*/ 	.word	0x0500000f


	//   ....[112]....
        /*0730*/ 	.word	0x0500000f


	//   ....[113]....
        /*0734*/ 	.word	0x0500000f


	//   ....[114]....
        /*0738*/ 	.word	0x0500000f


	//   ....[115]....
        /*073c*/ 	.word	0x0500000f


	//   ....[116]....
        /*0740*/ 	.word	0x0500000f


	//   ....[117]....
        /*0744*/ 	.word	0x0500000f


	//   ....[118]....
        /*0748*/ 	.word	0x0500000f


	//   ....[119]....
        /*074c*/ 	.word	0x0500000f


	//   ....[120]....
        /*0750*/ 	.word	0x0500000f


	//   ....[121]....
        /*0754*/ 	.word	0x0500000f


	//   ....[122]....
        /*0758*/ 	.word	0x0500000f


	//   ....[123]....
        /*075c*/ 	.word	0x0500000f


	//   ....[124]....
        /*0760*/ 	.word	0x0500000f


	//   ....[125]....
        /*0764*/ 	.word	0x0500000f


	//   ....[126]....
        /*0768*/ 	.word	0x0500000f


	//   ....[127]....
        /*076c*/ 	.word	0x0500000f


	//   ....[128]....
        /*0770*/ 	.word	0x0500000f


	//   ....[129]....
        /*0774*/ 	.word	0x0500000f


	//   ....[130]....
        /*0778*/ 	.word	0x0500000f


	//   ....[131]....
        /*077c*/ 	.word	0x0500000f


	//   ....[132]....
        /*0780*/ 	.word	0x0500000f


	//----- nvinfo : EIATTR_COOP_GROUP_INSTR_OFFSETS
	.align		4
.L_369:
        /*0784*/ 	.byte	0x04, 0x28
        /*0786*/ 	.short	(.L_371 - .L_370)


	//   ....[0]....
.L_370:
        /*0788*/ 	.word	0x00000060


	//   ....[1]....
        /*078c*/ 	.word	0x00000140


	//   ....[2]....
        /*0790*/ 	.word	0x00000190


	//   ....[3]....
        /*0794*/ 	.word	0x000003c0


	//   ....[4]....
        /*0798*/ 	.word	0x00000520


	//   ....[5]....
        /*079c*/ 	.word	0x00000640


	//   ....[6]....
        /*07a0*/ 	.word	0x000007a0


	//   ....[7]....
        /*07a4*/ 	.word	0x00001df0


	//   ....[8]....
        /*07a8*/ 	.word	0x00005520


	//   ....[9]....
        /*07ac*/ 	.word	0x00005590


	//   ....[10]....
        /*07b0*/ 	.word	0x00005930


	//   ....[11]....
        /*07b4*/ 	.word	0x000059a0


	//   ....[12]....
        /*07b8*/ 	.word	0x000097f0


	//   ....[13]....
        /*07bc*/ 	.word	0x00009850


	//   ....[14]....
        /*07c0*/ 	.word	0x00009de0


	//   ....[15]....
        /*07c4*/ 	.word	0x00009e40


	//   ....[16]....
        /*07c8*/ 	.word	0x0000af50


	//   ....[17]....
        /*07cc*/ 	.word	0x0000afe0


	//   ....[18]....
        /*07d0*/ 	.word	0x0000b230


	//   ....[19]....
        /*07d4*/ 	.word	0x0000b240


	//   ....[20]....
        /*07d8*/ 	.word	0x0000ce60


	//   ....[21]....
        /*07dc*/ 	.word	0x0000ce80


	//   ....[22]....
        /*07e0*/ 	.word	0x0000ce90


	//   ....[23]....
        /*07e4*/ 	.word	0x0000ceb0


	//   ....[24]....
        /*07e8*/ 	.word	0x0000d9c0


	//   ....[25]....
        /*07ec*/ 	.word	0x0000d9f0


	//   ....[26]....
        /*07f0*/ 	.word	0x0000db90


	//   ....[27]....
        /*07f4*/ 	.word	0x0000dbb0


	//   ....[28]....
        /*07f8*/ 	.word	0x0000dd00


	//   ....[29]....
        /*07fc*/ 	.word	0x0000dd20


	//   ....[30]....
        /*0800*/ 	.word	0x0000de80


	//   ....[31]....
        /*0804*/ 	.word	0x0000dea0


	//   ....[32]....
        /*0808*/ 	.word	0x0000e470


	//   ....[33]....
        /*080c*/ 	.word	0x0000e4b0


	//   ....[34]....
        /*0810*/ 	.word	0x0000ee20


	//   ....[35]....
        /*0814*/ 	.word	0x0000ee30


	//   ....[36]....
        /*0818*/ 	.word	0x000101f0


	//   ....[37]....
        /*081c*/ 	.word	0x00010220


	//   ....[38]....
        /*0820*/ 	.word	0x000103a0


	//   ....[39]....
        /*0824*/ 	.word	0x000103c0


	//   ....[40]....
        /*0828*/ 	.word	0x00010510


	//   ....[41]....
        /*082c*/ 	.word	0x00010530


	//   ....[42]....
        /*0830*/ 	.word	0x00010690


	//   ....[43]....
        /*0834*/ 	.word	0x000106b0


	//   ....[44]....
        /*0838*/ 	.word	0x00010890


	//   ....[45]....
        /*083c*/ 	.word	0x00010ac0


	//   ....[46]....
        /*0840*/ 	.word	0x00010af0


	//   ....[47]....
        /*0844*/ 	.word	0x00010b20


	//   ....[48]....
        /*0848*/ 	.word	0x00010b50


	//   ....[49]....
        /*084c*/ 	.word	0x00010b80


	//   ....[50]....
        /*0850*/ 	.word	0x00010bb0


	//   ....[51]....
        /*0854*/ 	.word	0x00010d60


	//   ....[52]....
        /*0858*/ 	.word	0x00010d90


	//   ....[53]....
        /*085c*/ 	.word	0x00010dc0


	//   ....[54]....
        /*0860*/ 	.word	0x00010df0


	//   ....[55]....
        /*0864*/ 	.word	0x00010e20


	//   ....[56]....
        /*0868*/ 	.word	0x00010e50


	//   ....[57]....
        /*086c*/ 	.word	0x00010ee0


	//   ....[58]....
        /*0870*/ 	.word	0x00010f10


	//   ....[59]....
        /*0874*/ 	.word	0x00010f20


	//   ....[60]....
        /*0878*/ 	.word	0x00010fd0


	//   ....[61]....
        /*087c*/ 	.word	0x00012520


	//   ....[62]....
        /*0880*/ 	.word	0x00013160


	//   ....[63]....
        /*0884*/ 	.word	0x000131b0


	//   ....[64]....
        /*0888*/ 	.word	0x00013280


	//   ....[65]....
        /*088c*/ 	.word	0x00013290


	//   ....[66]....
        /*0890*/ 	.word	0x00013340


	//   ....[67]....
        /*0894*/ 	.word	0x00013350


	//   ....[68]....
        /*0898*/ 	.word	0x00013400


	//   ....[69]....
        /*089c*/ 	.word	0x00013410


	//   ....[70]....
        /*08a0*/ 	.word	0x000134c0


	//   ....[71]....
        /*08a4*/ 	.word	0x000134d0


	//   ....[72]....
        /*08a8*/ 	.word	0x00013580


	//   ....[73]....
        /*08ac*/ 	.word	0x00013590


	//   ....[74]....
        /*08b0*/ 	.word	0x00013640


	//   ....[75]....
        /*08b4*/ 	.word	0x00013650


	//   ....[76]....
        /*08b8*/ 	.word	0x000136a0


	//   ....[77]....
        /*08bc*/ 	.word	0x000136f0


	//   ....[78]....
        /*08c0*/ 	.word	0x00016d50


	//   ....[79]....
        /*08c4*/ 	.word	0x00016d80


	//   ....[80]....
        /*08c8*/ 	.word	0x00016de0


	//   ....[81]....
        /*08cc*/ 	.word	0x00016e10


	//   ....[82]....
        /*08d0*/ 	.word	0x00016e40


	//   ....[83]....
        /*08d4*/ 	.word	0x00016e70


	//   ....[84]....
        /*08d8*/ 	.word	0x00016ea0


	//   ....[85]....
        /*08dc*/ 	.word	0x00016ed0


	//   ....[86]....
        /*08e0*/ 	.word	0x000170a0


	//   ....[87]....
        /*08e4*/ 	.word	0x000170d0


	//   ....[88]....
        /*08e8*/ 	.word	0x00017100


	//   ....[89]....
        /*08ec*/ 	.word	0x00017130


	//   ....[90]....
        /*08f0*/ 	.word	0x00017160


	//   ....[91]....
        /*08f4*/ 	.word	0x00017190


	//   ....[92]....
        /*08f8*/ 	.word	0x00017250


	//   ....[93]....
        /*08fc*/ 	.word	0x00017270


	//   ....[94]....
        /*0900*/ 	.word	0x00017280


	//   ....[95]....
        /*0904*/ 	.word	0x000172e0


	//   ....[96]....
        /*0908*/ 	.word	0x00017a00


	//   ....[97]....
        /*090c*/ 	.word	0x00017ef0


	//   ....[98]....
        /*0910*/ 	.word	0x000180d0


	//   ....[99]....
        /*0914*/ 	.word	0x00018120


	//   ....[100]....
        /*0918*/ 	.word	0x00018260


	//   ....[101]....
        /*091c*/ 	.word	0x000182b0


	//   ....[102]....
        /*0920*/ 	.word	0x000183f0


	//   ....[103]....
        /*0924*/ 	.word	0x00018440


	//   ....[104]....
        /*0928*/ 	.word	0x00018580


	//   ....[105]....
        /*092c*/ 	.word	0x000185d0


	//   ....[106]....
        /*0930*/ 	.word	0x00018710


	//   ....[107]....
        /*0934*/ 	.word	0x00018760


	//   ....[108]....
        /*0938*/ 	.word	0x000188a0


	//   ....[109]....
        /*093c*/ 	.word	0x000188f0


	//   ....[110]....
        /*0940*/ 	.word	0x00018a10


	//   ....[111]....
        /*0944*/ 	.word	0x00018a80


	//   ....[112]....
        /*0948*/ 	.word	0x00018ba0


	//   ....[113]....
        /*094c*/ 	.word	0x00018bf0


	//   ....[114]....
        /*0950*/ 	.word	0x00018f20


	//   ....[115]....
        /*0954*/ 	.word	0x00018fc0


	//   ....[116]....
        /*0958*/ 	.word	0x00019170


	//   ....[117]....
        /*095c*/ 	.word	0x000191f0


	//   ....[118]....
        /*0960*/ 	.word	0x00019270


	//   ....[119]....
        /*0964*/ 	.word	0x000192f0


	//   ....[120]....
        /*0968*/ 	.word	0x00019370


	//   ....[121]....
        /*096c*/ 	.word	0x00019400


	//   ....[122]....
        /*0970*/ 	.word	0x000194a0


	//   ....[123]....
        /*0974*/ 	.word	0x00019550


	//   ....[124]....
        /*0978*/ 	.word	0x000195d0


	//   ....[125]....
        /*097c*/ 	.word	0x00019650


	//   ....[126]....
        /*0980*/ 	.word	0x000196d0


	//   ....[127]....
        /*0984*/ 	.word	0x00019760


	//   ....[128]....
        /*0988*/ 	.word	0x000197e0


	//   ....[129]....
        /*098c*/ 	.word	0x00019880


	//   ....[130]....
        /*0990*/ 	.word	0x000198d0


	//   ....[131]....
        /*0994*/ 	.word	0x00019960


	//   ....[132]....
        /*0998*/ 	.word	0x00019a90


	//----- nvinfo : EIATTR_REG_RECONFIG
	.align		4
.L_371:
        /*099c*/ 	.byte	0x01, 0x54
	.zero		2


	//----- nvinfo : EIATTR_SYSCALL_OFFSETS
	.align		4
        /*09a0*/ 	.byte	0x04, 0x46
        /*09a2*/ 	.short	(.L_373 - .L_372)


	//   ....[0]....
.L_372:
        /*09a4*/ 	.word	0x00001f70


	//   ....[1]....
        /*09a8*/ 	.word	0x00012130


	//   ....[2]....
        /*09ac*/ 	.word	0x00012280


	//   ....[3]....
        /*09b0*/ 	.word	0x00012380


	//   ....[4]....
        /*09b4*/ 	.word	0x00012d10


	//----- nvinfo : EIATTR_MBARRIER_INSTR_OFFSETS
	.align		4
.L_373:
        /*09b8*/ 	.byte	0x04, 0x39
        /*09ba*/ 	.short	(.L_375 - .L_374)


	//   ....[0]....
.L_374:
        /*09bc*/ 	.word	0x00000270
        /*09c0*/ 	.word	0x000000ff
        /*09c4*/ 	.word	0x00038800
        /*09c8*/ 	.short	0x0100
        /*09ca*/ 	.byte	0x08
	.zero		1


	//   ....[1]....
        /*09cc*/ 	.word	0x00000280
        /*09d0*/ 	.word	0x000000ff
        /*09d4*/ 	.word	0x00038820
        /*09d8*/ 	.short	0x0100
        /*09da*/ 	.byte	0x08
	.zero		1


	//   ....[2]....
        /*09dc*/ 	.word	0x00000370
        /*09e0*/ 	.word	0x000000ff
        /*09e4*/ 	.word	0x00038830
        /*09e8*/ 	.short	0x0100
        /*09ea*/ 	.byte	0x08
	.zero		1


	//   ....[3]....
        /*09ec*/ 	.word	0x00000380
        /*09f0*/ 	.word	0x000000ff
        /*09f4*/ 	.word	0x00038840
        /*09f8*/ 	.short	0x0100
        /*09fa*/ 	.byte	0x08
	.zero		1


	//   ....[4]....
        /*09fc*/ 	.word	0x00000390
        /*0a00*/ 	.word	0x000000ff
        /*0a04*/ 	.word	0x00038838
        /*0a08*/ 	.short	0x0100
        /*0a0a*/ 	.byte	0x08
	.zero		1


	//   ....[5]....
        /*0a0c*/ 	.word	0x000003a0
        /*0a10*/ 	.word	0x000000ff
        /*0a14*/ 	.word	0x00038848
        /*0a18*/ 	.short	0x0100
        /*0a1a*/ 	.byte	0x08
	.zero		1


	//   ....[6]....
        /*0a1c*/ 	.word	0x000004d0
        /*0a20*/ 	.word	0x000000ff
        /*0a24*/ 	.word	0x00038850
        /*0a28*/ 	.short	0x0100
        /*0a2a*/ 	.byte	0x08
	.zero		1


	//   ....[7]....
        /*0a2c*/ 	.word	0x000004e0
        /*0a30*/ 	.word	0x000000ff
        /*0a34*/ 	.word	0x00038860
        /*0a38*/ 	.short	0x0100
        /*0a3a*/ 	.byte	0x08
	.zero		1


	//   ....[8]....
        /*0a3c*/ 	.word	0x000004f0
        /*0a40*/ 	.word	0x000000ff
        /*0a44*/ 	.word	0x00038858
        /*0a48*/ 	.short	0x0100
        /*0a4a*/ 	.byte	0x08
	.zero		1


	//   ....[9]....
        /*0a4c*/ 	.word	0x00000500
        /*0a50*/ 	.word	0x000000ff
        /*0a54*/ 	.word	0x00038868
        /*0a58*/ 	.short	0x0100
        /*0a5a*/ 	.byte	0x08
	.zero		1


	//   ....[10]....
        /*0a5c*/ 	.word	0x000005f0
        /*0a60*/ 	.word	0x000000ff
        /*0a64*/ 	.word	0x00038870
        /*0a68*/ 	.short	0x0100
        /*0a6a*/ 	.byte	0x06
	.zero		1


	//   ....[11]....
        /*0a6c*/ 	.word	0x00000600
        /*0a70*/ 	.word	0x000000ff
        /*0a74*/ 	.word	0x00038880
        /*0a78*/ 	.short	0x0100
        /*0a7a*/ 	.byte	0x06
	.zero		1


	//   ....[12]....
        /*0a7c*/ 	.word	0x00000610
        /*0a80*/ 	.word	0x000000ff
        /*0a84*/ 	.word	0x00038878
        /*0a88*/ 	.short	0x0100
        /*0a8a*/ 	.byte	0x06
	.zero		1


	//   ....[13]....
        /*0a8c*/ 	.word	0x00000620
        /*0a90*/ 	.word	0x000000ff
        /*0a94*/ 	.word	0x00038888
        /*0a98*/ 	.short	0x0100
        /*0a9a*/ 	.byte	0x06
	.zero		1


	//   ....[14]....
        /*0a9c*/ 	.word	0x00000750
        /*0aa0*/ 	.word	0x000000ff
        /*0aa4*/ 	.word	0x00038890
        /*0aa8*/ 	.short	0x0100
        /*0aaa*/ 	.byte	0x08
	.zero		1


	//   ....[15]....
        /*0aac*/ 	.word	0x00000760
        /*0ab0*/ 	.word	0x000000ff
        /*0ab4*/ 	.word	0x000388a0
        /*0ab8*/ 	.short	0x0100
        /*0aba*/ 	.byte	0x08
	.zero		1


	//   ....[16]....
        /*0abc*/ 	.word	0x00000770
        /*0ac0*/ 	.word	0x000000ff
        /*0ac4*/ 	.word	0x00038898
        /*0ac8*/ 	.short	0x0100
        /*0aca*/ 	.byte	0x08
	.zero		1


	//   ....[17]....
        /*0acc*/ 	.word	0x00000780
        /*0ad0*/ 	.word	0x000000ff
        /*0ad4*/ 	.word	0x000388a8
        /*0ad8*/ 	.short	0x0100
        /*0ada*/ 	.byte	0x08
	.zero		1


	//   ....[18]....
        /*0adc*/ 	.word	0x000008b0
        /*0ae0*/ 	.word	0x000000ff
        /*0ae4*/ 	.word	0x000388b0
        /*0ae8*/ 	.short	0x0100
        /*0aea*/ 	.byte	0x08
	.zero		1


	//   ....[19]....
        /*0aec*/ 	.word	0x000008c0
        /*0af0*/ 	.word	0x000000ff
        /*0af4*/ 	.word	0x000388c0
        /*0af8*/ 	.short	0x0100
        /*0afa*/ 	.byte	0x08
	.zero		1


	//   ....[20]....
        /*0afc*/ 	.word	0x000008d0
        /*0b00*/ 	.word	0x000000ff
        /*0b04*/ 	.word	0x000388b8
        /*0b08*/ 	.short	0x0100
        /*0b0a*/ 	.byte	0x08
	.zero		1


	//   ....[21]....
        /*0b0c*/ 	.word	0x000008e0
        /*0b10*/ 	.word	0x000000ff
        /*0b14*/ 	.word	0x000388c8
        /*0b18*/ 	.short	0x0100
        /*0b1a*/ 	.byte	0x08
	.zero		1


	//   ....[22]....
        /*0b1c*/ 	.word	0x00002030
        /*0b20*/ 	.word	0x00000005
        /*0b24*/ 	.word	0x00038800
        /*0b28*/ 	.short	0x010a
        /*0b2a*/ 	.byte	0x3f
	.zero		1


	//   ....[23]....
        /*0b2c*/ 	.word	0x000020d0
        /*0b30*/ 	.word	0x00000000
        /*0b34*/ 	.word	0x00038830
        /*0b38*/ 	.short	0x010a
        /*0b3a*/ 	.byte	0x3f
	.zero		1


	//   ....[24]....
        /*0b3c*/ 	.word	0x00002150
        /*0b40*/ 	.word	0x00000000
        /*0b44*/ 	.word	0x00038830
        /*0b48*/ 	.short	0x010a
        /*0b4a*/ 	.byte	0x3f
	.zero		1


	//   ....[25]....
        /*0b4c*/ 	.word	0x000052a0
        /*0b50*/ 	.word	0x00000000
        /*0b54*/ 	.word	0x00000000
        /*0b58*/ 	.short	0x0101
        /*0b5a*/ 	.byte	0x3f
	.zero		1


	//   ....[26]....
        /*0b5c*/ 	.word	0x00006840
        /*0b60*/ 	.word	0x000000ff
        /*0b64*/ 	.word	0x00038830
        /*0b68*/ 	.short	0x010a
        /*0b6a*/ 	.byte	0x3d
	.zero		1


	//   ....[27]....
        /*0b6c*/ 	.word	0x00006880
        /*0b70*/ 	.word	0x000000ff
        /*0b74*/ 	.word	0x00038830
        /*0b78*/ 	.short	0x010a
        /*0b7a*/ 	.byte	0x3d
	.zero		1


	//   ....[28]....
        /*0b7c*/ 	.word	0x00009140
        /*0b80*/ 	.word	0x000000ff
        /*0b84*/ 	.word	0x00038850
        /*0b88*/ 	.short	0x010a
        /*0b8a*/ 	.byte	0x06
	.zero		1


	//   ....[29]....
        /*0b8c*/ 	.word	0x00009180
        /*0b90*/ 	.word	0x000000ff
        /*0b94*/ 	.word	0x00038850
        /*0b98*/ 	.short	0x010a
        /*0b9a*/ 	.byte	0x06
	.zero		1


	//   ....[30]....
        /*0b9c*/ 	.word	0x0000a0e0
        /*0ba0*/ 	.word	0x000000ff
        /*0ba4*/ 	.word	0x00000000
        /*0ba8*/ 	.short	0x0101
        /*0baa*/ 	.byte	0x3d
	.zero		1


	//   ....[31]....
        /*0bac*/ 	.word	0x0000a140
        /*0bb0*/ 	.word	0x000000ff
        /*0bb4*/ 	.word	0x00000000
        /*0bb8*/ 	.short	0x0101
        /*0bba*/ 	.byte	0x06
	.zero		1


	//   ....[32]....
        /*0bbc*/ 	.word	0x0000ae80
        /*0bc0*/ 	.word	0x00000000
        /*0bc4*/ 	.word	0x00038850
        /*0bc8*/ 	.short	0x010a
        /*0bca*/ 	.byte	0x3f
	.zero		1


	//   ....[33]....
        /*0bcc*/ 	.word	0x0000aec0
        /*0bd0*/ 	.word	0x00000000
        /*0bd4*/ 	.word	0x00038850
        /*0bd8*/ 	.short	0x010a
        /*0bda*/ 	.byte	0x3f
	.zero		1


	//   ....[34]....
        /*0bdc*/ 	.word	0x0000b3e0
        /*0be0*/ 	.word	0x0000000b
        /*0be4*/ 	.word	0x00000000
        /*0be8*/ 	.short	0x0101
        /*0bea*/ 	.byte	0x3f
	.zero		1


	//   ....[35]....
        /*0bec*/ 	.word	0x0000d9d0
        /*0bf0*/ 	.word	0x000000ff
        /*0bf4*/ 	.word	0x00000000
        /*0bf8*/ 	.short	0x0101
        /*0bfa*/ 	.byte	0x08
	.zero		1


	//   ....[36]....
        /*0bfc*/ 	.word	0x0000e2b0
        /*0c00*/ 	.word	0x000000ff
        /*0c04*/ 	.word	0x00000000
        /*0c08*/ 	.short	0x0101
        /*0c0a*/ 	.byte	0x08
	.zero		1


	//   ....[37]....
        /*0c0c*/ 	.word	0x00012780
        /*0c10*/ 	.word	0x00000000
        /*0c14*/ 	.word	0x00038840
        /*0c18*/ 	.short	0x010a
        /*0c1a*/ 	.byte	0x3f
	.zero		1


	//   ....[38]....
        /*0c1c*/ 	.word	0x000137f0
        /*0c20*/ 	.word	0x00000012
        /*0c24*/ 	.word	0x00038800
        /*0c28*/ 	.short	0x0107
        /*0c2a*/ 	.byte	0x3f
	.zero		1


	//   ....[39]....
        /*0c2c*/ 	.word	0x00013900
        /*0c30*/ 	.word	0x00000012
        /*0c34*/ 	.word	0x00038800
        /*0c38*/ 	.short	0x0101
        /*0c3a*/ 	.byte	0x3f
	.zero		1


	//   ....[40]....
        /*0c3c*/ 	.word	0x00013920
        /*0c40*/ 	.word	0x00000012
        /*0c44*/ 	.word	0x00038820
        /*0c48*/ 	.short	0x010a
        /*0c4a*/ 	.byte	0x3f
	.zero		1


	//   ....[41]....
        /*0c4c*/ 	.word	0x00013cf0
        /*0c50*/ 	.word	0x00000003
        /*0c54*/ 	.word	0x00038840
        /*0c58*/ 	.short	0x010a
        /*0c5a*/ 	.byte	0x3f
	.zero		1


	//   ....[42]....
        /*0c5c*/ 	.word	0x00014290
        /*0c60*/ 	.word	0x00000003
        /*0c64*/ 	.word	0x00000060
        /*0c68*/ 	.short	0x010a
        /*0c6a*/ 	.byte	0x3f
	.zero		1


	//   ....[43]....
        /*0c6c*/ 	.word	0x00014b10
        /*0c70*/ 	.word	0x00000003
        /*0c74*/ 	.word	0x00038840
        /*0c78*/ 	.short	0x010a
        /*0c7a*/ 	.byte	0x3f
	.zero		1


	//   ....[44]....
        /*0c7c*/ 	.word	0x000150b0
        /*0c80*/ 	.word	0x00000002
        /*0c84*/ 	.word	0x00000060
        /*0c88*/ 	.short	0x010a
        /*0c8a*/ 	.byte	0x3f
	.zero		1


	//   ....[45]....
        /*0c8c*/ 	.word	0x00015870
        /*0c90*/ 	.word	0x00000002
        /*0c94*/ 	.word	0x00038840
        /*0c98*/ 	.short	0x010a
        /*0c9a*/ 	.byte	0x3f
	.zero		1


	//   ....[46]....
        /*0c9c*/ 	.word	0x00015e10
        /*0ca0*/ 	.word	0x00000002
        /*0ca4*/ 	.word	0x00000060
        /*0ca8*/ 	.short	0x010a
        /*0caa*/ 	.byte	0x3f
	.zero		1


	//   ....[47]....
        /*0cac*/ 	.word	0x00016580
        /*0cb0*/ 	.word	0x00000000
        /*0cb4*/ 	.word	0x00038860
        /*0cb8*/ 	.short	0x010a
        /*0cba*/ 	.byte	0x3f
	.zero		1


	//   ....[48]....
        /*0cbc*/ 	.word	0x00017980
        /*0cc0*/ 	.word	0x00000000
        /*0cc4*/ 	.word	0x00038820
        /*0cc8*/ 	.short	0x010a
        /*0cca*/ 	.byte	0x3f
	.zero		1


	//   ....[49]....
        /*0ccc*/ 	.word	0x00017b90
        /*0cd0*/ 	.word	0x00000006
        /*0cd4*/ 	.word	0x00000000
        /*0cd8*/ 	.short	0x010a
        /*0cda*/ 	.byte	0x3f
	.zero		1


	//   ....[50]....
        /*0cdc*/ 	.word	0x00017bc0
        /*0ce0*/ 	.word	0x00000007
        /*0ce4*/ 	.word	0x00000000
        /*0ce8*/ 	.short	0x010a
        /*0cea*/ 	.byte	0x3f
	.zero		1


	//   ....[51]....
        /*0cec*/ 	.word	0x00017c20
        /*0cf0*/ 	.word	0x00000004
        /*0cf4*/ 	.word	0x00000000
        /*0cf8*/ 	.short	0x010a
        /*0cfa*/ 	.byte	0x3f
	.zero		1


	//   ....[52]....
        /*0cfc*/ 	.word	0x00017c50
        /*0d00*/ 	.word	0x00000003
        /*0d04*/ 	.word	0x00000000
        /*0d08*/ 	.short	0x010a
        /*0d0a*/ 	.byte	0x3f
	.zero		1


	//   ....[53]....
        /*0d0c*/ 	.word	0x00017cb0
        /*0d10*/ 	.word	0x00000005
        /*0d14*/ 	.word	0x00038800
        /*0d18*/ 	.short	0x010a
        /*0d1a*/ 	.byte	0x3f
	.zero		1


	//   ....[54]....
        /*0d1c*/ 	.word	0x00017d00
        /*0d20*/ 	.word	0x00000000
        /*0d24*/ 	.word	0x00038830
        /*0d28*/ 	.short	0x010a
        /*0d2a*/ 	.byte	0x3f
	.zero		1


	//   ....[55]....
        /*0d2c*/ 	.word	0x00017d60
        /*0d30*/ 	.word	0x00000004
        /*0d34*/ 	.word	0x00038830
        /*0d38*/ 	.short	0x010a
        /*0d3a*/ 	.byte	0x3f
	.zero		1


	//   ....[56]....
        /*0d3c*/ 	.word	0x00017dc0
        /*0d40*/ 	.word	0x00000002
        /*0d44*/ 	.word	0x00038850
        /*0d48*/ 	.short	0x010a
        /*0d4a*/ 	.byte	0x3f
	.zero		1


	//   ....[57]....
        /*0d4c*/ 	.word	0x00017e10
        /*0d50*/ 	.word	0x00000000
        /*0d54*/ 	.word	0x00038850
        /*0d58*/ 	.short	0x010a
        /*0d5a*/ 	.byte	0x3f
	.zero		1


	//   ....[58]....
        /*0d5c*/ 	.word	0x00017fb0
        /*0d60*/ 	.word	0x00000000
        /*0d64*/ 	.word	0x00038840
        /*0d68*/ 	.short	0x010a
        /*0d6a*/ 	.byte	0x3f
	.zero		1


	//   ....[59]....
        /*0d6c*/ 	.word	0x00018c30
        /*0d70*/ 	.word	0x00000012
        /*0d74*/ 	.word	0x00038820
        /*0d78*/ 	.short	0x010a
        /*0d7a*/ 	.byte	0x3f
	.zero		1


	//   ....[60]....
        /*0d7c*/ 	.word	0x00018c80
        /*0d80*/ 	.word	0x00000003
        /*0d84*/ 	.word	0x00038840
        /*0d88*/ 	.short	0x010a
        /*0d8a*/ 	.byte	0x3f
	.zero		1


	//   ....[61]....
        /*0d8c*/ 	.word	0x00018cd0
        /*0d90*/ 	.word	0x00000003
        /*0d94*/ 	.word	0x00000060
        /*0d98*/ 	.short	0x010a
        /*0d9a*/ 	.byte	0x3f
	.zero		1


	//   ....[62]....
        /*0d9c*/ 	.word	0x00018d20
        /*0da0*/ 	.word	0x00000003
        /*0da4*/ 	.word	0x00038840
        /*0da8*/ 	.short	0x010a
        /*0daa*/ 	.byte	0x3f
	.zero		1


	//   ....[63]....
        /*0dac*/ 	.word	0x00018d70
        /*0db0*/ 	.word	0x00000002
        /*0db4*/ 	.word	0x00000060
        /*0db8*/ 	.short	0x010a
        /*0dba*/ 	.byte	0x3f
	.zero		1


	//   ....[64]....
        /*0dbc*/ 	.word	0x00018dc0
        /*0dc0*/ 	.word	0x00000002
        /*0dc4*/ 	.word	0x00038840
        /*0dc8*/ 	.short	0x010a
        /*0dca*/ 	.byte	0x3f
	.zero		1


	//   ....[65]....
        /*0dcc*/ 	.word	0x00018e10
        /*0dd0*/ 	.word	0x00000002
        /*0dd4*/ 	.word	0x00000060
        /*0dd8*/ 	.short	0x010a
        /*0dda*/ 	.byte	0x3f
	.zero		1


	//   ....[66]....
        /*0ddc*/ 	.word	0x00018e60
        /*0de0*/ 	.word	0x00000000
        /*0de4*/ 	.word	0x00038860
        /*0de8*/ 	.short	0x010a
        /*0dea*/ 	.byte	0x3f
	.zero		1


	//   ....[67]....
        /*0dec*/ 	.word	0x000199b0
        /*0df0*/ 	.word	0x00000000
        /*0df4*/ 	.word	0x00038820
        /*0df8*/ 	.short	0x010a
        /*0dfa*/ 	.byte	0x3f
	.zero		1


	//   ....[68]....
        /*0dfc*/ 	.word	0x00019b50
        /*0e00*/ 	.word	0x00000006
        /*0e04*/ 	.word	0x00000000
        /*0e08*/ 	.short	0x010a
        /*0e0a*/ 	.byte	0x3f
	.zero		1


	//   ....[69]....
        /*0e0c*/ 	.word	0x00019ba0
        /*0e10*/ 	.word	0x00000007
        /*0e14*/ 	.word	0x00000000
        /*0e18*/ 	.short	0x010a
        /*0e1a*/ 	.byte	0x3f
	.zero		1


	//   ....[70]....
        /*0e1c*/ 	.word	0x00019bf0
        /*0e20*/ 	.word	0x00000004
        /*0e24*/ 	.word	0x00000000
        /*0e28*/ 	.short	0x010a
        /*0e2a*/ 	.byte	0x3f
	.zero		1


	//----- nvinfo : EIATTR_NUM_MBARRIERS
	.align		4
.L_375:
        /*0e2c*/ 	.byte	0x03, 0x38
        /*0e2e*/ 	.short	0x0016


	//----- nvinfo : EIATTR_EXIT_INSTR_OFFSETS
	.align		4
        /*0e30*/ 	.byte	0x04, 0x1c
        /*0e32*/ 	.short	(.L_377 - .L_376)


	//   ....[0]....
.L_376:
        /*0e34*/ 	.word	0x00000a50


	//   ....[1]....
        /*0e38*/ 	.word	0x00010840


	//   ....[2]....
        /*0e3c*/ 	.word	0x00017ca0


	//----- nvinfo : EIATTR_MAX_THREADS
	.align		4
.L_377:
        /*0e40*/ 	.byte	0x04, 0x05
        /*0e42*/ 	.short	(.L_379 - .L_378)
.L_378:
        /*0e44*/ 	.word	0x00000180
        /*0e48*/ 	.word	0x00000001
        /*0e4c*/ 	.word	0x00000001


	//----- nvinfo : EIATTR_CRS_STACK_SIZE
	.align		4
.L_379:
        /*0e50*/ 	.byte	0x04, 0x1e
        /*0e52*/ 	.short	(.L_381 - .L_380)
.L_380:
        /*0e54*/ 	.word	0x00000000


	//----- nvinfo : EIATTR_CBANK_PARAM_SIZE
	.align		4
.L_381:
        /*0e58*/ 	.byte	0x03, 0x19
        /*0e5a*/ 	.short	0x0af0


	//----- nvinfo : EIATTR_PARAM_CBANK
	.align		4
        /*0e5c*/ 	.byte	0x04, 0x0a
        /*0e5e*/ 	.short	(.L_383 - .L_382)
	.align		4
.L_382:
        /*0e60*/ 	.word	index@(.nv.constant0._ZN7cutlass13device_kernelIN5flash11enable_sm90INS1_16FlashAttnFwdSm90INS1_25CollectiveMainloopFwdSm90ILi2EN4cute5tupleIJNS5_1CILi1EEES8_S8_EEENS6_IJNS7_ILi128EEENS7_ILi80EEENS7_ILi256EEEEEELi256ENS_10bfloat16_tEfNS_4arch4Sm90ELb0ELb0ELb1ELb1ELb0ELb0ELb0ELb1ELb1ELb1ELb1ELb0EEENS1_21CollectiveEpilogueFwdINS6_IJSA_SC_SB_EEES9_SE_SG_Li256ELb1ELb1ELb1ELb0EEENS1_36VarlenDynamicPersistentTileSchedulerILi128ELi80ELi256ELi128ELb1ELb1ELb1ELb0ELb1ELb1EEEEEEEEEvNT_6ParamsE)
        /*0e64*/ 	.short	0x0210
        /*0e66*/ 	.short	0x0af0


	//----- nvinfo : EIATTR_SW_WAR
	.align		4
.L_383:
        /*0e68*/ 	.byte	0x04, 0x36
        /*0e6a*/ 	.short	(.L_385 - .L_384)
.L_384:
        /*0e6c*/ 	.word	0x00000008
.L_385:


//--------------------- .nv.info._ZN7cutlass13device_kernelIN5flash11enable_sm90INS1_16FlashAttnFwdSm90INS1_25CollectiveMainloopFwdSm90ILi2EN4cute5tupleIJNS5_1CILi1EEES8_S8_EEENS6_IJNS7_ILi128EEENS7_ILi80EEENS7_ILi256EEEEEELi256ENS_10bfloat16_tEfNS_4arch4Sm90ELb0ELb0ELb1ELb1ELb0ELb1ELb0ELb1ELb1ELb1ELb1ELb0EEENS1_21CollectiveEpilogueFwdINS6_IJSA_SC_SB_EEES9_SE_SG_Li256ELb1ELb1ELb1ELb0EEENS1_36VarlenDynamicPersistentTileSchedulerILi128ELi80ELi256ELi128ELb1ELb1ELb1ELb0ELb1ELb1EEEEEEEEEvNT_6ParamsE --------------------------
	.section	.nv.info._ZN7cutlass13device_kernelIN5flash11enable_sm90INS1_16FlashAttnFwdSm90INS1_25CollectiveMainloopFwdSm90ILi2EN4cute5tupleIJNS5_1CILi1EEES8_S8_EEENS6_IJNS7_ILi128EEENS7_ILi80EEENS7_ILi256EEEEEELi256ENS_10bfloat16_tEfNS_4arch4Sm90ELb0ELb0ELb1ELb1ELb0ELb1ELb0ELb1ELb1ELb1ELb1ELb0EEENS1_21CollectiveEpilogueFwdINS6_IJSA_SC_SB_EEES9_SE_SG_Li256ELb1ELb1ELb1ELb0EEENS1_36VarlenDynamicPersistentTileSchedulerILi128ELi80ELi256ELi128ELb1ELb1ELb1ELb0ELb1ELb1EEEEEEEEEvNT_6ParamsE,"",@"SHT_CUDA_INFO"
	.sectionflags	@""
	.align	4


	//----- nvinfo : EIATTR_CUDA_API_VERSION
	.align		4
        /*0000*/ 	.byte	0x04, 0x37
        /*0002*/ 	.short	(.L_387 - .L_386)
.L_386:
        /*0004*/ 	.word	0x00000082


	//----- nvinfo : EIATTR_KPARAM_INFO
	.align		4
.L_387:
        /*0008*/ 	.byte	0x04, 0x17
        /*000a*/ 	.short	(.L_389 - .L_388)
.L_388:
        /*000c*/ 	.word	0x00000000
        /*0010*/ 	.short	0x0000
        /*0012*/ 	.short	0x0070
        /*0014*/ 	.byte	0x00, 0xf0, 0x01, 0x2a


	//----- nvinfo : EIATTR_SPARSE_MMA_MASK
	.align		4
.L_389:
        /*0018*/ 	.byte	0x03, 0x50
        /*001a*/ 	.short	0x0000


	//----- nvinfo : EIATTR_MAXREG_COUNT
	.align		4
        /*001c*/ 	.byte	0x03, 0x1b
        /*001e*/ 	.short	0x00a8


	//----- nvinfo : EIATTR_NUM_BARRIERS
	.align		4
        /*0020*/ 	.byte	0x02, 0x4c
        /*0022*/ 	.byte	0x10
	.zero		1


	//----- nvinfo : EIATTR_EXTERNS
	.align		4
        /*0024*/ 	.byte	0x04, 0x0f
        /*0026*/ 	.short	(.L_391 - .L_390)


	//   ....[0]....
	.align		4
.L_390:
        /*0028*/ 	.word	index@(__assertfail)


	//----- nvinfo : EIATTR_ANNOTATIONS
	.align		4
.L_391:
        /*002c*/ 	.byte	0x04, 0x55
        /*002e*/ 	.short	(.L_393 - .L_392)


	//   ....[0]....
.L_392:
        /* <DEDUP_REMOVED lines=191> */


	//----- nvinfo : EIATTR_MERCURY_ISA_VERSION
	.align		4
.L_393:
        /*0c10*/ 	.byte	0x03, 0x5f
        /*0c12*/ 	.short	0x0101


	//----- nvinfo : EIATTR_UNUSED_LOAD_BYTE_OFFSET
	.align		4
        /*0c14*/ 	.byte	0x04, 0x44
        /*0c16*/ 	.short	(.L_395 - .L_394)


	//   ....[0]....
.L_394:
        /*0c18*/ 	.word	0x00000a80
        /*0c1c*/ 	.word	0x0000fff0


	//   ....[1]....
        /*0c20*/ 	.word	0x0001e990
        /*0c24*/ 	.word	0x0000fff0


	//----- nvinfo : EIATTR_INT_WARP_WIDE_INSTR_OFFSETS
	.align		4
.L_395:
        /*0c28*/ 	.byte	0x04, 0x31
        /*0c2a*/ 	.short	(.L_397 - .L_396)


	//   ....[0]....
.L_396:
        /*0c2c*/ 	.word	0x00000190


	//   ....[1]....
        /*0c30*/ 	.word	0x000001d0


	//   ....[2]....
        /*0c34*/ 	.word	0x00000240


	//   ....[3]....
        /*0c38*/ 	.word	0x000266b0


	//   ....[4]....
        /*0c3c*/ 	.word	0x00026750


	//   ....[5]....
        /*0c40*/ 	.word	0x0002ac10


	//   ....[6]....
        /*0c44*/ 	.word	0x0002ac80


	//----- nvinfo : EIATTR_COOP_GROUP_MASK_REGIDS
	.align		4
.L_397:
        /*0c48*/ 	.byte	0x04, 0x29
        /*0c4a*/ 	.short	(.L_399 - .L_398)


	//   ....[0]....
.L_398:
        /*0c4c*/ 	.word	0xffffffff


	//   ....[1]....
        /*0c50*/ 	.word	0xffffffff


	//   ....[2]....
        /*0c54*/ 	.word	0xffffffff


	//   ....[3]....
        /*0c58*/ 	.word	0xffffffff


	//   ....[4]....
        /*0c5c*/ 	.word	0xffffffff


	//   ....[5]....
        /*0c60*/ 	.word	0xffffffff


	//   ....[6]....
        /*0c64*/ 	.word	0xffffffff


	//   ....[7]....
        /*0c68*/ 	.word	0xffffffff


	//   ....[8]....
        /*0c6c*/ 	.word	0xffffffff


	//   ....[9]....
        /*0c70*/ 	.word	0xffffffff


	//   ....[10]....
        /*0c74*/ 	.word	0xffffffff


	//   ....[11]....
        /*0c78*/ 	.word	0xffffffff


	//   ....[12]....
        /*0c7c*/ 	.word	0xffffffff


	//   ....[13]....
        /*0c80*/ 	.word	0xffffffff


	//   ....[14]....
        /*0c84*/ 	.word	0xffffffff


	//   ....[15]....
        /*0c88*/ 	.word	0xffffffff


	//   ....[16]....
        /*0c8c*/ 	.word	0xffffffff


	//   ....[17]....
        /*0c90*/ 	.word	0xffffffff


	//   ....[18]....
        /*0c94*/ 	.word	0xffffffff


	//   ....[19]....
        /*0c98*/ 	.word	0xffffffff


	//   ....[20]....
        /*0c9c*/ 	.word	0xffffffff


	//   ....[21]....
        /*0ca0*/ 	.word	0xffffffff


	//   ....[22]....
        /*0ca4*/ 	.word	0xffffffff


	//   ....[23]....
        /*0ca8*/ 	.word	0xffffffff


	//   ....[24]....
        /*0cac*/ 	.word	0xffffffff


	//   ....[25]....
        /*0cb0*/ 	.word	0xffffffff


	//   ....[26]....
        /*0cb4*/ 	.word	0xffffffff


	//   ....[27]....
        /*0cb8*/ 	.word	0xffffffff


	//   ....[28]....
        /*0cbc*/ 	.word	0xffffffff


	//   ....[29]....
        /*0cc0*/ 	.word	0xffffffff


	//   ....[30]....
        /*0cc4*/ 	.word	0xffffffff


	//   ....[31]....
        /*0cc8*/ 	.word	0xffffffff


	//   ....[32]....
        /*0ccc*/ 	.word	0xffffffff


	//   ....[33]....
        /*0cd0*/ 	.word	0xffffffff


	//   ....[34]....
        /*0cd4*/ 	.word	0xffffffff


	//   ....[35]....
        /*0cd8*/ 	.word	0xffffffff


	//   ....[36]....
        /*0cdc*/ 	.word	0xffffffff


	//   ....[37]....
        /*0ce0*/ 	.word	0xffffffff


	//   ....[38]....
        /*0ce4*/ 	.word	0xffffffff


	//   ....[39]....
        /*0ce8*/ 	.word	0xffffffff


	//   ....[40]....
        /*0cec*/ 	.word	0xffffffff


	//   ....[41]....
        /*0cf0*/ 	.word	0xffffffff


	//   ....[42]....
        /*0cf4*/ 	.word	0xffffffff


	//   ....[43]....
        /*0cf8*/ 	.word	0xffffffff


	//   ....[44]....
        /*0cfc*/ 	.word	0xffffffff


	//   ....[45]....
        /*0d00*/ 	.word	0xffffffff


	//   ....[46]....
        /*0d04*/ 	.word	0xffffffff


	//   ....[47]....
        /*0d08*/ 	.word	0xffffffff


	//   ....[48]....
        /*0d0c*/ 	.word	0xffffffff


	//   ....[49]....
        /*0d10*/ 	.word	0xffffffff


	//   ....[50]....
        /*0d14*/ 	.word	0xffffffff


	//   ....[51]....
        /*0d18*/ 	.word	0xffffffff


	//   ....[52]....
        /*0d1c*/ 	.word	0xffffffff


	//   ....[53]....
        /*0d20*/ 	.word	0xffffffff


	//   ....[54]....
        /*0d24*/ 	.word	0xffffffff


	//   ....[55]....
        /*0d28*/ 	.word	0xffffffff


	//   ....[56]....
        /*0d2c*/ 	.word	0xffffffff


	//   ....[57]....
        /*0d30*/ 	.word	0xffffffff


	//   ....[58]....
        /*0d34*/ 	.word	0xffffffff


	//   ....[59]....
        /*0d38*/ 	.word	0xffffffff


	//   ....[60]....
        /*0d3c*/ 	.word	0xffffffff


	//   ....[61]....
        /*0d40*/ 	.word	0xffffffff


	//   ....[62]....
        /*0d44*/ 	.word	0xffffffff


	//   ....[63]....
        /*0d48*/ 	.word	0xffffffff


	//   ....[64]....
        /*0d4c*/ 	.word	0xffffffff


	//   ....[65]....
        /*0d50*/ 	.word	0xffffffff


	//   ....[66]....
        /*0d54*/ 	.word	0xffffffff


	//   ....[67]....
        /*0d58*/ 	.word	0xffffffff


	//   ....[68]....
        /*0d5c*/ 	.word	0xffffffff


	//   ....[69]....
        /*0d60*/ 	.word	0xffffffff


	//   ....[70]....
        /*0d64*/ 	.word	0xffffffff


	//   ....[71]....
        /*0d68*/ 	.word	0xffffffff


	//   ....[72]....
        /*0d6c*/ 	.word	0xffffffff


	//   ....[73]....
        /*0d70*/ 	.word	0xffffffff


	//   ....[74]....
        /*0d74*/ 	.word	0xffffffff


	//   ....[75]....
        /*0d78*/ 	.word	0xffffffff


	//   ....[76]....
        /*0d7c*/ 	.word	0xffffffff


	//   ....[77]....
        /*0d80*/ 	.word	0xffffffff


	//   ....[78]....
        /*0d84*/ 	.word	0xffffffff


	//   ....[79]....
        /*0d88*/ 	.word	0xffffffff


	//   ....[80]....
        /*0d8c*/ 	.word	0xffffffff


	//   ....[81]....
        /*0d90*/ 	.word	0xffffffff


	//   ....[82]....
        /*0d94*/ 	.word	0xffffffff


	//   ....[83]....
        /*0d98*/ 	.word	0xffffffff


	//   ....[84]....
        /*0d9c*/ 	.word	0xffffffff


	//   ....[85]....
        /*0da0*/ 	.word	0xffffffff


	//   ....[86]....
        /*0da4*/ 	.word	0xffffffff


	//   ....[87]....
        /*0da8*/ 	.word	0xffffffff


	//   ....[88]....
        /*0dac*/ 	.word	0xffffffff


	//   ....[89]....
        /*0db0*/ 	.word	0xffffffff


	//   ....[90]....
        /*0db4*/ 	.word	0xffffffff


	//   ....[91]....
        /*0db8*/ 	.word	0xffffffff


	//   ....[92]....
        /*0dbc*/ 	.word	0xffffffff


	//   ....[93]....
        /*0dc0*/ 	.word	0xffffffff


	//   ....[94]....
        /*0dc4*/ 	.word	0xffffffff


	//   ....[95]....
        /*0dc8*/ 	.word	0xffffffff


	//   ....[96]....
        /*0dcc*/ 	.word	0xffffffff


	//   ....[97]....
        /*0dd0*/ 	.word	0xffffffff


	//   ....[98]....
        /*0dd4*/ 	.word	0xffffffff


	//   ....[99]....
        /*0dd8*/ 	.word	0xffffffff


	//   ....[100]....
        /*0ddc*/ 	.word	0xffffffff


	//   ....[101]....
        /*0de0*/ 	.word	0xffffffff


	//   ....[102]....
        /*0de4*/ 	.word	0xffffffff


	//   ....[103]....
        /*0de8*/ 	.word	0xffffffff


	//   ....[104]....
        /*0dec*/ 	.word	0xffffffff


	//   ....[105]....
        /*0df0*/ 	.word	0xffffffff


	//   ....[106]....
        /*0df4*/ 	.word	0x0500000f


	//   ....[107]....
        /*0df8*/ 	.word	0x0500000f


	//   ....[108]....
        /*0dfc*/ 	.word	0x0500000f


	//   ....[109]....
        /*0e00*/ 	.word	0x0500000f


	//   ....[110]....
        /*0e04*/ 	.word	0x0500000f


	//   ....[111]....
        /*0e08*/ 	.word	0x0500000f


	//   ....[112]....
        /*0e0c*/ 	.word	0x0500000f


	//   ....[113]....
        /*0e10*/ 	.word	0x0500000f


	//   ....[114]....
        /*0e14*/ 	.word	0x0500000f


	//   ....[115]....
        /*0e18*/ 	.word	0x0500000f


	//   ....[116]....
        /*0e1c*/ 	.word	0x0500000f


	//   ....[117]....
        /*0e20*/ 	.word	0x0500000f


	//   ....[118]....
        /*0e24*/ 	.word	0x0500000f


	//   ....[119]....
        /*0e28*/ 	.word	0x0500000f


	//   ....[120]....
        /*0e2c*/ 	.word	0x0500000f


	//   ....[121]....
        /*0e30*/ 	.word	0x0500000f


	//   ....[122]....
        /*0e34*/ 	.word	0x0500000f


	//   ....[123]....
        /*0e38*/ 	.word	0x0500000f


	//   ....[124]....
        /*0e3c*/ 	.word	0x0500000f


	//   ....[125]....
        /*0e40*/ 	.word	0x0500000f


	//   ....[126]....
        /*0e44*/ 	.word	0x0500000f


	//   ....[127]....
        /*0e48*/ 	.word	0x0500000f


	//   ....[128]....
        /*0e4c*/ 	.word	0x0500000f


	//   ....[129]....
        /*0e50*/ 	.word	0x0500000f


	//   ....[130]....
        /*0e54*/ 	.word	0x0500000f


	//   ....[131]....
        /*0e58*/ 	.word	0x0500000f


	//   ....[132]....
        /*0e5c*/ 	.word	0x0500000f


	//   ....[133]....
        /*0e60*/ 	.word	0x0500000f


	//   ....[134]....
        /*0e64*/ 	.word	0x0500000f


	//   ....[135]....
        /*0e68*/ 	.word	0x0500000f


	//   ....[136]....
        /*0e6c*/ 	.word	0x0500000f


	//   ....[137]....
        /*0e70*/ 	.word	0x0500000f


	//   ....[138]....
        /*0e74*/ 	.word	0x0500000f


	//   ....[139]....
        /*0e78*/ 	.word	0x0500000f


	//   ....[140]....
        /*0e7c*/ 	.word	0x0500000f


	//   ....[141]....
        /*0e80*/ 	.word	0x0500000f


	//   ....[142]....
        /*0e84*/ 	.word	0x0500000f


	//   ....[143]....
        /*0e88*/ 	.word	0x0500000f


	//   ....[144]....
        /*0e8c*/ 	.word	0x0500000f


	//   ....[145]....
        /*0e90*/ 	.word	0x0500000f


	//   ....[146]....
        /*0e94*/ 	.word	0x0500000f


	//   ....[147]....
        /*0e98*/ 	.word	0x0500000f


	//   ....[148]....
        /*0e9c*/ 	.word	0x0500000f


	//   ....[149]....
        /*0ea0*/ 	.word	0x0500000f


	//   ....[150]....
        /*0ea4*/ 	.word	0x0500000f


	//----- nvinfo : EIATTR_COOP_GROUP_INSTR_OFFSETS
	.align		4
.L_399:
        /*0ea8*/ 	.byte	0x04, 0x28
        /*0eaa*/ 	.short	(.L_401 - .L_400)


	//   ....[0]....
.L_400:
        /*0eac*/ 	.word	0x00000060


	//   ....[1]....
        /*0eb0*/ 	.word	0x000001a0


	//   ....[2]....
        /*0eb4*/ 	.word	0x000001f0


	//   ....[3]....
        /*0eb8*/ 	.word	0x00000420


	//   ....[4]....
        /*0ebc*/ 	.word	0x00000580


	//   ....[5]....
        /*0ec0*/ 	.word	0x000006a0


	//   ....[6]....
        /*0ec4*/ 	.word	0x00000800


	//   ....[7]....
        /*0ec8*/ 	.word	0x0000be30


	//   ....[8]....
        /*0ecc*/ 	.word	0x0000c3c0


	//   ....[9]....
        /*0ed0*/ 	.word	0x0000c3d0


	//   ....[10]....
        /*0ed4*/ 	.word	0x0000c3e0


	//   ....[11]....
        /*0ed8*/ 	.word	0x0000c3f0


	//   ....[12]....
        /*0edc*/ 	.word	0x0000f860


	//   ....[13]....
        /*0ee0*/ 	.word	0x0000f870


	//   ....[14]....
        /*0ee4*/ 	.word	0x0000f880


	//   ....[15]....
        /*0ee8*/ 	.word	0x0000f890


	//   ....[16]....
        /*0eec*/ 	.word	0x00016dc0


	//   ....[17]....
        /*0ef0*/ 	.word	0x00016de0


	//   ....[18]....
        /*0ef4*/ 	.word	0x000170b0


	//   ....[19]....
        /*0ef8*/ 	.word	0x000170e0


	//   ....[20]....
        /*0efc*/ 	.word	0x0001c7f0


	//   ....[21]....
        /*0f00*/ 	.word	0x0001c810


	//   ....[22]....
        /*0f04*/ 	.word	0x0001cb30


	//   ....[23]....
        /*0f08*/ 	.word	0x0001cb90


	//   ....[24]....
        /*0f0c*/ 	.word	0x0001dca0


	//   ....[25]....
        /*0f10*/ 	.word	0x0001df00


	//   ....[26]....
        /*0f14*/ 	.word	0x0001df80


	//   ....[27]....
        /*0f18*/ 	.word	0x0001df90


	//   ....[28]....
        /*0f1c*/ 	.word	0x0001fa20


	//   ....[29]....
        /*0f20*/ 	.word	0x0001fa40


	//   ....[30]....
        /*0f24*/ 	.word	0x0001fa50


	//   ....[31]....
        /*0f28*/ 	.word	0x0001fa60


	//   ....[32]....
        /*0f2c*/ 	.word	0x00020500


	//   ....[33]....
        /*0f30*/ 	.word	0x00020520


	//   ....[34]....
        /*0f34*/ 	.word	0x00020680


	//   ....[35]....
        /*0f38*/ 	.word	0x000206a0


	//   ....[36]....
        /*0f3c*/ 	.word	0x000207f0


	//   ....[37]....
        /*0f40*/ 	.word	0x00020810


	//   ....[38]....
        /*0f44*/ 	.word	0x00020970


	//   ....[39]....
        /*0f48*/ 	.word	0x00020990


	//   ....[40]....
        /*0f4c*/ 	.word	0x00021190


	//   ....[41]....
        /*0f50*/ 	.word	0x000211c0


	//   ....[42]....
        /*0f54*/ 	.word	0x00021a10


	//   ....[43]....
        /*0f58*/ 	.word	0x00021a20


	//   ....[44]....
        /*0f5c*/ 	.word	0x00022b90


	//   ....[45]....
        /*0f60*/ 	.word	0x00022ba0


	//   ....[46]....
        /*0f64*/ 	.word	0x00022d10


	//   ....[47]....
        /*0f68*/ 	.word	0x00022d30


	//   ....[48]....
        /*0f6c*/ 	.word	0x00022e80


	//   ....[49]....
        /*0f70*/ 	.word	0x00022ea0


	//   ....[50]....
        /*0f74*/ 	.word	0x00023000


	//   ....[51]....
        /*0f78*/ 	.word	0x00023020


	//   ....[52]....
        /*0f7c*/ 	.word	0x00023200


	//   ....[53]....
        /*0f80*/ 	.word	0x00023440


	//   ....[54]....
        /*0f84*/ 	.word	0x00023470


	//   ....[55]....
        /*0f88*/ 	.word	0x000234a0


	//   ....[56]....
        /*0f8c*/ 	.word	0x000234d0


	//   ....[57]....
        /*0f90*/ 	.word	0x00023500


	//   ....[58]....
        /*0f94*/ 	.word	0x00023530


	//   ....[59]....
        /*0f98*/ 	.word	0x000236e0


	//   ....[60]....
        /*0f9c*/ 	.word	0x00023710


	//   ....[61]....
        /*0fa0*/ 	.word	0x00023740


	//   ....[62]....
        /*0fa4*/ 	.word	0x00023770


	//   ....[63]....
        /*0fa8*/ 	.word	0x000237a0


	//   ....[64]....
        /*0fac*/ 	.word	0x000237d0


	//   ....[65]....
        /*0fb0*/ 	.word	0x00023860


	//   ....[66]....
        /*0fb4*/ 	.word	0x00023890


	//   ....[67]....
        /*0fb8*/ 	.word	0x000238a0


	//   ....[68]....
        /*0fbc*/ 	.word	0x00023950


	//   ....[69]....
        /*0fc0*/ 	.word	0x00024b40


	//   ....[70]....
        /*0fc4*/ 	.word	0x00026cb0


	//   ....[71]....
        /*0fc8*/ 	.word	0x00027910


	//   ....[72]....
        /*0fcc*/ 	.word	0x00027940


	//   ....[73]....
        /*0fd0*/ 	.word	0x00027960


	//   ....[74]....
        /*0fd4*/ 	.word	0x00027a10


	//   ....[75]....
        /*0fd8*/ 	.word	0x00027a80


	//   ....[76]....
        /*0fdc*/ 	.word	0x00027ad0


	//   ....[77]....
        /*0fe0*/ 	.word	0x00027b40


	//   ....[78]....
        /*0fe4*/ 	.word	0x00027b90


	//   ....[79]....
        /*0fe8*/ 	.word	0x00027c00


	//   ....[80]....
        /*0fec*/ 	.word	0x00027c50


	//   ....[81]....
        /*0ff0*/ 	.word	0x00027cc0


	//   ....[82]....
        /*0ff4*/ 	.word	0x00027d10


	//   ....[83]....
        /*0ff8*/ 	.word	0x00027d80


	//   ....[84]....
        /*0ffc*/ 	.word	0x00027dd0


	//   ....[85]....
        /*1000*/ 	.word	0x00027e40


	//   ....[86]....
        /*1004*/ 	.word	0x00027e90


	//   ....[87]....
        /*1008*/ 	.word	0x0002b5a0


	//   ....[88]....
        /*100c*/ 	.word	0x0002b5d0


	//   ....[89]....
        /*1010*/ 	.word	0x0002b620


	//   ....[90]....
        /*1014*/ 	.word	0x0002b650


	//   ....[91]....
        /*1018*/ 	.word	0x0002b680


	//   ....[92]....
        /*101c*/ 	.word	0x0002b6b0


	//   ....[93]....
        /*1020*/ 	.word	0x0002b6e0


	//   ....[94]....
        /*1024*/ 	.word	0x0002b710


	//   ....[95]....
        /*1028*/ 	.word	0x0002b8f0


	//   ....[96]....
        /*102c*/ 	.word	0x0002b920


	//   ....[97]....
        /*1030*/ 	.word	0x0002b950


	//   ....[98]....
        /*1034*/ 	.word	0x0002b980


	//   ....[99]....
        /*1038*/ 	.word	0x0002b9b0


	//   ....[100]....
        /*103c*/ 	.word	0x0002b9e0


	//   ....[101]....
        /*1040*/ 	.word	0x0002baa0


	//   ....[102]....
        /*1044*/ 	.word	0x0002bac0


	//   ....[103]....
        /*1048*/ 	.word	0x0002bad0


	//   ....[104]....
        /*104c*/ 	.word	0x0002bb30


	//   ....[105]....
        /*1050*/ 	.word	0x0002c240


	//   ....[106]....
        /*1054*/ 	.word	0x0002c660


	//   ....[107]....
        /*1058*/ 	.word	0x0002c6f0


	//   ....[108]....
        /*105c*/ 	.word	0x0002c740


	//   ....[109]....
        /*1060*/ 	.word	0x0002c790


	//   ....[110]....
        /*1064*/ 	.word	0x0002c880


	//   ....[111]....
        /*1068*/ 	.word	0x0002c910


	//   ....[112]....
        /*106c*/ 	.word	0x0002c960


	//   ....[113]....
        /*1070*/ 	.word	0x0002c9b0


	//   ....[114]....
        /*1074*/ 	.word	0x0002cc10


	//   ....[115]....
        /*1078*/ 	.word	0x0002cf00


	//   ....[116]....
        /*107c*/ 	.word	0x0002d080


	//   ....[117]....
        /*1080*/ 	.word	0x0002d0d0


	//   ....[118]....
        /*1084*/ 	.word	0x0002d280


	//   ....[119]....
        /*1088*/ 	.word	0x0002d2d0


	//   ....[120]....
        /*108c*/ 	.word	0x0002d410


	//   ....[121]....
        /*1090*/ 	.word	0x0002d460


	//   ....[122]....
        /*1094*/ 	.word	0x0002d5a0


	//   ....[123]....
        /*1098*/ 	.word	0x0002d5f0


	//   ....[124]....
        /*109c*/ 	.word	0x0002d730


	//   ....[125]....
        /*10a0*/ 	.word	0x0002d780


	//   ....[126]....
        /*10a4*/ 	.word	0x0002d8c0


	//   ....[127]....
        /*10a8*/ 	.word	0x0002d910


	//   ....[128]....
        /*10ac*/ 	.word	0x0002da50


	//   ....[129]....
        /*10b0*/ 	.word	0x0002daa0


	//   ....[130]....
        /*10b4*/ 	.word	0x0002dbc0


	//   ....[131]....
        /*10b8*/ 	.word	0x0002dc10


	//   ....[132]....
        /*10bc*/ 	.word	0x0002df40


	//   ....[133]....
        /*10c0*/ 	.word	0x0002dff0


	//   ....[134]....
        /*10c4*/ 	.word	0x0002e170


	//   ....[135]....
        /*10c8*/ 	.word	0x0002e200


	//   ....[136]....
        /*10cc*/ 	.word	0x0002e280


	//   ....[137]....
        /*10d0*/ 	.word	0x0002e300


	//   ....[138]....
        /*10d4*/ 	.word	0x0002e380


	//   ....[139]....
        /*10d8*/ 	.word	0x0002e410


	//   ....[140]....
        /*10dc*/ 	.word	0x0002e4b0


	//   ....[141]....
        /*10e0*/ 	.word	0x0002e580


	//   ....[142]....
        /*10e4*/ 	.word	0x0002e600


	//   ....[143]....
        /*10e8*/ 	.word	0x0002e680


	//   ....[144]....
        /*10ec*/ 	.word	0x0002e700


	//   ....[145]....
        /*10f0*/ 	.word	0x0002e790


	//   ....[146]....
        /*10f4*/ 	.word	0x0002e810


	//   ....[147]....
        /*10f8*/ 	.word	0x0002e8b0


	//   ....[148]....
        /*10fc*/ 	.word	0x0002e900


	//   ....[149]....
        /*1100*/ 	.word	0x0002e990


	//   ....[150]....
        /*1104*/ 	.word	0x0002eac0


	//----- nvinfo : EIATTR_REG_RECONFIG
	.align		4
.L_401:
        /*1108*/ 	.byte	0x01, 0x54
	.zero		2


	//----- nvinfo : EIATTR_SYSCALL_OFFSETS
	.align		4
        /*110c*/ 	.byte	0x04, 0x46
        /*110e*/ 	.short	(.L_403 - .L_402)


	//   ....[0]....
.L_402:
        /*1110*/ 	.word	0x000023b0


	//   ....[1]....
        /*1114*/ 	.word	0x00002500


	//   ....[2]....
        /*1118*/ 	.word	0x0000bfc0


	//   ....[3]....
        /*111c*/ 	.word	0x0000c340


	//   ....[4]....
        /*1120*/ 	.word	0x000268c0


	//   ....[5]....
        /*1124*/ 	.word	0x00026a10


	//   ....[6]....
        /*1128*/ 	.word	0x00026b00


	//   ....[7]....
        /*112c*/ 	.word	0x000274c0


	//----- nvinfo : EIATTR_MBARRIER_INSTR_OFFSETS
	.align		4
.L_403:
        /*1130*/ 	.byte	0x04, 0x39
        /*1132*/ 	.short	(.L_405 - .L_404)


	//   ....[0]....
.L_404:
        /*1134*/ 	.word	0x000002d0
        /*1138*/ 	.word	0x000000ff
        /*113c*/ 	.word	0x00038800
        /*1140*/ 	.short	0x0100
        /*1142*/ 	.byte	0x08
	.zero		1


	//   ....[1]....
        /*1144*/ 	.word	0x000002e0
        /*1148*/ 	.word	0x000000ff
        /*114c*/ 	.word	0x00038820
        /*1150*/ 	.short	0x0100
        /*1152*/ 	.byte	0x08
	.zero		1


	//   ....[2]....
        /*1154*/ 	.word	0x000003d0
        /*1158*/ 	.word	0x000000ff
        /*115c*/ 	.word	0x00038830
        /*1160*/ 	.short	0x0100
        /*1162*/ 	.byte	0x08
	.zero		1


	//   ....[3]....
        /*1164*/ 	.word	0x000003e0
        /*1168*/ 	.word	0x000000ff
        /*116c*/ 	.word	0x00038840
        /*1170*/ 	.short	0x0100
        /*1172*/ 	.byte	0x08
	.zero		1


	//   ....[4]....
        /*1174*/ 	.word	0x000003f0
        /*1178*/ 	.word	0x000000ff
        /*117c*/ 	.word	0x00038838
        /*1180*/ 	.short	0x0100
        /*1182*/ 	.byte	0x08
	.zero		1


	//   ....[5]....
        /*1184*/ 	.word	0x00000400
        /*1188*/ 	.word	0x000000ff
        /*118c*/ 	.word	0x00038848
        /*1190*/ 	.short	0x0100
        /*1192*/ 	.byte	0x08
	.zero		1


	//   ....[6]....
        /*1194*/ 	.word	0x00000530
        /*1198*/ 	.word	0x000000ff
        /*119c*/ 	.word	0x00038850
        /*11a0*/ 	.short	0x0100
        /*11a2*/ 	.byte	0x08
	.zero		1


	//   ....[7]....
        /*11a4*/ 	.word	0x00000540
        /*11a8*/ 	.word	0x000000ff
        /*11ac*/ 	.word	0x00038860
        /*11b0*/ 	.short	0x0100
        /*11b2*/ 	.byte	0x08
	.zero		1


	//   ....[8]....
        /*11b4*/ 	.word	0x00000550
        /*11b8*/ 	.word	0x000000ff
        /*11bc*/ 	.word	0x00038858
        /*11c0*/ 	.short	0x0100
        /*11c2*/ 	.byte	0x08
	.zero		1


	//   ....[9]....
        /*11c4*/ 	.word	0x00000560
        /*11c8*/ 	.word	0x000000ff
        /*11cc*/ 	.word	0x00038868
        /*11d0*/ 	.short	0x0100
        /*11d2*/ 	.byte	0x08
	.zero		1


	//   ....[10]....
        /*11d4*/ 	.word	0x00000650
        /*11d8*/ 	.word	0x000000ff
        /*11dc*/ 	.word	0x00038870
        /*11e0*/ 	.short	0x0100
        /*11e2*/ 	.byte	0x06
	.zero		1


	//   ....[11]....
        /*11e4*/ 	.word	0x00000660
        /*11e8*/ 	.word	0x000000ff
        /*11ec*/ 	.word	0x00038880
        /*11f0*/ 	.short	0x0100
        /*11f2*/ 	.byte	0x06
	.zero		1


	//   ....[12]....
        /*11f4*/ 	.word	0x00000670
        /*11f8*/ 	.word	0x000000ff
        /*11fc*/ 	.word	0x00038878
        /*1200*/ 	.short	0x0100
        /*1202*/ 	.byte	0x06
	.zero		1


	//   ....[13]....
        /*1204*/ 	.word	0x00000680
        /*1208*/ 	.word	0x000000ff
        /*120c*/ 	.word	0x00038888
        /*1210*/ 	.short	0x0100
        /*1212*/ 	.byte	0x06
	.zero		1


	//   ....[14]....
        /*1214*/ 	.word	0x000007b0
        /*1218*/ 	.word	0x000000ff
        /*121c*/ 	.word	0x00038890
        /*1220*/ 	.short	0x0100
        /*1222*/ 	.byte	0x08
	.zero		1


	//   ....[15]....
        /*1224*/ 	.word	0x000007c0
        /*1228*/ 	.word	0x000000ff
        /*122c*/ 	.word	0x000388a0
        /*1230*/ 	.short	0x0100
        /*1232*/ 	.byte	0x08
	.zero		1


	//   ....[16]....
        /*1234*/ 	.word	0x000007d0
        /*1238*/ 	.word	0x000000ff
        /*123c*/ 	.word	0x00038898
        /*1240*/ 	.short	0x0100
        /*1242*/ 	.byte	0x08
	.zero		1


	//   ....[17]....
        /*1244*/ 	.word	0x000007e0
        /*1248*/ 	.word	0x000000ff
        /*124c*/ 	.word	0x000388a8
        /*1250*/ 	.short	0x0100
        /*1252*/ 	.byte	0x08
	.zero		1


	//   ....[18]....
        /*1254*/ 	.word	0x00000910
        /*1258*/ 	.word	0x000000ff
        /*125c*/ 	.word	0x000388b0
        /*1260*/ 	.short	0x0100
        /*1262*/ 	.byte	0x08
	.zero		1


	//   ....[19]....
        /*1264*/ 	.word	0x00000920
        /*1268*/ 	.word	0x000000ff
        /*126c*/ 	.word	0x000388c0
        /*1270*/ 	.short	0x0100
        /*1272*/ 	.byte	0x08
	.zero		1


	//   ....[20]....
        /*1274*/ 	.word	0x00000930
        /*1278*/ 	.word	0x000000ff
        /*127c*/ 	.word	0x000388b8
        /*1280*/ 	.short	0x0100
        /*1282*/ 	.byte	0x08
	.zero		1


	//   ....[21]....
        /*1284*/ 	.word	0x00000940
        /*1288*/ 	.word	0x000000ff
        /*128c*/ 	.word	0x000388c8
        /*1290*/ 	.short	0x0100
        /*1292*/ 	.byte	0x08
	.zero		1


	//   ....[22]....
        /*1294*/ 	.word	0x00004000
        /*1298*/ 	.word	0x00000003
        /*129c*/ 	.word	0x00038890
        /*12a0*/ 	.short	0x010a
        /*12a2*/ 	.byte	0x3f
	.zero		1


	//   ....[23]....
        /*12a4*/ 	.word	0x000077a0
        /*12a8*/ 	.word	0x00000003
        /*12ac*/ 	.word	0x00038890
        /*12b0*/ 	.short	0x010a
        /*12b2*/ 	.byte	0x3f
	.zero		1


	//   ....[24]....
        /*12b4*/ 	.word	0x0000ab80
        /*12b8*/ 	.word	0x00000003
        /*12bc*/ 	.word	0x00038890
        /*12c0*/ 	.short	0x010a
        /*12c2*/ 	.byte	0x3f
	.zero		1


	//   ....[25]....
        /*12c4*/ 	.word	0x0000afd0
        /*12c8*/ 	.word	0x00000024
        /*12cc*/ 	.word	0x00000000
        /*12d0*/ 	.short	0x0101
        /*12d2*/ 	.byte	0x3f
	.zero		1


	//   ....[26]....
        /*12d4*/ 	.word	0x0000b010
        /*12d8*/ 	.word	0x00000003
        /*12dc*/ 	.word	0x000388b0
        /*12e0*/ 	.short	0x010a
        /*12e2*/ 	.byte	0x3f
	.zero		1


	//   ....[27]....
        /*12e4*/ 	.word	0x0000b650
        /*12e8*/ 	.word	0x00000003
        /*12ec*/ 	.word	0x00000000
        /*12f0*/ 	.short	0x0101
        /*12f2*/ 	.byte	0x3f
	.zero		1


	//   ....[28]....
        /*12f4*/ 	.word	0x0000c040
        /*12f8*/ 	.word	0x00000012
        /*12fc*/ 	.word	0x00038800
        /*1300*/ 	.short	0x010a
        /*1302*/ 	.byte	0x3f
	.zero		1


	//   ....[29]....
        /*1304*/ 	.word	0x0000c090
        /*1308*/ 	.word	0x00000012
        /*130c*/ 	.word	0x00038800
        /*1310*/ 	.short	0x010a
        /*1312*/ 	.byte	0x3f
	.zero		1


	//   ....[30]....
        /*1314*/ 	.word	0x0000c870
        /*1318*/ 	.word	0x00000012
        /*131c*/ 	.word	0x00038800
        /*1320*/ 	.short	0x010a
        /*1322*/ 	.byte	0x3f
	.zero		1


	//   ....[31]....
        /*1324*/ 	.word	0x0000fc00
        /*1328*/ 	.word	0x00000012
        /*132c*/ 	.word	0x00038800
        /*1330*/ 	.short	0x010a
        /*1332*/ 	.byte	0x3f
	.zero		1


	//   ....[32]....
        /*1334*/ 	.word	0x00013360
        /*1338*/ 	.word	0x00000000
        /*133c*/ 	.word	0x00038830
        /*1340*/ 	.short	0x010a
        /*1342*/ 	.byte	0x3f
	.zero		1


	//   ....[33]....
        /*1344*/ 	.word	0x000133e0
        /*1348*/ 	.word	0x00000000
        /*134c*/ 	.word	0x00038830
        /*1350*/ 	.short	0x010a
        /*1352*/ 	.byte	0x3f
	.zero		1


	//   ....[34]....
        /*1354*/ 	.word	0x00017660
        /*1358*/ 	.word	0x00000000
        /*135c*/ 	.word	0x00000000
        /*1360*/ 	.short	0x0101
        /*1362*/ 	.byte	0x3f
	.zero		1


	//   ....[35]....
        /*1364*/ 	.word	0x000186d0
        /*1368*/ 	.word	0x0000000b
        /*136c*/ 	.word	0x00038830
        /*1370*/ 	.short	0x010a
        /*1372*/ 	.byte	0x3f
	.zero		1


	//   ....[36]....
        /*1374*/ 	.word	0x00018750
        /*1378*/ 	.word	0x0000000b
        /*137c*/ 	.word	0x00038830
        /*1380*/ 	.short	0x010a
        /*1382*/ 	.byte	0x3f
	.zero		1


	//   ....[37]....
        /*1384*/ 	.word	0x0001be70
        /*1388*/ 	.word	0x00000009
        /*138c*/ 	.word	0x00038850
        /*1390*/ 	.short	0x010a
        /*1392*/ 	.byte	0x3f
	.zero		1


	//   ....[38]....
        /*1394*/ 	.word	0x0001bec0
        /*1398*/ 	.word	0x00000009
        /*139c*/ 	.word	0x00038850
        /*13a0*/ 	.short	0x010a
        /*13a2*/ 	.byte	0x3f
	.zero		1


	//   ....[39]....
        /*13a4*/ 	.word	0x0001cdf0
        /*13a8*/ 	.word	0x0000009c
        /*13ac*/ 	.word	0x00000000
        /*13b0*/ 	.short	0x0101
        /*13b2*/ 	.byte	0x3f
	.zero		1


	//   ....[40]....
        /*13b4*/ 	.word	0x0001ce80
        /*13b8*/ 	.word	0x00000009
        /*13bc*/ 	.word	0x00000000
        /*13c0*/ 	.short	0x0101
        /*13c2*/ 	.byte	0x3f
	.zero		1


	//   ....[41]....
        /*13c4*/ 	.word	0x0001dbf0
        /*13c8*/ 	.word	0x00000000
        /*13cc*/ 	.word	0x00038850
        /*13d0*/ 	.short	0x010a
        /*13d2*/ 	.byte	0x3f
	.zero		1


	//   ....[42]....
        /*13d4*/ 	.word	0x0001dc40
        /*13d8*/ 	.word	0x00000000
        /*13dc*/ 	.word	0x00038850
        /*13e0*/ 	.short	0x010a
        /*13e2*/ 	.byte	0x3f
	.zero		1


	//   ....[43]....
        /*13e4*/ 	.word	0x0001e140
        /*13e8*/ 	.word	0x00000007
        /*13ec*/ 	.word	0x00000000
        /*13f0*/ 	.short	0x0101
        /*13f2*/ 	.byte	0x3f
	.zero		1


	//   ....[44]....
        /*13f4*/ 	.word	0x000204f0
        /*13f8*/ 	.word	0x00000000
        /*13fc*/ 	.word	0x00000000
        /*1400*/ 	.short	0x0101
        /*1402*/ 	.byte	0x3f
	.zero		1


	//   ....[45]....
        /*1404*/ 	.word	0x000211b0
        /*1408*/ 	.word	0x0000005e
        /*140c*/ 	.word	0x00000000
        /*1410*/ 	.short	0x0101
        /*1412*/ 	.byte	0x3f
	.zero		1


	//   ....[46]....
        /*1414*/ 	.word	0x00024c20
        /*1418*/ 	.word	0x00000012
        /*141c*/ 	.word	0x00038820
        /*1420*/ 	.short	0x010a
        /*1422*/ 	.byte	0x3f
	.zero		1


	//   ....[47]....
        /*1424*/ 	.word	0x00024cf0
        /*1428*/ 	.word	0x00000006
        /*142c*/ 	.word	0x000388a0
        /*1430*/ 	.short	0x010a
        /*1432*/ 	.byte	0x3f
	.zero		1


	//   ....[48]....
        /*1434*/ 	.word	0x00025220
        /*1438*/ 	.word	0x00000006
        /*143c*/ 	.word	0x000388c0
        /*1440*/ 	.short	0x010a
        /*1442*/ 	.byte	0x3f
	.zero		1


	//   ....[49]....
        /*1444*/ 	.word	0x00025860
        /*1448*/ 	.word	0x00000006
        /*144c*/ 	.word	0x000388a0
        /*1450*/ 	.short	0x010a
        /*1452*/ 	.byte	0x3f
	.zero		1


	//   ....[50]....
        /*1454*/ 	.word	0x00025db0
        /*1458*/ 	.word	0x00000006
        /*145c*/ 	.word	0x000388c0
        /*1460*/ 	.short	0x010a
        /*1462*/ 	.byte	0x3f
	.zero		1


	//   ....[51]....
        /*1464*/ 	.word	0x00026f30
        /*1468*/ 	.word	0x00000000
        /*146c*/ 	.word	0x00038840
        /*1470*/ 	.short	0x010a
        /*1472*/ 	.byte	0x3f
	.zero		1


	//   ....[52]....
        /*1474*/ 	.word	0x00027fa0
        /*1478*/ 	.word	0x00000012
        /*147c*/ 	.word	0x00038800
        /*1480*/ 	.short	0x0107
        /*1482*/ 	.byte	0x3f
	.zero		1


	//   ....[53]....
        /*1484*/ 	.word	0x000280a0
        /*1488*/ 	.word	0x00000012
        /*148c*/ 	.word	0x00038800
        /*1490*/ 	.short	0x0101
        /*1492*/ 	.byte	0x3f
	.zero		1


	//   ....[54]....
        /*1494*/ 	.word	0x000280c0
        /*1498*/ 	.word	0x00000012
        /*149c*/ 	.word	0x00038820
        /*14a0*/ 	.short	0x010a
        /*14a2*/ 	.byte	0x3f
	.zero		1


	//   ....[55]....
        /*14a4*/ 	.word	0x00028490
        /*14a8*/ 	.word	0x00000003
        /*14ac*/ 	.word	0x00038840
        /*14b0*/ 	.short	0x010a
        /*14b2*/ 	.byte	0x3f
	.zero		1


	//   ....[56]....
        /*14b4*/ 	.word	0x00028a20
        /*14b8*/ 	.word	0x00000002
        /*14bc*/ 	.word	0x00038860
        /*14c0*/ 	.short	0x010a
        /*14c2*/ 	.byte	0x3f
	.zero		1


	//   ....[57]....
        /*14c4*/ 	.word	0x000292c0
        /*14c8*/ 	.word	0x00000003
        /*14cc*/ 	.word	0x00038840
        /*14d0*/ 	.short	0x010a
        /*14d2*/ 	.byte	0x3f
	.zero		1


	//   ....[58]....
        /*14d4*/ 	.word	0x00029850
        /*14d8*/ 	.word	0x00000002
        /*14dc*/ 	.word	0x00038860
        /*14e0*/ 	.short	0x010a
        /*14e2*/ 	.byte	0x3f
	.zero		1


	//   ....[59]....
        /*14e4*/ 	.word	0x0002a050
        /*14e8*/ 	.word	0x00000003
        /*14ec*/ 	.word	0x00038840
        /*14f0*/ 	.short	0x010a
        /*14f2*/ 	.byte	0x3f
	.zero		1


	//   ....[60]....
        /*14f4*/ 	.word	0x0002a5d0
        /*14f8*/ 	.word	0x00000002
        /*14fc*/ 	.word	0x00038860
        /*1500*/ 	.short	0x010a
        /*1502*/ 	.byte	0x3f
	.zero		1


	//   ....[61]....
        /*1504*/ 	.word	0x0002ad70
        /*1508*/ 	.word	0x00000000
        /*150c*/ 	.word	0x00038860
        /*1510*/ 	.short	0x010a
        /*1512*/ 	.byte	0x3f
	.zero		1


	//   ....[62]....
        /*1514*/ 	.word	0x0002c1c0
        /*1518*/ 	.word	0x00000000
        /*151c*/ 	.word	0x00038820
        /*1520*/ 	.short	0x010a
        /*1522*/ 	.byte	0x3f
	.zero		1


	//   ....[63]....
        /*1524*/ 	.word	0x0002c3a0
        /*1528*/ 	.word	0x00000006
        /*152c*/ 	.word	0x00000000
        /*1530*/ 	.short	0x010a
        /*1532*/ 	.byte	0x3f
	.zero		1


	//   ....[64]....
        /*1534*/ 	.word	0x0002c3d0
        /*1538*/ 	.word	0x00000007
        /*153c*/ 	.word	0x00000000
        /*1540*/ 	.short	0x010a
        /*1542*/ 	.byte	0x3f
	.zero		1


	//   ....[65]....
        /*1544*/ 	.word	0x0002c430
        /*1548*/ 	.word	0x00000004
        /*154c*/ 	.word	0x00000000
        /*1550*/ 	.short	0x010a
        /*1552*/ 	.byte	0x3f
	.zero		1


	//   ....[66]....
        /*1554*/ 	.word	0x0002c460
        /*1558*/ 	.word	0x00000003
        /*155c*/ 	.word	0x00000000
        /*1560*/ 	.short	0x010a
        /*1562*/ 	.byte	0x3f
	.zero		1


	//   ....[67]....
        /*1564*/ 	.word	0x0002c4c0
        /*1568*/ 	.word	0x00000003
        /*156c*/ 	.word	0x00038890
        /*1570*/ 	.short	0x010a
        /*1572*/ 	.byte	0x3f
	.zero		1


	//   ....[68]....
        /*1574*/ 	.word	0x0002c510
        /*1578*/ 	.word	0x00000003
        /*157c*/ 	.word	0x00038890
        /*1580*/ 	.short	0x010a
        /*1582*/ 	.byte	0x3f
	.zero		1


	//   ....[69]....
        /*1584*/ 	.word	0x0002c560
        /*1588*/ 	.word	0x00000003
        /*158c*/ 	.word	0x00038890
        /*1590*/ 	.short	0x010a
        /*1592*/ 	.byte	0x3f
	.zero		1


	//   ....[70]....
        /*1594*/ 	.word	0x0002c5b0
        /*1598*/ 	.word	0x00000003
        /*159c*/ 	.word	0x000388b0
        /*15a0*/ 	.short	0x010a
        /*15a2*/ 	.byte	0x3f
	.zero		1


	//   ....[71]....
        /*15a4*/ 	.word	0x0002c7d0
        /*15a8*/ 	.word	0x00000012
        /*15ac*/ 	.word	0x00038800
        /*15b0*/ 	.short	0x010a
        /*15b2*/ 	.byte	0x3f
	.zero		1


	//   ....[72]....
        /*15b4*/ 	.word	0x0002c9f0
        /*15b8*/ 	.word	0x00000012
        /*15bc*/ 	.word	0x00038800
        /*15c0*/ 	.short	0x010a
        /*15c2*/ 	.byte	0x3f
	.zero		1


	//   ....[73]....
        /*15c4*/ 	.word	0x0002ca40
        /*15c8*/ 	.word	0x00000000
        /*15cc*/ 	.word	0x00038830
        /*15d0*/ 	.short	0x010a
        /*15d2*/ 	.byte	0x3f
	.zero		1


	//   ....[74]....
        /*15d4*/ 	.word	0x0002ca90
        /*15d8*/ 	.word	0x0000000b
        /*15dc*/ 	.word	0x00038830
        /*15e0*/ 	.short	0x010a
        /*15e2*/ 	.byte	0x3f
	.zero		1


	//   ....[75]....
        /*15e4*/ 	.word	0x0002cae0
        /*15e8*/ 	.word	0x00000009
        /*15ec*/ 	.word	0x00038850
        /*15f0*/ 	.short	0x010a
        /*15f2*/ 	.byte	0x3f
	.zero		1


	//   ....[76]....
        /*15f4*/ 	.word	0x0002cb30
        /*15f8*/ 	.word	0x00000000
        /*15fc*/ 	.word	0x00038850
        /*1600*/ 	.short	0x010a
        /*1602*/ 	.byte	0x3f
	.zero		1


	//   ....[77]....
        /*1604*/ 	.word	0x0002cce0
        /*1608*/ 	.word	0x00000012
        /*160c*/ 	.word	0x00038820
        /*1610*/ 	.short	0x010a
        /*1612*/ 	.byte	0x3f
	.zero		1


	//   ....[78]....
        /*1614*/ 	.word	0x0002cd30
        /*1618*/ 	.word	0x00000006
        /*161c*/ 	.word	0x000388a0
        /*1620*/ 	.short	0x010a
        /*1622*/ 	.byte	0x3f
	.zero		1


	//   ....[79]....
        /*1624*/ 	.word	0x0002cd80
        /*1628*/ 	.word	0x00000006
        /*162c*/ 	.word	0x000388c0
        /*1630*/ 	.short	0x010a
        /*1632*/ 	.byte	0x3f
	.zero		1


	//   ....[80]....
        /*1634*/ 	.word	0x0002cdd0
        /*1638*/ 	.word	0x00000006
        /*163c*/ 	.word	0x000388a0
        /*1640*/ 	.short	0x010a
        /*1642*/ 	.byte	0x3f
	.zero		1


	//   ....[81]....
        /*1644*/ 	.word	0x0002ce20
        /*1648*/ 	.word	0x00000006
        /*164c*/ 	.word	0x000388c0
        /*1650*/ 	.short	0x010a
        /*1652*/ 	.byte	0x3f
	.zero		1


	//   ....[82]....
        /*1654*/ 	.word	0x0002cfc0
        /*1658*/ 	.word	0x00000000
        /*165c*/ 	.word	0x00038840
        /*1660*/ 	.short	0x010a
        /*1662*/ 	.byte	0x3f
	.zero		1


	//   ....[83]....
        /*1664*/ 	.word	0x0002dc50
        /*1668*/ 	.word	0x00000012
        /*166c*/ 	.word	0x00038820
        /*1670*/ 	.short	0x010a
        /*1672*/ 	.byte	0x3f
	.zero		1


	//   ....[84]....
        /*1674*/ 	.word	0x0002dca0
        /*1678*/ 	.word	0x00000003
        /*167c*/ 	.word	0x00038840
        /*1680*/ 	.short	0x010a
        /*1682*/ 	.byte	0x3f
	.zero		1


	//   ....[85]....
        /*1684*/ 	.word	0x0002dcf0
        /*1688*/ 	.word	0x00000002
        /*168c*/ 	.word	0x00038860
        /*1690*/ 	.short	0x010a
        /*1692*/ 	.byte	0x3f
	.zero		1


	//   ....[86]....
        /*1694*/ 	.word	0x0002dd40
        /*1698*/ 	.word	0x00000003
        /*169c*/ 	.word	0x00038840
        /*16a0*/ 	.short	0x010a
        /*16a2*/ 	.byte	0x3f
	.zero		1


	//   ....[87]....
        /*16a4*/ 	.word	0x0002dd90
        /*16a8*/ 	.word	0x00000002
        /*16ac*/ 	.word	0x00038860
        /*16b0*/ 	.short	0x010a
        /*16b2*/ 	.byte	0x3f
	.zero		1


	//   ....[88]....
        /*16b4*/ 	.word	0x0002dde0
        /*16b8*/ 	.word	0x00000003
        /*16bc*/ 	.word	0x00038840
        /*16c0*/ 	.short	0x010a
        /*16c2*/ 	.byte	0x3f
	.zero		1


	//   ....[89]....
        /*16c4*/ 	.word	0x0002de30
        /*16c8*/ 	.word	0x00000002
        /*16cc*/ 	.word	0x00038860
        /*16d0*/ 	.short	0x010a
        /*16d2*/ 	.byte	0x3f
	.zero		1


	//   ....[90]....
        /*16d4*/ 	.word	0x0002de80
        /*16d8*/ 	.word	0x00000000
        /*16dc*/ 	.word	0x00038860
        /*16e0*/ 	.short	0x010a
        /*16e2*/ 	.byte	0x3f
	.zero		1


	//   ....[91]....
        /*16e4*/ 	.word	0x0002e9e0
        /*16e8*/ 	.word	0x00000000
        /*16ec*/ 	.word	0x00038820
        /*16f0*/ 	.short	0x010a
        /*16f2*/ 	.byte	0x3f
	.zero		1


	//   ....[92]....
        /*16f4*/ 	.word	0x0002eb80
        /*16f8*/ 	.word	0x00000006
        /*16fc*/ 	.word	0x00000000
        /*1700*/ 	.short	0x010a
        /*1702*/ 	.byte	0x3f
	.zero		1


	//   ....[93]....
        /*1704*/ 	.word	0x0002ebd0
        /*1708*/ 	.word	0x00000007
        /*170c*/ 	.word	0x00000000
        /*1710*/ 	.short	0x010a
        /*1712*/ 	.byte	0x3f
	.zero		1


	//   ....[94]....
        /*1714*/ 	.word	0x0002ec20
        /*1718*/ 	.word	0x00000004
        /*171c*/ 	.word	0x00000000
        /*1720*/ 	.short	0x010a
        /*1722*/ 	.byte	0x3f
	.zero		1


	//----- nvinfo : EIATTR_NUM_MBARRIERS
	.align		4
.L_405:
        /*1724*/ 	.byte	0x03, 0x38
        /*1726*/ 	.short	0x0016


	//----- nvinfo : EIATTR_EXIT_INSTR_OFFSETS
	.align		4
        /*1728*/ 	.byte	0x04, 0x1c
        /*172a*/ 	.short	(.L_407 - .L_406)


	//   ....[0]....
.L_406:
        /*172c*/ 	.word	0x0002c4b0


	//----- nvinfo : EIATTR_MAX_THREADS
	.align		4
.L_407:
        /*1730*/ 	.byte	0x04, 0x05
        /*1732*/ 	.short	(.L_409 - .L_408)
.L_408:
        /*1734*/ 	.word	0x00000180
        /*1738*/ 	.word	0x00000001
        /*173c*/ 	.word	0x00000001


	//----- nvinfo : EIATTR_CRS_STACK_SIZE
	.align		4
.L_409:
        /*1740*/ 	.byte	0x04, 0x1e
        /*1742*/ 	.short	(.L_411 - .L_410)
.L_410:
        /*1744*/ 	.word	0x00000000


	//----- nvinfo : EIATTR_CBANK_PARAM_SIZE
	.align		4
.L_411:
        /*1748*/ 	.byte	0x03, 0x19
        /*174a*/ 	.short	0x0af0


	//----- nvinfo : EIATTR_PARAM_CBANK
	.align		4
        /*174c*/ 	.byte	0x04, 0x0a
        /*174e*/ 	.short	(.L_413 - .L_412)
	.align		4
.L_412:
        /*1750*/ 	.word	index@(.nv.constant0._ZN7cutlass13device_kernelIN5flash11enable_sm90INS1_16FlashAttnFwdSm90INS1_25CollectiveMainloopFwdSm90ILi2EN4cute5tupleIJNS5_1CILi1EEES8_S8_EEENS6_IJNS7_ILi128EEENS7_ILi80EEENS7_ILi256EEEEEELi256ENS_10bfloat16_tEfNS_4arch4Sm90ELb0ELb0ELb1ELb1ELb0ELb1ELb0ELb1ELb1ELb1ELb1ELb0EEENS1_21CollectiveEpilogueFwdINS6_IJSA_SC_SB_EEES9_SE_SG_Li256ELb1ELb1ELb1ELb0EEENS1_36VarlenDynamicPersistentTileSchedulerILi128ELi80ELi256ELi128ELb1ELb1ELb1ELb0ELb1ELb1EEEEEEEEEvNT_6ParamsE)
        /*1754*/ 	.short	0x0210
        /*1756*/ 	.short	0x0af0


	//----- nvinfo : EIATTR_SW_WAR
	.align		4
.L_413:
        /*1758*/ 	.byte	0x04, 0x36
        /*175a*/ 	.short	(.L_415 - .L_414)
.L_414:
        /*175c*/ 	.word	0x00000008
.L_415:


//--------------------- .nv.info._ZN7cutlass13device_kernelIN5flash11enable_sm90INS1_16FlashAttnFwdSm90INS1_25CollectiveMainloopFwdSm90ILi2EN4cute5tupleIJNS5_1CILi1EEES8_S8_EEENS6_IJNS7_ILi128EEENS7_ILi64EEENS7_ILi256EEEEEELi256ENS_10bfloat16_tEfNS_4arch4Sm90ELb0ELb1ELb1ELb0ELb0ELb0ELb0ELb1ELb1ELb1ELb1ELb0EEENS1_21CollectiveEpilogueFwdINS6_IJSA_SC_SB_EEES9_SE_SG_Li256ELb0ELb1ELb1ELb0EEENS1_19SingleTileSchedulerILb0ELb1ELb1ELi128EEEEEEEEEvNT_6ParamsE --------------------------
	.section	.nv.info._ZN7cutlass13device_kernelIN5flash11enable_sm90INS1_16FlashAttnFwdSm90INS1_25CollectiveMainloopFwdSm90ILi2EN4cute5tupleIJNS5_1CILi1EEES8_S8_EEENS6_IJNS7_ILi128EEENS7_ILi64EEENS7_ILi256EEEEEELi256ENS_10bfloat16_tEfNS_4arch4Sm90ELb0ELb1ELb1ELb0ELb0ELb0ELb0ELb1ELb1ELb1ELb1ELb0EEENS1_21CollectiveEpilogueFwdINS6_IJSA_SC_SB_EEES9_SE_SG_Li256ELb0ELb1ELb1ELb0EEENS1_19SingleTileSchedulerILb0ELb1ELb1ELi128EEEEEEEEEvNT_6ParamsE,"",@"SHT_CUDA_INFO"
	.sectionflags	@""
	.align	4


	//----- nvinfo : EIATTR_CUDA_API_VERSION
	.align		4
        /*0000*/ 	.byte	0x04, 0x37
        /*0002*/ 	.short	(.L_417 - .L_416)
.L_416:
        /*0004*/ 	.word	0x00000082


	//----- nvinfo : EIATTR_KPARAM_INFO
	.align		4
.L_417:
        /*0008*/ 	.byte	0x04, 0x17
        /*000a*/ 	.short	(.L_419 - .L_418)
.L_418:
        /*000c*/ 	.word	0x00000000
        /*0010*/ 	.short	0x0000
        /*0012*/ 	.short	0x0070
        /*0014*/ 	.byte	0x00, 0xf0, 0x01, 0x28


	//----- nvinfo : EIATTR_SPARSE_MMA_MASK
	.align		4
.L_419:
        /*0018*/ 	.byte	0x03, 0x50
        /*001a*/ 	.short	0x0000


	//----- nvinfo : EIATTR_MAXREG_COUNT
	.align		4
        /*001c*/ 	.byte	0x03, 0x1b
        /*001e*/ 	.short	0x00a8


	//----- nvinfo : EIATTR_NUM_BARRIERS
	.align		4
        /*0020*/ 	.byte	0x02, 0x4c
        /*0022*/ 	.byte	0x09
	.zero		1


	//----- nvinfo : EIATTR_EXTERNS
	.align		4
        /*0024*/ 	.byte	0x04, 0x0f
        /*0026*/ 	.short	(.L_421 - .L_420)


	//   ....[0]....
	.align		4
.L_420:
        /*0028*/ 	.word	index@(__assertfail)


	//----- nvinfo : EIATTR_ANNOTATIONS
	.align		4
.L_421:
        /*002c*/ 	.byte	0x04, 0x55
        /*002e*/ 	.short	(.L_423 - .L_422)


	//   ....[0]....
.L_422:
        /* <DEDUP_REMOVED lines=10> */


	//----- nvinfo : EIATTR_MERCURY_ISA_VERSION
	.align		4
.L_423:
        /*00c0*/ 	.byte	0x03, 0x5f
        /*00c2*/ 	.short	0x0101


	//----- nvinfo : EIATTR_INT_WARP_WIDE_INSTR_OFFSETS
	.align		4
        /*00c4*/ 	.byte	0x04, 0x31
        /*00c6*/ 	.short	(.L_425 - .L_424)


	//   ....[0]....
.L_424:
        /*00c8*/ 	.word	0x00000130


	//   ....[1]....
        /*00cc*/ 	.word	0x00000170


	//   ....[2]....
        /*00d0*/ 	.word	0x000001e0


	//----- nvinfo : EIATTR_COOP_GROUP_MASK_REGIDS
	.align		4
.L_425:
        /*00d4*/ 	.byte	0x04, 0x29
        /*00d6*/ 	.short	(.L_427 - .L_426)


	//   ....[0]....
.L_426:
        /*00d8*/ 	.word	0xffffffff


	//   ....[1]....
        /*00dc*/ 	.word	0xffffffff


	//   ....[2]....
        /*00e0*/ 	.word	0xffffffff


	//   ....[3]....
        /*00e4*/ 	.word	0xffffffff


	//   ....[4]....
        /*00e8*/ 	.word	0xffffffff


	//   ....[5]....
        /*00ec*/ 	.word	0xffffffff


	//   ....[6]....
        /*00f0*/ 	.word	0xffffffff


	//   ....[7]....
        /*00f4*/ 	.word	0xffffffff


	//   ....[8]....
        /*00f8*/ 	.word	0xffffffff


	//   ....[9]....
        /*00fc*/ 	.word	0xffffffff


	//   ....[10]....
        /*0100*/ 	.word	0xffffffff


	//   ....[11]....
        /*0104*/ 	.word	0xffffffff


	//   ....[12]....
        /*0108*/ 	.word	0xffffffff


	//   ....[13]....
        /*010c*/ 	.word	0xffffffff


	//   ....[14]....
        /*0110*/ 	.word	0xffffffff


	//   ....[15]....
        /*0114*/ 	.word	0xffffffff


	//   ....[16]....
        /*0118*/ 	.word	0xffffffff


	//   ....[17]....
        /*011c*/ 	.word	0xffffffff


	//   ....[18]....
        /*0120*/ 	.word	0xffffffff


	//   ....[19]....
        /*0124*/ 	.word	0xffffffff


	//   ....[20]....
        /*0128*/ 	.word	0xffffffff


	//   ....[21]....
        /*012c*/ 	.word	0xffffffff


	//   ....[22]....
        /*0130*/ 	.word	0xffffffff


	//   ....[23]....
        /*0134*/ 	.word	0xffffffff


	//   ....[24]....
        /*0138*/ 	.word	0xffffffff


	//   ....[25]....
        /*013c*/ 	.word	0xffffffff


	//   ....[26]....
        /*0140*/ 	.word	0xffffffff


	//   ....[27]....
        /*0144*/ 	.word	0xffffffff


	//   ....[28]....
        /*0148*/ 	.word	0xffffffff


	//   ....[29]....
        /*014c*/ 	.word	0xffffffff


	//   ....[30]....
        /*0150*/ 	.word	0xffffffff


	//   ....[31]....
        /*0154*/ 	.word	0xffffffff


	//   ....[32]....
        /*0158*/ 	.word	0xffffffff


	//   ....[33]....
        /*015c*/ 	.word	0xffffffff


	//   ....[34]....
        /*0160*/ 	.word	0xffffffff


	//   ....[35]....
        /*0164*/ 	.word	0xffffffff


	//   ....[36]....
        /*0168*/ 	.word	0xffffffff


	//   ....[37]....
        /*016c*/ 	.word	0xffffffff


	//   ....[38]....
        /*0170*/ 	.word	0xffffffff


	//   ....[39]....
        /*0174*/ 	.word	0xffffffff


	//   ....[40]....
        /*0178*/ 	.word	0xffffffff


	//   ....[41]....
        /*017c*/ 	.word	0xffffffff


	//   ....[42]....
        /*0180*/ 	.word	0xffffffff


	//   ....[43]....
        /*0184*/ 	.word	0xffffffff


	//   ....[44]....
        /*0188*/ 	.word	0xffffffff


	//   ....[45]....
        /*018c*/ 	.word	0xffffffff


	//   ....[46]....
        /*0190*/ 	.word	0xffffffff


	//   ....[47]....
        /*0194*/ 	.word	0xffffffff


	//   ....[48]....
        /*0198*/ 	.word	0xffffffff


	//   ....[49]....
        /*019c*/ 	.word	0xffffffff


	//   ....[50]....
        /*01a0*/ 	.word	0xffffffff


	//   ....[51]....
        /*01a4*/ 	.word	0xffffffff


	//   ....[52]....
        /*01a8*/ 	.word	0xffffffff


	//   ....[53]....
        /*01ac*/ 	.word	0xffffffff


	//   ....[54]....
        /*01b0*/ 	.word	0xffffffff


	//   ....[55]....
        /*01b4*/ 	.word	0xffffffff


	//   ....[56]....
        /*01b8*/ 	.word	0xffffffff


	//   ....[57]....
        /*01bc*/ 	.word	0xffffffff


	//   ....[58]....
        /*01c0*/ 	.word	0xffffffff


	//   ....[59]....
        /*01c4*/ 	.word	0xffffffff


	//   ....[60]....
        /*01c8*/ 	.word	0xffffffff


	//   ....[61]....
        /*01cc*/ 	.word	0x0500000f


	//   ....[62]....
        /*01d0*/ 	.word	0x0500000f


	//   ....[63]....
        /*01d4*/ 	.word	0x0500000f


	//   ....[64]....
        /*01d8*/ 	.word	0x0500000f


	//   ....[65]....
        /*01dc*/ 	.word	0x0500000f


	//   ....[66]....
        /*01e0*/ 	.word	0x0500000f


	//   ....[67]....
        /*01e4*/ 	.word	0x0500000f


	//   ....[68]....
        /*01e8*/ 	.word	0x0500000f


	//   ....[69]....
        /*01ec*/ 	.word	0x0500000f


	//   ....[70]....
        /*01f0*/ 	.word	0x0500000f


	//   ....[71]....
        /*01f4*/ 	.word	0x0500000f


	//   ....[72]....
        /*01f8*/ 	.word	0x0500000f


	//   ....[73]....
        /*01fc*/ 	.word	0x0500000f


	//   ....[74]....
        /*0200*/ 	.word	0x0500000f


	//   ....[75]....
        /*0204*/ 	.word	0x0500000f


	//   ....[76]....
        /*0208*/ 	.word	0x0500000f


	//   ....[77]....
        /*020c*/ 	.word	0x0500000f


	//   ....[78]....
        /*0210*/ 	.word	0x0500000f


	//----- nvinfo : EIATTR_COOP_GROUP_INSTR_OFFSETS
	.align		4
.L_427:
        /*0214*/ 	.byte	0x04, 0x28
        /*0216*/ 	.short	(.L_429 - .L_428)


	//   ....[0]....
.L_428:
        /*0218*/ 	.word	0x00000060


	//   ....[1]....
        /*021c*/ 	.word	0x00000140


	//   ....[2]....
        /*0220*/ 	.word	0x00000190


	//   ....[3]....
        /*0224*/ 	.word	0x000003c0


	//   ....[4]....
        /*0228*/ 	.word	0x00000520


	//   ....[5]....
        /*022c*/ 	.word	0x00000640


	//   ....[6]....
        /*0230*/ 	.word	0x000007a0


	//   ....[7]....
        /*0234*/ 	.word	0x00001800


	//   ....[8]....
        /*0238*/ 	.word	0x00002810


	//   ....[9]....
        /*023c*/ 	.word	0x00002ed0


	//   ....[10]....
        /*0240*/ 	.word	0x000038c0


	//   ....[11]....
        /*0244*/ 	.word	0x00003920


	//   ....[12]....
        /*0248*/ 	.word	0x00004020


	//   ....[13]....
        /*024c*/ 	.word	0x00004080


	//   ....[14]....
        /*0250*/ 	.word	0x00006210


	//   ....[15]....
        /*0254*/ 	.word	0x000065c0


	//   ....[16]....
        /*0258*/ 	.word	0x00006c80


	//   ....[17]....
        /*025c*/ 	.word	0x00006d60


	//   ....[18]....
        /*0260*/ 	.word	0x00007120


	//   ....[19]....
        /*0264*/ 	.word	0x000071a0


	//   ....[20]....
        /*0268*/ 	.word	0x000090b0


	//   ....[21]....
        /*026c*/ 	.word	0x00009340


	//   ....[22]....
        /*0270*/ 	.word	0x00009560


	//   ....[23]....
        /*0274*/ 	.word	0x000095b0


	//   ....[24]....
        /*0278*/ 	.word	0x0000b240


	//   ....[25]....
        /*027c*/ 	.word	0x0000b6a0


	//   ....[26]....
        /*0280*/ 	.word	0x0000bd60


	//   ....[27]....
        /*0284*/ 	.word	0x0000be50


	//   ....[28]....
        /*0288*/ 	.word	0x0000c190


	//   ....[29]....
        /*028c*/ 	.word	0x0000c2b0


	//   ....[30]....
        /*0290*/ 	.word	0x0000d290


	//   ....[31]....
        /*0294*/ 	.word	0x0000d2c0


	//   ....[32]....
        /*0298*/ 	.word	0x0000d360


	//   ....[33]....
        /*029c*/ 	.word	0x0000d3d0


	//   ....[34]....
        /*02a0*/ 	.word	0x0000e600


	//   ....[35]....
        /*02a4*/ 	.word	0x0000e660


	//   ....[36]....
        /*02a8*/ 	.word	0x0000e6a0


	//   ....[37]....
        /*02ac*/ 	.word	0x0000e6d0


	//   ....[38]....
        /*02b0*/ 	.word	0x0000e710


	//   ....[39]....
        /*02b4*/ 	.word	0x0000e720


	//   ....[40]....
        /*02b8*/ 	.word	0x0000f390


	//   ....[41]....
        /*02bc*/ 	.word	0x0000f3a0


	//   ....[42]....
        /*02c0*/ 	.word	0x00010420


	//   ....[43]....
        /*02c4*/ 	.word	0x00011300


	//   ....[44]....
        /*02c8*/ 	.word	0x00011d40


	//   ....[45]....
        /*02cc*/ 	.word	0x00011d80


	//   ....[46]....
        /*02d0*/ 	.word	0x00011db0


	//   ....[47]....
        /*02d4*/ 	.word	0x00011dd0


	//   ....[48]....
        /*02d8*/ 	.word	0x00011e10


	//   ....[49]....
        /*02dc*/ 	.word	0x00011e90


	//   ....[50]....
        /*02e0*/ 	.word	0x00011ec0


	//   ....[51]....
        /*02e4*/ 	.word	0x00011f30


	//   ....[52]....
        /*02e8*/ 	.word	0x00011f60


	//   ....[53]....
        /*02ec*/ 	.word	0x00011fd0


	//   ....[54]....
        /*02f0*/ 	.word	0x00012000


	//   ....[55]....
        /*02f4*/ 	.word	0x00012070


	//   ....[56]....
        /*02f8*/ 	.word	0x000120a0


	//   ....[57]....
        /*02fc*/ 	.word	0x00012110


	//   ....[58]....
        /*0300*/ 	.word	0x00012140


	//   ....[59]....
        /*0304*/ 	.word	0x000121a0


	//   ....[60]....
        /*0308*/ 	.word	0x00014e10


	//   ....[61]....
        /*030c*/ 	.word	0x00015470


	//   ....[62]....
        /*0310*/ 	.word	0x000155e0


	//   ....[63]....
        /*0314*/ 	.word	0x00015640


	//   ....[64]....
        /*0318*/ 	.word	0x00015790


	//   ....[65]....
        /*031c*/ 	.word	0x00015800


	//   ....[66]....
        /*0320*/ 	.word	0x00015900


	//   ....[67]....
        /*0324*/ 	.word	0x00015970


	//   ....[68]....
        /*0328*/ 	.word	0x00015a70


	//   ....[69]....
        /*032c*/ 	.word	0x00015ae0


	//   ....[70]....
        /*0330*/ 	.word	0x00015be0


	//   ....[71]....
        /*0334*/ 	.word	0x00015c50


	//   ....[72]....
        /*0338*/ 	.word	0x00015d50


	//   ....[73]....
        /*033c*/ 	.word	0x00015dc0


	//   ....[74]....
        /*0340*/ 	.word	0x00015ec0


	//   ....[75]....
        /*0344*/ 	.word	0x00015f20


	//   ....[76]....
        /*0348*/ 	.word	0x00016010


	//   ....[77]....
        /*034c*/ 	.word	0x00016060


	//   ....[78]....
        /*0350*/ 	.word	0x00016460


	//----- nvinfo : EIATTR_REG_RECONFIG
	.align		4
.L_429:
        /*0354*/ 	.byte	0x01, 0x54
	.zero		2


	//----- nvinfo : EIATTR_SYSCALL_OFFSETS
	.align		4
        /*0358*/ 	.byte	0x04, 0x46
        /*035a*/ 	.short	(.L_431 - .L_430)


	//   ....[0]....
.L_430:
        /*035c*/ 	.word	0x000019d0


	//   ....[1]....
        /*0360*/ 	.word	0x00010f80


	//   ....[2]....
        /*0364*/ 	.word	0x000110c0


	//   ....[3]....
        /*0368*/ 	.word	0x000111b0


	//   ....[4]....
        /*036c*/ 	.word	0x00011970


	//----- nvinfo : EIATTR_MBARRIER_INSTR_OFFSETS
	.align		4
.L_431:
        /*0370*/ 	.byte	0x04, 0x39
        /*0372*/ 	.short	(.L_433 - .L_432)


	//   ....[0]....
.L_432:
        /*0374*/ 	.word	0x00000270
        /*0378*/ 	.word	0x000000ff
        /*037c*/ 	.word	0x00030800
        /*0380*/ 	.short	0x0100
        /*0382*/ 	.byte	0x08
	.zero		1


	//   ....[1]....
        /*0384*/ 	.word	0x00000280
        /*0388*/ 	.word	0x000000ff
        /*038c*/ 	.word	0x00030820
        /*0390*/ 	.short	0x0100
        /*0392*/ 	.byte	0x08
	.zero		1


	//   ....[2]....
        /*0394*/ 	.word	0x00000370
        /*0398*/ 	.word	0x000000ff
        /*039c*/ 	.word	0x00030830
        /*03a0*/ 	.short	0x0100
        /*03a2*/ 	.byte	0x08
	.zero		1


	//   ....[3]....
        /*03a4*/ 	.word	0x00000380
        /*03a8*/ 	.word	0x000000ff
        /*03ac*/ 	.word	0x00030840
        /*03b0*/ 	.short	0x0100
        /*03b2*/ 	.byte	0x08
	.zero		1


	//   ....[4]....
        /*03b4*/ 	.word	0x00000390
        /*03b8*/ 	.word	0x000000ff
        /*03bc*/ 	.word	0x00030838
        /*03c0*/ 	.short	0x0100
        /*03c2*/ 	.byte	0x08
	.zero		1


	//   ....[5]....
        /*03c4*/ 	.word	0x000003a0
        /*03c8*/ 	.word	0x000000ff
        /*03cc*/ 	.word	0x00030848
        /*03d0*/ 	.short	0x0100
        /*03d2*/ 	.byte	0x08
	.zero		1


	//   ....[6]....
        /*03d4*/ 	.word	0x000004d0
        /*03d8*/ 	.word	0x000000ff
        /*03dc*/ 	.word	0x00030850
        /*03e0*/ 	.short	0x0100
        /*03e2*/ 	.byte	0x08
	.zero		1


	//   ....[7]....
        /*03e4*/ 	.word	0x000004e0
        /*03e8*/ 	.word	0x000000ff
        /*03ec*/ 	.word	0x00030860
        /*03f0*/ 	.short	0x0100
        /*03f2*/ 	.byte	0x08
	.zero		1


	//   ....[8]....
        /*03f4*/ 	.word	0x000004f0
        /*03f8*/ 	.word	0x000000ff
        /*03fc*/ 	.word	0x00030858
        /*0400*/ 	.short	0x0100
        /*0402*/ 	.byte	0x08
	.zero		1


	//   ....[9]....
        /*0404*/ 	.word	0x00000500
        /*0408*/ 	.word	0x000000ff
        /*040c*/ 	.word	0x00030868
        /*0410*/ 	.short	0x0100
        /*0412*/ 	.byte	0x08
	.zero		1


	//   ....[10]....
        /*0414*/ 	.word	0x000005f0
        /*0418*/ 	.word	0x000000ff
        /*041c*/ 	.word	0x00030870
        /*0420*/ 	.short	0x0100
        /*0422*/ 	.byte	0x06
	.zero		1


	//   ....[11]....
        /*0424*/ 	.word	0x00000600
        /*0428*/ 	.word	0x000000ff
        /*042c*/ 	.word	0x00030880
        /*0430*/ 	.short	0x0100
        /*0432*/ 	.byte	0x06
	.zero		1


	//   ....[12]....
        /*0434*/ 	.word	0x00000610
        /*0438*/ 	.word	0x000000ff
        /*043c*/ 	.word	0x00030878
        /*0440*/ 	.short	0x0100
        /*0442*/ 	.byte	0x06
	.zero		1


	//   ....[13]....
        /*0444*/ 	.word	0x00000620
        /*0448*/ 	.word	0x000000ff
        /*044c*/ 	.word	0x00030888
        /*0450*/ 	.short	0x0100
        /*0452*/ 	.byte	0x06
	.zero		1


	//   ....[14]....
        /*0454*/ 	.word	0x00000750
        /*0458*/ 	.word	0x000000ff
        /*045c*/ 	.word	0x00030890
        /*0460*/ 	.short	0x0100
        /*0462*/ 	.byte	0x08
	.zero		1


	//   ....[15]....
        /*0464*/ 	.word	0x00000760
        /*0468*/ 	.word	0x000000ff
        /*046c*/ 	.word	0x000308a0
        /*0470*/ 	.short	0x0100
        /*0472*/ 	.byte	0x08
	.zero		1


	//   ....[16]....
        /*0474*/ 	.word	0x00000770
        /*0478*/ 	.word	0x000000ff
        /*047c*/ 	.word	0x00030898
        /*0480*/ 	.short	0x0100
        /*0482*/ 	.byte	0x08
	.zero		1


	//   ....[17]....
        /*0484*/ 	.word	0x00000780
        /*0488*/ 	.word	0x000000ff
        /*048c*/ 	.word	0x000308a8
        /*0490*/ 	.short	0x0100
        /*0492*/ 	.byte	0x08
	.zero		1


	//   ....[18]....
        /*0494*/ 	.word	0x000008b0
        /*0498*/ 	.word	0x000000ff
        /*049c*/ 	.word	0x000308b0
        /*04a0*/ 	.short	0x0100
        /*04a2*/ 	.byte	0x08
	.zero		1


	//   ....[19]....
        /*04a4*/ 	.word	0x000008c0
        /*04a8*/ 	.word	0x000000ff
        /*04ac*/ 	.word	0x000308c0
        /*04b0*/ 	.short	0x0100
        /*04b2*/ 	.byte	0x08
	.zero		1


	//   ....[20]....
        /*04b4*/ 	.word	0x000008d0
        /*04b8*/ 	.word	0x000000ff
        /*04bc*/ 	.word	0x000308b8
        /*04c0*/ 	.short	0x0100
        /*04c2*/ 	.byte	0x08
	.zero		1


	//   ....[21]....
        /*04c4*/ 	.word	0x000008e0
        /*04c8*/ 	.word	0x000000ff
        /*04cc*/ 	.word	0x000308c8
        /*04d0*/ 	.short	0x0100
        /*04d2*/ 	.byte	0x08
	.zero		1


	//   ....[22]....
        /*04d4*/ 	.word	0x00001a00
        /*04d8*/ 	.word	0x000000ff
        /*04dc*/ 	.word	0x00030800
        /*04e0*/ 	.short	0x010a
        /*04e2*/ 	.byte	0x04
	.zero		1


	//   ....[23]....
        /*04e4*/ 	.word	0x00001aa0
        /*04e8*/ 	.word	0x000000ff
        /*04ec*/ 	.word	0x00030830
        /*04f0*/ 	.short	0x010a
        /*04f2*/ 	.byte	0x04
	.zero		1


	//   ....[24]....
        /*04f4*/ 	.word	0x00001b40
        /*04f8*/ 	.word	0x000000ff
        /*04fc*/ 	.word	0x00030830
        /*0500*/ 	.short	0x010a
        /*0502*/ 	.byte	0x04
	.zero		1


	//   ....[25]....
        /*0504*/ 	.word	0x00002b10
        /*0508*/ 	.word	0x00000000
        /*050c*/ 	.word	0x00000000
        /*0510*/ 	.short	0x0101
        /*0512*/ 	.byte	0x3f
	.zero		1


	//   ....[26]....
        /*0514*/ 	.word	0x00004ca0
        /*0518*/ 	.word	0x000000ff
        /*051c*/ 	.word	0x00030830
        /*0520*/ 	.short	0x010a
        /*0522*/ 	.byte	0x3d
	.zero		1


	//   ....[27]....
        /*0524*/ 	.word	0x00004ce0
        /*0528*/ 	.word	0x000000ff
        /*052c*/ 	.word	0x00030830
        /*0530*/ 	.short	0x010a
        /*0532*/ 	.byte	0x3d
	.zero		1


	//   ....[28]....
        /*0534*/ 	.word	0x00005b80
        /*0538*/ 	.word	0x000000ff
        /*053c*/ 	.word	0x00030850
        /*0540*/ 	.short	0x010a
        /*0542*/ 	.byte	0x0e
	.zero		1


	//   ....[29]....
        /*0544*/ 	.word	0x00005bc0
        /*0548*/ 	.word	0x000000ff
        /*054c*/ 	.word	0x00030850
        /*0550*/ 	.short	0x010a
        /*0552*/ 	.byte	0x0e
	.zero		1


	//   ....[30]....
        /*0554*/ 	.word	0x00006260
        /*0558*/ 	.word	0x000000a7
        /*055c*/ 	.word	0x00000000
        /*0560*/ 	.short	0x0101
        /*0562*/ 	.byte	0x3f
	.zero		1


	//   ....[31]....
        /*0564*/ 	.word	0x000074b0
        /*0568*/ 	.word	0x00000099
        /*056c*/ 	.word	0x00000000
        /*0570*/ 	.short	0x0101
        /*0572*/ 	.byte	0x3f
	.zero		1


	//   ....[32]....
        /*0574*/ 	.word	0x00007cd0
        /*0578*/ 	.word	0x000000ff
        /*057c*/ 	.word	0x00030830
        /*0580*/ 	.short	0x010a
        /*0582*/ 	.byte	0x3c
	.zero		1


	//   ....[33]....
        /*0584*/ 	.word	0x00007d10
        /*0588*/ 	.word	0x000000ff
        /*058c*/ 	.word	0x00030830
        /*0590*/ 	.short	0x010a
        /*0592*/ 	.byte	0x3c
	.zero		1


	//   ....[34]....
        /*0594*/ 	.word	0x00008b30
        /*0598*/ 	.word	0x000000ff
        /*059c*/ 	.word	0x00030850
        /*05a0*/ 	.short	0x010a
        /*05a2*/ 	.byte	0x0e
	.zero		1


	//   ....[35]....
        /*05a4*/ 	.word	0x00008b70
        /*05a8*/ 	.word	0x000000ff
        /*05ac*/ 	.word	0x00030850
        /*05b0*/ 	.short	0x010a
        /*05b2*/ 	.byte	0x0e
	.zero		1


	//   ....[36]....
        /*05b4*/ 	.word	0x000099f0
        /*05b8*/ 	.word	0x00000017
        /*05bc*/ 	.word	0x00000000
        /*05c0*/ 	.short	0x0101
        /*05c2*/ 	.byte	0x3f
	.zero		1


	//   ....[37]....
        /*05c4*/ 	.word	0x00009a70
        /*05c8*/ 	.word	0x00000098
        /*05cc*/ 	.word	0x00000000
        /*05d0*/ 	.short	0x0101
        /*05d2*/ 	.byte	0x3f
	.zero		1


	//   ....[38]....
        /*05d4*/ 	.word	0x00009e30
        /*05d8*/ 	.word	0x000000ff
        /*05dc*/ 	.word	0x00030830
        /*05e0*/ 	.short	0x010a
        /*05e2*/ 	.byte	0x3d
	.zero		1


	//   ....[39]....
        /*05e4*/ 	.word	0x00009e70
        /*05e8*/ 	.word	0x000000ff
        /*05ec*/ 	.word	0x00030830
        /*05f0*/ 	.short	0x010a
        /*05f2*/ 	.byte	0x3d
	.zero		1


	//   ....[40]....
        /*05f4*/ 	.word	0x0000aca0
        /*05f8*/ 	.word	0x000000ff
        /*05fc*/ 	.word	0x00030850
        /*0600*/ 	.short	0x010a
        /*0602*/ 	.byte	0x0e
	.zero		1


	//   ....[41]....
        /*0604*/ 	.word	0x0000ace0
        /*0608*/ 	.word	0x000000ff
        /*060c*/ 	.word	0x00030850
        /*0610*/ 	.short	0x010a
        /*0612*/ 	.byte	0x0e
	.zero		1


	//   ....[42]....
        /*0614*/ 	.word	0x0000b300
        /*0618*/ 	.word	0x000000a7
        /*061c*/ 	.word	0x00000000
        /*0620*/ 	.short	0x0101
        /*0622*/ 	.byte	0x3f
	.zero		1


	//   ....[43]....
        /*0624*/ 	.word	0x0000c630
        /*0628*/ 	.word	0x0000009b
        /*062c*/ 	.word	0x00000000
        /*0630*/ 	.short	0x0101
        /*0632*/ 	.byte	0x3f
	.zero		1


	//   ....[44]....
        /*0634*/ 	.word	0x0000d200
        /*0638*/ 	.word	0x000000ff
        /*063c*/ 	.word	0x00030850
        /*0640*/ 	.short	0x010a
        /*0642*/ 	.byte	0x07
	.zero		1


	//   ....[45]....
        /*0644*/ 	.word	0x0000d240
        /*0648*/ 	.word	0x000000ff
        /*064c*/ 	.word	0x00030850
        /*0650*/ 	.short	0x010a
        /*0652*/ 	.byte	0x07
	.zero		1


	//   ....[46]....
        /*0654*/ 	.word	0x0000d630
        /*0658*/ 	.word	0x00000009
        /*065c*/ 	.word	0x00000000
        /*0660*/ 	.short	0x0101
        /*0662*/ 	.byte	0x3f
	.zero		1


	//   ....[47]....
        /*0664*/ 	.word	0x0000e740
        /*0668*/ 	.word	0x000000ff
        /*066c*/ 	.word	0x00000000
        /*0670*/ 	.short	0x0101
        /*0672*/ 	.byte	0x04
	.zero		1


	//   ....[48]....
        /*0674*/ 	.word	0x00011520
        /*0678*/ 	.word	0x000000ff
        /*067c*/ 	.word	0x00030840
        /*0680*/ 	.short	0x010a
        /*0682*/ 	.byte	0x26
	.zero		1


	//   ....[49]....
        /*0684*/ 	.word	0x00012320
        /*0688*/ 	.word	0x000000ff
        /*068c*/ 	.word	0x00030800
        /*0690*/ 	.short	0x0107
        /*0692*/ 	.byte	0x26
	.zero		1


	//   ....[50]....
        /*0694*/ 	.word	0x00012390
        /*0698*/ 	.word	0x000000ff
        /*069c*/ 	.word	0x00030800
        /*06a0*/ 	.short	0x0101
        /*06a2*/ 	.byte	0x26
	.zero		1


	//   ....[51]....
        /*06a4*/ 	.word	0x000123a0
        /*06a8*/ 	.word	0x000000ff
        /*06ac*/ 	.word	0x00030820
        /*06b0*/ 	.short	0x010a
        /*06b2*/ 	.byte	0x26
	.zero		1


	//   ....[52]....
        /*06b4*/ 	.word	0x000127c0
        /*06b8*/ 	.word	0x000000ff
        /*06bc*/ 	.word	0x00030848
        /*06c0*/ 	.short	0x010a
        /*06c2*/ 	.byte	0x26
	.zero		1


	//   ....[53]....
        /*06c4*/ 	.word	0x00012c60
        /*06c8*/ 	.word	0x000000ff
        /*06cc*/ 	.word	0x00030860
        /*06d0*/ 	.short	0x010a
        /*06d2*/ 	.byte	0x26
	.zero		1


	//   ....[54]....
        /*06d4*/ 	.word	0x00013310
        /*06d8*/ 	.word	0x000000ff
        /*06dc*/ 	.word	0x00030840
        /*06e0*/ 	.short	0x010a
        /*06e2*/ 	.byte	0x26
	.zero		1


	//   ....[55]....
        /*06e4*/ 	.word	0x000137b0
        /*06e8*/ 	.word	0x000000ff
        /*06ec*/ 	.word	0x00030868
        /*06f0*/ 	.short	0x010a
        /*06f2*/ 	.byte	0x26
	.zero		1


	//   ....[56]....
        /*06f4*/ 	.word	0x00013eb0
        /*06f8*/ 	.word	0x000000ff
        /*06fc*/ 	.word	0x00030848
        /*0700*/ 	.short	0x010a
        /*0702*/ 	.byte	0x26
	.zero		1


	//   ....[57]....
        /*0704*/ 	.word	0x00014330
        /*0708*/ 	.word	0x000000ff
        /*070c*/ 	.word	0x00030860
        /*0710*/ 	.short	0x010a
        /*0712*/ 	.byte	0x26
	.zero		1


	//   ....[58]....
        /*0714*/ 	.word	0x00014870
        /*0718*/ 	.word	0x00000003
        /*071c*/ 	.word	0x00030860
        /*0720*/ 	.short	0x010a
        /*0722*/ 	.byte	0x3f
	.zero		1


	//   ....[59]....
        /*0724*/ 	.word	0x00014da0
        /*0728*/ 	.word	0x00000002
        /*072c*/ 	.word	0x00030820
        /*0730*/ 	.short	0x010a
        /*0732*/ 	.byte	0x3f
	.zero		1


	//   ....[60]....
        /*0734*/ 	.word	0x00014f40
        /*0738*/ 	.word	0x00000006
        /*073c*/ 	.word	0x00000000
        /*0740*/ 	.short	0x010a
        /*0742*/ 	.byte	0x3f
	.zero		1


	//   ....[61]....
        /*0744*/ 	.word	0x00014fb0
        /*0748*/ 	.word	0x00000003
        /*074c*/ 	.word	0x00000000
        /*0750*/ 	.short	0x010a
        /*0752*/ 	.byte	0x3f
	.zero		1


	//   ....[62]....
        /*0754*/ 	.word	0x00015010
        /*0758*/ 	.word	0x00000000
        /*075c*/ 	.word	0x00000000
        /*0760*/ 	.short	0x010a
        /*0762*/ 	.byte	0x3f
	.zero		1


	//   ....[63]....
        /*0764*/ 	.word	0x00015040
        /*0768*/ 	.word	0x00000003
        /*076c*/ 	.word	0x00000000
        /*0770*/ 	.short	0x010a
        /*0772*/ 	.byte	0x3f
	.zero		1


	//   ....[64]....
        /*0774*/ 	.word	0x000150c0
        /*0778*/ 	.word	0x00000003
        /*077c*/ 	.word	0x00030800
        /*0780*/ 	.short	0x010a
        /*0782*/ 	.byte	0x3f
	.zero		1


	//   ....[65]....
        /*0784*/ 	.word	0x00015130
        /*0788*/ 	.word	0x00000003
        /*078c*/ 	.word	0x00030830
        /*0790*/ 	.short	0x010a
        /*0792*/ 	.byte	0x3f
	.zero		1


	//   ....[66]....
        /*0794*/ 	.word	0x00015190
        /*0798*/ 	.word	0x00000099
        /*079c*/ 	.word	0x00030830
        /*07a0*/ 	.short	0x010a
        /*07a2*/ 	.byte	0x3f
	.zero		1


	//   ....[67]....
        /*07a4*/ 	.word	0x000151f0
        /*07a8*/ 	.word	0x000000c9
        /*07ac*/ 	.word	0x00030850
        /*07b0*/ 	.short	0x010a
        /*07b2*/ 	.byte	0x3f
	.zero		1


	//   ....[68]....
        /*07b4*/ 	.word	0x00015250
        /*07b8*/ 	.word	0x00000004
        /*07bc*/ 	.word	0x00030830
        /*07c0*/ 	.short	0x010a
        /*07c2*/ 	.byte	0x3f
	.zero		1


	//   ....[69]....
        /*07c4*/ 	.word	0x000152b0
        /*07c8*/ 	.word	0x00000003
        /*07cc*/ 	.word	0x00030850
        /*07d0*/ 	.short	0x010a
        /*07d2*/ 	.byte	0x3f
	.zero		1


	//   ....[70]....
        /*07d4*/ 	.word	0x00015310
        /*07d8*/ 	.word	0x00000004
        /*07dc*/ 	.word	0x00030830
        /*07e0*/ 	.short	0x010a
        /*07e2*/ 	.byte	0x3f
	.zero		1


	//   ....[71]....
        /*07e4*/ 	.word	0x00015370
        /*07e8*/ 	.word	0x00000003
        /*07ec*/ 	.word	0x00030850
        /*07f0*/ 	.short	0x010a
        /*07f2*/ 	.byte	0x3f
	.zero		1


	//   ....[72]....
        /*07f4*/ 	.word	0x000153d0
        /*07f8*/ 	.word	0x00000005
        /*07fc*/ 	.word	0x00030850
        /*0800*/ 	.short	0x010a
        /*0802*/ 	.byte	0x3f
	.zero		1


	//   ....[73]....
        /*0804*/ 	.word	0x00015530
        /*0808*/ 	.word	0x00000003
        /*080c*/ 	.word	0x00030840
        /*0810*/ 	.short	0x010a
        /*0812*/ 	.byte	0x3f
	.zero		1


	//   ....[74]....
        /*0814*/ 	.word	0x000160a0
        /*0818*/ 	.word	0x00000003
        /*081c*/ 	.word	0x00030820
        /*0820*/ 	.short	0x010a
        /*0822*/ 	.byte	0x3f
	.zero		1


	//   ....[75]....
        /*0824*/ 	.word	0x00016100
        /*0828*/ 	.word	0x00000003
        /*082c*/ 	.word	0x00030848
        /*0830*/ 	.short	0x010a
        /*0832*/ 	.byte	0x3f
	.zero		1


	//   ....[76]....
        /*0834*/ 	.word	0x00016160
        /*0838*/ 	.word	0x00000003
        /*083c*/ 	.word	0x00030860
        /*0840*/ 	.short	0x010a
        /*0842*/ 	.byte	0x3f
	.zero		1


	//   ....[77]....
        /*0844*/ 	.word	0x000161c0
        /*0848*/ 	.word	0x00000003
        /*084c*/ 	.word	0x00030840
        /*0850*/ 	.short	0x010a
        /*0852*/ 	.byte	0x3f
	.zero		1


	//   ....[78]....
        /*0854*/ 	.word	0x00016220
        /*0858*/ 	.word	0x00000003
        /*085c*/ 	.word	0x00030868
        /*0860*/ 	.short	0x010a
        /*0862*/ 	.byte	0x3f
	.zero		1


	//   ....[79]....
        /*0864*/ 	.word	0x00016280
        /*0868*/ 	.word	0x00000003
        /*086c*/ 	.word	0x00030848
        /*0870*/ 	.short	0x010a
        /*0872*/ 	.byte	0x3f
	.zero		1


	//   ....[80]....
        /*0874*/ 	.word	0x000162e0
        /*0878*/ 	.word	0x00000003
        /*087c*/ 	.word	0x00030860
        /*0880*/ 	.short	0x010a
        /*0882*/ 	.byte	0x3f
	.zero		1


	//   ....[81]....
        /*0884*/ 	.word	0x00016330
        /*0888*/ 	.word	0x00000003
        /*088c*/ 	.word	0x00030860
        /*0890*/ 	.short	0x010a
        /*0892*/ 	.byte	0x3f
	.zero		1


	//   ....[82]....
        /*0894*/ 	.word	0x00016380
        /*0898*/ 	.word	0x00000002
        /*089c*/ 	.word	0x00030820
        /*08a0*/ 	.short	0x010a
        /*08a2*/ 	.byte	0x3f
	.zero		1


	//   ....[83]....
        /*08a4*/ 	.word	0x00016520
        /*08a8*/ 	.word	0x00000006
        /*08ac*/ 	.word	0x00000000
        /*08b0*/ 	.short	0x010a
        /*08b2*/ 	.byte	0x3f
	.zero		1


	//   ....[84]....
        /*08b4*/ 	.word	0x00016570
        /*08b8*/ 	.word	0x00000003
        /*08bc*/ 	.word	0x00000000
        /*08c0*/ 	.short	0x010a
        /*08c2*/ 	.byte	0x3f
	.zero		1


	//   ....[85]....
        /*08c4*/ 	.word	0x000165c0
        /*08c8*/ 	.word	0x00000000
        /*08cc*/ 	.word	0x00000000
        /*08d0*/ 	.short	0x010a
        /*08d2*/ 	.byte	0x3f
	.zero		1


	//----- nvinfo : EIATTR_NUM_MBARRIERS
	.align		4
.L_433:
        /*08d4*/ 	.byte	0x03, 0x38
        /*08d6*/ 	.short	0x0016


	//----- nvinfo : EIATTR_EXIT_INSTR_OFFSETS
	.align		4
        /*08d8*/ 	.byte	0x04, 0x1c
        /*08da*/ 	.short	(.L_435 - .L_434)


	//   ....[0]....
.L_434:
        /*08dc*/ 	.word	0x00015090


	//----- nvinfo : EIATTR_MAX_THREADS
	.align		4
.L_435:
        /*08e0*/ 	.byte	0x04, 0x05
        /*08e2*/ 	.short	(.L_437 - .L_436)
.L_436:
        /*08e4*/ 	.word	0x00000180
        /*08e8*/ 	.word	0x00000001
        /*08ec*/ 	.word	0x00000001


	//----- nvinfo : EIATTR_CRS_STACK_SIZE
	.align		4
.L_437:
        /*08f0*/ 	.byte	0x04, 0x1e
        /*08f2*/ 	.short	(.L_439 - .L_438)
.L_438:
        /*08f4*/ 	.word	0x00000000


	//----- nvinfo : EIATTR_CBANK_PARAM_SIZE
	.align		4
.L_439:
        /*08f8*/ 	.byte	0x03, 0x19
        /*08fa*/ 	.short	0x0a70


	//----- nvinfo : EIATTR_PARAM_CBANK
	.align		4
        /*08fc*/ 	.byte	0x04, 0x0a
        /*08fe*/ 	.short	(.L_441 - .L_440)
	.align		4
.L_440:
        /*0900*/ 	.word	index@(.nv.constant0._ZN7cutlass13device_kernelIN5flash11enable_sm90INS1_16FlashAttnFwdSm90INS1_25CollectiveMainloopFwdSm90ILi2EN4cute5tupleIJNS5_1CILi1EEES8_S8_EEENS6_IJNS7_ILi128EEENS7_ILi64EEENS7_ILi256EEEEEELi256ENS_10bfloat16_tEfNS_4arch4Sm90ELb0ELb1ELb1ELb0ELb0ELb0ELb0ELb1ELb1ELb1ELb1ELb0EEENS1_21CollectiveEpilogueFwdINS6_IJSA_SC_SB_EEES9_SE_SG_Li256ELb0ELb1ELb1ELb0EEENS1_19SingleTileSchedulerILb0ELb1ELb1ELi128EEEEEEEEEvNT_6ParamsE)
        /*0904*/ 	.short	0x0210
        /*0906*/ 	.short	0x0a70


	//----- nvinfo : EIATTR_SW_WAR
	.align		4
.L_441:
        /*0908*/ 	.byte	0x04, 0x36
        /*090a*/ 	.short	(.L_443 - .L_442)
.L_442:
        /*090c*/ 	.word	0x00000008
.L_443:


//--------------------- .nv.info._ZN7cutlass13device_kernelIN5flash11enable_sm90INS1_16FlashAttnFwdSm90INS1_25CollectiveMainloopFwdSm90ILi2EN4cute5tupleIJNS5_1CILi1EEES8_S8_EEENS6_IJNS7_ILi128EEENS7_ILi64EEENS7_ILi256EEEEEELi256ENS_10bfloat16_tEfNS_4arch4Sm90ELb0ELb1ELb1ELb1ELb0ELb0ELb0ELb1ELb1ELb1ELb1ELb0EEENS1_21CollectiveEpilogueFwdINS6_IJSA_SC_SB_EEES9_SE_SG_Li256ELb1ELb1ELb1ELb0EEENS1_36VarlenDynamicPersistentTileSchedulerILi128ELi64ELi256ELi128ELb1ELb1ELb1ELb1ELb0ELb1EEEEEEEEEvNT_6ParamsE --------------------------
	.section	.nv.info._ZN7cutlass13device_kernelIN5flash11enable_sm90INS1_16FlashAttnFwdSm90INS1_25CollectiveMainloopFwdSm90ILi2EN4cute5tupleIJNS5_1CILi1EEES8_S8_EEENS6_IJNS7_ILi128EEENS7_ILi64EEENS7_ILi256EEEEEELi256ENS_10bfloat16_tEfNS_4arch4Sm90ELb0ELb1ELb1ELb1ELb0ELb0ELb0ELb1ELb1ELb1ELb1ELb0EEENS1_21CollectiveEpilogueFwdINS6_IJSA_SC_SB_EEES9_SE_SG_Li256ELb1ELb1ELb1ELb0EEENS1_36VarlenDynamicPersistentTileSchedulerILi128ELi64ELi256ELi128ELb1ELb1ELb1ELb1ELb0ELb1EEEEEEEEEvNT_6ParamsE,"",@"SHT_CUDA_INFO"
	.sectionflags	@""
	.align	4


	//----- nvinfo : EIATTR_CUDA_API_VERSION
	.align		4
        /*0000*/ 	.byte	0x04, 0x37
        /*0002*/ 	.short	(.L_445 - .L_444)
.L_444:
        /*0004*/ 	.word	0x00000082


	//----- nvinfo : EIATTR_KPARAM_INFO
	.align		4
.L_445:
        /*0008*/ 	.byte	0x04, 0x17
        /*000a*/ 	.short	(.L_447 - .L_446)
.L_446:
        /*000c*/ 	.word	0x00000000
        /*0010*/ 	.short	0x0000
        /*0012*/ 	.short	0x0070
        /*0014*/ 	.byte	0x00, 0xf0, 0x01, 0x2a


	//----- nvinfo : EIATTR_SPARSE_MMA_MASK
	.align		4
.L_447:
        /*0018*/ 	.byte	0x03, 0x50
        /*001a*/ 	.short	0x0000


	//----- nvinfo : EIATTR_MAXREG_COUNT
	.align		4
        /*001c*/ 	.byte	0x03, 0x1b
        /*001e*/ 	.short	0x00a8


	//----- nvinfo : EIATTR_NUM_BARRIERS
	.align		4
        /*0020*/ 	.byte	0x02, 0x4c
        /*0022*/ 	.byte	0x09
	.zero		1


	//----- nvinfo : EIATTR_EXTERNS
	.align		4
        /*0024*/ 	.byte	0x04, 0x0f
        /*0026*/ 	.short	(.L_449 - .L_448)


	//   ....[0]....
	.align		4
.L_448:
        /*0028*/ 	.word	index@(__assertfail)


	//----- nvinfo : EIATTR_ANNOTATIONS
	.align		4
.L_449:
        /*002c*/ 	.byte	0x04, 0x55
        /*002e*/ 	.short	(.L_451 - .L_450)


	//   ....[0]....
.L_450:
        /* <DEDUP_REMOVED lines=74> */
        /*04c4*/ 	.byte	0x30, 0xca, 0x01, 0x00


	//----- nvinfo : EIATTR_MERCURY_ISA_VERSION
	.align		4
.L_451:
        /*04c8*/ 	.byte	0x03, 0x5f
        /*04ca*/ 	.short	0x0101


	//----- nvinfo : EIATTR_UNUSED_LOAD_BYTE_OFFSET
	.align		4
        /*04cc*/ 	.byte	0x04, 0x44
        /*04ce*/ 	.short	(.L_453 - .L_452)


	//   ....[0]....
.L_452:
        /*04d0*/ 	.word	0x00000a10
        /*04d4*/ 	.word	0x0000fff0


	//   ....[1]....
        /*04d8*/ 	.word	0x0000e0f0
        /*04dc*/ 	.word	0x0000fff0


	//----- nvinfo : EIATTR_INT_WARP_WIDE_INSTR_OFFSETS
	.align		4
.L_453:
        /*04e0*/ 	.byte	0x04, 0x31
        /*04e2*/ 	.short	(.L_455 - .L_454)


	//   ....[0]....
.L_454:
        /*04e4*/ 	.word	0x00000130


	//   ....[1]....
        /*04e8*/ 	.word	0x00000170


	//   ....[2]....
        /*04ec*/ 	.word	0x000001e0


	//   ....[3]....
        /*04f0*/ 	.word	0x00014a10


	//   ....[4]....
        /*04f4*/ 	.word	0x00014ab0


	//   ....[5]....
        /*04f8*/ 	.word	0x00018f40


	//   ....[6]....
        /*04fc*/ 	.word	0x00018fb0


	//----- nvinfo : EIATTR_COOP_GROUP_MASK_REGIDS
	.align		4
.L_455:
        /*0500*/ 	.byte	0x04, 0x29
        /*0502*/ 	.short	(.L_457 - .L_456)


	//   ....[0]....
.L_456:
        /*0504*/ 	.word	0xffffffff


	//   ....[1]....
        /*0508*/ 	.word	0xffffffff


	//   ....[2]....
        /*050c*/ 	.word	0xffffffff


	//   ....[3]....
        /*0510*/ 	.word	0xffffffff


	//   ....[4]....
        /*0514*/ 	.word	0xffffffff


	//   ....[5]....
        /*0518*/ 	.word	0xffffffff


	//   ....[6]....
        /*051c*/ 	.word	0xffffffff


	//   ....[7]....
        /*0520*/ 	.word	0xffffffff


	//   ....[8]....
        /*0524*/ 	.word	0xffffffff


	//   ....[9]....
        /*0528*/ 	.word	0xffffffff


	//   ....[10]....
        /*052c*/ 	.word	0xffffffff


	//   ....[11]....
        /*0530*/ 	.word	0xffffffff


	//   ....[12]....
        /*0534*/ 	.word	0xffffffff


	//   ....[13]....
        /*0538*/ 	.word	0xffffffff


	//   ....[14]....
        /*053c*/ 	.word	0xffffffff


	//   ....[15]....
        /*0540*/ 	.word	0xffffffff


	//   ....[16]....
        /*0544*/ 	.word	0xffffffff


	//   ....[17]....
        /*0548*/ 	.word	0xffffffff


	//   ....[18]....
        /*054c*/ 	.word	0xffffffff


	//   ....[19]....
        /*0550*/ 	.word	0xffffffff


	//   ....[20]....
        /*0554*/ 	.word	0xffffffff


	//   ....[21]....
        /*0558*/ 	.word	0xffffffff


	//   ....[22]....
        /*055c*/ 	.word	0xffffffff


	//   ....[23]....
        /*0560*/ 	.word	0xffffffff


	//   ....[24]....
        /*0564*/ 	.word	0xffffffff


	//   ....[25]....
        /*0568*/ 	.word	0xffffffff


	//   ....[26]....
        /*056c*/ 	.word	0xffffffff


	//   ....[27]....
        /*0570*/ 	.word	0xffffffff


	//   ....[28]....
        /*0574*/ 	.word	0xffffffff


	//   ....[29]....
        /*0578*/ 	.word	0xffffffff


	//   ....[30]....
        /*057c*/ 	.word	0xffffffff


	//   ....[31]....
        /*0580*/ 	.word	0xffffffff


	//   ....[32]....
        /*0584*/ 	.word	0xffffffff


	//   ....[33]....
        /*0588*/ 	.word	0xffffffff


	//   ....[34]....
        /*058c*/ 	.word	0xffffffff


	//   ....[35]....
        /*0590*/ 	.word	0xffffffff


	//   ....[36]....
        /*0594*/ 	.word	0xffffffff


	//   ....[37]....
        /*0598*/ 	.word	0xffffffff


	//   ....[38]....
        /*059c*/ 	.word	0xffffffff


	//   ....[39]....
        /*05a0*/ 	.word	0xffffffff


	//   ....[40]....
        /*05a4*/ 	.word	0xffffffff


	//   ....[41]....
        /*05a8*/ 	.word	0xffffffff


	//   ....[42]....
        /*05ac*/ 	.word	0xffffffff


	//   ....[43]....
        /*05b0*/ 	.word	0xffffffff


	//   ....[44]....
        /*05b4*/ 	.word	0xffffffff


	//   ....[45]....
        /*05b8*/ 	.word	0xffffffff


	//   ....[46]....
        /*05bc*/ 	.word	0xffffffff


	//   ....[47]....
        /*05c0*/ 	.word	0xffffffff


	//   ....[48]....
        /*05c4*/ 	.word	0xffffffff


	//   ....[49]....
        /*05c8*/ 	.word	0xffffffff


	//   ....[50]....
        /*05cc*/ 	.word	0xffffffff


	//   ....[51]....
        /*05d0*/ 	.word	0xffffffff


	//   ....[52]....
        /*05d4*/ 	.word	0xffffffff


	//   ....[53]....
        /*05d8*/ 	.word	0xffffffff


	//   ....[54]....
        /*05dc*/ 	.word	0xffffffff


	//   ....[55]....
        /*05e0*/ 	.word	0xffffffff


	//   ....[56]....
        /*05e4*/ 	.word	0xffffffff


	//   ....[57]....
        /*05e8*/ 	.word	0xffffffff


	//   ....[58]....
        /*05ec*/ 	.word	0xffffffff


	//   ....[59]....
        /*05f0*/ 	.word	0xffffffff


	//   ....[60]....
        /*05f4*/ 	.word	0xffffffff


	//   ....[61]....
        /*05f8*/ 	.word	0xffffffff


	//   ....[62]....
        /*05fc*/ 	.word	0xffffffff


	//   ....[63]....
        /*0600*/ 	.word	0xffffffff


	//   ....[64]....
        /*0604*/ 	.word	0xffffffff


	//   ....[65]....
        /*0608*/ 	.word	0xffffffff


	//   ....[66]....
        /*060c*/ 	.word	0xffffffff


	//   ....[67]....
        /*0610*/ 	.word	0xffffffff


	//   ....[68]....
        /*0614*/ 	.word	0xffffffff


	//   ....[69]....
        /*0618*/ 	.word	0xffffffff


	//   ....[70]....
        /*061c*/ 	.word	0xffffffff


	//   ....[71]....
        /*0620*/ 	.word	0xffffffff


	//   ....[72]....
        /*0624*/ 	.word	0xffffffff


	//   ....[73]....
        /*0628*/ 	.word	0xffffffff


	//   ....[74]....
        /*062c*/ 	.word	0xffffffff


	//   ....[75]....
        /*0630*/ 	.word	0xffffffff


	//   ....[76]....
        /*0634*/ 	.word	0xffffffff


	//   ....[77]....
        /*0638*/ 	.word	0xffffffff


	//   ....[78]....
        /*063c*/ 	.word	0xffffffff


	//   ....[79]....
        /*0640*/ 	.word	0xffffffff


	//   ....[80]....
        /*0644*/ 	.word	0xffffffff


	//   ....[81]....
        /*0648*/ 	.word	0xffffffff


	//   ....[82]....
        /*064c*/ 	.word	0xffffffff


	//   ....[83]....
        /*0650*/ 	.word	0xffffffff


	//   ....[84]....
        /*0654*/ 	.word	0xffffffff


	//   ....[85]....
        /*0658*/ 	.word	0xffffffff


	//   ....[86]....
        /*065c*/ 	.word	0xffffffff


	//   ....[87]....
        /*0660*/ 	.word	0xffffffff


	//   ....[88]....
        /*0664*/ 	.word	0xffffffff


	//   ....[89]....
        /*0668*/ 	.word	0xffffffff


	//   ....[90]....
        /*066c*/ 	.word	0xffffffff


	//   ....[91]....
        /*0670*/ 	.word	0xffffffff


	//   ....[92]....
        /*0674*/ 	.word	0xffffffff


	//   ....[93]....
        /*0678*/ 	.word	0xffffffff


	//   ....[94]....
        /*067c*/ 	.word	0xffffffff


	//   ....[95]....
        /*0680*/ 	.word	0xffffffff


	//   ....[96]....
        /*0684*/ 	.word	0xffffffff


	//   ....[97]....
        /*0688*/ 	.word	0xffffffff


	//   ....[98]....
        /*068c*/ 	.word	0xffffffff


	//   ....[99]....
        /*0690*/ 	.word	0xffffffff


	//   ....[100]....
        /*0694*/ 	.word	0xffffffff


	//   ....[101]....
        /*0698*/ 	.word	0xffffffff


	//   ....[102]....
        /*069c*/ 	.word	0xffffffff


	//   ....[103]....
        /*06a0*/ 	.word	0xffffffff


	//   ....[104]....
        /*06a4*/ 	.word	0xffffffff


	//   ....[105]....
        /*06a8*/ 	.word	0xffffffff


	//   ....[106]....
        /*06ac*/ 	.word	0xffffffff


	//   ....[107]....
        /*06b0*/ 	.word	0xffffffff


	//   ....[108]....
        /*06b4*/ 	.word	0xffffffff


	//   ....[109]....
        /*06b8*/ 	.word	0xffffffff


	//   ....[110]....
        /*06bc*/ 	.word	0xffffffff


	//   ....[111]....
        /*06c0*/ 	.word	0x0500000f


	//   ....[112]....
        /*06c4*/ 	.word	0x0500000f


	//   ....[113]....
        /*06c8*/ 	.word	0x0500000f


	//   ....[114]....
        /*06cc*/ 	.word	0x0500000f


	//   ....[115]....
        /*06d0*/ 	.word	0x0500000f


	//   ....[116]....
        /*06d4*/ 	.word	0x0500000f


	//   ....[117]....
        /*06d8*/ 	.word	0x0500000f


	//   ....[118]....
        /*06dc*/ 	.word	0x0500000f


	//   ....[119]....
        /*06e0*/ 	.word	0x0500000f


	//   ....[120]....
        /*06e4*/ 	.word	0x0500000f


	//   ....[121]....
        /*06e8*/ 	.word	0x0500000f


	//   ....[122]....
        /*06ec*/ 	.word	0x0500000f


	//   ....[123]....
        /*06f0*/ 	.word	0x0500000f


	//   ....[124]....
        /*06f4*/ 	.word	0x0500000f


	//   ....[125]....
        /*06f8*/ 	.word	0x0500000f


	//   ....[126]....
        /*06fc*/ 	.word	0x0500000f


	//   ....[127]....
        /*0700*/ 	.word	0x0500000f


	//   ....[128]....
        /*0704*/ 	.word	0x0500000f


	//   ....[129]....
        /*0708*/ 	.word	0x0500000f


	//   ....[130]....
        /*070c*/ 	.word	0x0500000f


	//   ....[131]....
        /*0710*/ 	.word	0x0500000f


	//   ....[132]....
        /*0714*/ 	.word	0x0500000f


	//   ....[133]....
        /*0718*/ 	.word	0x0500000f


	//   ....[134]....
        /*071c*/ 	.word	0x0500000f


	//   ....[135]....
        /*0720*/ 	.word	0x0500000f


	//   ....[136]....
        /*0724*/ 	.word	0x0500000f


	//   ....[137]....
        /*0728*/ 	.word	0x0500000f


	//   ....[138]....
        /*072c*/ 	.word	0x0500000f


	//   ....[139]....
        /*0730*/ 	.word	0x0500000f


	//   ....[140]....
        /*0734*/ 	.word	0x0500000f


	//   ....[141]....
        /*0738*/ 	.word	0x0500000f


	//   ....[142]....
        /*073c*/ 	.word	0x0500000f


	//   ....[143]....
        /*0740*/ 	.word	0x0500000f


	//   ....[144]....
        /*0744*/ 	.word	0x0500000f


	//   ....[145]....
        /*0748*/ 	.word	0x0500000f


	//   ....[146]....
        /*074c*/ 	.word	0x0500000f


	//----- nvinfo : EIATTR_COOP_GROUP_INSTR_OFFSETS
	.align		4
.L_457:
        /*0750*/ 	.byte	0x04, 0x28
        /*0752*/ 	.short	(.L_459 - .L_458)


	//   ....[0]....
.L_458:
        /*0754*/ 	.word	0x00000060


	//   ....[1]....
        /*0758*/ 	.word	0x00000140


	//   ....[2]....
        /*075c*/ 	.word	0x00000190


	//   ....[3]....
        /*0760*/ 	.word	0x000003c0


	//   ....[4]....
        /*0764*/ 	.word	0x00000520


	//   ....[5]....
        /*0768*/ 	.word	0x00000640


	//   ....[6]....
        /*076c*/ 	.word	0x000007a0


	//   ....[7]....
        /*0770*/ 	.word	0x00002330


	//   ....[8]....
        /*0774*/ 	.word	0x00002dd0


	//   ....[9]....
        /*0778*/ 	.word	0x00003690


	//   ....[10]....
        /*077c*/ 	.word	0x00004060


	//   ....[11]....
        /*0780*/ 	.word	0x00004170


	//   ....[12]....
        /*0784*/ 	.word	0x000044a0


	//   ....[13]....
        /*0788*/ 	.word	0x00004520


	//   ....[14]....
        /*078c*/ 	.word	0x00006720


	//   ....[15]....
        /*0790*/ 	.word	0x00006970


	//   ....[16]....
        /*0794*/ 	.word	0x00007070


	//   ....[17]....
        /*0798*/ 	.word	0x00007170


	//   ....[18]....
        /*079c*/ 	.word	0x00007470


	//   ....[19]....
        /*07a0*/ 	.word	0x00007520


	//   ....[20]....
        /*07a4*/ 	.word	0x00009400


	//   ....[21]....
        /*07a8*/ 	.word	0x00009480


	//   ....[22]....
        /*07ac*/ 	.word	0x000099e0


	//   ....[23]....
        /*07b0*/ 	.word	0x00009a10


	//   ....[24]....
        /*07b4*/ 	.word	0x0000b590


	//   ....[25]....
        /*07b8*/ 	.word	0x0000b8b0


	//   ....[26]....
        /*07bc*/ 	.word	0x0000c1c0


	//   ....[27]....
        /*07c0*/ 	.word	0x0000c2b0


	//   ....[28]....
        /*07c4*/ 	.word	0x0000c2c0


	//   ....[29]....
        /*07c8*/ 	.word	0x0000c2f0


	//   ....[30]....
        /*07cc*/ 	.word	0x0000d480


	//   ....[31]....
        /*07d0*/ 	.word	0x0000d4c0


	//   ....[32]....
        /*07d4*/ 	.word	0x0000d620


	//   ....[33]....
        /*07d8*/ 	.word	0x0000d640


	//   ....[34]....
        /*07dc*/ 	.word	0x0000f2d0


	//   ....[35]....
        /*07e0*/ 	.word	0x0000f2e0


	//   ....[36]....
        /*07e4*/ 	.word	0x0000f2f0


	//   ....[37]....
        /*07e8*/ 	.word	0x0000f300


	//   ....[38]....
        /*07ec*/ 	.word	0x0000fdd0


	//   ....[39]....
        /*07f0*/ 	.word	0x0000fe00


	//   ....[40]....
        /*07f4*/ 	.word	0x0000ffa0


	//   ....[41]....
        /*07f8*/ 	.word	0x0000ffc0


	//   ....[42]....
        /*07fc*/ 	.word	0x00010110


	//   ....[43]....
        /*0800*/ 	.word	0x00010130


	//   ....[44]....
        /*0804*/ 	.word	0x00010290


	//   ....[45]....
        /*0808*/ 	.word	0x000102b0


	//   ....[46]....
        /*080c*/ 	.word	0x00010850


	//   ....[47]....
        /*0810*/ 	.word	0x00010880


	//   ....[48]....
        /*0814*/ 	.word	0x00011180


	//   ....[49]....
        /*0818*/ 	.word	0x00011190


	//   ....[50]....
        /*081c*/ 	.word	0x000124c0


	//   ....[51]....
        /*0820*/ 	.word	0x000124f0


	//   ....[52]....
        /*0824*/ 	.word	0x00012670


	//   ....[53]....
        /*0828*/ 	.word	0x00012690


	//   ....[54]....
        /*082c*/ 	.word	0x000127e0


	//   ....[55]....
        /*0830*/ 	.word	0x00012800


	//   ....[56]....
        /*0834*/ 	.word	0x00012960


	//   ....[57]....
        /*0838*/ 	.word	0x00012980


	//   ....[58]....
        /*083c*/ 	.word	0x00012b70


	//   ....[59]....
        /*0840*/ 	.word	0x00012db0


	//   ....[60]....
        /*0844*/ 	.word	0x00012de0


	//   ....[61]....
        /*0848*/ 	.word	0x00012e10


	//   ....[62]....
        /*084c*/ 	.word	0x00012e40


	//   ....[63]....
        /*0850*/ 	.word	0x00012e70


	//   ....[64]....
        /*0854*/ 	.word	0x00012ea0


	//   ....[65]....
        /*0858*/ 	.word	0x00013050


	//   ....[66]....
        /*085c*/ 	.word	0x00013080


	//   ....[67]....
        /*0860*/ 	.word	0x000130b0


	//   ....[68]....
        /*0864*/ 	.word	0x000130e0


	//   ....[69]....
        /*0868*/ 	.word	0x00013110


	//   ....[70]....
        /*086c*/ 	.word	0x00013140


	//   ....[71]....
        /*0870*/ 	.word	0x000131e0


	//   ....[72]....
        /*0874*/ 	.word	0x00013210


	//   ....[73]....
        /*0878*/ 	.word	0x00013220


	//   ....[74]....
        /*087c*/ 	.word	0x00013250


	//   ....[75]....
        /*0880*/ 	.word	0x00015000


	//   ....[76]....
        /*0884*/ 	.word	0x00015c60


	//   ....[77]....
        /*0888*/ 	.word	0x00015c80


	//   ....[78]....
        /*088c*/ 	.word	0x00015d60


	//   ....[79]....
        /*0890*/ 	.word	0x00015d70


	//   ....[80]....
        /*0894*/ 	.word	0x00015e20


	//   ....[81]....
        /*0898*/ 	.word	0x00015e30


	//   ....[82]....
        /*089c*/ 	.word	0x00015ee0


	//   ....[83]....
        /*08a0*/ 	.word	0x00015ef0


	//   ....[84]....
        /*08a4*/ 	.word	0x00015fa0


	//   ....[85]....
        /*08a8*/ 	.word	0x00015fb0


	//   ....[86]....
        /*08ac*/ 	.word	0x00016060


	//   ....[87]....
        /*08b0*/ 	.word	0x00016070


	//   ....[88]....
        /*08b4*/ 	.word	0x00016120


	//   ....[89]....
        /*08b8*/ 	.word	0x00016130


	//   ....[90]....
        /*08bc*/ 	.word	0x00016180


	//   ....[91]....
        /*08c0*/ 	.word	0x000161d0


	//   ....[92]....
        /*08c4*/ 	.word	0x00019870


	//   ....[93]....
        /*08c8*/ 	.word	0x000198a0


	//   ....[94]....
        /*08cc*/ 	.word	0x00019900


	//   ....[95]....
        /*08d0*/ 	.word	0x00019930


	//   ....[96]....
        /*08d4*/ 	.word	0x00019960


	//   ....[97]....
        /*08d8*/ 	.word	0x00019990


	//   ....[98]....
        /*08dc*/ 	.word	0x000199c0


	//   ....[99]....
        /*08e0*/ 	.word	0x000199f0


	//   ....[100]....
        /*08e4*/ 	.word	0x00019bc0


	//   ....[101]....
        /*08e8*/ 	.word	0x00019bf0


	//   ....[102]....
        /*08ec*/ 	.word	0x00019c20


	//   ....[103]....
        /*08f0*/ 	.word	0x00019c50


	//   ....[104]....
        /*08f4*/ 	.word	0x00019c80


	//   ....[105]....
        /*08f8*/ 	.word	0x00019cb0


	//   ....[106]....
        /*08fc*/ 	.word	0x00019d80


	//   ....[107]....
        /*0900*/ 	.word	0x00019da0


	//   ....[108]....
        /*0904*/ 	.word	0x00019db0


	//   ....[109]....
        /*0908*/ 	.word	0x00019e30


	//   ....[110]....
        /*090c*/ 	.word	0x0001a980


	//   ....[111]....
        /*0910*/ 	.word	0x0001b010


	//   ....[112]....
        /*0914*/ 	.word	0x0001b1f0


	//   ....[113]....
        /*0918*/ 	.word	0x0001b240


	//   ....[114]....
        /*091c*/ 	.word	0x0001b380


	//   ....[115]....
        /*0920*/ 	.word	0x0001b3d0


	//   ....[116]....
        /*0924*/ 	.word	0x0001b510


	//   ....[117]....
        /*0928*/ 	.word	0x0001b560


	//   ....[118]....
        /*092c*/ 	.word	0x0001b6a0


	//   ....[119]....
        /*0930*/ 	.word	0x0001b6f0


	//   ....[120]....
        /*0934*/ 	.word	0x0001b830


	//   ....[121]....
        /*0938*/ 	.word	0x0001b880


	//   ....[122]....
        /*093c*/ 	.word	0x0001b9c0


	//   ....[123]....
        /*0940*/ 	.word	0x0001ba10


	//   ....[124]....
        /*0944*/ 	.word	0x0001bb30


	//   ....[125]....
        /*0948*/ 	.word	0x0001bba0


	//   ....[126]....
        /*094c*/ 	.word	0x0001bcc0


	//   ....[127]....
        /*0950*/ 	.word	0x0001bd10


	//   ....[128]....
        /*0954*/ 	.word	0x0001c040


	//   ....[129]....
        /*0958*/ 	.word	0x0001c0e0


	//   ....[130]....
        /*095c*/ 	.word	0x0001c280


	//   ....[131]....
        /*0960*/ 	.word	0x0001c300


	//   ....[132]....
        /*0964*/ 	.word	0x0001c380


	//   ....[133]....
        /*0968*/ 	.word	0x0001c400


	//   ....[134]....
        /*096c*/ 	.word	0x0001c480


	//   ....[135]....
        /*0970*/ 	.word	0x0001c510


	//   ....[136]....
        /*0974*/ 	.word	0x0001c5b0


	//   ....[137]....
        /*0978*/ 	.word	0x0001c660


	//   ....[138]....
        /*097c*/ 	.word	0x0001c6e0


	//   ....[139]....
        /*0980*/ 	.word	0x0001c760


	//   ....[140]....
        /*0984*/ 	.word	0x0001c7e0


	//   ....[141]....
        /*0988*/ 	.word	0x0001c870


	//   ....[142]....
        /*098c*/ 	.word	0x0001c8f0


	//   ....[143]....
        /*0990*/ 	.word	0x0001c9a0


	//   ....[144]....
        /*0994*/ 	.word	0x0001c9f0


	//   ....[145]....
        /*0998*/ 	.word	0x0001cab0


	//   ....[146]....
        /*099c*/ 	.word	0x0001cbe0


	//----- nvinfo : EIATTR_REG_RECONFIG
	.align		4
.L_459:
        /*09a0*/ 	.byte	0x01, 0x54
	.zero		2


	//----- nvinfo : EIATTR_SYSCALL_OFFSETS
	.align		4
        /*09a4*/ 	.byte	0x04, 0x46
        /*09a6*/ 	.short	(.L_461 - .L_460)


	//   ....[0]....
.L_460:
        /*09a8*/ 	.word	0x000024b0


	//   ....[1]....
        /*09ac*/ 	.word	0x00014c20


	//   ....[2]....
        /*09b0*/ 	.word	0x00014d70


	//   ....[3]....
        /*09b4*/ 	.word	0x00014e60


	//   ....[4]....
        /*09b8*/ 	.word	0x000157a0


	//----- nvinfo : EIATTR_MBARRIER_INSTR_OFFSETS
	.align		4
.L_461:
        /*09bc*/ 	.byte	0x04, 0x39
        /*09be*/ 	.short	(.L_463 - .L_462)


	//   ....[0]....
.L_462:
        /*09c0*/ 	.word	0x00000270
        /*09c4*/ 	.word	0x000000ff
        /*09c8*/ 	.word	0x00030800
        /*09cc*/ 	.short	0x0100
        /*09ce*/ 	.byte	0x08
	.zero		1


	//   ....[1]....
        /*09d0*/ 	.word	0x00000280
        /*09d4*/ 	.word	0x000000ff
        /*09d8*/ 	.word	0x00030820
        /*09dc*/ 	.short	0x0100
        /*09de*/ 	.byte	0x08
	.zero		1


	//   ....[2]....
        /*09e0*/ 	.word	0x00000370
        /*09e4*/ 	.word	0x000000ff
        /*09e8*/ 	.word	0x00030830
        /*09ec*/ 	.short	0x0100
        /*09ee*/ 	.byte	0x08
	.zero		1


	//   ....[3]....
        /*09f0*/ 	.word	0x00000380
        /*09f4*/ 	.word	0x000000ff
        /*09f8*/ 	.word	0x00030840
        /*09fc*/ 	.short	0x0100
        /*09fe*/ 	.byte	0x08
	.zero		1


	//   ....[4]....
        /*0a00*/ 	.word	0x00000390
        /*0a04*/ 	.word	0x000000ff
        /*0a08*/ 	.word	0x00030838
        /*0a0c*/ 	.short	0x0100
        /*0a0e*/ 	.byte	0x08
	.zero		1


	//   ....[5]....
        /*0a10*/ 	.word	0x000003a0
        /*0a14*/ 	.word	0x000000ff
        /*0a18*/ 	.word	0x00030848
        /*0a1c*/ 	.short	0x0100
        /*0a1e*/ 	.byte	0x08
	.zero		1


	//   ....[6]....
        /*0a20*/ 	.word	0x000004d0
        /*0a24*/ 	.word	0x000000ff
        /*0a28*/ 	.word	0x00030850
        /*0a2c*/ 	.short	0x0100
        /*0a2e*/ 	.byte	0x08
	.zero		1


	//   ....[7]....
        /*0a30*/ 	.word	0x000004e0
        /*0a34*/ 	.word	0x000000ff
        /*0a38*/ 	.word	0x00030860
        /*0a3c*/ 	.short	0x0100
        /*0a3e*/ 	.byte	0x08
	.zero		1


	//   ....[8]....
        /*0a40*/ 	.word	0x000004f0
        /*0a44*/ 	.word	0x000000ff
        /*0a48*/ 	.word	0x00030858
        /*0a4c*/ 	.short	0x0100
        /*0a4e*/ 	.byte	0x08
	.zero		1


	//   ....[9]....
        /*0a50*/ 	.word	0x00000500
        /*0a54*/ 	.word	0x000000ff
        /*0a58*/ 	.word	0x00030868
        /*0a5c*/ 	.short	0x0100
        /*0a5e*/ 	.byte	0x08
	.zero		1


	//   ....[10]....
        /*0a60*/ 	.word	0x000005f0
        /*0a64*/ 	.word	0x000000ff
        /*0a68*/ 	.word	0x00030870
        /*0a6c*/ 	.short	0x0100
        /*0a6e*/ 	.byte	0x06
	.zero		1


	//   ....[11]....
        /*0a70*/ 	.word	0x00000600
        /*0a74*/ 	.word	0x000000ff
        /*0a78*/ 	.word	0x00030880
        /*0a7c*/ 	.short	0x0100
        /*0a7e*/ 	.byte	0x06
	.zero		1


	//   ....[12]....
        /*0a80*/ 	.word	0x00000610
        /*0a84*/ 	.word	0x000000ff
        /*0a88*/ 	.word	0x00030878
        /*0a8c*/ 	.short	0x0100
        /*0a8e*/ 	.byte	0x06
	.zero		1


	//   ....[13]....
        /*0a90*/ 	.word	0x00000620
        /*0a94*/ 	.word	0x000000ff
        /*0a98*/ 	.word	0x00030888
        /*0a9c*/ 	.short	0x0100
        /*0a9e*/ 	.byte	0x06
	.zero		1


	//   ....[14]....
        /*0aa0*/ 	.word	0x00000750
        /*0aa4*/ 	.word	0x000000ff
        /*0aa8*/ 	.word	0x00030890
        /*0aac*/ 	.short	0x0100
        /*0aae*/ 	.byte	0x08
	.zero		1


	//   ....[15]....
        /*0ab0*/ 	.word	0x00000760
        /*0ab4*/ 	.word	0x000000ff
        /*0ab8*/ 	.word	0x000308a0
        /*0abc*/ 	.short	0x0100
        /*0abe*/ 	.byte	0x08
	.zero		1


	//   ....[16]....
        /*0ac0*/ 	.word	0x00000770
        /*0ac4*/ 	.word	0x000000ff
        /*0ac8*/ 	.word	0x00030898
        /*0acc*/ 	.short	0x0100
        /*0ace*/ 	.byte	0x08
	.zero		1


	//   ....[17]....
        /*0ad0*/ 	.word	0x00000780
        /*0ad4*/ 	.word	0x000000ff
        /*0ad8*/ 	.word	0x000308a8
        /*0adc*/ 	.short	0x0100
        /*0ade*/ 	.byte	0x08
	.zero		1


	//   ....[18]....
        /*0ae0*/ 	.word	0x000008b0
        /*0ae4*/ 	.word	0x000000ff
        /*0ae8*/ 	.word	0x000308b0
        /*0aec*/ 	.short	0x0100
        /*0aee*/ 	.byte	0x08
	.zero		1


	//   ....[19]....
        /*0af0*/ 	.word	0x000008c0
        /*0af4*/ 	.word	0x000000ff
        /*0af8*/ 	.word	0x000308c0
        /*0afc*/ 	.short	0x0100
        /*0afe*/ 	.byte	0x08
	.zero		1


	//   ....[20]....
        /*0b00*/ 	.word	0x000008d0
        /*0b04*/ 	.word	0x000000ff
        /*0b08*/ 	.word	0x000308b8
        /*0b0c*/ 	.short	0x0100
        /*0b0e*/ 	.byte	0x08
	.zero		1


	//   ....[21]....
        /*0b10*/ 	.word	0x000008e0
        /*0b14*/ 	.word	0x000000ff
        /*0b18*/ 	.word	0x000308c8
        /*0b1c*/ 	.short	0x0100
        /*0b1e*/ 	.byte	0x08
	.zero		1


	//   ....[22]....
        /*0b20*/ 	.word	0x00002530
        /*0b24*/ 	.word	0x000000ff
        /*0b28*/ 	.word	0x00030800
        /*0b2c*/ 	.short	0x010a
        /*0b2e*/ 	.byte	0x25
	.zero		1


	//   ....[23]....
        /*0b30*/ 	.word	0x000025e0
        /*0b34*/ 	.word	0x0000000f
        /*0b38*/ 	.word	0x00030830
        /*0b3c*/ 	.short	0x010a
        /*0b3e*/ 	.byte	0x3f
	.zero		1


	//   ....[24]....
        /*0b40*/ 	.word	0x00002650
        /*0b44*/ 	.word	0x0000000f
        /*0b48*/ 	.word	0x00030830
        /*0b4c*/ 	.short	0x010a
        /*0b4e*/ 	.byte	0x3f
	.zero		1


	//   ....[25]....
        /*0b50*/ 	.word	0x00003250
        /*0b54*/ 	.word	0x00000002
        /*0b58*/ 	.word	0x00000000
        /*0b5c*/ 	.short	0x0101
        /*0b5e*/ 	.byte	0x3f
	.zero		1


	//   ....[26]....
        /*0b60*/ 	.word	0x000051b0
        /*0b64*/ 	.word	0x000000ff
        /*0b68*/ 	.word	0x00030830
        /*0b6c*/ 	.short	0x010a
        /*0b6e*/ 	.byte	0x05
	.zero		1


	//   ....[27]....
        /*0b70*/ 	.word	0x00005210
        /*0b74*/ 	.word	0x000000ff
        /*0b78*/ 	.word	0x00030830
        /*0b7c*/ 	.short	0x010a
        /*0b7e*/ 	.byte	0x05
	.zero		1


	//   ....[28]....
        /*0b80*/ 	.word	0x00006060
        /*0b84*/ 	.word	0x000000ff
        /*0b88*/ 	.word	0x00030850
        /*0b8c*/ 	.short	0x010a
        /*0b8e*/ 	.byte	0x0e
	.zero		1


	//   ....[29]....
        /*0b90*/ 	.word	0x000060a0
        /*0b94*/ 	.word	0x000000ff
        /*0b98*/ 	.word	0x00030850
        /*0b9c*/ 	.short	0x010a
        /*0b9e*/ 	.byte	0x0e
	.zero		1


	//   ....[30]....
        /*0ba0*/ 	.word	0x00006750
        /*0ba4*/ 	.word	0x00000098
        /*0ba8*/ 	.word	0x00000000
        /*0bac*/ 	.short	0x0101
        /*0bae*/ 	.byte	0x3f
	.zero		1


	//   ....[31]....
        /*0bb0*/ 	.word	0x000076f0
        /*0bb4*/ 	.word	0x00000000
        /*0bb8*/ 	.word	0x00000000
        /*0bbc*/ 	.short	0x0101
        /*0bbe*/ 	.byte	0x3f
	.zero		1


	//   ....[32]....
        /*0bc0*/ 	.word	0x00008010
        /*0bc4*/ 	.word	0x000000ff
        /*0bc8*/ 	.word	0x00030830
        /*0bcc*/ 	.short	0x010a
        /*0bce*/ 	.byte	0x06
	.zero		1


	//   ....[33]....
        /*0bd0*/ 	.word	0x00008070
        /*0bd4*/ 	.word	0x000000ff
        /*0bd8*/ 	.word	0x00030830
        /*0bdc*/ 	.short	0x010a
        /*0bde*/ 	.byte	0x06
	.zero		1


	//   ....[34]....
        /*0be0*/ 	.word	0x00008ec0
        /*0be4*/ 	.word	0x000000ff
        /*0be8*/ 	.word	0x00030850
        /*0bec*/ 	.short	0x010a
        /*0bee*/ 	.byte	0x0a
	.zero		1


	//   ....[35]....
        /*0bf0*/ 	.word	0x00008f00
        /*0bf4*/ 	.word	0x000000ff
        /*0bf8*/ 	.word	0x00030850
        /*0bfc*/ 	.short	0x010a
        /*0bfe*/ 	.byte	0x0a
	.zero		1


	//   ....[36]....
        /*0c00*/ 	.word	0x00009bb0
        /*0c04*/ 	.word	0x0000009a
        /*0c08*/ 	.word	0x00000000
        /*0c0c*/ 	.short	0x0101
        /*0c0e*/ 	.byte	0x3f
	.zero		1


	//   ....[37]....
        /*0c10*/ 	.word	0x00009c90
        /*0c14*/ 	.word	0x0000009e
        /*0c18*/ 	.word	0x00000000
        /*0c1c*/ 	.short	0x0101
        /*0c1e*/ 	.byte	0x3f
	.zero		1


	//   ....[38]....
        /*0c20*/ 	.word	0x0000a110
        /*0c24*/ 	.word	0x000000ff
        /*0c28*/ 	.word	0x00030830
        /*0c2c*/ 	.short	0x010a
        /*0c2e*/ 	.byte	0x06
	.zero		1


	//   ....[39]....
        /*0c30*/ 	.word	0x0000a170
        /*0c34*/ 	.word	0x000000ff
        /*0c38*/ 	.word	0x00030830
        /*0c3c*/ 	.short	0x010a
        /*0c3e*/ 	.byte	0x06
	.zero		1


	//   ....[40]....
        /*0c40*/ 	.word	0x0000afc0
        /*0c44*/ 	.word	0x000000ff
        /*0c48*/ 	.word	0x00030850
        /*0c4c*/ 	.short	0x010a
        /*0c4e*/ 	.byte	0x0a
	.zero		1


	//   ....[41]....
        /*0c50*/ 	.word	0x0000b000
        /*0c54*/ 	.word	0x000000ff
        /*0c58*/ 	.word	0x00030850
        /*0c5c*/ 	.short	0x010a
        /*0c5e*/ 	.byte	0x0a
	.zero		1


	//   ....[42]....
        /*0c60*/ 	.word	0x0000b630
        /*0c64*/ 	.word	0x00000002
        /*0c68*/ 	.word	0x00000000
        /*0c6c*/ 	.short	0x0101
        /*0c6e*/ 	.byte	0x3f
	.zero		1


	//   ....[43]....
        /*0c70*/ 	.word	0x0000c5b0
        /*0c74*/ 	.word	0x00000000
        /*0c78*/ 	.word	0x00000000
        /*0c7c*/ 	.short	0x0101
        /*0c7e*/ 	.byte	0x3f
	.zero		1


	//   ....[44]....
        /*0c80*/ 	.word	0x0000d3f0
        /*0c84*/ 	.word	0x000000ff
        /*0c88*/ 	.word	0x00030850
        /*0c8c*/ 	.short	0x010a
        /*0c8e*/ 	.byte	0x05
	.zero		1


	//   ....[45]....
        /*0c90*/ 	.word	0x0000d430
        /*0c94*/ 	.word	0x000000ff
        /*0c98*/ 	.word	0x00030850
        /*0c9c*/ 	.short	0x010a
        /*0c9e*/ 	.byte	0x05
	.zero		1


	//   ....[46]....
        /*0ca0*/ 	.word	0x0000d890
        /*0ca4*/ 	.word	0x0000000a
        /*0ca8*/ 	.word	0x00000000
        /*0cac*/ 	.short	0x0101
        /*0cae*/ 	.byte	0x3f
	.zero		1


	//   ....[47]....
        /*0cb0*/ 	.word	0x0000fde0
        /*0cb4*/ 	.word	0x000000ff
        /*0cb8*/ 	.word	0x00000000
        /*0cbc*/ 	.short	0x0101
        /*0cbe*/ 	.byte	0x08
	.zero		1


	//   ....[48]....
        /*0cc0*/ 	.word	0x000106c0
        /*0cc4*/ 	.word	0x000000ff
        /*0cc8*/ 	.word	0x00000000
        /*0ccc*/ 	.short	0x0101
        /*0cce*/ 	.byte	0x08
	.zero		1


	//   ....[49]....
        /*0cd0*/ 	.word	0x00015280
        /*0cd4*/ 	.word	0x00000000
        /*0cd8*/ 	.word	0x00030840
        /*0cdc*/ 	.short	0x010a
        /*0cde*/ 	.byte	0x3f
	.zero		1


	//   ....[50]....
        /*0ce0*/ 	.word	0x000162d0
        /*0ce4*/ 	.word	0x00000012
        /*0ce8*/ 	.word	0x00030800
        /*0cec*/ 	.short	0x0107
        /*0cee*/ 	.byte	0x3f
	.zero		1


	//   ....[51]....
        /*0cf0*/ 	.word	0x000163e0
        /*0cf4*/ 	.word	0x00000012
        /*0cf8*/ 	.word	0x00030800
        /*0cfc*/ 	.short	0x0101
        /*0cfe*/ 	.byte	0x3f
	.zero		1


	//   ....[52]....
        /*0d00*/ 	.word	0x00016400
        /*0d04*/ 	.word	0x00000012
        /*0d08*/ 	.word	0x00030820
        /*0d0c*/ 	.short	0x010a
        /*0d0e*/ 	.byte	0x3f
	.zero		1


	//   ....[53]....
        /*0d10*/ 	.word	0x00016830
        /*0d14*/ 	.word	0x00000003
        /*0d18*/ 	.word	0x00030840
        /*0d1c*/ 	.short	0x010a
        /*0d1e*/ 	.byte	0x3f
	.zero		1


	//   ....[54]....
        /*0d20*/ 	.word	0x00016dd0
        /*0d24*/ 	.word	0x00000003
        /*0d28*/ 	.word	0x00000060
        /*0d2c*/ 	.short	0x010a
        /*0d2e*/ 	.byte	0x3f
	.zero		1


	//   ....[55]....
        /*0d30*/ 	.word	0x00017640
        /*0d34*/ 	.word	0x00000003
        /*0d38*/ 	.word	0x00030840
        /*0d3c*/ 	.short	0x010a
        /*0d3e*/ 	.byte	0x3f
	.zero		1


	//   ....[56]....
        /*0d40*/ 	.word	0x00017be0
        /*0d44*/ 	.word	0x00000002
        /*0d48*/ 	.word	0x00000060
        /*0d4c*/ 	.short	0x010a
        /*0d4e*/ 	.byte	0x3f
	.zero		1


	//   ....[57]....
        /*0d50*/ 	.word	0x000183a0
        /*0d54*/ 	.word	0x00000002
        /*0d58*/ 	.word	0x00030840
        /*0d5c*/ 	.short	0x010a
        /*0d5e*/ 	.byte	0x3f
	.zero		1


	//   ....[58]....
        /*0d60*/ 	.word	0x00018940
        /*0d64*/ 	.word	0x00000002
        /*0d68*/ 	.word	0x00000060
        /*0d6c*/ 	.short	0x010a
        /*0d6e*/ 	.byte	0x3f
	.zero		1


	//   ....[59]....
        /*0d70*/ 	.word	0x000190b0
        /*0d74*/ 	.word	0x00000000
        /*0d78*/ 	.word	0x00030860
        /*0d7c*/ 	.short	0x010a
        /*0d7e*/ 	.byte	0x3f
	.zero		1


	//   ....[60]....
        /*0d80*/ 	.word	0x0001a900
        /*0d84*/ 	.word	0x00000000
        /*0d88*/ 	.word	0x00030820
        /*0d8c*/ 	.short	0x010a
        /*0d8e*/ 	.byte	0x3f
	.zero		1


	//   ....[61]....
        /*0d90*/ 	.word	0x0001ab10
        /*0d94*/ 	.word	0x00000006
        /*0d98*/ 	.word	0x00000000
        /*0d9c*/ 	.short	0x010a
        /*0d9e*/ 	.byte	0x3f
	.zero		1


	//   ....[62]....
        /*0da0*/ 	.word	0x0001ab40
        /*0da4*/ 	.word	0x00000007
        /*0da8*/ 	.word	0x00000000
        /*0dac*/ 	.short	0x010a
        /*0dae*/ 	.byte	0x3f
	.zero		1


	//   ....[63]....
        /*0db0*/ 	.word	0x0001aba0
        /*0db4*/ 	.word	0x00000004
        /*0db8*/ 	.word	0x00000000
        /*0dbc*/ 	.short	0x010a
        /*0dbe*/ 	.byte	0x3f
	.zero		1


	//   ....[64]....
        /*0dc0*/ 	.word	0x0001abd0
        /*0dc4*/ 	.word	0x00000003
        /*0dc8*/ 	.word	0x00000000
        /*0dcc*/ 	.short	0x010a
        /*0dce*/ 	.byte	0x3f
	.zero		1


	//   ....[65]....
        /*0dd0*/ 	.word	0x0001ac40
        /*0dd4*/ 	.word	0x00000003
        /*0dd8*/ 	.word	0x00030800
        /*0ddc*/ 	.short	0x010a
        /*0dde*/ 	.byte	0x3f
	.zero		1


	//   ....[66]....
        /*0de0*/ 	.word	0x0001ac90
        /*0de4*/ 	.word	0x0000000f
        /*0de8*/ 	.word	0x00030830
        /*0dec*/ 	.short	0x010a
        /*0dee*/ 	.byte	0x3f
	.zero		1


	//   ....[67]....
        /*0df0*/ 	.word	0x0001acf0
        /*0df4*/ 	.word	0x0000009a
        /*0df8*/ 	.word	0x00030830
        /*0dfc*/ 	.short	0x010a
        /*0dfe*/ 	.byte	0x3f
	.zero		1


	//   ....[68]....
        /*0e00*/ 	.word	0x0001ad50
        /*0e04*/ 	.word	0x00000015
        /*0e08*/ 	.word	0x00030850
        /*0e0c*/ 	.short	0x010a
        /*0e0e*/ 	.byte	0x3f
	.zero		1


	//   ....[69]....
        /*0e10*/ 	.word	0x0001adb0
        /*0e14*/ 	.word	0x00000003
        /*0e18*/ 	.word	0x00030830
        /*0e1c*/ 	.short	0x010a
        /*0e1e*/ 	.byte	0x3f
	.zero		1


	//   ....[70]....
        /*0e20*/ 	.word	0x0001ae10
        /*0e24*/ 	.word	0x00000002
        /*0e28*/ 	.word	0x00030850
        /*0e2c*/ 	.short	0x010a
        /*0e2e*/ 	.byte	0x3f
	.zero		1


	//   ....[71]....
        /*0e30*/ 	.word	0x0001ae70
        /*0e34*/ 	.word	0x00000003
        /*0e38*/ 	.word	0x00030830
        /*0e3c*/ 	.short	0x010a
        /*0e3e*/ 	.byte	0x3f
	.zero		1


	//   ....[72]....
        /*0e40*/ 	.word	0x0001aed0
        /*0e44*/ 	.word	0x00000002
        /*0e48*/ 	.word	0x00030850
        /*0e4c*/ 	.short	0x010a
        /*0e4e*/ 	.byte	0x3f
	.zero		1


	//   ....[73]....
        /*0e50*/ 	.word	0x0001af30
        /*0e54*/ 	.word	0x00000005
        /*0e58*/ 	.word	0x00030850
        /*0e5c*/ 	.short	0x010a
        /*0e5e*/ 	.byte	0x3f
	.zero		1


	//   ....[74]....
        /*0e60*/ 	.word	0x0001b0d0
        /*0e64*/ 	.word	0x00000000
        /*0e68*/ 	.word	0x00030840
        /*0e6c*/ 	.short	0x010a
        /*0e6e*/ 	.byte	0x3f
	.zero		1


	//   ....[75]....
        /*0e70*/ 	.word	0x0001bd50
        /*0e74*/ 	.word	0x00000012
        /*0e78*/ 	.word	0x00030820
        /*0e7c*/ 	.short	0x010a
        /*0e7e*/ 	.byte	0x3f
	.zero		1


	//   ....[76]....
        /*0e80*/ 	.word	0x0001bda0
        /*0e84*/ 	.word	0x00000003
        /*0e88*/ 	.word	0x00030840
        /*0e8c*/ 	.short	0x010a
        /*0e8e*/ 	.byte	0x3f
	.zero		1


	//   ....[77]....
        /*0e90*/ 	.word	0x0001bdf0
        /*0e94*/ 	.word	0x00000003
        /*0e98*/ 	.word	0x00000060
        /*0e9c*/ 	.short	0x010a
        /*0e9e*/ 	.byte	0x3f
	.zero		1


	//   ....[78]....
        /*0ea0*/ 	.word	0x0001be40
        /*0ea4*/ 	.word	0x00000003
        /*0ea8*/ 	.word	0x00030840
        /*0eac*/ 	.short	0x010a
        /*0eae*/ 	.byte	0x3f
	.zero		1


	//   ....[79]....
        /*0eb0*/ 	.word	0x0001be90
        /*0eb4*/ 	.word	0x00000002
        /*0eb8*/ 	.word	0x00000060
        /*0ebc*/ 	.short	0x010a
        /*0ebe*/ 	.byte	0x3f
	.zero		1


	//   ....[80]....
        /*0ec0*/ 	.word	0x0001bee0
        /*0ec4*/ 	.word	0x00000002
        /*0ec8*/ 	.word	0x00030840
        /*0ecc*/ 	.short	0x010a
        /*0ece*/ 	.byte	0x3f
	.zero		1


	//   ....[81]....
        /*0ed0*/ 	.word	0x0001bf30
        /*0ed4*/ 	.word	0x00000002
        /*0ed8*/ 	.word	0x00000060
        /*0edc*/ 	.short	0x010a
        /*0ede*/ 	.byte	0x3f
	.zero		1


	//   ....[82]....
        /*0ee0*/ 	.word	0x0001bf80
        /*0ee4*/ 	.word	0x00000000
        /*0ee8*/ 	.word	0x00030860
        /*0eec*/ 	.short	0x010a
        /*0eee*/ 	.byte	0x3f
	.zero		1


	//   ....[83]....
        /*0ef0*/ 	.word	0x0001cb00
        /*0ef4*/ 	.word	0x00000000
        /*0ef8*/ 	.word	0x00030820
        /*0efc*/ 	.short	0x010a
        /*0efe*/ 	.byte	0x3f
	.zero		1


	//   ....[84]....
        /*0f00*/ 	.word	0x0001cca0
        /*0f04*/ 	.word	0x00000006
        /*0f08*/ 	.word	0x00000000
        /*0f0c*/ 	.short	0x010a
        /*0f0e*/ 	.byte	0x3f
	.zero		1


	//   ....[85]....
        /*0f10*/ 	.word	0x0001ccf0
        /*0f14*/ 	.word	0x00000007
        /*0f18*/ 	.word	0x00000000
        /*0f1c*/ 	.short	0x010a
        /*0f1e*/ 	.byte	0x3f
	.zero		1


	//   ....[86]....
        /*0f20*/ 	.word	0x0001cd40
        /*0f24*/ 	.word	0x00000004
        /*0f28*/ 	.word	0x00000000
        /*0f2c*/ 	.short	0x010a
        /*0f2e*/ 	.byte	0x3f
	.zero		1


	//----- nvinfo : EIATTR_NUM_MBARRIERS
	.align		4
.L_463:
        /*0f30*/ 	.byte	0x03, 0x38
        /*0f32*/ 	.short	0x0016


	//----- nvinfo : EIATTR_EXIT_INSTR_OFFSETS
	.align		4
        /*0f34*/ 	.byte	0x04, 0x1c
        /*0f36*/ 	.short	(.L_465 - .L_464)


	//   ....[0]....
.L_464:
        /*0f38*/ 	.word	0x00000a50


	//   ....[1]....
        /*0f3c*/ 	.word	0x00012b10


	//   ....[2]....
        /*0f40*/ 	.word	0x0001ac20


	//----- nvinfo : EIATTR_MAX_THREADS
	.align		4
.L_465:
        /*0f44*/ 	.byte	0x04, 0x05
        /*0f46*/ 	.short	(.L_467 - .L_466)
.L_466:
        /*0f48*/ 	.word	0x00000180
        /*0f4c*/ 	.word	0x00000001
        /*0f50*/ 	.word	0x00000001


	//----- nvinfo : EIATTR_CRS_STACK_SIZE
	.align		4
.L_467:
        /*0f54*/ 	.byte	0x04, 0x1e
        /*0f56*/ 	.short	(.L_469 - .L_468)
.L_468:
        /*0f58*/ 	.word	0x00000000


	//----- nvinfo : EIATTR_CBANK_PARAM_SIZE
	.align		4
.L_469:
        /*0f5c*/ 	.byte	0x03, 0x19
        /*0f5e*/ 	.short	0x0af0


	//----- nvinfo : EIATTR_PARAM_CBANK
	.align		4
        /*0f60*/ 	.byte	0x04, 0x0a
        /*0f62*/ 	.short	(.L_471 - .L_470)
	.align		4
.L_470:
        /*0f64*/ 	.word	index@(.nv.constant0._ZN7cutlass13device_kernelIN5flash11enable_sm90INS1_16FlashAttnFwdSm90INS1_25CollectiveMainloopFwdSm90ILi2EN4cute5tupleIJNS5_1CILi1EEES8_S8_EEENS6_IJNS7_ILi128EEENS7_ILi64EEENS7_ILi256EEEEEELi256ENS_10bfloat16_tEfNS_4arch4Sm90ELb0ELb1ELb1ELb1ELb0ELb0ELb0ELb1ELb1ELb1ELb1ELb0EEENS1_21CollectiveEpilogueFwdINS6_IJSA_SC_SB_EEES9_SE_SG_Li256ELb1ELb1ELb1ELb0EEENS1_36VarlenDynamicPersistentTileSchedulerILi128ELi64ELi256ELi128ELb1ELb1ELb1ELb1ELb0ELb1EEEEEEEEEvNT_6ParamsE)
        /*0f68*/ 	.short	0x0210
        /*0f6a*/ 	.short	0x0af0


	//----- nvinfo : EIATTR_SW_WAR
	.align		4
.L_471:
        /*0f6c*/ 	.byte	0x04, 0x36
        /*0f6e*/ 	.short	(.L_473 - .L_472)
.L_472:
        /*0f70*/ 	.word	0x00000008
.L_473:


//--------------------- .nv.info._ZN7cutlass13device_kernelIN5flash11enable_sm90INS1_16FlashAttnFwdSm90INS1_25CollectiveMainloopFwdSm90ILi2EN4cute5tupleIJNS5_1CILi1EEES8_S8_EEENS6_IJNS7_ILi128EEENS7_ILi64EEENS7_ILi256EEEEEELi256ENS_10bfloat16_tEfNS_4arch4Sm90ELb0ELb1ELb1ELb1ELb0ELb1ELb0ELb1ELb1ELb1ELb1ELb0EEENS1_21CollectiveEpilogueFwdINS6_IJSA_SC_SB_EEES9_SE_SG_Li256ELb1ELb1ELb1ELb0EEENS1_36VarlenDynamicPersistentTileSchedulerILi128ELi64ELi256ELi128ELb1ELb1ELb1ELb1ELb0ELb1EEEEEEEEEvNT_6ParamsE --------------------------
	.section	.nv.info._ZN7cutlass13device_kernelIN5flash11enable_sm90INS1_16FlashAttnFwdSm90INS1_25CollectiveMainloopFwdSm90ILi2EN4cute5tupleIJNS5_1CILi1EEES8_S8_EEENS6_IJNS7_ILi128EEENS7_ILi64EEENS7_ILi256EEEEEELi256ENS_10bfloat16_tEfNS_4arch4Sm90ELb0ELb1ELb1ELb1ELb0ELb1ELb0ELb1ELb1ELb1ELb1ELb0EEENS1_21CollectiveEpilogueFwdINS6_IJSA_SC_SB_EEES9_SE_SG_Li256ELb1ELb1ELb1ELb0EEENS1_36VarlenDynamicPersistentTileSchedulerILi128ELi64ELi256ELi128ELb1ELb1ELb1ELb1ELb0ELb1EEEEEEEEEvNT_6ParamsE,"",@"SHT_CUDA_INFO"
	.sectionflags	@""
	.align	4


	//----- nvinfo : EIATTR_CUDA_API_VERSION
	.align		4
        /*0000*/ 	.byte	0x04, 0x37
        /*0002*/ 	.short	(.L_475 - .L_474)
.L_474:
        /*0004*/ 	.word	0x00000082


	//----- nvinfo : EIATTR_KPARAM_INFO
	.align		4
.L_475:
        /*0008*/ 	.byte	0x04, 0x17
        /*000a*/ 	.short	(.L_477 - .L_476)
.L_476:
        /*000c*/ 	.word	0x00000000
        /*0010*/ 	.short	0x0000
        /*0012*/ 	.short	0x0070
        /*0014*/ 	.byte	0x00, 0xf0, 0x01, 0x2a


	//----- nvinfo : EIATTR_SPARSE_MMA_MASK
	.align		4
.L_477:
        /*0018*/ 	.byte	0x03, 0x50
        /*001a*/ 	.short	0x0000


	//----- nvinfo : EIATTR_MAXREG_COUNT
	.align		4
        /*001c*/ 	.byte	0x03, 0x1b
        /*001e*/ 	.short	0x00a8


	//----- nvinfo : EIATTR_NUM_BARRIERS
	.align		4
        /*0020*/ 	.byte	0x02, 0x4c
        /*0022*/ 	.byte	0x10
	.zero		1


	//----- nvinfo : EIATTR_EXTERNS
	.align		4
        /*0024*/ 	.byte	0x04, 0x0f
        /*0026*/ 	.short	(.L_479 - .L_478)


	//   ....[0]....
	.align		4
.L_478:
        /*0028*/ 	.word	index@(__assertfail)


	//----- nvinfo : EIATTR_ANNOTATIONS
	.align		4
.L_479:
        /*002c*/ 	.byte	0x04, 0x55
        /*002e*/ 	.short	(.L_481 - .L_480)


	//   ....[0]....
.L_480:
        /* <DEDUP_REMOVED lines=167> */


	//----- nvinfo : EIATTR_MERCURY_ISA_VERSION
	.align		4
.L_481:
        /*0a90*/ 	.byte	0x03, 0x5f
        /*0a92*/ 	.short	0x0101


	//----- nvinfo : EIATTR_UNUSED_LOAD_BYTE_OFFSET
	.align		4
        /*0a94*/ 	.byte	0x04, 0x44
        /*0a96*/ 	.short	(.L_483 - .L_482)


	//   ....[0]....
.L_482:
        /*0a98*/ 	.word	0x00000aa0
        /*0a9c*/ 	.word	0x0000fff0


	//   ....[1]....
        /*0aa0*/ 	.word	0x00020790
        /*0aa4*/ 	.word	0x0000fff0


	//----- nvinfo : EIATTR_INT_WARP_WIDE_INSTR_OFFSETS
	.align		4
.L_483:
        /*0aa8*/ 	.byte	0x04, 0x31
        /*0aaa*/ 	.short	(.L_485 - .L_484)


	//   ....[0]....
.L_484:
        /*0aac*/ 	.word	0x00000190


	//   ....[1]....
        /*0ab0*/ 	.word	0x000001d0


	//   ....[2]....
        /*0ab4*/ 	.word	0x00000240


	//   ....[3]....
        /*0ab8*/ 	.word	0x000292a0


	//   ....[4]....
        /*0abc*/ 	.word	0x00029340


	//   ....[5]....
        /*0ac0*/ 	.word	0x0002d7d0


	//   ....[6]....
        /*0ac4*/ 	.word	0x0002d840


	//----- nvinfo : EIATTR_COOP_GROUP_MASK_REGIDS
	.align		4
.L_485:
        /*0ac8*/ 	.byte	0x04, 0x29
        /*0aca*/ 	.short	(.L_487 - .L_486)


	//   ....[0]....
.L_486:
        /*0acc*/ 	.word	0xffffffff


	//   ....[1]....
        /*0ad0*/ 	.word	0xffffffff


	//   ....[2]....
        /*0ad4*/ 	.word	0xffffffff


	//   ....[3]....
        /*0ad8*/ 	.word	0xffffffff


	//   ....[4]....
        /*0adc*/ 	.word	0xffffffff


	//   ....[5]....
        /*0ae0*/ 	.word	0xffffffff


	//   ....[6]....
        /*0ae4*/ 	.word	0xffffffff


	//   ....[7]....
        /*0ae8*/ 	.word	0xffffffff


	//   ....[8]....
        /*0aec*/ 	.word	0xffffffff


	//   ....[9]....
        /*0af0*/ 	.word	0xffffffff


	//   ....[10]....
        /*0af4*/ 	.word	0xffffffff


	//   ....[11]....
        /*0af8*/ 	.word	0xffffffff


	//   ....[12]....
        /*0afc*/ 	.word	0xffffffff


	//   ....[13]....
        /*0b00*/ 	.word	0xffffffff


	//   ....[14]....
        /*0b04*/ 	.word	0xffffffff


	//   ....[15]....
        /*0b08*/ 	.word	0xffffffff


	//   ....[16]....
        /*0b0c*/ 	.word	0xffffffff


	//   ....[17]....
        /*0b10*/ 	.word	0xffffffff


	//   ....[18]....
        /*0b14*/ 	.word	0xffffffff


	//   ....[19]....
        /*0b18*/ 	.word	0xffffffff


	//   ....[20]....
        /*0b1c*/ 	.word	0xffffffff


	//   ....[21]....
        /*0b20*/ 	.word	0xffffffff


	//   ....[22]....
        /*0b24*/ 	.word	0xffffffff


	//   ....[23]....
        /*0b28*/ 	.word	0xffffffff


	//   ....[24]....
        /*0b2c*/ 	.word	0xffffffff


	//   ....[25]....
        /*0b30*/ 	.word	0xffffffff


	//   ....[26]....
        /*0b34*/ 	.word	0xffffffff


	//   ....[27]....
        /*0b38*/ 	.word	0xffffffff


	//   ....[28]....
        /*0b3c*/ 	.word	0xffffffff


	//   ....[29]....
        /*0b40*/ 	.word	0xffffffff


	//   ....[30]....
        /*0b44*/ 	.word	0xffffffff


	//   ....[31]....
        /*0b48*/ 	.word	0xffffffff


	//   ....[32]....
        /*0b4c*/ 	.word	0xffffffff


	//   ....[33]....
        /*0b50*/ 	.word	0xffffffff


	//   ....[34]....
        /*0b54*/ 	.word	0xffffffff


	//   ....[35]....
        /*0b58*/ 	.word	0xffffffff


	//   ....[36]....
        /*0b5c*/ 	.word	0xffffffff


	//   ....[37]....
        /*0b60*/ 	.word	0xffffffff


	//   ....[38]....
        /*0b64*/ 	.word	0xffffffff


	//   ....[39]....
        /*0b68*/ 	.word	0xffffffff


	//   ....[40]....
        /*0b6c*/ 	.word	0xffffffff


	//   ....[41]....
        /*0b70*/ 	.word	0xffffffff


	//   ....[42]....
        /*0b74*/ 	.word	0xffffffff


	//   ....[43]....
        /*0b78*/ 	.word	0xffffffff


	//   ....[44]....
        /*0b7c*/ 	.word	0xffffffff


	//   ....[45]....
        /*0b80*/ 	.word	0xffffffff


	//   ....[46]....
        /*0b84*/ 	.word	0xffffffff


	//   ....[47]....
        /*0b88*/ 	.word	0xffffffff


	//   ....[48]....
        /*0b8c*/ 	.word	0xffffffff


	//   ....[49]....
        /*0b90*/ 	.word	0xffffffff


	//   ....[50]....
        /*0b94*/ 	.word	0xffffffff


	//   ....[51]....
        /*0b98*/ 	.word	0xffffffff


	//   ....[52]....
        /*0b9c*/ 	.word	0xffffffff


	//   ....[53]....
        /*0ba0*/ 	.word	0xffffffff


	//   ....[54]....
        /*0ba4*/ 	.word	0xffffffff


	//   ....[55]....
        /*0ba8*/ 	.word	0xffffffff


	//   ....[56]....
        /*0bac*/ 	.word	0xffffffff


	//   ....[57]....
        /*0bb0*/ 	.word	0xffffffff


	//   ....[58]....
        /*0bb4*/ 	.word	0xffffffff


	//   ....[59]....
        /*0bb8*/ 	.word	0xffffffff


	//   ....[60]....
        /*0bbc*/ 	.word	0xffffffff


	//   ....[61]....
        /*0bc0*/ 	.word	0xffffffff


	//   ....[62]....
        /*0bc4*/ 	.word	0xffffffff


	//   ....[63]....
        /*0bc8*/ 	.word	0xffffffff


	//   ....[64]....
        /*0bcc*/ 	.word	0xffffffff


	//   ....[65]....
        /*0bd0*/ 	.word	0xffffffff


	//   ....[66]....
        /*0bd4*/ 	.word	0xffffffff


	//   ....[67]....
        /*0bd8*/ 	.word	0xffffffff


	//   ....[68]....
        /*0bdc*/ 	.word	0xffffffff


	//   ....[69]....
        /*0be0*/ 	.word	0xffffffff


	//   ....[70]....
        /*0be4*/ 	.word	0xffffffff


	//   ....[71]....
        /*0be8*/ 	.word	0xffffffff


	//   ....[72]....
        /*0bec*/ 	.word	0xffffffff


	//   ....[73]....
        /*0bf0*/ 	.word	0xffffffff


	//   ....[74]....
        /*0bf4*/ 	.word	0xffffffff


	//   ....[75]....
        /*0bf8*/ 	.word	0xffffffff


	//   ....[76]....
        /*0bfc*/ 	.word	0xffffffff


	//   ....[77]....
        /*0c00*/ 	.word	0xffffffff


	//   ....[78]....
        /*0c04*/ 	.word	0xffffffff


	//   ....[79]....
        /*0c08*/ 	.word	0xffffffff


	//   ....[80]....
        /*0c0c*/ 	.word	0xffffffff


	//   ....[81]....
        /*0c10*/ 	.word	0xffffffff


	//   ....[82]....
        /*0c14*/ 	.word	0xffffffff


	//   ....[83]....
        /*0c18*/ 	.word	0xffffffff


	//   ....[84]....
        /*0c1c*/ 	.word	0xffffffff


	//   ....[85]....
        /*0c20*/ 	.word	0xffffffff


	//   ....[86]....
        /*0c24*/ 	.word	0xffffffff


	//   ....[87]....
        /*0c28*/ 	.word	0xffffffff


	//   ....[88]....
        /*0c2c*/ 	.word	0xffffffff


	//   ....[89]....
        /*0c30*/ 	.word	0xffffffff


	//   ....[90]....
        /*0c34*/ 	.word	0xffffffff


	//   ....[91]....
        /*0c38*/ 	.word	0xffffffff


	//   ....[92]....
        /*0c3c*/ 	.word	0xffffffff


	//   ....[93]....
        /*0c40*/ 	.word	0xffffffff


	//   ....[94]....
        /*0c44*/ 	.word	0xffffffff


	//   ....[95]....
        /*0c48*/ 	.word	0xffffffff


	//   ....[96]....
        /*0c4c*/ 	.word	0xffffffff


	//   ....[97]....
        /*0c50*/ 	.word	0xffffffff


	//   ....[98]....
        /*0c54*/ 	.word	0xffffffff


	//   ....[99]....
        /*0c58*/ 	.word	0xffffffff


	//   ....[100]....
        /*0c5c*/ 	.word	0xffffffff


	//   ....[101]....
        /*0c60*/ 	.word	0xffffffff


	//   ....[102]....
        /*0c64*/ 	.word	0xffffffff


	//   ....[103]....
        /*0c68*/ 	.word	0xffffffff


	//   ....[104]....
        /*0c6c*/ 	.word	0xffffffff


	//   ....[105]....
        /*0c70*/ 	.word	0xffffffff


	//   ....[106]....
        /*0c74*/ 	.word	0xffffffff


	//   ....[107]....
        /*0c78*/ 	.word	0xffffffff


	//   ....[108]....
        /*0c7c*/ 	.word	0xffffffff


	//   ....[109]....
        /*0c80*/ 	.word	0xffffffff


	//   ....[110]....
        /*0c84*/ 	.word	0xffffffff


	//   ....[111]....
        /*0c88*/ 	.word	0xffffffff


	//   ....[112]....
        /*0c8c*/ 	.word	0xffffffff


	//   ....[113]....
        /*0c90*/ 	.word	0xffffffff


	//   ....[114]....
        /*0c94*/ 	.word	0xffffffff


	//   ....[115]....
        /*0c98*/ 	.word	0xffffffff


	//   ....[116]....
        /*0c9c*/ 	.word	0xffffffff


	//   ....[117]....
        /*0ca0*/ 	.word	0xffffffff


	//   ....[118]....
        /*0ca4*/ 	.word	0xffffffff


	//   ....[119]....
        /*0ca8*/ 	.word	0xffffffff


	//   ....[120]....
        /*0cac*/ 	.word	0xffffffff


	//   ....[121]....
        /*0cb0*/ 	.word	0xffffffff


	//   ....[122]....
        /*0cb4*/ 	.word	0xffffffff


	//   ....[123]....
        /*0cb8*/ 	.word	0xffffffff


	//   ....[124]....
        /*0cbc*/ 	.word	0xffffffff


	//   ....[125]....
        /*0cc0*/ 	.word	0xffffffff


	//   ....[126]....
        /*0cc4*/ 	.word	0xffffffff


	//   ....[127]....
        /*0cc8*/ 	.word	0xffffffff


	//   ....[128]....
        /*0ccc*/ 	.word	0xffffffff


	//   ....[129]....
        /*0cd0*/ 	.word	0xffffffff


	//   ....[130]....
        /*0cd4*/ 	.word	0xffffffff


	//   ....[131]....
        /*0cd8*/ 	.word	0xffffffff


	//   ....[132]....
        /*0cdc*/ 	.word	0xffffffff


	//   ....[133]....
        /*0ce0*/ 	.word	0xffffffff


	//   ....[134]....
        /*0ce4*/ 	.word	0xffffffff


	//   ....[135]....
        /*0ce8*/ 	.word	0xffffffff


	//   ....[136]....
        /*0cec*/ 	.word	0xffffffff


	//   ....[137]....
        /*0cf0*/ 	.word	0xffffffff


	//   ....[138]....
        /*0cf4*/ 	.word	0xffffffff


	//   ....[139]....
        /*0cf8*/ 	.word	0xffffffff


	//   ....[140]....
        /*0cfc*/ 	.word	0xffffffff


	//   ....[141]....
        /*0d00*/ 	.word	0xffffffff


	//   ....[142]....
        /*0d04*/ 	.word	0xffffffff


	//   ....[143]....
        /*0d08*/ 	.word	0xffffffff


	//   ....[144]....
        /*0d0c*/ 	.word	0x0500000f


	//   ....[145]....
        /*0d10*/ 	.word	0x0500000f


	//   ....[146]....
        /*0d14*/ 	.word	0x0500000f


	//   ....[147]....
        /*0d18*/ 	.word	0x0500000f


	//   ....[148]....
        /*0d1c*/ 	.word	0x0500000f


	//   ....[149]....
        /*0d20*/ 	.word	0x0500000f


	//   ....[150]....
        /*0d24*/ 	.word	0x0500000f


	//   ....[151]....
        /*0d28*/ 	.word	0x0500000f


	//   ....[152]....
        /*0d2c*/ 	.word	0x0500000f


	//   ....[153]....
        /*0d30*/ 	.word	0x0500000f


	//   ....[154]....
        /*0d34*/ 	.word	0x0500000f


	//   ....[155]....
        /*0d38*/ 	.word	0x0500000f


	//   ....[156]....
        /*0d3c*/ 	.word	0x0500000f


	//   ....[157]....
        /*0d40*/ 	.word	0x0500000f


	//   ....[158]....
        /*0d44*/ 	.word	0x0500000f


	//   ....[159]....
        /*0d48*/ 	.word	0x0500000f


	//   ....[160]....
        /*0d4c*/ 	.word	0x0500000f


	//   ....[161]....
        /*0d50*/ 	.word	0x0500000f


	//   ....[162]....
        /*0d54*/ 	.word	0x0500000f


	//   ....[163]....
        /*0d58*/ 	.word	0x0500000f


	//   ....[164]....
        /*0d5c*/ 	.word	0x0500000f


	//   ....[165]....
        /*0d60*/ 	.word	0x0500000f


	//   ....[166]....
        /*0d64*/ 	.word	0x0500000f


	//   ....[167]....
        /*0d68*/ 	.word	0x0500000f


	//   ....[168]....
        /*0d6c*/ 	.word	0x0500000f


	//   ....[169]....
        /*0d70*/ 	.word	0x0500000f


	//   ....[170]....
        /*0d74*/ 	.word	0x0500000f


	//   ....[171]....
        /*0d78*/ 	.word	0x0500000f


	//   ....[172]....
        /*0d7c*/ 	.word	0x0500000f


	//   ....[173]....
        /*0d80*/ 	.word	0x0500000f


	//   ....[174]....
        /*0d84*/ 	.word	0x0500000f


	//   ....[175]....
        /*0d88*/ 	.word	0x0500000f


	//   ....[176]....
        /*0d8c*/ 	.word	0x0500000f


	//   ....[177]....
        /*0d90*/ 	.word	0x0500000f


	//   ....[178]....
        /*0d94*/ 	.word	0x0500000f


	//   ....[179]....
        /*0d98*/ 	.word	0x0500000f


	//   ....[180]....
        /*0d9c*/ 	.word	0x0500000f


	//   ....[181]....
        /*0da0*/ 	.word	0x0500000f


	//   ....[182]....
        /*0da4*/ 	.word	0x0500000f


	//   ....[183]....
        /*0da8*/ 	.word	0x0500000f


	//   ....[184]....
        /*0dac*/ 	.word	0x0500000f


	//   ....[185]....
        /*0db0*/ 	.word	0x0500000f


	//   ....[186]....
        /*0db4*/ 	.word	0x0500000f


	//   ....[187]....
        /*0db8*/ 	.word	0x0500000f


	//   ....[188]....
        /*0dbc*/ 	.word	0x0500000f


	//   ....[189]....
        /*0dc0*/ 	.word	0x0500000f


	//   ....[190]....
        /*0dc4*/ 	.word	0x0500000f


	//   ....[191]....
        /*0dc8*/ 	.word	0x0500000f


	//   ....[192]....
        /*0dcc*/ 	.word	0x0500000f


	//   ....[193]....
        /*0dd0*/ 	.word	0x0500000f


	//   ....[194]....
        /*0dd4*/ 	.word	0x0500000f


	//   ....[195]....
        /*0dd8*/ 	.word	0x0500000f


	//   ....[196]....
        /*0ddc*/ 	.word	0x0500000f


	//   ....[197]....
        /*0de0*/ 	.word	0x0500000f


	//   ....[198]....
        /*0de4*/ 	.word	0x0500000f


	//   ....[199]....
        /*0de8*/ 	.word	0x0500000f


	//   ....[200]....
        /*0dec*/ 	.word	0x0500000f


	//   ....[201]....
        /*0df0*/ 	.word	0x0500000f


	//   ....[202]....
        /*0df4*/ 	.word	0x0500000f


	//   ....[203]....
        /*0df8*/ 	.word	0x0500000f


	//   ....[204]....
        /*0dfc*/ 	.word	0x0500000f


	//   ....[205]....
        /*0e00*/ 	.word	0x0500000f


	//   ....[206]....
        /*0e04*/ 	.word	0x0500000f


	//   ....[207]....
        /*0e08*/ 	.word	0x0500000f


	//   ....[208]....
        /*0e0c*/ 	.word	0x0500000f


	//   ....[209]....
        /*0e10*/ 	.word	0x0500000f


	//   ....[210]....
        /*0e14*/ 	.word	0x0500000f


	//   ....[211]....
        /*0e18*/ 	.word	0x0500000f


	//   ....[212]....
        /*0e1c*/ 	.word	0x0500000f


	//----- nvinfo : EIATTR_COOP_GROUP_INSTR_OFFSETS
	.align		4
.L_487:
        /*0e20*/ 	.byte	0x04, 0x28
        /*0e22*/ 	.short	(.L_489 - .L_488)


	//   ....[0]....
.L_488:
        /*0e24*/ 	.word	0x00000060


	//   ....[1]....
        /*0e28*/ 	.word	0x000001a0


	//   ....[2]....
        /*0e2c*/ 	.word	0x000001f0


	//   ....[3]....
        /*0e30*/ 	.word	0x00000420


	//   ....[4]....
        /*0e34*/ 	.word	0x00000580


	//   ....[5]....
        /*0e38*/ 	.word	0x000006a0


	//   ....[6]....
        /*0e3c*/ 	.word	0x00000800


	//   ....[7]....
        /*0e40*/ 	.word	0x00009da0


	//   ....[8]....
        /*0e44*/ 	.word	0x0000a4c0


	//   ....[9]....
        /*0e48*/ 	.word	0x0000a4d0


	//   ....[10]....
        /*0e4c*/ 	.word	0x0000a4e0


	//   ....[11]....
        /*0e50*/ 	.word	0x0000a4f0


	//   ....[12]....
        /*0e54*/ 	.word	0x0000aab0


	//   ....[13]....
        /*0e58*/ 	.word	0x0000aac0


	//   ....[14]....
        /*0e5c*/ 	.word	0x0000aad0


	//   ....[15]....
        /*0e60*/ 	.word	0x0000aae0


	//   ....[16]....
        /*0e64*/ 	.word	0x0000b060


	//   ....[17]....
        /*0e68*/ 	.word	0x0000b070


	//   ....[18]....
        /*0e6c*/ 	.word	0x0000b080


	//   ....[19]....
        /*0e70*/ 	.word	0x0000b090


	//   ....[20]....
        /*0e74*/ 	.word	0x0000b630


	//   ....[21]....
        /*0e78*/ 	.word	0x0000b640


	//   ....[22]....
        /*0e7c*/ 	.word	0x0000b650


	//   ....[23]....
        /*0e80*/ 	.word	0x0000b660


	//   ....[24]....
        /*0e84*/ 	.word	0x0000f140


	//   ....[25]....
        /*0e88*/ 	.word	0x0000f150


	//   ....[26]....
        /*0e8c*/ 	.word	0x0000f160


	//   ....[27]....
        /*0e90*/ 	.word	0x0000f170


	//   ....[28]....
        /*0e94*/ 	.word	0x0000f620


	//   ....[29]....
        /*0e98*/ 	.word	0x0000f630


	//   ....[30]....
        /*0e9c*/ 	.word	0x0000f640


	//   ....[31]....
        /*0ea0*/ 	.word	0x0000f650


	//   ....[32]....
        /*0ea4*/ 	.word	0x0000fa90


	//   ....[33]....
        /*0ea8*/ 	.word	0x0000faa0


	//   ....[34]....
        /*0eac*/ 	.word	0x0000fab0


	//   ....[35]....
        /*0eb0*/ 	.word	0x0000fac0


	//   ....[36]....
        /*0eb4*/ 	.word	0x0000ff20


	//   ....[37]....
        /*0eb8*/ 	.word	0x0000ff30


	//   ....[38]....
        /*0ebc*/ 	.word	0x0000ff40


	//   ....[39]....
        /*0ec0*/ 	.word	0x0000ff50


	//   ....[40]....
        /*0ec4*/ 	.word	0x00014dc0


	//   ....[41]....
        /*0ec8*/ 	.word	0x00015670


	//   ....[42]....
        /*0ecc*/ 	.word	0x00015af0


	//   ....[43]....
        /*0ed0*/ 	.word	0x00015ba0


	//   ....[44]....
        /*0ed4*/ 	.word	0x00015ff0


	//   ....[45]....
        /*0ed8*/ 	.word	0x00016050


	//   ....[46]....
        /*0edc*/ 	.word	0x00018330


	//   ....[47]....
        /*0ee0*/ 	.word	0x00018830


	//   ....[48]....
        /*0ee4*/ 	.word	0x00018f90


	//   ....[49]....
        /*0ee8*/ 	.word	0x00019010


	//   ....[50]....
        /*0eec*/ 	.word	0x000194a0


	//   ....[51]....
        /*0ef0*/ 	.word	0x00019510


	//   ....[52]....
        /*0ef4*/ 	.word	0x0001b6a0


	//   ....[53]....
        /*0ef8*/ 	.word	0x0001b730


	//   ....[54]....
        /*0efc*/ 	.word	0x0001bb70


	//   ....[55]....
        /*0f00*/ 	.word	0x0001bc00


	//   ....[56]....
        /*0f04*/ 	.word	0x0001da00


	//   ....[57]....
        /*0f08*/ 	.word	0x0001df10


	//   ....[58]....
        /*0f0c*/ 	.word	0x0001e680


	//   ....[59]....
        /*0f10*/ 	.word	0x0001e6f0


	//   ....[60]....
        /*0f14*/ 	.word	0x0001eb90


	//   ....[61]....
        /*0f18*/ 	.word	0x0001ec10


	//   ....[62]....
        /*0f1c*/ 	.word	0x0001fb40


	//   ....[63]....
        /*0f20*/ 	.word	0x0001fd60


	//   ....[64]....
        /*0f24*/ 	.word	0x0001fd90


	//   ....[65]....
        /*0f28*/ 	.word	0x0001fda0


	//   ....[66]....
        /*0f2c*/ 	.word	0x00021850


	//   ....[67]....
        /*0f30*/ 	.word	0x00021860


	//   ....[68]....
        /*0f34*/ 	.word	0x00021870


	//   ....[69]....
        /*0f38*/ 	.word	0x00021880


	//   ....[70]....
        /*0f3c*/ 	.word	0x00022310


	//   ....[71]....
        /*0f40*/ 	.word	0x00022330


	//   ....[72]....
        /*0f44*/ 	.word	0x00022480


	//   ....[73]....
        /*0f48*/ 	.word	0x000224a0


	//   ....[74]....
        /*0f4c*/ 	.word	0x000225f0


	//   ....[75]....
        /*0f50*/ 	.word	0x00022610


	//   ....[76]....
        /*0f54*/ 	.word	0x00022770


	//   ....[77]....
        /*0f58*/ 	.word	0x00022790


	//   ....[78]....
        /*0f5c*/ 	.word	0x00022dc0


	//   ....[79]....
        /*0f60*/ 	.word	0x00022e00


	//   ....[80]....
        /*0f64*/ 	.word	0x00023a10


	//   ....[81]....
        /*0f68*/ 	.word	0x00023a20


	//   ....[82]....
        /*0f6c*/ 	.word	0x00024bc0


	//   ....[83]....
        /*0f70*/ 	.word	0x00024bd0


	//   ....[84]....
        /*0f74*/ 	.word	0x00024d30


	//   ....[85]....
        /*0f78*/ 	.word	0x00024d50


	//   ....[86]....
        /*0f7c*/ 	.word	0x00024ea0


	//   ....[87]....
        /*0f80*/ 	.word	0x00024ec0


	//   ....[88]....
        /*0f84*/ 	.word	0x00025020


	//   ....[89]....
        /*0f88*/ 	.word	0x00025040


	//   ....[90]....
        /*0f8c*/ 	.word	0x00025220


	//   ....[91]....
        /*0f90*/ 	.word	0x00025440


	//   ....[92]....
        /*0f94*/ 	.word	0x00025470


	//   ....[93]....
        /*0f98*/ 	.word	0x000254a0


	//   ....[94]....
        /*0f9c*/ 	.word	0x000254d0


	//   ....[95]....
        /*0fa0*/ 	.word	0x00025500


	//   ....[96]....
        /*0fa4*/ 	.word	0x00025530


	//   ....[97]....
        /*0fa8*/ 	.word	0x000256e0


	//   ....[98]....
        /*0fac*/ 	.word	0x00025710


	//   ....[99]....
        /*0fb0*/ 	.word	0x00025740


	//   ....[100]....
        /*0fb4*/ 	.word	0x00025770


	//   ....[101]....
        /*0fb8*/ 	.word	0x000257a0


	//   ....[102]....
        /*0fbc*/ 	.word	0x000257d0


	//   ....[103]....
        /*0fc0*/ 	.word	0x00025870


	//   ....[104]....
        /*0fc4*/ 	.word	0x000258a0


	//   ....[105]....
        /*0fc8*/ 	.word	0x000258b0


	//   ....[106]....
        /*0fcc*/ 	.word	0x000258e0


	//   ....[107]....
        /*0fd0*/ 	.word	0x000272e0


	//   ....[108]....
        /*0fd4*/ 	.word	0x00029890


	//   ....[109]....
        /*0fd8*/ 	.word	0x0002a4a0


	//   ....[110]....
        /*0fdc*/ 	.word	0x0002a4c0


	//   ....[111]....
        /*0fe0*/ 	.word	0x0002a4e0


	//   ....[112]....
        /*0fe4*/ 	.word	0x0002a590


	//   ....[113]....
        /*0fe8*/ 	.word	0x0002a600


	//   ....[114]....
        /*0fec*/ 	.word	0x0002a650


	//   ....[115]....
        /*0ff0*/ 	.word	0x0002a6c0


	//   ....[116]....
        /*0ff4*/ 	.word	0x0002a710


	//   ....[117]....
        /*0ff8*/ 	.word	0x0002a780


	//   ....[118]....
        /*0ffc*/ 	.word	0x0002a7d0


	//   ....[119]....
        /*1000*/ 	.word	0x0002a840


	//   ....[120]....
        /*1004*/ 	.word	0x0002a890


	//   ....[121]....
        /*1008*/ 	.word	0x0002a900


	//   ....[122]....
        /*100c*/ 	.word	0x0002a950


	//   ....[123]....
        /*1010*/ 	.word	0x0002a9c0


	//   ....[124]....
        /*1014*/ 	.word	0x0002aa10


	//   ....[125]....
        /*1018*/ 	.word	0x0002e170


	//   ....[126]....
        /*101c*/ 	.word	0x0002e190


	//   ....[127]....
        /*1020*/ 	.word	0x0002e1f0


	//   ....[128]....
        /*1024*/ 	.word	0x0002e220


	//   ....[129]....
        /*1028*/ 	.word	0x0002e250


	//   ....[130]....
        /*102c*/ 	.word	0x0002e280


	//   ....[131]....
        /*1030*/ 	.word	0x0002e2b0


	//   ....[132]....
        /*1034*/ 	.word	0x0002e2e0


	//   ....[133]....
        /*1038*/ 	.word	0x0002e4a0


	//   ....[134]....
        /*103c*/ 	.word	0x0002e4e0


	//   ....[135]....
        /*1040*/ 	.word	0x0002e510


	//   ....[136]....
        /*1044*/ 	.word	0x0002e540


	//   ....[137]....
        /*1048*/ 	.word	0x0002e570


	//   ....[138]....
        /*104c*/ 	.word	0x0002e5a0


	//   ....[139]....
        /*1050*/ 	.word	0x0002e670


	//   ....[140]....
        /*1054*/ 	.word	0x0002e690


	//   ....[141]....
        /*1058*/ 	.word	0x0002e6a0


	//   ....[142]....
        /*105c*/ 	.word	0x0002e720


	//   ....[143]....
        /*1060*/ 	.word	0x0002f260


	//   ....[144]....
        /*1064*/ 	.word	0x0002f6c0


	//   ....[145]....
        /*1068*/ 	.word	0x0002f750


	//   ....[146]....
        /*106c*/ 	.word	0x0002f7a0


	//   ....[147]....
        /*1070*/ 	.word	0x0002f7f0


	//   ....[148]....
        /*1074*/ 	.word	0x0002f890


	//   ....[149]....
        /*1078*/ 	.word	0x0002f920


	//   ....[150]....
        /*107c*/ 	.word	0x0002f970


	//   ....[151]....
        /*1080*/ 	.word	0x0002f9c0


	//   ....[152]....
        /*1084*/ 	.word	0x0002fa60


	//   ....[153]....
        /*1088*/ 	.word	0x0002faf0


	//   ....[154]....
        /*108c*/ 	.word	0x0002fb40


	//   ....[155]....
        /*1090*/ 	.word	0x0002fb90


	//   ....[156]....
        /*1094*/ 	.word	0x0002fc30


	//   ....[157]....
        /*1098*/ 	.word	0x0002fcc0


	//   ....[158]....
        /*109c*/ 	.word	0x0002fd10


	//   ....[159]....
        /*10a0*/ 	.word	0x0002fd60


	//   ....[160]....
        /*10a4*/ 	.word	0x0002fe50


	//   ....[161]....
        /*10a8*/ 	.word	0x0002fee0


	//   ....[162]....
        /*10ac*/ 	.word	0x0002ff30


	//   ....[163]....
        /*10b0*/ 	.word	0x0002ff80


	//   ....[164]....
        /*10b4*/ 	.word	0x00030010


	//   ....[165]....
        /*10b8*/ 	.word	0x000300a0


	//   ....[166]....
        /*10bc*/ 	.word	0x000300f0


	//   ....[167]....
        /*10c0*/ 	.word	0x00030140


	//   ....[168]....
        /*10c4*/ 	.word	0x000301d0


	//   ....[169]....
        /*10c8*/ 	.word	0x00030260


	//   ....[170]....
        /*10cc*/ 	.word	0x000302b0


	//   ....[171]....
        /*10d0*/ 	.word	0x00030300


	//   ....[172]....
        /*10d4*/ 	.word	0x00030390


	//   ....[173]....
        /*10d8*/ 	.word	0x00030420


	//   ....[174]....
        /*10dc*/ 	.word	0x00030470


	//   ....[175]....
        /*10e0*/ 	.word	0x000304c0


	//   ....[176]....
        /*10e4*/ 	.word	0x00030860


	//   ....[177]....
        /*10e8*/ 	.word	0x00030b50


	//   ....[178]....
        /*10ec*/ 	.word	0x00030cd0


	//   ....[179]....
        /*10f0*/ 	.word	0x00030d20


	//   ....[180]....
        /*10f4*/ 	.word	0x00030eb0


	//   ....[181]....
        /*10f8*/ 	.word	0x00030f00


	//   ....[182]....
        /*10fc*/ 	.word	0x00031040


	//   ....[183]....
        /*1100*/ 	.word	0x00031090


	//   ....[184]....
        /*1104*/ 	.word	0x000311d0


	//   ....[185]....
        /*1108*/ 	.word	0x00031220


	//   ....[186]....
        /*110c*/ 	.word	0x00031360


	//   ....[187]....
        /*1110*/ 	.word	0x000313b0


	//   ....[188]....
        /*1114*/ 	.word	0x000314f0


	//   ....[189]....
        /*1118*/ 	.word	0x00031540


	//   ....[190]....
        /*111c*/ 	.word	0x00031680


	//   ....[191]....
        /*1120*/ 	.word	0x000316d0


	//   ....[192]....
        /*1124*/ 	.word	0x000317f0


	//   ....[193]....
        /*1128*/ 	.word	0x00031840


	//   ....[194]....
        /*112c*/ 	.word	0x00031b70


	//   ....[195]....
        /*1130*/ 	.word	0x00031c20


	//   ....[196]....
        /*1134*/ 	.word	0x00031db0


	//   ....[197]....
        /*1138*/ 	.word	0x00031e40


	//   ....[198]....
        /*113c*/ 	.word	0x00031ec0


	//   ....[199]....
        /*1140*/ 	.word	0x00031f40


	//   ....[200]....
        /*1144*/ 	.word	0x00031fc0


	//   ....[201]....
        /*1148*/ 	.word	0x00032050


	//   ....[202]....
        /*114c*/ 	.word	0x000320f0


	//   ....[203]....
        /*1150*/ 	.word	0x000321b0


	//   ....[204]....
        /*1154*/ 	.word	0x00032230


	//   ....[205]....
        /*1158*/ 	.word	0x000322b0


	//   ....[206]....
        /*115c*/ 	.word	0x00032330


	//   ....[207]....
        /*1160*/ 	.word	0x000323c0


	//   ....[208]....
        /*1164*/ 	.word	0x00032440


	//   ....[209]....
        /*1168*/ 	.word	0x000324f0


	//   ....[210]....
        /*116c*/ 	.word	0x00032540


	//   ....[211]....
        /*1170*/ 	.word	0x00032600


	//   ....[212]....
        /*1174*/ 	.word	0x00032730


	//----- nvinfo : EIATTR_REG_RECONFIG
	.align		4
.L_489:
        /*1178*/ 	.byte	0x01, 0x54
	.zero		2


	//----- nvinfo : EIATTR_SYSCALL_OFFSETS
	.align		4
        /*117c*/ 	.byte	0x04, 0x46
        /*117e*/ 	.short	(.L_491 - .L_490)


	//   ....[0]....
.L_490:
        /*1180*/ 	.word	0x000027a0


	//   ....[1]....
        /*1184*/ 	.word	0x000028f0


	//   ....[2]....
        /*1188*/ 	.word	0x00009f40


	//   ....[3]....
        /*118c*/ 	.word	0x0000a260


	//   ....[4]....
        /*1190*/ 	.word	0x000294b0


	//   ....[5]....
        /*1194*/ 	.word	0x00029600


	//   ....[6]....
        /*1198*/ 	.word	0x000296f0


	//   ....[7]....
        /*119c*/ 	.word	0x00029ff0


	//----- nvinfo : EIATTR_MBARRIER_INSTR_OFFSETS
	.align		4
.L_491:
        /*11a0*/ 	.byte	0x04, 0x39
        /*11a2*/ 	.short	(.L_493 - .L_492)


	//   ....[0]....
.L_492:
        /*11a4*/ 	.word	0x000002d0
        /*11a8*/ 	.word	0x000000ff
        /*11ac*/ 	.word	0x00030800
        /*11b0*/ 	.short	0x0100
        /*11b2*/ 	.byte	0x08
	.zero		1


	//   ....[1]....
        /*11b4*/ 	.word	0x000002e0
        /*11b8*/ 	.word	0x000000ff
        /*11bc*/ 	.word	0x00030820
        /*11c0*/ 	.short	0x0100
        /*11c2*/ 	.byte	0x08
	.zero		1


	//   ....[2]....
        /*11c4*/ 	.word	0x000003d0
        /*11c8*/ 	.word	0x000000ff
        /*11cc*/ 	.word	0x00030830
        /*11d0*/ 	.short	0x0100
        /*11d2*/ 	.byte	0x08
	.zero		1


	//   ....[3]....
        /*11d4*/ 	.word	0x000003e0
        /*11d8*/ 	.word	0x000000ff
        /*11dc*/ 	.word	0x00030840
        /*11e0*/ 	.short	0x0100
        /*11e2*/ 	.byte	0x08
	.zero		1


	//   ....[4]....
        /*11e4*/ 	.word	0x000003f0
        /*11e8*/ 	.word	0x000000ff
        /*11ec*/ 	.word	0x00030838
        /*11f0*/ 	.short	0x0100
        /*11f2*/ 	.byte	0x08
	.zero		1


	//   ....[5]....
        /*11f4*/ 	.word	0x00000400
        /*11f8*/ 	.word	0x000000ff
        /*11fc*/ 	.word	0x00030848
        /*1200*/ 	.short	0x0100
        /*1202*/ 	.byte	0x08
	.zero		1


	//   ....[6]....
        /*1204*/ 	.word	0x00000530
        /*1208*/ 	.word	0x000000ff
        /*120c*/ 	.word	0x00030850
        /*1210*/ 	.short	0x0100
        /*1212*/ 	.byte	0x08
	.zero		1


	//   ....[7]....
        /*1214*/ 	.word	0x00000540
        /*1218*/ 	.word	0x000000ff
        /*121c*/ 	.word	0x00030860
        /*1220*/ 	.short	0x0100
        /*1222*/ 	.byte	0x08
	.zero		1


	//   ....[8]....
        /*1224*/ 	.word	0x00000550
        /*1228*/ 	.word	0x000000ff
        /*122c*/ 	.word	0x00030858
        /*1230*/ 	.short	0x0100
        /*1232*/ 	.byte	0x08
	.zero		1


	//   ....[9]....
        /*1234*/ 	.word	0x00000560
        /*1238*/ 	.word	0x000000ff
        /*123c*/ 	.word	0x00030868
        /*1240*/ 	.short	0x0100
        /*1242*/ 	.byte	0x08
	.zero		1


	//   ....[10]....
        /*1244*/ 	.word	0x00000650
        /*1248*/ 	.word	0x000000ff
        /*124c*/ 	.word	0x00030870
        /*1250*/ 	.short	0x0100
        /*1252*/ 	.byte	0x06
	.zero		1


	//   ....[11]....
        /*1254*/ 	.word	0x00000660
        /*1258*/ 	.word	0x000000ff
        /*125c*/ 	.word	0x00030880
        /*1260*/ 	.short	0x0100
        /*1262*/ 	.byte	0x06
	.zero		1


	//   ....[12]....
        /*1264*/ 	.word	0x00000670
        /*1268*/ 	.word	0x000000ff
        /*126c*/ 	.word	0x00030878
        /*1270*/ 	.short	0x0100
        /*1272*/ 	.byte	0x06
	.zero		1


	//   ....[13]....
        /*1274*/ 	.word	0x00000680
        /*1278*/ 	.word	0x000000ff
        /*127c*/ 	.word	0x00030888
        /*1280*/ 	.short	0x0100
        /*1282*/ 	.byte	0x06
	.zero		1


	//   ....[14]....
        /*1284*/ 	.word	0x000007b0
        /*1288*/ 	.word	0x000000ff
        /*128c*/ 	.word	0x00030890
        /*1290*/ 	.short	0x0100
        /*1292*/ 	.byte	0x08
	.zero		1


	//   ....[15]....
        /*1294*/ 	.word	0x000007c0
        /*1298*/ 	.word	0x000000ff
        /*129c*/ 	.word	0x000308a0
        /*12a0*/ 	.short	0x0100
        /*12a2*/ 	.byte	0x08
	.zero		1


	//   ....[16]....
        /*12a4*/ 	.word	0x000007d0
        /*12a8*/ 	.word	0x000000ff
        /*12ac*/ 	.word	0x00030898
        /*12b0*/ 	.short	0x0100
        /*12b2*/ 	.byte	0x08
	.zero		1


	//   ....[17]....
        /*12b4*/ 	.word	0x000007e0
        /*12b8*/ 	.word	0x000000ff
        /*12bc*/ 	.word	0x000308a8
        /*12c0*/ 	.short	0x0100
        /*12c2*/ 	.byte	0x08
	.zero		1


	//   ....[18]....
        /*12c4*/ 	.word	0x00000910
        /*12c8*/ 	.word	0x000000ff
        /*12cc*/ 	.word	0x000308b0
        /*12d0*/ 	.short	0x0100
        /*12d2*/ 	.byte	0x08
	.zero		1


	//   ....[19]....
        /*12d4*/ 	.word	0x00000920
        /*12d8*/ 	.word	0x000000ff
        /*12dc*/ 	.word	0x000308c0
        /*12e0*/ 	.short	0x0100
        /*12e2*/ 	.byte	0x08
	.zero		1


	//   ....[20]....
        /*12e4*/ 	.word	0x00000930
        /*12e8*/ 	.word	0x000000ff
        /*12ec*/ 	.word	0x000308b8
        /*12f0*/ 	.short	0x0100
        /*12f2*/ 	.byte	0x08
	.zero		1


	//   ....[21]....
        /*12f4*/ 	.word	0x00000940
        /*12f8*/ 	.word	0x000000ff
        /*12fc*/ 	.word	0x000308c8
        /*1300*/ 	.short	0x0100
        /*1302*/ 	.byte	0x08
	.zero		1


	//   ....[22]....
        /*1304*/ 	.word	0x00003f40
        /*1308*/ 	.word	0x00000063
        /*130c*/ 	.word	0x00030890
        /*1310*/ 	.short	0x010a
        /*1312*/ 	.byte	0x3f
	.zero		1


	//   ....[23]....
        /*1314*/ 	.word	0x00006400
        /*1318*/ 	.word	0x00000063
        /*131c*/ 	.word	0x00030890
        /*1320*/ 	.short	0x010a
        /*1322*/ 	.byte	0x3f
	.zero		1


	//   ....[24]....
        /*1324*/ 	.word	0x00008850
        /*1328*/ 	.word	0x00000063
        /*132c*/ 	.word	0x00030890
        /*1330*/ 	.short	0x010a
        /*1332*/ 	.byte	0x3f
	.zero		1


	//   ....[25]....
        /*1334*/ 	.word	0x00008b90
        /*1338*/ 	.word	0x00000024
        /*133c*/ 	.word	0x00000000
        /*1340*/ 	.short	0x0101
        /*1342*/ 	.byte	0x3f
	.zero		1


	//   ....[26]....
        /*1344*/ 	.word	0x00008bd0
        /*1348*/ 	.word	0x00000063
        /*134c*/ 	.word	0x000308b0
        /*1350*/ 	.short	0x010a
        /*1352*/ 	.byte	0x3f
	.zero		1


	//   ....[27]....
        /*1354*/ 	.word	0x00009190
        /*1358*/ 	.word	0x00000063
        /*135c*/ 	.word	0x00000000
        /*1360*/ 	.short	0x0101
        /*1362*/ 	.byte	0x3f
	.zero		1


	//   ....[28]....
        /*1364*/ 	.word	0x00009fe0
        /*1368*/ 	.word	0x00000010
        /*136c*/ 	.word	0x00030800
        /*1370*/ 	.short	0x010a
        /*1372*/ 	.byte	0x3f
	.zero		1


	//   ....[29]....
        /*1374*/ 	.word	0x0000a030
        /*1378*/ 	.word	0x00000010
        /*137c*/ 	.word	0x00030800
        /*1380*/ 	.short	0x010a
        /*1382*/ 	.byte	0x3f
	.zero		1


	//   ....[30]....
        /*1384*/ 	.word	0x0000ba90
        /*1388*/ 	.word	0x00000010
        /*138c*/ 	.word	0x00030800
        /*1390*/ 	.short	0x010a
        /*1392*/ 	.byte	0x3f
	.zero		1


	//   ....[31]....
        /*1394*/ 	.word	0x00010260
        /*1398*/ 	.word	0x00000010
        /*139c*/ 	.word	0x00030800
        /*13a0*/ 	.short	0x010a
        /*13a2*/ 	.byte	0x3f
	.zero		1


	//   ....[32]....
        /*13a4*/ 	.word	0x00013ec0
        /*13a8*/ 	.word	0x00000000
        /*13ac*/ 	.word	0x00030830
        /*13b0*/ 	.short	0x010a
        /*13b2*/ 	.byte	0x3f
	.zero		1


	//   ....[33]....
        /*13b4*/ 	.word	0x00013f30
        /*13b8*/ 	.word	0x00000000
        /*13bc*/ 	.word	0x00030830
        /*13c0*/ 	.short	0x010a
        /*13c2*/ 	.byte	0x3f
	.zero		1


	//   ....[34]....
        /*13c4*/ 	.word	0x00014da0
        /*13c8*/ 	.word	0x00000002
        /*13cc*/ 	.word	0x00000000
        /*13d0*/ 	.short	0x0101
        /*13d2*/ 	.byte	0x3f
	.zero		1


	//   ....[35]....
        /*13d4*/ 	.word	0x00016cf0
        /*13d8*/ 	.word	0x00000002
        /*13dc*/ 	.word	0x00030830
        /*13e0*/ 	.short	0x010a
        /*13e2*/ 	.byte	0x3f
	.zero		1


	//   ....[36]....
        /*13e4*/ 	.word	0x00016d70
        /*13e8*/ 	.word	0x00000002
        /*13ec*/ 	.word	0x00030830
        /*13f0*/ 	.short	0x010a
        /*13f2*/ 	.byte	0x3f
	.zero		1


	//   ....[37]....
        /*13f4*/ 	.word	0x00017e90
        /*13f8*/ 	.word	0x00000000
        /*13fc*/ 	.word	0x00030850
        /*1400*/ 	.short	0x010a
        /*1402*/ 	.byte	0x3f
	.zero		1


	//   ....[38]....
        /*1404*/ 	.word	0x00017ee0
        /*1408*/ 	.word	0x00000000
        /*140c*/ 	.word	0x00030850
        /*1410*/ 	.short	0x010a
        /*1412*/ 	.byte	0x3f
	.zero		1


	//   ....[39]....
        /*1414*/ 	.word	0x000183c0
        /*1418*/ 	.word	0x00000002
        /*141c*/ 	.word	0x00000000
        /*1420*/ 	.short	0x0101
        /*1422*/ 	.byte	0x3f
	.zero		1


	//   ....[40]....
        /*1424*/ 	.word	0x00018d60
        /*1428*/ 	.word	0x00000000
        /*142c*/ 	.word	0x00000000
        /*1430*/ 	.short	0x0101
        /*1432*/ 	.byte	0x3f
	.zero		1


	//   ....[41]....
        /*1434*/ 	.word	0x00019f20
        /*1438*/ 	.word	0x00000002
        /*143c*/ 	.word	0x00030830
        /*1440*/ 	.short	0x010a
        /*1442*/ 	.byte	0x3f
	.zero		1


	//   ....[42]....
        /*1444*/ 	.word	0x00019fa0
        /*1448*/ 	.word	0x00000002
        /*144c*/ 	.word	0x00030830
        /*1450*/ 	.short	0x010a
        /*1452*/ 	.byte	0x3f
	.zero		1


	//   ....[43]....
        /*1454*/ 	.word	0x0001b0c0
        /*1458*/ 	.word	0x000000e7
        /*145c*/ 	.word	0x00030850
        /*1460*/ 	.short	0x010a
        /*1462*/ 	.byte	0x3f
	.zero		1


	//   ....[44]....
        /*1464*/ 	.word	0x0001b110
        /*1468*/ 	.word	0x000000e7
        /*146c*/ 	.word	0x00030850
        /*1470*/ 	.short	0x010a
        /*1472*/ 	.byte	0x3f
	.zero		1


	//   ....[45]....
        /*1474*/ 	.word	0x0001bd90
        /*1478*/ 	.word	0x0000009a
        /*147c*/ 	.word	0x00000000
        /*1480*/ 	.short	0x0101
        /*1482*/ 	.byte	0x3f
	.zero		1


	//   ....[46]....
        /*1484*/ 	.word	0x0001be10
        /*1488*/ 	.word	0x000000e7
        /*148c*/ 	.word	0x00000000
        /*1490*/ 	.short	0x0101
        /*1492*/ 	.byte	0x3f
	.zero		1


	//   ....[47]....
        /*1494*/ 	.word	0x0001c3d0
        /*1498*/ 	.word	0x00000002
        /*149c*/ 	.word	0x00030830
        /*14a0*/ 	.short	0x010a
        /*14a2*/ 	.byte	0x3f
	.zero		1


	//   ....[48]....
        /*14a4*/ 	.word	0x0001c450
        /*14a8*/ 	.word	0x00000002
        /*14ac*/ 	.word	0x00030830
        /*14b0*/ 	.short	0x010a
        /*14b2*/ 	.byte	0x3f
	.zero		1


	//   ....[49]....
        /*14b4*/ 	.word	0x0001d570
        /*14b8*/ 	.word	0x00000000
        /*14bc*/ 	.word	0x00030850
        /*14c0*/ 	.short	0x010a
        /*14c2*/ 	.byte	0x3f
	.zero		1


	//   ....[50]....
        /*14c4*/ 	.word	0x0001d5c0
        /*14c8*/ 	.word	0x00000000
        /*14cc*/ 	.word	0x00030850
        /*14d0*/ 	.short	0x010a
        /*14d2*/ 	.byte	0x3f
	.zero		1


	//   ....[51]....
        /*14d4*/ 	.word	0x0001d980
        /*14d8*/ 	.word	0x00000004
        /*14dc*/ 	.word	0x00000000
        /*14e0*/ 	.short	0x0101
        /*14e2*/ 	.byte	0x3f
	.zero		1


	//   ....[52]....
        /*14e4*/ 	.word	0x0001e450
        /*14e8*/ 	.word	0x00000000
        /*14ec*/ 	.word	0x00000000
        /*14f0*/ 	.short	0x0101
        /*14f2*/ 	.byte	0x3f
	.zero		1


	//   ....[53]....
        /*14f4*/ 	.word	0x0001fa60
        /*14f8*/ 	.word	0x00000005
        /*14fc*/ 	.word	0x00030850
        /*1500*/ 	.short	0x010a
        /*1502*/ 	.byte	0x3f
	.zero		1


	//   ....[54]....
        /*1504*/ 	.word	0x0001fab0
        /*1508*/ 	.word	0x00000005
        /*150c*/ 	.word	0x00030850
        /*1510*/ 	.short	0x010a
        /*1512*/ 	.byte	0x3f
	.zero		1


	//   ....[55]....
        /*1514*/ 	.word	0x0001ff20
        /*1518*/ 	.word	0x00000005
        /*151c*/ 	.word	0x00000000
        /*1520*/ 	.short	0x0101
        /*1522*/ 	.byte	0x3f
	.zero		1


	//   ....[56]....
        /*1524*/ 	.word	0x00022320
        /*1528*/ 	.word	0x00000000
        /*152c*/ 	.word	0x00000000
        /*1530*/ 	.short	0x0101
        /*1532*/ 	.byte	0x3f
	.zero		1


	//   ....[57]....
        /*1534*/ 	.word	0x00022e20
        /*1538*/ 	.word	0x00000006
        /*153c*/ 	.word	0x00000000
        /*1540*/ 	.short	0x0101
        /*1542*/ 	.byte	0x3f
	.zero		1


	//   ....[58]....
        /*1544*/ 	.word	0x000273c0
        /*1548*/ 	.word	0x00000012
        /*154c*/ 	.word	0x00030820
        /*1550*/ 	.short	0x010a
        /*1552*/ 	.byte	0x3f
	.zero		1


	//   ....[59]....
        /*1554*/ 	.word	0x00027490
        /*1558*/ 	.word	0x00000005
        /*155c*/ 	.word	0x000308a0
        /*1560*/ 	.short	0x010a
        /*1562*/ 	.byte	0x3f
	.zero		1


	//   ....[60]....
        /*1564*/ 	.word	0x000279c0
        /*1568*/ 	.word	0x00000005
        /*156c*/ 	.word	0x000308c0
        /*1570*/ 	.short	0x010a
        /*1572*/ 	.byte	0x3f
	.zero		1


	//   ....[61]....
        /*1574*/ 	.word	0x00028050
        /*1578*/ 	.word	0x00000007
        /*157c*/ 	.word	0x000308a0
        /*1580*/ 	.short	0x010a
        /*1582*/ 	.byte	0x3f
	.zero		1


	//   ....[62]....
        /*1584*/ 	.word	0x00028560
        /*1588*/ 	.word	0x00000007
        /*158c*/ 	.word	0x000308c0
        /*1590*/ 	.short	0x010a
        /*1592*/ 	.byte	0x3f
	.zero		1


	//   ....[63]....
        /*1594*/ 	.word	0x00029b00
        /*1598*/ 	.word	0x00000000
        /*159c*/ 	.word	0x00030840
        /*15a0*/ 	.short	0x010a
        /*15a2*/ 	.byte	0x3f
	.zero		1


	//   ....[64]....
        /*15a4*/ 	.word	0x0002ab20
        /*15a8*/ 	.word	0x00000012
        /*15ac*/ 	.word	0x00030800
        /*15b0*/ 	.short	0x0107
        /*15b2*/ 	.byte	0x3f
	.zero		1


	//   ....[65]....
        /*15b4*/ 	.word	0x0002ac20
        /*15b8*/ 	.word	0x00000012
        /*15bc*/ 	.word	0x00030800
        /*15c0*/ 	.short	0x0101
        /*15c2*/ 	.byte	0x3f
	.zero		1


	//   ....[66]....
        /*15c4*/ 	.word	0x0002ac40
        /*15c8*/ 	.word	0x00000012
        /*15cc*/ 	.word	0x00030820
        /*15d0*/ 	.short	0x010a
        /*15d2*/ 	.byte	0x3f
	.zero		1


	//   ....[67]....
        /*15d4*/ 	.word	0x0002b070
        /*15d8*/ 	.word	0x00000003
        /*15dc*/ 	.word	0x00030840
        /*15e0*/ 	.short	0x010a
        /*15e2*/ 	.byte	0x3f
	.zero		1


	//   ....[68]....
        /*15e4*/ 	.word	0x0002b600
        /*15e8*/ 	.word	0x00000002
        /*15ec*/ 	.word	0x00030860
        /*15f0*/ 	.short	0x010a
        /*15f2*/ 	.byte	0x3f
	.zero		1


	//   ....[69]....
        /*15f4*/ 	.word	0x0002be90
        /*15f8*/ 	.word	0x00000003
        /*15fc*/ 	.word	0x00030840
        /*1600*/ 	.short	0x010a
        /*1602*/ 	.byte	0x3f
	.zero		1


	//   ....[70]....
        /*1604*/ 	.word	0x0002c420
        /*1608*/ 	.word	0x00000002
        /*160c*/ 	.word	0x00030860
        /*1610*/ 	.short	0x010a
        /*1612*/ 	.byte	0x3f
	.zero		1


	//   ....[71]....
        /*1614*/ 	.word	0x0002cc20
        /*1618*/ 	.word	0x00000003
        /*161c*/ 	.word	0x00030840
        /*1620*/ 	.short	0x010a
        /*1622*/ 	.byte	0x3f
	.zero		1


	//   ....[72]....
        /*1624*/ 	.word	0x0002d1a0
        /*1628*/ 	.word	0x00000002
        /*162c*/ 	.word	0x00030860
        /*1630*/ 	.short	0x010a
        /*1632*/ 	.byte	0x3f
	.zero		1


	//   ....[73]....
        /*1634*/ 	.word	0x0002d930
        /*1638*/ 	.word	0x00000000
        /*163c*/ 	.word	0x00030860
        /*1640*/ 	.short	0x010a
        /*1642*/ 	.byte	0x3f
	.zero		1


	//   ....[74]....
        /*1644*/ 	.word	0x0002f1e0
        /*1648*/ 	.word	0x00000000
        /*164c*/ 	.word	0x00030820
        /*1650*/ 	.short	0x010a
        /*1652*/ 	.byte	0x3f
	.zero		1


	//   ....[75]....
        /*1654*/ 	.word	0x0002f3b0
        /*1658*/ 	.word	0x00000006
        /*165c*/ 	.word	0x00000000
        /*1660*/ 	.short	0x010a
        /*1662*/ 	.byte	0x3f
	.zero		1


	//   ....[76]....
        /*1664*/ 	.word	0x0002f420
        /*1668*/ 	.word	0x00000007
        /*166c*/ 	.word	0x00000000
        /*1670*/ 	.short	0x010a
        /*1672*/ 	.byte	0x3f
	.zero		1


	//   ....[77]....
        /*1674*/ 	.word	0x0002f490
        /*1678*/ 	.word	0x00000004
        /*167c*/ 	.word	0x00000000
        /*1680*/ 	.short	0x010a
        /*1682*/ 	.byte	0x3f
	.zero		1


	//   ....[78]....
        /*1684*/ 	.word	0x0002f4c0
        /*1688*/ 	.word	0x00000003
        /*168c*/ 	.word	0x00000000
        /*1690*/ 	.short	0x010a
        /*1692*/ 	.byte	0x3f
	.zero		1


	//   ....[79]....
        /*1694*/ 	.word	0x0002f520
        /*1698*/ 	.word	0x00000063
        /*169c*/ 	.word	0x00030890
        /*16a0*/ 	.short	0x010a
        /*16a2*/ 	.byte	0x3f
	.zero		1


	//   ....[80]....
        /*16a4*/ 	.word	0x0002f570
        /*16a8*/ 	.word	0x00000063
        /*16ac*/ 	.word	0x00030890
        /*16b0*/ 	.short	0x010a
        /*16b2*/ 	.byte	0x3f
	.zero		1


	//   ....[81]....
        /*16b4*/ 	.word	0x0002f5c0
        /*16b8*/ 	.word	0x00000063
        /*16bc*/ 	.word	0x00030890
        /*16c0*/ 	.short	0x010a
        /*16c2*/ 	.byte	0x3f
	.zero		1


	//   ....[82]....
        /*16c4*/ 	.word	0x0002f610
        /*16c8*/ 	.word	0x00000063
        /*16cc*/ 	.word	0x000308b0
        /*16d0*/ 	.short	0x010a
        /*16d2*/ 	.byte	0x3f
	.zero		1


	//   ....[83]....
        /*16d4*/ 	.word	0x0002fda0
        /*16d8*/ 	.word	0x00000010
        /*16dc*/ 	.word	0x00030800
        /*16e0*/ 	.short	0x010a
        /*16e2*/ 	.byte	0x3f
	.zero		1


	//   ....[84]....
        /*16e4*/ 	.word	0x00030500
        /*16e8*/ 	.word	0x00000010
        /*16ec*/ 	.word	0x00030800
        /*16f0*/ 	.short	0x010a
        /*16f2*/ 	.byte	0x3f
	.zero		1


	//   ....[85]....
        /*16f4*/ 	.word	0x00030550
        /*16f8*/ 	.word	0x00000000
        /*16fc*/ 	.word	0x00030830
        /*1700*/ 	.short	0x010a
        /*1702*/ 	.byte	0x3f
	.zero		1


	//   ....[86]....
        /*1704*/ 	.word	0x000305a0
        /*1708*/ 	.word	0x00000002
        /*170c*/ 	.word	0x00030830
        /*1710*/ 	.short	0x010a
        /*1712*/ 	.byte	0x3f
	.zero		1


	//   ....[87]....
        /*1714*/ 	.word	0x000305f0
        /*1718*/ 	.word	0x00000000
        /*171c*/ 	.word	0x00030850
        /*1720*/ 	.short	0x010a
        /*1722*/ 	.byte	0x3f
	.zero		1


	//   ....[88]....
        /*1724*/ 	.word	0x00030640
        /*1728*/ 	.word	0x00000002
        /*172c*/ 	.word	0x00030830
        /*1730*/ 	.short	0x010a
        /*1732*/ 	.byte	0x3f
	.zero		1


	//   ....[89]....
        /*1734*/ 	.word	0x00030690
        /*1738*/ 	.word	0x000000e7
        /*173c*/ 	.word	0x00030850
        /*1740*/ 	.short	0x010a
        /*1742*/ 	.byte	0x3f
	.zero		1


	//   ....[90]....
        /*1744*/ 	.word	0x000306e0
        /*1748*/ 	.word	0x00000002
        /*174c*/ 	.word	0x00030830
        /*1750*/ 	.short	0x010a
        /*1752*/ 	.byte	0x3f
	.zero		1


	//   ....[91]....
        /*1754*/ 	.word	0x00030730
        /*1758*/ 	.word	0x00000000
        /*175c*/ 	.word	0x00030850
        /*1760*/ 	.short	0x010a
        /*1762*/ 	.byte	0x3f
	.zero		1


	//   ....[92]....
        /*1764*/ 	.word	0x00030780
        /*1768*/ 	.word	0x00000005
        /*176c*/ 	.word	0x00030850
        /*1770*/ 	.short	0x010a
        /*1772*/ 	.byte	0x3f
	.zero		1


	//   ....[93]....
        /*1774*/ 	.word	0x00030930
        /*1778*/ 	.word	0x00000012
        /*177c*/ 	.word	0x00030820
        /*1780*/ 	.short	0x010a
        /*1782*/ 	.byte	0x3f
	.zero		1


	//   ....[94]....
        /*1784*/ 	.word	0x00030980
        /*1788*/ 	.word	0x00000005
        /*178c*/ 	.word	0x000308a0
        /*1790*/ 	.short	0x010a
        /*1792*/ 	.byte	0x3f
	.zero		1


	//   ....[95]....
        /*1794*/ 	.word	0x000309d0
        /*1798*/ 	.word	0x00000005
        /*179c*/ 	.word	0x000308c0
        /*17a0*/ 	.short	0x010a
        /*17a2*/ 	.byte	0x3f
	.zero		1


	//   ....[96]....
        /*17a4*/ 	.word	0x00030a20
        /*17a8*/ 	.word	0x00000007
        /*17ac*/ 	.word	0x000308a0
        /*17b0*/ 	.short	0x010a
        /*17b2*/ 	.byte	0x3f
	.zero		1


	//   ....[97]....
        /*17b4*/ 	.word	0x00030a70
        /*17b8*/ 	.word	0x00000007
        /*17bc*/ 	.word	0x000308c0
        /*17c0*/ 	.short	0x010a
        /*17c2*/ 	.byte	0x3f
	.zero		1


	//   ....[98]....
        /*17c4*/ 	.word	0x00030c10
        /*17c8*/ 	.word	0x00000000
        /*17cc*/ 	.word	0x00030840
        /*17d0*/ 	.short	0x010a
        /*17d2*/ 	.byte	0x3f
	.zero		1


	//   ....[99]....
        /*17d4*/ 	.word	0x00031880
        /*17d8*/ 	.word	0x00000012
        /*17dc*/ 	.word	0x00030820
        /*17e0*/ 	.short	0x010a
        /*17e2*/ 	.byte	0x3f
	.zero		1


	//   ....[100]....
        /*17e4*/ 	.word	0x000318d0
        /*17e8*/ 	.word	0x00000003
        /*17ec*/ 	.word	0x00030840
        /*17f0*/ 	.short	0x010a
        /*17f2*/ 	.byte	0x3f
	.zero		1


	//   ....[101]....
        /*17f4*/ 	.word	0x00031920
        /*17f8*/ 	.word	0x00000002
        /*17fc*/ 	.word	0x00030860
        /*1800*/ 	.short	0x010a
        /*1802*/ 	.byte	0x3f
	.zero		1


	//   ....[102]....
        /*1804*/ 	.word	0x00031970
        /*1808*/ 	.word	0x00000003
        /*180c*/ 	.word	0x00030840
        /*1810*/ 	.short	0x010a
        /*1812*/ 	.byte	0x3f
	.zero		1


	//   ....[103]....
        /*1814*/ 	.word	0x000319c0
        /*1818*/ 	.word	0x00000002
        /*181c*/ 	.word	0x00030860
        /*1820*/ 	.short	0x010a
        /*1822*/ 	.byte	0x3f
	.zero		1


	//   ....[104]....
        /*1824*/ 	.word	0x00031a10
        /*1828*/ 	.word	0x00000003
        /*182c*/ 	.word	0x00030840
        /*1830*/ 	.short	0x010a
        /*1832*/ 	.byte	0x3f
	.zero		1


	//   ....[105]....
        /*1834*/ 	.word	0x00031a60
        /*1838*/ 	.word	0x00000002
        /*183c*/ 	.word	0x00030860
        /*1840*/ 	.short	0x010a
        /*1842*/ 	.byte	0x3f
	.zero		1


	//   ....[106]....
        /*1844*/ 	.word	0x00031ab0
        /*1848*/ 	.word	0x00000000
        /*184c*/ 	.word	0x00030860
        /*1850*/ 	.short	0x010a
        /*1852*/ 	.byte	0x3f
	.zero		1


	//   ....[107]....
        /*1854*/ 	.word	0x00032650
        /*1858*/ 	.word	0x00000000
        /*185c*/ 	.word	0x00030820
        /*1860*/ 	.short	0x010a
        /*1862*/ 	.byte	0x3f
	.zero		1


	//   ....[108]....
        /*1864*/ 	.word	0x000327f0
        /*1868*/ 	.word	0x00000006
        /*186c*/ 	.word	0x00000000
        /*1870*/ 	.short	0x010a
        /*1872*/ 	.byte	0x3f
	.zero		1


	//   ....[109]....
        /*1874*/ 	.word	0x00032840
        /*1878*/ 	.word	0x00000007
        /*187c*/ 	.word	0x00000000
        /*1880*/ 	.short	0x010a
        /*1882*/ 	.byte	0x3f
	.zero		1


	//   ....[110]....
        /*1884*/ 	.word	0x00032890
        /*1888*/ 	.word	0x00000004
        /*188c*/ 	.word	0x00000000
        /*1890*/ 	.short	0x010a
        /*1892*/ 	.byte	0x3f
	.zero		1


	//----- nvinfo : EIATTR_NUM_MBARRIERS
	.align		4
.L_493:
        /*1894*/ 	.byte	0x03, 0x38
        /*1896*/ 	.short	0x0016


	//----- nvinfo : EIATTR_EXIT_INSTR_OFFSETS
	.align		4
        /*1898*/ 	.byte	0x04, 0x1c
        /*189a*/ 	.short	(.L_495 - .L_494)


	//   ....[0]....
.L_494:
        /*189c*/ 	.word	0x0002f510


	//----- nvinfo : EIATTR_MAX_THREADS
	.align		4
.L_495:
        /*18a0*/ 	.byte	0x04, 0x05
        /*18a2*/ 	.short	(.L_497 - .L_496)
.L_496:
        /*18a4*/ 	.word	0x00000180
        /*18a8*/ 	.word	0x00000001
        /*18ac*/ 	.word	0x00000001


	//----- nvinfo : EIATTR_CRS_STACK_SIZE
	.align		4
.L_497:
        /*18b0*/ 	.byte	0x04, 0x1e
        /*18b2*/ 	.short	(.L_499 - .L_498)
.L_498:
        /*18b4*/ 	.word	0x00000000


	//----- nvinfo : EIATTR_CBANK_PARAM_SIZE
	.align		4
.L_499:
        /*18b8*/ 	.byte	0x03, 0x19
        /*18ba*/ 	.short	0x0af0


	//----- nvinfo : EIATTR_PARAM_CBANK
	.align		4
        /*18bc*/ 	.byte	0x04, 0x0a
        /*18be*/ 	.short	(.L_501 - .L_500)
	.align		4
.L_500:
        /*18c0*/ 	.word	index@(.nv.constant0._ZN7cutlass13device_kernelIN5flash11enable_sm90INS1_16FlashAttnFwdSm90INS1_25CollectiveMainloopFwdSm90ILi2EN4cute5tupleIJNS5_1CILi1EEES8_S8_EEENS6_IJNS7_ILi128EEENS7_ILi64EEENS7_ILi256EEEEEELi256ENS_10bfloat16_tEfNS_4arch4Sm90ELb0ELb1ELb1ELb1ELb0ELb1ELb0ELb1ELb1ELb1ELb1ELb0EEENS1_21CollectiveEpilogueFwdINS6_IJSA_SC_SB_EEES9_SE_SG_Li256ELb1ELb1ELb1ELb0EEENS1_36VarlenDynamicPersistentTileSchedulerILi128ELi64ELi256ELi128ELb1ELb1ELb1ELb1ELb0ELb1EEEEEEEEEvNT_6ParamsE)
        /*18c4*/ 	.short	0x0210
        /*18c6*/ 	.short	0x0af0


	//----- nvinfo : EIATTR_SW_WAR
	.align		4
.L_501:
        /*18c8*/ 	.byte	0x04, 0x36
        /*18ca*/ 	.short	(.L_503 - .L_502)
.L_502:
        /*18cc*/ 	.word	0x00000008
.L_503:


//--------------------- .nv.info._ZN7cutlass13device_kernelIN5flash11enable_sm90INS1_16FlashAttnFwdSm90INS1_25CollectiveMainloopFwdSm90ILi2EN4cute5tupleIJNS5_1CILi1EEES8_S8_EEENS6_IJNS7_ILi128EEENS7_ILi80EEENS7_ILi256EEEEEELi256ENS_10bfloat16_tEfNS_4arch4Sm90ELb1ELb0ELb1ELb0ELb0ELb0ELb0ELb1ELb1ELb1ELb1ELb0EEENS1_21CollectiveEpilogueFwdINS6_IJSA_SC_SB_EEES9_SE_SG_Li256ELb0ELb1ELb1ELb0EEENS1_19SingleTileSchedulerILb0ELb1ELb1ELi128EEEEEEEEEvNT_6ParamsE --------------------------
	.section	.nv.info._ZN7cutlass13device_kernelIN5flash11enable_sm90INS1_16FlashAttnFwdSm90INS1_25CollectiveMainloopFwdSm90ILi2EN4cute5tupleIJNS5_1CILi1EEES8_S8_EEENS6_IJNS7_ILi128EEENS7_ILi80EEENS7_ILi256EEEEEELi256ENS_10bfloat16_tEfNS_4arch4Sm90ELb1ELb0ELb1ELb0ELb0ELb0ELb0ELb1ELb1ELb1ELb1ELb0EEENS1_21CollectiveEpilogueFwdINS6_IJSA_SC_SB_EEES9_SE_SG_Li256ELb0ELb1ELb1ELb0EEENS1_19SingleTileSchedulerILb0ELb1ELb1ELi128EEEEEEEEEvNT_6ParamsE,"",@"SHT_CUDA_INFO"
	.sectionflags	@""
	.align	4


	//----- nvinfo : EIATTR_CUDA_API_VERSION
	.align		4
        /*0000*/ 	.byte	0x04, 0x37
        /*0002*/ 	.short	(.L_505 - .L_504)
.L_504:
        /*0004*/ 	.word	0x00000082


	//----- nvinfo : EIATTR_KPARAM_INFO
	.align		4
.L_505:
        /*0008*/ 	.byte	0x04, 0x17
        /*000a*/ 	.short	(.L_507 - .L_506)
.L_506:
        /*000c*/ 	.word	0x00000000
        /*0010*/ 	.short	0x0000
        /*0012*/ 	.short	0x0070
        /*0014*/ 	.byte	0x00, 0xf0, 0x01, 0x28


	//----- nvinfo : EIATTR_SPARSE_MMA_MASK
	.align		4
.L_507:
        /*0018*/ 	.byte	0x03, 0x50
        /*001a*/ 	.short	0x0000


	//----- nvinfo : EIATTR_MAXREG_COUNT
	.align		4
        /*001c*/ 	.byte	0x03, 0x1b
        /*001e*/ 	.short	0x00a8


	//----- nvinfo : EIATTR_NUM_BARRIERS
	.align		4
        /*0020*/ 	.byte	0x02, 0x4c
        /*0022*/ 	.byte	0x09
	.zero		1


	//----- nvinfo : EIATTR_EXTERNS
	.align		4
        /*0024*/ 	.byte	0x04, 0x0f
        /*0026*/ 	.short	(.L_509 - .L_508)


	//   ....[0]....
	.align		4
.L_508:
        /*0028*/ 	.word	index@(__assertfail)


	//----- nvinfo : EIATTR_ANNOTATIONS
	.align		4
.L_509:
        /*002c*/ 	.byte	0x04, 0x55
        /*002e*/ 	.short	(.L_511 - .L_510)


	//   ....[0]....
.L_510:
        /* <DEDUP_REMOVED lines=12> */


	//----- nvinfo : EIATTR_MERCURY_ISA_VERSION
	.align		4
.L_511:
        /*00e0*/ 	.byte	0x03, 0x5f
        /*00e2*/ 	.short	0x0101


	//----- nvinfo : EIATTR_INT_WARP_WIDE_INSTR_OFFSETS
	.align		4
        /*00e4*/ 	.byte	0x04, 0x31
        /*00e6*/ 	.short	(.L_513 - .L_512)


	//   ....[0]....
.L_512:
        /*00e8*/ 	.word	0x00000120


	//   ....[1]....
        /*00ec*/ 	.word	0x00000160


	//   ....[2]....
        /*00f0*/ 	.word	0x00000220


	//----- nvinfo : EIATTR_COOP_GROUP_MASK_REGIDS
	.align		4
.L_513:
        /*00f4*/ 	.byte	0x04, 0x29
        /*00f6*/ 	.short	(.L_515 - .L_514)


	//   ....[0]....
.L_514:
        /*00f8*/ 	.word	0xffffffff


	//   ....[1]....
        /*00fc*/ 	.word	0xffffffff


	//   ....[2]....
        /*0100*/ 	.word	0xffffffff


	//   ....[3]....
        /*0104*/ 	.word	0xffffffff


	//   ....[4]....
        /*0108*/ 	.word	0xffffffff


	//   ....[5]....
        /*010c*/ 	.word	0xffffffff


	//   ....[6]....
        /*0110*/ 	.word	0xffffffff


	//   ....[7]....
        /*0114*/ 	.word	0xffffffff


	//   ....[8]....
        /*0118*/ 	.word	0xffffffff


	//   ....[9]....
        /*011c*/ 	.word	0xffffffff


	//   ....[10]....
        /*0120*/ 	.word	0xffffffff


	//   ....[11]....
        /*0124*/ 	.word	0xffffffff


	//   ....[12]....
        /*0128*/ 	.word	0xffffffff


	//   ....[13]....
        /*012c*/ 	.word	0xffffffff


	//   ....[14]....
        /*0130*/ 	.word	0xffffffff


	//   ....[15]....
        /*0134*/ 	.word	0xffffffff


	//   ....[16]....
        /*0138*/ 	.word	0xffffffff


	//   ....[17]....
        /*013c*/ 	.word	0xffffffff


	//   ....[18]....
        /*0140*/ 	.word	0xffffffff


	//   ....[19]....
        /*0144*/ 	.word	0xffffffff


	//   ....[20]....
        /*0148*/ 	.word	0xffffffff


	//   ....[21]....
        /*014c*/ 	.word	0xffffffff


	//   ....[22]....
        /*0150*/ 	.word	0xffffffff


	//   ....[23]....
        /*0154*/ 	.word	0xffffffff


	//   ....[24]....
        /*0158*/ 	.word	0xffffffff


	//   ....[25]....
        /*015c*/ 	.word	0xffffffff


	//   ....[26]....
        /*0160*/ 	.word	0xffffffff


	//   ....[27]....
        /*0164*/ 	.word	0xffffffff


	//   ....[28]....
        /*0168*/ 	.word	0xffffffff


	//   ....[29]....
        /*016c*/ 	.word	0xffffffff


	//   ....[30]....
        /*0170*/ 	.word	0xffffffff


	//   ....[31]....
        /*0174*/ 	.word	0xffffffff


	//   ....[32]....
        /*0178*/ 	.word	0xffffffff


	//   ....[33]....
        /*017c*/ 	.word	0xffffffff


	//   ....[34]....
        /*0180*/ 	.word	0xffffffff


	//   ....[35]....
        /*0184*/ 	.word	0xffffffff


	//   ....[36]....
        /*0188*/ 	.word	0xffffffff


	//   ....[37]....
        /*018c*/ 	.word	0xffffffff


	//   ....[38]....
        /*0190*/ 	.word	0xffffffff


	//   ....[39]....
        /*0194*/ 	.word	0xffffffff


	//   ....[40]....
        /*0198*/ 	.word	0xffffffff


	//   ....[41]....
        /*019c*/ 	.word	0xffffffff


	//   ....[42]....
        /*01a0*/ 	.word	0xffffffff


	//   ....[43]....
        /*01a4*/ 	.word	0xffffffff


	//   ....[44]....
        /*01a8*/ 	.word	0xffffffff


	//   ....[45]....
        /*01ac*/ 	.word	0xffffffff


	//   ....[46]....
        /*01b0*/ 	.word	0xffffffff


	//   ....[47]....
        /*01b4*/ 	.word	0xffffffff


	//   ....[48]....
        /*01b8*/ 	.word	0xffffffff


	//   ....[49]....
        /*01bc*/ 	.word	0xffffffff


	//   ....[50]....
        /*01c0*/ 	.word	0xffffffff


	//   ....[51]....
        /*01c4*/ 	.word	0xffffffff


	//   ....[52]....
        /*01c8*/ 	.word	0xffffffff


	//   ....[53]....
        /*01cc*/ 	.word	0xffffffff


	//   ....[54]....
        /*01d0*/ 	.word	0xffffffff


	//   ....[55]....
        /*01d4*/ 	.word	0x0500000f


	//   ....[56]....
        /*01d8*/ 	.word	0x0500000f


	//   ....[57]....
        /*01dc*/ 	.word	0x0500000f


	//   ....[58]....
        /*01e0*/ 	.word	0x0500000f


	//   ....[59]....
        /*01e4*/ 	.word	0x0500000f


	//   ....[60]....
        /*01e8*/ 	.word	0x0500000f


	//   ....[61]....
        /*01ec*/ 	.word	0x0500000f


	//   ....[62]....
        /*01f0*/ 	.word	0x0500000f


	//   ....[63]....
        /*01f4*/ 	.word	0x0500000f


	//   ....[64]....
        /*01f8*/ 	.word	0x0500000f


	//   ....[65]....
        /*01fc*/ 	.word	0x0500000f


	//   ....[66]....
        /*0200*/ 	.word	0x0500000f


	//   ....[67]....
        /*0204*/ 	.word	0x0500000f


	//   ....[68]....
        /*0208*/ 	.word	0x0500000f


	//   ....[69]....
        /*020c*/ 	.word	0x0500000f


	//   ....[70]....
        /*0210*/ 	.word	0x0500000f


	//   ....[71]....
        /*0214*/ 	.word	0x0500000f


	//   ....[72]....
        /*0218*/ 	.word	0x0500000f


	//----- nvinfo : EIATTR_COOP_GROUP_INSTR_OFFSETS
	.align		4
.L_515:
        /*021c*/ 	.byte	0x04, 0x28
        /*021e*/ 	.short	(.L_517 - .L_516)


	//   ....[0]....
.L_516:
        /*0220*/ 	.word	0x00000060


	//   ....[1]....
        /*0224*/ 	.word	0x00000130


	//   ....[2]....
        /*0228*/ 	.word	0x00000230


	//   ....[3]....
        /*022c*/ 	.word	0x000003a0


	//   ....[4]....
        /*0230*/ 	.word	0x00000500


	//   ....[5]....
        /*0234*/ 	.word	0x00000620


	//   ....[6]....
        /*0238*/ 	.word	0x00000780


	//   ....[7]....
        /*023c*/ 	.word	0x00001350


	//   ....[8]....
        /*0240*/ 	.word	0x00001e60


	//   ....[9]....
        /*0244*/ 	.word	0x00004530


	//   ....[10]....
        /*0248*/ 	.word	0x00004580


	//   ....[11]....
        /*024c*/ 	.word	0x00004590


	//   ....[12]....
        /*0250*/ 	.word	0x00004ba0


	//   ....[13]....
        /*0254*/ 	.word	0x00004c10


	//   ....[14]....
        /*0258*/ 	.word	0x00008750


	//   ....[15]....
        /*025c*/ 	.word	0x00008760


	//   ....[16]....
        /*0260*/ 	.word	0x00008d50


	//   ....[17]....
        /*0264*/ 	.word	0x00008e50


	//   ....[18]....
        /*0268*/ 	.word	0x000092c0


	//   ....[19]....
        /*026c*/ 	.word	0x00009330


	//   ....[20]....
        /*0270*/ 	.word	0x0000d000


	//   ....[21]....
        /*0274*/ 	.word	0x0000d050


	//   ....[22]....
        /*0278*/ 	.word	0x0000d350


	//   ....[23]....
        /*027c*/ 	.word	0x0000d3e0


	//   ....[24]....
        /*0280*/ 	.word	0x0000e420


	//   ....[25]....
        /*0284*/ 	.word	0x0000e450


	//   ....[26]....
        /*0288*/ 	.word	0x0000e4e0


	//   ....[27]....
        /*028c*/ 	.word	0x0000e500


	//   ....[28]....
        /*0290*/ 	.word	0x0000f730


	//   ....[29]....
        /*0294*/ 	.word	0x0000f790


	//   ....[30]....
        /*0298*/ 	.word	0x0000f7d0


	//   ....[31]....
        /*029c*/ 	.word	0x0000f800


	//   ....[32]....
        /*02a0*/ 	.word	0x0000f840


	//   ....[33]....
        /*02a4*/ 	.word	0x0000f850


	//   ....[34]....
        /*02a8*/ 	.word	0x000104c0


	//   ....[35]....
        /*02ac*/ 	.word	0x000104d0


	//   ....[36]....
        /*02b0*/ 	.word	0x00011500


	//   ....[37]....
        /*02b4*/ 	.word	0x00012020


	//   ....[38]....
        /*02b8*/ 	.word	0x00012a70


	//   ....[39]....
        /*02bc*/ 	.word	0x00012ab0


	//   ....[40]....
        /*02c0*/ 	.word	0x00012ae0


	//   ....[41]....
        /*02c4*/ 	.word	0x00012b00


	//   ....[42]....
        /*02c8*/ 	.word	0x00012bb0


	//   ....[43]....
        /*02cc*/ 	.word	0x00012bd0


	//   ....[44]....
        /*02d0*/ 	.word	0x00012c50


	//   ....[45]....
        /*02d4*/ 	.word	0x00012c70


	//   ....[46]....
        /*02d8*/ 	.word	0x00012cf0


	//   ....[47]....
        /*02dc*/ 	.word	0x00012d10


	//   ....[48]....
        /*02e0*/ 	.word	0x00012d90


	//   ....[49]....
        /*02e4*/ 	.word	0x00012db0


	//   ....[50]....
        /*02e8*/ 	.word	0x00012e30


	//   ....[51]....
        /*02ec*/ 	.word	0x00012e50


	//   ....[52]....
        /*02f0*/ 	.word	0x00012ed0


	//   ....[53]....
        /*02f4*/ 	.word	0x00012ee0


	//   ....[54]....
        /*02f8*/ 	.word	0x00015b30


	//   ....[55]....
        /*02fc*/ 	.word	0x000160d0


	//   ....[56]....
        /*0300*/ 	.word	0x00016250


	//   ....[57]....
        /*0304*/ 	.word	0x000162a0


	//   ....[58]....
        /*0308*/ 	.word	0x00016410


	//   ....[59]....
        /*030c*/ 	.word	0x00016480


	//   ....[60]....
        /*0310*/ 	.word	0x00016580


	//   ....[61]....
        /*0314*/ 	.word	0x000165f0


	//   ....[62]....
        /*0318*/ 	.word	0x000166f0


	//   ....[63]....
        /*031c*/ 	.word	0x00016760


	//   ....[64]....
        /*0320*/ 	.word	0x00016860


	//   ....[65]....
        /*0324*/ 	.word	0x000168d0


	//   ....[66]....
        /*0328*/ 	.word	0x000169d0


	//   ....[67]....
        /*032c*/ 	.word	0x00016a40


	//   ....[68]....
        /*0330*/ 	.word	0x00016b40


	//   ....[69]....
        /*0334*/ 	.word	0x00016ba0


	//   ....[70]....
        /*0338*/ 	.word	0x00016c90


	//   ....[71]....
        /*033c*/ 	.word	0x00016ce0


	//   ....[72]....
        /*0340*/ 	.word	0x000170e0


	//----- nvinfo : EIATTR_REG_RECONFIG
	.align		4
.L_517:
        /*0344*/ 	.byte	0x01, 0x54
	.zero		2


	//----- nvinfo : EIATTR_SYSCALL_OFFSETS
	.align		4
        /*0348*/ 	.byte	0x04, 0x46
        /*034a*/ 	.short	(.L_519 - .L_518)


	//   ....[0]....
.L_518:
        /*034c*/ 	.word	0x00001520


	//   ....[1]....
        /*0350*/ 	.word	0x00011ca0


	//   ....[2]....
        /*0354*/ 	.word	0x00011de0


	//   ....[3]....
        /*0358*/ 	.word	0x00011ed0


	//   ....[4]....
        /*035c*/ 	.word	0x00012690


	//----- nvinfo : EIATTR_MBARRIER_INSTR_OFFSETS
	.align		4
.L_519:
        /*0360*/ 	.byte	0x04, 0x39
        /*0362*/ 	.short	(.L_521 - .L_520)


	//   ....[0]....
.L_520:
        /*0364*/ 	.word	0x00000250
        /*0368*/ 	.word	0x000000ff
        /*036c*/ 	.word	0x00038800
        /*0370*/ 	.short	0x0100
        /*0372*/ 	.byte	0x08
	.zero		1


	//   ....[1]....
        /*0374*/ 	.word	0x00000260
        /*0378*/ 	.word	0x000000ff
        /*037c*/ 	.word	0x00038820
        /*0380*/ 	.short	0x0100
        /*0382*/ 	.byte	0x08
	.zero		1


	//   ....[2]....
        /*0384*/ 	.word	0x00000350
        /*0388*/ 	.word	0x000000ff
        /*038c*/ 	.word	0x00038830
        /*0390*/ 	.short	0x0100
        /*0392*/ 	.byte	0x08
	.zero		1


	//   ....[3]....
        /*0394*/ 	.word	0x00000360
        /*0398*/ 	.word	0x000000ff
        /*039c*/ 	.word	0x00038840
        /*03a0*/ 	.short	0x0100
        /*03a2*/ 	.byte	0x08
	.zero		1


	//   ....[4]....
        /*03a4*/ 	.word	0x00000370
        /*03a8*/ 	.word	0x000000ff
        /*03ac*/ 	.word	0x00038838
        /*03b0*/ 	.short	0x0100
        /*03b2*/ 	.byte	0x08
	.zero		1


	//   ....[5]....
        /*03b4*/ 	.word	0x00000380
        /*03b8*/ 	.word	0x000000ff
        /*03bc*/ 	.word	0x00038848
        /*03c0*/ 	.short	0x0100
        /*03c2*/ 	.byte	0x08
	.zero		1


	//   ....[6]....
        /*03c4*/ 	.word	0x000004b0
        /*03c8*/ 	.word	0x000000ff
        /*03cc*/ 	.word	0x00038850
        /*03d0*/ 	.short	0x0100
        /*03d2*/ 	.byte	0x08
	.zero		1


	//   ....[7]....
        /*03d4*/ 	.word	0x000004c0
        /*03d8*/ 	.word	0x000000ff
        /*03dc*/ 	.word	0x00038860
        /*03e0*/ 	.short	0x0100
        /*03e2*/ 	.byte	0x08
	.zero		1


	//   ....[8]....
        /*03e4*/ 	.word	0x000004d0
        /*03e8*/ 	.word	0x000000ff
        /*03ec*/ 	.word	0x00038858
        /*03f0*/ 	.short	0x0100
        /*03f2*/ 	.byte	0x08
	.zero		1


	//   ....[9]....
        /*03f4*/ 	.word	0x000004e0
        /*03f8*/ 	.word	0x000000ff
        /*03fc*/ 	.word	0x00038868
        /*0400*/ 	.short	0x0100
        /*0402*/ 	.byte	0x08
	.zero		1


	//   ....[10]....
        /*0404*/ 	.word	0x000005d0
        /*0408*/ 	.word	0x000000ff
        /*040c*/ 	.word	0x00038870
        /*0410*/ 	.short	0x0100
        /*0412*/ 	.byte	0x06
	.zero		1


	//   ....[11]....
        /*0414*/ 	.word	0x000005e0
        /*0418*/ 	.word	0x000000ff
        /*041c*/ 	.word	0x00038880
        /*0420*/ 	.short	0x0100
        /*0422*/ 	.byte	0x06
	.zero		1


	//   ....[12]....
        /*0424*/ 	.word	0x000005f0
        /*0428*/ 	.word	0x000000ff
        /*042c*/ 	.word	0x00038878
        /*0430*/ 	.short	0x0100
        /*0432*/ 	.byte	0x06
	.zero		1


	//   ....[13]....
        /*0434*/ 	.word	0x00000600
        /*0438*/ 	.word	0x000000ff
        /*043c*/ 	.word	0x00038888
        /*0440*/ 	.short	0x0100
        /*0442*/ 	.byte	0x06
	.zero		1


	//   ....[14]....
        /*0444*/ 	.word	0x00000730
        /*0448*/ 	.word	0x000000ff
        /*044c*/ 	.word	0x00038890
        /*0450*/ 	.short	0x0100
        /*0452*/ 	.byte	0x08
	.zero		1


	//   ....[15]....
        /*0454*/ 	.word	0x00000740
        /*0458*/ 	.word	0x000000ff
        /*045c*/ 	.word	0x000388a0
        /*0460*/ 	.short	0x0100
        /*0462*/ 	.byte	0x08
	.zero		1


	//   ....[16]....
        /*0464*/ 	.word	0x00000750
        /*0468*/ 	.word	0x000000ff
        /*046c*/ 	.word	0x00038898
        /*0470*/ 	.short	0x0100
        /*0472*/ 	.byte	0x08
	.zero		1


	//   ....[17]....
        /*0474*/ 	.word	0x00000760
        /*0478*/ 	.word	0x000000ff
        /*047c*/ 	.word	0x000388a8
        /*0480*/ 	.short	0x0100
        /*0482*/ 	.byte	0x08
	.zero		1


	//   ....[18]....
        /*0484*/ 	.word	0x00000890
        /*0488*/ 	.word	0x000000ff
        /*048c*/ 	.word	0x000388b0
        /*0490*/ 	.short	0x0100
        /*0492*/ 	.byte	0x08
	.zero		1


	//   ....[19]....
        /*0494*/ 	.word	0x000008a0
        /*0498*/ 	.word	0x000000ff
        /*049c*/ 	.word	0x000388c0
        /*04a0*/ 	.short	0x0100
        /*04a2*/ 	.byte	0x08
	.zero		1


	//   ....[20]....
        /*04a4*/ 	.word	0x000008b0
        /*04a8*/ 	.word	0x000000ff
        /*04ac*/ 	.word	0x000388b8
        /*04b0*/ 	.short	0x0100
        /*04b2*/ 	.byte	0x08
	.zero		1


	//   ....[21]....
        /*04b4*/ 	.word	0x000008c0
        /*04b8*/ 	.word	0x000000ff
        /*04bc*/ 	.word	0x000388c8
        /*04c0*/ 	.short	0x0100
        /*04c2*/ 	.byte	0x08
	.zero		1


	//   ....[22]....
        /*04c4*/ 	.word	0x00001560
        /*04c8*/ 	.word	0x000000ff
        /*04cc*/ 	.word	0x00038800
        /*04d0*/ 	.short	0x010a
        /*04d2*/ 	.byte	0x04
	.zero		1


	//   ....[23]....
        /*04d4*/ 	.word	0x000015d0
        /*04d8*/ 	.word	0x000000ff
        /*04dc*/ 	.word	0x00038830
        /*04e0*/ 	.short	0x010a
        /*04e2*/ 	.byte	0x04
	.zero		1


	//   ....[24]....
        /*04e4*/ 	.word	0x00001670
        /*04e8*/ 	.word	0x000000ff
        /*04ec*/ 	.word	0x00038830
        /*04f0*/ 	.short	0x010a
        /*04f2*/ 	.byte	0x04
	.zero		1


	//   ....[25]....
        /*04f4*/ 	.word	0x00005010
        /*04f8*/ 	.word	0x00000000
        /*04fc*/ 	.word	0x00000000
        /*0500*/ 	.short	0x0101
        /*0502*/ 	.byte	0x3f
	.zero		1


	//   ....[26]....
        /*0504*/ 	.word	0x00005770
        /*0508*/ 	.word	0x000000ff
        /*050c*/ 	.word	0x00038830
        /*0510*/ 	.short	0x010a
        /*0512*/ 	.byte	0x06
	.zero		1


	//   ....[27]....
        /*0514*/ 	.word	0x000057c0
        /*0518*/ 	.word	0x000000ff
        /*051c*/ 	.word	0x00038830
        /*0520*/ 	.short	0x010a
        /*0522*/ 	.byte	0x06
	.zero		1


	//   ....[28]....
        /*0524*/ 	.word	0x000080b0
        /*0528*/ 	.word	0x000000ff
        /*052c*/ 	.word	0x00038850
        /*0530*/ 	.short	0x010a
        /*0532*/ 	.byte	0x07
	.zero		1


	//   ....[29]....
        /*0534*/ 	.word	0x000080f0
        /*0538*/ 	.word	0x000000ff
        /*053c*/ 	.word	0x00038850
        /*0540*/ 	.short	0x010a
        /*0542*/ 	.byte	0x07
	.zero		1


	//   ....[30]....
        /*0544*/ 	.word	0x00009770
        /*0548*/ 	.word	0x000000ab
        /*054c*/ 	.word	0x00000000
        /*0550*/ 	.short	0x0101
        /*0552*/ 	.byte	0x3f
	.zero		1


	//   ....[31]....
        /*0554*/ 	.word	0x000097c0
        /*0558*/ 	.word	0x000000af
        /*055c*/ 	.word	0x00000000
        /*0560*/ 	.short	0x0101
        /*0562*/ 	.byte	0x3f
	.zero		1


	//   ....[32]....
        /*0564*/ 	.word	0x00009d00
        /*0568*/ 	.word	0x000000ff
        /*056c*/ 	.word	0x00038830
        /*0570*/ 	.short	0x010a
        /*0572*/ 	.byte	0x06
	.zero		1


	//   ....[33]....
        /*0574*/ 	.word	0x00009d50
        /*0578*/ 	.word	0x000000ff
        /*057c*/ 	.word	0x00038830
        /*0580*/ 	.short	0x010a
        /*0582*/ 	.byte	0x06
	.zero		1


	//   ....[34]....
        /*0584*/ 	.word	0x0000c650
        /*0588*/ 	.word	0x000000ff
        /*058c*/ 	.word	0x00038850
        /*0590*/ 	.short	0x010a
        /*0592*/ 	.byte	0x0b
	.zero		1


	//   ....[35]....
        /*0594*/ 	.word	0x0000c690
        /*0598*/ 	.word	0x000000ff
        /*059c*/ 	.word	0x00038850
        /*05a0*/ 	.short	0x010a
        /*05a2*/ 	.byte	0x0b
	.zero		1


	//   ....[36]....
        /*05a4*/ 	.word	0x0000d710
        /*05a8*/ 	.word	0x00000099
        /*05ac*/ 	.word	0x00000000
        /*05b0*/ 	.short	0x0101
        /*05b2*/ 	.byte	0x3f
	.zero		1


	//   ....[37]....
        /*05b4*/ 	.word	0x0000d7e0
        /*05b8*/ 	.word	0x000000a4
        /*05bc*/ 	.word	0x00000000
        /*05c0*/ 	.short	0x0101
        /*05c2*/ 	.byte	0x3f
	.zero		1


	//   ....[38]....
        /*05c4*/ 	.word	0x0000e390
        /*05c8*/ 	.word	0x000000ff
        /*05cc*/ 	.word	0x00038850
        /*05d0*/ 	.short	0x010a
        /*05d2*/ 	.byte	0x05
	.zero		1


	//   ....[39]....
        /*05d4*/ 	.word	0x0000e3d0
        /*05d8*/ 	.word	0x000000ff
        /*05dc*/ 	.word	0x00038850
        /*05e0*/ 	.short	0x010a
        /*05e2*/ 	.byte	0x05
	.zero		1


	//   ....[40]....
        /*05e4*/ 	.word	0x0000e7e0
        /*05e8*/ 	.word	0x00000005
        /*05ec*/ 	.word	0x00000000
        /*05f0*/ 	.short	0x0101
        /*05f2*/ 	.byte	0x3f
	.zero		1


	//   ....[41]....
        /*05f4*/ 	.word	0x0000f870
        /*05f8*/ 	.word	0x000000ff
        /*05fc*/ 	.word	0x00000000
        /*0600*/ 	.short	0x0101
        /*0602*/ 	.byte	0x04
	.zero		1


	//   ....[42]....
        /*0604*/ 	.word	0x00012240
        /*0608*/ 	.word	0x000000ff
        /*060c*/ 	.word	0x00038840
        /*0610*/ 	.short	0x010a
        /*0612*/ 	.byte	0x26
	.zero		1


	//   ....[43]....
        /*0614*/ 	.word	0x00013060
        /*0618*/ 	.word	0x000000ff
        /*061c*/ 	.word	0x00038800
        /*0620*/ 	.short	0x0107
        /*0622*/ 	.byte	0x26
	.zero		1


	//   ....[44]....
        /*0624*/ 	.word	0x000130d0
        /*0628*/ 	.word	0x000000ff
        /*062c*/ 	.word	0x00038800
        /*0630*/ 	.short	0x0101
        /*0632*/ 	.byte	0x26
	.zero		1


	//   ....[45]....
        /*0634*/ 	.word	0x000130f0
        /*0638*/ 	.word	0x000000ff
        /*063c*/ 	.word	0x00038820
        /*0640*/ 	.short	0x010a
        /*0642*/ 	.byte	0x26
	.zero		1


	//   ....[46]....
        /*0644*/ 	.word	0x000134e0
        /*0648*/ 	.word	0x000000ff
        /*064c*/ 	.word	0x00038848
        /*0650*/ 	.short	0x010a
        /*0652*/ 	.byte	0x26
	.zero		1


	//   ....[47]....
        /*0654*/ 	.word	0x00013980
        /*0658*/ 	.word	0x000000ff
        /*065c*/ 	.word	0x00038860
        /*0660*/ 	.short	0x010a
        /*0662*/ 	.byte	0x26
	.zero		1


	//   ....[48]....
        /*0664*/ 	.word	0x00014030
        /*0668*/ 	.word	0x000000ff
        /*066c*/ 	.word	0x00038840
        /*0670*/ 	.short	0x010a
        /*0672*/ 	.byte	0x26
	.zero		1


	//   ....[49]....
        /*0674*/ 	.word	0x000144d0
        /*0678*/ 	.word	0x000000ff
        /*067c*/ 	.word	0x00038868
        /*0680*/ 	.short	0x010a
        /*0682*/ 	.byte	0x26
	.zero		1


	//   ....[50]....
        /*0684*/ 	.word	0x00014bd0
        /*0688*/ 	.word	0x000000ff
        /*068c*/ 	.word	0x00038848
        /*0690*/ 	.short	0x010a
        /*0692*/ 	.byte	0x26
	.zero		1


	//   ....[51]....
        /*0694*/ 	.word	0x00015050
        /*0698*/ 	.word	0x000000ff
        /*069c*/ 	.word	0x00038860
        /*06a0*/ 	.short	0x010a
        /*06a2*/ 	.byte	0x26
	.zero		1


	//   ....[52]....
        /*06a4*/ 	.word	0x00015590
        /*06a8*/ 	.word	0x00000003
        /*06ac*/ 	.word	0x00038860
        /*06b0*/ 	.short	0x010a
        /*06b2*/ 	.byte	0x3f
	.zero		1


	//   ....[53]....
        /*06b4*/ 	.word	0x00015ac0
        /*06b8*/ 	.word	0x00000002
        /*06bc*/ 	.word	0x00038820
        /*06c0*/ 	.short	0x010a
        /*06c2*/ 	.byte	0x3f
	.zero		1


	//   ....[54]....
        /*06c4*/ 	.word	0x00015c40
        /*06c8*/ 	.word	0x00000006
        /*06cc*/ 	.word	0x00000000
        /*06d0*/ 	.short	0x010a
        /*06d2*/ 	.byte	0x3f
	.zero		1


	//   ....[55]....
        /*06d4*/ 	.word	0x00015cb0
        /*06d8*/ 	.word	0x00000003
        /*06dc*/ 	.word	0x00000000
        /*06e0*/ 	.short	0x010a
        /*06e2*/ 	.byte	0x3f
	.zero		1


	//   ....[56]....
        /*06e4*/ 	.word	0x00015d10
        /*06e8*/ 	.word	0x00000000
        /*06ec*/ 	.word	0x00000000
        /*06f0*/ 	.short	0x010a
        /*06f2*/ 	.byte	0x3f
	.zero		1


	//   ....[57]....
        /*06f4*/ 	.word	0x00015d40
        /*06f8*/ 	.word	0x00000003
        /*06fc*/ 	.word	0x00000000
        /*0700*/ 	.short	0x010a
        /*0702*/ 	.byte	0x3f
	.zero		1


	//   ....[58]....
        /*0704*/ 	.word	0x00015dc0
        /*0708*/ 	.word	0x00000003
        /*070c*/ 	.word	0x00038800
        /*0710*/ 	.short	0x010a
        /*0712*/ 	.byte	0x3f
	.zero		1


	//   ....[59]....
        /*0714*/ 	.word	0x00015e30
        /*0718*/ 	.word	0x00000003
        /*071c*/ 	.word	0x00038830
        /*0720*/ 	.short	0x010a
        /*0722*/ 	.byte	0x3f
	.zero		1


	//   ....[60]....
        /*0724*/ 	.word	0x00015ea0
        /*0728*/ 	.word	0x00000006
        /*072c*/ 	.word	0x00038830
        /*0730*/ 	.short	0x010a
        /*0732*/ 	.byte	0x3f
	.zero		1


	//   ....[61]....
        /*0734*/ 	.word	0x00015f00
        /*0738*/ 	.word	0x00000003
        /*073c*/ 	.word	0x00038850
        /*0740*/ 	.short	0x010a
        /*0742*/ 	.byte	0x3f
	.zero		1


	//   ....[62]....
        /*0744*/ 	.word	0x00015f70
        /*0748*/ 	.word	0x00000006
        /*074c*/ 	.word	0x00038830
        /*0750*/ 	.short	0x010a
        /*0752*/ 	.byte	0x3f
	.zero		1


	//   ....[63]....
        /*0754*/ 	.word	0x00015fd0
        /*0758*/ 	.word	0x00000003
        /*075c*/ 	.word	0x00038850
        /*0760*/ 	.short	0x010a
        /*0762*/ 	.byte	0x3f
	.zero		1


	//   ....[64]....
        /*0764*/ 	.word	0x00016030
        /*0768*/ 	.word	0x00000005
        /*076c*/ 	.word	0x00038850
        /*0770*/ 	.short	0x010a
        /*0772*/ 	.byte	0x3f
	.zero		1


	//   ....[65]....
        /*0774*/ 	.word	0x00016190
        /*0778*/ 	.word	0x00000003
        /*077c*/ 	.word	0x00038840
        /*0780*/ 	.short	0x010a
        /*0782*/ 	.byte	0x3f
	.zero		1


	//   ....[66]....
        /*0784*/ 	.word	0x00016d20
        /*0788*/ 	.word	0x00000003
        /*078c*/ 	.word	0x00038820
        /*0790*/ 	.short	0x010a
        /*0792*/ 	.byte	0x3f
	.zero		1


	//   ....[67]....
        /*0794*/ 	.word	0x00016d80
        /*0798*/ 	.word	0x00000003
        /*079c*/ 	.word	0x00038848
        /*07a0*/ 	.short	0x010a
        /*07a2*/ 	.byte	0x3f
	.zero		1


	//   ....[68]....
        /*07a4*/ 	.word	0x00016de0
        /*07a8*/ 	.word	0x00000003
        /*07ac*/ 	.word	0x00038860
        /*07b0*/ 	.short	0x010a
        /*07b2*/ 	.byte	0x3f
	.zero		1


	//   ....[69]....
        /*07b4*/ 	.word	0x00016e40
        /*07b8*/ 	.word	0x00000003
        /*07bc*/ 	.word	0x00038840
        /*07c0*/ 	.short	0x010a
        /*07c2*/ 	.byte	0x3f
	.zero		1


	//   ....[70]....
        /*07c4*/ 	.word	0x00016ea0
        /*07c8*/ 	.word	0x00000003
        /*07cc*/ 	.word	0x00038868
        /*07d0*/ 	.short	0x010a
        /*07d2*/ 	.byte	0x3f
	.zero		1


	//   ....[71]....
        /*07d4*/ 	.word	0x00016f00
        /*07d8*/ 	.word	0x00000003
        /*07dc*/ 	.word	0x00038848
        /*07e0*/ 	.short	0x010a
        /*07e2*/ 	.byte	0x3f
	.zero		1


	//   ....[72]....
        /*07e4*/ 	.word	0x00016f60
        /*07e8*/ 	.word	0x00000003
        /*07ec*/ 	.word	0x00038860
        /*07f0*/ 	.short	0x010a
        /*07f2*/ 	.byte	0x3f
	.zero		1


	//   ....[73]....
        /*07f4*/ 	.word	0x00016fb0
        /*07f8*/ 	.word	0x00000003
        /*07fc*/ 	.word	0x00038860
        /*0800*/ 	.short	0x010a
        /*0802*/ 	.byte	0x3f
	.zero		1


	//   ....[74]....
        /*0804*/ 	.word	0x00017000
        /*0808*/ 	.word	0x00000002
        /*080c*/ 	.word	0x00038820
        /*0810*/ 	.short	0x010a
        /*0812*/ 	.byte	0x3f
	.zero		1


	//   ....[75]....
        /*0814*/ 	.word	0x000171a0
        /*0818*/ 	.word	0x00000006
        /*081c*/ 	.word	0x00000000
        /*0820*/ 	.short	0x010a
        /*0822*/ 	.byte	0x3f
	.zero		1


	//   ....[76]....
        /*0824*/ 	.word	0x000171f0
        /*0828*/ 	.word	0x00000003
        /*082c*/ 	.word	0x00000000
        /*0830*/ 	.short	0x010a
        /*0832*/ 	.byte	0x3f
	.zero		1


	//   ....[77]....
        /*0834*/ 	.word	0x00017240
        /*0838*/ 	.word	0x00000000
        /*083c*/ 	.word	0x00000000
        /*0840*/ 	.short	0x010a
        /*0842*/ 	.byte	0x3f
	.zero		1


	//----- nvinfo : EIATTR_NUM_MBARRIERS
	.align		4
.L_521:
        /*0844*/ 	.byte	0x03, 0x38
        /*0846*/ 	.short	0x0016


	//----- nvinfo : EIATTR_EXIT_INSTR_OFFSETS
	.align		4
        /*0848*/ 	.byte	0x04, 0x1c
        /*084a*/ 	.short	(.L_523 - .L_522)


	//   ....[0]....
.L_522:
        /*084c*/ 	.word	0x00015d90


	//----- nvinfo : EIATTR_MAX_THREADS
	.align		4
.L_523:
        /*0850*/ 	.byte	0x04, 0x05
        /*0852*/ 	.short	(.L_525 - .L_524)
.L_524:
        /*0854*/ 	.word	0x00000180
        /*0858*/ 	.word	0x00000001
        /*085c*/ 	.word	0x00000001


	//----- nvinfo : EIATTR_CRS_STACK_SIZE
	.align		4
.L_525:
        /*0860*/ 	.byte	0x04, 0x1e
        /*0862*/ 	.short	(.L_527 - .L_526)
.L_526:
        /*0864*/ 	.word	0x00000000


	//----- nvinfo : EIATTR_CBANK_PARAM_SIZE
	.align		4
.L_527:
        /*0868*/ 	.byte	0x03, 0x19
        /*086a*/ 	.short	0x0a70


	//----- nvinfo : EIATTR_PARAM_CBANK
	.align		4
        /*086c*/ 	.byte	0x04, 0x0a
        /*086e*/ 	.short	(.L_529 - .L_528)
	.align		4
.L_528:
        /*0870*/ 	.word	index@(.nv.constant0._ZN7cutlass13device_kernelIN5flash11enable_sm90INS1_16FlashAttnFwdSm90INS1_25CollectiveMainloopFwdSm90ILi2EN4cute5tupleIJNS5_1CILi1EEES8_S8_EEENS6_IJNS7_ILi128EEENS7_ILi80EEENS7_ILi256EEEEEELi256ENS_10bfloat16_tEfNS_4arch4Sm90ELb1ELb0ELb1ELb0ELb0ELb0ELb0ELb1ELb1ELb1ELb1ELb0EEENS1_21CollectiveEpilogueFwdINS6_IJSA_SC_SB_EEES9_SE_SG_Li256ELb0ELb1ELb1ELb0EEENS1_19SingleTileSchedulerILb0ELb1ELb1ELi128EEEEEEEEEvNT_6ParamsE)
        /*0874*/ 	.short	0x0210
        /*0876*/ 	.short	0x0a70


	//----- nvinfo : EIATTR_SW_WAR
	.align		4
.L_529:
        /*0878*/ 	.byte	0x04, 0x36
        /*087a*/ 	.short	(.L_531 - .L_530)
.L_530:
        /*087c*/ 	.word	0x00000008
.L_531:


//--------------------- .nv.info._ZN7cutlass13device_kernelIN5flash11enable_sm90INS1_16FlashAttnFwdSm90INS1_25CollectiveMainloopFwdSm90ILi2EN4cute5tupleIJNS5_1CILi1EEES8_S8_EEENS6_IJNS7_ILi128EEENS7_ILi80EEENS7_ILi256EEEEEELi256ENS_10bfloat16_tEfNS_4arch4Sm90ELb1ELb0ELb1ELb1ELb0ELb0ELb0ELb1ELb1ELb1ELb1ELb0EEENS1_21CollectiveEpilogueFwdINS6_IJSA_SC_SB_EEES9_SE_SG_Li256ELb1ELb1ELb1ELb0EEENS1_36VarlenDynamicPersistentTileSchedulerILi128ELi80ELi256ELi128ELb1ELb1ELb1ELb1ELb1ELb1EEEEEEEEEvNT_6ParamsE --------------------------
	.section	.nv.info._ZN7cutlass13device_kernelIN5flash11enable_sm90INS1_16FlashAttnFwdSm90INS1_25CollectiveMainloopFwdSm90ILi2EN4cute5tupleIJNS5_1CILi1EEES8_S8_EEENS6_IJNS7_ILi128EEENS7_ILi80EEENS7_ILi256EEEEEELi256ENS_10bfloat16_tEfNS_4arch4Sm90ELb1ELb0ELb1ELb1ELb0ELb0ELb0ELb1ELb1ELb1ELb1ELb0EEENS1_21CollectiveEpilogueFwdINS6_IJSA_SC_SB_EEES9_SE_SG_Li256ELb1ELb1ELb1ELb0EEENS1_36VarlenDynamicPersistentTileSchedulerILi128ELi80ELi256ELi128ELb1ELb1ELb1ELb1ELb1ELb1EEEEEEEEEvNT_6ParamsE,"",@"SHT_CUDA_INFO"
	.sectionflags	@""
	.align	4


	//----- nvinfo : EIATTR_CUDA_API_VERSION
	.align		4
        /*0000*/ 	.byte	0x04, 0x37
        /*0002*/ 	.short	(.L_533 - .L_532)
.L_532:
        /*0004*/ 	.word	0x00000082


	//----- nvinfo : EIATTR_KPARAM_INFO
	.align		4
.L_533:
        /*0008*/ 	.byte	0x04, 0x17
        /*000a*/ 	.short	(.L_535 - .L_534)
.L_534:
        /*000c*/ 	.word	0x00000000
        /*0010*/ 	.short	0x0000
        /*0012*/ 	.short	0x0070
        /*0014*/ 	.byte	0x00, 0xf0, 0x01, 0x2a


	//----- nvinfo : EIATTR_SPARSE_MMA_MASK
	.align		4
.L_535:
        /*0018*/ 	.byte	0x03, 0x50
        /*001a*/ 	.short	0x0000


	//----- nvinfo : EIATTR_MAXREG_COUNT
	.align		4
        /*001c*/ 	.byte	0x03, 0x1b
        /*001e*/ 	.short	0x00a8


	//----- nvinfo : EIATTR_NUM_BARRIERS
	.align		4
        /*0020*/ 	.byte	0x02, 0x4c
        /*0022*/ 	.byte	0x09
	.zero		1


	//----- nvinfo : EIATTR_EXTERNS
	.align		4
        /*0024*/ 	.byte	0x04, 0x0f
        /*0026*/ 	.short	(.L_537 - .L_536)


	//   ....[0]....
	.align		4
.L_536:
        /*0028*/ 	.word	index@(__assertfail)


	//----- nvinfo : EIATTR_ANNOTATIONS
	.align		4
.L_537:
        /*002c*/ 	.byte	0x04, 0x55
        /*002e*/ 	.short	(.L_539 - .L_538)


	//   ....[0]....
.L_538:
        /* <DEDUP_REMOVED lines=82> */


	//----- nvinfo : EIATTR_MERCURY_ISA_VERSION
	.align		4
.L_539:
        /*0540*/ 	.byte	0x03, 0x5f
        /*0542*/ 	.short	0x0101


	//----- nvinfo : EIATTR_UNUSED_LOAD_BYTE_OFFSET
	.align		4
        /*0544*/ 	.byte	0x04, 0x44
        /*0546*/ 	.short	(.L_541 - .L_540)


	//   ....[0]....
.L_540:
        /*0548*/ 	.word	0x00000a10
        /*054c*/ 	.word	0x0000fff0


	//   ....[1]....
        /*0550*/ 	.word	0x0000f850
        /*0554*/ 	.word	0x0000fff0


	//----- nvinfo : EIATTR_INT_WARP_WIDE_INSTR_OFFSETS
	.align		4
.L_541:
        /*0558*/ 	.byte	0x04, 0x31
        /*055a*/ 	.short	(.L_543 - .L_542)


	//   ....[0]....
.L_542:
        /*055c*/ 	.word	0x00000130


	//   ....[1]....
        /*0560*/ 	.word	0x00000170


	//   ....[2]....
        /*0564*/ 	.word	0x000001e0


	//   ....[3]....
        /*0568*/ 	.word	0x000160a0


	//   ....[4]....
        /*056c*/ 	.word	0x00016140


	//   ....[5]....
        /*0570*/ 	.word	0x0001a590


	//   ....[6]....
        /*0574*/ 	.word	0x0001a600


	//----- nvinfo : EIATTR_COOP_GROUP_MASK_REGIDS
	.align		4
.L_543:
        /*0578*/ 	.byte	0x04, 0x29
        /*057a*/ 	.short	(.L_545 - .L_544)


	//   ....[0]....
.L_544:
        /*057c*/ 	.word	0xffffffff


	//   ....[1]....
        /*0580*/ 	.word	0xffffffff


	//   ....[2]....
        /*0584*/ 	.word	0xffffffff


	//   ....[3]....
        /*0588*/ 	.word	0xffffffff


	//   ....[4]....
        /*058c*/ 	.word	0xffffffff


	//   ....[5]....
        /*0590*/ 	.word	0xffffffff


	//   ....[6]....
        /*0594*/ 	.word	0xffffffff


	//   ....[7]....
        /*0598*/ 	.word	0xffffffff


	//   ....[8]....
        /*059c*/ 	.word	0xffffffff


	//   ....[9]....
        /*05a0*/ 	.word	0xffffffff


	//   ....[10]....
        /*05a4*/ 	.word	0xffffffff


	//   ....[11]....
        /*05a8*/ 	.word	0xffffffff


	//   ....[12]....
        /*05ac*/ 	.word	0xffffffff


	//   ....[13]....
        /*05b0*/ 	.word	0xffffffff


	//   ....[14]....
        /*05b4*/ 	.word	0xffffffff


	//   ....[15]....
        /*05b8*/ 	.word	0xffffffff


	//   ....[16]....
        /*05bc*/ 	.word	0xffffffff


	//   ....[17]....
        /*05c0*/ 	.word	0xffffffff


	//   ....[18]....
        /*05c4*/ 	.word	0xffffffff


	//   ....[19]....
        /*05c8*/ 	.word	0xffffffff


	//   ....[20]....
        /*05cc*/ 	.word	0xffffffff


	//   ....[21]....
        /*05d0*/ 	.word	0xffffffff


	//   ....[22]....
        /*05d4*/ 	.word	0xffffffff


	//   ....[23]....
        /*05d8*/ 	.word	0xffffffff


	//   ....[24]....
        /*05dc*/ 	.word	0xffffffff


	//   ....[25]....
        /*05e0*/ 	.word	0xffffffff


	//   ....[26]....
        /*05e4*/ 	.word	0xffffffff


	//   ....[27]....
        /*05e8*/ 	.word	0xffffffff


	//   ....[28]....
        /*05ec*/ 	.word	0xffffffff


	//   ....[29]....
        /*05f0*/ 	.word	0xffffffff


	//   ....[30]....
        /*05f4*/ 	.word	0xffffffff


	//   ....[31]....
        /*05f8*/ 	.word	0xffffffff


	//   ....[32]....
        /*05fc*/ 	.word	0xffffffff


	//   ....[33]....
        /*0600*/ 	.word	0xffffffff


	//   ....[34]....
        /*0604*/ 	.word	0xffffffff


	//   ....[35]....
        /*0608*/ 	.word	0xffffffff


	//   ....[36]....
        /*060c*/ 	.word	0xffffffff


	//   ....[37]....
        /*0610*/ 	.word	0xffffffff


	//   ....[38]....
        /*0614*/ 	.word	0xffffffff


	//   ....[39]....
        /*0618*/ 	.word	0xffffffff


	//   ....[40]....
        /*061c*/ 	.word	0xffffffff


	//   ....[41]....
        /*0620*/ 	.word	0xffffffff


	//   ....[42]....
        /*0624*/ 	.word	0xffffffff


	//   ....[43]....
        /*0628*/ 	.word	0xffffffff


	//   ....[44]....
        /*062c*/ 	.word	0xffffffff


	//   ....[45]....
        /*0630*/ 	.word	0xffffffff


	//   ....[46]....
        /*0634*/ 	.word	0xffffffff


	//   ....[47]....
        /*0638*/ 	.word	0xffffffff


	//   ....[48]....
        /*063c*/ 	.word	0xffffffff


	//   ....[49]....
        /*0640*/ 	.word	0xffffffff


	//   ....[50]....
        /*0644*/ 	.word	0xffffffff


	//   ....[51]....
        /*0648*/ 	.word	0xffffffff


	//   ....[52]....
        /*064c*/ 	.word	0xffffffff


	//   ....[53]....
        /*0650*/ 	.word	0xffffffff


	//   ....[54]....
        /*0654*/ 	.word	0xffffffff


	//   ....[55]....
        /*0658*/ 	.word	0xffffffff


	//   ....[56]....
        /*065c*/ 	.word	0xffffffff


	//   ....[57]....
        /*0660*/ 	.word	0xffffffff


	//   ....[58]....
        /*0664*/ 	.word	0xffffffff


	//   ....[59]....
        /*0668*/ 	.word	0xffffffff


	//   ....[60]....
        /*066c*/ 	.word	0xffffffff


	//   ....[61]....
        /*0670*/ 	.word	0xffffffff


	//   ....[62]....
        /*0674*/ 	.word	0xffffffff


	//   ....[63]....
        /*0678*/ 	.word	0xffffffff


	//   ....[64]....
        /*067c*/ 	.word	0xffffffff


	//   ....[65]....
        /*0680*/ 	.word	0xffffffff


	//   ....[66]....
        /*0684*/ 	.word	0xffffffff


	//   ....[67]....
        /*0688*/ 	.word	0xffffffff


	//   ....[68]....
        /*068c*/ 	.word	0xffffffff


	//   ....[69]....
        /*0690*/ 	.word	0xffffffff


	//   ....[70]....
        /*0694*/ 	.word	0xffffffff


	//   ....[71]....
        /*0698*/ 	.word	0xffffffff


	//   ....[72]....
        /*069c*/ 	.word	0xffffffff


	//   ....[73]....
        /*06a0*/ 	.word	0xffffffff


	//   ....[74]....
        /*06a4*/ 	.word	0xffffffff


	//   ....[75]....
        /*06a8*/ 	.word	0xffffffff


	//   ....[76]....
        /*06ac*/ 	.word	0xffffffff


	//   ....[77]....
        /*06b0*/ 	.word	0xffffffff


	//   ....[78]....
        /*06b4*/ 	.word	0xffffffff


	//   ....[79]....
        /*06b8*/ 	.word	0xffffffff


	//   ....[80]....
        /*06bc*/ 	.word	0xffffffff


	//   ....[81]....
        /*06c0*/ 	.word	0xffffffff


	//   ....[82]....
        /*06c4*/ 	.word	0xffffffff


	//   ....[83]....
        /*06c8*/ 	.word	0xffffffff


	//   ....[84]....
        /*06cc*/ 	.word	0xffffffff


	//   ....[85]....
        /*06d0*/ 	.word	0xffffffff


	//   ....[86]....
        /*06d4*/ 	.word	0xffffffff


	//   ....[87]....
        /*06d8*/ 	.word	0xffffffff


	//   ....[88]....
        /*06dc*/ 	.word	0xffffffff


	//   ....[89]....
        /*06e0*/ 	.word	0xffffffff


	//   ....[90]....
        /*06e4*/ 	.word	0xffffffff


	//   ....[91]....
        /*06e8*/ 	.word	0xffffffff


	//   ....[92]....
        /*06ec*/ 	.word	0xffffffff


	//   ....[93]....
        /*06f0*/ 	.word	0xffffffff


	//   ....[94]....
        /*06f4*/ 	.word	0xffffffff


	//   ....[95]....
        /*06f8*/ 	.word	0xffffffff


	//   ....[96]....
        /*06fc*/ 	.word	0xffffffff


	//   ....[97]....
        /*0700*/ 	.word	0xffffffff


	//   ....[98]....
        /*0704*/ 	.word	0xffffffff


	//   ....[99]....
        /*0708*/ 	.word	0xffffffff


	//   ....[100]....
        /*070c*/ 	.word	0xffffffff


	//   ....[101]....
        /*0710*/ 	.word	0xffffffff


	//   ....[102]....
        /*0714*/ 	.word	0xffffffff


	//   ....[103]....
        /*0718*/ 	.word	0xffffffff


	//   ....[104]....
        /*071c*/ 	.word	0xffffffff


	//   ....[105]....
        /*0720*/ 	.word	0x0500000f


	//   ....[106]....
        /*0724*/ 	.word	0x0500000f


	//   ....[107]....
        /*0728*/ 	.word	0x0500000f


	//   ....[108]....
        /*072c*/ 	.word	0x0500000f


	//   ....[109]....
        /*0730*/ 	.word	0x0500000f


	//   ....[110]....
        /*0734*/ 	.word	0x0500000f


	//   ....[111]....
        /*0738*/ 	.word	0x0500000f


	//   ....[112]....
        /*073c*/ 	.word	0x0500000f


	//   ....[113]....
        /*0740*/ 	.word	0x0500000f


	//   ....[114]....
        /*0744*/ 	.word	0x0500000f


	//   ....[115]....
        /*0748*/ 	.word	0x0500000f


	//   ....[116]....
        /*074c*/ 	.word	0x0500000f


	//   ....[117]....
        /*0750*/ 	.word	0x0500000f


	//   ....[118]....
        /*0754*/ 	.word	0x0500000f


	//   ....[119]....
        /*0758*/ 	.word	0x0500000f


	//   ....[120]....
        /*075c*/ 	.word	0x0500000f


	//   ....[121]....
        /*0760*/ 	.word	0x0500000f


	//   ....[122]....
        /*0764*/ 	.word	0x0500000f


	//   ....[123]....
        /*0768*/ 	.word	0x0500000f


	//   ....[124]....
        /*076c*/ 	.word	0x0500000f


	//   ....[125]....
        /*0770*/ 	.word	0x0500000f


	//   ....[126]....
        /*0774*/ 	.word	0x0500000f


	//   ....[127]....
        /*0778*/ 	.word	0x0500000f


	//   ....[128]....
        /*077c*/ 	.word	0x0500000f


	//   ....[129]....
        /*0780*/ 	.word	0x0500000f


	//   ....[130]....
        /*0784*/ 	.word	0x0500000f


	//   ....[131]....
        /*0788*/ 	.word	0x0500000f


	//   ....[132]....
        /*078c*/ 	.word	0x0500000f


	//   ....[133]....
        /*0790*/ 	.word	0x0500000f


	//   ....[134]....
        /*0794*/ 	.word	0x0500000f


	//   ....[135]....
        /*0798*/ 	.word	0x0500000f


	//   ....[136]....
        /*079c*/ 	.word	0x0500000f


	//   ....[137]....
        /*07a0*/ 	.word	0x0500000f


	//   ....[138]....
        /*07a4*/ 	.word	0x0500000f


	//   ....[139]....
        /*07a8*/ 	.word	0x0500000f


	//   ....[140]....
        /*07ac*/ 	.word	0x0500000f


	//----- nvinfo : EIATTR_COOP_GROUP_INSTR_OFFSETS
	.align		4
.L_545:
        /*07b0*/ 	.byte	0x04, 0x28
        /*07b2*/ 	.short	(.L_547 - .L_546)


	//   ....[0]....
.L_546:
        /*07b4*/ 	.word	0x00000060


	//   ....[1]....
        /*07b8*/ 	.word	0x00000140


	//   ....[2]....
        /*07bc*/ 	.word	0x00000190


	//   ....[3]....
        /*07c0*/ 	.word	0x000003c0


	//   ....[4]....
        /*07c4*/ 	.word	0x00000520


	//   ....[5]....
        /*07c8*/ 	.word	0x00000640


	//   ....[6]....
        /*07cc*/ 	.word	0x000007a0


	//   ....[7]....
        /*07d0*/ 	.word	0x00002120


	//   ....[8]....
        /*07d4*/ 	.word	0x00004ae0


	//   ....[9]....
        /*07d8*/ 	.word	0x00004b00


	//   ....[10]....
        /*07dc*/ 	.word	0x00005590


	//   ....[11]....
        /*07e0*/ 	.word	0x00005660


	//   ....[12]....
        /*07e4*/ 	.word	0x00005b60


	//   ....[13]....
        /*07e8*/ 	.word	0x00005bd0


	//   ....[14]....
        /*07ec*/ 	.word	0x00009190


	//   ....[15]....
        /*07f0*/ 	.word	0x00009720


	//   ....[16]....
        /*07f4*/ 	.word	0x00009740


	//   ....[17]....
        /*07f8*/ 	.word	0x000098f0


	//   ....[18]....
        /*07fc*/ 	.word	0x00009d70


	//   ....[19]....
        /*0800*/ 	.word	0x00009df0


	//   ....[20]....
        /*0804*/ 	.word	0x0000d3a0


	//   ....[21]....
        /*0808*/ 	.word	0x0000d400


	//   ....[22]....
        /*080c*/ 	.word	0x0000d8e0


	//   ....[23]....
        /*0810*/ 	.word	0x0000d940


	//   ....[24]....
        /*0814*/ 	.word	0x0000eb90


	//   ....[25]....
        /*0818*/ 	.word	0x0000ebc0


	//   ....[26]....
        /*081c*/ 	.word	0x0000ecf0


	//   ....[27]....
        /*0820*/ 	.word	0x0000ed00


	//   ....[28]....
        /*0824*/ 	.word	0x00010a60


	//   ....[29]....
        /*0828*/ 	.word	0x00010a70


	//   ....[30]....
        /*082c*/ 	.word	0x00010a80


	//   ....[31]....
        /*0830*/ 	.word	0x00010a90


	//   ....[32]....
        /*0834*/ 	.word	0x00011590


	//   ....[33]....
        /*0838*/ 	.word	0x000115c0


	//   ....[34]....
        /*083c*/ 	.word	0x00011760


	//   ....[35]....
        /*0840*/ 	.word	0x00011780


	//   ....[36]....
        /*0844*/ 	.word	0x000118d0


	//   ....[37]....
        /*0848*/ 	.word	0x000118f0


	//   ....[38]....
        /*084c*/ 	.word	0x00011a50


	//   ....[39]....
        /*0850*/ 	.word	0x00011a70


	//   ....[40]....
        /*0854*/ 	.word	0x00012040


	//   ....[41]....
        /*0858*/ 	.word	0x00012080


	//   ....[42]....
        /*085c*/ 	.word	0x00012ab0


	//   ....[43]....
        /*0860*/ 	.word	0x00012ac0


	//   ....[44]....
        /*0864*/ 	.word	0x00013e40


	//   ....[45]....
        /*0868*/ 	.word	0x00013e70


	//   ....[46]....
        /*086c*/ 	.word	0x00013ff0


	//   ....[47]....
        /*0870*/ 	.word	0x00014010


	//   ....[48]....
        /*0874*/ 	.word	0x00014160


	//   ....[49]....
        /*0878*/ 	.word	0x00014180


	//   ....[50]....
        /*087c*/ 	.word	0x000142e0


	//   ....[51]....
        /*0880*/ 	.word	0x00014300


	//   ....[52]....
        /*0884*/ 	.word	0x000144e0


	//   ....[53]....
        /*0888*/ 	.word	0x00014710


	//   ....[54]....
        /*088c*/ 	.word	0x00014740


	//   ....[55]....
        /*0890*/ 	.word	0x00014770


	//   ....[56]....
        /*0894*/ 	.word	0x000147a0


	//   ....[57]....
        /*0898*/ 	.word	0x000147d0


	//   ....[58]....
        /*089c*/ 	.word	0x00014800


	//   ....[59]....
        /*08a0*/ 	.word	0x000149b0


	//   ....[60]....
        /*08a4*/ 	.word	0x000149e0


	//   ....[61]....
        /*08a8*/ 	.word	0x00014a10


	//   ....[62]....
        /*08ac*/ 	.word	0x00014a40


	//   ....[63]....
        /*08b0*/ 	.word	0x00014a70


	//   ....[64]....
        /*08b4*/ 	.word	0x00014aa0


	//   ....[65]....
        /*08b8*/ 	.word	0x00014b40


	//   ....[66]....
        /*08bc*/ 	.word	0x00014b70


	//   ....[67]....
        /*08c0*/ 	.word	0x00014b80


	//   ....[68]....
        /*08c4*/ 	.word	0x00014bb0


	//   ....[69]....
        /*08c8*/ 	.word	0x000166a0


	//   ....[70]....
        /*08cc*/ 	.word	0x00017300


	//   ....[71]....
        /*08d0*/ 	.word	0x00017320


	//   ....[72]....
        /*08d4*/ 	.word	0x00017400


	//   ....[73]....
        /*08d8*/ 	.word	0x00017410


	//   ....[74]....
        /*08dc*/ 	.word	0x000174c0


	//   ....[75]....
        /*08e0*/ 	.word	0x000174d0


	//   ....[76]....
        /*08e4*/ 	.word	0x00017580


	//   ....[77]....
        /*08e8*/ 	.word	0x00017590


	//   ....[78]....
        /*08ec*/ 	.word	0x00017640


	//   ....[79]....
        /*08f0*/ 	.word	0x00017650


	//   ....[80]....
        /*08f4*/ 	.word	0x00017700


	//   ....[81]....
        /*08f8*/ 	.word	0x00017710


	//   ....[82]....
        /*08fc*/ 	.word	0x000177c0


	//   ....[83]....
        /*0900*/ 	.word	0x000177d0


	//   ....[84]....
        /*0904*/ 	.word	0x00017820


	//   ....[85]....
        /*0908*/ 	.word	0x00017870


	//   ....[86]....
        /*090c*/ 	.word	0x0001aec0


	//   ....[87]....
        /*0910*/ 	.word	0x0001aef0


	//   ....[88]....
        /*0914*/ 	.word	0x0001af50


	//   ....[89]....
        /*0918*/ 	.word	0x0001af80


	//   ....[90]....
        /*091c*/ 	.word	0x0001afb0


	//   ....[91]....
        /*0920*/ 	.word	0x0001afe0


	//   ....[92]....
        /*0924*/ 	.word	0x0001b010


	//   ....[93]....
        /*0928*/ 	.word	0x0001b040


	//   ....[94]....
        /*092c*/ 	.word	0x0001b210


	//   ....[95]....
        /*0930*/ 	.word	0x0001b240


	//   ....[96]....
        /*0934*/ 	.word	0x0001b270


	//   ....[97]....
        /*0938*/ 	.word	0x0001b2a0


	//   ....[98]....
        /*093c*/ 	.word	0x0001b2d0


	//   ....[99]....
        /*0940*/ 	.word	0x0001b300


	//   ....[100]....
        /*0944*/ 	.word	0x0001b3d0


	//   ....[101]....
        /*0948*/ 	.word	0x0001b3f0


	//   ....[102]....
        /*094c*/ 	.word	0x0001b400


	//   ....[103]....
        /*0950*/ 	.word	0x0001b480


	//   ....[104]....
        /*0954*/ 	.word	0x0001bfd0


	//   ....[105]....
        /*0958*/ 	.word	0x0001c5c0


	//   ....[106]....
        /*095c*/ 	.word	0x0001c7a0


	//   ....[107]....
        /*0960*/ 	.word	0x0001c7f0


	//   ....[108]....
        /*0964*/ 	.word	0x0001c930


	//   ....[109]....
        /*0968*/ 	.word	0x0001c980


	//   ....[110]....
        /*096c*/ 	.word	0x0001cac0


	//   ....[111]....
        /*0970*/ 	.word	0x0001cb10


	//   ....[112]....
        /*0974*/ 	.word	0x0001cc50


	//   ....[113]....
        /*0978*/ 	.word	0x0001cca0


	//   ....[114]....
        /*097c*/ 	.word	0x0001cde0


	//   ....[115]....
        /*0980*/ 	.word	0x0001ce30


	//   ....[116]....
        /*0984*/ 	.word	0x0001cf70


	//   ....[117]....
        /*0988*/ 	.word	0x0001cfc0


	//   ....[118]....
        /*098c*/ 	.word	0x0001d0e0


	//   ....[119]....
        /*0990*/ 	.word	0x0001d150


	//   ....[120]....
        /*0994*/ 	.word	0x0001d270


	//   ....[121]....
        /*0998*/ 	.word	0x0001d2c0


	//   ....[122]....
        /*099c*/ 	.word	0x0001d5f0


	//   ....[123]....
        /*09a0*/ 	.word	0x0001d690


	//   ....[124]....
        /*09a4*/ 	.word	0x0001d830


	//   ....[125]....
        /*09a8*/ 	.word	0x0001d8b0


	//   ....[126]....
        /*09ac*/ 	.word	0x0001d930


	//   ....[127]....
        /*09b0*/ 	.word	0x0001d9b0


	//   ....[128]....
        /*09b4*/ 	.word	0x0001da30


	//   ....[129]....
        /*09b8*/ 	.word	0x0001dac0


	//   ....[130]....
        /*09bc*/ 	.word	0x0001db60


	//   ....[131]....
        /*09c0*/ 	.word	0x0001dc10


	//   ....[132]....
        /*09c4*/ 	.word	0x0001dc90


	//   ....[133]....
        /*09c8*/ 	.word	0x0001dd10


	//   ....[134]....
        /*09cc*/ 	.word	0x0001dd90


	//   ....[135]....
        /*09d0*/ 	.word	0x0001de20


	//   ....[136]....
        /*09d4*/ 	.word	0x0001dea0


	//   ....[137]....
        /*09d8*/ 	.word	0x0001df50


	//   ....[138]....
        /*09dc*/ 	.word	0x0001dfa0


	//   ....[139]....
        /*09e0*/ 	.word	0x0001e060


	//   ....[140]....
        /*09e4*/ 	.word	0x0001e190


	//----- nvinfo : EIATTR_REG_RECONFIG
	.align		4
.L_547:
        /*09e8*/ 	.byte	0x01, 0x54
	.zero		2


	//----- nvinfo : EIATTR_SYSCALL_OFFSETS
	.align		4
        /*09ec*/ 	.byte	0x04, 0x46
        /*09ee*/ 	.short	(.L_549 - .L_548)


	//   ....[0]....
.L_548:
        /*09f0*/ 	.word	0x000022a0


	//   ....[1]....
        /*09f4*/ 	.word	0x000162b0


	//   ....[2]....
        /*09f8*/ 	.word	0x00016400


	//   ....[3]....
        /*09fc*/ 	.word	0x00016500


	//   ....[4]....
        /*0a00*/ 	.word	0x00016e90


	//----- nvinfo : EIATTR_MBARRIER_INSTR_OFFSETS
	.align		4
.L_549:
        /*0a04*/ 	.byte	0x04, 0x39
        /*0a06*/ 	.short	(.L_551 - .L_550)


	//   ....[0]....
.L_550:
        /*0a08*/ 	.word	0x00000270
        /*0a0c*/ 	.word	0x000000ff
        /*0a10*/ 	.word	0x00038800
        /*0a14*/ 	.short	0x0100
        /*0a16*/ 	.byte	0x08
	.zero		1


	//   ....[1]....
        /*0a18*/ 	.word	0x00000280
        /*0a1c*/ 	.word	0x000000ff
        /*0a20*/ 	.word	0x00038820
        /*0a24*/ 	.short	0x0100
        /*0a26*/ 	.byte	0x08
	.zero		1


	//   ....[2]....
        /*0a28*/ 	.word	0x00000370
        /*0a2c*/ 	.word	0x000000ff
        /*0a30*/ 	.word	0x00038830
        /*0a34*/ 	.short	0x0100
        /*0a36*/ 	.byte	0x08
	.zero		1


	//   ....[3]....
        /*0a38*/ 	.word	0x00000380
        /*0a3c*/ 	.word	0x000000ff
        /*0a40*/ 	.word	0x00038840
        /*0a44*/ 	.short	0x0100
        /*0a46*/ 	.byte	0x08
	.zero		1


	//   ....[4]....
        /*0a48*/ 	.word	0x00000390
        /*0a4c*/ 	.word	0x000000ff
        /*0a50*/ 	.word	0x00038838
        /*0a54*/ 	.short	0x0100
        /*0a56*/ 	.byte	0x08
	.zero		1


	//   ....[5]....
        /*0a58*/ 	.word	0x000003a0
        /*0a5c*/ 	.word	0x000000ff
        /*0a60*/ 	.word	0x00038848
        /*0a64*/ 	.short	0x0100
        /*0a66*/ 	.byte	0x08
	.zero		1


	//   ....[6]....
        /*0a68*/ 	.word	0x000004d0
        /*0a6c*/ 	.word	0x000000ff
        /*0a70*/ 	.word	0x00038850
        /*0a74*/ 	.short	0x0100
        /*0a76*/ 	.byte	0x08
	.zero		1


	//   ....[7]....
        /*0a78*/ 	.word	0x000004e0
        /*0a7c*/ 	.word	0x000000ff
        /*0a80*/ 	.word	0x00038860
        /*0a84*/ 	.short	0x0100
        /*0a86*/ 	.byte	0x08
	.zero		1


	//   ....[8]....
        /*0a88*/ 	.word	0x000004f0
        /*0a8c*/ 	.word	0x000000ff
        /*0a90*/ 	.word	0x00038858
        /*0a94*/ 	.short	0x0100
        /*0a96*/ 	.byte	0x08
	.zero		1


	//   ....[9]....
        /*0a98*/ 	.word	0x00000500
        /*0a9c*/ 	.word	0x000000ff
        /*0aa0*/ 	.word	0x00038868
        /*0aa4*/ 	.short	0x0100
        /*0aa6*/ 	.byte	0x08
	.zero		1


	//   ....[10]....
        /*0aa8*/ 	.word	0x000005f0
        /*0aac*/ 	.word	0x000000ff
        /*0ab0*/ 	.word	0x00038870
        /*0ab4*/ 	.short	0x0100
        /*0ab6*/ 	.byte	0x06
	.zero		1


	//   ....[11]....
        /*0ab8*/ 	.word	0x00000600
        /*0abc*/ 	.word	0x000000ff
        /*0ac0*/ 	.word	0x00038880
        /*0ac4*/ 	.short	0x0100
        /*0ac6*/ 	.byte	0x06
	.zero		1


	//   ....[12]....
        /*0ac8*/ 	.word	0x00000610
        /*0acc*/ 	.word	0x000000ff
        /*0ad0*/ 	.word	0x00038878
        /*0ad4*/ 	.short	0x0100
        /*0ad6*/ 	.byte	0x06
	.zero		1


	//   ....[13]....
        /*0ad8*/ 	.word	0x00000620
        /*0adc*/ 	.word	0x000000ff
        /*0ae0*/ 	.word	0x00038888
        /*0ae4*/ 	.short	0x0100
        /*0ae6*/ 	.byte	0x06
	.zero		1


	//   ....[14]....
        /*0ae8*/ 	.word	0x00000750
        /*0aec*/ 	.word	0x000000ff
        /*0af0*/ 	.word	0x00038890
        /*0af4*/ 	.short	0x0100
        /*0af6*/ 	.byte	0x08
	.zero		1


	//   ....[15]....
        /*0af8*/ 	.word	0x00000760
        /*0afc*/ 	.word	0x000000ff
        /*0b00*/ 	.word	0x000388a0
        /*0b04*/ 	.short	0x0100
        /*0b06*/ 	.byte	0x08
	.zero		1


	//   ....[16]....
        /*0b08*/ 	.word	0x00000770
        /*0b0c*/ 	.word	0x000000ff
        /*0b10*/ 	.word	0x00038898
        /*0b14*/ 	.short	0x0100
        /*0b16*/ 	.byte	0x08
	.zero		1


	//   ....[17]....
        /*0b18*/ 	.word	0x00000780
        /*0b1c*/ 	.word	0x000000ff
        /*0b20*/ 	.word	0x000388a8
        /*0b24*/ 	.short	0x0100
        /*0b26*/ 	.byte	0x08
	.zero		1


	//   ....[18]....
        /*0b28*/ 	.word	0x000008b0
        /*0b2c*/ 	.word	0x000000ff
        /*0b30*/ 	.word	0x000388b0
        /*0b34*/ 	.short	0x0100
        /*0b36*/ 	.byte	0x08
	.zero		1


	//   ....[19]....
        /*0b38*/ 	.word	0x000008c0
        /*0b3c*/ 	.word	0x000000ff
        /*0b40*/ 	.word	0x000388c0
        /*0b44*/ 	.short	0x0100
        /*0b46*/ 	.byte	0x08
	.zero		1


	//   ....[20]....
        /*0b48*/ 	.word	0x000008d0
        /*0b4c*/ 	.word	0x000000ff
        /*0b50*/ 	.word	0x000388b8
        /*0b54*/ 	.short	0x0100
        /*0b56*/ 	.byte	0x08
	.zero		1


	//   ....[21]....
        /*0b58*/ 	.word	0x000008e0
        /*0b5c*/ 	.word	0x000000ff
        /*0b60*/ 	.word	0x000388c8
        /*0b64*/ 	.short	0x0100
        /*0b66*/ 	.byte	0x08
	.zero		1


	//   ....[22]....
        /*0b68*/ 	.word	0x00002370
        /*0b6c*/ 	.word	0x000000ff
        /*0b70*/ 	.word	0x00038800
        /*0b74*/ 	.short	0x010a
        /*0b76*/ 	.byte	0x06
	.zero		1


	//   ....[23]....
        /*0b78*/ 	.word	0x00002410
        /*0b7c*/ 	.word	0x00000000
        /*0b80*/ 	.word	0x00038830
        /*0b84*/ 	.short	0x010a
        /*0b86*/ 	.byte	0x3f
	.zero		1


	//   ....[24]....
        /*0b88*/ 	.word	0x00002480
        /*0b8c*/ 	.word	0x00000000
        /*0b90*/ 	.word	0x00038830
        /*0b94*/ 	.short	0x010a
        /*0b96*/ 	.byte	0x3f
	.zero		1


	//   ....[25]....
        /*0b98*/ 	.word	0x00005210
        /*0b9c*/ 	.word	0x00000000
        /*0ba0*/ 	.word	0x00000000
        /*0ba4*/ 	.short	0x0101
        /*0ba6*/ 	.byte	0x3f
	.zero		1


	//   ....[26]....
        /*0ba8*/ 	.word	0x000065e0
        /*0bac*/ 	.word	0x000000ff
        /*0bb0*/ 	.word	0x00038830
        /*0bb4*/ 	.short	0x010a
        /*0bb6*/ 	.byte	0x04
	.zero		1


	//   ....[27]....
        /*0bb8*/ 	.word	0x00006630
        /*0bbc*/ 	.word	0x000000ff
        /*0bc0*/ 	.word	0x00038830
        /*0bc4*/ 	.short	0x010a
        /*0bc6*/ 	.byte	0x04
	.zero		1


	//   ....[28]....
        /*0bc8*/ 	.word	0x00008ae0
        /*0bcc*/ 	.word	0x000000ff
        /*0bd0*/ 	.word	0x00038850
        /*0bd4*/ 	.short	0x010a
        /*0bd6*/ 	.byte	0x04
	.zero		1


	//   ....[29]....
        /*0bd8*/ 	.word	0x00008b20
        /*0bdc*/ 	.word	0x000000ff
        /*0be0*/ 	.word	0x00038850
        /*0be4*/ 	.short	0x010a
        /*0be6*/ 	.byte	0x04
	.zero		1


	//   ....[30]....
        /*0be8*/ 	.word	0x00009f70
        /*0bec*/ 	.word	0x00000000
        /*0bf0*/ 	.word	0x00000000
        /*0bf4*/ 	.short	0x0101
        /*0bf6*/ 	.byte	0x3f
	.zero		1


	//   ....[31]....
        /*0bf8*/ 	.word	0x0000a0a0
        /*0bfc*/ 	.word	0x00000015
        /*0c00*/ 	.word	0x00000000
        /*0c04*/ 	.short	0x0101
        /*0c06*/ 	.byte	0x3f
	.zero		1


	//   ....[32]....
        /*0c08*/ 	.word	0x0000a840
        /*0c0c*/ 	.word	0x000000ff
        /*0c10*/ 	.word	0x00038830
        /*0c14*/ 	.short	0x010a
        /*0c16*/ 	.byte	0x04
	.zero		1


	//   ....[33]....
        /*0c18*/ 	.word	0x0000a880
        /*0c1c*/ 	.word	0x000000ff
        /*0c20*/ 	.word	0x00038830
        /*0c24*/ 	.short	0x010a
        /*0c26*/ 	.byte	0x04
	.zero		1


	//   ....[34]....
        /*0c28*/ 	.word	0x0000cd40
        /*0c2c*/ 	.word	0x000000ff
        /*0c30*/ 	.word	0x00038850
        /*0c34*/ 	.short	0x010a
        /*0c36*/ 	.byte	0x04
	.zero		1


	//   ....[35]....
        /*0c38*/ 	.word	0x0000cd80
        /*0c3c*/ 	.word	0x000000ff
        /*0c40*/ 	.word	0x00038850
        /*0c44*/ 	.short	0x010a
        /*0c46*/ 	.byte	0x04
	.zero		1


	//   ....[36]....
        /*0c48*/ 	.word	0x0000db70
        /*0c4c*/ 	.word	0x0000009d
        /*0c50*/ 	.word	0x00000000
        /*0c54*/ 	.short	0x0101
        /*0c56*/ 	.byte	0x3f
	.zero		1


	//   ....[37]....
        /*0c58*/ 	.word	0x0000de00
        /*0c5c*/ 	.word	0x000000a4
        /*0c60*/ 	.word	0x00000000
        /*0c64*/ 	.short	0x0101
        /*0c66*/ 	.byte	0x3f
	.zero		1


	//   ....[38]....
        /*0c68*/ 	.word	0x0000eae0
        /*0c6c*/ 	.word	0x000000ff
        /*0c70*/ 	.word	0x00038850
        /*0c74*/ 	.short	0x010a
        /*0c76*/ 	.byte	0x08
	.zero		1


	//   ....[39]....
        /*0c78*/ 	.word	0x0000eb20
        /*0c7c*/ 	.word	0x000000ff
        /*0c80*/ 	.word	0x00038850
        /*0c84*/ 	.short	0x010a
        /*0c86*/ 	.byte	0x08
	.zero		1


	//   ....[40]....
        /*0c88*/ 	.word	0x0000eff0
        /*0c8c*/ 	.word	0x0000000b
        /*0c90*/ 	.word	0x00000000
        /*0c94*/ 	.short	0x0101
        /*0c96*/ 	.byte	0x3f
	.zero		1


	//   ....[41]....
        /*0c98*/ 	.word	0x000115a0
        /*0c9c*/ 	.word	0x000000ff
        /*0ca0*/ 	.word	0x00000000
        /*0ca4*/ 	.short	0x0101
        /*0ca6*/ 	.byte	0x08
	.zero		1


	//   ....[42]....
        /*0ca8*/ 	.word	0x00011e80
        /*0cac*/ 	.word	0x000000ff
        /*0cb0*/ 	.word	0x00000000
        /*0cb4*/ 	.short	0x0101
        /*0cb6*/ 	.byte	0x08
	.zero		1


	//   ....[43]....
        /*0cb8*/ 	.word	0x00016900
        /*0cbc*/ 	.word	0x00000000
        /*0cc0*/ 	.word	0x00038840
        /*0cc4*/ 	.short	0x010a
        /*0cc6*/ 	.byte	0x3f
	.zero		1


	//   ....[44]....
        /*0cc8*/ 	.word	0x00017970
        /*0ccc*/ 	.word	0x00000012
        /*0cd0*/ 	.word	0x00038800
        /*0cd4*/ 	.short	0x0107
        /*0cd6*/ 	.byte	0x3f
	.zero		1


	//   ....[45]....
        /*0cd8*/ 	.word	0x00017a80
        /*0cdc*/ 	.word	0x00000012
        /*0ce0*/ 	.word	0x00038800
        /*0ce4*/ 	.short	0x0101
        /*0ce6*/ 	.byte	0x3f
	.zero		1


	//   ....[46]....
        /*0ce8*/ 	.word	0x00017aa0
        /*0cec*/ 	.word	0x00000012
        /*0cf0*/ 	.word	0x00038820
        /*0cf4*/ 	.short	0x010a
        /*0cf6*/ 	.byte	0x3f
	.zero		1


	//   ....[47]....
        /*0cf8*/ 	.word	0x00017e70
        /*0cfc*/ 	.word	0x00000003
        /*0d00*/ 	.word	0x00038840
        /*0d04*/ 	.short	0x010a
        /*0d06*/ 	.byte	0x3f
	.zero		1


	//   ....[48]....
        /*0d08*/ 	.word	0x00018410
        /*0d0c*/ 	.word	0x00000003
        /*0d10*/ 	.word	0x00000060
        /*0d14*/ 	.short	0x010a
        /*0d16*/ 	.byte	0x3f
	.zero		1


	//   ....[49]....
        /*0d18*/ 	.word	0x00018c90
        /*0d1c*/ 	.word	0x00000003
        /*0d20*/ 	.word	0x00038840
        /*0d24*/ 	.short	0x010a
        /*0d26*/ 	.byte	0x3f
	.zero		1


	//   ....[50]....
        /*0d28*/ 	.word	0x00019230
        /*0d2c*/ 	.word	0x00000002
        /*0d30*/ 	.word	0x00000060
        /*0d34*/ 	.short	0x010a
        /*0d36*/ 	.byte	0x3f
	.zero		1


	//   ....[51]....
        /*0d38*/ 	.word	0x000199f0
        /*0d3c*/ 	.word	0x00000002
        /*0d40*/ 	.word	0x00038840
        /*0d44*/ 	.short	0x010a
        /*0d46*/ 	.byte	0x3f
	.zero		1


	//   ....[52]....
        /*0d48*/ 	.word	0x00019f90
        /*0d4c*/ 	.word	0x00000002
        /*0d50*/ 	.word	0x00000060
        /*0d54*/ 	.short	0x010a
        /*0d56*/ 	.byte	0x3f
	.zero		1


	//   ....[53]....
        /*0d58*/ 	.word	0x0001a700
        /*0d5c*/ 	.word	0x00000000
        /*0d60*/ 	.word	0x00038860
        /*0d64*/ 	.short	0x010a
        /*0d66*/ 	.byte	0x3f
	.zero		1


	//   ....[54]....
        /*0d68*/ 	.word	0x0001bf50
        /*0d6c*/ 	.word	0x00000000
        /*0d70*/ 	.word	0x00038820
        /*0d74*/ 	.short	0x010a
        /*0d76*/ 	.byte	0x3f
	.zero		1


	//   ....[55]....
        /*0d78*/ 	.word	0x0001c160
        /*0d7c*/ 	.word	0x00000006
        /*0d80*/ 	.word	0x00000000
        /*0d84*/ 	.short	0x010a
        /*0d86*/ 	.byte	0x3f
	.zero		1


	//   ....[56]....
        /*0d88*/ 	.word	0x0001c190
        /*0d8c*/ 	.word	0x00000007
        /*0d90*/ 	.word	0x00000000
        /*0d94*/ 	.short	0x010a
        /*0d96*/ 	.byte	0x3f
	.zero		1


	//   ....[57]....
        /*0d98*/ 	.word	0x0001c1f0
        /*0d9c*/ 	.word	0x00000004
        /*0da0*/ 	.word	0x00000000
        /*0da4*/ 	.short	0x010a
        /*0da6*/ 	.byte	0x3f
	.zero		1


	//   ....[58]....
        /*0da8*/ 	.word	0x0001c220
        /*0dac*/ 	.word	0x00000003
        /*0db0*/ 	.word	0x00000000
        /*0db4*/ 	.short	0x010a
        /*0db6*/ 	.byte	0x3f
	.zero		1


	//   ....[59]....
        /*0db8*/ 	.word	0x0001c2a0
        /*0dbc*/ 	.word	0x00000003
        /*0dc0*/ 	.word	0x00038800
        /*0dc4*/ 	.short	0x010a
        /*0dc6*/ 	.byte	0x3f
	.zero		1


	//   ....[60]....
        /*0dc8*/ 	.word	0x0001c2f0
        /*0dcc*/ 	.word	0x00000000
        /*0dd0*/ 	.word	0x00038830
        /*0dd4*/ 	.short	0x010a
        /*0dd6*/ 	.byte	0x3f
	.zero		1


	//   ....[61]....
        /*0dd8*/ 	.word	0x0001c360
        /*0ddc*/ 	.word	0x00000098
        /*0de0*/ 	.word	0x00038830
        /*0de4*/ 	.short	0x010a
        /*0de6*/ 	.byte	0x3f
	.zero		1


	//   ....[62]....
        /*0de8*/ 	.word	0x0001c3c0
        /*0dec*/ 	.word	0x00000002
        /*0df0*/ 	.word	0x00038850
        /*0df4*/ 	.short	0x010a
        /*0df6*/ 	.byte	0x3f
	.zero		1


	//   ....[63]....
        /*0df8*/ 	.word	0x0001c420
        /*0dfc*/ 	.word	0x00000004
        /*0e00*/ 	.word	0x00038830
        /*0e04*/ 	.short	0x010a
        /*0e06*/ 	.byte	0x3f
	.zero		1


	//   ....[64]....
        /*0e08*/ 	.word	0x0001c480
        /*0e0c*/ 	.word	0x00000002
        /*0e10*/ 	.word	0x00038850
        /*0e14*/ 	.short	0x010a
        /*0e16*/ 	.byte	0x3f
	.zero		1


	//   ....[65]....
        /*0e18*/ 	.word	0x0001c4e0
        /*0e1c*/ 	.word	0x00000007
        /*0e20*/ 	.word	0x00038850
        /*0e24*/ 	.short	0x010a
        /*0e26*/ 	.byte	0x3f
	.zero		1


	//   ....[66]....
        /*0e28*/ 	.word	0x0001c680
        /*0e2c*/ 	.word	0x00000000
        /*0e30*/ 	.word	0x00038840
        /*0e34*/ 	.short	0x010a
        /*0e36*/ 	.byte	0x3f
	.zero		1


	//   ....[67]....
        /*0e38*/ 	.word	0x0001d300
        /*0e3c*/ 	.word	0x00000012
        /*0e40*/ 	.word	0x00038820
        /*0e44*/ 	.short	0x010a
        /*0e46*/ 	.byte	0x3f
	.zero		1


	//   ....[68]....
        /*0e48*/ 	.word	0x0001d350
        /*0e4c*/ 	.word	0x00000003
        /*0e50*/ 	.word	0x00038840
        /*0e54*/ 	.short	0x010a
        /*0e56*/ 	.byte	0x3f
	.zero		1


	//   ....[69]....
        /*0e58*/ 	.word	0x0001d3a0
        /*0e5c*/ 	.word	0x00000003
        /*0e60*/ 	.word	0x00000060
        /*0e64*/ 	.short	0x010a
        /*0e66*/ 	.byte	0x3f
	.zero		1


	//   ....[70]....
        /*0e68*/ 	.word	0x0001d3f0
        /*0e6c*/ 	.word	0x00000003
        /*0e70*/ 	.word	0x00038840
        /*0e74*/ 	.short	0x010a
        /*0e76*/ 	.byte	0x3f
	.zero		1


	//   ....[71]....
        /*0e78*/ 	.word	0x0001d440
        /*0e7c*/ 	.word	0x00000002
        /*0e80*/ 	.word	0x00000060
        /*0e84*/ 	.short	0x010a
        /*0e86*/ 	.byte	0x3f
	.zero		1


	//   ....[72]....
        /*0e88*/ 	.word	0x0001d490
        /*0e8c*/ 	.word	0x00000002
        /*0e90*/ 	.word	0x00038840
        /*0e94*/ 	.short	0x010a
        /*0e96*/ 	.byte	0x3f
	.zero		1


	//   ....[73]....
        /*0e98*/ 	.word	0x0001d4e0
        /*0e9c*/ 	.word	0x00000002
        /*0ea0*/ 	.word	0x00000060
        /*0ea4*/ 	.short	0x010a
        /*0ea6*/ 	.byte	0x3f
	.zero		1


	//   ....[74]....
        /*0ea8*/ 	.word	0x0001d530
        /*0eac*/ 	.word	0x00000000
        /*0eb0*/ 	.word	0x00038860
        /*0eb4*/ 	.short	0x010a
        /*0eb6*/ 	.byte	0x3f
	.zero		1


	//   ....[75]....
        /*0eb8*/ 	.word	0x0001e0b0
        /*0ebc*/ 	.word	0x00000000
        /*0ec0*/ 	.word	0x00038820
        /*0ec4*/ 	.short	0x010a
        /*0ec6*/ 	.byte	0x3f
	.zero		1


	//   ....[76]....
        /*0ec8*/ 	.word	0x0001e250
        /*0ecc*/ 	.word	0x00000006
        /*0ed0*/ 	.word	0x00000000
        /*0ed4*/ 	.short	0x010a
        /*0ed6*/ 	.byte	0x3f
	.zero		1


	//   ....[77]....
        /*0ed8*/ 	.word	0x0001e2a0
        /*0edc*/ 	.word	0x00000007
        /*0ee0*/ 	.word	0x00000000
        /*0ee4*/ 	.short	0x010a
        /*0ee6*/ 	.byte	0x3f
	.zero		1


	//   ....[78]....
        /*0ee8*/ 	.word	0x0001e2f0
        /*0eec*/ 	.word	0x00000004
        /*0ef0*/ 	.word	0x00000000
        /*0ef4*/ 	.short	0x010a
        /*0ef6*/ 	.byte	0x3f
	.zero		1


	//----- nvinfo : EIATTR_NUM_MBARRIERS
	.align		4
.L_551:
        /*0ef8*/ 	.byte	0x03, 0x38
        /*0efa*/ 	.short	0x0016


	//----- nvinfo : EIATTR_EXIT_INSTR_OFFSETS
	.align		4
        /*0efc*/ 	.byte	0x04, 0x1c
        /*0efe*/ 	.short	(.L_553 - .L_552)


	//   ....[0]....
.L_552:
        /*0f00*/ 	.word	0x00000a50


	//   ....[1]....
        /*0f04*/ 	.word	0x00014490


	//   ....[2]....
        /*0f08*/ 	.word	0x0001c270


	//----- nvinfo : EIATTR_MAX_THREADS
	.align		4
.L_553:
        /*0f0c*/ 	.byte	0x04, 0x05
        /*0f0e*/ 	.short	(.L_555 - .L_554)
.L_554:
        /*0f10*/ 	.word	0x00000180
        /*0f14*/ 	.word	0x00000001
        /*0f18*/ 	.word	0x00000001


	//----- nvinfo : EIATTR_CRS_STACK_SIZE
	.align		4
.L_555:
        /*0f1c*/ 	.byte	0x04, 0x1e
        /*0f1e*/ 	.short	(.L_557 - .L_556)
.L_556:
        /*0f20*/ 	.word	0x00000000


	//----- nvinfo : EIATTR_CBANK_PARAM_SIZE
	.align		4
.L_557:
        /*0f24*/ 	.byte	0x03, 0x19
        /*0f26*/ 	.short	0x0af0


	//----- nvinfo : EIATTR_PARAM_CBANK
	.align		4
        /*0f28*/ 	.byte	0x04, 0x0a
        /*0f2a*/ 	.short	(.L_559 - .L_558)
	.align		4
.L_558:
        /*0f2c*/ 	.word	index@(.nv.constant0._ZN7cutlass13device_kernelIN5flash11enable_sm90INS1_16FlashAttnFwdSm90INS1_25CollectiveMainloopFwdSm90ILi2EN4cute5tupleIJNS5_1CILi1EEES8_S8_EEENS6_IJNS7_ILi128EEENS7_ILi80EEENS7_ILi256EEEEEELi256ENS_10bfloat16_tEfNS_4arch4Sm90ELb1ELb0ELb1ELb1ELb0ELb0ELb0ELb1ELb1ELb1ELb1ELb0EEENS1_21CollectiveEpilogueFwdINS6_IJSA_SC_SB_EEES9_SE_SG_Li256ELb1ELb1ELb1ELb0EEENS1_36VarlenDynamicPersistentTileSchedulerILi128ELi80ELi256ELi128ELb1ELb1ELb1ELb1ELb1ELb1EEEEEEEEEvNT_6ParamsE)
        /*0f30*/ 	.short	0x0210
        /*0f32*/ 	.short	0x0af0


	//----- nvinfo : EIATTR_SW_WAR
	.align		4
.L_559:
        /*0f34*/ 	.byte	0x04, 0x36
        /*0f36*/ 	.short	(.L_561 - .L_560)
.L_560:
        /*0f38*/ 	.word	0x00000008
.L_561:


//--------------------- .nv.info._ZN7cutlass13device_kernelIN5flash11enable_sm90INS1_16FlashAttnFwdSm90INS1_25CollectiveMainloopFwdSm90ILi2EN4cute5tupleIJNS5_1CILi1EEES8_S8_EEENS6_IJNS7_ILi128EEENS7_ILi80EEENS7_ILi256EEEEEELi256ENS_10bfloat16_tEfNS_4arch4Sm90ELb1ELb0ELb1ELb1ELb0ELb1ELb0ELb1ELb1ELb1ELb1ELb0EEENS1_21CollectiveEpilogueFwdINS6_IJSA_SC_SB_EEES9_SE_SG_Li256ELb1ELb1ELb1ELb0EEENS1_36VarlenDynamicPersistentTileSchedulerILi128ELi80ELi256ELi128ELb1ELb1ELb1ELb1ELb1ELb1EEEEEEEEEvNT_6ParamsE --------------------------
	.section	.nv.info._ZN7cutlass13device_kernelIN5flash11enable_sm90INS1_16FlashAttnFwdSm90INS1_25CollectiveMainloopFwdSm90ILi2EN4cute5tupleIJNS5_1CILi1EEES8_S8_EEENS6_IJNS7_ILi128EEENS7_ILi80EEENS7_ILi256EEEEEELi256ENS_10bfloat16_tEfNS_4arch4Sm90ELb1ELb0ELb1ELb1ELb0ELb1ELb0ELb1ELb1ELb1ELb1ELb0EEENS1_21CollectiveEpilogueFwdINS6_IJSA_SC_SB_EEES9_SE_SG_Li256ELb1ELb1ELb1ELb0EEENS1_36VarlenDynamicPersistentTileSchedulerILi128ELi80ELi256ELi128ELb1ELb1ELb1ELb1ELb1ELb1EEEEEEEEEvNT_6ParamsE,"",@"SHT_CUDA_INFO"
	.sectionflags	@""
	.align	4


	//----- nvinfo : EIATTR_CUDA_API_VERSION
	.align		4
        /*0000*/ 	.byte	0x04, 0x37
        /*0002*/ 	.short	(.L_563 - .L_562)
.L_562:
        /*0004*/ 	.word	0x00000082


	//----- nvinfo : EIATTR_KPARAM_INFO
	.align		4
.L_563:
        /*0008*/ 	.byte	0x04, 0x17
        /*000a*/ 	.short	(.L_565 - .L_564)
.L_564:
        /*000c*/ 	.word	0x00000000
        /*0010*/ 	.short	0x0000
        /*0012*/ 	.short	0x0070
        /*0014*/ 	.byte	0x00, 0xf0, 0x01, 0x2a


	//----- nvinfo : EIATTR_SPARSE_MMA_MASK
	.align		4
.L_565:
        /*0018*/ 	.byte	0x03, 0x50
        /*001a*/ 	.short	0x0000


	//----- nvinfo : EIATTR_MAXREG_COUNT
	.align		4
        /*001c*/ 	.byte	0x03, 0x1b
        /*001e*/ 	.short	0x00a8


	//----- nvinfo : EIATTR_NUM_BARRIERS
	.align		4
        /*0020*/ 	.byte	0x02, 0x4c
        /*0022*/ 	.byte	0x10
	.zero		1


	//----- nvinfo : EIATTR_EXTERNS
	.align		4
        /*0024*/ 	.byte	0x04, 0x0f
        /*0026*/ 	.short	(.L_567 - .L_566)


	//   ....[0]....
	.align		4
.L_566:
        /*0028*/ 	.word	index@(__assertfail)


	//----- nvinfo : EIATTR_ANNOTATIONS
	.align		4
.L_567:
        /*002c*/ 	.byte	0x04, 0x55
        /*002e*/ 	.short	(.L_569 - .L_568)


	//   ....[0]....
.L_568:
        /* <DEDUP_REMOVED lines=161> */


	//----- nvinfo : EIATTR_MERCURY_ISA_VERSION
	.align		4
.L_569:
        /*0a28*/ 	.byte	0x03, 0x5f
        /*0a2a*/ 	.short	0x0101


	//----- nvinfo : EIATTR_UNUSED_LOAD_BYTE_OFFSET
	.align		4
        /*0a2c*/ 	.byte	0x04, 0x44
        /*0a2e*/ 	.short	(.L_571 - .L_570)


	//   ....[0]....
.L_570:
        /*0a30*/ 	.word	0x00000aa0
        /*0a34*/ 	.word	0x0000fff0


	//   ....[1]....
        /*0a38*/ 	.word	0x00026610
        /*0a3c*/ 	.word	0x0000fff0


	//----- nvinfo : EIATTR_INT_WARP_WIDE_INSTR_OFFSETS
	.align		4
.L_571:
        /*0a40*/ 	.byte	0x04, 0x31
        /*0a42*/ 	.short	(.L_573 - .L_572)


	//   ....[0]....
.L_572:
        /*0a44*/ 	.word	0x00000190


	//   ....[1]....
        /*0a48*/ 	.word	0x000001d0


	//   ....[2]....
        /*0a4c*/ 	.word	0x00000240


	//   ....[3]....
        /*0a50*/ 	.word	0x0002ea60


	//   ....[4]....
        /*0a54*/ 	.word	0x0002eb00


	//   ....[5]....
        /*0a58*/ 	.word	0x00032fb0


	//   ....[6]....
        /*0a5c*/ 	.word	0x00033020


	//----- nvinfo : EIATTR_COOP_GROUP_MASK_REGIDS
	.align		4
.L_573:
        /*0a60*/ 	.byte	0x04, 0x29
        /*0a62*/ 	.short	(.L_575 - .L_574)


	//   ....[0]....
.L_574:
        /*0a64*/ 	.word	0xffffffff


	//   ....[1]....
        /*0a68*/ 	.word	0xffffffff


	//   ....[2]....
        /*0a6c*/ 	.word	0xffffffff


	//   ....[3]....
        /*0a70*/ 	.word	0xffffffff


	//   ....[4]....
        /*0a74*/ 	.word	0xffffffff


	//   ....[5]....
        /*0a78*/ 	.word	0xffffffff


	//   ....[6]....
        /*0a7c*/ 	.word	0xffffffff


	//   ....[7]....
        /*0a80*/ 	.word	0xffffffff


	//   ....[8]....
        /*0a84*/ 	.word	0xffffffff


	//   ....[9]....
        /*0a88*/ 	.word	0xffffffff


	//   ....[10]....
        /*0a8c*/ 	.word	0xffffffff


	//   ....[11]....
        /*0a90*/ 	.word	0xffffffff


	//   ....[12]....
        /*0a94*/ 	.word	0xffffffff


	//   ....[13]....
        /*0a98*/ 	.word	0xffffffff


	//   ....[14]....
        /*0a9c*/ 	.word	0xffffffff


	//   ....[15]....
        /*0aa0*/ 	.word	0xffffffff


	//   ....[16]....
        /*0aa4*/ 	.word	0xffffffff


	//   ....[17]....
        /*0aa8*/ 	.word	0xffffffff


	//   ....[18]....
        /*0aac*/ 	.word	0xffffffff


	//   ....[19]....
        /*0ab0*/ 	.word	0xffffffff


	//   ....[20]....
        /*0ab4*/ 	.word	0xffffffff


	//   ....[21]....
        /*0ab8*/ 	.word	0xffffffff


	//   ....[22]....
        /*0abc*/ 	.word	0xffffffff


	//   ....[23]....
        /*0ac0*/ 	.word	0xffffffff


	//   ....[24]....
        /*0ac4*/ 	.word	0xffffffff


	//   ....[25]....
        /*0ac8*/ 	.word	0xffffffff


	//   ....[26]....
        /*0acc*/ 	.word	0xffffffff


	//   ....[27]....
        /*0ad0*/ 	.word	0xffffffff


	//   ....[28]....
        /*0ad4*/ 	.word	0xffffffff


	//   ....[29]....
        /*0ad8*/ 	.word	0xffffffff


	//   ....[30]....
        /*0adc*/ 	.word	0xffffffff


	//   ....[31]....
        /*0ae0*/ 	.word	0xffffffff


	//   ....[32]....
        /*0ae4*/ 	.word	0xffffffff


	//   ....[33]....
        /*0ae8*/ 	.word	0xffffffff


	//   ....[34]....
        /*0aec*/ 	.word	0xffffffff


	//   ....[35]....
        /*0af0*/ 	.word	0xffffffff


	//   ....[36]....
        /*0af4*/ 	.word	0xffffffff


	//   ....[37]....
        /*0af8*/ 	.word	0xffffffff


	//   ....[38]....
        /*0afc*/ 	.word	0xffffffff


	//   ....[39]....
        /*0b00*/ 	.word	0xffffffff


	//   ....[40]....
        /*0b04*/ 	.word	0xffffffff


	//   ....[41]....
        /*0b08*/ 	.word	0xffffffff


	//   ....[42]....
        /*0b0c*/ 	.word	0xffffffff


	//   ....[43]....
        /*0b10*/ 	.word	0xffffffff


	//   ....[44]....
        /*0b14*/ 	.word	0xffffffff


	//   ....[45]....
        /*0b18*/ 	.word	0xffffffff


	//   ....[46]....
        /*0b1c*/ 	.word	0xffffffff


	//   ....[47]....
        /*0b20*/ 	.word	0xffffffff


	//   ....[48]....
        /*0b24*/ 	.word	0xffffffff


	//   ....[49]....
        /*0b28*/ 	.word	0xffffffff


	//   ....[50]....
        /*0b2c*/ 	.word	0xffffffff


	//   ....[51]....
        /*0b30*/ 	.word	0xffffffff


	//   ....[52]....
        /*0b34*/ 	.word	0xffffffff


	//   ....[53]....
        /*0b38*/ 	.word	0xffffffff


	//   ....[54]....
        /*0b3c*/ 	.word	0xffffffff


	//   ....[55]....
        /*0b40*/ 	.word	0xffffffff


	//   ....[56]....
        /*0b44*/ 	.word	0xffffffff


	//   ....[57]....
        /*0b48*/ 	.word	0xffffffff


	//   ....[58]....
        /*0b4c*/ 	.word	0xffffffff


	//   ....[59]....
        /*0b50*/ 	.word	0xffffffff


	//   ....[60]....
        /*0b54*/ 	.word	0xffffffff


	//   ....[61]....
        /*0b58*/ 	.word	0xffffffff


	//   ....[62]....
        /*0b5c*/ 	.word	0xffffffff


	//   ....[63]....
        /*0b60*/ 	.word	0xffffffff


	//   ....[64]....
        /*0b64*/ 	.word	0xffffffff


	//   ....[65]....
        /*0b68*/ 	.word	0xffffffff


	//   ....[66]....
        /*0b6c*/ 	.word	0xffffffff


	//   ....[67]....
        /*0b70*/ 	.word	0xffffffff


	//   ....[68]....
        /*0b74*/ 	.word	0xffffffff


	//   ....[69]....
        /*0b78*/ 	.word	0xffffffff


	//   ....[70]....
        /*0b7c*/ 	.word	0xffffffff


	//   ....[71]....
        /*0b80*/ 	.word	0xffffffff


	//   ....[72]....
        /*0b84*/ 	.word	0xffffffff


	//   ....[73]....
        /*0b88*/ 	.word	0xffffffff


	//   ....[74]....
        /*0b8c*/ 	.word	0xffffffff


	//   ....[75]....
        /*0b90*/ 	.word	0xffffffff


	//   ....[76]....
        /*0b94*/ 	.word	0xffffffff


	//   ....[77]....
        /*0b98*/ 	.word	0xffffffff


	//   ....[78]....
        /*0b9c*/ 	.word	0xffffffff


	//   ....[79]....
        /*0ba0*/ 	.word	0xffffffff


	//   ....[80]....
        /*0ba4*/ 	.word	0xffffffff


	//   ....[81]....
        /*0ba8*/ 	.word	0xffffffff


	//   ....[82]....
        /*0bac*/ 	.word	0xffffffff


	//   ....[83]....
        /*0bb0*/ 	.word	0xffffffff


	//   ....[84]....
        /*0bb4*/ 	.word	0xffffffff


	//   ....[85]....
        /*0bb8*/ 	.word	0xffffffff


	//   ....[86]....
        /*0bbc*/ 	.word	0xffffffff


	//   ....[87]....
        /*0bc0*/ 	.word	0xffffffff


	//   ....[88]....
        /*0bc4*/ 	.word	0xffffffff


	//   ....[89]....
        /*0bc8*/ 	.word	0xffffffff


	//   ....[90]....
        /*0bcc*/ 	.word	0xffffffff


	//   ....[91]....
        /*0bd0*/ 	.word	0xffffffff


	//   ....[92]....
        /*0bd4*/ 	.word	0xffffffff


	//   ....[93]....
        /*0bd8*/ 	.word	0xffffffff


	//   ....[94]....
        /*0bdc*/ 	.word	0xffffffff


	//   ....[95]....
        /*0be0*/ 	.word	0xffffffff


	//   ....[96]....
        /*0be4*/ 	.word	0xffffffff


	//   ....[97]....
        /*0be8*/ 	.word	0xffffffff


	//   ....[98]....
        /*0bec*/ 	.word	0xffffffff


	//   ....[99]....
        /*0bf0*/ 	.word	0xffffffff


	//   ....[100]....
        /*0bf4*/ 	.word	0xffffffff


	//   ....[101]....
        /*0bf8*/ 	.word	0xffffffff


	//   ....[102]....
        /*0bfc*/ 	.word	0xffffffff


	//   ....[103]....
        /*0c00*/ 	.word	0xffffffff


	//   ....[104]....
        /*0c04*/ 	.word	0xffffffff


	//   ....[105]....
        /*0c08*/ 	.word	0xffffffff


	//   ....[106]....
        /*0c0c*/ 	.word	0xffffffff


	//   ....[107]....
        /*0c10*/ 	.word	0xffffffff


	//   ....[108]....
        /*0c14*/ 	.word	0xffffffff


	//   ....[109]....
        /*0c18*/ 	.word	0xffffffff


	//   ....[110]....
        /*0c1c*/ 	.word	0xffffffff


	//   ....[111]....
        /*0c20*/ 	.word	0xffffffff


	//   ....[112]....
        /*0c24*/ 	.word	0xffffffff


	//   ....[113]....
        /*0c28*/ 	.word	0xffffffff


	//   ....[114]....
        /*0c2c*/ 	.word	0xffffffff


	//   ....[115]....
        /*0c30*/ 	.word	0xffffffff


	//   ....[116]....
        /*0c34*/ 	.word	0xffffffff


	//   ....[117]....
        /*0c38*/ 	.word	0xffffffff


	//   ....[118]....
        /*0c3c*/ 	.word	0xffffffff


	//   ....[119]....
        /*0c40*/ 	.word	0xffffffff


	//   ....[120]....
        /*0c44*/ 	.word	0xffffffff


	//   ....[121]....
        /*0c48*/ 	.word	0xffffffff


	//   ....[122]....
        /*0c4c*/ 	.word	0xffffffff


	//   ....[123]....
        /*0c50*/ 	.word	0xffffffff


	//   ....[124]....
        /*0c54*/ 	.word	0xffffffff


	//   ....[125]....
        /*0c58*/ 	.word	0xffffffff


	//   ....[126]....
        /*0c5c*/ 	.word	0xffffffff


	//   ....[127]....
        /*0c60*/ 	.word	0xffffffff


	//   ....[128]....
        /*0c64*/ 	.word	0xffffffff


	//   ....[129]....
        /*0c68*/ 	.word	0xffffffff


	//   ....[130]....
        /*0c6c*/ 	.word	0xffffffff


	//   ....[131]....
        /*0c70*/ 	.word	0xffffffff


	//   ....[132]....
        /*0c74*/ 	.word	0xffffffff


	//   ....[133]....
        /*0c78*/ 	.word	0xffffffff


	//   ....[134]....
        /*0c7c*/ 	.word	0xffffffff


	//   ....[135]....
        /*0c80*/ 	.word	0xffffffff


	//   ....[136]....
        /*0c84*/ 	.word	0xffffffff


	//   ....[137]....
        /*0c88*/ 	.word	0xffffffff


	//   ....[138]....
        /*0c8c*/ 	.word	0x0500000f


	//   ....[139]....
        /*0c90*/ 	.word	0x0500000f


	//   ....[140]....
        /*0c94*/ 	.word	0x0500000f


	//   ....[141]....
        /*0c98*/ 	.word	0x0500000f


	//   ....[142]....
        /*0c9c*/ 	.word	0x0500000f


	//   ....[143]....
        /*0ca0*/ 	.word	0x0500000f


	//   ....[144]....
        /*0ca4*/ 	.word	0x0500000f


	//   ....[145]....
        /*0ca8*/ 	.word	0x0500000f


	//   ....[146]....
        /*0cac*/ 	.word	0x0500000f


	//   ....[147]....
        /*0cb0*/ 	.word	0x0500000f


	//   ....[148]....
        /*0cb4*/ 	.word	0x0500000f


	//   ....[149]....
        /*0cb8*/ 	.word	0x0500000f


	//   ....[150]....
        /*0cbc*/ 	.word	0x0500000f


	//   ....[151]....
        /*0cc0*/ 	.word	0x0500000f


	//   ....[152]....
        /*0cc4*/ 	.word	0x0500000f


	//   ....[153]....
        /*0cc8*/ 	.word	0x0500000f


	//   ....[154]....
        /*0ccc*/ 	.word	0x0500000f


	//   ....[155]....
        /*0cd0*/ 	.word	0x0500000f


	//   ....[156]....
        /*0cd4*/ 	.word	0x0500000f


	//   ....[157]....
        /*0cd8*/ 	.word	0x0500000f


	//   ....[158]....
        /*0cdc*/ 	.word	0x0500000f


	//   ....[159]....
        /*0ce0*/ 	.word	0x0500000f


	//   ....[160]....
        /*0ce4*/ 	.word	0x0500000f


	//   ....[161]....
        /*0ce8*/ 	.word	0x0500000f


	//   ....[162]....
        /*0cec*/ 	.word	0x0500000f


	//   ....[163]....
        /*0cf0*/ 	.word	0x0500000f


	//   ....[164]....
        /*0cf4*/ 	.word	0x0500000f


	//   ....[165]....
        /*0cf8*/ 	.word	0x0500000f


	//   ....[166]....
        /*0cfc*/ 	.word	0x0500000f


	//   ....[167]....
        /*0d00*/ 	.word	0x0500000f


	//   ....[168]....
        /*0d04*/ 	.word	0x0500000f


	//   ....[169]....
        /*0d08*/ 	.word	0x0500000f


	//   ....[170]....
        /*0d0c*/ 	.word	0x0500000f


	//   ....[171]....
        /*0d10*/ 	.word	0x0500000f


	//   ....[172]....
        /*0d14*/ 	.word	0x0500000f


	//   ....[173]....
        /*0d18*/ 	.word	0x0500000f


	//   ....[174]....
        /*0d1c*/ 	.word	0x0500000f


	//   ....[175]....
        /*0d20*/ 	.word	0x0500000f


	//   ....[176]....
        /*0d24*/ 	.word	0x0500000f


	//   ....[177]....
        /*0d28*/ 	.word	0x0500000f


	//   ....[178]....
        /*0d2c*/ 	.word	0x0500000f


	//   ....[179]....
        /*0d30*/ 	.word	0x0500000f


	//   ....[180]....
        /*0d34*/ 	.word	0x0500000f


	//   ....[181]....
        /*0d38*/ 	.word	0x0500000f


	//   ....[182]....
        /*0d3c*/ 	.word	0x0500000f


	//   ....[183]....
        /*0d40*/ 	.word	0x0500000f


	//   ....[184]....
        /*0d44*/ 	.word	0x0500000f


	//   ....[185]....
        /*0d48*/ 	.word	0x0500000f


	//   ....[186]....
        /*0d4c*/ 	.word	0x0500000f


	//   ....[187]....
        /*0d50*/ 	.word	0x0500000f


	//   ....[188]....
        /*0d54*/ 	.word	0x0500000f


	//   ....[189]....
        /*0d58*/ 	.word	0x0500000f


	//   ....[190]....
        /*0d5c*/ 	.word	0x0500000f


	//   ....[191]....
        /*0d60*/ 	.word	0x0500000f


	//   ....[192]....
        /*0d64*/ 	.word	0x0500000f


	//   ....[193]....
        /*0d68*/ 	.word	0x0500000f


	//   ....[194]....
        /*0d6c*/ 	.word	0x0500000f


	//   ....[195]....
        /*0d70*/ 	.word	0x0500000f


	//   ....[196]....
        /*0d74*/ 	.word	0x0500000f


	//   ....[197]....
        /*0d78*/ 	.word	0x0500000f


	//   ....[198]....
        /*0d7c*/ 	.word	0x0500000f


	//   ....[199]....
        /*0d80*/ 	.word	0x0500000f


	//   ....[200]....
        /*0d84*/ 	.word	0x0500000f


	//   ....[201]....
        /*0d88*/ 	.word	0x0500000f


	//   ....[202]....
        /*0d8c*/ 	.word	0x0500000f


	//   ....[203]....
        /*0d90*/ 	.word	0x0500000f


	//   ....[204]....
        /*0d94*/ 	.word	0x0500000f


	//   ....[205]....
        /*0d98*/ 	.word	0x0500000f


	//   ....[206]....
        /*0d9c*/ 	.word	0x0500000f


	//----- nvinfo : EIATTR_COOP_GROUP_INSTR_OFFSETS
	.align		4
.L_575:
        /*0da0*/ 	.byte	0x04, 0x28
        /*0da2*/ 	.short	(.L_577 - .L_576)


	//   ....[0]....
.L_576:
        /*0da4*/ 	.word	0x00000060


	//   ....[1]....
        /*0da8*/ 	.word	0x000001a0


	//   ....[2]....
        /*0dac*/ 	.word	0x000001f0


	//   ....[3]....
        /*0db0*/ 	.word	0x00000420


	//   ....[4]....
        /*0db4*/ 	.word	0x00000580


	//   ....[5]....
        /*0db8*/ 	.word	0x000006a0


	//   ....[6]....
        /*0dbc*/ 	.word	0x00000800


	//   ....[7]....
        /*0dc0*/ 	.word	0x0000c090


	//   ....[8]....
        /*0dc4*/ 	.word	0x0000c770


	//   ....[9]....
        /*0dc8*/ 	.word	0x0000c780


	//   ....[10]....
        /*0dcc*/ 	.word	0x0000c790


	//   ....[11]....
        /*0dd0*/ 	.word	0x0000c7a0


	//   ....[12]....
        /*0dd4*/ 	.word	0x0000cd80


	//   ....[13]....
        /*0dd8*/ 	.word	0x0000cd90


	//   ....[14]....
        /*0ddc*/ 	.word	0x0000cda0


	//   ....[15]....
        /*0de0*/ 	.word	0x0000cdb0


	//   ....[16]....
        /*0de4*/ 	.word	0x0000d330


	//   ....[17]....
        /*0de8*/ 	.word	0x0000d340


	//   ....[18]....
        /*0dec*/ 	.word	0x0000d350


	//   ....[19]....
        /*0df0*/ 	.word	0x0000d360


	//   ....[20]....
        /*0df4*/ 	.word	0x0000d900


	//   ....[21]....
        /*0df8*/ 	.word	0x0000d910


	//   ....[22]....
        /*0dfc*/ 	.word	0x0000d920


	//   ....[23]....
        /*0e00*/ 	.word	0x0000d930


	//   ....[24]....
        /*0e04*/ 	.word	0x000113d0


	//   ....[25]....
        /*0e08*/ 	.word	0x000113e0


	//   ....[26]....
        /*0e0c*/ 	.word	0x000113f0


	//   ....[27]....
        /*0e10*/ 	.word	0x00011400


	//   ....[28]....
        /*0e14*/ 	.word	0x000118d0


	//   ....[29]....
        /*0e18*/ 	.word	0x000118e0


	//   ....[30]....
        /*0e1c*/ 	.word	0x000118f0


	//   ....[31]....
        /*0e20*/ 	.word	0x00011900


	//   ....[32]....
        /*0e24*/ 	.word	0x00011d40


	//   ....[33]....
        /*0e28*/ 	.word	0x00011d50


	//   ....[34]....
        /*0e2c*/ 	.word	0x00011d60


	//   ....[35]....
        /*0e30*/ 	.word	0x00011d70


	//   ....[36]....
        /*0e34*/ 	.word	0x000121e0


	//   ....[37]....
        /*0e38*/ 	.word	0x000121f0


	//   ....[38]....
        /*0e3c*/ 	.word	0x00012200


	//   ....[39]....
        /*0e40*/ 	.word	0x00012210


	//   ....[40]....
        /*0e44*/ 	.word	0x00019560


	//   ....[41]....
        /*0e48*/ 	.word	0x00019c60


	//   ....[42]....
        /*0e4c*/ 	.word	0x00019d20


	//   ....[43]....
        /*0e50*/ 	.word	0x00019e50


	//   ....[44]....
        /*0e54*/ 	.word	0x0001a450


	//   ....[45]....
        /*0e58*/ 	.word	0x0001a520


	//   ....[46]....
        /*0e5c*/ 	.word	0x0001ec40


	//   ....[47]....
        /*0e60*/ 	.word	0x0001efe0


	//   ....[48]....
        /*0e64*/ 	.word	0x0001f330


	//   ....[49]....
        /*0e68*/ 	.word	0x0001f480


	//   ....[50]....
        /*0e6c*/ 	.word	0x0001f950


	//   ....[51]....
        /*0e70*/ 	.word	0x0001f9b0


	//   ....[52]....
        /*0e74*/ 	.word	0x00024420


	//   ....[53]....
        /*0e78*/ 	.word	0x00024440


	//   ....[54]....
        /*0e7c*/ 	.word	0x00024730


	//   ....[55]....
        /*0e80*/ 	.word	0x000247f0


	//   ....[56]....
        /*0e84*/ 	.word	0x00025940


	//   ....[57]....
        /*0e88*/ 	.word	0x00025a40


	//   ....[58]....
        /*0e8c*/ 	.word	0x00025c40


	//   ....[59]....
        /*0e90*/ 	.word	0x00025c60


	//   ....[60]....
        /*0e94*/ 	.word	0x000276d0


	//   ....[61]....
        /*0e98*/ 	.word	0x000276e0


	//   ....[62]....
        /*0e9c*/ 	.word	0x000276f0


	//   ....[63]....
        /*0ea0*/ 	.word	0x00027700


	//   ....[64]....
        /*0ea4*/ 	.word	0x00028140


	//   ....[65]....
        /*0ea8*/ 	.word	0x00028160


	//   ....[66]....
        /*0eac*/ 	.word	0x000282c0


	//   ....[67]....
        /*0eb0*/ 	.word	0x000282e0


	//   ....[68]....
        /*0eb4*/ 	.word	0x00028430


	//   ....[69]....
        /*0eb8*/ 	.word	0x00028450


	//   ....[70]....
        /*0ebc*/ 	.word	0x000285b0


	//   ....[71]....
        /*0ec0*/ 	.word	0x000285d0


	//   ....[72]....
        /*0ec4*/ 	.word	0x00028c30


	//   ....[73]....
        /*0ec8*/ 	.word	0x00028cd0


	//   ....[74]....
        /*0ecc*/ 	.word	0x00029830


	//   ....[75]....
        /*0ed0*/ 	.word	0x00029840


	//   ....[76]....
        /*0ed4*/ 	.word	0x0002a960


	//   ....[77]....
        /*0ed8*/ 	.word	0x0002a980


	//   ....[78]....
        /*0edc*/ 	.word	0x0002aad0


	//   ....[79]....
        /*0ee0*/ 	.word	0x0002aaf0


	//   ....[80]....
        /*0ee4*/ 	.word	0x0002ac40


	//   ....[81]....
        /*0ee8*/ 	.word	0x0002ac60


	//   ....[82]....
        /*0eec*/ 	.word	0x0002adc0


	//   ....[83]....
        /*0ef0*/ 	.word	0x0002ade0


	//   ....[84]....
        /*0ef4*/ 	.word	0x0002afc0


	//   ....[85]....
        /*0ef8*/ 	.word	0x0002b200


	//   ....[86]....
        /*0efc*/ 	.word	0x0002b230


	//   ....[87]....
        /*0f00*/ 	.word	0x0002b260


	//   ....[88]....
        /*0f04*/ 	.word	0x0002b290


	//   ....[89]....
        /*0f08*/ 	.word	0x0002b2c0


	//   ....[90]....
        /*0f0c*/ 	.word	0x0002b2f0


	//   ....[91]....
        /*0f10*/ 	.word	0x0002b4a0


	//   ....[92]....
        /*0f14*/ 	.word	0x0002b4d0


	//   ....[93]....
        /*0f18*/ 	.word	0x0002b500


	//   ....[94]....
        /*0f1c*/ 	.word	0x0002b530


	//   ....[95]....
        /*0f20*/ 	.word	0x0002b560


	//   ....[96]....
        /*0f24*/ 	.word	0x0002b590


	//   ....[97]....
        /*0f28*/ 	.word	0x0002b630


	//   ....[98]....
        /*0f2c*/ 	.word	0x0002b660


	//   ....[99]....
        /*0f30*/ 	.word	0x0002b670


	//   ....[100]....
        /*0f34*/ 	.word	0x0002b6a0


	//   ....[101]....
        /*0f38*/ 	.word	0x0002ce10


	//   ....[102]....
        /*0f3c*/ 	.word	0x0002f060


	//   ....[103]....
        /*0f40*/ 	.word	0x0002fcd0


	//   ....[104]....
        /*0f44*/ 	.word	0x0002fcf0


	//   ....[105]....
        /*0f48*/ 	.word	0x0002fd00


	//   ....[106]....
        /*0f4c*/ 	.word	0x0002fdb0


	//   ....[107]....
        /*0f50*/ 	.word	0x0002fe20


	//   ....[108]....
        /*0f54*/ 	.word	0x0002fe70


	//   ....[109]....
        /*0f58*/ 	.word	0x0002fee0


	//   ....[110]....
        /*0f5c*/ 	.word	0x0002ff30


	//   ....[111]....
        /*0f60*/ 	.word	0x0002ffa0


	//   ....[112]....
        /*0f64*/ 	.word	0x0002fff0


	//   ....[113]....
        /*0f68*/ 	.word	0x00030060


	//   ....[114]....
        /*0f6c*/ 	.word	0x000300b0


	//   ....[115]....
        /*0f70*/ 	.word	0x00030120


	//   ....[116]....
        /*0f74*/ 	.word	0x00030170


	//   ....[117]....
        /*0f78*/ 	.word	0x000301e0


	//   ....[118]....
        /*0f7c*/ 	.word	0x00030230


	//   ....[119]....
        /*0f80*/ 	.word	0x00033940


	//   ....[120]....
        /*0f84*/ 	.word	0x00033960


	//   ....[121]....
        /*0f88*/ 	.word	0x000339c0


	//   ....[122]....
        /*0f8c*/ 	.word	0x000339f0


	//   ....[123]....
        /*0f90*/ 	.word	0x00033a20


	//   ....[124]....
        /*0f94*/ 	.word	0x00033a50


	//   ....[125]....
        /*0f98*/ 	.word	0x00033a80


	//   ....[126]....
        /*0f9c*/ 	.word	0x00033ab0


	//   ....[127]....
        /*0fa0*/ 	.word	0x00033c90


	//   ....[128]....
        /*0fa4*/ 	.word	0x00033cc0


	//   ....[129]....
        /*0fa8*/ 	.word	0x00033cf0


	//   ....[130]....
        /*0fac*/ 	.word	0x00033d20


	//   ....[131]....
        /*0fb0*/ 	.word	0x00033d50


	//   ....[132]....
        /*0fb4*/ 	.word	0x00033d80


	//   ....[133]....
        /*0fb8*/ 	.word	0x00033e50


	//   ....[134]....
        /*0fbc*/ 	.word	0x00033e70


	//   ....[135]....
        /*0fc0*/ 	.word	0x00033e80


	//   ....[136]....
        /*0fc4*/ 	.word	0x00033f00


	//   ....[137]....
        /*0fc8*/ 	.word	0x00034a40


	//   ....[138]....
        /*0fcc*/ 	.word	0x00034e80


	//   ....[139]....
        /*0fd0*/ 	.word	0x00034f10


	//   ....[140]....
        /*0fd4*/ 	.word	0x00034f60


	//   ....[141]....
        /*0fd8*/ 	.word	0x00034fb0


	//   ....[142]....
        /*0fdc*/ 	.word	0x00035050


	//   ....[143]....
        /*0fe0*/ 	.word	0x000350e0


	//   ....[144]....
        /*0fe4*/ 	.word	0x00035130


	//   ....[145]....
        /*0fe8*/ 	.word	0x00035180


	//   ....[146]....
        /*0fec*/ 	.word	0x00035220


	//   ....[147]....
        /*0ff0*/ 	.word	0x000352b0


	//   ....[148]....
        /*0ff4*/ 	.word	0x00035300


	//   ....[149]....
        /*0ff8*/ 	.word	0x00035350


	//   ....[150]....
        /*0ffc*/ 	.word	0x000353f0


	//   ....[151]....
        /*1000*/ 	.word	0x00035480


	//   ....[152]....
        /*1004*/ 	.word	0x000354d0


	//   ....[153]....
        /*1008*/ 	.word	0x00035520


	//   ....[154]....
        /*100c*/ 	.word	0x00035610


	//   ....[155]....
        /*1010*/ 	.word	0x000356a0


	//   ....[156]....
        /*1014*/ 	.word	0x000356f0


	//   ....[157]....
        /*1018*/ 	.word	0x00035740


	//   ....[158]....
        /*101c*/ 	.word	0x000357d0


	//   ....[159]....
        /*1020*/ 	.word	0x00035860


	//   ....[160]....
        /*1024*/ 	.word	0x000358b0


	//   ....[161]....
        /*1028*/ 	.word	0x00035900


	//   ....[162]....
        /*102c*/ 	.word	0x00035990


	//   ....[163]....
        /*1030*/ 	.word	0x00035a20


	//   ....[164]....
        /*1034*/ 	.word	0x00035a70


	//   ....[165]....
        /*1038*/ 	.word	0x00035ac0


	//   ....[166]....
        /*103c*/ 	.word	0x00035b60


	//   ....[167]....
        /*1040*/ 	.word	0x00035bf0


	//   ....[168]....
        /*1044*/ 	.word	0x00035c40


	//   ....[169]....
        /*1048*/ 	.word	0x00035c90


	//   ....[170]....
        /*104c*/ 	.word	0x00035f90


	//   ....[171]....
        /*1050*/ 	.word	0x00036280


	//   ....[172]....
        /*1054*/ 	.word	0x00036400


	//   ....[173]....
        /*1058*/ 	.word	0x00036450


	//   ....[174]....
        /*105c*/ 	.word	0x00036600


	//   ....[175]....
        /*1060*/ 	.word	0x00036650


	//   ....[176]....
        /*1064*/ 	.word	0x00036790


	//   ....[177]....
        /*1068*/ 	.word	0x000367e0


	//   ....[178]....
        /*106c*/ 	.word	0x00036920


	//   ....[179]....
        /*1070*/ 	.word	0x00036970


	//   ....[180]....
        /*1074*/ 	.word	0x00036ab0


	//   ....[181]....
        /*1078*/ 	.word	0x00036b00


	//   ....[182]....
        /*107c*/ 	.word	0x00036c40


	//   ....[183]....
        /*1080*/ 	.word	0x00036c90


	//   ....[184]....
        /*1084*/ 	.word	0x00036dd0


	//   ....[185]....
        /*1088*/ 	.word	0x00036e20


	//   ....[186]....
        /*108c*/ 	.word	0x00036f40


	//   ....[187]....
        /*1090*/ 	.word	0x00036f90


	//   ....[188]....
        /*1094*/ 	.word	0x000372c0


	//   ....[189]....
        /*1098*/ 	.word	0x00037370


	//   ....[190]....
        /*109c*/ 	.word	0x00037500


	//   ....[191]....
        /*10a0*/ 	.word	0x00037590


	//   ....[192]....
        /*10a4*/ 	.word	0x00037610


	//   ....[193]....
        /*10a8*/ 	.word	0x00037690


	//   ....[194]....
        /*10ac*/ 	.word	0x00037710


	//   ....[195]....
        /*10b0*/ 	.word	0x000377a0


	//   ....[196]....
        /*10b4*/ 	.word	0x00037840


	//   ....[197]....
        /*10b8*/ 	.word	0x00037910


	//   ....[198]....
        /*10bc*/ 	.word	0x00037990


	//   ....[199]....
        /*10c0*/ 	.word	0x00037a10


	//   ....[200]....
        /*10c4*/ 	.word	0x00037a90


	//   ....[201]....
        /*10c8*/ 	.word	0x00037b20


	//   ....[202]....
        /*10cc*/ 	.word	0x00037ba0


	//   ....[203]....
        /*10d0*/ 	.word	0x00037c50


	//   ....[204]....
        /*10d4*/ 	.word	0x00037ca0


	//   ....[205]....
        /*10d8*/ 	.word	0x00037d60


	//   ....[206]....
        /*10dc*/ 	.word	0x00037e90


	//----- nvinfo : EIATTR_REG_RECONFIG
	.align		4
.L_577:
        /*10e0*/ 	.byte	0x01, 0x54
	.zero		2


	//----- nvinfo : EIATTR_SYSCALL_OFFSETS
	.align		4
        /*10e4*/ 	.byte	0x04, 0x46
        /*10e6*/ 	.short	(.L_579 - .L_578)


	//   ....[0]....
.L_578:
        /*10e8*/ 	.word	0x00002300


	//   ....[1]....
        /*10ec*/ 	.word	0x00002450


	//   ....[2]....
        /*10f0*/ 	.word	0x0000c200


	//   ....[3]....
        /*10f4*/ 	.word	0x0000c530


	//   ....[4]....
        /*10f8*/ 	.word	0x0002ec70


	//   ....[5]....
        /*10fc*/ 	.word	0x0002edc0


	//   ....[6]....
        /*1100*/ 	.word	0x0002eeb0


	//   ....[7]....
        /*1104*/ 	.word	0x0002f870


	//----- nvinfo : EIATTR_MBARRIER_INSTR_OFFSETS
	.align		4
.L_579:
        /*1108*/ 	.byte	0x04, 0x39
        /*110a*/ 	.short	(.L_581 - .L_580)


	//   ....[0]....
.L_580:
        /*110c*/ 	.word	0x000002d0
        /*1110*/ 	.word	0x000000ff
        /*1114*/ 	.word	0x00038800
        /*1118*/ 	.short	0x0100
        /*111a*/ 	.byte	0x08
	.zero		1


	//   ....[1]....
        /*111c*/ 	.word	0x000002e0
        /*1120*/ 	.word	0x000000ff
        /*1124*/ 	.word	0x00038820
        /*1128*/ 	.short	0x0100
        /*112a*/ 	.byte	0x08
	.zero		1


	//   ....[2]....
        /*112c*/ 	.word	0x000003d0
        /*1130*/ 	.word	0x000000ff
        /*1134*/ 	.word	0x00038830
        /*1138*/ 	.short	0x0100
        /*113a*/ 	.byte	0x08
	.zero		1


	//   ....[3]....
        /*113c*/ 	.word	0x000003e0
        /*1140*/ 	.word	0x000000ff
        /*1144*/ 	.word	0x00038840
        /*1148*/ 	.short	0x0100
        /*114a*/ 	.byte	0x08
	.zero		1


	//   ....[4]....
        /*114c*/ 	.word	0x000003f0
        /*1150*/ 	.word	0x000000ff
        /*1154*/ 	.word	0x00038838
        /*1158*/ 	.short	0x0100
        /*115a*/ 	.byte	0x08
	.zero		1


	//   ....[5]....
        /*115c*/ 	.word	0x00000400
        /*1160*/ 	.word	0x000000ff
        /*1164*/ 	.word	0x00038848
        /*1168*/ 	.short	0x0100
        /*116a*/ 	.byte	0x08
	.zero		1


	//   ....[6]....
        /*116c*/ 	.word	0x00000530
        /*1170*/ 	.word	0x000000ff
        /*1174*/ 	.word	0x00038850
        /*1178*/ 	.short	0x0100
        /*117a*/ 	.byte	0x08
	.zero		1


	//   ....[7]....
        /*117c*/ 	.word	0x00000540
        /*1180*/ 	.word	0x000000ff
        /*1184*/ 	.word	0x00038860
        /*1188*/ 	.short	0x0100
        /*118a*/ 	.byte	0x08
	.zero		1


	//   ....[8]....
        /*118c*/ 	.word	0x00000550
        /*1190*/ 	.word	0x000000ff
        /*1194*/ 	.word	0x00038858
        /*1198*/ 	.short	0x0100
        /*119a*/ 	.byte	0x08
	.zero		1


	//   ....[9]....
        /*119c*/ 	.word	0x00000560
        /*11a0*/ 	.word	0x000000ff
        /*11a4*/ 	.word	0x00038868
        /*11a8*/ 	.short	0x0100
        /*11aa*/ 	.byte	0x08
	.zero		1


	//   ....[10]....
        /*11ac*/ 	.word	0x00000650
        /*11b0*/ 	.word	0x000000ff
        /*11b4*/ 	.word	0x00038870
        /*11b8*/ 	.short	0x0100
        /*11ba*/ 	.byte	0x06
	.zero		1


	//   ....[11]....
        /*11bc*/ 	.word	0x00000660
        /*11c0*/ 	.word	0x000000ff
        /*11c4*/ 	.word	0x00038880
        /*11c8*/ 	.short	0x0100
        /*11ca*/ 	.byte	0x06
	.zero		1


	//   ....[12]....
        /*11cc*/ 	.word	0x00000670
        /*11d0*/ 	.word	0x000000ff
        /*11d4*/ 	.word	0x00038878
        /*11d8*/ 	.short	0x0100
        /*11da*/ 	.byte	0x06
	.zero		1


	//   ....[13]....
        /*11dc*/ 	.word	0x00000680
        /*11e0*/ 	.word	0x000000ff
        /*11e4*/ 	.word	0x00038888
        /*11e8*/ 	.short	0x0100
        /*11ea*/ 	.byte	0x06
	.zero		1


	//   ....[14]....
        /*11ec*/ 	.word	0x000007b0
        /*11f0*/ 	.word	0x000000ff
        /*11f4*/ 	.word	0x00038890
        /*11f8*/ 	.short	0x0100
        /*11fa*/ 	.byte	0x08
	.zero		1


	//   ....[15]....
        /*11fc*/ 	.word	0x000007c0
        /*1200*/ 	.word	0x000000ff
        /*1204*/ 	.word	0x000388a0
        /*1208*/ 	.short	0x0100
        /*120a*/ 	.byte	0x08
	.zero		1


	//   ....[16]....
        /*120c*/ 	.word	0x000007d0
        /*1210*/ 	.word	0x000000ff
        /*1214*/ 	.word	0x00038898
        /*1218*/ 	.short	0x0100
        /*121a*/ 	.byte	0x08
	.zero		1


	//   ....[17]....
        /*121c*/ 	.word	0x000007e0
        /*1220*/ 	.word	0x000000ff
        /*1224*/ 	.word	0x000388a8
        /*1228*/ 	.short	0x0100
        /*122a*/ 	.byte	0x08
	.zero		1


	//   ....[18]....
        /*122c*/ 	.word	0x00000910
        /*1230*/ 	.word	0x000000ff
        /*1234*/ 	.word	0x000388b0
        /*1238*/ 	.short	0x0100
        /*123a*/ 	.byte	0x08
	.zero		1


	//   ....[19]....
        /*123c*/ 	.word	0x00000920
        /*1240*/ 	.word	0x000000ff
        /*1244*/ 	.word	0x000388c0
        /*1248*/ 	.short	0x0100
        /*124a*/ 	.byte	0x08
	.zero		1


	//   ....[20]....
        /*124c*/ 	.word	0x00000930
        /*1250*/ 	.word	0x000000ff
        /*1254*/ 	.word	0x000388b8
        /*1258*/ 	.short	0x0100
        /*125a*/ 	.byte	0x08
	.zero		1


	//   ....[21]....
        /*125c*/ 	.word	0x00000940
        /*1260*/ 	.word	0x000000ff
        /*1264*/ 	.word	0x000388c8
        /*1268*/ 	.short	0x0100
        /*126a*/ 	.byte	0x08
	.zero		1


	//   ....[22]....
        /*126c*/ 	.word	0x00003f60
        /*1270*/ 	.word	0x00000000
        /*1274*/ 	.word	0x00038890
        /*1278*/ 	.short	0x010a
        /*127a*/ 	.byte	0x3f
	.zero		1


	//   ....[23]....
        /*127c*/ 	.word	0x00007770
        /*1280*/ 	.word	0x00000000
        /*1284*/ 	.word	0x00038890
        /*1288*/ 	.short	0x010a
        /*128a*/ 	.byte	0x3f
	.zero		1


	//   ....[24]....
        /*128c*/ 	.word	0x0000abb0
        /*1290*/ 	.word	0x00000000
        /*1294*/ 	.word	0x00038890
        /*1298*/ 	.short	0x010a
        /*129a*/ 	.byte	0x3f
	.zero		1


	//   ....[25]....
        /*129c*/ 	.word	0x0000b010
        /*12a0*/ 	.word	0x00000024
        /*12a4*/ 	.word	0x00000000
        /*12a8*/ 	.short	0x0101
        /*12aa*/ 	.byte	0x3f
	.zero		1


	//   ....[26]....
        /*12ac*/ 	.word	0x0000b050
        /*12b0*/ 	.word	0x00000000
        /*12b4*/ 	.word	0x000388b0
        /*12b8*/ 	.short	0x010a
        /*12ba*/ 	.byte	0x3f
	.zero		1


	//   ....[27]....
        /*12bc*/ 	.word	0x0000b7c0
        /*12c0*/ 	.word	0x00000000
        /*12c4*/ 	.word	0x00000000
        /*12c8*/ 	.short	0x0101
        /*12ca*/ 	.byte	0x3f
	.zero		1


	//   ....[28]....
        /*12cc*/ 	.word	0x0000c290
        /*12d0*/ 	.word	0x00000010
        /*12d4*/ 	.word	0x00038800
        /*12d8*/ 	.short	0x010a
        /*12da*/ 	.byte	0x3f
	.zero		1


	//   ....[29]....
        /*12dc*/ 	.word	0x0000c2e0
        /*12e0*/ 	.word	0x00000010
        /*12e4*/ 	.word	0x00038800
        /*12e8*/ 	.short	0x010a
        /*12ea*/ 	.byte	0x3f
	.zero		1


	//   ....[30]....
        /*12ec*/ 	.word	0x0000dd60
        /*12f0*/ 	.word	0x00000010
        /*12f4*/ 	.word	0x00038800
        /*12f8*/ 	.short	0x010a
        /*12fa*/ 	.byte	0x3f
	.zero		1


	//   ....[31]....
        /*12fc*/ 	.word	0x00012510
        /*1300*/ 	.word	0x00000010
        /*1304*/ 	.word	0x00038800
        /*1308*/ 	.short	0x010a
        /*130a*/ 	.byte	0x3f
	.zero		1


	//   ....[32]....
        /*130c*/ 	.word	0x00016110
        /*1310*/ 	.word	0x00000000
        /*1314*/ 	.word	0x00038830
        /*1318*/ 	.short	0x010a
        /*131a*/ 	.byte	0x3f
	.zero		1


	//   ....[33]....
        /*131c*/ 	.word	0x00016180
        /*1320*/ 	.word	0x00000000
        /*1324*/ 	.word	0x00038830
        /*1328*/ 	.short	0x010a
        /*132a*/ 	.byte	0x3f
	.zero		1


	//   ....[34]....
        /*132c*/ 	.word	0x00019b30
        /*1330*/ 	.word	0x00000000
        /*1334*/ 	.word	0x00000000
        /*1338*/ 	.short	0x0101
        /*133a*/ 	.byte	0x3f
	.zero		1


	//   ....[35]....
        /*133c*/ 	.word	0x0001af10
        /*1340*/ 	.word	0x0000000b
        /*1344*/ 	.word	0x00038830
        /*1348*/ 	.short	0x010a
        /*134a*/ 	.byte	0x3f
	.zero		1


	//   ....[36]....
        /*134c*/ 	.word	0x0001af90
        /*1350*/ 	.word	0x0000000b
        /*1354*/ 	.word	0x00038830
        /*1358*/ 	.short	0x010a
        /*135a*/ 	.byte	0x3f
	.zero		1


	//   ....[37]....
        /*135c*/ 	.word	0x0001e6b0
        /*1360*/ 	.word	0x00000009
        /*1364*/ 	.word	0x00038850
        /*1368*/ 	.short	0x010a
        /*136a*/ 	.byte	0x3f
	.zero		1


	//   ....[38]....
        /*136c*/ 	.word	0x0001e700
        /*1370*/ 	.word	0x00000009
        /*1374*/ 	.word	0x00038850
        /*1378*/ 	.short	0x010a
        /*137a*/ 	.byte	0x3f
	.zero		1


	//   ....[39]....
        /*137c*/ 	.word	0x0001fae0
        /*1380*/ 	.word	0x00000000
        /*1384*/ 	.word	0x00000000
        /*1388*/ 	.short	0x0101
        /*138a*/ 	.byte	0x3f
	.zero		1


	//   ....[40]....
        /*138c*/ 	.word	0x0001fbd0
        /*1390*/ 	.word	0x00000009
        /*1394*/ 	.word	0x00000000
        /*1398*/ 	.short	0x0101
        /*139a*/ 	.byte	0x3f
	.zero		1


	//   ....[41]....
        /*139c*/ 	.word	0x00020330
        /*13a0*/ 	.word	0x00000004
        /*13a4*/ 	.word	0x00038830
        /*13a8*/ 	.short	0x010a
        /*13aa*/ 	.byte	0x3f
	.zero		1


	//   ....[42]....
        /*13ac*/ 	.word	0x000203b0
        /*13b0*/ 	.word	0x00000004
        /*13b4*/ 	.word	0x00038830
        /*13b8*/ 	.short	0x010a
        /*13ba*/ 	.byte	0x3f
	.zero		1


	//   ....[43]....
        /*13bc*/ 	.word	0x00023ad0
        /*13c0*/ 	.word	0x00000009
        /*13c4*/ 	.word	0x00038850
        /*13c8*/ 	.short	0x010a
        /*13ca*/ 	.byte	0x3f
	.zero		1


	//   ....[44]....
        /*13cc*/ 	.word	0x00023b20
        /*13d0*/ 	.word	0x00000009
        /*13d4*/ 	.word	0x00038850
        /*13d8*/ 	.short	0x010a
        /*13da*/ 	.byte	0x3f
	.zero		1


	//   ....[45]....
        /*13dc*/ 	.word	0x00024a30
        /*13e0*/ 	.word	0x0000000f
        /*13e4*/ 	.word	0x00000000
        /*13e8*/ 	.short	0x0101
        /*13ea*/ 	.byte	0x3f
	.zero		1


	//   ....[46]....
        /*13ec*/ 	.word	0x00024ac0
        /*13f0*/ 	.word	0x0000000f
        /*13f4*/ 	.word	0x00000000
        /*13f8*/ 	.short	0x0101
        /*13fa*/ 	.byte	0x3f
	.zero		1


	//   ....[47]....
        /*13fc*/ 	.word	0x00025860
        /*1400*/ 	.word	0x0000000a
        /*1404*/ 	.word	0x00038850
        /*1408*/ 	.short	0x010a
        /*140a*/ 	.byte	0x3f
	.zero		1


	//   ....[48]....
        /*140c*/ 	.word	0x000258b0
        /*1410*/ 	.word	0x0000000a
        /*1414*/ 	.word	0x00038850
        /*1418*/ 	.short	0x010a
        /*141a*/ 	.byte	0x3f
	.zero		1


	//   ....[49]....
        /*141c*/ 	.word	0x00025da0
        /*1420*/ 	.word	0x0000000a
        /*1424*/ 	.word	0x00000000
        /*1428*/ 	.short	0x0101
        /*142a*/ 	.byte	0x3f
	.zero		1


	//   ....[50]....
        /*142c*/ 	.word	0x00028130
        /*1430*/ 	.word	0x00000008
        /*1434*/ 	.word	0x00000000
        /*1438*/ 	.short	0x0101
        /*143a*/ 	.byte	0x3f
	.zero		1


	//   ....[51]....
        /*143c*/ 	.word	0x00028c50
        /*1440*/ 	.word	0x00000002
        /*1444*/ 	.word	0x00000000
        /*1448*/ 	.short	0x0101
        /*144a*/ 	.byte	0x3f
	.zero		1


	//   ....[52]....
        /*144c*/ 	.word	0x0002cef0
        /*1450*/ 	.word	0x00000012
        /*1454*/ 	.word	0x00038820
        /*1458*/ 	.short	0x010a
        /*145a*/ 	.byte	0x3f
	.zero		1


	//   ....[53]....
        /*145c*/ 	.word	0x0002cfc0
        /*1460*/ 	.word	0x00000006
        /*1464*/ 	.word	0x000388a0
        /*1468*/ 	.short	0x010a
        /*146a*/ 	.byte	0x3f
	.zero		1


	//   ....[54]....
        /*146c*/ 	.word	0x0002d4f0
        /*1470*/ 	.word	0x00000006
        /*1474*/ 	.word	0x000388c0
        /*1478*/ 	.short	0x010a
        /*147a*/ 	.byte	0x3f
	.zero		1


	//   ....[55]....
        /*147c*/ 	.word	0x0002db70
        /*1480*/ 	.word	0x00000006
        /*1484*/ 	.word	0x000388a0
        /*1488*/ 	.short	0x010a
        /*148a*/ 	.byte	0x3f
	.zero		1


	//   ....[56]....
        /*148c*/ 	.word	0x0002e090
        /*1490*/ 	.word	0x00000006
        /*1494*/ 	.word	0x000388c0
        /*1498*/ 	.short	0x010a
        /*149a*/ 	.byte	0x3f
	.zero		1


	//   ....[57]....
        /*149c*/ 	.word	0x0002f2e0
        /*14a0*/ 	.word	0x00000000
        /*14a4*/ 	.word	0x00038840
        /*14a8*/ 	.short	0x010a
        /*14aa*/ 	.byte	0x3f
	.zero		1


	//   ....[58]....
        /*14ac*/ 	.word	0x00030340
        /*14b0*/ 	.word	0x00000012
        /*14b4*/ 	.word	0x00038800
        /*14b8*/ 	.short	0x0107
        /*14ba*/ 	.byte	0x3f
	.zero		1


	//   ....[59]....
        /*14bc*/ 	.word	0x00030440
        /*14c0*/ 	.word	0x00000012
        /*14c4*/ 	.word	0x00038800
        /*14c8*/ 	.short	0x0101
        /*14ca*/ 	.byte	0x3f
	.zero		1


	//   ....[60]....
        /*14cc*/ 	.word	0x00030460
        /*14d0*/ 	.word	0x00000012
        /*14d4*/ 	.word	0x00038820
        /*14d8*/ 	.short	0x010a
        /*14da*/ 	.byte	0x3f
	.zero		1


	//   ....[61]....
        /*14dc*/ 	.word	0x00030830
        /*14e0*/ 	.word	0x00000003
        /*14e4*/ 	.word	0x00038840
        /*14e8*/ 	.short	0x010a
        /*14ea*/ 	.byte	0x3f
	.zero		1


	//   ....[62]....
        /*14ec*/ 	.word	0x00030dc0
        /*14f0*/ 	.word	0x00000002
        /*14f4*/ 	.word	0x00038860
        /*14f8*/ 	.short	0x010a
        /*14fa*/ 	.byte	0x3f
	.zero		1


	//   ....[63]....
        /*14fc*/ 	.word	0x00031660
        /*1500*/ 	.word	0x00000003
        /*1504*/ 	.word	0x00038840
        /*1508*/ 	.short	0x010a
        /*150a*/ 	.byte	0x3f
	.zero		1


	//   ....[64]....
        /*150c*/ 	.word	0x00031bf0
        /*1510*/ 	.word	0x00000002
        /*1514*/ 	.word	0x00038860
        /*1518*/ 	.short	0x010a
        /*151a*/ 	.byte	0x3f
	.zero		1


	//   ....[65]....
        /*151c*/ 	.word	0x000323f0
        /*1520*/ 	.word	0x00000003
        /*1524*/ 	.word	0x00038840
        /*1528*/ 	.short	0x010a
        /*152a*/ 	.byte	0x3f
	.zero		1


	//   ....[66]....
        /*152c*/ 	.word	0x00032970
        /*1530*/ 	.word	0x00000002
        /*1534*/ 	.word	0x00038860
        /*1538*/ 	.short	0x010a
        /*153a*/ 	.byte	0x3f
	.zero		1


	//   ....[67]....
        /*153c*/ 	.word	0x00033110
        /*1540*/ 	.word	0x00000000
        /*1544*/ 	.word	0x00038860
        /*1548*/ 	.short	0x010a
        /*154a*/ 	.byte	0x3f
	.zero		1


	//   ....[68]....
        /*154c*/ 	.word	0x000349c0
        /*1550*/ 	.word	0x00000000
        /*1554*/ 	.word	0x00038820
        /*1558*/ 	.short	0x010a
        /*155a*/ 	.byte	0x3f
	.zero		1


	//   ....[69]....
        /*155c*/ 	.word	0x00034bc0
        /*1560*/ 	.word	0x00000006
        /*1564*/ 	.word	0x00000000
        /*1568*/ 	.short	0x010a
        /*156a*/ 	.byte	0x3f
	.zero		1


	//   ....[70]....
        /*156c*/ 	.word	0x00034bf0
        /*1570*/ 	.word	0x00000007
        /*1574*/ 	.word	0x00000000
        /*1578*/ 	.short	0x010a
        /*157a*/ 	.byte	0x3f
	.zero		1


	//   ....[71]....
        /*157c*/ 	.word	0x00034c50
        /*1580*/ 	.word	0x00000004
        /*1584*/ 	.word	0x00000000
        /*1588*/ 	.short	0x010a
        /*158a*/ 	.byte	0x3f
	.zero		1


	//   ....[72]....
        /*158c*/ 	.word	0x00034c80
        /*1590*/ 	.word	0x00000003
        /*1594*/ 	.word	0x00000000
        /*1598*/ 	.short	0x010a
        /*159a*/ 	.byte	0x3f
	.zero		1


	//   ....[73]....
        /*159c*/ 	.word	0x00034ce0
        /*15a0*/ 	.word	0x00000000
        /*15a4*/ 	.word	0x00038890
        /*15a8*/ 	.short	0x010a
        /*15aa*/ 	.byte	0x3f
	.zero		1


	//   ....[74]....
        /*15ac*/ 	.word	0x00034d30
        /*15b0*/ 	.word	0x00000000
        /*15b4*/ 	.word	0x00038890
        /*15b8*/ 	.short	0x010a
        /*15ba*/ 	.byte	0x3f
	.zero		1


	//   ....[75]....
        /*15bc*/ 	.word	0x00034d80
        /*15c0*/ 	.word	0x00000000
        /*15c4*/ 	.word	0x00038890
        /*15c8*/ 	.short	0x010a
        /*15ca*/ 	.byte	0x3f
	.zero		1


	//   ....[76]....
        /*15cc*/ 	.word	0x00034dd0
        /*15d0*/ 	.word	0x00000000
        /*15d4*/ 	.word	0x000388b0
        /*15d8*/ 	.short	0x010a
        /*15da*/ 	.byte	0x3f
	.zero		1


	//   ....[77]....
        /*15dc*/ 	.word	0x00035560
        /*15e0*/ 	.word	0x00000010
        /*15e4*/ 	.word	0x00038800
        /*15e8*/ 	.short	0x010a
        /*15ea*/ 	.byte	0x3f
	.zero		1


	//   ....[78]....
        /*15ec*/ 	.word	0x00035cd0
        /*15f0*/ 	.word	0x00000010
        /*15f4*/ 	.word	0x00038800
        /*15f8*/ 	.short	0x010a
        /*15fa*/ 	.byte	0x3f
	.zero		1


	//   ....[79]....
        /*15fc*/ 	.word	0x00035d20
        /*1600*/ 	.word	0x00000000
        /*1604*/ 	.word	0x00038830
        /*1608*/ 	.short	0x010a
        /*160a*/ 	.byte	0x3f
	.zero		1


	//   ....[80]....
        /*160c*/ 	.word	0x00035d70
        /*1610*/ 	.word	0x0000000b
        /*1614*/ 	.word	0x00038830
        /*1618*/ 	.short	0x010a
        /*161a*/ 	.byte	0x3f
	.zero		1


	//   ....[81]....
        /*161c*/ 	.word	0x00035dc0
        /*1620*/ 	.word	0x00000009
        /*1624*/ 	.word	0x00038850
        /*1628*/ 	.short	0x010a
        /*162a*/ 	.byte	0x3f
	.zero		1


	//   ....[82]....
        /*162c*/ 	.word	0x00035e10
        /*1630*/ 	.word	0x00000004
        /*1634*/ 	.word	0x00038830
        /*1638*/ 	.short	0x010a
        /*163a*/ 	.byte	0x3f
	.zero		1


	//   ....[83]....
        /*163c*/ 	.word	0x00035e60
        /*1640*/ 	.word	0x00000009
        /*1644*/ 	.word	0x00038850
        /*1648*/ 	.short	0x010a
        /*164a*/ 	.byte	0x3f
	.zero		1


	//   ....[84]....
        /*164c*/ 	.word	0x00035eb0
        /*1650*/ 	.word	0x0000000a
        /*1654*/ 	.word	0x00038850
        /*1658*/ 	.short	0x010a
        /*165a*/ 	.byte	0x3f
	.zero		1


	//   ....[85]....
        /*165c*/ 	.word	0x00036060
        /*1660*/ 	.word	0x00000012
        /*1664*/ 	.word	0x00038820
        /*1668*/ 	.short	0x010a
        /*166a*/ 	.byte	0x3f
	.zero		1


	//   ....[86]....
        /*166c*/ 	.word	0x000360b0
        /*1670*/ 	.word	0x00000006
        /*1674*/ 	.word	0x000388a0
        /*1678*/ 	.short	0x010a
        /*167a*/ 	.byte	0x3f
	.zero		1


	//   ....[87]....
        /*167c*/ 	.word	0x00036100
        /*1680*/ 	.word	0x00000006
        /*1684*/ 	.word	0x000388c0
        /*1688*/ 	.short	0x010a
        /*168a*/ 	.byte	0x3f
	.zero		1


	//   ....[88]....
        /*168c*/ 	.word	0x00036150
        /*1690*/ 	.word	0x00000006
        /*1694*/ 	.word	0x000388a0
        /*1698*/ 	.short	0x010a
        /*169a*/ 	.byte	0x3f
	.zero		1


	//   ....[89]....
        /*169c*/ 	.word	0x000361a0
        /*16a0*/ 	.word	0x00000006
        /*16a4*/ 	.word	0x000388c0
        /*16a8*/ 	.short	0x010a
        /*16aa*/ 	.byte	0x3f
	.zero		1


	//   ....[90]....
        /*16ac*/ 	.word	0x00036340
        /*16b0*/ 	.word	0x00000000
        /*16b4*/ 	.word	0x00038840
        /*16b8*/ 	.short	0x010a
        /*16ba*/ 	.byte	0x3f
	.zero		1


	//   ....[91]....
        /*16bc*/ 	.word	0x00036fd0
        /*16c0*/ 	.word	0x00000012
        /*16c4*/ 	.word	0x00038820
        /*16c8*/ 	.short	0x010a
        /*16ca*/ 	.byte	0x3f
	.zero		1


	//   ....[92]....
        /*16cc*/ 	.word	0x00037020
        /*16d0*/ 	.word	0x00000003
        /*16d4*/ 	.word	0x00038840
        /*16d8*/ 	.short	0x010a
        /*16da*/ 	.byte	0x3f
	.zero		1


	//   ....[93]....
        /*16dc*/ 	.word	0x00037070
        /*16e0*/ 	.word	0x00000002
        /*16e4*/ 	.word	0x00038860
        /*16e8*/ 	.short	0x010a
        /*16ea*/ 	.byte	0x3f
	.zero		1


	//   ....[94]....
        /*16ec*/ 	.word	0x000370c0
        /*16f0*/ 	.word	0x00000003
        /*16f4*/ 	.word	0x00038840
        /*16f8*/ 	.short	0x010a
        /*16fa*/ 	.byte	0x3f
	.zero		1


	//   ....[95]....
        /*16fc*/ 	.word	0x00037110
        /*1700*/ 	.word	0x00000002
        /*1704*/ 	.word	0x00038860
        /*1708*/ 	.short	0x010a
        /*170a*/ 	.byte	0x3f
	.zero		1


	//   ....[96]....
        /*170c*/ 	.word	0x00037160
        /*1710*/ 	.word	0x00000003
        /*1714*/ 	.word	0x00038840
        /*1718*/ 	.short	0x010a
        /*171a*/ 	.byte	0x3f
	.zero		1


	//   ....[97]....
        /*171c*/ 	.word	0x000371b0
        /*1720*/ 	.word	0x00000002
        /*1724*/ 	.word	0x00038860
        /*1728*/ 	.short	0x010a
        /*172a*/ 	.byte	0x3f
	.zero		1


	//   ....[98]....
        /*172c*/ 	.word	0x00037200
        /*1730*/ 	.word	0x00000000
        /*1734*/ 	.word	0x00038860
        /*1738*/ 	.short	0x010a
        /*173a*/ 	.byte	0x3f
	.zero		1


	//   ....[99]....
        /*173c*/ 	.word	0x00037db0
        /*1740*/ 	.word	0x00000000
        /*1744*/ 	.word	0x00038820
        /*1748*/ 	.short	0x010a
        /*174a*/ 	.byte	0x3f
	.zero		1


	//   ....[100]....
        /*174c*/ 	.word	0x00037f50
        /*1750*/ 	.word	0x00000006
        /*1754*/ 	.word	0x00000000
        /*1758*/ 	.short	0x010a
        /*175a*/ 	.byte	0x3f
	.zero		1


	//   ....[101]....
        /*175c*/ 	.word	0x00037fa0
        /*1760*/ 	.word	0x00000007
        /*1764*/ 	.word	0x00000000
        /*1768*/ 	.short	0x010a
        /*176a*/ 	.byte	0x3f
	.zero		1


	//   ....[102]....
        /*176c*/ 	.word	0x00037ff0
        /*1770*/ 	.word	0x00000004
        /*1774*/ 	.word	0x00000000
        /*1778*/ 	.short	0x010a
        /*177a*/ 	.byte	0x3f
	.zero		1


	//----- nvinfo : EIATTR_NUM_MBARRIERS
	.align		4
.L_581:
        /*177c*/ 	.byte	0x03, 0x38
        /*177e*/ 	.short	0x0016


	//----- nvinfo : EIATTR_EXIT_INSTR_OFFSETS
	.align		4
        /*1780*/ 	.byte	0x04, 0x1c
        /*1782*/ 	.short	(.L_583 - .L_582)


	//   ....[0]....
.L_582:
        /*1784*/ 	.word	0x00034cd0


	//----- nvinfo : EIATTR_MAX_THREADS
	.align		4
.L_583:
        /*1788*/ 	.byte	0x04, 0x05
        /*178a*/ 	.short	(.L_585 - .L_584)
.L_584:
        /*178c*/ 	.word	0x00000180
        /*1790*/ 	.word	0x00000001
        /*1794*/ 	.word	0x00000001


	//----- nvinfo : EIATTR_CRS_STACK_SIZE
	.align		4
.L_585:
        /*1798*/ 	.byte	0x04, 0x1e
        /*179a*/ 	.short	(.L_587 - .L_586)
.L_586:
        /*179c*/ 	.word	0x00000000


	//----- nvinfo : EIATTR_CBANK_PARAM_SIZE
	.align		4
.L_587:
        /*17a0*/ 	.byte	0x03, 0x19
        /*17a2*/ 	.short	0x0af0


	//----- nvinfo : EIATTR_PARAM_CBANK
	.align		4
        /*17a4*/ 	.byte	0x04, 0x0a
        /*17a6*/ 	.short	(.L_589 - .L_588)
	.align		4
.L_588:
        /*17a8*/ 	.word	index@(.nv.constant0._ZN7cutlass13device_kernelIN5flash11enable_sm90INS1_16FlashAttnFwdSm90INS1_25CollectiveMainloopFwdSm90ILi2EN4cute5tupleIJNS5_1CILi1EEES8_S8_EEENS6_IJNS7_ILi128EEENS7_ILi80EEENS7_ILi256EEEEEELi256ENS_10bfloat16_tEfNS_4arch4Sm90ELb1ELb0ELb1ELb1ELb0ELb1ELb0ELb1ELb1ELb1ELb1ELb0EEENS1_21CollectiveEpilogueFwdINS6_IJSA_SC_SB_EEES9_SE_SG_Li256ELb1ELb1ELb1ELb0EEENS1_36VarlenDynamicPersistentTileSchedulerILi128ELi80ELi256ELi128ELb1ELb1ELb1ELb1ELb1ELb1EEEEEEEEEvNT_6ParamsE)
        /*17ac*/ 	.short	0x0210
        /*17ae*/ 	.short	0x0af0


	//----- nvinfo : EIATTR_SW_WAR
	.align		4
.L_589:
        /*17b0*/ 	.byte	0x04, 0x36
        /*17b2*/ 	.short	(.L_591 - .L_590)
.L_590:
        /*17b4*/ 	.word	0x00000008
.L_591:


//--------------------- .nv.info._ZN7cutlass13device_kernelIN5flash11enable_sm90INS1_16FlashAttnFwdSm90INS1_25CollectiveMainloopFwdSm90ILi2EN4cute5tupleIJNS5_1CILi1EEES8_S8_EEENS6_IJNS7_ILi128EEENS7_ILi112EEENS7_ILi192EEEEEELi192ENS_10bfloat16_tEfNS_4arch4Sm90ELb0ELb0ELb1ELb0ELb0ELb0ELb0ELb1ELb1ELb1ELb1ELb0EEENS1_21CollectiveEpilogueFwdINS6_IJSA_SC_SB_EEES9_SE_SG_Li256ELb0ELb1ELb1ELb0EEENS1_19SingleTileSchedulerILb0ELb1ELb1ELi128EEEEEEEEEvNT_6ParamsE --------------------------
	.section	.nv.info._ZN7cutlass13device_kernelIN5flash11enable_sm90INS1_16FlashAttnFwdSm90INS1_25CollectiveMainloopFwdSm90ILi2EN4cute5tupleIJNS5_1CILi1EEES8_S8_EEENS6_IJNS7_ILi128EEENS7_ILi112EEENS7_ILi192EEEEEELi192ENS_10bfloat16_tEfNS_4arch4Sm90ELb0ELb0ELb1ELb0ELb0ELb0ELb0ELb1ELb1ELb1ELb1ELb0EEENS1_21CollectiveEpilogueFwdINS6_IJSA_SC_SB_EEES9_SE_SG_Li256ELb0ELb1ELb1ELb0EEENS1_19SingleTileSchedulerILb0ELb1ELb1ELi128EEEEEEEEEvNT_6ParamsE,"",@"SHT_CUDA_INFO"
	.sectionflags	@""
	.align	4


	//----- nvinfo : EIATTR_CUDA_API_VERSION
	.align		4
        /*0000*/ 	.byte	0x04, 0x37
        /*0002*/ 	.short	(.L_593 - .L_592)
.L_592:
        /*0004*/ 	.word	0x00000082


	//----- nvinfo : EIATTR_KPARAM_INFO
	.align		4
.L_593:
        /*0008*/ 	.byte	0x04, 0x17
        /*000a*/ 	.short	(.L_595 - .L_594)
.L_594:
        /*000c*/ 	.word	0x00000000
        /*0010*/ 	.short	0x0000
        /*0012*/ 	.short	0x0070
        /*0014*/ 	.byte	0x00, 0xf0, 0x01, 0x28


	//----- nvinfo : EIATTR_SPARSE_MMA_MASK
	.align		4
.L_595:
        /*0018*/ 	.byte	0x03, 0x50
        /*001a*/ 	.short	0x0000


	//----- nvinfo : EIATTR_MAXREG_COUNT
	.align		4
        /*001c*/ 	.byte	0x03, 0x1b
        /*001e*/ 	.short	0x00a8


	//----- nvinfo : EIATTR_NUM_BARRIERS
	.align		4
        /*0020*/ 	.byte	0x02, 0x4c
        /*0022*/ 	.byte	0x09
	.zero		1


	//----- nvinfo : EIATTR_EXTERNS
	.align		4
        /*0024*/ 	.byte	0x04, 0x0f
        /*0026*/ 	.short	(.L_597 - .L_596)


	//   ....[0]....
	.align		4
.L_596:
        /*0028*/ 	.word	index@(__assertfail)


	//----- nvinfo : EIATTR_ANNOTATIONS
	.align		4
.L_597:
        /*002c*/ 	.byte	0x04, 0x55
        /*002e*/ 	.short	(.L_599 - .L_598)


	//   ....[0]....
.L_598:
        /* <DEDUP_REMOVED lines=9> */


	//----- nvinfo : EIATTR_MERCURY_ISA_VERSION
	.align		4
.L_599:
        /*00a8*/ 	.byte	0x03, 0x5f
        /*00aa*/ 	.short	0x0101


	//----- nvinfo : EIATTR_INT_WARP_WIDE_INSTR_OFFSETS
	.align		4
        /*00ac*/ 	.byte	0x04, 0x31
        /*00ae*/ 	.short	(.L_601 - .L_600)


	//   ....[0]....
.L_600:
        /*00b0*/ 	.word	0x00000130


	//   ....[1]....
        /*00b4*/ 	.word	0x00000170


	//   ....[2]....
        /*00b8*/ 	.word	0x000001e0


	//----- nvinfo : EIATTR_COOP_GROUP_MASK_REGIDS
	.align		4
.L_601:
        /*00bc*/ 	.byte	0x04, 0x29
        /*00be*/ 	.short	(.L_603 - .L_602)


	//   ....[0]....
.L_602:
        /*00c0*/ 	.word	0xffffffff


	//   ....[1]....
        /*00c4*/ 	.word	0xffffffff


	//   ....[2]....
        /*00c8*/ 	.word	0xffffffff


	//   ....[3]....
        /*00cc*/ 	.word	0xffffffff


	//   ....[4]....
        /*00d0*/ 	.word	0xffffffff


	//   ....[5]....
        /*00d4*/ 	.word	0xffffffff


	//   ....[6]....
        /*00d8*/ 	.word	0xffffffff


	//   ....[7]....
        /*00dc*/ 	.word	0xffffffff


	//   ....[8]....
        /*00e0*/ 	.word	0xffffffff


	//   ....[9]....
        /*00e4*/ 	.word	0xffffffff


	//   ....[10]....
        /*00e8*/ 	.word	0xffffffff


	//   ....[11]....
        /*00ec*/ 	.word	0xffffffff


	//   ....[12]....
        /*00f0*/ 	.word	0xffffffff


	//   ....[13]....
        /*00f4*/ 	.word	0xffffffff


	//   ....[14]....
        /*00f8*/ 	.word	0xffffffff


	//   ....[15]....
        /*00fc*/ 	.word	0xffffffff


	//   ....[16]....
        /*0100*/ 	.word	0xffffffff


	//   ....[17]....
        /*0104*/ 	.word	0xffffffff


	//   ....[18]....
        /*0108*/ 	.word	0xffffffff


	//   ....[19]....
        /*010c*/ 	.word	0xffffffff


	//   ....[20]....
        /*0110*/ 	.word	0xffffffff


	//   ....[21]....
        /*0114*/ 	.word	0xffffffff


	//   ....[22]....
        /*0118*/ 	.word	0xffffffff


	//   ....[23]....
        /*011c*/ 	.word	0xffffffff


	//   ....[24]....
        /*0120*/ 	.word	0xffffffff


	//   ....[25]....
        /*0124*/ 	.word	0xffffffff


	//   ....[26]....
        /*0128*/ 	.word	0xffffffff


	//   ....[27]....
        /*012c*/ 	.word	0xffffffff


	//   ....[28]....
        /*0130*/ 	.word	0xffffffff


	//   ....[29]....
        /*0134*/ 	.word	0xffffffff


	//   ....[30]....
        /*0138*/ 	.word	0xffffffff


	//   ....[31]....
        /*013c*/ 	.word	0xffffffff


	//   ....[32]....
        /*0140*/ 	.word	0xffffffff


	//   ....[33]....
        /*0144*/ 	.word	0xffffffff


	//   ....[34]....
        /*0148*/ 	.word	0xffffffff


	//   ....[35]....
        /*014c*/ 	.word	0xffffffff


	//   ....[36]....
        /*0150*/ 	.word	0xffffffff


	//   ....[37]....
        /*0154*/ 	.word	0xffffffff


	//   ....[38]....
        /*0158*/ 	.word	0xffffffff


	//   ....[39]....
        /*015c*/ 	.word	0xffffffff


	//   ....[40]....
        /*0160*/ 	.word	0xffffffff


	//   ....[41]....
        /*0164*/ 	.word	0xffffffff


	//   ....[42]....
        /*0168*/ 	.word	0xffffffff


	//   ....[43]....
        /*016c*/ 	.word	0xffffffff


	//   ....[44]....
        /*0170*/ 	.word	0xffffffff


	//   ....[45]....
        /*0174*/ 	.word	0xffffffff


	//   ....[46]....
        /*0178*/ 	.word	0xffffffff


	//   ....[47]....
        /*017c*/ 	.word	0x0500000f


	//   ....[48]....
        /*0180*/ 	.word	0x0500000f


	//   ....[49]....
        /*0184*/ 	.word	0x0500000f


	//   ....[50]....
        /*0188*/ 	.word	0x0500000f


	//   ....[51]....
        /*018c*/ 	.word	0x0500000f


	//   ....[52]....
        /*0190*/ 	.word	0x0500000f


	//   ....[53]....
        /*0194*/ 	.word	0x0500000f


	//   ....[54]....
        /*0198*/ 	.word	0x0500000f


	//   ....[55]....
        /*019c*/ 	.word	0x0500000f


	//   ....[56]....
        /*01a0*/ 	.word	0x0500000f


	//   ....[57]....
        /*01a4*/ 	.word	0x0500000f


	//   ....[58]....
        /*01a8*/ 	.word	0x0500000f


	//   ....[59]....
        /*01ac*/ 	.word	0x0500000f


	//   ....[60]....
        /*01b0*/ 	.word	0x0500000f


	//   ....[61]....
        /*01b4*/ 	.word	0x0500000f


	//   ....[62]....
        /*01b8*/ 	.word	0x0500000f


	//   ....[63]....
        /*01bc*/ 	.word	0x0500000f


	//   ....[64]....
        /*01c0*/ 	.word	0x0500000f


	//----- nvinfo : EIATTR_COOP_GROUP_INSTR_OFFSETS
	.align		4
.L_603:
        /*01c4*/ 	.byte	0x04, 0x28
        /*01c6*/ 	.short	(.L_605 - .L_604)


	//   ....[0]....
.L_604:
        /*01c8*/ 	.word	0x00000060


	//   ....[1]....
        /*01cc*/ 	.word	0x00000140


	//   ....[2]....
        /*01d0*/ 	.word	0x00000190


	//   ....[3]....
        /*01d4*/ 	.word	0x000003c0


	//   ....[4]....
        /*01d8*/ 	.word	0x00000520


	//   ....[5]....
        /*01dc*/ 	.word	0x00000640


	//   ....[6]....
        /*01e0*/ 	.word	0x000007a0


	//   ....[7]....
        /*01e4*/ 	.word	0x00001240


	//   ....[8]....
        /*01e8*/ 	.word	0x00004d30


	//   ....[9]....
        /*01ec*/ 	.word	0x00004e00


	//   ....[10]....
        /*01f0*/ 	.word	0x000050c0


	//   ....[11]....
        /*01f4*/ 	.word	0x00005210


	//   ....[12]....
        /*01f8*/ 	.word	0x00009fc0


	//   ....[13]....
        /*01fc*/ 	.word	0x0000a050


	//   ....[14]....
        /*0200*/ 	.word	0x0000a100


	//   ....[15]....
        /*0204*/ 	.word	0x0000a270


	//   ....[16]....
        /*0208*/ 	.word	0x0000b670


	//   ....[17]....
        /*020c*/ 	.word	0x0000b6a0


	//   ....[18]....
        /*0210*/ 	.word	0x0000b740


	//   ....[19]....
        /*0214*/ 	.word	0x0000b780


	//   ....[20]....
        /*0218*/ 	.word	0x0000c860


	//   ....[21]....
        /*021c*/ 	.word	0x0000c8b0


	//   ....[22]....
        /*0220*/ 	.word	0x0000c8f0


	//   ....[23]....
        /*0224*/ 	.word	0x0000c920


	//   ....[24]....
        /*0228*/ 	.word	0x0000c960


	//   ....[25]....
        /*022c*/ 	.word	0x0000c980


	//   ....[26]....
        /*0230*/ 	.word	0x0000d2e0


	//   ....[27]....
        /*0234*/ 	.word	0x0000d2f0


	//   ....[28]....
        /*0238*/ 	.word	0x0000e060


	//   ....[29]....
        /*023c*/ 	.word	0x0000ead0


	//   ....[30]....
        /*0240*/ 	.word	0x0000f4e0


	//   ....[31]....
        /*0244*/ 	.word	0x0000f4f0


	//   ....[32]....
        /*0248*/ 	.word	0x0000f510


	//   ....[33]....
        /*024c*/ 	.word	0x0000f570


	//   ....[34]....
        /*0250*/ 	.word	0x0000f5f0


	//   ....[35]....
        /*0254*/ 	.word	0x0000f620


	//   ....[36]....
        /*0258*/ 	.word	0x0000f6a0


	//   ....[37]....
        /*025c*/ 	.word	0x0000f6e0


	//   ....[38]....
        /*0260*/ 	.word	0x0000f750


	//   ....[39]....
        /*0264*/ 	.word	0x0000f780


	//   ....[40]....
        /*0268*/ 	.word	0x0000f800


	//   ....[41]....
        /*026c*/ 	.word	0x0000f840


	//   ....[42]....
        /*0270*/ 	.word	0x0000f8b0


	//   ....[43]....
        /*0274*/ 	.word	0x0000f8e0


	//   ....[44]....
        /*0278*/ 	.word	0x0000f960


	//   ....[45]....
        /*027c*/ 	.word	0x0000f990


	//   ....[46]....
        /*0280*/ 	.word	0x00011fd0


	//   ....[47]....
        /*0284*/ 	.word	0x000124b0


	//   ....[48]....
        /*0288*/ 	.word	0x00012630


	//   ....[49]....
        /*028c*/ 	.word	0x00012680


	//   ....[50]....
        /*0290*/ 	.word	0x000127c0


	//   ....[51]....
        /*0294*/ 	.word	0x00012830


	//   ....[52]....
        /*0298*/ 	.word	0x00012930


	//   ....[53]....
        /*029c*/ 	.word	0x000129a0


	//   ....[54]....
        /*02a0*/ 	.word	0x00012aa0


	//   ....[55]....
        /*02a4*/ 	.word	0x00012b10


	//   ....[56]....
        /*02a8*/ 	.word	0x00012c10


	//   ....[57]....
        /*02ac*/ 	.word	0x00012c80


	//   ....[58]....
        /*02b0*/ 	.word	0x00012d80


	//   ....[59]....
        /*02b4*/ 	.word	0x00012df0


	//   ....[60]....
        /*02b8*/ 	.word	0x00012ef0


	//   ....[61]....
        /*02bc*/ 	.word	0x00012f50


	//   ....[62]....
        /*02c0*/ 	.word	0x00013040


	//   ....[63]....
        /*02c4*/ 	.word	0x00013090


	//   ....[64]....
        /*02c8*/ 	.word	0x00013490


	//----- nvinfo : EIATTR_REG_RECONFIG
	.align		4
.L_605:
        /*02cc*/ 	.byte	0x01, 0x54
	.zero		2


	//----- nvinfo : EIATTR_SYSCALL_OFFSETS
	.align		4
        /*02d0*/ 	.byte	0x04, 0x46
        /*02d2*/ 	.short	(.L_607 - .L_606)


	//   ....[0]....
.L_606:
        /*02d4*/ 	.word	0x00001410


	//   ....[1]....
        /*02d8*/ 	.word	0x0000e750


	//   ....[2]....
        /*02dc*/ 	.word	0x0000e890


	//   ....[3]....
        /*02e0*/ 	.word	0x0000e980


	//   ....[4]....
        /*02e4*/ 	.word	0x0000f0e0


	//----- nvinfo : EIATTR_MBARRIER_INSTR_OFFSETS
	.align		4
.L_607:
        /*02e8*/ 	.byte	0x04, 0x39
        /*02ea*/ 	.short	(.L_609 - .L_608)


	//   ....[0]....
.L_608:
        /*02ec*/ 	.word	0x00000270
        /*02f0*/ 	.word	0x000000ff
        /*02f4*/ 	.word	0x00036800
        /*02f8*/ 	.short	0x0100
        /*02fa*/ 	.byte	0x08
	.zero		1


	//   ....[1]....
        /*02fc*/ 	.word	0x00000280
        /*0300*/ 	.word	0x000000ff
        /*0304*/ 	.word	0x00036820
        /*0308*/ 	.short	0x0100
        /*030a*/ 	.byte	0x08
	.zero		1


	//   ....[2]....
        /*030c*/ 	.word	0x00000370
        /*0310*/ 	.word	0x000000ff
        /*0314*/ 	.word	0x00036830
        /*0318*/ 	.short	0x0100
        /*031a*/ 	.byte	0x08
	.zero		1


	//   ....[3]....
        /*031c*/ 	.word	0x00000380
        /*0320*/ 	.word	0x000000ff
        /*0324*/ 	.word	0x00036840
        /*0328*/ 	.short	0x0100
        /*032a*/ 	.byte	0x08
	.zero		1


	//   ....[4]....
        /*032c*/ 	.word	0x00000390
        /*0330*/ 	.word	0x000000ff
        /*0334*/ 	.word	0x00036838
        /*0338*/ 	.short	0x0100
        /*033a*/ 	.byte	0x08
	.zero		1


	//   ....[5]....
        /*033c*/ 	.word	0x000003a0
        /*0340*/ 	.word	0x000000ff
        /*0344*/ 	.word	0x00036848
        /*0348*/ 	.short	0x0100
        /*034a*/ 	.byte	0x08
	.zero		1


	//   ....[6]....
        /*034c*/ 	.word	0x000004d0
        /*0350*/ 	.word	0x000000ff
        /*0354*/ 	.word	0x00036850
        /*0358*/ 	.short	0x0100
        /*035a*/ 	.byte	0x08
	.zero		1


	//   ....[7]....
        /*035c*/ 	.word	0x000004e0
        /*0360*/ 	.word	0x000000ff
        /*0364*/ 	.word	0x00036860
        /*0368*/ 	.short	0x0100
        /*036a*/ 	.byte	0x08
	.zero		1


	//   ....[8]....
        /*036c*/ 	.word	0x000004f0
        /*0370*/ 	.word	0x000000ff
        /*0374*/ 	.word	0x00036858
        /*0378*/ 	.short	0x0100
        /*037a*/ 	.byte	0x08
	.zero		1


	//   ....[9]....
        /*037c*/ 	.word	0x00000500
        /*0380*/ 	.word	0x000000ff
        /*0384*/ 	.word	0x00036868
        /*0388*/ 	.short	0x0100
        /*038a*/ 	.byte	0x08
	.zero		1


	//   ....[10]....
        /*038c*/ 	.word	0x000005f0
        /*0390*/ 	.word	0x000000ff
        /*0394*/ 	.word	0x00036870
        /*0398*/ 	.short	0x0100
        /*039a*/ 	.byte	0x06
	.zero		1


	//   ....[11]....
        /*039c*/ 	.word	0x00000600
        /*03a0*/ 	.word	0x000000ff
        /*03a4*/ 	.word	0x00036880
        /*03a8*/ 	.short	0x0100
        /*03aa*/ 	.byte	0x06
	.zero		1


	//   ....[12]....
        /*03ac*/ 	.word	0x00000610
        /*03b0*/ 	.word	0x000000ff
        /*03b4*/ 	.word	0x00036878
        /*03b8*/ 	.short	0x0100
        /*03ba*/ 	.byte	0x06
	.zero		1


	//   ....[13]....
        /*03bc*/ 	.word	0x00000620
        /*03c0*/ 	.word	0x000000ff
        /*03c4*/ 	.word	0x00036888
        /*03c8*/ 	.short	0x0100
        /*03ca*/ 	.byte	0x06
	.zero		1


	//   ....[14]....
        /*03cc*/ 	.word	0x00000750
        /*03d0*/ 	.word	0x000000ff
        /*03d4*/ 	.word	0x00036890
        /*03d8*/ 	.short	0x0100
        /*03da*/ 	.byte	0x08
	.zero		1


	//   ....[15]....
        /*03dc*/ 	.word	0x00000760
        /*03e0*/ 	.word	0x000000ff
        /*03e4*/ 	.word	0x000368a0
        /*03e8*/ 	.short	0x0100
        /*03ea*/ 	.byte	0x08
	.zero		1


	//   ....[16]....
        /*03ec*/ 	.word	0x00000770
        /*03f0*/ 	.word	0x000000ff
        /*03f4*/ 	.word	0x00036898
        /*03f8*/ 	.short	0x0100
        /*03fa*/ 	.byte	0x08
	.zero		1


	//   ....[17]....
        /*03fc*/ 	.word	0x00000780
        /*0400*/ 	.word	0x000000ff
        /*0404*/ 	.word	0x000368a8
        /*0408*/ 	.short	0x0100
        /*040a*/ 	.byte	0x08
	.zero		1


	//   ....[18]....
        /*040c*/ 	.word	0x000008b0
        /*0410*/ 	.word	0x000000ff
        /*0414*/ 	.word	0x000368b0
        /*0418*/ 	.short	0x0100
        /*041a*/ 	.byte	0x08
	.zero		1


	//   ....[19]....
        /*041c*/ 	.word	0x000008c0
        /*0420*/ 	.word	0x000000ff
        /*0424*/ 	.word	0x000368c0
        /*0428*/ 	.short	0x0100
        /*042a*/ 	.byte	0x08
	.zero		1


	//   ....[20]....
        /*042c*/ 	.word	0x000008d0
        /*0430*/ 	.word	0x000000ff
        /*0434*/ 	.word	0x000368b8
        /*0438*/ 	.short	0x0100
        /*043a*/ 	.byte	0x08
	.zero		1


	//   ....[21]....
        /*043c*/ 	.word	0x000008e0
        /*0440*/ 	.word	0x000000ff
        /*0444*/ 	.word	0x000368c8
        /*0448*/ 	.short	0x0100
        /*044a*/ 	.byte	0x08
	.zero		1


	//   ....[22]....
        /*044c*/ 	.word	0x00001440
        /*0450*/ 	.word	0x000000ff
        /*0454*/ 	.word	0x00036800
        /*0458*/ 	.short	0x010a
        /*045a*/ 	.byte	0x04
	.zero		1


	//   ....[23]....
        /*045c*/ 	.word	0x000014e0
        /*0460*/ 	.word	0x000000ff
        /*0464*/ 	.word	0x00036830
        /*0468*/ 	.short	0x010a
        /*046a*/ 	.byte	0x04
	.zero		1


	//   ....[24]....
        /*046c*/ 	.word	0x00001570
        /*0470*/ 	.word	0x000000ff
        /*0474*/ 	.word	0x00036830
        /*0478*/ 	.short	0x010a
        /*047a*/ 	.byte	0x04
	.zero		1


	//   ....[25]....
        /*047c*/ 	.word	0x000057f0
        /*0480*/ 	.word	0x00000000
        /*0484*/ 	.word	0x00000000
        /*0488*/ 	.short	0x0101
        /*048a*/ 	.byte	0x3f
	.zero		1


	//   ....[26]....
        /*048c*/ 	.word	0x000064a0
        /*0490*/ 	.word	0x000000ff
        /*0494*/ 	.word	0x00036830
        /*0498*/ 	.short	0x010a
        /*049a*/ 	.byte	0x04
	.zero		1


	//   ....[27]....
        /*049c*/ 	.word	0x000064f0
        /*04a0*/ 	.word	0x000000ff
        /*04a4*/ 	.word	0x00036830
        /*04a8*/ 	.short	0x010a
        /*04aa*/ 	.byte	0x04
	.zero		1


	//   ....[28]....
        /*04ac*/ 	.word	0x00009310
        /*04b0*/ 	.word	0x000000ff
        /*04b4*/ 	.word	0x00036850
        /*04b8*/ 	.short	0x010a
        /*04ba*/ 	.byte	0x05
	.zero		1


	//   ....[29]....
        /*04bc*/ 	.word	0x00009350
        /*04c0*/ 	.word	0x000000ff
        /*04c4*/ 	.word	0x00036850
        /*04c8*/ 	.short	0x010a
        /*04ca*/ 	.byte	0x05
	.zero		1


	//   ....[30]....
        /*04cc*/ 	.word	0x0000a980
        /*04d0*/ 	.word	0x00000015
        /*04d4*/ 	.word	0x00000000
        /*04d8*/ 	.short	0x0101
        /*04da*/ 	.byte	0x3f
	.zero		1


	//   ....[31]....
        /*04dc*/ 	.word	0x0000a9d0
        /*04e0*/ 	.word	0x00000088
        /*04e4*/ 	.word	0x00000000
        /*04e8*/ 	.short	0x0101
        /*04ea*/ 	.byte	0x3f
	.zero		1


	//   ....[32]....
        /*04ec*/ 	.word	0x0000b5d0
        /*04f0*/ 	.word	0x00000009
        /*04f4*/ 	.word	0x00036850
        /*04f8*/ 	.short	0x010a
        /*04fa*/ 	.byte	0x3f
	.zero		1


	//   ....[33]....
        /*04fc*/ 	.word	0x0000b610
        /*0500*/ 	.word	0x00000009
        /*0504*/ 	.word	0x00036850
        /*0508*/ 	.short	0x010a
        /*050a*/ 	.byte	0x3f
	.zero		1


	//   ....[34]....
        /*050c*/ 	.word	0x0000ba90
        /*0510*/ 	.word	0x00000009
        /*0514*/ 	.word	0x00000000
        /*0518*/ 	.short	0x0101
        /*051a*/ 	.byte	0x3f
	.zero		1


	//   ....[35]....
        /*051c*/ 	.word	0x0000c990
        /*0520*/ 	.word	0x000000ff
        /*0524*/ 	.word	0x00000000
        /*0528*/ 	.short	0x0101
        /*052a*/ 	.byte	0x04
	.zero		1


	//   ....[36]....
        /*052c*/ 	.word	0x0000ecf0
        /*0530*/ 	.word	0x000000ff
        /*0534*/ 	.word	0x00036840
        /*0538*/ 	.short	0x010a
        /*053a*/ 	.byte	0x26
	.zero		1


	//   ....[37]....
        /*053c*/ 	.word	0x0000fad0
        /*0540*/ 	.word	0x000000ff
        /*0544*/ 	.word	0x00036800
        /*0548*/ 	.short	0x0107
        /*054a*/ 	.byte	0x26
	.zero		1


	//   ....[38]....
        /*054c*/ 	.word	0x0000fb40
        /*0550*/ 	.word	0x000000ff
        /*0554*/ 	.word	0x00036800
        /*0558*/ 	.short	0x0101
        /*055a*/ 	.byte	0x26
	.zero		1


	//   ....[39]....
        /*055c*/ 	.word	0x0000fb50
        /*0560*/ 	.word	0x000000ff
        /*0564*/ 	.word	0x00036820
        /*0568*/ 	.short	0x010a
        /*056a*/ 	.byte	0x26
	.zero		1


	//   ....[40]....
        /*056c*/ 	.word	0x0000ff70
        /*0570*/ 	.word	0x000000ff
        /*0574*/ 	.word	0x00036848
        /*0578*/ 	.short	0x010a
        /*057a*/ 	.byte	0x26
	.zero		1


	//   ....[41]....
        /*057c*/ 	.word	0x00010320
        /*0580*/ 	.word	0x000000ff
        /*0584*/ 	.word	0x00036860
        /*0588*/ 	.short	0x010a
        /*058a*/ 	.byte	0x26
	.zero		1


	//   ....[42]....
        /*058c*/ 	.word	0x00010900
        /*0590*/ 	.word	0x000000ff
        /*0594*/ 	.word	0x00036840
        /*0598*/ 	.short	0x010a
        /*059a*/ 	.byte	0x26
	.zero		1


	//   ....[43]....
        /*059c*/ 	.word	0x00010cc0
        /*05a0*/ 	.word	0x000000ff
        /*05a4*/ 	.word	0x00036868
        /*05a8*/ 	.short	0x010a
        /*05aa*/ 	.byte	0x26
	.zero		1


	//   ....[44]....
        /*05ac*/ 	.word	0x000112f0
        /*05b0*/ 	.word	0x000000ff
        /*05b4*/ 	.word	0x00036848
        /*05b8*/ 	.short	0x010a
        /*05ba*/ 	.byte	0x26
	.zero		1


	//   ....[45]....
        /*05bc*/ 	.word	0x00011690
        /*05c0*/ 	.word	0x000000ff
        /*05c4*/ 	.word	0x00036860
        /*05c8*/ 	.short	0x010a
        /*05ca*/ 	.byte	0x26
	.zero		1


	//   ....[46]....
        /*05cc*/ 	.word	0x00011b00
        /*05d0*/ 	.word	0x00000003
        /*05d4*/ 	.word	0x00036860
        /*05d8*/ 	.short	0x010a
        /*05da*/ 	.byte	0x3f
	.zero		1


	//   ....[47]....
        /*05dc*/ 	.word	0x00011f60
        /*05e0*/ 	.word	0x00000002
        /*05e4*/ 	.word	0x00036820
        /*05e8*/ 	.short	0x010a
        /*05ea*/ 	.byte	0x3f
	.zero		1


	//   ....[48]....
        /*05ec*/ 	.word	0x00012100
        /*05f0*/ 	.word	0x00000006
        /*05f4*/ 	.word	0x00000000
        /*05f8*/ 	.short	0x010a
        /*05fa*/ 	.byte	0x3f
	.zero		1


	//   ....[49]....
        /*05fc*/ 	.word	0x00012170
        /*0600*/ 	.word	0x00000003
        /*0604*/ 	.word	0x00000000
        /*0608*/ 	.short	0x010a
        /*060a*/ 	.byte	0x3f
	.zero		1


	//   ....[50]....
        /*060c*/ 	.word	0x000121d0
        /*0610*/ 	.word	0x00000000
        /*0614*/ 	.word	0x00000000
        /*0618*/ 	.short	0x010a
        /*061a*/ 	.byte	0x3f
	.zero		1


	//   ....[51]....
        /*061c*/ 	.word	0x00012200
        /*0620*/ 	.word	0x00000003
        /*0624*/ 	.word	0x00000000
        /*0628*/ 	.short	0x010a
        /*062a*/ 	.byte	0x3f
	.zero		1


	//   ....[52]....
        /*062c*/ 	.word	0x00012280
        /*0630*/ 	.word	0x00000003
        /*0634*/ 	.word	0x00036800
        /*0638*/ 	.short	0x010a
        /*063a*/ 	.byte	0x3f
	.zero		1


	//   ....[53]....
        /*063c*/ 	.word	0x000122f0
        /*0640*/ 	.word	0x00000003
        /*0644*/ 	.word	0x00036830
        /*0648*/ 	.short	0x010a
        /*064a*/ 	.byte	0x3f
	.zero		1


	//   ....[54]....
        /*064c*/ 	.word	0x00012360
        /*0650*/ 	.word	0x0000000d
        /*0654*/ 	.word	0x00036830
        /*0658*/ 	.short	0x010a
        /*065a*/ 	.byte	0x3f
	.zero		1


	//   ....[55]....
        /*065c*/ 	.word	0x000123c0
        /*0660*/ 	.word	0x00000009
        /*0664*/ 	.word	0x00036850
        /*0668*/ 	.short	0x010a
        /*066a*/ 	.byte	0x3f
	.zero		1


	//   ....[56]....
        /*066c*/ 	.word	0x00012410
        /*0670*/ 	.word	0x00000009
        /*0674*/ 	.word	0x00036850
        /*0678*/ 	.short	0x010a
        /*067a*/ 	.byte	0x3f
	.zero		1


	//   ....[57]....
        /*067c*/ 	.word	0x00012570
        /*0680*/ 	.word	0x00000003
        /*0684*/ 	.word	0x00036840
        /*0688*/ 	.short	0x010a
        /*068a*/ 	.byte	0x3f
	.zero		1


	//   ....[58]....
        /*068c*/ 	.word	0x000130d0
        /*0690*/ 	.word	0x00000003
        /*0694*/ 	.word	0x00036820
        /*0698*/ 	.short	0x010a
        /*069a*/ 	.byte	0x3f
	.zero		1


	//   ....[59]....
        /*069c*/ 	.word	0x00013130
        /*06a0*/ 	.word	0x00000003
        /*06a4*/ 	.word	0x00036848
        /*06a8*/ 	.short	0x010a
        /*06aa*/ 	.byte	0x3f
	.zero		1


	//   ....[60]....
        /*06ac*/ 	.word	0x00013190
        /*06b0*/ 	.word	0x00000003
        /*06b4*/ 	.word	0x00036860
        /*06b8*/ 	.short	0x010a
        /*06ba*/ 	.byte	0x3f
	.zero		1


	//   ....[61]....
        /*06bc*/ 	.word	0x000131f0
        /*06c0*/ 	.word	0x00000003
        /*06c4*/ 	.word	0x00036840
        /*06c8*/ 	.short	0x010a
        /*06ca*/ 	.byte	0x3f
	.zero		1


	//   ....[62]....
        /*06cc*/ 	.word	0x00013250
        /*06d0*/ 	.word	0x00000003
        /*06d4*/ 	.word	0x00036868
        /*06d8*/ 	.short	0x010a
        /*06da*/ 	.byte	0x3f
	.zero		1


	//   ....[63]....
        /*06dc*/ 	.word	0x000132b0
        /*06e0*/ 	.word	0x00000003
        /*06e4*/ 	.word	0x00036848
        /*06e8*/ 	.short	0x010a
        /*06ea*/ 	.byte	0x3f
	.zero		1


	//   ....[64]....
        /*06ec*/ 	.word	0x00013310
        /*06f0*/ 	.word	0x00000003
        /*06f4*/ 	.word	0x00036860
        /*06f8*/ 	.short	0x010a
        /*06fa*/ 	.byte	0x3f
	.zero		1


	//   ....[65]....
        /*06fc*/ 	.word	0x00013360
        /*0700*/ 	.word	0x00000003
        /*0704*/ 	.word	0x00036860
        /*0708*/ 	.short	0x010a
        /*070a*/ 	.byte	0x3f
	.zero		1


	//   ....[66]....
        /*070c*/ 	.word	0x000133b0
        /*0710*/ 	.word	0x00000002
        /*0714*/ 	.word	0x00036820
        /*0718*/ 	.short	0x010a
        /*071a*/ 	.byte	0x3f
	.zero		1


	//   ....[67]....
        /*071c*/ 	.word	0x00013550
        /*0720*/ 	.word	0x00000006
        /*0724*/ 	.word	0x00000000
        /*0728*/ 	.short	0x010a
        /*072a*/ 	.byte	0x3f
	.zero		1


	//   ....[68]....
        /*072c*/ 	.word	0x000135a0
        /*0730*/ 	.word	0x00000003
        /*0734*/ 	.word	0x00000000
        /*0738*/ 	.short	0x010a
        /*073a*/ 	.byte	0x3f
	.zero		1


	//   ....[69]....
        /*073c*/ 	.word	0x000135f0
        /*0740*/ 	.word	0x00000000
        /*0744*/ 	.word	0x00000000
        /*0748*/ 	.short	0x010a
        /*074a*/ 	.byte	0x3f
	.zero		1


	//----- nvinfo : EIATTR_NUM_MBARRIERS
	.align		4
.L_609:
        /*074c*/ 	.byte	0x03, 0x38
        /*074e*/ 	.short	0x0016


	//----- nvinfo : EIATTR_EXIT_INSTR_OFFSETS
	.align		4
        /*0750*/ 	.byte	0x04, 0x1c
        /*0752*/ 	.short	(.L_611 - .L_610)


	//   ....[0]....
.L_610:
        /*0754*/ 	.word	0x00012250


	//----- nvinfo : EIATTR_MAX_THREADS
	.align		4
.L_611:
        /*0758*/ 	.byte	0x04, 0x05
        /*075a*/ 	.short	(.L_613 - .L_612)
.L_612:
        /*075c*/ 	.word	0x00000180
        /*0760*/ 	.word	0x00000001
        /*0764*/ 	.word	0x00000001


	//----- nvinfo : EIATTR_CRS_STACK_SIZE
	.align		4
.L_613:
        /*0768*/ 	.byte	0x04, 0x1e
        /*076a*/ 	.short	(.L_615 - .L_614)
.L_614:
        /*076c*/ 	.word	0x00000000


	//----- nvinfo : EIATTR_CBANK_PARAM_SIZE
	.align		4
.L_615:
        /*0770*/ 	.byte	0x03, 0x19
        /*0772*/ 	.short	0x0a70


	//----- nvinfo : EIATTR_PARAM_CBANK
	.align		4
        /*0774*/ 	.byte	0x04, 0x0a
        /*0776*/ 	.short	(.L_617 - .L_616)
	.align		4
.L_616:
        /*0778*/ 	.word	index@(.nv.constant0._ZN7cutlass13device_kernelIN5flash11enable_sm90INS1_16FlashAttnFwdSm90INS1_25CollectiveMainloopFwdSm90ILi2EN4cute5tupleIJNS5_1CILi1EEES8_S8_EEENS6_IJNS7_ILi128EEENS7_ILi112EEENS7_ILi192EEEEEELi192ENS_10bfloat16_tEfNS_4arch4Sm90ELb0ELb0ELb1ELb0ELb0ELb0ELb0ELb1ELb1ELb1ELb1ELb0EEENS1_21CollectiveEpilogueFwdINS6_IJSA_SC_SB_EEES9_SE_SG_Li256ELb0ELb1ELb1ELb0EEENS1_19SingleTileSchedulerILb0ELb1ELb1ELi128EEEEEEEEEvNT_6ParamsE)
        /*077c*/ 	.short	0x0210
        /*077e*/ 	.short	0x0a70


	//----- nvinfo : EIATTR_SW_WAR
	.align		4
.L_617:
        /*0780*/ 	.byte	0x04, 0x36
        /*0782*/ 	.short	(.L_619 - .L_618)
.L_618:
        /*0784*/ 	.word	0x00000008
.L_619:


//--------------------- .nv.info._ZN7cutlass13device_kernelIN5flash11enable_sm90INS1_16FlashAttnFwdSm90INS1_25CollectiveMainloopFwdSm90ILi2EN4cute5tupleIJNS5_1CILi1EEES8_S8_EEENS6_IJNS7_ILi128EEENS7_ILi112EEENS7_ILi192EEEEEELi192ENS_10bfloat16_tEfNS_4arch4Sm90ELb0ELb0ELb1ELb1ELb0ELb0ELb0ELb1ELb1ELb1ELb1ELb0EEENS1_21CollectiveEpilogueFwdINS6_IJSA_SC_SB_EEES9_SE_SG_Li256ELb1ELb1ELb1ELb0EEENS1_36VarlenDynamicPersistentTileSchedulerILi128ELi112ELi256ELi128ELb1ELb1ELb1ELb0ELb1ELb1EEEEEEEEEvNT_6ParamsE --------------------------
	.section	.nv.info._ZN7cutlass13device_kernelIN5flash11enable_sm90INS1_16FlashAttnFwdSm90INS1_25CollectiveMainloopFwdSm90ILi2EN4cute5tupleIJNS5_1CILi1EEES8_S8_EEENS6_IJNS7_ILi128EEENS7_ILi112EEENS7_ILi192EEEEEELi192ENS_10bfloat16_tEfNS_4arch4Sm90ELb0ELb0ELb1ELb1ELb0ELb0ELb0ELb1ELb1ELb1ELb1ELb0EEENS1_21CollectiveEpilogueFwdINS6_IJSA_SC_SB_EEES9_SE_SG_Li256ELb1ELb1ELb1ELb0EEENS1_36VarlenDynamicPersistentTileSchedulerILi128ELi112ELi256ELi128ELb1ELb1ELb1ELb0ELb1ELb1EEEEEEEEEvNT_6ParamsE,"",@"SHT_CUDA_INFO"
	.sectionflags	@""
	.align	4


	//----- nvinfo : EIATTR_CUDA_API_VERSION
	.align		4
        /*0000*/ 	.byte	0x04, 0x37
        /*0002*/ 	.short	(.L_621 - .L_620)
.L_620:
        /*0004*/ 	.word	0x00000082


	//----- nvinfo : EIATTR_KPARAM_INFO
	.align		4
.L_621:
        /*0008*/ 	.byte	0x04, 0x17
        /*000a*/ 	.short	(.L_623 - .L_622)
.L_622:
        /*000c*/ 	.word	0x00000000
        /*0010*/ 	.short	0x0000
        /*0012*/ 	.short	0x0070
        /*0014*/ 	.byte	0x00, 0xf0, 0x01, 0x2a


	//----- nvinfo : EIATTR_SPARSE_MMA_MASK
	.align		4
.L_623:
        /*0018*/ 	.byte	0x03, 0x50
        /*001a*/ 	.short	0x0000


	//----- nvinfo : EIATTR_MAXREG_COUNT
	.align		4
        /*001c*/ 	.byte	0x03, 0x1b
        /*001e*/ 	.short	0x00a8


	//----- nvinfo : EIATTR_NUM_BARRIERS
	.align		4
        /*0020*/ 	.byte	0x02, 0x4c
        /*0022*/ 	.byte	0x09
	.zero		1


	//----- nvinfo : EIATTR_EXTERNS
	.align		4
        /*0024*/ 	.byte	0x04, 0x0f
        /*0026*/ 	.short	(.L_625 - .L_624)


	//   ....[0]....
	.align		4
.L_624:
        /*0028*/ 	.word	index@(__assertfail)


	//----- nvinfo : EIATTR_ANNOTATIONS
	.align		4
.L_625:
        /*002c*/ 	.byte	0x04, 0x55
        /*002e*/ 	.short	(.L_627 - .L_626)


	//   ....[0]....
.L_626:
        /* <DEDUP_REMOVED lines=73> */


	//----- nvinfo : EIATTR_MERCURY_ISA_VERSION
	.align		4
.L_627:
        /*04b0*/ 	.byte	0x03, 0x5f
        /*04b2*/ 	.short	0x0101


	//----- nvinfo : EIATTR_UNUSED_LOAD_BYTE_OFFSET
	.align		4
        /*04b4*/ 	.byte	0x04, 0x44
        /*04b6*/ 	.short	(.L_629 - .L_628)


	//   ....[0]....
.L_628:
        /*04b8*/ 	.word	0x00000a10
        /*04bc*/ 	.word	0x0000fff0


	//   ....[1]....
        /*04c0*/ 	.word	0x0000c1c0
        /*04c4*/ 	.word	0x0000fff0


	//----- nvinfo : EIATTR_INT_WARP_WIDE_INSTR_OFFSETS
	.align		4
.L_629:
        /*04c8*/ 	.byte	0x04, 0x31
        /*04ca*/ 	.short	(.L_631 - .L_630)


	//   ....[0]....
.L_630:
        /*04cc*/ 	.word	0x00000130


	//   ....[1]....
        /*04d0*/ 	.word	0x00000170


	//   ....[2]....
        /*04d4*/ 	.word	0x000001e0


	//   ....[3]....
        /*04d8*/ 	.word	0x00009930


	//   ....[4]....
        /*04dc*/ 	.word	0x00011700


	//   ....[5]....
        /*04e0*/ 	.word	0x000117a0


	//   ....[6]....
        /*04e4*/ 	.word	0x00015550


	//   ....[7]....
        /*04e8*/ 	.word	0x000155c0


	//----- nvinfo : EIATTR_COOP_GROUP_MASK_REGIDS
	.align		4
.L_631:
        /*04ec*/ 	.byte	0x04, 0x29
        /*04ee*/ 	.short	(.L_633 - .L_632)


	//   ....[0]....
.L_632:
        /*04f0*/ 	.word	0xffffffff


	//   ....[1]....
        /*04f4*/ 	.word	0xffffffff


	//   ....[2]....
        /*04f8*/ 	.word	0xffffffff


	//   ....[3]....
        /*04fc*/ 	.word	0xffffffff


	//   ....[4]....
        /*0500*/ 	.word	0xffffffff


	//   ....[5]....
        /*0504*/ 	.word	0xffffffff


	//   ....[6]....
        /*0508*/ 	.word	0xffffffff


	//   ....[7]....
        /*050c*/ 	.word	0xffffffff


	//   ....[8]....
        /*0510*/ 	.word	0xffffffff


	//   ....[9]....
        /*0514*/ 	.word	0xffffffff


	//   ....[10]....
        /*0518*/ 	.word	0xffffffff


	//   ....[11]....
        /*051c*/ 	.word	0xffffffff


	//   ....[12]....
        /*0520*/ 	.word	0xffffffff


	//   ....[13]....
        /*0524*/ 	.word	0xffffffff


	//   ....[14]....
        /*0528*/ 	.word	0xffffffff


	//   ....[15]....
        /*052c*/ 	.word	0xffffffff


	//   ....[16]....
        /*0530*/ 	.word	0xffffffff


	//   ....[17]....
        /*0534*/ 	.word	0xffffffff


	//   ....[18]....
        /*0538*/ 	.word	0xffffffff


	//   ....[19]....
        /*053c*/ 	.word	0xffffffff


	//   ....[20]....
        /*0540*/ 	.word	0xffffffff


	//   ....[21]....
        /*0544*/ 	.word	0xffffffff


	//   ....[22]....
        /*0548*/ 	.word	0xffffffff


	//   ....[23]....
        /*054c*/ 	.word	0xffffffff


	//   ....[24]....
        /*0550*/ 	.word	0xffffffff


	//   ....[25]....
        /*0554*/ 	.word	0xffffffff


	//   ....[26]....
        /*0558*/ 	.word	0xffffffff


	//   ....[27]....
        /*055c*/ 	.word	0xffffffff


	//   ....[28]....
        /*0560*/ 	.word	0xffffffff


	//   ....[29]....
        /*0564*/ 	.word	0xffffffff


	//   ....[30]....
        /*0568*/ 	.word	0xffffffff


	//   ....[31]....
        /*056c*/ 	.word	0xffffffff


	//   ....[32]....
        /*0570*/ 	.word	0xffffffff


	//   ....[33]....
        /*0574*/ 	.word	0xffffffff


	//   ....[34]....
        /*0578*/ 	.word	0xffffffff


	//   ....[35]....
        /*057c*/ 	.word	0xffffffff


	//   ....[36]....
        /*0580*/ 	.word	0xffffffff


	//   ....[37]....
        /*0584*/ 	.word	0xffffffff


	//   ....[38]....
        /*0588*/ 	.word	0xffffffff


	//   ....[39]....
        /*058c*/ 	.word	0xffffffff


	//   ....[40]....
        /*0590*/ 	.word	0xffffffff


	//   ....[41]....
        /*0594*/ 	.word	0xffffffff


	//   ....[42]....
        /*0598*/ 	.word	0xffffffff


	//   ....[43]....
        /*059c*/ 	.word	0xffffffff


	//   ....[44]....
        /*05a0*/ 	.word	0xffffffff


	//   ....[45]....
        /*05a4*/ 	.word	0xffffffff


	//   ....[46]....
        /*05a8*/ 	.word	0xffffffff


	//   ....[47]....
        /*05ac*/ 	.word	0xffffffff


	//   ....[48]....
        /*05b0*/ 	.word	0xffffffff


	//   ....[49]....
        /*05b4*/ 	.word	0xffffffff


	//   ....[50]....
        /*05b8*/ 	.word	0xffffffff


	//   ....[51]....
        /*05bc*/ 	.word	0xffffffff


	//   ....[52]....
        /*05c0*/ 	.word	0xffffffff


	//   ....[53]....
        /*05c4*/ 	.word	0xffffffff


	//   ....[54]....
        /*05c8*/ 	.word	0xffffffff


	//   ....[55]....
        /*05cc*/ 	.word	0xffffffff


	//   ....[56]....
        /*05d0*/ 	.word	0xffffffff


	//   ....[57]....
        /*05d4*/ 	.word	0xffffffff


	//   ....[58]....
        /*05d8*/ 	.word	0xffffffff


	//   ....[59]....
        /*05dc*/ 	.word	0xffffffff


	//   ....[60]....
        /*05e0*/ 	.word	0xffffffff


	//   ....[61]....
        /*05e4*/ 	.word	0xffffffff


	//   ....[62]....
        /*05e8*/ 	.word	0xffffffff


	//   ....[63]....
        /*05ec*/ 	.word	0xffffffff


	//   ....[64]....
        /*05f0*/ 	.word	0xffffffff


	//   ....[65]....
        /*05f4*/ 	.word	0xffffffff


	//   ....[66]....
        /*05f8*/ 	.word	0xffffffff


	//   ....[67]....
        /*05fc*/ 	.word	0xffffffff


	//   ....[68]....
        /*0600*/ 	.word	0xffffffff


	//   ....[69]....
        /*0604*/ 	.word	0xffffffff


	//   ....[70]....
        /*0608*/ 	.word	0xffffffff


	//   ....[71]....
        /*060c*/ 	.word	0xffffffff


	//   ....[72]....
        /*0610*/ 	.word	0xffffffff


	//   ....[73]....
        /*0614*/ 	.word	0xffffffff


	//   ....[74]....
        /*0618*/ 	.word	0xffffffff


	//   ....[75]....
        /*061c*/ 	.word	0xffffffff


	//   ....[76]....
        /*0620*/ 	.word	0xffffffff


	//   ....[77]....
        /*0624*/ 	.word	0xffffffff


	//   ....[78]....
        /*0628*/ 	.word	0xffffffff


	//   ....[79]....
        /*062c*/ 	.word	0xffffffff


	//   ....[80]....
        /*0630*/ 	.word	0xffffffff


	//   ....[81]....
        /*0634*/ 	.word	0xffffffff


	//   ....[82]....
        /*0638*/ 	.word	0xffffffff


	//   ....[83]....
        /*063c*/ 	.word	0xffffffff


	//   ....[84]....
        /*0640*/ 	.word	0xffffffff


	//   ....[85]....
        /*0644*/ 	.word	0xffffffff


	//   ....[86]....
        /*0648*/ 	.word	0xffffffff


	//   ....[87]....
        /*064c*/ 	.word	0xffffffff


	//   ....[88]....
        /*0650*/ 	.word	0xffffffff


	//   ....[89]....
        /*0654*/ 	.word	0xffffffff


	//   ....[90]....
        /*0658*/ 	.word	0xffffffff


	//   ....[91]....
        /*065c*/ 	.word	0xffffffff


	//   ....[92]....
        /*0660*/ 	.word	0xffffffff


	//   ....[93]....
        /*0664*/ 	.word	0xffffffff


	//   ....[94]....
        /*0668*/ 	.word	0xffffffff


	//   ....[95]....
        /*066c*/ 	.word	0xffffffff


	//   ....[96]....
        /*0670*/ 	.word	0xffffffff


	//   ....[97]....
        /*0674*/ 	.word	0x0500000f


	//   ....[98]....
        /*0678*/ 	.word	0x0500000f


	//   ....[99]....
        /*067c*/ 	.word	0x0500000f


	//   ....[100]....
        /*0680*/ 	.word	0x0500000f


	//   ....[101]....
        /*0684*/ 	.word	0x0500000f


	//   ....[102]....
        /*0688*/ 	.word	0x0500000f


	//   ....[103]....
        /*068c*/ 	.word	0x0500000f


	//   ....[104]....
        /*0690*/ 	.word	0x0500000f


	//   ....[105]....
        /*0694*/ 	.word	0x0500000f


	//   ....[106]....
        /*0698*/ 	.word	0x0500000f


	//   ....[107]....
        /*069c*/ 	.word	0x0500000f


	//   ....[108]....
        /*06a0*/ 	.word	0x0500000f


	//   ....[109]....
        /*06a4*/ 	.word	0x0500000f


	//   ....[110]....
        /*06a8*/ 	.word	0x0500000f


	//   ....[111]....
        /*06ac*/ 	.word	0x0500000f


	//   ....[112]....
        /*06b0*/ 	.word	0x0500000f


	//   ....[113]....
        /*06b4*/ 	.word	0x0500000f


	//   ....[114]....
        /*06b8*/ 	.word	0x0500000f


	//   ....[115]....
        /*06bc*/ 	.word	0x0500000f


	//   ....[116]....
        /*06c0*/ 	.word	0x0500000f


	//   ....[117]....
        /*06c4*/ 	.word	0x0500000f


	//   ....[118]....
        /*06c8*/ 	.word	0x0500000f


	//   ....[119]....
        /*06cc*/ 	.word	0x0500000f


	//   ....[120]....
        /*06d0*/ 	.word	0x0500000f


	//   ....[121]....
        /*06d4*/ 	.word	0x0500000f


	//   ....[122]....
        /*06d8*/ 	.word	0x0500000f


	//   ....[123]....
        /*06dc*/ 	.word	0x0500000f


	//   ....[124]....
        /*06e0*/ 	.word	0x0500000f


	//   ....[125]....
        /*06e4*/ 	.word	0x0500000f


	//   ....[126]....
        /*06e8*/ 	.word	0x0500000f


	//   ....[127]....
        /*06ec*/ 	.word	0x0500000f


	//   ....[128]....
        /*06f0*/ 	.word	0x0500000f


	//   ....[129]....
        /*06f4*/ 	.word	0x0500000f


	//   ....[130]....
        /*06f8*/ 	.word	0x0500000f


	//   ....[131]....
        /*06fc*/ 	.word	0x0500000f


	//   ....[132]....
        /*0700*/ 	.word	0x0500000f


	//----- nvinfo : EIATTR_COOP_GROUP_INSTR_OFFSETS
	.align		4
.L_633:
        /*0704*/ 	.byte	0x04, 0x28
        /*0706*/ 	.short	(.L_635 - .L_634)


	//   ....[0]....
.L_634:
        /*0708*/ 	.word	0x00000060


	//   ....[1]....
        /*070c*/ 	.word	0x00000140


	//   ....[2]....
        /*0710*/ 	.word	0x00000190


	//   ....[3]....
        /*0714*/ 	.word	0x000003c0


	//   ....[4]....
        /*0718*/ 	.word	0x00000520


	//   ....[5]....
        /*071c*/ 	.word	0x00000640


	//   ....[6]....
        /*0720*/ 	.word	0x000007a0


	//   ....[7]....
        /*0724*/ 	.word	0x00001c80


	//   ....[8]....
        /*0728*/ 	.word	0x00005480


	//   ....[9]....
        /*072c*/ 	.word	0x000054b0


	//   ....[10]....
        /*0730*/ 	.word	0x00005ad0


	//   ....[11]....
        /*0734*/ 	.word	0x00005b20


	//   ....[12]....
        /*0738*/ 	.word	0x00009c40


	//   ....[13]....
        /*073c*/ 	.word	0x00009cd0


	//   ....[14]....
        /*0740*/ 	.word	0x0000a1a0


	//   ....[15]....
        /*0744*/ 	.word	0x0000a200


	//   ....[16]....
        /*0748*/ 	.word	0x0000b610


	//   ....[17]....
        /*074c*/ 	.word	0x0000b650


	//   ....[18]....
        /*0750*/ 	.word	0x0000b750


	//   ....[19]....
        /*0754*/ 	.word	0x0000b770


	//   ....[20]....
        /*0758*/ 	.word	0x0000d0c0


	//   ....[21]....
        /*075c*/ 	.word	0x0000d0d0


	//   ....[22]....
        /*0760*/ 	.word	0x0000d0e0


	//   ....[23]....
        /*0764*/ 	.word	0x0000d110


	//   ....[24]....
        /*0768*/ 	.word	0x0000da10


	//   ....[25]....
        /*076c*/ 	.word	0x0000da30


	//   ....[26]....
        /*0770*/ 	.word	0x0000db90


	//   ....[27]....
        /*0774*/ 	.word	0x0000dbb0


	//   ....[28]....
        /*0778*/ 	.word	0x0000dcc0


	//   ....[29]....
        /*077c*/ 	.word	0x0000dce0


	//   ....[30]....
        /*0780*/ 	.word	0x0000de00


	//   ....[31]....
        /*0784*/ 	.word	0x0000de20


	//   ....[32]....
        /*0788*/ 	.word	0x0000e3a0


	//   ....[33]....
        /*078c*/ 	.word	0x0000e3b0


	//   ....[34]....
        /*0790*/ 	.word	0x0000ea00


	//   ....[35]....
        /*0794*/ 	.word	0x0000ea10


	//   ....[36]....
        /*0798*/ 	.word	0x0000fac0


	//   ....[37]....
        /*079c*/ 	.word	0x0000faf0


	//   ....[38]....
        /*07a0*/ 	.word	0x0000fc20


	//   ....[39]....
        /*07a4*/ 	.word	0x0000fc40


	//   ....[40]....
        /*07a8*/ 	.word	0x0000fd50


	//   ....[41]....
        /*07ac*/ 	.word	0x0000fd70


	//   ....[42]....
        /*07b0*/ 	.word	0x0000fe90


	//   ....[43]....
        /*07b4*/ 	.word	0x0000feb0


	//   ....[44]....
        /*07b8*/ 	.word	0x00010050


	//   ....[45]....
        /*07bc*/ 	.word	0x00010290


	//   ....[46]....
        /*07c0*/ 	.word	0x000102c0


	//   ....[47]....
        /*07c4*/ 	.word	0x000102f0


	//   ....[48]....
        /*07c8*/ 	.word	0x00010320


	//   ....[49]....
        /*07cc*/ 	.word	0x00010350


	//   ....[50]....
        /*07d0*/ 	.word	0x00010380


	//   ....[51]....
        /*07d4*/ 	.word	0x00010530


	//   ....[52]....
        /*07d8*/ 	.word	0x00010560


	//   ....[53]....
        /*07dc*/ 	.word	0x00010590


	//   ....[54]....
        /*07e0*/ 	.word	0x000105c0


	//   ....[55]....
        /*07e4*/ 	.word	0x000105f0


	//   ....[56]....
        /*07e8*/ 	.word	0x00010620


	//   ....[57]....
        /*07ec*/ 	.word	0x000106b0


	//   ....[58]....
        /*07f0*/ 	.word	0x000106e0


	//   ....[59]....
        /*07f4*/ 	.word	0x000106f0


	//   ....[60]....
        /*07f8*/ 	.word	0x000107a0


	//   ....[61]....
        /*07fc*/ 	.word	0x00011d00


	//   ....[62]....
        /*0800*/ 	.word	0x000128d0


	//   ....[63]....
        /*0804*/ 	.word	0x000128f0


	//   ....[64]....
        /*0808*/ 	.word	0x00012930


	//   ....[65]....
        /*080c*/ 	.word	0x00012960


	//   ....[66]....
        /*0810*/ 	.word	0x00012a80


	//   ....[67]....
        /*0814*/ 	.word	0x00012a90


	//   ....[68]....
        /*0818*/ 	.word	0x00012b30


	//   ....[69]....
        /*081c*/ 	.word	0x00012b40


	//   ....[70]....
        /*0820*/ 	.word	0x00012be0


	//   ....[71]....
        /*0824*/ 	.word	0x00012bf0


	//   ....[72]....
        /*0828*/ 	.word	0x00012c90


	//   ....[73]....
        /*082c*/ 	.word	0x00012ca0


	//   ....[74]....
        /*0830*/ 	.word	0x00012d20


	//   ....[75]....
        /*0834*/ 	.word	0x00012d50


	//   ....[76]....
        /*0838*/ 	.word	0x00012da0


	//   ....[77]....
        /*083c*/ 	.word	0x00012de0


	//   ....[78]....
        /*0840*/ 	.word	0x00015da0


	//   ....[79]....
        /*0844*/ 	.word	0x00015dd0


	//   ....[80]....
        /*0848*/ 	.word	0x00015e30


	//   ....[81]....
        /*084c*/ 	.word	0x00015e60


	//   ....[82]....
        /*0850*/ 	.word	0x00015e90


	//   ....[83]....
        /*0854*/ 	.word	0x00015ec0


	//   ....[84]....
        /*0858*/ 	.word	0x00015ef0


	//   ....[85]....
        /*085c*/ 	.word	0x00015f20


	//   ....[86]....
        /*0860*/ 	.word	0x000160f0


	//   ....[87]....
        /*0864*/ 	.word	0x00016120


	//   ....[88]....
        /*0868*/ 	.word	0x00016150


	//   ....[89]....
        /*086c*/ 	.word	0x00016180


	//   ....[90]....
        /*0870*/ 	.word	0x000161b0


	//   ....[91]....
        /*0874*/ 	.word	0x000161e0


	//   ....[92]....
        /*0878*/ 	.word	0x000162a0


	//   ....[93]....
        /*087c*/ 	.word	0x000162c0


	//   ....[94]....
        /*0880*/ 	.word	0x000162d0


	//   ....[95]....
        /*0884*/ 	.word	0x00016330


	//   ....[96]....
        /*0888*/ 	.word	0x00016a50


	//   ....[97]....
        /*088c*/ 	.word	0x00016f40


	//   ....[98]....
        /*0890*/ 	.word	0x000170c0


	//   ....[99]....
        /*0894*/ 	.word	0x00017110


	//   ....[100]....
        /*0898*/ 	.word	0x000172d0


	//   ....[101]....
        /*089c*/ 	.word	0x00017320


	//   ....[102]....
        /*08a0*/ 	.word	0x00017460


	//   ....[103]....
        /*08a4*/ 	.word	0x000174d0


	//   ....[104]....
        /*08a8*/ 	.word	0x00017600


	//   ....[105]....
        /*08ac*/ 	.word	0x00017650


	//   ....[106]....
        /*08b0*/ 	.word	0x00017780


	//   ....[107]....
        /*08b4*/ 	.word	0x000177d0


	//   ....[108]....
        /*08b8*/ 	.word	0x00017900


	//   ....[109]....
        /*08bc*/ 	.word	0x00017950


	//   ....[110]....
        /*08c0*/ 	.word	0x00017a60


	//   ....[111]....
        /*08c4*/ 	.word	0x00017ad0


	//   ....[112]....
        /*08c8*/ 	.word	0x00017be0


	//   ....[113]....
        /*08cc*/ 	.word	0x00017c30


	//   ....[114]....
        /*08d0*/ 	.word	0x00017f60


	//   ....[115]....
        /*08d4*/ 	.word	0x00018000


	//   ....[116]....
        /*08d8*/ 	.word	0x000181b0


	//   ....[117]....
        /*08dc*/ 	.word	0x00018230


	//   ....[118]....
        /*08e0*/ 	.word	0x000182b0


	//   ....[119]....
        /*08e4*/ 	.word	0x00018330


	//   ....[120]....
        /*08e8*/ 	.word	0x000183b0


	//   ....[121]....
        /*08ec*/ 	.word	0x00018440


	//   ....[122]....
        /*08f0*/ 	.word	0x000184e0


	//   ....[123]....
        /*08f4*/ 	.word	0x00018590


	//   ....[124]....
        /*08f8*/ 	.word	0x00018610


	//   ....[125]....
        /*08fc*/ 	.word	0x00018690


	//   ....[126]....
        /*0900*/ 	.word	0x00018710


	//   ....[127]....
        /*0904*/ 	.word	0x000187a0


	//   ....[128]....
        /*0908*/ 	.word	0x00018820


	//   ....[129]....
        /*090c*/ 	.word	0x000188c0


	//   ....[130]....
        /*0910*/ 	.word	0x00018910


	//   ....[131]....
        /*0914*/ 	.word	0x000189a0


	//   ....[132]....
        /*0918*/ 	.word	0x00018ad0


	//----- nvinfo : EIATTR_REG_RECONFIG
	.align		4
.L_635:
        /*091c*/ 	.byte	0x01, 0x54
	.zero		2


	//----- nvinfo : EIATTR_SYSCALL_OFFSETS
	.align		4
        /*0920*/ 	.byte	0x04, 0x46
        /*0922*/ 	.short	(.L_637 - .L_636)


	//   ....[0]....
.L_636:
        /*0924*/ 	.word	0x00001e00


	//   ....[1]....
        /*0928*/ 	.word	0x00011910


	//   ....[2]....
        /*092c*/ 	.word	0x00011a60


	//   ....[3]....
        /*0930*/ 	.word	0x00011b60


	//   ....[4]....
        /*0934*/ 	.word	0x000124b0


	//----- nvinfo : EIATTR_MBARRIER_INSTR_OFFSETS
	.align		4
.L_637:
        /*0938*/ 	.byte	0x04, 0x39
        /*093a*/ 	.short	(.L_639 - .L_638)


	//   ....[0]....
.L_638:
        /*093c*/ 	.word	0x00000270
        /*0940*/ 	.word	0x000000ff
        /*0944*/ 	.word	0x00036800
        /*0948*/ 	.short	0x0100
        /*094a*/ 	.byte	0x08
	.zero		1


	//   ....[1]....
        /*094c*/ 	.word	0x00000280
        /*0950*/ 	.word	0x000000ff
        /*0954*/ 	.word	0x00036820
        /*0958*/ 	.short	0x0100
        /*095a*/ 	.byte	0x08
	.zero		1


	//   ....[2]....
        /*095c*/ 	.word	0x00000370
        /*0960*/ 	.word	0x000000ff
        /*0964*/ 	.word	0x00036830
        /*0968*/ 	.short	0x0100
        /*096a*/ 	.byte	0x08
	.zero		1


	//   ....[3]....
        /*096c*/ 	.word	0x00000380
        /*0970*/ 	.word	0x000000ff
        /*0974*/ 	.word	0x00036840
        /*0978*/ 	.short	0x0100
        /*097a*/ 	.byte	0x08
	.zero		1


	//   ....[4]....
        /*097c*/ 	.word	0x00000390
        /*0980*/ 	.word	0x000000ff
        /*0984*/ 	.word	0x00036838
        /*0988*/ 	.short	0x0100
        /*098a*/ 	.byte	0x08
	.zero		1


	//   ....[5]....
        /*098c*/ 	.word	0x000003a0
        /*0990*/ 	.word	0x000000ff
        /*0994*/ 	.word	0x00036848
        /*0998*/ 	.short	0x0100
        /*099a*/ 	.byte	0x08
	.zero		1


	//   ....[6]....
        /*099c*/ 	.word	0x000004d0
        /*09a0*/ 	.word	0x000000ff
        /*09a4*/ 	.word	0x00036850
        /*09a8*/ 	.short	0x0100
        /*09aa*/ 	.byte	0x08
	.zero		1


	//   ....[7]....
        /*09ac*/ 	.word	0x000004e0
        /*09b0*/ 	.word	0x000000ff
        /*09b4*/ 	.word	0x00036860
        /*09b8*/ 	.short	0x0100
        /*09ba*/ 	.byte	0x08
	.zero		1


	//   ....[8]....
        /*09bc*/ 	.word	0x000004f0
        /*09c0*/ 	.word	0x000000ff
        /*09c4*/ 	.word	0x00036858
        /*09c8*/ 	.short	0x0100
        /*09ca*/ 	.byte	0x08
	.zero		1


	//   ....[9]....
        /*09cc*/ 	.word	0x00000500
        /*09d0*/ 	.word	0x000000ff
        /*09d4*/ 	.word	0x00036868
        /*09d8*/ 	.short	0x0100
        /*09da*/ 	.byte	0x08
	.zero		1


	//   ....[10]....
        /*09dc*/ 	.word	0x000005f0
        /*09e0*/ 	.word	0x000000ff
        /*09e4*/ 	.word	0x00036870
        /*09e8*/ 	.short	0x0100
        /*09ea*/ 	.byte	0x06
	.zero		1


	//   ....[11]....
        /*09ec*/ 	.word	0x00000600
        /*09f0*/ 	.word	0x000000ff
        /*09f4*/ 	.word	0x00036880
        /*09f8*/ 	.short	0x0100
        /*09fa*/ 	.byte	0x06
	.zero		1


	//   ....[12]....
        /*09fc*/ 	.word	0x00000610
        /*0a00*/ 	.word	0x000000ff
        /*0a04*/ 	.word	0x00036878
        /*0a08*/ 	.short	0x0100
        /*0a0a*/ 	.byte	0x06
	.zero		1


	//   ....[13]....
        /*0a0c*/ 	.word	0x00000620
        /*0a10*/ 	.word	0x000000ff
        /*0a14*/ 	.word	0x00036888
        /*0a18*/ 	.short	0x0100
        /*0a1a*/ 	.byte	0x06
	.zero		1


	//   ....[14]....
        /*0a1c*/ 	.word	0x00000750
        /*0a20*/ 	.word	0x000000ff
        /*0a24*/ 	.word	0x00036890
        /*0a28*/ 	.short	0x0100
        /*0a2a*/ 	.byte	0x08
	.zero		1


	//   ....[15]....
        /*0a2c*/ 	.word	0x00000760
        /*0a30*/ 	.word	0x000000ff
        /*0a34*/ 	.word	0x000368a0
        /*0a38*/ 	.short	0x0100
        /*0a3a*/ 	.byte	0x08
	.zero		1


	//   ....[16]....
        /*0a3c*/ 	.word	0x00000770
        /*0a40*/ 	.word	0x000000ff
        /*0a44*/ 	.word	0x00036898
        /*0a48*/ 	.short	0x0100
        /*0a4a*/ 	.byte	0x08
	.zero		1


	//   ....[17]....
        /*0a4c*/ 	.word	0x00000780
        /*0a50*/ 	.word	0x000000ff
        /*0a54*/ 	.word	0x000368a8
        /*0a58*/ 	.short	0x0100
        /*0a5a*/ 	.byte	0x08
	.zero		1


	//   ....[18]....
        /*0a5c*/ 	.word	0x000008b0
        /*0a60*/ 	.word	0x000000ff
        /*0a64*/ 	.word	0x000368b0
        /*0a68*/ 	.short	0x0100
        /*0a6a*/ 	.byte	0x08
	.zero		1


	//   ....[19]....
        /*0a6c*/ 	.word	0x000008c0
        /*0a70*/ 	.word	0x000000ff
        /*0a74*/ 	.word	0x000368c0
        /*0a78*/ 	.short	0x0100
        /*0a7a*/ 	.byte	0x08
	.zero		1


	//   ....[20]....
        /*0a7c*/ 	.word	0x000008d0
        /*0a80*/ 	.word	0x000000ff
        /*0a84*/ 	.word	0x000368b8
        /*0a88*/ 	.short	0x0100
        /*0a8a*/ 	.byte	0x08
	.zero		1


	//   ....[21]....
        /*0a8c*/ 	.word	0x000008e0
        /*0a90*/ 	.word	0x000000ff
        /*0a94*/ 	.word	0x000368c8
        /*0a98*/ 	.short	0x0100
        /*0a9a*/ 	.byte	0x08
	.zero		1


	//   ....[22]....
        /*0a9c*/ 	.word	0x00001ec0
        /*0aa0*/ 	.word	0x00000002
        /*0aa4*/ 	.word	0x00036800
        /*0aa8*/ 	.short	0x010a
        /*0aaa*/ 	.byte	0x3f
	.zero		1


	//   ....[23]....
        /*0aac*/ 	.word	0x00001f50
        /*0ab0*/ 	.word	0x00000000
        /*0ab4*/ 	.word	0x00036830
        /*0ab8*/ 	.short	0x010a
        /*0aba*/ 	.byte	0x3f
	.zero		1


	//   ....[24]....
        /*0abc*/ 	.word	0x00001fc0
        /*0ac0*/ 	.word	0x00000000
        /*0ac4*/ 	.word	0x00036830
        /*0ac8*/ 	.short	0x010a
        /*0aca*/ 	.byte	0x3f
	.zero		1


	//   ....[25]....
        /*0acc*/ 	.word	0x000050c0
        /*0ad0*/ 	.word	0x00000000
        /*0ad4*/ 	.word	0x00000000
        /*0ad8*/ 	.short	0x0101
        /*0ada*/ 	.byte	0x3f
	.zero		1


	//   ....[26]....
        /*0adc*/ 	.word	0x00006b80
        /*0ae0*/ 	.word	0x000000ff
        /*0ae4*/ 	.word	0x00036830
        /*0ae8*/ 	.short	0x010a
        /*0aea*/ 	.byte	0x3d
	.zero		1


	//   ....[27]....
        /*0aec*/ 	.word	0x00006bc0
        /*0af0*/ 	.word	0x000000ff
        /*0af4*/ 	.word	0x00036830
        /*0af8*/ 	.short	0x010a
        /*0afa*/ 	.byte	0x3d
	.zero		1


	//   ....[28]....
        /*0afc*/ 	.word	0x00009340
        /*0b00*/ 	.word	0x000000ff
        /*0b04*/ 	.word	0x00036850
        /*0b08*/ 	.short	0x010a
        /*0b0a*/ 	.byte	0x07
	.zero		1


	//   ....[29]....
        /*0b0c*/ 	.word	0x00009380
        /*0b10*/ 	.word	0x000000ff
        /*0b14*/ 	.word	0x00036850
        /*0b18*/ 	.short	0x010a
        /*0b1a*/ 	.byte	0x07
	.zero		1


	//   ....[30]....
        /*0b1c*/ 	.word	0x0000ae70
        /*0b20*/ 	.word	0x000000ff
        /*0b24*/ 	.word	0x00000000
        /*0b28*/ 	.short	0x0101
        /*0b2a*/ 	.byte	0x3d
	.zero		1


	//   ....[31]....
        /*0b2c*/ 	.word	0x0000aee0
        /*0b30*/ 	.word	0x000000ff
        /*0b34*/ 	.word	0x00000000
        /*0b38*/ 	.short	0x0101
        /*0b3a*/ 	.byte	0x07
	.zero		1


	//   ....[32]....
        /*0b3c*/ 	.word	0x0000b570
        /*0b40*/ 	.word	0x0000000f
        /*0b44*/ 	.word	0x00036850
        /*0b48*/ 	.short	0x010a
        /*0b4a*/ 	.byte	0x3f
	.zero		1


	//   ....[33]....
        /*0b4c*/ 	.word	0x0000b5b0
        /*0b50*/ 	.word	0x0000000f
        /*0b54*/ 	.word	0x00036850
        /*0b58*/ 	.short	0x010a
        /*0b5a*/ 	.byte	0x3f
	.zero		1


	//   ....[34]....
        /*0b5c*/ 	.word	0x0000bb60
        /*0b60*/ 	.word	0x0000000b
        /*0b64*/ 	.word	0x00000000
        /*0b68*/ 	.short	0x0101
        /*0b6a*/ 	.byte	0x3f
	.zero		1


	//   ....[35]....
        /*0b6c*/ 	.word	0x0000d9f0
        /*0b70*/ 	.word	0x000000ff
        /*0b74*/ 	.word	0x00000000
        /*0b78*/ 	.short	0x0101
        /*0b7a*/ 	.byte	0x08
	.zero		1


	//   ....[36]....
        /*0b7c*/ 	.word	0x0000e120
        /*0b80*/ 	.word	0x000000ff
        /*0b84*/ 	.word	0x00000000
        /*0b88*/ 	.short	0x0101
        /*0b8a*/ 	.byte	0x08
	.zero		1


	//   ....[37]....
        /*0b8c*/ 	.word	0x00011f60
        /*0b90*/ 	.word	0x00000000
        /*0b94*/ 	.word	0x00036840
        /*0b98*/ 	.short	0x010a
        /*0b9a*/ 	.byte	0x3f
	.zero		1


	//   ....[38]....
        /*0b9c*/ 	.word	0x00012f00
        /*0ba0*/ 	.word	0x00000012
        /*0ba4*/ 	.word	0x00036800
        /*0ba8*/ 	.short	0x0107
        /*0baa*/ 	.byte	0x3f
	.zero		1


	//   ....[39]....
        /*0bac*/ 	.word	0x00013010
        /*0bb0*/ 	.word	0x00000012
        /*0bb4*/ 	.word	0x00036800
        /*0bb8*/ 	.short	0x0101
        /*0bba*/ 	.byte	0x3f
	.zero		1


	//   ....[40]....
        /*0bbc*/ 	.word	0x00013030
        /*0bc0*/ 	.word	0x00000012
        /*0bc4*/ 	.word	0x00036820
        /*0bc8*/ 	.short	0x010a
        /*0bca*/ 	.byte	0x3f
	.zero		1


	//   ....[41]....
        /*0bcc*/ 	.word	0x00013400
        /*0bd0*/ 	.word	0x00000003
        /*0bd4*/ 	.word	0x00036840
        /*0bd8*/ 	.short	0x010a
        /*0bda*/ 	.byte	0x3f
	.zero		1


	//   ....[42]....
        /*0bdc*/ 	.word	0x000138a0
        /*0be0*/ 	.word	0x00000003
        /*0be4*/ 	.word	0x00000060
        /*0be8*/ 	.short	0x010a
        /*0bea*/ 	.byte	0x3f
	.zero		1


	//   ....[43]....
        /*0bec*/ 	.word	0x00014030
        /*0bf0*/ 	.word	0x00000003
        /*0bf4*/ 	.word	0x00036840
        /*0bf8*/ 	.short	0x010a
        /*0bfa*/ 	.byte	0x3f
	.zero		1


	//   ....[44]....
        /*0bfc*/ 	.word	0x000144d0
        /*0c00*/ 	.word	0x00000002
        /*0c04*/ 	.word	0x00000060
        /*0c08*/ 	.short	0x010a
        /*0c0a*/ 	.byte	0x3f
	.zero		1


	//   ....[45]....
        /*0c0c*/ 	.word	0x00014ba0
        /*0c10*/ 	.word	0x00000002
        /*0c14*/ 	.word	0x00036840
        /*0c18*/ 	.short	0x010a
        /*0c1a*/ 	.byte	0x3f
	.zero		1


	//   ....[46]....
        /*0c1c*/ 	.word	0x00015040
        /*0c20*/ 	.word	0x00000002
        /*0c24*/ 	.word	0x00000060
        /*0c28*/ 	.short	0x010a
        /*0c2a*/ 	.byte	0x3f
	.zero		1


	//   ....[47]....
        /*0c2c*/ 	.word	0x000156c0
        /*0c30*/ 	.word	0x00000000
        /*0c34*/ 	.word	0x00036860
        /*0c38*/ 	.short	0x010a
        /*0c3a*/ 	.byte	0x3f
	.zero		1


	//   ....[48]....
        /*0c3c*/ 	.word	0x000169d0
        /*0c40*/ 	.word	0x00000000
        /*0c44*/ 	.word	0x00036820
        /*0c48*/ 	.short	0x010a
        /*0c4a*/ 	.byte	0x3f
	.zero		1


	//   ....[49]....
        /*0c4c*/ 	.word	0x00016be0
        /*0c50*/ 	.word	0x00000006
        /*0c54*/ 	.word	0x00000000
        /*0c58*/ 	.short	0x010a
        /*0c5a*/ 	.byte	0x3f
	.zero		1


	//   ....[50]....
        /*0c5c*/ 	.word	0x00016c10
        /*0c60*/ 	.word	0x00000007
        /*0c64*/ 	.word	0x00000000
        /*0c68*/ 	.short	0x010a
        /*0c6a*/ 	.byte	0x3f
	.zero		1


	//   ....[51]....
        /*0c6c*/ 	.word	0x00016c70
        /*0c70*/ 	.word	0x00000004
        /*0c74*/ 	.word	0x00000000
        /*0c78*/ 	.short	0x010a
        /*0c7a*/ 	.byte	0x3f
	.zero		1


	//   ....[52]....
        /*0c7c*/ 	.word	0x00016ca0
        /*0c80*/ 	.word	0x00000003
        /*0c84*/ 	.word	0x00000000
        /*0c88*/ 	.short	0x010a
        /*0c8a*/ 	.byte	0x3f
	.zero		1


	//   ....[53]....
        /*0c8c*/ 	.word	0x00016d00
        /*0c90*/ 	.word	0x00000002
        /*0c94*/ 	.word	0x00036800
        /*0c98*/ 	.short	0x010a
        /*0c9a*/ 	.byte	0x3f
	.zero		1


	//   ....[54]....
        /*0c9c*/ 	.word	0x00016d50
        /*0ca0*/ 	.word	0x00000000
        /*0ca4*/ 	.word	0x00036830
        /*0ca8*/ 	.short	0x010a
        /*0caa*/ 	.byte	0x3f
	.zero		1


	//   ....[55]....
        /*0cac*/ 	.word	0x00016db0
        /*0cb0*/ 	.word	0x00000008
        /*0cb4*/ 	.word	0x00036830
        /*0cb8*/ 	.short	0x010a
        /*0cba*/ 	.byte	0x3f
	.zero		1


	//   ....[56]....
        /*0cbc*/ 	.word	0x00016e10
        /*0cc0*/ 	.word	0x00000006
        /*0cc4*/ 	.word	0x00036850
        /*0cc8*/ 	.short	0x010a
        /*0cca*/ 	.byte	0x3f
	.zero		1


	//   ....[57]....
        /*0ccc*/ 	.word	0x00016e60
        /*0cd0*/ 	.word	0x0000000f
        /*0cd4*/ 	.word	0x00036850
        /*0cd8*/ 	.short	0x010a
        /*0cda*/ 	.byte	0x3f
	.zero		1


	//   ....[58]....
        /*0cdc*/ 	.word	0x00017000
        /*0ce0*/ 	.word	0x00000000
        /*0ce4*/ 	.word	0x00036840
        /*0ce8*/ 	.short	0x010a
        /*0cea*/ 	.byte	0x3f
	.zero		1


	//   ....[59]....
        /*0cec*/ 	.word	0x00017c70
        /*0cf0*/ 	.word	0x00000012
        /*0cf4*/ 	.word	0x00036820
        /*0cf8*/ 	.short	0x010a
        /*0cfa*/ 	.byte	0x3f
	.zero		1


	//   ....[60]....
        /*0cfc*/ 	.word	0x00017cc0
        /*0d00*/ 	.word	0x00000003
        /*0d04*/ 	.word	0x00036840
        /*0d08*/ 	.short	0x010a
        /*0d0a*/ 	.byte	0x3f
	.zero		1


	//   ....[61]....
        /*0d0c*/ 	.word	0x00017d10
        /*0d10*/ 	.word	0x00000003
        /*0d14*/ 	.word	0x00000060
        /*0d18*/ 	.short	0x010a
        /*0d1a*/ 	.byte	0x3f
	.zero		1


	//   ....[62]....
        /*0d1c*/ 	.word	0x00017d60
        /*0d20*/ 	.word	0x00000003
        /*0d24*/ 	.word	0x00036840
        /*0d28*/ 	.short	0x010a
        /*0d2a*/ 	.byte	0x3f
	.zero		1


	//   ....[63]....
        /*0d2c*/ 	.word	0x00017db0
        /*0d30*/ 	.word	0x00000002
        /*0d34*/ 	.word	0x00000060
        /*0d38*/ 	.short	0x010a
        /*0d3a*/ 	.byte	0x3f
	.zero		1


	//   ....[64]....
        /*0d3c*/ 	.word	0x00017e00
        /*0d40*/ 	.word	0x00000002
        /*0d44*/ 	.word	0x00036840
        /*0d48*/ 	.short	0x010a
        /*0d4a*/ 	.byte	0x3f
	.zero		1


	//   ....[65]....
        /*0d4c*/ 	.word	0x00017e50
        /*0d50*/ 	.word	0x00000002
        /*0d54*/ 	.word	0x00000060
        /*0d58*/ 	.short	0x010a
        /*0d5a*/ 	.byte	0x3f
	.zero		1


	//   ....[66]....
        /*0d5c*/ 	.word	0x00017ea0
        /*0d60*/ 	.word	0x00000000
        /*0d64*/ 	.word	0x00036860
        /*0d68*/ 	.short	0x010a
        /*0d6a*/ 	.byte	0x3f
	.zero		1


	//   ....[67]....
        /*0d6c*/ 	.word	0x000189f0
        /*0d70*/ 	.word	0x00000000
        /*0d74*/ 	.word	0x00036820
        /*0d78*/ 	.short	0x010a
        /*0d7a*/ 	.byte	0x3f
	.zero		1


	//   ....[68]....
        /*0d7c*/ 	.word	0x00018b90
        /*0d80*/ 	.word	0x00000006
        /*0d84*/ 	.word	0x00000000
        /*0d88*/ 	.short	0x010a
        /*0d8a*/ 	.byte	0x3f
	.zero		1


	//   ....[69]....
        /*0d8c*/ 	.word	0x00018be0
        /*0d90*/ 	.word	0x00000007
        /*0d94*/ 	.word	0x00000000
        /*0d98*/ 	.short	0x010a
        /*0d9a*/ 	.byte	0x3f
	.zero		1


	//   ....[70]....
        /*0d9c*/ 	.word	0x00018c30
        /*0da0*/ 	.word	0x00000004
        /*0da4*/ 	.word	0x00000000
        /*0da8*/ 	.short	0x010a
        /*0daa*/ 	.byte	0x3f
	.zero		1


	//----- nvinfo : EIATTR_NUM_MBARRIERS
	.align		4
.L_639:
        /*0dac*/ 	.byte	0x03, 0x38
        /*0dae*/ 	.short	0x0016


	//----- nvinfo : EIATTR_EXIT_INSTR_OFFSETS
	.align		4
        /*0db0*/ 	.byte	0x04, 0x1c
        /*0db2*/ 	.short	(.L_641 - .L_640)


	//   ....[0]....
.L_640:
        /*0db4*/ 	.word	0x00000a50


	//   ....[1]....
        /*0db8*/ 	.word	0x00010000


	//   ....[2]....
        /*0dbc*/ 	.word	0x00016cf0


	//----- nvinfo : EIATTR_MAX_THREADS
	.align		4
.L_641:
        /*0dc0*/ 	.byte	0x04, 0x05
        /*0dc2*/ 	.short	(.L_643 - .L_642)
.L_642:
        /*0dc4*/ 	.word	0x00000180
        /*0dc8*/ 	.word	0x00000001
        /*0dcc*/ 	.word	0x00000001


	//----- nvinfo : EIATTR_CRS_STACK_SIZE
	.align		4
.L_643:
        /*0dd0*/ 	.byte	0x04, 0x1e
        /*0dd2*/ 	.short	(.L_645 - .L_644)
.L_644:
        /*0dd4*/ 	.word	0x00000000


	//----- nvinfo : EIATTR_CBANK_PARAM_SIZE
	.align		4
.L_645:
        /*0dd8*/ 	.byte	0x03, 0x19
        /*0dda*/ 	.short	0x0af0


	//----- nvinfo : EIATTR_PARAM_CBANK
	.align		4
        /*0ddc*/ 	.byte	0x04, 0x0a
        /*0dde*/ 	.short	(.L_647 - .L_646)
	.align		4
.L_646:
        /*0de0*/ 	.word	index@(.nv.constant0._ZN7cutlass13device_kernelIN5flash11enable_sm90INS1_16FlashAttnFwdSm90INS1_25CollectiveMainloopFwdSm90ILi2EN4cute5tupleIJNS5_1CILi1EEES8_S8_EEENS6_IJNS7_ILi128EEENS7_ILi112EEENS7_ILi192EEEEEELi192ENS_10bfloat16_tEfNS_4arch4Sm90ELb0ELb0ELb1ELb1ELb0ELb0ELb0ELb1ELb1ELb1ELb1ELb0EEENS1_21CollectiveEpilogueFwdINS6_IJSA_SC_SB_EEES9_SE_SG_Li256ELb1ELb1ELb1ELb0EEENS1_36VarlenDynamicPersistentTileSchedulerILi128ELi112ELi256ELi128ELb1ELb1ELb1ELb0ELb1ELb1EEEEEEEEEvNT_6ParamsE)
        /*0de4*/ 	.short	0x0210
        /*0de6*/ 	.short	0x0af0


	//----- nvinfo : EIATTR_SW_WAR
	.align		4
.L_647:
        /*0de8*/ 	.byte	0x04, 0x36
        /*0dea*/ 	.short	(.L_649 - .L_648)
.L_648:
        /*0dec*/ 	.word	0x00000008
.L_649:


//--------------------- .nv.info._ZN7cutlass13device_kernelIN5flash11enable_sm90INS1_16FlashAttnFwdSm90INS1_25CollectiveMainloopFwdSm90ILi2EN4cute5tupleIJNS5_1CILi1EEES8_S8_EEENS6_IJNS7_ILi128EEENS7_ILi112EEENS7_ILi192EEEEEELi192ENS_10bfloat16_tEfNS_4arch4Sm90ELb0ELb0ELb1ELb1ELb0ELb1ELb0ELb1ELb1ELb1ELb1ELb0EEENS1_21CollectiveEpilogueFwdINS6_IJSA_SC_SB_EEES9_SE_SG_Li256ELb1ELb1ELb1ELb0EEENS1_36VarlenDynamicPersistentTileSchedulerILi128ELi112ELi256ELi128ELb1ELb1ELb1ELb0ELb1ELb1EEEEEEEEEvNT_6ParamsE --------------------------
	.section	.nv.info._ZN7cutlass13device_kernelIN5flash11enable_sm90INS1_16FlashAttnFwdSm90INS1_25CollectiveMainloopFwdSm90ILi2EN4cute5tupleIJNS5_1CILi1EEES8_S8_EEENS6_IJNS7_ILi128EEENS7_ILi112EEENS7_ILi192EEEEEELi192ENS_10bfloat16_tEfNS_4arch4Sm90ELb0ELb0ELb1ELb1ELb0ELb1ELb0ELb1ELb1ELb1ELb1ELb0EEENS1_21CollectiveEpilogueFwdINS6_IJSA_SC_SB_EEES9_SE_SG_Li256ELb1ELb1ELb1ELb0EEENS1_36VarlenDynamicPersistentTileSchedulerILi128ELi112ELi256ELi128ELb1ELb1ELb1ELb0ELb1ELb1EEEEEEEEEvNT_6ParamsE,"",@"SHT_CUDA_INFO"
	.sectionflags	@""
	.align	4


	//----- nvinfo : EIATTR_CUDA_API_VERSION
	.align		4
        /*0000*/ 	.byte	0x04, 0x37
        /*0002*/ 	.short	(.L_651 - .L_650)
.L_650:
        /*0004*/ 	.word	0x00000082


	//----- nvinfo : EIATTR_KPARAM_INFO
	.align		4
.L_651:
        /*0008*/ 	.byte	0x04, 0x17
        /*000a*/ 	.short	(.L_653 - .L_652)
.L_652:
        /*000c*/ 	.word	0x00000000
        /*0010*/ 	.short	0x0000
        /*0012*/ 	.short	0x0070
        /*0014*/ 	.byte	0x00, 0xf0, 0x01, 0x2a


	//----- nvinfo : EIATTR_SPARSE_MMA_MASK
	.align		4
.L_653:
        /*0018*/ 	.byte	0x03, 0x50
        /*001a*/ 	.short	0x0000


	//----- nvinfo : EIATTR_MAXREG_COUNT
	.align		4
        /*001c*/ 	.byte	0x03, 0x1b
        /*001e*/ 	.short	0x00a8


	//----- nvinfo : EIATTR_NUM_BARRIERS
	.align		4
        /*0020*/ 	.byte	0x02, 0x4c
        /*0022*/ 	.byte	0x10
	.zero		1


	//----- nvinfo : EIATTR_EXTERNS
	.align		4
        /*0024*/ 	.byte	0x04, 0x0f
        /*0026*/ 	.short	(.L_655 - .L_654)


	//   ....[0]....
	.align		4
.L_654:
        /*0028*/ 	.word	index@(__assertfail)


	//----- nvinfo : EIATTR_ANNOTATIONS
	.align		4
.L_655:
        /*002c*/ 	.byte	0x04, 0x55
        /*002e*/ 	.short	(.L_657 - .L_656)


	//   ....[0]....
.L_656:
        /* <DEDUP_REMOVED lines=120> */


	//----- nvinfo : EIATTR_MERCURY_ISA_VERSION
	.align		4
.L_657:
        /*0798*/ 	.byte	0x03, 0x5f
        /*079a*/ 	.short	0x0101


	//----- nvinfo : EIATTR_UNUSED_LOAD_BYTE_OFFSET
	.align		4
        /*079c*/ 	.byte	0x04, 0x44
        /*079e*/ 	.short	(.L_659 - .L_658)


	//   ....[0]....
.L_658:
        /*07a0*/ 	.word	0x00000a80
        /*07a4*/ 	.word	0x0000fff0


	//   ....[1]....
        /*07a8*/ 	.word	0x0001d550
        /*07ac*/ 	.word	0x0000fff0


	//----- nvinfo : EIATTR_INT_WARP_WIDE_INSTR_OFFSETS
	.align		4
.L_659:
        /*07b0*/ 	.byte	0x04, 0x31
        /*07b2*/ 	.short	(.L_661 - .L_660)


	//   ....[0]....
.L_660:
        /*07b4*/ 	.word	0x00000180


	//   ....[1]....
        /*07b8*/ 	.word	0x000001c0


	//   ....[2]....
        /*07bc*/ 	.word	0x00000280


	//   ....[3]....
        /*07c0*/ 	.word	0x000242b0


	//   ....[4]....
        /*07c4*/ 	.word	0x00024340


	//   ....[5]....
        /*07c8*/ 	.word	0x000280f0


	//   ....[6]....
        /*07cc*/ 	.word	0x00028150


	//----- nvinfo : EIATTR_COOP_GROUP_MASK_REGIDS
	.align		4
.L_661:
        /*07d0*/ 	.byte	0x04, 0x29
        /*07d2*/ 	.short	(.L_663 - .L_662)


	//   ....[0]....
.L_662:
        /*07d4*/ 	.word	0xffffffff


	//   ....[1]....
        /*07d8*/ 	.word	0xffffffff


	//   ....[2]....
        /*07dc*/ 	.word	0xffffffff


	//   ....[3]....
        /*07e0*/ 	.word	0xffffffff


	//   ....[4]....
        /*07e4*/ 	.word	0xffffffff


	//   ....[5]....
        /*07e8*/ 	.word	0xffffffff


	//   ....[6]....
        /*07ec*/ 	.word	0xffffffff


	//   ....[7]....
        /*07f0*/ 	.word	0xffffffff


	//   ....[8]....
        /*07f4*/ 	.word	0xffffffff


	//   ....[9]....
        /*07f8*/ 	.word	0xffffffff


	//   ....[10]....
        /*07fc*/ 	.word	0xffffffff


	//   ....[11]....
        /*0800*/ 	.word	0xffffffff


	//   ....[12]....
        /*0804*/ 	.word	0xffffffff


	//   ....[13]....
        /*0808*/ 	.word	0xffffffff


	//   ....[14]....
        /*080c*/ 	.word	0xffffffff


	//   ....[15]....
        /*0810*/ 	.word	0xffffffff


	//   ....[16]....
        /*0814*/ 	.word	0xffffffff


	//   ....[17]....
        /*0818*/ 	.word	0xffffffff


	//   ....[18]....
        /*081c*/ 	.word	0xffffffff


	//   ....[19]....
        /*0820*/ 	.word	0xffffffff


	//   ....[20]....
        /*0824*/ 	.word	0xffffffff


	//   ....[21]....
        /*0828*/ 	.word	0xffffffff


	//   ....[22]....
        /*082c*/ 	.word	0xffffffff


	//   ....[23]....
        /*0830*/ 	.word	0xffffffff


	//   ....[24]....
        /*0834*/ 	.word	0xffffffff


	//   ....[25]....
        /*0838*/ 	.word	0xffffffff


	//   ....[26]....
        /*083c*/ 	.word	0xffffffff


	//   ....[27]....
        /*0840*/ 	.word	0xffffffff


	//   ....[28]....
        /*0844*/ 	.word	0xffffffff


	//   ....[29]....
        /*0848*/ 	.word	0xffffffff


	//   ....[30]....
        /*084c*/ 	.word	0xffffffff


	//   ....[31]....
        /*0850*/ 	.word	0xffffffff


	//   ....[32]....
        /*0854*/ 	.word	0xffffffff


	//   ....[33]....
        /*0858*/ 	.word	0xffffffff


	//   ....[34]....
        /*085c*/ 	.word	0xffffffff


	//   ....[35]....
        /*0860*/ 	.word	0xffffffff


	//   ....[36]....
        /*0864*/ 	.word	0xffffffff


	//   ....[37]....
        /*0868*/ 	.word	0xffffffff


	//   ....[38]....
        /*086c*/ 	.word	0xffffffff


	//   ....[39]....
        /*0870*/ 	.word	0xffffffff


	//   ....[40]....
        /*0874*/ 	.word	0xffffffff


	//   ....[41]....
        /*0878*/ 	.word	0xffffffff


	//   ....[42]....
        /*087c*/ 	.word	0xffffffff


	//   ....[43]....
        /*0880*/ 	.word	0xffffffff


	//   ....[44]....
        /*0884*/ 	.word	0xffffffff


	//   ....[45]....
        /*0888*/ 	.word	0xffffffff


	//   ....[46]....
        /*088c*/ 	.word	0xffffffff


	//   ....[47]....
        /*0890*/ 	.word	0xffffffff


	//   ....[48]....
        /*0894*/ 	.word	0xffffffff


	//   ....[49]....
        /*0898*/ 	.word	0xffffffff


	//   ....[50]....
        /*089c*/ 	.word	0xffffffff


	//   ....[51]....
        /*08a0*/ 	.word	0xffffffff


	//   ....[52]....
        /*08a4*/ 	.word	0xffffffff


	//   ....[53]....
        /*08a8*/ 	.word	0xffffffff


	//   ....[54]....
        /*08ac*/ 	.word	0xffffffff


	//   ....[55]....
        /*08b0*/ 	.word	0xffffffff


	//   ....[56]....
        /*08b4*/ 	.word	0xffffffff


	//   ....[57]....
        /*08b8*/ 	.word	0xffffffff


	//   ....[58]....
        /*08bc*/ 	.word	0xffffffff


	//   ....[59]....
        /*08c0*/ 	.word	0xffffffff


	//   ....[60]....
        /*08c4*/ 	.word	0xffffffff


	//   ....[61]....
        /*08c8*/ 	.word	0xffffffff


	//   ....[62]....
        /*08cc*/ 	.word	0xffffffff


	//   ....[63]....
        /*08d0*/ 	.word	0xffffffff


	//   ....[64]....
        /*08d4*/ 	.word	0xffffffff


	//   ....[65]....
        /*08d8*/ 	.word	0xffffffff


	//   ....[66]....
        /*08dc*/ 	.word	0xffffffff


	//   ....[67]....
        /*08e0*/ 	.word	0xffffffff


	//   ....[68]....
        /*08e4*/ 	.word	0xffffffff


	//   ....[69]....
        /*08e8*/ 	.word	0xffffffff


	//   ....[70]....
        /*08ec*/ 	.word	0xffffffff


	//   ....[71]....
        /*08f0*/ 	.word	0xffffffff


	//   ....[72]....
        /*08f4*/ 	.word	0xffffffff


	//   ....[73]....
        /*08f8*/ 	.word	0xffffffff


	//   ....[74]....
        /*08fc*/ 	.word	0xffffffff


	//   ....[75]....
        /*0900*/ 	.word	0xffffffff


	//   ....[76]....
        /*0904*/ 	.word	0xffffffff


	//   ....[77]....
        /*0908*/ 	.word	0xffffffff


	//   ....[78]....
        /*090c*/ 	.word	0xffffffff


	//   ....[79]....
        /*0910*/ 	.word	0xffffffff


	//   ....[80]....
        /*0914*/ 	.word	0xffffffff


	//   ....[81]....
        /*0918*/ 	.word	0xffffffff


	//   ....[82]....
        /*091c*/ 	.word	0xffffffff


	//   ....[83]....
        /*0920*/ 	.word	0xffffffff


	//   ....[84]....
        /*0924*/ 	.word	0xffffffff


	//   ....[85]....
        /*0928*/ 	.word	0xffffffff


	//   ....[86]....
        /*092c*/ 	.word	0xffffffff


	//   ....[87]....
        /*0930*/ 	.word	0xffffffff


	//   ....[88]....
        /*0934*/ 	.word	0xffffffff


	//   ....[89]....
        /*0938*/ 	.word	0xffffffff


	//   ....[90]....
        /*093c*/ 	.word	0xffffffff


	//   ....[91]....
        /*0940*/ 	.word	0xffffffff


	//   ....[92]....
        /*0944*/ 	.word	0xffffffff


	//   ....[93]....
        /*0948*/ 	.word	0xffffffff


	//   ....[94]....
        /*094c*/ 	.word	0xffffffff


	//   ....[95]....
        /*0950*/ 	.word	0xffffffff


	//   ....[96]....
        /*0954*/ 	.word	0xffffffff


	//   ....[97]....
        /*0958*/ 	.word	0xffffffff


	//   ....[98]....
        /*095c*/ 	.word	0xffffffff


	//   ....[99]....
        /*0960*/ 	.word	0xffffffff


	//   ....[100]....
        /*0964*/ 	.word	0xffffffff


	//   ....[101]....
        /*0968*/ 	.word	0xffffffff


	//   ....[102]....
        /*096c*/ 	.word	0xffffffff


	//   ....[103]....
        /*0970*/ 	.word	0xffffffff


	//   ....[104]....
        /*0974*/ 	.word	0xffffffff


	//   ....[105]....
        /*0978*/ 	.word	0xffffffff


	//   ....[106]....
        /*097c*/ 	.word	0x0500000f


	//   ....[107]....
        /*0980*/ 	.word	0x0500000f


	//   ....[108]....
        /*0984*/ 	.word	0x0500000f


	//   ....[109]....
        /*0988*/ 	.word	0x0500000f


	//   ....[110]....
        /*098c*/ 	.word	0x0500000f


	//   ....[111]....
        /*0990*/ 	.word	0x0500000f


	//   ....[112]....
        /*0994*/ 	.word	0x0500000f


	//   ....[113]....
        /*0998*/ 	.word	0x0500000f


	//   ....[114]....
        /*099c*/ 	.word	0x0500000f


	//   ....[115]....
        /*09a0*/ 	.word	0x0500000f


	//   ....[116]....
        /*09a4*/ 	.word	0x0500000f


	//   ....[117]....
        /*09a8*/ 	.word	0x0500000f


	//   ....[118]....
        /*09ac*/ 	.word	0x0500000f


	//   ....[119]....
        /*09b0*/ 	.word	0x0500000f


	//   ....[120]....
        /*09b4*/ 	.word	0x0500000f


	//   ....[121]....
        /*09b8*/ 	.word	0x0500000f


	//   ....[122]....
        /*09bc*/ 	.word	0x0500000f


	//   ....[123]....
        /*09c0*/ 	.word	0x0500000f


	//   ....[124]....
        /*09c4*/ 	.word	0x0500000f


	//   ....[125]....
        /*09c8*/ 	.word	0x0500000f


	//   ....[126]....
        /*09cc*/ 	.word	0x0500000f


	//   ....[127]....
        /*09d0*/ 	.word	0x0500000f


	//   ....[128]....
        /*09d4*/ 	.word	0x0500000f


	//   ....[129]....
        /*09d8*/ 	.word	0x0500000f


	//   ....[130]....
        /*09dc*/ 	.word	0x0500000f


	//   ....[131]....
        /*09e0*/ 	.word	0x0500000f


	//   ....[132]....
        /*09e4*/ 	.word	0x0500000f


	//   ....[133]....
        /*09e8*/ 	.word	0x0500000f


	//   ....[134]....
        /*09ec*/ 	.word	0x0500000f


	//   ....[135]....
        /*09f0*/ 	.word	0x0500000f


	//   ....[136]....
        /*09f4*/ 	.word	0x0500000f


	//   ....[137]....
        /*09f8*/ 	.word	0x0500000f


	//   ....[138]....
        /*09fc*/ 	.word	0x0500000f


	//   ....[139]....
        /*0a00*/ 	.word	0x0500000f


	//   ....[140]....
        /*0a04*/ 	.word	0x0500000f


	//   ....[141]....
        /*0a08*/ 	.word	0x0500000f


	//   ....[142]....
        /*0a0c*/ 	.word	0x0500000f


	//   ....[143]....
        /*0a10*/ 	.word	0x0500000f


	//   ....[144]....
        /*0a14*/ 	.word	0x0500000f


	//   ....[145]....
        /*0a18*/ 	.word	0x0500000f


	//   ....[146]....
        /*0a1c*/ 	.word	0x0500000f


	//   ....[147]....
        /*0a20*/ 	.word	0x0500000f


	//   ....[148]....
        /*0a24*/ 	.word	0x0500000f


	//   ....[149]....
        /*0a28*/ 	.word	0x0500000f


	//   ....[150]....
        /*0a2c*/ 	.word	0x0500000f


	//----- nvinfo : EIATTR_COOP_GROUP_INSTR_OFFSETS
	.align		4
.L_663:
        /*0a30*/ 	.byte	0x04, 0x28
        /*0a32*/ 	.short	(.L_665 - .L_664)


	//   ....[0]....
.L_664:
        /*0a34*/ 	.word	0x00000060


	//   ....[1]....
        /*0a38*/ 	.word	0x00000190


	//   ....[2]....
        /*0a3c*/ 	.word	0x00000290


	//   ....[3]....
        /*0a40*/ 	.word	0x00000400


	//   ....[4]....
        /*0a44*/ 	.word	0x00000560


	//   ....[5]....
        /*0a48*/ 	.word	0x00000680


	//   ....[6]....
        /*0a4c*/ 	.word	0x000007e0


	//   ....[7]....
        /*0a50*/ 	.word	0x0000b320


	//   ....[8]....
        /*0a54*/ 	.word	0x0000b860


	//   ....[9]....
        /*0a58*/ 	.word	0x0000b870


	//   ....[10]....
        /*0a5c*/ 	.word	0x0000b880


	//   ....[11]....
        /*0a60*/ 	.word	0x0000b890


	//   ....[12]....
        /*0a64*/ 	.word	0x0000e420


	//   ....[13]....
        /*0a68*/ 	.word	0x0000e430


	//   ....[14]....
        /*0a6c*/ 	.word	0x0000e440


	//   ....[15]....
        /*0a70*/ 	.word	0x0000e450


	//   ....[16]....
        /*0a74*/ 	.word	0x000157b0


	//   ....[17]....
        /*0a78*/ 	.word	0x00015810


	//   ....[18]....
        /*0a7c*/ 	.word	0x00015e10


	//   ....[19]....
        /*0a80*/ 	.word	0x00015ea0


	//   ....[20]....
        /*0a84*/ 	.word	0x0001b220


	//   ....[21]....
        /*0a88*/ 	.word	0x0001b240


	//   ....[22]....
        /*0a8c*/ 	.word	0x0001b820


	//   ....[23]....
        /*0a90*/ 	.word	0x0001b8d0


	//   ....[24]....
        /*0a94*/ 	.word	0x0001ccd0


	//   ....[25]....
        /*0a98*/ 	.word	0x0001cce0


	//   ....[26]....
        /*0a9c*/ 	.word	0x0001cd10


	//   ....[27]....
        /*0aa0*/ 	.word	0x0001cd20


	//   ....[28]....
        /*0aa4*/ 	.word	0x0001e2d0


	//   ....[29]....
        /*0aa8*/ 	.word	0x0001e2e0


	//   ....[30]....
        /*0aac*/ 	.word	0x0001e2f0


	//   ....[31]....
        /*0ab0*/ 	.word	0x0001e300


	//   ....[32]....
        /*0ab4*/ 	.word	0x0001ebe0


	//   ....[33]....
        /*0ab8*/ 	.word	0x0001ec40


	//   ....[34]....
        /*0abc*/ 	.word	0x0001ed50


	//   ....[35]....
        /*0ac0*/ 	.word	0x0001ed70


	//   ....[36]....
        /*0ac4*/ 	.word	0x0001ee70


	//   ....[37]....
        /*0ac8*/ 	.word	0x0001ee90


	//   ....[38]....
        /*0acc*/ 	.word	0x0001efa0


	//   ....[39]....
        /*0ad0*/ 	.word	0x0001efc0


	//   ....[40]....
        /*0ad4*/ 	.word	0x0001f470


	//   ....[41]....
        /*0ad8*/ 	.word	0x0001f4b0


	//   ....[42]....
        /*0adc*/ 	.word	0x0001fd60


	//   ....[43]....
        /*0ae0*/ 	.word	0x0001fd70


	//   ....[44]....
        /*0ae4*/ 	.word	0x00020cd0


	//   ....[45]....
        /*0ae8*/ 	.word	0x00020d00


	//   ....[46]....
        /*0aec*/ 	.word	0x00020e20


	//   ....[47]....
        /*0af0*/ 	.word	0x00020e40


	//   ....[48]....
        /*0af4*/ 	.word	0x00020f40


	//   ....[49]....
        /*0af8*/ 	.word	0x00020f60


	//   ....[50]....
        /*0afc*/ 	.word	0x00021070


	//   ....[51]....
        /*0b00*/ 	.word	0x00021090


	//   ....[52]....
        /*0b04*/ 	.word	0x00021220


	//   ....[53]....
        /*0b08*/ 	.word	0x00021450


	//   ....[54]....
        /*0b0c*/ 	.word	0x00021480


	//   ....[55]....
        /*0b10*/ 	.word	0x000214b0


	//   ....[56]....
        /*0b14*/ 	.word	0x000214e0


	//   ....[57]....
        /*0b18*/ 	.word	0x00021510


	//   ....[58]....
        /*0b1c*/ 	.word	0x00021540


	//   ....[59]....
        /*0b20*/ 	.word	0x000216e0


	//   ....[60]....
        /*0b24*/ 	.word	0x00021710


	//   ....[61]....
        /*0b28*/ 	.word	0x00021740


	//   ....[62]....
        /*0b2c*/ 	.word	0x00021770


	//   ....[63]....
        /*0b30*/ 	.word	0x000217a0


	//   ....[64]....
        /*0b34*/ 	.word	0x000217d0


	//   ....[65]....
        /*0b38*/ 	.word	0x00021860


	//   ....[66]....
        /*0b3c*/ 	.word	0x00021890


	//   ....[67]....
        /*0b40*/ 	.word	0x000218a0


	//   ....[68]....
        /*0b44*/ 	.word	0x00021950


	//   ....[69]....
        /*0b48*/ 	.word	0x00022b20


	//   ....[70]....
        /*0b4c*/ 	.word	0x00024890


	//   ....[71]....
        /*0b50*/ 	.word	0x00025480


	//   ....[72]....
        /*0b54*/ 	.word	0x000254c0


	//   ....[73]....
        /*0b58*/ 	.word	0x00025580


	//   ....[74]....
        /*0b5c*/ 	.word	0x00025590


	//   ....[75]....
        /*0b60*/ 	.word	0x00025630


	//   ....[76]....
        /*0b64*/ 	.word	0x00025640


	//   ....[77]....
        /*0b68*/ 	.word	0x000256e0


	//   ....[78]....
        /*0b6c*/ 	.word	0x000256f0


	//   ....[79]....
        /*0b70*/ 	.word	0x00025790


	//   ....[80]....
        /*0b74*/ 	.word	0x000257a0


	//   ....[81]....
        /*0b78*/ 	.word	0x00025840


	//   ....[82]....
        /*0b7c*/ 	.word	0x00025850


	//   ....[83]....
        /*0b80*/ 	.word	0x000258f0


	//   ....[84]....
        /*0b84*/ 	.word	0x00025900


	//   ....[85]....
        /*0b88*/ 	.word	0x00025950


	//   ....[86]....
        /*0b8c*/ 	.word	0x00025990


	//   ....[87]....
        /*0b90*/ 	.word	0x00028970


	//   ....[88]....
        /*0b94*/ 	.word	0x000289a0


	//   ....[89]....
        /*0b98*/ 	.word	0x000289f0


	//   ....[90]....
        /*0b9c*/ 	.word	0x00028a20


	//   ....[91]....
        /*0ba0*/ 	.word	0x00028a50


	//   ....[92]....
        /*0ba4*/ 	.word	0x00028a80


	//   ....[93]....
        /*0ba8*/ 	.word	0x00028ab0


	//   ....[94]....
        /*0bac*/ 	.word	0x00028ae0


	//   ....[95]....
        /*0bb0*/ 	.word	0x00028cb0


	//   ....[96]....
        /*0bb4*/ 	.word	0x00028ce0


	//   ....[97]....
        /*0bb8*/ 	.word	0x00028d10


	//   ....[98]....
        /*0bbc*/ 	.word	0x00028d40


	//   ....[99]....
        /*0bc0*/ 	.word	0x00028d70


	//   ....[100]....
        /*0bc4*/ 	.word	0x00028da0


	//   ....[101]....
        /*0bc8*/ 	.word	0x00028e60


	//   ....[102]....
        /*0bcc*/ 	.word	0x00028e80


	//   ....[103]....
        /*0bd0*/ 	.word	0x00028e90


	//   ....[104]....
        /*0bd4*/ 	.word	0x00028ef0


	//   ....[105]....
        /*0bd8*/ 	.word	0x00029600


	//   ....[106]....
        /*0bdc*/ 	.word	0x00029a20


	//   ....[107]....
        /*0be0*/ 	.word	0x00029ab0


	//   ....[108]....
        /*0be4*/ 	.word	0x00029b00


	//   ....[109]....
        /*0be8*/ 	.word	0x00029b50


	//   ....[110]....
        /*0bec*/ 	.word	0x00029c30


	//   ....[111]....
        /*0bf0*/ 	.word	0x00029cc0


	//   ....[112]....
        /*0bf4*/ 	.word	0x00029d20


	//   ....[113]....
        /*0bf8*/ 	.word	0x00029d80


	//   ....[114]....
        /*0bfc*/ 	.word	0x00029fd0


	//   ....[115]....
        /*0c00*/ 	.word	0x0002a2c0


	//   ....[116]....
        /*0c04*/ 	.word	0x0002a440


	//   ....[117]....
        /*0c08*/ 	.word	0x0002a490


	//   ....[118]....
        /*0c0c*/ 	.word	0x0002a560


	//   ....[119]....
        /*0c10*/ 	.word	0x0002a670


	//   ....[120]....
        /*0c14*/ 	.word	0x0002a6d0


	//   ....[121]....
        /*0c18*/ 	.word	0x0002a7e0


	//   ....[122]....
        /*0c1c*/ 	.word	0x0002a840


	//   ....[123]....
        /*0c20*/ 	.word	0x0002a950


	//   ....[124]....
        /*0c24*/ 	.word	0x0002a9b0


	//   ....[125]....
        /*0c28*/ 	.word	0x0002aac0


	//   ....[126]....
        /*0c2c*/ 	.word	0x0002ab20


	//   ....[127]....
        /*0c30*/ 	.word	0x0002ac30


	//   ....[128]....
        /*0c34*/ 	.word	0x0002ac90


	//   ....[129]....
        /*0c38*/ 	.word	0x0002ada0


	//   ....[130]....
        /*0c3c*/ 	.word	0x0002ae00


	//   ....[131]....
        /*0c40*/ 	.word	0x0002aee0


	//   ....[132]....
        /*0c44*/ 	.word	0x0002b250


	//   ....[133]....
        /*0c48*/ 	.word	0x0002b300


	//   ....[134]....
        /*0c4c*/ 	.word	0x0002b470


	//   ....[135]....
        /*0c50*/ 	.word	0x0002b500


	//   ....[136]....
        /*0c54*/ 	.word	0x0002b580


	//   ....[137]....
        /*0c58*/ 	.word	0x0002b600


	//   ....[138]....
        /*0c5c*/ 	.word	0x0002b680


	//   ....[139]....
        /*0c60*/ 	.word	0x0002b710


	//   ....[140]....
        /*0c64*/ 	.word	0x0002b7b0


	//   ....[141]....
        /*0c68*/ 	.word	0x0002b880


	//   ....[142]....
        /*0c6c*/ 	.word	0x0002b900


	//   ....[143]....
        /*0c70*/ 	.word	0x0002b980


	//   ....[144]....
        /*0c74*/ 	.word	0x0002ba00


	//   ....[145]....
        /*0c78*/ 	.word	0x0002ba90


	//   ....[146]....
        /*0c7c*/ 	.word	0x0002bb10


	//   ....[147]....
        /*0c80*/ 	.word	0x0002bbb0


	//   ....[148]....
        /*0c84*/ 	.word	0x0002bc00


	//   ....[149]....
        /*0c88*/ 	.word	0x0002bc90


	//   ....[150]....
        /*0c8c*/ 	.word	0x0002bdc0


	//----- nvinfo : EIATTR_REG_RECONFIG
	.align		4
.L_665:
        /*0c90*/ 	.byte	0x01, 0x54
	.zero		2


	//----- nvinfo : EIATTR_SYSCALL_OFFSETS
	.align		4
        /*0c94*/ 	.byte	0x04, 0x46
        /*0c96*/ 	.short	(.L_667 - .L_666)


	//   ....[0]....
.L_666:
        /*0c98*/ 	.word	0x00001c70


	//   ....[1]....
        /*0c9c*/ 	.word	0x00001dc0


	//   ....[2]....
        /*0ca0*/ 	.word	0x0000b490


	//   ....[3]....
        /*0ca4*/ 	.word	0x0000b7e0


	//   ....[4]....
        /*0ca8*/ 	.word	0x000244b0


	//   ....[5]....
        /*0cac*/ 	.word	0x00024600


	//   ....[6]....
        /*0cb0*/ 	.word	0x000246f0


	//   ....[7]....
        /*0cb4*/ 	.word	0x00025050


	//----- nvinfo : EIATTR_MBARRIER_INSTR_OFFSETS
	.align		4
.L_667:
        /*0cb8*/ 	.byte	0x04, 0x39
        /*0cba*/ 	.short	(.L_669 - .L_668)


	//   ....[0]....
.L_668:
        /*0cbc*/ 	.word	0x000002b0
        /*0cc0*/ 	.word	0x000000ff
        /*0cc4*/ 	.word	0x00036800
        /*0cc8*/ 	.short	0x0100
        /*0cca*/ 	.byte	0x08
	.zero		1


	//   ....[1]....
        /*0ccc*/ 	.word	0x000002c0
        /*0cd0*/ 	.word	0x000000ff
        /*0cd4*/ 	.word	0x00036820
        /*0cd8*/ 	.short	0x0100
        /*0cda*/ 	.byte	0x08
	.zero		1


	//   ....[2]....
        /*0cdc*/ 	.word	0x000003b0
        /*0ce0*/ 	.word	0x000000ff
        /*0ce4*/ 	.word	0x00036830
        /*0ce8*/ 	.short	0x0100
        /*0cea*/ 	.byte	0x08
	.zero		1


	//   ....[3]....
        /*0cec*/ 	.word	0x000003c0
        /*0cf0*/ 	.word	0x000000ff
        /*0cf4*/ 	.word	0x00036840
        /*0cf8*/ 	.short	0x0100
        /*0cfa*/ 	.byte	0x08
	.zero		1


	//   ....[4]....
        /*0cfc*/ 	.word	0x000003d0
        /*0d00*/ 	.word	0x000000ff
        /*0d04*/ 	.word	0x00036838
        /*0d08*/ 	.short	0x0100
        /*0d0a*/ 	.byte	0x08
	.zero		1


	//   ....[5]....
        /*0d0c*/ 	.word	0x000003e0
        /*0d10*/ 	.word	0x000000ff
        /*0d14*/ 	.word	0x00036848
        /*0d18*/ 	.short	0x0100
        /*0d1a*/ 	.byte	0x08
	.zero		1


	//   ....[6]....
        /*0d1c*/ 	.word	0x00000510
        /*0d20*/ 	.word	0x000000ff
        /*0d24*/ 	.word	0x00036850
        /*0d28*/ 	.short	0x0100
        /*0d2a*/ 	.byte	0x08
	.zero		1


	//   ....[7]....
        /*0d2c*/ 	.word	0x00000520
        /*0d30*/ 	.word	0x000000ff
        /*0d34*/ 	.word	0x00036860
        /*0d38*/ 	.short	0x0100
        /*0d3a*/ 	.byte	0x08
	.zero		1


	//   ....[8]....
        /*0d3c*/ 	.word	0x00000530
        /*0d40*/ 	.word	0x000000ff
        /*0d44*/ 	.word	0x00036858
        /*0d48*/ 	.short	0x0100
        /*0d4a*/ 	.byte	0x08
	.zero		1


	//   ....[9]....
        /*0d4c*/ 	.word	0x00000540
        /*0d50*/ 	.word	0x000000ff
        /*0d54*/ 	.word	0x00036868
        /*0d58*/ 	.short	0x0100
        /*0d5a*/ 	.byte	0x08
	.zero		1


	//   ....[10]....
        /*0d5c*/ 	.word	0x00000630
        /*0d60*/ 	.word	0x000000ff
        /*0d64*/ 	.word	0x00036870
        /*0d68*/ 	.short	0x0100
        /*0d6a*/ 	.byte	0x06
	.zero		1


	//   ....[11]....
        /*0d6c*/ 	.word	0x00000640
        /*0d70*/ 	.word	0x000000ff
        /*0d74*/ 	.word	0x00036880
        /*0d78*/ 	.short	0x0100
        /*0d7a*/ 	.byte	0x06
	.zero		1


	//   ....[12]....
        /*0d7c*/ 	.word	0x00000650
        /*0d80*/ 	.word	0x000000ff
        /*0d84*/ 	.word	0x00036878
        /*0d88*/ 	.short	0x0100
        /*0d8a*/ 	.byte	0x06
	.zero		1


	//   ....[13]....
        /*0d8c*/ 	.word	0x00000660
        /*0d90*/ 	.word	0x000000ff
        /*0d94*/ 	.word	0x00036888
        /*0d98*/ 	.short	0x0100
        /*0d9a*/ 	.byte	0x06
	.zero		1


	//   ....[14]....
        /*0d9c*/ 	.word	0x00000790
        /*0da0*/ 	.word	0x000000ff
        /*0da4*/ 	.word	0x00036890
        /*0da8*/ 	.short	0x0100
        /*0daa*/ 	.byte	0x08
	.zero		1


	//   ....[15]....
        /*0dac*/ 	.word	0x000007a0
        /*0db0*/ 	.word	0x000000ff
        /*0db4*/ 	.word	0x000368a0
        /*0db8*/ 	.short	0x0100
        /*0dba*/ 	.byte	0x08
	.zero		1


	//   ....[16]....
        /*0dbc*/ 	.word	0x000007b0
        /*0dc0*/ 	.word	0x000000ff
        /*0dc4*/ 	.word	0x00036898
        /*0dc8*/ 	.short	0x0100
        /*0dca*/ 	.byte	0x08
	.zero		1


	//   ....[17]....
        /*0dcc*/ 	.word	0x000007c0
        /*0dd0*/ 	.word	0x000000ff
        /*0dd4*/ 	.word	0x000368a8
        /*0dd8*/ 	.short	0x0100
        /*0dda*/ 	.byte	0x08
	.zero		1


	//   ....[18]....
        /*0ddc*/ 	.word	0x000008f0
        /*0de0*/ 	.word	0x000000ff
        /*0de4*/ 	.word	0x000368b0
        /*0de8*/ 	.short	0x0100
        /*0dea*/ 	.byte	0x08
	.zero		1


	//   ....[19]....
        /*0dec*/ 	.word	0x00000900
        /*0df0*/ 	.word	0x000000ff
        /*0df4*/ 	.word	0x000368c0
        /*0df8*/ 	.short	0x0100
        /*0dfa*/ 	.byte	0x08
	.zero		1


	//   ....[20]....
        /*0dfc*/ 	.word	0x00000910
        /*0e00*/ 	.word	0x000000ff
        /*0e04*/ 	.word	0x000368b8
        /*0e08*/ 	.short	0x0100
        /*0e0a*/ 	.byte	0x08
	.zero		1


	//   ....[21]....
        /*0e0c*/ 	.word	0x00000920
        /*0e10*/ 	.word	0x000000ff
        /*0e14*/ 	.word	0x000368c8
        /*0e18*/ 	.short	0x0100
        /*0e1a*/ 	.byte	0x08
	.zero		1


	//   ....[22]....
        /*0e1c*/ 	.word	0x00003960
        /*0e20*/ 	.word	0x00000062
        /*0e24*/ 	.word	0x00036890
        /*0e28*/ 	.short	0x010a
        /*0e2a*/ 	.byte	0x3f
	.zero		1


	//   ....[23]....
        /*0e2c*/ 	.word	0x00006f20
        /*0e30*/ 	.word	0x00000062
        /*0e34*/ 	.word	0x00036890
        /*0e38*/ 	.short	0x010a
        /*0e3a*/ 	.byte	0x3f
	.zero		1


	//   ....[24]....
        /*0e3c*/ 	.word	0x0000a1e0
        /*0e40*/ 	.word	0x00000062
        /*0e44*/ 	.word	0x00036890
        /*0e48*/ 	.short	0x010a
        /*0e4a*/ 	.byte	0x3f
	.zero		1


	//   ....[25]....
        /*0e4c*/ 	.word	0x0000a5b0
        /*0e50*/ 	.word	0x00000028
        /*0e54*/ 	.word	0x00000000
        /*0e58*/ 	.short	0x0101
        /*0e5a*/ 	.byte	0x3f
	.zero		1


	//   ....[26]....
        /*0e5c*/ 	.word	0x0000a5f0
        /*0e60*/ 	.word	0x00000062
        /*0e64*/ 	.word	0x000368b0
        /*0e68*/ 	.short	0x010a
        /*0e6a*/ 	.byte	0x3f
	.zero		1


	//   ....[27]....
        /*0e6c*/ 	.word	0x0000ac70
        /*0e70*/ 	.word	0x00000062
        /*0e74*/ 	.word	0x00000000
        /*0e78*/ 	.short	0x0101
        /*0e7a*/ 	.byte	0x3f
	.zero		1


	//   ....[28]....
        /*0e7c*/ 	.word	0x0000b510
        /*0e80*/ 	.word	0x00000002
        /*0e84*/ 	.word	0x00036800
        /*0e88*/ 	.short	0x010a
        /*0e8a*/ 	.byte	0x3f
	.zero		1


	//   ....[29]....
        /*0e8c*/ 	.word	0x0000b560
        /*0e90*/ 	.word	0x00000002
        /*0e94*/ 	.word	0x00036800
        /*0e98*/ 	.short	0x010a
        /*0e9a*/ 	.byte	0x3f
	.zero		1


	//   ....[30]....
        /*0e9c*/ 	.word	0x0000bfc0
        /*0ea0*/ 	.word	0x00000002
        /*0ea4*/ 	.word	0x00036800
        /*0ea8*/ 	.short	0x010a
        /*0eaa*/ 	.byte	0x3f
	.zero		1


	//   ....[31]....
        /*0eac*/ 	.word	0x0000e970
        /*0eb0*/ 	.word	0x00000002
        /*0eb4*/ 	.word	0x00036800
        /*0eb8*/ 	.short	0x010a
        /*0eba*/ 	.byte	0x3f
	.zero		1


	//   ....[32]....
        /*0ebc*/ 	.word	0x00011420
        /*0ec0*/ 	.word	0x00000000
        /*0ec4*/ 	.word	0x00036830
        /*0ec8*/ 	.short	0x010a
        /*0eca*/ 	.byte	0x3f
	.zero		1


	//   ....[33]....
        /*0ecc*/ 	.word	0x000114a0
        /*0ed0*/ 	.word	0x00000000
        /*0ed4*/ 	.word	0x00036830
        /*0ed8*/ 	.short	0x010a
        /*0eda*/ 	.byte	0x3f
	.zero		1


	//   ....[34]....
        /*0edc*/ 	.word	0x00016420
        /*0ee0*/ 	.word	0x00000007
        /*0ee4*/ 	.word	0x00000000
        /*0ee8*/ 	.short	0x0101
        /*0eea*/ 	.byte	0x3f
	.zero		1


	//   ....[35]....
        /*0eec*/ 	.word	0x00016ed0
        /*0ef0*/ 	.word	0x0000000c
        /*0ef4*/ 	.word	0x00036830
        /*0ef8*/ 	.short	0x010a
        /*0efa*/ 	.byte	0x3f
	.zero		1


	//   ....[36]....
        /*0efc*/ 	.word	0x00016f50
        /*0f00*/ 	.word	0x0000000c
        /*0f04*/ 	.word	0x00036830
        /*0f08*/ 	.short	0x010a
        /*0f0a*/ 	.byte	0x3f
	.zero		1


	//   ....[37]....
        /*0f0c*/ 	.word	0x0001a600
        /*0f10*/ 	.word	0x0000000d
        /*0f14*/ 	.word	0x00036850
        /*0f18*/ 	.short	0x010a
        /*0f1a*/ 	.byte	0x3f
	.zero		1


	//   ....[38]....
        /*0f1c*/ 	.word	0x0001a650
        /*0f20*/ 	.word	0x0000000d
        /*0f24*/ 	.word	0x00036850
        /*0f28*/ 	.short	0x010a
        /*0f2a*/ 	.byte	0x3f
	.zero		1


	//   ....[39]....
        /*0f2c*/ 	.word	0x0001c0d0
        /*0f30*/ 	.word	0x0000000c
        /*0f34*/ 	.word	0x00000000
        /*0f38*/ 	.short	0x0101
        /*0f3a*/ 	.byte	0x3f
	.zero		1


	//   ....[40]....
        /*0f3c*/ 	.word	0x0001c150
        /*0f40*/ 	.word	0x0000000d
        /*0f44*/ 	.word	0x00000000
        /*0f48*/ 	.short	0x0101
        /*0f4a*/ 	.byte	0x3f
	.zero		1


	//   ....[41]....
        /*0f4c*/ 	.word	0x0001c8f0
        /*0f50*/ 	.word	0x00000000
        /*0f54*/ 	.word	0x00036850
        /*0f58*/ 	.short	0x010a
        /*0f5a*/ 	.byte	0x3f
	.zero		1


	//   ....[42]....
        /*0f5c*/ 	.word	0x0001c990
        /*0f60*/ 	.word	0x00000000
        /*0f64*/ 	.word	0x00036850
        /*0f68*/ 	.short	0x010a
        /*0f6a*/ 	.byte	0x3f
	.zero		1


	//   ....[43]....
        /*0f6c*/ 	.word	0x0001cee0
        /*0f70*/ 	.word	0x00000008
        /*0f74*/ 	.word	0x00000000
        /*0f78*/ 	.short	0x0101
        /*0f7a*/ 	.byte	0x3f
	.zero		1


	//   ....[44]....
        /*0f7c*/ 	.word	0x0001ec00
        /*0f80*/ 	.word	0x00000003
        /*0f84*/ 	.word	0x00000000
        /*0f88*/ 	.short	0x0101
        /*0f8a*/ 	.byte	0x3f
	.zero		1


	//   ....[45]....
        /*0f8c*/ 	.word	0x0001f490
        /*0f90*/ 	.word	0x00000006
        /*0f94*/ 	.word	0x00000000
        /*0f98*/ 	.short	0x0101
        /*0f9a*/ 	.byte	0x3f
	.zero		1


	//   ....[46]....
        /*0f9c*/ 	.word	0x00022c00
        /*0fa0*/ 	.word	0x00000012
        /*0fa4*/ 	.word	0x00036820
        /*0fa8*/ 	.short	0x010a
        /*0faa*/ 	.byte	0x3f
	.zero		1


	//   ....[47]....
        /*0fac*/ 	.word	0x00022cd0
        /*0fb0*/ 	.word	0x00000005
        /*0fb4*/ 	.word	0x000368a0
        /*0fb8*/ 	.short	0x010a
        /*0fba*/ 	.byte	0x3f
	.zero		1


	//   ....[48]....
        /*0fbc*/ 	.word	0x00023100
        /*0fc0*/ 	.word	0x00000005
        /*0fc4*/ 	.word	0x000368c0
        /*0fc8*/ 	.short	0x010a
        /*0fca*/ 	.byte	0x3f
	.zero		1


	//   ....[49]....
        /*0fcc*/ 	.word	0x00023650
        /*0fd0*/ 	.word	0x00000006
        /*0fd4*/ 	.word	0x000368a0
        /*0fd8*/ 	.short	0x010a
        /*0fda*/ 	.byte	0x3f
	.zero		1


	//   ....[50]....
        /*0fdc*/ 	.word	0x00023aa0
        /*0fe0*/ 	.word	0x00000006
        /*0fe4*/ 	.word	0x000368c0
        /*0fe8*/ 	.short	0x010a
        /*0fea*/ 	.byte	0x3f
	.zero		1


	//   ....[51]....
        /*0fec*/ 	.word	0x00024b00
        /*0ff0*/ 	.word	0x00000000
        /*0ff4*/ 	.word	0x00036840
        /*0ff8*/ 	.short	0x010a
        /*0ffa*/ 	.byte	0x3f
	.zero		1


	//   ....[52]....
        /*0ffc*/ 	.word	0x00025a80
        /*1000*/ 	.word	0x00000012
        /*1004*/ 	.word	0x00036800
        /*1008*/ 	.short	0x0107
        /*100a*/ 	.byte	0x3f
	.zero		1


	//   ....[53]....
        /*100c*/ 	.word	0x00025b80
        /*1010*/ 	.word	0x00000012
        /*1014*/ 	.word	0x00036800
        /*1018*/ 	.short	0x0101
        /*101a*/ 	.byte	0x3f
	.zero		1


	//   ....[54]....
        /*101c*/ 	.word	0x00025ba0
        /*1020*/ 	.word	0x00000012
        /*1024*/ 	.word	0x00036820
        /*1028*/ 	.short	0x010a
        /*102a*/ 	.byte	0x3f
	.zero		1


	//   ....[55]....
        /*102c*/ 	.word	0x00025f60
        /*1030*/ 	.word	0x00000003
        /*1034*/ 	.word	0x00036840
        /*1038*/ 	.short	0x010a
        /*103a*/ 	.byte	0x3f
	.zero		1


	//   ....[56]....
        /*103c*/ 	.word	0x000263f0
        /*1040*/ 	.word	0x00000002
        /*1044*/ 	.word	0x00036860
        /*1048*/ 	.short	0x010a
        /*104a*/ 	.byte	0x3f
	.zero		1


	//   ....[57]....
        /*104c*/ 	.word	0x00026b90
        /*1050*/ 	.word	0x00000003
        /*1054*/ 	.word	0x00036840
        /*1058*/ 	.short	0x010a
        /*105a*/ 	.byte	0x3f
	.zero		1


	//   ....[58]....
        /*105c*/ 	.word	0x00027020
        /*1060*/ 	.word	0x00000002
        /*1064*/ 	.word	0x00036860
        /*1068*/ 	.short	0x010a
        /*106a*/ 	.byte	0x3f
	.zero		1


	//   ....[59]....
        /*106c*/ 	.word	0x00027720
        /*1070*/ 	.word	0x00000003
        /*1074*/ 	.word	0x00036840
        /*1078*/ 	.short	0x010a
        /*107a*/ 	.byte	0x3f
	.zero		1


	//   ....[60]....
        /*107c*/ 	.word	0x00027ba0
        /*1080*/ 	.word	0x00000002
        /*1084*/ 	.word	0x00036860
        /*1088*/ 	.short	0x010a
        /*108a*/ 	.byte	0x3f
	.zero		1


	//   ....[61]....
        /*108c*/ 	.word	0x00028240
        /*1090*/ 	.word	0x00000000
        /*1094*/ 	.word	0x00036860
        /*1098*/ 	.short	0x010a
        /*109a*/ 	.byte	0x3f
	.zero		1


	//   ....[62]....
        /*109c*/ 	.word	0x00029580
        /*10a0*/ 	.word	0x00000000
        /*10a4*/ 	.word	0x00036820
        /*10a8*/ 	.short	0x010a
        /*10aa*/ 	.byte	0x3f
	.zero		1


	//   ....[63]....
        /*10ac*/ 	.word	0x00029760
        /*10b0*/ 	.word	0x00000006
        /*10b4*/ 	.word	0x00000000
        /*10b8*/ 	.short	0x010a
        /*10ba*/ 	.byte	0x3f
	.zero		1


	//   ....[64]....
        /*10bc*/ 	.word	0x00029790
        /*10c0*/ 	.word	0x00000007
        /*10c4*/ 	.word	0x00000000
        /*10c8*/ 	.short	0x010a
        /*10ca*/ 	.byte	0x3f
	.zero		1


	//   ....[65]....
        /*10cc*/ 	.word	0x000297f0
        /*10d0*/ 	.word	0x00000004
        /*10d4*/ 	.word	0x00000000
        /*10d8*/ 	.short	0x010a
        /*10da*/ 	.byte	0x3f
	.zero		1


	//   ....[66]....
        /*10dc*/ 	.word	0x00029820
        /*10e0*/ 	.word	0x00000003
        /*10e4*/ 	.word	0x00000000
        /*10e8*/ 	.short	0x010a
        /*10ea*/ 	.byte	0x3f
	.zero		1


	//   ....[67]....
        /*10ec*/ 	.word	0x00029880
        /*10f0*/ 	.word	0x00000062
        /*10f4*/ 	.word	0x00036890
        /*10f8*/ 	.short	0x010a
        /*10fa*/ 	.byte	0x3f
	.zero		1


	//   ....[68]....
        /*10fc*/ 	.word	0x000298d0
        /*1100*/ 	.word	0x00000062
        /*1104*/ 	.word	0x00036890
        /*1108*/ 	.short	0x010a
        /*110a*/ 	.byte	0x3f
	.zero		1


	//   ....[69]....
        /*110c*/ 	.word	0x00029920
        /*1110*/ 	.word	0x00000062
        /*1114*/ 	.word	0x00036890
        /*1118*/ 	.short	0x010a
        /*111a*/ 	.byte	0x3f
	.zero		1


	//   ....[70]....
        /*111c*/ 	.word	0x00029970
        /*1120*/ 	.word	0x00000062
        /*1124*/ 	.word	0x000368b0
        /*1128*/ 	.short	0x010a
        /*112a*/ 	.byte	0x3f
	.zero		1


	//   ....[71]....
        /*112c*/ 	.word	0x00029b80
        /*1130*/ 	.word	0x00000002
        /*1134*/ 	.word	0x00036800
        /*1138*/ 	.short	0x010a
        /*113a*/ 	.byte	0x3f
	.zero		1


	//   ....[72]....
        /*113c*/ 	.word	0x00029db0
        /*1140*/ 	.word	0x00000002
        /*1144*/ 	.word	0x00036800
        /*1148*/ 	.short	0x010a
        /*114a*/ 	.byte	0x3f
	.zero		1


	//   ....[73]....
        /*114c*/ 	.word	0x00029e00
        /*1150*/ 	.word	0x00000000
        /*1154*/ 	.word	0x00036830
        /*1158*/ 	.short	0x010a
        /*115a*/ 	.byte	0x3f
	.zero		1


	//   ....[74]....
        /*115c*/ 	.word	0x00029e50
        /*1160*/ 	.word	0x0000000c
        /*1164*/ 	.word	0x00036830
        /*1168*/ 	.short	0x010a
        /*116a*/ 	.byte	0x3f
	.zero		1


	//   ....[75]....
        /*116c*/ 	.word	0x00029ea0
        /*1170*/ 	.word	0x0000000d
        /*1174*/ 	.word	0x00036850
        /*1178*/ 	.short	0x010a
        /*117a*/ 	.byte	0x3f
	.zero		1


	//   ....[76]....
        /*117c*/ 	.word	0x00029ef0
        /*1180*/ 	.word	0x00000000
        /*1184*/ 	.word	0x00036850
        /*1188*/ 	.short	0x010a
        /*118a*/ 	.byte	0x3f
	.zero		1


	//   ....[77]....
        /*118c*/ 	.word	0x0002a0a0
        /*1190*/ 	.word	0x00000012
        /*1194*/ 	.word	0x00036820
        /*1198*/ 	.short	0x010a
        /*119a*/ 	.byte	0x3f
	.zero		1


	//   ....[78]....
        /*119c*/ 	.word	0x0002a0f0
        /*11a0*/ 	.word	0x00000005
        /*11a4*/ 	.word	0x000368a0
        /*11a8*/ 	.short	0x010a
        /*11aa*/ 	.byte	0x3f
	.zero		1


	//   ....[79]....
        /*11ac*/ 	.word	0x0002a140
        /*11b0*/ 	.word	0x00000005
        /*11b4*/ 	.word	0x000368c0
        /*11b8*/ 	.short	0x010a
        /*11ba*/ 	.byte	0x3f
	.zero		1


	//   ....[80]....
        /*11bc*/ 	.word	0x0002a190
        /*11c0*/ 	.word	0x00000006
        /*11c4*/ 	.word	0x000368a0
        /*11c8*/ 	.short	0x010a
        /*11ca*/ 	.byte	0x3f
	.zero		1


	//   ....[81]....
        /*11cc*/ 	.word	0x0002a1e0
        /*11d0*/ 	.word	0x00000006
        /*11d4*/ 	.word	0x000368c0
        /*11d8*/ 	.short	0x010a
        /*11da*/ 	.byte	0x3f
	.zero		1


	//   ....[82]....
        /*11dc*/ 	.word	0x0002a380
        /*11e0*/ 	.word	0x00000000
        /*11e4*/ 	.word	0x00036840
        /*11e8*/ 	.short	0x010a
        /*11ea*/ 	.byte	0x3f
	.zero		1


	//   ....[83]....
        /*11ec*/ 	.word	0x0002af60
        /*11f0*/ 	.word	0x00000012
        /*11f4*/ 	.word	0x00036820
        /*11f8*/ 	.short	0x010a
        /*11fa*/ 	.byte	0x3f
	.zero		1


	//   ....[84]....
        /*11fc*/ 	.word	0x0002afb0
        /*1200*/ 	.word	0x00000003
        /*1204*/ 	.word	0x00036840
        /*1208*/ 	.short	0x010a
        /*120a*/ 	.byte	0x3f
	.zero		1


	//   ....[85]....
        /*120c*/ 	.word	0x0002b000
        /*1210*/ 	.word	0x00000002
        /*1214*/ 	.word	0x00036860
        /*1218*/ 	.short	0x010a
        /*121a*/ 	.byte	0x3f
	.zero		1


	//   ....[86]....
        /*121c*/ 	.word	0x0002b050
        /*1220*/ 	.word	0x00000003
        /*1224*/ 	.word	0x00036840
        /*1228*/ 	.short	0x010a
        /*122a*/ 	.byte	0x3f
	.zero		1


	//   ....[87]....
        /*122c*/ 	.word	0x0002b0a0
        /*1230*/ 	.word	0x00000002
        /*1234*/ 	.word	0x00036860
        /*1238*/ 	.short	0x010a
        /*123a*/ 	.byte	0x3f
	.zero		1


	//   ....[88]....
        /*123c*/ 	.word	0x0002b0f0
        /*1240*/ 	.word	0x00000003
        /*1244*/ 	.word	0x00036840
        /*1248*/ 	.short	0x010a
        /*124a*/ 	.byte	0x3f
	.zero		1


	//   ....[89]....
        /*124c*/ 	.word	0x0002b140
        /*1250*/ 	.word	0x00000002
        /*1254*/ 	.word	0x00036860
        /*1258*/ 	.short	0x010a
        /*125a*/ 	.byte	0x3f
	.zero		1


	//   ....[90]....
        /*125c*/ 	.word	0x0002b190
        /*1260*/ 	.word	0x00000000
        /*1264*/ 	.word	0x00036860
        /*1268*/ 	.short	0x010a
        /*126a*/ 	.byte	0x3f
	.zero		1


	//   ....[91]....
        /*126c*/ 	.word	0x0002bce0
        /*1270*/ 	.word	0x00000000
        /*1274*/ 	.word	0x00036820
        /*1278*/ 	.short	0x010a
        /*127a*/ 	.byte	0x3f
	.zero		1


	//   ....[92]....
        /*127c*/ 	.word	0x0002be80
        /*1280*/ 	.word	0x00000006
        /*1284*/ 	.word	0x00000000
        /*1288*/ 	.short	0x010a
        /*128a*/ 	.byte	0x3f
	.zero		1


	//   ....[93]....
        /*128c*/ 	.word	0x0002bed0
        /*1290*/ 	.word	0x00000007
        /*1294*/ 	.word	0x00000000
        /*1298*/ 	.short	0x010a
        /*129a*/ 	.byte	0x3f
	.zero		1


	//   ....[94]....
        /*129c*/ 	.word	0x0002bf20
        /*12a0*/ 	.word	0x00000004
        /*12a4*/ 	.word	0x00000000
        /*12a8*/ 	.short	0x010a
        /*12aa*/ 	.byte	0x3f
	.zero		1


	//----- nvinfo : EIATTR_NUM_MBARRIERS
	.align		4
.L_669:
        /*12ac*/ 	.byte	0x03, 0x38
        /*12ae*/ 	.short	0x0016


	//----- nvinfo : EIATTR_EXIT_INSTR_OFFSETS
	.align		4
        /*12b0*/ 	.byte	0x04, 0x1c
        /*12b2*/ 	.short	(.L_671 - .L_670)


	//   ....[0]....
.L_670:
        /*12b4*/ 	.word	0x00029870


	//----- nvinfo : EIATTR_MAX_THREADS
	.align		4
.L_671:
        /*12b8*/ 	.byte	0x04, 0x05
        /*12ba*/ 	.short	(.L_673 - .L_672)
.L_672:
        /*12bc*/ 	.word	0x00000180
        /*12c0*/ 	.word	0x00000001
        /*12c4*/ 	.word	0x00000001


	//----- nvinfo : EIATTR_CRS_STACK_SIZE
	.align		4
.L_673:
        /*12c8*/ 	.byte	0x04, 0x1e
        /*12ca*/ 	.short	(.L_675 - .L_674)
.L_674:
        /*12cc*/ 	.word	0x00000000


	//----- nvinfo : EIATTR_CBANK_PARAM_SIZE
	.align		4
.L_675:
        /*12d0*/ 	.byte	0x03, 0x19
        /*12d2*/ 	.short	0x0af0


	//----- nvinfo : EIATTR_PARAM_CBANK
	.align		4
        /*12d4*/ 	.byte	0x04, 0x0a
        /*12d6*/ 	.short	(.L_677 - .L_676)
	.align		4
.L_676:
        /*12d8*/ 	.word	index@(.nv.constant0._ZN7cutlass13device_kernelIN5flash11enable_sm90INS1_16FlashAttnFwdSm90INS1_25CollectiveMainloopFwdSm90ILi2EN4cute5tupleIJNS5_1CILi1EEES8_S8_EEENS6_IJNS7_ILi128EEENS7_ILi112EEENS7_ILi192EEEEEELi192ENS_10bfloat16_tEfNS_4arch4Sm90ELb0ELb0ELb1ELb1ELb0ELb1ELb0ELb1ELb1ELb1ELb1ELb0EEENS1_21CollectiveEpilogueFwdINS6_IJSA_SC_SB_EEES9_SE_SG_Li256ELb1ELb1ELb1ELb0EEENS1_36VarlenDynamicPersistentTileSchedulerILi128ELi112ELi256ELi128ELb1ELb1ELb1ELb0ELb1ELb1EEEEEEEEEvNT_6ParamsE)
        /*12dc*/ 	.short	0x0210
        /*12de*/ 	.short	0x0af0


	//----- nvinfo : EIATTR_SW_WAR
	.align		4
.L_677:
        /*12e0*/ 	.byte	0x04, 0x36
        /*12e2*/ 	.short	(.L_679 - .L_678)
.L_678:
        /*12e4*/ 	.word	0x00000008
.L_679:


//--------------------- .nv.info._ZN7cutlass13device_kernelIN5flash11enable_sm90INS1_16FlashAttnFwdSm90INS1_25CollectiveMainloopFwdSm90ILi2EN4cute5tupleIJNS5_1CILi1EEES8_S8_EEENS6_IJNS7_ILi128EEENS7_ILi96EEENS7_ILi192EEEEEELi192ENS_10bfloat16_tEfNS_4arch4Sm90ELb0ELb1ELb1ELb0ELb0ELb0ELb0ELb1ELb1ELb1ELb1ELb0EEENS1_21CollectiveEpilogueFwdINS6_IJSA_SC_SB_EEES9_SE_SG_Li256ELb0ELb1ELb1ELb0EEENS1_19SingleTileSchedulerILb0ELb1ELb1ELi128EEEEEEEEEvNT_6ParamsE --------------------------
	.section	.nv.info._ZN7cutlass13device_kernelIN5flash11enable_sm90INS1_16FlashAttnFwdSm90INS1_25CollectiveMainloopFwdSm90ILi2EN4cute5tupleIJNS5_1CILi1EEES8_S8_EEENS6_IJNS7_ILi128EEENS7_ILi96EEENS7_ILi192EEEEEELi192ENS_10bfloat16_tEfNS_4arch4Sm90ELb0ELb1ELb1ELb0ELb0ELb0ELb0ELb1ELb1ELb1ELb1ELb0EEENS1_21CollectiveEpilogueFwdINS6_IJSA_SC_SB_EEES9_SE_SG_Li256ELb0ELb1ELb1ELb0EEENS1_19SingleTileSchedulerILb0ELb1ELb1ELi128EEEEEEEEEvNT_6ParamsE,"",@"SHT_CUDA_INFO"
	.sectionflags	@""
	.align	4


	//----- nvinfo : EIATTR_CUDA_API_VERSION
	.align		4
        /*0000*/ 	.byte	0x04, 0x37
        /*0002*/ 	.short	(.L_681 - .L_680)
.L_680:
        /*0004*/ 	.word	0x00000082


	//----- nvinfo : EIATTR_KPARAM_INFO
	.align		4
.L_681:
        /*0008*/ 	.byte	0x04, 0x17
        /*000a*/ 	.short	(.L_683 - .L_682)
.L_682:
        /*000c*/ 	.word	0x00000000
        /*0010*/ 	.short	0x0000
        /*0012*/ 	.short	0x0070
        /*0014*/ 	.byte	0x00, 0xf0, 0x01, 0x28


	//----- nvinfo : EIATTR_SPARSE_MMA_MASK
	.align		4
.L_683:
        /*0018*/ 	.byte	0x03, 0x50
        /*001a*/ 	.short	0x0000


	//----- nvinfo : EIATTR_MAXREG_COUNT
	.align		4
        /*001c*/ 	.byte	0x03, 0x1b
        /*001e*/ 	.short	0x00a8


	//----- nvinfo : EIATTR_NUM_BARRIERS
	.align		4
        /*0020*/ 	.byte	0x02, 0x4c
        /*0022*/ 	.byte	0x09
	.zero		1


	//----- nvinfo : EIATTR_EXTERNS
	.align		4
        /*0024*/ 	.byte	0x04, 0x0f
        /*0026*/ 	.short	(.L_685 - .L_684)


	//   ....[0]....
	.align		4
.L_684:
        /*0028*/ 	.word	index@(__assertfail)


	//----- nvinfo : EIATTR_ANNOTATIONS
	.align		4
.L_685:
        /*002c*/ 	.byte	0x04, 0x55
        /*002e*/ 	.short	(.L_687 - .L_686)


	//   ....[0]....
.L_686:
        /*0030*/ 	.word	0x00000001
        /*0034*/ 	.byte	0x60, 0x09, 0x00, 0x00, 0x01, 0x00, 0x00, 0x00, 0xc0, 0x18, 0x00, 0x00, 0x01, 0x00, 0x00, 0x00
        /*0044*/ 	.byte	0xa0, 0x1a, 0x01, 0x00, 0x01, 0x00, 0x00, 0x00, 0x90, 0x1f, 0x01, 0x00, 0x01, 0x00, 0x00, 0x00
        /*0054*/ 	.byte	0xf0, 0x2f, 0x01, 0x00, 0x01, 0x00, 0x00, 0x00, 0x90, 0x32, 0x01, 0x00, 0x01, 0x00, 0x00, 0x00
        /*0064*/ 	.byte	0x10, 0x3c, 0x01, 0x00, 0x01, 0x00, 0x00, 0x00, 0xe0, 0x45, 0x01, 0x00, 0x01, 0x00, 0x00, 0x00
        /*0074*/ 	.byte	0xc0, 0x54, 0x01, 0x00


	//----- nvinfo : EIATTR_MERCURY_ISA_VERSION
	.align		4
.L_687:
        /*0078*/ 	.byte	0x03, 0x5f
        /*007a*/ 	.short	0x0101


	//----- nvinfo : EIATTR_INT_WARP_WIDE_INSTR_OFFSETS
	.align		4
        /*007c*/ 	.byte	0x04, 0x31
        /*007e*/ 	.short	(.L_689 - .L_688)


	//   ....[0]....
.L_688:
        /*0080*/ 	.word	0x00000130


	//   ....[1]....
        /*0084*/ 	.word	0x00000170


	//   ....[2]....
        /*0088*/ 	.word	0x000001e0


	//----- nvinfo : EIATTR_COOP_GROUP_MASK_REGIDS
	.align		4
.L_689:
        /*008c*/ 	.byte	0x04, 0x29
        /*008e*/ 	.short	(.L_691 - .L_690)


	//   ....[0]....
.L_690:
        /*0090*/ 	.word	0xffffffff


	//   ....[1]....
        /*0094*/ 	.word	0xffffffff


	//   ....[2]....
        /*0098*/ 	.word	0xffffffff


	//   ....[3]....
        /*009c*/ 	.word	0xffffffff


	//   ....[4]....
        /*00a0*/ 	.word	0xffffffff


	//   ....[5]....
        /*00a4*/ 	.word	0xffffffff


	//   ....[6]....
        /*00a8*/ 	.word	0xffffffff


	//   ....[7]....
        /*00ac*/ 	.word	0xffffffff


	//   ....[8]....
        /*00b0*/ 	.word	0xffffffff


	//   ....[9]....
        /*00b4*/ 	.word	0xffffffff


	//   ....[10]....
        /*00b8*/ 	.word	0xffffffff


	//   ....[11]....
        /*00bc*/ 	.word	0xffffffff


	//   ....[12]....
        /*00c0*/ 	.word	0xffffffff


	//   ....[13]....
        /*00c4*/ 	.word	0xffffffff


	//   ....[14]....
        /*00c8*/ 	.word	0xffffffff


	//   ....[15]....
        /*00cc*/ 	.word	0xffffffff


	//   ....[16]....
        /*00d0*/ 	.word	0xffffffff


	//   ....[17]....
        /*00d4*/ 	.word	0xffffffff


	//   ....[18]....
        /*00d8*/ 	.word	0xffffffff


	//   ....[19]....
        /*00dc*/ 	.word	0xffffffff


	//   ....[20]....
        /*00e0*/ 	.word	0xffffffff


	//   ....[21]....
        /*00e4*/ 	.word	0xffffffff


	//   ....[22]....
        /*00e8*/ 	.word	0xffffffff


	//   ....[23]....
        /*00ec*/ 	.word	0xffffffff


	//   ....[24]....
        /*00f0*/ 	.word	0xffffffff


	//   ....[25]....
        /*00f4*/ 	.word	0xffffffff


	//   ....[26]....
        /*00f8*/ 	.word	0xffffffff


	//   ....[27]....
        /*00fc*/ 	.word	0xffffffff


	//   ....[28]....
        /*0100*/ 	.word	0xffffffff


	//   ....[29]....
        /*0104*/ 	.word	0xffffffff


	//   ....[30]....
        /*0108*/ 	.word	0xffffffff


	//   ....[31]....
        /*010c*/ 	.word	0xffffffff


	//   ....[32]....
        /*0110*/ 	.word	0xffffffff


	//   ....[33]....
        /*0114*/ 	.word	0xffffffff


	//   ....[34]....
        /*0118*/ 	.word	0xffffffff


	//   ....[35]....
        /*011c*/ 	.word	0xffffffff


	//   ....[36]....
        /*0120*/ 	.word	0xffffffff


	//   ....[37]....
        /*0124*/ 	.word	0xffffffff


	//   ....[38]....
        /*0128*/ 	.word	0xffffffff


	//   ....[39]....
        /*012c*/ 	.word	0xffffffff


	//   ....[40]....
        /*0130*/ 	.word	0xffffffff


	//   ....[41]....
        /*0134*/ 	.word	0xffffffff


	//   ....[42]....
        /*0138*/ 	.word	0xffffffff


	//   ....[43]....
        /*013c*/ 	.word	0xffffffff


	//   ....[44]....
        /*0140*/ 	.word	0xffffffff


	//   ....[45]....
        /*0144*/ 	.word	0xffffffff


	//   ....[46]....
        /*0148*/ 	.word	0xffffffff


	//   ....[47]....
        /*014c*/ 	.word	0xffffffff


	//   ....[48]....
        /*0150*/ 	.word	0xffffffff


	//   ....[49]....
        /*0154*/ 	.word	0xffffffff


	//   ....[50]....
        /*0158*/ 	.word	0xffffffff


	//   ....[51]....
        /*015c*/ 	.word	0xffffffff


	//   ....[52]....
        /*0160*/ 	.word	0xffffffff


	//   ....[53]....
        /*0164*/ 	.word	0xffffffff


	//   ....[54]....
        /*0168*/ 	.word	0xffffffff


	//   ....[55]....
        /*016c*/ 	.word	0xffffffff


	//   ....[56]....
        /*0170*/ 	.word	0xffffffff


	//   ....[57]....
        /*0174*/ 	.word	0xffffffff


	//   ....[58]....
        /*0178*/ 	.word	0xffffffff


	//   ....[59]....
        /*017c*/ 	.word	0xffffffff


	//   ....[60]....
        /*0180*/ 	.word	0xffffffff


	//   ....[61]....
        /*0184*/ 	.word	0x0500000f


	//   ....[62]....
        /*0188*/ 	.word	0x0500000f


	//   ....[63]....
        /*018c*/ 	.word	0x0500000f


	//   ....[64]....
        /*0190*/ 	.word	0x0500000f


	//   ....[65]....
        /*0194*/ 	.word	0x0500000f


	//   ....[66]....
        /*0198*/ 	.word	0x0500000f


	//   ....[67]....
        /*019c*/ 	.word	0x0500000f


	//   ....[68]....
        /*01a0*/ 	.word	0x0500000f


	//   ....[69]....
        /*01a4*/ 	.word	0x0500000f


	//   ....[70]....
        /*01a8*/ 	.word	0x0500000f


	//   ....[71]....
        /*01ac*/ 	.word	0x0500000f


	//   ....[72]....
        /*01b0*/ 	.word	0x0500000f


	//   ....[73]....
        /*01b4*/ 	.word	0x0500000f


	//   ....[74]....
        /*01b8*/ 	.word	0x0500000f


	//   ....[75]....
        /*01bc*/ 	.word	0x0500000f


	//   ....[76]....
        /*01c0*/ 	.word	0x0500000f


	//   ....[77]....
        /*01c4*/ 	.word	0x0500000f


	//   ....[78]....
        /*01c8*/ 	.word	0x0500000f


	//----- nvinfo : EIATTR_COOP_GROUP_INSTR_OFFSETS
	.align		4
.L_691:
        /*01cc*/ 	.byte	0x04, 0x28
        /*01ce*/ 	.short	(.L_693 - .L_692)


	//   ....[0]....
.L_692:
        /*01d0*/ 	.word	0x00000060


	//   ....[1]....
        /*01d4*/ 	.word	0x00000140


	//   ....[2]....
        /*01d8*/ 	.word	0x00000190


	//   ....[3]....
        /*01dc*/ 	.word	0x000003c0


	//   ....[4]....
        /*01e0*/ 	.word	0x00000520


	//   ....[5]....
        /*01e4*/ 	.word	0x00000640


	//   ....[6]....
        /*01e8*/ 	.word	0x000007a0


	//   ....[7]....
        /*01ec*/ 	.word	0x000016c0


	//   ....[8]....
        /*01f0*/ 	.word	0x00002570


	//   ....[9]....
        /*01f4*/ 	.word	0x00003250


	//   ....[10]....
        /*01f8*/ 	.word	0x00003b50


	//   ....[11]....
        /*01fc*/ 	.word	0x00003b80


	//   ....[12]....
        /*0200*/ 	.word	0x00003f30


	//   ....[13]....
        /*0204*/ 	.word	0x00003fe0


	//   ....[14]....
        /*0208*/ 	.word	0x00006340


	//   ....[15]....
        /*020c*/ 	.word	0x00006930


	//   ....[16]....
        /*0210*/ 	.word	0x000072e0


	//   ....[17]....
        /*0214*/ 	.word	0x000073d0


	//   ....[18]....
        /*0218*/ 	.word	0x000079a0


	//   ....[19]....
        /*021c*/ 	.word	0x00007a00


	//   ....[20]....
        /*0220*/ 	.word	0x00009cb0


	//   ....[21]....
        /*0224*/ 	.word	0x00009ce0


	//   ....[22]....
        /*0228*/ 	.word	0x0000a050


	//   ....[23]....
        /*022c*/ 	.word	0x0000a0b0


	//   ....[24]....
        /*0230*/ 	.word	0x0000be40


	//   ....[25]....
        /*0234*/ 	.word	0x0000c1c0


	//   ....[26]....
        /*0238*/ 	.word	0x0000cf70


	//   ....[27]....
        /*023c*/ 	.word	0x0000d090


	//   ....[28]....
        /*0240*/ 	.word	0x0000d650


	//   ....[29]....
        /*0244*/ 	.word	0x0000d6a0


	//   ....[30]....
        /*0248*/ 	.word	0x0000e720


	//   ....[31]....
        /*024c*/ 	.word	0x0000e750


	//   ....[32]....
        /*0250*/ 	.word	0x0000e840


	//   ....[33]....
        /*0254*/ 	.word	0x0000e850


	//   ....[34]....
        /*0258*/ 	.word	0x0000f8a0


	//   ....[35]....
        /*025c*/ 	.word	0x0000f900


	//   ....[36]....
        /*0260*/ 	.word	0x0000f940


	//   ....[37]....
        /*0264*/ 	.word	0x0000f970


	//   ....[38]....
        /*0268*/ 	.word	0x0000f9a0


	//   ....[39]....
        /*026c*/ 	.word	0x0000f9c0


	//   ....[40]....
        /*0270*/ 	.word	0x00010340


	//   ....[41]....
        /*0274*/ 	.word	0x00010350


	//   ....[42]....
        /*0278*/ 	.word	0x000110c0


	//   ....[43]....
        /*027c*/ 	.word	0x00011fb0


	//   ....[44]....
        /*0280*/ 	.word	0x00012970


	//   ....[45]....
        /*0284*/ 	.word	0x000129b0


	//   ....[46]....
        /*0288*/ 	.word	0x000129e0


	//   ....[47]....
        /*028c*/ 	.word	0x00012a30


	//   ....[48]....
        /*0290*/ 	.word	0x00012ac0


	//   ....[49]....
        /*0294*/ 	.word	0x00012ae0


	//   ....[50]....
        /*0298*/ 	.word	0x00012b70


	//   ....[51]....
        /*029c*/ 	.word	0x00012ba0


	//   ....[52]....
        /*02a0*/ 	.word	0x00012c20


	//   ....[53]....
        /*02a4*/ 	.word	0x00012c50


	//   ....[54]....
        /*02a8*/ 	.word	0x00012cd0


	//   ....[55]....
        /*02ac*/ 	.word	0x00012d00


	//   ....[56]....
        /*02b0*/ 	.word	0x00012d80


	//   ....[57]....
        /*02b4*/ 	.word	0x00012db0


	//   ....[58]....
        /*02b8*/ 	.word	0x00012e20


	//   ....[59]....
        /*02bc*/ 	.word	0x00012e50


	//   ....[60]....
        /*02c0*/ 	.word	0x00015450


	//   ....[61]....
        /*02c4*/ 	.word	0x00015a90


	//   ....[62]....
        /*02c8*/ 	.word	0x00015c00


	//   ....[63]....
        /*02cc*/ 	.word	0x00015c60


	//   ....[64]....
        /*02d0*/ 	.word	0x00015da0


	//   ....[65]....
        /*02d4*/ 	.word	0x00015e10


	//   ....[66]....
        /*02d8*/ 	.word	0x00015f10


	//   ....[67]....
        /*02dc*/ 	.word	0x00015f80


	//   ....[68]....
        /*02e0*/ 	.word	0x00016080


	//   ....[69]....
        /*02e4*/ 	.word	0x000160f0


	//   ....[70]....
        /*02e8*/ 	.word	0x000161f0


	//   ....[71]....
        /*02ec*/ 	.word	0x00016260


	//   ....[72]....
        /*02f0*/ 	.word	0x00016360


	//   ....[73]....
        /*02f4*/ 	.word	0x000163d0


	//   ....[74]....
        /*02f8*/ 	.word	0x000164d0


	//   ....[75]....
        /*02fc*/ 	.word	0x00016530


	//   ....[76]....
        /*0300*/ 	.word	0x00016620


	//   ....[77]....
        /*0304*/ 	.word	0x00016670


	//   ....[78]....
        /*0308*/ 	.word	0x00016a70


	//----- nvinfo : EIATTR_REG_RECONFIG
	.align		4
.L_693:
        /*030c*/ 	.byte	0x01, 0x54
	.zero		2


	//----- nvinfo : EIATTR_SYSCALL_OFFSETS
	.align		4
        /*0310*/ 	.byte	0x04, 0x46
        /*0312*/ 	.short	(.L_695 - .L_694)


	//   ....[0]....
.L_694:
        /*0314*/ 	.word	0x00001880


	//   ....[1]....
        /*0318*/ 	.word	0x00011c20


	//   ....[2]....
        /*031c*/ 	.word	0x00011d60


	//   ....[3]....
        /*0320*/ 	.word	0x00011e50


	//   ....[4]....
        /*0324*/ 	.word	0x000125c0


	//----- nvinfo : EIATTR_MBARRIER_INSTR_OFFSETS
	.align		4
.L_695:
        /*0328*/ 	.byte	0x04, 0x39
        /*032a*/ 	.short	(.L_697 - .L_696)


	//   ....[0]....
.L_696:
        /*032c*/ 	.word	0x00000270
        /*0330*/ 	.word	0x000000ff
        /*0334*/ 	.word	0x00030800
        /*0338*/ 	.short	0x0100
        /*033a*/ 	.byte	0x08
	.zero		1


	//   ....[1]....
        /*033c*/ 	.word	0x00000280
        /*0340*/ 	.word	0x000000ff
        /*0344*/ 	.word	0x00030820
        /*0348*/ 	.short	0x0100
        /*034a*/ 	.byte	0x08
	.zero		1


	//   ....[2]....
        /*034c*/ 	.word	0x00000370
        /*0350*/ 	.word	0x000000ff
        /*0354*/ 	.word	0x00030830
        /*0358*/ 	.short	0x0100
        /*035a*/ 	.byte	0x08
	.zero		1


	//   ....[3]....
        /*035c*/ 	.word	0x00000380
        /*0360*/ 	.word	0x000000ff
        /*0364*/ 	.word	0x00030840
        /*0368*/ 	.short	0x0100
        /*036a*/ 	.byte	0x08
	.zero		1


	//   ....[4]....
        /*036c*/ 	.word	0x00000390
        /*0370*/ 	.word	0x000000ff
        /*0374*/ 	.word	0x00030838
        /*0378*/ 	.short	0x0100
        /*037a*/ 	.byte	0x08
	.zero		1


	//   ....[5]....
        /*037c*/ 	.word	0x000003a0
        /*0380*/ 	.word	0x000000ff
        /*0384*/ 	.word	0x00030848
        /*0388*/ 	.short	0x0100
        /*038a*/ 	.byte	0x08
	.zero		1


	//   ....[6]....
        /*038c*/ 	.word	0x000004d0
        /*0390*/ 	.word	0x000000ff
        /*0394*/ 	.word	0x00030850
        /*0398*/ 	.short	0x0100
        /*039a*/ 	.byte	0x08
	.zero		1


	//   ....[7]....
        /*039c*/ 	.word	0x000004e0
        /*03a0*/ 	.word	0x000000ff
        /*03a4*/ 	.word	0x00030860
        /*03a8*/ 	.short	0x0100
        /*03aa*/ 	.byte	0x08
	.zero		1


	//   ....[8]....
        /*03ac*/ 	.word	0x000004f0
        /*03b0*/ 	.word	0x000000ff
        /*03b4*/ 	.word	0x00030858
        /*03b8*/ 	.short	0x0100
        /*03ba*/ 	.byte	0x08
	.zero		1


	//   ....[9]....
        /*03bc*/ 	.word	0x00000500
        /*03c0*/ 	.word	0x000000ff
        /*03c4*/ 	.word	0x00030868
        /*03c8*/ 	.short	0x0100
        /*03ca*/ 	.byte	0x08
	.zero		1


	//   ....[10]....
        /*03cc*/ 	.word	0x000005f0
        /*03d0*/ 	.word	0x000000ff
        /*03d4*/ 	.word	0x00030870
        /*03d8*/ 	.short	0x0100
        /*03da*/ 	.byte	0x06
	.zero		1


	//   ....[11]....
        /*03dc*/ 	.word	0x00000600
        /*03e0*/ 	.word	0x000000ff
        /*03e4*/ 	.word	0x00030880
        /*03e8*/ 	.short	0x0100
        /*03ea*/ 	.byte	0x06
	.zero		1


	//   ....[12]....
        /*03ec*/ 	.word	0x00000610
        /*03f0*/ 	.word	0x000000ff
        /*03f4*/ 	.word	0x00030878
        /*03f8*/ 	.short	0x0100
        /*03fa*/ 	.byte	0x06
	.zero		1


	//   ....[13]....
        /*03fc*/ 	.word	0x00000620
        /*0400*/ 	.word	0x000000ff
        /*0404*/ 	.word	0x00030888
        /*0408*/ 	.short	0x0100
        /*040a*/ 	.byte	0x06
	.zero		1


	//   ....[14]....
        /*040c*/ 	.word	0x00000750
        /*0410*/ 	.word	0x000000ff
        /*0414*/ 	.word	0x00030890
        /*0418*/ 	.short	0x0100
        /*041a*/ 	.byte	0x08
	.zero		1


	//   ....[15]....
        /*041c*/ 	.word	0x00000760
        /*0420*/ 	.word	0x000000ff
        /*0424*/ 	.word	0x000308a0
        /*0428*/ 	.short	0x0100
        /*042a*/ 	.byte	0x08
	.zero		1


	//   ....[16]....
        /*042c*/ 	.word	0x00000770
        /*0430*/ 	.word	0x000000ff
        /*0434*/ 	.word	0x00030898
        /*0438*/ 	.short	0x0100
        /*043a*/ 	.byte	0x08
	.zero		1


	//   ....[17]....
        /*043c*/ 	.word	0x00000780
        /*0440*/ 	.word	0x000000ff
        /*0444*/ 	.word	0x000308a8
        /*0448*/ 	.short	0x0100
        /*044a*/ 	.byte	0x08
	.zero		1


	//   ....[18]....
        /*044c*/ 	.word	0x000008b0
        /*0450*/ 	.word	0x000000ff
        /*0454*/ 	.word	0x000308b0
        /*0458*/ 	.short	0x0100
        /*045a*/ 	.byte	0x08
	.zero		1


	//   ....[19]....
        /*045c*/ 	.word	0x000008c0
        /*0460*/ 	.word	0x000000ff
        /*0464*/ 	.word	0x000308c0
        /*0468*/ 	.short	0x0100
        /*046a*/ 	.byte	0x08
	.zero		1


	//   ....[20]....
        /*046c*/ 	.word	0x000008d0
        /*0470*/ 	.word	0x000000ff
        /*0474*/ 	.word	0x000308b8
        /*0478*/ 	.short	0x0100
        /*047a*/ 	.byte	0x08
	.zero		1


	//   ....[21]....
        /*047c*/ 	.word	0x000008e0
        /*0480*/ 	.word	0x000000ff
        /*0484*/ 	.word	0x000308c8
        /*0488*/ 	.short	0x0100
        /*048a*/ 	.byte	0x08
	.zero		1


	//   ....[22]....
        /*048c*/ 	.word	0x000018a0
        /*0490*/ 	.word	0x000000ff
        /*0494*/ 	.word	0x00030800
        /*0498*/ 	.short	0x010a
        /*049a*/ 	.byte	0x3a
	.zero		1


	//   ....[23]....
        /*049c*/ 	.word	0x00001930
        /*04a0*/ 	.word	0x000000ff
        /*04a4*/ 	.word	0x00030830
        /*04a8*/ 	.short	0x010a
        /*04aa*/ 	.byte	0x3a
	.zero		1


	//   ....[24]....
        /*04ac*/ 	.word	0x000019c0
        /*04b0*/ 	.word	0x000000ff
        /*04b4*/ 	.word	0x00030830
        /*04b8*/ 	.short	0x010a
        /*04ba*/ 	.byte	0x3a
	.zero		1


	//   ....[25]....
        /*04bc*/ 	.word	0x00002630
        /*04c0*/ 	.word	0x0000000b
        /*04c4*/ 	.word	0x00000000
        /*04c8*/ 	.short	0x0101
        /*04ca*/ 	.byte	0x3f
	.zero		1


	//   ....[26]....
        /*04cc*/ 	.word	0x00004ec0
        /*04d0*/ 	.word	0x000000ff
        /*04d4*/ 	.word	0x00030830
        /*04d8*/ 	.short	0x010a
        /*04da*/ 	.byte	0x3d
	.zero		1


	//   ....[27]....
        /*04dc*/ 	.word	0x00004f00
        /*04e0*/ 	.word	0x000000ff
        /*04e4*/ 	.word	0x00030830
        /*04e8*/ 	.short	0x010a
        /*04ea*/ 	.byte	0x3d
	.zero		1


	//   ....[28]....
        /*04ec*/ 	.word	0x00005960
        /*04f0*/ 	.word	0x000000ff
        /*04f4*/ 	.word	0x00030850
        /*04f8*/ 	.short	0x010a
        /*04fa*/ 	.byte	0x0e
	.zero		1


	//   ....[29]....
        /*04fc*/ 	.word	0x000059a0
        /*0500*/ 	.word	0x000000ff
        /*0504*/ 	.word	0x00030850
        /*0508*/ 	.short	0x010a
        /*050a*/ 	.byte	0x0e
	.zero		1


	//   ....[30]....
        /*050c*/ 	.word	0x00006330
        /*0510*/ 	.word	0x00000091
        /*0514*/ 	.word	0x00000000
        /*0518*/ 	.short	0x0101
        /*051a*/ 	.byte	0x3f
	.zero		1


	//   ....[31]....
        /*051c*/ 	.word	0x00007e00
        /*0520*/ 	.word	0x00000015
        /*0524*/ 	.word	0x00000000
        /*0528*/ 	.short	0x0101
        /*052a*/ 	.byte	0x3f
	.zero		1


	//   ....[32]....
        /*052c*/ 	.word	0x00008770
        /*0530*/ 	.word	0x000000ff
        /*0534*/ 	.word	0x00030830
        /*0538*/ 	.short	0x010a
        /*053a*/ 	.byte	0x39
	.zero		1


	//   ....[33]....
        /*053c*/ 	.word	0x000087b0
        /*0540*/ 	.word	0x000000ff
        /*0544*/ 	.word	0x00030830
        /*0548*/ 	.short	0x010a
        /*054a*/ 	.byte	0x39
	.zero		1


	//   ....[34]....
        /*054c*/ 	.word	0x00009210
        /*0550*/ 	.word	0x000000ff
        /*0554*/ 	.word	0x00030850
        /*0558*/ 	.short	0x010a
        /*055a*/ 	.byte	0x0e
	.zero		1


	//   ....[35]....
        /*055c*/ 	.word	0x00009250
        /*0560*/ 	.word	0x000000ff
        /*0564*/ 	.word	0x00030850
        /*0568*/ 	.short	0x010a
        /*056a*/ 	.byte	0x0e
	.zero		1


	//   ....[36]....
        /*056c*/ 	.word	0x0000a5d0
        /*0570*/ 	.word	0x0000000e
        /*0574*/ 	.word	0x00000000
        /*0578*/ 	.short	0x0101
        /*057a*/ 	.byte	0x3f
	.zero		1


	//   ....[37]....
        /*057c*/ 	.word	0x0000a690
        /*0580*/ 	.word	0x0000000e
        /*0584*/ 	.word	0x00000000
        /*0588*/ 	.short	0x0101
        /*058a*/ 	.byte	0x3f
	.zero		1


	//   ....[38]....
        /*058c*/ 	.word	0x0000ab60
        /*0590*/ 	.word	0x000000ff
        /*0594*/ 	.word	0x00030830
        /*0598*/ 	.short	0x010a
        /*059a*/ 	.byte	0x39
	.zero		1


	//   ....[39]....
        /*059c*/ 	.word	0x0000aba0
        /*05a0*/ 	.word	0x000000ff
        /*05a4*/ 	.word	0x00030830
        /*05a8*/ 	.short	0x010a
        /*05aa*/ 	.byte	0x39
	.zero		1


	//   ....[40]....
        /*05ac*/ 	.word	0x0000b600
        /*05b0*/ 	.word	0x000000ff
        /*05b4*/ 	.word	0x00030850
        /*05b8*/ 	.short	0x010a
        /*05ba*/ 	.byte	0x0e
	.zero		1


	//   ....[41]....
        /*05bc*/ 	.word	0x0000b640
        /*05c0*/ 	.word	0x000000ff
        /*05c4*/ 	.word	0x00030850
        /*05c8*/ 	.short	0x010a
        /*05ca*/ 	.byte	0x0e
	.zero		1


	//   ....[42]....
        /*05cc*/ 	.word	0x0000bf60
        /*05d0*/ 	.word	0x00000091
        /*05d4*/ 	.word	0x00000000
        /*05d8*/ 	.short	0x0101
        /*05da*/ 	.byte	0x3f
	.zero		1


	//   ....[43]....
        /*05dc*/ 	.word	0x0000daf0
        /*05e0*/ 	.word	0x00000015
        /*05e4*/ 	.word	0x00000000
        /*05e8*/ 	.short	0x0101
        /*05ea*/ 	.byte	0x3f
	.zero		1


	//   ....[44]....
        /*05ec*/ 	.word	0x0000e690
        /*05f0*/ 	.word	0x000000ff
        /*05f4*/ 	.word	0x00030850
        /*05f8*/ 	.short	0x010a
        /*05fa*/ 	.byte	0x05
	.zero		1


	//   ....[45]....
        /*05fc*/ 	.word	0x0000e6d0
        /*0600*/ 	.word	0x000000ff
        /*0604*/ 	.word	0x00030850
        /*0608*/ 	.short	0x010a
        /*060a*/ 	.byte	0x05
	.zero		1


	//   ....[46]....
        /*060c*/ 	.word	0x0000eaf0
        /*0610*/ 	.word	0x0000000b
        /*0614*/ 	.word	0x00000000
        /*0618*/ 	.short	0x0101
        /*061a*/ 	.byte	0x3f
	.zero		1


	//   ....[47]....
        /*061c*/ 	.word	0x0000f9d0
        /*0620*/ 	.word	0x000000ff
        /*0624*/ 	.word	0x00000000
        /*0628*/ 	.short	0x0101
        /*062a*/ 	.byte	0x04
	.zero		1


	//   ....[48]....
        /*062c*/ 	.word	0x000121d0
        /*0630*/ 	.word	0x000000ff
        /*0634*/ 	.word	0x00030840
        /*0638*/ 	.short	0x010a
        /*063a*/ 	.byte	0x26
	.zero		1


	//   ....[49]....
        /*063c*/ 	.word	0x00012f90
        /*0640*/ 	.word	0x000000ff
        /*0644*/ 	.word	0x00030800
        /*0648*/ 	.short	0x0107
        /*064a*/ 	.byte	0x26
	.zero		1


	//   ....[50]....
        /*064c*/ 	.word	0x00013000
        /*0650*/ 	.word	0x000000ff
        /*0654*/ 	.word	0x00030800
        /*0658*/ 	.short	0x0101
        /*065a*/ 	.byte	0x26
	.zero		1


	//   ....[51]....
        /*065c*/ 	.word	0x00013010
        /*0660*/ 	.word	0x000000ff
        /*0664*/ 	.word	0x00030820
        /*0668*/ 	.short	0x010a
        /*066a*/ 	.byte	0x26
	.zero		1


	//   ....[52]....
        /*066c*/ 	.word	0x00013420
        /*0670*/ 	.word	0x000000ff
        /*0674*/ 	.word	0x00030848
        /*0678*/ 	.short	0x010a
        /*067a*/ 	.byte	0x26
	.zero		1


	//   ....[53]....
        /*067c*/ 	.word	0x000137d0
        /*0680*/ 	.word	0x000000ff
        /*0684*/ 	.word	0x00030860
        /*0688*/ 	.short	0x010a
        /*068a*/ 	.byte	0x26
	.zero		1


	//   ....[54]....
        /*068c*/ 	.word	0x00013da0
        /*0690*/ 	.word	0x000000ff
        /*0694*/ 	.word	0x00030840
        /*0698*/ 	.short	0x010a
        /*069a*/ 	.byte	0x26
	.zero		1


	//   ....[55]....
        /*069c*/ 	.word	0x00014160
        /*06a0*/ 	.word	0x000000ff
        /*06a4*/ 	.word	0x00030868
        /*06a8*/ 	.short	0x010a
        /*06aa*/ 	.byte	0x26
	.zero		1


	//   ....[56]....
        /*06ac*/ 	.word	0x00014780
        /*06b0*/ 	.word	0x000000ff
        /*06b4*/ 	.word	0x00030848
        /*06b8*/ 	.short	0x010a
        /*06ba*/ 	.byte	0x26
	.zero		1


	//   ....[57]....
        /*06bc*/ 	.word	0x00014b20
        /*06c0*/ 	.word	0x000000ff
        /*06c4*/ 	.word	0x00030860
        /*06c8*/ 	.short	0x010a
        /*06ca*/ 	.byte	0x26
	.zero		1


	//   ....[58]....
        /*06cc*/ 	.word	0x00014f80
        /*06d0*/ 	.word	0x00000003
        /*06d4*/ 	.word	0x00030860
        /*06d8*/ 	.short	0x010a
        /*06da*/ 	.byte	0x3f
	.zero		1


	//   ....[59]....
        /*06dc*/ 	.word	0x000153e0
        /*06e0*/ 	.word	0x00000002
        /*06e4*/ 	.word	0x00030820
        /*06e8*/ 	.short	0x010a
        /*06ea*/ 	.byte	0x3f
	.zero		1


	//   ....[60]....
        /*06ec*/ 	.word	0x00015580
        /*06f0*/ 	.word	0x00000007
        /*06f4*/ 	.word	0x00000000
        /*06f8*/ 	.short	0x010a
        /*06fa*/ 	.byte	0x3f
	.zero		1


	//   ....[61]....
        /*06fc*/ 	.word	0x000155f0
        /*0700*/ 	.word	0x00000008
        /*0704*/ 	.word	0x00000000
        /*0708*/ 	.short	0x010a
        /*070a*/ 	.byte	0x3f
	.zero		1


	//   ....[62]....
        /*070c*/ 	.word	0x00015650
        /*0710*/ 	.word	0x00000007
        /*0714*/ 	.word	0x00000000
        /*0718*/ 	.short	0x010a
        /*071a*/ 	.byte	0x3f
	.zero		1


	//   ....[63]....
        /*071c*/ 	.word	0x00015680
        /*0720*/ 	.word	0x00000006
        /*0724*/ 	.word	0x00000000
        /*0728*/ 	.short	0x010a
        /*072a*/ 	.byte	0x3f
	.zero		1


	//   ....[64]....
        /*072c*/ 	.word	0x000156f0
        /*0730*/ 	.word	0x00000003
        /*0734*/ 	.word	0x00030800
        /*0738*/ 	.short	0x010a
        /*073a*/ 	.byte	0x3f
	.zero		1


	//   ....[65]....
        /*073c*/ 	.word	0x00015750
        /*0740*/ 	.word	0x00000003
        /*0744*/ 	.word	0x00030830
        /*0748*/ 	.short	0x010a
        /*074a*/ 	.byte	0x3f
	.zero		1


	//   ....[66]....
        /*074c*/ 	.word	0x000157b0
        /*0750*/ 	.word	0x0000000f
        /*0754*/ 	.word	0x00030830
        /*0758*/ 	.short	0x010a
        /*075a*/ 	.byte	0x3f
	.zero		1


	//   ....[67]....
        /*075c*/ 	.word	0x00015810
        /*0760*/ 	.word	0x0000000f
        /*0764*/ 	.word	0x00030850
        /*0768*/ 	.short	0x010a
        /*076a*/ 	.byte	0x3f
	.zero		1


	//   ....[68]....
        /*076c*/ 	.word	0x00015870
        /*0770*/ 	.word	0x00000004
        /*0774*/ 	.word	0x00030830
        /*0778*/ 	.short	0x010a
        /*077a*/ 	.byte	0x3f
	.zero		1


	//   ....[69]....
        /*077c*/ 	.word	0x000158d0
        /*0780*/ 	.word	0x00000003
        /*0784*/ 	.word	0x00030850
        /*0788*/ 	.short	0x010a
        /*078a*/ 	.byte	0x3f
	.zero		1


	//   ....[70]....
        /*078c*/ 	.word	0x00015930
        /*0790*/ 	.word	0x00000004
        /*0794*/ 	.word	0x00030830
        /*0798*/ 	.short	0x010a
        /*079a*/ 	.byte	0x3f
	.zero		1


	//   ....[71]....
        /*079c*/ 	.word	0x00015990
        /*07a0*/ 	.word	0x00000003
        /*07a4*/ 	.word	0x00030850
        /*07a8*/ 	.short	0x010a
        /*07aa*/ 	.byte	0x3f
	.zero		1


	//   ....[72]....
        /*07ac*/ 	.word	0x000159f0
        /*07b0*/ 	.word	0x00000007
        /*07b4*/ 	.word	0x00030850
        /*07b8*/ 	.short	0x010a
        /*07ba*/ 	.byte	0x3f
	.zero		1


	//   ....[73]....
        /*07bc*/ 	.word	0x00015b50
        /*07c0*/ 	.word	0x00000003
        /*07c4*/ 	.word	0x00030840
        /*07c8*/ 	.short	0x010a
        /*07ca*/ 	.byte	0x3f
	.zero		1


	//   ....[74]....
        /*07cc*/ 	.word	0x000166b0
        /*07d0*/ 	.word	0x00000003
        /*07d4*/ 	.word	0x00030820
        /*07d8*/ 	.short	0x010a
        /*07da*/ 	.byte	0x3f
	.zero		1


	//   ....[75]....
        /*07dc*/ 	.word	0x00016710
        /*07e0*/ 	.word	0x00000003
        /*07e4*/ 	.word	0x00030848
        /*07e8*/ 	.short	0x010a
        /*07ea*/ 	.byte	0x3f
	.zero		1


	//   ....[76]....
        /*07ec*/ 	.word	0x00016770
        /*07f0*/ 	.word	0x00000003
        /*07f4*/ 	.word	0x00030860
        /*07f8*/ 	.short	0x010a
        /*07fa*/ 	.byte	0x3f
	.zero		1


	//   ....[77]....
        /*07fc*/ 	.word	0x000167d0
        /*0800*/ 	.word	0x00000003
        /*0804*/ 	.word	0x00030840
        /*0808*/ 	.short	0x010a
        /*080a*/ 	.byte	0x3f
	.zero		1


	//   ....[78]....
        /*080c*/ 	.word	0x00016830
        /*0810*/ 	.word	0x00000003
        /*0814*/ 	.word	0x00030868
        /*0818*/ 	.short	0x010a
        /*081a*/ 	.byte	0x3f
	.zero		1


	//   ....[79]....
        /*081c*/ 	.word	0x00016890
        /*0820*/ 	.word	0x00000003
        /*0824*/ 	.word	0x00030848
        /*0828*/ 	.short	0x010a
        /*082a*/ 	.byte	0x3f
	.zero		1


	//   ....[80]....
        /*082c*/ 	.word	0x000168f0
        /*0830*/ 	.word	0x00000003
        /*0834*/ 	.word	0x00030860
        /*0838*/ 	.short	0x010a
        /*083a*/ 	.byte	0x3f
	.zero		1


	//   ....[81]....
        /*083c*/ 	.word	0x00016940
        /*0840*/ 	.word	0x00000003
        /*0844*/ 	.word	0x00030860
        /*0848*/ 	.short	0x010a
        /*084a*/ 	.byte	0x3f
	.zero		1


	//   ....[82]....
        /*084c*/ 	.word	0x00016990
        /*0850*/ 	.word	0x00000002
        /*0854*/ 	.word	0x00030820
        /*0858*/ 	.short	0x010a
        /*085a*/ 	.byte	0x3f
	.zero		1


	//   ....[83]....
        /*085c*/ 	.word	0x00016b30
        /*0860*/ 	.word	0x00000007
        /*0864*/ 	.word	0x00000000
        /*0868*/ 	.short	0x010a
        /*086a*/ 	.byte	0x3f
	.zero		1


	//   ....[84]....
        /*086c*/ 	.word	0x00016b80
        /*0870*/ 	.word	0x00000008
        /*0874*/ 	.word	0x00000000
        /*0878*/ 	.short	0x010a
        /*087a*/ 	.byte	0x3f
	.zero		1


	//   ....[85]....
        /*087c*/ 	.word	0x00016bd0
        /*0880*/ 	.word	0x00000007
        /*0884*/ 	.word	0x00000000
        /*0888*/ 	.short	0x010a
        /*088a*/ 	.byte	0x3f
	.zero		1


	//----- nvinfo : EIATTR_NUM_MBARRIERS
	.align		4
.L_697:
        /*088c*/ 	.byte	0x03, 0x38
        /*088e*/ 	.short	0x0016


	//----- nvinfo : EIATTR_EXIT_INSTR_OFFSETS
	.align		4
        /*0890*/ 	.byte	0x04, 0x1c
        /*0892*/ 	.short	(.L_699 - .L_698)


	//   ....[0]....
.L_698:
        /*0894*/ 	.word	0x000156d0


	//----- nvinfo : EIATTR_MAX_THREADS
	.align		4
.L_699:
        /*0898*/ 	.byte	0x04, 0x05
        /*089a*/ 	.short	(.L_701 - .L_700)
.L_700:
        /*089c*/ 	.word	0x00000180
        /*08a0*/ 	.word	0x00000001
        /*08a4*/ 	.word	0x00000001


	//----- nvinfo : EIATTR_CRS_STACK_SIZE
	.align		4
.L_701:
        /*08a8*/ 	.byte	0x04, 0x1e
        /*08aa*/ 	.short	(.L_703 - .L_702)
.L_702:
        /*08ac*/ 	.word	0x00000000


	//----- nvinfo : EIATTR_CBANK_PARAM_SIZE
	.align		4
.L_703:
        /*08b0*/ 	.byte	0x03, 0x19
        /*08b2*/ 	.short	0x0a70


	//----- nvinfo : EIATTR_PARAM_CBANK
	.align		4
        /*08b4*/ 	.byte	0x04, 0x0a
        /*08b6*/ 	.short	(.L_705 - .L_704)
	.align		4
.L_704:
        /*08b8*/ 	.word	index@(.nv.constant0._ZN7cutlass13device_kernelIN5flash11enable_sm90INS1_16FlashAttnFwdSm90INS1_25CollectiveMainloopFwdSm90ILi2EN4cute5tupleIJNS5_1CILi1EEES8_S8_EEENS6_IJNS7_ILi128EEENS7_ILi96EEENS7_ILi192EEEEEELi192ENS_10bfloat16_tEfNS_4arch4Sm90ELb0ELb1ELb1ELb0ELb0ELb0ELb0ELb1ELb1ELb1ELb1ELb0EEENS1_21CollectiveEpilogueFwdINS6_IJSA_SC_SB_EEES9_SE_SG_Li256ELb0ELb1ELb1ELb0EEENS1_19SingleTileSchedulerILb0ELb1ELb1ELi128EEEEEEEEEvNT_6ParamsE)
        /*08bc*/ 	.short	0x0210
        /*08be*/ 	.short	0x0a70


	//----- nvinfo : EIATTR_SW_WAR
	.align		4
.L_705:
        /*08c0*/ 	.byte	0x04, 0x36
        /*08c2*/ 	.short	(.L_707 - .L_706)
.L_706:
        /*08c4*/ 	.word	0x00000008
.L_707:


//--------------------- .nv.info._ZN7cutlass13device_kernelIN5flash11enable_sm90INS1_16FlashAttnFwdSm90INS1_25CollectiveMainloopFwdSm90ILi2EN4cute5tupleIJNS5_1CILi1EEES8_S8_EEENS6_IJNS7_ILi128EEENS7_ILi96EEENS7_ILi192EEEEEELi192ENS_10bfloat16_tEfNS_4arch4Sm90ELb0ELb1ELb1ELb1ELb0ELb0ELb0ELb1ELb1ELb1ELb1ELb0EEENS1_21CollectiveEpilogueFwdINS6_IJSA_SC_SB_EEES9_SE_SG_Li256ELb1ELb1ELb1ELb0EEENS1_36VarlenDynamicPersistentTileSchedulerILi128ELi96ELi256ELi128ELb1ELb1ELb1ELb1ELb0ELb1EEEEEEEEEvNT_6ParamsE --------------------------
	.section	.nv.info._ZN7cutlass13device_kernelIN5flash11enable_sm90INS1_16FlashAttnFwdSm90INS1_25CollectiveMainloopFwdSm90ILi2EN4cute5tupleIJNS5_1CILi1EEES8_S8_EEENS6_IJNS7_ILi128EEENS7_ILi96EEENS7_ILi192EEEEEELi192ENS_10bfloat16_tEfNS_4arch4Sm90ELb0ELb1ELb1ELb1ELb0ELb0ELb0ELb1ELb1ELb1ELb1ELb0EEENS1_21CollectiveEpilogueFwdINS6_IJSA_SC_SB_EEES9_SE_SG_Li256ELb1ELb1ELb1ELb0EEENS1_36VarlenDynamicPersistentTileSchedulerILi128ELi96ELi256ELi128ELb1ELb1ELb1ELb1ELb0ELb1EEEEEEEEEvNT_6ParamsE,"",@"SHT_CUDA_INFO"
	.sectionflags	@""
	.align	4


	//----- nvinfo : EIATTR_CUDA_API_VERSION
	.align		4
        /*0000*/ 	.byte	0x04, 0x37
        /*0002*/ 	.short	(.L_709 - .L_708)
.L_708:
        /*0004*/ 	.word	0x00000082


	//----- nvinfo : EIATTR_KPARAM_INFO
	.align		4
.L_709:
        /*0008*/ 	.byte	0x04, 0x17
        /*000a*/ 	.short	(.L_711 - .L_710)
.L_710:
        /*000c*/ 	.word	0x00000000
        /*0010*/ 	.short	0x0000
        /*0012*/ 	.short	0x0070
        /*0014*/ 	.byte	0x00, 0xf0, 0x01, 0x2a


	//----- nvinfo : EIATTR_SPARSE_MMA_MASK
	.align		4
.L_711:
        /*0018*/ 	.byte	0x03, 0x50
        /*001a*/ 	.short	0x0000


	//----- nvinfo : EIATTR_MAXREG_COUNT
	.align		4
        /*001c*/ 	.byte	0x03, 0x1b
        /*001e*/ 	.short	0x00a8


	//----- nvinfo : EIATTR_NUM_BARRIERS
	.align		4
        /*0020*/ 	.byte	0x02, 0x4c
        /*0022*/ 	.byte	0x09
	.zero		1


	//----- nvinfo : EIATTR_EXTERNS
	.align		4
        /*0024*/ 	.byte	0x04, 0x0f
        /*0026*/ 	.short	(.L_713 - .L_712)


	//   ....[0]....
	.align		4
.L_712:
        /*0028*/ 	.word	index@(__assertfail)


	//----- nvinfo : EIATTR_ANNOTATIONS
	.align		4
.L_713:
        /*002c*/ 	.byte	0x04, 0x55
        /*002e*/ 	.short	(.L_715 - .L_714)


	//   ....[0]....
.L_714:
        /* <DEDUP_REMOVED lines=79> */


	//----- nvinfo : EIATTR_MERCURY_ISA_VERSION
	.align		4
.L_715:
        /*0510*/ 	.byte	0x03, 0x5f
        /*0512*/ 	.short	0x0101


	//----- nvinfo : EIATTR_UNUSED_LOAD_BYTE_OFFSET
	.align		4
        /*0514*/ 	.byte	0x04, 0x44
        /*0516*/ 	.short	(.L_717 - .L_716)


	//   ....[0]....
.L_716:
        /*0518*/ 	.word	0x00000a10
        /*051c*/ 	.word	0x0000fff0


	//   ....[1]....
        /*0520*/ 	.word	0x0000fd00
        /*0524*/ 	.word	0x0000fff0


	//----- nvinfo : EIATTR_INT_WARP_WIDE_INSTR_OFFSETS
	.align		4
.L_717:
        /*0528*/ 	.byte	0x04, 0x31
        /*052a*/ 	.short	(.L_719 - .L_718)


	//   ....[0]....
.L_718:
        /*052c*/ 	.word	0x00000130


	//   ....[1]....
        /*0530*/ 	.word	0x00000170


	//   ....[2]....
        /*0534*/ 	.word	0x000001e0


	//   ....[3]....
        /*0538*/ 	.word	0x000158d0


	//   ....[4]....
        /*053c*/ 	.word	0x00015970


	//   ....[5]....
        /*0540*/ 	.word	0x000197e0


	//   ....[6]....
        /*0544*/ 	.word	0x00019850


	//----- nvinfo : EIATTR_COOP_GROUP_MASK_REGIDS
	.align		4
.L_719:
        /*0548*/ 	.byte	0x04, 0x29
        /*054a*/ 	.short	(.L_721 - .L_720)


	//   ....[0]....
.L_720:
        /*054c*/ 	.word	0xffffffff


	//   ....[1]....
        /*0550*/ 	.word	0xffffffff


	//   ....[2]....
        /*0554*/ 	.word	0xffffffff


	//   ....[3]....
        /*0558*/ 	.word	0xffffffff


	//   ....[4]....
        /*055c*/ 	.word	0xffffffff


	//   ....[5]....
        /*0560*/ 	.word	0xffffffff


	//   ....[6]....
        /*0564*/ 	.word	0xffffffff


	//   ....[7]....
        /*0568*/ 	.word	0xffffffff


	//   ....[8]....
        /*056c*/ 	.word	0xffffffff


	//   ....[9]....
        /*0570*/ 	.word	0xffffffff


	//   ....[10]....
        /*0574*/ 	.word	0xffffffff


	//   ....[11]....
        /*0578*/ 	.word	0xffffffff


	//   ....[12]....
        /*057c*/ 	.word	0xffffffff


	//   ....[13]....
        /*0580*/ 	.word	0xffffffff


	//   ....[14]....
        /*0584*/ 	.word	0xffffffff


	//   ....[15]....
        /*0588*/ 	.word	0xffffffff


	//   ....[16]....
        /*058c*/ 	.word	0xffffffff


	//   ....[17]....
        /*0590*/ 	.word	0xffffffff


	//   ....[18]....
        /*0594*/ 	.word	0xffffffff


	//   ....[19]....
        /*0598*/ 	.word	0xffffffff


	//   ....[20]....
        /*059c*/ 	.word	0xffffffff


	//   ....[21]....
        /*05a0*/ 	.word	0xffffffff


	//   ....[22]....
        /*05a4*/ 	.word	0xffffffff


	//   ....[23]....
        /*05a8*/ 	.word	0xffffffff


	//   ....[24]....
        /*05ac*/ 	.word	0xffffffff


	//   ....[25]....
        /*05b0*/ 	.word	0xffffffff


	//   ....[26]....
        /*05b4*/ 	.word	0xffffffff


	//   ....[27]....
        /*05b8*/ 	.word	0xffffffff


	//   ....[28]....
        /*05bc*/ 	.word	0xffffffff


	//   ....[29]....
        /*05c0*/ 	.word	0xffffffff


	//   ....[30]....
        /*05c4*/ 	.word	0xffffffff


	//   ....[31]....
        /*05c8*/ 	.word	0xffffffff


	//   ....[32]....
        /*05cc*/ 	.word	0xffffffff


	//   ....[33]....
        /*05d0*/ 	.word	0xffffffff


	//   ....[34]....
        /*05d4*/ 	.word	0xffffffff


	//   ....[35]....
        /*05d8*/ 	.word	0xffffffff


	//   ....[36]....
        /*05dc*/ 	.word	0xffffffff


	//   ....[37]....
        /*05e0*/ 	.word	0xffffffff


	//   ....[38]....
        /*05e4*/ 	.word	0xffffffff


	//   ....[39]....
        /*05e8*/ 	.word	0xffffffff


	//   ....[40]....
        /*05ec*/ 	.word	0xffffffff


	//   ....[41]....
        /*05f0*/ 	.word	0xffffffff


	//   ....[42]....
        /*05f4*/ 	.word	0xffffffff


	//   ....[43]....
        /*05f8*/ 	.word	0xffffffff


	//   ....[44]....
        /*05fc*/ 	.word	0xffffffff


	//   ....[45]....
        /*0600*/ 	.word	0xffffffff


	//   ....[46]....
        /*0604*/ 	.word	0xffffffff


	//   ....[47]....
        /*0608*/ 	.word	0xffffffff


	//   ....[48]....
        /*060c*/ 	.word	0xffffffff


	//   ....[49]....
        /*0610*/ 	.word	0xffffffff


	//   ....[50]....
        /*0614*/ 	.word	0xffffffff


	//   ....[51]....
        /*0618*/ 	.word	0xffffffff


	//   ....[52]....
        /*061c*/ 	.word	0xffffffff


	//   ....[53]....
        /*0620*/ 	.word	0xffffffff


	//   ....[54]....
        /*0624*/ 	.word	0xffffffff


	//   ....[55]....
        /*0628*/ 	.word	0xffffffff


	//   ....[56]....
        /*062c*/ 	.word	0xffffffff


	//   ....[57]....
        /*0630*/ 	.word	0xffffffff


	//   ....[58]....
        /*0634*/ 	.word	0xffffffff


	//   ....[59]....
        /*0638*/ 	.word	0xffffffff


	//   ....[60]....
        /*063c*/ 	.word	0xffffffff


	//   ....[61]....
        /*0640*/ 	.word	0xffffffff


	//   ....[62]....
        /*0644*/ 	.word	0xffffffff


	//   ....[63]....
        /*0648*/ 	.word	0xffffffff


	//   ....[64]....
        /*064c*/ 	.word	0xffffffff


	//   ....[65]....
        /*0650*/ 	.word	0xffffffff


	//   ....[66]....
        /*0654*/ 	.word	0xffffffff


	//   ....[67]....
        /*0658*/ 	.word	0xffffffff


	//   ....[68]....
        /*065c*/ 	.word	0xffffffff


	//   ....[69]....
        /*0660*/ 	.word	0xffffffff


	//   ....[70]....
        /*0664*/ 	.word	0xffffffff


	//   ....[71]....
        /*0668*/ 	.word	0xffffffff


	//   ....[72]....
        /*066c*/ 	.word	0xffffffff


	//   ....[73]....
        /*0670*/ 	.word	0xffffffff


	//   ....[74]....
        /*0674*/ 	.word	0xffffffff


	//   ....[75]....
        /*0678*/ 	.word	0xffffffff


	//   ....[76]....
        /*067c*/ 	.word	0xffffffff


	//   ....[77]....
        /*0680*/ 	.word	0xffffffff


	//   ....[78]....
        /*0684*/ 	.word	0xffffffff


	//   ....[79]....
        /*0688*/ 	.word	0xffffffff


	//   ....[80]....
        /*068c*/ 	.word	0xffffffff


	//   ....[81]....
        /*0690*/ 	.word	0xffffffff


	//   ....[82]....
        /*0694*/ 	.word	0xffffffff


	//   ....[83]....
        /*0698*/ 	.word	0xffffffff


	//   ....[84]....
        /*069c*/ 	.word	0xffffffff


	//   ....[85]....
        /*06a0*/ 	.word	0xffffffff


	//   ....[86]....
        /*06a4*/ 	.word	0xffffffff


	//   ....[87]....
        /*06a8*/ 	.word	0xffffffff


	//   ....[88]....
        /*06ac*/ 	.word	0xffffffff


	//   ....[89]....
        /*06b0*/ 	.word	0xffffffff


	//   ....[90]....
        /*06b4*/ 	.word	0xffffffff


	//   ....[91]....
        /*06b8*/ 	.word	0xffffffff


	//   ....[92]....
        /*06bc*/ 	.word	0xffffffff


	//   ....[93]....
        /*06c0*/ 	.word	0xffffffff


	//   ....[94]....
        /*06c4*/ 	.word	0xffffffff


	//   ....[95]....
        /*06c8*/ 	.word	0xffffffff


	//   ....[96]....
        /*06cc*/ 	.word	0xffffffff


	//   ....[97]....
        /*06d0*/ 	.word	0xffffffff


	//   ....[98]....
        /*06d4*/ 	.word	0xffffffff


	//   ....[99]....
        /*06d8*/ 	.word	0xffffffff


	//   ....[100]....
        /*06dc*/ 	.word	0xffffffff


	//   ....[101]....
        /*06e0*/ 	.word	0xffffffff


	//   ....[102]....
        /*06e4*/ 	.word	0xffffffff


	//   ....[103]....
        /*06e8*/ 	.word	0xffffffff


	//   ....[104]....
        /*06ec*/ 	.word	0xffffffff


	//   ....[105]....
        /*06f0*/ 	.word	0xffffffff


	//   ....[106]....
        /*06f4*/ 	.word	0xffffffff


	//   ....[107]....
        /*06f8*/ 	.word	0xffffffff


	//   ....[108]....
        /*06fc*/ 	.word	0xffffffff


	//   ....[109]....
        /*0700*/ 	.word	0xffffffff


	//   ....[110]....
        /*0704*/ 	.word	0xffffffff


	//   ....[111]....
        /*0708*/ 	.word	0x0500000f


	//   ....[112]....
        /*070c*/ 	.word	0x0500000f


	//   ....[113]....
        /*0710*/ 	.word	0x0500000f


	//   ....[114]....
        /*0714*/ 	.word	0x0500000f


	//   ....[115]....
        /*0718*/ 	.word	0x0500000f


	//   ....[116]....
        /*071c*/ 	.word	0x0500000f


	//   ....[117]....
        /*0720*/ 	.word	0x0500000f


	//   ....[118]....
        /*0724*/ 	.word	0x0500000f


	//   ....[119]....
        /*0728*/ 	.word	0x0500000f


	//   ....[120]....
        /*072c*/ 	.word	0x0500000f


	//   ....[121]....
        /*0730*/ 	.word	0x0500000f


	//   ....[122]....
        /*0734*/ 	.word	0x0500000f


	//   ....[123]....
        /*0738*/ 	.word	0x0500000f


	//   ....[124]....
        /*073c*/ 	.word	0x0500000f


	//   ....[125]....
        /*0740*/ 	.word	0x0500000f


	//   ....[126]....
        /*0744*/ 	.word	0x0500000f


	//   ....[127]....
        /*0748*/ 	.word	0x0500000f


	//   ....[128]....
        /*074c*/ 	.word	0x0500000f


	//   ....[129]....
        /*0750*/ 	.word	0x0500000f


	//   ....[130]....
        /*0754*/ 	.word	0x0500000f


	//   ....[131]....
        /*0758*/ 	.word	0x0500000f


	//   ....[132]....
        /*075c*/ 	.word	0x0500000f


	//   ....[133]....
        /*0760*/ 	.word	0x0500000f


	//   ....[134]....
        /*0764*/ 	.word	0x0500000f


	//   ....[135]....
        /*0768*/ 	.word	0x0500000f


	//   ....[136]....
        /*076c*/ 	.word	0x0500000f


	//   ....[137]....
        /*0770*/ 	.word	0x0500000f


	//   ....[138]....
        /*0774*/ 	.word	0x0500000f


	//   ....[139]....
        /*0778*/ 	.word	0x0500000f


	//   ....[140]....
        /*077c*/ 	.word	0x0500000f


	//   ....[141]....
        /*0780*/ 	.word	0x0500000f


	//   ....[142]....
        /*0784*/ 	.word	0x0500000f


	//   ....[143]....
        /*0788*/ 	.word	0x0500000f


	//   ....[144]....
        /*078c*/ 	.word	0x0500000f


	//   ....[145]....
        /*0790*/ 	.word	0x0500000f


	//   ....[146]....
        /*0794*/ 	.word	0x0500000f


	//----- nvinfo : EIATTR_COOP_GROUP_INSTR_OFFSETS
	.align		4
.L_721:
        /*0798*/ 	.byte	0x04, 0x28
        /*079a*/ 	.short	(.L_723 - .L_722)


	//   ....[0]....
.L_722:
        /*079c*/ 	.word	0x00000060


	//   ....[1]....
        /*07a0*/ 	.word	0x00000140


	//   ....[2]....
        /*07a4*/ 	.word	0x00000190


	//   ....[3]....
        /*07a8*/ 	.word	0x000003c0


	//   ....[4]....
        /*07ac*/ 	.word	0x00000520


	//   ....[5]....
        /*07b0*/ 	.word	0x00000640


	//   ....[6]....
        /*07b4*/ 	.word	0x000007a0


	//   ....[7]....
        /*07b8*/ 	.word	0x00002180


	//   ....[8]....
        /*07bc*/ 	.word	0x00002f30


	//   ....[9]....
        /*07c0*/ 	.word	0x00003af0


	//   ....[10]....
        /*07c4*/ 	.word	0x00004400


	//   ....[11]....
        /*07c8*/ 	.word	0x00004430


	//   ....[12]....
        /*07cc*/ 	.word	0x000048b0


	//   ....[13]....
        /*07d0*/ 	.word	0x00004910


	//   ....[14]....
        /*07d4*/ 	.word	0x00006b70


	//   ....[15]....
        /*07d8*/ 	.word	0x00006d90


	//   ....[16]....
        /*07dc*/ 	.word	0x00007c30


	//   ....[17]....
        /*07e0*/ 	.word	0x00007d40


	//   ....[18]....
        /*07e4*/ 	.word	0x00008300


	//   ....[19]....
        /*07e8*/ 	.word	0x00008390


	//   ....[20]....
        /*07ec*/ 	.word	0x0000a350


	//   ....[21]....
        /*07f0*/ 	.word	0x0000a440


	//   ....[22]....
        /*07f4*/ 	.word	0x0000aa80


	//   ....[23]....
        /*07f8*/ 	.word	0x0000ab00


	//   ....[24]....
        /*07fc*/ 	.word	0x0000c970


	//   ....[25]....
        /*0800*/ 	.word	0x0000cbc0


	//   ....[26]....
        /*0804*/ 	.word	0x0000da50


	//   ....[27]....
        /*0808*/ 	.word	0x0000db60


	//   ....[28]....
        /*080c*/ 	.word	0x0000e160


	//   ....[29]....
        /*0810*/ 	.word	0x0000e1d0


	//   ....[30]....
        /*0814*/ 	.word	0x0000f230


	//   ....[31]....
        /*0818*/ 	.word	0x0000f270


	//   ....[32]....
        /*081c*/ 	.word	0x0000f3a0


	//   ....[33]....
        /*0820*/ 	.word	0x0000f3c0


	//   ....[34]....
        /*0824*/ 	.word	0x00010bd0


	//   ....[35]....
        /*0828*/ 	.word	0x00010be0


	//   ....[36]....
        /*082c*/ 	.word	0x00010bf0


	//   ....[37]....
        /*0830*/ 	.word	0x00010c00


	//   ....[38]....
        /*0834*/ 	.word	0x000114c0


	//   ....[39]....
        /*0838*/ 	.word	0x000114f0


	//   ....[40]....
        /*083c*/ 	.word	0x00011630


	//   ....[41]....
        /*0840*/ 	.word	0x00011650


	//   ....[42]....
        /*0844*/ 	.word	0x00011760


	//   ....[43]....
        /*0848*/ 	.word	0x00011780


	//   ....[44]....
        /*084c*/ 	.word	0x000118a0


	//   ....[45]....
        /*0850*/ 	.word	0x000118c0


	//   ....[46]....
        /*0854*/ 	.word	0x00011da0


	//   ....[47]....
        /*0858*/ 	.word	0x00011db0


	//   ....[48]....
        /*085c*/ 	.word	0x00012400


	//   ....[49]....
        /*0860*/ 	.word	0x00012410


	//   ....[50]....
        /*0864*/ 	.word	0x000134e0


	//   ....[51]....
        /*0868*/ 	.word	0x00013510


	//   ....[52]....
        /*086c*/ 	.word	0x00013620


	//   ....[53]....
        /*0870*/ 	.word	0x00013640


	//   ....[54]....
        /*0874*/ 	.word	0x00013750


	//   ....[55]....
        /*0878*/ 	.word	0x00013770


	//   ....[56]....
        /*087c*/ 	.word	0x00013890


	//   ....[57]....
        /*0880*/ 	.word	0x000138b0


	//   ....[58]....
        /*0884*/ 	.word	0x00013a60


	//   ....[59]....
        /*0888*/ 	.word	0x00013c80


	//   ....[60]....
        /*088c*/ 	.word	0x00013cb0


	//   ....[61]....
        /*0890*/ 	.word	0x00013ce0


	//   ....[62]....
        /*0894*/ 	.word	0x00013d10


	//   ....[63]....
        /*0898*/ 	.word	0x00013d40


	//   ....[64]....
        /*089c*/ 	.word	0x00013d70


	//   ....[65]....
        /*08a0*/ 	.word	0x00013f20


	//   ....[66]....
        /*08a4*/ 	.word	0x00013f50


	//   ....[67]....
        /*08a8*/ 	.word	0x00013f80


	//   ....[68]....
        /*08ac*/ 	.word	0x00013fb0


	//   ....[69]....
        /*08b0*/ 	.word	0x00013fe0


	//   ....[70]....
        /*08b4*/ 	.word	0x00014010


	//   ....[71]....
        /*08b8*/ 	.word	0x000140b0


	//   ....[72]....
        /*08bc*/ 	.word	0x000140e0


	//   ....[73]....
        /*08c0*/ 	.word	0x000140f0


	//   ....[74]....
        /*08c4*/ 	.word	0x00014120


	//   ....[75]....
        /*08c8*/ 	.word	0x00015ec0


	//   ....[76]....
        /*08cc*/ 	.word	0x00016ae0


	//   ....[77]....
        /*08d0*/ 	.word	0x00016b00


	//   ....[78]....
        /*08d4*/ 	.word	0x00016b10


	//   ....[79]....
        /*08d8*/ 	.word	0x00016b40


	//   ....[80]....
        /*08dc*/ 	.word	0x00016c60


	//   ....[81]....
        /*08e0*/ 	.word	0x00016c70


	//   ....[82]....
        /*08e4*/ 	.word	0x00016d10


	//   ....[83]....
        /*08e8*/ 	.word	0x00016d20


	//   ....[84]....
        /*08ec*/ 	.word	0x00016dc0


	//   ....[85]....
        /*08f0*/ 	.word	0x00016dd0


	//   ....[86]....
        /*08f4*/ 	.word	0x00016e70


	//   ....[87]....
        /*08f8*/ 	.word	0x00016e80


	//   ....[88]....
        /*08fc*/ 	.word	0x00016f00


	//   ....[89]....
        /*0900*/ 	.word	0x00016f30


	//   ....[90]....
        /*0904*/ 	.word	0x00016f80


	//   ....[91]....
        /*0908*/ 	.word	0x00016fc0


	//   ....[92]....
        /*090c*/ 	.word	0x0001a040


	//   ....[93]....
        /*0910*/ 	.word	0x0001a0c0


	//   ....[94]....
        /*0914*/ 	.word	0x0001a0f0


	//   ....[95]....
        /*0918*/ 	.word	0x0001a100


	//   ....[96]....
        /*091c*/ 	.word	0x0001a130


	//   ....[97]....
        /*0920*/ 	.word	0x0001a160


	//   ....[98]....
        /*0924*/ 	.word	0x0001a190


	//   ....[99]....
        /*0928*/ 	.word	0x0001a1c0


	//   ....[100]....
        /*092c*/ 	.word	0x0001a390


	//   ....[101]....
        /*0930*/ 	.word	0x0001a3c0


	//   ....[102]....
        /*0934*/ 	.word	0x0001a3f0


	//   ....[103]....
        /*0938*/ 	.word	0x0001a420


	//   ....[104]....
        /*093c*/ 	.word	0x0001a450


	//   ....[105]....
        /*0940*/ 	.word	0x0001a480


	//   ....[106]....
        /*0944*/ 	.word	0x0001a550


	//   ....[107]....
        /*0948*/ 	.word	0x0001a570


	//   ....[108]....
        /*094c*/ 	.word	0x0001a580


	//   ....[109]....
        /*0950*/ 	.word	0x0001a600


	//   ....[110]....
        /*0954*/ 	.word	0x0001b150


	//   ....[111]....
        /*0958*/ 	.word	0x0001b800


	//   ....[112]....
        /*095c*/ 	.word	0x0001b9e0


	//   ....[113]....
        /*0960*/ 	.word	0x0001ba30


	//   ....[114]....
        /*0964*/ 	.word	0x0001bb60


	//   ....[115]....
        /*0968*/ 	.word	0x0001bbb0


	//   ....[116]....
        /*096c*/ 	.word	0x0001bcf0


	//   ....[117]....
        /*0970*/ 	.word	0x0001bd60


	//   ....[118]....
        /*0974*/ 	.word	0x0001be90


	//   ....[119]....
        /*0978*/ 	.word	0x0001bee0


	//   ....[120]....
        /*097c*/ 	.word	0x0001c010


	//   ....[121]....
        /*0980*/ 	.word	0x0001c060


	//   ....[122]....
        /*0984*/ 	.word	0x0001c190


	//   ....[123]....
        /*0988*/ 	.word	0x0001c1e0


	//   ....[124]....
        /*098c*/ 	.word	0x0001c2f0


	//   ....[125]....
        /*0990*/ 	.word	0x0001c360


	//   ....[126]....
        /*0994*/ 	.word	0x0001c470


	//   ....[127]....
        /*0998*/ 	.word	0x0001c4c0


	//   ....[128]....
        /*099c*/ 	.word	0x0001c7f0


	//   ....[129]....
        /*09a0*/ 	.word	0x0001c890


	//   ....[130]....
        /*09a4*/ 	.word	0x0001ca30


	//   ....[131]....
        /*09a8*/ 	.word	0x0001cab0


	//   ....[132]....
        /*09ac*/ 	.word	0x0001cb30


	//   ....[133]....
        /*09b0*/ 	.word	0x0001cbb0


	//   ....[134]....
        /*09b4*/ 	.word	0x0001cc30


	//   ....[135]....
        /*09b8*/ 	.word	0x0001ccc0


	//   ....[136]....
        /*09bc*/ 	.word	0x0001cd60


	//   ....[137]....
        /*09c0*/ 	.word	0x0001ce10


	//   ....[138]....
        /*09c4*/ 	.word	0x0001ce90


	//   ....[139]....
        /*09c8*/ 	.word	0x0001cf10


	//   ....[140]....
        /*09cc*/ 	.word	0x0001cf90


	//   ....[141]....
        /*09d0*/ 	.word	0x0001d020


	//   ....[142]....
        /*09d4*/ 	.word	0x0001d0a0


	//   ....[143]....
        /*09d8*/ 	.word	0x0001d150


	//   ....[144]....
        /*09dc*/ 	.word	0x0001d1a0


	//   ....[145]....
        /*09e0*/ 	.word	0x0001d260


	//   ....[146]....
        /*09e4*/ 	.word	0x0001d390


	//----- nvinfo : EIATTR_REG_RECONFIG
	.align		4
.L_723:
        /*09e8*/ 	.byte	0x01, 0x54
	.zero		2


	//----- nvinfo : EIATTR_SYSCALL_OFFSETS
	.align		4
        /*09ec*/ 	.byte	0x04, 0x46
        /*09ee*/ 	.short	(.L_725 - .L_724)


	//   ....[0]....
.L_724:
        /*09f0*/ 	.word	0x00002300


	//   ....[1]....
        /*09f4*/ 	.word	0x00015ae0


	//   ....[2]....
        /*09f8*/ 	.word	0x00015c30


	//   ....[3]....
        /*09fc*/ 	.word	0x00015d20


	//   ....[4]....
        /*0a00*/ 	.word	0x00016600


	//----- nvinfo : EIATTR_MBARRIER_INSTR_OFFSETS
	.align		4
.L_725:
        /*0a04*/ 	.byte	0x04, 0x39
        /*0a06*/ 	.short	(.L_727 - .L_726)


	//   ....[0]....
.L_726:
        /*0a08*/ 	.word	0x00000270
        /*0a0c*/ 	.word	0x000000ff
        /*0a10*/ 	.word	0x00030800
        /*0a14*/ 	.short	0x0100
        /*0a16*/ 	.byte	0x08
	.zero		1


	//   ....[1]....
        /*0a18*/ 	.word	0x00000280
        /*0a1c*/ 	.word	0x000000ff
        /*0a20*/ 	.word	0x00030820
        /*0a24*/ 	.short	0x0100
        /*0a26*/ 	.byte	0x08
	.zero		1


	//   ....[2]....
        /*0a28*/ 	.word	0x00000370
        /*0a2c*/ 	.word	0x000000ff
        /*0a30*/ 	.word	0x00030830
        /*0a34*/ 	.short	0x0100
        /*0a36*/ 	.byte	0x08
	.zero		1


	//   ....[3]....
        /*0a38*/ 	.word	0x00000380
        /*0a3c*/ 	.word	0x000000ff
        /*0a40*/ 	.word	0x00030840
        /*0a44*/ 	.short	0x0100
        /*0a46*/ 	.byte	0x08
	.zero		1


	//   ....[4]....
        /*0a48*/ 	.word	0x00000390
        /*0a4c*/ 	.word	0x000000ff
        /*0a50*/ 	.word	0x00030838
        /*0a54*/ 	.short	0x0100
        /*0a56*/ 	.byte	0x08
	.zero		1


	//   ....[5]....
        /*0a58*/ 	.word	0x000003a0
        /*0a5c*/ 	.word	0x000000ff
        /*0a60*/ 	.word	0x00030848
        /*0a64*/ 	.short	0x0100
        /*0a66*/ 	.byte	0x08
	.zero		1


	//   ....[6]....
        /*0a68*/ 	.word	0x000004d0
        /*0a6c*/ 	.word	0x000000ff
        /*0a70*/ 	.word	0x00030850
        /*0a74*/ 	.short	0x0100
        /*0a76*/ 	.byte	0x08
	.zero		1


	//   ....[7]....
        /*0a78*/ 	.word	0x000004e0
        /*0a7c*/ 	.word	0x000000ff
        /*0a80*/ 	.word	0x00030860
        /*0a84*/ 	.short	0x0100
        /*0a86*/ 	.byte	0x08
	.zero		1


	//   ....[8]....
        /*0a88*/ 	.word	0x000004f0
        /*0a8c*/ 	.word	0x000000ff
        /*0a90*/ 	.word	0x00030858
        /*0a94*/ 	.short	0x0100
        /*0a96*/ 	.byte	0x08
	.zero		1


	//   ....[9]....
        /*0a98*/ 	.word	0x00000500
        /*0a9c*/ 	.word	0x000000ff
        /*0aa0*/ 	.word	0x00030868
        /*0aa4*/ 	.short	0x0100
        /*0aa6*/ 	.byte	0x08
	.zero		1


	//   ....[10]....
        /*0aa8*/ 	.word	0x000005f0
        /*0aac*/ 	.word	0x000000ff
        /*0ab0*/ 	.word	0x00030870
        /*0ab4*/ 	.short	0x0100
        /*0ab6*/ 	.byte	0x06
	.zero		1


	//   ....[11]....
        /*0ab8*/ 	.word	0x00000600
        /*0abc*/ 	.word	0x000000ff
        /*0ac0*/ 	.word	0x00030880
        /*0ac4*/ 	.short	0x0100
        /*0ac6*/ 	.byte	0x06
	.zero		1


	//   ....[12]....
        /*0ac8*/ 	.word	0x00000610
        /*0acc*/ 	.word	0x000000ff
        /*0ad0*/ 	.word	0x00030878
        /*0ad4*/ 	.short	0x0100
        /*0ad6*/ 	.byte	0x06
	.zero		1


	//   ....[13]....
        /*0ad8*/ 	.word	0x00000620
        /*0adc*/ 	.word	0x000000ff
        /*0ae0*/ 	.word	0x00030888
        /*0ae4*/ 	.short	0x0100
        /*0ae6*/ 	.byte	0x06
	.zero		1


	//   ....[14]....
        /*0ae8*/ 	.word	0x00000750
        /*0aec*/ 	.word	0x000000ff
        /*0af0*/ 	.word	0x00030890
        /*0af4*/ 	.short	0x0100
        /*0af6*/ 	.byte	0x08
	.zero		1


	//   ....[15]....
        /*0af8*/ 	.word	0x00000760
        /*0afc*/ 	.word	0x000000ff
        /*0b00*/ 	.word	0x000308a0
        /*0b04*/ 	.short	0x0100
        /*0b06*/ 	.byte	0x08
	.zero		1


	//   ....[16]....
        /*0b08*/ 	.word	0x00000770
        /*0b0c*/ 	.word	0x000000ff
        /*0b10*/ 	.word	0x00030898
        /*0b14*/ 	.short	0x0100
        /*0b16*/ 	.byte	0x08
	.zero		1


	//   ....[17]....
        /*0b18*/ 	.word	0x00000780
        /*0b1c*/ 	.word	0x000000ff
        /*0b20*/ 	.word	0x000308a8
        /*0b24*/ 	.short	0x0100
        /*0b26*/ 	.byte	0x08
	.zero		1


	//   ....[18]....
        /*0b28*/ 	.word	0x000008b0
        /*0b2c*/ 	.word	0x000000ff
        /*0b30*/ 	.word	0x000308b0
        /*0b34*/ 	.short	0x0100
        /*0b36*/ 	.byte	0x08
	.zero		1


	//   ....[19]....
        /*0b38*/ 	.word	0x000008c0
        /*0b3c*/ 	.word	0x000000ff
        /*0b40*/ 	.word	0x000308c0
        /*0b44*/ 	.short	0x0100
        /*0b46*/ 	.byte	0x08
	.zero		1


	//   ....[20]....
        /*0b48*/ 	.word	0x000008d0
        /*0b4c*/ 	.word	0x000000ff
        /*0b50*/ 	.word	0x000308b8
        /*0b54*/ 	.short	0x0100
        /*0b56*/ 	.byte	0x08
	.zero		1


	//   ....[21]....
        /*0b58*/ 	.word	0x000008e0
        /*0b5c*/ 	.word	0x000000ff
        /*0b60*/ 	.word	0x000308c8
        /*0b64*/ 	.short	0x0100
        /*0b66*/ 	.byte	0x08
	.zero		1


	//   ....[22]....
        /*0b68*/ 	.word	0x00002380
        /*0b6c*/ 	.word	0x000000ff
        /*0b70*/ 	.word	0x00030800
        /*0b74*/ 	.short	0x010a
        /*0b76*/ 	.byte	0x26
	.zero		1


	//   ....[23]....
        /*0b78*/ 	.word	0x00002430
        /*0b7c*/ 	.word	0x00000007
        /*0b80*/ 	.word	0x00030830
        /*0b84*/ 	.short	0x010a
        /*0b86*/ 	.byte	0x3f
	.zero		1


	//   ....[24]....
        /*0b88*/ 	.word	0x000024a0
        /*0b8c*/ 	.word	0x00000007
        /*0b90*/ 	.word	0x00030830
        /*0b94*/ 	.short	0x010a
        /*0b96*/ 	.byte	0x3f
	.zero		1


	//   ....[25]....
        /*0b98*/ 	.word	0x00002f00
        /*0b9c*/ 	.word	0x00000002
        /*0ba0*/ 	.word	0x00000000
        /*0ba4*/ 	.short	0x0101
        /*0ba6*/ 	.byte	0x3f
	.zero		1


	//   ....[26]....
        /*0ba8*/ 	.word	0x00005740
        /*0bac*/ 	.word	0x000000ff
        /*0bb0*/ 	.word	0x00030830
        /*0bb4*/ 	.short	0x010a
        /*0bb6*/ 	.byte	0x07
	.zero		1


	//   ....[27]....
        /*0bb8*/ 	.word	0x000057a0
        /*0bbc*/ 	.word	0x000000ff
        /*0bc0*/ 	.word	0x00030830
        /*0bc4*/ 	.short	0x010a
        /*0bc6*/ 	.byte	0x07
	.zero		1


	//   ....[28]....
        /*0bc8*/ 	.word	0x00006240
        /*0bcc*/ 	.word	0x000000ff
        /*0bd0*/ 	.word	0x00030850
        /*0bd4*/ 	.short	0x010a
        /*0bd6*/ 	.byte	0x06
	.zero		1


	//   ....[29]....
        /*0bd8*/ 	.word	0x00006280
        /*0bdc*/ 	.word	0x000000ff
        /*0be0*/ 	.word	0x00030850
        /*0be4*/ 	.short	0x010a
        /*0be6*/ 	.byte	0x06
	.zero		1


	//   ....[30]....
        /*0be8*/ 	.word	0x00006bb0
        /*0bec*/ 	.word	0x0000000a
        /*0bf0*/ 	.word	0x00000000
        /*0bf4*/ 	.short	0x0101
        /*0bf6*/ 	.byte	0x3f
	.zero		1


	//   ....[31]....
        /*0bf8*/ 	.word	0x00008800
        /*0bfc*/ 	.word	0x00000084
        /*0c00*/ 	.word	0x00000000
        /*0c04*/ 	.short	0x0101
        /*0c06*/ 	.byte	0x3f
	.zero		1


	//   ....[32]....
        /*0c08*/ 	.word	0x000090f0
        /*0c0c*/ 	.word	0x000000ff
        /*0c10*/ 	.word	0x00030830
        /*0c14*/ 	.short	0x010a
        /*0c16*/ 	.byte	0x06
	.zero		1


	//   ....[33]....
        /*0c18*/ 	.word	0x00009150
        /*0c1c*/ 	.word	0x000000ff
        /*0c20*/ 	.word	0x00030830
        /*0c24*/ 	.short	0x010a
        /*0c26*/ 	.byte	0x06
	.zero		1


	//   ....[34]....
        /*0c28*/ 	.word	0x00009bf0
        /*0c2c*/ 	.word	0x000000ff
        /*0c30*/ 	.word	0x00030850
        /*0c34*/ 	.short	0x010a
        /*0c36*/ 	.byte	0x0b
	.zero		1


	//   ....[35]....
        /*0c38*/ 	.word	0x00009c30
        /*0c3c*/ 	.word	0x000000ff
        /*0c40*/ 	.word	0x00030850
        /*0c44*/ 	.short	0x010a
        /*0c46*/ 	.byte	0x0b
	.zero		1


	//   ....[36]....
        /*0c48*/ 	.word	0x0000af40
        /*0c4c*/ 	.word	0x0000000b
        /*0c50*/ 	.word	0x00000000
        /*0c54*/ 	.short	0x0101
        /*0c56*/ 	.byte	0x3f
	.zero		1


	//   ....[37]....
        /*0c58*/ 	.word	0x0000afa0
        /*0c5c*/ 	.word	0x0000000d
        /*0c60*/ 	.word	0x00000000
        /*0c64*/ 	.short	0x0101
        /*0c66*/ 	.byte	0x3f
	.zero		1


	//   ....[38]....
        /*0c68*/ 	.word	0x0000b560
        /*0c6c*/ 	.word	0x000000ff
        /*0c70*/ 	.word	0x00030830
        /*0c74*/ 	.short	0x010a
        /*0c76*/ 	.byte	0x06
	.zero		1


	//   ....[39]....
        /*0c78*/ 	.word	0x0000b5c0
        /*0c7c*/ 	.word	0x000000ff
        /*0c80*/ 	.word	0x00030830
        /*0c84*/ 	.short	0x010a
        /*0c86*/ 	.byte	0x06
	.zero		1


	//   ....[40]....
        /*0c88*/ 	.word	0x0000c060
        /*0c8c*/ 	.word	0x000000ff
        /*0c90*/ 	.word	0x00030850
        /*0c94*/ 	.short	0x010a
        /*0c96*/ 	.byte	0x0b
	.zero		1


	//   ....[41]....
        /*0c98*/ 	.word	0x0000c0a0
        /*0c9c*/ 	.word	0x000000ff
        /*0ca0*/ 	.word	0x00030850
        /*0ca4*/ 	.short	0x010a
        /*0ca6*/ 	.byte	0x0b
	.zero		1


	//   ....[42]....
        /*0ca8*/ 	.word	0x0000c9e0
        /*0cac*/ 	.word	0x00000002
        /*0cb0*/ 	.word	0x00000000
        /*0cb4*/ 	.short	0x0101
        /*0cb6*/ 	.byte	0x3f
	.zero		1


	//   ....[43]....
        /*0cb8*/ 	.word	0x0000e620
        /*0cbc*/ 	.word	0x00000084
        /*0cc0*/ 	.word	0x00000000
        /*0cc4*/ 	.short	0x0101
        /*0cc6*/ 	.byte	0x3f
	.zero		1


	//   ....[44]....
        /*0cc8*/ 	.word	0x0000f1a0
        /*0ccc*/ 	.word	0x000000ff
        /*0cd0*/ 	.word	0x00030850
        /*0cd4*/ 	.short	0x010a
        /*0cd6*/ 	.byte	0x05
	.zero		1


	//   ....[45]....
        /*0cd8*/ 	.word	0x0000f1e0
        /*0cdc*/ 	.word	0x000000ff
        /*0ce0*/ 	.word	0x00030850
        /*0ce4*/ 	.short	0x010a
        /*0ce6*/ 	.byte	0x05
	.zero		1


	//   ....[46]....
        /*0ce8*/ 	.word	0x0000f6a0
        /*0cec*/ 	.word	0x0000000a
        /*0cf0*/ 	.word	0x00000000
        /*0cf4*/ 	.short	0x0101
        /*0cf6*/ 	.byte	0x3f
	.zero		1


	//   ....[47]....
        /*0cf8*/ 	.word	0x000114d0
        /*0cfc*/ 	.word	0x000000ff
        /*0d00*/ 	.word	0x00000000
        /*0d04*/ 	.short	0x0101
        /*0d06*/ 	.byte	0x08
	.zero		1


	//   ....[48]....
        /*0d08*/ 	.word	0x00011bc0
        /*0d0c*/ 	.word	0x000000ff
        /*0d10*/ 	.word	0x00000000
        /*0d14*/ 	.short	0x0101
        /*0d16*/ 	.byte	0x08
	.zero		1


	//   ....[49]....
        /*0d18*/ 	.word	0x00016130
        /*0d1c*/ 	.word	0x00000000
        /*0d20*/ 	.word	0x00030840
        /*0d24*/ 	.short	0x010a
        /*0d26*/ 	.byte	0x3f
	.zero		1


	//   ....[50]....
        /*0d28*/ 	.word	0x000170e0
        /*0d2c*/ 	.word	0x00000013
        /*0d30*/ 	.word	0x00030800
        /*0d34*/ 	.short	0x0107
        /*0d36*/ 	.byte	0x3f
	.zero		1


	//   ....[51]....
        /*0d38*/ 	.word	0x000171f0
        /*0d3c*/ 	.word	0x00000013
        /*0d40*/ 	.word	0x00030800
        /*0d44*/ 	.short	0x0101
        /*0d46*/ 	.byte	0x3f
	.zero		1


	//   ....[52]....
        /*0d48*/ 	.word	0x00017210
        /*0d4c*/ 	.word	0x00000013
        /*0d50*/ 	.word	0x00030820
        /*0d54*/ 	.short	0x010a
        /*0d56*/ 	.byte	0x3f
	.zero		1


	//   ....[53]....
        /*0d58*/ 	.word	0x00017640
        /*0d5c*/ 	.word	0x00000003
        /*0d60*/ 	.word	0x00030840
        /*0d64*/ 	.short	0x010a
        /*0d66*/ 	.byte	0x3f
	.zero		1


	//   ....[54]....
        /*0d68*/ 	.word	0x00017af0
        /*0d6c*/ 	.word	0x00000003
        /*0d70*/ 	.word	0x00000060
        /*0d74*/ 	.short	0x010a
        /*0d76*/ 	.byte	0x3f
	.zero		1


	//   ....[55]....
        /*0d78*/ 	.word	0x00018290
        /*0d7c*/ 	.word	0x00000003
        /*0d80*/ 	.word	0x00030840
        /*0d84*/ 	.short	0x010a
        /*0d86*/ 	.byte	0x3f
	.zero		1


	//   ....[56]....
        /*0d88*/ 	.word	0x00018740
        /*0d8c*/ 	.word	0x00000002
        /*0d90*/ 	.word	0x00000060
        /*0d94*/ 	.short	0x010a
        /*0d96*/ 	.byte	0x3f
	.zero		1


	//   ....[57]....
        /*0d98*/ 	.word	0x00018e20
        /*0d9c*/ 	.word	0x00000002
        /*0da0*/ 	.word	0x00030840
        /*0da4*/ 	.short	0x010a
        /*0da6*/ 	.byte	0x3f
	.zero		1


	//   ....[58]....
        /*0da8*/ 	.word	0x000192d0
        /*0dac*/ 	.word	0x00000002
        /*0db0*/ 	.word	0x00000060
        /*0db4*/ 	.short	0x010a
        /*0db6*/ 	.byte	0x3f
	.zero		1


	//   ....[59]....
        /*0db8*/ 	.word	0x00019950
        /*0dbc*/ 	.word	0x00000000
        /*0dc0*/ 	.word	0x00030860
        /*0dc4*/ 	.short	0x010a
        /*0dc6*/ 	.byte	0x3f
	.zero		1


	//   ....[60]....
        /*0dc8*/ 	.word	0x0001b0d0
        /*0dcc*/ 	.word	0x00000000
        /*0dd0*/ 	.word	0x00030820
        /*0dd4*/ 	.short	0x010a
        /*0dd6*/ 	.byte	0x3f
	.zero		1


	//   ....[61]....
        /*0dd8*/ 	.word	0x0001b2b0
        /*0ddc*/ 	.word	0x00000006
        /*0de0*/ 	.word	0x00000000
        /*0de4*/ 	.short	0x010a
        /*0de6*/ 	.byte	0x3f
	.zero		1


	//   ....[62]....
        /*0de8*/ 	.word	0x0001b320
        /*0dec*/ 	.word	0x00000007
        /*0df0*/ 	.word	0x00000000
        /*0df4*/ 	.short	0x010a
        /*0df6*/ 	.byte	0x3f
	.zero		1


	//   ....[63]....
        /*0df8*/ 	.word	0x0001b390
        /*0dfc*/ 	.word	0x00000004
        /*0e00*/ 	.word	0x00000000
        /*0e04*/ 	.short	0x010a
        /*0e06*/ 	.byte	0x3f
	.zero		1


	//   ....[64]....
        /*0e08*/ 	.word	0x0001b3c0
        /*0e0c*/ 	.word	0x00000003
        /*0e10*/ 	.word	0x00000000
        /*0e14*/ 	.short	0x010a
        /*0e16*/ 	.byte	0x3f
	.zero		1


	//   ....[65]....
        /*0e18*/ 	.word	0x0001b430
        /*0e1c*/ 	.word	0x00000003
        /*0e20*/ 	.word	0x00030800
        /*0e24*/ 	.short	0x010a
        /*0e26*/ 	.byte	0x3f
	.zero		1


	//   ....[66]....
        /*0e28*/ 	.word	0x0001b480
        /*0e2c*/ 	.word	0x00000007
        /*0e30*/ 	.word	0x00030830
        /*0e34*/ 	.short	0x010a
        /*0e36*/ 	.byte	0x3f
	.zero		1


	//   ....[67]....
        /*0e38*/ 	.word	0x0001b4e0
        /*0e3c*/ 	.word	0x0000000a
        /*0e40*/ 	.word	0x00030830
        /*0e44*/ 	.short	0x010a
        /*0e46*/ 	.byte	0x3f
	.zero		1


	//   ....[68]....
        /*0e48*/ 	.word	0x0001b540
        /*0e4c*/ 	.word	0x00000009
        /*0e50*/ 	.word	0x00030850
        /*0e54*/ 	.short	0x010a
        /*0e56*/ 	.byte	0x3f
	.zero		1


	//   ....[69]....
        /*0e58*/ 	.word	0x0001b5a0
        /*0e5c*/ 	.word	0x00000003
        /*0e60*/ 	.word	0x00030830
        /*0e64*/ 	.short	0x010a
        /*0e66*/ 	.byte	0x3f
	.zero		1


	//   ....[70]....
        /*0e68*/ 	.word	0x0001b600
        /*0e6c*/ 	.word	0x00000002
        /*0e70*/ 	.word	0x00030850
        /*0e74*/ 	.short	0x010a
        /*0e76*/ 	.byte	0x3f
	.zero		1


	//   ....[71]....
        /*0e78*/ 	.word	0x0001b660
        /*0e7c*/ 	.word	0x00000003
        /*0e80*/ 	.word	0x00030830
        /*0e84*/ 	.short	0x010a
        /*0e86*/ 	.byte	0x3f
	.zero		1


	//   ....[72]....
        /*0e88*/ 	.word	0x0001b6c0
        /*0e8c*/ 	.word	0x00000002
        /*0e90*/ 	.word	0x00030850
        /*0e94*/ 	.short	0x010a
        /*0e96*/ 	.byte	0x3f
	.zero		1


	//   ....[73]....
        /*0e98*/ 	.word	0x0001b720
        /*0e9c*/ 	.word	0x00000005
        /*0ea0*/ 	.word	0x00030850
        /*0ea4*/ 	.short	0x010a
        /*0ea6*/ 	.byte	0x3f
	.zero		1


	//   ....[74]....
        /*0ea8*/ 	.word	0x0001b8c0
        /*0eac*/ 	.word	0x00000000
        /*0eb0*/ 	.word	0x00030840
        /*0eb4*/ 	.short	0x010a
        /*0eb6*/ 	.byte	0x3f
	.zero		1


	//   ....[75]....
        /*0eb8*/ 	.word	0x0001c500
        /*0ebc*/ 	.word	0x00000013
        /*0ec0*/ 	.word	0x00030820
        /*0ec4*/ 	.short	0x010a
        /*0ec6*/ 	.byte	0x3f
	.zero		1


	//   ....[76]....
        /*0ec8*/ 	.word	0x0001c550
        /*0ecc*/ 	.word	0x00000003
        /*0ed0*/ 	.word	0x00030840
        /*0ed4*/ 	.short	0x010a
        /*0ed6*/ 	.byte	0x3f
	.zero		1


	//   ....[77]....
        /*0ed8*/ 	.word	0x0001c5a0
        /*0edc*/ 	.word	0x00000003
        /*0ee0*/ 	.word	0x00000060
        /*0ee4*/ 	.short	0x010a
        /*0ee6*/ 	.byte	0x3f
	.zero		1


	//   ....[78]....
        /*0ee8*/ 	.word	0x0001c5f0
        /*0eec*/ 	.word	0x00000003
        /*0ef0*/ 	.word	0x00030840
        /*0ef4*/ 	.short	0x010a
        /*0ef6*/ 	.byte	0x3f
	.zero		1


	//   ....[79]....
        /*0ef8*/ 	.word	0x0001c640
        /*0efc*/ 	.word	0x00000002
        /*0f00*/ 	.word	0x00000060
        /*0f04*/ 	.short	0x010a
        /*0f06*/ 	.byte	0x3f
	.zero		1


	//   ....[80]....
        /*0f08*/ 	.word	0x0001c690
        /*0f0c*/ 	.word	0x00000002
        /*0f10*/ 	.word	0x00030840
        /*0f14*/ 	.short	0x010a
        /*0f16*/ 	.byte	0x3f
	.zero		1


	//   ....[81]....
        /*0f18*/ 	.word	0x0001c6e0
        /*0f1c*/ 	.word	0x00000002
        /*0f20*/ 	.word	0x00000060
        /*0f24*/ 	.short	0x010a
        /*0f26*/ 	.byte	0x3f
	.zero		1


	//   ....[82]....
        /*0f28*/ 	.word	0x0001c730
        /*0f2c*/ 	.word	0x00000000
        /*0f30*/ 	.word	0x00030860
        /*0f34*/ 	.short	0x010a
        /*0f36*/ 	.byte	0x3f
	.zero		1


	//   ....[83]....
        /*0f38*/ 	.word	0x0001d2b0
        /*0f3c*/ 	.word	0x00000000
        /*0f40*/ 	.word	0x00030820
        /*0f44*/ 	.short	0x010a
        /*0f46*/ 	.byte	0x3f
	.zero		1


	//   ....[84]....
        /*0f48*/ 	.word	0x0001d450
        /*0f4c*/ 	.word	0x00000006
        /*0f50*/ 	.word	0x00000000
        /*0f54*/ 	.short	0x010a
        /*0f56*/ 	.byte	0x3f
	.zero		1


	//   ....[85]....
        /*0f58*/ 	.word	0x0001d4a0
        /*0f5c*/ 	.word	0x00000007
        /*0f60*/ 	.word	0x00000000
        /*0f64*/ 	.short	0x010a
        /*0f66*/ 	.byte	0x3f
	.zero		1


	//   ....[86]....
        /*0f68*/ 	.word	0x0001d4f0
        /*0f6c*/ 	.word	0x00000004
        /*0f70*/ 	.word	0x00000000
        /*0f74*/ 	.short	0x010a
        /*0f76*/ 	.byte	0x3f
	.zero		1


	//----- nvinfo : EIATTR_NUM_MBARRIERS
	.align		4
.L_727:
        /*0f78*/ 	.byte	0x03, 0x38
        /*0f7a*/ 	.short	0x0016


	//----- nvinfo : EIATTR_EXIT_INSTR_OFFSETS
	.align		4
        /*0f7c*/ 	.byte	0x04, 0x1c
        /*0f7e*/ 	.short	(.L_729 - .L_728)


	//   ....[0]....
.L_728:
        /*0f80*/ 	.word	0x00000a50


	//   ....[1]....
        /*0f84*/ 	.word	0x00013a00


	//   ....[2]....
        /*0f88*/ 	.word	0x0001b410


	//----- nvinfo : EIATTR_MAX_THREADS
	.align		4
.L_729:
        /*0f8c*/ 	.byte	0x04, 0x05
        /*0f8e*/ 	.short	(.L_731 - .L_730)
.L_730:
        /*0f90*/ 	.word	0x00000180
        /*0f94*/ 	.word	0x00000001
        /*0f98*/ 	.word	0x00000001


	//----- nvinfo : EIATTR_CRS_STACK_SIZE
	.align		4
.L_731:
        /*0f9c*/ 	.byte	0x04, 0x1e
        /*0f9e*/ 	.short	(.L_733 - .L_732)
.L_732:
        /*0fa0*/ 	.word	0x00000000


	//----- nvinfo : EIATTR_CBANK_PARAM_SIZE
	.align		4
.L_733:
        /*0fa4*/ 	.byte	0x03, 0x19
        /*0fa6*/ 	.short	0x0af0


	//----- nvinfo : EIATTR_PARAM_CBANK
	.align		4
        /*0fa8*/ 	.byte	0x04, 0x0a
        /*0faa*/ 	.short	(.L_735 - .L_734)
	.align		4
.L_734:
        /*0fac*/ 	.word	index@(.nv.constant0._ZN7cutlass13device_kernelIN5flash11enable_sm90INS1_16FlashAttnFwdSm90INS1_25CollectiveMainloopFwdSm90ILi2EN4cute5tupleIJNS5_1CILi1EEES8_S8_EEENS6_IJNS7_ILi128EEENS7_ILi96EEENS7_ILi192EEEEEELi192ENS_10bfloat16_tEfNS_4arch4Sm90ELb0ELb1ELb1ELb1ELb0ELb0ELb0ELb1ELb1ELb1ELb1ELb0EEENS1_21CollectiveEpilogueFwdINS6_IJSA_SC_SB_EEES9_SE_SG_Li256ELb1ELb1ELb1ELb0EEENS1_36VarlenDynamicPersistentTileSchedulerILi128ELi96ELi256ELi128ELb1ELb1ELb1ELb1ELb0ELb1EEEEEEEEEvNT_6ParamsE)
        /*0fb0*/ 	.short	0x0210
        /*0fb2*/ 	.short	0x0af0


	//----- nvinfo : EIATTR_SW_WAR
	.align		4
.L_735:
        /*0fb4*/ 	.byte	0x04, 0x36
        /*0fb6*/ 	.short	(.L_737 - .L_736)
.L_736:
        /*0fb8*/ 	.word	0x00000008
.L_737:


//--------------------- .nv.info._ZN7cutlass13device_kernelIN5flash11enable_sm90INS1_16FlashAttnFwdSm90INS1_25CollectiveMainloopFwdSm90ILi2EN4cute5tupleIJNS5_1CILi1EEES8_S8_EEENS6_IJNS7_ILi128EEENS7_ILi96EEENS7_ILi192EEEEEELi192ENS_10bfloat16_tEfNS_4arch4Sm90ELb0ELb1ELb1ELb1ELb0ELb1ELb0ELb1ELb1ELb1ELb1ELb0EEENS1_21CollectiveEpilogueFwdINS6_IJSA_SC_SB_EEES9_SE_SG_Li256ELb1ELb1ELb1ELb0EEENS1_36VarlenDynamicPersistentTileSchedulerILi128ELi96ELi256ELi128ELb1ELb1ELb1ELb1ELb0ELb1EEEEEEEEEvNT_6ParamsE --------------------------
	.section	.nv.info._ZN7cutlass13device_kernelIN5flash11enable_sm90INS1_16FlashAttnFwdSm90INS1_25CollectiveMainloopFwdSm90ILi2EN4cute5tupleIJNS5_1CILi1EEES8_S8_EEENS6_IJNS7_ILi128EEENS7_ILi96EEENS7_ILi192EEEEEELi192ENS_10bfloat16_tEfNS_4arch4Sm90ELb0ELb1ELb1ELb1ELb0ELb1ELb0ELb1ELb1ELb1ELb1ELb0EEENS1_21CollectiveEpilogueFwdINS6_IJSA_SC_SB_EEES9_SE_SG_Li256ELb1ELb1ELb1ELb0EEENS1_36VarlenDynamicPersistentTileSchedulerILi128ELi96ELi256ELi128ELb1ELb1ELb1ELb1ELb0ELb1EEEEEEEEEvNT_6ParamsE,"",@"SHT_CUDA_INFO"
	.sectionflags	@""
	.align	4


	//----- nvinfo : EIATTR_CUDA_API_VERSION
	.align		4
        /*0000*/ 	.byte	0x04, 0x37
        /*0002*/ 	.short	(.L_739 - .L_738)
.L_738:
        /*0004*/ 	.word	0x00000082


	//----- nvinfo : EIATTR_KPARAM_INFO
	.align		4
.L_739:
        /*0008*/ 	.byte	0x04, 0x17
        /*000a*/ 	.short	(.L_741 - .L_740)
.L_740:
        /*000c*/ 	.word	0x00000000
        /*0010*/ 	.short	0x0000
        /*0012*/ 	.short	0x0070
        /*0014*/ 	.byte	0x00, 0xf0, 0x01, 0x2a


	//----- nvinfo : EIATTR_SPARSE_MMA_MASK
	.align		4
.L_741:
        /*0018*/ 	.byte	0x03, 0x50
        /*001a*/ 	.short	0x0000


	//----- nvinfo : EIATTR_MAXREG_COUNT
	.align		4
        /*001c*/ 	.byte	0x03, 0x1b
        /*001e*/ 	.short	0x00a8


	//----- nvinfo : EIATTR_NUM_BARRIERS
	.align		4
        /*0020*/ 	.byte	0x02, 0x4c
        /*0022*/ 	.byte	0x10
	.zero		1


	//----- nvinfo : EIATTR_EXTERNS
	.align		4
        /*0024*/ 	.byte	0x04, 0x0f
        /*0026*/ 	.short	(.L_743 - .L_742)


	//   ....[0]....
	.align		4
.L_742:
        /*0028*/ 	.word	index@(__assertfail)


	//----- nvinfo : EIATTR_ANNOTATIONS
	.align		4
.L_743:
        /*002c*/ 	.byte	0x04, 0x55
        /*002e*/ 	.short	(.L_745 - .L_744)


	//   ....[0]....
.L_744:
        /* <DEDUP_REMOVED lines=114> */


	//----- nvinfo : EIATTR_MERCURY_ISA_VERSION
	.align		4
.L_745:
        /*0738*/ 	.byte	0x03, 0x5f
        /*073a*/ 	.short	0x0101


	//----- nvinfo : EIATTR_UNUSED_LOAD_BYTE_OFFSET
	.align		4
        /*073c*/ 	.byte	0x04, 0x44
        /*073e*/ 	.short	(.L_747 - .L_746)


	//   ....[0]....
.L_746:
        /*0740*/ 	.word	0x00000b30
        /*0744*/ 	.word	0x0000fff0


	//   ....[1]....
        /*0748*/ 	.word	0x0001a700
        /*074c*/ 	.word	0x0000fff0


	//----- nvinfo : EIATTR_INT_WARP_WIDE_INSTR_OFFSETS
	.align		4
.L_747:
        /*0750*/ 	.byte	0x04, 0x31
        /*0752*/ 	.short	(.L_749 - .L_748)


	//   ....[0]....
.L_748:
        /*0754*/ 	.word	0x00000220


	//   ....[1]....
        /*0758*/ 	.word	0x00000260


	//   ....[2]....
        /*075c*/ 	.word	0x000002d0


	//   ....[3]....
        /*0760*/ 	.word	0x00021e70


	//   ....[4]....
        /*0764*/ 	.word	0x00021f10


	//   ....[5]....
        /*0768*/ 	.word	0x00025ce0


	//   ....[6]....
        /*076c*/ 	.word	0x00025d50


	//----- nvinfo : EIATTR_COOP_GROUP_MASK_REGIDS
	.align		4
.L_749:
        /*0770*/ 	.byte	0x04, 0x29
        /*0772*/ 	.short	(.L_751 - .L_750)


	//   ....[0]....
.L_750:
        /*0774*/ 	.word	0xffffffff


	//   ....[1]....
        /*0778*/ 	.word	0xffffffff


	//   ....[2]....
        /*077c*/ 	.word	0xffffffff


	//   ....[3]....
        /*0780*/ 	.word	0xffffffff


	//   ....[4]....
        /*0784*/ 	.word	0xffffffff


	//   ....[5]....
        /*0788*/ 	.word	0xffffffff


	//   ....[6]....
        /*078c*/ 	.word	0xffffffff


	//   ....[7]....
        /*0790*/ 	.word	0xffffffff


	//   ....[8]....
        /*0794*/ 	.word	0xffffffff


	//   ....[9]....
        /*0798*/ 	.word	0xffffffff


	//   ....[10]....
        /*079c*/ 	.word	0xffffffff


	//   ....[11]....
        /*07a0*/ 	.word	0xffffffff


	//   ....[12]....
        /*07a4*/ 	.word	0xffffffff


	//   ....[13]....
        /*07a8*/ 	.word	0xffffffff


	//   ....[14]....
        /*07ac*/ 	.word	0xffffffff


	//   ....[15]....
        /*07b0*/ 	.word	0xffffffff


	//   ....[16]....
        /*07b4*/ 	.word	0xffffffff


	//   ....[17]....
        /*07b8*/ 	.word	0xffffffff


	//   ....[18]....
        /*07bc*/ 	.word	0xffffffff


	//   ....[19]....
        /*07c0*/ 	.word	0xffffffff


	//   ....[20]....
        /*07c4*/ 	.word	0xffffffff


	//   ....[21]....
        /*07c8*/ 	.word	0xffffffff


	//   ....[22]....
        /*07cc*/ 	.word	0xffffffff


	//   ....[23]....
        /*07d0*/ 	.word	0xffffffff


	//   ....[24]....
        /*07d4*/ 	.word	0xffffffff


	//   ....[25]....
        /*07d8*/ 	.word	0xffffffff


	//   ....[26]....
        /*07dc*/ 	.word	0xffffffff


	//   ....[27]....
        /*07e0*/ 	.word	0xffffffff


	//   ....[28]....
        /*07e4*/ 	.word	0xffffffff


	//   ....[29]....
        /*07e8*/ 	.word	0xffffffff


	//   ....[30]....
        /*07ec*/ 	.word	0xffffffff


	//   ....[31]....
        /*07f0*/ 	.word	0xffffffff


	//   ....[32]....
        /*07f4*/ 	.word	0xffffffff


	//   ....[33]....
        /*07f8*/ 	.word	0xffffffff


	//   ....[34]....
        /*07fc*/ 	.word	0xffffffff


	//   ....[35]....
        /*0800*/ 	.word	0xffffffff


	//   ....[36]....
        /*0804*/ 	.word	0xffffffff


	//   ....[37]....
        /*0808*/ 	.word	0xffffffff


	//   ....[38]....
        /*080c*/ 	.word	0xffffffff


	//   ....[39]....
        /*0810*/ 	.word	0xffffffff


	//   ....[40]....
        /*0814*/ 	.word	0xffffffff


	//   ....[41]....
        /*0818*/ 	.word	0xffffffff


	//   ....[42]....
        /*081c*/ 	.word	0xffffffff


	//   ....[43]....
        /*0820*/ 	.word	0xffffffff


	//   ....[44]....
        /*0824*/ 	.word	0xffffffff


	//   ....[45]....
        /*0828*/ 	.word	0xffffffff


	//   ....[46]....
        /*082c*/ 	.word	0xffffffff


	//   ....[47]....
        /*0830*/ 	.word	0xffffffff


	//   ....[48]....
        /*0834*/ 	.word	0xffffffff


	//   ....[49]....
        /*0838*/ 	.word	0xffffffff


	//   ....[50]....
        /*083c*/ 	.word	0xffffffff


	//   ....[51]....
        /*0840*/ 	.word	0xffffffff


	//   ....[52]....
        /*0844*/ 	.word	0xffffffff


	//   ....[53]....
        /*0848*/ 	.word	0xffffffff


	//   ....[54]....
        /*084c*/ 	.word	0xffffffff


	//   ....[55]....
        /*0850*/ 	.word	0xffffffff


	//   ....[56]....
        /*0854*/ 	.word	0xffffffff


	//   ....[57]....
        /*0858*/ 	.word	0xffffffff


	//   ....[58]....
        /*085c*/ 	.word	0xffffffff


	//   ....[59]....
        /*0860*/ 	.word	0xffffffff


	//   ....[60]....
        /*0864*/ 	.word	0xffffffff


	//   ....[61]....
        /*0868*/ 	.word	0xffffffff


	//   ....[62]....
        /*086c*/ 	.word	0xffffffff


	//   ....[63]....
        /*0870*/ 	.word	0xffffffff


	//   ....[64]....
        /*0874*/ 	.word	0xffffffff


	//   ....[65]....
        /*0878*/ 	.word	0xffffffff


	//   ....[66]....
        /*087c*/ 	.word	0xffffffff


	//   ....[67]....
        /*0880*/ 	.word	0xffffffff


	//   ....[68]....
        /*0884*/ 	.word	0xffffffff


	//   ....[69]....
        /*0888*/ 	.word	0xffffffff


	//   ....[70]....
        /*088c*/ 	.word	0xffffffff


	//   ....[71]....
        /*0890*/ 	.word	0xffffffff


	//   ....[72]....
        /*0894*/ 	.word	0xffffffff


	//   ....[73]....
        /*0898*/ 	.word	0xffffffff


	//   ....[74]....
        /*089c*/ 	.word	0xffffffff


	//   ....[75]....
        /*08a0*/ 	.word	0xffffffff


	//   ....[76]....
        /*08a4*/ 	.word	0xffffffff


	//   ....[77]....
        /*08a8*/ 	.word	0xffffffff


	//   ....[78]....
        /*08ac*/ 	.word	0xffffffff


	//   ....[79]....
        /*08b0*/ 	.word	0xffffffff


	//   ....[80]....
        /*08b4*/ 	.word	0xffffffff


	//   ....[81]....
        /*08b8*/ 	.word	0xffffffff


	//   ....[82]....
        /*08bc*/ 	.word	0xffffffff


	//   ....[83]....
        /*08c0*/ 	.word	0xffffffff


	//   ....[84]....
        /*08c4*/ 	.word	0xffffffff


	//   ....[85]....
        /*08c8*/ 	.word	0xffffffff


	//   ....[86]....
        /*08cc*/ 	.word	0xffffffff


	//   ....[87]....
        /*08d0*/ 	.word	0xffffffff


	//   ....[88]....
        /*08d4*/ 	.word	0xffffffff


	//   ....[89]....
        /*08d8*/ 	.word	0xffffffff


	//   ....[90]....
        /*08dc*/ 	.word	0xffffffff


	//   ....[91]....
        /*08e0*/ 	.word	0xffffffff


	//   ....[92]....
        /*08e4*/ 	.word	0xffffffff


	//   ....[93]....
        /*08e8*/ 	.word	0xffffffff


	//   ....[94]....
        /*08ec*/ 	.word	0xffffffff


	//   ....[95]....
        /*08f0*/ 	.word	0xffffffff


	//   ....[96]....
        /*08f4*/ 	.word	0xffffffff


	//   ....[97]....
        /*08f8*/ 	.word	0xffffffff


	//   ....[98]....
        /*08fc*/ 	.word	0xffffffff


	//   ....[99]....
        /*0900*/ 	.word	0xffffffff


	//   ....[100]....
        /*0904*/ 	.word	0xffffffff


	//   ....[101]....
        /*0908*/ 	.word	0xffffffff


	//   ....[102]....
        /*090c*/ 	.word	0xffffffff


	//   ....[103]....
        /*0910*/ 	.word	0xffffffff


	//   ....[104]....
        /*0914*/ 	.word	0xffffffff


	//   ....[105]....
        /*0918*/ 	.word	0xffffffff


	//   ....[106]....
        /*091c*/ 	.word	0xffffffff


	//   ....[107]....
        /*0920*/ 	.word	0xffffffff


	//   ....[108]....
        /*0924*/ 	.word	0xffffffff


	//   ....[109]....
        /*0928*/ 	.word	0xffffffff


	//   ....[110]....
        /*092c*/ 	.word	0xffffffff


	//   ....[111]....
        /*0930*/ 	.word	0xffffffff


	//   ....[112]....
        /*0934*/ 	.word	0xffffffff


	//   ....[113]....
        /*0938*/ 	.word	0xffffffff


	//   ....[114]....
        /*093c*/ 	.word	0xffffffff


	//   ....[115]....
        /*0940*/ 	.word	0xffffffff


	//   ....[116]....
        /*0944*/ 	.word	0xffffffff


	//   ....[117]....
        /*0948*/ 	.word	0xffffffff


	//   ....[118]....
        /*094c*/ 	.word	0xffffffff


	//   ....[119]....
        /*0950*/ 	.word	0xffffffff


	//   ....[120]....
        /*0954*/ 	.word	0xffffffff


	//   ....[121]....
        /*0958*/ 	.word	0xffffffff


	//   ....[122]....
        /*095c*/ 	.word	0xffffffff


	//   ....[123]....
        /*0960*/ 	.word	0xffffffff


	//   ....[124]....
        /*0964*/ 	.word	0xffffffff


	//   ....[125]....
        /*0968*/ 	.word	0xffffffff


	//   ....[126]....
        /*096c*/ 	.word	0xffffffff


	//   ....[127]....
        /*0970*/ 	.word	0xffffffff


	//   ....[128]....
        /*0974*/ 	.word	0x0500000f


	//   ....[129]....
        /*0978*/ 	.word	0x0500000f


	//   ....[130]....
        /*097c*/ 	.word	0x0500000f


	//   ....[131]....
        /*0980*/ 	.word	0x0500000f


	//   ....[132]....
        /*0984*/ 	.word	0x0500000f


	//   ....[133]....
        /*0988*/ 	.word	0x0500000f


	//   ....[134]....
        /*098c*/ 	.word	0x0500000f


	//   ....[135]....
        /*0990*/ 	.word	0x0500000f


	//   ....[136]....
        /*0994*/ 	.word	0x0500000f


	//   ....[137]....
        /*0998*/ 	.word	0x0500000f


	//   ....[138]....
        /*099c*/ 	.word	0x0500000f


	//   ....[139]....
        /*09a0*/ 	.word	0x0500000f


	//   ....[140]....
        /*09a4*/ 	.word	0x0500000f


	//   ....[141]....
        /*09a8*/ 	.word	0x0500000f


	//   ....[142]....
        /*09ac*/ 	.word	0x0500000f


	//   ....[143]....
        /*09b0*/ 	.word	0x0500000f


	//   ....[144]....
        /*09b4*/ 	.word	0x0500000f


	//   ....[145]....
        /*09b8*/ 	.word	0x0500000f


	//   ....[146]....
        /*09bc*/ 	.word	0x0500000f


	//   ....[147]....
        /*09c0*/ 	.word	0x0500000f


	//   ....[148]....
        /*09c4*/ 	.word	0x0500000f


	//   ....[149]....
        /*09c8*/ 	.word	0x0500000f


	//   ....[150]....
        /*09cc*/ 	.word	0x0500000f


	//   ....[151]....
        /*09d0*/ 	.word	0x0500000f


	//   ....[152]....
        /*09d4*/ 	.word	0x0500000f


	//   ....[153]....
        /*09d8*/ 	.word	0x0500000f


	//   ....[154]....
        /*09dc*/ 	.word	0x0500000f


	//   ....[155]....
        /*09e0*/ 	.word	0x0500000f


	//   ....[156]....
        /*09e4*/ 	.word	0x0500000f


	//   ....[157]....
        /*09e8*/ 	.word	0x0500000f


	//   ....[158]....
        /*09ec*/ 	.word	0x0500000f


	//   ....[159]....
        /*09f0*/ 	.word	0x0500000f


	//   ....[160]....
        /*09f4*/ 	.word	0x0500000f


	//   ....[161]....
        /*09f8*/ 	.word	0x0500000f


	//   ....[162]....
        /*09fc*/ 	.word	0x0500000f


	//   ....[163]....
        /*0a00*/ 	.word	0x0500000f


	//   ....[164]....
        /*0a04*/ 	.word	0x0500000f


	//   ....[165]....
        /*0a08*/ 	.word	0x0500000f


	//   ....[166]....
        /*0a0c*/ 	.word	0x0500000f


	//   ....[167]....
        /*0a10*/ 	.word	0x0500000f


	//   ....[168]....
        /*0a14*/ 	.word	0x0500000f


	//   ....[169]....
        /*0a18*/ 	.word	0x0500000f


	//   ....[170]....
        /*0a1c*/ 	.word	0x0500000f


	//   ....[171]....
        /*0a20*/ 	.word	0x0500000f


	//   ....[172]....
        /*0a24*/ 	.word	0x0500000f


	//   ....[173]....
        /*0a28*/ 	.word	0x0500000f


	//   ....[174]....
        /*0a2c*/ 	.word	0x0500000f


	//   ....[175]....
        /*0a30*/ 	.word	0x0500000f


	//   ....[176]....
        /*0a34*/ 	.word	0x0500000f


	//   ....[177]....
        /*0a38*/ 	.word	0x0500000f


	//   ....[178]....
        /*0a3c*/ 	.word	0x0500000f


	//   ....[179]....
        /*0a40*/ 	.word	0x0500000f


	//   ....[180]....
        /*0a44*/ 	.word	0x0500000f


	//----- nvinfo : EIATTR_COOP_GROUP_INSTR_OFFSETS
	.align		4
.L_751:
        /*0a48*/ 	.byte	0x04, 0x28
        /*0a4a*/ 	.short	(.L_753 - .L_752)


	//   ....[0]....
.L_752:
        /*0a4c*/ 	.word	0x000000d0


	//   ....[1]....
        /*0a50*/ 	.word	0x00000230


	//   ....[2]....
        /*0a54*/ 	.word	0x00000280


	//   ....[3]....
        /*0a58*/ 	.word	0x000004b0


	//   ....[4]....
        /*0a5c*/ 	.word	0x00000610


	//   ....[5]....
        /*0a60*/ 	.word	0x00000730


	//   ....[6]....
        /*0a64*/ 	.word	0x00000890


	//   ....[7]....
        /*0a68*/ 	.word	0x000051e0


	//   ....[8]....
        /*0a6c*/ 	.word	0x00005930


	//   ....[9]....
        /*0a70*/ 	.word	0x00005940


	//   ....[10]....
        /*0a74*/ 	.word	0x00005950


	//   ....[11]....
        /*0a78*/ 	.word	0x00005960


	//   ....[12]....
        /*0a7c*/ 	.word	0x00006210


	//   ....[13]....
        /*0a80*/ 	.word	0x00006220


	//   ....[14]....
        /*0a84*/ 	.word	0x00006230


	//   ....[15]....
        /*0a88*/ 	.word	0x00006240


	//   ....[16]....
        /*0a8c*/ 	.word	0x000093e0


	//   ....[17]....
        /*0a90*/ 	.word	0x000093f0


	//   ....[18]....
        /*0a94*/ 	.word	0x00009400


	//   ....[19]....
        /*0a98*/ 	.word	0x00009410


	//   ....[20]....
        /*0a9c*/ 	.word	0x00009ab0


	//   ....[21]....
        /*0aa0*/ 	.word	0x00009ac0


	//   ....[22]....
        /*0aa4*/ 	.word	0x00009ad0


	//   ....[23]....
        /*0aa8*/ 	.word	0x00009ae0


	//   ....[24]....
        /*0aac*/ 	.word	0x0000d8d0


	//   ....[25]....
        /*0ab0*/ 	.word	0x0000e530


	//   ....[26]....
        /*0ab4*/ 	.word	0x0000ee30


	//   ....[27]....
        /*0ab8*/ 	.word	0x0000ee60


	//   ....[28]....
        /*0abc*/ 	.word	0x0000f2d0


	//   ....[29]....
        /*0ac0*/ 	.word	0x0000f380


	//   ....[30]....
        /*0ac4*/ 	.word	0x000115b0


	//   ....[31]....
        /*0ac8*/ 	.word	0x000117b0


	//   ....[32]....
        /*0acc*/ 	.word	0x00012650


	//   ....[33]....
        /*0ad0*/ 	.word	0x00012760


	//   ....[34]....
        /*0ad4*/ 	.word	0x00012d20


	//   ....[35]....
        /*0ad8*/ 	.word	0x00012da0


	//   ....[36]....
        /*0adc*/ 	.word	0x00014d60


	//   ....[37]....
        /*0ae0*/ 	.word	0x00014e10


	//   ....[38]....
        /*0ae4*/ 	.word	0x000151d0


	//   ....[39]....
        /*0ae8*/ 	.word	0x00015230


	//   ....[40]....
        /*0aec*/ 	.word	0x00017380


	//   ....[41]....
        /*0af0*/ 	.word	0x000175c0


	//   ....[42]....
        /*0af4*/ 	.word	0x00018450


	//   ....[43]....
        /*0af8*/ 	.word	0x00018560


	//   ....[44]....
        /*0afc*/ 	.word	0x00018b60


	//   ....[45]....
        /*0b00*/ 	.word	0x00018bc0


	//   ....[46]....
        /*0b04*/ 	.word	0x00019c30


	//   ....[47]....
        /*0b08*/ 	.word	0x00019c70


	//   ....[48]....
        /*0b0c*/ 	.word	0x00019d70


	//   ....[49]....
        /*0b10*/ 	.word	0x00019d90


	//   ....[50]....
        /*0b14*/ 	.word	0x0001b4e0


	//   ....[51]....
        /*0b18*/ 	.word	0x0001b4f0


	//   ....[52]....
        /*0b1c*/ 	.word	0x0001b500


	//   ....[53]....
        /*0b20*/ 	.word	0x0001b510


	//   ....[54]....
        /*0b24*/ 	.word	0x0001bd90


	//   ....[55]....
        /*0b28*/ 	.word	0x0001bdb0


	//   ....[56]....
        /*0b2c*/ 	.word	0x0001bf10


	//   ....[57]....
        /*0b30*/ 	.word	0x0001bf30


	//   ....[58]....
        /*0b34*/ 	.word	0x0001c040


	//   ....[59]....
        /*0b38*/ 	.word	0x0001c060


	//   ....[60]....
        /*0b3c*/ 	.word	0x0001c180


	//   ....[61]....
        /*0b40*/ 	.word	0x0001c1a0


	//   ....[62]....
        /*0b44*/ 	.word	0x0001c6a0


	//   ....[63]....
        /*0b48*/ 	.word	0x0001c6b0


	//   ....[64]....
        /*0b4c*/ 	.word	0x0001cd50


	//   ....[65]....
        /*0b50*/ 	.word	0x0001cd60


	//   ....[66]....
        /*0b54*/ 	.word	0x0001dc70


	//   ....[67]....
        /*0b58*/ 	.word	0x0001dca0


	//   ....[68]....
        /*0b5c*/ 	.word	0x0001ddd0


	//   ....[69]....
        /*0b60*/ 	.word	0x0001ddf0


	//   ....[70]....
        /*0b64*/ 	.word	0x0001df00


	//   ....[71]....
        /*0b68*/ 	.word	0x0001df20


	//   ....[72]....
        /*0b6c*/ 	.word	0x0001e040


	//   ....[73]....
        /*0b70*/ 	.word	0x0001e060


	//   ....[74]....
        /*0b74*/ 	.word	0x0001e210


	//   ....[75]....
        /*0b78*/ 	.word	0x0001e430


	//   ....[76]....
        /*0b7c*/ 	.word	0x0001e460


	//   ....[77]....
        /*0b80*/ 	.word	0x0001e490


	//   ....[78]....
        /*0b84*/ 	.word	0x0001e4c0


	//   ....[79]....
        /*0b88*/ 	.word	0x0001e4f0


	//   ....[80]....
        /*0b8c*/ 	.word	0x0001e520


	//   ....[81]....
        /*0b90*/ 	.word	0x0001e6d0


	//   ....[82]....
        /*0b94*/ 	.word	0x0001e700


	//   ....[83]....
        /*0b98*/ 	.word	0x0001e730


	//   ....[84]....
        /*0b9c*/ 	.word	0x0001e760


	//   ....[85]....
        /*0ba0*/ 	.word	0x0001e790


	//   ....[86]....
        /*0ba4*/ 	.word	0x0001e7c0


	//   ....[87]....
        /*0ba8*/ 	.word	0x0001e860


	//   ....[88]....
        /*0bac*/ 	.word	0x0001e890


	//   ....[89]....
        /*0bb0*/ 	.word	0x0001e8a0


	//   ....[90]....
        /*0bb4*/ 	.word	0x0001e8d0


	//   ....[91]....
        /*0bb8*/ 	.word	0x000202e0


	//   ....[92]....
        /*0bbc*/ 	.word	0x00022460


	//   ....[93]....
        /*0bc0*/ 	.word	0x00023000


	//   ....[94]....
        /*0bc4*/ 	.word	0x00023020


	//   ....[95]....
        /*0bc8*/ 	.word	0x000230f0


	//   ....[96]....
        /*0bcc*/ 	.word	0x00023100


	//   ....[97]....
        /*0bd0*/ 	.word	0x000231a0


	//   ....[98]....
        /*0bd4*/ 	.word	0x000231b0


	//   ....[99]....
        /*0bd8*/ 	.word	0x00023250


	//   ....[100]....
        /*0bdc*/ 	.word	0x00023260


	//   ....[101]....
        /*0be0*/ 	.word	0x00023300


	//   ....[102]....
        /*0be4*/ 	.word	0x00023310


	//   ....[103]....
        /*0be8*/ 	.word	0x000233b0


	//   ....[104]....
        /*0bec*/ 	.word	0x000233c0


	//   ....[105]....
        /*0bf0*/ 	.word	0x00023460


	//   ....[106]....
        /*0bf4*/ 	.word	0x00023470


	//   ....[107]....
        /*0bf8*/ 	.word	0x000234c0


	//   ....[108]....
        /*0bfc*/ 	.word	0x00023500


	//   ....[109]....
        /*0c00*/ 	.word	0x00026580


	//   ....[110]....
        /*0c04*/ 	.word	0x000265a0


	//   ....[111]....
        /*0c08*/ 	.word	0x00026600


	//   ....[112]....
        /*0c0c*/ 	.word	0x00026630


	//   ....[113]....
        /*0c10*/ 	.word	0x00026660


	//   ....[114]....
        /*0c14*/ 	.word	0x00026690


	//   ....[115]....
        /*0c18*/ 	.word	0x000266c0


	//   ....[116]....
        /*0c1c*/ 	.word	0x000266f0


	//   ....[117]....
        /*0c20*/ 	.word	0x000268b0


	//   ....[118]....
        /*0c24*/ 	.word	0x000268f0


	//   ....[119]....
        /*0c28*/ 	.word	0x00026920


	//   ....[120]....
        /*0c2c*/ 	.word	0x00026950


	//   ....[121]....
        /*0c30*/ 	.word	0x00026980


	//   ....[122]....
        /*0c34*/ 	.word	0x000269b0


	//   ....[123]....
        /*0c38*/ 	.word	0x00026a80


	//   ....[124]....
        /*0c3c*/ 	.word	0x00026aa0


	//   ....[125]....
        /*0c40*/ 	.word	0x00026ab0


	//   ....[126]....
        /*0c44*/ 	.word	0x00026b30


	//   ....[127]....
        /*0c48*/ 	.word	0x00027670


	//   ....[128]....
        /*0c4c*/ 	.word	0x000279e0


	//   ....[129]....
        /*0c50*/ 	.word	0x00027a30


	//   ....[130]....
        /*0c54*/ 	.word	0x00027a80


	//   ....[131]....
        /*0c58*/ 	.word	0x00027ad0


	//   ....[132]....
        /*0c5c*/ 	.word	0x00027b60


	//   ....[133]....
        /*0c60*/ 	.word	0x00027bf0


	//   ....[134]....
        /*0c64*/ 	.word	0x00027c40


	//   ....[135]....
        /*0c68*/ 	.word	0x00027c90


	//   ....[136]....
        /*0c6c*/ 	.word	0x00027d80


	//   ....[137]....
        /*0c70*/ 	.word	0x00027dd0


	//   ....[138]....
        /*0c74*/ 	.word	0x00027e20


	//   ....[139]....
        /*0c78*/ 	.word	0x00027e70


	//   ....[140]....
        /*0c7c*/ 	.word	0x00027f20


	//   ....[141]....
        /*0c80*/ 	.word	0x00027fb0


	//   ....[142]....
        /*0c84*/ 	.word	0x00028010


	//   ....[143]....
        /*0c88*/ 	.word	0x00028070


	//   ....[144]....
        /*0c8c*/ 	.word	0x00028480


	//   ....[145]....
        /*0c90*/ 	.word	0x00028770


	//   ....[146]....
        /*0c94*/ 	.word	0x000288f0


	//   ....[147]....
        /*0c98*/ 	.word	0x00028940


	//   ....[148]....
        /*0c9c*/ 	.word	0x00028ac0


	//   ....[149]....
        /*0ca0*/ 	.word	0x00028b10


	//   ....[150]....
        /*0ca4*/ 	.word	0x00028c40


	//   ....[151]....
        /*0ca8*/ 	.word	0x00028c90


	//   ....[152]....
        /*0cac*/ 	.word	0x00028dc0


	//   ....[153]....
        /*0cb0*/ 	.word	0x00028e10


	//   ....[154]....
        /*0cb4*/ 	.word	0x00028f40


	//   ....[155]....
        /*0cb8*/ 	.word	0x00028f90


	//   ....[156]....
        /*0cbc*/ 	.word	0x000290c0


	//   ....[157]....
        /*0cc0*/ 	.word	0x00029110


	//   ....[158]....
        /*0cc4*/ 	.word	0x00029240


	//   ....[159]....
        /*0cc8*/ 	.word	0x00029290


	//   ....[160]....
        /*0ccc*/ 	.word	0x000293a0


	//   ....[161]....
        /*0cd0*/ 	.word	0x000293f0


	//   ....[162]....
        /*0cd4*/ 	.word	0x00029720


	//   ....[163]....
        /*0cd8*/ 	.word	0x000297d0


	//   ....[164]....
        /*0cdc*/ 	.word	0x00029960


	//   ....[165]....
        /*0ce0*/ 	.word	0x000299f0


	//   ....[166]....
        /*0ce4*/ 	.word	0x00029a70


	//   ....[167]....
        /*0ce8*/ 	.word	0x00029af0


	//   ....[168]....
        /*0cec*/ 	.word	0x00029b70


	//   ....[169]....
        /*0cf0*/ 	.word	0x00029c00


	//   ....[170]....
        /*0cf4*/ 	.word	0x00029ca0


	//   ....[171]....
        /*0cf8*/ 	.word	0x00029d60


	//   ....[172]....
        /*0cfc*/ 	.word	0x00029de0


	//   ....[173]....
        /*0d00*/ 	.word	0x00029e60


	//   ....[174]....
        /*0d04*/ 	.word	0x00029ee0


	//   ....[175]....
        /*0d08*/ 	.word	0x00029f70


	//   ....[176]....
        /*0d0c*/ 	.word	0x00029ff0


	//   ....[177]....
        /*0d10*/ 	.word	0x0002a0a0


	//   ....[178]....
        /*0d14*/ 	.word	0x0002a0f0


	//   ....[179]....
        /*0d18*/ 	.word	0x0002a1b0


	//   ....[180]....
        /*0d1c*/ 	.word	0x0002a2e0


	//----- nvinfo : EIATTR_REG_RECONFIG
	.align		4
.L_753:
        /*0d20*/ 	.byte	0x01, 0x54
	.zero		2


	//----- nvinfo : EIATTR_SYSCALL_OFFSETS
	.align		4
        /*0d24*/ 	.byte	0x04, 0x46
        /*0d26*/ 	.short	(.L_755 - .L_754)


	//   ....[0]....
.L_754:
        /*0d28*/ 	.word	0x00002460


	//   ....[1]....
        /*0d2c*/ 	.word	0x00002660


	//   ....[2]....
        /*0d30*/ 	.word	0x00005360


	//   ....[3]....
        /*0d34*/ 	.word	0x000056b0


	//   ....[4]....
        /*0d38*/ 	.word	0x00022080


	//   ....[5]....
        /*0d3c*/ 	.word	0x000221d0


	//   ....[6]....
        /*0d40*/ 	.word	0x000222c0


	//   ....[7]....
        /*0d44*/ 	.word	0x00022b80


	//----- nvinfo : EIATTR_MBARRIER_INSTR_OFFSETS
	.align		4
.L_755:
        /*0d48*/ 	.byte	0x04, 0x39
        /*0d4a*/ 	.short	(.L_757 - .L_756)


	//   ....[0]....
.L_756:
        /*0d4c*/ 	.word	0x00000360
        /*0d50*/ 	.word	0x000000ff
        /*0d54*/ 	.word	0x00030800
        /*0d58*/ 	.short	0x0100
        /*0d5a*/ 	.byte	0x08
	.zero		1


	//   ....[1]....
        /*0d5c*/ 	.word	0x00000370
        /*0d60*/ 	.word	0x000000ff
        /*0d64*/ 	.word	0x00030820
        /*0d68*/ 	.short	0x0100
        /*0d6a*/ 	.byte	0x08
	.zero		1


	//   ....[2]....
        /*0d6c*/ 	.word	0x00000460
        /*0d70*/ 	.word	0x000000ff
        /*0d74*/ 	.word	0x00030830
        /*0d78*/ 	.short	0x0100
        /*0d7a*/ 	.byte	0x08
	.zero		1


	//   ....[3]....
        /*0d7c*/ 	.word	0x00000470
        /*0d80*/ 	.word	0x000000ff
        /*0d84*/ 	.word	0x00030840
        /*0d88*/ 	.short	0x0100
        /*0d8a*/ 	.byte	0x08
	.zero		1


	//   ....[4]....
        /*0d8c*/ 	.word	0x00000480
        /*0d90*/ 	.word	0x000000ff
        /*0d94*/ 	.word	0x00030838
        /*0d98*/ 	.short	0x0100
        /*0d9a*/ 	.byte	0x08
	.zero		1


	//   ....[5]....
        /*0d9c*/ 	.word	0x00000490
        /*0da0*/ 	.word	0x000000ff
        /*0da4*/ 	.word	0x00030848
        /*0da8*/ 	.short	0x0100
        /*0daa*/ 	.byte	0x08
	.zero		1


	//   ....[6]....
        /*0dac*/ 	.word	0x000005c0
        /*0db0*/ 	.word	0x000000ff
        /*0db4*/ 	.word	0x00030850
        /*0db8*/ 	.short	0x0100
        /*0dba*/ 	.byte	0x08
	.zero		1


	//   ....[7]....
        /*0dbc*/ 	.word	0x000005d0
        /*0dc0*/ 	.word	0x000000ff
        /*0dc4*/ 	.word	0x00030860
        /*0dc8*/ 	.short	0x0100
        /*0dca*/ 	.byte	0x08
	.zero		1


	//   ....[8]....
        /*0dcc*/ 	.word	0x000005e0
        /*0dd0*/ 	.word	0x000000ff
        /*0dd4*/ 	.word	0x00030858
        /*0dd8*/ 	.short	0x0100
        /*0dda*/ 	.byte	0x08
	.zero		1


	//   ....[9]....
        /*0ddc*/ 	.word	0x000005f0
        /*0de0*/ 	.word	0x000000ff
        /*0de4*/ 	.word	0x00030868
        /*0de8*/ 	.short	0x0100
        /*0dea*/ 	.byte	0x08
	.zero		1


	//   ....[10]....
        /*0dec*/ 	.word	0x000006e0
        /*0df0*/ 	.word	0x000000ff
        /*0df4*/ 	.word	0x00030870
        /*0df8*/ 	.short	0x0100
        /*0dfa*/ 	.byte	0x06
	.zero		1


	//   ....[11]....
        /*0dfc*/ 	.word	0x000006f0
        /*0e00*/ 	.word	0x000000ff
        /*0e04*/ 	.word	0x00030880
        /*0e08*/ 	.short	0x0100
        /*0e0a*/ 	.byte	0x06
	.zero		1


	//   ....[12]....
        /*0e0c*/ 	.word	0x00000700
        /*0e10*/ 	.word	0x000000ff
        /*0e14*/ 	.word	0x00030878
        /*0e18*/ 	.short	0x0100
        /*0e1a*/ 	.byte	0x06
	.zero		1


	//   ....[13]....
        /*0e1c*/ 	.word	0x00000710
        /*0e20*/ 	.word	0x000000ff
        /*0e24*/ 	.word	0x00030888
        /*0e28*/ 	.short	0x0100
        /*0e2a*/ 	.byte	0x06
	.zero		1


	//   ....[14]....
        /*0e2c*/ 	.word	0x00000840
        /*0e30*/ 	.word	0x000000ff
        /*0e34*/ 	.word	0x00030890
        /*0e38*/ 	.short	0x0100
        /*0e3a*/ 	.byte	0x08
	.zero		1


	//   ....[15]....
        /*0e3c*/ 	.word	0x00000850
        /*0e40*/ 	.word	0x000000ff
        /*0e44*/ 	.word	0x000308a0
        /*0e48*/ 	.short	0x0100
        /*0e4a*/ 	.byte	0x08
	.zero		1


	//   ....[16]....
        /*0e4c*/ 	.word	0x00000860
        /*0e50*/ 	.word	0x000000ff
        /*0e54*/ 	.word	0x00030898
        /*0e58*/ 	.short	0x0100
        /*0e5a*/ 	.byte	0x08
	.zero		1


	//   ....[17]....
        /*0e5c*/ 	.word	0x00000870
        /*0e60*/ 	.word	0x000000ff
        /*0e64*/ 	.word	0x000308a8
        /*0e68*/ 	.short	0x0100
        /*0e6a*/ 	.byte	0x08
	.zero		1


	//   ....[18]....
        /*0e6c*/ 	.word	0x000009a0
        /*0e70*/ 	.word	0x000000ff
        /*0e74*/ 	.word	0x000308b0
        /*0e78*/ 	.short	0x0100
        /*0e7a*/ 	.byte	0x08
	.zero		1


	//   ....[19]....
        /*0e7c*/ 	.word	0x000009b0
        /*0e80*/ 	.word	0x000000ff
        /*0e84*/ 	.word	0x000308c0
        /*0e88*/ 	.short	0x0100
        /*0e8a*/ 	.byte	0x08
	.zero		1


	//   ....[20]....
        /*0e8c*/ 	.word	0x000009c0
        /*0e90*/ 	.word	0x000000ff
        /*0e94*/ 	.word	0x000308b8
        /*0e98*/ 	.short	0x0100
        /*0e9a*/ 	.byte	0x08
	.zero		1


	//   ....[21]....
        /*0e9c*/ 	.word	0x000009d0
        /*0ea0*/ 	.word	0x000000ff
        /*0ea4*/ 	.word	0x000308c8
        /*0ea8*/ 	.short	0x0100
        /*0eaa*/ 	.byte	0x08
	.zero		1


	//   ....[22]....
        /*0eac*/ 	.word	0x000040a0
        /*0eb0*/ 	.word	0x00000032
        /*0eb4*/ 	.word	0x000308b0
        /*0eb8*/ 	.short	0x010a
        /*0eba*/ 	.byte	0x3f
	.zero		1


	//   ....[23]....
        /*0ebc*/ 	.word	0x00004670
        /*0ec0*/ 	.word	0x00000032
        /*0ec4*/ 	.word	0x00000000
        /*0ec8*/ 	.short	0x0101
        /*0eca*/ 	.byte	0x3f
	.zero		1


	//   ....[24]....
        /*0ecc*/ 	.word	0x00005410
        /*0ed0*/ 	.word	0x00000003
        /*0ed4*/ 	.word	0x00030800
        /*0ed8*/ 	.short	0x010a
        /*0eda*/ 	.byte	0x3f
	.zero		1


	//   ....[25]....
        /*0edc*/ 	.word	0x00005460
        /*0ee0*/ 	.word	0x00000003
        /*0ee4*/ 	.word	0x00030800
        /*0ee8*/ 	.short	0x010a
        /*0eea*/ 	.byte	0x3f
	.zero		1


	//   ....[26]....
        /*0eec*/ 	.word	0x00006a30
        /*0ef0*/ 	.word	0x000000ff
        /*0ef4*/ 	.word	0x00030800
        /*0ef8*/ 	.short	0x010a
        /*0efa*/ 	.byte	0x27
	.zero		1


	//   ....[27]....
        /*0efc*/ 	.word	0x0000a060
        /*0f00*/ 	.word	0x000000ff
        /*0f04*/ 	.word	0x00030800
        /*0f08*/ 	.short	0x010a
        /*0f0a*/ 	.byte	0x27
	.zero		1


	//   ....[28]....
        /*0f0c*/ 	.word	0x0000ce80
        /*0f10*/ 	.word	0x0000000b
        /*0f14*/ 	.word	0x00030830
        /*0f18*/ 	.short	0x010a
        /*0f1a*/ 	.byte	0x3f
	.zero		1


	//   ....[29]....
        /*0f1c*/ 	.word	0x0000cef0
        /*0f20*/ 	.word	0x0000000b
        /*0f24*/ 	.word	0x00030830
        /*0f28*/ 	.short	0x010a
        /*0f2a*/ 	.byte	0x3f
	.zero		1


	//   ....[30]....
        /*0f2c*/ 	.word	0x0000d960
        /*0f30*/ 	.word	0x0000000a
        /*0f34*/ 	.word	0x00000000
        /*0f38*/ 	.short	0x0101
        /*0f3a*/ 	.byte	0x3f
	.zero		1


	//   ....[31]....
        /*0f3c*/ 	.word	0x00010170
        /*0f40*/ 	.word	0x000000ff
        /*0f44*/ 	.word	0x00030830
        /*0f48*/ 	.short	0x010a
        /*0f4a*/ 	.byte	0x07
	.zero		1


	//   ....[32]....
        /*0f4c*/ 	.word	0x000101d0
        /*0f50*/ 	.word	0x000000ff
        /*0f54*/ 	.word	0x00030830
        /*0f58*/ 	.short	0x010a
        /*0f5a*/ 	.byte	0x07
	.zero		1


	//   ....[33]....
        /*0f5c*/ 	.word	0x00010c50
        /*0f60*/ 	.word	0x000000ff
        /*0f64*/ 	.word	0x00030850
        /*0f68*/ 	.short	0x010a
        /*0f6a*/ 	.byte	0x06
	.zero		1


	//   ....[34]....
        /*0f6c*/ 	.word	0x00010c90
        /*0f70*/ 	.word	0x000000ff
        /*0f74*/ 	.word	0x00030850
        /*0f78*/ 	.short	0x010a
        /*0f7a*/ 	.byte	0x06
	.zero		1


	//   ....[35]....
        /*0f7c*/ 	.word	0x000115d0
        /*0f80*/ 	.word	0x00000009
        /*0f84*/ 	.word	0x00000000
        /*0f88*/ 	.short	0x0101
        /*0f8a*/ 	.byte	0x3f
	.zero		1


	//   ....[36]....
        /*0f8c*/ 	.word	0x00013020
        /*0f90*/ 	.word	0x00000080
        /*0f94*/ 	.word	0x00000000
        /*0f98*/ 	.short	0x0101
        /*0f9a*/ 	.byte	0x3f
	.zero		1


	//   ....[37]....
        /*0f9c*/ 	.word	0x00013b20
        /*0fa0*/ 	.word	0x000000ff
        /*0fa4*/ 	.word	0x00030830
        /*0fa8*/ 	.short	0x010a
        /*0faa*/ 	.byte	0x06
	.zero		1


	//   ....[38]....
        /*0fac*/ 	.word	0x00013b80
        /*0fb0*/ 	.word	0x000000ff
        /*0fb4*/ 	.word	0x00030830
        /*0fb8*/ 	.short	0x010a
        /*0fba*/ 	.byte	0x06
	.zero		1


	//   ....[39]....
        /*0fbc*/ 	.word	0x00014600
        /*0fc0*/ 	.word	0x000000ff
        /*0fc4*/ 	.word	0x00030850
        /*0fc8*/ 	.short	0x010a
        /*0fca*/ 	.byte	0x0a
	.zero		1


	//   ....[40]....
        /*0fcc*/ 	.word	0x00014640
        /*0fd0*/ 	.word	0x000000ff
        /*0fd4*/ 	.word	0x00030850
        /*0fd8*/ 	.short	0x010a
        /*0fda*/ 	.byte	0x0a
	.zero		1


	//   ....[41]....
        /*0fdc*/ 	.word	0x00015900
        /*0fe0*/ 	.word	0x0000007f
        /*0fe4*/ 	.word	0x00000000
        /*0fe8*/ 	.short	0x0101
        /*0fea*/ 	.byte	0x3f
	.zero		1


	//   ....[42]....
        /*0fec*/ 	.word	0x00015960
        /*0ff0*/ 	.word	0x00000081
        /*0ff4*/ 	.word	0x00000000
        /*0ff8*/ 	.short	0x0101
        /*0ffa*/ 	.byte	0x3f
	.zero		1


	//   ....[43]....
        /*0ffc*/ 	.word	0x00015f80
        /*1000*/ 	.word	0x000000ff
        /*1004*/ 	.word	0x00030830
        /*1008*/ 	.short	0x010a
        /*100a*/ 	.byte	0x06
	.zero		1


	//   ....[44]....
        /*100c*/ 	.word	0x00015fe0
        /*1010*/ 	.word	0x000000ff
        /*1014*/ 	.word	0x00030830
        /*1018*/ 	.short	0x010a
        /*101a*/ 	.byte	0x06
	.zero		1


	//   ....[45]....
        /*101c*/ 	.word	0x00016a60
        /*1020*/ 	.word	0x000000ff
        /*1024*/ 	.word	0x00030850
        /*1028*/ 	.short	0x010a
        /*102a*/ 	.byte	0x0a
	.zero		1


	//   ....[46]....
        /*102c*/ 	.word	0x00016aa0
        /*1030*/ 	.word	0x000000ff
        /*1034*/ 	.word	0x00030850
        /*1038*/ 	.short	0x010a
        /*103a*/ 	.byte	0x0a
	.zero		1


	//   ....[47]....
        /*103c*/ 	.word	0x000173e0
        /*1040*/ 	.word	0x0000000d
        /*1044*/ 	.word	0x00000000
        /*1048*/ 	.short	0x0101
        /*104a*/ 	.byte	0x3f
	.zero		1


	//   ....[48]....
        /*104c*/ 	.word	0x00018de0
        /*1050*/ 	.word	0x00000006
        /*1054*/ 	.word	0x00000000
        /*1058*/ 	.short	0x0101
        /*105a*/ 	.byte	0x3f
	.zero		1


	//   ....[49]....
        /*105c*/ 	.word	0x00019ba0
        /*1060*/ 	.word	0x000000ff
        /*1064*/ 	.word	0x00030850
        /*1068*/ 	.short	0x010a
        /*106a*/ 	.byte	0x05
	.zero		1


	//   ....[50]....
        /*106c*/ 	.word	0x00019be0
        /*1070*/ 	.word	0x000000ff
        /*1074*/ 	.word	0x00030850
        /*1078*/ 	.short	0x010a
        /*107a*/ 	.byte	0x05
	.zero		1


	//   ....[51]....
        /*107c*/ 	.word	0x0001a0a0
        /*1080*/ 	.word	0x00000008
        /*1084*/ 	.word	0x00000000
        /*1088*/ 	.short	0x0101
        /*108a*/ 	.byte	0x3f
	.zero		1


	//   ....[52]....
        /*108c*/ 	.word	0x0001bd70
        /*1090*/ 	.word	0x000000ff
        /*1094*/ 	.word	0x00000000
        /*1098*/ 	.short	0x0101
        /*109a*/ 	.byte	0x05
	.zero		1


	//   ....[53]....
        /*109c*/ 	.word	0x0001c4e0
        /*10a0*/ 	.word	0x000000ff
        /*10a4*/ 	.word	0x00000000
        /*10a8*/ 	.short	0x0101
        /*10aa*/ 	.byte	0x05
	.zero		1


	//   ....[54]....
        /*10ac*/ 	.word	0x000203c0
        /*10b0*/ 	.word	0x00000013
        /*10b4*/ 	.word	0x00030820
        /*10b8*/ 	.short	0x010a
        /*10ba*/ 	.byte	0x3f
	.zero		1


	//   ....[55]....
        /*10bc*/ 	.word	0x00020490
        /*10c0*/ 	.word	0x00000006
        /*10c4*/ 	.word	0x000308a0
        /*10c8*/ 	.short	0x010a
        /*10ca*/ 	.byte	0x3f
	.zero		1


	//   ....[56]....
        /*10cc*/ 	.word	0x000208b0
        /*10d0*/ 	.word	0x00000006
        /*10d4*/ 	.word	0x000308c0
        /*10d8*/ 	.short	0x010a
        /*10da*/ 	.byte	0x3f
	.zero		1


	//   ....[57]....
        /*10dc*/ 	.word	0x00020e20
        /*10e0*/ 	.word	0x00000008
        /*10e4*/ 	.word	0x000308a0
        /*10e8*/ 	.short	0x010a
        /*10ea*/ 	.byte	0x3f
	.zero		1


	//   ....[58]....
        /*10ec*/ 	.word	0x00021230
        /*10f0*/ 	.word	0x00000008
        /*10f4*/ 	.word	0x000308c0
        /*10f8*/ 	.short	0x010a
        /*10fa*/ 	.byte	0x3f
	.zero		1


	//   ....[59]....
        /*10fc*/ 	.word	0x000226d0
        /*1100*/ 	.word	0x00000000
        /*1104*/ 	.word	0x00030840
        /*1108*/ 	.short	0x010a
        /*110a*/ 	.byte	0x3f
	.zero		1


	//   ....[60]....
        /*110c*/ 	.word	0x00023600
        /*1110*/ 	.word	0x00000013
        /*1114*/ 	.word	0x00030800
        /*1118*/ 	.short	0x0107
        /*111a*/ 	.byte	0x3f
	.zero		1


	//   ....[61]....
        /*111c*/ 	.word	0x00023700
        /*1120*/ 	.word	0x00000013
        /*1124*/ 	.word	0x00030800
        /*1128*/ 	.short	0x0101
        /*112a*/ 	.byte	0x3f
	.zero		1


	//   ....[62]....
        /*112c*/ 	.word	0x00023720
        /*1130*/ 	.word	0x00000013
        /*1134*/ 	.word	0x00030820
        /*1138*/ 	.short	0x010a
        /*113a*/ 	.byte	0x3f
	.zero		1


	//   ....[63]....
        /*113c*/ 	.word	0x00023b50
        /*1140*/ 	.word	0x00000003
        /*1144*/ 	.word	0x00030840
        /*1148*/ 	.short	0x010a
        /*114a*/ 	.byte	0x3f
	.zero		1


	//   ....[64]....
        /*114c*/ 	.word	0x00023fe0
        /*1150*/ 	.word	0x00000002
        /*1154*/ 	.word	0x00030860
        /*1158*/ 	.short	0x010a
        /*115a*/ 	.byte	0x3f
	.zero		1


	//   ....[65]....
        /*115c*/ 	.word	0x00024780
        /*1160*/ 	.word	0x00000003
        /*1164*/ 	.word	0x00030840
        /*1168*/ 	.short	0x010a
        /*116a*/ 	.byte	0x3f
	.zero		1


	//   ....[66]....
        /*116c*/ 	.word	0x00024c10
        /*1170*/ 	.word	0x00000002
        /*1174*/ 	.word	0x00030860
        /*1178*/ 	.short	0x010a
        /*117a*/ 	.byte	0x3f
	.zero		1


	//   ....[67]....
        /*117c*/ 	.word	0x00025320
        /*1180*/ 	.word	0x00000003
        /*1184*/ 	.word	0x00030840
        /*1188*/ 	.short	0x010a
        /*118a*/ 	.byte	0x3f
	.zero		1


	//   ....[68]....
        /*118c*/ 	.word	0x000257a0
        /*1190*/ 	.word	0x00000002
        /*1194*/ 	.word	0x00030860
        /*1198*/ 	.short	0x010a
        /*119a*/ 	.byte	0x3f
	.zero		1


	//   ....[69]....
        /*119c*/ 	.word	0x00025e40
        /*11a0*/ 	.word	0x00000000
        /*11a4*/ 	.word	0x00030860
        /*11a8*/ 	.short	0x010a
        /*11aa*/ 	.byte	0x3f
	.zero		1


	//   ....[70]....
        /*11ac*/ 	.word	0x000275f0
        /*11b0*/ 	.word	0x00000000
        /*11b4*/ 	.word	0x00030820
        /*11b8*/ 	.short	0x010a
        /*11ba*/ 	.byte	0x3f
	.zero		1


	//   ....[71]....
        /*11bc*/ 	.word	0x000277d0
        /*11c0*/ 	.word	0x00000006
        /*11c4*/ 	.word	0x00000000
        /*11c8*/ 	.short	0x010a
        /*11ca*/ 	.byte	0x3f
	.zero		1


	//   ....[72]....
        /*11cc*/ 	.word	0x00027840
        /*11d0*/ 	.word	0x00000007
        /*11d4*/ 	.word	0x00000000
        /*11d8*/ 	.short	0x010a
        /*11da*/ 	.byte	0x3f
	.zero		1


	//   ....[73]....
        /*11dc*/ 	.word	0x000278b0
        /*11e0*/ 	.word	0x00000004
        /*11e4*/ 	.word	0x00000000
        /*11e8*/ 	.short	0x010a
        /*11ea*/ 	.byte	0x3f
	.zero		1


	//   ....[74]....
        /*11ec*/ 	.word	0x000278e0
        /*11f0*/ 	.word	0x00000003
        /*11f4*/ 	.word	0x00000000
        /*11f8*/ 	.short	0x010a
        /*11fa*/ 	.byte	0x3f
	.zero		1


	//   ....[75]....
        /*11fc*/ 	.word	0x00027940
        /*1200*/ 	.word	0x00000032
        /*1204*/ 	.word	0x000308b0
        /*1208*/ 	.short	0x010a
        /*120a*/ 	.byte	0x3f
	.zero		1


	//   ....[76]....
        /*120c*/ 	.word	0x00027ce0
        /*1210*/ 	.word	0x00000005
        /*1214*/ 	.word	0x00030800
        /*1218*/ 	.short	0x010a
        /*121a*/ 	.byte	0x3f
	.zero		1


	//   ....[77]....
        /*121c*/ 	.word	0x000280b0
        /*1220*/ 	.word	0x0000003d
        /*1224*/ 	.word	0x00030800
        /*1228*/ 	.short	0x010a
        /*122a*/ 	.byte	0x3f
	.zero		1


	//   ....[78]....
        /*122c*/ 	.word	0x00028100
        /*1230*/ 	.word	0x0000000b
        /*1234*/ 	.word	0x00030830
        /*1238*/ 	.short	0x010a
        /*123a*/ 	.byte	0x3f
	.zero		1


	//   ....[79]....
        /*123c*/ 	.word	0x00028160
        /*1240*/ 	.word	0x0000000a
        /*1244*/ 	.word	0x00030830
        /*1248*/ 	.short	0x010a
        /*124a*/ 	.byte	0x3f
	.zero		1


	//   ....[80]....
        /*124c*/ 	.word	0x000281c0
        /*1250*/ 	.word	0x00000009
        /*1254*/ 	.word	0x00030850
        /*1258*/ 	.short	0x010a
        /*125a*/ 	.byte	0x3f
	.zero		1


	//   ....[81]....
        /*125c*/ 	.word	0x00028220
        /*1260*/ 	.word	0x0000000d
        /*1264*/ 	.word	0x00030830
        /*1268*/ 	.short	0x010a
        /*126a*/ 	.byte	0x3f
	.zero		1


	//   ....[82]....
        /*126c*/ 	.word	0x00028280
        /*1270*/ 	.word	0x00000002
        /*1274*/ 	.word	0x00030850
        /*1278*/ 	.short	0x010a
        /*127a*/ 	.byte	0x3f
	.zero		1


	//   ....[83]....
        /*127c*/ 	.word	0x000282e0
        /*1280*/ 	.word	0x0000000d
        /*1284*/ 	.word	0x00030830
        /*1288*/ 	.short	0x010a
        /*128a*/ 	.byte	0x3f
	.zero		1


	//   ....[84]....
        /*128c*/ 	.word	0x00028340
        /*1290*/ 	.word	0x00000002
        /*1294*/ 	.word	0x00030850
        /*1298*/ 	.short	0x010a
        /*129a*/ 	.byte	0x3f
	.zero		1


	//   ....[85]....
        /*129c*/ 	.word	0x000283a0
        /*12a0*/ 	.word	0x00000005
        /*12a4*/ 	.word	0x00030850
        /*12a8*/ 	.short	0x010a
        /*12aa*/ 	.byte	0x3f
	.zero		1


	//   ....[86]....
        /*12ac*/ 	.word	0x00028550
        /*12b0*/ 	.word	0x00000013
        /*12b4*/ 	.word	0x00030820
        /*12b8*/ 	.short	0x010a
        /*12ba*/ 	.byte	0x3f
	.zero		1


	//   ....[87]....
        /*12bc*/ 	.word	0x000285a0
        /*12c0*/ 	.word	0x00000006
        /*12c4*/ 	.word	0x000308a0
        /*12c8*/ 	.short	0x010a
        /*12ca*/ 	.byte	0x3f
	.zero		1


	//   ....[88]....
        /*12cc*/ 	.word	0x000285f0
        /*12d0*/ 	.word	0x00000006
        /*12d4*/ 	.word	0x000308c0
        /*12d8*/ 	.short	0x010a
        /*12da*/ 	.byte	0x3f
	.zero		1


	//   ....[89]....
        /*12dc*/ 	.word	0x00028640
        /*12e0*/ 	.word	0x00000008
        /*12e4*/ 	.word	0x000308a0
        /*12e8*/ 	.short	0x010a
        /*12ea*/ 	.byte	0x3f
	.zero		1


	//   ....[90]....
        /*12ec*/ 	.word	0x00028690
        /*12f0*/ 	.word	0x00000008
        /*12f4*/ 	.word	0x000308c0
        /*12f8*/ 	.short	0x010a
        /*12fa*/ 	.byte	0x3f
	.zero		1


	//   ....[91]....
        /*12fc*/ 	.word	0x00028830
        /*1300*/ 	.word	0x00000000
        /*1304*/ 	.word	0x00030840
        /*1308*/ 	.short	0x010a
        /*130a*/ 	.byte	0x3f
	.zero		1


	//   ....[92]....
        /*130c*/ 	.word	0x00029430
        /*1310*/ 	.word	0x00000013
        /*1314*/ 	.word	0x00030820
        /*1318*/ 	.short	0x010a
        /*131a*/ 	.byte	0x3f
	.zero		1


	//   ....[93]....
        /*131c*/ 	.word	0x00029480
        /*1320*/ 	.word	0x00000003
        /*1324*/ 	.word	0x00030840
        /*1328*/ 	.short	0x010a
        /*132a*/ 	.byte	0x3f
	.zero		1


	//   ....[94]....
        /*132c*/ 	.word	0x000294d0
        /*1330*/ 	.word	0x00000002
        /*1334*/ 	.word	0x00030860
        /*1338*/ 	.short	0x010a
        /*133a*/ 	.byte	0x3f
	.zero		1


	//   ....[95]....
        /*133c*/ 	.word	0x00029520
        /*1340*/ 	.word	0x00000003
        /*1344*/ 	.word	0x00030840
        /*1348*/ 	.short	0x010a
        /*134a*/ 	.byte	0x3f
	.zero		1


	//   ....[96]....
        /*134c*/ 	.word	0x00029570
        /*1350*/ 	.word	0x00000002
        /*1354*/ 	.word	0x00030860
        /*1358*/ 	.short	0x010a
        /*135a*/ 	.byte	0x3f
	.zero		1


	//   ....[97]....
        /*135c*/ 	.word	0x000295c0
        /*1360*/ 	.word	0x00000003
        /*1364*/ 	.word	0x00030840
        /*1368*/ 	.short	0x010a
        /*136a*/ 	.byte	0x3f
	.zero		1


	//   ....[98]....
        /*136c*/ 	.word	0x00029610
        /*1370*/ 	.word	0x00000002
        /*1374*/ 	.word	0x00030860
        /*1378*/ 	.short	0x010a
        /*137a*/ 	.byte	0x3f
	.zero		1


	//   ....[99]....
        /*137c*/ 	.word	0x00029660
        /*1380*/ 	.word	0x00000000
        /*1384*/ 	.word	0x00030860
        /*1388*/ 	.short	0x010a
        /*138a*/ 	.byte	0x3f
	.zero		1


	//   ....[100]....
        /*138c*/ 	.word	0x0002a200
        /*1390*/ 	.word	0x00000000
        /*1394*/ 	.word	0x00030820
        /*1398*/ 	.short	0x010a
        /*139a*/ 	.byte	0x3f
	.zero		1


	//   ....[101]....
        /*139c*/ 	.word	0x0002a3a0
        /*13a0*/ 	.word	0x00000006
        /*13a4*/ 	.word	0x00000000
        /*13a8*/ 	.short	0x010a
        /*13aa*/ 	.byte	0x3f
	.zero		1


	//   ....[102]....
        /*13ac*/ 	.word	0x0002a3f0
        /*13b0*/ 	.word	0x00000007
        /*13b4*/ 	.word	0x00000000
        /*13b8*/ 	.short	0x010a
        /*13ba*/ 	.byte	0x3f
	.zero		1


	//   ....[103]....
        /*13bc*/ 	.word	0x0002a440
        /*13c0*/ 	.word	0x00000004
        /*13c4*/ 	.word	0x00000000
        /*13c8*/ 	.short	0x010a
        /*13ca*/ 	.byte	0x3f
	.zero		1


	//   ....[104]....
        /*13cc*/ 	.word	0x0002b740
        /*13d0*/ 	.word	0x00000008
        /*13d4*/ 	.word	0x00000000
        /*13d8*/ 	.short	0x010a
        /*13da*/ 	.byte	0x3f
	.zero		1


	//   ....[105]....
        /*13dc*/ 	.word	0x0002fdb0
        /*13e0*/ 	.word	0x0000004a
        /*13e4*/ 	.word	0x00000000
        /*13e8*/ 	.short	0x010a
        /*13ea*/ 	.byte	0x3f
	.zero		1


	//   ....[106]....
        /*13ec*/ 	.word	0x00034140
        /*13f0*/ 	.word	0x0000000a
        /*13f4*/ 	.word	0x00000000
        /*13f8*/ 	.short	0x010a
        /*13fa*/ 	.byte	0x3f
	.zero		1


	//   ....[107]....
        /*13fc*/ 	.word	0x00034e00
        /*1400*/ 	.word	0x0000000a
        /*1404*/ 	.word	0x00000000
        /*1408*/ 	.short	0x0101
        /*140a*/ 	.byte	0x3f
	.zero		1


	//   ....[108]....
        /*140c*/ 	.word	0x00034e40
        /*1410*/ 	.word	0x00000008
        /*1414*/ 	.word	0x00000000
        /*1418*/ 	.short	0x010a
        /*141a*/ 	.byte	0x3f
	.zero		1


	//   ....[109]....
        /*141c*/ 	.word	0x00034e90
        /*1420*/ 	.word	0x0000004a
        /*1424*/ 	.word	0x00000000
        /*1428*/ 	.short	0x010a
        /*142a*/ 	.byte	0x3f
	.zero		1


	//   ....[110]....
        /*142c*/ 	.word	0x00034ee0
        /*1430*/ 	.word	0x0000000a
        /*1434*/ 	.word	0x00000000
        /*1438*/ 	.short	0x010a
        /*143a*/ 	.byte	0x3f
	.zero		1


	//----- nvinfo : EIATTR_NUM_MBARRIERS
	.align		4
.L_757:
        /*143c*/ 	.byte	0x03, 0x38
        /*143e*/ 	.short	0x0016


	//----- nvinfo : EIATTR_EXIT_INSTR_OFFSETS
	.align		4
        /*1440*/ 	.byte	0x04, 0x1c
        /*1442*/ 	.short	(.L_759 - .L_758)


	//   ....[0]....
.L_758:
        /*1444*/ 	.word	0x00000b60


	//   ....[1]....
        /*1448*/ 	.word	0x0001e1b0


	//   ....[2]....
        /*144c*/ 	.word	0x00027930


	//----- nvinfo : EIATTR_MAX_THREADS
	.align		4
.L_759:
        /*1450*/ 	.byte	0x04, 0x05
        /*1452*/ 	.short	(.L_761 - .L_760)
.L_760:
        /*1454*/ 	.word	0x00000180
        /*1458*/ 	.word	0x00000001
        /*145c*/ 	.word	0x00000001


	//----- nvinfo : EIATTR_CRS_STACK_SIZE
	.align		4
.L_761:
        /*1460*/ 	.byte	0x04, 0x1e
        /*1462*/ 	.short	(.L_763 - .L_762)
.L_762:
        /*1464*/ 	.word	0x00000000


	//----- nvinfo : EIATTR_CBANK_PARAM_SIZE
	.align		4
.L_763:
        /*1468*/ 	.byte	0x03, 0x19
        /*146a*/ 	.short	0x0af0


	//----- nvinfo : EIATTR_PARAM_CBANK
	.align		4
        /*146c*/ 	.byte	0x04, 0x0a
        /*146e*/ 	.short	(.L_765 - .L_764)
	.align		4
.L_764:
        /*1470*/ 	.word	index@(.nv.constant0._ZN7cutlass13device_kernelIN5flash11enable_sm90INS1_16FlashAttnFwdSm90INS1_25CollectiveMainloopFwdSm90ILi2EN4cute5tupleIJNS5_1CILi1EEES8_S8_EEENS6_IJNS7_ILi128EEENS7_ILi96EEENS7_ILi192EEEEEELi192ENS_10bfloat16_tEfNS_4arch4Sm90ELb0ELb1ELb1ELb1ELb0ELb1ELb0ELb1ELb1ELb1ELb1ELb0EEENS1_21CollectiveEpilogueFwdINS6_IJSA_SC_SB_EEES9_SE_SG_Li256ELb1ELb1ELb1ELb0EEENS1_36VarlenDynamicPersistentTileSchedulerILi128ELi96ELi256ELi128ELb1ELb1ELb1ELb1ELb0ELb1EEEEEEEEEvNT_6ParamsE)
        /*1474*/ 	.short	0x0210
        /*1476*/ 	.short	0x0af0


	//----- nvinfo : EIATTR_SW_WAR
	.align		4
.L_765:
        /*1478*/ 	.byte	0x04, 0x36
        /*147a*/ 	.short	(.L_767 - .L_766)
.L_766:
        /*147c*/ 	.word	0x00000008
.L_767:


//--------------------- .nv.info._ZN7cutlass13device_kernelIN5flash11enable_sm90INS1_16FlashAttnFwdSm90INS1_25CollectiveMainloopFwdSm90ILi2EN4cute5tupleIJNS5_1CILi1EEES8_S8_EEENS6_IJNS7_ILi128EEENS7_ILi112EEENS7_ILi192EEEEEELi192ENS_10bfloat16_tEfNS_4arch4Sm90ELb1ELb0ELb1ELb0ELb0ELb0ELb0ELb1ELb1ELb1ELb1ELb0EEENS1_21CollectiveEpilogueFwdINS6_IJSA_SC_SB_EEES9_SE_SG_Li256ELb0ELb1ELb1ELb0EEENS1_19SingleTileSchedulerILb0ELb1ELb1ELi128EEEEEEEEEvNT_6ParamsE --------------------------
	.section	.nv.info._ZN7cutlass13device_kernelIN5flash11enable_sm90INS1_16FlashAttnFwdSm90INS1_25CollectiveMainloopFwdSm90ILi2EN4cute5tupleIJNS5_1CILi1EEES8_S8_EEENS6_IJNS7_ILi128EEENS7_ILi112EEENS7_ILi192EEEEEELi192ENS_10bfloat16_tEfNS_4arch4Sm90ELb1ELb0ELb1ELb0ELb0ELb0ELb0ELb1ELb1ELb1ELb1ELb0EEENS1_21CollectiveEpilogueFwdINS6_IJSA_SC_SB_EEES9_SE_SG_Li256ELb0ELb1ELb1ELb0EEENS1_19SingleTileSchedulerILb0ELb1ELb1ELi128EEEEEEEEEvNT_6ParamsE,"",@"SHT_CUDA_INFO"
	.sectionflags	@""
	.align	4


	//----- nvinfo : EIATTR_CUDA_API_VERSION
	.align		4
        /*0000*/ 	.byte	0x04, 0x37
        /*0002*/ 	.short	(.L_769 - .L_768)
.L_768:
        /*0004*/ 	.word	0x00000082


	//----- nvinfo : EIATTR_KPARAM_INFO
	.align		4
.L_769:
        /*0008*/ 	.byte	0x04, 0x17
        /*000a*/ 	.short	(.L_771 - .L_770)
.L_770:
        /*000c*/ 	.word	0x00000000
        /*0010*/ 	.short	0x0000
        /*0012*/ 	.short	0x0070
        /*0014*/ 	.byte	0x00, 0xf0, 0x01, 0x28


	//----- nvinfo : EIATTR_SPARSE_MMA_MASK
	.align		4
.L_771:
        /*0018*/ 	.byte	0x03, 0x50
        /*001a*/ 	.short	0x0000


	//----- nvinfo : EIATTR_MAXREG_COUNT
	.align		4
        /*001c*/ 	.byte	0x03, 0x1b
        /*001e*/ 	.short	0x00a8


	//----- nvinfo : EIATTR_NUM_BARRIERS
	.align		4
        /*0020*/ 	.byte	0x02, 0x4c
        /*0022*/ 	.byte	0x09
	.zero		1


	//----- nvinfo : EIATTR_EXTERNS
	.align		4
        /*0024*/ 	.byte	0x04, 0x0f
        /*0026*/ 	.short	(.L_773 - .L_772)


	//   ....[0]....
	.align		4
.L_772:
        /*0028*/ 	.word	index@(__assertfail)


	//----- nvinfo : EIATTR_ANNOTATIONS
	.align		4
.L_773:
        /*002c*/ 	.byte	0x04, 0x55
        /*002e*/ 	.short	(.L_775 - .L_774)


	//   ....[0]....
.L_774:
        /* <DEDUP_REMOVED lines=9> */


	//----- nvinfo : EIATTR_MERCURY_ISA_VERSION
	.align		4
.L_775:
        /*00a8*/ 	.byte	0x03, 0x5f
        /*00aa*/ 	.short	0x0101


	//----- nvinfo : EIATTR_INT_WARP_WIDE_INSTR_OFFSETS
	.align		4
        /*00ac*/ 	.byte	0x04, 0x31
        /*00ae*/ 	.short	(.L_777 - .L_776)


	//   ....[0]....
.L_776:
        /*00b0*/ 	.word	0x00000130


	//   ....[1]....
        /*00b4*/ 	.word	0x00000170


	//   ....[2]....
        /*00b8*/ 	.word	0x000001e0


	//----- nvinfo : EIATTR_COOP_GROUP_MASK_REGIDS
	.align		4
.L_777:
        /*00bc*/ 	.byte	0x04, 0x29
        /*00be*/ 	.short	(.L_779 - .L_778)


	//   ....[0]....
.L_778:
        /*00c0*/ 	.word	0xffffffff


	//   ....[1]....
        /*00c4*/ 	.word	0xffffffff


	//   ....[2]....
        /*00c8*/ 	.word	0xffffffff


	//   ....[3]....
        /*00cc*/ 	.word	0xffffffff


	//   ....[4]....
        /*00d0*/ 	.word	0xffffffff


	//   ....[5]....
        /*00d4*/ 	.word	0xffffffff


	//   ....[6]....
        /*00d8*/ 	.word	0xffffffff


	//   ....[7]....
        /*00dc*/ 	.word	0xffffffff


	//   ....[8]....
        /*00e0*/ 	.word	0xffffffff


	//   ....[9]....
        /*00e4*/ 	.word	0xffffffff


	//   ....[10]....
        /*00e8*/ 	.word	0xffffffff


	//   ....[11]....
        /*00ec*/ 	.word	0xffffffff


	//   ....[12]....
        /*00f0*/ 	.word	0xffffffff


	//   ....[13]....
        /*00f4*/ 	.word	0xffffffff


	//   ....[14]....
        /*00f8*/ 	.word	0xffffffff


	//   ....[15]....
        /*00fc*/ 	.word	0xffffffff


	//   ....[16]....
        /*0100*/ 	.word	0xffffffff


	//   ....[17]....
        /*0104*/ 	.word	0xffffffff


	//   ....[18]....
        /*0108*/ 	.word	0xffffffff


	//   ....[19]....
        /*010c*/ 	.word	0xffffffff


	//   ....[20]....
        /*0110*/ 	.word	0xffffffff


	//   ....[21]....
        /*0114*/ 	.word	0xffffffff


	//   ....[22]....
        /*0118*/ 	.word	0xffffffff


	//   ....[23]....
        /*011c*/ 	.word	0xffffffff


	//   ....[24]....
        /*0120*/ 	.word	0xffffffff


	//   ....[25]....
        /*0124*/ 	.word	0xffffffff


	//   ....[26]....
        /*0128*/ 	.word	0xffffffff


	//   ....[27]....
        /*012c*/ 	.word	0xffffffff


	//   ....[28]....
        /*0130*/ 	.word	0xffffffff


	//   ....[29]....
        /*0134*/ 	.word	0xffffffff


	//   ....[30]....
        /*0138*/ 	.word	0xffffffff


	//   ....[31]....
        /*013c*/ 	.word	0xffffffff


	//   ....[32]....
        /*0140*/ 	.word	0xffffffff


	//   ....[33]....
        /*0144*/ 	.word	0xffffffff


	//   ....[34]....
        /*0148*/ 	.word	0xffffffff


	//   ....[35]....
        /*014c*/ 	.word	0xffffffff


	//   ....[36]....
        /*0150*/ 	.word	0xffffffff


	//   ....[37]....
        /*0154*/ 	.word	0xffffffff


	//   ....[38]....
        /*0158*/ 	.word	0xffffffff


	//   ....[39]....
        /*015c*/ 	.word	0xffffffff


	//   ....[40]....
        /*0160*/ 	.word	0xffffffff


	//   ....[41]....
        /*0164*/ 	.word	0xffffffff


	//   ....[42]....
        /*0168*/ 	.word	0xffffffff


	//   ....[43]....
        /*016c*/ 	.word	0xffffffff


	//   ....[44]....
        /*0170*/ 	.word	0xffffffff


	//   ....[45]....
        /*0174*/ 	.word	0xffffffff


	//   ....[46]....
        /*0178*/ 	.word	0xffffffff


	//   ....[47]....
        /*017c*/ 	.word	0xffffffff


	//   ....[48]....
        /*0180*/ 	.word	0xffffffff


	//   ....[49]....
        /*0184*/ 	.word	0xffffffff


	//   ....[50]....
        /*0188*/ 	.word	0xffffffff


	//   ....[51]....
        /*018c*/ 	.word	0xffffffff


	//   ....[52]....
        /*0190*/ 	.word	0xffffffff


	//   ....[53]....
        /*0194*/ 	.word	0xffffffff


	//   ....[54]....
        /*0198*/ 	.word	0xffffffff


	//   ....[55]....
        /*019c*/ 	.word	0x0500000f


	//   ....[56]....
        /*01a0*/ 	.word	0x0500000f


	//   ....[57]....
        /*01a4*/ 	.word	0x0500000f


	//   ....[58]....
        /*01a8*/ 	.word	0x0500000f


	//   ....[59]....
        /*01ac*/ 	.word	0x0500000f


	//   ....[60]....
        /*01b0*/ 	.word	0x0500000f


	//   ....[61]....
        /*01b4*/ 	.word	0x0500000f


	//   ....[62]....
        /*01b8*/ 	.word	0x0500000f


	//   ....[63]....
        /*01bc*/ 	.word	0x0500000f


	//   ....[64]....
        /*01c0*/ 	.word	0x0500000f


	//   ....[65]....
        /*01c4*/ 	.word	0x0500000f


	//   ....[66]....
        /*01c8*/ 	.word	0x0500000f


	//   ....[67]....
        /*01cc*/ 	.word	0x0500000f


	//   ....[68]....
        /*01d0*/ 	.word	0x0500000f


	//   ....[69]....
        /*01d4*/ 	.word	0x0500000f


	//   ....[70]....
        /*01d8*/ 	.word	0x0500000f


	//   ....[71]....
        /*01dc*/ 	.word	0x0500000f


	//   ....[72]....
        /*01e0*/ 	.word	0x0500000f


	//----- nvinfo : EIATTR_COOP_GROUP_INSTR_OFFSETS
	.align		4
.L_779:
        /*01e4*/ 	.byte	0x04, 0x28
        /*01e6*/ 	.short	(.L_781 - .L_780)


	//   ....[0]....
.L_780:
        /*01e8*/ 	.word	0x00000060


	//   ....[1]....
        /*01ec*/ 	.word	0x00000140


	//   ....[2]....
        /*01f0*/ 	.word	0x00000190


	//   ....[3]....
        /*01f4*/ 	.word	0x000003c0


	//   ....[4]....
        /*01f8*/ 	.word	0x00000520


	//   ....[5]....
        /*01fc*/ 	.word	0x00000640


	//   ....[6]....
        /*0200*/ 	.word	0x000007a0


	//   ....[7]....
        /*0204*/ 	.word	0x000013a0


	//   ....[8]....
        /*0208*/ 	.word	0x00003ec0


	//   ....[9]....
        /*020c*/ 	.word	0x000047e0


	//   ....[10]....
        /*0210*/ 	.word	0x000048e0


	//   ....[11]....
        /*0214*/ 	.word	0x00004980


	//   ....[12]....
        /*0218*/ 	.word	0x00005330


	//   ....[13]....
        /*021c*/ 	.word	0x000053c0


	//   ....[14]....
        /*0220*/ 	.word	0x00008f20


	//   ....[15]....
        /*0224*/ 	.word	0x00009490


	//   ....[16]....
        /*0228*/ 	.word	0x000097b0


	//   ....[17]....
        /*022c*/ 	.word	0x000098f0


	//   ....[18]....
        /*0230*/ 	.word	0x0000a080


	//   ....[19]....
        /*0234*/ 	.word	0x0000a0e0


	//   ....[20]....
        /*0238*/ 	.word	0x0000e1e0


	//   ....[21]....
        /*023c*/ 	.word	0x0000e270


	//   ....[22]....
        /*0240*/ 	.word	0x0000e320


	//   ....[23]....
        /*0244*/ 	.word	0x0000e490


	//   ....[24]....
        /*0248*/ 	.word	0x0000f8a0


	//   ....[25]....
        /*024c*/ 	.word	0x0000f8d0


	//   ....[26]....
        /*0250*/ 	.word	0x0000f980


	//   ....[27]....
        /*0254*/ 	.word	0x0000f9e0


	//   ....[28]....
        /*0258*/ 	.word	0x00010ad0


	//   ....[29]....
        /*025c*/ 	.word	0x00010b20


	//   ....[30]....
        /*0260*/ 	.word	0x00010b60


	//   ....[31]....
        /*0264*/ 	.word	0x00010b90


	//   ....[32]....
        /*0268*/ 	.word	0x00010bd0


	//   ....[33]....
        /*026c*/ 	.word	0x00010bf0


	//   ....[34]....
        /*0270*/ 	.word	0x00011570


	//   ....[35]....
        /*0274*/ 	.word	0x00011580


	//   ....[36]....
        /*0278*/ 	.word	0x000122f0


	//   ....[37]....
        /*027c*/ 	.word	0x00012e80


	//   ....[38]....
        /*0280*/ 	.word	0x00013850


	//   ....[39]....
        /*0284*/ 	.word	0x00013890


	//   ....[40]....
        /*0288*/ 	.word	0x000138c0


	//   ....[41]....
        /*028c*/ 	.word	0x00013910


	//   ....[42]....
        /*0290*/ 	.word	0x00013990


	//   ....[43]....
        /*0294*/ 	.word	0x000139c0


	//   ....[44]....
        /*0298*/ 	.word	0x00013a40


	//   ....[45]....
        /*029c*/ 	.word	0x00013a70


	//   ....[46]....
        /*02a0*/ 	.word	0x00013af0


	//   ....[47]....
        /*02a4*/ 	.word	0x00013b30


	//   ....[48]....
        /*02a8*/ 	.word	0x00013ba0


	//   ....[49]....
        /*02ac*/ 	.word	0x00013bd0


	//   ....[50]....
        /*02b0*/ 	.word	0x00013c50


	//   ....[51]....
        /*02b4*/ 	.word	0x00013c90


	//   ....[52]....
        /*02b8*/ 	.word	0x00013d00


	//   ....[53]....
        /*02bc*/ 	.word	0x00013d30


	//   ....[54]....
        /*02c0*/ 	.word	0x00016370


	//   ....[55]....
        /*02c4*/ 	.word	0x00016920


	//   ....[56]....
        /*02c8*/ 	.word	0x00016aa0


	//   ....[57]....
        /*02cc*/ 	.word	0x00016af0


	//   ....[58]....
        /*02d0*/ 	.word	0x00016c30


	//   ....[59]....
        /*02d4*/ 	.word	0x00016ca0


	//   ....[60]....
        /*02d8*/ 	.word	0x00016da0


	//   ....[61]....
        /*02dc*/ 	.word	0x00016e10


	//   ....[62]....
        /*02e0*/ 	.word	0x00016f10


	//   ....[63]....
        /*02e4*/ 	.word	0x00016f80


	//   ....[64]....
        /*02e8*/ 	.word	0x00017080


	//   ....[65]....
        /*02ec*/ 	.word	0x000170f0


	//   ....[66]....
        /*02f0*/ 	.word	0x000171f0


	//   ....[67]....
        /*02f4*/ 	.word	0x00017260


	//   ....[68]....
        /*02f8*/ 	.word	0x00017360


	//   ....[69]....
        /*02fc*/ 	.word	0x000173c0


	//   ....[70]....
        /*0300*/ 	.word	0x000174b0


	//   ....[71]....
        /*0304*/ 	.word	0x00017500


	//   ....[72]....
        /*0308*/ 	.word	0x00017900


	//----- nvinfo : EIATTR_REG_RECONFIG
	.align		4
.L_781:
        /*030c*/ 	.byte	0x01, 0x54
	.zero		2


	//----- nvinfo : EIATTR_SYSCALL_OFFSETS
	.align		4
        /*0310*/ 	.byte	0x04, 0x46
        /*0312*/ 	.short	(.L_783 - .L_782)


	//   ....[0]....
.L_782:
        /*0314*/ 	.word	0x00001570


	//   ....[1]....
        /*0318*/ 	.word	0x00012b00


	//   ....[2]....
        /*031c*/ 	.word	0x00012c40


	//   ....[3]....
        /*0320*/ 	.word	0x00012d30


	//   ....[4]....
        /*0324*/ 	.word	0x00013490


	//----- nvinfo : EIATTR_MBARRIER_INSTR_OFFSETS
	.align		4
.L_783:
        /*0328*/ 	.byte	0x04, 0x39
        /*032a*/ 	.short	(.L_785 - .L_784)


	//   ....[0]....
.L_784:
        /*032c*/ 	.word	0x00000270
        /*0330*/ 	.word	0x000000ff
        /*0334*/ 	.word	0x00036800
        /*0338*/ 	.short	0x0100
        /*033a*/ 	.byte	0x08
	.zero		1


	//   ....[1]....
        /*033c*/ 	.word	0x00000280
        /*0340*/ 	.word	0x000000ff
        /*0344*/ 	.word	0x00036820
        /*0348*/ 	.short	0x0100
        /*034a*/ 	.byte	0x08
	.zero		1


	//   ....[2]....
        /*034c*/ 	.word	0x00000370
        /*0350*/ 	.word	0x000000ff
        /*0354*/ 	.word	0x00036830
        /*0358*/ 	.short	0x0100
        /*035a*/ 	.byte	0x08
	.zero		1


	//   ....[3]....
        /*035c*/ 	.word	0x00000380
        /*0360*/ 	.word	0x000000ff
        /*0364*/ 	.word	0x00036840
        /*0368*/ 	.short	0x0100
        /*036a*/ 	.byte	0x08
	.zero		1


	//   ....[4]....
        /*036c*/ 	.word	0x00000390
        /*0370*/ 	.word	0x000000ff
        /*0374*/ 	.word	0x00036838
        /*0378*/ 	.short	0x0100
        /*037a*/ 	.byte	0x08
	.zero		1


	//   ....[5]....
        /*037c*/ 	.word	0x000003a0
        /*0380*/ 	.word	0x000000ff
        /*0384*/ 	.word	0x00036848
        /*0388*/ 	.short	0x0100
        /*038a*/ 	.byte	0x08
	.zero		1


	//   ....[6]....
        /*038c*/ 	.word	0x000004d0
        /*0390*/ 	.word	0x000000ff
        /*0394*/ 	.word	0x00036850
        /*0398*/ 	.short	0x0100
        /*039a*/ 	.byte	0x08
	.zero		1


	//   ....[7]....
        /*039c*/ 	.word	0x000004e0
        /*03a0*/ 	.word	0x000000ff
        /*03a4*/ 	.word	0x00036860
        /*03a8*/ 	.short	0x0100
        /*03aa*/ 	.byte	0x08
	.zero		1


	//   ....[8]....
        /*03ac*/ 	.word	0x000004f0
        /*03b0*/ 	.word	0x000000ff
        /*03b4*/ 	.word	0x00036858
        /*03b8*/ 	.short	0x0100
        /*03ba*/ 	.byte	0x08
	.zero		1


	//   ....[9]....
        /*03bc*/ 	.word	0x00000500
        /*03c0*/ 	.word	0x000000ff
        /*03c4*/ 	.word	0x00036868
        /*03c8*/ 	.short	0x0100
        /*03ca*/ 	.byte	0x08
	.zero		1


	//   ....[10]....
        /*03cc*/ 	.word	0x000005f0
        /*03d0*/ 	.word	0x000000ff
        /*03d4*/ 	.word	0x00036870
        /*03d8*/ 	.short	0x0100
        /*03da*/ 	.byte	0x06
	.zero		1


	//   ....[11]....
        /*03dc*/ 	.word	0x00000600
        /*03e0*/ 	.word	0x000000ff
        /*03e4*/ 	.word	0x00036880
        /*03e8*/ 	.short	0x0100
        /*03ea*/ 	.byte	0x06
	.zero		1


	//   ....[12]....
        /*03ec*/ 	.word	0x00000610
        /*03f0*/ 	.word	0x000000ff
        /*03f4*/ 	.word	0x00036878
        /*03f8*/ 	.short	0x0100
        /*03fa*/ 	.byte	0x06
	.zero		1


	//   ....[13]....
        /*03fc*/ 	.word	0x00000620
        /*0400*/ 	.word	0x000000ff
        /*0404*/ 	.word	0x00036888
        /*0408*/ 	.short	0x0100
        /*040a*/ 	.byte	0x06
	.zero		1


	//   ....[14]....
        /*040c*/ 	.word	0x00000750
        /*0410*/ 	.word	0x000000ff
        /*0414*/ 	.word	0x00036890
        /*0418*/ 	.short	0x0100
        /*041a*/ 	.byte	0x08
	.zero		1


	//   ....[15]....
        /*041c*/ 	.word	0x00000760
        /*0420*/ 	.word	0x000000ff
        /*0424*/ 	.word	0x000368a0
        /*0428*/ 	.short	0x0100
        /*042a*/ 	.byte	0x08
	.zero		1


	//   ....[16]....
        /*042c*/ 	.word	0x00000770
        /*0430*/ 	.word	0x000000ff
        /*0434*/ 	.word	0x00036898
        /*0438*/ 	.short	0x0100
        /*043a*/ 	.byte	0x08
	.zero		1


	//   ....[17]....
        /*043c*/ 	.word	0x00000780
        /*0440*/ 	.word	0x000000ff
        /*0444*/ 	.word	0x000368a8
        /*0448*/ 	.short	0x0100
        /*044a*/ 	.byte	0x08
	.zero		1


	//   ....[18]....
        /*044c*/ 	.word	0x000008b0
        /*0450*/ 	.word	0x000000ff
        /*0454*/ 	.word	0x000368b0
        /*0458*/ 	.short	0x0100
        /*045a*/ 	.byte	0x08
	.zero		1


	//   ....[19]....
        /*045c*/ 	.word	0x000008c0
        /*0460*/ 	.word	0x000000ff
        /*0464*/ 	.word	0x000368c0
        /*0468*/ 	.short	0x0100
        /*046a*/ 	.byte	0x08
	.zero		1


	//   ....[20]....
        /*046c*/ 	.word	0x000008d0
        /*0470*/ 	.word	0x000000ff
        /*0474*/ 	.word	0x000368b8
        /*0478*/ 	.short	0x0100
        /*047a*/ 	.byte	0x08
	.zero		1


	//   ....[21]....
        /*047c*/ 	.word	0x000008e0
        /*0480*/ 	.word	0x000000ff
        /*0484*/ 	.word	0x000368c8
        /*0488*/ 	.short	0x0100
        /*048a*/ 	.byte	0x08
	.zero		1


	//   ....[22]....
        /*048c*/ 	.word	0x000015a0
        /*0490*/ 	.word	0x000000ff
        /*0494*/ 	.word	0x00036800
        /*0498*/ 	.short	0x010a
        /*049a*/ 	.byte	0x04
	.zero		1


	//   ....[23]....
        /*049c*/ 	.word	0x00001640
        /*04a0*/ 	.word	0x000000ff
        /*04a4*/ 	.word	0x00036830
        /*04a8*/ 	.short	0x010a
        /*04aa*/ 	.byte	0x04
	.zero		1


	//   ....[24]....
        /*04ac*/ 	.word	0x000016e0
        /*04b0*/ 	.word	0x000000ff
        /*04b4*/ 	.word	0x00036830
        /*04b8*/ 	.short	0x010a
        /*04ba*/ 	.byte	0x04
	.zero		1


	//   ....[25]....
        /*04bc*/ 	.word	0x000059f0
        /*04c0*/ 	.word	0x00000003
        /*04c4*/ 	.word	0x00000000
        /*04c8*/ 	.short	0x0101
        /*04ca*/ 	.byte	0x3f
	.zero		1


	//   ....[26]....
        /*04cc*/ 	.word	0x00006110
        /*04d0*/ 	.word	0x000000ff
        /*04d4*/ 	.word	0x00036830
        /*04d8*/ 	.short	0x010a
        /*04da*/ 	.byte	0x3d
	.zero		1


	//   ....[27]....
        /*04dc*/ 	.word	0x00006150
        /*04e0*/ 	.word	0x000000ff
        /*04e4*/ 	.word	0x00036830
        /*04e8*/ 	.short	0x010a
        /*04ea*/ 	.byte	0x3d
	.zero		1


	//   ....[28]....
        /*04ec*/ 	.word	0x000087f0
        /*04f0*/ 	.word	0x000000ff
        /*04f4*/ 	.word	0x00036850
        /*04f8*/ 	.short	0x010a
        /*04fa*/ 	.byte	0x0b
	.zero		1


	//   ....[29]....
        /*04fc*/ 	.word	0x00008830
        /*0500*/ 	.word	0x000000ff
        /*0504*/ 	.word	0x00036850
        /*0508*/ 	.short	0x010a
        /*050a*/ 	.byte	0x0b
	.zero		1


	//   ....[30]....
        /*050c*/ 	.word	0x0000a700
        /*0510*/ 	.word	0x0000000e
        /*0514*/ 	.word	0x00000000
        /*0518*/ 	.short	0x0101
        /*051a*/ 	.byte	0x3f
	.zero		1


	//   ....[31]....
        /*051c*/ 	.word	0x0000a730
        /*0520*/ 	.word	0x00000008
        /*0524*/ 	.word	0x00000000
        /*0528*/ 	.short	0x0101
        /*052a*/ 	.byte	0x3f
	.zero		1


	//   ....[32]....
        /*052c*/ 	.word	0x0000ae00
        /*0530*/ 	.word	0x000000ff
        /*0534*/ 	.word	0x00036830
        /*0538*/ 	.short	0x010a
        /*053a*/ 	.byte	0x07
	.zero		1


	//   ....[33]....
        /*053c*/ 	.word	0x0000ae50
        /*0540*/ 	.word	0x000000ff
        /*0544*/ 	.word	0x00036830
        /*0548*/ 	.short	0x010a
        /*054a*/ 	.byte	0x07
	.zero		1


	//   ....[34]....
        /*054c*/ 	.word	0x0000d570
        /*0550*/ 	.word	0x000000ff
        /*0554*/ 	.word	0x00036850
        /*0558*/ 	.short	0x010a
        /*055a*/ 	.byte	0x0b
	.zero		1


	//   ....[35]....
        /*055c*/ 	.word	0x0000d5b0
        /*0560*/ 	.word	0x000000ff
        /*0564*/ 	.word	0x00036850
        /*0568*/ 	.short	0x010a
        /*056a*/ 	.byte	0x0b
	.zero		1


	//   ....[36]....
        /*056c*/ 	.word	0x0000eba0
        /*0570*/ 	.word	0x00000015
        /*0574*/ 	.word	0x00000000
        /*0578*/ 	.short	0x0101
        /*057a*/ 	.byte	0x3f
	.zero		1


	//   ....[37]....
        /*057c*/ 	.word	0x0000ec40
        /*0580*/ 	.word	0x00000008
        /*0584*/ 	.word	0x00000000
        /*0588*/ 	.short	0x0101
        /*058a*/ 	.byte	0x3f
	.zero		1


	//   ....[38]....
        /*058c*/ 	.word	0x0000f810
        /*0590*/ 	.word	0x000000ff
        /*0594*/ 	.word	0x00036850
        /*0598*/ 	.short	0x010a
        /*059a*/ 	.byte	0x05
	.zero		1


	//   ....[39]....
        /*059c*/ 	.word	0x0000f850
        /*05a0*/ 	.word	0x000000ff
        /*05a4*/ 	.word	0x00036850
        /*05a8*/ 	.short	0x010a
        /*05aa*/ 	.byte	0x05
	.zero		1


	//   ....[40]....
        /*05ac*/ 	.word	0x0000fd20
        /*05b0*/ 	.word	0x0000000c
        /*05b4*/ 	.word	0x00000000
        /*05b8*/ 	.short	0x0101
        /*05ba*/ 	.byte	0x3f
	.zero		1


	//   ....[41]....
        /*05bc*/ 	.word	0x00010c00
        /*05c0*/ 	.word	0x000000ff
        /*05c4*/ 	.word	0x00000000
        /*05c8*/ 	.short	0x0101
        /*05ca*/ 	.byte	0x04
	.zero		1


	//   ....[42]....
        /*05cc*/ 	.word	0x000130a0
        /*05d0*/ 	.word	0x000000ff
        /*05d4*/ 	.word	0x00036840
        /*05d8*/ 	.short	0x010a
        /*05da*/ 	.byte	0x26
	.zero		1


	//   ....[43]....
        /*05dc*/ 	.word	0x00013e70
        /*05e0*/ 	.word	0x000000ff
        /*05e4*/ 	.word	0x00036800
        /*05e8*/ 	.short	0x0107
        /*05ea*/ 	.byte	0x26
	.zero		1


	//   ....[44]....
        /*05ec*/ 	.word	0x00013ee0
        /*05f0*/ 	.word	0x000000ff
        /*05f4*/ 	.word	0x00036800
        /*05f8*/ 	.short	0x0101
        /*05fa*/ 	.byte	0x26
	.zero		1


	//   ....[45]....
        /*05fc*/ 	.word	0x00013ef0
        /*0600*/ 	.word	0x000000ff
        /*0604*/ 	.word	0x00036820
        /*0608*/ 	.short	0x010a
        /*060a*/ 	.byte	0x26
	.zero		1


	//   ....[46]....
        /*060c*/ 	.word	0x00014310
        /*0610*/ 	.word	0x000000ff
        /*0614*/ 	.word	0x00036848
        /*0618*/ 	.short	0x010a
        /*061a*/ 	.byte	0x26
	.zero		1


	//   ....[47]....
        /*061c*/ 	.word	0x000146c0
        /*0620*/ 	.word	0x000000ff
        /*0624*/ 	.word	0x00036860
        /*0628*/ 	.short	0x010a
        /*062a*/ 	.byte	0x26
	.zero		1


	//   ....[48]....
        /*062c*/ 	.word	0x00014ca0
        /*0630*/ 	.word	0x000000ff
        /*0634*/ 	.word	0x00036840
        /*0638*/ 	.short	0x010a
        /*063a*/ 	.byte	0x26
	.zero		1


	//   ....[49]....
        /*063c*/ 	.word	0x00015060
        /*0640*/ 	.word	0x000000ff
        /*0644*/ 	.word	0x00036868
        /*0648*/ 	.short	0x010a
        /*064a*/ 	.byte	0x26
	.zero		1


	//   ....[50]....
        /*064c*/ 	.word	0x00015690
        /*0650*/ 	.word	0x000000ff
        /*0654*/ 	.word	0x00036848
        /*0658*/ 	.short	0x010a
        /*065a*/ 	.byte	0x26
	.zero		1


	//   ....[51]....
        /*065c*/ 	.word	0x00015a30
        /*0660*/ 	.word	0x000000ff
        /*0664*/ 	.word	0x00036860
        /*0668*/ 	.short	0x010a
        /*066a*/ 	.byte	0x26
	.zero		1


	//   ....[52]....
        /*066c*/ 	.word	0x00015ea0
        /*0670*/ 	.word	0x00000003
        /*0674*/ 	.word	0x00036860
        /*0678*/ 	.short	0x010a
        /*067a*/ 	.byte	0x3f
	.zero		1


	//   ....[53]....
        /*067c*/ 	.word	0x00016300
        /*0680*/ 	.word	0x00000002
        /*0684*/ 	.word	0x00036820
        /*0688*/ 	.short	0x010a
        /*068a*/ 	.byte	0x3f
	.zero		1


	//   ....[54]....
        /*068c*/ 	.word	0x000164a0
        /*0690*/ 	.word	0x00000006
        /*0694*/ 	.word	0x00000000
        /*0698*/ 	.short	0x010a
        /*069a*/ 	.byte	0x3f
	.zero		1


	//   ....[55]....
        /*069c*/ 	.word	0x00016510
        /*06a0*/ 	.word	0x00000003
        /*06a4*/ 	.word	0x00000000
        /*06a8*/ 	.short	0x010a
        /*06aa*/ 	.byte	0x3f
	.zero		1


	//   ....[56]....
        /*06ac*/ 	.word	0x00016570
        /*06b0*/ 	.word	0x00000000
        /*06b4*/ 	.word	0x00000000
        /*06b8*/ 	.short	0x010a
        /*06ba*/ 	.byte	0x3f
	.zero		1


	//   ....[57]....
        /*06bc*/ 	.word	0x000165a0
        /*06c0*/ 	.word	0x00000003
        /*06c4*/ 	.word	0x00000000
        /*06c8*/ 	.short	0x010a
        /*06ca*/ 	.byte	0x3f
	.zero		1


	//   ....[58]....
        /*06cc*/ 	.word	0x00016620
        /*06d0*/ 	.word	0x00000003
        /*06d4*/ 	.word	0x00036800
        /*06d8*/ 	.short	0x010a
        /*06da*/ 	.byte	0x3f
	.zero		1


	//   ....[59]....
        /*06dc*/ 	.word	0x00016690
        /*06e0*/ 	.word	0x00000003
        /*06e4*/ 	.word	0x00036830
        /*06e8*/ 	.short	0x010a
        /*06ea*/ 	.byte	0x3f
	.zero		1


	//   ....[60]....
        /*06ec*/ 	.word	0x000166f0
        /*06f0*/ 	.word	0x0000000b
        /*06f4*/ 	.word	0x00036830
        /*06f8*/ 	.short	0x010a
        /*06fa*/ 	.byte	0x3f
	.zero		1


	//   ....[61]....
        /*06fc*/ 	.word	0x00016750
        /*0700*/ 	.word	0x0000000b
        /*0704*/ 	.word	0x00036850
        /*0708*/ 	.short	0x010a
        /*070a*/ 	.byte	0x3f
	.zero		1


	//   ....[62]....
        /*070c*/ 	.word	0x000167c0
        /*0710*/ 	.word	0x0000000b
        /*0714*/ 	.word	0x00036830
        /*0718*/ 	.short	0x010a
        /*071a*/ 	.byte	0x3f
	.zero		1


	//   ....[63]....
        /*071c*/ 	.word	0x00016820
        /*0720*/ 	.word	0x0000000b
        /*0724*/ 	.word	0x00036850
        /*0728*/ 	.short	0x010a
        /*072a*/ 	.byte	0x3f
	.zero		1


	//   ....[64]....
        /*072c*/ 	.word	0x00016880
        /*0730*/ 	.word	0x00000003
        /*0734*/ 	.word	0x00036850
        /*0738*/ 	.short	0x010a
        /*073a*/ 	.byte	0x3f
	.zero		1


	//   ....[65]....
        /*073c*/ 	.word	0x000169e0
        /*0740*/ 	.word	0x00000003
        /*0744*/ 	.word	0x00036840
        /*0748*/ 	.short	0x010a
        /*074a*/ 	.byte	0x3f
	.zero		1


	//   ....[66]....
        /*074c*/ 	.word	0x00017540
        /*0750*/ 	.word	0x00000003
        /*0754*/ 	.word	0x00036820
        /*0758*/ 	.short	0x010a
        /*075a*/ 	.byte	0x3f
	.zero		1


	//   ....[67]....
        /*075c*/ 	.word	0x000175a0
        /*0760*/ 	.word	0x00000003
        /*0764*/ 	.word	0x00036848
        /*0768*/ 	.short	0x010a
        /*076a*/ 	.byte	0x3f
	.zero		1


	//   ....[68]....
        /*076c*/ 	.word	0x00017600
        /*0770*/ 	.word	0x00000003
        /*0774*/ 	.word	0x00036860
        /*0778*/ 	.short	0x010a
        /*077a*/ 	.byte	0x3f
	.zero		1


	//   ....[69]....
        /*077c*/ 	.word	0x00017660
        /*0780*/ 	.word	0x00000003
        /*0784*/ 	.word	0x00036840
        /*0788*/ 	.short	0x010a
        /*078a*/ 	.byte	0x3f
	.zero		1


	//   ....[70]....
        /*078c*/ 	.word	0x000176c0
        /*0790*/ 	.word	0x00000003
        /*0794*/ 	.word	0x00036868
        /*0798*/ 	.short	0x010a
        /*079a*/ 	.byte	0x3f
	.zero		1


	//   ....[71]....
        /*079c*/ 	.word	0x00017720
        /*07a0*/ 	.word	0x00000003
        /*07a4*/ 	.word	0x00036848
        /*07a8*/ 	.short	0x010a
        /*07aa*/ 	.byte	0x3f
	.zero		1


	//   ....[72]....
        /*07ac*/ 	.word	0x00017780
        /*07b0*/ 	.word	0x00000003
        /*07b4*/ 	.word	0x00036860
        /*07b8*/ 	.short	0x010a
        /*07ba*/ 	.byte	0x3f
	.zero		1


	//   ....[73]....
        /*07bc*/ 	.word	0x000177d0
        /*07c0*/ 	.word	0x00000003
        /*07c4*/ 	.word	0x00036860
        /*07c8*/ 	.short	0x010a
        /*07ca*/ 	.byte	0x3f
	.zero		1


	//   ....[74]....
        /*07cc*/ 	.word	0x00017820
        /*07d0*/ 	.word	0x00000002
        /*07d4*/ 	.word	0x00036820
        /*07d8*/ 	.short	0x010a
        /*07da*/ 	.byte	0x3f
	.zero		1


	//   ....[75]....
        /*07dc*/ 	.word	0x000179c0
        /*07e0*/ 	.word	0x00000006
        /*07e4*/ 	.word	0x00000000
        /*07e8*/ 	.short	0x010a
        /*07ea*/ 	.byte	0x3f
	.zero		1


	//   ....[76]....
        /*07ec*/ 	.word	0x00017a10
        /*07f0*/ 	.word	0x00000003
        /*07f4*/ 	.word	0x00000000
        /*07f8*/ 	.short	0x010a
        /*07fa*/ 	.byte	0x3f
	.zero		1


	//   ....[77]....
        /*07fc*/ 	.word	0x00017a60
        /*0800*/ 	.word	0x00000000
        /*0804*/ 	.word	0x00000000
        /*0808*/ 	.short	0x010a
        /*080a*/ 	.byte	0x3f
	.zero		1


	//----- nvinfo : EIATTR_NUM_MBARRIERS
	.align		4
.L_785:
        /*080c*/ 	.byte	0x03, 0x38
        /*080e*/ 	.short	0x0016


	//----- nvinfo : EIATTR_EXIT_INSTR_OFFSETS
	.align		4
        /*0810*/ 	.byte	0x04, 0x1c
        /*0812*/ 	.short	(.L_787 - .L_786)


	//   ....[0]....
.L_786:
        /*0814*/ 	.word	0x000165f0


	//----- nvinfo : EIATTR_MAX_THREADS
	.align		4
.L_787:
        /*0818*/ 	.byte	0x04, 0x05
        /*081a*/ 	.short	(.L_789 - .L_788)
.L_788:
        /*081c*/ 	.word	0x00000180
        /*0820*/ 	.word	0x00000001
        /*0824*/ 	.word	0x00000001


	//----- nvinfo : EIATTR_CRS_STACK_SIZE
	.align		4
.L_789:
        /*0828*/ 	.byte	0x04, 0x1e
        /*082a*/ 	.short	(.L_791 - .L_790)
.L_790:
        /*082c*/ 	.word	0x00000000


	//----- nvinfo : EIATTR_CBANK_PARAM_SIZE
	.align		4
.L_791:
        /*0830*/ 	.byte	0x03, 0x19
        /*0832*/ 	.short	0x0a70


	//----- nvinfo : EIATTR_PARAM_CBANK
	.align		4
        /*0834*/ 	.byte	0x04, 0x0a
        /*0836*/ 	.short	(.L_793 - .L_792)
	.align		4
.L_792:
        /*0838*/ 	.word	index@(.nv.constant0._ZN7cutlass13device_kernelIN5flash11enable_sm90INS1_16FlashAttnFwdSm90INS1_25CollectiveMainloopFwdSm90ILi2EN4cute5tupleIJNS5_1CILi1EEES8_S8_EEENS6_IJNS7_ILi128EEENS7_ILi112EEENS7_ILi192EEEEEELi192ENS_10bfloat16_tEfNS_4arch4Sm90ELb1ELb0ELb1ELb0ELb0ELb0ELb0ELb1ELb1ELb1ELb1ELb0EEENS1_21CollectiveEpilogueFwdINS6_IJSA_SC_SB_EEES9_SE_SG_Li256ELb0ELb1ELb1ELb0EEENS1_19SingleTileSchedulerILb0ELb1ELb1ELi128EEEEEEEEEvNT_6ParamsE)
        /*083c*/ 	.short	0x0210
        /*083e*/ 	.short	0x0a70


	//----- nvinfo : EIATTR_SW_WAR
	.align		4
.L_793:
        /*0840*/ 	.byte	0x04, 0x36
        /*0842*/ 	.short	(.L_795 - .L_794)
.L_794:
        /*0844*/ 	.word	0x00000008
.L_795:


//--------------------- .nv.info._ZN7cutlass13device_kernelIN5flash11enable_sm90INS1_16FlashAttnFwdSm90INS1_25CollectiveMainloopFwdSm90ILi2EN4cute5tupleIJNS5_1CILi1EEES8_S8_EEENS6_IJNS7_ILi128EEENS7_ILi112EEENS7_ILi192EEEEEELi192ENS_10bfloat16_tEfNS_4arch4Sm90ELb1ELb0ELb1ELb1ELb0ELb0ELb0ELb1ELb1ELb1ELb1ELb0EEENS1_21CollectiveEpilogueFwdINS6_IJSA_SC_SB_EEES9_SE_SG_Li256ELb1ELb1ELb1ELb0EEENS1_36VarlenDynamicPersistentTileSchedulerILi128ELi112ELi256ELi128ELb1ELb1ELb1ELb1ELb1ELb1EEEEEEEEEvNT_6ParamsE --------------------------
	.section	.nv.info._ZN7cutlass13device_kernelIN5flash11enable_sm90INS1_16FlashAttnFwdSm90INS1_25CollectiveMainloopFwdSm90ILi2EN4cute5tupleIJNS5_1CILi1EEES8_S8_EEENS6_IJNS7_ILi128EEENS7_ILi112EEENS7_ILi192EEEEEELi192ENS_10bfloat16_tEfNS_4arch4Sm90ELb1ELb0ELb1ELb1ELb0ELb0ELb0ELb1ELb1ELb1ELb1ELb0EEENS1_21CollectiveEpilogueFwdINS6_IJSA_SC_SB_EEES9_SE_SG_Li256ELb1ELb1ELb1ELb0EEENS1_36VarlenDynamicPersistentTileSchedulerILi128ELi112ELi256ELi128ELb1ELb1ELb1ELb1ELb1ELb1EEEEEEEEEvNT_6ParamsE,"",@"SHT_CUDA_INFO"
	.sectionflags	@""
	.align	4


	//----- nvinfo : EIATTR_CUDA_API_VERSION
	.align		4
        /*0000*/ 	.byte	0x04, 0x37
        /*0002*/ 	.short	(.L_797 - .L_796)
.L_796:
        /*0004*/ 	.word	0x00000082


	//----- nvinfo : EIATTR_KPARAM_INFO
	.align		4
.L_797:
        /*0008*/ 	.byte	0x04, 0x17
        /*000a*/ 	.short	(.L_799 - .L_798)
.L_798:
        /*000c*/ 	.word	0x00000000
        /*0010*/ 	.short	0x0000
        /*0012*/ 	.short	0x0070
        /*0014*/ 	.byte	0x00, 0xf0, 0x01, 0x2a


	//----- nvinfo : EIATTR_SPARSE_MMA_MASK
	.align		4
.L_799:
        /*0018*/ 	.byte	0x03, 0x50
        /*001a*/ 	.short	0x0000


	//----- nvinfo : EIATTR_MAXREG_COUNT
	.align		4
        /*001c*/ 	.byte	0x03, 0x1b
        /*001e*/ 	.short	0x00a8


	//----- nvinfo : EIATTR_NUM_BARRIERS
	.align		4
        /*0020*/ 	.byte	0x02, 0x4c
        /*0022*/ 	.byte	0x09
	.zero		1


	//----- nvinfo : EIATTR_EXTERNS
	.align		4
        /*0024*/ 	.byte	0x04, 0x0f
        /*0026*/ 	.short	(.L_801 - .L_800)


	//   ....[0]....
	.align		4
.L_800:
        /*0028*/ 	.word	index@(__assertfail)


	//----- nvinfo : EIATTR_ANNOTATIONS
	.align		4
.L_801:
        /*002c*/ 	.byte	0x04, 0x55
        /*002e*/ 	.short	(.L_803 - .L_802)


	//   ....[0]....
.L_802:
        /* <DEDUP_REMOVED lines=76> */


	//----- nvinfo : EIATTR_MERCURY_ISA_VERSION
	.align		4
.L_803:
        /*04d8*/ 	.byte	0x03, 0x5f
        /*04da*/ 	.short	0x0101


	//----- nvinfo : EIATTR_UNUSED_LOAD_BYTE_OFFSET
	.align		4
        /*04dc*/ 	.byte	0x04, 0x44
        /*04de*/ 	.short	(.L_805 - .L_804)


	//   ....[0]....
.L_804:
        /*04e0*/ 	.word	0x00000a10
        /*04e4*/ 	.word	0x0000fff0


	//   ....[1]....
        /*04e8*/ 	.word	0x00010d90
        /*04ec*/ 	.word	0x0000fff0


	//----- nvinfo : EIATTR_INT_WARP_WIDE_INSTR_OFFSETS
	.align		4
.L_805:
        /*04f0*/ 	.byte	0x04, 0x31
        /*04f2*/ 	.short	(.L_807 - .L_806)


	//   ....[0]....
.L_806:
        /*04f4*/ 	.word	0x00000130


	//   ....[1]....
        /*04f8*/ 	.word	0x00000170


	//   ....[2]....
        /*04fc*/ 	.word	0x000001e0


	//   ....[3]....
        /*0500*/ 	.word	0x000167e0


	//   ....[4]....
        /*0504*/ 	.word	0x00016880


	//   ....[5]....
        /*0508*/ 	.word	0x0001a670


	//   ....[6]....
        /*050c*/ 	.word	0x0001a6e0


	//----- nvinfo : EIATTR_COOP_GROUP_MASK_REGIDS
	.align		4
.L_807:
        /*0510*/ 	.byte	0x04, 0x29
        /*0512*/ 	.short	(.L_809 - .L_808)


	//   ....[0]....
.L_808:
        /*0514*/ 	.word	0xffffffff


	//   ....[1]....
        /*0518*/ 	.word	0xffffffff


	//   ....[2]....
        /*051c*/ 	.word	0xffffffff


	//   ....[3]....
        /*0520*/ 	.word	0xffffffff


	//   ....[4]....
        /*0524*/ 	.word	0xffffffff


	//   ....[5]....
        /*0528*/ 	.word	0xffffffff


	//   ....[6]....
        /*052c*/ 	.word	0xffffffff


	//   ....[7]....
        /*0530*/ 	.word	0xffffffff


	//   ....[8]....
        /*0534*/ 	.word	0xffffffff


	//   ....[9]....
        /*0538*/ 	.word	0xffffffff


	//   ....[10]....
        /*053c*/ 	.word	0xffffffff


	//   ....[11]....
        /*0540*/ 	.word	0xffffffff


	//   ....[12]....
        /*0544*/ 	.word	0xffffffff


	//   ....[13]....
        /*0548*/ 	.word	0xffffffff


	//   ....[14]....
        /*054c*/ 	.word	0xffffffff


	//   ....[15]....
        /*0550*/ 	.word	0xffffffff


	//   ....[16]....
        /*0554*/ 	.word	0xffffffff


	//   ....[17]....
        /*0558*/ 	.word	0xffffffff


	//   ....[18]....
        /*055c*/ 	.word	0xffffffff


	//   ....[19]....
        /*0560*/ 	.word	0xffffffff


	//   ....[20]....
        /*0564*/ 	.word	0xffffffff


	//   ....[21]....
        /*0568*/ 	.word	0xffffffff


	//   ....[22]....
        /*056c*/ 	.word	0xffffffff


	//   ....[23]....
        /*0570*/ 	.word	0xffffffff


	//   ....[24]....
        /*0574*/ 	.word	0xffffffff


	//   ....[25]....
        /*0578*/ 	.word	0xffffffff


	//   ....[26]....
        /*057c*/ 	.word	0xffffffff


	//   ....[27]....
        /*0580*/ 	.word	0xffffffff


	//   ....[28]....
        /*0584*/ 	.word	0xffffffff


	//   ....[29]....
        /*0588*/ 	.word	0xffffffff


	//   ....[30]....
        /*058c*/ 	.word	0xffffffff


	//   ....[31]....
        /*0590*/ 	.word	0xffffffff


	//   ....[32]....
        /*0594*/ 	.word	0xffffffff


	//   ....[33]....
        /*0598*/ 	.word	0xffffffff


	//   ....[34]....
        /*059c*/ 	.word	0xffffffff


	//   ....[35]....
        /*05a0*/ 	.word	0xffffffff


	//   ....[36]....
        /*05a4*/ 	.word	0xffffffff


	//   ....[37]....
        /*05a8*/ 	.word	0xffffffff


	//   ....[38]....
        /*05ac*/ 	.word	0xffffffff


	//   ....[39]....
        /*05b0*/ 	.word	0xffffffff


	//   ....[40]....
        /*05b4*/ 	.word	0xffffffff


	//   ....[41]....
        /*05b8*/ 	.word	0xffffffff


	//   ....[42]....
        /*05bc*/ 	.word	0xffffffff


	//   ....[43]....
        /*05c0*/ 	.word	0xffffffff


	//   ....[44]....
        /*05c4*/ 	.word	0xffffffff


	//   ....[45]....
        /*05c8*/ 	.word	0xffffffff


	//   ....[46]....
        /*05cc*/ 	.word	0xffffffff


	//   ....[47]....
        /*05d0*/ 	.word	0xffffffff


	//   ....[48]....
        /*05d4*/ 	.word	0xffffffff


	//   ....[49]....
        /*05d8*/ 	.word	0xffffffff


	//   ....[50]....
        /*05dc*/ 	.word	0xffffffff


	//   ....[51]....
        /*05e0*/ 	.word	0xffffffff


	//   ....[52]....
        /*05e4*/ 	.word	0xffffffff


	//   ....[53]....
        /*05e8*/ 	.word	0xffffffff


	//   ....[54]....
        /*05ec*/ 	.word	0xffffffff


	//   ....[55]....
        /*05f0*/ 	.word	0xffffffff


	//   ....[56]....
        /*05f4*/ 	.word	0xffffffff


	//   ....[57]....
        /*05f8*/ 	.word	0xffffffff


	//   ....[58]....
        /*05fc*/ 	.word	0xffffffff


	//   ....[59]....
        /*0600*/ 	.word	0xffffffff


	//   ....[60]....
        /*0604*/ 	.word	0xffffffff


	//   ....[61]....
        /*0608*/ 	.word	0xffffffff


	//   ....[62]....
        /*060c*/ 	.word	0xffffffff


	//   ....[63]....
        /*0610*/ 	.word	0xffffffff


	//   ....[64]....
        /*0614*/ 	.word	0xffffffff


	//   ....[65]....
        /*0618*/ 	.word	0xffffffff


	//   ....[66]....
        /*061c*/ 	.word	0xffffffff


	//   ....[67]....
        /*0620*/ 	.word	0xffffffff


	//   ....[68]....
        /*0624*/ 	.word	0xffffffff


	//   ....[69]....
        /*0628*/ 	.word	0xffffffff


	//   ....[70]....
        /*062c*/ 	.word	0xffffffff


	//   ....[71]....
        /*0630*/ 	.word	0xffffffff


	//   ....[72]....
        /*0634*/ 	.word	0xffffffff


	//   ....[73]....
        /*0638*/ 	.word	0xffffffff


	//   ....[74]....
        /*063c*/ 	.word	0xffffffff


	//   ....[75]....
        /*0640*/ 	.word	0xffffffff


	//   ....[76]....
        /*0644*/ 	.word	0xffffffff


	//   ....[77]....
        /*0648*/ 	.word	0xffffffff


	//   ....[78]....
        /*064c*/ 	.word	0xffffffff


	//   ....[79]....
        /*0650*/ 	.word	0xffffffff


	//   ....[80]....
        /*0654*/ 	.word	0xffffffff


	//   ....[81]....
        /*0658*/ 	.word	0xffffffff


	//   ....[82]....
        /*065c*/ 	.word	0xffffffff


	//   ....[83]....
        /*0660*/ 	.word	0xffffffff


	//   ....[84]....
        /*0664*/ 	.word	0xffffffff


	//   ....[85]....
        /*0668*/ 	.word	0xffffffff


	//   ....[86]....
        /*066c*/ 	.word	0xffffffff


	//   ....[87]....
        /*0670*/ 	.word	0xffffffff


	//   ....[88]....
        /*0674*/ 	.word	0xffffffff


	//   ....[89]....
        /*0678*/ 	.word	0xffffffff


	//   ....[90]....
        /*067c*/ 	.word	0xffffffff


	//   ....[91]....
        /*0680*/ 	.word	0xffffffff


	//   ....[92]....
        /*0684*/ 	.word	0xffffffff


	//   ....[93]....
        /*0688*/ 	.word	0xffffffff


	//   ....[94]....
        /*068c*/ 	.word	0xffffffff


	//   ....[95]....
        /*0690*/ 	.word	0xffffffff


	//   ....[96]....
        /*0694*/ 	.word	0xffffffff


	//   ....[97]....
        /*0698*/ 	.word	0xffffffff


	//   ....[98]....
        /*069c*/ 	.word	0xffffffff


	//   ....[99]....
        /*06a0*/ 	.word	0xffffffff


	//   ....[100]....
        /*06a4*/ 	.word	0xffffffff


	//   ....[101]....
        /*06a8*/ 	.word	0xffffffff


	//   ....[102]....
        /*06ac*/ 	.word	0xffffffff


	//   ....[103]....
        /*06b0*/ 	.word	0xffffffff


	//   ....[104]....
        /*06b4*/ 	.word	0xffffffff


	//   ....[105]....
        /*06b8*/ 	.word	0x0500000f


	//   ....[106]....
        /*06bc*/ 	.word	0x0500000f


	//   ....[107]....
        /*06c0*/ 	.word	0x0500000f


	//   ....[108]....
        /*06c4*/ 	.word	0x0500000f


	//   ....[109]....
        /*06c8*/ 	.word	0x0500000f


	//   ....[110]....
        /*06cc*/ 	.word	0x0500000f


	//   ....[111]....
        /*06d0*/ 	.word	0x0500000f


	//   ....[112]....
        /*06d4*/ 	.word	0x0500000f


	//   ....[113]....
        /*06d8*/ 	.word	0x0500000f


	//   ....[114]....
        /*06dc*/ 	.word	0x0500000f


	//   ....[115]....
        /*06e0*/ 	.word	0x0500000f


	//   ....[116]....
        /*06e4*/ 	.word	0x0500000f


	//   ....[117]....
        /*06e8*/ 	.word	0x0500000f


	//   ....[118]....
        /*06ec*/ 	.word	0x0500000f


	//   ....[119]....
        /*06f0*/ 	.word	0x0500000f


	//   ....[120]....
        /*06f4*/ 	.word	0x0500000f


	//   ....[121]....
        /*06f8*/ 	.word	0x0500000f


	//   ....[122]....
        /*06fc*/ 	.word	0x0500000f


	//   ....[123]....
        /*0700*/ 	.word	0x0500000f


	//   ....[124]....
        /*0704*/ 	.word	0x0500000f


	//   ....[125]....
        /*0708*/ 	.word	0x0500000f


	//   ....[126]....
        /*070c*/ 	.word	0x0500000f


	//   ....[127]....
        /*0710*/ 	.word	0x0500000f


	//   ....[128]....
        /*0714*/ 	.word	0x0500000f


	//   ....[129]....
        /*0718*/ 	.word	0x0500000f


	//   ....[130]....
        /*071c*/ 	.word	0x0500000f


	//   ....[131]....
        /*0720*/ 	.word	0x0500000f


	//   ....[132]....
        /*0724*/ 	.word	0x0500000f


	//   ....[133]....
        /*0728*/ 	.word	0x0500000f


	//   ....[134]....
        /*072c*/ 	.word	0x0500000f


	//   ....[135]....
        /*0730*/ 	.word	0x0500000f


	//   ....[136]....
        /*0734*/ 	.word	0x0500000f


	//   ....[137]....
        /*0738*/ 	.word	0x0500000f


	//   ....[138]....
        /*073c*/ 	.word	0x0500000f


	//   ....[139]....
        /*0740*/ 	.word	0x0500000f


	//   ....[140]....
        /*0744*/ 	.word	0x0500000f


	//----- nvinfo : EIATTR_COOP_GROUP_INSTR_OFFSETS
	.align		4
.L_809:
        /*0748*/ 	.byte	0x04, 0x28
        /*074a*/ 	.short	(.L_811 - .L_810)


	//   ....[0]....
.L_810:
        /*074c*/ 	.word	0x00000060


	//   ....[1]....
        /*0750*/ 	.word	0x00000140


	//   ....[2]....
        /*0754*/ 	.word	0x00000190


	//   ....[3]....
        /*0758*/ 	.word	0x000003c0


	//   ....[4]....
        /*075c*/ 	.word	0x00000520


	//   ....[5]....
        /*0760*/ 	.word	0x00000640


	//   ....[6]....
        /*0764*/ 	.word	0x000007a0


	//   ....[7]....
        /*0768*/ 	.word	0x00001f70


	//   ....[8]....
        /*076c*/ 	.word	0x000048f0


	//   ....[9]....
        /*0770*/ 	.word	0x00004930


	//   ....[10]....
        /*0774*/ 	.word	0x00005540


	//   ....[11]....
        /*0778*/ 	.word	0x000055f0


	//   ....[12]....
        /*077c*/ 	.word	0x00005f20


	//   ....[13]....
        /*0780*/ 	.word	0x00005fb0


	//   ....[14]....
        /*0784*/ 	.word	0x00009bb0


	//   ....[15]....
        /*0788*/ 	.word	0x0000a110


	//   ....[16]....
        /*078c*/ 	.word	0x0000a310


	//   ....[17]....
        /*0790*/ 	.word	0x0000a380


	//   ....[18]....
        /*0794*/ 	.word	0x0000ab60


	//   ....[19]....
        /*0798*/ 	.word	0x0000abc0


	//   ....[20]....
        /*079c*/ 	.word	0x0000e870


	//   ....[21]....
        /*07a0*/ 	.word	0x0000e8d0


	//   ....[22]....
        /*07a4*/ 	.word	0x0000ee10


	//   ....[23]....
        /*07a8*/ 	.word	0x0000ee60


	//   ....[24]....
        /*07ac*/ 	.word	0x00010250


	//   ....[25]....
        /*07b0*/ 	.word	0x00010290


	//   ....[26]....
        /*07b4*/ 	.word	0x000103c0


	//   ....[27]....
        /*07b8*/ 	.word	0x000103f0


	//   ....[28]....
        /*07bc*/ 	.word	0x00011c40


	//   ....[29]....
        /*07c0*/ 	.word	0x00011c50


	//   ....[30]....
        /*07c4*/ 	.word	0x00011c60


	//   ....[31]....
        /*07c8*/ 	.word	0x00011c70


	//   ....[32]....
        /*07cc*/ 	.word	0x00012590


	//   ....[33]....
        /*07d0*/ 	.word	0x000125b0


	//   ....[34]....
        /*07d4*/ 	.word	0x000126f0


	//   ....[35]....
        /*07d8*/ 	.word	0x00012710


	//   ....[36]....
        /*07dc*/ 	.word	0x00012820


	//   ....[37]....
        /*07e0*/ 	.word	0x00012840


	//   ....[38]....
        /*07e4*/ 	.word	0x00012960


	//   ....[39]....
        /*07e8*/ 	.word	0x00012980


	//   ....[40]....
        /*07ec*/ 	.word	0x00012ee0


	//   ....[41]....
        /*07f0*/ 	.word	0x00012ef0


	//   ....[42]....
        /*07f4*/ 	.word	0x00013580


	//   ....[43]....
        /*07f8*/ 	.word	0x00013590


	//   ....[44]....
        /*07fc*/ 	.word	0x00014650


	//   ....[45]....
        /*0800*/ 	.word	0x00014680


	//   ....[46]....
        /*0804*/ 	.word	0x000147b0


	//   ....[47]....
        /*0808*/ 	.word	0x000147d0


	//   ....[48]....
        /*080c*/ 	.word	0x000148e0


	//   ....[49]....
        /*0810*/ 	.word	0x00014900


	//   ....[50]....
        /*0814*/ 	.word	0x00014a20


	//   ....[51]....
        /*0818*/ 	.word	0x00014a40


	//   ....[52]....
        /*081c*/ 	.word	0x00014be0


	//   ....[53]....
        /*0820*/ 	.word	0x00014e20


	//   ....[54]....
        /*0824*/ 	.word	0x00014e50


	//   ....[55]....
        /*0828*/ 	.word	0x00014e80


	//   ....[56]....
        /*082c*/ 	.word	0x00014eb0


	//   ....[57]....
        /*0830*/ 	.word	0x00014ee0


	//   ....[58]....
        /*0834*/ 	.word	0x00014f10


	//   ....[59]....
        /*0838*/ 	.word	0x000150c0


	//   ....[60]....
        /*083c*/ 	.word	0x000150f0


	//   ....[61]....
        /*0840*/ 	.word	0x00015120


	//   ....[62]....
        /*0844*/ 	.word	0x00015150


	//   ....[63]....
        /*0848*/ 	.word	0x00015180


	//   ....[64]....
        /*084c*/ 	.word	0x000151b0


	//   ....[65]....
        /*0850*/ 	.word	0x00015250


	//   ....[66]....
        /*0854*/ 	.word	0x00015280


	//   ....[67]....
        /*0858*/ 	.word	0x00015290


	//   ....[68]....
        /*085c*/ 	.word	0x000152c0


	//   ....[69]....
        /*0860*/ 	.word	0x00016de0


	//   ....[70]....
        /*0864*/ 	.word	0x00017a00


	//   ....[71]....
        /*0868*/ 	.word	0x00017a30


	//   ....[72]....
        /*086c*/ 	.word	0x00017a50


	//   ....[73]....
        /*0870*/ 	.word	0x00017a70


	//   ....[74]....
        /*0874*/ 	.word	0x00017b50


	//   ....[75]....
        /*0878*/ 	.word	0x00017bb0


	//   ....[76]....
        /*087c*/ 	.word	0x00017c50


	//   ....[77]....
        /*0880*/ 	.word	0x00017c60


	//   ....[78]....
        /*0884*/ 	.word	0x00017d00


	//   ....[79]....
        /*0888*/ 	.word	0x00017d10


	//   ....[80]....
        /*088c*/ 	.word	0x00017db0


	//   ....[81]....
        /*0890*/ 	.word	0x00017dc0


	//   ....[82]....
        /*0894*/ 	.word	0x00017e40


	//   ....[83]....
        /*0898*/ 	.word	0x00017e70


	//   ....[84]....
        /*089c*/ 	.word	0x00017ec0


	//   ....[85]....
        /*08a0*/ 	.word	0x00017f00


	//   ....[86]....
        /*08a4*/ 	.word	0x0001aeb0


	//   ....[87]....
        /*08a8*/ 	.word	0x0001aee0


	//   ....[88]....
        /*08ac*/ 	.word	0x0001af30


	//   ....[89]....
        /*08b0*/ 	.word	0x0001af70


	//   ....[90]....
        /*08b4*/ 	.word	0x0001afa0


	//   ....[91]....
        /*08b8*/ 	.word	0x0001afd0


	//   ....[92]....
        /*08bc*/ 	.word	0x0001b000


	//   ....[93]....
        /*08c0*/ 	.word	0x0001b030


	//   ....[94]....
        /*08c4*/ 	.word	0x0001b200


	//   ....[95]....
        /*08c8*/ 	.word	0x0001b230


	//   ....[96]....
        /*08cc*/ 	.word	0x0001b260


	//   ....[97]....
        /*08d0*/ 	.word	0x0001b290


	//   ....[98]....
        /*08d4*/ 	.word	0x0001b2c0


	//   ....[99]....
        /*08d8*/ 	.word	0x0001b2f0


	//   ....[100]....
        /*08dc*/ 	.word	0x0001b3c0


	//   ....[101]....
        /*08e0*/ 	.word	0x0001b3e0


	//   ....[102]....
        /*08e4*/ 	.word	0x0001b3f0


	//   ....[103]....
        /*08e8*/ 	.word	0x0001b470


	//   ....[104]....
        /*08ec*/ 	.word	0x0001bfc0


	//   ....[105]....
        /*08f0*/ 	.word	0x0001c590


	//   ....[106]....
        /*08f4*/ 	.word	0x0001c760


	//   ....[107]....
        /*08f8*/ 	.word	0x0001c7b0


	//   ....[108]....
        /*08fc*/ 	.word	0x0001c8e0


	//   ....[109]....
        /*0900*/ 	.word	0x0001c930


	//   ....[110]....
        /*0904*/ 	.word	0x0001ca70


	//   ....[111]....
        /*0908*/ 	.word	0x0001cae0


	//   ....[112]....
        /*090c*/ 	.word	0x0001cc10


	//   ....[113]....
        /*0910*/ 	.word	0x0001cc60


	//   ....[114]....
        /*0914*/ 	.word	0x0001cd90


	//   ....[115]....
        /*0918*/ 	.word	0x0001cde0


	//   ....[116]....
        /*091c*/ 	.word	0x0001cf10


	//   ....[117]....
        /*0920*/ 	.word	0x0001cf60


	//   ....[118]....
        /*0924*/ 	.word	0x0001d070


	//   ....[119]....
        /*0928*/ 	.word	0x0001d0e0


	//   ....[120]....
        /*092c*/ 	.word	0x0001d1f0


	//   ....[121]....
        /*0930*/ 	.word	0x0001d240


	//   ....[122]....
        /*0934*/ 	.word	0x0001d570


	//   ....[123]....
        /*0938*/ 	.word	0x0001d610


	//   ....[124]....
        /*093c*/ 	.word	0x0001d7b0


	//   ....[125]....
        /*0940*/ 	.word	0x0001d830


	//   ....[126]....
        /*0944*/ 	.word	0x0001d8b0


	//   ....[127]....
        /*0948*/ 	.word	0x0001d930


	//   ....[128]....
        /*094c*/ 	.word	0x0001d9b0


	//   ....[129]....
        /*0950*/ 	.word	0x0001da40


	//   ....[130]....
        /*0954*/ 	.word	0x0001dae0


	//   ....[131]....
        /*0958*/ 	.word	0x0001db90


	//   ....[132]....
        /*095c*/ 	.word	0x0001dc10


	//   ....[133]....
        /*0960*/ 	.word	0x0001dc90


	//   ....[134]....
        /*0964*/ 	.word	0x0001dd10


	//   ....[135]....
        /*0968*/ 	.word	0x0001dda0


	//   ....[136]....
        /*096c*/ 	.word	0x0001de20


	//   ....[137]....
        /*0970*/ 	.word	0x0001ded0


	//   ....[138]....
        /*0974*/ 	.word	0x0001df20


	//   ....[139]....
        /*0978*/ 	.word	0x0001dfe0


	//   ....[140]....
        /*097c*/ 	.word	0x0001e110


	//----- nvinfo : EIATTR_REG_RECONFIG
	.align		4
.L_811:
        /*0980*/ 	.byte	0x01, 0x54
	.zero		2


	//----- nvinfo : EIATTR_SYSCALL_OFFSETS
	.align		4
        /*0984*/ 	.byte	0x04, 0x46
        /*0986*/ 	.short	(.L_813 - .L_812)


	//   ....[0]....
.L_812:
        /*0988*/ 	.word	0x000020f0


	//   ....[1]....
        /*098c*/ 	.word	0x000169f0


	//   ....[2]....
        /*0990*/ 	.word	0x00016b40


	//   ....[3]....
        /*0994*/ 	.word	0x00016c40


	//   ....[4]....
        /*0998*/ 	.word	0x00017590


	//----- nvinfo : EIATTR_MBARRIER_INSTR_OFFSETS
	.align		4
.L_813:
        /*099c*/ 	.byte	0x04, 0x39
        /*099e*/ 	.short	(.L_815 - .L_814)


	//   ....[0]....
.L_814:
        /*09a0*/ 	.word	0x00000270
        /*09a4*/ 	.word	0x000000ff
        /*09a8*/ 	.word	0x00036800
        /*09ac*/ 	.short	0x0100
        /*09ae*/ 	.byte	0x08
	.zero		1


	//   ....[1]....
        /*09b0*/ 	.word	0x00000280
        /*09b4*/ 	.word	0x000000ff
        /*09b8*/ 	.word	0x00036820
        /*09bc*/ 	.short	0x0100
        /*09be*/ 	.byte	0x08
	.zero		1


	//   ....[2]....
        /*09c0*/ 	.word	0x00000370
        /*09c4*/ 	.word	0x000000ff
        /*09c8*/ 	.word	0x00036830
        /*09cc*/ 	.short	0x0100
        /*09ce*/ 	.byte	0x08
	.zero		1


	//   ....[3]....
        /*09d0*/ 	.word	0x00000380
        /*09d4*/ 	.word	0x000000ff
        /*09d8*/ 	.word	0x00036840
        /*09dc*/ 	.short	0x0100
        /*09de*/ 	.byte	0x08
	.zero		1


	//   ....[4]....
        /*09e0*/ 	.word	0x00000390
        /*09e4*/ 	.word	0x000000ff
        /*09e8*/ 	.word	0x00036838
        /*09ec*/ 	.short	0x0100
        /*09ee*/ 	.byte	0x08
	.zero		1


	//   ....[5]....
        /*09f0*/ 	.word	0x000003a0
        /*09f4*/ 	.word	0x000000ff
        /*09f8*/ 	.word	0x00036848
        /*09fc*/ 	.short	0x0100
        /*09fe*/ 	.byte	0x08
	.zero		1


	//   ....[6]....
        /*0a00*/ 	.word	0x000004d0
        /*0a04*/ 	.word	0x000000ff
        /*0a08*/ 	.word	0x00036850
        /*0a0c*/ 	.short	0x0100
        /*0a0e*/ 	.byte	0x08
	.zero		1


	//   ....[7]....
        /*0a10*/ 	.word	0x000004e0
        /*0a14*/ 	.word	0x000000ff
        /*0a18*/ 	.word	0x00036860
        /*0a1c*/ 	.short	0x0100
        /*0a1e*/ 	.byte	0x08
	.zero		1


	//   ....[8]....
        /*0a20*/ 	.word	0x000004f0
        /*0a24*/ 	.word	0x000000ff
        /*0a28*/ 	.word	0x00036858
        /*0a2c*/ 	.short	0x0100
        /*0a2e*/ 	.byte	0x08
	.zero		1


	//   ....[9]....
        /*0a30*/ 	.word	0x00000500
        /*0a34*/ 	.word	0x000000ff
        /*0a38*/ 	.word	0x00036868
        /*0a3c*/ 	.short	0x0100
        /*0a3e*/ 	.byte	0x08
	.zero		1


	//   ....[10]....
        /*0a40*/ 	.word	0x000005f0
        /*0a44*/ 	.word	0x000000ff
        /*0a48*/ 	.word	0x00036870
        /*0a4c*/ 	.short	0x0100
        /*0a4e*/ 	.byte	0x06
	.zero		1


	//   ....[11]....
        /*0a50*/ 	.word	0x00000600
        /*0a54*/ 	.word	0x000000ff
        /*0a58*/ 	.word	0x00036880
        /*0a5c*/ 	.short	0x0100
        /*0a5e*/ 	.byte	0x06
	.zero		1


	//   ....[12]....
        /*0a60*/ 	.word	0x00000610
        /*0a64*/ 	.word	0x000000ff
        /*0a68*/ 	.word	0x00036878
        /*0a6c*/ 	.short	0x0100
        /*0a6e*/ 	.byte	0x06
	.zero		1


	//   ....[13]....
        /*0a70*/ 	.word	0x00000620
        /*0a74*/ 	.word	0x000000ff
        /*0a78*/ 	.word	0x00036888
        /*0a7c*/ 	.short	0x0100
        /*0a7e*/ 	.byte	0x06
	.zero		1


	//   ....[14]....
        /*0a80*/ 	.word	0x00000750
        /*0a84*/ 	.word	0x000000ff
        /*0a88*/ 	.word	0x00036890
        /*0a8c*/ 	.short	0x0100
        /*0a8e*/ 	.byte	0x08
	.zero		1


	//   ....[15]....
        /*0a90*/ 	.word	0x00000760
        /*0a94*/ 	.word	0x000000ff
        /*0a98*/ 	.word	0x000368a0
        /*0a9c*/ 	.short	0x0100
        /*0a9e*/ 	.byte	0x08
	.zero		1


	//   ....[16]....
        /*0aa0*/ 	.word	0x00000770
        /*0aa4*/ 	.word	0x000000ff
        /*0aa8*/ 	.word	0x00036898
        /*0aac*/ 	.short	0x0100
        /*0aae*/ 	.byte	0x08
	.zero		1


	//   ....[17]....
        /*0ab0*/ 	.word	0x00000780
        /*0ab4*/ 	.word	0x000000ff
        /*0ab8*/ 	.word	0x000368a8
        /*0abc*/ 	.short	0x0100
        /*0abe*/ 	.byte	0x08
	.zero		1


	//   ....[18]....
        /*0ac0*/ 	.word	0x000008b0
        /*0ac4*/ 	.word	0x000000ff
        /*0ac8*/ 	.word	0x000368b0
        /*0acc*/ 	.short	0x0100
        /*0ace*/ 	.byte	0x08
	.zero		1


	//   ....[19]....
        /*0ad0*/ 	.word	0x000008c0
        /*0ad4*/ 	.word	0x000000ff
        /*0ad8*/ 	.word	0x000368c0
        /*0adc*/ 	.short	0x0100
        /*0ade*/ 	.byte	0x08
	.zero		1


	//   ....[20]....
        /*0ae0*/ 	.word	0x000008d0
        /*0ae4*/ 	.word	0x000000ff
        /*0ae8*/ 	.word	0x000368b8
        /*0aec*/ 	.short	0x0100
        /*0aee*/ 	.byte	0x08
	.zero		1


	//   ....[21]....
        /*0af0*/ 	.word	0x000008e0
        /*0af4*/ 	.word	0x000000ff
        /*0af8*/ 	.word	0x000368c8
        /*0afc*/ 	.short	0x0100
        /*0afe*/ 	.byte	0x08
	.zero		1


	//   ....[22]....
        /*0b00*/ 	.word	0x00002170
        /*0b04*/ 	.word	0x000000ff
        /*0b08*/ 	.word	0x00036800
        /*0b0c*/ 	.short	0x010a
        /*0b0e*/ 	.byte	0x3c
	.zero		1


	//   ....[23]....
        /*0b10*/ 	.word	0x00002230
        /*0b14*/ 	.word	0x00000000
        /*0b18*/ 	.word	0x00036830
        /*0b1c*/ 	.short	0x010a
        /*0b1e*/ 	.byte	0x3f
	.zero		1


	//   ....[24]....
        /*0b20*/ 	.word	0x00002290
        /*0b24*/ 	.word	0x00000000
        /*0b28*/ 	.word	0x00036830
        /*0b2c*/ 	.short	0x010a
        /*0b2e*/ 	.byte	0x3f
	.zero		1


	//   ....[25]....
        /*0b30*/ 	.word	0x00005330
        /*0b34*/ 	.word	0x00000000
        /*0b38*/ 	.word	0x00000000
        /*0b3c*/ 	.short	0x0101
        /*0b3e*/ 	.byte	0x3f
	.zero		1


	//   ....[26]....
        /*0b40*/ 	.word	0x00006bd0
        /*0b44*/ 	.word	0x000000ff
        /*0b48*/ 	.word	0x00036830
        /*0b4c*/ 	.short	0x010a
        /*0b4e*/ 	.byte	0x27
	.zero		1


	//   ....[27]....
        /*0b50*/ 	.word	0x00006c10
        /*0b54*/ 	.word	0x000000ff
        /*0b58*/ 	.word	0x00036830
        /*0b5c*/ 	.short	0x010a
        /*0b5e*/ 	.byte	0x27
	.zero		1


	//   ....[28]....
        /*0b60*/ 	.word	0x00009280
        /*0b64*/ 	.word	0x000000ff
        /*0b68*/ 	.word	0x00036850
        /*0b6c*/ 	.short	0x010a
        /*0b6e*/ 	.byte	0x06
	.zero		1


	//   ....[29]....
        /*0b70*/ 	.word	0x000092c0
        /*0b74*/ 	.word	0x000000ff
        /*0b78*/ 	.word	0x00036850
        /*0b7c*/ 	.short	0x010a
        /*0b7e*/ 	.byte	0x06
	.zero		1


	//   ....[30]....
        /*0b80*/ 	.word	0x0000afc0
        /*0b84*/ 	.word	0x0000000a
        /*0b88*/ 	.word	0x00000000
        /*0b8c*/ 	.short	0x0101
        /*0b8e*/ 	.byte	0x3f
	.zero		1


	//   ....[31]....
        /*0b90*/ 	.word	0x0000b050
        /*0b94*/ 	.word	0x00000090
        /*0b98*/ 	.word	0x00000000
        /*0b9c*/ 	.short	0x0101
        /*0b9e*/ 	.byte	0x3f
	.zero		1


	//   ....[32]....
        /*0ba0*/ 	.word	0x0000b820
        /*0ba4*/ 	.word	0x000000ff
        /*0ba8*/ 	.word	0x00036830
        /*0bac*/ 	.short	0x010a
        /*0bae*/ 	.byte	0x06
	.zero		1


	//   ....[33]....
        /*0bb0*/ 	.word	0x0000b860
        /*0bb4*/ 	.word	0x000000ff
        /*0bb8*/ 	.word	0x00036830
        /*0bbc*/ 	.short	0x010a
        /*0bbe*/ 	.byte	0x06
	.zero		1


	//   ....[34]....
        /*0bc0*/ 	.word	0x0000df80
        /*0bc4*/ 	.word	0x000000ff
        /*0bc8*/ 	.word	0x00036850
        /*0bcc*/ 	.short	0x010a
        /*0bce*/ 	.byte	0x06
	.zero		1


	//   ....[35]....
        /*0bd0*/ 	.word	0x0000dfc0
        /*0bd4*/ 	.word	0x000000ff
        /*0bd8*/ 	.word	0x00036850
        /*0bdc*/ 	.short	0x010a
        /*0bde*/ 	.byte	0x06
	.zero		1


	//   ....[36]....
        /*0be0*/ 	.word	0x0000f5a0
        /*0be4*/ 	.word	0x00000085
        /*0be8*/ 	.word	0x00000000
        /*0bec*/ 	.short	0x0101
        /*0bee*/ 	.byte	0x3f
	.zero		1


	//   ....[37]....
        /*0bf0*/ 	.word	0x0000f5e0
        /*0bf4*/ 	.word	0x0000008c
        /*0bf8*/ 	.word	0x00000000
        /*0bfc*/ 	.short	0x0101
        /*0bfe*/ 	.byte	0x3f
	.zero		1


	//   ....[38]....
        /*0c00*/ 	.word	0x000101c0
        /*0c04*/ 	.word	0x000000ff
        /*0c08*/ 	.word	0x00036850
        /*0c0c*/ 	.short	0x010a
        /*0c0e*/ 	.byte	0x05
	.zero		1


	//   ....[39]....
        /*0c10*/ 	.word	0x00010200
        /*0c14*/ 	.word	0x000000ff
        /*0c18*/ 	.word	0x00036850
        /*0c1c*/ 	.short	0x010a
        /*0c1e*/ 	.byte	0x05
	.zero		1


	//   ....[40]....
        /*0c20*/ 	.word	0x00010730
        /*0c24*/ 	.word	0x0000000b
        /*0c28*/ 	.word	0x00000000
        /*0c2c*/ 	.short	0x0101
        /*0c2e*/ 	.byte	0x3f
	.zero		1


	//   ....[41]....
        /*0c30*/ 	.word	0x00012580
        /*0c34*/ 	.word	0x000000ff
        /*0c38*/ 	.word	0x00000000
        /*0c3c*/ 	.short	0x0101
        /*0c3e*/ 	.byte	0x08
	.zero		1


	//   ....[42]....
        /*0c40*/ 	.word	0x00012c80
        /*0c44*/ 	.word	0x000000ff
        /*0c48*/ 	.word	0x00000000
        /*0c4c*/ 	.short	0x0101
        /*0c4e*/ 	.byte	0x08
	.zero		1


	//   ....[43]....
        /*0c50*/ 	.word	0x00017040
        /*0c54*/ 	.word	0x00000000
        /*0c58*/ 	.word	0x00036840
        /*0c5c*/ 	.short	0x010a
        /*0c5e*/ 	.byte	0x3f
	.zero		1


	//   ....[44]....
        /*0c60*/ 	.word	0x00018020
        /*0c64*/ 	.word	0x00000012
        /*0c68*/ 	.word	0x00036800
        /*0c6c*/ 	.short	0x0107
        /*0c6e*/ 	.byte	0x3f
	.zero		1


	//   ....[45]....
        /*0c70*/ 	.word	0x00018130
        /*0c74*/ 	.word	0x00000012
        /*0c78*/ 	.word	0x00036800
        /*0c7c*/ 	.short	0x0101
        /*0c7e*/ 	.byte	0x3f
	.zero		1


	//   ....[46]....
        /*0c80*/ 	.word	0x00018150
        /*0c84*/ 	.word	0x00000012
        /*0c88*/ 	.word	0x00036820
        /*0c8c*/ 	.short	0x010a
        /*0c8e*/ 	.byte	0x3f
	.zero		1


	//   ....[47]....
        /*0c90*/ 	.word	0x00018520
        /*0c94*/ 	.word	0x00000003
        /*0c98*/ 	.word	0x00036840
        /*0c9c*/ 	.short	0x010a
        /*0c9e*/ 	.byte	0x3f
	.zero		1


	//   ....[48]....
        /*0ca0*/ 	.word	0x000189c0
        /*0ca4*/ 	.word	0x00000003
        /*0ca8*/ 	.word	0x00000060
        /*0cac*/ 	.short	0x010a
        /*0cae*/ 	.byte	0x3f
	.zero		1


	//   ....[49]....
        /*0cb0*/ 	.word	0x00019150
        /*0cb4*/ 	.word	0x00000003
        /*0cb8*/ 	.word	0x00036840
        /*0cbc*/ 	.short	0x010a
        /*0cbe*/ 	.byte	0x3f
	.zero		1


	//   ....[50]....
        /*0cc0*/ 	.word	0x000195f0
        /*0cc4*/ 	.word	0x00000002
        /*0cc8*/ 	.word	0x00000060
        /*0ccc*/ 	.short	0x010a
        /*0cce*/ 	.byte	0x3f
	.zero		1


	//   ....[51]....
        /*0cd0*/ 	.word	0x00019cc0
        /*0cd4*/ 	.word	0x00000002
        /*0cd8*/ 	.word	0x00036840
        /*0cdc*/ 	.short	0x010a
        /*0cde*/ 	.byte	0x3f
	.zero		1


	//   ....[52]....
        /*0ce0*/ 	.word	0x0001a160
        /*0ce4*/ 	.word	0x00000002
        /*0ce8*/ 	.word	0x00000060
        /*0cec*/ 	.short	0x010a
        /*0cee*/ 	.byte	0x3f
	.zero		1


	//   ....[53]....
        /*0cf0*/ 	.word	0x0001a7e0
        /*0cf4*/ 	.word	0x00000000
        /*0cf8*/ 	.word	0x00036860
        /*0cfc*/ 	.short	0x010a
        /*0cfe*/ 	.byte	0x3f
	.zero		1


	//   ....[54]....
        /*0d00*/ 	.word	0x0001bf40
        /*0d04*/ 	.word	0x00000000
        /*0d08*/ 	.word	0x00036820
        /*0d0c*/ 	.short	0x010a
        /*0d0e*/ 	.byte	0x3f
	.zero		1


	//   ....[55]....
        /*0d10*/ 	.word	0x0001c150
        /*0d14*/ 	.word	0x00000006
        /*0d18*/ 	.word	0x00000000
        /*0d1c*/ 	.short	0x010a
        /*0d1e*/ 	.byte	0x3f
	.zero		1


	//   ....[56]....
        /*0d20*/ 	.word	0x0001c180
        /*0d24*/ 	.word	0x00000007
        /*0d28*/ 	.word	0x00000000
        /*0d2c*/ 	.short	0x010a
        /*0d2e*/ 	.byte	0x3f
	.zero		1


	//   ....[57]....
        /*0d30*/ 	.word	0x0001c1e0
        /*0d34*/ 	.word	0x00000004
        /*0d38*/ 	.word	0x00000000
        /*0d3c*/ 	.short	0x010a
        /*0d3e*/ 	.byte	0x3f
	.zero		1


	//   ....[58]....
        /*0d40*/ 	.word	0x0001c210
        /*0d44*/ 	.word	0x00000003
        /*0d48*/ 	.word	0x00000000
        /*0d4c*/ 	.short	0x010a
        /*0d4e*/ 	.byte	0x3f
	.zero		1


	//   ....[59]....
        /*0d50*/ 	.word	0x0001c280
        /*0d54*/ 	.word	0x00000003
        /*0d58*/ 	.word	0x00036800
        /*0d5c*/ 	.short	0x010a
        /*0d5e*/ 	.byte	0x3f
	.zero		1


	//   ....[60]....
        /*0d60*/ 	.word	0x0001c2d0
        /*0d64*/ 	.word	0x00000000
        /*0d68*/ 	.word	0x00036830
        /*0d6c*/ 	.short	0x010a
        /*0d6e*/ 	.byte	0x3f
	.zero		1


	//   ....[61]....
        /*0d70*/ 	.word	0x0001c330
        /*0d74*/ 	.word	0x00000007
        /*0d78*/ 	.word	0x00036830
        /*0d7c*/ 	.short	0x010a
        /*0d7e*/ 	.byte	0x3f
	.zero		1


	//   ....[62]....
        /*0d80*/ 	.word	0x0001c390
        /*0d84*/ 	.word	0x00000002
        /*0d88*/ 	.word	0x00036850
        /*0d8c*/ 	.short	0x010a
        /*0d8e*/ 	.byte	0x3f
	.zero		1


	//   ....[63]....
        /*0d90*/ 	.word	0x0001c3f0
        /*0d94*/ 	.word	0x00000007
        /*0d98*/ 	.word	0x00036830
        /*0d9c*/ 	.short	0x010a
        /*0d9e*/ 	.byte	0x3f
	.zero		1


	//   ....[64]....
        /*0da0*/ 	.word	0x0001c450
        /*0da4*/ 	.word	0x00000002
        /*0da8*/ 	.word	0x00036850
        /*0dac*/ 	.short	0x010a
        /*0dae*/ 	.byte	0x3f
	.zero		1


	//   ....[65]....
        /*0db0*/ 	.word	0x0001c4b0
        /*0db4*/ 	.word	0x00000005
        /*0db8*/ 	.word	0x00036850
        /*0dbc*/ 	.short	0x010a
        /*0dbe*/ 	.byte	0x3f
	.zero		1


	//   ....[66]....
        /*0dc0*/ 	.word	0x0001c650
        /*0dc4*/ 	.word	0x00000000
        /*0dc8*/ 	.word	0x00036840
        /*0dcc*/ 	.short	0x010a
        /*0dce*/ 	.byte	0x3f
	.zero		1


	//   ....[67]....
        /*0dd0*/ 	.word	0x0001d280
        /*0dd4*/ 	.word	0x00000012
        /*0dd8*/ 	.word	0x00036820
        /*0ddc*/ 	.short	0x010a
        /*0dde*/ 	.byte	0x3f
	.zero		1


	//   ....[68]....
        /*0de0*/ 	.word	0x0001d2d0
        /*0de4*/ 	.word	0x00000003
        /*0de8*/ 	.word	0x00036840
        /*0dec*/ 	.short	0x010a
        /*0dee*/ 	.byte	0x3f
	.zero		1


	//   ....[69]....
        /*0df0*/ 	.word	0x0001d320
        /*0df4*/ 	.word	0x00000003
        /*0df8*/ 	.word	0x00000060
        /*0dfc*/ 	.short	0x010a
        /*0dfe*/ 	.byte	0x3f
	.zero		1


	//   ....[70]....
        /*0e00*/ 	.word	0x0001d370
        /*0e04*/ 	.word	0x00000003
        /*0e08*/ 	.word	0x00036840
        /*0e0c*/ 	.short	0x010a
        /*0e0e*/ 	.byte	0x3f
	.zero		1


	//   ....[71]....
        /*0e10*/ 	.word	0x0001d3c0
        /*0e14*/ 	.word	0x00000002
        /*0e18*/ 	.word	0x00000060
        /*0e1c*/ 	.short	0x010a
        /*0e1e*/ 	.byte	0x3f
	.zero		1


	//   ....[72]....
        /*0e20*/ 	.word	0x0001d410
        /*0e24*/ 	.word	0x00000002
        /*0e28*/ 	.word	0x00036840
        /*0e2c*/ 	.short	0x010a
        /*0e2e*/ 	.byte	0x3f
	.zero		1


	//   ....[73]....
        /*0e30*/ 	.word	0x0001d460
        /*0e34*/ 	.word	0x00000002
        /*0e38*/ 	.word	0x00000060
        /*0e3c*/ 	.short	0x010a
        /*0e3e*/ 	.byte	0x3f
	.zero		1


	//   ....[74]....
        /*0e40*/ 	.word	0x0001d4b0
        /*0e44*/ 	.word	0x00000000
        /*0e48*/ 	.word	0x00036860
        /*0e4c*/ 	.short	0x010a
        /*0e4e*/ 	.byte	0x3f
	.zero		1


	//   ....[75]....
        /*0e50*/ 	.word	0x0001e030
        /*0e54*/ 	.word	0x00000000
        /*0e58*/ 	.word	0x00036820
        /*0e5c*/ 	.short	0x010a
        /*0e5e*/ 	.byte	0x3f
	.zero		1


	//   ....[76]....
        /*0e60*/ 	.word	0x0001e1d0
        /*0e64*/ 	.word	0x00000006
        /*0e68*/ 	.word	0x00000000
        /*0e6c*/ 	.short	0x010a
        /*0e6e*/ 	.byte	0x3f
	.zero		1


	//   ....[77]....
        /*0e70*/ 	.word	0x0001e220
        /*0e74*/ 	.word	0x00000007
        /*0e78*/ 	.word	0x00000000
        /*0e7c*/ 	.short	0x010a
        /*0e7e*/ 	.byte	0x3f
	.zero		1


	//   ....[78]....
        /*0e80*/ 	.word	0x0001e270
        /*0e84*/ 	.word	0x00000004
        /*0e88*/ 	.word	0x00000000
        /*0e8c*/ 	.short	0x010a
        /*0e8e*/ 	.byte	0x3f
	.zero		1


	//----- nvinfo : EIATTR_NUM_MBARRIERS
	.align		4
.L_815:
        /*0e90*/ 	.byte	0x03, 0x38
        /*0e92*/ 	.short	0x0016


	//----- nvinfo : EIATTR_EXIT_INSTR_OFFSETS
	.align		4
        /*0e94*/ 	.byte	0x04, 0x1c
        /*0e96*/ 	.short	(.L_817 - .L_816)


	//   ....[0]....
.L_816:
        /*0e98*/ 	.word	0x00000a50


	//   ....[1]....
        /*0e9c*/ 	.word	0x00014b90


	//   ....[2]....
        /*0ea0*/ 	.word	0x0001c260


	//----- nvinfo : EIATTR_MAX_THREADS
	.align		4
.L_817:
        /*0ea4*/ 	.byte	0x04, 0x05
        /*0ea6*/ 	.short	(.L_819 - .L_818)
.L_818:
        /*0ea8*/ 	.word	0x00000180
        /*0eac*/ 	.word	0x00000001
        /*0eb0*/ 	.word	0x00000001


	//----- nvinfo : EIATTR_CRS_STACK_SIZE
	.align		4
.L_819:
        /*0eb4*/ 	.byte	0x04, 0x1e
        /*0eb6*/ 	.short	(.L_821 - .L_820)
.L_820:
        /*0eb8*/ 	.word	0x00000000


	//----- nvinfo : EIATTR_CBANK_PARAM_SIZE
	.align		4
.L_821:
        /*0ebc*/ 	.byte	0x03, 0x19
        /*0ebe*/ 	.short	0x0af0


	//----- nvinfo : EIATTR_PARAM_CBANK
	.align		4
        /*0ec0*/ 	.byte	0x04, 0x0a
        /*0ec2*/ 	.short	(.L_823 - .L_822)
	.align		4
.L_822:
        /*0ec4*/ 	.word	index@(.nv.constant0._ZN7cutlass13device_kernelIN5flash11enable_sm90INS1_16FlashAttnFwdSm90INS1_25CollectiveMainloopFwdSm90ILi2EN4cute5tupleIJNS5_1CILi1EEES8_S8_EEENS6_IJNS7_ILi128EEENS7_ILi112EEENS7_ILi192EEEEEELi192ENS_10bfloat16_tEfNS_4arch4Sm90ELb1ELb0ELb1ELb1ELb0ELb0ELb0ELb1ELb1ELb1ELb1ELb0EEENS1_21CollectiveEpilogueFwdINS6_IJSA_SC_SB_EEES9_SE_SG_Li256ELb1ELb1ELb1ELb0EEENS1_36VarlenDynamicPersistentTileSchedulerILi128ELi112ELi256ELi128ELb1ELb1ELb1ELb1ELb1ELb1EEEEEEEEEvNT_6ParamsE)
        /*0ec8*/ 	.short	0x0210
        /*0eca*/ 	.short	0x0af0


	//----- nvinfo : EIATTR_SW_WAR
	.align		4
.L_823:
        /*0ecc*/ 	.byte	0x04, 0x36
        /*0ece*/ 	.short	(.L_825 - .L_824)
.L_824:
        /*0ed0*/ 	.word	0x00000008
.L_825:


//--------------------- .nv.info._ZN7cutlass13device_kernelIN5flash11enable_sm90INS1_16FlashAttnFwdSm90INS1_25CollectiveMainloopFwdSm90ILi2EN4cute5tupleIJNS5_1CILi1EEES8_S8_EEENS6_IJNS7_ILi128EEENS7_ILi112EEENS7_ILi192EEEEEELi192ENS_10bfloat16_tEfNS_4arch4Sm90ELb1ELb0ELb1ELb1ELb0ELb1ELb0ELb1ELb1ELb1ELb1ELb0EEENS1_21CollectiveEpilogueFwdINS6_IJSA_SC_SB_EEES9_SE_SG_Li256ELb1ELb1ELb1ELb0EEENS1_36VarlenDynamicPersistentTileSchedulerILi128ELi112ELi256ELi128ELb1ELb1ELb1ELb1ELb1ELb1EEEEEEEEEvNT_6ParamsE --------------------------
	.section	.nv.info._ZN7cutlass13device_kernelIN5flash11enable_sm90INS1_16FlashAttnFwdSm90INS1_25CollectiveMainloopFwdSm90ILi2EN4cute5tupleIJNS5_1CILi1EEES8_S8_EEENS6_IJNS7_ILi128EEENS7_ILi112EEENS7_ILi192EEEEEELi192ENS_10bfloat16_tEfNS_4arch4Sm90ELb1ELb0ELb1ELb1ELb0ELb1ELb0ELb1ELb1ELb1ELb1ELb0EEENS1_21CollectiveEpilogueFwdINS6_IJSA_SC_SB_EEES9_SE_SG_Li256ELb1ELb1ELb1ELb0EEENS1_36VarlenDynamicPersistentTileSchedulerILi128ELi112ELi256ELi128ELb1ELb1ELb1ELb1ELb1ELb1EEEEEEEEEvNT_6ParamsE,"",@"SHT_CUDA_INFO"
	.sectionflags	@""
	.align	4


	//----- nvinfo : EIATTR_CUDA_API_VERSION
	.align		4
        /*0000*/ 	.byte	0x04, 0x37
        /*0002*/ 	.short	(.L_827 - .L_826)
.L_826:
        /*0004*/ 	.word	0x00000082


	//----- nvinfo : EIATTR_KPARAM_INFO
	.align		4
.L_827:
        /*0008*/ 	.byte	0x04, 0x17
        /*000a*/ 	.short	(.L_829 - .L_828)
.L_828:
        /*000c*/ 	.word	0x00000000
        /*0010*/ 	.short	0x0000
        /*0012*/ 	.short	0x0070
        /*0014*/ 	.byte	0x00, 0xf0, 0x01, 0x2a


	//----- nvinfo : EIATTR_SPARSE_MMA_MASK
	.align		4
.L_829:
        /*0018*/ 	.byte	0x03, 0x50
        /*001a*/ 	.short	0x0000


	//----- nvinfo : EIATTR_MAXREG_COUNT
	.align		4
        /*001c*/ 	.byte	0x03, 0x1b
        /*001e*/ 	.short	0x00a8


	//----- nvinfo : EIATTR_NUM_BARRIERS
	.align		4
        /*0020*/ 	.byte	0x02, 0x4c
        /*0022*/ 	.byte	0x10
	.zero		1


	//----- nvinfo : EIATTR_EXTERNS
	.align		4
        /*0024*/ 	.byte	0x04, 0x0f
        /*0026*/ 	.short	(.L_831 - .L_830)


	//   ....[0]....
	.align		4
.L_830:
        /*0028*/ 	.word	index@(__assertfail)


	//----- nvinfo : EIATTR_ANNOTATIONS
	.align		4
.L_831:
        /*002c*/ 	.byte	0x04, 0x55
        /*002e*/ 	.short	(.L_833 - .L_832)


	//   ....[0]....
.L_832:
        /* <DEDUP_REMOVED lines=129> */


	//----- nvinfo : EIATTR_MERCURY_ISA_VERSION
	.align		4
.L_833:
        /*0830*/ 	.byte	0x03, 0x5f
        /*0832*/ 	.short	0x0101


	//----- nvinfo : EIATTR_UNUSED_LOAD_BYTE_OFFSET
	.align		4
        /*0834*/ 	.byte	0x04, 0x44
        /*0836*/ 	.short	(.L_835 - .L_834)


	//   ....[0]....
.L_834:
        /*0838*/ 	.word	0x00000ab0
        /*083c*/ 	.word	0x0000fff0


	//   ....[1]....
        /*0840*/ 	.word	0x00024c20
        /*0844*/ 	.word	0x0000fff0


	//----- nvinfo : EIATTR_INT_WARP_WIDE_INSTR_OFFSETS
	.align		4
.L_835:
        /*0848*/ 	.byte	0x04, 0x31
        /*084a*/ 	.short	(.L_837 - .L_836)


	//   ....[0]....
.L_836:
        /*084c*/ 	.word	0x00000190


	//   ....[1]....
        /*0850*/ 	.word	0x000001d0


	//   ....[2]....
        /*0854*/ 	.word	0x00000240


	//   ....[3]....
        /*0858*/ 	.word	0x0002bfd0


	//   ....[4]....
        /*085c*/ 	.word	0x0002c060


	//   ....[5]....
        /*0860*/ 	.word	0x0002fe00


	//   ....[6]....
        /*0864*/ 	.word	0x0002fe60


	//----- nvinfo : EIATTR_COOP_GROUP_MASK_REGIDS
	.align		4
.L_837:
        /*0868*/ 	.byte	0x04, 0x29
        /*086a*/ 	.short	(.L_839 - .L_838)


	//   ....[0]....
.L_838:
        /*086c*/ 	.word	0xffffffff


	//   ....[1]....
        /*0870*/ 	.word	0xffffffff


	//   ....[2]....
        /*0874*/ 	.word	0xffffffff


	//   ....[3]....
        /*0878*/ 	.word	0xffffffff


	//   ....[4]....
        /*087c*/ 	.word	0xffffffff


	//   ....[5]....
        /*0880*/ 	.word	0xffffffff


	//   ....[6]....
        /*0884*/ 	.word	0xffffffff


	//   ....[7]....
        /*0888*/ 	.word	0xffffffff


	//   ....[8]....
        /*088c*/ 	.word	0xffffffff


	//   ....[9]....
        /*0890*/ 	.word	0xffffffff


	//   ....[10]....
        /*0894*/ 	.word	0xffffffff


	//   ....[11]....
        /*0898*/ 	.word	0xffffffff


	//   ....[12]....
        /*089c*/ 	.word	0xffffffff


	//   ....[13]....
        /*08a0*/ 	.word	0xffffffff


	//   ....[14]....
        /*08a4*/ 	.word	0xffffffff


	//   ....[15]....
        /*08a8*/ 	.word	0xffffffff


	//   ....[16]....
        /*08ac*/ 	.word	0xffffffff


	//   ....[17]....
        /*08b0*/ 	.word	0xffffffff


	//   ....[18]....
        /*08b4*/ 	.word	0xffffffff


	//   ....[19]....
        /*08b8*/ 	.word	0xffffffff


	//   ....[20]....
        /*08bc*/ 	.word	0xffffffff


	//   ....[21]....
        /*08c0*/ 	.word	0xffffffff


	//   ....[22]....
        /*08c4*/ 	.word	0xffffffff


	//   ....[23]....
        /*08c8*/ 	.word	0xffffffff


	//   ....[24]....
        /*08cc*/ 	.word	0xffffffff


	//   ....[25]....
        /*08d0*/ 	.word	0xffffffff


	//   ....[26]....
        /*08d4*/ 	.word	0xffffffff


	//   ....[27]....
        /*08d8*/ 	.word	0xffffffff


	//   ....[28]....
        /*08dc*/ 	.word	0xffffffff


	//   ....[29]....
        /*08e0*/ 	.word	0xffffffff


	//   ....[30]....
        /*08e4*/ 	.word	0xffffffff


	//   ....[31]....
        /*08e8*/ 	.word	0xffffffff


	//   ....[32]....
        /*08ec*/ 	.word	0xffffffff


	//   ....[33]....
        /*08f0*/ 	.word	0xffffffff


	//   ....[34]....
        /*08f4*/ 	.word	0xffffffff


	//   ....[35]....
        /*08f8*/ 	.word	0xffffffff


	//   ....[36]....
        /*08fc*/ 	.word	0xffffffff


	//   ....[37]....
        /*0900*/ 	.word	0xffffffff


	//   ....[38]....
        /*0904*/ 	.word	0xffffffff


	//   ....[39]....
        /*0908*/ 	.word	0xffffffff


	//   ....[40]....
        /*090c*/ 	.word	0xffffffff


	//   ....[41]....
        /*0910*/ 	.word	0xffffffff


	//   ....[42]....
        /*0914*/ 	.word	0xffffffff


	//   ....[43]....
        /*0918*/ 	.word	0xffffffff


	//   ....[44]....
        /*091c*/ 	.word	0xffffffff


	//   ....[45]....
        /*0920*/ 	.word	0xffffffff


	//   ....[46]....
        /*0924*/ 	.word	0xffffffff


	//   ....[47]....
        /*0928*/ 	.word	0xffffffff


	//   ....[48]....
        /*092c*/ 	.word	0xffffffff


	//   ....[49]....
        /*0930*/ 	.word	0xffffffff


	//   ....[50]....
        /*0934*/ 	.word	0xffffffff


	//   ....[51]....
        /*0938*/ 	.word	0xffffffff


	//   ....[52]....
        /*093c*/ 	.word	0xffffffff


	//   ....[53]....
        /*0940*/ 	.word	0xffffffff


	//   ....[54]....
        /*0944*/ 	.word	0xffffffff


	//   ....[55]....
        /*0948*/ 	.word	0xffffffff


	//   ....[56]....
        /*094c*/ 	.word	0xffffffff


	//   ....[57]....
        /*0950*/ 	.word	0xffffffff


	//   ....[58]....
        /*0954*/ 	.word	0xffffffff


	//   ....[59]....
        /*0958*/ 	.word	0xffffffff


	//   ....[60]....
        /*095c*/ 	.word	0xffffffff


	//   ....[61]....
        /*0960*/ 	.word	0xffffffff


	//   ....[62]....
        /*0964*/ 	.word	0xffffffff


	//   ....[63]....
        /*0968*/ 	.word	0xffffffff


	//   ....[64]....
        /*096c*/ 	.word	0xffffffff


	//   ....[65]....
        /*0970*/ 	.word	0xffffffff


	//   ....[66]....
        /*0974*/ 	.word	0xffffffff


	//   ....[67]....
        /*0978*/ 	.word	0xffffffff


	//   ....[68]....
        /*097c*/ 	.word	0xffffffff


	//   ....[69]....
        /*0980*/ 	.word	0xffffffff


	//   ....[70]....
        /*0984*/ 	.word	0xffffffff


	//   ....[71]....
        /*0988*/ 	.word	0xffffffff


	//   ....[72]....
        /*098c*/ 	.word	0xffffffff


	//   ....[73]....
        /*0990*/ 	.word	0xffffffff


	//   ....[74]....
        /*0994*/ 	.word	0xffffffff


	//   ....[75]....
        /*0998*/ 	.word	0xffffffff


	//   ....[76]....
        /*099c*/ 	.word	0xffffffff


	//   ....[77]....
        /*09a0*/ 	.word	0xffffffff


	//   ....[78]....
        /*09a4*/ 	.word	0xffffffff


	//   ....[79]....
        /*09a8*/ 	.word	0xffffffff


	//   ....[80]....
        /*09ac*/ 	.word	0xffffffff


	//   ....[81]....
        /*09b0*/ 	.word	0xffffffff


	//   ....[82]....
        /*09b4*/ 	.word	0xffffffff


	//   ....[83]....
        /*09b8*/ 	.word	0xffffffff


	//   ....[84]....
        /*09bc*/ 	.word	0xffffffff


	//   ....[85]....
        /*09c0*/ 	.word	0xffffffff


	//   ....[86]....
        /*09c4*/ 	.word	0xffffffff


	//   ....[87]....
        /*09c8*/ 	.word	0xffffffff


	//   ....[88]....
        /*09cc*/ 	.word	0xffffffff


	//   ....[89]....
        /*09d0*/ 	.word	0xffffffff


	//   ....[90]....
        /*09d4*/ 	.word	0xffffffff


	//   ....[91]....
        /*09d8*/ 	.word	0xffffffff


	//   ....[92]....
        /*09dc*/ 	.word	0xffffffff


	//   ....[93]....
        /*09e0*/ 	.word	0xffffffff


	//   ....[94]....
        /*09e4*/ 	.word	0xffffffff


	//   ....[95]....
        /*09e8*/ 	.word	0xffffffff


	//   ....[96]....
        /*09ec*/ 	.word	0xffffffff


	//   ....[97]....
        /*09f0*/ 	.word	0xffffffff


	//   ....[98]....
        /*09f4*/ 	.word	0xffffffff


	//   ....[99]....
        /*09f8*/ 	.word	0xffffffff


	//   ....[100]....
        /*09fc*/ 	.word	0xffffffff


	//   ....[101]....
        /*0a00*/ 	.word	0xffffffff


	//   ....[102]....
        /*0a04*/ 	.word	0xffffffff


	//   ....[103]....
        /*0a08*/ 	.word	0xffffffff


	//   ....[104]....
        /*0a0c*/ 	.word	0xffffffff


	//   ....[105]....
        /*0a10*/ 	.word	0xffffffff


	//   ....[106]....
        /*0a14*/ 	.word	0xffffffff


	//   ....[107]....
        /*0a18*/ 	.word	0xffffffff


	//   ....[108]....
        /*0a1c*/ 	.word	0xffffffff


	//   ....[109]....
        /*0a20*/ 	.word	0xffffffff


	//   ....[110]....
        /*0a24*/ 	.word	0xffffffff


	//   ....[111]....
        /*0a28*/ 	.word	0xffffffff


	//   ....[112]....
        /*0a2c*/ 	.word	0xffffffff


	//   ....[113]....
        /*0a30*/ 	.word	0xffffffff


	//   ....[114]....
        /*0a34*/ 	.word	0xffffffff


	//   ....[115]....
        /*0a38*/ 	.word	0xffffffff


	//   ....[116]....
        /*0a3c*/ 	.word	0xffffffff


	//   ....[117]....
        /*0a40*/ 	.word	0xffffffff


	//   ....[118]....
        /*0a44*/ 	.word	0xffffffff


	//   ....[119]....
        /*0a48*/ 	.word	0xffffffff


	//   ....[120]....
        /*0a4c*/ 	.word	0xffffffff


	//   ....[121]....
        /*0a50*/ 	.word	0xffffffff


	//   ....[122]....
        /*0a54*/ 	.word	0x0500000f


	//   ....[123]....
        /*0a58*/ 	.word	0x0500000f


	//   ....[124]....
        /*0a5c*/ 	.word	0x0500000f


	//   ....[125]....
        /*0a60*/ 	.word	0x0500000f


	//   ....[126]....
        /*0a64*/ 	.word	0x0500000f


	//   ....[127]....
        /*0a68*/ 	.word	0x0500000f


	//   ....[128]....
        /*0a6c*/ 	.word	0x0500000f


	//   ....[129]....
        /*0a70*/ 	.word	0x0500000f


	//   ....[130]....
        /*0a74*/ 	.word	0x0500000f


	//   ....[131]....
        /*0a78*/ 	.word	0x0500000f


	//   ....[132]....
        /*0a7c*/ 	.word	0x0500000f


	//   ....[133]....
        /*0a80*/ 	.word	0x0500000f


	//   ....[134]....
        /*0a84*/ 	.word	0x0500000f


	//   ....[135]....
        /*0a88*/ 	.word	0x0500000f


	//   ....[136]....
        /*0a8c*/ 	.word	0x0500000f


	//   ....[137]....
        /*0a90*/ 	.word	0x0500000f


	//   ....[138]....
        /*0a94*/ 	.word	0x0500000f


	//   ....[139]....
        /*0a98*/ 	.word	0x0500000f


	//   ....[140]....
        /*0a9c*/ 	.word	0x0500000f


	//   ....[141]....
        /*0aa0*/ 	.word	0x0500000f


	//   ....[142]....
        /*0aa4*/ 	.word	0x0500000f


	//   ....[143]....
        /*0aa8*/ 	.word	0x0500000f


	//   ....[144]....
        /*0aac*/ 	.word	0x0500000f


	//   ....[145]....
        /*0ab0*/ 	.word	0x0500000f


	//   ....[146]....
        /*0ab4*/ 	.word	0x0500000f


	//   ....[147]....
        /*0ab8*/ 	.word	0x0500000f


	//   ....[148]....
        /*0abc*/ 	.word	0x0500000f


	//   ....[149]....
        /*0ac0*/ 	.word	0x0500000f


	//   ....[150]....
        /*0ac4*/ 	.word	0x0500000f


	//   ....[151]....
        /*0ac8*/ 	.word	0x0500000f


	//   ....[152]....
        /*0acc*/ 	.word	0x0500000f


	//   ....[153]....
        /*0ad0*/ 	.word	0x0500000f


	//   ....[154]....
        /*0ad4*/ 	.word	0x0500000f


	//   ....[155]....
        /*0ad8*/ 	.word	0x0500000f


	//   ....[156]....
        /*0adc*/ 	.word	0x0500000f


	//   ....[157]....
        /*0ae0*/ 	.word	0x0500000f


	//   ....[158]....
        /*0ae4*/ 	.word	0x0500000f


	//   ....[159]....
        /*0ae8*/ 	.word	0x0500000f


	//   ....[160]....
        /*0aec*/ 	.word	0x0500000f


	//   ....[161]....
        /*0af0*/ 	.word	0x0500000f


	//   ....[162]....
        /*0af4*/ 	.word	0x0500000f


	//   ....[163]....
        /*0af8*/ 	.word	0x0500000f


	//   ....[164]....
        /*0afc*/ 	.word	0x0500000f


	//   ....[165]....
        /*0b00*/ 	.word	0x0500000f


	//   ....[166]....
        /*0b04*/ 	.word	0x0500000f


	//   ....[167]....
        /*0b08*/ 	.word	0x0500000f


	//   ....[168]....
        /*0b0c*/ 	.word	0x0500000f


	//   ....[169]....
        /*0b10*/ 	.word	0x0500000f


	//   ....[170]....
        /*0b14*/ 	.word	0x0500000f


	//   ....[171]....
        /*0b18*/ 	.word	0x0500000f


	//   ....[172]....
        /*0b1c*/ 	.word	0x0500000f


	//   ....[173]....
        /*0b20*/ 	.word	0x0500000f


	//   ....[174]....
        /*0b24*/ 	.word	0x0500000f


	//----- nvinfo : EIATTR_COOP_GROUP_INSTR_OFFSETS
	.align		4
.L_839:
        /*0b28*/ 	.byte	0x04, 0x28
        /*0b2a*/ 	.short	(.L_841 - .L_840)


	//   ....[0]....
.L_840:
        /*0b2c*/ 	.word	0x00000060


	//   ....[1]....
        /*0b30*/ 	.word	0x000001a0


	//   ....[2]....
        /*0b34*/ 	.word	0x000001f0


	//   ....[3]....
        /*0b38*/ 	.word	0x00000420


	//   ....[4]....
        /*0b3c*/ 	.word	0x00000580


	//   ....[5]....
        /*0b40*/ 	.word	0x000006a0


	//   ....[6]....
        /*0b44*/ 	.word	0x00000800


	//   ....[7]....
        /*0b48*/ 	.word	0x0000b550


	//   ....[8]....
        /*0b4c*/ 	.word	0x0000bcc0


	//   ....[9]....
        /*0b50*/ 	.word	0x0000bcd0


	//   ....[10]....
        /*0b54*/ 	.word	0x0000bce0


	//   ....[11]....
        /*0b58*/ 	.word	0x0000bcf0


	//   ....[12]....
        /*0b5c*/ 	.word	0x0000c570


	//   ....[13]....
        /*0b60*/ 	.word	0x0000c580


	//   ....[14]....
        /*0b64*/ 	.word	0x0000c590


	//   ....[15]....
        /*0b68*/ 	.word	0x0000c5a0


	//   ....[16]....
        /*0b6c*/ 	.word	0x0000f780


	//   ....[17]....
        /*0b70*/ 	.word	0x0000f790


	//   ....[18]....
        /*0b74*/ 	.word	0x0000f7a0


	//   ....[19]....
        /*0b78*/ 	.word	0x0000f7b0


	//   ....[20]....
        /*0b7c*/ 	.word	0x0000fe10


	//   ....[21]....
        /*0b80*/ 	.word	0x0000fe20


	//   ....[22]....
        /*0b84*/ 	.word	0x0000fe30


	//   ....[23]....
        /*0b88*/ 	.word	0x0000fe40


	//   ....[24]....
        /*0b8c*/ 	.word	0x000165a0


	//   ....[25]....
        /*0b90*/ 	.word	0x000165c0


	//   ....[26]....
        /*0b94*/ 	.word	0x000170c0


	//   ....[27]....
        /*0b98*/ 	.word	0x00017140


	//   ....[28]....
        /*0b9c*/ 	.word	0x00017a10


	//   ....[29]....
        /*0ba0*/ 	.word	0x00017a70


	//   ....[30]....
        /*0ba4*/ 	.word	0x0001c8e0


	//   ....[31]....
        /*0ba8*/ 	.word	0x0001c8f0


	//   ....[32]....
        /*0bac*/ 	.word	0x0001d010


	//   ....[33]....
        /*0bb0*/ 	.word	0x0001d0c0


	//   ....[34]....
        /*0bb4*/ 	.word	0x0001d890


	//   ....[35]....
        /*0bb8*/ 	.word	0x0001d930


	//   ....[36]....
        /*0bbc*/ 	.word	0x000228e0


	//   ....[37]....
        /*0bc0*/ 	.word	0x00022900


	//   ....[38]....
        /*0bc4*/ 	.word	0x00022dc0


	//   ....[39]....
        /*0bc8*/ 	.word	0x00022e20


	//   ....[40]....
        /*0bcc*/ 	.word	0x00024380


	//   ....[41]....
        /*0bd0*/ 	.word	0x00024400


	//   ....[42]....
        /*0bd4*/ 	.word	0x00024430


	//   ....[43]....
        /*0bd8*/ 	.word	0x00024440


	//   ....[44]....
        /*0bdc*/ 	.word	0x00025990


	//   ....[45]....
        /*0be0*/ 	.word	0x000259a0


	//   ....[46]....
        /*0be4*/ 	.word	0x000259b0


	//   ....[47]....
        /*0be8*/ 	.word	0x000259c0


	//   ....[48]....
        /*0bec*/ 	.word	0x000262d0


	//   ....[49]....
        /*0bf0*/ 	.word	0x000262f0


	//   ....[50]....
        /*0bf4*/ 	.word	0x00026420


	//   ....[51]....
        /*0bf8*/ 	.word	0x00026440


	//   ....[52]....
        /*0bfc*/ 	.word	0x00026540


	//   ....[53]....
        /*0c00*/ 	.word	0x00026560


	//   ....[54]....
        /*0c04*/ 	.word	0x00026670


	//   ....[55]....
        /*0c08*/ 	.word	0x00026690


	//   ....[56]....
        /*0c0c*/ 	.word	0x00026b00


	//   ....[57]....
        /*0c10*/ 	.word	0x00026b40


	//   ....[58]....
        /*0c14*/ 	.word	0x000274a0


	//   ....[59]....
        /*0c18*/ 	.word	0x000274b0


	//   ....[60]....
        /*0c1c*/ 	.word	0x00028430


	//   ....[61]....
        /*0c20*/ 	.word	0x00028460


	//   ....[62]....
        /*0c24*/ 	.word	0x00028580


	//   ....[63]....
        /*0c28*/ 	.word	0x000285a0


	//   ....[64]....
        /*0c2c*/ 	.word	0x000286a0


	//   ....[65]....
        /*0c30*/ 	.word	0x000286c0


	//   ....[66]....
        /*0c34*/ 	.word	0x000287d0


	//   ....[67]....
        /*0c38*/ 	.word	0x000287f0


	//   ....[68]....
        /*0c3c*/ 	.word	0x00028980


	//   ....[69]....
        /*0c40*/ 	.word	0x00028bb0


	//   ....[70]....
        /*0c44*/ 	.word	0x00028be0


	//   ....[71]....
        /*0c48*/ 	.word	0x00028c10


	//   ....[72]....
        /*0c4c*/ 	.word	0x00028c40


	//   ....[73]....
        /*0c50*/ 	.word	0x00028c70


	//   ....[74]....
        /*0c54*/ 	.word	0x00028ca0


	//   ....[75]....
        /*0c58*/ 	.word	0x00028e40


	//   ....[76]....
        /*0c5c*/ 	.word	0x00028e70


	//   ....[77]....
        /*0c60*/ 	.word	0x00028ea0


	//   ....[78]....
        /*0c64*/ 	.word	0x00028ed0


	//   ....[79]....
        /*0c68*/ 	.word	0x00028f00


	//   ....[80]....
        /*0c6c*/ 	.word	0x00028f30


	//   ....[81]....
        /*0c70*/ 	.word	0x00028fd0


	//   ....[82]....
        /*0c74*/ 	.word	0x00029000


	//   ....[83]....
        /*0c78*/ 	.word	0x00029010


	//   ....[84]....
        /*0c7c*/ 	.word	0x00029040


	//   ....[85]....
        /*0c80*/ 	.word	0x0002a770


	//   ....[86]....
        /*0c84*/ 	.word	0x0002c5b0


	//   ....[87]....
        /*0c88*/ 	.word	0x0002d1c0


	//   ....[88]....
        /*0c8c*/ 	.word	0x0002d1d0


	//   ....[89]....
        /*0c90*/ 	.word	0x0002d290


	//   ....[90]....
        /*0c94*/ 	.word	0x0002d2a0


	//   ....[91]....
        /*0c98*/ 	.word	0x0002d340


	//   ....[92]....
        /*0c9c*/ 	.word	0x0002d350


	//   ....[93]....
        /*0ca0*/ 	.word	0x0002d3f0


	//   ....[94]....
        /*0ca4*/ 	.word	0x0002d400


	//   ....[95]....
        /*0ca8*/ 	.word	0x0002d4a0


	//   ....[96]....
        /*0cac*/ 	.word	0x0002d4b0


	//   ....[97]....
        /*0cb0*/ 	.word	0x0002d550


	//   ....[98]....
        /*0cb4*/ 	.word	0x0002d560


	//   ....[99]....
        /*0cb8*/ 	.word	0x0002d600


	//   ....[100]....
        /*0cbc*/ 	.word	0x0002d610


	//   ....[101]....
        /*0cc0*/ 	.word	0x0002d660


	//   ....[102]....
        /*0cc4*/ 	.word	0x0002d6a0


	//   ....[103]....
        /*0cc8*/ 	.word	0x00030680


	//   ....[104]....
        /*0ccc*/ 	.word	0x000306a0


	//   ....[105]....
        /*0cd0*/ 	.word	0x00030700


	//   ....[106]....
        /*0cd4*/ 	.word	0x00030730


	//   ....[107]....
        /*0cd8*/ 	.word	0x00030760


	//   ....[108]....
        /*0cdc*/ 	.word	0x00030790


	//   ....[109]....
        /*0ce0*/ 	.word	0x000307c0


	//   ....[110]....
        /*0ce4*/ 	.word	0x000307f0


	//   ....[111]....
        /*0ce8*/ 	.word	0x000309c0


	//   ....[112]....
        /*0cec*/ 	.word	0x000309f0


	//   ....[113]....
        /*0cf0*/ 	.word	0x00030a20


	//   ....[114]....
        /*0cf4*/ 	.word	0x00030a50


	//   ....[115]....
        /*0cf8*/ 	.word	0x00030a80


	//   ....[116]....
        /*0cfc*/ 	.word	0x00030ab0


	//   ....[117]....
        /*0d00*/ 	.word	0x00030b80


	//   ....[118]....
        /*0d04*/ 	.word	0x00030ba0


	//   ....[119]....
        /*0d08*/ 	.word	0x00030bb0


	//   ....[120]....
        /*0d0c*/ 	.word	0x00030c30


	//   ....[121]....
        /*0d10*/ 	.word	0x00031760


	//   ....[122]....
        /*0d14*/ 	.word	0x00031ba0


	//   ....[123]....
        /*0d18*/ 	.word	0x00031c30


	//   ....[124]....
        /*0d1c*/ 	.word	0x00031c80


	//   ....[125]....
        /*0d20*/ 	.word	0x00031cd0


	//   ....[126]....
        /*0d24*/ 	.word	0x00031d60


	//   ....[127]....
        /*0d28*/ 	.word	0x00031df0


	//   ....[128]....
        /*0d2c*/ 	.word	0x00031e40


	//   ....[129]....
        /*0d30*/ 	.word	0x00031e90


	//   ....[130]....
        /*0d34*/ 	.word	0x00031f80


	//   ....[131]....
        /*0d38*/ 	.word	0x00032010


	//   ....[132]....
        /*0d3c*/ 	.word	0x00032070


	//   ....[133]....
        /*0d40*/ 	.word	0x000320d0


	//   ....[134]....
        /*0d44*/ 	.word	0x00032160


	//   ....[135]....
        /*0d48*/ 	.word	0x000321f0


	//   ....[136]....
        /*0d4c*/ 	.word	0x00032240


	//   ....[137]....
        /*0d50*/ 	.word	0x00032290


	//   ....[138]....
        /*0d54*/ 	.word	0x00032590


	//   ....[139]....
        /*0d58*/ 	.word	0x00032880


	//   ....[140]....
        /*0d5c*/ 	.word	0x00032a00


	//   ....[141]....
        /*0d60*/ 	.word	0x00032a50


	//   ....[142]....
        /*0d64*/ 	.word	0x00032b20


	//   ....[143]....
        /*0d68*/ 	.word	0x00032c30


	//   ....[144]....
        /*0d6c*/ 	.word	0x00032c90


	//   ....[145]....
        /*0d70*/ 	.word	0x00032da0


	//   ....[146]....
        /*0d74*/ 	.word	0x00032e00


	//   ....[147]....
        /*0d78*/ 	.word	0x00032f10


	//   ....[148]....
        /*0d7c*/ 	.word	0x00032f70


	//   ....[149]....
        /*0d80*/ 	.word	0x00033080


	//   ....[150]....
        /*0d84*/ 	.word	0x000330e0


	//   ....[151]....
        /*0d88*/ 	.word	0x000331f0


	//   ....[152]....
        /*0d8c*/ 	.word	0x00033250


	//   ....[153]....
        /*0d90*/ 	.word	0x00033360


	//   ....[154]....
        /*0d94*/ 	.word	0x000333c0


	//   ....[155]....
        /*0d98*/ 	.word	0x000334a0


	//   ....[156]....
        /*0d9c*/ 	.word	0x00033810


	//   ....[157]....
        /*0da0*/ 	.word	0x000338c0


	//   ....[158]....
        /*0da4*/ 	.word	0x00033a40


	//   ....[159]....
        /*0da8*/ 	.word	0x00033ad0


	//   ....[160]....
        /*0dac*/ 	.word	0x00033b50


	//   ....[161]....
        /*0db0*/ 	.word	0x00033bd0


	//   ....[162]....
        /*0db4*/ 	.word	0x00033c50


	//   ....[163]....
        /*0db8*/ 	.word	0x00033ce0


	//   ....[164]....
        /*0dbc*/ 	.word	0x00033d80


	//   ....[165]....
        /*0dc0*/ 	.word	0x00033e50


	//   ....[166]....
        /*0dc4*/ 	.word	0x00033ed0


	//   ....[167]....
        /*0dc8*/ 	.word	0x00033f50


	//   ....[168]....
        /*0dcc*/ 	.word	0x00033fd0


	//   ....[169]....
        /*0dd0*/ 	.word	0x00034060


	//   ....[170]....
        /*0dd4*/ 	.word	0x000340e0


	//   ....[171]....
        /*0dd8*/ 	.word	0x00034190


	//   ....[172]....
        /*0ddc*/ 	.word	0x000341e0


	//   ....[173]....
        /*0de0*/ 	.word	0x000342a0


	//   ....[174]....
        /*0de4*/ 	.word	0x000343d0


	//----- nvinfo : EIATTR_REG_RECONFIG
	.align		4
.L_841:
        /*0de8*/ 	.byte	0x01, 0x54
	.zero		2


	//----- nvinfo : EIATTR_SYSCALL_OFFSETS
	.align		4
        /*0dec*/ 	.byte	0x04, 0x46
        /*0dee*/ 	.short	(.L_843 - .L_842)


	//   ....[0]....
.L_842:
        /*0df0*/ 	.word	0x00001dc0


	//   ....[1]....
        /*0df4*/ 	.word	0x00001f10


	//   ....[2]....
        /*0df8*/ 	.word	0x0000b6f0


	//   ....[3]....
        /*0dfc*/ 	.word	0x0000ba10


	//   ....[4]....
        /*0e00*/ 	.word	0x0002c1d0


	//   ....[5]....
        /*0e04*/ 	.word	0x0002c320


	//   ....[6]....
        /*0e08*/ 	.word	0x0002c410


	//   ....[7]....
        /*0e0c*/ 	.word	0x0002cd70


	//----- nvinfo : EIATTR_MBARRIER_INSTR_OFFSETS
	.align		4
.L_843:
        /*0e10*/ 	.byte	0x04, 0x39
        /*0e12*/ 	.short	(.L_845 - .L_844)


	//   ....[0]....
.L_844:
        /*0e14*/ 	.word	0x000002d0
        /*0e18*/ 	.word	0x000000ff
        /*0e1c*/ 	.word	0x00036800
        /*0e20*/ 	.short	0x0100
        /*0e22*/ 	.byte	0x08
	.zero		1


	//   ....[1]....
        /*0e24*/ 	.word	0x000002e0
        /*0e28*/ 	.word	0x000000ff
        /*0e2c*/ 	.word	0x00036820
        /*0e30*/ 	.short	0x0100
        /*0e32*/ 	.byte	0x08
	.zero		1


	//   ....[2]....
        /*0e34*/ 	.word	0x000003d0
        /*0e38*/ 	.word	0x000000ff
        /*0e3c*/ 	.word	0x00036830
        /*0e40*/ 	.short	0x0100
        /*0e42*/ 	.byte	0x08
	.zero		1


	//   ....[3]....
        /*0e44*/ 	.word	0x000003e0
        /*0e48*/ 	.word	0x000000ff
        /*0e4c*/ 	.word	0x00036840
        /*0e50*/ 	.short	0x0100
        /*0e52*/ 	.byte	0x08
	.zero		1


	//   ....[4]....
        /*0e54*/ 	.word	0x000003f0
        /*0e58*/ 	.word	0x000000ff
        /*0e5c*/ 	.word	0x00036838
        /*0e60*/ 	.short	0x0100
        /*0e62*/ 	.byte	0x08
	.zero		1


	//   ....[5]....
        /*0e64*/ 	.word	0x00000400
        /*0e68*/ 	.word	0x000000ff
        /*0e6c*/ 	.word	0x00036848
        /*0e70*/ 	.short	0x0100
        /*0e72*/ 	.byte	0x08
	.zero		1


	//   ....[6]....
        /*0e74*/ 	.word	0x00000530
        /*0e78*/ 	.word	0x000000ff
        /*0e7c*/ 	.word	0x00036850
        /*0e80*/ 	.short	0x0100
        /*0e82*/ 	.byte	0x08
	.zero		1


	//   ....[7]....
        /*0e84*/ 	.word	0x00000540
        /*0e88*/ 	.word	0x000000ff
        /*0e8c*/ 	.word	0x00036860
        /*0e90*/ 	.short	0x0100
        /*0e92*/ 	.byte	0x08
	.zero		1


	//   ....[8]....
        /*0e94*/ 	.word	0x00000550
        /*0e98*/ 	.word	0x000000ff
        /*0e9c*/ 	.word	0x00036858
        /*0ea0*/ 	.short	0x0100
        /*0ea2*/ 	.byte	0x08
	.zero		1


	//   ....[9]....
        /*0ea4*/ 	.word	0x00000560
        /*0ea8*/ 	.word	0x000000ff
        /*0eac*/ 	.word	0x00036868
        /*0eb0*/ 	.short	0x0100
        /*0eb2*/ 	.byte	0x08
	.zero		1


	//   ....[10]....
        /*0eb4*/ 	.word	0x00000650
        /*0eb8*/ 	.word	0x000000ff
        /*0ebc*/ 	.word	0x00036870
        /*0ec0*/ 	.short	0x0100
        /*0ec2*/ 	.byte	0x06
	.zero		1


	//   ....[11]....
        /*0ec4*/ 	.word	0x00000660
        /*0ec8*/ 	.word	0x000000ff
        /*0ecc*/ 	.word	0x00036880
        /*0ed0*/ 	.short	0x0100
        /*0ed2*/ 	.byte	0x06
	.zero		1


	//   ....[12]....
        /*0ed4*/ 	.word	0x00000670
        /*0ed8*/ 	.word	0x000000ff
        /*0edc*/ 	.word	0x00036878
        /*0ee0*/ 	.short	0x0100
        /*0ee2*/ 	.byte	0x06
	.zero		1


	//   ....[13]....
        /*0ee4*/ 	.word	0x00000680
        /*0ee8*/ 	.word	0x000000ff
        /*0eec*/ 	.word	0x00036888
        /*0ef0*/ 	.short	0x0100
        /*0ef2*/ 	.byte	0x06
	.zero		1


	//   ....[14]....
        /*0ef4*/ 	.word	0x000007b0
        /*0ef8*/ 	.word	0x000000ff
        /*0efc*/ 	.word	0x00036890
        /*0f00*/ 	.short	0x0100
        /*0f02*/ 	.byte	0x08
	.zero		1


	//   ....[15]....
        /*0f04*/ 	.word	0x000007c0
        /*0f08*/ 	.word	0x000000ff
        /*0f0c*/ 	.word	0x000368a0
        /*0f10*/ 	.short	0x0100
        /*0f12*/ 	.byte	0x08
	.zero		1


	//   ....[16]....
        /*0f14*/ 	.word	0x000007d0
        /*0f18*/ 	.word	0x000000ff
        /*0f1c*/ 	.word	0x00036898
        /*0f20*/ 	.short	0x0100
        /*0f22*/ 	.byte	0x08
	.zero		1


	//   ....[17]....
        /*0f24*/ 	.word	0x000007e0
        /*0f28*/ 	.word	0x000000ff
        /*0f2c*/ 	.word	0x000368a8
        /*0f30*/ 	.short	0x0100
        /*0f32*/ 	.byte	0x08
	.zero		1


	//   ....[18]....
        /*0f34*/ 	.word	0x00000910
        /*0f38*/ 	.word	0x000000ff
        /*0f3c*/ 	.word	0x000368b0
        /*0f40*/ 	.short	0x0100
        /*0f42*/ 	.byte	0x08
	.zero		1


	//   ....[19]....
        /*0f44*/ 	.word	0x00000920
        /*0f48*/ 	.word	0x000000ff
        /*0f4c*/ 	.word	0x000368c0
        /*0f50*/ 	.short	0x0100
        /*0f52*/ 	.byte	0x08
	.zero		1


	//   ....[20]....
        /*0f54*/ 	.word	0x00000930
        /*0f58*/ 	.word	0x000000ff
        /*0f5c*/ 	.word	0x000368b8
        /*0f60*/ 	.short	0x0100
        /*0f62*/ 	.byte	0x08
	.zero		1


	//   ....[21]....
        /*0f64*/ 	.word	0x00000940
        /*0f68*/ 	.word	0x000000ff
        /*0f6c*/ 	.word	0x000368c8
        /*0f70*/ 	.short	0x0100
        /*0f72*/ 	.byte	0x08
	.zero		1


	//   ....[22]....
        /*0f74*/ 	.word	0x00003ab0
        /*0f78*/ 	.word	0x0000002b
        /*0f7c*/ 	.word	0x00036890
        /*0f80*/ 	.short	0x010a
        /*0f82*/ 	.byte	0x3f
	.zero		1


	//   ....[23]....
        /*0f84*/ 	.word	0x00007050
        /*0f88*/ 	.word	0x0000002b
        /*0f8c*/ 	.word	0x00036890
        /*0f90*/ 	.short	0x010a
        /*0f92*/ 	.byte	0x3f
	.zero		1


	//   ....[24]....
        /*0f94*/ 	.word	0x0000a330
        /*0f98*/ 	.word	0x0000002b
        /*0f9c*/ 	.word	0x00036890
        /*0fa0*/ 	.short	0x010a
        /*0fa2*/ 	.byte	0x3f
	.zero		1


	//   ....[25]....
        /*0fa4*/ 	.word	0x0000a700
        /*0fa8*/ 	.word	0x0000002c
        /*0fac*/ 	.word	0x00000000
        /*0fb0*/ 	.short	0x0101
        /*0fb2*/ 	.byte	0x3f
	.zero		1


	//   ....[26]....
        /*0fb4*/ 	.word	0x0000a740
        /*0fb8*/ 	.word	0x0000002b
        /*0fbc*/ 	.word	0x000368b0
        /*0fc0*/ 	.short	0x010a
        /*0fc2*/ 	.byte	0x3f
	.zero		1


	//   ....[27]....
        /*0fc4*/ 	.word	0x0000adb0
        /*0fc8*/ 	.word	0x0000002b
        /*0fcc*/ 	.word	0x00000000
        /*0fd0*/ 	.short	0x0101
        /*0fd2*/ 	.byte	0x3f
	.zero		1


	//   ....[28]....
        /*0fd4*/ 	.word	0x0000b770
        /*0fd8*/ 	.word	0x00000010
        /*0fdc*/ 	.word	0x00036800
        /*0fe0*/ 	.short	0x010a
        /*0fe2*/ 	.byte	0x3f
	.zero		1


	//   ....[29]....
        /*0fe4*/ 	.word	0x0000b7c0
        /*0fe8*/ 	.word	0x00000010
        /*0fec*/ 	.word	0x00036800
        /*0ff0*/ 	.short	0x010a
        /*0ff2*/ 	.byte	0x3f
	.zero		1


	//   ....[30]....
        /*0ff4*/ 	.word	0x0000cc90
        /*0ff8*/ 	.word	0x00000010
        /*0ffc*/ 	.word	0x00036800
        /*1000*/ 	.short	0x010a
        /*1002*/ 	.byte	0x3f
	.zero		1


	//   ....[31]....
        /*1004*/ 	.word	0x00010250
        /*1008*/ 	.word	0x00000010
        /*100c*/ 	.word	0x00036800
        /*1010*/ 	.short	0x010a
        /*1012*/ 	.byte	0x3f
	.zero		1


	//   ....[32]....
        /*1014*/ 	.word	0x00013090
        /*1018*/ 	.word	0x00000000
        /*101c*/ 	.word	0x00036830
        /*1020*/ 	.short	0x010a
        /*1022*/ 	.byte	0x3f
	.zero		1


	//   ....[33]....
        /*1024*/ 	.word	0x00013100
        /*1028*/ 	.word	0x00000000
        /*102c*/ 	.word	0x00036830
        /*1030*/ 	.short	0x010a
        /*1032*/ 	.byte	0x3f
	.zero		1


	//   ....[34]....
        /*1034*/ 	.word	0x00016f60
        /*1038*/ 	.word	0x00000000
        /*103c*/ 	.word	0x00000000
        /*1040*/ 	.short	0x0101
        /*1042*/ 	.byte	0x3f
	.zero		1


	//   ....[35]....
        /*1044*/ 	.word	0x000187f0
        /*1048*/ 	.word	0x0000000d
        /*104c*/ 	.word	0x00036830
        /*1050*/ 	.short	0x010a
        /*1052*/ 	.byte	0x3f
	.zero		1


	//   ....[36]....
        /*1054*/ 	.word	0x00018870
        /*1058*/ 	.word	0x0000000d
        /*105c*/ 	.word	0x00036830
        /*1060*/ 	.short	0x010a
        /*1062*/ 	.byte	0x3f
	.zero		1


	//   ....[37]....
        /*1064*/ 	.word	0x0001bf70
        /*1068*/ 	.word	0x0000000b
        /*106c*/ 	.word	0x00036850
        /*1070*/ 	.short	0x010a
        /*1072*/ 	.byte	0x3f
	.zero		1


	//   ....[38]....
        /*1074*/ 	.word	0x0001bfc0
        /*1078*/ 	.word	0x0000000b
        /*107c*/ 	.word	0x00036850
        /*1080*/ 	.short	0x010a
        /*1082*/ 	.byte	0x3f
	.zero		1


	//   ....[39]....
        /*1084*/ 	.word	0x0001de90
        /*1088*/ 	.word	0x0000000d
        /*108c*/ 	.word	0x00000000
        /*1090*/ 	.short	0x0101
        /*1092*/ 	.byte	0x3f
	.zero		1


	//   ....[40]....
        /*1094*/ 	.word	0x0001dee0
        /*1098*/ 	.word	0x0000000b
        /*109c*/ 	.word	0x00000000
        /*10a0*/ 	.short	0x0101
        /*10a2*/ 	.byte	0x3f
	.zero		1


	//   ....[41]....
        /*10a4*/ 	.word	0x0001e550
        /*10a8*/ 	.word	0x00000004
        /*10ac*/ 	.word	0x00036830
        /*10b0*/ 	.short	0x010a
        /*10b2*/ 	.byte	0x3f
	.zero		1


	//   ....[42]....
        /*10b4*/ 	.word	0x0001e5d0
        /*10b8*/ 	.word	0x00000004
        /*10bc*/ 	.word	0x00036830
        /*10c0*/ 	.short	0x010a
        /*10c2*/ 	.byte	0x3f
	.zero		1


	//   ....[43]....
        /*10c4*/ 	.word	0x00021cd0
        /*10c8*/ 	.word	0x0000000b
        /*10cc*/ 	.word	0x00036850
        /*10d0*/ 	.short	0x010a
        /*10d2*/ 	.byte	0x3f
	.zero		1


	//   ....[44]....
        /*10d4*/ 	.word	0x00021d20
        /*10d8*/ 	.word	0x0000000b
        /*10dc*/ 	.word	0x00036850
        /*10e0*/ 	.short	0x010a
        /*10e2*/ 	.byte	0x3f
	.zero		1


	//   ....[45]....
        /*10e4*/ 	.word	0x00023400
        /*10e8*/ 	.word	0x0000000f
        /*10ec*/ 	.word	0x00000000
        /*10f0*/ 	.short	0x0101
        /*10f2*/ 	.byte	0x3f
	.zero		1


	//   ....[46]....
        /*10f4*/ 	.word	0x00023460
        /*10f8*/ 	.word	0x0000000b
        /*10fc*/ 	.word	0x00000000
        /*1100*/ 	.short	0x0101
        /*1102*/ 	.byte	0x3f
	.zero		1


	//   ....[47]....
        /*1104*/ 	.word	0x00023fc0
        /*1108*/ 	.word	0x00000000
        /*110c*/ 	.word	0x00036850
        /*1110*/ 	.short	0x010a
        /*1112*/ 	.byte	0x3f
	.zero		1


	//   ....[48]....
        /*1114*/ 	.word	0x00024060
        /*1118*/ 	.word	0x00000000
        /*111c*/ 	.word	0x00036850
        /*1120*/ 	.short	0x010a
        /*1122*/ 	.byte	0x3f
	.zero		1


	//   ....[49]....
        /*1124*/ 	.word	0x000245b0
        /*1128*/ 	.word	0x0000000c
        /*112c*/ 	.word	0x00000000
        /*1130*/ 	.short	0x0101
        /*1132*/ 	.byte	0x3f
	.zero		1


	//   ....[50]....
        /*1134*/ 	.word	0x000262c0
        /*1138*/ 	.word	0x00000003
        /*113c*/ 	.word	0x00000000
        /*1140*/ 	.short	0x0101
        /*1142*/ 	.byte	0x3f
	.zero		1


	//   ....[51]....
        /*1144*/ 	.word	0x00026b20
        /*1148*/ 	.word	0x00000006
        /*114c*/ 	.word	0x00000000
        /*1150*/ 	.short	0x0101
        /*1152*/ 	.byte	0x3f
	.zero		1


	//   ....[52]....
        /*1154*/ 	.word	0x0002a850
        /*1158*/ 	.word	0x00000012
        /*115c*/ 	.word	0x00036820
        /*1160*/ 	.short	0x010a
        /*1162*/ 	.byte	0x3f
	.zero		1


	//   ....[53]....
        /*1164*/ 	.word	0x0002a920
        /*1168*/ 	.word	0x00000005
        /*116c*/ 	.word	0x000368a0
        /*1170*/ 	.short	0x010a
        /*1172*/ 	.byte	0x3f
	.zero		1


	//   ....[54]....
        /*1174*/ 	.word	0x0002ad50
        /*1178*/ 	.word	0x00000005
        /*117c*/ 	.word	0x000368c0
        /*1180*/ 	.short	0x010a
        /*1182*/ 	.byte	0x3f
	.zero		1


	//   ....[55]....
        /*1184*/ 	.word	0x0002b2d0
        /*1188*/ 	.word	0x00000006
        /*118c*/ 	.word	0x000368a0
        /*1190*/ 	.short	0x010a
        /*1192*/ 	.byte	0x3f
	.zero		1


	//   ....[56]....
        /*1194*/ 	.word	0x0002b6f0
        /*1198*/ 	.word	0x00000006
        /*119c*/ 	.word	0x000368c0
        /*11a0*/ 	.short	0x010a
        /*11a2*/ 	.byte	0x3f
	.zero		1


	//   ....[57]....
        /*11a4*/ 	.word	0x0002c820
        /*11a8*/ 	.word	0x00000000
        /*11ac*/ 	.word	0x00036840
        /*11b0*/ 	.short	0x010a
        /*11b2*/ 	.byte	0x3f
	.zero		1


	//   ....[58]....
        /*11b4*/ 	.word	0x0002d790
        /*11b8*/ 	.word	0x00000012
        /*11bc*/ 	.word	0x00036800
        /*11c0*/ 	.short	0x0107
        /*11c2*/ 	.byte	0x3f
	.zero		1


	//   ....[59]....
        /*11c4*/ 	.word	0x0002d890
        /*11c8*/ 	.word	0x00000012
        /*11cc*/ 	.word	0x00036800
        /*11d0*/ 	.short	0x0101
        /*11d2*/ 	.byte	0x3f
	.zero		1


	//   ....[60]....
        /*11d4*/ 	.word	0x0002d8b0
        /*11d8*/ 	.word	0x00000012
        /*11dc*/ 	.word	0x00036820
        /*11e0*/ 	.short	0x010a
        /*11e2*/ 	.byte	0x3f
	.zero		1


	//   ....[61]....
        /*11e4*/ 	.word	0x0002dc70
        /*11e8*/ 	.word	0x00000003
        /*11ec*/ 	.word	0x00036840
        /*11f0*/ 	.short	0x010a
        /*11f2*/ 	.byte	0x3f
	.zero		1


	//   ....[62]....
        /*11f4*/ 	.word	0x0002e100
        /*11f8*/ 	.word	0x00000002
        /*11fc*/ 	.word	0x00036860
        /*1200*/ 	.short	0x010a
        /*1202*/ 	.byte	0x3f
	.zero		1


	//   ....[63]....
        /*1204*/ 	.word	0x0002e8a0
        /*1208*/ 	.word	0x00000003
        /*120c*/ 	.word	0x00036840
        /*1210*/ 	.short	0x010a
        /*1212*/ 	.byte	0x3f
	.zero		1


	//   ....[64]....
        /*1214*/ 	.word	0x0002ed30
        /*1218*/ 	.word	0x00000002
        /*121c*/ 	.word	0x00036860
        /*1220*/ 	.short	0x010a
        /*1222*/ 	.byte	0x3f
	.zero		1


	//   ....[65]....
        /*1224*/ 	.word	0x0002f430
        /*1228*/ 	.word	0x00000003
        /*122c*/ 	.word	0x00036840
        /*1230*/ 	.short	0x010a
        /*1232*/ 	.byte	0x3f
	.zero		1


	//   ....[66]....
        /*1234*/ 	.word	0x0002f8b0
        /*1238*/ 	.word	0x00000002
        /*123c*/ 	.word	0x00036860
        /*1240*/ 	.short	0x010a
        /*1242*/ 	.byte	0x3f
	.zero		1


	//   ....[67]....
        /*1244*/ 	.word	0x0002ff50
        /*1248*/ 	.word	0x00000000
        /*124c*/ 	.word	0x00036860
        /*1250*/ 	.short	0x010a
        /*1252*/ 	.byte	0x3f
	.zero		1


	//   ....[68]....
        /*1254*/ 	.word	0x000316e0
        /*1258*/ 	.word	0x00000000
        /*125c*/ 	.word	0x00036820
        /*1260*/ 	.short	0x010a
        /*1262*/ 	.byte	0x3f
	.zero		1


	//   ....[69]....
        /*1264*/ 	.word	0x000318e0
        /*1268*/ 	.word	0x00000006
        /*126c*/ 	.word	0x00000000
        /*1270*/ 	.short	0x010a
        /*1272*/ 	.byte	0x3f
	.zero		1


	//   ....[70]....
        /*1274*/ 	.word	0x00031910
        /*1278*/ 	.word	0x00000007
        /*127c*/ 	.word	0x00000000
        /*1280*/ 	.short	0x010a
        /*1282*/ 	.byte	0x3f
	.zero		1


	//   ....[71]....
        /*1284*/ 	.word	0x00031970
        /*1288*/ 	.word	0x00000004
        /*128c*/ 	.word	0x00000000
        /*1290*/ 	.short	0x010a
        /*1292*/ 	.byte	0x3f
	.zero		1


	//   ....[72]....
        /*1294*/ 	.word	0x000319a0
        /*1298*/ 	.word	0x00000003
        /*129c*/ 	.word	0x00000000
        /*12a0*/ 	.short	0x010a
        /*12a2*/ 	.byte	0x3f
	.zero		1


	//   ....[73]....
        /*12a4*/ 	.word	0x00031a00
        /*12a8*/ 	.word	0x0000002b
        /*12ac*/ 	.word	0x00036890
        /*12b0*/ 	.short	0x010a
        /*12b2*/ 	.byte	0x3f
	.zero		1


	//   ....[74]....
        /*12b4*/ 	.word	0x00031a50
        /*12b8*/ 	.word	0x0000002b
        /*12bc*/ 	.word	0x00036890
        /*12c0*/ 	.short	0x010a
        /*12c2*/ 	.byte	0x3f
	.zero		1


	//   ....[75]....
        /*12c4*/ 	.word	0x00031aa0
        /*12c8*/ 	.word	0x0000002b
        /*12cc*/ 	.word	0x00036890
        /*12d0*/ 	.short	0x010a
        /*12d2*/ 	.byte	0x3f
	.zero		1


	//   ....[76]....
        /*12d4*/ 	.word	0x00031af0
        /*12d8*/ 	.word	0x0000002b
        /*12dc*/ 	.word	0x000368b0
        /*12e0*/ 	.short	0x010a
        /*12e2*/ 	.byte	0x3f
	.zero		1


	//   ....[77]....
        /*12e4*/ 	.word	0x00031ed0
        /*12e8*/ 	.word	0x00000010
        /*12ec*/ 	.word	0x00036800
        /*12f0*/ 	.short	0x010a
        /*12f2*/ 	.byte	0x3f
	.zero		1


	//   ....[78]....
        /*12f4*/ 	.word	0x000322d0
        /*12f8*/ 	.word	0x00000010
        /*12fc*/ 	.word	0x00036800
        /*1300*/ 	.short	0x010a
        /*1302*/ 	.byte	0x3f
	.zero		1


	//   ....[79]....
        /*1304*/ 	.word	0x00032320
        /*1308*/ 	.word	0x00000000
        /*130c*/ 	.word	0x00036830
        /*1310*/ 	.short	0x010a
        /*1312*/ 	.byte	0x3f
	.zero		1


	//   ....[80]....
        /*1314*/ 	.word	0x00032370
        /*1318*/ 	.word	0x0000000d
        /*131c*/ 	.word	0x00036830
        /*1320*/ 	.short	0x010a
        /*1322*/ 	.byte	0x3f
	.zero		1


	//   ....[81]....
        /*1324*/ 	.word	0x000323c0
        /*1328*/ 	.word	0x0000000b
        /*132c*/ 	.word	0x00036850
        /*1330*/ 	.short	0x010a
        /*1332*/ 	.byte	0x3f
	.zero		1


	//   ....[82]....
        /*1334*/ 	.word	0x00032410
        /*1338*/ 	.word	0x00000004
        /*133c*/ 	.word	0x00036830
        /*1340*/ 	.short	0x010a
        /*1342*/ 	.byte	0x3f
	.zero		1


	//   ....[83]....
        /*1344*/ 	.word	0x00032460
        /*1348*/ 	.word	0x0000000b
        /*134c*/ 	.word	0x00036850
        /*1350*/ 	.short	0x010a
        /*1352*/ 	.byte	0x3f
	.zero		1


	//   ....[84]....
        /*1354*/ 	.word	0x000324b0
        /*1358*/ 	.word	0x00000000
        /*135c*/ 	.word	0x00036850
        /*1360*/ 	.short	0x010a
        /*1362*/ 	.byte	0x3f
	.zero		1


	//   ....[85]....
        /*1364*/ 	.word	0x00032660
        /*1368*/ 	.word	0x00000012
        /*136c*/ 	.word	0x00036820
        /*1370*/ 	.short	0x010a
        /*1372*/ 	.byte	0x3f
	.zero		1


	//   ....[86]....
        /*1374*/ 	.word	0x000326b0
        /*1378*/ 	.word	0x00000005
        /*137c*/ 	.word	0x000368a0
        /*1380*/ 	.short	0x010a
        /*1382*/ 	.byte	0x3f
	.zero		1


	//   ....[87]....
        /*1384*/ 	.word	0x00032700
        /*1388*/ 	.word	0x00000005
        /*138c*/ 	.word	0x000368c0
        /*1390*/ 	.short	0x010a
        /*1392*/ 	.byte	0x3f
	.zero		1


	//   ....[88]....
        /*1394*/ 	.word	0x00032750
        /*1398*/ 	.word	0x00000006
        /*139c*/ 	.word	0x000368a0
        /*13a0*/ 	.short	0x010a
        /*13a2*/ 	.byte	0x3f
	.zero		1


	//   ....[89]....
        /*13a4*/ 	.word	0x000327a0
        /*13a8*/ 	.word	0x00000006
        /*13ac*/ 	.word	0x000368c0
        /*13b0*/ 	.short	0x010a
        /*13b2*/ 	.byte	0x3f
	.zero		1


	//   ....[90]....
        /*13b4*/ 	.word	0x00032940
        /*13b8*/ 	.word	0x00000000
        /*13bc*/ 	.word	0x00036840
        /*13c0*/ 	.short	0x010a
        /*13c2*/ 	.byte	0x3f
	.zero		1


	//   ....[91]....
        /*13c4*/ 	.word	0x00033520
        /*13c8*/ 	.word	0x00000012
        /*13cc*/ 	.word	0x00036820
        /*13d0*/ 	.short	0x010a
        /*13d2*/ 	.byte	0x3f
	.zero		1


	//   ....[92]....
        /*13d4*/ 	.word	0x00033570
        /*13d8*/ 	.word	0x00000003
        /*13dc*/ 	.word	0x00036840
        /*13e0*/ 	.short	0x010a
        /*13e2*/ 	.byte	0x3f
	.zero		1


	//   ....[93]....
        /*13e4*/ 	.word	0x000335c0
        /*13e8*/ 	.word	0x00000002
        /*13ec*/ 	.word	0x00036860
        /*13f0*/ 	.short	0x010a
        /*13f2*/ 	.byte	0x3f
	.zero		1


	//   ....[94]....
        /*13f4*/ 	.word	0x00033610
        /*13f8*/ 	.word	0x00000003
        /*13fc*/ 	.word	0x00036840
        /*1400*/ 	.short	0x010a
        /*1402*/ 	.byte	0x3f
	.zero		1


	//   ....[95]....
        /*1404*/ 	.word	0x00033660
        /*1408*/ 	.word	0x00000002
        /*140c*/ 	.word	0x00036860
        /*1410*/ 	.short	0x010a
        /*1412*/ 	.byte	0x3f
	.zero		1


	//   ....[96]....
        /*1414*/ 	.word	0x000336b0
        /*1418*/ 	.word	0x00000003
        /*141c*/ 	.word	0x00036840
        /*1420*/ 	.short	0x010a
        /*1422*/ 	.byte	0x3f
	.zero		1


	//   ....[97]....
        /*1424*/ 	.word	0x00033700
        /*1428*/ 	.word	0x00000002
        /*142c*/ 	.word	0x00036860
        /*1430*/ 	.short	0x010a
        /*1432*/ 	.byte	0x3f
	.zero		1


	//   ....[98]....
        /*1434*/ 	.word	0x00033750
        /*1438*/ 	.word	0x00000000
        /*143c*/ 	.word	0x00036860
        /*1440*/ 	.short	0x010a
        /*1442*/ 	.byte	0x3f
	.zero		1


	//   ....[99]....
        /*1444*/ 	.word	0x000342f0
        /*1448*/ 	.word	0x00000000
        /*144c*/ 	.word	0x00036820
        /*1450*/ 	.short	0x010a
        /*1452*/ 	.byte	0x3f
	.zero		1


	//   ....[100]....
        /*1454*/ 	.word	0x00034490
        /*1458*/ 	.word	0x00000006
        /*145c*/ 	.word	0x00000000
        /*1460*/ 	.short	0x010a
        /*1462*/ 	.byte	0x3f
	.zero		1


	//   ....[101]....
        /*1464*/ 	.word	0x000344e0
        /*1468*/ 	.word	0x00000007
        /*146c*/ 	.word	0x00000000
        /*1470*/ 	.short	0x010a
        /*1472*/ 	.byte	0x3f
	.zero		1


	//   ....[102]....
        /*1474*/ 	.word	0x00034530
        /*1478*/ 	.word	0x00000004
        /*147c*/ 	.word	0x00000000
        /*1480*/ 	.short	0x010a
        /*1482*/ 	.byte	0x3f
	.zero		1


	//----- nvinfo : EIATTR_NUM_MBARRIERS
	.align		4
.L_845:
        /*1484*/ 	.byte	0x03, 0x38
        /*1486*/ 	.short	0x0016


	//----- nvinfo : EIATTR_EXIT_INSTR_OFFSETS
	.align		4
        /*1488*/ 	.byte	0x04, 0x1c
        /*148a*/ 	.short	(.L_847 - .L_846)


	//   ....[0]....
.L_846:
        /*148c*/ 	.word	0x000319f0


	//----- nvinfo : EIATTR_MAX_THREADS
	.align		4
.L_847:
        /*1490*/ 	.byte	0x04, 0x05
        /*1492*/ 	.short	(.L_849 - .L_848)
.L_848:
        /*1494*/ 	.word	0x00000180
        /*1498*/ 	.word	0x00000001
        /*149c*/ 	.word	0x00000001


	//----- nvinfo : EIATTR_CRS_STACK_SIZE
	.align		4
.L_849:
        /*14a0*/ 	.byte	0x04, 0x1e
        /*14a2*/ 	.short	(.L_851 - .L_850)
.L_850:
        /*14a4*/ 	.word	0x00000000


	//----- nvinfo : EIATTR_CBANK_PARAM_SIZE
	.align		4
.L_851:
        /*14a8*/ 	.byte	0x03, 0x19
        /*14aa*/ 	.short	0x0af0


	//----- nvinfo : EIATTR_PARAM_CBANK
	.align		4
        /*14ac*/ 	.byte	0x04, 0x0a
        /*14ae*/ 	.short	(.L_853 - .L_852)
	.align		4
.L_852:
        /*14b0*/ 	.word	index@(.nv.constant0._ZN7cutlass13device_kernelIN5flash11enable_sm90INS1_16FlashAttnFwdSm90INS1_25CollectiveMainloopFwdSm90ILi2EN4cute5tupleIJNS5_1CILi1EEES8_S8_EEENS6_IJNS7_ILi128EEENS7_ILi112EEENS7_ILi192EEEEEELi192ENS_10bfloat16_tEfNS_4arch4Sm90ELb1ELb0ELb1ELb1ELb0ELb1ELb0ELb1ELb1ELb1ELb1ELb0EEENS1_21CollectiveEpilogueFwdINS6_IJSA_SC_SB_EEES9_SE_SG_Li256ELb1ELb1ELb1ELb0EEENS1_36VarlenDynamicPersistentTileSchedulerILi128ELi112ELi256ELi128ELb1ELb1ELb1ELb1ELb1ELb1EEEEEEEEEvNT_6ParamsE)
        /*14b4*/ 	.short	0x0210
        /*14b6*/ 	.short	0x0af0


	//----- nvinfo : EIATTR_SW_WAR
	.align		4
.L_853:
        /*14b8*/ 	.byte	0x04, 0x36
        /*14ba*/ 	.short	(.L_855 - .L_854)
.L_854:
        /*14bc*/ 	.word	0x00000008
.L_855:


//--------------------- .nv.info._ZN7cutlass13device_kernelIN5flash11enable_sm90INS1_16FlashAttnFwdSm90INS1_25CollectiveMainloopFwdSm90ILi2EN4cute5tupleIJNS5_1CILi1EEES8_S8_EEENS6_IJNS7_ILi128EEENS7_ILi176EEESA_EEELi128ENS_10bfloat16_tEfNS_4arch4Sm90ELb0ELb0ELb1ELb0ELb0ELb0ELb0ELb1ELb1ELb1ELb1ELb0EEENS1_21CollectiveEpilogueFwdINS6_IJSA_SA_SB_EEES9_SD_SF_Li256ELb0ELb1ELb1ELb0EEENS1_19SingleTileSchedulerILb0ELb1ELb1ELi128EEEEEEEEEvNT_6ParamsE --------------------------
	.section	.nv.info._ZN7cutlass13device_kernelIN5flash11enable_sm90INS1_16FlashAttnFwdSm90INS1_25CollectiveMainloopFwdSm90ILi2EN4cute5tupleIJNS5_1CILi1EEES8_S8_EEENS6_IJNS7_ILi128EEENS7_ILi176EEESA_EEELi128ENS_10bfloat16_tEfNS_4arch4Sm90ELb0ELb0ELb1ELb0ELb0ELb0ELb0ELb1ELb1ELb1ELb1ELb0EEENS1_21CollectiveEpilogueFwdINS6_IJSA_SA_SB_EEES9_SD_SF_Li256ELb0ELb1ELb1ELb0EEENS1_19SingleTileSchedulerILb0ELb1ELb1ELi128EEEEEEEEEvNT_6ParamsE,"",@"SHT_CUDA_INFO"
	.sectionflags	@""
	.align	4


	//----- nvinfo : EIATTR_CUDA_API_VERSION
	.align		4
        /*0000*/ 	.byte	0x04, 0x37
        /*0002*/ 	.short	(.L_857 - .L_856)
.L_856:
        /*0004*/ 	.word	0x00000082


	//----- nvinfo : EIATTR_KPARAM_INFO
	.align		4
.L_857:
        /*0008*/ 	.byte	0x04, 0x17
        /*000a*/ 	.short	(.L_859 - .L_858)
.L_858:
        /*000c*/ 	.word	0x00000000
        /*0010*/ 	.short	0x0000
        /*0012*/ 	.short	0x0070
        /*0014*/ 	.byte	0x00, 0xf0, 0x01, 0x28


	//----- nvinfo : EIATTR_SPARSE_MMA_MASK
	.align		4
.L_859:
        /*0018*/ 	.byte	0x03, 0x50
        /*001a*/ 	.short	0x0000


	//----- nvinfo : EIATTR_MAXREG_COUNT
	.align		4
        /*001c*/ 	.byte	0x03, 0x1b
        /*001e*/ 	.short	0x00a8


	//----- nvinfo : EIATTR_NUM_BARRIERS
	.align		4
        /*0020*/ 	.byte	0x02, 0x4c
        /*0022*/ 	.byte	0x10
	.zero		1


	//----- nvinfo : EIATTR_EXTERNS
	.align		4
        /*0024*/ 	.byte	0x04, 0x0f
        /*0026*/ 	.short	(.L_861 - .L_860)


	//   ....[0]....
	.align		4
.L_860:
        /*0028*/ 	.word	index@(__assertfail)


	//----- nvinfo : EIATTR_ANNOTATIONS
	.align		4
.L_861:
        /*002c*/ 	.byte	0x04, 0x55
        /*002e*/ 	.short	(.L_863 - .L_862)


	//   ....[0]....
.L_862:
        /* <DEDUP_REMOVED lines=9> */


	//----- nvinfo : EIATTR_MERCURY_ISA_VERSION
	.align		4
.L_863:
        /*00a8*/ 	.byte	0x03, 0x5f
        /*00aa*/ 	.short	0x0101


	//----- nvinfo : EIATTR_INT_WARP_WIDE_INSTR_OFFSETS
	.align		4
        /*00ac*/ 	.byte	0x04, 0x31
        /*00ae*/ 	.short	(.L_865 - .L_864)


	//   ....[0]....
.L_864:
        /*00b0*/ 	.word	0x00000130


	//   ....[1]....
        /*00b4*/ 	.word	0x00000170


	//   ....[2]....
        /*00b8*/ 	.word	0x000001e0


	//----- nvinfo : EIATTR_COOP_GROUP_MASK_REGIDS
	.align		4
.L_865:
        /*00bc*/ 	.byte	0x04, 0x29
        /*00be*/ 	.short	(.L_867 - .L_866)


	//   ....[0]....
.L_866:
        /*00c0*/ 	.word	0xffffffff


	//   ....[1]....
        /*00c4*/ 	.word	0xffffffff


	//   ....[2]....
        /*00c8*/ 	.word	0xffffffff


	//   ....[3]....
        /*00cc*/ 	.word	0xffffffff


	//   ....[4]....
        /*00d0*/ 	.word	0xffffffff


	//   ....[5]....
        /*00d4*/ 	.word	0xffffffff


	//   ....[6]....
        /*00d8*/ 	.word	0xffffffff


	//   ....[7]....
        /*00dc*/ 	.word	0xffffffff


	//   ....[8]....
        /*00e0*/ 	.word	0xffffffff


	//   ....[9]....
        /*00e4*/ 	.word	0xffffffff


	//   ....[10]....
        /*00e8*/ 	.word	0xffffffff


	//   ....[11]....
        /*00ec*/ 	.word	0xffffffff


	//   ....[12]....
        /*00f0*/ 	.word	0xffffffff


	//   ....[13]....
        /*00f4*/ 	.word	0xffffffff


	//   ....[14]....
        /*00f8*/ 	.word	0xffffffff


	//   ....[15]....
        /*00fc*/ 	.word	0xffffffff


	//   ....[16]....
        /*0100*/ 	.word	0xffffffff


	//   ....[17]....
        /*0104*/ 	.word	0xffffffff


	//   ....[18]....
        /*0108*/ 	.word	0xffffffff


	//   ....[19]....
        /*010c*/ 	.word	0xffffffff


	//   ....[20]....
        /*0110*/ 	.word	0xffffffff


	//   ....[21]....
        /*0114*/ 	.word	0xffffffff


	//   ....[22]....
        /*0118*/ 	.word	0xffffffff


	//   ....[23]....
        /*011c*/ 	.word	0xffffffff


	//   ....[24]....
        /*0120*/ 	.word	0xffffffff


	//   ....[25]....
        /*0124*/ 	.word	0xffffffff


	//   ....[26]....
        /*0128*/ 	.word	0xffffffff


	//   ....[27]....
        /*012c*/ 	.word	0xffffffff


	//   ....[28]....
        /*0130*/ 	.word	0xffffffff


	//   ....[29]....
        /*0134*/ 	.word	0xffffffff


	//   ....[30]....
        /*0138*/ 	.word	0xffffffff


	//   ....[31]....
        /*013c*/ 	.word	0xffffffff


	//   ....[32]....
        /*0140*/ 	.word	0xffffffff


	//   ....[33]....
        /*0144*/ 	.word	0xffffffff


	//   ....[34]....
        /*0148*/ 	.word	0xffffffff


	//   ....[35]....
        /*014c*/ 	.word	0xffffffff


	//   ....[36]....
        /*0150*/ 	.word	0xffffffff


	//   ....[37]....
        /*0154*/ 	.word	0xffffffff


	//   ....[38]....
        /*0158*/ 	.word	0xffffffff


	//   ....[39]....
        /*015c*/ 	.word	0xffffffff


	//   ....[40]....
        /*0160*/ 	.word	0xffffffff


	//   ....[41]....
        /*0164*/ 	.word	0xffffffff


	//   ....[42]....
        /*0168*/ 	.word	0xffffffff


	//   ....[43]....
        /*016c*/ 	.word	0xffffffff


	//   ....[44]....
        /*0170*/ 	.word	0xffffffff


	//   ....[45]....
        /*0174*/ 	.word	0xffffffff


	//   ....[46]....
        /*0178*/ 	.word	0xffffffff


	//   ....[47]....
        /*017c*/ 	.word	0x0500000f


	//   ....[48]....
        /*0180*/ 	.word	0x0500000f


	//   ....[49]....
        /*0184*/ 	.word	0x0500000f


	//   ....[50]....
        /*0188*/ 	.word	0x0500000f


	//   ....[51]....
        /*018c*/ 	.word	0x0500000f


	//   ....[52]....
        /*0190*/ 	.word	0x0500000f


	//   ....[53]....
        /*0194*/ 	.word	0x0500000f


	//   ....[54]....
        /*0198*/ 	.word	0x0500000f


	//   ....[55]....
        /*019c*/ 	.word	0x0500000f


	//   ....[56]....
        /*01a0*/ 	.word	0x0500000f


	//   ....[57]....
        /*01a4*/ 	.word	0x0500000f


	//   ....[58]....
        /*01a8*/ 	.word	0x0500000f


	//   ....[59]....
        /*01ac*/ 	.word	0x0500000f


	//   ....[60]....
        /*01b0*/ 	.word	0x0500000f


	//   ....[61]....
        /*01b4*/ 	.word	0x0500000f


	//   ....[62]....
        /*01b8*/ 	.word	0x0500000f


	//   ....[63]....
        /*01bc*/ 	.word	0x0500000f


	//   ....[64]....
        /*01c0*/ 	.word	0x0500000f


	//----- nvinfo : EIATTR_COOP_GROUP_INSTR_OFFSETS
	.align		4
.L_867:
        /*01c4*/ 	.byte	0x04, 0x28
        /*01c6*/ 	.short	(.L_869 - .L_868)


	//   ....[0]....
.L_868:
        /*01c8*/ 	.word	0x00000070


	//   ....[1]....
        /*01cc*/ 	.word	0x00000140


	//   ....[2]....
        /*01d0*/ 	.word	0x00000190


	//   ....[3]....
        /*01d4*/ 	.word	0x000003c0


	//   ....[4]....
        /*01d8*/ 	.word	0x00000520


	//   ....[5]....
        /*01dc*/ 	.word	0x00000640


	//   ....[6]....
        /*01e0*/ 	.word	0x000007a0


	//   ....[7]....
        /*01e4*/ 	.word	0x00001160


	//   ....[8]....
        /*01e8*/ 	.word	0x000050a0


	//   ....[9]....
        /*01ec*/ 	.word	0x000050e0


	//   ....[10]....
        /*01f0*/ 	.word	0x000058a0


	//   ....[11]....
        /*01f4*/ 	.word	0x000058f0


	//   ....[12]....
        /*01f8*/ 	.word	0x0000a240


	//   ....[13]....
        /*01fc*/ 	.word	0x0000a2a0


	//   ....[14]....
        /*0200*/ 	.word	0x0000ad70


	//   ....[15]....
        /*0204*/ 	.word	0x0000add0


	//   ....[16]....
        /*0208*/ 	.word	0x0000c4c0


	//   ....[17]....
        /*020c*/ 	.word	0x0000c500


	//   ....[18]....
        /*0210*/ 	.word	0x0000c580


	//   ....[19]....
        /*0214*/ 	.word	0x0000c5c0


	//   ....[20]....
        /*0218*/ 	.word	0x0000d630


	//   ....[21]....
        /*021c*/ 	.word	0x0000d670


	//   ....[22]....
        /*0220*/ 	.word	0x0000d6b0


	//   ....[23]....
        /*0224*/ 	.word	0x0000d6e0


	//   ....[24]....
        /*0228*/ 	.word	0x0000d710


	//   ....[25]....
        /*022c*/ 	.word	0x0000d720


	//   ....[26]....
        /*0230*/ 	.word	0x0000dd70


	//   ....[27]....
        /*0234*/ 	.word	0x0000dd80


	//   ....[28]....
        /*0238*/ 	.word	0x0000e7f0


	//   ....[29]....
        /*023c*/ 	.word	0x0000f250


	//   ....[30]....
        /*0240*/ 	.word	0x0000fbd0


	//   ....[31]....
        /*0244*/ 	.word	0x0000fbe0


	//   ....[32]....
        /*0248*/ 	.word	0x0000fbf0


	//   ....[33]....
        /*024c*/ 	.word	0x0000fc40


	//   ....[34]....
        /*0250*/ 	.word	0x0000fcd0


	//   ....[35]....
        /*0254*/ 	.word	0x0000fce0


	//   ....[36]....
        /*0258*/ 	.word	0x0000fd70


	//   ....[37]....
        /*025c*/ 	.word	0x0000fda0


	//   ....[38]....
        /*0260*/ 	.word	0x0000fe00


	//   ....[39]....
        /*0264*/ 	.word	0x0000fe30


	//   ....[40]....
        /*0268*/ 	.word	0x0000feb0


	//   ....[41]....
        /*026c*/ 	.word	0x0000fee0


	//   ....[42]....
        /*0270*/ 	.word	0x0000ff40


	//   ....[43]....
        /*0274*/ 	.word	0x0000ff80


	//   ....[44]....
        /*0278*/ 	.word	0x00010000


	//   ....[45]....
        /*027c*/ 	.word	0x00010040


	//   ....[46]....
        /*0280*/ 	.word	0x00012050


	//   ....[47]....
        /*0284*/ 	.word	0x00012510


	//   ....[48]....
        /*0288*/ 	.word	0x00012690


	//   ....[49]....
        /*028c*/ 	.word	0x000126e0


	//   ....[50]....
        /*0290*/ 	.word	0x00012810


	//   ....[51]....
        /*0294*/ 	.word	0x00012880


	//   ....[52]....
        /*0298*/ 	.word	0x00012970


	//   ....[53]....
        /*029c*/ 	.word	0x000129e0


	//   ....[54]....
        /*02a0*/ 	.word	0x00012ad0


	//   ....[55]....
        /*02a4*/ 	.word	0x00012b40


	//   ....[56]....
        /*02a8*/ 	.word	0x00012c30


	//   ....[57]....
        /*02ac*/ 	.word	0x00012ca0


	//   ....[58]....
        /*02b0*/ 	.word	0x00012d90


	//   ....[59]....
        /*02b4*/ 	.word	0x00012e00


	//   ....[60]....
        /*02b8*/ 	.word	0x00012ef0


	//   ....[61]....
        /*02bc*/ 	.word	0x00012f50


	//   ....[62]....
        /*02c0*/ 	.word	0x00013030


	//   ....[63]....
        /*02c4*/ 	.word	0x00013080


	//   ....[64]....
        /*02c8*/ 	.word	0x00013480


	//----- nvinfo : EIATTR_REG_RECONFIG
	.align		4
.L_869:
        /*02cc*/ 	.byte	0x01, 0x54
	.zero		2


	//----- nvinfo : EIATTR_SYSCALL_OFFSETS
	.align		4
        /*02d0*/ 	.byte	0x04, 0x46
        /*02d2*/ 	.short	(.L_871 - .L_870)


	//   ....[0]....
.L_870:
        /*02d4*/ 	.word	0x00001340


	//   ....[1]....
        /*02d8*/ 	.word	0x0000eed0


	//   ....[2]....
        /*02dc*/ 	.word	0x0000f010


	//   ....[3]....
        /*02e0*/ 	.word	0x0000f100


	//   ....[4]....
        /*02e4*/ 	.word	0x0000f7f0


	//----- nvinfo : EIATTR_MBARRIER_INSTR_OFFSETS
	.align		4
.L_871:
        /*02e8*/ 	.byte	0x04, 0x39
        /*02ea*/ 	.short	(.L_873 - .L_872)


	//   ....[0]....
.L_872:
        /*02ec*/ 	.word	0x00000270
        /*02f0*/ 	.word	0x000000ff
        /*02f4*/ 	.word	0x00034800
        /*02f8*/ 	.short	0x0100
        /*02fa*/ 	.byte	0x08
	.zero		1


	//   ....[1]....
        /*02fc*/ 	.word	0x00000280
        /*0300*/ 	.word	0x000000ff
        /*0304*/ 	.word	0x00034820
        /*0308*/ 	.short	0x0100
        /*030a*/ 	.byte	0x08
	.zero		1


	//   ....[2]....
        /*030c*/ 	.word	0x00000370
        /*0310*/ 	.word	0x000000ff
        /*0314*/ 	.word	0x00034830
        /*0318*/ 	.short	0x0100
        /*031a*/ 	.byte	0x08
	.zero		1


	//   ....[3]....
        /*031c*/ 	.word	0x00000380
        /*0320*/ 	.word	0x000000ff
        /*0324*/ 	.word	0x00034840
        /*0328*/ 	.short	0x0100
        /*032a*/ 	.byte	0x08
	.zero		1


	//   ....[4]....
        /*032c*/ 	.word	0x00000390
        /*0330*/ 	.word	0x000000ff
        /*0334*/ 	.word	0x00034838
        /*0338*/ 	.short	0x0100
        /*033a*/ 	.byte	0x08
	.zero		1


	//   ....[5]....
        /*033c*/ 	.word	0x000003a0
        /*0340*/ 	.word	0x000000ff
        /*0344*/ 	.word	0x00034848
        /*0348*/ 	.short	0x0100
        /*034a*/ 	.byte	0x08
	.zero		1


	//   ....[6]....
        /*034c*/ 	.word	0x000004d0
        /*0350*/ 	.word	0x000000ff
        /*0354*/ 	.word	0x00034850
        /*0358*/ 	.short	0x0100
        /*035a*/ 	.byte	0x08
	.zero		1


	//   ....[7]....
        /*035c*/ 	.word	0x000004e0
        /*0360*/ 	.word	0x000000ff
        /*0364*/ 	.word	0x00034860
        /*0368*/ 	.short	0x0100
        /*036a*/ 	.byte	0x08
	.zero		1


	//   ....[8]....
        /*036c*/ 	.word	0x000004f0
        /*0370*/ 	.word	0x000000ff
        /*0374*/ 	.word	0x00034858
        /*0378*/ 	.short	0x0100
        /*037a*/ 	.byte	0x08
	.zero		1


	//   ....[9]....
        /*037c*/ 	.word	0x00000500
        /*0380*/ 	.word	0x000000ff
        /*0384*/ 	.word	0x00034868
        /*0388*/ 	.short	0x0100
        /*038a*/ 	.byte	0x08
	.zero		1


	//   ....[10]....
        /*038c*/ 	.word	0x000005f0
        /*0390*/ 	.word	0x000000ff
        /*0394*/ 	.word	0x00034870
        /*0398*/ 	.short	0x0100
        /*039a*/ 	.byte	0x06
	.zero		1


	//   ....[11]....
        /*039c*/ 	.word	0x00000600
        /*03a0*/ 	.word	0x000000ff
        /*03a4*/ 	.word	0x00034880
        /*03a8*/ 	.short	0x0100
        /*03aa*/ 	.byte	0x06
	.zero		1


	//   ....[12]....
        /*03ac*/ 	.word	0x00000610
        /*03b0*/ 	.word	0x000000ff
        /*03b4*/ 	.word	0x00034878
        /*03b8*/ 	.short	0x0100
        /*03ba*/ 	.byte	0x06
	.zero		1


	//   ....[13]....
        /*03bc*/ 	.word	0x00000620
        /*03c0*/ 	.word	0x000000ff
        /*03c4*/ 	.word	0x00034888
        /*03c8*/ 	.short	0x0100
        /*03ca*/ 	.byte	0x06
	.zero		1


	//   ....[14]....
        /*03cc*/ 	.word	0x00000750
        /*03d0*/ 	.word	0x000000ff
        /*03d4*/ 	.word	0x00034890
        /*03d8*/ 	.short	0x0100
        /*03da*/ 	.byte	0x08
	.zero		1


	//   ....[15]....
        /*03dc*/ 	.word	0x00000760
        /*03e0*/ 	.word	0x000000ff
        /*03e4*/ 	.word	0x000348a0
        /*03e8*/ 	.short	0x0100
        /*03ea*/ 	.byte	0x08
	.zero		1


	//   ....[16]....
        /*03ec*/ 	.word	0x00000770
        /*03f0*/ 	.word	0x000000ff
        /*03f4*/ 	.word	0x00034898
        /*03f8*/ 	.short	0x0100
        /*03fa*/ 	.byte	0x08
	.zero		1


	//   ....[17]....
        /*03fc*/ 	.word	0x00000780
        /*0400*/ 	.word	0x000000ff
        /*0404*/ 	.word	0x000348a8
        /*0408*/ 	.short	0x0100
        /*040a*/ 	.byte	0x08
	.zero		1


	//   ....[18]....
        /*040c*/ 	.word	0x000008b0
        /*0410*/ 	.word	0x000000ff
        /*0414*/ 	.word	0x000348b0
        /*0418*/ 	.short	0x0100
        /*041a*/ 	.byte	0x08
	.zero		1


	//   ....[19]....
        /*041c*/ 	.word	0x000008c0
        /*0420*/ 	.word	0x000000ff
        /*0424*/ 	.word	0x000348c0
        /*0428*/ 	.short	0x0100
        /*042a*/ 	.byte	0x08
	.zero		1


	//   ....[20]....
        /*042c*/ 	.word	0x000008d0
        /*0430*/ 	.word	0x000000ff
        /*0434*/ 	.word	0x000348b8
        /*0438*/ 	.short	0x0100
        /*043a*/ 	.byte	0x08
	.zero		1


	//   ....[21]....
        /*043c*/ 	.word	0x000008e0
        /*0440*/ 	.word	0x000000ff
        /*0444*/ 	.word	0x000348c8
        /*0448*/ 	.short	0x0100
        /*044a*/ 	.byte	0x08
	.zero		1


	//   ....[22]....
        /*044c*/ 	.word	0x00001370
        /*0450*/ 	.word	0x000000ff
        /*0454*/ 	.word	0x00034800
        /*0458*/ 	.short	0x010a
        /*045a*/ 	.byte	0x04
	.zero		1


	//   ....[23]....
        /*045c*/ 	.word	0x00001410
        /*0460*/ 	.word	0x000000ff
        /*0464*/ 	.word	0x00034830
        /*0468*/ 	.short	0x010a
        /*046a*/ 	.byte	0x04
	.zero		1


	//   ....[24]....
        /*046c*/ 	.word	0x000014a0
        /*0470*/ 	.word	0x000000ff
        /*0474*/ 	.word	0x00034830
        /*0478*/ 	.short	0x010a
        /*047a*/ 	.byte	0x04
	.zero		1


	//   ....[25]....
        /*047c*/ 	.word	0x00006030
        /*0480*/ 	.word	0x00000005
        /*0484*/ 	.word	0x00000000
        /*0488*/ 	.short	0x0101
        /*048a*/ 	.byte	0x3f
	.zero		1


	//   ....[26]....
        /*048c*/ 	.word	0x00006f20
        /*0490*/ 	.word	0x00000009
        /*0494*/ 	.word	0x00034830
        /*0498*/ 	.short	0x010a
        /*049a*/ 	.byte	0x3f
	.zero		1


	//   ....[27]....
        /*049c*/ 	.word	0x00006f60
        /*04a0*/ 	.word	0x00000009
        /*04a4*/ 	.word	0x00034830
        /*04a8*/ 	.short	0x010a
        /*04aa*/ 	.byte	0x3f
	.zero		1


	//   ....[28]....
        /*04ac*/ 	.word	0x00009520
        /*04b0*/ 	.word	0x000000ff
        /*04b4*/ 	.word	0x00034850
        /*04b8*/ 	.short	0x010a
        /*04ba*/ 	.byte	0x06
	.zero		1


	//   ....[29]....
        /*04bc*/ 	.word	0x00009560
        /*04c0*/ 	.word	0x000000ff
        /*04c4*/ 	.word	0x00034850
        /*04c8*/ 	.short	0x010a
        /*04ca*/ 	.byte	0x06
	.zero		1


	//   ....[30]....
        /*04cc*/ 	.word	0x0000b610
        /*04d0*/ 	.word	0x00000074
        /*04d4*/ 	.word	0x00000000
        /*04d8*/ 	.short	0x0101
        /*04da*/ 	.byte	0x3f
	.zero		1


	//   ....[31]....
        /*04dc*/ 	.word	0x0000b6c0
        /*04e0*/ 	.word	0x00000076
        /*04e4*/ 	.word	0x00000000
        /*04e8*/ 	.short	0x0101
        /*04ea*/ 	.byte	0x3f
	.zero		1


	//   ....[32]....
        /*04ec*/ 	.word	0x0000c420
        /*04f0*/ 	.word	0x0000000b
        /*04f4*/ 	.word	0x00034850
        /*04f8*/ 	.short	0x010a
        /*04fa*/ 	.byte	0x3f
	.zero		1


	//   ....[33]....
        /*04fc*/ 	.word	0x0000c460
        /*0500*/ 	.word	0x0000000b
        /*0504*/ 	.word	0x00034850
        /*0508*/ 	.short	0x010a
        /*050a*/ 	.byte	0x3f
	.zero		1


	//   ....[34]....
        /*050c*/ 	.word	0x0000cb00
        /*0510*/ 	.word	0x00000005
        /*0514*/ 	.word	0x00000000
        /*0518*/ 	.short	0x0101
        /*051a*/ 	.byte	0x3f
	.zero		1


	//   ....[35]....
        /*051c*/ 	.word	0x0000d700
        /*0520*/ 	.word	0x000000ff
        /*0524*/ 	.word	0x00000000
        /*0528*/ 	.short	0x0101
        /*052a*/ 	.byte	0x04
	.zero		1


	//   ....[36]....
        /*052c*/ 	.word	0x0000f470
        /*0530*/ 	.word	0x000000ff
        /*0534*/ 	.word	0x00034840
        /*0538*/ 	.short	0x010a
        /*053a*/ 	.byte	0x26
	.zero		1


	//   ....[37]....
        /*053c*/ 	.word	0x00010140
        /*0540*/ 	.word	0x000000ff
        /*0544*/ 	.word	0x00034800
        /*0548*/ 	.short	0x0107
        /*054a*/ 	.byte	0x26
	.zero		1


	//   ....[38]....
        /*054c*/ 	.word	0x000101b0
        /*0550*/ 	.word	0x000000ff
        /*0554*/ 	.word	0x00034800
        /*0558*/ 	.short	0x0101
        /*055a*/ 	.byte	0x26
	.zero		1


	//   ....[39]....
        /*055c*/ 	.word	0x000101c0
        /*0560*/ 	.word	0x000000ff
        /*0564*/ 	.word	0x00034820
        /*0568*/ 	.short	0x010a
        /*056a*/ 	.byte	0x26
	.zero		1


	//   ....[40]....
        /*056c*/ 	.word	0x000105e0
        /*0570*/ 	.word	0x000000ff
        /*0574*/ 	.word	0x00034848
        /*0578*/ 	.short	0x010a
        /*057a*/ 	.byte	0x26
	.zero		1


	//   ....[41]....
        /*057c*/ 	.word	0x000108a0
        /*0580*/ 	.word	0x000000ff
        /*0584*/ 	.word	0x00034860
        /*0588*/ 	.short	0x010a
        /*058a*/ 	.byte	0x26
	.zero		1


	//   ....[42]....
        /*058c*/ 	.word	0x00010db0
        /*0590*/ 	.word	0x000000ff
        /*0594*/ 	.word	0x00034840
        /*0598*/ 	.short	0x010a
        /*059a*/ 	.byte	0x26
	.zero		1


	//   ....[43]....
        /*059c*/ 	.word	0x00011090
        /*05a0*/ 	.word	0x000000ff
        /*05a4*/ 	.word	0x00034868
        /*05a8*/ 	.short	0x010a
        /*05aa*/ 	.byte	0x26
	.zero		1


	//   ....[44]....
        /*05ac*/ 	.word	0x000115f0
        /*05b0*/ 	.word	0x000000ff
        /*05b4*/ 	.word	0x00034848
        /*05b8*/ 	.short	0x010a
        /*05ba*/ 	.byte	0x26
	.zero		1


	//   ....[45]....
        /*05bc*/ 	.word	0x000118b0
        /*05c0*/ 	.word	0x000000ff
        /*05c4*/ 	.word	0x00034860
        /*05c8*/ 	.short	0x010a
        /*05ca*/ 	.byte	0x26
	.zero		1


	//   ....[46]....
        /*05cc*/ 	.word	0x00011c50
        /*05d0*/ 	.word	0x00000003
        /*05d4*/ 	.word	0x00034860
        /*05d8*/ 	.short	0x010a
        /*05da*/ 	.byte	0x3f
	.zero		1


	//   ....[47]....
        /*05dc*/ 	.word	0x00011fe0
        /*05e0*/ 	.word	0x00000002
        /*05e4*/ 	.word	0x00034820
        /*05e8*/ 	.short	0x010a
        /*05ea*/ 	.byte	0x3f
	.zero		1


	//   ....[48]....
        /*05ec*/ 	.word	0x00012180
        /*05f0*/ 	.word	0x00000006
        /*05f4*/ 	.word	0x00000000
        /*05f8*/ 	.short	0x010a
        /*05fa*/ 	.byte	0x3f
	.zero		1


	//   ....[49]....
        /*05fc*/ 	.word	0x000121f0
        /*0600*/ 	.word	0x00000003
        /*0604*/ 	.word	0x00000000
        /*0608*/ 	.short	0x010a
        /*060a*/ 	.byte	0x3f
	.zero		1


	//   ....[50]....
        /*060c*/ 	.word	0x00012250
        /*0610*/ 	.word	0x00000000
        /*0614*/ 	.word	0x00000000
        /*0618*/ 	.short	0x010a
        /*061a*/ 	.byte	0x3f
	.zero		1


	//   ....[51]....
        /*061c*/ 	.word	0x00012280
        /*0620*/ 	.word	0x00000003
        /*0624*/ 	.word	0x00000000
        /*0628*/ 	.short	0x010a
        /*062a*/ 	.byte	0x3f
	.zero		1


	//   ....[52]....
        /*062c*/ 	.word	0x00012300
        /*0630*/ 	.word	0x00000003
        /*0634*/ 	.word	0x00034800
        /*0638*/ 	.short	0x010a
        /*063a*/ 	.byte	0x3f
	.zero		1


	//   ....[53]....
        /*063c*/ 	.word	0x00012370
        /*0640*/ 	.word	0x00000003
        /*0644*/ 	.word	0x00034830
        /*0648*/ 	.short	0x010a
        /*064a*/ 	.byte	0x3f
	.zero		1


	//   ....[54]....
        /*064c*/ 	.word	0x000123c0
        /*0650*/ 	.word	0x00000009
        /*0654*/ 	.word	0x00034830
        /*0658*/ 	.short	0x010a
        /*065a*/ 	.byte	0x3f
	.zero		1


	//   ....[55]....
        /*065c*/ 	.word	0x00012420
        /*0660*/ 	.word	0x00000009
        /*0664*/ 	.word	0x00034850
        /*0668*/ 	.short	0x010a
        /*066a*/ 	.byte	0x3f
	.zero		1


	//   ....[56]....
        /*066c*/ 	.word	0x00012470
        /*0670*/ 	.word	0x0000000b
        /*0674*/ 	.word	0x00034850
        /*0678*/ 	.short	0x010a
        /*067a*/ 	.byte	0x3f
	.zero		1


	//   ....[57]....
        /*067c*/ 	.word	0x000125d0
        /*0680*/ 	.word	0x00000003
        /*0684*/ 	.word	0x00034840
        /*0688*/ 	.short	0x010a
        /*068a*/ 	.byte	0x3f
	.zero		1


	//   ....[58]....
        /*068c*/ 	.word	0x000130c0
        /*0690*/ 	.word	0x00000003
        /*0694*/ 	.word	0x00034820
        /*0698*/ 	.short	0x010a
        /*069a*/ 	.byte	0x3f
	.zero		1


	//   ....[59]....
        /*069c*/ 	.word	0x00013120
        /*06a0*/ 	.word	0x00000003
        /*06a4*/ 	.word	0x00034848
        /*06a8*/ 	.short	0x010a
        /*06aa*/ 	.byte	0x3f
	.zero		1


	//   ....[60]....
        /*06ac*/ 	.word	0x00013180
        /*06b0*/ 	.word	0x00000003
        /*06b4*/ 	.word	0x00034860
        /*06b8*/ 	.short	0x010a
        /*06ba*/ 	.byte	0x3f
	.zero		1


	//   ....[61]....
        /*06bc*/ 	.word	0x000131e0
        /*06c0*/ 	.word	0x00000003
        /*06c4*/ 	.word	0x00034840
        /*06c8*/ 	.short	0x010a
        /*06ca*/ 	.byte	0x3f
	.zero		1


	//   ....[62]....
        /*06cc*/ 	.word	0x00013240
        /*06d0*/ 	.word	0x00000003
        /*06d4*/ 	.word	0x00034868
        /*06d8*/ 	.short	0x010a
        /*06da*/ 	.byte	0x3f
	.zero		1


	//   ....[63]....
        /*06dc*/ 	.word	0x000132a0
        /*06e0*/ 	.word	0x00000003
        /*06e4*/ 	.word	0x00034848
        /*06e8*/ 	.short	0x010a
        /*06ea*/ 	.byte	0x3f
	.zero		1


	//   ....[64]....
        /*06ec*/ 	.word	0x00013300
        /*06f0*/ 	.word	0x00000003
        /*06f4*/ 	.word	0x00034860
        /*06f8*/ 	.short	0x010a
        /*06fa*/ 	.byte	0x3f
	.zero		1


	//   ....[65]....
        /*06fc*/ 	.word	0x00013350
        /*0700*/ 	.word	0x00000003
        /*0704*/ 	.word	0x00034860
        /*0708*/ 	.short	0x010a
        /*070a*/ 	.byte	0x3f
	.zero		1


	//   ....[66]....
        /*070c*/ 	.word	0x000133a0
        /*0710*/ 	.word	0x00000002
        /*0714*/ 	.word	0x00034820
        /*0718*/ 	.short	0x010a
        /*071a*/ 	.byte	0x3f
	.zero		1


	//   ....[67]....
        /*071c*/ 	.word	0x00013540
        /*0720*/ 	.word	0x00000006
        /*0724*/ 	.word	0x00000000
        /*0728*/ 	.short	0x010a
        /*072a*/ 	.byte	0x3f
	.zero		1


	//   ....[68]....
        /*072c*/ 	.word	0x00013590
        /*0730*/ 	.word	0x00000003
        /*0734*/ 	.word	0x00000000
        /*0738*/ 	.short	0x010a
        /*073a*/ 	.byte	0x3f
	.zero		1


	//   ....[69]....
        /*073c*/ 	.word	0x000135e0
        /*0740*/ 	.word	0x00000000
        /*0744*/ 	.word	0x00000000
        /*0748*/ 	.short	0x010a
        /*074a*/ 	.byte	0x3f
	.zero		1


	//----- nvinfo : EIATTR_NUM_MBARRIERS
	.align		4
.L_873:
        /*074c*/ 	.byte	0x03, 0x38
        /*074e*/ 	.short	0x0016


	//----- nvinfo : EIATTR_EXIT_INSTR_OFFSETS
	.align		4
        /*0750*/ 	.byte	0x04, 0x1c
        /*0752*/ 	.short	(.L_875 - .L_874)


	//   ....[0]....
.L_874:
        /*0754*/ 	.word	0x000122d0


	//----- nvinfo : EIATTR_MAX_THREADS
	.align		4
.L_875:
        /*0758*/ 	.byte	0x04, 0x05
        /*075a*/ 	.short	(.L_877 - .L_876)
.L_876:
        /*075c*/ 	.word	0x00000180
        /*0760*/ 	.word	0x00000001
        /*0764*/ 	.word	0x00000001


	//----- nvinfo : EIATTR_CRS_STACK_SIZE
	.align		4
.L_877:
        /*0768*/ 	.byte	0x04, 0x1e
        /*076a*/ 	.short	(.L_879 - .L_878)
.L_878:
        /*076c*/ 	.word	0x00000000


	//----- nvinfo : EIATTR_CBANK_PARAM_SIZE
	.align		4
.L_879:
        /*0770*/ 	.byte	0x03, 0x19
        /*0772*/ 	.short	0x0a70


	//----- nvinfo : EIATTR_PARAM_CBANK
	.align		4
        /*0774*/ 	.byte	0x04, 0x0a
        /*0776*/ 	.short	(.L_881 - .L_880)
	.align		4
.L_880:
        /*0778*/ 	.word	index@(.nv.constant0._ZN7cutlass13device_kernelIN5flash11enable_sm90INS1_16FlashAttnFwdSm90INS1_25CollectiveMainloopFwdSm90ILi2EN4cute5tupleIJNS5_1CILi1EEES8_S8_EEENS6_IJNS7_ILi128EEENS7_ILi176EEESA_EEELi128ENS_10bfloat16_tEfNS_4arch4Sm90ELb0ELb0ELb1ELb0ELb0ELb0ELb0ELb1ELb1ELb1ELb1ELb0EEENS1_21CollectiveEpilogueFwdINS6_IJSA_SA_SB_EEES9_SD_SF_Li256ELb0ELb1ELb1ELb0EEENS1_19SingleTileSchedulerILb0ELb1ELb1ELi128EEEEEEEEEvNT_6ParamsE)
        /*077c*/ 	.short	0x0210
        /*077e*/ 	.short	0x0a70


	//----- nvinfo : EIATTR_SW_WAR
	.align		4
.L_881:
        /*0780*/ 	.byte	0x04, 0x36
        /*0782*/ 	.short	(.L_883 - .L_882)
.L_882:
        /*0784*/ 	.word	0x00000008
.L_883:


//--------------------- .nv.info._ZN7cutlass13device_kernelIN5flash11enable_sm90INS1_16FlashAttnFwdSm90INS1_25CollectiveMainloopFwdSm90ILi2EN4cute5tupleIJNS5_1CILi1EEES8_S8_EEENS6_IJNS7_ILi128EEENS7_ILi176EEESA_EEELi128ENS_10bfloat16_tEfNS_4arch4Sm90ELb0ELb0ELb1ELb1ELb0ELb0ELb0ELb1ELb1ELb1ELb1ELb0EEENS1_21CollectiveEpilogueFwdINS6_IJSA_SA_SB_EEES9_SD_SF_Li256ELb1ELb1ELb1ELb0EEENS1_36VarlenDynamicPersistentTileSchedulerILi128ELi176ELi256ELi128ELb1ELb1ELb1ELb0ELb1ELb1EEEEEEEEEvNT_6ParamsE --------------------------
	.section	.nv.info._ZN7cutlass13device_kernelIN5flash11enable_sm90INS1_16FlashAttnFwdSm90INS1_25CollectiveMainloopFwdSm90ILi2EN4cute5tupleIJNS5_1CILi1EEES8_S8_EEENS6_IJNS7_ILi128EEENS7_ILi176EEESA_EEELi128ENS_10bfloat16_tEfNS_4arch4Sm90ELb0ELb0ELb1ELb1ELb0ELb0ELb0ELb1ELb1ELb1ELb1ELb0EEENS1_21CollectiveEpilogueFwdINS6_IJSA_SA_SB_EEES9_SD_SF_Li256ELb1ELb1ELb1ELb0EEENS1_36VarlenDynamicPersistentTileSchedulerILi128ELi176ELi256ELi128ELb1ELb1ELb1ELb0ELb1ELb1EEEEEEEEEvNT_6ParamsE,"",@"SHT_CUDA_INFO"
	.sectionflags	@""
	.align	4


	//----- nvinfo : EIATTR_CUDA_API_VERSION
	.align		4
        /*0000*/ 	.byte	0x04, 0x37
        /*0002*/ 	.short	(.L_885 - .L_884)
.L_884:
        /*0004*/ 	.word	0x00000082


	//----- nvinfo : EIATTR_KPARAM_INFO
	.align		4
.L_885:
        /*0008*/ 	.byte	0x04, 0x17
        /*000a*/ 	.short	(.L_887 - .L_886)
.L_886:
        /*000c*/ 	.word	0x00000000
        /*0010*/ 	.short	0x0000
        /*0012*/ 	.short	0x0070
        /*0014*/ 	.byte	0x00, 0xf0, 0x01, 0x2a


	//----- nvinfo : EIATTR_SPARSE_MMA_MASK
	.align		4
.L_887:
        /*0018*/ 	.byte	0x03, 0x50
        /*001a*/ 	.short	0x0000


	//----- nvinfo : EIATTR_MAXREG_COUNT
	.align		4
        /*001c*/ 	.byte	0x03, 0x1b
        /*001e*/ 	.short	0x00a8


	//----- nvinfo : EIATTR_NUM_BARRIERS
	.align		4
        /*0020*/ 	.byte	0x02, 0x4c
        /*0022*/ 	.byte	0x10
	.zero		1


	//----- nvinfo : EIATTR_EXTERNS
	.align		4
        /*0024*/ 	.byte	0x04, 0x0f
        /*0026*/ 	.short	(.L_889 - .L_888)


	//   ....[0]....
	.align		4
.L_888:
        /*0028*/ 	.word	index@(__assertfail)


	//----- nvinfo : EIATTR_ANNOTATIONS
	.align		4
.L_889:
        /*002c*/ 	.byte	0x04, 0x55
        /*002e*/ 	.short	(.L_891 - .L_890)


	//   ....[0]....
.L_890:
        /* <DEDUP_REMOVED lines=82> */


	//----- nvinfo : EIATTR_MERCURY_ISA_VERSION
	.align		4
.L_891:
        /*0538*/ 	.byte	0x03, 0x5f
        /*053a*/ 	.short	0x0101


	//----- nvinfo : EIATTR_UNUSED_LOAD_BYTE_OFFSET
	.align		4
        /*053c*/ 	.byte	0x04, 0x44
        /*053e*/ 	.short	(.L_893 - .L_892)


	//   ....[0]....
.L_892:
        /*0540*/ 	.word	0x00000a50
        /*0544*/ 	.word	0x0000fff0


	//   ....[1]....
        /*0548*/ 	.word	0x0000dc30
        /*054c*/ 	.word	0x0000fff0


	//----- nvinfo : EIATTR_INT_WARP_WIDE_INSTR_OFFSETS
	.align		4
.L_893:
        /*0550*/ 	.byte	0x04, 0x31
        /*0552*/ 	.short	(.L_895 - .L_894)


	//   ....[0]....
.L_894:
        /*0554*/ 	.word	0x00000130


	//   ....[1]....
        /*0558*/ 	.word	0x00000170


	//   ....[2]....
        /*055c*/ 	.word	0x000001e0


	//   ....[3]....
        /*0560*/ 	.word	0x00012750


	//   ....[4]....
        /*0564*/ 	.word	0x000127f0


	//   ....[5]....
        /*0568*/ 	.word	0x00015eb0


	//   ....[6]....
        /*056c*/ 	.word	0x00015f20


	//----- nvinfo : EIATTR_COOP_GROUP_MASK_REGIDS
	.align		4
.L_895:
        /*0570*/ 	.byte	0x04, 0x29
        /*0572*/ 	.short	(.L_897 - .L_896)


	//   ....[0]....
.L_896:
        /*0574*/ 	.word	0xffffffff


	//   ....[1]....
        /*0578*/ 	.word	0xffffffff


	//   ....[2]....
        /*057c*/ 	.word	0xffffffff


	//   ....[3]....
        /*0580*/ 	.word	0xffffffff


	//   ....[4]....
        /*0584*/ 	.word	0xffffffff


	//   ....[5]....
        /*0588*/ 	.word	0xffffffff


	//   ....[6]....
        /*058c*/ 	.word	0xffffffff


	//   ....[7]....
        /*0590*/ 	.word	0xffffffff


	//   ....[8]....
        /*0594*/ 	.word	0xffffffff


	//   ....[9]....
        /*0598*/ 	.word	0xffffffff


	//   ....[10]....
        /*059c*/ 	.word	0xffffffff


	//   ....[11]....
        /*05a0*/ 	.word	0xffffffff


	//   ....[12]....
        /*05a4*/ 	.word	0xffffffff


	//   ....[13]....
        /*05a8*/ 	.word	0xffffffff


	//   ....[14]....
        /*05ac*/ 	.word	0xffffffff


	//   ....[15]....
        /*05b0*/ 	.word	0xffffffff


	//   ....[16]....
        /*05b4*/ 	.word	0xffffffff


	//   ....[17]....
        /*05b8*/ 	.word	0xffffffff


	//   ....[18]....
        /*05bc*/ 	.word	0xffffffff


	//   ....[19]....
        /*05c0*/ 	.word	0xffffffff


	//   ....[20]....
        /*05c4*/ 	.word	0xffffffff


	//   ....[21]....
        /*05c8*/ 	.word	0xffffffff


	//   ....[22]....
        /*05cc*/ 	.word	0xffffffff


	//   ....[23]....
        /*05d0*/ 	.word	0xffffffff


	//   ....[24]....
        /*05d4*/ 	.word	0xffffffff


	//   ....[25]....
        /*05d8*/ 	.word	0xffffffff


	//   ....[26]....
        /*05dc*/ 	.word	0xffffffff


	//   ....[27]....
        /*05e0*/ 	.word	0xffffffff


	//   ....[28]....
        /*05e4*/ 	.word	0xffffffff


	//   ....[29]....
        /*05e8*/ 	.word	0xffffffff


	//   ....[30]....
        /*05ec*/ 	.word	0xffffffff


	//   ....[31]....
        /*05f0*/ 	.word	0xffffffff


	//   ....[32]....
        /*05f4*/ 	.word	0xffffffff


	//   ....[33]....
        /*05f8*/ 	.word	0xffffffff


	//   ....[34]....
        /*05fc*/ 	.word	0xffffffff


	//   ....[35]....
        /*0600*/ 	.word	0xffffffff


	//   ....[36]....
        /*0604*/ 	.word	0xffffffff


	//   ....[37]....
        /*0608*/ 	.word	0xffffffff


	//   ....[38]....
        /*060c*/ 	.word	0xffffffff


	//   ....[39]....
        /*0610*/ 	.word	0xffffffff


	//   ....[40]....
        /*0614*/ 	.word	0xffffffff


	//   ....[41]....
        /*0618*/ 	.word	0xffffffff


	//   ....[42]....
        /*061c*/ 	.word	0xffffffff


	//   ....[43]....
        /*0620*/ 	.word	0xffffffff


	//   ....[44]....
        /*0624*/ 	.word	0xffffffff


	//   ....[45]....
        /*0628*/ 	.word	0xffffffff


	//   ....[46]....
        /*062c*/ 	.word	0xffffffff


	//   ....[47]....
        /*0630*/ 	.word	0xffffffff


	//   ....[48]....
        /*0634*/ 	.word	0xffffffff


	//   ....[49]....
        /*0638*/ 	.word	0xffffffff


	//   ....[50]....
        /*063c*/ 	.word	0xffffffff


	//   ....[51]....
        /*0640*/ 	.word	0xffffffff


	//   ....[52]....
        /*0644*/ 	.word	0xffffffff


	//   ....[53]....
        /*0648*/ 	.word	0xffffffff


	//   ....[54]....
        /*064c*/ 	.word	0xffffffff


	//   ....[55]....
        /*0650*/ 	.word	0xffffffff


	//   ....[56]....
        /*0654*/ 	.word	0xffffffff


	//   ....[57]....
        /*0658*/ 	.word	0xffffffff


	//   ....[58]....
        /*065c*/ 	.word	0xffffffff


	//   ....[59]....
        /*0660*/ 	.word	0xffffffff


	//   ....[60]....
        /*0664*/ 	.word	0xffffffff


	//   ....[61]....
        /*0668*/ 	.word	0xffffffff


	//   ....[62]....
        /*066c*/ 	.word	0xffffffff


	//   ....[63]....
        /*0670*/ 	.word	0xffffffff


	//   ....[64]....
        /*0674*/ 	.word	0xffffffff


	//   ....[65]....
        /*0678*/ 	.word	0xffffffff


	//   ....[66]....
        /*067c*/ 	.word	0xffffffff


	//   ....[67]....
        /*0680*/ 	.word	0xffffffff


	//   ....[68]....
        /*0684*/ 	.word	0xffffffff


	//   ....[69]....
        /*0688*/ 	.word	0xffffffff


	//   ....[70]....
        /*068c*/ 	.word	0xffffffff


	//   ....[71]....
        /*0690*/ 	.word	0xffffffff


	//   ....[72]....
        /*0694*/ 	.word	0xffffffff


	//   ....[73]....
        /*0698*/ 	.word	0xffffffff


	//   ....[74]....
        /*069c*/ 	.word	0xffffffff


	//   ....[75]....
        /*06a0*/ 	.word	0xffffffff


	//   ....[76]....
        /*06a4*/ 	.word	0xffffffff


	//   ....[77]....
        /*06a8*/ 	.word	0xffffffff


	//   ....[78]....
        /*06ac*/ 	.word	0xffffffff


	//   ....[79]....
        /*06b0*/ 	.word	0xffffffff


	//   ....[80]....
        /*06b4*/ 	.word	0xffffffff


	//   ....[81]....
        /*06b8*/ 	.word	0xffffffff


	//   ....[82]....
        /*06bc*/ 	.word	0xffffffff


	//   ....[83]....
        /*06c0*/ 	.word	0xffffffff


	//   ....[84]....
        /*06c4*/ 	.word	0xffffffff


	//   ....[85]....
        /*06c8*/ 	.word	0xffffffff


	//   ....[86]....
        /*06cc*/ 	.word	0xffffffff


	//   ....[87]....
        /*06d0*/ 	.word	0xffffffff


	//   ....[88]....
        /*06d4*/ 	.word	0xffffffff


	//   ....[89]....
        /*06d8*/ 	.word	0xffffffff


	//   ....[90]....
        /*06dc*/ 	.word	0xffffffff


	//   ....[91]....
        /*06e0*/ 	.word	0xffffffff


	//   ....[92]....
        /*06e4*/ 	.word	0xffffffff


	//   ....[93]....
        /*06e8*/ 	.word	0xffffffff


	//   ....[94]....
        /*06ec*/ 	.word	0xffffffff


	//   ....[95]....
        /*06f0*/ 	.word	0xffffffff


	//   ....[96]....
        /*06f4*/ 	.word	0xffffffff


	//   ....[97]....
        /*06f8*/ 	.word	0x0500000f


	//   ....[98]....
        /*06fc*/ 	.word	0x0500000f


	//   ....[99]....
        /*0700*/ 	.word	0x0500000f


	//   ....[100]....
        /*0704*/ 	.word	0x0500000f


	//   ....[101]....
        /*0708*/ 	.word	0x0500000f


	//   ....[102]....
        /*070c*/ 	.word	0x0500000f


	//   ....[103]....
        /*0710*/ 	.word	0x0500000f


	//   ....[104]....
        /*0714*/ 	.word	0x0500000f


	//   ....[105]....
        /*0718*/ 	.word	0x0500000f


	//   ....[106]....
        /*071c*/ 	.word	0x0500000f


	//   ....[107]....
        /*0720*/ 	.word	0x0500000f


	//   ....[108]....
        /*0724*/ 	.word	0x0500000f


	//   ....[109]....
        /*0728*/ 	.word	0x0500000f


	//   ....[110]....
        /*072c*/ 	.word	0x0500000f


	//   ....[111]....
        /*0730*/ 	.word	0x0500000f


	//   ....[112]....
        /*0734*/ 	.word	0x0500000f


	//   ....[113]....
        /*0738*/ 	.word	0x0500000f


	//   ....[114]....
        /*073c*/ 	.word	0x0500000f


	//   ....[115]....
        /*0740*/ 	.word	0x0500000f


	//   ....[116]....
        /*0744*/ 	.word	0x0500000f


	//   ....[117]....
        /*0748*/ 	.word	0x0500000f


	//   ....[118]....
        /*074c*/ 	.word	0x0500000f


	//   ....[119]....
        /*0750*/ 	.word	0x0500000f


	//   ....[120]....
        /*0754*/ 	.word	0x0500000f


	//   ....[121]....
        /*0758*/ 	.word	0x0500000f


	//   ....[122]....
        /*075c*/ 	.word	0x0500000f


	//   ....[123]....
        /*0760*/ 	.word	0x0500000f


	//   ....[124]....
        /*0764*/ 	.word	0x0500000f


	//   ....[125]....
        /*0768*/ 	.word	0x0500000f


	//   ....[126]....
        /*076c*/ 	.word	0x0500000f


	//   ....[127]....
        /*0770*/ 	.word	0x0500000f


	//   ....[128]....
        /*0774*/ 	.word	0x0500000f


	//   ....[129]....
        /*0778*/ 	.word	0x0500000f


	//   ....[130]....
        /*077c*/ 	.word	0x0500000f


	//   ....[131]....
        /*0780*/ 	.word	0x0500000f


	//   ....[132]....
        /*0784*/ 	.word	0x0500000f


	//----- nvinfo : EIATTR_COOP_GROUP_INSTR_OFFSETS
	.align		4
.L_897:
        /*0788*/ 	.byte	0x04, 0x28
        /*078a*/ 	.short	(.L_899 - .L_898)


	//   ....[0]....
.L_898:
        /*078c*/ 	.word	0x00000070


	//   ....[1]....
        /*0790*/ 	.word	0x00000140


	//   ....[2]....
        /*0794*/ 	.word	0x00000190


	//   ....[3]....
        /*0798*/ 	.word	0x000003c0


	//   ....[4]....
        /*079c*/ 	.word	0x00000520


	//   ....[5]....
        /*07a0*/ 	.word	0x00000640


	//   ....[6]....
        /*07a4*/ 	.word	0x000007a0


	//   ....[7]....
        /*07a8*/ 	.word	0x00001b10


	//   ....[8]....
        /*07ac*/ 	.word	0x00005b20


	//   ....[9]....
        /*07b0*/ 	.word	0x00005b90


	//   ....[10]....
        /*07b4*/ 	.word	0x00006380


	//   ....[11]....
        /*07b8*/ 	.word	0x000063e0


	//   ....[12]....
        /*07bc*/ 	.word	0x0000ae80


	//   ....[13]....
        /*07c0*/ 	.word	0x0000aee0


	//   ....[14]....
        /*07c4*/ 	.word	0x0000bad0


	//   ....[15]....
        /*07c8*/ 	.word	0x0000bb20


	//   ....[16]....
        /*07cc*/ 	.word	0x0000d0c0


	//   ....[17]....
        /*07d0*/ 	.word	0x0000d120


	//   ....[18]....
        /*07d4*/ 	.word	0x0000d600


	//   ....[19]....
        /*07d8*/ 	.word	0x0000d620


	//   ....[20]....
        /*07dc*/ 	.word	0x0000e870


	//   ....[21]....
        /*07e0*/ 	.word	0x0000e880


	//   ....[22]....
        /*07e4*/ 	.word	0x0000e8d0


	//   ....[23]....
        /*07e8*/ 	.word	0x0000e900


	//   ....[24]....
        /*07ec*/ 	.word	0x0000f0f0


	//   ....[25]....
        /*07f0*/ 	.word	0x0000f120


	//   ....[26]....
        /*07f4*/ 	.word	0x0000f1f0


	//   ....[27]....
        /*07f8*/ 	.word	0x0000f210


	//   ....[28]....
        /*07fc*/ 	.word	0x0000f2e0


	//   ....[29]....
        /*0800*/ 	.word	0x0000f300


	//   ....[30]....
        /*0804*/ 	.word	0x0000f3e0


	//   ....[31]....
        /*0808*/ 	.word	0x0000f400


	//   ....[32]....
        /*080c*/ 	.word	0x0000f900


	//   ....[33]....
        /*0810*/ 	.word	0x0000f910


	//   ....[34]....
        /*0814*/ 	.word	0x0000fd60


	//   ....[35]....
        /*0818*/ 	.word	0x0000fd70


	//   ....[36]....
        /*081c*/ 	.word	0x00010c70


	//   ....[37]....
        /*0820*/ 	.word	0x00010c90


	//   ....[38]....
        /*0824*/ 	.word	0x00010d60


	//   ....[39]....
        /*0828*/ 	.word	0x00010d80


	//   ....[40]....
        /*082c*/ 	.word	0x00010e50


	//   ....[41]....
        /*0830*/ 	.word	0x00010e70


	//   ....[42]....
        /*0834*/ 	.word	0x00010f50


	//   ....[43]....
        /*0838*/ 	.word	0x00010f70


	//   ....[44]....
        /*083c*/ 	.word	0x000110c0


	//   ....[45]....
        /*0840*/ 	.word	0x00011300


	//   ....[46]....
        /*0844*/ 	.word	0x00011330


	//   ....[47]....
        /*0848*/ 	.word	0x00011360


	//   ....[48]....
        /*084c*/ 	.word	0x00011390


	//   ....[49]....
        /*0850*/ 	.word	0x000113c0


	//   ....[50]....
        /*0854*/ 	.word	0x000113f0


	//   ....[51]....
        /*0858*/ 	.word	0x000115a0


	//   ....[52]....
        /*085c*/ 	.word	0x000115d0


	//   ....[53]....
        /*0860*/ 	.word	0x00011600


	//   ....[54]....
        /*0864*/ 	.word	0x00011630


	//   ....[55]....
        /*0868*/ 	.word	0x00011660


	//   ....[56]....
        /*086c*/ 	.word	0x00011690


	//   ....[57]....
        /*0870*/ 	.word	0x00011720


	//   ....[58]....
        /*0874*/ 	.word	0x00011750


	//   ....[59]....
        /*0878*/ 	.word	0x00011760


	//   ....[60]....
        /*087c*/ 	.word	0x00011810


	//   ....[61]....
        /*0880*/ 	.word	0x00012d50


	//   ....[62]....
        /*0884*/ 	.word	0x000138c0


	//   ....[63]....
        /*0888*/ 	.word	0x000138f0


	//   ....[64]....
        /*088c*/ 	.word	0x00013910


	//   ....[65]....
        /*0890*/ 	.word	0x00013930


	//   ....[66]....
        /*0894*/ 	.word	0x00013a40


	//   ....[67]....
        /*0898*/ 	.word	0x00013a50


	//   ....[68]....
        /*089c*/ 	.word	0x00013ae0


	//   ....[69]....
        /*08a0*/ 	.word	0x00013af0


	//   ....[70]....
        /*08a4*/ 	.word	0x00013b80


	//   ....[71]....
        /*08a8*/ 	.word	0x00013b90


	//   ....[72]....
        /*08ac*/ 	.word	0x00013c20


	//   ....[73]....
        /*08b0*/ 	.word	0x00013c30


	//   ....[74]....
        /*08b4*/ 	.word	0x00013cc0


	//   ....[75]....
        /*08b8*/ 	.word	0x00013cd0


	//   ....[76]....
        /*08bc*/ 	.word	0x00013d20


	//   ....[77]....
        /*08c0*/ 	.word	0x00013d50


	//   ....[78]....
        /*08c4*/ 	.word	0x00016610


	//   ....[79]....
        /*08c8*/ 	.word	0x00016640


	//   ....[80]....
        /*08cc*/ 	.word	0x000166a0


	//   ....[81]....
        /*08d0*/ 	.word	0x000166d0


	//   ....[82]....
        /*08d4*/ 	.word	0x00016700


	//   ....[83]....
        /*08d8*/ 	.word	0x00016730


	//   ....[84]....
        /*08dc*/ 	.word	0x00016760


	//   ....[85]....
        /*08e0*/ 	.word	0x00016790


	//   ....[86]....
        /*08e4*/ 	.word	0x00016960


	//   ....[87]....
        /*08e8*/ 	.word	0x00016990


	//   ....[88]....
        /*08ec*/ 	.word	0x000169c0


	//   ....[89]....
        /*08f0*/ 	.word	0x000169f0


	//   ....[90]....
        /*08f4*/ 	.word	0x00016a20


	//   ....[91]....
        /*08f8*/ 	.word	0x00016a50


	//   ....[92]....
        /*08fc*/ 	.word	0x00016b10


	//   ....[93]....
        /*0900*/ 	.word	0x00016b30


	//   ....[94]....
        /*0904*/ 	.word	0x00016b40


	//   ....[95]....
        /*0908*/ 	.word	0x00016ba0


	//   ....[96]....
        /*090c*/ 	.word	0x000172c0


	//   ....[97]....
        /*0910*/ 	.word	0x000177a0


	//   ....[98]....
        /*0914*/ 	.word	0x00017970


	//   ....[99]....
        /*0918*/ 	.word	0x000179c0


	//   ....[100]....
        /*091c*/ 	.word	0x00017ae0


	//   ....[101]....
        /*0920*/ 	.word	0x00017b30


	//   ....[102]....
        /*0924*/ 	.word	0x00017c60


	//   ....[103]....
        /*0928*/ 	.word	0x00017cb0


	//   ....[104]....
        /*092c*/ 	.word	0x00017dd0


	//   ....[105]....
        /*0930*/ 	.word	0x00017e20


	//   ....[106]....
        /*0934*/ 	.word	0x00017f40


	//   ....[107]....
        /*0938*/ 	.word	0x00017f90


	//   ....[108]....
        /*093c*/ 	.word	0x000180b0


	//   ....[109]....
        /*0940*/ 	.word	0x00018100


	//   ....[110]....
        /*0944*/ 	.word	0x00018200


	//   ....[111]....
        /*0948*/ 	.word	0x00018270


	//   ....[112]....
        /*094c*/ 	.word	0x00018370


	//   ....[113]....
        /*0950*/ 	.word	0x000183c0


	//   ....[114]....
        /*0954*/ 	.word	0x000186f0


	//   ....[115]....
        /*0958*/ 	.word	0x00018790


	//   ....[116]....
        /*095c*/ 	.word	0x00018940


	//   ....[117]....
        /*0960*/ 	.word	0x000189c0


	//   ....[118]....
        /*0964*/ 	.word	0x00018a40


	//   ....[119]....
        /*0968*/ 	.word	0x00018ac0


	//   ....[120]....
        /*096c*/ 	.word	0x00018b40


	//   ....[121]....
        /*0970*/ 	.word	0x00018bd0


	//   ....[122]....
        /*0974*/ 	.word	0x00018c70


	//   ....[123]....
        /*0978*/ 	.word	0x00018d20


	//   ....[124]....
        /*097c*/ 	.word	0x00018da0


	//   ....[125]....
        /*0980*/ 	.word	0x00018e20


	//   ....[126]....
        /*0984*/ 	.word	0x00018ea0


	//   ....[127]....
        /*0988*/ 	.word	0x00018f30


	//   ....[128]....
        /*098c*/ 	.word	0x00018fb0


	//   ....[129]....
        /*0990*/ 	.word	0x00019050


	//   ....[130]....
        /*0994*/ 	.word	0x000190a0


	//   ....[131]....
        /*0998*/ 	.word	0x00019130


	//   ....[132]....
        /*099c*/ 	.word	0x00019260


	//----- nvinfo : EIATTR_REG_RECONFIG
	.align		4
.L_899:
        /*09a0*/ 	.byte	0x01, 0x54
	.zero		2


	//----- nvinfo : EIATTR_SYSCALL_OFFSETS
	.align		4
        /*09a4*/ 	.byte	0x04, 0x46
        /*09a6*/ 	.short	(.L_901 - .L_900)


	//   ....[0]....
.L_900:
        /*09a8*/ 	.word	0x00001ca0


	//   ....[1]....
        /*09ac*/ 	.word	0x00012960


	//   ....[2]....
        /*09b0*/ 	.word	0x00012ab0


	//   ....[3]....
        /*09b4*/ 	.word	0x00012bb0


	//   ....[4]....
        /*09b8*/ 	.word	0x000134a0


	//----- nvinfo : EIATTR_MBARRIER_INSTR_OFFSETS
	.align		4
.L_901:
        /*09bc*/ 	.byte	0x04, 0x39
        /*09be*/ 	.short	(.L_903 - .L_902)


	//   ....[0]....
.L_902:
        /*09c0*/ 	.word	0x00000270
        /*09c4*/ 	.word	0x000000ff
        /*09c8*/ 	.word	0x00034800
        /*09cc*/ 	.short	0x0100
        /*09ce*/ 	.byte	0x08
	.zero		1


	//   ....[1]....
        /*09d0*/ 	.word	0x00000280
        /*09d4*/ 	.word	0x000000ff
        /*09d8*/ 	.word	0x00034820
        /*09dc*/ 	.short	0x0100
        /*09de*/ 	.byte	0x08
	.zero		1


	//   ....[2]....
        /*09e0*/ 	.word	0x00000370
        /*09e4*/ 	.word	0x000000ff
        /*09e8*/ 	.word	0x00034830
        /*09ec*/ 	.short	0x0100
        /*09ee*/ 	.byte	0x08
	.zero		1


	//   ....[3]....
        /*09f0*/ 	.word	0x00000380
        /*09f4*/ 	.word	0x000000ff
        /*09f8*/ 	.word	0x00034840
        /*09fc*/ 	.short	0x0100
        /*09fe*/ 	.byte	0x08
	.zero		1


	//   ....[4]....
        /*0a00*/ 	.word	0x00000390
        /*0a04*/ 	.word	0x000000ff
        /*0a08*/ 	.word	0x00034838
        /*0a0c*/ 	.short	0x0100
        /*0a0e*/ 	.byte	0x08
	.zero		1


	//   ....[5]....
        /*0a10*/ 	.word	0x000003a0
        /*0a14*/ 	.word	0x000000ff
        /*0a18*/ 	.word	0x00034848
        /*0a1c*/ 	.short	0x0100
        /*0a1e*/ 	.byte	0x08
	.zero		1


	//   ....[6]....
        /*0a20*/ 	.word	0x000004d0
        /*0a24*/ 	.word	0x000000ff
        /*0a28*/ 	.word	0x00034850
        /*0a2c*/ 	.short	0x0100
        /*0a2e*/ 	.byte	0x08
	.zero		1


	//   ....[7]....
        /*0a30*/ 	.word	0x000004e0
        /*0a34*/ 	.word	0x000000ff
        /*0a38*/ 	.word	0x00034860
        /*0a3c*/ 	.short	0x0100
        /*0a3e*/ 	.byte	0x08
	.zero		1


	//   ....[8]....
        /*0a40*/ 	.word	0x000004f0
        /*0a44*/ 	.word	0x000000ff
        /*0a48*/ 	.word	0x00034858
        /*0a4c*/ 	.short	0x0100
        /*0a4e*/ 	.byte	0x08
	.zero		1


	//   ....[9]....
        /*0a50*/ 	.word	0x00000500
        /*0a54*/ 	.word	0x000000ff
        /*0a58*/ 	.word	0x00034868
        /*0a5c*/ 	.short	0x0100
        /*0a5e*/ 	.byte	0x08
	.zero		1


	//   ....[10]....
        /*0a60*/ 	.word	0x000005f0
        /*0a64*/ 	.word	0x000000ff
        /*0a68*/ 	.word	0x00034870
        /*0a6c*/ 	.short	0x0100
        /*0a6e*/ 	.byte	0x06
	.zero		1


	//   ....[11]....
        /*0a70*/ 	.word	0x00000600
        /*0a74*/ 	.word	0x000000ff
        /*0a78*/ 	.word	0x00034880
        /*0a7c*/ 	.short	0x0100
        /*0a7e*/ 	.byte	0x06
	.zero		1


	//   ....[12]....
        /*0a80*/ 	.word	0x00000610
        /*0a84*/ 	.word	0x000000ff
        /*0a88*/ 	.word	0x00034878
        /*0a8c*/ 	.short	0x0100
        /*0a8e*/ 	.byte	0x06
	.zero		1


	//   ....[13]....
        /*0a90*/ 	.word	0x00000620
        /*0a94*/ 	.word	0x000000ff
        /*0a98*/ 	.word	0x00034888
        /*0a9c*/ 	.short	0x0100
        /*0a9e*/ 	.byte	0x06
	.zero		1


	//   ....[14]....
        /*0aa0*/ 	.word	0x00000750
        /*0aa4*/ 	.word	0x000000ff
        /*0aa8*/ 	.word	0x00034890
        /*0aac*/ 	.short	0x0100
        /*0aae*/ 	.byte	0x08
	.zero		1


	//   ....[15]....
        /*0ab0*/ 	.word	0x00000760
        /*0ab4*/ 	.word	0x000000ff
        /*0ab8*/ 	.word	0x000348a0
        /*0abc*/ 	.short	0x0100
        /*0abe*/ 	.byte	0x08
	.zero		1


	//   ....[16]....
        /*0ac0*/ 	.word	0x00000770
        /*0ac4*/ 	.word	0x000000ff
        /*0ac8*/ 	.word	0x00034898
        /*0acc*/ 	.short	0x0100
        /*0ace*/ 	.byte	0x08
	.zero		1


	//   ....[17]....
        /*0ad0*/ 	.word	0x00000780
        /*0ad4*/ 	.word	0x000000ff
        /*0ad8*/ 	.word	0x000348a8
        /*0adc*/ 	.short	0x0100
        /*0ade*/ 	.byte	0x08
	.zero		1


	//   ....[18]....
        /*0ae0*/ 	.word	0x000008b0
        /*0ae4*/ 	.word	0x000000ff
        /*0ae8*/ 	.word	0x000348b0
        /*0aec*/ 	.short	0x0100
        /*0aee*/ 	.byte	0x08
	.zero		1


	//   ....[19]....
        /*0af0*/ 	.word	0x000008c0
        /*0af4*/ 	.word	0x000000ff
        /*0af8*/ 	.word	0x000348c0
        /*0afc*/ 	.short	0x0100
        /*0afe*/ 	.byte	0x08
	.zero		1


	//   ....[20]....
        /*0b00*/ 	.word	0x000008d0
        /*0b04*/ 	.word	0x000000ff
        /*0b08*/ 	.word	0x000348b8
        /*0b0c*/ 	.short	0x0100
        /*0b0e*/ 	.byte	0x08
	.zero		1


	//   ....[21]....
        /*0b10*/ 	.word	0x000008e0
        /*0b14*/ 	.word	0x000000ff
        /*0b18*/ 	.word	0x000348c8
        /*0b1c*/ 	.short	0x0100
        /*0b1e*/ 	.byte	0x08
	.zero		1


	//   ....[22]....
        /*0b20*/ 	.word	0x00001d60
        /*0b24*/ 	.word	0x00000000
        /*0b28*/ 	.word	0x00034800
        /*0b2c*/ 	.short	0x010a
        /*0b2e*/ 	.byte	0x3f
	.zero		1


	//   ....[23]....
        /*0b30*/ 	.word	0x00001e00
        /*0b34*/ 	.word	0x0000000a
        /*0b38*/ 	.word	0x00034830
        /*0b3c*/ 	.short	0x010a
        /*0b3e*/ 	.byte	0x3f
	.zero		1


	//   ....[24]....
        /*0b40*/ 	.word	0x00001e70
        /*0b44*/ 	.word	0x0000000a
        /*0b48*/ 	.word	0x00034830
        /*0b4c*/ 	.short	0x010a
        /*0b4e*/ 	.byte	0x3f
	.zero		1


	//   ....[25]....
        /*0b50*/ 	.word	0x00006b30
        /*0b54*/ 	.word	0x0000000b
        /*0b58*/ 	.word	0x00000000
        /*0b5c*/ 	.short	0x0101
        /*0b5e*/ 	.byte	0x3f
	.zero		1


	//   ....[26]....
        /*0b60*/ 	.word	0x000079e0
        /*0b64*/ 	.word	0x00000000
        /*0b68*/ 	.word	0x00034830
        /*0b6c*/ 	.short	0x010a
        /*0b6e*/ 	.byte	0x3f
	.zero		1


	//   ....[27]....
        /*0b70*/ 	.word	0x00007a20
        /*0b74*/ 	.word	0x00000000
        /*0b78*/ 	.word	0x00034830
        /*0b7c*/ 	.short	0x010a
        /*0b7e*/ 	.byte	0x3f
	.zero		1


	//   ....[28]....
        /*0b80*/ 	.word	0x0000a0f0
        /*0b84*/ 	.word	0x000000ff
        /*0b88*/ 	.word	0x00034850
        /*0b8c*/ 	.short	0x010a
        /*0b8e*/ 	.byte	0x06
	.zero		1


	//   ....[29]....
        /*0b90*/ 	.word	0x0000a130
        /*0b94*/ 	.word	0x000000ff
        /*0b98*/ 	.word	0x00034850
        /*0b9c*/ 	.short	0x010a
        /*0b9e*/ 	.byte	0x06
	.zero		1


	//   ....[30]....
        /*0ba0*/ 	.word	0x0000c2d0
        /*0ba4*/ 	.word	0x0000008d
        /*0ba8*/ 	.word	0x00000000
        /*0bac*/ 	.short	0x0101
        /*0bae*/ 	.byte	0x3f
	.zero		1


	//   ....[31]....
        /*0bb0*/ 	.word	0x0000c350
        /*0bb4*/ 	.word	0x0000007a
        /*0bb8*/ 	.word	0x00000000
        /*0bbc*/ 	.short	0x0101
        /*0bbe*/ 	.byte	0x3f
	.zero		1


	//   ....[32]....
        /*0bc0*/ 	.word	0x0000d000
        /*0bc4*/ 	.word	0x00000008
        /*0bc8*/ 	.word	0x00034850
        /*0bcc*/ 	.short	0x010a
        /*0bce*/ 	.byte	0x3f
	.zero		1


	//   ....[33]....
        /*0bd0*/ 	.word	0x0000d040
        /*0bd4*/ 	.word	0x00000008
        /*0bd8*/ 	.word	0x00034850
        /*0bdc*/ 	.short	0x010a
        /*0bde*/ 	.byte	0x3f
	.zero		1


	//   ....[34]....
        /*0be0*/ 	.word	0x0000d7c0
        /*0be4*/ 	.word	0x00000009
        /*0be8*/ 	.word	0x00000000
        /*0bec*/ 	.short	0x0101
        /*0bee*/ 	.byte	0x3f
	.zero		1


	//   ....[35]....
        /*0bf0*/ 	.word	0x0000f0e0
        /*0bf4*/ 	.word	0x00000012
        /*0bf8*/ 	.word	0x00000000
        /*0bfc*/ 	.short	0x0101
        /*0bfe*/ 	.byte	0x3f
	.zero		1


	//   ....[36]....
        /*0c00*/ 	.word	0x0000f650
        /*0c04*/ 	.word	0x00000012
        /*0c08*/ 	.word	0x00000000
        /*0c0c*/ 	.short	0x0101
        /*0c0e*/ 	.byte	0x3f
	.zero		1


	//   ....[37]....
        /*0c10*/ 	.word	0x00012fb0
        /*0c14*/ 	.word	0x00000000
        /*0c18*/ 	.word	0x00034840
        /*0c1c*/ 	.short	0x010a
        /*0c1e*/ 	.byte	0x3f
	.zero		1


	//   ....[38]....
        /*0c20*/ 	.word	0x00013e30
        /*0c24*/ 	.word	0x00000012
        /*0c28*/ 	.word	0x00034800
        /*0c2c*/ 	.short	0x0107
        /*0c2e*/ 	.byte	0x3f
	.zero		1


	//   ....[39]....
        /*0c30*/ 	.word	0x00013f40
        /*0c34*/ 	.word	0x00000012
        /*0c38*/ 	.word	0x00034800
        /*0c3c*/ 	.short	0x0101
        /*0c3e*/ 	.byte	0x3f
	.zero		1


	//   ....[40]....
        /*0c40*/ 	.word	0x00013f60
        /*0c44*/ 	.word	0x00000012
        /*0c48*/ 	.word	0x00034820
        /*0c4c*/ 	.short	0x010a
        /*0c4e*/ 	.byte	0x3f
	.zero		1


	//   ....[41]....
        /*0c50*/ 	.word	0x00014330
        /*0c54*/ 	.word	0x00000003
        /*0c58*/ 	.word	0x00034840
        /*0c5c*/ 	.short	0x010a
        /*0c5e*/ 	.byte	0x3f
	.zero		1


	//   ....[42]....
        /*0c60*/ 	.word	0x000146d0
        /*0c64*/ 	.word	0x00000003
        /*0c68*/ 	.word	0x00000060
        /*0c6c*/ 	.short	0x010a
        /*0c6e*/ 	.byte	0x3f
	.zero		1


	//   ....[43]....
        /*0c70*/ 	.word	0x00014d70
        /*0c74*/ 	.word	0x00000003
        /*0c78*/ 	.word	0x00034840
        /*0c7c*/ 	.short	0x010a
        /*0c7e*/ 	.byte	0x3f
	.zero		1


	//   ....[44]....
        /*0c80*/ 	.word	0x00015110
        /*0c84*/ 	.word	0x00000002
        /*0c88*/ 	.word	0x00000060
        /*0c8c*/ 	.short	0x010a
        /*0c8e*/ 	.byte	0x3f
	.zero		1


	//   ....[45]....
        /*0c90*/ 	.word	0x000156f0
        /*0c94*/ 	.word	0x00000002
        /*0c98*/ 	.word	0x00034840
        /*0c9c*/ 	.short	0x010a
        /*0c9e*/ 	.byte	0x3f
	.zero		1


	//   ....[46]....
        /*0ca0*/ 	.word	0x00015a90
        /*0ca4*/ 	.word	0x00000002
        /*0ca8*/ 	.word	0x00000060
        /*0cac*/ 	.short	0x010a
        /*0cae*/ 	.byte	0x3f
	.zero		1


	//   ....[47]....
        /*0cb0*/ 	.word	0x00016020
        /*0cb4*/ 	.word	0x00000000
        /*0cb8*/ 	.word	0x00034860
        /*0cbc*/ 	.short	0x010a
        /*0cbe*/ 	.byte	0x3f
	.zero		1


	//   ....[48]....
        /*0cc0*/ 	.word	0x00017240
        /*0cc4*/ 	.word	0x00000000
        /*0cc8*/ 	.word	0x00034820
        /*0ccc*/ 	.short	0x010a
        /*0cce*/ 	.byte	0x3f
	.zero		1


	//   ....[49]....
        /*0cd0*/ 	.word	0x00017450
        /*0cd4*/ 	.word	0x00000006
        /*0cd8*/ 	.word	0x00000000
        /*0cdc*/ 	.short	0x010a
        /*0cde*/ 	.byte	0x3f
	.zero		1


	//   ....[50]....
        /*0ce0*/ 	.word	0x00017480
        /*0ce4*/ 	.word	0x00000007
        /*0ce8*/ 	.word	0x00000000
        /*0cec*/ 	.short	0x010a
        /*0cee*/ 	.byte	0x3f
	.zero		1


	//   ....[51]....
        /*0cf0*/ 	.word	0x000174e0
        /*0cf4*/ 	.word	0x00000004
        /*0cf8*/ 	.word	0x00000000
        /*0cfc*/ 	.short	0x010a
        /*0cfe*/ 	.byte	0x3f
	.zero		1


	//   ....[52]....
        /*0d00*/ 	.word	0x00017510
        /*0d04*/ 	.word	0x00000003
        /*0d08*/ 	.word	0x00000000
        /*0d0c*/ 	.short	0x010a
        /*0d0e*/ 	.byte	0x3f
	.zero		1


	//   ....[53]....
        /*0d10*/ 	.word	0x00017570
        /*0d14*/ 	.word	0x00000000
        /*0d18*/ 	.word	0x00034800
        /*0d1c*/ 	.short	0x010a
        /*0d1e*/ 	.byte	0x3f
	.zero		1


	//   ....[54]....
        /*0d20*/ 	.word	0x000175c0
        /*0d24*/ 	.word	0x0000000a
        /*0d28*/ 	.word	0x00034830
        /*0d2c*/ 	.short	0x010a
        /*0d2e*/ 	.byte	0x3f
	.zero		1


	//   ....[55]....
        /*0d30*/ 	.word	0x00017610
        /*0d34*/ 	.word	0x00000000
        /*0d38*/ 	.word	0x00034830
        /*0d3c*/ 	.short	0x010a
        /*0d3e*/ 	.byte	0x3f
	.zero		1


	//   ....[56]....
        /*0d40*/ 	.word	0x00017670
        /*0d44*/ 	.word	0x0000000f
        /*0d48*/ 	.word	0x00034850
        /*0d4c*/ 	.short	0x010a
        /*0d4e*/ 	.byte	0x3f
	.zero		1


	//   ....[57]....
        /*0d50*/ 	.word	0x000176c0
        /*0d54*/ 	.word	0x00000008
        /*0d58*/ 	.word	0x00034850
        /*0d5c*/ 	.short	0x010a
        /*0d5e*/ 	.byte	0x3f
	.zero		1


	//   ....[58]....
        /*0d60*/ 	.word	0x00017860
        /*0d64*/ 	.word	0x00000000
        /*0d68*/ 	.word	0x00034840
        /*0d6c*/ 	.short	0x010a
        /*0d6e*/ 	.byte	0x3f
	.zero		1


	//   ....[59]....
        /*0d70*/ 	.word	0x00018400
        /*0d74*/ 	.word	0x00000012
        /*0d78*/ 	.word	0x00034820
        /*0d7c*/ 	.short	0x010a
        /*0d7e*/ 	.byte	0x3f
	.zero		1


	//   ....[60]....
        /*0d80*/ 	.word	0x00018450
        /*0d84*/ 	.word	0x00000003
        /*0d88*/ 	.word	0x00034840
        /*0d8c*/ 	.short	0x010a
        /*0d8e*/ 	.byte	0x3f
	.zero		1


	//   ....[61]....
        /*0d90*/ 	.word	0x000184a0
        /*0d94*/ 	.word	0x00000003
        /*0d98*/ 	.word	0x00000060
        /*0d9c*/ 	.short	0x010a
        /*0d9e*/ 	.byte	0x3f
	.zero		1


	//   ....[62]....
        /*0da0*/ 	.word	0x000184f0
        /*0da4*/ 	.word	0x00000003
        /*0da8*/ 	.word	0x00034840
        /*0dac*/ 	.short	0x010a
        /*0dae*/ 	.byte	0x3f
	.zero		1


	//   ....[63]....
        /*0db0*/ 	.word	0x00018540
        /*0db4*/ 	.word	0x00000002
        /*0db8*/ 	.word	0x00000060
        /*0dbc*/ 	.short	0x010a
        /*0dbe*/ 	.byte	0x3f
	.zero		1


	//   ....[64]....
        /*0dc0*/ 	.word	0x00018590
        /*0dc4*/ 	.word	0x00000002
        /*0dc8*/ 	.word	0x00034840
        /*0dcc*/ 	.short	0x010a
        /*0dce*/ 	.byte	0x3f
	.zero		1


	//   ....[65]....
        /*0dd0*/ 	.word	0x000185e0
        /*0dd4*/ 	.word	0x00000002
        /*0dd8*/ 	.word	0x00000060
        /*0ddc*/ 	.short	0x010a
        /*0dde*/ 	.byte	0x3f
	.zero		1


	//   ....[66]....
        /*0de0*/ 	.word	0x00018630
        /*0de4*/ 	.word	0x00000000
        /*0de8*/ 	.word	0x00034860
        /*0dec*/ 	.short	0x010a
        /*0dee*/ 	.byte	0x3f
	.zero		1


	//   ....[67]....
        /*0df0*/ 	.word	0x00019180
        /*0df4*/ 	.word	0x00000000
        /*0df8*/ 	.word	0x00034820
        /*0dfc*/ 	.short	0x010a
        /*0dfe*/ 	.byte	0x3f
	.zero		1


	//   ....[68]....
        /*0e00*/ 	.word	0x00019320
        /*0e04*/ 	.word	0x00000006
        /*0e08*/ 	.word	0x00000000
        /*0e0c*/ 	.short	0x010a
        /*0e0e*/ 	.byte	0x3f
	.zero		1


	//   ....[69]....
        /*0e10*/ 	.word	0x00019370
        /*0e14*/ 	.word	0x00000007
        /*0e18*/ 	.word	0x00000000
        /*0e1c*/ 	.short	0x010a
        /*0e1e*/ 	.byte	0x3f
	.zero		1


	//   ....[70]....
        /*0e20*/ 	.word	0x000193c0
        /*0e24*/ 	.word	0x00000004
        /*0e28*/ 	.word	0x00000000
        /*0e2c*/ 	.short	0x010a
        /*0e2e*/ 	.byte	0x3f
	.zero		1


	//----- nvinfo : EIATTR_NUM_MBARRIERS
	.align		4
.L_903:
        /*0e30*/ 	.byte	0x03, 0x38
        /*0e32*/ 	.short	0x0016


	//----- nvinfo : EIATTR_EXIT_INSTR_OFFSETS
	.align		4
        /*0e34*/ 	.byte	0x04, 0x1c
        /*0e36*/ 	.short	(.L_905 - .L_904)


	//   ....[0]....
.L_904:
        /*0e38*/ 	.word	0x00000a90


	//   ....[1]....
        /*0e3c*/ 	.word	0x00011070


	//   ....[2]....
        /*0e40*/ 	.word	0x00017560


	//----- nvinfo : EIATTR_MAX_THREADS
	.align		4
.L_905:
        /*0e44*/ 	.byte	0x04, 0x05
        /*0e46*/ 	.short	(.L_907 - .L_906)
.L_906:
        /*0e48*/ 	.word	0x00000180
        /*0e4c*/ 	.word	0x00000001
        /*0e50*/ 	.word	0x00000001


	//----- nvinfo : EIATTR_CRS_STACK_SIZE
	.align		4
.L_907:
        /*0e54*/ 	.byte	0x04, 0x1e
        /*0e56*/ 	.short	(.L_909 - .L_908)
.L_908:
        /*0e58*/ 	.word	0x00000000


	//----- nvinfo : EIATTR_CBANK_PARAM_SIZE
	.align		4
.L_909:
        /*0e5c*/ 	.byte	0x03, 0x19
        /*0e5e*/ 	.short	0x0af0


	//----- nvinfo : EIATTR_PARAM_CBANK
	.align		4
        /*0e60*/ 	.byte	0x04, 0x0a
        /*0e62*/ 	.short	(.L_911 - .L_910)
	.align		4
.L_910:
        /*0e64*/ 	.word	index@(.nv.constant0._ZN7cutlass13device_kernelIN5flash11enable_sm90INS1_16FlashAttnFwdSm90INS1_25CollectiveMainloopFwdSm90ILi2EN4cute5tupleIJNS5_1CILi1EEES8_S8_EEENS6_IJNS7_ILi128EEENS7_ILi176EEESA_EEELi128ENS_10bfloat16_tEfNS_4arch4Sm90ELb0ELb0ELb1ELb1ELb0ELb0ELb0ELb1ELb1ELb1ELb1ELb0EEENS1_21CollectiveEpilogueFwdINS6_IJSA_SA_SB_EEES9_SD_SF_Li256ELb1ELb1ELb1ELb0EEENS1_36VarlenDynamicPersistentTileSchedulerILi128ELi176ELi256ELi128ELb1ELb1ELb1ELb0ELb1ELb1EEEEEEEEEvNT_6ParamsE)
        /*0e68*/ 	.short	0x0210
        /*0e6a*/ 	.short	0x0af0


	//----- nvinfo : EIATTR_SW_WAR
	.align		4
.L_911:
        /*0e6c*/ 	.byte	0x04, 0x36
        /*0e6e*/ 	.short	(.L_913 - .L_912)
.L_912:
        /*0e70*/ 	.word	0x00000008
.L_913:


//--------------------- .nv.info._ZN7cutlass13device_kernelIN5flash11enable_sm90INS1_16FlashAttnFwdSm90INS1_25CollectiveMainloopFwdSm90ILi2EN4cute5tupleIJNS5_1CILi1EEES8_S8_EEENS6_IJNS7_ILi128EEENS7_ILi176EEESA_EEELi128ENS_10bfloat16_tEfNS_4arch4Sm90ELb0ELb0ELb1ELb1ELb0ELb1ELb0ELb1ELb1ELb1ELb1ELb0EEENS1_21CollectiveEpilogueFwdINS6_IJSA_SA_SB_EEES9_SD_SF_Li256ELb1ELb1ELb1ELb0EEENS1_36VarlenDynamicPersistentTileSchedulerILi128ELi176ELi256ELi128ELb1ELb1ELb1ELb0ELb1ELb1EEEEEEEEEvNT_6ParamsE --------------------------
	.section	.nv.info._ZN7cutlass13device_kernelIN5flash11enable_sm90INS1_16FlashAttnFwdSm90INS1_25CollectiveMainloopFwdSm90ILi2EN4cute5tupleIJNS5_1CILi1EEES8_S8_EEENS6_IJNS7_ILi128EEENS7_ILi176EEESA_EEELi128ENS_10bfloat16_tEfNS_4arch4Sm90ELb0ELb0ELb1ELb1ELb0ELb1ELb0ELb1ELb1ELb1ELb1ELb0EEENS1_21CollectiveEpilogueFwdINS6_IJSA_SA_SB_EEES9_SD_SF_Li256ELb1ELb1ELb1ELb0EEENS1_36VarlenDynamicPersistentTileSchedulerILi128ELi176ELi256ELi128ELb1ELb1ELb1ELb0ELb1ELb1EEEEEEEEEvNT_6ParamsE,"",@"SHT_CUDA_INFO"
	.sectionflags	@""
	.align	4


	//----- nvinfo : EIATTR_CUDA_API_VERSION
	.align		4
        /*0000*/ 	.byte	0x04, 0x37
        /*0002*/ 	.short	(.L_915 - .L_914)
.L_914:
        /*0004*/ 	.word	0x00000082


	//----- nvinfo : EIATTR_KPARAM_INFO
	.align		4
.L_915:
        /*0008*/ 	.byte	0x04, 0x17
        /*000a*/ 	.short	(.L_917 - .L_916)
.L_916:
        /*000c*/ 	.word	0x00000000
        /*0010*/ 	.short	0x0000
        /*0012*/ 	.short	0x0070
        /*0014*/ 	.byte	0x00, 0xf0, 0x01, 0x2a


	//----- nvinfo : EIATTR_SPARSE_MMA_MASK
	.align		4
.L_917:
        /*0018*/ 	.byte	0x03, 0x50
        /*001a*/ 	.short	0x0000


	//----- nvinfo : EIATTR_MAXREG_COUNT
	.align		4
        /*001c*/ 	.byte	0x03, 0x1b
        /*001e*/ 	.short	0x00a8


	//----- nvinfo : EIATTR_NUM_BARRIERS
	.align		4
        /*0020*/ 	.byte	0x02, 0x4c
        /*0022*/ 	.byte	0x10
	.zero		1


	//----- nvinfo : EIATTR_EXTERNS
	.align		4
        /*0024*/ 	.byte	0x04, 0x0f
        /*0026*/ 	.short	(.L_919 - .L_918)


	//   ....[0]....
	.align		4
.L_918:
        /*0028*/ 	.word	index@(__assertfail)


	//----- nvinfo : EIATTR_ANNOTATIONS
	.align		4
.L_919:
        /*002c*/ 	.byte	0x04, 0x55
        /*002e*/ 	.short	(.L_921 - .L_920)


	//   ....[0]....
.L_920:
        /* <DEDUP_REMOVED lines=143> */


	//----- nvinfo : EIATTR_MERCURY_ISA_VERSION
	.align		4
.L_921:
        /*0908*/ 	.byte	0x03, 0x5f
        /*090a*/ 	.short	0x0101


	//----- nvinfo : EIATTR_UNUSED_LOAD_BYTE_OFFSET
	.align		4
        /*090c*/ 	.byte	0x04, 0x44
        /*090e*/ 	.short	(.L_923 - .L_922)


	//   ....[0]....
.L_922:
        /*0910*/ 	.word	0x00000ac0
        /*0914*/ 	.word	0x0000fff0


	//   ....[1]....
        /*0918*/ 	.word	0x0001ea20
        /*091c*/ 	.word	0x0000fff0


	//----- nvinfo : EIATTR_INT_WARP_WIDE_INSTR_OFFSETS
	.align		4
.L_923:
        /*0920*/ 	.byte	0x04, 0x31
        /*0922*/ 	.short	(.L_925 - .L_924)


	//   ....[0]....
.L_924:
        /*0924*/ 	.word	0x00000190


	//   ....[1]....
        /*0928*/ 	.word	0x000001d0


	//   ....[2]....
        /*092c*/ 	.word	0x00000240


	//   ....[3]....
        /*0930*/ 	.word	0x00024ab0


	//   ....[4]....
        /*0934*/ 	.word	0x00024b50


	//   ....[5]....
        /*0938*/ 	.word	0x00028290


	//   ....[6]....
        /*093c*/ 	.word	0x00028300


	//----- nvinfo : EIATTR_COOP_GROUP_MASK_REGIDS
	.align		4
.L_925:
        /*0940*/ 	.byte	0x04, 0x29
        /*0942*/ 	.short	(.L_927 - .L_926)


	//   ....[0]....
.L_926:
        /*0944*/ 	.word	0xffffffff


	//   ....[1]....
        /*0948*/ 	.word	0xffffffff


	//   ....[2]....
        /*094c*/ 	.word	0xffffffff


	//   ....[3]....
        /*0950*/ 	.word	0xffffffff


	//   ....[4]....
        /*0954*/ 	.word	0xffffffff


	//   ....[5]....
        /*0958*/ 	.word	0xffffffff


	//   ....[6]....
        /*095c*/ 	.word	0xffffffff


	//   ....[7]....
        /*0960*/ 	.word	0xffffffff


	//   ....[8]....
        /*0964*/ 	.word	0xffffffff


	//   ....[9]....
        /*0968*/ 	.word	0xffffffff


	//   ....[10]....
        /*096c*/ 	.word	0xffffffff


	//   ....[11]....
        /*0970*/ 	.word	0xffffffff


	//   ....[12]....
        /*0974*/ 	.word	0xffffffff


	//   ....[13]....
        /*0978*/ 	.word	0xffffffff


	//   ....[14]....
        /*097c*/ 	.word	0xffffffff


	//   ....[15]....
        /*0980*/ 	.word	0xffffffff


	//   ....[16]....
        /*0984*/ 	.word	0xffffffff


	//   ....[17]....
        /*0988*/ 	.word	0xffffffff


	//   ....[18]....
        /*098c*/ 	.word	0xffffffff


	//   ....[19]....
        /*0990*/ 	.word	0xffffffff


	//   ....[20]....
        /*0994*/ 	.word	0xffffffff


	//   ....[21]....
        /*0998*/ 	.word	0xffffffff


	//   ....[22]....
        /*099c*/ 	.word	0xffffffff


	//   ....[23]....
        /*09a0*/ 	.word	0xffffffff


	//   ....[24]....
        /*09a4*/ 	.word	0xffffffff


	//   ....[25]....
        /*09a8*/ 	.word	0xffffffff


	//   ....[26]....
        /*09ac*/ 	.word	0xffffffff


	//   ....[27]....
        /*09b0*/ 	.word	0xffffffff


	//   ....[28]....
        /*09b4*/ 	.word	0xffffffff


	//   ....[29]....
        /*09b8*/ 	.word	0xffffffff


	//   ....[30]....
        /*09bc*/ 	.word	0xffffffff


	//   ....[31]....
        /*09c0*/ 	.word	0xffffffff


	//   ....[32]....
        /*09c4*/ 	.word	0xffffffff


	//   ....[33]....
        /*09c8*/ 	.word	0xffffffff


	//   ....[34]....
        /*09cc*/ 	.word	0xffffffff


	//   ....[35]....
        /*09d0*/ 	.word	0xffffffff


	//   ....[36]....
        /*09d4*/ 	.word	0xffffffff


	//   ....[37]....
        /*09d8*/ 	.word	0xffffffff


	//   ....[38]....
        /*09dc*/ 	.word	0xffffffff


	//   ....[39]....
        /*09e0*/ 	.word	0xffffffff


	//   ....[40]....
        /*09e4*/ 	.word	0xffffffff


	//   ....[41]....
        /*09e8*/ 	.word	0xffffffff


	//   ....[42]....
        /*09ec*/ 	.word	0xffffffff


	//   ....[43]....
        /*09f0*/ 	.word	0xffffffff


	//   ....[44]....
        /*09f4*/ 	.word	0xffffffff


	//   ....[45]....
        /*09f8*/ 	.word	0xffffffff


	//   ....[46]....
        /*09fc*/ 	.word	0xffffffff


	//   ....[47]....
        /*0a00*/ 	.word	0xffffffff


	//   ....[48]....
        /*0a04*/ 	.word	0xffffffff


	//   ....[49]....
        /*0a08*/ 	.word	0xffffffff


	//   ....[50]....
        /*0a0c*/ 	.word	0xffffffff


	//   ....[51]....
        /*0a10*/ 	.word	0xffffffff


	//   ....[52]....
        /*0a14*/ 	.word	0xffffffff


	//   ....[53]....
        /*0a18*/ 	.word	0xffffffff


	//   ....[54]....
        /*0a1c*/ 	.word	0xffffffff


	//   ....[55]....
        /*0a20*/ 	.word	0xffffffff


	//   ....[56]....
        /*0a24*/ 	.word	0xffffffff


	//   ....[57]....
        /*0a28*/ 	.word	0xffffffff


	//   ....[58]....
        /*0a2c*/ 	.word	0xffffffff


	//   ....[59]....
        /*0a30*/ 	.word	0xffffffff


	//   ....[60]....
        /*0a34*/ 	.word	0xffffffff


	//   ....[61]....
        /*0a38*/ 	.word	0xffffffff


	//   ....[62]....
        /*0a3c*/ 	.word	0xffffffff


	//   ....[63]....
        /*0a40*/ 	.word	0xffffffff


	//   ....[64]....
        /*0a44*/ 	.word	0xffffffff


	//   ....[65]....
        /*0a48*/ 	.word	0xffffffff


	//   ....[66]....
        /*0a4c*/ 	.word	0xffffffff


	//   ....[67]....
        /*0a50*/ 	.word	0xffffffff


	//   ....[68]....
        /*0a54*/ 	.word	0xffffffff


	//   ....[69]....
        /*0a58*/ 	.word	0xffffffff


	//   ....[70]....
        /*0a5c*/ 	.word	0xffffffff


	//   ....[71]....
        /*0a60*/ 	.word	0xffffffff


	//   ....[72]....
        /*0a64*/ 	.word	0xffffffff


	//   ....[73]....
        /*0a68*/ 	.word	0xffffffff


	//   ....[74]....
        /*0a6c*/ 	.word	0xffffffff


	//   ....[75]....
        /*0a70*/ 	.word	0xffffffff


	//   ....[76]....
        /*0a74*/ 	.word	0xffffffff


	//   ....[77]....
        /*0a78*/ 	.word	0xffffffff


	//   ....[78]....
        /*0a7c*/ 	.word	0xffffffff


	//   ....[79]....
        /*0a80*/ 	.word	0xffffffff


	//   ....[80]....
        /*0a84*/ 	.word	0xffffffff


	//   ....[81]....
        /*0a88*/ 	.word	0xffffffff


	//   ....[82]....
        /*0a8c*/ 	.word	0xffffffff


	//   ....[83]....
        /*0a90*/ 	.word	0xffffffff


	//   ....[84]....
        /*0a94*/ 	.word	0xffffffff


	//   ....[85]....
        /*0a98*/ 	.word	0xffffffff


	//   ....[86]....
        /*0a9c*/ 	.word	0xffffffff


	//   ....[87]....
        /*0aa0*/ 	.word	0xffffffff


	//   ....[88]....
        /*0aa4*/ 	.word	0xffffffff


	//   ....[89]....
        /*0aa8*/ 	.word	0xffffffff


	//   ....[90]....
        /*0aac*/ 	.word	0xffffffff


	//   ....[91]....
        /*0ab0*/ 	.word	0xffffffff


	//   ....[92]....
        /*0ab4*/ 	.word	0xffffffff


	//   ....[93]....
        /*0ab8*/ 	.word	0xffffffff


	//   ....[94]....
        /*0abc*/ 	.word	0xffffffff


	//   ....[95]....
        /*0ac0*/ 	.word	0xffffffff


	//   ....[96]....
        /*0ac4*/ 	.word	0xffffffff


	//   ....[97]....
        /*0ac8*/ 	.word	0xffffffff


	//   ....[98]....
        /*0acc*/ 	.word	0xffffffff


	//   ....[99]....
        /*0ad0*/ 	.word	0xffffffff


	//   ....[100]....
        /*0ad4*/ 	.word	0xffffffff


	//   ....[101]....
        /*0ad8*/ 	.word	0xffffffff


	//   ....[102]....
        /*0adc*/ 	.word	0xffffffff


	//   ....[103]....
        /*0ae0*/ 	.word	0xffffffff


	//   ....[104]....
        /*0ae4*/ 	.word	0xffffffff


	//   ....[105]....
        /*0ae8*/ 	.word	0xffffffff


	//   ....[106]....
        /*0aec*/ 	.word	0x0500000f


	//   ....[107]....
        /*0af0*/ 	.word	0x0500000f


	//   ....[108]....
        /*0af4*/ 	.word	0x0500000f


	//   ....[109]....
        /*0af8*/ 	.word	0x0500000f


	//   ....[110]....
        /*0afc*/ 	.word	0x0500000f


	//   ....[111]....
        /*0b00*/ 	.word	0x0500000f


	//   ....[112]....
        /*0b04*/ 	.word	0x0500000f


	//   ....[113]....
        /*0b08*/ 	.word	0x0500000f


	//   ....[114]....
        /*0b0c*/ 	.word	0x0500000f


	//   ....[115]....
        /*0b10*/ 	.word	0x0500000f


	//   ....[116]....
        /*0b14*/ 	.word	0x0500000f


	//   ....[117]....
        /*0b18*/ 	.word	0x0500000f


	//   ....[118]....
        /*0b1c*/ 	.word	0x0500000f


	//   ....[119]....
        /*0b20*/ 	.word	0x0500000f


	//   ....[120]....
        /*0b24*/ 	.word	0x0500000f


	//   ....[121]....
        /*0b28*/ 	.word	0x0500000f


	//   ....[122]....
        /*0b2c*/ 	.word	0x0500000f


	//   ....[123]....
        /*0b30*/ 	.word	0x0500000f


	//   ....[124]....
        /*0b34*/ 	.word	0x0500000f


	//   ....[125]....
        /*0b38*/ 	.word	0x0500000f


	//   ....[126]....
        /*0b3c*/ 	.word	0x0500000f


	//   ....[127]....
        /*0b40*/ 	.word	0x0500000f


	//   ....[128]....
        /*0b44*/ 	.word	0x0500000f


	//   ....[129]....
        /*0b48*/ 	.word	0x0500000f


	//   ....[130]....
        /*0b4c*/ 	.word	0x0500000f


	//   ....[131]....
        /*0b50*/ 	.word	0x0500000f


	//   ....[132]....
        /*0b54*/ 	.word	0x0500000f


	//   ....[133]....
        /*0b58*/ 	.word	0x0500000f


	//   ....[134]....
        /*0b5c*/ 	.word	0x0500000f


	//   ....[135]....
        /*0b60*/ 	.word	0x0500000f


	//   ....[136]....
        /*0b64*/ 	.word	0x0500000f


	//   ....[137]....
        /*0b68*/ 	.word	0x0500000f


	//   ....[138]....
        /*0b6c*/ 	.word	0x0500000f


	//   ....[139]....
        /*0b70*/ 	.word	0x0500000f


	//   ....[140]....
        /*0b74*/ 	.word	0x0500000f


	//   ....[141]....
        /*0b78*/ 	.word	0x0500000f


	//   ....[142]....
        /*0b7c*/ 	.word	0x0500000f


	//   ....[143]....
        /*0b80*/ 	.word	0x0500000f


	//   ....[144]....
        /*0b84*/ 	.word	0x0500000f


	//   ....[145]....
        /*0b88*/ 	.word	0x0500000f


	//   ....[146]....
        /*0b8c*/ 	.word	0x0500000f


	//   ....[147]....
        /*0b90*/ 	.word	0x0500000f


	//   ....[148]....
        /*0b94*/ 	.word	0x0500000f


	//   ....[149]....
        /*0b98*/ 	.word	0x0500000f


	//   ....[150]....
        /*0b9c*/ 	.word	0x0500000f


	//   ....[151]....
        /*0ba0*/ 	.word	0x0500000f


	//   ....[152]....
        /*0ba4*/ 	.word	0x0500000f


	//   ....[153]....
        /*0ba8*/ 	.word	0x0500000f


	//   ....[154]....
        /*0bac*/ 	.word	0x0500000f


	//   ....[155]....
        /*0bb0*/ 	.word	0x0500000f


	//   ....[156]....
        /*0bb4*/ 	.word	0x0500000f


	//   ....[157]....
        /*0bb8*/ 	.word	0x0500000f


	//   ....[158]....
        /*0bbc*/ 	.word	0x0500000f


	//   ....[159]....
        /*0bc0*/ 	.word	0x0500000f


	//   ....[160]....
        /*0bc4*/ 	.word	0x0500000f


	//   ....[161]....
        /*0bc8*/ 	.word	0x0500000f


	//   ....[162]....
        /*0bcc*/ 	.word	0x0500000f


	//   ....[163]....
        /*0bd0*/ 	.word	0x0500000f


	//   ....[164]....
        /*0bd4*/ 	.word	0x0500000f


	//   ....[165]....
        /*0bd8*/ 	.word	0x0500000f


	//   ....[166]....
        /*0bdc*/ 	.word	0x0500000f


	//   ....[167]....
        /*0be0*/ 	.word	0x0500000f


	//   ....[168]....
        /*0be4*/ 	.word	0x0500000f


	//   ....[169]....
        /*0be8*/ 	.word	0x0500000f


	//   ....[170]....
        /*0bec*/ 	.word	0x0500000f


	//   ....[171]....
        /*0bf0*/ 	.word	0x0500000f


	//----- nvinfo : EIATTR_COOP_GROUP_INSTR_OFFSETS
	.align		4
.L_927:
        /*0bf4*/ 	.byte	0x04, 0x28
        /*0bf6*/ 	.short	(.L_929 - .L_928)


	//   ....[0]....
.L_928:
        /*0bf8*/ 	.word	0x00000070


	//   ....[1]....
        /*0bfc*/ 	.word	0x000001a0


	//   ....[2]....
        /*0c00*/ 	.word	0x000001f0


	//   ....[3]....
        /*0c04*/ 	.word	0x00000420


	//   ....[4]....
        /*0c08*/ 	.word	0x00000580


	//   ....[5]....
        /*0c0c*/ 	.word	0x000006a0


	//   ....[6]....
        /*0c10*/ 	.word	0x00000800


	//   ....[7]....
        /*0c14*/ 	.word	0x0000d100


	//   ....[8]....
        /*0c18*/ 	.word	0x0000d710


	//   ....[9]....
        /*0c1c*/ 	.word	0x0000d720


	//   ....[10]....
        /*0c20*/ 	.word	0x0000d730


	//   ....[11]....
        /*0c24*/ 	.word	0x0000d740


	//   ....[12]....
        /*0c28*/ 	.word	0x0000f1c0


	//   ....[13]....
        /*0c2c*/ 	.word	0x0000f1d0


	//   ....[14]....
        /*0c30*/ 	.word	0x0000f1e0


	//   ....[15]....
        /*0c34*/ 	.word	0x0000f1f0


	//   ....[16]....
        /*0c38*/ 	.word	0x00015940


	//   ....[17]....
        /*0c3c*/ 	.word	0x00015960


	//   ....[18]....
        /*0c40*/ 	.word	0x00015dd0


	//   ....[19]....
        /*0c44*/ 	.word	0x00015e10


	//   ....[20]....
        /*0c48*/ 	.word	0x0001be40


	//   ....[21]....
        /*0c4c*/ 	.word	0x0001bea0


	//   ....[22]....
        /*0c50*/ 	.word	0x0001c800


	//   ....[23]....
        /*0c54*/ 	.word	0x0001c8f0


	//   ....[24]....
        /*0c58*/ 	.word	0x0001e370


	//   ....[25]....
        /*0c5c*/ 	.word	0x0001e3a0


	//   ....[26]....
        /*0c60*/ 	.word	0x0001e470


	//   ....[27]....
        /*0c64*/ 	.word	0x0001e490


	//   ....[28]....
        /*0c68*/ 	.word	0x0001f5d0


	//   ....[29]....
        /*0c6c*/ 	.word	0x0001f5f0


	//   ....[30]....
        /*0c70*/ 	.word	0x0001f600


	//   ....[31]....
        /*0c74*/ 	.word	0x0001f610


	//   ....[32]....
        /*0c78*/ 	.word	0x0001fd50


	//   ....[33]....
        /*0c7c*/ 	.word	0x0001fd60


	//   ....[34]....
        /*0c80*/ 	.word	0x0001fe70


	//   ....[35]....
        /*0c84*/ 	.word	0x0001fe80


	//   ....[36]....
        /*0c88*/ 	.word	0x0001ffa0


	//   ....[37]....
        /*0c8c*/ 	.word	0x0001ffb0


	//   ....[38]....
        /*0c90*/ 	.word	0x000200d0


	//   ....[39]....
        /*0c94*/ 	.word	0x000200e0


	//   ....[40]....
        /*0c98*/ 	.word	0x000206a0


	//   ....[41]....
        /*0c9c*/ 	.word	0x000206b0


	//   ....[42]....
        /*0ca0*/ 	.word	0x00020b40


	//   ....[43]....
        /*0ca4*/ 	.word	0x00020b50


	//   ....[44]....
        /*0ca8*/ 	.word	0x000218d0


	//   ....[45]....
        /*0cac*/ 	.word	0x000218e0


	//   ....[46]....
        /*0cb0*/ 	.word	0x00021a00


	//   ....[47]....
        /*0cb4*/ 	.word	0x00021a10


	//   ....[48]....
        /*0cb8*/ 	.word	0x00021b30


	//   ....[49]....
        /*0cbc*/ 	.word	0x00021b40


	//   ....[50]....
        /*0cc0*/ 	.word	0x00021c60


	//   ....[51]....
        /*0cc4*/ 	.word	0x00021c70


	//   ....[52]....
        /*0cc8*/ 	.word	0x00021df0


	//   ....[53]....
        /*0ccc*/ 	.word	0x00022030


	//   ....[54]....
        /*0cd0*/ 	.word	0x00022060


	//   ....[55]....
        /*0cd4*/ 	.word	0x00022090


	//   ....[56]....
        /*0cd8*/ 	.word	0x000220c0


	//   ....[57]....
        /*0cdc*/ 	.word	0x000220f0


	//   ....[58]....
        /*0ce0*/ 	.word	0x00022120


	//   ....[59]....
        /*0ce4*/ 	.word	0x000222d0


	//   ....[60]....
        /*0ce8*/ 	.word	0x00022300


	//   ....[61]....
        /*0cec*/ 	.word	0x00022330


	//   ....[62]....
        /*0cf0*/ 	.word	0x00022360


	//   ....[63]....
        /*0cf4*/ 	.word	0x00022390


	//   ....[64]....
        /*0cf8*/ 	.word	0x000223c0


	//   ....[65]....
        /*0cfc*/ 	.word	0x00022450


	//   ....[66]....
        /*0d00*/ 	.word	0x00022480


	//   ....[67]....
        /*0d04*/ 	.word	0x00022490


	//   ....[68]....
        /*0d08*/ 	.word	0x00022540


	//   ....[69]....
        /*0d0c*/ 	.word	0x00023700


	//   ....[70]....
        /*0d10*/ 	.word	0x000250b0


	//   ....[71]....
        /*0d14*/ 	.word	0x00025c30


	//   ....[72]....
        /*0d18*/ 	.word	0x00025c80


	//   ....[73]....
        /*0d1c*/ 	.word	0x00025d30


	//   ....[74]....
        /*0d20*/ 	.word	0x00025d40


	//   ....[75]....
        /*0d24*/ 	.word	0x00025dd0


	//   ....[76]....
        /*0d28*/ 	.word	0x00025de0


	//   ....[77]....
        /*0d2c*/ 	.word	0x00025e70


	//   ....[78]....
        /*0d30*/ 	.word	0x00025e80


	//   ....[79]....
        /*0d34*/ 	.word	0x00025f10


	//   ....[80]....
        /*0d38*/ 	.word	0x00025f20


	//   ....[81]....
        /*0d3c*/ 	.word	0x00025fb0


	//   ....[82]....
        /*0d40*/ 	.word	0x00025fc0


	//   ....[83]....
        /*0d44*/ 	.word	0x00026050


	//   ....[84]....
        /*0d48*/ 	.word	0x00026060


	//   ....[85]....
        /*0d4c*/ 	.word	0x000260b0


	//   ....[86]....
        /*0d50*/ 	.word	0x000260e0


	//   ....[87]....
        /*0d54*/ 	.word	0x00028a40


	//   ....[88]....
        /*0d58*/ 	.word	0x00028ab0


	//   ....[89]....
        /*0d5c*/ 	.word	0x00028ae0


	//   ....[90]....
        /*0d60*/ 	.word	0x00028af0


	//   ....[91]....
        /*0d64*/ 	.word	0x00028b20


	//   ....[92]....
        /*0d68*/ 	.word	0x00028b50


	//   ....[93]....
        /*0d6c*/ 	.word	0x00028b80


	//   ....[94]....
        /*0d70*/ 	.word	0x00028bb0


	//   ....[95]....
        /*0d74*/ 	.word	0x00028d90


	//   ....[96]....
        /*0d78*/ 	.word	0x00028dc0


	//   ....[97]....
        /*0d7c*/ 	.word	0x00028df0


	//   ....[98]....
        /*0d80*/ 	.word	0x00028e20


	//   ....[99]....
        /*0d84*/ 	.word	0x00028e50


	//   ....[100]....
        /*0d88*/ 	.word	0x00028e80


	//   ....[101]....
        /*0d8c*/ 	.word	0x00028f40


	//   ....[102]....
        /*0d90*/ 	.word	0x00028f60


	//   ....[103]....
        /*0d94*/ 	.word	0x00028f70


	//   ....[104]....
        /*0d98*/ 	.word	0x00028fd0


	//   ....[105]....
        /*0d9c*/ 	.word	0x000296e0


	//   ....[106]....
        /*0da0*/ 	.word	0x00029b50


	//   ....[107]....
        /*0da4*/ 	.word	0x00029c00


	//   ....[108]....
        /*0da8*/ 	.word	0x00029c90


	//   ....[109]....
        /*0dac*/ 	.word	0x00029ce0


	//   ....[110]....
        /*0db0*/ 	.word	0x00029d30


	//   ....[111]....
        /*0db4*/ 	.word	0x00029e10


	//   ....[112]....
        /*0db8*/ 	.word	0x00029ea0


	//   ....[113]....
        /*0dbc*/ 	.word	0x00029ef0


	//   ....[114]....
        /*0dc0*/ 	.word	0x00029f40


	//   ....[115]....
        /*0dc4*/ 	.word	0x0002a150


	//   ....[116]....
        /*0dc8*/ 	.word	0x0002a1a0


	//   ....[117]....
        /*0dcc*/ 	.word	0x0002a230


	//   ....[118]....
        /*0dd0*/ 	.word	0x0002a2c0


	//   ....[119]....
        /*0dd4*/ 	.word	0x0002a350


	//   ....[120]....
        /*0dd8*/ 	.word	0x0002a3e0


	//   ....[121]....
        /*0ddc*/ 	.word	0x0002a470


	//   ....[122]....
        /*0de0*/ 	.word	0x0002a500


	//   ....[123]....
        /*0de4*/ 	.word	0x0002a580


	//   ....[124]....
        /*0de8*/ 	.word	0x0002a5d0


	//   ....[125]....
        /*0dec*/ 	.word	0x0002a660


	//   ....[126]....
        /*0df0*/ 	.word	0x0002a6f0


	//   ....[127]....
        /*0df4*/ 	.word	0x0002a770


	//   ....[128]....
        /*0df8*/ 	.word	0x0002a7c0


	//   ....[129]....
        /*0dfc*/ 	.word	0x0002a850


	//   ....[130]....
        /*0e00*/ 	.word	0x0002a8e0


	//   ....[131]....
        /*0e04*/ 	.word	0x0002a970


	//   ....[132]....
        /*0e08*/ 	.word	0x0002aa00


	//   ....[133]....
        /*0e0c*/ 	.word	0x0002aa90


	//   ....[134]....
        /*0e10*/ 	.word	0x0002ab20


	//   ....[135]....
        /*0e14*/ 	.word	0x0002abe0


	//   ....[136]....
        /*0e18*/ 	.word	0x0002aed0


	//   ....[137]....
        /*0e1c*/ 	.word	0x0002b0b0


	//   ....[138]....
        /*0e20*/ 	.word	0x0002b100


	//   ....[139]....
        /*0e24*/ 	.word	0x0002b220


	//   ....[140]....
        /*0e28*/ 	.word	0x0002b270


	//   ....[141]....
        /*0e2c*/ 	.word	0x0002b390


	//   ....[142]....
        /*0e30*/ 	.word	0x0002b3e0


	//   ....[143]....
        /*0e34*/ 	.word	0x0002b500


	//   ....[144]....
        /*0e38*/ 	.word	0x0002b550


	//   ....[145]....
        /*0e3c*/ 	.word	0x0002b670


	//   ....[146]....
        /*0e40*/ 	.word	0x0002b6c0


	//   ....[147]....
        /*0e44*/ 	.word	0x0002b7e0


	//   ....[148]....
        /*0e48*/ 	.word	0x0002b830


	//   ....[149]....
        /*0e4c*/ 	.word	0x0002b950


	//   ....[150]....
        /*0e50*/ 	.word	0x0002b9a0


	//   ....[151]....
        /*0e54*/ 	.word	0x0002baa0


	//   ....[152]....
        /*0e58*/ 	.word	0x0002baf0


	//   ....[153]....
        /*0e5c*/ 	.word	0x0002be20


	//   ....[154]....
        /*0e60*/ 	.word	0x0002bed0


	//   ....[155]....
        /*0e64*/ 	.word	0x0002c050


	//   ....[156]....
        /*0e68*/ 	.word	0x0002c0e0


	//   ....[157]....
        /*0e6c*/ 	.word	0x0002c160


	//   ....[158]....
        /*0e70*/ 	.word	0x0002c1e0


	//   ....[159]....
        /*0e74*/ 	.word	0x0002c260


	//   ....[160]....
        /*0e78*/ 	.word	0x0002c2f0


	//   ....[161]....
        /*0e7c*/ 	.word	0x0002c390


	//   ....[162]....
        /*0e80*/ 	.word	0x0002c460


	//   ....[163]....
        /*0e84*/ 	.word	0x0002c4e0


	//   ....[164]....
        /*0e88*/ 	.word	0x0002c560


	//   ....[165]....
        /*0e8c*/ 	.word	0x0002c5e0


	//   ....[166]....
        /*0e90*/ 	.word	0x0002c670


	//   ....[167]....
        /*0e94*/ 	.word	0x0002c6f0


	//   ....[168]....
        /*0e98*/ 	.word	0x0002c790


	//   ....[169]....
        /*0e9c*/ 	.word	0x0002c7e0


	//   ....[170]....
        /*0ea0*/ 	.word	0x0002c870


	//   ....[171]....
        /*0ea4*/ 	.word	0x0002c9a0


	//----- nvinfo : EIATTR_REG_RECONFIG
	.align		4
.L_929:
        /*0ea8*/ 	.byte	0x01, 0x54
	.zero		2


	//----- nvinfo : EIATTR_SYSCALL_OFFSETS
	.align		4
        /*0eac*/ 	.byte	0x04, 0x46
        /*0eae*/ 	.short	(.L_931 - .L_930)


	//   ....[0]....
.L_930:
        /*0eb0*/ 	.word	0x00001e50


	//   ....[1]....
        /*0eb4*/ 	.word	0x00001fa0


	//   ....[2]....
        /*0eb8*/ 	.word	0x0000d2d0


	//   ....[3]....
        /*0ebc*/ 	.word	0x0000d660


	//   ....[4]....
        /*0ec0*/ 	.word	0x00024cc0


	//   ....[5]....
        /*0ec4*/ 	.word	0x00024e10


	//   ....[6]....
        /*0ec8*/ 	.word	0x00024f00


	//   ....[7]....
        /*0ecc*/ 	.word	0x00025820


	//----- nvinfo : EIATTR_MBARRIER_INSTR_OFFSETS
	.align		4
.L_931:
        /*0ed0*/ 	.byte	0x04, 0x39
        /*0ed2*/ 	.short	(.L_933 - .L_932)


	//   ....[0]....
.L_932:
        /*0ed4*/ 	.word	0x000002d0
        /*0ed8*/ 	.word	0x000000ff
        /*0edc*/ 	.word	0x00034800
        /*0ee0*/ 	.short	0x0100
        /*0ee2*/ 	.byte	0x08
	.zero		1


	//   ....[1]....
        /*0ee4*/ 	.word	0x000002e0
        /*0ee8*/ 	.word	0x000000ff
        /*0eec*/ 	.word	0x00034820
        /*0ef0*/ 	.short	0x0100
        /*0ef2*/ 	.byte	0x08
	.zero		1


	//   ....[2]....
        /*0ef4*/ 	.word	0x000003d0
        /*0ef8*/ 	.word	0x000000ff
        /*0efc*/ 	.word	0x00034830
        /*0f00*/ 	.short	0x0100
        /*0f02*/ 	.byte	0x08
	.zero		1


	//   ....[3]....
        /*0f04*/ 	.word	0x000003e0
        /*0f08*/ 	.word	0x000000ff
        /*0f0c*/ 	.word	0x00034840
        /*0f10*/ 	.short	0x0100
        /*0f12*/ 	.byte	0x08
	.zero		1


	//   ....[4]....
        /*0f14*/ 	.word	0x000003f0
        /*0f18*/ 	.word	0x000000ff
        /*0f1c*/ 	.word	0x00034838
        /*0f20*/ 	.short	0x0100
        /*0f22*/ 	.byte	0x08
	.zero		1


	//   ....[5]....
        /*0f24*/ 	.word	0x00000400
        /*0f28*/ 	.word	0x000000ff
        /*0f2c*/ 	.word	0x00034848
        /*0f30*/ 	.short	0x0100
        /*0f32*/ 	.byte	0x08
	.zero		1


	//   ....[6]....
        /*0f34*/ 	.word	0x00000530
        /*0f38*/ 	.word	0x000000ff
        /*0f3c*/ 	.word	0x00034850
        /*0f40*/ 	.short	0x0100
        /*0f42*/ 	.byte	0x08
	.zero		1


	//   ....[7]....
        /*0f44*/ 	.word	0x00000540
        /*0f48*/ 	.word	0x000000ff
        /*0f4c*/ 	.word	0x00034860
        /*0f50*/ 	.short	0x0100
        /*0f52*/ 	.byte	0x08
	.zero		1


	//   ....[8]....
        /*0f54*/ 	.word	0x00000550
        /*0f58*/ 	.word	0x000000ff
        /*0f5c*/ 	.word	0x00034858
        /*0f60*/ 	.short	0x0100
        /*0f62*/ 	.byte	0x08
	.zero		1


	//   ....[9]....
        /*0f64*/ 	.word	0x00000560
        /*0f68*/ 	.word	0x000000ff
        /*0f6c*/ 	.word	0x00034868
        /*0f70*/ 	.short	0x0100
        /*0f72*/ 	.byte	0x08
	.zero		1


	//   ....[10]....
        /*0f74*/ 	.word	0x00000650
        /*0f78*/ 	.word	0x000000ff
        /*0f7c*/ 	.word	0x00034870
        /*0f80*/ 	.short	0x0100
        /*0f82*/ 	.byte	0x06
	.zero		1


	//   ....[11]....
        /*0f84*/ 	.word	0x00000660
        /*0f88*/ 	.word	0x000000ff
        /*0f8c*/ 	.word	0x00034880
        /*0f90*/ 	.short	0x0100
        /*0f92*/ 	.byte	0x06
	.zero		1


	//   ....[12]....
        /*0f94*/ 	.word	0x00000670
        /*0f98*/ 	.word	0x000000ff
        /*0f9c*/ 	.word	0x00034878
        /*0fa0*/ 	.short	0x0100
        /*0fa2*/ 	.byte	0x06
	.zero		1


	//   ....[13]....
        /*0fa4*/ 	.word	0x00000680
        /*0fa8*/ 	.word	0x000000ff
        /*0fac*/ 	.word	0x00034888
        /*0fb0*/ 	.short	0x0100
        /*0fb2*/ 	.byte	0x06
	.zero		1


	//   ....[14]....
        /*0fb4*/ 	.word	0x000007b0
        /*0fb8*/ 	.word	0x000000ff
        /*0fbc*/ 	.word	0x00034890
        /*0fc0*/ 	.short	0x0100
        /*0fc2*/ 	.byte	0x08
	.zero		1


	//   ....[15]....
        /*0fc4*/ 	.word	0x000007c0
        /*0fc8*/ 	.word	0x000000ff
        /*0fcc*/ 	.word	0x000348a0
        /*0fd0*/ 	.short	0x0100
        /*0fd2*/ 	.byte	0x08
	.zero		1


	//   ....[16]....
        /*0fd4*/ 	.word	0x000007d0
        /*0fd8*/ 	.word	0x000000ff
        /*0fdc*/ 	.word	0x00034898
        /*0fe0*/ 	.short	0x0100
        /*0fe2*/ 	.byte	0x08
	.zero		1


	//   ....[17]....
        /*0fe4*/ 	.word	0x000007e0
        /*0fe8*/ 	.word	0x000000ff
        /*0fec*/ 	.word	0x000348a8
        /*0ff0*/ 	.short	0x0100
        /*0ff2*/ 	.byte	0x08
	.zero		1


	//   ....[18]....
        /*0ff4*/ 	.word	0x00000910
        /*0ff8*/ 	.word	0x000000ff
        /*0ffc*/ 	.word	0x000348b0
        /*1000*/ 	.short	0x0100
        /*1002*/ 	.byte	0x08
	.zero		1


	//   ....[19]....
        /*1004*/ 	.word	0x00000920
        /*1008*/ 	.word	0x000000ff
        /*100c*/ 	.word	0x000348c0
        /*1010*/ 	.short	0x0100
        /*1012*/ 	.byte	0x08
	.zero		1


	//   ....[20]....
        /*1014*/ 	.word	0x00000930
        /*1018*/ 	.word	0x000000ff
        /*101c*/ 	.word	0x000348b8
        /*1020*/ 	.short	0x0100
        /*1022*/ 	.byte	0x08
	.zero		1


	//   ....[21]....
        /*1024*/ 	.word	0x00000940
        /*1028*/ 	.word	0x000000ff
        /*102c*/ 	.word	0x000348c8
        /*1030*/ 	.short	0x0100
        /*1032*/ 	.byte	0x08
	.zero		1


	//   ....[22]....
        /*1034*/ 	.word	0x000042c0
        /*1038*/ 	.word	0x00000003
        /*103c*/ 	.word	0x00034890
        /*1040*/ 	.short	0x010a
        /*1042*/ 	.byte	0x3f
	.zero		1


	//   ....[23]....
        /*1044*/ 	.word	0x00007fd0
        /*1048*/ 	.word	0x00000003
        /*104c*/ 	.word	0x00034890
        /*1050*/ 	.short	0x010a
        /*1052*/ 	.byte	0x3f
	.zero		1


	//   ....[24]....
        /*1054*/ 	.word	0x0000b7b0
        /*1058*/ 	.word	0x00000003
        /*105c*/ 	.word	0x00034890
        /*1060*/ 	.short	0x010a
        /*1062*/ 	.byte	0x3f
	.zero		1


	//   ....[25]....
        /*1064*/ 	.word	0x0000c140
        /*1068*/ 	.word	0x0000002c
        /*106c*/ 	.word	0x00000000
        /*1070*/ 	.short	0x0101
        /*1072*/ 	.byte	0x3f
	.zero		1


	//   ....[26]....
        /*1074*/ 	.word	0x0000c180
        /*1078*/ 	.word	0x00000003
        /*107c*/ 	.word	0x000348b0
        /*1080*/ 	.short	0x010a
        /*1082*/ 	.byte	0x3f
	.zero		1


	//   ....[27]....
        /*1084*/ 	.word	0x0000cae0
        /*1088*/ 	.word	0x00000003
        /*108c*/ 	.word	0x00000000
        /*1090*/ 	.short	0x0101
        /*1092*/ 	.byte	0x3f
	.zero		1


	//   ....[28]....
        /*1094*/ 	.word	0x0000d360
        /*1098*/ 	.word	0x00000002
        /*109c*/ 	.word	0x00034800
        /*10a0*/ 	.short	0x010a
        /*10a2*/ 	.byte	0x3f
	.zero		1


	//   ....[29]....
        /*10a4*/ 	.word	0x0000d3b0
        /*10a8*/ 	.word	0x00000002
        /*10ac*/ 	.word	0x00034800
        /*10b0*/ 	.short	0x010a
        /*10b2*/ 	.byte	0x3f
	.zero		1


	//   ....[30]....
        /*10b4*/ 	.word	0x0000d9e0
        /*10b8*/ 	.word	0x00000002
        /*10bc*/ 	.word	0x00034800
        /*10c0*/ 	.short	0x010a
        /*10c2*/ 	.byte	0x3f
	.zero		1


	//   ....[31]....
        /*10c4*/ 	.word	0x0000f3d0
        /*10c8*/ 	.word	0x00000002
        /*10cc*/ 	.word	0x00034800
        /*10d0*/ 	.short	0x010a
        /*10d2*/ 	.byte	0x3f
	.zero		1


	//   ....[32]....
        /*10d4*/ 	.word	0x00011130
        /*10d8*/ 	.word	0x00000000
        /*10dc*/ 	.word	0x00034830
        /*10e0*/ 	.short	0x010a
        /*10e2*/ 	.byte	0x3f
	.zero		1


	//   ....[33]....
        /*10e4*/ 	.word	0x000111b0
        /*10e8*/ 	.word	0x00000000
        /*10ec*/ 	.word	0x00034830
        /*10f0*/ 	.short	0x010a
        /*10f2*/ 	.byte	0x3f
	.zero		1


	//   ....[34]....
        /*10f4*/ 	.word	0x00016590
        /*10f8*/ 	.word	0x00000003
        /*10fc*/ 	.word	0x00000000
        /*1100*/ 	.short	0x0101
        /*1102*/ 	.byte	0x3f
	.zero		1


	//   ....[35]....
        /*1104*/ 	.word	0x000178a0
        /*1108*/ 	.word	0x00000008
        /*110c*/ 	.word	0x00034830
        /*1110*/ 	.short	0x010a
        /*1112*/ 	.byte	0x3f
	.zero		1


	//   ....[36]....
        /*1114*/ 	.word	0x000178f0
        /*1118*/ 	.word	0x00000008
        /*111c*/ 	.word	0x00034830
        /*1120*/ 	.short	0x010a
        /*1122*/ 	.byte	0x3f
	.zero		1


	//   ....[37]....
        /*1124*/ 	.word	0x0001ade0
        /*1128*/ 	.word	0x00000008
        /*112c*/ 	.word	0x00034850
        /*1130*/ 	.short	0x010a
        /*1132*/ 	.byte	0x3f
	.zero		1


	//   ....[38]....
        /*1134*/ 	.word	0x0001ae20
        /*1138*/ 	.word	0x00000008
        /*113c*/ 	.word	0x00034850
        /*1140*/ 	.short	0x010a
        /*1142*/ 	.byte	0x3f
	.zero		1


	//   ....[39]....
        /*1144*/ 	.word	0x0001cfc0
        /*1148*/ 	.word	0x00000082
        /*114c*/ 	.word	0x00000000
        /*1150*/ 	.short	0x0101
        /*1152*/ 	.byte	0x3f
	.zero		1


	//   ....[40]....
        /*1154*/ 	.word	0x0001d010
        /*1158*/ 	.word	0x00000007
        /*115c*/ 	.word	0x00000000
        /*1160*/ 	.short	0x0101
        /*1162*/ 	.byte	0x3f
	.zero		1


	//   ....[41]....
        /*1164*/ 	.word	0x0001ddf0
        /*1168*/ 	.word	0x0000000a
        /*116c*/ 	.word	0x00034850
        /*1170*/ 	.short	0x010a
        /*1172*/ 	.byte	0x3f
	.zero		1


	//   ....[42]....
        /*1174*/ 	.word	0x0001de70
        /*1178*/ 	.word	0x0000000a
        /*117c*/ 	.word	0x00034850
        /*1180*/ 	.short	0x010a
        /*1182*/ 	.byte	0x3f
	.zero		1


	//   ....[43]....
        /*1184*/ 	.word	0x0001e5a0
        /*1188*/ 	.word	0x0000000a
        /*118c*/ 	.word	0x00000000
        /*1190*/ 	.short	0x0101
        /*1192*/ 	.byte	0x3f
	.zero		1


	//   ....[44]....
        /*1194*/ 	.word	0x0001fc80
        /*1198*/ 	.word	0x00000000
        /*119c*/ 	.word	0x00000000
        /*11a0*/ 	.short	0x0101
        /*11a2*/ 	.byte	0x3f
	.zero		1


	//   ....[45]....
        /*11a4*/ 	.word	0x00020490
        /*11a8*/ 	.word	0x00000008
        /*11ac*/ 	.word	0x00000000
        /*11b0*/ 	.short	0x0101
        /*11b2*/ 	.byte	0x3f
	.zero		1


	//   ....[46]....
        /*11b4*/ 	.word	0x000237e0
        /*11b8*/ 	.word	0x00000012
        /*11bc*/ 	.word	0x00034820
        /*11c0*/ 	.short	0x010a
        /*11c2*/ 	.byte	0x3f
	.zero		1


	//   ....[47]....
        /*11c4*/ 	.word	0x000238b0
        /*11c8*/ 	.word	0x00000005
        /*11cc*/ 	.word	0x000348a0
        /*11d0*/ 	.short	0x010a
        /*11d2*/ 	.byte	0x3f
	.zero		1


	//   ....[48]....
        /*11d4*/ 	.word	0x00023be0
        /*11d8*/ 	.word	0x00000005
        /*11dc*/ 	.word	0x000348c0
        /*11e0*/ 	.short	0x010a
        /*11e2*/ 	.byte	0x3f
	.zero		1


	//   ....[49]....
        /*11e4*/ 	.word	0x00024040
        /*11e8*/ 	.word	0x00000006
        /*11ec*/ 	.word	0x000348a0
        /*11f0*/ 	.short	0x010a
        /*11f2*/ 	.byte	0x3f
	.zero		1


	//   ....[50]....
        /*11f4*/ 	.word	0x00024390
        /*11f8*/ 	.word	0x00000006
        /*11fc*/ 	.word	0x000348c0
        /*1200*/ 	.short	0x010a
        /*1202*/ 	.byte	0x3f
	.zero		1


	//   ....[51]....
        /*1204*/ 	.word	0x00025330
        /*1208*/ 	.word	0x00000000
        /*120c*/ 	.word	0x00034840
        /*1210*/ 	.short	0x010a
        /*1212*/ 	.byte	0x3f
	.zero		1


	//   ....[52]....
        /*1214*/ 	.word	0x000261c0
        /*1218*/ 	.word	0x00000012
        /*121c*/ 	.word	0x00034800
        /*1220*/ 	.short	0x0107
        /*1222*/ 	.byte	0x3f
	.zero		1


	//   ....[53]....
        /*1224*/ 	.word	0x000262c0
        /*1228*/ 	.word	0x00000012
        /*122c*/ 	.word	0x00034800
        /*1230*/ 	.short	0x0101
        /*1232*/ 	.byte	0x3f
	.zero		1


	//   ....[54]....
        /*1234*/ 	.word	0x000262e0
        /*1238*/ 	.word	0x00000012
        /*123c*/ 	.word	0x00034820
        /*1240*/ 	.short	0x010a
        /*1242*/ 	.byte	0x3f
	.zero		1


	//   ....[55]....
        /*1244*/ 	.word	0x000266b0
        /*1248*/ 	.word	0x00000003
        /*124c*/ 	.word	0x00034840
        /*1250*/ 	.short	0x010a
        /*1252*/ 	.byte	0x3f
	.zero		1


	//   ....[56]....
        /*1254*/ 	.word	0x00026a40
        /*1258*/ 	.word	0x00000002
        /*125c*/ 	.word	0x00034860
        /*1260*/ 	.short	0x010a
        /*1262*/ 	.byte	0x3f
	.zero		1


	//   ....[57]....
        /*1264*/ 	.word	0x00027100
        /*1268*/ 	.word	0x00000003
        /*126c*/ 	.word	0x00034840
        /*1270*/ 	.short	0x010a
        /*1272*/ 	.byte	0x3f
	.zero		1


	//   ....[58]....
        /*1274*/ 	.word	0x00027490
        /*1278*/ 	.word	0x00000002
        /*127c*/ 	.word	0x00034860
        /*1280*/ 	.short	0x010a
        /*1282*/ 	.byte	0x3f
	.zero		1


	//   ....[59]....
        /*1284*/ 	.word	0x00027ab0
        /*1288*/ 	.word	0x00000002
        /*128c*/ 	.word	0x00034840
        /*1290*/ 	.short	0x010a
        /*1292*/ 	.byte	0x3f
	.zero		1


	//   ....[60]....
        /*1294*/ 	.word	0x00027e30
        /*1298*/ 	.word	0x00000002
        /*129c*/ 	.word	0x00034860
        /*12a0*/ 	.short	0x010a
        /*12a2*/ 	.byte	0x3f
	.zero		1


	//   ....[61]....
        /*12a4*/ 	.word	0x000283f0
        /*12a8*/ 	.word	0x00000000
        /*12ac*/ 	.word	0x00034860
        /*12b0*/ 	.short	0x010a
        /*12b2*/ 	.byte	0x3f
	.zero		1


	//   ....[62]....
        /*12b4*/ 	.word	0x00029660
        /*12b8*/ 	.word	0x00000000
        /*12bc*/ 	.word	0x00034820
        /*12c0*/ 	.short	0x010a
        /*12c2*/ 	.byte	0x3f
	.zero		1


	//   ....[63]....
        /*12c4*/ 	.word	0x00029840
        /*12c8*/ 	.word	0x00000006
        /*12cc*/ 	.word	0x00000000
        /*12d0*/ 	.short	0x010a
        /*12d2*/ 	.byte	0x3f
	.zero		1


	//   ....[64]....
        /*12d4*/ 	.word	0x00029870
        /*12d8*/ 	.word	0x00000007
        /*12dc*/ 	.word	0x00000000
        /*12e0*/ 	.short	0x010a
        /*12e2*/ 	.byte	0x3f
	.zero		1


	//   ....[65]....
        /*12e4*/ 	.word	0x000298d0
        /*12e8*/ 	.word	0x00000004
        /*12ec*/ 	.word	0x00000000
        /*12f0*/ 	.short	0x010a
        /*12f2*/ 	.byte	0x3f
	.zero		1


	//   ....[66]....
        /*12f4*/ 	.word	0x00029900
        /*12f8*/ 	.word	0x00000003
        /*12fc*/ 	.word	0x00000000
        /*1300*/ 	.short	0x010a
        /*1302*/ 	.byte	0x3f
	.zero		1


	//   ....[67]....
        /*1304*/ 	.word	0x00029960
        /*1308*/ 	.word	0x00000003
        /*130c*/ 	.word	0x00034890
        /*1310*/ 	.short	0x010a
        /*1312*/ 	.byte	0x3f
	.zero		1


	//   ....[68]....
        /*1314*/ 	.word	0x000299b0
        /*1318*/ 	.word	0x00000003
        /*131c*/ 	.word	0x00034890
        /*1320*/ 	.short	0x010a
        /*1322*/ 	.byte	0x3f
	.zero		1


	//   ....[69]....
        /*1324*/ 	.word	0x00029a00
        /*1328*/ 	.word	0x00000003
        /*132c*/ 	.word	0x00034890
        /*1330*/ 	.short	0x010a
        /*1332*/ 	.byte	0x3f
	.zero		1


	//   ....[70]....
        /*1334*/ 	.word	0x00029a50
        /*1338*/ 	.word	0x00000003
        /*133c*/ 	.word	0x000348b0
        /*1340*/ 	.short	0x010a
        /*1342*/ 	.byte	0x3f
	.zero		1


	//   ....[71]....
        /*1344*/ 	.word	0x00029d60
        /*1348*/ 	.word	0x00000002
        /*134c*/ 	.word	0x00034800
        /*1350*/ 	.short	0x010a
        /*1352*/ 	.byte	0x3f
	.zero		1


	//   ....[72]....
        /*1354*/ 	.word	0x00029f70
        /*1358*/ 	.word	0x00000002
        /*135c*/ 	.word	0x00034800
        /*1360*/ 	.short	0x010a
        /*1362*/ 	.byte	0x3f
	.zero		1


	//   ....[73]....
        /*1364*/ 	.word	0x00029fc0
        /*1368*/ 	.word	0x00000000
        /*136c*/ 	.word	0x00034830
        /*1370*/ 	.short	0x010a
        /*1372*/ 	.byte	0x3f
	.zero		1


	//   ....[74]....
        /*1374*/ 	.word	0x0002a010
        /*1378*/ 	.word	0x00000008
        /*137c*/ 	.word	0x00034830
        /*1380*/ 	.short	0x010a
        /*1382*/ 	.byte	0x3f
	.zero		1


	//   ....[75]....
        /*1384*/ 	.word	0x0002a060
        /*1388*/ 	.word	0x00000008
        /*138c*/ 	.word	0x00034850
        /*1390*/ 	.short	0x010a
        /*1392*/ 	.byte	0x3f
	.zero		1


	//   ....[76]....
        /*1394*/ 	.word	0x0002a0b0
        /*1398*/ 	.word	0x0000000a
        /*139c*/ 	.word	0x00034850
        /*13a0*/ 	.short	0x010a
        /*13a2*/ 	.byte	0x3f
	.zero		1


	//   ....[77]....
        /*13a4*/ 	.word	0x0002acb0
        /*13a8*/ 	.word	0x00000012
        /*13ac*/ 	.word	0x00034820
        /*13b0*/ 	.short	0x010a
        /*13b2*/ 	.byte	0x3f
	.zero		1


	//   ....[78]....
        /*13b4*/ 	.word	0x0002ad00
        /*13b8*/ 	.word	0x00000005
        /*13bc*/ 	.word	0x000348a0
        /*13c0*/ 	.short	0x010a
        /*13c2*/ 	.byte	0x3f
	.zero		1


	//   ....[79]....
        /*13c4*/ 	.word	0x0002ad50
        /*13c8*/ 	.word	0x00000005
        /*13cc*/ 	.word	0x000348c0
        /*13d0*/ 	.short	0x010a
        /*13d2*/ 	.byte	0x3f
	.zero		1


	//   ....[80]....
        /*13d4*/ 	.word	0x0002ada0
        /*13d8*/ 	.word	0x00000006
        /*13dc*/ 	.word	0x000348a0
        /*13e0*/ 	.short	0x010a
        /*13e2*/ 	.byte	0x3f
	.zero		1


	//   ....[81]....
        /*13e4*/ 	.word	0x0002adf0
        /*13e8*/ 	.word	0x00000006
        /*13ec*/ 	.word	0x000348c0
        /*13f0*/ 	.short	0x010a
        /*13f2*/ 	.byte	0x3f
	.zero		1


	//   ....[82]....
        /*13f4*/ 	.word	0x0002af90
        /*13f8*/ 	.word	0x00000000
        /*13fc*/ 	.word	0x00034840
        /*1400*/ 	.short	0x010a
        /*1402*/ 	.byte	0x3f
	.zero		1


	//   ....[83]....
        /*1404*/ 	.word	0x0002bb30
        /*1408*/ 	.word	0x00000012
        /*140c*/ 	.word	0x00034820
        /*1410*/ 	.short	0x010a
        /*1412*/ 	.byte	0x3f
	.zero		1


	//   ....[84]....
        /*1414*/ 	.word	0x0002bb80
        /*1418*/ 	.word	0x00000003
        /*141c*/ 	.word	0x00034840
        /*1420*/ 	.short	0x010a
        /*1422*/ 	.byte	0x3f
	.zero		1


	//   ....[85]....
        /*1424*/ 	.word	0x0002bbd0
        /*1428*/ 	.word	0x00000002
        /*142c*/ 	.word	0x00034860
        /*1430*/ 	.short	0x010a
        /*1432*/ 	.byte	0x3f
	.zero		1


	//   ....[86]....
        /*1434*/ 	.word	0x0002bc20
        /*1438*/ 	.word	0x00000003
        /*143c*/ 	.word	0x00034840
        /*1440*/ 	.short	0x010a
        /*1442*/ 	.byte	0x3f
	.zero		1


	//   ....[87]....
        /*1444*/ 	.word	0x0002bc70
        /*1448*/ 	.word	0x00000002
        /*144c*/ 	.word	0x00034860
        /*1450*/ 	.short	0x010a
        /*1452*/ 	.byte	0x3f
	.zero		1


	//   ....[88]....
        /*1454*/ 	.word	0x0002bcc0
        /*1458*/ 	.word	0x00000002
        /*145c*/ 	.word	0x00034840
        /*1460*/ 	.short	0x010a
        /*1462*/ 	.byte	0x3f
	.zero		1


	//   ....[89]....
        /*1464*/ 	.word	0x0002bd10
        /*1468*/ 	.word	0x00000002
        /*146c*/ 	.word	0x00034860
        /*1470*/ 	.short	0x010a
        /*1472*/ 	.byte	0x3f
	.zero		1


	//   ....[90]....
        /*1474*/ 	.word	0x0002bd60
        /*1478*/ 	.word	0x00000000
        /*147c*/ 	.word	0x00034860
        /*1480*/ 	.short	0x010a
        /*1482*/ 	.byte	0x3f
	.zero		1


	//   ....[91]....
        /*1484*/ 	.word	0x0002c8c0
        /*1488*/ 	.word	0x00000000
        /*148c*/ 	.word	0x00034820
        /*1490*/ 	.short	0x010a
        /*1492*/ 	.byte	0x3f
	.zero		1


	//   ....[92]....
        /*1494*/ 	.word	0x0002ca60
        /*1498*/ 	.word	0x00000006
        /*149c*/ 	.word	0x00000000
        /*14a0*/ 	.short	0x010a
        /*14a2*/ 	.byte	0x3f
	.zero		1


	//   ....[93]....
        /*14a4*/ 	.word	0x0002cab0
        /*14a8*/ 	.word	0x00000007
        /*14ac*/ 	.word	0x00000000
        /*14b0*/ 	.short	0x010a
        /*14b2*/ 	.byte	0x3f
	.zero		1


	//   ....[94]....
        /*14b4*/ 	.word	0x0002cb00
        /*14b8*/ 	.word	0x00000004
        /*14bc*/ 	.word	0x00000000
        /*14c0*/ 	.short	0x010a
        /*14c2*/ 	.byte	0x3f
	.zero		1


	//----- nvinfo : EIATTR_NUM_MBARRIERS
	.align		4
.L_933:
        /*14c4*/ 	.byte	0x03, 0x38
        /*14c6*/ 	.short	0x0016


	//----- nvinfo : EIATTR_EXIT_INSTR_OFFSETS
	.align		4
        /*14c8*/ 	.byte	0x04, 0x1c
        /*14ca*/ 	.short	(.L_935 - .L_934)


	//   ....[0]....
.L_934:
        /*14cc*/ 	.word	0x00029950


	//----- nvinfo : EIATTR_MAX_THREADS
	.align		4
.L_935:
        /*14d0*/ 	.byte	0x04, 0x05
        /*14d2*/ 	.short	(.L_937 - .L_936)
.L_936:
        /*14d4*/ 	.word	0x00000180
        /*14d8*/ 	.word	0x00000001
        /*14dc*/ 	.word	0x00000001


	//----- nvinfo : EIATTR_CRS_STACK_SIZE
	.align		4
.L_937:
        /*14e0*/ 	.byte	0x04, 0x1e
        /*14e2*/ 	.short	(.L_939 - .L_938)
.L_938:
        /*14e4*/ 	.word	0x00000000


	//----- nvinfo : EIATTR_CBANK_PARAM_SIZE
	.align		4
.L_939:
        /*14e8*/ 	.byte	0x03, 0x19
        /*14ea*/ 	.short	0x0af0


	//----- nvinfo : EIATTR_PARAM_CBANK
	.align		4
        /*14ec*/ 	.byte	0x04, 0x0a
        /*14ee*/ 	.short	(.L_941 - .L_940)
	.align		4
.L_940:
        /*14f0*/ 	.word	index@(.nv.constant0._ZN7cutlass13device_kernelIN5flash11enable_sm90INS1_16FlashAttnFwdSm90INS1_25CollectiveMainloopFwdSm90ILi2EN4cute5tupleIJNS5_1CILi1EEES8_S8_EEENS6_IJNS7_ILi128EEENS7_ILi176EEESA_EEELi128ENS_10bfloat16_tEfNS_4arch4Sm90ELb0ELb0ELb1ELb1ELb0ELb1ELb0ELb1ELb1ELb1ELb1ELb0EEENS1_21CollectiveEpilogueFwdINS6_IJSA_SA_SB_EEES9_SD_SF_Li256ELb1ELb1ELb1ELb0EEENS1_36VarlenDynamicPersistentTileSchedulerILi128ELi176ELi256ELi128ELb1ELb1ELb1ELb0ELb1ELb1EEEEEEEEEvNT_6ParamsE)
        /*14f4*/ 	.short	0x0210
        /*14f6*/ 	.short	0x0af0


	//----- nvinfo : EIATTR_SW_WAR
	.align		4
.L_941:
        /*14f8*/ 	.byte	0x04, 0x36
        /*14fa*/ 	.short	(.L_943 - .L_942)
.L_942:
        /*14fc*/ 	.word	0x00000008
.L_943:


//--------------------- .nv.info._ZN7cutlass13device_kernelIN5flash11enable_sm90INS1_16FlashAttnFwdSm90INS1_25CollectiveMainloopFwdSm90ILi2EN4cute5tupleIJNS5_1CILi1EEES8_S8_EEENS6_IJNS7_ILi128EEESA_SA_EEELi128ENS_10bfloat16_tEfNS_4arch4Sm90ELb0ELb1ELb1ELb0ELb0ELb0ELb0ELb1ELb1ELb1ELb1ELb0EEENS1_21CollectiveEpilogueFwdISB_S9_SC_SE_Li256ELb0ELb1ELb1ELb0EEENS1_19SingleTileSchedulerILb0ELb1ELb1ELi128EEEEEEEEEvNT_6ParamsE --------------------------
	.section	.nv.info._ZN7cutlass13device_kernelIN5flash11enable_sm90INS1_16FlashAttnFwdSm90INS1_25CollectiveMainloopFwdSm90ILi2EN4cute5tupleIJNS5_1CILi1EEES8_S8_EEENS6_IJNS7_ILi128EEESA_SA_EEELi128ENS_10bfloat16_tEfNS_4arch4Sm90ELb0ELb1ELb1ELb0ELb0ELb0ELb0ELb1ELb1ELb1ELb1ELb0EEENS1_21CollectiveEpilogueFwdISB_S9_SC_SE_Li256ELb0ELb1ELb1ELb0EEENS1_19SingleTileSchedulerILb0ELb1ELb1ELi128EEEEEEEEEvNT_6ParamsE,"",@"SHT_CUDA_INFO"
	.sectionflags	@""
	.align	4


	//----- nvinfo : EIATTR_CUDA_API_VERSION
	.align		4
        /*0000*/ 	.byte	0x04, 0x37
        /*0002*/ 	.short	(.L_945 - .L_944)
.L_944:
        /*0004*/ 	.word	0x00000082


	//----- nvinfo : EIATTR_KPARAM_INFO
	.align		4
.L_945:
        /*0008*/ 	.byte	0x04, 0x17
        /*000a*/ 	.short	(.L_947 - .L_946)
.L_946:
        /*000c*/ 	.word	0x00000000
        /*0010*/ 	.short	0x0000
        /*0012*/ 	.short	0x0070
        /*0014*/ 	.byte	0x00, 0xf0, 0x01, 0x28


	//----- nvinfo : EIATTR_SPARSE_MMA_MASK
	.align		4
.L_947:
        /*0018*/ 	.byte	0x03, 0x50
        /*001a*/ 	.short	0x0000


	//----- nvinfo : EIATTR_MAXREG_COUNT
	.align		4
        /*001c*/ 	.byte	0x03, 0x1b
        /*001e*/ 	.short	0x00a8


	//----- nvinfo : EIATTR_NUM_BARRIERS
	.align		4
        /*0020*/ 	.byte	0x02, 0x4c
        /*0022*/ 	.byte	0x10
	.zero		1


	//----- nvinfo : EIATTR_EXTERNS
	.align		4
        /*0024*/ 	.byte	0x04, 0x0f
        /*0026*/ 	.short	(.L_949 - .L_948)


	//   ....[0]....
	.align		4
.L_948:
        /*0028*/ 	.word	index@(__assertfail)


	//----- nvinfo : EIATTR_ANNOTATIONS
	.align		4
.L_949:
        /*002c*/ 	.byte	0x04, 0x55
        /*002e*/ 	.short	(.L_951 - .L_950)


	//   ....[0]....
.L_950:
        /* <DEDUP_REMOVED lines=10> */


	//----- nvinfo : EIATTR_MERCURY_ISA_VERSION
	.align		4
.L_951:
        /*00c0*/ 	.byte	0x03, 0x5f
        /*00c2*/ 	.short	0x0101


	//----- nvinfo : EIATTR_INT_WARP_WIDE_INSTR_OFFSETS
	.align		4
        /*00c4*/ 	.byte	0x04, 0x31
        /*00c6*/ 	.short	(.L_953 - .L_952)


	//   ....[0]....
.L_952:
        /*00c8*/ 	.word	0x00000120


	//   ....[1]....
        /*00cc*/ 	.word	0x000001c0


	//   ....[2]....
        /*00d0*/ 	.word	0x00000230


	//----- nvinfo : EIATTR_COOP_GROUP_MASK_REGIDS
	.align		4
.L_953:
        /*00d4*/ 	.byte	0x04, 0x29
        /*00d6*/ 	.short	(.L_955 - .L_954)


	//   ....[0]....
.L_954:
        /*00d8*/ 	.word	0xffffffff


	//   ....[1]....
        /*00dc*/ 	.word	0xffffffff


	//   ....[2]....
        /*00e0*/ 	.word	0xffffffff


	//   ....[3]....
        /*00e4*/ 	.word	0xffffffff


	//   ....[4]....
        /*00e8*/ 	.word	0xffffffff


	//   ....[5]....
        /*00ec*/ 	.word	0xffffffff


	//   ....[6]....
        /*00f0*/ 	.word	0xffffffff


	//   ....[7]....
        /*00f4*/ 	.word	0xffffffff


	//   ....[8]....
        /*00f8*/ 	.word	0xffffffff


	//   ....[9]....
        /*00fc*/ 	.word	0xffffffff


	//   ....[10]....
        /*0100*/ 	.word	0xffffffff


	//   ....[11]....
        /*0104*/ 	.word	0xffffffff


	//   ....[12]....
        /*0108*/ 	.word	0xffffffff


	//   ....[13]....
        /*010c*/ 	.word	0xffffffff


	//   ....[14]....
        /*0110*/ 	.word	0xffffffff


	//   ....[15]....
        /*0114*/ 	.word	0xffffffff


	//   ....[16]....
        /*0118*/ 	.word	0xffffffff


	//   ....[17]....
        /*011c*/ 	.word	0xffffffff


	//   ....[18]....
        /*0120*/ 	.word	0xffffffff


	//   ....[19]....
        /*0124*/ 	.word	0xffffffff


	//   ....[20]....
        /*0128*/ 	.word	0xffffffff


	//   ....[21]....
        /*012c*/ 	.word	0xffffffff


	//   ....[22]....
        /*0130*/ 	.word	0xffffffff


	//   ....[23]....
        /*0134*/ 	.word	0xffffffff


	//   ....[24]....
        /*0138*/ 	.word	0xffffffff


	//   ....[25]....
        /*013c*/ 	.word	0xffffffff


	//   ....[26]....
        /*0140*/ 	.word	0xffffffff


	//   ....[27]....
        /*0144*/ 	.word	0xffffffff


	//   ....[28]....
        /*0148*/ 	.word	0xffffffff


	//   ....[29]....
        /*014c*/ 	.word	0xffffffff


	//   ....[30]....
        /*0150*/ 	.word	0xffffffff


	//   ....[31]....
        /*0154*/ 	.word	0xffffffff


	//   ....[32]....
        /*0158*/ 	.word	0xffffffff


	//   ....[33]....
        /*015c*/ 	.word	0xffffffff


	//   ....[34]....
        /*0160*/ 	.word	0xffffffff


	//   ....[35]....
        /*0164*/ 	.word	0xffffffff


	//   ....[36]....
        /*0168*/ 	.word	0xffffffff


	//   ....[37]....
        /*016c*/ 	.word	0xffffffff


	//   ....[38]....
        /*0170*/ 	.word	0xffffffff


	//   ....[39]....
        /*0174*/ 	.word	0xffffffff


	//   ....[40]....
        /*0178*/ 	.word	0xffffffff


	//   ....[41]....
        /*017c*/ 	.word	0xffffffff


	//   ....[42]....
        /*0180*/ 	.word	0xffffffff


	//   ....[43]....
        /*0184*/ 	.word	0xffffffff


	//   ....[44]....
        /*0188*/ 	.word	0xffffffff


	//   ....[45]....
        /*018c*/ 	.word	0xffffffff


	//   ....[46]....
        /*0190*/ 	.word	0xffffffff


	//   ....[47]....
        /*0194*/ 	.word	0xffffffff


	//   ....[48]....
        /*0198*/ 	.word	0xffffffff


	//   ....[49]....
        /*019c*/ 	.word	0xffffffff


	//   ....[50]....
        /*01a0*/ 	.word	0xffffffff


	//   ....[51]....
        /*01a4*/ 	.word	0xffffffff


	//   ....[52]....
        /*01a8*/ 	.word	0xffffffff


	//   ....[53]....
        /*01ac*/ 	.word	0xffffffff


	//   ....[54]....
        /*01b0*/ 	.word	0xffffffff


	//   ....[55]....
        /*01b4*/ 	.word	0xffffffff


	//   ....[56]....
        /*01b8*/ 	.word	0xffffffff


	//   ....[57]....
        /*01bc*/ 	.word	0xffffffff


	//   ....[58]....
        /*01c0*/ 	.word	0xffffffff


	//   ....[59]....
        /*01c4*/ 	.word	0xffffffff


	//   ....[60]....
        /*01c8*/ 	.word	0xffffffff


	//   ....[61]....
        /*01cc*/ 	.word	0x0500000f


	//   ....[62]....
        /*01d0*/ 	.word	0x0500000f


	//   ....[63]....
        /*01d4*/ 	.word	0x0500000f


	//   ....[64]....
        /*01d8*/ 	.word	0x0500000f


	//   ....[65]....
        /*01dc*/ 	.word	0x0500000f


	//   ....[66]....
        /*01e0*/ 	.word	0x0500000f


	//   ....[67]....
        /*01e4*/ 	.word	0x0500000f


	//   ....[68]....
        /*01e8*/ 	.word	0x0500000f


	//   ....[69]....
        /*01ec*/ 	.word	0x0500000f


	//   ....[70]....
        /*01f0*/ 	.word	0x0500000f


	//   ....[71]....
        /*01f4*/ 	.word	0x0500000f


	//   ....[72]....
        /*01f8*/ 	.word	0x0500000f


	//   ....[73]....
        /*01fc*/ 	.word	0x0500000f


	//   ....[74]....
        /*0200*/ 	.word	0x0500000f


	//   ....[75]....
        /*0204*/ 	.word	0x0500000f


	//   ....[76]....
        /*0208*/ 	.word	0x0500000f


	//   ....[77]....
        /*020c*/ 	.word	0x0500000f


	//   ....[78]....
        /*0210*/ 	.word	0x0500000f


	//----- nvinfo : EIATTR_COOP_GROUP_INSTR_OFFSETS
	.align		4
.L_955:
        /*0214*/ 	.byte	0x04, 0x28
        /*0216*/ 	.short	(.L_957 - .L_956)


	//   ....[0]....
.L_956:
        /*0218*/ 	.word	0x00000060


	//   ....[1]....
        /*021c*/ 	.word	0x00000130


	//   ....[2]....
        /*0220*/ 	.word	0x000001e0


	//   ....[3]....
        /*0224*/ 	.word	0x000003a0


	//   ....[4]....
        /*0228*/ 	.word	0x00000500


	//   ....[5]....
        /*022c*/ 	.word	0x00000620


	//   ....[6]....
        /*0230*/ 	.word	0x00000780


	//   ....[7]....
        /*0234*/ 	.word	0x000014b0


	//   ....[8]....
        /*0238*/ 	.word	0x00001fb0


	//   ....[9]....
        /*023c*/ 	.word	0x000028b0


	//   ....[10]....
        /*0240*/ 	.word	0x00003940


	//   ....[11]....
        /*0244*/ 	.word	0x00003a00


	//   ....[12]....
        /*0248*/ 	.word	0x00004460


	//   ....[13]....
        /*024c*/ 	.word	0x000044f0


	//   ....[14]....
        /*0250*/ 	.word	0x00006170


	//   ....[15]....
        /*0254*/ 	.word	0x00006560


	//   ....[16]....
        /*0258*/ 	.word	0x00007130


	//   ....[17]....
        /*025c*/ 	.word	0x000071f0


	//   ....[18]....
        /*0260*/ 	.word	0x00007ad0


	//   ....[19]....
        /*0264*/ 	.word	0x00007b30


	//   ....[20]....
        /*0268*/ 	.word	0x00009e30


	//   ....[21]....
        /*026c*/ 	.word	0x00009e50


	//   ....[22]....
        /*0270*/ 	.word	0x0000a570


	//   ....[23]....
        /*0274*/ 	.word	0x0000a600


	//   ....[24]....
        /*0278*/ 	.word	0x0000c5f0


	//   ....[25]....
        /*027c*/ 	.word	0x0000c880


	//   ....[26]....
        /*0280*/ 	.word	0x0000d450


	//   ....[27]....
        /*0284*/ 	.word	0x0000d550


	//   ....[28]....
        /*0288*/ 	.word	0x0000de30


	//   ....[29]....
        /*028c*/ 	.word	0x0000ded0


	//   ....[30]....
        /*0290*/ 	.word	0x0000ef40


	//   ....[31]....
        /*0294*/ 	.word	0x0000ef70


	//   ....[32]....
        /*0298*/ 	.word	0x0000f050


	//   ....[33]....
        /*029c*/ 	.word	0x0000f060


	//   ....[34]....
        /*02a0*/ 	.word	0x0000ff40


	//   ....[35]....
        /*02a4*/ 	.word	0x0000ff80


	//   ....[36]....
        /*02a8*/ 	.word	0x0000ffc0


	//   ....[37]....
        /*02ac*/ 	.word	0x00010000


	//   ....[38]....
        /*02b0*/ 	.word	0x00010010


	//   ....[39]....
        /*02b4*/ 	.word	0x00010030


	//   ....[40]....
        /*02b8*/ 	.word	0x00010670


	//   ....[41]....
        /*02bc*/ 	.word	0x00010680


	//   ....[42]....
        /*02c0*/ 	.word	0x00011080


	//   ....[43]....
        /*02c4*/ 	.word	0x00011f10


	//   ....[44]....
        /*02c8*/ 	.word	0x00012810


	//   ....[45]....
        /*02cc*/ 	.word	0x00012840


	//   ....[46]....
        /*02d0*/ 	.word	0x00012870


	//   ....[47]....
        /*02d4*/ 	.word	0x00012920


	//   ....[48]....
        /*02d8*/ 	.word	0x00012940


	//   ....[49]....
        /*02dc*/ 	.word	0x00012970


	//   ....[50]....
        /*02e0*/ 	.word	0x000129f0


	//   ....[51]....
        /*02e4*/ 	.word	0x00012a20


	//   ....[52]....
        /*02e8*/ 	.word	0x00012a80


	//   ....[53]....
        /*02ec*/ 	.word	0x00012ab0


	//   ....[54]....
        /*02f0*/ 	.word	0x00012b20


	//   ....[55]....
        /*02f4*/ 	.word	0x00012b50


	//   ....[56]....
        /*02f8*/ 	.word	0x00012bc0


	//   ....[57]....
        /*02fc*/ 	.word	0x00012bf0


	//   ....[58]....
        /*0300*/ 	.word	0x00012c70


	//   ....[59]....
        /*0304*/ 	.word	0x00012cb0


	//   ....[60]....
        /*0308*/ 	.word	0x00014c60


	//   ....[61]....
        /*030c*/ 	.word	0x00015280


	//   ....[62]....
        /*0310*/ 	.word	0x000153f0


	//   ....[63]....
        /*0314*/ 	.word	0x00015440


	//   ....[64]....
        /*0318*/ 	.word	0x00015590


	//   ....[65]....
        /*031c*/ 	.word	0x00015600


	//   ....[66]....
        /*0320*/ 	.word	0x00015670


	//   ....[67]....
        /*0324*/ 	.word	0x00015750


	//   ....[68]....
        /*0328*/ 	.word	0x000157c0


	//   ....[69]....
        /*032c*/ 	.word	0x000158a0


	//   ....[70]....
        /*0330*/ 	.word	0x00015910


	//   ....[71]....
        /*0334*/ 	.word	0x000159f0


	//   ....[72]....
        /*0338*/ 	.word	0x00015a60


	//   ....[73]....
        /*033c*/ 	.word	0x00015b40


	//   ....[74]....
        /*0340*/ 	.word	0x00015bb0


	//   ....[75]....
        /*0344*/ 	.word	0x00015c80


	//   ....[76]....
        /*0348*/ 	.word	0x00015cf0


	//   ....[77]....
        /*034c*/ 	.word	0x00015da0


	//   ....[78]....
        /*0350*/ 	.word	0x000161a0


	//----- nvinfo : EIATTR_REG_RECONFIG
	.align		4
.L_957:
        /*0354*/ 	.byte	0x01, 0x54
	.zero		2


	//----- nvinfo : EIATTR_SYSCALL_OFFSETS
	.align		4
        /*0358*/ 	.byte	0x04, 0x46
        /*035a*/ 	.short	(.L_959 - .L_958)


	//   ....[0]....
.L_958:
        /*035c*/ 	.word	0x00001670


	//   ....[1]....
        /*0360*/ 	.word	0x00011b90


	//   ....[2]....
        /*0364*/ 	.word	0x00011cd0


	//   ....[3]....
        /*0368*/ 	.word	0x00011dc0


	//   ....[4]....
        /*036c*/ 	.word	0x00012480


	//----- nvinfo : EIATTR_MBARRIER_INSTR_OFFSETS
	.align		4
.L_959:
        /*0370*/ 	.byte	0x04, 0x39
        /*0372*/ 	.short	(.L_961 - .L_960)


	//   ....[0]....
.L_960:
        /*0374*/ 	.word	0x00000250
        /*0378*/ 	.word	0x000000ff
        /*037c*/ 	.word	0x00028800
        /*0380*/ 	.short	0x0100
        /*0382*/ 	.byte	0x08
	.zero		1


	//   ....[1]....
        /*0384*/ 	.word	0x00000260
        /*0388*/ 	.word	0x000000ff
        /*038c*/ 	.word	0x00028820
        /*0390*/ 	.short	0x0100
        /*0392*/ 	.byte	0x08
	.zero		1


	//   ....[2]....
        /*0394*/ 	.word	0x00000350
        /*0398*/ 	.word	0x000000ff
        /*039c*/ 	.word	0x00028830
        /*03a0*/ 	.short	0x0100
        /*03a2*/ 	.byte	0x08
	.zero		1


	//   ....[3]....
        /*03a4*/ 	.word	0x00000360
        /*03a8*/ 	.word	0x000000ff
        /*03ac*/ 	.word	0x00028840
        /*03b0*/ 	.short	0x0100
        /*03b2*/ 	.byte	0x08
	.zero		1


	//   ....[4]....
        /*03b4*/ 	.word	0x00000370
        /*03b8*/ 	.word	0x000000ff
        /*03bc*/ 	.word	0x00028838
        /*03c0*/ 	.short	0x0100
        /*03c2*/ 	.byte	0x08
	.zero		1


	//   ....[5]....
        /*03c4*/ 	.word	0x00000380
        /*03c8*/ 	.word	0x000000ff
        /*03cc*/ 	.word	0x00028848
        /*03d0*/ 	.short	0x0100
        /*03d2*/ 	.byte	0x08
	.zero		1


	//   ....[6]....
        /*03d4*/ 	.word	0x000004b0
        /*03d8*/ 	.word	0x000000ff
        /*03dc*/ 	.word	0x00028850
        /*03e0*/ 	.short	0x0100
        /*03e2*/ 	.byte	0x08
	.zero		1


	//   ....[7]....
        /*03e4*/ 	.word	0x000004c0
        /*03e8*/ 	.word	0x000000ff
        /*03ec*/ 	.word	0x00028860
        /*03f0*/ 	.short	0x0100
        /*03f2*/ 	.byte	0x08
	.zero		1


	//   ....[8]....
        /*03f4*/ 	.word	0x000004d0
        /*03f8*/ 	.word	0x000000ff
        /*03fc*/ 	.word	0x00028858
        /*0400*/ 	.short	0x0100
        /*0402*/ 	.byte	0x08
	.zero		1


	//   ....[9]....
        /*0404*/ 	.word	0x000004e0
        /*0408*/ 	.word	0x000000ff
        /*040c*/ 	.word	0x00028868
        /*0410*/ 	.short	0x0100
        /*0412*/ 	.byte	0x08
	.zero		1


	//   ....[10]....
        /*0414*/ 	.word	0x000005d0
        /*0418*/ 	.word	0x000000ff
        /*041c*/ 	.word	0x00028870
        /*0420*/ 	.short	0x0100
        /*0422*/ 	.byte	0x06
	.zero		1


	//   ....[11]....
        /*0424*/ 	.word	0x000005e0
        /*0428*/ 	.word	0x000000ff
        /*042c*/ 	.word	0x00028880
        /*0430*/ 	.short	0x0100
        /*0432*/ 	.byte	0x06
	.zero		1


	//   ....[12]....
        /*0434*/ 	.word	0x000005f0
        /*0438*/ 	.word	0x000000ff
        /*043c*/ 	.word	0x00028878
        /*0440*/ 	.short	0x0100
        /*0442*/ 	.byte	0x06
	.zero		1


	//   ....[13]....
        /*0444*/ 	.word	0x00000600
        /*0448*/ 	.word	0x000000ff
        /*044c*/ 	.word	0x00028888
        /*0450*/ 	.short	0x0100
        /*0452*/ 	.byte	0x06
	.zero		1


	//   ....[14]....
        /*0454*/ 	.word	0x00000730
        /*0458*/ 	.word	0x000000ff
        /*045c*/ 	.word	0x00028890
        /*0460*/ 	.short	0x0100
        /*0462*/ 	.byte	0x08
	.zero		1


	//   ....[15]....
        /*0464*/ 	.word	0x00000740
        /*0468*/ 	.word	0x000000ff
        /*046c*/ 	.word	0x000288a0
        /*0470*/ 	.short	0x0100
        /*0472*/ 	.byte	0x08
	.zero		1


	//   ....[16]....
        /*0474*/ 	.word	0x00000750
        /*0478*/ 	.word	0x000000ff
        /*047c*/ 	.word	0x00028898
        /*0480*/ 	.short	0x0100
        /*0482*/ 	.byte	0x08
	.zero		1


	//   ....[17]....
        /*0484*/ 	.word	0x00000760
        /*0488*/ 	.word	0x000000ff
        /*048c*/ 	.word	0x000288a8
        /*0490*/ 	.short	0x0100
        /*0492*/ 	.byte	0x08
	.zero		1


	//   ....[18]....
        /*0494*/ 	.word	0x00000890
        /*0498*/ 	.word	0x000000ff
        /*049c*/ 	.word	0x000288b0
        /*04a0*/ 	.short	0x0100
        /*04a2*/ 	.byte	0x08
	.zero		1


	//   ....[19]....
        /*04a4*/ 	.word	0x000008a0
        /*04a8*/ 	.word	0x000000ff
        /*04ac*/ 	.word	0x000288c0
        /*04b0*/ 	.short	0x0100
        /*04b2*/ 	.byte	0x08
	.zero		1


	//   ....[20]....
        /*04b4*/ 	.word	0x000008b0
        /*04b8*/ 	.word	0x000000ff
        /*04bc*/ 	.word	0x000288b8
        /*04c0*/ 	.short	0x0100
        /*04c2*/ 	.byte	0x08
	.zero		1


	//   ....[21]....
        /*04c4*/ 	.word	0x000008c0
        /*04c8*/ 	.word	0x000000ff
        /*04cc*/ 	.word	0x000288c8
        /*04d0*/ 	.short	0x0100
        /*04d2*/ 	.byte	0x08
	.zero		1


	//   ....[22]....
        /*04d4*/ 	.word	0x000016a0
        /*04d8*/ 	.word	0x000000ff
        /*04dc*/ 	.word	0x00028800
        /*04e0*/ 	.short	0x010a
        /*04e2*/ 	.byte	0x24
	.zero		1


	//   ....[23]....
        /*04e4*/ 	.word	0x00001700
        /*04e8*/ 	.word	0x000000ff
        /*04ec*/ 	.word	0x00028830
        /*04f0*/ 	.short	0x010a
        /*04f2*/ 	.byte	0x24
	.zero		1


	//   ....[24]....
        /*04f4*/ 	.word	0x00001790
        /*04f8*/ 	.word	0x000000ff
        /*04fc*/ 	.word	0x00028830
        /*0500*/ 	.short	0x010a
        /*0502*/ 	.byte	0x24
	.zero		1


	//   ....[25]....
        /*0504*/ 	.word	0x000022d0
        /*0508*/ 	.word	0x0000000b
        /*050c*/ 	.word	0x00000000
        /*0510*/ 	.short	0x0101
        /*0512*/ 	.byte	0x3f
	.zero		1


	//   ....[26]....
        /*0514*/ 	.word	0x000053d0
        /*0518*/ 	.word	0x000000ff
        /*051c*/ 	.word	0x00028830
        /*0520*/ 	.short	0x010a
        /*0522*/ 	.byte	0x0a
	.zero		1


	//   ....[27]....
        /*0524*/ 	.word	0x00005410
        /*0528*/ 	.word	0x000000ff
        /*052c*/ 	.word	0x00028830
        /*0530*/ 	.short	0x010a
        /*0532*/ 	.byte	0x0a
	.zero		1


	//   ....[28]....
        /*0534*/ 	.word	0x00005740
        /*0538*/ 	.word	0x000000ff
        /*053c*/ 	.word	0x00028850
        /*0540*/ 	.short	0x010a
        /*0542*/ 	.byte	0x0a
	.zero		1


	//   ....[29]....
        /*0544*/ 	.word	0x00005780
        /*0548*/ 	.word	0x000000ff
        /*054c*/ 	.word	0x00028850
        /*0550*/ 	.short	0x010a
        /*0552*/ 	.byte	0x0a
	.zero		1


	//   ....[30]....
        /*0554*/ 	.word	0x00006330
        /*0558*/ 	.word	0x00000037
        /*055c*/ 	.word	0x00000000
        /*0560*/ 	.short	0x0101
        /*0562*/ 	.byte	0x3f
	.zero		1


	//   ....[31]....
        /*0564*/ 	.word	0x00008000
        /*0568*/ 	.word	0x0000001b
        /*056c*/ 	.word	0x00000000
        /*0570*/ 	.short	0x0101
        /*0572*/ 	.byte	0x3f
	.zero		1


	//   ....[32]....
        /*0574*/ 	.word	0x00008ed0
        /*0578*/ 	.word	0x000000ff
        /*057c*/ 	.word	0x00028830
        /*0580*/ 	.short	0x010a
        /*0582*/ 	.byte	0x0a
	.zero		1


	//   ....[33]....
        /*0584*/ 	.word	0x00008f10
        /*0588*/ 	.word	0x000000ff
        /*058c*/ 	.word	0x00028830
        /*0590*/ 	.short	0x010a
        /*0592*/ 	.byte	0x0a
	.zero		1


	//   ....[34]....
        /*0594*/ 	.word	0x00009240
        /*0598*/ 	.word	0x000000ff
        /*059c*/ 	.word	0x00028850
        /*05a0*/ 	.short	0x010a
        /*05a2*/ 	.byte	0x0a
	.zero		1


	//   ....[35]....
        /*05a4*/ 	.word	0x00009280
        /*05a8*/ 	.word	0x000000ff
        /*05ac*/ 	.word	0x00028850
        /*05b0*/ 	.short	0x010a
        /*05b2*/ 	.byte	0x0a
	.zero		1


	//   ....[36]....
        /*05b4*/ 	.word	0x0000ac00
        /*05b8*/ 	.word	0x0000001d
        /*05bc*/ 	.word	0x00000000
        /*05c0*/ 	.short	0x0101
        /*05c2*/ 	.byte	0x3f
	.zero		1


	//   ....[37]....
        /*05c4*/ 	.word	0x0000acb0
        /*05c8*/ 	.word	0x00000021
        /*05cc*/ 	.word	0x00000000
        /*05d0*/ 	.short	0x0101
        /*05d2*/ 	.byte	0x3f
	.zero		1


	//   ....[38]....
        /*05d4*/ 	.word	0x0000b720
        /*05d8*/ 	.word	0x000000ff
        /*05dc*/ 	.word	0x00028830
        /*05e0*/ 	.short	0x010a
        /*05e2*/ 	.byte	0x0a
	.zero		1


	//   ....[39]....
        /*05e4*/ 	.word	0x0000b760
        /*05e8*/ 	.word	0x000000ff
        /*05ec*/ 	.word	0x00028830
        /*05f0*/ 	.short	0x010a
        /*05f2*/ 	.byte	0x0a
	.zero		1


	//   ....[40]....
        /*05f4*/ 	.word	0x0000ba80
        /*05f8*/ 	.word	0x000000ff
        /*05fc*/ 	.word	0x00028850
        /*0600*/ 	.short	0x010a
        /*0602*/ 	.byte	0x0a
	.zero		1


	//   ....[41]....
        /*0604*/ 	.word	0x0000bac0
        /*0608*/ 	.word	0x000000ff
        /*060c*/ 	.word	0x00028850
        /*0610*/ 	.short	0x010a
        /*0612*/ 	.byte	0x0a
	.zero		1


	//   ....[42]....
        /*0614*/ 	.word	0x0000c650
        /*0618*/ 	.word	0x0000003c
        /*061c*/ 	.word	0x00000000
        /*0620*/ 	.short	0x0101
        /*0622*/ 	.byte	0x3f
	.zero		1


	//   ....[43]....
        /*0624*/ 	.word	0x0000d5e0
        /*0628*/ 	.word	0x00000026
        /*062c*/ 	.word	0x00000000
        /*0630*/ 	.short	0x0101
        /*0632*/ 	.byte	0x3f
	.zero		1


	//   ....[44]....
        /*0634*/ 	.word	0x0000eeb0
        /*0638*/ 	.word	0x000000ff
        /*063c*/ 	.word	0x00028850
        /*0640*/ 	.short	0x010a
        /*0642*/ 	.byte	0x05
	.zero		1


	//   ....[45]....
        /*0644*/ 	.word	0x0000eef0
        /*0648*/ 	.word	0x000000ff
        /*064c*/ 	.word	0x00028850
        /*0650*/ 	.short	0x010a
        /*0652*/ 	.byte	0x05
	.zero		1


	//   ....[46]....
        /*0654*/ 	.word	0x0000f3b0
        /*0658*/ 	.word	0x0000000b
        /*065c*/ 	.word	0x00000000
        /*0660*/ 	.short	0x0101
        /*0662*/ 	.byte	0x3f
	.zero		1


	//   ....[47]....
        /*0664*/ 	.word	0x00010020
        /*0668*/ 	.word	0x000000ff
        /*066c*/ 	.word	0x00000000
        /*0670*/ 	.short	0x0101
        /*0672*/ 	.byte	0x04
	.zero		1


	//   ....[48]....
        /*0674*/ 	.word	0x00012110
        /*0678*/ 	.word	0x000000ff
        /*067c*/ 	.word	0x00028840
        /*0680*/ 	.short	0x010a
        /*0682*/ 	.byte	0x26
	.zero		1


	//   ....[49]....
        /*0684*/ 	.word	0x00012da0
        /*0688*/ 	.word	0x000000ff
        /*068c*/ 	.word	0x00028800
        /*0690*/ 	.short	0x0107
        /*0692*/ 	.byte	0x26
	.zero		1


	//   ....[50]....
        /*0694*/ 	.word	0x00012e10
        /*0698*/ 	.word	0x000000ff
        /*069c*/ 	.word	0x00028800
        /*06a0*/ 	.short	0x0101
        /*06a2*/ 	.byte	0x26
	.zero		1


	//   ....[51]....
        /*06a4*/ 	.word	0x00012e30
        /*06a8*/ 	.word	0x000000ff
        /*06ac*/ 	.word	0x00028820
        /*06b0*/ 	.short	0x010a
        /*06b2*/ 	.byte	0x26
	.zero		1


	//   ....[52]....
        /*06b4*/ 	.word	0x00013240
        /*06b8*/ 	.word	0x000000ff
        /*06bc*/ 	.word	0x00028848
        /*06c0*/ 	.short	0x010a
        /*06c2*/ 	.byte	0x26
	.zero		1


	//   ....[53]....
        /*06c4*/ 	.word	0x00013500
        /*06c8*/ 	.word	0x000000ff
        /*06cc*/ 	.word	0x00028860
        /*06d0*/ 	.short	0x010a
        /*06d2*/ 	.byte	0x26
	.zero		1


	//   ....[54]....
        /*06d4*/ 	.word	0x000139f0
        /*06d8*/ 	.word	0x000000ff
        /*06dc*/ 	.word	0x00028840
        /*06e0*/ 	.short	0x010a
        /*06e2*/ 	.byte	0x26
	.zero		1


	//   ....[55]....
        /*06e4*/ 	.word	0x00013cd0
        /*06e8*/ 	.word	0x000000ff
        /*06ec*/ 	.word	0x00028868
        /*06f0*/ 	.short	0x010a
        /*06f2*/ 	.byte	0x26
	.zero		1


	//   ....[56]....
        /*06f4*/ 	.word	0x00014210
        /*06f8*/ 	.word	0x000000ff
        /*06fc*/ 	.word	0x00028848
        /*0700*/ 	.short	0x010a
        /*0702*/ 	.byte	0x26
	.zero		1


	//   ....[57]....
        /*0704*/ 	.word	0x000144d0
        /*0708*/ 	.word	0x000000ff
        /*070c*/ 	.word	0x00028860
        /*0710*/ 	.short	0x010a
        /*0712*/ 	.byte	0x26
	.zero		1


	//   ....[58]....
        /*0714*/ 	.word	0x00014860
        /*0718*/ 	.word	0x00000003
        /*071c*/ 	.word	0x00028860
        /*0720*/ 	.short	0x010a
        /*0722*/ 	.byte	0x3f
	.zero		1


	//   ....[59]....
        /*0724*/ 	.word	0x00014bf0
        /*0728*/ 	.word	0x00000002
        /*072c*/ 	.word	0x00028820
        /*0730*/ 	.short	0x010a
        /*0732*/ 	.byte	0x3f
	.zero		1


	//   ....[60]....
        /*0734*/ 	.word	0x00014d70
        /*0738*/ 	.word	0x00000006
        /*073c*/ 	.word	0x00000000
        /*0740*/ 	.short	0x010a
        /*0742*/ 	.byte	0x3f
	.zero		1


	//   ....[61]....
        /*0744*/ 	.word	0x00014de0
        /*0748*/ 	.word	0x00000003
        /*074c*/ 	.word	0x00000000
        /*0750*/ 	.short	0x010a
        /*0752*/ 	.byte	0x3f
	.zero		1


	//   ....[62]....
        /*0754*/ 	.word	0x00014e40
        /*0758*/ 	.word	0x00000000
        /*075c*/ 	.word	0x00000000
        /*0760*/ 	.short	0x010a
        /*0762*/ 	.byte	0x3f
	.zero		1


	//   ....[63]....
        /*0764*/ 	.word	0x00014e70
        /*0768*/ 	.word	0x00000003
        /*076c*/ 	.word	0x00000000
        /*0770*/ 	.short	0x010a
        /*0772*/ 	.byte	0x3f
	.zero		1


	//   ....[64]....
        /*0774*/ 	.word	0x00014ee0
        /*0778*/ 	.word	0x00000003
        /*077c*/ 	.word	0x00028800
        /*0780*/ 	.short	0x010a
        /*0782*/ 	.byte	0x3f
	.zero		1


	//   ....[65]....
        /*0784*/ 	.word	0x00014f40
        /*0788*/ 	.word	0x00000003
        /*078c*/ 	.word	0x00028830
        /*0790*/ 	.short	0x010a
        /*0792*/ 	.byte	0x3f
	.zero		1


	//   ....[66]....
        /*0794*/ 	.word	0x00014fa0
        /*0798*/ 	.word	0x0000000c
        /*079c*/ 	.word	0x00028830
        /*07a0*/ 	.short	0x010a
        /*07a2*/ 	.byte	0x3f
	.zero		1


	//   ....[67]....
        /*07a4*/ 	.word	0x00015000
        /*07a8*/ 	.word	0x0000000c
        /*07ac*/ 	.word	0x00028850
        /*07b0*/ 	.short	0x010a
        /*07b2*/ 	.byte	0x3f
	.zero		1


	//   ....[68]....
        /*07b4*/ 	.word	0x00015060
        /*07b8*/ 	.word	0x0000000a
        /*07bc*/ 	.word	0x00028830
        /*07c0*/ 	.short	0x010a
        /*07c2*/ 	.byte	0x3f
	.zero		1


	//   ....[69]....
        /*07c4*/ 	.word	0x000150c0
        /*07c8*/ 	.word	0x0000000a
        /*07cc*/ 	.word	0x00028850
        /*07d0*/ 	.short	0x010a
        /*07d2*/ 	.byte	0x3f
	.zero		1


	//   ....[70]....
        /*07d4*/ 	.word	0x00015120
        /*07d8*/ 	.word	0x0000000a
        /*07dc*/ 	.word	0x00028830
        /*07e0*/ 	.short	0x010a
        /*07e2*/ 	.byte	0x3f
	.zero		1


	//   ....[71]....
        /*07e4*/ 	.word	0x00015180
        /*07e8*/ 	.word	0x0000000a
        /*07ec*/ 	.word	0x00028850
        /*07f0*/ 	.short	0x010a
        /*07f2*/ 	.byte	0x3f
	.zero		1


	//   ....[72]....
        /*07f4*/ 	.word	0x000151e0
        /*07f8*/ 	.word	0x00000005
        /*07fc*/ 	.word	0x00028850
        /*0800*/ 	.short	0x010a
        /*0802*/ 	.byte	0x3f
	.zero		1


	//   ....[73]....
        /*0804*/ 	.word	0x00015340
        /*0808*/ 	.word	0x00000003
        /*080c*/ 	.word	0x00028840
        /*0810*/ 	.short	0x010a
        /*0812*/ 	.byte	0x3f
	.zero		1


	//   ....[74]....
        /*0814*/ 	.word	0x00015de0
        /*0818*/ 	.word	0x00000003
        /*081c*/ 	.word	0x00028820
        /*0820*/ 	.short	0x010a
        /*0822*/ 	.byte	0x3f
	.zero		1


	//   ....[75]....
        /*0824*/ 	.word	0x00015e40
        /*0828*/ 	.word	0x00000003
        /*082c*/ 	.word	0x00028848
        /*0830*/ 	.short	0x010a
        /*0832*/ 	.byte	0x3f
	.zero		1


	//   ....[76]....
        /*0834*/ 	.word	0x00015ea0
        /*0838*/ 	.word	0x00000003
        /*083c*/ 	.word	0x00028860
        /*0840*/ 	.short	0x010a
        /*0842*/ 	.byte	0x3f
	.zero		1


	//   ....[77]....
        /*0844*/ 	.word	0x00015f00
        /*0848*/ 	.word	0x00000003
        /*084c*/ 	.word	0x00028840
        /*0850*/ 	.short	0x010a
        /*0852*/ 	.byte	0x3f
	.zero		1


	//   ....[78]....
        /*0854*/ 	.word	0x00015f60
        /*0858*/ 	.word	0x00000003
        /*085c*/ 	.word	0x00028868
        /*0860*/ 	.short	0x010a
        /*0862*/ 	.byte	0x3f
	.zero		1


	//   ....[79]....
        /*0864*/ 	.word	0x00015fc0
        /*0868*/ 	.word	0x00000003
        /*086c*/ 	.word	0x00028848
        /*0870*/ 	.short	0x010a
        /*0872*/ 	.byte	0x3f
	.zero		1


	//   ....[80]....
        /*0874*/ 	.word	0x00016020
        /*0878*/ 	.word	0x00000003
        /*087c*/ 	.word	0x00028860
        /*0880*/ 	.short	0x010a
        /*0882*/ 	.byte	0x3f
	.zero		1


	//   ....[81]....
        /*0884*/ 	.word	0x00016070
        /*0888*/ 	.word	0x00000003
        /*088c*/ 	.word	0x00028860
        /*0890*/ 	.short	0x010a
        /*0892*/ 	.byte	0x3f
	.zero		1


	//   ....[82]....
        /*0894*/ 	.word	0x000160c0
        /*0898*/ 	.word	0x00000002
        /*089c*/ 	.word	0x00028820
        /*08a0*/ 	.short	0x010a
        /*08a2*/ 	.byte	0x3f
	.zero		1


	//   ....[83]....
        /*08a4*/ 	.word	0x00016260
        /*08a8*/ 	.word	0x00000006
        /*08ac*/ 	.word	0x00000000
        /*08b0*/ 	.short	0x010a
        /*08b2*/ 	.byte	0x3f
	.zero		1


	//   ....[84]....
        /*08b4*/ 	.word	0x000162b0
        /*08b8*/ 	.word	0x00000003
        /*08bc*/ 	.word	0x00000000
        /*08c0*/ 	.short	0x010a
        /*08c2*/ 	.byte	0x3f
	.zero		1


	//   ....[85]....
        /*08c4*/ 	.word	0x00016300
        /*08c8*/ 	.word	0x00000000
        /*08cc*/ 	.word	0x00000000
        /*08d0*/ 	.short	0x010a
        /*08d2*/ 	.byte	0x3f
	.zero		1


	//----- nvinfo : EIATTR_NUM_MBARRIERS
	.align		4
.L_961:
        /*08d4*/ 	.byte	0x03, 0x38
        /*08d6*/ 	.short	0x0016


	//----- nvinfo : EIATTR_EXIT_INSTR_OFFSETS
	.align		4
        /*08d8*/ 	.byte	0x04, 0x1c
        /*08da*/ 	.short	(.L_963 - .L_962)


	//   ....[0]....
.L_962:
        /*08dc*/ 	.word	0x00014ec0


	//----- nvinfo : EIATTR_MAX_THREADS
	.align		4
.L_963:
        /*08e0*/ 	.byte	0x04, 0x05
        /*08e2*/ 	.short	(.L_965 - .L_964)
.L_964:
        /*08e4*/ 	.word	0x00000180
        /*08e8*/ 	.word	0x00000001
        /*08ec*/ 	.word	0x00000001


	//----- nvinfo : EIATTR_CRS_STACK_SIZE
	.align		4
.L_965:
        /*08f0*/ 	.byte	0x04, 0x1e
        /*08f2*/ 	.short	(.L_967 - .L_966)
.L_966:
        /*08f4*/ 	.word	0x00000000


	//----- nvinfo : EIATTR_CBANK_PARAM_SIZE
	.align		4
.L_967:
        /*08f8*/ 	.byte	0x03, 0x19
        /*08fa*/ 	.short	0x0a70


	//----- nvinfo : EIATTR_PARAM_CBANK
	.align		4
        /*08fc*/ 	.byte	0x04, 0x0a
        /*08fe*/ 	.short	(.L_969 - .L_968)
	.align		4
.L_968:
        /*0900*/ 	.word	index@(.nv.constant0._ZN7cutlass13device_kernelIN5flash11enable_sm90INS1_16FlashAttnFwdSm90INS1_25CollectiveMainloopFwdSm90ILi2EN4cute5tupleIJNS5_1CILi1EEES8_S8_EEENS6_IJNS7_ILi128EEESA_SA_EEELi128ENS_10bfloat16_tEfNS_4arch4Sm90ELb0ELb1ELb1ELb0ELb0ELb0ELb0ELb1ELb1ELb1ELb1ELb0EEENS1_21CollectiveEpilogueFwdISB_S9_SC_SE_Li256ELb0ELb1ELb1ELb0EEENS1_19SingleTileSchedulerILb0ELb1ELb1ELi128EEEEEEEEEvNT_6ParamsE)
        /*0904*/ 	.short	0x0210
        /*0906*/ 	.short	0x0a70


	//----- nvinfo : EIATTR_SW_WAR
	.align		4
.L_969:
        /*0908*/ 	.byte	0x04, 0x36
        /*090a*/ 	.short	(.L_971 - .L_970)
.L_970:
        /*090c*/ 	.word	0x00000008
.L_971:


//--------------------- .nv.info._ZN7cutlass13device_kernelIN5flash11enable_sm90INS1_16FlashAttnFwdSm90INS1_25CollectiveMainloopFwdSm90ILi2EN4cute5tupleIJNS5_1CILi1EEES8_S8_EEENS6_IJNS7_ILi128EEESA_SA_EEELi128ENS_10bfloat16_tEfNS_4arch4Sm90ELb0ELb1ELb1ELb1ELb0ELb0ELb0ELb1ELb1ELb1ELb1ELb0EEENS1_21CollectiveEpilogueFwdISB_S9_SC_SE_Li256ELb1ELb1ELb1ELb0EEENS1_36VarlenDynamicPersistentTileSchedulerILi128ELi128ELi256ELi128ELb1ELb1ELb1ELb1ELb0ELb1EEEEEEEEEvNT_6ParamsE --------------------------
	.section	.nv.info._ZN7cutlass13device_kernelIN5flash11enable_sm90INS1_16FlashAttnFwdSm90INS1_25CollectiveMainloopFwdSm90ILi2EN4cute5tupleIJNS5_1CILi1EEES8_S8_EEENS6_IJNS7_ILi128EEESA_SA_EEELi128ENS_10bfloat16_tEfNS_4arch4Sm90ELb0ELb1ELb1ELb1ELb0ELb0ELb0ELb1ELb1ELb1ELb1ELb0EEENS1_21CollectiveEpilogueFwdISB_S9_SC_SE_Li256ELb1ELb1ELb1ELb0EEENS1_36VarlenDynamicPersistentTileSchedulerILi128ELi128ELi256ELi128ELb1ELb1ELb1ELb1ELb0ELb1EEEEEEEEEvNT_6ParamsE,"",@"SHT_CUDA_INFO"
	.sectionflags	@""
	.align	4


	//----- nvinfo : EIATTR_CUDA_API_VERSION
	.align		4
        /*0000*/ 	.byte	0x04, 0x37
        /*0002*/ 	.short	(.L_973 - .L_972)
.L_972:
        /*0004*/ 	.word	0x00000082


	//----- nvinfo : EIATTR_KPARAM_INFO
	.align		4
.L_973:
        /*0008*/ 	.byte	0x04, 0x17
        /*000a*/ 	.short	(.L_975 - .L_974)
.L_974:
        /*000c*/ 	.word	0x00000000
        /*0010*/ 	.short	0x0000
        /*0012*/ 	.short	0x0070
        /*0014*/ 	.byte	0x00, 0xf0, 0x01, 0x2a


	//----- nvinfo : EIATTR_SPARSE_MMA_MASK
	.align		4
.L_975:
        /*0018*/ 	.byte	0x03, 0x50
        /*001a*/ 	.short	0x0000


	//----- nvinfo : EIATTR_MAXREG_COUNT
	.align		4
        /*001c*/ 	.byte	0x03, 0x1b
        /*001e*/ 	.short	0x00a8


	//----- nvinfo : EIATTR_NUM_BARRIERS
	.align		4
        /*0020*/ 	.byte	0x02, 0x4c
        /*0022*/ 	.byte	0x10
	.zero		1


	//----- nvinfo : EIATTR_EXTERNS
	.align		4
        /*0024*/ 	.byte	0x04, 0x0f
        /*0026*/ 	.short	(.L_977 - .L_976)


	//   ....[0]....
	.align		4
.L_976:
        /*0028*/ 	.word	index@(__assertfail)


	//----- nvinfo : EIATTR_ANNOTATIONS
	.align		4
.L_977:
        /*002c*/ 	.byte	0x04, 0x55
        /*002e*/ 	.short	(.L_979 - .L_978)


	//   ....[0]....
.L_978:
        /* <DEDUP_REMOVED lines=70> */


	//----- nvinfo : EIATTR_MERCURY_ISA_VERSION
	.align		4
.L_979:
        /*0480*/ 	.byte	0x03, 0x5f
        /*0482*/ 	.short	0x0101


	//----- nvinfo : EIATTR_UNUSED_LOAD_BYTE_OFFSET
	.align		4
        /*0484*/ 	.byte	0x04, 0x44
        /*0486*/ 	.short	(.L_981 - .L_980)


	//   ....[0]....
.L_980:
        /*0488*/ 	.word	0x00000a30
        /*048c*/ 	.word	0x0000fff0


	//   ....[1]....
        /*0490*/ 	.word	0x00010280
        /*0494*/ 	.word	0x0000fff0


	//----- nvinfo : EIATTR_INT_WARP_WIDE_INSTR_OFFSETS
	.align		4
.L_981:
        /*0498*/ 	.byte	0x04, 0x31
        /*049a*/ 	.short	(.L_983 - .L_982)


	//   ....[0]....
.L_982:
        /*049c*/ 	.word	0x00000130


	//   ....[1]....
        /*04a0*/ 	.word	0x00000170


	//   ....[2]....
        /*04a4*/ 	.word	0x000001e0


	//   ....[3]....
        /*04a8*/ 	.word	0x00014f90


	//   ....[4]....
        /*04ac*/ 	.word	0x00015020


	//   ....[5]....
        /*04b0*/ 	.word	0x000186c0


	//   ....[6]....
        /*04b4*/ 	.word	0x00018750


	//----- nvinfo : EIATTR_COOP_GROUP_MASK_REGIDS
	.align		4
.L_983:
        /*04b8*/ 	.byte	0x04, 0x29
        /*04ba*/ 	.short	(.L_985 - .L_984)


	//   ....[0]....
.L_984:
        /*04bc*/ 	.word	0xffffffff


	//   ....[1]....
        /*04c0*/ 	.word	0xffffffff


	//   ....[2]....
        /*04c4*/ 	.word	0xffffffff


	//   ....[3]....
        /*04c8*/ 	.word	0xffffffff


	//   ....[4]....
        /*04cc*/ 	.word	0xffffffff


	//   ....[5]....
        /*04d0*/ 	.word	0xffffffff


	//   ....[6]....
        /*04d4*/ 	.word	0xffffffff


	//   ....[7]....
        /*04d8*/ 	.word	0xffffffff


	//   ....[8]....
        /*04dc*/ 	.word	0xffffffff


	//   ....[9]....
        /*04e0*/ 	.word	0xffffffff


	//   ....[10]....
        /*04e4*/ 	.word	0xffffffff


	//   ....[11]....
        /*04e8*/ 	.word	0xffffffff


	//   ....[12]....
        /*04ec*/ 	.word	0xffffffff


	//   ....[13]....
        /*04f0*/ 	.word	0xffffffff


	//   ....[14]....
        /*04f4*/ 	.word	0xffffffff


	//   ....[15]....
        /*04f8*/ 	.word	0xffffffff


	//   ....[16]....
        /*04fc*/ 	.word	0xffffffff


	//   ....[17]....
        /*0500*/ 	.word	0xffffffff


	//   ....[18]....
        /*0504*/ 	.word	0xffffffff


	//   ....[19]....
        /*0508*/ 	.word	0xffffffff


	//   ....[20]....
        /*050c*/ 	.word	0xffffffff


	//   ....[21]....
        /*0510*/ 	.word	0xffffffff


	//   ....[22]....
        /*0514*/ 	.word	0xffffffff


	//   ....[23]....
        /*0518*/ 	.word	0xffffffff


	//   ....[24]....
        /*051c*/ 	.word	0xffffffff


	//   ....[25]....
        /*0520*/ 	.word	0xffffffff


	//   ....[26]....
        /*0524*/ 	.word	0xffffffff


	//   ....[27]....
        /*0528*/ 	.word	0xffffffff


	//   ....[28]....
        /*052c*/ 	.word	0xffffffff


	//   ....[29]....
        /*0530*/ 	.word	0xffffffff


	//   ....[30]....
        /*0534*/ 	.word	0xffffffff


	//   ....[31]....
        /*0538*/ 	.word	0xffffffff


	//   ....[32]....
        /*053c*/ 	.word	0xffffffff


	//   ....[33]....
        /*0540*/ 	.word	0xffffffff


	//   ....[34]....
        /*0544*/ 	.word	0xffffffff


	//   ....[35]....
        /*0548*/ 	.word	0xffffffff


	//   ....[36]....
        /*054c*/ 	.word	0xffffffff


	//   ....[37]....
        /*0550*/ 	.word	0xffffffff


	//   ....[38]....
        /*0554*/ 	.word	0xffffffff


	//   ....[39]....
        /*0558*/ 	.word	0xffffffff


	//   ....[40]....
        /*055c*/ 	.word	0xffffffff


	//   ....[41]....
        /*0560*/ 	.word	0xffffffff


	//   ....[42]....
        /*0564*/ 	.word	0xffffffff


	//   ....[43]....
        /*0568*/ 	.word	0xffffffff


	//   ....[44]....
        /*056c*/ 	.word	0xffffffff


	//   ....[45]....
        /*0570*/ 	.word	0xffffffff


	//   ....[46]....
        /*0574*/ 	.word	0xffffffff


	//   ....[47]....
        /*0578*/ 	.word	0xffffffff


	//   ....[48]....
        /*057c*/ 	.word	0xffffffff


	//   ....[49]....
        /*0580*/ 	.word	0xffffffff


	//   ....[50]....
        /*0584*/ 	.word	0xffffffff


	//   ....[51]....
        /*0588*/ 	.word	0xffffffff


	//   ....[52]....
        /*058c*/ 	.word	0xffffffff


	//   ....[53]....
        /*0590*/ 	.word	0xffffffff


	//   ....[54]....
        /*0594*/ 	.word	0xffffffff


	//   ....[55]....
        /*0598*/ 	.word	0xffffffff


	//   ....[56]....
        /*059c*/ 	.word	0xffffffff


	//   ....[57]....
        /*05a0*/ 	.word	0xffffffff


	//   ....[58]....
        /*05a4*/ 	.word	0xffffffff


	//   ....[59]....
        /*05a8*/ 	.word	0xffffffff


	//   ....[60]....
        /*05ac*/ 	.word	0xffffffff


	//   ....[61]....
        /*05b0*/ 	.word	0xffffffff


	//   ....[62]....
        /*05b4*/ 	.word	0xffffffff


	//   ....[63]....
        /*05b8*/ 	.word	0xffffffff


	//   ....[64]....
        /*05bc*/ 	.word	0xffffffff


	//   ....[65]....
        /*05c0*/ 	.word	0xffffffff


	//   ....[66]....
        /*05c4*/ 	.word	0xffffffff


	//   ....[67]....
        /*05c8*/ 	.word	0xffffffff


	//   ....[68]....
        /*05cc*/ 	.word	0xffffffff


	//   ....[69]....
        /*05d0*/ 	.word	0xffffffff


	//   ....[70]....
        /*05d4*/ 	.word	0xffffffff


	//   ....[71]....
        /*05d8*/ 	.word	0xffffffff


	//   ....[72]....
        /*05dc*/ 	.word	0xffffffff


	//   ....[73]....
        /*05e0*/ 	.word	0xffffffff


	//   ....[74]....
        /*05e4*/ 	.word	0xffffffff


	//   ....[75]....
        /*05e8*/ 	.word	0xffffffff


	//   ....[76]....
        /*05ec*/ 	.word	0xffffffff


	//   ....[77]....
        /*05f0*/ 	.word	0xffffffff


	//   ....[78]....
        /*05f4*/ 	.word	0xffffffff


	//   ....[79]....
        /*05f8*/ 	.word	0xffffffff


	//   ....[80]....
        /*05fc*/ 	.word	0xffffffff


	//   ....[81]....
        /*0600*/ 	.word	0xffffffff


	//   ....[82]....
        /*0604*/ 	.word	0xffffffff


	//   ....[83]....
        /*0608*/ 	.word	0xffffffff


	//   ....[84]....
        /*060c*/ 	.word	0xffffffff


	//   ....[85]....
        /*0610*/ 	.word	0xffffffff


	//   ....[86]....
        /*0614*/ 	.word	0xffffffff


	//   ....[87]....
        /*0618*/ 	.word	0xffffffff


	//   ....[88]....
        /*061c*/ 	.word	0xffffffff


	//   ....[89]....
        /*0620*/ 	.word	0xffffffff


	//   ....[90]....
        /*0624*/ 	.word	0xffffffff


	//   ....[91]....
        /*0628*/ 	.word	0xffffffff


	//   ....[92]....
        /*062c*/ 	.word	0xffffffff


	//   ....[93]....
        /*0630*/ 	.word	0xffffffff


	//   ....[94]....
        /*0634*/ 	.word	0xffffffff


	//   ....[95]....
        /*0638*/ 	.word	0xffffffff


	//   ....[96]....
        /*063c*/ 	.word	0xffffffff


	//   ....[97]....
        /*0640*/ 	.word	0xffffffff


	//   ....[98]....
        /*0644*/ 	.word	0xffffffff


	//   ....[99]....
        /*0648*/ 	.word	0xffffffff


	//   ....[100]....
        /*064c*/ 	.word	0xffffffff


	//   ....[101]....
        /*0650*/ 	.word	0xffffffff


	//   ....[102]....
        /*0654*/ 	.word	0xffffffff


	//   ....[103]....
        /*0658*/ 	.word	0xffffffff


	//   ....[104]....
        /*065c*/ 	.word	0xffffffff


	//   ....[105]....
        /*0660*/ 	.word	0xffffffff


	//   ....[106]....
        /*0664*/ 	.word	0xffffffff


	//   ....[107]....
        /*0668*/ 	.word	0xffffffff


	//   ....[108]....
        /*066c*/ 	.word	0xffffffff


	//   ....[109]....
        /*0670*/ 	.word	0xffffffff


	//   ....[110]....
        /*0674*/ 	.word	0xffffffff


	//   ....[111]....
        /*0678*/ 	.word	0x0500000f


	//   ....[112]....
        /*067c*/ 	.word	0x0500000f


	//   ....[113]....
        /*0680*/ 	.word	0x0500000f


	//   ....[114]....
        /*0684*/ 	.word	0x0500000f


	//   ....[115]....
        /*0688*/ 	.word	0x0500000f


	//   ....[116]....
        /*068c*/ 	.word	0x0500000f


	//   ....[117]....
        /*0690*/ 	.word	0x0500000f


	//   ....[118]....
        /*0694*/ 	.word	0x0500000f


	//   ....[119]....
        /*0698*/ 	.word	0x0500000f


	//   ....[120]....
        /*069c*/ 	.word	0x0500000f


	//   ....[121]....
        /*06a0*/ 	.word	0x0500000f


	//   ....[122]....
        /*06a4*/ 	.word	0x0500000f


	//   ....[123]....
        /*06a8*/ 	.word	0x0500000f


	//   ....[124]....
        /*06ac*/ 	.word	0x0500000f


	//   ....[125]....
        /*06b0*/ 	.word	0x0500000f


	//   ....[126]....
        /*06b4*/ 	.word	0x0500000f


	//   ....[127]....
        /*06b8*/ 	.word	0x0500000f


	//   ....[128]....
        /*06bc*/ 	.word	0x0500000f


	//   ....[129]....
        /*06c0*/ 	.word	0x0500000f


	//   ....[130]....
        /*06c4*/ 	.word	0x0500000f


	//   ....[131]....
        /*06c8*/ 	.word	0x0500000f


	//   ....[132]....
        /*06cc*/ 	.word	0x0500000f


	//   ....[133]....
        /*06d0*/ 	.word	0x0500000f


	//   ....[134]....
        /*06d4*/ 	.word	0x0500000f


	//   ....[135]....
        /*06d8*/ 	.word	0x0500000f


	//   ....[136]....
        /*06dc*/ 	.word	0x0500000f


	//   ....[137]....
        /*06e0*/ 	.word	0x0500000f


	//   ....[138]....
        /*06e4*/ 	.word	0x0500000f


	//   ....[139]....
        /*06e8*/ 	.word	0x0500000f


	//   ....[140]....
        /*06ec*/ 	.word	0x0500000f


	//   ....[141]....
        /*06f0*/ 	.word	0x0500000f


	//   ....[142]....
        /*06f4*/ 	.word	0x0500000f


	//   ....[143]....
        /*06f8*/ 	.word	0x0500000f


	//   ....[144]....
        /*06fc*/ 	.word	0x0500000f


	//   ....[145]....
        /*0700*/ 	.word	0x0500000f


	//   ....[146]....
        /*0704*/ 	.word	0x0500000f


	//----- nvinfo : EIATTR_COOP_GROUP_INSTR_OFFSETS
	.align		4
.L_985:
        /*0708*/ 	.byte	0x04, 0x28
        /*070a*/ 	.short	(.L_987 - .L_986)


	//   ....[0]....
.L_986:
        /*070c*/ 	.word	0x00000070


	//   ....[1]....
        /*0710*/ 	.word	0x00000140


	//   ....[2]....
        /*0714*/ 	.word	0x00000190


	//   ....[3]....
        /*0718*/ 	.word	0x000003c0


	//   ....[4]....
        /*071c*/ 	.word	0x00000520


	//   ....[5]....
        /*0720*/ 	.word	0x00000640


	//   ....[6]....
        /*0724*/ 	.word	0x000007a0


	//   ....[7]....
        /*0728*/ 	.word	0x00001e80


	//   ....[8]....
        /*072c*/ 	.word	0x00002ae0


	//   ....[9]....
        /*0730*/ 	.word	0x00003400


	//   ....[10]....
        /*0734*/ 	.word	0x000042d0


	//   ....[11]....
        /*0738*/ 	.word	0x000043c0


	//   ....[12]....
        /*073c*/ 	.word	0x00004c60


	//   ....[13]....
        /*0740*/ 	.word	0x00004cc0


	//   ....[14]....
        /*0744*/ 	.word	0x00006c20


	//   ....[15]....
        /*0748*/ 	.word	0x00006e50


	//   ....[16]....
        /*074c*/ 	.word	0x00007a40


	//   ....[17]....
        /*0750*/ 	.word	0x00007b40


	//   ....[18]....
        /*0754*/ 	.word	0x000083b0


	//   ....[19]....
        /*0758*/ 	.word	0x00008410


	//   ....[20]....
        /*075c*/ 	.word	0x0000a580


	//   ....[21]....
        /*0760*/ 	.word	0x0000a5f0


	//   ....[22]....
        /*0764*/ 	.word	0x0000ad00


	//   ....[23]....
        /*0768*/ 	.word	0x0000aea0


	//   ....[24]....
        /*076c*/ 	.word	0x0000d030


	//   ....[25]....
        /*0770*/ 	.word	0x0000d2d0


	//   ....[26]....
        /*0774*/ 	.word	0x0000de20


	//   ....[27]....
        /*0778*/ 	.word	0x0000de40


	//   ....[28]....
        /*077c*/ 	.word	0x0000e800


	//   ....[29]....
        /*0780*/ 	.word	0x0000e870


	//   ....[30]....
        /*0784*/ 	.word	0x0000f930


	//   ....[31]....
        /*0788*/ 	.word	0x0000f970


	//   ....[32]....
        /*078c*/ 	.word	0x0000faa0


	//   ....[33]....
        /*0790*/ 	.word	0x0000fac0


	//   ....[34]....
        /*0794*/ 	.word	0x00010db0


	//   ....[35]....
        /*0798*/ 	.word	0x00010df0


	//   ....[36]....
        /*079c*/ 	.word	0x00010e10


	//   ....[37]....
        /*07a0*/ 	.word	0x00010e40


	//   ....[38]....
        /*07a4*/ 	.word	0x00011510


	//   ....[39]....
        /*07a8*/ 	.word	0x00011540


	//   ....[40]....
        /*07ac*/ 	.word	0x00011600


	//   ....[41]....
        /*07b0*/ 	.word	0x00011620


	//   ....[42]....
        /*07b4*/ 	.word	0x000116e0


	//   ....[43]....
        /*07b8*/ 	.word	0x00011700


	//   ....[44]....
        /*07bc*/ 	.word	0x000117d0


	//   ....[45]....
        /*07c0*/ 	.word	0x000117f0


	//   ....[46]....
        /*07c4*/ 	.word	0x00011bb0


	//   ....[47]....
        /*07c8*/ 	.word	0x00011bc0


	//   ....[48]....
        /*07cc*/ 	.word	0x00012010


	//   ....[49]....
        /*07d0*/ 	.word	0x00012020


	//   ....[50]....
        /*07d4*/ 	.word	0x00012d50


	//   ....[51]....
        /*07d8*/ 	.word	0x00012d70


	//   ....[52]....
        /*07dc*/ 	.word	0x00012e30


	//   ....[53]....
        /*07e0*/ 	.word	0x00012e50


	//   ....[54]....
        /*07e4*/ 	.word	0x00012f10


	//   ....[55]....
        /*07e8*/ 	.word	0x00012f30


	//   ....[56]....
        /*07ec*/ 	.word	0x00013000


	//   ....[57]....
        /*07f0*/ 	.word	0x00013020


	//   ....[58]....
        /*07f4*/ 	.word	0x00013180


	//   ....[59]....
        /*07f8*/ 	.word	0x000133b0


	//   ....[60]....
        /*07fc*/ 	.word	0x000133e0


	//   ....[61]....
        /*0800*/ 	.word	0x00013410


	//   ....[62]....
        /*0804*/ 	.word	0x00013440


	//   ....[63]....
        /*0808*/ 	.word	0x00013470


	//   ....[64]....
        /*080c*/ 	.word	0x000134a0


	//   ....[65]....
        /*0810*/ 	.word	0x00013640


	//   ....[66]....
        /*0814*/ 	.word	0x00013670


	//   ....[67]....
        /*0818*/ 	.word	0x000136a0


	//   ....[68]....
        /*081c*/ 	.word	0x000136d0


	//   ....[69]....
        /*0820*/ 	.word	0x00013700


	//   ....[70]....
        /*0824*/ 	.word	0x00013730


	//   ....[71]....
        /*0828*/ 	.word	0x000137d0


	//   ....[72]....
        /*082c*/ 	.word	0x00013800


	//   ....[73]....
        /*0830*/ 	.word	0x00013810


	//   ....[74]....
        /*0834*/ 	.word	0x00013840


	//   ....[75]....
        /*0838*/ 	.word	0x00015560


	//   ....[76]....
        /*083c*/ 	.word	0x000160e0


	//   ....[77]....
        /*0840*/ 	.word	0x000160f0


	//   ....[78]....
        /*0844*/ 	.word	0x00016120


	//   ....[79]....
        /*0848*/ 	.word	0x00016130


	//   ....[80]....
        /*084c*/ 	.word	0x00016240


	//   ....[81]....
        /*0850*/ 	.word	0x00016250


	//   ....[82]....
        /*0854*/ 	.word	0x000162e0


	//   ....[83]....
        /*0858*/ 	.word	0x000162f0


	//   ....[84]....
        /*085c*/ 	.word	0x00016380


	//   ....[85]....
        /*0860*/ 	.word	0x00016390


	//   ....[86]....
        /*0864*/ 	.word	0x00016420


	//   ....[87]....
        /*0868*/ 	.word	0x00016430


	//   ....[88]....
        /*086c*/ 	.word	0x000164c0


	//   ....[89]....
        /*0870*/ 	.word	0x000164d0


	//   ....[90]....
        /*0874*/ 	.word	0x00016520


	//   ....[91]....
        /*0878*/ 	.word	0x00016550


	//   ....[92]....
        /*087c*/ 	.word	0x00018df0


	//   ....[93]....
        /*0880*/ 	.word	0x00018e70


	//   ....[94]....
        /*0884*/ 	.word	0x00018ea0


	//   ....[95]....
        /*0888*/ 	.word	0x00018eb0


	//   ....[96]....
        /*088c*/ 	.word	0x00018ee0


	//   ....[97]....
        /*0890*/ 	.word	0x00018f10


	//   ....[98]....
        /*0894*/ 	.word	0x00018f40


	//   ....[99]....
        /*0898*/ 	.word	0x00018f70


	//   ....[100]....
        /*089c*/ 	.word	0x00019130


	//   ....[101]....
        /*08a0*/ 	.word	0x00019160


	//   ....[102]....
        /*08a4*/ 	.word	0x00019190


	//   ....[103]....
        /*08a8*/ 	.word	0x000191c0


	//   ....[104]....
        /*08ac*/ 	.word	0x000191f0


	//   ....[105]....
        /*08b0*/ 	.word	0x00019220


	//   ....[106]....
        /*08b4*/ 	.word	0x000192f0


	//   ....[107]....
        /*08b8*/ 	.word	0x00019310


	//   ....[108]....
        /*08bc*/ 	.word	0x00019320


	//   ....[109]....
        /*08c0*/ 	.word	0x000193a0


	//   ....[110]....
        /*08c4*/ 	.word	0x00019ed0


	//   ....[111]....
        /*08c8*/ 	.word	0x0001a540


	//   ....[112]....
        /*08cc*/ 	.word	0x0001a720


	//   ....[113]....
        /*08d0*/ 	.word	0x0001a770


	//   ....[114]....
        /*08d4*/ 	.word	0x0001a7d0


	//   ....[115]....
        /*08d8*/ 	.word	0x0001a870


	//   ....[116]....
        /*08dc*/ 	.word	0x0001a930


	//   ....[117]....
        /*08e0*/ 	.word	0x0001aa40


	//   ....[118]....
        /*08e4*/ 	.word	0x0001aaa0


	//   ....[119]....
        /*08e8*/ 	.word	0x0001aba0


	//   ....[120]....
        /*08ec*/ 	.word	0x0001ac00


	//   ....[121]....
        /*08f0*/ 	.word	0x0001ad00


	//   ....[122]....
        /*08f4*/ 	.word	0x0001ad60


	//   ....[123]....
        /*08f8*/ 	.word	0x0001ae60


	//   ....[124]....
        /*08fc*/ 	.word	0x0001aec0


	//   ....[125]....
        /*0900*/ 	.word	0x0001afa0


	//   ....[126]....
        /*0904*/ 	.word	0x0001b020


	//   ....[127]....
        /*0908*/ 	.word	0x0001b100


	//   ....[128]....
        /*090c*/ 	.word	0x0001b430


	//   ....[129]....
        /*0910*/ 	.word	0x0001b4d0


	//   ....[130]....
        /*0914*/ 	.word	0x0001b660


	//   ....[131]....
        /*0918*/ 	.word	0x0001b6d0


	//   ....[132]....
        /*091c*/ 	.word	0x0001b740


	//   ....[133]....
        /*0920*/ 	.word	0x0001b7b0


	//   ....[134]....
        /*0924*/ 	.word	0x0001b820


	//   ....[135]....
        /*0928*/ 	.word	0x0001b8a0


	//   ....[136]....
        /*092c*/ 	.word	0x0001b940


	//   ....[137]....
        /*0930*/ 	.word	0x0001b9e0


	//   ....[138]....
        /*0934*/ 	.word	0x0001ba50


	//   ....[139]....
        /*0938*/ 	.word	0x0001bac0


	//   ....[140]....
        /*093c*/ 	.word	0x0001bb30


	//   ....[141]....
        /*0940*/ 	.word	0x0001bbb0


	//   ....[142]....
        /*0944*/ 	.word	0x0001bc30


	//   ....[143]....
        /*0948*/ 	.word	0x0001bce0


	//   ....[144]....
        /*094c*/ 	.word	0x0001bd30


	//   ....[145]....
        /*0950*/ 	.word	0x0001bdf0


	//   ....[146]....
        /*0954*/ 	.word	0x0001bf20


	//----- nvinfo : EIATTR_REG_RECONFIG
	.align		4
.L_987:
        /*0958*/ 	.byte	0x01, 0x54
	.zero		2


	//----- nvinfo : EIATTR_SYSCALL_OFFSETS
	.align		4
        /*095c*/ 	.byte	0x04, 0x46
        /*095e*/ 	.short	(.L_989 - .L_988)


	//   ....[0]....
.L_988:
        /*0960*/ 	.word	0x00002060


	//   ....[1]....
        /*0964*/ 	.word	0x00015190


	//   ....[2]....
        /*0968*/ 	.word	0x000152e0


	//   ....[3]....
        /*096c*/ 	.word	0x000153d0


	//   ....[4]....
        /*0970*/ 	.word	0x00015c50


	//----- nvinfo : EIATTR_MBARRIER_INSTR_OFFSETS
	.align		4
.L_989:
        /*0974*/ 	.byte	0x04, 0x39
        /*0976*/ 	.short	(.L_991 - .L_990)


	//   ....[0]....
.L_990:
        /*0978*/ 	.word	0x00000270
        /*097c*/ 	.word	0x000000ff
        /*0980*/ 	.word	0x00028800
        /*0984*/ 	.short	0x0100
        /*0986*/ 	.byte	0x08
	.zero		1


	//   ....[1]....
        /*0988*/ 	.word	0x00000280
        /*098c*/ 	.word	0x000000ff
        /*0990*/ 	.word	0x00028820
        /*0994*/ 	.short	0x0100
        /*0996*/ 	.byte	0x08
	.zero		1


	//   ....[2]....
        /*0998*/ 	.word	0x00000370
        /*099c*/ 	.word	0x000000ff
        /*09a0*/ 	.word	0x00028830
        /*09a4*/ 	.short	0x0100
        /*09a6*/ 	.byte	0x08
	.zero		1


	//   ....[3]....
        /*09a8*/ 	.word	0x00000380
        /*09ac*/ 	.word	0x000000ff
        /*09b0*/ 	.word	0x00028840
        /*09b4*/ 	.short	0x0100
        /*09b6*/ 	.byte	0x08
	.zero		1


	//   ....[4]....
        /*09b8*/ 	.word	0x00000390
        /*09bc*/ 	.word	0x000000ff
        /*09c0*/ 	.word	0x00028838
        /*09c4*/ 	.short	0x0100
        /*09c6*/ 	.byte	0x08
	.zero		1


	//   ....[5]....
        /*09c8*/ 	.word	0x000003a0
        /*09cc*/ 	.word	0x000000ff
        /*09d0*/ 	.word	0x00028848
        /*09d4*/ 	.short	0x0100
        /*09d6*/ 	.byte	0x08
	.zero		1


	//   ....[6]....
        /*09d8*/ 	.word	0x000004d0
        /*09dc*/ 	.word	0x000000ff
        /*09e0*/ 	.word	0x00028850
        /*09e4*/ 	.short	0x0100
        /*09e6*/ 	.byte	0x08
	.zero		1


	//   ....[7]....
        /*09e8*/ 	.word	0x000004e0
        /*09ec*/ 	.word	0x000000ff
        /*09f0*/ 	.word	0x00028860
        /*09f4*/ 	.short	0x0100
        /*09f6*/ 	.byte	0x08
	.zero		1


	//   ....[8]....
        /*09f8*/ 	.word	0x000004f0
        /*09fc*/ 	.word	0x000000ff
        /*0a00*/ 	.word	0x00028858
        /*0a04*/ 	.short	0x0100
        /*0a06*/ 	.byte	0x08
	.zero		1


	//   ....[9]....
        /*0a08*/ 	.word	0x00000500
        /*0a0c*/ 	.word	0x000000ff
        /*0a10*/ 	.word	0x00028868
        /*0a14*/ 	.short	0x0100
        /*0a16*/ 	.byte	0x08
	.zero		1


	//   ....[10]....
        /*0a18*/ 	.word	0x000005f0
        /*0a1c*/ 	.word	0x000000ff
        /*0a20*/ 	.word	0x00028870
        /*0a24*/ 	.short	0x0100
        /*0a26*/ 	.byte	0x06
	.zero		1


	//   ....[11]....
        /*0a28*/ 	.word	0x00000600
        /*0a2c*/ 	.word	0x000000ff
        /*0a30*/ 	.word	0x00028880
        /*0a34*/ 	.short	0x0100
        /*0a36*/ 	.byte	0x06
	.zero		1


	//   ....[12]....
        /*0a38*/ 	.word	0x00000610
        /*0a3c*/ 	.word	0x000000ff
        /*0a40*/ 	.word	0x00028878
        /*0a44*/ 	.short	0x0100
        /*0a46*/ 	.byte	0x06
	.zero		1


	//   ....[13]....
        /*0a48*/ 	.word	0x00000620
        /*0a4c*/ 	.word	0x000000ff
        /*0a50*/ 	.word	0x00028888
        /*0a54*/ 	.short	0x0100
        /*0a56*/ 	.byte	0x06
	.zero		1


	//   ....[14]....
        /*0a58*/ 	.word	0x00000750
        /*0a5c*/ 	.word	0x000000ff
        /*0a60*/ 	.word	0x00028890
        /*0a64*/ 	.short	0x0100
        /*0a66*/ 	.byte	0x08
	.zero		1


	//   ....[15]....
        /*0a68*/ 	.word	0x00000760
        /*0a6c*/ 	.word	0x000000ff
        /*0a70*/ 	.word	0x000288a0
        /*0a74*/ 	.short	0x0100
        /*0a76*/ 	.byte	0x08
	.zero		1


	//   ....[16]....
        /*0a78*/ 	.word	0x00000770
        /*0a7c*/ 	.word	0x000000ff
        /*0a80*/ 	.word	0x00028898
        /*0a84*/ 	.short	0x0100
        /*0a86*/ 	.byte	0x08
	.zero		1


	//   ....[17]....
        /*0a88*/ 	.word	0x00000780
        /*0a8c*/ 	.word	0x000000ff
        /*0a90*/ 	.word	0x000288a8
        /*0a94*/ 	.short	0x0100
        /*0a96*/ 	.byte	0x08
	.zero		1


	//   ....[18]....
        /*0a98*/ 	.word	0x000008b0
        /*0a9c*/ 	.word	0x000000ff
        /*0aa0*/ 	.word	0x000288b0
        /*0aa4*/ 	.short	0x0100
        /*0aa6*/ 	.byte	0x08
	.zero		1


	//   ....[19]....
        /*0aa8*/ 	.word	0x000008c0
        /*0aac*/ 	.word	0x000000ff
        /*0ab0*/ 	.word	0x000288c0
        /*0ab4*/ 	.short	0x0100
        /*0ab6*/ 	.byte	0x08
	.zero		1


	//   ....[20]....
        /*0ab8*/ 	.word	0x000008d0
        /*0abc*/ 	.word	0x000000ff
        /*0ac0*/ 	.word	0x000288b8
        /*0ac4*/ 	.short	0x0100
        /*0ac6*/ 	.byte	0x08
	.zero		1


	//   ....[21]....
        /*0ac8*/ 	.word	0x000008e0
        /*0acc*/ 	.word	0x000000ff
        /*0ad0*/ 	.word	0x000288c8
        /*0ad4*/ 	.short	0x0100
        /*0ad6*/ 	.byte	0x08
	.zero		1


	//   ....[22]....
        /*0ad8*/ 	.word	0x000020e0
        /*0adc*/ 	.word	0x000000ff
        /*0ae0*/ 	.word	0x00028800
        /*0ae4*/ 	.short	0x010a
        /*0ae6*/ 	.byte	0x29
	.zero		1


	//   ....[23]....
        /*0ae8*/ 	.word	0x00002160
        /*0aec*/ 	.word	0x0000000f
        /*0af0*/ 	.word	0x00028830
        /*0af4*/ 	.short	0x010a
        /*0af6*/ 	.byte	0x3f
	.zero		1


	//   ....[24]....
        /*0af8*/ 	.word	0x000021d0
        /*0afc*/ 	.word	0x0000000f
        /*0b00*/ 	.word	0x00028830
        /*0b04*/ 	.short	0x010a
        /*0b06*/ 	.byte	0x3f
	.zero		1


	//   ....[25]....
        /*0b08*/ 	.word	0x000028c0
        /*0b0c*/ 	.word	0x0000000f
        /*0b10*/ 	.word	0x00000000
        /*0b14*/ 	.short	0x0101
        /*0b16*/ 	.byte	0x3f
	.zero		1


	//   ....[26]....
        /*0b18*/ 	.word	0x00005c70
        /*0b1c*/ 	.word	0x000000ff
        /*0b20*/ 	.word	0x00028830
        /*0b24*/ 	.short	0x010a
        /*0b26*/ 	.byte	0x06
	.zero		1


	//   ....[27]....
        /*0b28*/ 	.word	0x00005cb0
        /*0b2c*/ 	.word	0x000000ff
        /*0b30*/ 	.word	0x00028830
        /*0b34*/ 	.short	0x010a
        /*0b36*/ 	.byte	0x06
	.zero		1


	//   ....[28]....
        /*0b38*/ 	.word	0x00005ff0
        /*0b3c*/ 	.word	0x000000ff
        /*0b40*/ 	.word	0x00028850
        /*0b44*/ 	.short	0x010a
        /*0b46*/ 	.byte	0x06
	.zero		1


	//   ....[29]....
        /*0b48*/ 	.word	0x00006030
        /*0b4c*/ 	.word	0x000000ff
        /*0b50*/ 	.word	0x00028850
        /*0b54*/ 	.short	0x010a
        /*0b56*/ 	.byte	0x06
	.zero		1


	//   ....[30]....
        /*0b58*/ 	.word	0x00006c50
        /*0b5c*/ 	.word	0x00000009
        /*0b60*/ 	.word	0x00000000
        /*0b64*/ 	.short	0x0101
        /*0b66*/ 	.byte	0x3f
	.zero		1


	//   ....[31]....
        /*0b68*/ 	.word	0x00008b80
        /*0b6c*/ 	.word	0x0000000d
        /*0b70*/ 	.word	0x00000000
        /*0b74*/ 	.short	0x0101
        /*0b76*/ 	.byte	0x3f
	.zero		1


	//   ....[32]....
        /*0b78*/ 	.word	0x00009830
        /*0b7c*/ 	.word	0x000000ff
        /*0b80*/ 	.word	0x00028830
        /*0b84*/ 	.short	0x010a
        /*0b86*/ 	.byte	0x06
	.zero		1


	//   ....[33]....
        /*0b88*/ 	.word	0x00009870
        /*0b8c*/ 	.word	0x000000ff
        /*0b90*/ 	.word	0x00028830
        /*0b94*/ 	.short	0x010a
        /*0b96*/ 	.byte	0x06
	.zero		1


	//   ....[34]....
        /*0b98*/ 	.word	0x00009bb0
        /*0b9c*/ 	.word	0x000000ff
        /*0ba0*/ 	.word	0x00028850
        /*0ba4*/ 	.short	0x010a
        /*0ba6*/ 	.byte	0x06
	.zero		1


	//   ....[35]....
        /*0ba8*/ 	.word	0x00009bf0
        /*0bac*/ 	.word	0x000000ff
        /*0bb0*/ 	.word	0x00028850
        /*0bb4*/ 	.short	0x010a
        /*0bb6*/ 	.byte	0x06
	.zero		1


	//   ....[36]....
        /*0bb8*/ 	.word	0x0000b4b0
        /*0bbc*/ 	.word	0x00000009
        /*0bc0*/ 	.word	0x00000000
        /*0bc4*/ 	.short	0x0101
        /*0bc6*/ 	.byte	0x3f
	.zero		1


	//   ....[37]....
        /*0bc8*/ 	.word	0x0000b560
        /*0bcc*/ 	.word	0x00000026
        /*0bd0*/ 	.word	0x00000000
        /*0bd4*/ 	.short	0x0101
        /*0bd6*/ 	.byte	0x3f
	.zero		1


	//   ....[38]....
        /*0bd8*/ 	.word	0x0000c0a0
        /*0bdc*/ 	.word	0x000000ff
        /*0be0*/ 	.word	0x00028830
        /*0be4*/ 	.short	0x010a
        /*0be6*/ 	.byte	0x06
	.zero		1


	//   ....[39]....
        /*0be8*/ 	.word	0x0000c0e0
        /*0bec*/ 	.word	0x000000ff
        /*0bf0*/ 	.word	0x00028830
        /*0bf4*/ 	.short	0x010a
        /*0bf6*/ 	.byte	0x06
	.zero		1


	//   ....[40]....
        /*0bf8*/ 	.word	0x0000c420
        /*0bfc*/ 	.word	0x000000ff
        /*0c00*/ 	.word	0x00028850
        /*0c04*/ 	.short	0x010a
        /*0c06*/ 	.byte	0x06
	.zero		1


	//   ....[41]....
        /*0c08*/ 	.word	0x0000c460
        /*0c0c*/ 	.word	0x000000ff
        /*0c10*/ 	.word	0x00028850
        /*0c14*/ 	.short	0x010a
        /*0c16*/ 	.byte	0x06
	.zero		1


	//   ....[42]....
        /*0c18*/ 	.word	0x0000d060
        /*0c1c*/ 	.word	0x00000008
        /*0c20*/ 	.word	0x00000000
        /*0c24*/ 	.short	0x0101
        /*0c26*/ 	.byte	0x3f
	.zero		1


	//   ....[43]....
        /*0c28*/ 	.word	0x0000edb0
        /*0c2c*/ 	.word	0x0000000d
        /*0c30*/ 	.word	0x00000000
        /*0c34*/ 	.short	0x0101
        /*0c36*/ 	.byte	0x3f
	.zero		1


	//   ....[44]....
        /*0c38*/ 	.word	0x0000f8a0
        /*0c3c*/ 	.word	0x000000ff
        /*0c40*/ 	.word	0x00028850
        /*0c44*/ 	.short	0x010a
        /*0c46*/ 	.byte	0x05
	.zero		1


	//   ....[45]....
        /*0c48*/ 	.word	0x0000f8e0
        /*0c4c*/ 	.word	0x000000ff
        /*0c50*/ 	.word	0x00028850
        /*0c54*/ 	.short	0x010a
        /*0c56*/ 	.byte	0x05
	.zero		1


	//   ....[46]....
        /*0c58*/ 	.word	0x0000fe20
        /*0c5c*/ 	.word	0x0000000b
        /*0c60*/ 	.word	0x00000000
        /*0c64*/ 	.short	0x0101
        /*0c66*/ 	.byte	0x3f
	.zero		1


	//   ....[47]....
        /*0c68*/ 	.word	0x00011500
        /*0c6c*/ 	.word	0x00000015
        /*0c70*/ 	.word	0x00000000
        /*0c74*/ 	.short	0x0101
        /*0c76*/ 	.byte	0x3f
	.zero		1


	//   ....[48]....
        /*0c78*/ 	.word	0x000119b0
        /*0c7c*/ 	.word	0x00000015
        /*0c80*/ 	.word	0x00000000
        /*0c84*/ 	.short	0x0101
        /*0c86*/ 	.byte	0x3f
	.zero		1


	//   ....[49]....
        /*0c88*/ 	.word	0x000157d0
        /*0c8c*/ 	.word	0x00000000
        /*0c90*/ 	.word	0x00028840
        /*0c94*/ 	.short	0x010a
        /*0c96*/ 	.byte	0x3f
	.zero		1


	//   ....[50]....
        /*0c98*/ 	.word	0x00016620
        /*0c9c*/ 	.word	0x00000012
        /*0ca0*/ 	.word	0x00028800
        /*0ca4*/ 	.short	0x0107
        /*0ca6*/ 	.byte	0x3f
	.zero		1


	//   ....[51]....
        /*0ca8*/ 	.word	0x00016730
        /*0cac*/ 	.word	0x00000012
        /*0cb0*/ 	.word	0x00028800
        /*0cb4*/ 	.short	0x0101
        /*0cb6*/ 	.byte	0x3f
	.zero		1


	//   ....[52]....
        /*0cb8*/ 	.word	0x00016750
        /*0cbc*/ 	.word	0x00000012
        /*0cc0*/ 	.word	0x00028820
        /*0cc4*/ 	.short	0x010a
        /*0cc6*/ 	.byte	0x3f
	.zero		1


	//   ....[53]....
        /*0cc8*/ 	.word	0x00016b70
        /*0ccc*/ 	.word	0x00000003
        /*0cd0*/ 	.word	0x00028840
        /*0cd4*/ 	.short	0x010a
        /*0cd6*/ 	.byte	0x3f
	.zero		1


	//   ....[54]....
        /*0cd8*/ 	.word	0x00016f10
        /*0cdc*/ 	.word	0x00000003
        /*0ce0*/ 	.word	0x00000060
        /*0ce4*/ 	.short	0x010a
        /*0ce6*/ 	.byte	0x3f
	.zero		1


	//   ....[55]....
        /*0ce8*/ 	.word	0x00017590
        /*0cec*/ 	.word	0x00000003
        /*0cf0*/ 	.word	0x00028840
        /*0cf4*/ 	.short	0x010a
        /*0cf6*/ 	.byte	0x3f
	.zero		1


	//   ....[56]....
        /*0cf8*/ 	.word	0x00017930
        /*0cfc*/ 	.word	0x00000002
        /*0d00*/ 	.word	0x00000060
        /*0d04*/ 	.short	0x010a
        /*0d06*/ 	.byte	0x3f
	.zero		1


	//   ....[57]....
        /*0d08*/ 	.word	0x00017f00
        /*0d0c*/ 	.word	0x00000002
        /*0d10*/ 	.word	0x00028840
        /*0d14*/ 	.short	0x010a
        /*0d16*/ 	.byte	0x3f
	.zero		1


	//   ....[58]....
        /*0d18*/ 	.word	0x000182a0
        /*0d1c*/ 	.word	0x00000002
        /*0d20*/ 	.word	0x00000060
        /*0d24*/ 	.short	0x010a
        /*0d26*/ 	.byte	0x3f
	.zero		1


	//   ....[59]....
        /*0d28*/ 	.word	0x00018820
        /*0d2c*/ 	.word	0x00000000
        /*0d30*/ 	.word	0x00028860
        /*0d34*/ 	.short	0x010a
        /*0d36*/ 	.byte	0x3f
	.zero		1


	//   ....[60]....
        /*0d38*/ 	.word	0x00019e50
        /*0d3c*/ 	.word	0x00000000
        /*0d40*/ 	.word	0x00028820
        /*0d44*/ 	.short	0x010a
        /*0d46*/ 	.byte	0x3f
	.zero		1


	//   ....[61]....
        /*0d48*/ 	.word	0x0001a040
        /*0d4c*/ 	.word	0x00000006
        /*0d50*/ 	.word	0x00000000
        /*0d54*/ 	.short	0x010a
        /*0d56*/ 	.byte	0x3f
	.zero		1


	//   ....[62]....
        /*0d58*/ 	.word	0x0001a070
        /*0d5c*/ 	.word	0x00000007
        /*0d60*/ 	.word	0x00000000
        /*0d64*/ 	.short	0x010a
        /*0d66*/ 	.byte	0x3f
	.zero		1


	//   ....[63]....
        /*0d68*/ 	.word	0x0001a0d0
        /*0d6c*/ 	.word	0x00000004
        /*0d70*/ 	.word	0x00000000
        /*0d74*/ 	.short	0x010a
        /*0d76*/ 	.byte	0x3f
	.zero		1


	//   ....[64]....
        /*0d78*/ 	.word	0x0001a100
        /*0d7c*/ 	.word	0x00000003
        /*0d80*/ 	.word	0x00000000
        /*0d84*/ 	.short	0x010a
        /*0d86*/ 	.byte	0x3f
	.zero		1


	//   ....[65]....
        /*0d88*/ 	.word	0x0001a170
        /*0d8c*/ 	.word	0x00000003
        /*0d90*/ 	.word	0x00028800
        /*0d94*/ 	.short	0x010a
        /*0d96*/ 	.byte	0x3f
	.zero		1


	//   ....[66]....
        /*0d98*/ 	.word	0x0001a1c0
        /*0d9c*/ 	.word	0x0000000f
        /*0da0*/ 	.word	0x00028830
        /*0da4*/ 	.short	0x010a
        /*0da6*/ 	.byte	0x3f
	.zero		1


	//   ....[67]....
        /*0da8*/ 	.word	0x0001a220
        /*0dac*/ 	.word	0x00000008
        /*0db0*/ 	.word	0x00028830
        /*0db4*/ 	.short	0x010a
        /*0db6*/ 	.byte	0x3f
	.zero		1


	//   ....[68]....
        /*0db8*/ 	.word	0x0001a280
        /*0dbc*/ 	.word	0x00000008
        /*0dc0*/ 	.word	0x00028850
        /*0dc4*/ 	.short	0x010a
        /*0dc6*/ 	.byte	0x3f
	.zero		1


	//   ....[69]....
        /*0dc8*/ 	.word	0x0001a2e0
        /*0dcc*/ 	.word	0x00000009
        /*0dd0*/ 	.word	0x00028830
        /*0dd4*/ 	.short	0x010a
        /*0dd6*/ 	.byte	0x3f
	.zero		1


	//   ....[70]....
        /*0dd8*/ 	.word	0x0001a340
        /*0ddc*/ 	.word	0x00000009
        /*0de0*/ 	.word	0x00028850
        /*0de4*/ 	.short	0x010a
        /*0de6*/ 	.byte	0x3f
	.zero		1


	//   ....[71]....
        /*0de8*/ 	.word	0x0001a3a0
        /*0dec*/ 	.word	0x00000009
        /*0df0*/ 	.word	0x00028830
        /*0df4*/ 	.short	0x010a
        /*0df6*/ 	.byte	0x3f
	.zero		1


	//   ....[72]....
        /*0df8*/ 	.word	0x0001a400
        /*0dfc*/ 	.word	0x00000009
        /*0e00*/ 	.word	0x00028850
        /*0e04*/ 	.short	0x010a
        /*0e06*/ 	.byte	0x3f
	.zero		1


	//   ....[73]....
        /*0e08*/ 	.word	0x0001a460
        /*0e0c*/ 	.word	0x00000008
        /*0e10*/ 	.word	0x00028850
        /*0e14*/ 	.short	0x010a
        /*0e16*/ 	.byte	0x3f
	.zero		1


	//   ....[74]....
        /*0e18*/ 	.word	0x0001a600
        /*0e1c*/ 	.word	0x00000000
        /*0e20*/ 	.word	0x00028840
        /*0e24*/ 	.short	0x010a
        /*0e26*/ 	.byte	0x3f
	.zero		1


	//   ....[75]....
        /*0e28*/ 	.word	0x0001b140
        /*0e2c*/ 	.word	0x00000012
        /*0e30*/ 	.word	0x00028820
        /*0e34*/ 	.short	0x010a
        /*0e36*/ 	.byte	0x3f
	.zero		1


	//   ....[76]....
        /*0e38*/ 	.word	0x0001b190
        /*0e3c*/ 	.word	0x00000003
        /*0e40*/ 	.word	0x00028840
        /*0e44*/ 	.short	0x010a
        /*0e46*/ 	.byte	0x3f
	.zero		1


	//   ....[77]....
        /*0e48*/ 	.word	0x0001b1e0
        /*0e4c*/ 	.word	0x00000003
        /*0e50*/ 	.word	0x00000060
        /*0e54*/ 	.short	0x010a
        /*0e56*/ 	.byte	0x3f
	.zero		1


	//   ....[78]....
        /*0e58*/ 	.word	0x0001b230
        /*0e5c*/ 	.word	0x00000003
        /*0e60*/ 	.word	0x00028840
        /*0e64*/ 	.short	0x010a
        /*0e66*/ 	.byte	0x3f
	.zero		1


	//   ....[79]....
        /*0e68*/ 	.word	0x0001b280
        /*0e6c*/ 	.word	0x00000002
        /*0e70*/ 	.word	0x00000060
        /*0e74*/ 	.short	0x010a
        /*0e76*/ 	.byte	0x3f
	.zero		1


	//   ....[80]....
        /*0e78*/ 	.word	0x0001b2d0
        /*0e7c*/ 	.word	0x00000002
        /*0e80*/ 	.word	0x00028840
        /*0e84*/ 	.short	0x010a
        /*0e86*/ 	.byte	0x3f
	.zero		1


	//   ....[81]....
        /*0e88*/ 	.word	0x0001b320
        /*0e8c*/ 	.word	0x00000002
        /*0e90*/ 	.word	0x00000060
        /*0e94*/ 	.short	0x010a
        /*0e96*/ 	.byte	0x3f
	.zero		1


	//   ....[82]....
        /*0e98*/ 	.word	0x0001b370
        /*0e9c*/ 	.word	0x00000000
        /*0ea0*/ 	.word	0x00028860
        /*0ea4*/ 	.short	0x010a
        /*0ea6*/ 	.byte	0x3f
	.zero		1


	//   ....[83]....
        /*0ea8*/ 	.word	0x0001be40
        /*0eac*/ 	.word	0x00000000
        /*0eb0*/ 	.word	0x00028820
        /*0eb4*/ 	.short	0x010a
        /*0eb6*/ 	.byte	0x3f
	.zero		1


	//   ....[84]....
        /*0eb8*/ 	.word	0x0001bfe0
        /*0ebc*/ 	.word	0x00000006
        /*0ec0*/ 	.word	0x00000000
        /*0ec4*/ 	.short	0x010a
        /*0ec6*/ 	.byte	0x3f
	.zero		1


	//   ....[85]....
        /*0ec8*/ 	.word	0x0001c030
        /*0ecc*/ 	.word	0x00000007
        /*0ed0*/ 	.word	0x00000000
        /*0ed4*/ 	.short	0x010a
        /*0ed6*/ 	.byte	0x3f
	.zero		1


	//   ....[86]....
        /*0ed8*/ 	.word	0x0001c080
        /*0edc*/ 	.word	0x00000004
        /*0ee0*/ 	.word	0x00000000
        /*0ee4*/ 	.short	0x010a
        /*0ee6*/ 	.byte	0x3f
	.zero		1


	//----- nvinfo : EIATTR_NUM_MBARRIERS
	.align		4
.L_991:
        /*0ee8*/ 	.byte	0x03, 0x38
        /*0eea*/ 	.short	0x0016


	//----- nvinfo : EIATTR_EXIT_INSTR_OFFSETS
	.align		4
        /*0eec*/ 	.byte	0x04, 0x1c
        /*0eee*/ 	.short	(.L_993 - .L_992)


	//   ....[0]....
.L_992:
        /*0ef0*/ 	.word	0x00000a70


	//   ....[1]....
        /*0ef4*/ 	.word	0x00013120


	//   ....[2]....
        /*0ef8*/ 	.word	0x0001a150


	//----- nvinfo : EIATTR_MAX_THREADS
	.align		4
.L_993:
        /*0efc*/ 	.byte	0x04, 0x05
        /*0efe*/ 	.short	(.L_995 - .L_994)
.L_994:
        /*0f00*/ 	.word	0x00000180
        /*0f04*/ 	.word	0x00000001
        /*0f08*/ 	.word	0x00000001


	//----- nvinfo : EIATTR_CRS_STACK_SIZE
	.align		4
.L_995:
        /*0f0c*/ 	.byte	0x04, 0x1e
        /*0f0e*/ 	.short	(.L_997 - .L_996)
.L_996:
        /*0f10*/ 	.word	0x00000000


	//----- nvinfo : EIATTR_CBANK_PARAM_SIZE
	.align		4
.L_997:
        /*0f14*/ 	.byte	0x03, 0x19
        /*0f16*/ 	.short	0x0af0


	//----- nvinfo : EIATTR_PARAM_CBANK
	.align		4
        /*0f18*/ 	.byte	0x04, 0x0a
        /*0f1a*/ 	.short	(.L_999 - .L_998)
	.align		4
.L_998:
        /*0f1c*/ 	.word	index@(.nv.constant0._ZN7cutlass13device_kernelIN5flash11enable_sm90INS1_16FlashAttnFwdSm90INS1_25CollectiveMainloopFwdSm90ILi2EN4cute5tupleIJNS5_1CILi1EEES8_S8_EEENS6_IJNS7_ILi128EEESA_SA_EEELi128ENS_10bfloat16_tEfNS_4arch4Sm90ELb0ELb1ELb1ELb1ELb0ELb0ELb0ELb1ELb1ELb1ELb1ELb0EEENS1_21CollectiveEpilogueFwdISB_S9_SC_SE_Li256ELb1ELb1ELb1ELb0EEENS1_36VarlenDynamicPersistentTileSchedulerILi128ELi128ELi256ELi128ELb1ELb1ELb1ELb1ELb0ELb1EEEEEEEEEvNT_6ParamsE)
        /*0f20*/ 	.short	0x0210
        /*0f22*/ 	.short	0x0af0


	//----- nvinfo : EIATTR_SW_WAR
	.align		4
.L_999:
        /*0f24*/ 	.byte	0x04, 0x36
        /*0f26*/ 	.short	(.L_1001 - .L_1000)
.L_1000:
        /*0f28*/ 	.word	0x00000008
.L_1001:


//--------------------- .nv.info._ZN7cutlass13device_kernelIN5flash11enable_sm90INS1_16FlashAttnFwdSm90INS1_25CollectiveMainloopFwdSm90ILi2EN4cute5tupleIJNS5_1CILi1EEES8_S8_EEENS6_IJNS7_ILi128EEESA_SA_EEELi128ENS_10bfloat16_tEfNS_4arch4Sm90ELb0ELb1ELb1ELb1ELb0ELb1ELb0ELb1ELb1ELb1ELb1ELb0EEENS1_21CollectiveEpilogueFwdISB_S9_SC_SE_Li256ELb1ELb1ELb1ELb0EEENS1_36VarlenDynamicPersistentTileSchedulerILi128ELi128ELi256ELi128ELb1ELb1ELb1ELb1ELb0ELb1EEEEEEEEEvNT_6ParamsE --------------------------
	.section	.nv.info._ZN7cutlass13device_kernelIN5flash11enable_sm90INS1_16FlashAttnFwdSm90INS1_25CollectiveMainloopFwdSm90ILi2EN4cute5tupleIJNS5_1CILi1EEES8_S8_EEENS6_IJNS7_ILi128EEESA_SA_EEELi128ENS_10bfloat16_tEfNS_4arch4Sm90ELb0ELb1ELb1ELb1ELb0ELb1ELb0ELb1ELb1ELb1ELb1ELb0EEENS1_21CollectiveEpilogueFwdISB_S9_SC_SE_Li256ELb1ELb1ELb1ELb0EEENS1_36VarlenDynamicPersistentTileSchedulerILi128ELi128ELi256ELi128ELb1ELb1ELb1ELb1ELb0ELb1EEEEEEEEEvNT_6ParamsE,"",@"SHT_CUDA_INFO"
	.sectionflags	@""
	.align	4


	//----- nvinfo : EIATTR_CUDA_API_VERSION
	.align		4
        /*0000*/ 	.byte	0x04, 0x37
        /*0002*/ 	.short	(.L_1003 - .L_1002)
.L_1002:
        /*0004*/ 	.word	0x00000082


	//----- nvinfo : EIATTR_KPARAM_INFO
	.align		4
.L_1003:
        /*0008*/ 	.byte	0x04, 0x17
        /*000a*/ 	.short	(.L_1005 - .L_1004)
.L_1004:
        /*000c*/ 	.word	0x00000000
        /*0010*/ 	.short	0x0000
        /*0012*/ 	.short	0x0070
        /*0014*/ 	.byte	0x00, 0xf0, 0x01, 0x2a


	//----- nvinfo : EIATTR_SPARSE_MMA_MASK
	.align		4
.L_1005:
        /*0018*/ 	.byte	0x03, 0x50
        /*001a*/ 	.short	0x0000


	//----- nvinfo : EIATTR_MAXREG_COUNT
	.align		4
        /*001c*/ 	.byte	0x03, 0x1b
        /*001e*/ 	.short	0x00a8


	//----- nvinfo : EIATTR_NUM_BARRIERS
	.align		4
        /*0020*/ 	.byte	0x02, 0x4c
        /*0022*/ 	.byte	0x10
	.zero		1


	//----- nvinfo : EIATTR_EXTERNS
	.align		4
        /*0024*/ 	.byte	0x04, 0x0f
        /*0026*/ 	.short	(.L_1007 - .L_1006)


	//   ....[0]....
	.align		4
.L_1006:
        /*0028*/ 	.word	index@(__assertfail)


	//----- nvinfo : EIATTR_ANNOTATIONS
	.align		4
.L_1007:
        /*002c*/ 	.byte	0x04, 0x55
        /*002e*/ 	.short	(.L_1009 - .L_1008)


	//   ....[0]....
.L_1008:
        /* <DEDUP_REMOVED lines=101> */


	//----- nvinfo : EIATTR_MERCURY_ISA_VERSION
	.align		4
.L_1009:
        /*0670*/ 	.byte	0x03, 0x5f
        /*0672*/ 	.short	0x0101


	//----- nvinfo : EIATTR_UNUSED_LOAD_BYTE_OFFSET
	.align		4
        /*0674*/ 	.byte	0x04, 0x44
        /*0676*/ 	.short	(.L_1011 - .L_1010)


	//   ....[0]....
.L_1010:
        /*0678*/ 	.word	0x00000ad0
        /*067c*/ 	.word	0x0000fff0


	//   ....[1]....
        /*0680*/ 	.word	0x0001daf0
        /*0684*/ 	.word	0x0000fff0


	//----- nvinfo : EIATTR_INT_WARP_WIDE_INSTR_OFFSETS
	.align		4
.L_1011:
        /*0688*/ 	.byte	0x04, 0x31
        /*068a*/ 	.short	(.L_1013 - .L_1012)


	//   ....[0]....
.L_1012:
        /*068c*/ 	.word	0x00000190


	//   ....[1]....
        /*0690*/ 	.word	0x000001d0


	//   ....[2]....
        /*0694*/ 	.word	0x00000240


	//   ....[3]....
        /*0698*/ 	.word	0x00024320


	//   ....[4]....
        /*069c*/ 	.word	0x000243b0


	//   ....[5]....
        /*06a0*/ 	.word	0x00027a80


	//   ....[6]....
        /*06a4*/ 	.word	0x00027ae0


	//----- nvinfo : EIATTR_COOP_GROUP_MASK_REGIDS
	.align		4
.L_1013:
        /*06a8*/ 	.byte	0x04, 0x29
        /*06aa*/ 	.short	(.L_1015 - .L_1014)


	//   ....[0]....
.L_1014:
        /*06ac*/ 	.word	0xffffffff


	//   ....[1]....
        /*06b0*/ 	.word	0xffffffff


	//   ....[2]....
        /*06b4*/ 	.word	0xffffffff


	//   ....[3]....
        /*06b8*/ 	.word	0xffffffff


	//   ....[4]....
        /*06bc*/ 	.word	0xffffffff


	//   ....[5]....
        /*06c0*/ 	.word	0xffffffff


	//   ....[6]....
        /*06c4*/ 	.word	0xffffffff


	//   ....[7]....
        /*06c8*/ 	.word	0xffffffff


	//   ....[8]....
        /*06cc*/ 	.word	0xffffffff


	//   ....[9]....
        /*06d0*/ 	.word	0xffffffff


	//   ....[10]....
        /*06d4*/ 	.word	0xffffffff


	//   ....[11]....
        /*06d8*/ 	.word	0xffffffff


	//   ....[12]....
        /*06dc*/ 	.word	0xffffffff


	//   ....[13]....
        /*06e0*/ 	.word	0xffffffff


	//   ....[14]....
        /*06e4*/ 	.word	0xffffffff


	//   ....[15]....
        /*06e8*/ 	.word	0xffffffff


	//   ....[16]....
        /*06ec*/ 	.word	0xffffffff


	//   ....[17]....
        /*06f0*/ 	.word	0xffffffff


	//   ....[18]....
        /*06f4*/ 	.word	0xffffffff


	//   ....[19]....
        /*06f8*/ 	.word	0xffffffff


	//   ....[20]....
        /*06fc*/ 	.word	0xffffffff


	//   ....[21]....
        /*0700*/ 	.word	0xffffffff


	//   ....[22]....
        /*0704*/ 	.word	0xffffffff


	//   ....[23]....
        /*0708*/ 	.word	0xffffffff


	//   ....[24]....
        /*070c*/ 	.word	0xffffffff


	//   ....[25]....
        /*0710*/ 	.word	0xffffffff


	//   ....[26]....
        /*0714*/ 	.word	0xffffffff


	//   ....[27]....
        /*0718*/ 	.word	0xffffffff


	//   ....[28]....
        /*071c*/ 	.word	0xffffffff


	//   ....[29]....
        /*0720*/ 	.word	0xffffffff


	//   ....[30]....
        /*0724*/ 	.word	0xffffffff


	//   ....[31]....
        /*0728*/ 	.word	0xffffffff


	//   ....[32]....
        /*072c*/ 	.word	0xffffffff


	//   ....[33]....
        /*0730*/ 	.word	0xffffffff


	//   ....[34]....
        /*0734*/ 	.word	0xffffffff


	//   ....[35]....
        /*0738*/ 	.word	0xffffffff


	//   ....[36]....
        /*073c*/ 	.word	0xffffffff


	//   ....[37]....
        /*0740*/ 	.word	0xffffffff


	//   ....[38]....
        /*0744*/ 	.word	0xffffffff


	//   ....[39]....
        /*0748*/ 	.word	0xffffffff


	//   ....[40]....
        /*074c*/ 	.word	0xffffffff


	//   ....[41]....
        /*0750*/ 	.word	0xffffffff


	//   ....[42]....
        /*0754*/ 	.word	0xffffffff


	//   ....[43]....
        /*0758*/ 	.word	0xffffffff


	//   ....[44]....
        /*075c*/ 	.word	0xffffffff


	//   ....[45]....
        /*0760*/ 	.word	0xffffffff


	//   ....[46]....
        /*0764*/ 	.word	0xffffffff


	//   ....[47]....
        /*0768*/ 	.word	0xffffffff


	//   ....[48]....
        /*076c*/ 	.word	0xffffffff


	//   ....[49]....
        /*0770*/ 	.word	0xffffffff


	//   ....[50]....
        /*0774*/ 	.word	0xffffffff


	//   ....[51]....
        /*0778*/ 	.word	0xffffffff


	//   ....[52]....
        /*077c*/ 	.word	0xffffffff


	//   ....[53]....
        /*0780*/ 	.word	0xffffffff


	//   ....[54]....
        /*0784*/ 	.word	0xffffffff


	//   ....[55]....
        /*0788*/ 	.word	0xffffffff


	//   ....[56]....
        /*078c*/ 	.word	0xffffffff


	//   ....[57]....
        /*0790*/ 	.word	0xffffffff


	//   ....[58]....
        /*0794*/ 	.word	0xffffffff


	//   ....[59]....
        /*0798*/ 	.word	0xffffffff


	//   ....[60]....
        /*079c*/ 	.word	0xffffffff


	//   ....[61]....
        /*07a0*/ 	.word	0xffffffff


	//   ....[62]....
        /*07a4*/ 	.word	0xffffffff


	//   ....[63]....
        /*07a8*/ 	.word	0xffffffff


	//   ....[64]....
        /*07ac*/ 	.word	0xffffffff


	//   ....[65]....
        /*07b0*/ 	.word	0xffffffff


	//   ....[66]....
        /*07b4*/ 	.word	0xffffffff


	//   ....[67]....
        /*07b8*/ 	.word	0xffffffff


	//   ....[68]....
        /*07bc*/ 	.word	0xffffffff


	//   ....[69]....
        /*07c0*/ 	.word	0xffffffff


	//   ....[70]....
        /*07c4*/ 	.word	0xffffffff


	//   ....[71]....
        /*07c8*/ 	.word	0xffffffff


	//   ....[72]....
        /*07cc*/ 	.word	0xffffffff


	//   ....[73]....
        /*07d0*/ 	.word	0xffffffff


	//   ....[74]....
        /*07d4*/ 	.word	0xffffffff


	//   ....[75]....
        /*07d8*/ 	.word	0xffffffff


	//   ....[76]....
        /*07dc*/ 	.word	0xffffffff


	//   ....[77]....
        /*07e0*/ 	.word	0xffffffff


	//   ....[78]....
        /*07e4*/ 	.word	0xffffffff


	//   ....[79]....
        /*07e8*/ 	.word	0xffffffff


	//   ....[80]....
        /*07ec*/ 	.word	0xffffffff


	//   ....[81]....
        /*07f0*/ 	.word	0xffffffff


	//   ....[82]....
        /*07f4*/ 	.word	0xffffffff


	//   ....[83]....
        /*07f8*/ 	.word	0xffffffff


	//   ....[84]....
        /*07fc*/ 	.word	0xffffffff


	//   ....[85]....
        /*0800*/ 	.word	0xffffffff


	//   ....[86]....
        /*0804*/ 	.word	0xffffffff


	//   ....[87]....
        /*0808*/ 	.word	0xffffffff


	//   ....[88]....
        /*080c*/ 	.word	0xffffffff


	//   ....[89]....
        /*0810*/ 	.word	0xffffffff


	//   ....[90]....
        /*0814*/ 	.word	0xffffffff


	//   ....[91]....
        /*0818*/ 	.word	0xffffffff


	//   ....[92]....
        /*081c*/ 	.word	0xffffffff


	//   ....[93]....
        /*0820*/ 	.word	0xffffffff


	//   ....[94]....
        /*0824*/ 	.word	0xffffffff


	//   ....[95]....
        /*0828*/ 	.word	0xffffffff


	//   ....[96]....
        /*082c*/ 	.word	0xffffffff


	//   ....[97]....
        /*0830*/ 	.word	0xffffffff


	//   ....[98]....
        /*0834*/ 	.word	0xffffffff


	//   ....[99]....
        /*0838*/ 	.word	0xffffffff


	//   ....[100]....
        /*083c*/ 	.word	0xffffffff


	//   ....[101]....
        /*0840*/ 	.word	0xffffffff


	//   ....[102]....
        /*0844*/ 	.word	0xffffffff


	//   ....[103]....
        /*0848*/ 	.word	0xffffffff


	//   ....[104]....
        /*084c*/ 	.word	0xffffffff


	//   ....[105]....
        /*0850*/ 	.word	0xffffffff


	//   ....[106]....
        /*0854*/ 	.word	0xffffffff


	//   ....[107]....
        /*0858*/ 	.word	0xffffffff


	//   ....[108]....
        /*085c*/ 	.word	0xffffffff


	//   ....[109]....
        /*0860*/ 	.word	0xffffffff


	//   ....[110]....
        /*0864*/ 	.word	0xffffffff


	//   ....[111]....
        /*0868*/ 	.word	0xffffffff


	//   ....[112]....
        /*086c*/ 	.word	0xffffffff


	//   ....[113]....
        /*0870*/ 	.word	0xffffffff


	//   ....[114]....
        /*0874*/ 	.word	0xffffffff


	//   ....[115]....
        /*0878*/ 	.word	0xffffffff


	//   ....[116]....
        /*087c*/ 	.word	0xffffffff


	//   ....[117]....
        /*0880*/ 	.word	0xffffffff


	//   ....[118]....
        /*0884*/ 	.word	0xffffffff


	//   ....[119]....
        /*0888*/ 	.word	0xffffffff


	//   ....[120]....
        /*088c*/ 	.word	0xffffffff


	//   ....[121]....
        /*0890*/ 	.word	0xffffffff


	//   ....[122]....
        /*0894*/ 	.word	0xffffffff


	//   ....[123]....
        /*0898*/ 	.word	0xffffffff


	//   ....[124]....
        /*089c*/ 	.word	0xffffffff


	//   ....[125]....
        /*08a0*/ 	.word	0xffffffff


	//   ....[126]....
        /*08a4*/ 	.word	0xffffffff


	//   ....[127]....
        /*08a8*/ 	.word	0xffffffff


	//   ....[128]....
        /*08ac*/ 	.word	0xffffffff


	//   ....[129]....
        /*08b0*/ 	.word	0xffffffff


	//   ....[130]....
        /*08b4*/ 	.word	0xffffffff


	//   ....[131]....
        /*08b8*/ 	.word	0xffffffff


	//   ....[132]....
        /*08bc*/ 	.word	0xffffffff


	//   ....[133]....
        /*08c0*/ 	.word	0xffffffff


	//   ....[134]....
        /*08c4*/ 	.word	0xffffffff


	//   ....[135]....
        /*08c8*/ 	.word	0xffffffff


	//   ....[136]....
        /*08cc*/ 	.word	0xffffffff


	//   ....[137]....
        /*08d0*/ 	.word	0xffffffff


	//   ....[138]....
        /*08d4*/ 	.word	0xffffffff


	//   ....[139]....
        /*08d8*/ 	.word	0xffffffff


	//   ....[140]....
        /*08dc*/ 	.word	0xffffffff


	//   ....[141]....
        /*08e0*/ 	.word	0xffffffff


	//   ....[142]....
        /*08e4*/ 	.word	0xffffffff


	//   ....[143]....
        /*08e8*/ 	.word	0xffffffff


	//   ....[144]....
        /*08ec*/ 	.word	0x0500000f


	//   ....[145]....
        /*08f0*/ 	.word	0x0500000f


	//   ....[146]....
        /*08f4*/ 	.word	0x0500000f


	//   ....[147]....
        /*08f8*/ 	.word	0x0500000f


	//   ....[148]....
        /*08fc*/ 	.word	0x0500000f


	//   ....[149]....
        /*0900*/ 	.word	0x0500000f


	//   ....[150]....
        /*0904*/ 	.word	0x0500000f


	//   ....[151]....
        /*0908*/ 	.word	0x0500000f


	//   ....[152]....
        /*090c*/ 	.word	0x0500000f


	//   ....[153]....
        /*0910*/ 	.word	0x0500000f


	//   ....[154]....
        /*0914*/ 	.word	0x0500000f


	//   ....[155]....
        /*0918*/ 	.word	0x0500000f


	//   ....[156]....
        /*091c*/ 	.word	0x0500000f


	//   ....[157]....
        /*0920*/ 	.word	0x0500000f


	//   ....[158]....
        /*0924*/ 	.word	0x0500000f


	//   ....[159]....
        /*0928*/ 	.word	0x0500000f


	//   ....[160]....
        /*092c*/ 	.word	0x0500000f


	//   ....[161]....
        /*0930*/ 	.word	0x0500000f


	//   ....[162]....
        /*0934*/ 	.word	0x0500000f


	//   ....[163]....
        /*0938*/ 	.word	0x0500000f


	//   ....[164]....
        /*093c*/ 	.word	0x0500000f


	//   ....[165]....
        /*0940*/ 	.word	0x0500000f


	//   ....[166]....
        /*0944*/ 	.word	0x0500000f


	//   ....[167]....
        /*0948*/ 	.word	0x0500000f


	//   ....[168]....
        /*094c*/ 	.word	0x0500000f


	//   ....[169]....
        /*0950*/ 	.word	0x0500000f


	//   ....[170]....
        /*0954*/ 	.word	0x0500000f


	//   ....[171]....
        /*0958*/ 	.word	0x0500000f


	//   ....[172]....
        /*095c*/ 	.word	0x0500000f


	//   ....[173]....
        /*0960*/ 	.word	0x0500000f


	//   ....[174]....
        /*0964*/ 	.word	0x0500000f


	//   ....[175]....
        /*0968*/ 	.word	0x0500000f


	//   ....[176]....
        /*096c*/ 	.word	0x0500000f


	//   ....[177]....
        /*0970*/ 	.word	0x0500000f


	//   ....[178]....
        /*0974*/ 	.word	0x0500000f


	//   ....[179]....
        /*0978*/ 	.word	0x0500000f


	//   ....[180]....
        /*097c*/ 	.word	0x0500000f


	//   ....[181]....
        /*0980*/ 	.word	0x0500000f


	//   ....[182]....
        /*0984*/ 	.word	0x0500000f


	//   ....[183]....
        /*0988*/ 	.word	0x0500000f


	//   ....[184]....
        /*098c*/ 	.word	0x0500000f


	//   ....[185]....
        /*0990*/ 	.word	0x0500000f


	//   ....[186]....
        /*0994*/ 	.word	0x0500000f


	//   ....[187]....
        /*0998*/ 	.word	0x0500000f


	//   ....[188]....
        /*099c*/ 	.word	0x0500000f


	//   ....[189]....
        /*09a0*/ 	.word	0x0500000f


	//   ....[190]....
        /*09a4*/ 	.word	0x0500000f


	//   ....[191]....
        /*09a8*/ 	.word	0x0500000f


	//   ....[192]....
        /*09ac*/ 	.word	0x0500000f


	//   ....[193]....
        /*09b0*/ 	.word	0x0500000f


	//   ....[194]....
        /*09b4*/ 	.word	0x0500000f


	//   ....[195]....
        /*09b8*/ 	.word	0x0500000f


	//   ....[196]....
        /*09bc*/ 	.word	0x0500000f


	//   ....[197]....
        /*09c0*/ 	.word	0x0500000f


	//   ....[198]....
        /*09c4*/ 	.word	0x0500000f


	//   ....[199]....
        /*09c8*/ 	.word	0x0500000f


	//   ....[200]....
        /*09cc*/ 	.word	0x0500000f


	//   ....[201]....
        /*09d0*/ 	.word	0x0500000f


	//   ....[202]....
        /*09d4*/ 	.word	0x0500000f


	//   ....[203]....
        /*09d8*/ 	.word	0x0500000f


	//   ....[204]....
        /*09dc*/ 	.word	0x0500000f


	//   ....[205]....
        /*09e0*/ 	.word	0x0500000f


	//   ....[206]....
        /*09e4*/ 	.word	0x0500000f


	//   ....[207]....
        /*09e8*/ 	.word	0x0500000f


	//   ....[208]....
        /*09ec*/ 	.word	0x0500000f


	//   ....[209]....
        /*09f0*/ 	.word	0x0500000f


	//   ....[210]....
        /*09f4*/ 	.word	0x0500000f


	//   ....[211]....
        /*09f8*/ 	.word	0x0500000f


	//   ....[212]....
        /*09fc*/ 	.word	0x0500000f


	//   ....[213]....
        /*0a00*/ 	.word	0x0500000f


	//   ....[214]....
        /*0a04*/ 	.word	0x0500000f


	//   ....[215]....
        /*0a08*/ 	.word	0x0500000f


	//   ....[216]....
        /*0a0c*/ 	.word	0x0500000f


	//   ....[217]....
        /*0a10*/ 	.word	0x0500000f


	//   ....[218]....
        /*0a14*/ 	.word	0x0500000f


	//   ....[219]....
        /*0a18*/ 	.word	0x0500000f


	//   ....[220]....
        /*0a1c*/ 	.word	0x0500000f


	//   ....[221]....
        /*0a20*/ 	.word	0x0500000f


	//   ....[222]....
        /*0a24*/ 	.word	0x0500000f


	//   ....[223]....
        /*0a28*/ 	.word	0x0500000f


	//   ....[224]....
        /*0a2c*/ 	.word	0x0500000f


	//   ....[225]....
        /*0a30*/ 	.word	0x0500000f


	//   ....[226]....
        /*0a34*/ 	.word	0x0500000f


	//   ....[227]....
        /*0a38*/ 	.word	0x0500000f


	//   ....[228]....
        /*0a3c*/ 	.word	0x0500000f


	//   ....[229]....
        /*0a40*/ 	.word	0x0500000f


	//   ....[230]....
        /*0a44*/ 	.word	0x0500000f


	//   ....[231]....
        /*0a48*/ 	.word	0x0500000f


	//   ....[232]....
        /*0a4c*/ 	.word	0x0500000f


	//   ....[233]....
        /*0a50*/ 	.word	0x0500000f


	//----- nvinfo : EIATTR_COOP_GROUP_INSTR_OFFSETS
	.align		4
.L_1015:
        /*0a54*/ 	.byte	0x04, 0x28
        /*0a56*/ 	.short	(.L_1017 - .L_1016)


	//   ....[0]....
.L_1016:
        /*0a58*/ 	.word	0x00000070


	//   ....[1]....
        /*0a5c*/ 	.word	0x000001a0


	//   ....[2]....
        /*0a60*/ 	.word	0x000001f0


	//   ....[3]....
        /*0a64*/ 	.word	0x00000420


	//   ....[4]....
        /*0a68*/ 	.word	0x00000580


	//   ....[5]....
        /*0a6c*/ 	.word	0x000006a0


	//   ....[6]....
        /*0a70*/ 	.word	0x00000800


	//   ....[7]....
        /*0a74*/ 	.word	0x00009cd0


	//   ....[8]....
        /*0a78*/ 	.word	0x0000a3a0


	//   ....[9]....
        /*0a7c*/ 	.word	0x0000a3b0


	//   ....[10]....
        /*0a80*/ 	.word	0x0000a3c0


	//   ....[11]....
        /*0a84*/ 	.word	0x0000a3d0


	//   ....[12]....
        /*0a88*/ 	.word	0x0000a710


	//   ....[13]....
        /*0a8c*/ 	.word	0x0000a720


	//   ....[14]....
        /*0a90*/ 	.word	0x0000a730


	//   ....[15]....
        /*0a94*/ 	.word	0x0000a740


	//   ....[16]....
        /*0a98*/ 	.word	0x0000aa60


	//   ....[17]....
        /*0a9c*/ 	.word	0x0000aa70


	//   ....[18]....
        /*0aa0*/ 	.word	0x0000aa80


	//   ....[19]....
        /*0aa4*/ 	.word	0x0000aa90


	//   ....[20]....
        /*0aa8*/ 	.word	0x0000add0


	//   ....[21]....
        /*0aac*/ 	.word	0x0000ade0


	//   ....[22]....
        /*0ab0*/ 	.word	0x0000adf0


	//   ....[23]....
        /*0ab4*/ 	.word	0x0000ae00


	//   ....[24]....
        /*0ab8*/ 	.word	0x0000ccf0


	//   ....[25]....
        /*0abc*/ 	.word	0x0000cd10


	//   ....[26]....
        /*0ac0*/ 	.word	0x0000cd20


	//   ....[27]....
        /*0ac4*/ 	.word	0x0000cd30


	//   ....[28]....
        /*0ac8*/ 	.word	0x0000ce40


	//   ....[29]....
        /*0acc*/ 	.word	0x0000ce90


	//   ....[30]....
        /*0ad0*/ 	.word	0x0000cec0


	//   ....[31]....
        /*0ad4*/ 	.word	0x0000cf00


	//   ....[32]....
        /*0ad8*/ 	.word	0x0000d280


	//   ....[33]....
        /*0adc*/ 	.word	0x0000d2a0


	//   ....[34]....
        /*0ae0*/ 	.word	0x0000d2c0


	//   ....[35]....
        /*0ae4*/ 	.word	0x0000d2d0


	//   ....[36]....
        /*0ae8*/ 	.word	0x0000d390


	//   ....[37]....
        /*0aec*/ 	.word	0x0000d3b0


	//   ....[38]....
        /*0af0*/ 	.word	0x0000d3c0


	//   ....[39]....
        /*0af4*/ 	.word	0x0000d440


	//   ....[40]....
        /*0af8*/ 	.word	0x0000fb00


	//   ....[41]....
        /*0afc*/ 	.word	0x00010470


	//   ....[42]....
        /*0b00*/ 	.word	0x00011560


	//   ....[43]....
        /*0b04*/ 	.word	0x00011600


	//   ....[44]....
        /*0b08*/ 	.word	0x00011f20


	//   ....[45]....
        /*0b0c*/ 	.word	0x00011f80


	//   ....[46]....
        /*0b10*/ 	.word	0x00014150


	//   ....[47]....
        /*0b14*/ 	.word	0x00014330


	//   ....[48]....
        /*0b18*/ 	.word	0x00015000


	//   ....[49]....
        /*0b1c*/ 	.word	0x000150b0


	//   ....[50]....
        /*0b20*/ 	.word	0x00015810


	//   ....[51]....
        /*0b24*/ 	.word	0x00015880


	//   ....[52]....
        /*0b28*/ 	.word	0x00017d80


	//   ....[53]....
        /*0b2c*/ 	.word	0x00017df0


	//   ....[54]....
        /*0b30*/ 	.word	0x00018420


	//   ....[55]....
        /*0b34*/ 	.word	0x000184a0


	//   ....[56]....
        /*0b38*/ 	.word	0x0001a7b0


	//   ....[57]....
        /*0b3c*/ 	.word	0x0001a9f0


	//   ....[58]....
        /*0b40*/ 	.word	0x0001b6d0


	//   ....[59]....
        /*0b44*/ 	.word	0x0001b780


	//   ....[60]....
        /*0b48*/ 	.word	0x0001bef0


	//   ....[61]....
        /*0b4c*/ 	.word	0x0001bf50


	//   ....[62]....
        /*0b50*/ 	.word	0x0001d110


	//   ....[63]....
        /*0b54*/ 	.word	0x0001d450


	//   ....[64]....
        /*0b58*/ 	.word	0x0001d540


	//   ....[65]....
        /*0b5c*/ 	.word	0x0001d560


	//   ....[66]....
        /*0b60*/ 	.word	0x0001e590


	//   ....[67]....
        /*0b64*/ 	.word	0x0001e5b0


	//   ....[68]....
        /*0b68*/ 	.word	0x0001e5d0


	//   ....[69]....
        /*0b6c*/ 	.word	0x0001e5e0


	//   ....[70]....
        /*0b70*/ 	.word	0x0001eca0


	//   ....[71]....
        /*0b74*/ 	.word	0x0001ecb0


	//   ....[72]....
        /*0b78*/ 	.word	0x0001edb0


	//   ....[73]....
        /*0b7c*/ 	.word	0x0001edc0


	//   ....[74]....
        /*0b80*/ 	.word	0x0001eed0


	//   ....[75]....
        /*0b84*/ 	.word	0x0001eee0


	//   ....[76]....
        /*0b88*/ 	.word	0x0001eff0


	//   ....[77]....
        /*0b8c*/ 	.word	0x0001f000


	//   ....[78]....
        /*0b90*/ 	.word	0x0001f3b0


	//   ....[79]....
        /*0b94*/ 	.word	0x0001f3c0


	//   ....[80]....
        /*0b98*/ 	.word	0x0001f900


	//   ....[81]....
        /*0b9c*/ 	.word	0x0001f910


	//   ....[82]....
        /*0ba0*/ 	.word	0x00020600


	//   ....[83]....
        /*0ba4*/ 	.word	0x00020610


	//   ....[84]....
        /*0ba8*/ 	.word	0x00020720


	//   ....[85]....
        /*0bac*/ 	.word	0x00020730


	//   ....[86]....
        /*0bb0*/ 	.word	0x00020840


	//   ....[87]....
        /*0bb4*/ 	.word	0x00020850


	//   ....[88]....
        /*0bb8*/ 	.word	0x00020960


	//   ....[89]....
        /*0bbc*/ 	.word	0x00020970


	//   ....[90]....
        /*0bc0*/ 	.word	0x00020ae0


	//   ....[91]....
        /*0bc4*/ 	.word	0x00020d10


	//   ....[92]....
        /*0bc8*/ 	.word	0x00020d40


	//   ....[93]....
        /*0bcc*/ 	.word	0x00020d70


	//   ....[94]....
        /*0bd0*/ 	.word	0x00020da0


	//   ....[95]....
        /*0bd4*/ 	.word	0x00020dd0


	//   ....[96]....
        /*0bd8*/ 	.word	0x00020e00


	//   ....[97]....
        /*0bdc*/ 	.word	0x00020fa0


	//   ....[98]....
        /*0be0*/ 	.word	0x00020fd0


	//   ....[99]....
        /*0be4*/ 	.word	0x00021000


	//   ....[100]....
        /*0be8*/ 	.word	0x00021030


	//   ....[101]....
        /*0bec*/ 	.word	0x00021060


	//   ....[102]....
        /*0bf0*/ 	.word	0x00021090


	//   ....[103]....
        /*0bf4*/ 	.word	0x00021130


	//   ....[104]....
        /*0bf8*/ 	.word	0x00021160


	//   ....[105]....
        /*0bfc*/ 	.word	0x00021170


	//   ....[106]....
        /*0c00*/ 	.word	0x000211a0


	//   ....[107]....
        /*0c04*/ 	.word	0x00022b10


	//   ....[108]....
        /*0c08*/ 	.word	0x000248f0


	//   ....[109]....
        /*0c0c*/ 	.word	0x00025430


	//   ....[110]....
        /*0c10*/ 	.word	0x00025450


	//   ....[111]....
        /*0c14*/ 	.word	0x00025510


	//   ....[112]....
        /*0c18*/ 	.word	0x00025520


	//   ....[113]....
        /*0c1c*/ 	.word	0x000255b0


	//   ....[114]....
        /*0c20*/ 	.word	0x000255c0


	//   ....[115]....
        /*0c24*/ 	.word	0x00025650


	//   ....[116]....
        /*0c28*/ 	.word	0x00025660


	//   ....[117]....
        /*0c2c*/ 	.word	0x000256f0


	//   ....[118]....
        /*0c30*/ 	.word	0x00025700


	//   ....[119]....
        /*0c34*/ 	.word	0x00025790


	//   ....[120]....
        /*0c38*/ 	.word	0x000257a0


	//   ....[121]....
        /*0c3c*/ 	.word	0x00025830


	//   ....[122]....
        /*0c40*/ 	.word	0x00025840


	//   ....[123]....
        /*0c44*/ 	.word	0x00025890


	//   ....[124]....
        /*0c48*/ 	.word	0x000258c0


	//   ....[125]....
        /*0c4c*/ 	.word	0x00028210


	//   ....[126]....
        /*0c50*/ 	.word	0x00028280


	//   ....[127]....
        /*0c54*/ 	.word	0x000282b0


	//   ....[128]....
        /*0c58*/ 	.word	0x000282c0


	//   ....[129]....
        /*0c5c*/ 	.word	0x000282f0


	//   ....[130]....
        /*0c60*/ 	.word	0x00028320


	//   ....[131]....
        /*0c64*/ 	.word	0x00028350


	//   ....[132]....
        /*0c68*/ 	.word	0x00028380


	//   ....[133]....
        /*0c6c*/ 	.word	0x00028550


	//   ....[134]....
        /*0c70*/ 	.word	0x00028580


	//   ....[135]....
        /*0c74*/ 	.word	0x000285b0


	//   ....[136]....
        /*0c78*/ 	.word	0x000285e0


	//   ....[137]....
        /*0c7c*/ 	.word	0x00028610


	//   ....[138]....
        /*0c80*/ 	.word	0x00028640


	//   ....[139]....
        /*0c84*/ 	.word	0x00028710


	//   ....[140]....
        /*0c88*/ 	.word	0x00028730


	//   ....[141]....
        /*0c8c*/ 	.word	0x00028740


	//   ....[142]....
        /*0c90*/ 	.word	0x000287c0


	//   ....[143]....
        /*0c94*/ 	.word	0x000292f0


	//   ....[144]....
        /*0c98*/ 	.word	0x00029760


	//   ....[145]....
        /*0c9c*/ 	.word	0x00029810


	//   ....[146]....
        /*0ca0*/ 	.word	0x000298a0


	//   ....[147]....
        /*0ca4*/ 	.word	0x000298f0


	//   ....[148]....
        /*0ca8*/ 	.word	0x00029940


	//   ....[149]....
        /*0cac*/ 	.word	0x000299d0


	//   ....[150]....
        /*0cb0*/ 	.word	0x00029a60


	//   ....[151]....
        /*0cb4*/ 	.word	0x00029ab0


	//   ....[152]....
        /*0cb8*/ 	.word	0x00029b00


	//   ....[153]....
        /*0cbc*/ 	.word	0x00029b90


	//   ....[154]....
        /*0cc0*/ 	.word	0x00029c20


	//   ....[155]....
        /*0cc4*/ 	.word	0x00029c70


	//   ....[156]....
        /*0cc8*/ 	.word	0x00029cc0


	//   ....[157]....
        /*0ccc*/ 	.word	0x00029d50


	//   ....[158]....
        /*0cd0*/ 	.word	0x00029de0


	//   ....[159]....
        /*0cd4*/ 	.word	0x00029e30


	//   ....[160]....
        /*0cd8*/ 	.word	0x00029e80


	//   ....[161]....
        /*0cdc*/ 	.word	0x00029f80


	//   ....[162]....
        /*0ce0*/ 	.word	0x0002a030


	//   ....[163]....
        /*0ce4*/ 	.word	0x0002a0b0


	//   ....[164]....
        /*0ce8*/ 	.word	0x0002a140


	//   ....[165]....
        /*0cec*/ 	.word	0x0002a2b0


	//   ....[166]....
        /*0cf0*/ 	.word	0x0002a3e0


	//   ....[167]....
        /*0cf4*/ 	.word	0x0002a460


	//   ....[168]....
        /*0cf8*/ 	.word	0x0002a4b0


	//   ....[169]....
        /*0cfc*/ 	.word	0x0002a540


	//   ....[170]....
        /*0d00*/ 	.word	0x0002a5e0


	//   ....[171]....
        /*0d04*/ 	.word	0x0002a660


	//   ....[172]....
        /*0d08*/ 	.word	0x0002a6d0


	//   ....[173]....
        /*0d0c*/ 	.word	0x0002a820


	//   ....[174]....
        /*0d10*/ 	.word	0x0002a960


	//   ....[175]....
        /*0d14*/ 	.word	0x0002a9c0


	//   ....[176]....
        /*0d18*/ 	.word	0x0002aa10


	//   ....[177]....
        /*0d1c*/ 	.word	0x0002ad90


	//   ....[178]....
        /*0d20*/ 	.word	0x0002ade0


	//   ....[179]....
        /*0d24*/ 	.word	0x0002ae70


	//   ....[180]....
        /*0d28*/ 	.word	0x0002af00


	//   ....[181]....
        /*0d2c*/ 	.word	0x0002af90


	//   ....[182]....
        /*0d30*/ 	.word	0x0002b020


	//   ....[183]....
        /*0d34*/ 	.word	0x0002b0b0


	//   ....[184]....
        /*0d38*/ 	.word	0x0002b140


	//   ....[185]....
        /*0d3c*/ 	.word	0x0002b1c0


	//   ....[186]....
        /*0d40*/ 	.word	0x0002b210


	//   ....[187]....
        /*0d44*/ 	.word	0x0002b2a0


	//   ....[188]....
        /*0d48*/ 	.word	0x0002b330


	//   ....[189]....
        /*0d4c*/ 	.word	0x0002b3b0


	//   ....[190]....
        /*0d50*/ 	.word	0x0002b400


	//   ....[191]....
        /*0d54*/ 	.word	0x0002b490


	//   ....[192]....
        /*0d58*/ 	.word	0x0002b520


	//   ....[193]....
        /*0d5c*/ 	.word	0x0002b5b0


	//   ....[194]....
        /*0d60*/ 	.word	0x0002b640


	//   ....[195]....
        /*0d64*/ 	.word	0x0002b6d0


	//   ....[196]....
        /*0d68*/ 	.word	0x0002b760


	//   ....[197]....
        /*0d6c*/ 	.word	0x0002b820


	//   ....[198]....
        /*0d70*/ 	.word	0x0002bb10


	//   ....[199]....
        /*0d74*/ 	.word	0x0002bcd0


	//   ....[200]....
        /*0d78*/ 	.word	0x0002bd20


	//   ....[201]....
        /*0d7c*/ 	.word	0x0002bd80


	//   ....[202]....
        /*0d80*/ 	.word	0x0002be80


	//   ....[203]....
        /*0d84*/ 	.word	0x0002bee0


	//   ....[204]....
        /*0d88*/ 	.word	0x0002bfe0


	//   ....[205]....
        /*0d8c*/ 	.word	0x0002c040


	//   ....[206]....
        /*0d90*/ 	.word	0x0002c140


	//   ....[207]....
        /*0d94*/ 	.word	0x0002c1a0


	//   ....[208]....
        /*0d98*/ 	.word	0x0002c2a0


	//   ....[209]....
        /*0d9c*/ 	.word	0x0002c300


	//   ....[210]....
        /*0da0*/ 	.word	0x0002c400


	//   ....[211]....
        /*0da4*/ 	.word	0x0002c460


	//   ....[212]....
        /*0da8*/ 	.word	0x0002c560


	//   ....[213]....
        /*0dac*/ 	.word	0x0002c5c0


	//   ....[214]....
        /*0db0*/ 	.word	0x0002c6a0


	//   ....[215]....
        /*0db4*/ 	.word	0x0002c9d0


	//   ....[216]....
        /*0db8*/ 	.word	0x0002ca80


	//   ....[217]....
        /*0dbc*/ 	.word	0x0002cc00


	//   ....[218]....
        /*0dc0*/ 	.word	0x0002cc90


	//   ....[219]....
        /*0dc4*/ 	.word	0x0002cd10


	//   ....[220]....
        /*0dc8*/ 	.word	0x0002cd90


	//   ....[221]....
        /*0dcc*/ 	.word	0x0002ce10


	//   ....[222]....
        /*0dd0*/ 	.word	0x0002cea0


	//   ....[223]....
        /*0dd4*/ 	.word	0x0002cf40


	//   ....[224]....
        /*0dd8*/ 	.word	0x0002d010


	//   ....[225]....
        /*0ddc*/ 	.word	0x0002d090


	//   ....[226]....
        /*0de0*/ 	.word	0x0002d110


	//   ....[227]....
        /*0de4*/ 	.word	0x0002d190


	//   ....[228]....
        /*0de8*/ 	.word	0x0002d220


	//   ....[229]....
        /*0dec*/ 	.word	0x0002d2a0


	//   ....[230]....
        /*0df0*/ 	.word	0x0002d350


	//   ....[231]....
        /*0df4*/ 	.word	0x0002d3a0


	//   ....[232]....
        /*0df8*/ 	.word	0x0002d460


	//   ....[233]....
        /*0dfc*/ 	.word	0x0002d590


	//----- nvinfo : EIATTR_REG_RECONFIG
	.align		4
.L_1017:
        /*0e00*/ 	.byte	0x01, 0x54
	.zero		2


	//----- nvinfo : EIATTR_SYSCALL_OFFSETS
	.align		4
        /*0e04*/ 	.byte	0x04, 0x46
        /*0e06*/ 	.short	(.L_1019 - .L_1018)


	//   ....[0]....
.L_1018:
        /*0e08*/ 	.word	0x00002210


	//   ....[1]....
        /*0e0c*/ 	.word	0x00002360


	//   ....[2]....
        /*0e10*/ 	.word	0x00009e70


	//   ....[3]....
        /*0e14*/ 	.word	0x0000a160


	//   ....[4]....
        /*0e18*/ 	.word	0x00024520


	//   ....[5]....
        /*0e1c*/ 	.word	0x00024670


	//   ....[6]....
        /*0e20*/ 	.word	0x00024760


	//   ....[7]....
        /*0e24*/ 	.word	0x00024fc0


	//----- nvinfo : EIATTR_MBARRIER_INSTR_OFFSETS
	.align		4
.L_1019:
        /*0e28*/ 	.byte	0x04, 0x39
        /*0e2a*/ 	.short	(.L_1021 - .L_1020)


	//   ....[0]....
.L_1020:
        /*0e2c*/ 	.word	0x000002d0
        /*0e30*/ 	.word	0x000000ff
        /*0e34*/ 	.word	0x00028800
        /*0e38*/ 	.short	0x0100
        /*0e3a*/ 	.byte	0x08
	.zero		1


	//   ....[1]....
        /*0e3c*/ 	.word	0x000002e0
        /*0e40*/ 	.word	0x000000ff
        /*0e44*/ 	.word	0x00028820
        /*0e48*/ 	.short	0x0100
        /*0e4a*/ 	.byte	0x08
	.zero		1


	//   ....[2]....
        /*0e4c*/ 	.word	0x000003d0
        /*0e50*/ 	.word	0x000000ff
        /*0e54*/ 	.word	0x00028830
        /*0e58*/ 	.short	0x0100
        /*0e5a*/ 	.byte	0x08
	.zero		1


	//   ....[3]....
        /*0e5c*/ 	.word	0x000003e0
        /*0e60*/ 	.word	0x000000ff
        /*0e64*/ 	.word	0x00028840
        /*0e68*/ 	.short	0x0100
        /*0e6a*/ 	.byte	0x08
	.zero		1


	//   ....[4]....
        /*0e6c*/ 	.word	0x000003f0
        /*0e70*/ 	.word	0x000000ff
        /*0e74*/ 	.word	0x00028838
        /*0e78*/ 	.short	0x0100
        /*0e7a*/ 	.byte	0x08
	.zero		1


	//   ....[5]....
        /*0e7c*/ 	.word	0x00000400
        /*0e80*/ 	.word	0x000000ff
        /*0e84*/ 	.word	0x00028848
        /*0e88*/ 	.short	0x0100
        /*0e8a*/ 	.byte	0x08
	.zero		1


	//   ....[6]....
        /*0e8c*/ 	.word	0x00000530
        /*0e90*/ 	.word	0x000000ff
        /*0e94*/ 	.word	0x00028850
        /*0e98*/ 	.short	0x0100
        /*0e9a*/ 	.byte	0x08
	.zero		1


	//   ....[7]....
        /*0e9c*/ 	.word	0x00000540
        /*0ea0*/ 	.word	0x000000ff
        /*0ea4*/ 	.word	0x00028860
        /*0ea8*/ 	.short	0x0100
        /*0eaa*/ 	.byte	0x08
	.zero		1


	//   ....[8]....
        /*0eac*/ 	.word	0x00000550
        /*0eb0*/ 	.word	0x000000ff
        /*0eb4*/ 	.word	0x00028858
        /*0eb8*/ 	.short	0x0100
        /*0eba*/ 	.byte	0x08
	.zero		1


	//   ....[9]....
        /*0ebc*/ 	.word	0x00000560
        /*0ec0*/ 	.word	0x000000ff
        /*0ec4*/ 	.word	0x00028868
        /*0ec8*/ 	.short	0x0100
        /*0eca*/ 	.byte	0x08
	.zero		1


	//   ....[10]....
        /*0ecc*/ 	.word	0x00000650
        /*0ed0*/ 	.word	0x000000ff
        /*0ed4*/ 	.word	0x00028870
        /*0ed8*/ 	.short	0x0100
        /*0eda*/ 	.byte	0x06
	.zero		1


	//   ....[11]....
        /*0edc*/ 	.word	0x00000660
        /*0ee0*/ 	.word	0x000000ff
        /*0ee4*/ 	.word	0x00028880
        /*0ee8*/ 	.short	0x0100
        /*0eea*/ 	.byte	0x06
	.zero		1


	//   ....[12]....
        /*0eec*/ 	.word	0x00000670
        /*0ef0*/ 	.word	0x000000ff
        /*0ef4*/ 	.word	0x00028878
        /*0ef8*/ 	.short	0x0100
        /*0efa*/ 	.byte	0x06
	.zero		1


	//   ....[13]....
        /*0efc*/ 	.word	0x00000680
        /*0f00*/ 	.word	0x000000ff
        /*0f04*/ 	.word	0x00028888
        /*0f08*/ 	.short	0x0100
        /*0f0a*/ 	.byte	0x06
	.zero		1


	//   ....[14]....
        /*0f0c*/ 	.word	0x000007b0
        /*0f10*/ 	.word	0x000000ff
        /*0f14*/ 	.word	0x00028890
        /*0f18*/ 	.short	0x0100
        /*0f1a*/ 	.byte	0x08
	.zero		1


	//   ....[15]....
        /*0f1c*/ 	.word	0x000007c0
        /*0f20*/ 	.word	0x000000ff
        /*0f24*/ 	.word	0x000288a0
        /*0f28*/ 	.short	0x0100
        /*0f2a*/ 	.byte	0x08
	.zero		1


	//   ....[16]....
        /*0f2c*/ 	.word	0x000007d0
        /*0f30*/ 	.word	0x000000ff
        /*0f34*/ 	.word	0x00028898
        /*0f38*/ 	.short	0x0100
        /*0f3a*/ 	.byte	0x08
	.zero		1


	//   ....[17]....
        /*0f3c*/ 	.word	0x000007e0
        /*0f40*/ 	.word	0x000000ff
        /*0f44*/ 	.word	0x000288a8
        /*0f48*/ 	.short	0x0100
        /*0f4a*/ 	.byte	0x08
	.zero		1


	//   ....[18]....
        /*0f4c*/ 	.word	0x00000910
        /*0f50*/ 	.word	0x000000ff
        /*0f54*/ 	.word	0x000288b0
        /*0f58*/ 	.short	0x0100
        /*0f5a*/ 	.byte	0x08
	.zero		1


	//   ....[19]....
        /*0f5c*/ 	.word	0x00000920
        /*0f60*/ 	.word	0x000000ff
        /*0f64*/ 	.word	0x000288c0
        /*0f68*/ 	.short	0x0100
        /*0f6a*/ 	.byte	0x08
	.zero		1


	//   ....[20]....
        /*0f6c*/ 	.word	0x00000930
        /*0f70*/ 	.word	0x000000ff
        /*0f74*/ 	.word	0x000288b8
        /*0f78*/ 	.short	0x0100
        /*0f7a*/ 	.byte	0x08
	.zero		1


	//   ....[21]....
        /*0f7c*/ 	.word	0x00000940
        /*0f80*/ 	.word	0x000000ff
        /*0f84*/ 	.word	0x000288c8
        /*0f88*/ 	.short	0x0100
        /*0f8a*/ 	.byte	0x08
	.zero		1


	//   ....[22]....
        /*0f8c*/ 	.word	0x00003a60
        /*0f90*/ 	.word	0x0000006b
        /*0f94*/ 	.word	0x00028890
        /*0f98*/ 	.short	0x010a
        /*0f9a*/ 	.byte	0x3f
	.zero		1


	//   ....[23]....
        /*0f9c*/ 	.word	0x000062d0
        /*0fa0*/ 	.word	0x0000006b
        /*0fa4*/ 	.word	0x00028890
        /*0fa8*/ 	.short	0x010a
        /*0faa*/ 	.byte	0x3f
	.zero		1


	//   ....[24]....
        /*0fac*/ 	.word	0x000085e0
        /*0fb0*/ 	.word	0x0000006b
        /*0fb4*/ 	.word	0x00028890
        /*0fb8*/ 	.short	0x010a
        /*0fba*/ 	.byte	0x3f
	.zero		1


	//   ....[25]....
        /*0fbc*/ 	.word	0x00008c40
        /*0fc0*/ 	.word	0x0000002c
        /*0fc4*/ 	.word	0x00000000
        /*0fc8*/ 	.short	0x0101
        /*0fca*/ 	.byte	0x3f
	.zero		1


	//   ....[26]....
        /*0fcc*/ 	.word	0x00008c80
        /*0fd0*/ 	.word	0x0000006b
        /*0fd4*/ 	.word	0x000288b0
        /*0fd8*/ 	.short	0x010a
        /*0fda*/ 	.byte	0x3f
	.zero		1


	//   ....[27]....
        /*0fdc*/ 	.word	0x000092b0
        /*0fe0*/ 	.word	0x0000006b
        /*0fe4*/ 	.word	0x00000000
        /*0fe8*/ 	.short	0x0101
        /*0fea*/ 	.byte	0x3f
	.zero		1


	//   ....[28]....
        /*0fec*/ 	.word	0x00009ef0
        /*0ff0*/ 	.word	0x00000002
        /*0ff4*/ 	.word	0x00028800
        /*0ff8*/ 	.short	0x010a
        /*0ffa*/ 	.byte	0x3f
	.zero		1


	//   ....[29]....
        /*0ffc*/ 	.word	0x00009f40
        /*1000*/ 	.word	0x00000002
        /*1004*/ 	.word	0x00028800
        /*1008*/ 	.short	0x010a
        /*100a*/ 	.byte	0x3f
	.zero		1


	//   ....[30]....
        /*100c*/ 	.word	0x0000b040
        /*1010*/ 	.word	0x00000002
        /*1014*/ 	.word	0x00028800
        /*1018*/ 	.short	0x010a
        /*101a*/ 	.byte	0x3f
	.zero		1


	//   ....[31]....
        /*101c*/ 	.word	0x0000d6f0
        /*1020*/ 	.word	0x00000002
        /*1024*/ 	.word	0x00028800
        /*1028*/ 	.short	0x010a
        /*102a*/ 	.byte	0x3f
	.zero		1


	//   ....[32]....
        /*102c*/ 	.word	0x0000f400
        /*1030*/ 	.word	0x00000059
        /*1034*/ 	.word	0x00028830
        /*1038*/ 	.short	0x010a
        /*103a*/ 	.byte	0x3f
	.zero		1


	//   ....[33]....
        /*103c*/ 	.word	0x0000f470
        /*1040*/ 	.word	0x00000059
        /*1044*/ 	.word	0x00028830
        /*1048*/ 	.short	0x010a
        /*104a*/ 	.byte	0x3f
	.zero		1


	//   ....[34]....
        /*104c*/ 	.word	0x0000fea0
        /*1050*/ 	.word	0x00000059
        /*1054*/ 	.word	0x00000000
        /*1058*/ 	.short	0x0101
        /*105a*/ 	.byte	0x3f
	.zero		1


	//   ....[35]....
        /*105c*/ 	.word	0x00012fd0
        /*1060*/ 	.word	0x00000007
        /*1064*/ 	.word	0x00028830
        /*1068*/ 	.short	0x010a
        /*106a*/ 	.byte	0x3f
	.zero		1


	//   ....[36]....
        /*106c*/ 	.word	0x00013020
        /*1070*/ 	.word	0x00000007
        /*1074*/ 	.word	0x00028830
        /*1078*/ 	.short	0x010a
        /*107a*/ 	.byte	0x3f
	.zero		1


	//   ....[37]....
        /*107c*/ 	.word	0x00013430
        /*1080*/ 	.word	0x00000007
        /*1084*/ 	.word	0x00028850
        /*1088*/ 	.short	0x010a
        /*108a*/ 	.byte	0x3f
	.zero		1


	//   ....[38]....
        /*108c*/ 	.word	0x00013470
        /*1090*/ 	.word	0x00000007
        /*1094*/ 	.word	0x00028850
        /*1098*/ 	.short	0x010a
        /*109a*/ 	.byte	0x3f
	.zero		1


	//   ....[39]....
        /*109c*/ 	.word	0x00014180
        /*10a0*/ 	.word	0x00000007
        /*10a4*/ 	.word	0x00000000
        /*10a8*/ 	.short	0x0101
        /*10aa*/ 	.byte	0x3f
	.zero		1


	//   ....[40]....
        /*10ac*/ 	.word	0x00015ae0
        /*10b0*/ 	.word	0x0000001c
        /*10b4*/ 	.word	0x00000000
        /*10b8*/ 	.short	0x0101
        /*10ba*/ 	.byte	0x3f
	.zero		1


	//   ....[41]....
        /*10bc*/ 	.word	0x00016ca0
        /*10c0*/ 	.word	0x00000007
        /*10c4*/ 	.word	0x00028830
        /*10c8*/ 	.short	0x010a
        /*10ca*/ 	.byte	0x3f
	.zero		1


	//   ....[42]....
        /*10cc*/ 	.word	0x00016cf0
        /*10d0*/ 	.word	0x00000007
        /*10d4*/ 	.word	0x00028830
        /*10d8*/ 	.short	0x010a
        /*10da*/ 	.byte	0x3f
	.zero		1


	//   ....[43]....
        /*10dc*/ 	.word	0x00017100
        /*10e0*/ 	.word	0x00000007
        /*10e4*/ 	.word	0x00028850
        /*10e8*/ 	.short	0x010a
        /*10ea*/ 	.byte	0x3f
	.zero		1


	//   ....[44]....
        /*10ec*/ 	.word	0x00017140
        /*10f0*/ 	.word	0x00000007
        /*10f4*/ 	.word	0x00028850
        /*10f8*/ 	.short	0x010a
        /*10fa*/ 	.byte	0x3f
	.zero		1


	//   ....[45]....
        /*10fc*/ 	.word	0x00018b30
        /*1100*/ 	.word	0x00000023
        /*1104*/ 	.word	0x00000000
        /*1108*/ 	.short	0x0101
        /*110a*/ 	.byte	0x3f
	.zero		1


	//   ....[46]....
        /*110c*/ 	.word	0x00018be0
        /*1110*/ 	.word	0x00000025
        /*1114*/ 	.word	0x00000000
        /*1118*/ 	.short	0x0101
        /*111a*/ 	.byte	0x3f
	.zero		1


	//   ....[47]....
        /*111c*/ 	.word	0x00019690
        /*1120*/ 	.word	0x00000007
        /*1124*/ 	.word	0x00028830
        /*1128*/ 	.short	0x010a
        /*112a*/ 	.byte	0x3f
	.zero		1


	//   ....[48]....
        /*112c*/ 	.word	0x000196e0
        /*1130*/ 	.word	0x00000007
        /*1134*/ 	.word	0x00028830
        /*1138*/ 	.short	0x010a
        /*113a*/ 	.byte	0x3f
	.zero		1


	//   ....[49]....
        /*113c*/ 	.word	0x00019af0
        /*1140*/ 	.word	0x00000007
        /*1144*/ 	.word	0x00028850
        /*1148*/ 	.short	0x010a
        /*114a*/ 	.byte	0x3f
	.zero		1


	//   ....[50]....
        /*114c*/ 	.word	0x00019b30
        /*1150*/ 	.word	0x00000007
        /*1154*/ 	.word	0x00028850
        /*1158*/ 	.short	0x010a
        /*115a*/ 	.byte	0x3f
	.zero		1


	//   ....[51]....
        /*115c*/ 	.word	0x0001a860
        /*1160*/ 	.word	0x00000053
        /*1164*/ 	.word	0x00000000
        /*1168*/ 	.short	0x0101
        /*116a*/ 	.byte	0x3f
	.zero		1


	//   ....[52]....
        /*116c*/ 	.word	0x0001c140
        /*1170*/ 	.word	0x0000001b
        /*1174*/ 	.word	0x00000000
        /*1178*/ 	.short	0x0101
        /*117a*/ 	.byte	0x3f
	.zero		1


	//   ....[53]....
        /*117c*/ 	.word	0x0001d010
        /*1180*/ 	.word	0x00000008
        /*1184*/ 	.word	0x00028850
        /*1188*/ 	.short	0x010a
        /*118a*/ 	.byte	0x3f
	.zero		1


	//   ....[54]....
        /*118c*/ 	.word	0x0001d090
        /*1190*/ 	.word	0x00000008
        /*1194*/ 	.word	0x00028850
        /*1198*/ 	.short	0x010a
        /*119a*/ 	.byte	0x3f
	.zero		1


	//   ....[55]....
        /*119c*/ 	.word	0x0001d670
        /*11a0*/ 	.word	0x00000009
        /*11a4*/ 	.word	0x00000000
        /*11a8*/ 	.short	0x0101
        /*11aa*/ 	.byte	0x3f
	.zero		1


	//   ....[56]....
        /*11ac*/ 	.word	0x0001eba0
        /*11b0*/ 	.word	0x00000000
        /*11b4*/ 	.word	0x00000000
        /*11b8*/ 	.short	0x0101
        /*11ba*/ 	.byte	0x3f
	.zero		1


	//   ....[57]....
        /*11bc*/ 	.word	0x0001f2b0
        /*11c0*/ 	.word	0x00000006
        /*11c4*/ 	.word	0x00000000
        /*11c8*/ 	.short	0x0101
        /*11ca*/ 	.byte	0x3f
	.zero		1


	//   ....[58]....
        /*11cc*/ 	.word	0x00022bf0
        /*11d0*/ 	.word	0x00000012
        /*11d4*/ 	.word	0x00028820
        /*11d8*/ 	.short	0x010a
        /*11da*/ 	.byte	0x3f
	.zero		1


	//   ....[59]....
        /*11dc*/ 	.word	0x00022cc0
        /*11e0*/ 	.word	0x00000006
        /*11e4*/ 	.word	0x000288a0
        /*11e8*/ 	.short	0x010a
        /*11ea*/ 	.byte	0x3f
	.zero		1


	//   ....[60]....
        /*11ec*/ 	.word	0x00023000
        /*11f0*/ 	.word	0x00000006
        /*11f4*/ 	.word	0x000288c0
        /*11f8*/ 	.short	0x010a
        /*11fa*/ 	.byte	0x3f
	.zero		1


	//   ....[61]....
        /*11fc*/ 	.word	0x000234a0
        /*1200*/ 	.word	0x00000008
        /*1204*/ 	.word	0x000288a0
        /*1208*/ 	.short	0x010a
        /*120a*/ 	.byte	0x3f
	.zero		1


	//   ....[62]....
        /*120c*/ 	.word	0x000237c0
        /*1210*/ 	.word	0x00000008
        /*1214*/ 	.word	0x000288c0
        /*1218*/ 	.short	0x010a
        /*121a*/ 	.byte	0x3f
	.zero		1


	//   ....[63]....
        /*121c*/ 	.word	0x00024b60
        /*1220*/ 	.word	0x00000000
        /*1224*/ 	.word	0x00028840
        /*1228*/ 	.short	0x010a
        /*122a*/ 	.byte	0x3f
	.zero		1


	//   ....[64]....
        /*122c*/ 	.word	0x00025990
        /*1230*/ 	.word	0x00000012
        /*1234*/ 	.word	0x00028800
        /*1238*/ 	.short	0x0107
        /*123a*/ 	.byte	0x3f
	.zero		1


	//   ....[65]....
        /*123c*/ 	.word	0x00025a90
        /*1240*/ 	.word	0x00000012
        /*1244*/ 	.word	0x00028800
        /*1248*/ 	.short	0x0101
        /*124a*/ 	.byte	0x3f
	.zero		1


	//   ....[66]....
        /*124c*/ 	.word	0x00025ab0
        /*1250*/ 	.word	0x00000012
        /*1254*/ 	.word	0x00028820
        /*1258*/ 	.short	0x010a
        /*125a*/ 	.byte	0x3f
	.zero		1


	//   ....[67]....
        /*125c*/ 	.word	0x00025ed0
        /*1260*/ 	.word	0x00000003
        /*1264*/ 	.word	0x00028840
        /*1268*/ 	.short	0x010a
        /*126a*/ 	.byte	0x3f
	.zero		1


	//   ....[68]....
        /*126c*/ 	.word	0x00026260
        /*1270*/ 	.word	0x00000002
        /*1274*/ 	.word	0x00028860
        /*1278*/ 	.short	0x010a
        /*127a*/ 	.byte	0x3f
	.zero		1


	//   ....[69]....
        /*127c*/ 	.word	0x00026900
        /*1280*/ 	.word	0x00000003
        /*1284*/ 	.word	0x00028840
        /*1288*/ 	.short	0x010a
        /*128a*/ 	.byte	0x3f
	.zero		1


	//   ....[70]....
        /*128c*/ 	.word	0x00026c90
        /*1290*/ 	.word	0x00000002
        /*1294*/ 	.word	0x00028860
        /*1298*/ 	.short	0x010a
        /*129a*/ 	.byte	0x3f
	.zero		1


	//   ....[71]....
        /*129c*/ 	.word	0x000272a0
        /*12a0*/ 	.word	0x00000002
        /*12a4*/ 	.word	0x00028840
        /*12a8*/ 	.short	0x010a
        /*12aa*/ 	.byte	0x3f
	.zero		1


	//   ....[72]....
        /*12ac*/ 	.word	0x00027620
        /*12b0*/ 	.word	0x00000002
        /*12b4*/ 	.word	0x00028860
        /*12b8*/ 	.short	0x010a
        /*12ba*/ 	.byte	0x3f
	.zero		1


	//   ....[73]....
        /*12bc*/ 	.word	0x00027bd0
        /*12c0*/ 	.word	0x00000000
        /*12c4*/ 	.word	0x00028860
        /*12c8*/ 	.short	0x010a
        /*12ca*/ 	.byte	0x3f
	.zero		1


	//   ....[74]....
        /*12cc*/ 	.word	0x00029270
        /*12d0*/ 	.word	0x00000000
        /*12d4*/ 	.word	0x00028820
        /*12d8*/ 	.short	0x010a
        /*12da*/ 	.byte	0x3f
	.zero		1


	//   ....[75]....
        /*12dc*/ 	.word	0x00029450
        /*12e0*/ 	.word	0x00000006
        /*12e4*/ 	.word	0x00000000
        /*12e8*/ 	.short	0x010a
        /*12ea*/ 	.byte	0x3f
	.zero		1


	//   ....[76]....
        /*12ec*/ 	.word	0x00029480
        /*12f0*/ 	.word	0x00000007
        /*12f4*/ 	.word	0x00000000
        /*12f8*/ 	.short	0x010a
        /*12fa*/ 	.byte	0x3f
	.zero		1


	//   ....[77]....
        /*12fc*/ 	.word	0x000294e0
        /*1300*/ 	.word	0x00000004
        /*1304*/ 	.word	0x00000000
        /*1308*/ 	.short	0x010a
        /*130a*/ 	.byte	0x3f
	.zero		1


	//   ....[78]....
        /*130c*/ 	.word	0x00029510
        /*1310*/ 	.word	0x00000003
        /*1314*/ 	.word	0x00000000
        /*1318*/ 	.short	0x010a
        /*131a*/ 	.byte	0x3f
	.zero		1


	//   ....[79]....
        /*131c*/ 	.word	0x00029570
        /*1320*/ 	.word	0x0000006b
        /*1324*/ 	.word	0x00028890
        /*1328*/ 	.short	0x010a
        /*132a*/ 	.byte	0x3f
	.zero		1


	//   ....[80]....
        /*132c*/ 	.word	0x000295c0
        /*1330*/ 	.word	0x0000006b
        /*1334*/ 	.word	0x00028890
        /*1338*/ 	.short	0x010a
        /*133a*/ 	.byte	0x3f
	.zero		1


	//   ....[81]....
        /*133c*/ 	.word	0x00029610
        /*1340*/ 	.word	0x0000006b
        /*1344*/ 	.word	0x00028890
        /*1348*/ 	.short	0x010a
        /*134a*/ 	.byte	0x3f
	.zero		1


	//   ....[82]....
        /*134c*/ 	.word	0x00029660
        /*1350*/ 	.word	0x0000006b
        /*1354*/ 	.word	0x000288b0
        /*1358*/ 	.short	0x010a
        /*135a*/ 	.byte	0x3f
	.zero		1


	//   ....[83]....
        /*135c*/ 	.word	0x00029ec0
        /*1360*/ 	.word	0x00000002
        /*1364*/ 	.word	0x00028800
        /*1368*/ 	.short	0x010a
        /*136a*/ 	.byte	0x3f
	.zero		1


	//   ....[84]....
        /*136c*/ 	.word	0x0002aa70
        /*1370*/ 	.word	0x00000002
        /*1374*/ 	.word	0x00028800
        /*1378*/ 	.short	0x010a
        /*137a*/ 	.byte	0x3f
	.zero		1


	//   ....[85]....
        /*137c*/ 	.word	0x0002aac0
        /*1380*/ 	.word	0x00000059
        /*1384*/ 	.word	0x00028830
        /*1388*/ 	.short	0x010a
        /*138a*/ 	.byte	0x3f
	.zero		1


	//   ....[86]....
        /*138c*/ 	.word	0x0002ab10
        /*1390*/ 	.word	0x00000007
        /*1394*/ 	.word	0x00028830
        /*1398*/ 	.short	0x010a
        /*139a*/ 	.byte	0x3f
	.zero		1


	//   ....[87]....
        /*139c*/ 	.word	0x0002ab60
        /*13a0*/ 	.word	0x00000007
        /*13a4*/ 	.word	0x00028850
        /*13a8*/ 	.short	0x010a
        /*13aa*/ 	.byte	0x3f
	.zero		1


	//   ....[88]....
        /*13ac*/ 	.word	0x0002abb0
        /*13b0*/ 	.word	0x00000007
        /*13b4*/ 	.word	0x00028830
        /*13b8*/ 	.short	0x010a
        /*13ba*/ 	.byte	0x3f
	.zero		1


	//   ....[89]....
        /*13bc*/ 	.word	0x0002ac00
        /*13c0*/ 	.word	0x00000007
        /*13c4*/ 	.word	0x00028850
        /*13c8*/ 	.short	0x010a
        /*13ca*/ 	.byte	0x3f
	.zero		1


	//   ....[90]....
        /*13cc*/ 	.word	0x0002ac50
        /*13d0*/ 	.word	0x00000007
        /*13d4*/ 	.word	0x00028830
        /*13d8*/ 	.short	0x010a
        /*13da*/ 	.byte	0x3f
	.zero		1


	//   ....[91]....
        /*13dc*/ 	.word	0x0002aca0
        /*13e0*/ 	.word	0x00000007
        /*13e4*/ 	.word	0x00028850
        /*13e8*/ 	.short	0x010a
        /*13ea*/ 	.byte	0x3f
	.zero		1


	//   ....[92]....
        /*13ec*/ 	.word	0x0002acf0
        /*13f0*/ 	.word	0x00000008
        /*13f4*/ 	.word	0x00028850
        /*13f8*/ 	.short	0x010a
        /*13fa*/ 	.byte	0x3f
	.zero		1


	//   ....[93]....
        /*13fc*/ 	.word	0x0002b8f0
        /*1400*/ 	.word	0x00000012
        /*1404*/ 	.word	0x00028820
        /*1408*/ 	.short	0x010a
        /*140a*/ 	.byte	0x3f
	.zero		1


	//   ....[94]....
        /*140c*/ 	.word	0x0002b940
        /*1410*/ 	.word	0x00000006
        /*1414*/ 	.word	0x000288a0
        /*1418*/ 	.short	0x010a
        /*141a*/ 	.byte	0x3f
	.zero		1


	//   ....[95]....
        /*141c*/ 	.word	0x0002b990
        /*1420*/ 	.word	0x00000006
        /*1424*/ 	.word	0x000288c0
        /*1428*/ 	.short	0x010a
        /*142a*/ 	.byte	0x3f
	.zero		1


	//   ....[96]....
        /*142c*/ 	.word	0x0002b9e0
        /*1430*/ 	.word	0x00000008
        /*1434*/ 	.word	0x000288a0
        /*1438*/ 	.short	0x010a
        /*143a*/ 	.byte	0x3f
	.zero		1


	//   ....[97]....
        /*143c*/ 	.word	0x0002ba30
        /*1440*/ 	.word	0x00000008
        /*1444*/ 	.word	0x000288c0
        /*1448*/ 	.short	0x010a
        /*144a*/ 	.byte	0x3f
	.zero		1


	//   ....[98]....
        /*144c*/ 	.word	0x0002bbd0
        /*1450*/ 	.word	0x00000000
        /*1454*/ 	.word	0x00028840
        /*1458*/ 	.short	0x010a
        /*145a*/ 	.byte	0x3f
	.zero		1


	//   ....[99]....
        /*145c*/ 	.word	0x0002c6e0
        /*1460*/ 	.word	0x00000012
        /*1464*/ 	.word	0x00028820
        /*1468*/ 	.short	0x010a
        /*146a*/ 	.byte	0x3f
	.zero		1


	//   ....[100]....
        /*146c*/ 	.word	0x0002c730
        /*1470*/ 	.word	0x00000003
        /*1474*/ 	.word	0x00028840
        /*1478*/ 	.short	0x010a
        /*147a*/ 	.byte	0x3f
	.zero		1


	//   ....[101]....
        /*147c*/ 	.word	0x0002c780
        /*1480*/ 	.word	0x00000002
        /*1484*/ 	.word	0x00028860
        /*1488*/ 	.short	0x010a
        /*148a*/ 	.byte	0x3f
	.zero		1


	//   ....[102]....
        /*148c*/ 	.word	0x0002c7d0
        /*1490*/ 	.word	0x00000003
        /*1494*/ 	.word	0x00028840
        /*1498*/ 	.short	0x010a
        /*149a*/ 	.byte	0x3f
	.zero		1


	//   ....[103]....
        /*149c*/ 	.word	0x0002c820
        /*14a0*/ 	.word	0x00000002
        /*14a4*/ 	.word	0x00028860
        /*14a8*/ 	.short	0x010a
        /*14aa*/ 	.byte	0x3f
	.zero		1


	//   ....[104]....
        /*14ac*/ 	.word	0x0002c870
        /*14b0*/ 	.word	0x00000002
        /*14b4*/ 	.word	0x00028840
        /*14b8*/ 	.short	0x010a
        /*14ba*/ 	.byte	0x3f
	.zero		1


	//   ....[105]....
        /*14bc*/ 	.word	0x0002c8c0
        /*14c0*/ 	.word	0x00000002
        /*14c4*/ 	.word	0x00028860
        /*14c8*/ 	.short	0x010a
        /*14ca*/ 	.byte	0x3f
	.zero		1


	//   ....[106]....
        /*14cc*/ 	.word	0x0002c910
        /*14d0*/ 	.word	0x00000000
        /*14d4*/ 	.word	0x00028860
        /*14d8*/ 	.short	0x010a
        /*14da*/ 	.byte	0x3f
	.zero		1


	//   ....[107]....
        /*14dc*/ 	.word	0x0002d4b0
        /*14e0*/ 	.word	0x00000000
        /*14e4*/ 	.word	0x00028820
        /*14e8*/ 	.short	0x010a
        /*14ea*/ 	.byte	0x3f
	.zero		1


	//   ....[108]....
        /*14ec*/ 	.word	0x0002d650
        /*14f0*/ 	.word	0x00000006
        /*14f4*/ 	.word	0x00000000
        /*14f8*/ 	.short	0x010a
        /*14fa*/ 	.byte	0x3f
	.zero		1


	//   ....[109]....
        /*14fc*/ 	.word	0x0002d6a0
        /*1500*/ 	.word	0x00000007
        /*1504*/ 	.word	0x00000000
        /*1508*/ 	.short	0x010a
        /*150a*/ 	.byte	0x3f
	.zero		1


	//   ....[110]....
        /*150c*/ 	.word	0x0002d6f0
        /*1510*/ 	.word	0x00000004
        /*1514*/ 	.word	0x00000000
        /*1518*/ 	.short	0x010a
        /*151a*/ 	.byte	0x3f
	.zero		1


	//----- nvinfo : EIATTR_NUM_MBARRIERS
	.align		4
.L_1021:
        /*151c*/ 	.byte	0x03, 0x38
        /*151e*/ 	.short	0x0016


	//----- nvinfo : EIATTR_EXIT_INSTR_OFFSETS
	.align		4
        /*1520*/ 	.byte	0x04, 0x1c
        /*1522*/ 	.short	(.L_1023 - .L_1022)


	//   ....[0]....
.L_1022:
        /*1524*/ 	.word	0x00029560


	//----- nvinfo : EIATTR_MAX_THREADS
	.align		4
.L_1023:
        /*1528*/ 	.byte	0x04, 0x05
        /*152a*/ 	.short	(.L_1025 - .L_1024)
.L_1024:
        /*152c*/ 	.word	0x00000180
        /*1530*/ 	.word	0x00000001
        /*1534*/ 	.word	0x00000001


	//----- nvinfo : EIATTR_CRS_STACK_SIZE
	.align		4
.L_1025:
        /*1538*/ 	.byte	0x04, 0x1e
        /*153a*/ 	.short	(.L_1027 - .L_1026)
.L_1026:
        /*153c*/ 	.word	0x00000000


	//----- nvinfo : EIATTR_CBANK_PARAM_SIZE
	.align		4
.L_1027:
        /*1540*/ 	.byte	0x03, 0x19
        /*1542*/ 	.short	0x0af0


	//----- nvinfo : EIATTR_PARAM_CBANK
	.align		4
        /*1544*/ 	.byte	0x04, 0x0a
        /*1546*/ 	.short	(.L_1029 - .L_1028)
	.align		4
.L_1028:
        /*1548*/ 	.word	index@(.nv.constant0._ZN7cutlass13device_kernelIN5flash11enable_sm90INS1_16FlashAttnFwdSm90INS1_25CollectiveMainloopFwdSm90ILi2EN4cute5tupleIJNS5_1CILi1EEES8_S8_EEENS6_IJNS7_ILi128EEESA_SA_EEELi128ENS_10bfloat16_tEfNS_4arch4Sm90ELb0ELb1ELb1ELb1ELb0ELb1ELb0ELb1ELb1ELb1ELb1ELb0EEENS1_21CollectiveEpilogueFwdISB_S9_SC_SE_Li256ELb1ELb1ELb1ELb0EEENS1_36VarlenDynamicPersistentTileSchedulerILi128ELi128ELi256ELi128ELb1ELb1ELb1ELb1ELb0ELb1EEEEEEEEEvNT_6ParamsE)
        /*154c*/ 	.short	0x0210
        /*154e*/ 	.short	0x0af0


	//----- nvinfo : EIATTR_SW_WAR
	.align		4
.L_1029:
        /*1550*/ 	.byte	0x04, 0x36
        /*1552*/ 	.short	(.L_1031 - .L_1030)
.L_1030:
        /*1554*/ 	.word	0x00000008
.L_1031:


//--------------------- .nv.info._ZN7cutlass13device_kernelIN5flash11enable_sm90INS1_16FlashAttnFwdSm90INS1_25CollectiveMainloopFwdSm90ILi2EN4cute5tupleIJNS5_1CILi1EEES8_S8_EEENS6_IJNS7_ILi128EEESA_SA_EEELi128ENS_10bfloat16_tEfNS_4arch4Sm90ELb1ELb0ELb1ELb0ELb0ELb0ELb0ELb1ELb1ELb1ELb1ELb0EEENS1_21CollectiveEpilogueFwdISB_S9_SC_SE_Li256ELb0ELb1ELb1ELb0EEENS1_19SingleTileSchedulerILb0ELb1ELb1ELi128EEEEEEEEEvNT_6ParamsE --------------------------
	.section	.nv.info._ZN7cutlass13device_kernelIN5flash11enable_sm90INS1_16FlashAttnFwdSm90INS1_25CollectiveMainloopFwdSm90ILi2EN4cute5tupleIJNS5_1CILi1EEES8_S8_EEENS6_IJNS7_ILi128EEESA_SA_EEELi128ENS_10bfloat16_tEfNS_4arch4Sm90ELb1ELb0ELb1ELb0ELb0ELb0ELb0ELb1ELb1ELb1ELb1ELb0EEENS1_21CollectiveEpilogueFwdISB_S9_SC_SE_Li256ELb0ELb1ELb1ELb0EEENS1_19SingleTileSchedulerILb0ELb1ELb1ELi128EEEEEEEEEvNT_6ParamsE,"",@"SHT_CUDA_INFO"
	.sectionflags	@""
	.align	4


	//----- nvinfo : EIATTR_CUDA_API_VERSION
	.align		4
        /*0000*/ 	.byte	0x04, 0x37
        /*0002*/ 	.short	(.L_1033 - .L_1032)
.L_1032:
        /*0004*/ 	.word	0x00000082


	//----- nvinfo : EIATTR_KPARAM_INFO
	.align		4
.L_1033:
        /*0008*/ 	.byte	0x04, 0x17
        /*000a*/ 	.short	(.L_1035 - .L_1034)
.L_1034:
        /*000c*/ 	.word	0x00000000
        /*0010*/ 	.short	0x0000
        /*0012*/ 	.short	0x0070
        /*0014*/ 	.byte	0x00, 0xf0, 0x01, 0x28


	//----- nvinfo : EIATTR_SPARSE_MMA_MASK
	.align		4
.L_1035:
        /*0018*/ 	.byte	0x03, 0x50
        /*001a*/ 	.short	0x0000


	//----- nvinfo : EIATTR_MAXREG_COUNT
	.align		4
        /*001c*/ 	.byte	0x03, 0x1b
        /*001e*/ 	.short	0x00a8


	//----- nvinfo : EIATTR_NUM_BARRIERS
	.align		4
        /*0020*/ 	.byte	0x02, 0x4c
        /*0022*/ 	.byte	0x10
	.zero		1


	//----- nvinfo : EIATTR_EXTERNS
	.align		4
        /*0024*/ 	.byte	0x04, 0x0f
        /*0026*/ 	.short	(.L_1037 - .L_1036)


	//   ....[0]....
	.align		4
.L_1036:
        /*0028*/ 	.word	index@(__assertfail)


	//----- nvinfo : EIATTR_ANNOTATIONS
	.align		4
.L_1037:
        /*002c*/ 	.byte	0x04, 0x55
        /*002e*/ 	.short	(.L_1039 - .L_1038)


	//   ....[0]....
.L_1038:
        /* <DEDUP_REMOVED lines=12> */


	//----- nvinfo : EIATTR_MERCURY_ISA_VERSION
	.align		4
.L_1039:
        /*00e0*/ 	.byte	0x03, 0x5f
        /*00e2*/ 	.short	0x0101


	//----- nvinfo : EIATTR_INT_WARP_WIDE_INSTR_OFFSETS
	.align		4
        /*00e4*/ 	.byte	0x04, 0x31
        /*00e6*/ 	.short	(.L_1041 - .L_1040)


	//   ....[0]....
.L_1040:
        /*00e8*/ 	.word	0x00000120


	//   ....[1]....
        /*00ec*/ 	.word	0x000001c0


	//   ....[2]....
        /*00f0*/ 	.word	0x00000230


	//----- nvinfo : EIATTR_COOP_GROUP_MASK_REGIDS
	.align		4
.L_1041:
        /*00f4*/ 	.byte	0x04, 0x29
        /*00f6*/ 	.short	(.L_1043 - .L_1042)


	//   ....[0]....
.L_1042:
        /*00f8*/ 	.word	0xffffffff


	//   ....[1]....
        /*00fc*/ 	.word	0xffffffff


	//   ....[2]....
        /*0100*/ 	.word	0xffffffff


	//   ....[3]....
        /*0104*/ 	.word	0xffffffff


	//   ....[4]....
        /*0108*/ 	.word	0xffffffff


	//   ....[5]....
        /*010c*/ 	.word	0xffffffff


	//   ....[6]....
        /*0110*/ 	.word	0xffffffff


	//   ....[7]....
        /*0114*/ 	.word	0xffffffff


	//   ....[8]....
        /*0118*/ 	.word	0xffffffff


	//   ....[9]....
        /*011c*/ 	.word	0xffffffff


	//   ....[10]....
        /*0120*/ 	.word	0xffffffff


	//   ....[11]....
        /*0124*/ 	.word	0xffffffff


	//   ....[12]....
        /*0128*/ 	.word	0xffffffff


	//   ....[13]....
        /*012c*/ 	.word	0xffffffff


	//   ....[14]....
        /*0130*/ 	.word	0xffffffff


	//   ....[15]....
        /*0134*/ 	.word	0xffffffff


	//   ....[16]....
        /*0138*/ 	.word	0xffffffff


	//   ....[17]....
        /*013c*/ 	.word	0xffffffff


	//   ....[18]....
        /*0140*/ 	.word	0xffffffff


	//   ....[19]....
        /*0144*/ 	.word	0xffffffff


	//   ....[20]....
        /*0148*/ 	.word	0xffffffff


	//   ....[21]....
        /*014c*/ 	.word	0xffffffff


	//   ....[22]....
        /*0150*/ 	.word	0xffffffff


	//   ....[23]....
        /*0154*/ 	.word	0xffffffff


	//   ....[24]....
        /*0158*/ 	.word	0xffffffff


	//   ....[25]....
        /*015c*/ 	.word	0xffffffff


	//   ....[26]....
        /*0160*/ 	.word	0xffffffff


	//   ....[27]....
        /*0164*/ 	.word	0xffffffff


	//   ....[28]....
        /*0168*/ 	.word	0xffffffff


	//   ....[29]....
        /*016c*/ 	.word	0xffffffff


	//   ....[30]....
        /*0170*/ 	.word	0xffffffff


	//   ....[31]....
        /*0174*/ 	.word	0xffffffff


	//   ....[32]....
        /*0178*/ 	.word	0xffffffff


	//   ....[33]....
        /*017c*/ 	.word	0xffffffff


	//   ....[34]....
        /*0180*/ 	.word	0xffffffff


	//   ....[35]....
        /*0184*/ 	.word	0xffffffff


	//   ....[36]....
        /*0188*/ 	.word	0xffffffff


	//   ....[37]....
        /*018c*/ 	.word	0xffffffff


	//   ....[38]....
        /*0190*/ 	.word	0xffffffff


	//   ....[39]....
        /*0194*/ 	.word	0xffffffff


	//   ....[40]....
        /*0198*/ 	.word	0xffffffff


	//   ....[41]....
        /*019c*/ 	.word	0xffffffff


	//   ....[42]....
        /*01a0*/ 	.word	0xffffffff


	//   ....[43]....
        /*01a4*/ 	.word	0xffffffff


	//   ....[44]....
        /*01a8*/ 	.word	0xffffffff


	//   ....[45]....
        /*01ac*/ 	.word	0xffffffff


	//   ....[46]....
        /*01b0*/ 	.word	0xffffffff


	//   ....[47]....
        /*01b4*/ 	.word	0xffffffff


	//   ....[48]....
        /*01b8*/ 	.word	0xffffffff


	//   ....[49]....
        /*01bc*/ 	.word	0xffffffff


	//   ....[50]....
        /*01c0*/ 	.word	0xffffffff


	//   ....[51]....
        /*01c4*/ 	.word	0xffffffff


	//   ....[52]....
        /*01c8*/ 	.word	0xffffffff


	//   ....[53]....
        /*01cc*/ 	.word	0xffffffff


	//   ....[54]....
        /*01d0*/ 	.word	0xffffffff


	//   ....[55]....
        /*01d4*/ 	.word	0x0500000f


	//   ....[56]....
        /*01d8*/ 	.word	0x0500000f


	//   ....[57]....
        /*01dc*/ 	.word	0x0500000f


	//   ....[58]....
        /*01e0*/ 	.word	0x0500000f


	//   ....[59]....
        /*01e4*/ 	.word	0x0500000f


	//   ....[60]....
        /*01e8*/ 	.word	0x0500000f


	//   ....[61]....
        /*01ec*/ 	.word	0x0500000f


	//   ....[62]....
        /*01f0*/ 	.word	0x0500000f


	//   ....[63]....
        /*01f4*/ 	.word	0x0500000f


	//   ....[64]....
        /*01f8*/ 	.word	0x0500000f


	//   ....[65]....
        /*01fc*/ 	.word	0x0500000f


	//   ....[66]....
        /*0200*/ 	.word	0x0500000f


	//   ....[67]....
        /*0204*/ 	.word	0x0500000f


	//   ....[68]....
        /*0208*/ 	.word	0x0500000f


	//   ....[69]....
        /*020c*/ 	.word	0x0500000f


	//   ....[70]....
        /*0210*/ 	.word	0x0500000f


	//   ....[71]....
        /*0214*/ 	.word	0x0500000f


	//   ....[72]....
        /*0218*/ 	.word	0x0500000f


	//----- nvinfo : EIATTR_COOP_GROUP_INSTR_OFFSETS
	.align		4
.L_1043:
        /*021c*/ 	.byte	0x04, 0x28
        /*021e*/ 	.short	(.L_1045 - .L_1044)


	//   ....[0]....
.L_1044:
        /*0220*/ 	.word	0x00000060


	//   ....[1]....
        /*0224*/ 	.word	0x00000130


	//   ....[2]....
        /*0228*/ 	.word	0x000001e0


	//   ....[3]....
        /*022c*/ 	.word	0x000003a0


	//   ....[4]....
        /*0230*/ 	.word	0x00000500


	//   ....[5]....
        /*0234*/ 	.word	0x00000620


	//   ....[6]....
        /*0238*/ 	.word	0x00000780


	//   ....[7]....
        /*023c*/ 	.word	0x00001180


	//   ....[8]....
        /*0240*/ 	.word	0x00001eb0


	//   ....[9]....
        /*0244*/ 	.word	0x00001ef0


	//   ....[10]....
        /*0248*/ 	.word	0x000028e0


	//   ....[11]....
        /*024c*/ 	.word	0x00002930


	//   ....[12]....
        /*0250*/ 	.word	0x000033e0


	//   ....[13]....
        /*0254*/ 	.word	0x00003450


	//   ....[14]....
        /*0258*/ 	.word	0x00004fb0


	//   ....[15]....
        /*025c*/ 	.word	0x00004fd0


	//   ....[16]....
        /*0260*/ 	.word	0x00005800


	//   ....[17]....
        /*0264*/ 	.word	0x000058c0


	//   ....[18]....
        /*0268*/ 	.word	0x000061a0


	//   ....[19]....
        /*026c*/ 	.word	0x00006200


	//   ....[20]....
        /*0270*/ 	.word	0x000084c0


	//   ....[21]....
        /*0274*/ 	.word	0x000084e0


	//   ....[22]....
        /*0278*/ 	.word	0x000087c0


	//   ....[23]....
        /*027c*/ 	.word	0x00008840


	//   ....[24]....
        /*0280*/ 	.word	0x00009b60


	//   ....[25]....
        /*0284*/ 	.word	0x00009b90


	//   ....[26]....
        /*0288*/ 	.word	0x00009c50


	//   ....[27]....
        /*028c*/ 	.word	0x00009c60


	//   ....[28]....
        /*0290*/ 	.word	0x0000ab70


	//   ....[29]....
        /*0294*/ 	.word	0x0000abb0


	//   ....[30]....
        /*0298*/ 	.word	0x0000abf0


	//   ....[31]....
        /*029c*/ 	.word	0x0000ac10


	//   ....[32]....
        /*02a0*/ 	.word	0x0000ac40


	//   ....[33]....
        /*02a4*/ 	.word	0x0000ac50


	//   ....[34]....
        /*02a8*/ 	.word	0x0000b290


	//   ....[35]....
        /*02ac*/ 	.word	0x0000b2a0


	//   ....[36]....
        /*02b0*/ 	.word	0x0000bca0


	//   ....[37]....
        /*02b4*/ 	.word	0x0000c7b0


	//   ....[38]....
        /*02b8*/ 	.word	0x0000d0d0


	//   ....[39]....
        /*02bc*/ 	.word	0x0000d100


	//   ....[40]....
        /*02c0*/ 	.word	0x0000d130


	//   ....[41]....
        /*02c4*/ 	.word	0x0000d1e0


	//   ....[42]....
        /*02c8*/ 	.word	0x0000d200


	//   ....[43]....
        /*02cc*/ 	.word	0x0000d230


	//   ....[44]....
        /*02d0*/ 	.word	0x0000d2b0


	//   ....[45]....
        /*02d4*/ 	.word	0x0000d2d0


	//   ....[46]....
        /*02d8*/ 	.word	0x0000d340


	//   ....[47]....
        /*02dc*/ 	.word	0x0000d370


	//   ....[48]....
        /*02e0*/ 	.word	0x0000d3e0


	//   ....[49]....
        /*02e4*/ 	.word	0x0000d410


	//   ....[50]....
        /*02e8*/ 	.word	0x0000d480


	//   ....[51]....
        /*02ec*/ 	.word	0x0000d4b0


	//   ....[52]....
        /*02f0*/ 	.word	0x0000d530


	//   ....[53]....
        /*02f4*/ 	.word	0x0000d570


	//   ....[54]....
        /*02f8*/ 	.word	0x0000f520


	//   ....[55]....
        /*02fc*/ 	.word	0x0000fa80


	//   ....[56]....
        /*0300*/ 	.word	0x0000fbf0


	//   ....[57]....
        /*0304*/ 	.word	0x0000fc50


	//   ....[58]....
        /*0308*/ 	.word	0x0000fcf0


	//   ....[59]....
        /*030c*/ 	.word	0x0000fde0


	//   ....[60]....
        /*0310*/ 	.word	0x0000fe70


	//   ....[61]....
        /*0314*/ 	.word	0x0000ff50


	//   ....[62]....
        /*0318*/ 	.word	0x0000ffc0


	//   ....[63]....
        /*031c*/ 	.word	0x000100a0


	//   ....[64]....
        /*0320*/ 	.word	0x00010110


	//   ....[65]....
        /*0324*/ 	.word	0x000101e0


	//   ....[66]....
        /*0328*/ 	.word	0x00010260


	//   ....[67]....
        /*032c*/ 	.word	0x00010340


	//   ....[68]....
        /*0330*/ 	.word	0x000103b0


	//   ....[69]....
        /*0334*/ 	.word	0x00010470


	//   ....[70]....
        /*0338*/ 	.word	0x000104f0


	//   ....[71]....
        /*033c*/ 	.word	0x000105a0


	//   ....[72]....
        /*0340*/ 	.word	0x000109a0


	//----- nvinfo : EIATTR_REG_RECONFIG
	.align		4
.L_1045:
        /*0344*/ 	.byte	0x01, 0x54
	.zero		2


	//----- nvinfo : EIATTR_SYSCALL_OFFSETS
	.align		4
        /*0348*/ 	.byte	0x04, 0x46
        /*034a*/ 	.short	(.L_1047 - .L_1046)


	//   ....[0]....
.L_1046:
        /*034c*/ 	.word	0x00001340


	//   ....[1]....
        /*0350*/ 	.word	0x0000c440


	//   ....[2]....
        /*0354*/ 	.word	0x0000c580


	//   ....[3]....
        /*0358*/ 	.word	0x0000c670


	//   ....[4]....
        /*035c*/ 	.word	0x0000cd30


	//----- nvinfo : EIATTR_MBARRIER_INSTR_OFFSETS
	.align		4
.L_1047:
        /*0360*/ 	.byte	0x04, 0x39
        /*0362*/ 	.short	(.L_1049 - .L_1048)


	//   ....[0]....
.L_1048:
        /*0364*/ 	.word	0x00000250
        /*0368*/ 	.word	0x000000ff
        /*036c*/ 	.word	0x00028800
        /*0370*/ 	.short	0x0100
        /*0372*/ 	.byte	0x08
	.zero		1


	//   ....[1]....
        /*0374*/ 	.word	0x00000260
        /*0378*/ 	.word	0x000000ff
        /*037c*/ 	.word	0x00028820
        /*0380*/ 	.short	0x0100
        /*0382*/ 	.byte	0x08
	.zero		1


	//   ....[2]....
        /*0384*/ 	.word	0x00000350
        /*0388*/ 	.word	0x000000ff
        /*038c*/ 	.word	0x00028830
        /*0390*/ 	.short	0x0100
        /*0392*/ 	.byte	0x08
	.zero		1


	//   ....[3]....
        /*0394*/ 	.word	0x00000360
        /*0398*/ 	.word	0x000000ff
        /*039c*/ 	.word	0x00028840
        /*03a0*/ 	.short	0x0100
        /*03a2*/ 	.byte	0x08
	.zero		1


	//   ....[4]....
        /*03a4*/ 	.word	0x00000370
        /*03a8*/ 	.word	0x000000ff
        /*03ac*/ 	.word	0x00028838
        /*03b0*/ 	.short	0x0100
        /*03b2*/ 	.byte	0x08
	.zero		1


	//   ....[5]....
        /*03b4*/ 	.word	0x00000380
        /*03b8*/ 	.word	0x000000ff
        /*03bc*/ 	.word	0x00028848
        /*03c0*/ 	.short	0x0100
        /*03c2*/ 	.byte	0x08
	.zero		1


	//   ....[6]....
        /*03c4*/ 	.word	0x000004b0
        /*03c8*/ 	.word	0x000000ff
        /*03cc*/ 	.word	0x00028850
        /*03d0*/ 	.short	0x0100
        /*03d2*/ 	.byte	0x08
	.zero		1


	//   ....[7]....
        /*03d4*/ 	.word	0x000004c0
        /*03d8*/ 	.word	0x000000ff
        /*03dc*/ 	.word	0x00028860
        /*03e0*/ 	.short	0x0100
        /*03e2*/ 	.byte	0x08
	.zero		1


	//   ....[8]....
        /*03e4*/ 	.word	0x000004d0
        /*03e8*/ 	.word	0x000000ff
        /*03ec*/ 	.word	0x00028858
        /*03f0*/ 	.short	0x0100
        /*03f2*/ 	.byte	0x08
	.zero		1


	//   ....[9]....
        /*03f4*/ 	.word	0x000004e0
        /*03f8*/ 	.word	0x000000ff
        /*03fc*/ 	.word	0x00028868
        /*0400*/ 	.short	0x0100
        /*0402*/ 	.byte	0x08
	.zero		1


	//   ....[10]....
        /*0404*/ 	.word	0x000005d0
        /*0408*/ 	.word	0x000000ff
        /*040c*/ 	.word	0x00028870
        /*0410*/ 	.short	0x0100
        /*0412*/ 	.byte	0x06
	.zero		1


	//   ....[11]....
        /*0414*/ 	.word	0x000005e0
        /*0418*/ 	.word	0x000000ff
        /*041c*/ 	.word	0x00028880
        /*0420*/ 	.short	0x0100
        /*0422*/ 	.byte	0x06
	.zero		1


	//   ....[12]....
        /*0424*/ 	.word	0x000005f0
        /*0428*/ 	.word	0x000000ff
        /*042c*/ 	.word	0x00028878
        /*0430*/ 	.short	0x0100
        /*0432*/ 	.byte	0x06
	.zero		1


	//   ....[13]....
        /*0434*/ 	.word	0x00000600
        /*0438*/ 	.word	0x000000ff
        /*043c*/ 	.word	0x00028888
        /*0440*/ 	.short	0x0100
        /*0442*/ 	.byte	0x06
	.zero		1


	//   ....[14]....
        /*0444*/ 	.word	0x00000730
        /*0448*/ 	.word	0x000000ff
        /*044c*/ 	.word	0x00028890
        /*0450*/ 	.short	0x0100
        /*0452*/ 	.byte	0x08
	.zero		1


	//   ....[15]....
        /*0454*/ 	.word	0x00000740
        /*0458*/ 	.word	0x000000ff
        /*045c*/ 	.word	0x000288a0
        /*0460*/ 	.short	0x0100
        /*0462*/ 	.byte	0x08
	.zero		1


	//   ....[16]....
        /*0464*/ 	.word	0x00000750
        /*0468*/ 	.word	0x000000ff
        /*046c*/ 	.word	0x00028898
        /*0470*/ 	.short	0x0100
        /*0472*/ 	.byte	0x08
	.zero		1


	//   ....[17]....
        /*0474*/ 	.word	0x00000760
        /*0478*/ 	.word	0x000000ff
        /*047c*/ 	.word	0x000288a8
        /*0480*/ 	.short	0x0100
        /*0482*/ 	.byte	0x08
	.zero		1


	//   ....[18]....
        /*0484*/ 	.word	0x00000890
        /*0488*/ 	.word	0x000000ff
        /*048c*/ 	.word	0x000288b0
        /*0490*/ 	.short	0x0100
        /*0492*/ 	.byte	0x08
	.zero		1


	//   ....[19]....
        /*0494*/ 	.word	0x000008a0
        /*0498*/ 	.word	0x000000ff
        /*049c*/ 	.word	0x000288c0
        /*04a0*/ 	.short	0x0100
        /*04a2*/ 	.byte	0x08
	.zero		1


	//   ....[20]....
        /*04a4*/ 	.word	0x000008b0
        /*04a8*/ 	.word	0x000000ff
        /*04ac*/ 	.word	0x000288b8
        /*04b0*/ 	.short	0x0100
        /*04b2*/ 	.byte	0x08
	.zero		1


	//   ....[21]....
        /*04b4*/ 	.word	0x000008c0
        /*04b8*/ 	.word	0x000000ff
        /*04bc*/ 	.word	0x000288c8
        /*04c0*/ 	.short	0x0100
        /*04c2*/ 	.byte	0x08
	.zero		1


	//   ....[22]....
        /*04c4*/ 	.word	0x00001370
        /*04c8*/ 	.word	0x000000ff
        /*04cc*/ 	.word	0x00028800
        /*04d0*/ 	.short	0x010a
        /*04d2*/ 	.byte	0x24
	.zero		1


	//   ....[23]....
        /*04d4*/ 	.word	0x000013d0
        /*04d8*/ 	.word	0x000000ff
        /*04dc*/ 	.word	0x00028830
        /*04e0*/ 	.short	0x010a
        /*04e2*/ 	.byte	0x24
	.zero		1


	//   ....[24]....
        /*04e4*/ 	.word	0x00001460
        /*04e8*/ 	.word	0x000000ff
        /*04ec*/ 	.word	0x00028830
        /*04f0*/ 	.short	0x010a
        /*04f2*/ 	.byte	0x24
	.zero		1


	//   ....[25]....
        /*04f4*/ 	.word	0x00003730
        /*04f8*/ 	.word	0x00000000
        /*04fc*/ 	.word	0x00000000
        /*0500*/ 	.short	0x0101
        /*0502*/ 	.byte	0x3f
	.zero		1


	//   ....[26]....
        /*0504*/ 	.word	0x00004290
        /*0508*/ 	.word	0x000000ff
        /*050c*/ 	.word	0x00028830
        /*0510*/ 	.short	0x010a
        /*0512*/ 	.byte	0x07
	.zero		1


	//   ....[27]....
        /*0514*/ 	.word	0x000042d0
        /*0518*/ 	.word	0x000000ff
        /*051c*/ 	.word	0x00028830
        /*0520*/ 	.short	0x010a
        /*0522*/ 	.byte	0x07
	.zero		1


	//   ....[28]....
        /*0524*/ 	.word	0x00004600
        /*0528*/ 	.word	0x000000ff
        /*052c*/ 	.word	0x00028850
        /*0530*/ 	.short	0x010a
        /*0532*/ 	.byte	0x07
	.zero		1


	//   ....[29]....
        /*0534*/ 	.word	0x00004640
        /*0538*/ 	.word	0x000000ff
        /*053c*/ 	.word	0x00028850
        /*0540*/ 	.short	0x010a
        /*0542*/ 	.byte	0x07
	.zero		1


	//   ....[30]....
        /*0544*/ 	.word	0x00006570
        /*0548*/ 	.word	0x00000029
        /*054c*/ 	.word	0x00000000
        /*0550*/ 	.short	0x0101
        /*0552*/ 	.byte	0x3f
	.zero		1


	//   ....[31]....
        /*0554*/ 	.word	0x00006730
        /*0558*/ 	.word	0x0000002c
        /*055c*/ 	.word	0x00000000
        /*0560*/ 	.short	0x0101
        /*0562*/ 	.byte	0x3f
	.zero		1


	//   ....[32]....
        /*0564*/ 	.word	0x000073d0
        /*0568*/ 	.word	0x000000ff
        /*056c*/ 	.word	0x00028830
        /*0570*/ 	.short	0x010a
        /*0572*/ 	.byte	0x0a
	.zero		1


	//   ....[33]....
        /*0574*/ 	.word	0x00007410
        /*0578*/ 	.word	0x000000ff
        /*057c*/ 	.word	0x00028830
        /*0580*/ 	.short	0x010a
        /*0582*/ 	.byte	0x0a
	.zero		1


	//   ....[34]....
        /*0584*/ 	.word	0x00007730
        /*0588*/ 	.word	0x000000ff
        /*058c*/ 	.word	0x00028850
        /*0590*/ 	.short	0x010a
        /*0592*/ 	.byte	0x0a
	.zero		1


	//   ....[35]....
        /*0594*/ 	.word	0x00007770
        /*0598*/ 	.word	0x000000ff
        /*059c*/ 	.word	0x00028850
        /*05a0*/ 	.short	0x010a
        /*05a2*/ 	.byte	0x0a
	.zero		1


	//   ....[36]....
        /*05a4*/ 	.word	0x00009100
        /*05a8*/ 	.word	0x0000001b
        /*05ac*/ 	.word	0x00000000
        /*05b0*/ 	.short	0x0101
        /*05b2*/ 	.byte	0x3f
	.zero		1


	//   ....[37]....
        /*05b4*/ 	.word	0x000092b0
        /*05b8*/ 	.word	0x0000001d
        /*05bc*/ 	.word	0x00000000
        /*05c0*/ 	.short	0x0101
        /*05c2*/ 	.byte	0x3f
	.zero		1


	//   ....[38]....
        /*05c4*/ 	.word	0x00009ad0
        /*05c8*/ 	.word	0x000000ff
        /*05cc*/ 	.word	0x00028850
        /*05d0*/ 	.short	0x010a
        /*05d2*/ 	.byte	0x05
	.zero		1


	//   ....[39]....
        /*05d4*/ 	.word	0x00009b10
        /*05d8*/ 	.word	0x000000ff
        /*05dc*/ 	.word	0x00028850
        /*05e0*/ 	.short	0x010a
        /*05e2*/ 	.byte	0x05
	.zero		1


	//   ....[40]....
        /*05e4*/ 	.word	0x00009fd0
        /*05e8*/ 	.word	0x00000006
        /*05ec*/ 	.word	0x00000000
        /*05f0*/ 	.short	0x0101
        /*05f2*/ 	.byte	0x3f
	.zero		1


	//   ....[41]....
        /*05f4*/ 	.word	0x0000ac30
        /*05f8*/ 	.word	0x000000ff
        /*05fc*/ 	.word	0x00000000
        /*0600*/ 	.short	0x0101
        /*0602*/ 	.byte	0x04
	.zero		1


	//   ....[42]....
        /*0604*/ 	.word	0x0000c9c0
        /*0608*/ 	.word	0x000000ff
        /*060c*/ 	.word	0x00028840
        /*0610*/ 	.short	0x010a
        /*0612*/ 	.byte	0x26
	.zero		1


	//   ....[43]....
        /*0614*/ 	.word	0x0000d660
        /*0618*/ 	.word	0x000000ff
        /*061c*/ 	.word	0x00028800
        /*0620*/ 	.short	0x0107
        /*0622*/ 	.byte	0x26
	.zero		1


	//   ....[44]....
        /*0624*/ 	.word	0x0000d6d0
        /*0628*/ 	.word	0x000000ff
        /*062c*/ 	.word	0x00028800
        /*0630*/ 	.short	0x0101
        /*0632*/ 	.byte	0x26
	.zero		1


	//   ....[45]....
        /*0634*/ 	.word	0x0000d6f0
        /*0638*/ 	.word	0x000000ff
        /*063c*/ 	.word	0x00028820
        /*0640*/ 	.short	0x010a
        /*0642*/ 	.byte	0x26
	.zero		1


	//   ....[46]....
        /*0644*/ 	.word	0x0000dad0
        /*0648*/ 	.word	0x000000ff
        /*064c*/ 	.word	0x00028848
        /*0650*/ 	.short	0x010a
        /*0652*/ 	.byte	0x26
	.zero		1


	//   ....[47]....
        /*0654*/ 	.word	0x0000dd90
        /*0658*/ 	.word	0x000000ff
        /*065c*/ 	.word	0x00028860
        /*0660*/ 	.short	0x010a
        /*0662*/ 	.byte	0x26
	.zero		1


	//   ....[48]....
        /*0664*/ 	.word	0x0000e290
        /*0668*/ 	.word	0x000000ff
        /*066c*/ 	.word	0x00028840
        /*0670*/ 	.short	0x010a
        /*0672*/ 	.byte	0x26
	.zero		1


	//   ....[49]....
        /*0674*/ 	.word	0x0000e570
        /*0678*/ 	.word	0x000000ff
        /*067c*/ 	.word	0x00028868
        /*0680*/ 	.short	0x010a
        /*0682*/ 	.byte	0x26
	.zero		1


	//   ....[50]....
        /*0684*/ 	.word	0x0000eac0
        /*0688*/ 	.word	0x000000ff
        /*068c*/ 	.word	0x00028848
        /*0690*/ 	.short	0x010a
        /*0692*/ 	.byte	0x26
	.zero		1


	//   ....[51]....
        /*0694*/ 	.word	0x0000ed80
        /*0698*/ 	.word	0x000000ff
        /*069c*/ 	.word	0x00028860
        /*06a0*/ 	.short	0x010a
        /*06a2*/ 	.byte	0x26
	.zero		1


	//   ....[52]....
        /*06a4*/ 	.word	0x0000f120
        /*06a8*/ 	.word	0x00000003
        /*06ac*/ 	.word	0x00028860
        /*06b0*/ 	.short	0x010a
        /*06b2*/ 	.byte	0x3f
	.zero		1


	//   ....[53]....
        /*06b4*/ 	.word	0x0000f4b0
        /*06b8*/ 	.word	0x00000002
        /*06bc*/ 	.word	0x00028820
        /*06c0*/ 	.short	0x010a
        /*06c2*/ 	.byte	0x3f
	.zero		1


	//   ....[54]....
        /*06c4*/ 	.word	0x0000f630
        /*06c8*/ 	.word	0x00000006
        /*06cc*/ 	.word	0x00000000
        /*06d0*/ 	.short	0x010a
        /*06d2*/ 	.byte	0x3f
	.zero		1


	//   ....[55]....
        /*06d4*/ 	.word	0x0000f6a0
        /*06d8*/ 	.word	0x00000003
        /*06dc*/ 	.word	0x00000000
        /*06e0*/ 	.short	0x010a
        /*06e2*/ 	.byte	0x3f
	.zero		1


	//   ....[56]....
        /*06e4*/ 	.word	0x0000f700
        /*06e8*/ 	.word	0x00000000
        /*06ec*/ 	.word	0x00000000
        /*06f0*/ 	.short	0x010a
        /*06f2*/ 	.byte	0x3f
	.zero		1


	//   ....[57]....
        /*06f4*/ 	.word	0x0000f730
        /*06f8*/ 	.word	0x00000003
        /*06fc*/ 	.word	0x00000000
        /*0700*/ 	.short	0x010a
        /*0702*/ 	.byte	0x3f
	.zero		1


	//   ....[58]....
        /*0704*/ 	.word	0x0000f7a0
        /*0708*/ 	.word	0x00000000
        /*070c*/ 	.word	0x00028800
        /*0710*/ 	.short	0x010a
        /*0712*/ 	.byte	0x3f
	.zero		1


	//   ....[59]....
        /*0714*/ 	.word	0x0000f800
        /*0718*/ 	.word	0x00000000
        /*071c*/ 	.word	0x00028830
        /*0720*/ 	.short	0x010a
        /*0722*/ 	.byte	0x3f
	.zero		1


	//   ....[60]....
        /*0724*/ 	.word	0x0000f860
        /*0728*/ 	.word	0x0000000d
        /*072c*/ 	.word	0x00028830
        /*0730*/ 	.short	0x010a
        /*0732*/ 	.byte	0x3f
	.zero		1


	//   ....[61]....
        /*0734*/ 	.word	0x0000f8c0
        /*0738*/ 	.word	0x0000000d
        /*073c*/ 	.word	0x00028850
        /*0740*/ 	.short	0x010a
        /*0742*/ 	.byte	0x3f
	.zero		1


	//   ....[62]....
        /*0744*/ 	.word	0x0000f920
        /*0748*/ 	.word	0x0000000d
        /*074c*/ 	.word	0x00028830
        /*0750*/ 	.short	0x010a
        /*0752*/ 	.byte	0x3f
	.zero		1


	//   ....[63]....
        /*0754*/ 	.word	0x0000f980
        /*0758*/ 	.word	0x0000000a
        /*075c*/ 	.word	0x00028850
        /*0760*/ 	.short	0x010a
        /*0762*/ 	.byte	0x3f
	.zero		1


	//   ....[64]....
        /*0764*/ 	.word	0x0000f9e0
        /*0768*/ 	.word	0x00000003
        /*076c*/ 	.word	0x00028850
        /*0770*/ 	.short	0x010a
        /*0772*/ 	.byte	0x3f
	.zero		1


	//   ....[65]....
        /*0774*/ 	.word	0x0000fb40
        /*0778*/ 	.word	0x00000003
        /*077c*/ 	.word	0x00028840
        /*0780*/ 	.short	0x010a
        /*0782*/ 	.byte	0x3f
	.zero		1


	//   ....[66]....
        /*0784*/ 	.word	0x000105e0
        /*0788*/ 	.word	0x00000003
        /*078c*/ 	.word	0x00028820
        /*0790*/ 	.short	0x010a
        /*0792*/ 	.byte	0x3f
	.zero		1


	//   ....[67]....
        /*0794*/ 	.word	0x00010640
        /*0798*/ 	.word	0x00000003
        /*079c*/ 	.word	0x00028848
        /*07a0*/ 	.short	0x010a
        /*07a2*/ 	.byte	0x3f
	.zero		1


	//   ....[68]....
        /*07a4*/ 	.word	0x000106a0
        /*07a8*/ 	.word	0x00000003
        /*07ac*/ 	.word	0x00028860
        /*07b0*/ 	.short	0x010a
        /*07b2*/ 	.byte	0x3f
	.zero		1


	//   ....[69]....
        /*07b4*/ 	.word	0x00010700
        /*07b8*/ 	.word	0x00000003
        /*07bc*/ 	.word	0x00028840
        /*07c0*/ 	.short	0x010a
        /*07c2*/ 	.byte	0x3f
	.zero		1


	//   ....[70]....
        /*07c4*/ 	.word	0x00010760
        /*07c8*/ 	.word	0x00000003
        /*07cc*/ 	.word	0x00028868
        /*07d0*/ 	.short	0x010a
        /*07d2*/ 	.byte	0x3f
	.zero		1


	//   ....[71]....
        /*07d4*/ 	.word	0x000107c0
        /*07d8*/ 	.word	0x00000003
        /*07dc*/ 	.word	0x00028848
        /*07e0*/ 	.short	0x010a
        /*07e2*/ 	.byte	0x3f
	.zero		1


	//   ....[72]....
        /*07e4*/ 	.word	0x00010820
        /*07e8*/ 	.word	0x00000003
        /*07ec*/ 	.word	0x00028860
        /*07f0*/ 	.short	0x010a
        /*07f2*/ 	.byte	0x3f
	.zero		1


	//   ....[73]....
        /*07f4*/ 	.word	0x00010870
        /*07f8*/ 	.word	0x00000003
        /*07fc*/ 	.word	0x00028860
        /*0800*/ 	.short	0x010a
        /*0802*/ 	.byte	0x3f
	.zero		1


	//   ....[74]....
        /*0804*/ 	.word	0x000108c0
        /*0808*/ 	.word	0x00000002
        /*080c*/ 	.word	0x00028820
        /*0810*/ 	.short	0x010a
        /*0812*/ 	.byte	0x3f
	.zero		1


	//   ....[75]....
        /*0814*/ 	.word	0x00010a60
        /*0818*/ 	.word	0x00000006
        /*081c*/ 	.word	0x00000000
        /*0820*/ 	.short	0x010a
        /*0822*/ 	.byte	0x3f
	.zero		1


	//   ....[76]....
        /*0824*/ 	.word	0x00010ab0
        /*0828*/ 	.word	0x00000003
        /*082c*/ 	.word	0x00000000
        /*0830*/ 	.short	0x010a
        /*0832*/ 	.byte	0x3f
	.zero		1


	//   ....[77]....
        /*0834*/ 	.word	0x00010b00
        /*0838*/ 	.word	0x00000000
        /*083c*/ 	.word	0x00000000
        /*0840*/ 	.short	0x010a
        /*0842*/ 	.byte	0x3f
	.zero		1


	//----- nvinfo : EIATTR_NUM_MBARRIERS
	.align		4
.L_1049:
        /*0844*/ 	.byte	0x03, 0x38
        /*0846*/ 	.short	0x0016


	//----- nvinfo : EIATTR_EXIT_INSTR_OFFSETS
	.align		4
        /*0848*/ 	.byte	0x04, 0x1c
        /*084a*/ 	.short	(.L_1051 - .L_1050)


	//   ....[0]....
.L_1050:
        /*084c*/ 	.word	0x0000f780


	//----- nvinfo : EIATTR_MAX_THREADS
	.align		4
.L_1051:
        /*0850*/ 	.byte	0x04, 0x05
        /*0852*/ 	.short	(.L_1053 - .L_1052)
.L_1052:
        /*0854*/ 	.word	0x00000180
        /*0858*/ 	.word	0x00000001
        /*085c*/ 	.word	0x00000001


	//----- nvinfo : EIATTR_CRS_STACK_SIZE
	.align		4
.L_1053:
        /*0860*/ 	.byte	0x04, 0x1e
        /*0862*/ 	.short	(.L_1055 - .L_1054)
.L_1054:
        /*0864*/ 	.word	0x00000000


	//----- nvinfo : EIATTR_CBANK_PARAM_SIZE
	.align		4
.L_1055:
        /*0868*/ 	.byte	0x03, 0x19
        /*086a*/ 	.short	0x0a70


	//----- nvinfo : EIATTR_PARAM_CBANK
	.align		4
        /*086c*/ 	.byte	0x04, 0x0a
        /*086e*/ 	.short	(.L_1057 - .L_1056)
	.align		4
.L_1056:
        /*0870*/ 	.word	index@(.nv.constant0._ZN7cutlass13device_kernelIN5flash11enable_sm90INS1_16FlashAttnFwdSm90INS1_25CollectiveMainloopFwdSm90ILi2EN4cute5tupleIJNS5_1CILi1EEES8_S8_EEENS6_IJNS7_ILi128EEESA_SA_EEELi128ENS_10bfloat16_tEfNS_4arch4Sm90ELb1ELb0ELb1ELb0ELb0ELb0ELb0ELb1ELb1ELb1ELb1ELb0EEENS1_21CollectiveEpilogueFwdISB_S9_SC_SE_Li256ELb0ELb1ELb1ELb0EEENS1_19SingleTileSchedulerILb0ELb1ELb1ELi128EEEEEEEEEvNT_6ParamsE)
        /*0874*/ 	.short	0x0210
        /*0876*/ 	.short	0x0a70


	//----- nvinfo : EIATTR_SW_WAR
	.align		4
.L_1057:
        /*0878*/ 	.byte	0x04, 0x36
        /*087a*/ 	.short	(.L_1059 - .L_1058)
.L_1058:
        /*087c*/ 	.word	0x00000008
.L_1059:


//--------------------- .nv.info._ZN7cutlass13device_kernelIN5flash11enable_sm90INS1_16FlashAttnFwdSm90INS1_25CollectiveMainloopFwdSm90ILi2EN4cute5tupleIJNS5_1CILi1EEES8_S8_EEENS6_IJNS7_ILi128EEESA_SA_EEELi128ENS_10bfloat16_tEfNS_4arch4Sm90ELb1ELb0ELb1ELb1ELb0ELb0ELb0ELb1ELb1ELb1ELb1ELb0EEENS1_21CollectiveEpilogueFwdISB_S9_SC_SE_Li256ELb1ELb1ELb1ELb0EEENS1_36VarlenDynamicPersistentTileSchedulerILi128ELi128ELi256ELi128ELb1ELb1ELb1ELb1ELb1ELb1EEEEEEEEEvNT_6ParamsE --------------------------
	.section	.nv.info._ZN7cutlass13device_kernelIN5flash11enable_sm90INS1_16FlashAttnFwdSm90INS1_25CollectiveMainloopFwdSm90ILi2EN4cute5tupleIJNS5_1CILi1EEES8_S8_EEENS6_IJNS7_ILi128EEESA_SA_EEELi128ENS_10bfloat16_tEfNS_4arch4Sm90ELb1ELb0ELb1ELb1ELb0ELb0ELb0ELb1ELb1ELb1ELb1ELb0EEENS1_21CollectiveEpilogueFwdISB_S9_SC_SE_Li256ELb1ELb1ELb1ELb0EEENS1_36VarlenDynamicPersistentTileSchedulerILi128ELi128ELi256ELi128ELb1ELb1ELb1ELb1ELb1ELb1EEEEEEEEEvNT_6ParamsE,"",@"SHT_CUDA_INFO"
	.sectionflags	@""
	.align	4


	//----- nvinfo : EIATTR_CUDA_API_VERSION
	.align		4
        /*0000*/ 	.byte	0x04, 0x37
        /*0002*/ 	.short	(.L_1061 - .L_1060)
.L_1060:
        /*0004*/ 	.word	0x00000082


	//----- nvinfo : EIATTR_KPARAM_INFO
	.align		4
.L_1061:
        /*0008*/ 	.byte	0x04, 0x17
        /*000a*/ 	.short	(.L_1063 - .L_1062)
.L_1062:
        /*000c*/ 	.word	0x00000000
        /*0010*/ 	.short	0x0000
        /*0012*/ 	.short	0x0070
        /*0014*/ 	.byte	0x00, 0xf0, 0x01, 0x2a


	//----- nvinfo : EIATTR_SPARSE_MMA_MASK
	.align		4
.L_1063:
        /*0018*/ 	.byte	0x03, 0x50
        /*001a*/ 	.short	0x0000


	//----- nvinfo : EIATTR_MAXREG_COUNT
	.align		4
        /*001c*/ 	.byte	0x03, 0x1b
        /*001e*/ 	.short	0x00a8


	//----- nvinfo : EIATTR_NUM_BARRIERS
	.align		4
        /*0020*/ 	.byte	0x02, 0x4c
        /*0022*/ 	.byte	0x10
	.zero		1


	//----- nvinfo : EIATTR_EXTERNS
	.align		4
        /*0024*/ 	.byte	0x04, 0x0f
        /*0026*/ 	.short	(.L_1065 - .L_1064)


	//   ....[0]....
	.align		4
.L_1064:
        /*0028*/ 	.word	index@(__assertfail)


	//----- nvinfo : EIATTR_ANNOTATIONS
	.align		4
.L_1065:
        /*002c*/ 	.byte	0x04, 0x55
        /*002e*/ 	.short	(.L_1067 - .L_1066)


	//   ....[0]....
.L_1066:
        /* <DEDUP_REMOVED lines=71> */


	//----- nvinfo : EIATTR_MERCURY_ISA_VERSION
	.align		4
.L_1067:
        /*0490*/ 	.byte	0x03, 0x5f
        /*0492*/ 	.short	0x0101


	//----- nvinfo : EIATTR_UNUSED_LOAD_BYTE_OFFSET
	.align		4
        /*0494*/ 	.byte	0x04, 0x44
        /*0496*/ 	.short	(.L_1069 - .L_1068)


	//   ....[0]....
.L_1068:
        /*0498*/ 	.word	0x00000a40
        /*049c*/ 	.word	0x0000fff0


	//   ....[1]....
        /*04a0*/ 	.word	0x0000add0
        /*04a4*/ 	.word	0x0000fff0


	//----- nvinfo : EIATTR_INT_WARP_WIDE_INSTR_OFFSETS
	.align		4
.L_1069:
        /*04a8*/ 	.byte	0x04, 0x31
        /*04aa*/ 	.short	(.L_1071 - .L_1070)


	//   ....[0]....
.L_1070:
        /*04ac*/ 	.word	0x00000130


	//   ....[1]....
        /*04b0*/ 	.word	0x00000170


	//   ....[2]....
        /*04b4*/ 	.word	0x000001e0


	//   ....[3]....
        /*04b8*/ 	.word	0x0000f7a0


	//   ....[4]....
        /*04bc*/ 	.word	0x0000f830


	//   ....[5]....
        /*04c0*/ 	.word	0x00012e90


	//   ....[6]....
        /*04c4*/ 	.word	0x00012f20


	//----- nvinfo : EIATTR_COOP_GROUP_MASK_REGIDS
	.align		4
.L_1071:
        /*04c8*/ 	.byte	0x04, 0x29
        /*04ca*/ 	.short	(.L_1073 - .L_1072)


	//   ....[0]....
.L_1072:
        /*04cc*/ 	.word	0xffffffff


	//   ....[1]....
        /*04d0*/ 	.word	0xffffffff


	//   ....[2]....
        /*04d4*/ 	.word	0xffffffff


	//   ....[3]....
        /*04d8*/ 	.word	0xffffffff


	//   ....[4]....
        /*04dc*/ 	.word	0xffffffff


	//   ....[5]....
        /*04e0*/ 	.word	0xffffffff


	//   ....[6]....
        /*04e4*/ 	.word	0xffffffff


	//   ....[7]....
        /*04e8*/ 	.word	0xffffffff


	//   ....[8]....
        /*04ec*/ 	.word	0xffffffff


	//   ....[9]....
        /*04f0*/ 	.word	0xffffffff


	//   ....[10]....
        /*04f4*/ 	.word	0xffffffff


	//   ....[11]....
        /*04f8*/ 	.word	0xffffffff


	//   ....[12]....
        /*04fc*/ 	.word	0xffffffff


	//   ....[13]....
        /*0500*/ 	.word	0xffffffff


	//   ....[14]....
        /*0504*/ 	.word	0xffffffff


	//   ....[15]....
        /*0508*/ 	.word	0xffffffff


	//   ....[16]....
        /*050c*/ 	.word	0xffffffff


	//   ....[17]....
        /*0510*/ 	.word	0xffffffff


	//   ....[18]....
        /*0514*/ 	.word	0xffffffff


	//   ....[19]....
        /*0518*/ 	.word	0xffffffff


	//   ....[20]....
        /*051c*/ 	.word	0xffffffff


	//   ....[21]....
        /*0520*/ 	.word	0xffffffff


	//   ....[22]....
        /*0524*/ 	.word	0xffffffff


	//   ....[23]....
        /*0528*/ 	.word	0xffffffff


	//   ....[24]....
        /*052c*/ 	.word	0xffffffff


	//   ....[25]....
        /*0530*/ 	.word	0xffffffff


	//   ....[26]....
        /*0534*/ 	.word	0xffffffff


	//   ....[27]....
        /*0538*/ 	.word	0xffffffff


	//   ....[28]....
        /*053c*/ 	.word	0xffffffff


	//   ....[29]....
        /*0540*/ 	.word	0xffffffff


	//   ....[30]....
        /*0544*/ 	.word	0xffffffff


	//   ....[31]....
        /*0548*/ 	.word	0xffffffff


	//   ....[32]....
        /*054c*/ 	.word	0xffffffff


	//   ....[33]....
        /*0550*/ 	.word	0xffffffff


	//   ....[34]....
        /*0554*/ 	.word	0xffffffff


	//   ....[35]....
        /*0558*/ 	.word	0xffffffff


	//   ....[36]....
        /*055c*/ 	.word	0xffffffff


	//   ....[37]....
        /*0560*/ 	.word	0xffffffff


	//   ....[38]....
        /*0564*/ 	.word	0xffffffff


	//   ....[39]....
        /*0568*/ 	.word	0xffffffff


	//   ....[40]....
        /*056c*/ 	.word	0xffffffff


	//   ....[41]....
        /*0570*/ 	.word	0xffffffff


	//   ....[42]....
        /*0574*/ 	.word	0xffffffff


	//   ....[43]....
        /*0578*/ 	.word	0xffffffff


	//   ....[44]....
        /*057c*/ 	.word	0xffffffff


	//   ....[45]....
        /*0580*/ 	.word	0xffffffff


	//   ....[46]....
        /*0584*/ 	.word	0xffffffff


	//   ....[47]....
        /*0588*/ 	.word	0xffffffff


	//   ....[48]....
        /*058c*/ 	.word	0xffffffff


	//   ....[49]....
        /*0590*/ 	.word	0xffffffff


	//   ....[50]....
        /*0594*/ 	.word	0xffffffff


	//   ....[51]....
        /*0598*/ 	.word	0xffffffff


	//   ....[52]....
        /*059c*/ 	.word	0xffffffff


	//   ....[53]....
        /*05a0*/ 	.word	0xffffffff


	//   ....[54]....
        /*05a4*/ 	.word	0xffffffff


	//   ....[55]....
        /*05a8*/ 	.word	0xffffffff


	//   ....[56]....
        /*05ac*/ 	.word	0xffffffff


	//   ....[57]....
        /*05b0*/ 	.word	0xffffffff


	//   ....[58]....
        /*05b4*/ 	.word	0xffffffff


	//   ....[59]....
        /*05b8*/ 	.word	0xffffffff


	//   ....[60]....
        /*05bc*/ 	.word	0xffffffff


	//   ....[61]....
        /*05c0*/ 	.word	0xffffffff


	//   ....[62]....
        /*05c4*/ 	.word	0xffffffff


	//   ....[63]....
        /*05c8*/ 	.word	0xffffffff


	//   ....[64]....
        /*05cc*/ 	.word	0xffffffff


	//   ....[65]....
        /*05d0*/ 	.word	0xffffffff


	//   ....[66]....
        /*05d4*/ 	.word	0xffffffff


	//   ....[67]....
        /*05d8*/ 	.word	0xffffffff


	//   ....[68]....
        /*05dc*/ 	.word	0xffffffff


	//   ....[69]....
        /*05e0*/ 	.word	0xffffffff


	//   ....[70]....
        /*05e4*/ 	.word	0xffffffff


	//   ....[71]....
        /*05e8*/ 	.word	0xffffffff


	//   ....[72]....
        /*05ec*/ 	.word	0xffffffff


	//   ....[73]....
        /*05f0*/ 	.word	0xffffffff


	//   ....[74]....
        /*05f4*/ 	.word	0xffffffff


	//   ....[75]....
        /*05f8*/ 	.word	0xffffffff


	//   ....[76]....
        /*05fc*/ 	.word	0xffffffff


	//   ....[77]....
        /*0600*/ 	.word	0xffffffff


	//   ....[78]....
        /*0604*/ 	.word	0xffffffff


	//   ....[79]....
        /*0608*/ 	.word	0xffffffff


	//   ....[80]....
        /*060c*/ 	.word	0xffffffff


	//   ....[81]....
        /*0610*/ 	.word	0xffffffff


	//   ....[82]....
        /*0614*/ 	.word	0xffffffff


	//   ....[83]....
        /*0618*/ 	.word	0xffffffff


	//   ....[84]....
        /*061c*/ 	.word	0xffffffff


	//   ....[85]....
        /*0620*/ 	.word	0xffffffff


	//   ....[86]....
        /*0624*/ 	.word	0xffffffff


	//   ....[87]....
        /*0628*/ 	.word	0xffffffff


	//   ....[88]....
        /*062c*/ 	.word	0xffffffff


	//   ....[89]....
        /*0630*/ 	.word	0xffffffff


	//   ....[90]....
        /*0634*/ 	.word	0xffffffff


	//   ....[91]....
        /*0638*/ 	.word	0xffffffff


	//   ....[92]....
        /*063c*/ 	.word	0xffffffff


	//   ....[93]....
        /*0640*/ 	.word	0xffffffff


	//   ....[94]....
        /*0644*/ 	.word	0xffffffff


	//   ....[95]....
        /*0648*/ 	.word	0xffffffff


	//   ....[96]....
        /*064c*/ 	.word	0xffffffff


	//   ....[97]....
        /*0650*/ 	.word	0xffffffff


	//   ....[98]....
        /*0654*/ 	.word	0xffffffff


	//   ....[99]....
        /*0658*/ 	.word	0xffffffff


	//   ....[100]....
        /*065c*/ 	.word	0xffffffff


	//   ....[101]....
        /*0660*/ 	.word	0xffffffff


	//   ....[102]....
        /*0664*/ 	.word	0xffffffff


	//   ....[103]....
        /*0668*/ 	.word	0xffffffff


	//   ....[104]....
        /*066c*/ 	.word	0xffffffff


	//   ....[105]....
        /*0670*/ 	.word	0x0500000f


	//   ....[106]....
        /*0674*/ 	.word	0x0500000f


	//   ....[107]....
        /*0678*/ 	.word	0x0500000f


	//   ....[108]....
        /*067c*/ 	.word	0x0500000f


	//   ....[109]....
        /*0680*/ 	.word	0x0500000f


	//   ....[110]....
        /*0684*/ 	.word	0x0500000f


	//   ....[111]....
        /*0688*/ 	.word	0x0500000f


	//   ....[112]....
        /*068c*/ 	.word	0x0500000f


	//   ....[113]....
        /*0690*/ 	.word	0x0500000f


	//   ....[114]....
        /*0694*/ 	.word	0x0500000f


	//   ....[115]....
        /*0698*/ 	.word	0x0500000f


	//   ....[116]....
        /*069c*/ 	.word	0x0500000f


	//   ....[117]....
        /*06a0*/ 	.word	0x0500000f


	//   ....[118]....
        /*06a4*/ 	.word	0x0500000f


	//   ....[119]....
        /*06a8*/ 	.word	0x0500000f


	//   ....[120]....
        /*06ac*/ 	.word	0x0500000f


	//   ....[121]....
        /*06b0*/ 	.word	0x0500000f


	//   ....[122]....
        /*06b4*/ 	.word	0x0500000f


	//   ....[123]....
        /*06b8*/ 	.word	0x0500000f


	//   ....[124]....
        /*06bc*/ 	.word	0x0500000f


	//   ....[125]....
        /*06c0*/ 	.word	0x0500000f


	//   ....[126]....
        /*06c4*/ 	.word	0x0500000f


	//   ....[127]....
        /*06c8*/ 	.word	0x0500000f


	//   ....[128]....
        /*06cc*/ 	.word	0x0500000f


	//   ....[129]....
        /*06d0*/ 	.word	0x0500000f


	//   ....[130]....
        /*06d4*/ 	.word	0x0500000f


	//   ....[131]....
        /*06d8*/ 	.word	0x0500000f


	//   ....[132]....
        /*06dc*/ 	.word	0x0500000f


	//   ....[133]....
        /*06e0*/ 	.word	0x0500000f


	//   ....[134]....
        /*06e4*/ 	.word	0x0500000f


	//   ....[135]....
        /*06e8*/ 	.word	0x0500000f


	//   ....[136]....
        /*06ec*/ 	.word	0x0500000f


	//   ....[137]....
        /*06f0*/ 	.word	0x0500000f


	//   ....[138]....
        /*06f4*/ 	.word	0x0500000f


	//   ....[139]....
        /*06f8*/ 	.word	0x0500000f


	//   ....[140]....
        /*06fc*/ 	.word	0x0500000f


	//----- nvinfo : EIATTR_COOP_GROUP_INSTR_OFFSETS
	.align		4
.L_1073:
        /*0700*/ 	.byte	0x04, 0x28
        /*0702*/ 	.short	(.L_1075 - .L_1074)


	//   ....[0]....
.L_1074:
        /*0704*/ 	.word	0x00000070


	//   ....[1]....
        /*0708*/ 	.word	0x00000140


	//   ....[2]....
        /*070c*/ 	.word	0x00000190


	//   ....[3]....
        /*0710*/ 	.word	0x000003c0


	//   ....[4]....
        /*0714*/ 	.word	0x00000520


	//   ....[5]....
        /*0718*/ 	.word	0x00000640


	//   ....[6]....
        /*071c*/ 	.word	0x000007a0


	//   ....[7]....
        /*0720*/ 	.word	0x00001b50


	//   ....[8]....
        /*0724*/ 	.word	0x00002670


	//   ....[9]....
        /*0728*/ 	.word	0x00002ad0


	//   ....[10]....
        /*072c*/ 	.word	0x000032a0


	//   ....[11]....
        /*0730*/ 	.word	0x00003320


	//   ....[12]....
        /*0734*/ 	.word	0x00003d60


	//   ....[13]....
        /*0738*/ 	.word	0x00003dc0


	//   ....[14]....
        /*073c*/ 	.word	0x00005750


	//   ....[15]....
        /*0740*/ 	.word	0x00005880


	//   ....[16]....
        /*0744*/ 	.word	0x00006090


	//   ....[17]....
        /*0748*/ 	.word	0x000061a0


	//   ....[18]....
        /*074c*/ 	.word	0x00006990


	//   ....[19]....
        /*0750*/ 	.word	0x00006a00


	//   ....[20]....
        /*0754*/ 	.word	0x000089d0


	//   ....[21]....
        /*0758*/ 	.word	0x00008a40


	//   ....[22]....
        /*075c*/ 	.word	0x000091d0


	//   ....[23]....
        /*0760*/ 	.word	0x000092e0


	//   ....[24]....
        /*0764*/ 	.word	0x0000a480


	//   ....[25]....
        /*0768*/ 	.word	0x0000a4c0


	//   ....[26]....
        /*076c*/ 	.word	0x0000a5b0


	//   ....[27]....
        /*0770*/ 	.word	0x0000a5d0


	//   ....[28]....
        /*0774*/ 	.word	0x0000b8e0


	//   ....[29]....
        /*0778*/ 	.word	0x0000b920


	//   ....[30]....
        /*077c*/ 	.word	0x0000b940


	//   ....[31]....
        /*0780*/ 	.word	0x0000b970


	//   ....[32]....
        /*0784*/ 	.word	0x0000c030


	//   ....[33]....
        /*0788*/ 	.word	0x0000c050


	//   ....[34]....
        /*078c*/ 	.word	0x0000c120


	//   ....[35]....
        /*0790*/ 	.word	0x0000c140


	//   ....[36]....
        /*0794*/ 	.word	0x0000c200


	//   ....[37]....
        /*0798*/ 	.word	0x0000c220


	//   ....[38]....
        /*079c*/ 	.word	0x0000c2f0


	//   ....[39]....
        /*07a0*/ 	.word	0x0000c310


	//   ....[40]....
        /*07a4*/ 	.word	0x0000c6e0


	//   ....[41]....
        /*07a8*/ 	.word	0x0000c6f0


	//   ....[42]....
        /*07ac*/ 	.word	0x0000cb30


	//   ....[43]....
        /*07b0*/ 	.word	0x0000cb40


	//   ....[44]....
        /*07b4*/ 	.word	0x0000d830


	//   ....[45]....
        /*07b8*/ 	.word	0x0000d860


	//   ....[46]....
        /*07bc*/ 	.word	0x0000d930


	//   ....[47]....
        /*07c0*/ 	.word	0x0000d950


	//   ....[48]....
        /*07c4*/ 	.word	0x0000da10


	//   ....[49]....
        /*07c8*/ 	.word	0x0000da30


	//   ....[50]....
        /*07cc*/ 	.word	0x0000db00


	//   ....[51]....
        /*07d0*/ 	.word	0x0000db20


	//   ....[52]....
        /*07d4*/ 	.word	0x0000dc60


	//   ....[53]....
        /*07d8*/ 	.word	0x0000de90


	//   ....[54]....
        /*07dc*/ 	.word	0x0000dec0


	//   ....[55]....
        /*07e0*/ 	.word	0x0000def0


	//   ....[56]....
        /*07e4*/ 	.word	0x0000df20


	//   ....[57]....
        /*07e8*/ 	.word	0x0000df50


	//   ....[58]....
        /*07ec*/ 	.word	0x0000df80


	//   ....[59]....
        /*07f0*/ 	.word	0x0000e120


	//   ....[60]....
        /*07f4*/ 	.word	0x0000e150


	//   ....[61]....
        /*07f8*/ 	.word	0x0000e180


	//   ....[62]....
        /*07fc*/ 	.word	0x0000e1b0


	//   ....[63]....
        /*0800*/ 	.word	0x0000e1e0


	//   ....[64]....
        /*0804*/ 	.word	0x0000e210


	//   ....[65]....
        /*0808*/ 	.word	0x0000e2b0


	//   ....[66]....
        /*080c*/ 	.word	0x0000e2e0


	//   ....[67]....
        /*0810*/ 	.word	0x0000e2f0


	//   ....[68]....
        /*0814*/ 	.word	0x0000e320


	//   ....[69]....
        /*0818*/ 	.word	0x0000fd80


	//   ....[70]....
        /*081c*/ 	.word	0x00010900


	//   ....[71]....
        /*0820*/ 	.word	0x00010910


	//   ....[72]....
        /*0824*/ 	.word	0x00010940


	//   ....[73]....
        /*0828*/ 	.word	0x00010950


	//   ....[74]....
        /*082c*/ 	.word	0x00010a60


	//   ....[75]....
        /*0830*/ 	.word	0x00010a70


	//   ....[76]....
        /*0834*/ 	.word	0x00010b00


	//   ....[77]....
        /*0838*/ 	.word	0x00010b10


	//   ....[78]....
        /*083c*/ 	.word	0x00010ba0


	//   ....[79]....
        /*0840*/ 	.word	0x00010bb0


	//   ....[80]....
        /*0844*/ 	.word	0x00010c40


	//   ....[81]....
        /*0848*/ 	.word	0x00010c50


	//   ....[82]....
        /*084c*/ 	.word	0x00010ce0


	//   ....[83]....
        /*0850*/ 	.word	0x00010cf0


	//   ....[84]....
        /*0854*/ 	.word	0x00010d40


	//   ....[85]....
        /*0858*/ 	.word	0x00010d70


	//   ....[86]....
        /*085c*/ 	.word	0x000135c0


	//   ....[87]....
        /*0860*/ 	.word	0x000135f0


	//   ....[88]....
        /*0864*/ 	.word	0x00013640


	//   ....[89]....
        /*0868*/ 	.word	0x00013680


	//   ....[90]....
        /*086c*/ 	.word	0x000136b0


	//   ....[91]....
        /*0870*/ 	.word	0x000136e0


	//   ....[92]....
        /*0874*/ 	.word	0x00013710


	//   ....[93]....
        /*0878*/ 	.word	0x00013740


	//   ....[94]....
        /*087c*/ 	.word	0x00013900


	//   ....[95]....
        /*0880*/ 	.word	0x00013930


	//   ....[96]....
        /*0884*/ 	.word	0x00013960


	//   ....[97]....
        /*0888*/ 	.word	0x00013990


	//   ....[98]....
        /*088c*/ 	.word	0x000139c0


	//   ....[99]....
        /*0890*/ 	.word	0x000139f0


	//   ....[100]....
        /*0894*/ 	.word	0x00013ac0


	//   ....[101]....
        /*0898*/ 	.word	0x00013ae0


	//   ....[102]....
        /*089c*/ 	.word	0x00013af0


	//   ....[103]....
        /*08a0*/ 	.word	0x00013b70


	//   ....[104]....
        /*08a4*/ 	.word	0x000146a0


	//   ....[105]....
        /*08a8*/ 	.word	0x00014c50


	//   ....[106]....
        /*08ac*/ 	.word	0x00014e20


	//   ....[107]....
        /*08b0*/ 	.word	0x00014e70


	//   ....[108]....
        /*08b4*/ 	.word	0x00014ed0


	//   ....[109]....
        /*08b8*/ 	.word	0x00014f70


	//   ....[110]....
        /*08bc*/ 	.word	0x00015030


	//   ....[111]....
        /*08c0*/ 	.word	0x00015140


	//   ....[112]....
        /*08c4*/ 	.word	0x000151a0


	//   ....[113]....
        /*08c8*/ 	.word	0x000152a0


	//   ....[114]....
        /*08cc*/ 	.word	0x00015300


	//   ....[115]....
        /*08d0*/ 	.word	0x00015400


	//   ....[116]....
        /*08d4*/ 	.word	0x00015460


	//   ....[117]....
        /*08d8*/ 	.word	0x00015560


	//   ....[118]....
        /*08dc*/ 	.word	0x000155c0


	//   ....[119]....
        /*08e0*/ 	.word	0x000156a0


	//   ....[120]....
        /*08e4*/ 	.word	0x00015720


	//   ....[121]....
        /*08e8*/ 	.word	0x00015800


	//   ....[122]....
        /*08ec*/ 	.word	0x00015b30


	//   ....[123]....
        /*08f0*/ 	.word	0x00015bd0


	//   ....[124]....
        /*08f4*/ 	.word	0x00015d60


	//   ....[125]....
        /*08f8*/ 	.word	0x00015dd0


	//   ....[126]....
        /*08fc*/ 	.word	0x00015e40


	//   ....[127]....
        /*0900*/ 	.word	0x00015eb0


	//   ....[128]....
        /*0904*/ 	.word	0x00015f20


	//   ....[129]....
        /*0908*/ 	.word	0x00015fa0


	//   ....[130]....
        /*090c*/ 	.word	0x00016040


	//   ....[131]....
        /*0910*/ 	.word	0x000160e0


	//   ....[132]....
        /*0914*/ 	.word	0x00016150


	//   ....[133]....
        /*0918*/ 	.word	0x000161c0


	//   ....[134]....
        /*091c*/ 	.word	0x00016230


	//   ....[135]....
        /*0920*/ 	.word	0x000162b0


	//   ....[136]....
        /*0924*/ 	.word	0x00016330


	//   ....[137]....
        /*0928*/ 	.word	0x000163e0


	//   ....[138]....
        /*092c*/ 	.word	0x00016430


	//   ....[139]....
        /*0930*/ 	.word	0x000164f0


	//   ....[140]....
        /*0934*/ 	.word	0x00016620


	//----- nvinfo : EIATTR_REG_RECONFIG
	.align		4
.L_1075:
        /*0938*/ 	.byte	0x01, 0x54
	.zero		2


	//----- nvinfo : EIATTR_SYSCALL_OFFSETS
	.align		4
        /*093c*/ 	.byte	0x04, 0x46
        /*093e*/ 	.short	(.L_1077 - .L_1076)


	//   ....[0]....
.L_1076:
        /*0940*/ 	.word	0x00001d30


	//   ....[1]....
        /*0944*/ 	.word	0x0000f9a0


	//   ....[2]....
        /*0948*/ 	.word	0x0000faf0


	//   ....[3]....
        /*094c*/ 	.word	0x0000fbf0


	//   ....[4]....
        /*0950*/ 	.word	0x000104c0


	//----- nvinfo : EIATTR_MBARRIER_INSTR_OFFSETS
	.align		4
.L_1077:
        /*0954*/ 	.byte	0x04, 0x39
        /*0956*/ 	.short	(.L_1079 - .L_1078)


	//   ....[0]....
.L_1078:
        /*0958*/ 	.word	0x00000270
        /*095c*/ 	.word	0x000000ff
        /*0960*/ 	.word	0x00028800
        /*0964*/ 	.short	0x0100
        /*0966*/ 	.byte	0x08
	.zero		1


	//   ....[1]....
        /*0968*/ 	.word	0x00000280
        /*096c*/ 	.word	0x000000ff
        /*0970*/ 	.word	0x00028820
        /*0974*/ 	.short	0x0100
        /*0976*/ 	.byte	0x08
	.zero		1


	//   ....[2]....
        /*0978*/ 	.word	0x00000370
        /*097c*/ 	.word	0x000000ff
        /*0980*/ 	.word	0x00028830
        /*0984*/ 	.short	0x0100
        /*0986*/ 	.byte	0x08
	.zero		1


	//   ....[3]....
        /*0988*/ 	.word	0x00000380
        /*098c*/ 	.word	0x000000ff
        /*0990*/ 	.word	0x00028840
        /*0994*/ 	.short	0x0100
        /*0996*/ 	.byte	0x08
	.zero		1


	//   ....[4]....
        /*0998*/ 	.word	0x00000390
        /*099c*/ 	.word	0x000000ff
        /*09a0*/ 	.word	0x00028838
        /*09a4*/ 	.short	0x0100
        /*09a6*/ 	.byte	0x08
	.zero		1


	//   ....[5]....
        /*09a8*/ 	.word	0x000003a0
        /*09ac*/ 	.word	0x000000ff
        /*09b0*/ 	.word	0x00028848
        /*09b4*/ 	.short	0x0100
        /*09b6*/ 	.byte	0x08
	.zero		1


	//   ....[6]....
        /*09b8*/ 	.word	0x000004d0
        /*09bc*/ 	.word	0x000000ff
        /*09c0*/ 	.word	0x00028850
        /*09c4*/ 	.short	0x0100
        /*09c6*/ 	.byte	0x08
	.zero		1


	//   ....[7]....
        /*09c8*/ 	.word	0x000004e0
        /*09cc*/ 	.word	0x000000ff
        /*09d0*/ 	.word	0x00028860
        /*09d4*/ 	.short	0x0100
        /*09d6*/ 	.byte	0x08
	.zero		1


	//   ....[8]....
        /*09d8*/ 	.word	0x000004f0
        /*09dc*/ 	.word	0x000000ff
        /*09e0*/ 	.word	0x00028858
        /*09e4*/ 	.short	0x0100
        /*09e6*/ 	.byte	0x08
	.zero		1


	//   ....[9]....
        /*09e8*/ 	.word	0x00000500
        /*09ec*/ 	.word	0x000000ff
        /*09f0*/ 	.word	0x00028868
        /*09f4*/ 	.short	0x0100
        /*09f6*/ 	.byte	0x08
	.zero		1


	//   ....[10]....
        /*09f8*/ 	.word	0x000005f0
        /*09fc*/ 	.word	0x000000ff
        /*0a00*/ 	.word	0x00028870
        /*0a04*/ 	.short	0x0100
        /*0a06*/ 	.byte	0x06
	.zero		1


	//   ....[11]....
        /*0a08*/ 	.word	0x00000600
        /*0a0c*/ 	.word	0x000000ff
        /*0a10*/ 	.word	0x00028880
        /*0a14*/ 	.short	0x0100
        /*0a16*/ 	.byte	0x06
	.zero		1


	//   ....[12]....
        /*0a18*/ 	.word	0x00000610
        /*0a1c*/ 	.word	0x000000ff
        /*0a20*/ 	.word	0x00028878
        /*0a24*/ 	.short	0x0100
        /*0a26*/ 	.byte	0x06
	.zero		1


	//   ....[13]....
        /*0a28*/ 	.word	0x00000620
        /*0a2c*/ 	.word	0x000000ff
        /*0a30*/ 	.word	0x00028888
        /*0a34*/ 	.short	0x0100
        /*0a36*/ 	.byte	0x06
	.zero		1


	//   ....[14]....
        /*0a38*/ 	.word	0x00000750
        /*0a3c*/ 	.word	0x000000ff
        /*0a40*/ 	.word	0x00028890
        /*0a44*/ 	.short	0x0100
        /*0a46*/ 	.byte	0x08
	.zero		1


	//   ....[15]....
        /*0a48*/ 	.word	0x00000760
        /*0a4c*/ 	.word	0x000000ff
        /*0a50*/ 	.word	0x000288a0
        /*0a54*/ 	.short	0x0100
        /*0a56*/ 	.byte	0x08
	.zero		1


	//   ....[16]....
        /*0a58*/ 	.word	0x00000770
        /*0a5c*/ 	.word	0x000000ff
        /*0a60*/ 	.word	0x00028898
        /*0a64*/ 	.short	0x0100
        /*0a66*/ 	.byte	0x08
	.zero		1


	//   ....[17]....
        /*0a68*/ 	.word	0x00000780
        /*0a6c*/ 	.word	0x000000ff
        /*0a70*/ 	.word	0x000288a8
        /*0a74*/ 	.short	0x0100
        /*0a76*/ 	.byte	0x08
	.zero		1


	//   ....[18]....
        /*0a78*/ 	.word	0x000008b0
        /*0a7c*/ 	.word	0x000000ff
        /*0a80*/ 	.word	0x000288b0
        /*0a84*/ 	.short	0x0100
        /*0a86*/ 	.byte	0x08
	.zero		1


	//   ....[19]....
        /*0a88*/ 	.word	0x000008c0
        /*0a8c*/ 	.word	0x000000ff
        /*0a90*/ 	.word	0x000288c0
        /*0a94*/ 	.short	0x0100
        /*0a96*/ 	.byte	0x08
	.zero		1


	//   ....[20]....
        /*0a98*/ 	.word	0x000008d0
        /*0a9c*/ 	.word	0x000000ff
        /*0aa0*/ 	.word	0x000288b8
        /*0aa4*/ 	.short	0x0100
        /*0aa6*/ 	.byte	0x08
	.zero		1


	//   ....[21]....
        /*0aa8*/ 	.word	0x000008e0
        /*0aac*/ 	.word	0x000000ff
        /*0ab0*/ 	.word	0x000288c8
        /*0ab4*/ 	.short	0x0100
        /*0ab6*/ 	.byte	0x08
	.zero		1


	//   ....[22]....
        /*0ab8*/ 	.word	0x00001db0
        /*0abc*/ 	.word	0x000000ff
        /*0ac0*/ 	.word	0x00028800
        /*0ac4*/ 	.short	0x010a
        /*0ac6*/ 	.byte	0x29
	.zero		1


	//   ....[23]....
        /*0ac8*/ 	.word	0x00001e30
        /*0acc*/ 	.word	0x00000000
        /*0ad0*/ 	.word	0x00028830
        /*0ad4*/ 	.short	0x010a
        /*0ad6*/ 	.byte	0x3f
	.zero		1


	//   ....[24]....
        /*0ad8*/ 	.word	0x00001e90
        /*0adc*/ 	.word	0x00000000
        /*0ae0*/ 	.word	0x00028830
        /*0ae4*/ 	.short	0x010a
        /*0ae6*/ 	.byte	0x3f
	.zero		1


	//   ....[25]....
        /*0ae8*/ 	.word	0x00002c00
        /*0aec*/ 	.word	0x00000000
        /*0af0*/ 	.word	0x00000000
        /*0af4*/ 	.short	0x0101
        /*0af6*/ 	.byte	0x3f
	.zero		1


	//   ....[26]....
        /*0af8*/ 	.word	0x00004ac0
        /*0afc*/ 	.word	0x000000ff
        /*0b00*/ 	.word	0x00028830
        /*0b04*/ 	.short	0x010a
        /*0b06*/ 	.byte	0x06
	.zero		1


	//   ....[27]....
        /*0b08*/ 	.word	0x00004b00
        /*0b0c*/ 	.word	0x000000ff
        /*0b10*/ 	.word	0x00028830
        /*0b14*/ 	.short	0x010a
        /*0b16*/ 	.byte	0x06
	.zero		1


	//   ....[28]....
        /*0b18*/ 	.word	0x00004e40
        /*0b1c*/ 	.word	0x000000ff
        /*0b20*/ 	.word	0x00028850
        /*0b24*/ 	.short	0x010a
        /*0b26*/ 	.byte	0x06
	.zero		1


	//   ....[29]....
        /*0b28*/ 	.word	0x00004e80
        /*0b2c*/ 	.word	0x000000ff
        /*0b30*/ 	.word	0x00028850
        /*0b34*/ 	.short	0x010a
        /*0b36*/ 	.byte	0x06
	.zero		1


	//   ....[30]....
        /*0b38*/ 	.word	0x00006f60
        /*0b3c*/ 	.word	0x0000000a
        /*0b40*/ 	.word	0x00000000
        /*0b44*/ 	.short	0x0101
        /*0b46*/ 	.byte	0x3f
	.zero		1


	//   ....[31]....
        /*0b48*/ 	.word	0x00007100
        /*0b4c*/ 	.word	0x0000000a
        /*0b50*/ 	.word	0x00000000
        /*0b54*/ 	.short	0x0101
        /*0b56*/ 	.byte	0x3f
	.zero		1


	//   ....[32]....
        /*0b58*/ 	.word	0x00007c70
        /*0b5c*/ 	.word	0x000000ff
        /*0b60*/ 	.word	0x00028830
        /*0b64*/ 	.short	0x010a
        /*0b66*/ 	.byte	0x06
	.zero		1


	//   ....[33]....
        /*0b68*/ 	.word	0x00007cb0
        /*0b6c*/ 	.word	0x000000ff
        /*0b70*/ 	.word	0x00028830
        /*0b74*/ 	.short	0x010a
        /*0b76*/ 	.byte	0x06
	.zero		1


	//   ....[34]....
        /*0b78*/ 	.word	0x00007ff0
        /*0b7c*/ 	.word	0x000000ff
        /*0b80*/ 	.word	0x00028850
        /*0b84*/ 	.short	0x010a
        /*0b86*/ 	.byte	0x06
	.zero		1


	//   ....[35]....
        /*0b88*/ 	.word	0x00008030
        /*0b8c*/ 	.word	0x000000ff
        /*0b90*/ 	.word	0x00028850
        /*0b94*/ 	.short	0x010a
        /*0b96*/ 	.byte	0x06
	.zero		1


	//   ....[36]....
        /*0b98*/ 	.word	0x00009aa0
        /*0b9c*/ 	.word	0x0000000b
        /*0ba0*/ 	.word	0x00000000
        /*0ba4*/ 	.short	0x0101
        /*0ba6*/ 	.byte	0x3f
	.zero		1


	//   ....[37]....
        /*0ba8*/ 	.word	0x00009c50
        /*0bac*/ 	.word	0x0000000b
        /*0bb0*/ 	.word	0x00000000
        /*0bb4*/ 	.short	0x0101
        /*0bb6*/ 	.byte	0x3f
	.zero		1


	//   ....[38]....
        /*0bb8*/ 	.word	0x0000a3f0
        /*0bbc*/ 	.word	0x000000ff
        /*0bc0*/ 	.word	0x00028850
        /*0bc4*/ 	.short	0x010a
        /*0bc6*/ 	.byte	0x05
	.zero		1


	//   ....[39]....
        /*0bc8*/ 	.word	0x0000a430
        /*0bcc*/ 	.word	0x000000ff
        /*0bd0*/ 	.word	0x00028850
        /*0bd4*/ 	.short	0x010a
        /*0bd6*/ 	.byte	0x05
	.zero		1


	//   ....[40]....
        /*0bd8*/ 	.word	0x0000a970
        /*0bdc*/ 	.word	0x00000006
        /*0be0*/ 	.word	0x00000000
        /*0be4*/ 	.short	0x0101
        /*0be6*/ 	.byte	0x3f
	.zero		1


	//   ....[41]....
        /*0be8*/ 	.word	0x0000c020
        /*0bec*/ 	.word	0x00000014
        /*0bf0*/ 	.word	0x00000000
        /*0bf4*/ 	.short	0x0101
        /*0bf6*/ 	.byte	0x3f
	.zero		1


	//   ....[42]....
        /*0bf8*/ 	.word	0x0000c4d0
        /*0bfc*/ 	.word	0x00000014
        /*0c00*/ 	.word	0x00000000
        /*0c04*/ 	.short	0x0101
        /*0c06*/ 	.byte	0x3f
	.zero		1


	//   ....[43]....
        /*0c08*/ 	.word	0x0000ffd0
        /*0c0c*/ 	.word	0x00000000
        /*0c10*/ 	.word	0x00028840
        /*0c14*/ 	.short	0x010a
        /*0c16*/ 	.byte	0x3f
	.zero		1


	//   ....[44]....
        /*0c18*/ 	.word	0x00010e40
        /*0c1c*/ 	.word	0x00000012
        /*0c20*/ 	.word	0x00028800
        /*0c24*/ 	.short	0x0107
        /*0c26*/ 	.byte	0x3f
	.zero		1


	//   ....[45]....
        /*0c28*/ 	.word	0x00010f50
        /*0c2c*/ 	.word	0x00000012
        /*0c30*/ 	.word	0x00028800
        /*0c34*/ 	.short	0x0101
        /*0c36*/ 	.byte	0x3f
	.zero		1


	//   ....[46]....
        /*0c38*/ 	.word	0x00010f70
        /*0c3c*/ 	.word	0x00000012
        /*0c40*/ 	.word	0x00028820
        /*0c44*/ 	.short	0x010a
        /*0c46*/ 	.byte	0x3f
	.zero		1


	//   ....[47]....
        /*0c48*/ 	.word	0x00011330
        /*0c4c*/ 	.word	0x00000003
        /*0c50*/ 	.word	0x00028840
        /*0c54*/ 	.short	0x010a
        /*0c56*/ 	.byte	0x3f
	.zero		1


	//   ....[48]....
        /*0c58*/ 	.word	0x000116d0
        /*0c5c*/ 	.word	0x00000003
        /*0c60*/ 	.word	0x00000060
        /*0c64*/ 	.short	0x010a
        /*0c66*/ 	.byte	0x3f
	.zero		1


	//   ....[49]....
        /*0c68*/ 	.word	0x00011d60
        /*0c6c*/ 	.word	0x00000003
        /*0c70*/ 	.word	0x00028840
        /*0c74*/ 	.short	0x010a
        /*0c76*/ 	.byte	0x3f
	.zero		1


	//   ....[50]....
        /*0c78*/ 	.word	0x00012100
        /*0c7c*/ 	.word	0x00000002
        /*0c80*/ 	.word	0x00000060
        /*0c84*/ 	.short	0x010a
        /*0c86*/ 	.byte	0x3f
	.zero		1


	//   ....[51]....
        /*0c88*/ 	.word	0x000126d0
        /*0c8c*/ 	.word	0x00000002
        /*0c90*/ 	.word	0x00028840
        /*0c94*/ 	.short	0x010a
        /*0c96*/ 	.byte	0x3f
	.zero		1


	//   ....[52]....
        /*0c98*/ 	.word	0x00012a70
        /*0c9c*/ 	.word	0x00000002
        /*0ca0*/ 	.word	0x00000060
        /*0ca4*/ 	.short	0x010a
        /*0ca6*/ 	.byte	0x3f
	.zero		1


	//   ....[53]....
        /*0ca8*/ 	.word	0x00012ff0
        /*0cac*/ 	.word	0x00000000
        /*0cb0*/ 	.word	0x00028860
        /*0cb4*/ 	.short	0x010a
        /*0cb6*/ 	.byte	0x3f
	.zero		1


	//   ....[54]....
        /*0cb8*/ 	.word	0x00014620
        /*0cbc*/ 	.word	0x00000000
        /*0cc0*/ 	.word	0x00028820
        /*0cc4*/ 	.short	0x010a
        /*0cc6*/ 	.byte	0x3f
	.zero		1


	//   ....[55]....
        /*0cc8*/ 	.word	0x00014810
        /*0ccc*/ 	.word	0x00000006
        /*0cd0*/ 	.word	0x00000000
        /*0cd4*/ 	.short	0x010a
        /*0cd6*/ 	.byte	0x3f
	.zero		1


	//   ....[56]....
        /*0cd8*/ 	.word	0x00014840
        /*0cdc*/ 	.word	0x00000007
        /*0ce0*/ 	.word	0x00000000
        /*0ce4*/ 	.short	0x010a
        /*0ce6*/ 	.byte	0x3f
	.zero		1


	//   ....[57]....
        /*0ce8*/ 	.word	0x000148a0
        /*0cec*/ 	.word	0x00000004
        /*0cf0*/ 	.word	0x00000000
        /*0cf4*/ 	.short	0x010a
        /*0cf6*/ 	.byte	0x3f
	.zero		1


	//   ....[58]....
        /*0cf8*/ 	.word	0x000148d0
        /*0cfc*/ 	.word	0x00000003
        /*0d00*/ 	.word	0x00000000
        /*0d04*/ 	.short	0x010a
        /*0d06*/ 	.byte	0x3f
	.zero		1


	//   ....[59]....
        /*0d08*/ 	.word	0x00014940
        /*0d0c*/ 	.word	0x00000003
        /*0d10*/ 	.word	0x00028800
        /*0d14*/ 	.short	0x010a
        /*0d16*/ 	.byte	0x3f
	.zero		1


	//   ....[60]....
        /*0d18*/ 	.word	0x00014990
        /*0d1c*/ 	.word	0x00000000
        /*0d20*/ 	.word	0x00028830
        /*0d24*/ 	.short	0x010a
        /*0d26*/ 	.byte	0x3f
	.zero		1


	//   ....[61]....
        /*0d28*/ 	.word	0x000149f0
        /*0d2c*/ 	.word	0x00000007
        /*0d30*/ 	.word	0x00028830
        /*0d34*/ 	.short	0x010a
        /*0d36*/ 	.byte	0x3f
	.zero		1


	//   ....[62]....
        /*0d38*/ 	.word	0x00014a50
        /*0d3c*/ 	.word	0x00000007
        /*0d40*/ 	.word	0x00028850
        /*0d44*/ 	.short	0x010a
        /*0d46*/ 	.byte	0x3f
	.zero		1


	//   ....[63]....
        /*0d48*/ 	.word	0x00014ab0
        /*0d4c*/ 	.word	0x00000007
        /*0d50*/ 	.word	0x00028830
        /*0d54*/ 	.short	0x010a
        /*0d56*/ 	.byte	0x3f
	.zero		1


	//   ....[64]....
        /*0d58*/ 	.word	0x00014b10
        /*0d5c*/ 	.word	0x00000007
        /*0d60*/ 	.word	0x00028850
        /*0d64*/ 	.short	0x010a
        /*0d66*/ 	.byte	0x3f
	.zero		1


	//   ....[65]....
        /*0d68*/ 	.word	0x00014b70
        /*0d6c*/ 	.word	0x00000005
        /*0d70*/ 	.word	0x00028850
        /*0d74*/ 	.short	0x010a
        /*0d76*/ 	.byte	0x3f
	.zero		1


	//   ....[66]....
        /*0d78*/ 	.word	0x00014d10
        /*0d7c*/ 	.word	0x00000000
        /*0d80*/ 	.word	0x00028840
        /*0d84*/ 	.short	0x010a
        /*0d86*/ 	.byte	0x3f
	.zero		1


	//   ....[67]....
        /*0d88*/ 	.word	0x00015840
        /*0d8c*/ 	.word	0x00000012
        /*0d90*/ 	.word	0x00028820
        /*0d94*/ 	.short	0x010a
        /*0d96*/ 	.byte	0x3f
	.zero		1


	//   ....[68]....
        /*0d98*/ 	.word	0x00015890
        /*0d9c*/ 	.word	0x00000003
        /*0da0*/ 	.word	0x00028840
        /*0da4*/ 	.short	0x010a
        /*0da6*/ 	.byte	0x3f
	.zero		1


	//   ....[69]....
        /*0da8*/ 	.word	0x000158e0
        /*0dac*/ 	.word	0x00000003
        /*0db0*/ 	.word	0x00000060
        /*0db4*/ 	.short	0x010a
        /*0db6*/ 	.byte	0x3f
	.zero		1


	//   ....[70]....
        /*0db8*/ 	.word	0x00015930
        /*0dbc*/ 	.word	0x00000003
        /*0dc0*/ 	.word	0x00028840
        /*0dc4*/ 	.short	0x010a
        /*0dc6*/ 	.byte	0x3f
	.zero		1


	//   ....[71]....
        /*0dc8*/ 	.word	0x00015980
        /*0dcc*/ 	.word	0x00000002
        /*0dd0*/ 	.word	0x00000060
        /*0dd4*/ 	.short	0x010a
        /*0dd6*/ 	.byte	0x3f
	.zero		1


	//   ....[72]....
        /*0dd8*/ 	.word	0x000159d0
        /*0ddc*/ 	.word	0x00000002
        /*0de0*/ 	.word	0x00028840
        /*0de4*/ 	.short	0x010a
        /*0de6*/ 	.byte	0x3f
	.zero		1


	//   ....[73]....
        /*0de8*/ 	.word	0x00015a20
        /*0dec*/ 	.word	0x00000002
        /*0df0*/ 	.word	0x00000060
        /*0df4*/ 	.short	0x010a
        /*0df6*/ 	.byte	0x3f
	.zero		1


	//   ....[74]....
        /*0df8*/ 	.word	0x00015a70
        /*0dfc*/ 	.word	0x00000000
        /*0e00*/ 	.word	0x00028860
        /*0e04*/ 	.short	0x010a
        /*0e06*/ 	.byte	0x3f
	.zero		1


	//   ....[75]....
        /*0e08*/ 	.word	0x00016540
        /*0e0c*/ 	.word	0x00000000
        /*0e10*/ 	.word	0x00028820
        /*0e14*/ 	.short	0x010a
        /*0e16*/ 	.byte	0x3f
	.zero		1


	//   ....[76]....
        /*0e18*/ 	.word	0x000166e0
        /*0e1c*/ 	.word	0x00000006
        /*0e20*/ 	.word	0x00000000
        /*0e24*/ 	.short	0x010a
        /*0e26*/ 	.byte	0x3f
	.zero		1


	//   ....[77]....
        /*0e28*/ 	.word	0x00016730
        /*0e2c*/ 	.word	0x00000007
        /*0e30*/ 	.word	0x00000000
        /*0e34*/ 	.short	0x010a
        /*0e36*/ 	.byte	0x3f
	.zero		1


	//   ....[78]....
        /*0e38*/ 	.word	0x00016780
        /*0e3c*/ 	.word	0x00000004
        /*0e40*/ 	.word	0x00000000
        /*0e44*/ 	.short	0x010a
        /*0e46*/ 	.byte	0x3f
	.zero		1


	//----- nvinfo : EIATTR_NUM_MBARRIERS
	.align		4
.L_1079:
        /*0e48*/ 	.byte	0x03, 0x38
        /*0e4a*/ 	.short	0x0016


	//----- nvinfo : EIATTR_EXIT_INSTR_OFFSETS
	.align		4
        /*0e4c*/ 	.byte	0x04, 0x1c
        /*0e4e*/ 	.short	(.L_1081 - .L_1080)


	//   ....[0]....
.L_1080:
        /*0e50*/ 	.word	0x00000a80


	//   ....[1]....
        /*0e54*/ 	.word	0x0000dc10


	//   ....[2]....
        /*0e58*/ 	.word	0x00014920


	//----- nvinfo : EIATTR_MAX_THREADS
	.align		4
.L_1081:
        /*0e5c*/ 	.byte	0x04, 0x05
        /*0e5e*/ 	.short	(.L_1083 - .L_1082)
.L_1082:
        /*0e60*/ 	.word	0x00000180
        /*0e64*/ 	.word	0x00000001
        /*0e68*/ 	.word	0x00000001


	//----- nvinfo : EIATTR_CRS_STACK_SIZE
	.align		4
.L_1083:
        /*0e6c*/ 	.byte	0x04, 0x1e
        /*0e6e*/ 	.short	(.L_1085 - .L_1084)
.L_1084:
        /*0e70*/ 	.word	0x00000000


	//----- nvinfo : EIATTR_CBANK_PARAM_SIZE
	.align		4
.L_1085:
        /*0e74*/ 	.byte	0x03, 0x19
        /*0e76*/ 	.short	0x0af0


	//----- nvinfo : EIATTR_PARAM_CBANK
	.align		4
        /*0e78*/ 	.byte	0x04, 0x0a
        /*0e7a*/ 	.short	(.L_1087 - .L_1086)
	.align		4
.L_1086:
        /*0e7c*/ 	.word	index@(.nv.constant0._ZN7cutlass13device_kernelIN5flash11enable_sm90INS1_16FlashAttnFwdSm90INS1_25CollectiveMainloopFwdSm90ILi2EN4cute5tupleIJNS5_1CILi1EEES8_S8_EEENS6_IJNS7_ILi128EEESA_SA_EEELi128ENS_10bfloat16_tEfNS_4arch4Sm90ELb1ELb0ELb1ELb1ELb0ELb0ELb0ELb1ELb1ELb1ELb1ELb0EEENS1_21CollectiveEpilogueFwdISB_S9_SC_SE_Li256ELb1ELb1ELb1ELb0EEENS1_36VarlenDynamicPersistentTileSchedulerILi128ELi128ELi256ELi128ELb1ELb1ELb1ELb1ELb1ELb1EEEEEEEEEvNT_6ParamsE)
        /*0e80*/ 	.short	0x0210
        /*0e82*/ 	.short	0x0af0


	//----- nvinfo : EIATTR_SW_WAR
	.align		4
.L_1087:
        /*0e84*/ 	.byte	0x04, 0x36
        /*0e86*/ 	.short	(.L_1089 - .L_1088)
.L_1088:
        /*0e88*/ 	.word	0x00000008
.L_1089:


//--------------------- .nv.info._ZN7cutlass13device_kernelIN5flash11enable_sm90INS1_16FlashAttnFwdSm90INS1_25CollectiveMainloopFwdSm90ILi2EN4cute5tupleIJNS5_1CILi1EEES8_S8_EEENS6_IJNS7_ILi128EEESA_SA_EEELi128ENS_10bfloat16_tEfNS_4arch4Sm90ELb1ELb0ELb1ELb1ELb0ELb1ELb0ELb1ELb1ELb1ELb1ELb0EEENS1_21CollectiveEpilogueFwdISB_S9_SC_SE_Li256ELb1ELb1ELb1ELb0EEENS1_36VarlenDynamicPersistentTileSchedulerILi128ELi128ELi256ELi128ELb1ELb1ELb1ELb1ELb1ELb1EEEEEEEEEvNT_6ParamsE --------------------------
	.section	.nv.info._ZN7cutlass13device_kernelIN5flash11enable_sm90INS1_16FlashAttnFwdSm90INS1_25CollectiveMainloopFwdSm90ILi2EN4cute5tupleIJNS5_1CILi1EEES8_S8_EEENS6_IJNS7_ILi128EEESA_SA_EEELi128ENS_10bfloat16_tEfNS_4arch4Sm90ELb1ELb0ELb1ELb1ELb0ELb1ELb0ELb1ELb1ELb1ELb1ELb0EEENS1_21CollectiveEpilogueFwdISB_S9_SC_SE_Li256ELb1ELb1ELb1ELb0EEENS1_36VarlenDynamicPersistentTileSchedulerILi128ELi128ELi256ELi128ELb1ELb1ELb1ELb1ELb1ELb1EEEEEEEEEvNT_6ParamsE,"",@"SHT_CUDA_INFO"
	.sectionflags	@""
	.align	4


	//----- nvinfo : EIATTR_CUDA_API_VERSION
	.align		4
        /*0000*/ 	.byte	0x04, 0x37
        /*0002*/ 	.short	(.L_1091 - .L_1090)
.L_1090:
        /*0004*/ 	.word	0x00000082


	//----- nvinfo : EIATTR_KPARAM_INFO
	.align		4
.L_1091:
        /*0008*/ 	.byte	0x04, 0x17
        /*000a*/ 	.short	(.L_1093 - .L_1092)
.L_1092:
        /*000c*/ 	.word	0x00000000
        /*0010*/ 	.short	0x0000
        /*0012*/ 	.short	0x0070
        /*0014*/ 	.byte	0x00, 0xf0, 0x01, 0x2a


	//----- nvinfo : EIATTR_SPARSE_MMA_MASK
	.align		4
.L_1093:
        /*0018*/ 	.byte	0x03, 0x50
        /*001a*/ 	.short	0x0000


	//----- nvinfo : EIATTR_MAXREG_COUNT
	.align		4
        /*001c*/ 	.byte	0x03, 0x1b
        /*001e*/ 	.short	0x00a8


	//----- nvinfo : EIATTR_NUM_BARRIERS
	.align		4
        /*0020*/ 	.byte	0x02, 0x4c
        /*0022*/ 	.byte	0x10
	.zero		1


	//----- nvinfo : EIATTR_EXTERNS
	.align		4
        /*0024*/ 	.byte	0x04, 0x0f
        /*0026*/ 	.short	(.L_1095 - .L_1094)


	//   ....[0]....
	.align		4
.L_1094:
        /*0028*/ 	.word	index@(__assertfail)


	//----- nvinfo : EIATTR_ANNOTATIONS
	.align		4
.L_1095:
        /*002c*/ 	.byte	0x04, 0x55
        /*002e*/ 	.short	(.L_1097 - .L_1096)


	//   ....[0]....
.L_1096:
        /* <DEDUP_REMOVED lines=104> */


	//----- nvinfo : EIATTR_MERCURY_ISA_VERSION
	.align		4
.L_1097:
        /*06a0*/ 	.byte	0x03, 0x5f
        /*06a2*/ 	.short	0x0101


	//----- nvinfo : EIATTR_UNUSED_LOAD_BYTE_OFFSET
	.align		4
        /*06a4*/ 	.byte	0x04, 0x44
        /*06a6*/ 	.short	(.L_1099 - .L_1098)


	//   ....[0]....
.L_1098:
        /*06a8*/ 	.word	0x00000ad0
        /*06ac*/ 	.word	0x0000fff0


	//   ....[1]....
        /*06b0*/ 	.word	0x00018270
        /*06b4*/ 	.word	0x0000fff0


	//----- nvinfo : EIATTR_INT_WARP_WIDE_INSTR_OFFSETS
	.align		4
.L_1099:
        /*06b8*/ 	.byte	0x04, 0x31
        /*06ba*/ 	.short	(.L_1101 - .L_1100)


	//   ....[0]....
.L_1100:
        /*06bc*/ 	.word	0x00000190


	//   ....[1]....
        /*06c0*/ 	.word	0x000001d0


	//   ....[2]....
        /*06c4*/ 	.word	0x00000240


	//   ....[3]....
        /*06c8*/ 	.word	0x0001e470


	//   ....[4]....
        /*06cc*/ 	.word	0x0001e500


	//   ....[5]....
        /*06d0*/ 	.word	0x00021bc0


	//   ....[6]....
        /*06d4*/ 	.word	0x00021c20


	//----- nvinfo : EIATTR_COOP_GROUP_MASK_REGIDS
	.align		4
.L_1101:
        /*06d8*/ 	.byte	0x04, 0x29
        /*06da*/ 	.short	(.L_1103 - .L_1102)


	//   ....[0]....
.L_1102:
        /*06dc*/ 	.word	0xffffffff


	//   ....[1]....
        /*06e0*/ 	.word	0xffffffff


	//   ....[2]....
        /*06e4*/ 	.word	0xffffffff


	//   ....[3]....
        /*06e8*/ 	.word	0xffffffff


	//   ....[4]....
        /*06ec*/ 	.word	0xffffffff


	//   ....[5]....
        /*06f0*/ 	.word	0xffffffff


	//   ....[6]....
        /*06f4*/ 	.word	0xffffffff


	//   ....[7]....
        /*06f8*/ 	.word	0xffffffff


	//   ....[8]....
        /*06fc*/ 	.word	0xffffffff


	//   ....[9]....
        /*0700*/ 	.word	0xffffffff


	//   ....[10]....
        /*0704*/ 	.word	0xffffffff


	//   ....[11]....
        /*0708*/ 	.word	0xffffffff


	//   ....[12]....
        /*070c*/ 	.word	0xffffffff


	//   ....[13]....
        /*0710*/ 	.word	0xffffffff


	//   ....[14]....
        /*0714*/ 	.word	0xffffffff


	//   ....[15]....
        /*0718*/ 	.word	0xffffffff


	//   ....[16]....
        /*071c*/ 	.word	0xffffffff


	//   ....[17]....
        /*0720*/ 	.word	0xffffffff


	//   ....[18]....
        /*0724*/ 	.word	0xffffffff


	//   ....[19]....
        /*0728*/ 	.word	0xffffffff


	//   ....[20]....
        /*072c*/ 	.word	0xffffffff


	//   ....[21]....
        /*0730*/ 	.word	0xffffffff


	//   ....[22]....
        /*0734*/ 	.word	0xffffffff


	//   ....[23]....
        /*0738*/ 	.word	0xffffffff


	//   ....[24]....
        /*073c*/ 	.word	0xffffffff


	//   ....[25]....
        /*0740*/ 	.word	0xffffffff


	//   ....[26]....
        /*0744*/ 	.word	0xffffffff


	//   ....[27]....
        /*0748*/ 	.word	0xffffffff


	//   ....[28]....
        /*074c*/ 	.word	0xffffffff


	//   ....[29]....
        /*0750*/ 	.word	0xffffffff


	//   ....[30]....
        /*0754*/ 	.word	0xffffffff


	//   ....[31]....
        /*0758*/ 	.word	0xffffffff


	//   ....[32]....
        /*075c*/ 	.word	0xffffffff


	//   ....[33]....
        /*0760*/ 	.word	0xffffffff


	//   ....[34]....
        /*0764*/ 	.word	0xffffffff


	//   ....[35]....
        /*0768*/ 	.word	0xffffffff


	//   ....[36]....
        /*076c*/ 	.word	0xffffffff


	//   ....[37]....
        /*0770*/ 	.word	0xffffffff


	//   ....[38]....
        /*0774*/ 	.word	0xffffffff


	//   ....[39]....
        /*0778*/ 	.word	0xffffffff


	//   ....[40]....
        /*077c*/ 	.word	0xffffffff


	//   ....[41]....
        /*0780*/ 	.word	0xffffffff


	//   ....[42]....
        /*0784*/ 	.word	0xffffffff


	//   ....[43]....
        /*0788*/ 	.word	0xffffffff


	//   ....[44]....
        /*078c*/ 	.word	0xffffffff


	//   ....[45]....
        /*0790*/ 	.word	0xffffffff


	//   ....[46]....
        /*0794*/ 	.word	0xffffffff


	//   ....[47]....
        /*0798*/ 	.word	0xffffffff


	//   ....[48]....
        /*079c*/ 	.word	0xffffffff


	//   ....[49]....
        /*07a0*/ 	.word	0xffffffff


	//   ....[50]....
        /*07a4*/ 	.word	0xffffffff


	//   ....[51]....
        /*07a8*/ 	.word	0xffffffff


	//   ....[52]....
        /*07ac*/ 	.word	0xffffffff


	//   ....[53]....
        /*07b0*/ 	.word	0xffffffff


	//   ....[54]....
        /*07b4*/ 	.word	0xffffffff


	//   ....[55]....
        /*07b8*/ 	.word	0xffffffff


	//   ....[56]....
        /*07bc*/ 	.word	0xffffffff


	//   ....[57]....
        /*07c0*/ 	.word	0xffffffff


	//   ....[58]....
        /*07c4*/ 	.word	0xffffffff


	//   ....[59]....
        /*07c8*/ 	.word	0xffffffff


	//   ....[60]....
        /*07cc*/ 	.word	0xffffffff


	//   ....[61]....
        /*07d0*/ 	.word	0xffffffff


	//   ....[62]....
        /*07d4*/ 	.word	0xffffffff


	//   ....[63]....
        /*07d8*/ 	.word	0xffffffff


	//   ....[64]....
        /*07dc*/ 	.word	0xffffffff


	//   ....[65]....
        /*07e0*/ 	.word	0xffffffff


	//   ....[66]....
        /*07e4*/ 	.word	0xffffffff


	//   ....[67]....
        /*07e8*/ 	.word	0xffffffff


	//   ....[68]....
        /*07ec*/ 	.word	0xffffffff


	//   ....[69]....
        /*07f0*/ 	.word	0xffffffff


	//   ....[70]....
        /*07f4*/ 	.word	0xffffffff


	//   ....[71]....
        /*07f8*/ 	.word	0xffffffff


	//   ....[72]....
        /*07fc*/ 	.word	0xffffffff


	//   ....[73]....
        /*0800*/ 	.word	0xffffffff


	//   ....[74]....
        /*0804*/ 	.word	0xffffffff


	//   ....[75]....
        /*0808*/ 	.word	0xffffffff


	//   ....[76]....
        /*080c*/ 	.word	0xffffffff


	//   ....[77]....
        /*0810*/ 	.word	0xffffffff


	//   ....[78]....
        /*0814*/ 	.word	0xffffffff


	//   ....[79]....
        /*0818*/ 	.word	0xffffffff


	//   ....[80]....
        /*081c*/ 	.word	0xffffffff


	//   ....[81]....
        /*0820*/ 	.word	0xffffffff


	//   ....[82]....
        /*0824*/ 	.word	0xffffffff


	//   ....[83]....
        /*0828*/ 	.word	0xffffffff


	//   ....[84]....
        /*082c*/ 	.word	0xffffffff


	//   ....[85]....
        /*0830*/ 	.word	0xffffffff


	//   ....[86]....
        /*0834*/ 	.word	0xffffffff


	//   ....[87]....
        /*0838*/ 	.word	0xffffffff


	//   ....[88]....
        /*083c*/ 	.word	0xffffffff


	//   ....[89]....
        /*0840*/ 	.word	0xffffffff


	//   ....[90]....
        /*0844*/ 	.word	0xffffffff


	//   ....[91]....
        /*0848*/ 	.word	0xffffffff


	//   ....[92]....
        /*084c*/ 	.word	0xffffffff


	//   ....[93]....
        /*0850*/ 	.word	0xffffffff


	//   ....[94]....
        /*0854*/ 	.word	0xffffffff


	//   ....[95]....
        /*0858*/ 	.word	0xffffffff


	//   ....[96]....
        /*085c*/ 	.word	0xffffffff


	//   ....[97]....
        /*0860*/ 	.word	0xffffffff


	//   ....[98]....
        /*0864*/ 	.word	0xffffffff


	//   ....[99]....
        /*0868*/ 	.word	0xffffffff


	//   ....[100]....
        /*086c*/ 	.word	0xffffffff


	//   ....[101]....
        /*0870*/ 	.word	0xffffffff


	//   ....[102]....
        /*0874*/ 	.word	0xffffffff


	//   ....[103]....
        /*0878*/ 	.word	0xffffffff


	//   ....[104]....
        /*087c*/ 	.word	0xffffffff


	//   ....[105]....
        /*0880*/ 	.word	0xffffffff


	//   ....[106]....
        /*0884*/ 	.word	0xffffffff


	//   ....[107]....
        /*0888*/ 	.word	0xffffffff


	//   ....[108]....
        /*088c*/ 	.word	0xffffffff


	//   ....[109]....
        /*0890*/ 	.word	0xffffffff


	//   ....[110]....
        /*0894*/ 	.word	0xffffffff


	//   ....[111]....
        /*0898*/ 	.word	0xffffffff


	//   ....[112]....
        /*089c*/ 	.word	0xffffffff


	//   ....[113]....
        /*08a0*/ 	.word	0xffffffff


	//   ....[114]....
        /*08a4*/ 	.word	0xffffffff


	//   ....[115]....
        /*08a8*/ 	.word	0xffffffff


	//   ....[116]....
        /*08ac*/ 	.word	0xffffffff


	//   ....[117]....
        /*08b0*/ 	.word	0xffffffff


	//   ....[118]....
        /*08b4*/ 	.word	0xffffffff


	//   ....[119]....
        /*08b8*/ 	.word	0xffffffff


	//   ....[120]....
        /*08bc*/ 	.word	0xffffffff


	//   ....[121]....
        /*08c0*/ 	.word	0xffffffff


	//   ....[122]....
        /*08c4*/ 	.word	0xffffffff


	//   ....[123]....
        /*08c8*/ 	.word	0xffffffff


	//   ....[124]....
        /*08cc*/ 	.word	0xffffffff


	//   ....[125]....
        /*08d0*/ 	.word	0xffffffff


	//   ....[126]....
        /*08d4*/ 	.word	0xffffffff


	//   ....[127]....
        /*08d8*/ 	.word	0xffffffff


	//   ....[128]....
        /*08dc*/ 	.word	0xffffffff


	//   ....[129]....
        /*08e0*/ 	.word	0xffffffff


	//   ....[130]....
        /*08e4*/ 	.word	0xffffffff


	//   ....[131]....
        /*08e8*/ 	.word	0xffffffff


	//   ....[132]....
        /*08ec*/ 	.word	0xffffffff


	//   ....[133]....
        /*08f0*/ 	.word	0xffffffff


	//   ....[134]....
        /*08f4*/ 	.word	0xffffffff


	//   ....[135]....
        /*08f8*/ 	.word	0xffffffff


	//   ....[136]....
        /*08fc*/ 	.word	0xffffffff


	//   ....[137]....
        /*0900*/ 	.word	0xffffffff


	//   ....[138]....
        /*0904*/ 	.word	0x0500000f


	//   ....[139]....
        /*0908*/ 	.word	0x0500000f


	//   ....[140]....
        /*090c*/ 	.word	0x0500000f


	//   ....[141]....
        /*0910*/ 	.word	0x0500000f


	//   ....[142]....
        /*0914*/ 	.word	0x0500000f


	//   ....[143]....
        /*0918*/ 	.word	0x0500000f


	//   ....[144]....
        /*091c*/ 	.word	0x0500000f


	//   ....[145]....
        /*0920*/ 	.word	0x0500000f


	//   ....[146]....
        /*0924*/ 	.word	0x0500000f


	//   ....[147]....
        /*0928*/ 	.word	0x0500000f


	//   ....[148]....
        /*092c*/ 	.word	0x0500000f


	//   ....[149]....
        /*0930*/ 	.word	0x0500000f


	//   ....[150]....
        /*0934*/ 	.word	0x0500000f


	//   ....[151]....
        /*0938*/ 	.word	0x0500000f


	//   ....[152]....
        /*093c*/ 	.word	0x0500000f


	//   ....[153]....
        /*0940*/ 	.word	0x0500000f


	//   ....[154]....
        /*0944*/ 	.word	0x0500000f


	//   ....[155]....
        /*0948*/ 	.word	0x0500000f


	//   ....[156]....
        /*094c*/ 	.word	0x0500000f


	//   ....[157]....
        /*0950*/ 	.word	0x0500000f


	//   ....[158]....
        /*0954*/ 	.word	0x0500000f


	//   ....[159]....
        /*0958*/ 	.word	0x0500000f


	//   ....[160]....
        /*095c*/ 	.word	0x0500000f


	//   ....[161]....
        /*0960*/ 	.word	0x0500000f


	//   ....[162]....
        /*0964*/ 	.word	0x0500000f


	//   ....[163]....
        /*0968*/ 	.word	0x0500000f


	//   ....[164]....
        /*096c*/ 	.word	0x0500000f


	//   ....[165]....
        /*0970*/ 	.word	0x0500000f


	//   ....[166]....
        /*0974*/ 	.word	0x0500000f


	//   ....[167]....
        /*0978*/ 	.word	0x0500000f


	//   ....[168]....
        /*097c*/ 	.word	0x0500000f


	//   ....[169]....
        /*0980*/ 	.word	0x0500000f


	//   ....[170]....
        /*0984*/ 	.word	0x0500000f


	//   ....[171]....
        /*0988*/ 	.word	0x0500000f


	//   ....[172]....
        /*098c*/ 	.word	0x0500000f


	//   ....[173]....
        /*0990*/ 	.word	0x0500000f


	//   ....[174]....
        /*0994*/ 	.word	0x0500000f


	//   ....[175]....
        /*0998*/ 	.word	0x0500000f


	//   ....[176]....
        /*099c*/ 	.word	0x0500000f


	//   ....[177]....
        /*09a0*/ 	.word	0x0500000f


	//   ....[178]....
        /*09a4*/ 	.word	0x0500000f


	//   ....[179]....
        /*09a8*/ 	.word	0x0500000f


	//   ....[180]....
        /*09ac*/ 	.word	0x0500000f


	//   ....[181]....
        /*09b0*/ 	.word	0x0500000f


	//   ....[182]....
        /*09b4*/ 	.word	0x0500000f


	//   ....[183]....
        /*09b8*/ 	.word	0x0500000f


	//   ....[184]....
        /*09bc*/ 	.word	0x0500000f


	//   ....[185]....
        /*09c0*/ 	.word	0x0500000f


	//   ....[186]....
        /*09c4*/ 	.word	0x0500000f


	//   ....[187]....
        /*09c8*/ 	.word	0x0500000f


	//   ....[188]....
        /*09cc*/ 	.word	0x0500000f


	//   ....[189]....
        /*09d0*/ 	.word	0x0500000f


	//   ....[190]....
        /*09d4*/ 	.word	0x0500000f


	//   ....[191]....
        /*09d8*/ 	.word	0x0500000f


	//   ....[192]....
        /*09dc*/ 	.word	0x0500000f


	//   ....[193]....
        /*09e0*/ 	.word	0x0500000f


	//   ....[194]....
        /*09e4*/ 	.word	0x0500000f


	//   ....[195]....
        /*09e8*/ 	.word	0x0500000f


	//   ....[196]....
        /*09ec*/ 	.word	0x0500000f


	//   ....[197]....
        /*09f0*/ 	.word	0x0500000f


	//   ....[198]....
        /*09f4*/ 	.word	0x0500000f


	//   ....[199]....
        /*09f8*/ 	.word	0x0500000f


	//   ....[200]....
        /*09fc*/ 	.word	0x0500000f


	//   ....[201]....
        /*0a00*/ 	.word	0x0500000f


	//   ....[202]....
        /*0a04*/ 	.word	0x0500000f


	//   ....[203]....
        /*0a08*/ 	.word	0x0500000f


	//   ....[204]....
        /*0a0c*/ 	.word	0x0500000f


	//   ....[205]....
        /*0a10*/ 	.word	0x0500000f


	//   ....[206]....
        /*0a14*/ 	.word	0x0500000f


	//   ....[207]....
        /*0a18*/ 	.word	0x0500000f


	//   ....[208]....
        /*0a1c*/ 	.word	0x0500000f


	//   ....[209]....
        /*0a20*/ 	.word	0x0500000f


	//   ....[210]....
        /*0a24*/ 	.word	0x0500000f


	//   ....[211]....
        /*0a28*/ 	.word	0x0500000f


	//   ....[212]....
        /*0a2c*/ 	.word	0x0500000f


	//   ....[213]....
        /*0a30*/ 	.word	0x0500000f


	//   ....[214]....
        /*0a34*/ 	.word	0x0500000f


	//   ....[215]....
        /*0a38*/ 	.word	0x0500000f


	//   ....[216]....
        /*0a3c*/ 	.word	0x0500000f


	//   ....[217]....
        /*0a40*/ 	.word	0x0500000f


	//   ....[218]....
        /*0a44*/ 	.word	0x0500000f


	//   ....[219]....
        /*0a48*/ 	.word	0x0500000f


	//   ....[220]....
        /*0a4c*/ 	.word	0x0500000f


	//   ....[221]....
        /*0a50*/ 	.word	0x0500000f


	//   ....[222]....
        /*0a54*/ 	.word	0x0500000f


	//   ....[223]....
        /*0a58*/ 	.word	0x0500000f


	//   ....[224]....
        /*0a5c*/ 	.word	0x0500000f


	//   ....[225]....
        /*0a60*/ 	.word	0x0500000f


	//   ....[226]....
        /*0a64*/ 	.word	0x0500000f


	//   ....[227]....
        /*0a68*/ 	.word	0x0500000f


	//----- nvinfo : EIATTR_COOP_GROUP_INSTR_OFFSETS
	.align		4
.L_1103:
        /*0a6c*/ 	.byte	0x04, 0x28
        /*0a6e*/ 	.short	(.L_1105 - .L_1104)


	//   ....[0]....
.L_1104:
        /*0a70*/ 	.word	0x00000070


	//   ....[1]....
        /*0a74*/ 	.word	0x000001a0


	//   ....[2]....
        /*0a78*/ 	.word	0x000001f0


	//   ....[3]....
        /*0a7c*/ 	.word	0x00000420


	//   ....[4]....
        /*0a80*/ 	.word	0x00000580


	//   ....[5]....
        /*0a84*/ 	.word	0x000006a0


	//   ....[6]....
        /*0a88*/ 	.word	0x00000800


	//   ....[7]....
        /*0a8c*/ 	.word	0x000096b0


	//   ....[8]....
        /*0a90*/ 	.word	0x00009d80


	//   ....[9]....
        /*0a94*/ 	.word	0x00009d90


	//   ....[10]....
        /*0a98*/ 	.word	0x00009da0


	//   ....[11]....
        /*0a9c*/ 	.word	0x00009db0


	//   ....[12]....
        /*0aa0*/ 	.word	0x0000a0f0


	//   ....[13]....
        /*0aa4*/ 	.word	0x0000a100


	//   ....[14]....
        /*0aa8*/ 	.word	0x0000a110


	//   ....[15]....
        /*0aac*/ 	.word	0x0000a120


	//   ....[16]....
        /*0ab0*/ 	.word	0x0000a440


	//   ....[17]....
        /*0ab4*/ 	.word	0x0000a450


	//   ....[18]....
        /*0ab8*/ 	.word	0x0000a460


	//   ....[19]....
        /*0abc*/ 	.word	0x0000a470


	//   ....[20]....
        /*0ac0*/ 	.word	0x0000a7b0


	//   ....[21]....
        /*0ac4*/ 	.word	0x0000a7c0


	//   ....[22]....
        /*0ac8*/ 	.word	0x0000a7d0


	//   ....[23]....
        /*0acc*/ 	.word	0x0000a7e0


	//   ....[24]....
        /*0ad0*/ 	.word	0x0000c6d0


	//   ....[25]....
        /*0ad4*/ 	.word	0x0000c6f0


	//   ....[26]....
        /*0ad8*/ 	.word	0x0000c700


	//   ....[27]....
        /*0adc*/ 	.word	0x0000c710


	//   ....[28]....
        /*0ae0*/ 	.word	0x0000c820


	//   ....[29]....
        /*0ae4*/ 	.word	0x0000c870


	//   ....[30]....
        /*0ae8*/ 	.word	0x0000c8a0


	//   ....[31]....
        /*0aec*/ 	.word	0x0000c8e0


	//   ....[32]....
        /*0af0*/ 	.word	0x0000cc60


	//   ....[33]....
        /*0af4*/ 	.word	0x0000cc80


	//   ....[34]....
        /*0af8*/ 	.word	0x0000cca0


	//   ....[35]....
        /*0afc*/ 	.word	0x0000ccb0


	//   ....[36]....
        /*0b00*/ 	.word	0x0000cd70


	//   ....[37]....
        /*0b04*/ 	.word	0x0000cd90


	//   ....[38]....
        /*0b08*/ 	.word	0x0000cda0


	//   ....[39]....
        /*0b0c*/ 	.word	0x0000ce20


	//   ....[40]....
        /*0b10*/ 	.word	0x0000f3f0


	//   ....[41]....
        /*0b14*/ 	.word	0x0000f400


	//   ....[42]....
        /*0b18*/ 	.word	0x00010250


	//   ....[43]....
        /*0b1c*/ 	.word	0x000102b0


	//   ....[44]....
        /*0b20*/ 	.word	0x00010d30


	//   ....[45]....
        /*0b24*/ 	.word	0x00010d80


	//   ....[46]....
        /*0b28*/ 	.word	0x000129b0


	//   ....[47]....
        /*0b2c*/ 	.word	0x00013120


	//   ....[48]....
        /*0b30*/ 	.word	0x000131e0


	//   ....[49]....
        /*0b34*/ 	.word	0x00013210


	//   ....[50]....
        /*0b38*/ 	.word	0x00013c10


	//   ....[51]....
        /*0b3c*/ 	.word	0x00013c90


	//   ....[52]....
        /*0b40*/ 	.word	0x00016010


	//   ....[53]....
        /*0b44*/ 	.word	0x00016050


	//   ....[54]....
        /*0b48*/ 	.word	0x00016690


	//   ....[55]....
        /*0b4c*/ 	.word	0x000166f0


	//   ....[56]....
        /*0b50*/ 	.word	0x000178c0


	//   ....[57]....
        /*0b54*/ 	.word	0x00017c60


	//   ....[58]....
        /*0b58*/ 	.word	0x00017c90


	//   ....[59]....
        /*0b5c*/ 	.word	0x00017ca0


	//   ....[60]....
        /*0b60*/ 	.word	0x00018d00


	//   ....[61]....
        /*0b64*/ 	.word	0x00018d20


	//   ....[62]....
        /*0b68*/ 	.word	0x00018d40


	//   ....[63]....
        /*0b6c*/ 	.word	0x00018d50


	//   ....[64]....
        /*0b70*/ 	.word	0x00019410


	//   ....[65]....
        /*0b74*/ 	.word	0x00019420


	//   ....[66]....
        /*0b78*/ 	.word	0x00019520


	//   ....[67]....
        /*0b7c*/ 	.word	0x00019530


	//   ....[68]....
        /*0b80*/ 	.word	0x00019640


	//   ....[69]....
        /*0b84*/ 	.word	0x00019650


	//   ....[70]....
        /*0b88*/ 	.word	0x00019760


	//   ....[71]....
        /*0b8c*/ 	.word	0x00019770


	//   ....[72]....
        /*0b90*/ 	.word	0x00019b20


	//   ....[73]....
        /*0b94*/ 	.word	0x00019b30


	//   ....[74]....
        /*0b98*/ 	.word	0x0001a090


	//   ....[75]....
        /*0b9c*/ 	.word	0x0001a0a0


	//   ....[76]....
        /*0ba0*/ 	.word	0x0001ada0


	//   ....[77]....
        /*0ba4*/ 	.word	0x0001adb0


	//   ....[78]....
        /*0ba8*/ 	.word	0x0001aec0


	//   ....[79]....
        /*0bac*/ 	.word	0x0001aed0


	//   ....[80]....
        /*0bb0*/ 	.word	0x0001afe0


	//   ....[81]....
        /*0bb4*/ 	.word	0x0001aff0


	//   ....[82]....
        /*0bb8*/ 	.word	0x0001b100


	//   ....[83]....
        /*0bbc*/ 	.word	0x0001b110


	//   ....[84]....
        /*0bc0*/ 	.word	0x0001b280


	//   ....[85]....
        /*0bc4*/ 	.word	0x0001b4b0


	//   ....[86]....
        /*0bc8*/ 	.word	0x0001b4e0


	//   ....[87]....
        /*0bcc*/ 	.word	0x0001b510


	//   ....[88]....
        /*0bd0*/ 	.word	0x0001b540


	//   ....[89]....
        /*0bd4*/ 	.word	0x0001b570


	//   ....[90]....
        /*0bd8*/ 	.word	0x0001b5a0


	//   ....[91]....
        /*0bdc*/ 	.word	0x0001b740


	//   ....[92]....
        /*0be0*/ 	.word	0x0001b770


	//   ....[93]....
        /*0be4*/ 	.word	0x0001b7a0


	//   ....[94]....
        /*0be8*/ 	.word	0x0001b7d0


	//   ....[95]....
        /*0bec*/ 	.word	0x0001b800


	//   ....[96]....
        /*0bf0*/ 	.word	0x0001b830


	//   ....[97]....
        /*0bf4*/ 	.word	0x0001b8d0


	//   ....[98]....
        /*0bf8*/ 	.word	0x0001b900


	//   ....[99]....
        /*0bfc*/ 	.word	0x0001b910


	//   ....[100]....
        /*0c00*/ 	.word	0x0001b940


	//   ....[101]....
        /*0c04*/ 	.word	0x0001cfe0


	//   ....[102]....
        /*0c08*/ 	.word	0x0001ea50


	//   ....[103]....
        /*0c0c*/ 	.word	0x0001f5e0


	//   ....[104]....
        /*0c10*/ 	.word	0x0001f5f0


	//   ....[105]....
        /*0c14*/ 	.word	0x0001f6a0


	//   ....[106]....
        /*0c18*/ 	.word	0x0001f6b0


	//   ....[107]....
        /*0c1c*/ 	.word	0x0001f740


	//   ....[108]....
        /*0c20*/ 	.word	0x0001f750


	//   ....[109]....
        /*0c24*/ 	.word	0x0001f7e0


	//   ....[110]....
        /*0c28*/ 	.word	0x0001f7f0


	//   ....[111]....
        /*0c2c*/ 	.word	0x0001f880


	//   ....[112]....
        /*0c30*/ 	.word	0x0001f890


	//   ....[113]....
        /*0c34*/ 	.word	0x0001f920


	//   ....[114]....
        /*0c38*/ 	.word	0x0001f930


	//   ....[115]....
        /*0c3c*/ 	.word	0x0001f9c0


	//   ....[116]....
        /*0c40*/ 	.word	0x0001f9d0


	//   ....[117]....
        /*0c44*/ 	.word	0x0001fa20


	//   ....[118]....
        /*0c48*/ 	.word	0x0001fa50


	//   ....[119]....
        /*0c4c*/ 	.word	0x00022350


	//   ....[120]....
        /*0c50*/ 	.word	0x000223c0


	//   ....[121]....
        /*0c54*/ 	.word	0x000223f0


	//   ....[122]....
        /*0c58*/ 	.word	0x00022400


	//   ....[123]....
        /*0c5c*/ 	.word	0x00022430


	//   ....[124]....
        /*0c60*/ 	.word	0x00022460


	//   ....[125]....
        /*0c64*/ 	.word	0x00022490


	//   ....[126]....
        /*0c68*/ 	.word	0x000224c0


	//   ....[127]....
        /*0c6c*/ 	.word	0x00022690


	//   ....[128]....
        /*0c70*/ 	.word	0x000226c0


	//   ....[129]....
        /*0c74*/ 	.word	0x000226f0


	//   ....[130]....
        /*0c78*/ 	.word	0x00022720


	//   ....[131]....
        /*0c7c*/ 	.word	0x00022750


	//   ....[132]....
        /*0c80*/ 	.word	0x00022780


	//   ....[133]....
        /*0c84*/ 	.word	0x00022850


	//   ....[134]....
        /*0c88*/ 	.word	0x00022870


	//   ....[135]....
        /*0c8c*/ 	.word	0x00022880


	//   ....[136]....
        /*0c90*/ 	.word	0x00022900


	//   ....[137]....
        /*0c94*/ 	.word	0x00023430


	//   ....[138]....
        /*0c98*/ 	.word	0x000238a0


	//   ....[139]....
        /*0c9c*/ 	.word	0x00023950


	//   ....[140]....
        /*0ca0*/ 	.word	0x000239e0


	//   ....[141]....
        /*0ca4*/ 	.word	0x00023a30


	//   ....[142]....
        /*0ca8*/ 	.word	0x00023a80


	//   ....[143]....
        /*0cac*/ 	.word	0x00023b10


	//   ....[144]....
        /*0cb0*/ 	.word	0x00023ba0


	//   ....[145]....
        /*0cb4*/ 	.word	0x00023bf0


	//   ....[146]....
        /*0cb8*/ 	.word	0x00023c40


	//   ....[147]....
        /*0cbc*/ 	.word	0x00023cd0


	//   ....[148]....
        /*0cc0*/ 	.word	0x00023d60


	//   ....[149]....
        /*0cc4*/ 	.word	0x00023db0


	//   ....[150]....
        /*0cc8*/ 	.word	0x00023e00


	//   ....[151]....
        /*0ccc*/ 	.word	0x00023e90


	//   ....[152]....
        /*0cd0*/ 	.word	0x00023f20


	//   ....[153]....
        /*0cd4*/ 	.word	0x00023f70


	//   ....[154]....
        /*0cd8*/ 	.word	0x00023fc0


	//   ....[155]....
        /*0cdc*/ 	.word	0x000240c0


	//   ....[156]....
        /*0ce0*/ 	.word	0x00024170


	//   ....[157]....
        /*0ce4*/ 	.word	0x000241f0


	//   ....[158]....
        /*0ce8*/ 	.word	0x00024280


	//   ....[159]....
        /*0cec*/ 	.word	0x000243f0


	//   ....[160]....
        /*0cf0*/ 	.word	0x00024520


	//   ....[161]....
        /*0cf4*/ 	.word	0x000245a0


	//   ....[162]....
        /*0cf8*/ 	.word	0x000245f0


	//   ....[163]....
        /*0cfc*/ 	.word	0x00024680


	//   ....[164]....
        /*0d00*/ 	.word	0x00024720


	//   ....[165]....
        /*0d04*/ 	.word	0x000247a0


	//   ....[166]....
        /*0d08*/ 	.word	0x00024810


	//   ....[167]....
        /*0d0c*/ 	.word	0x00024960


	//   ....[168]....
        /*0d10*/ 	.word	0x00024aa0


	//   ....[169]....
        /*0d14*/ 	.word	0x00024b00


	//   ....[170]....
        /*0d18*/ 	.word	0x00024b50


	//   ....[171]....
        /*0d1c*/ 	.word	0x00024e30


	//   ....[172]....
        /*0d20*/ 	.word	0x00024e80


	//   ....[173]....
        /*0d24*/ 	.word	0x00024f10


	//   ....[174]....
        /*0d28*/ 	.word	0x00024fa0


	//   ....[175]....
        /*0d2c*/ 	.word	0x00025030


	//   ....[176]....
        /*0d30*/ 	.word	0x000250c0


	//   ....[177]....
        /*0d34*/ 	.word	0x00025150


	//   ....[178]....
        /*0d38*/ 	.word	0x000251e0


	//   ....[179]....
        /*0d3c*/ 	.word	0x00025260


	//   ....[180]....
        /*0d40*/ 	.word	0x000252b0


	//   ....[181]....
        /*0d44*/ 	.word	0x00025340


	//   ....[182]....
        /*0d48*/ 	.word	0x000253d0


	//   ....[183]....
        /*0d4c*/ 	.word	0x00025450


	//   ....[184]....
        /*0d50*/ 	.word	0x000254a0


	//   ....[185]....
        /*0d54*/ 	.word	0x00025530


	//   ....[186]....
        /*0d58*/ 	.word	0x000255c0


	//   ....[187]....
        /*0d5c*/ 	.word	0x00025650


	//   ....[188]....
        /*0d60*/ 	.word	0x000256e0


	//   ....[189]....
        /*0d64*/ 	.word	0x00025770


	//   ....[190]....
        /*0d68*/ 	.word	0x00025800


	//   ....[191]....
        /*0d6c*/ 	.word	0x000258c0


	//   ....[192]....
        /*0d70*/ 	.word	0x00025bb0


	//   ....[193]....
        /*0d74*/ 	.word	0x00025d90


	//   ....[194]....
        /*0d78*/ 	.word	0x00025de0


	//   ....[195]....
        /*0d7c*/ 	.word	0x00025e40


	//   ....[196]....
        /*0d80*/ 	.word	0x00025f40


	//   ....[197]....
        /*0d84*/ 	.word	0x00025fa0


	//   ....[198]....
        /*0d88*/ 	.word	0x000260a0


	//   ....[199]....
        /*0d8c*/ 	.word	0x00026100


	//   ....[200]....
        /*0d90*/ 	.word	0x00026200


	//   ....[201]....
        /*0d94*/ 	.word	0x00026260


	//   ....[202]....
        /*0d98*/ 	.word	0x00026360


	//   ....[203]....
        /*0d9c*/ 	.word	0x000263c0


	//   ....[204]....
        /*0da0*/ 	.word	0x000264c0


	//   ....[205]....
        /*0da4*/ 	.word	0x00026520


	//   ....[206]....
        /*0da8*/ 	.word	0x00026620


	//   ....[207]....
        /*0dac*/ 	.word	0x00026680


	//   ....[208]....
        /*0db0*/ 	.word	0x00026760


	//   ....[209]....
        /*0db4*/ 	.word	0x00026a90


	//   ....[210]....
        /*0db8*/ 	.word	0x00026b40


	//   ....[211]....
        /*0dbc*/ 	.word	0x00026cc0


	//   ....[212]....
        /*0dc0*/ 	.word	0x00026d50


	//   ....[213]....
        /*0dc4*/ 	.word	0x00026dd0


	//   ....[214]....
        /*0dc8*/ 	.word	0x00026e50


	//   ....[215]....
        /*0dcc*/ 	.word	0x00026ed0


	//   ....[216]....
        /*0dd0*/ 	.word	0x00026f60


	//   ....[217]....
        /*0dd4*/ 	.word	0x00027000


	//   ....[218]....
        /*0dd8*/ 	.word	0x000270d0


	//   ....[219]....
        /*0ddc*/ 	.word	0x00027150


	//   ....[220]....
        /*0de0*/ 	.word	0x000271d0


	//   ....[221]....
        /*0de4*/ 	.word	0x00027250


	//   ....[222]....
        /*0de8*/ 	.word	0x000272e0


	//   ....[223]....
        /*0dec*/ 	.word	0x00027360


	//   ....[224]....
        /*0df0*/ 	.word	0x00027410


	//   ....[225]....
        /*0df4*/ 	.word	0x00027460


	//   ....[226]....
        /*0df8*/ 	.word	0x00027520


	//   ....[227]....
        /*0dfc*/ 	.word	0x00027650


	//----- nvinfo : EIATTR_REG_RECONFIG
	.align		4
.L_1105:
        /*0e00*/ 	.byte	0x01, 0x54
	.zero		2


	//----- nvinfo : EIATTR_SYSCALL_OFFSETS
	.align		4
        /*0e04*/ 	.byte	0x04, 0x46
        /*0e06*/ 	.short	(.L_1107 - .L_1106)


	//   ....[0]....
.L_1106:
        /*0e08*/ 	.word	0x00001ef0


	//   ....[1]....
        /*0e0c*/ 	.word	0x00002040


	//   ....[2]....
        /*0e10*/ 	.word	0x00009850


	//   ....[3]....
        /*0e14*/ 	.word	0x00009b40


	//   ....[4]....
        /*0e18*/ 	.word	0x0001e670


	//   ....[5]....
        /*0e1c*/ 	.word	0x0001e7c0


	//   ....[6]....
        /*0e20*/ 	.word	0x0001e8b0


	//   ....[7]....
        /*0e24*/ 	.word	0x0001f1b0


	//----- nvinfo : EIATTR_MBARRIER_INSTR_OFFSETS
	.align		4
.L_1107:
        /*0e28*/ 	.byte	0x04, 0x39
        /*0e2a*/ 	.short	(.L_1109 - .L_1108)


	//   ....[0]....
.L_1108:
        /*0e2c*/ 	.word	0x000002d0
        /*0e30*/ 	.word	0x000000ff
        /*0e34*/ 	.word	0x00028800
        /*0e38*/ 	.short	0x0100
        /*0e3a*/ 	.byte	0x08
	.zero		1


	//   ....[1]....
        /*0e3c*/ 	.word	0x000002e0
        /*0e40*/ 	.word	0x000000ff
        /*0e44*/ 	.word	0x00028820
        /*0e48*/ 	.short	0x0100
        /*0e4a*/ 	.byte	0x08
	.zero		1


	//   ....[2]....
        /*0e4c*/ 	.word	0x000003d0
        /*0e50*/ 	.word	0x000000ff
        /*0e54*/ 	.word	0x00028830
        /*0e58*/ 	.short	0x0100
        /*0e5a*/ 	.byte	0x08
	.zero		1


	//   ....[3]....
        /*0e5c*/ 	.word	0x000003e0
        /*0e60*/ 	.word	0x000000ff
        /*0e64*/ 	.word	0x00028840
        /*0e68*/ 	.short	0x0100
        /*0e6a*/ 	.byte	0x08
	.zero		1


	//   ....[4]....
        /*0e6c*/ 	.word	0x000003f0
        /*0e70*/ 	.word	0x000000ff
        /*0e74*/ 	.word	0x00028838
        /*0e78*/ 	.short	0x0100
        /*0e7a*/ 	.byte	0x08
	.zero		1


	//   ....[5]....
        /*0e7c*/ 	.word	0x00000400
        /*0e80*/ 	.word	0x000000ff
        /*0e84*/ 	.word	0x00028848
        /*0e88*/ 	.short	0x0100
        /*0e8a*/ 	.byte	0x08
	.zero		1


	//   ....[6]....
        /*0e8c*/ 	.word	0x00000530
        /*0e90*/ 	.word	0x000000ff
        /*0e94*/ 	.word	0x00028850
        /*0e98*/ 	.short	0x0100
        /*0e9a*/ 	.byte	0x08
	.zero		1


	//   ....[7]....
        /*0e9c*/ 	.word	0x00000540
        /*0ea0*/ 	.word	0x000000ff
        /*0ea4*/ 	.word	0x00028860
        /*0ea8*/ 	.short	0x0100
        /*0eaa*/ 	.byte	0x08
	.zero		1


	//   ....[8]....
        /*0eac*/ 	.word	0x00000550
        /*0eb0*/ 	.word	0x000000ff
        /*0eb4*/ 	.word	0x00028858
        /*0eb8*/ 	.short	0x0100
        /*0eba*/ 	.byte	0x08
	.zero		1


	//   ....[9]....
        /*0ebc*/ 	.word	0x00000560
        /*0ec0*/ 	.word	0x000000ff
        /*0ec4*/ 	.word	0x00028868
        /*0ec8*/ 	.short	0x0100
        /*0eca*/ 	.byte	0x08
	.zero		1


	//   ....[10]....
        /*0ecc*/ 	.word	0x00000650
        /*0ed0*/ 	.word	0x000000ff
        /*0ed4*/ 	.word	0x00028870
        /*0ed8*/ 	.short	0x0100
        /*0eda*/ 	.byte	0x06
	.zero		1


	//   ....[11]....
        /*0edc*/ 	.word	0x00000660
        /*0ee0*/ 	.word	0x000000ff
        /*0ee4*/ 	.word	0x00028880
        /*0ee8*/ 	.short	0x0100
        /*0eea*/ 	.byte	0x06
	.zero		1


	//   ....[12]....
        /*0eec*/ 	.word	0x00000670
        /*0ef0*/ 	.word	0x000000ff
        /*0ef4*/ 	.word	0x00028878
        /*0ef8*/ 	.short	0x0100
        /*0efa*/ 	.byte	0x06
	.zero		1


	//   ....[13]....
        /*0efc*/ 	.word	0x00000680
        /*0f00*/ 	.word	0x000000ff
        /*0f04*/ 	.word	0x00028888
        /*0f08*/ 	.short	0x0100
        /*0f0a*/ 	.byte	0x06
	.zero		1


	//   ....[14]....
        /*0f0c*/ 	.word	0x000007b0
        /*0f10*/ 	.word	0x000000ff
        /*0f14*/ 	.word	0x00028890
        /*0f18*/ 	.short	0x0100
        /*0f1a*/ 	.byte	0x08
	.zero		1


	//   ....[15]....
        /*0f1c*/ 	.word	0x000007c0
        /*0f20*/ 	.word	0x000000ff
        /*0f24*/ 	.word	0x000288a0
        /*0f28*/ 	.short	0x0100
        /*0f2a*/ 	.byte	0x08
	.zero		1


	//   ....[16]....
        /*0f2c*/ 	.word	0x000007d0
        /*0f30*/ 	.word	0x000000ff
        /*0f34*/ 	.word	0x00028898
        /*0f38*/ 	.short	0x0100
        /*0f3a*/ 	.byte	0x08
	.zero		1


	//   ....[17]....
        /*0f3c*/ 	.word	0x000007e0
        /*0f40*/ 	.word	0x000000ff
        /*0f44*/ 	.word	0x000288a8
        /*0f48*/ 	.short	0x0100
        /*0f4a*/ 	.byte	0x08
	.zero		1


	//   ....[18]....
        /*0f4c*/ 	.word	0x00000910
        /*0f50*/ 	.word	0x000000ff
        /*0f54*/ 	.word	0x000288b0
        /*0f58*/ 	.short	0x0100
        /*0f5a*/ 	.byte	0x08
	.zero		1


	//   ....[19]....
        /*0f5c*/ 	.word	0x00000920
        /*0f60*/ 	.word	0x000000ff
        /*0f64*/ 	.word	0x000288c0
        /*0f68*/ 	.short	0x0100
        /*0f6a*/ 	.byte	0x08
	.zero		1


	//   ....[20]....
        /*0f6c*/ 	.word	0x00000930
        /*0f70*/ 	.word	0x000000ff
        /*0f74*/ 	.word	0x000288b8
        /*0f78*/ 	.short	0x0100
        /*0f7a*/ 	.byte	0x08
	.zero		1


	//   ....[21]....
        /*0f7c*/ 	.word	0x00000940
        /*0f80*/ 	.word	0x000000ff
        /*0f84*/ 	.word	0x000288c8
        /*0f88*/ 	.short	0x0100
        /*0f8a*/ 	.byte	0x08
	.zero		1


	//   ....[22]....
        /*0f8c*/ 	.word	0x00003750
        /*0f90*/ 	.word	0x0000006e
        /*0f94*/ 	.word	0x00028890
        /*0f98*/ 	.short	0x010a
        /*0f9a*/ 	.byte	0x3f
	.zero		1


	//   ....[23]....
        /*0f9c*/ 	.word	0x00005fd0
        /*0fa0*/ 	.word	0x0000006e
        /*0fa4*/ 	.word	0x00028890
        /*0fa8*/ 	.short	0x010a
        /*0faa*/ 	.byte	0x3f
	.zero		1


	//   ....[24]....
        /*0fac*/ 	.word	0x00008340
        /*0fb0*/ 	.word	0x0000006e
        /*0fb4*/ 	.word	0x00028890
        /*0fb8*/ 	.short	0x010a
        /*0fba*/ 	.byte	0x3f
	.zero		1


	//   ....[25]....
        /*0fbc*/ 	.word	0x000089a0
        /*0fc0*/ 	.word	0x00000030
        /*0fc4*/ 	.word	0x00000000
        /*0fc8*/ 	.short	0x0101
        /*0fca*/ 	.byte	0x3f
	.zero		1


	//   ....[26]....
        /*0fcc*/ 	.word	0x000089e0
        /*0fd0*/ 	.word	0x0000006e
        /*0fd4*/ 	.word	0x000288b0
        /*0fd8*/ 	.short	0x010a
        /*0fda*/ 	.byte	0x3f
	.zero		1


	//   ....[27]....
        /*0fdc*/ 	.word	0x00009030
        /*0fe0*/ 	.word	0x0000006e
        /*0fe4*/ 	.word	0x00000000
        /*0fe8*/ 	.short	0x0101
        /*0fea*/ 	.byte	0x3f
	.zero		1


	//   ....[28]....
        /*0fec*/ 	.word	0x000098d0
        /*0ff0*/ 	.word	0x00000002
        /*0ff4*/ 	.word	0x00028800
        /*0ff8*/ 	.short	0x010a
        /*0ffa*/ 	.byte	0x3f
	.zero		1


	//   ....[29]....
        /*0ffc*/ 	.word	0x00009920
        /*1000*/ 	.word	0x00000002
        /*1004*/ 	.word	0x00028800
        /*1008*/ 	.short	0x010a
        /*100a*/ 	.byte	0x3f
	.zero		1


	//   ....[30]....
        /*100c*/ 	.word	0x0000aa20
        /*1010*/ 	.word	0x00000002
        /*1014*/ 	.word	0x00028800
        /*1018*/ 	.short	0x010a
        /*101a*/ 	.byte	0x3f
	.zero		1


	//   ....[31]....
        /*101c*/ 	.word	0x0000d0d0
        /*1020*/ 	.word	0x00000002
        /*1024*/ 	.word	0x00028800
        /*1028*/ 	.short	0x010a
        /*102a*/ 	.byte	0x3f
	.zero		1


	//   ....[32]....
        /*102c*/ 	.word	0x0000ede0
        /*1030*/ 	.word	0x00000000
        /*1034*/ 	.word	0x00028830
        /*1038*/ 	.short	0x010a
        /*103a*/ 	.byte	0x3f
	.zero		1


	//   ....[33]....
        /*103c*/ 	.word	0x0000ee50
        /*1040*/ 	.word	0x00000000
        /*1044*/ 	.word	0x00028830
        /*1048*/ 	.short	0x010a
        /*104a*/ 	.byte	0x3f
	.zero		1


	//   ....[34]....
        /*104c*/ 	.word	0x0000fd10
        /*1050*/ 	.word	0x00000000
        /*1054*/ 	.word	0x00000000
        /*1058*/ 	.short	0x0101
        /*105a*/ 	.byte	0x3f
	.zero		1


	//   ....[35]....
        /*105c*/ 	.word	0x00011b70
        /*1060*/ 	.word	0x00000007
        /*1064*/ 	.word	0x00028830
        /*1068*/ 	.short	0x010a
        /*106a*/ 	.byte	0x3f
	.zero		1


	//   ....[36]....
        /*106c*/ 	.word	0x00011bc0
        /*1070*/ 	.word	0x00000007
        /*1074*/ 	.word	0x00028830
        /*1078*/ 	.short	0x010a
        /*107a*/ 	.byte	0x3f
	.zero		1


	//   ....[37]....
        /*107c*/ 	.word	0x00011fd0
        /*1080*/ 	.word	0x00000007
        /*1084*/ 	.word	0x00028850
        /*1088*/ 	.short	0x010a
        /*108a*/ 	.byte	0x3f
	.zero		1


	//   ....[38]....
        /*108c*/ 	.word	0x00012010
        /*1090*/ 	.word	0x00000007
        /*1094*/ 	.word	0x00028850
        /*1098*/ 	.short	0x010a
        /*109a*/ 	.byte	0x3f
	.zero		1


	//   ....[39]....
        /*109c*/ 	.word	0x00014270
        /*10a0*/ 	.word	0x0000002e
        /*10a4*/ 	.word	0x00000000
        /*10a8*/ 	.short	0x0101
        /*10aa*/ 	.byte	0x3f
	.zero		1


	//   ....[40]....
        /*10ac*/ 	.word	0x00014450
        /*10b0*/ 	.word	0x00000003
        /*10b4*/ 	.word	0x00000000
        /*10b8*/ 	.short	0x0101
        /*10ba*/ 	.byte	0x3f
	.zero		1


	//   ....[41]....
        /*10bc*/ 	.word	0x00014e90
        /*10c0*/ 	.word	0x00000007
        /*10c4*/ 	.word	0x00028830
        /*10c8*/ 	.short	0x010a
        /*10ca*/ 	.byte	0x3f
	.zero		1


	//   ....[42]....
        /*10cc*/ 	.word	0x00014ee0
        /*10d0*/ 	.word	0x00000007
        /*10d4*/ 	.word	0x00028830
        /*10d8*/ 	.short	0x010a
        /*10da*/ 	.byte	0x3f
	.zero		1


	//   ....[43]....
        /*10dc*/ 	.word	0x000152f0
        /*10e0*/ 	.word	0x00000007
        /*10e4*/ 	.word	0x00028850
        /*10e8*/ 	.short	0x010a
        /*10ea*/ 	.byte	0x3f
	.zero		1


	//   ....[44]....
        /*10ec*/ 	.word	0x00015330
        /*10f0*/ 	.word	0x00000007
        /*10f4*/ 	.word	0x00028850
        /*10f8*/ 	.short	0x010a
        /*10fa*/ 	.byte	0x3f
	.zero		1


	//   ....[45]....
        /*10fc*/ 	.word	0x00016d60
        /*1100*/ 	.word	0x00000024
        /*1104*/ 	.word	0x00000000
        /*1108*/ 	.short	0x0101
        /*110a*/ 	.byte	0x3f
	.zero		1


	//   ....[46]....
        /*110c*/ 	.word	0x00016df0
        /*1110*/ 	.word	0x00000005
        /*1114*/ 	.word	0x00000000
        /*1118*/ 	.short	0x0101
        /*111a*/ 	.byte	0x3f
	.zero		1


	//   ....[47]....
        /*111c*/ 	.word	0x000177c0
        /*1120*/ 	.word	0x0000000b
        /*1124*/ 	.word	0x00028850
        /*1128*/ 	.short	0x010a
        /*112a*/ 	.byte	0x3f
	.zero		1


	//   ....[48]....
        /*112c*/ 	.word	0x00017840
        /*1130*/ 	.word	0x0000000b
        /*1134*/ 	.word	0x00028850
        /*1138*/ 	.short	0x010a
        /*113a*/ 	.byte	0x3f
	.zero		1


	//   ....[49]....
        /*113c*/ 	.word	0x00017df0
        /*1140*/ 	.word	0x0000000a
        /*1144*/ 	.word	0x00000000
        /*1148*/ 	.short	0x0101
        /*114a*/ 	.byte	0x3f
	.zero		1


	//   ....[50]....
        /*114c*/ 	.word	0x00019310
        /*1150*/ 	.word	0x00000000
        /*1154*/ 	.word	0x00000000
        /*1158*/ 	.short	0x0101
        /*115a*/ 	.byte	0x3f
	.zero		1


	//   ....[51]....
        /*115c*/ 	.word	0x00019a20
        /*1160*/ 	.word	0x0000000a
        /*1164*/ 	.word	0x00000000
        /*1168*/ 	.short	0x0101
        /*116a*/ 	.byte	0x3f
	.zero		1


	//   ....[52]....
        /*116c*/ 	.word	0x0001d0c0
        /*1170*/ 	.word	0x00000012
        /*1174*/ 	.word	0x00028820
        /*1178*/ 	.short	0x010a
        /*117a*/ 	.byte	0x3f
	.zero		1


	//   ....[53]....
        /*117c*/ 	.word	0x0001d190
        /*1180*/ 	.word	0x00000005
        /*1184*/ 	.word	0x000288a0
        /*1188*/ 	.short	0x010a
        /*118a*/ 	.byte	0x3f
	.zero		1


	//   ....[54]....
        /*118c*/ 	.word	0x0001d4d0
        /*1190*/ 	.word	0x00000005
        /*1194*/ 	.word	0x000288c0
        /*1198*/ 	.short	0x010a
        /*119a*/ 	.byte	0x3f
	.zero		1


	//   ....[55]....
        /*119c*/ 	.word	0x0001d970
        /*11a0*/ 	.word	0x00000006
        /*11a4*/ 	.word	0x000288a0
        /*11a8*/ 	.short	0x010a
        /*11aa*/ 	.byte	0x3f
	.zero		1


	//   ....[56]....
        /*11ac*/ 	.word	0x0001dc90
        /*11b0*/ 	.word	0x00000006
        /*11b4*/ 	.word	0x000288c0
        /*11b8*/ 	.short	0x010a
        /*11ba*/ 	.byte	0x3f
	.zero		1


	//   ....[57]....
        /*11bc*/ 	.word	0x0001ecc0
        /*11c0*/ 	.word	0x00000000
        /*11c4*/ 	.word	0x00028840
        /*11c8*/ 	.short	0x010a
        /*11ca*/ 	.byte	0x3f
	.zero		1


	//   ....[58]....
        /*11cc*/ 	.word	0x0001fb20
        /*11d0*/ 	.word	0x00000012
        /*11d4*/ 	.word	0x00028800
        /*11d8*/ 	.short	0x0107
        /*11da*/ 	.byte	0x3f
	.zero		1


	//   ....[59]....
        /*11dc*/ 	.word	0x0001fc20
        /*11e0*/ 	.word	0x00000012
        /*11e4*/ 	.word	0x00028800
        /*11e8*/ 	.short	0x0101
        /*11ea*/ 	.byte	0x3f
	.zero		1


	//   ....[60]....
        /*11ec*/ 	.word	0x0001fc40
        /*11f0*/ 	.word	0x00000012
        /*11f4*/ 	.word	0x00028820
        /*11f8*/ 	.short	0x010a
        /*11fa*/ 	.byte	0x3f
	.zero		1


	//   ....[61]....
        /*11fc*/ 	.word	0x00020000
        /*1200*/ 	.word	0x00000003
        /*1204*/ 	.word	0x00028840
        /*1208*/ 	.short	0x010a
        /*120a*/ 	.byte	0x3f
	.zero		1


	//   ....[62]....
        /*120c*/ 	.word	0x00020390
        /*1210*/ 	.word	0x00000002
        /*1214*/ 	.word	0x00028860
        /*1218*/ 	.short	0x010a
        /*121a*/ 	.byte	0x3f
	.zero		1


	//   ....[63]....
        /*121c*/ 	.word	0x00020a40
        /*1220*/ 	.word	0x00000003
        /*1224*/ 	.word	0x00028840
        /*1228*/ 	.short	0x010a
        /*122a*/ 	.byte	0x3f
	.zero		1


	//   ....[64]....
        /*122c*/ 	.word	0x00020dd0
        /*1230*/ 	.word	0x00000002
        /*1234*/ 	.word	0x00028860
        /*1238*/ 	.short	0x010a
        /*123a*/ 	.byte	0x3f
	.zero		1


	//   ....[65]....
        /*123c*/ 	.word	0x000213e0
        /*1240*/ 	.word	0x00000002
        /*1244*/ 	.word	0x00028840
        /*1248*/ 	.short	0x010a
        /*124a*/ 	.byte	0x3f
	.zero		1


	//   ....[66]....
        /*124c*/ 	.word	0x00021760
        /*1250*/ 	.word	0x00000002
        /*1254*/ 	.word	0x00028860
        /*1258*/ 	.short	0x010a
        /*125a*/ 	.byte	0x3f
	.zero		1


	//   ....[67]....
        /*125c*/ 	.word	0x00021d10
        /*1260*/ 	.word	0x00000000
        /*1264*/ 	.word	0x00028860
        /*1268*/ 	.short	0x010a
        /*126a*/ 	.byte	0x3f
	.zero		1


	//   ....[68]....
        /*126c*/ 	.word	0x000233b0
        /*1270*/ 	.word	0x00000000
        /*1274*/ 	.word	0x00028820
        /*1278*/ 	.short	0x010a
        /*127a*/ 	.byte	0x3f
	.zero		1


	//   ....[69]....
        /*127c*/ 	.word	0x00023590
        /*1280*/ 	.word	0x00000006
        /*1284*/ 	.word	0x00000000
        /*1288*/ 	.short	0x010a
        /*128a*/ 	.byte	0x3f
	.zero		1


	//   ....[70]....
        /*128c*/ 	.word	0x000235c0
        /*1290*/ 	.word	0x00000007
        /*1294*/ 	.word	0x00000000
        /*1298*/ 	.short	0x010a
        /*129a*/ 	.byte	0x3f
	.zero		1


	//   ....[71]....
        /*129c*/ 	.word	0x00023620
        /*12a0*/ 	.word	0x00000004
        /*12a4*/ 	.word	0x00000000
        /*12a8*/ 	.short	0x010a
        /*12aa*/ 	.byte	0x3f
	.zero		1


	//   ....[72]....
        /*12ac*/ 	.word	0x00023650
        /*12b0*/ 	.word	0x00000003
        /*12b4*/ 	.word	0x00000000
        /*12b8*/ 	.short	0x010a
        /*12ba*/ 	.byte	0x3f
	.zero		1


	//   ....[73]....
        /*12bc*/ 	.word	0x000236b0
        /*12c0*/ 	.word	0x0000006e
        /*12c4*/ 	.word	0x00028890
        /*12c8*/ 	.short	0x010a
        /*12ca*/ 	.byte	0x3f
	.zero		1


	//   ....[74]....
        /*12cc*/ 	.word	0x00023700
        /*12d0*/ 	.word	0x0000006e
        /*12d4*/ 	.word	0x00028890
        /*12d8*/ 	.short	0x010a
        /*12da*/ 	.byte	0x3f
	.zero		1


	//   ....[75]....
        /*12dc*/ 	.word	0x00023750
        /*12e0*/ 	.word	0x0000006e
        /*12e4*/ 	.word	0x00028890
        /*12e8*/ 	.short	0x010a
        /*12ea*/ 	.byte	0x3f
	.zero		1


	//   ....[76]....
        /*12ec*/ 	.word	0x000237a0
        /*12f0*/ 	.word	0x0000006e
        /*12f4*/ 	.word	0x000288b0
        /*12f8*/ 	.short	0x010a
        /*12fa*/ 	.byte	0x3f
	.zero		1


	//   ....[77]....
        /*12fc*/ 	.word	0x00024000
        /*1300*/ 	.word	0x00000002
        /*1304*/ 	.word	0x00028800
        /*1308*/ 	.short	0x010a
        /*130a*/ 	.byte	0x3f
	.zero		1


	//   ....[78]....
        /*130c*/ 	.word	0x00024bb0
        /*1310*/ 	.word	0x00000002
        /*1314*/ 	.word	0x00028800
        /*1318*/ 	.short	0x010a
        /*131a*/ 	.byte	0x3f
	.zero		1


	//   ....[79]....
        /*131c*/ 	.word	0x00024c00
        /*1320*/ 	.word	0x00000000
        /*1324*/ 	.word	0x00028830
        /*1328*/ 	.short	0x010a
        /*132a*/ 	.byte	0x3f
	.zero		1


	//   ....[80]....
        /*132c*/ 	.word	0x00024c50
        /*1330*/ 	.word	0x00000007
        /*1334*/ 	.word	0x00028830
        /*1338*/ 	.short	0x010a
        /*133a*/ 	.byte	0x3f
	.zero		1


	//   ....[81]....
        /*133c*/ 	.word	0x00024ca0
        /*1340*/ 	.word	0x00000007
        /*1344*/ 	.word	0x00028850
        /*1348*/ 	.short	0x010a
        /*134a*/ 	.byte	0x3f
	.zero		1


	//   ....[82]....
        /*134c*/ 	.word	0x00024cf0
        /*1350*/ 	.word	0x00000007
        /*1354*/ 	.word	0x00028830
        /*1358*/ 	.short	0x010a
        /*135a*/ 	.byte	0x3f
	.zero		1


	//   ....[83]....
        /*135c*/ 	.word	0x00024d40
        /*1360*/ 	.word	0x00000007
        /*1364*/ 	.word	0x00028850
        /*1368*/ 	.short	0x010a
        /*136a*/ 	.byte	0x3f
	.zero		1


	//   ....[84]....
        /*136c*/ 	.word	0x00024d90
        /*1370*/ 	.word	0x0000000b
        /*1374*/ 	.word	0x00028850
        /*1378*/ 	.short	0x010a
        /*137a*/ 	.byte	0x3f
	.zero		1


	//   ....[85]....
        /*137c*/ 	.word	0x00025990
        /*1380*/ 	.word	0x00000012
        /*1384*/ 	.word	0x00028820
        /*1388*/ 	.short	0x010a
        /*138a*/ 	.byte	0x3f
	.zero		1


	//   ....[86]....
        /*138c*/ 	.word	0x000259e0
        /*1390*/ 	.word	0x00000005
        /*1394*/ 	.word	0x000288a0
        /*1398*/ 	.short	0x010a
        /*139a*/ 	.byte	0x3f
	.zero		1


	//   ....[87]....
        /*139c*/ 	.word	0x00025a30
        /*13a0*/ 	.word	0x00000005
        /*13a4*/ 	.word	0x000288c0
        /*13a8*/ 	.short	0x010a
        /*13aa*/ 	.byte	0x3f
	.zero		1


	//   ....[88]....
        /*13ac*/ 	.word	0x00025a80
        /*13b0*/ 	.word	0x00000006
        /*13b4*/ 	.word	0x000288a0
        /*13b8*/ 	.short	0x010a
        /*13ba*/ 	.byte	0x3f
	.zero		1


	//   ....[89]....
        /*13bc*/ 	.word	0x00025ad0
        /*13c0*/ 	.word	0x00000006
        /*13c4*/ 	.word	0x000288c0
        /*13c8*/ 	.short	0x010a
        /*13ca*/ 	.byte	0x3f
	.zero		1


	//   ....[90]....
        /*13cc*/ 	.word	0x00025c70
        /*13d0*/ 	.word	0x00000000
        /*13d4*/ 	.word	0x00028840
        /*13d8*/ 	.short	0x010a
        /*13da*/ 	.byte	0x3f
	.zero		1


	//   ....[91]....
        /*13dc*/ 	.word	0x000267a0
        /*13e0*/ 	.word	0x00000012
        /*13e4*/ 	.word	0x00028820
        /*13e8*/ 	.short	0x010a
        /*13ea*/ 	.byte	0x3f
	.zero		1


	//   ....[92]....
        /*13ec*/ 	.word	0x000267f0
        /*13f0*/ 	.word	0x00000003
        /*13f4*/ 	.word	0x00028840
        /*13f8*/ 	.short	0x010a
        /*13fa*/ 	.byte	0x3f
	.zero		1


	//   ....[93]....
        /*13fc*/ 	.word	0x00026840
        /*1400*/ 	.word	0x00000002
        /*1404*/ 	.word	0x00028860
        /*1408*/ 	.short	0x010a
        /*140a*/ 	.byte	0x3f
	.zero		1


	//   ....[94]....
        /*140c*/ 	.word	0x00026890
        /*1410*/ 	.word	0x00000003
        /*1414*/ 	.word	0x00028840
        /*1418*/ 	.short	0x010a
        /*141a*/ 	.byte	0x3f
	.zero		1


	//   ....[95]....
        /*141c*/ 	.word	0x000268e0
        /*1420*/ 	.word	0x00000002
        /*1424*/ 	.word	0x00028860
        /*1428*/ 	.short	0x010a
        /*142a*/ 	.byte	0x3f
	.zero		1


	//   ....[96]....
        /*142c*/ 	.word	0x00026930
        /*1430*/ 	.word	0x00000002
        /*1434*/ 	.word	0x00028840
        /*1438*/ 	.short	0x010a
        /*143a*/ 	.byte	0x3f
	.zero		1


	//   ....[97]....
        /*143c*/ 	.word	0x00026980
        /*1440*/ 	.word	0x00000002
        /*1444*/ 	.word	0x00028860
        /*1448*/ 	.short	0x010a
        /*144a*/ 	.byte	0x3f
	.zero		1


	//   ....[98]....
        /*144c*/ 	.word	0x000269d0
        /*1450*/ 	.word	0x00000000
        /*1454*/ 	.word	0x00028860
        /*1458*/ 	.short	0x010a
        /*145a*/ 	.byte	0x3f
	.zero		1


	//   ....[99]....
        /*145c*/ 	.word	0x00027570
        /*1460*/ 	.word	0x00000000
        /*1464*/ 	.word	0x00028820
        /*1468*/ 	.short	0x010a
        /*146a*/ 	.byte	0x3f
	.zero		1


	//   ....[100]....
        /*146c*/ 	.word	0x00027710
        /*1470*/ 	.word	0x00000006
        /*1474*/ 	.word	0x00000000
        /*1478*/ 	.short	0x010a
        /*147a*/ 	.byte	0x3f
	.zero		1


	//   ....[101]....
        /*147c*/ 	.word	0x00027760
        /*1480*/ 	.word	0x00000007
        /*1484*/ 	.word	0x00000000
        /*1488*/ 	.short	0x010a
        /*148a*/ 	.byte	0x3f
	.zero		1


	//   ....[102]....
        /*148c*/ 	.word	0x000277b0
        /*1490*/ 	.word	0x00000004
        /*1494*/ 	.word	0x00000000
        /*1498*/ 	.short	0x010a
        /*149a*/ 	.byte	0x3f
	.zero		1


	//----- nvinfo : EIATTR_NUM_MBARRIERS
	.align		4
.L_1109:
        /*149c*/ 	.byte	0x03, 0x38
        /*149e*/ 	.short	0x0016


	//----- nvinfo : EIATTR_EXIT_INSTR_OFFSETS
	.align		4
        /*14a0*/ 	.byte	0x04, 0x1c
        /*14a2*/ 	.short	(.L_1111 - .L_1110)


	//   ....[0]....
.L_1110:
        /*14a4*/ 	.word	0x000236a0


	//----- nvinfo : EIATTR_MAX_THREADS
	.align		4
.L_1111:
        /*14a8*/ 	.byte	0x04, 0x05
        /*14aa*/ 	.short	(.L_1113 - .L_1112)
.L_1112:
        /*14ac*/ 	.word	0x00000180
        /*14b0*/ 	.word	0x00000001
        /*14b4*/ 	.word	0x00000001


	//----- nvinfo : EIATTR_CRS_STACK_SIZE
	.align		4
.L_1113:
        /*14b8*/ 	.byte	0x04, 0x1e
        /*14ba*/ 	.short	(.L_1115 - .L_1114)
.L_1114:
        /*14bc*/ 	.word	0x00000000


	//----- nvinfo : EIATTR_CBANK_PARAM_SIZE
	.align		4
.L_1115:
        /*14c0*/ 	.byte	0x03, 0x19
        /*14c2*/ 	.short	0x0af0


	//----- nvinfo : EIATTR_PARAM_CBANK
	.align		4
        /*14c4*/ 	.byte	0x04, 0x0a
        /*14c6*/ 	.short	(.L_1117 - .L_1116)
	.align		4
.L_1116:
        /*14c8*/ 	.word	index@(.nv.constant0._ZN7cutlass13device_kernelIN5flash11enable_sm90INS1_16FlashAttnFwdSm90INS1_25CollectiveMainloopFwdSm90ILi2EN4cute5tupleIJNS5_1CILi1EEES8_S8_EEENS6_IJNS7_ILi128EEESA_SA_EEELi128ENS_10bfloat16_tEfNS_4arch4Sm90ELb1ELb0ELb1ELb1ELb0ELb1ELb0ELb1ELb1ELb1ELb1ELb0EEENS1_21CollectiveEpilogueFwdISB_S9_SC_SE_Li256ELb1ELb1ELb1ELb0EEENS1_36VarlenDynamicPersistentTileSchedulerILi128ELi128ELi256ELi128ELb1ELb1ELb1ELb1ELb1ELb1EEEEEEEEEvNT_6ParamsE)
        /*14cc*/ 	.short	0x0210
        /*14ce*/ 	.short	0x0af0


	//----- nvinfo : EIATTR_SW_WAR
	.align		4
.L_1117:
        /*14d0*/ 	.byte	0x04, 0x36
        /*14d2*/ 	.short	(.L_1119 - .L_1118)
.L_1118:
        /*14d4*/ 	.word	0x00000008
.L_1119:


//--------------------- .nv.info._ZN7cutlass13device_kernelIN5flash11enable_sm90INS1_16FlashAttnFwdSm90INS1_25CollectiveMainloopFwdSm90ILi2EN4cute5tupleIJNS5_1CILi1EEES8_S8_EEENS6_IJNS7_ILi192EEENS7_ILi144EEENS7_ILi96EEEEEELi96ENS_10bfloat16_tEfNS_4arch4Sm90ELb0ELb0ELb1ELb0ELb0ELb0ELb0ELb0ELb1ELb1ELb1ELb0EEENS1_21CollectiveEpilogueFwdINS6_IJSA_SC_SB_EEES9_SE_SG_Li384ELb0ELb1ELb1ELb0EEENS1_19SingleTileSchedulerILb0ELb1ELb1ELi192EEEEEEEEEvNT_6ParamsE --------------------------
	.section	.nv.info._ZN7cutlass13device_kernelIN5flash11enable_sm90INS1_16FlashAttnFwdSm90INS1_25CollectiveMainloopFwdSm90ILi2EN4cute5tupleIJNS5_1CILi1EEES8_S8_EEENS6_IJNS7_ILi192EEENS7_ILi144EEENS7_ILi96EEEEEELi96ENS_10bfloat16_tEfNS_4arch4Sm90ELb0ELb0ELb1ELb0ELb0ELb0ELb0ELb0ELb1ELb1ELb1ELb0EEENS1_21CollectiveEpilogueFwdINS6_IJSA_SC_SB_EEES9_SE_SG_Li384ELb0ELb1ELb1ELb0EEENS1_19SingleTileSchedulerILb0ELb1ELb1ELi192EEEEEEEEEvNT_6ParamsE,"",@"SHT_CUDA_INFO"
	.sectionflags	@""
	.align	4


	//----- nvinfo : EIATTR_CUDA_API_VERSION
	.align		4
        /*0000*/ 	.byte	0x04, 0x37
        /*0002*/ 	.short	(.L_1121 - .L_1120)
.L_1120:
        /*0004*/ 	.word	0x00000082


	//----- nvinfo : EIATTR_KPARAM_INFO
	.align		4
.L_1121:
        /*0008*/ 	.byte	0x04, 0x17
        /*000a*/ 	.short	(.L_1123 - .L_1122)
.L_1122:
        /*000c*/ 	.word	0x00000000
        /*0010*/ 	.short	0x0000
        /*0012*/ 	.short	0x0070
        /*0014*/ 	.byte	0x00, 0xf0, 0x01, 0x28


	//----- nvinfo : EIATTR_SPARSE_MMA_MASK
	.align		4
.L_1123:
        /*0018*/ 	.byte	0x03, 0x50
        /*001a*/ 	.short	0x0000


	//----- nvinfo : EIATTR_MAXREG_COUNT
	.align		4
        /*001c*/ 	.byte	0x03, 0x1b
        /*001e*/ 	.short	0x0080


	//----- nvinfo : EIATTR_NUM_BARRIERS
	.align		4
        /*0020*/ 	.byte	0x02, 0x4c
        /*0022*/ 	.byte	0x10
	.zero		1


	//----- nvinfo : EIATTR_EXTERNS
	.align		4
        /*0024*/ 	.byte	0x04, 0x0f
        /*0026*/ 	.short	(.L_1125 - .L_1124)


	//   ....[0]....
	.align		4
.L_1124:
        /*0028*/ 	.word	index@(__assertfail)


	//----- nvinfo : EIATTR_MERCURY_ISA_VERSION
	.align		4
.L_1125:
        /*002c*/ 	.byte	0x03, 0x5f
        /*002e*/ 	.short	0x0101


	//----- nvinfo : EIATTR_INT_WARP_WIDE_INSTR_OFFSETS
	.align		4
        /*0030*/ 	.byte	0x04, 0x31
        /*0032*/ 	.short	(.L_1127 - .L_1126)


	//   ....[0]....
.L_1126:
        /*0034*/ 	.word	0x00000110


	//   ....[1]....
        /*0038*/ 	.word	0x000001b0


	//   ....[2]....
        /*003c*/ 	.word	0x00000220


	//----- nvinfo : EIATTR_COOP_GROUP_MASK_REGIDS
	.align		4
.L_1127:
        /*0040*/ 	.byte	0x04, 0x29
        /*0042*/ 	.short	(.L_1129 - .L_1128)


	//   ....[0]....
.L_1128:
        /*0044*/ 	.word	0xffffffff


	//   ....[1]....
        /*0048*/ 	.word	0xffffffff


	//   ....[2]....
        /*004c*/ 	.word	0xffffffff


	//   ....[3]....
        /*0050*/ 	.word	0xffffffff


	//   ....[4]....
        /*0054*/ 	.word	0xffffffff


	//   ....[5]....
        /*0058*/ 	.word	0xffffffff


	//   ....[6]....
        /*005c*/ 	.word	0xffffffff


	//   ....[7]....
        /*0060*/ 	.word	0xffffffff


	//   ....[8]....
        /*0064*/ 	.word	0xffffffff


	//   ....[9]....
        /*0068*/ 	.word	0xffffffff


	//   ....[10]....
        /*006c*/ 	.word	0xffffffff


	//   ....[11]....
        /*0070*/ 	.word	0xffffffff


	//   ....[12]....
        /*0074*/ 	.word	0xffffffff


	//   ....[13]....
        /*0078*/ 	.word	0xffffffff


	//   ....[14]....
        /*007c*/ 	.word	0xffffffff


	//   ....[15]....
        /*0080*/ 	.word	0xffffffff


	//   ....[16]....
        /*0084*/ 	.word	0xffffffff


	//   ....[17]....
        /*0088*/ 	.word	0xffffffff


	//   ....[18]....
        /*008c*/ 	.word	0xffffffff


	//   ....[19]....
        /*0090*/ 	.word	0xffffffff


	//   ....[20]....
        /*0094*/ 	.word	0xffffffff


	//   ....[21]....
        /*0098*/ 	.word	0xffffffff


	//   ....[22]....
        /*009c*/ 	.word	0xffffffff


	//   ....[23]....
        /*00a0*/ 	.word	0xffffffff


	//   ....[24]....
        /*00a4*/ 	.word	0xffffffff


	//   ....[25]....
        /*00a8*/ 	.word	0xffffffff


	//   ....[26]....
        /*00ac*/ 	.word	0xffffffff


	//   ....[27]....
        /*00b0*/ 	.word	0xffffffff


	//   ....[28]....
        /*00b4*/ 	.word	0xffffffff


	//   ....[29]....
        /*00b8*/ 	.word	0xffffffff


	//   ....[30]....
        /*00bc*/ 	.word	0xffffffff


	//   ....[31]....
        /*00c0*/ 	.word	0xffffffff


	//   ....[32]....
        /*00c4*/ 	.word	0xffffffff


	//   ....[33]....
        /*00c8*/ 	.word	0xffffffff


	//   ....[34]....
        /*00cc*/ 	.word	0xffffffff


	//   ....[35]....
        /*00d0*/ 	.word	0xffffffff


	//   ....[36]....
        /*00d4*/ 	.word	0xffffffff


	//   ....[37]....
        /*00d8*/ 	.word	0xffffffff


	//   ....[38]....
        /*00dc*/ 	.word	0xffffffff


	//   ....[39]....
        /*00e0*/ 	.word	0xffffffff


	//   ....[40]....
        /*00e4*/ 	.word	0xffffffff


	//   ....[41]....
        /*00e8*/ 	.word	0xffffffff


	//   ....[42]....
        /*00ec*/ 	.word	0xffffffff


	//   ....[43]....
        /*00f0*/ 	.word	0xffffffff


	//   ....[44]....
        /*00f4*/ 	.word	0xffffffff


	//   ....[45]....
        /*00f8*/ 	.word	0x0500000f


	//   ....[46]....
        /*00fc*/ 	.word	0x0500000f


	//   ....[47]....
        /*0100*/ 	.word	0x0500000f


	//   ....[48]....
        /*0104*/ 	.word	0x0500000f


	//   ....[49]....
        /*0108*/ 	.word	0x0500000f


	//   ....[50]....
        /*010c*/ 	.word	0x0500000f


	//   ....[51]....
        /*0110*/ 	.word	0x0500000f


	//   ....[52]....
        /*0114*/ 	.word	0x0500000f


	//   ....[53]....
        /*0118*/ 	.word	0x0500000f


	//   ....[54]....
        /*011c*/ 	.word	0x0500000f


	//   ....[55]....
        /*0120*/ 	.word	0x0500000f


	//   ....[56]....
        /*0124*/ 	.word	0x0500000f


	//   ....[57]....
        /*0128*/ 	.word	0x0500000f


	//   ....[58]....
        /*012c*/ 	.word	0x0500000f


	//----- nvinfo : EIATTR_COOP_GROUP_INSTR_OFFSETS
	.align		4
.L_1129:
        /*0130*/ 	.byte	0x04, 0x28
        /*0132*/ 	.short	(.L_1131 - .L_1130)


	//   ....[0]....
.L_1130:
        /*0134*/ 	.word	0x00000050


	//   ....[1]....
        /*0138*/ 	.word	0x00000120


	//   ....[2]....
        /*013c*/ 	.word	0x000001d0


	//   ....[3]....
        /*0140*/ 	.word	0x00000390


	//   ....[4]....
        /*0144*/ 	.word	0x000004f0


	//   ....[5]....
        /*0148*/ 	.word	0x00000610


	//   ....[6]....
        /*014c*/ 	.word	0x00000770


	//   ....[7]....
        /*0150*/ 	.word	0x00000fe0


	//   ....[8]....
        /*0154*/ 	.word	0x00003c80


	//   ....[9]....
        /*0158*/ 	.word	0x00003cc0


	//   ....[10]....
        /*015c*/ 	.word	0x00004290


	//   ....[11]....
        /*0160*/ 	.word	0x00004300


	//   ....[12]....
        /*0164*/ 	.word	0x00005520


	//   ....[13]....
        /*0168*/ 	.word	0x00007a10


	//   ....[14]....
        /*016c*/ 	.word	0x00007ac0


	//   ....[15]....
        /*0170*/ 	.word	0x000082a0


	//   ....[16]....
        /*0174*/ 	.word	0x00008310


	//   ....[17]....
        /*0178*/ 	.word	0x000096e0


	//   ....[18]....
        /*017c*/ 	.word	0x00009800


	//   ....[19]....
        /*0180*/ 	.word	0x00009840


	//   ....[20]....
        /*0184*/ 	.word	0x00009950


	//   ....[21]....
        /*0188*/ 	.word	0x00009960


	//   ....[22]....
        /*018c*/ 	.word	0x0000a820


	//   ....[23]....
        /*0190*/ 	.word	0x0000a860


	//   ....[24]....
        /*0194*/ 	.word	0x0000a8a0


	//   ....[25]....
        /*0198*/ 	.word	0x0000a8e0


	//   ....[26]....
        /*019c*/ 	.word	0x0000a900


	//   ....[27]....
        /*01a0*/ 	.word	0x0000a930


	//   ....[28]....
        /*01a4*/ 	.word	0x0000ae00


	//   ....[29]....
        /*01a8*/ 	.word	0x0000ae10


	//   ....[30]....
        /*01ac*/ 	.word	0x0000b690


	//   ....[31]....
        /*01b0*/ 	.word	0x0000c040


	//   ....[32]....
        /*01b4*/ 	.word	0x0000cb70


	//   ....[33]....
        /*01b8*/ 	.word	0x0000cb80


	//   ....[34]....
        /*01bc*/ 	.word	0x0000cb90


	//   ....[35]....
        /*01c0*/ 	.word	0x0000cbb0


	//   ....[36]....
        /*01c4*/ 	.word	0x0000cbd0


	//   ....[37]....
        /*01c8*/ 	.word	0x0000cc90


	//   ....[38]....
        /*01cc*/ 	.word	0x0000ccc0


	//   ....[39]....
        /*01d0*/ 	.word	0x0000cd30


	//   ....[40]....
        /*01d4*/ 	.word	0x0000cd60


	//   ....[41]....
        /*01d8*/ 	.word	0x0000cd80


	//   ....[42]....
        /*01dc*/ 	.word	0x0000cde0


	//   ....[43]....
        /*01e0*/ 	.word	0x0000cdf0


	//   ....[44]....
        /*01e4*/ 	.word	0x0000f360


	//   ....[45]....
        /*01e8*/ 	.word	0x0000f7d0


	//   ....[46]....
        /*01ec*/ 	.word	0x0000f960


	//   ....[47]....
        /*01f0*/ 	.word	0x0000f9b0


	//   ....[48]....
        /*01f4*/ 	.word	0x0000fa50


	//   ....[49]....
        /*01f8*/ 	.word	0x0000fb20


	//   ....[50]....
        /*01fc*/ 	.word	0x0000fba0


	//   ....[51]....
        /*0200*/ 	.word	0x0000fc70


	//   ....[52]....
        /*0204*/ 	.word	0x0000fcf0


	//   ....[53]....
        /*0208*/ 	.word	0x0000fdb0


	//   ....[54]....
        /*020c*/ 	.word	0x0000fe60


	//   ....[55]....
        /*0210*/ 	.word	0x0000ff30


	//   ....[56]....
        /*0214*/ 	.word	0x0000ffb0


	//   ....[57]....
        /*0218*/ 	.word	0x00010090


	//   ....[58]....
        /*021c*/ 	.word	0x00010490


	//----- nvinfo : EIATTR_REG_RECONFIG
	.align		4
.L_1131:
        /*0220*/ 	.byte	0x01, 0x54
	.zero		2


	//----- nvinfo : EIATTR_SYSCALL_OFFSETS
	.align		4
        /*0224*/ 	.byte	0x04, 0x46
        /*0226*/ 	.short	(.L_1133 - .L_1132)


	//   ....[0]....
.L_1132:
        /*0228*/ 	.word	0x000011a0


	//   ....[1]....
        /*022c*/ 	.word	0x0000bd00


	//   ....[2]....
        /*0230*/ 	.word	0x0000be40


	//   ....[3]....
        /*0234*/ 	.word	0x0000bf30


	//   ....[4]....
        /*0238*/ 	.word	0x0000c670


	//----- nvinfo : EIATTR_MBARRIER_INSTR_OFFSETS
	.align		4
.L_1133:
        /*023c*/ 	.byte	0x04, 0x39
        /*023e*/ 	.short	(.L_1135 - .L_1134)


	//   ....[0]....
.L_1134:
        /*0240*/ 	.word	0x00000240
        /*0244*/ 	.word	0x000000ff
        /*0248*/ 	.word	0x00031c00
        /*024c*/ 	.short	0x0100
        /*024e*/ 	.byte	0x08
	.zero		1


	//   ....[1]....
        /*0250*/ 	.word	0x00000250
        /*0254*/ 	.word	0x000000ff
        /*0258*/ 	.word	0x00031c20
        /*025c*/ 	.short	0x0100
        /*025e*/ 	.byte	0x08
	.zero		1


	//   ....[2]....
        /*0260*/ 	.word	0x00000340
        /*0264*/ 	.word	0x000000ff
        /*0268*/ 	.word	0x00031c30
        /*026c*/ 	.short	0x0100
        /*026e*/ 	.byte	0x08
	.zero		1


	//   ....[3]....
        /*0270*/ 	.word	0x00000350
        /*0274*/ 	.word	0x000000ff
        /*0278*/ 	.word	0x00031c40
        /*027c*/ 	.short	0x0100
        /*027e*/ 	.byte	0x08
	.zero		1


	//   ....[4]....
        /*0280*/ 	.word	0x00000360
        /*0284*/ 	.word	0x000000ff
        /*0288*/ 	.word	0x00031c38
        /*028c*/ 	.short	0x0100
        /*028e*/ 	.byte	0x08
	.zero		1


	//   ....[5]....
        /*0290*/ 	.word	0x00000370
        /*0294*/ 	.word	0x000000ff
        /*0298*/ 	.word	0x00031c48
        /*029c*/ 	.short	0x0100
        /*029e*/ 	.byte	0x08
	.zero		1


	//   ....[6]....
        /*02a0*/ 	.word	0x000004a0
        /*02a4*/ 	.word	0x000000ff
        /*02a8*/ 	.word	0x00031c50
        /*02ac*/ 	.short	0x0100
        /*02ae*/ 	.byte	0x08
	.zero		1


	//   ....[7]....
        /*02b0*/ 	.word	0x000004b0
        /*02b4*/ 	.word	0x000000ff
        /*02b8*/ 	.word	0x00031c60
        /*02bc*/ 	.short	0x0100
        /*02be*/ 	.byte	0x08
	.zero		1


	//   ....[8]....
        /*02c0*/ 	.word	0x000004c0
        /*02c4*/ 	.word	0x000000ff
        /*02c8*/ 	.word	0x00031c58
        /*02cc*/ 	.short	0x0100
        /*02ce*/ 	.byte	0x08
	.zero		1


	//   ....[9]....
        /*02d0*/ 	.word	0x000004d0
        /*02d4*/ 	.word	0x000000ff
        /*02d8*/ 	.word	0x00031c68
        /*02dc*/ 	.short	0x0100
        /*02de*/ 	.byte	0x08
	.zero		1


	//   ....[10]....
        /*02e0*/ 	.word	0x000005c0
        /*02e4*/ 	.word	0x000000ff
        /*02e8*/ 	.word	0x00031c70
        /*02ec*/ 	.short	0x0100
        /*02ee*/ 	.byte	0x06
	.zero		1


	//   ....[11]....
        /*02f0*/ 	.word	0x000005d0
        /*02f4*/ 	.word	0x000000ff
        /*02f8*/ 	.word	0x00031c80
        /*02fc*/ 	.short	0x0100
        /*02fe*/ 	.byte	0x06
	.zero		1


	//   ....[12]....
        /*0300*/ 	.word	0x000005e0
        /*0304*/ 	.word	0x000000ff
        /*0308*/ 	.word	0x00031c78
        /*030c*/ 	.short	0x0100
        /*030e*/ 	.byte	0x06
	.zero		1


	//   ....[13]....
        /*0310*/ 	.word	0x000005f0
        /*0314*/ 	.word	0x000000ff
        /*0318*/ 	.word	0x00031c88
        /*031c*/ 	.short	0x0100
        /*031e*/ 	.byte	0x06
	.zero		1


	//   ....[14]....
        /*0320*/ 	.word	0x00000720
        /*0324*/ 	.word	0x000000ff
        /*0328*/ 	.word	0x00031c90
        /*032c*/ 	.short	0x0100
        /*032e*/ 	.byte	0x08
	.zero		1


	//   ....[15]....
        /*0330*/ 	.word	0x00000730
        /*0334*/ 	.word	0x000000ff
        /*0338*/ 	.word	0x00031ca0
        /*033c*/ 	.short	0x0100
        /*033e*/ 	.byte	0x08
	.zero		1


	//   ....[16]....
        /*0340*/ 	.word	0x00000740
        /*0344*/ 	.word	0x000000ff
        /*0348*/ 	.word	0x00031c98
        /*034c*/ 	.short	0x0100
        /*034e*/ 	.byte	0x08
	.zero		1


	//   ....[17]....
        /*0350*/ 	.word	0x00000750
        /*0354*/ 	.word	0x000000ff
        /*0358*/ 	.word	0x00031ca8
        /*035c*/ 	.short	0x0100
        /*035e*/ 	.byte	0x08
	.zero		1


	//   ....[18]....
        /*0360*/ 	.word	0x00000880
        /*0364*/ 	.word	0x000000ff
        /*0368*/ 	.word	0x00031cb0
        /*036c*/ 	.short	0x0100
        /*036e*/ 	.byte	0x08
	.zero		1


	//   ....[19]....
        /*0370*/ 	.word	0x00000890
        /*0374*/ 	.word	0x000000ff
        /*0378*/ 	.word	0x00031cc0
        /*037c*/ 	.short	0x0100
        /*037e*/ 	.byte	0x08
	.zero		1


	//   ....[20]....
        /*0380*/ 	.word	0x000008a0
        /*0384*/ 	.word	0x000000ff
        /*0388*/ 	.word	0x00031cb8
        /*038c*/ 	.short	0x0100
        /*038e*/ 	.byte	0x08
	.zero		1


	//   ....[21]....
        /*0390*/ 	.word	0x000008b0
        /*0394*/ 	.word	0x000000ff
        /*0398*/ 	.word	0x00031cc8
        /*039c*/ 	.short	0x0100
        /*039e*/ 	.byte	0x08
	.zero		1


	//   ....[22]....
        /*03a0*/ 	.word	0x000011d0
        /*03a4*/ 	.word	0x000000ff
        /*03a8*/ 	.word	0x00031c00
        /*03ac*/ 	.short	0x010a
        /*03ae*/ 	.byte	0x25
	.zero		1


	//   ....[23]....
        /*03b0*/ 	.word	0x00001220
        /*03b4*/ 	.word	0x000000ff
        /*03b8*/ 	.word	0x00031c30
        /*03bc*/ 	.short	0x010a
        /*03be*/ 	.byte	0x25
	.zero		1


	//   ....[24]....
        /*03c0*/ 	.word	0x00001260
        /*03c4*/ 	.word	0x000000ff
        /*03c8*/ 	.word	0x00031c30
        /*03cc*/ 	.short	0x010a
        /*03ce*/ 	.byte	0x25
	.zero		1


	//   ....[25]....
        /*03d0*/ 	.word	0x000046e0
        /*03d4*/ 	.word	0x00000009
        /*03d8*/ 	.word	0x00000000
        /*03dc*/ 	.short	0x0101
        /*03de*/ 	.byte	0x3f
	.zero		1


	//   ....[26]....
        /*03e0*/ 	.word	0x000057d0
        /*03e4*/ 	.word	0x0000000d
        /*03e8*/ 	.word	0x00031c30
        /*03ec*/ 	.short	0x010a
        /*03ee*/ 	.byte	0x3f
	.zero		1


	//   ....[27]....
        /*03f0*/ 	.word	0x00005810
        /*03f4*/ 	.word	0x0000000d
        /*03f8*/ 	.word	0x00031c30
        /*03fc*/ 	.short	0x010a
        /*03fe*/ 	.byte	0x3f
	.zero		1


	//   ....[28]....
        /*0400*/ 	.word	0x00006ea0
        /*0404*/ 	.word	0x000000ff
        /*0408*/ 	.word	0x00031c50
        /*040c*/ 	.short	0x010a
        /*040e*/ 	.byte	0x06
	.zero		1


	//   ....[29]....
        /*0410*/ 	.word	0x00006ee0
        /*0414*/ 	.word	0x000000ff
        /*0418*/ 	.word	0x00031c50
        /*041c*/ 	.short	0x010a
        /*041e*/ 	.byte	0x06
	.zero		1


	//   ....[30]....
        /*0420*/ 	.word	0x00008ab0
        /*0424*/ 	.word	0x00000077
        /*0428*/ 	.word	0x00000000
        /*042c*/ 	.short	0x0101
        /*042e*/ 	.byte	0x3f
	.zero		1


	//   ....[31]....
        /*0430*/ 	.word	0x00008b50
        /*0434*/ 	.word	0x0000007f
        /*0438*/ 	.word	0x00000000
        /*043c*/ 	.short	0x0101
        /*043e*/ 	.byte	0x3f
	.zero		1


	//   ....[32]....
        /*0440*/ 	.word	0x00009750
        /*0444*/ 	.word	0x00000007
        /*0448*/ 	.word	0x00031c50
        /*044c*/ 	.short	0x010a
        /*044e*/ 	.byte	0x3f
	.zero		1


	//   ....[33]....
        /*0450*/ 	.word	0x00009790
        /*0454*/ 	.word	0x00000007
        /*0458*/ 	.word	0x00031c50
        /*045c*/ 	.short	0x010a
        /*045e*/ 	.byte	0x3f
	.zero		1


	//   ....[34]....
        /*0460*/ 	.word	0x00009de0
        /*0464*/ 	.word	0x00000007
        /*0468*/ 	.word	0x00000000
        /*046c*/ 	.short	0x0101
        /*046e*/ 	.byte	0x3f
	.zero		1


	//   ....[35]....
        /*0470*/ 	.word	0x0000a920
        /*0474*/ 	.word	0x000000ff
        /*0478*/ 	.word	0x00000000
        /*047c*/ 	.short	0x0101
        /*047e*/ 	.byte	0x04
	.zero		1


	//   ....[36]....
        /*0480*/ 	.word	0x0000c230
        /*0484*/ 	.word	0x000000ff
        /*0488*/ 	.word	0x00031c40
        /*048c*/ 	.short	0x010a
        /*048e*/ 	.byte	0x28
	.zero		1


	//   ....[37]....
        /*0490*/ 	.word	0x0000cfe0
        /*0494*/ 	.word	0x000000ff
        /*0498*/ 	.word	0x00031c00
        /*049c*/ 	.short	0x0107
        /*049e*/ 	.byte	0x28
	.zero		1


	//   ....[38]....
        /*04a0*/ 	.word	0x0000d030
        /*04a4*/ 	.word	0x000000ff
        /*04a8*/ 	.word	0x00031c00
        /*04ac*/ 	.short	0x0101
        /*04ae*/ 	.byte	0x28
	.zero		1


	//   ....[39]....
        /*04b0*/ 	.word	0x0000d060
        /*04b4*/ 	.word	0x000000ff
        /*04b8*/ 	.word	0x00031c20
        /*04bc*/ 	.short	0x010a
        /*04be*/ 	.byte	0x28
	.zero		1


	//   ....[40]....
        /*04c0*/ 	.word	0x0000d3a0
        /*04c4*/ 	.word	0x000000ff
        /*04c8*/ 	.word	0x00031c48
        /*04cc*/ 	.short	0x010a
        /*04ce*/ 	.byte	0x28
	.zero		1


	//   ....[41]....
        /*04d0*/ 	.word	0x0000d770
        /*04d4*/ 	.word	0x000000ff
        /*04d8*/ 	.word	0x00031c60
        /*04dc*/ 	.short	0x010a
        /*04de*/ 	.byte	0x28
	.zero		1


	//   ....[42]....
        /*04e0*/ 	.word	0x0000dcf0
        /*04e4*/ 	.word	0x000000ff
        /*04e8*/ 	.word	0x00031c40
        /*04ec*/ 	.short	0x010a
        /*04ee*/ 	.byte	0x28
	.zero		1


	//   ....[43]....
        /*04f0*/ 	.word	0x0000e0d0
        /*04f4*/ 	.word	0x000000ff
        /*04f8*/ 	.word	0x00031c68
        /*04fc*/ 	.short	0x010a
        /*04fe*/ 	.byte	0x28
	.zero		1


	//   ....[44]....
        /*0500*/ 	.word	0x0000e690
        /*0504*/ 	.word	0x000000ff
        /*0508*/ 	.word	0x00031c48
        /*050c*/ 	.short	0x010a
        /*050e*/ 	.byte	0x28
	.zero		1


	//   ....[45]....
        /*0510*/ 	.word	0x0000ea50
        /*0514*/ 	.word	0x000000ff
        /*0518*/ 	.word	0x00031c60
        /*051c*/ 	.short	0x010a
        /*051e*/ 	.byte	0x28
	.zero		1


	//   ....[46]....
        /*0520*/ 	.word	0x0000ee90
        /*0524*/ 	.word	0x00000003
        /*0528*/ 	.word	0x00031c60
        /*052c*/ 	.short	0x010a
        /*052e*/ 	.byte	0x3f
	.zero		1


	//   ....[47]....
        /*0530*/ 	.word	0x0000f2f0
        /*0534*/ 	.word	0x00000007
        /*0538*/ 	.word	0x00031c20
        /*053c*/ 	.short	0x010a
        /*053e*/ 	.byte	0x3f
	.zero		1


	//   ....[48]....
        /*0540*/ 	.word	0x0000f460
        /*0544*/ 	.word	0x00000005
        /*0548*/ 	.word	0x00000000
        /*054c*/ 	.short	0x010a
        /*054e*/ 	.byte	0x3f
	.zero		1


	//   ....[49]....
        /*0550*/ 	.word	0x0000f4d0
        /*0554*/ 	.word	0x00000003
        /*0558*/ 	.word	0x00000000
        /*055c*/ 	.short	0x010a
        /*055e*/ 	.byte	0x3f
	.zero		1


	//   ....[50]....
        /*0560*/ 	.word	0x0000f530
        /*0564*/ 	.word	0x00000005
        /*0568*/ 	.word	0x00000000
        /*056c*/ 	.short	0x010a
        /*056e*/ 	.byte	0x3f
	.zero		1


	//   ....[51]....
        /*0570*/ 	.word	0x0000f560
        /*0574*/ 	.word	0x00000003
        /*0578*/ 	.word	0x00000000
        /*057c*/ 	.short	0x010a
        /*057e*/ 	.byte	0x3f
	.zero		1


	//   ....[52]....
        /*0580*/ 	.word	0x0000f5d0
        /*0584*/ 	.word	0x00000003
        /*0588*/ 	.word	0x00031c00
        /*058c*/ 	.short	0x010a
        /*058e*/ 	.byte	0x3f
	.zero		1


	//   ....[53]....
        /*0590*/ 	.word	0x0000f630
        /*0594*/ 	.word	0x00000003
        /*0598*/ 	.word	0x00031c30
        /*059c*/ 	.short	0x010a
        /*059e*/ 	.byte	0x3f
	.zero		1


	//   ....[54]....
        /*05a0*/ 	.word	0x0000f680
        /*05a4*/ 	.word	0x0000000d
        /*05a8*/ 	.word	0x00031c30
        /*05ac*/ 	.short	0x010a
        /*05ae*/ 	.byte	0x3f
	.zero		1


	//   ....[55]....
        /*05b0*/ 	.word	0x0000f6e0
        /*05b4*/ 	.word	0x0000000c
        /*05b8*/ 	.word	0x00031c50
        /*05bc*/ 	.short	0x010a
        /*05be*/ 	.byte	0x3f
	.zero		1


	//   ....[56]....
        /*05c0*/ 	.word	0x0000f730
        /*05c4*/ 	.word	0x00000007
        /*05c8*/ 	.word	0x00031c50
        /*05cc*/ 	.short	0x010a
        /*05ce*/ 	.byte	0x3f
	.zero		1


	//   ....[57]....
        /*05d0*/ 	.word	0x0000f890
        /*05d4*/ 	.word	0x00000003
        /*05d8*/ 	.word	0x00031c40
        /*05dc*/ 	.short	0x010a
        /*05de*/ 	.byte	0x3f
	.zero		1


	//   ....[58]....
        /*05e0*/ 	.word	0x000100d0
        /*05e4*/ 	.word	0x00000003
        /*05e8*/ 	.word	0x00031c20
        /*05ec*/ 	.short	0x010a
        /*05ee*/ 	.byte	0x3f
	.zero		1


	//   ....[59]....
        /*05f0*/ 	.word	0x00010130
        /*05f4*/ 	.word	0x00000003
        /*05f8*/ 	.word	0x00031c48
        /*05fc*/ 	.short	0x010a
        /*05fe*/ 	.byte	0x3f
	.zero		1


	//   ....[60]....
        /*0600*/ 	.word	0x00010190
        /*0604*/ 	.word	0x00000003
        /*0608*/ 	.word	0x00031c60
        /*060c*/ 	.short	0x010a
        /*060e*/ 	.byte	0x3f
	.zero		1


	//   ....[61]....
        /*0610*/ 	.word	0x000101f0
        /*0614*/ 	.word	0x00000003
        /*0618*/ 	.word	0x00031c40
        /*061c*/ 	.short	0x010a
        /*061e*/ 	.byte	0x3f
	.zero		1


	//   ....[62]....
        /*0620*/ 	.word	0x00010250
        /*0624*/ 	.word	0x00000003
        /*0628*/ 	.word	0x00031c68
        /*062c*/ 	.short	0x010a
        /*062e*/ 	.byte	0x3f
	.zero		1


	//   ....[63]....
        /*0630*/ 	.word	0x000102b0
        /*0634*/ 	.word	0x00000002
        /*0638*/ 	.word	0x00031c48
        /*063c*/ 	.short	0x010a
        /*063e*/ 	.byte	0x3f
	.zero		1


	//   ....[64]....
        /*0640*/ 	.word	0x00010310
        /*0644*/ 	.word	0x00000002
        /*0648*/ 	.word	0x00031c60
        /*064c*/ 	.short	0x010a
        /*064e*/ 	.byte	0x3f
	.zero		1


	//   ....[65]....
        /*0650*/ 	.word	0x00010360
        /*0654*/ 	.word	0x00000003
        /*0658*/ 	.word	0x00031c60
        /*065c*/ 	.short	0x010a
        /*065e*/ 	.byte	0x3f
	.zero		1


	//   ....[66]....
        /*0660*/ 	.word	0x000103b0
        /*0664*/ 	.word	0x00000007
        /*0668*/ 	.word	0x00031c20
        /*066c*/ 	.short	0x010a
        /*066e*/ 	.byte	0x3f
	.zero		1


	//   ....[67]....
        /*0670*/ 	.word	0x00010550
        /*0674*/ 	.word	0x00000005
        /*0678*/ 	.word	0x00000000
        /*067c*/ 	.short	0x010a
        /*067e*/ 	.byte	0x3f
	.zero		1


	//   ....[68]....
        /*0680*/ 	.word	0x000105a0
        /*0684*/ 	.word	0x00000003
        /*0688*/ 	.word	0x00000000
        /*068c*/ 	.short	0x010a
        /*068e*/ 	.byte	0x3f
	.zero		1


	//   ....[69]....
        /*0690*/ 	.word	0x000105f0
        /*0694*/ 	.word	0x00000005
        /*0698*/ 	.word	0x00000000
        /*069c*/ 	.short	0x010a
        /*069e*/ 	.byte	0x3f
	.zero		1


	//----- nvinfo : EIATTR_NUM_MBARRIERS
	.align		4
.L_1135:
        /*06a0*/ 	.byte	0x03, 0x38
        /*06a2*/ 	.short	0x0016


	//----- nvinfo : EIATTR_EXIT_INSTR_OFFSETS
	.align		4
        /*06a4*/ 	.byte	0x04, 0x1c
        /*06a6*/ 	.short	(.L_1137 - .L_1136)


	//   ....[0]....
.L_1136:
        /*06a8*/ 	.word	0x0000f5b0


	//----- nvinfo : EIATTR_MAX_THREADS
	.align		4
.L_1137:
        /*06ac*/ 	.byte	0x04, 0x05
        /*06ae*/ 	.short	(.L_1139 - .L_1138)
.L_1138:
        /*06b0*/ 	.word	0x00000200
        /*06b4*/ 	.word	0x00000001
        /*06b8*/ 	.word	0x00000001


	//----- nvinfo : EIATTR_CRS_STACK_SIZE
	.align		4
.L_1139:
        /*06bc*/ 	.byte	0x04, 0x1e
        /*06be*/ 	.short	(.L_1141 - .L_1140)
.L_1140:
        /*06c0*/ 	.word	0x00000000


	//----- nvinfo : EIATTR_CBANK_PARAM_SIZE
	.align		4
.L_1141:
        /*06c4*/ 	.byte	0x03, 0x19
        /*06c6*/ 	.short	0x0a70


	//----- nvinfo : EIATTR_PARAM_CBANK
	.align		4
        /*06c8*/ 	.byte	0x04, 0x0a
        /*06ca*/ 	.short	(.L_1143 - .L_1142)
	.align		4
.L_1142:
        /*06cc*/ 	.word	index@(.nv.constant0._ZN7cutlass13device_kernelIN5flash11enable_sm90INS1_16FlashAttnFwdSm90INS1_25CollectiveMainloopFwdSm90ILi2EN4cute5tupleIJNS5_1CILi1EEES8_S8_EEENS6_IJNS7_ILi192EEENS7_ILi144EEENS7_ILi96EEEEEELi96ENS_10bfloat16_tEfNS_4arch4Sm90ELb0ELb0ELb1ELb0ELb0ELb0ELb0ELb0ELb1ELb1ELb1ELb0EEENS1_21CollectiveEpilogueFwdINS6_IJSA_SC_SB_EEES9_SE_SG_Li384ELb0ELb1ELb1ELb0EEENS1_19SingleTileSchedulerILb0ELb1ELb1ELi192EEEEEEEEEvNT_6ParamsE)
        /*06d0*/ 	.short	0x0210
        /*06d2*/ 	.short	0x0a70


	//----- nvinfo : EIATTR_SW_WAR
	.align		4
.L_1143:
        /*06d4*/ 	.byte	0x04, 0x36
        /*06d6*/ 	.short	(.L_1145 - .L_1144)
.L_1144:
        /*06d8*/ 	.word	0x00000008
.L_1145:


//--------------------- .nv.info._ZN7cutlass13device_kernelIN5flash11enable_sm90INS1_16FlashAttnFwdSm90INS1_25CollectiveMainloopFwdSm90ILi2EN4cute5tupleIJNS5_1CILi1EEES8_S8_EEENS6_IJNS7_ILi192EEENS7_ILi144EEENS7_ILi96EEEEEELi96ENS_10bfloat16_tEfNS_4arch4Sm90ELb0ELb0ELb1ELb1ELb0ELb0ELb0ELb0ELb1ELb1ELb1ELb0EEENS1_21CollectiveEpilogueFwdINS6_IJSA_SC_SB_EEES9_SE_SG_Li384ELb1ELb1ELb1ELb0EEENS1_36VarlenDynamicPersistentTileSchedulerILi192ELi144ELi384ELi128ELb1ELb1ELb1ELb0ELb1ELb1EEEEEEEEEvNT_6ParamsE --------------------------
	.section	.nv.info._ZN7cutlass13device_kernelIN5flash11enable_sm90INS1_16FlashAttnFwdSm90INS1_25CollectiveMainloopFwdSm90ILi2EN4cute5tupleIJNS5_1CILi1EEES8_S8_EEENS6_IJNS7_ILi192EEENS7_ILi144EEENS7_ILi96EEEEEELi96ENS_10bfloat16_tEfNS_4arch4Sm90ELb0ELb0ELb1ELb1ELb0ELb0ELb0ELb0ELb1ELb1ELb1ELb0EEENS1_21CollectiveEpilogueFwdINS6_IJSA_SC_SB_EEES9_SE_SG_Li384ELb1ELb1ELb1ELb0EEENS1_36VarlenDynamicPersistentTileSchedulerILi192ELi144ELi384ELi128ELb1ELb1ELb1ELb0ELb1ELb1EEEEEEEEEvNT_6ParamsE,"",@"SHT_CUDA_INFO"
	.sectionflags	@""
	.align	4


	//----- nvinfo : EIATTR_CUDA_API_VERSION
	.align		4
        /*0000*/ 	.byte	0x04, 0x37
        /*0002*/ 	.short	(.L_1147 - .L_1146)
.L_1146:
        /*0004*/ 	.word	0x00000082


	//----- nvinfo : EIATTR_KPARAM_INFO
	.align		4
.L_1147:
        /*0008*/ 	.byte	0x04, 0x17
        /*000a*/ 	.short	(.L_1149 - .L_1148)
.L_1148:
        /*000c*/ 	.word	0x00000000
        /*0010*/ 	.short	0x0000
        /*0012*/ 	.short	0x0070
        /*0014*/ 	.byte	0x00, 0xf0, 0x01, 0x2a


	//----- nvinfo : EIATTR_SPARSE_MMA_MASK
	.align		4
.L_1149:
        /*0018*/ 	.byte	0x03, 0x50
        /*001a*/ 	.short	0x0000


	//----- nvinfo : EIATTR_MAXREG_COUNT
	.align		4
        /*001c*/ 	.byte	0x03, 0x1b
        /*001e*/ 	.short	0x0080


	//----- nvinfo : EIATTR_NUM_BARRIERS
	.align		4
        /*0020*/ 	.byte	0x02, 0x4c
        /*0022*/ 	.byte	0x10
	.zero		1


	//----- nvinfo : EIATTR_EXTERNS
	.align		4
        /*0024*/ 	.byte	0x04, 0x0f
        /*0026*/ 	.short	(.L_1151 - .L_1150)


	//   ....[0]....
	.align		4
.L_1150:
        /*0028*/ 	.word	index@(__assertfail)


	//----- nvinfo : EIATTR_ANNOTATIONS
	.align		4
.L_1151:
        /*002c*/ 	.byte	0x04, 0x55
        /*002e*/ 	.short	(.L_1153 - .L_1152)


	//   ....[0]....
.L_1152:
        /* <DEDUP_REMOVED lines=37> */


	//----- nvinfo : EIATTR_MERCURY_ISA_VERSION
	.align		4
.L_1153:
        /*0270*/ 	.byte	0x03, 0x5f
        /*0272*/ 	.short	0x0101


	//----- nvinfo : EIATTR_UNUSED_LOAD_BYTE_OFFSET
	.align		4
        /*0274*/ 	.byte	0x04, 0x44
        /*0276*/ 	.short	(.L_1155 - .L_1154)


	//   ....[0]....
.L_1154:
        /*0278*/ 	.word	0x00000a60
        /*027c*/ 	.word	0x0000fff0


	//   ....[1]....
        /*0280*/ 	.word	0x0000aa70
        /*0284*/ 	.word	0x0000fff0


	//----- nvinfo : EIATTR_INT_WARP_WIDE_INSTR_OFFSETS
	.align		4
.L_1155:
        /*0288*/ 	.byte	0x04, 0x31
        /*028a*/ 	.short	(.L_1157 - .L_1156)


	//   ....[0]....
.L_1156:
        /*028c*/ 	.word	0x00000130


	//   ....[1]....
        /*0290*/ 	.word	0x00000170


	//   ....[2]....
        /*0294*/ 	.word	0x000001e0


	//   ....[3]....
        /*0298*/ 	.word	0x0000ed60


	//   ....[4]....
        /*029c*/ 	.word	0x0000ee00


	//   ....[5]....
        /*02a0*/ 	.word	0x00012900


	//   ....[6]....
        /*02a4*/ 	.word	0x000129a0


	//----- nvinfo : EIATTR_COOP_GROUP_MASK_REGIDS
	.align		4
.L_1157:
        /*02a8*/ 	.byte	0x04, 0x29
        /*02aa*/ 	.short	(.L_1159 - .L_1158)


	//   ....[0]....
.L_1158:
        /*02ac*/ 	.word	0xffffffff


	//   ....[1]....
        /*02b0*/ 	.word	0xffffffff


	//   ....[2]....
        /*02b4*/ 	.word	0xffffffff


	//   ....[3]....
        /*02b8*/ 	.word	0xffffffff


	//   ....[4]....
        /*02bc*/ 	.word	0xffffffff


	//   ....[5]....
        /*02c0*/ 	.word	0xffffffff


	//   ....[6]....
        /*02c4*/ 	.word	0xffffffff


	//   ....[7]....
        /*02c8*/ 	.word	0xffffffff


	//   ....[8]....
        /*02cc*/ 	.word	0xffffffff


	//   ....[9]....
        /*02d0*/ 	.word	0xffffffff


	//   ....[10]....
        /*02d4*/ 	.word	0xffffffff


	//   ....[11]....
        /*02d8*/ 	.word	0xffffffff


	//   ....[12]....
        /*02dc*/ 	.word	0xffffffff


	//   ....[13]....
        /*02e0*/ 	.word	0xffffffff


	//   ....[14]....
        /*02e4*/ 	.word	0xffffffff


	//   ....[15]....
        /*02e8*/ 	.word	0xffffffff


	//   ....[16]....
        /*02ec*/ 	.word	0xffffffff


	//   ....[17]....
        /*02f0*/ 	.word	0xffffffff


	//   ....[18]....
        /*02f4*/ 	.word	0xffffffff


	//   ....[19]....
        /*02f8*/ 	.word	0xffffffff


	//   ....[20]....
        /*02fc*/ 	.word	0xffffffff


	//   ....[21]....
        /*0300*/ 	.word	0xffffffff


	//   ....[22]....
        /*0304*/ 	.word	0xffffffff


	//   ....[23]....
        /*0308*/ 	.word	0xffffffff


	//   ....[24]....
        /*030c*/ 	.word	0xffffffff


	//   ....[25]....
        /*0310*/ 	.word	0xffffffff


	//   ....[26]....
        /*0314*/ 	.word	0xffffffff


	//   ....[27]....
        /*0318*/ 	.word	0xffffffff


	//   ....[28]....
        /*031c*/ 	.word	0xffffffff


	//   ....[29]....
        /*0320*/ 	.word	0xffffffff


	//   ....[30]....
        /*0324*/ 	.word	0xffffffff


	//   ....[31]....
        /*0328*/ 	.word	0xffffffff


	//   ....[32]....
        /*032c*/ 	.word	0xffffffff


	//   ....[33]....
        /*0330*/ 	.word	0xffffffff


	//   ....[34]....
        /*0334*/ 	.word	0xffffffff


	//   ....[35]....
        /*0338*/ 	.word	0xffffffff


	//   ....[36]....
        /*033c*/ 	.word	0xffffffff


	//   ....[37]....
        /*0340*/ 	.word	0xffffffff


	//   ....[38]....
        /*0344*/ 	.word	0xffffffff


	//   ....[39]....
        /*0348*/ 	.word	0xffffffff


	//   ....[40]....
        /*034c*/ 	.word	0xffffffff


	//   ....[41]....
        /*0350*/ 	.word	0xffffffff


	//   ....[42]....
        /*0354*/ 	.word	0xffffffff


	//   ....[43]....
        /*0358*/ 	.word	0xffffffff


	//   ....[44]....
        /*035c*/ 	.word	0xffffffff


	//   ....[45]....
        /*0360*/ 	.word	0xffffffff


	//   ....[46]....
        /*0364*/ 	.word	0xffffffff


	//   ....[47]....
        /*0368*/ 	.word	0xffffffff


	//   ....[48]....
        /*036c*/ 	.word	0xffffffff


	//   ....[49]....
        /*0370*/ 	.word	0xffffffff


	//   ....[50]....
        /*0374*/ 	.word	0xffffffff


	//   ....[51]....
        /*0378*/ 	.word	0xffffffff


	//   ....[52]....
        /*037c*/ 	.word	0xffffffff


	//   ....[53]....
        /*0380*/ 	.word	0xffffffff


	//   ....[54]....
        /*0384*/ 	.word	0xffffffff


	//   ....[55]....
        /*0388*/ 	.word	0xffffffff


	//   ....[56]....
        /*038c*/ 	.word	0xffffffff


	//   ....[57]....
        /*0390*/ 	.word	0xffffffff


	//   ....[58]....
        /*0394*/ 	.word	0xffffffff


	//   ....[59]....
        /*0398*/ 	.word	0xffffffff


	//   ....[60]....
        /*039c*/ 	.word	0xffffffff


	//   ....[61]....
        /*03a0*/ 	.word	0xffffffff


	//   ....[62]....
        /*03a4*/ 	.word	0xffffffff


	//   ....[63]....
        /*03a8*/ 	.word	0xffffffff


	//   ....[64]....
        /*03ac*/ 	.word	0xffffffff


	//   ....[65]....
        /*03b0*/ 	.word	0xffffffff


	//   ....[66]....
        /*03b4*/ 	.word	0xffffffff


	//   ....[67]....
        /*03b8*/ 	.word	0xffffffff


	//   ....[68]....
        /*03bc*/ 	.word	0xffffffff


	//   ....[69]....
        /*03c0*/ 	.word	0xffffffff


	//   ....[70]....
        /*03c4*/ 	.word	0xffffffff


	//   ....[71]....
        /*03c8*/ 	.word	0xffffffff


	//   ....[72]....
        /*03cc*/ 	.word	0xffffffff


	//   ....[73]....
        /*03d0*/ 	.word	0xffffffff


	//   ....[74]....
        /*03d4*/ 	.word	0xffffffff


	//   ....[75]....
        /*03d8*/ 	.word	0xffffffff


	//   ....[76]....
        /*03dc*/ 	.word	0xffffffff


	//   ....[77]....
        /*03e0*/ 	.word	0xffffffff


	//   ....[78]....
        /*03e4*/ 	.word	0xffffffff


	//   ....[79]....
        /*03e8*/ 	.word	0xffffffff


	//   ....[80]....
        /*03ec*/ 	.word	0xffffffff


	//   ....[81]....
        /*03f0*/ 	.word	0xffffffff


	//   ....[82]....
        /*03f4*/ 	.word	0xffffffff


	//   ....[83]....
        /*03f8*/ 	.word	0xffffffff


	//   ....[84]....
        /*03fc*/ 	.word	0xffffffff


	//   ....[85]....
        /*0400*/ 	.word	0xffffffff


	//   ....[86]....
        /*0404*/ 	.word	0xffffffff


	//   ....[87]....
        /*0408*/ 	.word	0x0500000f


	//   ....[88]....
        /*040c*/ 	.word	0x0500000f


	//   ....[89]....
        /*0410*/ 	.word	0x0500000f


	//   ....[90]....
        /*0414*/ 	.word	0x0500000f


	//   ....[91]....
        /*0418*/ 	.word	0x0500000f


	//   ....[92]....
        /*041c*/ 	.word	0x0500000f


	//   ....[93]....
        /*0420*/ 	.word	0x0500000f


	//   ....[94]....
        /*0424*/ 	.word	0x0500000f


	//   ....[95]....
        /*0428*/ 	.word	0x0500000f


	//   ....[96]....
        /*042c*/ 	.word	0x0500000f


	//   ....[97]....
        /*0430*/ 	.word	0x0500000f


	//   ....[98]....
        /*0434*/ 	.word	0x0500000f


	//   ....[99]....
        /*0438*/ 	.word	0x0500000f


	//   ....[100]....
        /*043c*/ 	.word	0x0500000f


	//   ....[101]....
        /*0440*/ 	.word	0x0500000f


	//   ....[102]....
        /*0444*/ 	.word	0x0500000f


	//   ....[103]....
        /*0448*/ 	.word	0x0500000f


	//   ....[104]....
        /*044c*/ 	.word	0x0500000f


	//   ....[105]....
        /*0450*/ 	.word	0x0500000f


	//   ....[106]....
        /*0454*/ 	.word	0x0500000f


	//   ....[107]....
        /*0458*/ 	.word	0x0500000f


	//   ....[108]....
        /*045c*/ 	.word	0x0500000f


	//   ....[109]....
        /*0460*/ 	.word	0x0500000f


	//   ....[110]....
        /*0464*/ 	.word	0x0500000f


	//   ....[111]....
        /*0468*/ 	.word	0x0500000f


	//   ....[112]....
        /*046c*/ 	.word	0x0500000f


	//   ....[113]....
        /*0470*/ 	.word	0x0500000f


	//   ....[114]....
        /*0474*/ 	.word	0x0500000f


	//   ....[115]....
        /*0478*/ 	.word	0x0500000f


	//   ....[116]....
        /*047c*/ 	.word	0x0500000f


	//   ....[117]....
        /*0480*/ 	.word	0x0500000f


	//   ....[118]....
        /*0484*/ 	.word	0x0500000f


	//----- nvinfo : EIATTR_COOP_GROUP_INSTR_OFFSETS
	.align		4
.L_1159:
        /*0488*/ 	.byte	0x04, 0x28
        /*048a*/ 	.short	(.L_1161 - .L_1160)


	//   ....[0]....
.L_1160:
        /*048c*/ 	.word	0x00000070


	//   ....[1]....
        /*0490*/ 	.word	0x00000140


	//   ....[2]....
        /*0494*/ 	.word	0x00000190


	//   ....[3]....
        /*0498*/ 	.word	0x000003c0


	//   ....[4]....
        /*049c*/ 	.word	0x00000520


	//   ....[5]....
        /*04a0*/ 	.word	0x00000640


	//   ....[6]....
        /*04a4*/ 	.word	0x000007a0


	//   ....[7]....
        /*04a8*/ 	.word	0x00001ad0


	//   ....[8]....
        /*04ac*/ 	.word	0x00004650


	//   ....[9]....
        /*04b0*/ 	.word	0x000046a0


	//   ....[10]....
        /*04b4*/ 	.word	0x00004c80


	//   ....[11]....
        /*04b8*/ 	.word	0x00004cf0


	//   ....[12]....
        /*04bc*/ 	.word	0x00005d50


	//   ....[13]....
        /*04c0*/ 	.word	0x00008240


	//   ....[14]....
        /*04c4*/ 	.word	0x000082c0


	//   ....[15]....
        /*04c8*/ 	.word	0x00008bf0


	//   ....[16]....
        /*04cc*/ 	.word	0x00008c70


	//   ....[17]....
        /*04d0*/ 	.word	0x00009f70


	//   ....[18]....
        /*04d4*/ 	.word	0x0000a0a0


	//   ....[19]....
        /*04d8*/ 	.word	0x0000a2b0


	//   ....[20]....
        /*04dc*/ 	.word	0x0000a2f0


	//   ....[21]....
        /*04e0*/ 	.word	0x0000a300


	//   ....[22]....
        /*04e4*/ 	.word	0x0000b580


	//   ....[23]....
        /*04e8*/ 	.word	0x0000b590


	//   ....[24]....
        /*04ec*/ 	.word	0x0000b5a0


	//   ....[25]....
        /*04f0*/ 	.word	0x0000b5f0


	//   ....[26]....
        /*04f4*/ 	.word	0x0000bd10


	//   ....[27]....
        /*04f8*/ 	.word	0x0000bd40


	//   ....[28]....
        /*04fc*/ 	.word	0x0000be70


	//   ....[29]....
        /*0500*/ 	.word	0x0000be90


	//   ....[30]....
        /*0504*/ 	.word	0x0000c370


	//   ....[31]....
        /*0508*/ 	.word	0x0000c380


	//   ....[32]....
        /*050c*/ 	.word	0x0000c6d0


	//   ....[33]....
        /*0510*/ 	.word	0x0000c6e0


	//   ....[34]....
        /*0514*/ 	.word	0x0000d4f0


	//   ....[35]....
        /*0518*/ 	.word	0x0000d500


	//   ....[36]....
        /*051c*/ 	.word	0x0000d610


	//   ....[37]....
        /*0520*/ 	.word	0x0000d630


	//   ....[38]....
        /*0524*/ 	.word	0x0000d7c0


	//   ....[39]....
        /*0528*/ 	.word	0x0000d9e0


	//   ....[40]....
        /*052c*/ 	.word	0x0000da10


	//   ....[41]....
        /*0530*/ 	.word	0x0000da40


	//   ....[42]....
        /*0534*/ 	.word	0x0000da70


	//   ....[43]....
        /*0538*/ 	.word	0x0000daa0


	//   ....[44]....
        /*053c*/ 	.word	0x0000dad0


	//   ....[45]....
        /*0540*/ 	.word	0x0000dc60


	//   ....[46]....
        /*0544*/ 	.word	0x0000dc90


	//   ....[47]....
        /*0548*/ 	.word	0x0000dcc0


	//   ....[48]....
        /*054c*/ 	.word	0x0000dcf0


	//   ....[49]....
        /*0550*/ 	.word	0x0000dd20


	//   ....[50]....
        /*0554*/ 	.word	0x0000dd50


	//   ....[51]....
        /*0558*/ 	.word	0x0000dde0


	//   ....[52]....
        /*055c*/ 	.word	0x0000de10


	//   ....[53]....
        /*0560*/ 	.word	0x0000de20


	//   ....[54]....
        /*0564*/ 	.word	0x0000dec0


	//   ....[55]....
        /*0568*/ 	.word	0x0000f300


	//   ....[56]....
        /*056c*/ 	.word	0x0000ff90


	//   ....[57]....
        /*0570*/ 	.word	0x0000ffb0


	//   ....[58]....
        /*0574*/ 	.word	0x00010070


	//   ....[59]....
        /*0578*/ 	.word	0x00010090


	//   ....[60]....
        /*057c*/ 	.word	0x00010130


	//   ....[61]....
        /*0580*/ 	.word	0x00010150


	//   ....[62]....
        /*0584*/ 	.word	0x00010160


	//   ....[63]....
        /*0588*/ 	.word	0x000101f0


	//   ....[64]....
        /*058c*/ 	.word	0x00010240


	//   ....[65]....
        /*0590*/ 	.word	0x00010250


	//   ....[66]....
        /*0594*/ 	.word	0x00010280


	//   ....[67]....
        /*0598*/ 	.word	0x00010330


	//   ....[68]....
        /*059c*/ 	.word	0x000130a0


	//   ....[69]....
        /*05a0*/ 	.word	0x000130d0


	//   ....[70]....
        /*05a4*/ 	.word	0x00013130


	//   ....[71]....
        /*05a8*/ 	.word	0x00013160


	//   ....[72]....
        /*05ac*/ 	.word	0x00013190


	//   ....[73]....
        /*05b0*/ 	.word	0x000131c0


	//   ....[74]....
        /*05b4*/ 	.word	0x000131f0


	//   ....[75]....
        /*05b8*/ 	.word	0x00013220


	//   ....[76]....
        /*05bc*/ 	.word	0x000133d0


	//   ....[77]....
        /*05c0*/ 	.word	0x00013400


	//   ....[78]....
        /*05c4*/ 	.word	0x00013430


	//   ....[79]....
        /*05c8*/ 	.word	0x00013460


	//   ....[80]....
        /*05cc*/ 	.word	0x00013490


	//   ....[81]....
        /*05d0*/ 	.word	0x000134c0


	//   ....[82]....
        /*05d4*/ 	.word	0x00013580


	//   ....[83]....
        /*05d8*/ 	.word	0x000135a0


	//   ....[84]....
        /*05dc*/ 	.word	0x000135b0


	//   ....[85]....
        /*05e0*/ 	.word	0x00013610


	//   ....[86]....
        /*05e4*/ 	.word	0x00013c30


	//   ....[87]....
        /*05e8*/ 	.word	0x00014130


	//   ....[88]....
        /*05ec*/ 	.word	0x000142e0


	//   ....[89]....
        /*05f0*/ 	.word	0x00014330


	//   ....[90]....
        /*05f4*/ 	.word	0x00014460


	//   ....[91]....
        /*05f8*/ 	.word	0x000144b0


	//   ....[92]....
        /*05fc*/ 	.word	0x000145d0


	//   ....[93]....
        /*0600*/ 	.word	0x00014640


	//   ....[94]....
        /*0604*/ 	.word	0x00014760


	//   ....[95]....
        /*0608*/ 	.word	0x000147d0


	//   ....[96]....
        /*060c*/ 	.word	0x000148c0


	//   ....[97]....
        /*0610*/ 	.word	0x00014930


	//   ....[98]....
        /*0614*/ 	.word	0x00014a40


	//   ....[99]....
        /*0618*/ 	.word	0x00014a90


	//   ....[100]....
        /*061c*/ 	.word	0x00014db0


	//   ....[101]....
        /*0620*/ 	.word	0x00014e50


	//   ....[102]....
        /*0624*/ 	.word	0x00014fe0


	//   ....[103]....
        /*0628*/ 	.word	0x00015050


	//   ....[104]....
        /*062c*/ 	.word	0x000150c0


	//   ....[105]....
        /*0630*/ 	.word	0x00015130


	//   ....[106]....
        /*0634*/ 	.word	0x000151a0


	//   ....[107]....
        /*0638*/ 	.word	0x00015220


	//   ....[108]....
        /*063c*/ 	.word	0x000152a0


	//   ....[109]....
        /*0640*/ 	.word	0x00015330


	//   ....[110]....
        /*0644*/ 	.word	0x000153a0


	//   ....[111]....
        /*0648*/ 	.word	0x00015410


	//   ....[112]....
        /*064c*/ 	.word	0x00015480


	//   ....[113]....
        /*0650*/ 	.word	0x00015500


	//   ....[114]....
        /*0654*/ 	.word	0x00015570


	//   ....[115]....
        /*0658*/ 	.word	0x00015610


	//   ....[116]....
        /*065c*/ 	.word	0x00015660


	//   ....[117]....
        /*0660*/ 	.word	0x000156f0


	//   ....[118]....
        /*0664*/ 	.word	0x00015820


	//----- nvinfo : EIATTR_REG_RECONFIG
	.align		4
.L_1161:
        /*0668*/ 	.byte	0x01, 0x54
	.zero		2


	//----- nvinfo : EIATTR_SYSCALL_OFFSETS
	.align		4
        /*066c*/ 	.byte	0x04, 0x46
        /*066e*/ 	.short	(.L_1163 - .L_1162)


	//   ....[0]....
.L_1162:
        /*0670*/ 	.word	0x00001c90


	//   ....[1]....
        /*0674*/ 	.word	0x0000ef60


	//   ....[2]....
        /*0678*/ 	.word	0x0000f0b0


	//   ....[3]....
        /*067c*/ 	.word	0x0000f1a0


	//   ....[4]....
        /*0680*/ 	.word	0x0000fa40


	//----- nvinfo : EIATTR_MBARRIER_INSTR_OFFSETS
	.align		4
.L_1163:
        /*0684*/ 	.byte	0x04, 0x39
        /*0686*/ 	.short	(.L_1165 - .L_1164)


	//   ....[0]....
.L_1164:
        /*0688*/ 	.word	0x00000270
        /*068c*/ 	.word	0x000000ff
        /*0690*/ 	.word	0x00031c00
        /*0694*/ 	.short	0x0100
        /*0696*/ 	.byte	0x08
	.zero		1


	//   ....[1]....
        /*0698*/ 	.word	0x00000280
        /*069c*/ 	.word	0x000000ff
        /*06a0*/ 	.word	0x00031c20
        /*06a4*/ 	.short	0x0100
        /*06a6*/ 	.byte	0x08
	.zero		1


	//   ....[2]....
        /*06a8*/ 	.word	0x00000370
        /*06ac*/ 	.word	0x000000ff
        /*06b0*/ 	.word	0x00031c30
        /*06b4*/ 	.short	0x0100
        /*06b6*/ 	.byte	0x08
	.zero		1


	//   ....[3]....
        /*06b8*/ 	.word	0x00000380
        /*06bc*/ 	.word	0x000000ff
        /*06c0*/ 	.word	0x00031c40
        /*06c4*/ 	.short	0x0100
        /*06c6*/ 	.byte	0x08
	.zero		1


	//   ....[4]....
        /*06c8*/ 	.word	0x00000390
        /*06cc*/ 	.word	0x000000ff
        /*06d0*/ 	.word	0x00031c38
        /*06d4*/ 	.short	0x0100
        /*06d6*/ 	.byte	0x08
	.zero		1


	//   ....[5]....
        /*06d8*/ 	.word	0x000003a0
        /*06dc*/ 	.word	0x000000ff
        /*06e0*/ 	.word	0x00031c48
        /*06e4*/ 	.short	0x0100
        /*06e6*/ 	.byte	0x08
	.zero		1


	//   ....[6]....
        /*06e8*/ 	.word	0x000004d0
        /*06ec*/ 	.word	0x000000ff
        /*06f0*/ 	.word	0x00031c50
        /*06f4*/ 	.short	0x0100
        /*06f6*/ 	.byte	0x08
	.zero		1


	//   ....[7]....
        /*06f8*/ 	.word	0x000004e0
        /*06fc*/ 	.word	0x000000ff
        /*0700*/ 	.word	0x00031c60
        /*0704*/ 	.short	0x0100
        /*0706*/ 	.byte	0x08
	.zero		1


	//   ....[8]....
        /*0708*/ 	.word	0x000004f0
        /*070c*/ 	.word	0x000000ff
        /*0710*/ 	.word	0x00031c58
        /*0714*/ 	.short	0x0100
        /*0716*/ 	.byte	0x08
	.zero		1


	//   ....[9]....
        /*0718*/ 	.word	0x00000500
        /*071c*/ 	.word	0x000000ff
        /*0720*/ 	.word	0x00031c68
        /*0724*/ 	.short	0x0100
        /*0726*/ 	.byte	0x08
	.zero		1


	//   ....[10]....
        /*0728*/ 	.word	0x000005f0
        /*072c*/ 	.word	0x000000ff
        /*0730*/ 	.word	0x00031c70
        /*0734*/ 	.short	0x0100
        /*0736*/ 	.byte	0x06
	.zero		1


	//   ....[11]....
        /*0738*/ 	.word	0x00000600
        /*073c*/ 	.word	0x000000ff
        /*0740*/ 	.word	0x00031c80
        /*0744*/ 	.short	0x0100
        /*0746*/ 	.byte	0x06
	.zero		1


	//   ....[12]....
        /*0748*/ 	.word	0x00000610
        /*074c*/ 	.word	0x000000ff
        /*0750*/ 	.word	0x00031c78
        /*0754*/ 	.short	0x0100
        /*0756*/ 	.byte	0x06
	.zero		1


	//   ....[13]....
        /*0758*/ 	.word	0x00000620
        /*075c*/ 	.word	0x000000ff
        /*0760*/ 	.word	0x00031c88
        /*0764*/ 	.short	0x0100
        /*0766*/ 	.byte	0x06
	.zero		1


	//   ....[14]....
        /*0768*/ 	.word	0x00000750
        /*076c*/ 	.word	0x000000ff
        /*0770*/ 	.word	0x00031c90
        /*0774*/ 	.short	0x0100
        /*0776*/ 	.byte	0x08
	.zero		1


	//   ....[15]....
        /*0778*/ 	.word	0x00000760
        /*077c*/ 	.word	0x000000ff
        /*0780*/ 	.word	0x00031ca0
        /*0784*/ 	.short	0x0100
        /*0786*/ 	.byte	0x08
	.zero		1


	//   ....[16]....
        /*0788*/ 	.word	0x00000770
        /*078c*/ 	.word	0x000000ff
        /*0790*/ 	.word	0x00031c98
        /*0794*/ 	.short	0x0100
        /*0796*/ 	.byte	0x08
	.zero		1


	//   ....[17]....
        /*0798*/ 	.word	0x00000780
        /*079c*/ 	.word	0x000000ff
        /*07a0*/ 	.word	0x00031ca8
        /*07a4*/ 	.short	0x0100
        /*07a6*/ 	.byte	0x08
	.zero		1


	//   ....[18]....
        /*07a8*/ 	.word	0x000008b0
        /*07ac*/ 	.word	0x000000ff
        /*07b0*/ 	.word	0x00031cb0
        /*07b4*/ 	.short	0x0100
        /*07b6*/ 	.byte	0x08
	.zero		1


	//   ....[19]....
        /*07b8*/ 	.word	0x000008c0
        /*07bc*/ 	.word	0x000000ff
        /*07c0*/ 	.word	0x00031cc0
        /*07c4*/ 	.short	0x0100
        /*07c6*/ 	.byte	0x08
	.zero		1


	//   ....[20]....
        /*07c8*/ 	.word	0x000008d0
        /*07cc*/ 	.word	0x000000ff
        /*07d0*/ 	.word	0x00031cb8
        /*07d4*/ 	.short	0x0100
        /*07d6*/ 	.byte	0x08
	.zero		1


	//   ....[21]....
        /*07d8*/ 	.word	0x000008e0
        /*07dc*/ 	.word	0x000000ff
        /*07e0*/ 	.word	0x00031cc8
        /*07e4*/ 	.short	0x0100
        /*07e6*/ 	.byte	0x08
	.zero		1


	//   ....[22]....
        /*07e8*/ 	.word	0x00001d50
        /*07ec*/ 	.word	0x000000ff
        /*07f0*/ 	.word	0x00031c00
        /*07f4*/ 	.short	0x010a
        /*07f6*/ 	.byte	0x25
	.zero		1


	//   ....[23]....
        /*07f8*/ 	.word	0x00001dd0
        /*07fc*/ 	.word	0x00000000
        /*0800*/ 	.word	0x00031c30
        /*0804*/ 	.short	0x010a
        /*0806*/ 	.byte	0x3f
	.zero		1


	//   ....[24]....
        /*0808*/ 	.word	0x00001e40
        /*080c*/ 	.word	0x00000000
        /*0810*/ 	.word	0x00031c30
        /*0814*/ 	.short	0x010a
        /*0816*/ 	.byte	0x3f
	.zero		1


	//   ....[25]....
        /*0818*/ 	.word	0x00004fc0
        /*081c*/ 	.word	0x00000006
        /*0820*/ 	.word	0x00000000
        /*0824*/ 	.short	0x0101
        /*0826*/ 	.byte	0x3f
	.zero		1


	//   ....[26]....
        /*0828*/ 	.word	0x00006010
        /*082c*/ 	.word	0x000000ff
        /*0830*/ 	.word	0x00031c30
        /*0834*/ 	.short	0x010a
        /*0836*/ 	.byte	0x04
	.zero		1


	//   ....[27]....
        /*0838*/ 	.word	0x00006050
        /*083c*/ 	.word	0x000000ff
        /*0840*/ 	.word	0x00031c30
        /*0844*/ 	.short	0x010a
        /*0846*/ 	.byte	0x04
	.zero		1


	//   ....[28]....
        /*0848*/ 	.word	0x000076f0
        /*084c*/ 	.word	0x000000ff
        /*0850*/ 	.word	0x00031c50
        /*0854*/ 	.short	0x010a
        /*0856*/ 	.byte	0x04
	.zero		1


	//   ....[29]....
        /*0858*/ 	.word	0x00007730
        /*085c*/ 	.word	0x000000ff
        /*0860*/ 	.word	0x00031c50
        /*0864*/ 	.short	0x010a
        /*0866*/ 	.byte	0x04
	.zero		1


	//   ....[30]....
        /*0868*/ 	.word	0x00009540
        /*086c*/ 	.word	0x00000008
        /*0870*/ 	.word	0x00000000
        /*0874*/ 	.short	0x0101
        /*0876*/ 	.byte	0x3f
	.zero		1


	//   ....[31]....
        /*0878*/ 	.word	0x000096f0
        /*087c*/ 	.word	0x00000008
        /*0880*/ 	.word	0x00000000
        /*0884*/ 	.short	0x0101
        /*0886*/ 	.byte	0x3f
	.zero		1


	//   ....[32]....
        /*0888*/ 	.word	0x00009ff0
        /*088c*/ 	.word	0x000000ff
        /*0890*/ 	.word	0x00031c50
        /*0894*/ 	.short	0x010a
        /*0896*/ 	.byte	0x09
	.zero		1


	//   ....[33]....
        /*0898*/ 	.word	0x0000a030
        /*089c*/ 	.word	0x000000ff
        /*08a0*/ 	.word	0x00031c50
        /*08a4*/ 	.short	0x010a
        /*08a6*/ 	.byte	0x09
	.zero		1


	//   ....[34]....
        /*08a8*/ 	.word	0x0000a6f0
        /*08ac*/ 	.word	0x00000006
        /*08b0*/ 	.word	0x00000000
        /*08b4*/ 	.short	0x0101
        /*08b6*/ 	.byte	0x3f
	.zero		1


	//   ....[35]....
        /*08b8*/ 	.word	0x0000bd30
        /*08bc*/ 	.word	0x000000ff
        /*08c0*/ 	.word	0x00000000
        /*08c4*/ 	.short	0x0101
        /*08c6*/ 	.byte	0x04
	.zero		1


	//   ....[36]....
        /*08c8*/ 	.word	0x0000c330
        /*08cc*/ 	.word	0x000000ff
        /*08d0*/ 	.word	0x00000000
        /*08d4*/ 	.short	0x0101
        /*08d6*/ 	.byte	0x04
	.zero		1


	//   ....[37]....
        /*08d8*/ 	.word	0x0000f510
        /*08dc*/ 	.word	0x00000000
        /*08e0*/ 	.word	0x00031c40
        /*08e4*/ 	.short	0x010a
        /*08e6*/ 	.byte	0x3f
	.zero		1


	//   ....[38]....
        /*08e8*/ 	.word	0x00010410
        /*08ec*/ 	.word	0x00000011
        /*08f0*/ 	.word	0x00031c00
        /*08f4*/ 	.short	0x0107
        /*08f6*/ 	.byte	0x3f
	.zero		1


	//   ....[39]....
        /*08f8*/ 	.word	0x00010500
        /*08fc*/ 	.word	0x00000011
        /*0900*/ 	.word	0x00031c00
        /*0904*/ 	.short	0x0101
        /*0906*/ 	.byte	0x3f
	.zero		1


	//   ....[40]....
        /*0908*/ 	.word	0x00010520
        /*090c*/ 	.word	0x00000011
        /*0910*/ 	.word	0x00031c20
        /*0914*/ 	.short	0x010a
        /*0916*/ 	.byte	0x3f
	.zero		1


	//   ....[41]....
        /*0918*/ 	.word	0x000108c0
        /*091c*/ 	.word	0x00000003
        /*0920*/ 	.word	0x00031c40
        /*0924*/ 	.short	0x010a
        /*0926*/ 	.byte	0x3f
	.zero		1


	//   ....[42]....
        /*0928*/ 	.word	0x00010d40
        /*092c*/ 	.word	0x00000002
        /*0930*/ 	.word	0x00000060
        /*0934*/ 	.short	0x010a
        /*0936*/ 	.byte	0x3f
	.zero		1


	//   ....[43]....
        /*0938*/ 	.word	0x00011480
        /*093c*/ 	.word	0x00000003
        /*0940*/ 	.word	0x00031c40
        /*0944*/ 	.short	0x010a
        /*0946*/ 	.byte	0x3f
	.zero		1


	//   ....[44]....
        /*0948*/ 	.word	0x00011900
        /*094c*/ 	.word	0x0000000c
        /*0950*/ 	.word	0x00000060
        /*0954*/ 	.short	0x010a
        /*0956*/ 	.byte	0x3f
	.zero		1


	//   ....[45]....
        /*0958*/ 	.word	0x00011f80
        /*095c*/ 	.word	0x00000002
        /*0960*/ 	.word	0x00031c40
        /*0964*/ 	.short	0x010a
        /*0966*/ 	.byte	0x3f
	.zero		1


	//   ....[46]....
        /*0968*/ 	.word	0x00012410
        /*096c*/ 	.word	0x00000007
        /*0970*/ 	.word	0x00000060
        /*0974*/ 	.short	0x010a
        /*0976*/ 	.byte	0x3f
	.zero		1


	//   ....[47]....
        /*0978*/ 	.word	0x00012a50
        /*097c*/ 	.word	0x00000003
        /*0980*/ 	.word	0x00031c60
        /*0984*/ 	.short	0x010a
        /*0986*/ 	.byte	0x3f
	.zero		1


	//   ....[48]....
        /*0988*/ 	.word	0x00013bb0
        /*098c*/ 	.word	0x00000009
        /*0990*/ 	.word	0x00031c20
        /*0994*/ 	.short	0x010a
        /*0996*/ 	.byte	0x3f
	.zero		1


	//   ....[49]....
        /*0998*/ 	.word	0x00013d70
        /*099c*/ 	.word	0x00000007
        /*09a0*/ 	.word	0x00000000
        /*09a4*/ 	.short	0x010a
        /*09a6*/ 	.byte	0x3f
	.zero		1


	//   ....[50]....
        /*09a8*/ 	.word	0x00013de0
        /*09ac*/ 	.word	0x00000003
        /*09b0*/ 	.word	0x00000000
        /*09b4*/ 	.short	0x010a
        /*09b6*/ 	.byte	0x3f
	.zero		1


	//   ....[51]....
        /*09b8*/ 	.word	0x00013e40
        /*09bc*/ 	.word	0x00000005
        /*09c0*/ 	.word	0x00000000
        /*09c4*/ 	.short	0x010a
        /*09c6*/ 	.byte	0x3f
	.zero		1


	//   ....[52]....
        /*09c8*/ 	.word	0x00013e70
        /*09cc*/ 	.word	0x00000003
        /*09d0*/ 	.word	0x00000000
        /*09d4*/ 	.short	0x010a
        /*09d6*/ 	.byte	0x3f
	.zero		1


	//   ....[53]....
        /*09d8*/ 	.word	0x00013ee0
        /*09dc*/ 	.word	0x00000003
        /*09e0*/ 	.word	0x00031c00
        /*09e4*/ 	.short	0x010a
        /*09e6*/ 	.byte	0x3f
	.zero		1


	//   ....[54]....
        /*09e8*/ 	.word	0x00013f30
        /*09ec*/ 	.word	0x00000000
        /*09f0*/ 	.word	0x00031c30
        /*09f4*/ 	.short	0x010a
        /*09f6*/ 	.byte	0x3f
	.zero		1


	//   ....[55]....
        /*09f8*/ 	.word	0x00013f90
        /*09fc*/ 	.word	0x00000007
        /*0a00*/ 	.word	0x00031c30
        /*0a04*/ 	.short	0x010a
        /*0a06*/ 	.byte	0x3f
	.zero		1


	//   ....[56]....
        /*0a08*/ 	.word	0x00013ff0
        /*0a0c*/ 	.word	0x00000007
        /*0a10*/ 	.word	0x00031c50
        /*0a14*/ 	.short	0x010a
        /*0a16*/ 	.byte	0x3f
	.zero		1


	//   ....[57]....
        /*0a18*/ 	.word	0x00014050
        /*0a1c*/ 	.word	0x00000003
        /*0a20*/ 	.word	0x00031c50
        /*0a24*/ 	.short	0x010a
        /*0a26*/ 	.byte	0x3f
	.zero		1


	//   ....[58]....
        /*0a28*/ 	.word	0x000141f0
        /*0a2c*/ 	.word	0x00000000
        /*0a30*/ 	.word	0x00031c40
        /*0a34*/ 	.short	0x010a
        /*0a36*/ 	.byte	0x3f
	.zero		1


	//   ....[59]....
        /*0a38*/ 	.word	0x00014ad0
        /*0a3c*/ 	.word	0x00000011
        /*0a40*/ 	.word	0x00031c20
        /*0a44*/ 	.short	0x010a
        /*0a46*/ 	.byte	0x3f
	.zero		1


	//   ....[60]....
        /*0a48*/ 	.word	0x00014b20
        /*0a4c*/ 	.word	0x00000003
        /*0a50*/ 	.word	0x00031c40
        /*0a54*/ 	.short	0x010a
        /*0a56*/ 	.byte	0x3f
	.zero		1


	//   ....[61]....
        /*0a58*/ 	.word	0x00014b70
        /*0a5c*/ 	.word	0x00000002
        /*0a60*/ 	.word	0x00000060
        /*0a64*/ 	.short	0x010a
        /*0a66*/ 	.byte	0x3f
	.zero		1


	//   ....[62]....
        /*0a68*/ 	.word	0x00014bc0
        /*0a6c*/ 	.word	0x00000003
        /*0a70*/ 	.word	0x00031c40
        /*0a74*/ 	.short	0x010a
        /*0a76*/ 	.byte	0x3f
	.zero		1


	//   ....[63]....
        /*0a78*/ 	.word	0x00014c10
        /*0a7c*/ 	.word	0x0000000c
        /*0a80*/ 	.word	0x00000060
        /*0a84*/ 	.short	0x010a
        /*0a86*/ 	.byte	0x3f
	.zero		1


	//   ....[64]....
        /*0a88*/ 	.word	0x00014c60
        /*0a8c*/ 	.word	0x00000002
        /*0a90*/ 	.word	0x00031c40
        /*0a94*/ 	.short	0x010a
        /*0a96*/ 	.byte	0x3f
	.zero		1


	//   ....[65]....
        /*0a98*/ 	.word	0x00014cb0
        /*0a9c*/ 	.word	0x00000007
        /*0aa0*/ 	.word	0x00000060
        /*0aa4*/ 	.short	0x010a
        /*0aa6*/ 	.byte	0x3f
	.zero		1


	//   ....[66]....
        /*0aa8*/ 	.word	0x00014d00
        /*0aac*/ 	.word	0x00000003
        /*0ab0*/ 	.word	0x00031c60
        /*0ab4*/ 	.short	0x010a
        /*0ab6*/ 	.byte	0x3f
	.zero		1


	//   ....[67]....
        /*0ab8*/ 	.word	0x00015740
        /*0abc*/ 	.word	0x00000009
        /*0ac0*/ 	.word	0x00031c20
        /*0ac4*/ 	.short	0x010a
        /*0ac6*/ 	.byte	0x3f
	.zero		1


	//   ....[68]....
        /*0ac8*/ 	.word	0x000158e0
        /*0acc*/ 	.word	0x00000007
        /*0ad0*/ 	.word	0x00000000
        /*0ad4*/ 	.short	0x010a
        /*0ad6*/ 	.byte	0x3f
	.zero		1


	//   ....[69]....
        /*0ad8*/ 	.word	0x00015930
        /*0adc*/ 	.word	0x00000003
        /*0ae0*/ 	.word	0x00000000
        /*0ae4*/ 	.short	0x010a
        /*0ae6*/ 	.byte	0x3f
	.zero		1


	//   ....[70]....
        /*0ae8*/ 	.word	0x00015980
        /*0aec*/ 	.word	0x00000005
        /*0af0*/ 	.word	0x00000000
        /*0af4*/ 	.short	0x010a
        /*0af6*/ 	.byte	0x3f
	.zero		1


	//----- nvinfo : EIATTR_NUM_MBARRIERS
	.align		4
.L_1165:
        /*0af8*/ 	.byte	0x03, 0x38
        /*0afa*/ 	.short	0x0016


	//----- nvinfo : EIATTR_EXIT_INSTR_OFFSETS
	.align		4
        /*0afc*/ 	.byte	0x04, 0x1c
        /*0afe*/ 	.short	(.L_1167 - .L_1166)


	//   ....[0]....
.L_1166:
        /*0b00*/ 	.word	0x00000a90


	//   ....[1]....
        /*0b04*/ 	.word	0x0000d770


	//   ....[2]....
        /*0b08*/ 	.word	0x00013ec0


	//----- nvinfo : EIATTR_MAX_THREADS
	.align		4
.L_1167:
        /*0b0c*/ 	.byte	0x04, 0x05
        /*0b0e*/ 	.short	(.L_1169 - .L_1168)
.L_1168:
        /*0b10*/ 	.word	0x00000200
        /*0b14*/ 	.word	0x00000001
        /*0b18*/ 	.word	0x00000001


	//----- nvinfo : EIATTR_CRS_STACK_SIZE
	.align		4
.L_1169:
        /*0b1c*/ 	.byte	0x04, 0x1e
        /*0b1e*/ 	.short	(.L_1171 - .L_1170)
.L_1170:
        /*0b20*/ 	.word	0x00000000


	//----- nvinfo : EIATTR_CBANK_PARAM_SIZE
	.align		4
.L_1171:
        /*0b24*/ 	.byte	0x03, 0x19
        /*0b26*/ 	.short	0x0af0


	//----- nvinfo : EIATTR_PARAM_CBANK
	.align		4
        /*0b28*/ 	.byte	0x04, 0x0a
        /*0b2a*/ 	.short	(.L_1173 - .L_1172)
	.align		4
.L_1172:
        /*0b2c*/ 	.word	index@(.nv.constant0._ZN7cutlass13device_kernelIN5flash11enable_sm90INS1_16FlashAttnFwdSm90INS1_25CollectiveMainloopFwdSm90ILi2EN4cute5tupleIJNS5_1CILi1EEES8_S8_EEENS6_IJNS7_ILi192EEENS7_ILi144EEENS7_ILi96EEEEEELi96ENS_10bfloat16_tEfNS_4arch4Sm90ELb0ELb0ELb1ELb1ELb0ELb0ELb0ELb0ELb1ELb1ELb1ELb0EEENS1_21CollectiveEpilogueFwdINS6_IJSA_SC_SB_EEES9_SE_SG_Li384ELb1ELb1ELb1ELb0EEENS1_36VarlenDynamicPersistentTileSchedulerILi192ELi144ELi384ELi128ELb1ELb1ELb1ELb0ELb1ELb1EEEEEEEEEvNT_6ParamsE)
        /*0b30*/ 	.short	0x0210
        /*0b32*/ 	.short	0x0af0


	//----- nvinfo : EIATTR_SW_WAR
	.align		4
.L_1173:
        /*0b34*/ 	.byte	0x04, 0x36
        /*0b36*/ 	.short	(.L_1175 - .L_1174)
.L_1174:
        /*0b38*/ 	.word	0x00000008
.L_1175:


//--------------------- .nv.info._ZN7cutlass13device_kernelIN5flash11enable_sm90INS1_16FlashAttnFwdSm90INS1_25CollectiveMainloopFwdSm90ILi2EN4cute5tupleIJNS5_1CILi1EEES8_S8_EEENS6_IJNS7_ILi192EEENS7_ILi144EEENS7_ILi96EEEEEELi96ENS_10bfloat16_tEfNS_4arch4Sm90ELb0ELb0ELb1ELb1ELb0ELb1ELb0ELb0ELb1ELb1ELb1ELb0EEENS1_21CollectiveEpilogueFwdINS6_IJSA_SC_SB_EEES9_SE_SG_Li384ELb1ELb1ELb1ELb0EEENS1_36VarlenDynamicPersistentTileSchedulerILi192ELi144ELi384ELi128ELb1ELb1ELb1ELb0ELb1ELb1EEEEEEEEEvNT_6ParamsE --------------------------
	.section	.nv.info._ZN7cutlass13device_kernelIN5flash11enable_sm90INS1_16FlashAttnFwdSm90INS1_25CollectiveMainloopFwdSm90ILi2EN4cute5tupleIJNS5_1CILi1EEES8_S8_EEENS6_IJNS7_ILi192EEENS7_ILi144EEENS7_ILi96EEEEEELi96ENS_10bfloat16_tEfNS_4arch4Sm90ELb0ELb0ELb1ELb1ELb0ELb1ELb0ELb0ELb1ELb1ELb1ELb0EEENS1_21CollectiveEpilogueFwdINS6_IJSA_SC_SB_EEES9_SE_SG_Li384ELb1ELb1ELb1ELb0EEENS1_36VarlenDynamicPersistentTileSchedulerILi192ELi144ELi384ELi128ELb1ELb1ELb1ELb0ELb1ELb1EEEEEEEEEvNT_6ParamsE,"",@"SHT_CUDA_INFO"
	.sectionflags	@""
	.align	4


	//----- nvinfo : EIATTR_CUDA_API_VERSION
	.align		4
        /*0000*/ 	.byte	0x04, 0x37
        /*0002*/ 	.short	(.L_1177 - .L_1176)
.L_1176:
        /*0004*/ 	.word	0x00000082


	//----- nvinfo : EIATTR_KPARAM_INFO
	.align		4
.L_1177:
        /*0008*/ 	.byte	0x04, 0x17
        /*000a*/ 	.short	(.L_1179 - .L_1178)
.L_1178:
        /*000c*/ 	.word	0x00000000
        /*0010*/ 	.short	0x0000
        /*0012*/ 	.short	0x0070
        /*0014*/ 	.byte	0x00, 0xf0, 0x01, 0x2a


	//----- nvinfo : EIATTR_SPARSE_MMA_MASK
	.align		4
.L_1179:
        /*0018*/ 	.byte	0x03, 0x50
        /*001a*/ 	.short	0x0000


	//----- nvinfo : EIATTR_MAXREG_COUNT
	.align		4
        /*001c*/ 	.byte	0x03, 0x1b
        /*001e*/ 	.short	0x0080


	//----- nvinfo : EIATTR_NUM_BARRIERS
	.align		4
        /*0020*/ 	.byte	0x02, 0x4c
        /*0022*/ 	.byte	0x10
	.zero		1


	//----- nvinfo : EIATTR_EXTERNS
	.align		4
        /*0024*/ 	.byte	0x04, 0x0f
        /*0026*/ 	.short	(.L_1181 - .L_1180)


	//   ....[0]....
	.align		4
.L_1180:
        /*0028*/ 	.word	index@(__assertfail)


	//----- nvinfo : EIATTR_ANNOTATIONS
	.align		4
.L_1181:
        /*002c*/ 	.byte	0x04, 0x55
        /*002e*/ 	.short	(.L_1183 - .L_1182)


	//   ....[0]....
.L_1182:
        /* <DEDUP_REMOVED lines=149> */


	//----- nvinfo : EIATTR_MERCURY_ISA_VERSION
	.align		4
.L_1183:
        /*0968*/ 	.byte	0x03, 0x5f
        /*096a*/ 	.short	0x0101


	//----- nvinfo : EIATTR_UNUSED_LOAD_BYTE_OFFSET
	.align		4
        /*096c*/ 	.byte	0x04, 0x44
        /*096e*/ 	.short	(.L_1185 - .L_1184)


	//   ....[0]....
.L_1184:
        /*0970*/ 	.word	0x00000ae0
        /*0974*/ 	.word	0x0000fff0


	//   ....[1]....
        /*0978*/ 	.word	0x000164e0
        /*097c*/ 	.word	0x0000fff0


	//----- nvinfo : EIATTR_INT_WARP_WIDE_INSTR_OFFSETS
	.align		4
.L_1185:
        /*0980*/ 	.byte	0x04, 0x31
        /*0982*/ 	.short	(.L_1187 - .L_1186)


	//   ....[0]....
.L_1186:
        /*0984*/ 	.word	0x00000180


	//   ....[1]....
        /*0988*/ 	.word	0x00000220


	//   ....[2]....
        /*098c*/ 	.word	0x00000290


	//   ....[3]....
        /*0990*/ 	.word	0x0001bfc0


	//   ....[4]....
        /*0994*/ 	.word	0x0001c050


	//   ....[5]....
        /*0998*/ 	.word	0x0001fae0


	//   ....[6]....
        /*099c*/ 	.word	0x0001fb70


	//----- nvinfo : EIATTR_COOP_GROUP_MASK_REGIDS
	.align		4
.L_1187:
        /*09a0*/ 	.byte	0x04, 0x29
        /*09a2*/ 	.short	(.L_1189 - .L_1188)


	//   ....[0]....
.L_1188:
        /*09a4*/ 	.word	0xffffffff


	//   ....[1]....
        /*09a8*/ 	.word	0xffffffff


	//   ....[2]....
        /*09ac*/ 	.word	0xffffffff


	//   ....[3]....
        /*09b0*/ 	.word	0xffffffff


	//   ....[4]....
        /*09b4*/ 	.word	0xffffffff


	//   ....[5]....
        /*09b8*/ 	.word	0xffffffff


	//   ....[6]....
        /*09bc*/ 	.word	0xffffffff


	//   ....[7]....
        /*09c0*/ 	.word	0xffffffff


	//   ....[8]....
        /*09c4*/ 	.word	0xffffffff


	//   ....[9]....
        /*09c8*/ 	.word	0xffffffff


	//   ....[10]....
        /*09cc*/ 	.word	0xffffffff


	//   ....[11]....
        /*09d0*/ 	.word	0xffffffff


	//   ....[12]....
        /*09d4*/ 	.word	0xffffffff


	//   ....[13]....
        /*09d8*/ 	.word	0xffffffff


	//   ....[14]....
        /*09dc*/ 	.word	0xffffffff


	//   ....[15]....
        /*09e0*/ 	.word	0xffffffff


	//   ....[16]....
        /*09e4*/ 	.word	0xffffffff


	//   ....[17]....
        /*09e8*/ 	.word	0xffffffff


	//   ....[18]....
        /*09ec*/ 	.word	0xffffffff


	//   ....[19]....
        /*09f0*/ 	.word	0xffffffff


	//   ....[20]....
        /*09f4*/ 	.word	0xffffffff


	//   ....[21]....
        /*09f8*/ 	.word	0xffffffff


	//   ....[22]....
        /*09fc*/ 	.word	0xffffffff


	//   ....[23]....
        /*0a00*/ 	.word	0xffffffff


	//   ....[24]....
        /*0a04*/ 	.word	0xffffffff


	//   ....[25]....
        /*0a08*/ 	.word	0xffffffff


	//   ....[26]....
        /*0a0c*/ 	.word	0xffffffff


	//   ....[27]....
        /*0a10*/ 	.word	0xffffffff


	//   ....[28]....
        /*0a14*/ 	.word	0xffffffff


	//   ....[29]....
        /*0a18*/ 	.word	0xffffffff


	//   ....[30]....
        /*0a1c*/ 	.word	0xffffffff


	//   ....[31]....
        /*0a20*/ 	.word	0xffffffff


	//   ....[32]....
        /*0a24*/ 	.word	0xffffffff


	//   ....[33]....
        /*0a28*/ 	.word	0xffffffff


	//   ....[34]....
        /*0a2c*/ 	.word	0xffffffff


	//   ....[35]....
        /*0a30*/ 	.word	0xffffffff


	//   ....[36]....
        /*0a34*/ 	.word	0xffffffff


	//   ....[37]....
        /*0a38*/ 	.word	0xffffffff


	//   ....[38]....
        /*0a3c*/ 	.word	0xffffffff


	//   ....[39]....
        /*0a40*/ 	.word	0xffffffff


	//   ....[40]....
        /*0a44*/ 	.word	0xffffffff


	//   ....[41]....
        /*0a48*/ 	.word	0xffffffff


	//   ....[42]....
        /*0a4c*/ 	.word	0xffffffff


	//   ....[43]....
        /*0a50*/ 	.word	0xffffffff


	//   ....[44]....
        /*0a54*/ 	.word	0xffffffff


	//   ....[45]....
        /*0a58*/ 	.word	0xffffffff


	//   ....[46]....
        /*0a5c*/ 	.word	0xffffffff


	//   ....[47]....
        /*0a60*/ 	.word	0xffffffff


	//   ....[48]....
        /*0a64*/ 	.word	0xffffffff


	//   ....[49]....
        /*0a68*/ 	.word	0xffffffff


	//   ....[50]....
        /*0a6c*/ 	.word	0xffffffff


	//   ....[51]....
        /*0a70*/ 	.word	0xffffffff


	//   ....[52]....
        /*0a74*/ 	.word	0xffffffff


	//   ....[53]....
        /*0a78*/ 	.word	0xffffffff


	//   ....[54]....
        /*0a7c*/ 	.word	0xffffffff


	//   ....[55]....
        /*0a80*/ 	.word	0xffffffff


	//   ....[56]....
        /*0a84*/ 	.word	0xffffffff


	//   ....[57]....
        /*0a88*/ 	.word	0xffffffff


	//   ....[58]....
        /*0a8c*/ 	.word	0xffffffff


	//   ....[59]....
        /*0a90*/ 	.word	0xffffffff


	//   ....[60]....
        /*0a94*/ 	.word	0xffffffff


	//   ....[61]....
        /*0a98*/ 	.word	0xffffffff


	//   ....[62]....
        /*0a9c*/ 	.word	0xffffffff


	//   ....[63]....
        /*0aa0*/ 	.word	0xffffffff


	//   ....[64]....
        /*0aa4*/ 	.word	0xffffffff


	//   ....[65]....
        /*0aa8*/ 	.word	0xffffffff


	//   ....[66]....
        /*0aac*/ 	.word	0xffffffff


	//   ....[67]....
        /*0ab0*/ 	.word	0xffffffff


	//   ....[68]....
        /*0ab4*/ 	.word	0xffffffff


	//   ....[69]....
        /*0ab8*/ 	.word	0xffffffff


	//   ....[70]....
        /*0abc*/ 	.word	0xffffffff


	//   ....[71]....
        /*0ac0*/ 	.word	0xffffffff


	//   ....[72]....
        /*0ac4*/ 	.word	0xffffffff


	//   ....[73]....
        /*0ac8*/ 	.word	0xffffffff


	//   ....[74]....
        /*0acc*/ 	.word	0xffffffff


	//   ....[75]....
        /*0ad0*/ 	.word	0xffffffff


	//   ....[76]....
        /*0ad4*/ 	.word	0xffffffff


	//   ....[77]....
        /*0ad8*/ 	.word	0xffffffff


	//   ....[78]....
        /*0adc*/ 	.word	0xffffffff


	//   ....[79]....
        /*0ae0*/ 	.word	0xffffffff


	//   ....[80]....
        /*0ae4*/ 	.word	0xffffffff


	//   ....[81]....
        /*0ae8*/ 	.word	0xffffffff


	//   ....[82]....
        /*0aec*/ 	.word	0xffffffff


	//   ....[83]....
        /*0af0*/ 	.word	0xffffffff


	//   ....[84]....
        /*0af4*/ 	.word	0xffffffff


	//   ....[85]....
        /*0af8*/ 	.word	0xffffffff


	//   ....[86]....
        /*0afc*/ 	.word	0xffffffff


	//   ....[87]....
        /*0b00*/ 	.word	0xffffffff


	//   ....[88]....
        /*0b04*/ 	.word	0xffffffff


	//   ....[89]....
        /*0b08*/ 	.word	0xffffffff


	//   ....[90]....
        /*0b0c*/ 	.word	0xffffffff


	//   ....[91]....
        /*0b10*/ 	.word	0xffffffff


	//   ....[92]....
        /*0b14*/ 	.word	0xffffffff


	//   ....[93]....
        /*0b18*/ 	.word	0xffffffff


	//   ....[94]....
        /*0b1c*/ 	.word	0xffffffff


	//   ....[95]....
        /*0b20*/ 	.word	0xffffffff


	//   ....[96]....
        /*0b24*/ 	.word	0x0500000f


	//   ....[97]....
        /*0b28*/ 	.word	0x0500000f


	//   ....[98]....
        /*0b2c*/ 	.word	0x0500000f


	//   ....[99]....
        /*0b30*/ 	.word	0x0500000f


	//   ....[100]....
        /*0b34*/ 	.word	0x0500000f


	//   ....[101]....
        /*0b38*/ 	.word	0x0500000f


	//   ....[102]....
        /*0b3c*/ 	.word	0x0500000f


	//   ....[103]....
        /*0b40*/ 	.word	0x0500000f


	//   ....[104]....
        /*0b44*/ 	.word	0x0500000f


	//   ....[105]....
        /*0b48*/ 	.word	0x0500000f


	//   ....[106]....
        /*0b4c*/ 	.word	0x0500000f


	//   ....[107]....
        /*0b50*/ 	.word	0x0500000f


	//   ....[108]....
        /*0b54*/ 	.word	0x0500000f


	//   ....[109]....
        /*0b58*/ 	.word	0x0500000f


	//   ....[110]....
        /*0b5c*/ 	.word	0x0500000f


	//   ....[111]....
        /*0b60*/ 	.word	0x0500000f


	//   ....[112]....
        /*0b64*/ 	.word	0x0500000f


	//   ....[113]....
        /*0b68*/ 	.word	0x0500000f


	//   ....[114]....
        /*0b6c*/ 	.word	0x0500000f


	//   ....[115]....
        /*0b70*/ 	.word	0x0500000f


	//   ....[116]....
        /*0b74*/ 	.word	0x0500000f


	//   ....[117]....
        /*0b78*/ 	.word	0x0500000f


	//   ....[118]....
        /*0b7c*/ 	.word	0x0500000f


	//   ....[119]....
        /*0b80*/ 	.word	0x0500000f


	//   ....[120]....
        /*0b84*/ 	.word	0x0500000f


	//   ....[121]....
        /*0b88*/ 	.word	0x0500000f


	//   ....[122]....
        /*0b8c*/ 	.word	0x0500000f


	//   ....[123]....
        /*0b90*/ 	.word	0x0500000f


	//   ....[124]....
        /*0b94*/ 	.word	0x0500000f


	//   ....[125]....
        /*0b98*/ 	.word	0x0500000f


	//   ....[126]....
        /*0b9c*/ 	.word	0x0500000f


	//   ....[127]....
        /*0ba0*/ 	.word	0x0500000f


	//   ....[128]....
        /*0ba4*/ 	.word	0x0500000f


	//   ....[129]....
        /*0ba8*/ 	.word	0x0500000f


	//   ....[130]....
        /*0bac*/ 	.word	0x0500000f


	//   ....[131]....
        /*0bb0*/ 	.word	0x0500000f


	//   ....[132]....
        /*0bb4*/ 	.word	0x0500000f


	//   ....[133]....
        /*0bb8*/ 	.word	0x0500000f


	//   ....[134]....
        /*0bbc*/ 	.word	0x0500000f


	//   ....[135]....
        /*0bc0*/ 	.word	0x0500000f


	//   ....[136]....
        /*0bc4*/ 	.word	0x0500000f


	//   ....[137]....
        /*0bc8*/ 	.word	0x0500000f


	//   ....[138]....
        /*0bcc*/ 	.word	0x0500000f


	//   ....[139]....
        /*0bd0*/ 	.word	0x0500000f


	//   ....[140]....
        /*0bd4*/ 	.word	0x0500000f


	//   ....[141]....
        /*0bd8*/ 	.word	0x0500000f


	//   ....[142]....
        /*0bdc*/ 	.word	0x0500000f


	//   ....[143]....
        /*0be0*/ 	.word	0x0500000f


	//   ....[144]....
        /*0be4*/ 	.word	0x0500000f


	//   ....[145]....
        /*0be8*/ 	.word	0x0500000f


	//   ....[146]....
        /*0bec*/ 	.word	0x0500000f


	//   ....[147]....
        /*0bf0*/ 	.word	0x0500000f


	//   ....[148]....
        /*0bf4*/ 	.word	0x0500000f


	//   ....[149]....
        /*0bf8*/ 	.word	0x0500000f


	//----- nvinfo : EIATTR_COOP_GROUP_INSTR_OFFSETS
	.align		4
.L_1189:
        /*0bfc*/ 	.byte	0x04, 0x28
        /*0bfe*/ 	.short	(.L_1191 - .L_1190)


	//   ....[0]....
.L_1190:
        /*0c00*/ 	.word	0x00000060


	//   ....[1]....
        /*0c04*/ 	.word	0x00000190


	//   ....[2]....
        /*0c08*/ 	.word	0x00000240


	//   ....[3]....
        /*0c0c*/ 	.word	0x00000400


	//   ....[4]....
        /*0c10*/ 	.word	0x00000560


	//   ....[5]....
        /*0c14*/ 	.word	0x00000680


	//   ....[6]....
        /*0c18*/ 	.word	0x000007e0


	//   ....[7]....
        /*0c1c*/ 	.word	0x00007590


	//   ....[8]....
        /*0c20*/ 	.word	0x00007b60


	//   ....[9]....
        /*0c24*/ 	.word	0x00007b70


	//   ....[10]....
        /*0c28*/ 	.word	0x00007b80


	//   ....[11]....
        /*0c2c*/ 	.word	0x00007b90


	//   ....[12]....
        /*0c30*/ 	.word	0x00009940


	//   ....[13]....
        /*0c34*/ 	.word	0x00009950


	//   ....[14]....
        /*0c38*/ 	.word	0x00009960


	//   ....[15]....
        /*0c3c*/ 	.word	0x00009970


	//   ....[16]....
        /*0c40*/ 	.word	0x0000e9d0


	//   ....[17]....
        /*0c44*/ 	.word	0x0000e9f0


	//   ....[18]....
        /*0c48*/ 	.word	0x0000ee20


	//   ....[19]....
        /*0c4c*/ 	.word	0x0000ee70


	//   ....[20]....
        /*0c50*/ 	.word	0x000101e0


	//   ....[21]....
        /*0c54*/ 	.word	0x000133e0


	//   ....[22]....
        /*0c58*/ 	.word	0x00013440


	//   ....[23]....
        /*0c5c*/ 	.word	0x00013e20


	//   ....[24]....
        /*0c60*/ 	.word	0x00013e40


	//   ....[25]....
        /*0c64*/ 	.word	0x00015710


	//   ....[26]....
        /*0c68*/ 	.word	0x00015f10


	//   ....[27]....
        /*0c6c*/ 	.word	0x00015f20


	//   ....[28]....
        /*0c70*/ 	.word	0x00015f60


	//   ....[29]....
        /*0c74*/ 	.word	0x00015f70


	//   ....[30]....
        /*0c78*/ 	.word	0x00016eb0


	//   ....[31]....
        /*0c7c*/ 	.word	0x00016ed0


	//   ....[32]....
        /*0c80*/ 	.word	0x00016ee0


	//   ....[33]....
        /*0c84*/ 	.word	0x00016ef0


	//   ....[34]....
        /*0c88*/ 	.word	0x00017590


	//   ....[35]....
        /*0c8c*/ 	.word	0x000175a0


	//   ....[36]....
        /*0c90*/ 	.word	0x000176f0


	//   ....[37]....
        /*0c94*/ 	.word	0x00017700


	//   ....[38]....
        /*0c98*/ 	.word	0x00017af0


	//   ....[39]....
        /*0c9c*/ 	.word	0x00017b00


	//   ....[40]....
        /*0ca0*/ 	.word	0x00017ff0


	//   ....[41]....
        /*0ca4*/ 	.word	0x00018000


	//   ....[42]....
        /*0ca8*/ 	.word	0x00018dd0


	//   ....[43]....
        /*0cac*/ 	.word	0x00018de0


	//   ....[44]....
        /*0cb0*/ 	.word	0x00018f40


	//   ....[45]....
        /*0cb4*/ 	.word	0x00018f50


	//   ....[46]....
        /*0cb8*/ 	.word	0x00019100


	//   ....[47]....
        /*0cbc*/ 	.word	0x00019300


	//   ....[48]....
        /*0cc0*/ 	.word	0x00019330


	//   ....[49]....
        /*0cc4*/ 	.word	0x00019360


	//   ....[50]....
        /*0cc8*/ 	.word	0x00019390


	//   ....[51]....
        /*0ccc*/ 	.word	0x000193c0


	//   ....[52]....
        /*0cd0*/ 	.word	0x000193f0


	//   ....[53]....
        /*0cd4*/ 	.word	0x00019570


	//   ....[54]....
        /*0cd8*/ 	.word	0x000195a0


	//   ....[55]....
        /*0cdc*/ 	.word	0x000195d0


	//   ....[56]....
        /*0ce0*/ 	.word	0x00019600


	//   ....[57]....
        /*0ce4*/ 	.word	0x00019630


	//   ....[58]....
        /*0ce8*/ 	.word	0x00019660


	//   ....[59]....
        /*0cec*/ 	.word	0x000196f0


	//   ....[60]....
        /*0cf0*/ 	.word	0x00019720


	//   ....[61]....
        /*0cf4*/ 	.word	0x00019730


	//   ....[62]....
        /*0cf8*/ 	.word	0x000197d0


	//   ....[63]....
        /*0cfc*/ 	.word	0x0001a890


	//   ....[64]....
        /*0d00*/ 	.word	0x0001c560


	//   ....[65]....
        /*0d04*/ 	.word	0x0001d1b0


	//   ....[66]....
        /*0d08*/ 	.word	0x0001d1c0


	//   ....[67]....
        /*0d0c*/ 	.word	0x0001d2b0


	//   ....[68]....
        /*0d10*/ 	.word	0x0001d2c0


	//   ....[69]....
        /*0d14*/ 	.word	0x0001d370


	//   ....[70]....
        /*0d18*/ 	.word	0x0001d380


	//   ....[71]....
        /*0d1c*/ 	.word	0x0001d390


	//   ....[72]....
        /*0d20*/ 	.word	0x0001d3a0


	//   ....[73]....
        /*0d24*/ 	.word	0x0001d470


	//   ....[74]....
        /*0d28*/ 	.word	0x0001d4b0


	//   ....[75]....
        /*0d2c*/ 	.word	0x0001d4c0


	//   ....[76]....
        /*0d30*/ 	.word	0x0001d4e0


	//   ....[77]....
        /*0d34*/ 	.word	0x00020270


	//   ....[78]....
        /*0d38*/ 	.word	0x00020290


	//   ....[79]....
        /*0d3c*/ 	.word	0x000202f0


	//   ....[80]....
        /*0d40*/ 	.word	0x00020320


	//   ....[81]....
        /*0d44*/ 	.word	0x00020350


	//   ....[82]....
        /*0d48*/ 	.word	0x00020380


	//   ....[83]....
        /*0d4c*/ 	.word	0x000203b0


	//   ....[84]....
        /*0d50*/ 	.word	0x000203e0


	//   ....[85]....
        /*0d54*/ 	.word	0x00020570


	//   ....[86]....
        /*0d58*/ 	.word	0x000205b0


	//   ....[87]....
        /*0d5c*/ 	.word	0x000205e0


	//   ....[88]....
        /*0d60*/ 	.word	0x00020610


	//   ....[89]....
        /*0d64*/ 	.word	0x00020640


	//   ....[90]....
        /*0d68*/ 	.word	0x00020670


	//   ....[91]....
        /*0d6c*/ 	.word	0x00020730


	//   ....[92]....
        /*0d70*/ 	.word	0x00020750


	//   ....[93]....
        /*0d74*/ 	.word	0x00020760


	//   ....[94]....
        /*0d78*/ 	.word	0x000207c0


	//   ....[95]....
        /*0d7c*/ 	.word	0x00020dc0


	//   ....[96]....
        /*0d80*/ 	.word	0x000211c0


	//   ....[97]....
        /*0d84*/ 	.word	0x00021270


	//   ....[98]....
        /*0d88*/ 	.word	0x00021300


	//   ....[99]....
        /*0d8c*/ 	.word	0x00021350


	//   ....[100]....
        /*0d90*/ 	.word	0x000213a0


	//   ....[101]....
        /*0d94*/ 	.word	0x00021490


	//   ....[102]....
        /*0d98*/ 	.word	0x00021520


	//   ....[103]....
        /*0d9c*/ 	.word	0x00021580


	//   ....[104]....
        /*0da0*/ 	.word	0x000215e0


	//   ....[105]....
        /*0da4*/ 	.word	0x000217f0


	//   ....[106]....
        /*0da8*/ 	.word	0x00021840


	//   ....[107]....
        /*0dac*/ 	.word	0x000218d0


	//   ....[108]....
        /*0db0*/ 	.word	0x00021960


	//   ....[109]....
        /*0db4*/ 	.word	0x000219e0


	//   ....[110]....
        /*0db8*/ 	.word	0x00021a30


	//   ....[111]....
        /*0dbc*/ 	.word	0x00021ac0


	//   ....[112]....
        /*0dc0*/ 	.word	0x00021b50


	//   ....[113]....
        /*0dc4*/ 	.word	0x00021bd0


	//   ....[114]....
        /*0dc8*/ 	.word	0x00021c20


	//   ....[115]....
        /*0dcc*/ 	.word	0x00021cb0


	//   ....[116]....
        /*0dd0*/ 	.word	0x00021d40


	//   ....[117]....
        /*0dd4*/ 	.word	0x00021e00


	//   ....[118]....
        /*0dd8*/ 	.word	0x000220f0


	//   ....[119]....
        /*0ddc*/ 	.word	0x000222a0


	//   ....[120]....
        /*0de0*/ 	.word	0x000222f0


	//   ....[121]....
        /*0de4*/ 	.word	0x00022360


	//   ....[122]....
        /*0de8*/ 	.word	0x00022460


	//   ....[123]....
        /*0dec*/ 	.word	0x000224d0


	//   ....[124]....
        /*0df0*/ 	.word	0x000225d0


	//   ....[125]....
        /*0df4*/ 	.word	0x00022650


	//   ....[126]....
        /*0df8*/ 	.word	0x000226d0


	//   ....[127]....
        /*0dfc*/ 	.word	0x000227d0


	//   ....[128]....
        /*0e00*/ 	.word	0x000228d0


	//   ....[129]....
        /*0e04*/ 	.word	0x00022930


	//   ....[130]....
        /*0e08*/ 	.word	0x00022a10


	//   ....[131]....
        /*0e0c*/ 	.word	0x00022d30


	//   ....[132]....
        /*0e10*/ 	.word	0x00022de0


	//   ....[133]....
        /*0e14*/ 	.word	0x00022f30


	//   ....[134]....
        /*0e18*/ 	.word	0x00022fb0


	//   ....[135]....
        /*0e1c*/ 	.word	0x00023020


	//   ....[136]....
        /*0e20*/ 	.word	0x00023090


	//   ....[137]....
        /*0e24*/ 	.word	0x00023100


	//   ....[138]....
        /*0e28*/ 	.word	0x00023180


	//   ....[139]....
        /*0e2c*/ 	.word	0x00023200


	//   ....[140]....
        /*0e30*/ 	.word	0x000232a0


	//   ....[141]....
        /*0e34*/ 	.word	0x00023310


	//   ....[142]....
        /*0e38*/ 	.word	0x00023380


	//   ....[143]....
        /*0e3c*/ 	.word	0x000233f0


	//   ....[144]....
        /*0e40*/ 	.word	0x00023470


	//   ....[145]....
        /*0e44*/ 	.word	0x000234e0


	//   ....[146]....
        /*0e48*/ 	.word	0x00023580


	//   ....[147]....
        /*0e4c*/ 	.word	0x000235d0


	//   ....[148]....
        /*0e50*/ 	.word	0x00023660


	//   ....[149]....
        /*0e54*/ 	.word	0x00023790


	//----- nvinfo : EIATTR_REG_RECONFIG
	.align		4
.L_1191:
        /*0e58*/ 	.byte	0x01, 0x54
	.zero		2


	//----- nvinfo : EIATTR_SYSCALL_OFFSETS
	.align		4
        /*0e5c*/ 	.byte	0x04, 0x46
        /*0e5e*/ 	.short	(.L_1193 - .L_1192)


	//   ....[0]....
.L_1192:
        /*0e60*/ 	.word	0x00001e90


	//   ....[1]....
        /*0e64*/ 	.word	0x00001fe0


	//   ....[2]....
        /*0e68*/ 	.word	0x00007760


	//   ....[3]....
        /*0e6c*/ 	.word	0x00007ae0


	//   ....[4]....
        /*0e70*/ 	.word	0x0001c1b0


	//   ....[5]....
        /*0e74*/ 	.word	0x0001c300


	//   ....[6]....
        /*0e78*/ 	.word	0x0001c400


	//   ....[7]....
        /*0e7c*/ 	.word	0x0001cc80


	//----- nvinfo : EIATTR_MBARRIER_INSTR_OFFSETS
	.align		4
.L_1193:
        /*0e80*/ 	.byte	0x04, 0x39
        /*0e82*/ 	.short	(.L_1195 - .L_1194)


	//   ....[0]....
.L_1194:
        /*0e84*/ 	.word	0x000002b0
        /*0e88*/ 	.word	0x000000ff
        /*0e8c*/ 	.word	0x00031c00
        /*0e90*/ 	.short	0x0100
        /*0e92*/ 	.byte	0x08
	.zero		1


	//   ....[1]....
        /*0e94*/ 	.word	0x000002c0
        /*0e98*/ 	.word	0x000000ff
        /*0e9c*/ 	.word	0x00031c20
        /*0ea0*/ 	.short	0x0100
        /*0ea2*/ 	.byte	0x08
	.zero		1


	//   ....[2]....
        /*0ea4*/ 	.word	0x000003b0
        /*0ea8*/ 	.word	0x000000ff
        /*0eac*/ 	.word	0x00031c30
        /*0eb0*/ 	.short	0x0100
        /*0eb2*/ 	.byte	0x08
	.zero		1


	//   ....[3]....
        /*0eb4*/ 	.word	0x000003c0
        /*0eb8*/ 	.word	0x000000ff
        /*0ebc*/ 	.word	0x00031c40
        /*0ec0*/ 	.short	0x0100
        /*0ec2*/ 	.byte	0x08
	.zero		1


	//   ....[4]....
        /*0ec4*/ 	.word	0x000003d0
        /*0ec8*/ 	.word	0x000000ff
        /*0ecc*/ 	.word	0x00031c38
        /*0ed0*/ 	.short	0x0100
        /*0ed2*/ 	.byte	0x08
	.zero		1


	//   ....[5]....
        /*0ed4*/ 	.word	0x000003e0
        /*0ed8*/ 	.word	0x000000ff
        /*0edc*/ 	.word	0x00031c48
        /*0ee0*/ 	.short	0x0100
        /*0ee2*/ 	.byte	0x08
	.zero		1


	//   ....[6]....
        /*0ee4*/ 	.word	0x00000510
        /*0ee8*/ 	.word	0x000000ff
        /*0eec*/ 	.word	0x00031c50
        /*0ef0*/ 	.short	0x0100
        /*0ef2*/ 	.byte	0x08
	.zero		1


	//   ....[7]....
        /*0ef4*/ 	.word	0x00000520
        /*0ef8*/ 	.word	0x000000ff
        /*0efc*/ 	.word	0x00031c60
        /*0f00*/ 	.short	0x0100
        /*0f02*/ 	.byte	0x08
	.zero		1


	//   ....[8]....
        /*0f04*/ 	.word	0x00000530
        /*0f08*/ 	.word	0x000000ff
        /*0f0c*/ 	.word	0x00031c58
        /*0f10*/ 	.short	0x0100
        /*0f12*/ 	.byte	0x08
	.zero		1


	//   ....[9]....
        /*0f14*/ 	.word	0x00000540
        /*0f18*/ 	.word	0x000000ff
        /*0f1c*/ 	.word	0x00031c68
        /*0f20*/ 	.short	0x0100
        /*0f22*/ 	.byte	0x08
	.zero		1


	//   ....[10]....
        /*0f24*/ 	.word	0x00000630
        /*0f28*/ 	.word	0x000000ff
        /*0f2c*/ 	.word	0x00031c70
        /*0f30*/ 	.short	0x0100
        /*0f32*/ 	.byte	0x06
	.zero		1


	//   ....[11]....
        /*0f34*/ 	.word	0x00000640
        /*0f38*/ 	.word	0x000000ff
        /*0f3c*/ 	.word	0x00031c80
        /*0f40*/ 	.short	0x0100
        /*0f42*/ 	.byte	0x06
	.zero		1


	//   ....[12]....
        /*0f44*/ 	.word	0x00000650
        /*0f48*/ 	.word	0x000000ff
        /*0f4c*/ 	.word	0x00031c78
        /*0f50*/ 	.short	0x0100
        /*0f52*/ 	.byte	0x06
	.zero		1


	//   ....[13]....
        /*0f54*/ 	.word	0x00000660
        /*0f58*/ 	.word	0x000000ff
        /*0f5c*/ 	.word	0x00031c88
        /*0f60*/ 	.short	0x0100
        /*0f62*/ 	.byte	0x06
	.zero		1


	//   ....[14]....
        /*0f64*/ 	.word	0x00000790
        /*0f68*/ 	.word	0x000000ff
        /*0f6c*/ 	.word	0x00031c90
        /*0f70*/ 	.short	0x0100
        /*0f72*/ 	.byte	0x08
	.zero		1


	//   ....[15]....
        /*0f74*/ 	.word	0x000007a0
        /*0f78*/ 	.word	0x000000ff
        /*0f7c*/ 	.word	0x00031ca0
        /*0f80*/ 	.short	0x0100
        /*0f82*/ 	.byte	0x08
	.zero		1


	//   ....[16]....
        /*0f84*/ 	.word	0x000007b0
        /*0f88*/ 	.word	0x000000ff
        /*0f8c*/ 	.word	0x00031c98
        /*0f90*/ 	.short	0x0100
        /*0f92*/ 	.byte	0x08
	.zero		1


	//   ....[17]....
        /*0f94*/ 	.word	0x000007c0
        /*0f98*/ 	.word	0x000000ff
        /*0f9c*/ 	.word	0x00031ca8
        /*0fa0*/ 	.short	0x0100
        /*0fa2*/ 	.byte	0x08
	.zero		1


	//   ....[18]....
        /*0fa4*/ 	.word	0x000008f0
        /*0fa8*/ 	.word	0x000000ff
        /*0fac*/ 	.word	0x00031cb0
        /*0fb0*/ 	.short	0x0100
        /*0fb2*/ 	.byte	0x08
	.zero		1


	//   ....[19]....
        /*0fb4*/ 	.word	0x00000900
        /*0fb8*/ 	.word	0x000000ff
        /*0fbc*/ 	.word	0x00031cc0
        /*0fc0*/ 	.short	0x0100
        /*0fc2*/ 	.byte	0x08
	.zero		1


	//   ....[20]....
        /*0fc4*/ 	.word	0x00000910
        /*0fc8*/ 	.word	0x000000ff
        /*0fcc*/ 	.word	0x00031cb8
        /*0fd0*/ 	.short	0x0100
        /*0fd2*/ 	.byte	0x08
	.zero		1


	//   ....[21]....
        /*0fd4*/ 	.word	0x00000920
        /*0fd8*/ 	.word	0x000000ff
        /*0fdc*/ 	.word	0x00031cc8
        /*0fe0*/ 	.short	0x0100
        /*0fe2*/ 	.byte	0x08
	.zero		1


	//   ....[22]....
        /*0fe4*/ 	.word	0x000034d0
        /*0fe8*/ 	.word	0x00000014
        /*0fec*/ 	.word	0x00031c90
        /*0ff0*/ 	.short	0x010a
        /*0ff2*/ 	.byte	0x3f
	.zero		1


	//   ....[23]....
        /*0ff4*/ 	.word	0x00004fc0
        /*0ff8*/ 	.word	0x00000014
        /*0ffc*/ 	.word	0x00031c90
        /*1000*/ 	.short	0x010a
        /*1002*/ 	.byte	0x3f
	.zero		1


	//   ....[24]....
        /*1004*/ 	.word	0x00006a30
        /*1008*/ 	.word	0x00000014
        /*100c*/ 	.word	0x00031c90
        /*1010*/ 	.short	0x010a
        /*1012*/ 	.byte	0x3f
	.zero		1


	//   ....[25]....
        /*1014*/ 	.word	0x00006ca0
        /*1018*/ 	.word	0x00000020
        /*101c*/ 	.word	0x00000000
        /*1020*/ 	.short	0x0101
        /*1022*/ 	.byte	0x3f
	.zero		1


	//   ....[26]....
        /*1024*/ 	.word	0x00006ce0
        /*1028*/ 	.word	0x00000014
        /*102c*/ 	.word	0x00031cb0
        /*1030*/ 	.short	0x010a
        /*1032*/ 	.byte	0x3f
	.zero		1


	//   ....[27]....
        /*1034*/ 	.word	0x00007020
        /*1038*/ 	.word	0x00000014
        /*103c*/ 	.word	0x00000000
        /*1040*/ 	.short	0x0101
        /*1042*/ 	.byte	0x3f
	.zero		1


	//   ....[28]....
        /*1044*/ 	.word	0x00007800
        /*1048*/ 	.word	0x00000010
        /*104c*/ 	.word	0x00031c00
        /*1050*/ 	.short	0x010a
        /*1052*/ 	.byte	0x3f
	.zero		1


	//   ....[29]....
        /*1054*/ 	.word	0x00007850
        /*1058*/ 	.word	0x00000010
        /*105c*/ 	.word	0x00031c00
        /*1060*/ 	.short	0x010a
        /*1062*/ 	.byte	0x3f
	.zero		1


	//   ....[30]....
        /*1064*/ 	.word	0x000082c0
        /*1068*/ 	.word	0x00000010
        /*106c*/ 	.word	0x00031c00
        /*1070*/ 	.short	0x010a
        /*1072*/ 	.byte	0x3f
	.zero		1


	//   ....[31]....
        /*1074*/ 	.word	0x00009eb0
        /*1078*/ 	.word	0x00000010
        /*107c*/ 	.word	0x00031c00
        /*1080*/ 	.short	0x010a
        /*1082*/ 	.byte	0x3f
	.zero		1


	//   ....[32]....
        /*1084*/ 	.word	0x0000b850
        /*1088*/ 	.word	0x00000000
        /*108c*/ 	.word	0x00031c30
        /*1090*/ 	.short	0x010a
        /*1092*/ 	.byte	0x3f
	.zero		1


	//   ....[33]....
        /*1094*/ 	.word	0x0000b920
        /*1098*/ 	.word	0x00000000
        /*109c*/ 	.word	0x00031c30
        /*10a0*/ 	.short	0x010a
        /*10a2*/ 	.byte	0x3f
	.zero		1


	//   ....[34]....
        /*10a4*/ 	.word	0x0000f2b0
        /*10a8*/ 	.word	0x00000018
        /*10ac*/ 	.word	0x00000000
        /*10b0*/ 	.short	0x0101
        /*10b2*/ 	.byte	0x3f
	.zero		1


	//   ....[35]....
        /*10b4*/ 	.word	0x000104d0
        /*10b8*/ 	.word	0x0000000e
        /*10bc*/ 	.word	0x00031c30
        /*10c0*/ 	.short	0x010a
        /*10c2*/ 	.byte	0x3f
	.zero		1


	//   ....[36]....
        /*10c4*/ 	.word	0x00010520
        /*10c8*/ 	.word	0x0000000e
        /*10cc*/ 	.word	0x00031c30
        /*10d0*/ 	.short	0x010a
        /*10d2*/ 	.byte	0x3f
	.zero		1


	//   ....[37]....
        /*10d4*/ 	.word	0x00012b30
        /*10d8*/ 	.word	0x0000000f
        /*10dc*/ 	.word	0x00031c50
        /*10e0*/ 	.short	0x010a
        /*10e2*/ 	.byte	0x3f
	.zero		1


	//   ....[38]....
        /*10e4*/ 	.word	0x00012b70
        /*10e8*/ 	.word	0x0000000f
        /*10ec*/ 	.word	0x00031c50
        /*10f0*/ 	.short	0x010a
        /*10f2*/ 	.byte	0x3f
	.zero		1


	//   ....[39]....
        /*10f4*/ 	.word	0x000147e0
        /*10f8*/ 	.word	0x0000006f
        /*10fc*/ 	.word	0x00000000
        /*1100*/ 	.short	0x0101
        /*1102*/ 	.byte	0x3f
	.zero		1


	//   ....[40]....
        /*1104*/ 	.word	0x000147f0
        /*1108*/ 	.word	0x0000006c
        /*110c*/ 	.word	0x00000000
        /*1110*/ 	.short	0x0101
        /*1112*/ 	.byte	0x3f
	.zero		1


	//   ....[41]....
        /*1114*/ 	.word	0x00015800
        /*1118*/ 	.word	0x00000000
        /*111c*/ 	.word	0x00031c50
        /*1120*/ 	.short	0x010a
        /*1122*/ 	.byte	0x3f
	.zero		1


	//   ....[42]....
        /*1124*/ 	.word	0x000158b0
        /*1128*/ 	.word	0x00000000
        /*112c*/ 	.word	0x00031c50
        /*1130*/ 	.short	0x010a
        /*1132*/ 	.byte	0x3f
	.zero		1


	//   ....[43]....
        /*1134*/ 	.word	0x00016260
        /*1138*/ 	.word	0x00000004
        /*113c*/ 	.word	0x00000000
        /*1140*/ 	.short	0x0101
        /*1142*/ 	.byte	0x3f
	.zero		1


	//   ....[44]....
        /*1144*/ 	.word	0x000174f0
        /*1148*/ 	.word	0x00000000
        /*114c*/ 	.word	0x00000000
        /*1150*/ 	.short	0x0101
        /*1152*/ 	.byte	0x3f
	.zero		1


	//   ....[45]....
        /*1154*/ 	.word	0x000179f0
        /*1158*/ 	.word	0x0000000a
        /*115c*/ 	.word	0x00000000
        /*1160*/ 	.short	0x0101
        /*1162*/ 	.byte	0x3f
	.zero		1


	//   ....[46]....
        /*1164*/ 	.word	0x0001a970
        /*1168*/ 	.word	0x00000010
        /*116c*/ 	.word	0x00031c20
        /*1170*/ 	.short	0x010a
        /*1172*/ 	.byte	0x3f
	.zero		1


	//   ....[47]....
        /*1174*/ 	.word	0x0001aa40
        /*1178*/ 	.word	0x00000009
        /*117c*/ 	.word	0x00031ca0
        /*1180*/ 	.short	0x010a
        /*1182*/ 	.byte	0x3f
	.zero		1


	//   ....[48]....
        /*1184*/ 	.word	0x0001ae60
        /*1188*/ 	.word	0x00000009
        /*118c*/ 	.word	0x00031cc0
        /*1190*/ 	.short	0x010a
        /*1192*/ 	.byte	0x3f
	.zero		1


	//   ....[49]....
        /*1194*/ 	.word	0x0001b3a0
        /*1198*/ 	.word	0x00000009
        /*119c*/ 	.word	0x00031ca0
        /*11a0*/ 	.short	0x010a
        /*11a2*/ 	.byte	0x3f
	.zero		1


	//   ....[50]....
        /*11a4*/ 	.word	0x0001b7e0
        /*11a8*/ 	.word	0x00000009
        /*11ac*/ 	.word	0x00031cc0
        /*11b0*/ 	.short	0x010a
        /*11b2*/ 	.byte	0x3f
	.zero		1


	//   ....[51]....
        /*11b4*/ 	.word	0x0001c770
        /*11b8*/ 	.word	0x00000000
        /*11bc*/ 	.word	0x00031c40
        /*11c0*/ 	.short	0x010a
        /*11c2*/ 	.byte	0x3f
	.zero		1


	//   ....[52]....
        /*11c4*/ 	.word	0x0001d620
        /*11c8*/ 	.word	0x00000010
        /*11cc*/ 	.word	0x00031c00
        /*11d0*/ 	.short	0x0107
        /*11d2*/ 	.byte	0x3f
	.zero		1


	//   ....[53]....
        /*11d4*/ 	.word	0x0001d710
        /*11d8*/ 	.word	0x00000010
        /*11dc*/ 	.word	0x00031c00
        /*11e0*/ 	.short	0x0101
        /*11e2*/ 	.byte	0x3f
	.zero		1


	//   ....[54]....
        /*11e4*/ 	.word	0x0001d730
        /*11e8*/ 	.word	0x00000010
        /*11ec*/ 	.word	0x00031c20
        /*11f0*/ 	.short	0x010a
        /*11f2*/ 	.byte	0x3f
	.zero		1


	//   ....[55]....
        /*11f4*/ 	.word	0x0001dac0
        /*11f8*/ 	.word	0x00000003
        /*11fc*/ 	.word	0x00031c40
        /*1200*/ 	.short	0x010a
        /*1202*/ 	.byte	0x3f
	.zero		1


	//   ....[56]....
        /*1204*/ 	.word	0x0001df20
        /*1208*/ 	.word	0x00000002
        /*120c*/ 	.word	0x00031c60
        /*1210*/ 	.short	0x010a
        /*1212*/ 	.byte	0x3f
	.zero		1


	//   ....[57]....
        /*1214*/ 	.word	0x0001e660
        /*1218*/ 	.word	0x00000003
        /*121c*/ 	.word	0x00031c40
        /*1220*/ 	.short	0x010a
        /*1222*/ 	.byte	0x3f
	.zero		1


	//   ....[58]....
        /*1224*/ 	.word	0x0001eac0
        /*1228*/ 	.word	0x00000002
        /*122c*/ 	.word	0x00031c60
        /*1230*/ 	.short	0x010a
        /*1232*/ 	.byte	0x3f
	.zero		1


	//   ....[59]....
        /*1234*/ 	.word	0x0001f160
        /*1238*/ 	.word	0x00000003
        /*123c*/ 	.word	0x00031c40
        /*1240*/ 	.short	0x010a
        /*1242*/ 	.byte	0x3f
	.zero		1


	//   ....[60]....
        /*1244*/ 	.word	0x0001f5c0
        /*1248*/ 	.word	0x00000002
        /*124c*/ 	.word	0x00031c60
        /*1250*/ 	.short	0x010a
        /*1252*/ 	.byte	0x3f
	.zero		1


	//   ....[61]....
        /*1254*/ 	.word	0x0001fc00
        /*1258*/ 	.word	0x00000000
        /*125c*/ 	.word	0x00031c60
        /*1260*/ 	.short	0x010a
        /*1262*/ 	.byte	0x3f
	.zero		1


	//   ....[62]....
        /*1264*/ 	.word	0x00020d40
        /*1268*/ 	.word	0x00000009
        /*126c*/ 	.word	0x00031c20
        /*1270*/ 	.short	0x010a
        /*1272*/ 	.byte	0x3f
	.zero		1


	//   ....[63]....
        /*1274*/ 	.word	0x00020ed0
        /*1278*/ 	.word	0x00000007
        /*127c*/ 	.word	0x00000000
        /*1280*/ 	.short	0x010a
        /*1282*/ 	.byte	0x3f
	.zero		1


	//   ....[64]....
        /*1284*/ 	.word	0x00020f40
        /*1288*/ 	.word	0x00000003
        /*128c*/ 	.word	0x00000000
        /*1290*/ 	.short	0x010a
        /*1292*/ 	.byte	0x3f
	.zero		1


	//   ....[65]....
        /*1294*/ 	.word	0x00020fa0
        /*1298*/ 	.word	0x00000005
        /*129c*/ 	.word	0x00000000
        /*12a0*/ 	.short	0x010a
        /*12a2*/ 	.byte	0x3f
	.zero		1


	//   ....[66]....
        /*12a4*/ 	.word	0x00020fd0
        /*12a8*/ 	.word	0x00000003
        /*12ac*/ 	.word	0x00000000
        /*12b0*/ 	.short	0x010a
        /*12b2*/ 	.byte	0x3f
	.zero		1


	//   ....[67]....
        /*12b4*/ 	.word	0x00021030
        /*12b8*/ 	.word	0x00000014
        /*12bc*/ 	.word	0x00031c90
        /*12c0*/ 	.short	0x010a
        /*12c2*/ 	.byte	0x3f
	.zero		1


	//   ....[68]....
        /*12c4*/ 	.word	0x00021080
        /*12c8*/ 	.word	0x00000014
        /*12cc*/ 	.word	0x00031c90
        /*12d0*/ 	.short	0x010a
        /*12d2*/ 	.byte	0x3f
	.zero		1


	//   ....[69]....
        /*12d4*/ 	.word	0x000210d0
        /*12d8*/ 	.word	0x00000014
        /*12dc*/ 	.word	0x00031c90
        /*12e0*/ 	.short	0x010a
        /*12e2*/ 	.byte	0x3f
	.zero		1


	//   ....[70]....
        /*12e4*/ 	.word	0x00021120
        /*12e8*/ 	.word	0x00000014
        /*12ec*/ 	.word	0x00031cb0
        /*12f0*/ 	.short	0x010a
        /*12f2*/ 	.byte	0x3f
	.zero		1


	//   ....[71]....
        /*12f4*/ 	.word	0x000213e0
        /*12f8*/ 	.word	0x00000010
        /*12fc*/ 	.word	0x00031c00
        /*1300*/ 	.short	0x010a
        /*1302*/ 	.byte	0x3f
	.zero		1


	//   ....[72]....
        /*1304*/ 	.word	0x00021610
        /*1308*/ 	.word	0x00000010
        /*130c*/ 	.word	0x00031c00
        /*1310*/ 	.short	0x010a
        /*1312*/ 	.byte	0x3f
	.zero		1


	//   ....[73]....
        /*1314*/ 	.word	0x00021660
        /*1318*/ 	.word	0x00000000
        /*131c*/ 	.word	0x00031c30
        /*1320*/ 	.short	0x010a
        /*1322*/ 	.byte	0x3f
	.zero		1


	//   ....[74]....
        /*1324*/ 	.word	0x000216b0
        /*1328*/ 	.word	0x0000000e
        /*132c*/ 	.word	0x00031c30
        /*1330*/ 	.short	0x010a
        /*1332*/ 	.byte	0x3f
	.zero		1


	//   ....[75]....
        /*1334*/ 	.word	0x00021700
        /*1338*/ 	.word	0x0000000f
        /*133c*/ 	.word	0x00031c50
        /*1340*/ 	.short	0x010a
        /*1342*/ 	.byte	0x3f
	.zero		1


	//   ....[76]....
        /*1344*/ 	.word	0x00021750
        /*1348*/ 	.word	0x00000000
        /*134c*/ 	.word	0x00031c50
        /*1350*/ 	.short	0x010a
        /*1352*/ 	.byte	0x3f
	.zero		1


	//   ....[77]....
        /*1354*/ 	.word	0x00021ed0
        /*1358*/ 	.word	0x00000010
        /*135c*/ 	.word	0x00031c20
        /*1360*/ 	.short	0x010a
        /*1362*/ 	.byte	0x3f
	.zero		1


	//   ....[78]....
        /*1364*/ 	.word	0x00021f20
        /*1368*/ 	.word	0x00000009
        /*136c*/ 	.word	0x00031ca0
        /*1370*/ 	.short	0x010a
        /*1372*/ 	.byte	0x3f
	.zero		1


	//   ....[79]....
        /*1374*/ 	.word	0x00021f70
        /*1378*/ 	.word	0x00000009
        /*137c*/ 	.word	0x00031cc0
        /*1380*/ 	.short	0x010a
        /*1382*/ 	.byte	0x3f
	.zero		1


	//   ....[80]....
        /*1384*/ 	.word	0x00021fc0
        /*1388*/ 	.word	0x00000009
        /*138c*/ 	.word	0x00031ca0
        /*1390*/ 	.short	0x010a
        /*1392*/ 	.byte	0x3f
	.zero		1


	//   ....[81]....
        /*1394*/ 	.word	0x00022010
        /*1398*/ 	.word	0x00000009
        /*139c*/ 	.word	0x00031cc0
        /*13a0*/ 	.short	0x010a
        /*13a2*/ 	.byte	0x3f
	.zero		1


	//   ....[82]....
        /*13a4*/ 	.word	0x000221b0
        /*13a8*/ 	.word	0x00000000
        /*13ac*/ 	.word	0x00031c40
        /*13b0*/ 	.short	0x010a
        /*13b2*/ 	.byte	0x3f
	.zero		1


	//   ....[83]....
        /*13b4*/ 	.word	0x00022a50
        /*13b8*/ 	.word	0x00000010
        /*13bc*/ 	.word	0x00031c20
        /*13c0*/ 	.short	0x010a
        /*13c2*/ 	.byte	0x3f
	.zero		1


	//   ....[84]....
        /*13c4*/ 	.word	0x00022aa0
        /*13c8*/ 	.word	0x00000003
        /*13cc*/ 	.word	0x00031c40
        /*13d0*/ 	.short	0x010a
        /*13d2*/ 	.byte	0x3f
	.zero		1


	//   ....[85]....
        /*13d4*/ 	.word	0x00022af0
        /*13d8*/ 	.word	0x00000002
        /*13dc*/ 	.word	0x00031c60
        /*13e0*/ 	.short	0x010a
        /*13e2*/ 	.byte	0x3f
	.zero		1


	//   ....[86]....
        /*13e4*/ 	.word	0x00022b40
        /*13e8*/ 	.word	0x00000003
        /*13ec*/ 	.word	0x00031c40
        /*13f0*/ 	.short	0x010a
        /*13f2*/ 	.byte	0x3f
	.zero		1


	//   ....[87]....
        /*13f4*/ 	.word	0x00022b90
        /*13f8*/ 	.word	0x00000002
        /*13fc*/ 	.word	0x00031c60
        /*1400*/ 	.short	0x010a
        /*1402*/ 	.byte	0x3f
	.zero		1


	//   ....[88]....
        /*1404*/ 	.word	0x00022be0
        /*1408*/ 	.word	0x00000003
        /*140c*/ 	.word	0x00031c40
        /*1410*/ 	.short	0x010a
        /*1412*/ 	.byte	0x3f
	.zero		1


	//   ....[89]....
        /*1414*/ 	.word	0x00022c30
        /*1418*/ 	.word	0x00000002
        /*141c*/ 	.word	0x00031c60
        /*1420*/ 	.short	0x010a
        /*1422*/ 	.byte	0x3f
	.zero		1


	//   ....[90]....
        /*1424*/ 	.word	0x00022c80
        /*1428*/ 	.word	0x00000000
        /*142c*/ 	.word	0x00031c60
        /*1430*/ 	.short	0x010a
        /*1432*/ 	.byte	0x3f
	.zero		1


	//   ....[91]....
        /*1434*/ 	.word	0x000236b0
        /*1438*/ 	.word	0x00000009
        /*143c*/ 	.word	0x00031c20
        /*1440*/ 	.short	0x010a
        /*1442*/ 	.byte	0x3f
	.zero		1


	//   ....[92]....
        /*1444*/ 	.word	0x00023850
        /*1448*/ 	.word	0x00000007
        /*144c*/ 	.word	0x00000000
        /*1450*/ 	.short	0x010a
        /*1452*/ 	.byte	0x3f
	.zero		1


	//   ....[93]....
        /*1454*/ 	.word	0x000238a0
        /*1458*/ 	.word	0x00000003
        /*145c*/ 	.word	0x00000000
        /*1460*/ 	.short	0x010a
        /*1462*/ 	.byte	0x3f
	.zero		1


	//   ....[94]....
        /*1464*/ 	.word	0x000238f0
        /*1468*/ 	.word	0x00000005
        /*146c*/ 	.word	0x00000000
        /*1470*/ 	.short	0x010a
        /*1472*/ 	.byte	0x3f
	.zero		1


	//----- nvinfo : EIATTR_NUM_MBARRIERS
	.align		4
.L_1195:
        /*1474*/ 	.byte	0x03, 0x38
        /*1476*/ 	.short	0x0016


	//----- nvinfo : EIATTR_EXIT_INSTR_OFFSETS
	.align		4
        /*1478*/ 	.byte	0x04, 0x1c
        /*147a*/ 	.short	(.L_1197 - .L_1196)


	//   ....[0]....
.L_1196:
        /*147c*/ 	.word	0x00021020


	//----- nvinfo : EIATTR_MAX_THREADS
	.align		4
.L_1197:
        /*1480*/ 	.byte	0x04, 0x05
        /*1482*/ 	.short	(.L_1199 - .L_1198)
.L_1198:
        /*1484*/ 	.word	0x00000200
        /*1488*/ 	.word	0x00000001
        /*148c*/ 	.word	0x00000001


	//----- nvinfo : EIATTR_CRS_STACK_SIZE
	.align		4
.L_1199:
        /*1490*/ 	.byte	0x04, 0x1e
        /*1492*/ 	.short	(.L_1201 - .L_1200)
.L_1200:
        /*1494*/ 	.word	0x00000000


	//----- nvinfo : EIATTR_CBANK_PARAM_SIZE
	.align		4
.L_1201:
        /*1498*/ 	.byte	0x03, 0x19
        /*149a*/ 	.short	0x0af0


	//----- nvinfo : EIATTR_PARAM_CBANK
	.align		4
        /*149c*/ 	.byte	0x04, 0x0a
        /*149e*/ 	.short	(.L_1203 - .L_1202)
	.align		4
.L_1202:
        /*14a0*/ 	.word	index@(.nv.constant0._ZN7cutlass13device_kernelIN5flash11enable_sm90INS1_16FlashAttnFwdSm90INS1_25CollectiveMainloopFwdSm90ILi2EN4cute5tupleIJNS5_1CILi1EEES8_S8_EEENS6_IJNS7_ILi192EEENS7_ILi144EEENS7_ILi96EEEEEELi96ENS_10bfloat16_tEfNS_4arch4Sm90ELb0ELb0ELb1ELb1ELb0ELb1ELb0ELb0ELb1ELb1ELb1ELb0EEENS1_21CollectiveEpilogueFwdINS6_IJSA_SC_SB_EEES9_SE_SG_Li384ELb1ELb1ELb1ELb0EEENS1_36VarlenDynamicPersistentTileSchedulerILi192ELi144ELi384ELi128ELb1ELb1ELb1ELb0ELb1ELb1EEEEEEEEEvNT_6ParamsE)
        /*14a4*/ 	.short	0x0210
        /*14a6*/ 	.short	0x0af0


	//----- nvinfo : EIATTR_SW_WAR
	.align		4
.L_1203:
        /*14a8*/ 	.byte	0x04, 0x36
        /*14aa*/ 	.short	(.L_1205 - .L_1204)
.L_1204:
        /*14ac*/ 	.word	0x00000008
.L_1205:


//--------------------- .nv.info._ZN7cutlass13device_kernelIN5flash11enable_sm90INS1_16FlashAttnFwdSm90INS1_25CollectiveMainloopFwdSm90ILi2EN4cute5tupleIJNS5_1CILi1EEES8_S8_EEENS6_IJNS7_ILi192EEENS7_ILi128EEENS7_ILi96EEEEEELi96ENS_10bfloat16_tEfNS_4arch4Sm90ELb0ELb1ELb1ELb0ELb0ELb0ELb0ELb0ELb1ELb1ELb1ELb0EEENS1_21CollectiveEpilogueFwdINS6_IJSA_SC_SB_EEES9_SE_SG_Li384ELb0ELb1ELb1ELb0EEENS1_19SingleTileSchedulerILb0ELb1ELb1ELi192EEEEEEEEEvNT_6ParamsE --------------------------
	.section	.nv.info._ZN7cutlass13device_kernelIN5flash11enable_sm90INS1_16FlashAttnFwdSm90INS1_25CollectiveMainloopFwdSm90ILi2EN4cute5tupleIJNS5_1CILi1EEES8_S8_EEENS6_IJNS7_ILi192EEENS7_ILi128EEENS7_ILi96EEEEEELi96ENS_10bfloat16_tEfNS_4arch4Sm90ELb0ELb1ELb1ELb0ELb0ELb0ELb0ELb0ELb1ELb1ELb1ELb0EEENS1_21CollectiveEpilogueFwdINS6_IJSA_SC_SB_EEES9_SE_SG_Li384ELb0ELb1ELb1ELb0EEENS1_19SingleTileSchedulerILb0ELb1ELb1ELi192EEEEEEEEEvNT_6ParamsE,"",@"SHT_CUDA_INFO"
	.sectionflags	@""
	.align	4


	//----- nvinfo : EIATTR_CUDA_API_VERSION
	.align		4
        /*0000*/ 	.byte	0x04, 0x37
        /*0002*/ 	.short	(.L_1207 - .L_1206)
.L_1206:
        /*0004*/ 	.word	0x00000082


	//----- nvinfo : EIATTR_KPARAM_INFO
	.align		4
.L_1207:
        /*0008*/ 	.byte	0x04, 0x17
        /*000a*/ 	.short	(.L_1209 - .L_1208)
.L_1208:
        /*000c*/ 	.word	0x00000000
        /*0010*/ 	.short	0x0000
        /*0012*/ 	.short	0x0070
        /*0014*/ 	.byte	0x00, 0xf0, 0x01, 0x28


	//----- nvinfo : EIATTR_SPARSE_MMA_MASK
	.align		4
.L_1209:
        /*0018*/ 	.byte	0x03, 0x50
        /*001a*/ 	.short	0x0000


	//----- nvinfo : EIATTR_MAXREG_COUNT
	.align		4
        /*001c*/ 	.byte	0x03, 0x1b
        /*001e*/ 	.short	0x0080


	//----- nvinfo : EIATTR_NUM_BARRIERS
	.align		4
        /*0020*/ 	.byte	0x02, 0x4c
        /*0022*/ 	.byte	0x10
	.zero		1


	//----- nvinfo : EIATTR_EXTERNS
	.align		4
        /*0024*/ 	.byte	0x04, 0x0f
        /*0026*/ 	.short	(.L_1211 - .L_1210)


	//   ....[0]....
	.align		4
.L_1210:
        /*0028*/ 	.word	index@(__assertfail)


	//----- nvinfo : EIATTR_MERCURY_ISA_VERSION
	.align		4
.L_1211:
        /*002c*/ 	.byte	0x03, 0x5f
        /*002e*/ 	.short	0x0101


	//----- nvinfo : EIATTR_INT_WARP_WIDE_INSTR_OFFSETS
	.align		4
        /*0030*/ 	.byte	0x04, 0x31
        /*0032*/ 	.short	(.L_1213 - .L_1212)


	//   ....[0]....
.L_1212:
        /*0034*/ 	.word	0x00000120


	//   ....[1]....
        /*0038*/ 	.word	0x00000160


	//   ....[2]....
        /*003c*/ 	.word	0x000001d0


	//----- nvinfo : EIATTR_COOP_GROUP_MASK_REGIDS
	.align		4
.L_1213:
        /*0040*/ 	.byte	0x04, 0x29
        /*0042*/ 	.short	(.L_1215 - .L_1214)


	//   ....[0]....
.L_1214:
        /*0044*/ 	.word	0xffffffff


	//   ....[1]....
        /*0048*/ 	.word	0xffffffff


	//   ....[2]....
        /*004c*/ 	.word	0xffffffff


	//   ....[3]....
        /*0050*/ 	.word	0xffffffff


	//   ....[4]....
        /*0054*/ 	.word	0xffffffff


	//   ....[5]....
        /*0058*/ 	.word	0xffffffff


	//   ....[6]....
        /*005c*/ 	.word	0xffffffff


	//   ....[7]....
        /*0060*/ 	.word	0xffffffff


	//   ....[8]....
        /*0064*/ 	.word	0xffffffff


	//   ....[9]....
        /*0068*/ 	.word	0xffffffff


	//   ....[10]....
        /*006c*/ 	.word	0xffffffff


	//   ....[11]....
        /*0070*/ 	.word	0xffffffff


	//   ....[12]....
        /*0074*/ 	.word	0xffffffff


	//   ....[13]....
        /*0078*/ 	.word	0xffffffff


	//   ....[14]....
        /*007c*/ 	.word	0xffffffff


	//   ....[15]....
        /*0080*/ 	.word	0xffffffff


	//   ....[16]....
        /*0084*/ 	.word	0xffffffff


	//   ....[17]....
        /*0088*/ 	.word	0xffffffff


	//   ....[18]....
        /*008c*/ 	.word	0xffffffff


	//   ....[19]....
        /*0090*/ 	.word	0xffffffff


	//   ....[20]....
        /*0094*/ 	.word	0xffffffff


	//   ....[21]....
        /*0098*/ 	.word	0xffffffff


	//   ....[22]....
        /*009c*/ 	.word	0xffffffff


	//   ....[23]....
        /*00a0*/ 	.word	0xffffffff


	//   ....[24]....
        /*00a4*/ 	.word	0xffffffff


	//   ....[25]....
        /*00a8*/ 	.word	0xffffffff


	//   ....[26]....
        /*00ac*/ 	.word	0xffffffff


	//   ....[27]....
        /*00b0*/ 	.word	0xffffffff


	//   ....[28]....
        /*00b4*/ 	.word	0xffffffff


	//   ....[29]....
        /*00b8*/ 	.word	0xffffffff


	//   ....[30]....
        /*00bc*/ 	.word	0xffffffff


	//   ....[31]....
        /*00c0*/ 	.word	0xffffffff


	//   ....[32]....
        /*00c4*/ 	.word	0xffffffff


	//   ....[33]....
        /*00c8*/ 	.word	0xffffffff


	//   ....[34]....
        /*00cc*/ 	.word	0xffffffff


	//   ....[35]....
        /*00d0*/ 	.word	0xffffffff


	//   ....[36]....
        /*00d4*/ 	.word	0xffffffff


	//   ....[37]....
        /*00d8*/ 	.word	0xffffffff


	//   ....[38]....
        /*00dc*/ 	.word	0xffffffff


	//   ....[39]....
        /*00e0*/ 	.word	0xffffffff


	//   ....[40]....
        /*00e4*/ 	.word	0xffffffff


	//   ....[41]....
        /*00e8*/ 	.word	0xffffffff


	//   ....[42]....
        /*00ec*/ 	.word	0xffffffff


	//   ....[43]....
        /*00f0*/ 	.word	0xffffffff


	//   ....[44]....
        /*00f4*/ 	.word	0xffffffff


	//   ....[45]....
        /*00f8*/ 	.word	0xffffffff


	//   ....[46]....
        /*00fc*/ 	.word	0xffffffff


	//   ....[47]....
        /*0100*/ 	.word	0xffffffff


	//   ....[48]....
        /*0104*/ 	.word	0xffffffff


	//   ....[49]....
        /*0108*/ 	.word	0xffffffff


	//   ....[50]....
        /*010c*/ 	.word	0xffffffff


	//   ....[51]....
        /*0110*/ 	.word	0xffffffff


	//   ....[52]....
        /*0114*/ 	.word	0xffffffff


	//   ....[53]....
        /*0118*/ 	.word	0xffffffff


	//   ....[54]....
        /*011c*/ 	.word	0xffffffff


	//   ....[55]....
        /*0120*/ 	.word	0xffffffff


	//   ....[56]....
        /*0124*/ 	.word	0xffffffff


	//   ....[57]....
        /*0128*/ 	.word	0xffffffff


	//   ....[58]....
        /*012c*/ 	.word	0xffffffff


	//   ....[59]....
        /*0130*/ 	.word	0xffffffff


	//   ....[60]....
        /*0134*/ 	.word	0xffffffff


	//   ....[61]....
        /*0138*/ 	.word	0x0500000f


	//   ....[62]....
        /*013c*/ 	.word	0x0500000f


	//   ....[63]....
        /*0140*/ 	.word	0x0500000f


	//   ....[64]....
        /*0144*/ 	.word	0x0500000f


	//   ....[65]....
        /*0148*/ 	.word	0x0500000f


	//   ....[66]....
        /*014c*/ 	.word	0x0500000f


	//   ....[67]....
        /*0150*/ 	.word	0x0500000f


	//   ....[68]....
        /*0154*/ 	.word	0x0500000f


	//   ....[69]....
        /*0158*/ 	.word	0x0500000f


	//   ....[70]....
        /*015c*/ 	.word	0x0500000f


	//   ....[71]....
        /*0160*/ 	.word	0x0500000f


	//   ....[72]....
        /*0164*/ 	.word	0x0500000f


	//   ....[73]....
        /*0168*/ 	.word	0x0500000f


	//   ....[74]....
        /*016c*/ 	.word	0x0500000f


	//----- nvinfo : EIATTR_COOP_GROUP_INSTR_OFFSETS
	.align		4
.L_1215:
        /*0170*/ 	.byte	0x04, 0x28
        /*0172*/ 	.short	(.L_1217 - .L_1216)


	//   ....[0]....
.L_1216:
        /*0174*/ 	.word	0x00000060


	//   ....[1]....
        /*0178*/ 	.word	0x00000130


	//   ....[2]....
        /*017c*/ 	.word	0x00000180


	//   ....[3]....
        /*0180*/ 	.word	0x000003b0


	//   ....[4]....
        /*0184*/ 	.word	0x00000510


	//   ....[5]....
        /*0188*/ 	.word	0x00000630


	//   ....[6]....
        /*018c*/ 	.word	0x00000790


	//   ....[7]....
        /*0190*/ 	.word	0x00001540


	//   ....[8]....
        /*0194*/ 	.word	0x00001f70


	//   ....[9]....
        /*0198*/ 	.word	0x000028e0


	//   ....[10]....
        /*019c*/ 	.word	0x00003be0


	//   ....[11]....
        /*01a0*/ 	.word	0x00003ce0


	//   ....[12]....
        /*01a4*/ 	.word	0x000041a0


	//   ....[13]....
        /*01a8*/ 	.word	0x000041f0


	//   ....[14]....
        /*01ac*/ 	.word	0x00004ff0


	//   ....[15]....
        /*01b0*/ 	.word	0x000064c0


	//   ....[16]....
        /*01b4*/ 	.word	0x00006700


	//   ....[17]....
        /*01b8*/ 	.word	0x000072e0


	//   ....[18]....
        /*01bc*/ 	.word	0x00007390


	//   ....[19]....
        /*01c0*/ 	.word	0x00007c50


	//   ....[20]....
        /*01c4*/ 	.word	0x00007d10


	//   ....[21]....
        /*01c8*/ 	.word	0x00008c80


	//   ....[22]....
        /*01cc*/ 	.word	0x00009e40


	//   ....[23]....
        /*01d0*/ 	.word	0x00009ea0


	//   ....[24]....
        /*01d4*/ 	.word	0x0000a590


	//   ....[25]....
        /*01d8*/ 	.word	0x0000a670


	//   ....[26]....
        /*01dc*/ 	.word	0x0000b820


	//   ....[27]....
        /*01e0*/ 	.word	0x0000c370


	//   ....[28]....
        /*01e4*/ 	.word	0x0000ccf0


	//   ....[29]....
        /*01e8*/ 	.word	0x0000d7f0


	//   ....[30]....
        /*01ec*/ 	.word	0x0000d810


	//   ....[31]....
        /*01f0*/ 	.word	0x0000e260


	//   ....[32]....
        /*01f4*/ 	.word	0x0000e2e0


	//   ....[33]....
        /*01f8*/ 	.word	0x0000f230


	//   ....[34]....
        /*01fc*/ 	.word	0x0000f340


	//   ....[35]....
        /*0200*/ 	.word	0x0000f3a0


	//   ....[36]....
        /*0204*/ 	.word	0x0000f4b0


	//   ....[37]....
        /*0208*/ 	.word	0x0000f4c0


	//   ....[38]....
        /*020c*/ 	.word	0x000103a0


	//   ....[39]....
        /*0210*/ 	.word	0x000103e0


	//   ....[40]....
        /*0214*/ 	.word	0x00010420


	//   ....[41]....
        /*0218*/ 	.word	0x00010460


	//   ....[42]....
        /*021c*/ 	.word	0x00010480


	//   ....[43]....
        /*0220*/ 	.word	0x000104b0


	//   ....[44]....
        /*0224*/ 	.word	0x00010990


	//   ....[45]....
        /*0228*/ 	.word	0x000109a0


	//   ....[46]....
        /*022c*/ 	.word	0x00011280


	//   ....[47]....
        /*0230*/ 	.word	0x00012140


	//   ....[48]....
        /*0234*/ 	.word	0x00012c30


	//   ....[49]....
        /*0238*/ 	.word	0x00012c70


	//   ....[50]....
        /*023c*/ 	.word	0x00012ca0


	//   ....[51]....
        /*0240*/ 	.word	0x00012cc0


	//   ....[52]....
        /*0244*/ 	.word	0x00012cd0


	//   ....[53]....
        /*0248*/ 	.word	0x00012ce0


	//   ....[54]....
        /*024c*/ 	.word	0x00012d00


	//   ....[55]....
        /*0250*/ 	.word	0x00012dc0


	//   ....[56]....
        /*0254*/ 	.word	0x00012ec0


	//   ....[57]....
        /*0258*/ 	.word	0x00012ed0


	//   ....[58]....
        /*025c*/ 	.word	0x00012f00


	//   ....[59]....
        /*0260*/ 	.word	0x00012f30


	//   ....[60]....
        /*0264*/ 	.word	0x000154a0


	//   ....[61]....
        /*0268*/ 	.word	0x00015ad0


	//   ....[62]....
        /*026c*/ 	.word	0x00015c40


	//   ....[63]....
        /*0270*/ 	.word	0x00015c90


	//   ....[64]....
        /*0274*/ 	.word	0x00015de0


	//   ....[65]....
        /*0278*/ 	.word	0x00015e40


	//   ....[66]....
        /*027c*/ 	.word	0x00015f50


	//   ....[67]....
        /*0280*/ 	.word	0x00015fa0


	//   ....[68]....
        /*0284*/ 	.word	0x000160b0


	//   ....[69]....
        /*0288*/ 	.word	0x00016120


	//   ....[70]....
        /*028c*/ 	.word	0x00016250


	//   ....[71]....
        /*0290*/ 	.word	0x000162a0


	//   ....[72]....
        /*0294*/ 	.word	0x000163b0


	//   ....[73]....
        /*0298*/ 	.word	0x00016400


	//   ....[74]....
        /*029c*/ 	.word	0x000167d0


	//----- nvinfo : EIATTR_REG_RECONFIG
	.align		4
.L_1217:
        /*02a0*/ 	.byte	0x01, 0x54
	.zero		2


	//----- nvinfo : EIATTR_SYSCALL_OFFSETS
	.align		4
        /*02a4*/ 	.byte	0x04, 0x46
        /*02a6*/ 	.short	(.L_1219 - .L_1218)


	//   ....[0]....
.L_1218:
        /*02a8*/ 	.word	0x00001740


	//   ....[1]....
        /*02ac*/ 	.word	0x00011de0


	//   ....[2]....
        /*02b0*/ 	.word	0x00011f20


	//   ....[3]....
        /*02b4*/ 	.word	0x00012010


	//   ....[4]....
        /*02b8*/ 	.word	0x00012790


	//----- nvinfo : EIATTR_MBARRIER_INSTR_OFFSETS
	.align		4
.L_1219:
        /*02bc*/ 	.byte	0x04, 0x39
        /*02be*/ 	.short	(.L_1221 - .L_1220)


	//   ....[0]....
.L_1220:
        /*02c0*/ 	.word	0x00000260
        /*02c4*/ 	.word	0x000000ff
        /*02c8*/ 	.word	0x0002d800
        /*02cc*/ 	.short	0x0100
        /*02ce*/ 	.byte	0x08
	.zero		1


	//   ....[1]....
        /*02d0*/ 	.word	0x00000270
        /*02d4*/ 	.word	0x000000ff
        /*02d8*/ 	.word	0x0002d820
        /*02dc*/ 	.short	0x0100
        /*02de*/ 	.byte	0x08
	.zero		1


	//   ....[2]....
        /*02e0*/ 	.word	0x00000360
        /*02e4*/ 	.word	0x000000ff
        /*02e8*/ 	.word	0x0002d830
        /*02ec*/ 	.short	0x0100
        /*02ee*/ 	.byte	0x08
	.zero		1


	//   ....[3]....
        /*02f0*/ 	.word	0x00000370
        /*02f4*/ 	.word	0x000000ff
        /*02f8*/ 	.word	0x0002d840
        /*02fc*/ 	.short	0x0100
        /*02fe*/ 	.byte	0x08
	.zero		1


	//   ....[4]....
        /*0300*/ 	.word	0x00000380
        /*0304*/ 	.word	0x000000ff
        /*0308*/ 	.word	0x0002d838
        /*030c*/ 	.short	0x0100
        /*030e*/ 	.byte	0x08
	.zero		1


	//   ....[5]....
        /*0310*/ 	.word	0x00000390
        /*0314*/ 	.word	0x000000ff
        /*0318*/ 	.word	0x0002d848
        /*031c*/ 	.short	0x0100
        /*031e*/ 	.byte	0x08
	.zero		1


	//   ....[6]....
        /*0320*/ 	.word	0x000004c0
        /*0324*/ 	.word	0x000000ff
        /*0328*/ 	.word	0x0002d850
        /*032c*/ 	.short	0x0100
        /*032e*/ 	.byte	0x08
	.zero		1


	//   ....[7]....
        /*0330*/ 	.word	0x000004d0
        /*0334*/ 	.word	0x000000ff
        /*0338*/ 	.word	0x0002d860
        /*033c*/ 	.short	0x0100
        /*033e*/ 	.byte	0x08
	.zero		1


	//   ....[8]....
        /*0340*/ 	.word	0x000004e0
        /*0344*/ 	.word	0x000000ff
        /*0348*/ 	.word	0x0002d858
        /*034c*/ 	.short	0x0100
        /*034e*/ 	.byte	0x08
	.zero		1


	//   ....[9]....
        /*0350*/ 	.word	0x000004f0
        /*0354*/ 	.word	0x000000ff
        /*0358*/ 	.word	0x0002d868
        /*035c*/ 	.short	0x0100
        /*035e*/ 	.byte	0x08
	.zero		1


	//   ....[10]....
        /*0360*/ 	.word	0x000005e0
        /*0364*/ 	.word	0x000000ff
        /*0368*/ 	.word	0x0002d870
        /*036c*/ 	.short	0x0100
        /*036e*/ 	.byte	0x06
	.zero		1


	//   ....[11]....
        /*0370*/ 	.word	0x000005f0
        /*0374*/ 	.word	0x000000ff
        /*0378*/ 	.word	0x0002d880
        /*037c*/ 	.short	0x0100
        /*037e*/ 	.byte	0x06
	.zero		1


	//   ....[12]....
        /*0380*/ 	.word	0x00000600
        /*0384*/ 	.word	0x000000ff
        /*0388*/ 	.word	0x0002d878
        /*038c*/ 	.short	0x0100
        /*038e*/ 	.byte	0x06
	.zero		1


	//   ....[13]....
        /*0390*/ 	.word	0x00000610
        /*0394*/ 	.word	0x000000ff
        /*0398*/ 	.word	0x0002d888
        /*039c*/ 	.short	0x0100
        /*039e*/ 	.byte	0x06
	.zero		1


	//   ....[14]....
        /*03a0*/ 	.word	0x00000740
        /*03a4*/ 	.word	0x000000ff
        /*03a8*/ 	.word	0x0002d890
        /*03ac*/ 	.short	0x0100
        /*03ae*/ 	.byte	0x08
	.zero		1


	//   ....[15]....
        /*03b0*/ 	.word	0x00000750
        /*03b4*/ 	.word	0x000000ff
        /*03b8*/ 	.word	0x0002d8a0
        /*03bc*/ 	.short	0x0100
        /*03be*/ 	.byte	0x08
	.zero		1


	//   ....[16]....
        /*03c0*/ 	.word	0x00000760
        /*03c4*/ 	.word	0x000000ff
        /*03c8*/ 	.word	0x0002d898
        /*03cc*/ 	.short	0x0100
        /*03ce*/ 	.byte	0x08
	.zero		1


	//   ....[17]....
        /*03d0*/ 	.word	0x00000770
        /*03d4*/ 	.word	0x000000ff
        /*03d8*/ 	.word	0x0002d8a8
        /*03dc*/ 	.short	0x0100
        /*03de*/ 	.byte	0x08
	.zero		1


	//   ....[18]....
        /*03e0*/ 	.word	0x000008a0
        /*03e4*/ 	.word	0x000000ff
        /*03e8*/ 	.word	0x0002d8b0
        /*03ec*/ 	.short	0x0100
        /*03ee*/ 	.byte	0x08
	.zero		1


	//   ....[19]....
        /*03f0*/ 	.word	0x000008b0
        /*03f4*/ 	.word	0x000000ff
        /*03f8*/ 	.word	0x0002d8c0
        /*03fc*/ 	.short	0x0100
        /*03fe*/ 	.byte	0x08
	.zero		1


	//   ....[20]....
        /*0400*/ 	.word	0x000008c0
        /*0404*/ 	.word	0x000000ff
        /*0408*/ 	.word	0x0002d8b8
        /*040c*/ 	.short	0x0100
        /*040e*/ 	.byte	0x08
	.zero		1


	//   ....[21]....
        /*0410*/ 	.word	0x000008d0
        /*0414*/ 	.word	0x000000ff
        /*0418*/ 	.word	0x0002d8c8
        /*041c*/ 	.short	0x0100
        /*041e*/ 	.byte	0x08
	.zero		1


	//   ....[22]....
        /*0420*/ 	.word	0x00001760
        /*0424*/ 	.word	0x000000ff
        /*0428*/ 	.word	0x0002d800
        /*042c*/ 	.short	0x010a
        /*042e*/ 	.byte	0x24
	.zero		1


	//   ....[23]....
        /*0430*/ 	.word	0x000017e0
        /*0434*/ 	.word	0x000000ff
        /*0438*/ 	.word	0x0002d830
        /*043c*/ 	.short	0x010a
        /*043e*/ 	.byte	0x24
	.zero		1


	//   ....[24]....
        /*0440*/ 	.word	0x00001850
        /*0444*/ 	.word	0x000000ff
        /*0448*/ 	.word	0x0002d830
        /*044c*/ 	.short	0x010a
        /*044e*/ 	.byte	0x24
	.zero		1


	//   ....[25]....
        /*0450*/ 	.word	0x00002260
        /*0454*/ 	.word	0x0000000b
        /*0458*/ 	.word	0x00000000
        /*045c*/ 	.short	0x0101
        /*045e*/ 	.byte	0x3f
	.zero		1


	//   ....[26]....
        /*0460*/ 	.word	0x00005480
        /*0464*/ 	.word	0x000000ff
        /*0468*/ 	.word	0x0002d830
        /*046c*/ 	.short	0x010a
        /*046e*/ 	.byte	0x0a
	.zero		1


	//   ....[27]....
        /*0470*/ 	.word	0x000054c0
        /*0474*/ 	.word	0x000000ff
        /*0478*/ 	.word	0x0002d830
        /*047c*/ 	.short	0x010a
        /*047e*/ 	.byte	0x0a
	.zero		1


	//   ....[28]....
        /*0480*/ 	.word	0x00005760
        /*0484*/ 	.word	0x000000ff
        /*0488*/ 	.word	0x0002d850
        /*048c*/ 	.short	0x010a
        /*048e*/ 	.byte	0x0a
	.zero		1


	//   ....[29]....
        /*0490*/ 	.word	0x000057a0
        /*0494*/ 	.word	0x000000ff
        /*0498*/ 	.word	0x0002d850
        /*049c*/ 	.short	0x010a
        /*049e*/ 	.byte	0x0a
	.zero		1


	//   ....[30]....
        /*04a0*/ 	.word	0x00006560
        /*04a4*/ 	.word	0x00000037
        /*04a8*/ 	.word	0x00000000
        /*04ac*/ 	.short	0x0101
        /*04ae*/ 	.byte	0x3f
	.zero		1


	//   ....[31]....
        /*04b0*/ 	.word	0x00007fc0
        /*04b4*/ 	.word	0x00000020
        /*04b8*/ 	.word	0x00000000
        /*04bc*/ 	.short	0x0101
        /*04be*/ 	.byte	0x3f
	.zero		1


	//   ....[32]....
        /*04c0*/ 	.word	0x000090b0
        /*04c4*/ 	.word	0x000000ff
        /*04c8*/ 	.word	0x0002d830
        /*04cc*/ 	.short	0x010a
        /*04ce*/ 	.byte	0x0e
	.zero		1


	//   ....[33]....
        /*04d0*/ 	.word	0x000090f0
        /*04d4*/ 	.word	0x000000ff
        /*04d8*/ 	.word	0x0002d830
        /*04dc*/ 	.short	0x010a
        /*04de*/ 	.byte	0x0e
	.zero		1


	//   ....[34]....
        /*04e0*/ 	.word	0x000093c0
        /*04e4*/ 	.word	0x000000ff
        /*04e8*/ 	.word	0x0002d850
        /*04ec*/ 	.short	0x010a
        /*04ee*/ 	.byte	0x0e
	.zero		1


	//   ....[35]....
        /*04f0*/ 	.word	0x00009400
        /*04f4*/ 	.word	0x000000ff
        /*04f8*/ 	.word	0x0002d850
        /*04fc*/ 	.short	0x010a
        /*04fe*/ 	.byte	0x0e
	.zero		1


	//   ....[36]....
        /*0500*/ 	.word	0x0000ad00
        /*0504*/ 	.word	0x0000002e
        /*0508*/ 	.word	0x00000000
        /*050c*/ 	.short	0x0101
        /*050e*/ 	.byte	0x3f
	.zero		1


	//   ....[37]....
        /*0510*/ 	.word	0x0000ad80
        /*0514*/ 	.word	0x00000024
        /*0518*/ 	.word	0x00000000
        /*051c*/ 	.short	0x0101
        /*051e*/ 	.byte	0x3f
	.zero		1


	//   ....[38]....
        /*0520*/ 	.word	0x0000bae0
        /*0524*/ 	.word	0x000000ff
        /*0528*/ 	.word	0x0002d830
        /*052c*/ 	.short	0x010a
        /*052e*/ 	.byte	0x0a
	.zero		1


	//   ....[39]....
        /*0530*/ 	.word	0x0000bb20
        /*0534*/ 	.word	0x000000ff
        /*0538*/ 	.word	0x0002d830
        /*053c*/ 	.short	0x010a
        /*053e*/ 	.byte	0x0a
	.zero		1


	//   ....[40]....
        /*0540*/ 	.word	0x0000bdc0
        /*0544*/ 	.word	0x000000ff
        /*0548*/ 	.word	0x0002d850
        /*054c*/ 	.short	0x010a
        /*054e*/ 	.byte	0x0a
	.zero		1


	//   ....[41]....
        /*0550*/ 	.word	0x0000be00
        /*0554*/ 	.word	0x000000ff
        /*0558*/ 	.word	0x0002d850
        /*055c*/ 	.short	0x010a
        /*055e*/ 	.byte	0x0a
	.zero		1


	//   ....[42]....
        /*0560*/ 	.word	0x0000cab0
        /*0564*/ 	.word	0x00000054
        /*0568*/ 	.word	0x00000000
        /*056c*/ 	.short	0x0101
        /*056e*/ 	.byte	0x3f
	.zero		1


	//   ....[43]....
        /*0570*/ 	.word	0x0000e550
        /*0574*/ 	.word	0x0000001a
        /*0578*/ 	.word	0x00000000
        /*057c*/ 	.short	0x0101
        /*057e*/ 	.byte	0x3f
	.zero		1


	//   ....[44]....
        /*0580*/ 	.word	0x0000f2b0
        /*0584*/ 	.word	0x000000ff
        /*0588*/ 	.word	0x0002d850
        /*058c*/ 	.short	0x010a
        /*058e*/ 	.byte	0x09
	.zero		1


	//   ....[45]....
        /*0590*/ 	.word	0x0000f2f0
        /*0594*/ 	.word	0x000000ff
        /*0598*/ 	.word	0x0002d850
        /*059c*/ 	.short	0x010a
        /*059e*/ 	.byte	0x09
	.zero		1


	//   ....[46]....
        /*05a0*/ 	.word	0x0000f8d0
        /*05a4*/ 	.word	0x0000000a
        /*05a8*/ 	.word	0x00000000
        /*05ac*/ 	.short	0x0101
        /*05ae*/ 	.byte	0x3f
	.zero		1


	//   ....[47]....
        /*05b0*/ 	.word	0x000104a0
        /*05b4*/ 	.word	0x000000ff
        /*05b8*/ 	.word	0x00000000
        /*05bc*/ 	.short	0x0101
        /*05be*/ 	.byte	0x04
	.zero		1


	//   ....[48]....
        /*05c0*/ 	.word	0x00012350
        /*05c4*/ 	.word	0x000000ff
        /*05c8*/ 	.word	0x0002d840
        /*05cc*/ 	.short	0x010a
        /*05ce*/ 	.byte	0x26
	.zero		1


	//   ....[49]....
        /*05d0*/ 	.word	0x00013100
        /*05d4*/ 	.word	0x000000ff
        /*05d8*/ 	.word	0x0002d800
        /*05dc*/ 	.short	0x0107
        /*05de*/ 	.byte	0x26
	.zero		1


	//   ....[50]....
        /*05e0*/ 	.word	0x00013140
        /*05e4*/ 	.word	0x000000ff
        /*05e8*/ 	.word	0x0002d800
        /*05ec*/ 	.short	0x0101
        /*05ee*/ 	.byte	0x26
	.zero		1


	//   ....[51]....
        /*05f0*/ 	.word	0x00013170
        /*05f4*/ 	.word	0x000000ff
        /*05f8*/ 	.word	0x0002d820
        /*05fc*/ 	.short	0x010a
        /*05fe*/ 	.byte	0x26
	.zero		1


	//   ....[52]....
        /*0600*/ 	.word	0x00013500
        /*0604*/ 	.word	0x000000ff
        /*0608*/ 	.word	0x0002d848
        /*060c*/ 	.short	0x010a
        /*060e*/ 	.byte	0x26
	.zero		1


	//   ....[53]....
        /*0610*/ 	.word	0x000138d0
        /*0614*/ 	.word	0x000000ff
        /*0618*/ 	.word	0x0002d860
        /*061c*/ 	.short	0x010a
        /*061e*/ 	.byte	0x26
	.zero		1


	//   ....[54]....
        /*0620*/ 	.word	0x00013e60
        /*0624*/ 	.word	0x000000ff
        /*0628*/ 	.word	0x0002d840
        /*062c*/ 	.short	0x010a
        /*062e*/ 	.byte	0x26
	.zero		1


	//   ....[55]....
        /*0630*/ 	.word	0x00014240
        /*0634*/ 	.word	0x000000ff
        /*0638*/ 	.word	0x0002d868
        /*063c*/ 	.short	0x010a
        /*063e*/ 	.byte	0x26
	.zero		1


	//   ....[56]....
        /*0640*/ 	.word	0x00014810
        /*0644*/ 	.word	0x000000ff
        /*0648*/ 	.word	0x0002d848
        /*064c*/ 	.short	0x010a
        /*064e*/ 	.byte	0x26
	.zero		1


	//   ....[57]....
        /*0650*/ 	.word	0x00014bd0
        /*0654*/ 	.word	0x000000ff
        /*0658*/ 	.word	0x0002d860
        /*065c*/ 	.short	0x010a
        /*065e*/ 	.byte	0x26
	.zero		1


	//   ....[58]....
        /*0660*/ 	.word	0x00015010
        /*0664*/ 	.word	0x00000004
        /*0668*/ 	.word	0x0002d860
        /*066c*/ 	.short	0x010a
        /*066e*/ 	.byte	0x3f
	.zero		1


	//   ....[59]....
        /*0670*/ 	.word	0x00015460
        /*0674*/ 	.word	0x00000008
        /*0678*/ 	.word	0x0002d820
        /*067c*/ 	.short	0x010a
        /*067e*/ 	.byte	0x3f
	.zero		1


	//   ....[60]....
        /*0680*/ 	.word	0x000155c0
        /*0684*/ 	.word	0x00000005
        /*0688*/ 	.word	0x00000000
        /*068c*/ 	.short	0x010a
        /*068e*/ 	.byte	0x3f
	.zero		1


	//   ....[61]....
        /*0690*/ 	.word	0x00015630
        /*0694*/ 	.word	0x00000003
        /*0698*/ 	.word	0x00000000
        /*069c*/ 	.short	0x010a
        /*069e*/ 	.byte	0x3f
	.zero		1


	//   ....[62]....
        /*06a0*/ 	.word	0x00015690
        /*06a4*/ 	.word	0x00000005
        /*06a8*/ 	.word	0x00000000
        /*06ac*/ 	.short	0x010a
        /*06ae*/ 	.byte	0x3f
	.zero		1


	//   ....[63]....
        /*06b0*/ 	.word	0x000156c0
        /*06b4*/ 	.word	0x00000003
        /*06b8*/ 	.word	0x00000000
        /*06bc*/ 	.short	0x010a
        /*06be*/ 	.byte	0x3f
	.zero		1


	//   ....[64]....
        /*06c0*/ 	.word	0x00015730
        /*06c4*/ 	.word	0x00000003
        /*06c8*/ 	.word	0x0002d800
        /*06cc*/ 	.short	0x010a
        /*06ce*/ 	.byte	0x3f
	.zero		1


	//   ....[65]....
        /*06d0*/ 	.word	0x00015790
        /*06d4*/ 	.word	0x00000003
        /*06d8*/ 	.word	0x0002d830
        /*06dc*/ 	.short	0x010a
        /*06de*/ 	.byte	0x3f
	.zero		1


	//   ....[66]....
        /*06e0*/ 	.word	0x000157f0
        /*06e4*/ 	.word	0x00000015
        /*06e8*/ 	.word	0x0002d830
        /*06ec*/ 	.short	0x010a
        /*06ee*/ 	.byte	0x3f
	.zero		1


	//   ....[67]....
        /*06f0*/ 	.word	0x00015850
        /*06f4*/ 	.word	0x00000015
        /*06f8*/ 	.word	0x0002d850
        /*06fc*/ 	.short	0x010a
        /*06fe*/ 	.byte	0x3f
	.zero		1


	//   ....[68]....
        /*0700*/ 	.word	0x000158b0
        /*0704*/ 	.word	0x00000018
        /*0708*/ 	.word	0x0002d830
        /*070c*/ 	.short	0x010a
        /*070e*/ 	.byte	0x3f
	.zero		1


	//   ....[69]....
        /*0710*/ 	.word	0x00015910
        /*0714*/ 	.word	0x00000088
        /*0718*/ 	.word	0x0002d850
        /*071c*/ 	.short	0x010a
        /*071e*/ 	.byte	0x3f
	.zero		1


	//   ....[70]....
        /*0720*/ 	.word	0x00015970
        /*0724*/ 	.word	0x00000018
        /*0728*/ 	.word	0x0002d830
        /*072c*/ 	.short	0x010a
        /*072e*/ 	.byte	0x3f
	.zero		1


	//   ....[71]....
        /*0730*/ 	.word	0x000159d0
        /*0734*/ 	.word	0x00000088
        /*0738*/ 	.word	0x0002d850
        /*073c*/ 	.short	0x010a
        /*073e*/ 	.byte	0x3f
	.zero		1


	//   ....[72]....
        /*0740*/ 	.word	0x00015a30
        /*0744*/ 	.word	0x00000003
        /*0748*/ 	.word	0x0002d850
        /*074c*/ 	.short	0x010a
        /*074e*/ 	.byte	0x3f
	.zero		1


	//   ....[73]....
        /*0750*/ 	.word	0x00015b90
        /*0754*/ 	.word	0x00000003
        /*0758*/ 	.word	0x0002d840
        /*075c*/ 	.short	0x010a
        /*075e*/ 	.byte	0x3f
	.zero		1


	//   ....[74]....
        /*0760*/ 	.word	0x00016440
        /*0764*/ 	.word	0x00000005
        /*0768*/ 	.word	0x0002d820
        /*076c*/ 	.short	0x010a
        /*076e*/ 	.byte	0x3f
	.zero		1


	//   ....[75]....
        /*0770*/ 	.word	0x000164a0
        /*0774*/ 	.word	0x00000005
        /*0778*/ 	.word	0x0002d848
        /*077c*/ 	.short	0x010a
        /*077e*/ 	.byte	0x3f
	.zero		1


	//   ....[76]....
        /*0780*/ 	.word	0x00016500
        /*0784*/ 	.word	0x00000005
        /*0788*/ 	.word	0x0002d860
        /*078c*/ 	.short	0x010a
        /*078e*/ 	.byte	0x3f
	.zero		1


	//   ....[77]....
        /*0790*/ 	.word	0x00016560
        /*0794*/ 	.word	0x00000005
        /*0798*/ 	.word	0x0002d840
        /*079c*/ 	.short	0x010a
        /*079e*/ 	.byte	0x3f
	.zero		1


	//   ....[78]....
        /*07a0*/ 	.word	0x000165c0
        /*07a4*/ 	.word	0x00000005
        /*07a8*/ 	.word	0x0002d868
        /*07ac*/ 	.short	0x010a
        /*07ae*/ 	.byte	0x3f
	.zero		1


	//   ....[79]....
        /*07b0*/ 	.word	0x00016620
        /*07b4*/ 	.word	0x00000004
        /*07b8*/ 	.word	0x0002d848
        /*07bc*/ 	.short	0x010a
        /*07be*/ 	.byte	0x3f
	.zero		1


	//   ....[80]....
        /*07c0*/ 	.word	0x00016680
        /*07c4*/ 	.word	0x00000004
        /*07c8*/ 	.word	0x0002d860
        /*07cc*/ 	.short	0x010a
        /*07ce*/ 	.byte	0x3f
	.zero		1


	//   ....[81]....
        /*07d0*/ 	.word	0x000166d0
        /*07d4*/ 	.word	0x00000004
        /*07d8*/ 	.word	0x0002d860
        /*07dc*/ 	.short	0x010a
        /*07de*/ 	.byte	0x3f
	.zero		1


	//   ....[82]....
        /*07e0*/ 	.word	0x00016720
        /*07e4*/ 	.word	0x00000008
        /*07e8*/ 	.word	0x0002d820
        /*07ec*/ 	.short	0x010a
        /*07ee*/ 	.byte	0x3f
	.zero		1


	//   ....[83]....
        /*07f0*/ 	.word	0x00016890
        /*07f4*/ 	.word	0x00000005
        /*07f8*/ 	.word	0x00000000
        /*07fc*/ 	.short	0x010a
        /*07fe*/ 	.byte	0x3f
	.zero		1


	//   ....[84]....
        /*0800*/ 	.word	0x000168e0
        /*0804*/ 	.word	0x00000003
        /*0808*/ 	.word	0x00000000
        /*080c*/ 	.short	0x010a
        /*080e*/ 	.byte	0x3f
	.zero		1


	//   ....[85]....
        /*0810*/ 	.word	0x00016930
        /*0814*/ 	.word	0x00000005
        /*0818*/ 	.word	0x00000000
        /*081c*/ 	.short	0x010a
        /*081e*/ 	.byte	0x3f
	.zero		1


	//----- nvinfo : EIATTR_NUM_MBARRIERS
	.align		4
.L_1221:
        /*0820*/ 	.byte	0x03, 0x38
        /*0822*/ 	.short	0x0016


	//----- nvinfo : EIATTR_EXIT_INSTR_OFFSETS
	.align		4
        /*0824*/ 	.byte	0x04, 0x1c
        /*0826*/ 	.short	(.L_1223 - .L_1222)


	//   ....[0]....
.L_1222:
        /*0828*/ 	.word	0x00015710


	//----- nvinfo : EIATTR_MAX_THREADS
	.align		4
.L_1223:
        /*082c*/ 	.byte	0x04, 0x05
        /*082e*/ 	.short	(.L_1225 - .L_1224)
.L_1224:
        /*0830*/ 	.word	0x00000200
        /*0834*/ 	.word	0x00000001
        /*0838*/ 	.word	0x00000001


	//----- nvinfo : EIATTR_CRS_STACK_SIZE
	.align		4
.L_1225:
        /*083c*/ 	.byte	0x04, 0x1e
        /*083e*/ 	.short	(.L_1227 - .L_1226)
.L_1226:
        /*0840*/ 	.word	0x00000000


	//----- nvinfo : EIATTR_CBANK_PARAM_SIZE
	.align		4
.L_1227:
        /*0844*/ 	.byte	0x03, 0x19
        /*0846*/ 	.short	0x0a70


	//----- nvinfo : EIATTR_PARAM_CBANK
	.align		4
        /*0848*/ 	.byte	0x04, 0x0a
        /*084a*/ 	.short	(.L_1229 - .L_1228)
	.align		4
.L_1228:
        /*084c*/ 	.word	index@(.nv.constant0._ZN7cutlass13device_kernelIN5flash11enable_sm90INS1_16FlashAttnFwdSm90INS1_25CollectiveMainloopFwdSm90ILi2EN4cute5tupleIJNS5_1CILi1EEES8_S8_EEENS6_IJNS7_ILi192EEENS7_ILi128EEENS7_ILi96EEEEEELi96ENS_10bfloat16_tEfNS_4arch4Sm90ELb0ELb1ELb1ELb0ELb0ELb0ELb0ELb0ELb1ELb1ELb1ELb0EEENS1_21CollectiveEpilogueFwdINS6_IJSA_SC_SB_EEES9_SE_SG_Li384ELb0ELb1ELb1ELb0EEENS1_19SingleTileSchedulerILb0ELb1ELb1ELi192EEEEEEEEEvNT_6ParamsE)
        /*0850*/ 	.short	0x0210
        /*0852*/ 	.short	0x0a70


	//----- nvinfo : EIATTR_SW_WAR
	.align		4
.L_1229:
        /*0854*/ 	.byte	0x04, 0x36
        /*0856*/ 	.short	(.L_1231 - .L_1230)
.L_1230:
        /*0858*/ 	.word	0x00000008
.L_1231:


//--------------------- .nv.info._ZN7cutlass13device_kernelIN5flash11enable_sm90INS1_16FlashAttnFwdSm90INS1_25CollectiveMainloopFwdSm90ILi2EN4cute5tupleIJNS5_1CILi1EEES8_S8_EEENS6_IJNS7_ILi192EEENS7_ILi128EEENS7_ILi96EEEEEELi96ENS_10bfloat16_tEfNS_4arch4Sm90ELb0ELb1ELb1ELb1ELb0ELb0ELb0ELb0ELb1ELb1ELb1ELb0EEENS1_21CollectiveEpilogueFwdINS6_IJSA_SC_SB_EEES9_SE_SG_Li384ELb1ELb1ELb1ELb0EEENS1_36VarlenDynamicPersistentTileSchedulerILi192ELi128ELi384ELi128ELb1ELb1ELb1ELb1ELb0ELb1EEEEEEEEEvNT_6ParamsE --------------------------
	.section	.nv.info._ZN7cutlass13device_kernelIN5flash11enable_sm90INS1_16FlashAttnFwdSm90INS1_25CollectiveMainloopFwdSm90ILi2EN4cute5tupleIJNS5_1CILi1EEES8_S8_EEENS6_IJNS7_ILi192EEENS7_ILi128EEENS7_ILi96EEEEEELi96ENS_10bfloat16_tEfNS_4arch4Sm90ELb0ELb1ELb1ELb1ELb0ELb0ELb0ELb0ELb1ELb1ELb1ELb0EEENS1_21CollectiveEpilogueFwdINS6_IJSA_SC_SB_EEES9_SE_SG_Li384ELb1ELb1ELb1ELb0EEENS1_36VarlenDynamicPersistentTileSchedulerILi192ELi128ELi384ELi128ELb1ELb1ELb1ELb1ELb0ELb1EEEEEEEEEvNT_6ParamsE,"",@"SHT_CUDA_INFO"
	.sectionflags	@""
	.align	4


	//----- nvinfo : EIATTR_CUDA_API_VERSION
	.align		4
        /*0000*/ 	.byte	0x04, 0x37
        /*0002*/ 	.short	(.L_1233 - .L_1232)
.L_1232:
        /*0004*/ 	.word	0x00000082


	//----- nvinfo : EIATTR_KPARAM_INFO
	.align		4
.L_1233:
        /*0008*/ 	.byte	0x04, 0x17
        /*000a*/ 	.short	(.L_1235 - .L_1234)
.L_1234:
        /*000c*/ 	.word	0x00000000
        /*0010*/ 	.short	0x0000
        /*0012*/ 	.short	0x0070
        /*0014*/ 	.byte	0x00, 0xf0, 0x01, 0x2a


	//----- nvinfo : EIATTR_SPARSE_MMA_MASK
	.align		4
.L_1235:
        /*0018*/ 	.byte	0x03, 0x50
        /*001a*/ 	.short	0x0000


	//----- nvinfo : EIATTR_MAXREG_COUNT
	.align		4
        /*001c*/ 	.byte	0x03, 0x1b
        /*001e*/ 	.short	0x0080


	//----- nvinfo : EIATTR_NUM_BARRIERS
	.align		4
        /*0020*/ 	.byte	0x02, 0x4c
        /*0022*/ 	.byte	0x10
	.zero		1


	//----- nvinfo : EIATTR_EXTERNS
	.align		4
        /*0024*/ 	.byte	0x04, 0x0f
        /*0026*/ 	.short	(.L_1237 - .L_1236)


	//   ....[0]....
	.align		4
.L_1236:
        /*0028*/ 	.word	index@(__assertfail)


	//----- nvinfo : EIATTR_ANNOTATIONS
	.align		4
.L_1237:
        /*002c*/ 	.byte	0x04, 0x55
        /*002e*/ 	.short	(.L_1239 - .L_1238)


	//   ....[0]....
.L_1238:
        /* <DEDUP_REMOVED lines=29> */


	//----- nvinfo : EIATTR_MERCURY_ISA_VERSION
	.align		4
.L_1239:
        /*01e8*/ 	.byte	0x03, 0x5f
        /*01ea*/ 	.short	0x0101


	//----- nvinfo : EIATTR_UNUSED_LOAD_BYTE_OFFSET
	.align		4
        /*01ec*/ 	.byte	0x04, 0x44
        /*01ee*/ 	.short	(.L_1241 - .L_1240)


	//   ....[0]....
.L_1240:
        /*01f0*/ 	.word	0x00000a50
        /*01f4*/ 	.word	0x0000fff0


	//   ....[1]....
        /*01f8*/ 	.word	0x00010520
        /*01fc*/ 	.word	0x0000fff0


	//----- nvinfo : EIATTR_INT_WARP_WIDE_INSTR_OFFSETS
	.align		4
.L_1241:
        /*0200*/ 	.byte	0x04, 0x31
        /*0202*/ 	.short	(.L_1243 - .L_1242)


	//   ....[0]....
.L_1242:
        /*0204*/ 	.word	0x00000130


	//   ....[1]....
        /*0208*/ 	.word	0x00000170


	//   ....[2]....
        /*020c*/ 	.word	0x000001e0


	//   ....[3]....
        /*0210*/ 	.word	0x00014b30


	//   ....[4]....
        /*0214*/ 	.word	0x00014bc0


	//   ....[5]....
        /*0218*/ 	.word	0x000186f0


	//   ....[6]....
        /*021c*/ 	.word	0x00018780


	//----- nvinfo : EIATTR_COOP_GROUP_MASK_REGIDS
	.align		4
.L_1243:
        /*0220*/ 	.byte	0x04, 0x29
        /*0222*/ 	.short	(.L_1245 - .L_1244)


	//   ....[0]....
.L_1244:
        /*0224*/ 	.word	0xffffffff


	//   ....[1]....
        /*0228*/ 	.word	0xffffffff


	//   ....[2]....
        /*022c*/ 	.word	0xffffffff


	//   ....[3]....
        /*0230*/ 	.word	0xffffffff


	//   ....[4]....
        /*0234*/ 	.word	0xffffffff


	//   ....[5]....
        /*0238*/ 	.word	0xffffffff


	//   ....[6]....
        /*023c*/ 	.word	0xffffffff


	//   ....[7]....
        /*0240*/ 	.word	0xffffffff


	//   ....[8]....
        /*0244*/ 	.word	0xffffffff


	//   ....[9]....
        /*0248*/ 	.word	0xffffffff


	//   ....[10]....
        /*024c*/ 	.word	0xffffffff


	//   ....[11]....
        /*0250*/ 	.word	0xffffffff


	//   ....[12]....
        /*0254*/ 	.word	0xffffffff


	//   ....[13]....
        /*0258*/ 	.word	0xffffffff


	//   ....[14]....
        /*025c*/ 	.word	0xffffffff


	//   ....[15]....
        /*0260*/ 	.word	0xffffffff


	//   ....[16]....
        /*0264*/ 	.word	0xffffffff


	//   ....[17]....
        /*0268*/ 	.word	0xffffffff


	//   ....[18]....
        /*026c*/ 	.word	0xffffffff


	//   ....[19]....
        /*0270*/ 	.word	0xffffffff


	//   ....[20]....
        /*0274*/ 	.word	0xffffffff


	//   ....[21]....
        /*0278*/ 	.word	0xffffffff


	//   ....[22]....
        /*027c*/ 	.word	0xffffffff


	//   ....[23]....
        /*0280*/ 	.word	0xffffffff


	//   ....[24]....
        /*0284*/ 	.word	0xffffffff


	//   ....[25]....
        /*0288*/ 	.word	0xffffffff


	//   ....[26]....
        /*028c*/ 	.word	0xffffffff


	//   ....[27]....
        /*0290*/ 	.word	0xffffffff


	//   ....[28]....
        /*0294*/ 	.word	0xffffffff


	//   ....[29]....
        /*0298*/ 	.word	0xffffffff


	//   ....[30]....
        /*029c*/ 	.word	0xffffffff


	//   ....[31]....
        /*02a0*/ 	.word	0xffffffff


	//   ....[32]....
        /*02a4*/ 	.word	0xffffffff


	//   ....[33]....
        /*02a8*/ 	.word	0xffffffff


	//   ....[34]....
        /*02ac*/ 	.word	0xffffffff


	//   ....[35]....
        /*02b0*/ 	.word	0xffffffff


	//   ....[36]....
        /*02b4*/ 	.word	0xffffffff


	//   ....[37]....
        /*02b8*/ 	.word	0xffffffff


	//   ....[38]....
        /*02bc*/ 	.word	0xffffffff


	//   ....[39]....
        /*02c0*/ 	.word	0xffffffff


	//   ....[40]....
        /*02c4*/ 	.word	0xffffffff


	//   ....[41]....
        /*02c8*/ 	.word	0xffffffff


	//   ....[42]....
        /*02cc*/ 	.word	0xffffffff


	//   ....[43]....
        /*02d0*/ 	.word	0xffffffff


	//   ....[44]....
        /*02d4*/ 	.word	0xffffffff


	//   ....[45]....
        /*02d8*/ 	.word	0xffffffff


	//   ....[46]....
        /*02dc*/ 	.word	0xffffffff


	//   ....[47]....
        /*02e0*/ 	.word	0xffffffff


	//   ....[48]....
        /*02e4*/ 	.word	0xffffffff


	//   ....[49]....
        /*02e8*/ 	.word	0xffffffff


	//   ....[50]....
        /*02ec*/ 	.word	0xffffffff


	//   ....[51]....
        /*02f0*/ 	.word	0xffffffff


	//   ....[52]....
        /*02f4*/ 	.word	0xffffffff


	//   ....[53]....
        /*02f8*/ 	.word	0xffffffff


	//   ....[54]....
        /*02fc*/ 	.word	0xffffffff


	//   ....[55]....
        /*0300*/ 	.word	0xffffffff


	//   ....[56]....
        /*0304*/ 	.word	0xffffffff


	//   ....[57]....
        /*0308*/ 	.word	0xffffffff


	//   ....[58]....
        /*030c*/ 	.word	0xffffffff


	//   ....[59]....
        /*0310*/ 	.word	0xffffffff


	//   ....[60]....
        /*0314*/ 	.word	0xffffffff


	//   ....[61]....
        /*0318*/ 	.word	0xffffffff


	//   ....[62]....
        /*031c*/ 	.word	0xffffffff


	//   ....[63]....
        /*0320*/ 	.word	0xffffffff


	//   ....[64]....
        /*0324*/ 	.word	0xffffffff


	//   ....[65]....
        /*0328*/ 	.word	0xffffffff


	//   ....[66]....
        /*032c*/ 	.word	0xffffffff


	//   ....[67]....
        /*0330*/ 	.word	0xffffffff


	//   ....[68]....
        /*0334*/ 	.word	0xffffffff


	//   ....[69]....
        /*0338*/ 	.word	0xffffffff


	//   ....[70]....
        /*033c*/ 	.word	0xffffffff


	//   ....[71]....
        /*0340*/ 	.word	0xffffffff


	//   ....[72]....
        /*0344*/ 	.word	0xffffffff


	//   ....[73]....
        /*0348*/ 	.word	0xffffffff


	//   ....[74]....
        /*034c*/ 	.word	0xffffffff


	//   ....[75]....
        /*0350*/ 	.word	0xffffffff


	//   ....[76]....
        /*0354*/ 	.word	0xffffffff


	//   ....[77]....
        /*0358*/ 	.word	0xffffffff


	//   ....[78]....
        /*035c*/ 	.word	0xffffffff


	//   ....[79]....
        /*0360*/ 	.word	0xffffffff


	//   ....[80]....
        /*0364*/ 	.word	0xffffffff


	//   ....[81]....
        /*0368*/ 	.word	0xffffffff


	//   ....[82]....
        /*036c*/ 	.word	0xffffffff


	//   ....[83]....
        /*0370*/ 	.word	0xffffffff


	//   ....[84]....
        /*0374*/ 	.word	0xffffffff


	//   ....[85]....
        /*0378*/ 	.word	0xffffffff


	//   ....[86]....
        /*037c*/ 	.word	0xffffffff


	//   ....[87]....
        /*0380*/ 	.word	0xffffffff


	//   ....[88]....
        /*0384*/ 	.word	0xffffffff


	//   ....[89]....
        /*0388*/ 	.word	0xffffffff


	//   ....[90]....
        /*038c*/ 	.word	0xffffffff


	//   ....[91]....
        /*0390*/ 	.word	0xffffffff


	//   ....[92]....
        /*0394*/ 	.word	0xffffffff


	//   ....[93]....
        /*0398*/ 	.word	0xffffffff


	//   ....[94]....
        /*039c*/ 	.word	0xffffffff


	//   ....[95]....
        /*03a0*/ 	.word	0xffffffff


	//   ....[96]....
        /*03a4*/ 	.word	0xffffffff


	//   ....[97]....
        /*03a8*/ 	.word	0xffffffff


	//   ....[98]....
        /*03ac*/ 	.word	0xffffffff


	//   ....[99]....
        /*03b0*/ 	.word	0xffffffff


	//   ....[100]....
        /*03b4*/ 	.word	0xffffffff


	//   ....[101]....
        /*03b8*/ 	.word	0xffffffff


	//   ....[102]....
        /*03bc*/ 	.word	0xffffffff


	//   ....[103]....
        /*03c0*/ 	.word	0x0500000f


	//   ....[104]....
        /*03c4*/ 	.word	0x0500000f


	//   ....[105]....
        /*03c8*/ 	.word	0x0500000f


	//   ....[106]....
        /*03cc*/ 	.word	0x0500000f


	//   ....[107]....
        /*03d0*/ 	.word	0x0500000f


	//   ....[108]....
        /*03d4*/ 	.word	0x0500000f


	//   ....[109]....
        /*03d8*/ 	.word	0x0500000f


	//   ....[110]....
        /*03dc*/ 	.word	0x0500000f


	//   ....[111]....
        /*03e0*/ 	.word	0x0500000f


	//   ....[112]....
        /*03e4*/ 	.word	0x0500000f


	//   ....[113]....
        /*03e8*/ 	.word	0x0500000f


	//   ....[114]....
        /*03ec*/ 	.word	0x0500000f


	//   ....[115]....
        /*03f0*/ 	.word	0x0500000f


	//   ....[116]....
        /*03f4*/ 	.word	0x0500000f


	//   ....[117]....
        /*03f8*/ 	.word	0x0500000f


	//   ....[118]....
        /*03fc*/ 	.word	0x0500000f


	//   ....[119]....
        /*0400*/ 	.word	0x0500000f


	//   ....[120]....
        /*0404*/ 	.word	0x0500000f


	//   ....[121]....
        /*0408*/ 	.word	0x0500000f


	//   ....[122]....
        /*040c*/ 	.word	0x0500000f


	//   ....[123]....
        /*0410*/ 	.word	0x0500000f


	//   ....[124]....
        /*0414*/ 	.word	0x0500000f


	//   ....[125]....
        /*0418*/ 	.word	0x0500000f


	//   ....[126]....
        /*041c*/ 	.word	0x0500000f


	//   ....[127]....
        /*0420*/ 	.word	0x0500000f


	//   ....[128]....
        /*0424*/ 	.word	0x0500000f


	//   ....[129]....
        /*0428*/ 	.word	0x0500000f


	//   ....[130]....
        /*042c*/ 	.word	0x0500000f


	//   ....[131]....
        /*0430*/ 	.word	0x0500000f


	//   ....[132]....
        /*0434*/ 	.word	0x0500000f


	//   ....[133]....
        /*0438*/ 	.word	0x0500000f


	//   ....[134]....
        /*043c*/ 	.word	0x0500000f


	//----- nvinfo : EIATTR_COOP_GROUP_INSTR_OFFSETS
	.align		4
.L_1245:
        /*0440*/ 	.byte	0x04, 0x28
        /*0442*/ 	.short	(.L_1247 - .L_1246)


	//   ....[0]....
.L_1246:
        /*0444*/ 	.word	0x00000070


	//   ....[1]....
        /*0448*/ 	.word	0x00000140


	//   ....[2]....
        /*044c*/ 	.word	0x00000190


	//   ....[3]....
        /*0450*/ 	.word	0x000003c0


	//   ....[4]....
        /*0454*/ 	.word	0x00000520


	//   ....[5]....
        /*0458*/ 	.word	0x00000640


	//   ....[6]....
        /*045c*/ 	.word	0x000007a0


	//   ....[7]....
        /*0460*/ 	.word	0x00001ef0


	//   ....[8]....
        /*0464*/ 	.word	0x00002a10


	//   ....[9]....
        /*0468*/ 	.word	0x000030e0


	//   ....[10]....
        /*046c*/ 	.word	0x00004590


	//   ....[11]....
        /*0470*/ 	.word	0x00004630


	//   ....[12]....
        /*0474*/ 	.word	0x00004d90


	//   ....[13]....
        /*0478*/ 	.word	0x00004e00


	//   ....[14]....
        /*047c*/ 	.word	0x000059d0


	//   ....[15]....
        /*0480*/ 	.word	0x00006df0


	//   ....[16]....
        /*0484*/ 	.word	0x000070b0


	//   ....[17]....
        /*0488*/ 	.word	0x00007c90


	//   ....[18]....
        /*048c*/ 	.word	0x00007d90


	//   ....[19]....
        /*0490*/ 	.word	0x00008820


	//   ....[20]....
        /*0494*/ 	.word	0x00008890


	//   ....[21]....
        /*0498*/ 	.word	0x00009620


	//   ....[22]....
        /*049c*/ 	.word	0x0000a6e0


	//   ....[23]....
        /*04a0*/ 	.word	0x0000a750


	//   ....[24]....
        /*04a4*/ 	.word	0x0000b010


	//   ....[25]....
        /*04a8*/ 	.word	0x0000b070


	//   ....[26]....
        /*04ac*/ 	.word	0x0000c190


	//   ....[27]....
        /*04b0*/ 	.word	0x0000d2b0


	//   ....[28]....
        /*04b4*/ 	.word	0x0000d560


	//   ....[29]....
        /*04b8*/ 	.word	0x0000e130


	//   ....[30]....
        /*04bc*/ 	.word	0x0000e230


	//   ....[31]....
        /*04c0*/ 	.word	0x0000ed60


	//   ....[32]....
        /*04c4*/ 	.word	0x0000ed80


	//   ....[33]....
        /*04c8*/ 	.word	0x0000fac0


	//   ....[34]....
        /*04cc*/ 	.word	0x0000fbd0


	//   ....[35]....
        /*04d0*/ 	.word	0x0000fc30


	//   ....[36]....
        /*04d4*/ 	.word	0x0000fd40


	//   ....[37]....
        /*04d8*/ 	.word	0x0000fd60


	//   ....[38]....
        /*04dc*/ 	.word	0x00010f50


	//   ....[39]....
        /*04e0*/ 	.word	0x00010f60


	//   ....[40]....
        /*04e4*/ 	.word	0x00010f70


	//   ....[41]....
        /*04e8*/ 	.word	0x00010f80


	//   ....[42]....
        /*04ec*/ 	.word	0x00011590


	//   ....[43]....
        /*04f0*/ 	.word	0x000115b0


	//   ....[44]....
        /*04f4*/ 	.word	0x000116e0


	//   ....[45]....
        /*04f8*/ 	.word	0x00011700


	//   ....[46]....
        /*04fc*/ 	.word	0x00011b80


	//   ....[47]....
        /*0500*/ 	.word	0x00011b90


	//   ....[48]....
        /*0504*/ 	.word	0x00011ee0


	//   ....[49]....
        /*0508*/ 	.word	0x00011ef0


	//   ....[50]....
        /*050c*/ 	.word	0x00012b30


	//   ....[51]....
        /*0510*/ 	.word	0x00012b40


	//   ....[52]....
        /*0514*/ 	.word	0x00012c40


	//   ....[53]....
        /*0518*/ 	.word	0x00012c60


	//   ....[54]....
        /*051c*/ 	.word	0x00012df0


	//   ....[55]....
        /*0520*/ 	.word	0x00013010


	//   ....[56]....
        /*0524*/ 	.word	0x00013040


	//   ....[57]....
        /*0528*/ 	.word	0x00013070


	//   ....[58]....
        /*052c*/ 	.word	0x000130a0


	//   ....[59]....
        /*0530*/ 	.word	0x000130d0


	//   ....[60]....
        /*0534*/ 	.word	0x00013100


	//   ....[61]....
        /*0538*/ 	.word	0x00013290


	//   ....[62]....
        /*053c*/ 	.word	0x000132c0


	//   ....[63]....
        /*0540*/ 	.word	0x000132f0


	//   ....[64]....
        /*0544*/ 	.word	0x00013320


	//   ....[65]....
        /*0548*/ 	.word	0x00013350


	//   ....[66]....
        /*054c*/ 	.word	0x00013380


	//   ....[67]....
        /*0550*/ 	.word	0x00013410


	//   ....[68]....
        /*0554*/ 	.word	0x00013440


	//   ....[69]....
        /*0558*/ 	.word	0x00013450


	//   ....[70]....
        /*055c*/ 	.word	0x00013490


	//   ....[71]....
        /*0560*/ 	.word	0x000150b0


	//   ....[72]....
        /*0564*/ 	.word	0x00015d60


	//   ....[73]....
        /*0568*/ 	.word	0x00015d80


	//   ....[74]....
        /*056c*/ 	.word	0x00015e50


	//   ....[75]....
        /*0570*/ 	.word	0x00015e70


	//   ....[76]....
        /*0574*/ 	.word	0x00015f10


	//   ....[77]....
        /*0578*/ 	.word	0x00015f30


	//   ....[78]....
        /*057c*/ 	.word	0x00015f40


	//   ....[79]....
        /*0580*/ 	.word	0x00015fd0


	//   ....[80]....
        /*0584*/ 	.word	0x00016020


	//   ....[81]....
        /*0588*/ 	.word	0x00016030


	//   ....[82]....
        /*058c*/ 	.word	0x00016060


	//   ....[83]....
        /*0590*/ 	.word	0x00016130


	//   ....[84]....
        /*0594*/ 	.word	0x00018e70


	//   ....[85]....
        /*0598*/ 	.word	0x00018ea0


	//   ....[86]....
        /*059c*/ 	.word	0x00018f00


	//   ....[87]....
        /*05a0*/ 	.word	0x00018f30


	//   ....[88]....
        /*05a4*/ 	.word	0x00018f60


	//   ....[89]....
        /*05a8*/ 	.word	0x00018f90


	//   ....[90]....
        /*05ac*/ 	.word	0x00018fc0


	//   ....[91]....
        /*05b0*/ 	.word	0x00018ff0


	//   ....[92]....
        /*05b4*/ 	.word	0x00019190


	//   ....[93]....
        /*05b8*/ 	.word	0x000191c0


	//   ....[94]....
        /*05bc*/ 	.word	0x000191f0


	//   ....[95]....
        /*05c0*/ 	.word	0x00019220


	//   ....[96]....
        /*05c4*/ 	.word	0x00019250


	//   ....[97]....
        /*05c8*/ 	.word	0x00019280


	//   ....[98]....
        /*05cc*/ 	.word	0x00019340


	//   ....[99]....
        /*05d0*/ 	.word	0x00019360


	//   ....[100]....
        /*05d4*/ 	.word	0x00019380


	//   ....[101]....
        /*05d8*/ 	.word	0x000193e0


	//   ....[102]....
        /*05dc*/ 	.word	0x00019e00


	//   ....[103]....
        /*05e0*/ 	.word	0x0001a460


	//   ....[104]....
        /*05e4*/ 	.word	0x0001a640


	//   ....[105]....
        /*05e8*/ 	.word	0x0001a690


	//   ....[106]....
        /*05ec*/ 	.word	0x0001a6f0


	//   ....[107]....
        /*05f0*/ 	.word	0x0001a800


	//   ....[108]....
        /*05f4*/ 	.word	0x0001a860


	//   ....[109]....
        /*05f8*/ 	.word	0x0001a980


	//   ....[110]....
        /*05fc*/ 	.word	0x0001a9e0


	//   ....[111]....
        /*0600*/ 	.word	0x0001aa80


	//   ....[112]....
        /*0604*/ 	.word	0x0001ab50


	//   ....[113]....
        /*0608*/ 	.word	0x0001ac50


	//   ....[114]....
        /*060c*/ 	.word	0x0001acd0


	//   ....[115]....
        /*0610*/ 	.word	0x0001adc0


	//   ....[116]....
        /*0614*/ 	.word	0x0001b0e0


	//   ....[117]....
        /*0618*/ 	.word	0x0001b180


	//   ....[118]....
        /*061c*/ 	.word	0x0001b2f0


	//   ....[119]....
        /*0620*/ 	.word	0x0001b360


	//   ....[120]....
        /*0624*/ 	.word	0x0001b3d0


	//   ....[121]....
        /*0628*/ 	.word	0x0001b440


	//   ....[122]....
        /*062c*/ 	.word	0x0001b4b0


	//   ....[123]....
        /*0630*/ 	.word	0x0001b530


	//   ....[124]....
        /*0634*/ 	.word	0x0001b5b0


	//   ....[125]....
        /*0638*/ 	.word	0x0001b640


	//   ....[126]....
        /*063c*/ 	.word	0x0001b6b0


	//   ....[127]....
        /*0640*/ 	.word	0x0001b720


	//   ....[128]....
        /*0644*/ 	.word	0x0001b790


	//   ....[129]....
        /*0648*/ 	.word	0x0001b810


	//   ....[130]....
        /*064c*/ 	.word	0x0001b880


	//   ....[131]....
        /*0650*/ 	.word	0x0001b930


	//   ....[132]....
        /*0654*/ 	.word	0x0001b980


	//   ....[133]....
        /*0658*/ 	.word	0x0001ba10


	//   ....[134]....
        /*065c*/ 	.word	0x0001bb40


	//----- nvinfo : EIATTR_REG_RECONFIG
	.align		4
.L_1247:
        /*0660*/ 	.byte	0x01, 0x54
	.zero		2


	//----- nvinfo : EIATTR_SYSCALL_OFFSETS
	.align		4
        /*0664*/ 	.byte	0x04, 0x46
        /*0666*/ 	.short	(.L_1249 - .L_1248)


	//   ....[0]....
.L_1248:
        /*0668*/ 	.word	0x000020e0


	//   ....[1]....
        /*066c*/ 	.word	0x00014d20


	//   ....[2]....
        /*0670*/ 	.word	0x00014e70


	//   ....[3]....
        /*0674*/ 	.word	0x00014f60


	//   ....[4]....
        /*0678*/ 	.word	0x00015810


	//----- nvinfo : EIATTR_MBARRIER_INSTR_OFFSETS
	.align		4
.L_1249:
        /*067c*/ 	.byte	0x04, 0x39
        /*067e*/ 	.short	(.L_1251 - .L_1250)


	//   ....[0]....
.L_1250:
        /*0680*/ 	.word	0x00000270
        /*0684*/ 	.word	0x000000ff
        /*0688*/ 	.word	0x0002d800
        /*068c*/ 	.short	0x0100
        /*068e*/ 	.byte	0x08
	.zero		1


	//   ....[1]....
        /*0690*/ 	.word	0x00000280
        /*0694*/ 	.word	0x000000ff
        /*0698*/ 	.word	0x0002d820
        /*069c*/ 	.short	0x0100
        /*069e*/ 	.byte	0x08
	.zero		1


	//   ....[2]....
        /*06a0*/ 	.word	0x00000370
        /*06a4*/ 	.word	0x000000ff
        /*06a8*/ 	.word	0x0002d830
        /*06ac*/ 	.short	0x0100
        /*06ae*/ 	.byte	0x08
	.zero		1


	//   ....[3]....
        /*06b0*/ 	.word	0x00000380
        /*06b4*/ 	.word	0x000000ff
        /*06b8*/ 	.word	0x0002d840
        /*06bc*/ 	.short	0x0100
        /*06be*/ 	.byte	0x08
	.zero		1


	//   ....[4]....
        /*06c0*/ 	.word	0x00000390
        /*06c4*/ 	.word	0x000000ff
        /*06c8*/ 	.word	0x0002d838
        /*06cc*/ 	.short	0x0100
        /*06ce*/ 	.byte	0x08
	.zero		1


	//   ....[5]....
        /*06d0*/ 	.word	0x000003a0
        /*06d4*/ 	.word	0x000000ff
        /*06d8*/ 	.word	0x0002d848
        /*06dc*/ 	.short	0x0100
        /*06de*/ 	.byte	0x08
	.zero		1


	//   ....[6]....
        /*06e0*/ 	.word	0x000004d0
        /*06e4*/ 	.word	0x000000ff
        /*06e8*/ 	.word	0x0002d850
        /*06ec*/ 	.short	0x0100
        /*06ee*/ 	.byte	0x08
	.zero		1


	//   ....[7]....
        /*06f0*/ 	.word	0x000004e0
        /*06f4*/ 	.word	0x000000ff
        /*06f8*/ 	.word	0x0002d860
        /*06fc*/ 	.short	0x0100
        /*06fe*/ 	.byte	0x08
	.zero		1


	//   ....[8]....
        /*0700*/ 	.word	0x000004f0
        /*0704*/ 	.word	0x000000ff
        /*0708*/ 	.word	0x0002d858
        /*070c*/ 	.short	0x0100
        /*070e*/ 	.byte	0x08
	.zero		1


	//   ....[9]....
        /*0710*/ 	.word	0x00000500
        /*0714*/ 	.word	0x000000ff
        /*0718*/ 	.word	0x0002d868
        /*071c*/ 	.short	0x0100
        /*071e*/ 	.byte	0x08
	.zero		1


	//   ....[10]....
        /*0720*/ 	.word	0x000005f0
        /*0724*/ 	.word	0x000000ff
        /*0728*/ 	.word	0x0002d870
        /*072c*/ 	.short	0x0100
        /*072e*/ 	.byte	0x06
	.zero		1


	//   ....[11]....
        /*0730*/ 	.word	0x00000600
        /*0734*/ 	.word	0x000000ff
        /*0738*/ 	.word	0x0002d880
        /*073c*/ 	.short	0x0100
        /*073e*/ 	.byte	0x06
	.zero		1


	//   ....[12]....
        /*0740*/ 	.word	0x00000610
        /*0744*/ 	.word	0x000000ff
        /*0748*/ 	.word	0x0002d878
        /*074c*/ 	.short	0x0100
        /*074e*/ 	.byte	0x06
	.zero		1


	//   ....[13]....
        /*0750*/ 	.word	0x00000620
        /*0754*/ 	.word	0x000000ff
        /*0758*/ 	.word	0x0002d888
        /*075c*/ 	.short	0x0100
        /*075e*/ 	.byte	0x06
	.zero		1


	//   ....[14]....
        /*0760*/ 	.word	0x00000750
        /*0764*/ 	.word	0x000000ff
        /*0768*/ 	.word	0x0002d890
        /*076c*/ 	.short	0x0100
        /*076e*/ 	.byte	0x08
	.zero		1


	//   ....[15]....
        /*0770*/ 	.word	0x00000760
        /*0774*/ 	.word	0x000000ff
        /*0778*/ 	.word	0x0002d8a0
        /*077c*/ 	.short	0x0100
        /*077e*/ 	.byte	0x08
	.zero		1


	//   ....[16]....
        /*0780*/ 	.word	0x00000770
        /*0784*/ 	.word	0x000000ff
        /*0788*/ 	.word	0x0002d898
        /*078c*/ 	.short	0x0100
        /*078e*/ 	.byte	0x08
	.zero		1


	//   ....[17]....
        /*0790*/ 	.word	0x00000780
        /*0794*/ 	.word	0x000000ff
        /*0798*/ 	.word	0x0002d8a8
        /*079c*/ 	.short	0x0100
        /*079e*/ 	.byte	0x08
	.zero		1


	//   ....[18]....
        /*07a0*/ 	.word	0x000008b0
        /*07a4*/ 	.word	0x000000ff
        /*07a8*/ 	.word	0x0002d8b0
        /*07ac*/ 	.short	0x0100
        /*07ae*/ 	.byte	0x08
	.zero		1


	//   ....[19]....
        /*07b0*/ 	.word	0x000008c0
        /*07b4*/ 	.word	0x000000ff
        /*07b8*/ 	.word	0x0002d8c0
        /*07bc*/ 	.short	0x0100
        /*07be*/ 	.byte	0x08
	.zero		1


	//   ....[20]....
        /*07c0*/ 	.word	0x000008d0
        /*07c4*/ 	.word	0x000000ff
        /*07c8*/ 	.word	0x0002d8b8
        /*07cc*/ 	.short	0x0100
        /*07ce*/ 	.byte	0x08
	.zero		1


	//   ....[21]....
        /*07d0*/ 	.word	0x000008e0
        /*07d4*/ 	.word	0x000000ff
        /*07d8*/ 	.word	0x0002d8c8
        /*07dc*/ 	.short	0x0100
        /*07de*/ 	.byte	0x08
	.zero		1


	//   ....[22]....
        /*07e0*/ 	.word	0x00002160
        /*07e4*/ 	.word	0x000000ff
        /*07e8*/ 	.word	0x0002d800
        /*07ec*/ 	.short	0x010a
        /*07ee*/ 	.byte	0x2a
	.zero		1


	//   ....[23]....
        /*07f0*/ 	.word	0x000021e0
        /*07f4*/ 	.word	0x0000005a
        /*07f8*/ 	.word	0x0002d830
        /*07fc*/ 	.short	0x010a
        /*07fe*/ 	.byte	0x3f
	.zero		1


	//   ....[24]....
        /*0800*/ 	.word	0x00002240
        /*0804*/ 	.word	0x0000005a
        /*0808*/ 	.word	0x0002d830
        /*080c*/ 	.short	0x010a
        /*080e*/ 	.byte	0x3f
	.zero		1


	//   ....[25]....
        /*0810*/ 	.word	0x00002a90
        /*0814*/ 	.word	0x0000005a
        /*0818*/ 	.word	0x00000000
        /*081c*/ 	.short	0x0101
        /*081e*/ 	.byte	0x3f
	.zero		1


	//   ....[26]....
        /*0820*/ 	.word	0x00005e00
        /*0824*/ 	.word	0x000000ff
        /*0828*/ 	.word	0x0002d830
        /*082c*/ 	.short	0x010a
        /*082e*/ 	.byte	0x06
	.zero		1


	//   ....[27]....
        /*0830*/ 	.word	0x00005e40
        /*0834*/ 	.word	0x000000ff
        /*0838*/ 	.word	0x0002d830
        /*083c*/ 	.short	0x010a
        /*083e*/ 	.byte	0x06
	.zero		1


	//   ....[28]....
        /*0840*/ 	.word	0x000060e0
        /*0844*/ 	.word	0x000000ff
        /*0848*/ 	.word	0x0002d850
        /*084c*/ 	.short	0x010a
        /*084e*/ 	.byte	0x06
	.zero		1


	//   ....[29]....
        /*0850*/ 	.word	0x00006120
        /*0854*/ 	.word	0x000000ff
        /*0858*/ 	.word	0x0002d850
        /*085c*/ 	.short	0x010a
        /*085e*/ 	.byte	0x06
	.zero		1


	//   ....[30]....
        /*0860*/ 	.word	0x00006eb0
        /*0864*/ 	.word	0x0000002a
        /*0868*/ 	.word	0x00000000
        /*086c*/ 	.short	0x0101
        /*086e*/ 	.byte	0x3f
	.zero		1


	//   ....[31]....
        /*0870*/ 	.word	0x00008aa0
        /*0874*/ 	.word	0x00000005
        /*0878*/ 	.word	0x00000000
        /*087c*/ 	.short	0x0101
        /*087e*/ 	.byte	0x3f
	.zero		1


	//   ....[32]....
        /*0880*/ 	.word	0x00009a30
        /*0884*/ 	.word	0x000000ff
        /*0888*/ 	.word	0x0002d830
        /*088c*/ 	.short	0x010a
        /*088e*/ 	.byte	0x06
	.zero		1


	//   ....[33]....
        /*0890*/ 	.word	0x00009a70
        /*0894*/ 	.word	0x000000ff
        /*0898*/ 	.word	0x0002d830
        /*089c*/ 	.short	0x010a
        /*089e*/ 	.byte	0x06
	.zero		1


	//   ....[34]....
        /*08a0*/ 	.word	0x00009d10
        /*08a4*/ 	.word	0x000000ff
        /*08a8*/ 	.word	0x0002d850
        /*08ac*/ 	.short	0x010a
        /*08ae*/ 	.byte	0x06
	.zero		1


	//   ....[35]....
        /*08b0*/ 	.word	0x00009d50
        /*08b4*/ 	.word	0x000000ff
        /*08b8*/ 	.word	0x0002d850
        /*08bc*/ 	.short	0x010a
        /*08be*/ 	.byte	0x06
	.zero		1


	//   ....[36]....
        /*08c0*/ 	.word	0x0000b610
        /*08c4*/ 	.word	0x0000001a
        /*08c8*/ 	.word	0x00000000
        /*08cc*/ 	.short	0x0101
        /*08ce*/ 	.byte	0x3f
	.zero		1


	//   ....[37]....
        /*08d0*/ 	.word	0x0000b7c0
        /*08d4*/ 	.word	0x0000001a
        /*08d8*/ 	.word	0x00000000
        /*08dc*/ 	.short	0x0101
        /*08de*/ 	.byte	0x3f
	.zero		1


	//   ....[38]....
        /*08e0*/ 	.word	0x0000c310
        /*08e4*/ 	.word	0x000000ff
        /*08e8*/ 	.word	0x0002d830
        /*08ec*/ 	.short	0x010a
        /*08ee*/ 	.byte	0x06
	.zero		1


	//   ....[39]....
        /*08f0*/ 	.word	0x0000c350
        /*08f4*/ 	.word	0x000000ff
        /*08f8*/ 	.word	0x0002d830
        /*08fc*/ 	.short	0x010a
        /*08fe*/ 	.byte	0x06
	.zero		1


	//   ....[40]....
        /*0900*/ 	.word	0x0000c5f0
        /*0904*/ 	.word	0x000000ff
        /*0908*/ 	.word	0x0002d850
        /*090c*/ 	.short	0x010a
        /*090e*/ 	.byte	0x06
	.zero		1


	//   ....[41]....
        /*0910*/ 	.word	0x0000c630
        /*0914*/ 	.word	0x000000ff
        /*0918*/ 	.word	0x0002d850
        /*091c*/ 	.short	0x010a
        /*091e*/ 	.byte	0x06
	.zero		1


	//   ....[42]....
        /*0920*/ 	.word	0x0000d360
        /*0924*/ 	.word	0x0000002a
        /*0928*/ 	.word	0x00000000
        /*092c*/ 	.short	0x0101
        /*092e*/ 	.byte	0x3f
	.zero		1


	//   ....[43]....
        /*0930*/ 	.word	0x0000ef70
        /*0934*/ 	.word	0x0000000d
        /*0938*/ 	.word	0x00000000
        /*093c*/ 	.short	0x0101
        /*093e*/ 	.byte	0x3f
	.zero		1


	//   ....[44]....
        /*0940*/ 	.word	0x0000fb40
        /*0944*/ 	.word	0x000000ff
        /*0948*/ 	.word	0x0002d850
        /*094c*/ 	.short	0x010a
        /*094e*/ 	.byte	0x09
	.zero		1


	//   ....[45]....
        /*0950*/ 	.word	0x0000fb80
        /*0954*/ 	.word	0x000000ff
        /*0958*/ 	.word	0x0002d850
        /*095c*/ 	.short	0x010a
        /*095e*/ 	.byte	0x09
	.zero		1


	//   ....[46]....
        /*0960*/ 	.word	0x000101c0
        /*0964*/ 	.word	0x00000004
        /*0968*/ 	.word	0x00000000
        /*096c*/ 	.short	0x0101
        /*096e*/ 	.byte	0x3f
	.zero		1


	//   ....[47]....
        /*0970*/ 	.word	0x000115c0
        /*0974*/ 	.word	0x000000ff
        /*0978*/ 	.word	0x00000000
        /*097c*/ 	.short	0x0101
        /*097e*/ 	.byte	0x04
	.zero		1


	//   ....[48]....
        /*0980*/ 	.word	0x00011a90
        /*0984*/ 	.word	0x000000ff
        /*0988*/ 	.word	0x00000000
        /*098c*/ 	.short	0x0101
        /*098e*/ 	.byte	0x04
	.zero		1


	//   ....[49]....
        /*0990*/ 	.word	0x000152d0
        /*0994*/ 	.word	0x00000000
        /*0998*/ 	.word	0x0002d840
        /*099c*/ 	.short	0x010a
        /*099e*/ 	.byte	0x3f
	.zero		1


	//   ....[50]....
        /*09a0*/ 	.word	0x00016200
        /*09a4*/ 	.word	0x00000011
        /*09a8*/ 	.word	0x0002d800
        /*09ac*/ 	.short	0x0107
        /*09ae*/ 	.byte	0x3f
	.zero		1


	//   ....[51]....
        /*09b0*/ 	.word	0x000162f0
        /*09b4*/ 	.word	0x00000011
        /*09b8*/ 	.word	0x0002d800
        /*09bc*/ 	.short	0x0101
        /*09be*/ 	.byte	0x3f
	.zero		1


	//   ....[52]....
        /*09c0*/ 	.word	0x00016310
        /*09c4*/ 	.word	0x00000011
        /*09c8*/ 	.word	0x0002d820
        /*09cc*/ 	.short	0x010a
        /*09ce*/ 	.byte	0x3f
	.zero		1


	//   ....[53]....
        /*09d0*/ 	.word	0x000166f0
        /*09d4*/ 	.word	0x00000003
        /*09d8*/ 	.word	0x0002d840
        /*09dc*/ 	.short	0x010a
        /*09de*/ 	.byte	0x3f
	.zero		1


	//   ....[54]....
        /*09e0*/ 	.word	0x00016b70
        /*09e4*/ 	.word	0x00000003
        /*09e8*/ 	.word	0x00000060
        /*09ec*/ 	.short	0x010a
        /*09ee*/ 	.byte	0x3f
	.zero		1


	//   ....[55]....
        /*09f0*/ 	.word	0x00017290
        /*09f4*/ 	.word	0x00000003
        /*09f8*/ 	.word	0x0002d840
        /*09fc*/ 	.short	0x010a
        /*09fe*/ 	.byte	0x3f
	.zero		1


	//   ....[56]....
        /*0a00*/ 	.word	0x00017710
        /*0a04*/ 	.word	0x0000000c
        /*0a08*/ 	.word	0x00000060
        /*0a0c*/ 	.short	0x010a
        /*0a0e*/ 	.byte	0x3f
	.zero		1


	//   ....[57]....
        /*0a10*/ 	.word	0x00017d80
        /*0a14*/ 	.word	0x00000002
        /*0a18*/ 	.word	0x0002d840
        /*0a1c*/ 	.short	0x010a
        /*0a1e*/ 	.byte	0x3f
	.zero		1


	//   ....[58]....
        /*0a20*/ 	.word	0x00018210
        /*0a24*/ 	.word	0x00000007
        /*0a28*/ 	.word	0x00000060
        /*0a2c*/ 	.short	0x010a
        /*0a2e*/ 	.byte	0x3f
	.zero		1


	//   ....[59]....
        /*0a30*/ 	.word	0x00018830
        /*0a34*/ 	.word	0x00000003
        /*0a38*/ 	.word	0x0002d860
        /*0a3c*/ 	.short	0x010a
        /*0a3e*/ 	.byte	0x3f
	.zero		1


	//   ....[60]....
        /*0a40*/ 	.word	0x00019d80
        /*0a44*/ 	.word	0x00000009
        /*0a48*/ 	.word	0x0002d820
        /*0a4c*/ 	.short	0x010a
        /*0a4e*/ 	.byte	0x3f
	.zero		1


	//   ....[61]....
        /*0a50*/ 	.word	0x00019f20
        /*0a54*/ 	.word	0x00000007
        /*0a58*/ 	.word	0x00000000
        /*0a5c*/ 	.short	0x010a
        /*0a5e*/ 	.byte	0x3f
	.zero		1


	//   ....[62]....
        /*0a60*/ 	.word	0x00019f90
        /*0a64*/ 	.word	0x00000003
        /*0a68*/ 	.word	0x00000000
        /*0a6c*/ 	.short	0x010a
        /*0a6e*/ 	.byte	0x3f
	.zero		1


	//   ....[63]....
        /*0a70*/ 	.word	0x00019ff0
        /*0a74*/ 	.word	0x00000005
        /*0a78*/ 	.word	0x00000000
        /*0a7c*/ 	.short	0x010a
        /*0a7e*/ 	.byte	0x3f
	.zero		1


	//   ....[64]....
        /*0a80*/ 	.word	0x0001a020
        /*0a84*/ 	.word	0x00000003
        /*0a88*/ 	.word	0x00000000
        /*0a8c*/ 	.short	0x010a
        /*0a8e*/ 	.byte	0x3f
	.zero		1


	//   ....[65]....
        /*0a90*/ 	.word	0x0001a090
        /*0a94*/ 	.word	0x00000003
        /*0a98*/ 	.word	0x0002d800
        /*0a9c*/ 	.short	0x010a
        /*0a9e*/ 	.byte	0x3f
	.zero		1


	//   ....[66]....
        /*0aa0*/ 	.word	0x0001a0e0
        /*0aa4*/ 	.word	0x0000005a
        /*0aa8*/ 	.word	0x0002d830
        /*0aac*/ 	.short	0x010a
        /*0aae*/ 	.byte	0x3f
	.zero		1


	//   ....[67]....
        /*0ab0*/ 	.word	0x0001a140
        /*0ab4*/ 	.word	0x00000005
        /*0ab8*/ 	.word	0x0002d830
        /*0abc*/ 	.short	0x010a
        /*0abe*/ 	.byte	0x3f
	.zero		1


	//   ....[68]....
        /*0ac0*/ 	.word	0x0001a1a0
        /*0ac4*/ 	.word	0x00000005
        /*0ac8*/ 	.word	0x0002d850
        /*0acc*/ 	.short	0x010a
        /*0ace*/ 	.byte	0x3f
	.zero		1


	//   ....[69]....
        /*0ad0*/ 	.word	0x0001a200
        /*0ad4*/ 	.word	0x00000007
        /*0ad8*/ 	.word	0x0002d830
        /*0adc*/ 	.short	0x010a
        /*0ade*/ 	.byte	0x3f
	.zero		1


	//   ....[70]....
        /*0ae0*/ 	.word	0x0001a260
        /*0ae4*/ 	.word	0x00000007
        /*0ae8*/ 	.word	0x0002d850
        /*0aec*/ 	.short	0x010a
        /*0aee*/ 	.byte	0x3f
	.zero		1


	//   ....[71]....
        /*0af0*/ 	.word	0x0001a2c0
        /*0af4*/ 	.word	0x00000007
        /*0af8*/ 	.word	0x0002d830
        /*0afc*/ 	.short	0x010a
        /*0afe*/ 	.byte	0x3f
	.zero		1


	//   ....[72]....
        /*0b00*/ 	.word	0x0001a320
        /*0b04*/ 	.word	0x00000007
        /*0b08*/ 	.word	0x0002d850
        /*0b0c*/ 	.short	0x010a
        /*0b0e*/ 	.byte	0x3f
	.zero		1


	//   ....[73]....
        /*0b10*/ 	.word	0x0001a380
        /*0b14*/ 	.word	0x00000005
        /*0b18*/ 	.word	0x0002d850
        /*0b1c*/ 	.short	0x010a
        /*0b1e*/ 	.byte	0x3f
	.zero		1


	//   ....[74]....
        /*0b20*/ 	.word	0x0001a520
        /*0b24*/ 	.word	0x00000000
        /*0b28*/ 	.word	0x0002d840
        /*0b2c*/ 	.short	0x010a
        /*0b2e*/ 	.byte	0x3f
	.zero		1


	//   ....[75]....
        /*0b30*/ 	.word	0x0001ae00
        /*0b34*/ 	.word	0x00000011
        /*0b38*/ 	.word	0x0002d820
        /*0b3c*/ 	.short	0x010a
        /*0b3e*/ 	.byte	0x3f
	.zero		1


	//   ....[76]....
        /*0b40*/ 	.word	0x0001ae50
        /*0b44*/ 	.word	0x00000003
        /*0b48*/ 	.word	0x0002d840
        /*0b4c*/ 	.short	0x010a
        /*0b4e*/ 	.byte	0x3f
	.zero		1


	//   ....[77]....
        /*0b50*/ 	.word	0x0001aea0
        /*0b54*/ 	.word	0x00000003
        /*0b58*/ 	.word	0x00000060
        /*0b5c*/ 	.short	0x010a
        /*0b5e*/ 	.byte	0x3f
	.zero		1


	//   ....[78]....
        /*0b60*/ 	.word	0x0001aef0
        /*0b64*/ 	.word	0x00000003
        /*0b68*/ 	.word	0x0002d840
        /*0b6c*/ 	.short	0x010a
        /*0b6e*/ 	.byte	0x3f
	.zero		1


	//   ....[79]....
        /*0b70*/ 	.word	0x0001af40
        /*0b74*/ 	.word	0x0000000c
        /*0b78*/ 	.word	0x00000060
        /*0b7c*/ 	.short	0x010a
        /*0b7e*/ 	.byte	0x3f
	.zero		1


	//   ....[80]....
        /*0b80*/ 	.word	0x0001af90
        /*0b84*/ 	.word	0x00000002
        /*0b88*/ 	.word	0x0002d840
        /*0b8c*/ 	.short	0x010a
        /*0b8e*/ 	.byte	0x3f
	.zero		1


	//   ....[81]....
        /*0b90*/ 	.word	0x0001afe0
        /*0b94*/ 	.word	0x00000007
        /*0b98*/ 	.word	0x00000060
        /*0b9c*/ 	.short	0x010a
        /*0b9e*/ 	.byte	0x3f
	.zero		1


	//   ....[82]....
        /*0ba0*/ 	.word	0x0001b030
        /*0ba4*/ 	.word	0x00000003
        /*0ba8*/ 	.word	0x0002d860
        /*0bac*/ 	.short	0x010a
        /*0bae*/ 	.byte	0x3f
	.zero		1


	//   ....[83]....
        /*0bb0*/ 	.word	0x0001ba60
        /*0bb4*/ 	.word	0x00000009
        /*0bb8*/ 	.word	0x0002d820
        /*0bbc*/ 	.short	0x010a
        /*0bbe*/ 	.byte	0x3f
	.zero		1


	//   ....[84]....
        /*0bc0*/ 	.word	0x0001bc00
        /*0bc4*/ 	.word	0x00000007
        /*0bc8*/ 	.word	0x00000000
        /*0bcc*/ 	.short	0x010a
        /*0bce*/ 	.byte	0x3f
	.zero		1


	//   ....[85]....
        /*0bd0*/ 	.word	0x0001bc50
        /*0bd4*/ 	.word	0x00000003
        /*0bd8*/ 	.word	0x00000000
        /*0bdc*/ 	.short	0x010a
        /*0bde*/ 	.byte	0x3f
	.zero		1


	//   ....[86]....
        /*0be0*/ 	.word	0x0001bca0
        /*0be4*/ 	.word	0x00000005
        /*0be8*/ 	.word	0x00000000
        /*0bec*/ 	.short	0x010a
        /*0bee*/ 	.byte	0x3f
	.zero		1


	//----- nvinfo : EIATTR_NUM_MBARRIERS
	.align		4
.L_1251:
        /*0bf0*/ 	.byte	0x03, 0x38
        /*0bf2*/ 	.short	0x0016


	//----- nvinfo : EIATTR_EXIT_INSTR_OFFSETS
	.align		4
        /*0bf4*/ 	.byte	0x04, 0x1c
        /*0bf6*/ 	.short	(.L_1253 - .L_1252)


	//   ....[0]....
.L_1252:
        /*0bf8*/ 	.word	0x00000a80


	//   ....[1]....
        /*0bfc*/ 	.word	0x00012d90


	//   ....[2]....
        /*0c00*/ 	.word	0x0001a070


	//----- nvinfo : EIATTR_MAX_THREADS
	.align		4
.L_1253:
        /*0c04*/ 	.byte	0x04, 0x05
        /*0c06*/ 	.short	(.L_1255 - .L_1254)
.L_1254:
        /*0c08*/ 	.word	0x00000200
        /*0c0c*/ 	.word	0x00000001
        /*0c10*/ 	.word	0x00000001


	//----- nvinfo : EIATTR_CRS_STACK_SIZE
	.align		4
.L_1255:
        /*0c14*/ 	.byte	0x04, 0x1e
        /*0c16*/ 	.short	(.L_1257 - .L_1256)
.L_1256:
        /*0c18*/ 	.word	0x00000000


	//----- nvinfo : EIATTR_CBANK_PARAM_SIZE
	.align		4
.L_1257:
        /*0c1c*/ 	.byte	0x03, 0x19
        /*0c1e*/ 	.short	0x0af0


	//----- nvinfo : EIATTR_PARAM_CBANK
	.align		4
        /*0c20*/ 	.byte	0x04, 0x0a
        /*0c22*/ 	.short	(.L_1259 - .L_1258)
	.align		4
.L_1258:
        /*0c24*/ 	.word	index@(.nv.constant0._ZN7cutlass13device_kernelIN5flash11enable_sm90INS1_16FlashAttnFwdSm90INS1_25CollectiveMainloopFwdSm90ILi2EN4cute5tupleIJNS5_1CILi1EEES8_S8_EEENS6_IJNS7_ILi192EEENS7_ILi128EEENS7_ILi96EEEEEELi96ENS_10bfloat16_tEfNS_4arch4Sm90ELb0ELb1ELb1ELb1ELb0ELb0ELb0ELb0ELb1ELb1ELb1ELb0EEENS1_21CollectiveEpilogueFwdINS6_IJSA_SC_SB_EEES9_SE_SG_Li384ELb1ELb1ELb1ELb0EEENS1_36VarlenDynamicPersistentTileSchedulerILi192ELi128ELi384ELi128ELb1ELb1ELb1ELb1ELb0ELb1EEEEEEEEEvNT_6ParamsE)
        /*0c28*/ 	.short	0x0210
        /*0c2a*/ 	.short	0x0af0


	//----- nvinfo : EIATTR_SW_WAR
	.align		4
.L_1259:
        /*0c2c*/ 	.byte	0x04, 0x36
        /*0c2e*/ 	.short	(.L_1261 - .L_1260)
.L_1260:
        /*0c30*/ 	.word	0x00000008
.L_1261:


//--------------------- .nv.info._ZN7cutlass13device_kernelIN5flash11enable_sm90INS1_16FlashAttnFwdSm90INS1_25CollectiveMainloopFwdSm90ILi2EN4cute5tupleIJNS5_1CILi1EEES8_S8_EEENS6_IJNS7_ILi192EEENS7_ILi128EEENS7_ILi96EEEEEELi96ENS_10bfloat16_tEfNS_4arch4Sm90ELb0ELb1ELb1ELb1ELb0ELb1ELb0ELb0ELb1ELb1ELb1ELb0EEENS1_21CollectiveEpilogueFwdINS6_IJSA_SC_SB_EEES9_SE_SG_Li384ELb1ELb1ELb1ELb0EEENS1_36VarlenDynamicPersistentTileSchedulerILi192ELi128ELi384ELi128ELb1ELb1ELb1ELb1ELb0ELb1EEEEEEEEEvNT_6ParamsE --------------------------
	.section	.nv.info._ZN7cutlass13device_kernelIN5flash11enable_sm90INS1_16FlashAttnFwdSm90INS1_25CollectiveMainloopFwdSm90ILi2EN4cute5tupleIJNS5_1CILi1EEES8_S8_EEENS6_IJNS7_ILi192EEENS7_ILi128EEENS7_ILi96EEEEEELi96ENS_10bfloat16_tEfNS_4arch4Sm90ELb0ELb1ELb1ELb1ELb0ELb1ELb0ELb0ELb1ELb1ELb1ELb0EEENS1_21CollectiveEpilogueFwdINS6_IJSA_SC_SB_EEES9_SE_SG_Li384ELb1ELb1ELb1ELb0EEENS1_36VarlenDynamicPersistentTileSchedulerILi192ELi128ELi384ELi128ELb1ELb1ELb1ELb1ELb0ELb1EEEEEEEEEvNT_6ParamsE,"",@"SHT_CUDA_INFO"
	.sectionflags	@""
	.align	4


	//----- nvinfo : EIATTR_CUDA_API_VERSION
	.align		4
        /*0000*/ 	.byte	0x04, 0x37
        /*0002*/ 	.short	(.L_1263 - .L_1262)
.L_1262:
        /*0004*/ 	.word	0x00000082


	//----- nvinfo : EIATTR_KPARAM_INFO
	.align		4
.L_1263:
        /*0008*/ 	.byte	0x04, 0x17
        /*000a*/ 	.short	(.L_1265 - .L_1264)
.L_1264:
        /*000c*/ 	.word	0x00000000
        /*0010*/ 	.short	0x0000
        /*0012*/ 	.short	0x0070
        /*0014*/ 	.byte	0x00, 0xf0, 0x01, 0x2a


	//----- nvinfo : EIATTR_SPARSE_MMA_MASK
	.align		4
.L_1265:
        /*0018*/ 	.byte	0x03, 0x50
        /*001a*/ 	.short	0x0000


	//----- nvinfo : EIATTR_MAXREG_COUNT
	.align		4
        /*001c*/ 	.byte	0x03, 0x1b
        /*001e*/ 	.short	0x0080


	//----- nvinfo : EIATTR_NUM_BARRIERS
	.align		4
        /*0020*/ 	.byte	0x02, 0x4c
        /*0022*/ 	.byte	0x10
	.zero		1


	//----- nvinfo : EIATTR_EXTERNS
	.align		4
        /*0024*/ 	.byte	0x04, 0x0f
        /*0026*/ 	.short	(.L_1267 - .L_1266)


	//   ....[0]....
	.align		4
.L_1266:
        /*0028*/ 	.word	index@(__assertfail)


	//----- nvinfo : EIATTR_ANNOTATIONS
	.align		4
.L_1267:
        /*002c*/ 	.byte	0x04, 0x55
        /*002e*/ 	.short	(.L_1269 - .L_1268)


	//   ....[0]....
.L_1268:
        /* <DEDUP_REMOVED lines=95> */


	//----- nvinfo : EIATTR_MERCURY_ISA_VERSION
	.align		4
.L_1269:
        /*0610*/ 	.byte	0x03, 0x5f
        /*0612*/ 	.short	0x0101


	//----- nvinfo : EIATTR_UNUSED_LOAD_BYTE_OFFSET
	.align		4
        /*0614*/ 	.byte	0x04, 0x44
        /*0616*/ 	.short	(.L_1271 - .L_1270)


	//   ....[0]....
.L_1270:
        /*0618*/ 	.word	0x00000af0
        /*061c*/ 	.word	0x0000fff0


	//   ....[1]....
        /*0620*/ 	.word	0x0001b290
        /*0624*/ 	.word	0x0000fff0


	//----- nvinfo : EIATTR_INT_WARP_WIDE_INSTR_OFFSETS
	.align		4
.L_1271:
        /*0628*/ 	.byte	0x04, 0x31
        /*062a*/ 	.short	(.L_1273 - .L_1272)


	//   ....[0]....
.L_1272:
        /*062c*/ 	.word	0x00000190


	//   ....[1]....
        /*0630*/ 	.word	0x000001d0


	//   ....[2]....
        /*0634*/ 	.word	0x00000240


	//   ....[3]....
        /*0638*/ 	.word	0x000219a0


	//   ....[4]....
        /*063c*/ 	.word	0x00021a30


	//   ....[5]....
        /*0640*/ 	.word	0x000254e0


	//   ....[6]....
        /*0644*/ 	.word	0x00025570


	//----- nvinfo : EIATTR_COOP_GROUP_MASK_REGIDS
	.align		4
.L_1273:
        /*0648*/ 	.byte	0x04, 0x29
        /*064a*/ 	.short	(.L_1275 - .L_1274)


	//   ....[0]....
.L_1274:
        /*064c*/ 	.word	0xffffffff


	//   ....[1]....
        /*0650*/ 	.word	0xffffffff


	//   ....[2]....
        /*0654*/ 	.word	0xffffffff


	//   ....[3]....
        /*0658*/ 	.word	0xffffffff


	//   ....[4]....
        /*065c*/ 	.word	0xffffffff


	//   ....[5]....
        /*0660*/ 	.word	0xffffffff


	//   ....[6]....
        /*0664*/ 	.word	0xffffffff


	//   ....[7]....
        /*0668*/ 	.word	0xffffffff


	//   ....[8]....
        /*066c*/ 	.word	0xffffffff


	//   ....[9]....
        /*0670*/ 	.word	0xffffffff


	//   ....[10]....
        /*0674*/ 	.word	0xffffffff


	//   ....[11]....
        /*0678*/ 	.word	0xffffffff


	//   ....[12]....
        /*067c*/ 	.word	0xffffffff


	//   ....[13]....
        /*0680*/ 	.word	0xffffffff


	//   ....[14]....
        /*0684*/ 	.word	0xffffffff


	//   ....[15]....
        /*0688*/ 	.word	0xffffffff


	//   ....[16]....
        /*068c*/ 	.word	0xffffffff


	//   ....[17]....
        /*0690*/ 	.word	0xffffffff


	//   ....[18]....
        /*0694*/ 	.word	0xffffffff


	//   ....[19]....
        /*0698*/ 	.word	0xffffffff


	//   ....[20]....
        /*069c*/ 	.word	0xffffffff


	//   ....[21]....
        /*06a0*/ 	.word	0xffffffff


	//   ....[22]....
        /*06a4*/ 	.word	0xffffffff


	//   ....[23]....
        /*06a8*/ 	.word	0xffffffff


	//   ....[24]....
        /*06ac*/ 	.word	0xffffffff


	//   ....[25]....
        /*06b0*/ 	.word	0xffffffff


	//   ....[26]....
        /*06b4*/ 	.word	0xffffffff


	//   ....[27]....
        /*06b8*/ 	.word	0xffffffff


	//   ....[28]....
        /*06bc*/ 	.word	0xffffffff


	//   ....[29]....
        /*06c0*/ 	.word	0xffffffff


	//   ....[30]....
        /*06c4*/ 	.word	0xffffffff


	//   ....[31]....
        /*06c8*/ 	.word	0xffffffff


	//   ....[32]....
        /*06cc*/ 	.word	0xffffffff


	//   ....[33]....
        /*06d0*/ 	.word	0xffffffff


	//   ....[34]....
        /*06d4*/ 	.word	0xffffffff


	//   ....[35]....
        /*06d8*/ 	.word	0xffffffff


	//   ....[36]....
        /*06dc*/ 	.word	0xffffffff


	//   ....[37]....
        /*06e0*/ 	.word	0xffffffff


	//   ....[38]....
        /*06e4*/ 	.word	0xffffffff


	//   ....[39]....
        /*06e8*/ 	.word	0xffffffff


	//   ....[40]....
        /*06ec*/ 	.word	0xffffffff


	//   ....[41]....
        /*06f0*/ 	.word	0xffffffff


	//   ....[42]....
        /*06f4*/ 	.word	0xffffffff


	//   ....[43]....
        /*06f8*/ 	.word	0xffffffff


	//   ....[44]....
        /*06fc*/ 	.word	0xffffffff


	//   ....[45]....
        /*0700*/ 	.word	0xffffffff


	//   ....[46]....
        /*0704*/ 	.word	0xffffffff


	//   ....[47]....
        /*0708*/ 	.word	0xffffffff


	//   ....[48]....
        /*070c*/ 	.word	0xffffffff


	//   ....[49]....
        /*0710*/ 	.word	0xffffffff


	//   ....[50]....
        /*0714*/ 	.word	0xffffffff


	//   ....[51]....
        /*0718*/ 	.word	0xffffffff


	//   ....[52]....
        /*071c*/ 	.word	0xffffffff


	//   ....[53]....
        /*0720*/ 	.word	0xffffffff


	//   ....[54]....
        /*0724*/ 	.word	0xffffffff


	//   ....[55]....
        /*0728*/ 	.word	0xffffffff


	//   ....[56]....
        /*072c*/ 	.word	0xffffffff


	//   ....[57]....
        /*0730*/ 	.word	0xffffffff


	//   ....[58]....
        /*0734*/ 	.word	0xffffffff


	//   ....[59]....
        /*0738*/ 	.word	0xffffffff


	//   ....[60]....
        /*073c*/ 	.word	0xffffffff


	//   ....[61]....
        /*0740*/ 	.word	0xffffffff


	//   ....[62]....
        /*0744*/ 	.word	0xffffffff


	//   ....[63]....
        /*0748*/ 	.word	0xffffffff


	//   ....[64]....
        /*074c*/ 	.word	0xffffffff


	//   ....[65]....
        /*0750*/ 	.word	0xffffffff


	//   ....[66]....
        /*0754*/ 	.word	0xffffffff


	//   ....[67]....
        /*0758*/ 	.word	0xffffffff


	//   ....[68]....
        /*075c*/ 	.word	0xffffffff


	//   ....[69]....
        /*0760*/ 	.word	0xffffffff


	//   ....[70]....
        /*0764*/ 	.word	0xffffffff


	//   ....[71]....
        /*0768*/ 	.word	0xffffffff


	//   ....[72]....
        /*076c*/ 	.word	0xffffffff


	//   ....[73]....
        /*0770*/ 	.word	0xffffffff


	//   ....[74]....
        /*0774*/ 	.word	0xffffffff


	//   ....[75]....
        /*0778*/ 	.word	0xffffffff


	//   ....[76]....
        /*077c*/ 	.word	0xffffffff


	//   ....[77]....
        /*0780*/ 	.word	0xffffffff


	//   ....[78]....
        /*0784*/ 	.word	0xffffffff


	//   ....[79]....
        /*0788*/ 	.word	0xffffffff


	//   ....[80]....
        /*078c*/ 	.word	0xffffffff


	//   ....[81]....
        /*0790*/ 	.word	0xffffffff


	//   ....[82]....
        /*0794*/ 	.word	0xffffffff


	//   ....[83]....
        /*0798*/ 	.word	0xffffffff


	//   ....[84]....
        /*079c*/ 	.word	0xffffffff


	//   ....[85]....
        /*07a0*/ 	.word	0xffffffff


	//   ....[86]....
        /*07a4*/ 	.word	0xffffffff


	//   ....[87]....
        /*07a8*/ 	.word	0xffffffff


	//   ....[88]....
        /*07ac*/ 	.word	0xffffffff


	//   ....[89]....
        /*07b0*/ 	.word	0xffffffff


	//   ....[90]....
        /*07b4*/ 	.word	0xffffffff


	//   ....[91]....
        /*07b8*/ 	.word	0xffffffff


	//   ....[92]....
        /*07bc*/ 	.word	0xffffffff


	//   ....[93]....
        /*07c0*/ 	.word	0xffffffff


	//   ....[94]....
        /*07c4*/ 	.word	0xffffffff


	//   ....[95]....
        /*07c8*/ 	.word	0xffffffff


	//   ....[96]....
        /*07cc*/ 	.word	0xffffffff


	//   ....[97]....
        /*07d0*/ 	.word	0xffffffff


	//   ....[98]....
        /*07d4*/ 	.word	0xffffffff


	//   ....[99]....
        /*07d8*/ 	.word	0xffffffff


	//   ....[100]....
        /*07dc*/ 	.word	0xffffffff


	//   ....[101]....
        /*07e0*/ 	.word	0xffffffff


	//   ....[102]....
        /*07e4*/ 	.word	0xffffffff


	//   ....[103]....
        /*07e8*/ 	.word	0xffffffff


	//   ....[104]....
        /*07ec*/ 	.word	0xffffffff


	//   ....[105]....
        /*07f0*/ 	.word	0xffffffff


	//   ....[106]....
        /*07f4*/ 	.word	0xffffffff


	//   ....[107]....
        /*07f8*/ 	.word	0xffffffff


	//   ....[108]....
        /*07fc*/ 	.word	0xffffffff


	//   ....[109]....
        /*0800*/ 	.word	0xffffffff


	//   ....[110]....
        /*0804*/ 	.word	0xffffffff


	//   ....[111]....
        /*0808*/ 	.word	0xffffffff


	//   ....[112]....
        /*080c*/ 	.word	0x0500000f


	//   ....[113]....
        /*0810*/ 	.word	0x0500000f


	//   ....[114]....
        /*0814*/ 	.word	0x0500000f


	//   ....[115]....
        /*0818*/ 	.word	0x0500000f


	//   ....[116]....
        /*081c*/ 	.word	0x0500000f


	//   ....[117]....
        /*0820*/ 	.word	0x0500000f


	//   ....[118]....
        /*0824*/ 	.word	0x0500000f


	//   ....[119]....
        /*0828*/ 	.word	0x0500000f


	//   ....[120]....
        /*082c*/ 	.word	0x0500000f


	//   ....[121]....
        /*0830*/ 	.word	0x0500000f


	//   ....[122]....
        /*0834*/ 	.word	0x0500000f


	//   ....[123]....
        /*0838*/ 	.word	0x0500000f


	//   ....[124]....
        /*083c*/ 	.word	0x0500000f


	//   ....[125]....
        /*0840*/ 	.word	0x0500000f


	//   ....[126]....
        /*0844*/ 	.word	0x0500000f


	//   ....[127]....
        /*0848*/ 	.word	0x0500000f


	//   ....[128]....
        /*084c*/ 	.word	0x0500000f


	//   ....[129]....
        /*0850*/ 	.word	0x0500000f


	//   ....[130]....
        /*0854*/ 	.word	0x0500000f


	//   ....[131]....
        /*0858*/ 	.word	0x0500000f


	//   ....[132]....
        /*085c*/ 	.word	0x0500000f


	//   ....[133]....
        /*0860*/ 	.word	0x0500000f


	//   ....[134]....
        /*0864*/ 	.word	0x0500000f


	//   ....[135]....
        /*0868*/ 	.word	0x0500000f


	//   ....[136]....
        /*086c*/ 	.word	0x0500000f


	//   ....[137]....
        /*0870*/ 	.word	0x0500000f


	//   ....[138]....
        /*0874*/ 	.word	0x0500000f


	//   ....[139]....
        /*0878*/ 	.word	0x0500000f


	//   ....[140]....
        /*087c*/ 	.word	0x0500000f


	//   ....[141]....
        /*0880*/ 	.word	0x0500000f


	//   ....[142]....
        /*0884*/ 	.word	0x0500000f


	//   ....[143]....
        /*0888*/ 	.word	0x0500000f


	//   ....[144]....
        /*088c*/ 	.word	0x0500000f


	//   ....[145]....
        /*0890*/ 	.word	0x0500000f


	//   ....[146]....
        /*0894*/ 	.word	0x0500000f


	//   ....[147]....
        /*0898*/ 	.word	0x0500000f


	//   ....[148]....
        /*089c*/ 	.word	0x0500000f


	//   ....[149]....
        /*08a0*/ 	.word	0x0500000f


	//   ....[150]....
        /*08a4*/ 	.word	0x0500000f


	//   ....[151]....
        /*08a8*/ 	.word	0x0500000f


	//   ....[152]....
        /*08ac*/ 	.word	0x0500000f


	//   ....[153]....
        /*08b0*/ 	.word	0x0500000f


	//   ....[154]....
        /*08b4*/ 	.word	0x0500000f


	//   ....[155]....
        /*08b8*/ 	.word	0x0500000f


	//   ....[156]....
        /*08bc*/ 	.word	0x0500000f


	//   ....[157]....
        /*08c0*/ 	.word	0x0500000f


	//   ....[158]....
        /*08c4*/ 	.word	0x0500000f


	//   ....[159]....
        /*08c8*/ 	.word	0x0500000f


	//   ....[160]....
        /*08cc*/ 	.word	0x0500000f


	//   ....[161]....
        /*08d0*/ 	.word	0x0500000f


	//   ....[162]....
        /*08d4*/ 	.word	0x0500000f


	//   ....[163]....
        /*08d8*/ 	.word	0x0500000f


	//   ....[164]....
        /*08dc*/ 	.word	0x0500000f


	//   ....[165]....
        /*08e0*/ 	.word	0x0500000f


	//----- nvinfo : EIATTR_COOP_GROUP_INSTR_OFFSETS
	.align		4
.L_1275:
        /*08e4*/ 	.byte	0x04, 0x28
        /*08e6*/ 	.short	(.L_1277 - .L_1276)


	//   ....[0]....
.L_1276:
        /*08e8*/ 	.word	0x00000070


	//   ....[1]....
        /*08ec*/ 	.word	0x000001a0


	//   ....[2]....
        /*08f0*/ 	.word	0x000001f0


	//   ....[3]....
        /*08f4*/ 	.word	0x00000420


	//   ....[4]....
        /*08f8*/ 	.word	0x00000580


	//   ....[5]....
        /*08fc*/ 	.word	0x000006a0


	//   ....[6]....
        /*0900*/ 	.word	0x00000800


	//   ....[7]....
        /*0904*/ 	.word	0x00007ca0


	//   ....[8]....
        /*0908*/ 	.word	0x00008430


	//   ....[9]....
        /*090c*/ 	.word	0x00008440


	//   ....[10]....
        /*0910*/ 	.word	0x00008450


	//   ....[11]....
        /*0914*/ 	.word	0x00008460


	//   ....[12]....
        /*0918*/ 	.word	0x0000a3a0


	//   ....[13]....
        /*091c*/ 	.word	0x0000a3b0


	//   ....[14]....
        /*0920*/ 	.word	0x0000a3c0


	//   ....[15]....
        /*0924*/ 	.word	0x0000a3d0


	//   ....[16]....
        /*0928*/ 	.word	0x0000ca70


	//   ....[17]....
        /*092c*/ 	.word	0x0000d2b0


	//   ....[18]....
        /*0930*/ 	.word	0x0000e590


	//   ....[19]....
        /*0934*/ 	.word	0x0000e630


	//   ....[20]....
        /*0938*/ 	.word	0x0000ef10


	//   ....[21]....
        /*093c*/ 	.word	0x0000ef80


	//   ....[22]....
        /*0940*/ 	.word	0x0000fbe0


	//   ....[23]....
        /*0944*/ 	.word	0x000109d0


	//   ....[24]....
        /*0948*/ 	.word	0x000115a0


	//   ....[25]....
        /*094c*/ 	.word	0x00011fb0


	//   ....[26]....
        /*0950*/ 	.word	0x00011fd0


	//   ....[27]....
        /*0954*/ 	.word	0x00012c80


	//   ....[28]....
        /*0958*/ 	.word	0x00012cb0


	//   ....[29]....
        /*095c*/ 	.word	0x00013b30


	//   ....[30]....
        /*0960*/ 	.word	0x00014db0


	//   ....[31]....
        /*0964*/ 	.word	0x00014e10


	//   ....[32]....
        /*0968*/ 	.word	0x00015520


	//   ....[33]....
        /*096c*/ 	.word	0x00015540


	//   ....[34]....
        /*0970*/ 	.word	0x000169c0


	//   ....[35]....
        /*0974*/ 	.word	0x00017120


	//   ....[36]....
        /*0978*/ 	.word	0x00018080


	//   ....[37]....
        /*097c*/ 	.word	0x00018a80


	//   ....[38]....
        /*0980*/ 	.word	0x00018aa0


	//   ....[39]....
        /*0984*/ 	.word	0x00019810


	//   ....[40]....
        /*0988*/ 	.word	0x00019830


	//   ....[41]....
        /*098c*/ 	.word	0x0001a600


	//   ....[42]....
        /*0990*/ 	.word	0x0001a810


	//   ....[43]....
        /*0994*/ 	.word	0x0001a840


	//   ....[44]....
        /*0998*/ 	.word	0x0001ad50


	//   ....[45]....
        /*099c*/ 	.word	0x0001ad80


	//   ....[46]....
        /*09a0*/ 	.word	0x0001bc40


	//   ....[47]....
        /*09a4*/ 	.word	0x0001bc60


	//   ....[48]....
        /*09a8*/ 	.word	0x0001bc70


	//   ....[49]....
        /*09ac*/ 	.word	0x0001bc80


	//   ....[50]....
        /*09b0*/ 	.word	0x0001c330


	//   ....[51]....
        /*09b4*/ 	.word	0x0001c340


	//   ....[52]....
        /*09b8*/ 	.word	0x0001c490


	//   ....[53]....
        /*09bc*/ 	.word	0x0001c4a0


	//   ....[54]....
        /*09c0*/ 	.word	0x0001c890


	//   ....[55]....
        /*09c4*/ 	.word	0x0001c8a0


	//   ....[56]....
        /*09c8*/ 	.word	0x0001ce00


	//   ....[57]....
        /*09cc*/ 	.word	0x0001ce10


	//   ....[58]....
        /*09d0*/ 	.word	0x0001dc30


	//   ....[59]....
        /*09d4*/ 	.word	0x0001dc40


	//   ....[60]....
        /*09d8*/ 	.word	0x0001dda0


	//   ....[61]....
        /*09dc*/ 	.word	0x0001ddb0


	//   ....[62]....
        /*09e0*/ 	.word	0x0001df60


	//   ....[63]....
        /*09e4*/ 	.word	0x0001e160


	//   ....[64]....
        /*09e8*/ 	.word	0x0001e190


	//   ....[65]....
        /*09ec*/ 	.word	0x0001e1c0


	//   ....[66]....
        /*09f0*/ 	.word	0x0001e1f0


	//   ....[67]....
        /*09f4*/ 	.word	0x0001e220


	//   ....[68]....
        /*09f8*/ 	.word	0x0001e250


	//   ....[69]....
        /*09fc*/ 	.word	0x0001e3e0


	//   ....[70]....
        /*0a00*/ 	.word	0x0001e410


	//   ....[71]....
        /*0a04*/ 	.word	0x0001e440


	//   ....[72]....
        /*0a08*/ 	.word	0x0001e470


	//   ....[73]....
        /*0a0c*/ 	.word	0x0001e4a0


	//   ....[74]....
        /*0a10*/ 	.word	0x0001e4d0


	//   ....[75]....
        /*0a14*/ 	.word	0x0001e560


	//   ....[76]....
        /*0a18*/ 	.word	0x0001e590


	//   ....[77]....
        /*0a1c*/ 	.word	0x0001e5a0


	//   ....[78]....
        /*0a20*/ 	.word	0x0001e5e0


	//   ....[79]....
        /*0a24*/ 	.word	0x0001fea0


	//   ....[80]....
        /*0a28*/ 	.word	0x00021f30


	//   ....[81]....
        /*0a2c*/ 	.word	0x00022b80


	//   ....[82]....
        /*0a30*/ 	.word	0x00022ba0


	//   ....[83]....
        /*0a34*/ 	.word	0x00022c30


	//   ....[84]....
        /*0a38*/ 	.word	0x00022c50


	//   ....[85]....
        /*0a3c*/ 	.word	0x00022cf0


	//   ....[86]....
        /*0a40*/ 	.word	0x00022d10


	//   ....[87]....
        /*0a44*/ 	.word	0x00022d20


	//   ....[88]....
        /*0a48*/ 	.word	0x00022d30


	//   ....[89]....
        /*0a4c*/ 	.word	0x00022e50


	//   ....[90]....
        /*0a50*/ 	.word	0x00022e60


	//   ....[91]....
        /*0a54*/ 	.word	0x00022e70


	//   ....[92]....
        /*0a58*/ 	.word	0x00022f00


	//   ....[93]....
        /*0a5c*/ 	.word	0x00025c80


	//   ....[94]....
        /*0a60*/ 	.word	0x00025ca0


	//   ....[95]....
        /*0a64*/ 	.word	0x00025d00


	//   ....[96]....
        /*0a68*/ 	.word	0x00025d30


	//   ....[97]....
        /*0a6c*/ 	.word	0x00025d60


	//   ....[98]....
        /*0a70*/ 	.word	0x00025d90


	//   ....[99]....
        /*0a74*/ 	.word	0x00025dc0


	//   ....[100]....
        /*0a78*/ 	.word	0x00025df0


	//   ....[101]....
        /*0a7c*/ 	.word	0x00025f80


	//   ....[102]....
        /*0a80*/ 	.word	0x00025fc0


	//   ....[103]....
        /*0a84*/ 	.word	0x00025ff0


	//   ....[104]....
        /*0a88*/ 	.word	0x00026020


	//   ....[105]....
        /*0a8c*/ 	.word	0x00026050


	//   ....[106]....
        /*0a90*/ 	.word	0x00026080


	//   ....[107]....
        /*0a94*/ 	.word	0x00026140


	//   ....[108]....
        /*0a98*/ 	.word	0x00026160


	//   ....[109]....
        /*0a9c*/ 	.word	0x00026180


	//   ....[110]....
        /*0aa0*/ 	.word	0x000261e0


	//   ....[111]....
        /*0aa4*/ 	.word	0x00026c00


	//   ....[112]....
        /*0aa8*/ 	.word	0x00027000


	//   ....[113]....
        /*0aac*/ 	.word	0x000270a0


	//   ....[114]....
        /*0ab0*/ 	.word	0x00027130


	//   ....[115]....
        /*0ab4*/ 	.word	0x00027180


	//   ....[116]....
        /*0ab8*/ 	.word	0x000271d0


	//   ....[117]....
        /*0abc*/ 	.word	0x000272b0


	//   ....[118]....
        /*0ac0*/ 	.word	0x00027340


	//   ....[119]....
        /*0ac4*/ 	.word	0x00027390


	//   ....[120]....
        /*0ac8*/ 	.word	0x000273e0


	//   ....[121]....
        /*0acc*/ 	.word	0x00027740


	//   ....[122]....
        /*0ad0*/ 	.word	0x00027790


	//   ....[123]....
        /*0ad4*/ 	.word	0x00027820


	//   ....[124]....
        /*0ad8*/ 	.word	0x000278b0


	//   ....[125]....
        /*0adc*/ 	.word	0x00027930


	//   ....[126]....
        /*0ae0*/ 	.word	0x00027980


	//   ....[127]....
        /*0ae4*/ 	.word	0x00027a10


	//   ....[128]....
        /*0ae8*/ 	.word	0x00027aa0


	//   ....[129]....
        /*0aec*/ 	.word	0x00027b20


	//   ....[130]....
        /*0af0*/ 	.word	0x00027b70


	//   ....[131]....
        /*0af4*/ 	.word	0x00027c00


	//   ....[132]....
        /*0af8*/ 	.word	0x00027c90


	//   ....[133]....
        /*0afc*/ 	.word	0x00027d50


	//   ....[134]....
        /*0b00*/ 	.word	0x00028040


	//   ....[135]....
        /*0b04*/ 	.word	0x000281e0


	//   ....[136]....
        /*0b08*/ 	.word	0x00028230


	//   ....[137]....
        /*0b0c*/ 	.word	0x000282a0


	//   ....[138]....
        /*0b10*/ 	.word	0x00028370


	//   ....[139]....
        /*0b14*/ 	.word	0x00028400


	//   ....[140]....
        /*0b18*/ 	.word	0x00028510


	//   ....[141]....
        /*0b1c*/ 	.word	0x00028570


	//   ....[142]....
        /*0b20*/ 	.word	0x00028600


	//   ....[143]....
        /*0b24*/ 	.word	0x000286f0


	//   ....[144]....
        /*0b28*/ 	.word	0x000287e0


	//   ....[145]....
        /*0b2c*/ 	.word	0x00028840


	//   ....[146]....
        /*0b30*/ 	.word	0x000288b0


	//   ....[147]....
        /*0b34*/ 	.word	0x00028c60


	//   ....[148]....
        /*0b38*/ 	.word	0x00028d10


	//   ....[149]....
        /*0b3c*/ 	.word	0x00028e60


	//   ....[150]....
        /*0b40*/ 	.word	0x00028ee0


	//   ....[151]....
        /*0b44*/ 	.word	0x00028f50


	//   ....[152]....
        /*0b48*/ 	.word	0x00028fc0


	//   ....[153]....
        /*0b4c*/ 	.word	0x00029030


	//   ....[154]....
        /*0b50*/ 	.word	0x000290b0


	//   ....[155]....
        /*0b54*/ 	.word	0x00029130


	//   ....[156]....
        /*0b58*/ 	.word	0x000291d0


	//   ....[157]....
        /*0b5c*/ 	.word	0x00029240


	//   ....[158]....
        /*0b60*/ 	.word	0x000292b0


	//   ....[159]....
        /*0b64*/ 	.word	0x00029320


	//   ....[160]....
        /*0b68*/ 	.word	0x000293a0


	//   ....[161]....
        /*0b6c*/ 	.word	0x00029410


	//   ....[162]....
        /*0b70*/ 	.word	0x000294c0


	//   ....[163]....
        /*0b74*/ 	.word	0x00029510


	//   ....[164]....
        /*0b78*/ 	.word	0x000295a0


	//   ....[165]....
        /*0b7c*/ 	.word	0x000296d0


	//----- nvinfo : EIATTR_REG_RECONFIG
	.align		4
.L_1277:
        /*0b80*/ 	.byte	0x01, 0x54
	.zero		2


	//----- nvinfo : EIATTR_SYSCALL_OFFSETS
	.align		4
        /*0b84*/ 	.byte	0x04, 0x46
        /*0b86*/ 	.short	(.L_1279 - .L_1278)


	//   ....[0]....
.L_1278:
        /*0b88*/ 	.word	0x000021b0


	//   ....[1]....
        /*0b8c*/ 	.word	0x00002300


	//   ....[2]....
        /*0b90*/ 	.word	0x00007ec0


	//   ....[3]....
        /*0b94*/ 	.word	0x000081e0


	//   ....[4]....
        /*0b98*/ 	.word	0x00021b90


	//   ....[5]....
        /*0b9c*/ 	.word	0x00021ce0


	//   ....[6]....
        /*0ba0*/ 	.word	0x00021dd0


	//   ....[7]....
        /*0ba4*/ 	.word	0x00022640


	//----- nvinfo : EIATTR_MBARRIER_INSTR_OFFSETS
	.align		4
.L_1279:
        /*0ba8*/ 	.byte	0x04, 0x39
        /*0baa*/ 	.short	(.L_1281 - .L_1280)


	//   ....[0]....
.L_1280:
        /*0bac*/ 	.word	0x000002d0
        /*0bb0*/ 	.word	0x000000ff
        /*0bb4*/ 	.word	0x0002d800
        /*0bb8*/ 	.short	0x0100
        /*0bba*/ 	.byte	0x08
	.zero		1


	//   ....[1]....
        /*0bbc*/ 	.word	0x000002e0
        /*0bc0*/ 	.word	0x000000ff
        /*0bc4*/ 	.word	0x0002d820
        /*0bc8*/ 	.short	0x0100
        /*0bca*/ 	.byte	0x08
	.zero		1


	//   ....[2]....
        /*0bcc*/ 	.word	0x000003d0
        /*0bd0*/ 	.word	0x000000ff
        /*0bd4*/ 	.word	0x0002d830
        /*0bd8*/ 	.short	0x0100
        /*0bda*/ 	.byte	0x08
	.zero		1


	//   ....[3]....
        /*0bdc*/ 	.word	0x000003e0
        /*0be0*/ 	.word	0x000000ff
        /*0be4*/ 	.word	0x0002d840
        /*0be8*/ 	.short	0x0100
        /*0bea*/ 	.byte	0x08
	.zero		1


	//   ....[4]....
        /*0bec*/ 	.word	0x000003f0
        /*0bf0*/ 	.word	0x000000ff
        /*0bf4*/ 	.word	0x0002d838
        /*0bf8*/ 	.short	0x0100
        /*0bfa*/ 	.byte	0x08
	.zero		1


	//   ....[5]....
        /*0bfc*/ 	.word	0x00000400
        /*0c00*/ 	.word	0x000000ff
        /*0c04*/ 	.word	0x0002d848
        /*0c08*/ 	.short	0x0100
        /*0c0a*/ 	.byte	0x08
	.zero		1


	//   ....[6]....
        /*0c0c*/ 	.word	0x00000530
        /*0c10*/ 	.word	0x000000ff
        /*0c14*/ 	.word	0x0002d850
        /*0c18*/ 	.short	0x0100
        /*0c1a*/ 	.byte	0x08
	.zero		1


	//   ....[7]....
        /*0c1c*/ 	.word	0x00000540
        /*0c20*/ 	.word	0x000000ff
        /*0c24*/ 	.word	0x0002d860
        /*0c28*/ 	.short	0x0100
        /*0c2a*/ 	.byte	0x08
	.zero		1


	//   ....[8]....
        /*0c2c*/ 	.word	0x00000550
        /*0c30*/ 	.word	0x000000ff
        /*0c34*/ 	.word	0x0002d858
        /*0c38*/ 	.short	0x0100
        /*0c3a*/ 	.byte	0x08
	.zero		1


	//   ....[9]....
        /*0c3c*/ 	.word	0x00000560
        /*0c40*/ 	.word	0x000000ff
        /*0c44*/ 	.word	0x0002d868
        /*0c48*/ 	.short	0x0100
        /*0c4a*/ 	.byte	0x08
	.zero		1


	//   ....[10]....
        /*0c4c*/ 	.word	0x00000650
        /*0c50*/ 	.word	0x000000ff
        /*0c54*/ 	.word	0x0002d870
        /*0c58*/ 	.short	0x0100
        /*0c5a*/ 	.byte	0x06
	.zero		1


	//   ....[11]....
        /*0c5c*/ 	.word	0x00000660
        /*0c60*/ 	.word	0x000000ff
        /*0c64*/ 	.word	0x0002d880
        /*0c68*/ 	.short	0x0100
        /*0c6a*/ 	.byte	0x06
	.zero		1


	//   ....[12]....
        /*0c6c*/ 	.word	0x00000670
        /*0c70*/ 	.word	0x000000ff
        /*0c74*/ 	.word	0x0002d878
        /*0c78*/ 	.short	0x0100
        /*0c7a*/ 	.byte	0x06
	.zero		1


	//   ....[13]....
        /*0c7c*/ 	.word	0x00000680
        /*0c80*/ 	.word	0x000000ff
        /*0c84*/ 	.word	0x0002d888
        /*0c88*/ 	.short	0x0100
        /*0c8a*/ 	.byte	0x06
	.zero		1


	//   ....[14]....
        /*0c8c*/ 	.word	0x000007b0
        /*0c90*/ 	.word	0x000000ff
        /*0c94*/ 	.word	0x0002d890
        /*0c98*/ 	.short	0x0100
        /*0c9a*/ 	.byte	0x08
	.zero		1


	//   ....[15]....
        /*0c9c*/ 	.word	0x000007c0
        /*0ca0*/ 	.word	0x000000ff
        /*0ca4*/ 	.word	0x0002d8a0
        /*0ca8*/ 	.short	0x0100
        /*0caa*/ 	.byte	0x08
	.zero		1


	//   ....[16]....
        /*0cac*/ 	.word	0x000007d0
        /*0cb0*/ 	.word	0x000000ff
        /*0cb4*/ 	.word	0x0002d898
        /*0cb8*/ 	.short	0x0100
        /*0cba*/ 	.byte	0x08
	.zero		1


	//   ....[17]....
        /*0cbc*/ 	.word	0x000007e0
        /*0cc0*/ 	.word	0x000000ff
        /*0cc4*/ 	.word	0x0002d8a8
        /*0cc8*/ 	.short	0x0100
        /*0cca*/ 	.byte	0x08
	.zero		1


	//   ....[18]....
        /*0ccc*/ 	.word	0x00000910
        /*0cd0*/ 	.word	0x000000ff
        /*0cd4*/ 	.word	0x0002d8b0
        /*0cd8*/ 	.short	0x0100
        /*0cda*/ 	.byte	0x08
	.zero		1


	//   ....[19]....
        /*0cdc*/ 	.word	0x00000920
        /*0ce0*/ 	.word	0x000000ff
        /*0ce4*/ 	.word	0x0002d8c0
        /*0ce8*/ 	.short	0x0100
        /*0cea*/ 	.byte	0x08
	.zero		1


	//   ....[20]....
        /*0cec*/ 	.word	0x00000930
        /*0cf0*/ 	.word	0x000000ff
        /*0cf4*/ 	.word	0x0002d8b8
        /*0cf8*/ 	.short	0x0100
        /*0cfa*/ 	.byte	0x08
	.zero		1


	//   ....[21]....
        /*0cfc*/ 	.word	0x00000940
        /*0d00*/ 	.word	0x000000ff
        /*0d04*/ 	.word	0x0002d8c8
        /*0d08*/ 	.short	0x0100
        /*0d0a*/ 	.byte	0x08
	.zero		1


	//   ....[22]....
        /*0d0c*/ 	.word	0x00003700
        /*0d10*/ 	.word	0x0000000e
        /*0d14*/ 	.word	0x0002d890
        /*0d18*/ 	.short	0x010a
        /*0d1a*/ 	.byte	0x3f
	.zero		1


	//   ....[23]....
        /*0d1c*/ 	.word	0x00005260
        /*0d20*/ 	.word	0x0000000e
        /*0d24*/ 	.word	0x0002d890
        /*0d28*/ 	.short	0x010a
        /*0d2a*/ 	.byte	0x3f
	.zero		1


	//   ....[24]....
        /*0d2c*/ 	.word	0x00006d00
        /*0d30*/ 	.word	0x0000000e
        /*0d34*/ 	.word	0x0002d890
        /*0d38*/ 	.short	0x010a
        /*0d3a*/ 	.byte	0x3f
	.zero		1


	//   ....[25]....
        /*0d3c*/ 	.word	0x00006f70
        /*0d40*/ 	.word	0x0000001c
        /*0d44*/ 	.word	0x00000000
        /*0d48*/ 	.short	0x0101
        /*0d4a*/ 	.byte	0x3f
	.zero		1


	//   ....[26]....
        /*0d4c*/ 	.word	0x00006fb0
        /*0d50*/ 	.word	0x0000000e
        /*0d54*/ 	.word	0x0002d8b0
        /*0d58*/ 	.short	0x010a
        /*0d5a*/ 	.byte	0x3f
	.zero		1


	//   ....[27]....
        /*0d5c*/ 	.word	0x000072f0
        /*0d60*/ 	.word	0x0000000e
        /*0d64*/ 	.word	0x00000000
        /*0d68*/ 	.short	0x0101
        /*0d6a*/ 	.byte	0x3f
	.zero		1


	//   ....[28]....
        /*0d6c*/ 	.word	0x00007f60
        /*0d70*/ 	.word	0x00000002
        /*0d74*/ 	.word	0x0002d800
        /*0d78*/ 	.short	0x010a
        /*0d7a*/ 	.byte	0x3f
	.zero		1


	//   ....[29]....
        /*0d7c*/ 	.word	0x00007fb0
        /*0d80*/ 	.word	0x00000002
        /*0d84*/ 	.word	0x0002d800
        /*0d88*/ 	.short	0x010a
        /*0d8a*/ 	.byte	0x3f
	.zero		1


	//   ....[30]....
        /*0d8c*/ 	.word	0x00008b80
        /*0d90*/ 	.word	0x00000002
        /*0d94*/ 	.word	0x0002d800
        /*0d98*/ 	.short	0x010a
        /*0d9a*/ 	.byte	0x3f
	.zero		1


	//   ....[31]....
        /*0d9c*/ 	.word	0x0000a8b0
        /*0da0*/ 	.word	0x00000002
        /*0da4*/ 	.word	0x0002d800
        /*0da8*/ 	.short	0x010a
        /*0daa*/ 	.byte	0x3f
	.zero		1


	//   ....[32]....
        /*0dac*/ 	.word	0x0000c250
        /*0db0*/ 	.word	0x00000000
        /*0db4*/ 	.word	0x0002d830
        /*0db8*/ 	.short	0x010a
        /*0dba*/ 	.byte	0x3f
	.zero		1


	//   ....[33]....
        /*0dbc*/ 	.word	0x0000c2c0
        /*0dc0*/ 	.word	0x00000000
        /*0dc4*/ 	.word	0x0002d830
        /*0dc8*/ 	.short	0x010a
        /*0dca*/ 	.byte	0x3f
	.zero		1


	//   ....[34]....
        /*0dcc*/ 	.word	0x0000c840
        /*0dd0*/ 	.word	0x00000000
        /*0dd4*/ 	.word	0x00000000
        /*0dd8*/ 	.short	0x0101
        /*0dda*/ 	.byte	0x3f
	.zero		1


	//   ....[35]....
        /*0ddc*/ 	.word	0x000100d0
        /*0de0*/ 	.word	0x0000000b
        /*0de4*/ 	.word	0x0002d830
        /*0de8*/ 	.short	0x010a
        /*0dea*/ 	.byte	0x3f
	.zero		1


	//   ....[36]....
        /*0dec*/ 	.word	0x00010120
        /*0df0*/ 	.word	0x0000000b
        /*0df4*/ 	.word	0x0002d830
        /*0df8*/ 	.short	0x010a
        /*0dfa*/ 	.byte	0x3f
	.zero		1


	//   ....[37]....
        /*0dfc*/ 	.word	0x00010540
        /*0e00*/ 	.word	0x0000000b
        /*0e04*/ 	.word	0x0002d850
        /*0e08*/ 	.short	0x010a
        /*0e0a*/ 	.byte	0x3f
	.zero		1


	//   ....[38]....
        /*0e0c*/ 	.word	0x00010580
        /*0e10*/ 	.word	0x0000000b
        /*0e14*/ 	.word	0x0002d850
        /*0e18*/ 	.short	0x010a
        /*0e1a*/ 	.byte	0x3f
	.zero		1


	//   ....[39]....
        /*0e1c*/ 	.word	0x00011410
        /*0e20*/ 	.word	0x00000032
        /*0e24*/ 	.word	0x00000000
        /*0e28*/ 	.short	0x0101
        /*0e2a*/ 	.byte	0x3f
	.zero		1


	//   ....[40]....
        /*0e2c*/ 	.word	0x00011da0
        /*0e30*/ 	.word	0x0000000a
        /*0e34*/ 	.word	0x00000000
        /*0e38*/ 	.short	0x0101
        /*0e3a*/ 	.byte	0x3f
	.zero		1


	//   ....[41]....
        /*0e3c*/ 	.word	0x00013f20
        /*0e40*/ 	.word	0x0000000c
        /*0e44*/ 	.word	0x0002d830
        /*0e48*/ 	.short	0x010a
        /*0e4a*/ 	.byte	0x3f
	.zero		1


	//   ....[42]....
        /*0e4c*/ 	.word	0x00013f70
        /*0e50*/ 	.word	0x0000000c
        /*0e54*/ 	.word	0x0002d830
        /*0e58*/ 	.short	0x010a
        /*0e5a*/ 	.byte	0x3f
	.zero		1


	//   ....[43]....
        /*0e5c*/ 	.word	0x00014390
        /*0e60*/ 	.word	0x0000000d
        /*0e64*/ 	.word	0x0002d850
        /*0e68*/ 	.short	0x010a
        /*0e6a*/ 	.byte	0x3f
	.zero		1


	//   ....[44]....
        /*0e6c*/ 	.word	0x000143d0
        /*0e70*/ 	.word	0x0000000d
        /*0e74*/ 	.word	0x0002d850
        /*0e78*/ 	.short	0x010a
        /*0e7a*/ 	.byte	0x3f
	.zero		1


	//   ....[45]....
        /*0e7c*/ 	.word	0x00015c80
        /*0e80*/ 	.word	0x0000001b
        /*0e84*/ 	.word	0x00000000
        /*0e88*/ 	.short	0x0101
        /*0e8a*/ 	.byte	0x3f
	.zero		1


	//   ....[46]....
        /*0e8c*/ 	.word	0x00015ca0
        /*0e90*/ 	.word	0x0000000a
        /*0e94*/ 	.word	0x00000000
        /*0e98*/ 	.short	0x0101
        /*0e9a*/ 	.byte	0x3f
	.zero		1


	//   ....[47]....
        /*0e9c*/ 	.word	0x00016b20
        /*0ea0*/ 	.word	0x0000000c
        /*0ea4*/ 	.word	0x0002d830
        /*0ea8*/ 	.short	0x010a
        /*0eaa*/ 	.byte	0x3f
	.zero		1


	//   ....[48]....
        /*0eac*/ 	.word	0x00016b70
        /*0eb0*/ 	.word	0x0000000c
        /*0eb4*/ 	.word	0x0002d830
        /*0eb8*/ 	.short	0x010a
        /*0eba*/ 	.byte	0x3f
	.zero		1


	//   ....[49]....
        /*0ebc*/ 	.word	0x00016f90
        /*0ec0*/ 	.word	0x0000000d
        /*0ec4*/ 	.word	0x0002d850
        /*0ec8*/ 	.short	0x010a
        /*0eca*/ 	.byte	0x3f
	.zero		1


	//   ....[50]....
        /*0ecc*/ 	.word	0x00016fd0
        /*0ed0*/ 	.word	0x0000000d
        /*0ed4*/ 	.word	0x0002d850
        /*0ed8*/ 	.short	0x010a
        /*0eda*/ 	.byte	0x3f
	.zero		1


	//   ....[51]....
        /*0edc*/ 	.word	0x00017ef0
        /*0ee0*/ 	.word	0x00000032
        /*0ee4*/ 	.word	0x00000000
        /*0ee8*/ 	.short	0x0101
        /*0eea*/ 	.byte	0x3f
	.zero		1


	//   ....[52]....
        /*0eec*/ 	.word	0x00018870
        /*0ef0*/ 	.word	0x0000000b
        /*0ef4*/ 	.word	0x00000000
        /*0ef8*/ 	.short	0x0101
        /*0efa*/ 	.byte	0x3f
	.zero		1


	//   ....[53]....
        /*0efc*/ 	.word	0x0001a680
        /*0f00*/ 	.word	0x00000000
        /*0f04*/ 	.word	0x0002d850
        /*0f08*/ 	.short	0x010a
        /*0f0a*/ 	.byte	0x3f
	.zero		1


	//   ....[54]....
        /*0f0c*/ 	.word	0x0001a730
        /*0f10*/ 	.word	0x00000000
        /*0f14*/ 	.word	0x0002d850
        /*0f18*/ 	.short	0x010a
        /*0f1a*/ 	.byte	0x3f
	.zero		1


	//   ....[55]....
        /*0f1c*/ 	.word	0x0001af10
        /*0f20*/ 	.word	0x00000009
        /*0f24*/ 	.word	0x00000000
        /*0f28*/ 	.short	0x0101
        /*0f2a*/ 	.byte	0x3f
	.zero		1


	//   ....[56]....
        /*0f2c*/ 	.word	0x0001c290
        /*0f30*/ 	.word	0x00000000
        /*0f34*/ 	.word	0x00000000
        /*0f38*/ 	.short	0x0101
        /*0f3a*/ 	.byte	0x3f
	.zero		1


	//   ....[57]....
        /*0f3c*/ 	.word	0x0001c7e0
        /*0f40*/ 	.word	0x0000000a
        /*0f44*/ 	.word	0x00000000
        /*0f48*/ 	.short	0x0101
        /*0f4a*/ 	.byte	0x3f
	.zero		1


	//   ....[58]....
        /*0f4c*/ 	.word	0x0001ff80
        /*0f50*/ 	.word	0x00000010
        /*0f54*/ 	.word	0x0002d820
        /*0f58*/ 	.short	0x010a
        /*0f5a*/ 	.byte	0x3f
	.zero		1


	//   ....[59]....
        /*0f5c*/ 	.word	0x00020040
        /*0f60*/ 	.word	0x0000000b
        /*0f64*/ 	.word	0x0002d8a0
        /*0f68*/ 	.short	0x010a
        /*0f6a*/ 	.byte	0x3f
	.zero		1


	//   ....[60]....
        /*0f6c*/ 	.word	0x00020450
        /*0f70*/ 	.word	0x0000000b
        /*0f74*/ 	.word	0x0002d8c0
        /*0f78*/ 	.short	0x010a
        /*0f7a*/ 	.byte	0x3f
	.zero		1


	//   ....[61]....
        /*0f7c*/ 	.word	0x00020990
        /*0f80*/ 	.word	0x0000000a
        /*0f84*/ 	.word	0x0002d8a0
        /*0f88*/ 	.short	0x010a
        /*0f8a*/ 	.byte	0x3f
	.zero		1


	//   ....[62]....
        /*0f8c*/ 	.word	0x00020d90
        /*0f90*/ 	.word	0x0000000a
        /*0f94*/ 	.word	0x0002d8c0
        /*0f98*/ 	.short	0x010a
        /*0f9a*/ 	.byte	0x3f
	.zero		1


	//   ....[63]....
        /*0f9c*/ 	.word	0x00022140
        /*0fa0*/ 	.word	0x00000000
        /*0fa4*/ 	.word	0x0002d840
        /*0fa8*/ 	.short	0x010a
        /*0faa*/ 	.byte	0x3f
	.zero		1


	//   ....[64]....
        /*0fac*/ 	.word	0x00022fd0
        /*0fb0*/ 	.word	0x00000010
        /*0fb4*/ 	.word	0x0002d800
        /*0fb8*/ 	.short	0x0107
        /*0fba*/ 	.byte	0x3f
	.zero		1


	//   ....[65]....
        /*0fbc*/ 	.word	0x000230c0
        /*0fc0*/ 	.word	0x00000010
        /*0fc4*/ 	.word	0x0002d800
        /*0fc8*/ 	.short	0x0101
        /*0fca*/ 	.byte	0x3f
	.zero		1


	//   ....[66]....
        /*0fcc*/ 	.word	0x000230e0
        /*0fd0*/ 	.word	0x00000010
        /*0fd4*/ 	.word	0x0002d820
        /*0fd8*/ 	.short	0x010a
        /*0fda*/ 	.byte	0x3f
	.zero		1


	//   ....[67]....
        /*0fdc*/ 	.word	0x000234d0
        /*0fe0*/ 	.word	0x00000003
        /*0fe4*/ 	.word	0x0002d840
        /*0fe8*/ 	.short	0x010a
        /*0fea*/ 	.byte	0x3f
	.zero		1


	//   ....[68]....
        /*0fec*/ 	.word	0x00023930
        /*0ff0*/ 	.word	0x00000002
        /*0ff4*/ 	.word	0x0002d860
        /*0ff8*/ 	.short	0x010a
        /*0ffa*/ 	.byte	0x3f
	.zero		1


	//   ....[69]....
        /*0ffc*/ 	.word	0x00024060
        /*1000*/ 	.word	0x00000004
        /*1004*/ 	.word	0x0002d840
        /*1008*/ 	.short	0x010a
        /*100a*/ 	.byte	0x3f
	.zero		1


	//   ....[70]....
        /*100c*/ 	.word	0x000244c0
        /*1010*/ 	.word	0x00000003
        /*1014*/ 	.word	0x0002d860
        /*1018*/ 	.short	0x010a
        /*101a*/ 	.byte	0x3f
	.zero		1


	//   ....[71]....
        /*101c*/ 	.word	0x00024b60
        /*1020*/ 	.word	0x00000004
        /*1024*/ 	.word	0x0002d840
        /*1028*/ 	.short	0x010a
        /*102a*/ 	.byte	0x3f
	.zero		1


	//   ....[72]....
        /*102c*/ 	.word	0x00024fc0
        /*1030*/ 	.word	0x00000003
        /*1034*/ 	.word	0x0002d860
        /*1038*/ 	.short	0x010a
        /*103a*/ 	.byte	0x3f
	.zero		1


	//   ....[73]....
        /*103c*/ 	.word	0x00025600
        /*1040*/ 	.word	0x00000003
        /*1044*/ 	.word	0x0002d860
        /*1048*/ 	.short	0x010a
        /*104a*/ 	.byte	0x3f
	.zero		1


	//   ....[74]....
        /*104c*/ 	.word	0x00026b80
        /*1050*/ 	.word	0x00000009
        /*1054*/ 	.word	0x0002d820
        /*1058*/ 	.short	0x010a
        /*105a*/ 	.byte	0x3f
	.zero		1


	//   ....[75]....
        /*105c*/ 	.word	0x00026d10
        /*1060*/ 	.word	0x00000005
        /*1064*/ 	.word	0x00000000
        /*1068*/ 	.short	0x010a
        /*106a*/ 	.byte	0x3f
	.zero		1


	//   ....[76]....
        /*106c*/ 	.word	0x00026d80
        /*1070*/ 	.word	0x00000003
        /*1074*/ 	.word	0x00000000
        /*1078*/ 	.short	0x010a
        /*107a*/ 	.byte	0x3f
	.zero		1


	//   ....[77]....
        /*107c*/ 	.word	0x00026de0
        /*1080*/ 	.word	0x00000013
        /*1084*/ 	.word	0x00000000
        /*1088*/ 	.short	0x010a
        /*108a*/ 	.byte	0x3f
	.zero		1


	//   ....[78]....
        /*108c*/ 	.word	0x00026e10
        /*1090*/ 	.word	0x00000007
        /*1094*/ 	.word	0x00000000
        /*1098*/ 	.short	0x010a
        /*109a*/ 	.byte	0x3f
	.zero		1


	//   ....[79]....
        /*109c*/ 	.word	0x00026e70
        /*10a0*/ 	.word	0x0000000e
        /*10a4*/ 	.word	0x0002d890
        /*10a8*/ 	.short	0x010a
        /*10aa*/ 	.byte	0x3f
	.zero		1


	//   ....[80]....
        /*10ac*/ 	.word	0x00026ec0
        /*10b0*/ 	.word	0x0000000e
        /*10b4*/ 	.word	0x0002d890
        /*10b8*/ 	.short	0x010a
        /*10ba*/ 	.byte	0x3f
	.zero		1


	//   ....[81]....
        /*10bc*/ 	.word	0x00026f10
        /*10c0*/ 	.word	0x0000000e
        /*10c4*/ 	.word	0x0002d890
        /*10c8*/ 	.short	0x010a
        /*10ca*/ 	.byte	0x3f
	.zero		1


	//   ....[82]....
        /*10cc*/ 	.word	0x00026f60
        /*10d0*/ 	.word	0x0000000e
        /*10d4*/ 	.word	0x0002d8b0
        /*10d8*/ 	.short	0x010a
        /*10da*/ 	.byte	0x3f
	.zero		1


	//   ....[83]....
        /*10dc*/ 	.word	0x00027210
        /*10e0*/ 	.word	0x00000002
        /*10e4*/ 	.word	0x0002d800
        /*10e8*/ 	.short	0x010a
        /*10ea*/ 	.byte	0x3f
	.zero		1


	//   ....[84]....
        /*10ec*/ 	.word	0x00027420
        /*10f0*/ 	.word	0x00000002
        /*10f4*/ 	.word	0x0002d800
        /*10f8*/ 	.short	0x010a
        /*10fa*/ 	.byte	0x3f
	.zero		1


	//   ....[85]....
        /*10fc*/ 	.word	0x00027470
        /*1100*/ 	.word	0x00000000
        /*1104*/ 	.word	0x0002d830
        /*1108*/ 	.short	0x010a
        /*110a*/ 	.byte	0x3f
	.zero		1


	//   ....[86]....
        /*110c*/ 	.word	0x000274c0
        /*1110*/ 	.word	0x0000000b
        /*1114*/ 	.word	0x0002d830
        /*1118*/ 	.short	0x010a
        /*111a*/ 	.byte	0x3f
	.zero		1


	//   ....[87]....
        /*111c*/ 	.word	0x00027510
        /*1120*/ 	.word	0x0000000b
        /*1124*/ 	.word	0x0002d850
        /*1128*/ 	.short	0x010a
        /*112a*/ 	.byte	0x3f
	.zero		1


	//   ....[88]....
        /*112c*/ 	.word	0x00027560
        /*1130*/ 	.word	0x0000000c
        /*1134*/ 	.word	0x0002d830
        /*1138*/ 	.short	0x010a
        /*113a*/ 	.byte	0x3f
	.zero		1


	//   ....[89]....
        /*113c*/ 	.word	0x000275b0
        /*1140*/ 	.word	0x0000000d
        /*1144*/ 	.word	0x0002d850
        /*1148*/ 	.short	0x010a
        /*114a*/ 	.byte	0x3f
	.zero		1


	//   ....[90]....
        /*114c*/ 	.word	0x00027600
        /*1150*/ 	.word	0x0000000c
        /*1154*/ 	.word	0x0002d830
        /*1158*/ 	.short	0x010a
        /*115a*/ 	.byte	0x3f
	.zero		1


	//   ....[91]....
        /*115c*/ 	.word	0x00027650
        /*1160*/ 	.word	0x0000000d
        /*1164*/ 	.word	0x0002d850
        /*1168*/ 	.short	0x010a
        /*116a*/ 	.byte	0x3f
	.zero		1


	//   ....[92]....
        /*116c*/ 	.word	0x000276a0
        /*1170*/ 	.word	0x00000000
        /*1174*/ 	.word	0x0002d850
        /*1178*/ 	.short	0x010a
        /*117a*/ 	.byte	0x3f
	.zero		1


	//   ....[93]....
        /*117c*/ 	.word	0x00027e20
        /*1180*/ 	.word	0x00000010
        /*1184*/ 	.word	0x0002d820
        /*1188*/ 	.short	0x010a
        /*118a*/ 	.byte	0x3f
	.zero		1


	//   ....[94]....
        /*118c*/ 	.word	0x00027e70
        /*1190*/ 	.word	0x0000000b
        /*1194*/ 	.word	0x0002d8a0
        /*1198*/ 	.short	0x010a
        /*119a*/ 	.byte	0x3f
	.zero		1


	//   ....[95]....
        /*119c*/ 	.word	0x00027ec0
        /*11a0*/ 	.word	0x0000000b
        /*11a4*/ 	.word	0x0002d8c0
        /*11a8*/ 	.short	0x010a
        /*11aa*/ 	.byte	0x3f
	.zero		1


	//   ....[96]....
        /*11ac*/ 	.word	0x00027f10
        /*11b0*/ 	.word	0x0000000a
        /*11b4*/ 	.word	0x0002d8a0
        /*11b8*/ 	.short	0x010a
        /*11ba*/ 	.byte	0x3f
	.zero		1


	//   ....[97]....
        /*11bc*/ 	.word	0x00027f60
        /*11c0*/ 	.word	0x0000000a
        /*11c4*/ 	.word	0x0002d8c0
        /*11c8*/ 	.short	0x010a
        /*11ca*/ 	.byte	0x3f
	.zero		1


	//   ....[98]....
        /*11cc*/ 	.word	0x00028100
        /*11d0*/ 	.word	0x00000000
        /*11d4*/ 	.word	0x0002d840
        /*11d8*/ 	.short	0x010a
        /*11da*/ 	.byte	0x3f
	.zero		1


	//   ....[99]....
        /*11dc*/ 	.word	0x00028980
        /*11e0*/ 	.word	0x00000010
        /*11e4*/ 	.word	0x0002d820
        /*11e8*/ 	.short	0x010a
        /*11ea*/ 	.byte	0x3f
	.zero		1


	//   ....[100]....
        /*11ec*/ 	.word	0x000289d0
        /*11f0*/ 	.word	0x00000003
        /*11f4*/ 	.word	0x0002d840
        /*11f8*/ 	.short	0x010a
        /*11fa*/ 	.byte	0x3f
	.zero		1


	//   ....[101]....
        /*11fc*/ 	.word	0x00028a20
        /*1200*/ 	.word	0x00000002
        /*1204*/ 	.word	0x0002d860
        /*1208*/ 	.short	0x010a
        /*120a*/ 	.byte	0x3f
	.zero		1


	//   ....[102]....
        /*120c*/ 	.word	0x00028a70
        /*1210*/ 	.word	0x00000004
        /*1214*/ 	.word	0x0002d840
        /*1218*/ 	.short	0x010a
        /*121a*/ 	.byte	0x3f
	.zero		1


	//   ....[103]....
        /*121c*/ 	.word	0x00028ac0
        /*1220*/ 	.word	0x00000003
        /*1224*/ 	.word	0x0002d860
        /*1228*/ 	.short	0x010a
        /*122a*/ 	.byte	0x3f
	.zero		1


	//   ....[104]....
        /*122c*/ 	.word	0x00028b10
        /*1230*/ 	.word	0x00000004
        /*1234*/ 	.word	0x0002d840
        /*1238*/ 	.short	0x010a
        /*123a*/ 	.byte	0x3f
	.zero		1


	//   ....[105]....
        /*123c*/ 	.word	0x00028b60
        /*1240*/ 	.word	0x00000003
        /*1244*/ 	.word	0x0002d860
        /*1248*/ 	.short	0x010a
        /*124a*/ 	.byte	0x3f
	.zero		1


	//   ....[106]....
        /*124c*/ 	.word	0x00028bb0
        /*1250*/ 	.word	0x00000003
        /*1254*/ 	.word	0x0002d860
        /*1258*/ 	.short	0x010a
        /*125a*/ 	.byte	0x3f
	.zero		1


	//   ....[107]....
        /*125c*/ 	.word	0x000295f0
        /*1260*/ 	.word	0x00000009
        /*1264*/ 	.word	0x0002d820
        /*1268*/ 	.short	0x010a
        /*126a*/ 	.byte	0x3f
	.zero		1


	//   ....[108]....
        /*126c*/ 	.word	0x00029790
        /*1270*/ 	.word	0x00000005
        /*1274*/ 	.word	0x00000000
        /*1278*/ 	.short	0x010a
        /*127a*/ 	.byte	0x3f
	.zero		1


	//   ....[109]....
        /*127c*/ 	.word	0x000297e0
        /*1280*/ 	.word	0x00000003
        /*1284*/ 	.word	0x00000000
        /*1288*/ 	.short	0x010a
        /*128a*/ 	.byte	0x3f
	.zero		1


	//   ....[110]....
        /*128c*/ 	.word	0x00029830
        /*1290*/ 	.word	0x00000013
        /*1294*/ 	.word	0x00000000
        /*1298*/ 	.short	0x010a
        /*129a*/ 	.byte	0x3f
	.zero		1


	//----- nvinfo : EIATTR_NUM_MBARRIERS
	.align		4
.L_1281:
        /*129c*/ 	.byte	0x03, 0x38
        /*129e*/ 	.short	0x0016


	//----- nvinfo : EIATTR_EXIT_INSTR_OFFSETS
	.align		4
        /*12a0*/ 	.byte	0x04, 0x1c
        /*12a2*/ 	.short	(.L_1283 - .L_1282)


	//   ....[0]....
.L_1282:
        /*12a4*/ 	.word	0x00026e60


	//----- nvinfo : EIATTR_MAX_THREADS
	.align		4
.L_1283:
        /*12a8*/ 	.byte	0x04, 0x05
        /*12aa*/ 	.short	(.L_1285 - .L_1284)
.L_1284:
        /*12ac*/ 	.word	0x00000200
        /*12b0*/ 	.word	0x00000001
        /*12b4*/ 	.word	0x00000001


	//----- nvinfo : EIATTR_CRS_STACK_SIZE
	.align		4
.L_1285:
        /*12b8*/ 	.byte	0x04, 0x1e
        /*12ba*/ 	.short	(.L_1287 - .L_1286)
.L_1286:
        /*12bc*/ 	.word	0x00000000


	//----- nvinfo : EIATTR_CBANK_PARAM_SIZE
	.align		4
.L_1287:
        /*12c0*/ 	.byte	0x03, 0x19
        /*12c2*/ 	.short	0x0af0


	//----- nvinfo : EIATTR_PARAM_CBANK
	.align		4
        /*12c4*/ 	.byte	0x04, 0x0a
        /*12c6*/ 	.short	(.L_1289 - .L_1288)
	.align		4
.L_1288:
        /*12c8*/ 	.word	index@(.nv.constant0._ZN7cutlass13device_kernelIN5flash11enable_sm90INS1_16FlashAttnFwdSm90INS1_25CollectiveMainloopFwdSm90ILi2EN4cute5tupleIJNS5_1CILi1EEES8_S8_EEENS6_IJNS7_ILi192EEENS7_ILi128EEENS7_ILi96EEEEEELi96ENS_10bfloat16_tEfNS_4arch4Sm90ELb0ELb1ELb1ELb1ELb0ELb1ELb0ELb0ELb1ELb1ELb1ELb0EEENS1_21CollectiveEpilogueFwdINS6_IJSA_SC_SB_EEES9_SE_SG_Li384ELb1ELb1ELb1ELb0EEENS1_36VarlenDynamicPersistentTileSchedulerILi192ELi128ELi384ELi128ELb1ELb1ELb1ELb1ELb0ELb1EEEEEEEEEvNT_6ParamsE)
        /*12cc*/ 	.short	0x0210
        /*12ce*/ 	.short	0x0af0


	//----- nvinfo : EIATTR_SW_WAR
	.align		4
.L_1289:
        /*12d0*/ 	.byte	0x04, 0x36
        /*12d2*/ 	.short	(.L_1291 - .L_1290)
.L_1290:
        /*12d4*/ 	.word	0x00000008
.L_1291:


//--------------------- .nv.info._ZN7cutlass13device_kernelIN5flash11enable_sm90INS1_16FlashAttnFwdSm90INS1_25CollectiveMainloopFwdSm90ILi2EN4cute5tupleIJNS5_1CILi1EEES8_S8_EEENS6_IJNS7_ILi192EEENS7_ILi144EEENS7_ILi96EEEEEELi96ENS_10bfloat16_tEfNS_4arch4Sm90ELb1ELb0ELb1ELb0ELb0ELb0ELb0ELb0ELb1ELb1ELb1ELb0EEENS1_21CollectiveEpilogueFwdINS6_IJSA_SC_SB_EEES9_SE_SG_Li384ELb0ELb1ELb1ELb0EEENS1_19SingleTileSchedulerILb0ELb1ELb1ELi192EEEEEEEEEvNT_6ParamsE --------------------------
	.section	.nv.info._ZN7cutlass13device_kernelIN5flash11enable_sm90INS1_16FlashAttnFwdSm90INS1_25CollectiveMainloopFwdSm90ILi2EN4cute5tupleIJNS5_1CILi1EEES8_S8_EEENS6_IJNS7_ILi192EEENS7_ILi144EEENS7_ILi96EEEEEELi96ENS_10bfloat16_tEfNS_4arch4Sm90ELb1ELb0ELb1ELb0ELb0ELb0ELb0ELb0ELb1ELb1ELb1ELb0EEENS1_21CollectiveEpilogueFwdINS6_IJSA_SC_SB_EEES9_SE_SG_Li384ELb0ELb1ELb1ELb0EEENS1_19SingleTileSchedulerILb0ELb1ELb1ELi192EEEEEEEEEvNT_6ParamsE,"",@"SHT_CUDA_INFO"
	.sectionflags	@""
	.align	4


	//----- nvinfo : EIATTR_CUDA_API_VERSION
	.align		4
        /*0000*/ 	.byte	0x04, 0x37
        /*0002*/ 	.short	(.L_1293 - .L_1292)
.L_1292:
        /*0004*/ 	.word	0x00000082


	//----- nvinfo : EIATTR_KPARAM_INFO
	.align		4
.L_1293:
        /*0008*/ 	.byte	0x04, 0x17
        /*000a*/ 	.short	(.L_1295 - .L_1294)
.L_1294:
        /*000c*/ 	.word	0x00000000
        /*0010*/ 	.short	0x0000
        /*0012*/ 	.short	0x0070
        /*0014*/ 	.byte	0x00, 0xf0, 0x01, 0x28


	//----- nvinfo : EIATTR_SPARSE_MMA_MASK
	.align		4
.L_1295:
        /*0018*/ 	.byte	0x03, 0x50
        /*001a*/ 	.short	0x0000


	//----- nvinfo : EIATTR_MAXREG_COUNT
	.align		4
        /*001c*/ 	.byte	0x03, 0x1b
        /*001e*/ 	.short	0x0080


	//----- nvinfo : EIATTR_NUM_BARRIERS
	.align		4
        /*0020*/ 	.byte	0x02, 0x4c
        /*0022*/ 	.byte	0x10
	.zero		1


	//----- nvinfo : EIATTR_EXTERNS
	.align		4
        /*0024*/ 	.byte	0x04, 0x0f
        /*0026*/ 	.short	(.L_1297 - .L_1296)


	//   ....[0]....
	.align		4
.L_1296:
        /*0028*/ 	.word	index@(__assertfail)


	//----- nvinfo : EIATTR_ANNOTATIONS
	.align		4
.L_1297:
        /*002c*/ 	.byte	0x04, 0x55
        /*002e*/ 	.short	(.L_1299 - .L_1298)


	//   ....[0]....
.L_1298:
        /*0030*/ 	.word	0x00000001
        /*0034*/ 	.byte	0x90, 0x0a, 0x00, 0x00, 0x01, 0x00, 0x00, 0x00, 0x00, 0xf0, 0x00, 0x00, 0x01, 0x00, 0x00, 0x00
        /*0044*/ 	.byte	0xe0, 0x02, 0x01, 0x00


	//----- nvinfo : EIATTR_MERCURY_ISA_VERSION
	.align		4
.L_1299:
        /*0048*/ 	.byte	0x03, 0x5f
        /*004a*/ 	.short	0x0101


	//----- nvinfo : EIATTR_INT_WARP_WIDE_INSTR_OFFSETS
	.align		4
        /*004c*/ 	.byte	0x04, 0x31
        /*004e*/ 	.short	(.L_1301 - .L_1300)


	//   ....[0]....
.L_1300:
        /*0050*/ 	.word	0x00000120


	//   ....[1]....
        /*0054*/ 	.word	0x000001c0


	//   ....[2]....
        /*0058*/ 	.word	0x00000230


	//----- nvinfo : EIATTR_COOP_GROUP_MASK_REGIDS
	.align		4
.L_1301:
        /*005c*/ 	.byte	0x04, 0x29
        /*005e*/ 	.short	(.L_1303 - .L_1302)


	//   ....[0]....
.L_1302:
        /*0060*/ 	.word	0xffffffff


	//   ....[1]....
        /*0064*/ 	.word	0xffffffff


	//   ....[2]....
        /*0068*/ 	.word	0xffffffff


	//   ....[3]....
        /*006c*/ 	.word	0xffffffff


	//   ....[4]....
        /*0070*/ 	.word	0xffffffff


	//   ....[5]....
        /*0074*/ 	.word	0xffffffff


	//   ....[6]....
        /*0078*/ 	.word	0xffffffff


	//   ....[7]....
        /*007c*/ 	.word	0xffffffff


	//   ....[8]....
        /*0080*/ 	.word	0xffffffff


	//   ....[9]....
        /*0084*/ 	.word	0xffffffff


	//   ....[10]....
        /*0088*/ 	.word	0xffffffff


	//   ....[11]....
        /*008c*/ 	.word	0xffffffff


	//   ....[12]....
        /*0090*/ 	.word	0xffffffff


	//   ....[13]....
        /*0094*/ 	.word	0xffffffff


	//   ....[14]....
        /*0098*/ 	.word	0xffffffff


	//   ....[15]....
        /*009c*/ 	.word	0xffffffff


	//   ....[16]....
        /*00a0*/ 	.word	0xffffffff


	//   ....[17]....
        /*00a4*/ 	.word	0xffffffff


	//   ....[18]....
        /*00a8*/ 	.word	0xffffffff


	//   ....[19]....
        /*00ac*/ 	.word	0xffffffff


	//   ....[20]....
        /*00b0*/ 	.word	0xffffffff


	//   ....[21]....
        /*00b4*/ 	.word	0xffffffff


	//   ....[22]....
        /*00b8*/ 	.word	0xffffffff


	//   ....[23]....
        /*00bc*/ 	.word	0xffffffff


	//   ....[24]....
        /*00c0*/ 	.word	0xffffffff


	//   ....[25]....
        /*00c4*/ 	.word	0xffffffff


	//   ....[26]....
        /*00c8*/ 	.word	0xffffffff


	//   ....[27]....
        /*00cc*/ 	.word	0xffffffff


	//   ....[28]....
        /*00d0*/ 	.word	0xffffffff


	//   ....[29]....
        /*00d4*/ 	.word	0xffffffff


	//   ....[30]....
        /*00d8*/ 	.word	0xffffffff


	//   ....[31]....
        /*00dc*/ 	.word	0xffffffff


	//   ....[32]....
        /*00e0*/ 	.word	0xffffffff


	//   ....[33]....
        /*00e4*/ 	.word	0xffffffff


	//   ....[34]....
        /*00e8*/ 	.word	0xffffffff


	//   ....[35]....
        /*00ec*/ 	.word	0xffffffff


	//   ....[36]....
        /*00f0*/ 	.word	0xffffffff


	//   ....[37]....
        /*00f4*/ 	.word	0xffffffff


	//   ....[38]....
        /*00f8*/ 	.word	0xffffffff


	//   ....[39]....
        /*00fc*/ 	.word	0xffffffff


	//   ....[40]....
        /*0100*/ 	.word	0xffffffff


	//   ....[41]....
        /*0104*/ 	.word	0xffffffff


	//   ....[42]....
        /*0108*/ 	.word	0xffffffff


	//   ....[43]....
        /*010c*/ 	.word	0xffffffff


	//   ....[44]....
        /*0110*/ 	.word	0xffffffff


	//   ....[45]....
        /*0114*/ 	.word	0xffffffff


	//   ....[46]....
        /*0118*/ 	.word	0xffffffff


	//   ....[47]....
        /*011c*/ 	.word	0xffffffff


	//   ....[48]....
        /*0120*/ 	.word	0xffffffff


	//   ....[49]....
        /*0124*/ 	.word	0xffffffff


	//   ....[50]....
        /*0128*/ 	.word	0xffffffff


	//   ....[51]....
        /*012c*/ 	.word	0xffffffff


	//   ....[52]....
        /*0130*/ 	.word	0xffffffff


	//   ....[53]....
        /*0134*/ 	.word	0xffffffff


	//   ....[54]....
        /*0138*/ 	.word	0x0500000f


	//   ....[55]....
        /*013c*/ 	.word	0x0500000f


	//   ....[56]....
        /*0140*/ 	.word	0x0500000f


	//   ....[57]....
        /*0144*/ 	.word	0x0500000f


	//   ....[58]....
        /*0148*/ 	.word	0x0500000f


	//   ....[59]....
        /*014c*/ 	.word	0x0500000f


	//   ....[60]....
        /*0150*/ 	.word	0x0500000f


	//   ....[61]....
        /*0154*/ 	.word	0x0500000f


	//   ....[62]....
        /*0158*/ 	.word	0x0500000f


	//   ....[63]....
        /*015c*/ 	.word	0x0500000f


	//   ....[64]....
        /*0160*/ 	.word	0x0500000f


	//   ....[65]....
        /*0164*/ 	.word	0x0500000f


	//   ....[66]....
        /*0168*/ 	.word	0x0500000f


	//   ....[67]....
        /*016c*/ 	.word	0x0500000f


	//----- nvinfo : EIATTR_COOP_GROUP_INSTR_OFFSETS
	.align		4
.L_1303:
        /*0170*/ 	.byte	0x04, 0x28
        /*0172*/ 	.short	(.L_1305 - .L_1304)


	//   ....[0]....
.L_1304:
        /*0174*/ 	.word	0x00000060


	//   ....[1]....
        /*0178*/ 	.word	0x00000130


	//   ....[2]....
        /*017c*/ 	.word	0x000001e0


	//   ....[3]....
        /*0180*/ 	.word	0x000003a0


	//   ....[4]....
        /*0184*/ 	.word	0x00000500


	//   ....[5]....
        /*0188*/ 	.word	0x00000620


	//   ....[6]....
        /*018c*/ 	.word	0x00000780


	//   ....[7]....
        /*0190*/ 	.word	0x00001110


	//   ....[8]....
        /*0194*/ 	.word	0x00002e20


	//   ....[9]....
        /*0198*/ 	.word	0x00003af0


	//   ....[10]....
        /*019c*/ 	.word	0x00003b50


	//   ....[11]....
        /*01a0*/ 	.word	0x00003c00


	//   ....[12]....
        /*01a4*/ 	.word	0x000046c0


	//   ....[13]....
        /*01a8*/ 	.word	0x00004720


	//   ....[14]....
        /*01ac*/ 	.word	0x00005850


	//   ....[15]....
        /*01b0*/ 	.word	0x000073e0


	//   ....[16]....
        /*01b4*/ 	.word	0x00007580


	//   ....[17]....
        /*01b8*/ 	.word	0x00008210


	//   ....[18]....
        /*01bc*/ 	.word	0x000082e0


	//   ....[19]....
        /*01c0*/ 	.word	0x00008fb0


	//   ....[20]....
        /*01c4*/ 	.word	0x000090a0


	//   ....[21]....
        /*01c8*/ 	.word	0x0000a300


	//   ....[22]....
        /*01cc*/ 	.word	0x0000c9b0


	//   ....[23]....
        /*01d0*/ 	.word	0x0000ca90


	//   ....[24]....
        /*01d4*/ 	.word	0x0000d290


	//   ....[25]....
        /*01d8*/ 	.word	0x0000d320


	//   ....[26]....
        /*01dc*/ 	.word	0x0000e5f0


	//   ....[27]....
        /*01e0*/ 	.word	0x0000e710


	//   ....[28]....
        /*01e4*/ 	.word	0x0000e740


	//   ....[29]....
        /*01e8*/ 	.word	0x0000e860


	//   ....[30]....
        /*01ec*/ 	.word	0x0000e870


	//   ....[31]....
        /*01f0*/ 	.word	0x0000f770


	//   ....[32]....
        /*01f4*/ 	.word	0x0000f780


	//   ....[33]....
        /*01f8*/ 	.word	0x0000f790


	//   ....[34]....
        /*01fc*/ 	.word	0x0000f7a0


	//   ....[35]....
        /*0200*/ 	.word	0x0000f850


	//   ....[36]....
        /*0204*/ 	.word	0x0000f860


	//   ....[37]....
        /*0208*/ 	.word	0x0000fd50


	//   ....[38]....
        /*020c*/ 	.word	0x0000fd60


	//   ....[39]....
        /*0210*/ 	.word	0x00010620


	//   ....[40]....
        /*0214*/ 	.word	0x00011100


	//   ....[41]....
        /*0218*/ 	.word	0x00011c30


	//   ....[42]....
        /*021c*/ 	.word	0x00011c70


	//   ....[43]....
        /*0220*/ 	.word	0x00011c90


	//   ....[44]....
        /*0224*/ 	.word	0x00011ca0


	//   ....[45]....
        /*0228*/ 	.word	0x00011cc0


	//   ....[46]....
        /*022c*/ 	.word	0x00011d70


	//   ....[47]....
        /*0230*/ 	.word	0x00011da0


	//   ....[48]....
        /*0234*/ 	.word	0x00011e10


	//   ....[49]....
        /*0238*/ 	.word	0x00011e40


	//   ....[50]....
        /*023c*/ 	.word	0x00011e60


	//   ....[51]....
        /*0240*/ 	.word	0x00011ec0


	//   ....[52]....
        /*0244*/ 	.word	0x00011ed0


	//   ....[53]....
        /*0248*/ 	.word	0x00014480


	//   ....[54]....
        /*024c*/ 	.word	0x000149d0


	//   ....[55]....
        /*0250*/ 	.word	0x00014b60


	//   ....[56]....
        /*0254*/ 	.word	0x00014bb0


	//   ....[57]....
        /*0258*/ 	.word	0x00014ce0


	//   ....[58]....
        /*025c*/ 	.word	0x00014d50


	//   ....[59]....
        /*0260*/ 	.word	0x00014e40


	//   ....[60]....
        /*0264*/ 	.word	0x00014ea0


	//   ....[61]....
        /*0268*/ 	.word	0x00014f90


	//   ....[62]....
        /*026c*/ 	.word	0x00015010


	//   ....[63]....
        /*0270*/ 	.word	0x00015120


	//   ....[64]....
        /*0274*/ 	.word	0x00015170


	//   ....[65]....
        /*0278*/ 	.word	0x00015290


	//   ....[66]....
        /*027c*/ 	.word	0x000152e0


	//   ....[67]....
        /*0280*/ 	.word	0x000156e0


	//----- nvinfo : EIATTR_REG_RECONFIG
	.align		4
.L_1305:
        /*0284*/ 	.byte	0x01, 0x54
	.zero		2


	//----- nvinfo : EIATTR_SYSCALL_OFFSETS
	.align		4
        /*0288*/ 	.byte	0x04, 0x46
        /*028a*/ 	.short	(.L_1307 - .L_1306)


	//   ....[0]....
.L_1306:
        /*028c*/ 	.word	0x00001330


	//   ....[1]....
        /*0290*/ 	.word	0x00010db0


	//   ....[2]....
        /*0294*/ 	.word	0x00010ef0


	//   ....[3]....
        /*0298*/ 	.word	0x00010fe0


	//   ....[4]....
        /*029c*/ 	.word	0x00011750


	//----- nvinfo : EIATTR_MBARRIER_INSTR_OFFSETS
	.align		4
.L_1307:
        /*02a0*/ 	.byte	0x04, 0x39
        /*02a2*/ 	.short	(.L_1309 - .L_1308)


	//   ....[0]....
.L_1308:
        /*02a4*/ 	.word	0x00000250
        /*02a8*/ 	.word	0x000000ff
        /*02ac*/ 	.word	0x00031c00
        /*02b0*/ 	.short	0x0100
        /*02b2*/ 	.byte	0x08
	.zero		1


	//   ....[1]....
        /*02b4*/ 	.word	0x00000260
        /*02b8*/ 	.word	0x000000ff
        /*02bc*/ 	.word	0x00031c20
        /*02c0*/ 	.short	0x0100
        /*02c2*/ 	.byte	0x08
	.zero		1


	//   ....[2]....
        /*02c4*/ 	.word	0x00000350
        /*02c8*/ 	.word	0x000000ff
        /*02cc*/ 	.word	0x00031c30
        /*02d0*/ 	.short	0x0100
        /*02d2*/ 	.byte	0x08
	.zero		1


	//   ....[3]....
        /*02d4*/ 	.word	0x00000360
        /*02d8*/ 	.word	0x000000ff
        /*02dc*/ 	.word	0x00031c40
        /*02e0*/ 	.short	0x0100
        /*02e2*/ 	.byte	0x08
	.zero		1


	//   ....[4]....
        /*02e4*/ 	.word	0x00000370
        /*02e8*/ 	.word	0x000000ff
        /*02ec*/ 	.word	0x00031c38
        /*02f0*/ 	.short	0x0100
        /*02f2*/ 	.byte	0x08
	.zero		1


	//   ....[5]....
        /*02f4*/ 	.word	0x00000380
        /*02f8*/ 	.word	0x000000ff
        /*02fc*/ 	.word	0x00031c48
        /*0300*/ 	.short	0x0100
        /*0302*/ 	.byte	0x08
	.zero		1


	//   ....[6]....
        /*0304*/ 	.word	0x000004b0
        /*0308*/ 	.word	0x000000ff
        /*030c*/ 	.word	0x00031c50
        /*0310*/ 	.short	0x0100
        /*0312*/ 	.byte	0x08
	.zero		1


	//   ....[7]....
        /*0314*/ 	.word	0x000004c0
        /*0318*/ 	.word	0x000000ff
        /*031c*/ 	.word	0x00031c60
        /*0320*/ 	.short	0x0100
        /*0322*/ 	.byte	0x08
	.zero		1


	//   ....[8]....
        /*0324*/ 	.word	0x000004d0
        /*0328*/ 	.word	0x000000ff
        /*032c*/ 	.word	0x00031c58
        /*0330*/ 	.short	0x0100
        /*0332*/ 	.byte	0x08
	.zero		1


	//   ....[9]....
        /*0334*/ 	.word	0x000004e0
        /*0338*/ 	.word	0x000000ff
        /*033c*/ 	.word	0x00031c68
        /*0340*/ 	.short	0x0100
        /*0342*/ 	.byte	0x08
	.zero		1


	//   ....[10]....
        /*0344*/ 	.word	0x000005d0
        /*0348*/ 	.word	0x000000ff
        /*034c*/ 	.word	0x00031c70
        /*0350*/ 	.short	0x0100
        /*0352*/ 	.byte	0x06
	.zero		1


	//   ....[11]....
        /*0354*/ 	.word	0x000005e0
        /*0358*/ 	.word	0x000000ff
        /*035c*/ 	.word	0x00031c80
        /*0360*/ 	.short	0x0100
        /*0362*/ 	.byte	0x06
	.zero		1


	//   ....[12]....
        /*0364*/ 	.word	0x000005f0
        /*0368*/ 	.word	0x000000ff
        /*036c*/ 	.word	0x00031c78
        /*0370*/ 	.short	0x0100
        /*0372*/ 	.byte	0x06
	.zero		1


	//   ....[13]....
        /*0374*/ 	.word	0x00000600
        /*0378*/ 	.word	0x000000ff
        /*037c*/ 	.word	0x00031c88
        /*0380*/ 	.short	0x0100
        /*0382*/ 	.byte	0x06
	.zero		1


	//   ....[14]....
        /*0384*/ 	.word	0x00000730
        /*0388*/ 	.word	0x000000ff
        /*038c*/ 	.word	0x00031c90
        /*0390*/ 	.short	0x0100
        /*0392*/ 	.byte	0x08
	.zero		1


	//   ....[15]....
        /*0394*/ 	.word	0x00000740
        /*0398*/ 	.word	0x000000ff
        /*039c*/ 	.word	0x00031ca0
        /*03a0*/ 	.short	0x0100
        /*03a2*/ 	.byte	0x08
	.zero		1


	//   ....[16]....
        /*03a4*/ 	.word	0x00000750
        /*03a8*/ 	.word	0x000000ff
        /*03ac*/ 	.word	0x00031c98
        /*03b0*/ 	.short	0x0100
        /*03b2*/ 	.byte	0x08
	.zero		1


	//   ....[17]....
        /*03b4*/ 	.word	0x00000760
        /*03b8*/ 	.word	0x000000ff
        /*03bc*/ 	.word	0x00031ca8
        /*03c0*/ 	.short	0x0100
        /*03c2*/ 	.byte	0x08
	.zero		1


	//   ....[18]....
        /*03c4*/ 	.word	0x00000890
        /*03c8*/ 	.word	0x000000ff
        /*03cc*/ 	.word	0x00031cb0
        /*03d0*/ 	.short	0x0100
        /*03d2*/ 	.byte	0x08
	.zero		1


	//   ....[19]....
        /*03d4*/ 	.word	0x000008a0
        /*03d8*/ 	.word	0x000000ff
        /*03dc*/ 	.word	0x00031cc0
        /*03e0*/ 	.short	0x0100
        /*03e2*/ 	.byte	0x08
	.zero		1


	//   ....[20]....
        /*03e4*/ 	.word	0x000008b0
        /*03e8*/ 	.word	0x000000ff
        /*03ec*/ 	.word	0x00031cb8
        /*03f0*/ 	.short	0x0100
        /*03f2*/ 	.byte	0x08
	.zero		1


	//   ....[21]....
        /*03f4*/ 	.word	0x000008c0
        /*03f8*/ 	.word	0x000000ff
        /*03fc*/ 	.word	0x00031cc8
        /*0400*/ 	.short	0x0100
        /*0402*/ 	.byte	0x08
	.zero		1


	//   ....[22]....
        /*0404*/ 	.word	0x00001360
        /*0408*/ 	.word	0x000000ff
        /*040c*/ 	.word	0x00031c00
        /*0410*/ 	.short	0x010a
        /*0412*/ 	.byte	0x3c
	.zero		1


	//   ....[23]....
        /*0414*/ 	.word	0x000013b0
        /*0418*/ 	.word	0x000000ff
        /*041c*/ 	.word	0x00031c30
        /*0420*/ 	.short	0x010a
        /*0422*/ 	.byte	0x3c
	.zero		1


	//   ....[24]....
        /*0424*/ 	.word	0x00001420
        /*0428*/ 	.word	0x000000ff
        /*042c*/ 	.word	0x00031c30
        /*0430*/ 	.short	0x010a
        /*0432*/ 	.byte	0x3c
	.zero		1


	//   ....[25]....
        /*0434*/ 	.word	0x00004b00
        /*0438*/ 	.word	0x00000000
        /*043c*/ 	.word	0x00000000
        /*0440*/ 	.short	0x0101
        /*0442*/ 	.byte	0x3f
	.zero		1


	//   ....[26]....
        /*0444*/ 	.word	0x000059b0
        /*0448*/ 	.word	0x000000ff
        /*044c*/ 	.word	0x00031c30
        /*0450*/ 	.short	0x010a
        /*0452*/ 	.byte	0x07
	.zero		1


	//   ....[27]....
        /*0454*/ 	.word	0x000059f0
        /*0458*/ 	.word	0x000000ff
        /*045c*/ 	.word	0x00031c30
        /*0460*/ 	.short	0x010a
        /*0462*/ 	.byte	0x07
	.zero		1


	//   ....[28]....
        /*0464*/ 	.word	0x00007070
        /*0468*/ 	.word	0x000000ff
        /*046c*/ 	.word	0x00031c50
        /*0470*/ 	.short	0x010a
        /*0472*/ 	.byte	0x07
	.zero		1


	//   ....[29]....
        /*0474*/ 	.word	0x000070b0
        /*0478*/ 	.word	0x000000ff
        /*047c*/ 	.word	0x00031c50
        /*0480*/ 	.short	0x010a
        /*0482*/ 	.byte	0x07
	.zero		1


	//   ....[30]....
        /*0484*/ 	.word	0x00009600
        /*0488*/ 	.word	0x0000004f
        /*048c*/ 	.word	0x00000000
        /*0490*/ 	.short	0x0101
        /*0492*/ 	.byte	0x3f
	.zero		1


	//   ....[31]....
        /*0494*/ 	.word	0x00009690
        /*0498*/ 	.word	0x00000069
        /*049c*/ 	.word	0x00000000
        /*04a0*/ 	.short	0x0101
        /*04a2*/ 	.byte	0x3f
	.zero		1


	//   ....[32]....
        /*04a4*/ 	.word	0x0000a6d0
        /*04a8*/ 	.word	0x000000ff
        /*04ac*/ 	.word	0x00031c30
        /*04b0*/ 	.short	0x010a
        /*04b2*/ 	.byte	0x06
	.zero		1


	//   ....[33]....
        /*04b4*/ 	.word	0x0000a710
        /*04b8*/ 	.word	0x000000ff
        /*04bc*/ 	.word	0x00031c30
        /*04c0*/ 	.short	0x010a
        /*04c2*/ 	.byte	0x06
	.zero		1


	//   ....[34]....
        /*04c4*/ 	.word	0x0000bde0
        /*04c8*/ 	.word	0x000000ff
        /*04cc*/ 	.word	0x00031c50
        /*04d0*/ 	.short	0x010a
        /*04d2*/ 	.byte	0x06
	.zero		1


	//   ....[35]....
        /*04d4*/ 	.word	0x0000be20
        /*04d8*/ 	.word	0x000000ff
        /*04dc*/ 	.word	0x00031c50
        /*04e0*/ 	.short	0x010a
        /*04e2*/ 	.byte	0x06
	.zero		1


	//   ....[36]....
        /*04e4*/ 	.word	0x0000d8f0
        /*04e8*/ 	.word	0x00000077
        /*04ec*/ 	.word	0x00000000
        /*04f0*/ 	.short	0x0101
        /*04f2*/ 	.byte	0x3f
	.zero		1


	//   ....[37]....
        /*04f4*/ 	.word	0x0000d9b0
        /*04f8*/ 	.word	0x00000077
        /*04fc*/ 	.word	0x00000000
        /*0500*/ 	.short	0x0101
        /*0502*/ 	.byte	0x3f
	.zero		1


	//   ....[38]....
        /*0504*/ 	.word	0x0000e660
        /*0508*/ 	.word	0x000000ff
        /*050c*/ 	.word	0x00031c50
        /*0510*/ 	.short	0x010a
        /*0512*/ 	.byte	0x0a
	.zero		1


	//   ....[39]....
        /*0514*/ 	.word	0x0000e6a0
        /*0518*/ 	.word	0x000000ff
        /*051c*/ 	.word	0x00031c50
        /*0520*/ 	.short	0x010a
        /*0522*/ 	.byte	0x0a
	.zero		1


	//   ....[40]....
        /*0524*/ 	.word	0x0000ece0
        /*0528*/ 	.word	0x00000009
        /*052c*/ 	.word	0x00000000
        /*0530*/ 	.short	0x0101
        /*0532*/ 	.byte	0x3f
	.zero		1


	//   ....[41]....
        /*0534*/ 	.word	0x0000f870
        /*0538*/ 	.word	0x000000ff
        /*053c*/ 	.word	0x00000000
        /*0540*/ 	.short	0x0101
        /*0542*/ 	.byte	0x04
	.zero		1


	//   ....[42]....
        /*0544*/ 	.word	0x00011300
        /*0548*/ 	.word	0x000000ff
        /*054c*/ 	.word	0x00031c40
        /*0550*/ 	.short	0x010a
        /*0552*/ 	.byte	0x26
	.zero		1


	//   ....[43]....
        /*0554*/ 	.word	0x000120d0
        /*0558*/ 	.word	0x000000ff
        /*055c*/ 	.word	0x00031c00
        /*0560*/ 	.short	0x0107
        /*0562*/ 	.byte	0x26
	.zero		1


	//   ....[44]....
        /*0564*/ 	.word	0x00012120
        /*0568*/ 	.word	0x000000ff
        /*056c*/ 	.word	0x00031c00
        /*0570*/ 	.short	0x0101
        /*0572*/ 	.byte	0x26
	.zero		1


	//   ....[45]....
        /*0574*/ 	.word	0x00012150
        /*0578*/ 	.word	0x000000ff
        /*057c*/ 	.word	0x00031c20
        /*0580*/ 	.short	0x010a
        /*0582*/ 	.byte	0x26
	.zero		1


	//   ....[46]....
        /*0584*/ 	.word	0x000124a0
        /*0588*/ 	.word	0x000000ff
        /*058c*/ 	.word	0x00031c48
        /*0590*/ 	.short	0x010a
        /*0592*/ 	.byte	0x26
	.zero		1


	//   ....[47]....
        /*0594*/ 	.word	0x00012870
        /*0598*/ 	.word	0x000000ff
        /*059c*/ 	.word	0x00031c60
        /*05a0*/ 	.short	0x010a
        /*05a2*/ 	.byte	0x26
	.zero		1


	//   ....[48]....
        /*05a4*/ 	.word	0x00012e00
        /*05a8*/ 	.word	0x000000ff
        /*05ac*/ 	.word	0x00031c40
        /*05b0*/ 	.short	0x010a
        /*05b2*/ 	.byte	0x26
	.zero		1


	//   ....[49]....
        /*05b4*/ 	.word	0x000131e0
        /*05b8*/ 	.word	0x000000ff
        /*05bc*/ 	.word	0x00031c68
        /*05c0*/ 	.short	0x010a
        /*05c2*/ 	.byte	0x26
	.zero		1


	//   ....[50]....
        /*05c4*/ 	.word	0x000137b0
        /*05c8*/ 	.word	0x000000ff
        /*05cc*/ 	.word	0x00031c48
        /*05d0*/ 	.short	0x010a
        /*05d2*/ 	.byte	0x26
	.zero		1


	//   ....[51]....
        /*05d4*/ 	.word	0x00013b70
        /*05d8*/ 	.word	0x000000ff
        /*05dc*/ 	.word	0x00031c60
        /*05e0*/ 	.short	0x010a
        /*05e2*/ 	.byte	0x26
	.zero		1


	//   ....[52]....
        /*05e4*/ 	.word	0x00013fb0
        /*05e8*/ 	.word	0x00000003
        /*05ec*/ 	.word	0x00031c60
        /*05f0*/ 	.short	0x010a
        /*05f2*/ 	.byte	0x3f
	.zero		1


	//   ....[53]....
        /*05f4*/ 	.word	0x00014410
        /*05f8*/ 	.word	0x00000007
        /*05fc*/ 	.word	0x00031c20
        /*0600*/ 	.short	0x010a
        /*0602*/ 	.byte	0x3f
	.zero		1


	//   ....[54]....
        /*0604*/ 	.word	0x00014580
        /*0608*/ 	.word	0x00000005
        /*060c*/ 	.word	0x00000000
        /*0610*/ 	.short	0x010a
        /*0612*/ 	.byte	0x3f
	.zero		1


	//   ....[55]....
        /*0614*/ 	.word	0x000145f0
        /*0618*/ 	.word	0x00000003
        /*061c*/ 	.word	0x00000000
        /*0620*/ 	.short	0x010a
        /*0622*/ 	.byte	0x3f
	.zero		1


	//   ....[56]....
        /*0624*/ 	.word	0x00014650
        /*0628*/ 	.word	0x00000005
        /*062c*/ 	.word	0x00000000
        /*0630*/ 	.short	0x010a
        /*0632*/ 	.byte	0x3f
	.zero		1


	//   ....[57]....
        /*0634*/ 	.word	0x00014680
        /*0638*/ 	.word	0x00000003
        /*063c*/ 	.word	0x00000000
        /*0640*/ 	.short	0x010a
        /*0642*/ 	.byte	0x3f
	.zero		1


	//   ....[58]....
        /*0644*/ 	.word	0x000146f0
        /*0648*/ 	.word	0x00000003
        /*064c*/ 	.word	0x00031c00
        /*0650*/ 	.short	0x010a
        /*0652*/ 	.byte	0x3f
	.zero		1


	//   ....[59]....
        /*0654*/ 	.word	0x00014750
        /*0658*/ 	.word	0x00000005
        /*065c*/ 	.word	0x00031c30
        /*0660*/ 	.short	0x010a
        /*0662*/ 	.byte	0x3f
	.zero		1


	//   ....[60]....
        /*0664*/ 	.word	0x000147b0
        /*0668*/ 	.word	0x0000000f
        /*066c*/ 	.word	0x00031c30
        /*0670*/ 	.short	0x010a
        /*0672*/ 	.byte	0x3f
	.zero		1


	//   ....[61]....
        /*0674*/ 	.word	0x00014810
        /*0678*/ 	.word	0x0000000e
        /*067c*/ 	.word	0x00031c50
        /*0680*/ 	.short	0x010a
        /*0682*/ 	.byte	0x3f
	.zero		1


	//   ....[62]....
        /*0684*/ 	.word	0x00014870
        /*0688*/ 	.word	0x0000000c
        /*068c*/ 	.word	0x00031c30
        /*0690*/ 	.short	0x010a
        /*0692*/ 	.byte	0x3f
	.zero		1


	//   ....[63]....
        /*0694*/ 	.word	0x000148d0
        /*0698*/ 	.word	0x0000000b
        /*069c*/ 	.word	0x00031c50
        /*06a0*/ 	.short	0x010a
        /*06a2*/ 	.byte	0x3f
	.zero		1


	//   ....[64]....
        /*06a4*/ 	.word	0x00014930
        /*06a8*/ 	.word	0x00000003
        /*06ac*/ 	.word	0x00031c50
        /*06b0*/ 	.short	0x010a
        /*06b2*/ 	.byte	0x3f
	.zero		1


	//   ....[65]....
        /*06b4*/ 	.word	0x00014a90
        /*06b8*/ 	.word	0x00000003
        /*06bc*/ 	.word	0x00031c40
        /*06c0*/ 	.short	0x010a
        /*06c2*/ 	.byte	0x3f
	.zero		1


	//   ....[66]....
        /*06c4*/ 	.word	0x00015320
        /*06c8*/ 	.word	0x00000003
        /*06cc*/ 	.word	0x00031c20
        /*06d0*/ 	.short	0x010a
        /*06d2*/ 	.byte	0x3f
	.zero		1


	//   ....[67]....
        /*06d4*/ 	.word	0x00015380
        /*06d8*/ 	.word	0x00000003
        /*06dc*/ 	.word	0x00031c48
        /*06e0*/ 	.short	0x010a
        /*06e2*/ 	.byte	0x3f
	.zero		1


	//   ....[68]....
        /*06e4*/ 	.word	0x000153e0
        /*06e8*/ 	.word	0x00000003
        /*06ec*/ 	.word	0x00031c60
        /*06f0*/ 	.short	0x010a
        /*06f2*/ 	.byte	0x3f
	.zero		1


	//   ....[69]....
        /*06f4*/ 	.word	0x00015440
        /*06f8*/ 	.word	0x00000003
        /*06fc*/ 	.word	0x00031c40
        /*0700*/ 	.short	0x010a
        /*0702*/ 	.byte	0x3f
	.zero		1


	//   ....[70]....
        /*0704*/ 	.word	0x000154a0
        /*0708*/ 	.word	0x00000003
        /*070c*/ 	.word	0x00031c68
        /*0710*/ 	.short	0x010a
        /*0712*/ 	.byte	0x3f
	.zero		1


	//   ....[71]....
        /*0714*/ 	.word	0x00015500
        /*0718*/ 	.word	0x00000002
        /*071c*/ 	.word	0x00031c48
        /*0720*/ 	.short	0x010a
        /*0722*/ 	.byte	0x3f
	.zero		1


	//   ....[72]....
        /*0724*/ 	.word	0x00015560
        /*0728*/ 	.word	0x00000002
        /*072c*/ 	.word	0x00031c60
        /*0730*/ 	.short	0x010a
        /*0732*/ 	.byte	0x3f
	.zero		1


	//   ....[73]....
        /*0734*/ 	.word	0x000155b0
        /*0738*/ 	.word	0x00000003
        /*073c*/ 	.word	0x00031c60
        /*0740*/ 	.short	0x010a
        /*0742*/ 	.byte	0x3f
	.zero		1


	//   ....[74]....
        /*0744*/ 	.word	0x00015600
        /*0748*/ 	.word	0x00000007
        /*074c*/ 	.word	0x00031c20
        /*0750*/ 	.short	0x010a
        /*0752*/ 	.byte	0x3f
	.zero		1


	//   ....[75]....
        /*0754*/ 	.word	0x000157a0
        /*0758*/ 	.word	0x00000005
        /*075c*/ 	.word	0x00000000
        /*0760*/ 	.short	0x010a
        /*0762*/ 	.byte	0x3f
	.zero		1


	//   ....[76]....
        /*0764*/ 	.word	0x000157f0
        /*0768*/ 	.word	0x00000003
        /*076c*/ 	.word	0x00000000
        /*0770*/ 	.short	0x010a
        /*0772*/ 	.byte	0x3f
	.zero		1


	//   ....[77]....
        /*0774*/ 	.word	0x00015840
        /*0778*/ 	.word	0x00000005
        /*077c*/ 	.word	0x00000000
        /*0780*/ 	.short	0x010a
        /*0782*/ 	.byte	0x3f
	.zero		1


	//----- nvinfo : EIATTR_NUM_MBARRIERS
	.align		4
.L_1309:
        /*0784*/ 	.byte	0x03, 0x38
        /*0786*/ 	.short	0x0016


	//----- nvinfo : EIATTR_EXIT_INSTR_OFFSETS
	.align		4
        /*0788*/ 	.byte	0x04, 0x1c
        /*078a*/ 	.short	(.L_1311 - .L_1310)


	//   ....[0]....
.L_1310:
        /*078c*/ 	.word	0x000146d0


	//----- nvinfo : EIATTR_MAX_THREADS
	.align		4
.L_1311:
        /*0790*/ 	.byte	0x04, 0x05
        /*0792*/ 	.short	(.L_1313 - .L_1312)
.L_1312:
        /*0794*/ 	.word	0x00000200
        /*0798*/ 	.word	0x00000001
        /*079c*/ 	.word	0x00000001


	//----- nvinfo : EIATTR_CRS_STACK_SIZE
	.align		4
.L_1313:
        /*07a0*/ 	.byte	0x04, 0x1e
        /*07a2*/ 	.short	(.L_1315 - .L_1314)
.L_1314:
        /*07a4*/ 	.word	0x00000000


	//----- nvinfo : EIATTR_CBANK_PARAM_SIZE
	.align		4
.L_1315:
        /*07a8*/ 	.byte	0x03, 0x19
        /*07aa*/ 	.short	0x0a70


	//----- nvinfo : EIATTR_PARAM_CBANK
	.align		4
        /*07ac*/ 	.byte	0x04, 0x0a
        /*07ae*/ 	.short	(.L_1317 - .L_1316)
	.align		4
.L_1316:
        /*07b0*/ 	.word	index@(.nv.constant0._ZN7cutlass13device_kernelIN5flash11enable_sm90INS1_16FlashAttnFwdSm90INS1_25CollectiveMainloopFwdSm90ILi2EN4cute5tupleIJNS5_1CILi1EEES8_S8_EEENS6_IJNS7_ILi192EEENS7_ILi144EEENS7_ILi96EEEEEELi96ENS_10bfloat16_tEfNS_4arch4Sm90ELb1ELb0ELb1ELb0ELb0ELb0ELb0ELb0ELb1ELb1ELb1ELb0EEENS1_21CollectiveEpilogueFwdINS6_IJSA_SC_SB_EEES9_SE_SG_Li384ELb0ELb1ELb1ELb0EEENS1_19SingleTileSchedulerILb0ELb1ELb1ELi192EEEEEEEEEvNT_6ParamsE)
        /*07b4*/ 	.short	0x0210
        /*07b6*/ 	.short	0x0a70


	//----- nvinfo : EIATTR_SW_WAR
	.align		4
.L_1317:
        /*07b8*/ 	.byte	0x04, 0x36
        /*07ba*/ 	.short	(.L_1319 - .L_1318)
.L_1318:
        /*07bc*/ 	.word	0x00000008
.L_1319:


//--------------------- .nv.info._ZN7cutlass13device_kernelIN5flash11enable_sm90INS1_16FlashAttnFwdSm90INS1_25CollectiveMainloopFwdSm90ILi2EN4cute5tupleIJNS5_1CILi1EEES8_S8_EEENS6_IJNS7_ILi192EEENS7_ILi144EEENS7_ILi96EEEEEELi96ENS_10bfloat16_tEfNS_4arch4Sm90ELb1ELb0ELb1ELb1ELb0ELb0ELb0ELb0ELb1ELb1ELb1ELb0EEENS1_21CollectiveEpilogueFwdINS6_IJSA_SC_SB_EEES9_SE_SG_Li384ELb1ELb1ELb1ELb0EEENS1_36VarlenDynamicPersistentTileSchedulerILi192ELi144ELi384ELi128ELb1ELb1ELb1ELb1ELb1ELb1EEEEEEEEEvNT_6ParamsE --------------------------
	.section	.nv.info._ZN7cutlass13device_kernelIN5flash11enable_sm90INS1_16FlashAttnFwdSm90INS1_25CollectiveMainloopFwdSm90ILi2EN4cute5tupleIJNS5_1CILi1EEES8_S8_EEENS6_IJNS7_ILi192EEENS7_ILi144EEENS7_ILi96EEEEEELi96ENS_10bfloat16_tEfNS_4arch4Sm90ELb1ELb0ELb1ELb1ELb0ELb0ELb0ELb0ELb1ELb1ELb1ELb0EEENS1_21CollectiveEpilogueFwdINS6_IJSA_SC_SB_EEES9_SE_SG_Li384ELb1ELb1ELb1ELb0EEENS1_36VarlenDynamicPersistentTileSchedulerILi192ELi144ELi384ELi128ELb1ELb1ELb1ELb1ELb1ELb1EEEEEEEEEvNT_6ParamsE,"",@"SHT_CUDA_INFO"
	.sectionflags	@""
	.align	4


	//----- nvinfo : EIATTR_CUDA_API_VERSION
	.align		4
        /*0000*/ 	.byte	0x04, 0x37
        /*0002*/ 	.short	(.L_1321 - .L_1320)
.L_1320:
        /*0004*/ 	.word	0x00000082


	//----- nvinfo : EIATTR_KPARAM_INFO
	.align		4
.L_1321:
        /*0008*/ 	.byte	0x04, 0x17
        /*000a*/ 	.short	(.L_1323 - .L_1322)
.L_1322:
        /*000c*/ 	.word	0x00000000
        /*0010*/ 	.short	0x0000
        /*0012*/ 	.short	0x0070
        /*0014*/ 	.byte	0x00, 0xf0, 0x01, 0x2a


	//----- nvinfo : EIATTR_SPARSE_MMA_MASK
	.align		4
.L_1323:
        /*0018*/ 	.byte	0x03, 0x50
        /*001a*/ 	.short	0x0000


	//----- nvinfo : EIATTR_MAXREG_COUNT
	.align		4
        /*001c*/ 	.byte	0x03, 0x1b
        /*001e*/ 	.short	0x0080


	//----- nvinfo : EIATTR_NUM_BARRIERS
	.align		4
        /*0020*/ 	.byte	0x02, 0x4c
        /*0022*/ 	.byte	0x10
	.zero		1


	//----- nvinfo : EIATTR_EXTERNS
	.align		4
        /*0024*/ 	.byte	0x04, 0x0f
        /*0026*/ 	.short	(.L_1325 - .L_1324)


	//   ....[0]....
	.align		4
.L_1324:
        /*0028*/ 	.word	index@(__assertfail)


	//----- nvinfo : EIATTR_ANNOTATIONS
	.align		4
.L_1325:
        /*002c*/ 	.byte	0x04, 0x55
        /*002e*/ 	.short	(.L_1327 - .L_1326)


	//   ....[0]....
.L_1326:
        /* <DEDUP_REMOVED lines=33> */


	//----- nvinfo : EIATTR_MERCURY_ISA_VERSION
	.align		4
.L_1327:
        /*0228*/ 	.byte	0x03, 0x5f
        /*022a*/ 	.short	0x0101


	//----- nvinfo : EIATTR_UNUSED_LOAD_BYTE_OFFSET
	.align		4
        /*022c*/ 	.byte	0x04, 0x44
        /*022e*/ 	.short	(.L_1329 - .L_1328)


	//   ....[0]....
.L_1328:
        /*0230*/ 	.word	0x00000a60
        /*0234*/ 	.word	0x0000fff0


	//   ....[1]....
        /*0238*/ 	.word	0x0000fad0
        /*023c*/ 	.word	0x0000fff0


	//----- nvinfo : EIATTR_INT_WARP_WIDE_INSTR_OFFSETS
	.align		4
.L_1329:
        /*0240*/ 	.byte	0x04, 0x31
        /*0242*/ 	.short	(.L_1331 - .L_1330)


	//   ....[0]....
.L_1330:
        /*0244*/ 	.word	0x00000130


	//   ....[1]....
        /*0248*/ 	.word	0x00000170


	//   ....[2]....
        /*024c*/ 	.word	0x000001e0


	//   ....[3]....
        /*0250*/ 	.word	0x00014280


	//   ....[4]....
        /*0254*/ 	.word	0x00014320


	//   ....[5]....
        /*0258*/ 	.word	0x00017e50


	//   ....[6]....
        /*025c*/ 	.word	0x00017ef0


	//----- nvinfo : EIATTR_COOP_GROUP_MASK_REGIDS
	.align		4
.L_1331:
        /*0260*/ 	.byte	0x04, 0x29
        /*0262*/ 	.short	(.L_1333 - .L_1332)


	//   ....[0]....
.L_1332:
        /*0264*/ 	.word	0xffffffff


	//   ....[1]....
        /*0268*/ 	.word	0xffffffff


	//   ....[2]....
        /*026c*/ 	.word	0xffffffff


	//   ....[3]....
        /*0270*/ 	.word	0xffffffff


	//   ....[4]....
        /*0274*/ 	.word	0xffffffff


	//   ....[5]....
        /*0278*/ 	.word	0xffffffff


	//   ....[6]....
        /*027c*/ 	.word	0xffffffff


	//   ....[7]....
        /*0280*/ 	.word	0xffffffff


	//   ....[8]....
        /*0284*/ 	.word	0xffffffff


	//   ....[9]....
        /*0288*/ 	.word	0xffffffff


	//   ....[10]....
        /*028c*/ 	.word	0xffffffff


	//   ....[11]....
        /*0290*/ 	.word	0xffffffff


	//   ....[12]....
        /*0294*/ 	.word	0xffffffff


	//   ....[13]....
        /*0298*/ 	.word	0xffffffff


	//   ....[14]....
        /*029c*/ 	.word	0xffffffff


	//   ....[15]....
        /*02a0*/ 	.word	0xffffffff


	//   ....[16]....
        /*02a4*/ 	.word	0xffffffff


	//   ....[17]....
        /*02a8*/ 	.word	0xffffffff


	//   ....[18]....
        /*02ac*/ 	.word	0xffffffff


	//   ....[19]....
        /*02b0*/ 	.word	0xffffffff


	//   ....[20]....
        /*02b4*/ 	.word	0xffffffff


	//   ....[21]....
        /*02b8*/ 	.word	0xffffffff


	//   ....[22]....
        /*02bc*/ 	.word	0xffffffff


	//   ....[23]....
        /*02c0*/ 	.word	0xffffffff


	//   ....[24]....
        /*02c4*/ 	.word	0xffffffff


	//   ....[25]....
        /*02c8*/ 	.word	0xffffffff


	//   ....[26]....
        /*02cc*/ 	.word	0xffffffff


	//   ....[27]....
        /*02d0*/ 	.word	0xffffffff


	//   ....[28]....
        /*02d4*/ 	.word	0xffffffff


	//   ....[29]....
        /*02d8*/ 	.word	0xffffffff


	//   ....[30]....
        /*02dc*/ 	.word	0xffffffff


	//   ....[31]....
        /*02e0*/ 	.word	0xffffffff


	//   ....[32]....
        /*02e4*/ 	.word	0xffffffff


	//   ....[33]....
        /*02e8*/ 	.word	0xffffffff


	//   ....[34]....
        /*02ec*/ 	.word	0xffffffff


	//   ....[35]....
        /*02f0*/ 	.word	0xffffffff


	//   ....[36]....
        /*02f4*/ 	.word	0xffffffff


	//   ....[37]....
        /*02f8*/ 	.word	0xffffffff


	//   ....[38]....
        /*02fc*/ 	.word	0xffffffff


	//   ....[39]....
        /*0300*/ 	.word	0xffffffff


	//   ....[40]....
        /*0304*/ 	.word	0xffffffff


	//   ....[41]....
        /*0308*/ 	.word	0xffffffff


	//   ....[42]....
        /*030c*/ 	.word	0xffffffff


	//   ....[43]....
        /*0310*/ 	.word	0xffffffff


	//   ....[44]....
        /*0314*/ 	.word	0xffffffff


	//   ....[45]....
        /*0318*/ 	.word	0xffffffff


	//   ....[46]....
        /*031c*/ 	.word	0xffffffff


	//   ....[47]....
        /*0320*/ 	.word	0xffffffff


	//   ....[48]....
        /*0324*/ 	.word	0xffffffff


	//   ....[49]....
        /*0328*/ 	.word	0xffffffff


	//   ....[50]....
        /*032c*/ 	.word	0xffffffff


	//   ....[51]....
        /*0330*/ 	.word	0xffffffff


	//   ....[52]....
        /*0334*/ 	.word	0xffffffff


	//   ....[53]....
        /*0338*/ 	.word	0xffffffff


	//   ....[54]....
        /*033c*/ 	.word	0xffffffff


	//   ....[55]....
        /*0340*/ 	.word	0xffffffff


	//   ....[56]....
        /*0344*/ 	.word	0xffffffff


	//   ....[57]....
        /*0348*/ 	.word	0xffffffff


	//   ....[58]....
        /*034c*/ 	.word	0xffffffff


	//   ....[59]....
        /*0350*/ 	.word	0xffffffff


	//   ....[60]....
        /*0354*/ 	.word	0xffffffff


	//   ....[61]....
        /*0358*/ 	.word	0xffffffff


	//   ....[62]....
        /*035c*/ 	.word	0xffffffff


	//   ....[63]....
        /*0360*/ 	.word	0xffffffff


	//   ....[64]....
        /*0364*/ 	.word	0xffffffff


	//   ....[65]....
        /*0368*/ 	.word	0xffffffff


	//   ....[66]....
        /*036c*/ 	.word	0xffffffff


	//   ....[67]....
        /*0370*/ 	.word	0xffffffff


	//   ....[68]....
        /*0374*/ 	.word	0xffffffff


	//   ....[69]....
        /*0378*/ 	.word	0xffffffff


	//   ....[70]....
        /*037c*/ 	.word	0xffffffff


	//   ....[71]....
        /*0380*/ 	.word	0xffffffff


	//   ....[72]....
        /*0384*/ 	.word	0xffffffff


	//   ....[73]....
        /*0388*/ 	.word	0xffffffff


	//   ....[74]....
        /*038c*/ 	.word	0xffffffff


	//   ....[75]....
        /*0390*/ 	.word	0xffffffff


	//   ....[76]....
        /*0394*/ 	.word	0xffffffff


	//   ....[77]....
        /*0398*/ 	.word	0xffffffff


	//   ....[78]....
        /*039c*/ 	.word	0xffffffff


	//   ....[79]....
        /*03a0*/ 	.word	0xffffffff


	//   ....[80]....
        /*03a4*/ 	.word	0xffffffff


	//   ....[81]....
        /*03a8*/ 	.word	0xffffffff


	//   ....[82]....
        /*03ac*/ 	.word	0xffffffff


	//   ....[83]....
        /*03b0*/ 	.word	0xffffffff


	//   ....[84]....
        /*03b4*/ 	.word	0xffffffff


	//   ....[85]....
        /*03b8*/ 	.word	0xffffffff


	//   ....[86]....
        /*03bc*/ 	.word	0xffffffff


	//   ....[87]....
        /*03c0*/ 	.word	0xffffffff


	//   ....[88]....
        /*03c4*/ 	.word	0xffffffff


	//   ....[89]....
        /*03c8*/ 	.word	0xffffffff


	//   ....[90]....
        /*03cc*/ 	.word	0xffffffff


	//   ....[91]....
        /*03d0*/ 	.word	0xffffffff


	//   ....[92]....
        /*03d4*/ 	.word	0xffffffff


	//   ....[93]....
        /*03d8*/ 	.word	0xffffffff


	//   ....[94]....
        /*03dc*/ 	.word	0xffffffff


	//   ....[95]....
        /*03e0*/ 	.word	0xffffffff


	//   ....[96]....
        /*03e4*/ 	.word	0x0500000f


	//   ....[97]....
        /*03e8*/ 	.word	0x0500000f


	//   ....[98]....
        /*03ec*/ 	.word	0x0500000f


	//   ....[99]....
        /*03f0*/ 	.word	0x0500000f


	//   ....[100]....
        /*03f4*/ 	.word	0x0500000f


	//   ....[101]....
        /*03f8*/ 	.word	0x0500000f


	//   ....[102]....
        /*03fc*/ 	.word	0x0500000f


	//   ....[103]....
        /*0400*/ 	.word	0x0500000f


	//   ....[104]....
        /*0404*/ 	.word	0x0500000f


	//   ....[105]....
        /*0408*/ 	.word	0x0500000f


	//   ....[106]....
        /*040c*/ 	.word	0x0500000f


	//   ....[107]....
        /*0410*/ 	.word	0x0500000f


	//   ....[108]....
        /*0414*/ 	.word	0x0500000f


	//   ....[109]....
        /*0418*/ 	.word	0x0500000f


	//   ....[110]....
        /*041c*/ 	.word	0x0500000f


	//   ....[111]....
        /*0420*/ 	.word	0x0500000f


	//   ....[112]....
        /*0424*/ 	.word	0x0500000f


	//   ....[113]....
        /*0428*/ 	.word	0x0500000f


	//   ....[114]....
        /*042c*/ 	.word	0x0500000f


	//   ....[115]....
        /*0430*/ 	.word	0x0500000f


	//   ....[116]....
        /*0434*/ 	.word	0x0500000f


	//   ....[117]....
        /*0438*/ 	.word	0x0500000f


	//   ....[118]....
        /*043c*/ 	.word	0x0500000f


	//   ....[119]....
        /*0440*/ 	.word	0x0500000f


	//   ....[120]....
        /*0444*/ 	.word	0x0500000f


	//   ....[121]....
        /*0448*/ 	.word	0x0500000f


	//   ....[122]....
        /*044c*/ 	.word	0x0500000f


	//   ....[123]....
        /*0450*/ 	.word	0x0500000f


	//   ....[124]....
        /*0454*/ 	.word	0x0500000f


	//   ....[125]....
        /*0458*/ 	.word	0x0500000f


	//   ....[126]....
        /*045c*/ 	.word	0x0500000f


	//   ....[127]....
        /*0460*/ 	.word	0x0500000f


	//----- nvinfo : EIATTR_COOP_GROUP_INSTR_OFFSETS
	.align		4
.L_1333:
        /*0464*/ 	.byte	0x04, 0x28
        /*0466*/ 	.short	(.L_1335 - .L_1334)


	//   ....[0]....
.L_1334:
        /*0468*/ 	.word	0x00000070


	//   ....[1]....
        /*046c*/ 	.word	0x00000140


	//   ....[2]....
        /*0470*/ 	.word	0x00000190


	//   ....[3]....
        /*0474*/ 	.word	0x000003c0


	//   ....[4]....
        /*0478*/ 	.word	0x00000520


	//   ....[5]....
        /*047c*/ 	.word	0x00000640


	//   ....[6]....
        /*0480*/ 	.word	0x000007a0


	//   ....[7]....
        /*0484*/ 	.word	0x00001d70


	//   ....[8]....
        /*0488*/ 	.word	0x00003be0


	//   ....[9]....
        /*048c*/ 	.word	0x00003c40


	//   ....[10]....
        /*0490*/ 	.word	0x00004870


	//   ....[11]....
        /*0494*/ 	.word	0x00004900


	//   ....[12]....
        /*0498*/ 	.word	0x000053c0


	//   ....[13]....
        /*049c*/ 	.word	0x00005470


	//   ....[14]....
        /*04a0*/ 	.word	0x00006340


	//   ....[15]....
        /*04a4*/ 	.word	0x00007e10


	//   ....[16]....
        /*04a8*/ 	.word	0x00007fb0


	//   ....[17]....
        /*04ac*/ 	.word	0x00009460


	//   ....[18]....
        /*04b0*/ 	.word	0x000094f0


	//   ....[19]....
        /*04b4*/ 	.word	0x00009da0


	//   ....[20]....
        /*04b8*/ 	.word	0x00009df0


	//   ....[21]....
        /*04bc*/ 	.word	0x0000aec0


	//   ....[22]....
        /*04c0*/ 	.word	0x0000d2b0


	//   ....[23]....
        /*04c4*/ 	.word	0x0000d310


	//   ....[24]....
        /*04c8*/ 	.word	0x0000dc40


	//   ....[25]....
        /*04cc*/ 	.word	0x0000dd10


	//   ....[26]....
        /*04d0*/ 	.word	0x0000efc0


	//   ....[27]....
        /*04d4*/ 	.word	0x0000f0f0


	//   ....[28]....
        /*04d8*/ 	.word	0x0000f320


	//   ....[29]....
        /*04dc*/ 	.word	0x0000f360


	//   ....[30]....
        /*04e0*/ 	.word	0x0000f370


	//   ....[31]....
        /*04e4*/ 	.word	0x00010580


	//   ....[32]....
        /*04e8*/ 	.word	0x00010590


	//   ....[33]....
        /*04ec*/ 	.word	0x000105a0


	//   ....[34]....
        /*04f0*/ 	.word	0x000105f0


	//   ....[35]....
        /*04f4*/ 	.word	0x00010cf0


	//   ....[36]....
        /*04f8*/ 	.word	0x00010d20


	//   ....[37]....
        /*04fc*/ 	.word	0x00010e50


	//   ....[38]....
        /*0500*/ 	.word	0x00010e70


	//   ....[39]....
        /*0504*/ 	.word	0x000113b0


	//   ....[40]....
        /*0508*/ 	.word	0x000113d0


	//   ....[41]....
        /*050c*/ 	.word	0x00011720


	//   ....[42]....
        /*0510*/ 	.word	0x00011730


	//   ....[43]....
        /*0514*/ 	.word	0x00012500


	//   ....[44]....
        /*0518*/ 	.word	0x00012510


	//   ....[45]....
        /*051c*/ 	.word	0x00012620


	//   ....[46]....
        /*0520*/ 	.word	0x00012640


	//   ....[47]....
        /*0524*/ 	.word	0x000127d0


	//   ....[48]....
        /*0528*/ 	.word	0x000129e0


	//   ....[49]....
        /*052c*/ 	.word	0x00012a10


	//   ....[50]....
        /*0530*/ 	.word	0x00012a40


	//   ....[51]....
        /*0534*/ 	.word	0x00012a70


	//   ....[52]....
        /*0538*/ 	.word	0x00012aa0


	//   ....[53]....
        /*053c*/ 	.word	0x00012ad0


	//   ....[54]....
        /*0540*/ 	.word	0x00012c70


	//   ....[55]....
        /*0544*/ 	.word	0x00012ca0


	//   ....[56]....
        /*0548*/ 	.word	0x00012cd0


	//   ....[57]....
        /*054c*/ 	.word	0x00012d00


	//   ....[58]....
        /*0550*/ 	.word	0x00012d30


	//   ....[59]....
        /*0554*/ 	.word	0x00012d60


	//   ....[60]....
        /*0558*/ 	.word	0x00012df0


	//   ....[61]....
        /*055c*/ 	.word	0x00012e20


	//   ....[62]....
        /*0560*/ 	.word	0x00012e30


	//   ....[63]....
        /*0564*/ 	.word	0x00012e70


	//   ....[64]....
        /*0568*/ 	.word	0x00014840


	//   ....[65]....
        /*056c*/ 	.word	0x000154e0


	//   ....[66]....
        /*0570*/ 	.word	0x00015500


	//   ....[67]....
        /*0574*/ 	.word	0x000155c0


	//   ....[68]....
        /*0578*/ 	.word	0x000155e0


	//   ....[69]....
        /*057c*/ 	.word	0x00015680


	//   ....[70]....
        /*0580*/ 	.word	0x000156a0


	//   ....[71]....
        /*0584*/ 	.word	0x000156b0


	//   ....[72]....
        /*0588*/ 	.word	0x00015740


	//   ....[73]....
        /*058c*/ 	.word	0x00015790


	//   ....[74]....
        /*0590*/ 	.word	0x000157a0


	//   ....[75]....
        /*0594*/ 	.word	0x000157d0


	//   ....[76]....
        /*0598*/ 	.word	0x00015880


	//   ....[77]....
        /*059c*/ 	.word	0x000185d0


	//   ....[78]....
        /*05a0*/ 	.word	0x00018600


	//   ....[79]....
        /*05a4*/ 	.word	0x00018660


	//   ....[80]....
        /*05a8*/ 	.word	0x00018690


	//   ....[81]....
        /*05ac*/ 	.word	0x000186c0


	//   ....[82]....
        /*05b0*/ 	.word	0x000186f0


	//   ....[83]....
        /*05b4*/ 	.word	0x00018720


	//   ....[84]....
        /*05b8*/ 	.word	0x00018750


	//   ....[85]....
        /*05bc*/ 	.word	0x00018900


	//   ....[86]....
        /*05c0*/ 	.word	0x00018930


	//   ....[87]....
        /*05c4*/ 	.word	0x00018960


	//   ....[88]....
        /*05c8*/ 	.word	0x00018990


	//   ....[89]....
        /*05cc*/ 	.word	0x000189c0


	//   ....[90]....
        /*05d0*/ 	.word	0x000189f0


	//   ....[91]....
        /*05d4*/ 	.word	0x00018ab0


	//   ....[92]....
        /*05d8*/ 	.word	0x00018ad0


	//   ....[93]....
        /*05dc*/ 	.word	0x00018af0


	//   ....[94]....
        /*05e0*/ 	.word	0x00018b50


	//   ....[95]....
        /*05e4*/ 	.word	0x00019580


	//   ....[96]....
        /*05e8*/ 	.word	0x00019b40


	//   ....[97]....
        /*05ec*/ 	.word	0x00019cf0


	//   ....[98]....
        /*05f0*/ 	.word	0x00019d40


	//   ....[99]....
        /*05f4*/ 	.word	0x00019e70


	//   ....[100]....
        /*05f8*/ 	.word	0x00019ec0


	//   ....[101]....
        /*05fc*/ 	.word	0x00019fe0


	//   ....[102]....
        /*0600*/ 	.word	0x0001a050


	//   ....[103]....
        /*0604*/ 	.word	0x0001a170


	//   ....[104]....
        /*0608*/ 	.word	0x0001a1e0


	//   ....[105]....
        /*060c*/ 	.word	0x0001a2d0


	//   ....[106]....
        /*0610*/ 	.word	0x0001a340


	//   ....[107]....
        /*0614*/ 	.word	0x0001a450


	//   ....[108]....
        /*0618*/ 	.word	0x0001a4a0


	//   ....[109]....
        /*061c*/ 	.word	0x0001a7c0


	//   ....[110]....
        /*0620*/ 	.word	0x0001a860


	//   ....[111]....
        /*0624*/ 	.word	0x0001a9e0


	//   ....[112]....
        /*0628*/ 	.word	0x0001aa50


	//   ....[113]....
        /*062c*/ 	.word	0x0001aac0


	//   ....[114]....
        /*0630*/ 	.word	0x0001ab30


	//   ....[115]....
        /*0634*/ 	.word	0x0001aba0


	//   ....[116]....
        /*0638*/ 	.word	0x0001ac20


	//   ....[117]....
        /*063c*/ 	.word	0x0001aca0


	//   ....[118]....
        /*0640*/ 	.word	0x0001ad30


	//   ....[119]....
        /*0644*/ 	.word	0x0001ada0


	//   ....[120]....
        /*0648*/ 	.word	0x0001ae10


	//   ....[121]....
        /*064c*/ 	.word	0x0001ae80


	//   ....[122]....
        /*0650*/ 	.word	0x0001af00


	//   ....[123]....
        /*0654*/ 	.word	0x0001af70


	//   ....[124]....
        /*0658*/ 	.word	0x0001b020


	//   ....[125]....
        /*065c*/ 	.word	0x0001b070


	//   ....[126]....
        /*0660*/ 	.word	0x0001b100


	//   ....[127]....
        /*0664*/ 	.word	0x0001b230


	//----- nvinfo : EIATTR_REG_RECONFIG
	.align		4
.L_1335:
        /*0668*/ 	.byte	0x01, 0x54
	.zero		2


	//----- nvinfo : EIATTR_SYSCALL_OFFSETS
	.align		4
        /*066c*/ 	.byte	0x04, 0x46
        /*066e*/ 	.short	(.L_1337 - .L_1336)


	//   ....[0]....
.L_1336:
        /*0670*/ 	.word	0x00001f40


	//   ....[1]....
        /*0674*/ 	.word	0x00014480


	//   ....[2]....
        /*0678*/ 	.word	0x000145d0


	//   ....[3]....
        /*067c*/ 	.word	0x000146d0


	//   ....[4]....
        /*0680*/ 	.word	0x00014f90


	//----- nvinfo : EIATTR_MBARRIER_INSTR_OFFSETS
	.align		4
.L_1337:
        /*0684*/ 	.byte	0x04, 0x39
        /*0686*/ 	.short	(.L_1339 - .L_1338)


	//   ....[0]....
.L_1338:
        /*0688*/ 	.word	0x00000270
        /*068c*/ 	.word	0x000000ff
        /*0690*/ 	.word	0x00031c00
        /*0694*/ 	.short	0x0100
        /*0696*/ 	.byte	0x08
	.zero		1


	//   ....[1]....
        /*0698*/ 	.word	0x00000280
        /*069c*/ 	.word	0x000000ff
        /*06a0*/ 	.word	0x00031c20
        /*06a4*/ 	.short	0x0100
        /*06a6*/ 	.byte	0x08
	.zero		1


	//   ....[2]....
        /*06a8*/ 	.word	0x00000370
        /*06ac*/ 	.word	0x000000ff
        /*06b0*/ 	.word	0x00031c30
        /*06b4*/ 	.short	0x0100
        /*06b6*/ 	.byte	0x08
	.zero		1


	//   ....[3]....
        /*06b8*/ 	.word	0x00000380
        /*06bc*/ 	.word	0x000000ff
        /*06c0*/ 	.word	0x00031c40
        /*06c4*/ 	.short	0x0100
        /*06c6*/ 	.byte	0x08
	.zero		1


	//   ....[4]....
        /*06c8*/ 	.word	0x00000390
        /*06cc*/ 	.word	0x000000ff
        /*06d0*/ 	.word	0x00031c38
        /*06d4*/ 	.short	0x0100
        /*06d6*/ 	.byte	0x08
	.zero		1


	//   ....[5]....
        /*06d8*/ 	.word	0x000003a0
        /*06dc*/ 	.word	0x000000ff
        /*06e0*/ 	.word	0x00031c48
        /*06e4*/ 	.short	0x0100
        /*06e6*/ 	.byte	0x08
	.zero		1


	//   ....[6]....
        /*06e8*/ 	.word	0x000004d0
        /*06ec*/ 	.word	0x000000ff
        /*06f0*/ 	.word	0x00031c50
        /*06f4*/ 	.short	0x0100
        /*06f6*/ 	.byte	0x08
	.zero		1


	//   ....[7]....
        /*06f8*/ 	.word	0x000004e0
        /*06fc*/ 	.word	0x000000ff
        /*0700*/ 	.word	0x00031c60
        /*0704*/ 	.short	0x0100
        /*0706*/ 	.byte	0x08
	.zero		1


	//   ....[8]....
        /*0708*/ 	.word	0x000004f0
        /*070c*/ 	.word	0x000000ff
        /*0710*/ 	.word	0x00031c58
        /*0714*/ 	.short	0x0100
        /*0716*/ 	.byte	0x08
	.zero		1


	//   ....[9]....
        /*0718*/ 	.word	0x00000500
        /*071c*/ 	.word	0x000000ff
        /*0720*/ 	.word	0x00031c68
        /*0724*/ 	.short	0x0100
        /*0726*/ 	.byte	0x08
	.zero		1


	//   ....[10]....
        /*0728*/ 	.word	0x000005f0
        /*072c*/ 	.word	0x000000ff
        /*0730*/ 	.word	0x00031c70
        /*0734*/ 	.short	0x0100
        /*0736*/ 	.byte	0x06
	.zero		1


	//   ....[11]....
        /*0738*/ 	.word	0x00000600
        /*073c*/ 	.word	0x000000ff
        /*0740*/ 	.word	0x00031c80
        /*0744*/ 	.short	0x0100
        /*0746*/ 	.byte	0x06
	.zero		1


	//   ....[12]....
        /*0748*/ 	.word	0x00000610
        /*074c*/ 	.word	0x000000ff
        /*0750*/ 	.word	0x00031c78
        /*0754*/ 	.short	0x0100
        /*0756*/ 	.byte	0x06
	.zero		1


	//   ....[13]....
        /*0758*/ 	.word	0x00000620
        /*075c*/ 	.word	0x000000ff
        /*0760*/ 	.word	0x00031c88
        /*0764*/ 	.short	0x0100
        /*0766*/ 	.byte	0x06
	.zero		1


	//   ....[14]....
        /*0768*/ 	.word	0x00000750
        /*076c*/ 	.word	0x000000ff
        /*0770*/ 	.word	0x00031c90
        /*0774*/ 	.short	0x0100
        /*0776*/ 	.byte	0x08
	.zero		1


	//   ....[15]....
        /*0778*/ 	.word	0x00000760
        /*077c*/ 	.word	0x000000ff
        /*0780*/ 	.word	0x00031ca0
        /*0784*/ 	.short	0x0100
        /*0786*/ 	.byte	0x08
	.zero		1


	//   ....[16]....
        /*0788*/ 	.word	0x00000770
        /*078c*/ 	.word	0x000000ff
        /*0790*/ 	.word	0x00031c98
        /*0794*/ 	.short	0x0100
        /*0796*/ 	.byte	0x08
	.zero		1


	//   ....[17]....
        /*0798*/ 	.word	0x00000780
        /*079c*/ 	.word	0x000000ff
        /*07a0*/ 	.word	0x00031ca8
        /*07a4*/ 	.short	0x0100
        /*07a6*/ 	.byte	0x08
	.zero		1


	//   ....[18]....
        /*07a8*/ 	.word	0x000008b0
        /*07ac*/ 	.word	0x000000ff
        /*07b0*/ 	.word	0x00031cb0
        /*07b4*/ 	.short	0x0100
        /*07b6*/ 	.byte	0x08
	.zero		1


	//   ....[19]....
        /*07b8*/ 	.word	0x000008c0
        /*07bc*/ 	.word	0x000000ff
        /*07c0*/ 	.word	0x00031cc0
        /*07c4*/ 	.short	0x0100
        /*07c6*/ 	.byte	0x08
	.zero		1


	//   ....[20]....
        /*07c8*/ 	.word	0x000008d0
        /*07cc*/ 	.word	0x000000ff
        /*07d0*/ 	.word	0x00031cb8
        /*07d4*/ 	.short	0x0100
        /*07d6*/ 	.byte	0x08
	.zero		1


	//   ....[21]....
        /*07d8*/ 	.word	0x000008e0
        /*07dc*/ 	.word	0x000000ff
        /*07e0*/ 	.word	0x00031cc8
        /*07e4*/ 	.short	0x0100
        /*07e6*/ 	.byte	0x08
	.zero		1


	//   ....[22]....
        /*07e8*/ 	.word	0x00002000
        /*07ec*/ 	.word	0x000000ff
        /*07f0*/ 	.word	0x00031c00
        /*07f4*/ 	.short	0x010a
        /*07f6*/ 	.byte	0x25
	.zero		1


	//   ....[23]....
        /*07f8*/ 	.word	0x00002080
        /*07fc*/ 	.word	0x00000000
        /*0800*/ 	.word	0x00031c30
        /*0804*/ 	.short	0x010a
        /*0806*/ 	.byte	0x3f
	.zero		1


	//   ....[24]....
        /*0808*/ 	.word	0x000020e0
        /*080c*/ 	.word	0x00000000
        /*0810*/ 	.word	0x00031c30
        /*0814*/ 	.short	0x010a
        /*0816*/ 	.byte	0x3f
	.zero		1


	//   ....[25]....
        /*0818*/ 	.word	0x00005620
        /*081c*/ 	.word	0x00000004
        /*0820*/ 	.word	0x00000000
        /*0824*/ 	.short	0x0101
        /*0826*/ 	.byte	0x3f
	.zero		1


	//   ....[26]....
        /*0828*/ 	.word	0x00006490
        /*082c*/ 	.word	0x000000ff
        /*0830*/ 	.word	0x00031c30
        /*0834*/ 	.short	0x010a
        /*0836*/ 	.byte	0x04
	.zero		1


	//   ....[27]....
        /*0838*/ 	.word	0x000064d0
        /*083c*/ 	.word	0x000000ff
        /*0840*/ 	.word	0x00031c30
        /*0844*/ 	.short	0x010a
        /*0846*/ 	.byte	0x04
	.zero		1


	//   ....[28]....
        /*0848*/ 	.word	0x00007b70
        /*084c*/ 	.word	0x000000ff
        /*0850*/ 	.word	0x00031c50
        /*0854*/ 	.short	0x010a
        /*0856*/ 	.byte	0x04
	.zero		1


	//   ....[29]....
        /*0858*/ 	.word	0x00007bb0
        /*085c*/ 	.word	0x000000ff
        /*0860*/ 	.word	0x00031c50
        /*0864*/ 	.short	0x010a
        /*0866*/ 	.byte	0x04
	.zero		1


	//   ....[30]....
        /*0868*/ 	.word	0x0000a0e0
        /*086c*/ 	.word	0x00000050
        /*0870*/ 	.word	0x00000000
        /*0874*/ 	.short	0x0101
        /*0876*/ 	.byte	0x3f
	.zero		1


	//   ....[31]....
        /*0878*/ 	.word	0x0000a2b0
        /*087c*/ 	.word	0x00000050
        /*0880*/ 	.word	0x00000000
        /*0884*/ 	.short	0x0101
        /*0886*/ 	.byte	0x3f
	.zero		1


	//   ....[32]....
        /*0888*/ 	.word	0x0000b050
        /*088c*/ 	.word	0x000000ff
        /*0890*/ 	.word	0x00031c30
        /*0894*/ 	.short	0x010a
        /*0896*/ 	.byte	0x04
	.zero		1


	//   ....[33]....
        /*0898*/ 	.word	0x0000b090
        /*089c*/ 	.word	0x000000ff
        /*08a0*/ 	.word	0x00031c30
        /*08a4*/ 	.short	0x010a
        /*08a6*/ 	.byte	0x04
	.zero		1


	//   ....[34]....
        /*08a8*/ 	.word	0x0000c730
        /*08ac*/ 	.word	0x000000ff
        /*08b0*/ 	.word	0x00031c50
        /*08b4*/ 	.short	0x010a
        /*08b6*/ 	.byte	0x04
	.zero		1


	//   ....[35]....
        /*08b8*/ 	.word	0x0000c770
        /*08bc*/ 	.word	0x000000ff
        /*08c0*/ 	.word	0x00031c50
        /*08c4*/ 	.short	0x010a
        /*08c6*/ 	.byte	0x04
	.zero		1


	//   ....[36]....
        /*08c8*/ 	.word	0x0000e4f0
        /*08cc*/ 	.word	0x00000007
        /*08d0*/ 	.word	0x00000000
        /*08d4*/ 	.short	0x0101
        /*08d6*/ 	.byte	0x3f
	.zero		1


	//   ....[37]....
        /*08d8*/ 	.word	0x0000e6a0
        /*08dc*/ 	.word	0x00000007
        /*08e0*/ 	.word	0x00000000
        /*08e4*/ 	.short	0x0101
        /*08e6*/ 	.byte	0x3f
	.zero		1


	//   ....[38]....
        /*08e8*/ 	.word	0x0000f040
        /*08ec*/ 	.word	0x000000ff
        /*08f0*/ 	.word	0x00031c50
        /*08f4*/ 	.short	0x010a
        /*08f6*/ 	.byte	0x06
	.zero		1


	//   ....[39]....
        /*08f8*/ 	.word	0x0000f080
        /*08fc*/ 	.word	0x000000ff
        /*0900*/ 	.word	0x00031c50
        /*0904*/ 	.short	0x010a
        /*0906*/ 	.byte	0x06
	.zero		1


	//   ....[40]....
        /*0908*/ 	.word	0x0000f770
        /*090c*/ 	.word	0x00000006
        /*0910*/ 	.word	0x00000000
        /*0914*/ 	.short	0x0101
        /*0916*/ 	.byte	0x3f
	.zero		1


	//   ....[41]....
        /*0918*/ 	.word	0x00010d10
        /*091c*/ 	.word	0x000000ff
        /*0920*/ 	.word	0x00000000
        /*0924*/ 	.short	0x0101
        /*0926*/ 	.byte	0x04
	.zero		1


	//   ....[42]....
        /*0928*/ 	.word	0x00011360
        /*092c*/ 	.word	0x000000ff
        /*0930*/ 	.word	0x00000000
        /*0934*/ 	.short	0x0101
        /*0936*/ 	.byte	0x04
	.zero		1


	//   ....[43]....
        /*0938*/ 	.word	0x00014a60
        /*093c*/ 	.word	0x00000000
        /*0940*/ 	.word	0x00031c40
        /*0944*/ 	.short	0x010a
        /*0946*/ 	.byte	0x3f
	.zero		1


	//   ....[44]....
        /*0948*/ 	.word	0x00015960
        /*094c*/ 	.word	0x00000011
        /*0950*/ 	.word	0x00031c00
        /*0954*/ 	.short	0x0107
        /*0956*/ 	.byte	0x3f
	.zero		1


	//   ....[45]....
        /*0958*/ 	.word	0x00015a50
        /*095c*/ 	.word	0x00000011
        /*0960*/ 	.word	0x00031c00
        /*0964*/ 	.short	0x0101
        /*0966*/ 	.byte	0x3f
	.zero		1


	//   ....[46]....
        /*0968*/ 	.word	0x00015a70
        /*096c*/ 	.word	0x00000011
        /*0970*/ 	.word	0x00031c20
        /*0974*/ 	.short	0x010a
        /*0976*/ 	.byte	0x3f
	.zero		1


	//   ....[47]....
        /*0978*/ 	.word	0x00015e10
        /*097c*/ 	.word	0x00000003
        /*0980*/ 	.word	0x00031c40
        /*0984*/ 	.short	0x010a
        /*0986*/ 	.byte	0x3f
	.zero		1


	//   ....[48]....
        /*0988*/ 	.word	0x00016290
        /*098c*/ 	.word	0x00000003
        /*0990*/ 	.word	0x00000060
        /*0994*/ 	.short	0x010a
        /*0996*/ 	.byte	0x3f
	.zero		1


	//   ....[49]....
        /*0998*/ 	.word	0x000169d0
        /*099c*/ 	.word	0x00000003
        /*09a0*/ 	.word	0x00031c40
        /*09a4*/ 	.short	0x010a
        /*09a6*/ 	.byte	0x3f
	.zero		1


	//   ....[50]....
        /*09a8*/ 	.word	0x00016e50
        /*09ac*/ 	.word	0x0000000c
        /*09b0*/ 	.word	0x00000060
        /*09b4*/ 	.short	0x010a
        /*09b6*/ 	.byte	0x3f
	.zero		1


	//   ....[51]....
        /*09b8*/ 	.word	0x000174d0
        /*09bc*/ 	.word	0x00000002
        /*09c0*/ 	.word	0x00031c40
        /*09c4*/ 	.short	0x010a
        /*09c6*/ 	.byte	0x3f
	.zero		1


	//   ....[52]....
        /*09c8*/ 	.word	0x00017960
        /*09cc*/ 	.word	0x00000007
        /*09d0*/ 	.word	0x00000060
        /*09d4*/ 	.short	0x010a
        /*09d6*/ 	.byte	0x3f
	.zero		1


	//   ....[53]....
        /*09d8*/ 	.word	0x00017f90
        /*09dc*/ 	.word	0x00000003
        /*09e0*/ 	.word	0x00031c60
        /*09e4*/ 	.short	0x010a
        /*09e6*/ 	.byte	0x3f
	.zero		1


	//   ....[54]....
        /*09e8*/ 	.word	0x00019500
        /*09ec*/ 	.word	0x00000009
        /*09f0*/ 	.word	0x00031c20
        /*09f4*/ 	.short	0x010a
        /*09f6*/ 	.byte	0x3f
	.zero		1


	//   ....[55]....
        /*09f8*/ 	.word	0x000196c0
        /*09fc*/ 	.word	0x00000007
        /*0a00*/ 	.word	0x00000000
        /*0a04*/ 	.short	0x010a
        /*0a06*/ 	.byte	0x3f
	.zero		1


	//   ....[56]....
        /*0a08*/ 	.word	0x00019730
        /*0a0c*/ 	.word	0x00000003
        /*0a10*/ 	.word	0x00000000
        /*0a14*/ 	.short	0x010a
        /*0a16*/ 	.byte	0x3f
	.zero		1


	//   ....[57]....
        /*0a18*/ 	.word	0x00019790
        /*0a1c*/ 	.word	0x00000005
        /*0a20*/ 	.word	0x00000000
        /*0a24*/ 	.short	0x010a
        /*0a26*/ 	.byte	0x3f
	.zero		1


	//   ....[58]....
        /*0a28*/ 	.word	0x000197c0
        /*0a2c*/ 	.word	0x00000003
        /*0a30*/ 	.word	0x00000000
        /*0a34*/ 	.short	0x010a
        /*0a36*/ 	.byte	0x3f
	.zero		1


	//   ....[59]....
        /*0a38*/ 	.word	0x00019830
        /*0a3c*/ 	.word	0x00000003
        /*0a40*/ 	.word	0x00031c00
        /*0a44*/ 	.short	0x010a
        /*0a46*/ 	.byte	0x3f
	.zero		1


	//   ....[60]....
        /*0a48*/ 	.word	0x00019880
        /*0a4c*/ 	.word	0x00000000
        /*0a50*/ 	.word	0x00031c30
        /*0a54*/ 	.short	0x010a
        /*0a56*/ 	.byte	0x3f
	.zero		1


	//   ....[61]....
        /*0a58*/ 	.word	0x000198e0
        /*0a5c*/ 	.word	0x00000008
        /*0a60*/ 	.word	0x00031c30
        /*0a64*/ 	.short	0x010a
        /*0a66*/ 	.byte	0x3f
	.zero		1


	//   ....[62]....
        /*0a68*/ 	.word	0x00019940
        /*0a6c*/ 	.word	0x00000008
        /*0a70*/ 	.word	0x00031c50
        /*0a74*/ 	.short	0x010a
        /*0a76*/ 	.byte	0x3f
	.zero		1


	//   ....[63]....
        /*0a78*/ 	.word	0x000199a0
        /*0a7c*/ 	.word	0x00000007
        /*0a80*/ 	.word	0x00031c30
        /*0a84*/ 	.short	0x010a
        /*0a86*/ 	.byte	0x3f
	.zero		1


	//   ....[64]....
        /*0a88*/ 	.word	0x00019a00
        /*0a8c*/ 	.word	0x00000007
        /*0a90*/ 	.word	0x00031c50
        /*0a94*/ 	.short	0x010a
        /*0a96*/ 	.byte	0x3f
	.zero		1


	//   ....[65]....
        /*0a98*/ 	.word	0x00019a60
        /*0a9c*/ 	.word	0x00000005
        /*0aa0*/ 	.word	0x00031c50
        /*0aa4*/ 	.short	0x010a
        /*0aa6*/ 	.byte	0x3f
	.zero		1


	//   ....[66]....
        /*0aa8*/ 	.word	0x00019c00
        /*0aac*/ 	.word	0x00000000
        /*0ab0*/ 	.word	0x00031c40
        /*0ab4*/ 	.short	0x010a
        /*0ab6*/ 	.byte	0x3f
	.zero		1


	//   ....[67]....
        /*0ab8*/ 	.word	0x0001a4e0
        /*0abc*/ 	.word	0x00000011
        /*0ac0*/ 	.word	0x00031c20
        /*0ac4*/ 	.short	0x010a
        /*0ac6*/ 	.byte	0x3f
	.zero		1


	//   ....[68]....
        /*0ac8*/ 	.word	0x0001a530
        /*0acc*/ 	.word	0x00000003
        /*0ad0*/ 	.word	0x00031c40
        /*0ad4*/ 	.short	0x010a
        /*0ad6*/ 	.byte	0x3f
	.zero		1


	//   ....[69]....
        /*0ad8*/ 	.word	0x0001a580
        /*0adc*/ 	.word	0x00000003
        /*0ae0*/ 	.word	0x00000060
        /*0ae4*/ 	.short	0x010a
        /*0ae6*/ 	.byte	0x3f
	.zero		1


	//   ....[70]....
        /*0ae8*/ 	.word	0x0001a5d0
        /*0aec*/ 	.word	0x00000003
        /*0af0*/ 	.word	0x00031c40
        /*0af4*/ 	.short	0x010a
        /*0af6*/ 	.byte	0x3f
	.zero		1


	//   ....[71]....
        /*0af8*/ 	.word	0x0001a620
        /*0afc*/ 	.word	0x0000000c
        /*0b00*/ 	.word	0x00000060
        /*0b04*/ 	.short	0x010a
        /*0b06*/ 	.byte	0x3f
	.zero		1


	//   ....[72]....
        /*0b08*/ 	.word	0x0001a670
        /*0b0c*/ 	.word	0x00000002
        /*0b10*/ 	.word	0x00031c40
        /*0b14*/ 	.short	0x010a
        /*0b16*/ 	.byte	0x3f
	.zero		1


	//   ....[73]....
        /*0b18*/ 	.word	0x0001a6c0
        /*0b1c*/ 	.word	0x00000007
        /*0b20*/ 	.word	0x00000060
        /*0b24*/ 	.short	0x010a
        /*0b26*/ 	.byte	0x3f
	.zero		1


	//   ....[74]....
        /*0b28*/ 	.word	0x0001a710
        /*0b2c*/ 	.word	0x00000003
        /*0b30*/ 	.word	0x00031c60
        /*0b34*/ 	.short	0x010a
        /*0b36*/ 	.byte	0x3f
	.zero		1


	//   ....[75]....
        /*0b38*/ 	.word	0x0001b150
        /*0b3c*/ 	.word	0x00000009
        /*0b40*/ 	.word	0x00031c20
        /*0b44*/ 	.short	0x010a
        /*0b46*/ 	.byte	0x3f
	.zero		1


	//   ....[76]....
        /*0b48*/ 	.word	0x0001b2f0
        /*0b4c*/ 	.word	0x00000007
        /*0b50*/ 	.word	0x00000000
        /*0b54*/ 	.short	0x010a
        /*0b56*/ 	.byte	0x3f
	.zero		1


	//   ....[77]....
        /*0b58*/ 	.word	0x0001b340
        /*0b5c*/ 	.word	0x00000003
        /*0b60*/ 	.word	0x00000000
        /*0b64*/ 	.short	0x010a
        /*0b66*/ 	.byte	0x3f
	.zero		1


	//   ....[78]....
        /*0b68*/ 	.word	0x0001b390
        /*0b6c*/ 	.word	0x00000005
        /*0b70*/ 	.word	0x00000000
        /*0b74*/ 	.short	0x010a
        /*0b76*/ 	.byte	0x3f
	.zero		1


	//----- nvinfo : EIATTR_NUM_MBARRIERS
	.align		4
.L_1339:
        /*0b78*/ 	.byte	0x03, 0x38
        /*0b7a*/ 	.short	0x0016


	//----- nvinfo : EIATTR_EXIT_INSTR_OFFSETS
	.align		4
        /*0b7c*/ 	.byte	0x04, 0x1c
        /*0b7e*/ 	.short	(.L_1341 - .L_1340)


	//   ....[0]....
.L_1340:
        /*0b80*/ 	.word	0x00000a90


	//   ....[1]....
        /*0b84*/ 	.word	0x00012770


	//   ....[2]....
        /*0b88*/ 	.word	0x00019810


	//----- nvinfo : EIATTR_MAX_THREADS
	.align		4
.L_1341:
        /*0b8c*/ 	.byte	0x04, 0x05
        /*0b8e*/ 	.short	(.L_1343 - .L_1342)
.L_1342:
        /*0b90*/ 	.word	0x00000200
        /*0b94*/ 	.word	0x00000001
        /*0b98*/ 	.word	0x00000001


	//----- nvinfo : EIATTR_CRS_STACK_SIZE
	.align		4
.L_1343:
        /*0b9c*/ 	.byte	0x04, 0x1e
        /*0b9e*/ 	.short	(.L_1345 - .L_1344)
.L_1344:
        /*0ba0*/ 	.word	0x00000000


	//----- nvinfo : EIATTR_CBANK_PARAM_SIZE
	.align		4
.L_1345:
        /*0ba4*/ 	.byte	0x03, 0x19
        /*0ba6*/ 	.short	0x0af0


	//----- nvinfo : EIATTR_PARAM_CBANK
	.align		4
        /*0ba8*/ 	.byte	0x04, 0x0a
        /*0baa*/ 	.short	(.L_1347 - .L_1346)
	.align		4
.L_1346:
        /*0bac*/ 	.word	index@(.nv.constant0._ZN7cutlass13device_kernelIN5flash11enable_sm90INS1_16FlashAttnFwdSm90INS1_25CollectiveMainloopFwdSm90ILi2EN4cute5tupleIJNS5_1CILi1EEES8_S8_EEENS6_IJNS7_ILi192EEENS7_ILi144EEENS7_ILi96EEEEEELi96ENS_10bfloat16_tEfNS_4arch4Sm90ELb1ELb0ELb1ELb1ELb0ELb0ELb0ELb0ELb1ELb1ELb1ELb0EEENS1_21CollectiveEpilogueFwdINS6_IJSA_SC_SB_EEES9_SE_SG_Li384ELb1ELb1ELb1ELb0EEENS1_36VarlenDynamicPersistentTileSchedulerILi192ELi144ELi384ELi128ELb1ELb1ELb1ELb1ELb1ELb1EEEEEEEEEvNT_6ParamsE)
        /*0bb0*/ 	.short	0x0210
        /*0bb2*/ 	.short	0x0af0


	//----- nvinfo : EIATTR_SW_WAR
	.align		4
.L_1347:
        /*0bb4*/ 	.byte	0x04, 0x36
        /*0bb6*/ 	.short	(.L_1349 - .L_1348)
.L_1348:
        /*0bb8*/ 	.word	0x00000008
.L_1349:


//--------------------- .nv.info._ZN7cutlass13device_kernelIN5flash11enable_sm90INS1_16FlashAttnFwdSm90INS1_25CollectiveMainloopFwdSm90ILi2EN4cute5tupleIJNS5_1CILi1EEES8_S8_EEENS6_IJNS7_ILi192EEENS7_ILi144EEENS7_ILi96EEEEEELi96ENS_10bfloat16_tEfNS_4arch4Sm90ELb1ELb0ELb1ELb1ELb0ELb1ELb0ELb0ELb1ELb1ELb1ELb0EEENS1_21CollectiveEpilogueFwdINS6_IJSA_SC_SB_EEES9_SE_SG_Li384ELb1ELb1ELb1ELb0EEENS1_36VarlenDynamicPersistentTileSchedulerILi192ELi144ELi384ELi128ELb1ELb1ELb1ELb1ELb1ELb1EEEEEEEEEvNT_6ParamsE --------------------------
	.section	.nv.info._ZN7cutlass13device_kernelIN5flash11enable_sm90INS1_16FlashAttnFwdSm90INS1_25CollectiveMainloopFwdSm90ILi2EN4cute5tupleIJNS5_1CILi1EEES8_S8_EEENS6_IJNS7_ILi192EEENS7_ILi144EEENS7_ILi96EEEEEELi96ENS_10bfloat16_tEfNS_4arch4Sm90ELb1ELb0ELb1ELb1ELb0ELb1ELb0ELb0ELb1ELb1ELb1ELb0EEENS1_21CollectiveEpilogueFwdINS6_IJSA_SC_SB_EEES9_SE_SG_Li384ELb1ELb1ELb1ELb0EEENS1_36VarlenDynamicPersistentTileSchedulerILi192ELi144ELi384ELi128ELb1ELb1ELb1ELb1ELb1ELb1EEEEEEEEEvNT_6ParamsE,"",@"SHT_CUDA_INFO"
	.sectionflags	@""
	.align	4


	//----- nvinfo : EIATTR_CUDA_API_VERSION
	.align		4
        /*0000*/ 	.byte	0x04, 0x37
        /*0002*/ 	.short	(.L_1351 - .L_1350)
.L_1350:
        /*0004*/ 	.word	0x00000082


	//----- nvinfo : EIATTR_KPARAM_INFO
	.align		4
.L_1351:
        /*0008*/ 	.byte	0x04, 0x17
        /*000a*/ 	.short	(.L_1353 - .L_1352)
.L_1352:
        /*000c*/ 	.word	0x00000000
        /*0010*/ 	.short	0x0000
        /*0012*/ 	.short	0x0070
        /*0014*/ 	.byte	0x00, 0xf0, 0x01, 0x2a


	//----- nvinfo : EIATTR_SPARSE_MMA_MASK
	.align		4
.L_1353:
        /*0018*/ 	.byte	0x03, 0x50
        /*001a*/ 	.short	0x0000


	//----- nvinfo : EIATTR_MAXREG_COUNT
	.align		4
        /*001c*/ 	.byte	0x03, 0x1b
        /*001e*/ 	.short	0x0080


	//----- nvinfo : EIATTR_NUM_BARRIERS
	.align		4
        /*0020*/ 	.byte	0x02, 0x4c
        /*0022*/ 	.byte	0x10
	.zero		1


	//----- nvinfo : EIATTR_EXTERNS
	.align		4
        /*0024*/ 	.byte	0x04, 0x0f
        /*0026*/ 	.short	(.L_1355 - .L_1354)


	//   ....[0]....
	.align		4
.L_1354:
        /*0028*/ 	.word	index@(__assertfail)


	//----- nvinfo : EIATTR_ANNOTATIONS
	.align		4
.L_1355:
        /*002c*/ 	.byte	0x04, 0x55
        /*002e*/ 	.short	(.L_1357 - .L_1356)


	//   ....[0]....
.L_1356:
        /* <DEDUP_REMOVED lines=158> */


	//----- nvinfo : EIATTR_MERCURY_ISA_VERSION
	.align		4
.L_1357:
        /*0a00*/ 	.byte	0x03, 0x5f
        /*0a02*/ 	.short	0x0101


	//----- nvinfo : EIATTR_UNUSED_LOAD_BYTE_OFFSET
	.align		4
        /*0a04*/ 	.byte	0x04, 0x44
        /*0a06*/ 	.short	(.L_1359 - .L_1358)


	//   ....[0]....
.L_1358:
        /*0a08*/ 	.word	0x00000ad0
        /*0a0c*/ 	.word	0x0000fff0


	//   ....[1]....
        /*0a10*/ 	.word	0x0001c6f0
        /*0a14*/ 	.word	0x0000fff0


	//----- nvinfo : EIATTR_INT_WARP_WIDE_INSTR_OFFSETS
	.align		4
.L_1359:
        /*0a18*/ 	.byte	0x04, 0x31
        /*0a1a*/ 	.short	(.L_1361 - .L_1360)


	//   ....[0]....
.L_1360:
        /*0a1c*/ 	.word	0x00000180


	//   ....[1]....
        /*0a20*/ 	.word	0x00000220


	//   ....[2]....
        /*0a24*/ 	.word	0x00000290


	//   ....[3]....
        /*0a28*/ 	.word	0x000228f0


	//   ....[4]....
        /*0a2c*/ 	.word	0x00022990


	//   ....[5]....
        /*0a30*/ 	.word	0x00026490


	//   ....[6]....
        /*0a34*/ 	.word	0x00026530


	//----- nvinfo : EIATTR_COOP_GROUP_MASK_REGIDS
	.align		4
.L_1361:
        /*0a38*/ 	.byte	0x04, 0x29
        /*0a3a*/ 	.short	(.L_1363 - .L_1362)


	//   ....[0]....
.L_1362:
        /*0a3c*/ 	.word	0xffffffff


	//   ....[1]....
        /*0a40*/ 	.word	0xffffffff


	//   ....[2]....
        /*0a44*/ 	.word	0xffffffff


	//   ....[3]....
        /*0a48*/ 	.word	0xffffffff


	//   ....[4]....
        /*0a4c*/ 	.word	0xffffffff


	//   ....[5]....
        /*0a50*/ 	.word	0xffffffff


	//   ....[6]....
        /*0a54*/ 	.word	0xffffffff


	//   ....[7]....
        /*0a58*/ 	.word	0xffffffff


	//   ....[8]....
        /*0a5c*/ 	.word	0xffffffff


	//   ....[9]....
        /*0a60*/ 	.word	0xffffffff


	//   ....[10]....
        /*0a64*/ 	.word	0xffffffff


	//   ....[11]....
        /*0a68*/ 	.word	0xffffffff


	//   ....[12]....
        /*0a6c*/ 	.word	0xffffffff


	//   ....[13]....
        /*0a70*/ 	.word	0xffffffff


	//   ....[14]....
        /*0a74*/ 	.word	0xffffffff


	//   ....[15]....
        /*0a78*/ 	.word	0xffffffff


	//   ....[16]....
        /*0a7c*/ 	.word	0xffffffff


	//   ....[17]....
        /*0a80*/ 	.word	0xffffffff


	//   ....[18]....
        /*0a84*/ 	.word	0xffffffff


	//   ....[19]....
        /*0a88*/ 	.word	0xffffffff


	//   ....[20]....
        /*0a8c*/ 	.word	0xffffffff


	//   ....[21]....
        /*0a90*/ 	.word	0xffffffff


	//   ....[22]....
        /*0a94*/ 	.word	0xffffffff


	//   ....[23]....
        /*0a98*/ 	.word	0xffffffff


	//   ....[24]....
        /*0a9c*/ 	.word	0xffffffff


	//   ....[25]....
        /*0aa0*/ 	.word	0xffffffff


	//   ....[26]....
        /*0aa4*/ 	.word	0xffffffff


	//   ....[27]....
        /*0aa8*/ 	.word	0xffffffff


	//   ....[28]....
        /*0aac*/ 	.word	0xffffffff


	//   ....[29]....
        /*0ab0*/ 	.word	0xffffffff


	//   ....[30]....
        /*0ab4*/ 	.word	0xffffffff


	//   ....[31]....
        /*0ab8*/ 	.word	0xffffffff


	//   ....[32]....
        /*0abc*/ 	.word	0xffffffff


	//   ....[33]....
        /*0ac0*/ 	.word	0xffffffff


	//   ....[34]....
        /*0ac4*/ 	.word	0xffffffff


	//   ....[35]....
        /*0ac8*/ 	.word	0xffffffff


	//   ....[36]....
        /*0acc*/ 	.word	0xffffffff


	//   ....[37]....
        /*0ad0*/ 	.word	0xffffffff


	//   ....[38]....
        /*0ad4*/ 	.word	0xffffffff


	//   ....[39]....
        /*0ad8*/ 	.word	0xffffffff


	//   ....[40]....
        /*0adc*/ 	.word	0xffffffff


	//   ....[41]....
        /*0ae0*/ 	.word	0xffffffff


	//   ....[42]....
        /*0ae4*/ 	.word	0xffffffff


	//   ....[43]....
        /*0ae8*/ 	.word	0xffffffff


	//   ....[44]....
        /*0aec*/ 	.word	0xffffffff


	//   ....[45]....
        /*0af0*/ 	.word	0xffffffff


	//   ....[46]....
        /*0af4*/ 	.word	0xffffffff


	//   ....[47]....
        /*0af8*/ 	.word	0xffffffff


	//   ....[48]....
        /*0afc*/ 	.word	0xffffffff


	//   ....[49]....
        /*0b00*/ 	.word	0xffffffff


	//   ....[50]....
        /*0b04*/ 	.word	0xffffffff


	//   ....[51]....
        /*0b08*/ 	.word	0xffffffff


	//   ....[52]....
        /*0b0c*/ 	.word	0xffffffff


	//   ....[53]....
        /*0b10*/ 	.word	0xffffffff


	//   ....[54]....
        /*0b14*/ 	.word	0xffffffff


	//   ....[55]....
        /*0b18*/ 	.word	0xffffffff


	//   ....[56]....
        /*0b1c*/ 	.word	0xffffffff


	//   ....[57]....
        /*0b20*/ 	.word	0xffffffff


	//   ....[58]....
        /*0b24*/ 	.word	0xffffffff


	//   ....[59]....
        /*0b28*/ 	.word	0xffffffff


	//   ....[60]....
        /*0b2c*/ 	.word	0xffffffff


	//   ....[61]....
        /*0b30*/ 	.word	0xffffffff


	//   ....[62]....
        /*0b34*/ 	.word	0xffffffff


	//   ....[63]....
        /*0b38*/ 	.word	0xffffffff


	//   ....[64]....
        /*0b3c*/ 	.word	0xffffffff


	//   ....[65]....
        /*0b40*/ 	.word	0xffffffff


	//   ....[66]....
        /*0b44*/ 	.word	0xffffffff


	//   ....[67]....
        /*0b48*/ 	.word	0xffffffff


	//   ....[68]....
        /*0b4c*/ 	.word	0xffffffff


	//   ....[69]....
        /*0b50*/ 	.word	0xffffffff


	//   ....[70]....
        /*0b54*/ 	.word	0xffffffff


	//   ....[71]....
        /*0b58*/ 	.word	0xffffffff


	//   ....[72]....
        /*0b5c*/ 	.word	0xffffffff


	//   ....[73]....
        /*0b60*/ 	.word	0xffffffff


	//   ....[74]....
        /*0b64*/ 	.word	0xffffffff


	//   ....[75]....
        /*0b68*/ 	.word	0xffffffff


	//   ....[76]....
        /*0b6c*/ 	.word	0xffffffff


	//   ....[77]....
        /*0b70*/ 	.word	0xffffffff


	//   ....[78]....
        /*0b74*/ 	.word	0xffffffff


	//   ....[79]....
        /*0b78*/ 	.word	0xffffffff


	//   ....[80]....
        /*0b7c*/ 	.word	0xffffffff


	//   ....[81]....
        /*0b80*/ 	.word	0xffffffff


	//   ....[82]....
        /*0b84*/ 	.word	0xffffffff


	//   ....[83]....
        /*0b88*/ 	.word	0xffffffff


	//   ....[84]....
        /*0b8c*/ 	.word	0xffffffff


	//   ....[85]....
        /*0b90*/ 	.word	0xffffffff


	//   ....[86]....
        /*0b94*/ 	.word	0xffffffff


	//   ....[87]....
        /*0b98*/ 	.word	0xffffffff


	//   ....[88]....
        /*0b9c*/ 	.word	0xffffffff


	//   ....[89]....
        /*0ba0*/ 	.word	0xffffffff


	//   ....[90]....
        /*0ba4*/ 	.word	0xffffffff


	//   ....[91]....
        /*0ba8*/ 	.word	0xffffffff


	//   ....[92]....
        /*0bac*/ 	.word	0xffffffff


	//   ....[93]....
        /*0bb0*/ 	.word	0xffffffff


	//   ....[94]....
        /*0bb4*/ 	.word	0xffffffff


	//   ....[95]....
        /*0bb8*/ 	.word	0xffffffff


	//   ....[96]....
        /*0bbc*/ 	.word	0xffffffff


	//   ....[97]....
        /*0bc0*/ 	.word	0xffffffff


	//   ....[98]....
        /*0bc4*/ 	.word	0xffffffff


	//   ....[99]....
        /*0bc8*/ 	.word	0xffffffff


	//   ....[100]....
        /*0bcc*/ 	.word	0xffffffff


	//   ....[101]....
        /*0bd0*/ 	.word	0xffffffff


	//   ....[102]....
        /*0bd4*/ 	.word	0xffffffff


	//   ....[103]....
        /*0bd8*/ 	.word	0xffffffff


	//   ....[104]....
        /*0bdc*/ 	.word	0xffffffff


	//   ....[105]....
        /*0be0*/ 	.word	0x0500000f


	//   ....[106]....
        /*0be4*/ 	.word	0x0500000f


	//   ....[107]....
        /*0be8*/ 	.word	0x0500000f


	//   ....[108]....
        /*0bec*/ 	.word	0x0500000f


	//   ....[109]....
        /*0bf0*/ 	.word	0x0500000f


	//   ....[110]....
        /*0bf4*/ 	.word	0x0500000f


	//   ....[111]....
        /*0bf8*/ 	.word	0x0500000f


	//   ....[112]....
        /*0bfc*/ 	.word	0x0500000f


	//   ....[113]....
        /*0c00*/ 	.word	0x0500000f


	//   ....[114]....
        /*0c04*/ 	.word	0x0500000f


	//   ....[115]....
        /*0c08*/ 	.word	0x0500000f


	//   ....[116]....
        /*0c0c*/ 	.word	0x0500000f


	//   ....[117]....
        /*0c10*/ 	.word	0x0500000f


	//   ....[118]....
        /*0c14*/ 	.word	0x0500000f


	//   ....[119]....
        /*0c18*/ 	.word	0x0500000f


	//   ....[120]....
        /*0c1c*/ 	.word	0x0500000f


	//   ....[121]....
        /*0c20*/ 	.word	0x0500000f


	//   ....[122]....
        /*0c24*/ 	.word	0x0500000f


	//   ....[123]....
        /*0c28*/ 	.word	0x0500000f


	//   ....[124]....
        /*0c2c*/ 	.word	0x0500000f


	//   ....[125]....
        /*0c30*/ 	.word	0x0500000f


	//   ....[126]....
        /*0c34*/ 	.word	0x0500000f


	//   ....[127]....
        /*0c38*/ 	.word	0x0500000f


	//   ....[128]....
        /*0c3c*/ 	.word	0x0500000f


	//   ....[129]....
        /*0c40*/ 	.word	0x0500000f


	//   ....[130]....
        /*0c44*/ 	.word	0x0500000f


	//   ....[131]....
        /*0c48*/ 	.word	0x0500000f


	//   ....[132]....
        /*0c4c*/ 	.word	0x0500000f


	//   ....[133]....
        /*0c50*/ 	.word	0x0500000f


	//   ....[134]....
        /*0c54*/ 	.word	0x0500000f


	//   ....[135]....
        /*0c58*/ 	.word	0x0500000f


	//   ....[136]....
        /*0c5c*/ 	.word	0x0500000f


	//   ....[137]....
        /*0c60*/ 	.word	0x0500000f


	//   ....[138]....
        /*0c64*/ 	.word	0x0500000f


	//   ....[139]....
        /*0c68*/ 	.word	0x0500000f


	//   ....[140]....
        /*0c6c*/ 	.word	0x0500000f


	//   ....[141]....
        /*0c70*/ 	.word	0x0500000f


	//   ....[142]....
        /*0c74*/ 	.word	0x0500000f


	//   ....[143]....
        /*0c78*/ 	.word	0x0500000f


	//   ....[144]....
        /*0c7c*/ 	.word	0x0500000f


	//   ....[145]....
        /*0c80*/ 	.word	0x0500000f


	//   ....[146]....
        /*0c84*/ 	.word	0x0500000f


	//   ....[147]....
        /*0c88*/ 	.word	0x0500000f


	//   ....[148]....
        /*0c8c*/ 	.word	0x0500000f


	//   ....[149]....
        /*0c90*/ 	.word	0x0500000f


	//   ....[150]....
        /*0c94*/ 	.word	0x0500000f


	//   ....[151]....
        /*0c98*/ 	.word	0x0500000f


	//   ....[152]....
        /*0c9c*/ 	.word	0x0500000f


	//   ....[153]....
        /*0ca0*/ 	.word	0x0500000f


	//   ....[154]....
        /*0ca4*/ 	.word	0x0500000f


	//   ....[155]....
        /*0ca8*/ 	.word	0x0500000f


	//   ....[156]....
        /*0cac*/ 	.word	0x0500000f


	//   ....[157]....
        /*0cb0*/ 	.word	0x0500000f


	//   ....[158]....
        /*0cb4*/ 	.word	0x0500000f


	//----- nvinfo : EIATTR_COOP_GROUP_INSTR_OFFSETS
	.align		4
.L_1363:
        /*0cb8*/ 	.byte	0x04, 0x28
        /*0cba*/ 	.short	(.L_1365 - .L_1364)


	//   ....[0]....
.L_1364:
        /*0cbc*/ 	.word	0x00000060


	//   ....[1]....
        /*0cc0*/ 	.word	0x00000190


	//   ....[2]....
        /*0cc4*/ 	.word	0x00000240


	//   ....[3]....
        /*0cc8*/ 	.word	0x00000400


	//   ....[4]....
        /*0ccc*/ 	.word	0x00000560


	//   ....[5]....
        /*0cd0*/ 	.word	0x00000680


	//   ....[6]....
        /*0cd4*/ 	.word	0x000007e0


	//   ....[7]....
        /*0cd8*/ 	.word	0x000078d0


	//   ....[8]....
        /*0cdc*/ 	.word	0x00008050


	//   ....[9]....
        /*0ce0*/ 	.word	0x00008060


	//   ....[10]....
        /*0ce4*/ 	.word	0x00008070


	//   ....[11]....
        /*0ce8*/ 	.word	0x00008080


	//   ....[12]....
        /*0cec*/ 	.word	0x0000a000


	//   ....[13]....
        /*0cf0*/ 	.word	0x0000a010


	//   ....[14]....
        /*0cf4*/ 	.word	0x0000a020


	//   ....[15]....
        /*0cf8*/ 	.word	0x0000a030


	//   ....[16]....
        /*0cfc*/ 	.word	0x0000e3a0


	//   ....[17]....
        /*0d00*/ 	.word	0x0000ee90


	//   ....[18]....
        /*0d04*/ 	.word	0x0000eea0


	//   ....[19]....
        /*0d08*/ 	.word	0x0000eec0


	//   ....[20]....
        /*0d0c*/ 	.word	0x0000f930


	//   ....[21]....
        /*0d10*/ 	.word	0x0000f980


	//   ....[22]....
        /*0d14*/ 	.word	0x00010ba0


	//   ....[23]....
        /*0d18*/ 	.word	0x000133f0


	//   ....[24]....
        /*0d1c*/ 	.word	0x00013960


	//   ....[25]....
        /*0d20*/ 	.word	0x00014830


	//   ....[26]....
        /*0d24*/ 	.word	0x00014850


	//   ....[27]....
        /*0d28*/ 	.word	0x00014ed0


	//   ....[28]....
        /*0d2c*/ 	.word	0x00014ef0


	//   ....[29]....
        /*0d30*/ 	.word	0x000167d0


	//   ....[30]....
        /*0d34*/ 	.word	0x00019650


	//   ....[31]....
        /*0d38*/ 	.word	0x000196c0


	//   ....[32]....
        /*0d3c*/ 	.word	0x0001a080


	//   ....[33]....
        /*0d40*/ 	.word	0x0001a0a0


	//   ....[34]....
        /*0d44*/ 	.word	0x0001b980


	//   ....[35]....
        /*0d48*/ 	.word	0x0001c0e0


	//   ....[36]....
        /*0d4c*/ 	.word	0x0001c110


	//   ....[37]....
        /*0d50*/ 	.word	0x0001c150


	//   ....[38]....
        /*0d54*/ 	.word	0x0001c160


	//   ....[39]....
        /*0d58*/ 	.word	0x0001d0e0


	//   ....[40]....
        /*0d5c*/ 	.word	0x0001d100


	//   ....[41]....
        /*0d60*/ 	.word	0x0001d110


	//   ....[42]....
        /*0d64*/ 	.word	0x0001d120


	//   ....[43]....
        /*0d68*/ 	.word	0x0001d7e0


	//   ....[44]....
        /*0d6c*/ 	.word	0x0001d7f0


	//   ....[45]....
        /*0d70*/ 	.word	0x0001d950


	//   ....[46]....
        /*0d74*/ 	.word	0x0001d960


	//   ....[47]....
        /*0d78*/ 	.word	0x0001dd70


	//   ....[48]....
        /*0d7c*/ 	.word	0x0001dd80


	//   ....[49]....
        /*0d80*/ 	.word	0x0001e280


	//   ....[50]....
        /*0d84*/ 	.word	0x0001e290


	//   ....[51]....
        /*0d88*/ 	.word	0x0001f0a0


	//   ....[52]....
        /*0d8c*/ 	.word	0x0001f0b0


	//   ....[53]....
        /*0d90*/ 	.word	0x0001f220


	//   ....[54]....
        /*0d94*/ 	.word	0x0001f230


	//   ....[55]....
        /*0d98*/ 	.word	0x0001f3f0


	//   ....[56]....
        /*0d9c*/ 	.word	0x0001f600


	//   ....[57]....
        /*0da0*/ 	.word	0x0001f630


	//   ....[58]....
        /*0da4*/ 	.word	0x0001f660


	//   ....[59]....
        /*0da8*/ 	.word	0x0001f690


	//   ....[60]....
        /*0dac*/ 	.word	0x0001f6c0


	//   ....[61]....
        /*0db0*/ 	.word	0x0001f6f0


	//   ....[62]....
        /*0db4*/ 	.word	0x0001f890


	//   ....[63]....
        /*0db8*/ 	.word	0x0001f8c0


	//   ....[64]....
        /*0dbc*/ 	.word	0x0001f8f0


	//   ....[65]....
        /*0dc0*/ 	.word	0x0001f920


	//   ....[66]....
        /*0dc4*/ 	.word	0x0001f950


	//   ....[67]....
        /*0dc8*/ 	.word	0x0001f980


	//   ....[68]....
        /*0dcc*/ 	.word	0x0001fa10


	//   ....[69]....
        /*0dd0*/ 	.word	0x0001fa40


	//   ....[70]....
        /*0dd4*/ 	.word	0x0001fa50


	//   ....[71]....
        /*0dd8*/ 	.word	0x0001fa90


	//   ....[72]....
        /*0ddc*/ 	.word	0x000210e0


	//   ....[73]....
        /*0de0*/ 	.word	0x00022eb0


	//   ....[74]....
        /*0de4*/ 	.word	0x00023b30


	//   ....[75]....
        /*0de8*/ 	.word	0x00023b40


	//   ....[76]....
        /*0dec*/ 	.word	0x00023c00


	//   ....[77]....
        /*0df0*/ 	.word	0x00023c20


	//   ....[78]....
        /*0df4*/ 	.word	0x00023cc0


	//   ....[79]....
        /*0df8*/ 	.word	0x00023ce0


	//   ....[80]....
        /*0dfc*/ 	.word	0x00023cf0


	//   ....[81]....
        /*0e00*/ 	.word	0x00023d00


	//   ....[82]....
        /*0e04*/ 	.word	0x00023de0


	//   ....[83]....
        /*0e08*/ 	.word	0x00023e20


	//   ....[84]....
        /*0e0c*/ 	.word	0x00023e30


	//   ....[85]....
        /*0e10*/ 	.word	0x00023ec0


	//   ....[86]....
        /*0e14*/ 	.word	0x00026c50


	//   ....[87]....
        /*0e18*/ 	.word	0x00026c70


	//   ....[88]....
        /*0e1c*/ 	.word	0x00026cd0


	//   ....[89]....
        /*0e20*/ 	.word	0x00026d00


	//   ....[90]....
        /*0e24*/ 	.word	0x00026d30


	//   ....[91]....
        /*0e28*/ 	.word	0x00026d60


	//   ....[92]....
        /*0e2c*/ 	.word	0x00026d90


	//   ....[93]....
        /*0e30*/ 	.word	0x00026dc0


	//   ....[94]....
        /*0e34*/ 	.word	0x00026f60


	//   ....[95]....
        /*0e38*/ 	.word	0x00026fa0


	//   ....[96]....
        /*0e3c*/ 	.word	0x00026fd0


	//   ....[97]....
        /*0e40*/ 	.word	0x00027000


	//   ....[98]....
        /*0e44*/ 	.word	0x00027030


	//   ....[99]....
        /*0e48*/ 	.word	0x00027060


	//   ....[100]....
        /*0e4c*/ 	.word	0x00027120


	//   ....[101]....
        /*0e50*/ 	.word	0x00027140


	//   ....[102]....
        /*0e54*/ 	.word	0x00027160


	//   ....[103]....
        /*0e58*/ 	.word	0x000271c0


	//   ....[104]....
        /*0e5c*/ 	.word	0x00027bf0


	//   ....[105]....
        /*0e60*/ 	.word	0x00027ff0


	//   ....[106]....
        /*0e64*/ 	.word	0x00028090


	//   ....[107]....
        /*0e68*/ 	.word	0x00028120


	//   ....[108]....
        /*0e6c*/ 	.word	0x00028170


	//   ....[109]....
        /*0e70*/ 	.word	0x000281c0


	//   ....[110]....
        /*0e74*/ 	.word	0x000282a0


	//   ....[111]....
        /*0e78*/ 	.word	0x00028330


	//   ....[112]....
        /*0e7c*/ 	.word	0x00028390


	//   ....[113]....
        /*0e80*/ 	.word	0x000283f0


	//   ....[114]....
        /*0e84*/ 	.word	0x000286a0


	//   ....[115]....
        /*0e88*/ 	.word	0x000286f0


	//   ....[116]....
        /*0e8c*/ 	.word	0x00028780


	//   ....[117]....
        /*0e90*/ 	.word	0x00028810


	//   ....[118]....
        /*0e94*/ 	.word	0x00028890


	//   ....[119]....
        /*0e98*/ 	.word	0x000288e0


	//   ....[120]....
        /*0e9c*/ 	.word	0x00028970


	//   ....[121]....
        /*0ea0*/ 	.word	0x00028a00


	//   ....[122]....
        /*0ea4*/ 	.word	0x00028a80


	//   ....[123]....
        /*0ea8*/ 	.word	0x00028ad0


	//   ....[124]....
        /*0eac*/ 	.word	0x00028b60


	//   ....[125]....
        /*0eb0*/ 	.word	0x00028bf0


	//   ....[126]....
        /*0eb4*/ 	.word	0x00028cb0


	//   ....[127]....
        /*0eb8*/ 	.word	0x00028fa0


	//   ....[128]....
        /*0ebc*/ 	.word	0x00029130


	//   ....[129]....
        /*0ec0*/ 	.word	0x000291a0


	//   ....[130]....
        /*0ec4*/ 	.word	0x000292d0


	//   ....[131]....
        /*0ec8*/ 	.word	0x00029320


	//   ....[132]....
        /*0ecc*/ 	.word	0x00029440


	//   ....[133]....
        /*0ed0*/ 	.word	0x000294b0


	//   ....[134]....
        /*0ed4*/ 	.word	0x000295d0


	//   ....[135]....
        /*0ed8*/ 	.word	0x00029640


	//   ....[136]....
        /*0edc*/ 	.word	0x00029760


	//   ....[137]....
        /*0ee0*/ 	.word	0x000297b0


	//   ....[138]....
        /*0ee4*/ 	.word	0x000298b0


	//   ....[139]....
        /*0ee8*/ 	.word	0x00029900


	//   ....[140]....
        /*0eec*/ 	.word	0x00029c20


	//   ....[141]....
        /*0ef0*/ 	.word	0x00029cd0


	//   ....[142]....
        /*0ef4*/ 	.word	0x00029e30


	//   ....[143]....
        /*0ef8*/ 	.word	0x00029eb0


	//   ....[144]....
        /*0efc*/ 	.word	0x00029f20


	//   ....[145]....
        /*0f00*/ 	.word	0x00029f90


	//   ....[146]....
        /*0f04*/ 	.word	0x0002a000


	//   ....[147]....
        /*0f08*/ 	.word	0x0002a080


	//   ....[148]....
        /*0f0c*/ 	.word	0x0002a100


	//   ....[149]....
        /*0f10*/ 	.word	0x0002a1a0


	//   ....[150]....
        /*0f14*/ 	.word	0x0002a210


	//   ....[151]....
        /*0f18*/ 	.word	0x0002a280


	//   ....[152]....
        /*0f1c*/ 	.word	0x0002a2f0


	//   ....[153]....
        /*0f20*/ 	.word	0x0002a370


	//   ....[154]....
        /*0f24*/ 	.word	0x0002a3e0


	//   ....[155]....
        /*0f28*/ 	.word	0x0002a490


	//   ....[156]....
        /*0f2c*/ 	.word	0x0002a4e0


	//   ....[157]....
        /*0f30*/ 	.word	0x0002a570


	//   ....[158]....
        /*0f34*/ 	.word	0x0002a6a0


	//----- nvinfo : EIATTR_REG_RECONFIG
	.align		4
.L_1365:
        /*0f38*/ 	.byte	0x01, 0x54
	.zero		2


	//----- nvinfo : EIATTR_SYSCALL_OFFSETS
	.align		4
        /*0f3c*/ 	.byte	0x04, 0x46
        /*0f3e*/ 	.short	(.L_1367 - .L_1366)


	//   ....[0]....
.L_1366:
        /*0f40*/ 	.word	0x00001f30


	//   ....[1]....
        /*0f44*/ 	.word	0x00002080


	//   ....[2]....
        /*0f48*/ 	.word	0x00007ae0


	//   ....[3]....
        /*0f4c*/ 	.word	0x00007e00


	//   ....[4]....
        /*0f50*/ 	.word	0x00022af0


	//   ....[5]....
        /*0f54*/ 	.word	0x00022c40


	//   ....[6]....
        /*0f58*/ 	.word	0x00022d40


	//   ....[7]....
        /*0f5c*/ 	.word	0x000235e0


	//----- nvinfo : EIATTR_MBARRIER_INSTR_OFFSETS
	.align		4
.L_1367:
        /*0f60*/ 	.byte	0x04, 0x39
        /*0f62*/ 	.short	(.L_1369 - .L_1368)


	//   ....[0]....
.L_1368:
        /*0f64*/ 	.word	0x000002b0
        /*0f68*/ 	.word	0x000000ff
        /*0f6c*/ 	.word	0x00031c00
        /*0f70*/ 	.short	0x0100
        /*0f72*/ 	.byte	0x08
	.zero		1


	//   ....[1]....
        /*0f74*/ 	.word	0x000002c0
        /*0f78*/ 	.word	0x000000ff
        /*0f7c*/ 	.word	0x00031c20
        /*0f80*/ 	.short	0x0100
        /*0f82*/ 	.byte	0x08
	.zero		1


	//   ....[2]....
        /*0f84*/ 	.word	0x000003b0
        /*0f88*/ 	.word	0x000000ff
        /*0f8c*/ 	.word	0x00031c30
        /*0f90*/ 	.short	0x0100
        /*0f92*/ 	.byte	0x08
	.zero		1


	//   ....[3]....
        /*0f94*/ 	.word	0x000003c0
        /*0f98*/ 	.word	0x000000ff
        /*0f9c*/ 	.word	0x00031c40
        /*0fa0*/ 	.short	0x0100
        /*0fa2*/ 	.byte	0x08
	.zero		1


	//   ....[4]....
        /*0fa4*/ 	.word	0x000003d0
        /*0fa8*/ 	.word	0x000000ff
        /*0fac*/ 	.word	0x00031c38
        /*0fb0*/ 	.short	0x0100
        /*0fb2*/ 	.byte	0x08
	.zero		1


	//   ....[5]....
        /*0fb4*/ 	.word	0x000003e0
        /*0fb8*/ 	.word	0x000000ff
        /*0fbc*/ 	.word	0x00031c48
        /*0fc0*/ 	.short	0x0100
        /*0fc2*/ 	.byte	0x08
	.zero		1


	//   ....[6]....
        /*0fc4*/ 	.word	0x00000510
        /*0fc8*/ 	.word	0x000000ff
        /*0fcc*/ 	.word	0x00031c50
        /*0fd0*/ 	.short	0x0100
        /*0fd2*/ 	.byte	0x08
	.zero		1


	//   ....[7]....
        /*0fd4*/ 	.word	0x00000520
        /*0fd8*/ 	.word	0x000000ff
        /*0fdc*/ 	.word	0x00031c60
        /*0fe0*/ 	.short	0x0100
        /*0fe2*/ 	.byte	0x08
	.zero		1


	//   ....[8]....
        /*0fe4*/ 	.word	0x00000530
        /*0fe8*/ 	.word	0x000000ff
        /*0fec*/ 	.word	0x00031c58
        /*0ff0*/ 	.short	0x0100
        /*0ff2*/ 	.byte	0x08
	.zero		1


	//   ....[9]....
        /*0ff4*/ 	.word	0x00000540
        /*0ff8*/ 	.word	0x000000ff
        /*0ffc*/ 	.word	0x00031c68
        /*1000*/ 	.short	0x0100
        /*1002*/ 	.byte	0x08
	.zero		1


	//   ....[10]....
        /*1004*/ 	.word	0x00000630
        /*1008*/ 	.word	0x000000ff
        /*100c*/ 	.word	0x00031c70
        /*1010*/ 	.short	0x0100
        /*1012*/ 	.byte	0x06
	.zero		1


	//   ....[11]....
        /*1014*/ 	.word	0x00000640
        /*1018*/ 	.word	0x000000ff
        /*101c*/ 	.word	0x00031c80
        /*1020*/ 	.short	0x0100
        /*1022*/ 	.byte	0x06
	.zero		1


	//   ....[12]....
        /*1024*/ 	.word	0x00000650
        /*1028*/ 	.word	0x000000ff
        /*102c*/ 	.word	0x00031c78
        /*1030*/ 	.short	0x0100
        /*1032*/ 	.byte	0x06
	.zero		1


	//   ....[13]....
        /*1034*/ 	.word	0x00000660
        /*1038*/ 	.word	0x000000ff
        /*103c*/ 	.word	0x00031c88
        /*1040*/ 	.short	0x0100
        /*1042*/ 	.byte	0x06
	.zero		1


	//   ....[14]....
        /*1044*/ 	.word	0x00000790
        /*1048*/ 	.word	0x000000ff
        /*104c*/ 	.word	0x00031c90
        /*1050*/ 	.short	0x0100
        /*1052*/ 	.byte	0x08
	.zero		1


	//   ....[15]....
        /*1054*/ 	.word	0x000007a0
        /*1058*/ 	.word	0x000000ff
        /*105c*/ 	.word	0x00031ca0
        /*1060*/ 	.short	0x0100
        /*1062*/ 	.byte	0x08
	.zero		1


	//   ....[16]....
        /*1064*/ 	.word	0x000007b0
        /*1068*/ 	.word	0x000000ff
        /*106c*/ 	.word	0x00031c98
        /*1070*/ 	.short	0x0100
        /*1072*/ 	.byte	0x08
	.zero		1


	//   ....[17]....
        /*1074*/ 	.word	0x000007c0
        /*1078*/ 	.word	0x000000ff
        /*107c*/ 	.word	0x00031ca8
        /*1080*/ 	.short	0x0100
        /*1082*/ 	.byte	0x08
	.zero		1


	//   ....[18]....
        /*1084*/ 	.word	0x000008f0
        /*1088*/ 	.word	0x000000ff
        /*108c*/ 	.word	0x00031cb0
        /*1090*/ 	.short	0x0100
        /*1092*/ 	.byte	0x08
	.zero		1


	//   ....[19]....
        /*1094*/ 	.word	0x00000900
        /*1098*/ 	.word	0x000000ff
        /*109c*/ 	.word	0x00031cc0
        /*10a0*/ 	.short	0x0100
        /*10a2*/ 	.byte	0x08
	.zero		1


	//   ....[20]....
        /*10a4*/ 	.word	0x00000910
        /*10a8*/ 	.word	0x000000ff
        /*10ac*/ 	.word	0x00031cb8
        /*10b0*/ 	.short	0x0100
        /*10b2*/ 	.byte	0x08
	.zero		1


	//   ....[21]....
        /*10b4*/ 	.word	0x00000920
        /*10b8*/ 	.word	0x000000ff
        /*10bc*/ 	.word	0x00031cc8
        /*10c0*/ 	.short	0x0100
        /*10c2*/ 	.byte	0x08
	.zero		1


	//   ....[22]....
        /*10c4*/ 	.word	0x000035e0
        /*10c8*/ 	.word	0x0000001a
        /*10cc*/ 	.word	0x00031c90
        /*10d0*/ 	.short	0x010a
        /*10d2*/ 	.byte	0x3f
	.zero		1


	//   ....[23]....
        /*10d4*/ 	.word	0x00005150
        /*10d8*/ 	.word	0x0000001a
        /*10dc*/ 	.word	0x00031c90
        /*10e0*/ 	.short	0x010a
        /*10e2*/ 	.byte	0x3f
	.zero		1


	//   ....[24]....
        /*10e4*/ 	.word	0x00006c30
        /*10e8*/ 	.word	0x0000001a
        /*10ec*/ 	.word	0x00031c90
        /*10f0*/ 	.short	0x010a
        /*10f2*/ 	.byte	0x3f
	.zero		1


	//   ....[25]....
        /*10f4*/ 	.word	0x00006ea0
        /*10f8*/ 	.word	0x00000024
        /*10fc*/ 	.word	0x00000000
        /*1100*/ 	.short	0x0101
        /*1102*/ 	.byte	0x3f
	.zero		1


	//   ....[26]....
        /*1104*/ 	.word	0x00006ee0
        /*1108*/ 	.word	0x0000001a
        /*110c*/ 	.word	0x00031cb0
        /*1110*/ 	.short	0x010a
        /*1112*/ 	.byte	0x3f
	.zero		1


	//   ....[27]....
        /*1114*/ 	.word	0x00007230
        /*1118*/ 	.word	0x0000001a
        /*111c*/ 	.word	0x00000000
        /*1120*/ 	.short	0x0101
        /*1122*/ 	.byte	0x3f
	.zero		1


	//   ....[28]....
        /*1124*/ 	.word	0x00007b80
        /*1128*/ 	.word	0x00000010
        /*112c*/ 	.word	0x00031c00
        /*1130*/ 	.short	0x010a
        /*1132*/ 	.byte	0x3f
	.zero		1


	//   ....[29]....
        /*1134*/ 	.word	0x00007bd0
        /*1138*/ 	.word	0x00000010
        /*113c*/ 	.word	0x00031c00
        /*1140*/ 	.short	0x010a
        /*1142*/ 	.byte	0x3f
	.zero		1


	//   ....[30]....
        /*1144*/ 	.word	0x000087c0
        /*1148*/ 	.word	0x00000010
        /*114c*/ 	.word	0x00031c00
        /*1150*/ 	.short	0x010a
        /*1152*/ 	.byte	0x3f
	.zero		1


	//   ....[31]....
        /*1154*/ 	.word	0x0000a590
        /*1158*/ 	.word	0x00000010
        /*115c*/ 	.word	0x00031c00
        /*1160*/ 	.short	0x010a
        /*1162*/ 	.byte	0x3f
	.zero		1


	//   ....[32]....
        /*1164*/ 	.word	0x0000bf80
        /*1168*/ 	.word	0x00000000
        /*116c*/ 	.word	0x00031c30
        /*1170*/ 	.short	0x010a
        /*1172*/ 	.byte	0x3f
	.zero		1


	//   ....[33]....
        /*1174*/ 	.word	0x0000bff0
        /*1178*/ 	.word	0x00000000
        /*117c*/ 	.word	0x00031c30
        /*1180*/ 	.short	0x010a
        /*1182*/ 	.byte	0x3f
	.zero		1


	//   ....[34]....
        /*1184*/ 	.word	0x0000fc80
        /*1188*/ 	.word	0x00000018
        /*118c*/ 	.word	0x00000000
        /*1190*/ 	.short	0x0101
        /*1192*/ 	.byte	0x3f
	.zero		1


	//   ....[35]....
        /*1194*/ 	.word	0x00010cf0
        /*1198*/ 	.word	0x00000014
        /*119c*/ 	.word	0x00031c30
        /*11a0*/ 	.short	0x010a
        /*11a2*/ 	.byte	0x3f
	.zero		1


	//   ....[36]....
        /*11a4*/ 	.word	0x00010d40
        /*11a8*/ 	.word	0x00000014
        /*11ac*/ 	.word	0x00031c30
        /*11b0*/ 	.short	0x010a
        /*11b2*/ 	.byte	0x3f
	.zero		1


	//   ....[37]....
        /*11b4*/ 	.word	0x00013180
        /*11b8*/ 	.word	0x00000015
        /*11bc*/ 	.word	0x00031c50
        /*11c0*/ 	.short	0x010a
        /*11c2*/ 	.byte	0x3f
	.zero		1


	//   ....[38]....
        /*11c4*/ 	.word	0x000131d0
        /*11c8*/ 	.word	0x00000015
        /*11cc*/ 	.word	0x00031c50
        /*11d0*/ 	.short	0x010a
        /*11d2*/ 	.byte	0x3f
	.zero		1


	//   ....[39]....
        /*11d4*/ 	.word	0x000159c0
        /*11d8*/ 	.word	0x00000071
        /*11dc*/ 	.word	0x00000000
        /*11e0*/ 	.short	0x0101
        /*11e2*/ 	.byte	0x3f
	.zero		1


	//   ....[40]....
        /*11e4*/ 	.word	0x00015a00
        /*11e8*/ 	.word	0x00000070
        /*11ec*/ 	.word	0x00000000
        /*11f0*/ 	.short	0x0101
        /*11f2*/ 	.byte	0x3f
	.zero		1


	//   ....[41]....
        /*11f4*/ 	.word	0x00016960
        /*11f8*/ 	.word	0x00000014
        /*11fc*/ 	.word	0x00031c30
        /*1200*/ 	.short	0x010a
        /*1202*/ 	.byte	0x3f
	.zero		1


	//   ....[42]....
        /*1204*/ 	.word	0x000169b0
        /*1208*/ 	.word	0x00000014
        /*120c*/ 	.word	0x00031c30
        /*1210*/ 	.short	0x010a
        /*1212*/ 	.byte	0x3f
	.zero		1


	//   ....[43]....
        /*1214*/ 	.word	0x00018dd0
        /*1218*/ 	.word	0x00000015
        /*121c*/ 	.word	0x00031c50
        /*1220*/ 	.short	0x010a
        /*1222*/ 	.byte	0x3f
	.zero		1


	//   ....[44]....
        /*1224*/ 	.word	0x00018e20
        /*1228*/ 	.word	0x00000015
        /*122c*/ 	.word	0x00031c50
        /*1230*/ 	.short	0x010a
        /*1232*/ 	.byte	0x3f
	.zero		1


	//   ....[45]....
        /*1234*/ 	.word	0x0001aa00
        /*1238*/ 	.word	0x00000070
        /*123c*/ 	.word	0x00000000
        /*1240*/ 	.short	0x0101
        /*1242*/ 	.byte	0x3f
	.zero		1


	//   ....[46]....
        /*1244*/ 	.word	0x0001aa10
        /*1248*/ 	.word	0x0000006e
        /*124c*/ 	.word	0x00000000
        /*1250*/ 	.short	0x0101
        /*1252*/ 	.byte	0x3f
	.zero		1


	//   ....[47]....
        /*1254*/ 	.word	0x0001ba10
        /*1258*/ 	.word	0x00000000
        /*125c*/ 	.word	0x00031c50
        /*1260*/ 	.short	0x010a
        /*1262*/ 	.byte	0x3f
	.zero		1


	//   ....[48]....
        /*1264*/ 	.word	0x0001bac0
        /*1268*/ 	.word	0x00000000
        /*126c*/ 	.word	0x00031c50
        /*1270*/ 	.short	0x010a
        /*1272*/ 	.byte	0x3f
	.zero		1


	//   ....[49]....
        /*1274*/ 	.word	0x0001c340
        /*1278*/ 	.word	0x00000004
        /*127c*/ 	.word	0x00000000
        /*1280*/ 	.short	0x0101
        /*1282*/ 	.byte	0x3f
	.zero		1


	//   ....[50]....
        /*1284*/ 	.word	0x0001d720
        /*1288*/ 	.word	0x00000000
        /*128c*/ 	.word	0x00000000
        /*1290*/ 	.short	0x0101
        /*1292*/ 	.byte	0x3f
	.zero		1


	//   ....[51]....
        /*1294*/ 	.word	0x0001dc70
        /*1298*/ 	.word	0x00000004
        /*129c*/ 	.word	0x00000000
        /*12a0*/ 	.short	0x0101
        /*12a2*/ 	.byte	0x3f
	.zero		1


	//   ....[52]....
        /*12a4*/ 	.word	0x000211c0
        /*12a8*/ 	.word	0x00000010
        /*12ac*/ 	.word	0x00031c20
        /*12b0*/ 	.short	0x010a
        /*12b2*/ 	.byte	0x3f
	.zero		1


	//   ....[53]....
        /*12b4*/ 	.word	0x00021290
        /*12b8*/ 	.word	0x00000009
        /*12bc*/ 	.word	0x00031ca0
        /*12c0*/ 	.short	0x010a
        /*12c2*/ 	.byte	0x3f
	.zero		1


	//   ....[54]....
        /*12c4*/ 	.word	0x000216b0
        /*12c8*/ 	.word	0x00000009
        /*12cc*/ 	.word	0x00031cc0
        /*12d0*/ 	.short	0x010a
        /*12d2*/ 	.byte	0x3f
	.zero		1


	//   ....[55]....
        /*12d4*/ 	.word	0x00021c20
        /*12d8*/ 	.word	0x00000009
        /*12dc*/ 	.word	0x00031ca0
        /*12e0*/ 	.short	0x010a
        /*12e2*/ 	.byte	0x3f
	.zero		1


	//   ....[56]....
        /*12e4*/ 	.word	0x00022030
        /*12e8*/ 	.word	0x00000009
        /*12ec*/ 	.word	0x00031cc0
        /*12f0*/ 	.short	0x010a
        /*12f2*/ 	.byte	0x3f
	.zero		1


	//   ....[57]....
        /*12f4*/ 	.word	0x000230d0
        /*12f8*/ 	.word	0x00000000
        /*12fc*/ 	.word	0x00031c40
        /*1300*/ 	.short	0x010a
        /*1302*/ 	.byte	0x3f
	.zero		1


	//   ....[58]....
        /*1304*/ 	.word	0x00023fa0
        /*1308*/ 	.word	0x00000010
        /*130c*/ 	.word	0x00031c00
        /*1310*/ 	.short	0x0107
        /*1312*/ 	.byte	0x3f
	.zero		1


	//   ....[59]....
        /*1314*/ 	.word	0x00024090
        /*1318*/ 	.word	0x00000010
        /*131c*/ 	.word	0x00031c00
        /*1320*/ 	.short	0x0101
        /*1322*/ 	.byte	0x3f
	.zero		1


	//   ....[60]....
        /*1324*/ 	.word	0x000240b0
        /*1328*/ 	.word	0x00000010
        /*132c*/ 	.word	0x00031c20
        /*1330*/ 	.short	0x010a
        /*1332*/ 	.byte	0x3f
	.zero		1


	//   ....[61]....
        /*1334*/ 	.word	0x00024450
        /*1338*/ 	.word	0x00000003
        /*133c*/ 	.word	0x00031c40
        /*1340*/ 	.short	0x010a
        /*1342*/ 	.byte	0x3f
	.zero		1


	//   ....[62]....
        /*1344*/ 	.word	0x000248b0
        /*1348*/ 	.word	0x00000002
        /*134c*/ 	.word	0x00031c60
        /*1350*/ 	.short	0x010a
        /*1352*/ 	.byte	0x3f
	.zero		1


	//   ....[63]....
        /*1354*/ 	.word	0x00025000
        /*1358*/ 	.word	0x00000003
        /*135c*/ 	.word	0x00031c40
        /*1360*/ 	.short	0x010a
        /*1362*/ 	.byte	0x3f
	.zero		1


	//   ....[64]....
        /*1364*/ 	.word	0x00025460
        /*1368*/ 	.word	0x00000002
        /*136c*/ 	.word	0x00031c60
        /*1370*/ 	.short	0x010a
        /*1372*/ 	.byte	0x3f
	.zero		1


	//   ....[65]....
        /*1374*/ 	.word	0x00025b10
        /*1378*/ 	.word	0x00000003
        /*137c*/ 	.word	0x00031c40
        /*1380*/ 	.short	0x010a
        /*1382*/ 	.byte	0x3f
	.zero		1


	//   ....[66]....
        /*1384*/ 	.word	0x00025f70
        /*1388*/ 	.word	0x00000002
        /*138c*/ 	.word	0x00031c60
        /*1390*/ 	.short	0x010a
        /*1392*/ 	.byte	0x3f
	.zero		1


	//   ....[67]....
        /*1394*/ 	.word	0x000265c0
        /*1398*/ 	.word	0x00000000
        /*139c*/ 	.word	0x00031c60
        /*13a0*/ 	.short	0x010a
        /*13a2*/ 	.byte	0x3f
	.zero		1


	//   ....[68]....
        /*13a4*/ 	.word	0x00027b70
        /*13a8*/ 	.word	0x00000009
        /*13ac*/ 	.word	0x00031c20
        /*13b0*/ 	.short	0x010a
        /*13b2*/ 	.byte	0x3f
	.zero		1


	//   ....[69]....
        /*13b4*/ 	.word	0x00027d00
        /*13b8*/ 	.word	0x00000007
        /*13bc*/ 	.word	0x00000000
        /*13c0*/ 	.short	0x010a
        /*13c2*/ 	.byte	0x3f
	.zero		1


	//   ....[70]....
        /*13c4*/ 	.word	0x00027d70
        /*13c8*/ 	.word	0x00000003
        /*13cc*/ 	.word	0x00000000
        /*13d0*/ 	.short	0x010a
        /*13d2*/ 	.byte	0x3f
	.zero		1


	//   ....[71]....
        /*13d4*/ 	.word	0x00027dd0
        /*13d8*/ 	.word	0x00000005
        /*13dc*/ 	.word	0x00000000
        /*13e0*/ 	.short	0x010a
        /*13e2*/ 	.byte	0x3f
	.zero		1


	//   ....[72]....
        /*13e4*/ 	.word	0x00027e00
        /*13e8*/ 	.word	0x00000003
        /*13ec*/ 	.word	0x00000000
        /*13f0*/ 	.short	0x010a
        /*13f2*/ 	.byte	0x3f
	.zero		1


	//   ....[73]....
        /*13f4*/ 	.word	0x00027e60
        /*13f8*/ 	.word	0x0000001a
        /*13fc*/ 	.word	0x00031c90
        /*1400*/ 	.short	0x010a
        /*1402*/ 	.byte	0x3f
	.zero		1


	//   ....[74]....
        /*1404*/ 	.word	0x00027eb0
        /*1408*/ 	.word	0x0000001a
        /*140c*/ 	.word	0x00031c90
        /*1410*/ 	.short	0x010a
        /*1412*/ 	.byte	0x3f
	.zero		1


	//   ....[75]....
        /*1414*/ 	.word	0x00027f00
        /*1418*/ 	.word	0x0000001a
        /*141c*/ 	.word	0x00031c90
        /*1420*/ 	.short	0x010a
        /*1422*/ 	.byte	0x3f
	.zero		1


	//   ....[76]....
        /*1424*/ 	.word	0x00027f50
        /*1428*/ 	.word	0x0000001a
        /*142c*/ 	.word	0x00031cb0
        /*1430*/ 	.short	0x010a
        /*1432*/ 	.byte	0x3f
	.zero		1


	//   ....[77]....
        /*1434*/ 	.word	0x00028200
        /*1438*/ 	.word	0x00000010
        /*143c*/ 	.word	0x00031c00
        /*1440*/ 	.short	0x010a
        /*1442*/ 	.byte	0x3f
	.zero		1


	//   ....[78]....
        /*1444*/ 	.word	0x00028420
        /*1448*/ 	.word	0x00000010
        /*144c*/ 	.word	0x00031c00
        /*1450*/ 	.short	0x010a
        /*1452*/ 	.byte	0x3f
	.zero		1


	//   ....[79]....
        /*1454*/ 	.word	0x00028470
        /*1458*/ 	.word	0x00000000
        /*145c*/ 	.word	0x00031c30
        /*1460*/ 	.short	0x010a
        /*1462*/ 	.byte	0x3f
	.zero		1


	//   ....[80]....
        /*1464*/ 	.word	0x000284c0
        /*1468*/ 	.word	0x00000014
        /*146c*/ 	.word	0x00031c30
        /*1470*/ 	.short	0x010a
        /*1472*/ 	.byte	0x3f
	.zero		1


	//   ....[81]....
        /*1474*/ 	.word	0x00028510
        /*1478*/ 	.word	0x00000015
        /*147c*/ 	.word	0x00031c50
        /*1480*/ 	.short	0x010a
        /*1482*/ 	.byte	0x3f
	.zero		1


	//   ....[82]....
        /*1484*/ 	.word	0x00028560
        /*1488*/ 	.word	0x00000014
        /*148c*/ 	.word	0x00031c30
        /*1490*/ 	.short	0x010a
        /*1492*/ 	.byte	0x3f
	.zero		1


	//   ....[83]....
        /*1494*/ 	.word	0x000285b0
        /*1498*/ 	.word	0x00000015
        /*149c*/ 	.word	0x00031c50
        /*14a0*/ 	.short	0x010a
        /*14a2*/ 	.byte	0x3f
	.zero		1


	//   ....[84]....
        /*14a4*/ 	.word	0x00028600
        /*14a8*/ 	.word	0x00000000
        /*14ac*/ 	.word	0x00031c50
        /*14b0*/ 	.short	0x010a
        /*14b2*/ 	.byte	0x3f
	.zero		1


	//   ....[85]....
        /*14b4*/ 	.word	0x00028d80
        /*14b8*/ 	.word	0x00000010
        /*14bc*/ 	.word	0x00031c20
        /*14c0*/ 	.short	0x010a
        /*14c2*/ 	.byte	0x3f
	.zero		1


	//   ....[86]....
        /*14c4*/ 	.word	0x00028dd0
        /*14c8*/ 	.word	0x00000009
        /*14cc*/ 	.word	0x00031ca0
        /*14d0*/ 	.short	0x010a
        /*14d2*/ 	.byte	0x3f
	.zero		1


	//   ....[87]....
        /*14d4*/ 	.word	0x00028e20
        /*14d8*/ 	.word	0x00000009
        /*14dc*/ 	.word	0x00031cc0
        /*14e0*/ 	.short	0x010a
        /*14e2*/ 	.byte	0x3f
	.zero		1


	//   ....[88]....
        /*14e4*/ 	.word	0x00028e70
        /*14e8*/ 	.word	0x00000009
        /*14ec*/ 	.word	0x00031ca0
        /*14f0*/ 	.short	0x010a
        /*14f2*/ 	.byte	0x3f
	.zero		1


	//   ....[89]....
        /*14f4*/ 	.word	0x00028ec0
        /*14f8*/ 	.word	0x00000009
        /*14fc*/ 	.word	0x00031cc0
        /*1500*/ 	.short	0x010a
        /*1502*/ 	.byte	0x3f
	.zero		1


	//   ....[90]....
        /*1504*/ 	.word	0x00029060
        /*1508*/ 	.word	0x00000000
        /*150c*/ 	.word	0x00031c40
        /*1510*/ 	.short	0x010a
        /*1512*/ 	.byte	0x3f
	.zero		1


	//   ....[91]....
        /*1514*/ 	.word	0x00029940
        /*1518*/ 	.word	0x00000010
        /*151c*/ 	.word	0x00031c20
        /*1520*/ 	.short	0x010a
        /*1522*/ 	.byte	0x3f
	.zero		1


	//   ....[92]....
        /*1524*/ 	.word	0x00029990
        /*1528*/ 	.word	0x00000003
        /*152c*/ 	.word	0x00031c40
        /*1530*/ 	.short	0x010a
        /*1532*/ 	.byte	0x3f
	.zero		1


	//   ....[93]....
        /*1534*/ 	.word	0x000299e0
        /*1538*/ 	.word	0x00000002
        /*153c*/ 	.word	0x00031c60
        /*1540*/ 	.short	0x010a
        /*1542*/ 	.byte	0x3f
	.zero		1


	//   ....[94]....
        /*1544*/ 	.word	0x00029a30
        /*1548*/ 	.word	0x00000003
        /*154c*/ 	.word	0x00031c40
        /*1550*/ 	.short	0x010a
        /*1552*/ 	.byte	0x3f
	.zero		1


	//   ....[95]....
        /*1554*/ 	.word	0x00029a80
        /*1558*/ 	.word	0x00000002
        /*155c*/ 	.word	0x00031c60
        /*1560*/ 	.short	0x010a
        /*1562*/ 	.byte	0x3f
	.zero		1


	//   ....[96]....
        /*1564*/ 	.word	0x00029ad0
        /*1568*/ 	.word	0x00000003
        /*156c*/ 	.word	0x00031c40
        /*1570*/ 	.short	0x010a
        /*1572*/ 	.byte	0x3f
	.zero		1


	//   ....[97]....
        /*1574*/ 	.word	0x00029b20
        /*1578*/ 	.word	0x00000002
        /*157c*/ 	.word	0x00031c60
        /*1580*/ 	.short	0x010a
        /*1582*/ 	.byte	0x3f
	.zero		1


	//   ....[98]....
        /*1584*/ 	.word	0x00029b70
        /*1588*/ 	.word	0x00000000
        /*158c*/ 	.word	0x00031c60
        /*1590*/ 	.short	0x010a
        /*1592*/ 	.byte	0x3f
	.zero		1


	//   ....[99]....
        /*1594*/ 	.word	0x0002a5c0
        /*1598*/ 	.word	0x00000009
        /*159c*/ 	.word	0x00031c20
        /*15a0*/ 	.short	0x010a
        /*15a2*/ 	.byte	0x3f
	.zero		1


	//   ....[100]....
        /*15a4*/ 	.word	0x0002a760
        /*15a8*/ 	.word	0x00000007
        /*15ac*/ 	.word	0x00000000
        /*15b0*/ 	.short	0x010a
        /*15b2*/ 	.byte	0x3f
	.zero		1


	//   ....[101]....
        /*15b4*/ 	.word	0x0002a7b0
        /*15b8*/ 	.word	0x00000003
        /*15bc*/ 	.word	0x00000000
        /*15c0*/ 	.short	0x010a
        /*15c2*/ 	.byte	0x3f
	.zero		1


	//   ....[102]....
        /*15c4*/ 	.word	0x0002a800
        /*15c8*/ 	.word	0x00000005
        /*15cc*/ 	.word	0x00000000
        /*15d0*/ 	.short	0x010a
        /*15d2*/ 	.byte	0x3f
	.zero		1


	//----- nvinfo : EIATTR_NUM_MBARRIERS
	.align		4
.L_1369:
        /*15d4*/ 	.byte	0x03, 0x38
        /*15d6*/ 	.short	0x0016


	//----- nvinfo : EIATTR_EXIT_INSTR_OFFSETS
	.align		4
        /*15d8*/ 	.byte	0x04, 0x1c
        /*15da*/ 	.short	(.L_1371 - .L_1370)


	//   ....[0]....
.L_1370:
        /*15dc*/ 	.word	0x00027e50


	//----- nvinfo : EIATTR_MAX_THREADS
	.align		4
.L_1371:
        /*15e0*/ 	.byte	0x04, 0x05
        /*15e2*/ 	.short	(.L_1373 - .L_1372)
.L_1372:
        /*15e4*/ 	.word	0x00000200
        /*15e8*/ 	.word	0x00000001
        /*15ec*/ 	.word	0x00000001


	//----- nvinfo : EIATTR_CRS_STACK_SIZE
	.align		4
.L_1373:
        /*15f0*/ 	.byte	0x04, 0x1e
        /*15f2*/ 	.short	(.L_1375 - .L_1374)
.L_1374:
        /*15f4*/ 	.word	0x00000000


	//----- nvinfo : EIATTR_CBANK_PARAM_SIZE
	.align		4
.L_1375:
        /*15f8*/ 	.byte	0x03, 0x19
        /*15fa*/ 	.short	0x0af0


	//----- nvinfo : EIATTR_PARAM_CBANK
	.align		4
        /*15fc*/ 	.byte	0x04, 0x0a
        /*15fe*/ 	.short	(.L_1377 - .L_1376)
	.align		4
.L_1376:
        /*1600*/ 	.word	index@(.nv.constant0._ZN7cutlass13device_kernelIN5flash11enable_sm90INS1_16FlashAttnFwdSm90INS1_25CollectiveMainloopFwdSm90ILi2EN4cute5tupleIJNS5_1CILi1EEES8_S8_EEENS6_IJNS7_ILi192EEENS7_ILi144EEENS7_ILi96EEEEEELi96ENS_10bfloat16_tEfNS_4arch4Sm90ELb1ELb0ELb1ELb1ELb0ELb1ELb0ELb0ELb1ELb1ELb1ELb0EEENS1_21CollectiveEpilogueFwdINS6_IJSA_SC_SB_EEES9_SE_SG_Li384ELb1ELb1ELb1ELb0EEENS1_36VarlenDynamicPersistentTileSchedulerILi192ELi144ELi384ELi128ELb1ELb1ELb1ELb1ELb1ELb1EEEEEEEEEvNT_6ParamsE)
        /*1604*/ 	.short	0x0210
        /*1606*/ 	.short	0x0af0


	//----- nvinfo : EIATTR_SW_WAR
	.align		4
.L_1377:
        /*1608*/ 	.byte	0x04, 0x36
        /*160a*/ 	.short	(.L_1379 - .L_1378)
.L_1378:
        /*160c*/ 	.word	0x00000008
.L_1379:


//--------------------- .nv.info._ZN7cutlass13device_kernelIN5flash11enable_sm90INS1_16FlashAttnFwdSm90INS1_25CollectiveMainloopFwdSm90ILi2EN4cute5tupleIJNS5_1CILi1EEES8_S8_EEENS6_IJNS7_ILi192EEESA_NS7_ILi64EEEEEELi64ENS_10bfloat16_tEfNS_4arch4Sm90ELb0ELb0ELb1ELb0ELb0ELb0ELb0ELb0ELb1ELb1ELb1ELb0EEENS1_21CollectiveEpilogueFwdINS6_IJSA_SB_SA_EEES9_SD_SF_Li384ELb0ELb1ELb1ELb0EEENS1_19SingleTileSchedulerILb0ELb1ELb1ELi192EEEEEEEEEvNT_6ParamsE --------------------------
	.section	.nv.info._ZN7cutlass13device_kernelIN5flash11enable_sm90INS1_16FlashAttnFwdSm90INS1_25CollectiveMainloopFwdSm90ILi2EN4cute5tupleIJNS5_1CILi1EEES8_S8_EEENS6_IJNS7_ILi192EEESA_NS7_ILi64EEEEEELi64ENS_10bfloat16_tEfNS_4arch4Sm90ELb0ELb0ELb1ELb0ELb0ELb0ELb0ELb0ELb1ELb1ELb1ELb0EEENS1_21CollectiveEpilogueFwdINS6_IJSA_SB_SA_EEES9_SD_SF_Li384ELb0ELb1ELb1ELb0EEENS1_19SingleTileSchedulerILb0ELb1ELb1ELi192EEEEEEEEEvNT_6ParamsE,"",@"SHT_CUDA_INFO"
	.sectionflags	@""
	.align	4


	//----- nvinfo : EIATTR_CUDA_API_VERSION
	.align		4
        /*0000*/ 	.byte	0x04, 0x37
        /*0002*/ 	.short	(.L_1381 - .L_1380)
.L_1380:
        /*0004*/ 	.word	0x00000082


	//----- nvinfo : EIATTR_KPARAM_INFO
	.align		4
.L_1381:
        /*0008*/ 	.byte	0x04, 0x17
        /*000a*/ 	.short	(.L_1383 - .L_1382)
.L_1382:
        /*000c*/ 	.word	0x00000000
        /*0010*/ 	.short	0x0000
        /*0012*/ 	.short	0x0070
        /*0014*/ 	.byte	0x00, 0xf0, 0x01, 0x28


	//----- nvinfo : EIATTR_SPARSE_MMA_MASK
	.align		4
.L_1383:
        /*0018*/ 	.byte	0x03, 0x50
        /*001a*/ 	.short	0x0000


	//----- nvinfo : EIATTR_MAXREG_COUNT
	.align		4
        /*001c*/ 	.byte	0x03, 0x1b
        /*001e*/ 	.short	0x0080


	//----- nvinfo : EIATTR_NUM_BARRIERS
	.align		4
        /*0020*/ 	.byte	0x02, 0x4c
        /*0022*/ 	.byte	0x10
	.zero		1


	//----- nvinfo : EIATTR_EXTERNS
	.align		4
        /*0024*/ 	.byte	0x04, 0x0f
        /*0026*/ 	.short	(.L_1385 - .L_1384)


	//   ....[0]....
	.align		4
.L_1384:
        /*0028*/ 	.word	index@(__assertfail)


	//----- nvinfo : EIATTR_ANNOTATIONS
	.align		4
.L_1385:
        /*002c*/ 	.byte	0x04, 0x55
        /*002e*/ 	.short	(.L_1387 - .L_1386)


	//   ....[0]....
.L_1386:
        /* <DEDUP_REMOVED lines=10> */


	//----- nvinfo : EIATTR_MERCURY_ISA_VERSION
	.align		4
.L_1387:
        /*00c0*/ 	.byte	0x03, 0x5f
        /*00c2*/ 	.short	0x0101


	//----- nvinfo : EIATTR_INT_WARP_WIDE_INSTR_OFFSETS
	.align		4
        /*00c4*/ 	.byte	0x04, 0x31
        /*00c6*/ 	.short	(.L_1389 - .L_1388)


	//   ....[0]....
.L_1388:
        /*00c8*/ 	.word	0x00000120


	//   ....[1]....
        /*00cc*/ 	.word	0x000001c0


	//   ....[2]....
        /*00d0*/ 	.word	0x00000230


	//----- nvinfo : EIATTR_COOP_GROUP_MASK_REGIDS
	.align		4
.L_1389:
        /*00d4*/ 	.byte	0x04, 0x29
        /*00d6*/ 	.short	(.L_1391 - .L_1390)


	//   ....[0]....
.L_1390:
        /*00d8*/ 	.word	0xffffffff


	//   ....[1]....
        /*00dc*/ 	.word	0xffffffff


	//   ....[2]....
        /*00e0*/ 	.word	0xffffffff


	//   ....[3]....
        /*00e4*/ 	.word	0xffffffff


	//   ....[4]....
        /*00e8*/ 	.word	0xffffffff


	//   ....[5]....
        /*00ec*/ 	.word	0xffffffff


	//   ....[6]....
        /*00f0*/ 	.word	0xffffffff


	//   ....[7]....
        /*00f4*/ 	.word	0xffffffff


	//   ....[8]....
        /*00f8*/ 	.word	0xffffffff


	//   ....[9]....
        /*00fc*/ 	.word	0xffffffff


	//   ....[10]....
        /*0100*/ 	.word	0xffffffff


	//   ....[11]....
        /*0104*/ 	.word	0xffffffff


	//   ....[12]....
        /*0108*/ 	.word	0xffffffff


	//   ....[13]....
        /*010c*/ 	.word	0xffffffff


	//   ....[14]....
        /*0110*/ 	.word	0xffffffff


	//   ....[15]....
        /*0114*/ 	.word	0xffffffff


	//   ....[16]....
        /*0118*/ 	.word	0xffffffff


	//   ....[17]....
        /*011c*/ 	.word	0xffffffff


	//   ....[18]....
        /*0120*/ 	.word	0xffffffff


	//   ....[19]....
        /*0124*/ 	.word	0xffffffff


	//   ....[20]....
        /*0128*/ 	.word	0xffffffff


	//   ....[21]....
        /*012c*/ 	.word	0xffffffff


	//   ....[22]....
        /*0130*/ 	.word	0xffffffff


	//   ....[23]....
        /*0134*/ 	.word	0xffffffff


	//   ....[24]....
        /*0138*/ 	.word	0xffffffff


	//   ....[25]....
        /*013c*/ 	.word	0xffffffff


	//   ....[26]....
        /*0140*/ 	.word	0xffffffff


	//   ....[27]....
        /*0144*/ 	.word	0xffffffff


	//   ....[28]....
        /*0148*/ 	.word	0xffffffff


	//   ....[29]....
        /*014c*/ 	.word	0xffffffff


	//   ....[30]....
        /*0150*/ 	.word	0xffffffff


	//   ....[31]....
        /*0154*/ 	.word	0xffffffff


	//   ....[32]....
        /*0158*/ 	.word	0xffffffff


	//   ....[33]....
        /*015c*/ 	.word	0xffffffff


	//   ....[34]....
        /*0160*/ 	.word	0xffffffff


	//   ....[35]....
        /*0164*/ 	.word	0xffffffff


	//   ....[36]....
        /*0168*/ 	.word	0xffffffff


	//   ....[37]....
        /*016c*/ 	.word	0xffffffff


	//   ....[38]....
        /*0170*/ 	.word	0xffffffff


	//   ....[39]....
        /*0174*/ 	.word	0xffffffff


	//   ....[40]....
        /*0178*/ 	.word	0xffffffff


	//   ....[41]....
        /*017c*/ 	.word	0xffffffff


	//   ....[42]....
        /*0180*/ 	.word	0xffffffff


	//   ....[43]....
        /*0184*/ 	.word	0xffffffff


	//   ....[44]....
        /*0188*/ 	.word	0xffffffff


	//   ....[45]....
        /*018c*/ 	.word	0xffffffff


	//   ....[46]....
        /*0190*/ 	.word	0xffffffff


	//   ....[47]....
        /*0194*/ 	.word	0xffffffff


	//   ....[48]....
        /*0198*/ 	.word	0xffffffff


	//   ....[49]....
        /*019c*/ 	.word	0xffffffff


	//   ....[50]....
        /*01a0*/ 	.word	0xffffffff


	//   ....[51]....
        /*01a4*/ 	.word	0xffffffff


	//   ....[52]....
        /*01a8*/ 	.word	0xffffffff


	//   ....[53]....
        /*01ac*/ 	.word	0xffffffff


	//   ....[54]....
        /*01b0*/ 	.word	0xffffffff


	//   ....[55]....
        /*01b4*/ 	.word	0xffffffff


	//   ....[56]....
        /*01b8*/ 	.word	0xffffffff


	//   ....[57]....
        /*01bc*/ 	.word	0x0500000f


	//   ....[58]....
        /*01c0*/ 	.word	0x0500000f


	//   ....[59]....
        /*01c4*/ 	.word	0x0500000f


	//   ....[60]....
        /*01c8*/ 	.word	0x0500000f


	//   ....[61]....
        /*01cc*/ 	.word	0x0500000f


	//   ....[62]....
        /*01d0*/ 	.word	0x0500000f


	//   ....[63]....
        /*01d4*/ 	.word	0x0500000f


	//   ....[64]....
        /*01d8*/ 	.word	0x0500000f


	//   ....[65]....
        /*01dc*/ 	.word	0x0500000f


	//   ....[66]....
        /*01e0*/ 	.word	0x0500000f


	//   ....[67]....
        /*01e4*/ 	.word	0x0500000f


	//   ....[68]....
        /*01e8*/ 	.word	0x0500000f


	//   ....[69]....
        /*01ec*/ 	.word	0x0500000f


	//   ....[70]....
        /*01f0*/ 	.word	0x0500000f


	//   ....[71]....
        /*01f4*/ 	.word	0x0500000f


	//   ....[72]....
        /*01f8*/ 	.word	0x0500000f


	//   ....[73]....
        /*01fc*/ 	.word	0x0500000f


	//   ....[74]....
        /*0200*/ 	.word	0x0500000f


	//   ....[75]....
        /*0204*/ 	.word	0x0500000f


	//   ....[76]....
        /*0208*/ 	.word	0x0500000f


	//   ....[77]....
        /*020c*/ 	.word	0x0500000f


	//   ....[78]....
        /*0210*/ 	.word	0x0500000f


	//   ....[79]....
        /*0214*/ 	.word	0x0500000f


	//   ....[80]....
        /*0218*/ 	.word	0x0500000f


	//   ....[81]....
        /*021c*/ 	.word	0x0500000f


	//   ....[82]....
        /*0220*/ 	.word	0x0500000f


	//----- nvinfo : EIATTR_COOP_GROUP_INSTR_OFFSETS
	.align		4
.L_1391:
        /*0224*/ 	.byte	0x04, 0x28
        /*0226*/ 	.short	(.L_1393 - .L_1392)


	//   ....[0]....
.L_1392:
        /*0228*/ 	.word	0x00000060


	//   ....[1]....
        /*022c*/ 	.word	0x00000130


	//   ....[2]....
        /*0230*/ 	.word	0x000001e0


	//   ....[3]....
        /*0234*/ 	.word	0x000003a0


	//   ....[4]....
        /*0238*/ 	.word	0x00000500


	//   ....[5]....
        /*023c*/ 	.word	0x00000620


	//   ....[6]....
        /*0240*/ 	.word	0x00000780


	//   ....[7]....
        /*0244*/ 	.word	0x00000f80


	//   ....[8]....
        /*0248*/ 	.word	0x00002e20


	//   ....[9]....
        /*024c*/ 	.word	0x00002e60


	//   ....[10]....
        /*0250*/ 	.word	0x00003660


	//   ....[11]....
        /*0254*/ 	.word	0x000036d0


	//   ....[12]....
        /*0258*/ 	.word	0x00004b90


	//   ....[13]....
        /*025c*/ 	.word	0x000068a0


	//   ....[14]....
        /*0260*/ 	.word	0x000068e0


	//   ....[15]....
        /*0264*/ 	.word	0x00006970


	//   ....[16]....
        /*0268*/ 	.word	0x000069a0


	//   ....[17]....
        /*026c*/ 	.word	0x00008590


	//   ....[18]....
        /*0270*/ 	.word	0x000086d0


	//   ....[19]....
        /*0274*/ 	.word	0x00008710


	//   ....[20]....
        /*0278*/ 	.word	0x000087c0


	//   ....[21]....
        /*027c*/ 	.word	0x000087d0


	//   ....[22]....
        /*0280*/ 	.word	0x00009760


	//   ....[23]....
        /*0284*/ 	.word	0x00009770


	//   ....[24]....
        /*0288*/ 	.word	0x00009780


	//   ....[25]....
        /*028c*/ 	.word	0x00009790


	//   ....[26]....
        /*0290*/ 	.word	0x00009870


	//   ....[27]....
        /*0294*/ 	.word	0x00009880


	//   ....[28]....
        /*0298*/ 	.word	0x00009bb0


	//   ....[29]....
        /*029c*/ 	.word	0x00009bc0


	//   ....[30]....
        /*02a0*/ 	.word	0x0000a2d0


	//   ....[31]....
        /*02a4*/ 	.word	0x0000ac80


	//   ....[32]....
        /*02a8*/ 	.word	0x0000b660


	//   ....[33]....
        /*02ac*/ 	.word	0x0000b670


	//   ....[34]....
        /*02b0*/ 	.word	0x0000b680


	//   ....[35]....
        /*02b4*/ 	.word	0x0000b6a0


	//   ....[36]....
        /*02b8*/ 	.word	0x0000b710


	//   ....[37]....
        /*02bc*/ 	.word	0x0000b770


	//   ....[38]....
        /*02c0*/ 	.word	0x0000b7e0


	//   ....[39]....
        /*02c4*/ 	.word	0x0000b810


	//   ....[40]....
        /*02c8*/ 	.word	0x0000b860


	//   ....[41]....
        /*02cc*/ 	.word	0x0000b870


	//   ....[42]....
        /*02d0*/ 	.word	0x0000b8e0


	//   ....[43]....
        /*02d4*/ 	.word	0x0000b910


	//   ....[44]....
        /*02d8*/ 	.word	0x0000b960


	//   ....[45]....
        /*02dc*/ 	.word	0x0000b970


	//   ....[46]....
        /*02e0*/ 	.word	0x0000b980


	//   ....[47]....
        /*02e4*/ 	.word	0x0000b9f0


	//   ....[48]....
        /*02e8*/ 	.word	0x0000ba20


	//   ....[49]....
        /*02ec*/ 	.word	0x0000ba70


	//   ....[50]....
        /*02f0*/ 	.word	0x0000ba90


	//   ....[51]....
        /*02f4*/ 	.word	0x0000bab0


	//   ....[52]....
        /*02f8*/ 	.word	0x0000bad0


	//   ....[53]....
        /*02fc*/ 	.word	0x0000baf0


	//   ....[54]....
        /*0300*/ 	.word	0x0000bb40


	//   ....[55]....
        /*0304*/ 	.word	0x0000bbd0


	//   ....[56]....
        /*0308*/ 	.word	0x0000d460


	//   ....[57]....
        /*030c*/ 	.word	0x0000d8d0


	//   ....[58]....
        /*0310*/ 	.word	0x0000da40


	//   ....[59]....
        /*0314*/ 	.word	0x0000da90


	//   ....[60]....
        /*0318*/ 	.word	0x0000dbb0


	//   ....[61]....
        /*031c*/ 	.word	0x0000dc00


	//   ....[62]....
        /*0320*/ 	.word	0x0000dc80


	//   ....[63]....
        /*0324*/ 	.word	0x0000dd50


	//   ....[64]....
        /*0328*/ 	.word	0x0000dde0


	//   ....[65]....
        /*032c*/ 	.word	0x0000de70


	//   ....[66]....
        /*0330*/ 	.word	0x0000df00


	//   ....[67]....
        /*0334*/ 	.word	0x0000dfc0


	//   ....[68]....
        /*0338*/ 	.word	0x0000e050


	//   ....[69]....
        /*033c*/ 	.word	0x0000e0e0


	//   ....[70]....
        /*0340*/ 	.word	0x0000e170


	//   ....[71]....
        /*0344*/ 	.word	0x0000e230


	//   ....[72]....
        /*0348*/ 	.word	0x0000e290


	//   ....[73]....
        /*034c*/ 	.word	0x0000e350


	//   ....[74]....
        /*0350*/ 	.word	0x0000e3c0


	//   ....[75]....
        /*0354*/ 	.word	0x0000e490


	//   ....[76]....
        /*0358*/ 	.word	0x0000e4f0


	//   ....[77]....
        /*035c*/ 	.word	0x0000e5c0


	//   ....[78]....
        /*0360*/ 	.word	0x0000e630


	//   ....[79]....
        /*0364*/ 	.word	0x0000e6f0


	//   ....[80]....
        /*0368*/ 	.word	0x0000e760


	//   ....[81]....
        /*036c*/ 	.word	0x0000e810


	//   ....[82]....
        /*0370*/ 	.word	0x0000ec10


	//----- nvinfo : EIATTR_REG_RECONFIG
	.align		4
.L_1393:
        /*0374*/ 	.byte	0x01, 0x54
	.zero		2


	//----- nvinfo : EIATTR_SYSCALL_OFFSETS
	.align		4
        /*0378*/ 	.byte	0x04, 0x46
        /*037a*/ 	.short	(.L_1395 - .L_1394)


	//   ....[0]....
.L_1394:
        /*037c*/ 	.word	0x000010e0


	//   ....[1]....
        /*0380*/ 	.word	0x0000a940


	//   ....[2]....
        /*0384*/ 	.word	0x0000aa80


	//   ....[3]....
        /*0388*/ 	.word	0x0000ab70


	//   ....[4]....
        /*038c*/ 	.word	0x0000b1e0


	//----- nvinfo : EIATTR_MBARRIER_INSTR_OFFSETS
	.align		4
.L_1395:
        /*0390*/ 	.byte	0x04, 0x39
        /*0392*/ 	.short	(.L_1397 - .L_1396)


	//   ....[0]....
.L_1396:
        /*0394*/ 	.word	0x00000250
        /*0398*/ 	.word	0x000000ff
        /*039c*/ 	.word	0x00030800
        /*03a0*/ 	.short	0x0100
        /*03a2*/ 	.byte	0x08
	.zero		1


	//   ....[1]....
        /*03a4*/ 	.word	0x00000260
        /*03a8*/ 	.word	0x000000ff
        /*03ac*/ 	.word	0x00030820
        /*03b0*/ 	.short	0x0100
        /*03b2*/ 	.byte	0x08
	.zero		1


	//   ....[2]....
        /*03b4*/ 	.word	0x00000350
        /*03b8*/ 	.word	0x000000ff
        /*03bc*/ 	.word	0x00030830
        /*03c0*/ 	.short	0x0100
        /*03c2*/ 	.byte	0x08
	.zero		1


	//   ....[3]....
        /*03c4*/ 	.word	0x00000360
        /*03c8*/ 	.word	0x000000ff
        /*03cc*/ 	.word	0x00030840
        /*03d0*/ 	.short	0x0100
        /*03d2*/ 	.byte	0x08
	.zero		1


	//   ....[4]....
        /*03d4*/ 	.word	0x00000370
        /*03d8*/ 	.word	0x000000ff
        /*03dc*/ 	.word	0x00030838
        /*03e0*/ 	.short	0x0100
        /*03e2*/ 	.byte	0x08
	.zero		1


	//   ....[5]....
        /*03e4*/ 	.word	0x00000380
        /*03e8*/ 	.word	0x000000ff
        /*03ec*/ 	.word	0x00030848
        /*03f0*/ 	.short	0x0100
        /*03f2*/ 	.byte	0x08
	.zero		1


	//   ....[6]....
        /*03f4*/ 	.word	0x000004b0
        /*03f8*/ 	.word	0x000000ff
        /*03fc*/ 	.word	0x00030850
        /*0400*/ 	.short	0x0100
        /*0402*/ 	.byte	0x08
	.zero		1


	//   ....[7]....
        /*0404*/ 	.word	0x000004c0
        /*0408*/ 	.word	0x000000ff
        /*040c*/ 	.word	0x00030860
        /*0410*/ 	.short	0x0100
        /*0412*/ 	.byte	0x08
	.zero		1


	//   ....[8]....
        /*0414*/ 	.word	0x000004d0
        /*0418*/ 	.word	0x000000ff
        /*041c*/ 	.word	0x00030858
        /*0420*/ 	.short	0x0100
        /*0422*/ 	.byte	0x08
	.zero		1


	//   ....[9]....
        /*0424*/ 	.word	0x000004e0
        /*0428*/ 	.word	0x000000ff
        /*042c*/ 	.word	0x00030868
        /*0430*/ 	.short	0x0100
        /*0432*/ 	.byte	0x08
	.zero		1


	//   ....[10]....
        /*0434*/ 	.word	0x000005d0
        /*0438*/ 	.word	0x000000ff
        /*043c*/ 	.word	0x00030870
        /*0440*/ 	.short	0x0100
        /*0442*/ 	.byte	0x06
	.zero		1


	//   ....[11]....
        /*0444*/ 	.word	0x000005e0
        /*0448*/ 	.word	0x000000ff
        /*044c*/ 	.word	0x00030880
        /*0450*/ 	.short	0x0100
        /*0452*/ 	.byte	0x06
	.zero		1


	//   ....[12]....
        /*0454*/ 	.word	0x000005f0
        /*0458*/ 	.word	0x000000ff
        /*045c*/ 	.word	0x00030878
        /*0460*/ 	.short	0x0100
        /*0462*/ 	.byte	0x06
	.zero		1


	//   ....[13]....
        /*0464*/ 	.word	0x00000600
        /*0468*/ 	.word	0x000000ff
        /*046c*/ 	.word	0x00030888
        /*0470*/ 	.short	0x0100
        /*0472*/ 	.byte	0x06
	.zero		1


	//   ....[14]....
        /*0474*/ 	.word	0x00000730
        /*0478*/ 	.word	0x000000ff
        /*047c*/ 	.word	0x00030890
        /*0480*/ 	.short	0x0100
        /*0482*/ 	.byte	0x08
	.zero		1


	//   ....[15]....
        /*0484*/ 	.word	0x00000740
        /*0488*/ 	.word	0x000000ff
        /*048c*/ 	.word	0x000308a0
        /*0490*/ 	.short	0x0100
        /*0492*/ 	.byte	0x08
	.zero		1


	//   ....[16]....
        /*0494*/ 	.word	0x00000750
        /*0498*/ 	.word	0x000000ff
        /*049c*/ 	.word	0x00030898
        /*04a0*/ 	.short	0x0100
        /*04a2*/ 	.byte	0x08
	.zero		1


	//   ....[17]....
        /*04a4*/ 	.word	0x00000760
        /*04a8*/ 	.word	0x000000ff
        /*04ac*/ 	.word	0x000308a8
        /*04b0*/ 	.short	0x0100
        /*04b2*/ 	.byte	0x08
	.zero		1


	//   ....[18]....
        /*04b4*/ 	.word	0x00000890
        /*04b8*/ 	.word	0x000000ff
        /*04bc*/ 	.word	0x000308b0
        /*04c0*/ 	.short	0x0100
        /*04c2*/ 	.byte	0x08
	.zero		1


	//   ....[19]....
        /*04c4*/ 	.word	0x000008a0
        /*04c8*/ 	.word	0x000000ff
        /*04cc*/ 	.word	0x000308c0
        /*04d0*/ 	.short	0x0100
        /*04d2*/ 	.byte	0x08
	.zero		1


	//   ....[20]....
        /*04d4*/ 	.word	0x000008b0
        /*04d8*/ 	.word	0x000000ff
        /*04dc*/ 	.word	0x000308b8
        /*04e0*/ 	.short	0x0100
        /*04e2*/ 	.byte	0x08
	.zero		1


	//   ....[21]....
        /*04e4*/ 	.word	0x000008c0
        /*04e8*/ 	.word	0x000000ff
        /*04ec*/ 	.word	0x000308c8
        /*04f0*/ 	.short	0x0100
        /*04f2*/ 	.byte	0x08
	.zero		1


	//   ....[22]....
        /*04f4*/ 	.word	0x00001110
        /*04f8*/ 	.word	0x000000ff
        /*04fc*/ 	.word	0x00030800
        /*0500*/ 	.short	0x010a
        /*0502*/ 	.byte	0x24
	.zero		1


	//   ....[23]....
        /*0504*/ 	.word	0x00001160
        /*0508*/ 	.word	0x000000ff
        /*050c*/ 	.word	0x00030830
        /*0510*/ 	.short	0x010a
        /*0512*/ 	.byte	0x24
	.zero		1


	//   ....[24]....
        /*0514*/ 	.word	0x00001240
        /*0518*/ 	.word	0x000000ff
        /*051c*/ 	.word	0x00030830
        /*0520*/ 	.short	0x010a
        /*0522*/ 	.byte	0x24
	.zero		1


	//   ....[25]....
        /*0524*/ 	.word	0x00003af0
        /*0528*/ 	.word	0x00000005
        /*052c*/ 	.word	0x00000000
        /*0530*/ 	.short	0x0101
        /*0532*/ 	.byte	0x3f
	.zero		1


	//   ....[26]....
        /*0534*/ 	.word	0x00004e10
        /*0538*/ 	.word	0x0000000d
        /*053c*/ 	.word	0x00030830
        /*0540*/ 	.short	0x010a
        /*0542*/ 	.byte	0x3f
	.zero		1


	//   ....[27]....
        /*0544*/ 	.word	0x00004e50
        /*0548*/ 	.word	0x0000000d
        /*054c*/ 	.word	0x00030830
        /*0550*/ 	.short	0x010a
        /*0552*/ 	.byte	0x3f
	.zero		1


	//   ....[28]....
        /*0554*/ 	.word	0x00005080
        /*0558*/ 	.word	0x000000ff
        /*055c*/ 	.word	0x00030850
        /*0560*/ 	.short	0x010a
        /*0562*/ 	.byte	0x07
	.zero		1


	//   ....[29]....
        /*0564*/ 	.word	0x000050c0
        /*0568*/ 	.word	0x000000ff
        /*056c*/ 	.word	0x00030850
        /*0570*/ 	.short	0x010a
        /*0572*/ 	.byte	0x07
	.zero		1


	//   ....[30]....
        /*0574*/ 	.word	0x00006c20
        /*0578*/ 	.word	0x0000005e
        /*057c*/ 	.word	0x00000000
        /*0580*/ 	.short	0x0101
        /*0582*/ 	.byte	0x3f
	.zero		1


	//   ....[31]....
        /*0584*/ 	.word	0x00006d50
        /*0588*/ 	.word	0x00000062
        /*058c*/ 	.word	0x00000000
        /*0590*/ 	.short	0x0101
        /*0592*/ 	.byte	0x3f
	.zero		1


	//   ....[32]....
        /*0594*/ 	.word	0x00008600
        /*0598*/ 	.word	0x00000007
        /*059c*/ 	.word	0x00030850
        /*05a0*/ 	.short	0x010a
        /*05a2*/ 	.byte	0x3f
	.zero		1


	//   ....[33]....
        /*05a4*/ 	.word	0x00008640
        /*05a8*/ 	.word	0x00000007
        /*05ac*/ 	.word	0x00030850
        /*05b0*/ 	.short	0x010a
        /*05b2*/ 	.byte	0x3f
	.zero		1


	//   ....[34]....
        /*05b4*/ 	.word	0x00008de0
        /*05b8*/ 	.word	0x00000006
        /*05bc*/ 	.word	0x00000000
        /*05c0*/ 	.short	0x0101
        /*05c2*/ 	.byte	0x3f
	.zero		1


	//   ....[35]....
        /*05c4*/ 	.word	0x00009830
        /*05c8*/ 	.word	0x000000ff
        /*05cc*/ 	.word	0x00000000
        /*05d0*/ 	.short	0x0101
        /*05d2*/ 	.byte	0x04
	.zero		1


	//   ....[36]....
        /*05d4*/ 	.word	0x0000ae70
        /*05d8*/ 	.word	0x000000ff
        /*05dc*/ 	.word	0x00030840
        /*05e0*/ 	.short	0x010a
        /*05e2*/ 	.byte	0x26
	.zero		1


	//   ....[37]....
        /*05e4*/ 	.word	0x0000bcc0
        /*05e8*/ 	.word	0x000000ff
        /*05ec*/ 	.word	0x00030800
        /*05f0*/ 	.short	0x0107
        /*05f2*/ 	.byte	0x26
	.zero		1


	//   ....[38]....
        /*05f4*/ 	.word	0x0000bd00
        /*05f8*/ 	.word	0x000000ff
        /*05fc*/ 	.word	0x00030800
        /*0600*/ 	.short	0x0101
        /*0602*/ 	.byte	0x26
	.zero		1


	//   ....[39]....
        /*0604*/ 	.word	0x0000bd30
        /*0608*/ 	.word	0x000000ff
        /*060c*/ 	.word	0x00030820
        /*0610*/ 	.short	0x010a
        /*0612*/ 	.byte	0x26
	.zero		1


	//   ....[40]....
        /*0614*/ 	.word	0x0000c080
        /*0618*/ 	.word	0x000000ff
        /*061c*/ 	.word	0x00030848
        /*0620*/ 	.short	0x010a
        /*0622*/ 	.byte	0x26
	.zero		1


	//   ....[41]....
        /*0624*/ 	.word	0x0000c270
        /*0628*/ 	.word	0x000000ff
        /*062c*/ 	.word	0x00030860
        /*0630*/ 	.short	0x010a
        /*0632*/ 	.byte	0x26
	.zero		1


	//   ....[42]....
        /*0634*/ 	.word	0x0000c650
        /*0638*/ 	.word	0x000000ff
        /*063c*/ 	.word	0x00030840
        /*0640*/ 	.short	0x010a
        /*0642*/ 	.byte	0x26
	.zero		1


	//   ....[43]....
        /*0644*/ 	.word	0x0000c870
        /*0648*/ 	.word	0x000000ff
        /*064c*/ 	.word	0x00030868
        /*0650*/ 	.short	0x010a
        /*0652*/ 	.byte	0x26
	.zero		1


	//   ....[44]....
        /*0654*/ 	.word	0x0000cc90
        /*0658*/ 	.word	0x000000ff
        /*065c*/ 	.word	0x00030848
        /*0660*/ 	.short	0x010a
        /*0662*/ 	.byte	0x26
	.zero		1


	//   ....[45]....
        /*0664*/ 	.word	0x0000ce90
        /*0668*/ 	.word	0x000000ff
        /*066c*/ 	.word	0x00030860
        /*0670*/ 	.short	0x010a
        /*0672*/ 	.byte	0x26
	.zero		1


	//   ....[46]....
        /*0674*/ 	.word	0x0000d130
        /*0678*/ 	.word	0x00000003
        /*067c*/ 	.word	0x00030860
        /*0680*/ 	.short	0x010a
        /*0682*/ 	.byte	0x3f
	.zero		1


	//   ....[47]....
        /*0684*/ 	.word	0x0000d3f0
        /*0688*/ 	.word	0x00000007
        /*068c*/ 	.word	0x00030820
        /*0690*/ 	.short	0x010a
        /*0692*/ 	.byte	0x3f
	.zero		1


	//   ....[48]....
        /*0694*/ 	.word	0x0000d560
        /*0698*/ 	.word	0x00000005
        /*069c*/ 	.word	0x00000000
        /*06a0*/ 	.short	0x010a
        /*06a2*/ 	.byte	0x3f
	.zero		1


	//   ....[49]....
        /*06a4*/ 	.word	0x0000d5d0
        /*06a8*/ 	.word	0x00000003
        /*06ac*/ 	.word	0x00000000
        /*06b0*/ 	.short	0x010a
        /*06b2*/ 	.byte	0x3f
	.zero		1


	//   ....[50]....
        /*06b4*/ 	.word	0x0000d630
        /*06b8*/ 	.word	0x00000005
        /*06bc*/ 	.word	0x00000000
        /*06c0*/ 	.short	0x010a
        /*06c2*/ 	.byte	0x3f
	.zero		1


	//   ....[51]....
        /*06c4*/ 	.word	0x0000d660
        /*06c8*/ 	.word	0x00000003
        /*06cc*/ 	.word	0x00000000
        /*06d0*/ 	.short	0x010a
        /*06d2*/ 	.byte	0x3f
	.zero		1


	//   ....[52]....
        /*06d4*/ 	.word	0x0000d6d0
        /*06d8*/ 	.word	0x00000003
        /*06dc*/ 	.word	0x00030800
        /*06e0*/ 	.short	0x010a
        /*06e2*/ 	.byte	0x3f
	.zero		1


	//   ....[53]....
        /*06e4*/ 	.word	0x0000d730
        /*06e8*/ 	.word	0x00000003
        /*06ec*/ 	.word	0x00030830
        /*06f0*/ 	.short	0x010a
        /*06f2*/ 	.byte	0x3f
	.zero		1


	//   ....[54]....
        /*06f4*/ 	.word	0x0000d780
        /*06f8*/ 	.word	0x0000000d
        /*06fc*/ 	.word	0x00030830
        /*0700*/ 	.short	0x010a
        /*0702*/ 	.byte	0x3f
	.zero		1


	//   ....[55]....
        /*0704*/ 	.word	0x0000d7e0
        /*0708*/ 	.word	0x0000000c
        /*070c*/ 	.word	0x00030850
        /*0710*/ 	.short	0x010a
        /*0712*/ 	.byte	0x3f
	.zero		1


	//   ....[56]....
        /*0714*/ 	.word	0x0000d830
        /*0718*/ 	.word	0x00000007
        /*071c*/ 	.word	0x00030850
        /*0720*/ 	.short	0x010a
        /*0722*/ 	.byte	0x3f
	.zero		1


	//   ....[57]....
        /*0724*/ 	.word	0x0000d990
        /*0728*/ 	.word	0x00000003
        /*072c*/ 	.word	0x00030840
        /*0730*/ 	.short	0x010a
        /*0732*/ 	.byte	0x3f
	.zero		1


	//   ....[58]....
        /*0734*/ 	.word	0x0000e850
        /*0738*/ 	.word	0x00000003
        /*073c*/ 	.word	0x00030820
        /*0740*/ 	.short	0x010a
        /*0742*/ 	.byte	0x3f
	.zero		1


	//   ....[59]....
        /*0744*/ 	.word	0x0000e8b0
        /*0748*/ 	.word	0x00000003
        /*074c*/ 	.word	0x00030848
        /*0750*/ 	.short	0x010a
        /*0752*/ 	.byte	0x3f
	.zero		1


	//   ....[60]....
        /*0754*/ 	.word	0x0000e910
        /*0758*/ 	.word	0x00000003
        /*075c*/ 	.word	0x00030860
        /*0760*/ 	.short	0x010a
        /*0762*/ 	.byte	0x3f
	.zero		1


	//   ....[61]....
        /*0764*/ 	.word	0x0000e970
        /*0768*/ 	.word	0x00000003
        /*076c*/ 	.word	0x00030840
        /*0770*/ 	.short	0x010a
        /*0772*/ 	.byte	0x3f
	.zero		1


	//   ....[62]....
        /*0774*/ 	.word	0x0000e9d0
        /*0778*/ 	.word	0x00000003
        /*077c*/ 	.word	0x00030868
        /*0780*/ 	.short	0x010a
        /*0782*/ 	.byte	0x3f
	.zero		1


	//   ....[63]....
        /*0784*/ 	.word	0x0000ea30
        /*0788*/ 	.word	0x00000002
        /*078c*/ 	.word	0x00030848
        /*0790*/ 	.short	0x010a
        /*0792*/ 	.byte	0x3f
	.zero		1


	//   ....[64]....
        /*0794*/ 	.word	0x0000ea90
        /*0798*/ 	.word	0x00000002
        /*079c*/ 	.word	0x00030860
        /*07a0*/ 	.short	0x010a
        /*07a2*/ 	.byte	0x3f
	.zero		1


	//   ....[65]....
        /*07a4*/ 	.word	0x0000eae0
        /*07a8*/ 	.word	0x00000003
        /*07ac*/ 	.word	0x00030860
        /*07b0*/ 	.short	0x010a
        /*07b2*/ 	.byte	0x3f
	.zero		1


	//   ....[66]....
        /*07b4*/ 	.word	0x0000eb30
        /*07b8*/ 	.word	0x00000007
        /*07bc*/ 	.word	0x00030820
        /*07c0*/ 	.short	0x010a
        /*07c2*/ 	.byte	0x3f
	.zero		1


	//   ....[67]....
        /*07c4*/ 	.word	0x0000ecd0
        /*07c8*/ 	.word	0x00000005
        /*07cc*/ 	.word	0x00000000
        /*07d0*/ 	.short	0x010a
        /*07d2*/ 	.byte	0x3f
	.zero		1


	//   ....[68]....
        /*07d4*/ 	.word	0x0000ed20
        /*07d8*/ 	.word	0x00000003
        /*07dc*/ 	.word	0x00000000
        /*07e0*/ 	.short	0x010a
        /*07e2*/ 	.byte	0x3f
	.zero		1


	//   ....[69]....
        /*07e4*/ 	.word	0x0000ed70
        /*07e8*/ 	.word	0x00000005
        /*07ec*/ 	.word	0x00000000
        /*07f0*/ 	.short	0x010a
        /*07f2*/ 	.byte	0x3f
	.zero		1


	//----- nvinfo : EIATTR_NUM_MBARRIERS
	.align		4
.L_1397:
        /*07f4*/ 	.byte	0x03, 0x38
        /*07f6*/ 	.short	0x0016


	//----- nvinfo : EIATTR_EXIT_INSTR_OFFSETS
	.align		4
        /*07f8*/ 	.byte	0x04, 0x1c
        /*07fa*/ 	.short	(.L_1399 - .L_1398)


	//   ....[0]....
.L_1398:
        /*07fc*/ 	.word	0x0000d6b0


	//----- nvinfo : EIATTR_MAX_THREADS
	.align		4
.L_1399:
        /*0800*/ 	.byte	0x04, 0x05
        /*0802*/ 	.short	(.L_1401 - .L_1400)
.L_1400:
        /*0804*/ 	.word	0x00000200
        /*0808*/ 	.word	0x00000001
        /*080c*/ 	.word	0x00000001


	//----- nvinfo : EIATTR_CRS_STACK_SIZE
	.align		4
.L_1401:
        /*0810*/ 	.byte	0x04, 0x1e
        /*0812*/ 	.short	(.L_1403 - .L_1402)
.L_1402:
        /*0814*/ 	.word	0x00000000


	//----- nvinfo : EIATTR_CBANK_PARAM_SIZE
	.align		4
.L_1403:
        /*0818*/ 	.byte	0x03, 0x19
        /*081a*/ 	.short	0x0a70


	//----- nvinfo : EIATTR_PARAM_CBANK
	.align		4
        /*081c*/ 	.byte	0x04, 0x0a
        /*081e*/ 	.short	(.L_1405 - .L_1404)
	.align		4
.L_1404:
        /*0820*/ 	.word	index@(.nv.constant0._ZN7cutlass13device_kernelIN5flash11enable_sm90INS1_16FlashAttnFwdSm90INS1_25CollectiveMainloopFwdSm90ILi2EN4cute5tupleIJNS5_1CILi1EEES8_S8_EEENS6_IJNS7_ILi192EEESA_NS7_ILi64EEEEEELi64ENS_10bfloat16_tEfNS_4arch4Sm90ELb0ELb0ELb1ELb0ELb0ELb0ELb0ELb0ELb1ELb1ELb1ELb0EEENS1_21CollectiveEpilogueFwdINS6_IJSA_SB_SA_EEES9_SD_SF_Li384ELb0ELb1ELb1ELb0EEENS1_19SingleTileSchedulerILb0ELb1ELb1ELi192EEEEEEEEEvNT_6ParamsE)
        /*0824*/ 	.short	0x0210
        /*0826*/ 	.short	0x0a70


	//----- nvinfo : EIATTR_SW_WAR
	.align		4
.L_1405:
        /*0828*/ 	.byte	0x04, 0x36
        /*082a*/ 	.short	(.L_1407 - .L_1406)
.L_1406:
        /*082c*/ 	.word	0x00000008
.L_1407:


//--------------------- .nv.info._ZN7cutlass13device_kernelIN5flash11enable_sm90INS1_16FlashAttnFwdSm90INS1_25CollectiveMainloopFwdSm90ILi2EN4cute5tupleIJNS5_1CILi1EEES8_S8_EEENS6_IJNS7_ILi192EEESA_NS7_ILi64EEEEEELi64ENS_10bfloat16_tEfNS_4arch4Sm90ELb0ELb0ELb1ELb1ELb0ELb0ELb0ELb0ELb1ELb1ELb1ELb0EEENS1_21CollectiveEpilogueFwdINS6_IJSA_SB_SA_EEES9_SD_SF_Li384ELb1ELb1ELb1ELb0EEENS1_36VarlenDynamicPersistentTileSchedulerILi192ELi192ELi384ELi128ELb1ELb1ELb1ELb0ELb1ELb1EEEEEEEEEvNT_6ParamsE --------------------------
	.section	.nv.info._ZN7cutlass13device_kernelIN5flash11enable_sm90INS1_16FlashAttnFwdSm90INS1_25CollectiveMainloopFwdSm90ILi2EN4cute5tupleIJNS5_1CILi1EEES8_S8_EEENS6_IJNS7_ILi192EEESA_NS7_ILi64EEEEEELi64ENS_10bfloat16_tEfNS_4arch4Sm90ELb0ELb0ELb1ELb1ELb0ELb0ELb0ELb0ELb1ELb1ELb1ELb0EEENS1_21CollectiveEpilogueFwdINS6_IJSA_SB_SA_EEES9_SD_SF_Li384ELb1ELb1ELb1ELb0EEENS1_36VarlenDynamicPersistentTileSchedulerILi192ELi192ELi384ELi128ELb1ELb1ELb1ELb0ELb1ELb1EEEEEEEEEvNT_6ParamsE,"",@"SHT_CUDA_INFO"
	.sectionflags	@""
	.align	4


	//----- nvinfo : EIATTR_CUDA_API_VERSION
	.align		4
        /*0000*/ 	.byte	0x04, 0x37
        /*0002*/ 	.short	(.L_1409 - .L_1408)
.L_1408:
        /*0004*/ 	.word	0x00000082


	//----- nvinfo : EIATTR_KPARAM_INFO
	.align		4
.L_1409:
        /*0008*/ 	.byte	0x04, 0x17
        /*000a*/ 	.short	(.L_1411 - .L_1410)
.L_1410:
        /*000c*/ 	.word	0x00000000
        /*0010*/ 	.short	0x0000
        /*0012*/ 	.short	0x0070
        /*0014*/ 	.byte	0x00, 0xf0, 0x01, 0x2a


	//----- nvinfo : EIATTR_SPARSE_MMA_MASK
	.align		4
.L_1411:
        /*0018*/ 	.byte	0x03, 0x50
        /*001a*/ 	.short	0x0000


	//----- nvinfo : EIATTR_MAXREG_COUNT
	.align		4
        /*001c*/ 	.byte	0x03, 0x1b
        /*001e*/ 	.short	0x0080


	//----- nvinfo : EIATTR_NUM_BARRIERS
	.align		4
        /*0020*/ 	.byte	0x02, 0x4c
        /*0022*/ 	.byte	0x10
	.zero		1


	//----- nvinfo : EIATTR_EXTERNS
	.align		4
        /*0024*/ 	.byte	0x04, 0x0f
        /*0026*/ 	.short	(.L_1413 - .L_1412)


	//   ....[0]....
	.align		4
.L_1412:
        /*0028*/ 	.word	index@(__assertfail)


	//----- nvinfo : EIATTR_ANNOTATIONS
	.align		4
.L_1413:
        /*002c*/ 	.byte	0x04, 0x55
        /*002e*/ 	.short	(.L_1415 - .L_1414)


	//   ....[0]....
.L_1414:
        /* <DEDUP_REMOVED lines=67> */


	//----- nvinfo : EIATTR_MERCURY_ISA_VERSION
	.align		4
.L_1415:
        /*0450*/ 	.byte	0x03, 0x5f
        /*0452*/ 	.short	0x0101


	//----- nvinfo : EIATTR_UNUSED_LOAD_BYTE_OFFSET
	.align		4
        /*0454*/ 	.byte	0x04, 0x44
        /*0456*/ 	.short	(.L_1417 - .L_1416)


	//   ....[0]....
.L_1416:
        /*0458*/ 	.word	0x00000a40
        /*045c*/ 	.word	0x0000fff0


	//   ....[1]....
        /*0460*/ 	.word	0x000095f0
        /*0464*/ 	.word	0x0000fff0


	//----- nvinfo : EIATTR_INT_WARP_WIDE_INSTR_OFFSETS
	.align		4
.L_1417:
        /*0468*/ 	.byte	0x04, 0x31
        /*046a*/ 	.short	(.L_1419 - .L_1418)


	//   ....[0]....
.L_1418:
        /*046c*/ 	.word	0x00000120


	//   ....[1]....
        /*0470*/ 	.word	0x000001c0


	//   ....[2]....
        /*0474*/ 	.word	0x00000230


	//   ....[3]....
        /*0478*/ 	.word	0x0000cf30


	//   ....[4]....
        /*047c*/ 	.word	0x0000cfc0


	//   ....[5]....
        /*0480*/ 	.word	0x00010040


	//   ....[6]....
        /*0484*/ 	.word	0x000100d0


	//----- nvinfo : EIATTR_COOP_GROUP_MASK_REGIDS
	.align		4
.L_1419:
        /*0488*/ 	.byte	0x04, 0x29
        /*048a*/ 	.short	(.L_1421 - .L_1420)


	//   ....[0]....
.L_1420:
        /*048c*/ 	.word	0xffffffff


	//   ....[1]....
        /*0490*/ 	.word	0xffffffff


	//   ....[2]....
        /*0494*/ 	.word	0xffffffff


	//   ....[3]....
        /*0498*/ 	.word	0xffffffff


	//   ....[4]....
        /*049c*/ 	.word	0xffffffff


	//   ....[5]....
        /*04a0*/ 	.word	0xffffffff


	//   ....[6]....
        /*04a4*/ 	.word	0xffffffff


	//   ....[7]....
        /*04a8*/ 	.word	0xffffffff


	//   ....[8]....
        /*04ac*/ 	.word	0xffffffff


	//   ....[9]....
        /*04b0*/ 	.word	0xffffffff


	//   ....[10]....
        /*04b4*/ 	.word	0xffffffff


	//   ....[11]....
        /*04b8*/ 	.word	0xffffffff


	//   ....[12]....
        /*04bc*/ 	.word	0xffffffff


	//   ....[13]....
        /*04c0*/ 	.word	0xffffffff


	//   ....[14]....
        /*04c4*/ 	.word	0xffffffff


	//   ....[15]....
        /*04c8*/ 	.word	0xffffffff


	//   ....[16]....
        /*04cc*/ 	.word	0xffffffff


	//   ....[17]....
        /*04d0*/ 	.word	0xffffffff


	//   ....[18]....
        /*04d4*/ 	.word	0xffffffff


	//   ....[19]....
        /*04d8*/ 	.word	0xffffffff


	//   ....[20]....
        /*04dc*/ 	.word	0xffffffff


	//   ....[21]....
        /*04e0*/ 	.word	0xffffffff


	//   ....[22]....
        /*04e4*/ 	.word	0xffffffff


	//   ....[23]....
        /*04e8*/ 	.word	0xffffffff


	//   ....[24]....
        /*04ec*/ 	.word	0xffffffff


	//   ....[25]....
        /*04f0*/ 	.word	0xffffffff


	//   ....[26]....
        /*04f4*/ 	.word	0xffffffff


	//   ....[27]....
        /*04f8*/ 	.word	0xffffffff


	//   ....[28]....
        /*04fc*/ 	.word	0xffffffff


	//   ....[29]....
        /*0500*/ 	.word	0xffffffff


	//   ....[30]....
        /*0504*/ 	.word	0xffffffff


	//   ....[31]....
        /*0508*/ 	.word	0xffffffff


	//   ....[32]....
        /*050c*/ 	.word	0xffffffff


	//   ....[33]....
        /*0510*/ 	.word	0xffffffff


	//   ....[34]....
        /*0514*/ 	.word	0xffffffff


	//   ....[35]....
        /*0518*/ 	.word	0xffffffff


	//   ....[36]....
        /*051c*/ 	.word	0xffffffff


	//   ....[37]....
        /*0520*/ 	.word	0xffffffff


	//   ....[38]....
        /*0524*/ 	.word	0xffffffff


	//   ....[39]....
        /*0528*/ 	.word	0xffffffff


	//   ....[40]....
        /*052c*/ 	.word	0xffffffff


	//   ....[41]....
        /*0530*/ 	.word	0xffffffff


	//   ....[42]....
        /*0534*/ 	.word	0xffffffff


	//   ....[43]....
        /*0538*/ 	.word	0xffffffff


	//   ....[44]....
        /*053c*/ 	.word	0xffffffff


	//   ....[45]....
        /*0540*/ 	.word	0xffffffff


	//   ....[46]....
        /*0544*/ 	.word	0xffffffff


	//   ....[47]....
        /*0548*/ 	.word	0xffffffff


	//   ....[48]....
        /*054c*/ 	.word	0xffffffff


	//   ....[49]....
        /*0550*/ 	.word	0xffffffff


	//   ....[50]....
        /*0554*/ 	.word	0xffffffff


	//   ....[51]....
        /*0558*/ 	.word	0xffffffff


	//   ....[52]....
        /*055c*/ 	.word	0xffffffff


	//   ....[53]....
        /*0560*/ 	.word	0xffffffff


	//   ....[54]....
        /*0564*/ 	.word	0xffffffff


	//   ....[55]....
        /*0568*/ 	.word	0xffffffff


	//   ....[56]....
        /*056c*/ 	.word	0xffffffff


	//   ....[57]....
        /*0570*/ 	.word	0xffffffff


	//   ....[58]....
        /*0574*/ 	.word	0xffffffff


	//   ....[59]....
        /*0578*/ 	.word	0xffffffff


	//   ....[60]....
        /*057c*/ 	.word	0xffffffff


	//   ....[61]....
        /*0580*/ 	.word	0xffffffff


	//   ....[62]....
        /*0584*/ 	.word	0xffffffff


	//   ....[63]....
        /*0588*/ 	.word	0xffffffff


	//   ....[64]....
        /*058c*/ 	.word	0xffffffff


	//   ....[65]....
        /*0590*/ 	.word	0xffffffff


	//   ....[66]....
        /*0594*/ 	.word	0xffffffff


	//   ....[67]....
        /*0598*/ 	.word	0xffffffff


	//   ....[68]....
        /*059c*/ 	.word	0xffffffff


	//   ....[69]....
        /*05a0*/ 	.word	0xffffffff


	//   ....[70]....
        /*05a4*/ 	.word	0xffffffff


	//   ....[71]....
        /*05a8*/ 	.word	0xffffffff


	//   ....[72]....
        /*05ac*/ 	.word	0xffffffff


	//   ....[73]....
        /*05b0*/ 	.word	0xffffffff


	//   ....[74]....
        /*05b4*/ 	.word	0xffffffff


	//   ....[75]....
        /*05b8*/ 	.word	0xffffffff


	//   ....[76]....
        /*05bc*/ 	.word	0xffffffff


	//   ....[77]....
        /*05c0*/ 	.word	0xffffffff


	//   ....[78]....
        /*05c4*/ 	.word	0xffffffff


	//   ....[79]....
        /*05c8*/ 	.word	0xffffffff


	//   ....[80]....
        /*05cc*/ 	.word	0xffffffff


	//   ....[81]....
        /*05d0*/ 	.word	0xffffffff


	//   ....[82]....
        /*05d4*/ 	.word	0xffffffff


	//   ....[83]....
        /*05d8*/ 	.word	0xffffffff


	//   ....[84]....
        /*05dc*/ 	.word	0xffffffff


	//   ....[85]....
        /*05e0*/ 	.word	0xffffffff


	//   ....[86]....
        /*05e4*/ 	.word	0xffffffff


	//   ....[87]....
        /*05e8*/ 	.word	0xffffffff


	//   ....[88]....
        /*05ec*/ 	.word	0xffffffff


	//   ....[89]....
        /*05f0*/ 	.word	0xffffffff


	//   ....[90]....
        /*05f4*/ 	.word	0xffffffff


	//   ....[91]....
        /*05f8*/ 	.word	0xffffffff


	//   ....[92]....
        /*05fc*/ 	.word	0xffffffff


	//   ....[93]....
        /*0600*/ 	.word	0xffffffff


	//   ....[94]....
        /*0604*/ 	.word	0xffffffff


	//   ....[95]....
        /*0608*/ 	.word	0xffffffff


	//   ....[96]....
        /*060c*/ 	.word	0xffffffff


	//   ....[97]....
        /*0610*/ 	.word	0xffffffff


	//   ....[98]....
        /*0614*/ 	.word	0xffffffff


	//   ....[99]....
        /*0618*/ 	.word	0xffffffff


	//   ....[100]....
        /*061c*/ 	.word	0xffffffff


	//   ....[101]....
        /*0620*/ 	.word	0xffffffff


	//   ....[102]....
        /*0624*/ 	.word	0xffffffff


	//   ....[103]....
        /*0628*/ 	.word	0xffffffff


	//   ....[104]....
        /*062c*/ 	.word	0xffffffff


	//   ....[105]....
        /*0630*/ 	.word	0xffffffff


	//   ....[106]....
        /*0634*/ 	.word	0xffffffff


	//   ....[107]....
        /*0638*/ 	.word	0x0500000f


	//   ....[108]....
        /*063c*/ 	.word	0x0500000f


	//   ....[109]....
        /*0640*/ 	.word	0x0500000f


	//   ....[110]....
        /*0644*/ 	.word	0x0500000f


	//   ....[111]....
        /*0648*/ 	.word	0x0500000f


	//   ....[112]....
        /*064c*/ 	.word	0x0500000f


	//   ....[113]....
        /*0650*/ 	.word	0x0500000f


	//   ....[114]....
        /*0654*/ 	.word	0x0500000f


	//   ....[115]....
        /*0658*/ 	.word	0x0500000f


	//   ....[116]....
        /*065c*/ 	.word	0x0500000f


	//   ....[117]....
        /*0660*/ 	.word	0x0500000f


	//   ....[118]....
        /*0664*/ 	.word	0x0500000f


	//   ....[119]....
        /*0668*/ 	.word	0x0500000f


	//   ....[120]....
        /*066c*/ 	.word	0x0500000f


	//   ....[121]....
        /*0670*/ 	.word	0x0500000f


	//   ....[122]....
        /*0674*/ 	.word	0x0500000f


	//   ....[123]....
        /*0678*/ 	.word	0x0500000f


	//   ....[124]....
        /*067c*/ 	.word	0x0500000f


	//   ....[125]....
        /*0680*/ 	.word	0x0500000f


	//   ....[126]....
        /*0684*/ 	.word	0x0500000f


	//   ....[127]....
        /*0688*/ 	.word	0x0500000f


	//   ....[128]....
        /*068c*/ 	.word	0x0500000f


	//   ....[129]....
        /*0690*/ 	.word	0x0500000f


	//   ....[130]....
        /*0694*/ 	.word	0x0500000f


	//   ....[131]....
        /*0698*/ 	.word	0x0500000f


	//   ....[132]....
        /*069c*/ 	.word	0x0500000f


	//   ....[133]....
        /*06a0*/ 	.word	0x0500000f


	//   ....[134]....
        /*06a4*/ 	.word	0x0500000f


	//   ....[135]....
        /*06a8*/ 	.word	0x0500000f


	//   ....[136]....
        /*06ac*/ 	.word	0x0500000f


	//   ....[137]....
        /*06b0*/ 	.word	0x0500000f


	//   ....[138]....
        /*06b4*/ 	.word	0x0500000f


	//   ....[139]....
        /*06b8*/ 	.word	0x0500000f


	//   ....[140]....
        /*06bc*/ 	.word	0x0500000f


	//   ....[141]....
        /*06c0*/ 	.word	0x0500000f


	//   ....[142]....
        /*06c4*/ 	.word	0x0500000f


	//   ....[143]....
        /*06c8*/ 	.word	0x0500000f


	//   ....[144]....
        /*06cc*/ 	.word	0x0500000f


	//   ....[145]....
        /*06d0*/ 	.word	0x0500000f


	//   ....[146]....
        /*06d4*/ 	.word	0x0500000f


	//   ....[147]....
        /*06d8*/ 	.word	0x0500000f


	//   ....[148]....
        /*06dc*/ 	.word	0x0500000f


	//   ....[149]....
        /*06e0*/ 	.word	0x0500000f


	//   ....[150]....
        /*06e4*/ 	.word	0x0500000f


	//----- nvinfo : EIATTR_COOP_GROUP_INSTR_OFFSETS
	.align		4
.L_1421:
        /*06e8*/ 	.byte	0x04, 0x28
        /*06ea*/ 	.short	(.L_1423 - .L_1422)


	//   ....[0]....
.L_1422:
        /*06ec*/ 	.word	0x00000060


	//   ....[1]....
        /*06f0*/ 	.word	0x00000130


	//   ....[2]....
        /*06f4*/ 	.word	0x000001e0


	//   ....[3]....
        /*06f8*/ 	.word	0x000003a0


	//   ....[4]....
        /*06fc*/ 	.word	0x00000500


	//   ....[5]....
        /*0700*/ 	.word	0x00000620


	//   ....[6]....
        /*0704*/ 	.word	0x00000780


	//   ....[7]....
        /*0708*/ 	.word	0x000018f0


	//   ....[8]....
        /*070c*/ 	.word	0x000035b0


	//   ....[9]....
        /*0710*/ 	.word	0x000035d0


	//   ....[10]....
        /*0714*/ 	.word	0x00003c20


	//   ....[11]....
        /*0718*/ 	.word	0x00003c40


	//   ....[12]....
        /*071c*/ 	.word	0x000052c0


	//   ....[13]....
        /*0720*/ 	.word	0x000066d0


	//   ....[14]....
        /*0724*/ 	.word	0x00006760


	//   ....[15]....
        /*0728*/ 	.word	0x00007440


	//   ....[16]....
        /*072c*/ 	.word	0x00007490


	//   ....[17]....
        /*0730*/ 	.word	0x00008ad0


	//   ....[18]....
        /*0734*/ 	.word	0x00008bf0


	//   ....[19]....
        /*0738*/ 	.word	0x00008c30


	//   ....[20]....
        /*073c*/ 	.word	0x00008d90


	//   ....[21]....
        /*0740*/ 	.word	0x00008db0


	//   ....[22]....
        /*0744*/ 	.word	0x00009e70


	//   ....[23]....
        /*0748*/ 	.word	0x00009e80


	//   ....[24]....
        /*074c*/ 	.word	0x00009e90


	//   ....[25]....
        /*0750*/ 	.word	0x00009ed0


	//   ....[26]....
        /*0754*/ 	.word	0x0000a490


	//   ....[27]....
        /*0758*/ 	.word	0x0000a4c0


	//   ....[28]....
        /*075c*/ 	.word	0x0000a4d0


	//   ....[29]....
        /*0760*/ 	.word	0x0000a4f0


	//   ....[30]....
        /*0764*/ 	.word	0x0000a510


	//   ....[31]....
        /*0768*/ 	.word	0x0000a530


	//   ....[32]....
        /*076c*/ 	.word	0x0000a620


	//   ....[33]....
        /*0770*/ 	.word	0x0000a630


	//   ....[34]....
        /*0774*/ 	.word	0x0000aa50


	//   ....[35]....
        /*0778*/ 	.word	0x0000aa80


	//   ....[36]....
        /*077c*/ 	.word	0x0000acc0


	//   ....[37]....
        /*0780*/ 	.word	0x0000acd0


	//   ....[38]....
        /*0784*/ 	.word	0x0000b810


	//   ....[39]....
        /*0788*/ 	.word	0x0000b850


	//   ....[40]....
        /*078c*/ 	.word	0x0000b880


	//   ....[41]....
        /*0790*/ 	.word	0x0000b8b0


	//   ....[42]....
        /*0794*/ 	.word	0x0000b8d0


	//   ....[43]....
        /*0798*/ 	.word	0x0000b8e0


	//   ....[44]....
        /*079c*/ 	.word	0x0000b8f0


	//   ....[45]....
        /*07a0*/ 	.word	0x0000b910


	//   ....[46]....
        /*07a4*/ 	.word	0x0000ba60


	//   ....[47]....
        /*07a8*/ 	.word	0x0000bc70


	//   ....[48]....
        /*07ac*/ 	.word	0x0000bca0


	//   ....[49]....
        /*07b0*/ 	.word	0x0000bcd0


	//   ....[50]....
        /*07b4*/ 	.word	0x0000bd00


	//   ....[51]....
        /*07b8*/ 	.word	0x0000bd30


	//   ....[52]....
        /*07bc*/ 	.word	0x0000bd60


	//   ....[53]....
        /*07c0*/ 	.word	0x0000bee0


	//   ....[54]....
        /*07c4*/ 	.word	0x0000bf10


	//   ....[55]....
        /*07c8*/ 	.word	0x0000bf40


	//   ....[56]....
        /*07cc*/ 	.word	0x0000bf70


	//   ....[57]....
        /*07d0*/ 	.word	0x0000bfa0


	//   ....[58]....
        /*07d4*/ 	.word	0x0000bfd0


	//   ....[59]....
        /*07d8*/ 	.word	0x0000c060


	//   ....[60]....
        /*07dc*/ 	.word	0x0000c090


	//   ....[61]....
        /*07e0*/ 	.word	0x0000c0a0


	//   ....[62]....
        /*07e4*/ 	.word	0x0000c140


	//   ....[63]....
        /*07e8*/ 	.word	0x0000d4b0


	//   ....[64]....
        /*07ec*/ 	.word	0x0000e000


	//   ....[65]....
        /*07f0*/ 	.word	0x0000e010


	//   ....[66]....
        /*07f4*/ 	.word	0x0000e030


	//   ....[67]....
        /*07f8*/ 	.word	0x0000e0c0


	//   ....[68]....
        /*07fc*/ 	.word	0x0000e0e0


	//   ....[69]....
        /*0800*/ 	.word	0x0000e160


	//   ....[70]....
        /*0804*/ 	.word	0x0000e180


	//   ....[71]....
        /*0808*/ 	.word	0x0000e200


	//   ....[72]....
        /*080c*/ 	.word	0x0000e220


	//   ....[73]....
        /*0810*/ 	.word	0x0000e2a0


	//   ....[74]....
        /*0814*/ 	.word	0x0000e2c0


	//   ....[75]....
        /*0818*/ 	.word	0x0000e340


	//   ....[76]....
        /*081c*/ 	.word	0x0000e360


	//   ....[77]....
        /*0820*/ 	.word	0x0000e3e0


	//   ....[78]....
        /*0824*/ 	.word	0x0000e400


	//   ....[79]....
        /*0828*/ 	.word	0x0000e410


	//   ....[80]....
        /*082c*/ 	.word	0x0000e480


	//   ....[81]....
        /*0830*/ 	.word	0x0000e4d0


	//   ....[82]....
        /*0834*/ 	.word	0x0000e580


	//   ....[83]....
        /*0838*/ 	.word	0x0000e590


	//   ....[84]....
        /*083c*/ 	.word	0x0000e600


	//   ....[85]....
        /*0840*/ 	.word	0x0000e610


	//   ....[86]....
        /*0844*/ 	.word	0x0000e650


	//   ....[87]....
        /*0848*/ 	.word	0x0000e670


	//   ....[88]....
        /*084c*/ 	.word	0x000105e0


	//   ....[89]....
        /*0850*/ 	.word	0x00010610


	//   ....[90]....
        /*0854*/ 	.word	0x00010670


	//   ....[91]....
        /*0858*/ 	.word	0x000106a0


	//   ....[92]....
        /*085c*/ 	.word	0x000106d0


	//   ....[93]....
        /*0860*/ 	.word	0x00010700


	//   ....[94]....
        /*0864*/ 	.word	0x00010730


	//   ....[95]....
        /*0868*/ 	.word	0x00010760


	//   ....[96]....
        /*086c*/ 	.word	0x00010900


	//   ....[97]....
        /*0870*/ 	.word	0x00010930


	//   ....[98]....
        /*0874*/ 	.word	0x00010960


	//   ....[99]....
        /*0878*/ 	.word	0x00010990


	//   ....[100]....
        /*087c*/ 	.word	0x000109c0


	//   ....[101]....
        /*0880*/ 	.word	0x000109f0


	//   ....[102]....
        /*0884*/ 	.word	0x00010ab0


	//   ....[103]....
        /*0888*/ 	.word	0x00010ad0


	//   ....[104]....
        /*088c*/ 	.word	0x00010ae0


	//   ....[105]....
        /*0890*/ 	.word	0x00010b40


	//   ....[106]....
        /*0894*/ 	.word	0x00011160


	//   ....[107]....
        /*0898*/ 	.word	0x00011640


	//   ....[108]....
        /*089c*/ 	.word	0x000117f0


	//   ....[109]....
        /*08a0*/ 	.word	0x00011840


	//   ....[110]....
        /*08a4*/ 	.word	0x000118a0


	//   ....[111]....
        /*08a8*/ 	.word	0x00011990


	//   ....[112]....
        /*08ac*/ 	.word	0x000119f0


	//   ....[113]....
        /*08b0*/ 	.word	0x00011af0


	//   ....[114]....
        /*08b4*/ 	.word	0x00011b50


	//   ....[115]....
        /*08b8*/ 	.word	0x00011c50


	//   ....[116]....
        /*08bc*/ 	.word	0x00011cb0


	//   ....[117]....
        /*08c0*/ 	.word	0x00011db0


	//   ....[118]....
        /*08c4*/ 	.word	0x00011e10


	//   ....[119]....
        /*08c8*/ 	.word	0x00011f10


	//   ....[120]....
        /*08cc*/ 	.word	0x00011f70


	//   ....[121]....
        /*08d0*/ 	.word	0x00012070


	//   ....[122]....
        /*08d4*/ 	.word	0x000120d0


	//   ....[123]....
        /*08d8*/ 	.word	0x00012180


	//   ....[124]....
        /*08dc*/ 	.word	0x00012250


	//   ....[125]....
        /*08e0*/ 	.word	0x00012320


	//   ....[126]....
        /*08e4*/ 	.word	0x00012380


	//   ....[127]....
        /*08e8*/ 	.word	0x00012460


	//   ....[128]....
        /*08ec*/ 	.word	0x000124c0


	//   ....[129]....
        /*08f0*/ 	.word	0x00012590


	//   ....[130]....
        /*08f4*/ 	.word	0x000125f0


	//   ....[131]....
        /*08f8*/ 	.word	0x000126b0


	//   ....[132]....
        /*08fc*/ 	.word	0x000129d0


	//   ....[133]....
        /*0900*/ 	.word	0x00012a70


	//   ....[134]....
        /*0904*/ 	.word	0x00012bf0


	//   ....[135]....
        /*0908*/ 	.word	0x00012c60


	//   ....[136]....
        /*090c*/ 	.word	0x00012cd0


	//   ....[137]....
        /*0910*/ 	.word	0x00012d40


	//   ....[138]....
        /*0914*/ 	.word	0x00012db0


	//   ....[139]....
        /*0918*/ 	.word	0x00012e30


	//   ....[140]....
        /*091c*/ 	.word	0x00012eb0


	//   ....[141]....
        /*0920*/ 	.word	0x00012f40


	//   ....[142]....
        /*0924*/ 	.word	0x00012fb0


	//   ....[143]....
        /*0928*/ 	.word	0x00013020


	//   ....[144]....
        /*092c*/ 	.word	0x00013090


	//   ....[145]....
        /*0930*/ 	.word	0x00013110


	//   ....[146]....
        /*0934*/ 	.word	0x00013180


	//   ....[147]....
        /*0938*/ 	.word	0x00013220


	//   ....[148]....
        /*093c*/ 	.word	0x00013270


	//   ....[149]....
        /*0940*/ 	.word	0x00013300


	//   ....[150]....
        /*0944*/ 	.word	0x00013430


	//----- nvinfo : EIATTR_REG_RECONFIG
	.align		4
.L_1423:
        /*0948*/ 	.byte	0x01, 0x54
	.zero		2


	//----- nvinfo : EIATTR_SYSCALL_OFFSETS
	.align		4
        /*094c*/ 	.byte	0x04, 0x46
        /*094e*/ 	.short	(.L_1425 - .L_1424)


	//   ....[0]....
.L_1424:
        /*0950*/ 	.word	0x00001ab0


	//   ....[1]....
        /*0954*/ 	.word	0x0000d120


	//   ....[2]....
        /*0958*/ 	.word	0x0000d270


	//   ....[3]....
        /*095c*/ 	.word	0x0000d360


	//   ....[4]....
        /*0960*/ 	.word	0x0000db30


	//----- nvinfo : EIATTR_MBARRIER_INSTR_OFFSETS
	.align		4
.L_1425:
        /*0964*/ 	.byte	0x04, 0x39
        /*0966*/ 	.short	(.L_1427 - .L_1426)


	//   ....[0]....
.L_1426:
        /*0968*/ 	.word	0x00000250
        /*096c*/ 	.word	0x000000ff
        /*0970*/ 	.word	0x00030800
        /*0974*/ 	.short	0x0100
        /*0976*/ 	.byte	0x08
	.zero		1


	//   ....[1]....
        /*0978*/ 	.word	0x00000260
        /*097c*/ 	.word	0x000000ff
        /*0980*/ 	.word	0x00030820
        /*0984*/ 	.short	0x0100
        /*0986*/ 	.byte	0x08
	.zero		1


	//   ....[2]....
        /*0988*/ 	.word	0x00000350
        /*098c*/ 	.word	0x000000ff
        /*0990*/ 	.word	0x00030830
        /*0994*/ 	.short	0x0100
        /*0996*/ 	.byte	0x08
	.zero		1


	//   ....[3]....
        /*0998*/ 	.word	0x00000360
        /*099c*/ 	.word	0x000000ff
        /*09a0*/ 	.word	0x00030840
        /*09a4*/ 	.short	0x0100
        /*09a6*/ 	.byte	0x08
	.zero		1


	//   ....[4]....
        /*09a8*/ 	.word	0x00000370
        /*09ac*/ 	.word	0x000000ff
        /*09b0*/ 	.word	0x00030838
        /*09b4*/ 	.short	0x0100
        /*09b6*/ 	.byte	0x08
	.zero		1


	//   ....[5]....
        /*09b8*/ 	.word	0x00000380
        /*09bc*/ 	.word	0x000000ff
        /*09c0*/ 	.word	0x00030848
        /*09c4*/ 	.short	0x0100
        /*09c6*/ 	.byte	0x08
	.zero		1


	//   ....[6]....
        /*09c8*/ 	.word	0x000004b0
        /*09cc*/ 	.word	0x000000ff
        /*09d0*/ 	.word	0x00030850
        /*09d4*/ 	.short	0x0100
        /*09d6*/ 	.byte	0x08
	.zero		1


	//   ....[7]....
        /*09d8*/ 	.word	0x000004c0
        /*09dc*/ 	.word	0x000000ff
        /*09e0*/ 	.word	0x00030860
        /*09e4*/ 	.short	0x0100
        /*09e6*/ 	.byte	0x08
	.zero		1


	//   ....[8]....
        /*09e8*/ 	.word	0x000004d0
        /*09ec*/ 	.word	0x000000ff
        /*09f0*/ 	.word	0x00030858
        /*09f4*/ 	.short	0x0100
        /*09f6*/ 	.byte	0x08
	.zero		1


	//   ....[9]....
        /*09f8*/ 	.word	0x000004e0
        /*09fc*/ 	.word	0x000000ff
        /*0a00*/ 	.word	0x00030868
        /*0a04*/ 	.short	0x0100
        /*0a06*/ 	.byte	0x08
	.zero		1


	//   ....[10]....
        /*0a08*/ 	.word	0x000005d0
        /*0a0c*/ 	.word	0x000000ff
        /*0a10*/ 	.word	0x00030870
        /*0a14*/ 	.short	0x0100
        /*0a16*/ 	.byte	0x06
	.zero		1


	//   ....[11]....
        /*0a18*/ 	.word	0x000005e0
        /*0a1c*/ 	.word	0x000000ff
        /*0a20*/ 	.word	0x00030880
        /*0a24*/ 	.short	0x0100
        /*0a26*/ 	.byte	0x06
	.zero		1


	//   ....[12]....
        /*0a28*/ 	.word	0x000005f0
        /*0a2c*/ 	.word	0x000000ff
        /*0a30*/ 	.word	0x00030878
        /*0a34*/ 	.short	0x0100
        /*0a36*/ 	.byte	0x06
	.zero		1


	//   ....[13]....
        /*0a38*/ 	.word	0x00000600
        /*0a3c*/ 	.word	0x000000ff
        /*0a40*/ 	.word	0x00030888
        /*0a44*/ 	.short	0x0100
        /*0a46*/ 	.byte	0x06
	.zero		1


	//   ....[14]....
        /*0a48*/ 	.word	0x00000730
        /*0a4c*/ 	.word	0x000000ff
        /*0a50*/ 	.word	0x00030890
        /*0a54*/ 	.short	0x0100
        /*0a56*/ 	.byte	0x08
	.zero		1


	//   ....[15]....
        /*0a58*/ 	.word	0x00000740
        /*0a5c*/ 	.word	0x000000ff
        /*0a60*/ 	.word	0x000308a0
        /*0a64*/ 	.short	0x0100
        /*0a66*/ 	.byte	0x08
	.zero		1


	//   ....[16]....
        /*0a68*/ 	.word	0x00000750
        /*0a6c*/ 	.word	0x000000ff
        /*0a70*/ 	.word	0x00030898
        /*0a74*/ 	.short	0x0100
        /*0a76*/ 	.byte	0x08
	.zero		1


	//   ....[17]....
        /*0a78*/ 	.word	0x00000760
        /*0a7c*/ 	.word	0x000000ff
        /*0a80*/ 	.word	0x000308a8
        /*0a84*/ 	.short	0x0100
        /*0a86*/ 	.byte	0x08
	.zero		1


	//   ....[18]....
        /*0a88*/ 	.word	0x00000890
        /*0a8c*/ 	.word	0x000000ff
        /*0a90*/ 	.word	0x000308b0
        /*0a94*/ 	.short	0x0100
        /*0a96*/ 	.byte	0x08
	.zero		1


	//   ....[19]....
        /*0a98*/ 	.word	0x000008a0
        /*0a9c*/ 	.word	0x000000ff
        /*0aa0*/ 	.word	0x000308c0
        /*0aa4*/ 	.short	0x0100
        /*0aa6*/ 	.byte	0x08
	.zero		1


	//   ....[20]....
        /*0aa8*/ 	.word	0x000008b0
        /*0aac*/ 	.word	0x000000ff
        /*0ab0*/ 	.word	0x000308b8
        /*0ab4*/ 	.short	0x0100
        /*0ab6*/ 	.byte	0x08
	.zero		1


	//   ....[21]....
        /*0ab8*/ 	.word	0x000008c0
        /*0abc*/ 	.word	0x000000ff
        /*0ac0*/ 	.word	0x000308c8
        /*0ac4*/ 	.short	0x0100
        /*0ac6*/ 	.byte	0x08
	.zero		1


	//   ....[22]....
        /*0ac8*/ 	.word	0x00001b30
        /*0acc*/ 	.word	0x000000ff
        /*0ad0*/ 	.word	0x00030800
        /*0ad4*/ 	.short	0x010a
        /*0ad6*/ 	.byte	0x25
	.zero		1


	//   ....[23]....
        /*0ad8*/ 	.word	0x00001ba0
        /*0adc*/ 	.word	0x00000000
        /*0ae0*/ 	.word	0x00030830
        /*0ae4*/ 	.short	0x010a
        /*0ae6*/ 	.byte	0x3f
	.zero		1


	//   ....[24]....
        /*0ae8*/ 	.word	0x00001c10
        /*0aec*/ 	.word	0x00000000
        /*0af0*/ 	.word	0x00030830
        /*0af4*/ 	.short	0x010a
        /*0af6*/ 	.byte	0x3f
	.zero		1


	//   ....[25]....
        /*0af8*/ 	.word	0x000040e0
        /*0afc*/ 	.word	0x0000001f
        /*0b00*/ 	.word	0x00000000
        /*0b04*/ 	.short	0x0101
        /*0b06*/ 	.byte	0x3f
	.zero		1


	//   ....[26]....
        /*0b08*/ 	.word	0x000054e0
        /*0b0c*/ 	.word	0x000000ff
        /*0b10*/ 	.word	0x00030830
        /*0b14*/ 	.short	0x010a
        /*0b16*/ 	.byte	0x06
	.zero		1


	//   ....[27]....
        /*0b18*/ 	.word	0x00005520
        /*0b1c*/ 	.word	0x000000ff
        /*0b20*/ 	.word	0x00030830
        /*0b24*/ 	.short	0x010a
        /*0b26*/ 	.byte	0x06
	.zero		1


	//   ....[28]....
        /*0b28*/ 	.word	0x00005710
        /*0b2c*/ 	.word	0x000000ff
        /*0b30*/ 	.word	0x00030850
        /*0b34*/ 	.short	0x010a
        /*0b36*/ 	.byte	0x06
	.zero		1


	//   ....[29]....
        /*0b38*/ 	.word	0x00005750
        /*0b3c*/ 	.word	0x000000ff
        /*0b40*/ 	.word	0x00030850
        /*0b44*/ 	.short	0x010a
        /*0b46*/ 	.byte	0x06
	.zero		1


	//   ....[30]....
        /*0b48*/ 	.word	0x00007930
        /*0b4c*/ 	.word	0x0000001b
        /*0b50*/ 	.word	0x00000000
        /*0b54*/ 	.short	0x0101
        /*0b56*/ 	.byte	0x3f
	.zero		1


	//   ....[31]....
        /*0b58*/ 	.word	0x000079c0
        /*0b5c*/ 	.word	0x0000001b
        /*0b60*/ 	.word	0x00000000
        /*0b64*/ 	.short	0x0101
        /*0b66*/ 	.byte	0x3f
	.zero		1


	//   ....[32]....
        /*0b68*/ 	.word	0x00008b40
        /*0b6c*/ 	.word	0x000000ff
        /*0b70*/ 	.word	0x00030850
        /*0b74*/ 	.short	0x010a
        /*0b76*/ 	.byte	0x0c
	.zero		1


	//   ....[33]....
        /*0b78*/ 	.word	0x00008b80
        /*0b7c*/ 	.word	0x000000ff
        /*0b80*/ 	.word	0x00030850
        /*0b84*/ 	.short	0x010a
        /*0b86*/ 	.byte	0x0c
	.zero		1


	//   ....[34]....
        /*0b88*/ 	.word	0x00009390
        /*0b8c*/ 	.word	0x00000009
        /*0b90*/ 	.word	0x00000000
        /*0b94*/ 	.short	0x0101
        /*0b96*/ 	.byte	0x3f
	.zero		1


	//   ....[35]....
        /*0b98*/ 	.word	0x0000a5c0
        /*0b9c*/ 	.word	0x000000ff
        /*0ba0*/ 	.word	0x00000000
        /*0ba4*/ 	.short	0x0101
        /*0ba6*/ 	.byte	0x04
	.zero		1


	//   ....[36]....
        /*0ba8*/ 	.word	0x0000aa70
        /*0bac*/ 	.word	0x000000ff
        /*0bb0*/ 	.word	0x00000000
        /*0bb4*/ 	.short	0x0101
        /*0bb6*/ 	.byte	0x04
	.zero		1


	//   ....[37]....
        /*0bb8*/ 	.word	0x0000d6b0
        /*0bbc*/ 	.word	0x00000000
        /*0bc0*/ 	.word	0x00030840
        /*0bc4*/ 	.short	0x010a
        /*0bc6*/ 	.byte	0x3f
	.zero		1


	//   ....[38]....
        /*0bc8*/ 	.word	0x0000e720
        /*0bcc*/ 	.word	0x00000011
        /*0bd0*/ 	.word	0x00030800
        /*0bd4*/ 	.short	0x0107
        /*0bd6*/ 	.byte	0x3f
	.zero		1


	//   ....[39]....
        /*0bd8*/ 	.word	0x0000e810
        /*0bdc*/ 	.word	0x00000011
        /*0be0*/ 	.word	0x00030800
        /*0be4*/ 	.short	0x0101
        /*0be6*/ 	.byte	0x3f
	.zero		1


	//   ....[40]....
        /*0be8*/ 	.word	0x0000e830
        /*0bec*/ 	.word	0x00000011
        /*0bf0*/ 	.word	0x00030820
        /*0bf4*/ 	.short	0x010a
        /*0bf6*/ 	.byte	0x3f
	.zero		1


	//   ....[41]....
        /*0bf8*/ 	.word	0x0000ebc0
        /*0bfc*/ 	.word	0x00000004
        /*0c00*/ 	.word	0x00030840
        /*0c04*/ 	.short	0x010a
        /*0c06*/ 	.byte	0x3f
	.zero		1


	//   ....[42]....
        /*0c08*/ 	.word	0x0000ee40
        /*0c0c*/ 	.word	0x00000003
        /*0c10*/ 	.word	0x00000060
        /*0c14*/ 	.short	0x010a
        /*0c16*/ 	.byte	0x3f
	.zero		1


	//   ....[43]....
        /*0c18*/ 	.word	0x0000f390
        /*0c1c*/ 	.word	0x00000002
        /*0c20*/ 	.word	0x00030840
        /*0c24*/ 	.short	0x010a
        /*0c26*/ 	.byte	0x3f
	.zero		1


	//   ....[44]....
        /*0c28*/ 	.word	0x0000f610
        /*0c2c*/ 	.word	0x0000000a
        /*0c30*/ 	.word	0x00000060
        /*0c34*/ 	.short	0x010a
        /*0c36*/ 	.byte	0x3f
	.zero		1


	//   ....[45]....
        /*0c38*/ 	.word	0x0000faa0
        /*0c3c*/ 	.word	0x00000002
        /*0c40*/ 	.word	0x00030840
        /*0c44*/ 	.short	0x010a
        /*0c46*/ 	.byte	0x3f
	.zero		1


	//   ....[46]....
        /*0c48*/ 	.word	0x0000fd30
        /*0c4c*/ 	.word	0x00000007
        /*0c50*/ 	.word	0x00000060
        /*0c54*/ 	.short	0x010a
        /*0c56*/ 	.byte	0x3f
	.zero		1


	//   ....[47]....
        /*0c58*/ 	.word	0x00010180
        /*0c5c*/ 	.word	0x00000003
        /*0c60*/ 	.word	0x00030860
        /*0c64*/ 	.short	0x010a
        /*0c66*/ 	.byte	0x3f
	.zero		1


	//   ....[48]....
        /*0c68*/ 	.word	0x000110e0
        /*0c6c*/ 	.word	0x00000009
        /*0c70*/ 	.word	0x00030820
        /*0c74*/ 	.short	0x010a
        /*0c76*/ 	.byte	0x3f
	.zero		1


	//   ....[49]....
        /*0c78*/ 	.word	0x00011280
        /*0c7c*/ 	.word	0x00000007
        /*0c80*/ 	.word	0x00000000
        /*0c84*/ 	.short	0x010a
        /*0c86*/ 	.byte	0x3f
	.zero		1


	//   ....[50]....
        /*0c88*/ 	.word	0x000112f0
        /*0c8c*/ 	.word	0x00000003
        /*0c90*/ 	.word	0x00000000
        /*0c94*/ 	.short	0x010a
        /*0c96*/ 	.byte	0x3f
	.zero		1


	//   ....[51]....
        /*0c98*/ 	.word	0x00011350
        /*0c9c*/ 	.word	0x00000005
        /*0ca0*/ 	.word	0x00000000
        /*0ca4*/ 	.short	0x010a
        /*0ca6*/ 	.byte	0x3f
	.zero		1


	//   ....[52]....
        /*0ca8*/ 	.word	0x00011380
        /*0cac*/ 	.word	0x00000003
        /*0cb0*/ 	.word	0x00000000
        /*0cb4*/ 	.short	0x010a
        /*0cb6*/ 	.byte	0x3f
	.zero		1


	//   ....[53]....
        /*0cb8*/ 	.word	0x000113f0
        /*0cbc*/ 	.word	0x00000003
        /*0cc0*/ 	.word	0x00030800
        /*0cc4*/ 	.short	0x010a
        /*0cc6*/ 	.byte	0x3f
	.zero		1


	//   ....[54]....
        /*0cc8*/ 	.word	0x00011440
        /*0ccc*/ 	.word	0x00000000
        /*0cd0*/ 	.word	0x00030830
        /*0cd4*/ 	.short	0x010a
        /*0cd6*/ 	.byte	0x3f
	.zero		1


	//   ....[55]....
        /*0cd8*/ 	.word	0x000114a0
        /*0cdc*/ 	.word	0x00000008
        /*0ce0*/ 	.word	0x00030830
        /*0ce4*/ 	.short	0x010a
        /*0ce6*/ 	.byte	0x3f
	.zero		1


	//   ....[56]....
        /*0ce8*/ 	.word	0x00011500
        /*0cec*/ 	.word	0x00000007
        /*0cf0*/ 	.word	0x00030850
        /*0cf4*/ 	.short	0x010a
        /*0cf6*/ 	.byte	0x3f
	.zero		1


	//   ....[57]....
        /*0cf8*/ 	.word	0x00011560
        /*0cfc*/ 	.word	0x00000003
        /*0d00*/ 	.word	0x00030850
        /*0d04*/ 	.short	0x010a
        /*0d06*/ 	.byte	0x3f
	.zero		1


	//   ....[58]....
        /*0d08*/ 	.word	0x00011700
        /*0d0c*/ 	.word	0x00000000
        /*0d10*/ 	.word	0x00030840
        /*0d14*/ 	.short	0x010a
        /*0d16*/ 	.byte	0x3f
	.zero		1


	//   ....[59]....
        /*0d18*/ 	.word	0x000126f0
        /*0d1c*/ 	.word	0x00000011
        /*0d20*/ 	.word	0x00030820
        /*0d24*/ 	.short	0x010a
        /*0d26*/ 	.byte	0x3f
	.zero		1


	//   ....[60]....
        /*0d28*/ 	.word	0x00012740
        /*0d2c*/ 	.word	0x00000004
        /*0d30*/ 	.word	0x00030840
        /*0d34*/ 	.short	0x010a
        /*0d36*/ 	.byte	0x3f
	.zero		1


	//   ....[61]....
        /*0d38*/ 	.word	0x00012790
        /*0d3c*/ 	.word	0x00000003
        /*0d40*/ 	.word	0x00000060
        /*0d44*/ 	.short	0x010a
        /*0d46*/ 	.byte	0x3f
	.zero		1


	//   ....[62]....
        /*0d48*/ 	.word	0x000127e0
        /*0d4c*/ 	.word	0x00000002
        /*0d50*/ 	.word	0x00030840
        /*0d54*/ 	.short	0x010a
        /*0d56*/ 	.byte	0x3f
	.zero		1


	//   ....[63]....
        /*0d58*/ 	.word	0x00012830
        /*0d5c*/ 	.word	0x0000000a
        /*0d60*/ 	.word	0x00000060
        /*0d64*/ 	.short	0x010a
        /*0d66*/ 	.byte	0x3f
	.zero		1


	//   ....[64]....
        /*0d68*/ 	.word	0x00012880
        /*0d6c*/ 	.word	0x00000002
        /*0d70*/ 	.word	0x00030840
        /*0d74*/ 	.short	0x010a
        /*0d76*/ 	.byte	0x3f
	.zero		1


	//   ....[65]....
        /*0d78*/ 	.word	0x000128d0
        /*0d7c*/ 	.word	0x00000007
        /*0d80*/ 	.word	0x00000060
        /*0d84*/ 	.short	0x010a
        /*0d86*/ 	.byte	0x3f
	.zero		1


	//   ....[66]....
        /*0d88*/ 	.word	0x00012920
        /*0d8c*/ 	.word	0x00000003
        /*0d90*/ 	.word	0x00030860
        /*0d94*/ 	.short	0x010a
        /*0d96*/ 	.byte	0x3f
	.zero		1


	//   ....[67]....
        /*0d98*/ 	.word	0x00013350
        /*0d9c*/ 	.word	0x00000009
        /*0da0*/ 	.word	0x00030820
        /*0da4*/ 	.short	0x010a
        /*0da6*/ 	.byte	0x3f
	.zero		1


	//   ....[68]....
        /*0da8*/ 	.word	0x000134f0
        /*0dac*/ 	.word	0x00000007
        /*0db0*/ 	.word	0x00000000
        /*0db4*/ 	.short	0x010a
        /*0db6*/ 	.byte	0x3f
	.zero		1


	//   ....[69]....
        /*0db8*/ 	.word	0x00013540
        /*0dbc*/ 	.word	0x00000003
        /*0dc0*/ 	.word	0x00000000
        /*0dc4*/ 	.short	0x010a
        /*0dc6*/ 	.byte	0x3f
	.zero		1


	//   ....[70]....
        /*0dc8*/ 	.word	0x00013590
        /*0dcc*/ 	.word	0x00000005
        /*0dd0*/ 	.word	0x00000000
        /*0dd4*/ 	.short	0x010a
        /*0dd6*/ 	.byte	0x3f
	.zero		1


	//----- nvinfo : EIATTR_NUM_MBARRIERS
	.align		4
.L_1427:
        /*0dd8*/ 	.byte	0x03, 0x38
        /*0dda*/ 	.short	0x0016


	//----- nvinfo : EIATTR_EXIT_INSTR_OFFSETS
	.align		4
        /*0ddc*/ 	.byte	0x04, 0x1c
        /*0dde*/ 	.short	(.L_1429 - .L_1428)


	//   ....[0]....
.L_1428:
        /*0de0*/ 	.word	0x00000a70


	//   ....[1]....
        /*0de4*/ 	.word	0x0000ba10


	//   ....[2]....
        /*0de8*/ 	.word	0x000113d0


	//----- nvinfo : EIATTR_MAX_THREADS
	.align		4
.L_1429:
        /*0dec*/ 	.byte	0x04, 0x05
        /*0dee*/ 	.short	(.L_1431 - .L_1430)
.L_1430:
        /*0df0*/ 	.word	0x00000200
        /*0df4*/ 	.word	0x00000001
        /*0df8*/ 	.word	0x00000001


	//----- nvinfo : EIATTR_CRS_STACK_SIZE
	.align		4
.L_1431:
        /*0dfc*/ 	.byte	0x04, 0x1e
        /*0dfe*/ 	.short	(.L_1433 - .L_1432)
.L_1432:
        /*0e00*/ 	.word	0x00000000


	//----- nvinfo : EIATTR_CBANK_PARAM_SIZE
	.align		4
.L_1433:
        /*0e04*/ 	.byte	0x03, 0x19
        /*0e06*/ 	.short	0x0af0


	//----- nvinfo : EIATTR_PARAM_CBANK
	.align		4
        /*0e08*/ 	.byte	0x04, 0x0a
        /*0e0a*/ 	.short	(.L_1435 - .L_1434)
	.align		4
.L_1434:
        /*0e0c*/ 	.word	index@(.nv.constant0._ZN7cutlass13device_kernelIN5flash11enable_sm90INS1_16FlashAttnFwdSm90INS1_25CollectiveMainloopFwdSm90ILi2EN4cute5tupleIJNS5_1CILi1EEES8_S8_EEENS6_IJNS7_ILi192EEESA_NS7_ILi64EEEEEELi64ENS_10bfloat16_tEfNS_4arch4Sm90ELb0ELb0ELb1ELb1ELb0ELb0ELb0ELb0ELb1ELb1ELb1ELb0EEENS1_21CollectiveEpilogueFwdINS6_IJSA_SB_SA_EEES9_SD_SF_Li384ELb1ELb1ELb1ELb0EEENS1_36VarlenDynamicPersistentTileSchedulerILi192ELi192ELi384ELi128ELb1ELb1ELb1ELb0ELb1ELb1EEEEEEEEEvNT_6ParamsE)
        /*0e10*/ 	.short	0x0210
        /*0e12*/ 	.short	0x0af0


	//----- nvinfo : EIATTR_SW_WAR
	.align		4
.L_1435:
        /*0e14*/ 	.byte	0x04, 0x36
        /*0e16*/ 	.short	(.L_1437 - .L_1436)
.L_1436:
        /*0e18*/ 	.word	0x00000008
.L_1437:


//--------------------- .nv.info._ZN7cutlass13device_kernelIN5flash11enable_sm90INS1_16FlashAttnFwdSm90INS1_25CollectiveMainloopFwdSm90ILi2EN4cute5tupleIJNS5_1CILi1EEES8_S8_EEENS6_IJNS7_ILi192EEESA_NS7_ILi64EEEEEELi64ENS_10bfloat16_tEfNS_4arch4Sm90ELb0ELb0ELb1ELb1ELb0ELb1ELb0ELb0ELb1ELb1ELb1ELb0EEENS1_21CollectiveEpilogueFwdINS6_IJSA_SB_SA_EEES9_SD_SF_Li384ELb1ELb1ELb1ELb0EEENS1_36VarlenDynamicPersistentTileSchedulerILi192ELi192ELi384ELi128ELb1ELb1ELb1ELb0ELb1ELb1EEEEEEEEEvNT_6ParamsE --------------------------
	.section	.nv.info._ZN7cutlass13device_kernelIN5flash11enable_sm90INS1_16FlashAttnFwdSm90INS1_25CollectiveMainloopFwdSm90ILi2EN4cute5tupleIJNS5_1CILi1EEES8_S8_EEENS6_IJNS7_ILi192EEESA_NS7_ILi64EEEEEELi64ENS_10bfloat16_tEfNS_4arch4Sm90ELb0ELb0ELb1ELb1ELb0ELb1ELb0ELb0ELb1ELb1ELb1ELb0EEENS1_21CollectiveEpilogueFwdINS6_IJSA_SB_SA_EEES9_SD_SF_Li384ELb1ELb1ELb1ELb0EEENS1_36VarlenDynamicPersistentTileSchedulerILi192ELi192ELi384ELi128ELb1ELb1ELb1ELb0ELb1ELb1EEEEEEEEEvNT_6ParamsE,"",@"SHT_CUDA_INFO"
	.sectionflags	@""
	.align	4


	//----- nvinfo : EIATTR_CUDA_API_VERSION
	.align		4
        /*0000*/ 	.byte	0x04, 0x37
        /*0002*/ 	.short	(.L_1439 - .L_1438)
.L_1438:
        /*0004*/ 	.word	0x00000082


	//----- nvinfo : EIATTR_KPARAM_INFO
	.align		4
.L_1439:
        /*0008*/ 	.byte	0x04, 0x17
        /*000a*/ 	.short	(.L_1441 - .L_1440)
.L_1440:
        /*000c*/ 	.word	0x00000000
        /*0010*/ 	.short	0x0000
        /*0012*/ 	.short	0x0070
        /*0014*/ 	.byte	0x00, 0xf0, 0x01, 0x2a


	//----- nvinfo : EIATTR_SPARSE_MMA_MASK
	.align		4
.L_1441:
        /*0018*/ 	.byte	0x03, 0x50
        /*001a*/ 	.short	0x0000


	//----- nvinfo : EIATTR_MAXREG_COUNT
	.align		4
        /*001c*/ 	.byte	0x03, 0x1b
        /*001e*/ 	.short	0x0080


	//----- nvinfo : EIATTR_NUM_BARRIERS
	.align		4
        /*0020*/ 	.byte	0x02, 0x4c
        /*0022*/ 	.byte	0x10
	.zero		1


	//----- nvinfo : EIATTR_EXTERNS
	.align		4
        /*0024*/ 	.byte	0x04, 0x0f
        /*0026*/ 	.short	(.L_1443 - .L_1442)


	//   ....[0]....
	.align		4
.L_1442:
        /*0028*/ 	.word	index@(__assertfail)


	//----- nvinfo : EIATTR_ANNOTATIONS
	.align		4
.L_1443:
        /*002c*/ 	.byte	0x04, 0x55
        /*002e*/ 	.short	(.L_1445 - .L_1444)


	//   ....[0]....
.L_1444:
        /* <DEDUP_REMOVED lines=87> */


	//----- nvinfo : EIATTR_MERCURY_ISA_VERSION
	.align		4
.L_1445:
        /*0590*/ 	.byte	0x03, 0x5f
        /*0592*/ 	.short	0x0101


	//----- nvinfo : EIATTR_UNUSED_LOAD_BYTE_OFFSET
	.align		4
        /*0594*/ 	.byte	0x04, 0x44
        /*0596*/ 	.short	(.L_1447 - .L_1446)


	//   ....[0]....
.L_1446:
        /*0598*/ 	.word	0x00000ad0
        /*059c*/ 	.word	0x0000fff0


	//   ....[1]....
        /*05a0*/ 	.word	0x00010ad0
        /*05a4*/ 	.word	0x0000fff0


	//----- nvinfo : EIATTR_INT_WARP_WIDE_INSTR_OFFSETS
	.align		4
.L_1447:
        /*05a8*/ 	.byte	0x04, 0x31
        /*05aa*/ 	.short	(.L_1449 - .L_1448)


	//   ....[0]....
.L_1448:
        /*05ac*/ 	.word	0x00000180


	//   ....[1]....
        /*05b0*/ 	.word	0x00000220


	//   ....[2]....
        /*05b4*/ 	.word	0x00000290


	//   ....[3]....
        /*05b8*/ 	.word	0x00015520


	//   ....[4]....
        /*05bc*/ 	.word	0x000155b0


	//   ....[5]....
        /*05c0*/ 	.word	0x000186b0


	//   ....[6]....
        /*05c4*/ 	.word	0x00018740


	//----- nvinfo : EIATTR_COOP_GROUP_MASK_REGIDS
	.align		4
.L_1449:
        /*05c8*/ 	.byte	0x04, 0x29
        /*05ca*/ 	.short	(.L_1451 - .L_1450)


	//   ....[0]....
.L_1450:
        /*05cc*/ 	.word	0xffffffff


	//   ....[1]....
        /*05d0*/ 	.word	0xffffffff


	//   ....[2]....
        /*05d4*/ 	.word	0xffffffff


	//   ....[3]....
        /*05d8*/ 	.word	0xffffffff


	//   ....[4]....
        /*05dc*/ 	.word	0xffffffff


	//   ....[5]....
        /*05e0*/ 	.word	0xffffffff


	//   ....[6]....
        /*05e4*/ 	.word	0xffffffff


	//   ....[7]....
        /*05e8*/ 	.word	0xffffffff


	//   ....[8]....
        /*05ec*/ 	.word	0xffffffff


	//   ....[9]....
        /*05f0*/ 	.word	0xffffffff


	//   ....[10]....
        /*05f4*/ 	.word	0xffffffff


	//   ....[11]....
        /*05f8*/ 	.word	0xffffffff


	//   ....[12]....
        /*05fc*/ 	.word	0xffffffff


	//   ....[13]....
        /*0600*/ 	.word	0xffffffff


	//   ....[14]....
        /*0604*/ 	.word	0xffffffff


	//   ....[15]....
        /*0608*/ 	.word	0xffffffff


	//   ....[16]....
        /*060c*/ 	.word	0xffffffff


	//   ....[17]....
        /*0610*/ 	.word	0xffffffff


	//   ....[18]....
        /*0614*/ 	.word	0xffffffff


	//   ....[19]....
        /*0618*/ 	.word	0xffffffff


	//   ....[20]....
        /*061c*/ 	.word	0xffffffff


	//   ....[21]....
        /*0620*/ 	.word	0xffffffff


	//   ....[22]....
        /*0624*/ 	.word	0xffffffff


	//   ....[23]....
        /*0628*/ 	.word	0xffffffff


	//   ....[24]....
        /*062c*/ 	.word	0xffffffff


	//   ....[25]....
        /*0630*/ 	.word	0xffffffff


	//   ....[26]....
        /*0634*/ 	.word	0xffffffff


	//   ....[27]....
        /*0638*/ 	.word	0xffffffff


	//   ....[28]....
        /*063c*/ 	.word	0xffffffff


	//   ....[29]....
        /*0640*/ 	.word	0xffffffff


	//   ....[30]....
        /*0644*/ 	.word	0xffffffff


	//   ....[31]....
        /*0648*/ 	.word	0xffffffff


	//   ....[32]....
        /*064c*/ 	.word	0xffffffff


	//   ....[33]....
        /*0650*/ 	.word	0xffffffff


	//   ....[34]....
        /*0654*/ 	.word	0xffffffff


	//   ....[35]....
        /*0658*/ 	.word	0xffffffff


	//   ....[36]....
        /*065c*/ 	.word	0xffffffff


	//   ....[37]....
        /*0660*/ 	.word	0xffffffff


	//   ....[38]....
        /*0664*/ 	.word	0xffffffff


	//   ....[39]....
        /*0668*/ 	.word	0xffffffff


	//   ....[40]....
        /*066c*/ 	.word	0xffffffff


	//   ....[41]....
        /*0670*/ 	.word	0xffffffff


	//   ....[42]....
        /*0674*/ 	.word	0xffffffff


	//   ....[43]....
        /*0678*/ 	.word	0xffffffff


	//   ....[44]....
        /*067c*/ 	.word	0xffffffff


	//   ....[45]....
        /*0680*/ 	.word	0xffffffff


	//   ....[46]....
        /*0684*/ 	.word	0xffffffff


	//   ....[47]....
        /*0688*/ 	.word	0xffffffff


	//   ....[48]....
        /*068c*/ 	.word	0xffffffff


	//   ....[49]....
        /*0690*/ 	.word	0xffffffff


	//   ....[50]....
        /*0694*/ 	.word	0xffffffff


	//   ....[51]....
        /*0698*/ 	.word	0xffffffff


	//   ....[52]....
        /*069c*/ 	.word	0xffffffff


	//   ....[53]....
        /*06a0*/ 	.word	0xffffffff


	//   ....[54]....
        /*06a4*/ 	.word	0xffffffff


	//   ....[55]....
        /*06a8*/ 	.word	0xffffffff


	//   ....[56]....
        /*06ac*/ 	.word	0xffffffff


	//   ....[57]....
        /*06b0*/ 	.word	0xffffffff


	//   ....[58]....
        /*06b4*/ 	.word	0xffffffff


	//   ....[59]....
        /*06b8*/ 	.word	0xffffffff


	//   ....[60]....
        /*06bc*/ 	.word	0xffffffff


	//   ....[61]....
        /*06c0*/ 	.word	0xffffffff


	//   ....[62]....
        /*06c4*/ 	.word	0xffffffff


	//   ....[63]....
        /*06c8*/ 	.word	0xffffffff


	//   ....[64]....
        /*06cc*/ 	.word	0xffffffff


	//   ....[65]....
        /*06d0*/ 	.word	0xffffffff


	//   ....[66]....
        /*06d4*/ 	.word	0xffffffff


	//   ....[67]....
        /*06d8*/ 	.word	0xffffffff


	//   ....[68]....
        /*06dc*/ 	.word	0xffffffff


	//   ....[69]....
        /*06e0*/ 	.word	0xffffffff


	//   ....[70]....
        /*06e4*/ 	.word	0xffffffff


	//   ....[71]....
        /*06e8*/ 	.word	0xffffffff


	//   ....[72]....
        /*06ec*/ 	.word	0xffffffff


	//   ....[73]....
        /*06f0*/ 	.word	0xffffffff


	//   ....[74]....
        /*06f4*/ 	.word	0xffffffff


	//   ....[75]....
        /*06f8*/ 	.word	0xffffffff


	//   ....[76]....
        /*06fc*/ 	.word	0xffffffff


	//   ....[77]....
        /*0700*/ 	.word	0xffffffff


	//   ....[78]....
        /*0704*/ 	.word	0xffffffff


	//   ....[79]....
        /*0708*/ 	.word	0xffffffff


	//   ....[80]....
        /*070c*/ 	.word	0xffffffff


	//   ....[81]....
        /*0710*/ 	.word	0xffffffff


	//   ....[82]....
        /*0714*/ 	.word	0xffffffff


	//   ....[83]....
        /*0718*/ 	.word	0xffffffff


	//   ....[84]....
        /*071c*/ 	.word	0xffffffff


	//   ....[85]....
        /*0720*/ 	.word	0xffffffff


	//   ....[86]....
        /*0724*/ 	.word	0xffffffff


	//   ....[87]....
        /*0728*/ 	.word	0xffffffff


	//   ....[88]....
        /*072c*/ 	.word	0xffffffff


	//   ....[89]....
        /*0730*/ 	.word	0xffffffff


	//   ....[90]....
        /*0734*/ 	.word	0xffffffff


	//   ....[91]....
        /*0738*/ 	.word	0xffffffff


	//   ....[92]....
        /*073c*/ 	.word	0xffffffff


	//   ....[93]....
        /*0740*/ 	.word	0xffffffff


	//   ....[94]....
        /*0744*/ 	.word	0xffffffff


	//   ....[95]....
        /*0748*/ 	.word	0xffffffff


	//   ....[96]....
        /*074c*/ 	.word	0xffffffff


	//   ....[97]....
        /*0750*/ 	.word	0xffffffff


	//   ....[98]....
        /*0754*/ 	.word	0xffffffff


	//   ....[99]....
        /*0758*/ 	.word	0xffffffff


	//   ....[100]....
        /*075c*/ 	.word	0xffffffff


	//   ....[101]....
        /*0760*/ 	.word	0xffffffff


	//   ....[102]....
        /*0764*/ 	.word	0xffffffff


	//   ....[103]....
        /*0768*/ 	.word	0xffffffff


	//   ....[104]....
        /*076c*/ 	.word	0xffffffff


	//   ....[105]....
        /*0770*/ 	.word	0xffffffff


	//   ....[106]....
        /*0774*/ 	.word	0xffffffff


	//   ....[107]....
        /*0778*/ 	.word	0xffffffff


	//   ....[108]....
        /*077c*/ 	.word	0xffffffff


	//   ....[109]....
        /*0780*/ 	.word	0xffffffff


	//   ....[110]....
        /*0784*/ 	.word	0xffffffff


	//   ....[111]....
        /*0788*/ 	.word	0xffffffff


	//   ....[112]....
        /*078c*/ 	.word	0xffffffff


	//   ....[113]....
        /*0790*/ 	.word	0xffffffff


	//   ....[114]....
        /*0794*/ 	.word	0xffffffff


	//   ....[115]....
        /*0798*/ 	.word	0xffffffff


	//   ....[116]....
        /*079c*/ 	.word	0x0500000f


	//   ....[117]....
        /*07a0*/ 	.word	0x0500000f


	//   ....[118]....
        /*07a4*/ 	.word	0x0500000f


	//   ....[119]....
        /*07a8*/ 	.word	0x0500000f


	//   ....[120]....
        /*07ac*/ 	.word	0x0500000f


	//   ....[121]....
        /*07b0*/ 	.word	0x0500000f


	//   ....[122]....
        /*07b4*/ 	.word	0x0500000f


	//   ....[123]....
        /*07b8*/ 	.word	0x0500000f


	//   ....[124]....
        /*07bc*/ 	.word	0x0500000f


	//   ....[125]....
        /*07c0*/ 	.word	0x0500000f


	//   ....[126]....
        /*07c4*/ 	.word	0x0500000f


	//   ....[127]....
        /*07c8*/ 	.word	0x0500000f


	//   ....[128]....
        /*07cc*/ 	.word	0x0500000f


	//   ....[129]....
        /*07d0*/ 	.word	0x0500000f


	//   ....[130]....
        /*07d4*/ 	.word	0x0500000f


	//   ....[131]....
        /*07d8*/ 	.word	0x0500000f


	//   ....[132]....
        /*07dc*/ 	.word	0x0500000f


	//   ....[133]....
        /*07e0*/ 	.word	0x0500000f


	//   ....[134]....
        /*07e4*/ 	.word	0x0500000f


	//   ....[135]....
        /*07e8*/ 	.word	0x0500000f


	//   ....[136]....
        /*07ec*/ 	.word	0x0500000f


	//   ....[137]....
        /*07f0*/ 	.word	0x0500000f


	//   ....[138]....
        /*07f4*/ 	.word	0x0500000f


	//   ....[139]....
        /*07f8*/ 	.word	0x0500000f


	//   ....[140]....
        /*07fc*/ 	.word	0x0500000f


	//   ....[141]....
        /*0800*/ 	.word	0x0500000f


	//   ....[142]....
        /*0804*/ 	.word	0x0500000f


	//   ....[143]....
        /*0808*/ 	.word	0x0500000f


	//   ....[144]....
        /*080c*/ 	.word	0x0500000f


	//   ....[145]....
        /*0810*/ 	.word	0x0500000f


	//   ....[146]....
        /*0814*/ 	.word	0x0500000f


	//   ....[147]....
        /*0818*/ 	.word	0x0500000f


	//   ....[148]....
        /*081c*/ 	.word	0x0500000f


	//   ....[149]....
        /*0820*/ 	.word	0x0500000f


	//   ....[150]....
        /*0824*/ 	.word	0x0500000f


	//   ....[151]....
        /*0828*/ 	.word	0x0500000f


	//   ....[152]....
        /*082c*/ 	.word	0x0500000f


	//   ....[153]....
        /*0830*/ 	.word	0x0500000f


	//   ....[154]....
        /*0834*/ 	.word	0x0500000f


	//   ....[155]....
        /*0838*/ 	.word	0x0500000f


	//   ....[156]....
        /*083c*/ 	.word	0x0500000f


	//   ....[157]....
        /*0840*/ 	.word	0x0500000f


	//   ....[158]....
        /*0844*/ 	.word	0x0500000f


	//   ....[159]....
        /*0848*/ 	.word	0x0500000f


	//   ....[160]....
        /*084c*/ 	.word	0x0500000f


	//   ....[161]....
        /*0850*/ 	.word	0x0500000f


	//   ....[162]....
        /*0854*/ 	.word	0x0500000f


	//   ....[163]....
        /*0858*/ 	.word	0x0500000f


	//   ....[164]....
        /*085c*/ 	.word	0x0500000f


	//   ....[165]....
        /*0860*/ 	.word	0x0500000f


	//   ....[166]....
        /*0864*/ 	.word	0x0500000f


	//   ....[167]....
        /*0868*/ 	.word	0x0500000f


	//   ....[168]....
        /*086c*/ 	.word	0x0500000f


	//   ....[169]....
        /*0870*/ 	.word	0x0500000f


	//   ....[170]....
        /*0874*/ 	.word	0x0500000f


	//   ....[171]....
        /*0878*/ 	.word	0x0500000f


	//   ....[172]....
        /*087c*/ 	.word	0x0500000f


	//   ....[173]....
        /*0880*/ 	.word	0x0500000f


	//   ....[174]....
        /*0884*/ 	.word	0x0500000f


	//   ....[175]....
        /*0888*/ 	.word	0x0500000f


	//   ....[176]....
        /*088c*/ 	.word	0x0500000f


	//   ....[177]....
        /*0890*/ 	.word	0x0500000f


	//   ....[178]....
        /*0894*/ 	.word	0x0500000f


	//   ....[179]....
        /*0898*/ 	.word	0x0500000f


	//   ....[180]....
        /*089c*/ 	.word	0x0500000f


	//   ....[181]....
        /*08a0*/ 	.word	0x0500000f


	//   ....[182]....
        /*08a4*/ 	.word	0x0500000f


	//   ....[183]....
        /*08a8*/ 	.word	0x0500000f


	//   ....[184]....
        /*08ac*/ 	.word	0x0500000f


	//   ....[185]....
        /*08b0*/ 	.word	0x0500000f


	//   ....[186]....
        /*08b4*/ 	.word	0x0500000f


	//   ....[187]....
        /*08b8*/ 	.word	0x0500000f


	//   ....[188]....
        /*08bc*/ 	.word	0x0500000f


	//   ....[189]....
        /*08c0*/ 	.word	0x0500000f


	//----- nvinfo : EIATTR_COOP_GROUP_INSTR_OFFSETS
	.align		4
.L_1451:
        /*08c4*/ 	.byte	0x04, 0x28
        /*08c6*/ 	.short	(.L_1453 - .L_1452)


	//   ....[0]....
.L_1452:
        /*08c8*/ 	.word	0x00000060


	//   ....[1]....
        /*08cc*/ 	.word	0x00000190


	//   ....[2]....
        /*08d0*/ 	.word	0x00000240


	//   ....[3]....
        /*08d4*/ 	.word	0x00000400


	//   ....[4]....
        /*08d8*/ 	.word	0x00000560


	//   ....[5]....
        /*08dc*/ 	.word	0x00000680


	//   ....[6]....
        /*08e0*/ 	.word	0x000007e0


	//   ....[7]....
        /*08e4*/ 	.word	0x00005fb0


	//   ....[8]....
        /*08e8*/ 	.word	0x000065b0


	//   ....[9]....
        /*08ec*/ 	.word	0x000065c0


	//   ....[10]....
        /*08f0*/ 	.word	0x000065d0


	//   ....[11]....
        /*08f4*/ 	.word	0x000065e0


	//   ....[12]....
        /*08f8*/ 	.word	0x00007640


	//   ....[13]....
        /*08fc*/ 	.word	0x00007650


	//   ....[14]....
        /*0900*/ 	.word	0x00007660


	//   ....[15]....
        /*0904*/ 	.word	0x00007670


	//   ....[16]....
        /*0908*/ 	.word	0x0000a400


	//   ....[17]....
        /*090c*/ 	.word	0x0000a450


	//   ....[18]....
        /*0910*/ 	.word	0x0000aba0


	//   ....[19]....
        /*0914*/ 	.word	0x0000ac30


	//   ....[20]....
        /*0918*/ 	.word	0x0000c080


	//   ....[21]....
        /*091c*/ 	.word	0x0000d330


	//   ....[22]....
        /*0920*/ 	.word	0x0000d3b0


	//   ....[23]....
        /*0924*/ 	.word	0x0000df70


	//   ....[24]....
        /*0928*/ 	.word	0x0000df90


	//   ....[25]....
        /*092c*/ 	.word	0x0000fd00


	//   ....[26]....
        /*0930*/ 	.word	0x0000ff80


	//   ....[27]....
        /*0934*/ 	.word	0x000101f0


	//   ....[28]....
        /*0938*/ 	.word	0x00010500


	//   ....[29]....
        /*093c*/ 	.word	0x00010510


	//   ....[30]....
        /*0940*/ 	.word	0x000113f0


	//   ....[31]....
        /*0944*/ 	.word	0x00011410


	//   ....[32]....
        /*0948*/ 	.word	0x00011420


	//   ....[33]....
        /*094c*/ 	.word	0x00011430


	//   ....[34]....
        /*0950*/ 	.word	0x00011960


	//   ....[35]....
        /*0954*/ 	.word	0x000119a0


	//   ....[36]....
        /*0958*/ 	.word	0x000119d0


	//   ....[37]....
        /*095c*/ 	.word	0x00011a00


	//   ....[38]....
        /*0960*/ 	.word	0x00011a20


	//   ....[39]....
        /*0964*/ 	.word	0x00011a30


	//   ....[40]....
        /*0968*/ 	.word	0x00011a70


	//   ....[41]....
        /*096c*/ 	.word	0x00011aa0


	//   ....[42]....
        /*0970*/ 	.word	0x00011f90


	//   ....[43]....
        /*0974*/ 	.word	0x00011fa0


	//   ....[44]....
        /*0978*/ 	.word	0x00012220


	//   ....[45]....
        /*097c*/ 	.word	0x00012230


	//   ....[46]....
        /*0980*/ 	.word	0x00012cc0


	//   ....[47]....
        /*0984*/ 	.word	0x00012cf0


	//   ....[48]....
        /*0988*/ 	.word	0x00012d10


	//   ....[49]....
        /*098c*/ 	.word	0x00012d40


	//   ....[50]....
        /*0990*/ 	.word	0x00012d70


	//   ....[51]....
        /*0994*/ 	.word	0x00012d80


	//   ....[52]....
        /*0998*/ 	.word	0x00012db0


	//   ....[53]....
        /*099c*/ 	.word	0x00012df0


	//   ....[54]....
        /*09a0*/ 	.word	0x00012f50


	//   ....[55]....
        /*09a4*/ 	.word	0x00013170


	//   ....[56]....
        /*09a8*/ 	.word	0x000131a0


	//   ....[57]....
        /*09ac*/ 	.word	0x000131d0


	//   ....[58]....
        /*09b0*/ 	.word	0x00013200


	//   ....[59]....
        /*09b4*/ 	.word	0x00013230


	//   ....[60]....
        /*09b8*/ 	.word	0x00013260


	//   ....[61]....
        /*09bc*/ 	.word	0x000133e0


	//   ....[62]....
        /*09c0*/ 	.word	0x00013410


	//   ....[63]....
        /*09c4*/ 	.word	0x00013440


	//   ....[64]....
        /*09c8*/ 	.word	0x00013470


	//   ....[65]....
        /*09cc*/ 	.word	0x000134a0


	//   ....[66]....
        /*09d0*/ 	.word	0x000134d0


	//   ....[67]....
        /*09d4*/ 	.word	0x00013560


	//   ....[68]....
        /*09d8*/ 	.word	0x00013590


	//   ....[69]....
        /*09dc*/ 	.word	0x000135a0


	//   ....[70]....
        /*09e0*/ 	.word	0x00013640


	//   ....[71]....
        /*09e4*/ 	.word	0x000145c0


	//   ....[72]....
        /*09e8*/ 	.word	0x00015ac0


	//   ....[73]....
        /*09ec*/ 	.word	0x00016660


	//   ....[74]....
        /*09f0*/ 	.word	0x00016670


	//   ....[75]....
        /*09f4*/ 	.word	0x00016690


	//   ....[76]....
        /*09f8*/ 	.word	0x000166f0


	//   ....[77]....
        /*09fc*/ 	.word	0x00016710


	//   ....[78]....
        /*0a00*/ 	.word	0x00016790


	//   ....[79]....
        /*0a04*/ 	.word	0x000167b0


	//   ....[80]....
        /*0a08*/ 	.word	0x00016830


	//   ....[81]....
        /*0a0c*/ 	.word	0x00016850


	//   ....[82]....
        /*0a10*/ 	.word	0x000168d0


	//   ....[83]....
        /*0a14*/ 	.word	0x000168f0


	//   ....[84]....
        /*0a18*/ 	.word	0x00016970


	//   ....[85]....
        /*0a1c*/ 	.word	0x00016990


	//   ....[86]....
        /*0a20*/ 	.word	0x00016a10


	//   ....[87]....
        /*0a24*/ 	.word	0x00016a30


	//   ....[88]....
        /*0a28*/ 	.word	0x00016a40


	//   ....[89]....
        /*0a2c*/ 	.word	0x00016ab0


	//   ....[90]....
        /*0a30*/ 	.word	0x00016b00


	//   ....[91]....
        /*0a34*/ 	.word	0x00016bc0


	//   ....[92]....
        /*0a38*/ 	.word	0x00016bd0


	//   ....[93]....
        /*0a3c*/ 	.word	0x00016c40


	//   ....[94]....
        /*0a40*/ 	.word	0x00016c50


	//   ....[95]....
        /*0a44*/ 	.word	0x00016c90


	//   ....[96]....
        /*0a48*/ 	.word	0x00016cb0


	//   ....[97]....
        /*0a4c*/ 	.word	0x00018c50


	//   ....[98]....
        /*0a50*/ 	.word	0x00018c80


	//   ....[99]....
        /*0a54*/ 	.word	0x00018ce0


	//   ....[100]....
        /*0a58*/ 	.word	0x00018d10


	//   ....[101]....
        /*0a5c*/ 	.word	0x00018d40


	//   ....[102]....
        /*0a60*/ 	.word	0x00018d70


	//   ....[103]....
        /*0a64*/ 	.word	0x00018da0


	//   ....[104]....
        /*0a68*/ 	.word	0x00018dd0


	//   ....[105]....
        /*0a6c*/ 	.word	0x00018f70


	//   ....[106]....
        /*0a70*/ 	.word	0x00018fa0


	//   ....[107]....
        /*0a74*/ 	.word	0x00018fd0


	//   ....[108]....
        /*0a78*/ 	.word	0x00019000


	//   ....[109]....
        /*0a7c*/ 	.word	0x00019030


	//   ....[110]....
        /*0a80*/ 	.word	0x00019060


	//   ....[111]....
        /*0a84*/ 	.word	0x00019120


	//   ....[112]....
        /*0a88*/ 	.word	0x00019140


	//   ....[113]....
        /*0a8c*/ 	.word	0x00019150


	//   ....[114]....
        /*0a90*/ 	.word	0x000191b0


	//   ....[115]....
        /*0a94*/ 	.word	0x000197d0


	//   ....[116]....
        /*0a98*/ 	.word	0x00019c30


	//   ....[117]....
        /*0a9c*/ 	.word	0x00019ce0


	//   ....[118]....
        /*0aa0*/ 	.word	0x00019d70


	//   ....[119]....
        /*0aa4*/ 	.word	0x00019dc0


	//   ....[120]....
        /*0aa8*/ 	.word	0x00019e10


	//   ....[121]....
        /*0aac*/ 	.word	0x00019ef0


	//   ....[122]....
        /*0ab0*/ 	.word	0x00019f80


	//   ....[123]....
        /*0ab4*/ 	.word	0x00019fd0


	//   ....[124]....
        /*0ab8*/ 	.word	0x0001a020


	//   ....[125]....
        /*0abc*/ 	.word	0x0001a240


	//   ....[126]....
        /*0ac0*/ 	.word	0x0001a2a0


	//   ....[127]....
        /*0ac4*/ 	.word	0x0001a360


	//   ....[128]....
        /*0ac8*/ 	.word	0x0001a3d0


	//   ....[129]....
        /*0acc*/ 	.word	0x0001a430


	//   ....[130]....
        /*0ad0*/ 	.word	0x0001a4e0


	//   ....[131]....
        /*0ad4*/ 	.word	0x0001a540


	//   ....[132]....
        /*0ad8*/ 	.word	0x0001a5d0


	//   ....[133]....
        /*0adc*/ 	.word	0x0001a650


	//   ....[134]....
        /*0ae0*/ 	.word	0x0001a6a0


	//   ....[135]....
        /*0ae4*/ 	.word	0x0001a730


	//   ....[136]....
        /*0ae8*/ 	.word	0x0001a7c0


	//   ....[137]....
        /*0aec*/ 	.word	0x0001a860


	//   ....[138]....
        /*0af0*/ 	.word	0x0001a900


	//   ....[139]....
        /*0af4*/ 	.word	0x0001a960


	//   ....[140]....
        /*0af8*/ 	.word	0x0001a9d0


	//   ....[141]....
        /*0afc*/ 	.word	0x0001aa30


	//   ....[142]....
        /*0b00*/ 	.word	0x0001aaa0


	//   ....[143]....
        /*0b04*/ 	.word	0x0001ab60


	//   ....[144]....
        /*0b08*/ 	.word	0x0001abc0


	//   ....[145]....
        /*0b0c*/ 	.word	0x0001ac80


	//   ....[146]....
        /*0b10*/ 	.word	0x0001af60


	//   ....[147]....
        /*0b14*/ 	.word	0x0001b110


	//   ....[148]....
        /*0b18*/ 	.word	0x0001b160


	//   ....[149]....
        /*0b1c*/ 	.word	0x0001b1c0


	//   ....[150]....
        /*0b20*/ 	.word	0x0001b280


	//   ....[151]....
        /*0b24*/ 	.word	0x0001b2e0


	//   ....[152]....
        /*0b28*/ 	.word	0x0001b3e0


	//   ....[153]....
        /*0b2c*/ 	.word	0x0001b440


	//   ....[154]....
        /*0b30*/ 	.word	0x0001b540


	//   ....[155]....
        /*0b34*/ 	.word	0x0001b5a0


	//   ....[156]....
        /*0b38*/ 	.word	0x0001b6a0


	//   ....[157]....
        /*0b3c*/ 	.word	0x0001b700


	//   ....[158]....
        /*0b40*/ 	.word	0x0001b800


	//   ....[159]....
        /*0b44*/ 	.word	0x0001b860


	//   ....[160]....
        /*0b48*/ 	.word	0x0001b960


	//   ....[161]....
        /*0b4c*/ 	.word	0x0001b9c0


	//   ....[162]....
        /*0b50*/ 	.word	0x0001bad0


	//   ....[163]....
        /*0b54*/ 	.word	0x0001bb40


	//   ....[164]....
        /*0b58*/ 	.word	0x0001bc10


	//   ....[165]....
        /*0b5c*/ 	.word	0x0001bc70


	//   ....[166]....
        /*0b60*/ 	.word	0x0001bd60


	//   ....[167]....
        /*0b64*/ 	.word	0x0001bdc0


	//   ....[168]....
        /*0b68*/ 	.word	0x0001be90


	//   ....[169]....
        /*0b6c*/ 	.word	0x0001bef0


	//   ....[170]....
        /*0b70*/ 	.word	0x0001bfb0


	//   ....[171]....
        /*0b74*/ 	.word	0x0001c2d0


	//   ....[172]....
        /*0b78*/ 	.word	0x0001c370


	//   ....[173]....
        /*0b7c*/ 	.word	0x0001c4f0


	//   ....[174]....
        /*0b80*/ 	.word	0x0001c560


	//   ....[175]....
        /*0b84*/ 	.word	0x0001c5d0


	//   ....[176]....
        /*0b88*/ 	.word	0x0001c640


	//   ....[177]....
        /*0b8c*/ 	.word	0x0001c6b0


	//   ....[178]....
        /*0b90*/ 	.word	0x0001c730


	//   ....[179]....
        /*0b94*/ 	.word	0x0001c7b0


	//   ....[180]....
        /*0b98*/ 	.word	0x0001c840


	//   ....[181]....
        /*0b9c*/ 	.word	0x0001c8b0


	//   ....[182]....
        /*0ba0*/ 	.word	0x0001c920


	//   ....[183]....
        /*0ba4*/ 	.word	0x0001c990


	//   ....[184]....
        /*0ba8*/ 	.word	0x0001ca10


	//   ....[185]....
        /*0bac*/ 	.word	0x0001ca80


	//   ....[186]....
        /*0bb0*/ 	.word	0x0001cb20


	//   ....[187]....
        /*0bb4*/ 	.word	0x0001cb70


	//   ....[188]....
        /*0bb8*/ 	.word	0x0001cc00


	//   ....[189]....
        /*0bbc*/ 	.word	0x0001cd30


	//----- nvinfo : EIATTR_REG_RECONFIG
	.align		4
.L_1453:
        /*0bc0*/ 	.byte	0x01, 0x54
	.zero		2


	//----- nvinfo : EIATTR_SYSCALL_OFFSETS
	.align		4
        /*0bc4*/ 	.byte	0x04, 0x46
        /*0bc6*/ 	.short	(.L_1455 - .L_1454)


	//   ....[0]....
.L_1454:
        /*0bc8*/ 	.word	0x00001bd0


	//   ....[1]....
        /*0bcc*/ 	.word	0x00001d20


	//   ....[2]....
        /*0bd0*/ 	.word	0x00006190


	//   ....[3]....
        /*0bd4*/ 	.word	0x00006520


	//   ....[4]....
        /*0bd8*/ 	.word	0x00015710


	//   ....[5]....
        /*0bdc*/ 	.word	0x00015860


	//   ....[6]....
        /*0be0*/ 	.word	0x00015960


	//   ....[7]....
        /*0be4*/ 	.word	0x00016190


	//----- nvinfo : EIATTR_MBARRIER_INSTR_OFFSETS
	.align		4
.L_1455:
        /*0be8*/ 	.byte	0x04, 0x39
        /*0bea*/ 	.short	(.L_1457 - .L_1456)


	//   ....[0]....
.L_1456:
        /*0bec*/ 	.word	0x000002b0
        /*0bf0*/ 	.word	0x000000ff
        /*0bf4*/ 	.word	0x00030800
        /*0bf8*/ 	.short	0x0100
        /*0bfa*/ 	.byte	0x08
	.zero		1


	//   ....[1]....
        /*0bfc*/ 	.word	0x000002c0
        /*0c00*/ 	.word	0x000000ff
        /*0c04*/ 	.word	0x00030820
        /*0c08*/ 	.short	0x0100
        /*0c0a*/ 	.byte	0x08
	.zero		1


	//   ....[2]....
        /*0c0c*/ 	.word	0x000003b0
        /*0c10*/ 	.word	0x000000ff
        /*0c14*/ 	.word	0x00030830
        /*0c18*/ 	.short	0x0100
        /*0c1a*/ 	.byte	0x08
	.zero		1


	//   ....[3]....
        /*0c1c*/ 	.word	0x000003c0
        /*0c20*/ 	.word	0x000000ff
        /*0c24*/ 	.word	0x00030840
        /*0c28*/ 	.short	0x0100
        /*0c2a*/ 	.byte	0x08
	.zero		1


	//   ....[4]....
        /*0c2c*/ 	.word	0x000003d0
        /*0c30*/ 	.word	0x000000ff
        /*0c34*/ 	.word	0x00030838
        /*0c38*/ 	.short	0x0100
        /*0c3a*/ 	.byte	0x08
	.zero		1


	//   ....[5]....
        /*0c3c*/ 	.word	0x000003e0
        /*0c40*/ 	.word	0x000000ff
        /*0c44*/ 	.word	0x00030848
        /*0c48*/ 	.short	0x0100
        /*0c4a*/ 	.byte	0x08
	.zero		1


	//   ....[6]....
        /*0c4c*/ 	.word	0x00000510
        /*0c50*/ 	.word	0x000000ff
        /*0c54*/ 	.word	0x00030850
        /*0c58*/ 	.short	0x0100
        /*0c5a*/ 	.byte	0x08
	.zero		1


	//   ....[7]....
        /*0c5c*/ 	.word	0x00000520
        /*0c60*/ 	.word	0x000000ff
        /*0c64*/ 	.word	0x00030860
        /*0c68*/ 	.short	0x0100
        /*0c6a*/ 	.byte	0x08
	.zero		1


	//   ....[8]....
        /*0c6c*/ 	.word	0x00000530
        /*0c70*/ 	.word	0x000000ff
        /*0c74*/ 	.word	0x00030858
        /*0c78*/ 	.short	0x0100
        /*0c7a*/ 	.byte	0x08
	.zero		1


	//   ....[9]....
        /*0c7c*/ 	.word	0x00000540
        /*0c80*/ 	.word	0x000000ff
        /*0c84*/ 	.word	0x00030868
        /*0c88*/ 	.short	0x0100
        /*0c8a*/ 	.byte	0x08
	.zero		1


	//   ....[10]....
        /*0c8c*/ 	.word	0x00000630
        /*0c90*/ 	.word	0x000000ff
        /*0c94*/ 	.word	0x00030870
        /*0c98*/ 	.short	0x0100
        /*0c9a*/ 	.byte	0x06
	.zero		1


	//   ....[11]....
        /*0c9c*/ 	.word	0x00000640
        /*0ca0*/ 	.word	0x000000ff
        /*0ca4*/ 	.word	0x00030880
        /*0ca8*/ 	.short	0x0100
        /*0caa*/ 	.byte	0x06
	.zero		1


	//   ....[12]....
        /*0cac*/ 	.word	0x00000650
        /*0cb0*/ 	.word	0x000000ff
        /*0cb4*/ 	.word	0x00030878
        /*0cb8*/ 	.short	0x0100
        /*0cba*/ 	.byte	0x06
	.zero		1


	//   ....[13]....
        /*0cbc*/ 	.word	0x00000660
        /*0cc0*/ 	.word	0x000000ff
        /*0cc4*/ 	.word	0x00030888
        /*0cc8*/ 	.short	0x0100
        /*0cca*/ 	.byte	0x06
	.zero		1


	//   ....[14]....
        /*0ccc*/ 	.word	0x00000790
        /*0cd0*/ 	.word	0x000000ff
        /*0cd4*/ 	.word	0x00030890
        /*0cd8*/ 	.short	0x0100
        /*0cda*/ 	.byte	0x08
	.zero		1


	//   ....[15]....
        /*0cdc*/ 	.word	0x000007a0
        /*0ce0*/ 	.word	0x000000ff
        /*0ce4*/ 	.word	0x000308a0
        /*0ce8*/ 	.short	0x0100
        /*0cea*/ 	.byte	0x08
	.zero		1


	//   ....[16]....
        /*0cec*/ 	.word	0x000007b0
        /*0cf0*/ 	.word	0x000000ff
        /*0cf4*/ 	.word	0x00030898
        /*0cf8*/ 	.short	0x0100
        /*0cfa*/ 	.byte	0x08
	.zero		1


	//   ....[17]....
        /*0cfc*/ 	.word	0x000007c0
        /*0d00*/ 	.word	0x000000ff
        /*0d04*/ 	.word	0x000308a8
        /*0d08*/ 	.short	0x0100
        /*0d0a*/ 	.byte	0x08
	.zero		1


	//   ....[18]....
        /*0d0c*/ 	.word	0x000008f0
        /*0d10*/ 	.word	0x000000ff
        /*0d14*/ 	.word	0x000308b0
        /*0d18*/ 	.short	0x0100
        /*0d1a*/ 	.byte	0x08
	.zero		1


	//   ....[19]....
        /*0d1c*/ 	.word	0x00000900
        /*0d20*/ 	.word	0x000000ff
        /*0d24*/ 	.word	0x000308c0
        /*0d28*/ 	.short	0x0100
        /*0d2a*/ 	.byte	0x08
	.zero		1


	//   ....[20]....
        /*0d2c*/ 	.word	0x00000910
        /*0d30*/ 	.word	0x000000ff
        /*0d34*/ 	.word	0x000308b8
        /*0d38*/ 	.short	0x0100
        /*0d3a*/ 	.byte	0x08
	.zero		1


	//   ....[21]....
        /*0d3c*/ 	.word	0x00000920
        /*0d40*/ 	.word	0x000000ff
        /*0d44*/ 	.word	0x000308c8
        /*0d48*/ 	.short	0x0100
        /*0d4a*/ 	.byte	0x08
	.zero		1


	//   ....[22]....
        /*0d4c*/ 	.word	0x00002f30
        /*0d50*/ 	.word	0x00000053
        /*0d54*/ 	.word	0x00030890
        /*0d58*/ 	.short	0x010a
        /*0d5a*/ 	.byte	0x3f
	.zero		1


	//   ....[23]....
        /*0d5c*/ 	.word	0x000042a0
        /*0d60*/ 	.word	0x00000053
        /*0d64*/ 	.word	0x00030890
        /*0d68*/ 	.short	0x010a
        /*0d6a*/ 	.byte	0x3f
	.zero		1


	//   ....[24]....
        /*0d6c*/ 	.word	0x00005470
        /*0d70*/ 	.word	0x00000053
        /*0d74*/ 	.word	0x00030890
        /*0d78*/ 	.short	0x010a
        /*0d7a*/ 	.byte	0x3f
	.zero		1


	//   ....[25]....
        /*0d7c*/ 	.word	0x00005690
        /*0d80*/ 	.word	0x0000000c
        /*0d84*/ 	.word	0x00000000
        /*0d88*/ 	.short	0x0101
        /*0d8a*/ 	.byte	0x3f
	.zero		1


	//   ....[26]....
        /*0d8c*/ 	.word	0x000056d0
        /*0d90*/ 	.word	0x00000053
        /*0d94*/ 	.word	0x000308b0
        /*0d98*/ 	.short	0x010a
        /*0d9a*/ 	.byte	0x3f
	.zero		1


	//   ....[27]....
        /*0d9c*/ 	.word	0x00005a90
        /*0da0*/ 	.word	0x00000053
        /*0da4*/ 	.word	0x00000000
        /*0da8*/ 	.short	0x0101
        /*0daa*/ 	.byte	0x3f
	.zero		1


	//   ....[28]....
        /*0dac*/ 	.word	0x00006230
        /*0db0*/ 	.word	0x00000002
        /*0db4*/ 	.word	0x00030800
        /*0db8*/ 	.short	0x010a
        /*0dba*/ 	.byte	0x3f
	.zero		1


	//   ....[29]....
        /*0dbc*/ 	.word	0x00006280
        /*0dc0*/ 	.word	0x00000002
        /*0dc4*/ 	.word	0x00030800
        /*0dc8*/ 	.short	0x010a
        /*0dca*/ 	.byte	0x3f
	.zero		1


	//   ....[30]....
        /*0dcc*/ 	.word	0x00006890
        /*0dd0*/ 	.word	0x00000002
        /*0dd4*/ 	.word	0x00030800
        /*0dd8*/ 	.short	0x010a
        /*0dda*/ 	.byte	0x3f
	.zero		1


	//   ....[31]....
        /*0ddc*/ 	.word	0x00007850
        /*0de0*/ 	.word	0x00000002
        /*0de4*/ 	.word	0x00030800
        /*0de8*/ 	.short	0x010a
        /*0dea*/ 	.byte	0x3f
	.zero		1


	//   ....[32]....
        /*0dec*/ 	.word	0x00008720
        /*0df0*/ 	.word	0x00000000
        /*0df4*/ 	.word	0x00030830
        /*0df8*/ 	.short	0x010a
        /*0dfa*/ 	.byte	0x3f
	.zero		1


	//   ....[33]....
        /*0dfc*/ 	.word	0x000087e0
        /*0e00*/ 	.word	0x00000000
        /*0e04*/ 	.word	0x00030830
        /*0e08*/ 	.short	0x010a
        /*0e0a*/ 	.byte	0x3f
	.zero		1


	//   ....[34]....
        /*0e0c*/ 	.word	0x0000b280
        /*0e10*/ 	.word	0x00000000
        /*0e14*/ 	.word	0x00000000
        /*0e18*/ 	.short	0x0101
        /*0e1a*/ 	.byte	0x3f
	.zero		1


	//   ....[35]....
        /*0e1c*/ 	.word	0x0000c2d0
        /*0e20*/ 	.word	0x00000005
        /*0e24*/ 	.word	0x00030830
        /*0e28*/ 	.short	0x010a
        /*0e2a*/ 	.byte	0x3f
	.zero		1


	//   ....[36]....
        /*0e2c*/ 	.word	0x0000c320
        /*0e30*/ 	.word	0x00000005
        /*0e34*/ 	.word	0x00030830
        /*0e38*/ 	.short	0x010a
        /*0e3a*/ 	.byte	0x3f
	.zero		1


	//   ....[37]....
        /*0e3c*/ 	.word	0x0000c670
        /*0e40*/ 	.word	0x00000006
        /*0e44*/ 	.word	0x00030850
        /*0e48*/ 	.short	0x010a
        /*0e4a*/ 	.byte	0x3f
	.zero		1


	//   ....[38]....
        /*0e4c*/ 	.word	0x0000c6b0
        /*0e50*/ 	.word	0x00000006
        /*0e54*/ 	.word	0x00030850
        /*0e58*/ 	.short	0x010a
        /*0e5a*/ 	.byte	0x3f
	.zero		1


	//   ....[39]....
        /*0e5c*/ 	.word	0x0000ea70
        /*0e60*/ 	.word	0x0000003f
        /*0e64*/ 	.word	0x00000000
        /*0e68*/ 	.short	0x0101
        /*0e6a*/ 	.byte	0x3f
	.zero		1


	//   ....[40]....
        /*0e6c*/ 	.word	0x0000ead0
        /*0e70*/ 	.word	0x0000003e
        /*0e74*/ 	.word	0x00000000
        /*0e78*/ 	.short	0x0101
        /*0e7a*/ 	.byte	0x3f
	.zero		1


	//   ....[41]....
        /*0e7c*/ 	.word	0x0000fd90
        /*0e80*/ 	.word	0x0000000b
        /*0e84*/ 	.word	0x00030850
        /*0e88*/ 	.short	0x010a
        /*0e8a*/ 	.byte	0x3f
	.zero		1


	//   ....[42]....
        /*0e8c*/ 	.word	0x0000fe50
        /*0e90*/ 	.word	0x0000000b
        /*0e94*/ 	.word	0x00030850
        /*0e98*/ 	.short	0x010a
        /*0e9a*/ 	.byte	0x3f
	.zero		1


	//   ....[43]....
        /*0e9c*/ 	.word	0x000107a0
        /*0ea0*/ 	.word	0x0000000a
        /*0ea4*/ 	.word	0x00000000
        /*0ea8*/ 	.short	0x0101
        /*0eaa*/ 	.byte	0x3f
	.zero		1


	//   ....[44]....
        /*0eac*/ 	.word	0x00011870
        /*0eb0*/ 	.word	0x00000000
        /*0eb4*/ 	.word	0x00000000
        /*0eb8*/ 	.short	0x0101
        /*0eba*/ 	.byte	0x3f
	.zero		1


	//   ....[45]....
        /*0ebc*/ 	.word	0x00011e20
        /*0ec0*/ 	.word	0x00000008
        /*0ec4*/ 	.word	0x00000000
        /*0ec8*/ 	.short	0x0101
        /*0eca*/ 	.byte	0x3f
	.zero		1


	//   ....[46]....
        /*0ecc*/ 	.word	0x000146a0
        /*0ed0*/ 	.word	0x00000010
        /*0ed4*/ 	.word	0x00030820
        /*0ed8*/ 	.short	0x010a
        /*0eda*/ 	.byte	0x3f
	.zero		1


	//   ....[47]....
        /*0edc*/ 	.word	0x00014760
        /*0ee0*/ 	.word	0x00000007
        /*0ee4*/ 	.word	0x000308a0
        /*0ee8*/ 	.short	0x010a
        /*0eea*/ 	.byte	0x3f
	.zero		1


	//   ....[48]....
        /*0eec*/ 	.word	0x00014990
        /*0ef0*/ 	.word	0x00000007
        /*0ef4*/ 	.word	0x000308c0
        /*0ef8*/ 	.short	0x010a
        /*0efa*/ 	.byte	0x3f
	.zero		1


	//   ....[49]....
        /*0efc*/ 	.word	0x00014d10
        /*0f00*/ 	.word	0x00000006
        /*0f04*/ 	.word	0x000308a0
        /*0f08*/ 	.short	0x010a
        /*0f0a*/ 	.byte	0x3f
	.zero		1


	//   ....[50]....
        /*0f0c*/ 	.word	0x00014f30
        /*0f10*/ 	.word	0x00000006
        /*0f14*/ 	.word	0x000308c0
        /*0f18*/ 	.short	0x010a
        /*0f1a*/ 	.byte	0x3f
	.zero		1


	//   ....[51]....
        /*0f1c*/ 	.word	0x00015cf0
        /*0f20*/ 	.word	0x00000000
        /*0f24*/ 	.word	0x00030840
        /*0f28*/ 	.short	0x010a
        /*0f2a*/ 	.byte	0x3f
	.zero		1


	//   ....[52]....
        /*0f2c*/ 	.word	0x00016d60
        /*0f30*/ 	.word	0x00000010
        /*0f34*/ 	.word	0x00030800
        /*0f38*/ 	.short	0x0107
        /*0f3a*/ 	.byte	0x3f
	.zero		1


	//   ....[53]....
        /*0f3c*/ 	.word	0x00016e50
        /*0f40*/ 	.word	0x00000010
        /*0f44*/ 	.word	0x00030800
        /*0f48*/ 	.short	0x0101
        /*0f4a*/ 	.byte	0x3f
	.zero		1


	//   ....[54]....
        /*0f4c*/ 	.word	0x00016e70
        /*0f50*/ 	.word	0x00000010
        /*0f54*/ 	.word	0x00030820
        /*0f58*/ 	.short	0x010a
        /*0f5a*/ 	.byte	0x3f
	.zero		1


	//   ....[55]....
        /*0f5c*/ 	.word	0x00017210
        /*0f60*/ 	.word	0x00000002
        /*0f64*/ 	.word	0x00030840
        /*0f68*/ 	.short	0x010a
        /*0f6a*/ 	.byte	0x3f
	.zero		1


	//   ....[56]....
        /*0f6c*/ 	.word	0x00017490
        /*0f70*/ 	.word	0x00000003
        /*0f74*/ 	.word	0x00000060
        /*0f78*/ 	.short	0x010a
        /*0f7a*/ 	.byte	0x3f
	.zero		1


	//   ....[57]....
        /*0f7c*/ 	.word	0x000179f0
        /*0f80*/ 	.word	0x00000002
        /*0f84*/ 	.word	0x00030840
        /*0f88*/ 	.short	0x010a
        /*0f8a*/ 	.byte	0x3f
	.zero		1


	//   ....[58]....
        /*0f8c*/ 	.word	0x00017c70
        /*0f90*/ 	.word	0x0000000a
        /*0f94*/ 	.word	0x00000060
        /*0f98*/ 	.short	0x010a
        /*0f9a*/ 	.byte	0x3f
	.zero		1


	//   ....[59]....
        /*0f9c*/ 	.word	0x00018110
        /*0fa0*/ 	.word	0x00000002
        /*0fa4*/ 	.word	0x00030840
        /*0fa8*/ 	.short	0x010a
        /*0faa*/ 	.byte	0x3f
	.zero		1


	//   ....[60]....
        /*0fac*/ 	.word	0x000183a0
        /*0fb0*/ 	.word	0x00000003
        /*0fb4*/ 	.word	0x00000060
        /*0fb8*/ 	.short	0x010a
        /*0fba*/ 	.byte	0x3f
	.zero		1


	//   ....[61]....
        /*0fbc*/ 	.word	0x000187f0
        /*0fc0*/ 	.word	0x00000003
        /*0fc4*/ 	.word	0x00030860
        /*0fc8*/ 	.short	0x010a
        /*0fca*/ 	.byte	0x3f
	.zero		1


	//   ....[62]....
        /*0fcc*/ 	.word	0x00019750
        /*0fd0*/ 	.word	0x00000009
        /*0fd4*/ 	.word	0x00030820
        /*0fd8*/ 	.short	0x010a
        /*0fda*/ 	.byte	0x3f
	.zero		1


	//   ....[63]....
        /*0fdc*/ 	.word	0x000198e0
        /*0fe0*/ 	.word	0x00000007
        /*0fe4*/ 	.word	0x00000000
        /*0fe8*/ 	.short	0x010a
        /*0fea*/ 	.byte	0x3f
	.zero		1


	//   ....[64]....
        /*0fec*/ 	.word	0x00019950
        /*0ff0*/ 	.word	0x00000003
        /*0ff4*/ 	.word	0x00000000
        /*0ff8*/ 	.short	0x010a
        /*0ffa*/ 	.byte	0x3f
	.zero		1


	//   ....[65]....
        /*0ffc*/ 	.word	0x000199b0
        /*1000*/ 	.word	0x00000005
        /*1004*/ 	.word	0x00000000
        /*1008*/ 	.short	0x010a
        /*100a*/ 	.byte	0x3f
	.zero		1


	//   ....[66]....
        /*100c*/ 	.word	0x000199e0
        /*1010*/ 	.word	0x00000003
        /*1014*/ 	.word	0x00000000
        /*1018*/ 	.short	0x010a
        /*101a*/ 	.byte	0x3f
	.zero		1


	//   ....[67]....
        /*101c*/ 	.word	0x00019a40
        /*1020*/ 	.word	0x00000053
        /*1024*/ 	.word	0x00030890
        /*1028*/ 	.short	0x010a
        /*102a*/ 	.byte	0x3f
	.zero		1


	//   ....[68]....
        /*102c*/ 	.word	0x00019a90
        /*1030*/ 	.word	0x00000053
        /*1034*/ 	.word	0x00030890
        /*1038*/ 	.short	0x010a
        /*103a*/ 	.byte	0x3f
	.zero		1


	//   ....[69]....
        /*103c*/ 	.word	0x00019ae0
        /*1040*/ 	.word	0x00000053
        /*1044*/ 	.word	0x00030890
        /*1048*/ 	.short	0x010a
        /*104a*/ 	.byte	0x3f
	.zero		1


	//   ....[70]....
        /*104c*/ 	.word	0x00019b30
        /*1050*/ 	.word	0x00000053
        /*1054*/ 	.word	0x000308b0
        /*1058*/ 	.short	0x010a
        /*105a*/ 	.byte	0x3f
	.zero		1


	//   ....[71]....
        /*105c*/ 	.word	0x00019e40
        /*1060*/ 	.word	0x00000002
        /*1064*/ 	.word	0x00030800
        /*1068*/ 	.short	0x010a
        /*106a*/ 	.byte	0x3f
	.zero		1


	//   ....[72]....
        /*106c*/ 	.word	0x0001a050
        /*1070*/ 	.word	0x00000002
        /*1074*/ 	.word	0x00030800
        /*1078*/ 	.short	0x010a
        /*107a*/ 	.byte	0x3f
	.zero		1


	//   ....[73]....
        /*107c*/ 	.word	0x0001a0a0
        /*1080*/ 	.word	0x00000000
        /*1084*/ 	.word	0x00030830
        /*1088*/ 	.short	0x010a
        /*108a*/ 	.byte	0x3f
	.zero		1


	//   ....[74]....
        /*108c*/ 	.word	0x0001a0f0
        /*1090*/ 	.word	0x00000005
        /*1094*/ 	.word	0x00030830
        /*1098*/ 	.short	0x010a
        /*109a*/ 	.byte	0x3f
	.zero		1


	//   ....[75]....
        /*109c*/ 	.word	0x0001a140
        /*10a0*/ 	.word	0x00000006
        /*10a4*/ 	.word	0x00030850
        /*10a8*/ 	.short	0x010a
        /*10aa*/ 	.byte	0x3f
	.zero		1


	//   ....[76]....
        /*10ac*/ 	.word	0x0001a190
        /*10b0*/ 	.word	0x0000000b
        /*10b4*/ 	.word	0x00030850
        /*10b8*/ 	.short	0x010a
        /*10ba*/ 	.byte	0x3f
	.zero		1


	//   ....[77]....
        /*10bc*/ 	.word	0x0001ad40
        /*10c0*/ 	.word	0x00000010
        /*10c4*/ 	.word	0x00030820
        /*10c8*/ 	.short	0x010a
        /*10ca*/ 	.byte	0x3f
	.zero		1


	//   ....[78]....
        /*10cc*/ 	.word	0x0001ad90
        /*10d0*/ 	.word	0x00000007
        /*10d4*/ 	.word	0x000308a0
        /*10d8*/ 	.short	0x010a
        /*10da*/ 	.byte	0x3f
	.zero		1


	//   ....[79]....
        /*10dc*/ 	.word	0x0001ade0
        /*10e0*/ 	.word	0x00000007
        /*10e4*/ 	.word	0x000308c0
        /*10e8*/ 	.short	0x010a
        /*10ea*/ 	.byte	0x3f
	.zero		1


	//   ....[80]....
        /*10ec*/ 	.word	0x0001ae30
        /*10f0*/ 	.word	0x00000006
        /*10f4*/ 	.word	0x000308a0
        /*10f8*/ 	.short	0x010a
        /*10fa*/ 	.byte	0x3f
	.zero		1


	//   ....[81]....
        /*10fc*/ 	.word	0x0001ae80
        /*1100*/ 	.word	0x00000006
        /*1104*/ 	.word	0x000308c0
        /*1108*/ 	.short	0x010a
        /*110a*/ 	.byte	0x3f
	.zero		1


	//   ....[82]....
        /*110c*/ 	.word	0x0001b020
        /*1110*/ 	.word	0x00000000
        /*1114*/ 	.word	0x00030840
        /*1118*/ 	.short	0x010a
        /*111a*/ 	.byte	0x3f
	.zero		1


	//   ....[83]....
        /*111c*/ 	.word	0x0001bff0
        /*1120*/ 	.word	0x00000010
        /*1124*/ 	.word	0x00030820
        /*1128*/ 	.short	0x010a
        /*112a*/ 	.byte	0x3f
	.zero		1


	//   ....[84]....
        /*112c*/ 	.word	0x0001c040
        /*1130*/ 	.word	0x00000002
        /*1134*/ 	.word	0x00030840
        /*1138*/ 	.short	0x010a
        /*113a*/ 	.byte	0x3f
	.zero		1


	//   ....[85]....
        /*113c*/ 	.word	0x0001c090
        /*1140*/ 	.word	0x00000003
        /*1144*/ 	.word	0x00000060
        /*1148*/ 	.short	0x010a
        /*114a*/ 	.byte	0x3f
	.zero		1


	//   ....[86]....
        /*114c*/ 	.word	0x0001c0e0
        /*1150*/ 	.word	0x00000002
        /*1154*/ 	.word	0x00030840
        /*1158*/ 	.short	0x010a
        /*115a*/ 	.byte	0x3f
	.zero		1


	//   ....[87]....
        /*115c*/ 	.word	0x0001c130
        /*1160*/ 	.word	0x0000000a
        /*1164*/ 	.word	0x00000060
        /*1168*/ 	.short	0x010a
        /*116a*/ 	.byte	0x3f
	.zero		1


	//   ....[88]....
        /*116c*/ 	.word	0x0001c180
        /*1170*/ 	.word	0x00000002
        /*1174*/ 	.word	0x00030840
        /*1178*/ 	.short	0x010a
        /*117a*/ 	.byte	0x3f
	.zero		1


	//   ....[89]....
        /*117c*/ 	.word	0x0001c1d0
        /*1180*/ 	.word	0x00000003
        /*1184*/ 	.word	0x00000060
        /*1188*/ 	.short	0x010a
        /*118a*/ 	.byte	0x3f
	.zero		1


	//   ....[90]....
        /*118c*/ 	.word	0x0001c220
        /*1190*/ 	.word	0x00000003
        /*1194*/ 	.word	0x00030860
        /*1198*/ 	.short	0x010a
        /*119a*/ 	.byte	0x3f
	.zero		1


	//   ....[91]....
        /*119c*/ 	.word	0x0001cc50
        /*11a0*/ 	.word	0x00000009
        /*11a4*/ 	.word	0x00030820
        /*11a8*/ 	.short	0x010a
        /*11aa*/ 	.byte	0x3f
	.zero		1


	//   ....[92]....
        /*11ac*/ 	.word	0x0001cdf0
        /*11b0*/ 	.word	0x00000007
        /*11b4*/ 	.word	0x00000000
        /*11b8*/ 	.short	0x010a
        /*11ba*/ 	.byte	0x3f
	.zero		1


	//   ....[93]....
        /*11bc*/ 	.word	0x0001ce40
        /*11c0*/ 	.word	0x00000003
        /*11c4*/ 	.word	0x00000000
        /*11c8*/ 	.short	0x010a
        /*11ca*/ 	.byte	0x3f
	.zero		1


	//   ....[94]....
        /*11cc*/ 	.word	0x0001ce90
        /*11d0*/ 	.word	0x00000005
        /*11d4*/ 	.word	0x00000000
        /*11d8*/ 	.short	0x010a
        /*11da*/ 	.byte	0x3f
	.zero		1


	//----- nvinfo : EIATTR_NUM_MBARRIERS
	.align		4
.L_1457:
        /*11dc*/ 	.byte	0x03, 0x38
        /*11de*/ 	.short	0x0016


	//----- nvinfo : EIATTR_EXIT_INSTR_OFFSETS
	.align		4
        /*11e0*/ 	.byte	0x04, 0x1c
        /*11e2*/ 	.short	(.L_1459 - .L_1458)


	//   ....[0]....
.L_1458:
        /*11e4*/ 	.word	0x00019a30


	//----- nvinfo : EIATTR_MAX_THREADS
	.align		4
.L_1459:
        /*11e8*/ 	.byte	0x04, 0x05
        /*11ea*/ 	.short	(.L_1461 - .L_1460)
.L_1460:
        /*11ec*/ 	.word	0x00000200
        /*11f0*/ 	.word	0x00000001
        /*11f4*/ 	.word	0x00000001


	//----- nvinfo : EIATTR_CRS_STACK_SIZE
	.align		4
.L_1461:
        /*11f8*/ 	.byte	0x04, 0x1e
        /*11fa*/ 	.short	(.L_1463 - .L_1462)
.L_1462:
        /*11fc*/ 	.word	0x00000000


	//----- nvinfo : EIATTR_CBANK_PARAM_SIZE
	.align		4
.L_1463:
        /*1200*/ 	.byte	0x03, 0x19
        /*1202*/ 	.short	0x0af0


	//----- nvinfo : EIATTR_PARAM_CBANK
	.align		4
        /*1204*/ 	.byte	0x04, 0x0a
        /*1206*/ 	.short	(.L_1465 - .L_1464)
	.align		4
.L_1464:
        /*1208*/ 	.word	index@(.nv.constant0._ZN7cutlass13device_kernelIN5flash11enable_sm90INS1_16FlashAttnFwdSm90INS1_25CollectiveMainloopFwdSm90ILi2EN4cute5tupleIJNS5_1CILi1EEES8_S8_EEENS6_IJNS7_ILi192EEESA_NS7_ILi64EEEEEELi64ENS_10bfloat16_tEfNS_4arch4Sm90ELb0ELb0ELb1ELb1ELb0ELb1ELb0ELb0ELb1ELb1ELb1ELb0EEENS1_21CollectiveEpilogueFwdINS6_IJSA_SB_SA_EEES9_SD_SF_Li384ELb1ELb1ELb1ELb0EEENS1_36VarlenDynamicPersistentTileSchedulerILi192ELi192ELi384ELi128ELb1ELb1ELb1ELb0ELb1ELb1EEEEEEEEEvNT_6ParamsE)
        /*120c*/ 	.short	0x0210
        /*120e*/ 	.short	0x0af0


	//----- nvinfo : EIATTR_SW_WAR
	.align		4
.L_1465:
        /*1210*/ 	.byte	0x04, 0x36
        /*1212*/ 	.short	(.L_1467 - .L_1466)
.L_1466:
        /*1214*/ 	.word	0x00000008
.L_1467:


//--------------------- .nv.info._ZN7cutlass13device_kernelIN5flash11enable_sm90INS1_16FlashAttnFwdSm90INS1_25CollectiveMainloopFwdSm90ILi2EN4cute5tupleIJNS5_1CILi1EEES8_S8_EEENS6_IJNS7_ILi192EEENS7_ILi128EEENS7_ILi64EEEEEELi64ENS_10bfloat16_tEfNS_4arch4Sm90ELb0ELb1ELb1ELb0ELb0ELb0ELb0ELb1ELb1ELb1ELb1ELb0EEENS1_21CollectiveEpilogueFwdINS6_IJSA_SC_SB_EEES9_SE_SG_Li384ELb0ELb1ELb1ELb0EEENS1_19SingleTileSchedulerILb0ELb1ELb1ELi192EEEEEEEEEvNT_6ParamsE --------------------------
	.section	.nv.info._ZN7cutlass13device_kernelIN5flash11enable_sm90INS1_16FlashAttnFwdSm90INS1_25CollectiveMainloopFwdSm90ILi2EN4cute5tupleIJNS5_1CILi1EEES8_S8_EEENS6_IJNS7_ILi192EEENS7_ILi128EEENS7_ILi64EEEEEELi64ENS_10bfloat16_tEfNS_4arch4Sm90ELb0ELb1ELb1ELb0ELb0ELb0ELb0ELb1ELb1ELb1ELb1ELb0EEENS1_21CollectiveEpilogueFwdINS6_IJSA_SC_SB_EEES9_SE_SG_Li384ELb0ELb1ELb1ELb0EEENS1_19SingleTileSchedulerILb0ELb1ELb1ELi192EEEEEEEEEvNT_6ParamsE,"",@"SHT_CUDA_INFO"
	.sectionflags	@""
	.align	4


	//----- nvinfo : EIATTR_CUDA_API_VERSION
	.align		4
        /*0000*/ 	.byte	0x04, 0x37
        /*0002*/ 	.short	(.L_1469 - .L_1468)
.L_1468:
        /*0004*/ 	.word	0x00000082


	//----- nvinfo : EIATTR_KPARAM_INFO
	.align		4
.L_1469:
        /*0008*/ 	.byte	0x04, 0x17
        /*000a*/ 	.short	(.L_1471 - .L_1470)
.L_1470:
        /*000c*/ 	.word	0x00000000
        /*0010*/ 	.short	0x0000
        /*0012*/ 	.short	0x0070
        /*0014*/ 	.byte	0x00, 0xf0, 0x01, 0x28


	//----- nvinfo : EIATTR_SPARSE_MMA_MASK
	.align		4
.L_1471:
        /*0018*/ 	.byte	0x03, 0x50
        /*001a*/ 	.short	0x0000


	//----- nvinfo : EIATTR_MAXREG_COUNT
	.align		4
        /*001c*/ 	.byte	0x03, 0x1b
        /*001e*/ 	.short	0x0080


	//----- nvinfo : EIATTR_NUM_BARRIERS
	.align		4
        /*0020*/ 	.byte	0x02, 0x4c
        /*0022*/ 	.byte	0x10
	.zero		1


	//----- nvinfo : EIATTR_EXTERNS
	.align		4
        /*0024*/ 	.byte	0x04, 0x0f
        /*0026*/ 	.short	(.L_1473 - .L_1472)


	//   ....[0]....
	.align		4
.L_1472:
        /*0028*/ 	.word	index@(__assertfail)


	//----- nvinfo : EIATTR_MERCURY_ISA_VERSION
	.align		4
.L_1473:
        /*002c*/ 	.byte	0x03, 0x5f
        /*002e*/ 	.short	0x0101


	//----- nvinfo : EIATTR_INT_WARP_WIDE_INSTR_OFFSETS
	.align		4
        /*0030*/ 	.byte	0x04, 0x31
        /*0032*/ 	.short	(.L_1475 - .L_1474)


	//   ....[0]....
.L_1474:
        /*0034*/ 	.word	0x00000120


	//   ....[1]....
        /*0038*/ 	.word	0x00000160


	//   ....[2]....
        /*003c*/ 	.word	0x000001d0


	//----- nvinfo : EIATTR_COOP_GROUP_MASK_REGIDS
	.align		4
.L_1475:
        /*0040*/ 	.byte	0x04, 0x29
        /*0042*/ 	.short	(.L_1477 - .L_1476)


	//   ....[0]....
.L_1476:
        /*0044*/ 	.word	0xffffffff


	//   ....[1]....
        /*0048*/ 	.word	0xffffffff


	//   ....[2]....
        /*004c*/ 	.word	0xffffffff


	//   ....[3]....
        /*0050*/ 	.word	0xffffffff


	//   ....[4]....
        /*0054*/ 	.word	0xffffffff


	//   ....[5]....
        /*0058*/ 	.word	0xffffffff


	//   ....[6]....
        /*005c*/ 	.word	0xffffffff


	//   ....[7]....
        /*0060*/ 	.word	0xffffffff


	//   ....[8]....
        /*0064*/ 	.word	0xffffffff


	//   ....[9]....
        /*0068*/ 	.word	0xffffffff


	//   ....[10]....
        /*006c*/ 	.word	0xffffffff


	//   ....[11]....
        /*0070*/ 	.word	0xffffffff


	//   ....[12]....
        /*0074*/ 	.word	0xffffffff


	//   ....[13]....
        /*0078*/ 	.word	0xffffffff


	//   ....[14]....
        /*007c*/ 	.word	0xffffffff


	//   ....[15]....
        /*0080*/ 	.word	0xffffffff


	//   ....[16]....
        /*0084*/ 	.word	0xffffffff


	//   ....[17]....
        /*0088*/ 	.word	0xffffffff


	//   ....[18]....
        /*008c*/ 	.word	0xffffffff


	//   ....[19]....
        /*0090*/ 	.word	0xffffffff


	//   ....[20]....
        /*0094*/ 	.word	0xffffffff


	//   ....[21]....
        /*0098*/ 	.word	0xffffffff


	//   ....[22]....
        /*009c*/ 	.word	0xffffffff


	//   ....[23]....
        /*00a0*/ 	.word	0xffffffff


	//   ....[24]....
        /*00a4*/ 	.word	0xffffffff


	//   ....[25]....
        /*00a8*/ 	.word	0xffffffff


	//   ....[26]....
        /*00ac*/ 	.word	0xffffffff


	//   ....[27]....
        /*00b0*/ 	.word	0xffffffff


	//   ....[28]....
        /*00b4*/ 	.word	0xffffffff


	//   ....[29]....
        /*00b8*/ 	.word	0xffffffff


	//   ....[30]....
        /*00bc*/ 	.word	0xffffffff


	//   ....[31]....
        /*00c0*/ 	.word	0xffffffff


	//   ....[32]....
        /*00c4*/ 	.word	0xffffffff


	//   ....[33]....
        /*00c8*/ 	.word	0xffffffff


	//   ....[34]....
        /*00cc*/ 	.word	0xffffffff


	//   ....[35]....
        /*00d0*/ 	.word	0xffffffff


	//   ....[36]....
        /*00d4*/ 	.word	0xffffffff


	//   ....[37]....
        /*00d8*/ 	.word	0xffffffff


	//   ....[38]....
        /*00dc*/ 	.word	0xffffffff


	//   ....[39]....
        /*00e0*/ 	.word	0xffffffff


	//   ....[40]....
        /*00e4*/ 	.word	0xffffffff


	//   ....[41]....
        /*00e8*/ 	.word	0xffffffff


	//   ....[42]....
        /*00ec*/ 	.word	0xffffffff


	//   ....[43]....
        /*00f0*/ 	.word	0xffffffff


	//   ....[44]....
        /*00f4*/ 	.word	0xffffffff


	//   ....[45]....
        /*00f8*/ 	.word	0xffffffff


	//   ....[46]....
        /*00fc*/ 	.word	0xffffffff


	//   ....[47]....
        /*0100*/ 	.word	0xffffffff


	//   ....[48]....
        /*0104*/ 	.word	0xffffffff


	//   ....[49]....
        /*0108*/ 	.word	0xffffffff


	//   ....[50]....
        /*010c*/ 	.word	0xffffffff


	//   ....[51]....
        /*0110*/ 	.word	0xffffffff


	//   ....[52]....
        /*0114*/ 	.word	0xffffffff


	//   ....[53]....
        /*0118*/ 	.word	0xffffffff


	//   ....[54]....
        /*011c*/ 	.word	0xffffffff


	//   ....[55]....
        /*0120*/ 	.word	0xffffffff


	//   ....[56]....
        /*0124*/ 	.word	0xffffffff


	//   ....[57]....
        /*0128*/ 	.word	0xffffffff


	//   ....[58]....
        /*012c*/ 	.word	0xffffffff


	//   ....[59]....
        /*0130*/ 	.word	0xffffffff


	//   ....[60]....
        /*0134*/ 	.word	0xffffffff


	//   ....[61]....
        /*0138*/ 	.word	0xffffffff


	//   ....[62]....
        /*013c*/ 	.word	0xffffffff


	//   ....[63]....
        /*0140*/ 	.word	0xffffffff


	//   ....[64]....
        /*0144*/ 	.word	0xffffffff


	//   ....[65]....
        /*0148*/ 	.word	0xffffffff


	//   ....[66]....
        /*014c*/ 	.word	0xffffffff


	//   ....[67]....
        /*0150*/ 	.word	0xffffffff


	//   ....[68]....
        /*0154*/ 	.word	0xffffffff


	//   ....[69]....
        /*0158*/ 	.word	0x0500000f


	//   ....[70]....
        /*015c*/ 	.word	0x0500000f


	//   ....[71]....
        /*0160*/ 	.word	0x0500000f


	//   ....[72]....
        /*0164*/ 	.word	0x0500000f


	//   ....[73]....
        /*0168*/ 	.word	0x0500000f


	//   ....[74]....
        /*016c*/ 	.word	0x0500000f


	//   ....[75]....
        /*0170*/ 	.word	0x0500000f


	//   ....[76]....
        /*0174*/ 	.word	0x0500000f


	//   ....[77]....
        /*0178*/ 	.word	0x0500000f


	//   ....[78]....
        /*017c*/ 	.word	0x0500000f


	//   ....[79]....
        /*0180*/ 	.word	0x0500000f


	//   ....[80]....
        /*0184*/ 	.word	0x0500000f


	//   ....[81]....
        /*0188*/ 	.word	0x0500000f


	//   ....[82]....
        /*018c*/ 	.word	0x0500000f


	//   ....[83]....
        /*0190*/ 	.word	0x0500000f


	//   ....[84]....
        /*0194*/ 	.word	0x0500000f


	//   ....[85]....
        /*0198*/ 	.word	0x0500000f


	//   ....[86]....
        /*019c*/ 	.word	0x0500000f


	//   ....[87]....
        /*01a0*/ 	.word	0x0500000f


	//   ....[88]....
        /*01a4*/ 	.word	0x0500000f


	//   ....[89]....
        /*01a8*/ 	.word	0x0500000f


	//   ....[90]....
        /*01ac*/ 	.word	0x0500000f


	//   ....[91]....
        /*01b0*/ 	.word	0x0500000f


	//   ....[92]....
        /*01b4*/ 	.word	0x0500000f


	//   ....[93]....
        /*01b8*/ 	.word	0x0500000f


	//   ....[94]....
        /*01bc*/ 	.word	0x0500000f


	//----- nvinfo : EIATTR_COOP_GROUP_INSTR_OFFSETS
	.align		4
.L_1477:
        /*01c0*/ 	.byte	0x04, 0x28
        /*01c2*/ 	.short	(.L_1479 - .L_1478)


	//   ....[0]....
.L_1478:
        /*01c4*/ 	.word	0x00000060


	//   ....[1]....
        /*01c8*/ 	.word	0x00000130


	//   ....[2]....
        /*01cc*/ 	.word	0x00000180


	//   ....[3]....
        /*01d0*/ 	.word	0x000003b0


	//   ....[4]....
        /*01d4*/ 	.word	0x00000510


	//   ....[5]....
        /*01d8*/ 	.word	0x00000630


	//   ....[6]....
        /*01dc*/ 	.word	0x00000790


	//   ....[7]....
        /*01e0*/ 	.word	0x000014a0


	//   ....[8]....
        /*01e4*/ 	.word	0x00001da0


	//   ....[9]....
        /*01e8*/ 	.word	0x00002710


	//   ....[10]....
        /*01ec*/ 	.word	0x000039d0


	//   ....[11]....
        /*01f0*/ 	.word	0x00003af0


	//   ....[12]....
        /*01f4*/ 	.word	0x000044f0


	//   ....[13]....
        /*01f8*/ 	.word	0x00004550


	//   ....[14]....
        /*01fc*/ 	.word	0x00006170


	//   ....[15]....
        /*0200*/ 	.word	0x00006400


	//   ....[16]....
        /*0204*/ 	.word	0x00006fb0


	//   ....[17]....
        /*0208*/ 	.word	0x00006fd0


	//   ....[18]....
        /*020c*/ 	.word	0x00007a00


	//   ....[19]....
        /*0210*/ 	.word	0x00007ad0


	//   ....[20]....
        /*0214*/ 	.word	0x00009850


	//   ....[21]....
        /*0218*/ 	.word	0x000098b0


	//   ....[22]....
        /*021c*/ 	.word	0x00009fa0


	//   ....[23]....
        /*0220*/ 	.word	0x0000a040


	//   ....[24]....
        /*0224*/ 	.word	0x0000bec0


	//   ....[25]....
        /*0228*/ 	.word	0x0000c1e0


	//   ....[26]....
        /*022c*/ 	.word	0x0000cd60


	//   ....[27]....
        /*0230*/ 	.word	0x0000cd90


	//   ....[28]....
        /*0234*/ 	.word	0x0000d760


	//   ....[29]....
        /*0238*/ 	.word	0x0000d800


	//   ....[30]....
        /*023c*/ 	.word	0x0000e650


	//   ....[31]....
        /*0240*/ 	.word	0x0000e680


	//   ....[32]....
        /*0244*/ 	.word	0x0000e770


	//   ....[33]....
        /*0248*/ 	.word	0x0000e780


	//   ....[34]....
        /*024c*/ 	.word	0x0000f510


	//   ....[35]....
        /*0250*/ 	.word	0x0000f550


	//   ....[36]....
        /*0254*/ 	.word	0x0000f590


	//   ....[37]....
        /*0258*/ 	.word	0x0000f5b0


	//   ....[38]....
        /*025c*/ 	.word	0x0000f5d0


	//   ....[39]....
        /*0260*/ 	.word	0x0000f5e0


	//   ....[40]....
        /*0264*/ 	.word	0x0000f920


	//   ....[41]....
        /*0268*/ 	.word	0x0000f930


	//   ....[42]....
        /*026c*/ 	.word	0x00010050


	//   ....[43]....
        /*0270*/ 	.word	0x00010f00


	//   ....[44]....
        /*0274*/ 	.word	0x00011880


	//   ....[45]....
        /*0278*/ 	.word	0x000118b0


	//   ....[46]....
        /*027c*/ 	.word	0x000118e0


	//   ....[47]....
        /*0280*/ 	.word	0x00011900


	//   ....[48]....
        /*0284*/ 	.word	0x00011910


	//   ....[49]....
        /*0288*/ 	.word	0x00011960


	//   ....[50]....
        /*028c*/ 	.word	0x000119c0


	//   ....[51]....
        /*0290*/ 	.word	0x000119e0


	//   ....[52]....
        /*0294*/ 	.word	0x00011a40


	//   ....[53]....
        /*0298*/ 	.word	0x00011a70


	//   ....[54]....
        /*029c*/ 	.word	0x00011ae0


	//   ....[55]....
        /*02a0*/ 	.word	0x00011b10


	//   ....[56]....
        /*02a4*/ 	.word	0x00011b40


	//   ....[57]....
        /*02a8*/ 	.word	0x00011b70


	//   ....[58]....
        /*02ac*/ 	.word	0x00011bc0


	//   ....[59]....
        /*02b0*/ 	.word	0x00011be0


	//   ....[60]....
        /*02b4*/ 	.word	0x00011c20


	//   ....[61]....
        /*02b8*/ 	.word	0x00011c50


	//   ....[62]....
        /*02bc*/ 	.word	0x00011c80


	//   ....[63]....
        /*02c0*/ 	.word	0x00011cf0


	//   ....[64]....
        /*02c4*/ 	.word	0x00011d70


	//   ....[65]....
        /*02c8*/ 	.word	0x00011d80


	//   ....[66]....
        /*02cc*/ 	.word	0x00011db0


	//   ....[67]....
        /*02d0*/ 	.word	0x00011de0


	//   ....[68]....
        /*02d4*/ 	.word	0x000136a0


	//   ....[69]....
        /*02d8*/ 	.word	0x00013cc0


	//   ....[70]....
        /*02dc*/ 	.word	0x00013e30


	//   ....[71]....
        /*02e0*/ 	.word	0x00013e80


	//   ....[72]....
        /*02e4*/ 	.word	0x00013fa0


	//   ....[73]....
        /*02e8*/ 	.word	0x00013ff0


	//   ....[74]....
        /*02ec*/ 	.word	0x00014080


	//   ....[75]....
        /*02f0*/ 	.word	0x00014130


	//   ....[76]....
        /*02f4*/ 	.word	0x000141d0


	//   ....[77]....
        /*02f8*/ 	.word	0x00014270


	//   ....[78]....
        /*02fc*/ 	.word	0x00014300


	//   ....[79]....
        /*0300*/ 	.word	0x000143a0


	//   ....[80]....
        /*0304*/ 	.word	0x00014440


	//   ....[81]....
        /*0308*/ 	.word	0x000144d0


	//   ....[82]....
        /*030c*/ 	.word	0x00014560


	//   ....[83]....
        /*0310*/ 	.word	0x00014610


	//   ....[84]....
        /*0314*/ 	.word	0x00014670


	//   ....[85]....
        /*0318*/ 	.word	0x00014720


	//   ....[86]....
        /*031c*/ 	.word	0x000147b0


	//   ....[87]....
        /*0320*/ 	.word	0x00014890


	//   ....[88]....
        /*0324*/ 	.word	0x000148f0


	//   ....[89]....
        /*0328*/ 	.word	0x000149b0


	//   ....[90]....
        /*032c*/ 	.word	0x00014a10


	//   ....[91]....
        /*0330*/ 	.word	0x00014ad0


	//   ....[92]....
        /*0334*/ 	.word	0x00014b50


	//   ....[93]....
        /*0338*/ 	.word	0x00014c00


	//   ....[94]....
        /*033c*/ 	.word	0x00014fd0


	//----- nvinfo : EIATTR_REG_RECONFIG
	.align		4
.L_1479:
        /*0340*/ 	.byte	0x01, 0x54
	.zero		2


	//----- nvinfo : EIATTR_SYSCALL_OFFSETS
	.align		4
        /*0344*/ 	.byte	0x04, 0x46
        /*0346*/ 	.short	(.L_1481 - .L_1480)


	//   ....[0]....
.L_1480:
        /*0348*/ 	.word	0x00001660


	//   ....[1]....
        /*034c*/ 	.word	0x00010bb0


	//   ....[2]....
        /*0350*/ 	.word	0x00010cf0


	//   ....[3]....
        /*0354*/ 	.word	0x00010de0


	//   ....[4]....
        /*0358*/ 	.word	0x00011460


	//----- nvinfo : EIATTR_MBARRIER_INSTR_OFFSETS
	.align		4
.L_1481:
        /*035c*/ 	.byte	0x04, 0x39
        /*035e*/ 	.short	(.L_1483 - .L_1482)


	//   ....[0]....
.L_1482:
        /*0360*/ 	.word	0x00000260
        /*0364*/ 	.word	0x000000ff
        /*0368*/ 	.word	0x00016800
        /*036c*/ 	.short	0x0100
        /*036e*/ 	.byte	0x08
	.zero		1


	//   ....[1]....
        /*0370*/ 	.word	0x00000270
        /*0374*/ 	.word	0x000000ff
        /*0378*/ 	.word	0x00016820
        /*037c*/ 	.short	0x0100
        /*037e*/ 	.byte	0x08
	.zero		1


	//   ....[2]....
        /*0380*/ 	.word	0x00000360
        /*0384*/ 	.word	0x000000ff
        /*0388*/ 	.word	0x00016830
        /*038c*/ 	.short	0x0100
        /*038e*/ 	.byte	0x08
	.zero		1


	//   ....[3]....
        /*0390*/ 	.word	0x00000370
        /*0394*/ 	.word	0x000000ff
        /*0398*/ 	.word	0x00016840
        /*039c*/ 	.short	0x0100
        /*039e*/ 	.byte	0x08
	.zero		1


	//   ....[4]....
        /*03a0*/ 	.word	0x00000380
        /*03a4*/ 	.word	0x000000ff
        /*03a8*/ 	.word	0x00016838
        /*03ac*/ 	.short	0x0100
        /*03ae*/ 	.byte	0x08
	.zero		1


	//   ....[5]....
        /*03b0*/ 	.word	0x00000390
        /*03b4*/ 	.word	0x000000ff
        /*03b8*/ 	.word	0x00016848
        /*03bc*/ 	.short	0x0100
        /*03be*/ 	.byte	0x08
	.zero		1


	//   ....[6]....
        /*03c0*/ 	.word	0x000004c0
        /*03c4*/ 	.word	0x000000ff
        /*03c8*/ 	.word	0x00016850
        /*03cc*/ 	.short	0x0100
        /*03ce*/ 	.byte	0x08
	.zero		1


	//   ....[7]....
        /*03d0*/ 	.word	0x000004d0
        /*03d4*/ 	.word	0x000000ff
        /*03d8*/ 	.word	0x00016860
        /*03dc*/ 	.short	0x0100
        /*03de*/ 	.byte	0x08
	.zero		1


	//   ....[8]....
        /*03e0*/ 	.word	0x000004e0
        /*03e4*/ 	.word	0x000000ff
        /*03e8*/ 	.word	0x00016858
        /*03ec*/ 	.short	0x0100
        /*03ee*/ 	.byte	0x08
	.zero		1


	//   ....[9]....
        /*03f0*/ 	.word	0x000004f0
        /*03f4*/ 	.word	0x000000ff
        /*03f8*/ 	.word	0x00016868
        /*03fc*/ 	.short	0x0100
        /*03fe*/ 	.byte	0x08
	.zero		1


	//   ....[10]....
        /*0400*/ 	.word	0x000005e0
        /*0404*/ 	.word	0x000000ff
        /*0408*/ 	.word	0x00016870
        /*040c*/ 	.short	0x0100
        /*040e*/ 	.byte	0x06
	.zero		1


	//   ....[11]....
        /*0410*/ 	.word	0x000005f0
        /*0414*/ 	.word	0x000000ff
        /*0418*/ 	.word	0x00016880
        /*041c*/ 	.short	0x0100
        /*041e*/ 	.byte	0x06
	.zero		1


	//   ....[12]....
        /*0420*/ 	.word	0x00000600
        /*0424*/ 	.word	0x000000ff
        /*0428*/ 	.word	0x00016878
        /*042c*/ 	.short	0x0100
        /*042e*/ 	.byte	0x06
	.zero		1


	//   ....[13]....
        /*0430*/ 	.word	0x00000610
        /*0434*/ 	.word	0x000000ff
        /*0438*/ 	.word	0x00016888
        /*043c*/ 	.short	0x0100
        /*043e*/ 	.byte	0x06
	.zero		1


	//   ....[14]....
        /*0440*/ 	.word	0x00000740
        /*0444*/ 	.word	0x000000ff
        /*0448*/ 	.word	0x00016890
        /*044c*/ 	.short	0x0100
        /*044e*/ 	.byte	0x08
	.zero		1


	//   ....[15]....
        /*0450*/ 	.word	0x00000750
        /*0454*/ 	.word	0x000000ff
        /*0458*/ 	.word	0x000168a0
        /*045c*/ 	.short	0x0100
        /*045e*/ 	.byte	0x08
	.zero		1


	//   ....[16]....
        /*0460*/ 	.word	0x00000760
        /*0464*/ 	.word	0x000000ff
        /*0468*/ 	.word	0x00016898
        /*046c*/ 	.short	0x0100
        /*046e*/ 	.byte	0x08
	.zero		1


	//   ....[17]....
        /*0470*/ 	.word	0x00000770
        /*0474*/ 	.word	0x000000ff
        /*0478*/ 	.word	0x000168a8
        /*047c*/ 	.short	0x0100
        /*047e*/ 	.byte	0x08
	.zero		1


	//   ....[18]....
        /*0480*/ 	.word	0x000008a0
        /*0484*/ 	.word	0x000000ff
        /*0488*/ 	.word	0x000168b0
        /*048c*/ 	.short	0x0100
        /*048e*/ 	.byte	0x08
	.zero		1


	//   ....[19]....
        /*0490*/ 	.word	0x000008b0
        /*0494*/ 	.word	0x000000ff
        /*0498*/ 	.word	0x000168c0
        /*049c*/ 	.short	0x0100
        /*049e*/ 	.byte	0x08
	.zero		1


	//   ....[20]....
        /*04a0*/ 	.word	0x000008c0
        /*04a4*/ 	.word	0x000000ff
        /*04a8*/ 	.word	0x000168b8
        /*04ac*/ 	.short	0x0100
        /*04ae*/ 	.byte	0x08
	.zero		1


	//   ....[21]....
        /*04b0*/ 	.word	0x000008d0
        /*04b4*/ 	.word	0x000000ff
        /*04b8*/ 	.word	0x000168c8
        /*04bc*/ 	.short	0x0100
        /*04be*/ 	.byte	0x08
	.zero		1


	//   ....[22]....
        /*04c0*/ 	.word	0x00001680
        /*04c4*/ 	.word	0x000000ff
        /*04c8*/ 	.word	0x00016800
        /*04cc*/ 	.short	0x010a
        /*04ce*/ 	.byte	0x26
	.zero		1


	//   ....[23]....
        /*04d0*/ 	.word	0x000016f0
        /*04d4*/ 	.word	0x000000ff
        /*04d8*/ 	.word	0x00016830
        /*04dc*/ 	.short	0x010a
        /*04de*/ 	.byte	0x26
	.zero		1


	//   ....[24]....
        /*04e0*/ 	.word	0x00001760
        /*04e4*/ 	.word	0x000000ff
        /*04e8*/ 	.word	0x00016830
        /*04ec*/ 	.short	0x010a
        /*04ee*/ 	.byte	0x26
	.zero		1


	//   ....[25]....
        /*04f0*/ 	.word	0x00001df0
        /*04f4*/ 	.word	0x00000012
        /*04f8*/ 	.word	0x00000000
        /*04fc*/ 	.short	0x0101
        /*04fe*/ 	.byte	0x3f
	.zero		1


	//   ....[26]....
        /*0500*/ 	.word	0x00005350
        /*0504*/ 	.word	0x000000ff
        /*0508*/ 	.word	0x00016830
        /*050c*/ 	.short	0x010a
        /*050e*/ 	.byte	0x0a
	.zero		1


	//   ....[27]....
        /*0510*/ 	.word	0x00005390
        /*0514*/ 	.word	0x000000ff
        /*0518*/ 	.word	0x00016830
        /*051c*/ 	.short	0x010a
        /*051e*/ 	.byte	0x0a
	.zero		1


	//   ....[28]....
        /*0520*/ 	.word	0x00005590
        /*0524*/ 	.word	0x000000ff
        /*0528*/ 	.word	0x00016850
        /*052c*/ 	.short	0x010a
        /*052e*/ 	.byte	0x0a
	.zero		1


	//   ....[29]....
        /*0530*/ 	.word	0x000055d0
        /*0534*/ 	.word	0x000000ff
        /*0538*/ 	.word	0x00016850
        /*053c*/ 	.short	0x010a
        /*053e*/ 	.byte	0x0a
	.zero		1


	//   ....[30]....
        /*0540*/ 	.word	0x00006260
        /*0544*/ 	.word	0x00000023
        /*0548*/ 	.word	0x00000000
        /*054c*/ 	.short	0x0101
        /*054e*/ 	.byte	0x3f
	.zero		1


	//   ....[31]....
        /*0550*/ 	.word	0x00007a60
        /*0554*/ 	.word	0x00000024
        /*0558*/ 	.word	0x00000000
        /*055c*/ 	.short	0x0101
        /*055e*/ 	.byte	0x3f
	.zero		1


	//   ....[32]....
        /*0560*/ 	.word	0x00008be0
        /*0564*/ 	.word	0x000000ff
        /*0568*/ 	.word	0x00016830
        /*056c*/ 	.short	0x010a
        /*056e*/ 	.byte	0x0a
	.zero		1


	//   ....[33]....
        /*0570*/ 	.word	0x00008c20
        /*0574*/ 	.word	0x000000ff
        /*0578*/ 	.word	0x00016830
        /*057c*/ 	.short	0x010a
        /*057e*/ 	.byte	0x0a
	.zero		1


	//   ....[34]....
        /*0580*/ 	.word	0x00008e20
        /*0584*/ 	.word	0x000000ff
        /*0588*/ 	.word	0x00016850
        /*058c*/ 	.short	0x010a
        /*058e*/ 	.byte	0x0a
	.zero		1


	//   ....[35]....
        /*0590*/ 	.word	0x00008e60
        /*0594*/ 	.word	0x000000ff
        /*0598*/ 	.word	0x00016850
        /*059c*/ 	.short	0x010a
        /*059e*/ 	.byte	0x0a
	.zero		1


	//   ....[36]....
        /*05a0*/ 	.word	0x0000a490
        /*05a4*/ 	.word	0x0000001d
        /*05a8*/ 	.word	0x00000000
        /*05ac*/ 	.short	0x0101
        /*05ae*/ 	.byte	0x3f
	.zero		1


	//   ....[37]....
        /*05b0*/ 	.word	0x0000a650
        /*05b4*/ 	.word	0x0000001d
        /*05b8*/ 	.word	0x00000000
        /*05bc*/ 	.short	0x0101
        /*05be*/ 	.byte	0x3f
	.zero		1


	//   ....[38]....
        /*05c0*/ 	.word	0x0000b140
        /*05c4*/ 	.word	0x000000ff
        /*05c8*/ 	.word	0x00016830
        /*05cc*/ 	.short	0x010a
        /*05ce*/ 	.byte	0x0a
	.zero		1


	//   ....[39]....
        /*05d0*/ 	.word	0x0000b180
        /*05d4*/ 	.word	0x000000ff
        /*05d8*/ 	.word	0x00016830
        /*05dc*/ 	.short	0x010a
        /*05de*/ 	.byte	0x0a
	.zero		1


	//   ....[40]....
        /*05e0*/ 	.word	0x0000b370
        /*05e4*/ 	.word	0x000000ff
        /*05e8*/ 	.word	0x00016850
        /*05ec*/ 	.short	0x010a
        /*05ee*/ 	.byte	0x0a
	.zero		1


	//   ....[41]....
        /*05f0*/ 	.word	0x0000b3b0
        /*05f4*/ 	.word	0x000000ff
        /*05f8*/ 	.word	0x00016850
        /*05fc*/ 	.short	0x010a
        /*05fe*/ 	.byte	0x0a
	.zero		1


	//   ....[42]....
        /*0600*/ 	.word	0x0000bfc0
        /*0604*/ 	.word	0x0000003a
        /*0608*/ 	.word	0x00000000
        /*060c*/ 	.short	0x0101
        /*060e*/ 	.byte	0x3f
	.zero		1


	//   ....[43]....
        /*0610*/ 	.word	0x0000d7c0
        /*0614*/ 	.word	0x00000024
        /*0618*/ 	.word	0x00000000
        /*061c*/ 	.short	0x0101
        /*061e*/ 	.byte	0x3f
	.zero		1


	//   ....[44]....
        /*0620*/ 	.word	0x0000e5c0
        /*0624*/ 	.word	0x000000ff
        /*0628*/ 	.word	0x00016850
        /*062c*/ 	.short	0x010a
        /*062e*/ 	.byte	0x07
	.zero		1


	//   ....[45]....
        /*0630*/ 	.word	0x0000e600
        /*0634*/ 	.word	0x000000ff
        /*0638*/ 	.word	0x00016850
        /*063c*/ 	.short	0x010a
        /*063e*/ 	.byte	0x07
	.zero		1


	//   ....[46]....
        /*0640*/ 	.word	0x0000eb10
        /*0644*/ 	.word	0x0000000c
        /*0648*/ 	.word	0x00000000
        /*064c*/ 	.short	0x0101
        /*064e*/ 	.byte	0x3f
	.zero		1


	//   ....[47]....
        /*0650*/ 	.word	0x0000f5c0
        /*0654*/ 	.word	0x000000ff
        /*0658*/ 	.word	0x00000000
        /*065c*/ 	.short	0x0101
        /*065e*/ 	.byte	0x04
	.zero		1


	//   ....[48]....
        /*0660*/ 	.word	0x00011100
        /*0664*/ 	.word	0x000000ff
        /*0668*/ 	.word	0x00016840
        /*066c*/ 	.short	0x010a
        /*066e*/ 	.byte	0x26
	.zero		1


	//   ....[49]....
        /*0670*/ 	.word	0x00011f00
        /*0674*/ 	.word	0x000000ff
        /*0678*/ 	.word	0x00016800
        /*067c*/ 	.short	0x0107
        /*067e*/ 	.byte	0x26
	.zero		1


	//   ....[50]....
        /*0680*/ 	.word	0x00011f40
        /*0684*/ 	.word	0x000000ff
        /*0688*/ 	.word	0x00016800
        /*068c*/ 	.short	0x0101
        /*068e*/ 	.byte	0x26
	.zero		1


	//   ....[51]....
        /*0690*/ 	.word	0x00011f70
        /*0694*/ 	.word	0x000000ff
        /*0698*/ 	.word	0x00016820
        /*069c*/ 	.short	0x010a
        /*069e*/ 	.byte	0x26
	.zero		1


	//   ....[52]....
        /*06a0*/ 	.word	0x00012300
        /*06a4*/ 	.word	0x000000ff
        /*06a8*/ 	.word	0x00016848
        /*06ac*/ 	.short	0x010a
        /*06ae*/ 	.byte	0x26
	.zero		1


	//   ....[53]....
        /*06b0*/ 	.word	0x000124f0
        /*06b4*/ 	.word	0x000000ff
        /*06b8*/ 	.word	0x00016860
        /*06bc*/ 	.short	0x010a
        /*06be*/ 	.byte	0x26
	.zero		1


	//   ....[54]....
        /*06c0*/ 	.word	0x000128d0
        /*06c4*/ 	.word	0x000000ff
        /*06c8*/ 	.word	0x00016840
        /*06cc*/ 	.short	0x010a
        /*06ce*/ 	.byte	0x26
	.zero		1


	//   ....[55]....
        /*06d0*/ 	.word	0x00012af0
        /*06d4*/ 	.word	0x000000ff
        /*06d8*/ 	.word	0x00016868
        /*06dc*/ 	.short	0x010a
        /*06de*/ 	.byte	0x26
	.zero		1


	//   ....[56]....
        /*06e0*/ 	.word	0x00012f10
        /*06e4*/ 	.word	0x000000ff
        /*06e8*/ 	.word	0x00016848
        /*06ec*/ 	.short	0x010a
        /*06ee*/ 	.byte	0x26
	.zero		1


	//   ....[57]....
        /*06f0*/ 	.word	0x00013110
        /*06f4*/ 	.word	0x000000ff
        /*06f8*/ 	.word	0x00016860
        /*06fc*/ 	.short	0x010a
        /*06fe*/ 	.byte	0x26
	.zero		1


	//   ....[58]....
        /*0700*/ 	.word	0x000133b0
        /*0704*/ 	.word	0x00000004
        /*0708*/ 	.word	0x00016860
        /*070c*/ 	.short	0x010a
        /*070e*/ 	.byte	0x3f
	.zero		1


	//   ....[59]....
        /*0710*/ 	.word	0x00013660
        /*0714*/ 	.word	0x00000007
        /*0718*/ 	.word	0x00016820
        /*071c*/ 	.short	0x010a
        /*071e*/ 	.byte	0x3f
	.zero		1


	//   ....[60]....
        /*0720*/ 	.word	0x000137b0
        /*0724*/ 	.word	0x00000006
        /*0728*/ 	.word	0x00000000
        /*072c*/ 	.short	0x010a
        /*072e*/ 	.byte	0x3f
	.zero		1


	//   ....[61]....
        /*0730*/ 	.word	0x00013820
        /*0734*/ 	.word	0x00000003
        /*0738*/ 	.word	0x00000000
        /*073c*/ 	.short	0x010a
        /*073e*/ 	.byte	0x3f
	.zero		1


	//   ....[62]....
        /*0740*/ 	.word	0x00013880
        /*0744*/ 	.word	0x00000000
        /*0748*/ 	.word	0x00000000
        /*074c*/ 	.short	0x010a
        /*074e*/ 	.byte	0x3f
	.zero		1


	//   ....[63]....
        /*0750*/ 	.word	0x000138b0
        /*0754*/ 	.word	0x00000003
        /*0758*/ 	.word	0x00000000
        /*075c*/ 	.short	0x010a
        /*075e*/ 	.byte	0x3f
	.zero		1


	//   ....[64]....
        /*0760*/ 	.word	0x00013920
        /*0764*/ 	.word	0x00000003
        /*0768*/ 	.word	0x00016800
        /*076c*/ 	.short	0x010a
        /*076e*/ 	.byte	0x3f
	.zero		1


	//   ....[65]....
        /*0770*/ 	.word	0x00013980
        /*0774*/ 	.word	0x00000003
        /*0778*/ 	.word	0x00016830
        /*077c*/ 	.short	0x010a
        /*077e*/ 	.byte	0x3f
	.zero		1


	//   ....[66]....
        /*0780*/ 	.word	0x000139e0
        /*0784*/ 	.word	0x0000000d
        /*0788*/ 	.word	0x00016830
        /*078c*/ 	.short	0x010a
        /*078e*/ 	.byte	0x3f
	.zero		1


	//   ....[67]....
        /*0790*/ 	.word	0x00013a40
        /*0794*/ 	.word	0x0000000d
        /*0798*/ 	.word	0x00016850
        /*079c*/ 	.short	0x010a
        /*079e*/ 	.byte	0x3f
	.zero		1


	//   ....[68]....
        /*07a0*/ 	.word	0x00013aa0
        /*07a4*/ 	.word	0x0000000e
        /*07a8*/ 	.word	0x00016830
        /*07ac*/ 	.short	0x010a
        /*07ae*/ 	.byte	0x3f
	.zero		1


	//   ....[69]....
        /*07b0*/ 	.word	0x00013b00
        /*07b4*/ 	.word	0x0000000e
        /*07b8*/ 	.word	0x00016850
        /*07bc*/ 	.short	0x010a
        /*07be*/ 	.byte	0x3f
	.zero		1


	//   ....[70]....
        /*07c0*/ 	.word	0x00013b60
        /*07c4*/ 	.word	0x0000000e
        /*07c8*/ 	.word	0x00016830
        /*07cc*/ 	.short	0x010a
        /*07ce*/ 	.byte	0x3f
	.zero		1


	//   ....[71]....
        /*07d0*/ 	.word	0x00013bc0
        /*07d4*/ 	.word	0x0000000e
        /*07d8*/ 	.word	0x00016850
        /*07dc*/ 	.short	0x010a
        /*07de*/ 	.byte	0x3f
	.zero		1


	//   ....[72]....
        /*07e0*/ 	.word	0x00013c20
        /*07e4*/ 	.word	0x00000003
        /*07e8*/ 	.word	0x00016850
        /*07ec*/ 	.short	0x010a
        /*07ee*/ 	.byte	0x3f
	.zero		1


	//   ....[73]....
        /*07f0*/ 	.word	0x00013d80
        /*07f4*/ 	.word	0x00000003
        /*07f8*/ 	.word	0x00016840
        /*07fc*/ 	.short	0x010a
        /*07fe*/ 	.byte	0x3f
	.zero		1


	//   ....[74]....
        /*0800*/ 	.word	0x00014c40
        /*0804*/ 	.word	0x00000005
        /*0808*/ 	.word	0x00016820
        /*080c*/ 	.short	0x010a
        /*080e*/ 	.byte	0x3f
	.zero		1


	//   ....[75]....
        /*0810*/ 	.word	0x00014ca0
        /*0814*/ 	.word	0x00000005
        /*0818*/ 	.word	0x00016848
        /*081c*/ 	.short	0x010a
        /*081e*/ 	.byte	0x3f
	.zero		1


	//   ....[76]....
        /*0820*/ 	.word	0x00014d00
        /*0824*/ 	.word	0x00000005
        /*0828*/ 	.word	0x00016860
        /*082c*/ 	.short	0x010a
        /*082e*/ 	.byte	0x3f
	.zero		1


	//   ....[77]....
        /*0830*/ 	.word	0x00014d60
        /*0834*/ 	.word	0x00000005
        /*0838*/ 	.word	0x00016840
        /*083c*/ 	.short	0x010a
        /*083e*/ 	.byte	0x3f
	.zero		1


	//   ....[78]....
        /*0840*/ 	.word	0x00014dc0
        /*0844*/ 	.word	0x00000005
        /*0848*/ 	.word	0x00016868
        /*084c*/ 	.short	0x010a
        /*084e*/ 	.byte	0x3f
	.zero		1


	//   ....[79]....
        /*0850*/ 	.word	0x00014e20
        /*0854*/ 	.word	0x00000004
        /*0858*/ 	.word	0x00016848
        /*085c*/ 	.short	0x010a
        /*085e*/ 	.byte	0x3f
	.zero		1


	//   ....[80]....
        /*0860*/ 	.word	0x00014e80
        /*0864*/ 	.word	0x00000004
        /*0868*/ 	.word	0x00016860
        /*086c*/ 	.short	0x010a
        /*086e*/ 	.byte	0x3f
	.zero		1


	//   ....[81]....
        /*0870*/ 	.word	0x00014ed0
        /*0874*/ 	.word	0x00000004
        /*0878*/ 	.word	0x00016860
        /*087c*/ 	.short	0x010a
        /*087e*/ 	.byte	0x3f
	.zero		1


	//   ....[82]....
        /*0880*/ 	.word	0x00014f20
        /*0884*/ 	.word	0x00000007
        /*0888*/ 	.word	0x00016820
        /*088c*/ 	.short	0x010a
        /*088e*/ 	.byte	0x3f
	.zero		1


	//   ....[83]....
        /*0890*/ 	.word	0x00015090
        /*0894*/ 	.word	0x00000006
        /*0898*/ 	.word	0x00000000
        /*089c*/ 	.short	0x010a
        /*089e*/ 	.byte	0x3f
	.zero		1


	//   ....[84]....
        /*08a0*/ 	.word	0x000150e0
        /*08a4*/ 	.word	0x00000003
        /*08a8*/ 	.word	0x00000000
        /*08ac*/ 	.short	0x010a
        /*08ae*/ 	.byte	0x3f
	.zero		1


	//   ....[85]....
        /*08b0*/ 	.word	0x00015130
        /*08b4*/ 	.word	0x00000000
        /*08b8*/ 	.word	0x00000000
        /*08bc*/ 	.short	0x010a
        /*08be*/ 	.byte	0x3f
	.zero		1


	//----- nvinfo : EIATTR_NUM_MBARRIERS
	.align		4
.L_1483:
        /*08c0*/ 	.byte	0x03, 0x38
        /*08c2*/ 	.short	0x0016


	//----- nvinfo : EIATTR_EXIT_INSTR_OFFSETS
	.align		4
        /*08c4*/ 	.byte	0x04, 0x1c
        /*08c6*/ 	.short	(.L_1485 - .L_1484)


	//   ....[0]....
.L_1484:
        /*08c8*/ 	.word	0x00013900


	//----- nvinfo : EIATTR_MAX_THREADS
	.align		4
.L_1485:
        /*08cc*/ 	.byte	0x04, 0x05
        /*08ce*/ 	.short	(.L_1487 - .L_1486)
.L_1486:
        /*08d0*/ 	.word	0x00000200
        /*08d4*/ 	.word	0x00000001
        /*08d8*/ 	.word	0x00000001


	//----- nvinfo : EIATTR_CRS_STACK_SIZE
	.align		4
.L_1487:
        /*08dc*/ 	.byte	0x04, 0x1e
        /*08de*/ 	.short	(.L_1489 - .L_1488)
.L_1488:
        /*08e0*/ 	.word	0x00000000


	//----- nvinfo : EIATTR_CBANK_PARAM_SIZE
	.align		4
.L_1489:
        /*08e4*/ 	.byte	0x03, 0x19
        /*08e6*/ 	.short	0x0a70


	//----- nvinfo : EIATTR_PARAM_CBANK
	.align		4
        /*08e8*/ 	.byte	0x04, 0x0a
        /*08ea*/ 	.short	(.L_1491 - .L_1490)
	.align		4
.L_1490:
        /*08ec*/ 	.word	index@(.nv.constant0._ZN7cutlass13device_kernelIN5flash11enable_sm90INS1_16FlashAttnFwdSm90INS1_25CollectiveMainloopFwdSm90ILi2EN4cute5tupleIJNS5_1CILi1EEES8_S8_EEENS6_IJNS7_ILi192EEENS7_ILi128EEENS7_ILi64EEEEEELi64ENS_10bfloat16_tEfNS_4arch4Sm90ELb0ELb1ELb1ELb0ELb0ELb0ELb0ELb1ELb1ELb1ELb1ELb0EEENS1_21CollectiveEpilogueFwdINS6_IJSA_SC_SB_EEES9_SE_SG_Li384ELb0ELb1ELb1ELb0EEENS1_19SingleTileSchedulerILb0ELb1ELb1ELi192EEEEEEEEEvNT_6ParamsE)
        /*08f0*/ 	.short	0x0210
        /*08f2*/ 	.short	0x0a70


	//----- nvinfo : EIATTR_SW_WAR
	.align		4
.L_1491:
        /*08f4*/ 	.byte	0x04, 0x36
        /*08f6*/ 	.short	(.L_1493 - .L_1492)
.L_1492:
        /*08f8*/ 	.word	0x00000008
.L_1493:


//--------------------- .nv.info._ZN7cutlass13device_kernelIN5flash11enable_sm90INS1_16FlashAttnFwdSm90INS1_25CollectiveMainloopFwdSm90ILi2EN4cute5tupleIJNS5_1CILi1EEES8_S8_EEENS6_IJNS7_ILi192EEENS7_ILi128EEENS7_ILi64EEEEEELi64ENS_10bfloat16_tEfNS_4arch4Sm90ELb0ELb1ELb1ELb1ELb0ELb0ELb0ELb1ELb1ELb1ELb1ELb0EEENS1_21CollectiveEpilogueFwdINS6_IJSA_SC_SB_EEES9_SE_SG_Li384ELb1ELb1ELb1ELb0EEENS1_36VarlenDynamicPersistentTileSchedulerILi192ELi128ELi384ELi128ELb1ELb1ELb1ELb1ELb0ELb1EEEEEEEEEvNT_6ParamsE --------------------------
	.section	.nv.info._ZN7cutlass13device_kernelIN5flash11enable_sm90INS1_16FlashAttnFwdSm90INS1_25CollectiveMainloopFwdSm90ILi2EN4cute5tupleIJNS5_1CILi1EEES8_S8_EEENS6_IJNS7_ILi192EEENS7_ILi128EEENS7_ILi64EEEEEELi64ENS_10bfloat16_tEfNS_4arch4Sm90ELb0ELb1ELb1ELb1ELb0ELb0ELb0ELb1ELb1ELb1ELb1ELb0EEENS1_21CollectiveEpilogueFwdINS6_IJSA_SC_SB_EEES9_SE_SG_Li384ELb1ELb1ELb1ELb0EEENS1_36VarlenDynamicPersistentTileSchedulerILi192ELi128ELi384ELi128ELb1ELb1ELb1ELb1ELb0ELb1EEEEEEEEEvNT_6ParamsE,"",@"SHT_CUDA_INFO"
	.sectionflags	@""
	.align	4


	//----- nvinfo : EIATTR_CUDA_API_VERSION
	.align		4
        /*0000*/ 	.byte	0x04, 0x37
        /*0002*/ 	.short	(.L_1495 - .L_1494)
.L_1494:
        /*0004*/ 	.word	0x00000082


	//----- nvinfo : EIATTR_KPARAM_INFO
	.align		4
.L_1495:
        /*0008*/ 	.byte	0x04, 0x17
        /*000a*/ 	.short	(.L_1497 - .L_1496)
.L_1496:
        /*000c*/ 	.word	0x00000000
        /*0010*/ 	.short	0x0000
        /*0012*/ 	.short	0x0070
        /*0014*/ 	.byte	0x00, 0xf0, 0x01, 0x2a


	//----- nvinfo : EIATTR_SPARSE_MMA_MASK
	.align		4
.L_1497:
        /*0018*/ 	.byte	0x03, 0x50
        /*001a*/ 	.short	0x0000


	//----- nvinfo : EIATTR_MAXREG_COUNT
	.align		4
        /*001c*/ 	.byte	0x03, 0x1b
        /*001e*/ 	.short	0x0080


	//----- nvinfo : EIATTR_NUM_BARRIERS
	.align		4
        /*0020*/ 	.byte	0x02, 0x4c
        /*0022*/ 	.byte	0x10
	.zero		1


	//----- nvinfo : EIATTR_EXTERNS
	.align		4
        /*0024*/ 	.byte	0x04, 0x0f
        /*0026*/ 	.short	(.L_1499 - .L_1498)


	//   ....[0]....
	.align		4
.L_1498:
        /*0028*/ 	.word	index@(__assertfail)


	//----- nvinfo : EIATTR_ANNOTATIONS
	.align		4
.L_1499:
        /*002c*/ 	.byte	0x04, 0x55
        /*002e*/ 	.short	(.L_1501 - .L_1500)


	//   ....[0]....
.L_1500:
        /* <DEDUP_REMOVED lines=29> */


	//----- nvinfo : EIATTR_MERCURY_ISA_VERSION
	.align		4
.L_1501:
        /*01e8*/ 	.byte	0x03, 0x5f
        /*01ea*/ 	.short	0x0101


	//----- nvinfo : EIATTR_UNUSED_LOAD_BYTE_OFFSET
	.align		4
        /*01ec*/ 	.byte	0x04, 0x44
        /*01ee*/ 	.short	(.L_1503 - .L_1502)


	//   ....[0]....
.L_1502:
        /*01f0*/ 	.word	0x00000a40
        /*01f4*/ 	.word	0x0000fff0


	//   ....[1]....
        /*01f8*/ 	.word	0x0000f400
        /*01fc*/ 	.word	0x0000fff0


	//----- nvinfo : EIATTR_INT_WARP_WIDE_INSTR_OFFSETS
	.align		4
.L_1503:
        /*0200*/ 	.byte	0x04, 0x31
        /*0202*/ 	.short	(.L_1505 - .L_1504)


	//   ....[0]....
.L_1504:
        /*0204*/ 	.word	0x00000130


	//   ....[1]....
        /*0208*/ 	.word	0x00000170


	//   ....[2]....
        /*020c*/ 	.word	0x000001e0


	//   ....[3]....
        /*0210*/ 	.word	0x00013500


	//   ....[4]....
        /*0214*/ 	.word	0x00013590


	//   ....[5]....
        /*0218*/ 	.word	0x000165e0


	//   ....[6]....
        /*021c*/ 	.word	0x00016670


	//----- nvinfo : EIATTR_COOP_GROUP_MASK_REGIDS
	.align		4
.L_1505:
        /*0220*/ 	.byte	0x04, 0x29
        /*0222*/ 	.short	(.L_1507 - .L_1506)


	//   ....[0]....
.L_1506:
        /*0224*/ 	.word	0xffffffff


	//   ....[1]....
        /*0228*/ 	.word	0xffffffff


	//   ....[2]....
        /*022c*/ 	.word	0xffffffff


	//   ....[3]....
        /*0230*/ 	.word	0xffffffff


	//   ....[4]....
        /*0234*/ 	.word	0xffffffff


	//   ....[5]....
        /*0238*/ 	.word	0xffffffff


	//   ....[6]....
        /*023c*/ 	.word	0xffffffff


	//   ....[7]....
        /*0240*/ 	.word	0xffffffff


	//   ....[8]....
        /*0244*/ 	.word	0xffffffff


	//   ....[9]....
        /*0248*/ 	.word	0xffffffff


	//   ....[10]....
        /*024c*/ 	.word	0xffffffff


	//   ....[11]....
        /*0250*/ 	.word	0xffffffff


	//   ....[12]....
        /*0254*/ 	.word	0xffffffff


	//   ....[13]....
        /*0258*/ 	.word	0xffffffff


	//   ....[14]....
        /*025c*/ 	.word	0xffffffff


	//   ....[15]....
        /*0260*/ 	.word	0xffffffff


	//   ....[16]....
        /*0264*/ 	.word	0xffffffff


	//   ....[17]....
        /*0268*/ 	.word	0xffffffff


	//   ....[18]....
        /*026c*/ 	.word	0xffffffff


	//   ....[19]....
        /*0270*/ 	.word	0xffffffff


	//   ....[20]....
        /*0274*/ 	.word	0xffffffff


	//   ....[21]....
        /*0278*/ 	.word	0xffffffff


	//   ....[22]....
        /*027c*/ 	.word	0xffffffff


	//   ....[23]....
        /*0280*/ 	.word	0xffffffff


	//   ....[24]....
        /*0284*/ 	.word	0xffffffff


	//   ....[25]....
        /*0288*/ 	.word	0xffffffff


	//   ....[26]....
        /*028c*/ 	.word	0xffffffff


	//   ....[27]....
        /*0290*/ 	.word	0xffffffff


	//   ....[28]....
        /*0294*/ 	.word	0xffffffff


	//   ....[29]....
        /*0298*/ 	.word	0xffffffff


	//   ....[30]....
        /*029c*/ 	.word	0xffffffff


	//   ....[31]....
        /*02a0*/ 	.word	0xffffffff


	//   ....[32]....
        /*02a4*/ 	.word	0xffffffff


	//   ....[33]....
        /*02a8*/ 	.word	0xffffffff


	//   ....[34]....
        /*02ac*/ 	.word	0xffffffff


	//   ....[35]....
        /*02b0*/ 	.word	0xffffffff


	//   ....[36]....
        /*02b4*/ 	.word	0xffffffff


	//   ....[37]....
        /*02b8*/ 	.word	0xffffffff


	//   ....[38]....
        /*02bc*/ 	.word	0xffffffff


	//   ....[39]....
        /*02c0*/ 	.word	0xffffffff


	//   ....[40]....
        /*02c4*/ 	.word	0xffffffff


	//   ....[41]....
        /*02c8*/ 	.word	0xffffffff


	//   ....[42]....
        /*02cc*/ 	.word	0xffffffff


	//   ....[43]....
        /*02d0*/ 	.word	0xffffffff


	//   ....[44]....
        /*02d4*/ 	.word	0xffffffff


	//   ....[45]....
        /*02d8*/ 	.word	0xffffffff


	//   ....[46]....
        /*02dc*/ 	.word	0xffffffff


	//   ....[47]....
        /*02e0*/ 	.word	0xffffffff


	//   ....[48]....
        /*02e4*/ 	.word	0xffffffff


	//   ....[49]....
        /*02e8*/ 	.word	0xffffffff


	//   ....[50]....
        /*02ec*/ 	.word	0xffffffff


	//   ....[51]....
        /*02f0*/ 	.word	0xffffffff


	//   ....[52]....
        /*02f4*/ 	.word	0xffffffff


	//   ....[53]....
        /*02f8*/ 	.word	0xffffffff


	//   ....[54]....
        /*02fc*/ 	.word	0xffffffff


	//   ....[55]....
        /*0300*/ 	.word	0xffffffff


	//   ....[56]....
        /*0304*/ 	.word	0xffffffff


	//   ....[57]....
        /*0308*/ 	.word	0xffffffff


	//   ....[58]....
        /*030c*/ 	.word	0xffffffff


	//   ....[59]....
        /*0310*/ 	.word	0xffffffff


	//   ....[60]....
        /*0314*/ 	.word	0xffffffff


	//   ....[61]....
        /*0318*/ 	.word	0xffffffff


	//   ....[62]....
        /*031c*/ 	.word	0xffffffff


	//   ....[63]....
        /*0320*/ 	.word	0xffffffff


	//   ....[64]....
        /*0324*/ 	.word	0xffffffff


	//   ....[65]....
        /*0328*/ 	.word	0xffffffff


	//   ....[66]....
        /*032c*/ 	.word	0xffffffff


	//   ....[67]....
        /*0330*/ 	.word	0xffffffff


	//   ....[68]....
        /*0334*/ 	.word	0xffffffff


	//   ....[69]....
        /*0338*/ 	.word	0xffffffff


	//   ....[70]....
        /*033c*/ 	.word	0xffffffff


	//   ....[71]....
        /*0340*/ 	.word	0xffffffff


	//   ....[72]....
        /*0344*/ 	.word	0xffffffff


	//   ....[73]....
        /*0348*/ 	.word	0xffffffff


	//   ....[74]....
        /*034c*/ 	.word	0xffffffff


	//   ....[75]....
        /*0350*/ 	.word	0xffffffff


	//   ....[76]....
        /*0354*/ 	.word	0xffffffff


	//   ....[77]....
        /*0358*/ 	.word	0xffffffff


	//   ....[78]....
        /*035c*/ 	.word	0xffffffff


	//   ....[79]....
        /*0360*/ 	.word	0xffffffff


	//   ....[80]....
        /*0364*/ 	.word	0xffffffff


	//   ....[81]....
        /*0368*/ 	.word	0xffffffff


	//   ....[82]....
        /*036c*/ 	.word	0xffffffff


	//   ....[83]....
        /*0370*/ 	.word	0xffffffff


	//   ....[84]....
        /*0374*/ 	.word	0xffffffff


	//   ....[85]....
        /*0378*/ 	.word	0xffffffff


	//   ....[86]....
        /*037c*/ 	.word	0xffffffff


	//   ....[87]....
        /*0380*/ 	.word	0xffffffff


	//   ....[88]....
        /*0384*/ 	.word	0xffffffff


	//   ....[89]....
        /*0388*/ 	.word	0xffffffff


	//   ....[90]....
        /*038c*/ 	.word	0xffffffff


	//   ....[91]....
        /*0390*/ 	.word	0xffffffff


	//   ....[92]....
        /*0394*/ 	.word	0xffffffff


	//   ....[93]....
        /*0398*/ 	.word	0xffffffff


	//   ....[94]....
        /*039c*/ 	.word	0xffffffff


	//   ....[95]....
        /*03a0*/ 	.word	0xffffffff


	//   ....[96]....
        /*03a4*/ 	.word	0xffffffff


	//   ....[97]....
        /*03a8*/ 	.word	0xffffffff


	//   ....[98]....
        /*03ac*/ 	.word	0xffffffff


	//   ....[99]....
        /*03b0*/ 	.word	0xffffffff


	//   ....[100]....
        /*03b4*/ 	.word	0xffffffff


	//   ....[101]....
        /*03b8*/ 	.word	0xffffffff


	//   ....[102]....
        /*03bc*/ 	.word	0xffffffff


	//   ....[103]....
        /*03c0*/ 	.word	0xffffffff


	//   ....[104]....
        /*03c4*/ 	.word	0xffffffff


	//   ....[105]....
        /*03c8*/ 	.word	0xffffffff


	//   ....[106]....
        /*03cc*/ 	.word	0xffffffff


	//   ....[107]....
        /*03d0*/ 	.word	0xffffffff


	//   ....[108]....
        /*03d4*/ 	.word	0xffffffff


	//   ....[109]....
        /*03d8*/ 	.word	0xffffffff


	//   ....[110]....
        /*03dc*/ 	.word	0xffffffff


	//   ....[111]....
        /*03e0*/ 	.word	0xffffffff


	//   ....[112]....
        /*03e4*/ 	.word	0xffffffff


	//   ....[113]....
        /*03e8*/ 	.word	0xffffffff


	//   ....[114]....
        /*03ec*/ 	.word	0xffffffff


	//   ....[115]....
        /*03f0*/ 	.word	0xffffffff


	//   ....[116]....
        /*03f4*/ 	.word	0xffffffff


	//   ....[117]....
        /*03f8*/ 	.word	0xffffffff


	//   ....[118]....
        /*03fc*/ 	.word	0xffffffff


	//   ....[119]....
        /*0400*/ 	.word	0x0500000f


	//   ....[120]....
        /*0404*/ 	.word	0x0500000f


	//   ....[121]....
        /*0408*/ 	.word	0x0500000f


	//   ....[122]....
        /*040c*/ 	.word	0x0500000f


	//   ....[123]....
        /*0410*/ 	.word	0x0500000f


	//   ....[124]....
        /*0414*/ 	.word	0x0500000f


	//   ....[125]....
        /*0418*/ 	.word	0x0500000f


	//   ....[126]....
        /*041c*/ 	.word	0x0500000f


	//   ....[127]....
        /*0420*/ 	.word	0x0500000f


	//   ....[128]....
        /*0424*/ 	.word	0x0500000f


	//   ....[129]....
        /*0428*/ 	.word	0x0500000f


	//   ....[130]....
        /*042c*/ 	.word	0x0500000f


	//   ....[131]....
        /*0430*/ 	.word	0x0500000f


	//   ....[132]....
        /*0434*/ 	.word	0x0500000f


	//   ....[133]....
        /*0438*/ 	.word	0x0500000f


	//   ....[134]....
        /*043c*/ 	.word	0x0500000f


	//   ....[135]....
        /*0440*/ 	.word	0x0500000f


	//   ....[136]....
        /*0444*/ 	.word	0x0500000f


	//   ....[137]....
        /*0448*/ 	.word	0x0500000f


	//   ....[138]....
        /*044c*/ 	.word	0x0500000f


	//   ....[139]....
        /*0450*/ 	.word	0x0500000f


	//   ....[140]....
        /*0454*/ 	.word	0x0500000f


	//   ....[141]....
        /*0458*/ 	.word	0x0500000f


	//   ....[142]....
        /*045c*/ 	.word	0x0500000f


	//   ....[143]....
        /*0460*/ 	.word	0x0500000f


	//   ....[144]....
        /*0464*/ 	.word	0x0500000f


	//   ....[145]....
        /*0468*/ 	.word	0x0500000f


	//   ....[146]....
        /*046c*/ 	.word	0x0500000f


	//   ....[147]....
        /*0470*/ 	.word	0x0500000f


	//   ....[148]....
        /*0474*/ 	.word	0x0500000f


	//   ....[149]....
        /*0478*/ 	.word	0x0500000f


	//   ....[150]....
        /*047c*/ 	.word	0x0500000f


	//   ....[151]....
        /*0480*/ 	.word	0x0500000f


	//   ....[152]....
        /*0484*/ 	.word	0x0500000f


	//   ....[153]....
        /*0488*/ 	.word	0x0500000f


	//   ....[154]....
        /*048c*/ 	.word	0x0500000f


	//   ....[155]....
        /*0490*/ 	.word	0x0500000f


	//   ....[156]....
        /*0494*/ 	.word	0x0500000f


	//   ....[157]....
        /*0498*/ 	.word	0x0500000f


	//   ....[158]....
        /*049c*/ 	.word	0x0500000f


	//   ....[159]....
        /*04a0*/ 	.word	0x0500000f


	//   ....[160]....
        /*04a4*/ 	.word	0x0500000f


	//   ....[161]....
        /*04a8*/ 	.word	0x0500000f


	//   ....[162]....
        /*04ac*/ 	.word	0x0500000f


	//----- nvinfo : EIATTR_COOP_GROUP_INSTR_OFFSETS
	.align		4
.L_1507:
        /*04b0*/ 	.byte	0x04, 0x28
        /*04b2*/ 	.short	(.L_1509 - .L_1508)


	//   ....[0]....
.L_1508:
        /*04b4*/ 	.word	0x00000070


	//   ....[1]....
        /*04b8*/ 	.word	0x00000140


	//   ....[2]....
        /*04bc*/ 	.word	0x00000190


	//   ....[3]....
        /*04c0*/ 	.word	0x000003c0


	//   ....[4]....
        /*04c4*/ 	.word	0x00000520


	//   ....[5]....
        /*04c8*/ 	.word	0x00000640


	//   ....[6]....
        /*04cc*/ 	.word	0x000007a0


	//   ....[7]....
        /*04d0*/ 	.word	0x00001d00


	//   ....[8]....
        /*04d4*/ 	.word	0x00002710


	//   ....[9]....
        /*04d8*/ 	.word	0x00003250


	//   ....[10]....
        /*04dc*/ 	.word	0x000041a0


	//   ....[11]....
        /*04e0*/ 	.word	0x00004260


	//   ....[12]....
        /*04e4*/ 	.word	0x00004aa0


	//   ....[13]....
        /*04e8*/ 	.word	0x00004af0


	//   ....[14]....
        /*04ec*/ 	.word	0x00006830


	//   ....[15]....
        /*04f0*/ 	.word	0x00006a80


	//   ....[16]....
        /*04f4*/ 	.word	0x00007660


	//   ....[17]....
        /*04f8*/ 	.word	0x00007710


	//   ....[18]....
        /*04fc*/ 	.word	0x00007fc0


	//   ....[19]....
        /*0500*/ 	.word	0x00008050


	//   ....[20]....
        /*0504*/ 	.word	0x00009eb0


	//   ....[21]....
        /*0508*/ 	.word	0x00009f30


	//   ....[22]....
        /*050c*/ 	.word	0x0000a620


	//   ....[23]....
        /*0510*/ 	.word	0x0000a680


	//   ....[24]....
        /*0514*/ 	.word	0x0000c5a0


	//   ....[25]....
        /*0518*/ 	.word	0x0000c860


	//   ....[26]....
        /*051c*/ 	.word	0x0000d380


	//   ....[27]....
        /*0520*/ 	.word	0x0000d3a0


	//   ....[28]....
        /*0524*/ 	.word	0x0000dda0


	//   ....[29]....
        /*0528*/ 	.word	0x0000de90


	//   ....[30]....
        /*052c*/ 	.word	0x0000ecc0


	//   ....[31]....
        /*0530*/ 	.word	0x0000ed00


	//   ....[32]....
        /*0534*/ 	.word	0x0000edf0


	//   ....[33]....
        /*0538*/ 	.word	0x0000ee00


	//   ....[34]....
        /*053c*/ 	.word	0x0000fca0


	//   ....[35]....
        /*0540*/ 	.word	0x0000fcb0


	//   ....[36]....
        /*0544*/ 	.word	0x0000fcc0


	//   ....[37]....
        /*0548*/ 	.word	0x0000fd00


	//   ....[38]....
        /*054c*/ 	.word	0x000102b0


	//   ....[39]....
        /*0550*/ 	.word	0x000102f0


	//   ....[40]....
        /*0554*/ 	.word	0x00010310


	//   ....[41]....
        /*0558*/ 	.word	0x00010350


	//   ....[42]....
        /*055c*/ 	.word	0x00010370


	//   ....[43]....
        /*0560*/ 	.word	0x00010380


	//   ....[44]....
        /*0564*/ 	.word	0x000103a0


	//   ....[45]....
        /*0568*/ 	.word	0x000103c0


	//   ....[46]....
        /*056c*/ 	.word	0x000107e0


	//   ....[47]....
        /*0570*/ 	.word	0x00010810


	//   ....[48]....
        /*0574*/ 	.word	0x00010a60


	//   ....[49]....
        /*0578*/ 	.word	0x00010a70


	//   ....[50]....
        /*057c*/ 	.word	0x000115a0


	//   ....[51]....
        /*0580*/ 	.word	0x000115d0


	//   ....[52]....
        /*0584*/ 	.word	0x00011610


	//   ....[53]....
        /*0588*/ 	.word	0x00011640


	//   ....[54]....
        /*058c*/ 	.word	0x00011650


	//   ....[55]....
        /*0590*/ 	.word	0x00011660


	//   ....[56]....
        /*0594*/ 	.word	0x00011670


	//   ....[57]....
        /*0598*/ 	.word	0x00011690


	//   ....[58]....
        /*059c*/ 	.word	0x00011800


	//   ....[59]....
        /*05a0*/ 	.word	0x00011a20


	//   ....[60]....
        /*05a4*/ 	.word	0x00011a50


	//   ....[61]....
        /*05a8*/ 	.word	0x00011a80


	//   ....[62]....
        /*05ac*/ 	.word	0x00011ab0


	//   ....[63]....
        /*05b0*/ 	.word	0x00011ae0


	//   ....[64]....
        /*05b4*/ 	.word	0x00011b10


	//   ....[65]....
        /*05b8*/ 	.word	0x00011ca0


	//   ....[66]....
        /*05bc*/ 	.word	0x00011cd0


	//   ....[67]....
        /*05c0*/ 	.word	0x00011d00


	//   ....[68]....
        /*05c4*/ 	.word	0x00011d30


	//   ....[69]....
        /*05c8*/ 	.word	0x00011d60


	//   ....[70]....
        /*05cc*/ 	.word	0x00011d90


	//   ....[71]....
        /*05d0*/ 	.word	0x00011e20


	//   ....[72]....
        /*05d4*/ 	.word	0x00011e50


	//   ....[73]....
        /*05d8*/ 	.word	0x00011e60


	//   ....[74]....
        /*05dc*/ 	.word	0x00011ea0


	//   ....[75]....
        /*05e0*/ 	.word	0x00013a80


	//   ....[76]....
        /*05e4*/ 	.word	0x00014620


	//   ....[77]....
        /*05e8*/ 	.word	0x00014640


	//   ....[78]....
        /*05ec*/ 	.word	0x000146e0


	//   ....[79]....
        /*05f0*/ 	.word	0x000146f0


	//   ....[80]....
        /*05f4*/ 	.word	0x00014760


	//   ....[81]....
        /*05f8*/ 	.word	0x00014770


	//   ....[82]....
        /*05fc*/ 	.word	0x000147e0


	//   ....[83]....
        /*0600*/ 	.word	0x000147f0


	//   ....[84]....
        /*0604*/ 	.word	0x00014860


	//   ....[85]....
        /*0608*/ 	.word	0x00014870


	//   ....[86]....
        /*060c*/ 	.word	0x000148e0


	//   ....[87]....
        /*0610*/ 	.word	0x000148f0


	//   ....[88]....
        /*0614*/ 	.word	0x00014960


	//   ....[89]....
        /*0618*/ 	.word	0x00014970


	//   ....[90]....
        /*061c*/ 	.word	0x00014980


	//   ....[91]....
        /*0620*/ 	.word	0x000149c0


	//   ....[92]....
        /*0624*/ 	.word	0x000149e0


	//   ....[93]....
        /*0628*/ 	.word	0x00014a30


	//   ....[94]....
        /*062c*/ 	.word	0x00014af0


	//   ....[95]....
        /*0630*/ 	.word	0x00014b00


	//   ....[96]....
        /*0634*/ 	.word	0x00014b70


	//   ....[97]....
        /*0638*/ 	.word	0x00014b80


	//   ....[98]....
        /*063c*/ 	.word	0x00014bc0


	//   ....[99]....
        /*0640*/ 	.word	0x00014be0


	//   ....[100]....
        /*0644*/ 	.word	0x00016ba0


	//   ....[101]....
        /*0648*/ 	.word	0x00016bb0


	//   ....[102]....
        /*064c*/ 	.word	0x00016c00


	//   ....[103]....
        /*0650*/ 	.word	0x00016c40


	//   ....[104]....
        /*0654*/ 	.word	0x00016c70


	//   ....[105]....
        /*0658*/ 	.word	0x00016ca0


	//   ....[106]....
        /*065c*/ 	.word	0x00016cd0


	//   ....[107]....
        /*0660*/ 	.word	0x00016d00


	//   ....[108]....
        /*0664*/ 	.word	0x00016ea0


	//   ....[109]....
        /*0668*/ 	.word	0x00016ed0


	//   ....[110]....
        /*066c*/ 	.word	0x00016f00


	//   ....[111]....
        /*0670*/ 	.word	0x00016f30


	//   ....[112]....
        /*0674*/ 	.word	0x00016f60


	//   ....[113]....
        /*0678*/ 	.word	0x00016f90


	//   ....[114]....
        /*067c*/ 	.word	0x00017050


	//   ....[115]....
        /*0680*/ 	.word	0x00017070


	//   ....[116]....
        /*0684*/ 	.word	0x00017090


	//   ....[117]....
        /*0688*/ 	.word	0x000170f0


	//   ....[118]....
        /*068c*/ 	.word	0x00017b10


	//   ....[119]....
        /*0690*/ 	.word	0x00018170


	//   ....[120]....
        /*0694*/ 	.word	0x00018350


	//   ....[121]....
        /*0698*/ 	.word	0x000183a0


	//   ....[122]....
        /*069c*/ 	.word	0x00018400


	//   ....[123]....
        /*06a0*/ 	.word	0x000184d0


	//   ....[124]....
        /*06a4*/ 	.word	0x00018530


	//   ....[125]....
        /*06a8*/ 	.word	0x00018610


	//   ....[126]....
        /*06ac*/ 	.word	0x00018670


	//   ....[127]....
        /*06b0*/ 	.word	0x00018750


	//   ....[128]....
        /*06b4*/ 	.word	0x000187b0


	//   ....[129]....
        /*06b8*/ 	.word	0x00018890


	//   ....[130]....
        /*06bc*/ 	.word	0x000188f0


	//   ....[131]....
        /*06c0*/ 	.word	0x000189d0


	//   ....[132]....
        /*06c4*/ 	.word	0x00018a30


	//   ....[133]....
        /*06c8*/ 	.word	0x00018b10


	//   ....[134]....
        /*06cc*/ 	.word	0x00018b70


	//   ....[135]....
        /*06d0*/ 	.word	0x00018c60


	//   ....[136]....
        /*06d4*/ 	.word	0x00018cd0


	//   ....[137]....
        /*06d8*/ 	.word	0x00018da0


	//   ....[138]....
        /*06dc*/ 	.word	0x00018e00


	//   ....[139]....
        /*06e0*/ 	.word	0x00018ef0


	//   ....[140]....
        /*06e4*/ 	.word	0x00018f50


	//   ....[141]....
        /*06e8*/ 	.word	0x00019020


	//   ....[142]....
        /*06ec*/ 	.word	0x00019080


	//   ....[143]....
        /*06f0*/ 	.word	0x00019140


	//   ....[144]....
        /*06f4*/ 	.word	0x00019460


	//   ....[145]....
        /*06f8*/ 	.word	0x00019500


	//   ....[146]....
        /*06fc*/ 	.word	0x00019670


	//   ....[147]....
        /*0700*/ 	.word	0x000196e0


	//   ....[148]....
        /*0704*/ 	.word	0x00019750


	//   ....[149]....
        /*0708*/ 	.word	0x000197c0


	//   ....[150]....
        /*070c*/ 	.word	0x00019830


	//   ....[151]....
        /*0710*/ 	.word	0x000198b0


	//   ....[152]....
        /*0714*/ 	.word	0x00019930


	//   ....[153]....
        /*0718*/ 	.word	0x000199c0


	//   ....[154]....
        /*071c*/ 	.word	0x00019a30


	//   ....[155]....
        /*0720*/ 	.word	0x00019aa0


	//   ....[156]....
        /*0724*/ 	.word	0x00019b10


	//   ....[157]....
        /*0728*/ 	.word	0x00019b90


	//   ....[158]....
        /*072c*/ 	.word	0x00019c00


	//   ....[159]....
        /*0730*/ 	.word	0x00019c90


	//   ....[160]....
        /*0734*/ 	.word	0x00019cf0


	//   ....[161]....
        /*0738*/ 	.word	0x00019d80


	//   ....[162]....
        /*073c*/ 	.word	0x00019eb0


	//----- nvinfo : EIATTR_REG_RECONFIG
	.align		4
.L_1509:
        /*0740*/ 	.byte	0x01, 0x54
	.zero		2


	//----- nvinfo : EIATTR_SYSCALL_OFFSETS
	.align		4
        /*0744*/ 	.byte	0x04, 0x46
        /*0746*/ 	.short	(.L_1511 - .L_1510)


	//   ....[0]....
.L_1510:
        /*0748*/ 	.word	0x00001eb0


	//   ....[1]....
        /*074c*/ 	.word	0x000136f0


	//   ....[2]....
        /*0750*/ 	.word	0x00013840


	//   ....[3]....
        /*0754*/ 	.word	0x00013930


	//   ....[4]....
        /*0758*/ 	.word	0x00014130


	//----- nvinfo : EIATTR_MBARRIER_INSTR_OFFSETS
	.align		4
.L_1511:
        /*075c*/ 	.byte	0x04, 0x39
        /*075e*/ 	.short	(.L_1513 - .L_1512)


	//   ....[0]....
.L_1512:
        /*0760*/ 	.word	0x00000270
        /*0764*/ 	.word	0x000000ff
        /*0768*/ 	.word	0x00016800
        /*076c*/ 	.short	0x0100
        /*076e*/ 	.byte	0x08
	.zero		1


	//   ....[1]....
        /*0770*/ 	.word	0x00000280
        /*0774*/ 	.word	0x000000ff
        /*0778*/ 	.word	0x00016820
        /*077c*/ 	.short	0x0100
        /*077e*/ 	.byte	0x08
	.zero		1


	//   ....[2]....
        /*0780*/ 	.word	0x00000370
        /*0784*/ 	.word	0x000000ff
        /*0788*/ 	.word	0x00016830
        /*078c*/ 	.short	0x0100
        /*078e*/ 	.byte	0x08
	.zero		1


	//   ....[3]....
        /*0790*/ 	.word	0x00000380
        /*0794*/ 	.word	0x000000ff
        /*0798*/ 	.word	0x00016840
        /*079c*/ 	.short	0x0100
        /*079e*/ 	.byte	0x08
	.zero		1


	//   ....[4]....
        /*07a0*/ 	.word	0x00000390
        /*07a4*/ 	.word	0x000000ff
        /*07a8*/ 	.word	0x00016838
        /*07ac*/ 	.short	0x0100
        /*07ae*/ 	.byte	0x08
	.zero		1


	//   ....[5]....
        /*07b0*/ 	.word	0x000003a0
        /*07b4*/ 	.word	0x000000ff
        /*07b8*/ 	.word	0x00016848
        /*07bc*/ 	.short	0x0100
        /*07be*/ 	.byte	0x08
	.zero		1


	//   ....[6]....
        /*07c0*/ 	.word	0x000004d0
        /*07c4*/ 	.word	0x000000ff
        /*07c8*/ 	.word	0x00016850
        /*07cc*/ 	.short	0x0100
        /*07ce*/ 	.byte	0x08
	.zero		1


	//   ....[7]....
        /*07d0*/ 	.word	0x000004e0
        /*07d4*/ 	.word	0x000000ff
        /*07d8*/ 	.word	0x00016860
        /*07dc*/ 	.short	0x0100
        /*07de*/ 	.byte	0x08
	.zero		1


	//   ....[8]....
        /*07e0*/ 	.word	0x000004f0
        /*07e4*/ 	.word	0x000000ff
        /*07e8*/ 	.word	0x00016858
        /*07ec*/ 	.short	0x0100
        /*07ee*/ 	.byte	0x08
	.zero		1


	//   ....[9]....
        /*07f0*/ 	.word	0x00000500
        /*07f4*/ 	.word	0x000000ff
        /*07f8*/ 	.word	0x00016868
        /*07fc*/ 	.short	0x0100
        /*07fe*/ 	.byte	0x08
	.zero		1


	//   ....[10]....
        /*0800*/ 	.word	0x000005f0
        /*0804*/ 	.word	0x000000ff
        /*0808*/ 	.word	0x00016870
        /*080c*/ 	.short	0x0100
        /*080e*/ 	.byte	0x06
	.zero		1


	//   ....[11]....
        /*0810*/ 	.word	0x00000600
        /*0814*/ 	.word	0x000000ff
        /*0818*/ 	.word	0x00016880
        /*081c*/ 	.short	0x0100
        /*081e*/ 	.byte	0x06
	.zero		1


	//   ....[12]....
        /*0820*/ 	.word	0x00000610
        /*0824*/ 	.word	0x000000ff
        /*0828*/ 	.word	0x00016878
        /*082c*/ 	.short	0x0100
        /*082e*/ 	.byte	0x06
	.zero		1


	//   ....[13]....
        /*0830*/ 	.word	0x00000620
        /*0834*/ 	.word	0x000000ff
        /*0838*/ 	.word	0x00016888
        /*083c*/ 	.short	0x0100
        /*083e*/ 	.byte	0x06
	.zero		1


	//   ....[14]....
        /*0840*/ 	.word	0x00000750
        /*0844*/ 	.word	0x000000ff
        /*0848*/ 	.word	0x00016890
        /*084c*/ 	.short	0x0100
        /*084e*/ 	.byte	0x08
	.zero		1


	//   ....[15]....
        /*0850*/ 	.word	0x00000760
        /*0854*/ 	.word	0x000000ff
        /*0858*/ 	.word	0x000168a0
        /*085c*/ 	.short	0x0100
        /*085e*/ 	.byte	0x08
	.zero		1


	//   ....[16]....
        /*0860*/ 	.word	0x00000770
        /*0864*/ 	.word	0x000000ff
        /*0868*/ 	.word	0x00016898
        /*086c*/ 	.short	0x0100
        /*086e*/ 	.byte	0x08
	.zero		1


	//   ....[17]....
        /*0870*/ 	.word	0x00000780
        /*0874*/ 	.word	0x000000ff
        /*0878*/ 	.word	0x000168a8
        /*087c*/ 	.short	0x0100
        /*087e*/ 	.byte	0x08
	.zero		1


	//   ....[18]....
        /*0880*/ 	.word	0x000008b0
        /*0884*/ 	.word	0x000000ff
        /*0888*/ 	.word	0x000168b0
        /*088c*/ 	.short	0x0100
        /*088e*/ 	.byte	0x08
	.zero		1


	//   ....[19]....
        /*0890*/ 	.word	0x000008c0
        /*0894*/ 	.word	0x000000ff
        /*0898*/ 	.word	0x000168c0
        /*089c*/ 	.short	0x0100
        /*089e*/ 	.byte	0x08
	.zero		1


	//   ....[20]....
        /*08a0*/ 	.word	0x000008d0
        /*08a4*/ 	.word	0x000000ff
        /*08a8*/ 	.word	0x000168b8
        /*08ac*/ 	.short	0x0100
        /*08ae*/ 	.byte	0x08
	.zero		1


	//   ....[21]....
        /*08b0*/ 	.word	0x000008e0
        /*08b4*/ 	.word	0x000000ff
        /*08b8*/ 	.word	0x000168c8
        /*08bc*/ 	.short	0x0100
        /*08be*/ 	.byte	0x08
	.zero		1


	//   ....[22]....
        /*08c0*/ 	.word	0x00001f30
        /*08c4*/ 	.word	0x000000ff
        /*08c8*/ 	.word	0x00016800
        /*08cc*/ 	.short	0x010a
        /*08ce*/ 	.byte	0x2d
	.zero		1


	//   ....[23]....
        /*08d0*/ 	.word	0x00001fb0
        /*08d4*/ 	.word	0x0000005a
        /*08d8*/ 	.word	0x00016830
        /*08dc*/ 	.short	0x010a
        /*08de*/ 	.byte	0x3f
	.zero		1


	//   ....[24]....
        /*08e0*/ 	.word	0x00002010
        /*08e4*/ 	.word	0x0000005a
        /*08e8*/ 	.word	0x00016830
        /*08ec*/ 	.short	0x010a
        /*08ee*/ 	.byte	0x3f
	.zero		1


	//   ....[25]....
        /*08f0*/ 	.word	0x00002790
        /*08f4*/ 	.word	0x0000005a
        /*08f8*/ 	.word	0x00000000
        /*08fc*/ 	.short	0x0101
        /*08fe*/ 	.byte	0x3f
	.zero		1


	//   ....[26]....
        /*0900*/ 	.word	0x000059d0
        /*0904*/ 	.word	0x000000ff
        /*0908*/ 	.word	0x00016830
        /*090c*/ 	.short	0x010a
        /*090e*/ 	.byte	0x06
	.zero		1


	//   ....[27]....
        /*0910*/ 	.word	0x00005a10
        /*0914*/ 	.word	0x000000ff
        /*0918*/ 	.word	0x00016830
        /*091c*/ 	.short	0x010a
        /*091e*/ 	.byte	0x06
	.zero		1


	//   ....[28]....
        /*0920*/ 	.word	0x00005c10
        /*0924*/ 	.word	0x000000ff
        /*0928*/ 	.word	0x00016850
        /*092c*/ 	.short	0x010a
        /*092e*/ 	.byte	0x06
	.zero		1


	//   ....[29]....
        /*0930*/ 	.word	0x00005c50
        /*0934*/ 	.word	0x000000ff
        /*0938*/ 	.word	0x00016850
        /*093c*/ 	.short	0x010a
        /*093e*/ 	.byte	0x06
	.zero		1


	//   ....[30]....
        /*0940*/ 	.word	0x00006880
        /*0944*/ 	.word	0x00000021
        /*0948*/ 	.word	0x00000000
        /*094c*/ 	.short	0x0101
        /*094e*/ 	.byte	0x3f
	.zero		1


	//   ....[31]....
        /*0950*/ 	.word	0x00008440
        /*0954*/ 	.word	0x00000003
        /*0958*/ 	.word	0x00000000
        /*095c*/ 	.short	0x0101
        /*095e*/ 	.byte	0x3f
	.zero		1


	//   ....[32]....
        /*0960*/ 	.word	0x00009240
        /*0964*/ 	.word	0x000000ff
        /*0968*/ 	.word	0x00016830
        /*096c*/ 	.short	0x010a
        /*096e*/ 	.byte	0x06
	.zero		1


	//   ....[33]....
        /*0970*/ 	.word	0x00009280
        /*0974*/ 	.word	0x000000ff
        /*0978*/ 	.word	0x00016830
        /*097c*/ 	.short	0x010a
        /*097e*/ 	.byte	0x06
	.zero		1


	//   ....[34]....
        /*0980*/ 	.word	0x00009480
        /*0984*/ 	.word	0x000000ff
        /*0988*/ 	.word	0x00016850
        /*098c*/ 	.short	0x010a
        /*098e*/ 	.byte	0x06
	.zero		1


	//   ....[35]....
        /*0990*/ 	.word	0x000094c0
        /*0994*/ 	.word	0x000000ff
        /*0998*/ 	.word	0x00016850
        /*099c*/ 	.short	0x010a
        /*099e*/ 	.byte	0x06
	.zero		1


	//   ....[36]....
        /*09a0*/ 	.word	0x0000ab60
        /*09a4*/ 	.word	0x00000015
        /*09a8*/ 	.word	0x00000000
        /*09ac*/ 	.short	0x0101
        /*09ae*/ 	.byte	0x3f
	.zero		1


	//   ....[37]....
        /*09b0*/ 	.word	0x0000ad10
        /*09b4*/ 	.word	0x0000001f
        /*09b8*/ 	.word	0x00000000
        /*09bc*/ 	.short	0x0101
        /*09be*/ 	.byte	0x3f
	.zero		1


	//   ....[38]....
        /*09c0*/ 	.word	0x0000b770
        /*09c4*/ 	.word	0x000000ff
        /*09c8*/ 	.word	0x00016830
        /*09cc*/ 	.short	0x010a
        /*09ce*/ 	.byte	0x06
	.zero		1


	//   ....[39]....
        /*09d0*/ 	.word	0x0000b7b0
        /*09d4*/ 	.word	0x000000ff
        /*09d8*/ 	.word	0x00016830
        /*09dc*/ 	.short	0x010a
        /*09de*/ 	.byte	0x06
	.zero		1


	//   ....[40]....
        /*09e0*/ 	.word	0x0000b9b0
        /*09e4*/ 	.word	0x000000ff
        /*09e8*/ 	.word	0x00016850
        /*09ec*/ 	.short	0x010a
        /*09ee*/ 	.byte	0x06
	.zero		1


	//   ....[41]....
        /*09f0*/ 	.word	0x0000b9f0
        /*09f4*/ 	.word	0x000000ff
        /*09f8*/ 	.word	0x00016850
        /*09fc*/ 	.short	0x010a
        /*09fe*/ 	.byte	0x06
	.zero		1


	//   ....[42]....
        /*0a00*/ 	.word	0x0000c640
        /*0a04*/ 	.word	0x0000004b
        /*0a08*/ 	.word	0x00000000
        /*0a0c*/ 	.short	0x0101
        /*0a0e*/ 	.byte	0x3f
	.zero		1


	//   ....[43]....
        /*0a10*/ 	.word	0x0000e210
        /*0a14*/ 	.word	0x00000003
        /*0a18*/ 	.word	0x00000000
        /*0a1c*/ 	.short	0x0101
        /*0a1e*/ 	.byte	0x3f
	.zero		1


	//   ....[44]....
        /*0a20*/ 	.word	0x0000ec30
        /*0a24*/ 	.word	0x000000ff
        /*0a28*/ 	.word	0x00016850
        /*0a2c*/ 	.short	0x010a
        /*0a2e*/ 	.byte	0x05
	.zero		1


	//   ....[45]....
        /*0a30*/ 	.word	0x0000ec70
        /*0a34*/ 	.word	0x000000ff
        /*0a38*/ 	.word	0x00016850
        /*0a3c*/ 	.short	0x010a
        /*0a3e*/ 	.byte	0x05
	.zero		1


	//   ....[46]....
        /*0a40*/ 	.word	0x0000f1a0
        /*0a44*/ 	.word	0x00000006
        /*0a48*/ 	.word	0x00000000
        /*0a4c*/ 	.short	0x0101
        /*0a4e*/ 	.byte	0x3f
	.zero		1


	//   ....[47]....
        /*0a50*/ 	.word	0x00010170
        /*0a54*/ 	.word	0x00000000
        /*0a58*/ 	.word	0x00000000
        /*0a5c*/ 	.short	0x0101
        /*0a5e*/ 	.byte	0x3f
	.zero		1


	//   ....[48]....
        /*0a60*/ 	.word	0x00010800
        /*0a64*/ 	.word	0x00000006
        /*0a68*/ 	.word	0x00000000
        /*0a6c*/ 	.short	0x0101
        /*0a6e*/ 	.byte	0x3f
	.zero		1


	//   ....[49]....
        /*0a70*/ 	.word	0x00013ca0
        /*0a74*/ 	.word	0x00000000
        /*0a78*/ 	.word	0x00016840
        /*0a7c*/ 	.short	0x010a
        /*0a7e*/ 	.byte	0x3f
	.zero		1


	//   ....[50]....
        /*0a80*/ 	.word	0x00014c90
        /*0a84*/ 	.word	0x00000011
        /*0a88*/ 	.word	0x00016800
        /*0a8c*/ 	.short	0x0107
        /*0a8e*/ 	.byte	0x3f
	.zero		1


	//   ....[51]....
        /*0a90*/ 	.word	0x00014d80
        /*0a94*/ 	.word	0x00000011
        /*0a98*/ 	.word	0x00016800
        /*0a9c*/ 	.short	0x0101
        /*0a9e*/ 	.byte	0x3f
	.zero		1


	//   ....[52]....
        /*0aa0*/ 	.word	0x00014da0
        /*0aa4*/ 	.word	0x00000011
        /*0aa8*/ 	.word	0x00016820
        /*0aac*/ 	.short	0x010a
        /*0aae*/ 	.byte	0x3f
	.zero		1


	//   ....[53]....
        /*0ab0*/ 	.word	0x00015180
        /*0ab4*/ 	.word	0x00000002
        /*0ab8*/ 	.word	0x00016840
        /*0abc*/ 	.short	0x010a
        /*0abe*/ 	.byte	0x3f
	.zero		1


	//   ....[54]....
        /*0ac0*/ 	.word	0x00015400
        /*0ac4*/ 	.word	0x00000003
        /*0ac8*/ 	.word	0x00000060
        /*0acc*/ 	.short	0x010a
        /*0ace*/ 	.byte	0x3f
	.zero		1


	//   ....[55]....
        /*0ad0*/ 	.word	0x00015940
        /*0ad4*/ 	.word	0x00000002
        /*0ad8*/ 	.word	0x00016840
        /*0adc*/ 	.short	0x010a
        /*0ade*/ 	.byte	0x3f
	.zero		1


	//   ....[56]....
        /*0ae0*/ 	.word	0x00015bc0
        /*0ae4*/ 	.word	0x0000000a
        /*0ae8*/ 	.word	0x00000060
        /*0aec*/ 	.short	0x010a
        /*0aee*/ 	.byte	0x3f
	.zero		1


	//   ....[57]....
        /*0af0*/ 	.word	0x00016050
        /*0af4*/ 	.word	0x00000002
        /*0af8*/ 	.word	0x00016840
        /*0afc*/ 	.short	0x010a
        /*0afe*/ 	.byte	0x3f
	.zero		1


	//   ....[58]....
        /*0b00*/ 	.word	0x000162e0
        /*0b04*/ 	.word	0x00000007
        /*0b08*/ 	.word	0x00000060
        /*0b0c*/ 	.short	0x010a
        /*0b0e*/ 	.byte	0x3f
	.zero		1


	//   ....[59]....
        /*0b10*/ 	.word	0x00016720
        /*0b14*/ 	.word	0x00000003
        /*0b18*/ 	.word	0x00016860
        /*0b1c*/ 	.short	0x010a
        /*0b1e*/ 	.byte	0x3f
	.zero		1


	//   ....[60]....
        /*0b20*/ 	.word	0x00017a90
        /*0b24*/ 	.word	0x00000009
        /*0b28*/ 	.word	0x00016820
        /*0b2c*/ 	.short	0x010a
        /*0b2e*/ 	.byte	0x3f
	.zero		1


	//   ....[61]....
        /*0b30*/ 	.word	0x00017c30
        /*0b34*/ 	.word	0x00000007
        /*0b38*/ 	.word	0x00000000
        /*0b3c*/ 	.short	0x010a
        /*0b3e*/ 	.byte	0x3f
	.zero		1


	//   ....[62]....
        /*0b40*/ 	.word	0x00017ca0
        /*0b44*/ 	.word	0x00000003
        /*0b48*/ 	.word	0x00000000
        /*0b4c*/ 	.short	0x010a
        /*0b4e*/ 	.byte	0x3f
	.zero		1


	//   ....[63]....
        /*0b50*/ 	.word	0x00017d00
        /*0b54*/ 	.word	0x00000005
        /*0b58*/ 	.word	0x00000000
        /*0b5c*/ 	.short	0x010a
        /*0b5e*/ 	.byte	0x3f
	.zero		1


	//   ....[64]....
        /*0b60*/ 	.word	0x00017d30
        /*0b64*/ 	.word	0x00000003
        /*0b68*/ 	.word	0x00000000
        /*0b6c*/ 	.short	0x010a
        /*0b6e*/ 	.byte	0x3f
	.zero		1


	//   ....[65]....
        /*0b70*/ 	.word	0x00017da0
        /*0b74*/ 	.word	0x00000003
        /*0b78*/ 	.word	0x00016800
        /*0b7c*/ 	.short	0x010a
        /*0b7e*/ 	.byte	0x3f
	.zero		1


	//   ....[66]....
        /*0b80*/ 	.word	0x00017df0
        /*0b84*/ 	.word	0x0000005a
        /*0b88*/ 	.word	0x00016830
        /*0b8c*/ 	.short	0x010a
        /*0b8e*/ 	.byte	0x3f
	.zero		1


	//   ....[67]....
        /*0b90*/ 	.word	0x00017e50
        /*0b94*/ 	.word	0x00000006
        /*0b98*/ 	.word	0x00016830
        /*0b9c*/ 	.short	0x010a
        /*0b9e*/ 	.byte	0x3f
	.zero		1


	//   ....[68]....
        /*0ba0*/ 	.word	0x00017eb0
        /*0ba4*/ 	.word	0x00000006
        /*0ba8*/ 	.word	0x00016850
        /*0bac*/ 	.short	0x010a
        /*0bae*/ 	.byte	0x3f
	.zero		1


	//   ....[69]....
        /*0bb0*/ 	.word	0x00017f10
        /*0bb4*/ 	.word	0x00000007
        /*0bb8*/ 	.word	0x00016830
        /*0bbc*/ 	.short	0x010a
        /*0bbe*/ 	.byte	0x3f
	.zero		1


	//   ....[70]....
        /*0bc0*/ 	.word	0x00017f70
        /*0bc4*/ 	.word	0x00000007
        /*0bc8*/ 	.word	0x00016850
        /*0bcc*/ 	.short	0x010a
        /*0bce*/ 	.byte	0x3f
	.zero		1


	//   ....[71]....
        /*0bd0*/ 	.word	0x00017fd0
        /*0bd4*/ 	.word	0x00000007
        /*0bd8*/ 	.word	0x00016830
        /*0bdc*/ 	.short	0x010a
        /*0bde*/ 	.byte	0x3f
	.zero		1


	//   ....[72]....
        /*0be0*/ 	.word	0x00018030
        /*0be4*/ 	.word	0x00000007
        /*0be8*/ 	.word	0x00016850
        /*0bec*/ 	.short	0x010a
        /*0bee*/ 	.byte	0x3f
	.zero		1


	//   ....[73]....
        /*0bf0*/ 	.word	0x00018090
        /*0bf4*/ 	.word	0x00000005
        /*0bf8*/ 	.word	0x00016850
        /*0bfc*/ 	.short	0x010a
        /*0bfe*/ 	.byte	0x3f
	.zero		1


	//   ....[74]....
        /*0c00*/ 	.word	0x00018230
        /*0c04*/ 	.word	0x00000000
        /*0c08*/ 	.word	0x00016840
        /*0c0c*/ 	.short	0x010a
        /*0c0e*/ 	.byte	0x3f
	.zero		1


	//   ....[75]....
        /*0c10*/ 	.word	0x00019180
        /*0c14*/ 	.word	0x00000011
        /*0c18*/ 	.word	0x00016820
        /*0c1c*/ 	.short	0x010a
        /*0c1e*/ 	.byte	0x3f
	.zero		1


	//   ....[76]....
        /*0c20*/ 	.word	0x000191d0
        /*0c24*/ 	.word	0x00000002
        /*0c28*/ 	.word	0x00016840
        /*0c2c*/ 	.short	0x010a
        /*0c2e*/ 	.byte	0x3f
	.zero		1


	//   ....[77]....
        /*0c30*/ 	.word	0x00019220
        /*0c34*/ 	.word	0x00000003
        /*0c38*/ 	.word	0x00000060
        /*0c3c*/ 	.short	0x010a
        /*0c3e*/ 	.byte	0x3f
	.zero		1


	//   ....[78]....
        /*0c40*/ 	.word	0x00019270
        /*0c44*/ 	.word	0x00000002
        /*0c48*/ 	.word	0x00016840
        /*0c4c*/ 	.short	0x010a
        /*0c4e*/ 	.byte	0x3f
	.zero		1


	//   ....[79]....
        /*0c50*/ 	.word	0x000192c0
        /*0c54*/ 	.word	0x0000000a
        /*0c58*/ 	.word	0x00000060
        /*0c5c*/ 	.short	0x010a
        /*0c5e*/ 	.byte	0x3f
	.zero		1


	//   ....[80]....
        /*0c60*/ 	.word	0x00019310
        /*0c64*/ 	.word	0x00000002
        /*0c68*/ 	.word	0x00016840
        /*0c6c*/ 	.short	0x010a
        /*0c6e*/ 	.byte	0x3f
	.zero		1


	//   ....[81]....
        /*0c70*/ 	.word	0x00019360
        /*0c74*/ 	.word	0x00000007
        /*0c78*/ 	.word	0x00000060
        /*0c7c*/ 	.short	0x010a
        /*0c7e*/ 	.byte	0x3f
	.zero		1


	//   ....[82]....
        /*0c80*/ 	.word	0x000193b0
        /*0c84*/ 	.word	0x00000003
        /*0c88*/ 	.word	0x00016860
        /*0c8c*/ 	.short	0x010a
        /*0c8e*/ 	.byte	0x3f
	.zero		1


	//   ....[83]....
        /*0c90*/ 	.word	0x00019dd0
        /*0c94*/ 	.word	0x00000009
        /*0c98*/ 	.word	0x00016820
        /*0c9c*/ 	.short	0x010a
        /*0c9e*/ 	.byte	0x3f
	.zero		1


	//   ....[84]....
        /*0ca0*/ 	.word	0x00019f70
        /*0ca4*/ 	.word	0x00000007
        /*0ca8*/ 	.word	0x00000000
        /*0cac*/ 	.short	0x010a
        /*0cae*/ 	.byte	0x3f
	.zero		1


	//   ....[85]....
        /*0cb0*/ 	.word	0x00019fc0
        /*0cb4*/ 	.word	0x00000003
        /*0cb8*/ 	.word	0x00000000
        /*0cbc*/ 	.short	0x010a
        /*0cbe*/ 	.byte	0x3f
	.zero		1


	//   ....[86]....
        /*0cc0*/ 	.word	0x0001a010
        /*0cc4*/ 	.word	0x00000005
        /*0cc8*/ 	.word	0x00000000
        /*0ccc*/ 	.short	0x010a
        /*0cce*/ 	.byte	0x3f
	.zero		1


	//----- nvinfo : EIATTR_NUM_MBARRIERS
	.align		4
.L_1513:
        /*0cd0*/ 	.byte	0x03, 0x38
        /*0cd2*/ 	.short	0x0016


	//----- nvinfo : EIATTR_EXIT_INSTR_OFFSETS
	.align		4
        /*0cd4*/ 	.byte	0x04, 0x1c
        /*0cd6*/ 	.short	(.L_1515 - .L_1514)


	//   ....[0]....
.L_1514:
        /*0cd8*/ 	.word	0x00000a80


	//   ....[1]....
        /*0cdc*/ 	.word	0x000117a0


	//   ....[2]....
        /*0ce0*/ 	.word	0x00017d80


	//----- nvinfo : EIATTR_MAX_THREADS
	.align		4
.L_1515:
        /*0ce4*/ 	.byte	0x04, 0x05
        /*0ce6*/ 	.short	(.L_1517 - .L_1516)
.L_1516:
        /*0ce8*/ 	.word	0x00000200
        /*0cec*/ 	.word	0x00000001
        /*0cf0*/ 	.word	0x00000001


	//----- nvinfo : EIATTR_CRS_STACK_SIZE
	.align		4
.L_1517:
        /*0cf4*/ 	.byte	0x04, 0x1e
        /*0cf6*/ 	.short	(.L_1519 - .L_1518)
.L_1518:
        /*0cf8*/ 	.word	0x00000000


	//----- nvinfo : EIATTR_CBANK_PARAM_SIZE
	.align		4
.L_1519:
        /*0cfc*/ 	.byte	0x03, 0x19
        /*0cfe*/ 	.short	0x0af0


	//----- nvinfo : EIATTR_PARAM_CBANK
	.align		4
        /*0d00*/ 	.byte	0x04, 0x0a
        /*0d02*/ 	.short	(.L_1521 - .L_1520)
	.align		4
.L_1520:
        /*0d04*/ 	.word	index@(.nv.constant0._ZN7cutlass13device_kernelIN5flash11enable_sm90INS1_16FlashAttnFwdSm90INS1_25CollectiveMainloopFwdSm90ILi2EN4cute5tupleIJNS5_1CILi1EEES8_S8_EEENS6_IJNS7_ILi192EEENS7_ILi128EEENS7_ILi64EEEEEELi64ENS_10bfloat16_tEfNS_4arch4Sm90ELb0ELb1ELb1ELb1ELb0ELb0ELb0ELb1ELb1ELb1ELb1ELb0EEENS1_21CollectiveEpilogueFwdINS6_IJSA_SC_SB_EEES9_SE_SG_Li384ELb1ELb1ELb1ELb0EEENS1_36VarlenDynamicPersistentTileSchedulerILi192ELi128ELi384ELi128ELb1ELb1ELb1ELb1ELb0ELb1EEEEEEEEEvNT_6ParamsE)
        /*0d08*/ 	.short	0x0210
        /*0d0a*/ 	.short	0x0af0


	//----- nvinfo : EIATTR_SW_WAR
	.align		4
.L_1521:
        /*0d0c*/ 	.byte	0x04, 0x36
        /*0d0e*/ 	.short	(.L_1523 - .L_1522)
.L_1522:
        /*0d10*/ 	.word	0x00000008
.L_1523:


//--------------------- .nv.info._ZN7cutlass13device_kernelIN5flash11enable_sm90INS1_16FlashAttnFwdSm90INS1_25CollectiveMainloopFwdSm90ILi2EN4cute5tupleIJNS5_1CILi1EEES8_S8_EEENS6_IJNS7_ILi192EEENS7_ILi128EEENS7_ILi64EEEEEELi64ENS_10bfloat16_tEfNS_4arch4Sm90ELb0ELb1ELb1ELb1ELb0ELb1ELb0ELb1ELb1ELb1ELb1ELb0EEENS1_21CollectiveEpilogueFwdINS6_IJSA_SC_SB_EEES9_SE_SG_Li384ELb1ELb1ELb1ELb0EEENS1_36VarlenDynamicPersistentTileSchedulerILi192ELi128ELi384ELi128ELb1ELb1ELb1ELb1ELb0ELb1EEEEEEEEEvNT_6ParamsE --------------------------
	.section	.nv.info._ZN7cutlass13device_kernelIN5flash11enable_sm90INS1_16FlashAttnFwdSm90INS1_25CollectiveMainloopFwdSm90ILi2EN4cute5tupleIJNS5_1CILi1EEES8_S8_EEENS6_IJNS7_ILi192EEENS7_ILi128EEENS7_ILi64EEEEEELi64ENS_10bfloat16_tEfNS_4arch4Sm90ELb0ELb1ELb1ELb1ELb0ELb1ELb0ELb1ELb1ELb1ELb1ELb0EEENS1_21CollectiveEpilogueFwdINS6_IJSA_SC_SB_EEES9_SE_SG_Li384ELb1ELb1ELb1ELb0EEENS1_36VarlenDynamicPersistentTileSchedulerILi192ELi128ELi384ELi128ELb1ELb1ELb1ELb1ELb0ELb1EEEEEEEEEvNT_6ParamsE,"",@"SHT_CUDA_INFO"
	.sectionflags	@""
	.align	4


	//----- nvinfo : EIATTR_CUDA_API_VERSION
	.align		4
        /*0000*/ 	.byte	0x04, 0x37
        /*0002*/ 	.short	(.L_1525 - .L_1524)
.L_1524:
        /*0004*/ 	.word	0x00000082


	//----- nvinfo : EIATTR_KPARAM_INFO
	.align		4
.L_1525:
        /*0008*/ 	.byte	0x04, 0x17
        /*000a*/ 	.short	(.L_1527 - .L_1526)
.L_1526:
        /*000c*/ 	.word	0x00000000
        /*0010*/ 	.short	0x0000
        /*0012*/ 	.short	0x0070
        /*0014*/ 	.byte	0x00, 0xf0, 0x01, 0x2a


	//----- nvinfo : EIATTR_SPARSE_MMA_MASK
	.align		4
.L_1527:
        /*0018*/ 	.byte	0x03, 0x50
        /*001a*/ 	.short	0x0000


	//----- nvinfo : EIATTR_MAXREG_COUNT
	.align		4
        /*001c*/ 	.byte	0x03, 0x1b
        /*001e*/ 	.short	0x0080


	//----- nvinfo : EIATTR_NUM_BARRIERS
	.align		4
        /*0020*/ 	.byte	0x02, 0x4c
        /*0022*/ 	.byte	0x10
	.zero		1


	//----- nvinfo : EIATTR_EXTERNS
	.align		4
        /*0024*/ 	.byte	0x04, 0x0f
        /*0026*/ 	.short	(.L_1529 - .L_1528)


	//   ....[0]....
	.align		4
.L_1528:
        /*0028*/ 	.word	index@(__assertfail)


	//----- nvinfo : EIATTR_ANNOTATIONS
	.align		4
.L_1529:
        /*002c*/ 	.byte	0x04, 0x55
        /*002e*/ 	.short	(.L_1531 - .L_1530)


	//   ....[0]....
.L_1530:
        /* <DEDUP_REMOVED lines=84> */


	//----- nvinfo : EIATTR_MERCURY_ISA_VERSION
	.align		4
.L_1531:
        /*0558*/ 	.byte	0x03, 0x5f
        /*055a*/ 	.short	0x0101


	//----- nvinfo : EIATTR_UNUSED_LOAD_BYTE_OFFSET
	.align		4
        /*055c*/ 	.byte	0x04, 0x44
        /*055e*/ 	.short	(.L_1533 - .L_1532)


	//   ....[0]....
.L_1532:
        /*0560*/ 	.word	0x00000ae0
        /*0564*/ 	.word	0x0000fff0


	//   ....[1]....
        /*0568*/ 	.word	0x00017930
        /*056c*/ 	.word	0x0000fff0


	//----- nvinfo : EIATTR_INT_WARP_WIDE_INSTR_OFFSETS
	.align		4
.L_1533:
        /*0570*/ 	.byte	0x04, 0x31
        /*0572*/ 	.short	(.L_1535 - .L_1534)


	//   ....[0]....
.L_1534:
        /*0574*/ 	.word	0x00000180


	//   ....[1]....
        /*0578*/ 	.word	0x00000220


	//   ....[2]....
        /*057c*/ 	.word	0x00000290


	//   ....[3]....
        /*0580*/ 	.word	0x0001cf60


	//   ....[4]....
        /*0584*/ 	.word	0x0001cff0


	//   ....[5]....
        /*0588*/ 	.word	0x00020050


	//   ....[6]....
        /*058c*/ 	.word	0x000200e0


	//----- nvinfo : EIATTR_COOP_GROUP_MASK_REGIDS
	.align		4
.L_1535:
        /*0590*/ 	.byte	0x04, 0x29
        /*0592*/ 	.short	(.L_1537 - .L_1536)


	//   ....[0]....
.L_1536:
        /*0594*/ 	.word	0xffffffff


	//   ....[1]....
        /*0598*/ 	.word	0xffffffff


	//   ....[2]....
        /*059c*/ 	.word	0xffffffff


	//   ....[3]....
        /*05a0*/ 	.word	0xffffffff


	//   ....[4]....
        /*05a4*/ 	.word	0xffffffff


	//   ....[5]....
        /*05a8*/ 	.word	0xffffffff


	//   ....[6]....
        /*05ac*/ 	.word	0xffffffff


	//   ....[7]....
        /*05b0*/ 	.word	0xffffffff


	//   ....[8]....
        /*05b4*/ 	.word	0xffffffff


	//   ....[9]....
        /*05b8*/ 	.word	0xffffffff


	//   ....[10]....
        /*05bc*/ 	.word	0xffffffff


	//   ....[11]....
        /*05c0*/ 	.word	0xffffffff


	//   ....[12]....
        /*05c4*/ 	.word	0xffffffff


	//   ....[13]....
        /*05c8*/ 	.word	0xffffffff


	//   ....[14]....
        /*05cc*/ 	.word	0xffffffff


	//   ....[15]....
        /*05d0*/ 	.word	0xffffffff


	//   ....[16]....
        /*05d4*/ 	.word	0xffffffff


	//   ....[17]....
        /*05d8*/ 	.word	0xffffffff


	//   ....[18]....
        /*05dc*/ 	.word	0xffffffff


	//   ....[19]....
        /*05e0*/ 	.word	0xffffffff


	//   ....[20]....
        /*05e4*/ 	.word	0xffffffff


	//   ....[21]....
        /*05e8*/ 	.word	0xffffffff


	//   ....[22]....
        /*05ec*/ 	.word	0xffffffff


	//   ....[23]....
        /*05f0*/ 	.word	0xffffffff


	//   ....[24]....
        /*05f4*/ 	.word	0xffffffff


	//   ....[25]....
        /*05f8*/ 	.word	0xffffffff


	//   ....[26]....
        /*05fc*/ 	.word	0xffffffff


	//   ....[27]....
        /*0600*/ 	.word	0xffffffff


	//   ....[28]....
        /*0604*/ 	.word	0xffffffff


	//   ....[29]....
        /*0608*/ 	.word	0xffffffff


	//   ....[30]....
        /*060c*/ 	.word	0xffffffff


	//   ....[31]....
        /*0610*/ 	.word	0xffffffff


	//   ....[32]....
        /*0614*/ 	.word	0xffffffff


	//   ....[33]....
        /*0618*/ 	.word	0xffffffff


	//   ....[34]....
        /*061c*/ 	.word	0xffffffff


	//   ....[35]....
        /*0620*/ 	.word	0xffffffff


	//   ....[36]....
        /*0624*/ 	.word	0xffffffff


	//   ....[37]....
        /*0628*/ 	.word	0xffffffff


	//   ....[38]....
        /*062c*/ 	.word	0xffffffff


	//   ....[39]....
        /*0630*/ 	.word	0xffffffff


	//   ....[40]....
        /*0634*/ 	.word	0xffffffff


	//   ....[41]....
        /*0638*/ 	.word	0xffffffff


	//   ....[42]....
        /*063c*/ 	.word	0xffffffff


	//   ....[43]....
        /*0640*/ 	.word	0xffffffff


	//   ....[44]....
        /*0644*/ 	.word	0xffffffff


	//   ....[45]....
        /*0648*/ 	.word	0xffffffff


	//   ....[46]....
        /*064c*/ 	.word	0xffffffff


	//   ....[47]....
        /*0650*/ 	.word	0xffffffff


	//   ....[48]....
        /*0654*/ 	.word	0xffffffff


	//   ....[49]....
        /*0658*/ 	.word	0xffffffff


	//   ....[50]....
        /*065c*/ 	.word	0xffffffff


	//   ....[51]....
        /*0660*/ 	.word	0xffffffff


	//   ....[52]....
        /*0664*/ 	.word	0xffffffff


	//   ....[53]....
        /*0668*/ 	.word	0xffffffff


	//   ....[54]....
        /*066c*/ 	.word	0xffffffff


	//   ....[55]....
        /*0670*/ 	.word	0xffffffff


	//   ....[56]....
        /*0674*/ 	.word	0xffffffff


	//   ....[57]....
        /*0678*/ 	.word	0xffffffff


	//   ....[58]....
        /*067c*/ 	.word	0xffffffff


	//   ....[59]....
        /*0680*/ 	.word	0xffffffff


	//   ....[60]....
        /*0684*/ 	.word	0xffffffff


	//   ....[61]....
        /*0688*/ 	.word	0xffffffff


	//   ....[62]....
        /*068c*/ 	.word	0xffffffff


	//   ....[63]....
        /*0690*/ 	.word	0xffffffff


	//   ....[64]....
        /*0694*/ 	.word	0xffffffff


	//   ....[65]....
        /*0698*/ 	.word	0xffffffff


	//   ....[66]....
        /*069c*/ 	.word	0xffffffff


	//   ....[67]....
        /*06a0*/ 	.word	0xffffffff


	//   ....[68]....
        /*06a4*/ 	.word	0xffffffff


	//   ....[69]....
        /*06a8*/ 	.word	0xffffffff


	//   ....[70]....
        /*06ac*/ 	.word	0xffffffff


	//   ....[71]....
        /*06b0*/ 	.word	0xffffffff


	//   ....[72]....
        /*06b4*/ 	.word	0xffffffff


	//   ....[73]....
        /*06b8*/ 	.word	0xffffffff


	//   ....[74]....
        /*06bc*/ 	.word	0xffffffff


	//   ....[75]....
        /*06c0*/ 	.word	0xffffffff


	//   ....[76]....
        /*06c4*/ 	.word	0xffffffff


	//   ....[77]....
        /*06c8*/ 	.word	0xffffffff


	//   ....[78]....
        /*06cc*/ 	.word	0xffffffff


	//   ....[79]....
        /*06d0*/ 	.word	0xffffffff


	//   ....[80]....
        /*06d4*/ 	.word	0xffffffff


	//   ....[81]....
        /*06d8*/ 	.word	0xffffffff


	//   ....[82]....
        /*06dc*/ 	.word	0xffffffff


	//   ....[83]....
        /*06e0*/ 	.word	0xffffffff


	//   ....[84]....
        /*06e4*/ 	.word	0xffffffff


	//   ....[85]....
        /*06e8*/ 	.word	0xffffffff


	//   ....[86]....
        /*06ec*/ 	.word	0xffffffff


	//   ....[87]....
        /*06f0*/ 	.word	0xffffffff


	//   ....[88]....
        /*06f4*/ 	.word	0xffffffff


	//   ....[89]....
        /*06f8*/ 	.word	0xffffffff


	//   ....[90]....
        /*06fc*/ 	.word	0xffffffff


	//   ....[91]....
        /*0700*/ 	.word	0xffffffff


	//   ....[92]....
        /*0704*/ 	.word	0xffffffff


	//   ....[93]....
        /*0708*/ 	.word	0xffffffff


	//   ....[94]....
        /*070c*/ 	.word	0xffffffff


	//   ....[95]....
        /*0710*/ 	.word	0xffffffff


	//   ....[96]....
        /*0714*/ 	.word	0xffffffff


	//   ....[97]....
        /*0718*/ 	.word	0xffffffff


	//   ....[98]....
        /*071c*/ 	.word	0xffffffff


	//   ....[99]....
        /*0720*/ 	.word	0xffffffff


	//   ....[100]....
        /*0724*/ 	.word	0xffffffff


	//   ....[101]....
        /*0728*/ 	.word	0xffffffff


	//   ....[102]....
        /*072c*/ 	.word	0xffffffff


	//   ....[103]....
        /*0730*/ 	.word	0xffffffff


	//   ....[104]....
        /*0734*/ 	.word	0xffffffff


	//   ....[105]....
        /*0738*/ 	.word	0xffffffff


	//   ....[106]....
        /*073c*/ 	.word	0xffffffff


	//   ....[107]....
        /*0740*/ 	.word	0xffffffff


	//   ....[108]....
        /*0744*/ 	.word	0xffffffff


	//   ....[109]....
        /*0748*/ 	.word	0xffffffff


	//   ....[110]....
        /*074c*/ 	.word	0xffffffff


	//   ....[111]....
        /*0750*/ 	.word	0xffffffff


	//   ....[112]....
        /*0754*/ 	.word	0xffffffff


	//   ....[113]....
        /*0758*/ 	.word	0xffffffff


	//   ....[114]....
        /*075c*/ 	.word	0xffffffff


	//   ....[115]....
        /*0760*/ 	.word	0xffffffff


	//   ....[116]....
        /*0764*/ 	.word	0xffffffff


	//   ....[117]....
        /*0768*/ 	.word	0xffffffff


	//   ....[118]....
        /*076c*/ 	.word	0xffffffff


	//   ....[119]....
        /*0770*/ 	.word	0xffffffff


	//   ....[120]....
        /*0774*/ 	.word	0xffffffff


	//   ....[121]....
        /*0778*/ 	.word	0xffffffff


	//   ....[122]....
        /*077c*/ 	.word	0xffffffff


	//   ....[123]....
        /*0780*/ 	.word	0xffffffff


	//   ....[124]....
        /*0784*/ 	.word	0xffffffff


	//   ....[125]....
        /*0788*/ 	.word	0xffffffff


	//   ....[126]....
        /*078c*/ 	.word	0xffffffff


	//   ....[127]....
        /*0790*/ 	.word	0xffffffff


	//   ....[128]....
        /*0794*/ 	.word	0xffffffff


	//   ....[129]....
        /*0798*/ 	.word	0xffffffff


	//   ....[130]....
        /*079c*/ 	.word	0xffffffff


	//   ....[131]....
        /*07a0*/ 	.word	0xffffffff


	//   ....[132]....
        /*07a4*/ 	.word	0xffffffff


	//   ....[133]....
        /*07a8*/ 	.word	0xffffffff


	//   ....[134]....
        /*07ac*/ 	.word	0xffffffff


	//   ....[135]....
        /*07b0*/ 	.word	0xffffffff


	//   ....[136]....
        /*07b4*/ 	.word	0x0500000f


	//   ....[137]....
        /*07b8*/ 	.word	0x0500000f


	//   ....[138]....
        /*07bc*/ 	.word	0x0500000f


	//   ....[139]....
        /*07c0*/ 	.word	0x0500000f


	//   ....[140]....
        /*07c4*/ 	.word	0x0500000f


	//   ....[141]....
        /*07c8*/ 	.word	0x0500000f


	//   ....[142]....
        /*07cc*/ 	.word	0x0500000f


	//   ....[143]....
        /*07d0*/ 	.word	0x0500000f


	//   ....[144]....
        /*07d4*/ 	.word	0x0500000f


	//   ....[145]....
        /*07d8*/ 	.word	0x0500000f


	//   ....[146]....
        /*07dc*/ 	.word	0x0500000f


	//   ....[147]....
        /*07e0*/ 	.word	0x0500000f


	//   ....[148]....
        /*07e4*/ 	.word	0x0500000f


	//   ....[149]....
        /*07e8*/ 	.word	0x0500000f


	//   ....[150]....
        /*07ec*/ 	.word	0x0500000f


	//   ....[151]....
        /*07f0*/ 	.word	0x0500000f


	//   ....[152]....
        /*07f4*/ 	.word	0x0500000f


	//   ....[153]....
        /*07f8*/ 	.word	0x0500000f


	//   ....[154]....
        /*07fc*/ 	.word	0x0500000f


	//   ....[155]....
        /*0800*/ 	.word	0x0500000f


	//   ....[156]....
        /*0804*/ 	.word	0x0500000f


	//   ....[157]....
        /*0808*/ 	.word	0x0500000f


	//   ....[158]....
        /*080c*/ 	.word	0x0500000f


	//   ....[159]....
        /*0810*/ 	.word	0x0500000f


	//   ....[160]....
        /*0814*/ 	.word	0x0500000f


	//   ....[161]....
        /*0818*/ 	.word	0x0500000f


	//   ....[162]....
        /*081c*/ 	.word	0x0500000f


	//   ....[163]....
        /*0820*/ 	.word	0x0500000f


	//   ....[164]....
        /*0824*/ 	.word	0x0500000f


	//   ....[165]....
        /*0828*/ 	.word	0x0500000f


	//   ....[166]....
        /*082c*/ 	.word	0x0500000f


	//   ....[167]....
        /*0830*/ 	.word	0x0500000f


	//   ....[168]....
        /*0834*/ 	.word	0x0500000f


	//   ....[169]....
        /*0838*/ 	.word	0x0500000f


	//   ....[170]....
        /*083c*/ 	.word	0x0500000f


	//   ....[171]....
        /*0840*/ 	.word	0x0500000f


	//   ....[172]....
        /*0844*/ 	.word	0x0500000f


	//   ....[173]....
        /*0848*/ 	.word	0x0500000f


	//   ....[174]....
        /*084c*/ 	.word	0x0500000f


	//   ....[175]....
        /*0850*/ 	.word	0x0500000f


	//   ....[176]....
        /*0854*/ 	.word	0x0500000f


	//   ....[177]....
        /*0858*/ 	.word	0x0500000f


	//   ....[178]....
        /*085c*/ 	.word	0x0500000f


	//   ....[179]....
        /*0860*/ 	.word	0x0500000f


	//   ....[180]....
        /*0864*/ 	.word	0x0500000f


	//   ....[181]....
        /*0868*/ 	.word	0x0500000f


	//   ....[182]....
        /*086c*/ 	.word	0x0500000f


	//   ....[183]....
        /*0870*/ 	.word	0x0500000f


	//   ....[184]....
        /*0874*/ 	.word	0x0500000f


	//   ....[185]....
        /*0878*/ 	.word	0x0500000f


	//   ....[186]....
        /*087c*/ 	.word	0x0500000f


	//   ....[187]....
        /*0880*/ 	.word	0x0500000f


	//   ....[188]....
        /*0884*/ 	.word	0x0500000f


	//   ....[189]....
        /*0888*/ 	.word	0x0500000f


	//   ....[190]....
        /*088c*/ 	.word	0x0500000f


	//   ....[191]....
        /*0890*/ 	.word	0x0500000f


	//   ....[192]....
        /*0894*/ 	.word	0x0500000f


	//   ....[193]....
        /*0898*/ 	.word	0x0500000f


	//   ....[194]....
        /*089c*/ 	.word	0x0500000f


	//   ....[195]....
        /*08a0*/ 	.word	0x0500000f


	//   ....[196]....
        /*08a4*/ 	.word	0x0500000f


	//   ....[197]....
        /*08a8*/ 	.word	0x0500000f


	//   ....[198]....
        /*08ac*/ 	.word	0x0500000f


	//   ....[199]....
        /*08b0*/ 	.word	0x0500000f


	//   ....[200]....
        /*08b4*/ 	.word	0x0500000f


	//   ....[201]....
        /*08b8*/ 	.word	0x0500000f


	//   ....[202]....
        /*08bc*/ 	.word	0x0500000f


	//   ....[203]....
        /*08c0*/ 	.word	0x0500000f


	//   ....[204]....
        /*08c4*/ 	.word	0x0500000f


	//   ....[205]....
        /*08c8*/ 	.word	0x0500000f


	//   ....[206]....
        /*08cc*/ 	.word	0x0500000f


	//   ....[207]....
        /*08d0*/ 	.word	0x0500000f


	//   ....[208]....
        /*08d4*/ 	.word	0x0500000f


	//   ....[209]....
        /*08d8*/ 	.word	0x0500000f


	//   ....[210]....
        /*08dc*/ 	.word	0x0500000f


	//   ....[211]....
        /*08e0*/ 	.word	0x0500000f


	//   ....[212]....
        /*08e4*/ 	.word	0x0500000f


	//   ....[213]....
        /*08e8*/ 	.word	0x0500000f


	//   ....[214]....
        /*08ec*/ 	.word	0x0500000f


	//   ....[215]....
        /*08f0*/ 	.word	0x0500000f


	//   ....[216]....
        /*08f4*/ 	.word	0x0500000f


	//   ....[217]....
        /*08f8*/ 	.word	0x0500000f


	//----- nvinfo : EIATTR_COOP_GROUP_INSTR_OFFSETS
	.align		4
.L_1537:
        /*08fc*/ 	.byte	0x04, 0x28
        /*08fe*/ 	.short	(.L_1539 - .L_1538)


	//   ....[0]....
.L_1538:
        /*0900*/ 	.word	0x00000060


	//   ....[1]....
        /*0904*/ 	.word	0x00000190


	//   ....[2]....
        /*0908*/ 	.word	0x00000240


	//   ....[3]....
        /*090c*/ 	.word	0x00000400


	//   ....[4]....
        /*0910*/ 	.word	0x00000560


	//   ....[5]....
        /*0914*/ 	.word	0x00000680


	//   ....[6]....
        /*0918*/ 	.word	0x000007e0


	//   ....[7]....
        /*091c*/ 	.word	0x000066c0


	//   ....[8]....
        /*0920*/ 	.word	0x00006e90


	//   ....[9]....
        /*0924*/ 	.word	0x00006ea0


	//   ....[10]....
        /*0928*/ 	.word	0x00006eb0


	//   ....[11]....
        /*092c*/ 	.word	0x00006ec0


	//   ....[12]....
        /*0930*/ 	.word	0x00007200


	//   ....[13]....
        /*0934*/ 	.word	0x00007210


	//   ....[14]....
        /*0938*/ 	.word	0x00007220


	//   ....[15]....
        /*093c*/ 	.word	0x00007230


	//   ....[16]....
        /*0940*/ 	.word	0x00008640


	//   ....[17]....
        /*0944*/ 	.word	0x00008650


	//   ....[18]....
        /*0948*/ 	.word	0x00008660


	//   ....[19]....
        /*094c*/ 	.word	0x00008670


	//   ....[20]....
        /*0950*/ 	.word	0x00008770


	//   ....[21]....
        /*0954*/ 	.word	0x00008790


	//   ....[22]....
        /*0958*/ 	.word	0x00008820


	//   ....[23]....
        /*095c*/ 	.word	0x00008850


	//   ....[24]....
        /*0960*/ 	.word	0x0000a220


	//   ....[25]....
        /*0964*/ 	.word	0x0000aa20


	//   ....[26]....
        /*0968*/ 	.word	0x0000bc60


	//   ....[27]....
        /*096c*/ 	.word	0x0000bd10


	//   ....[28]....
        /*0970*/ 	.word	0x0000c670


	//   ....[29]....
        /*0974*/ 	.word	0x0000c6f0


	//   ....[30]....
        /*0978*/ 	.word	0x0000e6d0


	//   ....[31]....
        /*097c*/ 	.word	0x0000e920


	//   ....[32]....
        /*0980*/ 	.word	0x0000f320


	//   ....[33]....
        /*0984*/ 	.word	0x0000f340


	//   ....[34]....
        /*0988*/ 	.word	0x00010290


	//   ....[35]....
        /*098c*/ 	.word	0x000102b0


	//   ....[36]....
        /*0990*/ 	.word	0x000120e0


	//   ....[37]....
        /*0994*/ 	.word	0x00012140


	//   ....[38]....
        /*0998*/ 	.word	0x000127b0


	//   ....[39]....
        /*099c*/ 	.word	0x00012810


	//   ....[40]....
        /*09a0*/ 	.word	0x000149d0


	//   ....[41]....
        /*09a4*/ 	.word	0x00014be0


	//   ....[42]....
        /*09a8*/ 	.word	0x000158f0


	//   ....[43]....
        /*09ac*/ 	.word	0x00015a90


	//   ....[44]....
        /*09b0*/ 	.word	0x00015e70


	//   ....[45]....
        /*09b4*/ 	.word	0x00016010


	//   ....[46]....
        /*09b8*/ 	.word	0x00017120


	//   ....[47]....
        /*09bc*/ 	.word	0x00017450


	//   ....[48]....
        /*09c0*/ 	.word	0x00017480


	//   ....[49]....
        /*09c4*/ 	.word	0x00017550


	//   ....[50]....
        /*09c8*/ 	.word	0x00018240


	//   ....[51]....
        /*09cc*/ 	.word	0x00018260


	//   ....[52]....
        /*09d0*/ 	.word	0x00018270


	//   ....[53]....
        /*09d4*/ 	.word	0x00018280


	//   ....[54]....
        /*09d8*/ 	.word	0x000187a0


	//   ....[55]....
        /*09dc*/ 	.word	0x000187e0


	//   ....[56]....
        /*09e0*/ 	.word	0x00018810


	//   ....[57]....
        /*09e4*/ 	.word	0x00018840


	//   ....[58]....
        /*09e8*/ 	.word	0x00018860


	//   ....[59]....
        /*09ec*/ 	.word	0x00018870


	//   ....[60]....
        /*09f0*/ 	.word	0x000188b0


	//   ....[61]....
        /*09f4*/ 	.word	0x000188e0


	//   ....[62]....
        /*09f8*/ 	.word	0x00018d90


	//   ....[63]....
        /*09fc*/ 	.word	0x00018da0


	//   ....[64]....
        /*0a00*/ 	.word	0x00019020


	//   ....[65]....
        /*0a04*/ 	.word	0x00019030


	//   ....[66]....
        /*0a08*/ 	.word	0x00019ae0


	//   ....[67]....
        /*0a0c*/ 	.word	0x00019b10


	//   ....[68]....
        /*0a10*/ 	.word	0x00019b30


	//   ....[69]....
        /*0a14*/ 	.word	0x00019b60


	//   ....[70]....
        /*0a18*/ 	.word	0x00019b90


	//   ....[71]....
        /*0a1c*/ 	.word	0x00019ba0


	//   ....[72]....
        /*0a20*/ 	.word	0x00019bd0


	//   ....[73]....
        /*0a24*/ 	.word	0x00019c40


	//   ....[74]....
        /*0a28*/ 	.word	0x00019d70


	//   ....[75]....
        /*0a2c*/ 	.word	0x00019f70


	//   ....[76]....
        /*0a30*/ 	.word	0x00019fa0


	//   ....[77]....
        /*0a34*/ 	.word	0x00019fd0


	//   ....[78]....
        /*0a38*/ 	.word	0x0001a000


	//   ....[79]....
        /*0a3c*/ 	.word	0x0001a030


	//   ....[80]....
        /*0a40*/ 	.word	0x0001a060


	//   ....[81]....
        /*0a44*/ 	.word	0x0001a1f0


	//   ....[82]....
        /*0a48*/ 	.word	0x0001a220


	//   ....[83]....
        /*0a4c*/ 	.word	0x0001a250


	//   ....[84]....
        /*0a50*/ 	.word	0x0001a280


	//   ....[85]....
        /*0a54*/ 	.word	0x0001a2b0


	//   ....[86]....
        /*0a58*/ 	.word	0x0001a2e0


	//   ....[87]....
        /*0a5c*/ 	.word	0x0001a370


	//   ....[88]....
        /*0a60*/ 	.word	0x0001a3a0


	//   ....[89]....
        /*0a64*/ 	.word	0x0001a3b0


	//   ....[90]....
        /*0a68*/ 	.word	0x0001a3f0


	//   ....[91]....
        /*0a6c*/ 	.word	0x0001bb80


	//   ....[92]....
        /*0a70*/ 	.word	0x0001d4f0


	//   ....[93]....
        /*0a74*/ 	.word	0x0001e060


	//   ....[94]....
        /*0a78*/ 	.word	0x0001e080


	//   ....[95]....
        /*0a7c*/ 	.word	0x0001e0a0


	//   ....[96]....
        /*0a80*/ 	.word	0x0001e130


	//   ....[97]....
        /*0a84*/ 	.word	0x0001e140


	//   ....[98]....
        /*0a88*/ 	.word	0x0001e1b0


	//   ....[99]....
        /*0a8c*/ 	.word	0x0001e1c0


	//   ....[100]....
        /*0a90*/ 	.word	0x0001e230


	//   ....[101]....
        /*0a94*/ 	.word	0x0001e240


	//   ....[102]....
        /*0a98*/ 	.word	0x0001e2b0


	//   ....[103]....
        /*0a9c*/ 	.word	0x0001e2c0


	//   ....[104]....
        /*0aa0*/ 	.word	0x0001e330


	//   ....[105]....
        /*0aa4*/ 	.word	0x0001e340


	//   ....[106]....
        /*0aa8*/ 	.word	0x0001e3b0


	//   ....[107]....
        /*0aac*/ 	.word	0x0001e3c0


	//   ....[108]....
        /*0ab0*/ 	.word	0x0001e3d0


	//   ....[109]....
        /*0ab4*/ 	.word	0x0001e410


	//   ....[110]....
        /*0ab8*/ 	.word	0x0001e470


	//   ....[111]....
        /*0abc*/ 	.word	0x0001e540


	//   ....[112]....
        /*0ac0*/ 	.word	0x0001e550


	//   ....[113]....
        /*0ac4*/ 	.word	0x0001e5c0


	//   ....[114]....
        /*0ac8*/ 	.word	0x0001e5d0


	//   ....[115]....
        /*0acc*/ 	.word	0x0001e610


	//   ....[116]....
        /*0ad0*/ 	.word	0x0001e630


	//   ....[117]....
        /*0ad4*/ 	.word	0x000205d0


	//   ....[118]....
        /*0ad8*/ 	.word	0x00020600


	//   ....[119]....
        /*0adc*/ 	.word	0x00020660


	//   ....[120]....
        /*0ae0*/ 	.word	0x00020690


	//   ....[121]....
        /*0ae4*/ 	.word	0x000206c0


	//   ....[122]....
        /*0ae8*/ 	.word	0x000206f0


	//   ....[123]....
        /*0aec*/ 	.word	0x00020720


	//   ....[124]....
        /*0af0*/ 	.word	0x00020750


	//   ....[125]....
        /*0af4*/ 	.word	0x000208f0


	//   ....[126]....
        /*0af8*/ 	.word	0x00020920


	//   ....[127]....
        /*0afc*/ 	.word	0x00020950


	//   ....[128]....
        /*0b00*/ 	.word	0x00020980


	//   ....[129]....
        /*0b04*/ 	.word	0x000209b0


	//   ....[130]....
        /*0b08*/ 	.word	0x000209e0


	//   ....[131]....
        /*0b0c*/ 	.word	0x00020aa0


	//   ....[132]....
        /*0b10*/ 	.word	0x00020ac0


	//   ....[133]....
        /*0b14*/ 	.word	0x00020ae0


	//   ....[134]....
        /*0b18*/ 	.word	0x00020b40


	//   ....[135]....
        /*0b1c*/ 	.word	0x00021560


	//   ....[136]....
        /*0b20*/ 	.word	0x000219c0


	//   ....[137]....
        /*0b24*/ 	.word	0x00021a70


	//   ....[138]....
        /*0b28*/ 	.word	0x00021b00


	//   ....[139]....
        /*0b2c*/ 	.word	0x00021b50


	//   ....[140]....
        /*0b30*/ 	.word	0x00021ba0


	//   ....[141]....
        /*0b34*/ 	.word	0x00021c30


	//   ....[142]....
        /*0b38*/ 	.word	0x00021cc0


	//   ....[143]....
        /*0b3c*/ 	.word	0x00021d10


	//   ....[144]....
        /*0b40*/ 	.word	0x00021d60


	//   ....[145]....
        /*0b44*/ 	.word	0x00021e50


	//   ....[146]....
        /*0b48*/ 	.word	0x00021f00


	//   ....[147]....
        /*0b4c*/ 	.word	0x00021f50


	//   ....[148]....
        /*0b50*/ 	.word	0x00021fa0


	//   ....[149]....
        /*0b54*/ 	.word	0x00022130


	//   ....[150]....
        /*0b58*/ 	.word	0x00022280


	//   ....[151]....
        /*0b5c*/ 	.word	0x00022330


	//   ....[152]....
        /*0b60*/ 	.word	0x00022380


	//   ....[153]....
        /*0b64*/ 	.word	0x000226e0


	//   ....[154]....
        /*0b68*/ 	.word	0x00022740


	//   ....[155]....
        /*0b6c*/ 	.word	0x00022800


	//   ....[156]....
        /*0b70*/ 	.word	0x00022870


	//   ....[157]....
        /*0b74*/ 	.word	0x000228d0


	//   ....[158]....
        /*0b78*/ 	.word	0x00022980


	//   ....[159]....
        /*0b7c*/ 	.word	0x000229e0


	//   ....[160]....
        /*0b80*/ 	.word	0x00022a70


	//   ....[161]....
        /*0b84*/ 	.word	0x00022af0


	//   ....[162]....
        /*0b88*/ 	.word	0x00022b40


	//   ....[163]....
        /*0b8c*/ 	.word	0x00022bd0


	//   ....[164]....
        /*0b90*/ 	.word	0x00022c60


	//   ....[165]....
        /*0b94*/ 	.word	0x00022d00


	//   ....[166]....
        /*0b98*/ 	.word	0x00022da0


	//   ....[167]....
        /*0b9c*/ 	.word	0x00022e00


	//   ....[168]....
        /*0ba0*/ 	.word	0x00022e70


	//   ....[169]....
        /*0ba4*/ 	.word	0x00022ed0


	//   ....[170]....
        /*0ba8*/ 	.word	0x00022f40


	//   ....[171]....
        /*0bac*/ 	.word	0x00023000


	//   ....[172]....
        /*0bb0*/ 	.word	0x00023060


	//   ....[173]....
        /*0bb4*/ 	.word	0x00023120


	//   ....[174]....
        /*0bb8*/ 	.word	0x00023400


	//   ....[175]....
        /*0bbc*/ 	.word	0x000235e0


	//   ....[176]....
        /*0bc0*/ 	.word	0x00023630


	//   ....[177]....
        /*0bc4*/ 	.word	0x00023690


	//   ....[178]....
        /*0bc8*/ 	.word	0x00023770


	//   ....[179]....
        /*0bcc*/ 	.word	0x000237d0


	//   ....[180]....
        /*0bd0*/ 	.word	0x000238b0


	//   ....[181]....
        /*0bd4*/ 	.word	0x00023910


	//   ....[182]....
        /*0bd8*/ 	.word	0x000239f0


	//   ....[183]....
        /*0bdc*/ 	.word	0x00023a50


	//   ....[184]....
        /*0be0*/ 	.word	0x00023b30


	//   ....[185]....
        /*0be4*/ 	.word	0x00023b90


	//   ....[186]....
        /*0be8*/ 	.word	0x00023c70


	//   ....[187]....
        /*0bec*/ 	.word	0x00023cd0


	//   ....[188]....
        /*0bf0*/ 	.word	0x00023db0


	//   ....[189]....
        /*0bf4*/ 	.word	0x00023e10


	//   ....[190]....
        /*0bf8*/ 	.word	0x00023f00


	//   ....[191]....
        /*0bfc*/ 	.word	0x00023f70


	//   ....[192]....
        /*0c00*/ 	.word	0x00024050


	//   ....[193]....
        /*0c04*/ 	.word	0x000240b0


	//   ....[194]....
        /*0c08*/ 	.word	0x000241a0


	//   ....[195]....
        /*0c0c*/ 	.word	0x00024200


	//   ....[196]....
        /*0c10*/ 	.word	0x000242d0


	//   ....[197]....
        /*0c14*/ 	.word	0x00024330


	//   ....[198]....
        /*0c18*/ 	.word	0x000243f0


	//   ....[199]....
        /*0c1c*/ 	.word	0x00024710


	//   ....[200]....
        /*0c20*/ 	.word	0x000247b0


	//   ....[201]....
        /*0c24*/ 	.word	0x00024920


	//   ....[202]....
        /*0c28*/ 	.word	0x00024990


	//   ....[203]....
        /*0c2c*/ 	.word	0x00024a00


	//   ....[204]....
        /*0c30*/ 	.word	0x00024a70


	//   ....[205]....
        /*0c34*/ 	.word	0x00024ae0


	//   ....[206]....
        /*0c38*/ 	.word	0x00024b60


	//   ....[207]....
        /*0c3c*/ 	.word	0x00024be0


	//   ....[208]....
        /*0c40*/ 	.word	0x00024c70


	//   ....[209]....
        /*0c44*/ 	.word	0x00024ce0


	//   ....[210]....
        /*0c48*/ 	.word	0x00024d50


	//   ....[211]....
        /*0c4c*/ 	.word	0x00024dc0


	//   ....[212]....
        /*0c50*/ 	.word	0x00024e40


	//   ....[213]....
        /*0c54*/ 	.word	0x00024eb0


	//   ....[214]....
        /*0c58*/ 	.word	0x00024f60


	//   ....[215]....
        /*0c5c*/ 	.word	0x00024fb0


	//   ....[216]....
        /*0c60*/ 	.word	0x00025040


	//   ....[217]....
        /*0c64*/ 	.word	0x00025170


	//----- nvinfo : EIATTR_REG_RECONFIG
	.align		4
.L_1539:
        /*0c68*/ 	.byte	0x01, 0x54
	.zero		2


	//----- nvinfo : EIATTR_SYSCALL_OFFSETS
	.align		4
        /*0c6c*/ 	.byte	0x04, 0x46
        /*0c6e*/ 	.short	(.L_1541 - .L_1540)


	//   ....[0]....
.L_1540:
        /*0c70*/ 	.word	0x00001eb0


	//   ....[1]....
        /*0c74*/ 	.word	0x00002000


	//   ....[2]....
        /*0c78*/ 	.word	0x00006890


	//   ....[3]....
        /*0c7c*/ 	.word	0x00006bb0


	//   ....[4]....
        /*0c80*/ 	.word	0x0001d150


	//   ....[5]....
        /*0c84*/ 	.word	0x0001d2a0


	//   ....[6]....
        /*0c88*/ 	.word	0x0001d390


	//   ....[7]....
        /*0c8c*/ 	.word	0x0001db70


	//----- nvinfo : EIATTR_MBARRIER_INSTR_OFFSETS
	.align		4
.L_1541:
        /*0c90*/ 	.byte	0x04, 0x39
        /*0c92*/ 	.short	(.L_1543 - .L_1542)


	//   ....[0]....
.L_1542:
        /*0c94*/ 	.word	0x000002b0
        /*0c98*/ 	.word	0x000000ff
        /*0c9c*/ 	.word	0x00016800
        /*0ca0*/ 	.short	0x0100
        /*0ca2*/ 	.byte	0x08
	.zero		1


	//   ....[1]....
        /*0ca4*/ 	.word	0x000002c0
        /*0ca8*/ 	.word	0x000000ff
        /*0cac*/ 	.word	0x00016820
        /*0cb0*/ 	.short	0x0100
        /*0cb2*/ 	.byte	0x08
	.zero		1


	//   ....[2]....
        /*0cb4*/ 	.word	0x000003b0
        /*0cb8*/ 	.word	0x000000ff
        /*0cbc*/ 	.word	0x00016830
        /*0cc0*/ 	.short	0x0100
        /*0cc2*/ 	.byte	0x08
	.zero		1


	//   ....[3]....
        /*0cc4*/ 	.word	0x000003c0
        /*0cc8*/ 	.word	0x000000ff
        /*0ccc*/ 	.word	0x00016840
        /*0cd0*/ 	.short	0x0100
        /*0cd2*/ 	.byte	0x08
	.zero		1


	//   ....[4]....
        /*0cd4*/ 	.word	0x000003d0
        /*0cd8*/ 	.word	0x000000ff
        /*0cdc*/ 	.word	0x00016838
        /*0ce0*/ 	.short	0x0100
        /*0ce2*/ 	.byte	0x08
	.zero		1


	//   ....[5]....
        /*0ce4*/ 	.word	0x000003e0
        /*0ce8*/ 	.word	0x000000ff
        /*0cec*/ 	.word	0x00016848
        /*0cf0*/ 	.short	0x0100
        /*0cf2*/ 	.byte	0x08
	.zero		1


	//   ....[6]....
        /*0cf4*/ 	.word	0x00000510
        /*0cf8*/ 	.word	0x000000ff
        /*0cfc*/ 	.word	0x00016850
        /*0d00*/ 	.short	0x0100
        /*0d02*/ 	.byte	0x08
	.zero		1


	//   ....[7]....
        /*0d04*/ 	.word	0x00000520
        /*0d08*/ 	.word	0x000000ff
        /*0d0c*/ 	.word	0x00016860
        /*0d10*/ 	.short	0x0100
        /*0d12*/ 	.byte	0x08
	.zero		1


	//   ....[8]....
        /*0d14*/ 	.word	0x00000530
        /*0d18*/ 	.word	0x000000ff
        /*0d1c*/ 	.word	0x00016858
        /*0d20*/ 	.short	0x0100
        /*0d22*/ 	.byte	0x08
	.zero		1


	//   ....[9]....
        /*0d24*/ 	.word	0x00000540
        /*0d28*/ 	.word	0x000000ff
        /*0d2c*/ 	.word	0x00016868
        /*0d30*/ 	.short	0x0100
        /*0d32*/ 	.byte	0x08
	.zero		1


	//   ....[10]....
        /*0d34*/ 	.word	0x00000630
        /*0d38*/ 	.word	0x000000ff
        /*0d3c*/ 	.word	0x00016870
        /*0d40*/ 	.short	0x0100
        /*0d42*/ 	.byte	0x06
	.zero		1


	//   ....[11]....
        /*0d44*/ 	.word	0x00000640
        /*0d48*/ 	.word	0x000000ff
        /*0d4c*/ 	.word	0x00016880
        /*0d50*/ 	.short	0x0100
        /*0d52*/ 	.byte	0x06
	.zero		1


	//   ....[12]....
        /*0d54*/ 	.word	0x00000650
        /*0d58*/ 	.word	0x000000ff
        /*0d5c*/ 	.word	0x00016878
        /*0d60*/ 	.short	0x0100
        /*0d62*/ 	.byte	0x06
	.zero		1


	//   ....[13]....
        /*0d64*/ 	.word	0x00000660
        /*0d68*/ 	.word	0x000000ff
        /*0d6c*/ 	.word	0x00016888
        /*0d70*/ 	.short	0x0100
        /*0d72*/ 	.byte	0x06
	.zero		1


	//   ....[14]....
        /*0d74*/ 	.word	0x00000790
        /*0d78*/ 	.word	0x000000ff
        /*0d7c*/ 	.word	0x00016890
        /*0d80*/ 	.short	0x0100
        /*0d82*/ 	.byte	0x08
	.zero		1


	//   ....[15]....
        /*0d84*/ 	.word	0x000007a0
        /*0d88*/ 	.word	0x000000ff
        /*0d8c*/ 	.word	0x000168a0
        /*0d90*/ 	.short	0x0100
        /*0d92*/ 	.byte	0x08
	.zero		1


	//   ....[16]....
        /*0d94*/ 	.word	0x000007b0
        /*0d98*/ 	.word	0x000000ff
        /*0d9c*/ 	.word	0x00016898
        /*0da0*/ 	.short	0x0100
        /*0da2*/ 	.byte	0x08
	.zero		1


	//   ....[17]....
        /*0da4*/ 	.word	0x000007c0
        /*0da8*/ 	.word	0x000000ff
        /*0dac*/ 	.word	0x000168a8
        /*0db0*/ 	.short	0x0100
        /*0db2*/ 	.byte	0x08
	.zero		1


	//   ....[18]....
        /*0db4*/ 	.word	0x000008f0
        /*0db8*/ 	.word	0x000000ff
        /*0dbc*/ 	.word	0x000168b0
        /*0dc0*/ 	.short	0x0100
        /*0dc2*/ 	.byte	0x08
	.zero		1


	//   ....[19]....
        /*0dc4*/ 	.word	0x00000900
        /*0dc8*/ 	.word	0x000000ff
        /*0dcc*/ 	.word	0x000168c0
        /*0dd0*/ 	.short	0x0100
        /*0dd2*/ 	.byte	0x08
	.zero		1


	//   ....[20]....
        /*0dd4*/ 	.word	0x00000910
        /*0dd8*/ 	.word	0x000000ff
        /*0ddc*/ 	.word	0x000168b8
        /*0de0*/ 	.short	0x0100
        /*0de2*/ 	.byte	0x08
	.zero		1


	//   ....[21]....
        /*0de4*/ 	.word	0x00000920
        /*0de8*/ 	.word	0x000000ff
        /*0dec*/ 	.word	0x000168c8
        /*0df0*/ 	.short	0x0100
        /*0df2*/ 	.byte	0x08
	.zero		1


	//   ....[22]....
        /*0df4*/ 	.word	0x000031d0
        /*0df8*/ 	.word	0x0000004e
        /*0dfc*/ 	.word	0x00016890
        /*0e00*/ 	.short	0x010a
        /*0e02*/ 	.byte	0x3f
	.zero		1


	//   ....[23]....
        /*0e04*/ 	.word	0x00004580
        /*0e08*/ 	.word	0x0000004e
        /*0e0c*/ 	.word	0x00016890
        /*0e10*/ 	.short	0x010a
        /*0e12*/ 	.byte	0x3f
	.zero		1


	//   ....[24]....
        /*0e14*/ 	.word	0x00005750
        /*0e18*/ 	.word	0x0000004e
        /*0e1c*/ 	.word	0x00016890
        /*0e20*/ 	.short	0x010a
        /*0e22*/ 	.byte	0x3f
	.zero		1


	//   ....[25]....
        /*0e24*/ 	.word	0x00005960
        /*0e28*/ 	.word	0x0000000c
        /*0e2c*/ 	.word	0x00000000
        /*0e30*/ 	.short	0x0101
        /*0e32*/ 	.byte	0x3f
	.zero		1


	//   ....[26]....
        /*0e34*/ 	.word	0x000059a0
        /*0e38*/ 	.word	0x0000004e
        /*0e3c*/ 	.word	0x000168b0
        /*0e40*/ 	.short	0x010a
        /*0e42*/ 	.byte	0x3f
	.zero		1


	//   ....[27]....
        /*0e44*/ 	.word	0x00005d80
        /*0e48*/ 	.word	0x0000004e
        /*0e4c*/ 	.word	0x00000000
        /*0e50*/ 	.short	0x0101
        /*0e52*/ 	.byte	0x3f
	.zero		1


	//   ....[28]....
        /*0e54*/ 	.word	0x00006930
        /*0e58*/ 	.word	0x00000002
        /*0e5c*/ 	.word	0x00016800
        /*0e60*/ 	.short	0x010a
        /*0e62*/ 	.byte	0x3f
	.zero		1


	//   ....[29]....
        /*0e64*/ 	.word	0x00006980
        /*0e68*/ 	.word	0x00000002
        /*0e6c*/ 	.word	0x00016800
        /*0e70*/ 	.short	0x010a
        /*0e72*/ 	.byte	0x3f
	.zero		1


	//   ....[30]....
        /*0e74*/ 	.word	0x000074a0
        /*0e78*/ 	.word	0x00000002
        /*0e7c*/ 	.word	0x00016800
        /*0e80*/ 	.short	0x010a
        /*0e82*/ 	.byte	0x3f
	.zero		1


	//   ....[31]....
        /*0e84*/ 	.word	0x00008ae0
        /*0e88*/ 	.word	0x00000002
        /*0e8c*/ 	.word	0x00016800
        /*0e90*/ 	.short	0x010a
        /*0e92*/ 	.byte	0x3f
	.zero		1


	//   ....[32]....
        /*0e94*/ 	.word	0x00009b20
        /*0e98*/ 	.word	0x00000000
        /*0e9c*/ 	.word	0x00016830
        /*0ea0*/ 	.short	0x010a
        /*0ea2*/ 	.byte	0x3f
	.zero		1


	//   ....[33]....
        /*0ea4*/ 	.word	0x00009b90
        /*0ea8*/ 	.word	0x00000000
        /*0eac*/ 	.word	0x00016830
        /*0eb0*/ 	.short	0x010a
        /*0eb2*/ 	.byte	0x3f
	.zero		1


	//   ....[34]....
        /*0eb4*/ 	.word	0x0000a420
        /*0eb8*/ 	.word	0x00000004
        /*0ebc*/ 	.word	0x00000000
        /*0ec0*/ 	.short	0x0101
        /*0ec2*/ 	.byte	0x3f
	.zero		1


	//   ....[35]....
        /*0ec4*/ 	.word	0x0000d660
        /*0ec8*/ 	.word	0x00000009
        /*0ecc*/ 	.word	0x00016830
        /*0ed0*/ 	.short	0x010a
        /*0ed2*/ 	.byte	0x3f
	.zero		1


	//   ....[36]....
        /*0ed4*/ 	.word	0x0000d6b0
        /*0ed8*/ 	.word	0x00000009
        /*0edc*/ 	.word	0x00016830
        /*0ee0*/ 	.short	0x010a
        /*0ee2*/ 	.byte	0x3f
	.zero		1


	//   ....[37]....
        /*0ee4*/ 	.word	0x0000d9d0
        /*0ee8*/ 	.word	0x00000009
        /*0eec*/ 	.word	0x00016850
        /*0ef0*/ 	.short	0x010a
        /*0ef2*/ 	.byte	0x3f
	.zero		1


	//   ....[38]....
        /*0ef4*/ 	.word	0x0000da10
        /*0ef8*/ 	.word	0x00000009
        /*0efc*/ 	.word	0x00016850
        /*0f00*/ 	.short	0x010a
        /*0f02*/ 	.byte	0x3f
	.zero		1


	//   ....[39]....
        /*0f04*/ 	.word	0x0000e790
        /*0f08*/ 	.word	0x0000000d
        /*0f0c*/ 	.word	0x00000000
        /*0f10*/ 	.short	0x0101
        /*0f12*/ 	.byte	0x3f
	.zero		1


	//   ....[40]....
        /*0f14*/ 	.word	0x0000f110
        /*0f18*/ 	.word	0x0000000c
        /*0f1c*/ 	.word	0x00000000
        /*0f20*/ 	.short	0x0101
        /*0f22*/ 	.byte	0x3f
	.zero		1


	//   ....[41]....
        /*0f24*/ 	.word	0x000110f0
        /*0f28*/ 	.word	0x00000005
        /*0f2c*/ 	.word	0x00016830
        /*0f30*/ 	.short	0x010a
        /*0f32*/ 	.byte	0x3f
	.zero		1


	//   ....[42]....
        /*0f34*/ 	.word	0x00011140
        /*0f38*/ 	.word	0x00000005
        /*0f3c*/ 	.word	0x00016830
        /*0f40*/ 	.short	0x010a
        /*0f42*/ 	.byte	0x3f
	.zero		1


	//   ....[43]....
        /*0f44*/ 	.word	0x00011460
        /*0f48*/ 	.word	0x00000008
        /*0f4c*/ 	.word	0x00016850
        /*0f50*/ 	.short	0x010a
        /*0f52*/ 	.byte	0x3f
	.zero		1


	//   ....[44]....
        /*0f54*/ 	.word	0x000114a0
        /*0f58*/ 	.word	0x00000008
        /*0f5c*/ 	.word	0x00016850
        /*0f60*/ 	.short	0x010a
        /*0f62*/ 	.byte	0x3f
	.zero		1


	//   ....[45]....
        /*0f64*/ 	.word	0x00012d40
        /*0f68*/ 	.word	0x00000019
        /*0f6c*/ 	.word	0x00000000
        /*0f70*/ 	.short	0x0101
        /*0f72*/ 	.byte	0x3f
	.zero		1


	//   ....[46]....
        /*0f74*/ 	.word	0x00012d70
        /*0f78*/ 	.word	0x00000014
        /*0f7c*/ 	.word	0x00000000
        /*0f80*/ 	.short	0x0101
        /*0f82*/ 	.byte	0x3f
	.zero		1


	//   ....[47]....
        /*0f84*/ 	.word	0x00013920
        /*0f88*/ 	.word	0x00000005
        /*0f8c*/ 	.word	0x00016830
        /*0f90*/ 	.short	0x010a
        /*0f92*/ 	.byte	0x3f
	.zero		1


	//   ....[48]....
        /*0f94*/ 	.word	0x00013970
        /*0f98*/ 	.word	0x00000005
        /*0f9c*/ 	.word	0x00016830
        /*0fa0*/ 	.short	0x010a
        /*0fa2*/ 	.byte	0x3f
	.zero		1


	//   ....[49]....
        /*0fa4*/ 	.word	0x00013c90
        /*0fa8*/ 	.word	0x00000008
        /*0fac*/ 	.word	0x00016850
        /*0fb0*/ 	.short	0x010a
        /*0fb2*/ 	.byte	0x3f
	.zero		1


	//   ....[50]....
        /*0fb4*/ 	.word	0x00013cd0
        /*0fb8*/ 	.word	0x00000008
        /*0fbc*/ 	.word	0x00016850
        /*0fc0*/ 	.short	0x010a
        /*0fc2*/ 	.byte	0x3f
	.zero		1


	//   ....[51]....
        /*0fc4*/ 	.word	0x00014a10
        /*0fc8*/ 	.word	0x00000050
        /*0fcc*/ 	.word	0x00000000
        /*0fd0*/ 	.short	0x0101
        /*0fd2*/ 	.byte	0x3f
	.zero		1


	//   ....[52]....
        /*0fd4*/ 	.word	0x00015430
        /*0fd8*/ 	.word	0x0000000c
        /*0fdc*/ 	.word	0x00000000
        /*0fe0*/ 	.short	0x0101
        /*0fe2*/ 	.byte	0x3f
	.zero		1


	//   ....[53]....
        /*0fe4*/ 	.word	0x00017010
        /*0fe8*/ 	.word	0x0000000b
        /*0fec*/ 	.word	0x00016850
        /*0ff0*/ 	.short	0x010a
        /*0ff2*/ 	.byte	0x3f
	.zero		1


	//   ....[54]....
        /*0ff4*/ 	.word	0x00017080
        /*0ff8*/ 	.word	0x0000000b
        /*0ffc*/ 	.word	0x00016850
        /*1000*/ 	.short	0x010a
        /*1002*/ 	.byte	0x3f
	.zero		1


	//   ....[55]....
        /*1004*/ 	.word	0x00017660
        /*1008*/ 	.word	0x00000009
        /*100c*/ 	.word	0x00000000
        /*1010*/ 	.short	0x0101
        /*1012*/ 	.byte	0x3f
	.zero		1


	//   ....[56]....
        /*1014*/ 	.word	0x000186b0
        /*1018*/ 	.word	0x00000000
        /*101c*/ 	.word	0x00000000
        /*1020*/ 	.short	0x0101
        /*1022*/ 	.byte	0x3f
	.zero		1


	//   ....[57]....
        /*1024*/ 	.word	0x00018cd0
        /*1028*/ 	.word	0x00000008
        /*102c*/ 	.word	0x00000000
        /*1030*/ 	.short	0x0101
        /*1032*/ 	.byte	0x3f
	.zero		1


	//   ....[58]....
        /*1034*/ 	.word	0x0001bc60
        /*1038*/ 	.word	0x00000011
        /*103c*/ 	.word	0x00016820
        /*1040*/ 	.short	0x010a
        /*1042*/ 	.byte	0x3f
	.zero		1


	//   ....[59]....
        /*1044*/ 	.word	0x0001bd20
        /*1048*/ 	.word	0x00000005
        /*104c*/ 	.word	0x000168a0
        /*1050*/ 	.short	0x010a
        /*1052*/ 	.byte	0x3f
	.zero		1


	//   ....[60]....
        /*1054*/ 	.word	0x0001bf60
        /*1058*/ 	.word	0x00000005
        /*105c*/ 	.word	0x000168c0
        /*1060*/ 	.short	0x010a
        /*1062*/ 	.byte	0x3f
	.zero		1


	//   ....[61]....
        /*1064*/ 	.word	0x0001c2f0
        /*1068*/ 	.word	0x00000005
        /*106c*/ 	.word	0x000168a0
        /*1070*/ 	.short	0x010a
        /*1072*/ 	.byte	0x3f
	.zero		1


	//   ....[62]....
        /*1074*/ 	.word	0x0001c510
        /*1078*/ 	.word	0x00000005
        /*107c*/ 	.word	0x000168c0
        /*1080*/ 	.short	0x010a
        /*1082*/ 	.byte	0x3f
	.zero		1


	//   ....[63]....
        /*1084*/ 	.word	0x0001d700
        /*1088*/ 	.word	0x00000000
        /*108c*/ 	.word	0x00016840
        /*1090*/ 	.short	0x010a
        /*1092*/ 	.byte	0x3f
	.zero		1


	//   ....[64]....
        /*1094*/ 	.word	0x0001e6e0
        /*1098*/ 	.word	0x00000011
        /*109c*/ 	.word	0x00016800
        /*10a0*/ 	.short	0x0107
        /*10a2*/ 	.byte	0x3f
	.zero		1


	//   ....[65]....
        /*10a4*/ 	.word	0x0001e7d0
        /*10a8*/ 	.word	0x00000011
        /*10ac*/ 	.word	0x00016800
        /*10b0*/ 	.short	0x0101
        /*10b2*/ 	.byte	0x3f
	.zero		1


	//   ....[66]....
        /*10b4*/ 	.word	0x0001e7f0
        /*10b8*/ 	.word	0x00000011
        /*10bc*/ 	.word	0x00016820
        /*10c0*/ 	.short	0x010a
        /*10c2*/ 	.byte	0x3f
	.zero		1


	//   ....[67]....
        /*10c4*/ 	.word	0x0001ebe0
        /*10c8*/ 	.word	0x00000002
        /*10cc*/ 	.word	0x00016840
        /*10d0*/ 	.short	0x010a
        /*10d2*/ 	.byte	0x3f
	.zero		1


	//   ....[68]....
        /*10d4*/ 	.word	0x0001ee60
        /*10d8*/ 	.word	0x00000003
        /*10dc*/ 	.word	0x00000060
        /*10e0*/ 	.short	0x010a
        /*10e2*/ 	.byte	0x3f
	.zero		1


	//   ....[69]....
        /*10e4*/ 	.word	0x0001f3a0
        /*10e8*/ 	.word	0x00000002
        /*10ec*/ 	.word	0x00016840
        /*10f0*/ 	.short	0x010a
        /*10f2*/ 	.byte	0x3f
	.zero		1


	//   ....[70]....
        /*10f4*/ 	.word	0x0001f620
        /*10f8*/ 	.word	0x0000000a
        /*10fc*/ 	.word	0x00000060
        /*1100*/ 	.short	0x010a
        /*1102*/ 	.byte	0x3f
	.zero		1


	//   ....[71]....
        /*1104*/ 	.word	0x0001fab0
        /*1108*/ 	.word	0x00000002
        /*110c*/ 	.word	0x00016840
        /*1110*/ 	.short	0x010a
        /*1112*/ 	.byte	0x3f
	.zero		1


	//   ....[72]....
        /*1114*/ 	.word	0x0001fd40
        /*1118*/ 	.word	0x00000003
        /*111c*/ 	.word	0x00000060
        /*1120*/ 	.short	0x010a
        /*1122*/ 	.byte	0x3f
	.zero		1


	//   ....[73]....
        /*1124*/ 	.word	0x00020180
        /*1128*/ 	.word	0x00000003
        /*112c*/ 	.word	0x00016860
        /*1130*/ 	.short	0x010a
        /*1132*/ 	.byte	0x3f
	.zero		1


	//   ....[74]....
        /*1134*/ 	.word	0x000214e0
        /*1138*/ 	.word	0x00000009
        /*113c*/ 	.word	0x00016820
        /*1140*/ 	.short	0x010a
        /*1142*/ 	.byte	0x3f
	.zero		1


	//   ....[75]....
        /*1144*/ 	.word	0x00021670
        /*1148*/ 	.word	0x00000007
        /*114c*/ 	.word	0x00000000
        /*1150*/ 	.short	0x010a
        /*1152*/ 	.byte	0x3f
	.zero		1


	//   ....[76]....
        /*1154*/ 	.word	0x000216e0
        /*1158*/ 	.word	0x00000003
        /*115c*/ 	.word	0x00000000
        /*1160*/ 	.short	0x010a
        /*1162*/ 	.byte	0x3f
	.zero		1


	//   ....[77]....
        /*1164*/ 	.word	0x00021740
        /*1168*/ 	.word	0x00000005
        /*116c*/ 	.word	0x00000000
        /*1170*/ 	.short	0x010a
        /*1172*/ 	.byte	0x3f
	.zero		1


	//   ....[78]....
        /*1174*/ 	.word	0x00021770
        /*1178*/ 	.word	0x00000003
        /*117c*/ 	.word	0x00000000
        /*1180*/ 	.short	0x010a
        /*1182*/ 	.byte	0x3f
	.zero		1


	//   ....[79]....
        /*1184*/ 	.word	0x000217d0
        /*1188*/ 	.word	0x0000004e
        /*118c*/ 	.word	0x00016890
        /*1190*/ 	.short	0x010a
        /*1192*/ 	.byte	0x3f
	.zero		1


	//   ....[80]....
        /*1194*/ 	.word	0x00021820
        /*1198*/ 	.word	0x0000004e
        /*119c*/ 	.word	0x00016890
        /*11a0*/ 	.short	0x010a
        /*11a2*/ 	.byte	0x3f
	.zero		1


	//   ....[81]....
        /*11a4*/ 	.word	0x00021870
        /*11a8*/ 	.word	0x0000004e
        /*11ac*/ 	.word	0x00016890
        /*11b0*/ 	.short	0x010a
        /*11b2*/ 	.byte	0x3f
	.zero		1


	//   ....[82]....
        /*11b4*/ 	.word	0x000218c0
        /*11b8*/ 	.word	0x0000004e
        /*11bc*/ 	.word	0x000168b0
        /*11c0*/ 	.short	0x010a
        /*11c2*/ 	.byte	0x3f
	.zero		1


	//   ....[83]....
        /*11c4*/ 	.word	0x00021d90
        /*11c8*/ 	.word	0x00000002
        /*11cc*/ 	.word	0x00016800
        /*11d0*/ 	.short	0x010a
        /*11d2*/ 	.byte	0x3f
	.zero		1


	//   ....[84]....
        /*11d4*/ 	.word	0x000223b0
        /*11d8*/ 	.word	0x00000002
        /*11dc*/ 	.word	0x00016800
        /*11e0*/ 	.short	0x010a
        /*11e2*/ 	.byte	0x3f
	.zero		1


	//   ....[85]....
        /*11e4*/ 	.word	0x00022400
        /*11e8*/ 	.word	0x00000000
        /*11ec*/ 	.word	0x00016830
        /*11f0*/ 	.short	0x010a
        /*11f2*/ 	.byte	0x3f
	.zero		1


	//   ....[86]....
        /*11f4*/ 	.word	0x00022450
        /*11f8*/ 	.word	0x00000009
        /*11fc*/ 	.word	0x00016830
        /*1200*/ 	.short	0x010a
        /*1202*/ 	.byte	0x3f
	.zero		1


	//   ....[87]....
        /*1204*/ 	.word	0x000224a0
        /*1208*/ 	.word	0x00000009
        /*120c*/ 	.word	0x00016850
        /*1210*/ 	.short	0x010a
        /*1212*/ 	.byte	0x3f
	.zero		1


	//   ....[88]....
        /*1214*/ 	.word	0x000224f0
        /*1218*/ 	.word	0x00000005
        /*121c*/ 	.word	0x00016830
        /*1220*/ 	.short	0x010a
        /*1222*/ 	.byte	0x3f
	.zero		1


	//   ....[89]....
        /*1224*/ 	.word	0x00022540
        /*1228*/ 	.word	0x00000008
        /*122c*/ 	.word	0x00016850
        /*1230*/ 	.short	0x010a
        /*1232*/ 	.byte	0x3f
	.zero		1


	//   ....[90]....
        /*1234*/ 	.word	0x00022590
        /*1238*/ 	.word	0x00000005
        /*123c*/ 	.word	0x00016830
        /*1240*/ 	.short	0x010a
        /*1242*/ 	.byte	0x3f
	.zero		1


	//   ....[91]....
        /*1244*/ 	.word	0x000225e0
        /*1248*/ 	.word	0x00000008
        /*124c*/ 	.word	0x00016850
        /*1250*/ 	.short	0x010a
        /*1252*/ 	.byte	0x3f
	.zero		1


	//   ....[92]....
        /*1254*/ 	.word	0x00022630
        /*1258*/ 	.word	0x0000000b
        /*125c*/ 	.word	0x00016850
        /*1260*/ 	.short	0x010a
        /*1262*/ 	.byte	0x3f
	.zero		1


	//   ....[93]....
        /*1264*/ 	.word	0x000231e0
        /*1268*/ 	.word	0x00000011
        /*126c*/ 	.word	0x00016820
        /*1270*/ 	.short	0x010a
        /*1272*/ 	.byte	0x3f
	.zero		1


	//   ....[94]....
        /*1274*/ 	.word	0x00023230
        /*1278*/ 	.word	0x00000005
        /*127c*/ 	.word	0x000168a0
        /*1280*/ 	.short	0x010a
        /*1282*/ 	.byte	0x3f
	.zero		1


	//   ....[95]....
        /*1284*/ 	.word	0x00023280
        /*1288*/ 	.word	0x00000005
        /*128c*/ 	.word	0x000168c0
        /*1290*/ 	.short	0x010a
        /*1292*/ 	.byte	0x3f
	.zero		1


	//   ....[96]....
        /*1294*/ 	.word	0x000232d0
        /*1298*/ 	.word	0x00000005
        /*129c*/ 	.word	0x000168a0
        /*12a0*/ 	.short	0x010a
        /*12a2*/ 	.byte	0x3f
	.zero		1


	//   ....[97]....
        /*12a4*/ 	.word	0x00023320
        /*12a8*/ 	.word	0x00000005
        /*12ac*/ 	.word	0x000168c0
        /*12b0*/ 	.short	0x010a
        /*12b2*/ 	.byte	0x3f
	.zero		1


	//   ....[98]....
        /*12b4*/ 	.word	0x000234c0
        /*12b8*/ 	.word	0x00000000
        /*12bc*/ 	.word	0x00016840
        /*12c0*/ 	.short	0x010a
        /*12c2*/ 	.byte	0x3f
	.zero		1


	//   ....[99]....
        /*12c4*/ 	.word	0x00024430
        /*12c8*/ 	.word	0x00000011
        /*12cc*/ 	.word	0x00016820
        /*12d0*/ 	.short	0x010a
        /*12d2*/ 	.byte	0x3f
	.zero		1


	//   ....[100]....
        /*12d4*/ 	.word	0x00024480
        /*12d8*/ 	.word	0x00000002
        /*12dc*/ 	.word	0x00016840
        /*12e0*/ 	.short	0x010a
        /*12e2*/ 	.byte	0x3f
	.zero		1


	//   ....[101]....
        /*12e4*/ 	.word	0x000244d0
        /*12e8*/ 	.word	0x00000003
        /*12ec*/ 	.word	0x00000060
        /*12f0*/ 	.short	0x010a
        /*12f2*/ 	.byte	0x3f
	.zero		1


	//   ....[102]....
        /*12f4*/ 	.word	0x00024520
        /*12f8*/ 	.word	0x00000002
        /*12fc*/ 	.word	0x00016840
        /*1300*/ 	.short	0x010a
        /*1302*/ 	.byte	0x3f
	.zero		1


	//   ....[103]....
        /*1304*/ 	.word	0x00024570
        /*1308*/ 	.word	0x0000000a
        /*130c*/ 	.word	0x00000060
        /*1310*/ 	.short	0x010a
        /*1312*/ 	.byte	0x3f
	.zero		1


	//   ....[104]....
        /*1314*/ 	.word	0x000245c0
        /*1318*/ 	.word	0x00000002
        /*131c*/ 	.word	0x00016840
        /*1320*/ 	.short	0x010a
        /*1322*/ 	.byte	0x3f
	.zero		1


	//   ....[105]....
        /*1324*/ 	.word	0x00024610
        /*1328*/ 	.word	0x00000003
        /*132c*/ 	.word	0x00000060
        /*1330*/ 	.short	0x010a
        /*1332*/ 	.byte	0x3f
	.zero		1


	//   ....[106]....
        /*1334*/ 	.word	0x00024660
        /*1338*/ 	.word	0x00000003
        /*133c*/ 	.word	0x00016860
        /*1340*/ 	.short	0x010a
        /*1342*/ 	.byte	0x3f
	.zero		1


	//   ....[107]....
        /*1344*/ 	.word	0x00025090
        /*1348*/ 	.word	0x00000009
        /*134c*/ 	.word	0x00016820
        /*1350*/ 	.short	0x010a
        /*1352*/ 	.byte	0x3f
	.zero		1


	//   ....[108]....
        /*1354*/ 	.word	0x00025230
        /*1358*/ 	.word	0x00000007
        /*135c*/ 	.word	0x00000000
        /*1360*/ 	.short	0x010a
        /*1362*/ 	.byte	0x3f
	.zero		1


	//   ....[109]....
        /*1364*/ 	.word	0x00025280
        /*1368*/ 	.word	0x00000003
        /*136c*/ 	.word	0x00000000
        /*1370*/ 	.short	0x010a
        /*1372*/ 	.byte	0x3f
	.zero		1


	//   ....[110]....
        /*1374*/ 	.word	0x000252d0
        /*1378*/ 	.word	0x00000005
        /*137c*/ 	.word	0x00000000
        /*1380*/ 	.short	0x010a
        /*1382*/ 	.byte	0x3f
	.zero		1


	//----- nvinfo : EIATTR_NUM_MBARRIERS
	.align		4
.L_1543:
        /*1384*/ 	.byte	0x03, 0x38
        /*1386*/ 	.short	0x0016


	//----- nvinfo : EIATTR_EXIT_INSTR_OFFSETS
	.align		4
        /*1388*/ 	.byte	0x04, 0x1c
        /*138a*/ 	.short	(.L_1545 - .L_1544)


	//   ....[0]....
.L_1544:
        /*138c*/ 	.word	0x000217c0


	//----- nvinfo : EIATTR_MAX_THREADS
	.align		4
.L_1545:
        /*1390*/ 	.byte	0x04, 0x05
        /*1392*/ 	.short	(.L_1547 - .L_1546)
.L_1546:
        /*1394*/ 	.word	0x00000200
        /*1398*/ 	.word	0x00000001
        /*139c*/ 	.word	0x00000001


	//----- nvinfo : EIATTR_CRS_STACK_SIZE
	.align		4
.L_1547:
        /*13a0*/ 	.byte	0x04, 0x1e
        /*13a2*/ 	.short	(.L_1549 - .L_1548)
.L_1548:
        /*13a4*/ 	.word	0x00000000


	//----- nvinfo : EIATTR_CBANK_PARAM_SIZE
	.align		4
.L_1549:
        /*13a8*/ 	.byte	0x03, 0x19
        /*13aa*/ 	.short	0x0af0


	//----- nvinfo : EIATTR_PARAM_CBANK
	.align		4
        /*13ac*/ 	.byte	0x04, 0x0a
        /*13ae*/ 	.short	(.L_1551 - .L_1550)
	.align		4
.L_1550:
        /*13b0*/ 	.word	index@(.nv.constant0._ZN7cutlass13device_kernelIN5flash11enable_sm90INS1_16FlashAttnFwdSm90INS1_25CollectiveMainloopFwdSm90ILi2EN4cute5tupleIJNS5_1CILi1EEES8_S8_EEENS6_IJNS7_ILi192EEENS7_ILi128EEENS7_ILi64EEEEEELi64ENS_10bfloat16_tEfNS_4arch4Sm90ELb0ELb1ELb1ELb1ELb0ELb1ELb0ELb1ELb1ELb1ELb1ELb0EEENS1_21CollectiveEpilogueFwdINS6_IJSA_SC_SB_EEES9_SE_SG_Li384ELb1ELb1ELb1ELb0EEENS1_36VarlenDynamicPersistentTileSchedulerILi192ELi128ELi384ELi128ELb1ELb1ELb1ELb1ELb0ELb1EEEEEEEEEvNT_6ParamsE)
        /*13b4*/ 	.short	0x0210
        /*13b6*/ 	.short	0x0af0


	//----- nvinfo : EIATTR_SW_WAR
	.align		4
.L_1551:
        /*13b8*/ 	.byte	0x04, 0x36
        /*13ba*/ 	.short	(.L_1553 - .L_1552)
.L_1552:
        /*13bc*/ 	.word	0x00000008
.L_1553:


//--------------------- .nv.info._ZN7cutlass13device_kernelIN5flash11enable_sm90INS1_16FlashAttnFwdSm90INS1_25CollectiveMainloopFwdSm90ILi2EN4cute5tupleIJNS5_1CILi1EEES8_S8_EEENS6_IJNS7_ILi192EEENS7_ILi128EEENS7_ILi64EEEEEELi64ENS_10bfloat16_tEfNS_4arch4Sm90ELb1ELb0ELb1ELb0ELb0ELb0ELb0ELb1ELb1ELb1ELb1ELb0EEENS1_21CollectiveEpilogueFwdINS6_IJSA_SC_SB_EEES9_SE_SG_Li384ELb0ELb1ELb1ELb0EEENS1_19SingleTileSchedulerILb0ELb1ELb1ELi192EEEEEEEEEvNT_6ParamsE --------------------------
	.section	.nv.info._ZN7cutlass13device_kernelIN5flash11enable_sm90INS1_16FlashAttnFwdSm90INS1_25CollectiveMainloopFwdSm90ILi2EN4cute5tupleIJNS5_1CILi1EEES8_S8_EEENS6_IJNS7_ILi192EEENS7_ILi128EEENS7_ILi64EEEEEELi64ENS_10bfloat16_tEfNS_4arch4Sm90ELb1ELb0ELb1ELb0ELb0ELb0ELb0ELb1ELb1ELb1ELb1ELb0EEENS1_21CollectiveEpilogueFwdINS6_IJSA_SC_SB_EEES9_SE_SG_Li384ELb0ELb1ELb1ELb0EEENS1_19SingleTileSchedulerILb0ELb1ELb1ELi192EEEEEEEEEvNT_6ParamsE,"",@"SHT_CUDA_INFO"
	.sectionflags	@""
	.align	4


	//----- nvinfo : EIATTR_CUDA_API_VERSION
	.align		4
        /*0000*/ 	.byte	0x04, 0x37
        /*0002*/ 	.short	(.L_1555 - .L_1554)
.L_1554:
        /*0004*/ 	.word	0x00000082


	//----- nvinfo : EIATTR_KPARAM_INFO
	.align		4
.L_1555:
        /*0008*/ 	.byte	0x04, 0x17
        /*000a*/ 	.short	(.L_1557 - .L_1556)
.L_1556:
        /*000c*/ 	.word	0x00000000
        /*0010*/ 	.short	0x0000
        /*0012*/ 	.short	0x0070
        /*0014*/ 	.byte	0x00, 0xf0, 0x01, 0x28


	//----- nvinfo : EIATTR_SPARSE_MMA_MASK
	.align		4
.L_1557:
        /*0018*/ 	.byte	0x03, 0x50
        /*001a*/ 	.short	0x0000


	//----- nvinfo : EIATTR_MAXREG_COUNT
	.align		4
        /*001c*/ 	.byte	0x03, 0x1b
        /*001e*/ 	.short	0x0080


	//----- nvinfo : EIATTR_NUM_BARRIERS
	.align		4
        /*0020*/ 	.byte	0x02, 0x4c
        /*0022*/ 	.byte	0x10
	.zero		1


	//----- nvinfo : EIATTR_EXTERNS
	.align		4
        /*0024*/ 	.byte	0x04, 0x0f
        /*0026*/ 	.short	(.L_1559 - .L_1558)


	//   ....[0]....
	.align		4
.L_1558:
        /*0028*/ 	.word	index@(__assertfail)


	//----- nvinfo : EIATTR_MERCURY_ISA_VERSION
	.align		4
.L_1559:
        /*002c*/ 	.byte	0x03, 0x5f
        /*002e*/ 	.short	0x0101


	//----- nvinfo : EIATTR_INT_WARP_WIDE_INSTR_OFFSETS
	.align		4
        /*0030*/ 	.byte	0x04, 0x31
        /*0032*/ 	.short	(.L_1561 - .L_1560)


	//   ....[0]....
.L_1560:
        /*0034*/ 	.word	0x00000120


	//   ....[1]....
        /*0038*/ 	.word	0x00000160


	//   ....[2]....
        /*003c*/ 	.word	0x000001d0


	//----- nvinfo : EIATTR_COOP_GROUP_MASK_REGIDS
	.align		4
.L_1561:
        /*0040*/ 	.byte	0x04, 0x29
        /*0042*/ 	.short	(.L_1563 - .L_1562)


	//   ....[0]....
.L_1562:
        /*0044*/ 	.word	0xffffffff


	//   ....[1]....
        /*0048*/ 	.word	0xffffffff


	//   ....[2]....
        /*004c*/ 	.word	0xffffffff


	//   ....[3]....
        /*0050*/ 	.word	0xffffffff


	//   ....[4]....
        /*0054*/ 	.word	0xffffffff


	//   ....[5]....
        /*0058*/ 	.word	0xffffffff


	//   ....[6]....
        /*005c*/ 	.word	0xffffffff


	//   ....[7]....
        /*0060*/ 	.word	0xffffffff


	//   ....[8]....
        /*0064*/ 	.word	0xffffffff


	//   ....[9]....
        /*0068*/ 	.word	0xffffffff


	//   ....[10]....
        /*006c*/ 	.word	0xffffffff


	//   ....[11]....
        /*0070*/ 	.word	0xffffffff


	//   ....[12]....
        /*0074*/ 	.word	0xffffffff


	//   ....[13]....
        /*0078*/ 	.word	0xffffffff


	//   ....[14]....
        /*007c*/ 	.word	0xffffffff


	//   ....[15]....
        /*0080*/ 	.word	0xffffffff


	//   ....[16]....
        /*0084*/ 	.word	0xffffffff


	//   ....[17]....
        /*0088*/ 	.word	0xffffffff


	//   ....[18]....
        /*008c*/ 	.word	0xffffffff


	//   ....[19]....
        /*0090*/ 	.word	0xffffffff


	//   ....[20]....
        /*0094*/ 	.word	0xffffffff


	//   ....[21]....
        /*0098*/ 	.word	0xffffffff


	//   ....[22]....
        /*009c*/ 	.word	0xffffffff


	//   ....[23]....
        /*00a0*/ 	.word	0xffffffff


	//   ....[24]....
        /*00a4*/ 	.word	0xffffffff


	//   ....[25]....
        /*00a8*/ 	.word	0xffffffff


	//   ....[26]....
        /*00ac*/ 	.word	0xffffffff


	//   ....[27]....
        /*00b0*/ 	.word	0xffffffff


	//   ....[28]....
        /*00b4*/ 	.word	0xffffffff


	//   ....[29]....
        /*00b8*/ 	.word	0xffffffff


	//   ....[30]....
        /*00bc*/ 	.word	0xffffffff


	//   ....[31]....
        /*00c0*/ 	.word	0xffffffff


	//   ....[32]....
        /*00c4*/ 	.word	0xffffffff


	//   ....[33]....
        /*00c8*/ 	.word	0xffffffff


	//   ....[34]....
        /*00cc*/ 	.word	0xffffffff


	//   ....[35]....
        /*00d0*/ 	.word	0xffffffff


	//   ....[36]....
        /*00d4*/ 	.word	0xffffffff


	//   ....[37]....
        /*00d8*/ 	.word	0xffffffff


	//   ....[38]....
        /*00dc*/ 	.word	0xffffffff


	//   ....[39]....
        /*00e0*/ 	.word	0xffffffff


	//   ....[40]....
        /*00e4*/ 	.word	0xffffffff


	//   ....[41]....
        /*00e8*/ 	.word	0xffffffff


	//   ....[42]....
        /*00ec*/ 	.word	0xffffffff


	//   ....[43]....
        /*00f0*/ 	.word	0xffffffff


	//   ....[44]....
        /*00f4*/ 	.word	0xffffffff


	//   ....[45]....
        /*00f8*/ 	.word	0xffffffff


	//   ....[46]....
        /*00fc*/ 	.word	0xffffffff


	//   ....[47]....
        /*0100*/ 	.word	0xffffffff


	//   ....[48]....
        /*0104*/ 	.word	0xffffffff


	//   ....[49]....
        /*0108*/ 	.word	0xffffffff


	//   ....[50]....
        /*010c*/ 	.word	0xffffffff


	//   ....[51]....
        /*0110*/ 	.word	0xffffffff


	//   ....[52]....
        /*0114*/ 	.word	0xffffffff


	//   ....[53]....
        /*0118*/ 	.word	0xffffffff


	//   ....[54]....
        /*011c*/ 	.word	0xffffffff


	//   ....[55]....
        /*0120*/ 	.word	0xffffffff


	//   ....[56]....
        /*0124*/ 	.word	0xffffffff


	//   ....[57]....
        /*0128*/ 	.word	0xffffffff


	//   ....[58]....
        /*012c*/ 	.word	0xffffffff


	//   ....[59]....
        /*0130*/ 	.word	0xffffffff


	//   ....[60]....
        /*0134*/ 	.word	0xffffffff


	//   ....[61]....
        /*0138*/ 	.word	0xffffffff


	//   ....[62]....
        /*013c*/ 	.word	0xffffffff


	//   ....[63]....
        /*0140*/ 	.word	0x0500000f


	//   ....[64]....
        /*0144*/ 	.word	0x0500000f


	//   ....[65]....
        /*0148*/ 	.word	0x0500000f


	//   ....[66]....
        /*014c*/ 	.word	0x0500000f


	//   ....[67]....
        /*0150*/ 	.word	0x0500000f


	//   ....[68]....
        /*0154*/ 	.word	0x0500000f


	//   ....[69]....
        /*0158*/ 	.word	0x0500000f


	//   ....[70]....
        /*015c*/ 	.word	0x0500000f


	//   ....[71]....
        /*0160*/ 	.word	0x0500000f


	//   ....[72]....
        /*0164*/ 	.word	0x0500000f


	//   ....[73]....
        /*0168*/ 	.word	0x0500000f


	//   ....[74]....
        /*016c*/ 	.word	0x0500000f


	//   ....[75]....
        /*0170*/ 	.word	0x0500000f


	//   ....[76]....
        /*0174*/ 	.word	0x0500000f


	//   ....[77]....
        /*0178*/ 	.word	0x0500000f


	//   ....[78]....
        /*017c*/ 	.word	0x0500000f


	//   ....[79]....
        /*0180*/ 	.word	0x0500000f


	//   ....[80]....
        /*0184*/ 	.word	0x0500000f


	//   ....[81]....
        /*0188*/ 	.word	0x0500000f


	//   ....[82]....
        /*018c*/ 	.word	0x0500000f


	//   ....[83]....
        /*0190*/ 	.word	0x0500000f


	//   ....[84]....
        /*0194*/ 	.word	0x0500000f


	//   ....[85]....
        /*0198*/ 	.word	0x0500000f


	//   ....[86]....
        /*019c*/ 	.word	0x0500000f


	//   ....[87]....
        /*01a0*/ 	.word	0x0500000f


	//   ....[88]....
        /*01a4*/ 	.word	0x0500000f


	//----- nvinfo : EIATTR_COOP_GROUP_INSTR_OFFSETS
	.align		4
.L_1563:
        /*01a8*/ 	.byte	0x04, 0x28
        /*01aa*/ 	.short	(.L_1565 - .L_1564)


	//   ....[0]....
.L_1564:
        /*01ac*/ 	.word	0x00000060


	//   ....[1]....
        /*01b0*/ 	.word	0x00000130


	//   ....[2]....
        /*01b4*/ 	.word	0x00000180


	//   ....[3]....
        /*01b8*/ 	.word	0x000003b0


	//   ....[4]....
        /*01bc*/ 	.word	0x00000510


	//   ....[5]....
        /*01c0*/ 	.word	0x00000630


	//   ....[6]....
        /*01c4*/ 	.word	0x00000790


	//   ....[7]....
        /*01c8*/ 	.word	0x00001140


	//   ....[8]....
        /*01cc*/ 	.word	0x00001850


	//   ....[9]....
        /*01d0*/ 	.word	0x00001890


	//   ....[10]....
        /*01d4*/ 	.word	0x00002630


	//   ....[11]....
        /*01d8*/ 	.word	0x000026a0


	//   ....[12]....
        /*01dc*/ 	.word	0x00003130


	//   ....[13]....
        /*01e0*/ 	.word	0x000031d0


	//   ....[14]....
        /*01e4*/ 	.word	0x00004740


	//   ....[15]....
        /*01e8*/ 	.word	0x00004790


	//   ....[16]....
        /*01ec*/ 	.word	0x000052a0


	//   ....[17]....
        /*01f0*/ 	.word	0x00005310


	//   ....[18]....
        /*01f4*/ 	.word	0x00005da0


	//   ....[19]....
        /*01f8*/ 	.word	0x00005e40


	//   ....[20]....
        /*01fc*/ 	.word	0x00007b00


	//   ....[21]....
        /*0200*/ 	.word	0x00007b60


	//   ....[22]....
        /*0204*/ 	.word	0x00008250


	//   ....[23]....
        /*0208*/ 	.word	0x000082f0


	//   ....[24]....
        /*020c*/ 	.word	0x000092f0


	//   ....[25]....
        /*0210*/ 	.word	0x00009320


	//   ....[26]....
        /*0214*/ 	.word	0x00009410


	//   ....[27]....
        /*0218*/ 	.word	0x00009420


	//   ....[28]....
        /*021c*/ 	.word	0x0000a1b0


	//   ....[29]....
        /*0220*/ 	.word	0x0000a1f0


	//   ....[30]....
        /*0224*/ 	.word	0x0000a230


	//   ....[31]....
        /*0228*/ 	.word	0x0000a250


	//   ....[32]....
        /*022c*/ 	.word	0x0000a270


	//   ....[33]....
        /*0230*/ 	.word	0x0000a280


	//   ....[34]....
        /*0234*/ 	.word	0x0000a5c0


	//   ....[35]....
        /*0238*/ 	.word	0x0000a5d0


	//   ....[36]....
        /*023c*/ 	.word	0x0000acf0


	//   ....[37]....
        /*0240*/ 	.word	0x0000b820


	//   ....[38]....
        /*0244*/ 	.word	0x0000c180


	//   ....[39]....
        /*0248*/ 	.word	0x0000c1b0


	//   ....[40]....
        /*024c*/ 	.word	0x0000c1e0


	//   ....[41]....
        /*0250*/ 	.word	0x0000c200


	//   ....[42]....
        /*0254*/ 	.word	0x0000c210


	//   ....[43]....
        /*0258*/ 	.word	0x0000c260


	//   ....[44]....
        /*025c*/ 	.word	0x0000c2e0


	//   ....[45]....
        /*0260*/ 	.word	0x0000c300


	//   ....[46]....
        /*0264*/ 	.word	0x0000c330


	//   ....[47]....
        /*0268*/ 	.word	0x0000c370


	//   ....[48]....
        /*026c*/ 	.word	0x0000c3e0


	//   ....[49]....
        /*0270*/ 	.word	0x0000c400


	//   ....[50]....
        /*0274*/ 	.word	0x0000c430


	//   ....[51]....
        /*0278*/ 	.word	0x0000c4b0


	//   ....[52]....
        /*027c*/ 	.word	0x0000c4d0


	//   ....[53]....
        /*0280*/ 	.word	0x0000c510


	//   ....[54]....
        /*0284*/ 	.word	0x0000c530


	//   ....[55]....
        /*0288*/ 	.word	0x0000c550


	//   ....[56]....
        /*028c*/ 	.word	0x0000c580


	//   ....[57]....
        /*0290*/ 	.word	0x0000c5f0


	//   ....[58]....
        /*0294*/ 	.word	0x0000c670


	//   ....[59]....
        /*0298*/ 	.word	0x0000c680


	//   ....[60]....
        /*029c*/ 	.word	0x0000c6b0


	//   ....[61]....
        /*02a0*/ 	.word	0x0000c6e0


	//   ....[62]....
        /*02a4*/ 	.word	0x0000dfa0


	//   ....[63]....
        /*02a8*/ 	.word	0x0000e500


	//   ....[64]....
        /*02ac*/ 	.word	0x0000e680


	//   ....[65]....
        /*02b0*/ 	.word	0x0000e6d0


	//   ....[66]....
        /*02b4*/ 	.word	0x0000e790


	//   ....[67]....
        /*02b8*/ 	.word	0x0000e860


	//   ....[68]....
        /*02bc*/ 	.word	0x0000e8c0


	//   ....[69]....
        /*02c0*/ 	.word	0x0000e960


	//   ....[70]....
        /*02c4*/ 	.word	0x0000e9c0


	//   ....[71]....
        /*02c8*/ 	.word	0x0000eac0


	//   ....[72]....
        /*02cc*/ 	.word	0x0000eb30


	//   ....[73]....
        /*02d0*/ 	.word	0x0000ebd0


	//   ....[74]....
        /*02d4*/ 	.word	0x0000ec30


	//   ....[75]....
        /*02d8*/ 	.word	0x0000ed10


	//   ....[76]....
        /*02dc*/ 	.word	0x0000eda0


	//   ....[77]....
        /*02e0*/ 	.word	0x0000ee50


	//   ....[78]....
        /*02e4*/ 	.word	0x0000eeb0


	//   ....[79]....
        /*02e8*/ 	.word	0x0000ef60


	//   ....[80]....
        /*02ec*/ 	.word	0x0000eff0


	//   ....[81]....
        /*02f0*/ 	.word	0x0000f0c0


	//   ....[82]....
        /*02f4*/ 	.word	0x0000f120


	//   ....[83]....
        /*02f8*/ 	.word	0x0000f200


	//   ....[84]....
        /*02fc*/ 	.word	0x0000f260


	//   ....[85]....
        /*0300*/ 	.word	0x0000f320


	//   ....[86]....
        /*0304*/ 	.word	0x0000f380


	//   ....[87]....
        /*0308*/ 	.word	0x0000f440


	//   ....[88]....
        /*030c*/ 	.word	0x0000f810


	//----- nvinfo : EIATTR_REG_RECONFIG
	.align		4
.L_1565:
        /*0310*/ 	.byte	0x01, 0x54
	.zero		2


	//----- nvinfo : EIATTR_SYSCALL_OFFSETS
	.align		4
        /*0314*/ 	.byte	0x04, 0x46
        /*0316*/ 	.short	(.L_1567 - .L_1566)


	//   ....[0]....
.L_1566:
        /*0318*/ 	.word	0x00001300


	//   ....[1]....
        /*031c*/ 	.word	0x0000b4e0


	//   ....[2]....
        /*0320*/ 	.word	0x0000b620


	//   ....[3]....
        /*0324*/ 	.word	0x0000b710


	//   ....[4]....
        /*0328*/ 	.word	0x0000bd60


	//----- nvinfo : EIATTR_MBARRIER_INSTR_OFFSETS
	.align		4
.L_1567:
        /*032c*/ 	.byte	0x04, 0x39
        /*032e*/ 	.short	(.L_1569 - .L_1568)


	//   ....[0]....
.L_1568:
        /*0330*/ 	.word	0x00000260
        /*0334*/ 	.word	0x000000ff
        /*0338*/ 	.word	0x00016800
        /*033c*/ 	.short	0x0100
        /*033e*/ 	.byte	0x08
	.zero		1


	//   ....[1]....
        /*0340*/ 	.word	0x00000270
        /*0344*/ 	.word	0x000000ff
        /*0348*/ 	.word	0x00016820
        /*034c*/ 	.short	0x0100
        /*034e*/ 	.byte	0x08
	.zero		1


	//   ....[2]....
        /*0350*/ 	.word	0x00000360
        /*0354*/ 	.word	0x000000ff
        /*0358*/ 	.word	0x00016830
        /*035c*/ 	.short	0x0100
        /*035e*/ 	.byte	0x08
	.zero		1


	//   ....[3]....
        /*0360*/ 	.word	0x00000370
        /*0364*/ 	.word	0x000000ff
        /*0368*/ 	.word	0x00016840
        /*036c*/ 	.short	0x0100
        /*036e*/ 	.byte	0x08
	.zero		1


	//   ....[4]....
        /*0370*/ 	.word	0x00000380
        /*0374*/ 	.word	0x000000ff
        /*0378*/ 	.word	0x00016838
        /*037c*/ 	.short	0x0100
        /*037e*/ 	.byte	0x08
	.zero		1


	//   ....[5]....
        /*0380*/ 	.word	0x00000390
        /*0384*/ 	.word	0x000000ff
        /*0388*/ 	.word	0x00016848
        /*038c*/ 	.short	0x0100
        /*038e*/ 	.byte	0x08
	.zero		1


	//   ....[6]....
        /*0390*/ 	.word	0x000004c0
        /*0394*/ 	.word	0x000000ff
        /*0398*/ 	.word	0x00016850
        /*039c*/ 	.short	0x0100
        /*039e*/ 	.byte	0x08
	.zero		1


	//   ....[7]....
        /*03a0*/ 	.word	0x000004d0
        /*03a4*/ 	.word	0x000000ff
        /*03a8*/ 	.word	0x00016860
        /*03ac*/ 	.short	0x0100
        /*03ae*/ 	.byte	0x08
	.zero		1


	//   ....[8]....
        /*03b0*/ 	.word	0x000004e0
        /*03b4*/ 	.word	0x000000ff
        /*03b8*/ 	.word	0x00016858
        /*03bc*/ 	.short	0x0100
        /*03be*/ 	.byte	0x08
	.zero		1


	//   ....[9]....
        /*03c0*/ 	.word	0x000004f0
        /*03c4*/ 	.word	0x000000ff
        /*03c8*/ 	.word	0x00016868
        /*03cc*/ 	.short	0x0100
        /*03ce*/ 	.byte	0x08
	.zero		1


	//   ....[10]....
        /*03d0*/ 	.word	0x000005e0
        /*03d4*/ 	.word	0x000000ff
        /*03d8*/ 	.word	0x00016870
        /*03dc*/ 	.short	0x0100
        /*03de*/ 	.byte	0x06
	.zero		1


	//   ....[11]....
        /*03e0*/ 	.word	0x000005f0
        /*03e4*/ 	.word	0x000000ff
        /*03e8*/ 	.word	0x00016880
        /*03ec*/ 	.short	0x0100
        /*03ee*/ 	.byte	0x06
	.zero		1


	//   ....[12]....
        /*03f0*/ 	.word	0x00000600
        /*03f4*/ 	.word	0x000000ff
        /*03f8*/ 	.word	0x00016878
        /*03fc*/ 	.short	0x0100
        /*03fe*/ 	.byte	0x06
	.zero		1


	//   ....[13]....
        /*0400*/ 	.word	0x00000610
        /*0404*/ 	.word	0x000000ff
        /*0408*/ 	.word	0x00016888
        /*040c*/ 	.short	0x0100
        /*040e*/ 	.byte	0x06
	.zero		1


	//   ....[14]....
        /*0410*/ 	.word	0x00000740
        /*0414*/ 	.word	0x000000ff
        /*0418*/ 	.word	0x00016890
        /*041c*/ 	.short	0x0100
        /*041e*/ 	.byte	0x08
	.zero		1


	//   ....[15]....
        /*0420*/ 	.word	0x00000750
        /*0424*/ 	.word	0x000000ff
        /*0428*/ 	.word	0x000168a0
        /*042c*/ 	.short	0x0100
        /*042e*/ 	.byte	0x08
	.zero		1


	//   ....[16]....
        /*0430*/ 	.word	0x00000760
        /*0434*/ 	.word	0x000000ff
        /*0438*/ 	.word	0x00016898
        /*043c*/ 	.short	0x0100
        /*043e*/ 	.byte	0x08
	.zero		1


	//   ....[17]....
        /*0440*/ 	.word	0x00000770
        /*0444*/ 	.word	0x000000ff
        /*0448*/ 	.word	0x000168a8
        /*044c*/ 	.short	0x0100
        /*044e*/ 	.byte	0x08
	.zero		1


	//   ....[18]....
        /*0450*/ 	.word	0x000008a0
        /*0454*/ 	.word	0x000000ff
        /*0458*/ 	.word	0x000168b0
        /*045c*/ 	.short	0x0100
        /*045e*/ 	.byte	0x08
	.zero		1


	//   ....[19]....
        /*0460*/ 	.word	0x000008b0
        /*0464*/ 	.word	0x000000ff
        /*0468*/ 	.word	0x000168c0
        /*046c*/ 	.short	0x0100
        /*046e*/ 	.byte	0x08
	.zero		1


	//   ....[20]....
        /*0470*/ 	.word	0x000008c0
        /*0474*/ 	.word	0x000000ff
        /*0478*/ 	.word	0x000168b8
        /*047c*/ 	.short	0x0100
        /*047e*/ 	.byte	0x08
	.zero		1


	//   ....[21]....
        /*0480*/ 	.word	0x000008d0
        /*0484*/ 	.word	0x000000ff
        /*0488*/ 	.word	0x000168c8
        /*048c*/ 	.short	0x0100
        /*048e*/ 	.byte	0x08
	.zero		1


	//   ....[22]....
        /*0490*/ 	.word	0x00001320
        /*0494*/ 	.word	0x000000ff
        /*0498*/ 	.word	0x00016800
        /*049c*/ 	.short	0x010a
        /*049e*/ 	.byte	0x27
	.zero		1


	//   ....[23]....
        /*04a0*/ 	.word	0x00001390
        /*04a4*/ 	.word	0x000000ff
        /*04a8*/ 	.word	0x00016830
        /*04ac*/ 	.short	0x010a
        /*04ae*/ 	.byte	0x27
	.zero		1


	//   ....[24]....
        /*04b0*/ 	.word	0x00001400
        /*04b4*/ 	.word	0x000000ff
        /*04b8*/ 	.word	0x00016830
        /*04bc*/ 	.short	0x010a
        /*04be*/ 	.byte	0x27
	.zero		1


	//   ....[25]....
        /*04c0*/ 	.word	0x000036b0
        /*04c4*/ 	.word	0x0000001d
        /*04c8*/ 	.word	0x00000000
        /*04cc*/ 	.short	0x0101
        /*04ce*/ 	.byte	0x3f
	.zero		1


	//   ....[26]....
        /*04d0*/ 	.word	0x00003fe0
        /*04d4*/ 	.word	0x000000ff
        /*04d8*/ 	.word	0x00016830
        /*04dc*/ 	.short	0x010a
        /*04de*/ 	.byte	0x0a
	.zero		1


	//   ....[27]....
        /*04e0*/ 	.word	0x00004020
        /*04e4*/ 	.word	0x000000ff
        /*04e8*/ 	.word	0x00016830
        /*04ec*/ 	.short	0x010a
        /*04ee*/ 	.byte	0x0a
	.zero		1


	//   ....[28]....
        /*04f0*/ 	.word	0x00004220
        /*04f4*/ 	.word	0x000000ff
        /*04f8*/ 	.word	0x00016850
        /*04fc*/ 	.short	0x010a
        /*04fe*/ 	.byte	0x0a
	.zero		1


	//   ....[29]....
        /*0500*/ 	.word	0x00004260
        /*0504*/ 	.word	0x000000ff
        /*0508*/ 	.word	0x00016850
        /*050c*/ 	.short	0x010a
        /*050e*/ 	.byte	0x0a
	.zero		1


	//   ....[30]....
        /*0510*/ 	.word	0x00006100
        /*0514*/ 	.word	0x0000002b
        /*0518*/ 	.word	0x00000000
        /*051c*/ 	.short	0x0101
        /*051e*/ 	.byte	0x3f
	.zero		1


	//   ....[31]....
        /*0520*/ 	.word	0x00006230
        /*0524*/ 	.word	0x0000002d
        /*0528*/ 	.word	0x00000000
        /*052c*/ 	.short	0x0101
        /*052e*/ 	.byte	0x3f
	.zero		1


	//   ....[32]....
        /*0530*/ 	.word	0x00006e80
        /*0534*/ 	.word	0x000000ff
        /*0538*/ 	.word	0x00016830
        /*053c*/ 	.short	0x010a
        /*053e*/ 	.byte	0x0a
	.zero		1


	//   ....[33]....
        /*0540*/ 	.word	0x00006ec0
        /*0544*/ 	.word	0x000000ff
        /*0548*/ 	.word	0x00016830
        /*054c*/ 	.short	0x010a
        /*054e*/ 	.byte	0x0a
	.zero		1


	//   ....[34]....
        /*0550*/ 	.word	0x000070b0
        /*0554*/ 	.word	0x000000ff
        /*0558*/ 	.word	0x00016850
        /*055c*/ 	.short	0x010a
        /*055e*/ 	.byte	0x0a
	.zero		1


	//   ....[35]....
        /*0560*/ 	.word	0x000070f0
        /*0564*/ 	.word	0x000000ff
        /*0568*/ 	.word	0x00016850
        /*056c*/ 	.short	0x010a
        /*056e*/ 	.byte	0x0a
	.zero		1


	//   ....[36]....
        /*0570*/ 	.word	0x00008710
        /*0574*/ 	.word	0x00000019
        /*0578*/ 	.word	0x00000000
        /*057c*/ 	.short	0x0101
        /*057e*/ 	.byte	0x3f
	.zero		1


	//   ....[37]....
        /*0580*/ 	.word	0x000088e0
        /*0584*/ 	.word	0x0000001d
        /*0588*/ 	.word	0x00000000
        /*058c*/ 	.short	0x0101
        /*058e*/ 	.byte	0x3f
	.zero		1


	//   ....[38]....
        /*0590*/ 	.word	0x00009260
        /*0594*/ 	.word	0x000000ff
        /*0598*/ 	.word	0x00016850
        /*059c*/ 	.short	0x010a
        /*059e*/ 	.byte	0x07
	.zero		1


	//   ....[39]....
        /*05a0*/ 	.word	0x000092a0
        /*05a4*/ 	.word	0x000000ff
        /*05a8*/ 	.word	0x00016850
        /*05ac*/ 	.short	0x010a
        /*05ae*/ 	.byte	0x07
	.zero		1


	//   ....[40]....
        /*05b0*/ 	.word	0x000097b0
        /*05b4*/ 	.word	0x00000009
        /*05b8*/ 	.word	0x00000000
        /*05bc*/ 	.short	0x0101
        /*05be*/ 	.byte	0x3f
	.zero		1


	//   ....[41]....
        /*05c0*/ 	.word	0x0000a260
        /*05c4*/ 	.word	0x000000ff
        /*05c8*/ 	.word	0x00000000
        /*05cc*/ 	.short	0x0101
        /*05ce*/ 	.byte	0x04
	.zero		1


	//   ....[42]....
        /*05d0*/ 	.word	0x0000ba10
        /*05d4*/ 	.word	0x000000ff
        /*05d8*/ 	.word	0x00016840
        /*05dc*/ 	.short	0x010a
        /*05de*/ 	.byte	0x26
	.zero		1


	//   ....[43]....
        /*05e0*/ 	.word	0x0000c800
        /*05e4*/ 	.word	0x000000ff
        /*05e8*/ 	.word	0x00016800
        /*05ec*/ 	.short	0x0107
        /*05ee*/ 	.byte	0x26
	.zero		1


	//   ....[44]....
        /*05f0*/ 	.word	0x0000c840
        /*05f4*/ 	.word	0x000000ff
        /*05f8*/ 	.word	0x00016800
        /*05fc*/ 	.short	0x0101
        /*05fe*/ 	.byte	0x26
	.zero		1


	//   ....[45]....
        /*0600*/ 	.word	0x0000c870
        /*0604*/ 	.word	0x000000ff
        /*0608*/ 	.word	0x00016820
        /*060c*/ 	.short	0x010a
        /*060e*/ 	.byte	0x26
	.zero		1


	//   ....[46]....
        /*0610*/ 	.word	0x0000cc00
        /*0614*/ 	.word	0x000000ff
        /*0618*/ 	.word	0x00016848
        /*061c*/ 	.short	0x010a
        /*061e*/ 	.byte	0x26
	.zero		1


	//   ....[47]....
        /*0620*/ 	.word	0x0000cdf0
        /*0624*/ 	.word	0x000000ff
        /*0628*/ 	.word	0x00016860
        /*062c*/ 	.short	0x010a
        /*062e*/ 	.byte	0x26
	.zero		1


	//   ....[48]....
        /*0630*/ 	.word	0x0000d1d0
        /*0634*/ 	.word	0x000000ff
        /*0638*/ 	.word	0x00016840
        /*063c*/ 	.short	0x010a
        /*063e*/ 	.byte	0x26
	.zero		1


	//   ....[49]....
        /*0640*/ 	.word	0x0000d3f0
        /*0644*/ 	.word	0x000000ff
        /*0648*/ 	.word	0x00016868
        /*064c*/ 	.short	0x010a
        /*064e*/ 	.byte	0x26
	.zero		1


	//   ....[50]....
        /*0650*/ 	.word	0x0000d810
        /*0654*/ 	.word	0x000000ff
        /*0658*/ 	.word	0x00016848
        /*065c*/ 	.short	0x010a
        /*065e*/ 	.byte	0x26
	.zero		1


	//   ....[51]....
        /*0660*/ 	.word	0x0000da10
        /*0664*/ 	.word	0x000000ff
        /*0668*/ 	.word	0x00016860
        /*066c*/ 	.short	0x010a
        /*066e*/ 	.byte	0x26
	.zero		1


	//   ....[52]....
        /*0670*/ 	.word	0x0000dcb0
        /*0674*/ 	.word	0x00000004
        /*0678*/ 	.word	0x00016860
        /*067c*/ 	.short	0x010a
        /*067e*/ 	.byte	0x3f
	.zero		1


	//   ....[53]....
        /*0680*/ 	.word	0x0000df60
        /*0684*/ 	.word	0x00000007
        /*0688*/ 	.word	0x00016820
        /*068c*/ 	.short	0x010a
        /*068e*/ 	.byte	0x3f
	.zero		1


	//   ....[54]....
        /*0690*/ 	.word	0x0000e0b0
        /*0694*/ 	.word	0x00000006
        /*0698*/ 	.word	0x00000000
        /*069c*/ 	.short	0x010a
        /*069e*/ 	.byte	0x3f
	.zero		1


	//   ....[55]....
        /*06a0*/ 	.word	0x0000e120
        /*06a4*/ 	.word	0x00000003
        /*06a8*/ 	.word	0x00000000
        /*06ac*/ 	.short	0x010a
        /*06ae*/ 	.byte	0x3f
	.zero		1


	//   ....[56]....
        /*06b0*/ 	.word	0x0000e180
        /*06b4*/ 	.word	0x00000000
        /*06b8*/ 	.word	0x00000000
        /*06bc*/ 	.short	0x010a
        /*06be*/ 	.byte	0x3f
	.zero		1


	//   ....[57]....
        /*06c0*/ 	.word	0x0000e1b0
        /*06c4*/ 	.word	0x00000003
        /*06c8*/ 	.word	0x00000000
        /*06cc*/ 	.short	0x010a
        /*06ce*/ 	.byte	0x3f
	.zero		1


	//   ....[58]....
        /*06d0*/ 	.word	0x0000e220
        /*06d4*/ 	.word	0x00000003
        /*06d8*/ 	.word	0x00016800
        /*06dc*/ 	.short	0x010a
        /*06de*/ 	.byte	0x3f
	.zero		1


	//   ....[59]....
        /*06e0*/ 	.word	0x0000e280
        /*06e4*/ 	.word	0x00000003
        /*06e8*/ 	.word	0x00016830
        /*06ec*/ 	.short	0x010a
        /*06ee*/ 	.byte	0x3f
	.zero		1


	//   ....[60]....
        /*06f0*/ 	.word	0x0000e2e0
        /*06f4*/ 	.word	0x0000000b
        /*06f8*/ 	.word	0x00016830
        /*06fc*/ 	.short	0x010a
        /*06fe*/ 	.byte	0x3f
	.zero		1


	//   ....[61]....
        /*0700*/ 	.word	0x0000e340
        /*0704*/ 	.word	0x0000000b
        /*0708*/ 	.word	0x00016850
        /*070c*/ 	.short	0x010a
        /*070e*/ 	.byte	0x3f
	.zero		1


	//   ....[62]....
        /*0710*/ 	.word	0x0000e3a0
        /*0714*/ 	.word	0x0000000a
        /*0718*/ 	.word	0x00016830
        /*071c*/ 	.short	0x010a
        /*071e*/ 	.byte	0x3f
	.zero		1


	//   ....[63]....
        /*0720*/ 	.word	0x0000e400
        /*0724*/ 	.word	0x0000000a
        /*0728*/ 	.word	0x00016850
        /*072c*/ 	.short	0x010a
        /*072e*/ 	.byte	0x3f
	.zero		1


	//   ....[64]....
        /*0730*/ 	.word	0x0000e460
        /*0734*/ 	.word	0x00000005
        /*0738*/ 	.word	0x00016850
        /*073c*/ 	.short	0x010a
        /*073e*/ 	.byte	0x3f
	.zero		1


	//   ....[65]....
        /*0740*/ 	.word	0x0000e5c0
        /*0744*/ 	.word	0x00000003
        /*0748*/ 	.word	0x00016840
        /*074c*/ 	.short	0x010a
        /*074e*/ 	.byte	0x3f
	.zero		1


	//   ....[66]....
        /*0750*/ 	.word	0x0000f480
        /*0754*/ 	.word	0x00000005
        /*0758*/ 	.word	0x00016820
        /*075c*/ 	.short	0x010a
        /*075e*/ 	.byte	0x3f
	.zero		1


	//   ....[67]....
        /*0760*/ 	.word	0x0000f4e0
        /*0764*/ 	.word	0x00000005
        /*0768*/ 	.word	0x00016848
        /*076c*/ 	.short	0x010a
        /*076e*/ 	.byte	0x3f
	.zero		1


	//   ....[68]....
        /*0770*/ 	.word	0x0000f540
        /*0774*/ 	.word	0x00000005
        /*0778*/ 	.word	0x00016860
        /*077c*/ 	.short	0x010a
        /*077e*/ 	.byte	0x3f
	.zero		1


	//   ....[69]....
        /*0780*/ 	.word	0x0000f5a0
        /*0784*/ 	.word	0x00000005
        /*0788*/ 	.word	0x00016840
        /*078c*/ 	.short	0x010a
        /*078e*/ 	.byte	0x3f
	.zero		1


	//   ....[70]....
        /*0790*/ 	.word	0x0000f600
        /*0794*/ 	.word	0x00000005
        /*0798*/ 	.word	0x00016868
        /*079c*/ 	.short	0x010a
        /*079e*/ 	.byte	0x3f
	.zero		1


	//   ....[71]....
        /*07a0*/ 	.word	0x0000f660
        /*07a4*/ 	.word	0x00000004
        /*07a8*/ 	.word	0x00016848
        /*07ac*/ 	.short	0x010a
        /*07ae*/ 	.byte	0x3f
	.zero		1


	//   ....[72]....
        /*07b0*/ 	.word	0x0000f6c0
        /*07b4*/ 	.word	0x00000004
        /*07b8*/ 	.word	0x00016860
        /*07bc*/ 	.short	0x010a
        /*07be*/ 	.byte	0x3f
	.zero		1


	//   ....[73]....
        /*07c0*/ 	.word	0x0000f710
        /*07c4*/ 	.word	0x00000004
        /*07c8*/ 	.word	0x00016860
        /*07cc*/ 	.short	0x010a
        /*07ce*/ 	.byte	0x3f
	.zero		1


	//   ....[74]....
        /*07d0*/ 	.word	0x0000f760
        /*07d4*/ 	.word	0x00000007
        /*07d8*/ 	.word	0x00016820
        /*07dc*/ 	.short	0x010a
        /*07de*/ 	.byte	0x3f
	.zero		1


	//   ....[75]....
        /*07e0*/ 	.word	0x0000f8d0
        /*07e4*/ 	.word	0x00000006
        /*07e8*/ 	.word	0x00000000
        /*07ec*/ 	.short	0x010a
        /*07ee*/ 	.byte	0x3f
	.zero		1


	//   ....[76]....
        /*07f0*/ 	.word	0x0000f920
        /*07f4*/ 	.word	0x00000003
        /*07f8*/ 	.word	0x00000000
        /*07fc*/ 	.short	0x010a
        /*07fe*/ 	.byte	0x3f
	.zero		1


	//   ....[77]....
        /*0800*/ 	.word	0x0000f970
        /*0804*/ 	.word	0x00000000
        /*0808*/ 	.word	0x00000000
        /*080c*/ 	.short	0x010a
        /*080e*/ 	.byte	0x3f
	.zero		1


	//----- nvinfo : EIATTR_NUM_MBARRIERS
	.align		4
.L_1569:
        /*0810*/ 	.byte	0x03, 0x38
        /*0812*/ 	.short	0x0016


	//----- nvinfo : EIATTR_EXIT_INSTR_OFFSETS
	.align		4
        /*0814*/ 	.byte	0x04, 0x1c
        /*0816*/ 	.short	(.L_1571 - .L_1570)


	//   ....[0]....
.L_1570:
        /*0818*/ 	.word	0x0000e200


	//----- nvinfo : EIATTR_MAX_THREADS
	.align		4
.L_1571:
        /*081c*/ 	.byte	0x04, 0x05
        /*081e*/ 	.short	(.L_1573 - .L_1572)
.L_1572:
        /*0820*/ 	.word	0x00000200
        /*0824*/ 	.word	0x00000001
        /*0828*/ 	.word	0x00000001


	//----- nvinfo : EIATTR_CRS_STACK_SIZE
	.align		4
.L_1573:
        /*082c*/ 	.byte	0x04, 0x1e
        /*082e*/ 	.short	(.L_1575 - .L_1574)
.L_1574:
        /*0830*/ 	.word	0x00000000


	//----- nvinfo : EIATTR_CBANK_PARAM_SIZE
	.align		4
.L_1575:
        /*0834*/ 	.byte	0x03, 0x19
        /*0836*/ 	.short	0x0a70


	//----- nvinfo : EIATTR_PARAM_CBANK
	.align		4
        /*0838*/ 	.byte	0x04, 0x0a
        /*083a*/ 	.short	(.L_1577 - .L_1576)
	.align		4
.L_1576:
        /*083c*/ 	.word	index@(.nv.constant0._ZN7cutlass13device_kernelIN5flash11enable_sm90INS1_16FlashAttnFwdSm90INS1_25CollectiveMainloopFwdSm90ILi2EN4cute5tupleIJNS5_1CILi1EEES8_S8_EEENS6_IJNS7_ILi192EEENS7_ILi128EEENS7_ILi64EEEEEELi64ENS_10bfloat16_tEfNS_4arch4Sm90ELb1ELb0ELb1ELb0ELb0ELb0ELb0ELb1ELb1ELb1ELb1ELb0EEENS1_21CollectiveEpilogueFwdINS6_IJSA_SC_SB_EEES9_SE_SG_Li384ELb0ELb1ELb1ELb0EEENS1_19SingleTileSchedulerILb0ELb1ELb1ELi192EEEEEEEEEvNT_6ParamsE)
        /*0840*/ 	.short	0x0210
        /*0842*/ 	.short	0x0a70


	//----- nvinfo : EIATTR_SW_WAR
	.align		4
.L_1577:
        /*0844*/ 	.byte	0x04, 0x36
        /*0846*/ 	.short	(.L_1579 - .L_1578)
.L_1578:
        /*0848*/ 	.word	0x00000008
.L_1579:


//--------------------- .nv.info._ZN7cutlass13device_kernelIN5flash11enable_sm90INS1_16FlashAttnFwdSm90INS1_25CollectiveMainloopFwdSm90ILi2EN4cute5tupleIJNS5_1CILi1EEES8_S8_EEENS6_IJNS7_ILi192EEENS7_ILi128EEENS7_ILi64EEEEEELi64ENS_10bfloat16_tEfNS_4arch4Sm90ELb1ELb0ELb1ELb1ELb0ELb0ELb0ELb1ELb1ELb1ELb1ELb0EEENS1_21CollectiveEpilogueFwdINS6_IJSA_SC_SB_EEES9_SE_SG_Li384ELb1ELb1ELb1ELb0EEENS1_36VarlenDynamicPersistentTileSchedulerILi192ELi128ELi384ELi128ELb1ELb1ELb1ELb1ELb1ELb1EEEEEEEEEvNT_6ParamsE --------------------------
	.section	.nv.info._ZN7cutlass13device_kernelIN5flash11enable_sm90INS1_16FlashAttnFwdSm90INS1_25CollectiveMainloopFwdSm90ILi2EN4cute5tupleIJNS5_1CILi1EEES8_S8_EEENS6_IJNS7_ILi192EEENS7_ILi128EEENS7_ILi64EEEEEELi64ENS_10bfloat16_tEfNS_4arch4Sm90ELb1ELb0ELb1ELb1ELb0ELb0ELb0ELb1ELb1ELb1ELb1ELb0EEENS1_21CollectiveEpilogueFwdINS6_IJSA_SC_SB_EEES9_SE_SG_Li384ELb1ELb1ELb1ELb0EEENS1_36VarlenDynamicPersistentTileSchedulerILi192ELi128ELi384ELi128ELb1ELb1ELb1ELb1ELb1ELb1EEEEEEEEEvNT_6ParamsE,"",@"SHT_CUDA_INFO"
	.sectionflags	@""
	.align	4


	//----- nvinfo : EIATTR_CUDA_API_VERSION
	.align		4
        /*0000*/ 	.byte	0x04, 0x37
        /*0002*/ 	.short	(.L_1581 - .L_1580)
.L_1580:
        /*0004*/ 	.word	0x00000082


	//----- nvinfo : EIATTR_KPARAM_INFO
	.align		4
.L_1581:
        /*0008*/ 	.byte	0x04, 0x17
        /*000a*/ 	.short	(.L_1583 - .L_1582)
.L_1582:
        /*000c*/ 	.word	0x00000000
        /*0010*/ 	.short	0x0000
        /*0012*/ 	.short	0x0070
        /*0014*/ 	.byte	0x00, 0xf0, 0x01, 0x2a


	//----- nvinfo : EIATTR_SPARSE_MMA_MASK
	.align		4
.L_1583:
        /*0018*/ 	.byte	0x03, 0x50
        /*001a*/ 	.short	0x0000


	//----- nvinfo : EIATTR_MAXREG_COUNT
	.align		4
        /*001c*/ 	.byte	0x03, 0x1b
        /*001e*/ 	.short	0x0080


	//----- nvinfo : EIATTR_NUM_BARRIERS
	.align		4
        /*0020*/ 	.byte	0x02, 0x4c
        /*0022*/ 	.byte	0x10
	.zero		1


	//----- nvinfo : EIATTR_EXTERNS
	.align		4
        /*0024*/ 	.byte	0x04, 0x0f
        /*0026*/ 	.short	(.L_1585 - .L_1584)


	//   ....[0]....
	.align		4
.L_1584:
        /*0028*/ 	.word	index@(__assertfail)


	//----- nvinfo : EIATTR_ANNOTATIONS
	.align		4
.L_1585:
        /*002c*/ 	.byte	0x04, 0x55
        /*002e*/ 	.short	(.L_1587 - .L_1586)


	//   ....[0]....
.L_1586:
        /* <DEDUP_REMOVED lines=32> */


	//----- nvinfo : EIATTR_MERCURY_ISA_VERSION
	.align		4
.L_1587:
        /*0218*/ 	.byte	0x03, 0x5f
        /*021a*/ 	.short	0x0101


	//----- nvinfo : EIATTR_UNUSED_LOAD_BYTE_OFFSET
	.align		4
        /*021c*/ 	.byte	0x04, 0x44
        /*021e*/ 	.short	(.L_1589 - .L_1588)


	//   ....[0]....
.L_1588:
        /*0220*/ 	.word	0x00000a30
        /*0224*/ 	.word	0x0000fff0


	//   ....[1]....
        /*0228*/ 	.word	0x00009e80
        /*022c*/ 	.word	0x0000fff0


	//----- nvinfo : EIATTR_INT_WARP_WIDE_INSTR_OFFSETS
	.align		4
.L_1589:
        /*0230*/ 	.byte	0x04, 0x31
        /*0232*/ 	.short	(.L_1591 - .L_1590)


	//   ....[0]....
.L_1590:
        /*0234*/ 	.word	0x00000120


	//   ....[1]....
        /*0238*/ 	.word	0x000001c0


	//   ....[2]....
        /*023c*/ 	.word	0x00000230


	//   ....[3]....
        /*0240*/ 	.word	0x0000db70


	//   ....[4]....
        /*0244*/ 	.word	0x0000dc00


	//   ....[5]....
        /*0248*/ 	.word	0x00010c80


	//   ....[6]....
        /*024c*/ 	.word	0x00010d10


	//----- nvinfo : EIATTR_COOP_GROUP_MASK_REGIDS
	.align		4
.L_1591:
        /*0250*/ 	.byte	0x04, 0x29
        /*0252*/ 	.short	(.L_1593 - .L_1592)


	//   ....[0]....
.L_1592:
        /*0254*/ 	.word	0xffffffff


	//   ....[1]....
        /*0258*/ 	.word	0xffffffff


	//   ....[2]....
        /*025c*/ 	.word	0xffffffff


	//   ....[3]....
        /*0260*/ 	.word	0xffffffff


	//   ....[4]....
        /*0264*/ 	.word	0xffffffff


	//   ....[5]....
        /*0268*/ 	.word	0xffffffff


	//   ....[6]....
        /*026c*/ 	.word	0xffffffff


	//   ....[7]....
        /*0270*/ 	.word	0xffffffff


	//   ....[8]....
        /*0274*/ 	.word	0xffffffff


	//   ....[9]....
        /*0278*/ 	.word	0xffffffff


	//   ....[10]....
        /*027c*/ 	.word	0xffffffff


	//   ....[11]....
        /*0280*/ 	.word	0xffffffff


	//   ....[12]....
        /*0284*/ 	.word	0xffffffff


	//   ....[13]....
        /*0288*/ 	.word	0xffffffff


	//   ....[14]....
        /*028c*/ 	.word	0xffffffff


	//   ....[15]....
        /*0290*/ 	.word	0xffffffff


	//   ....[16]....
        /*0294*/ 	.word	0xffffffff


	//   ....[17]....
        /*0298*/ 	.word	0xffffffff


	//   ....[18]....
        /*029c*/ 	.word	0xffffffff


	//   ....[19]....
        /*02a0*/ 	.word	0xffffffff


	//   ....[20]....
        /*02a4*/ 	.word	0xffffffff


	//   ....[21]....
        /*02a8*/ 	.word	0xffffffff


	//   ....[22]....
        /*02ac*/ 	.word	0xffffffff


	//   ....[23]....
        /*02b0*/ 	.word	0xffffffff


	//   ....[24]....
        /*02b4*/ 	.word	0xffffffff


	//   ....[25]....
        /*02b8*/ 	.word	0xffffffff


	//   ....[26]....
        /*02bc*/ 	.word	0xffffffff


	//   ....[27]....
        /*02c0*/ 	.word	0xffffffff


	//   ....[28]....
        /*02c4*/ 	.word	0xffffffff


	//   ....[29]....
        /*02c8*/ 	.word	0xffffffff


	//   ....[30]....
        /*02cc*/ 	.word	0xffffffff


	//   ....[31]....
        /*02d0*/ 	.word	0xffffffff


	//   ....[32]....
        /*02d4*/ 	.word	0xffffffff


	//   ....[33]....
        /*02d8*/ 	.word	0xffffffff


	//   ....[34]....
        /*02dc*/ 	.word	0xffffffff


	//   ....[35]....
        /*02e0*/ 	.word	0xffffffff


	//   ....[36]....
        /*02e4*/ 	.word	0xffffffff


	//   ....[37]....
        /*02e8*/ 	.word	0xffffffff


	//   ....[38]....
        /*02ec*/ 	.word	0xffffffff


	//   ....[39]....
        /*02f0*/ 	.word	0xffffffff


	//   ....[40]....
        /*02f4*/ 	.word	0xffffffff


	//   ....[41]....
        /*02f8*/ 	.word	0xffffffff


	//   ....[42]....
        /*02fc*/ 	.word	0xffffffff


	//   ....[43]....
        /*0300*/ 	.word	0xffffffff


	//   ....[44]....
        /*0304*/ 	.word	0xffffffff


	//   ....[45]....
        /*0308*/ 	.word	0xffffffff


	//   ....[46]....
        /*030c*/ 	.word	0xffffffff


	//   ....[47]....
        /*0310*/ 	.word	0xffffffff


	//   ....[48]....
        /*0314*/ 	.word	0xffffffff


	//   ....[49]....
        /*0318*/ 	.word	0xffffffff


	//   ....[50]....
        /*031c*/ 	.word	0xffffffff


	//   ....[51]....
        /*0320*/ 	.word	0xffffffff


	//   ....[52]....
        /*0324*/ 	.word	0xffffffff


	//   ....[53]....
        /*0328*/ 	.word	0xffffffff


	//   ....[54]....
        /*032c*/ 	.word	0xffffffff


	//   ....[55]....
        /*0330*/ 	.word	0xffffffff


	//   ....[56]....
        /*0334*/ 	.word	0xffffffff


	//   ....[57]....
        /*0338*/ 	.word	0xffffffff


	//   ....[58]....
        /*033c*/ 	.word	0xffffffff


	//   ....[59]....
        /*0340*/ 	.word	0xffffffff


	//   ....[60]....
        /*0344*/ 	.word	0xffffffff


	//   ....[61]....
        /*0348*/ 	.word	0xffffffff


	//   ....[62]....
        /*034c*/ 	.word	0xffffffff


	//   ....[63]....
        /*0350*/ 	.word	0xffffffff


	//   ....[64]....
        /*0354*/ 	.word	0xffffffff


	//   ....[65]....
        /*0358*/ 	.word	0xffffffff


	//   ....[66]....
        /*035c*/ 	.word	0xffffffff


	//   ....[67]....
        /*0360*/ 	.word	0xffffffff


	//   ....[68]....
        /*0364*/ 	.word	0xffffffff


	//   ....[69]....
        /*0368*/ 	.word	0xffffffff


	//   ....[70]....
        /*036c*/ 	.word	0xffffffff


	//   ....[71]....
        /*0370*/ 	.word	0xffffffff


	//   ....[72]....
        /*0374*/ 	.word	0xffffffff


	//   ....[73]....
        /*0378*/ 	.word	0xffffffff


	//   ....[74]....
        /*037c*/ 	.word	0xffffffff


	//   ....[75]....
        /*0380*/ 	.word	0xffffffff


	//   ....[76]....
        /*0384*/ 	.word	0xffffffff


	//   ....[77]....
        /*0388*/ 	.word	0xffffffff


	//   ....[78]....
        /*038c*/ 	.word	0xffffffff


	//   ....[79]....
        /*0390*/ 	.word	0xffffffff


	//   ....[80]....
        /*0394*/ 	.word	0xffffffff


	//   ....[81]....
        /*0398*/ 	.word	0xffffffff


	//   ....[82]....
        /*039c*/ 	.word	0xffffffff


	//   ....[83]....
        /*03a0*/ 	.word	0xffffffff


	//   ....[84]....
        /*03a4*/ 	.word	0xffffffff


	//   ....[85]....
        /*03a8*/ 	.word	0xffffffff


	//   ....[86]....
        /*03ac*/ 	.word	0xffffffff


	//   ....[87]....
        /*03b0*/ 	.word	0xffffffff


	//   ....[88]....
        /*03b4*/ 	.word	0xffffffff


	//   ....[89]....
        /*03b8*/ 	.word	0xffffffff


	//   ....[90]....
        /*03bc*/ 	.word	0xffffffff


	//   ....[91]....
        /*03c0*/ 	.word	0xffffffff


	//   ....[92]....
        /*03c4*/ 	.word	0xffffffff


	//   ....[93]....
        /*03c8*/ 	.word	0xffffffff


	//   ....[94]....
        /*03cc*/ 	.word	0xffffffff


	//   ....[95]....
        /*03d0*/ 	.word	0xffffffff


	//   ....[96]....
        /*03d4*/ 	.word	0xffffffff


	//   ....[97]....
        /*03d8*/ 	.word	0xffffffff


	//   ....[98]....
        /*03dc*/ 	.word	0xffffffff


	//   ....[99]....
        /*03e0*/ 	.word	0xffffffff


	//   ....[100]....
        /*03e4*/ 	.word	0xffffffff


	//   ....[101]....
        /*03e8*/ 	.word	0xffffffff


	//   ....[102]....
        /*03ec*/ 	.word	0xffffffff


	//   ....[103]....
        /*03f0*/ 	.word	0xffffffff


	//   ....[104]....
        /*03f4*/ 	.word	0xffffffff


	//   ....[105]....
        /*03f8*/ 	.word	0xffffffff


	//   ....[106]....
        /*03fc*/ 	.word	0xffffffff


	//   ....[107]....
        /*0400*/ 	.word	0xffffffff


	//   ....[108]....
        /*0404*/ 	.word	0xffffffff


	//   ....[109]....
        /*0408*/ 	.word	0xffffffff


	//   ....[110]....
        /*040c*/ 	.word	0xffffffff


	//   ....[111]....
        /*0410*/ 	.word	0xffffffff


	//   ....[112]....
        /*0414*/ 	.word	0xffffffff


	//   ....[113]....
        /*0418*/ 	.word	0x0500000f


	//   ....[114]....
        /*041c*/ 	.word	0x0500000f


	//   ....[115]....
        /*0420*/ 	.word	0x0500000f


	//   ....[116]....
        /*0424*/ 	.word	0x0500000f


	//   ....[117]....
        /*0428*/ 	.word	0x0500000f


	//   ....[118]....
        /*042c*/ 	.word	0x0500000f


	//   ....[119]....
        /*0430*/ 	.word	0x0500000f


	//   ....[120]....
        /*0434*/ 	.word	0x0500000f


	//   ....[121]....
        /*0438*/ 	.word	0x0500000f


	//   ....[122]....
        /*043c*/ 	.word	0x0500000f


	//   ....[123]....
        /*0440*/ 	.word	0x0500000f


	//   ....[124]....
        /*0444*/ 	.word	0x0500000f


	//   ....[125]....
        /*0448*/ 	.word	0x0500000f


	//   ....[126]....
        /*044c*/ 	.word	0x0500000f


	//   ....[127]....
        /*0450*/ 	.word	0x0500000f


	//   ....[128]....
        /*0454*/ 	.word	0x0500000f


	//   ....[129]....
        /*0458*/ 	.word	0x0500000f


	//   ....[130]....
        /*045c*/ 	.word	0x0500000f


	//   ....[131]....
        /*0460*/ 	.word	0x0500000f


	//   ....[132]....
        /*0464*/ 	.word	0x0500000f


	//   ....[133]....
        /*0468*/ 	.word	0x0500000f


	//   ....[134]....
        /*046c*/ 	.word	0x0500000f


	//   ....[135]....
        /*0470*/ 	.word	0x0500000f


	//   ....[136]....
        /*0474*/ 	.word	0x0500000f


	//   ....[137]....
        /*0478*/ 	.word	0x0500000f


	//   ....[138]....
        /*047c*/ 	.word	0x0500000f


	//   ....[139]....
        /*0480*/ 	.word	0x0500000f


	//   ....[140]....
        /*0484*/ 	.word	0x0500000f


	//   ....[141]....
        /*0488*/ 	.word	0x0500000f


	//   ....[142]....
        /*048c*/ 	.word	0x0500000f


	//   ....[143]....
        /*0490*/ 	.word	0x0500000f


	//   ....[144]....
        /*0494*/ 	.word	0x0500000f


	//   ....[145]....
        /*0498*/ 	.word	0x0500000f


	//   ....[146]....
        /*049c*/ 	.word	0x0500000f


	//   ....[147]....
        /*04a0*/ 	.word	0x0500000f


	//   ....[148]....
        /*04a4*/ 	.word	0x0500000f


	//   ....[149]....
        /*04a8*/ 	.word	0x0500000f


	//   ....[150]....
        /*04ac*/ 	.word	0x0500000f


	//   ....[151]....
        /*04b0*/ 	.word	0x0500000f


	//   ....[152]....
        /*04b4*/ 	.word	0x0500000f


	//   ....[153]....
        /*04b8*/ 	.word	0x0500000f


	//   ....[154]....
        /*04bc*/ 	.word	0x0500000f


	//   ....[155]....
        /*04c0*/ 	.word	0x0500000f


	//   ....[156]....
        /*04c4*/ 	.word	0x0500000f


	//----- nvinfo : EIATTR_COOP_GROUP_INSTR_OFFSETS
	.align		4
.L_1593:
        /*04c8*/ 	.byte	0x04, 0x28
        /*04ca*/ 	.short	(.L_1595 - .L_1594)


	//   ....[0]....
.L_1594:
        /*04cc*/ 	.word	0x00000060


	//   ....[1]....
        /*04d0*/ 	.word	0x00000130


	//   ....[2]....
        /*04d4*/ 	.word	0x000001e0


	//   ....[3]....
        /*04d8*/ 	.word	0x000003a0


	//   ....[4]....
        /*04dc*/ 	.word	0x00000500


	//   ....[5]....
        /*04e0*/ 	.word	0x00000620


	//   ....[6]....
        /*04e4*/ 	.word	0x00000780


	//   ....[7]....
        /*04e8*/ 	.word	0x000017f0


	//   ....[8]....
        /*04ec*/ 	.word	0x00002030


	//   ....[9]....
        /*04f0*/ 	.word	0x00002160


	//   ....[10]....
        /*04f4*/ 	.word	0x00002ab0


	//   ....[11]....
        /*04f8*/ 	.word	0x00002b40


	//   ....[12]....
        /*04fc*/ 	.word	0x00003510


	//   ....[13]....
        /*0500*/ 	.word	0x00003570


	//   ....[14]....
        /*0504*/ 	.word	0x00004990


	//   ....[15]....
        /*0508*/ 	.word	0x00005460


	//   ....[16]....
        /*050c*/ 	.word	0x00005600


	//   ....[17]....
        /*0510*/ 	.word	0x000056d0


	//   ....[18]....
        /*0514*/ 	.word	0x00006110


	//   ....[19]....
        /*0518*/ 	.word	0x000061a0


	//   ....[20]....
        /*051c*/ 	.word	0x00007f10


	//   ....[21]....
        /*0520*/ 	.word	0x00007f70


	//   ....[22]....
        /*0524*/ 	.word	0x00008670


	//   ....[23]....
        /*0528*/ 	.word	0x000086e0


	//   ....[24]....
        /*052c*/ 	.word	0x00009770


	//   ....[25]....
        /*0530*/ 	.word	0x000097a0


	//   ....[26]....
        /*0534*/ 	.word	0x00009880


	//   ....[27]....
        /*0538*/ 	.word	0x000098a0


	//   ....[28]....
        /*053c*/ 	.word	0x0000a660


	//   ....[29]....
        /*0540*/ 	.word	0x0000a670


	//   ....[30]....
        /*0544*/ 	.word	0x0000a680


	//   ....[31]....
        /*0548*/ 	.word	0x0000a6c0


	//   ....[32]....
        /*054c*/ 	.word	0x0000ac40


	//   ....[33]....
        /*0550*/ 	.word	0x0000ac60


	//   ....[34]....
        /*0554*/ 	.word	0x0000ac70


	//   ....[35]....
        /*0558*/ 	.word	0x0000ac90


	//   ....[36]....
        /*055c*/ 	.word	0x0000acb0


	//   ....[37]....
        /*0560*/ 	.word	0x0000acd0


	//   ....[38]....
        /*0564*/ 	.word	0x0000ade0


	//   ....[39]....
        /*0568*/ 	.word	0x0000adf0


	//   ....[40]....
        /*056c*/ 	.word	0x0000b1a0


	//   ....[41]....
        /*0570*/ 	.word	0x0000b1e0


	//   ....[42]....
        /*0574*/ 	.word	0x0000b4e0


	//   ....[43]....
        /*0578*/ 	.word	0x0000b4f0


	//   ....[44]....
        /*057c*/ 	.word	0x0000bf50


	//   ....[45]....
        /*0580*/ 	.word	0x0000bf90


	//   ....[46]....
        /*0584*/ 	.word	0x0000bfc0


	//   ....[47]....
        /*0588*/ 	.word	0x0000bff0


	//   ....[48]....
        /*058c*/ 	.word	0x0000c010


	//   ....[49]....
        /*0590*/ 	.word	0x0000c020


	//   ....[50]....
        /*0594*/ 	.word	0x0000c030


	//   ....[51]....
        /*0598*/ 	.word	0x0000c050


	//   ....[52]....
        /*059c*/ 	.word	0x0000c1a0


	//   ....[53]....
        /*05a0*/ 	.word	0x0000c3b0


	//   ....[54]....
        /*05a4*/ 	.word	0x0000c3e0


	//   ....[55]....
        /*05a8*/ 	.word	0x0000c410


	//   ....[56]....
        /*05ac*/ 	.word	0x0000c440


	//   ....[57]....
        /*05b0*/ 	.word	0x0000c470


	//   ....[58]....
        /*05b4*/ 	.word	0x0000c4a0


	//   ....[59]....
        /*05b8*/ 	.word	0x0000c630


	//   ....[60]....
        /*05bc*/ 	.word	0x0000c660


	//   ....[61]....
        /*05c0*/ 	.word	0x0000c690


	//   ....[62]....
        /*05c4*/ 	.word	0x0000c6c0


	//   ....[63]....
        /*05c8*/ 	.word	0x0000c6f0


	//   ....[64]....
        /*05cc*/ 	.word	0x0000c720


	//   ....[65]....
        /*05d0*/ 	.word	0x0000c7b0


	//   ....[66]....
        /*05d4*/ 	.word	0x0000c7e0


	//   ....[67]....
        /*05d8*/ 	.word	0x0000c7f0


	//   ....[68]....
        /*05dc*/ 	.word	0x0000c830


	//   ....[69]....
        /*05e0*/ 	.word	0x0000e0f0


	//   ....[70]....
        /*05e4*/ 	.word	0x0000ec40


	//   ....[71]....
        /*05e8*/ 	.word	0x0000ec50


	//   ....[72]....
        /*05ec*/ 	.word	0x0000ec70


	//   ....[73]....
        /*05f0*/ 	.word	0x0000ed00


	//   ....[74]....
        /*05f4*/ 	.word	0x0000ed20


	//   ....[75]....
        /*05f8*/ 	.word	0x0000eda0


	//   ....[76]....
        /*05fc*/ 	.word	0x0000edc0


	//   ....[77]....
        /*0600*/ 	.word	0x0000ee40


	//   ....[78]....
        /*0604*/ 	.word	0x0000ee60


	//   ....[79]....
        /*0608*/ 	.word	0x0000eee0


	//   ....[80]....
        /*060c*/ 	.word	0x0000ef00


	//   ....[81]....
        /*0610*/ 	.word	0x0000ef80


	//   ....[82]....
        /*0614*/ 	.word	0x0000efa0


	//   ....[83]....
        /*0618*/ 	.word	0x0000f020


	//   ....[84]....
        /*061c*/ 	.word	0x0000f040


	//   ....[85]....
        /*0620*/ 	.word	0x0000f050


	//   ....[86]....
        /*0624*/ 	.word	0x0000f0c0


	//   ....[87]....
        /*0628*/ 	.word	0x0000f110


	//   ....[88]....
        /*062c*/ 	.word	0x0000f1c0


	//   ....[89]....
        /*0630*/ 	.word	0x0000f1d0


	//   ....[90]....
        /*0634*/ 	.word	0x0000f240


	//   ....[91]....
        /*0638*/ 	.word	0x0000f250


	//   ....[92]....
        /*063c*/ 	.word	0x0000f290


	//   ....[93]....
        /*0640*/ 	.word	0x0000f2b0


	//   ....[94]....
        /*0644*/ 	.word	0x00011220


	//   ....[95]....
        /*0648*/ 	.word	0x00011250


	//   ....[96]....
        /*064c*/ 	.word	0x000112b0


	//   ....[97]....
        /*0650*/ 	.word	0x000112e0


	//   ....[98]....
        /*0654*/ 	.word	0x00011310


	//   ....[99]....
        /*0658*/ 	.word	0x00011340


	//   ....[100]....
        /*065c*/ 	.word	0x00011370


	//   ....[101]....
        /*0660*/ 	.word	0x000113a0


	//   ....[102]....
        /*0664*/ 	.word	0x00011540


	//   ....[103]....
        /*0668*/ 	.word	0x00011570


	//   ....[104]....
        /*066c*/ 	.word	0x000115a0


	//   ....[105]....
        /*0670*/ 	.word	0x000115d0


	//   ....[106]....
        /*0674*/ 	.word	0x00011600


	//   ....[107]....
        /*0678*/ 	.word	0x00011630


	//   ....[108]....
        /*067c*/ 	.word	0x000116f0


	//   ....[109]....
        /*0680*/ 	.word	0x00011710


	//   ....[110]....
        /*0684*/ 	.word	0x00011730


	//   ....[111]....
        /*0688*/ 	.word	0x00011790


	//   ....[112]....
        /*068c*/ 	.word	0x000121b0


	//   ....[113]....
        /*0690*/ 	.word	0x00012750


	//   ....[114]....
        /*0694*/ 	.word	0x00012900


	//   ....[115]....
        /*0698*/ 	.word	0x00012950


	//   ....[116]....
        /*069c*/ 	.word	0x000129b0


	//   ....[117]....
        /*06a0*/ 	.word	0x00012aa0


	//   ....[118]....
        /*06a4*/ 	.word	0x00012b00


	//   ....[119]....
        /*06a8*/ 	.word	0x00012c00


	//   ....[120]....
        /*06ac*/ 	.word	0x00012c60


	//   ....[121]....
        /*06b0*/ 	.word	0x00012d60


	//   ....[122]....
        /*06b4*/ 	.word	0x00012dc0


	//   ....[123]....
        /*06b8*/ 	.word	0x00012ec0


	//   ....[124]....
        /*06bc*/ 	.word	0x00012f20


	//   ....[125]....
        /*06c0*/ 	.word	0x00013020


	//   ....[126]....
        /*06c4*/ 	.word	0x00013080


	//   ....[127]....
        /*06c8*/ 	.word	0x00013180


	//   ....[128]....
        /*06cc*/ 	.word	0x000131e0


	//   ....[129]....
        /*06d0*/ 	.word	0x00013290


	//   ....[130]....
        /*06d4*/ 	.word	0x00013360


	//   ....[131]....
        /*06d8*/ 	.word	0x00013430


	//   ....[132]....
        /*06dc*/ 	.word	0x00013490


	//   ....[133]....
        /*06e0*/ 	.word	0x00013570


	//   ....[134]....
        /*06e4*/ 	.word	0x000135d0


	//   ....[135]....
        /*06e8*/ 	.word	0x000136a0


	//   ....[136]....
        /*06ec*/ 	.word	0x00013700


	//   ....[137]....
        /*06f0*/ 	.word	0x000137c0


	//   ....[138]....
        /*06f4*/ 	.word	0x00013ae0


	//   ....[139]....
        /*06f8*/ 	.word	0x00013b80


	//   ....[140]....
        /*06fc*/ 	.word	0x00013cf0


	//   ....[141]....
        /*0700*/ 	.word	0x00013d60


	//   ....[142]....
        /*0704*/ 	.word	0x00013dd0


	//   ....[143]....
        /*0708*/ 	.word	0x00013e40


	//   ....[144]....
        /*070c*/ 	.word	0x00013eb0


	//   ....[145]....
        /*0710*/ 	.word	0x00013f30


	//   ....[146]....
        /*0714*/ 	.word	0x00013fb0


	//   ....[147]....
        /*0718*/ 	.word	0x00014040


	//   ....[148]....
        /*071c*/ 	.word	0x000140b0


	//   ....[149]....
        /*0720*/ 	.word	0x00014120


	//   ....[150]....
        /*0724*/ 	.word	0x00014190


	//   ....[151]....
        /*0728*/ 	.word	0x00014210


	//   ....[152]....
        /*072c*/ 	.word	0x00014280


	//   ....[153]....
        /*0730*/ 	.word	0x00014310


	//   ....[154]....
        /*0734*/ 	.word	0x00014370


	//   ....[155]....
        /*0738*/ 	.word	0x00014400


	//   ....[156]....
        /*073c*/ 	.word	0x00014530


	//----- nvinfo : EIATTR_REG_RECONFIG
	.align		4
.L_1595:
        /*0740*/ 	.byte	0x01, 0x54
	.zero		2


	//----- nvinfo : EIATTR_SYSCALL_OFFSETS
	.align		4
        /*0744*/ 	.byte	0x04, 0x46
        /*0746*/ 	.short	(.L_1597 - .L_1596)


	//   ....[0]....
.L_1596:
        /*0748*/ 	.word	0x000019a0


	//   ....[1]....
        /*074c*/ 	.word	0x0000dd60


	//   ....[2]....
        /*0750*/ 	.word	0x0000deb0


	//   ....[3]....
        /*0754*/ 	.word	0x0000dfa0


	//   ....[4]....
        /*0758*/ 	.word	0x0000e770


	//----- nvinfo : EIATTR_MBARRIER_INSTR_OFFSETS
	.align		4
.L_1597:
        /*075c*/ 	.byte	0x04, 0x39
        /*075e*/ 	.short	(.L_1599 - .L_1598)


	//   ....[0]....
.L_1598:
        /*0760*/ 	.word	0x00000250
        /*0764*/ 	.word	0x000000ff
        /*0768*/ 	.word	0x00016800
        /*076c*/ 	.short	0x0100
        /*076e*/ 	.byte	0x08
	.zero		1


	//   ....[1]....
        /*0770*/ 	.word	0x00000260
        /*0774*/ 	.word	0x000000ff
        /*0778*/ 	.word	0x00016820
        /*077c*/ 	.short	0x0100
        /*077e*/ 	.byte	0x08
	.zero		1


	//   ....[2]....
        /*0780*/ 	.word	0x00000350
        /*0784*/ 	.word	0x000000ff
        /*0788*/ 	.word	0x00016830
        /*078c*/ 	.short	0x0100
        /*078e*/ 	.byte	0x08
	.zero		1


	//   ....[3]....
        /*0790*/ 	.word	0x00000360
        /*0794*/ 	.word	0x000000ff
        /*0798*/ 	.word	0x00016840
        /*079c*/ 	.short	0x0100
        /*079e*/ 	.byte	0x08
	.zero		1


	//   ....[4]....
        /*07a0*/ 	.word	0x00000370
        /*07a4*/ 	.word	0x000000ff
        /*07a8*/ 	.word	0x00016838
        /*07ac*/ 	.short	0x0100
        /*07ae*/ 	.byte	0x08
	.zero		1


	//   ....[5]....
        /*07b0*/ 	.word	0x00000380
        /*07b4*/ 	.word	0x000000ff
        /*07b8*/ 	.word	0x00016848
        /*07bc*/ 	.short	0x0100
        /*07be*/ 	.byte	0x08
	.zero		1


	//   ....[6]....
        /*07c0*/ 	.word	0x000004b0
        /*07c4*/ 	.word	0x000000ff
        /*07c8*/ 	.word	0x00016850
        /*07cc*/ 	.short	0x0100
        /*07ce*/ 	.byte	0x08
	.zero		1


	//   ....[7]....
        /*07d0*/ 	.word	0x000004c0
        /*07d4*/ 	.word	0x000000ff
        /*07d8*/ 	.word	0x00016860
        /*07dc*/ 	.short	0x0100
        /*07de*/ 	.byte	0x08
	.zero		1


	//   ....[8]....
        /*07e0*/ 	.word	0x000004d0
        /*07e4*/ 	.word	0x000000ff
        /*07e8*/ 	.word	0x00016858
        /*07ec*/ 	.short	0x0100
        /*07ee*/ 	.byte	0x08
	.zero		1


	//   ....[9]....
        /*07f0*/ 	.word	0x000004e0
        /*07f4*/ 	.word	0x000000ff
        /*07f8*/ 	.word	0x00016868
        /*07fc*/ 	.short	0x0100
        /*07fe*/ 	.byte	0x08
	.zero		1


	//   ....[10]....
        /*0800*/ 	.word	0x000005d0
        /*0804*/ 	.word	0x000000ff
        /*0808*/ 	.word	0x00016870
        /*080c*/ 	.short	0x0100
        /*080e*/ 	.byte	0x06
	.zero		1


	//   ....[11]....
        /*0810*/ 	.word	0x000005e0
        /*0814*/ 	.word	0x000000ff
        /*0818*/ 	.word	0x00016880
        /*081c*/ 	.short	0x0100
        /*081e*/ 	.byte	0x06
	.zero		1


	//   ....[12]....
        /*0820*/ 	.word	0x000005f0
        /*0824*/ 	.word	0x000000ff
        /*0828*/ 	.word	0x00016878
        /*082c*/ 	.short	0x0100
        /*082e*/ 	.byte	0x06
	.zero		1


	//   ....[13]....
        /*0830*/ 	.word	0x00000600
        /*0834*/ 	.word	0x000000ff
        /*0838*/ 	.word	0x00016888
        /*083c*/ 	.short	0x0100
        /*083e*/ 	.byte	0x06
	.zero		1


	//   ....[14]....
        /*0840*/ 	.word	0x00000730
        /*0844*/ 	.word	0x000000ff
        /*0848*/ 	.word	0x00016890
        /*084c*/ 	.short	0x0100
        /*084e*/ 	.byte	0x08
	.zero		1


	//   ....[15]....
        /*0850*/ 	.word	0x00000740
        /*0854*/ 	.word	0x000000ff
        /*0858*/ 	.word	0x000168a0
        /*085c*/ 	.short	0x0100
        /*085e*/ 	.byte	0x08
	.zero		1


	//   ....[16]....
        /*0860*/ 	.word	0x00000750
        /*0864*/ 	.word	0x000000ff
        /*0868*/ 	.word	0x00016898
        /*086c*/ 	.short	0x0100
        /*086e*/ 	.byte	0x08
	.zero		1


	//   ....[17]....
        /*0870*/ 	.word	0x00000760
        /*0874*/ 	.word	0x000000ff
        /*0878*/ 	.word	0x000168a8
        /*087c*/ 	.short	0x0100
        /*087e*/ 	.byte	0x08
	.zero		1


	//   ....[18]....
        /*0880*/ 	.word	0x00000890
        /*0884*/ 	.word	0x000000ff
        /*0888*/ 	.word	0x000168b0
        /*088c*/ 	.short	0x0100
        /*088e*/ 	.byte	0x08
	.zero		1


	//   ....[19]....
        /*0890*/ 	.word	0x000008a0
        /*0894*/ 	.word	0x000000ff
        /*0898*/ 	.word	0x000168c0
        /*089c*/ 	.short	0x0100
        /*089e*/ 	.byte	0x08
	.zero		1


	//   ....[20]....
        /*08a0*/ 	.word	0x000008b0
        /*08a4*/ 	.word	0x000000ff
        /*08a8*/ 	.word	0x000168b8
        /*08ac*/ 	.short	0x0100
        /*08ae*/ 	.byte	0x08
	.zero		1


	//   ....[21]....
        /*08b0*/ 	.word	0x000008c0
        /*08b4*/ 	.word	0x000000ff
        /*08b8*/ 	.word	0x000168c8
        /*08bc*/ 	.short	0x0100
        /*08be*/ 	.byte	0x08
	.zero		1


	//   ....[22]....
        /*08c0*/ 	.word	0x00001a10
        /*08c4*/ 	.word	0x000000ff
        /*08c8*/ 	.word	0x00016800
        /*08cc*/ 	.short	0x010a
        /*08ce*/ 	.byte	0x26
	.zero		1


	//   ....[23]....
        /*08d0*/ 	.word	0x00001a90
        /*08d4*/ 	.word	0x00000000
        /*08d8*/ 	.word	0x00016830
        /*08dc*/ 	.short	0x010a
        /*08de*/ 	.byte	0x3f
	.zero		1


	//   ....[24]....
        /*08e0*/ 	.word	0x00001af0
        /*08e4*/ 	.word	0x00000000
        /*08e8*/ 	.word	0x00016830
        /*08ec*/ 	.short	0x010a
        /*08ee*/ 	.byte	0x3f
	.zero		1


	//   ....[25]....
        /*08f0*/ 	.word	0x00002480
        /*08f4*/ 	.word	0x00000000
        /*08f8*/ 	.word	0x00000000
        /*08fc*/ 	.short	0x0101
        /*08fe*/ 	.byte	0x3f
	.zero		1


	//   ....[26]....
        /*0900*/ 	.word	0x00004410
        /*0904*/ 	.word	0x000000ff
        /*0908*/ 	.word	0x00016830
        /*090c*/ 	.short	0x010a
        /*090e*/ 	.byte	0x0a
	.zero		1


	//   ....[27]....
        /*0910*/ 	.word	0x00004450
        /*0914*/ 	.word	0x000000ff
        /*0918*/ 	.word	0x00016830
        /*091c*/ 	.short	0x010a
        /*091e*/ 	.byte	0x0a
	.zero		1


	//   ....[28]....
        /*0920*/ 	.word	0x00004670
        /*0924*/ 	.word	0x000000ff
        /*0928*/ 	.word	0x00016850
        /*092c*/ 	.short	0x010a
        /*092e*/ 	.byte	0x0a
	.zero		1


	//   ....[29]....
        /*0930*/ 	.word	0x000046b0
        /*0934*/ 	.word	0x000000ff
        /*0938*/ 	.word	0x00016850
        /*093c*/ 	.short	0x010a
        /*093e*/ 	.byte	0x0a
	.zero		1


	//   ....[30]....
        /*0940*/ 	.word	0x000065d0
        /*0944*/ 	.word	0x0000002f
        /*0948*/ 	.word	0x00000000
        /*094c*/ 	.short	0x0101
        /*094e*/ 	.byte	0x3f
	.zero		1


	//   ....[31]....
        /*0950*/ 	.word	0x00006770
        /*0954*/ 	.word	0x00000002
        /*0958*/ 	.word	0x00000000
        /*095c*/ 	.short	0x0101
        /*095e*/ 	.byte	0x3f
	.zero		1


	//   ....[32]....
        /*0960*/ 	.word	0x00007270
        /*0964*/ 	.word	0x000000ff
        /*0968*/ 	.word	0x00016830
        /*096c*/ 	.short	0x010a
        /*096e*/ 	.byte	0x0a
	.zero		1


	//   ....[33]....
        /*0970*/ 	.word	0x000072b0
        /*0974*/ 	.word	0x000000ff
        /*0978*/ 	.word	0x00016830
        /*097c*/ 	.short	0x010a
        /*097e*/ 	.byte	0x0a
	.zero		1


	//   ....[34]....
        /*0980*/ 	.word	0x000074d0
        /*0984*/ 	.word	0x000000ff
        /*0988*/ 	.word	0x00016850
        /*098c*/ 	.short	0x010a
        /*098e*/ 	.byte	0x0a
	.zero		1


	//   ....[35]....
        /*0990*/ 	.word	0x00007510
        /*0994*/ 	.word	0x000000ff
        /*0998*/ 	.word	0x00016850
        /*099c*/ 	.short	0x010a
        /*099e*/ 	.byte	0x0a
	.zero		1


	//   ....[36]....
        /*09a0*/ 	.word	0x00008af0
        /*09a4*/ 	.word	0x0000001d
        /*09a8*/ 	.word	0x00000000
        /*09ac*/ 	.short	0x0101
        /*09ae*/ 	.byte	0x3f
	.zero		1


	//   ....[37]....
        /*09b0*/ 	.word	0x00008c50
        /*09b4*/ 	.word	0x00000021
        /*09b8*/ 	.word	0x00000000
        /*09bc*/ 	.short	0x0101
        /*09be*/ 	.byte	0x3f
	.zero		1


	//   ....[38]....
        /*09c0*/ 	.word	0x000096c0
        /*09c4*/ 	.word	0x000000ff
        /*09c8*/ 	.word	0x00016850
        /*09cc*/ 	.short	0x010a
        /*09ce*/ 	.byte	0x05
	.zero		1


	//   ....[39]....
        /*09d0*/ 	.word	0x00009700
        /*09d4*/ 	.word	0x000000ff
        /*09d8*/ 	.word	0x00016850
        /*09dc*/ 	.short	0x010a
        /*09de*/ 	.byte	0x05
	.zero		1


	//   ....[40]....
        /*09e0*/ 	.word	0x00009c20
        /*09e4*/ 	.word	0x00000008
        /*09e8*/ 	.word	0x00000000
        /*09ec*/ 	.short	0x0101
        /*09ee*/ 	.byte	0x3f
	.zero		1


	//   ....[41]....
        /*09f0*/ 	.word	0x0000ad60
        /*09f4*/ 	.word	0x00000011
        /*09f8*/ 	.word	0x00000000
        /*09fc*/ 	.short	0x0101
        /*09fe*/ 	.byte	0x3f
	.zero		1


	//   ....[42]....
        /*0a00*/ 	.word	0x0000afc0
        /*0a04*/ 	.word	0x00000011
        /*0a08*/ 	.word	0x00000000
        /*0a0c*/ 	.short	0x0101
        /*0a0e*/ 	.byte	0x3f
	.zero		1


	//   ....[43]....
        /*0a10*/ 	.word	0x0000e2f0
        /*0a14*/ 	.word	0x00000000
        /*0a18*/ 	.word	0x00016840
        /*0a1c*/ 	.short	0x010a
        /*0a1e*/ 	.byte	0x3f
	.zero		1


	//   ....[44]....
        /*0a20*/ 	.word	0x0000f360
        /*0a24*/ 	.word	0x00000011
        /*0a28*/ 	.word	0x00016800
        /*0a2c*/ 	.short	0x0107
        /*0a2e*/ 	.byte	0x3f
	.zero		1


	//   ....[45]....
        /*0a30*/ 	.word	0x0000f450
        /*0a34*/ 	.word	0x00000011
        /*0a38*/ 	.word	0x00016800
        /*0a3c*/ 	.short	0x0101
        /*0a3e*/ 	.byte	0x3f
	.zero		1


	//   ....[46]....
        /*0a40*/ 	.word	0x0000f470
        /*0a44*/ 	.word	0x00000011
        /*0a48*/ 	.word	0x00016820
        /*0a4c*/ 	.short	0x010a
        /*0a4e*/ 	.byte	0x3f
	.zero		1


	//   ....[47]....
        /*0a50*/ 	.word	0x0000f800
        /*0a54*/ 	.word	0x00000004
        /*0a58*/ 	.word	0x00016840
        /*0a5c*/ 	.short	0x010a
        /*0a5e*/ 	.byte	0x3f
	.zero		1


	//   ....[48]....
        /*0a60*/ 	.word	0x0000fa80
        /*0a64*/ 	.word	0x00000003
        /*0a68*/ 	.word	0x00000060
        /*0a6c*/ 	.short	0x010a
        /*0a6e*/ 	.byte	0x3f
	.zero		1


	//   ....[49]....
        /*0a70*/ 	.word	0x0000ffd0
        /*0a74*/ 	.word	0x00000002
        /*0a78*/ 	.word	0x00016840
        /*0a7c*/ 	.short	0x010a
        /*0a7e*/ 	.byte	0x3f
	.zero		1


	//   ....[50]....
        /*0a80*/ 	.word	0x00010250
        /*0a84*/ 	.word	0x0000000a
        /*0a88*/ 	.word	0x00000060
        /*0a8c*/ 	.short	0x010a
        /*0a8e*/ 	.byte	0x3f
	.zero		1


	//   ....[51]....
        /*0a90*/ 	.word	0x000106e0
        /*0a94*/ 	.word	0x00000002
        /*0a98*/ 	.word	0x00016840
        /*0a9c*/ 	.short	0x010a
        /*0a9e*/ 	.byte	0x3f
	.zero		1


	//   ....[52]....
        /*0aa0*/ 	.word	0x00010970
        /*0aa4*/ 	.word	0x00000007
        /*0aa8*/ 	.word	0x00000060
        /*0aac*/ 	.short	0x010a
        /*0aae*/ 	.byte	0x3f
	.zero		1


	//   ....[53]....
        /*0ab0*/ 	.word	0x00010dc0
        /*0ab4*/ 	.word	0x00000003
        /*0ab8*/ 	.word	0x00016860
        /*0abc*/ 	.short	0x010a
        /*0abe*/ 	.byte	0x3f
	.zero		1


	//   ....[54]....
        /*0ac0*/ 	.word	0x00012130
        /*0ac4*/ 	.word	0x00000009
        /*0ac8*/ 	.word	0x00016820
        /*0acc*/ 	.short	0x010a
        /*0ace*/ 	.byte	0x3f
	.zero		1


	//   ....[55]....
        /*0ad0*/ 	.word	0x000122d0
        /*0ad4*/ 	.word	0x00000007
        /*0ad8*/ 	.word	0x00000000
        /*0adc*/ 	.short	0x010a
        /*0ade*/ 	.byte	0x3f
	.zero		1


	//   ....[56]....
        /*0ae0*/ 	.word	0x00012340
        /*0ae4*/ 	.word	0x00000003
        /*0ae8*/ 	.word	0x00000000
        /*0aec*/ 	.short	0x010a
        /*0aee*/ 	.byte	0x3f
	.zero		1


	//   ....[57]....
        /*0af0*/ 	.word	0x000123a0
        /*0af4*/ 	.word	0x00000005
        /*0af8*/ 	.word	0x00000000
        /*0afc*/ 	.short	0x010a
        /*0afe*/ 	.byte	0x3f
	.zero		1


	//   ....[58]....
        /*0b00*/ 	.word	0x000123d0
        /*0b04*/ 	.word	0x00000003
        /*0b08*/ 	.word	0x00000000
        /*0b0c*/ 	.short	0x010a
        /*0b0e*/ 	.byte	0x3f
	.zero		1


	//   ....[59]....
        /*0b10*/ 	.word	0x00012440
        /*0b14*/ 	.word	0x00000003
        /*0b18*/ 	.word	0x00016800
        /*0b1c*/ 	.short	0x010a
        /*0b1e*/ 	.byte	0x3f
	.zero		1


	//   ....[60]....
        /*0b20*/ 	.word	0x00012490
        /*0b24*/ 	.word	0x00000000
        /*0b28*/ 	.word	0x00016830
        /*0b2c*/ 	.short	0x010a
        /*0b2e*/ 	.byte	0x3f
	.zero		1


	//   ....[61]....
        /*0b30*/ 	.word	0x000124f0
        /*0b34*/ 	.word	0x00000008
        /*0b38*/ 	.word	0x00016830
        /*0b3c*/ 	.short	0x010a
        /*0b3e*/ 	.byte	0x3f
	.zero		1


	//   ....[62]....
        /*0b40*/ 	.word	0x00012550
        /*0b44*/ 	.word	0x00000008
        /*0b48*/ 	.word	0x00016850
        /*0b4c*/ 	.short	0x010a
        /*0b4e*/ 	.byte	0x3f
	.zero		1


	//   ....[63]....
        /*0b50*/ 	.word	0x000125b0
        /*0b54*/ 	.word	0x00000007
        /*0b58*/ 	.word	0x00016830
        /*0b5c*/ 	.short	0x010a
        /*0b5e*/ 	.byte	0x3f
	.zero		1


	//   ....[64]....
        /*0b60*/ 	.word	0x00012610
        /*0b64*/ 	.word	0x00000007
        /*0b68*/ 	.word	0x00016850
        /*0b6c*/ 	.short	0x010a
        /*0b6e*/ 	.byte	0x3f
	.zero		1


	//   ....[65]....
        /*0b70*/ 	.word	0x00012670
        /*0b74*/ 	.word	0x00000004
        /*0b78*/ 	.word	0x00016850
        /*0b7c*/ 	.short	0x010a
        /*0b7e*/ 	.byte	0x3f
	.zero		1


	//   ....[66]....
        /*0b80*/ 	.word	0x00012810
        /*0b84*/ 	.word	0x00000000
        /*0b88*/ 	.word	0x00016840
        /*0b8c*/ 	.short	0x010a
        /*0b8e*/ 	.byte	0x3f
	.zero		1


	//   ....[67]....
        /*0b90*/ 	.word	0x00013800
        /*0b94*/ 	.word	0x00000011
        /*0b98*/ 	.word	0x00016820
        /*0b9c*/ 	.short	0x010a
        /*0b9e*/ 	.byte	0x3f
	.zero		1


	//   ....[68]....
        /*0ba0*/ 	.word	0x00013850
        /*0ba4*/ 	.word	0x00000004
        /*0ba8*/ 	.word	0x00016840
        /*0bac*/ 	.short	0x010a
        /*0bae*/ 	.byte	0x3f
	.zero		1


	//   ....[69]....
        /*0bb0*/ 	.word	0x000138a0
        /*0bb4*/ 	.word	0x00000003
        /*0bb8*/ 	.word	0x00000060
        /*0bbc*/ 	.short	0x010a
        /*0bbe*/ 	.byte	0x3f
	.zero		1


	//   ....[70]....
        /*0bc0*/ 	.word	0x000138f0
        /*0bc4*/ 	.word	0x00000002
        /*0bc8*/ 	.word	0x00016840
        /*0bcc*/ 	.short	0x010a
        /*0bce*/ 	.byte	0x3f
	.zero		1


	//   ....[71]....
        /*0bd0*/ 	.word	0x00013940
        /*0bd4*/ 	.word	0x0000000a
        /*0bd8*/ 	.word	0x00000060
        /*0bdc*/ 	.short	0x010a
        /*0bde*/ 	.byte	0x3f
	.zero		1


	//   ....[72]....
        /*0be0*/ 	.word	0x00013990
        /*0be4*/ 	.word	0x00000002
        /*0be8*/ 	.word	0x00016840
        /*0bec*/ 	.short	0x010a
        /*0bee*/ 	.byte	0x3f
	.zero		1


	//   ....[73]....
        /*0bf0*/ 	.word	0x000139e0
        /*0bf4*/ 	.word	0x00000007
        /*0bf8*/ 	.word	0x00000060
        /*0bfc*/ 	.short	0x010a
        /*0bfe*/ 	.byte	0x3f
	.zero		1


	//   ....[74]....
        /*0c00*/ 	.word	0x00013a30
        /*0c04*/ 	.word	0x00000003
        /*0c08*/ 	.word	0x00016860
        /*0c0c*/ 	.short	0x010a
        /*0c0e*/ 	.byte	0x3f
	.zero		1


	//   ....[75]....
        /*0c10*/ 	.word	0x00014450
        /*0c14*/ 	.word	0x00000009
        /*0c18*/ 	.word	0x00016820
        /*0c1c*/ 	.short	0x010a
        /*0c1e*/ 	.byte	0x3f
	.zero		1


	//   ....[76]....
        /*0c20*/ 	.word	0x000145f0
        /*0c24*/ 	.word	0x00000007
        /*0c28*/ 	.word	0x00000000
        /*0c2c*/ 	.short	0x010a
        /*0c2e*/ 	.byte	0x3f
	.zero		1


	//   ....[77]....
        /*0c30*/ 	.word	0x00014640
        /*0c34*/ 	.word	0x00000003
        /*0c38*/ 	.word	0x00000000
        /*0c3c*/ 	.short	0x010a
        /*0c3e*/ 	.byte	0x3f
	.zero		1


	//   ....[78]....
        /*0c40*/ 	.word	0x00014690
        /*0c44*/ 	.word	0x00000005
        /*0c48*/ 	.word	0x00000000
        /*0c4c*/ 	.short	0x010a
        /*0c4e*/ 	.byte	0x3f
	.zero		1


	//----- nvinfo : EIATTR_NUM_MBARRIERS
	.align		4
.L_1599:
        /*0c50*/ 	.byte	0x03, 0x38
        /*0c52*/ 	.short	0x0016


	//----- nvinfo : EIATTR_EXIT_INSTR_OFFSETS
	.align		4
        /*0c54*/ 	.byte	0x04, 0x1c
        /*0c56*/ 	.short	(.L_1601 - .L_1600)


	//   ....[0]....
.L_1600:
        /*0c58*/ 	.word	0x00000a70


	//   ....[1]....
        /*0c5c*/ 	.word	0x0000c150


	//   ....[2]....
        /*0c60*/ 	.word	0x00012420


	//----- nvinfo : EIATTR_MAX_THREADS
	.align		4
.L_1601:
        /*0c64*/ 	.byte	0x04, 0x05
        /*0c66*/ 	.short	(.L_1603 - .L_1602)
.L_1602:
        /*0c68*/ 	.word	0x00000200
        /*0c6c*/ 	.word	0x00000001
        /*0c70*/ 	.word	0x00000001


	//----- nvinfo : EIATTR_CRS_STACK_SIZE
	.align		4
.L_1603:
        /*0c74*/ 	.byte	0x04, 0x1e
        /*0c76*/ 	.short	(.L_1605 - .L_1604)
.L_1604:
        /*0c78*/ 	.word	0x00000000


	//----- nvinfo : EIATTR_CBANK_PARAM_SIZE
	.align		4
.L_1605:
        /*0c7c*/ 	.byte	0x03, 0x19
        /*0c7e*/ 	.short	0x0af0


	//----- nvinfo : EIATTR_PARAM_CBANK
	.align		4
        /*0c80*/ 	.byte	0x04, 0x0a
        /*0c82*/ 	.short	(.L_1607 - .L_1606)
	.align		4
.L_1606:
        /*0c84*/ 	.word	index@(.nv.constant0._ZN7cutlass13device_kernelIN5flash11enable_sm90INS1_16FlashAttnFwdSm90INS1_25CollectiveMainloopFwdSm90ILi2EN4cute5tupleIJNS5_1CILi1EEES8_S8_EEENS6_IJNS7_ILi192EEENS7_ILi128EEENS7_ILi64EEEEEELi64ENS_10bfloat16_tEfNS_4arch4Sm90ELb1ELb0ELb1ELb1ELb0ELb0ELb0ELb1ELb1ELb1ELb1ELb0EEENS1_21CollectiveEpilogueFwdINS6_IJSA_SC_SB_EEES9_SE_SG_Li384ELb1ELb1ELb1ELb0EEENS1_36VarlenDynamicPersistentTileSchedulerILi192ELi128ELi384ELi128ELb1ELb1ELb1ELb1ELb1ELb1EEEEEEEEEvNT_6ParamsE)
        /*0c88*/ 	.short	0x0210
        /*0c8a*/ 	.short	0x0af0


	//----- nvinfo : EIATTR_SW_WAR
	.align		4
.L_1607:
        /*0c8c*/ 	.byte	0x04, 0x36
        /*0c8e*/ 	.short	(.L_1609 - .L_1608)
.L_1608:
        /*0c90*/ 	.word	0x00000008
.L_1609:


//--------------------- .nv.info._ZN7cutlass13device_kernelIN5flash11enable_sm90INS1_16FlashAttnFwdSm90INS1_25CollectiveMainloopFwdSm90ILi2EN4cute5tupleIJNS5_1CILi1EEES8_S8_EEENS6_IJNS7_ILi192EEENS7_ILi128EEENS7_ILi64EEEEEELi64ENS_10bfloat16_tEfNS_4arch4Sm90ELb1ELb0ELb1ELb1ELb0ELb1ELb0ELb1ELb1ELb1ELb1ELb0EEENS1_21CollectiveEpilogueFwdINS6_IJSA_SC_SB_EEES9_SE_SG_Li384ELb1ELb1ELb1ELb0EEENS1_36VarlenDynamicPersistentTileSchedulerILi192ELi128ELi384ELi128ELb1ELb1ELb1ELb1ELb1ELb1EEEEEEEEEvNT_6ParamsE --------------------------
	.section	.nv.info._ZN7cutlass13device_kernelIN5flash11enable_sm90INS1_16FlashAttnFwdSm90INS1_25CollectiveMainloopFwdSm90ILi2EN4cute5tupleIJNS5_1CILi1EEES8_S8_EEENS6_IJNS7_ILi192EEENS7_ILi128EEENS7_ILi64EEEEEELi64ENS_10bfloat16_tEfNS_4arch4Sm90ELb1ELb0ELb1ELb1ELb0ELb1ELb0ELb1ELb1ELb1ELb1ELb0EEENS1_21CollectiveEpilogueFwdINS6_IJSA_SC_SB_EEES9_SE_SG_Li384ELb1ELb1ELb1ELb0EEENS1_36VarlenDynamicPersistentTileSchedulerILi192ELi128ELi384ELi128ELb1ELb1ELb1ELb1ELb1ELb1EEEEEEEEEvNT_6ParamsE,"",@"SHT_CUDA_INFO"
	.sectionflags	@""
	.align	4


	//----- nvinfo : EIATTR_CUDA_API_VERSION
	.align		4
        /*0000*/ 	.byte	0x04, 0x37
        /*0002*/ 	.short	(.L_1611 - .L_1610)
.L_1610:
        /*0004*/ 	.word	0x00000082


	//----- nvinfo : EIATTR_KPARAM_INFO
	.align		4
.L_1611:
        /*0008*/ 	.byte	0x04, 0x17
        /*000a*/ 	.short	(.L_1613 - .L_1612)
.L_1612:
        /*000c*/ 	.word	0x00000000
        /*0010*/ 	.short	0x0000
        /*0012*/ 	.short	0x0070
        /*0014*/ 	.byte	0x00, 0xf0, 0x01, 0x2a


	//----- nvinfo : EIATTR_SPARSE_MMA_MASK
	.align		4
.L_1613:
        /*0018*/ 	.byte	0x03, 0x50
        /*001a*/ 	.short	0x0000


	//----- nvinfo : EIATTR_MAXREG_COUNT
	.align		4
        /*001c*/ 	.byte	0x03, 0x1b
        /*001e*/ 	.short	0x0080


	//----- nvinfo : EIATTR_NUM_BARRIERS
	.align		4
        /*0020*/ 	.byte	0x02, 0x4c
        /*0022*/ 	.byte	0x10
	.zero		1


	//----- nvinfo : EIATTR_EXTERNS
	.align		4
        /*0024*/ 	.byte	0x04, 0x0f
        /*0026*/ 	.short	(.L_1615 - .L_1614)


	//   ....[0]....
	.align		4
.L_1614:
        /*0028*/ 	.word	index@(__assertfail)


	//----- nvinfo : EIATTR_ANNOTATIONS
	.align		4
.L_1615:
        /*002c*/ 	.byte	0x04, 0x55
        /*002e*/ 	.short	(.L_1617 - .L_1616)


	//   ....[0]....
.L_1616:
        /* <DEDUP_REMOVED lines=79> */


	//----- nvinfo : EIATTR_MERCURY_ISA_VERSION
	.align		4
.L_1617:
        /*0508*/ 	.byte	0x03, 0x5f
        /*050a*/ 	.short	0x0101


	//----- nvinfo : EIATTR_UNUSED_LOAD_BYTE_OFFSET
	.align		4
        /*050c*/ 	.byte	0x04, 0x44
        /*050e*/ 	.short	(.L_1619 - .L_1618)


	//   ....[0]....
.L_1618:
        /*0510*/ 	.word	0x00000ad0
        /*0514*/ 	.word	0x0000fff0


	//   ....[1]....
        /*0518*/ 	.word	0x000121c0
        /*051c*/ 	.word	0x0000fff0


	//----- nvinfo : EIATTR_INT_WARP_WIDE_INSTR_OFFSETS
	.align		4
.L_1619:
        /*0520*/ 	.byte	0x04, 0x31
        /*0522*/ 	.short	(.L_1621 - .L_1620)


	//   ....[0]....
.L_1620:
        /*0524*/ 	.word	0x00000180


	//   ....[1]....
        /*0528*/ 	.word	0x00000220


	//   ....[2]....
        /*052c*/ 	.word	0x00000290


	//   ....[3]....
        /*0530*/ 	.word	0x00017140


	//   ....[4]....
        /*0534*/ 	.word	0x000171d0


	//   ....[5]....
        /*0538*/ 	.word	0x0001a2d0


	//   ....[6]....
        /*053c*/ 	.word	0x0001a360


	//----- nvinfo : EIATTR_COOP_GROUP_MASK_REGIDS
	.align		4
.L_1621:
        /*0540*/ 	.byte	0x04, 0x29
        /*0542*/ 	.short	(.L_1623 - .L_1622)


	//   ....[0]....
.L_1622:
        /*0544*/ 	.word	0xffffffff


	//   ....[1]....
        /*0548*/ 	.word	0xffffffff


	//   ....[2]....
        /*054c*/ 	.word	0xffffffff


	//   ....[3]....
        /*0550*/ 	.word	0xffffffff


	//   ....[4]....
        /*0554*/ 	.word	0xffffffff


	//   ....[5]....
        /*0558*/ 	.word	0xffffffff


	//   ....[6]....
        /*055c*/ 	.word	0xffffffff


	//   ....[7]....
        /*0560*/ 	.word	0xffffffff


	//   ....[8]....
        /*0564*/ 	.word	0xffffffff


	//   ....[9]....
        /*0568*/ 	.word	0xffffffff


	//   ....[10]....
        /*056c*/ 	.word	0xffffffff


	//   ....[11]....
        /*0570*/ 	.word	0xffffffff


	//   ....[12]....
        /*0574*/ 	.word	0xffffffff


	//   ....[13]....
        /*0578*/ 	.word	0xffffffff


	//   ....[14]....
        /*057c*/ 	.word	0xffffffff


	//   ....[15]....
        /*0580*/ 	.word	0xffffffff


	//   ....[16]....
        /*0584*/ 	.word	0xffffffff


	//   ....[17]....
        /*0588*/ 	.word	0xffffffff


	//   ....[18]....
        /*058c*/ 	.word	0xffffffff


	//   ....[19]....
        /*0590*/ 	.word	0xffffffff


	//   ....[20]....
        /*0594*/ 	.word	0xffffffff


	//   ....[21]....
        /*0598*/ 	.word	0xffffffff


	//   ....[22]....
        /*059c*/ 	.word	0xffffffff


	//   ....[23]....
        /*05a0*/ 	.word	0xffffffff


	//   ....[24]....
        /*05a4*/ 	.word	0xffffffff


	//   ....[25]....
        /*05a8*/ 	.word	0xffffffff


	//   ....[26]....
        /*05ac*/ 	.word	0xffffffff


	//   ....[27]....
        /*05b0*/ 	.word	0xffffffff


	//   ....[28]....
        /*05b4*/ 	.word	0xffffffff


	//   ....[29]....
        /*05b8*/ 	.word	0xffffffff


	//   ....[30]....
        /*05bc*/ 	.word	0xffffffff


	//   ....[31]....
        /*05c0*/ 	.word	0xffffffff


	//   ....[32]....
        /*05c4*/ 	.word	0xffffffff


	//   ....[33]....
        /*05c8*/ 	.word	0xffffffff


	//   ....[34]....
        /*05cc*/ 	.word	0xffffffff


	//   ....[35]....
        /*05d0*/ 	.word	0xffffffff


	//   ....[36]....
        /*05d4*/ 	.word	0xffffffff


	//   ....[37]....
        /*05d8*/ 	.word	0xffffffff


	//   ....[38]....
        /*05dc*/ 	.word	0xffffffff


	//   ....[39]....
        /*05e0*/ 	.word	0xffffffff


	//   ....[40]....
        /*05e4*/ 	.word	0xffffffff


	//   ....[41]....
        /*05e8*/ 	.word	0xffffffff


	//   ....[42]....
        /*05ec*/ 	.word	0xffffffff


	//   ....[43]....
        /*05f0*/ 	.word	0xffffffff


	//   ....[44]....
        /*05f4*/ 	.word	0xffffffff


	//   ....[45]....
        /*05f8*/ 	.word	0xffffffff


	//   ....[46]....
        /*05fc*/ 	.word	0xffffffff


	//   ....[47]....
        /*0600*/ 	.word	0xffffffff


	//   ....[48]....
        /*0604*/ 	.word	0xffffffff


	//   ....[49]....
        /*0608*/ 	.word	0xffffffff


	//   ....[50]....
        /*060c*/ 	.word	0xffffffff


	//   ....[51]....
        /*0610*/ 	.word	0xffffffff


	//   ....[52]....
        /*0614*/ 	.word	0xffffffff


	//   ....[53]....
        /*0618*/ 	.word	0xffffffff


	//   ....[54]....
        /*061c*/ 	.word	0xffffffff


	//   ....[55]....
        /*0620*/ 	.word	0xffffffff


	//   ....[56]....
        /*0624*/ 	.word	0xffffffff


	//   ....[57]....
        /*0628*/ 	.word	0xffffffff


	//   ....[58]....
        /*062c*/ 	.word	0xffffffff


	//   ....[59]....
        /*0630*/ 	.word	0xffffffff


	//   ....[60]....
        /*0634*/ 	.word	0xffffffff


	//   ....[61]....
        /*0638*/ 	.word	0xffffffff


	//   ....[62]....
        /*063c*/ 	.word	0xffffffff


	//   ....[63]....
        /*0640*/ 	.word	0xffffffff


	//   ....[64]....
        /*0644*/ 	.word	0xffffffff


	//   ....[65]....
        /*0648*/ 	.word	0xffffffff


	//   ....[66]....
        /*064c*/ 	.word	0xffffffff


	//   ....[67]....
        /*0650*/ 	.word	0xffffffff


	//   ....[68]....
        /*0654*/ 	.word	0xffffffff


	//   ....[69]....
        /*0658*/ 	.word	0xffffffff


	//   ....[70]....
        /*065c*/ 	.word	0xffffffff


	//   ....[71]....
        /*0660*/ 	.word	0xffffffff


	//   ....[72]....
        /*0664*/ 	.word	0xffffffff


	//   ....[73]....
        /*0668*/ 	.word	0xffffffff


	//   ....[74]....
        /*066c*/ 	.word	0xffffffff


	//   ....[75]....
        /*0670*/ 	.word	0xffffffff


	//   ....[76]....
        /*0674*/ 	.word	0xffffffff


	//   ....[77]....
        /*0678*/ 	.word	0xffffffff


	//   ....[78]....
        /*067c*/ 	.word	0xffffffff


	//   ....[79]....
        /*0680*/ 	.word	0xffffffff


	//   ....[80]....
        /*0684*/ 	.word	0xffffffff


	//   ....[81]....
        /*0688*/ 	.word	0xffffffff


	//   ....[82]....
        /*068c*/ 	.word	0xffffffff


	//   ....[83]....
        /*0690*/ 	.word	0xffffffff


	//   ....[84]....
        /*0694*/ 	.word	0xffffffff


	//   ....[85]....
        /*0698*/ 	.word	0xffffffff


	//   ....[86]....
        /*069c*/ 	.word	0xffffffff


	//   ....[87]....
        /*06a0*/ 	.word	0xffffffff


	//   ....[88]....
        /*06a4*/ 	.word	0xffffffff


	//   ....[89]....
        /*06a8*/ 	.word	0xffffffff


	//   ....[90]....
        /*06ac*/ 	.word	0xffffffff


	//   ....[91]....
        /*06b0*/ 	.word	0xffffffff


	//   ....[92]....
        /*06b4*/ 	.word	0xffffffff


	//   ....[93]....
        /*06b8*/ 	.word	0xffffffff


	//   ....[94]....
        /*06bc*/ 	.word	0xffffffff


	//   ....[95]....
        /*06c0*/ 	.word	0xffffffff


	//   ....[96]....
        /*06c4*/ 	.word	0xffffffff


	//   ....[97]....
        /*06c8*/ 	.word	0xffffffff


	//   ....[98]....
        /*06cc*/ 	.word	0xffffffff


	//   ....[99]....
        /*06d0*/ 	.word	0xffffffff


	//   ....[100]....
        /*06d4*/ 	.word	0xffffffff


	//   ....[101]....
        /*06d8*/ 	.word	0xffffffff


	//   ....[102]....
        /*06dc*/ 	.word	0xffffffff


	//   ....[103]....
        /*06e0*/ 	.word	0xffffffff


	//   ....[104]....
        /*06e4*/ 	.word	0xffffffff


	//   ....[105]....
        /*06e8*/ 	.word	0xffffffff


	//   ....[106]....
        /*06ec*/ 	.word	0xffffffff


	//   ....[107]....
        /*06f0*/ 	.word	0xffffffff


	//   ....[108]....
        /*06f4*/ 	.word	0xffffffff


	//   ....[109]....
        /*06f8*/ 	.word	0xffffffff


	//   ....[110]....
        /*06fc*/ 	.word	0xffffffff


	//   ....[111]....
        /*0700*/ 	.word	0xffffffff


	//   ....[112]....
        /*0704*/ 	.word	0xffffffff


	//   ....[113]....
        /*0708*/ 	.word	0xffffffff


	//   ....[114]....
        /*070c*/ 	.word	0xffffffff


	//   ....[115]....
        /*0710*/ 	.word	0xffffffff


	//   ....[116]....
        /*0714*/ 	.word	0xffffffff


	//   ....[117]....
        /*0718*/ 	.word	0xffffffff


	//   ....[118]....
        /*071c*/ 	.word	0xffffffff


	//   ....[119]....
        /*0720*/ 	.word	0xffffffff


	//   ....[120]....
        /*0724*/ 	.word	0xffffffff


	//   ....[121]....
        /*0728*/ 	.word	0xffffffff


	//   ....[122]....
        /*072c*/ 	.word	0xffffffff


	//   ....[123]....
        /*0730*/ 	.word	0xffffffff


	//   ....[124]....
        /*0734*/ 	.word	0xffffffff


	//   ....[125]....
        /*0738*/ 	.word	0xffffffff


	//   ....[126]....
        /*073c*/ 	.word	0xffffffff


	//   ....[127]....
        /*0740*/ 	.word	0xffffffff


	//   ....[128]....
        /*0744*/ 	.word	0xffffffff


	//   ....[129]....
        /*0748*/ 	.word	0xffffffff


	//   ....[130]....
        /*074c*/ 	.word	0x0500000f


	//   ....[131]....
        /*0750*/ 	.word	0x0500000f


	//   ....[132]....
        /*0754*/ 	.word	0x0500000f


	//   ....[133]....
        /*0758*/ 	.word	0x0500000f


	//   ....[134]....
        /*075c*/ 	.word	0x0500000f


	//   ....[135]....
        /*0760*/ 	.word	0x0500000f


	//   ....[136]....
        /*0764*/ 	.word	0x0500000f


	//   ....[137]....
        /*0768*/ 	.word	0x0500000f


	//   ....[138]....
        /*076c*/ 	.word	0x0500000f


	//   ....[139]....
        /*0770*/ 	.word	0x0500000f


	//   ....[140]....
        /*0774*/ 	.word	0x0500000f


	//   ....[141]....
        /*0778*/ 	.word	0x0500000f


	//   ....[142]....
        /*077c*/ 	.word	0x0500000f


	//   ....[143]....
        /*0780*/ 	.word	0x0500000f


	//   ....[144]....
        /*0784*/ 	.word	0x0500000f


	//   ....[145]....
        /*0788*/ 	.word	0x0500000f


	//   ....[146]....
        /*078c*/ 	.word	0x0500000f


	//   ....[147]....
        /*0790*/ 	.word	0x0500000f


	//   ....[148]....
        /*0794*/ 	.word	0x0500000f


	//   ....[149]....
        /*0798*/ 	.word	0x0500000f


	//   ....[150]....
        /*079c*/ 	.word	0x0500000f


	//   ....[151]....
        /*07a0*/ 	.word	0x0500000f


	//   ....[152]....
        /*07a4*/ 	.word	0x0500000f


	//   ....[153]....
        /*07a8*/ 	.word	0x0500000f


	//   ....[154]....
        /*07ac*/ 	.word	0x0500000f


	//   ....[155]....
        /*07b0*/ 	.word	0x0500000f


	//   ....[156]....
        /*07b4*/ 	.word	0x0500000f


	//   ....[157]....
        /*07b8*/ 	.word	0x0500000f


	//   ....[158]....
        /*07bc*/ 	.word	0x0500000f


	//   ....[159]....
        /*07c0*/ 	.word	0x0500000f


	//   ....[160]....
        /*07c4*/ 	.word	0x0500000f


	//   ....[161]....
        /*07c8*/ 	.word	0x0500000f


	//   ....[162]....
        /*07cc*/ 	.word	0x0500000f


	//   ....[163]....
        /*07d0*/ 	.word	0x0500000f


	//   ....[164]....
        /*07d4*/ 	.word	0x0500000f


	//   ....[165]....
        /*07d8*/ 	.word	0x0500000f


	//   ....[166]....
        /*07dc*/ 	.word	0x0500000f


	//   ....[167]....
        /*07e0*/ 	.word	0x0500000f


	//   ....[168]....
        /*07e4*/ 	.word	0x0500000f


	//   ....[169]....
        /*07e8*/ 	.word	0x0500000f


	//   ....[170]....
        /*07ec*/ 	.word	0x0500000f


	//   ....[171]....
        /*07f0*/ 	.word	0x0500000f


	//   ....[172]....
        /*07f4*/ 	.word	0x0500000f


	//   ....[173]....
        /*07f8*/ 	.word	0x0500000f


	//   ....[174]....
        /*07fc*/ 	.word	0x0500000f


	//   ....[175]....
        /*0800*/ 	.word	0x0500000f


	//   ....[176]....
        /*0804*/ 	.word	0x0500000f


	//   ....[177]....
        /*0808*/ 	.word	0x0500000f


	//   ....[178]....
        /*080c*/ 	.word	0x0500000f


	//   ....[179]....
        /*0810*/ 	.word	0x0500000f


	//   ....[180]....
        /*0814*/ 	.word	0x0500000f


	//   ....[181]....
        /*0818*/ 	.word	0x0500000f


	//   ....[182]....
        /*081c*/ 	.word	0x0500000f


	//   ....[183]....
        /*0820*/ 	.word	0x0500000f


	//   ....[184]....
        /*0824*/ 	.word	0x0500000f


	//   ....[185]....
        /*0828*/ 	.word	0x0500000f


	//   ....[186]....
        /*082c*/ 	.word	0x0500000f


	//   ....[187]....
        /*0830*/ 	.word	0x0500000f


	//   ....[188]....
        /*0834*/ 	.word	0x0500000f


	//   ....[189]....
        /*0838*/ 	.word	0x0500000f


	//   ....[190]....
        /*083c*/ 	.word	0x0500000f


	//   ....[191]....
        /*0840*/ 	.word	0x0500000f


	//   ....[192]....
        /*0844*/ 	.word	0x0500000f


	//   ....[193]....
        /*0848*/ 	.word	0x0500000f


	//   ....[194]....
        /*084c*/ 	.word	0x0500000f


	//   ....[195]....
        /*0850*/ 	.word	0x0500000f


	//   ....[196]....
        /*0854*/ 	.word	0x0500000f


	//   ....[197]....
        /*0858*/ 	.word	0x0500000f


	//   ....[198]....
        /*085c*/ 	.word	0x0500000f


	//   ....[199]....
        /*0860*/ 	.word	0x0500000f


	//   ....[200]....
        /*0864*/ 	.word	0x0500000f


	//   ....[201]....
        /*0868*/ 	.word	0x0500000f


	//   ....[202]....
        /*086c*/ 	.word	0x0500000f


	//   ....[203]....
        /*0870*/ 	.word	0x0500000f


	//   ....[204]....
        /*0874*/ 	.word	0x0500000f


	//   ....[205]....
        /*0878*/ 	.word	0x0500000f


	//   ....[206]....
        /*087c*/ 	.word	0x0500000f


	//   ....[207]....
        /*0880*/ 	.word	0x0500000f


	//   ....[208]....
        /*0884*/ 	.word	0x0500000f


	//   ....[209]....
        /*0888*/ 	.word	0x0500000f


	//   ....[210]....
        /*088c*/ 	.word	0x0500000f


	//   ....[211]....
        /*0890*/ 	.word	0x0500000f


	//----- nvinfo : EIATTR_COOP_GROUP_INSTR_OFFSETS
	.align		4
.L_1623:
        /*0894*/ 	.byte	0x04, 0x28
        /*0896*/ 	.short	(.L_1625 - .L_1624)


	//   ....[0]....
.L_1624:
        /*0898*/ 	.word	0x00000060


	//   ....[1]....
        /*089c*/ 	.word	0x00000190


	//   ....[2]....
        /*08a0*/ 	.word	0x00000240


	//   ....[3]....
        /*08a4*/ 	.word	0x00000400


	//   ....[4]....
        /*08a8*/ 	.word	0x00000560


	//   ....[5]....
        /*08ac*/ 	.word	0x00000680


	//   ....[6]....
        /*08b0*/ 	.word	0x000007e0


	//   ....[7]....
        /*08b4*/ 	.word	0x00006060


	//   ....[8]....
        /*08b8*/ 	.word	0x00006820


	//   ....[9]....
        /*08bc*/ 	.word	0x00006830


	//   ....[10]....
        /*08c0*/ 	.word	0x00006840


	//   ....[11]....
        /*08c4*/ 	.word	0x00006850


	//   ....[12]....
        /*08c8*/ 	.word	0x00006b90


	//   ....[13]....
        /*08cc*/ 	.word	0x00006ba0


	//   ....[14]....
        /*08d0*/ 	.word	0x00006bb0


	//   ....[15]....
        /*08d4*/ 	.word	0x00006bc0


	//   ....[16]....
        /*08d8*/ 	.word	0x00007fb0


	//   ....[17]....
        /*08dc*/ 	.word	0x00007fc0


	//   ....[18]....
        /*08e0*/ 	.word	0x00007fd0


	//   ....[19]....
        /*08e4*/ 	.word	0x00007fe0


	//   ....[20]....
        /*08e8*/ 	.word	0x000080e0


	//   ....[21]....
        /*08ec*/ 	.word	0x00008100


	//   ....[22]....
        /*08f0*/ 	.word	0x000081a0


	//   ....[23]....
        /*08f4*/ 	.word	0x000081d0


	//   ....[24]....
        /*08f8*/ 	.word	0x000099f0


	//   ....[25]....
        /*08fc*/ 	.word	0x0000a470


	//   ....[26]....
        /*0900*/ 	.word	0x0000a490


	//   ....[27]....
        /*0904*/ 	.word	0x0000a4c0


	//   ....[28]....
        /*0908*/ 	.word	0x0000b090


	//   ....[29]....
        /*090c*/ 	.word	0x0000b0b0


	//   ....[30]....
        /*0910*/ 	.word	0x0000cad0


	//   ....[31]....
        /*0914*/ 	.word	0x0000d360


	//   ....[32]....
        /*0918*/ 	.word	0x0000d380


	//   ....[33]....
        /*091c*/ 	.word	0x0000d3a0


	//   ....[34]....
        /*0920*/ 	.word	0x0000dd70


	//   ....[35]....
        /*0924*/ 	.word	0x0000ddb0


	//   ....[36]....
        /*0928*/ 	.word	0x000100a0


	//   ....[37]....
        /*092c*/ 	.word	0x00010100


	//   ....[38]....
        /*0930*/ 	.word	0x00010770


	//   ....[39]....
        /*0934*/ 	.word	0x000107e0


	//   ....[40]....
        /*0938*/ 	.word	0x00011950


	//   ....[41]....
        /*093c*/ 	.word	0x00011c70


	//   ....[42]....
        /*0940*/ 	.word	0x00011d10


	//   ....[43]....
        /*0944*/ 	.word	0x00011d20


	//   ....[44]....
        /*0948*/ 	.word	0x00012a90


	//   ....[45]....
        /*094c*/ 	.word	0x00012ab0


	//   ....[46]....
        /*0950*/ 	.word	0x00012ac0


	//   ....[47]....
        /*0954*/ 	.word	0x00012ad0


	//   ....[48]....
        /*0958*/ 	.word	0x00012ff0


	//   ....[49]....
        /*095c*/ 	.word	0x00013030


	//   ....[50]....
        /*0960*/ 	.word	0x00013060


	//   ....[51]....
        /*0964*/ 	.word	0x00013090


	//   ....[52]....
        /*0968*/ 	.word	0x000130b0


	//   ....[53]....
        /*096c*/ 	.word	0x000130c0


	//   ....[54]....
        /*0970*/ 	.word	0x00013100


	//   ....[55]....
        /*0974*/ 	.word	0x00013130


	//   ....[56]....
        /*0978*/ 	.word	0x000135e0


	//   ....[57]....
        /*097c*/ 	.word	0x000135f0


	//   ....[58]....
        /*0980*/ 	.word	0x00013870


	//   ....[59]....
        /*0984*/ 	.word	0x00013880


	//   ....[60]....
        /*0988*/ 	.word	0x00014310


	//   ....[61]....
        /*098c*/ 	.word	0x00014340


	//   ....[62]....
        /*0990*/ 	.word	0x00014370


	//   ....[63]....
        /*0994*/ 	.word	0x00014390


	//   ....[64]....
        /*0998*/ 	.word	0x000143c0


	//   ....[65]....
        /*099c*/ 	.word	0x000143d0


	//   ....[66]....
        /*09a0*/ 	.word	0x00014400


	//   ....[67]....
        /*09a4*/ 	.word	0x00014470


	//   ....[68]....
        /*09a8*/ 	.word	0x000145a0


	//   ....[69]....
        /*09ac*/ 	.word	0x000147c0


	//   ....[70]....
        /*09b0*/ 	.word	0x000147f0


	//   ....[71]....
        /*09b4*/ 	.word	0x00014820


	//   ....[72]....
        /*09b8*/ 	.word	0x00014850


	//   ....[73]....
        /*09bc*/ 	.word	0x00014880


	//   ....[74]....
        /*09c0*/ 	.word	0x000148b0


	//   ....[75]....
        /*09c4*/ 	.word	0x00014a40


	//   ....[76]....
        /*09c8*/ 	.word	0x00014a70


	//   ....[77]....
        /*09cc*/ 	.word	0x00014aa0


	//   ....[78]....
        /*09d0*/ 	.word	0x00014ad0


	//   ....[79]....
        /*09d4*/ 	.word	0x00014b00


	//   ....[80]....
        /*09d8*/ 	.word	0x00014b30


	//   ....[81]....
        /*09dc*/ 	.word	0x00014bc0


	//   ....[82]....
        /*09e0*/ 	.word	0x00014bf0


	//   ....[83]....
        /*09e4*/ 	.word	0x00014c00


	//   ....[84]....
        /*09e8*/ 	.word	0x00014c40


	//   ....[85]....
        /*09ec*/ 	.word	0x000160e0


	//   ....[86]....
        /*09f0*/ 	.word	0x000176e0


	//   ....[87]....
        /*09f4*/ 	.word	0x00018280


	//   ....[88]....
        /*09f8*/ 	.word	0x00018290


	//   ....[89]....
        /*09fc*/ 	.word	0x000182b0


	//   ....[90]....
        /*0a00*/ 	.word	0x00018310


	//   ....[91]....
        /*0a04*/ 	.word	0x00018330


	//   ....[92]....
        /*0a08*/ 	.word	0x000183b0


	//   ....[93]....
        /*0a0c*/ 	.word	0x000183d0


	//   ....[94]....
        /*0a10*/ 	.word	0x00018450


	//   ....[95]....
        /*0a14*/ 	.word	0x00018470


	//   ....[96]....
        /*0a18*/ 	.word	0x000184f0


	//   ....[97]....
        /*0a1c*/ 	.word	0x00018510


	//   ....[98]....
        /*0a20*/ 	.word	0x00018590


	//   ....[99]....
        /*0a24*/ 	.word	0x000185b0


	//   ....[100]....
        /*0a28*/ 	.word	0x00018630


	//   ....[101]....
        /*0a2c*/ 	.word	0x00018650


	//   ....[102]....
        /*0a30*/ 	.word	0x00018660


	//   ....[103]....
        /*0a34*/ 	.word	0x000186d0


	//   ....[104]....
        /*0a38*/ 	.word	0x00018720


	//   ....[105]....
        /*0a3c*/ 	.word	0x000187e0


	//   ....[106]....
        /*0a40*/ 	.word	0x000187f0


	//   ....[107]....
        /*0a44*/ 	.word	0x00018860


	//   ....[108]....
        /*0a48*/ 	.word	0x00018870


	//   ....[109]....
        /*0a4c*/ 	.word	0x000188b0


	//   ....[110]....
        /*0a50*/ 	.word	0x000188d0


	//   ....[111]....
        /*0a54*/ 	.word	0x0001a860


	//   ....[112]....
        /*0a58*/ 	.word	0x0001a890


	//   ....[113]....
        /*0a5c*/ 	.word	0x0001a900


	//   ....[114]....
        /*0a60*/ 	.word	0x0001a930


	//   ....[115]....
        /*0a64*/ 	.word	0x0001a960


	//   ....[116]....
        /*0a68*/ 	.word	0x0001a990


	//   ....[117]....
        /*0a6c*/ 	.word	0x0001a9c0


	//   ....[118]....
        /*0a70*/ 	.word	0x0001a9f0


	//   ....[119]....
        /*0a74*/ 	.word	0x0001ab90


	//   ....[120]....
        /*0a78*/ 	.word	0x0001abc0


	//   ....[121]....
        /*0a7c*/ 	.word	0x0001abf0


	//   ....[122]....
        /*0a80*/ 	.word	0x0001ac20


	//   ....[123]....
        /*0a84*/ 	.word	0x0001ac50


	//   ....[124]....
        /*0a88*/ 	.word	0x0001ac80


	//   ....[125]....
        /*0a8c*/ 	.word	0x0001ad40


	//   ....[126]....
        /*0a90*/ 	.word	0x0001ad60


	//   ....[127]....
        /*0a94*/ 	.word	0x0001ad80


	//   ....[128]....
        /*0a98*/ 	.word	0x0001ade0


	//   ....[129]....
        /*0a9c*/ 	.word	0x0001b800


	//   ....[130]....
        /*0aa0*/ 	.word	0x0001bc60


	//   ....[131]....
        /*0aa4*/ 	.word	0x0001bd10


	//   ....[132]....
        /*0aa8*/ 	.word	0x0001bda0


	//   ....[133]....
        /*0aac*/ 	.word	0x0001bdf0


	//   ....[134]....
        /*0ab0*/ 	.word	0x0001be40


	//   ....[135]....
        /*0ab4*/ 	.word	0x0001bed0


	//   ....[136]....
        /*0ab8*/ 	.word	0x0001bf60


	//   ....[137]....
        /*0abc*/ 	.word	0x0001bfb0


	//   ....[138]....
        /*0ac0*/ 	.word	0x0001c000


	//   ....[139]....
        /*0ac4*/ 	.word	0x0001c0f0


	//   ....[140]....
        /*0ac8*/ 	.word	0x0001c1a0


	//   ....[141]....
        /*0acc*/ 	.word	0x0001c1f0


	//   ....[142]....
        /*0ad0*/ 	.word	0x0001c240


	//   ....[143]....
        /*0ad4*/ 	.word	0x0001c3d0


	//   ....[144]....
        /*0ad8*/ 	.word	0x0001c530


	//   ....[145]....
        /*0adc*/ 	.word	0x0001c5d0


	//   ....[146]....
        /*0ae0*/ 	.word	0x0001c620


	//   ....[147]....
        /*0ae4*/ 	.word	0x0001c8e0


	//   ....[148]....
        /*0ae8*/ 	.word	0x0001c940


	//   ....[149]....
        /*0aec*/ 	.word	0x0001ca00


	//   ....[150]....
        /*0af0*/ 	.word	0x0001ca70


	//   ....[151]....
        /*0af4*/ 	.word	0x0001cad0


	//   ....[152]....
        /*0af8*/ 	.word	0x0001cb80


	//   ....[153]....
        /*0afc*/ 	.word	0x0001cbe0


	//   ....[154]....
        /*0b00*/ 	.word	0x0001cc70


	//   ....[155]....
        /*0b04*/ 	.word	0x0001ccf0


	//   ....[156]....
        /*0b08*/ 	.word	0x0001cd40


	//   ....[157]....
        /*0b0c*/ 	.word	0x0001cdd0


	//   ....[158]....
        /*0b10*/ 	.word	0x0001ce60


	//   ....[159]....
        /*0b14*/ 	.word	0x0001cf00


	//   ....[160]....
        /*0b18*/ 	.word	0x0001cfa0


	//   ....[161]....
        /*0b1c*/ 	.word	0x0001d000


	//   ....[162]....
        /*0b20*/ 	.word	0x0001d070


	//   ....[163]....
        /*0b24*/ 	.word	0x0001d0d0


	//   ....[164]....
        /*0b28*/ 	.word	0x0001d140


	//   ....[165]....
        /*0b2c*/ 	.word	0x0001d200


	//   ....[166]....
        /*0b30*/ 	.word	0x0001d260


	//   ....[167]....
        /*0b34*/ 	.word	0x0001d320


	//   ....[168]....
        /*0b38*/ 	.word	0x0001d600


	//   ....[169]....
        /*0b3c*/ 	.word	0x0001d7b0


	//   ....[170]....
        /*0b40*/ 	.word	0x0001d800


	//   ....[171]....
        /*0b44*/ 	.word	0x0001d860


	//   ....[172]....
        /*0b48*/ 	.word	0x0001d920


	//   ....[173]....
        /*0b4c*/ 	.word	0x0001d980


	//   ....[174]....
        /*0b50*/ 	.word	0x0001da80


	//   ....[175]....
        /*0b54*/ 	.word	0x0001dae0


	//   ....[176]....
        /*0b58*/ 	.word	0x0001dbe0


	//   ....[177]....
        /*0b5c*/ 	.word	0x0001dc40


	//   ....[178]....
        /*0b60*/ 	.word	0x0001dd40


	//   ....[179]....
        /*0b64*/ 	.word	0x0001dda0


	//   ....[180]....
        /*0b68*/ 	.word	0x0001dea0


	//   ....[181]....
        /*0b6c*/ 	.word	0x0001df00


	//   ....[182]....
        /*0b70*/ 	.word	0x0001e000


	//   ....[183]....
        /*0b74*/ 	.word	0x0001e060


	//   ....[184]....
        /*0b78*/ 	.word	0x0001e110


	//   ....[185]....
        /*0b7c*/ 	.word	0x0001e1e0


	//   ....[186]....
        /*0b80*/ 	.word	0x0001e2b0


	//   ....[187]....
        /*0b84*/ 	.word	0x0001e310


	//   ....[188]....
        /*0b88*/ 	.word	0x0001e400


	//   ....[189]....
        /*0b8c*/ 	.word	0x0001e460


	//   ....[190]....
        /*0b90*/ 	.word	0x0001e530


	//   ....[191]....
        /*0b94*/ 	.word	0x0001e590


	//   ....[192]....
        /*0b98*/ 	.word	0x0001e650


	//   ....[193]....
        /*0b9c*/ 	.word	0x0001e970


	//   ....[194]....
        /*0ba0*/ 	.word	0x0001ea10


	//   ....[195]....
        /*0ba4*/ 	.word	0x0001eb80


	//   ....[196]....
        /*0ba8*/ 	.word	0x0001ebf0


	//   ....[197]....
        /*0bac*/ 	.word	0x0001ec60


	//   ....[198]....
        /*0bb0*/ 	.word	0x0001ecd0


	//   ....[199]....
        /*0bb4*/ 	.word	0x0001ed40


	//   ....[200]....
        /*0bb8*/ 	.word	0x0001edc0


	//   ....[201]....
        /*0bbc*/ 	.word	0x0001ee40


	//   ....[202]....
        /*0bc0*/ 	.word	0x0001eed0


	//   ....[203]....
        /*0bc4*/ 	.word	0x0001ef40


	//   ....[204]....
        /*0bc8*/ 	.word	0x0001efb0


	//   ....[205]....
        /*0bcc*/ 	.word	0x0001f020


	//   ....[206]....
        /*0bd0*/ 	.word	0x0001f0a0


	//   ....[207]....
        /*0bd4*/ 	.word	0x0001f110


	//   ....[208]....
        /*0bd8*/ 	.word	0x0001f1c0


	//   ....[209]....
        /*0bdc*/ 	.word	0x0001f210


	//   ....[210]....
        /*0be0*/ 	.word	0x0001f2a0


	//   ....[211]....
        /*0be4*/ 	.word	0x0001f3d0


	//----- nvinfo : EIATTR_REG_RECONFIG
	.align		4
.L_1625:
        /*0be8*/ 	.byte	0x01, 0x54
	.zero		2


	//----- nvinfo : EIATTR_SYSCALL_OFFSETS
	.align		4
        /*0bec*/ 	.byte	0x04, 0x46
        /*0bee*/ 	.short	(.L_1627 - .L_1626)


	//   ....[0]....
.L_1626:
        /*0bf0*/ 	.word	0x00001b90


	//   ....[1]....
        /*0bf4*/ 	.word	0x00001ce0


	//   ....[2]....
        /*0bf8*/ 	.word	0x00006230


	//   ....[3]....
        /*0bfc*/ 	.word	0x00006550


	//   ....[4]....
        /*0c00*/ 	.word	0x00017330


	//   ....[5]....
        /*0c04*/ 	.word	0x00017480


	//   ....[6]....
        /*0c08*/ 	.word	0x00017580


	//   ....[7]....
        /*0c0c*/ 	.word	0x00017db0


	//----- nvinfo : EIATTR_MBARRIER_INSTR_OFFSETS
	.align		4
.L_1627:
        /*0c10*/ 	.byte	0x04, 0x39
        /*0c12*/ 	.short	(.L_1629 - .L_1628)


	//   ....[0]....
.L_1628:
        /*0c14*/ 	.word	0x000002b0
        /*0c18*/ 	.word	0x000000ff
        /*0c1c*/ 	.word	0x00016800
        /*0c20*/ 	.short	0x0100
        /*0c22*/ 	.byte	0x08
	.zero		1


	//   ....[1]....
        /*0c24*/ 	.word	0x000002c0
        /*0c28*/ 	.word	0x000000ff
        /*0c2c*/ 	.word	0x00016820
        /*0c30*/ 	.short	0x0100
        /*0c32*/ 	.byte	0x08
	.zero		1


	//   ....[2]....
        /*0c34*/ 	.word	0x000003b0
        /*0c38*/ 	.word	0x000000ff
        /*0c3c*/ 	.word	0x00016830
        /*0c40*/ 	.short	0x0100
        /*0c42*/ 	.byte	0x08
	.zero		1


	//   ....[3]....
        /*0c44*/ 	.word	0x000003c0
        /*0c48*/ 	.word	0x000000ff
        /*0c4c*/ 	.word	0x00016840
        /*0c50*/ 	.short	0x0100
        /*0c52*/ 	.byte	0x08
	.zero		1


	//   ....[4]....
        /*0c54*/ 	.word	0x000003d0
        /*0c58*/ 	.word	0x000000ff
        /*0c5c*/ 	.word	0x00016838
        /*0c60*/ 	.short	0x0100
        /*0c62*/ 	.byte	0x08
	.zero		1


	//   ....[5]....
        /*0c64*/ 	.word	0x000003e0
        /*0c68*/ 	.word	0x000000ff
        /*0c6c*/ 	.word	0x00016848
        /*0c70*/ 	.short	0x0100
        /*0c72*/ 	.byte	0x08
	.zero		1


	//   ....[6]....
        /*0c74*/ 	.word	0x00000510
        /*0c78*/ 	.word	0x000000ff
        /*0c7c*/ 	.word	0x00016850
        /*0c80*/ 	.short	0x0100
        /*0c82*/ 	.byte	0x08
	.zero		1


	//   ....[7]....
        /*0c84*/ 	.word	0x00000520
        /*0c88*/ 	.word	0x000000ff
        /*0c8c*/ 	.word	0x00016860
        /*0c90*/ 	.short	0x0100
        /*0c92*/ 	.byte	0x08
	.zero		1


	//   ....[8]....
        /*0c94*/ 	.word	0x00000530
        /*0c98*/ 	.word	0x000000ff
        /*0c9c*/ 	.word	0x00016858
        /*0ca0*/ 	.short	0x0100
        /*0ca2*/ 	.byte	0x08
	.zero		1


	//   ....[9]....
        /*0ca4*/ 	.word	0x00000540
        /*0ca8*/ 	.word	0x000000ff
        /*0cac*/ 	.word	0x00016868
        /*0cb0*/ 	.short	0x0100
        /*0cb2*/ 	.byte	0x08
	.zero		1


	//   ....[10]....
        /*0cb4*/ 	.word	0x00000630
        /*0cb8*/ 	.word	0x000000ff
        /*0cbc*/ 	.word	0x00016870
        /*0cc0*/ 	.short	0x0100
        /*0cc2*/ 	.byte	0x06
	.zero		1


	//   ....[11]....
        /*0cc4*/ 	.word	0x00000640
        /*0cc8*/ 	.word	0x000000ff
        /*0ccc*/ 	.word	0x00016880
        /*0cd0*/ 	.short	0x0100
        /*0cd2*/ 	.byte	0x06
	.zero		1


	//   ....[12]....
        /*0cd4*/ 	.word	0x00000650
        /*0cd8*/ 	.word	0x000000ff
        /*0cdc*/ 	.word	0x00016878
        /*0ce0*/ 	.short	0x0100
        /*0ce2*/ 	.byte	0x06
	.zero		1


	//   ....[13]....
        /*0ce4*/ 	.word	0x00000660
        /*0ce8*/ 	.word	0x000000ff
        /*0cec*/ 	.word	0x00016888
        /*0cf0*/ 	.short	0x0100
        /*0cf2*/ 	.byte	0x06
	.zero		1


	//   ....[14]....
        /*0cf4*/ 	.word	0x00000790
        /*0cf8*/ 	.word	0x000000ff
        /*0cfc*/ 	.word	0x00016890
        /*0d00*/ 	.short	0x0100
        /*0d02*/ 	.byte	0x08
	.zero		1


	//   ....[15]....
        /*0d04*/ 	.word	0x000007a0
        /*0d08*/ 	.word	0x000000ff
        /*0d0c*/ 	.word	0x000168a0
        /*0d10*/ 	.short	0x0100
        /*0d12*/ 	.byte	0x08
	.zero		1


	//   ....[16]....
        /*0d14*/ 	.word	0x000007b0
        /*0d18*/ 	.word	0x000000ff
        /*0d1c*/ 	.word	0x00016898
        /*0d20*/ 	.short	0x0100
        /*0d22*/ 	.byte	0x08
	.zero		1


	//   ....[17]....
        /*0d24*/ 	.word	0x000007c0
        /*0d28*/ 	.word	0x000000ff
        /*0d2c*/ 	.word	0x000168a8
        /*0d30*/ 	.short	0x0100
        /*0d32*/ 	.byte	0x08
	.zero		1


	//   ....[18]....
        /*0d34*/ 	.word	0x000008f0
        /*0d38*/ 	.word	0x000000ff
        /*0d3c*/ 	.word	0x000168b0
        /*0d40*/ 	.short	0x0100
        /*0d42*/ 	.byte	0x08
	.zero		1


	//   ....[19]....
        /*0d44*/ 	.word	0x00000900
        /*0d48*/ 	.word	0x000000ff
        /*0d4c*/ 	.word	0x000168c0
        /*0d50*/ 	.short	0x0100
        /*0d52*/ 	.byte	0x08
	.zero		1


	//   ....[20]....
        /*0d54*/ 	.word	0x00000910
        /*0d58*/ 	.word	0x000000ff
        /*0d5c*/ 	.word	0x000168b8
        /*0d60*/ 	.short	0x0100
        /*0d62*/ 	.byte	0x08
	.zero		1


	//   ....[21]....
        /*0d64*/ 	.word	0x00000920
        /*0d68*/ 	.word	0x000000ff
        /*0d6c*/ 	.word	0x000168c8
        /*0d70*/ 	.short	0x0100
        /*0d72*/ 	.byte	0x08
	.zero		1


	//   ....[22]....
        /*0d74*/ 	.word	0x00002ef0
        /*0d78*/ 	.word	0x0000004e
        /*0d7c*/ 	.word	0x00016890
        /*0d80*/ 	.short	0x010a
        /*0d82*/ 	.byte	0x3f
	.zero		1


	//   ....[23]....
        /*0d84*/ 	.word	0x00004260
        /*0d88*/ 	.word	0x0000004e
        /*0d8c*/ 	.word	0x00016890
        /*0d90*/ 	.short	0x010a
        /*0d92*/ 	.byte	0x3f
	.zero		1


	//   ....[24]....
        /*0d94*/ 	.word	0x00005460
        /*0d98*/ 	.word	0x0000004e
        /*0d9c*/ 	.word	0x00016890
        /*0da0*/ 	.short	0x010a
        /*0da2*/ 	.byte	0x3f
	.zero		1


	//   ....[25]....
        /*0da4*/ 	.word	0x00005680
        /*0da8*/ 	.word	0x0000000c
        /*0dac*/ 	.word	0x00000000
        /*0db0*/ 	.short	0x0101
        /*0db2*/ 	.byte	0x3f
	.zero		1


	//   ....[26]....
        /*0db4*/ 	.word	0x000056c0
        /*0db8*/ 	.word	0x0000004e
        /*0dbc*/ 	.word	0x000168b0
        /*0dc0*/ 	.short	0x010a
        /*0dc2*/ 	.byte	0x3f
	.zero		1


	//   ....[27]....
        /*0dc4*/ 	.word	0x00005aa0
        /*0dc8*/ 	.word	0x0000004e
        /*0dcc*/ 	.word	0x00000000
        /*0dd0*/ 	.short	0x0101
        /*0dd2*/ 	.byte	0x3f
	.zero		1


	//   ....[28]....
        /*0dd4*/ 	.word	0x000062d0
        /*0dd8*/ 	.word	0x00000002
        /*0ddc*/ 	.word	0x00016800
        /*0de0*/ 	.short	0x010a
        /*0de2*/ 	.byte	0x3f
	.zero		1


	//   ....[29]....
        /*0de4*/ 	.word	0x00006320
        /*0de8*/ 	.word	0x00000002
        /*0dec*/ 	.word	0x00016800
        /*0df0*/ 	.short	0x010a
        /*0df2*/ 	.byte	0x3f
	.zero		1


	//   ....[30]....
        /*0df4*/ 	.word	0x00006e30
        /*0df8*/ 	.word	0x00000002
        /*0dfc*/ 	.word	0x00016800
        /*0e00*/ 	.short	0x010a
        /*0e02*/ 	.byte	0x3f
	.zero		1


	//   ....[31]....
        /*0e04*/ 	.word	0x00008450
        /*0e08*/ 	.word	0x00000002
        /*0e0c*/ 	.word	0x00016800
        /*0e10*/ 	.short	0x010a
        /*0e12*/ 	.byte	0x3f
	.zero		1


	//   ....[32]....
        /*0e14*/ 	.word	0x00009490
        /*0e18*/ 	.word	0x00000000
        /*0e1c*/ 	.word	0x00016830
        /*0e20*/ 	.short	0x010a
        /*0e22*/ 	.byte	0x3f
	.zero		1


	//   ....[33]....
        /*0e24*/ 	.word	0x00009500
        /*0e28*/ 	.word	0x00000000
        /*0e2c*/ 	.word	0x00016830
        /*0e30*/ 	.short	0x010a
        /*0e32*/ 	.byte	0x3f
	.zero		1


	//   ....[34]....
        /*0e34*/ 	.word	0x0000aa70
        /*0e38*/ 	.word	0x00000000
        /*0e3c*/ 	.word	0x00000000
        /*0e40*/ 	.short	0x0101
        /*0e42*/ 	.byte	0x3f
	.zero		1


	//   ....[35]....
        /*0e44*/ 	.word	0x0000bfe0
        /*0e48*/ 	.word	0x00000009
        /*0e4c*/ 	.word	0x00016830
        /*0e50*/ 	.short	0x010a
        /*0e52*/ 	.byte	0x3f
	.zero		1


	//   ....[36]....
        /*0e54*/ 	.word	0x0000c030
        /*0e58*/ 	.word	0x00000009
        /*0e5c*/ 	.word	0x00016830
        /*0e60*/ 	.short	0x010a
        /*0e62*/ 	.byte	0x3f
	.zero		1


	//   ....[37]....
        /*0e64*/ 	.word	0x0000c340
        /*0e68*/ 	.word	0x00000009
        /*0e6c*/ 	.word	0x00016850
        /*0e70*/ 	.short	0x010a
        /*0e72*/ 	.byte	0x3f
	.zero		1


	//   ....[38]....
        /*0e74*/ 	.word	0x0000c380
        /*0e78*/ 	.word	0x00000009
        /*0e7c*/ 	.word	0x00016850
        /*0e80*/ 	.short	0x010a
        /*0e82*/ 	.byte	0x3f
	.zero		1


	//   ....[39]....
        /*0e84*/ 	.word	0x0000e380
        /*0e88*/ 	.word	0x0000002e
        /*0e8c*/ 	.word	0x00000000
        /*0e90*/ 	.short	0x0101
        /*0e92*/ 	.byte	0x3f
	.zero		1


	//   ....[40]....
        /*0e94*/ 	.word	0x0000e410
        /*0e98*/ 	.word	0x0000000e
        /*0e9c*/ 	.word	0x00000000
        /*0ea0*/ 	.short	0x0101
        /*0ea2*/ 	.byte	0x3f
	.zero		1


	//   ....[41]....
        /*0ea4*/ 	.word	0x0000f1b0
        /*0ea8*/ 	.word	0x00000009
        /*0eac*/ 	.word	0x00016830
        /*0eb0*/ 	.short	0x010a
        /*0eb2*/ 	.byte	0x3f
	.zero		1


	//   ....[42]....
        /*0eb4*/ 	.word	0x0000f200
        /*0eb8*/ 	.word	0x00000009
        /*0ebc*/ 	.word	0x00016830
        /*0ec0*/ 	.short	0x010a
        /*0ec2*/ 	.byte	0x3f
	.zero		1


	//   ....[43]....
        /*0ec4*/ 	.word	0x0000f510
        /*0ec8*/ 	.word	0x00000009
        /*0ecc*/ 	.word	0x00016850
        /*0ed0*/ 	.short	0x010a
        /*0ed2*/ 	.byte	0x3f
	.zero		1


	//   ....[44]....
        /*0ed4*/ 	.word	0x0000f550
        /*0ed8*/ 	.word	0x00000009
        /*0edc*/ 	.word	0x00016850
        /*0ee0*/ 	.short	0x010a
        /*0ee2*/ 	.byte	0x3f
	.zero		1


	//   ....[45]....
        /*0ee4*/ 	.word	0x00010ce0
        /*0ee8*/ 	.word	0x00000019
        /*0eec*/ 	.word	0x00000000
        /*0ef0*/ 	.short	0x0101
        /*0ef2*/ 	.byte	0x3f
	.zero		1


	//   ....[46]....
        /*0ef4*/ 	.word	0x00010d10
        /*0ef8*/ 	.word	0x0000000e
        /*0efc*/ 	.word	0x00000000
        /*0f00*/ 	.short	0x0101
        /*0f02*/ 	.byte	0x3f
	.zero		1


	//   ....[47]....
        /*0f04*/ 	.word	0x00011840
        /*0f08*/ 	.word	0x0000000d
        /*0f0c*/ 	.word	0x00016850
        /*0f10*/ 	.short	0x010a
        /*0f12*/ 	.byte	0x3f
	.zero		1


	//   ....[48]....
        /*0f14*/ 	.word	0x000118b0
        /*0f18*/ 	.word	0x0000000d
        /*0f1c*/ 	.word	0x00016850
        /*0f20*/ 	.short	0x010a
        /*0f22*/ 	.byte	0x3f
	.zero		1


	//   ....[49]....
        /*0f24*/ 	.word	0x00011e90
        /*0f28*/ 	.word	0x00000007
        /*0f2c*/ 	.word	0x00000000
        /*0f30*/ 	.short	0x0101
        /*0f32*/ 	.byte	0x3f
	.zero		1


	//   ....[50]....
        /*0f34*/ 	.word	0x00012f00
        /*0f38*/ 	.word	0x00000000
        /*0f3c*/ 	.word	0x00000000
        /*0f40*/ 	.short	0x0101
        /*0f42*/ 	.byte	0x3f
	.zero		1


	//   ....[51]....
        /*0f44*/ 	.word	0x000134a0
        /*0f48*/ 	.word	0x00000008
        /*0f4c*/ 	.word	0x00000000
        /*0f50*/ 	.short	0x0101
        /*0f52*/ 	.byte	0x3f
	.zero		1


	//   ....[52]....
        /*0f54*/ 	.word	0x000161c0
        /*0f58*/ 	.word	0x00000010
        /*0f5c*/ 	.word	0x00016820
        /*0f60*/ 	.short	0x010a
        /*0f62*/ 	.byte	0x3f
	.zero		1


	//   ....[53]....
        /*0f64*/ 	.word	0x00016280
        /*0f68*/ 	.word	0x00000006
        /*0f6c*/ 	.word	0x000168a0
        /*0f70*/ 	.short	0x010a
        /*0f72*/ 	.byte	0x3f
	.zero		1


	//   ....[54]....
        /*0f74*/ 	.word	0x000164c0
        /*0f78*/ 	.word	0x00000006
        /*0f7c*/ 	.word	0x000168c0
        /*0f80*/ 	.short	0x010a
        /*0f82*/ 	.byte	0x3f
	.zero		1


	//   ....[55]....
        /*0f84*/ 	.word	0x00016850
        /*0f88*/ 	.word	0x00000006
        /*0f8c*/ 	.word	0x000168a0
        /*0f90*/ 	.short	0x010a
        /*0f92*/ 	.byte	0x3f
	.zero		1


	//   ....[56]....
        /*0f94*/ 	.word	0x00016a70
        /*0f98*/ 	.word	0x00000006
        /*0f9c*/ 	.word	0x000168c0
        /*0fa0*/ 	.short	0x010a
        /*0fa2*/ 	.byte	0x3f
	.zero		1


	//   ....[57]....
        /*0fa4*/ 	.word	0x00017910
        /*0fa8*/ 	.word	0x00000000
        /*0fac*/ 	.word	0x00016840
        /*0fb0*/ 	.short	0x010a
        /*0fb2*/ 	.byte	0x3f
	.zero		1


	//   ....[58]....
        /*0fb4*/ 	.word	0x00018980
        /*0fb8*/ 	.word	0x00000010
        /*0fbc*/ 	.word	0x00016800
        /*0fc0*/ 	.short	0x0107
        /*0fc2*/ 	.byte	0x3f
	.zero		1


	//   ....[59]....
        /*0fc4*/ 	.word	0x00018a70
        /*0fc8*/ 	.word	0x00000010
        /*0fcc*/ 	.word	0x00016800
        /*0fd0*/ 	.short	0x0101
        /*0fd2*/ 	.byte	0x3f
	.zero		1


	//   ....[60]....
        /*0fd4*/ 	.word	0x00018a90
        /*0fd8*/ 	.word	0x00000010
        /*0fdc*/ 	.word	0x00016820
        /*0fe0*/ 	.short	0x010a
        /*0fe2*/ 	.byte	0x3f
	.zero		1


	//   ....[61]....
        /*0fe4*/ 	.word	0x00018e30
        /*0fe8*/ 	.word	0x00000002
        /*0fec*/ 	.word	0x00016840
        /*0ff0*/ 	.short	0x010a
        /*0ff2*/ 	.byte	0x3f
	.zero		1


	//   ....[62]....
        /*0ff4*/ 	.word	0x000190b0
        /*0ff8*/ 	.word	0x00000003
        /*0ffc*/ 	.word	0x00000060
        /*1000*/ 	.short	0x010a
        /*1002*/ 	.byte	0x3f
	.zero		1


	//   ....[63]....
        /*1004*/ 	.word	0x00019610
        /*1008*/ 	.word	0x00000002
        /*100c*/ 	.word	0x00016840
        /*1010*/ 	.short	0x010a
        /*1012*/ 	.byte	0x3f
	.zero		1


	//   ....[64]....
        /*1014*/ 	.word	0x00019890
        /*1018*/ 	.word	0x0000000a
        /*101c*/ 	.word	0x00000060
        /*1020*/ 	.short	0x010a
        /*1022*/ 	.byte	0x3f
	.zero		1


	//   ....[65]....
        /*1024*/ 	.word	0x00019d30
        /*1028*/ 	.word	0x00000002
        /*102c*/ 	.word	0x00016840
        /*1030*/ 	.short	0x010a
        /*1032*/ 	.byte	0x3f
	.zero		1


	//   ....[66]....
        /*1034*/ 	.word	0x00019fc0
        /*1038*/ 	.word	0x00000003
        /*103c*/ 	.word	0x00000060
        /*1040*/ 	.short	0x010a
        /*1042*/ 	.byte	0x3f
	.zero		1


	//   ....[67]....
        /*1044*/ 	.word	0x0001a410
        /*1048*/ 	.word	0x00000003
        /*104c*/ 	.word	0x00016860
        /*1050*/ 	.short	0x010a
        /*1052*/ 	.byte	0x3f
	.zero		1


	//   ....[68]....
        /*1054*/ 	.word	0x0001b780
        /*1058*/ 	.word	0x00000009
        /*105c*/ 	.word	0x00016820
        /*1060*/ 	.short	0x010a
        /*1062*/ 	.byte	0x3f
	.zero		1


	//   ....[69]....
        /*1064*/ 	.word	0x0001b910
        /*1068*/ 	.word	0x00000007
        /*106c*/ 	.word	0x00000000
        /*1070*/ 	.short	0x010a
        /*1072*/ 	.byte	0x3f
	.zero		1


	//   ....[70]....
        /*1074*/ 	.word	0x0001b980
        /*1078*/ 	.word	0x00000003
        /*107c*/ 	.word	0x00000000
        /*1080*/ 	.short	0x010a
        /*1082*/ 	.byte	0x3f
	.zero		1


	//   ....[71]....
        /*1084*/ 	.word	0x0001b9e0
        /*1088*/ 	.word	0x00000005
        /*108c*/ 	.word	0x00000000
        /*1090*/ 	.short	0x010a
        /*1092*/ 	.byte	0x3f
	.zero		1


	//   ....[72]....
        /*1094*/ 	.word	0x0001ba10
        /*1098*/ 	.word	0x00000003
        /*109c*/ 	.word	0x00000000
        /*10a0*/ 	.short	0x010a
        /*10a2*/ 	.byte	0x3f
	.zero		1


	//   ....[73]....
        /*10a4*/ 	.word	0x0001ba70
        /*10a8*/ 	.word	0x0000004e
        /*10ac*/ 	.word	0x00016890
        /*10b0*/ 	.short	0x010a
        /*10b2*/ 	.byte	0x3f
	.zero		1


	//   ....[74]....
        /*10b4*/ 	.word	0x0001bac0
        /*10b8*/ 	.word	0x0000004e
        /*10bc*/ 	.word	0x00016890
        /*10c0*/ 	.short	0x010a
        /*10c2*/ 	.byte	0x3f
	.zero		1


	//   ....[75]....
        /*10c4*/ 	.word	0x0001bb10
        /*10c8*/ 	.word	0x0000004e
        /*10cc*/ 	.word	0x00016890
        /*10d0*/ 	.short	0x010a
        /*10d2*/ 	.byte	0x3f
	.zero		1


	//   ....[76]....
        /*10d4*/ 	.word	0x0001bb60
        /*10d8*/ 	.word	0x0000004e
        /*10dc*/ 	.word	0x000168b0
        /*10e0*/ 	.short	0x010a
        /*10e2*/ 	.byte	0x3f
	.zero		1


	//   ....[77]....
        /*10e4*/ 	.word	0x0001c030
        /*10e8*/ 	.word	0x00000002
        /*10ec*/ 	.word	0x00016800
        /*10f0*/ 	.short	0x010a
        /*10f2*/ 	.byte	0x3f
	.zero		1


	//   ....[78]....
        /*10f4*/ 	.word	0x0001c650
        /*10f8*/ 	.word	0x00000002
        /*10fc*/ 	.word	0x00016800
        /*1100*/ 	.short	0x010a
        /*1102*/ 	.byte	0x3f
	.zero		1


	//   ....[79]....
        /*1104*/ 	.word	0x0001c6a0
        /*1108*/ 	.word	0x00000000
        /*110c*/ 	.word	0x00016830
        /*1110*/ 	.short	0x010a
        /*1112*/ 	.byte	0x3f
	.zero		1


	//   ....[80]....
        /*1114*/ 	.word	0x0001c6f0
        /*1118*/ 	.word	0x00000009
        /*111c*/ 	.word	0x00016830
        /*1120*/ 	.short	0x010a
        /*1122*/ 	.byte	0x3f
	.zero		1


	//   ....[81]....
        /*1124*/ 	.word	0x0001c740
        /*1128*/ 	.word	0x00000009
        /*112c*/ 	.word	0x00016850
        /*1130*/ 	.short	0x010a
        /*1132*/ 	.byte	0x3f
	.zero		1


	//   ....[82]....
        /*1134*/ 	.word	0x0001c790
        /*1138*/ 	.word	0x00000009
        /*113c*/ 	.word	0x00016830
        /*1140*/ 	.short	0x010a
        /*1142*/ 	.byte	0x3f
	.zero		1


	//   ....[83]....
        /*1144*/ 	.word	0x0001c7e0
        /*1148*/ 	.word	0x00000009
        /*114c*/ 	.word	0x00016850
        /*1150*/ 	.short	0x010a
        /*1152*/ 	.byte	0x3f
	.zero		1


	//   ....[84]....
        /*1154*/ 	.word	0x0001c830
        /*1158*/ 	.word	0x0000000d
        /*115c*/ 	.word	0x00016850
        /*1160*/ 	.short	0x010a
        /*1162*/ 	.byte	0x3f
	.zero		1


	//   ....[85]....
        /*1164*/ 	.word	0x0001d3e0
        /*1168*/ 	.word	0x00000010
        /*116c*/ 	.word	0x00016820
        /*1170*/ 	.short	0x010a
        /*1172*/ 	.byte	0x3f
	.zero		1


	//   ....[86]....
        /*1174*/ 	.word	0x0001d430
        /*1178*/ 	.word	0x00000006
        /*117c*/ 	.word	0x000168a0
        /*1180*/ 	.short	0x010a
        /*1182*/ 	.byte	0x3f
	.zero		1


	//   ....[87]....
        /*1184*/ 	.word	0x0001d480
        /*1188*/ 	.word	0x00000006
        /*118c*/ 	.word	0x000168c0
        /*1190*/ 	.short	0x010a
        /*1192*/ 	.byte	0x3f
	.zero		1


	//   ....[88]....
        /*1194*/ 	.word	0x0001d4d0
        /*1198*/ 	.word	0x00000006
        /*119c*/ 	.word	0x000168a0
        /*11a0*/ 	.short	0x010a
        /*11a2*/ 	.byte	0x3f
	.zero		1


	//   ....[89]....
        /*11a4*/ 	.word	0x0001d520
        /*11a8*/ 	.word	0x00000006
        /*11ac*/ 	.word	0x000168c0
        /*11b0*/ 	.short	0x010a
        /*11b2*/ 	.byte	0x3f
	.zero		1


	//   ....[90]....
        /*11b4*/ 	.word	0x0001d6c0
        /*11b8*/ 	.word	0x00000000
        /*11bc*/ 	.word	0x00016840
        /*11c0*/ 	.short	0x010a
        /*11c2*/ 	.byte	0x3f
	.zero		1


	//   ....[91]....
        /*11c4*/ 	.word	0x0001e690
        /*11c8*/ 	.word	0x00000010
        /*11cc*/ 	.word	0x00016820
        /*11d0*/ 	.short	0x010a
        /*11d2*/ 	.byte	0x3f
	.zero		1


	//   ....[92]....
        /*11d4*/ 	.word	0x0001e6e0
        /*11d8*/ 	.word	0x00000002
        /*11dc*/ 	.word	0x00016840
        /*11e0*/ 	.short	0x010a
        /*11e2*/ 	.byte	0x3f
	.zero		1


	//   ....[93]....
        /*11e4*/ 	.word	0x0001e730
        /*11e8*/ 	.word	0x00000003
        /*11ec*/ 	.word	0x00000060
        /*11f0*/ 	.short	0x010a
        /*11f2*/ 	.byte	0x3f
	.zero		1


	//   ....[94]....
        /*11f4*/ 	.word	0x0001e780
        /*11f8*/ 	.word	0x00000002
        /*11fc*/ 	.word	0x00016840
        /*1200*/ 	.short	0x010a
        /*1202*/ 	.byte	0x3f
	.zero		1


	//   ....[95]....
        /*1204*/ 	.word	0x0001e7d0
        /*1208*/ 	.word	0x0000000a
        /*120c*/ 	.word	0x00000060
        /*1210*/ 	.short	0x010a
        /*1212*/ 	.byte	0x3f
	.zero		1


	//   ....[96]....
        /*1214*/ 	.word	0x0001e820
        /*1218*/ 	.word	0x00000002
        /*121c*/ 	.word	0x00016840
        /*1220*/ 	.short	0x010a
        /*1222*/ 	.byte	0x3f
	.zero		1


	//   ....[97]....
        /*1224*/ 	.word	0x0001e870
        /*1228*/ 	.word	0x00000003
        /*122c*/ 	.word	0x00000060
        /*1230*/ 	.short	0x010a
        /*1232*/ 	.byte	0x3f
	.zero		1


	//   ....[98]....
        /*1234*/ 	.word	0x0001e8c0
        /*1238*/ 	.word	0x00000003
        /*123c*/ 	.word	0x00016860
        /*1240*/ 	.short	0x010a
        /*1242*/ 	.byte	0x3f
	.zero		1


	//   ....[99]....
        /*1244*/ 	.word	0x0001f2f0
        /*1248*/ 	.word	0x00000009
        /*124c*/ 	.word	0x00016820
        /*1250*/ 	.short	0x010a
        /*1252*/ 	.byte	0x3f
	.zero		1


	//   ....[100]....
        /*1254*/ 	.word	0x0001f490
        /*1258*/ 	.word	0x00000007
        /*125c*/ 	.word	0x00000000
        /*1260*/ 	.short	0x010a
        /*1262*/ 	.byte	0x3f
	.zero		1


	//   ....[101]....
        /*1264*/ 	.word	0x0001f4e0
        /*1268*/ 	.word	0x00000003
        /*126c*/ 	.word	0x00000000
        /*1270*/ 	.short	0x010a
        /*1272*/ 	.byte	0x3f
	.zero		1


	//   ....[102]....
        /*1274*/ 	.word	0x0001f530
        /*1278*/ 	.word	0x00000005
        /*127c*/ 	.word	0x00000000
        /*1280*/ 	.short	0x010a
        /*1282*/ 	.byte	0x3f
	.zero		1


	//----- nvinfo : EIATTR_NUM_MBARRIERS
	.align		4
.L_1629:
        /*1284*/ 	.byte	0x03, 0x38
        /*1286*/ 	.short	0x0016


	//----- nvinfo : EIATTR_EXIT_INSTR_OFFSETS
	.align		4
        /*1288*/ 	.byte	0x04, 0x1c
        /*128a*/ 	.short	(.L_1631 - .L_1630)


	//   ....[0]....
.L_1630:
        /*128c*/ 	.word	0x0001ba60


	//----- nvinfo : EIATTR_MAX_THREADS
	.align		4
.L_1631:
        /*1290*/ 	.byte	0x04, 0x05
        /*1292*/ 	.short	(.L_1633 - .L_1632)
.L_1632:
        /*1294*/ 	.word	0x00000200
        /*1298*/ 	.word	0x00000001
        /*129c*/ 	.word	0x00000001


	//----- nvinfo : EIATTR_CRS_STACK_SIZE
	.align		4
.L_1633:
        /*12a0*/ 	.byte	0x04, 0x1e
        /*12a2*/ 	.short	(.L_1635 - .L_1634)
.L_1634:
        /*12a4*/ 	.word	0x00000000


	//----- nvinfo : EIATTR_CBANK_PARAM_SIZE
	.align		4
.L_1635:
        /*12a8*/ 	.byte	0x03, 0x19
        /*12aa*/ 	.short	0x0af0


	//----- nvinfo : EIATTR_PARAM_CBANK
	.align		4
        /*12ac*/ 	.byte	0x04, 0x0a
        /*12ae*/ 	.short	(.L_1637 - .L_1636)
	.align		4
.L_1636:
        /*12b0*/ 	.word	index@(.nv.constant0._ZN7cutlass13device_kernelIN5flash11enable_sm90INS1_16FlashAttnFwdSm90INS1_25CollectiveMainloopFwdSm90ILi2EN4cute5tupleIJNS5_1CILi1EEES8_S8_EEENS6_IJNS7_ILi192EEENS7_ILi128EEENS7_ILi64EEEEEELi64ENS_10bfloat16_tEfNS_4arch4Sm90ELb1ELb0ELb1ELb1ELb0ELb1ELb0ELb1ELb1ELb1ELb1ELb0EEENS1_21CollectiveEpilogueFwdINS6_IJSA_SC_SB_EEES9_SE_SG_Li384ELb1ELb1ELb1ELb0EEENS1_36VarlenDynamicPersistentTileSchedulerILi192ELi128ELi384ELi128ELb1ELb1ELb1ELb1ELb1ELb1EEEEEEEEEvNT_6ParamsE)
        /*12b4*/ 	.short	0x0210
        /*12b6*/ 	.short	0x0af0


	//----- nvinfo : EIATTR_SW_WAR
	.align		4
.L_1637:
        /*12b8*/ 	.byte	0x04, 0x36
        /*12ba*/ 	.short	(.L_1639 - .L_1638)
.L_1638:
        /*12bc*/ 	.word	0x00000008
.L_1639:


//--------------------- .nv.callgraph             --------------------------
	.section	.nv.callgraph,"",@"SHT_CUDA_CALLGRAPH"
	.align	4
	.sectionentsize	8
	.align		4
        /*0000*/ 	.word	0x00000000
	.align		4
        /*0004*/ 	.word	0xffffffff
	.align		4
        /*0008*/ 	.word	index@(_ZN7cutlass13device_kernelIN5flash11enable_sm90INS1_16FlashAttnFwdSm90INS1_25CollectiveMainloopFwdSm90ILi2EN4cute5tupleIJNS5_1CILi1EEES8_S8_EEENS6_IJNS7_ILi128EEENS7_ILi80EEENS7_ILi256EEEEEELi256ENS_10bfloat16_tEfNS_4arch4Sm90ELb0ELb0ELb1ELb0ELb0ELb0ELb0ELb1ELb1ELb1ELb1ELb0EEENS1_21CollectiveEpilogueFwdINS6_IJSA_SC_SB_EEES9_SE_SG_Li256ELb0ELb1ELb1ELb0EEENS1_19SingleTileSchedulerILb0ELb1ELb1ELi128EEEEEEEEEvNT_6ParamsE)
	.align		4
        /*000c*/ 	.word	index@(__assertfail)
	.align		4
        /*0010*/ 	.word	index@(_ZN7cutlass13device_kernelIN5flash11enable_sm90INS1_16FlashAttnFwdSm90INS1_25CollectiveMainloopFwdSm90ILi2EN4cute5tupleIJNS5_1CILi1EEES8_S8_EEENS6_IJNS7_ILi128EEENS7_ILi80EEENS7_ILi256EEEEEELi256ENS_10bfloat16_tEfNS_4arch4Sm90ELb0ELb0ELb1ELb1ELb0ELb0ELb0ELb1ELb1ELb1ELb1ELb0EEENS1_21CollectiveEpilogueFwdINS6_IJSA_SC_SB_EEES9_SE_SG_Li256ELb1ELb1ELb1ELb0EEENS1_36VarlenDynamicPersistentTileSchedulerILi128ELi80ELi256ELi128ELb1ELb1ELb1ELb0ELb1ELb1EEEEEEEEEvNT_6ParamsE)
	.align		4
        /*0014*/ 	.word	index@(__assertfail)
	.align		4
        /*0018*/ 	.word	index@(_ZN7cutlass13device_kernelIN5flash11enable_sm90INS1_16FlashAttnFwdSm90INS1_25CollectiveMainloopFwdSm90ILi2EN4cute5tupleIJNS5_1CILi1EEES8_S8_EEENS6_IJNS7_ILi128EEENS7_ILi80EEENS7_ILi256EEEEEELi256ENS_10bfloat16_tEfNS_4arch4Sm90ELb0ELb0ELb1ELb1ELb0ELb1ELb0ELb1ELb1ELb1ELb1ELb0EEENS1_21CollectiveEpilogueFwdINS6_IJSA_SC_SB_EEES9_SE_SG_Li256ELb1ELb1ELb1ELb0EEENS1_36VarlenDynamicPersistentTileSchedulerILi128ELi80ELi256ELi128ELb1ELb1ELb1ELb0ELb1ELb1EEEEEEEEEvNT_6ParamsE)
	.align		4
        /*001c*/ 	.word	index@(__assertfail)
	.align		4
        /*0020*/ 	.word	index@(_ZN7cutlass13device_kernelIN5flash11enable_sm90INS1_16FlashAttnFwdSm90INS1_25CollectiveMainloopFwdSm90ILi2EN4cute5tupleIJNS5_1CILi1EEES8_S8_EEENS6_IJNS7_ILi128EEENS7_ILi64EEENS7_ILi256EEEEEELi256ENS_10bfloat16_tEfNS_4arch4Sm90ELb0ELb1ELb1ELb0ELb0ELb0ELb0ELb1ELb1ELb1ELb1ELb0EEENS1_21CollectiveEpilogueFwdINS6_IJSA_SC_SB_EEES9_SE_SG_Li256ELb0ELb1ELb1ELb0EEENS1_19SingleTileSchedulerILb0ELb1ELb1ELi128EEEEEEEEEvNT_6ParamsE)
	.align		4
        /*0024*/ 	.word	index@(__assertfail)
	.align		4
        /*0028*/ 	.word	index@(_ZN7cutlass13device_kernelIN5flash11enable_sm90INS1_16FlashAttnFwdSm90INS1_25CollectiveMainloopFwdSm90ILi2EN4cute5tupleIJNS5_1CILi1EEES8_S8_EEENS6_IJNS7_ILi128EEENS7_ILi64EEENS7_ILi256EEEEEELi256ENS_10bfloat16_tEfNS_4arch4Sm90ELb0ELb1ELb1ELb1ELb0ELb0ELb0ELb1ELb1ELb1ELb1ELb0EEENS1_21CollectiveEpilogueFwdINS6_IJSA_SC_SB_EEES9_SE_SG_Li256ELb1ELb1ELb1ELb0EEENS1_36VarlenDynamicPersistentTileSchedulerILi128ELi64ELi256ELi128ELb1ELb1ELb1ELb1ELb0ELb1EEEEEEEEEvNT_6ParamsE)
	.align		4
        /*002c*/ 	.word	index@(__assertfail)
	.align		4
        /*0030*/ 	.word	index@(_ZN7cutlass13device_kernelIN5flash11enable_sm90INS1_16FlashAttnFwdSm90INS1_25CollectiveMainloopFwdSm90ILi2EN4cute5tupleIJNS5_1CILi1EEES8_S8_EEENS6_IJNS7_ILi128EEENS7_ILi64EEENS7_ILi256EEEEEELi256ENS_10bfloat16_tEfNS_4arch4Sm90ELb0ELb1ELb1ELb1ELb0ELb1ELb0ELb1ELb1ELb1ELb1ELb0EEENS1_21CollectiveEpilogueFwdINS6_IJSA_SC_SB_EEES9_SE_SG_Li256ELb1ELb1ELb1ELb0EEENS1_36VarlenDynamicPersistentTileSchedulerILi128ELi64ELi256ELi128ELb1ELb1ELb1ELb1ELb0ELb1EEEEEEEEEvNT_6ParamsE)
	.align		4
        /*0034*/ 	.word	index@(__assertfail)
	.align		4
        /*0038*/ 	.word	index@(_ZN7cutlass13device_kernelIN5flash11enable_sm90INS1_16FlashAttnFwdSm90INS1_25CollectiveMainloopFwdSm90ILi2EN4cute5tupleIJNS5_1CILi1EEES8_S8_EEENS6_IJNS7_ILi128EEENS7_ILi80EEENS7_ILi256EEEEEELi256ENS_10bfloat16_tEfNS_4arch4Sm90ELb1ELb0ELb1ELb0ELb0ELb0ELb0ELb1ELb1ELb1ELb1ELb0EEENS1_21CollectiveEpilogueFwdINS6_IJSA_SC_SB_EEES9_SE_SG_Li256ELb0ELb1ELb1ELb0EEENS1_19SingleTileSchedulerILb0ELb1ELb1ELi128EEEEEEEEEvNT_6ParamsE)
	.align		4
        /*003c*/ 	.word	index@(__assertfail)
	.align		4
        /*0040*/ 	.word	index@(_ZN7cutlass13device_kernelIN5flash11enable_sm90INS1_16FlashAttnFwdSm90INS1_25CollectiveMainloopFwdSm90ILi2EN4cute5tupleIJNS5_1CILi1EEES8_S8_EEENS6_IJNS7_ILi128EEENS7_ILi80EEENS7_ILi256EEEEEELi256ENS_10bfloat16_tEfNS_4arch4Sm90ELb1ELb0ELb1ELb1ELb0ELb0ELb0ELb1ELb1ELb1ELb1ELb0EEENS1_21CollectiveEpilogueFwdINS6_IJSA_SC_SB_EEES9_SE_SG_Li256ELb1ELb1ELb1ELb0EEENS1_36VarlenDynamicPersistentTileSchedulerILi128ELi80ELi256ELi128ELb1ELb1ELb1ELb1ELb1ELb1EEEEEEEEEvNT_6ParamsE)
	.align		4
        /*0044*/ 	.word	index@(__assertfail)
	.align		4
        /*0048*/ 	.word	index@(_ZN7cutlass13device_kernelIN5flash11enable_sm90INS1_16FlashAttnFwdSm90INS1_25CollectiveMainloopFwdSm90ILi2EN4cute5tupleIJNS5_1CILi1EEES8_S8_EEENS6_IJNS7_ILi128EEENS7_ILi80EEENS7_ILi256EEEEEELi256ENS_10bfloat16_tEfNS_4arch4Sm90ELb1ELb0ELb1ELb1ELb0ELb1ELb0ELb1ELb1ELb1ELb1ELb0EEENS1_21CollectiveEpilogueFwdINS6_IJSA_SC_SB_EEES9_SE_SG_Li256ELb1ELb1ELb1ELb0EEENS1_36VarlenDynamicPersistentTileSchedulerILi128ELi80ELi256ELi128ELb1ELb1ELb1ELb1ELb1ELb1EEEEEEEEEvNT_6ParamsE)
	.align		4
        /*004c*/ 	.word	index@(__assertfail)
	.align		4
        /*0050*/ 	.word	index@(_ZN7cutlass13device_kernelIN5flash11enable_sm90INS1_16FlashAttnFwdSm90INS1_25CollectiveMainloopFwdSm90ILi2EN4cute5tupleIJNS5_1CILi1EEES8_S8_EEENS6_IJNS7_ILi128EEENS7_ILi112EEENS7_ILi192EEEEEELi192ENS_10bfloat16_tEfNS_4arch4Sm90ELb0ELb0ELb1ELb0ELb0ELb0ELb0ELb1ELb1ELb1ELb1ELb0EEENS1_21CollectiveEpilogueFwdINS6_IJSA_SC_SB_EEES9_SE_SG_Li256ELb0ELb1ELb1ELb0EEENS1_19SingleTileSchedulerILb0ELb1ELb1ELi128EEEEEEEEEvNT_6ParamsE)
	.align		4
        /*0054*/ 	.word	index@(__assertfail)
	.align		4
        /*0058*/ 	.word	index@(_ZN7cutlass13device_kernelIN5flash11enable_sm90INS1_16FlashAttnFwdSm90INS1_25CollectiveMainloopFwdSm90ILi2EN4cute5tupleIJNS5_1CILi1EEES8_S8_EEENS6_IJNS7_ILi128EEENS7_ILi112EEENS7_ILi192EEEEEELi192ENS_10bfloat16_tEfNS_4arch4Sm90ELb0ELb0ELb1ELb1ELb0ELb0ELb0ELb1ELb1ELb1ELb1ELb0EEENS1_21CollectiveEpilogueFwdINS6_IJSA_SC_SB_EEES9_SE_SG_Li256ELb1ELb1ELb1ELb0EEENS1_36VarlenDynamicPersistentTileSchedulerILi128ELi112ELi256ELi128ELb1ELb1ELb1ELb0ELb1ELb1EEEEEEEEEvNT_6ParamsE)
	.align		4
        /*005c*/ 	.word	index@(__assertfail)
	.align		4
        /*0060*/ 	.word	index@(_ZN7cutlass13device_kernelIN5flash11enable_sm90INS1_16FlashAttnFwdSm90INS1_25CollectiveMainloopFwdSm90ILi2EN4cute5tupleIJNS5_1CILi1EEES8_S8_EEENS6_IJNS7_ILi128EEENS7_ILi112EEENS7_ILi192EEEEEELi192ENS_10bfloat16_tEfNS_4arch4Sm90ELb0ELb0ELb1ELb1ELb0ELb1ELb0ELb1ELb1ELb1ELb1ELb0EEENS1_21CollectiveEpilogueFwdINS6_IJSA_SC_SB_EEES9_SE_SG_Li256ELb1ELb1ELb1ELb0EEENS1_36VarlenDynamicPersistentTileSchedulerILi128ELi112ELi256ELi128ELb1ELb1ELb1ELb0ELb1ELb1EEEEEEEEEvNT_6ParamsE)
	.align		4
        /*0064*/ 	.word	index@(__assertfail)
	.align		4
        /*0068*/ 	.word	index@(_ZN7cutlass13device_kernelIN5flash11enable_sm90INS1_16FlashAttnFwdSm90INS1_25CollectiveMainloopFwdSm90ILi2EN4cute5tupleIJNS5_1CILi1EEES8_S8_EEENS6_IJNS7_ILi128EEENS7_ILi96EEENS7_ILi192EEEEEELi192ENS_10bfloat16_tEfNS_4arch4Sm90ELb0ELb1ELb1ELb0ELb0ELb0ELb0ELb1ELb1ELb1ELb1ELb0EEENS1_21CollectiveEpilogueFwdINS6_IJSA_SC_SB_EEES9_SE_SG_Li256ELb0ELb1ELb1ELb0EEENS1_19SingleTileSchedulerILb0ELb1ELb1ELi128EEEEEEEEEvNT_6ParamsE)
	.align		4
        /*006c*/ 	.word	index@(__assertfail)
	.align		4
        /*0070*/ 	.word	index@(_ZN7cutlass13device_kernelIN5flash11enable_sm90INS1_16FlashAttnFwdSm90INS1_25CollectiveMainloopFwdSm90ILi2EN4cute5tupleIJNS5_1CILi1EEES8_S8_EEENS6_IJNS7_ILi128EEENS7_ILi96EEENS7_ILi192EEEEEELi192ENS_10bfloat16_tEfNS_4arch4Sm90ELb0ELb1ELb1ELb1ELb0ELb0ELb0ELb1ELb1ELb1ELb1ELb0EEENS1_21CollectiveEpilogueFwdINS6_IJSA_SC_SB_EEES9_SE_SG_Li256ELb1ELb1ELb1ELb0EEENS1_36VarlenDynamicPersistentTileSchedulerILi128ELi96ELi256ELi128ELb1ELb1ELb1ELb1ELb0ELb1EEEEEEEEEvNT_6ParamsE)
	.align		4
        /*0074*/ 	.word	index@(__assertfail)
	.align		4
        /*0078*/ 	.word	index@(_ZN7cutlass13device_kernelIN5flash11enable_sm90INS1_16FlashAttnFwdSm90INS1_25CollectiveMainloopFwdSm90ILi2EN4cute5tupleIJNS5_1CILi1EEES8_S8_EEENS6_IJNS7_ILi128EEENS7_ILi96EEENS7_ILi192EEEEEELi192ENS_10bfloat16_tEfNS_4arch4Sm90ELb0ELb1ELb1ELb1ELb0ELb1ELb0ELb1ELb1ELb1ELb1ELb0EEENS1_21CollectiveEpilogueFwdINS6_IJSA_SC_SB_EEES9_SE_SG_Li256ELb1ELb1ELb1ELb0EEENS1_36VarlenDynamicPersistentTileSchedulerILi128ELi96ELi256ELi128ELb1ELb1ELb1ELb1ELb0ELb1EEEEEEEEEvNT_6ParamsE)
	.align		4
        /*007c*/ 	.word	index@(__assertfail)
	.align		4
        /*0080*/ 	.word	index@(_ZN7cutlass13device_kernelIN5flash11enable_sm90INS1_16FlashAttnFwdSm90INS1_25CollectiveMainloopFwdSm90ILi2EN4cute5tupleIJNS5_1CILi1EEES8_S8_EEENS6_IJNS7_ILi128EEENS7_ILi112EEENS7_ILi192EEEEEELi192ENS_10bfloat16_tEfNS_4arch4Sm90ELb1ELb0ELb1ELb0ELb0ELb0ELb0ELb1ELb1ELb1ELb1ELb0EEENS1_21CollectiveEpilogueFwdINS6_IJSA_SC_SB_EEES9_SE_SG_Li256ELb0ELb1ELb1ELb0EEENS1_19SingleTileSchedulerILb0ELb1ELb1ELi128EEEEEEEEEvNT_6ParamsE)
	.align		4
        /*0084*/ 	.word	index@(__assertfail)
	.align		4
        /*0088*/ 	.word	index@(_ZN7cutlass13device_kernelIN5flash11enable_sm90INS1_16FlashAttnFwdSm90INS1_25CollectiveMainloopFwdSm90ILi2EN4cute5tupleIJNS5_1CILi1EEES8_S8_EEENS6_IJNS7_ILi128EEENS7_ILi112EEENS7_ILi192EEEEEELi192ENS_10bfloat16_tEfNS_4arch4Sm90ELb1ELb0ELb1ELb1ELb0ELb0ELb0ELb1ELb1ELb1ELb1ELb0EEENS1_21CollectiveEpilogueFwdINS6_IJSA_SC_SB_EEES9_SE_SG_Li256ELb1ELb1ELb1ELb0EEENS1_36VarlenDynamicPersistentTileSchedulerILi128ELi112ELi256ELi128ELb1ELb1ELb1ELb1ELb1ELb1EEEEEEEEEvNT_6ParamsE)
	.align		4
        /*008c*/ 	.word	index@(__assertfail)
	.align		4
        /*0090*/ 	.word	index@(_ZN7cutlass13device_kernelIN5flash11enable_sm90INS1_16FlashAttnFwdSm90INS1_25CollectiveMainloopFwdSm90ILi2EN4cute5tupleIJNS5_1CILi1EEES8_S8_EEENS6_IJNS7_ILi128EEENS7_ILi112EEENS7_ILi192EEEEEELi192ENS_10bfloat16_tEfNS_4arch4Sm90ELb1ELb0ELb1ELb1ELb0ELb1ELb0ELb1ELb1ELb1ELb1ELb0EEENS1_21CollectiveEpilogueFwdINS6_IJSA_SC_SB_EEES9_SE_SG_Li256ELb1ELb1ELb1ELb0EEENS1_36VarlenDynamicPersistentTileSchedulerILi128ELi112ELi256ELi128ELb1ELb1ELb1ELb1ELb1ELb1EEEEEEEEEvNT_6ParamsE)
	.align		4
        /*0094*/ 	.word	index@(__assertfail)
	.align		4
        /*0098*/ 	.word	index@(_ZN7cutlass13device_kernelIN5flash11enable_sm90INS1_16FlashAttnFwdSm90INS1_25CollectiveMainloopFwdSm90ILi2EN4cute5tupleIJNS5_1CILi1EEES8_S8_EEENS6_IJNS7_ILi128EEENS7_ILi176EEESA_EEELi128ENS_10bfloat16_tEfNS_4arch4Sm90ELb0ELb0ELb1ELb0ELb0ELb0ELb0ELb1ELb1ELb1ELb1ELb0EEENS1_21CollectiveEpilogueFwdINS6_IJSA_SA_SB_EEES9_SD_SF_Li256ELb0ELb1ELb1ELb0EEENS1_19SingleTileSchedulerILb0ELb1ELb1ELi128EEEEEEEEEvNT_6ParamsE)
	.align		4
        /*009c*/ 	.word	index@(__assertfail)
	.align		4
        /*00a0*/ 	.word	index@(_ZN7cutlass13device_kernelIN5flash11enable_sm90INS1_16FlashAttnFwdSm90INS1_25CollectiveMainloopFwdSm90ILi2EN4cute5tupleIJNS5_1CILi1EEES8_S8_EEENS6_IJNS7_ILi128EEENS7_ILi176EEESA_EEELi128ENS_10bfloat16_tEfNS_4arch4Sm90ELb0ELb0ELb1ELb1ELb0ELb0ELb0ELb1ELb1ELb1ELb1ELb0EEENS1_21CollectiveEpilogueFwdINS6_IJSA_SA_SB_EEES9_SD_SF_Li256ELb1ELb1ELb1ELb0EEENS1_36VarlenDynamicPersistentTileSchedulerILi128ELi176ELi256ELi128ELb1ELb1ELb1ELb0ELb1ELb1EEEEEEEEEvNT_6ParamsE)
	.align		4
        /*00a4*/ 	.word	index@(__assertfail)
	.align		4
        /*00a8*/ 	.word	index@(_ZN7cutlass13device_kernelIN5flash11enable_sm90INS1_16FlashAttnFwdSm90INS1_25CollectiveMainloopFwdSm90ILi2EN4cute5tupleIJNS5_1CILi1EEES8_S8_EEENS6_IJNS7_ILi128EEENS7_ILi176EEESA_EEELi128ENS_10bfloat16_tEfNS_4arch4Sm90ELb0ELb0ELb1ELb1ELb0ELb1ELb0ELb1ELb1ELb1ELb1ELb0EEENS1_21CollectiveEpilogueFwdINS6_IJSA_SA_SB_EEES9_SD_SF_Li256ELb1ELb1ELb1ELb0EEENS1_36VarlenDynamicPersistentTileSchedulerILi128ELi176ELi256ELi128ELb1ELb1ELb1ELb0ELb1ELb1EEEEEEEEEvNT_6ParamsE)
	.align		4
        /*00ac*/ 	.word	index@(__assertfail)
	.align		4
        /*00b0*/ 	.word	index@(_ZN7cutlass13device_kernelIN5flash11enable_sm90INS1_16FlashAttnFwdSm90INS1_25CollectiveMainloopFwdSm90ILi2EN4cute5tupleIJNS5_1CILi1EEES8_S8_EEENS6_IJNS7_ILi128EEESA_SA_EEELi128ENS_10bfloat16_tEfNS_4arch4Sm90ELb0ELb1ELb1ELb0ELb0ELb0ELb0ELb1ELb1ELb1ELb1ELb0EEENS1_21CollectiveEpilogueFwdISB_S9_SC_SE_Li256ELb0ELb1ELb1ELb0EEENS1_19SingleTileSchedulerILb0ELb1ELb1ELi128EEEEEEEEEvNT_6ParamsE)
	.align		4
        /*00b4*/ 	.word	index@(__assertfail)
	.align		4
        /*00b8*/ 	.word	index@(_ZN7cutlass13device_kernelIN5flash11enable_sm90INS1_16FlashAttnFwdSm90INS1_25CollectiveMainloopFwdSm90ILi2EN4cute5tupleIJNS5_1CILi1EEES8_S8_EEENS6_IJNS7_ILi128EEESA_SA_EEELi128ENS_10bfloat16_tEfNS_4arch4Sm90ELb0ELb1ELb1ELb1ELb0ELb0ELb0ELb1ELb1ELb1ELb1ELb0EEENS1_21CollectiveEpilogueFwdISB_S9_SC_SE_Li256ELb1ELb1ELb1ELb0EEENS1_36VarlenDynamicPersistentTileSchedulerILi128ELi128ELi256ELi128ELb1ELb1ELb1ELb1ELb0ELb1EEEEEEEEEvNT_6ParamsE)
	.align		4
        /*00bc*/ 	.word	index@(__assertfail)
	.align		4
        /*00c0*/ 	.word	index@(_ZN7cutlass13device_kernelIN5flash11enable_sm90INS1_16FlashAttnFwdSm90INS1_25CollectiveMainloopFwdSm90ILi2EN4cute5tupleIJNS5_1CILi1EEES8_S8_EEENS6_IJNS7_ILi128EEESA_SA_EEELi128ENS_10bfloat16_tEfNS_4arch4Sm90ELb0ELb1ELb1ELb1ELb0ELb1ELb0ELb1ELb1ELb1ELb1ELb0EEENS1_21CollectiveEpilogueFwdISB_S9_SC_SE_Li256ELb1ELb1ELb1ELb0EEENS1_36VarlenDynamicPersistentTileSchedulerILi128ELi128ELi256ELi128ELb1ELb1ELb1ELb1ELb0ELb1EEEEEEEEEvNT_6ParamsE)
	.align		4
        /*00c4*/ 	.word	index@(__assertfail)
	.align		4
        /*00c8*/ 	.word	index@(_ZN7cutlass13device_kernelIN5flash11enable_sm90INS1_16FlashAttnFwdSm90INS1_25CollectiveMainloopFwdSm90ILi2EN4cute5tupleIJNS5_1CILi1EEES8_S8_EEENS6_IJNS7_ILi128EEESA_SA_EEELi128ENS_10bfloat16_tEfNS_4arch4Sm90ELb1ELb0ELb1ELb0ELb0ELb0ELb0ELb1ELb1ELb1ELb1ELb0EEENS1_21CollectiveEpilogueFwdISB_S9_SC_SE_Li256ELb0ELb1ELb1ELb0EEENS1_19SingleTileSchedulerILb0ELb1ELb1ELi128EEEEEEEEEvNT_6ParamsE)
	.align		4
        /*00cc*/ 	.word	index@(__assertfail)
	.align		4
        /*00d0*/ 	.word	index@(_ZN7cutlass13device_kernelIN5flash11enable_sm90INS1_16FlashAttnFwdSm90INS1_25CollectiveMainloopFwdSm90ILi2EN4cute5tupleIJNS5_1CILi1EEES8_S8_EEENS6_IJNS7_ILi128EEESA_SA_EEELi128ENS_10bfloat16_tEfNS_4arch4Sm90ELb1ELb0ELb1ELb1ELb0ELb0ELb0ELb1ELb1ELb1ELb1ELb0EEENS1_21CollectiveEpilogueFwdISB_S9_SC_SE_Li256ELb1ELb1ELb1ELb0EEENS1_36VarlenDynamicPersistentTileSchedulerILi128ELi128ELi256ELi128ELb1ELb1ELb1ELb1ELb1ELb1EEEEEEEEEvNT_6ParamsE)
	.align		4
        /*00d4*/ 	.word	index@(__assertfail)
	.align		4
        /*00d8*/ 	.word	index@(_ZN7cutlass13device_kernelIN5flash11enable_sm90INS1_16FlashAttnFwdSm90INS1_25CollectiveMainloopFwdSm90ILi2EN4cute5tupleIJNS5_1CILi1EEES8_S8_EEENS6_IJNS7_ILi128EEESA_SA_EEELi128ENS_10bfloat16_tEfNS_4arch4Sm90ELb1ELb0ELb1ELb1ELb0ELb1ELb0ELb1ELb1ELb1ELb1ELb0EEENS1_21CollectiveEpilogueFwdISB_S9_SC_SE_Li256ELb1ELb1ELb1ELb0EEENS1_36VarlenDynamicPersistentTileSchedulerILi128ELi128ELi256ELi128ELb1ELb1ELb1ELb1ELb1ELb1EEEEEEEEEvNT_6ParamsE)
	.align		4
        /*00dc*/ 	.word	index@(__assertfail)
	.align		4
        /*00e0*/ 	.word	index@(_ZN7cutlass13device_kernelIN5flash11enable_sm90INS1_16FlashAttnFwdSm90INS1_25CollectiveMainloopFwdSm90ILi2EN4cute5tupleIJNS5_1CILi1EEES8_S8_EEENS6_IJNS7_ILi192EEENS7_ILi144EEENS7_ILi96EEEEEELi96ENS_10bfloat16_tEfNS_4arch4Sm90ELb0ELb0ELb1ELb0ELb0ELb0ELb0ELb0ELb1ELb1ELb1ELb0EEENS1_21CollectiveEpilogueFwdINS6_IJSA_SC_SB_EEES9_SE_SG_Li384ELb0ELb1ELb1ELb0EEENS1_19SingleTileSchedulerILb0ELb1ELb1ELi192EEEEEEEEEvNT_6ParamsE)
	.align		4
        /*00e4*/ 	.word	index@(__assertfail)
	.align		4
        /*00e8*/ 	.word	index@(_ZN7cutlass13device_kernelIN5flash11enable_sm90INS1_16FlashAttnFwdSm90INS1_25CollectiveMainloopFwdSm90ILi2EN4cute5tupleIJNS5_1CILi1EEES8_S8_EEENS6_IJNS7_ILi192EEENS7_ILi144EEENS7_ILi96EEEEEELi96ENS_10bfloat16_tEfNS_4arch4Sm90ELb0ELb0ELb1ELb1ELb0ELb0ELb0ELb0ELb1ELb1ELb1ELb0EEENS1_21CollectiveEpilogueFwdINS6_IJSA_SC_SB_EEES9_SE_SG_Li384ELb1ELb1ELb1ELb0EEENS1_36VarlenDynamicPersistentTileSchedulerILi192ELi144ELi384ELi128ELb1ELb1ELb1ELb0ELb1ELb1EEEEEEEEEvNT_6ParamsE)
	.align		4
        /*00ec*/ 	.word	index@(__assertfail)
	.align		4
        /*00f0*/ 	.word	index@(_ZN7cutlass13device_kernelIN5flash11enable_sm90INS1_16FlashAttnFwdSm90INS1_25CollectiveMainloopFwdSm90ILi2EN4cute5tupleIJNS5_1CILi1EEES8_S8_EEENS6_IJNS7_ILi192EEENS7_ILi144EEENS7_ILi96EEEEEELi96ENS_10bfloat16_tEfNS_4arch4Sm90ELb0ELb0ELb1ELb1ELb0ELb1ELb0ELb0ELb1ELb1ELb1ELb0EEENS1_21CollectiveEpilogueFwdINS6_IJSA_SC_SB_EEES9_SE_SG_Li384ELb1ELb1ELb1ELb0EEENS1_36VarlenDynamicPersistentTileSchedulerILi192ELi144ELi384ELi128ELb1ELb1ELb1ELb0ELb1ELb1EEEEEEEEEvNT_6ParamsE)
	.align		4
        /*00f4*/ 	.word	index@(__assertfail)
	.align		4
        /*00f8*/ 	.word	index@(_ZN7cutlass13device_kernelIN5flash11enable_sm90INS1_16FlashAttnFwdSm90INS1_25CollectiveMainloopFwdSm90ILi2EN4cute5tupleIJNS5_1CILi1EEES8_S8_EEENS6_IJNS7_ILi192EEENS7_ILi128EEENS7_ILi96EEEEEELi96ENS_10bfloat16_tEfNS_4arch4Sm90ELb0ELb1ELb1ELb0ELb0ELb0ELb0ELb0ELb1ELb1ELb1ELb0EEENS1_21CollectiveEpilogueFwdINS6_IJSA_SC_SB_EEES9_SE_SG_Li384ELb0ELb1ELb1ELb0EEENS1_19SingleTileSchedulerILb0ELb1ELb1ELi192EEEEEEEEEvNT_6ParamsE)
	.align		4
        /*00fc*/ 	.word	index@(__assertfail)
	.align		4
        /*0100*/ 	.word	index@(_ZN7cutlass13device_kernelIN5flash11enable_sm90INS1_16FlashAttnFwdSm90INS1_25CollectiveMainloopFwdSm90ILi2EN4cute5tupleIJNS5_1CILi1EEES8_S8_EEENS6_IJNS7_ILi192EEENS7_ILi128EEENS7_ILi96EEEEEELi96ENS_10bfloat16_tEfNS_4arch4Sm90ELb0ELb1ELb1ELb1ELb0ELb0ELb0ELb0ELb1ELb1ELb1ELb0EEENS1_21CollectiveEpilogueFwdINS6_IJSA_SC_SB_EEES9_SE_SG_Li384ELb1ELb1ELb1ELb0EEENS1_36VarlenDynamicPersistentTileSchedulerILi192ELi128ELi384ELi128ELb1ELb1ELb1ELb1ELb0ELb1EEEEEEEEEvNT_6ParamsE)
	.align		4
        /*0104*/ 	.word	index@(__assertfail)
	.align		4
        /*0108*/ 	.word	index@(_ZN7cutlass13device_kernelIN5flash11enable_sm90INS1_16FlashAttnFwdSm90INS1_25CollectiveMainloopFwdSm90ILi2EN4cute5tupleIJNS5_1CILi1EEES8_S8_EEENS6_IJNS7_ILi192EEENS7_ILi128EEENS7_ILi96EEEEEELi96ENS_10bfloat16_tEfNS_4arch4Sm90ELb0ELb1ELb1ELb1ELb0ELb1ELb0ELb0ELb1ELb1ELb1ELb0EEENS1_21CollectiveEpilogueFwdINS6_IJSA_SC_SB_EEES9_SE_SG_Li384ELb1ELb1ELb1ELb0EEENS1_36VarlenDynamicPersistentTileSchedulerILi192ELi128ELi384ELi128ELb1ELb1ELb1ELb1ELb0ELb1EEEEEEEEEvNT_6ParamsE)
	.align		4
        /*010c*/ 	.word	index@(__assertfail)
	.align		4
        /*0110*/ 	.word	index@(_ZN7cutlass13device_kernelIN5flash11enable_sm90INS1_16FlashAttnFwdSm90INS1_25CollectiveMainloopFwdSm90ILi2EN4cute5tupleIJNS5_1CILi1EEES8_S8_EEENS6_IJNS7_ILi192EEENS7_ILi144EEENS7_ILi96EEEEEELi96ENS_10bfloat16_tEfNS_4arch4Sm90ELb1ELb0ELb1ELb0ELb0ELb0ELb0ELb0ELb1ELb1ELb1ELb0EEENS1_21CollectiveEpilogueFwdINS6_IJSA_SC_SB_EEES9_SE_SG_Li384ELb0ELb1ELb1ELb0EEENS1_19SingleTileSchedulerILb0ELb1ELb1ELi192EEEEEEEEEvNT_6ParamsE)
	.align		4
        /*0114*/ 	.word	index@(__assertfail)
	.align		4
        /*0118*/ 	.word	index@(_ZN7cutlass13device_kernelIN5flash11enable_sm90INS1_16FlashAttnFwdSm90INS1_25CollectiveMainloopFwdSm90ILi2EN4cute5tupleIJNS5_1CILi1EEES8_S8_EEENS6_IJNS7_ILi192EEENS7_ILi144EEENS7_ILi96EEEEEELi96ENS_10bfloat16_tEfNS_4arch4Sm90ELb1ELb0ELb1ELb1ELb0ELb0ELb0ELb0ELb1ELb1ELb1ELb0EEENS1_21CollectiveEpilogueFwdINS6_IJSA_SC_SB_EEES9_SE_SG_Li384ELb1ELb1ELb1ELb0EEENS1_36VarlenDynamicPersistentTileSchedulerILi192ELi144ELi384ELi128ELb1ELb1ELb1ELb1ELb1ELb1EEEEEEEEEvNT_6ParamsE)
	.align		4
        /*011c*/ 	.word	index@(__assertfail)
	.align		4
        /*0120*/ 	.word	index@(_ZN7cutlass13device_kernelIN5flash11enable_sm90INS1_16FlashAttnFwdSm90INS1_25CollectiveMainloopFwdSm90ILi2EN4cute5tupleIJNS5_1CILi1EEES8_S8_EEENS6_IJNS7_ILi192EEENS7_ILi144EEENS7_ILi96EEEEEELi96ENS_10bfloat16_tEfNS_4arch4Sm90ELb1ELb0ELb1ELb1ELb0ELb1ELb0ELb0ELb1ELb1ELb1ELb0EEENS1_21CollectiveEpilogueFwdINS6_IJSA_SC_SB_EEES9_SE_SG_Li384ELb1ELb1ELb1ELb0EEENS1_36VarlenDynamicPersistentTileSchedulerILi192ELi144ELi384ELi128ELb1ELb1ELb1ELb1ELb1ELb1EEEEEEEEEvNT_6ParamsE)
	.align		4
        /*0124*/ 	.word	index@(__assertfail)
	.align		4
        /*0128*/ 	.word	index@(_ZN7cutlass13device_kernelIN5flash11enable_sm90INS1_16FlashAttnFwdSm90INS1_25CollectiveMainloopFwdSm90ILi2EN4cute5tupleIJNS5_1CILi1EEES8_S8_EEENS6_IJNS7_ILi192EEESA_NS7_ILi64EEEEEELi64ENS_10bfloat16_tEfNS_4arch4Sm90ELb0ELb0ELb1ELb0ELb0ELb0ELb0ELb0ELb1ELb1ELb1ELb0EEENS1_21CollectiveEpilogueFwdINS6_IJSA_SB_SA_EEES9_SD_SF_Li384ELb0ELb1ELb1ELb0EEENS1_19SingleTileSchedulerILb0ELb1ELb1ELi192EEEEEEEEEvNT_6ParamsE)
	.align		4
        /*012c*/ 	.word	index@(__assertfail)
	.align		4
        /*0130*/ 	.word	index@(_ZN7cutlass13device_kernelIN5flash11enable_sm90INS1_16FlashAttnFwdSm90INS1_25CollectiveMainloopFwdSm90ILi2EN4cute5tupleIJNS5_1CILi1EEES8_S8_EEENS6_IJNS7_ILi192EEESA_NS7_ILi64EEEEEELi64ENS_10bfloat16_tEfNS_4arch4Sm90ELb0ELb0ELb1ELb1ELb0ELb0ELb0ELb0ELb1ELb1ELb1ELb0EEENS1_21CollectiveEpilogueFwdINS6_IJSA_SB_SA_EEES9_SD_SF_Li384ELb1ELb1ELb1ELb0EEENS1_36VarlenDynamicPersistentTileSchedulerILi192ELi192ELi384ELi128ELb1ELb1ELb1ELb0ELb1ELb1EEEEEEEEEvNT_6ParamsE)
	.align		4
        /*0134*/ 	.word	index@(__assertfail)
	.align		4
        /*0138*/ 	.word	index@(_ZN7cutlass13device_kernelIN5flash11enable_sm90INS1_16FlashAttnFwdSm90INS1_25CollectiveMainloopFwdSm90ILi2EN4cute5tupleIJNS5_1CILi1EEES8_S8_EEENS6_IJNS7_ILi192EEESA_NS7_ILi64EEEEEELi64ENS_10bfloat16_tEfNS_4arch4Sm90ELb0ELb0ELb1ELb1ELb0ELb1ELb0ELb0ELb1ELb1ELb1ELb0EEENS1_21CollectiveEpilogueFwdINS6_IJSA_SB_SA_EEES9_SD_SF_Li384ELb1ELb1ELb1ELb0EEENS1_36VarlenDynamicPersistentTileSchedulerILi192ELi192ELi384ELi128ELb1ELb1ELb1ELb0ELb1ELb1EEEEEEEEEvNT_6ParamsE)
	.align		4
        /*013c*/ 	.word	index@(__assertfail)
	.align		4
        /*0140*/ 	.word	index@(_ZN7cutlass13device_kernelIN5flash11enable_sm90INS1_16FlashAttnFwdSm90INS1_25CollectiveMainloopFwdSm90ILi2EN4cute5tupleIJNS5_1CILi1EEES8_S8_EEENS6_IJNS7_ILi192EEENS7_ILi128EEENS7_ILi64EEEEEELi64ENS_10bfloat16_tEfNS_4arch4Sm90ELb0ELb1ELb1ELb0ELb0ELb0ELb0ELb1ELb1ELb1ELb1ELb0EEENS1_21CollectiveEpilogueFwdINS6_IJSA_SC_SB_EEES9_SE_SG_Li384ELb0ELb1ELb1ELb0EEENS1_19SingleTileSchedulerILb0ELb1ELb1ELi192EEEEEEEEEvNT_6ParamsE)
	.align		4
        /*0144*/ 	.word	index@(__assertfail)
	.align		4
        /*0148*/ 	.word	index@(_ZN7cutlass13device_kernelIN5flash11enable_sm90INS1_16FlashAttnFwdSm90INS1_25CollectiveMainloopFwdSm90ILi2EN4cute5tupleIJNS5_1CILi1EEES8_S8_EEENS6_IJNS7_ILi192EEENS7_ILi128EEENS7_ILi64EEEEEELi64ENS_10bfloat16_tEfNS_4arch4Sm90ELb0ELb1ELb1ELb1ELb0ELb0ELb0ELb1ELb1ELb1ELb1ELb0EEENS1_21CollectiveEpilogueFwdINS6_IJSA_SC_SB_EEES9_SE_SG_Li384ELb1ELb1ELb1ELb0EEENS1_36VarlenDynamicPersistentTileSchedulerILi192ELi128ELi384ELi128ELb1ELb1ELb1ELb1ELb0ELb1EEEEEEEEEvNT_6ParamsE)
	.align		4
        /*014c*/ 	.word	index@(__assertfail)
	.align		4
        /*0150*/ 	.word	index@(_ZN7cutlass13device_kernelIN5flash11enable_sm90INS1_16FlashAttnFwdSm90INS1_25CollectiveMainloopFwdSm90ILi2EN4cute5tupleIJNS5_1CILi1EEES8_S8_EEENS6_IJNS7_ILi192EEENS7_ILi128EEENS7_ILi64EEEEEELi64ENS_10bfloat16_tEfNS_4arch4Sm90ELb0ELb1ELb1ELb1ELb0ELb1ELb0ELb1ELb1ELb1ELb1ELb0EEENS1_21CollectiveEpilogueFwdINS6_IJSA_SC_SB_EEES9_SE_SG_Li384ELb1ELb1ELb1ELb0EEENS1_36VarlenDynamicPersistentTileSchedulerILi192ELi128ELi384ELi128ELb1ELb1ELb1ELb1ELb0ELb1EEEEEEEEEvNT_6ParamsE)
	.align		4
        /*0154*/ 	.word	index@(__assertfail)
	.align		4
        /*0158*/ 	.word	index@(_ZN7cutlass13device_kernelIN5flash11enable_sm90INS1_16FlashAttnFwdSm90INS1_25CollectiveMainloopFwdSm90ILi2EN4cute5tupleIJNS5_1CILi1EEES8_S8_EEENS6_IJNS7_ILi192EEENS7_ILi128EEENS7_ILi64EEEEEELi64ENS_10bfloat16_tEfNS_4arch4Sm90ELb1ELb0ELb1ELb0ELb0ELb0ELb0ELb1ELb1ELb1ELb1ELb0EEENS1_21CollectiveEpilogueFwdINS6_IJSA_SC_SB_EEES9_SE_SG_Li384ELb0ELb1ELb1ELb0EEENS1_19SingleTileSchedulerILb0ELb1ELb1ELi192EEEEEEEEEvNT_6ParamsE)
	.align		4
        /*015c*/ 	.word	index@(__assertfail)
	.align		4
        /*0160*/ 	.word	index@(_ZN7cutlass13device_kernelIN5flash11enable_sm90INS1_16FlashAttnFwdSm90INS1_25CollectiveMainloopFwdSm90ILi2EN4cute5tupleIJNS5_1CILi1EEES8_S8_EEENS6_IJNS7_ILi192EEENS7_ILi128EEENS7_ILi64EEEEEELi64ENS_10bfloat16_tEfNS_4arch4Sm90ELb1ELb0ELb1ELb1ELb0ELb0ELb0ELb1ELb1ELb1ELb1ELb0EEENS1_21CollectiveEpilogueFwdINS6_IJSA_SC_SB_EEES9_SE_SG_Li384ELb1ELb1ELb1ELb0EEENS1_36VarlenDynamicPersistentTileSchedulerILi192ELi128ELi384ELi128ELb1ELb1ELb1ELb1ELb1ELb1EEEEEEEEEvNT_6ParamsE)
	.align		4
        /*0164*/ 	.word	index@(__assertfail)
	.align		4
        /*0168*/ 	.word	index@(_ZN7cutlass13device_kernelIN5flash11enable_sm90INS1_16FlashAttnFwdSm90INS1_25CollectiveMainloopFwdSm90ILi2EN4cute5tupleIJNS5_1CILi1EEES8_S8_EEENS6_IJNS7_ILi192EEENS7_ILi128EEENS7_ILi64EEEEEELi64ENS_10bfloat16_tEfNS_4arch4Sm90ELb1ELb0ELb1ELb1ELb0ELb1ELb0ELb1ELb1ELb1ELb1ELb0EEENS1_21CollectiveEpilogueFwdINS6_IJSA_SC_SB_EEES9_SE_SG_Li384ELb1ELb1ELb1ELb0EEENS1_36VarlenDynamicPersistentTileSchedulerILi192ELi128ELi384ELi128ELb1ELb1ELb1ELb1ELb1ELb1EEEEEEEEEvNT_6ParamsE)
	.align		4
        /*016c*/ 	.word	index@(__assertfail)
	.align		4
        /*0170*/ 	.word	0x00000000
	.align		4
        /*0174*/ 	.word	0xfffffffe
	.align		4
        /*0178*/ 	.word	0x00000000
	.align		4
        /*017c*/ 	.word	0xfffffffd
	.align		4
        /*0180*/ 	.word	0x00000000
	.align		4
        /*0184*/ 	.word	0xfffffffc


//--------------------- .nv.constant4             --------------------------
	.section	.nv.constant4,"a",@progbits
	.align	8
	.align		8
.nv.constant4:
        /*0000*/ 	.dword	__assertfail
	.align		8
        /*0008*/ 	.dword	__unnamed_1
	.align		8
        /*0010*/ 	.dword	__unnamed_2
	.align		8
        /*0018*/ 	.dword	__unnamed_3
	.align		8
        /*0020*/ 	.dword	__unnamed_4
	.align		8
        /*0028*/ 	.dword	__unnamed_5
	.align		8
        /*0030*/ 	.dword	__unnamed_6
	.align		8
        /*0038*/ 	.dword	__unnamed_7
	.align		8
        /*0040*/ 	.dword	__unnamed_8
	.align		8
        /*0048*/ 	.dword	__unnamed_9
	.align		8
        /*0050*/ 	.dword	__unnamed_10
	.align		8
        /*0058*/ 	.dword	__unnamed_11
	.align		8
        /*0060*/ 	.dword	__unnamed_12
	.align		8
        /*0068*/ 	.dword	__unnamed_13
	.align		8
        /*0070*/ 	.dword	__unnamed_14
	.align		8
        /*0078*/ 	.dword	__unnamed_15
	.align		8
        /*0080*/ 	.dword	__unnamed_16
	.align		8
        /*0088*/ 	.dword	__unnamed_17
	.align		8
        /*0090*/ 	.dword	__unnamed_18
	.align		8
        /*0098*/ 	.dword	__unnamed_19
	.align		8
        /*00a0*/ 	.dword	__unnamed_20
	.align		8
        /*00a8*/ 	.dword	__unnamed_21
	.align		8
        /*00b0*/ 	.dword	__unnamed_22
	.align		8
        /*00b8*/ 	.dword	__unnamed_23
	.align		8
        /*00c0*/ 	.dword	__unnamed_24
	.align		8
        /*00c8*/ 	.dword	__unnamed_25
	.align		8
        /*00d0*/ 	.dword	__unnamed_26
	.align		8
        /*00d8*/ 	.dword	__unnamed_27
	.align		8
        /*00e0*/ 	.dword	__unnamed_28
	.align		8
        /*00e8*/ 	.dword	__unnamed_29
	.align		8
        /*00f0*/ 	.dword	__unnamed_30
	.align		8
        /*00f8*/ 	.dword	__unnamed_31
	.align		8
        /*0100*/ 	.dword	__unnamed_32
	.align		8
        /*0108*/ 	.dword	__unnamed_33
	.align		8
        /*0110*/ 	.dword	__unnamed_34
	.align		8
        /*0118*/ 	.dword	__unnamed_35
	.align		8
        /*0120*/ 	.dword	__unnamed_36
	.align		8
        /*0128*/ 	.dword	__unnamed_37
	.align		8
        /*0130*/ 	.dword	__unnamed_38
	.align		8
        /*0138*/ 	.dword	__unnamed_39
	.align		8
        /*0140*/ 	.dword	__unnamed_40
	.align		8
        /*0148*/ 	.dword	__unnamed_41
	.align		8
        /*0150*/ 	.dword	__unnamed_42
	.align		8
        /*0158*/ 	.dword	__unnamed_43
	.align		8
        /*0160*/ 	.dword	_ZN80_INTERNAL_db2cb700_44_flash_fwd_hdimall_bf16_split_softcap_sm90_cu_93b96ec2_40754cuda3std3__45__cpo5beginE
	.align		8
        /*0168*/ 	.dword	_ZN80_INTERNAL_db2cb700_44_flash_fwd_hdimall_bf16_split_softcap_sm90_cu_93b96ec2_40754cuda3std3__45__cpo3endE
	.align		8
        /*0170*/ 	.dword	_ZN80_INTERNAL_db2cb700_44_flash_fwd_hdimall_bf16_split_softcap_sm90_cu_93b96ec2_40754cuda3std3__45__cpo6cbeginE
	.align		8
        /*0178*/ 	.dword	_ZN80_INTERNAL_db2cb700_44_flash_fwd_hdimall_bf16_split_softcap_sm90_cu_93b96ec2_40754cuda3std3__45__cpo4cendE
	.align		8
        /*0180*/ 	.dword	_ZN80_INTERNAL_db2cb700_44_flash_fwd_hdimall_bf16_split_softcap_sm90_cu_93b96ec2_40754cuda3std3__482_GLOBAL__N__db2cb700_44_flash_fwd_hdimall_bf16_split_softcap_sm90_cu_93b96ec2_40756ignoreE
	.align		8
        /*0188*/ 	.dword	_ZN80_INTERNAL_db2cb700_44_flash_fwd_hdimall_bf16_split_softcap_sm90_cu_93b96ec2_40754cuda3std3__419piecewise_constructE
	.align		8
        /*0190*/ 	.dword	_ZN80_INTERNAL_db2cb700_44_flash_fwd_hdimall_bf16_split_softcap_sm90_cu_93b96ec2_40754cuda3std3__48in_placeE
	.align		8
        /*0198*/ 	.dword	_ZN80_INTERNAL_db2cb700_44_flash_fwd_hdimall_bf16_split_softcap_sm90_cu_93b96ec2_40754cuda3std6ranges3__45__cpo4swapE
	.align		8
        /*01a0*/ 	.dword	_ZN80_INTERNAL_db2cb700_44_flash_fwd_hdimall_bf16_split_softcap_sm90_cu_93b96ec2_40754cuda3std6ranges3__45__cpo9iter_moveE
	.align		8
        /*01a8*/ 	.dword	_ZN80_INTERNAL_db2cb700_44_flash_fwd_hdimall_bf16_split_softcap_sm90_cu_93b96ec2_40754cute7productE
	.align		8
        /*01b0*/ 	.dword	_ZN80_INTERNAL_db2cb700_44_flash_fwd_hdimall_bf16_split_softcap_sm90_cu_93b96ec2_40754cute1_E
	.align		8
        /*01b8*/ 	.dword	$str$20
	.align		8
        /*01c0*/ 	.dword	$str$21


//--------------------- .text._ZN7cutlass13device_kernelIN5flash11enable_sm90INS1_16FlashAttnFwdSm90INS1_25CollectiveMainloopFwdSm90ILi2EN4cute5tupleIJNS5_1CILi1EEES8_S8_EEENS6_IJNS7_ILi128EEENS7_ILi80EEENS7_ILi256EEEEEELi256ENS_10bfloat16_tEfNS_4arch4Sm90ELb0ELb0ELb1ELb0ELb0ELb0ELb0ELb1ELb1ELb1ELb1ELb0EEENS1_21CollectiveEpilogueFwdINS6_IJSA_SC_SB_EEES9_SE_SG_Li256ELb0ELb1ELb1ELb0EEENS1_19SingleTileSchedulerILb0ELb1ELb1ELi128EEEEEEEEEvNT_6ParamsE --------------------------
	.section	.text._ZN7cutlass13device_kernelIN5flash11enable_sm90INS1_16FlashAttnFwdSm90INS1_25CollectiveMainloopFwdSm90ILi2EN4cute5tupleIJNS5_1CILi1EEES8_S8_EEENS6_IJNS7_ILi128EEENS7_ILi80EEENS7_ILi256EEEEEELi256ENS_10bfloat16_tEfNS_4arch4Sm90ELb0ELb0ELb1ELb0ELb0ELb0ELb0ELb1ELb1ELb1ELb1ELb0EEENS1_21CollectiveEpilogueFwdINS6_IJSA_SC_SB_EEES9_SE_SG_Li256ELb0ELb1ELb1ELb0EEENS1_19SingleTileSchedulerILb0ELb1ELb1ELi128EEEEEEEEEvNT_6ParamsE,"ax",@progbits
	.align	128
.text._ZN7cutlass13device_kernelIN5flash11enable_sm90INS1_16FlashAttnFwdSm90INS1_25CollectiveMainloopFwdSm90ILi2EN4cute5tupleIJNS5_1CILi1EEES8_S8_EEENS6_IJNS7_ILi128EEENS7_ILi80EEENS7_ILi256EEEEEELi256ENS_10bfloat16_tEfNS_4arch4Sm90ELb0ELb0ELb1ELb0ELb0ELb0ELb0ELb1ELb1ELb1ELb1ELb0EEENS1_21CollectiveEpilogueFwdINS6_IJSA_SC_SB_EEES9_SE_SG_Li256ELb0ELb1ELb1ELb0EEENS1_19SingleTileSchedulerILb0ELb1ELb1ELi128EEEEEEEEEvNT_6ParamsE:
        .type           _ZN7cutlass13device_kernelIN5flash11enable_sm90INS1_16FlashAttnFwdSm90INS1_25CollectiveMainloopFwdSm90ILi2EN4cute5tupleIJNS5_1CILi1EEES8_S8_EEENS6_IJNS7_ILi128EEENS7_ILi80EEENS7_ILi256EEEEEELi256ENS_10bfloat16_tEfNS_4arch4Sm90ELb0ELb0ELb1ELb0ELb0ELb0ELb0ELb1ELb1ELb1ELb1ELb0EEENS1_21CollectiveEpilogueFwdINS6_IJSA_SC_SB_EEES9_SE_SG_Li256ELb0ELb1ELb1ELb0EEENS1_19SingleTileSchedulerILb0ELb1ELb1ELi128EEEEEEEEEvNT_6ParamsE,@function
        .size           _ZN7cutlass13device_kernelIN5flash11enable_sm90INS1_16FlashAttnFwdSm90INS1_25CollectiveMainloopFwdSm90ILi2EN4cute5tupleIJNS5_1CILi1EEES8_S8_EEENS6_IJNS7_ILi128EEENS7_ILi80EEENS7_ILi256EEEEEELi256ENS_10bfloat16_tEfNS_4arch4Sm90ELb0ELb0ELb1ELb0ELb0ELb0ELb0ELb1ELb1ELb1ELb1ELb0EEENS1_21CollectiveEpilogueFwdINS6_IJSA_SC_SB_EEES9_SE_SG_Li256ELb0ELb1ELb1ELb0EEENS1_19SingleTileSchedulerILb0ELb1ELb1ELi128EEEEEEEEEvNT_6ParamsE,(.L_x_14832 - _ZN7cutlass13device_kernelIN5flash11enable_sm90INS1_16FlashAttnFwdSm90INS1_25CollectiveMainloopFwdSm90ILi2EN4cute5tupleIJNS5_1CILi1EEES8_S8_EEENS6_IJNS7_ILi128EEENS7_ILi80EEENS7_ILi256EEEEEELi256ENS_10bfloat16_tEfNS_4arch4Sm90ELb0ELb0ELb1ELb0ELb0ELb0ELb0ELb1ELb1ELb1ELb1ELb0EEENS1_21CollectiveEpilogueFwdINS6_IJSA_SC_SB_EEES9_SE_SG_Li256ELb0ELb1ELb1ELb0EEENS1_19SingleTileSchedulerILb0ELb1ELb1ELi128EEEEEEEEEvNT_6ParamsE)
        .other          _ZN7cutlass13device_kernelIN5flash11enable_sm90INS1_16FlashAttnFwdSm90INS1_25CollectiveMainloopFwdSm90ILi2EN4cute5tupleIJNS5_1CILi1EEES8_S8_EEENS6_IJNS7_ILi128EEENS7_ILi80EEENS7_ILi256EEEEEELi256ENS_10bfloat16_tEfNS_4arch4Sm90ELb0ELb0ELb1ELb0ELb0ELb0ELb0ELb1ELb1ELb1ELb1ELb0EEENS1_21CollectiveEpilogueFwdINS6_IJSA_SC_SB_EEES9_SE_SG_Li256ELb0ELb1ELb1ELb0EEENS1_19SingleTileSchedulerILb0ELb1ELb1ELi128EEEEEEEEEvNT_6ParamsE,@"STO_CUDA_ENTRY STV_DEFAULT"
_ZN7cutlass13device_kernelIN5flash11enable_sm90INS1_16FlashAttnFwdSm90INS1_25CollectiveMainloopFwdSm90ILi2EN4cute5tupleIJNS5_1CILi1EEES8_S8_EEENS6_IJNS7_ILi128EEENS7_ILi80EEENS7_ILi256EEEEEELi256ENS_10bfloat16_tEfNS_4arch4Sm90ELb0ELb0ELb1ELb0ELb0ELb0ELb0ELb1ELb1ELb1ELb1ELb0EEENS1_21CollectiveEpilogueFwdINS6_IJSA_SC_SB_EEES9_SE_SG_Li256ELb0ELb1ELb1ELb0EEENS1_19SingleTileSchedulerILb0ELb1ELb1ELi128EEEEEEEEEvNT_6ParamsE:
[----:B------:R-:W0:Y:S02]  /*0000*/  LDC R1, c[0x0][0x28] ;  /* 0x00000a00ff017b82 */ /* 0x000e240000000800 */
[----:B0-----:R-:W-:Y:S01]  /*0010*/  VIADD R1, R1, 0xffffffe8 ;  /* 0xffffffe801017836 */ /* 0x001fe20000000000 */
[----:B------:R-:W0:Y:S01]  /*0020*/  S2R R3, SR_TID.X ;  /* 0x0000000000037919 */ /* 0x000e220000002100 */
[----:B------:R-:W-:Y:S01]  /*0030*/  ELECT P0, URZ, PT ;  /* 0x00000000003f782f */ /* 0x000fe20003800000 */
[----:B------:R-:W-:Y:S01]  /*0040*/  BSSY B0, `(.L_x_0) ;  /* 0x000000d000007945 */ /* 0x000fe20003800000 */
[----:B0-----:R-:W-:-:S05]  /*0050*/  SHF.R.U32.HI R0, RZ, 0x5, R3 ;  /* 0x00000005ff007819 */ /* 0x001fca0000011603 */
[----:B------:R-:W0:Y:S02]  /*0060*/  SHFL.IDX PT, R2, R0, RZ, 0x1f ;  /* 0x00001fff00027589 */ /* 0x000e2400000e0000 */
[----:B0-----:R-:W-:-:S13]  /*0070*/  ISETP.EQ.AND P0, PT, R2, RZ, P0 ;  /* 0x000000ff0200720c */ /* 0x001fda0000702270 */
[----:B------:R-:W-:Y:S05]  /*0080*/  @!P0 BRA `(.L_x_1) ;  /* 0x0000000000208947 */ /* 0x000fea0003800000 */
[----:B------:R-:W-:Y:S02]  /*0090*/  ULDC.64 UR4, c[0x0][0x198] ;  /* 0x0000660000047ab9 */ /* 0x000fe40000000a00 */
[----:B------:R-:W-:Y:S02]  /*00a0*/  UIADD3 UR6, UP0, UR4, 0x370, URZ ;  /* 0x0000037004067890 */ /* 0x000fe4000ff1e03f */
[----:B------:R-:W-:Y:S02]  /*00b0*/  UIADD3 UR4, UP1, UR4, 0x470, URZ ;  /* 0x0000047004047890 */ /* 0x000fe4000ff3e03f */
[----:B------:R-:W-:Y:S02]  /*00c0*/  UIADD3.X UR7, URZ, UR5, URZ, UP0, !UPT ;  /* 0x000000053f077290 */ /* 0x000fe400087fe43f */
[----:B------:R-:W-:-:S07]  /*00d0*/  UIADD3.X UR5, URZ, UR5, URZ, UP1, !UPT ;  /* 0x000000053f057290 */ /* 0x000fce0008ffe43f */
[----:B------:R0:W-:Y:S02]  /*00e0*/  UTMACCTL.PF [UR6] ;  /* 0x00000000060079b9 */ /* 0x0001e40008040000 */
[----:B------:R0:W-:Y:S02]  /*00f0*/  UTMACCTL.PF [UR4] ;  /* 0x00000000040079b9 */ /* 0x0001e40008040000 */
[----:B0-----:R-:W-:Y:S01]  /*0100*/  NOP ;  /* 0x0000000000007918 */ /* 0x001fe20000000000 */
.L_x_1:
[----:B------:R-:W-:Y:S05]  /*0110*/  BSYNC B0 ;  /* 0x0000000000007941 */ /* 0x000fea0003800000 */
.L_x_0:
[----:B------:R-:W-:Y:S01]  /*0120*/  VOTEU.ANY UP0, P0 ;  /* 0x00000000003f7886 */ /* 0x000fe20000000100 */
[----:B------:R-:W0:Y:S01]  /*0130*/  SHFL.IDX PT, R2, R0, RZ, 0x1f ;  /* 0x00001fff00027589 */ /* 0x000e2200000e0000 */
[----:B------:R-:W-:Y:S01]  /*0140*/  UMOV UR4, 0x80 ;  /* 0x0000008000047882 */ /* 0x000fe20000000000 */
[----:B------:R-:W-:Y:S01]  /*0150*/  UMOV UR7, 0x100 ;  /* 0x0000010000077882 */ /* 0x000fe20000000000 */
[----:B------:R-:W-:Y:S01]  /*0160*/  VOTEU.ANY UP1, P0 ;  /* 0x00000000003f7886 */ /* 0x000fe20000020100 */
[----:B------:R-:W1:Y:S01]  /*0170*/  @UP0 S2UR UR8, SR_CgaCtaId ;  /* 0x00000000000809c3 */ /* 0x000e620000008800 */
[----:B------:R-:W-:Y:S01]  /*0180*/  @UP0 UMOV UR6, 0x400 ;  /* 0x0000040000060882 */ /* 0x000fe20000000000 */
[----:B------:R-:W-:-:S04]  /*0190*/  @UP0 UIADD3 UR4, -UR4, 0x100000, URZ ;  /* 0x0010000004040890 */ /* 0x000fc8000fffe13f */
[----:B------:R-:W-:Y:S02]  /*01a0*/  @UP0 USHF.L.U32 UR5, UR4, 0xb, URZ ;  /* 0x0000000b04050899 */ /* 0x000fe4000800063f */
[----:B------:R-:W-:Y:S01]  /*01b0*/  @UP0 USHF.L.U32 UR4, UR4, 0x1, URZ ;  /* 0x0000000104040899 */ /* 0x000fe2000800063f */
[----:B0-----:R-:W-:Y:S02]  /*01c0*/  ISETP.NE.AND P1, PT, R2, RZ, PT ;  /* 0x000000ff0200720c */ /* 0x001fe40003f25270 */
[----:B------:R-:W-:Y:S01]  /*01d0*/  SHF.R.U32.HI R2, RZ, 0x7, R3 ;  /* 0x00000007ff027819 */ /* 0x000fe20000011603 */
[----:B-1----:R-:W-:Y:S02]  /*01e0*/  @UP0 ULEA UR8, UR8, UR6, 0x18 ;  /* 0x0000000608080291 */ /* 0x002fe4000f8ec03f */
[----:B------:R-:W-:-:S04]  /*01f0*/  @UP0 UIADD3 UR6, -UR7, 0x100000, URZ ;  /* 0x0010000007060890 */ /* 0x000fc8000fffe13f */
[----:B------:R-:W-:Y:S02]  /*0200*/  @UP0 USHF.L.U32 UR7, UR6, 0xb, URZ ;  /* 0x0000000b06070899 */ /* 0x000fe4000800063f */
[----:B------:R-:W-:Y:S01]  /*0210*/  @UP0 USHF.L.U32 UR6, UR6, 0x1, URZ ;  /* 0x0000000106060899 */ /* 0x000fe2000800063f */
[----:B------:R-:W-:Y:S01]  /*0220*/  VOTEU.ANY UP0, P0 ;  /* 0x00000000003f7886 */ /* 0x000fe20000000100 */
[----:B------:R-:W0:Y:S04]  /*0230*/  SHFL.IDX PT, R2, R2, RZ, 0x1f ;  /* 0x00001fff02027589 */ /* 0x000e2800000e0000 */
[----:B------:R-:W1:Y:S02]  /*0240*/  FENCE.VIEW.ASYNC.S ;  /* 0x00000000000073c6 */ /* 0x000e640000000000 */
[----:B-1----:R1:W2:Y:S04]  /*0250*/  @UP0 SYNCS.EXCH.64 URZ, [UR8+0x38800], UR4 ;  /* 0x03880004083f05b2 */ /* 0x0022a80008000100 */
[----:B------:R1:W3:Y:S01]  /*0260*/  @UP1 SYNCS.EXCH.64 URZ, [UR8+0x38820], UR6 ;  /* 0x03882006083f15b2 */ /* 0x0002e20008000100 */
[----:B------:R-:W-:Y:S05]  /*0270*/  @P1 BRA `(.L_x_2) ;  /* 0x0000000000481947 */ /* 0x000fea0003800000 */
[----:B-1----:R-:W1:Y:S01]  /*0280*/  S2UR UR5, SR_CgaCtaId ;  /* 0x00000000000579c3 */ /* 0x002e620000008800 */
[----:B------:R-:W-:Y:S01]  /*0290*/  UMOV UR4, 0x400 ;  /* 0x0000040000047882 */ /* 0x000fe20000000000 */
[----:B------:R-:W-:Y:S01]  /*02a0*/  UMOV UR6, 0x1 ;  /* 0x0000000100067882 */ /* 0x000fe20000000000 */
[----:B------:R-:W-:Y:S01]  /*02b0*/  UMOV UR7, 0x2 ;  /* 0x0000000200077882 */ /* 0x000fe20000000000 */
[----:B------:R-:W-:Y:S01]  /*02c0*/  ELECT P0, URZ, PT ;  /* 0x00000000003f782f */ /* 0x000fe20003800000 */
[----:B-1----:R-:W-:Y:S02]  /*02d0*/  ULEA UR8, UR5, UR4, 0x18 ;  /* 0x0000000405087291 */ /* 0x002fe4000f8ec03f */
[----:B------:R-:W-:-:S04]  /*02e0*/  UIADD3 UR4, -UR6, 0x100000, URZ ;  /* 0x0010000006047890 */ /* 0x000fc8000fffe13f */
[----:B------:R-:W-:Y:S02]  /*02f0*/  USHF.L.U32 UR5, UR4, 0xb, URZ ;  /* 0x0000000b04057899 */ /* 0x000fe4000800063f */
[----:B------:R-:W-:Y:S02]  /*0300*/  USHF.L.U32 UR4, UR4, 0x1, URZ ;  /* 0x0000000104047899 */ /* 0x000fe4000800063f */
[----:B------:R-:W-:-:S04]  /*0310*/  UIADD3 UR6, -UR7, 0x100000, URZ ;  /* 0x0010000007067890 */ /* 0x000fc8000fffe13f */
[----:B------:R-:W-:Y:S02]  /*0320*/  USHF.L.U32 UR7, UR6, 0xb, URZ ;  /* 0x0000000b06077899 */ /* 0x000fe4000800063f */
[----:B------:R-:W-:Y:S01]  /*0330*/  USHF.L.U32 UR6, UR6, 0x1, URZ ;  /* 0x0000000106067899 */ /* 0x000fe2000800063f */
[----:B------:R-:W1:Y:S03]  /*0340*/  FENCE.VIEW.ASYNC.S ;  /* 0x00000000000073c6 */ /* 0x000e660000000000 */
[----:B-1----:R4:W1:Y:S08]  /*0350*/  SYNCS.EXCH.64 URZ, [UR8+0x38830], UR4 ;  /* 0x03883004083f75b2 */ /* 0x0028700008000100 */
[----:B------:R4:W0:Y:S01]  /*0360*/  SYNCS.EXCH.64 URZ, [UR8+0x38840], UR6 ;  /* 0x03884006083f75b2 */ /* 0x0008220008000100 */
[----:B------:R4:W0:Y:S01]  /*0370*/  SYNCS.EXCH.64 URZ, [UR8+0x38838], UR4 ;  /* 0x03883804083f75b2 */ /* 0x0008220008000100 */
[----:B------:R4:W0:Y:S02]  /*0380*/  SYNCS.EXCH.64 URZ, [UR8+0x38848], UR6 ;  /* 0x03884806083f75b2 */ /* 0x0008240008000100 */
[----:B----4-:R-:W-:Y:S01]  /*0390*/  NOP ;  /* 0x0000000000007918 */ /* 0x010fe20000000000 */
.L_x_2:
[----:B------:R-:W4:Y:S01]  /*03a0*/  SHFL.IDX PT, R3, R0, RZ, 0x1f ;  /* 0x00001fff00037589 */ /* 0x000f2200000e0000 */
[----:B------:R-:W-:Y:S01]  /*03b0*/  NOP ;  /* 0x0000000000007918 */ /* 0x000fe20000000000 */
[----:B----4-:R-:W-:-:S13]  /*03c0*/  ISETP.NE.AND P0, PT, R3, RZ, PT ;  /* 0x000000ff0300720c */ /* 0x010fda0003f05270 */
        /* <DEDUP_REMOVED lines=19> */
.L_x_3:
[----:B------:R-:W4:Y:S01]  /*0500*/  SHFL.IDX PT, R3, R0, RZ, 0x1f ;  /* 0x00001fff00037589 */ /* 0x000f2200000e0000 */
[----:B------:R-:W-:Y:S01]  /*0510*/  NOP ;  /* 0x0000000000007918 */ /* 0x000fe20000000000 */
[----:B----4-:R-:W-:-:S13]  /*0520*/  ISETP.NE.AND P0, PT, R3, RZ, PT ;  /* 0x000000ff0300720c */ /* 0x010fda0003f05270 */
[----:B------:R-:W-:Y:S05]  /*0530*/  @P0 BRA `(.L_x_4) ;  /* 0x0000000000380947 */ /* 0x000fea0003800000 */
[----:B-1----:R-:W1:Y:S01]  /*0540*/  S2UR UR5, SR_CgaCtaId ;  /* 0x00000000000579c3 */ /* 0x002e620000008800 */
[----:B------:R-:W-:Y:S01]  /*0550*/  UMOV UR4, 0x400 ;  /* 0x0000040000047882 */ /* 0x000fe20000000000 */
[----:B------:R-:W-:Y:S01]  /*0560*/  UMOV UR7, 0x1 ;  /* 0x0000000100077882 */ /* 0x000fe20000000000 */
[----:B------:R-:W-:Y:S01]  /*0570*/  ELECT P0, URZ, PT ;  /* 0x00000000003f782f */ /* 0x000fe20003800000 */
[----:B-1----:R-:W-:Y:S02]  /*0580*/  ULEA UR6, UR5, UR4, 0x18 ;  /* 0x0000000405067291 */ /* 0x002fe4000f8ec03f */
[----:B------:R-:W-:-:S04]  /*0590*/  UIADD3 UR4, -UR7, 0x100000, URZ ;  /* 0x0010000007047890 */ /* 0x000fc8000fffe13f */
[----:B------:R-:W-:Y:S02]  /*05a0*/  USHF.L.U32 UR5, UR4, 0xb, URZ ;  /* 0x0000000b04057899 */ /* 0x000fe4000800063f */
[----:B------:R-:W-:Y:S01]  /*05b0*/  USHF.L.U32 UR4, UR4, 0x1, URZ ;  /* 0x0000000104047899 */ /* 0x000fe2000800063f */
[----:B------:R-:W1:Y:S11]  /*05c0*/  FENCE.VIEW.ASYNC.S ;  /* 0x00000000000073c6 */ /* 0x000e760000000000 */
[----:B-1----:R4:W1:Y:S01]  /*05d0*/  SYNCS.EXCH.64 URZ, [UR6+0x38870], UR4 ;  /* 0x03887004063f75b2 */ /* 0x0028620008000100 */
[----:B------:R4:W0:Y:S01]  /*05e0*/  SYNCS.EXCH.64 URZ, [UR6+0x38880], UR4 ;  /* 0x03888004063f75b2 */ /* 0x0008220008000100 */
[----:B------:R4:W0:Y:S01]  /*05f0*/  SYNCS.EXCH.64 URZ, [UR6+0x38878], UR4 ;  /* 0x03887804063f75b2 */ /* 0x0008220008000100 */
[----:B------:R4:W0:Y:S02]  /*0600*/  SYNCS.EXCH.64 URZ, [UR6+0x38888], UR4 ;  /* 0x03888804063f75b2 */ /* 0x0008240008000100 */
[----:B----4-:R-:W-:Y:S01]  /*0610*/  NOP ;  /* 0x0000000000007918 */ /* 0x010fe20000000000 */
.L_x_4:
        /* <DEDUP_REMOVED lines=22> */
.L_x_5:
        /* <DEDUP_REMOVED lines=22> */
.L_x_6:
[----:B0-----:R-:W-:Y:S01]  /*08e0*/  ISETP.NE.AND P0, PT, R2, RZ, PT ;  /* 0x000000ff0200720c */ /* 0x001fe20003f05270 */
[----:B------:R-:W-:Y:S01]  /*08f0*/  IMAD.MOV.U32 R2, RZ, RZ, 0x1 ;  /* 0x00000001ff027424 */ /* 0x000fe200078e00ff */
[----:B------:R-:W-:Y:S01]  /*0900*/  NOP ;  /* 0x0000000000007918 */ /* 0x000fe20000000000 */
[----:B------:R-:W-:Y:S03]  /*0910*/  BSSY B6, `(.L_x_7) ;  /* 0x000110d000067945 */ /* 0x000fe60003800000 */
[----:B------:R-:W-:-:S05]  /*0920*/  SEL R2, R2, 0x2, !P0 ;  /* 0x0000000202027807 */ /* 0x000fca0004000000 */
[----:B------:R0:W-:Y:S01]  /*0930*/  STL [R1+0x14], R2 ;  /* 0x0000140201007387 */ /* 0x0001e20000100800 */
[----:B-123--:R-:W-:Y:S06]  /*0940*/  BAR.SYNC.DEFER_BLOCKING 0x0 ;  /* 0x0000000000007b1d */ /* 0x00efec0000010000 */
[----:B------:R-:W-:Y:S05]  /*0950*/  @!P0 BRA `(.L_x_8) ;  /* 0x000000c800308947 */ /* 0x000fea0003800000 */
.L_x_9:
[----:B------:R-:W-:-:S08]  /*0960*/  NOP ;  /* 0x0000000000007918 */ /* 0x000fd00000000000 */
[----:B------:R-:W1:Y:S02]  /*0970*/  USETMAXREG.TRY_ALLOC.CTAPOOL UP0, 0xf0 ;  /* 0x000000f0000079c8 */ /* 0x000e640008000600 */
[----:B-1----:R-:W-:-:S13]  /*0980*/  PLOP3.LUT P0, PT, PT, PT, UP0, 0x80, 0x0 ;  /* 0x000000000000781c */ /* 0x002fda0003f0f008 */
[----:B------:R-:W-:Y:S05]  /*0990*/  @!P0 BRA `(.L_x_9) ;  /* 0xfffffffc00f08947 */ /* 0x000fea000383ffff */
[----:B0-----:R-:W0:Y:S08]  /*09a0*/  LDC R2, c[0x0][0xc50] ;  /* 0x00031400ff027b82 */ /* 0x001e300000000800 */
[----:B------:R-:W1:Y:S08]  /*09b0*/  S2UR UR4, SR_CTAID.Y ;  /* 0x00000000000479c3 */ /* 0x000e700000002600 */
[----:B------:R-:W2:Y:S08]  /*09c0*/  S2UR UR5, SR_CTAID.Z ;  /* 0x00000000000579c3 */ /* 0x000eb00000002700 */
[----:B------:R-:W-:Y:S06]  /*09d0*/  BAR.ARV 0x8, 0x180 ;  /* 0x0206000000007b1d */ /* 0x000fec0000002000 */
[----:B0-----:R-:W-:Y:S01]  /*09e0*/  ISETP.NE.AND P0, PT, R2, 0x1, PT ;  /* 0x000000010200780c */ /* 0x001fe20003f05270 */
[----:B-1----:R-:W-:-:S12]  /*09f0*/  IMAD.U32 R19, RZ, RZ, UR4 ;  /* 0x00000004ff137e24 */ /* 0x002fd8000f8e00ff */
[----:B------:R-:W0:Y:S08]  /*0a00*/  @P0 LDC R0, c[0x0][0xc54] ;  /* 0x00031500ff000b82 */ /* 0x000e300000000800 */
[----:B------:R-:W1:Y:S01]  /*0a10*/  @P0 LDC R3, c[0x0][0xc58] ;  /* 0x00031600ff030b82 */ /* 0x000e620000000800 */
[----:B0-----:R-:W-:-:S05]  /*0a20*/  @P0 IMAD.HI.U32 R0, R0, UR4, RZ ;  /* 0x0000000400000c27 */ /* 0x001fca000f8e00ff */
[----:B-1----:R-:W-:Y:S02]  /*0a30*/  @P0 SHF.R.U32.HI R19, RZ, R3, R0 ;  /* 0x00000003ff130219 */ /* 0x002fe40000011600 */
[----:B--2---:R-:W-:-:S03]  /*0a40*/  ISETP.LE.AND P0, PT, RZ, UR5, PT ;  /* 0x00000005ff007c0c */ /* 0x004fc6000bf03270 */
[----:B------:R-:W-:-:S04]  /*0a50*/  IMAD.MOV R3, RZ, RZ, -R19 ;  /* 0x000000ffff037224 */ /* 0x000fc800078e0a13 */
[----:B------:R-:W-:-:S06]  /*0a60*/  IMAD R2, R2, R3, UR4 ;  /* 0x0000000402027e24 */ /* 0x000fcc000f8e0203 */
[----:B------:R-:W-:Y:S05]  /*0a70*/  @!P0 BRA `(.L_x_10) ;  /* 0x0000010c00d88947 */ /* 0x000fea0003800000 */
[----:B------:R-:W0:Y:S01]  /*0a80*/  LDC.64 R4, c[0x0][0x418] ;  /* 0x00010600ff047b82 */ /* 0x000e220000000a00 */
[----:B------:R-:W-:Y:S01]  /*0a90*/  LOP3.LUT R17, R2, 0xffff, RZ, 0xc0, !PT ;  /* 0x0000ffff02117812 */ /* 0x000fe200078ec0ff */
[----:B------:R-:W-:-:S06]  /*0aa0*/  IMAD.MOV.U32 R22, RZ, RZ, RZ ;  /* 0x000000ffff167224 */ /* 0x000fcc00078e00ff */
[----:B------:R-:W1:Y:S08]  /*0ab0*/  LDC R23, c[0x0][0x424] ;  /* 0x00010900ff177b82 */ /* 0x000e700000000800 */
[----:B------:R-:W2:Y:S01]  /*0ac0*/  LDC R0, c[0x0][0x2f0] ;  /* 0x0000bc00ff007b82 */ /* 0x000ea20000000800 */
[----:B0-----:R-:W-:-:S04]  /*0ad0*/  ISETP.NE.U32.AND P0, PT, R4, RZ, PT ;  /* 0x000000ff0400720c */ /* 0x001fc80003f05070 */
[----:B------:R-:W-:-:S04]  /*0ae0*/  ISETP.NE.AND.EX P0, PT, R5, RZ, PT, P0 ;  /* 0x000000ff0500720c */ /* 0x000fc80003f05300 */
[----:B-1----:R-:W-:-:S05]  /*0af0*/  SEL R23, R23, 0x1, P0 ;  /* 0x0000000117177807 */ /* 0x002fca0000000000 */
[----:B--2---:R-:W-:-:S05]  /*0b00*/  IMAD R23, R23, R0, RZ ;  /* 0x0000000017177224 */ /* 0x004fca00078e02ff */
[C---:B------:R-:W-:Y:S02]  /*0b10*/  ISETP.GE.AND P0, PT, R23.reuse, 0x1, PT ;  /* 0x000000011700780c */ /* 0x040fe40003f06270 */
[----:B------:R-:W-:-:S05]  /*0b20*/  IADD3 R0, R23, 0x4f, RZ ;  /* 0x0000004f17007810 */ /* 0x000fca0007ffe0ff */
[----:B------:R-:W-:-:S05]  /*0b30*/  IMAD.HI R0, R0, 0x66666667, RZ ;  /* 0x6666666700007827 */ /* 0x000fca00078e02ff */
[----:B------:R-:W-:-:S04]  /*0b40*/  SHF.R.U32.HI R3, RZ, 0x1f, R0 ;  /* 0x0000001fff037819 */ /* 0x000fc80000011600 */
[----:B------:R-:W-:Y:S01]  /*0b50*/  LEA.HI.SX32 R0, R0, R3, 0x1b ;  /* 0x0000000300007211 */ /* 0x000fe200078fdaff */
[----:B------:R-:W-:Y:S06]  /*0b60*/  @!P0 BRA `(.L_x_11) ;  /* 0x0000000000788947 */ /* 0x000fec0003800000 */
[----:B------:R-:W-:-:S04]  /*0b70*/  SHF.R.U32.HI R5, RZ, 0x10, R2 ;  /* 0x00000010ff057819 */ /* 0x000fc80000011602 */
[----:B------:R-:W-:-:S13]  /*0b80*/  ISETP.NE.AND P0, PT, R5, RZ, PT ;  /* 0x000000ff0500720c */ /* 0x000fda0003f05270 */
[----:B------:R-:W0:Y:S02]  /*0b90*/  @!P0 LDC R5, c[0x0][0x9f0] ;  /* 0x00027c00ff058b82 */ /* 0x000e240000000800 */
[-C--:B0-----:R-:W-:Y:S02]  /*0ba0*/  IABS R7, R5.reuse ;  /* 0x0000000500077213 */ /* 0x081fe40000000000 */
[----:B------:R-:W-:Y:S02]  /*0bb0*/  IADD3 R4, R0, -0x1, R5 ;  /* 0xffffffff00047810 */ /* 0x000fe40007ffe005 */
[----:B------:R-:W0:Y:S01]  /*0bc0*/  I2F.RP R6, R7 ;  /* 0x0000000700067306 */ /* 0x000e220000209400 */
[----:B------:R-:W-:-:S05]  /*0bd0*/  IABS R10, R5 ;  /* 0x00000005000a7213 */ /* 0x000fca0000000000 */
[----:B------:R-:W-:Y:S02]  /*0be0*/  IMAD.MOV R10, RZ, RZ, -R10 ;  /* 0x000000ffff0a7224 */ /* 0x000fe400078e0a0a */
[----:B0-----:R-:W0:Y:S02]  /*0bf0*/  MUFU.RCP R6, R6 ;  /* 0x0000000600067308 */ /* 0x001e240000001000 */
[----:B0-----:R-:W-:Y:S01]  /*0c00*/  VIADD R2, R6, 0xffffffe ;  /* 0x0ffffffe06027836 */ /* 0x001fe20000000000 */
[----:B------:R-:W-:Y:S02]  /*0c10*/  IABS R6, R4 ;  /* 0x0000000400067213 */ /* 0x000fe40000000000 */
[----:B------:R-:W-:-:S03]  /*0c20*/  LOP3.LUT R4, R4, R5, RZ, 0x3c, !PT ;  /* 0x0000000504047212 */ /* 0x000fc600078e3cff */
[----:B------:R0:W1:Y:S01]  /*0c30*/  F2I.FTZ.U32.TRUNC.NTZ R3, R2 ;  /* 0x0000000200037305 */ /* 0x000062000021f000 */
[----:B------:R-:W-:Y:S02]  /*0c40*/  ISETP.GE.AND P2, PT, R4, RZ, PT ;  /* 0x000000ff0400720c */ /* 0x000fe40003f46270 */
[----:B0-----:R-:W-:Y:S01]  /*0c50*/  MOV R2, RZ ;  /* 0x000000ff00027202 */ /* 0x001fe20000000f00 */
[----:B-1----:R-:W-:-:S04]  /*0c60*/  IMAD.MOV R8, RZ, RZ, -R3 ;  /* 0x000000ffff087224 */ /* 0x002fc800078e0a03 */
[----:B------:R-:W-:-:S04]  /*0c70*/  IMAD R9, R8, R7, RZ ;  /* 0x0000000708097224 */ /* 0x000fc800078e02ff */
[----:B------:R-:W-:-:S04]  /*0c80*/  IMAD.HI.U32 R3, R3, R9, R2 ;  /* 0x0000000903037227 */ /* 0x000fc800078e0002 */
[----:B------:R-:W-:Y:S02]  /*0c90*/  IMAD.MOV.U32 R2, RZ, RZ, R10 ;  /* 0x000000ffff027224 */ /* 0x000fe400078e000a */
[----:B------:R-:W-:-:S04]  /*0ca0*/  IMAD.HI.U32 R3, R3, R6, RZ ;  /* 0x0000000603037227 */ /* 0x000fc800078e00ff */
[----:B------:R-:W-:-:S05]  /*0cb0*/  IMAD R2, R3, R2, R6 ;  /* 0x0000000203027224 */ /* 0x000fca00078e0206 */
[----:B------:R-:W-:-:S13]  /*0cc0*/  ISETP.GT.U32.AND P1, PT, R7, R2, PT ;  /* 0x000000020700720c */ /* 0x000fda0003f24070 */
[----:B------:R-:W-:Y:S02]  /*0cd0*/  @!P1 IMAD.IADD R2, R2, 0x1, -R7 ;  /* 0x0000000102029824 */ /* 0x000fe400078e0a07 */
[----:B------:R-:W-:Y:S01]  /*0ce0*/  @!P1 VIADD R3, R3, 0x1 ;  /* 0x0000000103039836 */ /* 0x000fe20000000000 */
[----:B------:R-:W-:Y:S02]  /*0cf0*/  ISETP.NE.AND P1, PT, R5, RZ, PT ;  /* 0x000000ff0500720c */ /* 0x000fe40003f25270 */
[----:B------:R-:W-:-:S13]  /*0d00*/  ISETP.GE.U32.AND P0, PT, R2, R7, PT ;  /* 0x000000070200720c */ /* 0x000fda0003f06070 */
[----:B------:R-:W-:-:S05]  /*0d10*/  @P0 VIADD R3, R3, 0x1 ;  /* 0x0000000103030836 */ /* 0x000fca0000000000 */
[----:B------:R-:W-:Y:S02]  /*0d20*/  @!P2 IADD3 R3, -R3, RZ, RZ ;  /* 0x000000ff0303a210 */ /* 0x000fe40007ffe1ff */
[----:B------:R-:W-:-:S05]  /*0d30*/  @!P1 LOP3.LUT R3, RZ, R5, RZ, 0x33, !PT ;  /* 0x00000005ff039212 */ /* 0x000fca00078e33ff */
[----:B------:R-:W-:-:S07]  /*0d40*/  IMAD.MOV.U32 R22, RZ, RZ, R3 ;  /* 0x000000ffff167224 */ /* 0x000fce00078e0003 */
.L_x_11:
[----:B------:R-:W0:Y:S01]  /*0d50*/  S2R R2, SR_TID.X ;  /* 0x0000000000027919 */ /* 0x000e220000002100 */
[-C--:B------:R-:W-:Y:S01]  /*0d60*/  IMAD R17, R17, R22.reuse, RZ ;  /* 0x0000001611117224 */ /* 0x080fe200078e02ff */
[----:B------:R-:W-:Y:S01]  /*0d70*/  PLOP3.LUT P0, PT, PT, PT, PT, 0x80, 0x0 ;  /* 0x000000000000781c */ /* 0x000fe20003f0f070 */
[----:B------:R-:W-:Y:S01]  /*0d80*/  IMAD.MOV.U32 R3, RZ, RZ, RZ ;  /* 0x000000ffff037224 */ /* 0x000fe200078e00ff */
[----:B------:R-:W-:Y:S02]  /*0d90*/  CS2R R150, SRZ ;  /* 0x0000000000967805 */ /* 0x000fe4000001ff00 */
[----:B------:R-:W-:Y:S02]  /*0da0*/  CS2R R148, SRZ ;  /* 0x0000000000947805 */ /* 0x000fe4000001ff00 */
[----:B------:R-:W-:Y:S01]  /*0db0*/  VIADDMNMX R22, R17, R22, R0, PT ;  /* 0x0000001611167246 */ /* 0x000fe20003800100 */
[----:B------:R-:W-:Y:S01]  /*0dc0*/  IMAD.MOV.U32 R0, RZ, RZ, RZ ;  /* 0x000000ffff007224 */ /* 0x000fe200078e00ff */
[----:B------:R-:W-:-:S02]  /*0dd0*/  CS2R R146, SRZ ;  /* 0x0000000000927805 */ /* 0x000fc4000001ff00 */
[----:B------:R-:W-:Y:S02]  /*0de0*/  CS2R R144, SRZ ;  /* 0x0000000000907805 */ /* 0x000fe4000001ff00 */
[----:B------:R-:W-:Y:S02]  /*0df0*/  ISETP.GT.AND P1, PT, R22, R17, PT ;  /* 0x000000111600720c */ /* 0x000fe40003f24270 */
[----:B------:R-:W-:Y:S02]  /*0e00*/  CS2R R142, SRZ ;  /* 0x00000000008e7805 */ /* 0x000fe4000001ff00 */
[----:B------:R-:W-:Y:S02]  /*0e10*/  CS2R R140, SRZ ;  /* 0x00000000008c7805 */ /* 0x000fe4000001ff00 */
[----:B------:R-:W-:Y:S02]  /*0e20*/  CS2R R138, SRZ ;  /* 0x00000000008a7805 */ /* 0x000fe4000001ff00 */
[----:B------:R-:W-:-:S02]  /*0e30*/  CS2R R136, SRZ ;  /* 0x0000000000887805 */ /* 0x000fc4000001ff00 */
[----:B------:R-:W-:Y:S02]  /*0e40*/  CS2R R134, SRZ ;  /* 0x0000000000867805 */ /* 0x000fe4000001ff00 */
[----:B------:R-:W-:Y:S02]  /*0e50*/  CS2R R132, SRZ ;  /* 0x0000000000847805 */ /* 0x000fe4000001ff00 */
        /* <DEDUP_REMOVED lines=14> */
[----:B------:R-:W-:Y:S01]  /*0f40*/  CS2R R102, SRZ ;  /* 0x0000000000667805 */ /* 0x000fe2000001ff00 */
[----:B0-----:R-:W-:Y:S01]  /*0f50*/  VIADD R152, R2, 0xffffff80 ;  /* 0xffffff8002987836 */ /* 0x001fe20000000000 */
        /* <DEDUP_REMOVED lines=38> */
[----:B------:R-:W-:Y:S01]  /*11c0*/  CS2R R24, SRZ ;  /* 0x0000000000187805 */ /* 0x000fe2000001ff00 */
[----:B------:R-:W-:Y:S06]  /*11d0*/  @!P1 BRA `(.L_x_12) ;  /* 0x0000009800e09947 */ /* 0x000fec0003800000 */
[----:B------:R-:W-:Y:S01]  /*11e0*/  SHF.R.S32.HI R3, RZ, 0x1f, R152 ;  /* 0x0000001fff037819 */ /* 0x000fe20000011498 */
[----:B------:R-:W0:Y:S01]  /*11f0*/  S2UR UR7, SR_CgaCtaId ;  /* 0x00000000000779c3 */ /* 0x000e220000008800 */
[----:B------:R-:W-:Y:S02]  /*1200*/  UMOV UR6, 0x400 ;  /* 0x0000040000067882 */ /* 0x000fe40000000000 */
[----:B------:R-:W-:-:S04]  /*1210*/  LEA.HI R64, R3, R152, RZ, 0x7 ;  /* 0x0000009803407211 */ /* 0x000fc800078f38ff */
[----:B------:R-:W-:-:S06]  /*1220*/  SHF.R.S32.HI R0, RZ, 0x7, R64 ;  /* 0x00000007ff007819 */ /* 0x000fcc0000011440 */
[----:B------:R-:W1:Y:S01]  /*1230*/  SHFL.IDX PT, R0, R0, RZ, 0x1f ;  /* 0x00001fff00007589 */ /* 0x000e6200000e0000 */
[----:B0-----:R-:W-:-:S04]  /*1240*/  ULEA UR8, UR7, UR6, 0x18 ;  /* 0x0000000607087291 */ /* 0x001fc8000f8ec03f */
[----:B------:R-:W-:Y:S02]  /*1250*/  UIADD3 UR6, UR8, 0x14400, URZ ;  /* 0x0001440008067890 */ /* 0x000fe4000fffe03f */
[----:B------:R-:W-:Y:S02]  /*1260*/  MOV R16, UR8 ;  /* 0x0000000800107c02 */ /* 0x000fe40008000f00 */
[----:B------:R-:W-:Y:S01]  /*1270*/  ULOP3.LUT UP0, URZ, UR6, 0x9f, URZ, 0xc0, !UPT ;  /* 0x0000009f063f7892 */ /* 0x000fe2000f80c03f */
[----:B-1----:R-:W-:-:S05]  /*1280*/  R2UR UR4, R0 ;  /* 0x00000000000472ca */ /* 0x002fca00000e0000 */
[----:B------:R-:W-:-:S08]  /*1290*/  PLOP3.LUT P0, PT, PT, PT, UP0, 0x80, 0x0 ;  /* 0x000000000000781c */ /* 0x000fd00003f0f008 */
[----:B------:R-:W-:-:S04]  /*12a0*/  ULEA.HI UR5, UR4, UR4, URZ, 0x1 ;  /* 0x0000000404057291 */ /* 0x000fc8000f8f083f */
[----:B------:R-:W-:-:S04]  /*12b0*/  ULOP3.LUT UR5, UR5, 0x1e, URZ, 0xc0, !UPT ;  /* 0x0000001e05057892 */ /* 0x000fc8000f8ec03f */
[----:B------:R-:W-:-:S04]  /*12c0*/  UIADD3 UR5, UR4, -UR5, URZ ;  /* 0x8000000504057290 */ /* 0x000fc8000fffe03f */
[----:B------:R-:W-:-:S04]  /*12d0*/  ULEA UR5, UR5, UR6, 0xd ;  /* 0x0000000605057291 */ /* 0x000fc8000f8e683f */
[----:B------:R-:W-:-:S04]  /*12e0*/  USHF.R.U32.HI UR5, URZ, 0x4, UR5 ;  /* 0x000000043f057899 */ /* 0x000fc80008011605 */
[----:B------:R-:W-:Y:S01]  /*12f0*/  ULOP3.LUT UR36, UR5, 0x3fff, URZ, 0xc0, !UPT ;  /* 0x00003fff05247892 */ /* 0x000fe2000f8ec03f */
[----:B------:R-:W-:Y:S11]  /*1300*/  @!P0 BRA `(.L_x_13) ;  /* 0x0000000000408947 */ /* 0x000ff60003800000 */
[----:B------:R-:W-:Y:S01]  /*1310*/  MOV R0, 0x0 ;  /* 0x0000000000007802 */ /* 0x000fe20000000f00 */
[----:B------:R-:W-:Y:S01]  /*1320*/  ULDC.64 UR4, c[0x4][0x1b8] ;  /* 0x01006e0000047ab9 */ /* 0x000fe20000000a00 */
[----:B------:R-:W-:Y:S01]  /*1330*/  ULDC.64 UR6, c[0x4][0x138] ;  /* 0x01004e0000067ab9 */ /* 0x000fe20000000a00 */
[----:B------:R-:W-:Y:S01]  /*1340*/  IMAD.U32 R4, RZ, RZ, UR4 ;  /* 0x00000004ff047e24 */ /* 0x000fe2000f8e00ff */
[----:B------:R0:W1:Y:S01]  /*1350*/  LDC.64 R2, c[0x4][R0] ;  /* 0x0100000000027b82 */ /* 0x0000620000000a00 */
[----:B------:R-:W-:Y:S01]  /*1360*/  IMAD.U32 R5, RZ, RZ, UR5 ;  /* 0x00000005ff057e24 */ /* 0x000fe2000f8e00ff */
[----:B------:R-:W-:Y:S01]  /*1370*/  ULDC.64 UR4, c[0x4][0x1c0] ;  /* 0x0100700000047ab9 */ /* 0x000fe20000000a00 */
[----:B------:R-:W-:Y:S01]  /*1380*/  MOV R10, UR6 ;  /* 0x00000006000a7c02 */ /* 0x000fe20008000f00 */
[----:B------:R-:W-:Y:S02]  /*1390*/  IMAD.U32 R6, RZ, RZ, UR4 ;  /* 0x00000004ff067e24 */ /* 0x000fe4000f8e00ff */
[----:B------:R-:W-:-:S02]  /*13a0*/  IMAD.U32 R7, RZ, RZ, UR5 ;  /* 0x00000005ff077e24 */ /* 0x000fc4000f8e00ff */
[----:B------:R-:W-:Y:S02]  /*13b0*/  IMAD.U32 R11, RZ, RZ, UR7 ;  /* 0x00000007ff0b7e24 */ /* 0x000fe4000f8e00ff */
[----:B------:R-:W-:Y:S02]  /*13c0*/  IMAD.MOV.U32 R8, RZ, RZ, 0x70 ;  /* 0x00000070ff087424 */ /* 0x000fe400078e00ff */
[----:B------:R-:W-:Y:S02]  /*13d0*/  IMAD.MOV.U32 R12, RZ, RZ, 0x1 ;  /* 0x00000001ff0c7424 */ /* 0x000fe400078e00ff */
[----:B0-----:R-:W-:-:S07]  /*13e0*/  IMAD.MOV.U32 R13, RZ, RZ, RZ ;  /* 0x000000ffff0d7224 */ /* 0x001fce00078e00ff */
[----:B------:R-:W-:-:S07]  /*13f0*/  LEPC R20, `(.L_x_13) ;  /* 0x000000001014794e */ /* 0x000fce0000000000 */
[----:B-1----:R-:W-:Y:S05]  /*1400*/  CALL.ABS.NOINC R2 ;  /* 0x0000000002007343 */ /* 0x002fea0003c00000 */
.L_x_13:
[----:B------:R-:W2:Y:S01]  /*1410*/  LDL.LU R18, [R1+0x14] ;  /* 0x0000140001127983 */ /* 0x000ea20000300800 */
[----:B------:R-:W-:Y:S02]  /*1420*/  R2UR UR4, R16 ;  /* 0x00000000100472ca */ /* 0x000fe400000e0000 */
[----:B------:R-:W-:-:S11]  /*1430*/  SHF.L.U32 R2, RZ, 0x1f, RZ ;  /* 0x0000001fff027819 */ /* 0x000fd600000006ff */
[----:B------:R-:W0:Y:S01]  /*1440*/  SYNCS.PHASECHK.TRANS64.TRYWAIT P1, [UR4+0x38800], R2 ;  /* 0x03880002ff0075a7 */ /* 0x000e220008020144 */
[----:B--2---:R-:W-:-:S04]  /*1450*/  LOP3.LUT R0, R18, 0x1, RZ, 0xfc, !PT ;  /* 0x0000000112007812 */ /* 0x004fc800078efcff */
[----:B------:R-:W-:Y:S01]  /*1460*/  ISETP.NE.AND P0, PT, R0, 0x3, PT ;  /* 0x000000030000780c */ /* 0x000fe20003f05270 */
[----:B0-----:R-:W-:-:S12]  /*1470*/  @!P1 BRA `(.L_x_14) ;  /* 0x0000010400609947 */ /* 0x001fd80003800000 */
.L_x_132:
[----:B------:R-:W-:Y:S05]  /*1480*/  @!P0 BRA `(.L_x_15) ;  /* 0x0000000000048947 */ /* 0x000fea0003800000 */
[----:B------:R-:W-:Y:S01]  /*1490*/  BPT.TRAP 0x1 ;  /* 0x000000040000795c */ /* 0x000fe20000300000 */
.L_x_15:
[----:B------:R-:W-:-:S13]  /*14a0*/  R2UR UR4, R16 ;  /* 0x00000000100472ca */ /* 0x000fda00000e0000 */
[----:B------:R1:W2:Y:S01]  /*14b0*/  SYNCS.PHASECHK.TRANS64.TRYWAIT P2, [UR4+0x38830], R2 ;  /* 0x03883002ff0075a7 */ /* 0x0002a20008040144 */
[----:B------:R-:W-:Y:S05]  /*14c0*/  @!P0 BRA `(.L_x_16) ;  /* 0x0000000000048947 */ /* 0x000fea0003800000 */
[----:B------:R-:W-:Y:S01]  /*14d0*/  BPT.TRAP 0x1 ;  /* 0x000000040000795c */ /* 0x000fe20000300000 */
.L_x_16:
[----:B------:R-:W3:Y:S01]  /*14e0*/  S2R R0, SR_TID.X ;  /* 0x0000000000007919 */ /* 0x000ee20000002100 */
[----:B------:R-:W-:Y:S02]  /*14f0*/  MOV R4, UR36 ;  /* 0x0000002400047c02 */ /* 0x000fe40008000f00 */
[----:B---3--:R-:W-:-:S04]  /*1500*/  LOP3.LUT R0, R0, 0x7f, RZ, 0xc0, !PT ;  /* 0x0000007f00007812 */ /* 0x008fc800078ec0ff */
[----:B------:R-:W-:Y:S01]  /*1510*/  ISETP.NE.AND P1, PT, R0, RZ, PT ;  /* 0x000000ff0000720c */ /* 0x000fe20003f25270 */
[----:B--2---:R-:W-:-:S12]  /*1520*/  @P2 BRA `(.L_x_17) ;  /* 0x00000000000c2947 */ /* 0x004fd80003800000 */
[----:B------:R-:W-:-:S13]  /*1530*/  R2UR UR4, R16 ;  /* 0x00000000100472ca */ /* 0x000fda00000e0000 */
[----:B------:R-:W2:Y:S02]  /*1540*/  SYNCS.PHASECHK.TRANS64.TRYWAIT P2, [UR4+0x38830], R2 ;  /* 0x03883002ff0075a7 */ /* 0x000ea40008040144 */
[----:B--2---:R-:W-:Y:S05]  /*1550*/  @!P2 BRA `(.L_x_18) ;  /* 0x000001040044a947 */ /* 0x004fea0003800000 */
.L_x_17:
[----:B------:R-:W-:Y:S05]  /*1560*/  WARPSYNC.ALL ;  /* 0x0000000000007948 */ /* 0x000fea0003800000 */
[----:B------:R-:W-:Y:S01]  /*1570*/  IMAD.MOV.U32 R9, RZ, RZ, RZ ;  /* 0x000000ffff097224 */ /* 0x000fe200078e00ff */
[----:B------:R-:W-:Y:S01]  /*1580*/  LOP3.LUT R4, R4, 0x10000, RZ, 0xfc, !PT ;  /* 0x0001000004047812 */ /* 0x000fe200078efcff */
[----:B------:R-:W-:Y:S02]  /*1590*/  IMAD.MOV.U32 R151, RZ, RZ, RZ ;  /* 0x000000ffff977224 */ /* 0x000fe400078e00ff */
[----:B------:R-:W-:Y:S01]  /*15a0*/  IMAD.MOV.U32 R5, RZ, RZ, 0x40000040 ;  /* 0x40000040ff057424 */ /* 0x000fe200078e00ff */
[----:B------:R-:W-:Y:S01]  /*15b0*/  R2UR UR60, R16 ;  /* 0x00000000103c72ca */ /* 0x000fe200000e0000 */
[----:B------:R-:W-:Y:S01]  /*15c0*/  WARPGROUP.ARRIVE ;  /* 0x00000000000079c5 */ /* 0x000fe20000000000 */
[C---:B------:R-:W-:Y:S01]  /*15d0*/  R2UR UR8, R4.reuse ;  /* 0x00000000040872ca */ /* 0x040fe200000e0000 */
[----:B------:R-:W-:Y:S01]  /*15e0*/  UMOV UR11, 0x40000040 ;  /* 0x40000040000b7882 */ /* 0x000fe20000000000 */
        /* <DEDUP_REMOVED lines=9> */
[----:B------:R-:W-:Y:S01]  /*1680*/  UIADD3 UR4, UR60, 0x24400, URZ ;  /* 0x000244003c047890 */ /* 0x000fe2000fffe03f */
[C---:B------:R-:W-:Y:S01]  /*1690*/  R2UR UR20, R4.reuse ;  /* 0x00000000041472ca */ /* 0x040fe200000e0000 */
[----:B------:R-:W-:Y:S01]  /*16a0*/  UMOV UR29, 0x40000040 ;  /* 0x40000040001d7882 */ /* 0x000fe20000000000 */
[C---:B------:R-:W-:Y:S01]  /*16b0*/  R2UR UR21, R5.reuse ;  /* 0x00000000051572ca */ /* 0x040fe200000e0000 */
[----:B------:R-:W-:Y:S01]  /*16c0*/  USHF.R.U32.HI UR4, URZ, 0x4, UR4 ;  /* 0x000000043f047899 */ /* 0x000fe20008011604 */
[C---:B------:R-:W-:Y:S01]  /*16d0*/  R2UR UR24, R4.reuse ;  /* 0x00000000041872ca */ /* 0x040fe200000e0000 */
[----:B------:R-:W-:Y:S01]  /*16e0*/  IMAD.U32 R13, RZ, RZ, UR29 ;  /* 0x0000001dff0d7e24 */ /* 0x000fe2000f8e00ff */
[----:B------:R-:W-:Y:S01]  /*16f0*/  R2UR UR25, R5 ;  /* 0x00000000051972ca */ /* 0x000fe200000e0000 */
[----:B------:R-:W-:Y:S01]  /*1700*/  ULOP3.LUT UR4, UR4, 0x3fff, URZ, 0xc0, !UPT ;  /* 0x00003fff04047892 */ /* 0x000fe2000f8ec03f */
[----:B------:R-:W-:Y:S01]  /*1710*/  R2UR UR6, R4 ;  /* 0x00000000040672ca */ /* 0x000fe200000e0000 */
[----:B------:R-:W-:Y:S01]  /*1720*/  UMOV UR31, 0x40000040 ;  /* 0x40000040001f7882 */ /* 0x000fe20000000000 */
[----:B------:R-:W-:Y:S01]  /*1730*/  UMOV UR33, 0x40000040 ;  /* 0x4000004000217882 */ /* 0x000fe20000000000 */
[----:B------:R-:W-:Y:S01]  /*1740*/  ULOP3.LUT UR61, UR4, 0x10000, URZ, 0xfc, !UPT ;  /* 0x00010000043d7892 */ /* 0x000fe2000f8efc3f */
[----:B0-----:R-:W-:Y:S01]  /*1750*/  LOP3.LUT R3, R64, 0xffffff80, RZ, 0xc0, !PT ;  /* 0xffffff8040037812 */ /* 0x001fe200078ec0ff */
[----:B------:R-:W-:Y:S01]  /*1760*/  UMOV UR35, 0x40000040 ;  /* 0x4000004000237882 */ /* 0x000fe20000000000 */
[----:B------:R-:W-:Y:S01]  /*1770*/  UMOV UR37, 0x40000040 ;  /* 0x4000004000257882 */ /* 0x000fe20000000000 */
[----:B------:R-:W-:Y:S01]  /*1780*/  UIADD3 UR4, UR61, 0x80, URZ ;  /* 0x000000803d047890 */ /* 0x000fe2000fffe03f */
[----:B------:R-:W-:Y:S01]  /*1790*/  P2R R14, PR, RZ, 0x1 ;  /* 0x00000001ff0e7803 */ /* 0x000fe20000000000 */
[----:B------:R-:W-:Y:S01]  /*17a0*/  UIADD3 UR30, UR61, 0x500, URZ ;  /* 0x000005003d1e7890 */ /* 0x000fe2000fffe03f */
[----:B------:R-:W-:Y:S01]  /*17b0*/  IMAD.IADD R3, R152, 0x1, -R3 ;  /* 0x0000000198037824 */ /* 0x000fe200078e0a03 */
[----:B------:R-:W-:Y:S01]  /*17c0*/  UMOV UR10, UR61 ;  /* 0x0000003d000a7c82 */ /* 0x000fe20008000000 */
[----:B------:R-:W-:Y:S01]  /*17d0*/  UIADD3 UR34, UR61, 0x502, URZ ;  /* 0x000005023d227890 */ /* 0x000fe2000fffe03f */
[----:B------:R-:W-:Y:S01]  /*17e0*/  HGMMA.64x16x16.F32.BF16 R56, gdesc[UR8], RZ, !UPT, gsb0 ;  /* 0x00200000083879f0 */ /* 0x000fe2000c0018ff */
[----:B------:R-:W-:Y:S01]  /*17f0*/  UMOV UR14, UR4 ;  /* 0x00000004000e7c82 */ /* 0x000fe20008000000 */
[----:B------:R-:W-:Y:S01]  /*1800*/  UIADD3 UR8, UR61, 0x100, URZ ;  /* 0x000001003d087890 */ /* 0x000fe2000fffe03f */
[----:B------:R-:W-:Y:S01]  /*1810*/  SHF.R.S32.HI R0, RZ, 0x1f, R3 ;  /* 0x0000001fff007819 */ /* 0x000fe20000011403 */
[----:B------:R-:W-:-:S02]  /*1820*/  UIADD3 UR10, UR61, 0x180, URZ ;  /* 0x000001803d0a7890 */ /* 0x000fc4000fffe03f */
[----:B------:R-:W-:Y:S01]  /*1830*/  IMAD.U32 R18, RZ, RZ, UR61 ;  /* 0x0000003dff127e24 */ /* 0x000fe2000f8e00ff */
[----:B------:R-:W-:Y:S01]  /*1840*/  UIADD3 UR4, UR61, 0x200, URZ ;  /* 0x000002003d047890 */ /* 0x000fe2000fffe03f */
[----:B------:R-:W-:Y:S01]  /*1850*/  LEA.HI R0, R0, R3, RZ, 0x2 ;  /* 0x0000000300007211 */ /* 0x000fe200078f10ff */
[----:B------:R-:W-:Y:S01]  /*1860*/  UIADD3 UR5, UR6, 0x2, URZ ;  /* 0x0000000206057890 */ /* 0x000fe2000fffe03f */
[----:B------:R-:W-:Y:S01]  /*1870*/  MOV R150, R151 ;  /* 0x0000009700967202 */ /* 0x000fe20000000f00 */
[----:B------:R-:W-:Y:S01]  /*1880*/  UMOV UR18, UR8 ;  /* 0x0000000800127c82 */ /* 0x000fe20008000000 */
[----:B------:R-:W-:Y:S01]  /*1890*/  UMOV UR22, UR10 ;  /* 0x0000000a00167c82 */ /* 0x000fe20008000000 */
[----:B------:R-:W-:Y:S01]  /*18a0*/  UIADD3 UR10, UR61, 0x2, URZ ;  /* 0x000000023d0a7890 */ /* 0x000fe2000fffe03f */
[----:B------:R-:W-:Y:S01]  /*18b0*/  LOP3.LUT R0, R0, 0x7ffffffc, RZ, 0xc0, !PT ;  /* 0x7ffffffc00007812 */ /* 0x000fe200078ec0ff */
[----:B------:R-:W-:Y:S01]  /*18c0*/  UMOV UR26, UR4 ;  /* 0x00000004001a7c82 */ /* 0x000fe20008000000 */
[----:B------:R-:W-:Y:S01]  /*18d0*/  UMOV UR28, UR5 ;  /* 0x00000005001c7c82 */ /* 0x000fe20008000000 */
[----:B------:R-:W-:Y:S01]  /*18e0*/  UMOV UR9, UR29 ;  /* 0x0000001d00097c82 */ /* 0x000fe20008000000 */
[----:B------:R-:W-:Y:S01]  /*18f0*/  UMOV UR8, UR28 ;  /* 0x0000001c00087c82 */ /* 0x000fe20008000000 */
[----:B------:R-:W-:Y:S01]  /*1900*/  UMOV UR11, 0x40000040 ;  /* 0x40000040000b7882 */ /* 0x000fe20000000000 */
[----:B------:R-:W-:Y:S01]  /*1910*/  UIADD3 UR4, UR61, 0x102, URZ ;  /* 0x000001023d047890 */ /* 0x000fe2000fffe03f */
[----:B------:R-:W-:Y:S01]  /*1920*/  MOV R12, UR28 ;  /* 0x0000001c000c7c02 */ /* 0x000fe20008000f00 */
[----:B------:R-:W-:Y:S01]  /*1930*/  UIADD3 UR5, UR61, 0x182, URZ ;  /* 0x000001823d057890 */ /* 0x000fe2000fffe03f */
[----:B------:R-:W-:Y:S01]  /*1940*/  IADD3 R0, R3, -R0, RZ ;  /* 0x8000000003007210 */ /* 0x000fe20007ffe0ff */
[----:B------:R-:W-:Y:S01]  /*1950*/  UIADD3 UR7, UR6, 0x4, URZ ;  /* 0x0000000406077890 */ /* 0x000fe2000fffe03f */
[----:B------:R-:W-:Y:S01]  /*1960*/  IMAD.MOV.U32 R3, RZ, RZ, -0x2 ;  /* 0xfffffffeff037424 */ /* 0x000fe200078e00ff */
[----:B------:R-:W-:Y:S01]  /*1970*/  UIADD3 UR32, UR6, 0x802, URZ ;  /* 0x0000080206207890 */ /* 0x000fe2000fffe03f */
[--C-:B------:R-:W-:Y:S01]  /*1980*/  IMAD.MOV.U32 R149, RZ, RZ, R151.reuse ;  /* 0x000000ffff957224 */ /* 0x100fe200078e0097 */
[----:B------:R-:W-:Y:S01]  /*1990*/  UIADD3 UR36, UR6, 0x804, URZ ;  /* 0x0000080406247890 */ /* 0x000fe2000fffe03f */
[----:B------:R-:W-:Y:S01]  /*19a0*/  IMAD R0, R0, R3, 0x50 ;  /* 0x0000005000007424 */ /* 0x000fe200078e0203 */
[----:B------:R-:W-:Y:S01]  /*19b0*/  UIADD3 UR38, UR61, 0x504, URZ ;  /* 0x000005043d267890 */ /* 0x000fe2000fffe03f */
[--C-:B------:R-:W-:Y:S01]  /*19c0*/  IMAD.MOV.U32 R148, RZ, RZ, R151.reuse ;  /* 0x000000ffff947224 */ /* 0x100fe200078e0097 */
[----:B------:R-:W-:Y:S01]  /*19d0*/  UMOV UR39, 0x40000040 ;  /* 0x4000004000277882 */ /* 0x000fe20000000000 */
[----:B------:R-:W-:Y:S01]  /*19e0*/  UIADD3 UR40, UR6, 0x806, URZ ;  /* 0x0000080606287890 */ /* 0x000fe2000fffe03f */
[----:B------:R-:W-:Y:S01]  /*19f0*/  IMAD.IADD R23, R23, 0x1, R0 ;  /* 0x0000000117177824 */ /* 0x000fe200078e0200 */
[----:B------:R-:W-:Y:S01]  /*1a00*/  UIADD3 UR42, UR61, 0x506, URZ ;  /* 0x000005063d2a7890 */ /* 0x000fe2000fffe03f */
[----:B------:R-:W-:Y:S01]  /*1a10*/  IMAD.MOV.U32 R147, RZ, RZ, R151 ;  /* 0x000000ffff937224 */ /* 0x000fe200078e0097 */
[----:B------:R-:W-:Y:S01]  /*1a20*/  UMOV UR41, 0x40000040 ;  /* 0x4000004000297882 */ /* 0x000fe20000000000 */
[----:B------:R-:W-:Y:S01]  /*1a30*/  UMOV UR43, 0x40000040 ;  /* 0x40000040002b7882 */ /* 0x000fe20000000000 */
[----:B------:R-:W-:Y:S01]  /*1a40*/  UIADD3 UR44, UR6, 0xc00, URZ ;  /* 0x00000c00062c7890 */ /* 0x000fe2000fffe03f */
[C---:B------:R-:W-:Y:S01]  /*1a50*/  IMAD R23, R22.reuse, -0x50, R23 ;  /* 0xffffffb016177824 */ /* 0x040fe200078e0217 */
[----:B------:R-:W-:Y:S01]  /*1a60*/  UIADD3 UR46, UR61, 0x780, URZ ;  /* 0x000007803d2e7890 */ /* 0x000fe2000fffe03f */
[----:B------:R-:W-:Y:S01]  /*1a70*/  VIADD R22, R22, 0xfffffffe ;  /* 0xfffffffe16167836 */ /* 0x000fe20000000000 */
[----:B------:R-:W-:Y:S01]  /*1a80*/  UMOV UR45, 0x40000040 ;  /* 0x40000040002d7882 */ /* 0x000fe20000000000 */
[----:B------:R-:W-:Y:S01]  /*1a90*/  UMOV UR47, 0x40000040 ;  /* 0x40000040002f7882 */ /* 0x000fe20000000000 */
[----:B------:R-:W-:Y:S01]  /*1aa0*/  UIADD3 UR48, UR6, 0xc02, URZ ;  /* 0x00000c0206307890 */ /* 0x000fe2000fffe03f */
[C---:B------:R-:W-:Y:S01]  /*1ab0*/  ISETP.GT.AND P6, PT, R23.reuse, RZ, PT ;  /* 0x000000ff1700720c */ /* 0x040fe20003fc4270 */
[----:B------:R-:W-:Y:S01]  /*1ac0*/  UIADD3 UR50, UR61, 0x782, URZ ;  /* 0x000007823d327890 */ /* 0x000fe2000fffe03f */
[C---:B------:R-:W-:Y:S01]  /*1ad0*/  ISETP.GT.AND P5, PT, R23.reuse, 0x1, PT ;  /* 0x000000011700780c */ /* 0x040fe20003fa4270 */
[----:B------:R-:W-:Y:S01]  /*1ae0*/  UMOV UR49, 0x40000040 ;  /* 0x4000004000317882 */ /* 0x000fe20000000000 */
[----:B------:R-:W-:Y:S01]  /*1af0*/  UMOV UR51, 0x40000040 ;  /* 0x4000004000337882 */ /* 0x000fe20000000000 */
[----:B------:R-:W-:Y:S01]  /*1b00*/  UIADD3 UR52, UR6, 0xc04, URZ ;  /* 0x00000c0406347890 */ /* 0x000fe2000fffe03f */
[----:B------:R-:W-:Y:S01]  /*1b10*/  ISETP.GT.AND P4, PT, R23, 0x8, PT ;  /* 0x000000081700780c */ /* 0x000fe20003f84270 */
[----:B------:R-:W-:-:S02]  /*1b20*/  WARPGROUP.DEPBAR.LE gsb0, 0x0 ;  /* 0x00008000000079c5 */ /* 0x000fc40000010000 */
[----:B------:R-:W-:Y:S01]  /*1b30*/  WARPGROUP.ARRIVE ;  /* 0x00000000000079c5 */ /* 0x000fe20000000000 */
[----:B------:R-:W-:Y:S01]  /*1b40*/  UIADD3 UR54, UR61, 0x784, URZ ;  /* 0x000007843d367890 */ /* 0x000fe2000fffe03f */
[C---:B------:R-:W-:Y:S01]  /*1b50*/  ISETP.GT.AND P2, PT, R23.reuse, 0x9, PT ;  /* 0x000000091700780c */ /* 0x040fe20003f44270 */
[----:B------:R-:W-:Y:S01]  /*1b60*/  UMOV UR53, 0x40000040 ;  /* 0x4000004000357882 */ /* 0x000fe20000000000 */
[----:B------:R-:W-:Y:S01]  /*1b70*/  UMOV UR55, 0x40000040 ;  /* 0x4000004000377882 */ /* 0x000fe20000000000 */
[----:B------:R-:W-:Y:S01]  /*1b80*/  UIADD3 UR58, UR61, 0x786, URZ ;  /* 0x000007863d3a7890 */ /* 0x000fe2000fffe03f */
[----:B------:R-:W-:Y:S01]  /*1b90*/  HGMMA.64x16x16.F32.BF16 R48, gdesc[UR12], RZ, !UPT, gsb0 ;  /* 0x002000000c3079f0 */ /* 0x000fe2000c0018ff */
[----:B------:R-:W-:Y:S01]  /*1ba0*/  UIADD3 UR12, UR61, 0x4, URZ ;  /* 0x000000043d0c7890 */ /* 0x000fe2000fffe03f */
[----:B------:R-:W-:Y:S01]  /*1bb0*/  ISETP.GT.AND P3, PT, R23, 0x10, PT ;  /* 0x000000101700780c */ /* 0x000fe20003f64270 */
[----:B------:R-:W-:Y:S01]  /*1bc0*/  UIADD3 UR13, UR6, 0x6, URZ ;  /* 0x00000006060d7890 */ /* 0x000fe2000fffe03f */
[--C-:B------:R-:W-:Y:S01]  /*1bd0*/  IMAD.MOV.U32 R146, RZ, RZ, R151.reuse ;  /* 0x000000ffff927224 */ /* 0x100fe200078e0097 */
[----:B------:R-:W-:Y:S01]  /*1be0*/  UIADD3 UR14, UR6, 0x400, URZ ;  /* 0x00000400060e7890 */ /* 0x000fe2000fffe03f */
[-C--:B------:R-:W-:Y:S01]  /*1bf0*/  MOV R145, R151.reuse ;  /* 0x0000009700917202 */ /* 0x080fe20000000f00 */
[----:B------:R-:W-:Y:S01]  /*1c00*/  UMOV UR15, 0x40000040 ;  /* 0x40000040000f7882 */ /* 0x000fe20000000000 */
[----:B------:R-:W-:Y:S01]  /*1c10*/  UMOV UR59, 0x40000040 ;  /* 0x40000040003b7882 */ /* 0x000fe20000000000 */
[--C-:B------:R-:W-:Y:S01]  /*1c20*/  IMAD.MOV.U32 R144, RZ, RZ, R151.reuse ;  /* 0x000000ffff907224 */ /* 0x100fe200078e0097 */
[-C--:B------:R-:W-:Y:S01]  /*1c30*/  MOV R140, R151.reuse ;  /* 0x00000097008c7202 */ /* 0x080fe20000000f00 */
        /* <DEDUP_REMOVED lines=23> */
[----:B------:R-:W-:Y:S01]  /*1db0*/  MOV R70, R151 ;  /* 0x0000009700467202 */ /* 0x000fe20000000f00 */
[----:B------:R-:W-:-:S02]  /*1dc0*/  IMAD.MOV.U32 R128, RZ, RZ, R151 ;  /* 0x000000ffff807224 */ /* 0x000fc400078e0097 */
[--C-:B------:R-:W-:Y:S02]  /*1dd0*/  IMAD.MOV.U32 R127, RZ, RZ, R151.reuse ;  /* 0x000000ffff7f7224 */ /* 0x100fe400078e0097 */
[--C-:B------:R-:W-:Y:S02]  /*1de0*/  IMAD.MOV.U32 R126, RZ, RZ, R151.reuse ;  /* 0x000000ffff7e7224 */ /* 0x100fe400078e0097 */
[--C-:B------:R-:W-:Y:S02]  /*1df0*/  IMAD.MOV.U32 R124, RZ, RZ, R151.reuse ;  /* 0x000000ffff7c7224 */ /* 0x100fe400078e0097 */
[--C-:B------:R-:W-:Y:S02]  /*1e00*/  IMAD.MOV.U32 R123, RZ, RZ, R151.reuse ;  /* 0x000000ffff7b7224 */ /* 0x100fe400078e0097 */
[--C-:B------:R-:W-:Y:S02]  /*1e10*/  IMAD.MOV.U32 R122, RZ, RZ, R151.reuse ;  /* 0x000000ffff7a7224 */ /* 0x100fe400078e0097 */
[----:B------:R-:W-:-:S02]  /*1e20*/  IMAD.MOV.U32 R121, RZ, RZ, R151 ;  /* 0x000000ffff797224 */ /* 0x000fc400078e0097 */
[--C-:B------:R-:W-:Y:S02]  /*1e30*/  IMAD.MOV.U32 R119, RZ, RZ, R151.reuse ;  /* 0x000000ffff777224 */ /* 0x100fe400078e0097 */
[--C-:B------:R-:W-:Y:S01]  /*1e40*/  IMAD.MOV.U32 R118, RZ, RZ, R151.reuse ;  /* 0x000000ffff767224 */ /* 0x100fe200078e0097 */
[----:B------:R-:W-:Y:S02]  /*1e50*/  WARPGROUP.DEPBAR.LE gsb0, 0x0 ;  /* 0x00008000000079c5 */ /* 0x000fe40000010000 */
[----:B------:R-:W-:Y:S01]  /*1e60*/  WARPGROUP.ARRIVE ;  /* 0x00000000000079c5 */ /* 0x000fe20000000000 */
[--C-:B------:R-:W-:Y:S02]  /*1e70*/  IMAD.MOV.U32 R117, RZ, RZ, R151.reuse ;  /* 0x000000ffff757224 */ /* 0x100fe400078e0097 */
[--C-:B------:R-:W-:Y:S02]  /*1e80*/  IMAD.MOV.U32 R116, RZ, RZ, R151.reuse ;  /* 0x000000ffff747224 */ /* 0x100fe400078e0097 */
[--C-:B------:R-:W-:Y:S01]  /*1e90*/  IMAD.MOV.U32 R114, RZ, RZ, R151.reuse ;  /* 0x000000ffff727224 */ /* 0x100fe200078e0097 */
[----:B------:R-:W-:Y:S01]  /*1ea0*/  HGMMA.64x16x16.F32.BF16 R40, gdesc[UR16], RZ, !UPT, gsb0 ;  /* 0x00200000102879f0 */ /* 0x000fe2000c0018ff */
[----:B------:R-:W-:Y:S01]  /*1eb0*/  UIADD3 UR16, UR61, 0x280, URZ ;  /* 0x000002803d107890 */ /* 0x000fe2000fffe03f */
[--C-:B------:R-:W-:Y:S01]  /*1ec0*/  IMAD.MOV.U32 R113, RZ, RZ, R151.reuse ;  /* 0x000000ffff717224 */ /* 0x100fe200078e0097 */
[----:B------:R-:W-:Y:S01]  /*1ed0*/  UIADD3 UR18, UR61, 0x282, URZ ;  /* 0x000002823d127890 */ /* 0x000fe2000fffe03f */
[--C-:B------:R-:W-:Y:S01]  /*1ee0*/  IMAD.MOV.U32 R112, RZ, RZ, R151.reuse ;  /* 0x000000ffff707224 */ /* 0x100fe200078e0097 */
[----:B------:R-:W-:Y:S01]  /*1ef0*/  UMOV UR17, 0x40000040 ;  /* 0x4000004000117882 */ /* 0x000fe20000000000 */
[----:B------:R-:W-:Y:S01]  /*1f00*/  UMOV UR19, 0x40000040 ;  /* 0x4000004000137882 */ /* 0x000fe20000000000 */
        /* <DEDUP_REMOVED lines=22> */
[--C-:B------:R-:W-:Y:S01]  /*2070*/  IMAD.MOV.U32 R72, RZ, RZ, R151.reuse ;  /* 0x000000ffff487224 */ /* 0x100fe200078e0097 */
[----:B------:R-:W-:Y:S02]  /*2080*/  WARPGROUP.DEPBAR.LE gsb0, 0x0 ;  /* 0x00008000000079c5 */ /* 0x000fe40000010000 */
[----:B------:R-:W-:Y:S01]  /*2090*/  WARPGROUP.ARRIVE ;  /* 0x00000000000079c5 */ /* 0x000fe20000000000 */
[----:B------:R-:W-:-:S02]  /*20a0*/  IMAD.MOV.U32 R68, RZ, RZ, R151 ;  /* 0x000000ffff447224 */ /* 0x000fc400078e0097 */
[--C-:B------:R-:W-:Y:S02]  /*20b0*/  IMAD.MOV.U32 R66, RZ, RZ, R151.reuse ;  /* 0x000000ffff427224 */ /* 0x100fe400078e0097 */
[----:B------:R-:W-:Y:S01]  /*20c0*/  IMAD.MOV.U32 R64, RZ, RZ, R151 ;  /* 0x000000ffff407224 */ /* 0x000fe200078e0097 */
[----:B------:R-:W-:Y:S01]  /*20d0*/  HGMMA.64x16x16.F32.BF16 R32, gdesc[UR20], RZ, !UPT, gsb0 ;  /* 0x00200000142079f0 */ /* 0x000fe2000c0018ff */
[----:B------:R-:W-:Y:S02]  /*20e0*/  UIADD3 UR20, UR6, 0x404, URZ ;  /* 0x0000040406147890 */ /* 0x000fe4000fffe03f */
[----:B------:R-:W-:Y:S01]  /*20f0*/  UIADD3 UR22, UR61, 0x284, URZ ;  /* 0x000002843d167890 */ /* 0x000fe2000fffe03f */
[----:B------:R-:W-:Y:S01]  /*2100*/  UMOV UR21, 0x40000040 ;  /* 0x4000004000157882 */ /* 0x000fe20000000000 */
[----:B------:R-:W-:Y:S01]  /*2110*/  UMOV UR23, 0x40000040 ;  /* 0x4000004000177882 */ /* 0x000fe20000000000 */
[----:B------:R-:W-:Y:S02]  /*2120*/  WARPGROUP.DEPBAR.LE gsb0, 0x0 ;  /* 0x00008000000079c5 */ /* 0x000fe40000010000 */
[----:B------:R-:W-:-:S06]  /*2130*/  WARPGROUP.ARRIVE ;  /* 0x00000000000079c5 */ /* 0x000fcc0000000000 */
[----:B------:R-:W-:Y:S01]  /*2140*/  HGMMA.64x16x16.F32.BF16 R24, gdesc[UR24], RZ, !UPT, gsb0 ;  /* 0x00200000181879f0 */ /* 0x000fe2000c0018ff */
[----:B------:R-:W-:Y:S02]  /*2150*/  UIADD3 UR24, UR6, 0x406, URZ ;  /* 0x0000040606187890 */ /* 0x000fe4000fffe03f */
[----:B------:R-:W-:Y:S01]  /*2160*/  UIADD3 UR26, UR61, 0x286, URZ ;  /* 0x000002863d1a7890 */ /* 0x000fe2000fffe03f */
[----:B------:R-:W-:Y:S01]  /*2170*/  UMOV UR25, 0x40000040 ;  /* 0x4000004000197882 */ /* 0x000fe20000000000 */
[----:B------:R-:W-:Y:S01]  /*2180*/  UMOV UR27, 0x40000040 ;  /* 0x40000040001b7882 */ /* 0x000fe20000000000 */
[----:B------:R-:W-:Y:S02]  /*2190*/  WARPGROUP.DEPBAR.LE gsb0, 0x0 ;  /* 0x00008000000079c5 */ /* 0x000fe40000010000 */
[----:B------:R-:W-:-:S06]  /*21a0*/  WARPGROUP.ARRIVE ;  /* 0x00000000000079c5 */ /* 0x000fcc0000000000 */
[----:B------:R-:W-:Y:S01]  /*21b0*/  HGMMA.64x16x16.F32.BF16 R56, gdesc[UR8], R56, gsb0 ;  /* 0x00200000083879f0 */ /* 0x000fe20008001838 */
[----:B------:R-:W-:Y:S01]  /*21c0*/  UIADD3 UR10, UR61, 0x82, URZ ;  /* 0x000000823d0a7890 */ /* 0x000fe2000fffe03f */
[----:B------:R-:W-:Y:S01]  /*21d0*/  UMOV UR8, UR28 ;  /* 0x0000001c00087c82 */ /* 0x000fe20008000000 */
[----:B------:R-:W-:Y:S01]  /*21e0*/  UMOV UR9, UR29 ;  /* 0x0000001d00097c82 */ /* 0x000fe20008000000 */
[----:B------:R-:W-:Y:S01]  /*21f0*/  UMOV UR11, 0x40000040 ;  /* 0x40000040000b7882 */ /* 0x000fe20000000000 */
[----:B------:R-:W-:Y:S02]  /*2200*/  WARPGROUP.DEPBAR.LE gsb0, 0x0 ;  /* 0x00008000000079c5 */ /* 0x000fe40000010000 */
[----:B------:R-:W-:-:S06]  /*2210*/  WARPGROUP.ARRIVE ;  /* 0x00000000000079c5 */ /* 0x000fcc0000000000 */
[----:B------:R-:W-:Y:S01]  /*2220*/  HGMMA.64x16x16.F32.BF16 R48, gdesc[UR8], R48, gsb0 ;  /* 0x00200000083079f0 */ /* 0x000fe20008001830 */
[----:B------:R-:W-:Y:S01]  /*2230*/  UMOV UR8, UR28 ;  /* 0x0000001c00087c82 */ /* 0x000fe20008000000 */
[----:B------:R-:W-:Y:S01]  /*2240*/  UMOV UR9, UR29 ;  /* 0x0000001d00097c82 */ /* 0x000fe20008000000 */
[----:B------:R-:W-:Y:S01]  /*2250*/  UMOV UR10, UR4 ;  /* 0x00000004000a7c82 */ /* 0x000fe20008000000 */
[----:B------:R-:W-:Y:S01]  /*2260*/  UMOV UR11, 0x40000040 ;  /* 0x40000040000b7882 */ /* 0x000fe20000000000 */
[----:B------:R-:W-:Y:S01]  /*2270*/  UIADD3 UR4, UR61, 0x202, URZ ;  /* 0x000002023d047890 */ /* 0x000fe2000fffe03f */
[----:B------:R-:W-:Y:S02]  /*2280*/  WARPGROUP.DEPBAR.LE gsb0, 0x0 ;  /* 0x00008000000079c5 */ /* 0x000fe40000010000 */
[----:B------:R-:W-:-:S06]  /*2290*/  WARPGROUP.ARRIVE ;  /* 0x00000000000079c5 */ /* 0x000fcc0000000000 */
[----:B------:R-:W-:Y:S01]  /*22a0*/  HGMMA.64x16x16.F32.BF16 R40, gdesc[UR8], R40, gsb0 ;  /* 0x00200000082879f0 */ /* 0x000fe20008001828 */
[----:B------:R-:W-:Y:S01]  /*22b0*/  UMOV UR8, UR28 ;  /* 0x0000001c00087c82 */ /* 0x000fe20008000000 */
[----:B------:R-:W-:Y:S01]  /*22c0*/  UMOV UR9, UR29 ;  /* 0x0000001d00097c82 */ /* 0x000fe20008000000 */
[----:B------:R-:W-:Y:S01]  /*22d0*/  UMOV UR10, UR5 ;  /* 0x00000005000a7c82 */ /* 0x000fe20008000000 */
[----:B------:R-:W-:Y:S01]  /*22e0*/  UMOV UR11, 0x40000040 ;  /* 0x40000040000b7882 */ /* 0x000fe20000000000 */
        /* <DEDUP_REMOVED lines=8> */
[----:B------:R-:W-:Y:S01]  /*2370*/  UMOV UR4, UR7 ;  /* 0x0000000700047c82 */ /* 0x000fe20008000000 */
[----:B------:R-:W-:Y:S02]  /*2380*/  UIADD3 UR7, UR61, 0x104, URZ ;  /* 0x000001043d077890 */ /* 0x000fe4000fffe03f */
[----:B------:R-:W-:Y:S01]  /*2390*/  UIADD3 UR28, UR6, 0x800, URZ ;  /* 0x00000800061c7890 */ /* 0x000fe2000fffe03f */
[----:B------:R-:W-:Y:S01]  /*23a0*/  UMOV UR29, 0x40000040 ;  /* 0x40000040001d7882 */ /* 0x000fe20000000000 */
[----:B------:R-:W-:-:S02]  /*23b0*/  WARPGROUP.DEPBAR.LE gsb0, 0x0 ;  /* 0x00008000000079c5 */ /* 0x000fc40000010000 */
        /* <DEDUP_REMOVED lines=42> */
[----:B------:R-:W-:Y:S01]  /*2660*/  UMOV UR9, 0x40000040 ;  /* 0x4000004000097882 */ /* 0x000fe20000000000 */
[----:B------:R-:W-:Y:S01]  /*2670*/  UMOV UR10, UR12 ;  /* 0x0000000c000a7c82 */ /* 0x000fe20008000000 */
[----:B------:R-:W-:Y:S01]  /*2680*/  UMOV UR11, 0x40000040 ;  /* 0x40000040000b7882 */ /* 0x000fe20000000000 */
[----:B------:R-:W-:Y:S01]  /*2690*/  UIADD3 UR12, UR61, 0x186, URZ ;  /* 0x000001863d0c7890 */ /* 0x000fe2000fffe03f */
[----:B------:R-:W-:Y:S01]  /*26a0*/  UMOV UR13, 0x40000040 ;  /* 0x40000040000d7882 */ /* 0x000fe20000000000 */
[----:B------:R-:W-:Y:S02]  /*26b0*/  WARPGROUP.DEPBAR.LE gsb0, 0x0 ;  /* 0x00008000000079c5 */ /* 0x000fe40000010000 */
[----:B------:R-:W-:-:S06]  /*26c0*/  WARPGROUP.ARRIVE ;  /* 0x00000000000079c5 */ /* 0x000fcc0000000000 */
[----:B------:R-:W-:Y:S01]  /*26d0*/  HGMMA.64x16x16.F32.BF16 R56, gdesc[UR8], R56, gsb0 ;  /* 0x00200000083879f0 */ /* 0x000fe20008001838 */
[----:B------:R-:W-:Y:S01]  /*26e0*/  UIADD3 UR10, UR61, 0x86, URZ ;  /* 0x000000863d0a7890 */ /* 0x000fe2000fffe03f */
[----:B------:R-:W-:Y:S01]  /*26f0*/  UMOV UR11, 0x40000040 ;  /* 0x40000040000b7882 */ /* 0x000fe20000000000 */
[----:B------:R-:W-:Y:S02]  /*2700*/  WARPGROUP.DEPBAR.LE gsb0, 0x0 ;  /* 0x00008000000079c5 */ /* 0x000fe40000010000 */
[----:B------:R-:W-:-:S06]  /*2710*/  WARPGROUP.ARRIVE ;  /* 0x00000000000079c5 */ /* 0x000fcc0000000000 */
[----:B------:R-:W-:Y:S01]  /*2720*/  HGMMA.64x16x16.F32.BF16 R48, gdesc[UR8], R48, gsb0 ;  /* 0x00200000083079f0 */ /* 0x000fe20008001830 */
        /* <DEDUP_REMOVED lines=9> */
[----:B------:R-:W-:Y:S01]  /*27c0*/  UMOV UR14, UR16 ;  /* 0x00000010000e7c82 */ /* 0x000fe20008000000 */
[----:B------:R-:W-:Y:S01]  /*27d0*/  UIADD3 UR16, UR6, 0x402, URZ ;  /* 0x0000040206107890 */ /* 0x000fe2000fffe03f */
        /* <DEDUP_REMOVED lines=9> */
[----:B------:R-:W-:Y:S02]  /*2870*/  UIADD3 UR10, UR61, 0x400, URZ ;  /* 0x000004003d0a7890 */ /* 0x000fe4000fffe03f */
        /* <DEDUP_REMOVED lines=26> */
[----:B------:R-:W-:Y:S02]  /*2a20*/  UMOV UR15, 0x40000040 ;  /* 0x40000040000f7882 */ /* 0x000fe40000000000 */
[----:B------:R-:W-:Y:S01]  /*2a30*/  UMOV UR57, UR15 ;  /* 0x0000000f00397c82 */ /* 0x000fe20008000000 */
[----:B------:R-:W-:Y:S01]  /*2a40*/  IMAD.U32 R11, RZ, RZ, UR15 ;  /* 0x0000000fff0b7e24 */ /* 0x000fe2000f8e00ff */
        /* <DEDUP_REMOVED lines=25> */
[----:B------:R-:W-:Y:S03]  /*2be0*/  HGMMA.64x16x16.F32.BF16 R24, gdesc[UR16], R24, gsb0 ;  /* 0x00200000101879f0 */ /* 0x000fe60008001818 */
        /* <DEDUP_REMOVED lines=198> */
[----:B------:R-:W-:Y:S02]  /*3850*/  UIADD3 UR10, UR6, 0xc06, URZ ;  /* 0x00000c06060a7890 */ /* 0x000fe4000fffe03f */
[----:B------:R-:W-:-:S05]  /*3860*/  UIADD3 UR6, UR61, 0x884, URZ ;  /* 0x000008843d067890 */ /* 0x000fca000fffe03f */
[----:B------:R-:W-:Y:S02]  /*3870*/  UMOV UR14, UR10 ;  /* 0x0000000a000e7c82 */ /* 0x000fe40008000000 */
[----:B------:R-:W-:Y:S01]  /*3880*/  UMOV UR56, UR14 ;  /* 0x0000000e00387c82 */ /* 0x000fe20008000000 */
[----:B------:R-:W-:Y:S01]  /*3890*/  IMAD.U32 R10, RZ, RZ, UR14 ;  /* 0x0000000eff0a7e24 */ /* 0x000fe2000f8e00ff */
        /* <DEDUP_REMOVED lines=25> */
[----:B------:R-:W-:Y:S02]  /*3a30*/  ULDC UR7, c[0x0][0x988] ;  /* 0x0002620000077ab9 */ /* 0x000fe40000000800 */
[----:B-1----:R-:W-:Y:S01]  /*3a40*/  IMAD.U32 R2, RZ, RZ, UR7 ;  /* 0x00000007ff027e24 */ /* 0x002fe2000f8e00ff */
[----:B------:R-:W-:Y:S02]  /*3a50*/  WARPGROUP.DEPBAR.LE gsb0, 0x0 ;  /* 0x00008000000079c5 */ /* 0x000fe40000010000 */
[----:B------:R-:W-:-:S06]  /*3a60*/  WARPGROUP.ARRIVE ;  /* 0x00000000000079c5 */ /* 0x000fcc0000000000 */
[----:B------:R-:W-:Y:S01]  /*3a70*/  HGMMA.64x16x16.F32.BF16 R32, gdesc[UR52], R32, gsb0 ;  /* 0x00200000342079f0 */ /* 0x000fe20008001820 */
[----:B------:R-:W-:Y:S01]  /*3a80*/  UMOV UR54, UR6 ;  /* 0x0000000600367c82 */ /* 0x000fe20008000000 */
[----:B------:R-:W-:Y:S01]  /*3a90*/  UMOV UR55, 0x40000040 ;  /* 0x4000004000377882 */ /* 0x000fe20000000000 */
[----:B------:R-:W-:Y:S01]  /*3aa0*/  ULDC UR6, c[0x0][0x9d8] ;  /* 0x0002760000067ab9 */ /* 0x000fe20000000800 */
[----:B------:R-:W-:Y:S02]  /*3ab0*/  WARPGROUP.DEPBAR.LE gsb0, 0x0 ;  /* 0x00008000000079c5 */ /* 0x000fe40000010000 */
[----:B------:R-:W-:-:S06]  /*3ac0*/  WARPGROUP.ARRIVE ;  /* 0x00000000000079c5 */ /* 0x000fcc0000000000 */
[----:B------:R-:W-:Y:S03]  /*3ad0*/  HGMMA.64x16x16.F32.BF16 R24, gdesc[UR52], R24, gsb0 ;  /* 0x00200000341879f0 */ /* 0x000fe60008001818 */
        /* <DEDUP_REMOVED lines=8> */
[----:B------:R-:W-:Y:S01]  /*3b60*/  WARPGROUP.ARRIVE ;  /* 0x00000000000079c5 */ /* 0x000fe20000000000 */
[----:B------:R-:W-:Y:S01]  /*3b70*/  FMUL.FTZ R58, R58, UR6 ;  /* 0x000000063a3a7c20 */ /* 0x000fe20008410000 */
[----:B------:R-:W-:Y:S01]  /*3b80*/  FMUL.FTZ R59, R59, UR6 ;  /* 0x000000063b3b7c20 */ /* 0x000fe20008410000 */
[----:B------:R-:W-:Y:S01]  /*3b90*/  FMUL.FTZ R62, R62, UR6 ;  /* 0x000000063e3e7c20 */ /* 0x000fe20008410000 */
[----:B------:R-:W-:Y:S01]  /*3ba0*/  FMUL.FTZ R63, R63, UR6 ;  /* 0x000000063f3f7c20 */ /* 0x000fe20008410000 */
[----:B------:R-:W-:Y:S01]  /*3bb0*/  FMUL.FTZ R56, R56, UR6 ;  /* 0x0000000638387c20 */ /* 0x000fe20008410000 */
[----:B------:R-:W-:Y:S01]  /*3bc0*/  HGMMA.64x16x16.F32.BF16 R48, gdesc[UR56], R48, gsb0 ;  /* 0x00200000383079f0 */ /* 0x000fe20008001830 */
[----:B------:R-:W-:Y:S01]  /*3bd0*/  UIADD3 UR58, UR61, 0x886, URZ ;  /* 0x000008863d3a7890 */ /* 0x000fe2000fffe03f */
[----:B------:R-:W0:Y:S01]  /*3be0*/  MUFU.TANH R58, R58 ;  /* 0x0000003a003a7308 */ /* 0x000e220000002400 */
[----:B------:R-:W-:Y:S01]  /*3bf0*/  UMOV UR56, UR14 ;  /* 0x0000000e00387c82 */ /* 0x000fe20008000000 */
[----:B------:R-:W-:Y:S01]  /*3c00*/  UMOV UR57, UR15 ;  /* 0x0000000f00397c82 */ /* 0x000fe20008000000 */
[----:B------:R-:W-:Y:S01]  /*3c10*/  UMOV UR59, 0x40000040 ;  /* 0x40000040003b7882 */ /* 0x000fe20000000000 */
[----:B------:R-:W-:Y:S01]  /*3c20*/  FMUL.FTZ R57, R57, UR6 ;  /* 0x0000000639397c20 */ /* 0x000fe20008410000 */
[----:B------:R-:W-:Y:S01]  /*3c30*/  FMUL.FTZ R60, R60, UR6 ;  /* 0x000000063c3c7c20 */ /* 0x000fe20008410000 */
[----:B------:R-:W-:-:S02]  /*3c40*/  FMUL.FTZ R61, R61, UR6 ;  /* 0x000000063d3d7c20 */ /* 0x000fc40008410000 */
[----:B------:R-:W1:Y:S08]  /*3c50*/  MUFU.TANH R59, R59 ;  /* 0x0000003b003b7308 */ /* 0x000e700000002400 */
[----:B------:R-:W2:Y:S01]  /*3c60*/  MUFU.TANH R62, R62 ;  /* 0x0000003e003e7308 */ /* 0x000ea20000002400 */
[----:B0-----:R-:W-:Y:S01]  /*3c70*/  FSEL R15, R58, -INF , P6 ;  /* 0xff8000003a0f7808 */ /* 0x001fe20003000000 */
[----:B------:R-:W-:-:S06]  /*3c80*/  IMAD.MOV.U32 R58, RZ, RZ, R151 ;  /* 0x000000ffff3a7224 */ /* 0x000fcc00078e0097 */
[----:B------:R-:W0:Y:S01]  /*3c90*/  MUFU.TANH R63, R63 ;  /* 0x0000003f003f7308 */ /* 0x000e220000002400 */
[----:B-1----:R-:W-:-:S04]  /*3ca0*/  FSEL R59, R59, -INF , P5 ;  /* 0xff8000003b3b7808 */ /* 0x002fc80002800000 */
[----:B------:R-:W-:-:S03]  /*3cb0*/  FMNMX.FTZ R0, R15, R59, !PT ;  /* 0x0000003b0f007209 */ /* 0x000fc60007810000 */
[----:B------:R-:W1:Y:S01]  /*3cc0*/  MUFU.TANH R56, R56 ;  /* 0x0000003800387308 */ /* 0x000e620000002400 */
[----:B--2---:R-:W-:Y:S01]  /*3cd0*/  FSEL R65, R62, -INF , P4 ;  /* 0xff8000003e417808 */ /* 0x004fe20002000000 */
[----:B------:R-:W-:-:S03]  /*3ce0*/  IMAD.MOV.U32 R62, RZ, RZ, R151 ;  /* 0x000000ffff3e7224 */ /* 0x000fc600078e0097 */
[----:B------:R-:W-:-:S03]  /*3cf0*/  FMNMX.FTZ R0, R65, R0, !PT ;  /* 0x0000000041007209 */ /* 0x000fc60007810000 */
[----:B------:R-:W2:Y:S01]  /*3d00*/  MUFU.TANH R57, R57 ;  /* 0x0000003900397308 */ /* 0x000ea20000002400 */
[----:B0-----:R-:W-:-:S04]  /*3d10*/  FSEL R63, R63, -INF , P2 ;  /* 0xff8000003f3f7808 */ /* 0x001fc80001000000 */
[----:B------:R-:W-:-:S03]  /*3d20*/  FMNMX.FTZ R0, R63, R0, !PT ;  /* 0x000000003f007209 */ /* 0x000fc60007810000 */
[----:B------:R-:W0:Y:S01]  /*3d30*/  MUFU.TANH R60, R60 ;  /* 0x0000003c003c7308 */ /* 0x000e220000002400 */
[----:B-1----:R-:W-:Y:S01]  /*3d40*/  FSEL R3, R56, -INF , P6 ;  /* 0xff80000038037808 */ /* 0x002fe20003000000 */
        /* <DEDUP_REMOVED lines=9> */
[----:B------:R-:W1:Y:S01]  /*3de0*/  MUFU.TANH R50, R50 ;  /* 0x0000003200327308 */ /* 0x000e620000002400 */
[----:B------:R-:W-:Y:S01]  /*3df0*/  UMOV UR56, UR14 ;  /* 0x0000000e00387c82 */ /* 0x000fe20008000000 */
[----:B------:R-:W-:Y:S01]  /*3e00*/  UMOV UR57, UR15 ;  /* 0x0000000f00397c82 */ /* 0x000fe20008000000 */
[----:B------:R-:W-:Y:S01]  /*3e10*/  UMOV UR59, 0x40000040 ;  /* 0x40000040003b7882 */ /* 0x000fe20000000000 */
[----:B------:R-:W-:Y:S01]  /*3e20*/  FMUL.FTZ R49, R49, UR6 ;  /* 0x0000000631317c20 */ /* 0x000fe20008410000 */
[----:B------:R-:W-:Y:S01]  /*3e30*/  FMUL.FTZ R52, R52, UR6 ;  /* 0x0000000634347c20 */ /* 0x000fe20008410000 */
[----:B------:R-:W-:Y:S01]  /*3e40*/  ISETP.GT.AND P6, PT, R23, 0x11, PT ;  /* 0x000000111700780c */ /* 0x000fe20003fc4270 */
[----:B------:R-:W-:Y:S01]  /*3e50*/  FMUL.FTZ R53, R53, UR6 ;  /* 0x0000000635357c20 */ /* 0x000fe20008410000 */
[----:B------:R-:W3:Y:S01]  /*3e60*/  MUFU.TANH R51, R51 ;  /* 0x0000003300337308 */ /* 0x000ee20000002400 */
[----:B--2---:R-:W-:Y:S01]  /*3e70*/  FSEL R57, R57, -INF , P5 ;  /* 0xff80000039397808 */ /* 0x004fe20002800000 */
[----:B------:R-:W-:Y:S01]  /*3e80*/  IMAD.MOV.U32 R56, RZ, RZ, R151 ;  /* 0x000000ffff387224 */ /* 0x000fe200078e0097 */
[----:B------:R-:W-:-:S02]  /*3e90*/  ISETP.GT.AND P5, PT, R23, 0x18, PT ;  /* 0x000000181700780c */ /* 0x000fc40003fa4270 */
[----:B0-----:R-:W-:Y:S02]  /*3ea0*/  FSEL R21, R60, -INF , P4 ;  /* 0xff8000003c157808 */ /* 0x001fe40002000000 */
[----:B------:R-:W-:Y:S01]  /*3eb0*/  ISETP.GT.AND P4, PT, R23, 0x19, PT ;  /* 0x000000191700780c */ /* 0x000fe20003f84270 */
[----:B------:R-:W0:Y:S01]  /*3ec0*/  MUFU.TANH R54, R54 ;  /* 0x0000003600367308 */ /* 0x000e220000002400 */
[----:B-1----:R-:W-:Y:S02]  /*3ed0*/  FSEL R69, R50, -INF , P3 ;  /* 0xff80000032457808 */ /* 0x002fe40001800000 */
[-C--:B------:R-:W-:Y:S02]  /*3ee0*/  MOV R60, R151.reuse ;  /* 0x00000097003c7202 */ /* 0x080fe40000000f00 */
[----:B------:R-:W-:Y:S02]  /*3ef0*/  FMNMX.FTZ R0, R69, R0, !PT ;  /* 0x0000000045007209 */ /* 0x000fe40007810000 */
[----:B------:R-:W-:Y:S01]  /*3f00*/  MOV R50, R151 ;  /* 0x0000009700327202 */ /* 0x000fe20000000f00 */
[----:B------:R-:W1:Y:S01]  /*3f10*/  MUFU.TANH R61, R61 ;  /* 0x0000003d003d7308 */ /* 0x000e620000002400 */
[----:B---3--:R-:W-:-:S04]  /*3f20*/  FSEL R51, R51, -INF , P6 ;  /* 0xff80000033337808 */ /* 0x008fc80003000000 */
[----:B------:R-:W-:-:S03]  /*3f30*/  FMNMX.FTZ R0, R51, R0, !PT ;  /* 0x0000000033007209 */ /* 0x000fc60007810000 */
[----:B------:R-:W2:Y:S01]  /*3f40*/  MUFU.TANH R55, R55 ;  /* 0x0000003700377308 */ /* 0x000ea20000002400 */
[----:B0-----:R-:W-:Y:S01]  /*3f50*/  FSEL R73, R54, -INF , P5 ;  /* 0xff80000036497808 */ /* 0x001fe20002800000 */
[----:B------:R-:W-:-:S03]  /*3f60*/  IMAD.MOV.U32 R54, RZ, RZ, R151 ;  /* 0x000000ffff367224 */ /* 0x000fc600078e0097 */
[----:B------:R-:W-:-:S03]  /*3f70*/  FMNMX.FTZ R0, R73, R0, !PT ;  /* 0x0000000049007209 */ /* 0x000fc60007810000 */
[----:B------:R-:W0:Y:S01]  /*3f80*/  MUFU.TANH R48, R48 ;  /* 0x0000003000307308 */ /* 0x000e220000002400 */
[----:B-1----:R-:W-:Y:S02]  /*3f90*/  FSEL R61, R61, -INF , P2 ;  /* 0xff8000003d3d7808 */ /* 0x002fe40001000000 */
[----:B------:R-:W-:-:S05]  /*3fa0*/  ISETP.GT.AND P2, PT, R23, 0x20, PT ;  /* 0x000000201700780c */ /* 0x000fca0003f44270 */
[----:B------:R-:W1:Y:S01]  /*3fb0*/  MUFU.TANH R49, R49 ;  /* 0x0000003100317308 */ /* 0x000e620000002400 */
[----:B--2---:R-:W-:Y:S01]  /*3fc0*/  FSEL R55, R55, -INF , P4 ;  /* 0xff80000037377808 */ /* 0x004fe20002000000 */
[----:B------:R-:W-:Y:S02]  /*3fd0*/  WARPGROUP.DEPBAR.LE gsb0, 0x0 ;  /* 0x00008000000079c5 */ /* 0x000fe40000010000 */
[----:B------:R-:W-:Y:S01]  /*3fe0*/  WARPGROUP.ARRIVE ;  /* 0x00000000000079c5 */ /* 0x000fe20000000000 */
[----:B------:R-:W-:Y:S01]  /*3ff0*/  FMUL.FTZ R42, R42, UR6 ;  /* 0x000000062a2a7c20 */ /* 0x000fe20008410000 */
[----:B------:R-:W-:Y:S01]  /*4000*/  FMUL.FTZ R43, R43, UR6 ;  /* 0x000000062b2b7c20 */ /* 0x000fe20008410000 */
[----:B------:R-:W-:Y:S01]  /*4010*/  FMUL.FTZ R46, R46, UR6 ;  /* 0x000000062e2e7c20 */ /* 0x000fe20008410000 */
[----:B------:R-:W-:Y:S01]  /*4020*/  FMUL.FTZ R47, R47, UR6 ;  /* 0x000000062f2f7c20 */ /* 0x000fe20008410000 */
[----:B------:R-:W2:Y:S01]  /*4030*/  MUFU.TANH R52, R52 ;  /* 0x0000003400347308 */ /* 0x000ea20000002400 */
[----:B------:R-:W-:Y:S01]  /*4040*/  HGMMA.64x16x16.F32.BF16 R32, gdesc[UR56], R32, gsb0 ;  /* 0x00200000382079f0 */ /* 0x000fe20008001820 */
[----:B------:R-:W-:Y:S01]  /*4050*/  UIADD3 UR58, UR61, 0x986, URZ ;  /* 0x000009863d3a7890 */ /* 0x000fe2000fffe03f */
[----:B------:R-:W-:Y:S01]  /*4060*/  FMUL.FTZ R41, R41, UR6 ;  /* 0x0000000629297c20 */ /* 0x000fe20008410000 */
[----:B------:R-:W-:Y:S01]  /*4070*/  UMOV UR56, UR14 ;  /* 0x0000000e00387c82 */ /* 0x000fe20008000000 */
[----:B------:R-:W-:Y:S01]  /*4080*/  UMOV UR57, UR15 ;  /* 0x0000000f00397c82 */ /* 0x000fe20008000000 */
[----:B------:R-:W-:Y:S01]  /*4090*/  UMOV UR59, 0x40000040 ;  /* 0x40000040003b7882 */ /* 0x000fe20000000000 */
[----:B------:R-:W-:Y:S01]  /*40a0*/  FMUL.FTZ R40, R40, UR6 ;  /* 0x0000000628287c20 */ /* 0x000fe20008410000 */
[----:B------:R-:W3:Y:S01]  /*40b0*/  MUFU.TANH R42, R42 ;  /* 0x0000002a002a7308 */ /* 0x000ee20000002400 */
[----:B0-----:R-:W-:Y:S01]  /*40c0*/  FSEL R67, R48, -INF , P3 ;  /* 0xff80000030437808 */ /* 0x001fe20001800000 */
[----:B------:R-:W-:Y:S01]  /*40d0*/  FMUL.FTZ R44, R44, UR6 ;  /* 0x000000062c2c7c20 */ /* 0x000fe20008410000 */
[----:B------:R-:W-:Y:S01]  /*40e0*/  ISETP.GT.AND P3, PT, R23, 0x21, PT ;  /* 0x000000211700780c */ /* 0x000fe20003f64270 */
[----:B------:R-:W-:Y:S01]  /*40f0*/  FMUL.FTZ R45, R45, UR6 ;  /* 0x000000062d2d7c20 */ /* 0x000fe20008410000 */
[----:B------:R-:W-:Y:S01]  /*4100*/  FMNMX.FTZ R0, R55, R0, !PT ;  /* 0x0000000037007209 */ /* 0x000fe20007810000 */
[----:B------:R-:W-:Y:S01]  /*4110*/  IMAD.MOV.U32 R48, RZ, RZ, R151 ;  /* 0x000000ffff307224 */ /* 0x000fe200078e0097 */
[----:B-1----:R-:W-:Y:S01]  /*4120*/  FSEL R49, R49, -INF , P6 ;  /* 0xff80000031317808 */ /* 0x002fe20003000000 */
[----:B------:R-:W0:Y:S01]  /*4130*/  MUFU.TANH R43, R43 ;  /* 0x0000002b002b7308 */ /* 0x000e220000002400 */
[----:B------:R-:W-:-:S02]  /*4140*/  ISETP.GT.AND P6, PT, R23, 0x28, PT ;  /* 0x000000281700780c */ /* 0x000fc40003fc4270 */
[----:B--2---:R-:W-:Y:S01]  /*4150*/  FSEL R71, R52, -INF , P5 ;  /* 0xff80000034477808 */ /* 0x004fe20002800000 */
[----:B------:R-:W-:Y:S01]  /*4160*/  IMAD.MOV.U32 R52, RZ, RZ, R151 ;  /* 0x000000ffff347224 */ /* 0x000fe200078e0097 */
[----:B------:R-:W-:-:S03]  /*4170*/  ISETP.GT.AND P5, PT, R23, 0x29, PT ;  /* 0x000000291700780c */ /* 0x000fc60003fa4270 */
[----:B------:R-:W1:Y:S01]  /*4180*/  MUFU.TANH R46, R46 ;  /* 0x0000002e002e7308 */ /* 0x000e620000002400 */
[----:B---3--:R-:W-:-:S04]  /*4190*/  FSEL R77, R42, -INF , P2 ;  /* 0xff8000002a4d7808 */ /* 0x008fc80001000000 */
[----:B------:R-:W-:-:S03]  /*41a0*/  FMNMX.FTZ R0, R77, R0, !PT ;  /* 0x000000004d007209 */ /* 0x000fc60007810000 */
[----:B------:R-:W2:Y:S01]  /*41b0*/  MUFU.TANH R53, R53 ;  /* 0x0000003500357308 */ /* 0x000ea20000002400 */
[----:B0-----:R-:W-:-:S04]  /*41c0*/  FSEL R43, R43, -INF , P3 ;  /* 0xff8000002b2b7808 */ /* 0x001fc80001800000 */
[----:B------:R-:W-:-:S03]  /*41d0*/  FMNMX.FTZ R0, R43, R0, !PT ;  /* 0x000000002b007209 */ /* 0x000fc60007810000 */
[----:B------:R-:W0:Y:S01]  /*41e0*/  MUFU.TANH R47, R47 ;  /* 0x0000002f002f7308 */ /* 0x000e220000002400 */
[----:B-1----:R-:W-:Y:S01]  /*41f0*/  FSEL R79, R46, -INF , P6 ;  /* 0xff8000002e4f7808 */ /* 0x002fe20003000000 */
[----:B------:R-:W-:-:S03]  /*4200*/  IMAD.MOV.U32 R46, RZ, RZ, R151 ;  /* 0x000000ffff2e7224 */ /* 0x000fc600078e0097 */
[----:B------:R-:W-:-:S03]  /*4210*/  FMNMX.FTZ R0, R79, R0, !PT ;  /* 0x000000004f007209 */ /* 0x000fc60007810000 */
[----:B------:R-:W1:Y:S01]  /*4220*/  MUFU.TANH R41, R41 ;  /* 0x0000002900297308 */ /* 0x000e620000002400 */
[----:B--2---:R-:W-:Y:S02]  /*4230*/  FSEL R53, R53, -INF , P4 ;  /* 0xff80000035357808 */ /* 0x004fe40002000000 */
[----:B------:R-:W-:Y:S01]  /*4240*/  ISETP.GT.AND P4, PT, R23, 0x30, PT ;  /* 0x000000301700780c */ /* 0x000fe20003f84270 */
[----:B------:R-:W-:Y:S02]  /*4250*/  WARPGROUP.DEPBAR.LE gsb0, 0x0 ;  /* 0x00008000000079c5 */ /* 0x000fe40000010000 */
[----:B------:R-:W-:Y:S01]  /*4260*/  WARPGROUP.ARRIVE ;  /* 0x00000000000079c5 */ /* 0x000fe20000000000 */
[----:B------:R-:W-:Y:S01]  /*4270*/  FMUL.FTZ R34, R34, UR6 ;  /* 0x0000000622227c20 */ /* 0x000fe20008410000 */
[----:B------:R-:W-:Y:S01]  /*4280*/  FMUL.FTZ R35, R35, UR6 ;  /* 0x0000000623237c20 */ /* 0x000fe20008410000 */
[----:B------:R-:W-:Y:S01]  /*4290*/  FMUL.FTZ R38, R38, UR6 ;  /* 0x0000000626267c20 */ /* 0x000fe20008410000 */
[----:B------:R-:W2:Y:S01]  /*42a0*/  MUFU.TANH R40, R40 ;  /* 0x0000002800287308 */ /* 0x000ea20000002400 */
[----:B------:R-:W-:Y:S01]  /*42b0*/  FMUL.FTZ R39, R39, UR6 ;  /* 0x0000000627277c20 */ /* 0x000fe20008410000 */
[----:B------:R-:W-:Y:S01]  /*42c0*/  HGMMA.64x16x16.F32.BF16 R24, gdesc[UR56], R24, gsb0 ;  /* 0x00200000381879f0 */ /* 0x000fe20008001818 */
[----:B------:R-:W-:Y:S01]  /*42d0*/  FMUL.FTZ R32, R32, UR6 ;  /* 0x0000000620207c20 */ /* 0x000fe20008410000 */
[----:B------:R-:W-:Y:S01]  /*42e0*/  FMUL.FTZ R33, R33, UR6 ;  /* 0x0000000621217c20 */ /* 0x000fe20008410000 */
[----:B0-----:R-:W-:Y:S01]  /*42f0*/  FSEL R81, R47, -INF , P5 ;  /* 0xff8000002f517808 */ /* 0x001fe20002800000 */
[----:B------:R-:W-:Y:S01]  /*4300*/  FMUL.FTZ R36, R36, UR6 ;  /* 0x0000000624247c20 */ /* 0x000fe20008410000 */
[----:B-1----:R-:W-:Y:S01]  /*4310*/  FSEL R41, R41, -INF , P3 ;  /* 0xff80000029297808 */ /* 0x002fe20001800000 */
[----:B------:R-:W0:Y:S01]  /*4320*/  MUFU.TANH R34, R34 ;  /* 0x0000002200227308 */ /* 0x000e220000002400 */
[----:B------:R-:W-:Y:S01]  /*4330*/  ISETP.GT.AND P3, PT, R23, 0x31, PT ;  /* 0x000000311700780c */ /* 0x000fe20003f64270 */
[----:B------:R-:W-:Y:S01]  /*4340*/  FMUL.FTZ R37, R37, UR6 ;  /* 0x0000000625257c20 */ /* 0x000fe20008410000 */
[----:B------:R-:W-:-:S05]  /*4350*/  FMNMX.FTZ R0, R81, R0, !PT ;  /* 0x0000000051007209 */ /* 0x000fca0007810000 */
[----:B------:R-:W1:Y:S01]  /*4360*/  MUFU.TANH R35, R35 ;  /* 0x0000002300237308 */ /* 0x000e620000002400 */
[----:B--2---:R-:W-:Y:S02]  /*4370*/  FSEL R75, R40, -INF , P2 ;  /* 0xff800000284b7808 */ /* 0x004fe40001000000 */
[----:B------:R-:W-:-:S05]  /*4380*/  ISETP.GT.AND P2, PT, R23, 0x38, PT ;  /* 0x000000381700780c */ /* 0x000fca0003f44270 */
[----:B------:R-:W2:Y:S01]  /*4390*/  MUFU.TANH R44, R44 ;  /* 0x0000002c002c7308 */ /* 0x000ea20000002400 */
[----:B0-----:R-:W-:-:S04]  /*43a0*/  FSEL R83, R34, -INF , P4 ;  /* 0xff80000022537808 */ /* 0x001fc80002000000 */
[----:B------:R-:W-:-:S03]  /*43b0*/  FMNMX.FTZ R0, R83, R0, !PT ;  /* 0x0000000053007209 */ /* 0x000fc60007810000 */
[----:B------:R-:W0:Y:S01]  /*43c0*/  MUFU.TANH R38, R38 ;  /* 0x0000002600267308 */ /* 0x000e220000002400 */
[----:B-1----:R-:W-:-:S04]  /*43d0*/  FSEL R85, R35, -INF , P3 ;  /* 0xff80000023557808 */ /* 0x002fc80001800000 */
[----:B------:R-:W-:-:S03]  /*43e0*/  FMNMX.FTZ R0, R85, R0, !PT ;  /* 0x0000000055007209 */ /* 0x000fc60007810000 */
[----:B------:R-:W1:Y:S01]  /*43f0*/  MUFU.TANH R45, R45 ;  /* 0x0000002d002d7308 */ /* 0x000e620000002400 */
[----:B--2---:R-:W-:Y:S01]  /*4400*/  FSEL R47, R44, -INF , P6 ;  /* 0xff8000002c2f7808 */ /* 0x004fe20003000000 */
[----:B------:R-:W-:Y:S01]  /*4410*/  IMAD.MOV.U32 R44, RZ, RZ, R151 ;  /* 0x000000ffff2c7224 */ /* 0x000fe200078e0097 */
[----:B------:R-:W-:-:S05]  /*4420*/  ISETP.GT.AND P6, PT, R23, 0x39, PT ;  /* 0x000000391700780c */ /* 0x000fca0003fc4270 */
[----:B------:R-:W2:Y:S01]  /*4430*/  MUFU.TANH R39, R39 ;  /* 0x0000002700277308 */ /* 0x000ea20000002400 */
[----:B0-----:R-:W-:-:S04]  /*4440*/  FSEL R87, R38, -INF , P2 ;  /* 0xff80000026577808 */ /* 0x001fc80001000000 */
[----:B------:R-:W-:Y:S01]  /*4450*/  FMNMX.FTZ R0, R87, R0, !PT ;  /* 0x0000000057007209 */ /* 0x000fe20007810000 */
[----:B------:R-:W-:Y:S02]  /*4460*/  WARPGROUP.DEPBAR.LE gsb0, 0x0 ;  /* 0x00008000000079c5 */ /* 0x000fe40000010000 */
[----:B------:R-:W-:Y:S01]  /*4470*/  FMUL.FTZ R26, R26, UR6 ;  /* 0x000000061a1a7c20 */ /* 0x000fe20008410000 */
[----:B------:R-:W-:Y:S01]  /*4480*/  FMUL.FTZ R27, R27, UR6 ;  /* 0x000000061b1b7c20 */ /* 0x000fe20008410000 */
[----:B------:R-:W0:Y:S01]  /*4490*/  MUFU.TANH R32, R32 ;  /* 0x0000002000207308 */ /* 0x000e220000002400 */
[----:B------:R-:W-:Y:S01]  /*44a0*/  FMUL.FTZ R30, R30, UR6 ;  /* 0x000000061e1e7c20 */ /* 0x000fe20008410000 */
[----:B------:R-:W-:Y:S01]  /*44b0*/  FMUL.FTZ R31, R31, UR6 ;  /* 0x000000061f1f7c20 */ /* 0x000fe20008410000 */
[----:B-1----:R-:W-:Y:S01]  /*44c0*/  FSEL R45, R45, -INF , P5 ;  /* 0xff8000002d2d7808 */ /* 0x002fe20002800000 */
[----:B------:R-:W-:Y:S01]  /*44d0*/  FMUL.FTZ R24, R24, UR6 ;  /* 0x0000000618187c20 */ /* 0x000fe20008410000 */
[----:B------:R-:W-:Y:S01]  /*44e0*/  ISETP.GT.AND P5, PT, R23, 0x40, PT ;  /* 0x000000401700780c */ /* 0x000fe20003fa4270 */
[----:B------:R-:W-:Y:S01]  /*44f0*/  FMUL.FTZ R25, R25, UR6 ;  /* 0x0000000619197c20 */ /* 0x000fe20008410000 */
[----:B--2---:R-:W-:Y:S01]  /*4500*/  FSEL R39, R39, -INF , P6 ;  /* 0xff80000027277808 */ /* 0x004fe20003000000 */
[----:B------:R-:W1:Y:S01]  /*4510*/  MUFU.TANH R26, R26 ;  /* 0x0000001a001a7308 */ /* 0x000e620000002400 */
[----:B------:R-:W-:Y:S01]  /*4520*/  FMUL.FTZ R28, R28, UR6 ;  /* 0x000000061c1c7c20 */ /* 0x000fe20008410000 */
[----:B------:R-:W-:Y:S01]  /*4530*/  FMUL.FTZ R29, R29, UR6 ;  /* 0x000000061d1d7c20 */ /* 0x000fe20008410000 */
[----:B------:R-:W-:-:S05]  /*4540*/  FMNMX.FTZ R0, R39, R0, !PT ;  /* 0x0000000027007209 */ /* 0x000fca0007810000 */
[----:B------:R-:W2:Y:S01]  /*4550*/  MUFU.TANH R33, R33 ;  /* 0x0000002100217308 */ /* 0x000ea20000002400 */
[----:B0-----:R-:W-:Y:S02]  /*4560*/  FSEL R35, R32, -INF , P4 ;  /* 0xff80000020237808 */ /* 0x001fe40002000000 */
[----:B------:R-:W-:-:S05]  /*4570*/  ISETP.GT.AND P4, PT, R23, 0x41, PT ;  /* 0x000000411700780c */ /* 0x000fca0003f84270 */
[----:B------:R-:W0:Y:S01]  /*4580*/  MUFU.TANH R27, R27 ;  /* 0x0000001b001b7308 */ /* 0x000e220000002400 */
[----:B-1----:R-:W-:-:S04]  /*4590*/  FSEL R89, R26, -INF , P5 ;  /* 0xff8000001a597808 */ /* 0x002fc80002800000 */
[----:B------:R-:W-:-:S03]  /*45a0*/  FMNMX.FTZ R0, R89, R0, !PT ;  /* 0x0000000059007209 */ /* 0x000fc60007810000 */
[----:B------:R-:W1:Y:S01]  /*45b0*/  MUFU.TANH R36, R36 ;  /* 0x0000002400247308 */ /* 0x000e620000002400 */
[----:B--2---:R-:W-:Y:S02]  /*45c0*/  FSEL R33, R33, -INF , P3 ;  /* 0xff80000021217808 */ /* 0x004fe40001800000 */
[----:B------:R-:W-:-:S05]  /*45d0*/  ISETP.GT.AND P3, PT, R23, 0x48, PT ;  /* 0x000000481700780c */ /* 0x000fca0003f64270 */
[----:B------:R-:W2:Y:S01]  /*45e0*/  MUFU.TANH R30, R30 ;  /* 0x0000001e001e7308 */ /* 0x000ea20000002400 */
[----:B0-----:R-:W-:-:S04]  /*45f0*/  FSEL R91, R27, -INF , P4 ;  /* 0xff8000001b5b7808 */ /* 0x001fc80002000000 */
[----:B------:R-:W-:-:S03]  /*4600*/  FMNMX.FTZ R0, R91, R0, !PT ;  /* 0x000000005b007209 */ /* 0x000fc60007810000 */
[----:B------:R-:W0:Y:S01]  /*4610*/  MUFU.TANH R31, R31 ;  /* 0x0000001f001f7308 */ /* 0x000e220000002400 */
[----:B-1----:R-:W-:Y:S02]  /*4620*/  FSEL R27, R36, -INF , P2 ;  /* 0xff800000241b7808 */ /* 0x002fe40001000000 */
[----:B------:R-:W-:-:S05]  /*4630*/  ISETP.GT.AND P2, PT, R23, 0x49, PT ;  /* 0x000000491700780c */ /* 0x000fca0003f44270 */
[----:B------:R-:W1:Y:S01]  /*4640*/  MUFU.TANH R37, R37 ;  /* 0x0000002500257308 */ /* 0x000e620000002400 */
[----:B--2---:R-:W-:-:S04]  /*4650*/  FSEL R93, R30, -INF , P3 ;  /* 0xff8000001e5d7808 */ /* 0x004fc80001800000 */
[----:B------:R-:W-:-:S03]  /*4660*/  FMNMX.FTZ R0, R93, R0, !PT ;  /* 0x000000005d007209 */ /* 0x000fc60007810000 */
[----:B------:R-:W-:Y:S01]  /*4670*/  MUFU.TANH R24, R24 ;  /* 0x0000001800187308 */ /* 0x000fe20000002400 */
[----:B0-----:R-:W-:-:S04]  /*4680*/  FSEL R31, R31, -INF , P2 ;  /* 0xff8000001f1f7808 */ /* 0x001fc80001000000 */
[----:B------:R-:W-:-:S03]  /*4690*/  FMNMX.FTZ R0, R31, R0, !PT ;  /* 0x000000001f007209 */ /* 0x000fc60007810000 */
[----:B------:R-:W0:Y:S01]  /*46a0*/  MUFU.TANH R25, R25 ;  /* 0x0000001900197308 */ /* 0x000e220000002400 */
[----:B-1----:R-:W-:Y:S01]  /*46b0*/  FSEL R37, R37, -INF , P6 ;  /* 0xff80000025257808 */ /* 0x002fe20003000000 */
[----:B------:R-:W1:Y:S06]  /*46c0*/  SHFL.BFLY PT, R7, R0, 0x2, 0x1f ;  /* 0x0c401f0000077f89 */ /* 0x000e6c00000e0000 */
[----:B------:R-:W2:Y:S08]  /*46d0*/  MUFU.TANH R28, R28 ;  /* 0x0000001c001c7308 */ /* 0x000eb00000002400 */
[----:B------:R-:W3:Y:S01]  /*46e0*/  MUFU.TANH R29, R29 ;  /* 0x0000001d001d7308 */ /* 0x000ee20000002400 */
[----:B0-----:R-:W-:-:S02]  /*46f0*/  FSEL R25, R25, -INF , P4 ;  /* 0xff80000019197808 */ /* 0x001fc40002000000 */
[----:B--2---:R-:W-:Y:S02]  /*4700*/  FSEL R23, R28, -INF , P3 ;  /* 0xff8000001c177808 */ /* 0x004fe40001800000 */
[----:B-1----:R-:W-:Y:S02]  /*4710*/  FMNMX.FTZ R6, R0, R7, !PT ;  /* 0x0000000700067209 */ /* 0x002fe40007810000 */
[----:B------:R-:W-:-:S03]  /*4720*/  FMNMX.FTZ R0, R3, R57, !PT ;  /* 0x0000003903007209 */ /* 0x000fc60007810000 */
[----:B------:R-:W0:Y:S01]  /*4730*/  SHFL.BFLY PT, R7, R6, 0x1, 0x1f ;  /* 0x0c201f0006077f89 */ /* 0x000e2200000e0000 */
[----:B------:R-:W-:Y:S02]  /*4740*/  FMNMX.FTZ R0, R21, R0, !PT ;  /* 0x0000000015007209 */ /* 0x000fe40007810000 */
[----:B---3--:R-:W-:Y:S02]  /*4750*/  FSEL R29, R29, -INF , P2 ;  /* 0xff8000001d1d7808 */ /* 0x008fe40001000000 */
[----:B------:R-:W-:-:S04]  /*4760*/  FMNMX.FTZ R0, R61, R0, !PT ;  /* 0x000000003d007209 */ /* 0x000fc80007810000 */
[----:B------:R-:W-:-:S04]  /*4770*/  FMNMX.FTZ R0, R67, R0, !PT ;  /* 0x0000000043007209 */ /* 0x000fc80007810000 */
[----:B------:R-:W-:-:S04]  /*4780*/  FMNMX.FTZ R0, R49, R0, !PT ;  /* 0x0000000031007209 */ /* 0x000fc80007810000 */
[----:B------:R-:W-:-:S04]  /*4790*/  FMNMX.FTZ R0, R71, R0, !PT ;  /* 0x0000000047007209 */ /* 0x000fc80007810000 */
[----:B------:R-:W-:Y:S02]  /*47a0*/  FMNMX.FTZ R0, R53, R0, !PT ;  /* 0x0000000035007209 */ /* 0x000fe40007810000 */
[----:B0-----:R-:W-:Y:S02]  /*47b0*/  FMNMX.FTZ R7, R6, R7, !PT ;  /* 0x0000000706077209 */ /* 0x001fe40007810000 */
[----:B------:R-:W-:Y:S02]  /*47c0*/  FMNMX.FTZ R0, R75, R0, !PT ;  /* 0x000000004b007209 */ /* 0x000fe40007810000 */
[C---:B------:R-:W-:Y:S01]  /*47d0*/  FSETP.NEU.FTZ.AND P0, PT, R7.reuse, -INF , PT ;  /* 0xff8000000700780b */ /* 0x040fe20003f1d000 */
[----:B------:R-:W-:Y:S01]  /*47e0*/  FMUL.FTZ R8, R7, R2 ;  /* 0x0000000207087220 */ /* 0x000fe20000410000 */
[----:B------:R-:W-:-:S04]  /*47f0*/  FMNMX.FTZ R0, R41, R0, !PT ;  /* 0x0000000029007209 */ /* 0x000fc80007810000 */
[----:B------:R-:W-:Y:S02]  /*4800*/  FMNMX.FTZ R0, R47, R0, !PT ;  /* 0x000000002f007209 */ /* 0x000fe40007810000 */
[----:B------:R-:W-:Y:S02]  /*4810*/  FSEL R8, R8, RZ, P0 ;  /* 0x000000ff08087208 */ /* 0x000fe40000000000 */
[----:B------:R-:W-:Y:S02]  /*4820*/  FMNMX.FTZ R0, R45, R0, !PT ;  /* 0x000000002d007209 */ /* 0x000fe40007810000 */
[----:B------:R-:W-:Y:S01]  /*4830*/  ISETP.NE.AND P0, PT, R14, RZ, PT ;  /* 0x000000ff0e00720c */ /* 0x000fe20003f05270 */
[--C-:B------:R-:W-:Y:S01]  /*4840*/  FFMA.FTZ R15, R15, R2, -R8.reuse ;  /* 0x000000020f0f7223 */ /* 0x100fe20000010808 */
[----:B------:R-:W-:Y:S01]  /*4850*/  FMNMX.FTZ R0, R35, R0, !PT ;  /* 0x0000000023007209 */ /* 0x000fe20007810000 */
[-CC-:B------:R-:W-:Y:S01]  /*4860*/  FFMA.FTZ R6, R51, R2.reuse, -R8.reuse ;  /* 0x0000000233067223 */ /* 0x180fe20000010808 */
[--C-:B------:R-:W-:Y:S01]  /*4870*/  FFMA.FTZ R59, R59, R2, -R8.reuse ;  /* 0x000000023b3b7223 */ /* 0x100fe20000010808 */
[----:B------:R0:W-:Y:S01]  /*4880*/  MUFU.EX2 R209, R15 ;  /* 0x0000000f00d17308 */ /* 0x0001e20000000800 */
[----:B------:R-:W-:Y:S01]  /*4890*/  FMNMX.FTZ R0, R33, R0, !PT ;  /* 0x0000000021007209 */ /* 0x000fe20007810000 */
[-CC-:B------:R-:W-:Y:S01]  /*48a0*/  FFMA.FTZ R65, R65, R2.reuse, -R8.reuse ;  /* 0x0000000241417223 */ /* 0x180fe20000010808 */
[-CC-:B------:R-:W-:Y:S01]  /*48b0*/  FFMA.FTZ R63, R63, R2.reuse, -R8.reuse ;  /* 0x000000023f3f7223 */ /* 0x180fe20000010808 */
[--C-:B------:R-:W-:Y:S01]  /*48c0*/  FFMA.FTZ R69, R69, R2, -R8.reuse ;  /* 0x0000000245457223 */ /* 0x100fe20000010808 */
[----:B------:R-:W-:Y:S01]  /*48d0*/  FMNMX.FTZ R0, R27, R0, !PT ;  /* 0x000000001b007209 */ /* 0x000fe20007810000 */
[-CC-:B------:R-:W-:Y:S01]  /*48e0*/  FFMA.FTZ R73, R73, R2.reuse, -R8.reuse ;  /* 0x0000000249497223 */ /* 0x180fe20000010808 */
[-CC-:B------:R-:W-:Y:S01]  /*48f0*/  FFMA.FTZ R55, R55, R2.reuse, -R8.reuse ;  /* 0x0000000237377223 */ /* 0x180fe20000010808 */
[----:B------:R1:W-:Y:S01]  /*4900*/  MUFU.EX2 R14, R59 ;  /* 0x0000003b000e7308 */ /* 0x0003e20000000800 */
[----:B0-----:R-:W-:Y:S01]  /*4910*/  FSEL R15, R24, -INF , P5 ;  /* 0xff800000180f7808 */ /* 0x001fe20002800000 */
[--C-:B------:R-:W-:Y:S01]  /*4920*/  FFMA.FTZ R77, R77, R2, -R8.reuse ;  /* 0x000000024d4d7223 */ /* 0x100fe20000010808 */
[----:B------:R-:W-:Y:S01]  /*4930*/  FMNMX.FTZ R0, R37, R0, !PT ;  /* 0x0000000025007209 */ /* 0x000fe20007810000 */
[-CC-:B------:R-:W-:Y:S01]  /*4940*/  FFMA.FTZ R43, R43, R2.reuse, -R8.reuse ;  /* 0x000000022b2b7223 */ /* 0x180fe20000010808 */
[-CC-:B------:R-:W-:Y:S01]  /*4950*/  FFMA.FTZ R79, R79, R2.reuse, -R8.reuse ;  /* 0x000000024f4f7223 */ /* 0x180fe20000010808 */
[--C-:B------:R-:W-:Y:S01]  /*4960*/  FFMA.FTZ R81, R81, R2, -R8.reuse ;  /* 0x0000000251517223 */ /* 0x100fe20000010808 */
[----:B------:R-:W-:Y:S01]  /*4970*/  FMNMX.FTZ R0, R15, R0, !PT ;  /* 0x000000000f007209 */ /* 0x000fe20007810000 */
[----:B------:R-:W-:Y:S01]  /*4980*/  MUFU.EX2 R24, R6 ;  /* 0x0000000600187308 */ /* 0x000fe20000000800 */
[-CC-:B------:R-:W-:Y:S01]  /*4990*/  FFMA.FTZ R83, R83, R2.reuse, -R8.reuse ;  /* 0x0000000253537223 */ /* 0x180fe20000010808 */
[--C-:B------:R-:W-:Y:S01]  /*49a0*/  FFMA.FTZ R85, R85, R2, -R8.reuse ;  /* 0x0000000255557223 */ /* 0x100fe20000010808 */
[----:B------:R-:W-:Y:S01]  /*49b0*/  FMNMX.FTZ R0, R25, R0, !PT ;  /* 0x0000000019007209 */ /* 0x000fe20007810000 */
[-CC-:B------:R-:W-:Y:S01]  /*49c0*/  FFMA.FTZ R87, R87, R2.reuse, -R8.reuse ;  /* 0x0000000257577223 */ /* 0x180fe20000010808 */
[-CC-:B------:R-:W-:Y:S01]  /*49d0*/  FFMA.FTZ R39, R39, R2.reuse, -R8.reuse ;  /* 0x0000000227277223 */ /* 0x180fe20000010808 */
[--C-:B------:R-:W-:Y:S01]  /*49e0*/  FFMA.FTZ R89, R89, R2, -R8.reuse ;  /* 0x0000000259597223 */ /* 0x100fe20000010808 */
[----:B------:R-:W-:Y:S01]  /*49f0*/  FMNMX.FTZ R0, R23, R0, !PT ;  /* 0x0000000017007209 */ /* 0x000fe20007810000 */
[-CC-:B------:R-:W-:Y:S01]  /*4a00*/  FFMA.FTZ R91, R91, R2.reuse, -R8.reuse ;  /* 0x000000025b5b7223 */ /* 0x180fe20000010808 */
[-CC-:B------:R-:W-:Y:S01]  /*4a10*/  FFMA.FTZ R93, R93, R2.reuse, -R8.reuse ;  /* 0x000000025d5d7223 */ /* 0x180fe20000010808 */
[----:B------:R-:W-:Y:S01]  /*4a20*/  FFMA.FTZ R31, R31, R2, -R8 ;  /* 0x000000021f1f7223 */ /* 0x000fe20000010808 */
[----:B------:R-:W-:Y:S01]  /*4a30*/  FMNMX.FTZ R0, R29, R0, !PT ;  /* 0x000000001d007209 */ /* 0x000fe20007810000 */
[----:B------:R-:W-:Y:S01]  /*4a40*/  MUFU.EX2 R65, R65 ;  /* 0x0000004100417308 */ /* 0x000fe20000000800 */
[----:B-1----:R-:W-:-:S03]  /*4a50*/  IMAD.MOV.U32 R59, RZ, RZ, R151 ;  /* 0x000000ffff3b7224 */ /* 0x002fc600078e0097 */
[----:B------:R-:W0:Y:S04]  /*4a60*/  SHFL.BFLY PT, R51, R0, 0x2, 0x1f ;  /* 0x0c401f0000337f89 */ /* 0x000e2800000e0000 */
[----:B------:R1:W2:Y:S08]  /*4a70*/  MUFU.EX2 R20, R63 ;  /* 0x0000003f00147308 */ /* 0x0002b00000000800 */
[----:B------:R-:W3:Y:S01]  /*4a80*/  MUFU.EX2 R69, R69 ;  /* 0x0000004500457308 */ /* 0x000ee20000000800 */
[----:B-1----:R-:W-:-:S07]  /*4a90*/  IMAD.MOV.U32 R63, RZ, RZ, R151 ;  /* 0x000000ffff3f7224 */ /* 0x002fce00078e0097 */
[----:B------:R-:W-:Y:S01]  /*4aa0*/  MUFU.EX2 R73, R73 ;  /* 0x0000004900497308 */ /* 0x000fe20000000800 */
[----:B--2---:R-:W-:Y:S02]  /*4ab0*/  F2FP.BF16.F32.PACK_AB R211, R20, R65 ;  /* 0x0000004114d3723e */ /* 0x004fe400000010ff */
[----:B0-----:R-:W-:-:S05]  /*4ac0*/  FMNMX.FTZ R51, R0, R51, !PT ;  /* 0x0000003300337209 */ /* 0x001fca0007810000 */
[----:B------:R-:W-:Y:S01]  /*4ad0*/  MUFU.EX2 R38, R31 ;  /* 0x0000001f00267308 */ /* 0x000fe20000000800 */
[----:B------:R-:W0:Y:S01]  /*4ae0*/  SHFL.BFLY PT, R6, R51, 0x1, 0x1f ;  /* 0x0c201f0033067f89 */ /* 0x000e2200000e0000 */
[----:B---3--:R-:W-:-:S06]  /*4af0*/  F2FP.BF16.F32.PACK_AB R205, R24, R69 ;  /* 0x0000004518cd723e */ /* 0x008fcc00000010ff */
[----:B------:R1:W2:Y:S08]  /*4b00*/  MUFU.EX2 R26, R55 ;  /* 0x00000037001a7308 */ /* 0x0002b00000000800 */
[----:B------:R-:W-:Y:S01]  /*4b10*/  MUFU.EX2 R77, R77 ;  /* 0x0000004d004d7308 */ /* 0x000fe20000000800 */
[----:B-1----:R-:W-:-:S07]  /*4b20*/  MOV R55, R151 ;  /* 0x0000009700377202 */ /* 0x002fce0000000f00 */
[----:B------:R1:W-:Y:S01]  /*4b30*/  MUFU.EX2 R34, R39 ;  /* 0x0000002700227308 */ /* 0x0003e20000000800 */
[----:B0-----:R-:W-:Y:S01]  /*4b40*/  FMNMX.FTZ R6, R51, R6, !PT ;  /* 0x0000000633067209 */ /* 0x001fe20007810000 */
[----:B------:R-:W-:Y:S01]  /*4b50*/  IMAD.MOV.U32 R51, RZ, RZ, R151 ;  /* 0x000000ffff337224 */ /* 0x000fe200078e0097 */
[----:B--2---:R-:W-:Y:S02]  /*4b60*/  F2FP.BF16.F32.PACK_AB R207, R26, R73 ;  /* 0x000000491acf723e */ /* 0x004fe400000010ff */
[C---:B------:R-:W-:Y:S01]  /*4b70*/  FSETP.NEU.FTZ.AND P2, PT, R6.reuse, -INF , PT ;  /* 0xff8000000600780b */ /* 0x040fe20003f5d000 */
[----:B------:R-:W-:Y:S02]  /*4b80*/  FMUL.FTZ R0, R6, R2 ;  /* 0x0000000206007220 */ /* 0x000fe40000410000 */
[----:B------:R-:W-:Y:S03]  /*4b90*/  MUFU.EX2 R28, R43 ;  /* 0x0000002b001c7308 */ /* 0x000fe60000000800 */
[----:B------:R-:W-:Y:S01]  /*4ba0*/  FSEL R8, R0, RZ, P2 ;  /* 0x000000ff00087208 */ /* 0x000fe20001000000 */
[----:B------:R-:W-:Y:S01]  /*4bb0*/  FADD.FTZ R0, R209, R14 ;  /* 0x0000000ed1007221 */ /* 0x000fe20000010000 */
[----:B------:R-:W-:-:S02]  /*4bc0*/  F2FP.BF16.F32.PACK_AB R209, R14, R209 ;  /* 0x000000d10ed1723e */ /* 0x000fc400000010ff */
[----:B------:R-:W-:Y:S01]  /*4bd0*/  ISETP.GE.AND P2, PT, R22, R17, PT ;  /* 0x000000111600720c */ /* 0x000fe20003f46270 */
[-CC-:B------:R-:W-:Y:S01]  /*4be0*/  FFMA.FTZ R3, R3, R2.reuse, -R8.reuse ;  /* 0x0000000203037223 */ /* 0x180fe20000010808 */
[-CC-:B------:R-:W-:Y:S01]  /*4bf0*/  FFMA.FTZ R57, R57, R2.reuse, -R8.reuse ;  /* 0x0000000239397223 */ /* 0x180fe20000010808 */
[-CC-:B------:R-:W-:Y:S01]  /*4c00*/  FFMA.FTZ R21, R21, R2.reuse, -R8.reuse ;  /* 0x0000000215157223 */ /* 0x180fe20000010808 */
[-CC-:B------:R-:W-:Y:S01]  /*4c10*/  FFMA.FTZ R61, R61, R2.reuse, -R8.reuse ;  /* 0x000000023d3d7223 */ /* 0x180fe20000010808 */
[-C--:B------:R-:W-:Y:S01]  /*4c20*/  FFMA.FTZ R67, R67, R2.reuse, -R8 ;  /* 0x0000000243437223 */ /* 0x080fe20000010808 */
[----:B------:R-:W-:Y:S01]  /*4c30*/  MUFU.EX2 R208, R57 ;  /* 0x0000003900d07308 */ /* 0x000fe20000000800 */
[----:B------:R-:W-:Y:S01]  /*4c40*/  FADD.FTZ R31, R65, R0 ;  /* 0x00000000411f7221 */ /* 0x000fe20000010000 */
[-CC-:B------:R-:W-:Y:S01]  /*4c50*/  FFMA.FTZ R49, R49, R2.reuse, -R8.reuse ;  /* 0x0000000231317223 */ /* 0x180fe20000010808 */
[-CC-:B------:R-:W-:Y:S01]  /*4c60*/  FFMA.FTZ R71, R71, R2.reuse, -R8.reuse ;  /* 0x0000000247477223 */ /* 0x180fe20000010808 */
[-CC-:B------:R-:W-:Y:S01]  /*4c70*/  FFMA.FTZ R53, R53, R2.reuse, -R8.reuse ;  /* 0x0000000235357223 */ /* 0x180fe20000010808 */
[----:B------:R-:W-:Y:S01]  /*4c80*/  FADD.FTZ R0, R20, R31 ;  /* 0x0000001f14007221 */ /* 0x000fe20000010000 */
[-CC-:B------:R-:W-:Y:S01]  /*4c90*/  FFMA.FTZ R75, R75, R2.reuse, -R8.reuse ;  /* 0x000000024b4b7223 */ /* 0x180fe20000010808 */
[-C--:B------:R-:W-:Y:S01]  /*4ca0*/  FFMA.FTZ R41, R41, R2.reuse, -R8 ;  /* 0x0000000229297223 */ /* 0x080fe20000010808 */
[----:B------:R-:W0:Y:S01]  /*4cb0*/  MUFU.EX2 R3, R3 ;  /* 0x0000000300037308 */ /* 0x000e220000000800 */
[----:B------:R-:W-:Y:S01]  /*4cc0*/  FADD.FTZ R31, R69, R0 ;  /* 0x00000000451f7221 */ /* 0x000fe20000010000 */
[-CC-:B------:R-:W-:Y:S01]  /*4cd0*/  FFMA.FTZ R47, R47, R2.reuse, -R8.reuse ;  /* 0x000000022f2f7223 */ /* 0x180fe20000010808 */
[-CC-:B------:R-:W-:Y:S01]  /*4ce0*/  FFMA.FTZ R45, R45, R2.reuse, -R8.reuse ;  /* 0x000000022d2d7223 */ /* 0x180fe20000010808 */
[-CC-:B------:R-:W-:Y:S01]  /*4cf0*/  FFMA.FTZ R35, R35, R2.reuse, -R8.reuse ;  /* 0x0000000223237223 */ /* 0x180fe20000010808 */
[----:B------:R-:W-:Y:S01]  /*4d00*/  FADD.FTZ R40, R24, R31 ;  /* 0x0000001f18287221 */ /* 0x000fe20000010000 */
[-CC-:B------:R-:W-:Y:S01]  /*4d10*/  FFMA.FTZ R33, R33, R2.reuse, -R8.reuse ;  /* 0x0000000221217223 */ /* 0x180fe20000010808 */
[-C--:B------:R-:W-:Y:S01]  /*4d20*/  FFMA.FTZ R27, R27, R2.reuse, -R8 ;  /* 0x000000021b1b7223 */ /* 0x080fe20000010808 */
[----:B------:R-:W2:Y:S01]  /*4d30*/  MUFU.EX2 R21, R21 ;  /* 0x0000001500157308 */ /* 0x000ea20000000800 */
[----:B-1----:R-:W-:Y:S01]  /*4d40*/  FADD.FTZ R39, R73, R40 ;  /* 0x0000002849277221 */ /* 0x002fe20000010000 */
[-CC-:B------:R-:W-:Y:S01]  /*4d50*/  FFMA.FTZ R37, R37, R2.reuse, -R8.reuse ;  /* 0x0000000225257223 */ /* 0x180fe20000010808 */
[-CC-:B------:R-:W-:Y:S01]  /*4d60*/  FFMA.FTZ R15, R15, R2.reuse, -R8.reuse ;  /* 0x000000020f0f7223 */ /* 0x180fe20000010808 */
[-CC-:B------:R-:W-:Y:S01]  /*4d70*/  FFMA.FTZ R25, R25, R2.reuse, -R8.reuse ;  /* 0x0000000219197223 */ /* 0x180fe20000010808 */
[----:B------:R-:W-:Y:S01]  /*4d80*/  FADD.FTZ R40, R26, R39 ;  /* 0x000000271a287221 */ /* 0x000fe20000010000 */
[-CC-:B------:R-:W-:Y:S01]  /*4d90*/  FFMA.FTZ R23, R23, R2.reuse, -R8.reuse ;  /* 0x0000000217177223 */ /* 0x180fe20000010808 */
[----:B------:R-:W-:Y:S01]  /*4da0*/  FFMA.FTZ R8, R29, R2, -R8 ;  /* 0x000000021d087223 */ /* 0x000fe20000010808 */
[----:B------:R1:W3:Y:S01]  /*4db0*/  MUFU.EX2 R210, R61 ;  /* 0x0000003d00d27308 */ /* 0x0002e20000000800 */
[----:B0-----:R-:W-:Y:S01]  /*4dc0*/  FADD.FTZ R0, R3, R208 ;  /* 0x000000d003007221 */ /* 0x001fe20000010000 */
[----:B------:R-:W-:Y:S01]  /*4dd0*/  FADD.FTZ R39, R77, R40 ;  /* 0x000000284d277221 */ /* 0x000fe20000010000 */
[----:B------:R-:W-:Y:S01]  /*4de0*/  F2FP.BF16.F32.PACK_AB R208, R208, R3 ;  /* 0x00000003d0d0723e */ /* 0x000fe200000010ff */
[----:B------:R-:W-:Y:S01]  /*4df0*/  IMAD.MOV.U32 R73, RZ, RZ, R151 ;  /* 0x000000ffff497224 */ /* 0x000fe200078e0097 */
[C---:B------:R-:W-:Y:S01]  /*4e00*/  F2FP.BF16.F32.PACK_AB R201, R28.reuse, R77 ;  /* 0x0000004d1cc9723e */ /* 0x040fe200000010ff */
[----:B------:R-:W-:Y:S01]  /*4e10*/  FADD.FTZ R42, R28, R39 ;  /* 0x000000271c2a7221 */ /* 0x000fe20000010000 */
[--C-:B------:R-:W-:Y:S01]  /*4e20*/  IMAD.MOV.U32 R77, RZ, RZ, R151.reuse ;  /* 0x000000ffff4d7224 */ /* 0x100fe200078e0097 */
[----:B------:R-:W0:Y:S01]  /*4e30*/  MUFU.EX2 R67, R67 ;  /* 0x0000004300437308 */ /* 0x000e220000000800 */
[----:B--2---:R-:W-:Y:S01]  /*4e40*/  FADD.FTZ R31, R21, R0 ;  /* 0x00000000151f7221 */ /* 0x004fe20000010000 */
[--C-:B------:R-:W-:Y:S01]  /*4e50*/  IMAD.MOV.U32 R69, RZ, RZ, R151.reuse ;  /* 0x000000ffff457224 */ /* 0x100fe200078e0097 */
[----:B------:R-:W-:Y:S01]  /*4e60*/  MOV R65, R151 ;  /* 0x0000009700417202 */ /* 0x000fe20000000f00 */
[----:B-1----:R-:W-:-:S02]  /*4e70*/  IMAD.MOV.U32 R61, RZ, RZ, R151 ;  /* 0x000000ffff3d7224 */ /* 0x002fc400078e0097 */
[----:B------:R-:W-:Y:S02]  /*4e80*/  IMAD.MOV.U32 R57, RZ, RZ, R151 ;  /* 0x000000ffff397224 */ /* 0x000fe400078e0097 */
[----:B------:R1:W2:Y:S01]  /*4e90*/  MUFU.EX2 R204, R49 ;  /* 0x0000003100cc7308 */ /* 0x0002a20000000800 */
[C---:B---3--:R-:W-:Y:S01]  /*4ea0*/  FADD.FTZ R0, R210.reuse, R31 ;  /* 0x0000001fd2007221 */ /* 0x048fe20000010000 */
[----:B------:R-:W-:Y:S01]  /*4eb0*/  F2FP.BF16.F32.PACK_AB R210, R210, R21 ;  /* 0x00000015d2d2723e */ /* 0x000fe200000010ff */
[--C-:B------:R-:W-:Y:S02]  /*4ec0*/  IMAD.MOV.U32 R43, RZ, RZ, R151.reuse ;  /* 0x000000ffff2b7224 */ /* 0x100fe400078e0097 */
[--C-:B------:R-:W-:Y:S02]  /*4ed0*/  IMAD.MOV.U32 R39, RZ, RZ, R151.reuse ;  /* 0x000000ffff277224 */ /* 0x100fe400078e0097 */
[--C-:B------:R-:W-:Y:S01]  /*4ee0*/  IMAD.MOV.U32 R28, RZ, RZ, R151.reuse ;  /* 0x000000ffff1c7224 */ /* 0x100fe200078e0097 */
[----:B------:R-:W3:Y:S01]  /*4ef0*/  MUFU.EX2 R71, R71 ;  /* 0x0000004700477308 */ /* 0x000ee20000000800 */
[----:B0-----:R-:W-:Y:S01]  /*4f00*/  FADD.FTZ R31, R67, R0 ;  /* 0x00000000431f7221 */ /* 0x001fe20000010000 */
[----:B-1----:R-:W-:-:S02]  /*4f10*/  IMAD.MOV.U32 R49, RZ, RZ, R151 ;  /* 0x000000ffff317224 */ /* 0x002fc400078e0097 */
[--C-:B------:R-:W-:Y:S02]  /*4f20*/  IMAD.MOV.U32 R26, RZ, RZ, R151.reuse ;  /* 0x000000ffff1a7224 */ /* 0x100fe400078e0097 */
[----:B------:R-:W-:Y:S02]  /*4f30*/  IMAD.MOV.U32 R24, RZ, RZ, R151 ;  /* 0x000000ffff187224 */ /* 0x000fe400078e0097 */
[----:B------:R0:W1:Y:S01]  /*4f40*/  MUFU.EX2 R206, R53 ;  /* 0x0000003500ce7308 */ /* 0x0000620000000800 */
[C---:B--2---:R-:W-:Y:S01]  /*4f50*/  FADD.FTZ R40, R204.reuse, R31 ;  /* 0x0000001fcc287221 */ /* 0x044fe20000010000 */
[----:B------:R-:W-:Y:S01]  /*4f60*/  F2FP.BF16.F32.PACK_AB R204, R204, R67 ;  /* 0x00000043cccc723e */ /* 0x000fe200000010ff */
[----:B------:R-:W-:-:S05]  /*4f70*/  IMAD.MOV.U32 R67, RZ, RZ, R151 ;  /* 0x000000ffff437224 */ /* 0x000fca00078e0097 */
[----:B------:R2:W-:Y:S01]  /*4f80*/  MUFU.EX2 R200, R41 ;  /* 0x0000002900c87308 */ /* 0x0005e20000000800 */
[----:B---3--:R-:W-:Y:S01]  /*4f90*/  FADD.FTZ R31, R71, R40 ;  /* 0x00000028471f7221 */ /* 0x008fe20000010000 */
[----:B0-----:R-:W-:-:S06]  /*4fa0*/  IMAD.MOV.U32 R53, RZ, RZ, R151 ;  /* 0x000000ffff357224 */ /* 0x001fcc00078e0097 */
[----:B------:R-:W0:Y:S01]  /*4fb0*/  MUFU.EX2 R75, R75 ;  /* 0x0000004b004b7308 */ /* 0x000e220000000800 */
[----:B--2---:R-:W-:-:S05]  /*4fc0*/  IMAD.U32 R41, RZ, RZ, UR60 ;  /* 0x0000003cff297e24 */ /* 0x004fca000f8e00ff */
[----:B------:R-:W-:Y:S01]  /*4fd0*/  @!P1 IADD3 R0, R41, 0x38840, RZ ;  /* 0x0003884029009810 */ /* 0x000fe20007ffe0ff */
[----:B------:R-:W-:Y:S01]  /*4fe0*/  IMAD.MOV.U32 R41, RZ, RZ, R151 ;  /* 0x000000ffff297224 */ /* 0x000fe200078e0097 */
[----:B------:R-:W-:Y:S02]  /*4ff0*/  MUFU.EX2 R79, R79 ;  /* 0x0000004f004f7308 */ /* 0x000fe40000000800 */
[----:B------:R-:W-:-:S04]  /*5000*/  @!P1 PRMT R0, RZ, 0x654, R0 ;  /* 0x00000654ff009816 */ /* 0x000fc80000000000 */
[----:B------:R1:W-:Y:S02]  /*5010*/  @!P1 SYNCS.ARRIVE.TRANS64.RED.A1T0 RZ, [R0+URZ], RZ ;  /* 0x000000ff00ff99a7 */ /* 0x0003e4000810043f */
[----:B------:R-:W2:Y:S01]  /*5020*/  MUFU.EX2 R47, R47 ;  /* 0x0000002f002f7308 */ /* 0x000ea20000000800 */
[C---:B-1----:R-:W-:Y:S01]  /*5030*/  FADD.FTZ R0, R206.reuse, R31 ;  /* 0x0000001fce007221 */ /* 0x042fe20000010000 */
[----:B------:R-:W-:-:S06]  /*5040*/  F2FP.BF16.F32.PACK_AB R206, R206, R71 ;  /* 0x00000047cece723e */ /* 0x000fcc00000010ff */
[----:B------:R1:W3:Y:S01]  /*5050*/  MUFU.EX2 R30, R81 ;  /* 0x00000051001e7308 */ /* 0x0002e20000000800 */
[----:B------:R-:W-:Y:S02]  /*5060*/  IMAD.MOV.U32 R71, RZ, RZ, R151 ;  /* 0x000000ffff477224 */ /* 0x000fe400078e0097 */
[----:B0-----:R-:W-:-:S04]  /*5070*/  FADD.FTZ R31, R75, R0 ;  /* 0x000000004b1f7221 */ /* 0x001fc80000010000 */
[C---:B------:R-:W-:Y:S01]  /*5080*/  FADD.FTZ R0, R200.reuse, R31 ;  /* 0x0000001fc8007221 */ /* 0x040fe20000010000 */
[----:B------:R-:W-:Y:S01]  /*5090*/  F2FP.BF16.F32.PACK_AB R200, R200, R75 ;  /* 0x0000004bc8c8723e */ /* 0x000fe200000010ff */
[----:B------:R0:W4:Y:S01]  /*50a0*/  MUFU.EX2 R202, R45 ;  /* 0x0000002d00ca7308 */ /* 0x0001220000000800 */
[----:B-1----:R-:W-:Y:S02]  /*50b0*/  IMAD.MOV.U32 R81, RZ, RZ, R151 ;  /* 0x000000ffff517224 */ /* 0x002fe400078e0097 */
[----:B--2---:R-:W-:Y:S01]  /*50c0*/  FADD.FTZ R29, R47, R0 ;  /* 0x000000002f1d7221 */ /* 0x004fe20000010000 */
[----:B------:R-:W-:-:S04]  /*50d0*/  MOV R75, R151 ;  /* 0x00000097004b7202 */ /* 0x000fc80000000f00 */
[----:B------:R-:W-:Y:S01]  /*50e0*/  MUFU.EX2 R83, R83 ;  /* 0x0000005300537308 */ /* 0x000fe20000000800 */
[----:B---3--:R-:W-:Y:S02]  /*50f0*/  F2FP.BF16.F32.PACK_AB R203, R30, R79 ;  /* 0x0000004f1ecb723e */ /* 0x008fe400000010ff */
[----:B0-----:R-:W-:-:S05]  /*5100*/  MOV R45, R151 ;  /* 0x00000097002d7202 */ /* 0x001fca0000000f00 */
[----:B------:R-:W0:Y:S01]  /*5110*/  MUFU.EX2 R35, R35 ;  /* 0x0000002300237308 */ /* 0x000e220000000800 */
[C---:B----4-:R-:W-:Y:S01]  /*5120*/  FADD.FTZ R0, R202.reuse, R29 ;  /* 0x0000001dca007221 */ /* 0x050fe20000010000 */
[----:B------:R-:W-:Y:S01]  /*5130*/  F2FP.BF16.F32.PACK_AB R202, R202, R47 ;  /* 0x0000002fcaca723e */ /* 0x000fe200000010ff */
[----:B------:R-:W-:-:S05]  /*5140*/  IMAD.MOV.U32 R47, RZ, RZ, R151 ;  /* 0x000000ffff2f7224 */ /* 0x000fca00078e0097 */
[----:B------:R1:W2:Y:S08]  /*5150*/  MUFU.EX2 R32, R85 ;  /* 0x0000005500207308 */ /* 0x0002b00000000800 */
[----:B------:R3:W4:Y:S01]  /*5160*/  MUFU.EX2 R196, R33 ;  /* 0x0000002100c47308 */ /* 0x0007220000000800 */
[----:B0-----:R-:W-:Y:S01]  /*5170*/  FADD.FTZ R29, R35, R0 ;  /* 0x00000000231d7221 */ /* 0x001fe20000010000 */
[----:B-1----:R-:W-:-:S06]  /*5180*/  MOV R85, R151 ;  /* 0x0000009700557202 */ /* 0x002fcc0000000f00 */
[----:B------:R-:W0:Y:S01]  /*5190*/  MUFU.EX2 R87, R87 ;  /* 0x0000005700577308 */ /* 0x000e220000000800 */
[----:B---3--:R-:W-:Y:S01]  /*51a0*/  FADD.FTZ R33, R79, R42 ;  /* 0x0000002a4f217221 */ /* 0x008fe20000010000 */
[----:B--2---:R-:W-:Y:S01]  /*51b0*/  F2FP.BF16.F32.PACK_AB R197, R32, R83 ;  /* 0x0000005320c5723e */ /* 0x004fe200000010ff */
[----:B------:R-:W-:Y:S02]  /*51c0*/  IMAD.MOV.U32 R79, RZ, RZ, R151 ;  /* 0x000000ffff4f7224 */ /* 0x000fe400078e0097 */
[----:B------:R-:W-:Y:S01]  /*51d0*/  FADD.FTZ R40, R30, R33 ;  /* 0x000000211e287221 */ /* 0x000fe20000010000 */
[----:B------:R-:W-:Y:S01]  /*51e0*/  IMAD.MOV.U32 R42, RZ, RZ, R151 ;  /* 0x000000ffff2a7224 */ /* 0x000fe200078e0097 */
[----:B------:R-:W-:Y:S01]  /*51f0*/  MOV R30, R151 ;  /* 0x00000097001e7202 */ /* 0x000fe20000000f00 */
[----:B------:R-:W-:Y:S01]  /*5200*/  MUFU.EX2 R27, R27 ;  /* 0x0000001b001b7308 */ /* 0x000fe20000000800 */
[----:B------:R-:W-:Y:S01]  /*5210*/  FADD.FTZ R33, R83, R40 ;  /* 0x0000002853217221 */ /* 0x000fe20000010000 */
[C---:B----4-:R-:W-:Y:S01]  /*5220*/  FADD.FTZ R0, R196.reuse, R29 ;  /* 0x0000001dc4007221 */ /* 0x050fe20000010000 */
[----:B------:R-:W-:Y:S01]  /*5230*/  F2FP.BF16.F32.PACK_AB R196, R196, R35 ;  /* 0x00000023c4c4723e */ /* 0x000fe200000010ff */
[----:B------:R-:W-:-:S02]  /*5240*/  IMAD.MOV.U32 R83, RZ, RZ, R151 ;  /* 0x000000ffff537224 */ /* 0x000fc400078e0097 */
[----:B------:R-:W-:Y:S01]  /*5250*/  FADD.FTZ R40, R32, R33 ;  /* 0x0000002120287221 */ /* 0x000fe20000010000 */
[----:B------:R-:W-:Y:S01]  /*5260*/  MOV R35, R151 ;  /* 0x0000009700237202 */ /* 0x000fe20000000f00 */
[--C-:B------:R-:W-:Y:S01]  /*5270*/  IMAD.MOV.U32 R33, RZ, RZ, R151.reuse ;  /* 0x000000ffff217224 */ /* 0x100fe200078e0097 */
[----:B------:R1:W-:Y:S01]  /*5280*/  MUFU.EX2 R198, R37 ;  /* 0x0000002500c67308 */ /* 0x0003e20000000800 */
[----:B0-----:R-:W-:Y:S01]  /*5290*/  FADD.FTZ R31, R87, R40 ;  /* 0x00000028571f7221 */ /* 0x001fe20000010000 */
[C---:B------:R-:W-:Y:S01]  /*52a0*/  F2FP.BF16.F32.PACK_AB R199, R34.reuse, R87 ;  /* 0x0000005722c7723e */ /* 0x040fe200000010ff */
[----:B------:R-:W-:Y:S01]  /*52b0*/  IMAD.MOV.U32 R87, RZ, RZ, R151 ;  /* 0x000000ffff577224 */ /* 0x000fe200078e0097 */
[----:B------:R-:W-:Y:S01]  /*52c0*/  MOV R40, R151 ;  /* 0x0000009700287202 */ /* 0x000fe20000000f00 */
[----:B------:R-:W-:Y:S01]  /*52d0*/  FADD.FTZ R14, R34, R31 ;  /* 0x0000001f220e7221 */ /* 0x000fe20000010000 */
[--C-:B------:R-:W-:Y:S02]  /*52e0*/  IMAD.MOV.U32 R34, RZ, RZ, R151.reuse ;  /* 0x000000ffff227224 */ /* 0x100fe400078e0097 */
[----:B------:R-:W0:Y:S01]  /*52f0*/  MUFU.EX2 R89, R89 ;  /* 0x0000005900597308 */ /* 0x000e220000000800 */
[----:B-1----:R-:W-:-:S02]  /*5300*/  IMAD.MOV.U32 R37, RZ, RZ, R151 ;  /* 0x000000ffff257224 */ /* 0x002fc400078e0097 */
[----:B------:R-:W-:-:S05]  /*5310*/  IMAD.MOV.U32 R32, RZ, RZ, R151 ;  /* 0x000000ffff207224 */ /* 0x000fca00078e0097 */
[----:B------:R-:W-:Y:S08]  /*5320*/  MUFU.EX2 R15, R15 ;  /* 0x0000000f000f7308 */ /* 0x000ff00000000800 */
[----:B------:R1:W2:Y:S01]  /*5330*/  MUFU.EX2 R36, R91 ;  /* 0x0000005b00247308 */ /* 0x0002a20000000800 */
[----:B0-----:R-:W-:-:S07]  /*5340*/  FADD.FTZ R31, R89, R14 ;  /* 0x0000000e591f7221 */ /* 0x001fce0000010000 */
[----:B------:R0:W3:Y:S01]  /*5350*/  MUFU.EX2 R192, R25 ;  /* 0x0000001900c07308 */ /* 0x0000e20000000800 */
[----:B-1----:R-:W-:-:S07]  /*5360*/  IMAD.MOV.U32 R91, RZ, RZ, R151 ;  /* 0x000000ffff5b7224 */ /* 0x002fce00078e0097 */
[----:B------:R-:W1:Y:S01]  /*5370*/  MUFU.EX2 R93, R93 ;  /* 0x0000005d005d7308 */ /* 0x000e620000000800 */
[----:B0-----:R-:W-:Y:S01]  /*5380*/  FADD.FTZ R25, R27, R0 ;  /* 0x000000001b197221 */ /* 0x001fe20000010000 */
[C---:B--2---:R-:W-:Y:S01]  /*5390*/  FADD.FTZ R14, R36.reuse, R31 ;  /* 0x0000001f240e7221 */ /* 0x044fe20000010000 */
[----:B------:R-:W-:Y:S01]  /*53a0*/  F2FP.BF16.F32.PACK_AB R193, R36, R89 ;  /* 0x0000005924c1723e */ /* 0x000fe200000010ff */
[----:B------:R-:W-:Y:S02]  /*53b0*/  IMAD.MOV.U32 R89, RZ, RZ, R151 ;  /* 0x000000ffff597224 */ /* 0x000fe400078e0097 */
[C---:B------:R-:W-:Y:S01]  /*53c0*/  FADD.FTZ R0, R198.reuse, R25 ;  /* 0x00000019c6007221 */ /* 0x040fe20000010000 */
[----:B------:R-:W-:Y:S01]  /*53d0*/  F2FP.BF16.F32.PACK_AB R198, R198, R27 ;  /* 0x0000001bc6c6723e */ /* 0x000fe200000010ff */
[--C-:B------:R-:W-:Y:S01]  /*53e0*/  IMAD.MOV.U32 R36, RZ, RZ, R151.reuse ;  /* 0x000000ffff247224 */ /* 0x100fe200078e0097 */
[----:B------:R-:W0:Y:S01]  /*53f0*/  MUFU.EX2 R23, R23 ;  /* 0x0000001700177308 */ /* 0x000e220000000800 */
[----:B------:R-:W-:Y:S01]  /*5400*/  FADD.FTZ R25, R15, R0 ;  /* 0x000000000f197221 */ /* 0x000fe20000010000 */
[----:B------:R-:W-:-:S02]  /*5410*/  IMAD.MOV.U32 R31, RZ, RZ, R151 ;  /* 0x000000ffff1f7224 */ /* 0x000fc400078e0097 */
[----:B------:R-:W-:Y:S02]  /*5420*/  IMAD.MOV.U32 R27, RZ, RZ, R151 ;  /* 0x000000ffff1b7224 */ /* 0x000fe400078e0097 */
[C---:B---3--:R-:W-:Y:S01]  /*5430*/  FADD.FTZ R0, R192.reuse, R25 ;  /* 0x00000019c0007221 */ /* 0x048fe20000010000 */
[----:B------:R-:W-:Y:S01]  /*5440*/  F2FP.BF16.F32.PACK_AB R192, R192, R15 ;  /* 0x0000000fc0c0723e */ /* 0x000fe200000010ff */
[----:B------:R-:W2:Y:S01]  /*5450*/  MUFU.EX2 R8, R8 ;  /* 0x0000000800087308 */ /* 0x000ea20000000800 */
[----:B-1----:R-:W-:Y:S01]  /*5460*/  FADD.FTZ R29, R93, R14 ;  /* 0x0000000e5d1d7221 */ /* 0x002fe20000010000 */
[C---:B------:R-:W-:Y:S01]  /*5470*/  F2FP.BF16.F32.PACK_AB R195, R38.reuse, R93 ;  /* 0x0000005d26c3723e */ /* 0x040fe200000010ff */
[----:B------:R-:W-:Y:S01]  /*5480*/  IMAD.MOV.U32 R93, RZ, RZ, R151 ;  /* 0x000000ffff5d7224 */ /* 0x000fe200078e0097 */
[----:B------:R-:W-:Y:S01]  /*5490*/  MOV R25, R151 ;  /* 0x0000009700197202 */ /* 0x000fe20000000f00 */
[----:B------:R-:W-:Y:S01]  /*54a0*/  FADD.FTZ R14, R38, R29 ;  /* 0x0000001d260e7221 */ /* 0x000fe20000010000 */
[----:B------:R-:W-:-:S02]  /*54b0*/  IMAD.MOV.U32 R38, RZ, RZ, R151 ;  /* 0x000000ffff267224 */ /* 0x000fc400078e0097 */
[----:B------:R-:W-:Y:S02]  /*54c0*/  IMAD.MOV.U32 R29, RZ, RZ, R151 ;  /* 0x000000ffff1d7224 */ /* 0x000fe400078e0097 */
[----:B0-----:R-:W-:Y:S01]  /*54d0*/  FADD.FTZ R3, R23, R0 ;  /* 0x0000000017037221 */ /* 0x001fe20000010000 */
[----:B------:R-:W-:-:S03]  /*54e0*/  IMAD.MOV.U32 R0, RZ, RZ, 0x3f800000 ;  /* 0x3f800000ff007424 */ /* 0x000fc600078e00ff */
[C---:B--2---:R-:W-:Y:S01]  /*54f0*/  FADD.FTZ R15, R8.reuse, R3 ;  /* 0x00000003080f7221 */ /* 0x044fe20000010000 */
[----:B------:R-:W-:Y:S01]  /*5500*/  F2FP.BF16.F32.PACK_AB R194, R8, R23 ;  /* 0x0000001708c2723e */ /* 0x000fe200000010ff */
[----:B------:R-:W-:Y:S02]  /*5510*/  IMAD.MOV.U32 R3, RZ, RZ, 0x3f800000 ;  /* 0x3f800000ff037424 */ /* 0x000fe400078e00ff */
[----:B------:R-:W-:Y:S01]  /*5520*/  IMAD.MOV.U32 R8, RZ, RZ, RZ ;  /* 0x000000ffff087224 */ /* 0x000fe200078e00ff */
[----:B------:R-:W-:Y:S06]  /*5530*/  @!P2 BRA `(.L_x_19) ;  /* 0x0000004000dca947 */ /* 0x000fec0003800000 */
[----:B------:R-:W-:Y:S01]  /*5540*/  UMOV UR6, URZ ;  /* 0x0000003f00067c82 */ /* 0x000fe20008000000 */
[----:B------:R-:W-:Y:S01]  /*5550*/  IMAD.MOV.U32 R20, RZ, RZ, R7 ;  /* 0x000000ffff147224 */ /* 0x000fe200078e0007 */
[----:B------:R-:W-:Y:S01]  /*5560*/  MOV R0, 0x3f800000 ;  /* 0x3f80000000007802 */ /* 0x000fe20000000f00 */
[----:B------:R-:W-:Y:S01]  /*5570*/  IMAD.MOV.U32 R21, RZ, RZ, R6 ;  /* 0x000000ffff157224 */ /* 0x000fe200078e0006 */
[----:B------:R-:W-:Y:S01]  /*5580*/  CS2R R150, SRZ ;  /* 0x0000000000967805 */ /* 0x000fe2000001ff00 */
[----:B------:R-:W-:Y:S01]  /*5590*/  IMAD.MOV.U32 R23, RZ, RZ, RZ ;  /* 0x000000ffff177224 */ /* 0x000fe200078e00ff */
[----:B------:R-:W-:Y:S01]  /*55a0*/  CS2R R146, SRZ ;  /* 0x0000000000927805 */ /* 0x000fe2000001ff00 */
[----:B------:R-:W-:Y:S01]  /*55b0*/  IMAD.MOV.U32 R3, RZ, RZ, 0x3f800000 ;  /* 0x3f800000ff037424 */ /* 0x000fe200078e00ff */
        /* <DEDUP_REMOVED lines=61> */
[----:B------:R-:W-:Y:S01]  /*5990*/  CS2R R24, SRZ ;  /* 0x0000000000187805 */ /* 0x000fe2000001ff00 */
[----:B------:R-:W-:Y:S01]  /*59a0*/  IMAD.U32 R214, RZ, RZ, UR6 ;  /* 0x00000006ffd67e24 */ /* 0x000fe2000f8e00ff */
[----:B------:R-:W-:-:S06]  /*59b0*/  ULDC UR61, c[0x0][0x9d8] ;  /* 0x00027600003d7ab9 */ /* 0x000fcc0000000800 */
.L_x_28:
[----:B------:R-:W-:-:S13]  /*59c0*/  R2UR UR6, R214 ;  /* 0x00000000d60672ca */ /* 0x000fda00000e0000 */
[----:B------:R-:W-:-:S04]  /*59d0*/  UIADD3 UR6, UR6, 0x1, URZ ;  /* 0x0000000106067890 */ /* 0x000fc8000fffe03f */
[----:B------:R-:W-:-:S04]  /*59e0*/  UISETP.NE.AND UP0, UPT, UR6, 0x2, UPT ;  /* 0x000000020600788c */ /* 0x000fc8000bf05270 */
[----:B------:R-:W-:Y:S02]  /*59f0*/  USEL UR7, URZ, 0x1, UP0 ;  /* 0x000000013f077887 */ /* 0x000fe40008000000 */
[----:B------:R-:W-:-:S04]  /*5a00*/  USEL UR6, UR6, URZ, UP0 ;  /* 0x0000003f06067287 */ /* 0x000fc80008000000 */
[----:B------:R-:W-:Y:S02]  /*5a10*/  LOP3.LUT R8, R23, UR7, RZ, 0x3c, !PT ;  /* 0x0000000717087c12 */ /* 0x000fe4000f8e3cff */
[----:B------:R-:W-:Y:S01]  /*5a20*/  IMAD.U32 R9, RZ, RZ, UR6 ;  /* 0x00000006ff097e24 */ /* 0x000fe2000f8e00ff */
[----:B------:R-:W-:Y:S06]  /*5a30*/  @!P0 BRA `(.L_x_20) ;  /* 0x0000000000048947 */ /* 0x000fec0003800000 */
[----:B------:R-:W-:Y:S01]  /*5a40*/  BPT.TRAP 0x1 ;  /* 0x000000040000795c */ /* 0x000fe20000300000 */
.L_x_20:
[----:B------:R-:W-:Y:S02]  /*5a50*/  R2UR UR7, R16 ;  /* 0x00000000100772ca */ /* 0x000fe400000e0000 */
[----:B------:R-:W-:-:S11]  /*5a60*/  SHF.L.U32 R2, R8, 0x1f, RZ ;  /* 0x0000001f08027819 */ /* 0x000fd600000006ff */
[----:B------:R-:W-:-:S06]  /*5a70*/  ULEA UR6, UR6, UR7, 0x3 ;  /* 0x0000000706067291 */ /* 0x000fcc000f8e183f */
[----:B------:R-:W-:-:S03]  /*5a80*/  IMAD.U32 R215, RZ, RZ, UR6 ;  /* 0x00000006ffd77e24 */ /* 0x000fc6000f8e00ff */
[----:B------:R0:W1:Y:S01]  /*5a90*/  SYNCS.PHASECHK.TRANS64.TRYWAIT P2, [UR6+0x38830], R2 ;  /* 0x03883002ff0075a7 */ /* 0x0000620008040146 */
[----:B------:R-:W-:Y:S05]  /*5aa0*/  @!P0 BRA `(.L_x_21) ;  /* 0x0000000000048947 */ /* 0x000fea0003800000 */
[----:B------:R-:W-:Y:S01]  /*5ab0*/  BPT.TRAP 0x1 ;  /* 0x000000040000795c */ /* 0x000fe20000300000 */
.L_x_21:
[----:B-1----:R-:W-:Y:S05]  /*5ac0*/  @P2 BRA `(.L_x_22) ;  /* 0x00000000000c2947 */ /* 0x002fea0003800000 */
[----:B------:R-:W-:-:S13]  /*5ad0*/  R2UR UR6, R215 ;  /* 0x00000000d70672ca */ /* 0x000fda00000e0000 */
[----:B------:R-:W1:Y:S02]  /*5ae0*/  SYNCS.PHASECHK.TRANS64.TRYWAIT P2, [UR6+0x38830], R2 ;  /* 0x03883002ff0075a7 */ /* 0x000e640008040146 */
[----:B-1----:R-:W-:Y:S05]  /*5af0*/  @!P2 BRA `(.L_x_23) ;  /* 0x000000bc00f8a947 */ /* 0x002fea0003800000 */
.L_x_22:
[----:B------:R-:W-:Y:S01]  /*5b00*/  R2UR UR6, R18 ;  /* 0x00000000120672ca */ /* 0x000fe200000e0000 */
[----:B------:R-:W-:Y:S01]  /*5b10*/  WARPGROUP.ARRIVE ;  /* 0x00000000000079c5 */ /* 0x000fe20000000000 */
[----:B------:R-:W-:Y:S01]  /*5b20*/  R2UR UR60, R9 ;  /* 0x00000000093c72ca */ /* 0x000fe200000e0000 */
[----:B------:R-:W-:Y:S01]  /*5b30*/  UMOV UR59, 0x40000040 ;  /* 0x40000040003b7882 */ /* 0x000fe20000000000 */
[C---:B------:R-:W-:Y:S01]  /*5b40*/  R2UR UR56, R4.reuse ;  /* 0x00000000043872ca */ /* 0x040fe200000e0000 */
[----:B------:R-:W-:Y:S01]  /*5b50*/  UMOV UR43, 0x40000040 ;  /* 0x40000040002b7882 */ /* 0x000fe20000000000 */
[C---:B------:R-:W-:Y:S01]  /*5b60*/  R2UR UR57, R5.reuse ;  /* 0x00000000053972ca */ /* 0x040fe200000e0000 */
[----:B------:R-:W-:Y:S01]  /*5b70*/  UMOV UR47, 0x40000040 ;  /* 0x40000040002f7882 */ /* 0x000fe20000000000 */
[----:B01----:R-:W-:Y:S01]  /*5b80*/  MOV R2, UR41 ;  /* 0x0000002900027c02 */ /* 0x003fe20008000f00 */
[----:B------:R-:W-:Y:S01]  /*5b90*/  UMOV UR51, 0x40000040 ;  /* 0x4000004000337882 */ /* 0x000fe20000000000 */
[----:B------:R-:W-:Y:S01]  /*5ba0*/  MOV R6, UR40 ;  /* 0x0000002800067c02 */ /* 0x000fe20008000f00 */
[----:B------:R-:W-:Y:S01]  /*5bb0*/  UMOV UR55, 0x40000040 ;  /* 0x4000004000377882 */ /* 0x000fe20000000000 */
[C---:B------:R-:W-:Y:S01]  /*5bc0*/  R2UR UR40, R4.reuse ;  /* 0x00000000042872ca */ /* 0x040fe200000e0000 */
[----:B------:R-:W-:Y:S01]  /*5bd0*/  UMOV UR15, 0x40000040 ;  /* 0x40000040000f7882 */ /* 0x000fe20000000000 */
[C---:B------:R-:W-:Y:S01]  /*5be0*/  R2UR UR41, R5.reuse ;  /* 0x00000000052972ca */ /* 0x040fe200000e0000 */
[----:B------:R-:W-:Y:S01]  /*5bf0*/  UIMAD UR60, UR60, 0xa00, UR6 ;  /* 0x00000a003c3c78a4 */ /* 0x000fe2000f8e0206 */
[----:B------:R-:W-:Y:S01]  /*5c00*/  MOV R7, UR45 ;  /* 0x0000002d00077c02 */ /* 0x000fe20008000f00 */
[----:B------:R-:W-:Y:S01]  /*5c10*/  UMOV UR19, 0x40000040 ;  /* 0x4000004000137882 */ /* 0x000fe20000000000 */
[----:B------:R-:W-:Y:S01]  /*5c20*/  MOV R152, UR44 ;  /* 0x0000002c00987c02 */ /* 0x000fe20008000f00 */
[----:B------:R-:W-:Y:S01]  /*5c30*/  UIADD3 UR6, UR60, 0x80, URZ ;  /* 0x000000803c067890 */ /* 0x000fe2000fffe03f */
[C---:B------:R-:W-:Y:S01]  /*5c40*/  R2UR UR44, R4.reuse ;  /* 0x00000000042c72ca */ /* 0x040fe200000e0000 */
[----:B------:R-:W-:Y:S01]  /*5c50*/  UIADD3 UR7, UR60, 0x100, URZ ;  /* 0x000001003c077890 */ /* 0x000fe2000fffe03f */
[C---:B------:R-:W-:Y:S01]  /*5c60*/  R2UR UR45, R5.reuse ;  /* 0x00000000052d72ca */ /* 0x040fe200000e0000 */
[----:B------:R-:W-:Y:S01]  /*5c70*/  UMOV UR58, UR60 ;  /* 0x0000003c003a7c82 */ /* 0x000fe20008000000 */
[----:B------:R-:W-:Y:S01]  /*5c80*/  MOV R153, UR49 ;  /* 0x0000003100997c02 */ /* 0x000fe20008000f00 */
[----:B------:R-:W-:Y:S01]  /*5c90*/  HGMMA.64x16x16.F32.BF16 R184, gdesc[UR56], RZ, !UPT, gsb0 ;  /* 0x0020000038b879f0 */ /* 0x000fe2000c0018ff */
[----:B------:R-:W-:Y:S01]  /*5ca0*/  UMOV UR42, UR6 ;  /* 0x00000006002a7c82 */ /* 0x000fe20008000000 */
[----:B------:R-:W-:Y:S01]  /*5cb0*/  MOV R154, UR48 ;  /* 0x00000030009a7c02 */ /* 0x000fe20008000f00 */
[----:B------:R-:W-:Y:S01]  /*5cc0*/  UMOV UR46, UR7 ;  /* 0x00000007002e7c82 */ /* 0x000fe20008000000 */
[C---:B------:R-:W-:Y:S01]  /*5cd0*/  R2UR UR48, R4.reuse ;  /* 0x00000000043072ca */ /* 0x040fe200000e0000 */
[----:B------:R-:W-:Y:S01]  /*5ce0*/  UIADD3 UR6, UR60, 0x180, URZ ;  /* 0x000001803c067890 */ /* 0x000fe2000fffe03f */
[C---:B------:R-:W-:Y:S01]  /*5cf0*/  R2UR UR49, R5.reuse ;  /* 0x00000000053172ca */ /* 0x040fe200000e0000 */
[----:B------:R-:W-:Y:S01]  /*5d00*/  UIADD3 UR58, UR60, 0x200, URZ ;  /* 0x000002003c3a7890 */ /* 0x000fe2000fffe03f */
[----:B------:R-:W-:Y:S01]  /*5d10*/  R2UR UR56, R4 ;  /* 0x00000000043872ca */ /* 0x000fe200000e0000 */
[----:B------:R-:W-:Y:S01]  /*5d20*/  UMOV UR59, 0x40000040 ;  /* 0x40000040003b7882 */ /* 0x000fe20000000000 */
[----:B------:R-:W-:Y:S01]  /*5d30*/  R2UR UR57, R5 ;  /* 0x00000000053972ca */ /* 0x000fe200000e0000 */
[----:B------:R-:W-:Y:S01]  /*5d40*/  UIADD3 UR7, UR60, 0x182, URZ ;  /* 0x000001823c077890 */ /* 0x000fe2000fffe03f */
[----:B------:R-:W-:Y:S01]  /*5d50*/  MOV R212, UR53 ;  /* 0x0000003500d47c02 */ /* 0x000fe20008000f00 */
[----:B------:R-:W-:Y:S01]  /*5d60*/  UMOV UR50, UR6 ;  /* 0x0000000600327c82 */ /* 0x000fe20008000000 */
[----:B------:R-:W-:Y:S01]  /*5d70*/  MOV R213, UR52 ;  /* 0x0000003400d57c02 */ /* 0x000fe20008000f00 */
[----:B------:R-:W-:Y:S01]  /*5d80*/  UIADD3 UR6, UR60, 0x2, URZ ;  /* 0x000000023c067890 */ /* 0x000fe2000fffe03f */
[----:B------:R-:W-:Y:S01]  /*5d90*/  R2UR UR52, R12 ;  /* 0x000000000c3472ca */ /* 0x000fe200000e0000 */
[----:B------:R-:W-:Y:S01]  /*5da0*/  UIADD3 UR14, UR60, 0x280, URZ ;  /* 0x000002803c0e7890 */ /* 0x000fe2000fffe03f */
[----:B------:R-:W-:Y:S01]  /*5db0*/  R2UR UR53, R13 ;  /* 0x000000000d3572ca */ /* 0x000fe200000e0000 */
[----:B------:R-:W-:Y:S01]  /*5dc0*/  UIADD3 UR18, UR60, 0x282, URZ ;  /* 0x000002823c127890 */ /* 0x000fe2000fffe03f */
[-C--:B------:R-:W-:Y:S01]  /*5dd0*/  FMUL.FTZ R24, R24, R3.reuse ;  /* 0x0000000318187220 */ /* 0x080fe20000410000 */
[----:B------:R-:W-:Y:S01]  /*5de0*/  UIADD3 UR22, UR60, 0x284, URZ ;  /* 0x000002843c167890 */ /* 0x000fe2000fffe03f */
[-C--:B------:R-:W-:Y:S01]  /*5df0*/  FMUL.FTZ R25, R25, R3.reuse ;  /* 0x0000000319197220 */ /* 0x080fe20000410000 */
[----:B------:R-:W-:Y:S01]  /*5e00*/  UMOV UR54, UR6 ;  /* 0x0000000600367c82 */ /* 0x000fe20008000000 */
[----:B------:R-:W-:Y:S01]  /*5e10*/  UIADD3 UR6, UR60, 0x102, URZ ;  /* 0x000001023c067890 */ /* 0x000fe2000fffe03f */
[-C--:B------:R-:W-:Y:S01]  /*5e20*/  FMUL.FTZ R28, R28, R3.reuse ;  /* 0x000000031c1c7220 */ /* 0x080fe20000410000 */
[----:B------:R-:W-:Y:S01]  /*5e30*/  UMOV UR23, 0x40000040 ;  /* 0x4000004000177882 */ /* 0x000fe20000000000 */
[----:B------:R-:W-:Y:S01]  /*5e40*/  UIADD3 UR26, UR60, 0x286, URZ ;  /* 0x000002863c1a7890 */ /* 0x000fe2000fffe03f */
[-C--:B------:R-:W-:Y:S01]  /*5e50*/  FMUL.FTZ R29, R29, R3.reuse ;  /* 0x000000031d1d7220 */ /* 0x080fe20000410000 */
[----:B------:R-:W-:Y:S01]  /*5e60*/  UMOV UR10, UR52 ;  /* 0x00000034000a7c82 */ /* 0x000fe20008000000 */
[----:B------:R-:W-:Y:S01]  /*5e70*/  UMOV UR27, 0x40000040 ;  /* 0x40000040001b7882 */ /* 0x000fe20000000000 */
[----:B------:R-:W-:Y:S01]  /*5e80*/  UMOV UR11, UR53 ;  /* 0x00000035000b7c82 */ /* 0x000fe20008000000 */
[----:B------:R-:W-:Y:S01]  /*5e90*/  UIADD3 UR30, UR60, 0x500, URZ ;  /* 0x000005003c1e7890 */ /* 0x000fe2000fffe03f */
[-C--:B------:R-:W-:Y:S01]  /*5ea0*/  FMUL.FTZ R32, R32, R3.reuse ;  /* 0x0000000320207220 */ /* 0x080fe20000410000 */
[----:B------:R-:W-:Y:S01]  /*5eb0*/  UMOV UR31, 0x40000040 ;  /* 0x40000040001f7882 */ /* 0x000fe20000000000 */
[----:B------:R-:W-:Y:S01]  /*5ec0*/  UIADD3 UR34, UR60, 0x502, URZ ;  /* 0x000005023c227890 */ /* 0x000fe2000fffe03f */
[-C--:B------:R-:W-:Y:S01]  /*5ed0*/  FMUL.FTZ R33, R33, R3.reuse ;  /* 0x0000000321217220 */ /* 0x080fe20000410000 */
[----:B------:R-:W-:Y:S01]  /*5ee0*/  UMOV UR35, 0x40000040 ;  /* 0x4000004000237882 */ /* 0x000fe20000000000 */
[----:B------:R-:W-:Y:S01]  /*5ef0*/  UIADD3 UR38, UR60, 0x504, URZ ;  /* 0x000005043c267890 */ /* 0x000fe2000fffe03f */
[-C--:B------:R-:W-:Y:S01]  /*5f00*/  FMUL.FTZ R36, R36, R3.reuse ;  /* 0x0000000324247220 */ /* 0x080fe20000410000 */
[----:B------:R-:W-:Y:S01]  /*5f10*/  UMOV UR39, 0x40000040 ;  /* 0x4000004000277882 */ /* 0x000fe20000000000 */
[-C--:B------:R-:W-:Y:S01]  /*5f20*/  FMUL.FTZ R37, R37, R3.reuse ;  /* 0x0000000325257220 */ /* 0x080fe20000410000 */
        /* <DEDUP_REMOVED lines=9> */
[----:B------:R-:W-:Y:S01]  /*5fc0*/  FMUL.FTZ R57, R57, R3 ;  /* 0x0000000339397220 */ /* 0x000fe20000410000 */
[----:B------:R-:W-:-:S02]  /*5fd0*/  WARPGROUP.DEPBAR.LE gsb0, 0x0 ;  /* 0x00008000000079c5 */ /* 0x000fc40000010000 */
[----:B------:R-:W-:Y:S01]  /*5fe0*/  WARPGROUP.ARRIVE ;  /* 0x00000000000079c5 */ /* 0x000fe20000000000 */
[-C--:B------:R-:W-:Y:S01]  /*5ff0*/  FMUL.FTZ R60, R60, R3.reuse ;  /* 0x000000033c3c7220 */ /* 0x080fe20000410000 */
[-C--:B------:R-:W-:Y:S01]  /*6000*/  FMUL.FTZ R61, R61, R3.reuse ;  /* 0x000000033d3d7220 */ /* 0x080fe20000410000 */
[-C--:B------:R-:W-:Y:S01]  /*6010*/  FMUL.FTZ R64, R64, R3.reuse ;  /* 0x0000000340407220 */ /* 0x080fe20000410000 */
[-C--:B------:R-:W-:Y:S01]  /*6020*/  FMUL.FTZ R65, R65, R3.reuse ;  /* 0x0000000341417220 */ /* 0x080fe20000410000 */
[-C--:B------:R-:W-:Y:S01]  /*6030*/  FMUL.FTZ R68, R68, R3.reuse ;  /* 0x0000000344447220 */ /* 0x080fe20000410000 */
[----:B------:R-:W-:Y:S01]  /*6040*/  HGMMA.64x16x16.F32.BF16 R176, gdesc[UR40], RZ, !UPT, gsb0 ;  /* 0x0020000028b079f0 */ /* 0x000fe2000c0018ff */
[----:B------:R-:W-:Y:S01]  /*6050*/  R2UR UR41, R2 ;  /* 0x00000000022972ca */ /* 0x000fe200000e0000 */
[----:B------:R-:W-:Y:S01]  /*6060*/  UIADD3 UR42, UR60, 0x506, URZ ;  /* 0x000005063c2a7890 */ /* 0x000fe2000fffe03f */
[----:B------:R-:W-:Y:S01]  /*6070*/  R2UR UR40, R6 ;  /* 0x00000000062872ca */ /* 0x000fe200000e0000 */
[----:B------:R-:W-:Y:S01]  /*6080*/  UMOV UR43, 0x40000040 ;  /* 0x40000040002b7882 */ /* 0x000fe20000000000 */
[----:B------:R-:W-:Y:S01]  /*6090*/  MOV R2, UR9 ;  /* 0x0000000900027c02 */ /* 0x000fe20008000f00 */
[-C--:B------:R-:W-:Y:S01]  /*60a0*/  FMUL.FTZ R69, R69, R3.reuse ;  /* 0x0000000345457220 */ /* 0x080fe20000410000 */
[----:B------:R-:W-:Y:S01]  /*60b0*/  MOV R6, UR8 ;  /* 0x0000000800067c02 */ /* 0x000fe20008000f00 */
        /* <DEDUP_REMOVED lines=117> */
[----:B------:R-:W-:Y:S01]  /*6810*/  FMUL.FTZ R151, R151, R0 ;  /* 0x0000000097977220 */ /* 0x000fe20000410000 */
[----:B------:R-:W-:-:S02]  /*6820*/  WARPGROUP.DEPBAR.LE gsb0, 0x0 ;  /* 0x00008000000079c5 */ /* 0x000fc40000010000 */
[----:B------:R-:W-:-:S06]  /*6830*/  WARPGROUP.ARRIVE ;  /* 0x00000000000079c5 */ /* 0x000fcc0000000000 */
[----:B------:R-:W-:Y:S01]  /*6840*/  HGMMA.64x16x16.F32.BF16 R152, gdesc[UR56], RZ, !UPT, gsb0 ;  /* 0x00200000389879f0 */ /* 0x000fe2000c0018ff */
[----:B------:R-:W-:Y:S01]  /*6850*/  UIADD3 UR58, UR60, 0x82, URZ ;  /* 0x000000823c3a7890 */ /* 0x000fe2000fffe03f */
[----:B------:R-:W-:Y:S01]  /*6860*/  UMOV UR56, UR10 ;  /* 0x0000000a00387c82 */ /* 0x000fe20008000000 */
[----:B------:R-:W-:Y:S01]  /*6870*/  UMOV UR57, UR11 ;  /* 0x0000000b00397c82 */ /* 0x000fe20008000000 */
[----:B------:R-:W-:Y:S01]  /*6880*/  UMOV UR59, 0x40000040 ;  /* 0x40000040003b7882 */ /* 0x000fe20000000000 */
[----:B------:R-:W-:Y:S02]  /*6890*/  WARPGROUP.DEPBAR.LE gsb0, 0x0 ;  /* 0x00008000000079c5 */ /* 0x000fe40000010000 */
[----:B------:R-:W-:-:S06]  /*68a0*/  WARPGROUP.ARRIVE ;  /* 0x00000000000079c5 */ /* 0x000fcc0000000000 */
[----:B------:R-:W-:Y:S01]  /*68b0*/  HGMMA.64x16x16.F32.BF16 R184, gdesc[UR52], R184, gsb0 ;  /* 0x0020000034b879f0 */ /* 0x000fe200080018b8 */
[----:B------:R-:W-:Y:S01]  /*68c0*/  R2UR UR53, R212 ;  /* 0x00000000d43572ca */ /* 0x000fe200000e0000 */
[----:B------:R-:W-:Y:S01]  /*68d0*/  UIADD3 UR54, UR60, 0x784, URZ ;  /* 0x000007843c367890 */ /* 0x000fe2000fffe03f */
[----:B------:R-:W-:Y:S01]  /*68e0*/  R2UR UR52, R213 ;  /* 0x00000000d53472ca */ /* 0x000fe200000e0000 */
        /* <DEDUP_REMOVED lines=24> */
[----:B------:R-:W-:Y:S02]  /*6a70*/  UIADD3 UR6, UR60, 0x4, URZ ;  /* 0x000000043c067890 */ /* 0x000fe4000fffe03f */
[----:B------:R-:W-:Y:S02]  /*6a80*/  UIADD3 UR10, UR60, 0x84, URZ ;  /* 0x000000843c0a7890 */ /* 0x000fe4000fffe03f */
[----:B------:R-:W-:Y:S01]  /*6a90*/  UIADD3 UR11, UR60, 0x104, URZ ;  /* 0x000001043c0b7890 */ /* 0x000fe2000fffe03f */
[----:B------:R-:W-:-:S02]  /*6aa0*/  WARPGROUP.DEPBAR.LE gsb0, 0x0 ;  /* 0x00008000000079c5 */ /* 0x000fc40000010000 */
        /* <DEDUP_REMOVED lines=27> */
[----:B------:R-:W-:Y:S01]  /*6c60*/  UMOV UR11, 0x40000040 ;  /* 0x40000040000b7882 */ /* 0x000fe20000000000 */
[----:B------:R-:W-:Y:S02]  /*6c70*/  WARPGROUP.DEPBAR.LE gsb0, 0x0 ;  /* 0x00008000000079c5 */ /* 0x000fe40000010000 */
[----:B------:R-:W-:-:S06]  /*6c80*/  WARPGROUP.ARRIVE ;  /* 0x00000000000079c5 */ /* 0x000fcc0000000000 */
[----:B------:R-:W-:Y:S01]  /*6c90*/  HGMMA.64x16x16.F32.BF16 R152, gdesc[UR4], R152, gsb0 ;  /* 0x00200000049879f0 */ /* 0x000fe20008001898 */
[----:B------:R-:W-:Y:S02]  /*6ca0*/  UIADD3 UR6, UR60, 0x86, URZ ;  /* 0x000000863c067890 */ /* 0x000fe4000fffe03f */
        /* <DEDUP_REMOVED lines=28> */
[----:B------:R-:W-:Y:S01]  /*6e70*/  R2UR UR8, R10 ;  /* 0x000000000a0872ca */ /* 0x000fe200000e0000 */
[----:B------:R-:W-:Y:S01]  /*6e80*/  UMOV UR11, 0x40000040 ;  /* 0x40000040000b7882 */ /* 0x000fe20000000000 */
[----:B------:R-:W-:Y:S01]  /*6e90*/  R2UR UR9, R11 ;  /* 0x000000000b0972ca */ /* 0x000fe200000e0000 */
        /* <DEDUP_REMOVED lines=287> */
[----:B------:R-:W-:-:S07]  /*8090*/  UIADD3 UR6, UR60, 0x786, URZ ;  /* 0x000007863c067890 */ /* 0x000fce000fffe03f */
[----:B------:R-:W-:Y:S01]  /*80a0*/  UMOV UR10, UR6 ;  /* 0x00000006000a7c82 */ /* 0x000fe20008000000 */
[----:B------:R-:W-:Y:S01]  /*80b0*/  UIADD3 UR6, UR60, 0x886, URZ ;  /* 0x000008863c067890 */ /* 0x000fe2000fffe03f */
[----:B------:R-:W-:Y:S02]  /*80c0*/  WARPGROUP.DEPBAR.LE gsb0, 0x0 ;  /* 0x00008000000079c5 */ /* 0x000fe40000010000 */
[----:B------:R-:W-:-:S06]  /*80d0*/  WARPGROUP.ARRIVE ;  /* 0x00000000000079c5 */ /* 0x000fcc0000000000 */
[----:B------:R-:W-:Y:S01]  /*80e0*/  HGMMA.64x16x16.F32.BF16 R160, gdesc[UR52], R160, gsb0 ;  /* 0x0020000034a079f0 */ /* 0x000fe200080018a0 */
[----:B------:R-:W-:Y:S01]  /*80f0*/  UMOV UR54, UR7 ;  /* 0x0000000700367c82 */ /* 0x000fe20008000000 */
[----:B------:R-:W-:Y:S01]  /*8100*/  UMOV UR55, 0x40000040 ;  /* 0x4000004000377882 */ /* 0x000fe20000000000 */
[----:B------:R-:W-:Y:S02]  /*8110*/  UIADD3 UR7, UR60, 0x906, URZ ;  /* 0x000009063c077890 */ /* 0x000fe4000fffe03f */
        /* <DEDUP_REMOVED lines=8> */
[----:B------:R-:W-:Y:S01]  /*81a0*/  UMOV UR11, UR9 ;  /* 0x00000009000b7c82 */ /* 0x000fe20008000000 */
[----:B------:R-:W-:Y:S01]  /*81b0*/  UMOV UR56, UR10 ;  /* 0x0000000a00387c82 */ /* 0x000fe20008000000 */
[----:B------:R-:W-:Y:S01]  /*81c0*/  UMOV UR57, UR11 ;  /* 0x0000000b00397c82 */ /* 0x000fe20008000000 */
[----:B------:R-:W-:Y:S02]  /*81d0*/  R2UR UR9, R2 ;  /* 0x00000000020972ca */ /* 0x000fe400000e0000 */
[----:B------:R-:W-:Y:S01]  /*81e0*/  R2UR UR8, R6 ;  /* 0x00000000060872ca */ /* 0x000fe200000e0000 */
[----:B------:R-:W-:Y:S02]  /*81f0*/  WARPGROUP.DEPBAR.LE gsb0, 0x0 ;  /* 0x00008000000079c5 */ /* 0x000fe40000010000 */
[----:B------:R-:W-:-:S06]  /*8200*/  WARPGROUP.ARRIVE ;  /* 0x00000000000079c5 */ /* 0x000fcc0000000000 */
[----:B------:R-:W-:Y:S01]  /*8210*/  HGMMA.64x16x16.F32.BF16 R176, gdesc[UR56], R176, gsb0 ;  /* 0x0020000038b079f0 */ /* 0x000fe200080018b0 */
[----:B------:R-:W-:Y:S01]  /*8220*/  UMOV UR56, UR10 ;  /* 0x0000000a00387c82 */ /* 0x000fe20008000000 */
        /* <DEDUP_REMOVED lines=19> */
[----:B------:R-:W-:Y:S03]  /*8360*/  HGMMA.64x16x16.F32.BF16 R152, gdesc[UR56], R152, gsb0 ;  /* 0x00200000389879f0 */ /* 0x000fe60008001898 */
[----:B------:R-:W-:Y:S02]  /*8370*/  WARPGROUP.DEPBAR.LE gsb0, 0x0 ;  /* 0x00008000000079c5 */ /* 0x000fe40000010000 */
[----:B------:R-:W-:Y:S05]  /*8380*/  @!P0 BRA `(.L_x_24) ;  /* 0x0000000000048947 */ /* 0x000fea0003800000 */
[----:B------:R-:W-:Y:S01]  /*8390*/  BPT.TRAP 0x1 ;  /* 0x000000040000795c */ /* 0x000fe20000300000 */
.L_x_24:
[----:B------:R-:W-:Y:S02]  /*83a0*/  R2UR UR7, R16 ;  /* 0x00000000100772ca */ /* 0x000fe400000e0000 */
[----:B------:R-:W-:Y:S02]  /*83b0*/  R2UR UR6, R214 ;  /* 0x00000000d60672ca */ /* 0x000fe400000e0000 */
[----:B------:R-:W-:-:S11]  /*83c0*/  SHF.L.U32 R0, R23, 0x1f, RZ ;  /* 0x0000001f17007819 */ /* 0x000fd600000006ff */
[----:B------:R-:W-:-:S09]  /*83d0*/  ULEA UR7, UR6, UR7, 0x3 ;  /* 0x0000000706077291 */ /* 0x000fd2000f8e183f */
[----:B------:R0:W1:Y:S01]  /*83e0*/  SYNCS.PHASECHK.TRANS64.TRYWAIT P2, [UR7+0x38850], R0 ;  /* 0x03885000ff0075a7 */ /* 0x0000620008040147 */
[----:B------:R-:W-:Y:S05]  /*83f0*/  @!P0 BRA `(.L_x_25) ;  /* 0x0000000000048947 */ /* 0x000fea0003800000 */
[----:B------:R-:W-:Y:S01]  /*8400*/  BPT.TRAP 0x1 ;  /* 0x000000040000795c */ /* 0x000fe20000300000 */
.L_x_25:
[----:B-1----:R-:W-:Y:S05]  /*8410*/  @P2 BRA `(.L_x_26) ;  /* 0x0000000000082947 */ /* 0x002fea0003800000 */
[----:B------:R-:W1:Y:S02]  /*8420*/  SYNCS.PHASECHK.TRANS64.TRYWAIT P2, [UR7+0x38850], R0 ;  /* 0x03885000ff0075a7 */ /* 0x000e640008040147 */
[----:B-1----:R-:W-:Y:S05]  /*8430*/  @!P2 BRA `(.L_x_27) ;  /* 0x0000009400c4a947 */ /* 0x002fea0003800000 */
.L_x_26:
[----:B------:R-:W-:Y:S01]  /*8440*/  R2UR UR6, R16 ;  /* 0x00000000100672ca */ /* 0x000fe200000e0000 */
[----:B------:R-:W-:Y:S01]  /*8450*/  WARPGROUP.ARRIVE ;  /* 0x00000000000079c5 */ /* 0x000fe20000000000 */
[----:B------:R-:W-:Y:S01]  /*8460*/  R2UR UR10, R214 ;  /* 0x00000000d60a72ca */ /* 0x000fe200000e0000 */
[----:B------:R-:W-:Y:S01]  /*8470*/  UMOV UR11, 0x40000040 ;  /* 0x40000040000b7882 */ /* 0x000fe20000000000 */
[----:B01----:R-:W-:Y:S01]  /*8480*/  FMUL.FTZ R0, R184, UR61 ;  /* 0x0000003db8007c20 */ /* 0x003fe20008410000 */
[----:B------:R-:W-:Y:S01]  /*8490*/  FMUL.FTZ R7, R185, UR61 ;  /* 0x0000003db9077c20 */ /* 0x000fe20008410000 */
[----:B------:R-:W-:Y:S01]  /*84a0*/  FMUL.FTZ R213, R169, UR61 ;  /* 0x0000003da9d57c20 */ /* 0x000fe20008410000 */
[----:B------:R-:W-:Y:S01]  /*84b0*/  R2UR UR14, R215 ;  /* 0x00000000d70e72ca */ /* 0x000fe200000e0000 */
[----:B------:R-:W-:Y:S01]  /*84c0*/  FMUL.FTZ R215, R172, UR61 ;  /* 0x0000003dacd77c20 */ /* 0x000fe20008410000 */
[----:B------:R-:W-:Y:S01]  /*84d0*/  FMUL.FTZ R217, R173, UR61 ;  /* 0x0000003dadd97c20 */ /* 0x000fe20008410000 */
[----:B------:R-:W0:Y:S01]  /*84e0*/  MUFU.TANH R0, R0 ;  /* 0x0000000000007308 */ /* 0x000e220000002400 */
[----:B------:R-:W-:Y:S01]  /*84f0*/  FMUL.FTZ R219, R160, UR61 ;  /* 0x0000003da0db7c20 */ /* 0x000fe20008410000 */
[----:B------:R-:W-:Y:S01]  /*8500*/  FMUL.FTZ R221, R161, UR61 ;  /* 0x0000003da1dd7c20 */ /* 0x000fe20008410000 */
[----:B------:R-:W-:Y:S01]  /*8510*/  UIADD3 UR6, UR6, 0x400, URZ ;  /* 0x0000040006067890 */ /* 0x000fe2000fffe03f */
[----:B------:R-:W-:Y:S01]  /*8520*/  FMUL.FTZ R223, R164, UR61 ;  /* 0x0000003da4df7c20 */ /* 0x000fe20008410000 */
[----:B------:R-:W-:Y:S01]  /*8530*/  FMUL.FTZ R233, R165, UR61 ;  /* 0x0000003da5e97c20 */ /* 0x000fe20008410000 */
[----:B------:R-:W-:Y:S01]  /*8540*/  FMUL.FTZ R23, R186, UR61 ;  /* 0x0000003dba177c20 */ /* 0x000fe20008410000 */
[----:B------:R-:W-:Y:S01]  /*8550*/  USHF.R.U32.HI UR6, URZ, 0x4, UR6 ;  /* 0x000000043f067899 */ /* 0x000fe20008011606 */
[----:B------:R-:W1:Y:S01]  /*8560*/  MUFU.TANH R7, R7 ;  /* 0x0000000700077308 */ /* 0x000e620000002400 */
[----:B------:R-:W-:Y:S01]  /*8570*/  FMUL.FTZ R227, R152, UR61 ;  /* 0x0000003d98e37c20 */ /* 0x000fe20008410000 */
[----:B------:R-:W-:Y:S01]  /*8580*/  FMUL.FTZ R185, R187, UR61 ;  /* 0x0000003dbbb97c20 */ /* 0x000fe20008410000 */
[----:B------:R-:W-:Y:S01]  /*8590*/  ULOP3.LUT UR6, UR6, 0x3fff, URZ, 0xc0, !UPT ;  /* 0x00003fff06067892 */ /* 0x000fe2000f8ec03f */
[----:B------:R-:W-:Y:S01]  /*85a0*/  FMUL.FTZ R231, R153, UR61 ;  /* 0x0000003d99e77c20 */ /* 0x000fe20008410000 */
[----:B------:R-:W-:Y:S01]  /*85b0*/  FMUL.FTZ R187, R190, UR61 ;  /* 0x0000003dbebb7c20 */ /* 0x000fe20008410000 */
[----:B------:R-:W-:Y:S01]  /*85c0*/  FMUL.FTZ R229, R156, UR61 ;  /* 0x0000003d9ce57c20 */ /* 0x000fe20008410000 */
[----:B------:R-:W-:Y:S01]  /*85d0*/  ULOP3.LUT UR6, UR6, 0x2800000, URZ, 0xfc, !UPT ;  /* 0x0280000006067892 */ /* 0x000fe2000f8efc3f */
[----:B------:R-:W-:Y:S01]  /*85e0*/  MUFU.TANH R213, R213 ;  /* 0x000000d500d57308 */ /* 0x000fe20000002400 */
[----:B0-----:R-:W-:Y:S01]  /*85f0*/  FMNMX.FTZ R2, R0, R21, !PT ;  /* 0x0000001500027209 */ /* 0x001fe20007810000 */
[----:B------:R-:W-:Y:S01]  /*8600*/  FMUL.FTZ R225, R157, UR61 ;  /* 0x0000003d9de17c20 */ /* 0x000fe20008410000 */
[----:B------:R-:W-:Y:S01]  /*8610*/  UIMAD UR6, UR10, 0xa00, UR6 ;  /* 0x00000a000a0678a4 */ /* 0x000fe2000f8e0206 */
[----:B------:R-:W-:Y:S01]  /*8620*/  FMUL.FTZ R179, R179, UR61 ;  /* 0x0000003db3b37c20 */ /* 0x000fe20008410000 */
[----:B------:R-:W-:Y:S01]  /*8630*/  FMUL.FTZ R153, R183, UR61 ;  /* 0x0000003db7997c20 */ /* 0x000fe20008410000 */
[----:B------:R-:W-:Y:S01]  /*8640*/  FMUL.FTZ R169, R175, UR61 ;  /* 0x0000003dafa97c20 */ /* 0x000fe20008410000 */
[----:B------:R-:W-:Y:S01]  /*8650*/  FMUL.FTZ R175, R154, UR61 ;  /* 0x0000003d9aaf7c20 */ /* 0x000fe20008410000 */
[----:B------:R-:W-:Y:S01]  /*8660*/  MUFU.TANH R215, R215 ;  /* 0x000000d700d77308 */ /* 0x000fe20000002400 */
[----:B-1----:R-:W-:Y:S01]  /*8670*/  FMNMX.FTZ R2, R7, R2, !PT ;  /* 0x0000000207027209 */ /* 0x002fe20007810000 */
[----:B------:R-:W-:Y:S01]  /*8680*/  UMOV UR10, UR6 ;  /* 0x00000006000a7c82 */ /* 0x000fe20008000000 */
[----:B------:R-:W-:Y:S01]  /*8690*/  FMUL.FTZ R157, R170, UR61 ;  /* 0x0000003daa9d7c20 */ /* 0x000fe20008410000 */
[----:B------:R-:W-:Y:S01]  /*86a0*/  HGMMA.64x256x16.F32.BF16 R24, R208, gdesc[UR8].tnspB, R24, gsb0 ;  /* 0x43e00008d0187df0 */ /* 0x000fe20008001818 */
[----:B------:R-:W-:Y:S01]  /*86b0*/  UIADD3 UR10, UR6, 0x80, URZ ;  /* 0x00000080060a7890 */ /* 0x000fe2000fffe03f */
[----:B------:R-:W-:Y:S01]  /*86c0*/  FMUL.FTZ R161, R171, UR61 ;  /* 0x0000003daba17c20 */ /* 0x000fe20008410000 */
[----:B------:R-:W-:Y:S01]  /*86d0*/  UMOV UR11, 0x40000040 ;  /* 0x40000040000b7882 */ /* 0x000fe20000000000 */
[----:B------:R-:W-:Y:S01]  /*86e0*/  MUFU.TANH R217, R217 ;  /* 0x000000d900d97308 */ /* 0x000fe20000002400 */
[----:B------:R-:W-:Y:S01]  /*86f0*/  FMUL.FTZ R165, R174, UR61 ;  /* 0x0000003daea57c20 */ /* 0x000fe20008410000 */
[----:B------:R-:W-:Y:S01]  /*8700*/  FMUL.FTZ R171, R162, UR61 ;  /* 0x0000003da2ab7c20 */ /* 0x000fe20008410000 */
[----:B------:R-:W-:Y:S01]  /*8710*/  FMUL.FTZ R163, R163, UR61 ;  /* 0x0000003da3a37c20 */ /* 0x000fe20008410000 */
[----:B------:R-:W-:Y:S01]  /*8720*/  FMUL.FTZ R173, R166, UR61 ;  /* 0x0000003da6ad7c20 */ /* 0x000fe20008410000 */
[----:B------:R-:W-:Y:S01]  /*8730*/  FMUL.FTZ R167, R167, UR61 ;  /* 0x0000003da7a77c20 */ /* 0x000fe20008410000 */
[----:B------:R-:W-:Y:S01]  /*8740*/  FMUL.FTZ R155, R155, UR61 ;  /* 0x0000003d9b9b7c20 */ /* 0x000fe20008410000 */
[----:B------:R-:W-:Y:S01]  /*8750*/  FMUL.FTZ R183, R158, UR61 ;  /* 0x0000003d9eb77c20 */ /* 0x000fe20008410000 */
[----:B------:R-:W-:Y:S01]  /*8760*/  MUFU.TANH R219, R219 ;  /* 0x000000db00db7308 */ /* 0x000fe20000002400 */
[----:B------:R-:W-:Y:S01]  /*8770*/  FMUL.FTZ R159, R159, UR61 ;  /* 0x0000003d9f9f7c20 */ /* 0x000fe20008410000 */
[C---:B------:R-:W-:Y:S01]  /*8780*/  ISETP.GT.AND P2, PT, R22.reuse, R17, PT ;  /* 0x000000111600720c */ /* 0x040fe20003f44270 */
[----:B------:R-:W-:-:S05]  /*8790*/  VIADD R22, R22, 0xffffffff ;  /* 0xffffffff16167836 */ /* 0x000fca0000000000 */
[----:B------:R-:W-:Y:S08]  /*87a0*/  MUFU.TANH R221, R221 ;  /* 0x000000dd00dd7308 */ /* 0x000ff00000002400 */
[----:B------:R-:W-:Y:S08]  /*87b0*/  MUFU.TANH R223, R223 ;  /* 0x000000df00df7308 */ /* 0x000ff00000002400 */
[----:B------:R-:W-:Y:S08]  /*87c0*/  MUFU.TANH R233, R233 ;  /* 0x000000e900e97308 */ /* 0x000ff00000002400 */
[----:B------:R-:W0:Y:S08]  /*87d0*/  MUFU.TANH R23, R23 ;  /* 0x0000001700177308 */ /* 0x000e300000002400 */
[----:B------:R-:W-:Y:S08]  /*87e0*/  MUFU.TANH R227, R227 ;  /* 0x000000e300e37308 */ /* 0x000ff00000002400 */
[----:B------:R-:W1:Y:S01]  /*87f0*/  MUFU.TANH R185, R185 ;  /* 0x000000b900b97308 */ /* 0x000e620000002400 */
[----:B0-----:R-:W-:-:S07]  /*8800*/  FMNMX.FTZ R152, R23, R20, !PT ;  /* 0x0000001417987209 */ /* 0x001fce0007810000 */
[----:B------:R-:W-:Y:S08]  /*8810*/  MUFU.TANH R231, R231 ;  /* 0x000000e700e77308 */ /* 0x000ff00000002400 */
[----:B------:R-:W0:Y:S01]  /*8820*/  MUFU.TANH R187, R187 ;  /* 0x000000bb00bb7308 */ /* 0x000e220000002400 */
[----:B-1----:R-:W-:-:S07]  /*8830*/  FMNMX.FTZ R152, R185, R152, !PT ;  /* 0x00000098b9987209 */ /* 0x002fce0007810000 */
[----:B------:R-:W-:Y:S08]  /*8840*/  MUFU.TANH R229, R229 ;  /* 0x000000e500e57308 */ /* 0x000ff00000002400 */
[----:B------:R-:W-:Y:S01]  /*8850*/  MUFU.TANH R225, R225 ;  /* 0x000000e100e17308 */ /* 0x000fe20000002400 */
[----:B0-----:R-:W-:-:S07]  /*8860*/  FMNMX.FTZ R154, R187, R152, !PT ;  /* 0x00000098bb9a7209 */ /* 0x001fce0007810000 */
[----:B------:R-:W-:Y:S08]  /*8870*/  MUFU.TANH R179, R179 ;  /* 0x000000b300b37308 */ /* 0x000ff00000002400 */
        /* <DEDUP_REMOVED lines=12> */
[----:B------:R-:W-:Y:S01]  /*8940*/  MUFU.TANH R159, R159 ;  /* 0x0000009f009f7308 */ /* 0x000fe20000002400 */
[----:B------:R-:W-:-:S02]  /*8950*/  WARPGROUP.DEPBAR.LE gsb0, 0x0 ;  /* 0x00008000000079c5 */ /* 0x000fc40000010000 */
[----:B------:R-:W-:Y:S01]  /*8960*/  WARPGROUP.ARRIVE ;  /* 0x00000000000079c5 */ /* 0x000fe20000000000 */
[----:B------:R-:W-:Y:S01]  /*8970*/  FMUL.FTZ R209, R177, UR61 ;  /* 0x0000003db1d17c20 */ /* 0x000fe20008410000 */
[----:B------:R-:W-:Y:S01]  /*8980*/  FMUL.FTZ R211, R168, UR61 ;  /* 0x0000003da8d37c20 */ /* 0x000fe20008410000 */
[----:B------:R-:W-:-:S03]  /*8990*/  FMUL.FTZ R177, R178, UR61 ;  /* 0x0000003db2b17c20 */ /* 0x000fc60008410000 */
[----:B------:R-:W-:Y:S01]  /*89a0*/  HGMMA.64x256x16.F32.BF16 R24, R204, gdesc[UR8].tnspB, R24, gsb0 ;  /* 0x43e00008cc187df0 */ /* 0x000fe20008001818 */
[----:B------:R-:W-:Y:S01]  /*89b0*/  UIADD3 UR10, UR6, 0x100, URZ ;  /* 0x00000100060a7890 */ /* 0x000fe2000fffe03f */
[----:B------:R-:W-:Y:S01]  /*89c0*/  MUFU.TANH R209, R209 ;  /* 0x000000d100d17308 */ /* 0x000fe20000002400 */
[----:B------:R-:W-:-:S07]  /*89d0*/  UMOV UR11, 0x40000040 ;  /* 0x40000040000b7882 */ /* 0x000fce0000000000 */
[----:B------:R-:W-:Y:S08]  /*89e0*/  MUFU.TANH R211, R211 ;  /* 0x000000d300d37308 */ /* 0x000ff00000002400 */
[----:B------:R-:W-:Y:S01]  /*89f0*/  MUFU.TANH R177, R177 ;  /* 0x000000b100b17308 */ /* 0x000fe20000002400 */
[----:B------:R-:W-:Y:S02]  /*8a00*/  WARPGROUP.DEPBAR.LE gsb0, 0x0 ;  /* 0x00008000000079c5 */ /* 0x000fe40000010000 */
[----:B------:R-:W-:Y:S01]  /*8a10*/  WARPGROUP.ARRIVE ;  /* 0x00000000000079c5 */ /* 0x000fe20000000000 */
[----:B------:R-:W-:Y:S01]  /*8a20*/  FMUL.FTZ R207, R188, UR61 ;  /* 0x0000003dbccf7c20 */ /* 0x000fe20008410000 */
[----:B------:R-:W-:Y:S01]  /*8a30*/  FMUL.FTZ R205, R189, UR61 ;  /* 0x0000003dbdcd7c20 */ /* 0x000fe20008410000 */
[----:B------:R-:W-:Y:S01]  /*8a40*/  FMUL.FTZ R189, R191, UR61 ;  /* 0x0000003dbfbd7c20 */ /* 0x000fe20008410000 */
[----:B------:R-:W-:-:S03]  /*8a50*/  FMUL.FTZ R191, R176, UR61 ;  /* 0x0000003db0bf7c20 */ /* 0x000fc60008410000 */
[----:B------:R-:W-:Y:S01]  /*8a60*/  HGMMA.64x256x16.F32.BF16 R24, R200, gdesc[UR8].tnspB, R24, gsb0 ;  /* 0x43e00008c8187df0 */ /* 0x000fe20008001818 */
[----:B------:R-:W-:Y:S01]  /*8a70*/  UIADD3 UR10, UR6, 0x180, URZ ;  /* 0x00000180060a7890 */ /* 0x000fe2000fffe03f */
[----:B------:R-:W0:Y:S01]  /*8a80*/  MUFU.TANH R207, R207 ;  /* 0x000000cf00cf7308 */ /* 0x000e220000002400 */
[----:B------:R-:W-:Y:S01]  /*8a90*/  UMOV UR11, 0x40000040 ;  /* 0x40000040000b7882 */ /* 0x000fe20000000000 */
[----:B------:R-:W-:-:S06]  /*8aa0*/  UIADD3 UR6, UR6, 0x200, URZ ;  /* 0x0000020006067890 */ /* 0x000fcc000fffe03f */
[----:B------:R-:W1:Y:S08]  /*8ab0*/  MUFU.TANH R205, R205 ;  /* 0x000000cd00cd7308 */ /* 0x000e700000002400 */
[----:B------:R-:W2:Y:S01]  /*8ac0*/  MUFU.TANH R191, R191 ;  /* 0x000000bf00bf7308 */ /* 0x000ea20000002400 */
[----:B0-----:R-:W-:-:S07]  /*8ad0*/  FMNMX.FTZ R2, R207, R2, !PT ;  /* 0x00000002cf027209 */ /* 0x001fce0007810000 */
[----:B------:R-:W0:Y:S01]  /*8ae0*/  MUFU.TANH R189, R189 ;  /* 0x000000bd00bd7308 */ /* 0x000e220000002400 */
[----:B-1----:R-:W-:-:S04]  /*8af0*/  FMNMX.FTZ R2, R205, R2, !PT ;  /* 0x00000002cd027209 */ /* 0x002fc80007810000 */
[----:B--2---:R-:W-:-:S04]  /*8b00*/  FMNMX.FTZ R2, R191, R2, !PT ;  /* 0x00000002bf027209 */ /* 0x004fc80007810000 */
[----:B------:R-:W-:Y:S02]  /*8b10*/  FMNMX.FTZ R2, R209, R2, !PT ;  /* 0x00000002d1027209 */ /* 0x000fe40007810000 */
[----:B0-----:R-:W-:-:S04]  /*8b20*/  FMNMX.FTZ R154, R189, R154, !PT ;  /* 0x0000009abd9a7209 */ /* 0x001fc80007810000 */
[----:B------:R-:W-:-:S04]  /*8b30*/  FMNMX.FTZ R154, R177, R154, !PT ;  /* 0x0000009ab19a7209 */ /* 0x000fc80007810000 */
[----:B------:R-:W-:Y:S01]  /*8b40*/  FMNMX.FTZ R154, R179, R154, !PT ;  /* 0x0000009ab39a7209 */ /* 0x000fe20007810000 */
[----:B------:R-:W-:Y:S02]  /*8b50*/  WARPGROUP.DEPBAR.LE gsb0, 0x0 ;  /* 0x00008000000079c5 */ /* 0x000fe40000010000 */
[----:B------:R-:W-:Y:S01]  /*8b60*/  WARPGROUP.ARRIVE ;  /* 0x00000000000079c5 */ /* 0x000fe20000000000 */
[----:B------:R-:W-:Y:S01]  /*8b70*/  FMUL.FTZ R201, R180, UR61 ;  /* 0x0000003db4c97c20 */ /* 0x000fe20008410000 */
[----:B------:R-:W-:Y:S01]  /*8b80*/  FMUL.FTZ R203, R181, UR61 ;  /* 0x0000003db5cb7c20 */ /* 0x000fe20008410000 */
[----:B------:R-:W-:-:S03]  /*8b90*/  FMUL.FTZ R181, R182, UR61 ;  /* 0x0000003db6b57c20 */ /* 0x000fc60008410000 */
[----:B------:R-:W-:Y:S01]  /*8ba0*/  HGMMA.64x256x16.F32.BF16 R24, R196, gdesc[UR8].tnspB, R24, gsb0 ;  /* 0x43e00008c4187df0 */ /* 0x000fe20008001818 */
[----:B------:R-:W0:Y:S01]  /*8bb0*/  MUFU.TANH R201, R201 ;  /* 0x000000c900c97308 */ /* 0x000e220000002400 */
[----:B------:R-:W-:Y:S01]  /*8bc0*/  UMOV UR10, UR6 ;  /* 0x00000006000a7c82 */ /* 0x000fe20008000000 */
[----:B------:R-:W-:Y:S01]  /*8bd0*/  UMOV UR11, 0x40000040 ;  /* 0x40000040000b7882 */ /* 0x000fe20000000000 */
[----:B------:R-:W-:-:S05]  /*8be0*/  R2UR UR6, R9 ;  /* 0x00000000090672ca */ /* 0x000fca00000e0000 */
[----:B------:R-:W1:Y:S08]  /*8bf0*/  MUFU.TANH R203, R203 ;  /* 0x000000cb00cb7308 */ /* 0x000e700000002400 */
[----:B------:R-:W2:Y:S01]  /*8c00*/  MUFU.TANH R181, R181 ;  /* 0x000000b500b57308 */ /* 0x000ea20000002400 */
[----:B0-----:R-:W-:Y:S02]  /*8c10*/  FMNMX.FTZ R2, R201, R2, !PT ;  /* 0x00000002c9027209 */ /* 0x001fe40007810000 */
[----:B------:R-:W-:-:S02]  /*8c20*/  MOV R214, UR6 ;  /* 0x0000000600d67c02 */ /* 0x000fc40008000f00 */
[----:B-1----:R-:W-:-:S04]  /*8c30*/  FMNMX.FTZ R2, R203, R2, !PT ;  /* 0x00000002cb027209 */ /* 0x002fc80007810000 */
[----:B------:R-:W-:-:S04]  /*8c40*/  FMNMX.FTZ R2, R211, R2, !PT ;  /* 0x00000002d3027209 */ /* 0x000fc80007810000 */
[----:B------:R-:W-:Y:S02]  /*8c50*/  FMNMX.FTZ R2, R213, R2, !PT ;  /* 0x00000002d5027209 */ /* 0x000fe40007810000 */
[----:B--2---:R-:W-:Y:S02]  /*8c60*/  FMNMX.FTZ R154, R181, R154, !PT ;  /* 0x0000009ab59a7209 */ /* 0x004fe40007810000 */
[----:B------:R-:W-:Y:S02]  /*8c70*/  FMNMX.FTZ R2, R215, R2, !PT ;  /* 0x00000002d7027209 */ /* 0x000fe40007810000 */
[----:B------:R-:W-:Y:S02]  /*8c80*/  FMNMX.FTZ R154, R153, R154, !PT ;  /* 0x0000009a999a7209 */ /* 0x000fe40007810000 */
[----:B------:R-:W-:Y:S02]  /*8c90*/  FMNMX.FTZ R2, R217, R2, !PT ;  /* 0x00000002d9027209 */ /* 0x000fe40007810000 */
[----:B------:R-:W-:-:S02]  /*8ca0*/  FMNMX.FTZ R154, R157, R154, !PT ;  /* 0x0000009a9d9a7209 */ /* 0x000fc40007810000 */
[----:B------:R-:W-:Y:S02]  /*8cb0*/  FMNMX.FTZ R2, R219, R2, !PT ;  /* 0x00000002db027209 */ /* 0x000fe40007810000 */
[----:B------:R-:W-:Y:S02]  /*8cc0*/  FMNMX.FTZ R154, R161, R154, !PT ;  /* 0x0000009aa19a7209 */ /* 0x000fe40007810000 */
        /* <DEDUP_REMOVED lines=13> */
[----:B------:R-:W-:-:S03]  /*8da0*/  FMNMX.FTZ R154, R175, R154, !PT ;  /* 0x0000009aaf9a7209 */ /* 0x000fc60007810000 */
[----:B------:R-:W0:Y:S01]  /*8db0*/  SHFL.BFLY PT, R3, R2, 0x2, 0x1f ;  /* 0x0c401f0002037f89 */ /* 0x000e2200000e0000 */
[----:B------:R-:W-:-:S04]  /*8dc0*/  FMNMX.FTZ R154, R155, R154, !PT ;  /* 0x0000009a9b9a7209 */ /* 0x000fc80007810000 */
[----:B------:R-:W-:-:S04]  /*8dd0*/  FMNMX.FTZ R154, R183, R154, !PT ;  /* 0x0000009ab79a7209 */ /* 0x000fc80007810000 */
[----:B------:R-:W-:Y:S02]  /*8de0*/  FMNMX.FTZ R154, R159, R154, !PT ;  /* 0x0000009a9f9a7209 */ /* 0x000fe40007810000 */
[----:B0-----:R-:W-:Y:S02]  /*8df0*/  FMNMX.FTZ R3, R2, R3, !PT ;  /* 0x0000000302037209 */ /* 0x001fe40007810000 */
[----:B------:R-:W0:Y:S03]  /*8e00*/  LDC R2, c[0x0][0x988] ;  /* 0x00026200ff027b82 */ /* 0x000e260000000800 */
[----:B------:R-:W1:Y:S02]  /*8e10*/  SHFL.BFLY PT, R6, R3, 0x1, 0x1f ;  /* 0x0c201f0003067f89 */ /* 0x000e6400000e0000 */
[----:B-1----:R-:W-:-:S05]  /*8e20*/  FMNMX.FTZ R6, R3, R6, !PT ;  /* 0x0000000603067209 */ /* 0x002fca0007810000 */
[C---:B0-----:R-:W-:Y:S01]  /*8e30*/  FMUL.FTZ R152, R6.reuse, R2 ;  /* 0x0000000206987220 */ /* 0x041fe20000410000 */
[----:B------:R-:W-:-:S03]  /*8e40*/  FADD.FTZ R3, -R6, R21 ;  /* 0x0000001506037221 */ /* 0x000fc60000010100 */
[-CC-:B------:R-:W-:Y:S01]  /*8e50*/  FFMA.FTZ R21, R7, R2.reuse, -R152.reuse ;  /* 0x0000000207157223 */ /* 0x180fe20000010898 */
[-CC-:B------:R-:W-:Y:S01]  /*8e60*/  FFMA.FTZ R208, R0, R2.reuse, -R152.reuse ;  /* 0x0000000200d07223 */ /* 0x180fe20000010898 */
[----:B------:R-:W0:Y:S01]  /*8e70*/  SHFL.BFLY PT, R7, R154, 0x2, 0x1f ;  /* 0x0c401f009a077f89 */ /* 0x000e2200000e0000 */
[-C--:B------:R-:W-:Y:S01]  /*8e80*/  FMUL.FTZ R3, R3, R2.reuse ;  /* 0x0000000203037220 */ /* 0x080fe20000410000 */
[-CC-:B------:R-:W-:Y:S01]  /*8e90*/  FFMA.FTZ R204, R191, R2.reuse, -R152.reuse ;  /* 0x00000002bfcc7223 */ /* 0x180fe20000010898 */
[-CC-:B------:R-:W-:Y:S01]  /*8ea0*/  FFMA.FTZ R191, R209, R2.reuse, -R152.reuse ;  /* 0x00000002d1bf7223 */ /* 0x180fe20000010898 */
[-CC-:B------:R-:W-:Y:S01]  /*8eb0*/  FFMA.FTZ R206, R201, R2.reuse, -R152.reuse ;  /* 0x00000002c9ce7223 */ /* 0x180fe20000010898 */
[----:B------:R-:W-:Y:S01]  /*8ec0*/  MUFU.EX2 R208, R208 ;  /* 0x000000d000d07308 */ /* 0x000fe20000000800 */
[-CC-:B------:R-:W-:Y:S01]  /*8ed0*/  FFMA.FTZ R201, R213, R2.reuse, -R152.reuse ;  /* 0x00000002d5c97223 */ /* 0x180fe20000010898 */
[-CC-:B------:R-:W-:Y:S01]  /*8ee0*/  FFMA.FTZ R202, R215, R2.reuse, -R152.reuse ;  /* 0x00000002d7ca7223 */ /* 0x180fe20000010898 */
[-CC-:B------:R-:W-:Y:S01]  /*8ef0*/  FFMA.FTZ R210, R207, R2.reuse, -R152.reuse ;  /* 0x00000002cfd27223 */ /* 0x180fe20000010898 */
[-CC-:B------:R-:W-:Y:S01]  /*8f00*/  FFMA.FTZ R200, R211, R2.reuse, -R152.reuse ;  /* 0x00000002d3c87223 */ /* 0x180fe20000010898 */
[-CC-:B------:R-:W-:Y:S01]  /*8f10*/  FFMA.FTZ R213, R221, R2.reuse, -R152.reuse ;  /* 0x00000002ddd57223 */ /* 0x180fe20000010898 */
[-CC-:B------:R-:W-:Y:S01]  /*8f20*/  FFMA.FTZ R215, R233, R2.reuse, -R152.reuse ;  /* 0x00000002e9d77223 */ /* 0x180fe20000010898 */
[-CC-:B------:R-:W-:Y:S01]  /*8f30*/  FFMA.FTZ R156, R229, R2.reuse, -R152.reuse ;  /* 0x00000002e59c7223 */ /* 0x180fe20000010898 */
[----:B------:R-:W1:Y:S08]  /*8f40*/  MUFU.EX2 R3, R3 ;  /* 0x0000000300037308 */ /* 0x000e700000000800 */
[----:B------:R-:W2:Y:S01]  /*8f50*/  MUFU.EX2 R21, R21 ;  /* 0x0000001500157308 */ /* 0x000ea20000000800 */
[----:B0-----:R-:W-:Y:S01]  /*8f60*/  FMNMX.FTZ R0, R154, R7, !PT ;  /* 0x000000079a007209 */ /* 0x001fe20007810000 */
[----:B------:R-:W-:-:S04]  /*8f70*/  FFMA.FTZ R154, R227, R2, -R152 ;  /* 0x00000002e39a7223 */ /* 0x000fc80000010898 */
[----:B------:R-:W0:Y:S02]  /*8f80*/  SHFL.BFLY PT, R7, R0, 0x1, 0x1f ;  /* 0x0c201f0000077f89 */ /* 0x000e2400000e0000 */
[----:B------:R-:W-:Y:S01]  /*8f90*/  MUFU.EX2 R210, R210 ;  /* 0x000000d200d27308 */ /* 0x000fe20000000800 */
[----:B-1----:R-:W-:-:S07]  /*8fa0*/  FFMA.FTZ R168, R3, R15, R208 ;  /* 0x0000000f03a87223 */ /* 0x002fce00000100d0 */
[----:B------:R-:W-:Y:S01]  /*8fb0*/  MUFU.EX2 R204, R204 ;  /* 0x000000cc00cc7308 */ /* 0x000fe20000000800 */
[----:B--2---:R-:W-:-:S07]  /*8fc0*/  F2FP.BF16.F32.PACK_AB R208, R21, R208 ;  /* 0x000000d015d0723e */ /* 0x004fce00000010ff */
[----:B------:R-:W-:Y:S01]  /*8fd0*/  MUFU.EX2 R191, R191 ;  /* 0x000000bf00bf7308 */ /* 0x000fe20000000800 */
[----:B0-----:R-:W-:-:S07]  /*8fe0*/  FMNMX.FTZ R7, R0, R7, !PT ;  /* 0x0000000700077209 */ /* 0x001fce0007810000 */
[----:B------:R-:W-:Y:S08]  /*8ff0*/  MUFU.EX2 R206, R206 ;  /* 0x000000ce00ce7308 */ /* 0x000ff00000000800 */
[----:B------:R-:W-:Y:S08]  /*9000*/  MUFU.EX2 R200, R200 ;  /* 0x000000c800c87308 */ /* 0x000ff00000000800 */
[----:B------:R-:W-:Y:S08]  /*9010*/  MUFU.EX2 R201, R201 ;  /* 0x000000c900c97308 */ /* 0x000ff00000000800 */
[----:B------:R-:W-:Y:S08]  /*9020*/  MUFU.EX2 R202, R202 ;  /* 0x000000ca00ca7308 */ /* 0x000ff00000000800 */
[----:B------:R-:W-:Y:S08]  /*9030*/  MUFU.EX2 R213, R213 ;  /* 0x000000d500d57308 */ /* 0x000ff00000000800 */
[----:B------:R-:W-:Y:S08]  /*9040*/  MUFU.EX2 R215, R215 ;  /* 0x000000d700d77308 */ /* 0x000ff00000000800 */
[----:B------:R-:W-:Y:S08]  /*9050*/  MUFU.EX2 R154, R154 ;  /* 0x0000009a009a7308 */ /* 0x000ff00000000800 */
[----:B------:R-:W-:Y:S01]  /*9060*/  MUFU.EX2 R156, R156 ;  /* 0x0000009c009c7308 */ /* 0x000fe20000000800 */
[----:B------:R-:W-:-:S02]  /*9070*/  WARPGROUP.DEPBAR.LE gsb0, 0x0 ;  /* 0x00008000000079c5 */ /* 0x000fc40000010000 */
[----:B------:R-:W-:Y:S01]  /*9080*/  WARPGROUP.ARRIVE ;  /* 0x00000000000079c5 */ /* 0x000fe20000000000 */
[-C--:B------:R-:W-:Y:S01]  /*9090*/  FFMA.FTZ R197, R205, R2.reuse, -R152 ;  /* 0x00000002cdc57223 */ /* 0x080fe20000010898 */
[C---:B------:R-:W-:Y:S01]  /*90a0*/  FADD.FTZ R205, -R7.reuse, R20 ;  /* 0x0000001407cd7221 */ /* 0x040fe20000010100 */
[-C--:B------:R-:W-:Y:S01]  /*90b0*/  FMUL.FTZ R20, R7, R2.reuse ;  /* 0x0000000207147220 */ /* 0x080fe20000410000 */
[-CC-:B------:R-:W-:Y:S01]  /*90c0*/  FFMA.FTZ R199, R203, R2.reuse, -R152.reuse ;  /* 0x00000002cbc77223 */ /* 0x180fe20000010898 */
[-C--:B------:R-:W-:Y:S01]  /*90d0*/  FFMA.FTZ R203, R217, R2.reuse, -R152 ;  /* 0x00000002d9cb7223 */ /* 0x080fe20000010898 */
[----:B------:R-:W-:Y:S01]  /*90e0*/  HGMMA.64x256x16.F32.BF16 R24, R192, gdesc[UR8].tnspB, R24, gsb0 ;  /* 0x43e00008c0187df0 */ /* 0x000fe20008001818 */
[-C--:B------:R-:W-:Y:S01]  /*90f0*/  FMUL.FTZ R0, R205, R2.reuse ;  /* 0x00000002cd007220 */ /* 0x080fe20000410000 */
[-C--:B------:R-:W-:Y:S01]  /*9100*/  FFMA.FTZ R209, R23, R2.reuse, -R20 ;  /* 0x0000000217d17223 */ /* 0x080fe20000010814 */
[-CC-:B------:R-:W-:Y:S01]  /*9110*/  FFMA.FTZ R196, R219, R2.reuse, -R152.reuse ;  /* 0x00000002dbc47223 */ /* 0x180fe20000010898 */
[-CC-:B------:R-:W-:Y:S01]  /*9120*/  FFMA.FTZ R198, R223, R2.reuse, -R152.reuse ;  /* 0x00000002dfc67223 */ /* 0x180fe20000010898 */
[-CC-:B------:R-:W-:Y:S01]  /*9130*/  FFMA.FTZ R217, R231, R2.reuse, -R152.reuse ;  /* 0x00000002e7d97223 */ /* 0x180fe20000010898 */
[-C--:B------:R-:W-:Y:S01]  /*9140*/  FFMA.FTZ R219, R225, R2.reuse, -R152 ;  /* 0x00000002e1db7223 */ /* 0x080fe20000010898 */
[-CC-:B------:R-:W-:Y:S01]  /*9150*/  FFMA.FTZ R152, R185, R2.reuse, -R20.reuse ;  /* 0x00000002b9987223 */ /* 0x180fe20000010814 */
[----:B------:R-:W-:Y:S01]  /*9160*/  MUFU.EX2 R0, R0 ;  /* 0x0000000000007308 */ /* 0x000fe20000000800 */
[-CC-:B------:R-:W-:Y:S01]  /*9170*/  FFMA.FTZ R23, R157, R2.reuse, -R20.reuse ;  /* 0x000000029d177223 */ /* 0x180fe20000010814 */
[----:B------:R-:W-:Y:S01]  /*9180*/  MOV R157, UR14 ;  /* 0x0000000e009d7c02 */ /* 0x000fe20008000f00 */
[-CC-:B------:R-:W-:Y:S01]  /*9190*/  FFMA.FTZ R211, R187, R2.reuse, -R20.reuse ;  /* 0x00000002bbd37223 */ /* 0x180fe20000010814 */
[-CC-:B------:R-:W-:Y:S01]  /*91a0*/  FFMA.FTZ R158, R189, R2.reuse, -R20.reuse ;  /* 0x00000002bd9e7223 */ /* 0x180fe20000010814 */
[-CC-:B------:R-:W-:Y:S01]  /*91b0*/  FFMA.FTZ R164, R161, R2.reuse, -R20.reuse ;  /* 0x00000002a1a47223 */ /* 0x180fe20000010814 */
[----:B------:R-:W-:Y:S01]  /*91c0*/  FFMA.FTZ R205, R177, R2, -R20 ;  /* 0x00000002b1cd7223 */ /* 0x000fe20000010814 */
[----:B------:R-:W-:Y:S01]  /*91d0*/  @!P1 VIADD R157, R157, 0x38840 ;  /* 0x000388409d9d9836 */ /* 0x000fe20000000000 */
[----:B------:R-:W0:Y:S01]  /*91e0*/  MUFU.EX2 R209, R209 ;  /* 0x000000d100d17308 */ /* 0x000e220000000800 */
[----:B------:R-:W-:-:S02]  /*91f0*/  IMAD.U32 R161, RZ, RZ, UR7 ;  /* 0x00000007ffa17e24 */ /* 0x000fc4000f8e00ff */
[-CC-:B------:R-:W-:Y:S01]  /*9200*/  FFMA.FTZ R160, R179, R2.reuse, -R20.reuse ;  /* 0x00000002b3a07223 */ /* 0x180fe20000010814 */
[-CC-:B------:R-:W-:Y:S01]  /*9210*/  FFMA.FTZ R207, R181, R2.reuse, -R20.reuse ;  /* 0x00000002b5cf7223 */ /* 0x180fe20000010814 */
[----:B------:R-:W-:Y:S01]  /*9220*/  @!P1 PRMT R157, RZ, 0x654, R157 ;  /* 0x00000654ff9d9816 */ /* 0x000fe2000000009d */
[----:B------:R-:W-:Y:S02]  /*9230*/  @!P1 VIADD R161, R161, 0x38860 ;  /* 0x00038860a1a19836 */ /* 0x000fe40000000000 */
[-CC-:B------:R-:W-:Y:S01]  /*9240*/  FFMA.FTZ R162, R153, R2.reuse, -R20.reuse ;  /* 0x0000000299a27223 */ /* 0x180fe20000010814 */
[-CC-:B------:R-:W-:Y:S01]  /*9250*/  FFMA.FTZ R153, R165, R2.reuse, -R20.reuse ;  /* 0x00000002a5997223 */ /* 0x180fe20000010814 */
[----:B------:R-:W1:Y:S01]  /*9260*/  MUFU.EX2 R152, R152 ;  /* 0x0000009800987308 */ /* 0x000e620000000800 */
[-CC-:B------:R-:W-:Y:S01]  /*9270*/  FFMA.FTZ R166, R169, R2.reuse, -R20.reuse ;  /* 0x00000002a9a67223 */ /* 0x180fe20000010814 */
[----:B------:R-:W-:Y:S01]  /*9280*/  @!P1 PRMT R161, RZ, 0x654, R161 ;  /* 0x00000654ffa19816 */ /* 0x000fe200000000a1 */
[-CC-:B------:R-:W-:Y:S01]  /*9290*/  FFMA.FTZ R171, R171, R2.reuse, -R20.reuse ;  /* 0x00000002abab7223 */ /* 0x180fe20000010814 */
[-CC-:B------:R-:W-:Y:S01]  /*92a0*/  FFMA.FTZ R173, R173, R2.reuse, -R20.reuse ;  /* 0x00000002adad7223 */ /* 0x180fe20000010814 */
[-CC-:B------:R-:W-:Y:S01]  /*92b0*/  FFMA.FTZ R167, R167, R2.reuse, -R20.reuse ;  /* 0x00000002a7a77223 */ /* 0x180fe20000010814 */
[-CC-:B------:R-:W-:Y:S01]  /*92c0*/  FFMA.FTZ R175, R175, R2.reuse, -R20.reuse ;  /* 0x00000002afaf7223 */ /* 0x180fe20000010814 */
[--C-:B------:R-:W-:Y:S01]  /*92d0*/  FFMA.FTZ R155, R155, R2, -R20.reuse ;  /* 0x000000029b9b7223 */ /* 0x100fe20000010814 */
[----:B------:R-:W-:Y:S01]  /*92e0*/  MUFU.EX2 R197, R197 ;  /* 0x000000c500c57308 */ /* 0x000fe20000000800 */
[----:B0-----:R-:W-:Y:S01]  /*92f0*/  FFMA.FTZ R15, R0, R14, R209 ;  /* 0x0000000e000f7223 */ /* 0x001fe200000100d1 */
[----:B------:R-:W-:-:S06]  /*9300*/  FFMA.FTZ R183, R183, R2, -R20 ;  /* 0x00000002b7b77223 */ /* 0x000fcc0000010814 */
[----:B------:R-:W-:Y:S01]  /*9310*/  MUFU.EX2 R211, R211 ;  /* 0x000000d300d37308 */ /* 0x000fe20000000800 */
[----:B-1----:R-:W-:-:S07]  /*9320*/  F2FP.BF16.F32.PACK_AB R209, R152, R209 ;  /* 0x000000d198d1723e */ /* 0x002fce00000010ff */
[----:B------:R-:W-:Y:S08]  /*9330*/  MUFU.EX2 R158, R158 ;  /* 0x0000009e009e7308 */ /* 0x000ff00000000800 */
        /* <DEDUP_REMOVED lines=16> */
[----:B------:R-:W0:Y:S08]  /*9440*/  MUFU.EX2 R217, R217 ;  /* 0x000000d900d97308 */ /* 0x000e300000000800 */
[----:B------:R-:W1:Y:S08]  /*9450*/  MUFU.EX2 R155, R155 ;  /* 0x0000009b009b7308 */ /* 0x000e700000000800 */
[----:B------:R-:W-:Y:S08]  /*9460*/  MUFU.EX2 R183, R183 ;  /* 0x000000b700b77308 */ /* 0x000ff00000000800 */
[----:B------:R-:W2:Y:S01]  /*9470*/  MUFU.EX2 R219, R219 ;  /* 0x000000db00db7308 */ /* 0x000ea20000000800 */
[----:B------:R-:W-:-:S02]  /*9480*/  WARPGROUP.DEPBAR.LE gsb0, 0x0 ;  /* 0x00008000000079c5 */ /* 0x000fc40000010000 */
[----:B------:R3:W-:Y:S01]  /*9490*/  @!P1 SYNCS.ARRIVE.TRANS64.RED.A1T0 RZ, [R157+URZ], RZ ;  /* 0x000000ff9dff99a7 */ /* 0x0007e2000810043f */
[----:B0-----:R-:W-:Y:S02]  /*94a0*/  F2FP.BF16.F32.PACK_AB R192, R217, R154 ;  /* 0x0000009ad9c0723e */ /* 0x001fe400000010ff */
[----:B-1----:R-:W-:Y:S02]  /*94b0*/  F2FP.BF16.F32.PACK_AB R193, R155, R175 ;  /* 0x000000af9bc1723e */ /* 0x002fe400000010ff */
[----:B--2---:R-:W-:Y:S01]  /*94c0*/  F2FP.BF16.F32.PACK_AB R194, R219, R156 ;  /* 0x0000009cdbc2723e */ /* 0x004fe200000010ff */
[----:B---3--:R-:W-:Y:S01]  /*94d0*/  FADD.FTZ R157, R21, R168 ;  /* 0x000000a8159d7221 */ /* 0x008fe20000010000 */
[----:B------:R-:W-:Y:S01]  /*94e0*/  FADD.FTZ R168, R152, R15 ;  /* 0x0000000f98a87221 */ /* 0x000fe20000010000 */
[----:B------:R0:W-:Y:S01]  /*94f0*/  @!P1 SYNCS.ARRIVE.TRANS64.RED.A1T0 RZ, [R161+URZ], RZ ;  /* 0x000000ffa1ff99a7 */ /* 0x0001e2000810043f */
[-C--:B------:R-:W-:Y:S01]  /*9500*/  FFMA.FTZ R15, R163, R2.reuse, -R20 ;  /* 0x00000002a30f7223 */ /* 0x080fe20000010814 */
[----:B------:R-:W-:Y:S01]  /*9510*/  FADD.FTZ R170, R210, R157 ;  /* 0x0000009dd2aa7221 */ /* 0x000fe20000010000 */
[----:B------:R-:W-:Y:S01]  /*9520*/  FADD.FTZ R157, R211, R168 ;  /* 0x000000a8d39d7221 */ /* 0x000fe20000010000 */
[----:B------:R-:W-:Y:S01]  /*9530*/  FFMA.FTZ R20, R159, R2, -R20 ;  /* 0x000000029f147223 */ /* 0x000fe20000010814 */
[----:B------:R-:W-:-:S02]  /*9540*/  F2FP.BF16.F32.PACK_AB R211, R158, R211 ;  /* 0x000000d39ed3723e */ /* 0x000fc400000010ff */
[----:B------:R-:W-:Y:S01]  /*9550*/  FADD.FTZ R168, R158, R157 ;  /* 0x0000009d9ea87221 */ /* 0x000fe20000010000 */
[C---:B0-----:R-:W-:Y:S01]  /*9560*/  FADD.FTZ R161, R197.reuse, R170 ;  /* 0x000000aac5a17221 */ /* 0x041fe20000010000 */
[----:B------:R-:W0:Y:S01]  /*9570*/  MUFU.EX2 R15, R15 ;  /* 0x0000000f000f7308 */ /* 0x000e220000000800 */
[----:B------:R-:W-:Y:S01]  /*9580*/  F2FP.BF16.F32.PACK_AB R210, R197, R210 ;  /* 0x000000d2c5d2723e */ /* 0x000fe200000010ff */
[----:B------:R-:W-:Y:S01]  /*9590*/  FADD.FTZ R157, R205, R168 ;  /* 0x000000a8cd9d7221 */ /* 0x000fe20000010000 */
[----:B------:R-:W-:Y:S01]  /*95a0*/  FADD.FTZ R170, R204, R161 ;  /* 0x000000a1ccaa7221 */ /* 0x000fe20000010000 */
[C---:B------:R-:W-:Y:S02]  /*95b0*/  F2FP.BF16.F32.PACK_AB R204, R191.reuse, R204 ;  /* 0x000000ccbfcc723e */ /* 0x040fe400000010ff */
[C---:B------:R-:W-:Y:S01]  /*95c0*/  FADD.FTZ R168, R160.reuse, R157 ;  /* 0x0000009da0a87221 */ /* 0x040fe20000010000 */
[----:B------:R-:W-:Y:S01]  /*95d0*/  FADD.FTZ R161, R191, R170 ;  /* 0x000000aabfa17221 */ /* 0x000fe20000010000 */
[----:B------:R-:W1:Y:S01]  /*95e0*/  MUFU.EX2 R20, R20 ;  /* 0x0000001400147308 */ /* 0x000e620000000800 */
[----:B------:R-:W-:Y:S01]  /*95f0*/  F2FP.BF16.F32.PACK_AB R205, R160, R205 ;  /* 0x000000cda0cd723e */ /* 0x000fe200000010ff */
[----:B------:R-:W-:Y:S01]  /*9600*/  FADD.FTZ R157, R207, R168 ;  /* 0x000000a8cf9d7221 */ /* 0x000fe20000010000 */
[----:B------:R-:W-:Y:S01]  /*9610*/  FADD.FTZ R170, R206, R161 ;  /* 0x000000a1ceaa7221 */ /* 0x000fe20000010000 */
[----:B------:R-:W-:-:S02]  /*9620*/  F2FP.BF16.F32.PACK_AB R206, R199, R206 ;  /* 0x000000cec7ce723e */ /* 0x000fc400000010ff */
[C---:B------:R-:W-:Y:S01]  /*9630*/  FADD.FTZ R168, R162.reuse, R157 ;  /* 0x0000009da2a87221 */ /* 0x040fe20000010000 */
[----:B------:R-:W-:Y:S01]  /*9640*/  FADD.FTZ R161, R199, R170 ;  /* 0x000000aac7a17221 */ /* 0x000fe20000010000 */
[----:B------:R-:W-:Y:S02]  /*9650*/  F2FP.BF16.F32.PACK_AB R207, R162, R207 ;  /* 0x000000cfa2cf723e */ /* 0x000fe400000010ff */
[----:B------:R-:W-:Y:S01]  /*9660*/  FADD.FTZ R21, R23, R168 ;  /* 0x000000a817157221 */ /* 0x000fe20000010000 */
[----:B------:R-:W-:Y:S01]  /*9670*/  FADD.FTZ R170, R200, R161 ;  /* 0x000000a1c8aa7221 */ /* 0x000fe20000010000 */
[----:B0-----:R-:W-:Y:S02]  /*9680*/  F2FP.BF16.F32.PACK_AB R197, R15, R14 ;  /* 0x0000000e0fc5723e */ /* 0x001fe400000010ff */
[----:B------:R-:W-:Y:S01]  /*9690*/  FADD.FTZ R152, R164, R21 ;  /* 0x00000015a4987221 */ /* 0x000fe20000010000 */
[C---:B------:R-:W-:Y:S01]  /*96a0*/  FADD.FTZ R157, R201.reuse, R170 ;  /* 0x000000aac99d7221 */ /* 0x040fe20000010000 */
[----:B------:R-:W-:-:S02]  /*96b0*/  F2FP.BF16.F32.PACK_AB R200, R201, R200 ;  /* 0x000000c8c9c8723e */ /* 0x000fc400000010ff */
[----:B------:R-:W-:Y:S01]  /*96c0*/  FADD.FTZ R21, R153, R152 ;  /* 0x0000009899157221 */ /* 0x000fe20000010000 */
[----:B------:R-:W-:Y:S01]  /*96d0*/  FADD.FTZ R168, R202, R157 ;  /* 0x0000009dcaa87221 */ /* 0x000fe20000010000 */
[----:B------:R-:W-:Y:S01]  /*96e0*/  F2FP.BF16.F32.PACK_AB R201, R164, R23 ;  /* 0x00000017a4c9723e */ /* 0x000fe200000010ff */
[----:B------:R-:W-:Y:S02]  /*96f0*/  IMAD.MOV.U32 R23, RZ, RZ, R8 ;  /* 0x000000ffff177224 */ /* 0x000fe400078e0008 */
[----:B------:R-:W-:Y:S01]  /*9700*/  FADD.FTZ R21, R166, R21 ;  /* 0x00000015a6157221 */ /* 0x000fe20000010000 */
[C---:B------:R-:W-:Y:S01]  /*9710*/  FADD.FTZ R157, R203.reuse, R168 ;  /* 0x000000a8cb9d7221 */ /* 0x040fe20000010000 */
[----:B------:R-:W-:Y:S02]  /*9720*/  F2FP.BF16.F32.PACK_AB R202, R203, R202 ;  /* 0x000000cacbca723e */ /* 0x000fe400000010ff */
[----:B-1----:R-:W-:Y:S01]  /*9730*/  F2FP.BF16.F32.PACK_AB R195, R20, R183 ;  /* 0x000000b714c3723e */ /* 0x002fe200000010ff */
[----:B------:R-:W-:Y:S01]  /*9740*/  FADD.FTZ R152, R196, R157 ;  /* 0x0000009dc4987221 */ /* 0x000fe20000010000 */
[----:B------:R-:W-:-:S02]  /*9750*/  F2FP.BF16.F32.PACK_AB R203, R166, R153 ;  /* 0x00000099a6cb723e */ /* 0x000fc400000010ff */
[C---:B------:R-:W-:Y:S01]  /*9760*/  F2FP.BF16.F32.PACK_AB R196, R213.reuse, R196 ;  /* 0x000000c4d5c4723e */ /* 0x040fe200000010ff */
[----:B------:R-:W-:Y:S01]  /*9770*/  FADD.FTZ R157, R213, R152 ;  /* 0x00000098d59d7221 */ /* 0x000fe20000010000 */
[----:B------:R-:W-:Y:S01]  /*9780*/  FADD.FTZ R152, R14, R21 ;  /* 0x000000150e987221 */ /* 0x000fe20000010000 */
[----:B------:R-:W-:Y:S02]  /*9790*/  F2FP.BF16.F32.PACK_AB R199, R167, R173 ;  /* 0x000000ada7c7723e */ /* 0x000fe400000010ff */
[----:B------:R-:W-:Y:S01]  /*97a0*/  FADD.FTZ R158, R198, R157 ;  /* 0x0000009dc69e7221 */ /* 0x000fe20000010000 */
[----:B------:R-:W-:Y:S01]  /*97b0*/  FADD.FTZ R152, R15, R152 ;  /* 0x000000980f987221 */ /* 0x000fe20000010000 */
[C---:B------:R-:W-:Y:S02]  /*97c0*/  F2FP.BF16.F32.PACK_AB R198, R215.reuse, R198 ;  /* 0x000000c6d7c6723e */ /* 0x040fe400000010ff */
[----:B------:R-:W-:Y:S01]  /*97d0*/  FADD.FTZ R21, R215, R158 ;  /* 0x0000009ed7157221 */ /* 0x000fe20000010000 */
[----:B------:R-:W-:-:S03]  /*97e0*/  FADD.FTZ R152, R173, R152 ;  /* 0x00000098ad987221 */ /* 0x000fc60000010000 */
[----:B------:R-:W-:Y:S01]  /*97f0*/  FADD.FTZ R158, R154, R21 ;  /* 0x000000159a9e7221 */ /* 0x000fe20000010000 */
[----:B------:R-:W-:Y:S01]  /*9800*/  FADD.FTZ R152, R167, R152 ;  /* 0x00000098a7987221 */ /* 0x000fe20000010000 */
[----:B------:R-:W-:Y:S02]  /*9810*/  IMAD.MOV.U32 R21, RZ, RZ, R6 ;  /* 0x000000ffff157224 */ /* 0x000fe400078e0006 */
[----:B------:R-:W-:Y:S01]  /*9820*/  FADD.FTZ R15, R217, R158 ;  /* 0x0000009ed90f7221 */ /* 0x000fe20000010000 */
[----:B------:R-:W-:-:S03]  /*9830*/  FADD.FTZ R152, R175, R152 ;  /* 0x00000098af987221 */ /* 0x000fc60000010000 */
[----:B------:R-:W-:Y:S01]  /*9840*/  FADD.FTZ R14, R156, R15 ;  /* 0x0000000f9c0e7221 */ /* 0x000fe20000010000 */
[----:B------:R-:W-:-:S03]  /*9850*/  FADD.FTZ R152, R155, R152 ;  /* 0x000000989b987221 */ /* 0x000fc60000010000 */
[----:B------:R-:W-:Y:S01]  /*9860*/  FADD.FTZ R15, R219, R14 ;  /* 0x0000000edb0f7221 */ /* 0x000fe20000010000 */
[----:B------:R-:W-:-:S04]  /*9870*/  FADD.FTZ R152, R183, R152 ;  /* 0x00000098b7987221 */ /* 0x000fc80000010000 */
[----:B------:R-:W-:Y:S01]  /*9880*/  FADD.FTZ R14, R20, R152 ;  /* 0x00000098140e7221 */ /* 0x000fe20000010000 */
[----:B------:R-:W-:Y:S01]  /*9890*/  IMAD.MOV.U32 R20, RZ, RZ, R7 ;  /* 0x000000ffff147224 */ /* 0x000fe200078e0007 */
[----:B------:R-:W-:Y:S06]  /*98a0*/  @P2 BRA `(.L_x_28) ;  /* 0xffffffc000442947 */ /* 0x000fec000383ffff */
.L_x_19:
[----:B------:R-:W-:Y:S06]  /*98b0*/  BAR.ARV 0x8, 0x180 ;  /* 0x0206000000007b1d */ /* 0x000fec0000002000 */
        /* <DEDUP_REMOVED lines=128> */
[----:B------:R-:W-:Y:S06]  /*a0c0*/  @!P0 BRA `(.L_x_29) ;  /* 0x0000000000048947 */ /* 0x000fec0003800000 */
[----:B------:R-:W-:Y:S01]  /*a0d0*/  BPT.TRAP 0x1 ;  /* 0x000000040000795c */ /* 0x000fe20000300000 */
.L_x_29:
[----:B------:R-:W-:Y:S02]  /*a0e0*/  R2UR UR4, R16 ;  /* 0x00000000100472ca */ /* 0x000fe400000e0000 */
[----:B------:R-:W-:-:S11]  /*a0f0*/  SHF.L.U32 R8, R8, 0x1f, RZ ;  /* 0x0000001f08087819 */ /* 0x000fd600000006ff */
[----:B------:R-:W-:-:S04]  /*a100*/  LEA R11, R9, UR4, 0x3 ;  /* 0x00000004090b7c11 */ /* 0x000fc8000f8e18ff */
[----:B------:R0:W1:Y:S01]  /*a110*/  SYNCS.PHASECHK.TRANS64.TRYWAIT P2, [R11+URZ+0x38850], R8 ;  /* 0x038850080b0075a7 */ /* 0x000062000804017f */
[----:B------:R-:W-:Y:S05]  /*a120*/  @!P0 BRA `(.L_x_30) ;  /* 0x0000000000048947 */ /* 0x000fea0003800000 */
[----:B------:R-:W-:Y:S01]  /*a130*/  BPT.TRAP 0x1 ;  /* 0x000000040000795c */ /* 0x000fe20000300000 */
.L_x_30:
[----:B-1----:R-:W-:Y:S05]  /*a140*/  @P2 BRA `(.L_x_31) ;  /* 0x0000000000082947 */ /* 0x002fea0003800000 */
[----:B------:R-:W1:Y:S02]  /*a150*/  SYNCS.PHASECHK.TRANS64.TRYWAIT P0, [R11+URZ+0x38850], R8 ;  /* 0x038850080b0075a7 */ /* 0x000e64000800017f */
[----:B-1----:R-:W-:Y:S05]  /*a160*/  @!P0 BRA `(.L_x_32) ;  /* 0x0000007800908947 */ /* 0x002fea0003800000 */
.L_x_31:
[----:B------:R-:W-:Y:S01]  /*a170*/  R2UR UR4, R16 ;  /* 0x00000000100472ca */ /* 0x000fe200000e0000 */
[----:B------:R-:W-:Y:S01]  /*a180*/  WARPGROUP.ARRIVE ;  /* 0x00000000000079c5 */ /* 0x000fe20000000000 */
[----:B------:R-:W-:Y:S01]  /*a190*/  R2UR UR5, R9 ;  /* 0x00000000090572ca */ /* 0x000fe200000e0000 */
[----:B------:R-:W-:Y:S01]  /*a1a0*/  UMOV UR7, 0x40000040 ;  /* 0x4000004000077882 */ /* 0x000fe20000000000 */
[----:B------:R-:W2:Y:S01]  /*a1b0*/  SHFL.BFLY PT, R0, R15, 0x2, 0x1f ;  /* 0x0c401f000f007f89 */ /* 0x000ea200000e0000 */
[----:B01----:R-:W-:-:S03]  /*a1c0*/  @!P1 VIADD R11, R11, 0x38860 ;  /* 0x000388600b0b9836 */ /* 0x003fc60000000000 */
[----:B------:R-:W0:Y:S02]  /*a1d0*/  SHFL.BFLY PT, R3, R14, 0x2, 0x1f ;  /* 0x0c401f000e037f89 */ /* 0x000e2400000e0000 */
[----:B------:R-:W-:-:S03]  /*a1e0*/  @!P1 PRMT R11, RZ, 0x654, R11 ;  /* 0x00000654ff0b9816 */ /* 0x000fc6000000000b */
[----:B------:R-:W-:-:S04]  /*a1f0*/  UIADD3 UR4, UR4, 0x400, URZ ;  /* 0x0000040004047890 */ /* 0x000fc8000fffe03f */
[----:B------:R-:W-:-:S04]  /*a200*/  USHF.R.U32.HI UR4, URZ, 0x4, UR4 ;  /* 0x000000043f047899 */ /* 0x000fc80008011604 */
[----:B------:R-:W-:-:S04]  /*a210*/  ULOP3.LUT UR4, UR4, 0x3fff, URZ, 0xc0, !UPT ;  /* 0x00003fff04047892 */ /* 0x000fc8000f8ec03f */
[----:B------:R-:W-:Y:S01]  /*a220*/  ULOP3.LUT UR4, UR4, 0x2800000, URZ, 0xfc, !UPT ;  /* 0x0280000004047892 */ /* 0x000fe2000f8efc3f */
[----:B--2---:R-:W-:-:S03]  /*a230*/  FADD.FTZ R0, R0, R15 ;  /* 0x0000000f00007221 */ /* 0x004fc60000010000 */
[----:B------:R-:W-:Y:S01]  /*a240*/  UIMAD UR4, UR5, 0xa00, UR4 ;  /* 0x00000a00050478a4 */ /* 0x000fe2000f8e0204 */
[----:B0-----:R-:W-:Y:S02]  /*a250*/  FADD.FTZ R4, R3, R14 ;  /* 0x0000000e03047221 */ /* 0x001fe40000010000 */
[----:B------:R-:W0:Y:S04]  /*a260*/  SHFL.BFLY PT, R3, R0, 0x1, 0x1f ;  /* 0x0c201f0000037f89 */ /* 0x000e2800000e0000 */
[----:B------:R-:W-:Y:S02]  /*a270*/  UMOV UR6, UR4 ;  /* 0x0000000400067c82 */ /* 0x000fe40008000000 */
[----:B------:R-:W-:Y:S01]  /*a280*/  HGMMA.64x256x16.F32.BF16 R24, R208, gdesc[UR4].tnspB, R24, gsb0 ;  /* 0x43e00004d0187df0 */ /* 0x000fe20008001818 */
[----:B------:R-:W-:Y:S01]  /*a290*/  UIADD3 UR6, UR4, 0x80, URZ ;  /* 0x0000008004067890 */ /* 0x000fe2000fffe03f */
[----:B------:R-:W1:Y:S01]  /*a2a0*/  SHFL.BFLY PT, R5, R4, 0x1, 0x1f ;  /* 0x0c201f0004057f89 */ /* 0x000e6200000e0000 */
[----:B------:R-:W-:Y:S01]  /*a2b0*/  UMOV UR7, 0x40000040 ;  /* 0x4000004000077882 */ /* 0x000fe20000000000 */
[----:B0-----:R-:W-:Y:S01]  /*a2c0*/  FADD.FTZ R12, R0, R3 ;  /* 0x00000003000c7221 */ /* 0x001fe20000010000 */
[----:B------:R-:W-:Y:S01]  /*a2d0*/  MOV R0, 0xff800000 ;  /* 0xff80000000007802 */ /* 0x000fe20000000f00 */
[----:B------:R-:W-:-:S03]  /*a2e0*/  IMAD.MOV.U32 R3, RZ, RZ, -0x800000 ;  /* 0xff800000ff037424 */ /* 0x000fc600078e00ff */
[----:B------:R-:W-:Y:S01]  /*a2f0*/  FSETP.NE.FTZ.AND P0, PT, R12, RZ, PT ;  /* 0x000000ff0c00720b */ /* 0x000fe20003f15000 */
[----:B-1----:R-:W-:Y:S01]  /*a300*/  FADD.FTZ R13, R4, R5 ;  /* 0x00000005040d7221 */ /* 0x002fe20000010000 */
[----:B------:R-:W-:-:S04]  /*a310*/  CS2R R4, SRZ ;  /* 0x0000000000047805 */ /* 0x000fc8000001ff00 */
[----:B------:R-:W-:-:S07]  /*a320*/  FSETP.NE.FTZ.AND P2, PT, R13, RZ, PT ;  /* 0x000000ff0d00720b */ /* 0x000fce0003f55000 */
[----:B------:R-:W0:Y:S01]  /*a330*/  @P0 MUFU.LG2 R8, R12 ;  /* 0x0000000c00080308 */ /* 0x000e220000000c00 */
[----:B------:R-:W-:-:S05]  /*a340*/  @P0 FMUL.FTZ R9, R2, 0.69314718246459960938 ;  /* 0x3f31721802090820 */ /* 0x000fca0000410000 */
[----:B------:R-:W-:Y:S02]  /*a350*/  @P2 FMUL.FTZ R15, R2, 0.69314718246459960938 ;  /* 0x3f317218020f2820 */ /* 0x000fe40000410000 */
[----:B------:R-:W1:Y:S08]  /*a360*/  @P2 MUFU.LG2 R10, R13 ;  /* 0x0000000d000a2308 */ /* 0x000e700000000c00 */
[----:B------:R-:W2:Y:S01]  /*a370*/  @P0 MUFU.RCP R5, R12 ;  /* 0x0000000c00050308 */ /* 0x000ea20000001000 */
[----:B0-----:R-:W-:-:S04]  /*a380*/  @P0 FMUL.FTZ R8, R8, 0.69314718246459960938 ;  /* 0x3f31721808080820 */ /* 0x001fc80000410000 */
[----:B------:R-:W-:Y:S01]  /*a390*/  @P0 FFMA.FTZ R0, R9, R6, R8 ;  /* 0x0000000609000223 */ /* 0x000fe20000010008 */
[----:B------:R-:W-:Y:S02]  /*a3a0*/  PLOP3.LUT P0, PT, PT, PT, PT, 0x8, 0x0 ;  /* 0x000000000000781c */ /* 0x000fe40003f0e170 */
[----:B------:R-:W0:Y:S01]  /*a3b0*/  @P2 MUFU.RCP R4, R13 ;  /* 0x0000000d00042308 */ /* 0x000e220000001000 */
[----:B-1----:R-:W-:-:S04]  /*a3c0*/  @P2 FMUL.FTZ R10, R10, 0.69314718246459960938 ;  /* 0x3f3172180a0a2820 */ /* 0x002fc80000410000 */
[----:B------:R-:W-:Y:S01]  /*a3d0*/  @P2 FFMA.FTZ R3, R15, R7, R10 ;  /* 0x000000070f032223 */ /* 0x000fe2000001000a */
[----:B------:R-:W-:Y:S02]  /*a3e0*/  WARPGROUP.DEPBAR.LE gsb0, 0x0 ;  /* 0x00008000000079c5 */ /* 0x000fe40000010000 */
[----:B------:R-:W-:-:S06]  /*a3f0*/  WARPGROUP.ARRIVE ;  /* 0x00000000000079c5 */ /* 0x000fcc0000000000 */
[----:B------:R-:W-:Y:S01]  /*a400*/  HGMMA.64x256x16.F32.BF16 R24, R204, gdesc[UR4].tnspB, R24, gsb0 ;  /* 0x43e00004cc187df0 */ /* 0x000fe20008001818 */
[----:B------:R-:W-:Y:S01]  /*a410*/  UIADD3 UR6, UR4, 0x100, URZ ;  /* 0x0000010004067890 */ /* 0x000fe2000fffe03f */
[----:B------:R-:W-:Y:S01]  /*a420*/  UMOV UR7, 0x40000040 ;  /* 0x4000004000077882 */ /* 0x000fe20000000000 */
[----:B------:R-:W-:Y:S02]  /*a430*/  WARPGROUP.DEPBAR.LE gsb0, 0x0 ;  /* 0x00008000000079c5 */ /* 0x000fe40000010000 */
[----:B------:R-:W-:-:S15]  /*a440*/  WARPGROUP.ARRIVE ;  /* 0x00000000000079c5 */ /* 0x000fde0000000000 */
[----:B------:R-:W-:-:S08]  /*a450*/  NOP ;  /* 0x0000000000007918 */ /* 0x000fd00000000000 */
[----:B------:R-:W-:Y:S01]  /*a460*/  HGMMA.64x256x16.F32.BF16 R24, R200, gdesc[UR4].tnspB, R24, gsb0 ;  /* 0x43e00004c8187df0 */ /* 0x000fe20008001818 */
[----:B------:R-:W-:Y:S01]  /*a470*/  UIADD3 UR6, UR4, 0x180, URZ ;  /* 0x0000018004067890 */ /* 0x000fe2000fffe03f */
[----:B------:R-:W-:Y:S01]  /*a480*/  UMOV UR7, 0x40000040 ;  /* 0x4000004000077882 */ /* 0x000fe20000000000 */
[----:B------:R-:W-:Y:S01]  /*a490*/  UIADD3 UR4, UR4, 0x200, URZ ;  /* 0x0000020004047890 */ /* 0x000fe2000fffe03f */
[----:B------:R-:W-:Y:S02]  /*a4a0*/  WARPGROUP.DEPBAR.LE gsb0, 0x0 ;  /* 0x00008000000079c5 */ /* 0x000fe40000010000 */
[----:B------:R-:W-:-:S15]  /*a4b0*/  WARPGROUP.ARRIVE ;  /* 0x00000000000079c5 */ /* 0x000fde0000000000 */
[----:B------:R-:W-:-:S07]  /*a4c0*/  NOP ;  /* 0x0000000000007918 */ /* 0x000fce0000000000 */
[----:B------:R-:W-:Y:S01]  /*a4d0*/  HGMMA.64x256x16.F32.BF16 R24, R196, gdesc[UR4].tnspB, R24, gsb0 ;  /* 0x43e00004c4187df0 */ /* 0x000fe20008001818 */
[----:B------:R-:W-:Y:S01]  /*a4e0*/  UMOV UR6, UR4 ;  /* 0x0000000400067c82 */ /* 0x000fe20008000000 */
[----:B------:R-:W-:Y:S01]  /*a4f0*/  UMOV UR7, 0x40000040 ;  /* 0x4000004000077882 */ /* 0x000fe20000000000 */
[----:B------:R-:W-:Y:S02]  /*a500*/  WARPGROUP.DEPBAR.LE gsb0, 0x0 ;  /* 0x00008000000079c5 */ /* 0x000fe40000010000 */
[----:B------:R-:W-:-:S15]  /*a510*/  WARPGROUP.ARRIVE ;  /* 0x00000000000079c5 */ /* 0x000fde0000000000 */
[----:B------:R-:W-:-:S08]  /*a520*/  NOP ;  /* 0x0000000000007918 */ /* 0x000fd00000000000 */
[----:B------:R-:W-:Y:S03]  /*a530*/  HGMMA.64x256x16.F32.BF16 R24, R192, gdesc[UR4].tnspB, R24, gsb0 ;  /* 0x43e00004c0187df0 */ /* 0x000fe60008001818 */
[----:B------:R-:W-:Y:S02]  /*a540*/  WARPGROUP.DEPBAR.LE gsb0, 0x0 ;  /* 0x00008000000079c5 */ /* 0x000fe40000010000 */
[----:B------:R1:W-:Y:S01]  /*a550*/  @!P1 SYNCS.ARRIVE.TRANS64.RED.A1T0 RZ, [R11+URZ], RZ ;  /* 0x000000ff0bff99a7 */ /* 0x0003e2000810043f */
[-C--:B--2---:R-:W-:Y:S01]  /*a560*/  FMUL.FTZ R24, R24, R5.reuse ;  /* 0x0000000518187220 */ /* 0x084fe20000410000 */
        /* <DEDUP_REMOVED lines=63> */
[-C--:B0-----:R-:W-:Y:S01]  /*a960*/  FMUL.FTZ R26, R26, R4.reuse ;  /* 0x000000041a1a7220 */ /* 0x081fe20000410000 */
        /* <DEDUP_REMOVED lines=62> */
[----:B-1----:R-:W-:-:S07]  /*ad50*/  FMUL.FTZ R151, R151, R4 ;  /* 0x0000000497977220 */ /* 0x002fce0000410000 */
.L_x_12:
[----:B------:R-:W-:Y:S05]  /*ad60*/  @P0 BRA `(.L_x_33) ;  /* 0x0000002000440947 */ /* 0x000fea0003800000 */
[----:B------:R-:W0:Y:S01]  /*ad70*/  S2R R2, SR_TID.X ;  /* 0x0000000000027919 */ /* 0x000e220000002100 */
[----:B------:R-:W1:Y:S01]  /*ad80*/  LDC R8, c[0x0][0xbe8] ;  /* 0x0002fa00ff087b82 */ /* 0x000e620000000800 */
[----:B------:R-:W-:Y:S01]  /*ad90*/  ULDC.64 UR4, c[0x0][0xbd0] ;  /* 0x0002f40000047ab9 */ /* 0x000fe20000000a00 */
[----:B------:R-:W-:Y:S01]  /*ada0*/  ULDC.64 UR6, c[0x0][0xb38] ;  /* 0x0002ce0000067ab9 */ /* 0x000fe20000000a00 */
[----:B------:R-:W-:Y:S01]  /*adb0*/  ULDC.64 UR10, c[0x0][0x208] ;  /* 0x00008200000a7ab9 */ /* 0x000fe20000000a00 */
[----:B------:R-:W-:Y:S04]  /*adc0*/  BSSY B0, `(.L_x_34) ;  /* 0x0000145000007945 */ /* 0x000fe80003800000 */
[----:B------:R-:W2:Y:S08]  /*add0*/  S2UR UR9, SR_CTAID.Z ;  /* 0x00000000000979c3 */ /* 0x000eb00000002700 */
[----:B------:R-:W3:Y:S08]  /*ade0*/  LDC.64 R20, c[0x0][0xbd8] ;  /* 0x0002f600ff147b82 */ /* 0x000ef00000000a00 */
[----:B------:R-:W-:Y:S01]  /*adf0*/  BAR.SYNC.DEFER_BLOCKING 0x1, 0x100 ;  /* 0x0044000000007b1d */ /* 0x000fe20000010000 */
[----:B-1----:R-:W-:-:S07]  /*ae00*/  ISETP.NE.AND P0, PT, R8, 0x1, PT ;  /* 0x000000010800780c */ /* 0x002fce0003f05270 */
[----:B------:R-:W1:Y:S01]  /*ae10*/  S2UR UR8, SR_CTAID.Y ;  /* 0x00000000000879c3 */ /* 0x000e620000002600 */
[----:B0-----:R-:W-:-:S07]  /*ae20*/  VIADD R7, R2, 0xffffff80 ;  /* 0xffffff8002077836 */ /* 0x001fce0000000000 */
[----:B------:R-:W1:Y:S01]  /*ae30*/  LDC R152, c[0x0][0xc50] ;  /* 0x00031400ff987b82 */ /* 0x000e620000000800 */
[----:B------:R-:W-:-:S04]  /*ae40*/  SHF.R.S32.HI R6, RZ, 0x1f, R7 ;  /* 0x0000001fff067819 */ /* 0x000fc80000011407 */
[----:B------:R-:W-:-:S03]  /*ae50*/  LEA.HI R9, R6, R7, RZ, 0x7 ;  /* 0x0000000706097211 */ /* 0x000fc600078f38ff */
[----:B------:R-:W0:Y:S01]  /*ae60*/  @P0 LDC R18, c[0x0][0xbec] ;  /* 0x0002fb00ff120b82 */ /* 0x000e220000000800 */
[----:B------:R-:W-:Y:S02]  /*ae70*/  LEA.HI R6, R6, R7, RZ, 0x2 ;  /* 0x0000000706067211 */ /* 0x000fe400078f10ff */
[----:B------:R-:W-:Y:S02]  /*ae80*/  LOP3.LUT R2, R9, 0xffffff80, RZ, 0xc0, !PT ;  /* 0xffffff8009027812 */ /* 0x000fe400078ec0ff */
[----:B------:R-:W-:Y:S02]  /*ae90*/  LOP3.LUT R6, R6, 0xfffffffc, RZ, 0xc0, !PT ;  /* 0xfffffffc06067812 */ /* 0x000fe400078ec0ff */
[----:B------:R-:W-:Y:S01]  /*aea0*/  SHF.R.S32.HI R12, RZ, 0x7, R9 ;  /* 0x00000007ff0c7819 */ /* 0x000fe20000011409 */
[C---:B------:R-:W-:Y:S01]  /*aeb0*/  IMAD.IADD R2, R7.reuse, 0x1, -R2 ;  /* 0x0000000107027824 */ /* 0x040fe200078e0a02 */
[----:B------:R-:W4:Y:S01]  /*aec0*/  LDC.64 R22, c[0x0][0xb40] ;  /* 0x0002d000ff167b82 */ /* 0x000f220000000a00 */
[----:B------:R-:W-:-:S03]  /*aed0*/  IMAD.IADD R7, R7, 0x1, -R6 ;  /* 0x0000000107077824 */ /* 0x000fc600078e0a06 */
[----:B------:R-:W-:-:S04]  /*aee0*/  SHF.R.S32.HI R11, RZ, 0x1f, R2 ;  /* 0x0000001fff0b7819 */ /* 0x000fc80000011402 */
[----:B------:R-:W-:Y:S01]  /*aef0*/  LEA.HI R10, R11, R2, RZ, 0x2 ;  /* 0x000000020b0a7211 */ /* 0x000fe200078f10ff */
[----:B------:R-:W5:Y:S03]  /*af00*/  @P0 LDC R17, c[0x0][0xbf0] ;  /* 0x0002fc00ff110b82 */ /* 0x000f660000000800 */
[--C-:B------:R-:W-:Y:S02]  /*af10*/  SHF.R.S32.HI R4, RZ, 0x2, R10.reuse ;  /* 0x00000002ff047819 */ /* 0x100fe4000001140a */
[----:B------:R-:W-:-:S03]  /*af20*/  SHF.R.S32.HI R5, RZ, 0x1f, R10 ;  /* 0x0000001fff057819 */ /* 0x000fc6000001140a */
[----:B------:R-:W5:Y:S01]  /*af30*/  @P0 LDC R154, c[0x0][0xbec] ;  /* 0x0002fb00ff9a0b82 */ /* 0x000f620000000800 */
[----:B------:R-:W-:-:S04]  /*af40*/  LEA.HI R5, R5, R4, RZ, 0x3 ;  /* 0x0000000405057211 */ /* 0x000fc800078f18ff */
[----:B------:R-:W-:-:S03]  /*af50*/  LOP3.LUT R5, R5, 0xfffffff8, RZ, 0xc0, !PT ;  /* 0xfffffff805057812 */ /* 0x000fc600078ec0ff */
[----:B------:R-:W5:Y:S01]  /*af60*/  @P0 LDC R153, c[0x0][0xbf0] ;  /* 0x0002fc00ff990b82 */ /* 0x000f620000000800 */
[----:B------:R-:W-:Y:S02]  /*af70*/  IADD3 R6, R4, -R5, RZ ;  /* 0x8000000504067210 */ /* 0x000fe40007ffe0ff */
[----:B------:R-:W-:Y:S02]  /*af80*/  LEA.HI R4, R9, R12, RZ, 0x1 ;  /* 0x0000000c09047211 */ /* 0x000fe400078f08ff */
[----:B------:R-:W1:Y:S01]  /*af90*/  S2R R9, SR_CTAID.X ;  /* 0x0000000000097919 */ /* 0x000e620000002500 */
[----:B------:R-:W-:Y:S02]  /*afa0*/  LEA.HI R5, R11, R2, RZ, 0x5 ;  /* 0x000000020b057211 */ /* 0x000fe400078f28ff */
[----:B------:R-:W-:Y:S02]  /*afb0*/  LOP3.LUT R4, R4, 0x3fffffe, RZ, 0xc0, !PT ;  /* 0x03fffffe04047812 */ /* 0x000fe400078ec0ff */
[----:B------:R-:W-:-:S02]  /*afc0*/  LEA.HI R11, R7, R7, RZ, 0x1 ;  /* 0x00000007070b7211 */ /* 0x000fc400078f08ff */
[----:B------:R-:W-:Y:S01]  /*afd0*/  SHF.R.S32.HI R5, RZ, 0x5, R5 ;  /* 0x00000005ff057819 */ /* 0x000fe20000011405 */
[----:B------:R-:W-:Y:S01]  /*afe0*/  IMAD.IADD R4, R12, 0x1, -R4 ;  /* 0x000000010c047824 */ /* 0x000fe200078e0a04 */
[----:B------:R-:W-:-:S03]  /*aff0*/  LOP3.LUT R12, R11, 0x1ffffffe, RZ, 0xc0, !PT ;  /* 0x1ffffffe0b0c7812 */ /* 0x000fc600078ec0ff */
[----:B------:R-:W-:Y:S02]  /*b000*/  IMAD R5, R5, 0x10, R6 ;  /* 0x0000001005057824 */ /* 0x000fe400078e0206 */
[----:B------:R-:W-:Y:S01]  /*b010*/  IMAD.IADD R11, R7, 0x1, -R12 ;  /* 0x00000001070b7824 */ /* 0x000fe200078e0a0c */
[----:B------:R-:W-:Y:S02]  /*b020*/  SHF.R.S32.HI R12, RZ, 0x1f, R19 ;  /* 0x0000001fff0c7819 */ /* 0x000fe40000011413 */
[----:B------:R-:W-:Y:S01]  /*b030*/  LEA R16, R4, R5, 0x6 ;  /* 0x0000000504107211 */ /* 0x000fe200078e30ff */
[----:B------:R-:W-:-:S04]  /*b040*/  IMAD.WIDE.U32 R4, R19, UR4, RZ ;  /* 0x0000000413047c25 */ /* 0x000fc8000f8e00ff */
[C---:B------:R-:W-:Y:S01]  /*b050*/  IMAD R6, R12.reuse, UR4, RZ ;  /* 0x000000040c067c24 */ /* 0x040fe2000f8e02ff */
[----:B--2---:R-:W-:Y:S01]  /*b060*/  USHF.R.S32.HI UR4, URZ, 0x1f, UR9 ;  /* 0x0000001f3f047899 */ /* 0x004fe20008011409 */
[----:B------:R-:W-:Y:S02]  /*b070*/  IMAD R12, R12, UR6, RZ ;  /* 0x000000060c0c7c24 */ /* 0x000fe4000f8e02ff */
[C---:B------:R-:W-:Y:S02]  /*b080*/  IMAD R13, R19.reuse, UR5, R6 ;  /* 0x00000005130d7c24 */ /* 0x040fe4000f8e0206 */
[----:B------:R-:W-:-:S04]  /*b090*/  IMAD.WIDE.U32 R6, R19, UR6, RZ ;  /* 0x0000000613067c25 */ /* 0x000fc8000f8e00ff */
[----:B------:R-:W-:Y:S02]  /*b0a0*/  IMAD.IADD R5, R5, 0x1, R13 ;  /* 0x0000000105057824 */ /* 0x000fe400078e020d */
[----:B------:R-:W-:Y:S01]  /*b0b0*/  IMAD R13, R19, UR7, R12 ;  /* 0x00000007130d7c24 */ /* 0x000fe2000f8e020c */
[----:B------:R-:W-:Y:S01]  /*b0c0*/  ULDC.64 UR6, c[0x0][0xb48] ;  /* 0x0002d20000067ab9 */ /* 0x000fe20000000a00 */
[----:B------:R-:W-:Y:S02]  /*b0d0*/  IMAD R12, R11, 0x8, R16 ;  /* 0x000000080b0c7824 */ /* 0x000fe400078e0210 */
[----:B---3--:R-:W-:Y:S01]  /*b0e0*/  IMAD R14, R20, UR4, RZ ;  /* 0x00000004140e7c24 */ /* 0x008fe2000f8e02ff */
[----:B------:R-:W-:Y:S01]  /*b0f0*/  IADD3 R7, R7, R13, RZ ;  /* 0x0000000d07077210 */ /* 0x000fe20007ffe0ff */
[----:B-1----:R-:W-:Y:S02]  /*b100*/  IMAD R11, R9, 0x80, R12 ;  /* 0x00000080090b7824 */ /* 0x002fe400078e020c */
[----:B------:R-:W-:-:S02]  /*b110*/  IMAD.MOV R19, RZ, RZ, -R19 ;  /* 0x000000ffff137224 */ /* 0x000fc400078e0a13 */
[----:B0-----:R-:W-:-:S04]  /*b120*/  @P0 IMAD.HI.U32 R12, R11, R18, RZ ;  /* 0x000000120b0c0227 */ /* 0x001fc800078e00ff */
[----:B------:R-:W-:Y:S02]  /*b130*/  IMAD R15, R21, UR9, R14 ;  /* 0x00000009150f7c24 */ /* 0x000fe4000f8e020e */
[----:B----4-:R-:W-:Y:S01]  /*b140*/  IMAD R14, R22, UR4, RZ ;  /* 0x00000004160e7c24 */ /* 0x010fe2000f8e02ff */
[----:B------:R-:W-:Y:S01]  /*b150*/  ULDC.64 UR4, c[0x0][0xbe0] ;  /* 0x0002f80000047ab9 */ /* 0x000fe20000000a00 */
[----:B------:R-:W-:Y:S02]  /*b160*/  IMAD R21, R152, R19, UR8 ;  /* 0x0000000898157e24 */ /* 0x000fe4000f8e0213 */
[----:B------:R-:W-:-:S04]  /*b170*/  IMAD.WIDE.U32 R4, R20, UR9, R4 ;  /* 0x0000000914047c25 */ /* 0x000fc8000f8e0004 */
[----:B------:R-:W-:Y:S01]  /*b180*/  IMAD.MOV.U32 R13, RZ, RZ, R11 ;  /* 0x000000ffff0d7224 */ /* 0x000fe200078e000b */
[----:B-----5:R-:W-:Y:S01]  /*b190*/  @P0 SHF.R.U32.HI R13, RZ, R17, R12 ;  /* 0x00000011ff0d0219 */ /* 0x020fe2000001160c */
[----:B------:R-:W-:Y:S01]  /*b1a0*/  IMAD R17, R23, UR9, R14 ;  /* 0x0000000917117c24 */ /* 0x000fe2000f8e020e */
[----:B------:R-:W-:Y:S01]  /*b1b0*/  SHF.R.S32.HI R14, RZ, 0x1f, R21 ;  /* 0x0000001fff0e7819 */ /* 0x000fe20000011415 */
[----:B------:R-:W-:Y:S01]  /*b1c0*/  IMAD.WIDE.U32 R6, R22, UR9, R6 ;  /* 0x0000000916067c25 */ /* 0x000fe2000f8e0006 */
[----:B------:R-:W-:-:S03]  /*b1d0*/  ULDC.64 UR8, c[0x0][0xb28] ;  /* 0x0002ca0000087ab9 */ /* 0x000fc60000000a00 */
[----:B------:R-:W-:Y:S01]  /*b1e0*/  IMAD.IADD R5, R5, 0x1, R15 ;  /* 0x0000000105057824 */ /* 0x000fe200078e020f */
[----:B------:R-:W-:Y:S01]  /*b1f0*/  MOV R15, R11 ;  /* 0x0000000b000f7202 */ /* 0x000fe20000000f00 */
[----:B------:R-:W-:-:S04]  /*b200*/  @P0 IMAD.HI.U32 R154, R11, R154, RZ ;  /* 0x0000009a0b9a0227 */ /* 0x000fc800078e00ff */
[----:B------:R-:W-:Y:S01]  /*b210*/  IMAD.IADD R7, R7, 0x1, R17 ;  /* 0x0000000107077824 */ /* 0x000fe200078e0211 */
[----:B------:R-:W-:Y:S01]  /*b220*/  @P0 SHF.R.U32.HI R15, RZ, R153, R154 ;  /* 0x00000099ff0f0219 */ /* 0x000fe2000001169a */
[C---:B------:R-:W-:Y:S02]  /*b230*/  IMAD R12, R14.reuse, UR4, RZ ;  /* 0x000000040e0c7c24 */ /* 0x040fe4000f8e02ff */
[----:B------:R-:W-:Y:S02]  /*b240*/  IMAD R17, R14, UR6, RZ ;  /* 0x000000060e117c24 */ /* 0x000fe4000f8e02ff */
[----:B------:R-:W-:-:S04]  /*b250*/  IMAD.WIDE.U32 R4, R21, UR4, R4 ;  /* 0x0000000415047c25 */ /* 0x000fc8000f8e0004 */
[----:B------:R-:W-:Y:S01]  /*b260*/  IMAD R14, R21, UR5, R12 ;  /* 0x00000005150e7c24 */ /* 0x000fe2000f8e020c */
[----:B------:R-:W-:Y:S01]  /*b270*/  IADD3 R4, P0, R13, R4, RZ ;  /* 0x000000040d047210 */ /* 0x000fe20007f1e0ff */
[C---:B------:R-:W-:Y:S01]  /*b280*/  IMAD R19, R21.reuse, UR7, R17 ;  /* 0x0000000715137c24 */ /* 0x040fe2000f8e0211 */
[--C-:B------:R-:W-:Y:S01]  /*b290*/  SHF.R.S32.HI R17, RZ, 0x1f, R13.reuse ;  /* 0x0000001fff117819 */ /* 0x100fe2000001140d */
[----:B------:R-:W-:Y:S01]  /*b2a0*/  IMAD.MOV R13, RZ, RZ, -R13 ;  /* 0x000000ffff0d7224 */ /* 0x000fe200078e0a0d */
[----:B------:R-:W-:Y:S01]  /*b2b0*/  SHF.R.S32.HI R12, RZ, 0x1f, R15 ;  /* 0x0000001fff0c7819 */ /* 0x000fe2000001140f */
[----:B------:R-:W-:Y:S01]  /*b2c0*/  ULDC.64 UR4, c[0x0][0xb30] ;  /* 0x0002cc0000047ab9 */ /* 0x000fe20000000a00 */
[----:B------:R-:W-:Y:S01]  /*b2d0*/  IMAD.WIDE.U32 R6, R21, UR6, R6 ;  /* 0x0000000615067c25 */ /* 0x000fe2000f8e0006 */
[----:B------:R-:W-:Y:S01]  /*b2e0*/  IADD3.X R5, R17, R5, R14, P0, !PT ;  /* 0x0000000511057210 */ /* 0x000fe200007fe40e */
[----:B------:R-:W-:Y:S02]  /*b2f0*/  ULDC.64 UR6, c[0x0][0xbc8] ;  /* 0x0002f20000067ab9 */ /* 0x000fe40000000a00 */
[----:B------:R-:W-:Y:S01]  /*b300*/  IMAD.MOV R18, RZ, RZ, -R15 ;  /* 0x000000ffff127224 */ /* 0x000fe200078e0a0f */
[----:B------:R-:W-:Y:S01]  /*b310*/  IADD3 R7, R7, R19, RZ ;  /* 0x0000001307077210 */ /* 0x000fe20007ffe0ff */
[----:B------:R-:W-:-:S02]  /*b320*/  IMAD R12, R12, UR4, RZ ;  /* 0x000000040c0c7c24 */ /* 0x000fc4000f8e02ff */
[C-C-:B------:R-:W-:Y:S02]  /*b330*/  IMAD R13, R8.reuse, R13, R11.reuse ;  /* 0x0000000d080d7224 */ /* 0x140fe400078e020b */
[----:B------:R-:W-:Y:S02]  /*b340*/  IMAD R11, R8, R18, R11 ;  /* 0x00000012080b7224 */ /* 0x000fe400078e020b */
[C---:B------:R-:W-:Y:S01]  /*b350*/  IMAD R17, R15.reuse, UR5, R12 ;  /* 0x000000050f117c24 */ /* 0x040fe2000f8e020c */
[----:B------:R-:W-:Y:S01]  /*b360*/  SHF.R.S32.HI R12, RZ, 0x1f, R13 ;  /* 0x0000001fff0c7819 */ /* 0x000fe2000001140d */
[----:B------:R-:W-:Y:S01]  /*b370*/  IMAD.WIDE.U32 R6, R15, UR4, R6 ;  /* 0x000000040f067c25 */ /* 0x000fe2000f8e0006 */
[----:B------:R-:W-:Y:S01]  /*b380*/  SHF.R.S32.HI R14, RZ, 0x1f, R11 ;  /* 0x0000001fff0e7819 */ /* 0x000fe2000001140b */
[----:B------:R-:W0:Y:S01]  /*b390*/  S2UR UR5, SR_CgaCtaId ;  /* 0x00000000000579c3 */ /* 0x000e220000008800 */
[----:B------:R-:W-:Y:S01]  /*b3a0*/  UMOV UR4, 0x400 ;  /* 0x0000040000047882 */ /* 0x000fe20000000000 */
[----:B------:R-:W-:-:S02]  /*b3b0*/  IMAD R12, R12, UR6, RZ ;  /* 0x000000060c0c7c24 */ /* 0x000fc4000f8e02ff */
[----:B------:R-:W-:Y:S02]  /*b3c0*/  IMAD.IADD R7, R7, 0x1, R17 ;  /* 0x0000000107077824 */ /* 0x000fe400078e0211 */
[----:B------:R-:W-:Y:S02]  /*b3d0*/  IMAD R14, R14, UR8, RZ ;  /* 0x000000080e0e7c24 */ /* 0x000fe4000f8e02ff */
[C---:B------:R-:W-:Y:S02]  /*b3e0*/  IMAD R15, R13.reuse, UR7, R12 ;  /* 0x000000070d0f7c24 */ /* 0x040fe4000f8e020c */
[----:B------:R-:W-:Y:S01]  /*b3f0*/  IMAD.WIDE.U32 R4, R13, UR6, R4 ;  /* 0x000000060d047c25 */ /* 0x000fe2000f8e0004 */
[----:B------:R-:W-:-:S03]  /*b400*/  ULDC.64 UR6, c[0x0][0xba8] ;  /* 0x0002ea0000067ab9 */ /* 0x000fc60000000a00 */
[C---:B------:R-:W-:Y:S01]  /*b410*/  IMAD R17, R11.reuse, UR9, R14 ;  /* 0x000000090b117c24 */ /* 0x040fe2000f8e020e */
[----:B------:R-:W-:Y:S01]  /*b420*/  LEA R18, P0, R4, UR6, 0x2 ;  /* 0x0000000604127c11 */ /* 0x000fe2000f8010ff */
[----:B------:R-:W-:Y:S01]  /*b430*/  IMAD.WIDE.U32 R12, R11, UR8, R6 ;  /* 0x000000080b0c7c25 */ /* 0x000fe2000f8e0006 */
[----:B------:R-:W-:Y:S01]  /*b440*/  ULDC.64 UR8, c[0x0][0xb00] ;  /* 0x0002c00000087ab9 */ /* 0x000fe20000000a00 */
[----:B------:R-:W-:Y:S01]  /*b450*/  LEA R11, R9, R16, 0x7 ;  /* 0x00000010090b7211 */ /* 0x000fe200078e38ff */
[----:B------:R-:W-:Y:S01]  /*b460*/  ULDC UR6, c[0x0][0xa88] ;  /* 0x0002a20000067ab9 */ /* 0x000fe20000000800 */
[----:B------:R-:W-:Y:S01]  /*b470*/  IMAD.IADD R5, R5, 0x1, R15 ;  /* 0x0000000105057824 */ /* 0x000fe200078e020f */
[----:B------:R-:W-:Y:S01]  /*b480*/  LEA R6, P1, R12, UR8, 0x2 ;  /* 0x000000080c067c11 */ /* 0x000fe2000f8210ff */
[----:B------:R-:W-:Y:S01]  /*b490*/  IMAD.IADD R7, R13, 0x1, R17 ;  /* 0x000000010d077824 */ /* 0x000fe200078e0211 */
[----:B------:R-:W-:Y:S01]  /*b4a0*/  SHFL.IDX PT, R14, R18, 0x1, 0x1c1f ;  /* 0x003c1f00120e7f89 */ /* 0x000fe200000e0000 */
[----:B0-----:R-:W-:Y:S01]  /*b4b0*/  ULEA UR4, UR5, UR4, 0x18 ;  /* 0x0000000405047291 */ /* 0x001fe2000f8ec03f */
[----:B------:R-:W-:Y:S01]  /*b4c0*/  LEA.HI.X R17, R4, UR7, R5, 0x2, P0 ;  /* 0x0000000704117c11 */ /* 0x000fe200080f1405 */
[----:B------:R-:W-:Y:S01]  /*b4d0*/  IMAD R8, R8, UR6, RZ ;  /* 0x0000000608087c24 */ /* 0x000fe2000f8e02ff */
[----:B------:R-:W-:Y:S01]  /*b4e0*/  LEA.HI.X R7, R12, UR9, R7, 0x2, P1 ;  /* 0x000000090c077c11 */ /* 0x000fe200088f1407 */
[C---:B------:R-:W-:Y:S01]  /*b4f0*/  VIADD R9, R11.reuse, 0x8 ;  /* 0x000000080b097836 */ /* 0x040fe20000000000 */
[----:B------:R-:W-:Y:S01]  /*b500*/  SHFL.IDX PT, R12, R18, RZ, 0x1c1f ;  /* 0x001c1fff120c7589 */ /* 0x000fe200000e0000 */
[----:B------:R-:W-:Y:S01]  /*b510*/  LOP3.LUT P0, RZ, R2, 0x3, RZ, 0xc0, !PT ;  /* 0x0000000302ff7812 */ /* 0x000fe2000780c0ff */
[----:B------:R-:W-:Y:S01]  /*b520*/  UIADD3 UR4, UR4, 0x38820, URZ ;  /* 0x0003882004047890 */ /* 0x000fe2000fffe03f */
[CC--:B------:R-:W-:Y:S01]  /*b530*/  ISETP.GE.AND P2, PT, R11.reuse, R8.reuse, PT ;  /* 0x000000080b00720c */ /* 0x0c0fe20003f46270 */
[----:B------:R-:W0:Y:S01]  /*b540*/  SHFL.IDX PT, R13, R17, RZ, 0x1c1f ;  /* 0x001c1fff110d7589 */ /* 0x000e2200000e0000 */
[-C--:B------:R-:W-:Y:S01]  /*b550*/  ISETP.GE.OR P1, PT, R11, R8.reuse, P0 ;  /* 0x000000080b00720c */ /* 0x080fe20000726670 */
[----:B------:R-:W-:Y:S01]  /*b560*/  UPRMT UR4, URZ, 0x654, UR4 ;  /* 0x000006543f047896 */ /* 0x000fe20008000004 */
[----:B------:R-:W-:Y:S01]  /*b570*/  ISETP.GE.OR P0, PT, R9, R8, P0 ;  /* 0x000000080900720c */ /* 0x000fe20000706670 */
[----:B------:R1:W2:Y:S04]  /*b580*/  SHFL.IDX PT, R15, R17, 0x1, 0x1c1f ;  /* 0x003c1f00110f7f89 */ /* 0x0002a800000e0000 */
[----:B------:R3:W4:Y:S03]  /*b590*/  SHFL.IDX PT, R4, R6, RZ, 0x1c1f ;  /* 0x001c1fff06047589 */ /* 0x00072600000e0000 */
[----:B------:R-:W-:Y:S01]  /*b5a0*/  SYNCS.ARRIVE.TRANS64.RED.A1T0 RZ, [UR4], RZ ;  /* 0x000000ffffff79a7 */ /* 0x000fe20008100404 */
[----:B-1----:R-:W-:Y:S01]  /*b5b0*/  LOP3.LUT R17, R10, 0x7ffffffc, RZ, 0xc0, !PT ;  /* 0x7ffffffc0a117812 */ /* 0x002fe200078ec0ff */
[----:B------:R3:W1:Y:S04]  /*b5c0*/  SHFL.IDX PT, R5, R7, RZ, 0x1c1f ;  /* 0x001c1fff07057589 */ /* 0x00066800000e0000 */
[----:B------:R-:W-:-:S04]  /*b5d0*/  IMAD.IADD R2, R2, 0x1, -R17 ;  /* 0x0000000102027824 */ /* 0x000fc800078e0a11 */
[----:B------:R-:W-:Y:S01]  /*b5e0*/  IMAD.SHL.U32 R2, R2, 0x2, RZ ;  /* 0x0000000202027824 */ /* 0x000fe200078e00ff */
[----:B0-----:R3:W-:Y:S04]  /*b5f0*/  @!P1 ST.E desc[UR10][R12.64], R0 ;  /* 0x000000000c009985 */ /* 0x0017e8000c10190a */
[----:B--2---:R3:W-:Y:S01]  /*b600*/  @!P0 ST.E desc[UR10][R14.64], R3 ;  /* 0x000000030e008985 */ /* 0x0047e2000c10190a */
[----:B------:R-:W-:Y:S05]  /*b610*/  @P2 BRA `(.L_x_35) ;  /* 0x0000000800fc2947 */ /* 0x000fea0003800000 */
[C---:B---3--:R-:W-:Y:S01]  /*b620*/  VIADD R3, R2.reuse, 0x10 ;  /* 0x0000001002037836 */ /* 0x048fe20000000000 */
[C---:B------:R-:W-:Y:S01]  /*b630*/  IADD3 R0, R2.reuse, 0x8, RZ ;  /* 0x0000000802007810 */ /* 0x040fe20007ffe0ff */
[C---:B------:R-:W-:Y:S01]  /*b640*/  VIADD R10, R2.reuse, 0x18 ;  /* 0x00000018020a7836 */ /* 0x040fe20000000000 */
[----:B------:R-:W-:Y:S01]  /*b650*/  ULDC UR4, c[0x0][0xac8] ;  /* 0x0002b20000047ab9 */ /* 0x000fe20000000800 */
[----:B------:R-:W-:Y:S01]  /*b660*/  VIADD R18, R2, 0x20 ;  /* 0x0000002002127836 */ /* 0x000fe20000000000 */
[----:B------:R-:W-:Y:S01]  /*b670*/  ISETP.GE.AND P3, PT, R0, UR4, PT ;  /* 0x0000000400007c0c */ /* 0x000fe2000bf66270 */
[----:B------:R-:W-:Y:S01]  /*b680*/  ULDC.64 UR6, c[0x0][0x208] ;  /* 0x0000820000067ab9 */ /* 0x000fe20000000a00 */
[----:B------:R-:W-:Y:S01]  /*b690*/  ISETP.GE.AND P4, PT, R3, UR4, PT ;  /* 0x0000000403007c0c */ /* 0x000fe2000bf86270 */
[----:B------:R-:W-:Y:S01]  /*b6a0*/  VIADD R20, R2, 0x40 ;  /* 0x0000004002147836 */ /* 0x000fe20000000000 */
[----:B------:R-:W-:Y:S01]  /*b6b0*/  ISETP.GE.AND P5, PT, R10, UR4, PT ;  /* 0x000000040a007c0c */ /* 0x000fe2000bfa6270 */
[C---:B------:R-:W-:Y:S01]  /*b6c0*/  VIADD R22, R2.reuse, 0x50 ;  /* 0x0000005002167836 */ /* 0x040fe20000000000 */
[C---:B------:R-:W-:Y:S01]  /*b6d0*/  ISETP.GE.AND P2, PT, R2.reuse, UR4, PT ;  /* 0x0000000402007c0c */ /* 0x040fe2000bf46270 */
[C---:B------:R-:W-:Y:S01]  /*b6e0*/  VIADD R23, R2.reuse, 0x58 ;  /* 0x0000005802177836 */ /* 0x040fe20000000000 */
[----:B------:R-:W-:-:S02]  /*b6f0*/  IADD3 R19, R2, 0x28, RZ ;  /* 0x0000002802137810 */ /* 0x000fc40007ffe0ff */
[----:B------:R-:W-:Y:S02]  /*b700*/  ISETP.GE.AND P0, PT, R18, UR4, PT ;  /* 0x0000000412007c0c */ /* 0x000fe4000bf06270 */
[----:B------:R-:W-:Y:S02]  /*b710*/  ISETP.GE.AND P1, PT, R19, UR4, PT ;  /* 0x0000000413007c0c */ /* 0x000fe4000bf26270 */
[----:B------:R-:W-:Y:S02]  /*b720*/  @!P3 LEA.HI R0, R0, R0, RZ, 0x1 ;  /* 0x000000000000b211 */ /* 0x000fe400078f08ff */
[----:B------:R-:W-:Y:S02]  /*b730*/  @!P4 LEA.HI R3, R3, R3, RZ, 0x1 ;  /* 0x000000030303c211 */ /* 0x000fe400078f08ff */
[----:B------:R-:W-:Y:S02]  /*b740*/  @!P5 LEA.HI R10, R10, R10, RZ, 0x1 ;  /* 0x0000000a0a0ad211 */ /* 0x000fe400078f08ff */
[----:B------:R-:W-:Y:S01]  /*b750*/  @!P3 LOP3.LUT R13, R0, 0xfffffffe, RZ, 0xc0, !PT ;  /* 0xfffffffe000db812 */ /* 0x000fe200078ec0ff */
[----:B------:R-:W-:Y:S01]  /*b760*/  VIADD R0, R2, 0x30 ;  /* 0x0000003002007836 */ /* 0x000fe20000000000 */
[----:B------:R-:W-:-:S02]  /*b770*/  @!P4 LOP3.LUT R3, R3, 0xfffffffe, RZ, 0xc0, !PT ;  /* 0xfffffffe0303c812 */ /* 0x000fc400078ec0ff */
[----:B------:R-:W-:Y:S01]  /*b780*/  @!P5 LOP3.LUT R17, R10, 0xfffffffe, RZ, 0xc0, !PT ;  /* 0xfffffffe0a11d812 */ /* 0x000fe200078ec0ff */
[C-C-:B-1--4-:R-:W-:Y:S01]  /*b790*/  @!P2 IMAD.WIDE R10, R2.reuse, 0x4, R4.reuse ;  /* 0x00000004020aa825 */ /* 0x152fe200078e0204 */
[----:B------:R-:W-:Y:S02]  /*b7a0*/  IADD3 R21, R2, 0x48, RZ ;  /* 0x0000004802157810 */ /* 0x000fe40007ffe0ff */
[----:B------:R-:W-:Y:S01]  /*b7b0*/  ISETP.GE.AND P6, PT, R22, UR4, PT ;  /* 0x0000000416007c0c */ /* 0x000fe2000bfc6270 */
[--C-:B------:R-:W-:Y:S01]  /*b7c0*/  @!P3 IMAD.WIDE R12, R13, 0x4, R4.reuse ;  /* 0x000000040d0cb825 */ /* 0x100fe200078e0204 */
[----:B------:R0:W-:Y:S01]  /*b7d0*/  @!P2 ST.E.64 desc[UR6][R10.64], R24 ;  /* 0x000000180a00a985 */ /* 0x0001e2000c101b06 */
[----:B------:R-:W-:Y:S02]  /*b7e0*/  ISETP.GE.AND P2, PT, R0, UR4, PT ;  /* 0x0000000400007c0c */ /* 0x000fe4000bf46270 */
[----:B------:R-:W-:Y:S01]  /*b7f0*/  @!P4 IMAD.WIDE R14, R3, 0x4, R4 ;  /* 0x00000004030ec825 */ /* 0x000fe200078e0204 */
[----:B------:R1:W-:Y:S01]  /*b800*/  @!P3 ST.E.64 desc[UR6][R12.64], R28 ;  /* 0x0000001c0c00b985 */ /* 0x0003e2000c101b06 */
[----:B------:R-:W-:-:S02]  /*b810*/  @!P0 LEA.HI R18, R18, R18, RZ, 0x1 ;  /* 0x0000001212128211 */ /* 0x000fc400078f08ff */
[----:B------:R-:W-:Y:S01]  /*b820*/  VIADD R3, R2, 0x38 ;  /* 0x0000003802037836 */ /* 0x000fe20000000000 */
[----:B------:R2:W-:Y:S01]  /*b830*/  @!P4 ST.E.64 desc[UR6][R14.64], R32 ;  /* 0x000000200e00c985 */ /* 0x0005e2000c101b06 */
[----:B------:R-:W-:Y:S01]  /*b840*/  @!P5 IMAD.WIDE R16, R17, 0x4, R4 ;  /* 0x000000041110d825 */ /* 0x000fe200078e0204 */
[----:B------:R-:W-:Y:S02]  /*b850*/  ISETP.GE.AND P4, PT, R20, UR4, PT ;  /* 0x0000000414007c0c */ /* 0x000fe4000bf86270 */
[----:B------:R-:W-:Y:S02]  /*b860*/  ISETP.GE.AND P3, PT, R3, UR4, PT ;  /* 0x0000000403007c0c */ /* 0x000fe4000bf66270 */
[----:B------:R3:W-:Y:S01]  /*b870*/  @!P5 ST.E.64 desc[UR6][R16.64], R36 ;  /* 0x000000241000d985 */ /* 0x0007e2000c101b06 */
[----:B------:R-:W-:Y:S01]  /*b880*/  ISETP.GE.AND P5, PT, R21, UR4, PT ;  /* 0x0000000415007c0c */ /* 0x000fe2000bfa6270 */
[----:B0-----:R-:W-:Y:S01]  /*b890*/  VIADD R24, R2, 0x60 ;  /* 0x0000006002187836 */ /* 0x001fe20000000000 */
[----:B------:R-:W-:-:S02]  /*b8a0*/  @!P1 LEA.HI R19, R19, R19, RZ, 0x1 ;  /* 0x0000001313139211 */ /* 0x000fc400078f08ff */
[----:B------:R-:W-:Y:S02]  /*b8b0*/  @!P0 LOP3.LUT R11, R18, 0xfffffffe, RZ, 0xc0, !PT ;  /* 0xfffffffe120b8812 */ /* 0x000fe400078ec0ff */
[----:B-1----:R-:W-:Y:S02]  /*b8c0*/  @!P1 LOP3.LUT R13, R19, 0xfffffffe, RZ, 0xc0, !PT ;  /* 0xfffffffe130d9812 */ /* 0x002fe400078ec0ff */
[----:B------:R-:W-:Y:S01]  /*b8d0*/  @!P2 LEA.HI R0, R0, R0, RZ, 0x1 ;  /* 0x000000000000a211 */ /* 0x000fe200078f08ff */
[--C-:B------:R-:W-:Y:S01]  /*b8e0*/  @!P0 IMAD.WIDE R10, R11, 0x4, R4.reuse ;  /* 0x000000040b0a8825 */ /* 0x100fe200078e0204 */
[----:B--2---:R-:W-:Y:S02]  /*b8f0*/  @!P3 LEA.HI R14, R3, R3, RZ, 0x1 ;  /* 0x00000003030eb211 */ /* 0x004fe400078f08ff */
[----:B------:R-:W-:Y:S01]  /*b900*/  @!P4 LEA.HI R20, R20, R20, RZ, 0x1 ;  /* 0x000000141414c211 */ /* 0x000fe200078f08ff */
[----:B------:R-:W-:Y:S01]  /*b910*/  @!P1 IMAD.WIDE R12, R13, 0x4, R4 ;  /* 0x000000040d0c9825 */ /* 0x000fe200078e0204 */
[----:B------:R-:W-:Y:S01]  /*b920*/  @!P5 LEA.HI R21, R21, R21, RZ, 0x1 ;  /* 0x000000151515d211 */ /* 0x000fe200078f08ff */
[----:B------:R0:W-:Y:S01]  /*b930*/  @!P0 ST.E.64 desc[UR6][R10.64], R40 ;  /* 0x000000280a008985 */ /* 0x0001e2000c101b06 */
[----:B------:R-:W-:-:S02]  /*b940*/  @!P6 LEA.HI R22, R22, R22, RZ, 0x1 ;  /* 0x000000161616e211 */ /* 0x000fc400078f08ff */
[----:B------:R-:W-:Y:S01]  /*b950*/  @!P2 LOP3.LUT R3, R0, 0xfffffffe, RZ, 0xc0, !PT ;  /* 0xfffffffe0003a812 */ /* 0x000fe200078ec0ff */
[----:B------:R1:W-:Y:S01]  /*b960*/  @!P1 ST.E.64 desc[UR6][R12.64], R44 ;  /* 0x0000002c0c009985 */ /* 0x0003e2000c101b06 */
[----:B------:R-:W-:Y:S02]  /*b970*/  @!P3 LOP3.LUT R15, R14, 0xfffffffe, RZ, 0xc0, !PT ;  /* 0xfffffffe0e0fb812 */ /* 0x000fe400078ec0ff */
[----:B---3--:R-:W-:Y:S01]  /*b980*/  @!P4 LOP3.LUT R17, R20, 0xfffffffe, RZ, 0xc0, !PT ;  /* 0xfffffffe1411c812 */ /* 0x008fe200078ec0ff */
[----:B------:R-:W-:Y:S01]  /*b990*/  VIADD R20, R2, 0x78 ;  /* 0x0000007802147836 */ /* 0x000fe20000000000 */
[----:B------:R-:W-:Y:S02]  /*b9a0*/  @!P5 LOP3.LUT R21, R21, 0xfffffffe, RZ, 0xc0, !PT ;  /* 0xfffffffe1515d812 */ /* 0x000fe400078ec0ff */
[----:B------:R-:W-:Y:S02]  /*b9b0*/  @!P6 LOP3.LUT R19, R22, 0xfffffffe, RZ, 0xc0, !PT ;  /* 0xfffffffe1613e812 */ /* 0x000fe400078ec0ff */
[----:B------:R-:W-:Y:S01]  /*b9c0*/  ISETP.GE.AND P1, PT, R23, UR4, PT ;  /* 0x0000000417007c0c */ /* 0x000fe2000bf26270 */
[----:B0-----:R-:W-:Y:S01]  /*b9d0*/  @!P2 IMAD.WIDE R10, R3, 0x4, R4 ;  /* 0x00000004030aa825 */ /* 0x001fe200078e0204 */
[----:B------:R-:W-:-:S02]  /*b9e0*/  ISETP.GE.AND P0, PT, R24, UR4, PT ;  /* 0x0000000418007c0c */ /* 0x000fc4000bf06270 */
[C---:B------:R-:W-:Y:S01]  /*b9f0*/  IADD3 R0, R2.reuse, 0x68, RZ ;  /* 0x0000006802007810 */ /* 0x040fe20007ffe0ff */
[--C-:B-1----:R-:W-:Y:S01]  /*ba00*/  @!P3 IMAD.WIDE R12, R15, 0x4, R4.reuse ;  /* 0x000000040f0cb825 */ /* 0x102fe200078e0204 */
[----:B------:R0:W-:Y:S01]  /*ba10*/  @!P2 ST.E.64 desc[UR6][R10.64], R48 ;  /* 0x000000300a00a985 */ /* 0x0001e2000c101b06 */
[----:B------:R-:W-:Y:S02]  /*ba20*/  IADD3 R22, R2, 0x88, RZ ;  /* 0x0000008802167810 */ /* 0x000fe40007ffe0ff */
[--C-:B------:R-:W-:Y:S01]  /*ba30*/  @!P4 IMAD.WIDE R14, R17, 0x4, R4.reuse ;  /* 0x00000004110ec825 */ /* 0x100fe200078e0204 */
[----:B------:R1:W-:Y:S01]  /*ba40*/  @!P3 ST.E.64 desc[UR6][R12.64], R52 ;  /* 0x000000340c00b985 */ /* 0x0003e2000c101b06 */
[----:B------:R-:W-:Y:S02]  /*ba50*/  ISETP.GE.AND P2, PT, R0, UR4, PT ;  /* 0x0000000400007c0c */ /* 0x000fe4000bf46270 */
[----:B------:R-:W-:Y:S01]  /*ba60*/  @!P5 IMAD.WIDE R16, R21, 0x4, R4 ;  /* 0x000000041510d825 */ /* 0x000fe200078e0204 */
[----:B------:R2:W-:Y:S01]  /*ba70*/  @!P4 ST.E.64 desc[UR6][R14.64], R56 ;  /* 0x000000380e00c985 */ /* 0x0005e2000c101b06 */
[----:B------:R-:W-:-:S02]  /*ba80*/  ISETP.GE.AND P3, PT, R22, UR4, PT ;  /* 0x0000000416007c0c */ /* 0x000fc4000bf66270 */
[----:B------:R-:W-:Y:S01]  /*ba90*/  @!P6 IMAD.WIDE R18, R19, 0x4, R4 ;  /* 0x000000041312e825 */ /* 0x000fe200078e0204 */
[----:B------:R3:W-:Y:S01]  /*baa0*/  @!P5 ST.E.64 desc[UR6][R16.64], R60 ;  /* 0x0000003c1000d985 */ /* 0x0007e2000c101b06 */
[----:B------:R-:W-:Y:S02]  /*bab0*/  ISETP.GE.AND P5, PT, R20, UR4, PT ;  /* 0x0000000414007c0c */ /* 0x000fe4000bfa6270 */
[C---:B------:R-:W-:Y:S01]  /*bac0*/  VIADD R3, R2.reuse, 0x70 ;  /* 0x0000007002037836 */ /* 0x040fe20000000000 */
[----:B------:R4:W-:Y:S01]  /*bad0*/  @!P6 ST.E.64 desc[UR6][R18.64], R64 ;  /* 0x000000401200e985 */ /* 0x0009e2000c101b06 */
[----:B------:R-:W-:Y:S01]  /*bae0*/  VIADD R21, R2, 0x80 ;  /* 0x0000008002157836 */ /* 0x000fe20000000000 */
[----:B------:R-:W-:Y:S02]  /*baf0*/  @!P1 LEA.HI R23, R23, R23, RZ, 0x1 ;  /* 0x0000001717179211 */ /* 0x000fe400078f08ff */
[----:B------:R-:W-:Y:S02]  /*bb00*/  ISETP.GE.AND P6, PT, R3, UR4, PT ;  /* 0x0000000403007c0c */ /* 0x000fe4000bfc6270 */
[----:B------:R-:W-:-:S02]  /*bb10*/  ISETP.GE.AND P4, PT, R21, UR4, PT ;  /* 0x0000000415007c0c */ /* 0x000fc4000bf86270 */
[----:B------:R-:W-:Y:S02]  /*bb20*/  @!P0 LEA.HI R24, R24, R24, RZ, 0x1 ;  /* 0x0000001818188211 */ /* 0x000fe400078f08ff */
[----:B0-----:R-:W-:Y:S01]  /*bb30*/  @!P1 LOP3.LUT R11, R23, 0xfffffffe, RZ, 0xc0, !PT ;  /* 0xfffffffe170b9812 */ /* 0x001fe200078ec0ff */
[----:B------:R-:W-:Y:S01]  /*bb40*/  VIADD R23, R2, 0x90 ;  /* 0x0000009002177836 */ /* 0x000fe20000000000 */
[----:B-1----:R-:W-:Y:S01]  /*bb50*/  @!P0 LOP3.LUT R13, R24, 0xfffffffe, RZ, 0xc0, !PT ;  /* 0xfffffffe180d8812 */ /* 0x002fe200078ec0ff */
[----:B------:R-:W-:Y:S01]  /*bb60*/  VIADD R24, R2, 0x98 ;  /* 0x0000009802187836 */ /* 0x000fe20000000000 */
[----:B------:R-:W-:Y:S01]  /*bb70*/  @!P2 LEA.HI R0, R0, R0, RZ, 0x1 ;  /* 0x000000000000a211 */ /* 0x000fe200078f08ff */
[--C-:B------:R-:W-:Y:S01]  /*bb80*/  @!P1 IMAD.WIDE R10, R11, 0x4, R4.reuse ;  /* 0x000000040b0a9825 */ /* 0x100fe200078e0204 */
[----:B------:R-:W-:Y:S02]  /*bb90*/  @!P5 LEA.HI R20, R20, R20, RZ, 0x1 ;  /* 0x000000141414d211 */ /* 0x000fe400078f08ff */
[----:B--2---:R-:W-:Y:S01]  /*bba0*/  @!P6 LEA.HI R14, R3, R3, RZ, 0x1 ;  /* 0x00000003030ee211 */ /* 0x004fe200078f08ff */
[----:B------:R-:W-:Y:S01]  /*bbb0*/  @!P0 IMAD.WIDE R12, R13, 0x4, R4 ;  /* 0x000000040d0c8825 */ /* 0x000fe200078e0204 */
[----:B------:R-:W-:Y:S01]  /*bbc0*/  @!P4 LEA.HI R21, R21, R21, RZ, 0x1 ;  /* 0x000000151515c211 */ /* 0x000fe200078f08ff */
[----:B------:R0:W-:Y:S01]  /*bbd0*/  @!P1 ST.E.64 desc[UR6][R10.64], R68 ;  /* 0x000000440a009985 */ /* 0x0001e2000c101b06 */
[----:B------:R-:W-:-:S02]  /*bbe0*/  @!P3 LEA.HI R22, R22, R22, RZ, 0x1 ;  /* 0x000000161616b211 */ /* 0x000fc400078f08ff */
[----:B------:R-:W-:Y:S01]  /*bbf0*/  @!P2 LOP3.LUT R3, R0, 0xfffffffe, RZ, 0xc0, !PT ;  /* 0xfffffffe0003a812 */ /* 0x000fe200078ec0ff */
[----:B------:R1:W-:Y:S01]  /*bc00*/  @!P0 ST.E.64 desc[UR6][R12.64], R72 ;  /* 0x000000480c008985 */ /* 0x0003e2000c101b06 */
[----:B------:R-:W-:Y:S01]  /*bc10*/  @!P6 LOP3.LUT R15, R14, 0xfffffffe, RZ, 0xc0, !PT ;  /* 0xfffffffe0e0fe812 */ /* 0x000fe200078ec0ff */
[----:B------:R-:W-:Y:S01]  /*bc20*/  VIADD R0, R2, 0xa0 ;  /* 0x000000a002007836 */ /* 0x000fe20000000000 */
[----:B---3--:R-:W-:Y:S01]  /*bc30*/  @!P5 LOP3.LUT R17, R20, 0xfffffffe, RZ, 0xc0, !PT ;  /* 0xfffffffe1411d812 */ /* 0x008fe200078ec0ff */
[----:B------:R-:W-:Y:S01]  /*bc40*/  VIADD R20, R2, 0xb0 ;  /* 0x000000b002147836 */ /* 0x000fe20000000000 */
[----:B------:R-:W-:Y:S02]  /*bc50*/  @!P4 LOP3.LUT R21, R21, 0xfffffffe, RZ, 0xc0, !PT ;  /* 0xfffffffe1515c812 */ /* 0x000fe400078ec0ff */
[----:B----4-:R-:W-:Y:S01]  /*bc60*/  @!P3 LOP3.LUT R19, R22, 0xfffffffe, RZ, 0xc0, !PT ;  /* 0xfffffffe1613b812 */ /* 0x010fe200078ec0ff */
[C---:B------:R-:W-:Y:S01]  /*bc70*/  VIADD R22, R2.reuse, 0xc0 ;  /* 0x000000c002167836 */ /* 0x040fe20000000000 */
[----:B------:R-:W-:Y:S01]  /*bc80*/  ISETP.GE.AND P0, PT, R23, UR4, PT ;  /* 0x0000000417007c0c */ /* 0x000fe2000bf06270 */
[----:B0-----:R-:W-:Y:S01]  /*bc90*/  @!P2 IMAD.WIDE R10, R3, 0x4, R4 ;  /* 0x00000004030aa825 */ /* 0x001fe200078e0204 */
[----:B------:R-:W-:-:S02]  /*bca0*/  IADD3 R3, R2, 0xa8, RZ ;  /* 0x000000a802037810 */ /* 0x000fc40007ffe0ff */
[----:B------:R-:W-:Y:S01]  /*bcb0*/  ISETP.GE.AND P1, PT, R24, UR4, PT ;  /* 0x0000000418007c0c */ /* 0x000fe2000bf26270 */
[--C-:B-1----:R-:W-:Y:S01]  /*bcc0*/  @!P6 IMAD.WIDE R12, R15, 0x4, R4.reuse ;  /* 0x000000040f0ce825 */ /* 0x102fe200078e0204 */
[----:B------:R0:W-:Y:S01]  /*bcd0*/  @!P2 ST.E.64 desc[UR6][R10.64], R76 ;  /* 0x0000004c0a00a985 */ /* 0x0001e2000c101b06 */
[----:B------:R-:W-:Y:S02]  /*bce0*/  ISETP.GE.AND P2, PT, R0, UR4, PT ;  /* 0x0000000400007c0c */ /* 0x000fe4000bf46270 */
[--C-:B------:R-:W-:Y:S01]  /*bcf0*/  @!P5 IMAD.WIDE R14, R17, 0x4, R4.reuse ;  /* 0x00000004110ed825 */ /* 0x100fe200078e0204 */
[----:B------:R1:W-:Y:S01]  /*bd00*/  @!P6 ST.E.64 desc[UR6][R12.64], R80 ;  /* 0x000000500c00e985 */ /* 0x0003e2000c101b06 */
[----:B------:R-:W-:Y:S02]  /*bd10*/  ISETP.GE.AND P6, PT, R22, UR4, PT ;  /* 0x0000000416007c0c */ /* 0x000fe4000bfc6270 */
[----:B------:R-:W-:Y:S01]  /*bd20*/  @!P4 IMAD.WIDE R16, R21, 0x4, R4 ;  /* 0x000000041510c825 */ /* 0x000fe200078e0204 */
[----:B------:R2:W-:Y:S01]  /*bd30*/  @!P5 ST.E.64 desc[UR6][R14.64], R84 ;  /* 0x000000540e00d985 */ /* 0x0005e2000c101b06 */
[----:B------:R-:W-:-:S02]  /*bd40*/  @!P0 LEA.HI R23, R23, R23, RZ, 0x1 ;  /* 0x0000001717178211 */ /* 0x000fc400078f08ff */
[----:B------:R-:W-:Y:S01]  /*bd50*/  @!P3 IMAD.WIDE R18, R19, 0x4, R4 ;  /* 0x000000041312b825 */ /* 0x000fe200078e0204 */
[----:B------:R3:W-:Y:S01]  /*bd60*/  @!P4 ST.E.64 desc[UR6][R16.64], R88 ;  /* 0x000000581000c985 */ /* 0x0007e2000c101b06 */
[----:B------:R-:W-:Y:S02]  /*bd70*/  ISETP.GE.AND P4, PT, R20, UR4, PT ;  /* 0x0000000414007c0c */ /* 0x000fe4000bf86270 */
[----:B------:R-:W-:Y:S01]  /*bd80*/  VIADD R21, R2, 0xb8 ;  /* 0x000000b802157836 */ /* 0x000fe20000000000 */
[----:B------:R4:W-:Y:S01]  /*bd90*/  @!P3 ST.E.64 desc[UR6][R18.64], R92 ;  /* 0x0000005c1200b985 */ /* 0x0009e2000c101b06 */
[----:B------:R-:W-:Y:S02]  /*bda0*/  ISETP.GE.AND P3, PT, R3, UR4, PT ;  /* 0x0000000403007c0c */ /* 0x000fe4000bf66270 */
[----:B------:R-:W-:Y:S02]  /*bdb0*/  @!P1 LEA.HI R24, R24, R24, RZ, 0x1 ;  /* 0x0000001818189211 */ /* 0x000fe400078f08ff */
[----:B------:R-:W-:-:S02]  /*bdc0*/  ISETP.GE.AND P5, PT, R21, UR4, PT ;  /* 0x0000000415007c0c */ /* 0x000fc4000bfa6270 */
[----:B0-----:R-:W-:Y:S02]  /*bdd0*/  @!P0 LOP3.LUT R11, R23, 0xfffffffe, RZ, 0xc0, !PT ;  /* 0xfffffffe170b8812 */ /* 0x001fe400078ec0ff */
[----:B------:R-:W-:Y:S02]  /*bde0*/  @!P2 LEA.HI R0, R0, R0, RZ, 0x1 ;  /* 0x000000000000a211 */ /* 0x000fe400078f08ff */
[----:B-1----:R-:W-:Y:S01]  /*bdf0*/  @!P1 LOP3.LUT R13, R24, 0xfffffffe, RZ, 0xc0, !PT ;  /* 0xfffffffe180d9812 */ /* 0x002fe200078ec0ff */
[--C-:B------:R-:W-:Y:S01]  /*be00*/  @!P0 IMAD.WIDE R10, R11, 0x4, R4.reuse ;  /* 0x000000040b0a8825 */ /* 0x100fe200078e0204 */
[----:B------:R-:W-:Y:S02]  /*be10*/  @!P4 LEA.HI R20, R20, R20, RZ, 0x1 ;  /* 0x000000141414c211 */ /* 0x000fe400078f08ff */
[----:B------:R-:W-:Y:S01]  /*be20*/  @!P3 LEA.HI R3, R3, R3, RZ, 0x1 ;  /* 0x000000030303b211 */ /* 0x000fe200078f08ff */
[----:B------:R-:W-:Y:S01]  /*be30*/  @!P1 IMAD.WIDE R12, R13, 0x4, R4 ;  /* 0x000000040d0c9825 */ /* 0x000fe200078e0204 */
[----:B--2---:R-:W-:Y:S01]  /*be40*/  @!P2 LOP3.LUT R15, R0, 0xfffffffe, RZ, 0xc0, !PT ;  /* 0xfffffffe000fa812 */ /* 0x004fe200078ec0ff */
[----:B------:R0:W-:Y:S01]  /*be50*/  @!P0 ST.E.64 desc[UR6][R10.64], R96 ;  /* 0x000000600a008985 */ /* 0x0001e2000c101b06 */
[----:B------:R-:W-:-:S02]  /*be60*/  @!P5 LEA.HI R21, R21, R21, RZ, 0x1 ;  /* 0x000000151515d211 */ /* 0x000fc400078f08ff */
[----:B------:R-:W-:Y:S01]  /*be70*/  @!P3 LOP3.LUT R3, R3, 0xfffffffe, RZ, 0xc0, !PT ;  /* 0xfffffffe0303b812 */ /* 0x000fe200078ec0ff */
[--C-:B------:R-:W-:Y:S01]  /*be80*/  @!P2 IMAD.WIDE R14, R15, 0x4, R4.reuse ;  /* 0x000000040f0ea825 */ /* 0x100fe200078e0204 */
[----:B------:R-:W-:Y:S01]  /*be90*/  @!P6 LEA.HI R22, R22, R22, RZ, 0x1 ;  /* 0x000000161616e211 */ /* 0x000fe200078f08ff */
[----:B------:R1:W-:Y:S01]  /*bea0*/  @!P1 ST.E.64 desc[UR6][R12.64], R100 ;  /* 0x000000640c009985 */ /* 0x0003e2000c101b06 */
[----:B---3--:R-:W-:Y:S01]  /*beb0*/  @!P4 LOP3.LUT R17, R20, 0xfffffffe, RZ, 0xc0, !PT ;  /* 0xfffffffe1411c812 */ /* 0x008fe200078ec0ff */
[----:B------:R-:W-:Y:S01]  /*bec0*/  VIADD R20, R2, 0xd8 ;  /* 0x000000d802147836 */ /* 0x000fe20000000000 */
[----:B------:R-:W-:Y:S01]  /*bed0*/  @!P5 LOP3.LUT R21, R21, 0xfffffffe, RZ, 0xc0, !PT ;  /* 0xfffffffe1515d812 */ /* 0x000fe200078ec0ff */
[----:B------:R2:W-:Y:S01]  /*bee0*/  @!P2 ST.E.64 desc[UR6][R14.64], R104 ;  /* 0x000000680e00a985 */ /* 0x0005e2000c101b06 */
[----:B----4-:R-:W-:Y:S02]  /*bef0*/  @!P6 LOP3.LUT R19, R22, 0xfffffffe, RZ, 0xc0, !PT ;  /* 0xfffffffe1613e812 */ /* 0x010fe400078ec0ff */
[----:B------:R-:W-:Y:S01]  /*bf00*/  IADD3 R0, R2, 0xc8, RZ ;  /* 0x000000c802007810 */ /* 0x000fe20007ffe0ff */
[----:B0-----:R-:W-:Y:S01]  /*bf10*/  @!P3 IMAD.WIDE R10, R3, 0x4, R4 ;  /* 0x00000004030ab825 */ /* 0x001fe200078e0204 */
[----:B------:R-:W-:-:S02]  /*bf20*/  ISETP.GE.AND P2, PT, R20, UR4, PT ;  /* 0x0000000414007c0c */ /* 0x000fc4000bf46270 */
[----:B------:R-:W-:Y:S01]  /*bf30*/  ISETP.GE.AND P0, PT, R0, UR4, PT ;  /* 0x0000000400007c0c */ /* 0x000fe2000bf06270 */
[----:B------:R-:W-:Y:S01]  /*bf40*/  VIADD R3, R2, 0xd0 ;  /* 0x000000d002037836 */ /* 0x000fe20000000000 */
[----:B------:R0:W-:Y:S01]  /*bf50*/  @!P3 ST.E.64 desc[UR6][R10.64], R108 ;  /* 0x0000006c0a00b985 */ /* 0x0001e2000c101b06 */
[----:B-1----:R-:W-:-:S03]  /*bf60*/  @!P4 IMAD.WIDE R12, R17, 0x4, R4 ;  /* 0x00000004110cc825 */ /* 0x002fc600078e0204 */
[----:B------:R-:W-:Y:S01]  /*bf70*/  ISETP.GE.AND P1, PT, R3, UR4, PT ;  /* 0x0000000403007c0c */ /* 0x000fe2000bf26270 */
[--C-:B------:R-:W-:Y:S01]  /*bf80*/  @!P5 IMAD.WIDE R16, R21, 0x4, R4.reuse ;  /* 0x000000041510d825 */ /* 0x100fe200078e0204 */
[----:B------:R1:W-:Y:S01]  /*bf90*/  @!P4 ST.E.64 desc[UR6][R12.64], R112 ;  /* 0x000000700c00c985 */ /* 0x0003e2000c101b06 */
[----:B--2---:R-:W-:Y:S02]  /*bfa0*/  IADD3 R14, R2, 0xe8, RZ ;  /* 0x000000e8020e7810 */ /* 0x004fe40007ffe0ff */
[----:B------:R-:W-:Y:S01]  /*bfb0*/  @!P6 IMAD.WIDE R18, R19, 0x4, R4 ;  /* 0x000000041312e825 */ /* 0x000fe200078e0204 */
[----:B------:R2:W-:Y:S01]  /*bfc0*/  @!P5 ST.E.64 desc[UR6][R16.64], R116 ;  /* 0x000000741000d985 */ /* 0x0005e2000c101b06 */
[----:B------:R-:W-:Y:S02]  /*bfd0*/  ISETP.GE.AND P4, PT, R14, UR4, PT ;  /* 0x000000040e007c0c */ /* 0x000fe4000bf86270 */
[C---:B------:R-:W-:Y:S01]  /*bfe0*/  VIADD R21, R2.reuse, 0xe0 ;  /* 0x000000e002157836 */ /* 0x040fe20000000000 */
[----:B------:R3:W-:Y:S01]  /*bff0*/  @!P6 ST.E.64 desc[UR6][R18.64], R120 ;  /* 0x000000781200e985 */ /* 0x0007e2000c101b06 */
[----:B0-----:R-:W-:Y:S01]  /*c000*/  VIADD R11, R2, 0xf8 ;  /* 0x000000f8020b7836 */ /* 0x001fe20000000000 */
[----:B------:R-:W-:Y:S01]  /*c010*/  @!P0 LEA.HI R0, R0, R0, RZ, 0x1 ;  /* 0x0000000000008211 */ /* 0x000fe200078f08ff */
[----:B------:R-:W-:Y:S01]  /*c020*/  VIADD R15, R2, 0xf0 ;  /* 0x000000f0020f7836 */ /* 0x000fe20000000000 */
[----:B------:R-:W-:-:S02]  /*c030*/  ISETP.GE.AND P3, PT, R21, UR4, PT ;  /* 0x0000000415007c0c */ /* 0x000fc4000bf66270 */
[----:B------:R-:W-:Y:S02]  /*c040*/  ISETP.GE.AND P6, PT, R11, UR4, PT ;  /* 0x000000040b007c0c */ /* 0x000fe4000bfc6270 */
[----:B------:R-:W-:Y:S02]  /*c050*/  ISETP.GE.AND P5, PT, R15, UR4, PT ;  /* 0x000000040f007c0c */ /* 0x000fe4000bfa6270 */
[----:B------:R-:W-:Y:S02]  /*c060*/  @!P1 LEA.HI R3, R3, R3, RZ, 0x1 ;  /* 0x0000000303039211 */ /* 0x000fe400078f08ff */
[----:B------:R-:W-:Y:S02]  /*c070*/  @!P2 LEA.HI R20, R20, R20, RZ, 0x1 ;  /* 0x000000141414a211 */ /* 0x000fe400078f08ff */
[----:B------:R-:W-:Y:S02]  /*c080*/  @!P4 LEA.HI R14, R14, R14, RZ, 0x1 ;  /* 0x0000000e0e0ec211 */ /* 0x000fe400078f08ff */
[----:B------:R-:W-:-:S02]  /*c090*/  @!P1 LOP3.LUT R3, R3, 0xfffffffe, RZ, 0xc0, !PT ;  /* 0xfffffffe03039812 */ /* 0x000fc400078ec0ff */
[----:B------:R-:W-:Y:S02]  /*c0a0*/  @!P3 LEA.HI R21, R21, R21, RZ, 0x1 ;  /* 0x000000151515b211 */ /* 0x000fe400078f08ff */
[----:B-1----:R-:W-:Y:S02]  /*c0b0*/  @!P6 LEA.HI R12, R11, R11, RZ, 0x1 ;  /* 0x0000000b0b0ce211 */ /* 0x002fe400078f08ff */
[----:B------:R-:W-:Y:S02]  /*c0c0*/  @!P5 LEA.HI R10, R15, R15, RZ, 0x1 ;  /* 0x0000000f0f0ad211 */ /* 0x000fe400078f08ff */
[----:B------:R-:W-:Y:S02]  /*c0d0*/  @!P0 LOP3.LUT R11, R0, 0xfffffffe, RZ, 0xc0, !PT ;  /* 0xfffffffe000b8812 */ /* 0x000fe400078ec0ff */
[----:B------:R-:W-:Y:S02]  /*c0e0*/  @!P2 LOP3.LUT R15, R20, 0xfffffffe, RZ, 0xc0, !PT ;  /* 0xfffffffe140fa812 */ /* 0x000fe400078ec0ff */
[----:B--2---:R-:W-:-:S02]  /*c0f0*/  @!P3 LOP3.LUT R17, R21, 0xfffffffe, RZ, 0xc0, !PT ;  /* 0xfffffffe1511b812 */ /* 0x004fc400078ec0ff */
[----:B---3--:R-:W-:Y:S01]  /*c100*/  @!P4 LOP3.LUT R19, R14, 0xfffffffe, RZ, 0xc0, !PT ;  /* 0xfffffffe0e13c812 */ /* 0x008fe200078ec0ff */
[--C-:B------:R-:W-:Y:S01]  /*c110*/  @!P2 IMAD.WIDE R14, R15, 0x4, R4.reuse ;  /* 0x000000040f0ea825 */ /* 0x100fe200078e0204 */
[----:B------:R-:W-:Y:S02]  /*c120*/  @!P5 LOP3.LUT R21, R10, 0xfffffffe, RZ, 0xc0, !PT ;  /* 0xfffffffe0a15d812 */ /* 0x000fe400078ec0ff */
[----:B------:R-:W-:Y:S01]  /*c130*/  @!P6 LOP3.LUT R23, R12, 0xfffffffe, RZ, 0xc0, !PT ;  /* 0xfffffffe0c17e812 */ /* 0x000fe200078ec0ff */
[----:B------:R-:W-:-:S04]  /*c140*/  @!P0 IMAD.WIDE R10, R11, 0x4, R4 ;  /* 0x000000040b0a8825 */ /* 0x000fc800078e0204 */
[--C-:B------:R-:W-:Y:S01]  /*c150*/  @!P1 IMAD.WIDE R12, R3, 0x4, R4.reuse ;  /* 0x00000004030c9825 */ /* 0x100fe200078e0204 */
[----:B------:R0:W-:Y:S03]  /*c160*/  @!P0 ST.E.64 desc[UR6][R10.64], R124 ;  /* 0x0000007c0a008985 */ /* 0x0001e6000c101b06 */
[--C-:B------:R-:W-:Y:S01]  /*c170*/  @!P3 IMAD.WIDE R16, R17, 0x4, R4.reuse ;  /* 0x000000041110b825 */ /* 0x100fe200078e0204 */
[----:B------:R0:W-:Y:S03]  /*c180*/  @!P1 ST.E.64 desc[UR6][R12.64], R128 ;  /* 0x000000800c009985 */ /* 0x0001e6000c101b06 */
[--C-:B------:R-:W-:Y:S01]  /*c190*/  @!P4 IMAD.WIDE R18, R19, 0x4, R4.reuse ;  /* 0x000000041312c825 */ /* 0x100fe200078e0204 */
[----:B------:R0:W-:Y:S03]  /*c1a0*/  @!P2 ST.E.64 desc[UR6][R14.64], R132 ;  /* 0x000000840e00a985 */ /* 0x0001e6000c101b06 */
[--C-:B------:R-:W-:Y:S01]  /*c1b0*/  @!P5 IMAD.WIDE R20, R21, 0x4, R4.reuse ;  /* 0x000000041514d825 */ /* 0x100fe200078e0204 */
[----:B------:R0:W-:Y:S03]  /*c1c0*/  @!P3 ST.E.64 desc[UR6][R16.64], R136 ;  /* 0x000000881000b985 */ /* 0x0001e6000c101b06 */
[----:B------:R-:W-:Y:S01]  /*c1d0*/  @!P6 IMAD.WIDE R4, R23, 0x4, R4 ;  /* 0x000000041704e825 */ /* 0x000fe200078e0204 */
[----:B------:R0:W-:Y:S04]  /*c1e0*/  @!P4 ST.E.64 desc[UR6][R18.64], R140 ;  /* 0x0000008c1200c985 */ /* 0x0001e8000c101b06 */
[----:B------:R0:W-:Y:S04]  /*c1f0*/  @!P5 ST.E.64 desc[UR6][R20.64], R144 ;  /* 0x000000901400d985 */ /* 0x0001e8000c101b06 */
[----:B------:R0:W-:Y:S02]  /*c200*/  @!P6 ST.E.64 desc[UR6][R4.64], R148 ;  /* 0x000000940400e985 */ /* 0x0001e4000c101b06 */
.L_x_35:
[----:B------:R-:W-:Y:S05]  /*c210*/  BSYNC B0 ;  /* 0x0000000000007941 */ /* 0x000fea0003800000 */
.L_x_34:
[----:B------:R-:W-:Y:S01]  /*c220*/  ISETP.GE.AND P0, PT, R9, R8, PT ;  /* 0x000000080900720c */ /* 0x000fe20003f06270 */
[----:B01----:R0:W1:Y:S04]  /*c230*/  SHFL.IDX PT, R5, R7, 0x1, 0x1c1f ;  /* 0x003c1f0007057f89 */ /* 0x00306800000e0000 */
[----:B----4-:R0:W2:Y:S08]  /*c240*/  SHFL.IDX PT, R4, R6, 0x1, 0x1c1f ;  /* 0x003c1f0006047f89 */ /* 0x0100b000000e0000 */
[----:B0-----:R-:W-:Y:S05]  /*c250*/  @P0 BRA `(.L_x_10) ;  /* 0x0000005400e00947 */ /* 0x001fea0003800000 */
[C---:B---3--:R-:W-:Y:S01]  /*c260*/  VIADD R0, R2.reuse, 0x8 ;  /* 0x0000000802007836 */ /* 0x048fe20000000000 */
[C---:B------:R-:W-:Y:S01]  /*c270*/  IADD3 R3, R2.reuse, 0x10, RZ ;  /* 0x0000001002037810 */ /* 0x040fe20007ffe0ff */
[----:B------:R-:W-:Y:S01]  /*c280*/  ULDC UR4, c[0x0][0xac8] ;  /* 0x0002b20000047ab9 */ /* 0x000fe20000000800 */
[C---:B------:R-:W-:Y:S01]  /*c290*/  VIADD R12, R2.reuse, 0x18 ;  /* 0x00000018020c7836 */ /* 0x040fe20000000000 */
[C---:B------:R-:W-:Y:S01]  /*c2a0*/  ISETP.GE.AND P0, PT, R2.reuse, UR4, PT ;  /* 0x0000000402007c0c */ /* 0x040fe2000bf06270 */
[----:B------:R-:W-:Y:S01]  /*c2b0*/  VIADD R13, R2, 0x20 ;  /* 0x00000020020d7836 */ /* 0x000fe20000000000 */
[----:B------:R-:W-:Y:S01]  /*c2c0*/  ISETP.GE.AND P1, PT, R0, UR4, PT ;  /* 0x0000000400007c0c */ /* 0x000fe2000bf26270 */
[----:B------:R-:W-:Y:S01]  /*c2d0*/  ULDC.64 UR6, c[0x0][0x208] ;  /* 0x0000820000067ab9 */ /* 0x000fe20000000a00 */
[----:B------:R-:W-:Y:S01]  /*c2e0*/  ISETP.GE.AND P2, PT, R3, UR4, PT ;  /* 0x0000000403007c0c */ /* 0x000fe2000bf46270 */
[----:B------:R-:W-:Y:S01]  /*c2f0*/  VIADD R14, R2, 0x38 ;  /* 0x00000038020e7836 */ /* 0x000fe20000000000 */
[----:B------:R-:W-:Y:S01]  /*c300*/  ISETP.GE.AND P5, PT, R12, UR4, PT ;  /* 0x000000040c007c0c */ /* 0x000fe2000bfa6270 */
[C---:B------:R-:W-:Y:S01]  /*c310*/  VIADD R15, R2.reuse, 0x40 ;  /* 0x00000040020f7836 */ /* 0x040fe20000000000 */
[----:B------:R-:W-:Y:S01]  /*c320*/  ISETP.GE.AND P6, PT, R13, UR4, PT ;  /* 0x000000040d007c0c */ /* 0x000fe2000bfc6270 */
[C---:B------:R-:W-:Y:S01]  /*c330*/  VIADD R16, R2.reuse, 0x48 ;  /* 0x0000004802107836 */ /* 0x040fe20000000000 */
[C---:B------:R-:W-:Y:S01]  /*c340*/  IADD3 R18, R2.reuse, 0x50, RZ ;  /* 0x0000005002127810 */ /* 0x040fe20007ffe0ff */
[C---:B------:R-:W-:Y:S01]  /*c350*/  VIADD R19, R2.reuse, 0x58 ;  /* 0x0000005802137836 */ /* 0x040fe20000000000 */
[----:B------:R-:W-:Y:S01]  /*c360*/  ISETP.GE.AND P3, PT, R15, UR4, PT ;  /* 0x000000040f007c0c */ /* 0x000fe2000bf66270 */
[----:B-12---:R-:W-:Y:S01]  /*c370*/  @!P0 IMAD.WIDE R6, R2, 0x4, R4 ;  /* 0x0000000402068825 */ /* 0x006fe200078e0204 */
[----:B------:R-:W-:-:S02]  /*c380*/  ISETP.GE.AND P4, PT, R16, UR4, PT ;  /* 0x0000000410007c0c */ /* 0x000fc4000bf86270 */
[----:B------:R-:W-:Y:S01]  /*c390*/  @!P1 LEA.HI R0, R0, R0, RZ, 0x1 ;  /* 0x0000000000009211 */ /* 0x000fe200078f08ff */
[----:B------:R-:W-:Y:S01]  /*c3a0*/  VIADD R20, R2, 0x80 ;  /* 0x0000008002147836 */ /* 0x000fe20000000000 */
[----:B------:R-:W-:Y:S01]  /*c3b0*/  @!P2 LEA.HI R3, R3, R3, RZ, 0x1 ;  /* 0x000000030303a211 */ /* 0x000fe200078f08ff */
[----:B------:R0:W-:Y:S01]  /*c3c0*/  @!P0 ST.E.64 desc[UR6][R6.64], R26 ;  /* 0x0000001a06008985 */ /* 0x0001e2000c101b06 */
[----:B------:R-:W-:Y:S01]  /*c3d0*/  @!P1 LOP3.LUT R9, R0, 0xfffffffe, RZ, 0xc0, !PT ;  /* 0xfffffffe00099812 */ /* 0x000fe200078ec0ff */
[----:B------:R-:W-:Y:S01]  /*c3e0*/  VIADD R0, R2, 0x28 ;  /* 0x0000002802007836 */ /* 0x000fe20000000000 */
[----:B------:R-:W-:Y:S02]  /*c3f0*/  @!P2 LOP3.LUT R3, R3, 0xfffffffe, RZ, 0xc0, !PT ;  /* 0xfffffffe0303a812 */ /* 0x000fe400078ec0ff */
[----:B------:R-:W-:Y:S01]  /*c400*/  @!P5 LEA.HI R12, R12, R12, RZ, 0x1 ;  /* 0x0000000c0c0cd211 */ /* 0x000fe200078f08ff */
[----:B------:R-:W-:Y:S01]  /*c410*/  @!P1 IMAD.WIDE R8, R9, 0x4, R4 ;  /* 0x0000000409089825 */ /* 0x000fe200078e0204 */
[----:B------:R-:W-:-:S02]  /*c420*/  ISETP.GE.AND P0, PT, R0, UR4, PT ;  /* 0x0000000400007c0c */ /* 0x000fc4000bf06270 */
[----:B------:R-:W-:Y:S01]  /*c430*/  @!P6 LEA.HI R13, R13, R13, RZ, 0x1 ;  /* 0x0000000d0d0de211 */ /* 0x000fe200078f08ff */
[----:B------:R-:W-:Y:S01]  /*c440*/  @!P2 IMAD.WIDE R10, R3, 0x4, R4 ;  /* 0x00000004030aa825 */ /* 0x000fe200078e0204 */
[----:B------:R-:W-:Y:S01]  /*c450*/  IADD3 R3, R2, 0x30, RZ ;  /* 0x0000003002037810 */ /* 0x000fe20007ffe0ff */
[----:B------:R1:W-:Y:S01]  /*c460*/  @!P1 ST.E.64 desc[UR6][R8.64], R30 ;  /* 0x0000001e08009985 */ /* 0x0003e2000c101b06 */
[----:B------:R-:W-:Y:S02]  /*c470*/  @!P3 LEA.HI R15, R15, R15, RZ, 0x1 ;  /* 0x0000000f0f0fb211 */ /* 0x000fe400078f08ff */
[----:B------:R-:W-:Y:S01]  /*c480*/  ISETP.GE.AND P1, PT, R3, UR4, PT ;  /* 0x0000000403007c0c */ /* 0x000fe2000bf26270 */
[----:B------:R2:W-:Y:S01]  /*c490*/  @!P2 ST.E.64 desc[UR6][R10.64], R34 ;  /* 0x000000220a00a985 */ /* 0x0005e2000c101b06 */
[----:B------:R-:W-:Y:S02]  /*c4a0*/  ISETP.GE.AND P2, PT, R14, UR4, PT ;  /* 0x000000040e007c0c */ /* 0x000fe4000bf46270 */
[----:B0-----:R-:W-:-:S02]  /*c4b0*/  @!P5 LOP3.LUT R7, R12, 0xfffffffe, RZ, 0xc0, !PT ;  /* 0xfffffffe0c07d812 */ /* 0x001fc400078ec0ff */
[----:B------:R-:W-:Y:S02]  /*c4c0*/  @!P0 LEA.HI R0, R0, R0, RZ, 0x1 ;  /* 0x0000000000008211 */ /* 0x000fe400078f08ff */
[----:B------:R-:W-:Y:S01]  /*c4d0*/  @!P4 LEA.HI R16, R16, R16, RZ, 0x1 ;  /* 0x000000101010c211 */ /* 0x000fe200078f08ff */
[--C-:B------:R-:W-:Y:S01]  /*c4e0*/  @!P5 IMAD.WIDE R6, R7, 0x4, R4.reuse ;  /* 0x000000040706d825 */ /* 0x100fe200078e0204 */
[----:B------:R-:W-:Y:S02]  /*c4f0*/  @!P3 LOP3.LUT R15, R15, 0xfffffffe, RZ, 0xc0, !PT ;  /* 0xfffffffe0f0fb812 */ /* 0x000fe400078ec0ff */
[----:B-1----:R-:W-:Y:S02]  /*c500*/  @!P6 LOP3.LUT R9, R13, 0xfffffffe, RZ, 0xc0, !PT ;  /* 0xfffffffe0d09e812 */ /* 0x002fe400078ec0ff */
[----:B------:R0:W-:Y:S01]  /*c510*/  @!P5 ST.E.64 desc[UR6][R6.64], R38 ;  /* 0x000000260600d985 */ /* 0x0001e2000c101b06 */
[----:B--2---:R-:W-:Y:S02]  /*c520*/  @!P1 LEA.HI R10, R3, R3, RZ, 0x1 ;  /* 0x00000003030a9211 */ /* 0x004fe400078f08ff */
[----:B------:R-:W-:Y:S01]  /*c530*/  @!P2 LEA.HI R14, R14, R14, RZ, 0x1 ;  /* 0x0000000e0e0ea211 */ /* 0x000fe200078f08ff */
[----:B------:R-:W-:Y:S01]  /*c540*/  @!P6 IMAD.WIDE R8, R9, 0x4, R4 ;  /* 0x000000040908e825 */ /* 0x000fe200078e0204 */
[----:B------:R-:W-:-:S02]  /*c550*/  @!P0 LOP3.LUT R3, R0, 0xfffffffe, RZ, 0xc0, !PT ;  /* 0xfffffffe00038812 */ /* 0x000fc400078ec0ff */
[----:B------:R-:W-:Y:S01]  /*c560*/  @!P1 LOP3.LUT R11, R10, 0xfffffffe, RZ, 0xc0, !PT ;  /* 0xfffffffe0a0b9812 */ /* 0x000fe200078ec0ff */
[----:B------:R-:W-:Y:S01]  /*c570*/  VIADD R0, R2, 0x60 ;  /* 0x0000006002007836 */ /* 0x000fe20000000000 */
[----:B------:R-:W-:Y:S01]  /*c580*/  @!P2 LOP3.LUT R13, R14, 0xfffffffe, RZ, 0xc0, !PT ;  /* 0xfffffffe0e0da812 */ /* 0x000fe200078ec0ff */
[----:B------:R1:W-:Y:S01]  /*c590*/  @!P6 ST.E.64 desc[UR6][R8.64], R42 ;  /* 0x0000002a0800e985 */ /* 0x0003e2000c101b06 */
[----:B------:R-:W-:Y:S02]  /*c5a0*/  @!P4 LOP3.LUT R17, R16, 0xfffffffe, RZ, 0xc0, !PT ;  /* 0xfffffffe1011c812 */ /* 0x000fe400078ec0ff */
[----:B------:R-:W-:Y:S01]  /*c5b0*/  ISETP.GE.AND P5, PT, R18, UR4, PT ;  /* 0x0000000412007c0c */ /* 0x000fe2000bfa6270 */
[--C-:B0-----:R-:W-:Y:S01]  /*c5c0*/  @!P0 IMAD.WIDE R6, R3, 0x4, R4.reuse ;  /* 0x0000000403068825 */ /* 0x101fe200078e0204 */
[----:B------:R-:W-:Y:S02]  /*c5d0*/  ISETP.GE.AND P6, PT, R19, UR4, PT ;  /* 0x0000000413007c0c */ /* 0x000fe4000bfc6270 */
[C---:B------:R-:W-:Y:S01]  /*c5e0*/  IADD3 R16, R2.reuse, 0x70, RZ ;  /* 0x0000007002107810 */ /* 0x040fe20007ffe0ff */
[----:B------:R-:W-:Y:S01]  /*c5f0*/  VIADD R3, R2, 0x68 ;  /* 0x0000006802037836 */ /* 0x000fe20000000000 */
[----:B------:R0:W-:Y:S01]  /*c600*/  @!P0 ST.E.64 desc[UR6][R6.64], R46 ;  /* 0x0000002e06008985 */ /* 0x0001e2000c101b06 */
[----:B------:R-:W-:Y:S01]  /*c610*/  ISETP.GE.AND P0, PT, R20, UR4, PT ;  /* 0x0000000414007c0c */ /* 0x000fe2000bf06270 */
[----:B-1----:R-:W-:-:S05]  /*c620*/  @!P1 IMAD.WIDE R8, R11, 0x4, R4 ;  /* 0x000000040b089825 */ /* 0x002fca00078e0204 */
[----:B------:R-:W-:Y:S01]  /*c630*/  @!P5 LEA.HI R18, R18, R18, RZ, 0x1 ;  /* 0x000000121212d211 */ /* 0x000fe200078f08ff */
[--C-:B------:R-:W-:Y:S01]  /*c640*/  @!P2 IMAD.WIDE R10, R13, 0x4, R4.reuse ;  /* 0x000000040d0aa825 */ /* 0x100fe200078e0204 */
[----:B------:R1:W-:Y:S01]  /*c650*/  @!P1 ST.E.64 desc[UR6][R8.64], R50 ;  /* 0x0000003208009985 */ /* 0x0003e2000c101b06 */
[----:B------:R-:W-:Y:S02]  /*c660*/  @!P6 LEA.HI R19, R19, R19, RZ, 0x1 ;  /* 0x000000131313e211 */ /* 0x000fe400078f08ff */
[--C-:B------:R-:W-:Y:S01]  /*c670*/  @!P3 IMAD.WIDE R12, R15, 0x4, R4.reuse ;  /* 0x000000040f0cb825 */ /* 0x100fe200078e0204 */
[----:B------:R2:W-:Y:S01]  /*c680*/  @!P2 ST.E.64 desc[UR6][R10.64], R54 ;  /* 0x000000360a00a985 */ /* 0x0005e2000c101b06 */
[----:B------:R-:W-:Y:S02]  /*c690*/  ISETP.GE.AND P2, PT, R16, UR4, PT ;  /* 0x0000000410007c0c */ /* 0x000fe4000bf46270 */
[----:B------:R-:W-:Y:S01]  /*c6a0*/  @!P4 IMAD.WIDE R14, R17, 0x4, R4 ;  /* 0x00000004110ec825 */ /* 0x000fe200078e0204 */
[----:B------:R3:W-:Y:S01]  /*c6b0*/  @!P3 ST.E.64 desc[UR6][R12.64], R58 ;  /* 0x0000003a0c00b985 */ /* 0x0007e2000c101b06 */
[----:B------:R-:W-:-:S02]  /*c6c0*/  ISETP.GE.AND P3, PT, R3, UR4, PT ;  /* 0x0000000403007c0c */ /* 0x000fc4000bf66270 */
[----:B------:R-:W-:Y:S01]  /*c6d0*/  VIADD R17, R2, 0x78 ;  /* 0x0000007802117836 */ /* 0x000fe20000000000 */
[----:B------:R4:W-:Y:S01]  /*c6e0*/  @!P4 ST.E.64 desc[UR6][R14.64], R62 ;  /* 0x0000003e0e00c985 */ /* 0x0009e2000c101b06 */
[----:B------:R-:W-:Y:S02]  /*c6f0*/  ISETP.GE.AND P4, PT, R0, UR4, PT ;  /* 0x0000000400007c0c */ /* 0x000fe4000bf86270 */
[----:B0-----:R-:W-:Y:S01]  /*c700*/  @!P5 LOP3.LUT R7, R18, 0xfffffffe, RZ, 0xc0, !PT ;  /* 0xfffffffe1207d812 */ /* 0x001fe200078ec0ff */
[----:B------:R-:W-:Y:S01]  /*c710*/  VIADD R18, R2, 0x88 ;  /* 0x0000008802127836 */ /* 0x000fe20000000000 */
[----:B------:R-:W-:Y:S02]  /*c720*/  ISETP.GE.AND P1, PT, R17, UR4, PT ;  /* 0x0000000411007c0c */ /* 0x000fe4000bf26270 */
[----:B-1----:R-:W-:Y:S01]  /*c730*/  @!P6 LOP3.LUT R9, R19, 0xfffffffe, RZ, 0xc0, !PT ;  /* 0xfffffffe1309e812 */ /* 0x002fe200078ec0ff */
[----:B------:R-:W-:Y:S01]  /*c740*/  @!P5 IMAD.WIDE R6, R7, 0x4, R4 ;  /* 0x000000040706d825 */ /* 0x000fe200078e0204 */
[----:B------:R-:W-:-:S02]  /*c750*/  @!P2 LEA.HI R16, R16, R16, RZ, 0x1 ;  /* 0x000000101010a211 */ /* 0x000fc400078f08ff */
[----:B--2---:R-:W-:Y:S01]  /*c760*/  @!P3 LEA.HI R10, R3, R3, RZ, 0x1 ;  /* 0x00000003030ab211 */ /* 0x004fe200078f08ff */
[----:B------:R-:W-:Y:S01]  /*c770*/  @!P6 IMAD.WIDE R8, R9, 0x4, R4 ;  /* 0x000000040908e825 */ /* 0x000fe200078e0204 */
[----:B------:R-:W-:Y:S01]  /*c780*/  @!P0 LEA.HI R20, R20, R20, RZ, 0x1 ;  /* 0x0000001414148211 */ /* 0x000fe200078f08ff */
[----:B------:R0:W-:Y:S01]  /*c790*/  @!P5 ST.E.64 desc[UR6][R6.64], R66 ;  /* 0x000000420600d985 */ /* 0x0001e2000c101b06 */
[----:B------:R-:W-:Y:S02]  /*c7a0*/  @!P4 LEA.HI R0, R0, R0, RZ, 0x1 ;  /* 0x000000000000c211 */ /* 0x000fe400078f08ff */
[----:B------:R-:W-:Y:S01]  /*c7b0*/  @!P3 LOP3.LUT R11, R10, 0xfffffffe, RZ, 0xc0, !PT ;  /* 0xfffffffe0a0bb812 */ /* 0x000fe200078ec0ff */
[----:B------:R1:W-:Y:S01]  /*c7c0*/  @!P6 ST.E.64 desc[UR6][R8.64], R70 ;  /* 0x000000460800e985 */ /* 0x0003e2000c101b06 */
[----:B------:R-:W-:Y:S02]  /*c7d0*/  @!P1 LEA.HI R17, R17, R17, RZ, 0x1 ;  /* 0x0000001111119211 */ /* 0x000fe400078f08ff */
[----:B------:R-:W-:Y:S01]  /*c7e0*/  @!P4 LOP3.LUT R3, R0, 0xfffffffe, RZ, 0xc0, !PT ;  /* 0xfffffffe0003c812 */ /* 0x000fe200078ec0ff */
[----:B------:R-:W-:Y:S01]  /*c7f0*/  VIADD R0, R2, 0x98 ;  /* 0x0000009802007836 */ /* 0x000fe20000000000 */
[----:B---3--:R-:W-:Y:S01]  /*c800*/  @!P2 LOP3.LUT R13, R16, 0xfffffffe, RZ, 0xc0, !PT ;  /* 0xfffffffe100da812 */ /* 0x008fe200078ec0ff */
[----:B------:R-:W-:Y:S01]  /*c810*/  VIADD R16, R2, 0xa8 ;  /* 0x000000a802107836 */ /* 0x000fe20000000000 */
[----:B------:R-:W-:-:S02]  /*c820*/  @!P1 LOP3.LUT R17, R17, 0xfffffffe, RZ, 0xc0, !PT ;  /* 0xfffffffe11119812 */ /* 0x000fc400078ec0ff */
[----:B----4-:R-:W-:Y:S01]  /*c830*/  @!P0 LOP3.LUT R15, R20, 0xfffffffe, RZ, 0xc0, !PT ;  /* 0xfffffffe140f8812 */ /* 0x010fe200078ec0ff */
[--C-:B0-----:R-:W-:Y:S01]  /*c840*/  @!P4 IMAD.WIDE R6, R3, 0x4, R4.reuse ;  /* 0x000000040306c825 */ /* 0x101fe200078e0204 */
[----:B------:R-:W-:Y:S02]  /*c850*/  IADD3 R19, R2, 0x90, RZ ;  /* 0x0000009002137810 */ /* 0x000fe40007ffe0ff */
[----:B------:R-:W-:Y:S01]  /*c860*/  ISETP.GE.AND P6, PT, R18, UR4, PT ;  /* 0x0000000412007c0c */ /* 0x000fe2000bfc6270 */
[--C-:B-1----:R-:W-:Y:S01]  /*c870*/  @!P3 IMAD.WIDE R8, R11, 0x4, R4.reuse ;  /* 0x000000040b08b825 */ /* 0x102fe200078e0204 */
[----:B------:R-:W-:Y:S01]  /*c880*/  ISETP.GE.AND P5, PT, R19, UR4, PT ;  /* 0x0000000413007c0c */ /* 0x000fe2000bfa6270 */
[----:B------:R0:W-:Y:S02]  /*c890*/  @!P4 ST.E.64 desc[UR6][R6.64], R74 ;  /* 0x0000004a0600c985 */ /* 0x0001e4000c101b06 */
[--C-:B------:R-:W-:Y:S02]  /*c8a0*/  @!P2 IMAD.WIDE R10, R13, 0x4, R4.reuse ;  /* 0x000000040d0aa825 */ /* 0x100fe400078e0204 */
[----:B------:R1:W-:Y:S01]  /*c8b0*/  @!P3 ST.E.64 desc[UR6][R8.64], R78 ;  /* 0x0000004e0800b985 */ /* 0x0003e2000c101b06 */
[----:B------:R-:W-:Y:S01]  /*c8c0*/  ISETP.GE.AND P3, PT, R16, UR4, PT ;  /* 0x0000000410007c0c */ /* 0x000fe2000bf66270 */
[--C-:B------:R-:W-:Y:S01]  /*c8d0*/  @!P1 IMAD.WIDE R12, R17, 0x4, R4.reuse ;  /* 0x00000004110c9825 */ /* 0x100fe200078e0204 */
[----:B------:R-:W-:Y:S01]  /*c8e0*/  IADD3 R17, R2, 0xb0, RZ ;  /* 0x000000b002117810 */ /* 0x000fe20007ffe0ff */
[----:B------:R2:W-:Y:S02]  /*c8f0*/  @!P2 ST.E.64 desc[UR6][R10.64], R82 ;  /* 0x000000520a00a985 */ /* 0x0005e4000c101b06 */
[----:B------:R-:W-:Y:S01]  /*c900*/  @!P0 IMAD.WIDE R14, R15, 0x4, R4 ;  /* 0x000000040f0e8825 */ /* 0x000fe200078e0204 */
[----:B------:R-:W-:Y:S01]  /*c910*/  ISETP.GE.AND P2, PT, R17, UR4, PT ;  /* 0x0000000411007c0c */ /* 0x000fe2000bf46270 */
[----:B------:R3:W-:Y:S01]  /*c920*/  @!P1 ST.E.64 desc[UR6][R12.64], R86 ;  /* 0x000000560c009985 */ /* 0x0007e2000c101b06 */
[----:B------:R-:W-:Y:S01]  /*c930*/  @!P6 LEA.HI R18, R18, R18, RZ, 0x1 ;  /* 0x000000121212e211 */ /* 0x000fe200078f08ff */
[C---:B------:R-:W-:Y:S01]  /*c940*/  VIADD R3, R2.reuse, 0xa0 ;  /* 0x000000a002037836 */ /* 0x040fe20000000000 */
[----:B------:R-:W-:Y:S01]  /*c950*/  @!P5 LEA.HI R19, R19, R19, RZ, 0x1 ;  /* 0x000000131313d211 */ /* 0x000fe200078f08ff */
[----:B------:R4:W-:Y:S01]  /*c960*/  @!P0 ST.E.64 desc[UR6][R14.64], R90 ;  /* 0x0000005a0e008985 */ /* 0x0009e2000c101b06 */
[----:B------:R-:W-:Y:S01]  /*c970*/  VIADD R20, R2, 0xb8 ;  /* 0x000000b802147836 */ /* 0x000fe20000000000 */
[----:B------:R-:W-:-:S02]  /*c980*/  ISETP.GE.AND P0, PT, R0, UR4, PT ;  /* 0x0000000400007c0c */ /* 0x000fc4000bf06270 */
[----:B------:R-:W-:Y:S02]  /*c990*/  ISETP.GE.AND P4, PT, R3, UR4, PT ;  /* 0x0000000403007c0c */ /* 0x000fe4000bf86270 */
[----:B------:R-:W-:Y:S02]  /*c9a0*/  ISETP.GE.AND P1, PT, R20, UR4, PT ;  /* 0x0000000414007c0c */ /* 0x000fe4000bf26270 */
[----:B0-----:R-:W-:Y:S01]  /*c9b0*/  @!P6 LOP3.LUT R7, R18, 0xfffffffe, RZ, 0xc0, !PT ;  /* 0xfffffffe1207e812 */ /* 0x001fe200078ec0ff */
[C---:B------:R-:W-:Y:S01]  /*c9c0*/  VIADD R18, R2.reuse, 0xc0 ;  /* 0x000000c002127836 */ /* 0x040fe20000000000 */
[----:B-1----:R-:W-:Y:S01]  /*c9d0*/  @!P5 LOP3.LUT R9, R19, 0xfffffffe, RZ, 0xc0, !PT ;  /* 0xfffffffe1309d812 */ /* 0x002fe200078ec0ff */
[----:B------:R-:W-:Y:S01]  /*c9e0*/  VIADD R19, R2, 0xc8 ;  /* 0x000000c802137836 */ /* 0x000fe20000000000 */
[----:B------:R-:W-:Y:S01]  /*c9f0*/  @!P3 LEA.HI R16, R16, R16, RZ, 0x1 ;  /* 0x000000101010b211 */ /* 0x000fe200078f08ff */
[----:B------:R-:W-:Y:S01]  /*ca00*/  @!P6 IMAD.WIDE R6, R7, 0x4, R4 ;  /* 0x000000040706e825 */ /* 0x000fe200078e0204 */
[----:B------:R-:W-:-:S02]  /*ca10*/  @!P2 LEA.HI R17, R17, R17, RZ, 0x1 ;  /* 0x000000111111a211 */ /* 0x000fc400078f08ff */
[----:B------:R-:W-:Y:S01]  /*ca20*/  @!P0 LEA.HI R0, R0, R0, RZ, 0x1 ;  /* 0x0000000000008211 */ /* 0x000fe200078f08ff */
[----:B------:R-:W-:Y:S01]  /*ca30*/  @!P5 IMAD.WIDE R8, R9, 0x4, R4 ;  /* 0x000000040908d825 */ /* 0x000fe200078e0204 */
[----:B--2---:R-:W-:Y:S01]  /*ca40*/  @!P4 LEA.HI R10, R3, R3, RZ, 0x1 ;  /* 0x00000003030ac211 */ /* 0x004fe200078f08ff */
[----:B------:R0:W-:Y:S01]  /*ca50*/  @!P6 ST.E.64 desc[UR6][R6.64], R94 ;  /* 0x0000005e0600e985 */ /* 0x0001e2000c101b06 */
[----:B------:R-:W-:Y:S02]  /*ca60*/  @!P1 LEA.HI R20, R20, R20, RZ, 0x1 ;  /* 0x0000001414149211 */ /* 0x000fe400078f08ff */
[----:B------:R-:W-:Y:S01]  /*ca70*/  @!P0 LOP3.LUT R3, R0, 0xfffffffe, RZ, 0xc0, !PT ;  /* 0xfffffffe00038812 */ /* 0x000fe200078ec0ff */
[----:B------:R1:W-:Y:S01]  /*ca80*/  @!P5 ST.E.64 desc[UR6][R8.64], R98 ;  /* 0x000000620800d985 */ /* 0x0003e2000c101b06 */
[----:B------:R-:W-:Y:S02]  /*ca90*/  @!P4 LOP3.LUT R11, R10, 0xfffffffe, RZ, 0xc0, !PT ;  /* 0xfffffffe0a0bc812 */ /* 0x000fe400078ec0ff */
[----:B---3--:R-:W-:Y:S01]  /*caa0*/  @!P3 LOP3.LUT R13, R16, 0xfffffffe, RZ, 0xc0, !PT ;  /* 0xfffffffe100db812 */ /* 0x008fe200078ec0ff */
[----:B------:R-:W-:Y:S01]  /*cab0*/  VIADD R16, R2, 0xe0 ;  /* 0x000000e002107836 */ /* 0x000fe20000000000 */
[----:B------:R-:W-:-:S02]  /*cac0*/  @!P2 LOP3.LUT R17, R17, 0xfffffffe, RZ, 0xc0, !PT ;  /* 0xfffffffe1111a812 */ /* 0x000fc400078ec0ff */
[----:B----4-:R-:W-:Y:S02]  /*cad0*/  @!P1 LOP3.LUT R15, R20, 0xfffffffe, RZ, 0xc0, !PT ;  /* 0xfffffffe140f9812 */ /* 0x010fe400078ec0ff */
[----:B------:R-:W-:Y:S01]  /*cae0*/  ISETP.GE.AND P5, PT, R18, UR4, PT ;  /* 0x0000000412007c0c */ /* 0x000fe2000bfa6270 */
[--C-:B0-----:R-:W-:Y:S01]  /*caf0*/  @!P0 IMAD.WIDE R6, R3, 0x4, R4.reuse ;  /* 0x0000000403068825 */ /* 0x101fe200078e0204 */
[----:B------:R-:W-:Y:S02]  /*cb00*/  IADD3 R0, R2, 0xd0, RZ ;  /* 0x000000d002007810 */ /* 0x000fe40007ffe0ff */
[----:B------:R-:W-:Y:S01]  /*cb10*/  ISETP.GE.AND P6, PT, R19, UR4, PT ;  /* 0x0000000413007c0c */ /* 0x000fe2000bfc6270 */
[--C-:B-1----:R-:W-:Y:S01]  /*cb20*/  @!P4 IMAD.WIDE R8, R11, 0x4, R4.reuse ;  /* 0x000000040b08c825 */ /* 0x102fe200078e0204 */
[----:B------:R0:W-:Y:S01]  /*cb30*/  @!P0 ST.E.64 desc[UR6][R6.64], R102 ;  /* 0x0000006606008985 */ /* 0x0001e2000c101b06 */
[----:B------:R-:W-:Y:S02]  /*cb40*/  ISETP.GE.AND P0, PT, R0, UR4, PT ;  /* 0x0000000400007c0c */ /* 0x000fe4000bf06270 */
[----:B------:R-:W-:Y:S01]  /*cb50*/  @!P3 IMAD.WIDE R10, R13, 0x4, R4 ;  /* 0x000000040d0ab825 */ /* 0x000fe200078e0204 */
[----:B------:R1:W-:Y:S01]  /*cb60*/  @!P4 ST.E.64 desc[UR6][R8.64], R106 ;  /* 0x0000006a0800c985 */ /* 0x0003e2000c101b06 */
[----:B------:R-:W-:-:S02]  /*cb70*/  IADD3 R20, R2, 0xf0, RZ ;  /* 0x000000f002147810 */ /* 0x000fc40007ffe0ff */
[--C-:B------:R-:W-:Y:S01]  /*cb80*/  @!P2 IMAD.WIDE R12, R17, 0x4, R4.reuse ;  /* 0x00000004110ca825 */ /* 0x100fe200078e0204 */
[----:B------:R2:W-:Y:S01]  /*cb90*/  @!P3 ST.E.64 desc[UR6][R10.64], R110 ;  /* 0x0000006e0a00b985 */ /* 0x0005e2000c101b06 */
[----:B------:R-:W-:Y:S02]  /*cba0*/  @!P5 LEA.HI R18, R18, R18, RZ, 0x1 ;  /* 0x000000121212d211 */ /* 0x000fe400078f08ff */
[----:B------:R-:W-:Y:S01]  /*cbb0*/  @!P1 IMAD.WIDE R14, R15, 0x4, R4 ;  /* 0x000000040f0e9825 */ /* 0x000fe200078e0204 */
[----:B------:R-:W-:Y:S01]  /*cbc0*/  @!P2 ST.E.64 desc[UR6][R12.64], R114 ;  /* 0x000000720c00a985 */ /* 0x000fe2000c101b06 */
[----:B------:R-:W-:Y:S02]  /*cbd0*/  ISETP.GE.AND P2, PT, R16, UR4, PT ;  /* 0x0000000410007c0c */ /* 0x000fe4000bf46270 */
[C---:B------:R-:W-:Y:S01]  /*cbe0*/  VIADD R3, R2.reuse, 0xd8 ;  /* 0x000000d802037836 */ /* 0x040fe20000000000 */
[----:B------:R-:W-:Y:S01]  /*cbf0*/  @!P1 ST.E.64 desc[UR6][R14.64], R118 ;  /* 0x000000760e009985 */ /* 0x000fe2000c101b06 */
[----:B------:R-:W-:Y:S01]  /*cc00*/  VIADD R17, R2, 0xe8 ;  /* 0x000000e802117836 */ /* 0x000fe20000000000 */
[----:B0-----:R-:W-:Y:S01]  /*cc10*/  @!P5 LOP3.LUT R7, R18, 0xfffffffe, RZ, 0xc0, !PT ;  /* 0xfffffffe1207d812 */ /* 0x001fe200078ec0ff */
[----:B------:R-:W-:Y:S01]  /*cc20*/  VIADD R2, R2, 0xf8 ;  /* 0x000000f802027836 */ /* 0x000fe20000000000 */
[----:B------:R-:W-:-:S02]  /*cc30*/  ISETP.GE.AND P1, PT, R3, UR4, PT ;  /* 0x0000000403007c0c */ /* 0x000fc4000bf26270 */
[----:B------:R-:W-:Y:S01]  /*cc40*/  @!P6 LEA.HI R19, R19, R19, RZ, 0x1 ;  /* 0x000000131313e211 */ /* 0x000fe200078f08ff */
[----:B------:R-:W-:Y:S01]  /*cc50*/  @!P5 IMAD.WIDE R6, R7, 0x4, R4 ;  /* 0x000000040706d825 */ /* 0x000fe200078e0204 */
[----:B------:R-:W-:Y:S02]  /*cc60*/  ISETP.GE.AND P3, PT, R17, UR4, PT ;  /* 0x0000000411007c0c */ /* 0x000fe4000bf66270 */
[----:B------:R-:W-:Y:S02]  /*cc70*/  ISETP.GE.AND P4, PT, R20, UR4, PT ;  /* 0x0000000414007c0c */ /* 0x000fe4000bf86270 */
[----:B------:R-:W-:Y:S01]  /*cc80*/  @!P0 LEA.HI R0, R0, R0, RZ, 0x1 ;  /* 0x0000000000008211 */ /* 0x000fe200078f08ff */
[----:B------:R0:W-:Y:S01]  /*cc90*/  @!P5 ST.E.64 desc[UR6][R6.64], R122 ;  /* 0x0000007a0600d985 */ /* 0x0001e2000c101b06 */
[----:B-1----:R-:W-:Y:S02]  /*cca0*/  @!P6 LOP3.LUT R9, R19, 0xfffffffe, RZ, 0xc0, !PT ;  /* 0xfffffffe1309e812 */ /* 0x002fe400078ec0ff */
[----:B------:R-:W-:-:S02]  /*ccb0*/  @!P2 LEA.HI R16, R16, R16, RZ, 0x1 ;  /* 0x000000101010a211 */ /* 0x000fc400078f08ff */
[----:B--2---:R-:W-:Y:S01]  /*ccc0*/  @!P1 LEA.HI R10, R3, R3, RZ, 0x1 ;  /* 0x00000003030a9211 */ /* 0x004fe200078f08ff */
[--C-:B------:R-:W-:Y:S01]  /*ccd0*/  @!P6 IMAD.WIDE R8, R9, 0x4, R4.reuse ;  /* 0x000000040908e825 */ /* 0x100fe200078e0204 */
[----:B------:R-:W-:Y:S02]  /*cce0*/  @!P0 LOP3.LUT R3, R0, 0xfffffffe, RZ, 0xc0, !PT ;  /* 0xfffffffe00038812 */ /* 0x000fe400078ec0ff */
[----:B------:R-:W-:Y:S02]  /*ccf0*/  @!P3 LEA.HI R17, R17, R17, RZ, 0x1 ;  /* 0x000000111111b211 */ /* 0x000fe400078f08ff */
[----:B------:R1:W-:Y:S01]  /*cd00*/  @!P6 ST.E.64 desc[UR6][R8.64], R126 ;  /* 0x0000007e0800e985 */ /* 0x0003e2000c101b06 */
[----:B------:R-:W-:Y:S01]  /*cd10*/  @!P4 LEA.HI R20, R20, R20, RZ, 0x1 ;  /* 0x000000141414c211 */ /* 0x000fe200078f08ff */
[----:B0-----:R-:W-:Y:S01]  /*cd20*/  @!P0 IMAD.WIDE R6, R3, 0x4, R4 ;  /* 0x0000000403068825 */ /* 0x001fe200078e0204 */
[----:B------:R-:W-:Y:S02]  /*cd30*/  @!P1 LOP3.LUT R11, R10, 0xfffffffe, RZ, 0xc0, !PT ;  /* 0xfffffffe0a0b9812 */ /* 0x000fe400078ec0ff */
[----:B------:R-:W-:-:S02]  /*cd40*/  @!P2 LOP3.LUT R13, R16, 0xfffffffe, RZ, 0xc0, !PT ;  /* 0xfffffffe100da812 */ /* 0x000fc400078ec0ff */
[----:B------:R0:W-:Y:S01]  /*cd50*/  @!P0 ST.E.64 desc[UR6][R6.64], R130 ;  /* 0x0000008206008985 */ /* 0x0001e2000c101b06 */
[----:B------:R-:W-:Y:S02]  /*cd60*/  ISETP.GE.AND P0, PT, R2, UR4, PT ;  /* 0x0000000402007c0c */ /* 0x000fe4000bf06270 */
[----:B------:R-:W-:Y:S02]  /*cd70*/  @!P3 LOP3.LUT R17, R17, 0xfffffffe, RZ, 0xc0, !PT ;  /* 0xfffffffe1111b812 */ /* 0x000fe400078ec0ff */
[----:B------:R-:W-:Y:S01]  /*cd80*/  @!P4 LOP3.LUT R15, R20, 0xfffffffe, RZ, 0xc0, !PT ;  /* 0xfffffffe140fc812 */ /* 0x000fe200078ec0ff */
[----:B-1----:R-:W-:-:S04]  /*cd90*/  @!P1 IMAD.WIDE R8, R11, 0x4, R4 ;  /* 0x000000040b089825 */ /* 0x002fc800078e0204 */
[--C-:B------:R-:W-:Y:S01]  /*cda0*/  @!P2 IMAD.WIDE R10, R13, 0x4, R4.reuse ;  /* 0x000000040d0aa825 */ /* 0x100fe200078e0204 */
[----:B------:R0:W-:Y:S03]  /*cdb0*/  @!P1 ST.E.64 desc[UR6][R8.64], R134 ;  /* 0x0000008608009985 */ /* 0x0001e6000c101b06 */
[--C-:B------:R-:W-:Y:S01]  /*cdc0*/  @!P3 IMAD.WIDE R12, R17, 0x4, R4.reuse ;  /* 0x00000004110cb825 */ /* 0x100fe200078e0204 */
[----:B------:R0:W-:Y:S03]  /*cdd0*/  @!P2 ST.E.64 desc[UR6][R10.64], R138 ;  /* 0x0000008a0a00a985 */ /* 0x0001e6000c101b06 */
[----:B------:R-:W-:Y:S01]  /*cde0*/  @!P4 IMAD.WIDE R14, R15, 0x4, R4 ;  /* 0x000000040f0ec825 */ /* 0x000fe200078e0204 */
[----:B------:R0:W-:Y:S04]  /*cdf0*/  @!P3 ST.E.64 desc[UR6][R12.64], R142 ;  /* 0x0000008e0c00b985 */ /* 0x0001e8000c101b06 */
[----:B------:R0:W-:Y:S01]  /*ce00*/  @!P4 ST.E.64 desc[UR6][R14.64], R146 ;  /* 0x000000920e00c985 */ /* 0x0001e2000c101b06 */
[----:B------:R-:W-:Y:S05]  /*ce10*/  @P0 BRA `(.L_x_10) ;  /* 0x0000004800f00947 */ /* 0x000fea0003800000 */
[----:B------:R-:W-:Y:S01]  /*ce20*/  LEA.HI R2, R2, R2, RZ, 0x1 ;  /* 0x0000000202027211 */ /* 0x000fe200078f08ff */
[----:B------:R-:W-:-:S03]  /*ce30*/  ULDC.64 UR4, c[0x0][0x208] ;  /* 0x0000820000047ab9 */ /* 0x000fc60000000a00 */
[----:B------:R-:W-:-:S05]  /*ce40*/  LOP3.LUT R3, R2, 0xfffffffe, RZ, 0xc0, !PT ;  /* 0xfffffffe02037812 */ /* 0x000fca00078ec0ff */
[----:B------:R-:W-:-:S05]  /*ce50*/  IMAD.WIDE R4, R3, 0x4, R4 ;  /* 0x0000000403047825 */ /* 0x000fca00078e0204 */
[----:B------:R1:W-:Y:S01]  /*ce60*/  ST.E.64 desc[UR4][R4.64], R150 ;  /* 0x0000009604007985 */ /* 0x0003e2000c101b04 */
[----:B------:R-:W-:Y:S05]  /*ce70*/  BRA `(.L_x_10) ;  /* 0x0000004800d87947 */ /* 0x000fea0003800000 */
.L_x_33:
[----:B------:R-:W0:Y:S02]  /*ce80*/  S2R R0, SR_TID.X ;  /* 0x0000000000007919 */ /* 0x000e240000002100 */
[----:B0-----:R-:W-:-:S05]  /*ce90*/  VIADD R2, R0, 0xffffff80 ;  /* 0xffffff8000027836 */ /* 0x001fca0000000000 */
[----:B------:R-:W-:-:S13]  /*cea0*/  ISETP.GT.AND P0, PT, R2, 0x7f, PT ;  /* 0x0000007f0200780c */ /* 0x000fda0003f04270 */
[----:B------:R-:W-:Y:S05]  /*ceb0*/  @P0 BRA `(.L_x_10) ;  /* 0x0000004800c80947 */ /* 0x000fea0003800000 */
[----:B------:R-:W0:Y:S01]  /*cec0*/  S2R R3, SR_CTAID.X ;  /* 0x0000000000037919 */ /* 0x000e220000002500 */
[----:B------:R-:W1:Y:S01]  /*ced0*/  LDC R6, c[0x0][0xbe8] ;  /* 0x0002fa00ff067b82 */ /* 0x000e620000000800 */
[----:B------:R-:W-:Y:S01]  /*cee0*/  ULDC UR4, c[0x0][0xa88] ;  /* 0x0002a20000047ab9 */ /* 0x000fe20000000800 */
[----:B0-----:R-:W-:Y:S02]  /*cef0*/  IMAD R0, R3, 0x80, R0 ;  /* 0x0000008003007824 */ /* 0x001fe400078e0200 */
[----:B-1----:R-:W-:-:S03]  /*cf00*/  IMAD R3, R6, UR4, RZ ;  /* 0x0000000406037c24 */ /* 0x002fc6000f8e02ff */
[----:B------:R-:W-:-:S04]  /*cf10*/  IADD3 R0, R0, -0x80, RZ ;  /* 0xffffff8000007810 */ /* 0x000fc80007ffe0ff */
[----:B------:R-:W-:-:S13]  /*cf20*/  ISETP.GE.AND P0, PT, R0, R3, PT ;  /* 0x000000030000720c */ /* 0x000fda0003f06270 */
[----:B------:R-:W-:Y:S05]  /*cf30*/  @P0 BRA `(.L_x_10) ;  /* 0x0000004800a80947 */ /* 0x000fea0003800000 */
[----:B------:R-:W-:Y:S01]  /*cf40*/  ISETP.NE.AND P0, PT, R6, 0x1, PT ;  /* 0x000000010600780c */ /* 0x000fe20003f05270 */
[----:B------:R-:W0:Y:S01]  /*cf50*/  S2UR UR4, SR_CTAID.Z ;  /* 0x00000000000479c3 */ /* 0x000e220000002700 */
[----:B------:R-:W-:Y:S01]  /*cf60*/  SHF.R.S32.HI R4, RZ, 0x1f, R19 ;  /* 0x0000001fff047819 */ /* 0x000fe20000011413 */
[----:B------:R-:W-:Y:S01]  /*cf70*/  ULDC.64 UR6, c[0x0][0xbd0] ;  /* 0x0002f40000067ab9 */ /* 0x000fe20000000a00 */
[----:B------:R-:W-:Y:S01]  /*cf80*/  ULDC.64 UR10, c[0x0][0x208] ;  /* 0x00008200000a7ab9 */ /* 0x000fe20000000a00 */
[----:B------:R-:W-:-:S04]  /*cf90*/  IMAD.WIDE.U32 R2, R19, UR6, RZ ;  /* 0x0000000613027c25 */ /* 0x000fc8000f8e00ff */
[----:B------:R-:W1:Y:S01]  /*cfa0*/  LDC.64 R10, c[0x0][0xbd8] ;  /* 0x0002f600ff0a7b82 */ /* 0x000e620000000a00 */
[----:B------:R-:W-:-:S04]  /*cfb0*/  IMAD R4, R4, UR6, RZ ;  /* 0x0000000604047c24 */ /* 0x000fc8000f8e02ff */
[----:B------:R-:W-:Y:S02]  /*cfc0*/  IMAD R5, R19, UR7, R4 ;  /* 0x0000000713057c24 */ /* 0x000fe4000f8e0204 */
[----:B------:R-:W-:Y:S01]  /*cfd0*/  IMAD.MOV R19, RZ, RZ, -R19 ;  /* 0x000000ffff137224 */ /* 0x000fe200078e0a13 */
[----:B------:R-:W2:Y:S01]  /*cfe0*/  @P0 LDC R7, c[0x0][0xbec] ;  /* 0x0002fb00ff070b82 */ /* 0x000ea20000000800 */
[----:B------:R-:W-:Y:S02]  /*cff0*/  IMAD.IADD R3, R3, 0x1, R5 ;  /* 0x0000000103037824 */ /* 0x000fe400078e0205 */
[----:B------:R-:W-:-:S05]  /*d000*/  IMAD.MOV.U32 R5, RZ, RZ, R0 ;  /* 0x000000ffff057224 */ /* 0x000fca00078e0000 */
[----:B------:R-:W3:Y:S01]  /*d010*/  S2UR UR8, SR_CTAID.Y ;  /* 0x00000000000879c3 */ /* 0x000ee20000002600 */
[----:B0-----:R-:W-:-:S07]  /*d020*/  USHF.R.S32.HI UR5, URZ, 0x1f, UR4 ;  /* 0x0000001f3f057899 */ /* 0x001fce0008011404 */
[----:B------:R-:W3:Y:S01]  /*d030*/  LDC R8, c[0x0][0xc50] ;  /* 0x00031400ff087b82 */ /* 0x000ee20000000800 */
[C---:B-1----:R-:W-:Y:S02]  /*d040*/  IMAD R12, R10.reuse, UR5, RZ ;  /* 0x000000050a0c7c24 */ /* 0x042fe4000f8e02ff */
[----:B------:R-:W-:-:S04]  /*d050*/  IMAD.WIDE.U32 R2, R10, UR4, R2 ;  /* 0x000000040a027c25 */ /* 0x000fc8000f8e0002 */
[----:B------:R-:W-:Y:S01]  /*d060*/  IMAD R11, R11, UR4, R12 ;  /* 0x000000040b0b7c24 */ /* 0x000fe2000f8e020c */
[----:B------:R-:W0:Y:S01]  /*d070*/  @P0 LDC R9, c[0x0][0xbf0] ;  /* 0x0002fc00ff090b82 */ /* 0x000e220000000800 */
[----:B--2---:R-:W-:Y:S01]  /*d080*/  @P0 IMAD.HI.U32 R4, R0, R7, RZ ;  /* 0x0000000700040227 */ /* 0x004fe200078e00ff */
[----:B------:R-:W-:-:S03]  /*d090*/  ULDC.64 UR4, c[0x0][0xbe0] ;  /* 0x0002f80000047ab9 */ /* 0x000fc60000000a00 */
[----:B------:R-:W-:Y:S02]  /*d0a0*/  IMAD.IADD R3, R11, 0x1, R3 ;  /* 0x000000010b037824 */ /* 0x000fe400078e0203 */
[----:B---3--:R-:W-:-:S04]  /*d0b0*/  IMAD R19, R8, R19, UR8 ;  /* 0x0000000808137e24 */ /* 0x008fc8000f8e0213 */
[----:B------:R-:W-:Y:S01]  /*d0c0*/  IMAD.WIDE.U32 R2, R19, UR4, R2 ;  /* 0x0000000413027c25 */ /* 0x000fe2000f8e0002 */
[----:B0-----:R-:W-:Y:S02]  /*d0d0*/  @P0 SHF.R.U32.HI R5, RZ, R9, R4 ;  /* 0x00000009ff050219 */ /* 0x001fe40000011604 */
[----:B------:R-:W-:Y:S02]  /*d0e0*/  SHF.R.S32.HI R4, RZ, 0x1f, R19 ;  /* 0x0000001fff047819 */ /* 0x000fe40000011413 */
[C---:B------:R-:W-:Y:S02]  /*d0f0*/  IADD3 R7, -R5.reuse, RZ, RZ ;  /* 0x000000ff05077210 */ /* 0x040fe40007ffe1ff */
[----:B------:R-:W-:Y:S01]  /*d100*/  SHF.R.S32.HI R9, RZ, 0x1f, R5 ;  /* 0x0000001fff097819 */ /* 0x000fe20000011405 */
[----:B------:R-:W-:Y:S01]  /*d110*/  IMAD R4, R4, UR4, RZ ;  /* 0x0000000404047c24 */ /* 0x000fe2000f8e02ff */
[----:B------:R-:W-:Y:S01]  /*d120*/  IADD3 R2, P0, R5, R2, RZ ;  /* 0x0000000205027210 */ /* 0x000fe20007f1e0ff */
[----:B------:R-:W-:-:S02]  /*d130*/  IMAD R7, R6, R7, R0 ;  /* 0x0000000706077224 */ /* 0x000fc400078e0200 */
[----:B------:R-:W-:Y:S01]  /*d140*/  IMAD R4, R19, UR5, R4 ;  /* 0x0000000513047c24 */ /* 0x000fe2000f8e0204 */
[----:B------:R-:W-:Y:S02]  /*d150*/  ULDC.64 UR4, c[0x0][0xbc8] ;  /* 0x0002f20000047ab9 */ /* 0x000fe40000000a00 */
[----:B------:R-:W-:Y:S02]  /*d160*/  SHF.R.S32.HI R0, RZ, 0x1f, R7 ;  /* 0x0000001fff007819 */ /* 0x000fe40000011407 */
[----:B------:R-:W-:-:S03]  /*d170*/  IADD3.X R3, R9, R3, R4, P0, !PT ;  /* 0x0000000309037210 */ /* 0x000fc600007fe404 */
[----:B------:R-:W-:Y:S02]  /*d180*/  IMAD R0, R0, UR4, RZ ;  /* 0x0000000400007c24 */ /* 0x000fe4000f8e02ff */
[----:B------:R-:W-:-:S04]  /*d190*/  IMAD.WIDE.U32 R2, R7, UR4, R2 ;  /* 0x0000000407027c25 */ /* 0x000fc8000f8e0002 */
[----:B------:R-:W-:Y:S01]  /*d1a0*/  IMAD R5, R7, UR5, R0 ;  /* 0x0000000507057c24 */ /* 0x000fe2000f8e0200 */
[----:B------:R-:W-:Y:S02]  /*d1b0*/  ULDC.64 UR4, c[0x0][0xba8] ;  /* 0x0002ea0000047ab9 */ /* 0x000fe40000000a00 */
[----:B------:R-:W-:Y:S01]  /*d1c0*/  LEA R4, P0, R2, UR4, 0x2 ;  /* 0x0000000402047c11 */ /* 0x000fe2000f8010ff */
[----:B------:R-:W-:-:S05]  /*d1d0*/  IMAD.IADD R3, R3, 0x1, R5 ;  /* 0x0000000103037824 */ /* 0x000fca00078e0205 */
[----:B------:R-:W-:Y:S01]  /*d1e0*/  LEA.HI.X R5, R2, UR5, R3, 0x2, P0 ;  /* 0x0000000502057c11 */ /* 0x000fe200080f1403 */
[----:B------:R-:W-:-:S05]  /*d1f0*/  IMAD.MOV.U32 R3, RZ, RZ, -0x800000 ;  /* 0xff800000ff037424 */ /* 0x000fca00078e00ff */
[----:B------:R4:W-:Y:S01]  /*d200*/  STG.E desc[UR10][R4.64], R3 ;  /* 0x0000000304007986 */ /* 0x0009e2000c10190a */
[----:B------:R-:W-:Y:S05]  /*d210*/  BRA `(.L_x_10) ;  /* 0x0000004400f07947 */ /* 0x000fea0003800000 */
.L_x_8:
[----:B------:R-:W-:-:S08]  /*d220*/  NOP ;  /* 0x0000000000007918 */ /* 0x000fd00000000000 */
[----:B0-----:R-:W0:-:S00]  /*d230*/  USETMAXREG.DEALLOC.CTAPOOL 0x18 ;  /* 0x00000018000079c8 */ /* 0x001e0000080e0500 */
[----:B0-----:R-:W-:Y:S01]  /*d240*/  LOP3.LUT R0, R0, 0x3, RZ, 0xc0, !PT ;  /* 0x0000000300007812 */ /* 0x001fe200078ec0ff */
[----:B------:R-:W0:Y:S05]  /*d250*/  S2R R18, SR_CTAID.Z ;  /* 0x0000000000127919 */ /* 0x000e2a0000002700 */
[----:B------:R-:W1:Y:S01]  /*d260*/  S2UR UR6, SR_CTAID.Y ;  /* 0x00000000000679c3 */ /* 0x000e620000002600 */
[----:B------:R-:W2:Y:S02]  /*d270*/  SHFL.IDX PT, R0, R0, RZ, 0x1f ;  /* 0x00001fff00007589 */ /* 0x000ea400000e0000 */
[----:B--2---:R-:W-:-:S13]  /*d280*/  ISETP.NE.AND P0, PT, R0, RZ, PT ;  /* 0x000000ff0000720c */ /* 0x004fda0003f05270 */
[----:B01----:R-:W-:Y:S05]  /*d290*/  @!P0 BRA `(.L_x_36) ;  /* 0x0000000000288947 */ /* 0x003fea0003800000 */
[----:B------:R-:W-:Y:S01]  /*d2a0*/  ULDC UR7, c[0x0][0xc50] ;  /* 0x0003140000077ab9 */ /* 0x000fe20000000800 */
[----:B------:R-:W-:Y:S01]  /*d2b0*/  UMOV UR36, UR6 ;  /* 0x0000000600247c82 */ /* 0x000fe20008000000 */
[----:B------:R-:W-:-:S06]  /*d2c0*/  UISETP.NE.AND UP0, UPT, UR7, 0x1, UPT ;  /* 0x000000010700788c */ /* 0x000fcc000bf05270 */
[----:B------:R-:W-:-:S13]  /*d2d0*/  PLOP3.LUT P0, PT, PT, PT, UP0, 0x80, 0x0 ;  /* 0x000000000000781c */ /* 0x000fda0003f0f008 */
[----:B------:R-:W-:Y:S05]  /*d2e0*/  @!P0 BRA `(.L_x_37) ;  /* 0x0000000000308947 */ /* 0x000fea0003800000 */
[----:B------:R-:W-:Y:S01]  /*d2f0*/  ULDC UR4, c[0x0][0xc54] ;  /* 0x0003150000047ab9 */ /* 0x000fe20000000800 */
[----:B------:R-:W-:Y:S01]  /*d300*/  ULDC UR36, c[0x0][0xc58] ;  /* 0x0003160000247ab9 */ /* 0x000fe20000000800 */
[----:B------:R-:W-:-:S04]  /*d310*/  UIMAD.WIDE.U32 UR4, UR6, UR4, URZ ;  /* 0x00000004060472a5 */ /* 0x000fc8000f8e003f */
[----:B------:R-:W-:Y:S01]  /*d320*/  USHF.R.U32.HI UR36, URZ, UR36, UR5 ;  /* 0x000000243f247299 */ /* 0x000fe20008011605 */
[----:B------:R-:W-:Y:S11]  /*d330*/  BRA `(.L_x_37) ;  /* 0x00000000001c7947 */ /* 0x000ff60003800000 */
.L_x_36:
[----:B------:R-:W-:Y:S01]  /*d340*/  ULDC UR7, c[0x0][0xc50] ;  /* 0x0003140000077ab9 */ /* 0x000fe20000000800 */
[----:B------:R-:W-:Y:S01]  /*d350*/  UMOV UR36, UR6 ;  /* 0x0000000600247c82 */ /* 0x000fe20008000000 */
[----:B------:R-:W-:-:S11]  /*d360*/  UISETP.NE.AND UP0, UPT, UR7, 0x1, UPT ;  /* 0x000000010700788c */ /* 0x000fd6000bf05270 */
[----:B------:R-:W-:Y:S01]  /*d370*/  @UP0 ULDC UR4, c[0x0][0xc54] ;  /* 0x0003150000040ab9 */ /* 0x000fe20000000800 */
[----:B------:R-:W-:Y:S01]  /*d380*/  @UP0 ULDC UR8, c[0x0][0xc58] ;  /* 0x0003160000080ab9 */ /* 0x000fe20000000800 */
[----:B------:R-:W-:-:S04]  /*d390*/  UIMAD.WIDE.U32 UR4, UR6, UR4, URZ ;  /* 0x00000004060472a5 */ /* 0x000fc8000f8e003f */
[----:B------:R-:W-:-:S12]  /*d3a0*/  @UP0 USHF.R.U32.HI UR36, URZ, UR8, UR5 ;  /* 0x000000083f240299 */ /* 0x000fd80008011605 */
.L_x_37:
[----:B------:R-:W-:Y:S01]  /*d3b0*/  ISETP.GE.AND P0, PT, R18, RZ, PT ;  /* 0x000000ff1200720c */ /* 0x000fe20003f06270 */
[----:B------:R-:W-:Y:S01]  /*d3c0*/  UIADD3 UR4, -UR36, URZ, URZ ;  /* 0x0000003f24047290 */ /* 0x000fe2000fffe13f */
[----:B------:R-:W-:Y:S01]  /*d3d0*/  MOV R9, 0x1 ;  /* 0x0000000100097802 */ /* 0x000fe20000000f00 */
[----:B------:R-:W-:Y:S02]  /*d3e0*/  IMAD.MOV.U32 R0, RZ, RZ, RZ ;  /* 0x000000ffff007224 */ /* 0x000fe400078e00ff */
[----:B------:R-:W-:Y:S01]  /*d3f0*/  UIMAD UR6, UR7, UR4, UR6 ;  /* 0x00000004070672a4 */ /* 0x000fe2000f8e0206 */
[----:B------:R-:W-:-:S07]  /*d400*/  IMAD.MOV.U32 R3, RZ, RZ, 0x1 ;  /* 0x00000001ff037424 */ /* 0x000fce00078e00ff */
[----:B------:R-:W-:Y:S05]  /*d410*/  @!P0 BRA `(.L_x_38) ;  /* 0x0000004000b08947 */ /* 0x000fea0003800000 */
[----:B------:R-:W-:Y:S01]  /*d420*/  ULDC.64 UR4, c[0x0][0x418] ;  /* 0x0001060000047ab9 */ /* 0x000fe20000000a00 */
[----:B------:R0:W-:Y:S01]  /*d430*/  STL [R1+0xc], RZ ;  /* 0x00000cff01007387 */ /* 0x0001e20000100800 */
[----:B------:R-:W-:Y:S02]  /*d440*/  UISETP.NE.U32.AND UP0, UPT, UR4, URZ, UPT ;  /* 0x0000003f0400728c */ /* 0x000fe4000bf05070 */
[----:B------:R-:W-:Y:S02]  /*d450*/  ULOP3.LUT UR40, UR6, 0xffff, URZ, 0xc0, !UPT ;  /* 0x0000ffff06287892 */ /* 0x000fe4000f8ec03f */
[----:B------:R-:W-:Y:S01]  /*d460*/  UISETP.NE.AND.EX UP0, UPT, UR5, URZ, UPT, UP0 ;  /* 0x0000003f0500728c */ /* 0x000fe2000bf05300 */
[----:B------:R-:W-:Y:S02]  /*d470*/  ULDC UR4, c[0x0][0x424] ;  /* 0x0001090000047ab9 */ /* 0x000fe40000000800 */
[----:B------:R-:W-:Y:S01]  /*d480*/  ULDC UR5, c[0x0][0x2f0] ;  /* 0x0000bc0000057ab9 */ /* 0x000fe20000000800 */
[----:B------:R-:W-:-:S04]  /*d490*/  USEL UR4, UR4, 0x1, UP0 ;  /* 0x0000000104047887 */ /* 0x000fc80008000000 */
[----:B------:R-:W-:-:S04]  /*d4a0*/  UIMAD UR4, UR4, UR5, URZ ;  /* 0x00000005040472a4 */ /* 0x000fc8000f8e023f */
[----:B------:R-:W-:Y:S02]  /*d4b0*/  UISETP.GE.AND UP0, UPT, UR4, 0x1, UPT ;  /* 0x000000010400788c */ /* 0x000fe4000bf06270 */
[----:B------:R-:W-:-:S04]  /*d4c0*/  UIADD3 UR5, UR4, 0x4f, URZ ;  /* 0x0000004f04057890 */ /* 0x000fc8000fffe03f */
[----:B------:R-:W-:Y:S01]  /*d4d0*/  PLOP3.LUT P0, PT, PT, PT, UP0, 0x80, 0x0 ;  /* 0x000000000000781c */ /* 0x000fe20003f0f008 */
[----:B------:R-:W-:-:S04]  /*d4e0*/  UIMAD.WIDE UR4, UR5, 0x66666667, URZ ;  /* 0x66666667050478a5 */ /* 0x000fc8000f8e023f */
[----:B------:R-:W-:-:S04]  /*d4f0*/  USHF.R.U32.HI UR39, URZ, 0x1f, UR5 ;  /* 0x0000001f3f277899 */ /* 0x000fc80008011605 */
[----:B------:R-:W-:-:S04]  /*d500*/  ULEA.HI.SX32 UR39, UR5, UR39, 0x1b ;  /* 0x0000002705277291 */ /* 0x000fc8000f8fda3f */
[----:B0-----:R-:W-:Y:S08]  /*d510*/  @!P0 BRA `(.L_x_39) ;  /* 0x00000000007c8947 */ /* 0x001ff00003800000 */
[----:B------:R-:W-:-:S04]  /*d520*/  USHF.R.U32.HI UR4, URZ, 0x10, UR6 ;  /* 0x000000103f047899 */ /* 0x000fc80008011606 */
[----:B------:R-:W-:-:S11]  /*d530*/  UISETP.NE.AND UP0, UPT, UR4, URZ, UPT ;  /* 0x0000003f0400728c */ /* 0x000fd6000bf05270 */
[----:B------:R-:W-:Y:S02]  /*d540*/  @!UP0 ULDC UR4, c[0x0][0x9f0] ;  /* 0x00027c0000048ab9 */ /* 0x000fe40000000800 */
[----:B------:R-:W-:Y:S01]  /*d550*/  IMAD.U32 R6, RZ, RZ, UR4 ;  /* 0x00000004ff067e24 */ /* 0x000fe2000f8e00ff */
[----:B------:R-:W-:-:S04]  /*d560*/  UIADD3 UR5, UR39, -0x1, UR4 ;  /* 0xffffffff27057890 */ /* 0x000fc8000fffe004 */
[-C--:B------:R-:W-:Y:S02]  /*d570*/  IABS R0, R6.reuse ;  /* 0x0000000600007213 */ /* 0x080fe40000000000 */
[----:B------:R-:W-:Y:S02]  /*d580*/  IABS R6, R6 ;  /* 0x0000000600067213 */ /* 0x000fe40000000000 */
[----:B------:R-:W0:Y:S08]  /*d590*/  I2F.RP R4, R0 ;  /* 0x0000000000047306 */ /* 0x000e300000209400 */
[----:B0-----:R-:W0:Y:S02]  /*d5a0*/  MUFU.RCP R4, R4 ;  /* 0x0000000400047308 */ /* 0x001e240000001000 */
[----:B0-----:R-:W-:-:S06]  /*d5b0*/  IADD3 R2, R4, 0xffffffe, RZ ;  /* 0x0ffffffe04027810 */ /* 0x001fcc0007ffe0ff */
[----:B------:R0:W1:Y:S02]  /*d5c0*/  F2I.FTZ.U32.TRUNC.NTZ R3, R2 ;  /* 0x0000000200037305 */ /* 0x000064000021f000 */
[----:B0-----:R-:W-:Y:S02]  /*d5d0*/  IMAD.MOV.U32 R2, RZ, RZ, RZ ;  /* 0x000000ffff027224 */ /* 0x001fe400078e00ff */
[----:B-1----:R-:W-:-:S04]  /*d5e0*/  IMAD.MOV R5, RZ, RZ, -R3 ;  /* 0x000000ffff057224 */ /* 0x002fc800078e0a03 */
[----:B------:R-:W-:-:S04]  /*d5f0*/  IMAD R5, R5, R0, RZ ;  /* 0x0000000005057224 */ /* 0x000fc800078e02ff */
[----:B------:R-:W-:-:S04]  /*d600*/  IMAD.HI.U32 R3, R3, R5, R2 ;  /* 0x0000000503037227 */ /* 0x000fc800078e0002 */
[----:B------:R-:W-:Y:S01]  /*d610*/  IMAD.U32 R5, RZ, RZ, UR5 ;  /* 0x00000005ff057e24 */ /* 0x000fe2000f8e00ff */
[----:B------:R-:W-:-:S04]  /*d620*/  ULOP3.LUT UR5, UR5, UR4, URZ, 0x3c, !UPT ;  /* 0x0000000405057292 */ /* 0x000fc8000f8e3c3f */
[----:B------:R-:W-:Y:S02]  /*d630*/  IABS R2, R5 ;  /* 0x0000000500027213 */ /* 0x000fe40000000000 */
[----:B------:R-:W-:Y:S02]  /*d640*/  IADD3 R5, RZ, -R6, RZ ;  /* 0x80000006ff057210 */ /* 0x000fe40007ffe0ff */
[----:B------:R-:W-:Y:S01]  /*d650*/  ISETP.LE.AND P2, PT, RZ, UR5, PT ;  /* 0x00000005ff007c0c */ /* 0x000fe2000bf43270 */
[----:B------:R-:W-:-:S04]  /*d660*/  IMAD.HI.U32 R3, R3, R2, RZ ;  /* 0x0000000203037227 */ /* 0x000fc800078e00ff */
[----:B------:R-:W-:-:S05]  /*d670*/  IMAD R5, R3, R5, R2 ;  /* 0x0000000503057224 */ /* 0x000fca00078e0202 */
[----:B------:R-:W-:-:S13]  /*d680*/  ISETP.GT.U32.AND P1, PT, R0, R5, PT ;  /* 0x000000050000720c */ /* 0x000fda0003f24070 */
[----:B------:R-:W-:Y:S02]  /*d690*/  @!P1 IMAD.IADD R5, R5, 0x1, -R0 ;  /* 0x0000000105059824 */ /* 0x000fe400078e0a00 */
[----:B------:R-:W-:Y:S01]  /*d6a0*/  @!P1 VIADD R3, R3, 0x1 ;  /* 0x0000000103039836 */ /* 0x000fe20000000000 */
[----:B------:R-:W-:Y:S02]  /*d6b0*/  ISETP.NE.AND P1, PT, RZ, UR4, PT ;  /* 0x00000004ff007c0c */ /* 0x000fe4000bf25270 */
[----:B------:R-:W-:-:S13]  /*d6c0*/  ISETP.GE.U32.AND P0, PT, R5, R0, PT ;  /* 0x000000000500720c */ /* 0x000fda0003f06070 */
[----:B------:R-:W-:-:S05]  /*d6d0*/  @P0 VIADD R3, R3, 0x1 ;  /* 0x0000000103030836 */ /* 0x000fca0000000000 */
[----:B------:R-:W-:Y:S02]  /*d6e0*/  @!P2 IADD3 R3, -R3, RZ, RZ ;  /* 0x000000ff0303a210 */ /* 0x000fe40007ffe1ff */
[----:B------:R-:W-:-:S05]  /*d6f0*/  @!P1 LOP3.LUT R3, RZ, UR4, RZ, 0x33, !PT ;  /* 0x00000004ff039c12 */ /* 0x000fca000f8e33ff */
[----:B------:R0:W-:Y:S02]  /*d700*/  STL [R1+0xc], R3 ;  /* 0x00000c0301007387 */ /* 0x0001e40000100800 */
.L_x_39:
[----:B------:R-:W2:Y:S01]  /*d710*/  LDL R2, [R1+0xc] ;  /* 0x00000c0001027983 */ /* 0x000ea20000100800 */
[----:B0-----:R-:W-:Y:S02]  /*d720*/  IMAD.MOV.U32 R3, RZ, RZ, 0x1 ;  /* 0x00000001ff037424 */ /* 0x001fe400078e00ff */
[----:B--2---:R-:W-:-:S05]  /*d730*/  IMAD R0, R2, UR40, RZ ;  /* 0x0000002802007c24 */ /* 0x004fca000f8e02ff */
[----:B------:R-:W-:Y:S01]  /*d740*/  VIADDMNMX R17, R0, R2, UR39, PT ;  /* 0x0000002700117e46 */ /* 0x000fe2000b800102 */
[----:B------:R0:W-:Y:S03]  /*d750*/  STL [R1+0x8], R0 ;  /* 0x0000080001007387 */ /* 0x0001e60000100800 */
[----:B------:R-:W-:Y:S01]  /*d760*/  ISETP.GT.AND P0, PT, R17, R0, PT ;  /* 0x000000001100720c */ /* 0x000fe20003f04270 */
[----:B------:R1:W-:Y:S01]  /*d770*/  STL [R1+0x10], R17 ;  /* 0x0000101101007387 */ /* 0x0003e20000100800 */
[----:B0-----:R-:W-:-:S11]  /*d780*/  IMAD.MOV.U32 R0, RZ, RZ, RZ ;  /* 0x000000ffff007224 */ /* 0x001fd600078e00ff */
[----:B-1----:R-:W-:Y:S05]  /*d790*/  @!P0 BRA `(.L_x_38) ;  /* 0x0000003c00d08947 */ /* 0x002fea0003800000 */
[----:B------:R-:W0:Y:S01]  /*d7a0*/  S2UR UR4, SR_CgaCtaId ;  /* 0x00000000000479c3 */ /* 0x000e220000008800 */
[----:B------:R-:W-:Y:S02]  /*d7b0*/  UMOV UR38, 0x400 ;  /* 0x0000040000267882 */ /* 0x000fe40000000000 */
[----:B0-----:R-:W-:-:S04]  /*d7c0*/  ULEA UR38, UR4, UR38, 0x18 ;  /* 0x0000002604267291 */ /* 0x001fc8000f8ec03f */
[----:B------:R-:W-:-:S04]  /*d7d0*/  UIADD3 UR4, UR38, 0x24400, URZ ;  /* 0x0002440026047890 */ /* 0x000fc8000fffe03f */
[----:B------:R-:W-:-:S06]  /*d7e0*/  ULOP3.LUT UP0, URZ, UR4, 0x3ff, URZ, 0xc0, !UPT ;  /* 0x000003ff043f7892 */ /* 0x000fcc000f80c03f */
[----:B------:R-:W-:-:S13]  /*d7f0*/  PLOP3.LUT P0, PT, PT, PT, UP0, 0x80, 0x0 ;  /* 0x000000000000781c */ /* 0x000fda0003f0f008 */
[----:B------:R-:W-:Y:S05]  /*d800*/  @!P0 BRA `(.L_x_40) ;  /* 0x0000000000408947 */ /* 0x000fea0003800000 */
[----:B------:R-:W-:Y:S01]  /*d810*/  MOV R2, 0x0 ;  /* 0x0000000000027802 */ /* 0x000fe20000000f00 */
[----:B------:R-:W-:Y:S01]  /*d820*/  ULDC.64 UR6, c[0x4][0x1b8] ;  /* 0x01006e0000067ab9 */ /* 0x000fe20000000a00 */
[----:B------:R-:W-:Y:S01]  /*d830*/  ULDC.64 UR8, c[0x4][0x1c0] ;  /* 0x0100700000087ab9 */ /* 0x000fe20000000a00 */
[----:B------:R-:W-:Y:S01]  /*d840*/  ULDC.64 UR4, c[0x4][0x118] ;  /* 0x0100460000047ab9 */ /* 0x000fe20000000a00 */
[----:B------:R-:W-:Y:S01]  /*d850*/  IMAD.U32 R4, RZ, RZ, UR6 ;  /* 0x00000006ff047e24 */ /* 0x000fe2000f8e00ff */
[----:B------:R-:W-:Y:S01]  /*d860*/  MOV R5, UR7 ;  /* 0x0000000700057c02 */ /* 0x000fe20008000f00 */
[----:B------:R-:W0:Y:S01]  /*d870*/  LDC.64 R2, c[0x4][R2] ;  /* 0x0100000002027b82 */ /* 0x000e220000000a00 */
[----:B------:R-:W-:Y:S01]  /*d880*/  IMAD.U32 R6, RZ, RZ, UR8 ;  /* 0x00000008ff067e24 */ /* 0x000fe2000f8e00ff */
[----:B------:R-:W-:Y:S01]  /*d890*/  MOV R11, UR5 ;  /* 0x00000005000b7c02 */ /* 0x000fe20008000f00 */
[----:B------:R-:W-:Y:S02]  /*d8a0*/  IMAD.U32 R7, RZ, RZ, UR9 ;  /* 0x00000009ff077e24 */ /* 0x000fe4000f8e00ff */
[----:B------:R-:W-:-:S02]  /*d8b0*/  IMAD.U32 R10, RZ, RZ, UR4 ;  /* 0x00000004ff0a7e24 */ /* 0x000fc4000f8e00ff */
[----:B------:R-:W-:Y:S02]  /*d8c0*/  IMAD.MOV.U32 R8, RZ, RZ, 0x70 ;  /* 0x00000070ff087424 */ /* 0x000fe400078e00ff */
[----:B------:R-:W-:Y:S02]  /*d8d0*/  IMAD.MOV.U32 R12, RZ, RZ, 0x1 ;  /* 0x00000001ff0c7424 */ /* 0x000fe400078e00ff */
[----:B------:R-:W-:-:S07]  /*d8e0*/  IMAD.MOV.U32 R13, RZ, RZ, RZ ;  /* 0x000000ffff0d7224 */ /* 0x000fce00078e00ff */
[----:B------:R-:W-:-:S07]  /*d8f0*/  LEPC R20, `(.L_x_40) ;  /* 0x000000001014794e */ /* 0x000fce0000000000 */
[----:B0-----:R-:W-:Y:S05]  /*d900*/  CALL.ABS.NOINC R2 ;  /* 0x0000000002007343 */ /* 0x001fea0003c00000 */
.L_x_40:
        /* <DEDUP_REMOVED lines=8> */
[----:B------:R0:W1:Y:S01]  /*d990*/  LDC.64 R2, c[0x4][R16] ;  /* 0x0100000010027b82 */ /* 0x0000620000000a00 */
[----:B------:R-:W-:Y:S01]  /*d9a0*/  MOV R4, UR6 ;  /* 0x0000000600047c02 */ /* 0x000fe20008000f00 */
[----:B------:R-:W-:Y:S01]  /*d9b0*/  IMAD.U32 R5, RZ, RZ, UR7 ;  /* 0x00000007ff057e24 */ /* 0x000fe2000f8e00ff */
[----:B------:R-:W-:Y:S01]  /*d9c0*/  MOV R10, UR4 ;  /* 0x00000004000a7c02 */ /* 0x000fe20008000f00 */
[----:B------:R-:W-:Y:S01]  /*d9d0*/  IMAD.U32 R6, RZ, RZ, UR8 ;  /* 0x00000008ff067e24 */ /* 0x000fe2000f8e00ff */
[----:B------:R-:W-:Y:S01]  /*d9e0*/  MOV R13, RZ ;  /* 0x000000ff000d7202 */ /* 0x000fe20000000f00 */
[----:B------:R-:W-:-:S02]  /*d9f0*/  IMAD.U32 R7, RZ, RZ, UR9 ;  /* 0x00000009ff077e24 */ /* 0x000fc4000f8e00ff */
[----:B------:R-:W-:Y:S02]  /*da00*/  IMAD.U32 R11, RZ, RZ, UR5 ;  /* 0x00000005ff0b7e24 */ /* 0x000fe4000f8e00ff */
[----:B------:R-:W-:Y:S02]  /*da10*/  IMAD.MOV.U32 R8, RZ, RZ, 0x70 ;  /* 0x00000070ff087424 */ /* 0x000fe400078e00ff */
[----:B0-----:R-:W-:-:S07]  /*da20*/  IMAD.MOV.U32 R12, RZ, RZ, 0x1 ;  /* 0x00000001ff0c7424 */ /* 0x001fce00078e00ff */
[----:B------:R-:W-:-:S07]  /*da30*/  LEPC R20, `(.L_x_42) ;  /* 0x000000001014794e */ /* 0x000fce0000000000 */
[----:B-1----:R-:W-:Y:S05]  /*da40*/  CALL.ABS.NOINC R2 ;  /* 0x0000000002007343 */ /* 0x002fea0003c00000 */
.L_x_42:
[----:B------:R0:W1:Y:S01]  /*da50*/  LDC.64 R2, c[0x4][R16] ;  /* 0x0100000010027b82 */ /* 0x0000620000000a00 */
[----:B------:R-:W-:Y:S01]  /*da60*/  ULDC.64 UR6, c[0x4][0x1b8] ;  /* 0x01006e0000067ab9 */ /* 0x000fe20000000a00 */
[----:B------:R-:W-:Y:S01]  /*da70*/  ULDC.64 UR8, c[0x4][0x1c0] ;  /* 0x0100700000087ab9 */ /* 0x000fe20000000a00 */
[----:B------:R-:W-:Y:S01]  /*da80*/  ULDC.64 UR4, c[0x4][0x128] ;  /* 0x01004a0000047ab9 */ /* 0x000fe20000000a00 */
[----:B------:R-:W-:Y:S01]  /*da90*/  IMAD.U32 R4, RZ, RZ, UR6 ;  /* 0x00000006ff047e24 */ /* 0x000fe2000f8e00ff */
[----:B------:R-:W-:Y:S01]  /*daa0*/  MOV R7, UR9 ;  /* 0x0000000900077c02 */ /* 0x000fe20008000f00 */
[----:B------:R-:W-:Y:S01]  /*dab0*/  IMAD.U32 R5, RZ, RZ, UR7 ;  /* 0x00000007ff057e24 */ /* 0x000fe2000f8e00ff */
[----:B------:R-:W-:Y:S01]  /*dac0*/  MOV R12, 0x1 ;  /* 0x00000001000c7802 */ /* 0x000fe20000000f00 */
[----:B------:R-:W-:Y:S02]  /*dad0*/  IMAD.U32 R6, RZ, RZ, UR8 ;  /* 0x00000008ff067e24 */ /* 0x000fe4000f8e00ff */
[----:B------:R-:W-:-:S02]  /*dae0*/  IMAD.U32 R10, RZ, RZ, UR4 ;  /* 0x00000004ff0a7e24 */ /* 0x000fc4000f8e00ff */
[----:B------:R-:W-:Y:S02]  /*daf0*/  IMAD.U32 R11, RZ, RZ, UR5 ;  /* 0x00000005ff0b7e24 */ /* 0x000fe4000f8e00ff */
[----:B------:R-:W-:Y:S02]  /*db00*/  IMAD.MOV.U32 R8, RZ, RZ, 0x70 ;  /* 0x00000070ff087424 */ /* 0x000fe400078e00ff */
[----:B0-----:R-:W-:-:S07]  /*db10*/  IMAD.MOV.U32 R13, RZ, RZ, RZ ;  /* 0x000000ffff0d7224 */ /* 0x001fce00078e00ff */
[----:B------:R-:W-:-:S07]  /*db20*/  LEPC R20, `(.L_x_41) ;  /* 0x000000001014794e */ /* 0x000fce0000000000 */
[----:B-1----:R-:W-:Y:S05]  /*db30*/  CALL.ABS.NOINC R2 ;  /* 0x0000000002007343 */ /* 0x002fea0003c00000 */
.L_x_41:
[----:B------:R-:W0:Y:S01]  /*db40*/  LDC.64 R2, c[0x0][0x9f8] ;  /* 0x00027e00ff027b82 */ /* 0x000e220000000a00 */
[----:B------:R-:W-:Y:S01]  /*db50*/  ULDC.64 UR4, c[0x0][0x208] ;  /* 0x0000820000047ab9 */ /* 0x000fe20000000a00 */
[----:B0-----:R-:W-:-:S04]  /*db60*/  ISETP.NE.U32.AND P0, PT, R2, RZ, PT ;  /* 0x000000ff0200720c */ /* 0x001fc80003f05070 */
[----:B------:R-:W-:-:S13]  /*db70*/  ISETP.NE.AND.EX P0, PT, R3, RZ, PT, P0 ;  /* 0x000000ff0300720c */ /* 0x000fda0003f05300 */
[----:B------:R-:W0:Y:S02]  /*db80*/  @P0 LDC.64 R2, c[0x0][0x9f8] ;  /* 0x00027e00ff020b82 */ /* 0x000e240000000a00 */
[----:B0-----:R-:W-:-:S05]  /*db90*/  @P0 IMAD.WIDE R2, R18, 0x4, R2 ;  /* 0x0000000412020825 */ /* 0x001fca00078e0202 */
[----:B------:R0:W2:Y:S01]  /*dba0*/  @P0 LDG.E R18, desc[UR4][R2.64] ;  /* 0x0000000402120981 */ /* 0x0000a2000c1e1900 */
[----:B------:R-:W-:Y:S01]  /*dbb0*/  UMOV UR4, 0xffffffff ;  /* 0xffffffff00047882 */ /* 0x000fe20000000000 */
[----:B------:R-:W-:Y:S01]  /*dbc0*/  VIADD R17, R17, 0xffffffff ;  /* 0xffffffff11117836 */ /* 0x000fe20000000000 */
[----:B------:R-:W1:Y:S01]  /*dbd0*/  S2R R16, SR_TID.X ;  /* 0x0000000000107919 */ /* 0x000e620000002100 */
[----:B0-----:R-:W0:Y:S02]  /*dbe0*/  LDC.64 R2, c[0x0][0x418] ;  /* 0x00010600ff027b82 */ /* 0x001e240000000a00 */
[----:B0-----:R-:W-:Y:S02]  /*dbf0*/  ISETP.NE.U32.AND P0, PT, R2, RZ, PT ;  /* 0x000000ff0200720c */ /* 0x001fe40003f05070 */
[----:B-1----:R-:W-:Y:S02]  /*dc00*/  SHF.R.U32.HI R0, RZ, 0x5, R16 ;  /* 0x00000005ff007819 */ /* 0x002fe40000011610 */
[----:B------:R-:W-:-:S02]  /*dc10*/  ISETP.NE.AND.EX P1, PT, R3, RZ, PT, P0 ;  /* 0x000000ff0300720c */ /* 0x000fc40003f25300 */
[----:B------:R-:W-:Y:S02]  /*dc20*/  LOP3.LUT R0, R0, 0x3, RZ, 0xc0, !PT ;  /* 0x0000000300007812 */ /* 0x000fe400078ec0ff */
[----:B------:R-:W-:-:S05]  /*dc30*/  P2R R4, PR, RZ, 0x2 ;  /* 0x00000002ff047803 */ /* 0x000fca0000000000 */
[----:B------:R0:W-:Y:S01]  /*dc40*/  STL [R1+0x4], R4 ;  /* 0x0000040401007387 */ /* 0x0001e20000100800 */
[----:B--2---:R-:W-:Y:S02]  /*dc50*/  SHF.R.S32.HI R19, RZ, 0x1f, R18 ;  /* 0x0000001fff137819 */ /* 0x004fe40000011412 */
[----:B------:R-:W-:Y:S01]  /*dc60*/  SEL R16, R18, RZ, !P1 ;  /* 0x000000ff12107207 */ /* 0x000fe20004800000 */
[----:B0-----:R-:W-:Y:S06]  /*dc70*/  BRA.DIV UR4, `(.L_x_43) ;  /* 0x0000003e04e07947 */ /* 0x001fec000b800000 */
[----:B------:R0:W1:Y:S02]  /*dc80*/  SHFL.IDX PT, R14, R0, RZ, 0x1f ;  /* 0x00001fff000e7589 */ /* 0x00006400000e0000 */
.L_x_134:
[----:B------:R-:W-:Y:S02]  /*dc90*/  PLOP3.LUT P2, PT, PT, PT, PT, 0x8, 0x0 ;  /* 0x000000000000781c */ /* 0x000fe40003f4e170 */
[----:B-1----:R-:W-:Y:S02]  /*dca0*/  ISETP.NE.AND P0, PT, R14, RZ, PT ;  /* 0x000000ff0e00720c */ /* 0x002fe40003f05270 */
[----:B0-----:R-:W-:-:S05]  /*dcb0*/  P2R R0, PR, RZ, 0x4 ;  /* 0x00000004ff007803 */ /* 0x001fca0000000000 */
[----:B------:R0:W-:Y:S06]  /*dcc0*/  STL [R1], R0 ;  /* 0x0000000001007387 */ /* 0x0001ec0000100800 */
[----:B------:R-:W-:Y:S05]  /*dcd0*/  @P0 BRA `(.L_x_44) ;  /* 0x00000004002c0947 */ /* 0x000fea0003800000 */
[----:B------:R-:W-:-:S03]  /*dce0*/  UMOV UR4, 0xffffffff ;  /* 0xffffffff00047882 */ /* 0x000fc60000000000 */
[----:B------:R-:W-:Y:S05]  /*dcf0*/  BRA.DIV UR4, `(.L_x_45) ;  /* 0x0000003e04e07947 */ /* 0x000fea000b800000 */
[----:B------:R-:W-:-:S13]  /*dd00*/  ELECT P6, URZ, PT ;  /* 0x00000000003f782f */ /* 0x000fda00038c0000 */
.L_x_137:
[----:B------:R-:W-:Y:S05]  /*dd10*/  @!P6 BRA `(.L_x_44) ;  /* 0x00000004001ce947 */ /* 0x000fea0003800000 */
[----:B------:R-:W-:Y:S01]  /*dd20*/  IMAD.MOV.U32 R16, RZ, RZ, R18 ;  /* 0x000000ffff107224 */ /* 0x000fe200078e0012 */
[----:B------:R-:W-:Y:S06]  /*dd30*/  @!P1 BRA `(.L_x_46) ;  /* 0x0000000000489947 */ /* 0x000fec0003800000 */
[----:B------:R-:W1:Y:S01]  /*dd40*/  LDC R6, c[0x0][0x43c] ;  /* 0x00010f00ff067b82 */ /* 0x000e620000000800 */
[----:B------:R-:W-:Y:S01]  /*dd50*/  ULDC.64 UR4, c[0x0][0x428] ;  /* 0x00010a0000047ab9 */ /* 0x000fe20000000a00 */
[----:B------:R-:W-:Y:S01]  /*dd60*/  ULDC.64 UR6, c[0x0][0x208] ;  /* 0x0000820000067ab9 */ /* 0x000fe20000000a00 */
[----:B------:R-:W-:-:S04]  /*dd70*/  IMAD R7, R19, UR4, RZ ;  /* 0x0000000413077c24 */ /* 0x000fc8000f8e02ff */
[----:B------:R-:W-:Y:S01]  /*dd80*/  IMAD R7, R18, UR5, R7 ;  /* 0x0000000512077c24 */ /* 0x000fe2000f8e0207 */
[----:B-1----:R-:W-:-:S13]  /*dd90*/  ISETP.NE.AND P0, PT, R6, 0x1, PT ;  /* 0x000000010600780c */ /* 0x002fda0003f05270 */
[----:B------:R-:W0:Y:S02]  /*dda0*/  @P0 LDC.64 R4, c[0x0][0x440] ;  /* 0x00011000ff040b82 */ /* 0x000e240000000a00 */
[----:B0-----:R-:W-:Y:S01]  /*ddb0*/  @P0 IMAD.HI.U32 R0, R17, R4, RZ ;  /* 0x0000000411000227 */ /* 0x001fe200078e00ff */
[----:B------:R-:W-:-:S04]  /*ddc0*/  MOV R4, R17 ;  /* 0x0000001100047202 */ /* 0x000fc80000000f00 */
[----:B------:R-:W-:-:S04]  /*ddd0*/  @P0 SHF.R.U32.HI R4, RZ, R5, R0 ;  /* 0x00000005ff040219 */ /* 0x000fc80000011600 */
[--C-:B------:R-:W-:Y:S01]  /*dde0*/  SHF.R.S32.HI R5, RZ, 0x1f, R4.reuse ;  /* 0x0000001fff057819 */ /* 0x100fe20000011404 */
[--C-:B------:R-:W-:Y:S02]  /*ddf0*/  IMAD.MOV R0, RZ, RZ, -R4.reuse ;  /* 0x000000ffff007224 */ /* 0x100fe400078e0a04 */
[----:B------:R-:W-:-:S04]  /*de00*/  IMAD.WIDE.U32 R4, R18, UR4, R4 ;  /* 0x0000000412047c25 */ /* 0x000fc8000f8e0004 */
[----:B------:R-:W-:Y:S01]  /*de10*/  IMAD R17, R6, R0, R17 ;  /* 0x0000000006117224 */ /* 0x000fe200078e0211 */
[----:B------:R-:W-:Y:S01]  /*de20*/  LEA R2, P0, R4, R2, 0x2 ;  /* 0x0000000204027211 */ /* 0x000fe200078010ff */
[----:B------:R-:W-:-:S05]  /*de30*/  IMAD.IADD R0, R5, 0x1, R7 ;  /* 0x0000000105007824 */ /* 0x000fca00078e0207 */
[----:B------:R-:W-:-:S05]  /*de40*/  LEA.HI.X R3, R4, R3, R0, 0x2, P0 ;  /* 0x0000000304037211 */ /* 0x000fca00000f1400 */
[----:B------:R1:W5:Y:S02]  /*de50*/  LDG.E R16, desc[UR6][R2.64] ;  /* 0x0000000602107981 */ /* 0x000364000c1e1900 */
.L_x_46:
[----:B0-----:R-:W-:Y:S01]  /*de60*/  IMAD.MOV.U32 R0, RZ, RZ, 0x1 ;  /* 0x00000001ff007424 */ /* 0x001fe200078e00ff */
[----:B------:R-:W1:Y:S04]  /*de70*/  S2R R8, SR_TID.X ;  /* 0x0000000000087919 */ /* 0x000e680000002100 */
[----:B------:R-:W-:-:S04]  /*de80*/  SHF.L.U32 R0, R0, 0x1f, RZ ;  /* 0x0000001f00007819 */ /* 0x000fc800000006ff */
[----:B------:R-:W0:Y:S01]  /*de90*/  SYNCS.PHASECHK.TRANS64.TRYWAIT P0, [UR38+0x38840], R0 ;  /* 0x03884000ff0075a7 */ /* 0x000e220008000166 */
[----:B-1----:R-:W-:-:S04]  /*dea0*/  LOP3.LUT R2, R8, 0x7f, RZ, 0xc0, !PT ;  /* 0x0000007f08027812 */ /* 0x002fc800078ec0ff */
[----:B------:R-:W-:Y:S01]  /*deb0*/  ISETP.NE.AND P1, PT, R2, RZ, PT ;  /* 0x000000ff0200720c */ /* 0x000fe20003f25270 */
[----:B0-----:R-:W-:-:S12]  /*dec0*/  @!P0 BRA `(.L_x_47) ;  /* 0x0000003c008c8947 */ /* 0x001fd80003800000 */
.L_x_138:
[----:B------:R-:W-:Y:S05]  /*ded0*/  @P1 BRA `(.L_x_48) ;  /* 0x0000000000181947 */ /* 0x000fea0003800000 */
[----:B------:R-:W1:Y:S01]  /*dee0*/  S2R R2, SR_TID.X ;  /* 0x0000000000027919 */ /* 0x000e620000002100 */
[----:B0-----:R-:W-:-:S04]  /*def0*/  MOV R0, 0xa000 ;  /* 0x0000a00000007802 */ /* 0x001fc80000000f00 */
[----:B------:R2:W-:Y:S01]  /*df00*/  SYNCS.ARRIVE.TRANS64 RZ, [UR38+0x38830], R0 ;  /* 0x03883000ffff79a7 */ /* 0x0005e20008000026 */
[----:B-1----:R-:W-:-:S13]  /*df10*/  LOP3.LUT P0, RZ, R2, 0x1f, RZ, 0xc0, !PT ;  /* 0x0000001f02ff7812 */ /* 0x002fda000780c0ff */
[----:B--2---:R-:W-:Y:S05]  /*df20*/  @!P0 BRA `(.L_x_48) ;  /* 0x0000000000048947 */ /* 0x004fea0003800000 */
[----:B------:R-:W-:Y:S01]  /*df30*/  BPT.TRAP 0x1 ;  /* 0x000000040000795c */ /* 0x000fe20000300000 */
.L_x_48:
[----:B------:R-:W-:Y:S01]  /*df40*/  R2UR UR11, R17 ;  /* 0x00000000110b72ca */ /* 0x000fe200000e0000 */
[----:B------:R-:W-:Y:S01]  /*df50*/  ULDC.64 UR4, c[0x0][0x198] ;  /* 0x0000660000047ab9 */ /* 0x000fe20000000a00 */
[----:B-----5:R-:W-:Y:S01]  /*df60*/  R2UR UR13, R16 ;  /* 0x00000000100d72ca */ /* 0x020fe200000e0000 */
[----:B------:R-:W-:Y:S01]  /*df70*/  UIADD3 UR4, UP0, UR4, 0x370, URZ ;  /* 0x0000037004047890 */ /* 0x000fe2000ff1e03f */
[----:B------:R-:W-:Y:S01]  /*df80*/  PLOP3.LUT P0, PT, PT, PT, PT, 0x80, 0x0 ;  /* 0x000000000000781c */ /* 0x000fe20003f0f070 */
[----:B------:R-:W-:Y:S02]  /*df90*/  UIADD3 UR8, UR38, 0x24400, URZ ;  /* 0x0002440026087890 */ /* 0x000fe4000fffe03f */
[----:B------:R-:W-:Y:S01]  /*dfa0*/  UIADD3 UR9, UR38, 0x38830, URZ ;  /* 0x0003883026097890 */ /* 0x000fe2000fffe03f */
[----:B0-----:R-:W-:Y:S01]  /*dfb0*/  P2R R0, PR, RZ, 0x1 ;  /* 0x00000001ff007803 */ /* 0x001fe20000000000 */
[----:B------:R-:W-:Y:S02]  /*dfc0*/  UIADD3.X UR5, URZ, UR5, URZ, UP0, !UPT ;  /* 0x000000053f057290 */ /* 0x000fe400087fe43f */
[----:B------:R-:W-:-:S02]  /*dfd0*/  UIADD3 UR24, UR38, 0x26c00, URZ ;  /* 0x00026c0026187890 */ /* 0x000fc4000fffe03f */
[----:B------:R-:W-:Y:S01]  /*dfe0*/  UIMAD UR11, UR11, 0x50, URZ ;  /* 0x000000500b0b78a4 */ /* 0x000fe2000f8e023f */
[----:B------:R1:W-:Y:S01]  /*dff0*/  STL [R1], R0 ;  /* 0x0000000001007387 */ /* 0x0003e20000100800 */
[----:B------:R-:W-:Y:S02]  /*e000*/  UIADD3 UR16, UR38, 0x29400, URZ ;  /* 0x0002940026107890 */ /* 0x000fe4000fffe03f */
[----:B------:R-:W-:Y:S01]  /*e010*/  UIADD3 UR32, UR38, 0x2bc00, URZ ;  /* 0x0002bc0026207890 */ /* 0x000fe2000fffe03f */
[----:B------:R-:W-:Y:S01]  /*e020*/  UMOV UR6, 0x0 ;  /* 0x0000000000067882 */ /* 0x000fe20000000000 */
[----:B------:R-:W-:Y:S01]  /*e030*/  UMOV UR7, 0x14f00000 ;  /* 0x14f0000000077882 */ /* 0x000fe20000000000 */
[----:B------:R-:W-:Y:S01]  /*e040*/  UMOV UR10, URZ ;  /* 0x0000003f000a7c82 */ /* 0x000fe20008000000 */
[----:B------:R-:W-:Y:S01]  /*e050*/  UMOV UR12, UR36 ;  /* 0x00000024000c7c82 */ /* 0x000fe20008000000 */
[----:B------:R-:W-:Y:S01]  /*e060*/  UMOV UR26, 0x40 ;  /* 0x00000040001a7882 */ /* 0x000fe20000000000 */
[----:B------:R-:W-:Y:S01]  /*e070*/  UMOV UR28, UR36 ;  /* 0x00000024001c7c82 */ /* 0x000fe20008000000 */
[----:B------:R-:W-:Y:S01]  /*e080*/  UMOV UR25, UR9 ;  /* 0x0000000900197c82 */ /* 0x000fe20008000000 */
[----:B------:R-:W-:Y:S01]  /*e090*/  UMOV UR29, UR13 ;  /* 0x0000000d001d7c82 */ /* 0x000fe20008000000 */
[----:B------:R-:W-:Y:S01]  /*e0a0*/  UMOV UR27, UR11 ;  /* 0x0000000b001b7c82 */ /* 0x000fe20008000000 */
[----:B------:R-:W-:Y:S01]  /*e0b0*/  UMOV UR18, 0x80 ;  /* 0x0000008000127882 */ /* 0x000fe20000000000 */
[----:B------:R-:W-:Y:S01]  /*e0c0*/  UMOV UR20, UR36 ;  /* 0x0000002400147c82 */ /* 0x000fe20008000000 */
[----:B------:R1:W-:Y:S01]  /*e0d0*/  UTMALDG.4D [UR8], [UR4], desc[UR6] ;  /* 0x00000608040075b4 */ /* 0x0003e20008019000 */
[----:B------:R-:W-:Y:S01]  /*e0e0*/  UMOV UR17, UR9 ;  /* 0x0000000900117c82 */ /* 0x000fe20008000000 */
[----:B------:R-:W-:Y:S01]  /*e0f0*/  UMOV UR21, UR13 ;  /* 0x0000000d00157c82 */ /* 0x000fe20008000000 */
[----:B------:R-:W-:Y:S01]  /*e100*/  UMOV UR19, UR11 ;  /* 0x0000000b00137c82 */ /* 0x000fe20008000000 */
[----:B------:R-:W-:Y:S01]  /*e110*/  UMOV UR34, 0xc0 ;  /* 0x000000c000227882 */ /* 0x000fe20000000000 */
[----:B------:R-:W-:Y:S01]  /*e120*/  UMOV UR33, UR9 ;  /* 0x0000000900217c82 */ /* 0x000fe20008000000 */
[----:B------:R-:W-:Y:S01]  /*e130*/  UMOV UR37, UR13 ;  /* 0x0000000d00257c82 */ /* 0x000fe20008000000 */
[----:B------:R-:W-:Y:S01]  /*e140*/  UMOV UR35, UR11 ;  /* 0x0000000b00237c82 */ /* 0x000fe20008000000 */
[----:B------:R1:W-:Y:S01]  /*e150*/  UTMALDG.4D [UR24], [UR4], desc[UR6] ;  /* 0x00000618040075b4 */ /* 0x0003e20008019000 */
[----:B------:R1:W-:Y:S01]  /*e160*/  UTMALDG.4D [UR16], [UR4], desc[UR6] ;  /* 0x00000610040075b4 */ /* 0x0003e20008019000 */
[----:B------:R1:W-:Y:S02]  /*e170*/  UTMALDG.4D [UR32], [UR4], desc[UR6] ;  /* 0x00000620040075b4 */ /* 0x0003e40008019000 */
[----:B-1----:R-:W-:Y:S01]  /*e180*/  NOP ;  /* 0x0000000000007918 */ /* 0x002fe20000000000 */
.L_x_44:
[----:B------:R-:W-:Y:S05]  /*e190*/  WARPSYNC.ALL ;  /* 0x0000000000007948 */ /* 0x000fea0003800000 */
[----:B------:R-:W-:Y:S01]  /*e1a0*/  UIADD3 UR4, UR38, 0x14400, URZ ;  /* 0x0001440026047890 */ /* 0x000fe2000fffe03f */
[----:B------:R-:W-:Y:S03]  /*e1b0*/  BAR.SYNC.DEFER_BLOCKING 0x8, 0x180 ;  /* 0x0206000000007b1d */ /* 0x000fe60000010000 */
        /* <DEDUP_REMOVED lines=9> */
[----:B------:R-:W1:Y:S01]  /*e250*/  LDC.64 R2, c[0x4][R2] ;  /* 0x0100000002027b82 */ /* 0x000e620000000a00 */
[----:B------:R-:W-:Y:S01]  /*e260*/  IMAD.U32 R5, RZ, RZ, UR7 ;  /* 0x00000007ff057e24 */ /* 0x000fe2000f8e00ff */
[----:B------:R-:W-:Y:S01]  /*e270*/  MOV R12, 0x1 ;  /* 0x00000001000c7802 */ /* 0x000fe20000000f00 */
[----:B------:R-:W-:Y:S02]  /*e280*/  IMAD.U32 R6, RZ, RZ, UR8 ;  /* 0x00000008ff067e24 */ /* 0x000fe4000f8e00ff */
[----:B------:R-:W-:-:S02]  /*e290*/  IMAD.U32 R10, RZ, RZ, UR4 ;  /* 0x00000004ff0a7e24 */ /* 0x000fc4000f8e00ff */
[----:B------:R-:W-:Y:S02]  /*e2a0*/  IMAD.U32 R11, RZ, RZ, UR5 ;  /* 0x00000005ff0b7e24 */ /* 0x000fe4000f8e00ff */
[----:B------:R-:W-:Y:S02]  /*e2b0*/  IMAD.MOV.U32 R8, RZ, RZ, 0x70 ;  /* 0x00000070ff087424 */ /* 0x000fe400078e00ff */
[----:B------:R-:W-:-:S07]  /*e2c0*/  IMAD.MOV.U32 R13, RZ, RZ, RZ ;  /* 0x000000ffff0d7224 */ /* 0x000fce00078e00ff */
[----:B------:R-:W-:-:S07]  /*e2d0*/  LEPC R20, `(.L_x_49) ;  /* 0x000000001014794e */ /* 0x000fce0000000000 */
[----:B01----:R-:W-:Y:S05]  /*e2e0*/  CALL.ABS.NOINC R2 ;  /* 0x0000000002007343 */ /* 0x003fea0003c00000 */
.L_x_49:
[----:B------:R-:W1:Y:S01]  /*e2f0*/  S2R R4, SR_CTAID.Z ;  /* 0x0000000000047919 */ /* 0x000e620000002700 */
[----:B------:R-:W2:Y:S01]  /*e300*/  LDC R20, c[0x0][0x448] ;  /* 0x00011200ff147b82 */ /* 0x000ea20000000800 */
[----:B------:R-:W-:Y:S01]  /*e310*/  USHF.R.S32.HI UR4, URZ, 0x1f, UR36 ;  /* 0x0000001f3f047899 */ /* 0x000fe20008011424 */
[----:B------:R-:W3:Y:S01]  /*e320*/  S2R R12, SR_TID.X ;  /* 0x00000000000c7919 */ /* 0x000ee20000002100 */
[----:B------:R-:W-:Y:S02]  /*e330*/  ULDC.64 UR8, c[0x0][0x2d8] ;  /* 0x0000b60000087ab9 */ /* 0x000fe40000000a00 */
[----:B------:R-:W-:Y:S01]  /*e340*/  UIMAD UR6, UR4, UR8, URZ ;  /* 0x00000008040672a4 */ /* 0x000fe2000f8e023f */
[----:B------:R-:W4:Y:S02]  /*e350*/  S2R R11, SR_CTAID.X ;  /* 0x00000000000b7919 */ /* 0x000f240000002500 */
[----:B------:R-:W0:Y:S01]  /*e360*/  LDC.64 R2, c[0x0][0x2e0] ;  /* 0x0000b800ff027b82 */ /* 0x000e220000000a00 */
[----:B------:R-:W-:-:S02]  /*e370*/  UIMAD.WIDE.U32 UR4, UR36, UR8, URZ ;  /* 0x00000008240472a5 */ /* 0x000fc4000f8e003f */
[----:B------:R-:W-:-:S04]  /*e380*/  UIMAD UR6, UR36, UR9, UR6 ;  /* 0x00000009240672a4 */ /* 0x000fc8000f8e0206 */
[----:B------:R-:W-:Y:S01]  /*e390*/  UIADD3 UR5, UR5, UR6, URZ ;  /* 0x0000000605057290 */ /* 0x000fe2000fffe03f */
[----:B--2---:R-:W-:Y:S02]  /*e3a0*/  ISETP.NE.AND P0, PT, R20, 0x1, PT ;  /* 0x000000011400780c */ /* 0x004fe40003f05270 */
[----:B-1----:R-:W-:Y:S02]  /*e3b0*/  SHF.R.S32.HI R5, RZ, 0x1f, R4 ;  /* 0x0000001fff057819 */ /* 0x002fe40000011404 */
[----:B---3--:R-:W-:-:S03]  /*e3c0*/  LOP3.LUT R9, R12, 0x7f, RZ, 0xc0, !PT ;  /* 0x0000007f0c097812 */ /* 0x008fc600078ec0ff */
[----:B0-----:R-:W-:-:S06]  /*e3d0*/  IMAD R0, R5, R2, RZ ;  /* 0x0000000205007224 */ /* 0x001fcc00078e02ff */
[----:B------:R-:W0:Y:S01]  /*e3e0*/  @P0 LDC R6, c[0x0][0x44c] ;  /* 0x00011300ff060b82 */ /* 0x000e220000000800 */
[----:B------:R-:W-:Y:S01]  /*e3f0*/  SHF.R.U32.HI R8, RZ, 0x3, R9 ;  /* 0x00000003ff087819 */ /* 0x000fe20000011609 */
[C---:B------:R-:W-:Y:S02]  /*e400*/  IMAD R5, R4.reuse, R3, R0 ;  /* 0x0000000304057224 */ /* 0x040fe400078e0200 */
[----:B------:R-:W-:Y:S01]  /*e410*/  IMAD.WIDE.U32 R2, R4, R2, UR4 ;  /* 0x0000000404027e25 */ /* 0x000fe2000f8e0002 */
[----:B------:R-:W-:-:S03]  /*e420*/  ULDC.64 UR4, c[0x0][0x2d0] ;  /* 0x0000b40000047ab9 */ /* 0x000fc60000000a00 */
[----:B------:R-:W1:Y:S01]  /*e430*/  @P0 LDC R0, c[0x0][0x450] ;  /* 0x00011400ff000b82 */ /* 0x000e620000000800 */
[----:B------:R-:W-:Y:S02]  /*e440*/  IMAD.IADD R3, R3, 0x1, R5 ;  /* 0x0000000103037824 */ /* 0x000fe400078e0205 */
[----:B------:R-:W-:Y:S02]  /*e450*/  IMAD.SHL.U32 R5, R12, 0x10, RZ ;  /* 0x000000100c057824 */ /* 0x000fe400078e00ff */
[----:B------:R-:W-:-:S03]  /*e460*/  IMAD.SHL.U32 R9, R9, 0x8, RZ ;  /* 0x0000000809097824 */ /* 0x000fc600078e00ff */
[----:B------:R-:W-:-:S04]  /*e470*/  LOP3.LUT R5, R8, 0x70, R5, 0xf8, !PT ;  /* 0x0000007008057812 */ /* 0x000fc800078ef805 */
[----:B----4-:R-:W-:-:S05]  /*e480*/  LEA R5, R11, R5, 0x7 ;  /* 0x000000050b057211 */ /* 0x010fca00078e38ff */
[----:B0-----:R-:W-:-:S04]  /*e490*/  @P0 IMAD.HI.U32 R6, R5, R6, RZ ;  /* 0x0000000605060227 */ /* 0x001fc800078e00ff */
[----:B------:R-:W-:Y:S01]  /*e4a0*/  IMAD.MOV.U32 R4, RZ, RZ, R5 ;  /* 0x000000ffff047224 */ /* 0x000fe200078e0005 */
[----:B-1----:R-:W-:-:S05]  /*e4b0*/  @P0 SHF.R.U32.HI R4, RZ, R0, R6 ;  /* 0x00000000ff040219 */ /* 0x002fca0000011606 */
[----:B------:R-:W-:Y:S02]  /*e4c0*/  IMAD.MOV R0, RZ, RZ, -R4 ;  /* 0x000000ffff007224 */ /* 0x000fe400078e0a04 */
[----:B------:R-:W-:-:S04]  /*e4d0*/  IMAD.WIDE.U32 R2, R4, UR4, R2 ;  /* 0x0000000404027c25 */ /* 0x000fc8000f8e0002 */
[----:B------:R-:W-:Y:S01]  /*e4e0*/  IMAD R0, R20, R0, R5 ;  /* 0x0000000014007224 */ /* 0x000fe200078e0205 */
[----:B------:R-:W-:-:S05]  /*e4f0*/  SHF.R.S32.HI R5, RZ, 0x1f, R4 ;  /* 0x0000001fff057819 */ /* 0x000fca0000011404 */
[----:B------:R-:W-:-:S04]  /*e500*/  IMAD R5, R5, UR4, RZ ;  /* 0x0000000405057c24 */ /* 0x000fc8000f8e02ff */
[----:B------:R-:W-:Y:S01]  /*e510*/  IMAD R5, R4, UR5, R5 ;  /* 0x0000000504057c24 */ /* 0x000fe2000f8e0205 */
[----:B------:R-:W-:Y:S01]  /*e520*/  SHF.R.S32.HI R4, RZ, 0x1f, R0 ;  /* 0x0000001fff047819 */ /* 0x000fe20000011400 */
[----:B------:R-:W-:Y:S02]  /*e530*/  ULDC.64 UR4, c[0x0][0x2c8] ;  /* 0x0000b20000047ab9 */ /* 0x000fe40000000a00 */
[----:B------:R-:W-:Y:S02]  /*e540*/  IMAD.IADD R3, R3, 0x1, R5 ;  /* 0x0000000103037824 */ /* 0x000fe400078e0205 */
[----:B------:R-:W-:Y:S02]  /*e550*/  IMAD R5, R4, UR4, RZ ;  /* 0x0000000404057c24 */ /* 0x000fe4000f8e02ff */
[----:B------:R-:W-:-:S04]  /*e560*/  IMAD.WIDE.U32 R2, R0, UR4, R2 ;  /* 0x0000000400027c25 */ /* 0x000fc8000f8e0002 */
[----:B------:R-:W-:Y:S01]  /*e570*/  IMAD R4, R0, UR5, R5 ;  /* 0x0000000500047c24 */ /* 0x000fe2000f8e0205 */
[----:B------:R-:W-:Y:S01]  /*e580*/  ULDC.64 UR4, c[0x0][0x280] ;  /* 0x0000a00000047ab9 */ /* 0x000fe20000000a00 */
[----:B------:R-:W-:Y:S01]  /*e590*/  IMAD.SHL.U32 R0, R12, 0x8, RZ ;  /* 0x000000080c007824 */ /* 0x000fe200078e00ff */
[----:B------:R-:W-:Y:S01]  /*e5a0*/  LEA R7, P0, R2, UR4, 0x1 ;  /* 0x0000000402077c11 */ /* 0x000fe2000f8008ff */
[----:B------:R-:W-:Y:S01]  /*e5b0*/  ULDC UR4, c[0x0][0x2b8] ;  /* 0x0000ae0000047ab9 */ /* 0x000fe20000000800 */
[----:B------:R-:W-:Y:S02]  /*e5c0*/  IADD3 R3, R3, R4, RZ ;  /* 0x0000000403037210 */ /* 0x000fe40007ffe0ff */
[----:B------:R-:W-:Y:S02]  /*e5d0*/  LOP3.LUT R10, R0, 0x38, RZ, 0xc0, !PT ;  /* 0x00000038000a7812 */ /* 0x000fe400078ec0ff */
[----:B------:R-:W-:Y:S02]  /*e5e0*/  LEA.HI.X R6, R2, UR5, R3, 0x1, P0 ;  /* 0x0000000502067c11 */ /* 0x000fe400080f0c03 */
[----:B------:R-:W-:-:S02]  /*e5f0*/  LOP3.LUT R2, R10, 0x40, RZ, 0xfc, !PT ;  /* 0x000000400a027812 */ /* 0x000fc400078efcff */
[----:B------:R-:W-:Y:S02]  /*e600*/  LOP3.LUT R3, R0, 0x1c0, RZ, 0xc0, !PT ;  /* 0x000001c000037812 */ /* 0x000fe400078ec0ff */
[----:B------:R-:W-:Y:S02]  /*e610*/  ISETP.GE.AND P0, PT, R2, UR4, PT ;  /* 0x0000000402007c0c */ /* 0x000fe4000bf06270 */
[----:B------:R-:W-:Y:S02]  /*e620*/  LOP3.LUT R2, R10, 0x80, RZ, 0xfc, !PT ;  /* 0x000000800a027812 */ /* 0x000fe400078efcff */
[----:B------:R-:W-:Y:S02]  /*e630*/  LOP3.LUT R3, R3, 0x38, R0, 0xf8, !PT ;  /* 0x0000003803037812 */ /* 0x000fe400078ef800 */
[----:B------:R-:W-:Y:S02]  /*e640*/  ISETP.GE.AND P1, PT, R2, UR4, PT ;  /* 0x0000000402007c0c */ /* 0x000fe4000bf26270 */
[----:B------:R-:W-:-:S02]  /*e650*/  LOP3.LUT R2, R10, 0xc0, RZ, 0xfc, !PT ;  /* 0x000000c00a027812 */ /* 0x000fc400078efcff */
[----:B------:R-:W-:Y:S02]  /*e660*/  ISETP.GE.AND P3, PT, R10, UR4, PT ;  /* 0x000000040a007c0c */ /* 0x000fe4000bf66270 */
[----:B------:R-:W-:Y:S01]  /*e670*/  ISETP.GE.AND P2, PT, R2, UR4, PT ;  /* 0x0000000402007c0c */ /* 0x000fe2000bf46270 */
[----:B------:R-:W-:Y:S01]  /*e680*/  UMOV UR4, 0xffffffff ;  /* 0xffffffff00047882 */ /* 0x000fe20000000000 */
[----:B------:R-:W-:-:S04]  /*e690*/  LOP3.LUT R0, R3, 0x38, R12, 0x78, !PT ;  /* 0x0000003803007812 */ /* 0x000fc800078e780c */
[----:B------:R-:W-:Y:S01]  /*e6a0*/  LOP3.LUT R9, R0, 0x200, R9, 0xf8, !PT ;  /* 0x0000020000097812 */ /* 0x000fe200078ef809 */
[----:B------:R-:W-:Y:S06]  /*e6b0*/  BRA.DIV UR4, `(.L_x_50) ;  /* 0x0000003604a87947 */ /* 0x000fec000b800000 */
[----:B------:R-:W0:Y:S01]  /*e6c0*/  S2R R2, SR_CTAID.X ;  /* 0x0000000000027919 */ /* 0x000e220000002500 */
[----:B------:R-:W-:Y:S01]  /*e6d0*/  ULDC UR4, c[0x0][0x288] ;  /* 0x0000a20000047ab9 */ /* 0x000fe20000000800 */
[----:B------:R-:W-:Y:S01]  /*e6e0*/  ULDC.64 UR6, c[0x0][0x208] ;  /* 0x0000820000067ab9 */ /* 0x000fe20000000a00 */
[----:B------:R-:W-:Y:S01]  /*e6f0*/  IMAD R0, R20, UR4, RZ ;  /* 0x0000000414007c24 */ /* 0x000fe2000f8e02ff */
[----:B------:R-:W-:Y:S04]  /*e700*/  SHFL.IDX PT, R3, R7, RZ, 0x181f ;  /* 0x00181fff07037589 */ /* 0x000fe800000e0000 */
[----:B------:R-:W-:Y:S04]  /*e710*/  SHFL.IDX PT, R4, R7, 0x1, 0x181f ;  /* 0x00381f0007047f89 */ /* 0x000fe800000e0000 */
[----:B------:R-:W-:Y:S01]  /*e720*/  SHFL.IDX PT, R14, R7, 0x7, 0x181f ;  /* 0x00f81f00070e7f89 */ /* 0x000fe200000e0000 */
[----:B0-----:R-:W-:-:S03]  /*e730*/  IMAD R8, R2, 0x80, R8 ;  /* 0x0000008002087824 */ /* 0x001fc600078e0208 */
[----:B------:R-:W0:Y:S02]  /*e740*/  SHFL.IDX PT, R2, R6, RZ, 0x181f ;  /* 0x00181fff06027589 */ /* 0x000e2400000e0000 */
[C---:B------:R-:W-:Y:S02]  /*e750*/  ISETP.GE.AND P4, PT, R8.reuse, R0, PT ;  /* 0x000000000800720c */ /* 0x040fe40003f86270 */
[----:B------:R-:W-:-:S11]  /*e760*/  IADD3 R5, R8, 0x10, RZ ;  /* 0x0000001008057810 */ /* 0x000fd60007ffe0ff */
[----:B------:R-:W-:Y:S02]  /*e770*/  @!P4 LEA R21, R9, UR38, 0x1 ;  /* 0x000000260915cc11 */ /* 0x000fe4000f8e08ff */
[----:B0-----:R-:W-:-:S04]  /*e780*/  LOP3.LUT R3, R3, R2, RZ, 0x3c, !PT ;  /* 0x0000000203037212 */ /* 0x001fc800078e3cff */
[----:B------:R-:W-:-:S04]  /*e790*/  LOP3.LUT R2, R3, R2, RZ, 0x3c, !PT ;  /* 0x0000000203027212 */ /* 0x000fc800078e3cff */
[----:B------:R-:W-:-:S03]  /*e7a0*/  LOP3.LUT R3, R3, R2, RZ, 0x3c, !PT ;  /* 0x0000000203037212 */ /* 0x000fc600078e3cff */
[----:B------:R-:W-:-:S05]  /*e7b0*/  @!P4 IMAD.WIDE.U32 R2, R10, 0x2, R2 ;  /* 0x000000020a02c825 */ /* 0x000fca00078e0002 */
[----:B------:R-:W-:Y:S04]  /*e7c0*/  @!P4 LDGSTS.E.BYPASS.LTC128B.128 [R21+0x14400], desc[UR6][R2.64], !P3 ;  /* 0x144000000215cfae */ /* 0x000fe8000d901d46 */
[----:B------:R-:W-:Y:S04]  /*e7d0*/  @!P4 LDGSTS.E.BYPASS.LTC128B.128 [R21+0x18400], desc[UR6][R2.64+0x80], !P0 ;  /* 0x184000800215cfae */ /* 0x000fe8000c101d46 */
[----:B------:R-:W-:Y:S04]  /*e7e0*/  @!P4 LDGSTS.E.BYPASS.LTC128B.128 [R21+0x1c400], desc[UR6][R2.64+0x100], !P1 ;  /* 0x1c4001000215cfae */ /* 0x000fe8000c901d46 */
[----:B------:R0:W-:Y:S01]  /*e7f0*/  @!P4 LDGSTS.E.BYPASS.LTC128B.128 [R21+0x20400], desc[UR6][R2.64+0x180], !P2 ;  /* 0x204001800215cfae */ /* 0x0001e2000d101d46 */
[----:B------:R-:W-:-:S03]  /*e800*/  ISETP.GE.AND P4, PT, R5, R0, PT ;  /* 0x000000000500720c */ /* 0x000fc60003f86270 */
[----:B------:R-:W1:Y:S01]  /*e810*/  SHFL.IDX PT, R5, R6, 0x1, 0x181f ;  /* 0x00381f0006057f89 */ /* 0x000e6200000e0000 */
[----:B0-----:R-:W-:-:S03]  /*e820*/  VIADD R3, R8, 0x20 ;  /* 0x0000002008037836 */ /* 0x001fc60000000000 */
[----:B------:R-:W-:Y:S06]  /*e830*/  SHFL.IDX PT, R2, R7, 0x2, 0x181f ;  /* 0x00581f0007027f89 */ /* 0x000fec00000e0000 */
[----:B------:R-:W-:Y:S01]  /*e840*/  @!P4 LEA R20, R9, UR38, 0x1 ;  /* 0x000000260914cc11 */ /* 0x000fe2000f8e08ff */
[----:B-1----:R-:W-:-:S05]  /*e850*/  @!P4 IMAD.WIDE.U32 R4, R10, 0x2, R4 ;  /* 0x000000020a04c825 */ /* 0x002fca00078e0004 */
        /* <DEDUP_REMOVED lines=26> */
[----:B0-----:R-:W-:-:S03]  /*ea00*/  IADD3 R5, R8, 0x50, RZ ;  /* 0x0000005008057810 */ /* 0x001fc60007ffe0ff */
        /* <DEDUP_REMOVED lines=18> */
[----:B------:R-:W1:Y:S04]  /*eb30*/  SHFL.IDX PT, R3, R6, 0x6, 0x181f ;  /* 0x00d81f0006037f89 */ /* 0x000e6800000e0000 */
[----:B0-----:R0:W2:Y:S06]  /*eb40*/  SHFL.IDX PT, R4, R6, 0x7, 0x181f ;  /* 0x00f81f0006047f89 */ /* 0x0010ac00000e0000 */
[----:B------:R-:W-:Y:S01]  /*eb50*/  @!P4 LEA R21, R9, UR38, 0x1 ;  /* 0x000000260915cc11 */ /* 0x000fe2000f8e08ff */
[----:B-1----:R-:W-:-:S05]  /*eb60*/  @!P4 IMAD.WIDE.U32 R2, R10, 0x2, R2 ;  /* 0x000000020a02c825 */ /* 0x002fca00078e0002 */
[----:B------:R0:W-:Y:S04]  /*eb70*/  @!P4 LDGSTS.E.BYPASS.LTC128B.128 [R21+0x17400], desc[UR6][R2.64], !P3 ;  /* 0x174000000215cfae */ /* 0x0001e8000d901d46 */
[----:B------:R0:W-:Y:S04]  /*eb80*/  @!P4 LDGSTS.E.BYPASS.LTC128B.128 [R21+0x1b400], desc[UR6][R2.64+0x80], !P0 ;  /* 0x1b4000800215cfae */ /* 0x0001e8000c101d46 */
[----:B------:R0:W-:Y:S04]  /*eb90*/  @!P4 LDGSTS.E.BYPASS.LTC128B.128 [R21+0x1f400], desc[UR6][R2.64+0x100], !P1 ;  /* 0x1f4001000215cfae */ /* 0x0001e8000c901d46 */
[----:B--2---:R0:W-:Y:S02]  /*eba0*/  @!P4 LDGSTS.E.BYPASS.LTC128B.128 [R21+0x23400], desc[UR6][R2.64+0x180], !P2 ;  /* 0x234001800215cfae */ /* 0x0041e4000d101d46 */
.L_x_155:
[----:B0-----:R-:W-:Y:S01]  /*ebb0*/  VIADD R3, R8, 0x70 ;  /* 0x0000007008037836 */ /* 0x001fe20000000000 */
[----:B------:R-:W-:Y:S01]  /*ebc0*/  BSSY B0, `(.L_x_51) ;  /* 0x000000f000007945 */ /* 0x000fe20003800000 */
[----:B------:R-:W-:-:S03]  /*ebd0*/  IMAD.MOV.U32 R2, RZ, RZ, R14 ;  /* 0x000000ffff027224 */ /* 0x000fc600078e000e */
[----:B------:R-:W-:Y:S02]  /*ebe0*/  ISETP.GE.AND P4, PT, R3, R0, PT ;  /* 0x000000000300720c */ /* 0x000fe40003f86270 */
[----:B------:R-:W-:-:S11]  /*ebf0*/  MOV R3, R4 ;  /* 0x0000000400037202 */ /* 0x000fd60000000f00 */
[----:B------:R-:W-:Y:S05]  /*ec00*/  @P4 BRA `(.L_x_52) ;  /* 0x0000000000284947 */ /* 0x000fea0003800000 */
[----:B------:R-:W-:Y:S01]  /*ec10*/  IMAD.WIDE.U32 R10, R10, 0x2, R2 ;  /* 0x000000020a0a7825 */ /* 0x000fe200078e0002 */
[----:B------:R-:W-:Y:S01]  /*ec20*/  LEA R9, R9, UR38, 0x1 ;  /* 0x0000002609097c11 */ /* 0x000fe2000f8e08ff */
[----:B------:R-:W-:-:S04]  /*ec30*/  ULDC.64 UR4, c[0x0][0x208] ;  /* 0x0000820000047ab9 */ /* 0x000fc80000000a00 */
[----:B------:R-:W-:Y:S01]  /*ec40*/  @!PT LDS RZ, [RZ] ;  /* 0x00000000fffff984 */ /* 0x000fe20000000800 */
[----:B------:R-:W-:Y:S01]  /*ec50*/  @!PT LDS RZ, [RZ] ;  /* 0x00000000fffff984 */ /* 0x000fe20000000800 */
[----:B------:R-:W-:Y:S01]  /*ec60*/  @!PT LDS RZ, [RZ] ;  /* 0x00000000fffff984 */ /* 0x000fe20000000800 */
[----:B------:R0:W-:Y:S04]  /*ec70*/  LDGSTS.E.BYPASS.LTC128B.128 [R9+0x17c00], desc[UR4][R10.64], !P3 ;  /* 0x17c000000a097fae */ /* 0x0001e8000d901d44 */
[----:B------:R0:W-:Y:S04]  /*ec80*/  LDGSTS.E.BYPASS.LTC128B.128 [R9+0x1bc00], desc[UR4][R10.64+0x80], !P0 ;  /* 0x1bc000800a097fae */ /* 0x0001e8000c101d44 */
[----:B------:R0:W-:Y:S04]  /*ec90*/  LDGSTS.E.BYPASS.LTC128B.128 [R9+0x1fc00], desc[UR4][R10.64+0x100], !P1 ;  /* 0x1fc001000a097fae */ /* 0x0001e8000c901d44 */
[----:B------:R0:W-:Y:S02]  /*eca0*/  LDGSTS.E.BYPASS.LTC128B.128 [R9+0x23c00], desc[UR4][R10.64+0x180], !P2 ;  /* 0x23c001800a097fae */ /* 0x0001e4000d101d44 */
.L_x_52:
[----:B------:R-:W-:Y:S05]  /*ecb0*/  BSYNC B0 ;  /* 0x0000000000007941 */ /* 0x000fea0003800000 */
.L_x_51:
[----:B------:R-:W-:Y:S01]  /*ecc0*/  NOP ;  /* 0x0000000000007918 */ /* 0x000fe20000000000 */
[----:B------:R-:W-:Y:S01]  /*ecd0*/  SYNCS.ARRIVE.TRANS64.RED.A0T1 RZ, [UR38+0x38800], RZ ;  /* 0x038800ffffff79a7 */ /* 0x000fe20008200426 */
[----:B------:R-:W-:Y:S01]  /*ece0*/  IMAD.MOV.U32 R2, RZ, RZ, 0x1 ;  /* 0x00000001ff027424 */ /* 0x000fe200078e00ff */
[----:B------:R-:W-:Y:S04]  /*ecf0*/  ARRIVES.LDGSTSBAR.64.TRANSCNT [UR38+0x38800] ;  /* 0x03880000ff0079b0 */ /* 0x000fe80008000aa6 */
[----:B------:R-:W-:Y:S01]  /*ed00*/  SHF.L.U32 R2, R2, 0x1f, RZ ;  /* 0x0000001f02027819 */ /* 0x000fe200000006ff */
[----:B------:R-:W-:Y:S01]  /*ed10*/  NOP ;  /* 0x0000000000007918 */ /* 0x000fe20000000000 */
[----:B------:R-:W2:Y:S01]  /*ed20*/  LDL.LU R4, [R1+0x10] ;  /* 0x0000100001047983 */ /* 0x000ea20000300800 */
[----:B------:R-:W-:Y:S03]  /*ed30*/  SYNCS.ARRIVE.TRANS64.A1T0 RZ, [UR38+0x38800], RZ ;  /* 0x038800ffffff79a7 */ /* 0x000fe60008100026 */
[----:B------:R-:W3:Y:S01]  /*ed40*/  LDL R3, [R1+0x8] ;  /* 0x0000080001037983 */ /* 0x000ee20000100800 */
[----:B------:R-:W1:Y:S01]  /*ed50*/  SYNCS.PHASECHK.TRANS64.TRYWAIT P0, [UR38+0x38820], R2 ;  /* 0x03882002ff0075a7 */ /* 0x000e620008000166 */
[----:B--2---:R-:W-:-:S05]  /*ed60*/  VIADD R0, R4, 0xfffffffe ;  /* 0xfffffffe04007836 */ /* 0x004fca0000000000 */
[----:B---3--:R-:W-:Y:S01]  /*ed70*/  ISETP.GE.AND P1, PT, R0, R3, PT ;  /* 0x000000030000720c */ /* 0x008fe20003f26270 */
[----:B-1----:R-:W-:-:S12]  /*ed80*/  @!P0 BRA `(.L_x_53) ;  /* 0x0000003800c08947 */ /* 0x002fd80003800000 */
.L_x_156:
[----:B0-----:R-:W-:Y:S01]  /*ed90*/  IMAD.MOV.U32 R9, RZ, RZ, 0x1 ;  /* 0x00000001ff097424 */ /* 0x001fe200078e00ff */
[----:B------:R-:W-:Y:S01]  /*eda0*/  MOV R8, RZ ;  /* 0x000000ff00087202 */ /* 0x000fe20000000f00 */
[----:B------:R-:W-:Y:S06]  /*edb0*/  @!P1 BRA `(.L_x_54) ;  /* 0x0000002000e49947 */ /* 0x000fec0003800000 */
[----:B------:R-:W2:Y:S04]  /*edc0*/  LDL.LU R4, [R1+0xc] ;  /* 0x00000c0001047983 */ /* 0x000ea80000300800 */
[----:B-1----:R-:W3:Y:S01]  /*edd0*/  LDL.LU R3, [R1+0x8] ;  /* 0x0000080001037983 */ /* 0x002ee20000300800 */
[----:B------:R-:W-:Y:S01]  /*ede0*/  UIADD3 UR4, UR40, 0x1, URZ ;  /* 0x0000000128047890 */ /* 0x000fe2000fffe03f */
[----:B------:R-:W-:Y:S01]  /*edf0*/  MOV R9, 0x1 ;  /* 0x0000000100097802 */ /* 0x000fe20000000f00 */
[----:B------:R-:W0:Y:S02]  /*ee00*/  S2R R6, SR_TID.X ;  /* 0x0000000000067919 */ /* 0x000e240000002100 */
[----:B0-----:R-:W-:Y:S02]  /*ee10*/  LOP3.LUT R10, R6, 0x1f, RZ, 0xc0, !PT ;  /* 0x0000001f060a7812 */ /* 0x001fe400078ec0ff */
[----:B--2---:R-:W-:Y:S01]  /*ee20*/  IMAD R2, R4, UR4, RZ ;  /* 0x0000000404027c24 */ /* 0x004fe2000f8e02ff */
[----:B---3--:R-:W-:-:S04]  /*ee30*/  LOP3.LUT R3, RZ, R3, RZ, 0x33, !PT ;  /* 0x00000003ff037212 */ /* 0x008fc800078e33ff */
[----:B------:R-:W-:-:S05]  /*ee40*/  VIMNMX R2, R2, UR39, PT ;  /* 0x0000002702027c48 */ /* 0x000fca000bfe0100 */
[----:B------:R-:W-:-:S05]  /*ee50*/  IMAD.MOV R4, RZ, RZ, -R2 ;  /* 0x000000ffff047224 */ /* 0x000fca00078e0a02 */
[----:B------:R-:W-:Y:S02]  /*ee60*/  VIADDMNMX R5, R4, 0x1, R3, !PT ;  /* 0x0000000104057846 */ /* 0x000fe40007800103 */
[----:B------:R-:W-:-:S03]  /*ee70*/  LOP3.LUT R3, RZ, R2, RZ, 0x33, !PT ;  /* 0x00000002ff037212 */ /* 0x000fc600078e33ff */
[----:B------:R-:W-:Y:S02]  /*ee80*/  VIADD R4, R5, 0xfffffffe ;  /* 0xfffffffe05047836 */ /* 0x000fe40000000000 */
[----:B------:R-:W-:-:S03]  /*ee90*/  IMAD.IADD R5, R2, 0x1, R5 ;  /* 0x0000000102057824 */ /* 0x000fc600078e0205 */
[----:B------:R-:W-:Y:S01]  /*eea0*/  ISETP.NE.AND P0, PT, R4, R3, PT ;  /* 0x000000030400720c */ /* 0x000fe20003f05270 */
[----:B------:R-:W-:Y:S01]  /*eeb0*/  IMAD.MOV.U32 R4, RZ, RZ, R16 ;  /* 0x000000ffff047224 */ /* 0x000fe200078e0010 */
[----:B------:R-:W-:-:S11]  /*eec0*/  LOP3.LUT R12, R5, 0x1, RZ, 0xc0, !PT ;  /* 0x00000001050c7812 */ /* 0x000fd600078ec0ff */
[----:B------:R-:W-:Y:S05]  /*eed0*/  @!P0 BRA `(.L_x_55) ;  /* 0x0000001400c88947 */ /* 0x000fea0003800000 */
[----:B------:R-:W-:Y:S01]  /*eee0*/  BSSY B0, `(.L_x_55) ;  /* 0x0000171000007945 */ /* 0x000fe20003800000 */
[----:B------:R-:W-:Y:S01]  /*eef0*/  IMAD.IADD R6, R5, 0x1, -R12 ;  /* 0x0000000105067824 */ /* 0x000fe200078e0a0c */
[----:B------:R-:W-:Y:S01]  /*ef00*/  MOV R4, R16 ;  /* 0x0000001000047202 */ /* 0x000fe20000000f00 */
[----:B------:R-:W-:-:S07]  /*ef10*/  IMAD.MOV.U32 R7, RZ, RZ, 0x1 ;  /* 0x00000001ff077424 */ /* 0x000fce00078e00ff */
.L_x_94:
[----:B------:R-:W2:Y:S01]  /*ef20*/  LDL R2, [R1] ;  /* 0x0000000001027983 */ /* 0x000ea20000100800 */
[----:B------:R-:W-:Y:S01]  /*ef30*/  VIADD R6, R6, 0xfffffffe ;  /* 0xfffffffe06067836 */ /* 0x000fe20000000000 */
[----:B------:R-:W-:Y:S04]  /*ef40*/  BSSY B1, `(.L_x_56) ;  /* 0x00000b3000017945 */ /* 0x000fe80003800000 */
[----:B------:R-:W-:Y:S02]  /*ef50*/  ISETP.NE.AND P2, PT, R6, RZ, PT ;  /* 0x000000ff0600720c */ /* 0x000fe40003f45270 */
[----:B--2---:R-:W-:-:S13]  /*ef60*/  ISETP.NE.AND P0, PT, R2, RZ, PT ;  /* 0x000000ff0200720c */ /* 0x004fda0003f05270 */
[----:B------:R-:W-:Y:S05]  /*ef70*/  @!P0 BRA `(.L_x_57) ;  /* 0x0000000800bc8947 */ /* 0x000fea0003800000 */
[----:B------:R-:W2:Y:S01]  /*ef80*/  LDL R2, [R1+0x4] ;  /* 0x0000040001027983 */ /* 0x000ea20000100800 */
[----:B------:R-:W-:Y:S01]  /*ef90*/  IMAD.MOV.U32 R9, RZ, RZ, R0 ;  /* 0x000000ffff097224 */ /* 0x000fe200078e0000 */
[----:B--2---:R-:W-:-:S13]  /*efa0*/  ISETP.NE.AND P0, PT, R2, RZ, PT ;  /* 0x000000ff0200720c */ /* 0x004fda0003f05270 */
[----:B------:R-:W-:Y:S05]  /*efb0*/  @!P0 BRA `(.L_x_58) ;  /* 0x00000000004c8947 */ /* 0x000fea0003800000 */
[----:B------:R-:W0:Y:S01]  /*efc0*/  LDC R9, c[0x0][0x43c] ;  /* 0x00010f00ff097b82 */ /* 0x000e220000000800 */
[----:B------:R-:W-:Y:S01]  /*efd0*/  ULDC.64 UR4, c[0x0][0x428] ;  /* 0x00010a0000047ab9 */ /* 0x000fe20000000a00 */
[----:B------:R-:W-:Y:S01]  /*efe0*/  ULDC.64 UR6, c[0x0][0x208] ;  /* 0x0000820000067ab9 */ /* 0x000fe20000000a00 */
[----:B------:R-:W-:Y:S01]  /*eff0*/  IMAD R5, R19, UR4, RZ ;  /* 0x0000000413057c24 */ /* 0x000fe2000f8e02ff */
[----:B0-----:R-:W-:-:S13]  /*f000*/  ISETP.NE.AND P0, PT, R9, 0x1, PT ;  /* 0x000000010900780c */ /* 0x001fda0003f05270 */
[----:B------:R-:W0:Y:S02]  /*f010*/  @P0 LDC.64 R2, c[0x0][0x440] ;  /* 0x00011000ff020b82 */ /* 0x000e240000000a00 */
[----:B0-----:R-:W-:-:S04]  /*f020*/  @P0 IMAD.HI.U32 R4, R0, R2, RZ ;  /* 0x0000000200040227 */ /* 0x001fc800078e00ff */
[----:B------:R-:W-:Y:S01]  /*f030*/  IMAD.MOV.U32 R2, RZ, RZ, R0 ;  /* 0x000000ffff027224 */ /* 0x000fe200078e0000 */
[----:B------:R-:W-:Y:S01]  /*f040*/  @P0 SHF.R.U32.HI R2, RZ, R3, R4 ;  /* 0x00000003ff020219 */ /* 0x000fe20000011604 */
[----:B------:R-:W-:-:S03]  /*f050*/  IMAD R4, R18, UR5, R5 ;  /* 0x0000000512047c24 */ /* 0x000fc6000f8e0205 */
[----:B------:R-:W-:-:S05]  /*f060*/  IADD3 R3, -R2, RZ, RZ ;  /* 0x000000ff02037210 */ /* 0x000fca0007ffe1ff */
[----:B------:R-:W-:Y:S01]  /*f070*/  IMAD R9, R9, R3, R0 ;  /* 0x0000000309097224 */ /* 0x000fe200078e0200 */
[----:B------:R-:W-:-:S03]  /*f080*/  SHF.R.S32.HI R3, RZ, 0x1f, R2 ;  /* 0x0000001fff037819 */ /* 0x000fc60000011402 */
[----:B------:R-:W-:Y:S01]  /*f090*/  IMAD.WIDE.U32 R2, R18, UR4, R2 ;  /* 0x0000000412027c25 */ /* 0x000fe2000f8e0002 */
[----:B------:R-:W-:-:S03]  /*f0a0*/  ULDC.64 UR4, c[0x0][0x418] ;  /* 0x0001060000047ab9 */ /* 0x000fc60000000a00 */
[----:B------:R-:W-:Y:S01]  /*f0b0*/  IMAD.IADD R3, R4, 0x1, R3 ;  /* 0x0000000104037824 */ /* 0x000fe200078e0203 */
[----:B------:R-:W-:-:S04]  /*f0c0*/  LEA R4, P0, R2, UR4, 0x2 ;  /* 0x0000000402047c11 */ /* 0x000fc8000f8010ff */
[----:B------:R-:W-:-:S05]  /*f0d0*/  LEA.HI.X R5, R2, UR5, R3, 0x2, P0 ;  /* 0x0000000502057c11 */ /* 0x000fca00080f1403 */
[----:B------:R0:W5:Y:S04]  /*f0e0*/  LDG.E R4, desc[UR6][R4.64] ;  /* 0x0000000604047981 */ /* 0x000168000c1e1900 */
.L_x_58:
[----:B------:R-:W1:Y:S01]  /*f0f0*/  S2R R2, SR_TID.X ;  /* 0x0000000000027919 */ /* 0x000e620000002100 */
[----:B------:R-:W-:Y:S01]  /*f100*/  BSSY B2, `(.L_x_59) ;  /* 0x0000006000027945 */ /* 0x000fe20003800000 */
[----:B-1----:R-:W-:Y:S02]  /*f110*/  LOP3.LUT R3, R2, 0x7f, RZ, 0xc0, !PT ;  /* 0x0000007f02037812 */ /* 0x002fe400078ec0ff */
[----:B------:R-:W-:Y:S02]  /*f120*/  SHF.L.U32 R2, R7, 0x1f, RZ ;  /* 0x0000001f07027819 */ /* 0x000fe400000006ff */
[----:B------:R-:W-:Y:S02]  /*f130*/  ISETP.NE.AND P1, PT, R3, RZ, PT ;  /* 0x000000ff0300720c */ /* 0x000fe40003f25270 */
[----:B------:R-:W1:Y:S02]  /*f140*/  SYNCS.PHASECHK.TRANS64.TRYWAIT P0, [UR38+0x38848], R2 ;  /* 0x03884802ff0075a7 */ /* 0x000e640008000166 */
[----:B-1----:R-:W-:Y:S09]  /*f150*/  @!P0 BRA `(.L_x_60) ;  /* 0x0000003400e48947 */ /* 0x002ff20003800000 */
.L_x_157:
[----:B------:R-:W-:Y:S05]  /*f160*/  BSYNC B2 ;  /* 0x0000000000027941 */ /* 0x000fea0003800000 */
.L_x_59:
[----:B------:R-:W-:Y:S04]  /*f170*/  BSSY B2, `(.L_x_61) ;  /* 0x0000007000027945 */ /* 0x000fe80003800000 */
[----:B------:R-:W-:Y:S05]  /*f180*/  @P1 BRA `(.L_x_62) ;  /* 0x0000000000141947 */ /* 0x000fea0003800000 */
[----:B------:R-:W-:Y:S01]  /*f190*/  ISETP.NE.AND P0, PT, R10, RZ, PT ;  /* 0x000000ff0a00720c */ /* 0x000fe20003f05270 */
[----:B-1----:R-:W-:-:S04]  /*f1a0*/  IMAD.MOV.U32 R3, RZ, RZ, 0xa000 ;  /* 0x0000a000ff037424 */ /* 0x002fc800078e00ff */
[----:B------:R2:W-:Y:S08]  /*f1b0*/  SYNCS.ARRIVE.TRANS64 RZ, [UR38+0x38838], R3 ;  /* 0x03883803ffff79a7 */ /* 0x0005f00008000026 */
[----:B--2---:R-:W-:Y:S05]  /*f1c0*/  @!P0 BRA `(.L_x_62) ;  /* 0x0000000000048947 */ /* 0x004fea0003800000 */
[----:B------:R-:W-:Y:S01]  /*f1d0*/  BPT.TRAP 0x1 ;  /* 0x000000040000795c */ /* 0x000fe20000300000 */
.L_x_62:
[----:B------:R-:W-:Y:S05]  /*f1e0*/  BSYNC B2 ;  /* 0x0000000000027941 */ /* 0x000fea0003800000 */
.L_x_61:
[----:B------:R-:W-:Y:S01]  /*f1f0*/  IMAD.MOV.U32 R14, RZ, RZ, RZ ;  /* 0x000000ffff0e7224 */ /* 0x000fe200078e00ff */
[----:B------:R-:W-:Y:S01]  /*f200*/  ULDC.64 UR4, c[0x0][0x198] ;  /* 0x0000660000047ab9 */ /* 0x000fe20000000a00 */
[----:B------:R-:W-:Y:S01]  /*f210*/  PLOP3.LUT P0, PT, PT, PT, PT, 0x80, 0x0 ;  /* 0x000000000000781c */ /* 0x000fe20003f0f070 */
[----:B------:R-:W-:Y:S01]  /*f220*/  UIADD3 UR4, UP0, UR4, 0x370, URZ ;  /* 0x0000037004047890 */ /* 0x000fe2000ff1e03f */
[----:B-1----:R-:W-:Y:S01]  /*f230*/  IMAD R3, R9, 0x50, RZ ;  /* 0x0000005009037824 */ /* 0x002fe200078e02ff */
[----:B------:R-:W-:Y:S01]  /*f240*/  R2UR UR34, R14 ;  /* 0x000000000e2272ca */ /* 0x000fe200000e0000 */
[----:B------:R-:W-:Y:S02]  /*f250*/  UIADD3 UR32, UR38, 0x2e400, URZ ;  /* 0x0002e40026207890 */ /* 0x000fe4000fffe03f */
[----:B------:R-:W-:Y:S02]  /*f260*/  UIADD3 UR33, UR38, 0x38838, URZ ;  /* 0x0003883826217890 */ /* 0x000fe4000fffe03f */
[----:B------:R-:W-:Y:S01]  /*f270*/  UIADD3.X UR5, URZ, UR5, URZ, UP0, !UPT ;  /* 0x000000053f057290 */ /* 0x000fe200087fe43f */
[----:B------:R-:W-:Y:S01]  /*f280*/  UMOV UR6, 0x0 ;  /* 0x0000000000067882 */ /* 0x000fe20000000000 */
[----:B------:R-:W-:-:S10]  /*f290*/  UMOV UR7, 0x14f00000 ;  /* 0x14f0000000077882 */ /* 0x000fd40000000000 */
.L_x_63:
[----:B------:R-:W-:-:S13]  /*f2a0*/  @P0 ELECT P3, URZ, PT ;  /* 0x00000000003f082f */ /* 0x000fda0003860000 */
[----:B-----5:R-:W-:Y:S02]  /*f2b0*/  @P3 R2UR UR37, R4 ;  /* 0x00000000042532ca */ /* 0x020fe400000e0000 */
[----:B------:R-:W-:Y:S02]  /*f2c0*/  @P3 R2UR UR35, R3 ;  /* 0x00000000032332ca */ /* 0x000fe400000e0000 */
[----:B------:R-:W-:Y:S02]  /*f2d0*/  @P3 PLOP3.LUT P0, PT, P3, PT, PT, 0x8, 0x0 ;  /* 0x000000000000381c */ /* 0x000fe40001f0e170 */
[----:B------:R-:W-:-:S09]  /*f2e0*/  PLOP3.LUT P3, PT, PT, PT, PT, 0x8, 0x0 ;  /* 0x000000000000781c */ /* 0x000fd20003f6e170 */
[----:B------:R1:W-:Y:S02]  /*f2f0*/  UTMALDG.4D [UR32], [UR4], desc[UR6] ;  /* 0x00000620040075b4 */ /* 0x0003e40008019000 */
[----:B-1----:R-:W-:Y:S05]  /*f300*/  @P0 BRA.U.ANY `(.L_x_63) ;  /* 0xfffffffd00e40947 */ /* 0x002fea000393ffff */
[----:B0-----:R-:W-:Y:S01]  /*f310*/  MOV R5, 0x40 ;  /* 0x0000004000057802 */ /* 0x001fe20000000f00 */
[----:B------:R-:W-:Y:S01]  /*f320*/  UIADD3 UR8, UR38, 0x30c00, URZ ;  /* 0x00030c0026087890 */ /* 0x000fe2000fffe03f */
[----:B------:R-:W-:Y:S01]  /*f330*/  PLOP3.LUT P0, PT, PT, PT, PT, 0x80, 0x0 ;  /* 0x000000000000781c */ /* 0x000fe20003f0f070 */
[----:B------:R-:W-:Y:S01]  /*f340*/  UMOV UR6, 0x0 ;  /* 0x0000000000067882 */ /* 0x000fe20000000000 */
[----:B------:R-:W-:Y:S01]  /*f350*/  R2UR UR10, R5 ;  /* 0x00000000050a72ca */ /* 0x000fe200000e0000 */
[----:B------:R-:W-:-:S14]  /*f360*/  UMOV UR7, 0x14f00000 ;  /* 0x14f0000000077882 */ /* 0x000fdc0000000000 */
.L_x_64:
[----:B------:R-:W-:-:S13]  /*f370*/  @P0 ELECT P3, URZ, PT ;  /* 0x00000000003f082f */ /* 0x000fda0003860000 */
[----:B------:R-:W-:Y:S01]  /*f380*/  @P3 R2UR UR13, R4 ;  /* 0x00000000040d32ca */ /* 0x000fe200000e0000 */
[----:B------:R-:W-:Y:S01]  /*f390*/  UMOV UR9, UR33 ;  /* 0x0000002100097c82 */ /* 0x000fe20008000000 */
[----:B------:R-:W-:Y:S01]  /*f3a0*/  @P3 R2UR UR11, R3 ;  /* 0x00000000030b32ca */ /* 0x000fe200000e0000 */
[----:B------:R-:W-:Y:S01]  /*f3b0*/  UMOV UR12, UR36 ;  /* 0x00000024000c7c82 */ /* 0x000fe20008000000 */
[----:B------:R-:W-:Y:S02]  /*f3c0*/  @P3 PLOP3.LUT P0, PT, P3, PT, PT, 0x8, 0x0 ;  /* 0x000000000000381c */ /* 0x000fe40001f0e170 */
[----:B------:R-:W-:-:S09]  /*f3d0*/  PLOP3.LUT P3, PT, PT, PT, PT, 0x8, 0x0 ;  /* 0x000000000000781c */ /* 0x000fd20003f6e170 */
[----:B------:R0:W-:Y:S02]  /*f3e0*/  UTMALDG.4D [UR8], [UR4], desc[UR6] ;  /* 0x00000608040075b4 */ /* 0x0001e40008019000 */
[----:B0-----:R-:W-:Y:S05]  /*f3f0*/  @P0 BRA.U.ANY `(.L_x_64) ;  /* 0xfffffffd00dc0947 */ /* 0x001fea000393ffff */
[----:B------:R-:W-:Y:S01]  /*f400*/  IMAD.MOV.U32 R11, RZ, RZ, 0x80 ;  /* 0x00000080ff0b7424 */ /* 0x000fe200078e00ff */
[----:B------:R-:W-:Y:S01]  /*f410*/  PLOP3.LUT P0, PT, PT, PT, PT, 0x80, 0x0 ;  /* 0x000000000000781c */ /* 0x000fe20003f0f070 */
[----:B------:R-:W-:Y:S01]  /*f420*/  UIADD3 UR8, UR38, 0x33400, URZ ;  /* 0x0003340026087890 */ /* 0x000fe2000fffe03f */
[----:B------:R-:W-:Y:S02]  /*f430*/  UMOV UR6, 0x0 ;  /* 0x0000000000067882 */ /* 0x000fe40000000000 */
[----:B------:R-:W-:Y:S01]  /*f440*/  R2UR UR10, R11 ;  /* 0x000000000b0a72ca */ /* 0x000fe200000e0000 */
[----:B------:R-:W-:-:S14]  /*f450*/  UMOV UR7, 0x14f00000 ;  /* 0x14f0000000077882 */ /* 0x000fdc0000000000 */
.L_x_65:
        /* <DEDUP_REMOVED lines=15> */
.L_x_66:
        /* <DEDUP_REMOVED lines=9> */
[----:B------:R-:W0:Y:S01]  /*f5e0*/  SYNCS.PHASECHK.TRANS64.TRYWAIT P0, [UR38+0x38860], R2 ;  /* 0x03886002ff0075a7 */ /* 0x000e220008000166 */
[----:B------:R-:W-:Y:S04]  /*f5f0*/  BSSY B2, `(.L_x_67) ;  /* 0x0000002000027945 */ /* 0x000fe80003800000 */
[----:B0-----:R-:W-:Y:S05]  /*f600*/  @!P0 BRA `(.L_x_68) ;  /* 0x0000003000d08947 */ /* 0x001fea0003800000 */
.L_x_158:
[----:B------:R-:W-:Y:S05]  /*f610*/  BSYNC B2 ;  /* 0x0000000000027941 */ /* 0x000fea0003800000 */
.L_x_67:
[----:B------:R-:W-:Y:S01]  /*f620*/  BSSY B2, `(.L_x_69) ;  /* 0x0000009000027945 */ /* 0x000fe20003800000 */
[----:B0-----:R-:W-:Y:S01]  /*f630*/  IMAD.MOV.U32 R2, RZ, RZ, 0x0 ;  /* 0x00000000ff027424 */ /* 0x001fe200078e00ff */
[----:B------:R-:W-:Y:S02]  /*f640*/  MOV R3, 0x14f00000 ;  /* 0x14f0000000037802 */ /* 0x000fe40000000f00 */
[----:B------:R-:W-:Y:S05]  /*f650*/  @P1 BRA `(.L_x_70) ;  /* 0x0000000000141947 */ /* 0x000fea0003800000 */
[----:B------:R-:W-:Y:S01]  /*f660*/  ISETP.NE.AND P0, PT, R10, RZ, PT ;  /* 0x000000ff0a00720c */ /* 0x000fe20003f05270 */
[----:B------:R-:W-:-:S04]  /*f670*/  IMAD.MOV.U32 R15, RZ, RZ, 0xa000 ;  /* 0x0000a000ff0f7424 */ /* 0x000fc800078e00ff */
[----:B------:R0:W-:Y:S08]  /*f680*/  SYNCS.ARRIVE.TRANS64 RZ, [UR38+0x38850], R15 ;  /* 0x0388500fffff79a7 */ /* 0x0001f00008000026 */
[----:B0-----:R-:W-:Y:S05]  /*f690*/  @!P0 BRA `(.L_x_70) ;  /* 0x0000000000048947 */ /* 0x001fea0003800000 */
[----:B------:R-:W-:Y:S01]  /*f6a0*/  BPT.TRAP 0x1 ;  /* 0x000000040000795c */ /* 0x000fe20000300000 */
.L_x_70:
[----:B------:R-:W-:Y:S05]  /*f6b0*/  BSYNC B2 ;  /* 0x0000000000027941 */ /* 0x000fea0003800000 */
.L_x_69:
[----:B------:R-:W-:Y:S01]  /*f6c0*/  R2UR UR6, R2 ;  /* 0x00000000020672ca */ /* 0x000fe200000e0000 */
[----:B------:R-:W-:Y:S01]  /*f6d0*/  ULDC.64 UR4, c[0x0][0x198] ;  /* 0x0000660000047ab9 */ /* 0x000fe20000000a00 */
[----:B------:R-:W-:Y:S01]  /*f6e0*/  R2UR UR7, R3 ;  /* 0x00000000030772ca */ /* 0x000fe200000e0000 */
[----:B------:R-:W-:Y:S01]  /*f6f0*/  UIADD3 UR4, UP0, UR4, 0x470, URZ ;  /* 0x0000047004047890 */ /* 0x000fe2000ff1e03f */
[----:B------:R-:W-:Y:S01]  /*f700*/  R2UR UR10, R14 ;  /* 0x000000000e0a72ca */ /* 0x000fe200000e0000 */
[----:B------:R-:W-:Y:S01]  /*f710*/  IMAD R14, R17, 0x50, RZ ;  /* 0x00000050110e7824 */ /* 0x000fe200078e02ff */
[----:B------:R-:W-:Y:S01]  /*f720*/  PLOP3.LUT P0, PT, PT, PT, PT, 0x80, 0x0 ;  /* 0x000000000000781c */ /* 0x000fe20003f0f070 */
[----:B------:R-:W-:Y:S02]  /*f730*/  UIADD3 UR8, UR38, 0x400, URZ ;  /* 0x0000040026087890 */ /* 0x000fe4000fffe03f */
[----:B------:R-:W-:Y:S02]  /*f740*/  UIADD3 UR9, UR38, 0x38850, URZ ;  /* 0x0003885026097890 */ /* 0x000fe4000fffe03f */
[----:B------:R-:W-:-:S12]  /*f750*/  UIADD3.X UR5, URZ, UR5, URZ, UP0, !UPT ;  /* 0x000000053f057290 */ /* 0x000fd800087fe43f */
.L_x_71:
[----:B------:R-:W-:-:S13]  /*f760*/  @P0 ELECT P1, URZ, PT ;  /* 0x00000000003f082f */ /* 0x000fda0003820000 */
[----:B------:R-:W-:Y:S01]  /*f770*/  @P1 R2UR UR13, R16 ;  /* 0x00000000100d12ca */ /* 0x000fe200000e0000 */
[----:B------:R-:W-:Y:S01]  /*f780*/  UMOV UR12, UR36 ;  /* 0x00000024000c7c82 */ /* 0x000fe20008000000 */
[----:B------:R-:W-:Y:S02]  /*f790*/  @P1 R2UR UR11, R14 ;  /* 0x000000000e0b12ca */ /* 0x000fe400000e0000 */
[----:B------:R-:W-:Y:S02]  /*f7a0*/  @P1 PLOP3.LUT P0, PT, P1, PT, PT, 0x8, 0x0 ;  /* 0x000000000000181c */ /* 0x000fe40000f0e170 */
[----:B------:R-:W-:-:S09]  /*f7b0*/  PLOP3.LUT P1, PT, PT, PT, PT, 0x8, 0x0 ;  /* 0x000000000000781c */ /* 0x000fd20003f2e170 */
[----:B------:R0:W-:Y:S02]  /*f7c0*/  UTMALDG.4D [UR8], [UR4], desc[UR6] ;  /* 0x00000608040075b4 */ /* 0x0001e40008019000 */
[----:B0-----:R-:W-:Y:S05]  /*f7d0*/  @P0 BRA.U.ANY `(.L_x_71) ;  /* 0xfffffffd00e00947 */ /* 0x001fea000393ffff */
[----:B------:R-:W-:Y:S01]  /*f7e0*/  R2UR UR10, R5 ;  /* 0x00000000050a72ca */ /* 0x000fe200000e0000 */
[----:B------:R-:W-:Y:S01]  /*f7f0*/  UIADD3 UR8, UR38, 0x2c00, URZ ;  /* 0x00002c0026087890 */ /* 0x000fe2000fffe03f */
[----:B------:R-:W-:Y:S02]  /*f800*/  R2UR UR6, R2 ;  /* 0x00000000020672ca */ /* 0x000fe400000e0000 */
[----:B------:R-:W-:Y:S02]  /*f810*/  R2UR UR7, R3 ;  /* 0x00000000030772ca */ /* 0x000fe400000e0000 */
[----:B------:R-:W-:-:S13]  /*f820*/  PLOP3.LUT P0, PT, PT, PT, PT, 0x80, 0x0 ;  /* 0x000000000000781c */ /* 0x000fda0003f0f070 */
.L_x_72:
        /* <DEDUP_REMOVED lines=13> */
.L_x_73:
        /* <DEDUP_REMOVED lines=13> */
.L_x_74:
        /* <DEDUP_REMOVED lines=8> */
[----:B------:R-:W-:Y:S02]  /*fa50*/  IMAD.MOV.U32 R17, RZ, RZ, R9 ;  /* 0x000000ffff117224 */ /* 0x000fe400078e0009 */
[----:B------:R-:W-:-:S07]  /*fa60*/  IMAD.MOV.U32 R16, RZ, RZ, R4 ;  /* 0x000000ffff107224 */ /* 0x000fce00078e0004 */
.L_x_57:
[----:B------:R-:W-:Y:S05]  /*fa70*/  BSYNC B1 ;  /* 0x0000000000017941 */ /* 0x000fea0003800000 */
.L_x_56:
[----:B------:R-:W2:Y:S01]  /*fa80*/  LDL R2, [R1] ;  /* 0x0000000001027983 */ /* 0x000ea20000100800 */
[----:B------:R-:W-:Y:S01]  /*fa90*/  BSSY B1, `(.L_x_75) ;  /* 0x00000b2000017945 */ /* 0x000fe20003800000 */
[----:B------:R-:W-:Y:S02]  /*faa0*/  LOP3.LUT R9, R7, 0x1, RZ, 0x3c, !PT ;  /* 0x0000000107097812 */ /* 0x000fe400078e3cff */
[----:B--2---:R-:W-:-:S13]  /*fab0*/  ISETP.NE.AND P0, PT, R2, RZ, PT ;  /* 0x000000ff0200720c */ /* 0x004fda0003f05270 */
[----:B------:R-:W-:Y:S05]  /*fac0*/  @!P0 BRA `(.L_x_76) ;  /* 0x0000000800b88947 */ /* 0x000fea0003800000 */
[----:B------:R-:W2:Y:S01]  /*fad0*/  LDL R2, [R1+0x4] ;  /* 0x0000040001027983 */ /* 0x000ea20000100800 */
[----:B------:R-:W-:Y:S02]  /*fae0*/  IADD3 R11, R0, -0x1, RZ ;  /* 0xffffffff000b7810 */ /* 0x000fe40007ffe0ff */
[----:B--2---:R-:W-:-:S13]  /*faf0*/  ISETP.NE.AND P0, PT, R2, RZ, PT ;  /* 0x000000ff0200720c */ /* 0x004fda0003f05270 */
[----:B------:R-:W-:Y:S05]  /*fb00*/  @!P0 BRA `(.L_x_77) ;  /* 0x00000000004c8947 */ /* 0x000fea0003800000 */
[----:B------:R-:W0:Y:S01]  /*fb10*/  LDC R4, c[0x0][0x43c] ;  /* 0x00010f00ff047b82 */ /* 0x000e220000000800 */
[----:B------:R-:W-:Y:S01]  /*fb20*/  ULDC.64 UR4, c[0x0][0x428] ;  /* 0x00010a0000047ab9 */ /* 0x000fe20000000a00 */
[----:B------:R-:W-:Y:S01]  /*fb30*/  ULDC.64 UR6, c[0x0][0x208] ;  /* 0x0000820000067ab9 */ /* 0x000fe20000000a00 */
[----:B0-----:R-:W-:-:S13]  /*fb40*/  ISETP.NE.AND P0, PT, R4, 0x1, PT ;  /* 0x000000010400780c */ /* 0x001fda0003f05270 */
[----:B------:R-:W0:Y:S02]  /*fb50*/  @P0 LDC.64 R2, c[0x0][0x440] ;  /* 0x00011000ff020b82 */ /* 0x000e240000000a00 */
[----:B0-----:R-:W-:-:S04]  /*fb60*/  @P0 IMAD.HI.U32 R5, R11, R2, RZ ;  /* 0x000000020b050227 */ /* 0x001fc800078e00ff */
[----:B------:R-:W-:Y:S01]  /*fb70*/  IMAD.MOV.U32 R2, RZ, RZ, R11 ;  /* 0x000000ffff027224 */ /* 0x000fe200078e000b */
[----:B------:R-:W-:-:S05]  /*fb80*/  @P0 SHF.R.U32.HI R2, RZ, R3, R5 ;  /* 0x00000003ff020219 */ /* 0x000fca0000011605 */
[----:B------:R-:W-:-:S04]  /*fb90*/  IMAD.MOV R3, RZ, RZ, -R2 ;  /* 0x000000ffff037224 */ /* 0x000fc800078e0a02 */
[----:B------:R-:W-:Y:S01]  /*fba0*/  IMAD R11, R4, R3, R11 ;  /* 0x00000003040b7224 */ /* 0x000fe200078e020b */
[----:B------:R-:W-:Y:S01]  /*fbb0*/  SHF.R.S32.HI R3, RZ, 0x1f, R2 ;  /* 0x0000001fff037819 */ /* 0x000fe20000011402 */
[----:B------:R-:W-:-:S04]  /*fbc0*/  IMAD R4, R19, UR4, RZ ;  /* 0x0000000413047c24 */ /* 0x000fc8000f8e02ff */
[C---:B------:R-:W-:Y:S02]  /*fbd0*/  IMAD R4, R18.reuse, UR5, R4 ;  /* 0x0000000512047c24 */ /* 0x040fe4000f8e0204 */
[----:B------:R-:W-:Y:S01]  /*fbe0*/  IMAD.WIDE.U32 R2, R18, UR4, R2 ;  /* 0x0000000412027c25 */ /* 0x000fe2000f8e0002 */
[----:B------:R-:W-:-:S03]  /*fbf0*/  ULDC.64 UR4, c[0x0][0x418] ;  /* 0x0001060000047ab9 */ /* 0x000fc60000000a00 */
[----:B------:R-:W-:Y:S01]  /*fc00*/  IMAD.IADD R3, R4, 0x1, R3 ;  /* 0x0000000104037824 */ /* 0x000fe200078e0203 */
[----:B------:R-:W-:-:S04]  /*fc10*/  LEA R4, P0, R2, UR4, 0x2 ;  /* 0x0000000402047c11 */ /* 0x000fc8000f8010ff */
[----:B------:R-:W-:-:S05]  /*fc20*/  LEA.HI.X R5, R2, UR5, R3, 0x2, P0 ;  /* 0x0000000502057c11 */ /* 0x000fca00080f1403 */
[----:B------:R0:W5:Y:S04]  /*fc30*/  LDG.E R4, desc[UR6][R4.64] ;  /* 0x0000000604047981 */ /* 0x000168000c1e1900 */
.L_x_77:
[----:B------:R-:W1:Y:S01]  /*fc40*/  S2R R2, SR_TID.X ;  /* 0x0000000000027919 */ /* 0x000e620000002100 */
[----:B------:R-:W-:Y:S01]  /*fc50*/  BSSY B2, `(.L_x_78) ;  /* 0x0000006000027945 */ /* 0x000fe20003800000 */
[----:B-1----:R-:W-:Y:S02]  /*fc60*/  LOP3.LUT R3, R2, 0x7f, RZ, 0xc0, !PT ;  /* 0x0000007f02037812 */ /* 0x002fe400078ec0ff */
[----:B------:R-:W-:Y:S02]  /*fc70*/  SHF.L.U32 R2, R9, 0x1f, RZ ;  /* 0x0000001f09027819 */ /* 0x000fe400000006ff */
[----:B------:R-:W-:Y:S02]  /*fc80*/  ISETP.NE.AND P1, PT, R3, RZ, PT ;  /* 0x000000ff0300720c */ /* 0x000fe40003f25270 */
[----:B------:R-:W1:Y:S02]  /*fc90*/  SYNCS.PHASECHK.TRANS64.TRYWAIT P0, [UR38+0x38840], R2 ;  /* 0x03884002ff0075a7 */ /* 0x000e640008000166 */
[----:B-1----:R-:W-:Y:S09]  /*fca0*/  @!P0 BRA `(.L_x_79) ;  /* 0x0000002c00408947 */ /* 0x002ff20003800000 */
.L_x_159:
[----:B------:R-:W-:Y:S05]  /*fcb0*/  BSYNC B2 ;  /* 0x0000000000027941 */ /* 0x000fea0003800000 */
.L_x_78:
[----:B------:R-:W-:Y:S04]  /*fcc0*/  BSSY B2, `(.L_x_80) ;  /* 0x0000007000027945 */ /* 0x000fe80003800000 */
[----:B------:R-:W-:Y:S05]  /*fcd0*/  @P1 BRA `(.L_x_81) ;  /* 0x0000000000141947 */ /* 0x000fea0003800000 */
[----:B------:R-:W-:Y:S02]  /*fce0*/  ISETP.NE.AND P0, PT, R10, RZ, PT ;  /* 0x000000ff0a00720c */ /* 0x000fe40003f05270 */
[----:B-1----:R-:W-:-:S04]  /*fcf0*/  MOV R2, 0xa000 ;  /* 0x0000a00000027802 */ /* 0x002fc80000000f00 */
[----:B------:R2:W-:Y:S07]  /*fd00*/  SYNCS.ARRIVE.TRANS64 RZ, [UR38+0x38830], R2 ;  /* 0x03883002ffff79a7 */ /* 0x0005ee0008000026 */
[----:B------:R-:W-:Y:S05]  /*fd10*/  @!P0 BRA `(.L_x_81) ;  /* 0x0000000000048947 */ /* 0x000fea0003800000 */
[----:B------:R-:W-:Y:S01]  /*fd20*/  BPT.TRAP 0x1 ;  /* 0x000000040000795c */ /* 0x000fe20000300000 */
.L_x_81:
[----:B------:R-:W-:Y:S05]  /*fd30*/  BSYNC B2 ;  /* 0x0000000000027941 */ /* 0x000fea0003800000 */
.L_x_80:
[----:B------:R-:W-:Y:S01]  /*fd40*/  IMAD.MOV.U32 R15, RZ, RZ, RZ ;  /* 0x000000ffff0f7224 */ /* 0x000fe200078e00ff */
[----:B------:R-:W-:Y:S01]  /*fd50*/  ULDC.64 UR4, c[0x0][0x198] ;  /* 0x0000660000047ab9 */ /* 0x000fe20000000a00 */
[----:B------:R-:W-:Y:S01]  /*fd60*/  PLOP3.LUT P0, PT, PT, PT, PT, 0x80, 0x0 ;  /* 0x000000000000781c */ /* 0x000fe20003f0f070 */
[----:B------:R-:W-:Y:S01]  /*fd70*/  UIADD3 UR4, UP0, UR4, 0x370, URZ ;  /* 0x0000037004047890 */ /* 0x000fe2000ff1e03f */
[----:B-12---:R-:W-:Y:S01]  /*fd80*/  IMAD R2, R11, 0x50, RZ ;  /* 0x000000500b027824 */ /* 0x006fe200078e02ff */
[----:B------:R-:W-:Y:S01]  /*fd90*/  R2UR UR10, R15 ;  /* 0x000000000f0a72ca */ /* 0x000fe200000e0000 */
[----:B------:R-:W-:Y:S02]  /*fda0*/  UIADD3 UR8, UR38, 0x24400, URZ ;  /* 0x0002440026087890 */ /* 0x000fe4000fffe03f */
[----:B------:R-:W-:Y:S02]  /*fdb0*/  UIADD3 UR9, UR38, 0x38830, URZ ;  /* 0x0003883026097890 */ /* 0x000fe4000fffe03f */
[----:B------:R-:W-:Y:S01]  /*fdc0*/  UIADD3.X UR5, URZ, UR5, URZ, UP0, !UPT ;  /* 0x000000053f057290 */ /* 0x000fe200087fe43f */
[----:B------:R-:W-:Y:S01]  /*fdd0*/  UMOV UR6, 0x0 ;  /* 0x0000000000067882 */ /* 0x000fe20000000000 */
[----:B------:R-:W-:-:S10]  /*fde0*/  UMOV UR7, 0x14f00000 ;  /* 0x14f0000000077882 */ /* 0x000fd40000000000 */
.L_x_82:
[----:B------:R-:W-:-:S13]  /*fdf0*/  @P0 ELECT P3, URZ, PT ;  /* 0x00000000003f082f */ /* 0x000fda0003860000 */
[----:B-----5:R-:W-:Y:S01]  /*fe00*/  @P3 R2UR UR13, R4 ;  /* 0x00000000040d32ca */ /* 0x020fe200000e0000 */
[----:B------:R-:W-:Y:S01]  /*fe10*/  UMOV UR12, UR36 ;  /* 0x00000024000c7c82 */ /* 0x000fe20008000000 */
[----:B------:R-:W-:Y:S02]  /*fe20*/  @P3 R2UR UR11, R2 ;  /* 0x00000000020b32ca */ /* 0x000fe400000e0000 */
[----:B------:R-:W-:Y:S02]  /*fe30*/  @P3 PLOP3.LUT P0, PT, P3, PT, PT, 0x8, 0x0 ;  /* 0x000000000000381c */ /* 0x000fe40001f0e170 */
[----:B------:R-:W-:-:S09]  /*fe40*/  PLOP3.LUT P3, PT, PT, PT, PT, 0x8, 0x0 ;  /* 0x000000000000781c */ /* 0x000fd20003f6e170 */
[----:B------:R1:W-:Y:S02]  /*fe50*/  UTMALDG.4D [UR8], [UR4], desc[UR6] ;  /* 0x00000608040075b4 */ /* 0x0003e40008019000 */
[----:B-1----:R-:W-:Y:S05]  /*fe60*/  @P0 BRA.U.ANY `(.L_x_82) ;  /* 0xfffffffd00e00947 */ /* 0x002fea000393ffff */
[----:B------:R-:W-:Y:S01]  /*fe70*/  IMAD.MOV.U32 R14, RZ, RZ, 0x40 ;  /* 0x00000040ff0e7424 */ /* 0x000fe200078e00ff */
[----:B------:R-:W-:Y:S01]  /*fe80*/  PLOP3.LUT P0, PT, PT, PT, PT, 0x80, 0x0 ;  /* 0x000000000000781c */ /* 0x000fe20003f0f070 */
[----:B------:R-:W-:Y:S01]  /*fe90*/  UIADD3 UR8, UR38, 0x26c00, URZ ;  /* 0x00026c0026087890 */ /* 0x000fe2000fffe03f */
[----:B------:R-:W-:Y:S02]  /*fea0*/  UMOV UR6, 0x0 ;  /* 0x0000000000067882 */ /* 0x000fe40000000000 */
[----:B------:R-:W-:Y:S01]  /*feb0*/  R2UR UR10, R14 ;  /* 0x000000000e0a72ca */ /* 0x000fe200000e0000 */
[----:B------:R-:W-:-:S14]  /*fec0*/  UMOV UR7, 0x14f00000 ;  /* 0x14f0000000077882 */ /* 0x000fdc0000000000 */
.L_x_83:
[----:B------:R-:W-:-:S13]  /*fed0*/  @P0 ELECT P3, URZ, PT ;  /* 0x00000000003f082f */ /* 0x000fda0003860000 */
[----:B------:R-:W-:Y:S01]  /*fee0*/  @P3 R2UR UR13, R4 ;  /* 0x00000000040d32ca */ /* 0x000fe200000e0000 */
[----:B------:R-:W-:Y:S01]  /*fef0*/  UMOV UR12, UR36 ;  /* 0x00000024000c7c82 */ /* 0x000fe20008000000 */
[----:B------:R-:W-:Y:S02]  /*ff00*/  @P3 R2UR UR11, R2 ;  /* 0x00000000020b32ca */ /* 0x000fe400000e0000 */
[----:B------:R-:W-:Y:S02]  /*ff10*/  @P3 PLOP3.LUT P0, PT, P3, PT, PT, 0x8, 0x0 ;  /* 0x000000000000381c */ /* 0x000fe40001f0e170 */
[----:B------:R-:W-:-:S09]  /*ff20*/  PLOP3.LUT P3, PT, PT, PT, PT, 0x8, 0x0 ;  /* 0x000000000000781c */ /* 0x000fd20003f6e170 */
[----:B------:R1:W-:Y:S02]  /*ff30*/  UTMALDG.4D [UR8], [UR4], desc[UR6] ;  /* 0x00000608040075b4 */ /* 0x0003e40008019000 */
[----:B-1----:R-:W-:Y:S05]  /*ff40*/  @P0 BRA.U.ANY `(.L_x_83) ;  /* 0xfffffffd00e00947 */ /* 0x002fea000393ffff */
[----:B0-----:R-:W-:Y:S01]  /*ff50*/  IMAD.MOV.U32 R5, RZ, RZ, 0x80 ;  /* 0x00000080ff057424 */ /* 0x001fe200078e00ff */
[----:B------:R-:W-:Y:S01]  /*ff60*/  PLOP3.LUT P0, PT, PT, PT, PT, 0x80, 0x0 ;  /* 0x000000000000781c */ /* 0x000fe20003f0f070 */
[----:B------:R-:W-:Y:S01]  /*ff70*/  UIADD3 UR8, UR38, 0x29400, URZ ;  /* 0x0002940026087890 */ /* 0x000fe2000fffe03f */
[----:B------:R-:W-:Y:S02]  /*ff80*/  UMOV UR6, 0x0 ;  /* 0x0000000000067882 */ /* 0x000fe40000000000 */
[----:B------:R-:W-:Y:S01]  /*ff90*/  R2UR UR10, R5 ;  /* 0x00000000050a72ca */ /* 0x000fe200000e0000 */
[----:B------:R-:W-:-:S14]  /*ffa0*/  UMOV UR7, 0x14f00000 ;  /* 0x14f0000000077882 */ /* 0x000fdc0000000000 */
.L_x_84:
        /* <DEDUP_REMOVED lines=8> */
[----:B------:R-:W-:Y:S01]  /*10030*/  MOV R13, 0xc0 ;  /* 0x000000c0000d7802 */ /* 0x000fe20000000f00 */
[----:B------:R-:W-:Y:S01]  /*10040*/  UIADD3 UR8, UR38, 0x2bc00, URZ ;  /* 0x0002bc0026087890 */ /* 0x000fe2000fffe03f */
[----:B------:R-:W-:Y:S01]  /*10050*/  PLOP3.LUT P0, PT, PT, PT, PT, 0x80, 0x0 ;  /* 0x000000000000781c */ /* 0x000fe20003f0f070 */
[----:B------:R-:W-:Y:S01]  /*10060*/  UMOV UR6, 0x0 ;  /* 0x0000000000067882 */ /* 0x000fe20000000000 */
[----:B------:R-:W-:Y:S01]  /*10070*/  R2UR UR10, R13 ;  /* 0x000000000d0a72ca */ /* 0x000fe200000e0000 */
[----:B------:R-:W-:-:S14]  /*10080*/  UMOV UR7, 0x14f00000 ;  /* 0x14f0000000077882 */ /* 0x000fdc0000000000 */
.L_x_85:
        /* <DEDUP_REMOVED lines=8> */
[----:B------:R-:W-:Y:S01]  /*10110*/  SHF.L.U32 R2, R7, 0x1f, RZ ;  /* 0x0000001f07027819 */ /* 0x000fe200000006ff */
[----:B------:R-:W-:Y:S03]  /*10120*/  BSSY B2, `(.L_x_86) ;  /* 0x0000003000027945 */ /* 0x000fe60003800000 */
[----:B------:R-:W0:Y:S02]  /*10130*/  SYNCS.PHASECHK.TRANS64.TRYWAIT P0, [UR38+0x38868], R2 ;  /* 0x03886802ff0075a7 */ /* 0x000e240008000166 */
[----:B0-----:R-:W-:Y:S05]  /*10140*/  @!P0 BRA `(.L_x_87) ;  /* 0x0000002800308947 */ /* 0x001fea0003800000 */
.L_x_160:
[----:B------:R-:W-:Y:S05]  /*10150*/  BSYNC B2 ;  /* 0x0000000000027941 */ /* 0x000fea0003800000 */
.L_x_86:
[----:B------:R-:W-:Y:S01]  /*10160*/  BSSY B2, `(.L_x_88) ;  /* 0x0000009000027945 */ /* 0x000fe20003800000 */
[----:B0-----:R-:W-:Y:S02]  /*10170*/  IMAD.MOV.U32 R2, RZ, RZ, 0x0 ;  /* 0x00000000ff027424 */ /* 0x001fe400078e00ff */
[----:B------:R-:W-:Y:S01]  /*10180*/  IMAD.MOV.U32 R3, RZ, RZ, 0x14f00000 ;  /* 0x14f00000ff037424 */ /* 0x000fe200078e00ff */
[----:B------:R-:W-:Y:S06]  /*10190*/  @P1 BRA `(.L_x_89) ;  /* 0x0000000000141947 */ /* 0x000fec0003800000 */
[----:B------:R-:W-:Y:S01]  /*101a0*/  ISETP.NE.AND P0, PT, R10, RZ, PT ;  /* 0x000000ff0a00720c */ /* 0x000fe20003f05270 */
[----:B------:R-:W-:-:S04]  /*101b0*/  IMAD.MOV.U32 R7, RZ, RZ, 0xa000 ;  /* 0x0000a000ff077424 */ /* 0x000fc800078e00ff */
[----:B------:R0:W-:Y:S08]  /*101c0*/  SYNCS.ARRIVE.TRANS64 RZ, [UR38+0x38858], R7 ;  /* 0x03885807ffff79a7 */ /* 0x0001f00008000026 */
[----:B0-----:R-:W-:Y:S05]  /*101d0*/  @!P0 BRA `(.L_x_89) ;  /* 0x0000000000048947 */ /* 0x001fea0003800000 */
[----:B------:R-:W-:Y:S01]  /*101e0*/  BPT.TRAP 0x1 ;  /* 0x000000040000795c */ /* 0x000fe20000300000 */
.L_x_89:
[----:B------:R-:W-:Y:S05]  /*101f0*/  BSYNC B2 ;  /* 0x0000000000027941 */ /* 0x000fea0003800000 */
.L_x_88:
        /* <DEDUP_REMOVED lines=10> */
.L_x_90:
        /* <DEDUP_REMOVED lines=13> */
.L_x_91:
        /* <DEDUP_REMOVED lines=13> */
.L_x_92:
        /* <DEDUP_REMOVED lines=13> */
.L_x_93:
        /* <DEDUP_REMOVED lines=8> */
[----:B------:R-:W-:Y:S01]  /*10590*/  MOV R17, R11 ;  /* 0x0000000b00117202 */ /* 0x000fe20000000f00 */
[----:B------:R-:W-:-:S07]  /*105a0*/  IMAD.MOV.U32 R16, RZ, RZ, R4 ;  /* 0x000000ffff107224 */ /* 0x000fce00078e0004 */
.L_x_76:
[----:B------:R-:W-:Y:S05]  /*105b0*/  BSYNC B1 ;  /* 0x0000000000017941 */ /* 0x000fea0003800000 */
.L_x_75:
[----:B------:R-:W-:Y:S02]  /*105c0*/  VIADD R0, R0, 0xfffffffe ;  /* 0xfffffffe00007836 */ /* 0x000fe40000000000 */
[----:B------:R-:W-:Y:S01]  /*105d0*/  IMAD.MOV.U32 R7, RZ, RZ, R9 ;  /* 0x000000ffff077224 */ /* 0x000fe200078e0009 */
[----:B------:R-:W-:Y:S06]  /*105e0*/  @P2 BRA `(.L_x_94) ;  /* 0xffffffe8004c2947 */ /* 0x000fec000383ffff */
[----:B------:R-:W-:Y:S05]  /*105f0*/  BSYNC B0 ;  /* 0x0000000000007941 */ /* 0x000fea0003800000 */
.L_x_55:
[----:B------:R-:W-:Y:S01]  /*10600*/  ISETP.NE.AND P0, PT, R12, RZ, PT ;  /* 0x000000ff0c00720c */ /* 0x000fe20003f05270 */
[----:B------:R-:W-:-:S12]  /*10610*/  BSSY B0, `(.L_x_54) ;  /* 0x00000b3000007945 */ /* 0x000fd80003800000 */
[----:B------:R-:W-:Y:S05]  /*10620*/  @!P0 BRA `(.L_x_95) ;  /* 0x0000000800c48947 */ /* 0x000fea0003800000 */
[----:B------:R-:W2:Y:S01]  /*10630*/  LDL R2, [R1] ;  /* 0x0000000001027983 */ /* 0x000ea20000100800 */
[----:B------:R-:W-:Y:S02]  /*10640*/  MOV R8, 0x1 ;  /* 0x0000000100087802 */ /* 0x000fe40000000f00 */
[----:B--2---:R-:W-:-:S13]  /*10650*/  ISETP.NE.AND P1, PT, R2, RZ, PT ;  /* 0x000000ff0200720c */ /* 0x004fda0003f25270 */
[----:B------:R-:W-:Y:S05]  /*10660*/  @!P1 BRA `(.L_x_95) ;  /* 0x0000000800b49947 */ /* 0x000fea0003800000 */
[----:B------:R-:W2:Y:S02]  /*10670*/  LDL.LU R2, [R1+0x4] ;  /* 0x0000040001027983 */ /* 0x000ea40000300800 */
[----:B--2---:R-:W-:-:S13]  /*10680*/  ISETP.NE.AND P1, PT, R2, RZ, PT ;  /* 0x000000ff0200720c */ /* 0x004fda0003f25270 */
[----:B------:R-:W-:Y:S05]  /*10690*/  @!P1 BRA `(.L_x_96) ;  /* 0x0000000000509947 */ /* 0x000fea0003800000 */
[----:B------:R-:W0:Y:S01]  /*106a0*/  LDC R7, c[0x0][0x43c] ;  /* 0x00010f00ff077b82 */ /* 0x000e220000000800 */
[----:B------:R-:W-:Y:S01]  /*106b0*/  IMAD.MOV.U32 R6, RZ, RZ, R0 ;  /* 0x000000ffff067224 */ /* 0x000fe200078e0000 */
[----:B------:R-:W-:Y:S01]  /*106c0*/  ULDC.64 UR4, c[0x0][0x428] ;  /* 0x00010a0000047ab9 */ /* 0x000fe20000000a00 */
[----:B------:R-:W-:Y:S01]  /*106d0*/  ULDC.64 UR6, c[0x0][0x208] ;  /* 0x0000820000067ab9 */ /* 0x000fe20000000a00 */
[----:B------:R-:W-:-:S04]  /*106e0*/  IMAD R19, R19, UR4, RZ ;  /* 0x0000000413137c24 */ /* 0x000fc8000f8e02ff */
[----:B------:R-:W-:Y:S01]  /*106f0*/  IMAD R19, R18, UR5, R19 ;  /* 0x0000000512137c24 */ /* 0x000fe2000f8e0213 */
[----:B0-----:R-:W-:-:S13]  /*10700*/  ISETP.NE.AND P0, PT, R7, 0x1, PT ;  /* 0x000000010700780c */ /* 0x001fda0003f05270 */
[----:B------:R-:W0:Y:S02]  /*10710*/  @P0 LDC.64 R2, c[0x0][0x440] ;  /* 0x00011000ff020b82 */ /* 0x000e240000000a00 */
[----:B0-----:R-:W-:-:S05]  /*10720*/  @P0 IMAD.HI.U32 R2, R0, R2, RZ ;  /* 0x0000000200020227 */ /* 0x001fca00078e00ff */
[----:B------:R-:W-:-:S04]  /*10730*/  @P0 SHF.R.U32.HI R6, RZ, R3, R2 ;  /* 0x00000003ff060219 */ /* 0x000fc80000011602 */
[--C-:B------:R-:W-:Y:S01]  /*10740*/  SHF.R.S32.HI R3, RZ, 0x1f, R6.reuse ;  /* 0x0000001fff037819 */ /* 0x100fe20000011406 */
[----:B------:R-:W-:-:S04]  /*10750*/  IMAD.MOV.U32 R2, RZ, RZ, R6 ;  /* 0x000000ffff027224 */ /* 0x000fc800078e0006 */
[----:B------:R-:W-:Y:S01]  /*10760*/  IMAD.WIDE.U32 R2, R18, UR4, R2 ;  /* 0x0000000412027c25 */ /* 0x000fe2000f8e0002 */
[----:B------:R-:W-:-:S03]  /*10770*/  ULDC.64 UR4, c[0x0][0x418] ;  /* 0x0001060000047ab9 */ /* 0x000fc60000000a00 */
[----:B------:R-:W-:Y:S01]  /*10780*/  IMAD.IADD R3, R19, 0x1, R3 ;  /* 0x0000000113037824 */ /* 0x000fe200078e0203 */
[----:B------:R-:W-:-:S04]  /*10790*/  LEA R4, P0, R2, UR4, 0x2 ;  /* 0x0000000402047c11 */ /* 0x000fc8000f8010ff */
[----:B------:R-:W-:-:S05]  /*107a0*/  LEA.HI.X R5, R2, UR5, R3, 0x2, P0 ;  /* 0x0000000502057c11 */ /* 0x000fca00080f1403 */
[----:B------:R0:W5:Y:S01]  /*107b0*/  LDG.E R4, desc[UR6][R4.64] ;  /* 0x0000000604047981 */ /* 0x000162000c1e1900 */
[----:B------:R-:W-:-:S05]  /*107c0*/  IADD3 R2, -R6, RZ, RZ ;  /* 0x000000ff06027210 */ /* 0x000fca0007ffe1ff */
[----:B------:R-:W-:-:S07]  /*107d0*/  IMAD R0, R7, R2, R0 ;  /* 0x0000000207007224 */ /* 0x000fce00078e0200 */
.L_x_96:
[----:B------:R-:W1:Y:S01]  /*107e0*/  S2R R2, SR_TID.X ;  /* 0x0000000000027919 */ /* 0x000e620000002100 */
[----:B------:R-:W-:Y:S01]  /*107f0*/  BSSY B1, `(.L_x_97) ;  /* 0x0000006000017945 */ /* 0x000fe20003800000 */
[----:B-1----:R-:W-:Y:S02]  /*10800*/  LOP3.LUT R3, R2, 0x7f, RZ, 0xc0, !PT ;  /* 0x0000007f02037812 */ /* 0x002fe400078ec0ff */
[----:B------:R-:W-:Y:S02]  /*10810*/  SHF.L.U32 R2, R9, 0x1f, RZ ;  /* 0x0000001f09027819 */ /* 0x000fe400000006ff */
[----:B------:R-:W-:Y:S02]  /*10820*/  ISETP.NE.AND P1, PT, R3, RZ, PT ;  /* 0x000000ff0300720c */ /* 0x000fe40003f25270 */
[----:B------:R-:W1:Y:S02]  /*10830*/  SYNCS.PHASECHK.TRANS64.TRYWAIT P0, [UR38+0x38848], R2 ;  /* 0x03884802ff0075a7 */ /* 0x000e640008000166 */
[----:B-1----:R-:W-:Y:S09]  /*10840*/  @!P0 BRA `(.L_x_98) ;  /* 0x0000002000888947 */ /* 0x002ff20003800000 */
.L_x_161:
[----:B------:R-:W-:Y:S05]  /*10850*/  BSYNC B1 ;  /* 0x0000000000017941 */ /* 0x000fea0003800000 */
.L_x_97:
[----:B------:R-:W-:Y:S04]  /*10860*/  BSSY B1, `(.L_x_99) ;  /* 0x0000007000017945 */ /* 0x000fe80003800000 */
[----:B------:R-:W-:Y:S05]  /*10870*/  @P1 BRA `(.L_x_100) ;  /* 0x0000000000141947 */ /* 0x000fea0003800000 */
[----:B------:R-:W-:Y:S01]  /*10880*/  ISETP.NE.AND P0, PT, R10, RZ, PT ;  /* 0x000000ff0a00720c */ /* 0x000fe20003f05270 */
[----:B-1----:R-:W-:-:S04]  /*10890*/  IMAD.MOV.U32 R3, RZ, RZ, 0xa000 ;  /* 0x0000a000ff037424 */ /* 0x002fc800078e00ff */
[----:B------:R2:W-:Y:S08]  /*108a0*/  SYNCS.ARRIVE.TRANS64 RZ, [UR38+0x38838], R3 ;  /* 0x03883803ffff79a7 */ /* 0x0005f00008000026 */
[----:B--2---:R-:W-:Y:S05]  /*108b0*/  @!P0 BRA `(.L_x_100) ;  /* 0x0000000000048947 */ /* 0x004fea0003800000 */
[----:B------:R-:W-:Y:S01]  /*108c0*/  BPT.TRAP 0x1 ;  /* 0x000000040000795c */ /* 0x000fe20000300000 */
.L_x_100:
[----:B------:R-:W-:Y:S05]  /*108d0*/  BSYNC B1 ;  /* 0x0000000000017941 */ /* 0x000fea0003800000 */
.L_x_99:
[----:B0-----:R-:W-:Y:S01]  /*108e0*/  IMAD.MOV.U32 R5, RZ, RZ, RZ ;  /* 0x000000ffff057224 */ /* 0x001fe200078e00ff */
        /* <DEDUP_REMOVED lines=10> */
.L_x_101:
[----:B------:R-:W-:-:S13]  /*10990*/  @P0 ELECT P2, URZ, PT ;  /* 0x00000000003f082f */ /* 0x000fda0003840000 */
[----:B-----5:R-:W-:Y:S01]  /*109a0*/  @P2 R2UR UR13, R4 ;  /* 0x00000000040d22ca */ /* 0x020fe200000e0000 */
[----:B------:R-:W-:Y:S01]  /*109b0*/  UMOV UR12, UR36 ;  /* 0x00000024000c7c82 */ /* 0x000fe20008000000 */
[----:B------:R-:W-:Y:S02]  /*109c0*/  @P2 R2UR UR11, R3 ;  /* 0x00000000030b22ca */ /* 0x000fe400000e0000 */
        /* <DEDUP_REMOVED lines=10> */
.L_x_102:
        /* <DEDUP_REMOVED lines=14> */
.L_x_103:
        /* <DEDUP_REMOVED lines=14> */
.L_x_104:
        /* <DEDUP_REMOVED lines=8> */
[----:B------:R-:W0:Y:S01]  /*10cb0*/  SYNCS.PHASECHK.TRANS64.TRYWAIT P0, [UR38+0x38860], R2 ;  /* 0x03886002ff0075a7 */ /* 0x000e220008000166 */
[----:B------:R-:W-:Y:S04]  /*10cc0*/  BSSY B1, `(.L_x_105) ;  /* 0x0000002000017945 */ /* 0x000fe80003800000 */
[----:B0-----:R-:W-:Y:S05]  /*10cd0*/  @!P0 BRA `(.L_x_106) ;  /* 0x0000001c007c8947 */ /* 0x001fea0003800000 */
.L_x_162:
[----:B------:R-:W-:Y:S05]  /*10ce0*/  BSYNC B1 ;  /* 0x0000000000017941 */ /* 0x000fea0003800000 */
.L_x_105:
[----:B------:R-:W-:Y:S01]  /*10cf0*/  BSSY B1, `(.L_x_107) ;  /* 0x0000009000017945 */ /* 0x000fe20003800000 */
[----:B0-----:R-:W-:Y:S02]  /*10d00*/  IMAD.MOV.U32 R2, RZ, RZ, 0x0 ;  /* 0x00000000ff027424 */ /* 0x001fe400078e00ff */
[----:B------:R-:W-:Y:S01]  /*10d10*/  IMAD.MOV.U32 R3, RZ, RZ, 0x14f00000 ;  /* 0x14f00000ff037424 */ /* 0x000fe200078e00ff */
[----:B------:R-:W-:Y:S06]  /*10d20*/  @P1 BRA `(.L_x_108) ;  /* 0x0000000000141947 */ /* 0x000fec0003800000 */
[----:B------:R-:W-:Y:S02]  /*10d30*/  ISETP.NE.AND P0, PT, R10, RZ, PT ;  /* 0x000000ff0a00720c */ /* 0x000fe40003f05270 */
[----:B------:R-:W-:-:S04]  /*10d40*/  MOV R12, 0xa000 ;  /* 0x0000a000000c7802 */ /* 0x000fc80000000f00 */
[----:B------:R0:W-:Y:S07]  /*10d50*/  SYNCS.ARRIVE.TRANS64 RZ, [UR38+0x38850], R12 ;  /* 0x0388500cffff79a7 */ /* 0x0001ee0008000026 */
[----:B------:R-:W-:Y:S05]  /*10d60*/  @!P0 BRA `(.L_x_108) ;  /* 0x0000000000048947 */ /* 0x000fea0003800000 */
[----:B------:R-:W-:Y:S01]  /*10d70*/  BPT.TRAP 0x1 ;  /* 0x000000040000795c */ /* 0x000fe20000300000 */
.L_x_108:
[----:B------:R-:W-:Y:S05]  /*10d80*/  BSYNC B1 ;  /* 0x0000000000017941 */ /* 0x000fea0003800000 */
.L_x_107:
        /* <DEDUP_REMOVED lines=10> */
.L_x_109:
        /* <DEDUP_REMOVED lines=8> */
[----:B------:R-:W-:Y:S01]  /*10eb0*/  R2UR UR10, R6 ;  /* 0x00000000060a72ca */ /* 0x000fe200000e0000 */
[----:B------:R-:W-:Y:S01]  /*10ec0*/  UIADD3 UR8, UR38, 0x2c00, URZ ;  /* 0x00002c0026087890 */ /* 0x000fe2000fffe03f */
[----:B------:R-:W-:Y:S02]  /*10ed0*/  R2UR UR6, R2 ;  /* 0x00000000020672ca */ /* 0x000fe400000e0000 */
[----:B------:R-:W-:Y:S02]  /*10ee0*/  R2UR UR7, R3 ;  /* 0x00000000030772ca */ /* 0x000fe400000e0000 */
[----:B------:R-:W-:-:S13]  /*10ef0*/  PLOP3.LUT P0, PT, PT, PT, PT, 0x80, 0x0 ;  /* 0x000000000000781c */ /* 0x000fda0003f0f070 */
.L_x_110:
        /* <DEDUP_REMOVED lines=13> */
.L_x_111:
        /* <DEDUP_REMOVED lines=13> */
.L_x_112:
        /* <DEDUP_REMOVED lines=8> */
[----:B------:R-:W-:Y:S02]  /*11120*/  IMAD.MOV.U32 R17, RZ, RZ, R0 ;  /* 0x000000ffff117224 */ /* 0x000fe400078e0000 */
[----:B------:R-:W-:-:S07]  /*11130*/  IMAD.MOV.U32 R16, RZ, RZ, R4 ;  /* 0x000000ffff107224 */ /* 0x000fce00078e0004 */
.L_x_95:
[----:B------:R-:W-:Y:S05]  /*11140*/  BSYNC B0 ;  /* 0x0000000000007941 */ /* 0x000fea0003800000 */
.L_x_54:
[----:B------:R-:W2:Y:S01]  /*11150*/  LDL.LU R0, [R1] ;  /* 0x0000000001007983 */ /* 0x000ea20000300800 */
[----:B------:R-:W-:Y:S01]  /*11160*/  BSSY B0, `(.L_x_113) ;  /* 0x0000051000007945 */ /* 0x000fe20003800000 */
[----:B--2---:R-:W-:-:S13]  /*11170*/  ISETP.NE.AND P0, PT, R0, RZ, PT ;  /* 0x000000ff0000720c */ /* 0x004fda0003f05270 */
[----:B------:R-:W-:Y:S05]  /*11180*/  @!P0 BRA `(.L_x_114) ;  /* 0x0000000400388947 */ /* 0x000fea0003800000 */
[----:B------:R-:W2:Y:S01]  /*11190*/  S2R R0, SR_TID.X ;  /* 0x0000000000007919 */ /* 0x000ea20000002100 */
[----:B-1----:R-:W-:Y:S01]  /*111a0*/  LEA R3, R8, UR38, 0x3 ;  /* 0x0000002608037c11 */ /* 0x002fe2000f8e18ff */
[----:B------:R-:W-:Y:S01]  /*111b0*/  BSSY B1, `(.L_x_115) ;  /* 0x0000006000017945 */ /* 0x000fe20003800000 */
[----:B--2---:R-:W-:Y:S02]  /*111c0*/  LOP3.LUT R2, R0, 0x7f, RZ, 0xc0, !PT ;  /* 0x0000007f00027812 */ /* 0x004fe400078ec0ff */
[----:B------:R-:W-:Y:S02]  /*111d0*/  SHF.L.U32 R0, R9, 0x1f, RZ ;  /* 0x0000001f09007819 */ /* 0x000fe400000006ff */
[----:B------:R-:W-:Y:S02]  /*111e0*/  ISETP.NE.AND P1, PT, R2, RZ, PT ;  /* 0x000000ff0200720c */ /* 0x000fe40003f25270 */
[----:B------:R-:W1:Y:S02]  /*111f0*/  SYNCS.PHASECHK.TRANS64.TRYWAIT P0, [R3+URZ+0x38860], R0 ;  /* 0x03886000030075a7 */ /* 0x000e64000800017f */
[----:B-1----:R-:W-:Y:S09]  /*11200*/  @!P0 BRA `(.L_x_116) ;  /* 0x0000001800488947 */ /* 0x002ff20003800000 */
.L_x_163:
[----:B------:R-:W-:Y:S05]  /*11210*/  BSYNC B1 ;  /* 0x0000000000017941 */ /* 0x000fea0003800000 */
.L_x_115:
[----:B------:R-:W-:Y:S04]  /*11220*/  BSSY B1, `(.L_x_117) ;  /* 0x0000008000017945 */ /* 0x000fe80003800000 */
[----:B------:R-:W-:Y:S05]  /*11230*/  @P1 BRA `(.L_x_118) ;  /* 0x0000000000181947 */ /* 0x000fea0003800000 */
[----:B------:R-:W2:Y:S01]  /*11240*/  S2R R2, SR_TID.X ;  /* 0x0000000000027919 */ /* 0x000ea20000002100 */
[----:B-1----:R-:W-:-:S04]  /*11250*/  IMAD.MOV.U32 R0, RZ, RZ, 0xa000 ;  /* 0x0000a000ff007424 */ /* 0x002fc800078e00ff */
[----:B------:R3:W-:Y:S01]  /*11260*/  SYNCS.ARRIVE.TRANS64 RZ, [R3+URZ+0x38850], R0 ;  /* 0x0388500003ff79a7 */ /* 0x0007e2000800003f */
[----:B--2---:R-:W-:-:S13]  /*11270*/  LOP3.LUT P0, RZ, R2, 0x1f, RZ, 0xc0, !PT ;  /* 0x0000001f02ff7812 */ /* 0x004fda000780c0ff */
[----:B---3--:R-:W-:Y:S05]  /*11280*/  @!P0 BRA `(.L_x_118) ;  /* 0x0000000000048947 */ /* 0x008fea0003800000 */
[----:B------:R-:W-:Y:S01]  /*11290*/  BPT.TRAP 0x1 ;  /* 0x000000040000795c */ /* 0x000fe20000300000 */
.L_x_118:
[----:B------:R-:W-:Y:S05]  /*112a0*/  BSYNC B1 ;  /* 0x0000000000017941 */ /* 0x000fea0003800000 */
.L_x_117:
[----:B------:R-:W-:Y:S01]  /*112b0*/  R2UR UR4, R8 ;  /* 0x00000000080472ca */ /* 0x000fe200000e0000 */
[----:B------:R-:W-:Y:S01]  /*112c0*/  ULDC.64 UR6, c[0x0][0x198] ;  /* 0x0000660000067ab9 */ /* 0x000fe20000000a00 */
[----:B------:R-:W-:Y:S01]  /*112d0*/  R2UR UR9, R3 ;  /* 0x00000000030972ca */ /* 0x000fe200000e0000 */
[----:B------:R-:W-:Y:S01]  /*112e0*/  UIADD3 UR6, UP0, UR6, 0x470, URZ ;  /* 0x0000047006067890 */ /* 0x000fe2000ff1e03f */
[----:B------:R-:W-:Y:S01]  /*112f0*/  PLOP3.LUT P0, PT, PT, PT, PT, 0x80, 0x0 ;  /* 0x000000000000781c */ /* 0x000fe20003f0f070 */
[----:B------:R-:W-:Y:S01]  /*11300*/  IMAD R17, R17, 0x50, RZ ;  /* 0x0000005011117824 */ /* 0x000fe200078e02ff */
[----:B------:R-:W-:Y:S01]  /*11310*/  UMOV UR14, 0x0 ;  /* 0x00000000000e7882 */ /* 0x000fe20000000000 */
[----:B------:R-:W-:Y:S01]  /*11320*/  UIADD3.X UR7, URZ, UR7, URZ, UP0, !UPT ;  /* 0x000000073f077290 */ /* 0x000fe200087fe43f */
[----:B------:R-:W-:Y:S01]  /*11330*/  UMOV UR15, 0x14f00000 ;  /* 0x14f00000000f7882 */ /* 0x000fe20000000000 */
[----:B------:R-:W-:-:S04]  /*11340*/  UMOV UR10, URZ ;  /* 0x0000003f000a7c82 */ /* 0x000fc80008000000 */
[----:B------:R-:W-:Y:S02]  /*11350*/  UIMAD UR4, UR4, 0xa000, UR38 ;  /* 0x0000a000040478a4 */ /* 0x000fe4000f8e0226 */
[----:B------:R-:W-:Y:S02]  /*11360*/  UIADD3 UR9, UR9, 0x38850, URZ ;  /* 0x0003885009097890 */ /* 0x000fe4000fffe03f */
[----:B------:R-:W-:-:S12]  /*11370*/  UIADD3 UR8, UR4, 0x400, URZ ;  /* 0x0000040004087890 */ /* 0x000fd8000fffe03f */
.L_x_119:
[----:B------:R-:W-:-:S13]  /*11380*/  @P0 ELECT P1, URZ, PT ;  /* 0x00000000003f082f */ /* 0x000fda0003820000 */
[----:B------:R-:W-:Y:S01]  /*11390*/  @P1 R2UR UR13, R16 ;  /* 0x00000000100d12ca */ /* 0x000fe200000e0000 */
[----:B------:R-:W-:Y:S01]  /*113a0*/  UMOV UR12, UR36 ;  /* 0x00000024000c7c82 */ /* 0x000fe20008000000 */
[----:B------:R-:W-:Y:S02]  /*113b0*/  @P1 R2UR UR11, R17 ;  /* 0x00000000110b12ca */ /* 0x000fe400000e0000 */
[----:B------:R-:W-:Y:S02]  /*113c0*/  @P1 PLOP3.LUT P0, PT, P1, PT, PT, 0x8, 0x0 ;  /* 0x000000000000181c */ /* 0x000fe40000f0e170 */
[----:B------:R-:W-:-:S09]  /*113d0*/  PLOP3.LUT P1, PT, PT, PT, PT, 0x8, 0x0 ;  /* 0x000000000000781c */ /* 0x000fd20003f2e170 */
[----:B------:R2:W-:Y:S02]  /*113e0*/  UTMALDG.4D [UR8], [UR6], desc[UR14] ;  /* 0x00000e08060075b4 */ /* 0x0005e40008019000 */
[----:B--2---:R-:W-:Y:S05]  /*113f0*/  @P0 BRA.U.ANY `(.L_x_119) ;  /* 0xfffffffd00e00947 */ /* 0x004fea000393ffff */
[----:B------:R-:W-:Y:S01]  /*11400*/  PLOP3.LUT P0, PT, PT, PT, PT, 0x80, 0x0 ;  /* 0x000000000000781c */ /* 0x000fe20003f0f070 */
[----:B------:R-:W-:Y:S01]  /*11410*/  UIADD3 UR8, UR4, 0x2c00, URZ ;  /* 0x00002c0004087890 */ /* 0x000fe2000fffe03f */
[----:B------:R-:W-:Y:S01]  /*11420*/  UMOV UR14, 0x0 ;  /* 0x00000000000e7882 */ /* 0x000fe20000000000 */
[----:B------:R-:W-:Y:S01]  /*11430*/  UMOV UR15, 0x14f00000 ;  /* 0x14f00000000f7882 */ /* 0x000fe20000000000 */
[----:B------:R-:W-:-:S09]  /*11440*/  UMOV UR10, 0x40 ;  /* 0x00000040000a7882 */ /* 0x000fd20000000000 */
.L_x_120:
        /* <DEDUP_REMOVED lines=13> */
.L_x_121:
        /* <DEDUP_REMOVED lines=10> */
[----:B------:R-:W-:Y:S02]  /*115c0*/  UMOV UR5, 0x14f00000 ;  /* 0x14f0000000057882 */ /* 0x000fe40000000000 */
[----:B------:R-:W-:Y:S01]  /*115d0*/  UMOV UR4, 0x0 ;  /* 0x0000000000047882 */ /* 0x000fe20000000000 */
[----:B------:R-:W-:-:S08]  /*115e0*/  UMOV UR10, 0xc0 ;  /* 0x000000c0000a7882 */ /* 0x000fd00000000000 */
.L_x_122:
        /* <DEDUP_REMOVED lines=8> */
.L_x_114:
[----:B------:R-:W-:Y:S05]  /*11670*/  BSYNC B0 ;  /* 0x0000000000007941 */ /* 0x000fea0003800000 */
.L_x_113:
[----:B-1----:R-:W-:Y:S01]  /*11680*/  IADD3 R0, R8, 0x1, RZ ;  /* 0x0000000108007810 */ /* 0x002fe20007ffe0ff */
[----:B------:R-:W-:-:S03]  /*11690*/  IMAD.MOV.U32 R3, RZ, RZ, RZ ;  /* 0x000000ffff037224 */ /* 0x000fc600078e00ff */
[----:B------:R-:W-:-:S04]  /*116a0*/  ISETP.NE.AND P0, PT, R0, 0x2, PT ;  /* 0x000000020000780c */ /* 0x000fc80003f05270 */
[----:B------:R-:W-:Y:S02]  /*116b0*/  SEL R2, RZ, 0x1, P0 ;  /* 0x00000001ff027807 */ /* 0x000fe40000000000 */
[----:B------:R-:W-:Y:S02]  /*116c0*/  SEL R0, R0, RZ, P0 ;  /* 0x000000ff00007207 */ /* 0x000fe40000000000 */
[----:B------:R-:W-:-:S07]  /*116d0*/  LOP3.LUT R9, R9, R2, RZ, 0x3c, !PT ;  /* 0x0000000209097212 */ /* 0x000fce00078e3cff */
.L_x_38:
[----:B------:R-:W1:Y:S01]  /*116e0*/  S2R R5, SR_CgaCtaId ;  /* 0x0000000000057919 */ /* 0x000e620000008800 */
[----:B------:R-:W-:Y:S02]  /*116f0*/  MOV R2, 0x400 ;  /* 0x0000040000027802 */ /* 0x000fe40000000f00 */
[----:B------:R-:W-:Y:S02]  /*11700*/  SHF.L.U32 R3, R3, 0x1f, RZ ;  /* 0x0000001f03037819 */ /* 0x000fe400000006ff */
[----:B-1----:R-:W-:-:S04]  /*11710*/  LEA R2, R5, R2, 0x18 ;  /* 0x0000000205027211 */ /* 0x002fc800078ec0ff */
[----:B------:R-:W1:Y:S02]  /*11720*/  SYNCS.PHASECHK.TRANS64.TRYWAIT P0, [R2+URZ+0x38820], R3 ;  /* 0x03882003020075a7 */ /* 0x000e64000800017f */
[----:B-1----:R-:W-:Y:S05]  /*11730*/  @!P0 BRA `(.L_x_123) ;  /* 0x0000001400108947 */ /* 0x002fea0003800000 */
.L_x_164:
[----:B------:R-:W-:-:S03]  /*11740*/  UMOV UR4, 0xffffffff ;  /* 0xffffffff00047882 */ /* 0x000fc60000000000 */
[----:B------:R-:W-:Y:S05]  /*11750*/  BRA.DIV UR4, `(.L_x_124) ;  /* 0x00000016041c7947 */ /* 0x000fea000b800000 */
[----:B-1----:R-:W1:Y:S02]  /*11760*/  S2R R3, SR_TID.X ;  /* 0x0000000000037919 */ /* 0x002e640000002100 */
[----:B-1----:R-:W-:-:S04]  /*11770*/  SHF.R.U32.HI R3, RZ, 0x5, R3 ;  /* 0x00000005ff037819 */ /* 0x002fc80000011603 */
[----:B------:R-:W-:-:S05]  /*11780*/  LOP3.LUT R3, R3, 0x3, RZ, 0xc0, !PT ;  /* 0x0000000303037812 */ /* 0x000fca00078ec0ff */
[----:B------:R1:W2:Y:S02]  /*11790*/  SHFL.IDX PT, R14, R3, RZ, 0x1f ;  /* 0x00001fff030e7589 */ /* 0x0002a400000e0000 */
.L_x_167:
[----:B--2---:R-:W-:-:S13]  /*117a0*/  ISETP.NE.AND P0, PT, R14, RZ, PT ;  /* 0x000000ff0e00720c */ /* 0x004fda0003f05270 */
[----:B------:R-:W-:Y:S05]  /*117b0*/  @P0 BRA `(.L_x_10) ;  /* 0x0000000000880947 */ /* 0x000fea0003800000 */
[----:B------:R-:W-:-:S03]  /*117c0*/  UMOV UR4, 0xffffffff ;  /* 0xffffffff00047882 */ /* 0x000fc60000000000 */
[----:B------:R-:W-:Y:S05]  /*117d0*/  BRA.DIV UR4, `(.L_x_125) ;  /* 0x0000001604307947 */ /* 0x000fea000b800000 */
[----:B------:R-:W-:-:S13]  /*117e0*/  ELECT P6, URZ, PT ;  /* 0x00000000003f782f */ /* 0x000fda00038c0000 */
.L_x_170:
[----:B------:R-:W-:Y:S05]  /*117f0*/  @!P6 BRA `(.L_x_10) ;  /* 0x000000000078e947 */ /* 0x000fea0003800000 */
[----:B-1----:R-:W2:Y:S02]  /*11800*/  LDL.LU R3, [R1+0x14] ;  /* 0x0000140001037983 */ /* 0x002ea40000300800 */
[----:B--2---:R-:W-:-:S04]  /*11810*/  LOP3.LUT R3, R3, 0x2, RZ, 0xfc, !PT ;  /* 0x0000000203037812 */ /* 0x004fc800078efcff */
[----:B------:R-:W-:-:S13]  /*11820*/  ISETP.NE.AND P2, PT, R3, 0x3, PT ;  /* 0x000000030300780c */ /* 0x000fda0003f45270 */
[----:B------:R-:W-:Y:S05]  /*11830*/  @!P2 BRA `(.L_x_126) ;  /* 0x000000000004a947 */ /* 0x000fea0003800000 */
[----:B------:R-:W-:Y:S01]  /*11840*/  BPT.TRAP 0x1 ;  /* 0x000000040000795c */ /* 0x000fe20000300000 */
.L_x_126:
[----:B------:R-:W-:Y:S01]  /*11850*/  VIADD R7, R2, 0x38840 ;  /* 0x0003884002077836 */ /* 0x000fe20000000000 */
[----:B------:R-:W-:Y:S02]  /*11860*/  SHF.L.U32 R5, R9, 0x1f, RZ ;  /* 0x0000001f09057819 */ /* 0x000fe400000006ff */
[C---:B------:R-:W-:Y:S01]  /*11870*/  IADD3 R3, R0.reuse, 0x1, RZ ;  /* 0x0000000100037810 */ /* 0x040fe20007ffe0ff */
[----:B------:R-:W-:-:S03]  /*11880*/  IMAD R6, R0, 0x8, R7 ;  /* 0x0000000800067824 */ /* 0x000fc600078e0207 */
[C---:B------:R-:W-:Y:S01]  /*11890*/  ISETP.NE.AND P1, PT, R3.reuse, 0x2, PT ;  /* 0x000000020300780c */ /* 0x040fe20003f25270 */
[----:B------:R-:W1:Y:S03]  /*118a0*/  SYNCS.PHASECHK.TRANS64.TRYWAIT P0, [R6+URZ], R5 ;  /* 0x00000005060075a7 */ /* 0x000e66000800017f */
[----:B------:R-:W-:Y:S02]  /*118b0*/  SEL R4, RZ, 0x1, P1 ;  /* 0x00000001ff047807 */ /* 0x000fe40000800000 */
[----:B------:R-:W-:Y:S02]  /*118c0*/  SEL R8, R3, RZ, P1 ;  /* 0x000000ff03087207 */ /* 0x000fe40000800000 */
[----:B------:R-:W-:-:S03]  /*118d0*/  LOP3.LUT R4, R9, R4, RZ, 0x3c, !PT ;  /* 0x0000000409047212 */ /* 0x000fc600078e3cff */
[----:B------:R-:W-:Y:S01]  /*118e0*/  IMAD R3, R8, 0x8, R7 ;  /* 0x0000000808037824 */ /* 0x000fe200078e0207 */
[----:B------:R-:W-:Y:S01]  /*118f0*/  SHF.L.U32 R4, R4, 0x1f, RZ ;  /* 0x0000001f04047819 */ /* 0x000fe200000006ff */
[----:B-1----:R-:W-:Y:S06]  /*11900*/  @!P0 BRA `(.L_x_127) ;  /* 0x0000001400048947 */ /* 0x002fec0003800000 */
.L_x_171:
[----:B------:R-:W2:Y:S02]  /*11910*/  SYNCS.PHASECHK.TRANS64.TRYWAIT P0, [R3+URZ], R4 ;  /* 0x00000004030075a7 */ /* 0x000ea4000800017f */
[----:B--2---:R-:W-:Y:S05]  /*11920*/  @!P0 BRA `(.L_x_128) ;  /* 0x0000001400108947 */ /* 0x004fea0003800000 */
.L_x_172:
[----:B------:R-:W-:Y:S05]  /*11930*/  @!P2 BRA `(.L_x_129) ;  /* 0x000000000004a947 */ /* 0x000fea0003800000 */
[----:B------:R-:W-:Y:S01]  /*11940*/  BPT.TRAP 0x1 ;  /* 0x000000040000795c */ /* 0x000fe20000300000 */
.L_x_129:
[----:B--2---:R-:W-:-:S04]  /*11950*/  VIADD R3, R2, 0x38860 ;  /* 0x0003886002037836 */ /* 0x004fc80000000000 */
[----:B------:R-:W-:-:S04]  /*11960*/  IMAD R0, R0, 0x8, R3 ;  /* 0x0000000800007824 */ /* 0x000fc800078e0203 */
[----:B------:R-:W2:Y:S02]  /*11970*/  SYNCS.PHASECHK.TRANS64.TRYWAIT P0, [R0+URZ], R5 ;  /* 0x00000005000075a7 */ /* 0x000ea4000800017f */
[----:B--2---:R-:W-:Y:S05]  /*11980*/  @!P0 BRA `(.L_x_130) ;  /* 0x00000014000c8947 */ /* 0x004fea0003800000 */
.L_x_173:
[----:B------:R-:W-:-:S07]  /*11990*/  LEA R3, R8, R3, 0x3 ;  /* 0x0000000308037211 */ /* 0x000fce00078e18ff */
.L_x_131:
[----:B---3--:R3:W4:Y:S02]  /*119a0*/  SYNCS.PHASECHK.TRANS64.TRYWAIT P0, [R3+URZ], R4 ;  /* 0x00000004030075a7 */ /* 0x008724000800017f */
[----:B----4-:R-:W-:Y:S05]  /*119b0*/  @!P0 NANOSLEEP.SYNCS 0x989680 ;  /* 0x009896800000895d */ /* 0x010fea0003900000 */
[----:B------:R-:W4:Y:S02]  /*119c0*/  @!P0 SYNCS.PHASECHK.TRANS64 P0, [R3+URZ], R4 ;  /* 0x00000004030085a7 */ /* 0x000f24000800007f */
[----:B----4-:R-:W-:Y:S05]  /*119d0*/  @!P0 BRA `(.L_x_131) ;  /* 0xfffffffc00f08947 */ /* 0x010fea000383ffff */
.L_x_10:
[----:B------:R-:W-:Y:S05]  /*119e0*/  BSYNC B6 ;  /* 0x0000000000067941 */ /* 0x000fea0003800000 */
.L_x_7:
[----:B------:R-:W-:Y:S05]  /*119f0*/  EXIT ;  /* 0x000000000000794d */ /* 0x000fea0003800000 */
.L_x_14:
[----:B------:R-:W-:-:S13]  /*11a00*/  R2UR UR4, R16 ;  /* 0x00000000100472ca */ /* 0x000fda00000e0000 */
[----:B0-----:R-:W-:-:S04]  /*11a10*/  IMAD.U32 R3, RZ, RZ, UR4 ;  /* 0x00000004ff037e24 */ /* 0x001fc8000f8e00ff */
[----:B------:R0:W1:Y:S03]  /*11a20*/  SYNCS.PHASECHK.TRANS64.TRYWAIT P1, [R3+URZ+0x38800], R2 ;  /* 0x03880002030075a7 */ /* 0x000066000802017f */
[----:B-1----:R-:W-:Y:S05]  /*11a30*/  @!P1 NANOSLEEP.SYNCS 0x989680 ;  /* 0x009896800000995d */ /* 0x002fea0003900000 */
[----:B------:R-:W1:Y:S02]  /*11a40*/  @!P1 SYNCS.PHASECHK.TRANS64 P1, [R3+URZ+0x38800], R2 ;  /* 0x03880002030095a7 */ /* 0x000e64000802007f */
[----:B-1----:R-:W-:Y:S05]  /*11a50*/  @!P1 BRA `(.L_x_14) ;  /* 0xfffffffc00e89947 */ /* 0x002fea000383ffff */
[----:B------:R-:W-:Y:S05]  /*11a60*/  BRA `(.L_x_132) ;  /* 0xfffffef800847947 */ /* 0x000fea000383ffff */
.L_x_18:
[----:B------:R-:W-:-:S13]  /*11a70*/  R2UR UR4, R16 ;  /* 0x00000000100472ca */ /* 0x000fda00000e0000 */
[----:B0-----:R-:W-:-:S04]  /*11a80*/  IMAD.U32 R3, RZ, RZ, UR4 ;  /* 0x00000004ff037e24 */ /* 0x001fc8000f8e00ff */
[----:B------:R0:W2:Y:S03]  /*11a90*/  SYNCS.PHASECHK.TRANS64.TRYWAIT P2, [R3+URZ+0x38830], R2 ;  /* 0x03883002030075a7 */ /* 0x0000a6000804017f */
[----:B--2---:R-:W-:Y:S05]  /*11aa0*/  @!P2 NANOSLEEP.SYNCS 0x989680 ;  /* 0x009896800000a95d */ /* 0x004fea0003900000 */
[----:B------:R-:W2:Y:S02]  /*11ab0*/  @!P2 SYNCS.PHASECHK.TRANS64 P2, [R3+URZ+0x38830], R2 ;  /* 0x038830020300a5a7 */ /* 0x000ea4000804007f */
[----:B--2---:R-:W-:Y:S05]  /*11ac0*/  @!P2 BRA `(.L_x_18) ;  /* 0xfffffffc00e8a947 */ /* 0x004fea000383ffff */
[----:B------:R-:W-:Y:S05]  /*11ad0*/  BRA `(.L_x_17) ;  /* 0xfffffef800a07947 */ /* 0x000fea000383ffff */
.L_x_23:
[----:B------:R-:W-:-:S13]  /*11ae0*/  R2UR UR6, R215 ;  /* 0x00000000d70672ca */ /* 0x000fda00000e0000 */
[----:B-1----:R-:W-:-:S04]  /*11af0*/  IMAD.U32 R7, RZ, RZ, UR6 ;  /* 0x00000006ff077e24 */ /* 0x002fc8000f8e00ff */
[----:B------:R1:W2:Y:S03]  /*11b00*/  SYNCS.PHASECHK.TRANS64.TRYWAIT P2, [R7+URZ+0x38830], R2 ;  /* 0x03883002070075a7 */ /* 0x0002a6000804017f */
[----:B--2---:R-:W-:Y:S05]  /*11b10*/  @!P2 NANOSLEEP.SYNCS 0x989680 ;  /* 0x009896800000a95d */ /* 0x004fea0003900000 */
[----:B------:R-:W2:Y:S02]  /*11b20*/  @!P2 SYNCS.PHASECHK.TRANS64 P2, [R7+URZ+0x38830], R2 ;  /* 0x038830020700a5a7 */ /* 0x000ea4000804007f */
[----:B--2---:R-:W-:Y:S05]  /*11b30*/  @!P2 BRA `(.L_x_23) ;  /* 0xfffffffc00e8a947 */ /* 0x004fea000383ffff */
[----:B------:R-:W-:Y:S05]  /*11b40*/  BRA `(.L_x_22) ;  /* 0xffffff3c00ec7947 */ /* 0x000fea000383ffff */
.L_x_27:
[----:B-1----:R-:W-:-:S04]  /*11b50*/  MOV R3, UR7 ;  /* 0x0000000700037c02 */ /* 0x002fc80008000f00 */
[----:B------:R1:W2:Y:S03]  /*11b60*/  SYNCS.PHASECHK.TRANS64.TRYWAIT P2, [R3+URZ+0x38850], R0 ;  /* 0x03885000030075a7 */ /* 0x0002a6000804017f */
[----:B--2---:R-:W-:Y:S05]  /*11b70*/  @!P2 NANOSLEEP.SYNCS 0x989680 ;  /* 0x009896800000a95d */ /* 0x004fea0003900000 */
[----:B------:R-:W2:Y:S02]  /*11b80*/  @!P2 SYNCS.PHASECHK.TRANS64 P2, [R3+URZ+0x38850], R0 ;  /* 0x038850000300a5a7 */ /* 0x000ea4000804007f */
[----:B--2---:R-:W-:Y:S05]  /*11b90*/  @!P2 BRA `(.L_x_27) ;  /* 0xfffffffc00eca947 */ /* 0x004fea000383ffff */
[----:B------:R-:W-:Y:S05]  /*11ba0*/  BRA `(.L_x_26) ;  /* 0xffffff6800247947 */ /* 0x000fea000383ffff */
.L_x_32:
[----:B-1----:R1:W2:Y:S02]  /*11bb0*/  SYNCS.PHASECHK.TRANS64.TRYWAIT P0, [R11+URZ+0x38850], R8 ;  /* 0x038850080b0075a7 */ /* 0x0022a4000800017f */
[----:B--2---:R-:W-:Y:S05]  /*11bc0*/  @!P0 NANOSLEEP.SYNCS 0x989680 ;  /* 0x009896800000895d */ /* 0x004fea0003900000 */
[----:B------:R-:W2:Y:S02]  /*11bd0*/  @!P0 SYNCS.PHASECHK.TRANS64 P0, [R11+URZ+0x38850], R8 ;  /* 0x038850080b0085a7 */ /* 0x000ea4000800007f */
[----:B--2---:R-:W-:Y:S05]  /*11be0*/  @!P0 BRA `(.L_x_32) ;  /* 0xfffffffc00f08947 */ /* 0x004fea000383ffff */
[----:B------:R-:W-:Y:S05]  /*11bf0*/  BRA `(.L_x_31) ;  /* 0xffffff84005c7947 */ /* 0x000fea000383ffff */
.L_x_43:
[----:B------:R-:W-:Y:S01]  /*11c00*/  IMAD.MOV.U32 R13, RZ, RZ, R0 ;  /* 0x000000ffff0d7224 */ /* 0x000fe200078e0000 */
[----:B------:R-:W-:Y:S01]  /*11c10*/  MOV R15, 0xffffffff ;  /* 0xffffffff000f7802 */ /* 0x000fe20000000f00 */
[----:B------:R-:W-:Y:S02]  /*11c20*/  IMAD.MOV.U32 R12, RZ, RZ, RZ ;  /* 0x000000ffff0c7224 */ /* 0x000fe400078e00ff */
[----:B------:R-:W-:-:S07]  /*11c30*/  IMAD.MOV.U32 R11, RZ, RZ, 0x1f ;  /* 0x0000001fff0b7424 */ /* 0x000fce00078e00ff */
[----:B------:R-:W-:Y:S05]  /*11c40*/  WARPSYNC.COLLECTIVE R15, `(.L_x_133) ;  /* 0x000000000f087348 */ /* 0x000fea0003c00000 */
[----:B------:R0:W1:Y:S02]  /*11c50*/  SHFL.IDX P6, R14, R13, R12, R11 ;  /* 0x0000000c0d0e7389 */ /* 0x00006400000c000b */
[----:B01----:R-:W-:Y:S01]  /*11c60*/  ENDCOLLECTIVE ;  /* 0x000000000000791b */ /* 0x003fe20003800000 */
.L_x_133:
[----:B------:R-:W-:Y:S05]  /*11c70*/  BRA `(.L_x_134) ;  /* 0xffffffc000047947 */ /* 0x000fea000383ffff */
.L_x_45:
[----:B------:R-:W-:Y:S01]  /*11c80*/  BSSY B0, `(.L_x_135) ;  /* 0x0000006000007945 */ /* 0x000fe20003800000 */
[----:B------:R-:W-:-:S07]  /*11c90*/  IMAD.MOV.U32 R15, RZ, RZ, -0x1 ;  /* 0xffffffffff0f7424 */ /* 0x000fce00078e00ff */
[----:B0-----:R-:W-:Y:S05]  /*11ca0*/  WARPSYNC.COLLECTIVE R15, `(.L_x_136) ;  /* 0x000000000f0c7348 */ /* 0x001fea0003c00000 */
[----:B------:R-:W-:Y:S02]  /*11cb0*/  ELECT P6, UR62, PT ;  /* 0x00000000003e782f */ /* 0x000fe400038c0000 */
[----:B------:R-:W-:Y:S01]  /*11cc0*/  MOV R14, UR62 ;  /* 0x0000003e000e7c02 */ /* 0x000fe20008000f00 */
[----:B0-----:R-:W-:Y:S10]  /*11cd0*/  ENDCOLLECTIVE ;  /* 0x000000000000791b */ /* 0x001ff40003800000 */
.L_x_136:
[----:B------:R-:W-:Y:S05]  /*11ce0*/  BSYNC B0 ;  /* 0x0000000000007941 */ /* 0x000fea0003800000 */
.L_x_135:
[----:B------:R-:W-:Y:S05]  /*11cf0*/  BRA `(.L_x_137) ;  /* 0xffffffc000047947 */ /* 0x000fea000383ffff */
.L_x_47:
[----:B0-----:R-:W-:-:S04]  /*11d00*/  IMAD.U32 R3, RZ, RZ, UR38 ;  /* 0x00000026ff037e24 */ /* 0x001fc8000f8e00ff */
[----:B------:R0:W1:Y:S03]  /*11d10*/  SYNCS.PHASECHK.TRANS64.TRYWAIT P0, [R3+URZ+0x38840], R0 ;  /* 0x03884000030075a7 */ /* 0x000066000800017f */
[----:B-1----:R-:W-:Y:S05]  /*11d20*/  @!P0 NANOSLEEP.SYNCS 0x989680 ;  /* 0x009896800000895d */ /* 0x002fea0003900000 */
[----:B------:R-:W1:Y:S02]  /*11d30*/  @!P0 SYNCS.PHASECHK.TRANS64 P0, [R3+URZ+0x38840], R0 ;  /* 0x03884000030085a7 */ /* 0x000e64000800007f */
[----:B-1----:R-:W-:Y:S05]  /*11d40*/  @!P0 BRA `(.L_x_47) ;  /* 0xfffffffc00ec8947 */ /* 0x002fea000383ffff */
[----:B------:R-:W-:Y:S05]  /*11d50*/  BRA `(.L_x_138) ;  /* 0xffffffc0005c7947 */ /* 0x000fea000383ffff */
.L_x_50:
[----:B------:R-:W-:Y:S01]  /*11d60*/  IMAD R8, R11, 0x80, R8 ;  /* 0x000000800b087824 */ /* 0x000fe200078e0208 */
[----:B------:R-:W-:Y:S01]  /*11d70*/  MOV R13, R6 ;  /* 0x00000006000d7202 */ /* 0x000fe20000000f00 */
[----:B------:R-:W-:Y:S02]  /*11d80*/  IMAD.MOV.U32 R12, RZ, RZ, RZ ;  /* 0x000000ffff0c7224 */ /* 0x000fe400078e00ff */
[----:B------:R-:W-:Y:S02]  /*11d90*/  IMAD.MOV.U32 R11, RZ, RZ, 0x181f ;  /* 0x0000181fff0b7424 */ /* 0x000fe400078e00ff */
[----:B------:R-:W-:Y:S02]  /*11da0*/  IMAD.MOV.U32 R15, RZ, RZ, -0x1 ;  /* 0xffffffffff0f7424 */ /* 0x000fe400078e00ff */
[----:B------:R-:W-:-:S07]  /*11db0*/  VIADD R5, R8, 0x10 ;  /* 0x0000001008057836 */ /* 0x000fce0000000000 */
[----:B------:R-:W-:Y:S05]  /*11dc0*/  WARPSYNC.COLLECTIVE R15, `(.L_x_139) ;  /* 0x000000000f087348 */ /* 0x000fea0003c00000 */
[----:B------:R0:W1:Y:S02]  /*11dd0*/  SHFL.IDX P6, R14, R13, R12, R11 ;  /* 0x0000000c0d0e7389 */ /* 0x00006400000c000b */
[----:B01----:R-:W-:Y:S01]  /*11de0*/  ENDCOLLECTIVE ;  /* 0x000000000000791b */ /* 0x003fe20003800000 */
.L_x_139:
[----:B------:R-:W-:Y:S01]  /*11df0*/  IMAD.MOV.U32 R13, RZ, RZ, R7 ;  /* 0x000000ffff0d7224 */ /* 0x000fe200078e0007 */
[----:B------:R-:W-:-:S07]  /*11e00*/  MOV R2, R14 ;  /* 0x0000000e00027202 */ /* 0x000fce0000000f00 */
[----:B------:R-:W-:Y:S05]  /*11e10*/  WARPSYNC.COLLECTIVE R15, `(.L_x_140) ;  /* 0x000000000f087348 */ /* 0x000fea0003c00000 */
[----:B------:R0:W1:Y:S02]  /*11e20*/  SHFL.IDX P6, R14, R13, R12, R11 ;  /* 0x0000000c0d0e7389 */ /* 0x00006400000c000b */
[----:B01----:R-:W-:Y:S01]  /*11e30*/  ENDCOLLECTIVE ;  /* 0x000000000000791b */ /* 0x003fe20003800000 */
.L_x_140:
[----:B------:R-:W-:Y:S01]  /*11e40*/  ULDC UR4, c[0x0][0x288] ;  /* 0x0000a20000047ab9 */ /* 0x000fe20000000800 */
[----:B------:R-:W-:Y:S01]  /*11e50*/  ULDC.64 UR6, c[0x0][0x208] ;  /* 0x0000820000067ab9 */ /* 0x000fe20000000a00 */
[----:B------:R-:W-:-:S05]  /*11e60*/  IMAD R0, R20, UR4, RZ ;  /* 0x0000000414007c24 */ /* 0x000fca000f8e02ff */
[----:B------:R-:W-:Y:S02]  /*11e70*/  ISETP.GE.AND P4, PT, R8, R0, PT ;  /* 0x000000000800720c */ /* 0x000fe40003f86270 */
[----:B------:R-:W-:Y:S01]  /*11e80*/  MOV R13, R6 ;  /* 0x00000006000d7202 */ /* 0x000fe20000000f00 */
[----:B------:R-:W-:-:S10]  /*11e90*/  IMAD.MOV.U32 R12, RZ, RZ, 0x1 ;  /* 0x00000001ff0c7424 */ /* 0x000fd400078e00ff */
[----:B------:R-:W-:Y:S01]  /*11ea0*/  @!P4 LEA R21, R9, UR38, 0x1 ;  /* 0x000000260915cc11 */ /* 0x000fe2000f8e08ff */
[----:B------:R-:W-:-:S05]  /*11eb0*/  IMAD.MOV.U32 R3, RZ, RZ, R14 ;  /* 0x000000ffff037224 */ /* 0x000fca00078e000e */
[----:B------:R-:W-:-:S04]  /*11ec0*/  LOP3.LUT R3, R3, R2, RZ, 0x3c, !PT ;  /* 0x0000000203037212 */ /* 0x000fc800078e3cff */
[----:B------:R-:W-:-:S04]  /*11ed0*/  LOP3.LUT R2, R3, R2, RZ, 0x3c, !PT ;  /* 0x0000000203027212 */ /* 0x000fc800078e3cff */
[----:B------:R-:W-:-:S03]  /*11ee0*/  LOP3.LUT R3, R3, R2, RZ, 0x3c, !PT ;  /* 0x0000000203037212 */ /* 0x000fc600078e3cff */
[----:B------:R-:W-:-:S05]  /*11ef0*/  @!P4 IMAD.WIDE.U32 R2, R10, 0x2, R2 ;  /* 0x000000020a02c825 */ /* 0x000fca00078e0002 */
[----:B------:R-:W-:Y:S01]  /*11f00*/  @!PT LDS RZ, [RZ] ;  /* 0x00000000fffff984 */ /* 0x000fe20000000800 */
[----:B------:R-:W-:Y:S01]  /*11f10*/  @!PT LDS RZ, [RZ] ;  /* 0x00000000fffff984 */ /* 0x000fe20000000800 */
[----:B------:R-:W-:Y:S01]  /*11f20*/  @!PT LDS RZ, [RZ] ;  /* 0x00000000fffff984 */ /* 0x000fe20000000800 */
[----:B------:R0:W-:Y:S04]  /*11f30*/  @!P4 LDGSTS.E.BYPASS.LTC128B.128 [R21+0x14400], desc[UR6][R2.64], !P3 ;  /* 0x144000000215cfae */ /* 0x0001e8000d901d46 */
[----:B------:R0:W-:Y:S04]  /*11f40*/  @!P4 LDGSTS.E.BYPASS.LTC128B.128 [R21+0x18400], desc[UR6][R2.64+0x80], !P0 ;  /* 0x184000800215cfae */ /* 0x0001e8000c101d46 */
[----:B------:R0:W-:Y:S04]  /*11f50*/  @!P4 LDGSTS.E.BYPASS.LTC128B.128 [R21+0x1c400], desc[UR6][R2.64+0x100], !P1 ;  /* 0x1c4001000215cfae */ /* 0x0001e8000c901d46 */
[----:B------:R0:W-:Y:S01]  /*11f60*/  @!P4 LDGSTS.E.BYPASS.LTC128B.128 [R21+0x20400], desc[UR6][R2.64+0x180], !P2 ;  /* 0x204001800215cfae */ /* 0x0001e2000d101d46 */
[----:B------:R-:W-:-:S13]  /*11f70*/  ISETP.GE.AND P4, PT, R5, R0, PT ;  /* 0x000000000500720c */ /* 0x000fda0003f86270 */
[----:B0-----:R-:W-:Y:S05]  /*11f80*/  WARPSYNC.COLLECTIVE R15, `(.L_x_141) ;  /* 0x000000000f087348 */ /* 0x001fea0003c00000 */
[----:B------:R1:W2:Y:S02]  /*11f90*/  SHFL.IDX P6, R14, R13, R12, R11 ;  /* 0x0000000c0d0e7389 */ /* 0x0002a400000c000b */
[----:B012---:R-:W-:Y:S01]  /*11fa0*/  ENDCOLLECTIVE ;  /* 0x000000000000791b */ /* 0x007fe20003800000 */
.L_x_141:
[----:B------:R-:W-:Y:S01]  /*11fb0*/  VIADD R3, R8, 0x20 ;  /* 0x0000002008037836 */ /* 0x000fe20000000000 */
[----:B------:R-:W-:Y:S01]  /*11fc0*/  @!P4 LEA R20, R9, UR38, 0x1 ;  /* 0x000000260914cc11 */ /* 0x000fe2000f8e08ff */
[----:B------:R-:W-:Y:S02]  /*11fd0*/  IMAD.MOV.U32 R13, RZ, RZ, R7 ;  /* 0x000000ffff0d7224 */ /* 0x000fe400078e0007 */
[----:B------:R-:W-:-:S07]  /*11fe0*/  IMAD.MOV.U32 R5, RZ, RZ, R14 ;  /* 0x000000ffff057224 */ /* 0x000fce00078e000e */
[----:B------:R-:W-:Y:S05]  /*11ff0*/  WARPSYNC.COLLECTIVE R15, `(.L_x_142) ;  /* 0x000000000f087348 */ /* 0x000fea0003c00000 */
[----:B------:R0:W1:Y:S02]  /*12000*/  SHFL.IDX P6, R14, R13, R12, R11 ;  /* 0x0000000c0d0e7389 */ /* 0x00006400000c000b */
[----:B01----:R-:W-:Y:S01]  /*12010*/  ENDCOLLECTIVE ;  /* 0x000000000000791b */ /* 0x003fe20003800000 */
.L_x_142:
[----:B------:R-:W-:Y:S01]  /*12020*/  ULDC.64 UR4, c[0x0][0x208] ;  /* 0x0000820000047ab9 */ /* 0x000fe20000000a00 */
[----:B------:R-:W-:Y:S02]  /*12030*/  IMAD.MOV.U32 R13, RZ, RZ, R6 ;  /* 0x000000ffff0d7224 */ /* 0x000fe400078e0006 */
[----:B------:R-:W-:Y:S01]  /*12040*/  IMAD.MOV.U32 R12, RZ, RZ, 0x2 ;  /* 0x00000002ff0c7424 */ /* 0x000fe200078e00ff */
[----:B------:R-:W-:-:S05]  /*12050*/  MOV R4, R14 ;  /* 0x0000000e00047202 */ /* 0x000fca0000000f00 */
        /* <DEDUP_REMOVED lines=12> */
.L_x_143:
[----:B------:R-:W-:Y:S01]  /*12120*/  VIADD R5, R8, 0x30 ;  /* 0x0000003008057836 */ /* 0x000fe20000000000 */
[----:B------:R-:W-:Y:S01]  /*12130*/  @!P4 LEA R21, R9, UR38, 0x1 ;  /* 0x000000260915cc11 */ /* 0x000fe2000f8e08ff */
[----:B------:R-:W-:Y:S01]  /*12140*/  IMAD.MOV.U32 R13, RZ, RZ, R7 ;  /* 0x000000ffff0d7224 */ /* 0x000fe200078e0007 */
[----:B------:R-:W-:-:S07]  /*12150*/  MOV R3, R14 ;  /* 0x0000000e00037202 */ /* 0x000fce0000000f00 */
[----:B------:R-:W-:Y:S05]  /*12160*/  WARPSYNC.COLLECTIVE R15, `(.L_x_144) ;  /* 0x000000000f087348 */ /* 0x000fea0003c00000 */
[----:B------:R0:W1:Y:S02]  /*12170*/  SHFL.IDX P6, R14, R13, R12, R11 ;  /* 0x0000000c0d0e7389 */ /* 0x00006400000c000b */
[----:B01----:R-:W-:Y:S01]  /*12180*/  ENDCOLLECTIVE ;  /* 0x000000000000791b */ /* 0x003fe20003800000 */
.L_x_144:
[----:B------:R-:W-:Y:S01]  /*12190*/  ULDC.64 UR4, c[0x0][0x208] ;  /* 0x0000820000047ab9 */ /* 0x000fe20000000a00 */
[----:B------:R-:W-:Y:S01]  /*121a0*/  MOV R13, R6 ;  /* 0x00000006000d7202 */ /* 0x000fe20000000f00 */
[----:B------:R-:W-:Y:S02]  /*121b0*/  IMAD.MOV.U32 R12, RZ, RZ, 0x3 ;  /* 0x00000003ff0c7424 */ /* 0x000fe400078e00ff */
[----:B------:R-:W-:-:S04]  /*121c0*/  IMAD.MOV.U32 R2, RZ, RZ, R14 ;  /* 0x000000ffff027224 */ /* 0x000fc800078e000e */
        /* <DEDUP_REMOVED lines=12> */
.L_x_145:
[----:B------:R-:W-:Y:S01]  /*12290*/  VIADD R3, R8, 0x40 ;  /* 0x0000004008037836 */ /* 0x000fe20000000000 */
[----:B------:R-:W-:Y:S01]  /*122a0*/  @!P4 LEA R20, R9, UR38, 0x1 ;  /* 0x000000260914cc11 */ /* 0x000fe2000f8e08ff */
[----:B------:R-:W-:Y:S02]  /*122b0*/  IMAD.MOV.U32 R13, RZ, RZ, R7 ;  /* 0x000000ffff0d7224 */ /* 0x000fe400078e0007 */
[----:B------:R-:W-:-:S07]  /*122c0*/  IMAD.MOV.U32 R5, RZ, RZ, R14 ;  /* 0x000000ffff057224 */ /* 0x000fce00078e000e */
[----:B------:R-:W-:Y:S05]  /*122d0*/  WARPSYNC.COLLECTIVE R15, `(.L_x_146) ;  /* 0x000000000f087348 */ /* 0x000fea0003c00000 */
[----:B------:R0:W1:Y:S02]  /*122e0*/  SHFL.IDX P6, R14, R13, R12, R11 ;  /* 0x0000000c0d0e7389 */ /* 0x00006400000c000b */
[----:B01----:R-:W-:Y:S01]  /*122f0*/  ENDCOLLECTIVE ;  /* 0x000000000000791b */ /* 0x003fe20003800000 */
.L_x_146:
        /* <DEDUP_REMOVED lines=16> */
.L_x_147:
[----:B------:R-:W-:Y:S01]  /*12400*/  VIADD R5, R8, 0x50 ;  /* 0x0000005008057836 */ /* 0x000fe20000000000 */
[----:B------:R-:W-:Y:S01]  /*12410*/  @!P4 LEA R21, R9, UR38, 0x1 ;  /* 0x000000260915cc11 */ /* 0x000fe2000f8e08ff */
[----:B------:R-:W-:Y:S01]  /*12420*/  IMAD.MOV.U32 R13, RZ, RZ, R7 ;  /* 0x000000ffff0d7224 */ /* 0x000fe200078e0007 */
[----:B------:R-:W-:-:S07]  /*12430*/  MOV R3, R14 ;  /* 0x0000000e00037202 */ /* 0x000fce0000000f00 */
[----:B------:R-:W-:Y:S05]  /*12440*/  WARPSYNC.COLLECTIVE R15, `(.L_x_148) ;  /* 0x000000000f087348 */ /* 0x000fea0003c00000 */
[----:B------:R0:W1:Y:S02]  /*12450*/  SHFL.IDX P6, R14, R13, R12, R11 ;  /* 0x0000000c0d0e7389 */ /* 0x00006400000c000b */
[----:B01----:R-:W-:Y:S01]  /*12460*/  ENDCOLLECTIVE ;  /* 0x000000000000791b */ /* 0x003fe20003800000 */
.L_x_148:
        /* <DEDUP_REMOVED lines=16> */
.L_x_149:
[----:B------:R-:W-:Y:S01]  /*12570*/  VIADD R3, R8, 0x60 ;  /* 0x0000006008037836 */ /* 0x000fe20000000000 */
[----:B------:R-:W-:Y:S01]  /*12580*/  @!P4 LEA R20, R9, UR38, 0x1 ;  /* 0x000000260914cc11 */ /* 0x000fe2000f8e08ff */
[----:B------:R-:W-:Y:S02]  /*12590*/  IMAD.MOV.U32 R13, RZ, RZ, R7 ;  /* 0x000000ffff0d7224 */ /* 0x000fe400078e0007 */
[----:B------:R-:W-:-:S07]  /*125a0*/  IMAD.MOV.U32 R5, RZ, RZ, R14 ;  /* 0x000000ffff057224 */ /* 0x000fce00078e000e */
[----:B------:R-:W-:Y:S05]  /*125b0*/  WARPSYNC.COLLECTIVE R15, `(.L_x_150) ;  /* 0x000000000f087348 */ /* 0x000fea0003c00000 */
[----:B------:R0:W1:Y:S02]  /*125c0*/  SHFL.IDX P6, R14, R13, R12, R11 ;  /* 0x0000000c0d0e7389 */ /* 0x00006400000c000b */
[----:B01----:R-:W-:Y:S01]  /*125d0*/  ENDCOLLECTIVE ;  /* 0x000000000000791b */ /* 0x003fe20003800000 */
.L_x_150:
        /* <DEDUP_REMOVED lines=16> */
.L_x_151:
[----:B------:R-:W-:Y:S01]  /*126e0*/  @!P4 LEA R21, R9, UR38, 0x1 ;  /* 0x000000260915cc11 */ /* 0x000fe2000f8e08ff */
[----:B------:R-:W-:Y:S01]  /*126f0*/  IMAD.MOV.U32 R13, RZ, RZ, R7 ;  /* 0x000000ffff0d7224 */ /* 0x000fe200078e0007 */
[----:B------:R-:W-:-:S07]  /*12700*/  MOV R3, R14 ;  /* 0x0000000e00037202 */ /* 0x000fce0000000f00 */
[----:B------:R-:W-:Y:S05]  /*12710*/  WARPSYNC.COLLECTIVE R15, `(.L_x_152) ;  /* 0x000000000f087348 */ /* 0x000fea0003c00000 */
[----:B------:R0:W1:Y:S02]  /*12720*/  SHFL.IDX P6, R14, R13, R12, R11 ;  /* 0x0000000c0d0e7389 */ /* 0x00006400000c000b */
[----:B01----:R-:W-:Y:S01]  /*12730*/  ENDCOLLECTIVE ;  /* 0x000000000000791b */ /* 0x003fe20003800000 */
.L_x_152:
[----:B------:R-:W-:Y:S01]  /*12740*/  ULDC.64 UR4, c[0x0][0x208] ;  /* 0x0000820000047ab9 */ /* 0x000fe20000000a00 */
[----:B------:R-:W-:Y:S01]  /*12750*/  IMAD.MOV.U32 R13, RZ, RZ, R6 ;  /* 0x000000ffff0d7224 */ /* 0x000fe200078e0006 */
[----:B------:R-:W-:Y:S01]  /*12760*/  MOV R12, 0x7 ;  /* 0x00000007000c7802 */ /* 0x000fe20000000f00 */
        /* <DEDUP_REMOVED lines=8> */
[----:B------:R0:W-:Y:S02]  /*127f0*/  @!P4 LDGSTS.E.BYPASS.LTC128B.128 [R21+0x23400], desc[UR4][R2.64+0x180], !P2 ;  /* 0x234001800215cfae */ /* 0x0001e4000d101d44 */
[----:B0-----:R-:W-:Y:S05]  /*12800*/  WARPSYNC.COLLECTIVE R15, `(.L_x_153) ;  /* 0x000000000f087348 */ /* 0x001fea0003c00000 */
[----:B------:R1:W2:Y:S02]  /*12810*/  SHFL.IDX P6, R14, R13, R12, R11 ;  /* 0x0000000c0d0e7389 */ /* 0x0002a400000c000b */
[----:B012---:R-:W-:Y:S01]  /*12820*/  ENDCOLLECTIVE ;  /* 0x000000000000791b */ /* 0x007fe20003800000 */
.L_x_153:
[----:B------:R-:W-:Y:S02]  /*12830*/  IMAD.MOV.U32 R13, RZ, RZ, R7 ;  /* 0x000000ffff0d7224 */ /* 0x000fe400078e0007 */
[----:B------:R-:W-:-:S07]  /*12840*/  IMAD.MOV.U32 R4, RZ, RZ, R14 ;  /* 0x000000ffff047224 */ /* 0x000fce00078e000e */
[----:B------:R-:W-:Y:S05]  /*12850*/  WARPSYNC.COLLECTIVE R15, `(.L_x_154) ;  /* 0x000000000f087348 */ /* 0x000fea0003c00000 */
[----:B------:R0:W1:Y:S02]  /*12860*/  SHFL.IDX P6, R14, R13, R12, R11 ;  /* 0x0000000c0d0e7389 */ /* 0x00006400000c000b */
[----:B01----:R-:W-:Y:S01]  /*12870*/  ENDCOLLECTIVE ;  /* 0x000000000000791b */ /* 0x003fe20003800000 */
.L_x_154:
[----:B------:R-:W-:Y:S05]  /*12880*/  BRA `(.L_x_155) ;  /* 0xffffffc000c87947 */ /* 0x000fea000383ffff */
.L_x_53:
[----:B-1----:R-:W-:-:S04]  /*12890*/  IMAD.U32 R3, RZ, RZ, UR38 ;  /* 0x00000026ff037e24 */ /* 0x002fc8000f8e00ff */
[----:B------:R1:W2:Y:S03]  /*128a0*/  SYNCS.PHASECHK.TRANS64.TRYWAIT P0, [R3+URZ+0x38820], R2 ;  /* 0x03882002030075a7 */ /* 0x0002a6000800017f */
[----:B--2---:R-:W-:Y:S05]  /*128b0*/  @!P0 NANOSLEEP.SYNCS 0x989680 ;  /* 0x009896800000895d */ /* 0x004fea0003900000 */
[----:B------:R-:W2:Y:S02]  /*128c0*/  @!P0 SYNCS.PHASECHK.TRANS64 P0, [R3+URZ+0x38820], R2 ;  /* 0x03882002030085a7 */ /* 0x000ea4000800007f */
[----:B--2---:R-:W-:Y:S05]  /*128d0*/  @!P0 BRA `(.L_x_53) ;  /* 0xfffffffc00ec8947 */ /* 0x004fea000383ffff */
[----:B------:R-:W-:Y:S05]  /*128e0*/  BRA `(.L_x_156) ;  /* 0xffffffc400287947 */ /* 0x000fea000383ffff */
.L_x_60:
[----:B-1----:R-:W-:-:S04]  /*128f0*/  MOV R3, UR38 ;  /* 0x0000002600037c02 */ /* 0x002fc80008000f00 */
[----:B------:R1:W2:Y:S03]  /*12900*/  SYNCS.PHASECHK.TRANS64.TRYWAIT P0, [R3+URZ+0x38848], R2 ;  /* 0x03884802030075a7 */ /* 0x0002a6000800017f */
[----:B--2---:R-:W-:Y:S05]  /*12910*/  @!P0 NANOSLEEP.SYNCS 0x989680 ;  /* 0x009896800000895d */ /* 0x004fea0003900000 */
[----:B------:R-:W2:Y:S02]  /*12920*/  @!P0 SYNCS.PHASECHK.TRANS64 P0, [R3+URZ+0x38848], R2 ;  /* 0x03884802030085a7 */ /* 0x000ea4000800007f */
[----:B--2---:R-:W-:Y:S05]  /*12930*/  @!P0 BRA `(.L_x_60) ;  /* 0xfffffffc00ec8947 */ /* 0x004fea000383ffff */
[----:B------:R-:W-:Y:S05]  /*12940*/  BRA `(.L_x_157) ;  /* 0xffffffc800047947 */ /* 0x000fea000383ffff */
.L_x_68:
[----:B0-----:R-:W-:-:S04]  /*12950*/  IMAD.U32 R3, RZ, RZ, UR38 ;  /* 0x00000026ff037e24 */ /* 0x001fc8000f8e00ff */
[----:B------:R0:W1:Y:S03]  /*12960*/  SYNCS.PHASECHK.TRANS64.TRYWAIT P0, [R3+URZ+0x38860], R2 ;  /* 0x03886002030075a7 */ /* 0x000066000800017f */
[----:B-1----:R-:W-:Y:S05]  /*12970*/  @!P0 NANOSLEEP.SYNCS 0x989680 ;  /* 0x009896800000895d */ /* 0x002fea0003900000 */
[----:B------:R-:W1:Y:S02]  /*12980*/  @!P0 SYNCS.PHASECHK.TRANS64 P0, [R3+URZ+0x38860], R2 ;  /* 0x03886002030085a7 */ /* 0x000e64000800007f */
[----:B-1----:R-:W-:Y:S05]  /*12990*/  @!P0 BRA `(.L_x_68) ;  /* 0xfffffffc00ec8947 */ /* 0x002fea000383ffff */
[----:B------:R-:W-:Y:S05]  /*129a0*/  BRA `(.L_x_158) ;  /* 0xffffffcc00187947 */ /* 0x000fea000383ffff */
.L_x_79:
[----:B-1----:R-:W-:-:S04]  /*129b0*/  IMAD.U32 R3, RZ, RZ, UR38 ;  /* 0x00000026ff037e24 */ /* 0x002fc8000f8e00ff */
[----:B------:R1:W2:Y:S03]  /*129c0*/  SYNCS.PHASECHK.TRANS64.TRYWAIT P0, [R3+URZ+0x38840], R2 ;  /* 0x03884002030075a7 */ /* 0x0002a6000800017f */
[----:B--2---:R-:W-:Y:S05]  /*129d0*/  @!P0 NANOSLEEP.SYNCS 0x989680 ;  /* 0x009896800000895d */ /* 0x004fea0003900000 */
[----:B------:R-:W2:Y:S02]  /*129e0*/  @!P0 SYNCS.PHASECHK.TRANS64 P0, [R3+URZ+0x38840], R2 ;  /* 0x03884002030085a7 */ /* 0x000ea4000800007f */
[----:B--2---:R-:W-:Y:S05]  /*129f0*/  @!P0 BRA `(.L_x_79) ;  /* 0xfffffffc00ec8947 */ /* 0x004fea000383ffff */
[----:B------:R-:W-:Y:S05]  /*12a00*/  BRA `(.L_x_159) ;  /* 0xffffffd000a87947 */ /* 0x000fea000383ffff */
.L_x_87:
[----:B0-----:R-:W-:-:S04]  /*12a10*/  IMAD.U32 R3, RZ, RZ, UR38 ;  /* 0x00000026ff037e24 */ /* 0x001fc8000f8e00ff */
[----:B------:R0:W1:Y:S03]  /*12a20*/  SYNCS.PHASECHK.TRANS64.TRYWAIT P0, [R3+URZ+0x38868], R2 ;  /* 0x03886802030075a7 */ /* 0x000066000800017f */
[----:B-1----:R-:W-:Y:S05]  /*12a30*/  @!P0 NANOSLEEP.SYNCS 0x989680 ;  /* 0x009896800000895d */ /* 0x002fea0003900000 */
[----:B------:R-:W1:Y:S02]  /*12a40*/  @!P0 SYNCS.PHASECHK.TRANS64 P0, [R3+URZ+0x38868], R2 ;  /* 0x03886802030085a7 */ /* 0x000e64000800007f */
[----:B-1----:R-:W-:Y:S05]  /*12a50*/  @!P0 BRA `(.L_x_87) ;  /* 0xfffffffc00ec8947 */ /* 0x002fea000383ffff */
[----:B------:R-:W-:Y:S05]  /*12a60*/  BRA `(.L_x_160) ;  /* 0xffffffd400b87947 */ /* 0x000fea000383ffff */
.L_x_98:
[----:B-1----:R-:W-:-:S04]  /*12a70*/  MOV R3, UR38 ;  /* 0x0000002600037c02 */ /* 0x002fc80008000f00 */
[----:B------:R1:W2:Y:S03]  /*12a80*/  SYNCS.PHASECHK.TRANS64.TRYWAIT P0, [R3+URZ+0x38848], R2 ;  /* 0x03884802030075a7 */ /* 0x0002a6000800017f */
[----:B--2---:R-:W-:Y:S05]  /*12a90*/  @!P0 NANOSLEEP.SYNCS 0x989680 ;  /* 0x009896800000895d */ /* 0x004fea0003900000 */
[----:B------:R-:W2:Y:S02]  /*12aa0*/  @!P0 SYNCS.PHASECHK.TRANS64 P0, [R3+URZ+0x38848], R2 ;  /* 0x03884802030085a7 */ /* 0x000ea4000800007f */
[----:B--2---:R-:W-:Y:S05]  /*12ab0*/  @!P0 BRA `(.L_x_98) ;  /* 0xfffffffc00ec8947 */ /* 0x004fea000383ffff */
[----:B------:R-:W-:Y:S05]  /*12ac0*/  BRA `(.L_x_161) ;  /* 0xffffffdc00607947 */ /* 0x000fea000383ffff */
.L_x_106:
[----:B0-----:R-:W-:-:S04]  /*12ad0*/  IMAD.U32 R3, RZ, RZ, UR38 ;  /* 0x00000026ff037e24 */ /* 0x001fc8000f8e00ff */
[----:B------:R0:W1:Y:S03]  /*12ae0*/  SYNCS.PHASECHK.TRANS64.TRYWAIT P0, [R3+URZ+0x38860], R2 ;  /* 0x03886002030075a7 */ /* 0x000066000800017f */
[----:B-1----:R-:W-:Y:S05]  /*12af0*/  @!P0 NANOSLEEP.SYNCS 0x989680 ;  /* 0x009896800000895d */ /* 0x002fea0003900000 */
[----:B------:R-:W1:Y:S02]  /*12b00*/  @!P0 SYNCS.PHASECHK.TRANS64 P0, [R3+URZ+0x38860], R2 ;  /* 0x03886002030085a7 */ /* 0x000e64000800007f */
[----:B-1----:R-:W-:Y:S05]  /*12b10*/  @!P0 BRA `(.L_x_106) ;  /* 0xfffffffc00ec8947 */ /* 0x002fea000383ffff */
[----:B------:R-:W-:Y:S05]  /*12b20*/  BRA `(.L_x_162) ;  /* 0xffffffe0006c7947 */ /* 0x000fea000383ffff */
.L_x_116:
[----:B-1----:R1:W2:Y:S02]  /*12b30*/  SYNCS.PHASECHK.TRANS64.TRYWAIT P0, [R3+URZ+0x38860], R0 ;  /* 0x03886000030075a7 */ /* 0x0022a4000800017f */
[----:B--2---:R-:W-:Y:S05]  /*12b40*/  @!P0 NANOSLEEP.SYNCS 0x989680 ;  /* 0x009896800000895d */ /* 0x004fea0003900000 */
[----:B------:R-:W2:Y:S02]  /*12b50*/  @!P0 SYNCS.PHASECHK.TRANS64 P0, [R3+URZ+0x38860], R0 ;  /* 0x03886000030085a7 */ /* 0x000ea4000800007f */
[----:B--2---:R-:W-:Y:S05]  /*12b60*/  @!P0 BRA `(.L_x_116) ;  /* 0xfffffffc00f08947 */ /* 0x004fea000383ffff */
[----:B------:R-:W-:Y:S05]  /*12b70*/  BRA `(.L_x_163) ;  /* 0xffffffe400a47947 */ /* 0x000fea000383ffff */
.L_x_123:
[----:B-1----:R1:W2:Y:S02]  /*12b80*/  SYNCS.PHASECHK.TRANS64.TRYWAIT P0, [R2+URZ+0x38820], R3 ;  /* 0x03882003020075a7 */ /* 0x0022a4000800017f */
[----:B--2---:R-:W-:Y:S05]  /*12b90*/  @!P0 NANOSLEEP.SYNCS 0x989680 ;  /* 0x009896800000895d */ /* 0x004fea0003900000 */
[----:B------:R-:W2:Y:S02]  /*12ba0*/  @!P0 SYNCS.PHASECHK.TRANS64 P0, [R2+URZ+0x38820], R3 ;  /* 0x03882003020085a7 */ /* 0x000ea4000800007f */
[----:B--2---:R-:W-:Y:S05]  /*12bb0*/  @!P0 BRA `(.L_x_123) ;  /* 0xfffffffc00f08947 */ /* 0x004fea000383ffff */
[----:B------:R-:W-:Y:S05]  /*12bc0*/  BRA `(.L_x_164) ;  /* 0xffffffe800dc7947 */ /* 0x000fea000383ffff */
.L_x_124:
[----:B------:R-:W2:Y:S01]  /*12bd0*/  S2R R4, SR_TID.X ;  /* 0x0000000000047919 */ /* 0x000ea20000002100 */
[----:B------:R-:W-:Y:S01]  /*12be0*/  BSSY B0, `(.L_x_165) ;  /* 0x000000a000007945 */ /* 0x000fe20003800000 */
[----:B0-----:R-:W-:Y:S01]  /*12bf0*/  IMAD.MOV.U32 R12, RZ, RZ, RZ ;  /* 0x000000ffff0c7224 */ /* 0x001fe200078e00ff */
[----:B------:R-:W-:Y:S01]  /*12c00*/  MOV R11, 0x1f ;  /* 0x0000001f000b7802 */ /* 0x000fe20000000f00 */
[----:B------:R-:W-:Y:S01]  /*12c10*/  IMAD.MOV.U32 R15, RZ, RZ, -0x1 ;  /* 0xffffffffff0f7424 */ /* 0x000fe200078e00ff */
[----:B--2---:R-:W-:-:S04]  /*12c20*/  SHF.R.U32.HI R4, RZ, 0x5, R4 ;  /* 0x00000005ff047819 */ /* 0x004fc80000011604 */
[----:B------:R-:W-:-:S05]  /*12c30*/  LOP3.LUT R4, R4, 0x3, RZ, 0xc0, !PT ;  /* 0x0000000304047812 */ /* 0x000fca00078ec0ff */
[----:B------:R-:W-:-:S07]  /*12c40*/  IMAD.MOV.U32 R13, RZ, RZ, R4 ;  /* 0x000000ffff0d7224 */ /* 0x000fce00078e0004 */
[----:B-1----:R-:W-:Y:S05]  /*12c50*/  WARPSYNC.COLLECTIVE R15, `(.L_x_166) ;  /* 0x000000000f087348 */ /* 0x002fea0003c00000 */
[----:B------:R0:W2:Y:S02]  /*12c60*/  SHFL.IDX P6, R14, R13, R12, R11 ;  /* 0x0000000c0d0e7389 */ /* 0x0000a400000c000b */
[----:B012---:R-:W-:Y:S01]  /*12c70*/  ENDCOLLECTIVE ;  /* 0x000000000000791b */ /* 0x007fe20003800000 */
.L_x_166:
[----:B------:R-:W-:Y:S05]  /*12c80*/  BSYNC B0 ;  /* 0x0000000000007941 */ /* 0x000fea0003800000 */
.L_x_165:
[----:B------:R-:W-:Y:S05]  /*12c90*/  BRA `(.L_x_167) ;  /* 0xffffffe800c07947 */ /* 0x000fea000383ffff */
.L_x_125:
[----:B------:R-:W-:Y:S01]  /*12ca0*/  BSSY B0, `(.L_x_168) ;  /* 0x0000006000007945 */ /* 0x000fe20003800000 */
[----:B------:R-:W-:-:S07]  /*12cb0*/  IMAD.MOV.U32 R15, RZ, RZ, -0x1 ;  /* 0xffffffffff0f7424 */ /* 0x000fce00078e00ff */
[----:B01----:R-:W-:Y:S05]  /*12cc0*/  WARPSYNC.COLLECTIVE R15, `(.L_x_169) ;  /* 0x000000000f0c7348 */ /* 0x003fea0003c00000 */
[----:B------:R-:W-:Y:S02]  /*12cd0*/  ELECT P6, UR62, PT ;  /* 0x00000000003e782f */ /* 0x000fe400038c0000 */
[----:B------:R-:W-:Y:S01]  /*12ce0*/  MOV R14, UR62 ;  /* 0x0000003e000e7c02 */ /* 0x000fe20008000f00 */
[----:B01----:R-:W-:Y:S10]  /*12cf0*/  ENDCOLLECTIVE ;  /* 0x000000000000791b */ /* 0x003ff40003800000 */
.L_x_169:
[----:B------:R-:W-:Y:S05]  /*12d00*/  BSYNC B0 ;  /* 0x0000000000007941 */ /* 0x000fea0003800000 */
.L_x_168:
[----:B------:R-:W-:Y:S05]  /*12d10*/  BRA `(.L_x_170) ;  /* 0xffffffe800b47947 */ /* 0x000fea000383ffff */
.L_x_127:
[----:B-1----:R1:W2:Y:S02]  /*12d20*/  SYNCS.PHASECHK.TRANS64.TRYWAIT P0, [R6+URZ], R5 ;  /* 0x00000005060075a7 */ /* 0x0022a4000800017f */
[----:B--2---:R-:W-:Y:S05]  /*12d30*/  @!P0 NANOSLEEP.SYNCS 0x989680 ;  /* 0x009896800000895d */ /* 0x004fea0003900000 */
[----:B------:R-:W2:Y:S02]  /*12d40*/  @!P0 SYNCS.PHASECHK.TRANS64 P0, [R6+URZ], R5 ;  /* 0x00000005060085a7 */ /* 0x000ea4000800007f */
[----:B--2---:R-:W-:Y:S05]  /*12d50*/  @!P0 BRA `(.L_x_127) ;  /* 0xfffffffc00f08947 */ /* 0x004fea000383ffff */
[----:B------:R-:W-:Y:S05]  /*12d60*/  BRA `(.L_x_171) ;  /* 0xffffffe800e87947 */ /* 0x000fea000383ffff */
.L_x_128:
[----:B--2---:R2:W3:Y:S02]  /*12d70*/  SYNCS.PHASECHK.TRANS64.TRYWAIT P0, [R3+URZ], R4 ;  /* 0x00000004030075a7 */ /* 0x0044e4000800017f */
[----:B---3--:R-:W-:Y:S05]  /*12d80*/  @!P0 NANOSLEEP.SYNCS 0x989680 ;  /* 0x009896800000895d */ /* 0x008fea0003900000 */
[----:B------:R-:W3:Y:S02]  /*12d90*/  @!P0 SYNCS.PHASECHK.TRANS64 P0, [R3+URZ], R4 ;  /* 0x00000004030085a7 */ /* 0x000ee4000800007f */
[----:B---3--:R-:W-:Y:S05]  /*12da0*/  @!P0 BRA `(.L_x_128) ;  /* 0xfffffffc00f08947 */ /* 0x008fea000383ffff */
[----:B------:R-:W-:Y:S05]  /*12db0*/  BRA `(.L_x_172) ;  /* 0xffffffe800dc7947 */ /* 0x000fea000383ffff */
.L_x_130:
[----:B--2---:R2:W3:Y:S02]  /*12dc0*/  SYNCS.PHASECHK.TRANS64.TRYWAIT P0, [R0+URZ], R5 ;  /* 0x00000005000075a7 */ /* 0x0044e4000800017f */
[----:B---3--:R-:W-:Y:S05]  /*12dd0*/  @!P0 NANOSLEEP.SYNCS 0x989680 ;  /* 0x009896800000895d */ /* 0x008fea0003900000 */
[----:B------:R-:W3:Y:S02]  /*12de0*/  @!P0 SYNCS.PHASECHK.TRANS64 P0, [R0+URZ], R5 ;  /* 0x00000005000085a7 */ /* 0x000ee4000800007f */
[----:B---3--:R-:W-:Y:S05]  /*12df0*/  @!P0 BRA `(.L_x_130) ;  /* 0xfffffffc00f08947 */ /* 0x008fea000383ffff */
[----:B------:R-:W-:Y:S05]  /*12e00*/  BRA `(.L_x_173) ;  /* 0xffffffe800e07947 */ /* 0x000fea000383ffff */
.L_x_174:
[----:B------:R-:W-:-:S00]  /*12e10*/  BRA `(.L_x_174) ;  /* 0xfffffffc00fc7947 */ /* 0x000fc0000383ffff */
[----:B------:R-:W-:-:S00]  /*12e20*/  NOP ;  /* 0x0000000000007918 */ /* 0x000fc00000000000 */
        /* <DEDUP_REMOVED lines=13> */
.L_x_14832:


//--------------------- .text._ZN7cutlass13device_kernelIN5flash11enable_sm90INS1_16FlashAttnFwdSm90INS1_25CollectiveMainloopFwdSm90ILi2EN4cute5tupleIJNS5_1CILi1EEES8_S8_EEENS6_IJNS7_ILi128EEENS7_ILi80EEENS7_ILi256EEEEEELi256ENS_10bfloat16_tEfNS_4arch4Sm90ELb0ELb0ELb1ELb1ELb0ELb0ELb0ELb1ELb1ELb1ELb1ELb0EEENS1_21CollectiveEpilogueFwdINS6_IJSA_SC_SB_EEES9_SE_SG_Li256ELb1ELb1ELb1ELb0EEENS1_36VarlenDynamicPersistentTileSchedulerILi128ELi80ELi256ELi128ELb1ELb1ELb1ELb0ELb1ELb1EEEEEEEEEvNT_6ParamsE --------------------------
	.section	.text._ZN7cutlass13device_kernelIN5flash11enable_sm90INS1_16FlashAttnFwdSm90INS1_25CollectiveMainloopFwdSm90ILi2EN4cute5tupleIJNS5_1CILi1EEES8_S8_EEENS6_IJNS7_ILi128EEENS7_ILi80EEENS7_ILi256EEEEEELi256ENS_10bfloat16_tEfNS_4arch4Sm90ELb0ELb0ELb1ELb1ELb0ELb0ELb0ELb1ELb1ELb1ELb1ELb0EEENS1_21CollectiveEpilogueFwdINS6_IJSA_SC_SB_EEES9_SE_SG_Li256ELb1ELb1ELb1ELb0EEENS1_36VarlenDynamicPersistentTileSchedulerILi128ELi80ELi256ELi128ELb1ELb1ELb1ELb0ELb1ELb1EEEEEEEEEvNT_6ParamsE,"ax",@progbits
	.align	128
.text._ZN7cutlass13device_kernelIN5flash11enable_sm90INS1_16FlashAttnFwdSm90INS1_25CollectiveMainloopFwdSm90ILi2EN4cute5tupleIJNS5_1CILi1EEES8_S8_EEENS6_IJNS7_ILi128EEENS7_ILi80EEENS7_ILi256EEEEEELi256ENS_10bfloat16_tEfNS_4arch4Sm90ELb0ELb0ELb1ELb1ELb0ELb0ELb0ELb1ELb1ELb1ELb1ELb0EEENS1_21CollectiveEpilogueFwdINS6_IJSA_SC_SB_EEES9_SE_SG_Li256ELb1ELb1ELb1ELb0EEENS1_36VarlenDynamicPersistentTileSchedulerILi128ELi80ELi256ELi128ELb1ELb1ELb1ELb0ELb1ELb1EEEEEEEEEvNT_6ParamsE:
        .type           _ZN7cutlass13device_kernelIN5flash11enable_sm90INS1_16FlashAttnFwdSm90INS1_25CollectiveMainloopFwdSm90ILi2EN4cute5tupleIJNS5_1CILi1EEES8_S8_EEENS6_IJNS7_ILi128EEENS7_ILi80EEENS7_ILi256EEEEEELi256ENS_10bfloat16_tEfNS_4arch4Sm90ELb0ELb0ELb1ELb1ELb0ELb0ELb0ELb1ELb1ELb1ELb1ELb0EEENS1_21CollectiveEpilogueFwdINS6_IJSA_SC_SB_EEES9_SE_SG_Li256ELb1ELb1ELb1ELb0EEENS1_36VarlenDynamicPersistentTileSchedulerILi128ELi80ELi256ELi128ELb1ELb1ELb1ELb0ELb1ELb1EEEEEEEEEvNT_6ParamsE,@function
        .size           _ZN7cutlass13device_kernelIN5flash11enable_sm90INS1_16FlashAttnFwdSm90INS1_25CollectiveMainloopFwdSm90ILi2EN4cute5tupleIJNS5_1CILi1EEES8_S8_EEENS6_IJNS7_ILi128EEENS7_ILi80EEENS7_ILi256EEEEEELi256ENS_10bfloat16_tEfNS_4arch4Sm90ELb0ELb0ELb1ELb1ELb0ELb0ELb0ELb1ELb1ELb1ELb1ELb0EEENS1_21CollectiveEpilogueFwdINS6_IJSA_SC_SB_EEES9_SE_SG_Li256ELb1ELb1ELb1ELb0EEENS1_36VarlenDynamicPersistentTileSchedulerILi128ELi80ELi256ELi128ELb1ELb1ELb1ELb0ELb1ELb1EEEEEEEEEvNT_6ParamsE,(.L_x_14833 - _ZN7cutlass13device_kernelIN5flash11enable_sm90INS1_16FlashAttnFwdSm90INS1_25CollectiveMainloopFwdSm90ILi2EN4cute5tupleIJNS5_1CILi1EEES8_S8_EEENS6_IJNS7_ILi128EEENS7_ILi80EEENS7_ILi256EEEEEELi256ENS_10bfloat16_tEfNS_4arch4Sm90ELb0ELb0ELb1ELb1ELb0ELb0ELb0ELb1ELb1ELb1ELb1ELb0EEENS1_21CollectiveEpilogueFwdINS6_IJSA_SC_SB_EEES9_SE_SG_Li256ELb1ELb1ELb1ELb0EEENS1_36VarlenDynamicPersistentTileSchedulerILi128ELi80ELi256ELi128ELb1ELb1ELb1ELb0ELb1ELb1EEEEEEEEEvNT_6ParamsE)
        .other          _ZN7cutlass13device_kernelIN5flash11enable_sm90INS1_16FlashAttnFwdSm90INS1_25CollectiveMainloopFwdSm90ILi2EN4cute5tupleIJNS5_1CILi1EEES8_S8_EEENS6_IJNS7_ILi128EEENS7_ILi80EEENS7_ILi256EEEEEELi256ENS_10bfloat16_tEfNS_4arch4Sm90ELb0ELb0ELb1ELb1ELb0ELb0ELb0ELb1ELb1ELb1ELb1ELb0EEENS1_21CollectiveEpilogueFwdINS6_IJSA_SC_SB_EEES9_SE_SG_Li256ELb1ELb1ELb1ELb0EEENS1_36VarlenDynamicPersistentTileSchedulerILi128ELi80ELi256ELi128ELb1ELb1ELb1ELb0ELb1ELb1EEEEEEEEEvNT_6ParamsE,@"STO_CUDA_ENTRY STV_DEFAULT"
_ZN7cutlass13device_kernelIN5flash11enable_sm90INS1_16FlashAttnFwdSm90INS1_25CollectiveMainloopFwdSm90ILi2EN4cute5tupleIJNS5_1CILi1EEES8_S8_EEENS6_IJNS7_ILi128EEENS7_ILi80EEENS7_ILi256EEEEEELi256ENS_10bfloat16_tEfNS_4arch4Sm90ELb0ELb0ELb1ELb1ELb0ELb0ELb0ELb1ELb1ELb1ELb1ELb0EEENS1_21CollectiveEpilogueFwdINS6_IJSA_SC_SB_EEES9_SE_SG_Li256ELb1ELb1ELb1ELb0EEENS1_36VarlenDynamicPersistentTileSchedulerILi128ELi80ELi256ELi128ELb1ELb1ELb1ELb0ELb1ELb1EEEEEEEEEvNT_6ParamsE:
[----:B------:R-:W0:Y:S02]  /*0000*/  LDC R1, c[0x0][0x28] ;  /* 0x00000a00ff017b82 */ /* 0x000e240000000800 */
[----:B0-----:R-:W-:Y:S01]  /*0010*/  VIADD R1, R1, 0xffffff88 ;  /* 0xffffff8801017836 */ /* 0x001fe20000000000 */
[----:B------:R-:W0:Y:S01]  /*0020*/  S2R R6, SR_TID.X ;  /* 0x0000000000067919 */ /* 0x000e220000002100 */
[----:B------:R-:W-:Y:S01]  /*0030*/  ELECT P0, URZ, PT ;  /* 0x00000000003f782f */ /* 0x000fe20003800000 */
[----:B------:R-:W-:Y:S01]  /*0040*/  BSSY B0, `(.L_x_175) ;  /* 0x000000e000007945 */ /* 0x000fe20003800000 */
[----:B0-----:R-:W-:-:S05]  /*0050*/  SHF.R.U32.HI R0, RZ, 0x5, R6 ;  /* 0x00000005ff007819 */ /* 0x001fca0000011606 */
[----:B------:R-:W0:Y:S02]  /*0060*/  SHFL.IDX PT, R2, R0, RZ, 0x1f ;  /* 0x00001fff00027589 */ /* 0x000e2400000e0000 */
[----:B0-----:R-:W-:Y:S02]  /*0070*/  ISETP.EQ.AND P0, PT, R2, RZ, P0 ;  /* 0x000000ff0200720c */ /* 0x001fe40000702270 */
[----:B------:R-:W-:-:S11]  /*0080*/  SHF.R.U32.HI R2, RZ, 0x7, R6 ;  /* 0x00000007ff027819 */ /* 0x000fd60000011606 */
        /* <DEDUP_REMOVED lines=9> */
.L_x_176:
[----:B------:R-:W-:Y:S05]  /*0120*/  BSYNC B0 ;  /* 0x0000000000007941 */ /* 0x000fea0003800000 */
.L_x_175:
[----:B------:R-:W-:Y:S01]  /*0130*/  VOTEU.ANY UP0, P0 ;  /* 0x00000000003f7886 */ /* 0x000fe20000000100 */
[----:B------:R-:W0:Y:S01]  /*0140*/  SHFL.IDX PT, R2, R2, RZ, 0x1f ;  /* 0x00001fff02027589 */ /* 0x000e2200000e0000 */
[----:B------:R-:W-:Y:S01]  /*0150*/  UMOV UR4, 0x80 ;  /* 0x0000008000047882 */ /* 0x000fe20000000000 */
[----:B------:R-:W-:Y:S01]  /*0160*/  UMOV UR7, 0x100 ;  /* 0x0000010000077882 */ /* 0x000fe20000000000 */
[----:B------:R-:W-:Y:S01]  /*0170*/  VOTEU.ANY UP1, P0 ;  /* 0x00000000003f7886 */ /* 0x000fe20000020100 */
[----:B------:R-:W1:Y:S01]  /*0180*/  @UP0 S2UR UR8, SR_CgaCtaId ;  /* 0x00000000000809c3 */ /* 0x000e620000008800 */
[----:B------:R-:W2:Y:S01]  /*0190*/  SHFL.IDX PT, R3, R0, RZ, 0x1f ;  /* 0x00001fff00037589 */ /* 0x000ea200000e0000 */
[----:B------:R-:W-:Y:S01]  /*01a0*/  @UP0 UMOV UR6, 0x400 ;  /* 0x0000040000060882 */ /* 0x000fe20000000000 */
[----:B------:R-:W-:-:S04]  /*01b0*/  @UP0 UIADD3 UR4, -UR4, 0x100000, URZ ;  /* 0x0010000004040890 */ /* 0x000fc8000fffe13f */
[----:B------:R-:W-:Y:S02]  /*01c0*/  @UP0 USHF.L.U32 UR5, UR4, 0xb, URZ ;  /* 0x0000000b04050899 */ /* 0x000fe4000800063f */
[----:B------:R-:W-:Y:S01]  /*01d0*/  @UP0 USHF.L.U32 UR4, UR4, 0x1, URZ ;  /* 0x0000000104040899 */ /* 0x000fe2000800063f */
[----:B------:R-:W-:Y:S01]  /*01e0*/  VOTEU.ANY UP2, P0 ;  /* 0x00000000003f7886 */ /* 0x000fe20000040100 */
[----:B0-----:R-:W-:Y:S01]  /*01f0*/  R2UR UR9, R2 ;  /* 0x00000000020972ca */ /* 0x001fe200000e0000 */
[----:B-1----:R-:W-:Y:S01]  /*0200*/  @UP0 ULEA UR8, UR8, UR6, 0x18 ;  /* 0x0000000608080291 */ /* 0x002fe2000f8ec03f */
[----:B--2---:R-:W-:Y:S01]  /*0210*/  ISETP.NE.AND P1, PT, R3, RZ, PT ;  /* 0x000000ff0300720c */ /* 0x004fe20003f25270 */
[----:B------:R-:W-:-:S04]  /*0220*/  @UP0 UIADD3 UR6, -UR7, 0x100000, URZ ;  /* 0x0010000007060890 */ /* 0x000fc8000fffe13f */
[----:B------:R-:W-:Y:S02]  /*0230*/  @UP0 USHF.L.U32 UR7, UR6, 0xb, URZ ;  /* 0x0000000b06070899 */ /* 0x000fe4000800063f */
[----:B------:R-:W-:-:S04]  /*0240*/  @UP0 USHF.L.U32 UR6, UR6, 0x1, URZ ;  /* 0x0000000106060899 */ /* 0x000fc8000800063f */
[----:B------:R-:W-:Y:S01]  /*0250*/  UISETP.NE.AND UP0, UPT, UR9, URZ, UPT ;  /* 0x0000003f0900728c */ /* 0x000fe2000bf05270 */
[----:B------:R-:W0:Y:S02]  /*0260*/  FENCE.VIEW.ASYNC.S ;  /* 0x00000000000073c6 */ /* 0x000e240000000000 */
[----:B0-----:R0:W1:Y:S05]  /*0270*/  @UP1 SYNCS.EXCH.64 URZ, [UR8+0x38800], UR4 ;  /* 0x03880004083f15b2 */ /* 0x00106a0008000100 */
[----:B------:R0:W2:Y:S01]  /*0280*/  @UP2 SYNCS.EXCH.64 URZ, [UR8+0x38820], UR6 ;  /* 0x03882006083f25b2 */ /* 0x0000a20008000100 */
[----:B------:R-:W-:Y:S05]  /*0290*/  @P1 BRA `(.L_x_177) ;  /* 0x0000000000481947 */ /* 0x000fea0003800000 */
[----:B0-----:R-:W0:Y:S01]  /*02a0*/  S2UR UR5, SR_CgaCtaId ;  /* 0x00000000000579c3 */ /* 0x001e220000008800 */
[----:B------:R-:W-:Y:S01]  /*02b0*/  UMOV UR4, 0x400 ;  /* 0x0000040000047882 */ /* 0x000fe20000000000 */
[----:B------:R-:W-:Y:S01]  /*02c0*/  UMOV UR6, 0x1 ;  /* 0x0000000100067882 */ /* 0x000fe20000000000 */
[----:B------:R-:W-:Y:S01]  /*02d0*/  UMOV UR7, 0x2 ;  /* 0x0000000200077882 */ /* 0x000fe20000000000 */
[----:B------:R-:W-:Y:S01]  /*02e0*/  ELECT P0, URZ, PT ;  /* 0x00000000003f782f */ /* 0x000fe20003800000 */
[----:B0-----:R-:W-:Y:S02]  /*02f0*/  ULEA UR8, UR5, UR4, 0x18 ;  /* 0x0000000405087291 */ /* 0x001fe4000f8ec03f */
[----:B------:R-:W-:-:S04]  /*0300*/  UIADD3 UR4, -UR6, 0x100000, URZ ;  /* 0x0010000006047890 */ /* 0x000fc8000fffe13f */
[----:B------:R-:W-:Y:S02]  /*0310*/  USHF.L.U32 UR5, UR4, 0xb, URZ ;  /* 0x0000000b04057899 */ /* 0x000fe4000800063f */
[----:B------:R-:W-:Y:S02]  /*0320*/  USHF.L.U32 UR4, UR4, 0x1, URZ ;  /* 0x0000000104047899 */ /* 0x000fe4000800063f */
[----:B------:R-:W-:-:S04]  /*0330*/  UIADD3 UR6, -UR7, 0x100000, URZ ;  /* 0x0010000007067890 */ /* 0x000fc8000fffe13f */
[----:B------:R-:W-:Y:S02]  /*0340*/  USHF.L.U32 UR7, UR6, 0xb, URZ ;  /* 0x0000000b06077899 */ /* 0x000fe4000800063f */
[----:B------:R-:W-:Y:S01]  /*0350*/  USHF.L.U32 UR6, UR6, 0x1, URZ ;  /* 0x0000000106067899 */ /* 0x000fe2000800063f */
[----:B------:R-:W0:Y:S03]  /*0360*/  FENCE.VIEW.ASYNC.S ;  /* 0x00000000000073c6 */ /* 0x000e260000000000 */
[----:B0-----:R3:W4:Y:S08]  /*0370*/  SYNCS.EXCH.64 URZ, [UR8+0x38830], UR4 ;  /* 0x03883004083f75b2 */ /* 0x0017300008000100 */
[----:B------:R3:W0:Y:S01]  /*0380*/  SYNCS.EXCH.64 URZ, [UR8+0x38840], UR6 ;  /* 0x03884006083f75b2 */ /* 0x0006220008000100 */
[----:B------:R3:W0:Y:S01]  /*0390*/  SYNCS.EXCH.64 URZ, [UR8+0x38838], UR4 ;  /* 0x03883804083f75b2 */ /* 0x0006220008000100 */
[----:B------:R3:W0:Y:S02]  /*03a0*/  SYNCS.EXCH.64 URZ, [UR8+0x38848], UR6 ;  /* 0x03884806083f75b2 */ /* 0x0006240008000100 */
[----:B---3--:R-:W-:Y:S01]  /*03b0*/  NOP ;  /* 0x0000000000007918 */ /* 0x008fe20000000000 */
.L_x_177:
[----:B------:R-:W3:Y:S01]  /*03c0*/  SHFL.IDX PT, R2, R0, RZ, 0x1f ;  /* 0x00001fff00027589 */ /* 0x000ee200000e0000 */
[----:B------:R-:W-:Y:S01]  /*03d0*/  NOP ;  /* 0x0000000000007918 */ /* 0x000fe20000000000 */
[----:B---3--:R-:W-:-:S13]  /*03e0*/  ISETP.NE.AND P0, PT, R2, RZ, PT ;  /* 0x000000ff0200720c */ /* 0x008fda0003f05270 */
        /* <DEDUP_REMOVED lines=14> */
[----:B0-----:R3:W0:Y:S08]  /*04d0*/  SYNCS.EXCH.64 URZ, [UR8+0x38850], UR4 ;  /* 0x03885004083f75b2 */ /* 0x0016300008000100 */
[----:B------:R3:W0:Y:S01]  /*04e0*/  SYNCS.EXCH.64 URZ, [UR8+0x38860], UR6 ;  /* 0x03886006083f75b2 */ /* 0x0006220008000100 */
[----:B------:R3:W0:Y:S01]  /*04f0*/  SYNCS.EXCH.64 URZ, [UR8+0x38858], UR4 ;  /* 0x03885804083f75b2 */ /* 0x0006220008000100 */
[----:B------:R3:W0:Y:S02]  /*0500*/  SYNCS.EXCH.64 URZ, [UR8+0x38868], UR6 ;  /* 0x03886806083f75b2 */ /* 0x0006240008000100 */
[----:B---3--:R-:W-:Y:S01]  /*0510*/  NOP ;  /* 0x0000000000007918 */ /* 0x008fe20000000000 */
.L_x_178:
[----:B------:R-:W3:Y:S01]  /*0520*/  SHFL.IDX PT, R2, R0, RZ, 0x1f ;  /* 0x00001fff00027589 */ /* 0x000ee200000e0000 */
[----:B------:R-:W-:Y:S01]  /*0530*/  NOP ;  /* 0x0000000000007918 */ /* 0x000fe20000000000 */
[----:B---3--:R-:W-:-:S13]  /*0540*/  ISETP.NE.AND P0, PT, R2, RZ, PT ;  /* 0x000000ff0200720c */ /* 0x008fda0003f05270 */
[----:B------:R-:W-:Y:S05]  /*0550*/  @P0 BRA `(.L_x_179) ;  /* 0x0000000000380947 */ /* 0x000fea0003800000 */
[----:B0-----:R-:W0:Y:S01]  /*0560*/  S2UR UR5, SR_CgaCtaId ;  /* 0x00000000000579c3 */ /* 0x001e220000008800 */
[----:B------:R-:W-:Y:S01]  /*0570*/  UMOV UR4, 0x400 ;  /* 0x0000040000047882 */ /* 0x000fe20000000000 */
[----:B------:R-:W-:Y:S01]  /*0580*/  UMOV UR7, 0x1 ;  /* 0x0000000100077882 */ /* 0x000fe20000000000 */
[----:B------:R-:W-:Y:S01]  /*0590*/  ELECT P0, URZ, PT ;  /* 0x00000000003f782f */ /* 0x000fe20003800000 */
[----:B0-----:R-:W-:Y:S02]  /*05a0*/  ULEA UR6, UR5, UR4, 0x18 ;  /* 0x0000000405067291 */ /* 0x001fe4000f8ec03f */
[----:B------:R-:W-:-:S04]  /*05b0*/  UIADD3 UR4, -UR7, 0x100000, URZ ;  /* 0x0010000007047890 */ /* 0x000fc8000fffe13f */
[----:B------:R-:W-:Y:S02]  /*05c0*/  USHF.L.U32 UR5, UR4, 0xb, URZ ;  /* 0x0000000b04057899 */ /* 0x000fe4000800063f */
[----:B------:R-:W-:Y:S01]  /*05d0*/  USHF.L.U32 UR4, UR4, 0x1, URZ ;  /* 0x0000000104047899 */ /* 0x000fe2000800063f */
[----:B------:R-:W0:Y:S11]  /*05e0*/  FENCE.VIEW.ASYNC.S ;  /* 0x00000000000073c6 */ /* 0x000e360000000000 */
[----:B0-----:R3:W0:Y:S01]  /*05f0*/  SYNCS.EXCH.64 URZ, [UR6+0x38870], UR4 ;  /* 0x03887004063f75b2 */ /* 0x0016220008000100 */
[----:B------:R3:W0:Y:S01]  /*0600*/  SYNCS.EXCH.64 URZ, [UR6+0x38880], UR4 ;  /* 0x03888004063f75b2 */ /* 0x0006220008000100 */
[----:B------:R3:W0:Y:S01]  /*0610*/  SYNCS.EXCH.64 URZ, [UR6+0x38878], UR4 ;  /* 0x03887804063f75b2 */ /* 0x0006220008000100 */
[----:B------:R3:W0:Y:S02]  /*0620*/  SYNCS.EXCH.64 URZ, [UR6+0x38888], UR4 ;  /* 0x03888804063f75b2 */ /* 0x0006240008000100 */
[----:B---3--:R-:W-:Y:S01]  /*0630*/  NOP ;  /* 0x0000000000007918 */ /* 0x008fe20000000000 */
.L_x_179:
        /* <DEDUP_REMOVED lines=22> */
.L_x_180:
        /* <DEDUP_REMOVED lines=22> */
.L_x_181:
[----:B0-----:R-:W-:Y:S01]  /*0900*/  UMOV UR4, 0x1 ;  /* 0x0000000100047882 */ /* 0x001fe20000000000 */
[----:B------:R-:W-:Y:S01]  /*0910*/  PLOP3.LUT P0, PT, PT, PT, UP0, 0x80, 0x0 ;  /* 0x000000000000781c */ /* 0x000fe20003f0f008 */
[----:B------:R-:W-:Y:S01]  /*0920*/  USEL UR4, UR4, 0x2, !UP0 ;  /* 0x0000000204047887 */ /* 0x000fe2000c000000 */
[----:B------:R-:W-:-:S05]  /*0930*/  NOP ;  /* 0x0000000000007918 */ /* 0x000fca0000000000 */
[----:B------:R-:W-:-:S05]  /*0940*/  IMAD.U32 R2, RZ, RZ, UR4 ;  /* 0x00000004ff027e24 */ /* 0x000fca000f8e00ff */
[----:B------:R0:W-:Y:S01]  /*0950*/  STL [R1+0x70], R2 ;  /* 0x0000700201007387 */ /* 0x0001e20000100800 */
[----:B-12-4-:R-:W-:Y:S06]  /*0960*/  BAR.SYNC.DEFER_BLOCKING 0x0 ;  /* 0x0000000000007b1d */ /* 0x016fec0000010000 */
[----:B------:R-:W-:Y:S05]  /*0970*/  @!P0 BRA `(.L_x_182) ;  /* 0x000000fc00b48947 */ /* 0x000fea0003800000 */
.L_x_183:
[----:B------:R-:W-:-:S08]  /*0980*/  NOP ;  /* 0x0000000000007918 */ /* 0x000fd00000000000 */
[----:B------:R-:W1:Y:S02]  /*0990*/  USETMAXREG.TRY_ALLOC.CTAPOOL UP0, 0xf0 ;  /* 0x000000f0000079c8 */ /* 0x000e640008000600 */
[----:B-1----:R-:W-:-:S13]  /*09a0*/  PLOP3.LUT P0, PT, PT, PT, UP0, 0x80, 0x0 ;  /* 0x000000000000781c */ /* 0x002fda0003f0f008 */
[----:B------:R-:W-:Y:S05]  /*09b0*/  @!P0 BRA `(.L_x_183) ;  /* 0xfffffffc00f08947 */ /* 0x000fea000383ffff */
[----:B------:R-:W1:Y:S08]  /*09c0*/  S2UR UR5, SR_CgaCtaId ;  /* 0x00000000000579c3 */ /* 0x000e700000008800 */
[----:B------:R-:W-:Y:S06]  /*09d0*/  BAR.ARV 0x8, 0x180 ;  /* 0x0206000000007b1d */ /* 0x000fec0000002000 */
[----:B------:R-:W-:-:S02]  /*09e0*/  UMOV UR4, 0x400 ;  /* 0x0000040000047882 */ /* 0x000fc40000000000 */
[----:B------:R-:W-:Y:S01]  /*09f0*/  BAR.SYNC.DEFER_BLOCKING 0x5, 0x180 ;  /* 0x0146000000007b1d */ /* 0x000fe20000010000 */
[----:B-1----:R-:W-:-:S09]  /*0a00*/  ULEA UR4, UR5, UR4, 0x18 ;  /* 0x0000000405047291 */ /* 0x002fd2000f8ec03f */
[----:B------:R-:W1:Y:S01]  /*0a10*/  LDS.128 R8, [UR4+0x388d0] ;  /* 0x0388d004ff087984 */ /* 0x000e620008000c00 */
[----:B------:R-:W-:Y:S01]  /*0a20*/  ULDC UR4, c[0x0][0xc3c] ;  /* 0x00030f0000047ab9 */ /* 0x000fe20000000800 */
[----:B------:R-:W-:Y:S06]  /*0a30*/  BAR.ARV 0x4, 0x180 ;  /* 0x0106000000007b1d */ /* 0x000fec0000002000 */
[----:B-1----:R-:W-:-:S13]  /*0a40*/  ISETP.GE.AND P0, PT, R11, UR4, PT ;  /* 0x000000040b007c0c */ /* 0x002fda000bf06270 */
[----:B------:R-:W-:Y:S05]  /*0a50*/  @P0 EXIT ;  /* 0x000000000000094d */ /* 0x000fea0003800000 */
[----:B------:R-:W2:Y:S01]  /*0a60*/  LDL R0, [R1+0x70] ;  /* 0x0000700001007983 */ /* 0x000ea20000100800 */
[----:B------:R-:W-:Y:S01]  /*0a70*/  VIADD R6, R6, 0xffffff80 ;  /* 0xffffff8006067836 */ /* 0x000fe20000000000 */
[----:B------:R-:W-:Y:S02]  /*0a80*/  R2UR UR6, R9 ;  /* 0x00000000090672ca */ /* 0x000fe400000e0000 */
[----:B------:R-:W-:Y:S02]  /*0a90*/  CS2R R16, SRZ ;  /* 0x0000000000107805 */ /* 0x000fe4000001ff00 */
[----:B------:R-:W-:Y:S02]  /*0aa0*/  R2UR UR5, R10 ;  /* 0x000000000a0572ca */ /* 0x000fe400000e0000 */
[----:B------:R-:W-:Y:S02]  /*0ab0*/  SHF.R.S32.HI R3, RZ, 0x1f, R6 ;  /* 0x0000001fff037819 */ /* 0x000fe40000011406 */
[----:B------:R-:W-:-:S02]  /*0ac0*/  R2UR UR7, R11 ;  /* 0x000000000b0772ca */ /* 0x000fc400000e0000 */
[CC--:B0-----:R-:W-:Y:S02]  /*0ad0*/  LEA.HI R2, R3.reuse, R6.reuse, RZ, 0x4 ;  /* 0x0000000603027211 */ /* 0x0c1fe400078f20ff */
[----:B------:R-:W-:-:S04]  /*0ae0*/  LEA.HI R4, R3, R6, RZ, 0x2 ;  /* 0x0000000603047211 */ /* 0x000fc800078f10ff */
[----:B------:R-:W-:-:S05]  /*0af0*/  LOP3.LUT R7, R4, 0xfffffffc, RZ, 0xc0, !PT ;  /* 0xfffffffc04077812 */ /* 0x000fca00078ec0ff */
[----:B------:R-:W-:Y:S01]  /*0b00*/  IMAD.IADD R10, R6, 0x1, -R7 ;  /* 0x00000001060a7824 */ /* 0x000fe200078e0a07 */
[----:B------:R-:W-:Y:S02]  /*0b10*/  SHF.R.S32.HI R7, RZ, 0x4, R2 ;  /* 0x00000004ff077819 */ /* 0x000fe40000011402 */
[----:B--2---:R-:W-:Y:S02]  /*0b20*/  R2UR UR4, R0 ;  /* 0x00000000000472ca */ /* 0x004fe400000e0000 */
[CC--:B------:R-:W-:Y:S02]  /*0b30*/  LEA.HI R0, R3.reuse, R6.reuse, RZ, 0x7 ;  /* 0x0000000603007211 */ /* 0x0c0fe400078f38ff */
[----:B------:R-:W-:Y:S02]  /*0b40*/  LEA.HI R3, R3, R6, RZ, 0x5 ;  /* 0x0000000603037211 */ /* 0x000fe400078f28ff */
[----:B------:R-:W-:-:S03]  /*0b50*/  LOP3.LUT R5, R0, 0xffffff80, RZ, 0xc0, !PT ;  /* 0xffffff8000057812 */ /* 0x000fc600078ec0ff */
[----:B------:R-:W-:Y:S02]  /*0b60*/  IMAD.SHL.U32 R3, R3, 0x20, RZ ;  /* 0x0000002003037824 */ /* 0x000fe400078e00ff */
[----:B------:R-:W-:Y:S01]  /*0b70*/  IMAD.IADD R12, R6, 0x1, -R5 ;  /* 0x00000001060c7824 */ /* 0x000fe200078e0a05 */
[----:B------:R-:W-:Y:S01]  /*0b80*/  LOP3.LUT R5, R2, 0x3fffff0, RZ, 0xc0, !PT ;  /* 0x03fffff002057812 */ /* 0x000fe200078ec0ff */
[----:B------:R-:W-:Y:S01]  /*0b90*/  ULOP3.LUT UR4, UR4, 0x1, URZ, 0xfc, !UPT ;  /* 0x0000000104047892 */ /* 0x000fe2000f8efc3f */
[----:B------:R-:W-:Y:S02]  /*0ba0*/  LOP3.LUT R4, R3, 0xfffffc00, RZ, 0xc0, !PT ;  /* 0xfffffc0003047812 */ /* 0x000fe400078ec0ff */
[----:B------:R-:W-:Y:S01]  /*0bb0*/  SHF.R.S32.HI R8, RZ, 0x1f, R12 ;  /* 0x0000001fff087819 */ /* 0x000fe2000001140c */
[----:B------:R-:W-:Y:S01]  /*0bc0*/  IMAD.IADD R5, R6, 0x1, -R5 ;  /* 0x0000000106057824 */ /* 0x000fe200078e0a05 */
[----:B------:R-:W-:Y:S01]  /*0bd0*/  SHF.R.S32.HI R3, RZ, 0x7, R0 ;  /* 0x00000007ff037819 */ /* 0x000fe20000011400 */
[----:B------:R-:W-:Y:S01]  /*0be0*/  STL [R1+0x20], R12 ;  /* 0x0000200c01007387 */ /* 0x000fe20000100800 */
[----:B------:R-:W-:Y:S01]  /*0bf0*/  LEA.HI R9, R8, R12, RZ, 0x2 ;  /* 0x0000000c08097211 */ /* 0x000fe200078f10ff */
[----:B------:R-:W-:Y:S01]  /*0c00*/  IMAD R5, R5, 0x40, R4 ;  /* 0x0000004005057824 */ /* 0x000fe200078e0204 */
[----:B------:R-:W-:-:S02]  /*0c10*/  LEA.HI R2, R2, R7, RZ, 0x1 ;  /* 0x0000000702027211 */ /* 0x000fc400078f08ff */
[--C-:B------:R-:W-:Y:S02]  /*0c20*/  SHF.R.S32.HI R6, RZ, 0x2, R9.reuse ;  /* 0x00000002ff067819 */ /* 0x100fe40000011409 */
[----:B------:R-:W-:Y:S02]  /*0c30*/  SHF.R.S32.HI R11, RZ, 0x1f, R9 ;  /* 0x0000001fff0b7819 */ /* 0x000fe40000011409 */
[----:B------:R-:W-:Y:S02]  /*0c40*/  LEA.HI R0, R0, R3, RZ, 0x1 ;  /* 0x0000000300007211 */ /* 0x000fe400078f08ff */
[----:B------:R-:W-:Y:S02]  /*0c50*/  LEA.HI R11, R11, R6, RZ, 0x3 ;  /* 0x000000060b0b7211 */ /* 0x000fe400078f18ff */
[----:B------:R-:W-:Y:S02]  /*0c60*/  LEA.HI R8, R8, R12, RZ, 0x5 ;  /* 0x0000000c08087211 */ /* 0x000fe400078f28ff */
[----:B------:R-:W-:-:S02]  /*0c70*/  LOP3.LUT R11, R11, 0xfffffff8, RZ, 0xc0, !PT ;  /* 0xfffffff80b0b7812 */ /* 0x000fc400078ec0ff */
[----:B------:R-:W-:Y:S02]  /*0c80*/  LOP3.LUT R2, R2, 0x1ffffffe, RZ, 0xc0, !PT ;  /* 0x1ffffffe02027812 */ /* 0x000fe400078ec0ff */
[----:B------:R-:W-:Y:S01]  /*0c90*/  LOP3.LUT R0, R0, 0x3fffffe, RZ, 0xc0, !PT ;  /* 0x03fffffe00007812 */ /* 0x000fe200078ec0ff */
[----:B------:R-:W-:Y:S01]  /*0ca0*/  IMAD.IADD R11, R6, 0x1, -R11 ;  /* 0x00000001060b7824 */ /* 0x000fe200078e0a0b */
[----:B------:R-:W-:Y:S01]  /*0cb0*/  SHF.R.S32.HI R8, RZ, 0x5, R8 ;  /* 0x00000005ff087819 */ /* 0x000fe20000011408 */
[----:B------:R-:W-:Y:S01]  /*0cc0*/  IMAD.IADD R2, R7, 0x1, -R2 ;  /* 0x0000000107027824 */ /* 0x000fe200078e0a02 */
[----:B------:R-:W-:Y:S01]  /*0cd0*/  LEA.HI R4, R10, R10, RZ, 0x1 ;  /* 0x0000000a0a047211 */ /* 0x000fe200078f08ff */
[----:B------:R-:W-:Y:S01]  /*0ce0*/  IMAD.IADD R0, R3, 0x1, -R0 ;  /* 0x0000000103007824 */ /* 0x000fe200078e0a00 */
[----:B------:R-:W-:Y:S01]  /*0cf0*/  LOP3.LUT R9, R9, 0x7ffffffc, RZ, 0xc0, !PT ;  /* 0x7ffffffc09097812 */ /* 0x000fe200078ec0ff */
[----:B------:R-:W-:Y:S01]  /*0d00*/  IMAD R11, R8, 0x10, R11 ;  /* 0x00000010080b7824 */ /* 0x000fe200078e020b */
[----:B------:R-:W-:Y:S01]  /*0d10*/  LOP3.LUT R3, R4, 0x1ffffffe, RZ, 0xc0, !PT ;  /* 0x1ffffffe04037812 */ /* 0x000fe200078ec0ff */
[----:B------:R-:W-:-:S02]  /*0d20*/  IMAD R2, R2, 0x8, R5 ;  /* 0x0000000802027824 */ /* 0x000fc400078e0205 */
[----:B------:R-:W-:Y:S02]  /*0d30*/  IMAD R0, R0, 0x40, R11 ;  /* 0x0000004000007824 */ /* 0x000fe400078e020b */
[----:B------:R-:W-:Y:S01]  /*0d40*/  IMAD.IADD R3, R10, 0x1, -R3 ;  /* 0x000000010a037824 */ /* 0x000fe200078e0a03 */
[----:B------:R0:W-:Y:S01]  /*0d50*/  STL [R1+0x68], R2 ;  /* 0x0000680201007387 */ /* 0x0001e20000100800 */
[----:B------:R-:W-:-:S03]  /*0d60*/  IMAD.IADD R9, R12, 0x1, -R9 ;  /* 0x000000010c097824 */ /* 0x000fc600078e0a09 */
[----:B------:R-:W-:Y:S01]  /*0d70*/  STL [R1+0x1c], RZ ;  /* 0x00001cff01007387 */ /* 0x000fe20000100800 */
[----:B------:R-:W-:-:S03]  /*0d80*/  IMAD.SHL.U32 R19, R9, 0x2, RZ ;  /* 0x0000000209137824 */ /* 0x000fc600078e00ff */
[----:B------:R1:W-:Y:S01]  /*0d90*/  STL [R1+0x60], R0 ;  /* 0x0000600001007387 */ /* 0x0003e20000100800 */
[C---:B------:R-:W-:Y:S02]  /*0da0*/  VIADD R6, R19.reuse, 0x8 ;  /* 0x0000000813067836 */ /* 0x040fe40000000000 */
[----:B0-----:R-:W-:Y:S02]  /*0db0*/  IMAD.U32 R2, RZ, RZ, UR4 ;  /* 0x00000004ff027e24 */ /* 0x001fe4000f8e00ff */
[C---:B------:R-:W-:Y:S01]  /*0dc0*/  VIADD R5, R19.reuse, 0x10 ;  /* 0x0000001013057836 */ /* 0x040fe20000000000 */
[----:B------:R-:W-:Y:S01]  /*0dd0*/  SHF.R.S32.HI R8, RZ, 0x1f, R6 ;  /* 0x0000001fff087819 */ /* 0x000fe20000011406 */
[C---:B------:R-:W-:Y:S01]  /*0de0*/  VIADD R4, R19.reuse, 0x18 ;  /* 0x0000001813047836 */ /* 0x040fe20000000000 */
[----:B------:R0:W-:Y:S01]  /*0df0*/  STL [R1+0x6c], R2 ;  /* 0x00006c0201007387 */ /* 0x0001e20000100800 */
[----:B------:R-:W-:Y:S01]  /*0e00*/  VIADD R236, R19, 0x28 ;  /* 0x0000002813ec7836 */ /* 0x000fe20000000000 */
[----:B------:R-:W-:Y:S01]  /*0e10*/  SHF.R.S32.HI R7, RZ, 0x1f, R5 ;  /* 0x0000001fff077819 */ /* 0x000fe20000011405 */
[----:B-1----:R-:W-:Y:S01]  /*0e20*/  IMAD R0, R3, 0x8, R0 ;  /* 0x0000000803007824 */ /* 0x002fe200078e0200 */
[----:B------:R-:W-:Y:S01]  /*0e30*/  SHF.R.S32.HI R6, RZ, 0x1f, R4 ;  /* 0x0000001fff067819 */ /* 0x000fe20000011404 */
[C---:B------:R-:W-:Y:S01]  /*0e40*/  VIADD R235, R19.reuse, 0x30 ;  /* 0x0000003013eb7836 */ /* 0x040fe20000000000 */
[----:B------:R-:W-:Y:S01]  /*0e50*/  SHF.R.S32.HI R4, RZ, 0x1f, R236 ;  /* 0x0000001fff047819 */ /* 0x000fe200000114ec */
[C---:B------:R-:W-:Y:S01]  /*0e60*/  VIADD R234, R19.reuse, 0x38 ;  /* 0x0000003813ea7836 */ /* 0x040fe20000000000 */
[----:B------:R1:W-:Y:S01]  /*0e70*/  STL [R1+0x64], R0 ;  /* 0x0000640001007387 */ /* 0x0003e20000100800 */
[----:B------:R-:W-:-:S02]  /*0e80*/  VIADD R233, R19, 0x40 ;  /* 0x0000004013e97836 */ /* 0x000fc40000000000 */
[C---:B0-----:R-:W-:Y:S02]  /*0e90*/  VIADD R2, R19.reuse, 0x20 ;  /* 0x0000002013027836 */ /* 0x041fe40000000000 */
[C---:B------:R-:W-:Y:S01]  /*0ea0*/  VIADD R232, R19.reuse, 0x48 ;  /* 0x0000004813e87836 */ /* 0x040fe20000000000 */
[----:B------:R-:W-:Y:S01]  /*0eb0*/  SHF.R.S32.HI R4, RZ, 0x1f, R233 ;  /* 0x0000001fff047819 */ /* 0x000fe200000114e9 */
        /* <DEDUP_REMOVED lines=36> */
[----:B------:R-:W-:Y:S01]  /*1100*/  VIADD R23, R19, 0xe0 ;  /* 0x000000e013177836 */ /* 0x000fe20000000000 */
[----:B------:R-:W-:-:S02]  /*1110*/  SHF.R.S32.HI R2, RZ, 0x1f, R217 ;  /* 0x0000001fff027819 */ /* 0x000fc400000114d9 */
[----:B------:R-:W-:Y:S02]  /*1120*/  SHF.R.S32.HI R5, RZ, 0x1f, R216 ;  /* 0x0000001fff057819 */ /* 0x000fe400000114d8 */
[----:B------:R-:W-:Y:S02]  /*1130*/  SHF.R.S32.HI R4, RZ, 0x1f, R215 ;  /* 0x0000001fff047819 */ /* 0x000fe400000114d7 */
[----:B-1----:R-:W-:-:S07]  /*1140*/  SHF.R.S32.HI R2, RZ, 0x1f, R214 ;  /* 0x0000001fff027819 */ /* 0x002fce00000114d6 */
.L_x_230:
[----:B------:R-:W-:Y:S01]  /*1150*/  ULDC.64 UR8, c[0x0][0xc88] ;  /* 0x0003220000087ab9 */ /* 0x000fe20000000a00 */
[----:B------:R-:W-:Y:S01]  /*1160*/  ULDC.64 UR12, c[0x0][0x208] ;  /* 0x00008200000c7ab9 */ /* 0x000fe20000000a00 */
[----:B------:R-:W-:Y:S01]  /*1170*/  UIMAD.WIDE UR8, UR7, 0x4, UR8 ;  /* 0x00000004070878a5 */ /* 0x000fe2000f8e0208 */
[----:B------:R-:W-:Y:S02]  /*1180*/  ULDC.64 UR10, c[0x0][0xa20] ;  /* 0x00028800000a7ab9 */ /* 0x000fe40000000a00 */
[----:B------:R-:W-:-:S03]  /*1190*/  ULDC UR7, c[0x0][0x2f0] ;  /* 0x0000bc0000077ab9 */ /* 0x000fc60000000800 */
[----:B0-23--:R-:W-:Y:S02]  /*11a0*/  IMAD.U32 R2, RZ, RZ, UR8 ;  /* 0x00000008ff027e24 */ /* 0x00dfe4000f8e00ff */
[----:B-1----:R-:W-:Y:S01]  /*11b0*/  IMAD.U32 R3, RZ, RZ, UR9 ;  /* 0x00000009ff037e24 */ /* 0x002fe2000f8e00ff */
[----:B------:R-:W-:-:S04]  /*11c0*/  ULDC.64 UR8, c[0x0][0xa28] ;  /* 0x00028a0000087ab9 */ /* 0x000fc80000000a00 */
[----:B------:R-:W2:Y:S01]  /*11d0*/  LDG.E R2, desc[UR12][R2.64] ;  /* 0x0000000c02027981 */ /* 0x000ea2000c1e1900 */
[----:B------:R-:W-:Y:S02]  /*11e0*/  UISETP.NE.U32.AND UP0, UPT, UR8, URZ, UPT ;  /* 0x0000003f0800728c */ /* 0x000fe4000bf05070 */
[----:B------:R-:W-:Y:S02]  /*11f0*/  UISETP.NE.U32.AND UP1, UPT, UR10, URZ, UPT ;  /* 0x0000003f0a00728c */ /* 0x000fe4000bf25070 */
[----:B------:R-:W-:Y:S02]  /*1200*/  UISETP.NE.AND.EX UP0, UPT, UR9, URZ, UPT, UP0 ;  /* 0x0000003f0900728c */ /* 0x000fe4000bf05300 */
[----:B------:R-:W-:-:S04]  /*1210*/  UISETP.NE.AND.EX UP1, UPT, UR11, URZ, UPT, UP1 ;  /* 0x0000003f0b00728c */ /* 0x000fc8000bf25310 */
[----:B------:R-:W-:Y:S02]  /*1220*/  PLOP3.LUT P0, PT, PT, PT, UP0, 0x80, 0x0 ;  /* 0x000000000000781c */ /* 0x000fe40003f0f008 */
[----:B------:R-:W-:Y:S02]  /*1230*/  PLOP3.LUT P1, PT, PT, PT, UP1, 0x80, 0x0 ;  /* 0x000000000000781c */ /* 0x000fe40003f2f018 */
[----:B--2---:R-:W-:-:S13]  /*1240*/  R2UR UR4, R2 ;  /* 0x00000000020472ca */ /* 0x004fda00000e0000 */
[----:B------:R-:W-:Y:S02]  /*1250*/  USHF.R.S32.HI UR14, URZ, 0x1f, UR4 ;  /* 0x0000001f3f0e7899 */ /* 0x000fe40008011404 */
[----:B-----5:R-:W-:Y:S01]  /*1260*/  IMAD.U32 R0, RZ, RZ, UR4 ;  /* 0x00000004ff007e24 */ /* 0x020fe2000f8e00ff */
[----:B------:R-:W-:-:S04]  /*1270*/  @UP0 ULEA UR8, UP2, UR4, UR8, 0x2 ;  /* 0x0000000804080291 */ /* 0x000fc8000f84103f */
[----:B------:R-:W-:Y:S02]  /*1280*/  @UP0 ULEA.HI.X UR9, UR4, UR9, UR14, 0x2, UP2 ;  /* 0x0000000904090291 */ /* 0x000fe400090f140e */
[----:B------:R-:W-:Y:S01]  /*1290*/  IMAD.U32 R2, RZ, RZ, UR14 ;  /* 0x0000000eff027e24 */ /* 0x000fe2000f8e00ff */
[----:B------:R-:W-:Y:S01]  /*12a0*/  @UP1 ULEA UR10, UP0, UR4, UR10, 0x2 ;  /* 0x0000000a040a1291 */ /* 0x000fe2000f80103f */
[----:B------:R-:W-:Y:S03]  /*12b0*/  STL [R1+0x14], R0 ;  /* 0x0000140001007387 */ /* 0x000fe60000100800 */
[----:B------:R-:W-:Y:S01]  /*12c0*/  @UP1 ULEA.HI.X UR11, UR4, UR11, UR14, 0x2, UP0 ;  /* 0x0000000b040b1291 */ /* 0x000fe200080f140e */
[----:B------:R0:W-:Y:S01]  /*12d0*/  STL [R1+0x18], R2 ;  /* 0x0000180201007387 */ /* 0x0001e20000100800 */
[----:B------:R-:W-:Y:S01]  /*12e0*/  IMAD.U32 R4, RZ, RZ, UR10 ;  /* 0x0000000aff047e24 */ /* 0x000fe2000f8e00ff */
[----:B------:R-:W-:Y:S01]  /*12f0*/  ULDC UR4, c[0x0][0x424] ;  /* 0x0001090000047ab9 */ /* 0x000fe20000000800 */
[----:B------:R-:W-:-:S02]  /*1300*/  IMAD.U32 R3, RZ, RZ, UR9 ;  /* 0x00000009ff037e24 */ /* 0x000fc4000f8e00ff */
[----:B------:R-:W-:Y:S02]  /*1310*/  IMAD.U32 R5, RZ, RZ, UR11 ;  /* 0x0000000bff057e24 */ /* 0x000fe4000f8e00ff */
[----:B0-----:R-:W-:-:S03]  /*1320*/  IMAD.U32 R2, RZ, RZ, UR8 ;  /* 0x00000008ff027e24 */ /* 0x001fc6000f8e00ff */
[----:B------:R-:W2:Y:S01]  /*1330*/  @P1 LDG.E R4, desc[UR12][R4.64] ;  /* 0x0000000c04041981 */ /* 0x000ea2000c1e1900 */
[----:B------:R-:W-:-:S03]  /*1340*/  ULDC.64 UR8, c[0x0][0x418] ;  /* 0x0001060000087ab9 */ /* 0x000fc60000000a00 */
[----:B------:R0:W3:Y:S01]  /*1350*/  @P0 LDG.E R2, desc[UR12][R2.64] ;  /* 0x0000000c02020981 */ /* 0x0000e2000c1e1900 */
[----:B------:R-:W-:Y:S01]  /*1360*/  UISETP.NE.U32.AND UP0, UPT, UR8, URZ, UPT ;  /* 0x0000003f0800728c */ /* 0x000fe2000bf05070 */
[----:B0-----:R-:W-:-:S03]  /*1370*/  IMAD.U32 R3, RZ, RZ, UR6 ;  /* 0x00000006ff037e24 */ /* 0x001fc6000f8e00ff */
[----:B------:R-:W-:Y:S02]  /*1380*/  UISETP.NE.AND.EX UP0, UPT, UR9, URZ, UPT, UP0 ;  /* 0x0000003f0900728c */ /* 0x000fe4000bf05300 */
[----:B------:R0:W-:Y:S02]  /*1390*/  STL [R1+0x10], R3 ;  /* 0x0000100301007387 */ /* 0x0001e40000100800 */
[----:B------:R-:W-:Y:S02]  /*13a0*/  USEL UR4, UR4, 0x1, UP0 ;  /* 0x0000000104047887 */ /* 0x000fe40008000000 */
[----:B------:R-:W-:Y:S02]  /*13b0*/  ULOP3.LUT UR6, UR5, 0xffff, URZ, 0xc0, !UPT ;  /* 0x0000ffff05067892 */ /* 0x000fe4000f8ec03f */
[----:B------:R-:W-:Y:S01]  /*13c0*/  UIMAD UR4, UR4, UR7, URZ ;  /* 0x00000007040472a4 */ /* 0x000fe2000f8e023f */
[----:B------:R-:W-:Y:S01]  /*13d0*/  UMOV UR54, URZ ;  /* 0x0000003f00367c82 */ /* 0x000fe20008000000 */
[----:B------:R-:W-:-:S02]  /*13e0*/  ULOP3.LUT UR7, UR5, 0xff000000, URZ, 0xc0, !UPT ;  /* 0xff00000005077892 */ /* 0x000fc4000f8ec03f */
[----:B------:R-:W-:Y:S01]  /*13f0*/  IMAD.U32 R213, RZ, RZ, UR6 ;  /* 0x00000006ffd57e24 */ /* 0x000fe2000f8e00ff */
[----:B------:R-:W-:Y:S02]  /*1400*/  ULOP3.LUT UR6, UR5, 0xff0000, URZ, 0xc0, !UPT ;  /* 0x00ff000005067892 */ /* 0x000fe4000f8ec03f */
[----:B--2---:R-:W-:Y:S02]  /*1410*/  @P1 R2UR UR4, R4 ;  /* 0x00000000040412ca */ /* 0x004fe400000e0000 */
[----:B---3--:R-:W-:Y:S01]  /*1420*/  @P0 R2UR UR54, R2 ;  /* 0x00000000023602ca */ /* 0x008fe200000e0000 */
[----:B0---4-:R-:W-:-:S14]  /*1430*/  @P1 BRA `(.L_x_184) ;  /* 0x00000000003c1947 */ /* 0x011fdc0003800000 */
[----:B------:R-:W-:Y:S02]  /*1440*/  ULDC.64 UR8, c[0x0][0xa08] ;  /* 0x0002820000087ab9 */ /* 0x000fe40000000a00 */
[----:B------:R-:W-:-:S04]  /*1450*/  ISETP.NE.U32.AND P0, PT, RZ, UR8, PT ;  /* 0x00000008ff007c0c */ /* 0x000fc8000bf05070 */
[----:B------:R-:W-:-:S13]  /*1460*/  ISETP.NE.AND.EX P0, PT, RZ, UR9, PT, P0 ;  /* 0x00000009ff007c0c */ /* 0x000fda000bf05300 */
[----:B------:R-:W-:Y:S05]  /*1470*/  @!P0 BRA `(.L_x_184) ;  /* 0x00000000002c8947 */ /* 0x000fea0003800000 */
[----:B------:R-:W-:Y:S01]  /*1480*/  R2UR UR10, R0 ;  /* 0x00000000000a72ca */ /* 0x000fe200000e0000 */
[----:B------:R-:W-:Y:S01]  /*1490*/  ULDC.64 UR4, c[0x0][0xa08] ;  /* 0x0002820000047ab9 */ /* 0x000fe20000000a00 */
[----:B------:R-:W-:-:S11]  /*14a0*/  ULDC.64 UR8, c[0x0][0x208] ;  /* 0x0000820000087ab9 */ /* 0x000fd60000000a00 */
[----:B------:R-:W-:-:S06]  /*14b0*/  UIMAD.WIDE UR4, UR10, 0x4, UR4 ;  /* 0x000000040a0478a5 */ /* 0x000fcc000f8e0204 */
[----:B------:R-:W-:Y:S02]  /*14c0*/  IMAD.U32 R2, RZ, RZ, UR4 ;  /* 0x00000004ff027e24 */ /* 0x000fe4000f8e00ff */
[----:B------:R-:W-:-:S05]  /*14d0*/  IMAD.U32 R3, RZ, RZ, UR5 ;  /* 0x00000005ff037e24 */ /* 0x000fca000f8e00ff */
[----:B------:R-:W2:Y:S04]  /*14e0*/  LDG.E R4, desc[UR8][R2.64] ;  /* 0x0000000802047981 */ /* 0x000ea8000c1e1900 */
[----:B------:R-:W3:Y:S01]  /*14f0*/  LDG.E R0, desc[UR8][R2.64+0x4] ;  /* 0x0000040802007981 */ /* 0x000ee2000c1e1900 */
[----:B--2---:R-:W-:Y:S02]  /*1500*/  R2UR UR4, R4 ;  /* 0x00000000040472ca */ /* 0x004fe400000e0000 */
[----:B---3--:R-:W-:-:S13]  /*1510*/  R2UR UR5, R0 ;  /* 0x00000000000572ca */ /* 0x008fda00000e0000 */
[----:B------:R-:W-:-:S12]  /*1520*/  UIADD3 UR4, -UR4, UR5, URZ ;  /* 0x0000000504047290 */ /* 0x000fd8000fffe13f */
.L_x_184:
[----:B------:R-:W-:Y:S02]  /*1530*/  UIADD3 UR54, -UR54, UR4, URZ ;  /* 0x0000000436367290 */ /* 0x000fe4000fffe13f */
[----:B------:R-:W-:Y:S02]  /*1540*/  USHF.R.U32.HI UR7, URZ, 0x8, UR7 ;  /* 0x000000083f077899 */ /* 0x000fe40008011607 */
[----:B------:R-:W-:Y:S02]  /*1550*/  UISETP.GE.AND UP0, UPT, UR54, 0x1, UPT ;  /* 0x000000013600788c */ /* 0x000fe4000bf06270 */
[----:B------:R-:W-:Y:S02]  /*1560*/  UIADD3 UR4, UR54, 0x4f, URZ ;  /* 0x0000004f36047890 */ /* 0x000fe4000fffe03f */
[----:B------:R-:W-:Y:S02]  /*1570*/  ULEA.HI UR7, UR6, UR7, URZ, 0x10 ;  /* 0x0000000706077291 */ /* 0x000fe4000f8f803f */
[----:B------:R-:W-:Y:S01]  /*1580*/  PLOP3.LUT P0, PT, PT, PT, UP0, 0x80, 0x0 ;  /* 0x000000000000781c */ /* 0x000fe20003f0f008 */
[----:B------:R-:W-:-:S02]  /*1590*/  UIMAD.WIDE UR4, UR4, 0x66666667, URZ ;  /* 0x66666667040478a5 */ /* 0x000fc4000f8e023f */
[----:B------:R-:W-:Y:S02]  /*15a0*/  ULOP3.LUT UR8, UR7, 0xff, URZ, 0xc0, !UPT ;  /* 0x000000ff07087892 */ /* 0x000fe4000f8ec03f */
[----:B------:R-:W-:Y:S02]  /*15b0*/  USHF.R.U32.HI UR7, URZ, 0x10, UR7 ;  /* 0x000000103f077899 */ /* 0x000fe40008011607 */
[----:B------:R-:W-:Y:S02]  /*15c0*/  USHF.R.U32.HI UR6, URZ, 0x1f, UR5 ;  /* 0x0000001f3f067899 */ /* 0x000fe40008011605 */
[----:B------:R-:W-:Y:S01]  /*15d0*/  IMAD.U32 R212, RZ, RZ, UR8 ;  /* 0x00000008ffd47e24 */ /* 0x000fe2000f8e00ff */
[----:B------:R-:W-:Y:S01]  /*15e0*/  UMOV UR4, URZ ;  /* 0x0000003f00047c82 */ /* 0x000fe20008000000 */
[----:B------:R-:W-:Y:S01]  /*15f0*/  ULEA.HI.SX32 UR9, UR5, UR6, 0x1b ;  /* 0x0000000605097291 */ /* 0x000fe2000f8fda3f */
[----:B------:R-:W-:Y:S01]  /*1600*/  IMAD.U32 R22, RZ, RZ, UR7 ;  /* 0x00000007ff167e24 */ /* 0x000fe2000f8e00ff */
[----:B------:R-:W-:Y:S10]  /*1610*/  @!P0 BRA `(.L_x_185) ;  /* 0x0000000000948947 */ /* 0x000ff40003800000 */
[----:B------:R-:W-:Y:S01]  /*1620*/  R2UR UR5, R22 ;  /* 0x00000000160572ca */ /* 0x000fe200000e0000 */
[----:B------:R-:W-:-:S12]  /*1630*/  ULDC UR4, c[0x0][0x9f0] ;  /* 0x00027c0000047ab9 */ /* 0x000fd80000000800 */
[----:B------:R-:W-:-:S04]  /*1640*/  UISETP.NE.AND UP0, UPT, UR5, URZ, UPT ;  /* 0x0000003f0500728c */ /* 0x000fc8000bf05270 */
[----:B------:R-:W-:-:S03]  /*1650*/  USEL UR10, UR5, UR4, UP0 ;  /* 0x00000004050a7287 */ /* 0x000fc60008000000 */
[----:B------:R-:W-:Y:S01]  /*1660*/  UMOV UR4, URZ ;  /* 0x0000003f00047c82 */ /* 0x000fe20008000000 */
[----:B------:R-:W-:Y:S02]  /*1670*/  UIADD3 UR6, UR9, -0x1, UR10 ;  /* 0xffffffff09067890 */ /* 0x000fe4000fffe00a */
[----:B------:R-:W-:-:S04]  /*1680*/  IMAD.U32 R3, RZ, RZ, UR10 ;  /* 0x0000000aff037e24 */ /* 0x000fc8000f8e00ff */
[----:B------:R-:W-:Y:S01]  /*1690*/  IMAD.U32 R4, RZ, RZ, UR6 ;  /* 0x00000006ff047e24 */ /* 0x000fe2000f8e00ff */
[-C--:B------:R-:W-:Y:S01]  /*16a0*/  IABS R0, R3.reuse ;  /* 0x0000000300007213 */ /* 0x080fe20000000000 */
[----:B------:R-:W-:Y:S01]  /*16b0*/  ULOP3.LUT UR6, UR6, UR10, URZ, 0x3c, !UPT ;  /* 0x0000000a06067292 */ /* 0x000fe2000f8e3c3f */
[----:B------:R-:W-:Y:S02]  /*16c0*/  IABS R5, R3 ;  /* 0x0000000300057213 */ /* 0x000fe40000000000 */
[----:B------:R-:W-:Y:S02]  /*16d0*/  R2UR UR11, R0 ;  /* 0x00000000000b72ca */ /* 0x000fe400000e0000 */
[----:B------:R-:W-:-:S05]  /*16e0*/  IABS R4, R4 ;  /* 0x0000000400047213 */ /* 0x000fca0000000000 */
[----:B------:R-:W-:-:S05]  /*16f0*/  IMAD.MOV.U32 R3, RZ, RZ, R4 ;  /* 0x000000ffff037224 */ /* 0x000fca00078e0004 */
[----:B------:R-:W-:Y:S01]  /*1700*/  R2UR UR8, R3 ;  /* 0x00000000030872ca */ /* 0x000fe200000e0000 */
[----:B------:R-:W0:Y:S08]  /*1710*/  I2F.RP R0, UR11 ;  /* 0x0000000b00007d06 */ /* 0x000e300008209400 */
[----:B0-----:R-:W0:Y:S02]  /*1720*/  MUFU.RCP R0, R0 ;  /* 0x0000000000007308 */ /* 0x001e240000001000 */
[----:B0-----:R-:W-:-:S02]  /*1730*/  VIADD R2, R0, 0xffffffe ;  /* 0x0ffffffe00027836 */ /* 0x001fc40000000000 */
[----:B------:R-:W-:-:S04]  /*1740*/  IMAD.MOV R0, RZ, RZ, -R5 ;  /* 0x000000ffff007224 */ /* 0x000fc800078e0a05 */
[----:B------:R-:W0:Y:S02]  /*1750*/  F2I.FTZ.U32.TRUNC.NTZ R2, R2 ;  /* 0x0000000200027305 */ /* 0x000e24000021f000 */
[----:B0-----:R-:W-:-:S13]  /*1760*/  R2UR UR5, R2 ;  /* 0x00000000020572ca */ /* 0x001fda00000e0000 */
[----:B------:R-:W-:-:S04]  /*1770*/  UIADD3 UR7, URZ, -UR5, URZ ;  /* 0x800000053f077290 */ /* 0x000fc8000fffe03f */
[----:B------:R-:W-:-:S04]  /*1780*/  UIMAD UR7, UR7, UR11, URZ ;  /* 0x0000000b070772a4 */ /* 0x000fc8000f8e023f */
[----:B------:R-:W-:-:S03]  /*1790*/  UIMAD.WIDE.U32 UR4, UR5, UR7, UR4 ;  /* 0x00000007050472a5 */ /* 0x000fc6000f8e0004 */
[----:B------:R-:W-:Y:S01]  /*17a0*/  R2UR UR7, R0 ;  /* 0x00000000000772ca */ /* 0x000fe200000e0000 */
[----:B------:R-:W-:-:S12]  /*17b0*/  UIMAD.WIDE.U32 UR4, UR5, UR8, URZ ;  /* 0x00000008050472a5 */ /* 0x000fd8000f8e003f */
[----:B------:R-:W-:-:S04]  /*17c0*/  UIMAD UR4, UR5, UR7, UR8 ;  /* 0x00000007050472a4 */ /* 0x000fc8000f8e0208 */
[----:B------:R-:W-:-:S11]  /*17d0*/  UISETP.GT.U32.AND UP1, UPT, UR11, UR4, UPT ;  /* 0x000000040b00728c */ /* 0x000fd6000bf24070 */
[----:B------:R-:W-:Y:S02]  /*17e0*/  @!UP1 UIADD3 UR4, UR4, -UR11, URZ ;  /* 0x8000000b04049290 */ /* 0x000fe4000fffe03f */
[----:B------:R-:W-:Y:S02]  /*17f0*/  @!UP1 UIADD3 UR5, UR5, 0x1, URZ ;  /* 0x0000000105059890 */ /* 0x000fe4000fffe03f */
[----:B------:R-:W-:Y:S02]  /*1800*/  UISETP.GE.U32.AND UP0, UPT, UR4, UR11, UPT ;  /* 0x0000000b0400728c */ /* 0x000fe4000bf06070 */
[----:B------:R-:W-:-:S09]  /*1810*/  UISETP.GE.AND UP1, UPT, UR6, URZ, UPT ;  /* 0x0000003f0600728c */ /* 0x000fd2000bf26270 */
[----:B------:R-:W-:Y:S02]  /*1820*/  @UP0 UIADD3 UR5, UR5, 0x1, URZ ;  /* 0x0000000105050890 */ /* 0x000fe4000fffe03f */
[----:B------:R-:W-:-:S05]  /*1830*/  UISETP.NE.AND UP0, UPT, UR10, URZ, UPT ;  /* 0x0000003f0a00728c */ /* 0x000fca000bf05270 */
[----:B------:R-:W-:Y:S02]  /*1840*/  UMOV UR4, UR5 ;  /* 0x0000000500047c82 */ /* 0x000fe40008000000 */
[----:B------:R-:W-:-:S04]  /*1850*/  @!UP1 UIADD3 UR4, -UR4, URZ, URZ ;  /* 0x0000003f04049290 */ /* 0x000fc8000fffe13f */
[----:B------:R-:W-:-:S12]  /*1860*/  @!UP0 ULOP3.LUT UR4, URZ, UR10, URZ, 0x33, !UPT ;  /* 0x0000000a3f048292 */ /* 0x000fd8000f8e333f */
.L_x_185:
[----:B------:R-:W-:Y:S01]  /*1870*/  R2UR UR5, R212 ;  /* 0x00000000d40572ca */ /* 0x000fe200000e0000 */
[----:B------:R-:W-:Y:S01]  /*1880*/  IMAD.U32 R0, RZ, RZ, UR9 ;  /* 0x00000009ff007e24 */ /* 0x000fe2000f8e00ff */
[----:B------:R-:W-:Y:S01]  /*1890*/  PLOP3.LUT P0, PT, PT, PT, PT, 0x80, 0x0 ;  /* 0x000000000000781c */ /* 0x000fe20003f0f070 */
[----:B------:R-:W-:Y:S01]  /*18a0*/  IMAD.U32 R3, RZ, RZ, UR4 ;  /* 0x00000004ff037e24 */ /* 0x000fe2000f8e00ff */
[----:B------:R-:W-:Y:S01]  /*18b0*/  CS2R R150, SRZ ;  /* 0x0000000000967805 */ /* 0x000fe2000001ff00 */
[----:B------:R-:W-:Y:S01]  /*18c0*/  IMAD.MOV.U32 R2, RZ, RZ, RZ ;  /* 0x000000ffff027224 */ /* 0x000fe200078e00ff */
[----:B------:R-:W-:Y:S02]  /*18d0*/  CS2R R148, SRZ ;  /* 0x0000000000947805 */ /* 0x000fe4000001ff00 */
[----:B------:R-:W-:Y:S02]  /*18e0*/  CS2R R146, SRZ ;  /* 0x0000000000927805 */ /* 0x000fe4000001ff00 */
[----:B------:R-:W-:-:S02]  /*18f0*/  CS2R R144, SRZ ;  /* 0x0000000000907805 */ /* 0x000fc4000001ff00 */
[----:B------:R-:W-:Y:S02]  /*1900*/  CS2R R142, SRZ ;  /* 0x00000000008e7805 */ /* 0x000fe4000001ff00 */
[----:B------:R-:W-:Y:S02]  /*1910*/  CS2R R140, SRZ ;  /* 0x00000000008c7805 */ /* 0x000fe4000001ff00 */
[----:B------:R-:W-:Y:S02]  /*1920*/  CS2R R138, SRZ ;  /* 0x00000000008a7805 */ /* 0x000fe4000001ff00 */
[----:B------:R-:W-:Y:S01]  /*1930*/  CS2R R136, SRZ ;  /* 0x0000000000887805 */ /* 0x000fe2000001ff00 */
[----:B------:R-:W-:Y:S01]  /*1940*/  UIMAD UR5, UR5, UR4, URZ ;  /* 0x00000004050572a4 */ /* 0x000fe2000f8e023f */
[----:B------:R-:W-:Y:S02]  /*1950*/  CS2R R134, SRZ ;  /* 0x0000000000867805 */ /* 0x000fe4000001ff00 */
[----:B------:R-:W-:-:S02]  /*1960*/  CS2R R132, SRZ ;  /* 0x0000000000847805 */ /* 0x000fc4000001ff00 */
[----:B------:R-:W-:Y:S02]  /*1970*/  CS2R R130, SRZ ;  /* 0x0000000000827805 */ /* 0x000fe4000001ff00 */
[----:B------:R-:W-:Y:S02]  /*1980*/  CS2R R128, SRZ ;  /* 0x0000000000807805 */ /* 0x000fe4000001ff00 */
[----:B------:R-:W-:Y:S02]  /*1990*/  CS2R R126, SRZ ;  /* 0x00000000007e7805 */ /* 0x000fe4000001ff00 */
[----:B------:R-:W-:Y:S01]  /*19a0*/  VIADDMNMX R3, R3, UR5, R0, PT ;  /* 0x0000000503037c46 */ /* 0x000fe2000b800100 */
[----:B------:R-:W-:Y:S01]  /*19b0*/  IMAD.U32 R18, RZ, RZ, UR5 ;  /* 0x00000005ff127e24 */ /* 0x000fe2000f8e00ff */
[----:B------:R-:W-:Y:S01]  /*19c0*/  CS2R R124, SRZ ;  /* 0x00000000007c7805 */ /* 0x000fe2000001ff00 */
[----:B------:R-:W-:Y:S01]  /*19d0*/  IMAD.MOV.U32 R0, RZ, RZ, RZ ;  /* 0x000000ffff007224 */ /* 0x000fe200078e00ff */
[----:B------:R-:W-:-:S02]  /*19e0*/  R2UR UR60, R3 ;  /* 0x00000000033c72ca */ /* 0x000fc400000e0000 */
        /* <DEDUP_REMOVED lines=12> */
[----:B------:R-:W-:Y:S01]  /*1ab0*/  UISETP.GT.AND UP0, UPT, UR60, UR5, UPT ;  /* 0x000000053c00728c */ /* 0x000fe2000bf04270 */
[----:B------:R-:W-:-:S02]  /*1ac0*/  CS2R R98, SRZ ;  /* 0x0000000000627805 */ /* 0x000fc4000001ff00 */
[----:B------:R-:W-:Y:S02]  /*1ad0*/  CS2R R96, SRZ ;  /* 0x0000000000607805 */ /* 0x000fe4000001ff00 */
[----:B------:R-:W-:Y:S02]  /*1ae0*/  CS2R R94, SRZ ;  /* 0x00000000005e7805 */ /* 0x000fe4000001ff00 */
[----:B------:R-:W-:Y:S02]  /*1af0*/  CS2R R92, SRZ ;  /* 0x00000000005c7805 */ /* 0x000fe4000001ff00 */
[----:B------:R-:W-:Y:S02]  /*1b00*/  CS2R R90, SRZ ;  /* 0x00000000005a7805 */ /* 0x000fe4000001ff00 */
[----:B------:R-:W-:Y:S02]  /*1b10*/  PLOP3.LUT P1, PT, PT, PT, UP0, 0x80, 0x0 ;  /* 0x000000000000781c */ /* 0x000fe40003f2f008 */
        /* <DEDUP_REMOVED lines=34> */
[----:B------:R-:W0:Y:S01]  /*1d40*/  S2R R0, SR_TID.X ;  /* 0x0000000000007919 */ /* 0x000e220000002100 */
[----:B------:R-:W1:Y:S01]  /*1d50*/  S2UR UR7, SR_CgaCtaId ;  /* 0x00000000000779c3 */ /* 0x000e620000008800 */
[----:B------:R-:W-:Y:S02]  /*1d60*/  UMOV UR6, 0x400 ;  /* 0x0000040000067882 */ /* 0x000fe40000000000 */
[----:B-1----:R-:W-:-:S04]  /*1d70*/  ULEA UR6, UR7, UR6, 0x18 ;  /* 0x0000000607067291 */ /* 0x002fc8000f8ec03f */
[----:B------:R-:W-:Y:S01]  /*1d80*/  UIADD3 UR6, UR6, 0x14400, URZ ;  /* 0x0001440006067890 */ /* 0x000fe2000fffe03f */
[----:B0-----:R-:W-:-:S03]  /*1d90*/  VIADD R0, R0, 0xffffff80 ;  /* 0xffffff8000007836 */ /* 0x001fc60000000000 */
[----:B------:R-:W-:Y:S02]  /*1da0*/  ULOP3.LUT UP0, URZ, UR6, 0x9f, URZ, 0xc0, !UPT ;  /* 0x0000009f063f7892 */ /* 0x000fe4000f80c03f */
[----:B------:R-:W-:-:S04]  /*1db0*/  SHF.R.S32.HI R3, RZ, 0x1f, R0 ;  /* 0x0000001fff037819 */ /* 0x000fc80000011400 */
[----:B------:R-:W-:Y:S02]  /*1dc0*/  PLOP3.LUT P0, PT, PT, PT, UP0, 0x80, 0x0 ;  /* 0x000000000000781c */ /* 0x000fe40003f0f008 */
[----:B------:R-:W-:-:S04]  /*1dd0*/  LEA.HI R3, R3, R0, RZ, 0x7 ;  /* 0x0000000003037211 */ /* 0x000fc800078f38ff */
[----:B------:R-:W-:-:S06]  /*1de0*/  SHF.R.S32.HI R3, RZ, 0x7, R3 ;  /* 0x00000007ff037819 */ /* 0x000fcc0000011403 */
[----:B------:R-:W0:Y:S02]  /*1df0*/  SHFL.IDX PT, R3, R3, RZ, 0x1f ;  /* 0x00001fff03037589 */ /* 0x000e2400000e0000 */
[----:B0-----:R-:W-:-:S13]  /*1e00*/  R2UR UR4, R3 ;  /* 0x00000000030472ca */ /* 0x001fda00000e0000 */
        /* <DEDUP_REMOVED lines=14> */
[----:B------:R-:W-:Y:S02]  /*1ef0*/  IMAD.U32 R10, RZ, RZ, UR6 ;  /* 0x00000006ff0a7e24 */ /* 0x000fe4000f8e00ff */
        /* <DEDUP_REMOVED lines=8> */
.L_x_187:
[----:B------:R-:W2:Y:S04]  /*1f80*/  LDL R2, [R1+0x1c] ;  /* 0x00001c0001027983 */ /* 0x000ea80000100800 */
[----:B------:R-:W3:Y:S01]  /*1f90*/  LDL R20, [R1+0x6c] ;  /* 0x00006c0001147983 */ /* 0x000ee20000100800 */
[----:B------:R-:W0:Y:S01]  /*1fa0*/  S2UR UR5, SR_CgaCtaId ;  /* 0x00000000000579c3 */ /* 0x000e220000008800 */
[----:B------:R-:W-:Y:S02]  /*1fb0*/  UMOV UR4, 0x400 ;  /* 0x0000040000047882 */ /* 0x000fe40000000000 */
[----:B0-----:R-:W-:-:S06]  /*1fc0*/  ULEA UR4, UR5, UR4, 0x18 ;  /* 0x0000000405047291 */ /* 0x001fcc000f8ec03f */
[----:B------:R-:W-:Y:S01]  /*1fd0*/  IMAD.U32 R5, RZ, RZ, UR4 ;  /* 0x00000004ff057e24 */ /* 0x000fe2000f8e00ff */
[----:B------:R-:W-:Y:S01]  /*1fe0*/  BSSY B0, `(.L_x_188) ;  /* 0x000000a000007945 */ /* 0x000fe20003800000 */
[----:B--2---:R-:W-:-:S04]  /*1ff0*/  LEA.HI R0, R2, R2, RZ, 0x1 ;  /* 0x0000000202007211 */ /* 0x004fc800078f08ff */
[----:B------:R-:W-:-:S05]  /*2000*/  LOP3.LUT R0, R0, 0xfffffffe, RZ, 0xc0, !PT ;  /* 0xfffffffe00007812 */ /* 0x000fca00078ec0ff */
[----:B------:R-:W-:-:S05]  /*2010*/  IMAD.IADD R0, R2, 0x1, -R0 ;  /* 0x0000000102007824 */ /* 0x000fca00078e0a00 */
[----:B------:R-:W-:-:S04]  /*2020*/  SHF.L.U32 R0, R0, 0x1f, RZ ;  /* 0x0000001f00007819 */ /* 0x000fc800000006ff */
[----:B------:R-:W0:Y:S01]  /*2030*/  SYNCS.PHASECHK.TRANS64.TRYWAIT P1, [R5+URZ+0x38800], R0 ;  /* 0x03880000050075a7 */ /* 0x000e22000802017f */
[----:B---3--:R-:W-:-:S13]  /*2040*/  R2UR UR6, R20 ;  /* 0x00000000140672ca */ /* 0x008fda00000e0000 */
[----:B------:R-:W-:-:S05]  /*2050*/  IMAD.U32 R2, RZ, RZ, UR6 ;  /* 0x00000006ff027e24 */ /* 0x000fca000f8e00ff */
[----:B------:R-:W-:Y:S01]  /*2060*/  ISETP.NE.AND P0, PT, R2, 0x3, PT ;  /* 0x000000030200780c */ /* 0x000fe20003f05270 */
[----:B0-----:R-:W-:-:S12]  /*2070*/  @!P1 BRA `(.L_x_189) ;  /* 0x0000015c000c9947 */ /* 0x001fd80003800000 */
.L_x_364:
[----:B------:R-:W-:Y:S05]  /*2080*/  BSYNC B0 ;  /* 0x0000000000007941 */ /* 0x000fea0003800000 */
.L_x_188:
[----:B------:R-:W-:Y:S05]  /*2090*/  @!P0 BRA `(.L_x_190) ;  /* 0x0000000000048947 */ /* 0x000fea0003800000 */
[----:B------:R-:W-:Y:S01]  /*20a0*/  BPT.TRAP 0x1 ;  /* 0x000000040000795c */ /* 0x000fe20000300000 */
.L_x_190:
[----:B0-----:R-:W-:Y:S01]  /*20b0*/  IMAD R0, R16, 0x8, R5 ;  /* 0x0000000810007824 */ /* 0x001fe200078e0205 */
[----:B------:R-:W-:-:S04]  /*20c0*/  SHF.L.U32 R3, R17, 0x1f, RZ ;  /* 0x0000001f11037819 */ /* 0x000fc800000006ff */
[----:B------:R0:W1:Y:S01]  /*20d0*/  SYNCS.PHASECHK.TRANS64.TRYWAIT P2, [R0+URZ+0x38830], R3 ;  /* 0x03883003000075a7 */ /* 0x000062000804017f */
[----:B------:R-:W-:Y:S05]  /*20e0*/  @!P0 BRA `(.L_x_191) ;  /* 0x0000000000048947 */ /* 0x000fea0003800000 */
[----:B------:R-:W-:Y:S01]  /*20f0*/  BPT.TRAP 0x1 ;  /* 0x000000040000795c */ /* 0x000fe20000300000 */
.L_x_191:
[----:B------:R-:W2:Y:S01]  /*2100*/  S2R R2, SR_TID.X ;  /* 0x0000000000027919 */ /* 0x000ea20000002100 */
[----:B------:R-:W-:Y:S01]  /*2110*/  IMAD.MOV.U32 R151, RZ, RZ, RZ ;  /* 0x000000ffff977224 */ /* 0x000fe200078e00ff */
[----:B--2---:R-:W-:-:S04]  /*2120*/  LOP3.LUT R2, R2, 0x7f, RZ, 0xc0, !PT ;  /* 0x0000007f02027812 */ /* 0x004fc800078ec0ff */
[----:B------:R-:W-:Y:S01]  /*2130*/  ISETP.NE.AND P1, PT, R2, RZ, PT ;  /* 0x000000ff0200720c */ /* 0x000fe20003f25270 */
[----:B-1----:R-:W-:-:S12]  /*2140*/  @P2 BRA `(.L_x_192) ;  /* 0x0000000000082947 */ /* 0x002fd80003800000 */
[----:B------:R-:W1:Y:S02]  /*2150*/  SYNCS.PHASECHK.TRANS64.TRYWAIT P2, [R0+URZ+0x38830], R3 ;  /* 0x03883003000075a7 */ /* 0x000e64000804017f */
[----:B-1----:R-:W-:Y:S05]  /*2160*/  @!P2 BRA `(.L_x_193) ;  /* 0x0000015800e4a947 */ /* 0x002fea0003800000 */
.L_x_192:
[----:B------:R-:W-:Y:S05]  /*2170*/  WARPSYNC.ALL ;  /* 0x0000000000007948 */ /* 0x000fea0003800000 */
[----:B------:R-:W-:Y:S01]  /*2180*/  R2UR UR4, R5 ;  /* 0x00000000050472ca */ /* 0x000fe200000e0000 */
[----:B------:R-:W-:Y:S01]  /*2190*/  ULOP3.LUT UR53, UR53, 0x10000, URZ, 0xfc, !UPT ;  /* 0x0001000035357892 */ /* 0x000fe2000f8efc3f */
[----:B------:R-:W-:Y:S01]  /*21a0*/  R2UR UR52, R16 ;  /* 0x00000000103472ca */ /* 0x000fe200000e0000 */
[----:B------:R-:W-:Y:S01]  /*21b0*/  WARPGROUP.ARRIVE ;  /* 0x00000000000079c5 */ /* 0x000fe20000000000 */
[----:B------:R-:W-:Y:S01]  /*21c0*/  UMOV UR57, 0x40000040 ;  /* 0x4000004000397882 */ /* 0x000fe20000000000 */
[----:B------:R-:W-:Y:S01]  /*21d0*/  UMOV UR59, 0x40000040 ;  /* 0x40000040003b7882 */ /* 0x000fe20000000000 */
[----:B------:R-:W-:Y:S01]  /*21e0*/  UMOV UR7, 0x40000040 ;  /* 0x4000004000077882 */ /* 0x000fe20000000000 */
[----:B------:R-:W-:Y:S01]  /*21f0*/  UMOV UR9, UR57 ;  /* 0x0000003900097c82 */ /* 0x000fe20008000000 */
[----:B------:R-:W-:Y:S01]  /*2200*/  UMOV UR56, UR53 ;  /* 0x0000003500387c82 */ /* 0x000fe20008000000 */
[----:B------:R-:W-:Y:S01]  /*2210*/  UMOV UR11, 0x40000040 ;  /* 0x40000040000b7882 */ /* 0x000fe20000000000 */
[----:B------:R-:W-:Y:S01]  /*2220*/  UMOV UR8, UR56 ;  /* 0x0000003800087c82 */ /* 0x000fe20008000000 */
[----:B------:R-:W-:Y:S01]  /*2230*/  UMOV UR12, UR56 ;  /* 0x00000038000c7c82 */ /* 0x000fe20008000000 */
[----:B------:R-:W-:Y:S01]  /*2240*/  UMOV UR13, UR57 ;  /* 0x00000039000d7c82 */ /* 0x000fe20008000000 */
[----:B------:R-:W-:Y:S01]  /*2250*/  UIADD3 UR4, UR4, 0x24400, URZ ;  /* 0x0002440004047890 */ /* 0x000fe2000fffe03f */
[----:B------:R-:W-:Y:S01]  /*2260*/  MOV R4, UR57 ;  /* 0x0000003900047c02 */ /* 0x000fe20008000f00 */
[----:B------:R-:W-:Y:S01]  /*2270*/  UMOV UR15, 0x40000040 ;  /* 0x40000040000f7882 */ /* 0x000fe20000000000 */
[----:B------:R-:W-:Y:S01]  /*2280*/  UIADD3 UR16, UR53, 0x2, URZ ;  /* 0x0000000235107890 */ /* 0x000fe2000fffe03f */
[----:B------:R-:W-:Y:S01]  /*2290*/  MOV R65, UR56 ;  /* 0x0000003800417c02 */ /* 0x000fe20008000f00 */
[----:B------:R-:W-:Y:S01]  /*22a0*/  USHF.R.U32.HI UR4, URZ, 0x4, UR4 ;  /* 0x000000043f047899 */ /* 0x000fe20008011604 */
[----:B------:R-:W-:Y:S01]  /*22b0*/  P2R R64, PR, RZ, 0x1 ;  /* 0x00000001ff407803 */ /* 0x000fe20000000000 */
[----:B------:R-:W-:Y:S01]  /*22c0*/  UMOV UR21, 0x40000040 ;  /* 0x4000004000157882 */ /* 0x000fe20000000000 */
[----:B------:R-:W-:Y:S01]  /*22d0*/  UMOV UR23, 0x40000040 ;  /* 0x4000004000177882 */ /* 0x000fe20000000000 */
[----:B------:R-:W-:Y:S01]  /*22e0*/  ULOP3.LUT UR4, UR4, 0x3fff, URZ, 0xc0, !UPT ;  /* 0x00003fff04047892 */ /* 0x000fe2000f8ec03f */
[----:B------:R-:W-:Y:S01]  /*22f0*/  IMAD.U32 R11, RZ, RZ, UR21 ;  /* 0x00000015ff0b7e24 */ /* 0x000fe2000f8e00ff */
[----:B------:R-:W-:Y:S01]  /*2300*/  UMOV UR20, UR16 ;  /* 0x0000001000147c82 */ /* 0x000fe20008000000 */
[----:B------:R-:W-:Y:S01]  /*2310*/  UMOV UR19, UR21 ;  /* 0x0000001500137c82 */ /* 0x000fe20008000000 */
[----:B------:R-:W-:Y:S01]  /*2320*/  ULOP3.LUT UR5, UR4, 0x10000, URZ, 0xfc, !UPT ;  /* 0x0001000004057892 */ /* 0x000fe2000f8efc3f */
[----:B------:R-:W-:Y:S01]  /*2330*/  IMAD.U32 R10, RZ, RZ, UR20 ;  /* 0x00000014ff0a7e24 */ /* 0x000fe2000f8e00ff */
[----:B------:R-:W-:Y:S01]  /*2340*/  UMOV UR18, UR20 ;  /* 0x0000001400127c82 */ /* 0x000fe20008000000 */
[----:B------:R-:W-:Y:S01]  /*2350*/  UMOV UR4, UR56 ;  /* 0x0000003800047c82 */ /* 0x000fe20008000000 */
[----:B------:R-:W-:Y:S01]  /*2360*/  UIMAD UR52, UR52, 0xa00, UR5 ;  /* 0x00000a00343478a4 */ /* 0x000fe2000f8e0205 */
[----:B01----:R-:W-:Y:S01]  /*2370*/  @!P1 VIADD R0, R0, 0x38840 ;  /* 0x0003884000009836 */ /* 0x003fe20000000000 */
[----:B------:R-:W-:Y:S01]  /*2380*/  UIADD3 UR16, UR53, 0x4, URZ ;  /* 0x0000000435107890 */ /* 0x000fe2000fffe03f */
[----:B------:R-:W-:Y:S01]  /*2390*/  IMAD.U32 R14, RZ, RZ, UR5 ;  /* 0x00000005ff0e7e24 */ /* 0x000fe2000f8e00ff */
[----:B------:R-:W-:Y:S01]  /*23a0*/  UIADD3 UR6, UR52, 0x80, URZ ;  /* 0x0000008034067890 */ /* 0x000fe2000fffe03f */
[--C-:B------:R-:W-:Y:S01]  /*23b0*/  IMAD.MOV.U32 R150, RZ, RZ, R151.reuse ;  /* 0x000000ffff967224 */ /* 0x100fe200078e0097 */
[----:B------:R-:W-:Y:S01]  /*23c0*/  UMOV UR5, UR57 ;  /* 0x0000003900057c82 */ /* 0x000fe20008000000 */
[----:B------:R-:W-:Y:S01]  /*23d0*/  UMOV UR58, UR52 ;  /* 0x00000034003a7c82 */ /* 0x000fe20008000000 */
[----:B------:R-:W-:Y:S01]  /*23e0*/  UIADD3 UR10, UR52, 0x100, URZ ;  /* 0x00000100340a7890 */ /* 0x000fe2000fffe03f */
[----:B------:R-:W-:Y:S01]  /*23f0*/  HGMMA.64x16x16.F32.BF16 R56, gdesc[UR56], RZ, !UPT, gsb0 ;  /* 0x00200000383879f0 */ /* 0x000fe2000c0018ff */
[----:B------:R-:W-:Y:S01]  /*2400*/  UIADD3 UR14, UR52, 0x180, URZ ;  /* 0x00000180340e7890 */ /* 0x000fe2000fffe03f */
[----:B------:R-:W-:Y:S01]  /*2410*/  @!P1 PRMT R0, RZ, 0x654, R0 ;  /* 0x00000654ff009816 */ /* 0x000fe20000000000 */
[----:B------:R-:W-:Y:S01]  /*2420*/  UIADD3 UR26, UR52, 0x404, URZ ;  /* 0x00000404341a7890 */ /* 0x000fe2000fffe03f */
[--C-:B------:R-:W-:Y:S01]  /*2430*/  IMAD.MOV.U32 R149, RZ, RZ, R151.reuse ;  /* 0x000000ffff957224 */ /* 0x100fe200078e0097 */
[----:B------:R-:W-:Y:S01]  /*2440*/  UMOV UR27, 0x40000040 ;  /* 0x40000040001b7882 */ /* 0x000fe20000000000 */
        /* <DEDUP_REMOVED lines=32> */
[----:B------:R-:W-:Y:S01]  /*2650*/  IMAD.MOV.U32 R130, RZ, RZ, R151 ;  /* 0x000000ffff827224 */ /* 0x000fe200078e0097 */
[----:B------:R-:W-:-:S02]  /*2660*/  WARPGROUP.DEPBAR.LE gsb0, 0x0 ;  /* 0x00008000000079c5 */ /* 0x000fc40000010000 */
[----:B------:R-:W-:Y:S01]  /*2670*/  WARPGROUP.ARRIVE ;  /* 0x00000000000079c5 */ /* 0x000fe20000000000 */
[--C-:B------:R-:W-:Y:S02]  /*2680*/  IMAD.MOV.U32 R129, RZ, RZ, R151.reuse ;  /* 0x000000ffff817224 */ /* 0x100fe400078e0097 */
[--C-:B------:R-:W-:Y:S02]  /*2690*/  IMAD.MOV.U32 R128, RZ, RZ, R151.reuse ;  /* 0x000000ffff807224 */ /* 0x100fe400078e0097 */
[--C-:B------:R-:W-:Y:S01]  /*26a0*/  IMAD.MOV.U32 R127, RZ, RZ, R151.reuse ;  /* 0x000000ffff7f7224 */ /* 0x100fe200078e0097 */
[----:B------:R-:W-:Y:S01]  /*26b0*/  HGMMA.64x16x16.F32.BF16 R48, gdesc[UR4], RZ, !UPT, gsb0 ;  /* 0x00200000043079f0 */ /* 0x000fe2000c0018ff */
[----:B------:R-:W-:Y:S01]  /*26c0*/  UIADD3 UR6, UR52, 0x200, URZ ;  /* 0x0000020034067890 */ /* 0x000fe2000fffe03f */
[--C-:B------:R-:W-:Y:S01]  /*26d0*/  IMAD.MOV.U32 R126, RZ, RZ, R151.reuse ;  /* 0x000000ffff7e7224 */ /* 0x100fe200078e0097 */
[----:B------:R-:W-:Y:S01]  /*26e0*/  UMOV UR4, UR56 ;  /* 0x0000003800047c82 */ /* 0x000fe20008000000 */
[----:B------:R-:W-:Y:S01]  /*26f0*/  UMOV UR5, UR57 ;  /* 0x0000003900057c82 */ /* 0x000fe20008000000 */
        /* <DEDUP_REMOVED lines=28> */
[--C-:B------:R-:W-:Y:S01]  /*28c0*/  IMAD.MOV.U32 R100, RZ, RZ, R151.reuse ;  /* 0x000000ffff647224 */ /* 0x100fe200078e0097 */
[----:B------:R-:W-:Y:S01]  /*28d0*/  HGMMA.64x16x16.F32.BF16 R40, gdesc[UR8], RZ, !UPT, gsb0 ;  /* 0x00200000082879f0 */ /* 0x000fe2000c0018ff */
[----:B------:R-:W-:Y:S01]  /*28e0*/  UIADD3 UR8, UR52, 0x2, URZ ;  /* 0x0000000234087890 */ /* 0x000fe2000fffe03f */
[--C-:B------:R-:W-:Y:S01]  /*28f0*/  IMAD.MOV.U32 R99, RZ, RZ, R151.reuse ;  /* 0x000000ffff637224 */ /* 0x100fe200078e0097 */
[----:B------:R-:W-:Y:S01]  /*2900*/  UIADD3 UR10, UR52, 0x102, URZ ;  /* 0x00000102340a7890 */ /* 0x000fe2000fffe03f */
[--C-:B------:R-:W-:Y:S01]  /*2910*/  IMAD.MOV.U32 R98, RZ, RZ, R151.reuse ;  /* 0x000000ffff627224 */ /* 0x100fe200078e0097 */
[----:B------:R-:W-:Y:S01]  /*2920*/  UMOV UR9, UR19 ;  /* 0x0000001300097c82 */ /* 0x000fe20008000000 */
[----:B------:R-:W-:Y:S01]  /*2930*/  UMOV UR11, 0x40000040 ;  /* 0x40000040000b7882 */ /* 0x000fe20000000000 */
[--C-:B------:R-:W-:Y:S01]  /*2940*/  IMAD.MOV.U32 R97, RZ, RZ, R151.reuse ;  /* 0x000000ffff617224 */ /* 0x100fe200078e0097 */
[----:B------:R-:W-:Y:S01]  /*2950*/  UMOV UR22, UR8 ;  /* 0x0000000800167c82 */ /* 0x000fe20008000000 */
[----:B------:R-:W-:Y:S01]  /*2960*/  UMOV UR8, UR18 ;  /* 0x0000001200087c82 */ /* 0x000fe20008000000 */
        /* <DEDUP_REMOVED lines=37> */
[----:B------:R-:W-:Y:S01]  /*2bc0*/  IMAD.MOV.U32 R66, RZ, RZ, R151 ;  /* 0x000000ffff427224 */ /* 0x000fe200078e0097 */
[----:B------:R-:W-:Y:S02]  /*2bd0*/  WARPGROUP.DEPBAR.LE gsb0, 0x0 ;  /* 0x00008000000079c5 */ /* 0x000fe40000010000 */
        /* <DEDUP_REMOVED lines=21> */
[----:B------:R-:W-:Y:S02]  /*2d30*/  UIADD3 UR8, UR52, 0x4, URZ ;  /* 0x0000000434087890 */ /* 0x000fe4000fffe03f */
[----:B------:R-:W-:Y:S01]  /*2d40*/  UIADD3 UR10, UR52, 0x104, URZ ;  /* 0x00000104340a7890 */ /* 0x000fe2000fffe03f */
[----:B------:R-:W-:Y:S01]  /*2d50*/  UMOV UR11, 0x40000040 ;  /* 0x40000040000b7882 */ /* 0x000fe20000000000 */
[----:B------:R-:W-:Y:S02]  /*2d60*/  WARPGROUP.DEPBAR.LE gsb0, 0x0 ;  /* 0x00008000000079c5 */ /* 0x000fe40000010000 */
[----:B------:R-:W-:-:S06]  /*2d70*/  WARPGROUP.ARRIVE ;  /* 0x00000000000079c5 */ /* 0x000fcc0000000000 */
[----:B------:R-:W-:Y:S01]  /*2d80*/  HGMMA.64x16x16.F32.BF16 R32, gdesc[UR12], R32, gsb0 ;  /* 0x002000000c2079f0 */ /* 0x000fe20008001820 */
[----:B------:R-:W-:Y:S01]  /*2d90*/  UMOV UR12, UR16 ;  /* 0x00000010000c7c82 */ /* 0x000fe20008000000 */
[----:B------:R-:W-:Y:S01]  /*2da0*/  UMOV UR13, 0x40000040 ;  /* 0x40000040000d7882 */ /* 0x000fe20000000000 */
[----:B------:R-:W-:Y:S01]  /*2db0*/  UMOV UR14, UR8 ;  /* 0x00000008000e7c82 */ /* 0x000fe20008000000 */
[----:B------:R-:W-:Y:S01]  /*2dc0*/  UMOV UR15, 0x40000040 ;  /* 0x40000040000f7882 */ /* 0x000fe20000000000 */
[----:B------:R-:W-:Y:S01]  /*2dd0*/  UMOV UR18, UR12 ;  /* 0x0000000c00127c82 */ /* 0x000fe20008000000 */
[----:B------:R-:W-:Y:S01]  /*2de0*/  UMOV UR19, UR13 ;  /* 0x0000000d00137c82 */ /* 0x000fe20008000000 */
[----:B------:R-:W-:Y:S01]  /*2df0*/  UMOV UR8, UR18 ;  /* 0x0000001200087c82 */ /* 0x000fe20008000000 */
[----:B------:R-:W-:Y:S01]  /*2e00*/  UMOV UR9, UR19 ;  /* 0x0000001300097c82 */ /* 0x000fe20008000000 */
[----:B------:R-:W-:Y:S01]  /*2e10*/  IMAD.U32 R8, RZ, RZ, UR12 ;  /* 0x0000000cff087e24 */ /* 0x000fe2000f8e00ff */
[----:B------:R-:W-:Y:S01]  /*2e20*/  UIADD3 UR16, UR53, 0x6, URZ ;  /* 0x0000000635107890 */ /* 0x000fe2000fffe03f */
[----:B------:R-:W-:Y:S01]  /*2e30*/  IMAD.U32 R9, RZ, RZ, UR13 ;  /* 0x0000000dff097e24 */ /* 0x000fe2000f8e00ff */
[----:B------:R-:W-:-:S02]  /*2e40*/  WARPGROUP.DEPBAR.LE gsb0, 0x0 ;  /* 0x00008000000079c5 */ /* 0x000fc40000010000 */
        /* <DEDUP_REMOVED lines=20> */
[----:B------:R-:W-:Y:S01]  /*2f90*/  UIADD3 UR18, UR52, 0x400, URZ ;  /* 0x0000040034127890 */ /* 0x000fe2000fffe03f */
        /* <DEDUP_REMOVED lines=39> */
[----:B------:R-:W-:Y:S01]  /*3210*/  UMOV UR9, 0x40000040 ;  /* 0x4000004000097882 */ /* 0x000fe20000000000 */
[----:B------:R-:W-:Y:S01]  /*3220*/  UMOV UR11, 0x40000040 ;  /* 0x40000040000b7882 */ /* 0x000fe20000000000 */
[----:B------:R-:W-:Y:S01]  /*3230*/  UMOV UR16, UR8 ;  /* 0x0000000800107c82 */ /* 0x000fe20008000000 */
[----:B------:R-:W-:Y:S01]  /*3240*/  UMOV UR17, UR9 ;  /* 0x0000000900117c82 */ /* 0x000fe20008000000 */
        /* <DEDUP_REMOVED lines=31> */
[----:B------:R-:W-:Y:S01]  /*3440*/  UIADD3 UR6, UR53, 0x404, URZ ;  /* 0x0000040435067890 */ /* 0x000fe2000fffe03f */
[----:B------:R-:W-:Y:S02]  /*3450*/  MOV R2, UR13 ;  /* 0x0000000d00027c02 */ /* 0x000fe40008000f00 */
[----:B------:R-:W-:Y:S01]  /*3460*/  MOV R3, UR12 ;  /* 0x0000000c00037c02 */ /* 0x000fe20008000f00 */
        /* <DEDUP_REMOVED lines=41> */
[----:B------:R-:W-:Y:S02]  /*3700*/  UMOV UR15, 0x40000040 ;  /* 0x40000040000f7882 */ /* 0x000fe40000000000 */
        /* <DEDUP_REMOVED lines=177> */
[----:B------:R-:W-:Y:S02]  /*4220*/  UIADD3 UR6, UR53, 0xc02, URZ ;  /* 0x00000c0235067890 */ /* 0x000fe4000fffe03f */
[----:B------:R-:W-:Y:S01]  /*4230*/  UIADD3 UR10, UR52, 0x884, URZ ;  /* 0x00000884340a7890 */ /* 0x000fe2000fffe03f */
[----:B------:R-:W-:-:S02]  /*4240*/  WARPGROUP.DEPBAR.LE gsb0, 0x0 ;  /* 0x00008000000079c5 */ /* 0x000fc40000010000 */
        /* <DEDUP_REMOVED lines=77> */
[----:B------:R-:W-:Y:S02]  /*4720*/  R2UR UR12, R3 ;  /* 0x00000000030c72ca */ /* 0x000fe400000e0000 */
[----:B------:R-:W-:Y:S01]  /*4730*/  R2UR UR13, R2 ;  /* 0x00000000020d72ca */ /* 0x000fe200000e0000 */
        /* <DEDUP_REMOVED lines=8> */
[----:B------:R-:W-:Y:S01]  /*47c0*/  IMAD.U32 R6, RZ, RZ, UR56 ;  /* 0x00000038ff067e24 */ /* 0x000fe2000f8e00ff */
[----:B------:R-:W-:Y:S01]  /*47d0*/  UMOV UR10, UR56 ;  /* 0x00000038000a7c82 */ /* 0x000fe20008000000 */
[----:B------:R-:W-:Y:S01]  /*47e0*/  UMOV UR11, UR57 ;  /* 0x00000039000b7c82 */ /* 0x000fe20008000000 */
[----:B------:R-:W-:Y:S01]  /*47f0*/  IMAD.U32 R7, RZ, RZ, UR57 ;  /* 0x00000039ff077e24 */ /* 0x000fe2000f8e00ff */
[----:B------:R-:W-:Y:S01]  /*4800*/  UMOV UR53, UR11 ;  /* 0x0000000b00357c82 */ /* 0x000fe20008000000 */
[----:B------:R-:W-:-:S02]  /*4810*/  WARPGROUP.DEPBAR.LE gsb0, 0x0 ;  /* 0x00008000000079c5 */ /* 0x000fc40000010000 */
        /* <DEDUP_REMOVED lines=14> */
[----:B------:R-:W-:Y:S01]  /*4900*/  UMOV UR59, 0x40000040 ;  /* 0x40000040003b7882 */ /* 0x000fe20000000000 */
[----:B------:R-:W-:Y:S01]  /*4910*/  ULDC UR6, c[0x0][0x9d8] ;  /* 0x0002760000067ab9 */ /* 0x000fe20000000800 */
        /* <DEDUP_REMOVED lines=8> */
[----:B------:R-:W-:Y:S01]  /*49a0*/  UMOV UR56, UR10 ;  /* 0x0000000a00387c82 */ /* 0x000fe20008000000 */
[----:B------:R-:W-:Y:S01]  /*49b0*/  UMOV UR57, UR11 ;  /* 0x0000000b00397c82 */ /* 0x000fe20008000000 */
[----:B------:R-:W-:Y:S01]  /*49c0*/  UMOV UR58, UR7 ;  /* 0x00000007003a7c82 */ /* 0x000fe20008000000 */
[----:B------:R-:W-:Y:S01]  /*49d0*/  UMOV UR59, 0x40000040 ;  /* 0x40000040003b7882 */ /* 0x000fe20000000000 */
[----:B------:R-:W-:Y:S01]  /*49e0*/  UIADD3 UR7, UR52, 0x906, URZ ;  /* 0x0000090634077890 */ /* 0x000fe2000fffe03f */
[----:B------:R-:W0:Y:S01]  /*49f0*/  MUFU.TANH R56, R56 ;  /* 0x0000003800387308 */ /* 0x000e220000002400 */
[----:B------:R-:W-:Y:S01]  /*4a00*/  FMUL.FTZ R62, R62, UR6 ;  /* 0x000000063e3e7c20 */ /* 0x000fe20008410000 */
[----:B------:R-:W-:Y:S01]  /*4a10*/  FMUL.FTZ R59, R59, UR6 ;  /* 0x000000063b3b7c20 */ /* 0x000fe20008410000 */
[----:B------:R-:W-:-:S05]  /*4a20*/  FMUL.FTZ R63, R63, UR6 ;  /* 0x000000063f3f7c20 */ /* 0x000fca0008410000 */
[----:B------:R-:W1:Y:S08]  /*4a30*/  MUFU.TANH R57, R57 ;  /* 0x0000003900397308 */ /* 0x000e700000002400 */
[----:B------:R-:W2:Y:S08]  /*4a40*/  MUFU.TANH R60, R60 ;  /* 0x0000003c003c7308 */ /* 0x000eb00000002400 */
[----:B------:R-:W3:Y:S08]  /*4a50*/  MUFU.TANH R61, R61 ;  /* 0x0000003d003d7308 */ /* 0x000ef00000002400 */
[----:B------:R-:W4:Y:S08]  /*4a60*/  MUFU.TANH R2, R58 ;  /* 0x0000003a00027308 */ /* 0x000f300000002400 */
[----:B------:R-:W-:Y:S01]  /*4a70*/  MUFU.TANH R12, R62 ;  /* 0x0000003e000c7308 */ /* 0x000fe20000002400 */
[----:B------:R-:W-:-:S02]  /*4a80*/  WARPGROUP.DEPBAR.LE gsb0, 0x0 ;  /* 0x00008000000079c5 */ /* 0x000fc40000010000 */
[----:B------:R-:W-:Y:S01]  /*4a90*/  WARPGROUP.ARRIVE ;  /* 0x00000000000079c5 */ /* 0x000fe20000000000 */
[----:B------:R-:W-:Y:S01]  /*4aa0*/  FMUL.FTZ R50, R50, UR6 ;  /* 0x0000000632327c20 */ /* 0x000fe20008410000 */
[----:B------:R-:W-:Y:S01]  /*4ab0*/  FMUL.FTZ R51, R51, UR6 ;  /* 0x0000000633337c20 */ /* 0x000fe20008410000 */
[----:B------:R-:W-:Y:S01]  /*4ac0*/  FMUL.FTZ R48, R48, UR6 ;  /* 0x0000000630307c20 */ /* 0x000fe20008410000 */
[----:B------:R-:W-:Y:S01]  /*4ad0*/  FMUL.FTZ R49, R49, UR6 ;  /* 0x0000000631317c20 */ /* 0x000fe20008410000 */
[----:B------:R5:W-:Y:S01]  /*4ae0*/  MUFU.TANH R20, R50 ;  /* 0x0000003200147308 */ /* 0x000be20000002400 */
[----:B------:R-:W-:Y:S01]  /*4af0*/  HGMMA.64x16x16.F32.BF16 R40, gdesc[UR56], R40, gsb0 ;  /* 0x00200000382879f0 */ /* 0x000fe20008001828 */
[----:B------:R-:W-:Y:S01]  /*4b00*/  UMOV UR56, UR10 ;  /* 0x0000000a00387c82 */ /* 0x000fe20008000000 */
[----:B------:R-:W-:Y:S01]  /*4b10*/  UMOV UR57, UR11 ;  /* 0x0000000b00397c82 */ /* 0x000fe20008000000 */
[----:B------:R-:W-:Y:S01]  /*4b20*/  UMOV UR58, UR7 ;  /* 0x00000007003a7c82 */ /* 0x000fe20008000000 */
[----:B------:R-:W-:Y:S01]  /*4b30*/  UMOV UR59, 0x40000040 ;  /* 0x40000040003b7882 */ /* 0x000fe20000000000 */
[----:B------:R-:W-:Y:S01]  /*4b40*/  FMUL.FTZ R55, R55, UR6 ;  /* 0x0000000637377c20 */ /* 0x000fe20008410000 */
[----:B------:R-:W-:Y:S01]  /*4b50*/  FMUL.FTZ R52, R52, UR6 ;  /* 0x0000000634347c20 */ /* 0x000fe20008410000 */
[----:B------:R-:W-:Y:S01]  /*4b60*/  MUFU.TANH R21, R51 ;  /* 0x0000003300157308 */ /* 0x000fe20000002400 */
[----:B-----5:R-:W-:-:S02]  /*4b70*/  IMAD.U32 R50, RZ, RZ, UR60 ;  /* 0x0000003cff327e24 */ /* 0x020fc4000f8e00ff */
[----:B------:R-:W-:Y:S01]  /*4b80*/  FMUL.FTZ R53, R53, UR6 ;  /* 0x0000000635357c20 */ /* 0x000fe20008410000 */
[----:B------:R-:W-:Y:S01]  /*4b90*/  FMUL.FTZ R54, R54, UR6 ;  /* 0x0000000636367c20 */ /* 0x000fe20008410000 */
[----:B------:R-:W-:Y:S01]  /*4ba0*/  R2UR UR7, R18 ;  /* 0x00000000120772ca */ /* 0x000fe200000e0000 */
[--C-:B------:R-:W-:Y:S02]  /*4bb0*/  IMAD.MOV.U32 R62, RZ, RZ, R151.reuse ;  /* 0x000000ffff3e7224 */ /* 0x100fe400078e0097 */
[----:B------:R-:W5:Y:S08]  /*4bc0*/  MUFU.TANH R48, R48 ;  /* 0x0000003000307308 */ /* 0x000f700000002400 */
[----:B------:R0:W5:Y:S08]  /*4bd0*/  MUFU.TANH R13, R59 ;  /* 0x0000003b000d7308 */ /* 0x0001700000002400 */
[----:B------:R-:W5:Y:S01]  /*4be0*/  MUFU.TANH R49, R49 ;  /* 0x0000003100317308 */ /* 0x000f620000002400 */
[----:B0-----:R-:W-:-:S07]  /*4bf0*/  IMAD.MOV.U32 R59, RZ, RZ, R151 ;  /* 0x000000ffff3b7224 */ /* 0x001fce00078e0097 */
[----:B------:R-:W-:Y:S08]  /*4c00*/  MUFU.TANH R55, R55 ;  /* 0x0000003700377308 */ /* 0x000ff00000002400 */
[----:B------:R-:W0:Y:S01]  /*4c10*/  MUFU.TANH R52, R52 ;  /* 0x0000003400347308 */ /* 0x000e220000002400 */
[----:B------:R-:W-:Y:S02]  /*4c20*/  WARPGROUP.DEPBAR.LE gsb0, 0x0 ;  /* 0x00008000000079c5 */ /* 0x000fe40000010000 */
[----:B------:R-:W-:Y:S01]  /*4c30*/  WARPGROUP.ARRIVE ;  /* 0x00000000000079c5 */ /* 0x000fe20000000000 */
[----:B------:R-:W-:-:S04]  /*4c40*/  FMUL.FTZ R42, R42, UR6 ;  /* 0x000000062a2a7c20 */ /* 0x000fc80008410000 */
[----:B------:R1:W0:Y:S01]  /*4c50*/  MUFU.TANH R15, R63 ;  /* 0x0000003f000f7308 */ /* 0x0002220000002400 */
[----:B------:R-:W-:Y:S01]  /*4c60*/  FMUL.FTZ R40, R40, UR6 ;  /* 0x0000000628287c20 */ /* 0x000fe20008410000 */
[----:B------:R-:W-:Y:S01]  /*4c70*/  FMUL.FTZ R43, R43, UR6 ;  /* 0x000000062b2b7c20 */ /* 0x000fe20008410000 */
[----:B------:R-:W-:Y:S01]  /*4c80*/  FMUL.FTZ R41, R41, UR6 ;  /* 0x0000000629297c20 */ /* 0x000fe20008410000 */
[----:B------:R-:W-:Y:S01]  /*4c90*/  HGMMA.64x16x16.F32.BF16 R32, gdesc[UR56], R32, gsb0 ;  /* 0x00200000382079f0 */ /* 0x000fe20008001820 */
[----:B------:R-:W-:Y:S01]  /*4ca0*/  R2UR UR57, R4 ;  /* 0x00000000043972ca */ /* 0x000fe200000e0000 */
[----:B------:R-:W-:Y:S01]  /*4cb0*/  IMAD.U32 R4, RZ, RZ, UR54 ;  /* 0x00000036ff047e24 */ /* 0x000fe2000f8e00ff */
[----:B------:R-:W-:Y:S01]  /*4cc0*/  UIADD3 UR54, UR52, 0x986, URZ ;  /* 0x0000098634367890 */ /* 0x000fe2000fffe03f */
[----:B------:R-:W0:Y:S01]  /*4cd0*/  MUFU.TANH R53, R53 ;  /* 0x0000003500357308 */ /* 0x000e220000002400 */
[----:B------:R-:W-:Y:S01]  /*4ce0*/  FMUL.FTZ R44, R44, UR6 ;  /* 0x000000062c2c7c20 */ /* 0x000fe20008410000 */
[----:B------:R-:W-:Y:S01]  /*4cf0*/  UMOV UR52, UR10 ;  /* 0x0000000a00347c82 */ /* 0x000fe20008000000 */
[----:B------:R-:W-:Y:S01]  /*4d00*/  IADD3 R3, R4, 0x50, -R19 ;  /* 0x0000005004037810 */ /* 0x000fe20007ffe813 */
[----:B------:R-:W-:Y:S01]  /*4d10*/  FMUL.FTZ R45, R45, UR6 ;  /* 0x000000062d2d7c20 */ /* 0x000fe20008410000 */
[----:B------:R-:W-:Y:S01]  /*4d20*/  FMUL.FTZ R46, R46, UR6 ;  /* 0x000000062e2e7c20 */ /* 0x000fe20008410000 */
[----:B------:R-:W-:Y:S01]  /*4d30*/  FMUL.FTZ R47, R47, UR6 ;  /* 0x000000062f2f7c20 */ /* 0x000fe20008410000 */
[----:B------:R-:W-:Y:S01]  /*4d40*/  ULDC UR10, c[0x0][0x988] ;  /* 0x00026200000a7ab9 */ /* 0x000fe20000000800 */
[----:B------:R-:W-:Y:S01]  /*4d50*/  IMAD R51, R50, -0x50, R3 ;  /* 0xffffffb032337824 */ /* 0x000fe200078e0203 */
[----:B------:R-:W-:Y:S01]  /*4d60*/  MUFU.TANH R42, R42 ;  /* 0x0000002a002a7308 */ /* 0x000fe20000002400 */
[----:B------:R-:W-:Y:S01]  /*4d70*/  R2UR UR56, R65 ;  /* 0x00000000413872ca */ /* 0x000fe200000e0000 */
[----:B------:R-:W-:-:S02]  /*4d80*/  IMAD.MOV.U32 R65, RZ, RZ, R151 ;  /* 0x000000ffff417224 */ /* 0x000fc400078e0097 */
[C---:B------:R-:W-:Y:S01]  /*4d90*/  ISETP.GT.AND P6, PT, R51.reuse, RZ, PT ;  /* 0x000000ff3300720c */ /* 0x040fe20003fc4270 */
[----:B-1----:R-:W-:Y:S01]  /*4da0*/  IMAD.MOV.U32 R63, RZ, RZ, R151 ;  /* 0x000000ffff3f7224 */ /* 0x002fe200078e0097 */
[C---:B------:R-:W-:Y:S02]  /*4db0*/  ISETP.GT.AND P5, PT, R51.reuse, 0x1, PT ;  /* 0x000000013300780c */ /* 0x040fe40003fa4270 */
[----:B------:R-:W-:Y:S01]  /*4dc0*/  ISETP.GT.AND P4, PT, R51, 0x8, PT ;  /* 0x000000083300780c */ /* 0x000fe20003f84270 */
[----:B------:R-:W-:Y:S01]  /*4dd0*/  MUFU.TANH R40, R40 ;  /* 0x0000002800287308 */ /* 0x000fe20000002400 */
[----:B------:R-:W-:Y:S02]  /*4de0*/  FSEL R56, R56, -INF , P6 ;  /* 0xff80000038387808 */ /* 0x000fe40003000000 */
[----:B------:R-:W-:Y:S02]  /*4df0*/  FSEL R57, R57, -INF , P5 ;  /* 0xff80000039397808 */ /* 0x000fe40002800000 */
[----:B------:R-:W-:-:S02]  /*4e00*/  ISETP.GT.AND P2, PT, R51, 0x9, PT ;  /* 0x000000093300780c */ /* 0x000fc40003f44270 */
[----:B--2---:R-:W-:Y:S01]  /*4e10*/  FSEL R60, R60, -INF , P4 ;  /* 0xff8000003c3c7808 */ /* 0x004fe20002000000 */
[----:B------:R-:W-:Y:S01]  /*4e20*/  MUFU.TANH R54, R54 ;  /* 0x0000003600367308 */ /* 0x000fe20000002400 */
[----:B------:R-:W-:Y:S02]  /*4e30*/  ISETP.GT.AND P3, PT, R51, 0x10, PT ;  /* 0x000000103300780c */ /* 0x000fe40003f64270 */
[----:B---3--:R-:W-:Y:S02]  /*4e40*/  FSEL R61, R61, -INF , P2 ;  /* 0xff8000003d3d7808 */ /* 0x008fe40001000000 */
[----:B----4-:R-:W-:Y:S02]  /*4e50*/  FSEL R2, R2, -INF , P6 ;  /* 0xff80000002027808 */ /* 0x010fe40003000000 */
[----:B------:R-:W-:Y:S01]  /*4e60*/  ISETP.GT.AND P6, PT, R51, 0x11, PT ;  /* 0x000000113300780c */ /* 0x000fe20003fc4270 */
[----:B------:R-:W-:Y:S01]  /*4e70*/  MUFU.TANH R43, R43 ;  /* 0x0000002b002b7308 */ /* 0x000fe20000002400 */
[----:B-----5:R-:W-:-:S02]  /*4e80*/  FSEL R58, R48, -INF , P3 ;  /* 0xff800000303a7808 */ /* 0x020fc40001800000 */
[----:B------:R-:W-:Y:S02]  /*4e90*/  FSEL R12, R12, -INF , P4 ;  /* 0xff8000000c0c7808 */ /* 0x000fe40002000000 */
[----:B------:R-:W-:Y:S02]  /*4ea0*/  FSEL R13, R13, -INF , P5 ;  /* 0xff8000000d0d7808 */ /* 0x000fe40002800000 */
[C---:B------:R-:W-:Y:S01]  /*4eb0*/  ISETP.GT.AND P4, PT, R51.reuse, 0x19, PT ;  /* 0x000000193300780c */ /* 0x040fe20003f84270 */
[----:B------:R-:W-:Y:S01]  /*4ec0*/  MUFU.TANH R41, R41 ;  /* 0x0000002900297308 */ /* 0x000fe20000002400 */
[----:B------:R-:W-:Y:S02]  /*4ed0*/  ISETP.GT.AND P5, PT, R51, 0x18, PT ;  /* 0x000000183300780c */ /* 0x000fe40003fa4270 */
[----:B------:R-:W-:Y:S02]  /*4ee0*/  FSEL R49, R49, -INF , P6 ;  /* 0xff80000031317808 */ /* 0x000fe40003000000 */
[----:B0-----:R-:W-:Y:S01]  /*4ef0*/  FSEL R52, R52, -INF , P5 ;  /* 0xff80000034347808 */ /* 0x001fe20002800000 */
[----:B------:R-:W-:-:S02]  /*4f00*/  WARPGROUP.DEPBAR.LE gsb0, 0x0 ;  /* 0x00008000000079c5 */ /* 0x000fc40000010000 */
[----:B------:R-:W-:Y:S01]  /*4f10*/  WARPGROUP.ARRIVE ;  /* 0x00000000000079c5 */ /* 0x000fe20000000000 */
[----:B------:R-:W-:Y:S01]  /*4f20*/  FMUL.FTZ R33, R33, UR6 ;  /* 0x0000000621217c20 */ /* 0x000fe20008410000 */
[----:B------:R-:W-:Y:S01]  /*4f30*/  FMUL.FTZ R32, R32, UR6 ;  /* 0x0000000620207c20 */ /* 0x000fe20008410000 */
[----:B------:R-:W-:Y:S01]  /*4f40*/  FMUL.FTZ R34, R34, UR6 ;  /* 0x0000000622227c20 */ /* 0x000fe20008410000 */
[----:B------:R-:W0:Y:S01]  /*4f50*/  MUFU.TANH R44, R44 ;  /* 0x0000002c002c7308 */ /* 0x000e220000002400 */
[----:B------:R-:W-:Y:S01]  /*4f60*/  FSEL R15, R15, -INF , P2 ;  /* 0xff8000000f0f7808 */ /* 0x000fe20001000000 */
[----:B------:R-:W-:Y:S01]  /*4f70*/  HGMMA.64x16x16.F32.BF16 R24, gdesc[UR52], R24, gsb0 ;  /* 0x00200000341879f0 */ /* 0x000fe20008001818 */
[----:B------:R-:W-:Y:S01]  /*4f80*/  ISETP.GT.AND P2, PT, R51, 0x20, PT ;  /* 0x000000203300780c */ /* 0x000fe20003f44270 */
[----:B------:R-:W-:Y:S01]  /*4f90*/  FMUL.FTZ R36, R36, UR6 ;  /* 0x0000000624247c20 */ /* 0x000fe20008410000 */
[----:B------:R-:W-:Y:S01]  /*4fa0*/  FSEL R53, R53, -INF , P4 ;  /* 0xff80000035357808 */ /* 0x000fe20002000000 */
[----:B------:R-:W-:Y:S01]  /*4fb0*/  FMUL.FTZ R37, R37, UR6 ;  /* 0x0000000625257c20 */ /* 0x000fe20008410000 */
[----:B------:R-:W-:Y:S01]  /*4fc0*/  FSEL R20, R20, -INF , P3 ;  /* 0xff80000014147808 */ /* 0x000fe20001800000 */
[----:B------:R1:W-:Y:S01]  /*4fd0*/  MUFU.TANH R4, R33 ;  /* 0x0000002100047308 */ /* 0x0003e20000002400 */
[----:B------:R-:W-:Y:S01]  /*4fe0*/  ISETP.GT.AND P3, PT, R51, 0x21, PT ;  /* 0x000000213300780c */ /* 0x000fe20003f64270 */
[----:B------:R-:W-:Y:S01]  /*4ff0*/  FMUL.FTZ R35, R35, UR6 ;  /* 0x0000000623237c20 */ /* 0x000fe20008410000 */
[----:B------:R-:W-:Y:S01]  /*5000*/  FSEL R21, R21, -INF , P6 ;  /* 0xff80000015157808 */ /* 0x000fe20003000000 */
[----:B------:R-:W-:Y:S01]  /*5010*/  FMUL.FTZ R38, R38, UR6 ;  /* 0x0000000626267c20 */ /* 0x000fe20008410000 */
[----:B------:R-:W-:Y:S01]  /*5020*/  ISETP.GT.AND P6, PT, R51, 0x28, PT ;  /* 0x000000283300780c */ /* 0x000fe20003fc4270 */
[----:B------:R-:W-:-:S02]  /*5030*/  FMUL.FTZ R39, R39, UR6 ;  /* 0x0000000627277c20 */ /* 0x000fc40008410000 */
[----:B------:R2:W-:Y:S01]  /*5040*/  MUFU.TANH R3, R32 ;  /* 0x0000002000037308 */ /* 0x0005e20000002400 */
[----:B-1----:R-:W-:Y:S02]  /*5050*/  FMNMX.FTZ R33, R56, R57, !PT ;  /* 0x0000003938217209 */ /* 0x002fe40007810000 */
[----:B0-----:R-:W-:-:S05]  /*5060*/  FSEL R44, R44, -INF , P6 ;  /* 0xff8000002c2c7808 */ /* 0x001fca0003000000 */
[----:B------:R0:W-:Y:S01]  /*5070*/  MUFU.TANH R50, R34 ;  /* 0x0000002200327308 */ /* 0x0001e20000002400 */
[----:B--2---:R-:W-:-:S04]  /*5080*/  FMNMX.FTZ R32, R60, R33, !PT ;  /* 0x000000213c207209 */ /* 0x004fc80007810000 */
[----:B------:R-:W-:Y:S02]  /*5090*/  FMNMX.FTZ R33, R61, R32, !PT ;  /* 0x000000203d217209 */ /* 0x000fe40007810000 */
[----:B------:R-:W-:Y:S01]  /*50a0*/  FSEL R32, R54, -INF , P5 ;  /* 0xff80000036207808 */ /* 0x000fe20002800000 */
[----:B------:R-:W1:Y:S01]  /*50b0*/  MUFU.TANH R45, R45 ;  /* 0x0000002d002d7308 */ /* 0x000e620000002400 */
[----:B0-----:R-:W-:Y:S02]  /*50c0*/  FMNMX.FTZ R34, R58, R33, !PT ;  /* 0x000000213a227209 */ /* 0x001fe40007810000 */
[----:B------:R-:W-:Y:S02]  /*50d0*/  FSEL R33, R55, -INF , P4 ;  /* 0xff80000037217808 */ /* 0x000fe40002000000 */
[----:B------:R-:W-:Y:S02]  /*50e0*/  FMNMX.FTZ R55, R49, R34, !PT ;  /* 0x0000002231377209 */ /* 0x000fe40007810000 */
[----:B------:R-:W-:Y:S01]  /*50f0*/  ISETP.GT.AND P5, PT, R51, 0x29, PT ;  /* 0x000000293300780c */ /* 0x000fe20003fa4270 */
[----:B------:R-:W-:Y:S01]  /*5100*/  MUFU.TANH R46, R46 ;  /* 0x0000002e002e7308 */ /* 0x000fe20000002400 */
[----:B------:R-:W-:-:S02]  /*5110*/  FMNMX.FTZ R34, R52, R55, !PT ;  /* 0x0000003734227209 */ /* 0x000fc40007810000 */
[----:B------:R-:W-:Y:S02]  /*5120*/  ISETP.GT.AND P4, PT, R51, 0x30, PT ;  /* 0x000000303300780c */ /* 0x000fe40003f84270 */
[----:B------:R-:W-:Y:S02]  /*5130*/  FMNMX.FTZ R55, R53, R34, !PT ;  /* 0x0000002235377209 */ /* 0x000fe40007810000 */
[----:B------:R-:W-:Y:S01]  /*5140*/  FSEL R34, R43, -INF , P3 ;  /* 0xff8000002b227808 */ /* 0x000fe20001800000 */
[----:B------:R-:W0:Y:S01]  /*5150*/  MUFU.TANH R47, R47 ;  /* 0x0000002f002f7308 */ /* 0x000e220000002400 */
[----:B------:R-:W-:Y:S02]  /*5160*/  FSEL R43, R41, -INF , P3 ;  /* 0xff800000292b7808 */ /* 0x000fe40001800000 */
[----:B-1----:R-:W-:Y:S02]  /*5170*/  FSEL R45, R45, -INF , P5 ;  /* 0xff8000002d2d7808 */ /* 0x002fe40002800000 */
[----:B------:R-:W-:Y:S01]  /*5180*/  ISETP.GT.AND P3, PT, R51, 0x31, PT ;  /* 0x000000313300780c */ /* 0x000fe20003f64270 */
[----:B------:R-:W-:-:S02]  /*5190*/  WARPGROUP.DEPBAR.LE gsb0, 0x0 ;  /* 0x00008000000079c5 */ /* 0x000fc40000010000 */
[----:B------:R-:W-:Y:S01]  /*51a0*/  FMUL.FTZ R48, R24, UR6 ;  /* 0x0000000618307c20 */ /* 0x000fe20008410000 */
[----:B------:R-:W-:Y:S01]  /*51b0*/  FSEL R24, R42, -INF , P2 ;  /* 0xff8000002a187808 */ /* 0x000fe20001000000 */
[----:B------:R-:W1:Y:S01]  /*51c0*/  MUFU.TANH R36, R36 ;  /* 0x0000002400247308 */ /* 0x000e620000002400 */
[----:B------:R-:W-:Y:S01]  /*51d0*/  FSEL R42, R40, -INF , P2 ;  /* 0xff800000282a7808 */ /* 0x000fe20001000000 */
[----:B------:R-:W-:Y:S01]  /*51e0*/  FMUL.FTZ R40, R25, UR6 ;  /* 0x0000000619287c20 */ /* 0x000fe20008410000 */
[----:B------:R-:W-:Y:S01]  /*51f0*/  FMUL.FTZ R41, R28, UR6 ;  /* 0x000000061c297c20 */ /* 0x000fe20008410000 */
[----:B------:R-:W-:Y:S01]  /*5200*/  ISETP.GT.AND P2, PT, R51, 0x38, PT ;  /* 0x000000383300780c */ /* 0x000fe20003f44270 */
[----:B------:R-:W-:Y:S01]  /*5210*/  FMUL.FTZ R27, R27, UR6 ;  /* 0x000000061b1b7c20 */ /* 0x000fe20008410000 */
[----:B------:R-:W-:Y:S01]  /*5220*/  FMNMX.FTZ R54, R42, R55, !PT ;  /* 0x000000372a367209 */ /* 0x000fe20007810000 */
[----:B------:R-:W-:Y:S01]  /*5230*/  FMUL.FTZ R26, R26, UR6 ;  /* 0x000000061a1a7c20 */ /* 0x000fe20008410000 */
[----:B------:R-:W2:Y:S01]  /*5240*/  MUFU.TANH R37, R37 ;  /* 0x0000002500257308 */ /* 0x000ea20000002400 */
[----:B0-----:R-:W-:Y:S01]  /*5250*/  FSEL R28, R47, -INF , P5 ;  /* 0xff8000002f1c7808 */ /* 0x001fe20002800000 */
[----:B------:R-:W-:Y:S01]  /*5260*/  FMUL.FTZ R30, R30, UR6 ;  /* 0x000000061e1e7c20 */ /* 0x000fe20008410000 */
[----:B------:R-:W-:Y:S01]  /*5270*/  FMNMX.FTZ R25, R43, R54, !PT ;  /* 0x000000362b197209 */ /* 0x000fe20007810000 */
[----:B------:R-:W-:Y:S01]  /*5280*/  FMUL.FTZ R31, R31, UR6 ;  /* 0x000000061f1f7c20 */ /* 0x000fe20008410000 */
[----:B------:R-:W-:Y:S01]  /*5290*/  ISETP.GT.AND P5, PT, R51, 0x40, PT ;  /* 0x000000403300780c */ /* 0x000fe20003fa4270 */
[----:B------:R0:W-:Y:S01]  /*52a0*/  @!P1 SYNCS.ARRIVE.TRANS64.RED.A1T0 RZ, [R0+URZ], RZ ;  /* 0x000000ff00ff99a7 */ /* 0x0001e2000810043f */
[----:B------:R-:W-:Y:S01]  /*52b0*/  FMNMX.FTZ R54, R44, R25, !PT ;  /* 0x000000192c367209 */ /* 0x000fe20007810000 */
[----:B------:R-:W3:Y:S01]  /*52c0*/  MUFU.TANH R48, R48 ;  /* 0x0000003000307308 */ /* 0x000ee20000002400 */
[----:B------:R-:W-:-:S02]  /*52d0*/  FSEL R25, R46, -INF , P6 ;  /* 0xff8000002e197808 */ /* 0x000fc40003000000 */
[----:B------:R-:W-:Y:S02]  /*52e0*/  FSEL R46, R3, -INF , P4 ;  /* 0xff800000032e7808 */ /* 0x000fe40002000000 */
[----:B------:R-:W-:Y:S02]  /*52f0*/  FMNMX.FTZ R3, R45, R54, !PT ;  /* 0x000000362d037209 */ /* 0x000fe40007810000 */
[----:B------:R-:W-:Y:S01]  /*5300*/  FSEL R54, R4, -INF , P3 ;  /* 0xff80000004367808 */ /* 0x000fe20001800000 */
[----:B------:R-:W4:Y:S01]  /*5310*/  MUFU.TANH R35, R35 ;  /* 0x0000002300237308 */ /* 0x000f220000002400 */
[----:B------:R-:W-:Y:S01]  /*5320*/  FMNMX.FTZ R55, R46, R3, !PT ;  /* 0x000000032e377209 */ /* 0x000fe20007810000 */
[----:B------:R-:W-:Y:S01]  /*5330*/  FMUL.FTZ R3, R29, UR6 ;  /* 0x000000061d037c20 */ /* 0x000fe20008410000 */
[----:B------:R-:W-:Y:S01]  /*5340*/  ISETP.GT.AND P6, PT, R51, 0x39, PT ;  /* 0x000000393300780c */ /* 0x000fe20003fc4270 */
[----:B------:R-:W-:Y:S01]  /*5350*/  UIADD3 UR6, UR60, -0x2, URZ ;  /* 0xfffffffe3c067890 */ /* 0x000fe2000fffe03f */
[----:B-1----:R-:W-:-:S02]  /*5360*/  FSEL R47, R36, -INF , P2 ;  /* 0xff800000242f7808 */ /* 0x002fc40001000000 */
[----:B------:R-:W-:Y:S01]  /*5370*/  FMNMX.FTZ R4, R54, R55, !PT ;  /* 0x0000003736047209 */ /* 0x000fe20007810000 */
[----:B------:R-:W1:Y:S01]  /*5380*/  MUFU.TANH R40, R40 ;  /* 0x0000002800287308 */ /* 0x000e620000002400 */
[----:B--2---:R-:W-:Y:S01]  /*5390*/  FSEL R37, R37, -INF , P6 ;  /* 0xff80000025257808 */ /* 0x004fe20003000000 */
[----:B------:R-:W-:Y:S01]  /*53a0*/  UISETP.GE.AND UP0, UPT, UR6, UR7, UPT ;  /* 0x000000070600728c */ /* 0x000fe2000bf06270 */
[----:B------:R-:W-:Y:S02]  /*53b0*/  FMNMX.FTZ R4, R47, R4, !PT ;  /* 0x000000042f047209 */ /* 0x000fe40007810000 */
[----:B------:R-:W-:Y:S02]  /*53c0*/  FSEL R29, R50, -INF , P4 ;  /* 0xff800000321d7808 */ /* 0x000fe40002000000 */
[----:B------:R-:W-:Y:S01]  /*53d0*/  ISETP.GT.AND P4, PT, R51, 0x41, PT ;  /* 0x000000413300780c */ /* 0x000fe20003f84270 */
[----:B------:R-:W2:Y:S01]  /*53e0*/  MUFU.TANH R38, R38 ;  /* 0x0000002600267308 */ /* 0x000ea20000002400 */
[----:B---3--:R-:W-:-:S02]  /*53f0*/  FSEL R48, R48, -INF , P5 ;  /* 0xff80000030307808 */ /* 0x008fc40002800000 */
[----:B------:R-:W-:Y:S02]  /*5400*/  FMNMX.FTZ R55, R37, R4, !PT ;  /* 0x0000000425377209 */ /* 0x000fe40007810000 */
[----:B----4-:R-:W-:Y:S02]  /*5410*/  FSEL R35, R35, -INF , P3 ;  /* 0xff80000023237808 */ /* 0x010fe40001800000 */
[----:B------:R-:W-:Y:S01]  /*5420*/  ISETP.GT.AND P3, PT, R51, 0x48, PT ;  /* 0x000000483300780c */ /* 0x000fe20003f64270 */
[----:B------:R-:W3:Y:S01]  /*5430*/  MUFU.TANH R41, R41 ;  /* 0x0000002900297308 */ /* 0x000ee20000002400 */
[----:B-1----:R-:W-:Y:S02]  /*5440*/  FSEL R40, R40, -INF , P4 ;  /* 0xff80000028287808 */ /* 0x002fe40002000000 */
[----:B------:R-:W-:-:S04]  /*5450*/  FMNMX.FTZ R55, R48, R55, !PT ;  /* 0x0000003730377209 */ /* 0x000fc80007810000 */
[----:B------:R-:W-:Y:S01]  /*5460*/  FMNMX.FTZ R4, R40, R55, !PT ;  /* 0x0000003728047209 */ /* 0x000fe20007810000 */
[----:B------:R-:W1:Y:S01]  /*5470*/  MUFU.TANH R3, R3 ;  /* 0x0000000300037308 */ /* 0x000e620000002400 */
[----:B--2---:R-:W-:Y:S02]  /*5480*/  FSEL R36, R38, -INF , P2 ;  /* 0xff80000026247808 */ /* 0x004fe40001000000 */
[----:B------:R-:W-:-:S05]  /*5490*/  ISETP.GT.AND P2, PT, R51, 0x49, PT ;  /* 0x000000493300780c */ /* 0x000fca0003f44270 */
[----:B------:R-:W2:Y:S01]  /*54a0*/  MUFU.TANH R39, R39 ;  /* 0x0000002700277308 */ /* 0x000ea20000002400 */
[----:B---3--:R-:W-:-:S07]  /*54b0*/  FSEL R41, R41, -INF , P3 ;  /* 0xff80000029297808 */ /* 0x008fce0001800000 */
[----:B------:R-:W3:Y:S01]  /*54c0*/  MUFU.TANH R26, R26 ;  /* 0x0000001a001a7308 */ /* 0x000ee20000002400 */
[----:B-1----:R-:W-:Y:S02]  /*54d0*/  FSEL R50, R3, -INF , P2 ;  /* 0xff80000003327808 */ /* 0x002fe40001000000 */
[----:B------:R-:W-:-:S04]  /*54e0*/  FMNMX.FTZ R3, R41, R4, !PT ;  /* 0x0000000429037209 */ /* 0x000fc80007810000 */
[----:B------:R-:W-:Y:S01]  /*54f0*/  FMNMX.FTZ R3, R50, R3, !PT ;  /* 0x0000000332037209 */ /* 0x000fe20007810000 */
[----:B------:R-:W1:Y:S01]  /*5500*/  MUFU.TANH R30, R30 ;  /* 0x0000001e001e7308 */ /* 0x000e620000002400 */
[----:B--2---:R-:W-:-:S03]  /*5510*/  FSEL R39, R39, -INF , P6 ;  /* 0xff80000027277808 */ /* 0x004fc60003000000 */
[----:B------:R-:W2:Y:S04]  /*5520*/  SHFL.BFLY PT, R4, R3, 0x2, 0x1f ;  /* 0x0c401f0003047f89 */ /* 0x000ea800000e0000 */
[----:B------:R-:W4:Y:S01]  /*5530*/  MUFU.TANH R31, R31 ;  /* 0x0000001f001f7308 */ /* 0x000f220000002400 */
[----:B---3--:R-:W-:Y:S02]  /*5540*/  FSEL R26, R26, -INF , P5 ;  /* 0xff8000001a1a7808 */ /* 0x008fe40002800000 */
[----:B-1----:R-:W-:Y:S02]  /*5550*/  FSEL R30, R30, -INF , P3 ;  /* 0xff8000001e1e7808 */ /* 0x002fe40001800000 */
[----:B----4-:R-:W-:Y:S02]  /*5560*/  FSEL R31, R31, -INF , P2 ;  /* 0xff8000001f1f7808 */ /* 0x010fe40001000000 */
[----:B--2---:R-:W-:-:S02]  /*5570*/  FMNMX.FTZ R38, R3, R4, !PT ;  /* 0x0000000403267209 */ /* 0x004fc40007810000 */
[----:B------:R1:W2:Y:S03]  /*5580*/  MUFU.TANH R3, R27 ;  /* 0x0000001b00037308 */ /* 0x0002a60000002400 */
[----:B------:R-:W3:Y:S02]  /*5590*/  SHFL.BFLY PT, R51, R38, 0x1, 0x1f ;  /* 0x0c201f0026337f89 */ /* 0x000ee400000e0000 */
[----:B---3--:R-:W-:-:S04]  /*55a0*/  FMNMX.FTZ R4, R38, R51, !PT ;  /* 0x0000003326047209 */ /* 0x008fc80007810000 */
[C---:B------:R-:W-:Y:S01]  /*55b0*/  FSETP.NEU.FTZ.AND P0, PT, R4.reuse, -INF , PT ;  /* 0xff8000000400780b */ /* 0x040fe20003f1d000 */
[----:B------:R-:W-:-:S05]  /*55c0*/  FMUL.FTZ R51, R4, UR10 ;  /* 0x0000000a04337c20 */ /* 0x000fca0008410000 */
[----:B------:R-:W-:Y:S02]  /*55d0*/  FSEL R55, R51, RZ, P0 ;  /* 0x000000ff33377208 */ /* 0x000fe40000000000 */
[----:B------:R-:W-:Y:S02]  /*55e0*/  FMNMX.FTZ R51, R2, R13, !PT ;  /* 0x0000000d02337209 */ /* 0x000fe40007810000 */
[----:B------:R-:W-:Y:S01]  /*55f0*/  ISETP.NE.AND P0, PT, R64, RZ, PT ;  /* 0x000000ff4000720c */ /* 0x000fe20003f05270 */
[--C-:B------:R-:W-:Y:S01]  /*5600*/  FFMA.FTZ R208, R56, UR10, -R55.reuse ;  /* 0x0000000a38d07c23 */ /* 0x100fe20008010837 */
[----:B------:R-:W-:Y:S01]  /*5610*/  FMNMX.FTZ R38, R12, R51, !PT ;  /* 0x000000330c267209 */ /* 0x000fe20007810000 */
[--C-:B------:R-:W-:Y:S01]  /*5620*/  FFMA.FTZ R57, R57, UR10, -R55.reuse ;  /* 0x0000000a39397c23 */ /* 0x100fe20008010837 */
[--C-:B------:R-:W-:Y:S01]  /*5630*/  FFMA.FTZ R37, R37, UR10, -R55.reuse ;  /* 0x0000000a25257c23 */ /* 0x100fe20008010837 */
[--C-:B------:R-:W-:Y:S01]  /*5640*/  FFMA.FTZ R210, R60, UR10, -R55.reuse ;  /* 0x0000000a3cd27c23 */ /* 0x100fe20008010837 */
[----:B------:R-:W-:Y:S01]  /*5650*/  FMNMX.FTZ R51, R15, R38, !PT ;  /* 0x000000260f337209 */ /* 0x000fe20007810000 */
[----:B------:R-:W-:Y:S01]  /*5660*/  MUFU.EX2 R208, R208 ;  /* 0x000000d000d07308 */ /* 0x000fe20000000800 */
[--C-:B------:R-:W-:Y:S01]  /*5670*/  FFMA.FTZ R61, R61, UR10, -R55.reuse ;  /* 0x0000000a3d3d7c23 */ /* 0x100fe20008010837 */
        /* <DEDUP_REMOVED lines=13> */
[----:B-1----:R-:W-:Y:S01]  /*5750*/  FMNMX.FTZ R27, R33, R38, !PT ;  /* 0x00000026211b7209 */ /* 0x002fe20007810000 */
[----:B------:R-:W-:Y:S01]  /*5760*/  MUFU.EX2 R210, R210 ;  /* 0x000000d200d27308 */ /* 0x000fe20000000800 */
[--C-:B------:R-:W-:Y:S01]  /*5770*/  FFMA.FTZ R54, R54, UR10, -R55.reuse ;  /* 0x0000000a36367c23 */ /* 0x100fe20008010837 */
[--C-:B------:R-:W-:Y:S01]  /*5780*/  FFMA.FTZ R47, R47, UR10, -R55.reuse ;  /* 0x0000000a2f2f7c23 */ /* 0x100fe20008010837 */
[----:B------:R-:W-:Y:S01]  /*5790*/  FMNMX.FTZ R27, R24, R27, !PT ;  /* 0x0000001b181b7209 */ /* 0x000fe20007810000 */
[--C-:B------:R-:W-:Y:S01]  /*57a0*/  FFMA.FTZ R48, R48, UR10, -R55.reuse ;  /* 0x0000000a30307c23 */ /* 0x100fe20008010837 */
[--C-:B------:R-:W-:Y:S01]  /*57b0*/  FFMA.FTZ R41, R41, UR10, -R55.reuse ;  /* 0x0000000a29297c23 */ /* 0x100fe20008010837 */
[----:B------:R-:W-:Y:S01]  /*57c0*/  FFMA.FTZ R50, R50, UR10, -R55 ;  /* 0x0000000a32327c23 */ /* 0x000fe20008010837 */
[----:B------:R-:W-:Y:S01]  /*57d0*/  FMNMX.FTZ R38, R34, R27, !PT ;  /* 0x0000001b22267209 */ /* 0x000fe20007810000 */
[----:B------:R-:W-:Y:S01]  /*57e0*/  MUFU.EX2 R61, R61 ;  /* 0x0000003d003d7308 */ /* 0x000fe20000000800 */
[----:B------:R-:W-:-:S02]  /*57f0*/  IMAD.MOV.U32 R64, RZ, RZ, R151 ;  /* 0x000000ffff407224 */ /* 0x000fc400078e0097 */
[----:B------:R-:W-:Y:S01]  /*5800*/  FMNMX.FTZ R51, R25, R38, !PT ;  /* 0x0000002619337209 */ /* 0x000fe20007810000 */
[----:B------:R-:W-:-:S03]  /*5810*/  IMAD.MOV.U32 R60, RZ, RZ, R151 ;  /* 0x000000ffff3c7224 */ /* 0x000fc600078e0097 */
[----:B------:R-:W-:Y:S01]  /*5820*/  FMNMX.FTZ R38, R28, R51, !PT ;  /* 0x000000331c267209 */ /* 0x000fe20007810000 */
[----:B------:R-:W-:Y:S03]  /*5830*/  MUFU.EX2 R27, R57 ;  /* 0x00000039001b7308 */ /* 0x000fe60000000800 */
[----:B------:R-:W-:-:S04]  /*5840*/  FMNMX.FTZ R38, R29, R38, !PT ;  /* 0x000000261d267209 */ /* 0x000fc80007810000 */
[----:B------:R-:W-:Y:S01]  /*5850*/  FMNMX.FTZ R51, R35, R38, !PT ;  /* 0x0000002623337209 */ /* 0x000fe20007810000 */
[----:B------:R-:W-:Y:S03]  /*5860*/  MUFU.EX2 R58, R58 ;  /* 0x0000003a003a7308 */ /* 0x000fe60000000800 */
[----:B------:R-:W-:-:S04]  /*5870*/  FMNMX.FTZ R38, R36, R51, !PT ;  /* 0x0000003324267209 */ /* 0x000fc80007810000 */
[----:B------:R-:W-:Y:S01]  /*5880*/  FMNMX.FTZ R51, R39, R38, !PT ;  /* 0x0000002627337209 */ /* 0x000fe20007810000 */
[----:B------:R-:W1:Y:S01]  /*5890*/  MUFU.EX2 R49, R49 ;  /* 0x0000003100317308 */ /* 0x000e620000000800 */
[----:B--2---:R-:W-:Y:S02]  /*58a0*/  FSEL R38, R3, -INF , P4 ;  /* 0xff80000003267808 */ /* 0x004fe40002000000 */
[----:B------:R-:W-:-:S04]  /*58b0*/  FMNMX.FTZ R51, R26, R51, !PT ;  /* 0x000000331a337209 */ /* 0x000fc80007810000 */
[----:B------:R-:W-:Y:S01]  /*58c0*/  FMNMX.FTZ R51, R38, R51, !PT ;  /* 0x0000003326337209 */ /* 0x000fe20007810000 */
[----:B------:R-:W-:Y:S03]  /*58d0*/  MUFU.EX2 R200, R43 ;  /* 0x0000002b00c87308 */ /* 0x000fe60000000800 */
[----:B------:R-:W-:Y:S01]  /*58e0*/  FMNMX.FTZ R56, R30, R51, !PT ;  /* 0x000000331e387209 */ /* 0x000fe20007810000 */
[----:B------:R-:W-:-:S03]  /*58f0*/  FFMA.FTZ R51, R42, UR10, -R55 ;  /* 0x0000000a2a337c23 */ /* 0x000fc60008010837 */
[----:B------:R-:W-:Y:S01]  /*5900*/  FMNMX.FTZ R56, R31, R56, !PT ;  /* 0x000000381f387209 */ /* 0x000fe20007810000 */
[----:B------:R-:W-:Y:S01]  /*5910*/  MUFU.EX2 R52, R52 ;  /* 0x0000003400347308 */ /* 0x000fe20000000800 */
[----:B-1----:R-:W-:-:S03]  /*5920*/  F2FP.BF16.F32.PACK_AB R204, R49, R58 ;  /* 0x0000003a31cc723e */ /* 0x002fc600000010ff */
[----:B------:R-:W1:Y:S04]  /*5930*/  SHFL.BFLY PT, R3, R56, 0x2, 0x1f ;  /* 0x0c401f0038037f89 */ /* 0x000e6800000e0000 */
[----:B------:R-:W-:Y:S08]  /*5940*/  MUFU.EX2 R43, R40 ;  /* 0x00000028002b7308 */ /* 0x000ff00000000800 */
[----:B------:R-:W2:Y:S08]  /*5950*/  MUFU.EX2 R53, R53 ;  /* 0x0000003500357308 */ /* 0x000eb00000000800 */
[----:B------:R-:W-:Y:S01]  /*5960*/  MUFU.EX2 R51, R51 ;  /* 0x0000003300337308 */ /* 0x000fe20000000800 */
[----:B-1----:R-:W-:Y:S01]  /*5970*/  FMNMX.FTZ R42, R56, R3, !PT ;  /* 0x00000003382a7209 */ /* 0x002fe20007810000 */
[----:B------:R-:W-:-:S06]  /*5980*/  IMAD.MOV.U32 R56, RZ, RZ, R151 ;  /* 0x000000ffff387224 */ /* 0x000fcc00078e0097 */
[----:B------:R-:W-:Y:S01]  /*5990*/  MUFU.EX2 R44, R44 ;  /* 0x0000002c002c7308 */ /* 0x000fe20000000800 */
[----:B------:R-:W1:Y:S01]  /*59a0*/  SHFL.BFLY PT, R3, R42, 0x1, 0x1f ;  /* 0x0c201f002a037f89 */ /* 0x000e6200000e0000 */
[----:B--2---:R-:W-:-:S06]  /*59b0*/  F2FP.BF16.F32.PACK_AB R206, R53, R52 ;  /* 0x0000003435ce723e */ /* 0x004fcc00000010ff */
[----:B------:R-:W2:Y:S08]  /*59c0*/  MUFU.EX2 R45, R45 ;  /* 0x0000002d002d7308 */ /* 0x000eb00000000800 */
[----:B------:R-:W-:Y:S08]  /*59d0*/  MUFU.EX2 R46, R46 ;  /* 0x0000002e002e7308 */ /* 0x000ff00000000800 */
[----:B------:R3:W-:Y:S01]  /*59e0*/  MUFU.EX2 R57, R54 ;  /* 0x0000003600397308 */ /* 0x0007e20000000800 */
[----:B-1----:R-:W-:-:S02]  /*59f0*/  FMNMX.FTZ R3, R42, R3, !PT ;  /* 0x000000032a037209 */ /* 0x002fc40007810000 */
[----:B--2---:R-:W-:Y:S02]  /*5a00*/  F2FP.BF16.F32.PACK_AB R202, R45, R44 ;  /* 0x0000002c2dca723e */ /* 0x004fe400000010ff */
[C---:B------:R-:W-:Y:S01]  /*5a10*/  FSETP.NEU.FTZ.AND P2, PT, R3.reuse, -INF , PT ;  /* 0xff8000000300780b */ /* 0x040fe20003f5d000 */
[----:B------:R-:W-:Y:S02]  /*5a20*/  FMUL.FTZ R42, R3, UR10 ;  /* 0x0000000a032a7c20 */ /* 0x000fe40008410000 */
[----:B------:R-:W-:Y:S01]  /*5a30*/  MUFU.EX2 R47, R47 ;  /* 0x0000002f002f7308 */ /* 0x000fe20000000800 */
[----:B---3--:R-:W-:Y:S02]  /*5a40*/  IMAD.MOV.U32 R54, RZ, RZ, R151 ;  /* 0x000000ffff367224 */ /* 0x008fe400078e0097 */
[----:B------:R-:W-:Y:S02]  /*5a50*/  FSEL R37, R42, RZ, P2 ;  /* 0x000000ff2a257208 */ /* 0x000fe40001000000 */
[----:B------:R-:W-:-:S03]  /*5a60*/  PLOP3.LUT P2, PT, PT, PT, UP0, 0x80, 0x0 ;  /* 0x000000000000781c */ /* 0x000fc60003f4f008 */
[--C-:B------:R-:W-:Y:S01]  /*5a70*/  FFMA.FTZ R2, R2, UR10, -R37.reuse ;  /* 0x0000000a02027c23 */ /* 0x100fe20008010825 */
[--C-:B------:R-:W-:Y:S01]  /*5a80*/  FFMA.FTZ R13, R13, UR10, -R37.reuse ;  /* 0x0000000a0d0d7c23 */ /* 0x100fe20008010825 */
[--C-:B------:R-:W-:Y:S01]  /*5a90*/  FFMA.FTZ R12, R12, UR10, -R37.reuse ;  /* 0x0000000a0c0c7c23 */ /* 0x100fe20008010825 */
[--C-:B------:R-:W-:Y:S01]  /*5aa0*/  FFMA.FTZ R15, R15, UR10, -R37.reuse ;  /* 0x0000000a0f0f7c23 */ /* 0x100fe20008010825 */
[--C-:B------:R-:W-:Y:S01]  /*5ab0*/  FFMA.FTZ R20, R20, UR10, -R37.reuse ;  /* 0x0000000a14147c23 */ /* 0x100fe20008010825 */
[----:B------:R1:W-:Y:S01]  /*5ac0*/  MUFU.EX2 R209, R13 ;  /* 0x0000000d00d17308 */ /* 0x0003e20000000800 */
[--C-:B------:R-:W-:Y:S01]  /*5ad0*/  FFMA.FTZ R21, R21, UR10, -R37.reuse ;  /* 0x0000000a15157c23 */ /* 0x100fe20008010825 */
[--C-:B------:R-:W-:Y:S01]  /*5ae0*/  FFMA.FTZ R32, R32, UR10, -R37.reuse ;  /* 0x0000000a20207c23 */ /* 0x100fe20008010825 */
[--C-:B------:R-:W-:Y:S01]  /*5af0*/  FFMA.FTZ R33, R33, UR10, -R37.reuse ;  /* 0x0000000a21217c23 */ /* 0x100fe20008010825 */
[--C-:B------:R-:W-:Y:S01]  /*5b00*/  FFMA.FTZ R24, R24, UR10, -R37.reuse ;  /* 0x0000000a18187c23 */ /* 0x100fe20008010825 */
[--C-:B------:R-:W-:Y:S01]  /*5b10*/  FFMA.FTZ R34, R34, UR10, -R37.reuse ;  /* 0x0000000a22227c23 */ /* 0x100fe20008010825 */
[--C-:B------:R-:W-:Y:S01]  /*5b20*/  FFMA.FTZ R25, R25, UR10, -R37.reuse ;  /* 0x0000000a19197c23 */ /* 0x100fe20008010825 */
[----:B------:R-:W-:Y:S01]  /*5b30*/  FFMA.FTZ R28, R28, UR10, -R37 ;  /* 0x0000000a1c1c7c23 */ /* 0x000fe20008010825 */
[----:B------:R-:W2:Y:S01]  /*5b40*/  MUFU.EX2 R2, R2 ;  /* 0x0000000200027308 */ /* 0x000ea20000000800 */
[----:B-1----:R-:W-:Y:S01]  /*5b50*/  FADD.FTZ R13, R208, R27 ;  /* 0x0000001bd00d7221 */ /* 0x002fe20000010000 */
[--C-:B------:R-:W-:Y:S01]  /*5b60*/  FFMA.FTZ R29, R29, UR10, -R37.reuse ;  /* 0x0000000a1d1d7c23 */ /* 0x100fe20008010825 */
[--C-:B------:R-:W-:Y:S01]  /*5b70*/  FFMA.FTZ R35, R35, UR10, -R37.reuse ;  /* 0x0000000a23237c23 */ /* 0x100fe20008010825 */
[----:B------:R-:W-:Y:S01]  /*5b80*/  FFMA.FTZ R36, R36, UR10, -R37 ;  /* 0x0000000a24247c23 */ /* 0x000fe20008010825 */
[----:B------:R-:W-:Y:S01]  /*5b90*/  FADD.FTZ R40, R210, R13 ;  /* 0x0000000dd2287221 */ /* 0x000fe20000010000 */
[--C-:B------:R-:W-:Y:S01]  /*5ba0*/  FFMA.FTZ R39, R39, UR10, -R37.reuse ;  /* 0x0000000a27277c23 */ /* 0x100fe20008010825 */
[--C-:B------:R-:W-:Y:S01]  /*5bb0*/  FFMA.FTZ R26, R26, UR10, -R37.reuse ;  /* 0x0000000a1a1a7c23 */ /* 0x100fe20008010825 */
[----:B------:R-:W1:Y:S01]  /*5bc0*/  MUFU.EX2 R12, R12 ;  /* 0x0000000c000c7308 */ /* 0x000e620000000800 */
[----:B------:R-:W-:Y:S01]  /*5bd0*/  FADD.FTZ R13, R61, R40 ;  /* 0x000000283d0d7221 */ /* 0x000fe20000010000 */
[----:B------:R-:W-:Y:S01]  /*5be0*/  F2FP.BF16.F32.PACK_AB R208, R27, R208 ;  /* 0x000000d01bd0723e */ /* 0x000fe200000010ff */
[--C-:B------:R-:W-:Y:S01]  /*5bf0*/  FFMA.FTZ R38, R38, UR10, -R37.reuse ;  /* 0x0000000a26267c23 */ /* 0x100fe20008010825 */
[----:B------:R-:W-:Y:S01]  /*5c00*/  FFMA.FTZ R30, R30, UR10, -R37 ;  /* 0x0000000a1e1e7c23 */ /* 0x000fe20008010825 */
[----:B------:R-:W-:Y:S01]  /*5c10*/  FADD.FTZ R40, R58, R13 ;  /* 0x0000000d3a287221 */ /* 0x000fe20000010000 */
[----:B------:R-:W-:Y:S01]  /*5c20*/  FFMA.FTZ R31, R31, UR10, -R37 ;  /* 0x0000000a1f1f7c23 */ /* 0x000fe20008010825 */
[----:B------:R-:W-:Y:S01]  /*5c30*/  F2FP.BF16.F32.PACK_AB R210, R61, R210 ;  /* 0x000000d23dd2723e */ /* 0x000fe200000010ff */
[----:B------:R-:W3:Y:S01]  /*5c40*/  MUFU.EX2 R15, R15 ;  /* 0x0000000f000f7308 */ /* 0x000ee20000000800 */
[----:B--2---:R-:W-:Y:S01]  /*5c50*/  FADD.FTZ R13, R2, R209 ;  /* 0x000000d1020d7221 */ /* 0x004fe20000010000 */
[----:B------:R-:W-:Y:S01]  /*5c60*/  FADD.FTZ R55, R49, R40 ;  /* 0x0000002831377221 */ /* 0x000fe20000010000 */
[----:B------:R-:W-:Y:S01]  /*5c70*/  F2FP.BF16.F32.PACK_AB R196, R57, R46 ;  /* 0x0000002e39c4723e */ /* 0x000fe200000010ff */
[----:B------:R-:W-:Y:S01]  /*5c80*/  IMAD.MOV.U32 R61, RZ, RZ, R151 ;  /* 0x000000ffff3d7224 */ /* 0x000fe200078e0097 */
[----:B------:R-:W-:Y:S01]  /*5c90*/  F2FP.BF16.F32.PACK_AB R209, R209, R2 ;  /* 0x00000002d1d1723e */ /* 0x000fe200000010ff */
[----:B------:R-:W-:Y:S01]  /*5ca0*/  FADD.FTZ R42, R52, R55 ;  /* 0x00000037342a7221 */ /* 0x000fe20000010000 */
[----:B------:R-:W-:Y:S01]  /*5cb0*/  IMAD.MOV.U32 R2, RZ, RZ, 0x3f800000 ;  /* 0x3f800000ff027424 */ /* 0x000fe200078e00ff */
[----:B------:R-:W2:Y:S01]  /*5cc0*/  MUFU.EX2 R20, R20 ;  /* 0x0000001400147308 */ /* 0x000ea20000000800 */
[----:B-1----:R-:W-:Y:S01]  /*5cd0*/  FADD.FTZ R40, R12, R13 ;  /* 0x0000000d0c287221 */ /* 0x002fe20000010000 */
[----:B------:R-:W-:Y:S01]  /*5ce0*/  FADD.FTZ R42, R53, R42 ;  /* 0x0000002a352a7221 */ /* 0x000fe20000010000 */
[----:B------:R-:W-:-:S02]  /*5cf0*/  IMAD.MOV.U32 R58, RZ, RZ, R151 ;  /* 0x000000ffff3a7224 */ /* 0x000fc400078e0097 */
[--C-:B------:R-:W-:Y:S02]  /*5d00*/  IMAD.MOV.U32 R53, RZ, RZ, R151.reuse ;  /* 0x000000ffff357224 */ /* 0x100fe400078e0097 */
[----:B------:R-:W-:Y:S01]  /*5d10*/  FADD.FTZ R55, R51, R42 ;  /* 0x0000002a33377221 */ /* 0x000fe20000010000 */
[----:B------:R-:W-:Y:S01]  /*5d20*/  IMAD.MOV.U32 R52, RZ, RZ, R151 ;  /* 0x000000ffff347224 */ /* 0x000fe200078e0097 */
[----:B------:R-:W1:Y:S01]  /*5d30*/  MUFU.EX2 R21, R21 ;  /* 0x0000001500157308 */ /* 0x000e620000000800 */
[C---:B---3--:R-:W-:Y:S01]  /*5d40*/  FADD.FTZ R13, R15.reuse, R40 ;  /* 0x000000280f0d7221 */ /* 0x048fe20000010000 */
[C---:B------:R-:W-:Y:S01]  /*5d50*/  FADD.FTZ R55, R200.reuse, R55 ;  /* 0x00000037c8377221 */ /* 0x040fe20000010000 */
[----:B------:R-:W-:Y:S01]  /*5d60*/  F2FP.BF16.F32.PACK_AB R211, R15, R12 ;  /* 0x0000000c0fd3723e */ /* 0x000fe200000010ff */
[----:B------:R-:W-:Y:S01]  /*5d70*/  IMAD.MOV.U32 R49, RZ, RZ, R151 ;  /* 0x000000ffff317224 */ /* 0x000fe200078e0097 */
[----:B------:R-:W-:Y:S01]  /*5d80*/  F2FP.BF16.F32.PACK_AB R200, R200, R51 ;  /* 0x00000033c8c8723e */ /* 0x000fe200000010ff */
[----:B0-----:R-:W-:Y:S01]  /*5d90*/  FADD.FTZ R0, R44, R55 ;  /* 0x000000372c007221 */ /* 0x001fe20000010000 */
[----:B------:R-:W-:Y:S01]  /*5da0*/  IMAD.MOV.U32 R55, RZ, RZ, R151 ;  /* 0x000000ffff377224 */ /* 0x000fe200078e0097 */
[----:B------:R-:W0:Y:S01]  /*5db0*/  MUFU.EX2 R32, R32 ;  /* 0x0000002000207308 */ /* 0x000e220000000800 */
[----:B--2---:R-:W-:Y:S01]  /*5dc0*/  FADD.FTZ R40, R20, R13 ;  /* 0x0000000d14287221 */ /* 0x004fe20000010000 */
[----:B------:R-:W-:-:S02]  /*5dd0*/  IMAD.MOV.U32 R51, RZ, RZ, R151 ;  /* 0x000000ffff337224 */ /* 0x000fc400078e0097 */
[--C-:B------:R-:W-:Y:S02]  /*5de0*/  IMAD.MOV.U32 R44, RZ, RZ, R151.reuse ;  /* 0x000000ffff2c7224 */ /* 0x100fe400078e0097 */
[--C-:B------:R-:W-:Y:S02]  /*5df0*/  IMAD.MOV.U32 R42, RZ, RZ, R151.reuse ;  /* 0x000000ffff2a7224 */ /* 0x100fe400078e0097 */
[----:B------:R-:W2:Y:S01]  /*5e00*/  MUFU.EX2 R33, R33 ;  /* 0x0000002100217308 */ /* 0x000ea20000000800 */
[C---:B-1----:R-:W-:Y:S01]  /*5e10*/  FADD.FTZ R13, R21.reuse, R40 ;  /* 0x00000028150d7221 */ /* 0x042fe20000010000 */
[----:B------:R-:W-:Y:S01]  /*5e20*/  F2FP.BF16.F32.PACK_AB R205, R21, R20 ;  /* 0x0000001415cd723e */ /* 0x000fe200000010ff */
[----:B------:R-:W-:-:S05]  /*5e30*/  IMAD.MOV.U32 R37, RZ, RZ, R151 ;  /* 0x000000ffff257224 */ /* 0x000fca00078e0097 */
[----:B------:R-:W1:Y:S01]  /*5e40*/  MUFU.EX2 R24, R24 ;  /* 0x0000001800187308 */ /* 0x000e620000000800 */
[----:B0-----:R-:W-:-:S07]  /*5e50*/  FADD.FTZ R40, R32, R13 ;  /* 0x0000000d20287221 */ /* 0x001fce0000010000 */
[----:B------:R-:W-:Y:S01]  /*5e60*/  MUFU.EX2 R201, R34 ;  /* 0x0000002200c97308 */ /* 0x000fe20000000800 */
[C---:B--2---:R-:W-:Y:S01]  /*5e70*/  FADD.FTZ R13, R33.reuse, R40 ;  /* 0x00000028210d7221 */ /* 0x044fe20000010000 */
[----:B------:R-:W-:Y:S01]  /*5e80*/  F2FP.BF16.F32.PACK_AB R207, R33, R32 ;  /* 0x0000002021cf723e */ /* 0x000fe200000010ff */
[--C-:B------:R-:W-:Y:S02]  /*5e90*/  IMAD.MOV.U32 R33, RZ, RZ, R151.reuse ;  /* 0x000000ffff217224 */ /* 0x100fe400078e0097 */
[----:B------:R-:W-:-:S03]  /*5ea0*/  IMAD.MOV.U32 R32, RZ, RZ, R151 ;  /* 0x000000ffff207224 */ /* 0x000fc600078e0097 */
[----:B------:R-:W-:Y:S08]  /*5eb0*/  MUFU.EX2 R25, R25 ;  /* 0x0000001900197308 */ /* 0x000ff00000000800 */
[----:B------:R-:W0:Y:S08]  /*5ec0*/  MUFU.EX2 R28, R28 ;  /* 0x0000001c001c7308 */ /* 0x000e300000000800 */
[----:B------:R2:W-:Y:S08]  /*5ed0*/  MUFU.EX2 R34, R35 ;  /* 0x0000002300227308 */ /* 0x0005f00000000800 */
[----:B------:R-:W3:Y:S01]  /*5ee0*/  MUFU.EX2 R29, R29 ;  /* 0x0000001d001d7308 */ /* 0x000ee20000000800 */
[----:B--2---:R-:W-:Y:S01]  /*5ef0*/  FADD.FTZ R35, R45, R0 ;  /* 0x000000002d237221 */ /* 0x004fe20000010000 */
[----:B-1----:R-:W-:Y:S01]  /*5f00*/  FADD.FTZ R0, R24, R13 ;  /* 0x0000000d18007221 */ /* 0x002fe20000010000 */
[----:B0-----:R-:W-:Y:S01]  /*5f10*/  F2FP.BF16.F32.PACK_AB R203, R28, R25 ;  /* 0x000000191ccb723e */ /* 0x001fe200000010ff */
[----:B------:R-:W-:-:S02]  /*5f20*/  IMAD.MOV.U32 R45, RZ, RZ, R151 ;  /* 0x000000ffff2d7224 */ /* 0x000fc400078e0097 */
[----:B------:R-:W-:Y:S01]  /*5f30*/  FADD.FTZ R40, R46, R35 ;  /* 0x000000232e287221 */ /* 0x000fe20000010000 */
[C---:B------:R-:W-:Y:S01]  /*5f40*/  FADD.FTZ R0, R201.reuse, R0 ;  /* 0x00000000c9007221 */ /* 0x040fe20000010000 */
[----:B------:R-:W-:Y:S01]  /*5f50*/  F2FP.BF16.F32.PACK_AB R201, R201, R24 ;  /* 0x00000018c9c9723e */ /* 0x000fe200000010ff */
[----:B------:R-:W0:Y:S01]  /*5f60*/  MUFU.EX2 R48, R48 ;  /* 0x0000003000307308 */ /* 0x000e220000000800 */
[----:B------:R-:W-:Y:S01]  /*5f70*/  FADD.FTZ R40, R57, R40 ;  /* 0x0000002839287221 */ /* 0x000fe20000010000 */
[----:B------:R-:W-:Y:S01]  /*5f80*/  FADD.FTZ R13, R25, R0 ;  /* 0x00000000190d7221 */ /* 0x000fe20000010000 */
[----:B------:R-:W-:Y:S02]  /*5f90*/  IMAD.MOV.U32 R57, RZ, RZ, R151 ;  /* 0x000000ffff397224 */ /* 0x000fe400078e0097 */
[----:B------:R-:W-:Y:S01]  /*5fa0*/  FADD.FTZ R27, R47, R40 ;  /* 0x000000282f1b7221 */ /* 0x000fe20000010000 */
[----:B------:R-:W-:Y:S01]  /*5fb0*/  FADD.FTZ R0, R28, R13 ;  /* 0x0000000d1c007221 */ /* 0x000fe20000010000 */
[----:B------:R-:W-:Y:S01]  /*5fc0*/  IMAD.MOV.U32 R46, RZ, RZ, R151 ;  /* 0x000000ffff2e7224 */ /* 0x000fe200078e0097 */
[----:B------:R-:W-:Y:S01]  /*5fd0*/  MUFU.EX2 R36, R36 ;  /* 0x0000002400247308 */ /* 0x000fe20000000800 */
[C---:B------:R-:W-:Y:S01]  /*5fe0*/  FADD.FTZ R27, R198.reuse, R27 ;  /* 0x0000001bc61b7221 */ /* 0x040fe20000010000 */
[----:B---3--:R-:W-:Y:S01]  /*5ff0*/  FADD.FTZ R13, R29, R0 ;  /* 0x000000001d0d7221 */ /* 0x008fe20000010000 */
[----:B------:R-:W-:Y:S01]  /*6000*/  F2FP.BF16.F32.PACK_AB R198, R198, R47 ;  /* 0x0000002fc6c6723e */ /* 0x000fe200000010ff */
[----:B------:R-:W-:Y:S01]  /*6010*/  IMAD.MOV.U32 R47, RZ, RZ, R151 ;  /* 0x000000ffff2f7224 */ /* 0x000fe200078e0097 */
[C---:B------:R-:W-:Y:S01]  /*6020*/  F2FP.BF16.F32.PACK_AB R197, R34.reuse, R29 ;  /* 0x0000001d22c5723e */ /* 0x040fe200000010ff */
[----:B------:R-:W-:Y:S01]  /*6030*/  FADD.FTZ R13, R34, R13 ;  /* 0x0000000d220d7221 */ /* 0x000fe20000010000 */
[----:B------:R-:W-:Y:S01]  /*6040*/  IMAD.MOV.U32 R40, RZ, RZ, R151 ;  /* 0x000000ffff287224 */ /* 0x000fe200078e0097 */
[----:B------:R-:W1:Y:S01]  /*6050*/  MUFU.EX2 R39, R39 ;  /* 0x0000002700277308 */ /* 0x000e620000000800 */
[----:B0-----:R-:W-:Y:S01]  /*6060*/  FADD.FTZ R0, R48, R27 ;  /* 0x0000001b30007221 */ /* 0x001fe20000010000 */
[----:B------:R-:W-:Y:S01]  /*6070*/  F2FP.BF16.F32.PACK_AB R192, R43, R48 ;  /* 0x000000302bc0723e */ /* 0x000fe200000010ff */
[----:B------:R-:W-:-:S02]  /*6080*/  IMAD.MOV.U32 R48, RZ, RZ, R151 ;  /* 0x000000ffff307224 */ /* 0x000fc400078e0097 */
[--C-:B------:R-:W-:Y:S02]  /*6090*/  IMAD.MOV.U32 R35, RZ, RZ, R151.reuse ;  /* 0x000000ffff237224 */ /* 0x100fe400078e0097 */
[--C-:B------:R-:W-:Y:S01]  /*60a0*/  IMAD.MOV.U32 R34, RZ, RZ, R151.reuse ;  /* 0x000000ffff227224 */ /* 0x100fe200078e0097 */
[----:B------:R-:W0:Y:S01]  /*60b0*/  MUFU.EX2 R26, R26 ;  /* 0x0000001a001a7308 */ /* 0x000e220000000800 */
[--C-:B------:R-:W-:Y:S02]  /*60c0*/  IMAD.MOV.U32 R29, RZ, RZ, R151.reuse ;  /* 0x000000ffff1d7224 */ /* 0x100fe400078e0097 */
[--C-:B------:R-:W-:Y:S02]  /*60d0*/  IMAD.MOV.U32 R28, RZ, RZ, R151.reuse ;  /* 0x000000ffff1c7224 */ /* 0x100fe400078e0097 */
[--C-:B------:R-:W-:Y:S02]  /*60e0*/  IMAD.MOV.U32 R25, RZ, RZ, R151.reuse ;  /* 0x000000ffff197224 */ /* 0x100fe400078e0097 */
[----:B------:R-:W-:Y:S01]  /*60f0*/  IMAD.MOV.U32 R24, RZ, RZ, R151 ;  /* 0x000000ffff187224 */ /* 0x000fe200078e0097 */
[----:B------:R2:W3:Y:S01]  /*6100*/  MUFU.EX2 R193, R38 ;  /* 0x0000002600c17308 */ /* 0x0004e20000000800 */
[----:B-1----:R-:W-:-:S07]  /*6110*/  F2FP.BF16.F32.PACK_AB R199, R39, R36 ;  /* 0x0000002427c7723e */ /* 0x002fce00000010ff */
[----:B------:R-:W1:Y:S01]  /*6120*/  MUFU.EX2 R41, R41 ;  /* 0x0000002900297308 */ /* 0x000e620000000800 */
[----:B--2---:R-:W-:Y:S01]  /*6130*/  FADD.FTZ R38, R43, R0 ;  /* 0x000000002b267221 */ /* 0x004fe20000010000 */
[----:B------:R-:W-:Y:S01]  /*6140*/  FADD.FTZ R0, R36, R13 ;  /* 0x0000000d24007221 */ /* 0x000fe20000010000 */
[--C-:B------:R-:W-:Y:S02]  /*6150*/  IMAD.MOV.U32 R43, RZ, RZ, R151.reuse ;  /* 0x000000ffff2b7224 */ /* 0x100fe400078e0097 */
[--C-:B------:R-:W-:Y:S02]  /*6160*/  IMAD.MOV.U32 R36, RZ, RZ, R151.reuse ;  /* 0x000000ffff247224 */ /* 0x100fe400078e0097 */
[----:B------:R-:W-:Y:S01]  /*6170*/  FADD.FTZ R27, R39, R0 ;  /* 0x00000000271b7221 */ /* 0x000fe20000010000 */
[----:B------:R-:W-:Y:S01]  /*6180*/  IMAD.MOV.U32 R39, RZ, RZ, R151 ;  /* 0x000000ffff277224 */ /* 0x000fe200078e0097 */
[----:B------:R-:W2:Y:S02]  /*6190*/  MUFU.EX2 R30, R30 ;  /* 0x0000001e001e7308 */ /* 0x000ea40000000800 */
[----:B0-----:R-:W-:Y:S01]  /*61a0*/  FADD.FTZ R0, R26, R27 ;  /* 0x0000001b1a007221 */ /* 0x001fe20000010000 */
[----:B------:R-:W-:-:S03]  /*61b0*/  IMAD.MOV.U32 R27, RZ, RZ, R151 ;  /* 0x000000ffff1b7224 */ /* 0x000fc600078e0097 */
[C---:B---3--:R-:W-:Y:S01]  /*61c0*/  FADD.FTZ R15, R193.reuse, R0 ;  /* 0x00000000c10f7221 */ /* 0x048fe20000010000 */
[----:B------:R-:W-:Y:S01]  /*61d0*/  F2FP.BF16.F32.PACK_AB R193, R193, R26 ;  /* 0x0000001ac1c1723e */ /* 0x000fe200000010ff */
[----:B------:R-:W0:Y:S01]  /*61e0*/  MUFU.EX2 R50, R50 ;  /* 0x0000003200327308 */ /* 0x000e220000000800 */
[----:B-1----:R-:W-:Y:S01]  /*61f0*/  FADD.FTZ R13, R41, R38 ;  /* 0x00000026290d7221 */ /* 0x002fe20000010000 */
[----:B------:R-:W-:Y:S02]  /*6200*/  IMAD.MOV.U32 R0, RZ, RZ, 0x3f800000 ;  /* 0x3f800000ff007424 */ /* 0x000fe400078e00ff */
[--C-:B------:R-:W-:Y:S02]  /*6210*/  IMAD.MOV.U32 R38, RZ, RZ, R151.reuse ;  /* 0x000000ffff267224 */ /* 0x100fe400078e0097 */
[----:B------:R-:W-:Y:S02]  /*6220*/  IMAD.MOV.U32 R26, RZ, RZ, R151 ;  /* 0x000000ffff1a7224 */ /* 0x000fe400078e0097 */
[----:B------:R-:W1:Y:S01]  /*6230*/  MUFU.EX2 R31, R31 ;  /* 0x0000001f001f7308 */ /* 0x000e620000000800 */
[----:B--2---:R-:W-:Y:S01]  /*6240*/  FADD.FTZ R12, R30, R15 ;  /* 0x0000000f1e0c7221 */ /* 0x004fe20000010000 */
[C---:B0-----:R-:W-:Y:S01]  /*6250*/  FADD.FTZ R13, R50.reuse, R13 ;  /* 0x0000000d320d7221 */ /* 0x041fe20000010000 */
[----:B------:R-:W-:Y:S01]  /*6260*/  F2FP.BF16.F32.PACK_AB R194, R50, R41 ;  /* 0x0000002932c2723e */ /* 0x000fe200000010ff */
[----:B------:R-:W-:-:S02]  /*6270*/  IMAD.MOV.U32 R50, RZ, RZ, R151 ;  /* 0x000000ffff327224 */ /* 0x000fc400078e0097 */
[--C-:B------:R-:W-:Y:S02]  /*6280*/  IMAD.MOV.U32 R41, RZ, RZ, R151.reuse ;  /* 0x000000ffff297224 */ /* 0x100fe400078e0097 */
[C---:B-1----:R-:W-:Y:S01]  /*6290*/  FADD.FTZ R12, R31.reuse, R12 ;  /* 0x0000000c1f0c7221 */ /* 0x042fe20000010000 */
[----:B------:R-:W-:Y:S01]  /*62a0*/  F2FP.BF16.F32.PACK_AB R195, R31, R30 ;  /* 0x0000001e1fc3723e */ /* 0x000fe200000010ff */
[--C-:B------:R-:W-:Y:S02]  /*62b0*/  IMAD.MOV.U32 R31, RZ, RZ, R151.reuse ;  /* 0x000000ffff1f7224 */ /* 0x100fe400078e0097 */
[----:B------:R-:W-:Y:S01]  /*62c0*/  IMAD.MOV.U32 R30, RZ, RZ, R151 ;  /* 0x000000ffff1e7224 */ /* 0x000fe200078e0097 */
[----:B------:R-:W-:Y:S06]  /*62d0*/  @!P2 BRA `(.L_x_194) ;  /* 0x0000004000d4a947 */ /* 0x000fec0003800000 */
[----:B------:R-:W-:Y:S01]  /*62e0*/  R2UR UR60, R16 ;  /* 0x00000000103c72ca */ /* 0x000fe200000e0000 */
[----:B------:R-:W-:Y:S01]  /*62f0*/  IMAD.U32 R15, RZ, RZ, UR6 ;  /* 0x00000006ff0f7e24 */ /* 0x000fe2000f8e00ff */
[----:B------:R-:W-:Y:S01]  /*6300*/  CS2R R150, SRZ ;  /* 0x0000000000967805 */ /* 0x000fe2000001ff00 */
[----:B------:R-:W-:Y:S01]  /*6310*/  IMAD.MOV.U32 R20, RZ, RZ, R3 ;  /* 0x000000ffff147224 */ /* 0x000fe200078e0003 */
[----:B------:R-:W-:Y:S01]  /*6320*/  CS2R R146, SRZ ;  /* 0x0000000000927805 */ /* 0x000fe2000001ff00 */
[----:B------:R-:W-:Y:S01]  /*6330*/  IMAD.MOV.U32 R21, RZ, RZ, R4 ;  /* 0x000000ffff157224 */ /* 0x000fe200078e0004 */
[----:B------:R-:W-:Y:S01]  /*6340*/  CS2R R142, SRZ ;  /* 0x00000000008e7805 */ /* 0x000fe2000001ff00 */
[----:B------:R-:W-:Y:S01]  /*6350*/  IMAD.MOV.U32 R237, RZ, RZ, R17 ;  /* 0x000000ffffed7224 */ /* 0x000fe200078e0011 */
[----:B------:R-:W-:Y:S01]  /*6360*/  CS2R R138, SRZ ;  /* 0x00000000008a7805 */ /* 0x000fe2000001ff00 */
[----:B------:R-:W-:Y:S01]  /*6370*/  IMAD.MOV.U32 R0, RZ, RZ, 0x3f800000 ;  /* 0x3f800000ff007424 */ /* 0x000fe200078e00ff */
        /* <DEDUP_REMOVED lines=60> */
[----:B------:R-:W-:-:S06]  /*6740*/  ULDC UR7, c[0x0][0x9d8] ;  /* 0x0002760000077ab9 */ /* 0x000fcc0000000800 */
.L_x_203:
        /* <DEDUP_REMOVED lines=8> */
.L_x_195:
[----:B------:R-:W0:Y:S01]  /*67d0*/  S2UR UR11, SR_CgaCtaId ;  /* 0x00000000000b79c3 */ /* 0x000e220000008800 */
[----:B------:R-:W-:Y:S01]  /*67e0*/  UMOV UR10, 0x400 ;  /* 0x00000400000a7882 */ /* 0x000fe20000000000 */
[----:B------:R-:W-:Y:S01]  /*67f0*/  SHF.L.U32 R3, R17, 0x1f, RZ ;  /* 0x0000001f11037819 */ /* 0x000fe200000006ff */
[----:B0-----:R-:W-:-:S06]  /*6800*/  ULEA UR10, UR11, UR10, 0x18 ;  /* 0x0000000a0b0a7291 */ /* 0x001fcc000f8ec03f */
[----:B------:R-:W-:-:S05]  /*6810*/  IMAD.U32 R5, RZ, RZ, UR10 ;  /* 0x0000000aff057e24 */ /* 0x000fca000f8e00ff */
[----:B------:R-:W-:-:S13]  /*6820*/  R2UR UR61, R5 ;  /* 0x00000000053d72ca */ /* 0x000fda00000e0000 */
[----:B------:R-:W-:-:S09]  /*6830*/  ULEA UR61, UR6, UR61, 0x3 ;  /* 0x0000003d063d7291 */ /* 0x000fd2000f8e183f */
[----:B------:R0:W1:Y:S01]  /*6840*/  SYNCS.PHASECHK.TRANS64.TRYWAIT P2, [UR61+0x38830], R3 ;  /* 0x03883003ff0075a7 */ /* 0x000062000804017d */
[----:B------:R-:W-:Y:S05]  /*6850*/  @!P0 BRA `(.L_x_196) ;  /* 0x0000000000048947 */ /* 0x000fea0003800000 */
[----:B------:R-:W-:Y:S01]  /*6860*/  BPT.TRAP 0x1 ;  /* 0x000000040000795c */ /* 0x000fe20000300000 */
.L_x_196:
[----:B-1----:R-:W-:Y:S05]  /*6870*/  @P2 BRA `(.L_x_197) ;  /* 0x0000000000082947 */ /* 0x002fea0003800000 */
[----:B------:R-:W1:Y:S02]  /*6880*/  SYNCS.PHASECHK.TRANS64.TRYWAIT P2, [UR61+0x38830], R3 ;  /* 0x03883003ff0075a7 */ /* 0x000e64000804017d */
[----:B-1----:R-:W-:Y:S05]  /*6890*/  @!P2 BRA `(.L_x_198) ;  /* 0x00000114002ca947 */ /* 0x002fea0003800000 */
.L_x_197:
[----:B------:R-:W-:Y:S01]  /*68a0*/  R2UR UR10, R14 ;  /* 0x000000000e0a72ca */ /* 0x000fe200000e0000 */
[----:B------:R-:W-:Y:S01]  /*68b0*/  WARPGROUP.ARRIVE ;  /* 0x00000000000079c5 */ /* 0x000fe20000000000 */
[----:B------:R-:W-:Y:S01]  /*68c0*/  R2UR UR6, R16 ;  /* 0x00000000100672ca */ /* 0x000fe200000e0000 */
[----:B------:R-:W-:Y:S01]  /*68d0*/  UMOV UR52, UR56 ;  /* 0x0000003800347c82 */ /* 0x000fe20008000000 */
[----:B------:R-:W-:Y:S01]  /*68e0*/  UMOV UR53, UR57 ;  /* 0x0000003900357c82 */ /* 0x000fe20008000000 */
[----:B------:R-:W-:Y:S01]  /*68f0*/  UMOV UR55, 0x40000040 ;  /* 0x4000004000377882 */ /* 0x000fe20000000000 */
[----:B------:R-:W-:Y:S01]  /*6900*/  UMOV UR59, 0x40000040 ;  /* 0x40000040003b7882 */ /* 0x000fe20000000000 */
[----:B------:R-:W-:Y:S01]  /*6910*/  R2UR UR18, R10 ;  /* 0x000000000a1272ca */ /* 0x000fe200000e0000 */
[----:B------:R-:W-:Y:S01]  /*6920*/  UMOV UR23, 0x40000040 ;  /* 0x4000004000177882 */ /* 0x000fe20000000000 */
[----:B------:R-:W-:Y:S01]  /*6930*/  R2UR UR19, R11 ;  /* 0x000000000b1372ca */ /* 0x000fe200000e0000 */
[----:B------:R-:W-:Y:S01]  /*6940*/  UMOV UR27, 0x40000040 ;  /* 0x40000040001b7882 */ /* 0x000fe20000000000 */
[----:B------:R-:W-:Y:S01]  /*6950*/  R2UR UR14, R8 ;  /* 0x00000000080e72ca */ /* 0x000fe200000e0000 */
[----:B------:R-:W-:Y:S01]  /*6960*/  UMOV UR31, 0x40000040 ;  /* 0x40000040001f7882 */ /* 0x000fe20000000000 */
[----:B------:R-:W-:Y:S01]  /*6970*/  R2UR UR15, R9 ;  /* 0x00000000090f72ca */ /* 0x000fe200000e0000 */
[----:B------:R-:W-:Y:S01]  /*6980*/  UMOV UR35, 0x40000040 ;  /* 0x4000004000237882 */ /* 0x000fe20000000000 */
[----:B------:R-:W-:Y:S01]  /*6990*/  UIMAD UR6, UR6, 0xa00, UR10 ;  /* 0x00000a00060678a4 */ /* 0x000fe2000f8e020a */
[-C--:B------:R-:W-:Y:S01]  /*69a0*/  FMUL.FTZ R24, R24, R2.reuse ;  /* 0x0000000218187220 */ /* 0x080fe20000410000 */
[----:B------:R-:W-:Y:S01]  /*69b0*/  UMOV UR39, 0x40000040 ;  /* 0x4000004000277882 */ /* 0x000fe20000000000 */
[----:B------:R-:W-:Y:S01]  /*69c0*/  UMOV UR43, 0x40000040 ;  /* 0x40000040002b7882 */ /* 0x000fe20000000000 */
[----:B------:R-:W-:Y:S01]  /*69d0*/  UIADD3 UR58, UR6, 0x80, URZ ;  /* 0x00000080063a7890 */ /* 0x000fe2000fffe03f */
[-C--:B------:R-:W-:Y:S01]  /*69e0*/  FMUL.FTZ R25, R25, R2.reuse ;  /* 0x0000000219197220 */ /* 0x080fe20000410000 */
[----:B------:R-:W-:Y:S01]  /*69f0*/  UIADD3 UR10, UR6, 0x180, URZ ;  /* 0x00000180060a7890 */ /* 0x000fe2000fffe03f */
[-C--:B------:R-:W-:Y:S01]  /*6a00*/  FMUL.FTZ R28, R28, R2.reuse ;  /* 0x000000021c1c7220 */ /* 0x080fe20000410000 */
[----:B------:R-:W-:Y:S01]  /*6a10*/  UMOV UR54, UR6 ;  /* 0x0000000600367c82 */ /* 0x000fe20008000000 */
[----:B------:R-:W-:Y:S01]  /*6a20*/  UIADD3 UR11, UR6, 0x200, URZ ;  /* 0x00000200060b7890 */ /* 0x000fe2000fffe03f */
[----:B------:R-:W-:Y:S01]  /*6a30*/  HGMMA.64x16x16.F32.BF16 R184, gdesc[UR52], RZ, !UPT, gsb0 ;  /* 0x0020000034b879f0 */ /* 0x000fe2000c0018ff */
[----:B------:R-:W-:Y:S01]  /*6a40*/  UIADD3 UR54, UR6, 0x100, URZ ;  /* 0x0000010006367890 */ /* 0x000fe2000fffe03f */
[-C--:B------:R-:W-:Y:S01]  /*6a50*/  FMUL.FTZ R29, R29, R2.reuse ;  /* 0x000000021d1d7220 */ /* 0x080fe20000410000 */
[----:B------:R-:W-:Y:S01]  /*6a60*/  UMOV UR52, UR56 ;  /* 0x0000003800347c82 */ /* 0x000fe20008000000 */
[----:B------:R-:W-:Y:S01]  /*6a70*/  UMOV UR53, UR57 ;  /* 0x0000003900357c82 */ /* 0x000fe20008000000 */
[----:B------:R-:W-:Y:S01]  /*6a80*/  UMOV UR55, 0x40000040 ;  /* 0x4000004000377882 */ /* 0x000fe20000000000 */
[----:B------:R-:W-:Y:S01]  /*6a90*/  UIADD3 UR22, UR6, 0x286, URZ ;  /* 0x0000028606167890 */ /* 0x000fe2000fffe03f */
[-C--:B------:R-:W-:Y:S01]  /*6aa0*/  FMUL.FTZ R32, R32, R2.reuse ;  /* 0x0000000220207220 */ /* 0x080fe20000410000 */
        /* <DEDUP_REMOVED lines=52> */
[----:B------:R-:W-:Y:S01]  /*6df0*/  UMOV UR58, UR10 ;  /* 0x0000000a003a7c82 */ /* 0x000fe20008000000 */
[----:B------:R-:W-:Y:S01]  /*6e00*/  UMOV UR59, 0x40000040 ;  /* 0x40000040003b7882 */ /* 0x000fe20000000000 */
[----:B------:R-:W-:Y:S01]  /*6e10*/  UIADD3 UR10, UR6, 0x102, URZ ;  /* 0x00000102060a7890 */ /* 0x000fe2000fffe03f */
        /* <DEDUP_REMOVED lines=57> */
[----:B------:R-:W-:Y:S01]  /*71b0*/  UMOV UR53, UR57 ;  /* 0x0000003900357c82 */ /* 0x000fe20008000000 */
        /* <DEDUP_REMOVED lines=34> */
[----:B------:R-:W-:-:S06]  /*73e0*/  WARPGROUP.ARRIVE ;  /* 0x00000000000079c5 */ /* 0x000fcc0000000000 */
[----:B------:R-:W-:Y:S01]  /*73f0*/  HGMMA.64x16x16.F32.BF16 R160, gdesc[UR56], RZ, !UPT, gsb0 ;  /* 0x0020000038a079f0 */ /* 0x000fe2000c0018ff */
[----:B------:R-:W-:Y:S02]  /*7400*/  R2UR UR58, R6 ;  /* 0x00000000063a72ca */ /* 0x000fe400000e0000 */
[----:B------:R-:W-:Y:S01]  /*7410*/  R2UR UR59, R7 ;  /* 0x00000000073b72ca */ /* 0x000fe200000e0000 */
        /* <DEDUP_REMOVED lines=463> */
.L_x_199:
[----:B------:R-:W-:Y:S02]  /*9110*/  R2UR UR6, R5 ;  /* 0x00000000050672ca */ /* 0x000fe400000e0000 */
[----:B------:R-:W-:-:S11]  /*9120*/  SHF.L.U32 R0, R237, 0x1f, RZ ;  /* 0x0000001fed007819 */ /* 0x000fd600000006ff */
[----:B------:R-:W-:-:S09]  /*9130*/  ULEA UR6, UR60, UR6, 0x3 ;  /* 0x000000063c067291 */ /* 0x000fd2000f8e183f */
[----:B------:R2:W3:Y:S01]  /*9140*/  SYNCS.PHASECHK.TRANS64.TRYWAIT P2, [UR6+0x38850], R0 ;  /* 0x03885000ff0075a7 */ /* 0x0004e20008040146 */
[----:B------:R-:W-:Y:S05]  /*9150*/  @!P0 BRA `(.L_x_200) ;  /* 0x0000000000048947 */ /* 0x000fea0003800000 */
[----:B------:R-:W-:Y:S01]  /*9160*/  BPT.TRAP 0x1 ;  /* 0x000000040000795c */ /* 0x000fe20000300000 */
.L_x_200:
[----:B---3--:R-:W-:Y:S05]  /*9170*/  @P2 BRA `(.L_x_201) ;  /* 0x0000000000082947 */ /* 0x008fea0003800000 */
[----:B------:R-:W3:Y:S02]  /*9180*/  SYNCS.PHASECHK.TRANS64.TRYWAIT P2, [UR6+0x38850], R0 ;  /* 0x03885000ff0075a7 */ /* 0x000ee40008040146 */
[----:B---3--:R-:W-:Y:S05]  /*9190*/  @!P2 BRA `(.L_x_202) ;  /* 0x000000ec0004a947 */ /* 0x008fea0003800000 */
.L_x_201:
[----:B------:R-:W-:Y:S01]  /*91a0*/  R2UR UR10, R5 ;  /* 0x00000000050a72ca */ /* 0x000fe200000e0000 */
[----:B------:R-:W-:Y:S01]  /*91b0*/  WARPGROUP.ARRIVE ;  /* 0x00000000000079c5 */ /* 0x000fe20000000000 */
[----:B------:R-:W-:Y:S01]  /*91c0*/  UMOV UR11, 0x40000040 ;  /* 0x40000040000b7882 */ /* 0x000fe20000000000 */
[----:B--23--:R-:W-:Y:S01]  /*91d0*/  FMUL.FTZ R0, R184, UR7 ;  /* 0x00000007b8007c20 */ /* 0x00cfe20008410000 */
[----:B01----:R-:W-:Y:S01]  /*91e0*/  FMUL.FTZ R3, R185, UR7 ;  /* 0x00000007b9037c20 */ /* 0x003fe20008410000 */
[----:B------:R-:W-:Y:S01]  /*91f0*/  FMUL.FTZ R185, R187, UR7 ;  /* 0x00000007bbb97c20 */ /* 0x000fe20008410000 */
[----:B------:R-:W-:Y:S01]  /*9200*/  FMUL.FTZ R187, R188, UR7 ;  /* 0x00000007bcbb7c20 */ /* 0x000fe20008410000 */
[----:B------:R-:W-:Y:S01]  /*9210*/  FMUL.FTZ R188, R189, UR7 ;  /* 0x00000007bdbc7c20 */ /* 0x000fe20008410000 */
[----:B------:R-:W-:Y:S01]  /*9220*/  FMUL.FTZ R184, R186, UR7 ;  /* 0x00000007bab87c20 */ /* 0x000fe20008410000 */
[----:B------:R-:W0:Y:S01]  /*9230*/  MUFU.TANH R0, R0 ;  /* 0x0000000000007308 */ /* 0x000e220000002400 */
[----:B------:R-:W-:Y:S01]  /*9240*/  FMUL.FTZ R186, R190, UR7 ;  /* 0x00000007beba7c20 */ /* 0x000fe20008410000 */
        /* <DEDUP_REMOVED lines=15> */
[----:B------:R-:W2:Y:S01]  /*9340*/  MUFU.TANH R187, R187 ;  /* 0x000000bb00bb7308 */ /* 0x000ea20000002400 */
[----:B0-----:R-:W-:Y:S01]  /*9350*/  FMNMX.FTZ R2, R0, R21, !PT ;  /* 0x0000001500027209 */ /* 0x001fe20007810000 */
[----:B------:R-:W-:Y:S01]  /*9360*/  FMUL.FTZ R164, R164, UR7 ;  /* 0x00000007a4a47c20 */ /* 0x000fe20008410000 */
[----:B------:R-:W-:Y:S01]  /*9370*/  UIMAD UR60, UR60, 0xa00, UR10 ;  /* 0x00000a003c3c78a4 */ /* 0x000fe2000f8e020a */
[----:B------:R-:W-:Y:S01]  /*9380*/  FMUL.FTZ R165, R165, UR7 ;  /* 0x00000007a5a57c20 */ /* 0x000fe20008410000 */
[----:B------:R-:W-:Y:S01]  /*9390*/  FMUL.FTZ R152, R152, UR7 ;  /* 0x0000000798987c20 */ /* 0x000fe20008410000 */
[----:B------:R-:W-:Y:S01]  /*93a0*/  FMUL.FTZ R176, R178, UR7 ;  /* 0x00000007b2b07c20 */ /* 0x000fe20008410000 */
[----:B------:R-:W-:Y:S01]  /*93b0*/  FMUL.FTZ R178, R179, UR7 ;  /* 0x00000007b3b27c20 */ /* 0x000fe20008410000 */
[----:B------:R-:W0:Y:S01]  /*93c0*/  MUFU.TANH R188, R188 ;  /* 0x000000bc00bc7308 */ /* 0x000e220000002400 */
[----:B-1----:R-:W-:Y:S01]  /*93d0*/  FMNMX.FTZ R2, R3, R2, !PT ;  /* 0x0000000203027209 */ /* 0x002fe20007810000 */
[----:B------:R-:W-:Y:S01]  /*93e0*/  UMOV UR10, UR60 ;  /* 0x0000003c000a7c82 */ /* 0x000fe20008000000 */
[----:B------:R-:W-:Y:S01]  /*93f0*/  FMUL.FTZ R179, R182, UR7 ;  /* 0x00000007b6b37c20 */ /* 0x000fe20008410000 */
[----:B------:R-:W-:Y:S01]  /*9400*/  HGMMA.64x256x16.F32.BF16 R24, R208, gdesc[UR8].tnspB, R24, gsb0 ;  /* 0x43e00008d0187df0 */ /* 0x000fe20008001818 */
[----:B------:R-:W-:Y:S01]  /*9410*/  UIADD3 UR10, UR60, 0x80, URZ ;  /* 0x000000803c0a7890 */ /* 0x000fe2000fffe03f */
[----:B------:R-:W-:Y:S01]  /*9420*/  FMUL.FTZ R182, R153, UR7 ;  /* 0x0000000799b67c20 */ /* 0x000fe20008410000 */
[----:B------:R-:W-:Y:S01]  /*9430*/  UMOV UR11, 0x40000040 ;  /* 0x40000040000b7882 */ /* 0x000fe20000000000 */
[----:B------:R-:W1:Y:S01]  /*9440*/  MUFU.TANH R190, R190 ;  /* 0x000000be00be7308 */ /* 0x000e620000002400 */
[----:B--2---:R-:W-:Y:S01]  /*9450*/  FMNMX.FTZ R2, R187, R2, !PT ;  /* 0x00000002bb027209 */ /* 0x004fe20007810000 */
[----:B------:R-:W-:Y:S01]  /*9460*/  FMUL.FTZ R153, R156, UR7 ;  /* 0x000000079c997c20 */ /* 0x000fe20008410000 */
[----:B------:R-:W-:Y:S01]  /*9470*/  FMUL.FTZ R157, R157, UR7 ;  /* 0x000000079d9d7c20 */ /* 0x000fe20008410000 */
[----:B------:R-:W-:Y:S01]  /*9480*/  FMUL.FTZ R189, R191, UR7 ;  /* 0x00000007bfbd7c20 */ /* 0x000fe20008410000 */
[----:B------:R-:W-:Y:S01]  /*9490*/  FMUL.FTZ R156, R183, UR7 ;  /* 0x00000007b79c7c20 */ /* 0x000fe20008410000 */
[----:B------:R-:W-:Y:S01]  /*94a0*/  ULDC UR14, c[0x0][0x988] ;  /* 0x00026200000e7ab9 */ /* 0x000fe20000000800 */
[----:B------:R-:W-:Y:S01]  /*94b0*/  FMUL.FTZ R170, R170, UR7 ;  /* 0x00000007aaaa7c20 */ /* 0x000fe20008410000 */
[----:B------:R-:W2:Y:S01]  /*94c0*/  MUFU.TANH R177, R177 ;  /* 0x000000b100b17308 */ /* 0x000ea20000002400 */
[----:B0-----:R-:W-:Y:S01]  /*94d0*/  FMNMX.FTZ R2, R188, R2, !PT ;  /* 0x00000002bc027209 */ /* 0x001fe20007810000 */
[----:B------:R-:W-:Y:S01]  /*94e0*/  FMUL.FTZ R171, R171, UR7 ;  /* 0x00000007abab7c20 */ /* 0x000fe20008410000 */
[----:B------:R-:W-:Y:S01]  /*94f0*/  FMUL.FTZ R174, R174, UR7 ;  /* 0x00000007aeae7c20 */ /* 0x000fe20008410000 */
[----:B------:R-:W-:Y:S01]  /*9500*/  FMUL.FTZ R175, R175, UR7 ;  /* 0x00000007afaf7c20 */ /* 0x000fe20008410000 */
[----:B------:R-:W-:Y:S01]  /*9510*/  FMUL.FTZ R162, R162, UR7 ;  /* 0x00000007a2a27c20 */ /* 0x000fe20008410000 */
[----:B------:R-:W-:Y:S01]  /*9520*/  FMUL.FTZ R163, R163, UR7 ;  /* 0x00000007a3a37c20 */ /* 0x000fe20008410000 */
[----:B------:R-:W-:Y:S01]  /*9530*/  FMUL.FTZ R166, R166, UR7 ;  /* 0x00000007a6a67c20 */ /* 0x000fe20008410000 */
[----:B------:R-:W0:Y:S01]  /*9540*/  MUFU.TANH R180, R180 ;  /* 0x000000b400b47308 */ /* 0x000e220000002400 */
[----:B-1----:R-:W-:Y:S01]  /*9550*/  FMNMX.FTZ R2, R190, R2, !PT ;  /* 0x00000002be027209 */ /* 0x002fe20007810000 */
[----:B------:R-:W-:Y:S01]  /*9560*/  FMUL.FTZ R167, R167, UR7 ;  /* 0x00000007a7a77c20 */ /* 0x000fe20008410000 */
[----:B------:R-:W-:Y:S01]  /*9570*/  FMUL.FTZ R154, R154, UR7 ;  /* 0x000000079a9a7c20 */ /* 0x000fe20008410000 */
[----:B------:R-:W-:Y:S01]  /*9580*/  FMUL.FTZ R155, R155, UR7 ;  /* 0x000000079b9b7c20 */ /* 0x000fe20008410000 */
[----:B------:R-:W-:Y:S01]  /*9590*/  FMUL.FTZ R158, R158, UR7 ;  /* 0x000000079e9e7c20 */ /* 0x000fe20008410000 */
[----:B------:R-:W-:Y:S01]  /*95a0*/  FMUL.FTZ R159, R159, UR7 ;  /* 0x000000079f9f7c20 */ /* 0x000fe20008410000 */
[----:B------:R-:W-:Y:S01]  /*95b0*/  VOTEU.ALL UP0, P1 ;  /* 0x00000000003f7886 */ /* 0x000fe20000800000 */
[----:B------:R-:W1:Y:S01]  /*95c0*/  MUFU.TANH R181, R181 ;  /* 0x000000b500b57308 */ /* 0x000e620000002400 */
[----:B--2---:R-:W-:Y:S01]  /*95d0*/  FMNMX.FTZ R2, R177, R2, !PT ;  /* 0x00000002b1027209 */ /* 0x004fe20007810000 */
[----:B------:R-:W-:-:S02]  /*95e0*/  IMAD.MOV.U32 R237, RZ, RZ, R17 ;  /* 0x000000ffffed7224 */ /* 0x000fc400078e0011 */
[----:B------:R-:W-:Y:S02]  /*95f0*/  @!UP0 UIADD3 UR61, UR61, 0x38840, URZ ;  /* 0x000388403d3d8890 */ /* 0x000fe4000fffe03f */
[----:B------:R-:W-:Y:S02]  /*9600*/  @!UP0 UIADD3 UR6, UR6, 0x38860, URZ ;  /* 0x0003886006068890 */ /* 0x000fe4000fffe03f */
[----:B------:R-:W2:Y:S01]  /*9610*/  MUFU.TANH R168, R168 ;  /* 0x000000a800a87308 */ /* 0x000ea20000002400 */
[----:B0-----:R-:W-:Y:S01]  /*9620*/  FMNMX.FTZ R2, R180, R2, !PT ;  /* 0x00000002b4027209 */ /* 0x001fe20007810000 */
[----:B------:R-:W-:Y:S02]  /*9630*/  @!UP0 UPRMT UR61, URZ, 0x654, UR61 ;  /* 0x000006543f3d8896 */ /* 0x000fe4000800003d */
[----:B------:R-:W-:-:S04]  /*9640*/  @!UP0 UPRMT UR6, URZ, 0x654, UR6 ;  /* 0x000006543f068896 */ /* 0x000fc80008000006 */
[----:B------:R-:W0:Y:S01]  /*9650*/  MUFU.TANH R169, R169 ;  /* 0x000000a900a97308 */ /* 0x000e220000002400 */
[----:B-1----:R-:W-:-:S07]  /*9660*/  FMNMX.FTZ R2, R181, R2, !PT ;  /* 0x00000002b5027209 */ /* 0x002fce0007810000 */
[----:B------:R-:W1:Y:S01]  /*9670*/  MUFU.TANH R172, R172 ;  /* 0x000000ac00ac7308 */ /* 0x000e620000002400 */
[----:B--2---:R-:W-:-:S07]  /*9680*/  FMNMX.FTZ R2, R168, R2, !PT ;  /* 0x00000002a8027209 */ /* 0x004fce0007810000 */
[----:B------:R-:W2:Y:S01]  /*9690*/  MUFU.TANH R173, R173 ;  /* 0x000000ad00ad7308 */ /* 0x000ea20000002400 */
[----:B0-----:R-:W-:-:S07]  /*96a0*/  FMNMX.FTZ R2, R169, R2, !PT ;  /* 0x00000002a9027209 */ /* 0x001fce0007810000 */
        /* <DEDUP_REMOVED lines=19> */
[----:B-1----:R-:W-:-:S05]  /*97e0*/  FMNMX.FTZ R4, R157, R2, !PT ;  /* 0x000000029d047209 */ /* 0x002fca0007810000 */
[----:B------:R-:W1:Y:S02]  /*97f0*/  SHFL.BFLY PT, R2, R4, 0x2, 0x1f ;  /* 0x0c401f0004027f89 */ /* 0x000e6400000e0000 */
[----:B------:R-:W3:Y:S08]  /*9800*/  MUFU.TANH R186, R186 ;  /* 0x000000ba00ba7308 */ /* 0x000ef00000002400 */
[----:B------:R-:W4:Y:S08]  /*9810*/  MUFU.TANH R189, R189 ;  /* 0x000000bd00bd7308 */ /* 0x000f300000002400 */
[----:B------:R-:W5:Y:S01]  /*9820*/  MUFU.TANH R176, R176 ;  /* 0x000000b000b07308 */ /* 0x000f620000002400 */
[----:B-1----:R-:W-:-:S07]  /*9830*/  FMNMX.FTZ R4, R4, R2, !PT ;  /* 0x0000000204047209 */ /* 0x002fce0007810000 */
[----:B------:R-:W1:Y:S01]  /*9840*/  MUFU.TANH R178, R178 ;  /* 0x000000b200b27308 */ /* 0x000e620000002400 */
[----:B------:R-:W2:Y:S07]  /*9850*/  SHFL.BFLY PT, R2, R4, 0x1, 0x1f ;  /* 0x0c201f0004027f89 */ /* 0x000eae00000e0000 */
[----:B------:R-:W1:Y:S08]  /*9860*/  MUFU.TANH R179, R179 ;  /* 0x000000b300b37308 */ /* 0x000e700000002400 */
[----:B------:R-:W1:Y:S08]  /*9870*/  MUFU.TANH R156, R156 ;  /* 0x0000009c009c7308 */ /* 0x000e700000002400 */
[----:B------:R-:W1:Y:S01]  /*9880*/  MUFU.TANH R170, R170 ;  /* 0x000000aa00aa7308 */ /* 0x000e620000002400 */
[----:B--2---:R-:W-:-:S02]  /*9890*/  FMNMX.FTZ R4, R4, R2, !PT ;  /* 0x0000000204047209 */ /* 0x004fc40007810000 */
[----:B------:R-:W-:-:S03]  /*98a0*/  FMNMX.FTZ R2, R184, R20, !PT ;  /* 0x00000014b8027209 */ /* 0x000fc60007810000 */
[----:B------:R-:W-:Y:S01]  /*98b0*/  FADD.FTZ R21, -R4, R21 ;  /* 0x0000001504157221 */ /* 0x000fe20000010100 */
[----:B0-----:R-:W-:Y:S01]  /*98c0*/  FMNMX.FTZ R2, R185, R2, !PT ;  /* 0x00000002b9027209 */ /* 0x001fe20007810000 */
[----:B------:R-:W0:Y:S03]  /*98d0*/  MUFU.TANH R171, R171 ;  /* 0x000000ab00ab7308 */ /* 0x000e260000002400 */
[----:B---3--:R-:W-:-:S05]  /*98e0*/  FMNMX.FTZ R2, R186, R2, !PT ;  /* 0x00000002ba027209 */ /* 0x008fca0007810000 */
[----:B------:R-:W2:Y:S08]  /*98f0*/  MUFU.TANH R174, R174 ;  /* 0x000000ae00ae7308 */ /* 0x000eb00000002400 */
[----:B------:R-:W3:Y:S08]  /*9900*/  MUFU.TANH R175, R175 ;  /* 0x000000af00af7308 */ /* 0x000ef00000002400 */
[----:B------:R-:W3:Y:S08]  /*9910*/  MUFU.TANH R162, R162 ;  /* 0x000000a200a27308 */ /* 0x000ef00000002400 */
[----:B------:R-:W3:Y:S08]  /*9920*/  MUFU.TANH R163, R163 ;  /* 0x000000a300a37308 */ /* 0x000ef00000002400 */
[----:B------:R-:W3:Y:S08]  /*9930*/  MUFU.TANH R166, R166 ;  /* 0x000000a600a67308 */ /* 0x000ef00000002400 */
[----:B------:R-:W3:Y:S08]  /*9940*/  MUFU.TANH R167, R167 ;  /* 0x000000a700a77308 */ /* 0x000ef00000002400 */
[----:B------:R-:W3:Y:S01]  /*9950*/  MUFU.TANH R154, R154 ;  /* 0x0000009a009a7308 */ /* 0x000ee20000002400 */
[----:B------:R-:W-:-:S02]  /*9960*/  WARPGROUP.DEPBAR.LE gsb0, 0x0 ;  /* 0x00008000000079c5 */ /* 0x000fc40000010000 */
[----:B------:R-:W-:-:S05]  /*9970*/  WARPGROUP.ARRIVE ;  /* 0x00000000000079c5 */ /* 0x000fca0000000000 */
[----:B------:R-:W3:Y:S01]  /*9980*/  MUFU.TANH R155, R155 ;  /* 0x0000009b009b7308 */ /* 0x000ee20000002400 */
[----:B------:R-:W-:Y:S01]  /*9990*/  HGMMA.64x256x16.F32.BF16 R24, R204, gdesc[UR8].tnspB, R24, gsb0 ;  /* 0x43e00008cc187df0 */ /* 0x000fe20008001818 */
[----:B------:R-:W-:Y:S01]  /*99a0*/  UIADD3 UR10, UR60, 0x100, URZ ;  /* 0x000001003c0a7890 */ /* 0x000fe2000fffe03f */
[----:B------:R-:W-:-:S05]  /*99b0*/  UMOV UR11, 0x40000040 ;  /* 0x40000040000b7882 */ /* 0x000fca0000000000 */
[----:B------:R-:W3:Y:S08]  /*99c0*/  MUFU.TANH R158, R158 ;  /* 0x0000009e009e7308 */ /* 0x000ef00000002400 */
[----:B------:R-:W3:Y:S01]  /*99d0*/  MUFU.TANH R159, R159 ;  /* 0x0000009f009f7308 */ /* 0x000ee20000002400 */
[----:B------:R-:W-:Y:S02]  /*99e0*/  WARPGROUP.DEPBAR.LE gsb0, 0x0 ;  /* 0x00008000000079c5 */ /* 0x000fe40000010000 */
[----:B------:R-:W-:-:S10]  /*99f0*/  WARPGROUP.ARRIVE ;  /* 0x00000000000079c5 */ /* 0x000fd40000000000 */
        /* <DEDUP_REMOVED lines=8> */
[----:B------:R-:W-:Y:S01]  /*9a80*/  R2UR UR60, R16 ;  /* 0x00000000103c72ca */ /* 0x000fe200000e0000 */
[----:B------:R-:W-:Y:S01]  /*9a90*/  UMOV UR11, 0x40000040 ;  /* 0x40000040000b7882 */ /* 0x000fe20000000000 */
[----:B------:R-:W-:Y:S02]  /*9aa0*/  WARPGROUP.DEPBAR.LE gsb0, 0x0 ;  /* 0x00008000000079c5 */ /* 0x000fe40000010000 */
[----:B------:R-:W-:-:S15]  /*9ab0*/  WARPGROUP.ARRIVE ;  /* 0x00000000000079c5 */ /* 0x000fde0000000000 */
[----:B------:R-:W-:-:S07]  /*9ac0*/  NOP ;  /* 0x0000000000007918 */ /* 0x000fce0000000000 */
[----:B------:R-:W-:Y:S01]  /*9ad0*/  HGMMA.64x256x16.F32.BF16 R24, R192, gdesc[UR8].tnspB, R24, gsb0 ;  /* 0x43e00008c0187df0 */ /* 0x000fe20008001818 */
[----:B------:R-:W-:Y:S01]  /*9ae0*/  UMOV UR10, UR14 ;  /* 0x0000000e000a7c82 */ /* 0x000fe20008000000 */
[----:B------:R-:W-:Y:S01]  /*9af0*/  R2UR UR11, R15 ;  /* 0x000000000f0b72ca */ /* 0x000fe200000e0000 */
[----:B------:R-:W-:Y:S01]  /*9b00*/  FMUL.FTZ R15, R21, UR10 ;  /* 0x0000000a150f7c20 */ /* 0x000fe20008410000 */
[----:B----4-:R-:W-:Y:S02]  /*9b10*/  FMNMX.FTZ R21, R189, R2, !PT ;  /* 0x00000002bd157209 */ /* 0x010fe40007810000 */
[----:B------:R-:W-:Y:S01]  /*9b20*/  R2UR UR14, R18 ;  /* 0x00000000120e72ca */ /* 0x000fe200000e0000 */
[----:B------:R4:W-:Y:S01]  /*9b30*/  MUFU.EX2 R2, R15 ;  /* 0x0000000f00027308 */ /* 0x0009e20000000800 */
[----:B-----5:R-:W-:-:S04]  /*9b40*/  FMNMX.FTZ R21, R176, R21, !PT ;  /* 0x00000015b0157209 */ /* 0x020fc80007810000 */
[----:B-1----:R-:W-:Y:S01]  /*9b50*/  FMNMX.FTZ R21, R178, R21, !PT ;  /* 0x00000015b2157209 */ /* 0x002fe20007810000 */
[----:B----4-:R-:W-:-:S06]  /*9b60*/  FMUL.FTZ R15, R4, UR10 ;  /* 0x0000000a040f7c20 */ /* 0x010fcc0008410000 */
[----:B------:R-:W-:Y:S01]  /*9b70*/  UISETP.GT.AND UP0, UPT, UR11, UR14, UPT ;  /* 0x0000000e0b00728c */ /* 0x000fe2000bf04270 */
[--C-:B------:R-:W-:Y:S01]  /*9b80*/  FFMA.FTZ R208, R0, UR10, -R15.reuse ;  /* 0x0000000a00d07c23 */ /* 0x100fe2000801080f */
[----:B------:R-:W-:Y:S01]  /*9b90*/  FMNMX.FTZ R0, R179, R21, !PT ;  /* 0x00000015b3007209 */ /* 0x000fe20007810000 */
[--C-:B------:R-:W-:Y:S01]  /*9ba0*/  FFMA.FTZ R3, R3, UR10, -R15.reuse ;  /* 0x0000000a03037c23 */ /* 0x100fe2000801080f */
[--C-:B------:R-:W-:Y:S01]  /*9bb0*/  FFMA.FTZ R210, R187, UR10, -R15.reuse ;  /* 0x0000000abbd27c23 */ /* 0x100fe2000801080f */
[--C-:B------:R-:W-:Y:S01]  /*9bc0*/  FFMA.FTZ R183, R188, UR10, -R15.reuse ;  /* 0x0000000abcb77c23 */ /* 0x100fe2000801080f */
[----:B------:R-:W-:Y:S01]  /*9bd0*/  FMNMX.FTZ R0, R156, R0, !PT ;  /* 0x000000009c007209 */ /* 0x000fe20007810000 */
[----:B------:R1:W-:Y:S01]  /*9be0*/  MUFU.EX2 R21, R3 ;  /* 0x0000000300157308 */ /* 0x0003e20000000800 */
[--C-:B------:R-:W-:Y:S01]  /*9bf0*/  FFMA.FTZ R200, R168, UR10, -R15.reuse ;  /* 0x0000000aa8c87c23 */ /* 0x100fe2000801080f */
[--C-:B------:R-:W-:Y:S01]  /*9c00*/  FFMA.FTZ R196, R160, UR10, -R15.reuse ;  /* 0x0000000aa0c47c23 */ /* 0x100fe2000801080f */
[----:B------:R-:W-:Y:S01]  /*9c10*/  FMNMX.FTZ R0, R170, R0, !PT ;  /* 0x00000000aa007209 */ /* 0x000fe20007810000 */
[--C-:B------:R-:W-:Y:S01]  /*9c20*/  FFMA.FTZ R206, R180, UR10, -R15.reuse ;  /* 0x0000000ab4ce7c23 */ /* 0x100fe2000801080f */
[--C-:B------:R-:W-:Y:S01]  /*9c30*/  FFMA.FTZ R168, R169, UR10, -R15.reuse ;  /* 0x0000000aa9a87c23 */ /* 0x100fe2000801080f */
[--C-:B------:R-:W-:Y:S01]  /*9c40*/  FFMA.FTZ R160, R161, UR10, -R15.reuse ;  /* 0x0000000aa1a07c23 */ /* 0x100fe2000801080f */
[----:B0-----:R-:W-:Y:S01]  /*9c50*/  FMNMX.FTZ R0, R171, R0, !PT ;  /* 0x00000000ab007209 */ /* 0x001fe20007810000 */
[----:B------:R-:W0:Y:S01]  /*9c60*/  MUFU.EX2 R208, R208 ;  /* 0x000000d000d07308 */ /* 0x000e220000000800 */
[--C-:B------:R-:W-:Y:S01]  /*9c70*/  FFMA.FTZ R204, R190, UR10, -R15.reuse ;  /* 0x0000000abecc7c23 */ /* 0x100fe2000801080f */
[--C-:B------:R-:W-:Y:S01]  /*9c80*/  FFMA.FTZ R177, R177, UR10, -R15.reuse ;  /* 0x0000000ab1b17c23 */ /* 0x100fe2000801080f */
[----:B--2---:R-:W-:Y:S01]  /*9c90*/  FMNMX.FTZ R0, R174, R0, !PT ;  /* 0x00000000ae007209 */ /* 0x004fe20007810000 */
[--C-:B------:R-:W-:Y:S01]  /*9ca0*/  FFMA.FTZ R180, R181, UR10, -R15.reuse ;  /* 0x0000000ab5b47c23 */ /* 0x100fe2000801080f */
[--C-:B------:R-:W-:Y:S01]  /*9cb0*/  FFMA.FTZ R202, R172, UR10, -R15.reuse ;  /* 0x0000000aacca7c23 */ /* 0x100fe2000801080f */
[--C-:B------:R-:W-:Y:S01]  /*9cc0*/  FFMA.FTZ R169, R173, UR10, -R15.reuse ;  /* 0x0000000aada97c23 */ /* 0x100fe2000801080f */
[----:B---3--:R-:W-:Y:S01]  /*9cd0*/  FMNMX.FTZ R0, R175, R0, !PT ;  /* 0x00000000af007209 */ /* 0x008fe20007810000 */
[----:B------:R-:W-:Y:S01]  /*9ce0*/  MUFU.EX2 R210, R210 ;  /* 0x000000d200d27308 */ /* 0x000fe20000000800 */
[--C-:B------:R-:W-:Y:S01]  /*9cf0*/  FFMA.FTZ R198, R164, UR10, -R15.reuse ;  /* 0x0000000aa4c67c23 */ /* 0x100fe2000801080f */
[----:B------:R-:W-:Y:S01]  /*9d00*/  FFMA.FTZ R161, R165, UR10, -R15 ;  /* 0x0000000aa5a17c23 */ /* 0x000fe2000801080f */
[----:B------:R-:W-:-:S02]  /*9d10*/  FMNMX.FTZ R0, R162, R0, !PT ;  /* 0x00000000a2007209 */ /* 0x000fc40007810000 */
[----:B------:R-:W-:Y:S02]  /*9d20*/  PLOP3.LUT P2, PT, PT, PT, UP0, 0x80, 0x0 ;  /* 0x000000000000781c */ /* 0x000fe40003f4f008 */
[----:B------:R-:W-:Y:S01]  /*9d30*/  FMNMX.FTZ R0, R163, R0, !PT ;  /* 0x00000000a3007209 */ /* 0x000fe20007810000 */
[----:B------:R-:W-:Y:S03]  /*9d40*/  MUFU.EX2 R183, R183 ;  /* 0x000000b700b77308 */ /* 0x000fe60000000800 */
[----:B------:R-:W-:-:S04]  /*9d50*/  FMNMX.FTZ R0, R166, R0, !PT ;  /* 0x00000000a6007209 */ /* 0x000fc80007810000 */
[----:B------:R-:W-:Y:S01]  /*9d60*/  FMNMX.FTZ R0, R167, R0, !PT ;  /* 0x00000000a7007209 */ /* 0x000fe20007810000 */
[----:B------:R-:W-:Y:S03]  /*9d70*/  MUFU.EX2 R204, R204 ;  /* 0x000000cc00cc7308 */ /* 0x000fe60000000800 */
[----:B------:R-:W-:-:S04]  /*9d80*/  FMNMX.FTZ R0, R154, R0, !PT ;  /* 0x000000009a007209 */ /* 0x000fc80007810000 */
[----:B------:R-:W-:Y:S01]  /*9d90*/  FMNMX.FTZ R0, R155, R0, !PT ;  /* 0x000000009b007209 */ /* 0x000fe20007810000 */
[----:B------:R-:W-:Y:S03]  /*9da0*/  MUFU.EX2 R177, R177 ;  /* 0x000000b100b17308 */ /* 0x000fe60000000800 */
[----:B------:R-:W-:-:S04]  /*9db0*/  FMNMX.FTZ R0, R158, R0, !PT ;  /* 0x000000009e007209 */ /* 0x000fc80007810000 */
[----:B------:R-:W-:Y:S01]  /*9dc0*/  FMNMX.FTZ R0, R159, R0, !PT ;  /* 0x000000009f007209 */ /* 0x000fe20007810000 */
[----:B------:R-:W-:Y:S04]  /*9dd0*/  MUFU.EX2 R206, R206 ;  /* 0x000000ce00ce7308 */ /* 0x000fe80000000800 */
[----:B-1----:R-:W1:Y:S04]  /*9de0*/  SHFL.BFLY PT, R3, R0, 0x2, 0x1f ;  /* 0x0c401f0000037f89 */ /* 0x002e6800000e0000 */
[----:B------:R-:W-:Y:S08]  /*9df0*/  MUFU.EX2 R180, R180 ;  /* 0x000000b400b47308 */ /* 0x000ff00000000800 */
[----:B------:R-:W-:Y:S08]  /*9e00*/  MUFU.EX2 R200, R200 ;  /* 0x000000c800c87308 */ /* 0x000ff00000000800 */
[----:B------:R-:W-:Y:S01]  /*9e10*/  MUFU.EX2 R168, R168 ;  /* 0x000000a800a87308 */ /* 0x000fe20000000800 */
[----:B-1----:R-:W-:-:S07]  /*9e20*/  FMNMX.FTZ R0, R0, R3, !PT ;  /* 0x0000000300007209 */ /* 0x002fce0007810000 */
[----:B------:R-:W-:Y:S01]  /*9e30*/  MUFU.EX2 R202, R202 ;  /* 0x000000ca00ca7308 */ /* 0x000fe20000000800 */
[----:B------:R-:W1:Y:S07]  /*9e40*/  SHFL.BFLY PT, R3, R0, 0x1, 0x1f ;  /* 0x0c201f0000037f89 */ /* 0x000e6e00000e0000 */
[----:B------:R-:W-:Y:S08]  /*9e50*/  MUFU.EX2 R169, R169 ;  /* 0x000000a900a97308 */ /* 0x000ff00000000800 */
[----:B------:R-:W-:Y:S08]  /*9e60*/  MUFU.EX2 R196, R196 ;  /* 0x000000c400c47308 */ /* 0x000ff00000000800 */
[----:B------:R-:W-:Y:S01]  /*9e70*/  MUFU.EX2 R160, R160 ;  /* 0x000000a000a07308 */ /* 0x000fe20000000800 */
[----:B-1----:R-:W-:-:S05]  /*9e80*/  FMNMX.FTZ R3, R0, R3, !PT ;  /* 0x0000000300037209 */ /* 0x002fca0007810000 */
[----:B------:R-:W-:Y:S02]  /*9e90*/  FADD.FTZ R0, -R3, R20 ;  /* 0x0000001403007221 */ /* 0x000fe40000010100 */
[----:B------:R-:W-:Y:S02]  /*9ea0*/  MUFU.EX2 R198, R198 ;  /* 0x000000c600c67308 */ /* 0x000fe40000000800 */
[----:B------:R-:W-:-:S06]  /*9eb0*/  FMUL.FTZ R0, R0, UR10 ;  /* 0x0000000a00007c20 */ /* 0x000fcc0008410000 */
[----:B------:R-:W-:Y:S08]  /*9ec0*/  MUFU.EX2 R0, R0 ;  /* 0x0000000000007308 */ /* 0x000ff00000000800 */
[----:B------:R-:W-:Y:S01]  /*9ed0*/  MUFU.EX2 R161, R161 ;  /* 0x000000a100a17308 */ /* 0x000fe20000000800 */
[----:B------:R-:W-:Y:S02]  /*9ee0*/  WARPGROUP.DEPBAR.LE gsb0, 0x0 ;  /* 0x00008000000079c5 */ /* 0x000fe40000010000 */
[--C-:B------:R-:W-:Y:S01]  /*9ef0*/  FFMA.FTZ R194, R153, UR10, -R15.reuse ;  /* 0x0000000a99c27c23 */ /* 0x100fe2000801080f */
[----:B------:R-:W-:Y:S01]  /*9f00*/  FMUL.FTZ R153, R3, UR10 ;  /* 0x0000000a03997c20 */ /* 0x000fe20008410000 */
[--C-:B------:R-:W-:Y:S01]  /*9f10*/  FFMA.FTZ R192, R152, UR10, -R15.reuse ;  /* 0x0000000a98c07c23 */ /* 0x100fe2000801080f */
[--C-:B------:R-:W-:Y:S01]  /*9f20*/  FFMA.FTZ R152, R182, UR10, -R15.reuse ;  /* 0x0000000ab6987c23 */ /* 0x100fe2000801080f */
[----:B------:R-:W-:Y:S01]  /*9f30*/  FFMA.FTZ R15, R157, UR10, -R15 ;  /* 0x0000000a9d0f7c23 */ /* 0x000fe2000801080f */
[--C-:B------:R-:W-:Y:S01]  /*9f40*/  FFMA.FTZ R209, R184, UR10, -R153.reuse ;  /* 0x0000000ab8d17c23 */ /* 0x100fe20008010899 */
[--C-:B------:R-:W-:Y:S01]  /*9f50*/  FFMA.FTZ R20, R185, UR10, -R153.reuse ;  /* 0x0000000ab9147c23 */ /* 0x100fe20008010899 */
[--C-:B------:R-:W-:Y:S01]  /*9f60*/  FFMA.FTZ R211, R186, UR10, -R153.reuse ;  /* 0x0000000abad37c23 */ /* 0x100fe20008010899 */
[--C-:B------:R-:W-:Y:S01]  /*9f70*/  FFMA.FTZ R157, R189, UR10, -R153.reuse ;  /* 0x0000000abd9d7c23 */ /* 0x100fe20008010899 */
[--C-:B------:R-:W-:Y:S01]  /*9f80*/  FFMA.FTZ R205, R176, UR10, -R153.reuse ;  /* 0x0000000ab0cd7c23 */ /* 0x100fe20008010899 */
[--C-:B------:R-:W-:Y:S01]  /*9f90*/  FFMA.FTZ R164, R178, UR10, -R153.reuse ;  /* 0x0000000ab2a47c23 */ /* 0x100fe20008010899 */
[----:B------:R-:W1:Y:S01]  /*9fa0*/  MUFU.EX2 R209, R209 ;  /* 0x000000d100d17308 */ /* 0x000e620000000800 */
[--C-:B------:R-:W-:Y:S01]  /*9fb0*/  FFMA.FTZ R207, R179, UR10, -R153.reuse ;  /* 0x0000000ab3cf7c23 */ /* 0x100fe20008010899 */
[--C-:B------:R-:W-:Y:S01]  /*9fc0*/  FFMA.FTZ R156, R156, UR10, -R153.reuse ;  /* 0x0000000a9c9c7c23 */ /* 0x100fe20008010899 */
[--C-:B------:R-:W-:Y:S01]  /*9fd0*/  FFMA.FTZ R201, R170, UR10, -R153.reuse ;  /* 0x0000000aaac97c23 */ /* 0x100fe20008010899 */
[--C-:B------:R-:W-:Y:S01]  /*9fe0*/  FFMA.FTZ R165, R171, UR10, -R153.reuse ;  /* 0x0000000aaba57c23 */ /* 0x100fe20008010899 */
[--C-:B------:R-:W-:Y:S01]  /*9ff0*/  FFMA.FTZ R203, R174, UR10, -R153.reuse ;  /* 0x0000000aaecb7c23 */ /* 0x100fe20008010899 */
[--C-:B------:R-:W-:Y:S01]  /*a000*/  FFMA.FTZ R175, R175, UR10, -R153.reuse ;  /* 0x0000000aafaf7c23 */ /* 0x100fe20008010899 */
[--C-:B------:R-:W-:Y:S01]  /*a010*/  FFMA.FTZ R162, R162, UR10, -R153.reuse ;  /* 0x0000000aa2a27c23 */ /* 0x100fe20008010899 */
[----:B------:R-:W2:Y:S01]  /*a020*/  MUFU.EX2 R20, R20 ;  /* 0x0000001400147308 */ /* 0x000ea20000000800 */
[--C-:B------:R-:W-:Y:S01]  /*a030*/  FFMA.FTZ R163, R163, UR10, -R153.reuse ;  /* 0x0000000aa3a37c23 */ /* 0x100fe20008010899 */
[--C-:B------:R-:W-:Y:S01]  /*a040*/  FFMA.FTZ R166, R166, UR10, -R153.reuse ;  /* 0x0000000aa6a67c23 */ /* 0x100fe20008010899 */
[--C-:B------:R-:W-:Y:S01]  /*a050*/  FFMA.FTZ R167, R167, UR10, -R153.reuse ;  /* 0x0000000aa7a77c23 */ /* 0x100fe20008010899 */
[--C-:B------:R-:W-:Y:S01]  /*a060*/  FFMA.FTZ R154, R154, UR10, -R153.reuse ;  /* 0x0000000a9a9a7c23 */ /* 0x100fe20008010899 */
[--C-:B------:R-:W-:Y:S01]  /*a070*/  FFMA.FTZ R155, R155, UR10, -R153.reuse ;  /* 0x0000000a9b9b7c23 */ /* 0x100fe20008010899 */
[--C-:B------:R-:W-:Y:S01]  /*a080*/  FFMA.FTZ R158, R158, UR10, -R153.reuse ;  /* 0x0000000a9e9e7c23 */ /* 0x100fe20008010899 */
[----:B------:R-:W-:Y:S01]  /*a090*/  FFMA.FTZ R153, R159, UR10, -R153 ;  /* 0x0000000a9f997c23 */ /* 0x000fe20008010899 */
[----:B------:R-:W3:Y:S01]  /*a0a0*/  MUFU.EX2 R211, R211 ;  /* 0x000000d300d37308 */ /* 0x000ee20000000800 */
[----:B0-----:R-:W-:Y:S01]  /*a0b0*/  FFMA.FTZ R159, R2, R13, R208 ;  /* 0x0000000d029f7223 */ /* 0x001fe200000100d0 */
[----:B-1----:R-:W-:Y:S01]  /*a0c0*/  FFMA.FTZ R12, R0, R12, R209 ;  /* 0x0000000c000c7223 */ /* 0x002fe200000100d1 */
[C---:B------:R-:W-:Y:S01]  /*a0d0*/  F2FP.BF16.F32.PACK_AB R208, R21.reuse, R208 ;  /* 0x000000d015d0723e */ /* 0x040fe200000010ff */
[----:B------:R-:W-:Y:S01]  /*a0e0*/  @!P1 SYNCS.ARRIVE.TRANS64.RED.A1T0 RZ, [UR61], RZ ;  /* 0x000000ffffff99a7 */ /* 0x000fe2000810043d */
[----:B------:R-:W-:-:S03]  /*a0f0*/  FADD.FTZ R159, R21, R159 ;  /* 0x0000009f159f7221 */ /* 0x000fc60000010000 */
[----:B------:R-:W0:Y:S01]  /*a100*/  MUFU.EX2 R157, R157 ;  /* 0x0000009d009d7308 */ /* 0x000e220000000800 */
[----:B--2---:R-:W-:Y:S01]  /*a110*/  FADD.FTZ R12, R20, R12 ;  /* 0x0000000c140c7221 */ /* 0x004fe20000010000 */
[----:B------:R-:W-:Y:S01]  /*a120*/  FADD.FTZ R21, R210, R159 ;  /* 0x0000009fd2157221 */ /* 0x000fe20000010000 */
[----:B------:R-:W-:Y:S01]  /*a130*/  F2FP.BF16.F32.PACK_AB R209, R20, R209 ;  /* 0x000000d114d1723e */ /* 0x000fe200000010ff */
[----:B------:R-:W-:Y:S01]  /*a140*/  @!P1 SYNCS.ARRIVE.TRANS64.RED.A1T0 RZ, [UR6], RZ ;  /* 0x000000ffffff99a7 */ /* 0x000fe20008100406 */
[----:B------:R-:W-:Y:S01]  /*a150*/  UIADD3 UR6, UR11, -0x1, URZ ;  /* 0xffffffff0b067890 */ /* 0x000fe2000fffe03f */
[C---:B------:R-:W-:Y:S01]  /*a160*/  FADD.FTZ R21, R183.reuse, R21 ;  /* 0x00000015b7157221 */ /* 0x040fe20000010000 */
[----:B------:R-:W-:Y:S01]  /*a170*/  F2FP.BF16.F32.PACK_AB R210, R183, R210 ;  /* 0x000000d2b7d2723e */ /* 0x000fe200000010ff */
[----:B------:R-:W1:Y:S01]  /*a180*/  MUFU.EX2 R205, R205 ;  /* 0x000000cd00cd7308 */ /* 0x000e620000000800 */
[----:B---3--:R-:W-:Y:S01]  /*a190*/  FADD.FTZ R12, R211, R12 ;  /* 0x0000000cd30c7221 */ /* 0x008fe20000010000 */
[----:B------:R-:W-:Y:S01]  /*a1a0*/  FADD.FTZ R21, R204, R21 ;  /* 0x00000015cc157221 */ /* 0x000fe20000010000 */
[----:B------:R-:W-:Y:S01]  /*a1b0*/  F2FP.BF16.F32.PACK_AB R204, R177, R204 ;  /* 0x000000ccb1cc723e */ /* 0x000fe200000010ff */
[----:B------:R-:W-:-:S02]  /*a1c0*/  IMAD.MOV.U32 R20, RZ, RZ, R3 ;  /* 0x000000ffff147224 */ /* 0x000fc400078e0003 */
[----:B------:R-:W-:Y:S02]  /*a1d0*/  FADD.FTZ R21, R177, R21 ;  /* 0x00000015b1157221 */ /* 0x000fe40000010000 */
[----:B------:R-:W2:Y:S01]  /*a1e0*/  MUFU.EX2 R164, R164 ;  /* 0x000000a400a47308 */ /* 0x000ea20000000800 */
[C---:B0-----:R-:W-:Y:S01]  /*a1f0*/  FADD.FTZ R12, R157.reuse, R12 ;  /* 0x0000000c9d0c7221 */ /* 0x041fe20000010000 */
[----:B------:R-:W-:Y:S01]  /*a200*/  FADD.FTZ R21, R206, R21 ;  /* 0x00000015ce157221 */ /* 0x000fe20000010000 */
[----:B------:R-:W-:Y:S02]  /*a210*/  F2FP.BF16.F32.PACK_AB R211, R157, R211 ;  /* 0x000000d39dd3723e */ /* 0x000fe400000010ff */
[C---:B------:R-:W-:Y:S01]  /*a220*/  F2FP.BF16.F32.PACK_AB R206, R180.reuse, R206 ;  /* 0x000000ceb4ce723e */ /* 0x040fe200000010ff */
[----:B------:R-:W-:Y:S02]  /*a230*/  FADD.FTZ R21, R180, R21 ;  /* 0x00000015b4157221 */ /* 0x000fe40000010000 */
[----:B------:R-:W0:Y:S01]  /*a240*/  MUFU.EX2 R207, R207 ;  /* 0x000000cf00cf7308 */ /* 0x000e220000000800 */
[----:B-1----:R-:W-:Y:S01]  /*a250*/  FADD.FTZ R12, R205, R12 ;  /* 0x0000000ccd0c7221 */ /* 0x002fe20000010000 */
[----:B------:R-:W-:Y:S01]  /*a260*/  FADD.FTZ R21, R200, R21 ;  /* 0x00000015c8157221 */ /* 0x000fe20000010000 */
[----:B------:R-:W-:-:S03]  /*a270*/  F2FP.BF16.F32.PACK_AB R200, R168, R200 ;  /* 0x000000c8a8c8723e */ /* 0x000fc600000010ff */
[----:B------:R-:W-:Y:S02]  /*a280*/  FADD.FTZ R21, R168, R21 ;  /* 0x00000015a8157221 */ /* 0x000fe40000010000 */
[----:B------:R-:W1:Y:S01]  /*a290*/  MUFU.EX2 R156, R156 ;  /* 0x0000009c009c7308 */ /* 0x000e620000000800 */
[----:B--2---:R-:W-:Y:S01]  /*a2a0*/  FADD.FTZ R12, R164, R12 ;  /* 0x0000000ca40c7221 */ /* 0x004fe20000010000 */
[----:B------:R-:W-:Y:S01]  /*a2b0*/  FADD.FTZ R21, R202, R21 ;  /* 0x00000015ca157221 */ /* 0x000fe20000010000 */
[----:B------:R-:W-:Y:S02]  /*a2c0*/  F2FP.BF16.F32.PACK_AB R205, R164, R205 ;  /* 0x000000cda4cd723e */ /* 0x000fe400000010ff */
[C---:B------:R-:W-:Y:S01]  /*a2d0*/  F2FP.BF16.F32.PACK_AB R202, R169.reuse, R202 ;  /* 0x000000caa9ca723e */ /* 0x040fe200000010ff */
[----:B------:R-:W-:Y:S02]  /*a2e0*/  FADD.FTZ R21, R169, R21 ;  /* 0x00000015a9157221 */ /* 0x000fe40000010000 */
[----:B------:R-:W2:Y:S01]  /*a2f0*/  MUFU.EX2 R201, R201 ;  /* 0x000000c900c97308 */ /* 0x000ea20000000800 */
[----:B0-----:R-:W-:Y:S01]  /*a300*/  FADD.FTZ R12, R207, R12 ;  /* 0x0000000ccf0c7221 */ /* 0x001fe20000010000 */
[----:B------:R-:W-:Y:S01]  /*a310*/  FADD.FTZ R21, R196, R21 ;  /* 0x00000015c4157221 */ /* 0x000fe20000010000 */
[----:B------:R-:W-:-:S03]  /*a320*/  F2FP.BF16.F32.PACK_AB R196, R160, R196 ;  /* 0x000000c4a0c4723e */ /* 0x000fc600000010ff */
[----:B------:R-:W-:Y:S02]  /*a330*/  FADD.FTZ R21, R160, R21 ;  /* 0x00000015a0157221 */ /* 0x000fe40000010000 */
[----:B------:R-:W0:Y:S01]  /*a340*/  MUFU.EX2 R165, R165 ;  /* 0x000000a500a57308 */ /* 0x000e220000000800 */
[----:B-1----:R-:W-:Y:S01]  /*a350*/  FADD.FTZ R12, R156, R12 ;  /* 0x0000000c9c0c7221 */ /* 0x002fe20000010000 */
[----:B------:R-:W-:Y:S01]  /*a360*/  FADD.FTZ R21, R198, R21 ;  /* 0x00000015c6157221 */ /* 0x000fe20000010000 */
[----:B------:R-:W-:Y:S02]  /*a370*/  F2FP.BF16.F32.PACK_AB R207, R156, R207 ;  /* 0x000000cf9ccf723e */ /* 0x000fe400000010ff */
[C---:B------:R-:W-:Y:S01]  /*a380*/  F2FP.BF16.F32.PACK_AB R198, R161.reuse, R198 ;  /* 0x000000c6a1c6723e */ /* 0x040fe200000010ff */
[----:B------:R-:W-:Y:S02]  /*a390*/  FADD.FTZ R21, R161, R21 ;  /* 0x00000015a1157221 */ /* 0x000fe40000010000 */
[----:B------:R-:W1:Y:S01]  /*a3a0*/  MUFU.EX2 R203, R203 ;  /* 0x000000cb00cb7308 */ /* 0x000e620000000800 */
[----:B--2---:R-:W-:-:S07]  /*a3b0*/  FADD.FTZ R12, R201, R12 ;  /* 0x0000000cc90c7221 */ /* 0x004fce0000010000 */
[----:B------:R-:W2:Y:S01]  /*a3c0*/  MUFU.EX2 R13, R175 ;  /* 0x000000af000d7308 */ /* 0x000ea20000000800 */
[C---:B0-----:R-:W-:Y:S01]  /*a3d0*/  FADD.FTZ R12, R165.reuse, R12 ;  /* 0x0000000ca50c7221 */ /* 0x041fe20000010000 */
[----:B------:R-:W-:-:S06]  /*a3e0*/  F2FP.BF16.F32.PACK_AB R201, R165, R201 ;  /* 0x000000c9a5c9723e */ /* 0x000fcc00000010ff */
[----:B------:R-:W0:Y:S01]  /*a3f0*/  MUFU.EX2 R162, R162 ;  /* 0x000000a200a27308 */ /* 0x000e220000000800 */
[----:B-1----:R-:W-:-:S07]  /*a400*/  FADD.FTZ R12, R203, R12 ;  /* 0x0000000ccb0c7221 */ /* 0x002fce0000010000 */
[----:B------:R-:W1:Y:S01]  /*a410*/  MUFU.EX2 R163, R163 ;  /* 0x000000a300a37308 */ /* 0x000e620000000800 */
[C---:B--2---:R-:W-:Y:S01]  /*a420*/  FADD.FTZ R12, R13.reuse, R12 ;  /* 0x0000000c0d0c7221 */ /* 0x044fe20000010000 */
[----:B------:R-:W-:-:S06]  /*a430*/  F2FP.BF16.F32.PACK_AB R203, R13, R203 ;  /* 0x000000cb0dcb723e */ /* 0x000fcc00000010ff */
[----:B------:R-:W2:Y:S01]  /*a440*/  MUFU.EX2 R166, R166 ;  /* 0x000000a600a67308 */ /* 0x000ea20000000800 */
[----:B0-----:R-:W-:-:S07]  /*a450*/  FADD.FTZ R12, R162, R12 ;  /* 0x0000000ca20c7221 */ /* 0x001fce0000010000 */
[----:B------:R-:W0:Y:S01]  /*a460*/  MUFU.EX2 R192, R192 ;  /* 0x000000c000c07308 */ /* 0x000e220000000800 */
[C---:B-1----:R-:W-:Y:S01]  /*a470*/  FADD.FTZ R12, R163.reuse, R12 ;  /* 0x0000000ca30c7221 */ /* 0x042fe20000010000 */
[----:B------:R-:W-:-:S06]  /*a480*/  F2FP.BF16.F32.PACK_AB R197, R163, R162 ;  /* 0x000000a2a3c5723e */ /* 0x000fcc00000010ff */
[----:B------:R-:W1:Y:S01]  /*a490*/  MUFU.EX2 R167, R167 ;  /* 0x000000a700a77308 */ /* 0x000e620000000800 */
[----:B--2---:R-:W-:-:S07]  /*a4a0*/  FADD.FTZ R12, R166, R12 ;  /* 0x0000000ca60c7221 */ /* 0x004fce0000010000 */
[----:B------:R-:W2:Y:S01]  /*a4b0*/  MUFU.EX2 R152, R152 ;  /* 0x0000009800987308 */ /* 0x000ea20000000800 */
[----:B0-----:R-:W-:-:S07]  /*a4c0*/  FADD.FTZ R21, R192, R21 ;  /* 0x00000015c0157221 */ /* 0x001fce0000010000 */
[----:B------:R-:W0:Y:S01]  /*a4d0*/  MUFU.EX2 R154, R154 ;  /* 0x0000009a009a7308 */ /* 0x000e220000000800 */
[C---:B-1----:R-:W-:Y:S01]  /*a4e0*/  FADD.FTZ R12, R167.reuse, R12 ;  /* 0x0000000ca70c7221 */ /* 0x042fe20000010000 */
[----:B------:R-:W-:-:S06]  /*a4f0*/  F2FP.BF16.F32.PACK_AB R199, R167, R166 ;  /* 0x000000a6a7c7723e */ /* 0x000fcc00000010ff */
[----:B------:R-:W1:Y:S01]  /*a500*/  MUFU.EX2 R194, R194 ;  /* 0x000000c200c27308 */ /* 0x000e620000000800 */
[C---:B--2---:R-:W-:Y:S01]  /*a510*/  FADD.FTZ R21, R152.reuse, R21 ;  /* 0x0000001598157221 */ /* 0x044fe20000010000 */
[----:B------:R-:W-:-:S06]  /*a520*/  F2FP.BF16.F32.PACK_AB R192, R152, R192 ;  /* 0x000000c098c0723e */ /* 0x000fcc00000010ff */
[----:B------:R-:W2:Y:S01]  /*a530*/  MUFU.EX2 R155, R155 ;  /* 0x0000009b009b7308 */ /* 0x000ea20000000800 */
[----:B0-----:R-:W-:-:S07]  /*a540*/  FADD.FTZ R12, R154, R12 ;  /* 0x0000000c9a0c7221 */ /* 0x001fce0000010000 */
[----:B------:R-:W0:Y:S01]  /*a550*/  MUFU.EX2 R15, R15 ;  /* 0x0000000f000f7308 */ /* 0x000e220000000800 */
[----:B-1----:R-:W-:-:S07]  /*a560*/  FADD.FTZ R21, R194, R21 ;  /* 0x00000015c2157221 */ /* 0x002fce0000010000 */
[----:B------:R-:W1:Y:S01]  /*a570*/  MUFU.EX2 R158, R158 ;  /* 0x0000009e009e7308 */ /* 0x000e620000000800 */
[C---:B--2---:R-:W-:Y:S01]  /*a580*/  FADD.FTZ R12, R155.reuse, R12 ;  /* 0x0000000c9b0c7221 */ /* 0x044fe20000010000 */
[----:B------:R-:W-:-:S06]  /*a590*/  F2FP.BF16.F32.PACK_AB R193, R155, R154 ;  /* 0x0000009a9bc1723e */ /* 0x000fcc00000010ff */
[----:B------:R-:W2:Y:S01]  /*a5a0*/  MUFU.EX2 R153, R153 ;  /* 0x0000009900997308 */ /* 0x000ea20000000800 */
[C---:B0-----:R-:W-:Y:S01]  /*a5b0*/  FADD.FTZ R13, R15.reuse, R21 ;  /* 0x000000150f0d7221 */ /* 0x041fe20000010000 */
[----:B------:R-:W-:Y:S01]  /*a5c0*/  F2FP.BF16.F32.PACK_AB R194, R15, R194 ;  /* 0x000000c20fc2723e */ /* 0x000fe200000010ff */
[----:B------:R-:W-:Y:S02]  /*a5d0*/  IMAD.U32 R15, RZ, RZ, UR6 ;  /* 0x00000006ff0f7e24 */ /* 0x000fe4000f8e00ff */
[----:B------:R-:W-:Y:S02]  /*a5e0*/  IMAD.MOV.U32 R21, RZ, RZ, R4 ;  /* 0x000000ffff157224 */ /* 0x000fe400078e0004 */
[----:B-1----:R-:W-:-:S04]  /*a5f0*/  FADD.FTZ R12, R158, R12 ;  /* 0x0000000c9e0c7221 */ /* 0x002fc80000010000 */
[C---:B--2---:R-:W-:Y:S01]  /*a600*/  FADD.FTZ R12, R153.reuse, R12 ;  /* 0x0000000c990c7221 */ /* 0x044fe20000010000 */
[----:B------:R-:W-:Y:S01]  /*a610*/  F2FP.BF16.F32.PACK_AB R195, R153, R158 ;  /* 0x0000009e99c3723e */ /* 0x000fe200000010ff */
[----:B------:R-:W-:Y:S06]  /*a620*/  @P2 BRA `(.L_x_203) ;  /* 0xffffffc000482947 */ /* 0x000fec000383ffff */
.L_x_194:
        /* <DEDUP_REMOVED lines=131> */
.L_x_204:
[----:B------:R-:W-:Y:S01]  /*ae60*/  IMAD R0, R16, 0x8, R5 ;  /* 0x0000000810007824 */ /* 0x000fe200078e0205 */
[----:B------:R-:W-:-:S04]  /*ae70*/  SHF.L.U32 R7, R17, 0x1f, RZ ;  /* 0x0000001f11077819 */ /* 0x000fc800000006ff */
[----:B------:R0:W1:Y:S01]  /*ae80*/  SYNCS.PHASECHK.TRANS64.TRYWAIT P2, [R0+URZ+0x38850], R7 ;  /* 0x03885007000075a7 */ /* 0x000062000804017f */
[----:B------:R-:W-:Y:S05]  /*ae90*/  @!P0 BRA `(.L_x_205) ;  /* 0x0000000000048947 */ /* 0x000fea0003800000 */
[----:B------:R-:W-:Y:S01]  /*aea0*/  BPT.TRAP 0x1 ;  /* 0x000000040000795c */ /* 0x000fe20000300000 */
.L_x_205:
[----:B-1----:R-:W-:Y:S05]  /*aeb0*/  @P2 BRA `(.L_x_206) ;  /* 0x0000000000082947 */ /* 0x002fea0003800000 */
[----:B------:R-:W1:Y:S02]  /*aec0*/  SYNCS.PHASECHK.TRANS64.TRYWAIT P0, [R0+URZ+0x38850], R7 ;  /* 0x03885007000075a7 */ /* 0x000e64000800017f */
[----:B-1----:R-:W-:Y:S05]  /*aed0*/  @!P0 BRA `(.L_x_207) ;  /* 0x000000cc00cc8947 */ /* 0x002fea0003800000 */
.L_x_206:
[----:B------:R-:W-:Y:S05]  /*aee0*/  WARPSYNC.ALL ;  /* 0x0000000000007948 */ /* 0x000fea0003800000 */
[----:B------:R-:W-:Y:S01]  /*aef0*/  VIADD R5, R5, 0x400 ;  /* 0x0000040005057836 */ /* 0x000fe20000000000 */
[----:B------:R-:W2:Y:S01]  /*af00*/  LDL.LU R15, [R1+0x1c] ;  /* 0x00001c00010f7983 */ /* 0x000ea20000300800 */
[----:B01----:R-:W-:Y:S01]  /*af10*/  IMAD.MOV.U32 R7, RZ, RZ, 0x40000040 ;  /* 0x40000040ff077424 */ /* 0x003fe200078e00ff */
[----:B------:R-:W-:Y:S01]  /*af20*/  WARPGROUP.ARRIVE ;  /* 0x00000000000079c5 */ /* 0x000fe20000000000 */
[----:B------:R-:W-:Y:S01]  /*af30*/  IMAD.MOV.U32 R9, RZ, RZ, 0x40000040 ;  /* 0x40000040ff097424 */ /* 0x000fe200078e00ff */
[----:B------:R-:W-:Y:S01]  /*af40*/  SHF.R.U32.HI R5, RZ, 0x4, R5 ;  /* 0x00000004ff057819 */ /* 0x000fe20000011605 */
[----:B------:R-:W0:Y:S01]  /*af50*/  SHFL.BFLY PT, R2, R13, 0x2, 0x1f ;  /* 0x0c401f000d027f89 */ /* 0x000e2200000e0000 */
[----:B------:R-:W-:Y:S01]  /*af60*/  R2UR UR7, R7 ;  /* 0x00000000070772ca */ /* 0x000fe200000e0000 */
[----:B------:R-:W-:Y:S01]  /*af70*/  IMAD.MOV.U32 R7, RZ, RZ, 0x40000040 ;  /* 0x40000040ff077424 */ /* 0x000fe200078e00ff */
[----:B------:R-:W-:Y:S01]  /*af80*/  LOP3.LUT R5, R5, 0x3fff, RZ, 0xc0, !PT ;  /* 0x00003fff05057812 */ /* 0x000fe200078ec0ff */
[----:B------:R-:W-:-:S02]  /*af90*/  @!P1 VIADD R11, R0, 0x38860 ;  /* 0x00038860000b9836 */ /* 0x000fc40000000000 */
[----:B------:R-:W-:Y:S01]  /*afa0*/  IMAD.MOV.U32 R0, RZ, RZ, -0x800000 ;  /* 0xff800000ff007424 */ /* 0x000fe200078e00ff */
[----:B------:R-:W-:Y:S02]  /*afb0*/  LOP3.LUT R5, R5, 0x2800000, RZ, 0xfc, !PT ;  /* 0x0280000005057812 */ /* 0x000fe400078efcff */
[----:B------:R-:W-:-:S03]  /*afc0*/  @!P1 PRMT R11, RZ, 0x654, R11 ;  /* 0x00000654ff0b9816 */ /* 0x000fc6000000000b */
[C---:B------:R-:W-:Y:S02]  /*afd0*/  IMAD R6, R16.reuse, 0xa00, R5 ;  /* 0x00000a0010067824 */ /* 0x040fe400078e0205 */
[----:B------:R-:W1:Y:S01]  /*afe0*/  SHFL.BFLY PT, R5, R12, 0x2, 0x1f ;  /* 0x0c401f000c057f89 */ /* 0x000e6200000e0000 */
[----:B------:R-:W-:Y:S02]  /*aff0*/  VIADD R16, R16, 0x1 ;  /* 0x0000000110107836 */ /* 0x000fe40000000000 */
[C---:B------:R-:W-:Y:S01]  /*b000*/  R2UR UR6, R6.reuse ;  /* 0x00000000060672ca */ /* 0x040fe200000e0000 */
[----:B------:R-:W-:Y:S02]  /*b010*/  VIADD R8, R6, 0x80 ;  /* 0x0000008006087836 */ /* 0x000fe40000000000 */
[----:B------:R-:W-:Y:S01]  /*b020*/  ISETP.NE.AND P2, PT, R16, 0x2, PT ;  /* 0x000000021000780c */ /* 0x000fe20003f45270 */
[----:B0-----:R-:W-:Y:S01]  /*b030*/  FADD.FTZ R2, R2, R13 ;  /* 0x0000000d02027221 */ /* 0x001fe20000010000 */
[----:B------:R-:W-:-:S02]  /*b040*/  IMAD.U32 R13, RZ, RZ, UR10 ;  /* 0x0000000aff0d7e24 */ /* 0x000fc4000f8e00ff */
[----:B------:R-:W-:-:S06]  /*b050*/  SEL R16, R16, RZ, P2 ;  /* 0x000000ff10107207 */ /* 0x000fcc0001000000 */
[----:B------:R-:W-:Y:S01]  /*b060*/  HGMMA.64x256x16.F32.BF16 R24, R208, gdesc[UR4].tnspB, R24, gsb0 ;  /* 0x43e00004d0187df0 */ /* 0x000fe20008001818 */
[----:B------:R-:W-:Y:S01]  /*b070*/  R2UR UR6, R8 ;  /* 0x00000000080672ca */ /* 0x000fe200000e0000 */
[----:B------:R-:W-:Y:S01]  /*b080*/  VIADD R8, R6, 0x100 ;  /* 0x0000010006087836 */ /* 0x000fe20000000000 */
[----:B------:R-:W-:Y:S01]  /*b090*/  R2UR UR7, R9 ;  /* 0x00000000090772ca */ /* 0x000fe200000e0000 */
[----:B------:R-:W-:Y:S02]  /*b0a0*/  IMAD.MOV.U32 R9, RZ, RZ, 0x40000040 ;  /* 0x40000040ff097424 */ /* 0x000fe400078e00ff */
[----:B--2---:R-:W-:Y:S01]  /*b0b0*/  VIADD R15, R15, 0x1 ;  /* 0x000000010f0f7836 */ /* 0x004fe20000000000 */
[----:B------:R-:W-:Y:S02]  /*b0c0*/  WARPGROUP.DEPBAR.LE gsb0, 0x0 ;  /* 0x00008000000079c5 */ /* 0x000fe40000010000 */
[----:B------:R-:W-:Y:S02]  /*b0d0*/  WARPGROUP.ARRIVE ;  /* 0x00000000000079c5 */ /* 0x000fe40000000000 */
[----:B------:R-:W-:-:S15]  /*b0e0*/  STL [R1+0x1c], R15 ;  /* 0x00001c0f01007387 */ /* 0x000fde0000100800 */
[----:B------:R-:W-:-:S02]  /*b0f0*/  NOP ;  /* 0x0000000000007918 */ /* 0x000fc40000000000 */
[----:B------:R-:W-:Y:S01]  /*b100*/  HGMMA.64x256x16.F32.BF16 R24, R204, gdesc[UR4].tnspB, R24, gsb0 ;  /* 0x43e00004cc187df0 */ /* 0x000fe20008001818 */
[----:B------:R-:W-:Y:S01]  /*b110*/  R2UR UR6, R8 ;  /* 0x00000000080672ca */ /* 0x000fe200000e0000 */
[C---:B------:R-:W-:Y:S01]  /*b120*/  VIADD R8, R6.reuse, 0x180 ;  /* 0x0000018006087836 */ /* 0x040fe20000000000 */
[----:B------:R-:W-:Y:S01]  /*b130*/  R2UR UR7, R9 ;  /* 0x00000000090772ca */ /* 0x000fe200000e0000 */
[----:B------:R-:W-:Y:S02]  /*b140*/  IMAD.MOV.U32 R9, RZ, RZ, 0x40000040 ;  /* 0x40000040ff097424 */ /* 0x000fe400078e00ff */
[----:B------:R-:W-:Y:S01]  /*b150*/  VIADD R6, R6, 0x200 ;  /* 0x0000020006067836 */ /* 0x000fe20000000000 */
[----:B------:R-:W-:Y:S02]  /*b160*/  WARPGROUP.DEPBAR.LE gsb0, 0x0 ;  /* 0x00008000000079c5 */ /* 0x000fe40000010000 */
[----:B------:R-:W-:-:S15]  /*b170*/  WARPGROUP.ARRIVE ;  /* 0x00000000000079c5 */ /* 0x000fde0000000000 */
[----:B------:R-:W-:-:S04]  /*b180*/  NOP ;  /* 0x0000000000007918 */ /* 0x000fc80000000000 */
[----:B------:R-:W-:Y:S01]  /*b190*/  HGMMA.64x256x16.F32.BF16 R24, R200, gdesc[UR4].tnspB, R24, gsb0 ;  /* 0x43e00004c8187df0 */ /* 0x000fe20008001818 */
[----:B------:R-:W-:Y:S02]  /*b1a0*/  R2UR UR6, R8 ;  /* 0x00000000080672ca */ /* 0x000fe400000e0000 */
[----:B------:R-:W-:Y:S01]  /*b1b0*/  R2UR UR7, R9 ;  /* 0x00000000090772ca */ /* 0x000fe200000e0000 */
[----:B------:R-:W-:Y:S02]  /*b1c0*/  WARPGROUP.DEPBAR.LE gsb0, 0x0 ;  /* 0x00008000000079c5 */ /* 0x000fe40000010000 */
[----:B------:R-:W-:-:S15]  /*b1d0*/  WARPGROUP.ARRIVE ;  /* 0x00000000000079c5 */ /* 0x000fde0000000000 */
[----:B------:R-:W-:-:S07]  /*b1e0*/  NOP ;  /* 0x0000000000007918 */ /* 0x000fce0000000000 */
[----:B------:R-:W-:Y:S01]  /*b1f0*/  HGMMA.64x256x16.F32.BF16 R24, R196, gdesc[UR4].tnspB, R24, gsb0 ;  /* 0x43e00004c4187df0 */ /* 0x000fe20008001818 */
[----:B------:R-:W-:Y:S02]  /*b200*/  R2UR UR6, R6 ;  /* 0x00000000060672ca */ /* 0x000fe400000e0000 */
[----:B------:R-:W-:Y:S01]  /*b210*/  R2UR UR7, R7 ;  /* 0x00000000070772ca */ /* 0x000fe200000e0000 */
[----:B-1----:R-:W-:Y:S02]  /*b220*/  FADD.FTZ R7, R5, R12 ;  /* 0x0000000c05077221 */ /* 0x002fe40000010000 */
[----:B------:R-:W0:Y:S04]  /*b230*/  SHFL.BFLY PT, R5, R2, 0x1, 0x1f ;  /* 0x0c201f0002057f89 */ /* 0x000e2800000e0000 */
[----:B------:R-:W1:Y:S01]  /*b240*/  SHFL.BFLY PT, R6, R7, 0x1, 0x1f ;  /* 0x0c201f0007067f89 */ /* 0x000e6200000e0000 */
[----:B0-----:R-:W-:Y:S01]  /*b250*/  FADD.FTZ R10, R2, R5 ;  /* 0x00000005020a7221 */ /* 0x001fe20000010000 */
[----:B------:R-:W-:Y:S01]  /*b260*/  IMAD.MOV.U32 R5, RZ, RZ, RZ ;  /* 0x000000ffff057224 */ /* 0x000fe200078e00ff */
[----:B------:R-:W-:Y:S01]  /*b270*/  SEL R2, RZ, 0x1, P2 ;  /* 0x00000001ff027807 */ /* 0x000fe20001000000 */
[----:B-1----:R-:W-:-:S02]  /*b280*/  FADD.FTZ R14, R7, R6 ;  /* 0x00000006070e7221 */ /* 0x002fc40000010000 */
[----:B------:R-:W-:Y:S01]  /*b290*/  FSETP.NE.FTZ.AND P0, PT, R10, RZ, PT ;  /* 0x000000ff0a00720b */ /* 0x000fe20003f15000 */
[----:B------:R-:W-:Y:S01]  /*b2a0*/  IMAD.MOV.U32 R6, RZ, RZ, RZ ;  /* 0x000000ffff067224 */ /* 0x000fe200078e00ff */
[----:B------:R-:W-:Y:S01]  /*b2b0*/  LOP3.LUT R17, R17, R2, RZ, 0x3c, !PT ;  /* 0x0000000211117212 */ /* 0x000fe200078e3cff */
[----:B------:R-:W-:Y:S01]  /*b2c0*/  IMAD.U32 R7, RZ, RZ, UR10 ;  /* 0x0000000aff077e24 */ /* 0x000fe2000f8e00ff */
[----:B------:R-:W-:Y:S01]  /*b2d0*/  FSETP.NE.FTZ.AND P3, PT, R14, RZ, PT ;  /* 0x000000ff0e00720b */ /* 0x000fe20003f75000 */
[----:B------:R-:W-:-:S08]  /*b2e0*/  IMAD.MOV.U32 R2, RZ, RZ, -0x800000 ;  /* 0xff800000ff027424 */ /* 0x000fd000078e00ff */
[----:B------:R-:W0:Y:S01]  /*b2f0*/  @P0 MUFU.LG2 R8, R10 ;  /* 0x0000000a00080308 */ /* 0x000e220000000c00 */
[----:B------:R-:W-:-:S03]  /*b300*/  @P0 FMUL.FTZ R7, R7, 0.69314718246459960938 ;  /* 0x3f31721807070820 */ /* 0x000fc60000410000 */
[----:B------:R-:W-:-:S04]  /*b310*/  @P3 FMUL.FTZ R13, R13, 0.69314718246459960938 ;  /* 0x3f3172180d0d3820 */ /* 0x000fc80000410000 */
[----:B------:R-:W1:Y:S08]  /*b320*/  @P3 MUFU.LG2 R9, R14 ;  /* 0x0000000e00093308 */ /* 0x000e700000000c00 */
[----:B------:R1:W2:Y:S01]  /*b330*/  @P0 MUFU.RCP R6, R10 ;  /* 0x0000000a00060308 */ /* 0x0002a20000001000 */
        /* <DEDUP_REMOVED lines=139> */
.L_x_186:
[----:B------:R-:W0:Y:S08]  /*bbf0*/  S2UR UR4, SR_CgaCtaId ;  /* 0x00000000000479c3 */ /* 0x000e300000008800 */
[----:B------:R-:W-:Y:S06]  /*bc00*/  BAR.SYNC.DEFER_BLOCKING 0x5, 0x180 ;  /* 0x0146000000007b1d */ /* 0x000fec0000010000 */
[----:B------:R-:W-:Y:S01]  /*bc10*/  UMOV UR8, 0x400 ;  /* 0x0000040000087882 */ /* 0x000fe20000000000 */
[----:B------:R-:W-:Y:S01]  /*bc20*/  BSSY B0, `(.L_x_208) ;  /* 0x00004bd000007945 */ /* 0x000fe20003800000 */
[----:B0-----:R-:W-:-:S09]  /*bc30*/  ULEA UR8, UR4, UR8, 0x18 ;  /* 0x0000000804087291 */ /* 0x001fd2000f8ec03f */
[----:B------:R-:W0:Y:S02]  /*bc40*/  LDS.128 R4, [UR8+0x388d0] ;  /* 0x0388d008ff047984 */ /* 0x000e240008000c00 */
[----:B0-----:R-:W-:Y:S02]  /*bc50*/  R2UR UR6, R5 ;  /* 0x00000000050672ca */ /* 0x001fe400000e0000 */
[----:B------:R-:W-:Y:S02]  /*bc60*/  R2UR UR5, R6 ;  /* 0x00000000060572ca */ /* 0x000fe400000e0000 */
[----:B------:R-:W-:Y:S01]  /*bc70*/  R2UR UR7, R7 ;  /* 0x00000000070772ca */ /* 0x000fe200000e0000 */
[----:B------:R-:W-:Y:S06]  /*bc80*/  BAR.ARV 0x4, 0x180 ;  /* 0x0106000000007b1d */ /* 0x000fec0000002000 */
[----:B------:R-:W-:Y:S08]  /*bc90*/  @P0 BRA `(.L_x_209) ;  /* 0x0000003800980947 */ /* 0x000ff00003800000 */
[----:B------:R-:W2:Y:S01]  /*bca0*/  LDL.LU R9, [R1+0x14] ;  /* 0x0000140001097983 */ /* 0x000ea20000300800 */
[----:B------:R-:W0:Y:S01]  /*bcb0*/  S2UR UR4, SR_SWINHI ;  /* 0x00000000000479c3 */ /* 0x000e220000002f00 */
[----:B------:R-:W-:Y:S01]  /*bcc0*/  IMAD.MOV.U32 R12, RZ, RZ, 0x2 ;  /* 0x00000002ff0c7424 */ /* 0x000fe200078e00ff */
[----:B------:R-:W-:Y:S01]  /*bcd0*/  F2FP.BF16.F32.PACK_AB R6, R29, R28 ;  /* 0x0000001c1d06723e */ /* 0x000fe200000010ff */
[----:B------:R-:W3:Y:S01]  /*bce0*/  LDL.LU R8, [R1+0x18] ;  /* 0x0000180001087983 */ /* 0x000ee20000300800 */
[----:B------:R-:W-:Y:S01]  /*bcf0*/  F2FP.BF16.F32.PACK_AB R7, R31, R30 ;  /* 0x0000001e1f07723e */ /* 0x000fe200000010ff */
[----:B------:R-:W-:Y:S01]  /*bd00*/  ULDC.64 UR14, c[0x0][0xc00] ;  /* 0x00030000000e7ab9 */ /* 0x000fe20000000a00 */
[----:B------:R-:W-:Y:S01]  /*bd10*/  R2UR UR22, R22 ;  /* 0x00000000161672ca */ /* 0x000fe200000e0000 */
[----:B------:R-:W4:Y:S01]  /*bd20*/  LDL R3, [R1+0x68] ;  /* 0x0000680001037983 */ /* 0x000f220000100800 */
[----:B------:R-:W-:Y:S01]  /*bd30*/  ULDC.64 UR26, c[0x0][0x208] ;  /* 0x00008200001a7ab9 */ /* 0x000fe20000000a00 */
[----:B------:R-:W-:-:S02]  /*bd40*/  ULDC UR20, c[0x0][0xbe8] ;  /* 0x0002fa0000147ab9 */ /* 0x000fc40000000800 */
[----:B------:R-:W5:Y:S01]  /*bd50*/  LDL R174, [R1+0x10] ;  /* 0x0000100001ae7983 */ /* 0x000f620000100800 */
[----:B------:R-:W-:Y:S02]  /*bd60*/  R2UR UR21, R212 ;  /* 0x00000000d41572ca */ /* 0x000fe400000e0000 */
[----:B------:R-:W-:Y:S01]  /*bd70*/  R2UR UR24, R213 ;  /* 0x00000000d51872ca */ /* 0x000fe200000e0000 */
[----:B------:R-:W5:Y:S01]  /*bd80*/  LDL R175, [R1+0x64] ;  /* 0x0000640001af7983 */ /* 0x000f620000100800 */
[----:B------:R-:W-:Y:S01]  /*bd90*/  UMOV UR10, UR8 ;  /* 0x00000008000a7c82 */ /* 0x000fe20008000000 */
[----:B0-----:R-:W-:Y:S01]  /*bda0*/  UMOV UR11, UR4 ;  /* 0x00000004000b7c82 */ /* 0x001fe20008000000 */
[----:B------:R-:W-:Y:S01]  /*bdb0*/  BAR.SYNC.DEFER_BLOCKING 0x1, 0x100 ;  /* 0x0044000000007b1d */ /* 0x000fe20000010000 */
[----:B--2---:R-:W-:Y:S02]  /*bdc0*/  R2UR UR19, R9 ;  /* 0x00000000091372ca */ /* 0x004fe400000e0000 */
[----:B---3--:R-:W-:Y:S01]  /*bdd0*/  R2UR UR17, R8 ;  /* 0x00000000081172ca */ /* 0x008fe200000e0000 */
[----:B----4-:R-:W-:Y:S01]  /*bde0*/  IMAD.WIDE R12, R3, R12, UR10 ;  /* 0x0000000a030c7e25 */ /* 0x010fe2000f8e020c */
[----:B-----5:R-:W-:-:S02]  /*bdf0*/  R2UR UR18, R174 ;  /* 0x00000000ae1272ca */ /* 0x020fc400000e0000 */
[----:B------:R-:W-:-:S04]  /*be00*/  IADD3 R15, P1, R12, 0x20, RZ ;  /* 0x000000200c0f7810 */ /* 0x000fc80007f3e0ff */
[----:B------:R-:W-:-:S04]  /*be10*/  LOP3.LUT R14, R15, 0x380, RZ, 0xc0, !PT ;  /* 0x000003800f0e7812 */ /* 0x000fc800078ec0ff */
[----:B------:R-:W-:Y:S02]  /*be20*/  SHF.R.U64 R14, R14, 0x3, RZ ;  /* 0x000000030e0e7819 */ /* 0x000fe400000012ff */
[----:B------:R-:W-:Y:S02]  /*be30*/  IADD3 R157, P0, R12, 0x40, RZ ;  /* 0x000000400c9d7810 */ /* 0x000fe40007f1e0ff */
[----:B------:R-:W-:Y:S01]  /*be40*/  LOP3.LUT R14, R14, R15, RZ, 0x3c, !PT ;  /* 0x0000000f0e0e7212 */ /* 0x000fe200078e3cff */
[----:B------:R-:W-:Y:S01]  /*be50*/  IMAD.X R15, RZ, RZ, R13, P1 ;  /* 0x000000ffff0f7224 */ /* 0x000fe200008e060d */
[C---:B------:R-:W-:Y:S02]  /*be60*/  IADD3 R159, P4, R12.reuse, 0x60, RZ ;  /* 0x000000600c9f7810 */ /* 0x040fe40007f9e0ff */
[C---:B------:R-:W-:Y:S02]  /*be70*/  IADD3 R161, P3, R12.reuse, 0x4000, RZ ;  /* 0x000040000ca17810 */ /* 0x040fe40007f7e0ff */
[----:B------:R-:W-:-:S02]  /*be80*/  IADD3 R163, P6, R12, 0x4020, RZ ;  /* 0x000040200ca37810 */ /* 0x000fc40007fde0ff */
[C---:B------:R-:W-:Y:S02]  /*be90*/  IADD3 R165, P5, R12.reuse, 0x4040, RZ ;  /* 0x000040400ca57810 */ /* 0x040fe40007fbe0ff */
[C---:B------:R-:W-:Y:S02]  /*bea0*/  IADD3 R167, P2, R12.reuse, 0x4060, RZ ;  /* 0x000040600ca77810 */ /* 0x040fe40007f5e0ff */
[C---:B------:R-:W-:Y:S02]  /*beb0*/  IADD3 R169, P1, R12.reuse, 0x8000, RZ ;  /* 0x000080000ca97810 */ /* 0x040fe40007f3e0ff */
[----:B------:R-:W-:Y:S02]  /*bec0*/  LOP3.LUT R5, R12, 0x380, RZ, 0xc0, !PT ;  /* 0x000003800c057812 */ /* 0x000fe400078ec0ff */
[----:B------:R-:W-:Y:S02]  /*bed0*/  LOP3.LUT R156, R157, 0x380, RZ, 0xc0, !PT ;  /* 0x000003809d9c7812 */ /* 0x000fe400078ec0ff */
[----:B------:R-:W-:-:S02]  /*bee0*/  LOP3.LUT R158, R159, 0x380, RZ, 0xc0, !PT ;  /* 0x000003809f9e7812 */ /* 0x000fc400078ec0ff */
[----:B------:R-:W-:Y:S02]  /*bef0*/  LOP3.LUT R160, R161, 0x380, RZ, 0xc0, !PT ;  /* 0x00000380a1a07812 */ /* 0x000fe400078ec0ff */
[----:B------:R-:W-:Y:S02]  /*bf00*/  LOP3.LUT R162, R163, 0x380, RZ, 0xc0, !PT ;  /* 0x00000380a3a27812 */ /* 0x000fe400078ec0ff */
[----:B------:R-:W-:Y:S02]  /*bf10*/  LOP3.LUT R164, R165, 0x380, RZ, 0xc0, !PT ;  /* 0x00000380a5a47812 */ /* 0x000fe400078ec0ff */
[----:B------:R-:W-:Y:S02]  /*bf20*/  LOP3.LUT R166, R167, 0x380, RZ, 0xc0, !PT ;  /* 0x00000380a7a67812 */ /* 0x000fe400078ec0ff */
[----:B------:R-:W-:Y:S02]  /*bf30*/  LOP3.LUT R168, R169, 0x380, RZ, 0xc0, !PT ;  /* 0x00000380a9a87812 */ /* 0x000fe400078ec0ff */
[----:B------:R-:W-:-:S02]  /*bf40*/  SHF.R.U64 R5, R5, 0x3, RZ ;  /* 0x0000000305057819 */ /* 0x000fc400000012ff */
[----:B------:R-:W-:Y:S02]  /*bf50*/  SHF.R.U64 R156, R156, 0x3, RZ ;  /* 0x000000039c9c7819 */ /* 0x000fe400000012ff */
[----:B------:R-:W-:Y:S02]  /*bf60*/  SHF.R.U64 R158, R158, 0x3, RZ ;  /* 0x000000039e9e7819 */ /* 0x000fe400000012ff */
[----:B------:R-:W-:Y:S02]  /*bf70*/  SHF.R.U64 R160, R160, 0x3, RZ ;  /* 0x00000003a0a07819 */ /* 0x000fe400000012ff */
[----:B------:R-:W-:Y:S02]  /*bf80*/  SHF.R.U64 R162, R162, 0x3, RZ ;  /* 0x00000003a2a27819 */ /* 0x000fe400000012ff */
[----:B------:R-:W-:Y:S02]  /*bf90*/  SHF.R.U64 R164, R164, 0x3, RZ ;  /* 0x00000003a4a47819 */ /* 0x000fe400000012ff */
[----:B------:R-:W-:-:S02]  /*bfa0*/  SHF.R.U64 R166, R166, 0x3, RZ ;  /* 0x00000003a6a67819 */ /* 0x000fc400000012ff */
[----:B------:R-:W-:Y:S02]  /*bfb0*/  SHF.R.U64 R168, R168, 0x3, RZ ;  /* 0x00000003a8a87819 */ /* 0x000fe400000012ff */
[----:B------:R-:W-:Y:S01]  /*bfc0*/  LOP3.LUT R4, R5, R12, RZ, 0x3c, !PT ;  /* 0x0000000c05047212 */ /* 0x000fe200078e3cff */
[--C-:B------:R-:W-:Y:S01]  /*bfd0*/  IMAD.MOV.U32 R5, RZ, RZ, R13.reuse ;  /* 0x000000ffff057224 */ /* 0x100fe200078e000d */
[----:B------:R-:W-:Y:S01]  /*bfe0*/  LOP3.LUT R156, R156, R157, RZ, 0x3c, !PT ;  /* 0x0000009d9c9c7212 */ /* 0x000fe200078e3cff */
[--C-:B------:R-:W-:Y:S01]  /*bff0*/  IMAD.X R157, RZ, RZ, R13.reuse, P0 ;  /* 0x000000ffff9d7224 */ /* 0x100fe200000e060d */
        /* <DEDUP_REMOVED lines=11> */
[----:B------:R-:W-:Y:S01]  /*c0b0*/  IMAD.X R169, RZ, RZ, R13, P1 ;  /* 0x000000ffffa97224 */ /* 0x000fe200008e060d */
[----:B------:R-:W-:-:S02]  /*c0c0*/  IADD3 R171, P0, R12, 0x8020, RZ ;  /* 0x000080200cab7810 */ /* 0x000fc40007f1e0ff */
[C---:B------:R-:W-:Y:S02]  /*c0d0*/  IADD3 R173, P4, R12.reuse, 0x8040, RZ ;  /* 0x000080400cad7810 */ /* 0x040fe40007f9e0ff */
[C---:B------:R-:W-:Y:S02]  /*c0e0*/  IADD3 R9, P3, R12.reuse, 0x8060, RZ ;  /* 0x000080600c097810 */ /* 0x040fe40007f7e0ff */
[C---:B------:R-:W-:Y:S02]  /*c0f0*/  IADD3 R11, P6, R12.reuse, 0xc000, RZ ;  /* 0x0000c0000c0b7810 */ /* 0x040fe40007fde0ff */
[C---:B------:R-:W-:Y:S02]  /*c100*/  IADD3 R153, P5, R12.reuse, 0xc020, RZ ;  /* 0x0000c0200c997810 */ /* 0x040fe40007fbe0ff */
[C---:B------:R-:W-:Y:S02]  /*c110*/  IADD3 R155, P2, R12.reuse, 0xc040, RZ ;  /* 0x0000c0400c9b7810 */ /* 0x040fe40007f5e0ff */
[----:B------:R-:W-:-:S02]  /*c120*/  IADD3 R21, P1, R12, 0xc060, RZ ;  /* 0x0000c0600c157810 */ /* 0x000fc40007f3e0ff */
[----:B------:R-:W-:Y:S02]  /*c130*/  MOV R3, R4 ;  /* 0x0000000400037202 */ /* 0x000fe40000000f00 */
[----:B------:R-:W-:Y:S02]  /*c140*/  F2FP.BF16.F32.PACK_AB R4, R25, R24 ;  /* 0x000000181904723e */ /* 0x000fe400000010ff */
[----:B------:R-:W-:Y:S02]  /*c150*/  F2FP.BF16.F32.PACK_AB R5, R27, R26 ;  /* 0x0000001a1b05723e */ /* 0x000fe400000010ff */
[----:B------:R-:W-:Y:S02]  /*c160*/  LOP3.LUT R170, R171, 0x380, RZ, 0xc0, !PT ;  /* 0x00000380abaa7812 */ /* 0x000fe400078ec0ff */
[----:B------:R-:W-:Y:S02]  /*c170*/  LOP3.LUT R172, R173, 0x380, RZ, 0xc0, !PT ;  /* 0x00000380adac7812 */ /* 0x000fe400078ec0ff */
[----:B------:R-:W-:-:S02]  /*c180*/  LOP3.LUT R8, R9, 0x380, RZ, 0xc0, !PT ;  /* 0x0000038009087812 */ /* 0x000fc400078ec0ff */
[----:B------:R-:W-:Y:S02]  /*c190*/  LOP3.LUT R10, R11, 0x380, RZ, 0xc0, !PT ;  /* 0x000003800b0a7812 */ /* 0x000fe400078ec0ff */
[----:B------:R-:W-:Y:S02]  /*c1a0*/  LOP3.LUT R152, R153, 0x380, RZ, 0xc0, !PT ;  /* 0x0000038099987812 */ /* 0x000fe400078ec0ff */
[----:B------:R-:W-:Y:S02]  /*c1b0*/  LOP3.LUT R154, R155, 0x380, RZ, 0xc0, !PT ;  /* 0x000003809b9a7812 */ /* 0x000fe400078ec0ff */
[----:B------:R-:W-:Y:S01]  /*c1c0*/  LOP3.LUT R20, R21, 0x380, RZ, 0xc0, !PT ;  /* 0x0000038015147812 */ /* 0x000fe200078ec0ff */
[----:B------:R0:W-:Y:S01]  /*c1d0*/  STSM.16.M88.4 [R3], R4 ;  /* 0x0000000403007844 */ /* 0x0001e20000000200 */
[----:B------:R-:W-:Y:S02]  /*c1e0*/  SHF.R.U64 R170, R170, 0x3, RZ ;  /* 0x00000003aaaa7819 */ /* 0x000fe400000012ff */
[----:B------:R-:W-:-:S02]  /*c1f0*/  SHF.R.U64 R172, R172, 0x3, RZ ;  /* 0x00000003acac7819 */ /* 0x000fc400000012ff */
[----:B------:R-:W-:Y:S02]  /*c200*/  SHF.R.U64 R8, R8, 0x3, RZ ;  /* 0x0000000308087819 */ /* 0x000fe400000012ff */
[----:B------:R-:W-:Y:S02]  /*c210*/  SHF.R.U64 R10, R10, 0x3, RZ ;  /* 0x000000030a0a7819 */ /* 0x000fe400000012ff */
[----:B------:R-:W-:Y:S02]  /*c220*/  SHF.R.U64 R152, R152, 0x3, RZ ;  /* 0x0000000398987819 */ /* 0x000fe400000012ff */
[----:B------:R-:W-:Y:S02]  /*c230*/  SHF.R.U64 R154, R154, 0x3, RZ ;  /* 0x000000039a9a7819 */ /* 0x000fe400000012ff */
[----:B------:R-:W-:Y:S02]  /*c240*/  SHF.R.U64 R20, R20, 0x3, RZ ;  /* 0x0000000314147819 */ /* 0x000fe400000012ff */
[----:B------:R-:W-:-:S02]  /*c250*/  MOV R14, R14 ;  /* 0x0000000e000e7202 */ /* 0x000fc40000000f00 */
[----:B0-----:R-:W-:Y:S02]  /*c260*/  F2FP.BF16.F32.PACK_AB R4, R33, R32 ;  /* 0x000000202104723e */ /* 0x001fe400000010ff */
[----:B------:R-:W-:Y:S02]  /*c270*/  F2FP.BF16.F32.PACK_AB R5, R35, R34 ;  /* 0x000000222305723e */ /* 0x000fe400000010ff */
[----:B------:R-:W-:Y:S02]  /*c280*/  F2FP.BF16.F32.PACK_AB R6, R37, R36 ;  /* 0x000000242506723e */ /* 0x000fe400000010ff */
[----:B------:R-:W-:Y:S02]  /*c290*/  F2FP.BF16.F32.PACK_AB R7, R39, R38 ;  /* 0x000000262707723e */ /* 0x000fe400000010ff */
        /* <DEDUP_REMOVED lines=14> */
[----:B------:R0:W-:Y:S01]  /*c380*/  STSM.16.M88.4 [R14], R4 ;  /* 0x000000040e007844 */ /* 0x0001e20000000200 */
[----:B------:R-:W-:-:S02]  /*c390*/  MOV R156, R156 ;  /* 0x0000009c009c7202 */ /* 0x000fc40000000f00 */
[----:B------:R-:W-:Y:S02]  /*c3a0*/  F2FP.BF16.F32.PACK_AB R12, R41, R40 ;  /* 0x00000028290c723e */ /* 0x000fe400000010ff */
[----:B------:R-:W-:Y:S02]  /*c3b0*/  F2FP.BF16.F32.PACK_AB R13, R43, R42 ;  /* 0x0000002a2b0d723e */ /* 0x000fe400000010ff */
[----:B------:R-:W-:Y:S02]  /*c3c0*/  F2FP.BF16.F32.PACK_AB R15, R47, R46 ;  /* 0x0000002e2f0f723e */ /* 0x000fe400000010ff */
[----:B------:R-:W-:Y:S02]  /*c3d0*/  MOV R158, R158 ;  /* 0x0000009e009e7202 */ /* 0x000fe40000000f00 */
[----:B------:R-:W-:Y:S02]  /*c3e0*/  MOV R161, R160 ;  /* 0x000000a000a17202 */ /* 0x000fe40000000f00 */
[----:B0-----:R-:W-:-:S02]  /*c3f0*/  F2FP.BF16.F32.PACK_AB R14, R45, R44 ;  /* 0x0000002c2d0e723e */ /* 0x001fc400000010ff */
[----:B------:R-:W-:Y:S02]  /*c400*/  F2FP.BF16.F32.PACK_AB R4, R49, R48 ;  /* 0x000000303104723e */ /* 0x000fe400000010ff */
[----:B------:R-:W-:Y:S02]  /*c410*/  F2FP.BF16.F32.PACK_AB R5, R51, R50 ;  /* 0x000000323305723e */ /* 0x000fe400000010ff */
[----:B------:R-:W-:Y:S02]  /*c420*/  F2FP.BF16.F32.PACK_AB R6, R53, R52 ;  /* 0x000000343506723e */ /* 0x000fe400000010ff */
[----:B------:R-:W-:Y:S01]  /*c430*/  F2FP.BF16.F32.PACK_AB R7, R55, R54 ;  /* 0x000000363707723e */ /* 0x000fe200000010ff */
[----:B------:R0:W-:Y:S01]  /*c440*/  STSM.16.M88.4 [R156], R12 ;  /* 0x0000000c9c007844 */ /* 0x0001e20000000200 */
[----:B------:R-:W-:Y:S02]  /*c450*/  MOV R160, R8 ;  /* 0x0000000800a07202 */ /* 0x000fe40000000f00 */
[----:B------:R-:W-:-:S02]  /*c460*/  MOV R3, R10 ;  /* 0x0000000a00037202 */ /* 0x000fc40000000f00 */
[----:B------:R-:W-:Y:S02]  /*c470*/  F2FP.BF16.F32.PACK_AB R8, R57, R56 ;  /* 0x000000383908723e */ /* 0x000fe400000010ff */
[----:B------:R-:W-:Y:S02]  /*c480*/  F2FP.BF16.F32.PACK_AB R9, R59, R58 ;  /* 0x0000003a3b09723e */ /* 0x000fe400000010ff */
[----:B------:R-:W-:Y:S02]  /*c490*/  F2FP.BF16.F32.PACK_AB R10, R61, R60 ;  /* 0x0000003c3d0a723e */ /* 0x000fe400000010ff */
[----:B------:R-:W-:Y:S02]  /*c4a0*/  F2FP.BF16.F32.PACK_AB R11, R63, R62 ;  /* 0x0000003e3f0b723e */ /* 0x000fe400000010ff */
[----:B------:R-:W-:Y:S01]  /*c4b0*/  MOV R162, R162 ;  /* 0x000000a200a27202 */ /* 0x000fe20000000f00 */
[----:B------:R1:W-:Y:S01]  /*c4c0*/  STSM.16.M88.4 [R158], R4 ;  /* 0x000000049e007844 */ /* 0x0003e20000000200 */
[----:B------:R-:W-:-:S02]  /*c4d0*/  MOV R18, R152 ;  /* 0x0000009800127202 */ /* 0x000fc40000000f00 */
[----:B0-----:R-:W-:Y:S02]  /*c4e0*/  F2FP.BF16.F32.PACK_AB R12, R65, R64 ;  /* 0x00000040410c723e */ /* 0x001fe400000010ff */
[----:B------:R-:W-:Y:S02]  /*c4f0*/  F2FP.BF16.F32.PACK_AB R13, R67, R66 ;  /* 0x00000042430d723e */ /* 0x000fe400000010ff */
[----:B------:R-:W-:Y:S02]  /*c500*/  F2FP.BF16.F32.PACK_AB R14, R69, R68 ;  /* 0x00000044450e723e */ /* 0x000fe400000010ff */
[----:B------:R-:W-:Y:S02]  /*c510*/  F2FP.BF16.F32.PACK_AB R15, R71, R70 ;  /* 0x00000046470f723e */ /* 0x000fe400000010ff */
[----:B------:R-:W-:Y:S02]  /*c520*/  MOV R22, R154 ;  /* 0x0000009a00167202 */ /* 0x000fe40000000f00 */
[----:B------:R-:W-:-:S02]  /*c530*/  MOV R164, R164 ;  /* 0x000000a400a47202 */ /* 0x000fc40000000f00 */
[----:B------:R-:W-:Y:S02]  /*c540*/  F2FP.BF16.F32.PACK_AB R152, R73, R72 ;  /* 0x000000484998723e */ /* 0x000fe400000010ff */
[----:B------:R-:W-:Y:S02]  /*c550*/  F2FP.BF16.F32.PACK_AB R153, R75, R74 ;  /* 0x0000004a4b99723e */ /* 0x000fe400000010ff */
[----:B------:R-:W-:Y:S02]  /*c560*/  F2FP.BF16.F32.PACK_AB R154, R77, R76 ;  /* 0x0000004c4d9a723e */ /* 0x000fe400000010ff */
[----:B------:R-:W-:Y:S01]  /*c570*/  F2FP.BF16.F32.PACK_AB R155, R79, R78 ;  /* 0x0000004e4f9b723e */ /* 0x000fe200000010ff */
[----:B------:R0:W-:Y:S01]  /*c580*/  STSM.16.M88.4 [R161], R8 ;  /* 0x00000008a1007844 */ /* 0x0001e20000000200 */
[----:B------:R-:W-:Y:S02]  /*c590*/  MOV R166, R166 ;  /* 0x000000a600a67202 */ /* 0x000fe40000000f00 */
[----:B------:R-:W-:-:S02]  /*c5a0*/  F2FP.BF16.F32.PACK_AB R156, R81, R80 ;  /* 0x00000050519c723e */ /* 0x000fc400000010ff */
[----:B------:R-:W-:Y:S02]  /*c5b0*/  F2FP.BF16.F32.PACK_AB R157, R83, R82 ;  /* 0x00000052539d723e */ /* 0x000fe400000010ff */
[----:B-1----:R-:W-:Y:S02]  /*c5c0*/  F2FP.BF16.F32.PACK_AB R158, R85, R84 ;  /* 0x00000054559e723e */ /* 0x002fe400000010ff */
[----:B------:R-:W-:Y:S01]  /*c5d0*/  F2FP.BF16.F32.PACK_AB R159, R87, R86 ;  /* 0x00000056579f723e */ /* 0x000fe200000010ff */
[----:B------:R1:W-:Y:S01]  /*c5e0*/  STSM.16.M88.4 [R162], R12 ;  /* 0x0000000ca2007844 */ /* 0x0003e20000000200 */
[----:B------:R-:W-:Y:S02]  /*c5f0*/  MOV R168, R168 ;  /* 0x000000a800a87202 */ /* 0x000fe40000000f00 */
[----:B------:R-:W-:Y:S02]  /*c600*/  F2FP.BF16.F32.PACK_AB R4, R89, R88 ;  /* 0x000000585904723e */ /* 0x000fe400000010ff */
[----:B------:R-:W-:-:S02]  /*c610*/  F2FP.BF16.F32.PACK_AB R5, R91, R90 ;  /* 0x0000005a5b05723e */ /* 0x000fc400000010ff */
[----:B------:R-:W-:Y:S02]  /*c620*/  F2FP.BF16.F32.PACK_AB R6, R93, R92 ;  /* 0x0000005c5d06723e */ /* 0x000fe400000010ff */
[----:B------:R-:W-:Y:S02]  /*c630*/  F2FP.BF16.F32.PACK_AB R7, R95, R94 ;  /* 0x0000005e5f07723e */ /* 0x000fe400000010ff */
[----:B------:R-:W-:Y:S02]  /*c640*/  MOV R170, R170 ;  /* 0x000000aa00aa7202 */ /* 0x000fe40000000f00 */
[----:B0-----:R-:W-:Y:S02]  /*c650*/  F2FP.BF16.F32.PACK_AB R8, R97, R96 ;  /* 0x000000606108723e */ /* 0x001fe400000010ff */
[----:B------:R-:W-:Y:S02]  /*c660*/  F2FP.BF16.F32.PACK_AB R9, R99, R98 ;  /* 0x000000626309723e */ /* 0x000fe400000010ff */
[----:B------:R-:W-:-:S02]  /*c670*/  F2FP.BF16.F32.PACK_AB R10, R101, R100 ;  /* 0x00000064650a723e */ /* 0x000fc400000010ff */
[----:B------:R-:W-:Y:S01]  /*c680*/  F2FP.BF16.F32.PACK_AB R11, R103, R102 ;  /* 0x00000066670b723e */ /* 0x000fe200000010ff */
[----:B------:R0:W-:Y:S01]  /*c690*/  STSM.16.M88.4 [R164], R152 ;  /* 0x00000098a4007844 */ /* 0x0001e20000000200 */
[----:B------:R-:W-:Y:S02]  /*c6a0*/  MOV R172, R172 ;  /* 0x000000ac00ac7202 */ /* 0x000fe40000000f00 */
[----:B-1----:R-:W-:Y:S02]  /*c6b0*/  F2FP.BF16.F32.PACK_AB R12, R105, R104 ;  /* 0x00000068690c723e */ /* 0x002fe400000010ff */
[----:B------:R-:W-:Y:S02]  /*c6c0*/  F2FP.BF16.F32.PACK_AB R13, R107, R106 ;  /* 0x0000006a6b0d723e */ /* 0x000fe400000010ff */
[----:B------:R-:W-:Y:S02]  /*c6d0*/  F2FP.BF16.F32.PACK_AB R14, R109, R108 ;  /* 0x0000006c6d0e723e */ /* 0x000fe400000010ff */
[----:B------:R-:W-:Y:S01]  /*c6e0*/  F2FP.BF16.F32.PACK_AB R15, R111, R110 ;  /* 0x0000006e6f0f723e */ /* 0x000fe200000010ff */
[----:B------:R1:W-:Y:S01]  /*c6f0*/  STSM.16.M88.4 [R166], R156 ;  /* 0x0000009ca6007844 */ /* 0x0003e20000000200 */
[----:B------:R-:W-:-:S03]  /*c700*/  MOV R161, R20 ;  /* 0x0000001400a17202 */ /* 0x000fc60000000f00 */
[----:B------:R2:W-:Y:S01]  /*c710*/  STSM.16.M88.4 [R168], R4 ;  /* 0x00000004a8007844 */ /* 0x0005e20000000200 */
[----:B0-----:R-:W-:Y:S02]  /*c720*/  F2FP.BF16.F32.PACK_AB R152, R113, R112 ;  /* 0x000000707198723e */ /* 0x001fe400000010ff */
[----:B------:R-:W-:Y:S02]  /*c730*/  F2FP.BF16.F32.PACK_AB R153, R115, R114 ;  /* 0x000000727399723e */ /* 0x000fe400000010ff */
[----:B------:R-:W-:Y:S02]  /*c740*/  F2FP.BF16.F32.PACK_AB R154, R117, R116 ;  /* 0x00000074759a723e */ /* 0x000fe400000010ff */
[----:B------:R-:W-:Y:S01]  /*c750*/  F2FP.BF16.F32.PACK_AB R155, R119, R118 ;  /* 0x00000076779b723e */ /* 0x000fe200000010ff */
[----:B------:R0:W-:Y:S01]  /*c760*/  STSM.16.M88.4 [R170], R8 ;  /* 0x00000008aa007844 */ /* 0x0001e20000000200 */
[----:B-1----:R-:W-:Y:S02]  /*c770*/  F2FP.BF16.F32.PACK_AB R156, R121, R120 ;  /* 0x00000078799c723e */ /* 0x002fe400000010ff */
[----:B------:R-:W-:-:S02]  /*c780*/  F2FP.BF16.F32.PACK_AB R157, R123, R122 ;  /* 0x0000007a7b9d723e */ /* 0x000fc400000010ff */
[----:B------:R-:W-:Y:S02]  /*c790*/  F2FP.BF16.F32.PACK_AB R158, R125, R124 ;  /* 0x0000007c7d9e723e */ /* 0x000fe400000010ff */
[----:B------:R-:W-:Y:S01]  /*c7a0*/  F2FP.BF16.F32.PACK_AB R159, R127, R126 ;  /* 0x0000007e7f9f723e */ /* 0x000fe200000010ff */
[----:B------:R1:W-:Y:S01]  /*c7b0*/  STSM.16.M88.4 [R172], R12 ;  /* 0x0000000cac007844 */ /* 0x0003e20000000200 */
[----:B--2---:R-:W-:Y:S02]  /*c7c0*/  F2FP.BF16.F32.PACK_AB R4, R129, R128 ;  /* 0x000000808104723e */ /* 0x004fe400000010ff */
[----:B------:R-:W-:Y:S02]  /*c7d0*/  F2FP.BF16.F32.PACK_AB R5, R131, R130 ;  /* 0x000000828305723e */ /* 0x000fe400000010ff */
[----:B------:R-:W-:Y:S02]  /*c7e0*/  F2FP.BF16.F32.PACK_AB R6, R133, R132 ;  /* 0x000000848506723e */ /* 0x000fe400000010ff */
[----:B------:R-:W-:-:S02]  /*c7f0*/  F2FP.BF16.F32.PACK_AB R7, R135, R134 ;  /* 0x000000868707723e */ /* 0x000fc400000010ff */
        /* <DEDUP_REMOVED lines=9> */
[----:B------:R-:W-:Y:S04]  /*c890*/  STSM.16.M88.4 [R3], R156 ;  /* 0x0000009c03007844 */ /* 0x000fe80000000200 */
[----:B------:R1:W-:Y:S04]  /*c8a0*/  STSM.16.M88.4 [R18], R4 ;  /* 0x0000000412007844 */ /* 0x0003e80000000200 */
[----:B------:R2:W-:Y:S04]  /*c8b0*/  STSM.16.M88.4 [R22], R8 ;  /* 0x0000000816007844 */ /* 0x0005e80000000200 */
[----:B------:R3:W-:Y:S01]  /*c8c0*/  STSM.16.M88.4 [R161], R12 ;  /* 0x0000000ca1007844 */ /* 0x0007e20000000200 */
[----:B------:R-:W-:Y:S01]  /*c8d0*/  USHF.L.U32 UR4, UR19, 0x2, URZ ;  /* 0x0000000213047899 */ /* 0x000fe2000800063f */
[----:B------:R-:W-:Y:S01]  /*c8e0*/  BAR.SYNC.DEFER_BLOCKING 0x1, 0x100 ;  /* 0x0044000000007b1d */ /* 0x000fe20000010000 */
[----:B------:R-:W-:Y:S01]  /*c8f0*/  ISETP.NE.U32.AND P0, PT, RZ, UR14, PT ;  /* 0x0000000eff007c0c */ /* 0x000fe2000bf05070 */
[----:B------:R-:W-:-:S02]  /*c900*/  USHF.L.U64.HI UR16, UR19, 0x2, UR17 ;  /* 0x0000000213107899 */ /* 0x000fc40008010211 */
[----:B------:R-:W-:Y:S01]  /*c910*/  UIADD3 UR9, UP0, UR4, UR14, URZ ;  /* 0x0000000e04097290 */ /* 0x000fe2000ff1e03f */
[----:B------:R-:W-:-:S03]  /*c920*/  ISETP.NE.AND.EX P0, PT, RZ, UR15, PT, P0 ;  /* 0x0000000fff007c0c */ /* 0x000fc6000bf05300 */
[----:B------:R-:W-:Y:S02]  /*c930*/  UIADD3.X UR12, UR16, UR15, URZ, UP0, !UPT ;  /* 0x0000000f100c7290 */ /* 0x000fe400087fe43f */
[----:B------:R-:W-:-:S04]  /*c940*/  IMAD.U32 R20, RZ, RZ, UR9 ;  /* 0x00000009ff147e24 */ /* 0x000fc8000f8e00ff */
[----:B------:R-:W-:Y:S01]  /*c950*/  IMAD.U32 R21, RZ, RZ, UR12 ;  /* 0x0000000cff157e24 */ /* 0x000fe2000f8e00ff */
[----:B------:R-:W-:-:S04]  /*c960*/  ULDC.64 UR12, c[0x0][0xc08] ;  /* 0x00030200000c7ab9 */ /* 0x000fc80000000a00 */
[----:B0-----:R-:W4:Y:S01]  /*c970*/  @P0 LDG.E R152, desc[UR26][R20.64] ;  /* 0x0000001a14980981 */ /* 0x001f22000c1e1900 */
[----:B------:R-:W-:-:S04]  /*c980*/  UISETP.NE.U32.AND UP0, UPT, UR12, URZ, UPT ;  /* 0x0000003f0c00728c */ /* 0x000fc8000bf05070 */
[----:B------:R-:W-:-:S06]  /*c990*/  UISETP.NE.AND.EX UP0, UPT, UR13, URZ, UPT, UP0 ;  /* 0x0000003f0d00728c */ /* 0x000fcc000bf05300 */
[----:B------:R-:W-:-:S05]  /*c9a0*/  PLOP3.LUT P4, PT, PT, PT, UP0, 0x80, 0x0 ;  /* 0x000000000000781c */ /* 0x000fca0003f8f008 */
[----:B------:R-:W-:-:S03]  /*c9b0*/  @UP0 UIADD3 UR12, UP1, UR4, UR12, URZ ;  /* 0x0000000c040c0290 */ /* 0x000fc6000ff3e03f */
[----:B------:R-:W-:Y:S01]  /*c9c0*/  ULDC UR4, c[0x0][0xad4] ;  /* 0x0002b50000047ab9 */ /* 0x000fe20000000800 */
[----:B------:R-:W-:Y:S02]  /*c9d0*/  @UP0 UIADD3.X UR13, UR16, UR13, URZ, UP1, !UPT ;  /* 0x0000000d100d0290 */ /* 0x000fe40008ffe43f */
[----:B-1----:R-:W-:-:S04]  /*c9e0*/  IMAD.U32 R4, RZ, RZ, UR12 ;  /* 0x0000000cff047e24 */ /* 0x002fc8000f8e00ff */
[----:B------:R-:W-:-:S05]  /*c9f0*/  IMAD.U32 R5, RZ, RZ, UR13 ;  /* 0x0000000dff057e24 */ /* 0x000fca000f8e00ff */
[----:B------:R0:W5:Y:S01]  /*ca00*/  @P4 LDG.E R3, desc[UR26][R4.64] ;  /* 0x0000001a04034981 */ /* 0x000162000c1e1900 */
[----:B------:R-:W-:Y:S02]  /*ca10*/  UISETP.NE.AND UP0, UPT, UR22, URZ, UPT ;  /* 0x0000003f1600728c */ /* 0x000fe4000bf05270 */
[----:B------:R-:W-:Y:S02]  /*ca20*/  UISETP.NE.AND UP1, UPT, UR20, 0x1, UPT ;  /* 0x000000011400788c */ /* 0x000fe4000bf25270 */
[----:B------:R-:W-:Y:S01]  /*ca30*/  USEL UR4, UR22, UR4, UP0 ;  /* 0x0000000416047287 */ /* 0x000fe20008000000 */
[----:B------:R-:W-:-:S03]  /*ca40*/  UMOV UR23, 0x9b8 ;  /* 0x000009b800177882 */ /* 0x000fc60000000000 */
[----:B------:R-:W-:Y:S01]  /*ca50*/  UISETP.GT.AND UP2, UPT, UR4, 0x1, UPT ;  /* 0x000000010400788c */ /* 0x000fe2000bf44270 */
[----:B------:R-:W-:Y:S01]  /*ca60*/  PLOP3.LUT P1, PT, PT, PT, UP1, 0x80, 0x0 ;  /* 0x000000000000781c */ /* 0x000fe20003f2f018 */
[----:B------:R-:W-:Y:S02]  /*ca70*/  UISETP.NE.U32.AND UP0, UPT, UR14, URZ, UPT ;  /* 0x0000003f0e00728c */ /* 0x000fe4000bf05070 */
[----:B------:R-:W-:Y:S01]  /*ca80*/  USEL UR23, UR23, 0x978, UP2 ;  /* 0x0000097817177887 */ /* 0x000fe20009000000 */
[----:B--2---:R-:W-:Y:S01]  /*ca90*/  IMAD.U32 R8, RZ, RZ, UR18 ;  /* 0x00000012ff087e24 */ /* 0x004fe2000f8e00ff */
[----:B------:R-:W-:Y:S01]  /*caa0*/  UISETP.NE.AND.EX UP0, UPT, UR15, URZ, UPT, UP0 ;  /* 0x0000003f0f00728c */ /* 0x000fe2000bf05300 */
[----:B------:R-:W-:Y:S02]  /*cab0*/  UMOV UR4, URZ ;  /* 0x0000003f00047c82 */ /* 0x000fe40008000000 */
[----:B------:R-:W-:Y:S01]  /*cac0*/  IMAD R8, R8, 0x80, R175 ;  /* 0x0000008008087824 */ /* 0x000fe200078e02af */
[----:B------:R-:W-:Y:S01]  /*cad0*/  USEL UR9, UR19, URZ, !UP0 ;  /* 0x0000003f13097287 */ /* 0x000fe2000c000000 */
[----:B------:R-:W-:Y:S01]  /*cae0*/  @UP1 ULDC UR25, c[0x0][0xbec] ;  /* 0x0002fb0000191ab9 */ /* 0x000fe20000000800 */
[----:B------:R-:W-:-:S02]  /*caf0*/  USEL UR22, UR17, URZ, !UP0 ;  /* 0x0000003f11167287 */ /* 0x000fc4000c000000 */
[----:B0-----:R-:W-:Y:S01]  /*cb00*/  @P1 IMAD.HI.U32 R4, R8, UR25, RZ ;  /* 0x0000001908041c27 */ /* 0x001fe2000f8e00ff */
[----:B------:R-:W-:Y:S01]  /*cb10*/  USEL UR21, UR21, URZ, UP2 ;  /* 0x0000003f15157287 */ /* 0x000fe20009000000 */
[----:B------:R-:W-:Y:S01]  /*cb20*/  ULDC.64 UR16, c[0x0][UR23+0x220] ;  /* 0x0000880017107abb */ /* 0x000fe20008000a00 */
[----:B------:R-:W-:Y:S01]  /*cb30*/  ULDC.64 UR14, c[0x0][UR23+0x218] ;  /* 0x00008600170e7abb */ /* 0x000fe20008000a00 */
[----:B------:R-:W-:Y:S01]  /*cb40*/  ULDC.64 UR18, c[0x0][UR23+0x228] ;  /* 0x00008a0017127abb */ /* 0x000fe20008000a00 */
[----:B------:R-:W-:Y:S02]  /*cb50*/  UIMAD UR17, UR17, UR9, URZ ;  /* 0x00000009111172a4 */ /* 0x000fe4000f8e023f */
[----:B------:R-:W-:Y:S01]  /*cb60*/  UIMAD.WIDE.U32 UR12, UR14, UR24, URZ ;  /* 0x000000180e0c72a5 */ /* 0x000fe2000f8e003f */
[----:B------:R-:W-:Y:S01]  /*cb70*/  IMAD.MOV.U32 R5, RZ, RZ, R8 ;  /* 0x000000ffff057224 */ /* 0x000fe200078e0008 */
[----:B------:R-:W-:Y:S01]  /*cb80*/  @UP1 ULDC UR28, c[0x0][0xbf0] ;  /* 0x0002fc00001c1ab9 */ /* 0x000fe20000000800 */
[----:B------:R-:W-:-:S02]  /*cb90*/  UIMAD UR24, UR15, UR24, URZ ;  /* 0x000000180f1872a4 */ /* 0x000fc4000f8e023f */
[----:B------:R-:W-:Y:S01]  /*cba0*/  UIMAD.WIDE.U32 UR26, UR18, UR21, URZ ;  /* 0x00000015121a72a5 */ /* 0x000fe2000f8e003f */
[----:B------:R-:W-:Y:S01]  /*cbb0*/  @P1 SHF.R.U32.HI R5, RZ, UR28, R4 ;  /* 0x0000001cff051c19 */ /* 0x000fe20008011604 */
[----:B------:R-:W-:Y:S02]  /*cbc0*/  UIMAD.WIDE.U32 UR14, UR16, UR9, URZ ;  /* 0x00000009100e72a5 */ /* 0x000fe4000f8e003f */
[----:B------:R-:W-:Y:S02]  /*cbd0*/  UIMAD UR18, UR19, UR21, URZ ;  /* 0x00000015131272a4 */ /* 0x000fe4000f8e023f */
[----:B------:R-:W-:Y:S01]  /*cbe0*/  UIMAD UR17, UR16, UR22, UR17 ;  /* 0x00000016101172a4 */ /* 0x000fe2000f8e0211 */
[----:B------:R-:W-:Y:S01]  /*cbf0*/  IMAD.U32 R4, RZ, RZ, UR26 ;  /* 0x0000001aff047e24 */ /* 0x000fe2000f8e00ff */
[----:B------:R-:W-:Y:S01]  /*cc00*/  UIADD3 UR18, UR27, UR18, URZ ;  /* 0x000000121b127290 */ /* 0x000fe2000fffe03f */
[----:B------:R-:W-:Y:S01]  /*cc10*/  IMAD.MOV R7, RZ, RZ, -R5 ;  /* 0x000000ffff077224 */ /* 0x000fe200078e0a05 */
[----:B------:R-:W-:-:S02]  /*cc20*/  UIADD3 UR24, UR13, UR24, URZ ;  /* 0x000000180d187290 */ /* 0x000fc4000fffe03f */
[----:B------:R-:W-:Y:S01]  /*cc30*/  UIADD3 UR17, UR15, UR17, URZ ;  /* 0x000000110f117290 */ /* 0x000fe2000fffe03f */
[----:B------:R-:W-:Y:S02]  /*cc40*/  IMAD R7, R7, UR20, R8 ;  /* 0x0000001407077c24 */ /* 0x000fe4000f8e0208 */
[----:B------:R-:W-:-:S03]  /*cc50*/  IMAD.U32 R10, RZ, RZ, UR18 ;  /* 0x00000012ff0a7e24 */ /* 0x000fc6000f8e00ff */
[----:B------:R-:W-:Y:S02]  /*cc60*/  SHF.R.S32.HI R6, RZ, 0x1f, R7 ;  /* 0x0000001fff067819 */ /* 0x000fe40000011407 */
[----:B----4-:R-:W-:-:S13]  /*cc70*/  @P0 R2UR UR4, R152 ;  /* 0x00000000980402ca */ /* 0x010fda00000e0000 */
[----:B------:R-:W-:Y:S02]  /*cc80*/  UIADD3 UR12, UP0, UP3, UR14, UR12, UR4 ;  /* 0x0000000c0e0c7290 */ /* 0x000fe4000fb1e004 */
[----:B------:R-:W-:-:S04]  /*cc90*/  USHF.R.S32.HI UR16, URZ, 0x1f, UR4 ;  /* 0x0000001f3f107899 */ /* 0x000fc80008011404 */
[----:B------:R-:W-:Y:S01]  /*cca0*/  UIADD3.X UR14, UR17, UR24, UR16, UP0, UP3 ;  /* 0x00000018110e7290 */ /* 0x000fe200087e6410 */
[----:B------:R-:W-:Y:S02]  /*ccb0*/  IADD3 R4, P2, P3, R5, UR12, R4 ;  /* 0x0000000c05047c10 */ /* 0x000fe4000fb5e004 */
[----:B------:R-:W-:Y:S01]  /*ccc0*/  SHF.R.S32.HI R5, RZ, 0x1f, R5 ;  /* 0x0000001fff057819 */ /* 0x000fe20000011405 */
[----:B------:R-:W-:Y:S02]  /*ccd0*/  ULDC.64 UR12, c[0x0][UR23+0x210] ;  /* 0x00008400170c7abb */ /* 0x000fe40008000a00 */
[----:B------:R-:W-:Y:S01]  /*cce0*/  IMAD R9, R7, UR13, RZ ;  /* 0x0000000d07097c24 */ /* 0x000fe2000f8e02ff */
[----:B------:R-:W-:Y:S01]  /*ccf0*/  IADD3.X R5, R5, UR14, R10, P2, P3 ;  /* 0x0000000e05057c10 */ /* 0x000fe200097e640a */
[----:B------:R-:W-:Y:S01]  /*cd00*/  ULDC.64 UR14, c[0x0][0xba8] ;  /* 0x0002ea00000e7ab9 */ /* 0x000fe20000000a00 */
[----:B------:R-:W-:Y:S01]  /*cd10*/  @!UP2 ULDC UR14, c[0x0][0xb50] ;  /* 0x0002d400000eaab9 */ /* 0x000fe20000000800 */
[----:B------:R-:W-:Y:S01]  /*cd20*/  IMAD R9, R6, UR12, R9 ;  /* 0x0000000c06097c24 */ /* 0x000fe2000f8e0209 */
[----:B------:R-:W-:Y:S01]  /*cd30*/  @!UP2 ULDC UR15, c[0x0][0xb54] ;  /* 0x0002d500000faab9 */ /* 0x000fe20000000800 */
[----:B------:R-:W-:-:S04]  /*cd40*/  IMAD.WIDE.U32 R4, R7, UR12, R4 ;  /* 0x0000000c07047c25 */ /* 0x000fc8000f8e0004 */
[----:B------:R-:W-:Y:S01]  /*cd50*/  IMAD.IADD R5, R5, 0x1, R9 ;  /* 0x0000000105057824 */ /* 0x000fe200078e0209 */
[C---:B------:R-:W-:Y:S01]  /*cd60*/  LEA R9, P2, R4.reuse, UR14, 0x2 ;  /* 0x0000000e04097c11 */ /* 0x040fe2000f8410ff */
[----:B------:R-:W-:Y:S01]  /*cd70*/  ULDC UR12, c[0x0][0xa88] ;  /* 0x0002a200000c7ab9 */ /* 0x000fe20000000800 */
[----:B-----5:R-:W-:Y:S02]  /*cd80*/  @P4 R2UR UR12, R3 ;  /* 0x00000000030c42ca */ /* 0x020fe400000e0000 */
[----:B------:R-:W-:Y:S01]  /*cd90*/  LEA.HI.X R11, R4, UR15, R5, 0x2, P2 ;  /* 0x0000000f040b7c11 */ /* 0x000fe200090f1405 */
[----:B---3--:R-:W-:-:S12]  /*cda0*/  @P4 BRA `(.L_x_210) ;  /* 0x00000000001c4947 */ /* 0x008fd80003800000 */
[----:B------:R-:W-:Y:S05]  /*cdb0*/  @!P0 BRA `(.L_x_210) ;  /* 0x0000000000188947 */ /* 0x000fea0003800000 */
[----:B------:R-:W-:Y:S02]  /*cdc0*/  ULDC.64 UR12, c[0x0][0x208] ;  /* 0x00008200000c7ab9 */ /* 0x000fe40000000a00 */
[----:B------:R-:W2:Y:S04]  /*cdd0*/  LDG.E R4, desc[UR12][R20.64] ;  /* 0x0000000c14047981 */ /* 0x000ea8000c1e1900 */
[----:B------:R-:W3:Y:S01]  /*cde0*/  LDG.E R3, desc[UR12][R20.64+0x4] ;  /* 0x0000040c14037981 */ /* 0x000ee2000c1e1900 */
[----:B--2---:R-:W-:Y:S02]  /*cdf0*/  R2UR UR13, R4 ;  /* 0x00000000040d72ca */ /* 0x004fe400000e0000 */
[----:B---3--:R-:W-:-:S13]  /*ce00*/  R2UR UR12, R3 ;  /* 0x00000000030c72ca */ /* 0x008fda00000e0000 */
[----:B------:R-:W-:-:S12]  /*ce10*/  UIADD3 UR12, -UR13, UR12, URZ ;  /* 0x0000000c0d0c7290 */ /* 0x000fd8000fffe13f */
.L_x_210:
[----:B------:R-:W2:Y:S04]  /*ce20*/  LDL R10, [R1+0x60] ;  /* 0x00006000010a7983 */ /* 0x000ea80000100800 */
[----:B------:R-:W3:Y:S01]  /*ce30*/  LDL R3, [R1+0x20] ;  /* 0x0000200001037983 */ /* 0x000ee20000100800 */
[----:B------:R-:W-:Y:S01]  /*ce40*/  R2UR UR13, R174 ;  /* 0x00000000ae0d72ca */ /* 0x000fe200000e0000 */
[----:B------:R-:W-:Y:S02]  /*ce50*/  UIMAD UR12, UR12, UR20, URZ ;  /* 0x000000140c0c72a4 */ /* 0x000fe4000f8e023f */
[----:B------:R-:W-:Y:S01]  /*ce60*/  SHFL.IDX PT, R4, R9, RZ, 0x1c1f ;  /* 0x001c1fff09047589 */ /* 0x000fe200000e0000 */
[----:B------:R-:W-:-:S03]  /*ce70*/  ULDC.64 UR14, c[0x0][0x208] ;  /* 0x00008200000e7ab9 */ /* 0x000fc60000000a00 */
[----:B------:R-:W0:Y:S04]  /*ce80*/  SHFL.IDX PT, R5, R11, RZ, 0x1c1f ;  /* 0x001c1fff0b057589 */ /* 0x000e2800000e0000 */
[----:B------:R-:W-:Y:S02]  /*ce90*/  SHFL.IDX PT, R6, R9, 0x1, 0x1c1f ;  /* 0x003c1f0009067f89 */ /* 0x000fe400000e0000 */
[----:B------:R-:W-:Y:S02]  /*cea0*/  IMAD.U32 R12, RZ, RZ, UR13 ;  /* 0x0000000dff0c7e24 */ /* 0x000fe4000f8e00ff */
[----:B------:R-:W1:Y:S02]  /*ceb0*/  SHFL.IDX PT, R7, R11, 0x1, 0x1c1f ;  /* 0x003c1f000b077f89 */ /* 0x000e6400000e0000 */
[----:B--2---:R-:W-:Y:S01]  /*cec0*/  IMAD R12, R12, 0x80, R10 ;  /* 0x000000800c0c7824 */ /* 0x004fe200078e020a */
[----:B---3--:R-:W-:-:S03]  /*ced0*/  LOP3.LUT P0, RZ, R3, 0x3, RZ, 0xc0, !PT ;  /* 0x0000000303ff7812 */ /* 0x008fc6000780c0ff */
[C---:B------:R-:W-:Y:S01]  /*cee0*/  VIADD R10, R12.reuse, 0x8 ;  /* 0x000000080c0a7836 */ /* 0x040fe20000000000 */
[----:B------:R-:W-:-:S04]  /*cef0*/  ISETP.GE.OR P2, PT, R12, UR12, P0 ;  /* 0x0000000c0c007c0c */ /* 0x000fc80008746670 */
[----:B------:R-:W-:-:S09]  /*cf00*/  ISETP.GE.OR P0, PT, R10, UR12, P0 ;  /* 0x0000000c0a007c0c */ /* 0x000fd20008706670 */
[----:B0-----:R0:W-:Y:S04]  /*cf10*/  @!P2 ST.E desc[UR14][R4.64], R2 ;  /* 0x000000020400a985 */ /* 0x0011e8000c10190e */
[----:B-1----:R0:W-:Y:S01]  /*cf20*/  @!P0 ST.E desc[UR14][R6.64], R0 ;  /* 0x0000000006008985 */ /* 0x0021e2000c10190e */
[----:B------:R-:W-:-:S13]  /*cf30*/  PLOP3.LUT P0, PT, PT, PT, UP2, 0x80, 0x0 ;  /* 0x000000000000781c */ /* 0x000fda0003f0f028 */
[----:B0-----:R-:W-:Y:S05]  /*cf40*/  @P0 BRA `(.L_x_211) ;  /* 0x0000001000300947 */ /* 0x001fea0003800000 */
[----:B------:R-:W0:Y:S01]  /*cf50*/  S2R R0, SR_TID.X ;  /* 0x0000000000007919 */ /* 0x000e220000002100 */
[----:B------:R-:W-:Y:S01]  /*cf60*/  ULDC.64 UR14, c[0x0][0x208] ;  /* 0x00008200000e7ab9 */ /* 0x000fe20000000a00 */
[----:B------:R-:W-:Y:S02]  /*cf70*/  R2UR UR18, R213 ;  /* 0x00000000d51272ca */ /* 0x000fe400000e0000 */
[----:B------:R-:W-:Y:S01]  /*cf80*/  R2UR UR17, R174 ;  /* 0x00000000ae1172ca */ /* 0x000fe200000e0000 */
[----:B0-----:R-:W-:-:S05]  /*cf90*/  VIADD R0, R0, 0xffffff80 ;  /* 0xffffff8000007836 */ /* 0x001fca0000000000 */
[----:B------:R-:W-:-:S04]  /*cfa0*/  SHF.R.S32.HI R3, RZ, 0x1f, R0 ;  /* 0x0000001fff037819 */ /* 0x000fc80000011400 */
[----:B------:R-:W-:-:S04]  /*cfb0*/  LEA.HI R3, R3, R0, RZ, 0x3 ;  /* 0x0000000003037211 */ /* 0x000fc800078f18ff */
[----:B------:R-:W-:Y:S02]  /*cfc0*/  LOP3.LUT R5, R3, 0xfffffff8, RZ, 0xc0, !PT ;  /* 0xfffffff803057812 */ /* 0x000fe400078ec0ff */
[----:B------:R-:W-:Y:S01]  /*cfd0*/  SHF.R.S32.HI R79, RZ, 0x3, R3 ;  /* 0x00000003ff4f7819 */ /* 0x000fe20000011403 */
[----:B------:R-:W-:Y:S02]  /*cfe0*/  IMAD.MOV.U32 R3, RZ, RZ, 0x2 ;  /* 0x00000002ff037424 */ /* 0x000fe400078e00ff */
[----:B------:R-:W-:-:S04]  /*cff0*/  IMAD.IADD R18, R0, 0x1, -R5 ;  /* 0x0000000100127824 */ /* 0x000fc800078e0a05 */
[----:B------:R-:W-:-:S04]  /*d000*/  IMAD.SHL.U32 R0, R18, 0x8, RZ ;  /* 0x0000000812007824 */ /* 0x000fc800078e00ff */
[----:B------:R-:W-:-:S04]  /*d010*/  IMAD R2, R79, 0x40, R0 ;  /* 0x000000404f027824 */ /* 0x000fc800078e0200 */
[----:B------:R-:W-:-:S03]  /*d020*/  IMAD.WIDE R2, R2, R3, UR10 ;  /* 0x0000000a02027e25 */ /* 0x000fc6000f8e0203 */
[C---:B------:R-:W-:Y:S02]  /*d030*/  IADD3 R9, P4, R2.reuse, 0x1000, RZ ;  /* 0x0000100002097810 */ /* 0x040fe40007f9e0ff */
[C---:B------:R-:W-:Y:S02]  /*d040*/  IADD3 R13, P3, R2.reuse, 0x2000, RZ ;  /* 0x00002000020d7810 */ /* 0x040fe40007f7e0ff */
[----:B------:R-:W-:Y:S02]  /*d050*/  IADD3 R25, P2, R2, 0x3000, RZ ;  /* 0x0000300002197810 */ /* 0x000fe40007f5e0ff */
[----:B------:R-:W-:Y:S02]  /*d060*/  LOP3.LUT R8, R9, 0x380, RZ, 0xc0, !PT ;  /* 0x0000038009087812 */ /* 0x000fe400078ec0ff */
[----:B------:R-:W-:Y:S02]  /*d070*/  LOP3.LUT R12, R13, 0x380, RZ, 0xc0, !PT ;  /* 0x000003800d0c7812 */ /* 0x000fe400078ec0ff */
[----:B------:R-:W-:-:S02]  /*d080*/  LOP3.LUT R24, R25, 0x380, RZ, 0xc0, !PT ;  /* 0x0000038019187812 */ /* 0x000fc400078ec0ff */
[----:B------:R-:W-:Y:S02]  /*d090*/  SHF.R.U64 R8, R8, 0x3, RZ ;  /* 0x0000000308087819 */ /* 0x000fe400000012ff */
[----:B------:R-:W-:Y:S02]  /*d0a0*/  SHF.R.U64 R12, R12, 0x3, RZ ;  /* 0x000000030c0c7819 */ /* 0x000fe400000012ff */
[----:B------:R-:W-:Y:S02]  /*d0b0*/  SHF.R.U64 R24, R24, 0x3, RZ ;  /* 0x0000000318187819 */ /* 0x000fe400000012ff */
[----:B------:R-:W-:Y:S01]  /*d0c0*/  LOP3.LUT R8, R8, R9, RZ, 0x3c, !PT ;  /* 0x0000000908087212 */ /* 0x000fe200078e3cff */
[--C-:B------:R-:W-:Y:S01]  /*d0d0*/  IMAD.X R9, RZ, RZ, R3.reuse, P4 ;  /* 0x000000ffff097224 */ /* 0x100fe200020e0603 */
[----:B------:R-:W-:Y:S01]  /*d0e0*/  LOP3.LUT R12, R12, R13, RZ, 0x3c, !PT ;  /* 0x0000000d0c0c7212 */ /* 0x000fe200078e3cff */
[--C-:B------:R-:W-:Y:S01]  /*d0f0*/  IMAD.X R13, RZ, RZ, R3.reuse, P3 ;  /* 0x000000ffff0d7224 */ /* 0x100fe200018e0603 */
[----:B------:R-:W-:Y:S01]  /*d100*/  LOP3.LUT R24, R24, R25, RZ, 0x3c, !PT ;  /* 0x0000001918187212 */ /* 0x000fe200078e3cff */
[----:B------:R-:W-:Y:S01]  /*d110*/  IMAD.X R25, RZ, RZ, R3, P2 ;  /* 0x000000ffff197224 */ /* 0x000fe200010e0603 */
[C---:B------:R-:W-:Y:S01]  /*d120*/  IADD3 R29, P0, R2.reuse, 0x4000, RZ ;  /* 0x00004000021d7810 */ /* 0x040fe20007f1e0ff */
[----:B------:R-:W5:Y:S01]  /*d130*/  LD.E.128 R8, desc[UR14][R8.64] ;  /* 0x0000000e08087980 */ /* 0x000f62000c101d00 */
[----:B------:R-:W-:-:S02]  /*d140*/  IADD3 R33, P6, R2, 0x5000, RZ ;  /* 0x0000500002217810 */ /* 0x000fc40007fde0ff */
[C---:B------:R-:W-:Y:S01]  /*d150*/  IADD3 R37, P5, R2.reuse, 0x6000, RZ ;  /* 0x0000600002257810 */ /* 0x040fe20007fbe0ff */
[----:B------:R-:W5:Y:S01]  /*d160*/  LD.E.128 R12, desc[UR14][R12.64] ;  /* 0x0000000e0c0c7980 */ /* 0x000f62000c101d00 */
[C---:B------:R-:W-:Y:S02]  /*d170*/  IADD3 R41, P4, R2.reuse, 0x7000, RZ ;  /* 0x0000700002297810 */ /* 0x040fe40007f9e0ff */
[C---:B------:R-:W-:Y:S01]  /*d180*/  IADD3 R45, P3, R2.reuse, 0x8000, RZ ;  /* 0x00008000022d7810 */ /* 0x040fe20007f7e0ff */
[----:B------:R-:W5:Y:S01]  /*d190*/  LD.E.128 R24, desc[UR14][R24.64] ;  /* 0x0000000e18187980 */ /* 0x000f62000c101d00 */
[----:B------:R-:W-:Y:S02]  /*d1a0*/  IADD3 R49, P2, R2, 0x9000, RZ ;  /* 0x0000900002317810 */ /* 0x000fe40007f5e0ff */
[----:B------:R-:W-:Y:S02]  /*d1b0*/  LOP3.LUT R28, R29, 0x380, RZ, 0xc0, !PT ;  /* 0x000003801d1c7812 */ /* 0x000fe400078ec0ff */
[----:B------:R-:W-:-:S02]  /*d1c0*/  LOP3.LUT R32, R33, 0x380, RZ, 0xc0, !PT ;  /* 0x0000038021207812 */ /* 0x000fc400078ec0ff */
[----:B------:R-:W-:Y:S02]  /*d1d0*/  LOP3.LUT R36, R37, 0x380, RZ, 0xc0, !PT ;  /* 0x0000038025247812 */ /* 0x000fe400078ec0ff */
[----:B------:R-:W-:Y:S02]  /*d1e0*/  LOP3.LUT R40, R41, 0x380, RZ, 0xc0, !PT ;  /* 0x0000038029287812 */ /* 0x000fe400078ec0ff */
[----:B------:R-:W-:Y:S02]  /*d1f0*/  LOP3.LUT R44, R45, 0x380, RZ, 0xc0, !PT ;  /* 0x000003802d2c7812 */ /* 0x000fe400078ec0ff */
[----:B------:R-:W-:Y:S02]  /*d200*/  LOP3.LUT R48, R49, 0x380, RZ, 0xc0, !PT ;  /* 0x0000038031307812 */ /* 0x000fe400078ec0ff */
[----:B------:R-:W-:Y:S02]  /*d210*/  SHF.R.U64 R28, R28, 0x3, RZ ;  /* 0x000000031c1c7819 */ /* 0x000fe400000012ff */
[----:B------:R-:W-:-:S02]  /*d220*/  SHF.R.U64 R32, R32, 0x3, RZ ;  /* 0x0000000320207819 */ /* 0x000fc400000012ff */
[----:B------:R-:W-:Y:S02]  /*d230*/  SHF.R.U64 R36, R36, 0x3, RZ ;  /* 0x0000000324247819 */ /* 0x000fe400000012ff */
        /* <DEDUP_REMOVED lines=24> */
[----:B------:R-:W-:Y:S01]  /*d3c0*/  LOP3.LUT R52, R53, 0x380, RZ, 0xc0, !PT ;  /* 0x0000038035347812 */ /* 0x000fe200078ec0ff */
[----:B------:R-:W5:Y:S01]  /*d3d0*/  LD.E.128 R40, desc[UR14][R40.64] ;  /* 0x0000000e28287980 */ /* 0x000f62000c101d00 */
[----:B------:R-:W-:Y:S01]  /*d3e0*/  LOP3.LUT R56, R57, 0x380, RZ, 0xc0, !PT ;  /* 0x0000038039387812 */ /* 0x000fe200078ec0ff */
[----:B------:R-:W-:Y:S01]  /*d3f0*/  IMAD.X R73, RZ, RZ, R3, P2 ;  /* 0x000000ffff497224 */ /* 0x000fe200010e0603 */
[----:B------:R-:W-:Y:S01]  /*d400*/  LOP3.LUT R60, R61, 0x380, RZ, 0xc0, !PT ;  /* 0x000003803d3c7812 */ /* 0x000fe200078ec0ff */
[----:B------:R-:W5:Y:S01]  /*d410*/  LD.E.128 R44, desc[UR14][R44.64] ;  /* 0x0000000e2c2c7980 */ /* 0x000f62000c101d00 */
[----:B------:R-:W-:-:S02]  /*d420*/  LOP3.LUT R64, R65, 0x380, RZ, 0xc0, !PT ;  /* 0x0000038041407812 */ /* 0x000fc400078ec0ff */
[----:B------:R-:W-:Y:S01]  /*d430*/  LOP3.LUT R68, R69, 0x380, RZ, 0xc0, !PT ;  /* 0x0000038045447812 */ /* 0x000fe200078ec0ff */
[----:B------:R-:W5:Y:S01]  /*d440*/  LD.E.128 R48, desc[UR14][R48.64] ;  /* 0x0000000e30307980 */ /* 0x000f62000c101d00 */
[----:B------:R-:W-:Y:S02]  /*d450*/  LOP3.LUT R4, R5, 0x380, RZ, 0xc0, !PT ;  /* 0x0000038005047812 */ /* 0x000fe400078ec0ff */
[----:B------:R-:W-:Y:S02]  /*d460*/  LOP3.LUT R7, R2, 0x380, RZ, 0xc0, !PT ;  /* 0x0000038002077812 */ /* 0x000fe400078ec0ff */
[----:B------:R-:W-:Y:S02]  /*d470*/  SHF.R.U64 R52, R52, 0x3, RZ ;  /* 0x0000000334347819 */ /* 0x000fe400000012ff */
        /* <DEDUP_REMOVED lines=16> */
[----:B------:R-:W-:Y:S01]  /*d580*/  LOP3.LUT R72, R4, R5, RZ, 0x3c, !PT ;  /* 0x0000000504487212 */ /* 0x000fe200078e3cff */
[----:B------:R-:W5:Y:S01]  /*d590*/  LD.E.128 R52, desc[UR14][R52.64] ;  /* 0x0000000e34347980 */ /* 0x000f62000c101d00 */
[----:B------:R-:W-:-:S03]  /*d5a0*/  LOP3.LUT R2, R7, R2, RZ, 0x3c, !PT ;  /* 0x0000000207027212 */ /* 0x000fc600078e3cff */
[----:B------:R-:W5:Y:S04]  /*d5b0*/  LD.E.128 R56, desc[UR14][R56.64] ;  /* 0x0000000e38387980 */ /* 0x000f68000c101d00 */
[----:B------:R0:W5:Y:S04]  /*d5c0*/  LD.E.128 R4, desc[UR14][R2.64] ;  /* 0x0000000e02047980 */ /* 0x000168000c101d00 */
[----:B------:R-:W5:Y:S04]  /*d5d0*/  LD.E.128 R60, desc[UR14][R60.64] ;  /* 0x0000000e3c3c7980 */ /* 0x000f68000c101d00 */
[----:B------:R-:W5:Y:S04]  /*d5e0*/  LD.E.128 R64, desc[UR14][R64.64] ;  /* 0x0000000e40407980 */ /* 0x000f68000c101d00 */
[----:B------:R-:W5:Y:S04]  /*d5f0*/  LD.E.128 R68, desc[UR14][R68.64] ;  /* 0x0000000e44447980 */ /* 0x000f68000c101d00 */
[----:B------:R-:W5:Y:S01]  /*d600*/  LD.E.128 R72, desc[UR14][R72.64] ;  /* 0x0000000e48487980 */ /* 0x000f62000c101d00 */
[----:B------:R-:W-:-:S02]  /*d610*/  ULDC.64 UR14, c[0x0][0xaa0] ;  /* 0x0002a800000e7ab9 */ /* 0x000fc40000000a00 */
[----:B------:R-:W-:Y:S01]  /*d620*/  UIMAD UR13, UR16, UR14, URZ ;  /* 0x0000000e100d72a4 */ /* 0x000fe2000f8e023f */
[----:B0-----:R-:W-:Y:S01]  /*d630*/  IMAD.U32 R3, RZ, RZ, UR17 ;  /* 0x00000011ff037e24 */ /* 0x001fe2000f8e00ff */
[----:B------:R-:W-:Y:S01]  /*d640*/  UIMAD.WIDE.U32 UR10, UR4, UR14, URZ ;  /* 0x0000000e040a72a5 */ /* 0x000fe2000f8e003f */
[----:B------:R-:W-:Y:S01]  /*d650*/  IMAD R2, R18, 0x20, R79 ;  /* 0x0000002012027824 */ /* 0x000fe200078e024f */
[----:B------:R-:W-:Y:S01]  /*d660*/  UIMAD UR13, UR4, UR15, UR13 ;  /* 0x0000000f040d72a4 */ /* 0x000fe2000f8e020d */
[----:B------:R-:W-:Y:S01]  /*d670*/  IMAD.U32 R80, RZ, RZ, UR17 ;  /* 0x00000011ff507e24 */ /* 0x000fe2000f8e00ff */
[----:B------:R-:W-:Y:S01]  /*d680*/  @!PT LDS RZ, [RZ] ;  /* 0x00000000fffff984 */ /* 0x000fe20000000800 */
[----:B------:R-:W-:Y:S01]  /*d690*/  @!PT LDS RZ, [RZ] ;  /* 0x00000000fffff984 */ /* 0x000fe20000000800 */
[----:B------:R-:W-:Y:S01]  /*d6a0*/  @!PT LDS RZ, [RZ] ;  /* 0x00000000fffff984 */ /* 0x000fe20000000800 */
[----:B------:R-:W-:Y:S01]  /*d6b0*/  @!PT LDS RZ, [RZ] ;  /* 0x00000000fffff984 */ /* 0x000fe20000000800 */
[----:B------:R0:W-:Y:S06]  /*d6c0*/  MEMBAR.ALL.CTA ;  /* 0x0000000000007992 */ /* 0x0001ec0000008000 */
[----:B0-----:R-:W0:Y:S01]  /*d6d0*/  FENCE.VIEW.ASYNC.S ;  /* 0x00000000000073c6 */ /* 0x001e220000000000 */
[----:B------:R-:W-:Y:S01]  /*d6e0*/  ULDC.64 UR14, c[0x0][0xae8] ;  /* 0x0002ba00000e7ab9 */ /* 0x000fe20000000a00 */
[----:B------:R-:W-:-:S02]  /*d6f0*/  UIADD3 UR11, UR11, UR13, URZ ;  /* 0x0000000d0b0b7290 */ /* 0x000fc4000fffe03f */
[----:B------:R-:W-:Y:S02]  /*d700*/  USHF.R.S32.HI UR4, URZ, 0x1f, UR9 ;  /* 0x0000001f3f047899 */ /* 0x000fe40008011409 */
[----:B------:R-:W-:Y:S01]  /*d710*/  UIMAD.WIDE.U32 UR10, UR18, UR14, UR10 ;  /* 0x0000000e120a72a5 */ /* 0x000fe2000f8e000a */
[----:B------:R-:W-:Y:S01]  /*d720*/  IMAD R20, R3, 0x80, R2 ;  /* 0x0000008003147824 */ /* 0x000fe200078e0202 */
[----:B------:R-:W-:Y:S02]  /*d730*/  @UP1 ULDC UR13, c[0x0][0xbec] ;  /* 0x0002fb00000d1ab9 */ /* 0x000fe40000000800 */
[----:B------:R-:W-:-:S03]  /*d740*/  UIMAD UR11, UR18, UR15, UR11 ;  /* 0x0000000f120b72a4 */ /* 0x000fc6000f8e020b */
[----:B------:R-:W-:Y:S02]  /*d750*/  ULDC.64 UR14, c[0x0][0xaf0] ;  /* 0x0002bc00000e7ab9 */ /* 0x000fe40000000a00 */
[----:B------:R-:W-:Y:S01]  /*d760*/  UIMAD UR4, UR4, UR14, URZ ;  /* 0x0000000e040472a4 */ /* 0x000fe2000f8e023f */
[----:B------:R-:W-:Y:S01]  /*d770*/  @P1 IMAD.HI.U32 R2, R20, UR13, RZ ;  /* 0x0000000d14021c27 */ /* 0x000fe2000f8e00ff */
[----:B------:R-:W-:Y:S02]  /*d780*/  UIMAD.WIDE.U32 UR10, UR9, UR14, UR10 ;  /* 0x0000000e090a72a5 */ /* 0x000fe4000f8e000a */
[----:B------:R-:W-:Y:S01]  /*d790*/  UIMAD UR4, UR9, UR15, UR4 ;  /* 0x0000000f090472a4 */ /* 0x000fe2000f8e0204 */
[----:B------:R-:W-:Y:S02]  /*d7a0*/  IMAD.MOV.U32 R21, RZ, RZ, R20 ;  /* 0x000000ffff157224 */ /* 0x000fe400078e0014 */
[----:B------:R-:W-:Y:S02]  /*d7b0*/  @UP1 ULDC UR9, c[0x0][0xbf0] ;  /* 0x0002fc0000091ab9 */ /* 0x000fe40000000800 */
[----:B------:R-:W-:Y:S01]  /*d7c0*/  @P1 SHF.R.U32.HI R21, RZ, UR9, R2 ;  /* 0x00000009ff151c19 */ /* 0x000fe20008011602 */
[----:B------:R-:W-:Y:S01]  /*d7d0*/  UIADD3 UR4, UR11, UR4, URZ ;  /* 0x000000040b047290 */ /* 0x000fe2000fffe03f */
[----:B------:R-:W-:-:S02]  /*d7e0*/  IMAD.U32 R2, RZ, RZ, UR10 ;  /* 0x0000000aff027e24 */ /* 0x000fc4000f8e00ff */
[--C-:B------:R-:W-:Y:S01]  /*d7f0*/  SHF.R.S32.HI R18, RZ, 0x1f, R21.reuse ;  /* 0x0000001fff127819 */ /* 0x100fe20000011415 */
[----:B------:R-:W-:Y:S02]  /*d800*/  IMAD.MOV R77, RZ, RZ, -R21 ;  /* 0x000000ffff4d7224 */ /* 0x000fe400078e0a15 */
[----:B------:R-:W-:Y:S01]  /*d810*/  IMAD.U32 R3, RZ, RZ, UR11 ;  /* 0x0000000bff037e24 */ /* 0x000fe2000f8e00ff */
[----:B------:R-:W-:Y:S01]  /*d820*/  ULDC.64 UR10, c[0x0][0xae0] ;  /* 0x0002b800000a7ab9 */ /* 0x000fe20000000a00 */
[----:B------:R-:W-:Y:S02]  /*d830*/  IMAD.U32 R3, RZ, RZ, UR4 ;  /* 0x00000004ff037e24 */ /* 0x000fe4000f8e00ff */
[----:B------:R-:W-:Y:S02]  /*d840*/  IMAD R18, R18, UR10, RZ ;  /* 0x0000000a12127c24 */ /* 0x000fe4000f8e02ff */
[----:B------:R-:W-:Y:S02]  /*d850*/  IMAD R77, R77, UR20, R20 ;  /* 0x000000144d4d7c24 */ /* 0x000fe4000f8e0214 */
[----:B------:R-:W-:-:S04]  /*d860*/  IMAD.WIDE.U32 R2, R21, UR10, R2 ;  /* 0x0000000a15027c25 */ /* 0x000fc8000f8e0002 */
[----:B------:R-:W-:Y:S01]  /*d870*/  IMAD R21, R21, UR11, R18 ;  /* 0x0000000b15157c24 */ /* 0x000fe2000f8e0212 */
[----:B------:R-:W-:Y:S01]  /*d880*/  SHF.R.S32.HI R18, RZ, 0x1f, R77 ;  /* 0x0000001fff127819 */ /* 0x000fe2000001144d */
[----:B------:R-:W-:Y:S02]  /*d890*/  ULDC.64 UR10, c[0x0][0xad8] ;  /* 0x0002b600000a7ab9 */ /* 0x000fe40000000a00 */
[----:B------:R-:W-:Y:S02]  /*d8a0*/  IMAD.IADD R3, R3, 0x1, R21 ;  /* 0x0000000103037824 */ /* 0x000fe400078e0215 */
[----:B------:R-:W-:Y:S02]  /*d8b0*/  IMAD R18, R18, UR10, RZ ;  /* 0x0000000a12127c24 */ /* 0x000fe4000f8e02ff */
[----:B------:R-:W-:Y:S02]  /*d8c0*/  IMAD R80, R80, 0x80, R79 ;  /* 0x0000008050507824 */ /* 0x000fe400078e024f */
[----:B------:R-:W-:-:S02]  /*d8d0*/  IMAD R21, R77, UR11, R18 ;  /* 0x0000000b4d157c24 */ /* 0x000fc4000f8e0212 */
[----:B------:R-:W-:Y:S01]  /*d8e0*/  IMAD.WIDE.U32 R2, R77, UR10, R2 ;  /* 0x0000000a4d027c25 */ /* 0x000fe2000f8e0002 */
[----:B------:R-:W-:-:S03]  /*d8f0*/  ULDC.64 UR10, c[0x0][0xa80] ;  /* 0x0002a000000a7ab9 */ /* 0x000fc60000000a00 */
[----:B------:R-:W-:Y:S01]  /*d900*/  VIADD R22, R80, 0x40 ;  /* 0x0000004050167836 */ /* 0x000fe20000000000 */
[----:B------:R-:W-:Y:S01]  /*d910*/  LEA R18, P2, R2, UR10, 0x1 ;  /* 0x0000000a02127c11 */ /* 0x000fe2000f8408ff */
[----:B------:R-:W-:Y:S01]  /*d920*/  IMAD.IADD R3, R3, 0x1, R21 ;  /* 0x0000000103037824 */ /* 0x000fe200078e0215 */
[----:B------:R-:W-:Y:S02]  /*d930*/  UIADD3 UR8, UR8, 0x38820, URZ ;  /* 0x0003882008087890 */ /* 0x000fe4000fffe03f */
[----:B------:R-:W-:Y:S02]  /*d940*/  ISETP.GE.AND P0, PT, R22, UR12, PT ;  /* 0x0000000c16007c0c */ /* 0x000fe4000bf06270 */
[----:B------:R-:W-:Y:S02]  /*d950*/  LEA.HI.X R22, R2, UR11, R3, 0x1, P2 ;  /* 0x0000000b02167c11 */ /* 0x000fe400090f0c03 */
[C---:B------:R-:W-:Y:S01]  /*d960*/  ISETP.GE.AND P2, PT, R80.reuse, UR12, PT ;  /* 0x0000000c50007c0c */ /* 0x040fe2000bf46270 */
[----:B------:R-:W-:Y:S01]  /*d970*/  UPRMT UR8, URZ, 0x654, UR8 ;  /* 0x000006543f087896 */ /* 0x000fe20008000008 */
[----:B------:R-:W-:-:S02]  /*d980*/  VIADD R20, R80, 0x20 ;  /* 0x0000002050147836 */ /* 0x000fc40000000000 */
[C---:B------:R-:W-:Y:S02]  /*d990*/  VIADD R84, R0.reuse, 0x80 ;  /* 0x0000008000547836 */ /* 0x040fe40000000000 */
[C---:B------:R-:W-:Y:S02]  /*d9a0*/  VIADD R86, R0.reuse, 0xc0 ;  /* 0x000000c000567836 */ /* 0x040fe40000000000 */
[----:B------:R-:W-:Y:S01]  /*d9b0*/  VIADD R82, R0, 0x40 ;  /* 0x0000004000527836 */ /* 0x000fe20000000000 */
[----:B0-----:R0:W1:Y:S01]  /*d9c0*/  SHFL.IDX PT, R81, R18, RZ, 0x181f ;  /* 0x00181fff12517589 */ /* 0x00106200000e0000 */
[----:B------:R-:W-:Y:S01]  /*d9d0*/  SYNCS.ARRIVE.TRANS64.RED.A1T0 RZ, [UR8], RZ ;  /* 0x000000ffffff79a7 */ /* 0x000fe20008100408 */
[----:B------:R-:W-:Y:S02]  /*d9e0*/  BSSY B1, `(.L_x_212) ;  /* 0x000001a000017945 */ /* 0x000fe40003800000 */
[----:B------:R0:W2:Y:S01]  /*d9f0*/  SHFL.IDX PT, R79, R22, RZ, 0x181f ;  /* 0x00181fff164f7589 */ /* 0x0000a200000e0000 */
[----:B------:R-:W-:-:S02]  /*da00*/  ISETP.GE.AND P1, PT, R20, UR12, PT ;  /* 0x0000000c14007c0c */ /* 0x000fc4000bf26270 */
[----:B------:R-:W-:Y:S02]  /*da10*/  SHF.R.S32.HI R88, RZ, 0x1f, R0 ;  /* 0x0000001fff587819 */ /* 0x000fe40000011400 */
[----:B------:R-:W-:Y:S02]  /*da20*/  SHF.R.S32.HI R83, RZ, 0x1f, R84 ;  /* 0x0000001fff537819 */ /* 0x000fe40000011454 */
[----:B------:R-:W-:Y:S02]  /*da30*/  SHF.R.S32.HI R85, RZ, 0x1f, R86 ;  /* 0x0000001fff557819 */ /* 0x000fe40000011456 */
[----:B------:R-:W-:Y:S01]  /*da40*/  SHF.R.S32.HI R87, RZ, 0x1f, R82 ;  /* 0x0000001fff577819 */ /* 0x000fe20000011452 */
[----:B0-----:R-:W-:Y:S06]  /*da50*/  @P2 BRA `(.L_x_213) ;  /* 0x0000000000482947 */ /* 0x001fec0003800000 */
[----:B------:R-:W-:Y:S01]  /*da60*/  ULDC UR4, c[0x0][0xac8] ;  /* 0x0002b20000047ab9 */ /* 0x000fe20000000800 */
[----:B------:R-:W-:Y:S01]  /*da70*/  ULDC.64 UR8, c[0x0][0x208] ;  /* 0x0000820000087ab9 */ /* 0x000fe20000000a00 */
[----:B------:R-:W-:Y:S02]  /*da80*/  ISETP.GE.AND P5, PT, R0, UR4, PT ;  /* 0x0000000400007c0c */ /* 0x000fe4000bfa6270 */
[----:B------:R-:W-:Y:S02]  /*da90*/  ISETP.GE.AND P4, PT, R82, UR4, PT ;  /* 0x0000000452007c0c */ /* 0x000fe4000bf86270 */
[----:B------:R-:W-:Y:S02]  /*daa0*/  ISETP.GE.AND P3, PT, R84, UR4, PT ;  /* 0x0000000454007c0c */ /* 0x000fe4000bf66270 */
[----:B------:R-:W-:-:S07]  /*dab0*/  ISETP.GE.AND P2, PT, R86, UR4, PT ;  /* 0x0000000456007c0c */ /* 0x000fce000bf46270 */
[----:B-1----:R-:W-:-:S04]  /*dac0*/  @!P5 LEA R2, P6, R0, R81, 0x1 ;  /* 0x000000510002d211 */ /* 0x002fc800078c08ff */
[----:B--2---:R-:W-:Y:S02]  /*dad0*/  @!P5 LEA.HI.X R3, R0, R79, R88, 0x1, P6 ;  /* 0x0000004f0003d211 */ /* 0x004fe400030f0c58 */
[----:B------:R-:W-:-:S03]  /*dae0*/  @!P4 LEA R20, P6, R82, R81, 0x1 ;  /* 0x000000515214c211 */ /* 0x000fc600078c08ff */
[----:B-----5:R0:W-:Y:S01]  /*daf0*/  @!P5 ST.E.128 desc[UR8][R2.64], R4 ;  /* 0x000000040200d985 */ /* 0x0201e2000c101d08 */
[----:B------:R-:W-:Y:S02]  /*db00*/  @!P4 LEA.HI.X R21, R82, R79, R87, 0x1, P6 ;  /* 0x0000004f5215c211 */ /* 0x000fe400030f0c57 */
[----:B------:R-:W-:-:S03]  /*db10*/  @!P3 LEA R76, P6, R84, R81, 0x1 ;  /* 0x00000051544cb211 */ /* 0x000fc600078c08ff */
[----:B------:R0:W-:Y:S01]  /*db20*/  @!P4 ST.E.128 desc[UR8][R20.64], R28 ;  /* 0x0000001c1400c985 */ /* 0x0001e2000c101d08 */
[----:B------:R-:W-:Y:S02]  /*db30*/  @!P3 LEA.HI.X R77, R84, R79, R83, 0x1, P6 ;  /* 0x0000004f544db211 */ /* 0x000fe400030f0c53 */
[----:B------:R-:W-:-:S03]  /*db40*/  @!P2 LEA R78, P6, R86, R81, 0x1 ;  /* 0x00000051564ea211 */ /* 0x000fc600078c08ff */
[----:B------:R0:W-:Y:S01]  /*db50*/  @!P3 ST.E.128 desc[UR8][R76.64], R44 ;  /* 0x0000002c4c00b985 */ /* 0x0001e2000c101d08 */
[----:B------:R-:W-:-:S05]  /*db60*/  @!P2 LEA.HI.X R79, R86, R79, R85, 0x1, P6 ;  /* 0x0000004f564fa211 */ /* 0x000fca00030f0c55 */
[----:B------:R0:W-:Y:S04]  /*db70*/  @!P2 ST.E.128 desc[UR8][R78.64], R60 ;  /* 0x0000003c4e00a985 */ /* 0x0001e8000c101d08 */
.L_x_213:
[----:B------:R-:W-:Y:S05]  /*db80*/  BSYNC B1 ;  /* 0x0000000000017941 */ /* 0x000fea0003800000 */
.L_x_212:
[----:B0-----:R0:W3:Y:S01]  /*db90*/  SHFL.IDX PT, R21, R22, 0x1, 0x181f ;  /* 0x00381f0016157f89 */ /* 0x0010e200000e0000 */
[----:B------:R-:W-:Y:S03]  /*dba0*/  BSSY B1, `(.L_x_214) ;  /* 0x0000015000017945 */ /* 0x000fe60003800000 */
[----:B-----5:R0:W4:Y:S01]  /*dbb0*/  SHFL.IDX PT, R7, R18, 0x1, 0x181f ;  /* 0x00381f0012077f89 */ /* 0x02012200000e0000 */
[----:B------:R-:W-:Y:S05]  /*dbc0*/  @P1 BRA `(.L_x_215) ;  /* 0x0000000000481947 */ /* 0x000fea0003800000 */
[----:B------:R-:W-:Y:S01]  /*dbd0*/  ULDC UR4, c[0x0][0xac8] ;  /* 0x0002b20000047ab9 */ /* 0x000fe20000000800 */
[----:B------:R-:W-:Y:S01]  /*dbe0*/  ULDC.64 UR8, c[0x0][0x208] ;  /* 0x0000820000087ab9 */ /* 0x000fe20000000a00 */
[----:B------:R-:W-:Y:S02]  /*dbf0*/  ISETP.GE.AND P4, PT, R0, UR4, PT ;  /* 0x0000000400007c0c */ /* 0x000fe4000bf86270 */
[----:B------:R-:W-:Y:S02]  /*dc00*/  ISETP.GE.AND P3, PT, R82, UR4, PT ;  /* 0x0000000452007c0c */ /* 0x000fe4000bf66270 */
[----:B------:R-:W-:Y:S02]  /*dc10*/  ISETP.GE.AND P2, PT, R84, UR4, PT ;  /* 0x0000000454007c0c */ /* 0x000fe4000bf46270 */
[----:B------:R-:W-:-:S07]  /*dc20*/  ISETP.GE.AND P1, PT, R86, UR4, PT ;  /* 0x0000000456007c0c */ /* 0x000fce000bf26270 */
[-C--:B----4-:R-:W-:Y:S02]  /*dc30*/  @!P4 LEA R2, P6, R0, R7.reuse, 0x1 ;  /* 0x000000070002c211 */ /* 0x090fe400078c08ff */
[----:B------:R-:W-:Y:S02]  /*dc40*/  @!P3 LEA R4, P5, R82, R7, 0x1 ;  /* 0x000000075204b211 */ /* 0x000fe400078a08ff */
[----:B---3--:R-:W-:Y:S02]  /*dc50*/  @!P4 LEA.HI.X R3, R0, R21, R88, 0x1, P6 ;  /* 0x000000150003c211 */ /* 0x008fe400030f0c58 */
[----:B------:R-:W-:Y:S02]  /*dc60*/  @!P2 LEA R6, P6, R84, R7, 0x1 ;  /* 0x000000075406a211 */ /* 0x000fe400078c08ff */
[----:B------:R-:W-:Y:S01]  /*dc70*/  @!P3 LEA.HI.X R5, R82, R21, R87, 0x1, P5 ;  /* 0x000000155205b211 */ /* 0x000fe200028f0c57 */
[----:B------:R3:W-:Y:S01]  /*dc80*/  @!P4 ST.E.128 desc[UR8][R2.64], R8 ;  /* 0x000000080200c985 */ /* 0x0007e2000c101d08 */
[----:B------:R-:W-:-:S02]  /*dc90*/  @!P1 LEA R20, P5, R86, R7, 0x1 ;  /* 0x0000000756149211 */ /* 0x000fc400078a08ff */
[-C--:B------:R-:W-:Y:S01]  /*dca0*/  @!P2 LEA.HI.X R7, R84, R21.reuse, R83, 0x1, P6 ;  /* 0x000000155407a211 */ /* 0x080fe200030f0c53 */
[----:B------:R3:W-:Y:S01]  /*dcb0*/  @!P3 ST.E.128 desc[UR8][R4.64], R32 ;  /* 0x000000200400b985 */ /* 0x0007e2000c101d08 */
[----:B------:R-:W-:-:S03]  /*dcc0*/  @!P1 LEA.HI.X R21, R86, R21, R85, 0x1, P5 ;  /* 0x0000001556159211 */ /* 0x000fc600028f0c55 */
[----:B------:R3:W-:Y:S04]  /*dcd0*/  @!P2 ST.E.128 desc[UR8][R6.64], R48 ;  /* 0x000000300600a985 */ /* 0x0007e8000c101d08 */
[----:B------:R3:W-:Y:S02]  /*dce0*/  @!P1 ST.E.128 desc[UR8][R20.64], R64 ;  /* 0x0000004014009985 */ /* 0x0007e4000c101d08 */
.L_x_215:
[----:B------:R-:W-:Y:S05]  /*dcf0*/  BSYNC B1 ;  /* 0x0000000000017941 */ /* 0x000fea0003800000 */
.L_x_214:
[----:B---3--:R3:W0:Y:S01]  /*dd00*/  SHFL.IDX PT, R9, R22, 0x2, 0x181f ;  /* 0x00581f0016097f89 */ /* 0x00862200000e0000 */
[----:B------:R-:W-:Y:S03]  /*dd10*/  BSSY B1, `(.L_x_216) ;  /* 0x0000015000017945 */ /* 0x000fe60003800000 */
[----:B------:R3:W0:Y:S01]  /*dd20*/  SHFL.IDX PT, R5, R18, 0x2, 0x181f ;  /* 0x00581f0012057f89 */ /* 0x00062200000e0000 */
[----:B------:R-:W-:Y:S05]  /*dd30*/  @P0 BRA `(.L_x_217) ;  /* 0x0000000000480947 */ /* 0x000fea0003800000 */
[----:B------:R-:W-:Y:S01]  /*dd40*/  ULDC UR4, c[0x0][0xac8] ;  /* 0x0002b20000047ab9 */ /* 0x000fe20000000800 */
[----:B------:R-:W-:Y:S01]  /*dd50*/  ULDC.64 UR8, c[0x0][0x208] ;  /* 0x0000820000087ab9 */ /* 0x000fe20000000a00 */
[----:B------:R-:W-:Y:S02]  /*dd60*/  ISETP.GE.AND P3, PT, R0, UR4, PT ;  /* 0x0000000400007c0c */ /* 0x000fe4000bf66270 */
[----:B------:R-:W-:Y:S02]  /*dd70*/  ISETP.GE.AND P2, PT, R82, UR4, PT ;  /* 0x0000000452007c0c */ /* 0x000fe4000bf46270 */
[----:B------:R-:W-:Y:S02]  /*dd80*/  ISETP.GE.AND P1, PT, R84, UR4, PT ;  /* 0x0000000454007c0c */ /* 0x000fe4000bf26270 */
[----:B------:R-:W-:-:S07]  /*dd90*/  ISETP.GE.AND P0, PT, R86, UR4, PT ;  /* 0x0000000456007c0c */ /* 0x000fce000bf06270 */
[-C--:B0-----:R-:W-:Y:S02]  /*dda0*/  @!P3 LEA R2, P6, R0, R5.reuse, 0x1 ;  /* 0x000000050002b211 */ /* 0x081fe400078c08ff */
[-C--:B------:R-:W-:Y:S02]  /*ddb0*/  @!P2 LEA R4, P5, R82, R5.reuse, 0x1 ;  /* 0x000000055204a211 */ /* 0x080fe400078a08ff */
[----:B------:R-:W-:Y:S02]  /*ddc0*/  @!P1 LEA R6, P4, R84, R5, 0x1 ;  /* 0x0000000554069211 */ /* 0x000fe400078808ff */
[----:B------:R-:W-:Y:S02]  /*ddd0*/  @!P3 LEA.HI.X R3, R0, R9, R88, 0x1, P6 ;  /* 0x000000090003b211 */ /* 0x000fe400030f0c58 */
[----:B------:R-:W-:Y:S02]  /*dde0*/  @!P0 LEA R8, P6, R86, R5, 0x1 ;  /* 0x0000000556088211 */ /* 0x000fe400078c08ff */
[-C--:B------:R-:W-:Y:S01]  /*ddf0*/  @!P2 LEA.HI.X R5, R82, R9.reuse, R87, 0x1, P5 ;  /* 0x000000095205a211 */ /* 0x080fe200028f0c57 */
[----:B------:R0:W-:Y:S01]  /*de00*/  @!P3 ST.E.128 desc[UR8][R2.64], R12 ;  /* 0x0000000c0200b985 */ /* 0x0001e2000c101d08 */
[----:B----4-:R-:W-:-:S02]  /*de10*/  @!P1 LEA.HI.X R7, R84, R9, R83, 0x1, P4 ;  /* 0x0000000954079211 */ /* 0x010fc400020f0c53 */
[----:B------:R-:W-:Y:S01]  /*de20*/  @!P0 LEA.HI.X R9, R86, R9, R85, 0x1, P6 ;  /* 0x0000000956098211 */ /* 0x000fe200030f0c55 */
[----:B------:R0:W-:Y:S04]  /*de30*/  @!P2 ST.E.128 desc[UR8][R4.64], R36 ;  /* 0x000000240400a985 */ /* 0x0001e8000c101d08 */
[----:B------:R0:W-:Y:S04]  /*de40*/  @!P1 ST.E.128 desc[UR8][R6.64], R52 ;  /* 0x0000003406009985 */ /* 0x0001e8000c101d08 */
[----:B------:R0:W-:Y:S02]  /*de50*/  @!P0 ST.E.128 desc[UR8][R8.64], R68 ;  /* 0x0000004408008985 */ /* 0x0001e4000c101d08 */
.L_x_217:
[----:B------:R-:W-:Y:S05]  /*de60*/  BSYNC B1 ;  /* 0x0000000000017941 */ /* 0x000fea0003800000 */
.L_x_216:
[----:B0-----:R-:W-:Y:S01]  /*de70*/  VIADD R2, R80, 0x60 ;  /* 0x0000006050027836 */ /* 0x001fe20000000000 */
[----:B------:R0:W0:Y:S04]  /*de80*/  SHFL.IDX PT, R9, R22, 0x3, 0x181f ;  /* 0x00781f0016097f89 */ /* 0x00002800000e0000 */
[----:B------:R-:W-:Y:S01]  /*de90*/  ISETP.GE.AND P0, PT, R2, UR12, PT ;  /* 0x0000000c02007c0c */ /* 0x000fe2000bf06270 */
[----:B------:R0:W0:-:S12]  /*dea0*/  SHFL.IDX PT, R11, R18, 0x3, 0x181f ;  /* 0x00781f00120b7f89 */ /* 0x00001800000e0000 */
[----:B------:R-:W-:Y:S05]  /*deb0*/  @P0 BRA `(.L_x_218) ;  /* 0x00000028004c0947 */ /* 0x000fea0003800000 */
[----:B------:R-:W-:Y:S01]  /*dec0*/  ULDC UR4, c[0x0][0xac8] ;  /* 0x0002b20000047ab9 */ /* 0x000fe20000000800 */
[----:B------:R-:W-:Y:S01]  /*ded0*/  ULDC.64 UR8, c[0x0][0x208] ;  /* 0x0000820000087ab9 */ /* 0x000fe20000000a00 */
[----:B------:R-:W-:Y:S02]  /*dee0*/  ISETP.GE.AND P3, PT, R0, UR4, PT ;  /* 0x0000000400007c0c */ /* 0x000fe4000bf66270 */
[----:B------:R-:W-:Y:S02]  /*def0*/  ISETP.GE.AND P4, PT, R82, UR4, PT ;  /* 0x0000000452007c0c */ /* 0x000fe4000bf86270 */
[----:B------:R-:W-:-:S09]  /*df00*/  ISETP.GE.AND P5, PT, R84, UR4, PT ;  /* 0x0000000454007c0c */ /* 0x000fd2000bfa6270 */
[-C--:B0-----:R-:W-:Y:S02]  /*df10*/  @!P3 LEA R2, P0, R0, R11.reuse, 0x1 ;  /* 0x0000000b0002b211 */ /* 0x081fe400078008ff */
[----:B------:R-:W-:Y:S02]  /*df20*/  @!P4 LEA R4, P1, R82, R11, 0x1 ;  /* 0x0000000b5204c211 */ /* 0x000fe400078208ff */
[----:B------:R-:W-:Y:S02]  /*df30*/  @!P3 LEA.HI.X R3, R0, R9, R88, 0x1, P0 ;  /* 0x000000090003b211 */ /* 0x000fe400000f0c58 */
[----:B------:R-:W-:Y:S02]  /*df40*/  ISETP.GE.AND P0, PT, R86, UR4, PT ;  /* 0x0000000456007c0c */ /* 0x000fe4000bf06270 */
[----:B------:R-:W-:Y:S01]  /*df50*/  @!P5 LEA R6, P2, R84, R11, 0x1 ;  /* 0x0000000b5406d211 */ /* 0x000fe200078408ff */
[----:B------:R0:W-:Y:S01]  /*df60*/  @!P3 ST.E.128 desc[UR8][R2.64], R24 ;  /* 0x000000180200b985 */ /* 0x0001e2000c101d08 */
[----:B------:R-:W-:-:S02]  /*df70*/  @!P4 LEA.HI.X R5, R82, R9, R87, 0x1, P1 ;  /* 0x000000095205c211 */ /* 0x000fc400008f0c57 */
[----:B----4-:R-:W-:-:S03]  /*df80*/  @!P5 LEA.HI.X R7, R84, R9, R83, 0x1, P2 ;  /* 0x000000095407d211 */ /* 0x010fc600010f0c53 */
[----:B------:R0:W-:Y:S04]  /*df90*/  @!P4 ST.E.128 desc[UR8][R4.64], R40 ;  /* 0x000000280400c985 */ /* 0x0001e8000c101d08 */
[----:B------:R0:W-:Y:S01]  /*dfa0*/  @!P5 ST.E.128 desc[UR8][R6.64], R56 ;  /* 0x000000380600d985 */ /* 0x0001e2000c101d08 */
[----:B------:R-:W-:Y:S05]  /*dfb0*/  @P0 BRA `(.L_x_218) ;  /* 0x00000028000c0947 */ /* 0x000fea0003800000 */
[----:B0-----:R-:W-:Y:S01]  /*dfc0*/  LEA R2, P0, R86, R11, 0x1 ;  /* 0x0000000b56027211 */ /* 0x001fe200078008ff */
[----:B------:R-:W-:-:S03]  /*dfd0*/  ULDC.64 UR8, c[0x0][0x208] ;  /* 0x0000820000087ab9 */ /* 0x000fc60000000a00 */
[----:B------:R-:W-:-:S05]  /*dfe0*/  LEA.HI.X R3, R86, R9, R85, 0x1, P0 ;  /* 0x0000000956037211 */ /* 0x000fca00000f0c55 */
[----:B------:R0:W-:Y:S01]  /*dff0*/  ST.E.128 desc[UR8][R2.64], R72 ;  /* 0x0000004802007985 */ /* 0x0001e2000c101d08 */
[----:B------:R-:W-:Y:S05]  /*e000*/  BRA `(.L_x_218) ;  /* 0x0000002400f87947 */ /* 0x000fea0003800000 */
.L_x_211:
[----:B------:R-:W-:Y:S01]  /*e010*/  ULDC.64 UR14, c[0x0][0xb08] ;  /* 0x0002c200000e7ab9 */ /* 0x000fe20000000a00 */
[----:B------:R-:W-:Y:S01]  /*e020*/  R2UR UR19, R213 ;  /* 0x00000000d51372ca */ /* 0x000fe200000e0000 */
[----:B------:R-:W-:Y:S01]  /*e030*/  UIMAD UR13, UR16, UR14, URZ ;  /* 0x0000000e100d72a4 */ /* 0x000fe2000f8e023f */
[----:B------:R-:W-:Y:S01]  /*e040*/  R2UR UR18, R212 ;  /* 0x00000000d41272ca */ /* 0x000fe200000e0000 */
[----:B------:R-:W-:Y:S01]  /*e050*/  UIMAD.WIDE.U32 UR10, UR4, UR14, URZ ;  /* 0x0000000e040a72a5 */ /* 0x000fe2000f8e003f */
[----:B------:R-:W-:Y:S01]  /*e060*/  IMAD.MOV.U32 R5, RZ, RZ, R8 ;  /* 0x000000ffff057224 */ /* 0x000fe200078e0008 */
[----:B------:R-:W-:Y:S01]  /*e070*/  UIMAD UR13, UR4, UR15, UR13 ;  /* 0x0000000f040d72a4 */ /* 0x000fe2000f8e020d */
[----:B------:R-:W-:Y:S01]  /*e080*/  ISETP.GE.AND P0, PT, R12, UR12, PT ;  /* 0x0000000c0c007c0c */ /* 0x000fe2000bf06270 */
[----:B------:R-:W-:Y:S01]  /*e090*/  USHF.R.S32.HI UR4, URZ, 0x1f, UR9 ;  /* 0x0000001f3f047899 */ /* 0x000fe20008011409 */
[C---:B------:R-:W-:Y:S01]  /*e0a0*/  VIADD R175, R19.reuse, 0x20 ;  /* 0x0000002013af7836 */ /* 0x040fe20000000000 */
[----:B------:R-:W-:Y:S01]  /*e0b0*/  UIADD3 UR11, UR11, UR13, URZ ;  /* 0x0000000d0b0b7290 */ /* 0x000fe2000fffe03f */
[C---:B------:R-:W-:Y:S01]  /*e0c0*/  VIADD R177, R19.reuse, 0x18 ;  /* 0x0000001813b17836 */ /* 0x040fe20000000000 */
[----:B------:R-:W-:Y:S01]  /*e0d0*/  ULDC.64 UR14, c[0x0][0xb38] ;  /* 0x0002ce00000e7ab9 */ /* 0x000fe20000000a00 */
[----:B------:R-:W-:Y:S01]  /*e0e0*/  ULDC.64 UR16, c[0x0][0xb40] ;  /* 0x0002d00000107ab9 */ /* 0x000fe20000000a00 */
[----:B------:R-:W-:Y:S01]  /*e0f0*/  UIMAD.WIDE.U32 UR10, UR19, UR14, UR10 ;  /* 0x0000000e130a72a5 */ /* 0x000fe2000f8e000a */
[C---:B------:R-:W-:Y:S01]  /*e100*/  VIADD R179, R19.reuse, 0x10 ;  /* 0x0000001013b37836 */ /* 0x040fe20000000000 */
[----:B------:R-:W-:Y:S01]  /*e110*/  UIMAD UR4, UR4, UR16, URZ ;  /* 0x00000010040472a4 */ /* 0x000fe2000f8e023f */
[----:B------:R-:W-:Y:S01]  /*e120*/  VIADD R181, R19, 0x8 ;  /* 0x0000000813b57836 */ /* 0x000fe20000000000 */
[----:B------:R-:W-:Y:S01]  /*e130*/  UIMAD UR11, UR19, UR15, UR11 ;  /* 0x0000000f130b72a4 */ /* 0x000fe2000f8e020b */
[----:B------:R-:W-:Y:S01]  /*e140*/  BSSY B1, `(.L_x_219) ;  /* 0x00000cc000017945 */ /* 0x000fe20003800000 */
[----:B------:R-:W-:Y:S01]  /*e150*/  UIMAD UR4, UR9, UR17, UR4 ;  /* 0x00000011090472a4 */ /* 0x000fe2000f8e0204 */
[----:B------:R-:W-:Y:S01]  /*e160*/  SHF.R.S32.HI R22, RZ, 0x1f, R214 ;  /* 0x0000001fff167819 */ /* 0x000fe200000114d6 */
[----:B------:R-:W-:Y:S01]  /*e170*/  UIMAD.WIDE.U32 UR10, UR9, UR16, UR10 ;  /* 0x00000010090a72a5 */ /* 0x000fe2000f8e000a */
[----:B------:R-:W-:Y:S01]  /*e180*/  SHF.R.S32.HI R152, RZ, 0x1f, R215 ;  /* 0x0000001fff987819 */ /* 0x000fe200000114d7 */
[----:B------:R-:W-:Y:S01]  /*e190*/  ULDC.64 UR14, c[0x0][0xb48] ;  /* 0x0002d200000e7ab9 */ /* 0x000fe20000000a00 */
[----:B------:R-:W-:Y:S01]  /*e1a0*/  @UP1 ULDC UR9, c[0x0][0xbec] ;  /* 0x0002fb0000091ab9 */ /* 0x000fe20000000800 */
[----:B------:R-:W-:Y:S01]  /*e1b0*/  UIADD3 UR11, UR11, UR4, URZ ;  /* 0x000000040b0b7290 */ /* 0x000fe2000fffe03f */
[----:B------:R-:W-:Y:S01]  /*e1c0*/  @P1 IMAD.HI.U32 R0, R8, UR9, RZ ;  /* 0x0000000908001c27 */ /* 0x000fe2000f8e00ff */
[----:B------:R-:W-:Y:S01]  /*e1d0*/  UIADD3 UR8, UR8, 0x38820, URZ ;  /* 0x0003882008087890 */ /* 0x000fe2000fffe03f */
[----:B------:R-:W-:Y:S01]  /*e1e0*/  SHF.R.S32.HI R153, RZ, 0x1f, R216 ;  /* 0x0000001fff997819 */ /* 0x000fe200000114d8 */
[----:B------:R-:W-:Y:S01]  /*e1f0*/  @UP1 ULDC UR4, c[0x0][0xbf0] ;  /* 0x0002fc0000041ab9 */ /* 0x000fe20000000800 */
[----:B------:R-:W-:Y:S01]  /*e200*/  UIMAD.WIDE.U32 UR10, UR18, UR14, UR10 ;  /* 0x0000000e120a72a5 */ /* 0x000fe2000f8e000a */
[----:B------:R-:W-:Y:S01]  /*e210*/  @P1 SHF.R.U32.HI R5, RZ, UR4, R0 ;  /* 0x00000004ff051c19 */ /* 0x000fe20008011600 */
[----:B------:R-:W-:Y:S01]  /*e220*/  UPRMT UR8, URZ, 0x654, UR8 ;  /* 0x000006543f087896 */ /* 0x000fe20008000008 */
[----:B------:R-:W-:Y:S01]  /*e230*/  SHF.R.S32.HI R154, RZ, 0x1f, R217 ;  /* 0x0000001fff9a7819 */ /* 0x000fe200000114d9 */
[----:B------:R-:W-:Y:S01]  /*e240*/  UIMAD UR4, UR18, UR15, UR11 ;  /* 0x0000000f120472a4 */ /* 0x000fe2000f8e020b */
[--C-:B------:R-:W-:Y:S01]  /*e250*/  SHF.R.S32.HI R0, RZ, 0x1f, R5.reuse ;  /* 0x0000001fff007819 */ /* 0x100fe20000011405 */
[----:B------:R-:W-:Y:S01]  /*e260*/  IMAD.MOV R7, RZ, RZ, -R5 ;  /* 0x000000ffff077224 */ /* 0x000fe200078e0a05 */
[----:B------:R-:W-:Y:S01]  /*e270*/  ULDC.64 UR14, c[0x0][0xb30] ;  /* 0x0002cc00000e7ab9 */ /* 0x000fe20000000a00 */
[----:B------:R-:W-:Y:S01]  /*e280*/  IMAD.U32 R3, RZ, RZ, UR11 ;  /* 0x0000000bff037e24 */ /* 0x000fe2000f8e00ff */
[----:B------:R-:W-:Y:S01]  /*e290*/  SHF.R.S32.HI R155, RZ, 0x1f, R218 ;  /* 0x0000001fff9b7819 */ /* 0x000fe200000114da */
[----:B------:R-:W-:Y:S01]  /*e2a0*/  IMAD R7, R7, UR20, R8 ;  /* 0x0000001407077c24 */ /* 0x000fe2000f8e0208 */
[----:B------:R-:W-:Y:S01]  /*e2b0*/  SYNCS.ARRIVE.TRANS64.RED.A1T0 RZ, [UR8], RZ ;  /* 0x000000ffffff79a7 */ /* 0x000fe20008100408 */
[----:B------:R-:W-:Y:S01]  /*e2c0*/  IMAD R0, R0, UR14, RZ ;  /* 0x0000000e00007c24 */ /* 0x000fe2000f8e02ff */
[----:B------:R-:W-:Y:S01]  /*e2d0*/  SHF.R.S32.HI R156, RZ, 0x1f, R219 ;  /* 0x0000001fff9c7819 */ /* 0x000fe200000114db */
[----:B------:R-:W-:Y:S01]  /*e2e0*/  IMAD.U32 R2, RZ, RZ, UR10 ;  /* 0x0000000aff027e24 */ /* 0x000fe2000f8e00ff */
[----:B------:R-:W-:Y:S01]  /*e2f0*/  ULDC.64 UR10, c[0x0][0xb28] ;  /* 0x0002ca00000a7ab9 */ /* 0x000fe20000000a00 */
[----:B------:R-:W-:Y:S01]  /*e300*/  IMAD.U32 R3, RZ, RZ, UR4 ;  /* 0x00000004ff037e24 */ /* 0x000fe2000f8e00ff */
[----:B------:R-:W-:Y:S01]  /*e310*/  SHF.R.S32.HI R157, RZ, 0x1f, R220 ;  /* 0x0000001fff9d7819 */ /* 0x000fe200000114dc */
[C---:B------:R-:W-:Y:S01]  /*e320*/  IMAD R9, R5.reuse, UR15, R0 ;  /* 0x0000000f05097c24 */ /* 0x040fe2000f8e0200 */
[----:B------:R-:W-:Y:S01]  /*e330*/  SHF.R.S32.HI R0, RZ, 0x1f, R7 ;  /* 0x0000001fff007819 */ /* 0x000fe20000011407 */
[----:B------:R-:W-:Y:S01]  /*e340*/  IMAD.WIDE.U32 R2, R5, UR14, R2 ;  /* 0x0000000e05027c25 */ /* 0x000fe2000f8e0002 */
[----:B------:R-:W-:-:S02]  /*e350*/  SHF.R.S32.HI R158, RZ, 0x1f, R221 ;  /* 0x0000001fff9e7819 */ /* 0x000fc400000114dd */
[----:B------:R-:W-:Y:S01]  /*e360*/  SHF.R.S32.HI R159, RZ, 0x1f, R222 ;  /* 0x0000001fff9f7819 */ /* 0x000fe200000114de */
[----:B------:R-:W-:Y:S01]  /*e370*/  IMAD R0, R0, UR10, RZ ;  /* 0x0000000a00007c24 */ /* 0x000fe2000f8e02ff */
[----:B------:R-:W-:Y:S01]  /*e380*/  SHF.R.S32.HI R160, RZ, 0x1f, R223 ;  /* 0x0000001fffa07819 */ /* 0x000fe200000114df */
[----:B------:R-:W-:Y:S01]  /*e390*/  IMAD.IADD R3, R3, 0x1, R9 ;  /* 0x0000000103037824 */ /* 0x000fe200078e0209 */
[----:B------:R-:W-:Y:S01]  /*e3a0*/  SHF.R.S32.HI R161, RZ, 0x1f, R224 ;  /* 0x0000001fffa17819 */ /* 0x000fe200000114e0 */
[C---:B------:R-:W-:Y:S01]  /*e3b0*/  IMAD R11, R7.reuse, UR11, R0 ;  /* 0x0000000b070b7c24 */ /* 0x040fe2000f8e0200 */
[----:B------:R-:W-:Y:S01]  /*e3c0*/  SHF.R.S32.HI R162, RZ, 0x1f, R225 ;  /* 0x0000001fffa27819 */ /* 0x000fe200000114e1 */
[----:B------:R-:W-:Y:S01]  /*e3d0*/  IMAD.WIDE.U32 R2, R7, UR10, R2 ;  /* 0x0000000a07027c25 */ /* 0x000fe2000f8e0002 */
[----:B------:R-:W-:Y:S01]  /*e3e0*/  ULDC.64 UR10, c[0x0][0xb00] ;  /* 0x0002c000000a7ab9 */ /* 0x000fe20000000a00 */
[----:B------:R-:W-:Y:S02]  /*e3f0*/  SHF.R.S32.HI R163, RZ, 0x1f, R226 ;  /* 0x0000001fffa37819 */ /* 0x000fe400000114e2 */
[----:B------:R-:W-:Y:S01]  /*e400*/  IMAD.IADD R11, R3, 0x1, R11 ;  /* 0x00000001030b7824 */ /* 0x000fe200078e020b */
[C---:B------:R-:W-:Y:S01]  /*e410*/  LEA R0, P1, R2.reuse, UR10, 0x2 ;  /* 0x0000000a02007c11 */ /* 0x040fe2000f8210ff */
[C---:B------:R-:W-:Y:S01]  /*e420*/  VIADD R174, R19.reuse, 0x20 ;  /* 0x0000002013ae7836 */ /* 0x040fe20000000000 */
[----:B------:R-:W-:Y:S01]  /*e430*/  SHF.R.S32.HI R164, RZ, 0x1f, R227 ;  /* 0x0000001fffa47819 */ /* 0x000fe200000114e3 */
[C---:B------:R-:W-:Y:S01]  /*e440*/  VIADD R176, R19.reuse, 0x18 ;  /* 0x0000001813b07836 */ /* 0x040fe20000000000 */
[----:B------:R-:W-:Y:S01]  /*e450*/  LEA.HI.X R11, R2, UR11, R11, 0x2, P1 ;  /* 0x0000000b020b7c11 */ /* 0x000fe200088f140b */
[C---:B------:R-:W-:Y:S01]  /*e460*/  VIADD R178, R19.reuse, 0x10 ;  /* 0x0000001013b27836 */ /* 0x040fe20000000000 */
[----:B------:R0:W1:Y:S01]  /*e470*/  SHFL.IDX PT, R2, R0, RZ, 0x1c1f ;  /* 0x001c1fff00027589 */ /* 0x00006200000e0000 */
[----:B------:R-:W-:Y:S01]  /*e480*/  SHF.R.S32.HI R165, RZ, 0x1f, R228 ;  /* 0x0000001fffa57819 */ /* 0x000fe200000114e4 */
[----:B------:R-:W-:Y:S01]  /*e490*/  VIADD R180, R19, 0x8 ;  /* 0x0000000813b47836 */ /* 0x000fe20000000000 */
[----:B------:R-:W-:Y:S01]  /*e4a0*/  SHF.R.S32.HI R166, RZ, 0x1f, R229 ;  /* 0x0000001fffa67819 */ /* 0x000fe200000114e5 */
[----:B------:R0:W2:Y:S01]  /*e4b0*/  SHFL.IDX PT, R3, R11, RZ, 0x1c1f ;  /* 0x001c1fff0b037589 */ /* 0x0000a200000e0000 */
[----:B------:R-:W-:-:S02]  /*e4c0*/  SHF.R.S32.HI R167, RZ, 0x1f, R230 ;  /* 0x0000001fffa77819 */ /* 0x000fc400000114e6 */
[----:B------:R-:W-:Y:S02]  /*e4d0*/  SHF.R.S32.HI R168, RZ, 0x1f, R231 ;  /* 0x0000001fffa87819 */ /* 0x000fe400000114e7 */
[----:B------:R-:W-:Y:S02]  /*e4e0*/  SHF.R.S32.HI R169, RZ, 0x1f, R232 ;  /* 0x0000001fffa97819 */ /* 0x000fe400000114e8 */
[----:B------:R-:W-:Y:S02]  /*e4f0*/  SHF.R.S32.HI R170, RZ, 0x1f, R233 ;  /* 0x0000001fffaa7819 */ /* 0x000fe400000114e9 */
[----:B------:R-:W-:Y:S02]  /*e500*/  SHF.R.S32.HI R171, RZ, 0x1f, R234 ;  /* 0x0000001fffab7819 */ /* 0x000fe400000114ea */
[----:B------:R-:W-:Y:S02]  /*e510*/  SHF.R.S32.HI R172, RZ, 0x1f, R235 ;  /* 0x0000001fffac7819 */ /* 0x000fe400000114eb */
[----:B------:R-:W-:-:S02]  /*e520*/  SHF.R.S32.HI R173, RZ, 0x1f, R236 ;  /* 0x0000001fffad7819 */ /* 0x000fc400000114ec */
[----:B------:R-:W-:Y:S02]  /*e530*/  SHF.R.S32.HI R175, RZ, 0x1f, R175 ;  /* 0x0000001fffaf7819 */ /* 0x000fe400000114af */
[----:B------:R-:W-:Y:S02]  /*e540*/  SHF.R.S32.HI R177, RZ, 0x1f, R177 ;  /* 0x0000001fffb17819 */ /* 0x000fe400000114b1 */
[----:B------:R-:W-:Y:S02]  /*e550*/  SHF.R.S32.HI R179, RZ, 0x1f, R179 ;  /* 0x0000001fffb37819 */ /* 0x000fe400000114b3 */
[----:B------:R-:W-:Y:S01]  /*e560*/  SHF.R.S32.HI R181, RZ, 0x1f, R181 ;  /* 0x0000001fffb57819 */ /* 0x000fe200000114b5 */
[----:B01----:R-:W-:Y:S06]  /*e570*/  @P0 BRA `(.L_x_220) ;  /* 0x0000000800200947 */ /* 0x003fec0003800000 */
[----:B------:R-:W-:Y:S01]  /*e580*/  ULDC UR4, c[0x0][0xac8] ;  /* 0x0002b20000047ab9 */ /* 0x000fe20000000800 */
[----:B------:R-:W-:Y:S01]  /*e590*/  ULDC.64 UR8, c[0x0][0x208] ;  /* 0x0000820000087ab9 */ /* 0x000fe20000000a00 */
[----:B------:R-:W-:Y:S02]  /*e5a0*/  ISETP.GE.AND P4, PT, R180, UR4, PT ;  /* 0x00000004b4007c0c */ /* 0x000fe4000bf86270 */
[----:B------:R-:W-:Y:S02]  /*e5b0*/  ISETP.GE.AND P3, PT, R178, UR4, PT ;  /* 0x00000004b2007c0c */ /* 0x000fe4000bf66270 */
[----:B------:R-:W-:Y:S02]  /*e5c0*/  ISETP.GE.AND P5, PT, R19, UR4, PT ;  /* 0x0000000413007c0c */ /* 0x000fe4000bfa6270 */
[----:B------:R-:W-:Y:S02]  /*e5d0*/  ISETP.GE.AND P1, PT, R174, UR4, PT ;  /* 0x00000004ae007c0c */ /* 0x000fe4000bf26270 */
[----:B------:R-:W-:-:S05]  /*e5e0*/  ISETP.GE.AND P0, PT, R176, UR4, PT ;  /* 0x00000004b0007c0c */ /* 0x000fca000bf06270 */
[-C--:B------:R-:W-:Y:S02]  /*e5f0*/  @!P4 LEA R4, P2, R180, R2.reuse, 0x2 ;  /* 0x00000002b404c211 */ /* 0x080fe400078410ff */
[----:B------:R-:W-:Y:S02]  /*e600*/  @!P3 LEA R6, P6, R178, R2, 0x2 ;  /* 0x00000002b206b211 */ /* 0x000fe400078c10ff */
[----:B--2---:R-:W-:Y:S01]  /*e610*/  @!P5 IMAD.WIDE R8, R19, 0x4, R2 ;  /* 0x000000041308d825 */ /* 0x004fe200078e0202 */
[-C--:B------:R-:W-:Y:S02]  /*e620*/  @!P4 LEA.HI.X R5, R180, R3.reuse, R181, 0x2, P2 ;  /* 0x00000003b405c211 */ /* 0x080fe400010f14b5 */
[----:B------:R-:W-:Y:S02]  /*e630*/  ISETP.GE.AND P2, PT, R236, UR4, PT ;  /* 0x00000004ec007c0c */ /* 0x000fe4000bf46270 */
[----:B------:R-:W-:Y:S01]  /*e640*/  @!P3 LEA.HI.X R7, R178, R3, R179, 0x2, P6 ;  /* 0x00000003b207b211 */ /* 0x000fe200030f14b3 */
[----:B------:R-:W-:Y:S04]  /*e650*/  @!P5 ST.E.64 desc[UR8][R8.64], R24 ;  /* 0x000000180800d985 */ /* 0x000fe8000c101b08 */
[----:B------:R0:W-:Y:S01]  /*e660*/  @!P4 ST.E.64 desc[UR8][R4.64], R28 ;  /* 0x0000001c0400c985 */ /* 0x0001e2000c101b08 */
[----:B------:R-:W-:-:S03]  /*e670*/  ISETP.GE.AND P4, PT, R234, UR4, PT ;  /* 0x00000004ea007c0c */ /* 0x000fc6000bf86270 */
[----:B------:R1:W-:Y:S01]  /*e680*/  @!P3 ST.E.64 desc[UR8][R6.64], R32 ;  /* 0x000000200600b985 */ /* 0x0003e2000c101b08 */
[----:B------:R-:W-:Y:S02]  /*e690*/  ISETP.GE.AND P3, PT, R235, UR4, PT ;  /* 0x00000004eb007c0c */ /* 0x000fe4000bf66270 */
[-C--:B0-----:R-:W-:Y:S02]  /*e6a0*/  @!P0 LEA R4, P6, R176, R2.reuse, 0x2 ;  /* 0x00000002b0048211 */ /* 0x081fe400078c10ff */
[-C--:B-1----:R-:W-:Y:S01]  /*e6b0*/  @!P1 LEA R6, P5, R174, R2.reuse, 0x2 ;  /* 0x00000002ae069211 */ /* 0x082fe200078a10ff */
[----:B------:R-:W-:Y:S01]  /*e6c0*/  VIADD R33, R19, 0xe8 ;  /* 0x000000e813217836 */ /* 0x000fe20000000000 */
[-C--:B------:R-:W-:Y:S02]  /*e6d0*/  @!P0 LEA.HI.X R5, R176, R3.reuse, R177, 0x2, P6 ;  /* 0x00000003b0058211 */ /* 0x080fe400030f14b1 */
[----:B------:R-:W-:Y:S02]  /*e6e0*/  @!P1 LEA.HI.X R7, R174, R3, R175, 0x2, P5 ;  /* 0x00000003ae079211 */ /* 0x000fe400028f14af */
[----:B------:R-:W-:Y:S01]  /*e6f0*/  ISETP.GE.AND P5, PT, R233, UR4, PT ;  /* 0x00000004e9007c0c */ /* 0x000fe2000bfa6270 */
[----:B------:R0:W-:Y:S01]  /*e700*/  @!P0 ST.E.64 desc[UR8][R4.64], R36 ;  /* 0x0000002404008985 */ /* 0x0001e2000c101b08 */
[----:B------:R-:W-:-:S02]  /*e710*/  @!P2 LEA R8, P6, R236, R2, 0x2 ;  /* 0x00000002ec08a211 */ /* 0x000fc400078c10ff */
[----:B------:R-:W-:Y:S01]  /*e720*/  ISETP.GE.AND P0, PT, R232, UR4, PT ;  /* 0x00000004e8007c0c */ /* 0x000fe2000bf06270 */
[----:B------:R1:W-:Y:S01]  /*e730*/  @!P1 ST.E.64 desc[UR8][R6.64], R40 ;  /* 0x0000002806009985 */ /* 0x0003e2000c101b08 */
[----:B------:R-:W-:Y:S02]  /*e740*/  @!P2 LEA.HI.X R9, R236, R3, R173, 0x2, P6 ;  /* 0x00000003ec09a211 */ /* 0x000fe400030f14ad */
[----:B------:R-:W-:-:S03]  /*e750*/  ISETP.GE.AND P1, PT, R231, UR4, PT ;  /* 0x00000004e7007c0c */ /* 0x000fc6000bf26270 */
[----:B------:R2:W-:Y:S01]  /*e760*/  @!P2 ST.E.64 desc[UR8][R8.64], R44 ;  /* 0x0000002c0800a985 */ /* 0x0005e2000c101b08 */
[CC--:B0-----:R-:W-:Y:S02]  /*e770*/  @!P3 LEA R4, P6, R235.reuse, R2.reuse, 0x2 ;  /* 0x00000002eb04b211 */ /* 0x0c1fe400078c10ff */
[CC--:B-1----:R-:W-:Y:S02]  /*e780*/  @!P4 LEA R6, P2, R234.reuse, R2.reuse, 0x2 ;  /* 0x00000002ea06c211 */ /* 0x0c2fe400078410ff */
[-C--:B------:R-:W-:Y:S02]  /*e790*/  @!P3 LEA.HI.X R5, R235, R3.reuse, R172, 0x2, P6 ;  /* 0x00000003eb05b211 */ /* 0x080fe400030f14ac */
[----:B------:R-:W-:Y:S02]  /*e7a0*/  @!P4 LEA.HI.X R7, R234, R3, R171, 0x2, P2 ;  /* 0x00000003ea07c211 */ /* 0x000fe400010f14ab */
[----:B--2---:R-:W-:Y:S01]  /*e7b0*/  @!P5 LEA R8, P6, R233, R2, 0x2 ;  /* 0x00000002e908d211 */ /* 0x004fe200078c10ff */
[----:B------:R0:W-:Y:S01]  /*e7c0*/  @!P3 ST.E.64 desc[UR8][R4.64], R48 ;  /* 0x000000300400b985 */ /* 0x0001e2000c101b08 */
[----:B------:R-:W-:-:S02]  /*e7d0*/  ISETP.GE.AND P2, PT, R230, UR4, PT ;  /* 0x00000004e6007c0c */ /* 0x000fc4000bf46270 */
[----:B------:R-:W-:Y:S01]  /*e7e0*/  @!P5 LEA.HI.X R9, R233, R3, R170, 0x2, P6 ;  /* 0x00000003e909d211 */ /* 0x000fe200030f14aa */
[----:B------:R1:W-:Y:S01]  /*e7f0*/  @!P4 ST.E.64 desc[UR8][R6.64], R52 ;  /* 0x000000340600c985 */ /* 0x0003e2000c101b08 */
[----:B------:R-:W-:-:S03]  /*e800*/  ISETP.GE.AND P3, PT, R229, UR4, PT ;  /* 0x00000004e5007c0c */ /* 0x000fc6000bf66270 */
[----:B------:R2:W-:Y:S01]  /*e810*/  @!P5 ST.E.64 desc[UR8][R8.64], R56 ;  /* 0x000000380800d985 */ /* 0x0005e2000c101b08 */
[CC--:B0-----:R-:W-:Y:S02]  /*e820*/  @!P0 LEA R4, P4, R232.reuse, R2.reuse, 0x2 ;  /* 0x00000002e8048211 */ /* 0x0c1fe400078810ff */
[C---:B-1----:R-:W-:Y:S02]  /*e830*/  @!P1 LEA R6, P5, R231.reuse, R2, 0x2 ;  /* 0x00000002e7069211 */ /* 0x042fe400078a10ff */
[-C--:B------:R-:W-:Y:S02]  /*e840*/  @!P0 LEA.HI.X R5, R232, R3.reuse, R169, 0x2, P4 ;  /* 0x00000003e8058211 */ /* 0x080fe400020f14a9 */
[----:B------:R-:W-:Y:S02]  /*e850*/  ISETP.GE.AND P4, PT, R228, UR4, PT ;  /* 0x00000004e4007c0c */ /* 0x000fe4000bf86270 */
[----:B------:R-:W-:Y:S01]  /*e860*/  @!P1 LEA.HI.X R7, R231, R3, R168, 0x2, P5 ;  /* 0x00000003e7079211 */ /* 0x000fe200028f14a8 */
[----:B------:R0:W-:Y:S01]  /*e870*/  @!P0 ST.E.64 desc[UR8][R4.64], R60 ;  /* 0x0000003c04008985 */ /* 0x0001e2000c101b08 */
[----:B------:R-:W-:-:S02]  /*e880*/  ISETP.GE.AND P5, PT, R227, UR4, PT ;  /* 0x00000004e3007c0c */ /* 0x000fc4000bfa6270 */
[C---:B--2---:R-:W-:Y:S01]  /*e890*/  @!P2 LEA R8, P6, R230.reuse, R2, 0x2 ;  /* 0x00000002e608a211 */ /* 0x044fe200078c10ff */
[----:B------:R1:W-:Y:S01]  /*e8a0*/  @!P1 ST.E.64 desc[UR8][R6.64], R64 ;  /* 0x0000004006009985 */ /* 0x0003e2000c101b08 */
[----:B------:R-:W-:Y:S02]  /*e8b0*/  ISETP.GE.AND P1, PT, R225, UR4, PT ;  /* 0x00000004e1007c0c */ /* 0x000fe4000bf26270 */
[----:B------:R-:W-:Y:S02]  /*e8c0*/  @!P2 LEA.HI.X R9, R230, R3, R167, 0x2, P6 ;  /* 0x00000003e609a211 */ /* 0x000fe400030f14a7 */
[----:B------:R-:W-:-:S03]  /*e8d0*/  ISETP.GE.AND P0, PT, R226, UR4, PT ;  /* 0x00000004e2007c0c */ /* 0x000fc6000bf06270 */
[----:B------:R2:W-:Y:S01]  /*e8e0*/  @!P2 ST.E.64 desc[UR8][R8.64], R68 ;  /* 0x000000440800a985 */ /* 0x0005e2000c101b08 */
[CC--:B0-----:R-:W-:Y:S02]  /*e8f0*/  @!P3 LEA R4, P6, R229.reuse, R2.reuse, 0x2 ;  /* 0x00000002e504b211 */ /* 0x0c1fe400078c10ff */
[CC--:B-1----:R-:W-:Y:S02]  /*e900*/  @!P4 LEA R6, P2, R228.reuse, R2.reuse, 0x2 ;  /* 0x00000002e406c211 */ /* 0x0c2fe400078410ff */
[-C--:B------:R-:W-:Y:S02]  /*e910*/  @!P3 LEA.HI.X R5, R229, R3.reuse, R166, 0x2, P6 ;  /* 0x00000003e505b211 */ /* 0x080fe400030f14a6 */
[----:B------:R-:W-:Y:S02]  /*e920*/  @!P4 LEA.HI.X R7, R228, R3, R165, 0x2, P2 ;  /* 0x00000003e407c211 */ /* 0x000fe400010f14a5 */
[----:B------:R-:W-:Y:S01]  /*e930*/  ISETP.GE.AND P2, PT, R224, UR4, PT ;  /* 0x00000004e0007c0c */ /* 0x000fe2000bf46270 */
[----:B------:R0:W-:Y:S01]  /*e940*/  @!P3 ST.E.64 desc[UR8][R4.64], R72 ;  /* 0x000000480400b985 */ /* 0x0001e2000c101b08 */
[----:B--2---:R-:W-:-:S03]  /*e950*/  @!P5 LEA R8, P6, R227, R2, 0x2 ;  /* 0x00000002e308d211 */ /* 0x004fc600078c10ff */
[----:B------:R1:W-:Y:S01]  /*e960*/  @!P4 ST.E.64 desc[UR8][R6.64], R76 ;  /* 0x0000004c0600c985 */ /* 0x0003e2000c101b08 */
[----:B------:R-:W-:Y:S02]  /*e970*/  @!P5 LEA.HI.X R9, R227, R3, R164, 0x2, P6 ;  /* 0x00000003e309d211 */ /* 0x000fe400030f14a4 */
[----:B------:R-:W-:-:S03]  /*e980*/  ISETP.GE.AND P4, PT, R222, UR4, PT ;  /* 0x00000004de007c0c */ /* 0x000fc6000bf86270 */
[----:B------:R2:W-:Y:S01]  /*e990*/  @!P5 ST.E.64 desc[UR8][R8.64], R80 ;  /* 0x000000500800d985 */ /* 0x0005e2000c101b08 */
[----:B------:R-:W-:Y:S02]  /*e9a0*/  ISETP.GE.AND P5, PT, R223, UR4, PT ;  /* 0x00000004df007c0c */ /* 0x000fe4000bfa6270 */
        /* <DEDUP_REMOVED lines=8> */
[----:B------:R-:W-:-:S05]  /*ea30*/  @!P2 LEA.HI.X R9, R224, R3, R161, 0x2, P6 ;  /* 0x00000003e009a211 */ /* 0x000fca00030f14a1 */
[----:B------:R2:W-:Y:S01]  /*ea40*/  @!P2 ST.E.64 desc[UR8][R8.64], R92 ;  /* 0x0000005c0800a985 */ /* 0x0005e2000c101b08 */
[----:B------:R-:W-:Y:S02]  /*ea50*/  ISETP.GE.AND P2, PT, R220, UR4, PT ;  /* 0x00000004dc007c0c */ /* 0x000fe4000bf46270 */
[CC--:B0-----:R-:W-:Y:S02]  /*ea60*/  @!P5 LEA R4, P1, R223.reuse, R2.reuse, 0x2 ;  /* 0x00000002df04d211 */ /* 0x0c1fe400078210ff */
[CC--:B-1----:R-:W-:Y:S02]  /*ea70*/  @!P4 LEA R6, P0, R222.reuse, R2.reuse, 0x2 ;  /* 0x00000002de06c211 */ /* 0x0c2fe400078010ff */
[-C--:B------:R-:W-:Y:S02]  /*ea80*/  @!P5 LEA.HI.X R5, R223, R3.reuse, R160, 0x2, P1 ;  /* 0x00000003df05d211 */ /* 0x080fe400008f14a0 */
[----:B------:R-:W-:Y:S02]  /*ea90*/  ISETP.GE.AND P1, PT, R219, UR4, PT ;  /* 0x00000004db007c0c */ /* 0x000fe4000bf26270 */
[----:B--2---:R-:W-:Y:S01]  /*eaa0*/  @!P3 LEA R8, P6, R221, R2, 0x2 ;  /* 0x00000002dd08b211 */ /* 0x004fe200078c10ff */
[----:B------:R-:W-:Y:S01]  /*eab0*/  @!P5 ST.E.64 desc[UR8][R4.64], R96 ;  /* 0x000000600400d985 */ /* 0x000fe2000c101b08 */
[----:B------:R-:W-:-:S02]  /*eac0*/  @!P4 LEA.HI.X R7, R222, R3, R159, 0x2, P0 ;  /* 0x00000003de07c211 */ /* 0x000fc400000f149f */
[----:B------:R-:W-:Y:S02]  /*ead0*/  @!P3 LEA.HI.X R9, R221, R3, R158, 0x2, P6 ;  /* 0x00000003dd09b211 */ /* 0x000fe400030f149e */
[----:B------:R-:W-:Y:S01]  /*eae0*/  ISETP.GE.AND P0, PT, R218, UR4, PT ;  /* 0x00000004da007c0c */ /* 0x000fe2000bf06270 */
[----:B------:R-:W-:Y:S01]  /*eaf0*/  @!P4 ST.E.64 desc[UR8][R6.64], R100 ;  /* 0x000000640600c985 */ /* 0x000fe2000c101b08 */
[-C--:B------:R-:W-:Y:S02]  /*eb00*/  @!P2 LEA R12, P6, R220, R2.reuse, 0x2 ;  /* 0x00000002dc0ca211 */ /* 0x080fe400078c10ff */
[----:B------:R-:W-:Y:S01]  /*eb10*/  ISETP.GE.AND P4, PT, R216, UR4, PT ;  /* 0x00000004d8007c0c */ /* 0x000fe2000bf86270 */
[----:B------:R0:W-:Y:S01]  /*eb20*/  @!P3 ST.E.64 desc[UR8][R8.64], R104 ;  /* 0x000000680800b985 */ /* 0x0001e2000c101b08 */
[----:B------:R-:W-:Y:S02]  /*eb30*/  ISETP.GE.AND P3, PT, R217, UR4, PT ;  /* 0x00000004d9007c0c */ /* 0x000fe4000bf66270 */
[----:B------:R-:W-:-:S02]  /*eb40*/  @!P1 LEA R14, P5, R219, R2, 0x2 ;  /* 0x00000002db0e9211 */ /* 0x000fc400078a10ff */
[-C--:B------:R-:W-:Y:S02]  /*eb50*/  @!P2 LEA.HI.X R13, R220, R3.reuse, R157, 0x2, P6 ;  /* 0x00000003dc0da211 */ /* 0x080fe400030f149d */
[-C--:B------:R-:W-:Y:S02]  /*eb60*/  @!P1 LEA.HI.X R15, R219, R3.reuse, R156, 0x2, P5 ;  /* 0x00000003db0f9211 */ /* 0x080fe400028f149c */
[CC--:B------:R-:W-:Y:S01]  /*eb70*/  @!P0 LEA R20, P6, R218.reuse, R2.reuse, 0x2 ;  /* 0x00000002da148211 */ /* 0x0c0fe200078c10ff */
[----:B------:R-:W-:Y:S01]  /*eb80*/  @!P2 ST.E.64 desc[UR8][R12.64], R108 ;  /* 0x0000006c0c00a985 */ /* 0x000fe2000c101b08 */
[----:B------:R-:W-:Y:S02]  /*eb90*/  ISETP.GE.AND P2, PT, R215, UR4, PT ;  /* 0x00000004d7007c0c */ /* 0x000fe4000bf46270 */
[----:B------:R-:W-:Y:S01]  /*eba0*/  @!P0 LEA.HI.X R21, R218, R3, R155, 0x2, P6 ;  /* 0x00000003da158211 */ /* 0x000fe200030f149b */
[----:B------:R1:W-:Y:S01]  /*ebb0*/  @!P1 ST.E.64 desc[UR8][R14.64], R112 ;  /* 0x000000700e009985 */ /* 0x0003e2000c101b08 */
[----:B------:R-:W-:-:S02]  /*ebc0*/  @!P3 LEA R24, P1, R217, R2, 0x2 ;  /* 0x00000002d918b211 */ /* 0x000fc400078210ff */
[-C--:B------:R-:W-:Y:S01]  /*ebd0*/  @!P4 LEA R28, P5, R216, R2.reuse, 0x2 ;  /* 0x00000002d81cc211 */ /* 0x080fe200078a10ff */
[----:B------:R2:W-:Y:S01]  /*ebe0*/  @!P0 ST.E.64 desc[UR8][R20.64], R116 ;  /* 0x0000007414008985 */ /* 0x0005e2000c101b08 */
[-C--:B------:R-:W-:Y:S02]  /*ebf0*/  @!P3 LEA.HI.X R25, R217, R3.reuse, R154, 0x2, P1 ;  /* 0x00000003d919b211 */ /* 0x080fe400008f149a */
[----:B------:R-:W-:Y:S02]  /*ec00*/  ISETP.GE.AND P1, PT, R214, UR4, PT ;  /* 0x00000004d6007c0c */ /* 0x000fe4000bf26270 */
[-C--:B------:R-:W-:Y:S01]  /*ec10*/  @!P4 LEA.HI.X R29, R216, R3.reuse, R153, 0x2, P5 ;  /* 0x00000003d81dc211 */ /* 0x080fe200028f1499 */
[----:B------:R3:W-:Y:S01]  /*ec20*/  @!P3 ST.E.64 desc[UR8][R24.64], R120 ;  /* 0x000000781800b985 */ /* 0x0007e2000c101b08 */
[----:B------:R-:W-:Y:S02]  /*ec30*/  ISETP.GE.AND P0, PT, R23, UR4, PT ;  /* 0x0000000417007c0c */ /* 0x000fe4000bf06270 */
[----:B0-----:R-:W-:Y:S01]  /*ec40*/  @!P2 LEA R8, P5, R215, R2, 0x2 ;  /* 0x00000002d708a211 */ /* 0x001fe200078a10ff */
[----:B------:R3:W-:Y:S01]  /*ec50*/  @!P4 ST.E.64 desc[UR8][R28.64], R124 ;  /* 0x0000007c1c00c985 */ /* 0x0007e2000c101b08 */
[----:B------:R-:W-:Y:S01]  /*ec60*/  ISETP.GE.AND P4, PT, R33, UR4, PT ;  /* 0x0000000421007c0c */ /* 0x000fe2000bf86270 */
[----:B-1----:R-:W-:Y:S01]  /*ec70*/  VIADD R15, R19, 0xf0 ;  /* 0x000000f0130f7836 */ /* 0x002fe20000000000 */
[----:B------:R-:W-:Y:S01]  /*ec80*/  @!P2 LEA.HI.X R9, R215, R3, R152, 0x2, P5 ;  /* 0x00000003d709a211 */ /* 0x000fe200028f1498 */
[----:B--2---:R-:W-:Y:S01]  /*ec90*/  VIADD R21, R19, 0xf8 ;  /* 0x000000f813157836 */ /* 0x004fe20000000000 */
[----:B------:R-:W-:-:S02]  /*eca0*/  SHF.R.S32.HI R5, RZ, 0x1f, R23 ;  /* 0x0000001fff057819 */ /* 0x000fc40000011417 */
[CC--:B------:R-:W-:Y:S01]  /*ecb0*/  @!P1 LEA R6, P6, R214.reuse, R2.reuse, 0x2 ;  /* 0x00000002d6069211 */ /* 0x0c0fe200078c10ff */
[----:B------:R3:W-:Y:S01]  /*ecc0*/  @!P2 ST.E.64 desc[UR8][R8.64], R128 ;  /* 0x000000800800a985 */ /* 0x0007e2000c101b08 */
[----:B------:R-:W-:Y:S02]  /*ecd0*/  ISETP.GE.AND P3, PT, R15, UR4, PT ;  /* 0x000000040f007c0c */ /* 0x000fe4000bf66270 */
[----:B------:R-:W-:Y:S02]  /*ece0*/  @!P0 LEA R4, P5, R23, R2, 0x2 ;  /* 0x0000000217048211 */ /* 0x000fe400078a10ff */
[-C--:B------:R-:W-:Y:S02]  /*ecf0*/  @!P1 LEA.HI.X R7, R214, R3.reuse, R22, 0x2, P6 ;  /* 0x00000003d6079211 */ /* 0x080fe400030f1416 */
[----:B------:R-:W-:Y:S02]  /*ed00*/  ISETP.GE.AND P6, PT, R21, UR4, PT ;  /* 0x0000000415007c0c */ /* 0x000fe4000bfc6270 */
[----:B------:R-:W-:Y:S01]  /*ed10*/  @!P0 LEA.HI.X R5, R23, R3, R5, 0x2, P5 ;  /* 0x0000000317058211 */ /* 0x000fe200028f1405 */
[----:B------:R3:W-:Y:S01]  /*ed20*/  @!P1 ST.E.64 desc[UR8][R6.64], R132 ;  /* 0x0000008406009985 */ /* 0x0007e2000c101b08 */
[----:B------:R-:W-:-:S02]  /*ed30*/  SHF.R.S32.HI R13, RZ, 0x1f, R33 ;  /* 0x0000001fff0d7819 */ /* 0x000fc40000011421 */
[CC--:B------:R-:W-:Y:S01]  /*ed40*/  @!P4 LEA R12, P5, R33.reuse, R2.reuse, 0x2 ;  /* 0x00000002210cc211 */ /* 0x0c0fe200078a10ff */
[----:B------:R3:W-:Y:S01]  /*ed50*/  @!P0 ST.E.64 desc[UR8][R4.64], R136 ;  /* 0x0000008804008985 */ /* 0x0007e2000c101b08 */
[----:B------:R-:W-:Y:S02]  /*ed60*/  SHF.R.S32.HI R18, RZ, 0x1f, R15 ;  /* 0x0000001fff127819 */ /* 0x000fe4000001140f */
[----:B------:R-:W-:Y:S02]  /*ed70*/  @!P4 LEA.HI.X R13, R33, R3, R13, 0x2, P5 ;  /* 0x00000003210dc211 */ /* 0x000fe400028f140d */
[----:B------:R-:W-:-:S03]  /*ed80*/  @!P3 LEA R14, P5, R15, R2, 0x2 ;  /* 0x000000020f0eb211 */ /* 0x000fc600078a10ff */
[----:B------:R3:W-:Y:S01]  /*ed90*/  @!P4 ST.E.64 desc[UR8][R12.64], R140 ;  /* 0x0000008c0c00c985 */ /* 0x0007e2000c101b08 */
[-C--:B------:R-:W-:Y:S02]  /*eda0*/  @!P3 LEA.HI.X R15, R15, R3.reuse, R18, 0x2, P5 ;  /* 0x000000030f0fb211 */ /* 0x080fe400028f1412 */
[----:B------:R-:W-:Y:S02]  /*edb0*/  SHF.R.S32.HI R18, RZ, 0x1f, R21 ;  /* 0x0000001fff127819 */ /* 0x000fe40000011415 */
[C---:B------:R-:W-:Y:S01]  /*edc0*/  @!P6 LEA R2, P5, R21.reuse, R2, 0x2 ;  /* 0x000000021502e211 */ /* 0x040fe200078a10ff */
[----:B------:R3:W-:Y:S03]  /*edd0*/  @!P3 ST.E.64 desc[UR8][R14.64], R144 ;  /* 0x000000900e00b985 */ /* 0x0007e6000c101b08 */
[----:B------:R-:W-:-:S05]  /*ede0*/  @!P6 LEA.HI.X R3, R21, R3, R18, 0x2, P5 ;  /* 0x000000031503e211 */ /* 0x000fca00028f1412 */
[----:B------:R3:W-:Y:S04]  /*edf0*/  @!P6 ST.E.64 desc[UR8][R2.64], R148 ;  /* 0x000000940200e985 */ /* 0x0007e8000c101b08 */
.L_x_220:
[----:B------:R-:W-:Y:S05]  /*ee00*/  BSYNC B1 ;  /* 0x0000000000017941 */ /* 0x000fea0003800000 */
.L_x_219:
[----:B------:R-:W-:Y:S01]  /*ee10*/  ISETP.GE.AND P0, PT, R10, UR12, PT ;  /* 0x0000000c0a007c0c */ /* 0x000fe2000bf06270 */
[----:B--23--:R0:W1:Y:S04]  /*ee20*/  SHFL.IDX PT, R3, R11, 0x1, 0x1c1f ;  /* 0x003c1f000b037f89 */ /* 0x00c06800000e0000 */
[----:B------:R0:W2:Y:S08]  /*ee30*/  SHFL.IDX PT, R2, R0, 0x1, 0x1c1f ;  /* 0x003c1f0000027f89 */ /* 0x0000b000000e0000 */
[----:B0-----:R-:W-:Y:S05]  /*ee40*/  @P0 BRA `(.L_x_218) ;  /* 0x0000001800680947 */ /* 0x001fea0003800000 */
[----:B------:R-:W-:Y:S01]  /*ee50*/  ULDC UR4, c[0x0][0xac8] ;  /* 0x0002b20000047ab9 */ /* 0x000fe20000000800 */
[----:B------:R-:W-:Y:S01]  /*ee60*/  ULDC.64 UR8, c[0x0][0x208] ;  /* 0x0000820000087ab9 */ /* 0x000fe20000000a00 */
[----:B------:R-:W-:Y:S01]  /*ee70*/  ISETP.GE.AND P5, PT, R180, UR4, PT ;  /* 0x00000004b4007c0c */ /* 0x000fe2000bfa6270 */
[C---:B------:R-:W-:Y:S01]  /*ee80*/  VIADD R25, R19.reuse, 0xe8 ;  /* 0x000000e813197836 */ /* 0x040fe20000000000 */
[C---:B------:R-:W-:Y:S01]  /*ee90*/  ISETP.GE.AND P4, PT, R19.reuse, UR4, PT ;  /* 0x0000000413007c0c */ /* 0x040fe2000bf86270 */
[----:B------:R-:W-:Y:S01]  /*eea0*/  VIADD R21, R19, 0xf0 ;  /* 0x000000f013157836 */ /* 0x000fe20000000000 */
[----:B------:R-:W-:Y:S02]  /*eeb0*/  ISETP.GE.AND P2, PT, R178, UR4, PT ;  /* 0x00000004b2007c0c */ /* 0x000fe4000bf46270 */
[----:B------:R-:W-:Y:S02]  /*eec0*/  ISETP.GE.AND P1, PT, R176, UR4, PT ;  /* 0x00000004b0007c0c */ /* 0x000fe4000bf26270 */
[----:B------:R-:W-:-:S02]  /*eed0*/  ISETP.GE.AND P0, PT, R174, UR4, PT ;  /* 0x00000004ae007c0c */ /* 0x000fc4000bf06270 */
[----:B------:R-:W-:Y:S02]  /*eee0*/  SHF.R.S32.HI R0, RZ, 0x1f, R25 ;  /* 0x0000001fff007819 */ /* 0x000fe40000011419 */
[----:B------:R-:W-:Y:S02]  /*eef0*/  SHF.R.S32.HI R18, RZ, 0x1f, R23 ;  /* 0x0000001fff127819 */ /* 0x000fe40000011417 */
[-C--:B--2---:R-:W-:Y:S01]  /*ef00*/  @!P5 LEA R6, P3, R180, R2.reuse, 0x2 ;  /* 0x00000002b406d211 */ /* 0x084fe200078610ff */
[----:B-1----:R-:W-:Y:S02]  /*ef10*/  @!P4 IMAD.WIDE R4, R19, 0x4, R2 ;  /* 0x000000041304c825 */ /* 0x002fe400078e0202 */
[----:B------:R-:W-:Y:S02]  /*ef20*/  @!P2 LEA R8, P6, R178, R2, 0x2 ;  /* 0x00000002b208a211 */ /* 0x000fe400078c10ff */
[----:B------:R-:W-:Y:S01]  /*ef30*/  @!P5 LEA.HI.X R7, R180, R3, R181, 0x2, P3 ;  /* 0x00000003b407d211 */ /* 0x000fe200018f14b5 */
[----:B------:R0:W-:Y:S01]  /*ef40*/  @!P4 ST.E.64 desc[UR8][R4.64], R26 ;  /* 0x0000001a0400c985 */ /* 0x0001e2000c101b08 */
[----:B------:R-:W-:-:S02]  /*ef50*/  ISETP.GE.AND P3, PT, R236, UR4, PT ;  /* 0x00000004ec007c0c */ /* 0x000fc4000bf66270 */
[-C--:B------:R-:W-:Y:S01]  /*ef60*/  @!P2 LEA.HI.X R9, R178, R3.reuse, R179, 0x2, P6 ;  /* 0x00000003b209a211 */ /* 0x080fe200030f14b3 */
[----:B------:R1:W-:Y:S01]  /*ef70*/  @!P5 ST.E.64 desc[UR8][R6.64], R30 ;  /* 0x0000001e0600d985 */ /* 0x0003e2000c101b08 */
[-C--:B------:R-:W-:Y:S02]  /*ef80*/  @!P1 LEA R10, P5, R176, R2.reuse, 0x2 ;  /* 0x00000002b00a9211 */ /* 0x080fe400078a10ff */
[----:B------:R-:W-:Y:S01]  /*ef90*/  ISETP.GE.AND P4, PT, R235, UR4, PT ;  /* 0x00000004eb007c0c */ /* 0x000fe2000bf86270 */
[----:B------:R2:W-:Y:S01]  /*efa0*/  @!P2 ST.E.64 desc[UR8][R8.64], R34 ;  /* 0x000000220800a985 */ /* 0x0005e2000c101b08 */
[----:B------:R-:W-:Y:S02]  /*efb0*/  @!P0 LEA R12, P6, R174, R2, 0x2 ;  /* 0x00000002ae0c8211 */ /* 0x000fe400078c10ff */
[----:B------:R-:W-:Y:S02]  /*efc0*/  @!P1 LEA.HI.X R11, R176, R3, R177, 0x2, P5 ;  /* 0x00000003b00b9211 */ /* 0x000fe400028f14b1 */
[----:B------:R-:W-:-:S02]  /*efd0*/  ISETP.GE.AND P5, PT, R234, UR4, PT ;  /* 0x00000004ea007c0c */ /* 0x000fc4000bfa6270 */
[-C--:B------:R-:W-:Y:S01]  /*efe0*/  @!P0 LEA.HI.X R13, R174, R3.reuse, R175, 0x2, P6 ;  /* 0x00000003ae0d8211 */ /* 0x080fe200030f14af */
[----:B------:R3:W-:Y:S01]  /*eff0*/  @!P1 ST.E.64 desc[UR8][R10.64], R38 ;  /* 0x000000260a009985 */ /* 0x0007e2000c101b08 */
[-C--:B0-----:R-:W-:Y:S02]  /*f000*/  @!P3 LEA R4, P6, R236, R2.reuse, 0x2 ;  /* 0x00000002ec04b211 */ /* 0x081fe400078c10ff */
[----:B------:R-:W-:Y:S01]  /*f010*/  ISETP.GE.AND P1, PT, R232, UR4, PT ;  /* 0x00000004e8007c0c */ /* 0x000fe2000bf26270 */
[----:B------:R0:W-:Y:S01]  /*f020*/  @!P0 ST.E.64 desc[UR8][R12.64], R42 ;  /* 0x0000002a0c008985 */ /* 0x0001e2000c101b08 */
[----:B------:R-:W-:Y:S02]  /*f030*/  ISETP.GE.AND P0, PT, R233, UR4, PT ;  /* 0x00000004e9007c0c */ /* 0x000fe4000bf06270 */
[----:B-1----:R-:W-:Y:S02]  /*f040*/  @!P4 LEA R6, P2, R235, R2, 0x2 ;  /* 0x00000002eb06c211 */ /* 0x002fe400078410ff */
[----:B------:R-:W-:-:S02]  /*f050*/  @!P3 LEA.HI.X R5, R236, R3, R173, 0x2, P6 ;  /* 0x00000003ec05b211 */ /* 0x000fc400030f14ad */
[CC--:B------:R-:W-:Y:S02]  /*f060*/  @!P5 LEA R14, P6, R234.reuse, R2.reuse, 0x2 ;  /* 0x00000002ea0ed211 */ /* 0x0c0fe400078c10ff */
[-C--:B------:R-:W-:Y:S01]  /*f070*/  @!P4 LEA.HI.X R7, R235, R3.reuse, R172, 0x2, P2 ;  /* 0x00000003eb07c211 */ /* 0x080fe200010f14ac */
[----:B------:R1:W-:Y:S01]  /*f080*/  @!P3 ST.E.64 desc[UR8][R4.64], R46 ;  /* 0x0000002e0400b985 */ /* 0x0003e2000c101b08 */
[----:B------:R-:W-:Y:S02]  /*f090*/  ISETP.GE.AND P2, PT, R231, UR4, PT ;  /* 0x00000004e7007c0c */ /* 0x000fe4000bf46270 */
[----:B------:R-:W-:Y:S01]  /*f0a0*/  @!P5 LEA.HI.X R15, R234, R3, R171, 0x2, P6 ;  /* 0x00000003ea0fd211 */ /* 0x000fe200030f14ab */
[----:B------:R4:W-:Y:S01]  /*f0b0*/  @!P4 ST.E.64 desc[UR8][R6.64], R50 ;  /* 0x000000320600c985 */ /* 0x0009e2000c101b08 */
[-C--:B--2---:R-:W-:Y:S02]  /*f0c0*/  @!P0 LEA R8, P4, R233, R2.reuse, 0x2 ;  /* 0x00000002e9088211 */ /* 0x084fe400078810ff */
[----:B------:R-:W-:Y:S01]  /*f0d0*/  ISETP.GE.AND P3, PT, R230, UR4, PT ;  /* 0x00000004e6007c0c */ /* 0x000fe2000bf66270 */
[----:B------:R2:W-:Y:S01]  /*f0e0*/  @!P5 ST.E.64 desc[UR8][R14.64], R54 ;  /* 0x000000360e00d985 */ /* 0x0005e2000c101b08 */
[----:B---3--:R-:W-:-:S02]  /*f0f0*/  @!P1 LEA R10, P5, R232, R2, 0x2 ;  /* 0x00000002e80a9211 */ /* 0x008fc400078a10ff */
[-C--:B------:R-:W-:Y:S02]  /*f100*/  @!P0 LEA.HI.X R9, R233, R3.reuse, R170, 0x2, P4 ;  /* 0x00000003e9098211 */ /* 0x080fe400020f14aa */
[----:B------:R-:W-:Y:S02]  /*f110*/  ISETP.GE.AND P4, PT, R229, UR4, PT ;  /* 0x00000004e5007c0c */ /* 0x000fe4000bf86270 */
[CC--:B0-----:R-:W-:Y:S01]  /*f120*/  @!P2 LEA R12, P6, R231.reuse, R2.reuse, 0x2 ;  /* 0x00000002e70ca211 */ /* 0x0c1fe200078c10ff */
[----:B------:R0:W-:Y:S01]  /*f130*/  @!P0 ST.E.64 desc[UR8][R8.64], R58 ;  /* 0x0000003a08008985 */ /* 0x0001e2000c101b08 */
[-C--:B------:R-:W-:Y:S02]  /*f140*/  @!P1 LEA.HI.X R11, R232, R3.reuse, R169, 0x2, P5 ;  /* 0x00000003e80b9211 */ /* 0x080fe400028f14a9 */
[----:B------:R-:W-:Y:S02]  /*f150*/  ISETP.GE.AND P5, PT, R228, UR4, PT ;  /* 0x00000004e4007c0c */ /* 0x000fe4000bfa6270 */
[----:B------:R-:W-:Y:S01]  /*f160*/  @!P2 LEA.HI.X R13, R231, R3, R168, 0x2, P6 ;  /* 0x00000003e70da211 */ /* 0x000fe200030f14a8 */
[----:B------:R3:W-:Y:S01]  /*f170*/  @!P1 ST.E.64 desc[UR8][R10.64], R62 ;  /* 0x0000003e0a009985 */ /* 0x0007e2000c101b08 */
[----:B-1----:R-:W-:-:S02]  /*f180*/  @!P3 LEA R4, P6, R230, R2, 0x2 ;  /* 0x00000002e604b211 */ /* 0x002fc400078c10ff */
[----:B------:R-:W-:Y:S01]  /*f190*/  ISETP.GE.AND P1, PT, R226, UR4, PT ;  /* 0x00000004e2007c0c */ /* 0x000fe2000bf26270 */
[----:B------:R1:W-:Y:S01]  /*f1a0*/  @!P2 ST.E.64 desc[UR8][R12.64], R66 ;  /* 0x000000420c00a985 */ /* 0x0003e2000c101b08 */
[----:B------:R-:W-:Y:S02]  /*f1b0*/  ISETP.GE.AND P2, PT, R227, UR4, PT ;  /* 0x00000004e3007c0c */ /* 0x000fe4000bf46270 */
[CC--:B----4-:R-:W-:Y:S02]  /*f1c0*/  @!P4 LEA R6, P0, R229.reuse, R2.reuse, 0x2 ;  /* 0x00000002e506c211 */ /* 0x0d0fe400078010ff */
[-C--:B------:R-:W-:Y:S02]  /*f1d0*/  @!P3 LEA.HI.X R5, R230, R3.reuse, R167, 0x2, P6 ;  /* 0x00000003e605b211 */ /* 0x080fe400030f14a7 */
[----:B--2---:R-:W-:Y:S02]  /*f1e0*/  @!P5 LEA R14, P6, R228, R2, 0x2 ;  /* 0x00000002e40ed211 */ /* 0x004fe400078c10ff */
[----:B------:R-:W-:Y:S01]  /*f1f0*/  @!P4 LEA.HI.X R7, R229, R3, R166, 0x2, P0 ;  /* 0x00000003e507c211 */ /* 0x000fe200000f14a6 */
[----:B------:R2:W-:Y:S01]  /*f200*/  @!P3 ST.E.64 desc[UR8][R4.64], R70 ;  /* 0x000000460400b985 */ /* 0x0005e2000c101b08 */
[----:B------:R-:W-:-:S02]  /*f210*/  ISETP.GE.AND P0, PT, R225, UR4, PT ;  /* 0x00000004e1007c0c */ /* 0x000fc4000bf06270 */
[-C--:B------:R-:W-:Y:S01]  /*f220*/  @!P5 LEA.HI.X R15, R228, R3.reuse, R165, 0x2, P6 ;  /* 0x00000003e40fd211 */ /* 0x080fe200030f14a5 */
[----:B------:R4:W-:Y:S01]  /*f230*/  @!P4 ST.E.64 desc[UR8][R6.64], R74 ;  /* 0x0000004a0600c985 */ /* 0x0009e2000c101b08 */
[-C--:B0-----:R-:W-:Y:S02]  /*f240*/  @!P2 LEA R8, P6, R227, R2.reuse, 0x2 ;  /* 0x00000002e308a211 */ /* 0x081fe400078c10ff */
[----:B------:R-:W-:Y:S01]  /*f250*/  ISETP.GE.AND P4, PT, R223, UR4, PT ;  /* 0x00000004df007c0c */ /* 0x000fe2000bf86270 */
[----:B------:R0:W-:Y:S01]  /*f260*/  @!P5 ST.E.64 desc[UR8][R14.64], R78 ;  /* 0x0000004e0e00d985 */ /* 0x0001e2000c101b08 */
[----:B------:R-:W-:Y:S02]  /*f270*/  ISETP.GE.AND P5, PT, R224, UR4, PT ;  /* 0x00000004e0007c0c */ /* 0x000fe4000bfa6270 */
[----:B---3--:R-:W-:Y:S02]  /*f280*/  @!P1 LEA R10, P3, R226, R2, 0x2 ;  /* 0x00000002e20a9211 */ /* 0x008fe400078610ff */
[----:B------:R-:W-:-:S02]  /*f290*/  @!P2 LEA.HI.X R9, R227, R3, R164, 0x2, P6 ;  /* 0x00000003e309a211 */ /* 0x000fc400030f14a4 */
[CC--:B-1----:R-:W-:Y:S02]  /*f2a0*/  @!P0 LEA R12, P6, R225.reuse, R2.reuse, 0x2 ;  /* 0x00000002e10c8211 */ /* 0x0c2fe400078c10ff */
[-C--:B------:R-:W-:Y:S01]  /*f2b0*/  @!P1 LEA.HI.X R11, R226, R3.reuse, R163, 0x2, P3 ;  /* 0x00000003e20b9211 */ /* 0x080fe200018f14a3 */
[----:B------:R1:W-:Y:S01]  /*f2c0*/  @!P2 ST.E.64 desc[UR8][R8.64], R82 ;  /* 0x000000520800a985 */ /* 0x0003e2000c101b08 */
[----:B------:R-:W-:Y:S02]  /*f2d0*/  @!P0 LEA.HI.X R13, R225, R3, R162, 0x2, P6 ;  /* 0x00000003e10d8211 */ /* 0x000fe400030f14a2 */
[----:B------:R-:W-:Y:S01]  /*f2e0*/  ISETP.GE.AND P3, PT, R222, UR4, PT ;  /* 0x00000004de007c0c */ /* 0x000fe2000bf66270 */
[----:B------:R3:W-:Y:S01]  /*f2f0*/  @!P1 ST.E.64 desc[UR8][R10.64], R86 ;  /* 0x000000560a009985 */ /* 0x0007e2000c101b08 */
[-C--:B--2---:R-:W-:Y:S02]  /*f300*/  @!P5 LEA R4, P2, R224, R2.reuse, 0x2 ;  /* 0x00000002e004d211 */ /* 0x084fe400078410ff */
[----:B----4-:R-:W-:Y:S01]  /*f310*/  @!P4 LEA R6, P1, R223, R2, 0x2 ;  /* 0x00000002df06c211 */ /* 0x010fe200078210ff */
[----:B------:R2:W-:Y:S01]  /*f320*/  @!P0 ST.E.64 desc[UR8][R12.64], R90 ;  /* 0x0000005a0c008985 */ /* 0x0005e2000c101b08 */
[----:B------:R-:W-:-:S02]  /*f330*/  ISETP.GE.AND P0, PT, R221, UR4, PT ;  /* 0x00000004dd007c0c */ /* 0x000fc4000bf06270 */
[-C--:B------:R-:W-:Y:S02]  /*f340*/  @!P5 LEA.HI.X R5, R224, R3.reuse, R161, 0x2, P2 ;  /* 0x00000003e005d211 */ /* 0x080fe400010f14a1 */
[----:B------:R-:W-:Y:S02]  /*f350*/  @!P4 LEA.HI.X R7, R223, R3, R160, 0x2, P1 ;  /* 0x00000003df07c211 */ /* 0x000fe400008f14a0 */
[----:B------:R-:W-:Y:S01]  /*f360*/  ISETP.GE.AND P2, PT, R220, UR4, PT ;  /* 0x00000004dc007c0c */ /* 0x000fe2000bf46270 */
[----:B------:R4:W-:Y:S01]  /*f370*/  @!P5 ST.E.64 desc[UR8][R4.64], R94 ;  /* 0x0000005e0400d985 */ /* 0x0009e2000c101b08 */
[----:B0-----:R-:W-:Y:S02]  /*f380*/  @!P3 LEA R14, P6, R222, R2, 0x2 ;  /* 0x00000002de0eb211 */ /* 0x001fe400078c10ff */
[----:B------:R-:W-:Y:S01]  /*f390*/  ISETP.GE.AND P1, PT, R219, UR4, PT ;  /* 0x00000004db007c0c */ /* 0x000fe2000bf26270 */
[----:B------:R0:W-:Y:S01]  /*f3a0*/  @!P4 ST.E.64 desc[UR8][R6.64], R98 ;  /* 0x000000620600c985 */ /* 0x0001e2000c101b08 */
[----:B------:R-:W-:-:S02]  /*f3b0*/  ISETP.GE.AND P4, PT, R218, UR4, PT ;  /* 0x00000004da007c0c */ /* 0x000fc4000bf86270 */
[-C--:B------:R-:W-:Y:S02]  /*f3c0*/  @!P3 LEA.HI.X R15, R222, R3.reuse, R159, 0x2, P6 ;  /* 0x00000003de0fb211 */ /* 0x080fe400030f149f */
[-C--:B-1----:R-:W-:Y:S02]  /*f3d0*/  @!P0 LEA R8, P6, R221, R2.reuse, 0x2 ;  /* 0x00000002dd088211 */ /* 0x082fe400078c10ff */
[----:B------:R-:W-:Y:S01]  /*f3e0*/  ISETP.GE.AND P5, PT, R217, UR4, PT ;  /* 0x00000004d9007c0c */ /* 0x000fe2000bfa6270 */
[----:B------:R1:W-:Y:S01]  /*f3f0*/  @!P3 ST.E.64 desc[UR8][R14.64], R102 ;  /* 0x000000660e00b985 */ /* 0x0003e2000c101b08 */
[-C--:B------:R-:W-:Y:S02]  /*f400*/  @!P0 LEA.HI.X R9, R221, R3.reuse, R158, 0x2, P6 ;  /* 0x00000003dd098211 */ /* 0x080fe400030f149e */
[CC--:B---3--:R-:W-:Y:S02]  /*f410*/  @!P2 LEA R10, P3, R220.reuse, R2.reuse, 0x2 ;  /* 0x00000002dc0aa211 */ /* 0x0c8fe400078610ff */
[----:B--2---:R-:W-:Y:S01]  /*f420*/  @!P1 LEA R12, P6, R219, R2, 0x2 ;  /* 0x00000002db0c9211 */ /* 0x004fe200078c10ff */
[----:B------:R2:W-:Y:S01]  /*f430*/  @!P0 ST.E.64 desc[UR8][R8.64], R106 ;  /* 0x0000006a08008985 */ /* 0x0005e2000c101b08 */
[----:B------:R-:W-:-:S02]  /*f440*/  @!P2 LEA.HI.X R11, R220, R3, R157, 0x2, P3 ;  /* 0x00000003dc0ba211 */ /* 0x000fc400018f149d */
[----:B------:R-:W-:Y:S02]  /*f450*/  ISETP.GE.AND P3, PT, R216, UR4, PT ;  /* 0x00000004d8007c0c */ /* 0x000fe4000bf66270 */
[CC--:B----4-:R-:W-:Y:S01]  /*f460*/  @!P4 LEA R4, P0, R218.reuse, R2.reuse, 0x2 ;  /* 0x00000002da04c211 */ /* 0x0d0fe200078010ff */
[----:B------:R3:W-:Y:S01]  /*f470*/  @!P2 ST.E.64 desc[UR8][R10.64], R110 ;  /* 0x0000006e0a00a985 */ /* 0x0007e2000c101b08 */
[-C--:B------:R-:W-:Y:S02]  /*f480*/  @!P1 LEA.HI.X R13, R219, R3.reuse, R156, 0x2, P6 ;  /* 0x00000003db0d9211 */ /* 0x080fe400030f149c */
[----:B------:R-:W-:Y:S02]  /*f490*/  @!P4 LEA.HI.X R5, R218, R3, R155, 0x2, P0 ;  /* 0x00000003da05c211 */ /* 0x000fe400000f149b */
[----:B------:R-:W-:Y:S01]  /*f4a0*/  ISETP.GE.AND P0, PT, R215, UR4, PT ;  /* 0x00000004d7007c0c */ /* 0x000fe2000bf06270 */
[----:B------:R-:W-:Y:S01]  /*f4b0*/  @!P1 ST.E.64 desc[UR8][R12.64], R114 ;  /* 0x000000720c009985 */ /* 0x000fe2000c101b08 */
[----:B0-----:R-:W-:-:S02]  /*f4c0*/  @!P5 LEA R6, P6, R217, R2, 0x2 ;  /* 0x00000002d906d211 */ /* 0x001fc400078c10ff */
[----:B------:R-:W-:Y:S01]  /*f4d0*/  ISETP.GE.AND P1, PT, R25, UR4, PT ;  /* 0x0000000419007c0c */ /* 0x000fe2000bf26270 */
[----:B------:R0:W-:Y:S01]  /*f4e0*/  @!P4 ST.E.64 desc[UR8][R4.64], R118 ;  /* 0x000000760400c985 */ /* 0x0001e2000c101b08 */
[-C--:B------:R-:W-:Y:S02]  /*f4f0*/  @!P5 LEA.HI.X R7, R217, R3.reuse, R154, 0x2, P6 ;  /* 0x00000003d907d211 */ /* 0x080fe400030f149a */
[----:B-1----:R-:W-:Y:S02]  /*f500*/  @!P3 LEA R14, P2, R216, R2, 0x2 ;  /* 0x00000002d80eb211 */ /* 0x002fe400078410ff */
[----:B------:R-:W-:Y:S01]  /*f510*/  ISETP.GE.AND P4, PT, R214, UR4, PT ;  /* 0x00000004d6007c0c */ /* 0x000fe2000bf86270 */
[----:B------:R1:W-:Y:S01]  /*f520*/  @!P5 ST.E.64 desc[UR8][R6.64], R122 ;  /* 0x0000007a0600d985 */ /* 0x0003e2000c101b08 */
[----:B------:R-:W-:Y:S02]  /*f530*/  ISETP.GE.AND P5, PT, R23, UR4, PT ;  /* 0x0000000417007c0c */ /* 0x000fe4000bfa6270 */
[----:B------:R-:W-:-:S02]  /*f540*/  @!P3 LEA.HI.X R15, R216, R3, R153, 0x2, P2 ;  /* 0x00000003d80fb211 */ /* 0x000fc400010f1499 */
[----:B------:R-:W-:Y:S02]  /*f550*/  ISETP.GE.AND P2, PT, R21, UR4, PT ;  /* 0x0000000415007c0c */ /* 0x000fe4000bf46270 */
[-C--:B--2---:R-:W-:Y:S01]  /*f560*/  @!P0 LEA R8, P6, R215, R2.reuse, 0x2 ;  /* 0x00000002d7088211 */ /* 0x084fe200078c10ff */
[----:B------:R2:W-:Y:S01]  /*f570*/  @!P3 ST.E.64 desc[UR8][R14.64], R126 ;  /* 0x0000007e0e00b985 */ /* 0x0005e2000c101b08 */
[-C--:B---3--:R-:W-:Y:S02]  /*f580*/  @!P1 LEA R10, P3, R25, R2.reuse, 0x2 ;  /* 0x00000002190a9211 */ /* 0x088fe400078610ff */
[-C--:B------:R-:W-:Y:S02]  /*f590*/  @!P0 LEA.HI.X R9, R215, R3.reuse, R152, 0x2, P6 ;  /* 0x00000003d7098211 */ /* 0x080fe400030f1498 */
[-C--:B0-----:R-:W-:Y:S02]  /*f5a0*/  @!P4 LEA R4, P6, R214, R2.reuse, 0x2 ;  /* 0x00000002d604c211 */ /* 0x081fe400078c10ff */
[----:B------:R-:W-:Y:S01]  /*f5b0*/  @!P1 LEA.HI.X R11, R25, R3, R0, 0x2, P3 ;  /* 0x00000003190b9211 */ /* 0x000fe200018f1400 */
[----:B------:R0:W-:Y:S01]  /*f5c0*/  @!P0 ST.E.64 desc[UR8][R8.64], R130 ;  /* 0x0000008208008985 */ /* 0x0001e2000c101b08 */
[----:B-1----:R-:W-:-:S02]  /*f5d0*/  @!P5 LEA R6, P3, R23, R2, 0x2 ;  /* 0x000000021706d211 */ /* 0x002fc400078610ff */
[-C--:B------:R-:W-:Y:S02]  /*f5e0*/  @!P4 LEA.HI.X R5, R214, R3.reuse, R22, 0x2, P6 ;  /* 0x00000003d605c211 */ /* 0x080fe400030f1416 */
[----:B------:R-:W-:Y:S01]  /*f5f0*/  SHF.R.S32.HI R0, RZ, 0x1f, R21 ;  /* 0x0000001fff007819 */ /* 0x000fe20000011415 */
[----:B--2---:R-:W-:Y:S01]  /*f600*/  VIADD R15, R19, 0xf8 ;  /* 0x000000f8130f7836 */ /* 0x004fe20000000000 */
[----:B------:R-:W-:Y:S01]  /*f610*/  @!P2 LEA R12, P6, R21, R2, 0x2 ;  /* 0x00000002150ca211 */ /* 0x000fe200078c10ff */
[----:B------:R0:W-:Y:S01]  /*f620*/  @!P4 ST.E.64 desc[UR8][R4.64], R134 ;  /* 0x000000860400c985 */ /* 0x0001e2000c101b08 */
[-C--:B------:R-:W-:Y:S02]  /*f630*/  @!P5 LEA.HI.X R7, R23, R3.reuse, R18, 0x2, P3 ;  /* 0x000000031707d211 */ /* 0x080fe400018f1412 */
[----:B------:R-:W-:Y:S02]  /*f640*/  ISETP.GE.AND P0, PT, R15, UR4, PT ;  /* 0x000000040f007c0c */ /* 0x000fe4000bf06270 */
[----:B------:R-:W-:Y:S01]  /*f650*/  @!P2 LEA.HI.X R13, R21, R3, R0, 0x2, P6 ;  /* 0x00000003150da211 */ /* 0x000fe200030f1400 */
[----:B------:R0:W-:Y:S04]  /*f660*/  @!P5 ST.E.64 desc[UR8][R6.64], R138 ;  /* 0x0000008a0600d985 */ /* 0x0001e8000c101b08 */
[----:B------:R0:W-:Y:S04]  /*f670*/  @!P1 ST.E.64 desc[UR8][R10.64], R142 ;  /* 0x0000008e0a009985 */ /* 0x0001e8000c101b08 */
[----:B------:R0:W-:Y:S02]  /*f680*/  @!P2 ST.E.64 desc[UR8][R12.64], R146 ;  /* 0x000000920c00a985 */ /* 0x0001e4000c101b08 */
[----:B------:R-:W-:Y:S05]  /*f690*/  @P0 BRA `(.L_x_218) ;  /* 0x0000001000540947 */ /* 0x000fea0003800000 */
[----:B------:R-:W-:Y:S01]  /*f6a0*/  LEA R2, P0, R15, R2, 0x2 ;  /* 0x000000020f027211 */ /* 0x000fe200078010ff */
[----:B------:R-:W-:Y:S01]  /*f6b0*/  ULDC.64 UR8, c[0x0][0x208] ;  /* 0x0000820000087ab9 */ /* 0x000fe20000000a00 */
[----:B------:R-:W-:-:S04]  /*f6c0*/  SHF.R.S32.HI R0, RZ, 0x1f, R15 ;  /* 0x0000001fff007819 */ /* 0x000fc8000001140f */
[----:B------:R-:W-:-:S05]  /*f6d0*/  LEA.HI.X R3, R15, R3, R0, 0x2, P0 ;  /* 0x000000030f037211 */ /* 0x000fca00000f1400 */
[----:B------:R3:W-:Y:S01]  /*f6e0*/  ST.E.64 desc[UR8][R2.64], R150 ;  /* 0x0000009602007985 */ /* 0x0007e2000c101b08 */
[----:B------:R-:W-:Y:S05]  /*f6f0*/  BRA `(.L_x_218) ;  /* 0x00000010003c7947 */ /* 0x000fea0003800000 */
.L_x_209:
[----:B------:R-:W2:Y:S01]  /*f700*/  LDL R9, [R1+0x14] ;  /* 0x0000140001097983 */ /* 0x000ea20000100800 */
[----:B------:R-:W-:Y:S02]  /*f710*/  ULDC.64 UR8, c[0x0][0xc00] ;  /* 0x0003000000087ab9 */ /* 0x000fe40000000a00 */
[----:B------:R-:W-:Y:S01]  /*f720*/  UISETP.NE.U32.AND UP0, UPT, UR8, URZ, UPT ;  /* 0x0000003f0800728c */ /* 0x000fe2000bf05070 */
[----:B------:R-:W3:Y:S01]  /*f730*/  LDL R8, [R1+0x18] ;  /* 0x0000180001087983 */ /* 0x000ee20000100800 */
[----:B------:R-:W-:Y:S01]  /*f740*/  ULDC.64 UR12, c[0x0][0x208] ;  /* 0x00008200000c7ab9 */ /* 0x000fe20000000a00 */
[----:B------:R-:W-:Y:S01]  /*f750*/  R2UR UR10, R22 ;  /* 0x00000000160a72ca */ /* 0x000fe200000e0000 */
[----:B------:R-:W-:-:S03]  /*f760*/  UISETP.NE.AND.EX UP0, UPT, UR9, URZ, UPT, UP0 ;  /* 0x0000003f0900728c */ /* 0x000fc6000bf05300 */
[----:B------:R-:W-:-:S03]  /*f770*/  ULDC.64 UR8, c[0x0][0xc00] ;  /* 0x0003000000087ab9 */ /* 0x000fc60000000a00 */
[----:B------:R-:W-:Y:S02]  /*f780*/  PLOP3.LUT P1, PT, PT, PT, UP0, 0x80, 0x0 ;  /* 0x000000000000781c */ /* 0x000fe40003f2f008 */
[----:B--2---:R-:W-:Y:S01]  /*f790*/  R2UR UR4, R9 ;  /* 0x00000000090472ca */ /* 0x004fe200000e0000 */
[----:B------:R-:W0:Y:S01]  /*f7a0*/  S2R R6, SR_TID.X ;  /* 0x0000000000067919 */ /* 0x000e220000002100 */
[----:B---3--:R-:W-:-:S11]  /*f7b0*/  R2UR UR11, R8 ;  /* 0x00000000080b72ca */ /* 0x008fd600000e0000 */
[----:B------:R-:W-:-:S06]  /*f7c0*/  UIMAD.WIDE UR8, UR4, 0x4, UR8 ;  /* 0x00000004040878a5 */ /* 0x000fcc000f8e0208 */
[----:B------:R-:W-:Y:S02]  /*f7d0*/  IMAD.U32 R2, RZ, RZ, UR8 ;  /* 0x00000008ff027e24 */ /* 0x000fe4000f8e00ff */
[----:B------:R-:W-:Y:S01]  /*f7e0*/  IMAD.U32 R3, RZ, RZ, UR9 ;  /* 0x00000009ff037e24 */ /* 0x000fe2000f8e00ff */
[----:B------:R-:W-:-:S04]  /*f7f0*/  ULDC.64 UR8, c[0x0][0xc08] ;  /* 0x0003020000087ab9 */ /* 0x000fc80000000a00 */
[----:B------:R-:W2:Y:S01]  /*f800*/  @P1 LDG.E R7, desc[UR12][R2.64] ;  /* 0x0000000c02071981 */ /* 0x000ea2000c1e1900 */
[----:B------:R-:W-:-:S04]  /*f810*/  UISETP.NE.U32.AND UP1, UPT, UR8, URZ, UPT ;  /* 0x0000003f0800728c */ /* 0x000fc8000bf25070 */
[----:B------:R-:W-:-:S06]  /*f820*/  UISETP.NE.AND.EX UP1, UPT, UR9, URZ, UPT, UP1 ;  /* 0x0000003f0900728c */ /* 0x000fcc000bf25310 */
[----:B------:R-:W-:-:S05]  /*f830*/  PLOP3.LUT P2, PT, PT, PT, UP1, 0x80, 0x0 ;  /* 0x000000000000781c */ /* 0x000fca0003f4f018 */
[----:B------:R-:W-:-:S04]  /*f840*/  @UP1 ULEA UR8, UP2, UR4, UR8, 0x2 ;  /* 0x0000000804081291 */ /* 0x000fc8000f84103f */
[----:B------:R-:W-:Y:S02]  /*f850*/  @UP1 ULEA.HI.X UR9, UR4, UR9, UR11, 0x2, UP2 ;  /* 0x0000000904091291 */ /* 0x000fe400090f140b */
[----:B------:R-:W-:Y:S01]  /*f860*/  IMAD.U32 R4, RZ, RZ, UR8 ;  /* 0x00000008ff047e24 */ /* 0x000fe2000f8e00ff */
[----:B------:R-:W-:Y:S02]  /*f870*/  ULDC UR4, c[0x0][0xa88] ;  /* 0x0002a20000047ab9 */ /* 0x000fe40000000800 */
[----:B------:R-:W-:Y:S01]  /*f880*/  IMAD.U32 R0, RZ, RZ, UR4 ;  /* 0x00000004ff007e24 */ /* 0x000fe2000f8e00ff */
[----:B------:R-:W-:Y:S01]  /*f890*/  UMOV UR4, URZ ;  /* 0x0000003f00047c82 */ /* 0x000fe20008000000 */
[----:B------:R-:W-:Y:S01]  /*f8a0*/  UISETP.NE.AND UP1, UPT, UR10, URZ, UPT ;  /* 0x0000003f0a00728c */ /* 0x000fe2000bf25270 */
[----:B------:R-:W-:Y:S02]  /*f8b0*/  IMAD.U32 R5, RZ, RZ, UR9 ;  /* 0x00000009ff057e24 */ /* 0x000fe4000f8e00ff */
[----:B0-----:R-:W-:-:S03]  /*f8c0*/  VIADD R6, R6, 0xffffff80 ;  /* 0xffffff8006067836 */ /* 0x001fc60000000000 */
[----:B------:R0:W5:Y:S02]  /*f8d0*/  @P2 LDG.E R0, desc[UR12][R4.64] ;  /* 0x0000000c04002981 */ /* 0x000164000c1e1900 */
[----:B------:R-:W-:-:S03]  /*f8e0*/  ISETP.GT.AND P0, PT, R6, 0x7f, PT ;  /* 0x0000007f0600780c */ /* 0x000fc60003f04270 */
[----:B------:R-:W-:Y:S02]  /*f8f0*/  @!UP1 ULDC UR10, c[0x0][0xad4] ;  /* 0x0002b500000a9ab9 */ /* 0x000fe40000000800 */
[----:B------:R-:W-:Y:S01]  /*f900*/  IMAD.U32 R22, RZ, RZ, UR10 ;  /* 0x0000000aff167e24 */ /* 0x000fe2000f8e00ff */
[----:B--2---:R-:W-:-:S13]  /*f910*/  @P1 R2UR UR4, R7 ;  /* 0x00000000070412ca */ /* 0x004fda00000e0000 */
[----:B------:R-:W-:Y:S01]  /*f920*/  USHF.R.S32.HI UR21, URZ, 0x1f, UR4 ;  /* 0x0000001f3f157899 */ /* 0x000fe20008011404 */
[----:B0-----:R-:W-:Y:S11]  /*f930*/  @P2 BRA `(.L_x_221) ;  /* 0x0000000000142947 */ /* 0x001ff60003800000 */
[----:B------:R-:W-:Y:S05]  /*f940*/  @!P1 BRA `(.L_x_221) ;  /* 0x0000000000109947 */ /* 0x000fea0003800000 */
[----:B------:R-:W-:Y:S02]  /*f950*/  ULDC.64 UR8, c[0x0][0x208] ;  /* 0x0000820000087ab9 */ /* 0x000fe40000000a00 */
[----:B------:R-:W2:Y:S04]  /*f960*/  LDG.E R5, desc[UR8][R2.64] ;  /* 0x0000000802057981 */ /* 0x000ea8000c1e1900 */
[----:B-----5:R-:W2:Y:S02]  /*f970*/  LDG.E R0, desc[UR8][R2.64+0x4] ;  /* 0x0000040802007981 */ /* 0x020ea4000c1e1900 */
[----:B--2---:R-:W-:-:S07]  /*f980*/  IMAD.IADD R0, R0, 0x1, -R5 ;  /* 0x0000000100007824 */ /* 0x004fce00078e0a05 */
.L_x_221:
[----:B------:R-:W-:Y:S01]  /*f990*/  R2UR UR8, R9 ;  /* 0x00000000090872ca */ /* 0x000fe200000e0000 */
[----:B------:R-:W-:Y:S01]  /*f9a0*/  BSSY B1, `(.L_x_222) ;  /* 0x0000041000017945 */ /* 0x000fe20003800000 */
[----:B------:R-:W-:-:S11]  /*f9b0*/  R2UR UR9, R8 ;  /* 0x00000000080972ca */ /* 0x000fd600000e0000 */
[----:B------:R-:W-:Y:S02]  /*f9c0*/  USEL UR8, UR8, URZ, !UP0 ;  /* 0x0000003f08087287 */ /* 0x000fe4000c000000 */
[----:B------:R-:W-:Y:S01]  /*f9d0*/  USEL UR9, UR9, URZ, !UP0 ;  /* 0x0000003f09097287 */ /* 0x000fe2000c000000 */
[----:B------:R-:W-:Y:S11]  /*f9e0*/  @P0 BRA `(.L_x_223) ;  /* 0x0000000000f00947 */ /* 0x000ff60003800000 */
[----:B------:R-:W2:Y:S01]  /*f9f0*/  LDL R2, [R1+0x10] ;  /* 0x0000100001027983 */ /* 0x000ea20000100800 */
[----:B------:R-:W0:Y:S01]  /*fa00*/  LDC R9, c[0x0][0xbe8] ;  /* 0x0002fa00ff097b82 */ /* 0x000e220000000800 */
[----:B--2---:R-:W-:Y:S02]  /*fa10*/  R2UR UR10, R2 ;  /* 0x00000000020a72ca */ /* 0x004fe400000e0000 */
[----:B------:R-:W1:Y:S11]  /*fa20*/  S2R R2, SR_TID.X ;  /* 0x0000000000027919 */ /* 0x000e760000002100 */
[----:B------:R-:W-:-:S04]  /*fa30*/  IMAD.U32 R3, RZ, RZ, UR10 ;  /* 0x0000000aff037e24 */ /* 0x000fc8000f8e00ff */
[----:B-1----:R-:W-:Y:S02]  /*fa40*/  IMAD R2, R3, 0x80, R2 ;  /* 0x0000008003027824 */ /* 0x002fe400078e0202 */
[----:B0----5:R-:W-:Y:S02]  /*fa50*/  IMAD R3, R0, R9, RZ ;  /* 0x0000000900037224 */ /* 0x021fe400078e02ff */
[----:B------:R-:W-:-:S05]  /*fa60*/  VIADD R4, R2, 0xffffff80 ;  /* 0xffffff8002047836 */ /* 0x000fca0000000000 */
[----:B------:R-:W-:-:S13]  /*fa70*/  ISETP.GE.AND P0, PT, R4, R3, PT ;  /* 0x000000030400720c */ /* 0x000fda0003f06270 */
[----:B------:R-:W-:Y:S05]  /*fa80*/  @P0 BRA `(.L_x_223) ;  /* 0x0000000000c80947 */ /* 0x000fea0003800000 */
[----:B------:R-:W-:Y:S01]  /*fa90*/  ISETP.NE.AND P0, PT, R9, 0x1, PT ;  /* 0x000000010900780c */ /* 0x000fe20003f05270 */
[----:B------:R-:W-:Y:S01]  /*faa0*/  UMOV UR19, 0x9b8 ;  /* 0x000009b800137882 */ /* 0x000fe20000000000 */
[----:B------:R-:W-:Y:S01]  /*fab0*/  R2UR UR11, R22 ;  /* 0x00000000160b72ca */ /* 0x000fe200000e0000 */
[----:B------:R-:W-:Y:S01]  /*fac0*/  IMAD.MOV.U32 R5, RZ, RZ, R4 ;  /* 0x000000ffff057224 */ /* 0x000fe200078e0004 */
[----:B------:R-:W-:Y:S01]  /*fad0*/  R2UR UR10, R212 ;  /* 0x00000000d40a72ca */ /* 0x000fe200000e0000 */
[----:B------:R-:W-:Y:S01]  /*fae0*/  ULDC.64 UR24, c[0x0][0x208] ;  /* 0x0000820000187ab9 */ /* 0x000fe20000000a00 */
[----:B------:R-:W-:-:S07]  /*faf0*/  R2UR UR20, R213 ;  /* 0x00000000d51472ca */ /* 0x000fce00000e0000 */
[----:B------:R-:W0:Y:S02]  /*fb00*/  @P0 LDC R3, c[0x0][0xbec] ;  /* 0x0002fb00ff030b82 */ /* 0x000e240000000800 */
[----:B------:R-:W-:-:S04]  /*fb10*/  UISETP.GT.AND UP0, UPT, UR11, 0x1, UPT ;  /* 0x000000010b00788c */ /* 0x000fc8000bf04270 */
[----:B------:R-:W-:Y:S02]  /*fb20*/  USEL UR19, UR19, 0x978, UP0 ;  /* 0x0000097813137887 */ /* 0x000fe40008000000 */
[----:B------:R-:W1:Y:S01]  /*fb30*/  @P0 LDC R7, c[0x0][0xbf0] ;  /* 0x0002fc00ff070b82 */ /* 0x000e620000000800 */
[----:B------:R-:W-:-:S09]  /*fb40*/  USEL UR18, UR10, URZ, UP0 ;  /* 0x0000003f0a127287 */ /* 0x000fd20008000000 */
[----:B------:R-:W-:Y:S01]  /*fb50*/  ULDC.64 UR12, c[0x0][UR19+0x220] ;  /* 0x00008800130c7abb */ /* 0x000fe20008000a00 */
[----:B------:R-:W-:Y:S01]  /*fb60*/  ULDC.64 UR10, c[0x0][UR19+0x218] ;  /* 0x00008600130a7abb */ /* 0x000fe20008000a00 */
[----:B------:R-:W-:Y:S01]  /*fb70*/  ULDC.64 UR14, c[0x0][UR19+0x228] ;  /* 0x00008a00130e7abb */ /* 0x000fe20008000a00 */
[----:B------:R-:W-:Y:S02]  /*fb80*/  UIMAD UR13, UR13, UR8, URZ ;  /* 0x000000080d0d72a4 */ /* 0x000fe4000f8e023f */
[----:B------:R-:W-:Y:S01]  /*fb90*/  UIMAD.WIDE.U32 UR16, UR10, UR20, URZ ;  /* 0x000000140a1072a5 */ /* 0x000fe2000f8e003f */
[----:B0-----:R-:W-:Y:S01]  /*fba0*/  @P0 IMAD.HI.U32 R2, R4, R3, RZ ;  /* 0x0000000304020227 */ /* 0x001fe200078e00ff */
[----:B------:R-:W-:Y:S02]  /*fbb0*/  UIMAD UR20, UR11, UR20, URZ ;  /* 0x000000140b1472a4 */ /* 0x000fe4000f8e023f */
[----:B------:R-:W-:Y:S02]  /*fbc0*/  UIMAD.WIDE.U32 UR22, UR14, UR18, URZ ;  /* 0x000000120e1672a5 */ /* 0x000fe4000f8e003f */
[----:B------:R-:W-:-:S02]  /*fbd0*/  UIMAD.WIDE.U32 UR10, UR12, UR8, URZ ;  /* 0x000000080c0a72a5 */ /* 0x000fc4000f8e003f */
[----:B------:R-:W-:Y:S01]  /*fbe0*/  UIMAD UR14, UR15, UR18, URZ ;  /* 0x000000120f0e72a4 */ /* 0x000fe2000f8e023f */
[----:B-1----:R-:W-:Y:S01]  /*fbf0*/  @P0 SHF.R.U32.HI R5, RZ, R7, R2 ;  /* 0x00000007ff050219 */ /* 0x002fe20000011602 */
[----:B------:R-:W-:Y:S01]  /*fc00*/  UIMAD UR13, UR12, UR9, UR13 ;  /* 0x000000090c0d72a4 */ /* 0x000fe2000f8e020d */
[----:B------:R-:W-:Y:S01]  /*fc10*/  IMAD.U32 R2, RZ, RZ, UR22 ;  /* 0x00000016ff027e24 */ /* 0x000fe2000f8e00ff */
[----:B------:R-:W-:Y:S01]  /*fc20*/  UIADD3 UR16, UP1, UP2, UR10, UR16, UR4 ;  /* 0x000000100a107290 */ /* 0x000fe2000fa3e004 */
[----:B------:R-:W-:Y:S01]  /*fc30*/  IMAD.U32 R3, RZ, RZ, UR23 ;  /* 0x00000017ff037e24 */ /* 0x000fe2000f8e00ff */
[----:B------:R-:W-:Y:S01]  /*fc40*/  UIADD3 UR14, UR23, UR14, URZ ;  /* 0x0000000e170e7290 */ /* 0x000fe2000fffe03f */
[--C-:B------:R-:W-:Y:S01]  /*fc50*/  IMAD.MOV R7, RZ, RZ, -R5.reuse ;  /* 0x000000ffff077224 */ /* 0x100fe200078e0a05 */
[----:B------:R-:W-:Y:S02]  /*fc60*/  UIADD3 UR20, UR17, UR20, URZ ;  /* 0x0000001411147290 */ /* 0x000fe4000fffe03f */
[----:B------:R-:W-:Y:S01]  /*fc70*/  UIADD3 UR12, UR11, UR13, URZ ;  /* 0x0000000d0b0c7290 */ /* 0x000fe2000fffe03f */
[----:B------:R-:W-:Y:S01]  /*fc80*/  IMAD R7, R9, R7, R4 ;  /* 0x0000000709077224 */ /* 0x000fe200078e0204 */
[----:B------:R-:W-:Y:S01]  /*fc90*/  IADD3 R2, P0, P1, R5, UR16, R2 ;  /* 0x0000001005027c10 */ /* 0x000fe2000f91e002 */
[----:B------:R-:W-:Y:S01]  /*fca0*/  IMAD.U32 R8, RZ, RZ, UR14 ;  /* 0x0000000eff087e24 */ /* 0x000fe2000f8e00ff */
[----:B------:R-:W-:Y:S01]  /*fcb0*/  UIADD3.X UR12, UR12, UR20, UR21, UP1, UP2 ;  /* 0x000000140c0c7290 */ /* 0x000fe20008fe4415 */
[----:B------:R-:W-:Y:S01]  /*fcc0*/  SHF.R.S32.HI R5, RZ, 0x1f, R5 ;  /* 0x0000001fff057819 */ /* 0x000fe20000011405 */
[----:B------:R-:W-:Y:S01]  /*fcd0*/  ULDC.64 UR10, c[0x0][UR19+0x210] ;  /* 0x00008400130a7abb */ /* 0x000fe20008000a00 */
[----:B------:R-:W-:Y:S01]  /*fce0*/  SHF.R.S32.HI R4, RZ, 0x1f, R7 ;  /* 0x0000001fff047819 */ /* 0x000fe20000011407 */
[----:B------:R-:W-:-:S02]  /*fcf0*/  IMAD R9, R7, UR11, RZ ;  /* 0x0000000b07097c24 */ /* 0x000fc4000f8e02ff */
[----:B------:R-:W-:Y:S01]  /*fd00*/  IADD3.X R3, R5, UR12, R8, P0, P1 ;  /* 0x0000000c05037c10 */ /* 0x000fe200087e2408 */
[----:B------:R-:W-:Y:S01]  /*fd10*/  ULDC.64 UR12, c[0x0][0xba8] ;  /* 0x0002ea00000c7ab9 */ /* 0x000fe20000000a00 */
[----:B------:R-:W-:Y:S01]  /*fd20*/  IMAD R9, R4, UR10, R9 ;  /* 0x0000000a04097c24 */ /* 0x000fe2000f8e0209 */
[----:B------:R-:W-:Y:S01]  /*fd30*/  @!UP0 ULDC UR12, c[0x0][0xb50] ;  /* 0x0002d400000c8ab9 */ /* 0x000fe20000000800 */
[----:B------:R-:W-:Y:S01]  /*fd40*/  @!UP0 ULDC UR13, c[0x0][0xb54] ;  /* 0x0002d500000d8ab9 */ /* 0x000fe20000000800 */
[----:B------:R-:W-:-:S04]  /*fd50*/  IMAD.WIDE.U32 R2, R7, UR10, R2 ;  /* 0x0000000a07027c25 */ /* 0x000fc8000f8e0002 */
[----:B------:R-:W-:Y:S01]  /*fd60*/  IMAD.IADD R3, R3, 0x1, R9 ;  /* 0x0000000103037824 */ /* 0x000fe200078e0209 */
[----:B------:R-:W-:-:S04]  /*fd70*/  LEA R4, P0, R2, UR12, 0x2 ;  /* 0x0000000c02047c11 */ /* 0x000fc8000f8010ff */
[----:B------:R-:W-:Y:S01]  /*fd80*/  LEA.HI.X R5, R2, UR13, R3, 0x2, P0 ;  /* 0x0000000d02057c11 */ /* 0x000fe200080f1403 */
[----:B------:R-:W-:-:S05]  /*fd90*/  IMAD.MOV.U32 R3, RZ, RZ, -0x800000 ;  /* 0xff800000ff037424 */ /* 0x000fca00078e00ff */
[----:B------:R0:W-:Y:S03]  /*fda0*/  STG.E desc[UR24][R4.64], R3 ;  /* 0x0000000304007986 */ /* 0x0001e6000c101918 */
.L_x_223:
[----:B------:R-:W-:Y:S05]  /*fdb0*/  BSYNC B1 ;  /* 0x0000000000017941 */ /* 0x000fea0003800000 */
.L_x_222:
[----:B------:R-:W-:-:S13]  /*fdc0*/  R2UR UR10, R22 ;  /* 0x00000000160a72ca */ /* 0x000fda00000e0000 */
[----:B------:R-:W-:-:S06]  /*fdd0*/  UISETP.GT.AND UP0, UPT, UR10, 0x1, UPT ;  /* 0x000000010a00788c */ /* 0x000fcc000bf04270 */
[----:B------:R-:W-:-:S13]  /*fde0*/  PLOP3.LUT P0, PT, PT, PT, UP0, 0x80, 0x0 ;  /* 0x000000000000781c */ /* 0x000fda0003f0f008 */
[----:B------:R-:W-:Y:S05]  /*fdf0*/  @P0 BRA `(.L_x_218) ;  /* 0x00000008007c0947 */ /* 0x000fea0003800000 */
[----:B------:R-:W2:Y:S01]  /*fe00*/  LDL.LU R2, [R1+0x10] ;  /* 0x0000100001027983 */ /* 0x000ea20000300800 */
[----:B------:R-:W1:Y:S01]  /*fe10*/  LDC R11, c[0x0][0xbe8] ;  /* 0x0002fa00ff0b7b82 */ /* 0x000e620000000800 */
[----:B0-----:R-:W-:Y:S01]  /*fe20*/  SHF.R.S32.HI R3, RZ, 0x1f, R6 ;  /* 0x0000001fff037819 */ /* 0x001fe20000011406 */
[----:B------:R-:W-:Y:S01]  /*fe30*/  ULDC.64 UR12, c[0x0][0xaa0] ;  /* 0x0002a800000c7ab9 */ /* 0x000fe20000000a00 */
[----:B------:R-:W-:Y:S01]  /*fe40*/  R2UR UR15, R213 ;  /* 0x00000000d50f72ca */ /* 0x000fe200000e0000 */
[----:B------:R-:W-:Y:S01]  /*fe50*/  UIMAD.WIDE.U32 UR10, UR4, UR12, URZ ;  /* 0x0000000c040a72a5 */ /* 0x000fe2000f8e003f */
[----:B------:R-:W-:Y:S01]  /*fe60*/  BSSY B1, `(.L_x_224) ;  /* 0x0000053000017945 */ /* 0x000fe20003800000 */
[----:B------:R-:W-:-:S04]  /*fe70*/  UIMAD UR12, UR21, UR12, URZ ;  /* 0x0000000c150c72a4 */ /* 0x000fc8000f8e023f */
[----:B------:R-:W-:-:S04]  /*fe80*/  UIMAD UR12, UR4, UR13, UR12 ;  /* 0x0000000d040c72a4 */ /* 0x000fc8000f8e020c */
[----:B------:R-:W-:-:S03]  /*fe90*/  UIADD3 UR11, UR11, UR12, URZ ;  /* 0x0000000c0b0b7290 */ /* 0x000fc6000fffe03f */
[----:B------:R-:W-:Y:S02]  /*fea0*/  ULDC.64 UR12, c[0x0][0xae8] ;  /* 0x0002ba00000c7ab9 */ /* 0x000fe40000000a00 */
[----:B------:R-:W-:-:S04]  /*feb0*/  UIMAD.WIDE.U32 UR10, UR15, UR12, UR10 ;  /* 0x0000000c0f0a72a5 */ /* 0x000fc8000f8e000a */
[----:B------:R-:W-:Y:S01]  /*fec0*/  UIMAD UR11, UR15, UR13, UR11 ;  /* 0x0000000d0f0b72a4 */ /* 0x000fe2000f8e020b */
[----:B-1----:R-:W-:Y:S02]  /*fed0*/  ISETP.NE.AND P0, PT, R11, 0x1, PT ;  /* 0x000000010b00780c */ /* 0x002fe40003f05270 */
[----:B------:R-:W-:Y:S02]  /*fee0*/  ULDC.64 UR12, c[0x0][0xaf0] ;  /* 0x0002bc00000c7ab9 */ /* 0x000fe40000000a00 */
[----:B------:R-:W-:-:S04]  /*fef0*/  UIMAD UR9, UR9, UR12, URZ ;  /* 0x0000000c090972a4 */ /* 0x000fc8000f8e023f */
[----:B------:R-:W-:Y:S02]  /*ff00*/  UIMAD UR4, UR8, UR13, UR9 ;  /* 0x0000000d080472a4 */ /* 0x000fe4000f8e0209 */
[----:B------:R-:W-:-:S03]  /*ff10*/  UIMAD.WIDE.U32 UR8, UR8, UR12, UR10 ;  /* 0x0000000c080872a5 */ /* 0x000fc6000f8e000a */
[----:B------:R-:W0:Y:S01]  /*ff20*/  @P0 LDC R7, c[0x0][0xbf0] ;  /* 0x0002fc00ff070b82 */ /* 0x000e220000000800 */
[----:B------:R-:W-:Y:S01]  /*ff30*/  UIADD3 UR4, UR9, UR4, URZ ;  /* 0x0000000409047290 */ /* 0x000fe2000fffe03f */
[----:B------:R-:W-:Y:S01]  /*ff40*/  ULDC.64 UR10, c[0x0][0xae0] ;  /* 0x0002b800000a7ab9 */ /* 0x000fe20000000a00 */
[----:B--2---:R-:W-:Y:S02]  /*ff50*/  R2UR UR14, R2 ;  /* 0x00000000020e72ca */ /* 0x004fe400000e0000 */
[----:B------:R-:W-:-:S03]  /*ff60*/  LEA.HI R2, R3, R6, RZ, 0x3 ;  /* 0x0000000603027211 */ /* 0x000fc600078f18ff */
[----:B------:R-:W1:Y:S01]  /*ff70*/  @P0 LDC R3, c[0x0][0xbec] ;  /* 0x0002fb00ff030b82 */ /* 0x000e620000000800 */
[----:B------:R-:W-:Y:S02]  /*ff80*/  LOP3.LUT R5, R2, 0xfffffff8, RZ, 0xc0, !PT ;  /* 0xfffffff802057812 */ /* 0x000fe400078ec0ff */
[----:B------:R-:W-:-:S03]  /*ff90*/  SHF.R.S32.HI R13, RZ, 0x3, R2 ;  /* 0x00000003ff0d7819 */ /* 0x000fc60000011402 */
[----:B------:R-:W-:Y:S02]  /*ffa0*/  IMAD.IADD R8, R6, 0x1, -R5 ;  /* 0x0000000106087824 */ /* 0x000fe400078e0a05 */
[----:B------:R-:W-:Y:S02]  /*ffb0*/  IMAD.U32 R5, RZ, RZ, UR14 ;  /* 0x0000000eff057e24 */ /* 0x000fe4000f8e00ff */
[----:B------:R-:W-:-:S04]  /*ffc0*/  IMAD R2, R8, 0x20, R13 ;  /* 0x0000002008027824 */ /* 0x000fc800078e020d */
[----:B------:R-:W-:-:S04]  /*ffd0*/  IMAD R6, R5, 0x80, R2 ;  /* 0x0000008005067824 */ /* 0x000fc800078e0202 */
[----:B------:R-:W-:Y:S02]  /*ffe0*/  IMAD.MOV.U32 R5, RZ, RZ, R6 ;  /* 0x000000ffff057224 */ /* 0x000fe400078e0006 */
[----:B-1----:R-:W-:-:S04]  /*fff0*/  @P0 IMAD.HI.U32 R2, R6, R3, RZ ;  /* 0x0000000306020227 */ /* 0x002fc800078e00ff */
[----:B------:R-:W-:Y:S01]  /*10000*/  IMAD.U32 R3, RZ, RZ, UR9 ;  /* 0x00000009ff037e24 */ /* 0x000fe2000f8e00ff */
[----:B0-----:R-:W-:Y:S01]  /*10010*/  @P0 SHF.R.U32.HI R5, RZ, R7, R2 ;  /* 0x00000007ff050219 */ /* 0x001fe20000011602 */
[----:B------:R-:W-:Y:S01]  /*10020*/  IMAD.U32 R2, RZ, RZ, UR8 ;  /* 0x00000008ff027e24 */ /* 0x000fe2000f8e00ff */
[----:B------:R-:W-:Y:S01]  /*10030*/  ULDC.64 UR8, c[0x0][0xad8] ;  /* 0x0002b60000087ab9 */ /* 0x000fe20000000a00 */
[----:B------:R-:W-:Y:S01]  /*10040*/  IMAD.U32 R3, RZ, RZ, UR4 ;  /* 0x00000004ff037e24 */ /* 0x000fe2000f8e00ff */
[--C-:B------:R-:W-:Y:S01]  /*10050*/  SHF.R.S32.HI R4, RZ, 0x1f, R5.reuse ;  /* 0x0000001fff047819 */ /* 0x100fe20000011405 */
[----:B------:R-:W-:Y:S02]  /*10060*/  IMAD.MOV R7, RZ, RZ, -R5 ;  /* 0x000000ffff077224 */ /* 0x000fe400078e0a05 */
[----:B------:R-:W-:-:S04]  /*10070*/  IMAD.WIDE.U32 R2, R5, UR10, R2 ;  /* 0x0000000a05027c25 */ /* 0x000fc8000f8e0002 */
[----:B------:R-:W-:Y:S02]  /*10080*/  IMAD R7, R11, R7, R6 ;  /* 0x000000070b077224 */ /* 0x000fe400078e0206 */
[----:B------:R-:W-:Y:S02]  /*10090*/  IMAD R4, R4, UR10, RZ ;  /* 0x0000000a04047c24 */ /* 0x000fe4000f8e02ff */
[----:B------:R-:W-:Y:S02]  /*100a0*/  IMAD.U32 R6, RZ, RZ, UR14 ;  /* 0x0000000eff067e24 */ /* 0x000fe4000f8e00ff */
[----:B------:R-:W-:Y:S01]  /*100b0*/  IMAD R9, R5, UR11, R4 ;  /* 0x0000000b05097c24 */ /* 0x000fe2000f8e0204 */
[----:B------:R-:W-:Y:S01]  /*100c0*/  SHF.R.S32.HI R4, RZ, 0x1f, R7 ;  /* 0x0000001fff047819 */ /* 0x000fe20000011407 */
[----:B------:R-:W-:Y:S02]  /*100d0*/  IMAD R6, R6, 0x80, R13 ;  /* 0x0000008006067824 */ /* 0x000fe400078e020d */
[----:B------:R-:W-:-:S02]  /*100e0*/  IMAD.IADD R3, R3, 0x1, R9 ;  /* 0x0000000103037824 */ /* 0x000fc400078e0209 */
[----:B------:R-:W-:Y:S02]  /*100f0*/  IMAD R4, R4, UR8, RZ ;  /* 0x0000000804047c24 */ /* 0x000fe4000f8e02ff */
[----:B------:R-:W-:-:S04]  /*10100*/  IMAD.WIDE.U32 R2, R7, UR8, R2 ;  /* 0x0000000807027c25 */ /* 0x000fc8000f8e0002 */
[----:B------:R-:W-:Y:S01]  /*10110*/  IMAD R5, R7, UR9, R4 ;  /* 0x0000000907057c24 */ /* 0x000fe2000f8e0204 */
[----:B------:R-:W-:Y:S01]  /*10120*/  ULDC.64 UR8, c[0x0][0xa80] ;  /* 0x0002a00000087ab9 */ /* 0x000fe20000000a00 */
[----:B-----5:R-:W-:Y:S02]  /*10130*/  IMAD R11, R0, R11, RZ ;  /* 0x0000000b000b7224 */ /* 0x020fe400078e02ff */
[----:B------:R-:W-:Y:S02]  /*10140*/  VIADD R4, R6, 0x40 ;  /* 0x0000004006047836 */ /* 0x000fe40000000000 */
[----:B------:R-:W-:Y:S01]  /*10150*/  IMAD.IADD R3, R3, 0x1, R5 ;  /* 0x0000000103037824 */ /* 0x000fe200078e0205 */
[----:B------:R-:W-:Y:S01]  /*10160*/  LEA R5, P2, R2, UR8, 0x1 ;  /* 0x0000000802057c11 */ /* 0x000fe2000f8408ff */
[----:B------:R-:W-:Y:S01]  /*10170*/  VIADD R0, R6, 0x20 ;  /* 0x0000002006007836 */ /* 0x000fe20000000000 */
[----:B------:R-:W-:Y:S01]  /*10180*/  ISETP.GE.AND P0, PT, R4, R11, PT ;  /* 0x0000000b0400720c */ /* 0x000fe20003f06270 */
[----:B------:R-:W-:Y:S01]  /*10190*/  IMAD.SHL.U32 R7, R8, 0x8, RZ ;  /* 0x0000000808077824 */ /* 0x000fe200078e00ff */
[----:B------:R-:W-:-:S02]  /*101a0*/  LEA.HI.X R4, R2, UR9, R3, 0x1, P2 ;  /* 0x0000000902047c11 */ /* 0x000fc400090f0c03 */
[-C--:B------:R-:W-:Y:S01]  /*101b0*/  ISETP.GE.AND P2, PT, R6, R11.reuse, PT ;  /* 0x0000000b0600720c */ /* 0x080fe20003f46270 */
[C---:B------:R-:W-:Y:S01]  /*101c0*/  VIADD R15, R7.reuse, 0xc0 ;  /* 0x000000c0070f7836 */ /* 0x040fe20000000000 */
[----:B------:R-:W-:Y:S01]  /*101d0*/  ISETP.GE.AND P1, PT, R0, R11, PT ;  /* 0x0000000b0000720c */ /* 0x000fe20003f26270 */
[C---:B------:R-:W-:Y:S01]  /*101e0*/  VIADD R9, R7.reuse, 0x40 ;  /* 0x0000004007097836 */ /* 0x040fe20000000000 */
[----:B------:R0:W1:Y:S01]  /*101f0*/  SHFL.IDX PT, R2, R5, RZ, 0x181f ;  /* 0x00181fff05027589 */ /* 0x00006200000e0000 */
[----:B------:R-:W-:Y:S01]  /*10200*/  VIADD R13, R7, 0x80 ;  /* 0x00000080070d7836 */ /* 0x000fe20000000000 */
[----:B------:R-:W-:Y:S02]  /*10210*/  SHF.R.S32.HI R14, RZ, 0x1f, R7 ;  /* 0x0000001fff0e7819 */ /* 0x000fe40000011407 */
[----:B------:R0:W2:Y:S01]  /*10220*/  SHFL.IDX PT, R0, R4, RZ, 0x181f ;  /* 0x00181fff04007589 */ /* 0x0000a200000e0000 */
[----:B------:R-:W-:Y:S02]  /*10230*/  SHF.R.S32.HI R8, RZ, 0x1f, R15 ;  /* 0x0000001fff087819 */ /* 0x000fe4000001140f */
[----:B------:R-:W-:-:S02]  /*10240*/  SHF.R.S32.HI R10, RZ, 0x1f, R9 ;  /* 0x0000001fff0a7819 */ /* 0x000fc40000011409 */
[----:B------:R-:W-:Y:S01]  /*10250*/  SHF.R.S32.HI R12, RZ, 0x1f, R13 ;  /* 0x0000001fff0c7819 */ /* 0x000fe2000001140d */
[----:B------:R-:W-:Y:S06]  /*10260*/  @P2 BRA `(.L_x_225) ;  /* 0x0000000000482947 */ /* 0x000fec0003800000 */
        /* <DEDUP_REMOVED lines=9> */
[----:B------:R3:W-:Y:S01]  /*10300*/  @!P5 ST.E.128 desc[UR8][R20.64], RZ ;  /* 0x000000ff1400d985 */ /* 0x0007e2000c101d08 */
[----:B------:R-:W-:Y:S02]  /*10310*/  @!P4 LEA.HI.X R25, R9, R0, R10, 0x1, P6 ;  /* 0x000000000919c211 */ /* 0x000fe400030f0c0a */
[----:B------:R-:W-:-:S03]  /*10320*/  @!P3 LEA R26, P6, R13, R2, 0x1 ;  /* 0x000000020d1ab211 */ /* 0x000fc600078c08ff */
[----:B------:R3:W-:Y:S01]  /*10330*/  @!P4 ST.E.128 desc[UR8][R24.64], RZ ;  /* 0x000000ff1800c985 */ /* 0x0007e2000c101d08 */
[----:B------:R-:W-:Y:S02]  /*10340*/  @!P3 LEA.HI.X R27, R13, R0, R12, 0x1, P6 ;  /* 0x000000000d1bb211 */ /* 0x000fe400030f0c0c */
[----:B------:R-:W-:-:S03]  /*10350*/  @!P2 LEA R2, P6, R15, R2, 0x1 ;  /* 0x000000020f02a211 */ /* 0x000fc600078c08ff */
[----:B------:R3:W-:Y:S01]  /*10360*/  @!P3 ST.E.128 desc[UR8][R26.64], RZ ;  /* 0x000000ff1a00b985 */ /* 0x0007e2000c101d08 */
[----:B------:R-:W-:-:S05]  /*10370*/  @!P2 LEA.HI.X R3, R15, R0, R8, 0x1, P6 ;  /* 0x000000000f03a211 */ /* 0x000fca00030f0c08 */
[----:B------:R3:W-:Y:S04]  /*10380*/  @!P2 ST.E.128 desc[UR8][R2.64], RZ ;  /* 0x000000ff0200a985 */ /* 0x0007e8000c101d08 */
.L_x_225:
[----:B------:R-:W-:Y:S05]  /*10390*/  BSYNC B1 ;  /* 0x0000000000017941 */ /* 0x000fea0003800000 */
.L_x_224:
[----:B--2---:R2:W4:Y:S01]  /*103a0*/  SHFL.IDX PT, R0, R4, 0x1, 0x181f ;  /* 0x00381f0004007f89 */ /* 0x00452200000e0000 */
[----:B------:R-:W-:Y:S03]  /*103b0*/  BSSY B1, `(.L_x_226) ;  /* 0x0000015000017945 */ /* 0x000fe60003800000 */
[----:B-1-3--:R2:W1:Y:S01]  /*103c0*/  SHFL.IDX PT, R2, R5, 0x1, 0x181f ;  /* 0x00381f0005027f89 */ /* 0x00a46200000e0000 */
[----:B------:R-:W-:Y:S05]  /*103d0*/  @P1 BRA `(.L_x_227) ;  /* 0x0000000000481947 */ /* 0x000fea0003800000 */
[----:B------:R-:W-:Y:S01]  /*103e0*/  ULDC UR4, c[0x0][0xac8] ;  /* 0x0002b20000047ab9 */ /* 0x000fe20000000800 */
[----:B------:R-:W-:Y:S01]  /*103f0*/  ULDC.64 UR8, c[0x0][0x208] ;  /* 0x0000820000087ab9 */ /* 0x000fe20000000a00 */
[----:B------:R-:W-:Y:S02]  /*10400*/  ISETP.GE.AND P4, PT, R7, UR4, PT ;  /* 0x0000000407007c0c */ /* 0x000fe4000bf86270 */
[----:B------:R-:W-:Y:S02]  /*10410*/  ISETP.GE.AND P3, PT, R9, UR4, PT ;  /* 0x0000000409007c0c */ /* 0x000fe4000bf66270 */
[----:B------:R-:W-:Y:S02]  /*10420*/  ISETP.GE.AND P2, PT, R13, UR4, PT ;  /* 0x000000040d007c0c */ /* 0x000fe4000bf46270 */
[----:B------:R-:W-:-:S07]  /*10430*/  ISETP.GE.AND P1, PT, R15, UR4, PT ;  /* 0x000000040f007c0c */ /* 0x000fce000bf26270 */
[-C--:B-1----:R-:W-:Y:S02]  /*10440*/  @!P4 LEA R20, P6, R7, R2.reuse, 0x1 ;  /* 0x000000020714c211 */ /* 0x082fe400078c08ff */
[----:B------:R-:W-:Y:S02]  /*10450*/  @!P3 LEA R24, P5, R9, R2, 0x1 ;  /* 0x000000020918b211 */ /* 0x000fe400078a08ff */
[----:B----4-:R-:W-:Y:S02]  /*10460*/  @!P4 LEA.HI.X R21, R7, R0, R14, 0x1, P6 ;  /* 0x000000000715c211 */ /* 0x010fe400030f0c0e */
[----:B------:R-:W-:Y:S02]  /*10470*/  @!P2 LEA R26, P6, R13, R2, 0x1 ;  /* 0x000000020d1aa211 */ /* 0x000fe400078c08ff */
[----:B------:R-:W-:Y:S01]  /*10480*/  @!P3 LEA.HI.X R25, R9, R0, R10, 0x1, P5 ;  /* 0x000000000919b211 */ /* 0x000fe200028f0c0a */
[----:B------:R3:W-:Y:S01]  /*10490*/  @!P4 ST.E.128 desc[UR8][R20.64], RZ ;  /* 0x000000ff1400c985 */ /* 0x0007e2000c101d08 */
[----:B------:R-:W-:-:S02]  /*104a0*/  @!P1 LEA R2, P5, R15, R2, 0x1 ;  /* 0x000000020f029211 */ /* 0x000fc400078a08ff */
[-C--:B------:R-:W-:Y:S01]  /*104b0*/  @!P2 LEA.HI.X R27, R13, R0.reuse, R12, 0x1, P6 ;  /* 0x000000000d1ba211 */ /* 0x080fe200030f0c0c */
[----:B------:R3:W-:Y:S01]  /*104c0*/  @!P3 ST.E.128 desc[UR8][R24.64], RZ ;  /* 0x000000ff1800b985 */ /* 0x0007e2000c101d08 */
[----:B------:R-:W-:-:S03]  /*104d0*/  @!P1 LEA.HI.X R3, R15, R0, R8, 0x1, P5 ;  /* 0x000000000f039211 */ /* 0x000fc600028f0c08 */
[----:B------:R3:W-:Y:S04]  /*104e0*/  @!P2 ST.E.128 desc[UR8][R26.64], RZ ;  /* 0x000000ff1a00a985 */ /* 0x0007e8000c101d08 */
[----:B------:R3:W-:Y:S02]  /*104f0*/  @!P1 ST.E.128 desc[UR8][R2.64], RZ ;  /* 0x000000ff02009985 */ /* 0x0007e4000c101d08 */
.L_x_227:
[----:B------:R-:W-:Y:S05]  /*10500*/  BSYNC B1 ;  /* 0x0000000000017941 */ /* 0x000fea0003800000 */
.L_x_226:
[----:B----4-:R4:W0:Y:S01]  /*10510*/  SHFL.IDX PT, R0, R4, 0x2, 0x181f ;  /* 0x00581f0004007f89 */ /* 0x01082200000e0000 */
        /* <DEDUP_REMOVED lines=10> */
[-C--:B------:R-:W-:Y:S02]  /*105c0*/  @!P2 LEA R24, P5, R9, R2.reuse, 0x1 ;  /* 0x000000020918a211 */ /* 0x080fe400078a08ff */
[----:B------:R-:W-:Y:S02]  /*105d0*/  @!P1 LEA R26, P4, R13, R2, 0x1 ;  /* 0x000000020d1a9211 */ /* 0x000fe400078808ff */
[----:B0-----:R-:W-:Y:S02]  /*105e0*/  @!P3 LEA.HI.X R21, R7, R0, R14, 0x1, P6 ;  /* 0x000000000715b211 */ /* 0x001fe400030f0c0e */
[----:B------:R-:W-:Y:S02]  /*105f0*/  @!P0 LEA R2, P6, R15, R2, 0x1 ;  /* 0x000000020f028211 */ /* 0x000fe400078c08ff */
[-C--:B------:R-:W-:Y:S01]  /*10600*/  @!P2 LEA.HI.X R25, R9, R0.reuse, R10, 0x1, P5 ;  /* 0x000000000919a211 */ /* 0x080fe200028f0c0a */
[----:B------:R3:W-:Y:S01]  /*10610*/  @!P3 ST.E.128 desc[UR8][R20.64], RZ ;  /* 0x000000ff1400b985 */ /* 0x0007e2000c101d08 */
[----:B------:R-:W-:-:S02]  /*10620*/  @!P1 LEA.HI.X R27, R13, R0, R12, 0x1, P4 ;  /* 0x000000000d1b9211 */ /* 0x000fc400020f0c0c */
[----:B------:R-:W-:Y:S01]  /*10630*/  @!P0 LEA.HI.X R3, R15, R0, R8, 0x1, P6 ;  /* 0x000000000f038211 */ /* 0x000fe200030f0c08 */
[----:B------:R3:W-:Y:S04]  /*10640*/  @!P2 ST.E.128 desc[UR8][R24.64], RZ ;  /* 0x000000ff1800a985 */ /* 0x0007e8000c101d08 */
[----:B------:R3:W-:Y:S04]  /*10650*/  @!P1 ST.E.128 desc[UR8][R26.64], RZ ;  /* 0x000000ff1a009985 */ /* 0x0007e8000c101d08 */
[----:B------:R3:W-:Y:S02]  /*10660*/  @!P0 ST.E.128 desc[UR8][R2.64], RZ ;  /* 0x000000ff02008985 */ /* 0x0007e4000c101d08 */
.L_x_229:
[----:B------:R-:W-:Y:S05]  /*10670*/  BSYNC B1 ;  /* 0x0000000000017941 */ /* 0x000fea0003800000 */
.L_x_228:
[----:B0-----:R-:W-:Y:S01]  /*10680*/  VIADD R0, R6, 0x60 ;  /* 0x0000006006007836 */ /* 0x001fe20000000000 */
[----:B--2-4-:R-:W0:Y:S04]  /*10690*/  SHFL.IDX PT, R4, R4, 0x3, 0x181f ;  /* 0x00781f0004047f89 */ /* 0x014e2800000e0000 */
[----:B------:R-:W-:Y:S01]  /*106a0*/  ISETP.GE.AND P0, PT, R0, R11, PT ;  /* 0x0000000b0000720c */ /* 0x000fe20003f06270 */
[----:B-1-3--:R1:W2:-:S12]  /*106b0*/  SHFL.IDX PT, R2, R5, 0x3, 0x181f ;  /* 0x00781f0005027f89 */ /* 0x00a29800000e0000 */
[----:B-1----:R-:W-:Y:S05]  /*106c0*/  @P0 BRA `(.L_x_218) ;  /* 0x0000000000480947 */ /* 0x002fea0003800000 */
[----:B------:R-:W-:Y:S01]  /*106d0*/  ULDC UR4, c[0x0][0xac8] ;  /* 0x0002b20000047ab9 */ /* 0x000fe20000000800 */
[----:B------:R-:W-:Y:S01]  /*106e0*/  ULDC.64 UR8, c[0x0][0x208] ;  /* 0x0000820000087ab9 */ /* 0x000fe20000000a00 */
[----:B------:R-:W-:Y:S02]  /*106f0*/  ISETP.GE.AND P3, PT, R7, UR4, PT ;  /* 0x0000000407007c0c */ /* 0x000fe4000bf66270 */
[----:B------:R-:W-:Y:S02]  /*10700*/  ISETP.GE.AND P2, PT, R9, UR4, PT ;  /* 0x0000000409007c0c */ /* 0x000fe4000bf46270 */
[----:B------:R-:W-:Y:S02]  /*10710*/  ISETP.GE.AND P1, PT, R13, UR4, PT ;  /* 0x000000040d007c0c */ /* 0x000fe4000bf26270 */
[----:B------:R-:W-:-:S07]  /*10720*/  ISETP.GE.AND P0, PT, R15, UR4, PT ;  /* 0x000000040f007c0c */ /* 0x000fce000bf06270 */
[----:B--2---:R-:W-:-:S04]  /*10730*/  @!P3 LEA R6, P4, R7, R2, 0x1 ;  /* 0x000000020706b211 */ /* 0x004fc800078808ff */
[----:B0-----:R-:W-:Y:S02]  /*10740*/  @!P3 LEA.HI.X R7, R7, R4, R14, 0x1, P4 ;  /* 0x000000040707b211 */ /* 0x001fe400020f0c0e */
[-C--:B------:R-:W-:Y:S02]  /*10750*/  @!P2 LEA R20, P4, R9, R2.reuse, 0x1 ;  /* 0x000000020914a211 */ /* 0x080fe400078808ff */
[-C--:B------:R-:W-:Y:S01]  /*10760*/  @!P1 LEA R24, P5, R13, R2.reuse, 0x1 ;  /* 0x000000020d189211 */ /* 0x080fe200078a08ff */
[----:B------:R0:W-:Y:S01]  /*10770*/  @!P3 ST.E.128 desc[UR8][R6.64], RZ ;  /* 0x000000ff0600b985 */ /* 0x0001e2000c101d08 */
[----:B------:R-:W-:Y:S02]  /*10780*/  @!P0 LEA R2, P6, R15, R2, 0x1 ;  /* 0x000000020f028211 */ /* 0x000fe400078c08ff */
[-C--:B------:R-:W-:Y:S02]  /*10790*/  @!P2 LEA.HI.X R21, R9, R4.reuse, R10, 0x1, P4 ;  /* 0x000000040915a211 */ /* 0x080fe400020f0c0a */
[----:B------:R-:W-:-:S02]  /*107a0*/  @!P1 LEA.HI.X R25, R13, R4, R12, 0x1, P5 ;  /* 0x000000040d199211 */ /* 0x000fc400028f0c0c */
[----:B------:R-:W-:Y:S01]  /*107b0*/  @!P0 LEA.HI.X R3, R15, R4, R8, 0x1, P6 ;  /* 0x000000040f038211 */ /* 0x000fe200030f0c08 */
[----:B------:R0:W-:Y:S04]  /*107c0*/  @!P2 ST.E.128 desc[UR8][R20.64], RZ ;  /* 0x000000ff1400a985 */ /* 0x0001e8000c101d08 */
[----:B------:R0:W-:Y:S04]  /*107d0*/  @!P1 ST.E.128 desc[UR8][R24.64], RZ ;  /* 0x000000ff18009985 */ /* 0x0001e8000c101d08 */
[----:B------:R0:W-:Y:S02]  /*107e0*/  @!P0 ST.E.128 desc[UR8][R2.64], RZ ;  /* 0x000000ff02008985 */ /* 0x0001e4000c101d08 */
.L_x_218:
[----:B------:R-:W-:Y:S05]  /*107f0*/  BSYNC B0 ;  /* 0x0000000000007941 */ /* 0x000fea0003800000 */
.L_x_208:
[----:B------:R-:W-:Y:S02]  /*10800*/  ULDC UR4, c[0x0][0xc3c] ;  /* 0x00030f0000047ab9 */ /* 0x000fe40000000800 */
[----:B------:R-:W-:-:S06]  /*10810*/  UISETP.GE.AND UP0, UPT, UR7, UR4, UPT ;  /* 0x000000040700728c */ /* 0x000fcc000bf06270 */
[----:B------:R-:W-:-:S13]  /*10820*/  PLOP3.LUT P0, PT, PT, PT, UP0, 0x80, 0x0 ;  /* 0x000000000000781c */ /* 0x000fda0003f0f008 */
[----:B------:R-:W-:Y:S05]  /*10830*/  @!P0 BRA `(.L_x_230) ;  /* 0xffffff0800448947 */ /* 0x000fea000383ffff */
[----:B------:R-:W-:Y:S05]  /*10840*/  EXIT ;  /* 0x000000000000794d */ /* 0x000fea0003800000 */
.L_x_182:
[----:B------:R-:W-:-:S08]  /*10850*/  NOP ;  /* 0x0000000000007918 */ /* 0x000fd00000000000 */
[----:B0-----:R-:W0:-:S00]  /*10860*/  USETMAXREG.DEALLOC.CTAPOOL 0x18 ;  /* 0x00000018000079c8 */ /* 0x001e0000080e0500 */
[----:B0-----:R-:W-:Y:S01]  /*10870*/  LOP3.LUT R0, R0, 0x3, RZ, 0xc0, !PT ;  /* 0x0000000300007812 */ /* 0x001fe200078ec0ff */
[----:B------:R-:W-:-:S05]  /*10880*/  IMAD.MOV.U32 R7, RZ, RZ, RZ ;  /* 0x000000ffff077224 */ /* 0x000fca00078e00ff */
[----:B------:R-:W0:Y:S02]  /*10890*/  SHFL.IDX PT, R0, R0, RZ, 0x1f ;  /* 0x00001fff00007589 */ /* 0x000e2400000e0000 */
[----:B0-----:R-:W-:-:S04]  /*108a0*/  ISETP.NE.AND P0, PT, R0, RZ, PT ;  /* 0x000000ff0000720c */ /* 0x001fc80003f05270 */
[----:B------:R-:W-:-:S05]  /*108b0*/  P2R R0, PR, RZ, 0x1 ;  /* 0x00000001ff007803 */ /* 0x000fca0000000000 */
[----:B------:R0:W-:Y:S04]  /*108c0*/  STL [R1+0x5c], R0 ;  /* 0x00005c0001007387 */ /* 0x0001e80000100800 */
[----:B------:R-:W-:Y:S05]  /*108d0*/  @!P0 BRA `(.L_x_231) ;  /* 0x0000000000248947 */ /* 0x000fea0003800000 */
[----:B------:R-:W1:Y:S08]  /*108e0*/  S2UR UR5, SR_CgaCtaId ;  /* 0x00000000000579c3 */ /* 0x000e700000008800 */
[----:B------:R-:W-:Y:S06]  /*108f0*/  BAR.SYNC.DEFER_BLOCKING 0x5, 0x180 ;  /* 0x0146000000007b1d */ /* 0x000fec0000010000 */
[----:B------:R-:W-:-:S02]  /*10900*/  UMOV UR4, 0x400 ;  /* 0x0000040000047882 */ /* 0x000fc40000000000 */
[----:B-1----:R-:W-:-:S09]  /*10910*/  ULEA UR4, UR5, UR4, 0x18 ;  /* 0x0000000405047291 */ /* 0x002fd2000f8ec03f */
[----:B------:R-:W1:Y:S04]  /*10920*/  LDS.128 R8, [UR4+0x388d0] ;  /* 0x0388d004ff087984 */ /* 0x000e680008000c00 */
[----:B-1----:R2:W-:Y:S04]  /*10930*/  STL.64 [R1], R8 ;  /* 0x0000000801007387 */ /* 0x0025e80000100a00 */
[----:B------:R2:W-:Y:S01]  /*10940*/  STL.64 [R1+0x8], R10 ;  /* 0x0000080a01007387 */ /* 0x0005e20000100a00 */
[----:B------:R-:W-:Y:S06]  /*10950*/  BAR.ARV 0x4, 0x180 ;  /* 0x0106000000007b1d */ /* 0x000fec0000002000 */
[----:B------:R-:W-:Y:S05]  /*10960*/  BRA `(.L_x_232) ;  /* 0x0000000800ac7947 */ /* 0x000fea0003800000 */
.L_x_231:
[----:B0-----:R-:W-:Y:S01]  /*10970*/  LOP3.LUT R0, R6, 0x1f, RZ, 0xc0, !PT ;  /* 0x0000001f06007812 */ /* 0x001fe200078ec0ff */
[----:B------:R-:W-:Y:S01]  /*10980*/  ULDC UR4, c[0x0][0xc3c] ;  /* 0x00030f0000047ab9 */ /* 0x000fe20000000800 */
[----:B------:R-:W-:Y:S01]  /*10990*/  ULDC.64 UR6, c[0x0][0x208] ;  /* 0x0000820000067ab9 */ /* 0x000fe20000000a00 */
[----:B------:R-:W-:Y:S01]  /*109a0*/  IMAD.MOV.U32 R10, RZ, RZ, RZ ;  /* 0x000000ffff0a7224 */ /* 0x000fe200078e00ff */
[----:B------:R-:W-:Y:S01]  /*109b0*/  ISETP.NE.AND P0, PT, R0, 0x1f, PT ;  /* 0x0000001f0000780c */ /* 0x000fe20003f05270 */
[----:B------:R-:W-:-:S03]  /*109c0*/  ULDC UR5, c[0x0][0xc38] ;  /* 0x00030e0000057ab9 */ /* 0x000fc60000000800 */
[----:B------:R-:W-:-:S13]  /*109d0*/  ISETP.GE.OR P1, PT, R0, UR4, !P0 ;  /* 0x0000000400007c0c */ /* 0x000fda000c726670 */
[----:B------:R-:W0:Y:S08]  /*109e0*/  @!P1 LDC.64 R2, c[0x0][0xc80] ;  /* 0x00032000ff029b82 */ /* 0x000e300000000a00 */
[----:B------:R-:W1:Y:S01]  /*109f0*/  @!P1 LDC.64 R4, c[0x0][0xc78] ;  /* 0x00031e00ff049b82 */ /* 0x000e620000000a00 */
[----:B0-----:R-:W-:-:S05]  /*10a00*/  @!P1 IMAD.WIDE.U32 R2, R0, 0x4, R2 ;  /* 0x0000000400029825 */ /* 0x001fca00078e0002 */
[----:B------:R1:W2:Y:S02]  /*10a10*/  @!P1 LDG.E R7, desc[UR6][R2.64] ;  /* 0x0000000602079981 */ /* 0x0002a4000c1e1900 */
[----:B-1----:R-:W-:-:S05]  /*10a20*/  @!P1 IMAD.WIDE.U32 R2, R0, 0x4, R4 ;  /* 0x0000000400029825 */ /* 0x002fca00078e0004 */
[----:B------:R-:W2:Y:S01]  /*10a30*/  @!P1 LDG.E R10, desc[UR6][R2.64] ;  /* 0x00000006020a9981 */ /* 0x000ea2000c1e1900 */
[C---:B------:R-:W-:Y:S01]  /*10a40*/  ISETP.NE.AND P1, PT, R0.reuse, RZ, PT ;  /* 0x000000ff0000720c */ /* 0x040fe20003f25270 */
[----:B------:R-:W0:Y:S01]  /*10a50*/  S2UR UR6, SR_CTAID.X ;  /* 0x00000000000679c3 */ /* 0x000e220000002500 */
[C---:B------:R-:W-:Y:S01]  /*10a60*/  ISETP.GE.U32.AND P2, PT, R0.reuse, 0x2, PT ;  /* 0x000000020000780c */ /* 0x040fe20003f46070 */
[----:B------:R-:W-:Y:S01]  /*10a70*/  UMOV UR4, URZ ;  /* 0x0000003f00047c82 */ /* 0x000fe20008000000 */
[C---:B------:R-:W-:Y:S02]  /*10a80*/  ISETP.GE.U32.AND P3, PT, R0.reuse, 0x4, PT ;  /* 0x000000040000780c */ /* 0x040fe40003f66070 */
[C---:B------:R-:W-:Y:S02]  /*10a90*/  ISETP.GE.U32.AND P4, PT, R0.reuse, 0x8, PT ;  /* 0x000000080000780c */ /* 0x040fe40003f86070 */
[----:B------:R-:W-:Y:S01]  /*10aa0*/  ISETP.GE.U32.AND P5, PT, R0, 0x10, PT ;  /* 0x000000100000780c */ /* 0x000fe20003fa6070 */
[----:B--2---:R-:W-:-:S05]  /*10ab0*/  IMAD R4, R7, R10, RZ ;  /* 0x0000000a07047224 */ /* 0x004fca00078e02ff */
[----:B------:R-:W1:Y:S02]  /*10ac0*/  SHFL.UP PT, R5, R4, 0x1, RZ ;  /* 0x0420000004057989 */ /* 0x000e6400000e00ff */
[----:B-1----:R-:W-:-:S05]  /*10ad0*/  SEL R5, R5, RZ, P1 ;  /* 0x000000ff05057207 */ /* 0x002fca0000800000 */
[----:B------:R-:W-:-:S05]  /*10ae0*/  IMAD.IADD R5, R4, 0x1, R5 ;  /* 0x0000000104057824 */ /* 0x000fca00078e0205 */
        /* <DEDUP_REMOVED lines=12> */
[----:B------:R-:W1:Y:S02]  /*10bb0*/  SHFL.IDX PT, R8, R2, 0x1f, 0x1f ;  /* 0x03e01f0002087f89 */ /* 0x000e6400000e0000 */
[----:B-1----:R-:W-:-:S04]  /*10bc0*/  IMAD R8, R8, UR5, RZ ;  /* 0x0000000508087c24 */ /* 0x002fc8000f8e02ff */
[----:B------:R-:W-:Y:S01]  /*10bd0*/  IMAD.MOV.U32 R11, RZ, RZ, R8 ;  /* 0x000000ffff0b7224 */ /* 0x000fe200078e0008 */
[----:B0-----:R-:W-:-:S13]  /*10be0*/  ISETP.GT.AND P6, PT, R8, UR6, PT ;  /* 0x0000000608007c0c */ /* 0x001fda000bfc4270 */
[----:B------:R-:W-:Y:S05]  /*10bf0*/  @P6 BRA `(.L_x_233) ;  /* 0x0000000000a86947 */ /* 0x000fea0003800000 */
[----:B------:R-:W-:Y:S01]  /*10c00*/  IMAD.MOV.U32 R8, RZ, RZ, R11 ;  /* 0x000000ffff087224 */ /* 0x000fe200078e000b */
[----:B------:R-:W-:Y:S01]  /*10c10*/  UMOV UR4, URZ ;  /* 0x0000003f00047c82 */ /* 0x000fe20008000000 */
[----:B------:R-:W-:-:S05]  /*10c20*/  ULDC UR5, c[0x0][0xc38] ;  /* 0x00030e0000057ab9 */ /* 0x000fca0000000800 */
.L_x_235:
[----:B------:R-:W0:Y:S01]  /*10c30*/  LDC R2, c[0x0][0xc3c] ;  /* 0x00030f00ff027b82 */ /* 0x000e220000000800 */
[----:B------:R-:W-:Y:S01]  /*10c40*/  ULDC UR7, c[0x0][0xc3c] ;  /* 0x00030f0000077ab9 */ /* 0x000fe20000000800 */
[----:B------:R-:W-:Y:S01]  /*10c50*/  UIADD3 UR4, UR4, 0x1f, URZ ;  /* 0x0000001f04047890 */ /* 0x000fe2000fffe03f */
[----:B------:R-:W-:-:S05]  /*10c60*/  IMAD.U32 R3, RZ, RZ, UR7 ;  /* 0x00000007ff037e24 */ /* 0x000fca000f8e00ff */
[----:B------:R1:W-:Y:S01]  /*10c70*/  STL [R1+0xc], R3 ;  /* 0x00000c0301007387 */ /* 0x0003e20000100800 */
[----:B0-----:R-:W-:-:S13]  /*10c80*/  ISETP.LE.AND P6, PT, R2, UR4, PT ;  /* 0x0000000402007c0c */ /* 0x001fda000bfc3270 */
[----:B-1----:R-:W-:Y:S05]  /*10c90*/  @P6 BRA `(.L_x_234) ;  /* 0x0000000400a86947 */ /* 0x002fea0003800000 */
[----:B------:R-:W-:Y:S01]  /*10ca0*/  VIADD R9, R0, UR4 ;  /* 0x0000000400097c36 */ /* 0x000fe20008000000 */
[----:B------:R-:W-:Y:S01]  /*10cb0*/  ULDC.64 UR8, c[0x0][0x208] ;  /* 0x0000820000087ab9 */ /* 0x000fe20000000a00 */
[----:B------:R-:W-:-:S03]  /*10cc0*/  IMAD.MOV.U32 R7, RZ, RZ, RZ ;  /* 0x000000ffff077224 */ /* 0x000fc600078e00ff */
[----:B------:R-:W-:-:S13]  /*10cd0*/  ISETP.GE.OR P6, PT, R9, R2, !P0 ;  /* 0x000000020900720c */ /* 0x000fda00047c6670 */
[----:B------:R-:W0:Y:S08]  /*10ce0*/  @!P6 LDC.64 R2, c[0x0][0xc80] ;  /* 0x00032000ff02eb82 */ /* 0x000e300000000a00 */
[----:B------:R-:W1:Y:S01]  /*10cf0*/  @!P6 LDC.64 R4, c[0x0][0xc78] ;  /* 0x00031e00ff04eb82 */ /* 0x000e620000000a00 */
[----:B------:R-:W-:Y:S02]  /*10d00*/  IMAD.MOV.U32 R10, RZ, RZ, RZ ;  /* 0x000000ffff0a7224 */ /* 0x000fe400078e00ff */
[----:B0-----:R-:W-:-:S05]  /*10d10*/  @!P6 IMAD.WIDE R2, R9, 0x4, R2 ;  /* 0x000000040902e825 */ /* 0x001fca00078e0202 */
[----:B------:R1:W2:Y:S02]  /*10d20*/  @!P6 LDG.E R7, desc[UR8][R2.64] ;  /* 0x000000080207e981 */ /* 0x0002a4000c1e1900 */
[----:B-1----:R-:W-:-:S05]  /*10d30*/  @!P6 IMAD.WIDE R2, R9, 0x4, R4 ;  /* 0x000000040902e825 */ /* 0x002fca00078e0204 */
[----:B------:R-:W2:Y:S02]  /*10d40*/  @!P6 LDG.E R10, desc[UR8][R2.64] ;  /* 0x00000008020ae981 */ /* 0x000ea4000c1e1900 */
[----:B--2---:R-:W-:-:S05]  /*10d50*/  IMAD R11, R7, R10, RZ ;  /* 0x0000000a070b7224 */ /* 0x004fca00078e02ff */
[----:B------:R-:W0:Y:S02]  /*10d60*/  SHFL.UP PT, R4, R11, 0x1, RZ ;  /* 0x042000000b047989 */ /* 0x000e2400000e00ff */
[----:B0-----:R-:W-:-:S05]  /*10d70*/  SEL R4, R4, RZ, P1 ;  /* 0x000000ff04047207 */ /* 0x001fca0000800000 */
[----:B------:R-:W-:-:S05]  /*10d80*/  IMAD.IADD R4, R11, 0x1, R4 ;  /* 0x000000010b047824 */ /* 0x000fca00078e0204 */
        /* <DEDUP_REMOVED lines=12> */
[----:B------:R-:W0:Y:S02]  /*10e50*/  SHFL.IDX PT, R4, R2, 0x1f, 0x1f ;  /* 0x03e01f0002047f89 */ /* 0x000e2400000e0000 */
[----:B0-----:R-:W-:-:S04]  /*10e60*/  IMAD R11, R4, UR5, RZ ;  /* 0x00000005040b7c24 */ /* 0x001fc8000f8e02ff */
[----:B------:R-:W-:-:S05]  /*10e70*/  IMAD.IADD R8, R11, 0x1, R8 ;  /* 0x000000010b087824 */ /* 0x000fca00078e0208 */
[----:B------:R-:W-:-:S13]  /*10e80*/  ISETP.GT.AND P6, PT, R8, UR6, PT ;  /* 0x0000000608007c0c */ /* 0x000fda000bfc4270 */
[----:B------:R-:W-:Y:S05]  /*10e90*/  @!P6 BRA `(.L_x_235) ;  /* 0xfffffffc0064e947 */ /* 0x000fea000383ffff */
.L_x_233:
[----:B------:R-:W-:Y:S02]  /*10ea0*/  IMAD.IADD R11, R8, 0x1, -R11 ;  /* 0x00000001080b7824 */ /* 0x000fe400078e0a0b */
[----:B------:R-:W-:Y:S02]  /*10eb0*/  IMAD.MOV.U32 R14, RZ, RZ, RZ ;  /* 0x000000ffff0e7224 */ /* 0x000fe400078e00ff */
[----:B------:R-:W-:-:S05]  /*10ec0*/  IMAD R3, R2, UR5, R11 ;  /* 0x0000000502037c24 */ /* 0x000fca000f8e020b */
[----:B------:R-:W-:-:S13]  /*10ed0*/  ISETP.GT.AND P0, PT, R3, UR6, PT ;  /* 0x0000000603007c0c */ /* 0x000fda000bf04270 */
[----:B------:R-:W-:-:S04]  /*10ee0*/  VOTE.ANY R12, PT, !P0 ;  /* 0x00000000000c7806 */ /* 0x000fc800040e0100 */
[----:B------:R-:W0:Y:S01]  /*10ef0*/  POPC R4, R12 ;  /* 0x0000000c00047309 */ /* 0x000e220000000000 */
[----:B------:R-:W-:Y:S01]  /*10f00*/  ISETP.NE.AND P0, PT, R12, RZ, PT ;  /* 0x000000ff0c00720c */ /* 0x000fe20003f05270 */
[----:B0-----:R-:W0:Y:S04]  /*10f10*/  SHFL.IDX PT, R7, R7, R4, 0x1f ;  /* 0x00001f0407077589 */ /* 0x001e2800000e0000 */
[----:B------:R-:W1:Y:S01]  /*10f20*/  SHFL.IDX PT, R9, R10, R4, 0x1f ;  /* 0x00001f040a097589 */ /* 0x000e6200000e0000 */
[----:B0-----:R-:W-:-:S04]  /*10f30*/  IABS R5, R7 ;  /* 0x0000000700057213 */ /* 0x001fc80000000000 */
[----:B------:R-:W0:Y:S01]  /*10f40*/  I2F.RP R13, R5 ;  /* 0x00000005000d7306 */ /* 0x000e220000209400 */
[----:B-1----:R-:W-:-:S07]  /*10f50*/  IABS R8, R9 ;  /* 0x0000000900087213 */ /* 0x002fce0000000000 */
[----:B------:R-:W-:Y:S08]  /*10f60*/  I2F.RP R12, R8 ;  /* 0x00000008000c7306 */ /* 0x000ff00000209400 */
[----:B0-----:R-:W0:Y:S02]  /*10f70*/  MUFU.RCP R13, R13 ;  /* 0x0000000d000d7308 */ /* 0x001e240000001000 */
[----:B0-----:R-:W-:-:S06]  /*10f80*/  VIADD R3, R13, 0xffffffe ;  /* 0x0ffffffe0d037836 */ /* 0x001fcc0000000000 */
[----:B------:R-:W0:Y:S02]  /*10f90*/  F2I.FTZ.U32.TRUNC.NTZ R3, R3 ;  /* 0x0000000300037305 */ /* 0x000e24000021f000 */
[----:B0-----:R-:W-:Y:S01]  /*10fa0*/  IMAD.MOV R16, RZ, RZ, -R3 ;  /* 0x000000ffff107224 */ /* 0x001fe200078e0a03 */
[----:B------:R-:W-:Y:S06]  /*10fb0*/  @!P0 BRA `(.L_x_236) ;  /* 0x0000000000088947 */ /* 0x000fec0003800000 */
[----:B------:R-:W-:-:S05]  /*10fc0*/  VIADD R13, R4, 0xffffffff ;  /* 0xffffffff040d7836 */ /* 0x000fca0000000000 */
[----:B------:R0:W1:Y:S02]  /*10fd0*/  SHFL.IDX PT, R14, R2, R13, 0x1f ;  /* 0x00001f0d020e7589 */ /* 0x00006400000e0000 */
.L_x_236:
[----:B-1----:R-:W-:Y:S01]  /*10fe0*/  IMAD R10, R14, UR5, R11 ;  /* 0x000000050e0a7c24 */ /* 0x002fe2000f8e020b */
[----:B------:R-:W1:Y:S01]  /*10ff0*/  MUFU.RCP R12, R12 ;  /* 0x0000000c000c7308 */ /* 0x000e620000001000 */
[----:B------:R-:W-:Y:S02]  /*11000*/  IMAD R11, R16, R5, RZ ;  /* 0x00000005100b7224 */ /* 0x000fe400078e02ff */
[----:B0-----:R-:W-:Y:S01]  /*11010*/  IMAD.MOV.U32 R2, RZ, RZ, RZ ;  /* 0x000000ffff027224 */ /* 0x001fe200078e00ff */
[----:B------:R0:W-:Y:S03]  /*11020*/  STL [R1], R10 ;  /* 0x0000000a01007387 */ /* 0x0001e60000100800 */
[----:B------:R-:W-:Y:S01]  /*11030*/  IMAD.HI.U32 R2, R3, R11, R2 ;  /* 0x0000000b03027227 */ /* 0x000fe200078e0002 */
[----:B------:R-:W-:-:S05]  /*11040*/  IABS R11, R7 ;  /* 0x00000007000b7213 */ /* 0x000fca0000000000 */
[----:B------:R-:W-:Y:S01]  /*11050*/  IMAD.MOV R14, RZ, RZ, -R11 ;  /* 0x000000ffff0e7224 */ /* 0x000fe200078e0a0b */
[----:B0-----:R-:W-:-:S04]  /*11060*/  IADD3 R10, -R10, UR6, RZ ;  /* 0x000000060a0a7c10 */ /* 0x001fc8000fffe1ff */
[----:B------:R-:W-:-:S05]  /*11070*/  IABS R3, R10 ;  /* 0x0000000a00037213 */ /* 0x000fca0000000000 */
[----:B------:R-:W-:-:S04]  /*11080*/  IMAD.HI.U32 R11, R2, R3, RZ ;  /* 0x00000003020b7227 */ /* 0x000fc800078e00ff */
[----:B------:R-:W-:Y:S02]  /*11090*/  IMAD R2, R11, R14, R3 ;  /* 0x0000000e0b027224 */ /* 0x000fe400078e0203 */
[----:B-1----:R-:W-:-:S03]  /*110a0*/  VIADD R3, R12, 0xffffffe ;  /* 0x0ffffffe0c037836 */ /* 0x002fc60000000000 */
[----:B------:R-:W-:-:S03]  /*110b0*/  ISETP.GT.U32.AND P1, PT, R5, R2, PT ;  /* 0x000000020500720c */ /* 0x000fc60003f24070 */
[----:B------:R-:W0:Y:S10]  /*110c0*/  F2I.FTZ.U32.TRUNC.NTZ R3, R3 ;  /* 0x0000000300037305 */ /* 0x000e34000021f000 */
[----:B------:R-:W-:-:S02]  /*110d0*/  @!P1 IMAD.IADD R2, R2, 0x1, -R5 ;  /* 0x0000000102029824 */ /* 0x000fc400078e0a05 */
[----:B------:R-:W-:Y:S01]  /*110e0*/  @!P1 VIADD R11, R11, 0x1 ;  /* 0x000000010b0b9836 */ /* 0x000fe20000000000 */
[----:B------:R-:W-:Y:S02]  /*110f0*/  ISETP.NE.AND P1, PT, R7, RZ, PT ;  /* 0x000000ff0700720c */ /* 0x000fe40003f25270 */
[----:B------:R-:W-:Y:S01]  /*11100*/  ISETP.GE.U32.AND P0, PT, R2, R5, PT ;  /* 0x000000050200720c */ /* 0x000fe20003f06070 */
[----:B0-----:R-:W-:Y:S02]  /*11110*/  IMAD.MOV R5, RZ, RZ, -R3 ;  /* 0x000000ffff057224 */ /* 0x001fe400078e0a03 */
[----:B------:R-:W-:Y:S02]  /*11120*/  IMAD.MOV.U32 R2, RZ, RZ, RZ ;  /* 0x000000ffff027224 */ /* 0x000fe400078e00ff */
[----:B------:R-:W-:-:S04]  /*11130*/  IMAD R5, R5, R8, RZ ;  /* 0x0000000805057224 */ /* 0x000fc800078e02ff */
[----:B------:R-:W-:Y:S01]  /*11140*/  IMAD.HI.U32 R5, R3, R5, R2 ;  /* 0x0000000503057227 */ /* 0x000fe200078e0002 */
[----:B------:R-:W-:Y:S02]  /*11150*/  LOP3.LUT R2, R10, R7, RZ, 0x3c, !PT ;  /* 0x000000070a027212 */ /* 0x000fe400078e3cff */
[----:B------:R-:W-:Y:S01]  /*11160*/  IABS R3, R9 ;  /* 0x0000000900037213 */ /* 0x000fe20000000000 */
[----:B------:R-:W-:Y:S01]  /*11170*/  @P0 VIADD R11, R11, 0x1 ;  /* 0x000000010b0b0836 */ /* 0x000fe20000000000 */
[----:B------:R-:W-:-:S03]  /*11180*/  ISETP.GE.AND P2, PT, R2, RZ, PT ;  /* 0x000000ff0200720c */ /* 0x000fc60003f46270 */
[----:B------:R-:W-:-:S10]  /*11190*/  IMAD.MOV R3, RZ, RZ, -R3 ;  /* 0x000000ffff037224 */ /* 0x000fd400078e0a03 */
[----:B------:R-:W-:Y:S01]  /*111a0*/  @!P2 IMAD.MOV R11, RZ, RZ, -R11 ;  /* 0x000000ffff0ba224 */ /* 0x000fe200078e0a0b */
[----:B------:R-:W-:-:S04]  /*111b0*/  @!P1 LOP3.LUT R11, RZ, R7, RZ, 0x33, !PT ;  /* 0x00000007ff0b9212 */ /* 0x000fc800078e33ff */
[-C--:B------:R-:W-:Y:S01]  /*111c0*/  IABS R2, R11.reuse ;  /* 0x0000000b00027213 */ /* 0x080fe20000000000 */
[----:B------:R-:W-:-:S04]  /*111d0*/  IMAD R7, R7, R11, RZ ;  /* 0x0000000b07077224 */ /* 0x000fc800078e02ff */
[----:B------:R-:W-:-:S04]  /*111e0*/  IMAD.HI.U32 R5, R5, R2, RZ ;  /* 0x0000000205057227 */ /* 0x000fc800078e00ff */
[----:B------:R-:W-:Y:S01]  /*111f0*/  IMAD R3, R5, R3, R2 ;  /* 0x0000000305037224 */ /* 0x000fe200078e0202 */
[----:B------:R-:W-:-:S04]  /*11200*/  LOP3.LUT R2, R11, R9, RZ, 0x3c, !PT ;  /* 0x000000090b027212 */ /* 0x000fc800078e3cff */
[----:B------:R-:W-:Y:S02]  /*11210*/  ISETP.GT.U32.AND P1, PT, R8, R3, PT ;  /* 0x000000030800720c */ /* 0x000fe40003f24070 */
[----:B------:R-:W-:-:S11]  /*11220*/  ISETP.GE.AND P2, PT, R2, RZ, PT ;  /* 0x000000ff0200720c */ /* 0x000fd60003f46270 */
[----:B------:R-:W-:Y:S02]  /*11230*/  @!P1 IMAD.IADD R3, R3, 0x1, -R8 ;  /* 0x0000000103039824 */ /* 0x000fe400078e0a08 */
[----:B------:R-:W-:Y:S01]  /*11240*/  @!P1 VIADD R5, R5, 0x1 ;  /* 0x0000000105059836 */ /* 0x000fe20000000000 */
[----:B------:R-:W-:Y:S02]  /*11250*/  ISETP.NE.AND P1, PT, R9, RZ, PT ;  /* 0x000000ff0900720c */ /* 0x000fe40003f25270 */
[----:B------:R-:W-:-:S13]  /*11260*/  ISETP.GE.U32.AND P0, PT, R3, R8, PT ;  /* 0x000000080300720c */ /* 0x000fda0003f06070 */
[----:B------:R-:W-:-:S04]  /*11270*/  @P0 VIADD R5, R5, 0x1 ;  /* 0x0000000105050836 */ /* 0x000fc80000000000 */
[----:B------:R-:W-:Y:S01]  /*11280*/  @!P2 IMAD.MOV R5, RZ, RZ, -R5 ;  /* 0x000000ffff05a224 */ /* 0x000fe200078e0a05 */
[----:B------:R-:W-:-:S05]  /*11290*/  @!P1 LOP3.LUT R5, RZ, R9, RZ, 0x33, !PT ;  /* 0x00000009ff059212 */ /* 0x000fca00078e33ff */
[----:B------:R-:W-:-:S04]  /*112a0*/  IMAD.MOV R2, RZ, RZ, -R5 ;  /* 0x000000ffff027224 */ /* 0x000fc800078e0a05 */
[C---:B------:R-:W-:Y:S02]  /*112b0*/  IMAD R11, R9.reuse, R2, R11 ;  /* 0x00000002090b7224 */ /* 0x040fe400078e020b */
[----:B------:R-:W-:Y:S02]  /*112c0*/  IMAD R2, R9, 0x1000000, R5 ;  /* 0x0100000009027824 */ /* 0x000fe400078e0205 */
[----:B------:R-:W-:Y:S02]  /*112d0*/  IMAD.IADD R5, R10, 0x1, -R7 ;  /* 0x000000010a057824 */ /* 0x000fe400078e0a07 */
[----:B------:R-:W-:Y:S02]  /*112e0*/  IMAD R3, R11, 0x10000, R2 ;  /* 0x000100000b037824 */ /* 0x000fe400078e0202 */
[----:B------:R-:W-:Y:S01]  /*112f0*/  VIADD R2, R4, UR4 ;  /* 0x0000000404027c36 */ /* 0x000fe20008000000 */
[----:B------:R1:W-:Y:S04]  /*11300*/  STL [R1+0x4], R5 ;  /* 0x0000040501007387 */ /* 0x0003e80000100800 */
[----:B------:R1:W-:Y:S04]  /*11310*/  STL [R1+0xc], R2 ;  /* 0x00000c0201007387 */ /* 0x0003e80000100800 */
[----:B------:R1:W-:Y:S01]  /*11320*/  STL [R1+0x8], R3 ;  /* 0x0000080301007387 */ /* 0x0003e20000100800 */
[----:B------:R-:W-:Y:S05]  /*11330*/  BRA `(.L_x_237) ;  /* 0x0000000000107947 */ /* 0x000fea0003800000 */
.L_x_234:
[----:B------:R-:W-:Y:S01]  /*11340*/  IMAD.U32 R2, RZ, RZ, UR6 ;  /* 0x00000006ff027e24 */ /* 0x000fe2000f8e00ff */
[----:B------:R0:W-:Y:S04]  /*11350*/  STL [R1+0x4], RZ ;  /* 0x000004ff01007387 */ /* 0x0001e80000100800 */
[----:B------:R0:W-:Y:S04]  /*11360*/  STL [R1+0x8], RZ ;  /* 0x000008ff01007387 */ /* 0x0001e80000100800 */
[----:B------:R0:W-:Y:S02]  /*11370*/  STL [R1], R2 ;  /* 0x0000000201007387 */ /* 0x0001e40000100800 */
.L_x_237:
[----:B------:R-:W2:Y:S04]  /*11380*/  LDL R8, [R1] ;  /* 0x0000000001087983 */ /* 0x000ea80000100800 */
[----:B------:R-:W2:Y:S04]  /*11390*/  LDL R9, [R1+0x4] ;  /* 0x0000040001097983 */ /* 0x000ea80000100800 */
[----:B------:R-:W2:Y:S04]  /*113a0*/  LDL R10, [R1+0x8] ;  /* 0x00000800010a7983 */ /* 0x000ea80000100800 */
[----:B------:R-:W2:Y:S01]  /*113b0*/  LDL R11, [R1+0xc] ;  /* 0x00000c00010b7983 */ /* 0x000ea20000100800 */
[----:B------:R-:W-:-:S13]  /*113c0*/  ISETP.NE.AND P0, PT, R0, RZ, PT ;  /* 0x000000ff0000720c */ /* 0x000fda0003f05270 */
[----:B-1----:R-:W1:Y:S01]  /*113d0*/  @!P0 S2R R3, SR_CgaCtaId ;  /* 0x0000000000038919 */ /* 0x002e620000008800 */
[----:B------:R-:W-:-:S04]  /*113e0*/  @!P0 MOV R0, 0x400 ;  /* 0x0000040000008802 */ /* 0x000fc80000000f00 */
[----:B-1----:R-:W-:-:S05]  /*113f0*/  @!P0 LEA R0, R3, R0, 0x18 ;  /* 0x0000000003008211 */ /* 0x002fca00078ec0ff */
[----:B--2---:R1:W-:Y:S01]  /*11400*/  @!P0 STS.128 [R0+0x388d0], R8 ;  /* 0x0388d00800008388 */ /* 0x0043e20000000c00 */
[----:B------:R-:W-:Y:S06]  /*11410*/  BAR.ARV 0x5, 0x180 ;  /* 0x0146000000007b1d */ /* 0x000fec0000002000 */
.L_x_232:
[----:B01----:R-:W3:Y:S01]  /*11420*/  LDL R0, [R1+0xc] ;  /* 0x00000c0001007983 */ /* 0x003ee20000100800 */
[----:B------:R-:W-:Y:S01]  /*11430*/  ULDC UR4, c[0x0][0xc3c] ;  /* 0x00030f0000047ab9 */ /* 0x000fe20000000800 */
[----:B------:R-:W-:Y:S02]  /*11440*/  IMAD.MOV.U32 R19, RZ, RZ, RZ ;  /* 0x000000ffff137224 */ /* 0x000fe400078e00ff */
[----:B------:R0:W-:Y:S01]  /*11450*/  STL [R1+0x48], RZ ;  /* 0x000048ff01007387 */ /* 0x0001e20000100800 */
[----:B---3--:R-:W-:Y:S01]  /*11460*/  ISETP.GE.AND P0, PT, R0, UR4, PT ;  /* 0x0000000400007c0c */ /* 0x008fe2000bf06270 */
[----:B------:R-:W-:-:S05]  /*11470*/  IMAD.MOV.U32 R0, RZ, RZ, 0x1 ;  /* 0x00000001ff007424 */ /* 0x000fca00078e00ff */
[----:B------:R0:W-:Y:S07]  /*11480*/  STL [R1+0x14], R0 ;  /* 0x0000140001007387 */ /* 0x0001ee0000100800 */
[----:B------:R-:W-:Y:S05]  /*11490*/  @P0 BRA `(.L_x_238) ;  /* 0x0000006400100947 */ /* 0x000fea0003800000 */
[----:B------:R-:W1:Y:S01]  /*114a0*/  S2UR UR5, SR_CgaCtaId ;  /* 0x00000000000579c3 */ /* 0x000e620000008800 */
[C---:B0-----:R-:W-:Y:S01]  /*114b0*/  IMAD.SHL.U32 R0, R6.reuse, 0x8, RZ ;  /* 0x0000000806007824 */ /* 0x041fe200078e00ff */
[----:B------:R-:W-:Y:S01]  /*114c0*/  LOP3.LUT R4, R6, 0x7f, RZ, 0xc0, !PT ;  /* 0x0000007f06047812 */ /* 0x000fe200078ec0ff */
[----:B------:R-:W-:Y:S01]  /*114d0*/  UMOV UR4, 0x400 ;  /* 0x0000040000047882 */ /* 0x000fe20000000000 */
[----:B------:R-:W-:Y:S01]  /*114e0*/  BSSY B8, `(.L_x_238) ;  /* 0x000063f000087945 */ /* 0x000fe20003800000 */
[----:B------:R-:W-:Y:S01]  /*114f0*/  IMAD.MOV.U32 R19, RZ, RZ, RZ ;  /* 0x000000ffff137224 */ /* 0x000fe200078e00ff */
[----:B------:R-:W-:Y:S01]  /*11500*/  LOP3.LUT R3, R0, 0x1f8, RZ, 0xc0, !PT ;  /* 0x000001f800037812 */ /* 0x000fe200078ec0ff */
[----:B------:R-:W-:Y:S01]  /*11510*/  IMAD.SHL.U32 R2, R4, 0x8, RZ ;  /* 0x0000000804027824 */ /* 0x000fe200078e00ff */
[----:B------:R-:W-:Y:S01]  /*11520*/  LOP3.LUT R0, R0, 0x38, RZ, 0xc0, !PT ;  /* 0x0000003800007812 */ /* 0x000fe200078ec0ff */
[----:B------:R-:W-:Y:S01]  /*11530*/  ULDC UR38, c[0x0][0xc] ;  /* 0x0000030000267ab9 */ /* 0x000fe20000000800 */
[----:B------:R-:W-:Y:S01]  /*11540*/  LOP3.LUT R3, R3, 0x38, R6, 0x78, !PT ;  /* 0x0000003803037812 */ /* 0x000fe200078e7806 */
[----:B------:R-:W-:Y:S01]  /*11550*/  IMAD.SHL.U32 R6, R6, 0x10, RZ ;  /* 0x0000001006067824 */ /* 0x000fe200078e00ff */
[----:B------:R-:W-:-:S02]  /*11560*/  ULDC.64 UR36, c[0x0][0x198] ;  /* 0x0000660000247ab9 */ /* 0x000fc40000000a00 */
[----:B------:R-:W-:Y:S02]  /*11570*/  LOP3.LUT R3, R3, 0x200, R2, 0xf8, !PT ;  /* 0x0000020003037812 */ /* 0x000fe400078ef802 */
[----:B------:R-:W-:-:S04]  /*11580*/  SHF.R.U32.HI R2, RZ, 0x3, R4 ;  /* 0x00000003ff027819 */ /* 0x000fc80000011604 */
[----:B------:R-:W-:Y:S01]  /*11590*/  LOP3.LUT R4, R2, 0x70, R6, 0xf8, !PT ;  /* 0x0000007002047812 */ /* 0x000fe200078ef806 */
[----:B------:R-:W-:Y:S01]  /*115a0*/  IMAD.MOV.U32 R2, RZ, RZ, 0x1 ;  /* 0x00000001ff027424 */ /* 0x000fe200078e00ff */
[----:B-1----:R-:W-:-:S06]  /*115b0*/  ULEA UR4, UR5, UR4, 0x18 ;  /* 0x0000000405047291 */ /* 0x002fcc000f8ec03f */
[----:B------:R-:W-:-:S04]  /*115c0*/  IMAD.U32 R18, RZ, RZ, UR4 ;  /* 0x00000004ff127e24 */ /* 0x000fc8000f8e00ff */
[----:B------:R-:W-:-:S05]  /*115d0*/  IMAD R3, R3, 0x2, R18 ;  /* 0x0000000203037824 */ /* 0x000fca00078e0212 */
[----:B------:R0:W-:Y:S04]  /*115e0*/  STL [R1+0x24], R3 ;  /* 0x0000240301007387 */ /* 0x0001e80000100800 */
[----:B------:R1:W-:Y:S04]  /*115f0*/  STL [R1+0x14], R2 ;  /* 0x0000140201007387 */ /* 0x0003e80000100800 */
[----:B------:R3:W-:Y:S01]  /*11600*/  STL [R1+0x48], RZ ;  /* 0x000048ff01007387 */ /* 0x0007e20000100800 */
[C---:B0-----:R-:W-:Y:S02]  /*11610*/  LOP3.LUT R3, R0.reuse, 0x40, RZ, 0xfc, !PT ;  /* 0x0000004000037812 */ /* 0x041fe400078efcff */
[----:B-1----:R-:W-:-:S02]  /*11620*/  LOP3.LUT R2, R0, 0x80, RZ, 0xfc, !PT ;  /* 0x0000008000027812 */ /* 0x002fc400078efcff */
[----:B---3--:R-:W-:-:S07]  /*11630*/  LOP3.LUT R0, R0, 0xc0, RZ, 0xfc, !PT ;  /* 0x000000c000007812 */ /* 0x008fce00078efcff */
.L_x_351:
[----:B------:R-:W3:Y:S01]  /*11640*/  LDL R0, [R1+0xc] ;  /* 0x00000c0001007983 */ /* 0x000ee20000100800 */
[----:B------:R-:W3:Y:S01]  /*11650*/  LDC.64 R2, c[0x0][0xc88] ;  /* 0x00032200ff027b82 */ /* 0x000ee20000000a00 */
[----:B------:R-:W-:Y:S01]  /*11660*/  ULDC.64 UR4, c[0x0][0x208] ;  /* 0x0000820000047ab9 */ /* 0x000fe20000000a00 */
[----:B---3--:R-:W-:-:S05]  /*11670*/  IMAD.WIDE R2, R0, 0x4, R2 ;  /* 0x0000000400027825 */ /* 0x008fca00078e0202 */
[----:B--2---:R-:W2:Y:S01]  /*11680*/  LDG.E R10, desc[UR4][R2.64] ;  /* 0x00000004020a7981 */ /* 0x004ea2000c1e1900 */
[----:B------:R-:W-:Y:S05]  /*11690*/  YIELD ;  /* 0x0000000000007946 */ /* 0x000fea0003800000 */
[----:B------:R-:W-:Y:S01]  /*116a0*/  ULDC.64 UR4, c[0x0][0xa28] ;  /* 0x00028a0000047ab9 */ /* 0x000fe20000000a00 */
[----:B------:R-:W-:Y:S01]  /*116b0*/  IMAD.MOV.U32 R0, RZ, RZ, RZ ;  /* 0x000000ffff007224 */ /* 0x000fe200078e00ff */
[----:B------:R-:W-:Y:S01]  /*116c0*/  ISETP.NE.U32.AND P0, PT, RZ, UR4, PT ;  /* 0x00000004ff007c0c */ /* 0x000fe2000bf05070 */
[----:B------:R-:W-:Y:S01]  /*116d0*/  ULDC.64 UR10, c[0x0][0x208] ;  /* 0x00008200000a7ab9 */ /* 0x000fe20000000a00 */
[----:B-1----:R-:W-:Y:S01]  /*116e0*/  IMAD.MOV.U32 R6, RZ, RZ, RZ ;  /* 0x000000ffff067224 */ /* 0x002fe200078e00ff */
[----:B------:R-:W-:Y:S01]  /*116f0*/  ULDC.64 UR6, c[0x0][0xa18] ;  /* 0x0002860000067ab9 */ /* 0x000fe20000000a00 */
[----:B------:R-:W-:Y:S01]  /*11700*/  ISETP.NE.AND.EX P0, PT, RZ, UR5, PT, P0 ;  /* 0x00000005ff007c0c */ /* 0x000fe2000bf05300 */
[----:B------:R-:W-:Y:S01]  /*11710*/  ULDC.64 UR8, c[0x0][0xa08] ;  /* 0x0002820000087ab9 */ /* 0x000fe20000000a00 */
[----:B--2---:R-:W-:Y:S01]  /*11720*/  SHF.R.S32.HI R4, RZ, 0x1f, R10 ;  /* 0x0000001fff047819 */ /* 0x004fe2000001140a */
[----:B------:R-:W-:-:S10]  /*11730*/  IMAD.SHL.U32 R17, R10, 0x4, RZ ;  /* 0x000000040a117824 */ /* 0x000fd400078e00ff */
[C---:B------:R-:W-:Y:S01]  /*11740*/  @P0 LEA R2, P1, R10.reuse, UR4, 0x2 ;  /* 0x000000040a020c11 */ /* 0x040fe2000f8210ff */
[----:B------:R-:W-:Y:S03]  /*11750*/  STL [R1+0x2c], R10 ;  /* 0x00002c0a01007387 */ /* 0x000fe60000100800 */
[C-C-:B------:R-:W-:Y:S01]  /*11760*/  @P0 LEA.HI.X R3, R10.reuse, UR5, R4.reuse, 0x2, P1 ;  /* 0x000000050a030c11 */ /* 0x140fe200088f1404 */
[----:B------:R-:W-:Y:S01]  /*11770*/  ULDC.64 UR4, c[0x0][0xa00] ;  /* 0x0002800000047ab9 */ /* 0x000fe20000000a00 */
[----:B------:R-:W-:Y:S01]  /*11780*/  SHF.L.U64.HI R9, R10, 0x2, R4 ;  /* 0x000000020a097819 */ /* 0x000fe20000010204 */
[----:B0-----:R0:W-:Y:S01]  /*11790*/  STL [R1+0x3c], R4 ;  /* 0x00003c0401007387 */ /* 0x0011e20000100800 */
[----:B------:R-:W-:-:S03]  /*117a0*/  ISETP.NE.U32.AND P1, PT, RZ, UR4, PT ;  /* 0x00000004ff007c0c */ /* 0x000fc6000bf25070 */
[----:B------:R1:W5:Y:S01]  /*117b0*/  @P0 LDG.E R0, desc[UR10][R2.64] ;  /* 0x0000000a02000981 */ /* 0x000362000c1e1900 */
[----:B------:R-:W-:Y:S01]  /*117c0*/  ISETP.NE.AND.EX P1, PT, RZ, UR5, PT, P1 ;  /* 0x00000005ff007c0c */ /* 0x000fe2000bf25310 */
[----:B------:R-:W-:Y:S01]  /*117d0*/  IMAD.MOV.U32 R8, RZ, RZ, RZ ;  /* 0x000000ffff087224 */ /* 0x000fe200078e00ff */
[----:B------:R-:W-:Y:S01]  /*117e0*/  ISETP.NE.U32.AND P2, PT, RZ, UR6, PT ;  /* 0x00000006ff007c0c */ /* 0x000fe2000bf45070 */
[----:B------:R-:W-:Y:S01]  /*117f0*/  STL [R1+0x1c], R9 ;  /* 0x00001c0901007387 */ /* 0x000fe20000100800 */
[----:B------:R-:W-:Y:S02]  /*11800*/  ISETP.NE.U32.AND P0, PT, RZ, UR8, PT ;  /* 0x00000008ff007c0c */ /* 0x000fe4000bf05070 */
[C---:B0-----:R-:W-:Y:S02]  /*11810*/  IADD3 R4, P4, R17.reuse, UR8, RZ ;  /* 0x0000000811047c10 */ /* 0x041fe4000ff9e0ff */
[----:B-1----:R-:W-:Y:S02]  /*11820*/  IADD3 R2, P3, R17, UR4, RZ ;  /* 0x0000000411027c10 */ /* 0x002fe4000ff7e0ff */
[----:B------:R-:W-:-:S02]  /*11830*/  ISETP.NE.AND.EX P2, PT, RZ, UR7, PT, P2 ;  /* 0x00000007ff007c0c */ /* 0x000fc4000bf45320 */
[C---:B------:R-:W-:Y:S02]  /*11840*/  IADD3.X R3, R9.reuse, UR5, RZ, P3, !PT ;  /* 0x0000000509037c10 */ /* 0x040fe40009ffe4ff */
[----:B------:R-:W-:Y:S02]  /*11850*/  ISETP.NE.AND.EX P0, PT, RZ, UR9, PT, P0 ;  /* 0x00000009ff007c0c */ /* 0x000fe4000bf05300 */
[----:B------:R-:W-:Y:S01]  /*11860*/  IADD3.X R5, R9, UR9, RZ, P4, !PT ;  /* 0x0000000909057c10 */ /* 0x000fe2000a7fe4ff */
[----:B------:R-:W2:Y:S01]  /*11870*/  @P1 LDG.E R6, desc[UR10][R2.64] ;  /* 0x0000000a02061981 */ /* 0x000ea2000c1e1900 */
[----:B------:R-:W-:Y:S02]  /*11880*/  ULDC UR4, c[0x0][0x288] ;  /* 0x0000a20000047ab9 */ /* 0x000fe40000000800 */
[----:B------:R-:W-:Y:S01]  /*11890*/  IMAD.U32 R11, RZ, RZ, UR4 ;  /* 0x00000004ff0b7e24 */ /* 0x000fe2000f8e00ff */
[----:B------:R-:W-:-:S06]  /*118a0*/  ULDC.64 UR4, c[0x0][0x418] ;  /* 0x0001060000047ab9 */ /* 0x000fcc0000000a00 */
[----:B------:R-:W5:Y:S04]  /*118b0*/  @P0 LDG.E R8, desc[UR10][R4.64] ;  /* 0x0000000a04080981 */ /* 0x000f68000c1e1900 */
[----:B--2---:R0:W-:Y:S02]  /*118c0*/  STL [R1+0x30], R6 ;  /* 0x0000300601007387 */ /* 0x0041e40000100800 */
[----:B0-----:R-:W-:-:S04]  /*118d0*/  @P2 IADD3 R6, P3, R17, UR6, RZ ;  /* 0x0000000611062c10 */ /* 0x001fc8000ff7e0ff */
[----:B------:R-:W-:-:S05]  /*118e0*/  @P2 IADD3.X R7, R9, UR7, RZ, P3, !PT ;  /* 0x0000000709072c10 */ /* 0x000fca0009ffe4ff */
[----:B------:R0:W2:Y:S01]  /*118f0*/  @P2 LDG.E R11, desc[UR10][R6.64] ;  /* 0x0000000a060b2981 */ /* 0x0000a2000c1e1900 */
[----:B------:R-:W-:-:S03]  /*11900*/  UISETP.NE.U32.AND UP0, UPT, UR4, URZ, UPT ;  /* 0x0000003f0400728c */ /* 0x000fc6000bf05070 */
[----:B------:R-:W-:Y:S01]  /*11910*/  ULDC UR4, c[0x0][0x424] ;  /* 0x0001090000047ab9 */ /* 0x000fe20000000800 */
[----:B------:R-:W-:-:S03]  /*11920*/  UISETP.NE.AND.EX UP0, UPT, UR5, URZ, UPT, UP0 ;  /* 0x0000003f0500728c */ /* 0x000fc6000bf05300 */
[----:B------:R-:W-:Y:S01]  /*11930*/  ULDC UR5, c[0x0][0x2f0] ;  /* 0x0000bc0000057ab9 */ /* 0x000fe20000000800 */
[----:B------:R-:W-:-:S04]  /*11940*/  USEL UR4, UR4, 0x1, UP0 ;  /* 0x0000000104047887 */ /* 0x000fc80008000000 */
[----:B------:R-:W-:-:S06]  /*11950*/  UIMAD UR4, UR4, UR5, URZ ;  /* 0x00000005040472a4 */ /* 0x000fcc000f8e023f */
[----:B0-----:R-:W-:Y:S01]  /*11960*/  IMAD.U32 R6, RZ, RZ, UR4 ;  /* 0x00000004ff067e24 */ /* 0x001fe2000f8e00ff */
[----:B--2---:R0:W-:Y:S01]  /*11970*/  STL [R1+0x40], R11 ;  /* 0x0000400b01007387 */ /* 0x0041e20000100800 */
[----:B------:R-:W-:Y:S05]  /*11980*/  @P2 BRA `(.L_x_239) ;  /* 0x0000000000182947 */ /* 0x000fea0003800000 */
[----:B------:R-:W-:Y:S05]  /*11990*/  @!P1 BRA `(.L_x_239) ;  /* 0x0000000000149947 */ /* 0x000fea0003800000 */
[----:B------:R-:W-:Y:S02]  /*119a0*/  ULDC.64 UR4, c[0x0][0x208] ;  /* 0x0000820000047ab9 */ /* 0x000fe40000000a00 */
[----:B------:R-:W2:Y:S04]  /*119b0*/  LDG.E R7, desc[UR4][R2.64] ;  /* 0x0000000402077981 */ /* 0x000ea8000c1e1900 */
[----:B------:R-:W2:Y:S02]  /*119c0*/  LDG.E R2, desc[UR4][R2.64+0x4] ;  /* 0x0000040402027981 */ /* 0x000ea4000c1e1900 */
[----:B--2---:R-:W-:-:S05]  /*119d0*/  IMAD.IADD R2, R2, 0x1, -R7 ;  /* 0x0000000102027824 */ /* 0x004fca00078e0a07 */
[----:B------:R1:W-:Y:S02]  /*119e0*/  STL [R1+0x40], R2 ;  /* 0x0000400201007387 */ /* 0x0003e40000100800 */
.L_x_239:
[----:B------:R-:W1:Y:S01]  /*119f0*/  LDL.LU R7, [R1+0x8] ;  /* 0x0000080001077983 */ /* 0x000e620000300800 */
[----:B------:R-:W-:Y:S02]  /*11a00*/  ULDC.64 UR4, c[0x0][0xa20] ;  /* 0x0002880000047ab9 */ /* 0x000fe40000000a00 */
[----:B------:R-:W-:-:S04]  /*11a10*/  ISETP.NE.U32.AND P1, PT, RZ, UR4, PT ;  /* 0x00000004ff007c0c */ /* 0x000fc8000bf25070 */
[----:B------:R-:W-:Y:S02]  /*11a20*/  ISETP.NE.AND.EX P1, PT, RZ, UR5, PT, P1 ;  /* 0x00000005ff007c0c */ /* 0x000fe4000bf25310 */
[C---:B-1----:R-:W-:Y:S02]  /*11a30*/  LOP3.LUT R2, R7.reuse, 0xff000000, RZ, 0xc0, !PT ;  /* 0xff00000007027812 */ /* 0x042fe400078ec0ff */
[C---:B------:R-:W-:Y:S02]  /*11a40*/  LOP3.LUT R3, R7.reuse, 0xff0000, RZ, 0xc0, !PT ;  /* 0x00ff000007037812 */ /* 0x040fe400078ec0ff */
[----:B------:R-:W-:Y:S02]  /*11a50*/  SHF.R.U32.HI R2, RZ, 0x8, R2 ;  /* 0x00000008ff027819 */ /* 0x000fe40000011602 */
[----:B------:R-:W-:Y:S01]  /*11a60*/  LOP3.LUT R16, R7, 0xffff, RZ, 0xc0, !PT ;  /* 0x0000ffff07107812 */ /* 0x000fe200078ec0ff */
[----:B-----5:R-:W-:Y:S01]  /*11a70*/  IMAD.IADD R7, R8, 0x1, R0 ;  /* 0x0000000108077824 */ /* 0x020fe200078e0200 */
[----:B------:R-:W-:Y:S01]  /*11a80*/  LEA.HI R2, R3, R2, RZ, 0x10 ;  /* 0x0000000203027211 */ /* 0x000fe200078f80ff */
[----:B------:R-:W-:-:S05]  /*11a90*/  IMAD.MOV.U32 R3, RZ, RZ, R10 ;  /* 0x000000ffff037224 */ /* 0x000fca00078e000a */
[----:B------:R1:W-:Y:S04]  /*11aa0*/  STL [R1+0x10], R3 ;  /* 0x0000100301007387 */ /* 0x0003e80000100800 */
[----:B------:R1:W-:Y:S01]  /*11ab0*/  STL [R1+0x18], R7 ;  /* 0x0000180701007387 */ /* 0x0003e20000100800 */
[----:B------:R-:W-:Y:S05]  /*11ac0*/  @!P1 BRA `(.L_x_240) ;  /* 0x0000000000149947 */ /* 0x000fea0003800000 */
[----:B------:R-:W-:Y:S01]  /*11ad0*/  IADD3 R6, P0, R17, UR4, RZ ;  /* 0x0000000411067c10 */ /* 0x000fe2000ff1e0ff */
[----:B------:R-:W-:-:S03]  /*11ae0*/  ULDC.64 UR6, c[0x0][0x208] ;  /* 0x0000820000067ab9 */ /* 0x000fc60000000a00 */
[----:B-1----:R-:W-:-:S05]  /*11af0*/  IADD3.X R7, R9, UR5, RZ, P0, !PT ;  /* 0x0000000509077c10 */ /* 0x002fca00087fe4ff */
[----:B------:R2:W5:Y:S01]  /*11b00*/  LDG.E R6, desc[UR6][R6.64] ;  /* 0x0000000606067981 */ /* 0x000562000c1e1900 */
[----:B------:R-:W-:Y:S05]  /*11b10*/  BRA `(.L_x_241) ;  /* 0x0000000000147947 */ /* 0x000fea0003800000 */
.L_x_240:
[----:B------:R-:W-:Y:S05]  /*11b20*/  @!P0 BRA `(.L_x_241) ;  /* 0x0000000000108947 */ /* 0x000fea0003800000 */
[----:B------:R-:W-:Y:S02]  /*11b30*/  ULDC.64 UR4, c[0x0][0x208] ;  /* 0x0000820000047ab9 */ /* 0x000fe40000000a00 */
[----:B------:R-:W2:Y:S04]  /*11b40*/  LDG.E R6, desc[UR4][R4.64] ;  /* 0x0000000404067981 */ /* 0x000ea8000c1e1900 */
[----:B------:R-:W2:Y:S02]  /*11b50*/  LDG.E R4, desc[UR4][R4.64+0x4] ;  /* 0x0000040404047981 */ /* 0x000ea4000c1e1900 */
[----:B--2---:R-:W-:-:S07]  /*11b60*/  IMAD.IADD R6, R4, 0x1, -R6 ;  /* 0x0000000104067824 */ /* 0x004fce00078e0a06 */
.L_x_241:
[----:B-----5:R-:W-:Y:S01]  /*11b70*/  IMAD.IADD R6, R6, 0x1, -R0 ;  /* 0x0000000106067824 */ /* 0x020fe200078e0a00 */
[----:B------:R-:W-:Y:S01]  /*11b80*/  LOP3.LUT R9, R2, 0xff, RZ, 0xc0, !PT ;  /* 0x000000ff02097812 */ /* 0x000fe200078ec0ff */
[----:B------:R-:W-:Y:S01]  /*11b90*/  IMAD.MOV.U32 R4, RZ, RZ, RZ ;  /* 0x000000ffff047224 */ /* 0x000fe200078e00ff */
[----:B------:R-:W-:Y:S01]  /*11ba0*/  BSSY B0, `(.L_x_242) ;  /* 0x000002a000007945 */ /* 0x000fe20003800000 */
[C---:B------:R-:W-:Y:S01]  /*11bb0*/  VIADD R0, R6.reuse, 0x4f ;  /* 0x0000004f06007836 */ /* 0x040fe20000000000 */
[----:B------:R-:W-:Y:S01]  /*11bc0*/  ISETP.GE.AND P0, PT, R6, 0x1, PT ;  /* 0x000000010600780c */ /* 0x000fe20003f06270 */
[----:B------:R-:W-:Y:S01]  /*11bd0*/  IMAD.MOV.U32 R10, RZ, RZ, R4 ;  /* 0x000000ffff0a7224 */ /* 0x000fe200078e0004 */
[----:B------:R3:W-:Y:S01]  /*11be0*/  STL [R1+0x34], R4 ;  /* 0x0000340401007387 */ /* 0x0007e20000100800 */
[----:B------:R-:W-:-:S05]  /*11bf0*/  IMAD.HI R0, R0, 0x66666667, RZ ;  /* 0x6666666700007827 */ /* 0x000fca00078e02ff */
[----:B-1----:R-:W-:-:S04]  /*11c00*/  SHF.R.U32.HI R3, RZ, 0x1f, R0 ;  /* 0x0000001fff037819 */ /* 0x002fc80000011600 */
[----:B------:R-:W-:-:S05]  /*11c10*/  LEA.HI.SX32 R8, R0, R3, 0x1b ;  /* 0x0000000300087211 */ /* 0x000fca00078fdaff */
[----:B------:R3:W-:Y:S04]  /*11c20*/  STL [R1+0x44], R8 ;  /* 0x0000440801007387 */ /* 0x0007e80000100800 */
[----:B------:R3:W-:Y:S01]  /*11c30*/  STL [R1+0x58], R9 ;  /* 0x0000580901007387 */ /* 0x0007e20000100800 */
[----:B------:R-:W-:Y:S05]  /*11c40*/  @!P0 BRA `(.L_x_243) ;  /* 0x00000000007c8947 */ /* 0x000fea0003800000 */
[----:B------:R-:W-:-:S04]  /*11c50*/  SHF.R.U32.HI R0, RZ, 0x10, R2 ;  /* 0x00000010ff007819 */ /* 0x000fc80000011602 */
[----:B------:R-:W-:-:S13]  /*11c60*/  ISETP.NE.AND P0, PT, R0, RZ, PT ;  /* 0x000000ff0000720c */ /* 0x000fda0003f05270 */
[----:B------:R-:W3:Y:S02]  /*11c70*/  @!P0 LDC R0, c[0x0][0x9f0] ;  /* 0x00027c00ff008b82 */ /* 0x000ee40000000800 */
[----:B---3--:R-:W-:-:S04]  /*11c80*/  IABS R4, R0 ;  /* 0x0000000000047213 */ /* 0x008fc80000000000 */
[----:B------:R-:W1:Y:S08]  /*11c90*/  I2F.RP R2, R4 ;  /* 0x0000000400027306 */ /* 0x000e700000209400 */
[----:B-1----:R-:W1:Y:S02]  /*11ca0*/  MUFU.RCP R2, R2 ;  /* 0x0000000200027308 */ /* 0x002e640000001000 */
[----:B-1----:R-:W-:-:S06]  /*11cb0*/  VIADD R2, R2, 0xffffffe ;  /* 0x0ffffffe02027836 */ /* 0x002fcc0000000000 */
[----:B------:R-:W1:Y:S02]  /*11cc0*/  F2I.FTZ.U32.TRUNC.NTZ R3, R2 ;  /* 0x0000000200037305 */ /* 0x000e64000021f000 */
[----:B-1----:R-:W-:-:S04]  /*11cd0*/  IMAD.MOV R2, RZ, RZ, -R3 ;  /* 0x000000ffff027224 */ /* 0x002fc800078e0a03 */
[----:B------:R-:W-:Y:S02]  /*11ce0*/  IMAD R5, R2, R4, RZ ;  /* 0x0000000402057224 */ /* 0x000fe400078e02ff */
[----:B------:R-:W-:-:S04]  /*11cf0*/  IMAD.MOV.U32 R2, RZ, RZ, RZ ;  /* 0x000000ffff027224 */ /* 0x000fc800078e00ff */
[----:B--2---:R-:W-:Y:S01]  /*11d00*/  IMAD.HI.U32 R7, R3, R5, R2 ;  /* 0x0000000503077227 */ /* 0x004fe200078e0002 */
[----:B------:R-:W-:Y:S02]  /*11d10*/  IABS R2, R0 ;  /* 0x0000000000027213 */ /* 0x000fe40000000000 */
[----:B------:R-:W-:-:S03]  /*11d20*/  IADD3 R5, R0, -0x1, R8 ;  /* 0xffffffff00057810 */ /* 0x000fc60007ffe008 */
[----:B------:R-:W-:Y:S01]  /*11d30*/  IMAD.MOV R2, RZ, RZ, -R2 ;  /* 0x000000ffff027224 */ /* 0x000fe200078e0a02 */
[----:B------:R-:W-:Y:S02]  /*11d40*/  IABS R3, R5 ;  /* 0x0000000500037213 */ /* 0x000fe40000000000 */
[----:B------:R-:W-:Y:S01]  /*11d50*/  LOP3.LUT R5, R5, R0, RZ, 0x3c, !PT ;  /* 0x0000000005057212 */ /* 0x000fe200078e3cff */
[----:B------:R-:W-:Y:S02]  /*11d60*/  IMAD.MOV.U32 R6, RZ, RZ, R2 ;  /* 0x000000ffff067224 */ /* 0x000fe400078e0002 */
[----:B------:R-:W-:Y:S01]  /*11d70*/  IMAD.HI.U32 R2, R7, R3, RZ ;  /* 0x0000000307027227 */ /* 0x000fe200078e00ff */
[----:B------:R-:W-:-:S03]  /*11d80*/  ISETP.GE.AND P2, PT, R5, RZ, PT ;  /* 0x000000ff0500720c */ /* 0x000fc60003f46270 */
[----:B------:R-:W-:-:S05]  /*11d90*/  IMAD R3, R2, R6, R3 ;  /* 0x0000000602037224 */ /* 0x000fca00078e0203 */
[----:B------:R-:W-:-:S13]  /*11da0*/  ISETP.GT.U32.AND P1, PT, R4, R3, PT ;  /* 0x000000030400720c */ /* 0x000fda0003f24070 */
[----:B------:R-:W-:Y:S02]  /*11db0*/  @!P1 IMAD.IADD R3, R3, 0x1, -R4 ;  /* 0x0000000103039824 */ /* 0x000fe400078e0a04 */
[----:B------:R-:W-:Y:S01]  /*11dc0*/  @!P1 VIADD R2, R2, 0x1 ;  /* 0x0000000102029836 */ /* 0x000fe20000000000 */
[----:B------:R-:W-:Y:S02]  /*11dd0*/  ISETP.NE.AND P1, PT, R0, RZ, PT ;  /* 0x000000ff0000720c */ /* 0x000fe40003f25270 */
[----:B------:R-:W-:-:S13]  /*11de0*/  ISETP.GE.U32.AND P0, PT, R3, R4, PT ;  /* 0x000000040300720c */ /* 0x000fda0003f06070 */
[----:B------:R-:W-:-:S04]  /*11df0*/  @P0 VIADD R2, R2, 0x1 ;  /* 0x0000000102020836 */ /* 0x000fc80000000000 */
[----:B------:R-:W-:Y:S01]  /*11e00*/  @!P2 IMAD.MOV R2, RZ, RZ, -R2 ;  /* 0x000000ffff02a224 */ /* 0x000fe200078e0a02 */
[----:B------:R-:W-:-:S05]  /*11e10*/  @!P1 LOP3.LUT R2, RZ, R0, RZ, 0x33, !PT ;  /* 0x00000000ff029212 */ /* 0x000fca00078e33ff */
[----:B------:R-:W-:-:S05]  /*11e20*/  IMAD.MOV.U32 R10, RZ, RZ, R2 ;  /* 0x000000ffff0a7224 */ /* 0x000fca00078e0002 */
[----:B------:R1:W-:Y:S02]  /*11e30*/  STL [R1+0x34], R10 ;  /* 0x0000340a01007387 */ /* 0x0003e40000100800 */
.L_x_243:
[----:B------:R-:W-:Y:S05]  /*11e40*/  BSYNC B0 ;  /* 0x0000000000007941 */ /* 0x000fea0003800000 */
.L_x_242:
[----:B------:R-:W-:Y:S01]  /*11e50*/  IMAD.MOV.U32 R0, RZ, RZ, R10 ;  /* 0x000000ffff007224 */ /* 0x000fe200078e000a */
[----:B------:R-:W-:Y:S03]  /*11e60*/  BSSY B7, `(.L_x_244) ;  /* 0x00004ca000077945 */ /* 0x000fe60003800000 */
[----:B------:R-:W-:-:S05]  /*11e70*/  IMAD R2, R9, R0, RZ ;  /* 0x0000000009027224 */ /* 0x000fca00078e02ff */
[----:B------:R-:W-:Y:S01]  /*11e80*/  VIADDMNMX R0, R2, R0, R8, PT ;  /* 0x0000000002007246 */ /* 0x000fe20003800108 */
[----:B------:R4:W-:Y:S03]  /*11e90*/  STL [R1+0x28], R2 ;  /* 0x0000280201007387 */ /* 0x0009e60000100800 */
[----:B------:R-:W-:Y:S01]  /*11ea0*/  ISETP.GT.AND P0, PT, R0, R2, PT ;  /* 0x000000020000720c */ /* 0x000fe20003f04270 */
[----:B------:R4:W-:-:S12]  /*11eb0*/  STL [R1+0x38], R0 ;  /* 0x0000380001007387 */ /* 0x0009d80000100800 */
[----:B----4-:R-:W-:Y:S05]  /*11ec0*/  @P0 BRA `(.L_x_245) ;  /* 0x00000000004c0947 */ /* 0x010fea0003800000 */
[----:B------:R-:W4:Y:S02]  /*11ed0*/  S2R R0, SR_TID.X ;  /* 0x0000000000007919 */ /* 0x000f240000002100 */
[----:B----4-:R-:W-:-:S04]  /*11ee0*/  LOP3.LUT R0, R0, 0x7f, RZ, 0xc0, !PT ;  /* 0x0000007f00007812 */ /* 0x010fc800078ec0ff */
[----:B------:R-:W-:-:S13]  /*11ef0*/  ISETP.NE.AND P0, PT, R0, RZ, PT ;  /* 0x000000ff0000720c */ /* 0x000fda0003f05270 */
[----:B------:R-:W-:Y:S05]  /*11f00*/  @P0 BRA `(.L_x_246) ;  /* 0x0000004800fc0947 */ /* 0x000fea0003800000 */
[----:B------:R-:W4:Y:S01]  /*11f10*/  S2R R3, SR_LANEID ;  /* 0x0000000000037919 */ /* 0x000f220000000000 */
[----:B------:R-:W-:Y:S01]  /*11f20*/  VOTEU.ANY UR4, UPT, PT ;  /* 0x0000000000047886 */ /* 0x000fe200038e0100 */
[----:B------:R-:W-:Y:S01]  /*11f30*/  ULDC.64 UR6, c[0x0][0x208] ;  /* 0x0000820000067ab9 */ /* 0x000fe20000000a00 */
[----:B------:R-:W4:Y:S08]  /*11f40*/  FLO.U32 R0, UR4 ;  /* 0x0000000400007d00 */ /* 0x000f3000080e0000 */
[----:B------:R-:W5:Y:S01]  /*11f50*/  POPC R5, UR4 ;  /* 0x0000000400057d09 */ /* 0x000f620008000000 */
[----:B----4-:R-:W-:-:S02]  /*11f60*/  ISETP.EQ.U32.AND P0, PT, R0, R3, PT ;  /* 0x000000030000720c */ /* 0x010fc40003f02070 */
[----:B------:R-:W5:Y:S11]  /*11f70*/  LDC.64 R2, c[0x0][0xc60] ;  /* 0x00031800ff027b82 */ /* 0x000f760000000a00 */
[----:B-----5:R-:W4:Y:S01]  /*11f80*/  @P0 ATOMG.E.ADD.STRONG.GPU PT, R3, desc[UR6][R2.64], R5 ;  /* 0x00000005020309a8 */ /* 0x020f2200081ee1c6 */
[----:B---3--:R-:W3:Y:S02]  /*11f90*/  S2R R4, SR_LTMASK ;  /* 0x0000000000047919 */ /* 0x008ee40000003900 */
[----:B---3--:R-:W-:-:S04]  /*11fa0*/  LOP3.LUT R4, R4, UR4, RZ, 0xc0, !PT ;  /* 0x0000000404047c12 */ /* 0x008fc8000f8ec0ff */
[----:B--2---:R-:W2:Y:S01]  /*11fb0*/  POPC R7, R4 ;  /* 0x0000000400077309 */ /* 0x004ea20000000000 */
[----:B----4-:R-:W2:Y:S02]  /*11fc0*/  SHFL.IDX PT, R0, R3, R0, 0x1f ;  /* 0x00001f0003007589 */ /* 0x010ea400000e0000 */
[----:B--2---:R-:W-:-:S05]  /*11fd0*/  IADD3 R0, R0, UR38, R7 ;  /* 0x0000002600007c10 */ /* 0x004fca000fffe007 */
[----:B------:R4:W-:Y:S01]  /*11fe0*/  STL [R1], R0 ;  /* 0x0000000001007387 */ /* 0x0009e20000100800 */
[----:B------:R-:W-:Y:S05]  /*11ff0*/  BRA `(.L_x_246) ;  /* 0x0000004800c07947 */ /* 0x000fea0003800000 */
.L_x_245:
[----:B------:R-:W-:Y:S01]  /*12000*/  VIADD R0, R18, 0x24400 ;  /* 0x0002440012007836 */ /* 0x000fe20000000000 */
[----:B------:R-:W-:Y:S04]  /*12010*/  BSSY B6, `(.L_x_247) ;  /* 0x0000013000067945 */ /* 0x000fe80003800000 */
[----:B------:R-:W-:-:S13]  /*12020*/  LOP3.LUT P0, RZ, R0, 0x3ff, RZ, 0xc0, !PT ;  /* 0x000003ff00ff7812 */ /* 0x000fda000780c0ff */
[----:B------:R-:W-:Y:S05]  /*12030*/  @!P0 BRA `(.L_x_248) ;  /* 0x0000000000408947 */ /* 0x000fea0003800000 */
[----:B------:R-:W-:Y:S01]  /*12040*/  MOV R2, 0x0 ;  /* 0x0000000000027802 */ /* 0x000fe20000000f00 */
[----:B------:R-:W-:Y:S01]  /*12050*/  ULDC.64 UR6, c[0x4][0x1b8] ;  /* 0x01006e0000067ab9 */ /* 0x000fe20000000a00 */
[----:B------:R-:W-:Y:S01]  /*12060*/  ULDC.64 UR8, c[0x4][0x1c0] ;  /* 0x0100700000087ab9 */ /* 0x000fe20000000a00 */
[----:B------:R-:W-:Y:S01]  /*12070*/  ULDC.64 UR4, c[0x4][0x118] ;  /* 0x0100460000047ab9 */ /* 0x000fe20000000a00 */
[----:B---3--:R-:W-:Y:S02]  /*12080*/  IMAD.U32 R4, RZ, RZ, UR6 ;  /* 0x00000006ff047e24 */ /* 0x008fe4000f8e00ff */
[----:B------:R-:W3:Y:S01]  /*12090*/  LDC.64 R2, c[0x4][R2] ;  /* 0x0100000002027b82 */ /* 0x000ee20000000a00 */
[----:B------:R-:W-:Y:S02]  /*120a0*/  IMAD.U32 R5, RZ, RZ, UR7 ;  /* 0x00000007ff057e24 */ /* 0x000fe4000f8e00ff */
[----:B------:R-:W-:Y:S02]  /*120b0*/  IMAD.U32 R6, RZ, RZ, UR8 ;  /* 0x00000008ff067e24 */ /* 0x000fe4000f8e00ff */
[----:B--2---:R-:W-:-:S02]  /*120c0*/  IMAD.U32 R7, RZ, RZ, UR9 ;  /* 0x00000009ff077e24 */ /* 0x004fc4000f8e00ff */
[----:B-1----:R-:W-:Y:S02]  /*120d0*/  IMAD.U32 R10, RZ, RZ, UR4 ;  /* 0x00000004ff0a7e24 */ /* 0x002fe4000f8e00ff */
[----:B0-----:R-:W-:Y:S02]  /*120e0*/  IMAD.U32 R11, RZ, RZ, UR5 ;  /* 0x00000005ff0b7e24 */ /* 0x001fe4000f8e00ff */
[----:B------:R-:W-:Y:S02]  /*120f0*/  IMAD.MOV.U32 R8, RZ, RZ, 0x70 ;  /* 0x00000070ff087424 */ /* 0x000fe400078e00ff */
[----:B------:R-:W-:Y:S02]  /*12100*/  IMAD.MOV.U32 R12, RZ, RZ, 0x1 ;  /* 0x00000001ff0c7424 */ /* 0x000fe400078e00ff */
[----:B------:R-:W-:-:S07]  /*12110*/  IMAD.MOV.U32 R13, RZ, RZ, RZ ;  /* 0x000000ffff0d7224 */ /* 0x000fce00078e00ff */
[----:B------:R-:W-:-:S07]  /*12120*/  LEPC R20, `(.L_x_248) ;  /* 0x000000001014794e */ /* 0x000fce0000000000 */
[----:B---3--:R-:W-:Y:S05]  /*12130*/  CALL.ABS.NOINC R2 ;  /* 0x0000000002007343 */ /* 0x008fea0003c00000 */
.L_x_248:
[----:B------:R-:W-:Y:S05]  /*12140*/  BSYNC B6 ;  /* 0x0000000000067941 */ /* 0x000fea0003800000 */
.L_x_247:
        /* <DEDUP_REMOVED lines=8> */
[----:B------:R4:W4:Y:S01]  /*121d0*/  LDC.64 R2, c[0x4][R0] ;  /* 0x0100000000027b82 */ /* 0x0009220000000a00 */
[----:B---3--:R-:W-:Y:S02]  /*121e0*/  IMAD.U32 R4, RZ, RZ, UR6 ;  /* 0x00000006ff047e24 */ /* 0x008fe4000f8e00ff */
        /* <DEDUP_REMOVED lines=9> */
[----:B----4-:R-:W-:Y:S05]  /*12280*/  CALL.ABS.NOINC R2 ;  /* 0x0000000002007343 */ /* 0x010fea0003c00000 */
.L_x_251:
[----:B------:R-:W-:Y:S01]  /*12290*/  MOV R2, 0x0 ;  /* 0x0000000000027802 */ /* 0x000fe20000000f00 */
[----:B------:R-:W-:Y:S01]  /*122a0*/  ULDC.64 UR6, c[0x4][0x1b8] ;  /* 0x01006e0000067ab9 */ /* 0x000fe20000000a00 */
[----:B------:R-:W-:Y:S01]  /*122b0*/  ULDC.64 UR8, c[0x4][0x1c0] ;  /* 0x0100700000087ab9 */ /* 0x000fe20000000a00 */
[----:B------:R-:W-:Y:S01]  /*122c0*/  ULDC.64 UR4, c[0x4][0x128] ;  /* 0x01004a0000047ab9 */ /* 0x000fe20000000a00 */
[----:B------:R-:W-:Y:S02]  /*122d0*/  IMAD.U32 R4, RZ, RZ, UR6 ;  /* 0x00000006ff047e24 */ /* 0x000fe4000f8e00ff */
[----:B------:R-:W0:Y:S01]  /*122e0*/  LDC.64 R2, c[0x4][R2] ;  /* 0x0100000002027b82 */ /* 0x000e220000000a00 */
[----:B------:R-:W-:Y:S02]  /*122f0*/  IMAD.U32 R5, RZ, RZ, UR7 ;  /* 0x00000007ff057e24 */ /* 0x000fe4000f8e00ff */
[----:B------:R-:W-:Y:S02]  /*12300*/  IMAD.U32 R6, RZ, RZ, UR8 ;  /* 0x00000008ff067e24 */ /* 0x000fe4000f8e00ff */
[----:B------:R-:W-:-:S02]  /*12310*/  IMAD.U32 R7, RZ, RZ, UR9 ;  /* 0x00000009ff077e24 */ /* 0x000fc4000f8e00ff */
[----:B------:R-:W-:Y:S02]  /*12320*/  IMAD.U32 R10, RZ, RZ, UR4 ;  /* 0x00000004ff0a7e24 */ /* 0x000fe4000f8e00ff */
[----:B------:R-:W-:Y:S02]  /*12330*/  IMAD.U32 R11, RZ, RZ, UR5 ;  /* 0x00000005ff0b7e24 */ /* 0x000fe4000f8e00ff */
[----:B------:R-:W-:Y:S02]  /*12340*/  IMAD.MOV.U32 R8, RZ, RZ, 0x70 ;  /* 0x00000070ff087424 */ /* 0x000fe400078e00ff */
[----:B------:R-:W-:Y:S02]  /*12350*/  IMAD.MOV.U32 R12, RZ, RZ, 0x1 ;  /* 0x00000001ff0c7424 */ /* 0x000fe400078e00ff */
[----:B------:R-:W-:-:S07]  /*12360*/  IMAD.MOV.U32 R13, RZ, RZ, RZ ;  /* 0x000000ffff0d7224 */ /* 0x000fce00078e00ff */
[----:B------:R-:W-:-:S07]  /*12370*/  LEPC R20, `(.L_x_250) ;  /* 0x000000001014794e */ /* 0x000fce0000000000 */
[----:B0-----:R-:W-:Y:S05]  /*12380*/  CALL.ABS.NOINC R2 ;  /* 0x0000000002007343 */ /* 0x001fea0003c00000 */
.L_x_250:
[----:B------:R-:W-:Y:S05]  /*12390*/  BSYNC B6 ;  /* 0x0000000000067941 */ /* 0x000fea0003800000 */
.L_x_249:
[----:B---3--:R-:W3:Y:S01]  /*123a0*/  LDL.LU R4, [R1+0x1c] ;  /* 0x00001c0001047983 */ /* 0x008ee20000300800 */
[----:B------:R-:W-:-:S03]  /*123b0*/  ULDC.64 UR4, c[0x0][0x9f8] ;  /* 0x00027e0000047ab9 */ /* 0x000fc60000000a00 */
[----:B--2---:R-:W2:Y:S01]  /*123c0*/  LDL R7, [R1+0x10] ;  /* 0x0000100001077983 */ /* 0x004ea20000100800 */
[----:B------:R-:W-:Y:S01]  /*123d0*/  ISETP.NE.U32.AND P0, PT, RZ, UR4, PT ;  /* 0x00000004ff007c0c */ /* 0x000fe2000bf05070 */
[----:B------:R-:W-:Y:S02]  /*123e0*/  ULDC.64 UR6, c[0x0][0x208] ;  /* 0x0000820000067ab9 */ /* 0x000fe40000000a00 */
[----:B------:R-:W4:Y:S01]  /*123f0*/  LDL R0, [R1+0x38] ;  /* 0x0000380001007983 */ /* 0x000f220000100800 */
[----:B------:R-:W-:-:S13]  /*12400*/  ISETP.NE.AND.EX P0, PT, RZ, UR5, PT, P0 ;  /* 0x00000005ff007c0c */ /* 0x000fda000bf05300 */
[----:B------:R-:W-:-:S04]  /*12410*/  @P0 IADD3 R2, P1, R17, UR4, RZ ;  /* 0x0000000411020c10 */ /* 0x000fc8000ff3e0ff */
[----:B---3--:R-:W-:Y:S01]  /*12420*/  @P0 IADD3.X R3, R4, UR5, RZ, P1, !PT ;  /* 0x0000000504030c10 */ /* 0x008fe20008ffe4ff */
[----:B------:R-:W-:-:S04]  /*12430*/  ULDC.64 UR4, c[0x0][0xa08] ;  /* 0x0002820000047ab9 */ /* 0x000fc80000000a00 */
[----:B--2---:R2:W3:Y:S02]  /*12440*/  @P0 LDG.E R7, desc[UR6][R2.64] ;  /* 0x0000000602070981 */ /* 0x0044e4000c1e1900 */
[----:B--2---:R-:W2:Y:S01]  /*12450*/  LDC.64 R2, c[0x0][0x418] ;  /* 0x00010600ff027b82 */ /* 0x004ea20000000a00 */
[----:B----4-:R-:W-:Y:S01]  /*12460*/  VIADD R0, R0, 0xffffffff ;  /* 0xffffffff00007836 */ /* 0x010fe20000000000 */
[----:B---3--:R-:W-:Y:S01]  /*12470*/  SHF.R.S32.HI R8, RZ, 0x1f, R7 ;  /* 0x0000001fff087819 */ /* 0x008fe20000011407 */
[----:B------:R3:W-:Y:S04]  /*12480*/  @P0 STL [R1+0x10], R7 ;  /* 0x0000100701000387 */ /* 0x0007e80000100800 */
[----:B------:R3:W-:Y:S01]  /*12490*/  STL [R1+0x1c], R8 ;  /* 0x00001c0801007387 */ /* 0x0007e20000100800 */
[----:B--2---:R-:W-:Y:S01]  /*124a0*/  LOP3.LUT P0, RZ, R2, UR4, RZ, 0xfc, !PT ;  /* 0x0000000402ff7c12 */ /* 0x004fe2000f80fcff */
[----:B------:R-:W-:-:S03]  /*124b0*/  UMOV UR4, 0xffffffff ;  /* 0xffffffff00047882 */ /* 0x000fc60000000000 */
[----:B------:R-:W-:-:S04]  /*124c0*/  LOP3.LUT P0, RZ, R3, UR5, RZ, 0xfc, P0 ;  /* 0x0000000503ff7c12 */ /* 0x000fc8000800fcff */
[----:B------:R-:W-:Y:S01]  /*124d0*/  SEL R17, R7, RZ, !P0 ;  /* 0x000000ff07117207 */ /* 0x000fe20004000000 */
[----:B---3--:R-:W-:Y:S08]  /*124e0*/  BRA.DIV UR4, `(.L_x_252) ;  /* 0x0000005a045c7947 */ /* 0x008ff0000b800000 */
[----:B------:R-:W2:Y:S02]  /*124f0*/  S2R R4, SR_TID.X ;  /* 0x0000000000047919 */ /* 0x000ea40000002100 */
[----:B--2---:R-:W-:-:S04]  /*12500*/  SHF.R.U32.HI R4, RZ, 0x5, R4 ;  /* 0x00000005ff047819 */ /* 0x004fc80000011604 */
[----:B------:R-:W-:-:S05]  /*12510*/  LOP3.LUT R4, R4, 0x3, RZ, 0xc0, !PT ;  /* 0x0000000304047812 */ /* 0x000fca00078ec0ff */
[----:B------:R2:W3:Y:S02]  /*12520*/  SHFL.IDX PT, R14, R4, RZ, 0x1f ;  /* 0x00001fff040e7589 */ /* 0x0004e400000e0000 */
.L_x_367:
[----:B------:R-:W-:Y:S01]  /*12530*/  PLOP3.LUT P1, PT, PT, PT, PT, 0x8, 0x0 ;  /* 0x000000000000781c */ /* 0x000fe20003f2e170 */
[----:B------:R4:W-:Y:S01]  /*12540*/  STL [R1+0x8], R0 ;  /* 0x0000080001007387 */ /* 0x0009e20000100800 */
[----:B---3--:R-:W-:Y:S02]  /*12550*/  ISETP.NE.AND P0, PT, R14, RZ, PT ;  /* 0x000000ff0e00720c */ /* 0x008fe40003f05270 */
[----:B--2---:R-:W-:-:S05]  /*12560*/  P2R R4, PR, RZ, 0x2 ;  /* 0x00000002ff047803 */ /* 0x004fca0000000000 */
[----:B------:R4:W-:Y:S06]  /*12570*/  STL [R1+0x20], R4 ;  /* 0x0000200401007387 */ /* 0x0009ec0000100800 */
[----:B------:R-:W-:Y:S05]  /*12580*/  @P0 BRA `(.L_x_253) ;  /* 0x0000000400440947 */ /* 0x000fea0003800000 */
[----:B------:R-:W-:-:S03]  /*12590*/  UMOV UR4, 0xffffffff ;  /* 0xffffffff00047882 */ /* 0x000fc60000000000 */
[----:B------:R-:W-:Y:S05]  /*125a0*/  BRA.DIV UR4, `(.L_x_254) ;  /* 0x0000005a04607947 */ /* 0x000fea000b800000 */
[----:B------:R-:W-:-:S13]  /*125b0*/  ELECT P6, URZ, PT ;  /* 0x00000000003f782f */ /* 0x000fda00038c0000 */
.L_x_370:
[----:B------:R-:W-:Y:S05]  /*125c0*/  @!P6 BRA `(.L_x_253) ;  /* 0x000000040034e947 */ /* 0x000fea0003800000 */
[----:B------:R-:W-:-:S04]  /*125d0*/  ISETP.NE.U32.AND P0, PT, R2, RZ, PT ;  /* 0x000000ff0200720c */ /* 0x000fc80003f05070 */
[----:B------:R-:W-:-:S13]  /*125e0*/  ISETP.NE.AND.EX P0, PT, R3, RZ, PT, P0 ;  /* 0x000000ff0300720c */ /* 0x000fda0003f05300 */
[----:B------:R-:W-:Y:S05]  /*125f0*/  @!P0 BRA `(.L_x_255) ;  /* 0x0000000000548947 */ /* 0x000fea0003800000 */
[----:B------:R-:W2:Y:S01]  /*12600*/  LDC R6, c[0x0][0x43c] ;  /* 0x00010f00ff067b82 */ /* 0x000ea20000000800 */
[----:B------:R-:W-:Y:S01]  /*12610*/  IMAD.MOV.U32 R9, RZ, RZ, R0 ;  /* 0x000000ffff097224 */ /* 0x000fe200078e0000 */
[----:B------:R-:W-:Y:S01]  /*12620*/  ULDC.64 UR4, c[0x0][0x428] ;  /* 0x00010a0000047ab9 */ /* 0x000fe20000000a00 */
[----:B------:R-:W-:Y:S02]  /*12630*/  ULDC.64 UR6, c[0x0][0x208] ;  /* 0x0000820000067ab9 */ /* 0x000fe40000000a00 */
[----:B----4-:R-:W-:Y:S01]  /*12640*/  IMAD.MOV.U32 R0, RZ, RZ, R9 ;  /* 0x000000ffff007224 */ /* 0x010fe200078e0009 */
[----:B--2---:R-:W-:-:S13]  /*12650*/  ISETP.NE.AND P0, PT, R6, 0x1, PT ;  /* 0x000000010600780c */ /* 0x004fda0003f05270 */
[----:B------:R-:W2:Y:S02]  /*12660*/  @P0 LDC.64 R4, c[0x0][0x440] ;  /* 0x00011000ff040b82 */ /* 0x000ea40000000a00 */
[----:B--2---:R-:W-:-:S05]  /*12670*/  @P0 IMAD.HI.U32 R4, R9, R4, RZ ;  /* 0x0000000409040227 */ /* 0x004fca00078e00ff */
[----:B------:R-:W-:-:S04]  /*12680*/  @P0 SHF.R.U32.HI R0, RZ, R5, R4 ;  /* 0x00000005ff000219 */ /* 0x000fc80000011604 */
[--C-:B------:R-:W-:Y:S01]  /*12690*/  SHF.R.S32.HI R5, RZ, 0x1f, R0.reuse ;  /* 0x0000001fff057819 */ /* 0x100fe20000011400 */
[----:B------:R-:W-:-:S04]  /*126a0*/  IMAD.MOV R4, RZ, RZ, -R0 ;  /* 0x000000ffff047224 */ /* 0x000fc800078e0a00 */
[----:B------:R-:W-:Y:S02]  /*126b0*/  IMAD R9, R6, R4, R9 ;  /* 0x0000000406097224 */ /* 0x000fe400078e0209 */
[----:B------:R-:W-:Y:S02]  /*126c0*/  IMAD R6, R8, UR4, RZ ;  /* 0x0000000408067c24 */ /* 0x000fe4000f8e02ff */
[----:B------:R-:W-:Y:S01]  /*126d0*/  IMAD.MOV.U32 R4, RZ, RZ, R0 ;  /* 0x000000ffff047224 */ /* 0x000fe200078e0000 */
[----:B------:R2:W-:Y:S01]  /*126e0*/  STL [R1+0x8], R9 ;  /* 0x0000080901007387 */ /* 0x0005e20000100800 */
[C---:B------:R-:W-:Y:S02]  /*126f0*/  IMAD R0, R7.reuse, UR5, R6 ;  /* 0x0000000507007c24 */ /* 0x040fe4000f8e0206 */
[----:B------:R-:W-:-:S04]  /*12700*/  IMAD.WIDE.U32 R4, R7, UR4, R4 ;  /* 0x0000000407047c25 */ /* 0x000fc8000f8e0004 */
[----:B------:R-:W-:Y:S01]  /*12710*/  IMAD.IADD R0, R5, 0x1, R0 ;  /* 0x0000000105007824 */ /* 0x000fe200078e0200 */
[----:B------:R-:W-:-:S04]  /*12720*/  LEA R2, P0, R4, R2, 0x2 ;  /* 0x0000000204027211 */ /* 0x000fc800078010ff */
[----:B------:R-:W-:-:S05]  /*12730*/  LEA.HI.X R3, R4, R3, R0, 0x2, P0 ;  /* 0x0000000304037211 */ /* 0x000fca00000f1400 */
[----:B------:R2:W5:Y:S04]  /*12740*/  LDG.E R17, desc[UR6][R2.64] ;  /* 0x0000000602117981 */ /* 0x000568000c1e1900 */
.L_x_255:
[----:B--2---:R-:W2:Y:S01]  /*12750*/  LDL R2, [R1+0x14] ;  /* 0x0000140001027983 */ /* 0x004ea20000100800 */
[----:B----4-:R-:W-:Y:S01]  /*12760*/  IMAD R0, R19, 0x8, R18 ;  /* 0x0000000813007824 */ /* 0x010fe200078e0212 */
[----:B--2---:R-:W-:-:S04]  /*12770*/  SHF.L.U32 R2, R2, 0x1f, RZ ;  /* 0x0000001f02027819 */ /* 0x004fc800000006ff */
[----:B------:R-:W2:Y:S02]  /*12780*/  SYNCS.PHASECHK.TRANS64.TRYWAIT P0, [R0+URZ+0x38840], R2 ;  /* 0x03884002000075a7 */ /* 0x000ea4000800017f */
[----:B--2---:R-:W-:Y:S05]  /*12790*/  @!P0 BRA `(.L_x_256) ;  /* 0x0000005800048947 */ /* 0x004fea0003800000 */
.L_x_371:
[----:B------:R-:W3:Y:S02]  /*127a0*/  S2R R3, SR_TID.X ;  /* 0x0000000000037919 */ /* 0x000ee40000002100 */
[----:B---3--:R-:W-:-:S04]  /*127b0*/  LOP3.LUT R3, R3, 0x7f, RZ, 0xc0, !PT ;  /* 0x0000007f03037812 */ /* 0x008fc800078ec0ff */
[----:B------:R-:W-:-:S13]  /*127c0*/  ISETP.NE.AND P0, PT, R3, RZ, PT ;  /* 0x000000ff0300720c */ /* 0x000fda0003f05270 */
[----:B------:R-:W-:Y:S05]  /*127d0*/  @P0 BRA `(.L_x_257) ;  /* 0x00000000001c0947 */ /* 0x000fea0003800000 */
[----:B------:R-:W3:Y:S01]  /*127e0*/  S2R R3, SR_TID.X ;  /* 0x0000000000037919 */ /* 0x000ee20000002100 */
[----:B--2---:R-:W-:-:S04]  /*127f0*/  IMAD.MOV.U32 R2, RZ, RZ, 0xa000 ;  /* 0x0000a000ff027424 */ /* 0x004fc800078e00ff */
[----:B------:R4:W-:Y:S01]  /*12800*/  SYNCS.ARRIVE.TRANS64 RZ, [R0+URZ+0x38830], R2 ;  /* 0x0388300200ff79a7 */ /* 0x0009e2000800003f */
[----:B---3--:R-:W-:-:S04]  /*12810*/  LOP3.LUT R3, R3, 0x1f, RZ, 0xc0, !PT ;  /* 0x0000001f03037812 */ /* 0x008fc800078ec0ff */
[----:B------:R-:W-:-:S13]  /*12820*/  ISETP.NE.AND P0, PT, R3, RZ, PT ;  /* 0x000000ff0300720c */ /* 0x000fda0003f05270 */
[----:B----4-:R-:W-:Y:S05]  /*12830*/  @!P0 BRA `(.L_x_257) ;  /* 0x0000000000048947 */ /* 0x010fea0003800000 */
[----:B------:R-:W-:Y:S01]  /*12840*/  BPT.TRAP 0x1 ;  /* 0x000000040000795c */ /* 0x000fe20000300000 */
.L_x_257:
[----:B------:R-:W3:Y:S04]  /*12850*/  LDL R3, [R1+0x8] ;  /* 0x0000080001037983 */ /* 0x000ee80000100800 */
[----:B--2---:R-:W2:Y:S01]  /*12860*/  LDL R2, [R1+0x18] ;  /* 0x0000180001027983 */ /* 0x004ea20000100800 */
[----:B------:R-:W-:Y:S01]  /*12870*/  R2UR UR9, R0 ;  /* 0x00000000000972ca */ /* 0x000fe200000e0000 */
[----:B------:R-:W-:Y:S01]  /*12880*/  IMAD R0, R19, 0xa000, R18 ;  /* 0x0000a00013007824 */ /* 0x000fe200078e0212 */
[----:B------:R-:W-:Y:S01]  /*12890*/  UIADD3 UR4, UP0, UR36, 0x370, URZ ;  /* 0x0000037024047890 */ /* 0x000fe2000ff1e03f */
[----:B------:R-:W-:Y:S01]  /*128a0*/  R2UR UR12, R16 ;  /* 0x00000000100c72ca */ /* 0x000fe200000e0000 */
[----:B------:R-:W-:Y:S01]  /*128b0*/  UMOV UR10, URZ ;  /* 0x0000003f000a7c82 */ /* 0x000fe20008000000 */
[----:B-----5:R-:W-:Y:S01]  /*128c0*/  R2UR UR13, R17 ;  /* 0x00000000110d72ca */ /* 0x020fe200000e0000 */
[----:B------:R-:W-:Y:S01]  /*128d0*/  UMOV UR6, 0x0 ;  /* 0x0000000000067882 */ /* 0x000fe20000000000 */
[----:B------:R-:W-:Y:S01]  /*128e0*/  R2UR UR14, R0 ;  /* 0x00000000000e72ca */ /* 0x000fe200000e0000 */
[----:B------:R-:W-:Y:S01]  /*128f0*/  UMOV UR7, 0x14f00000 ;  /* 0x14f0000000077882 */ /* 0x000fe20000000000 */
[----:B------:R-:W-:Y:S01]  /*12900*/  UMOV UR16, 0x40 ;  /* 0x0000004000107882 */ /* 0x000fe20000000000 */
[----:B------:R-:W-:-:S03]  /*12910*/  PLOP3.LUT P0, PT, PT, PT, PT, 0x80, 0x0 ;  /* 0x000000000000781c */ /* 0x000fc60003f0f070 */
[----:B------:R-:W-:Y:S01]  /*12920*/  UIADD3 UR9, UR9, 0x38830, URZ ;  /* 0x0003883009097890 */ /* 0x000fe2000fffe03f */
[----:B------:R-:W-:-:S05]  /*12930*/  P2R R0, PR, RZ, 0x1 ;  /* 0x00000001ff007803 */ /* 0x000fca0000000000 */
[----:B------:R4:W-:Y:S01]  /*12940*/  STL [R1+0x20], R0 ;  /* 0x0000200001007387 */ /* 0x0009e20000100800 */
[----:B------:R-:W-:Y:S02]  /*12950*/  UIADD3 UR8, UR14, 0x24400, URZ ;  /* 0x000244000e087890 */ /* 0x000fe4000fffe03f */
[----:B------:R-:W-:Y:S02]  /*12960*/  UIADD3 UR15, UR14, 0x26c00, URZ ;  /* 0x00026c000e0f7890 */ /* 0x000fe4000fffe03f */
[----:B------:R-:W-:Y:S02]  /*12970*/  UIADD3 UR17, UR14, 0x29400, URZ ;  /* 0x000294000e117890 */ /* 0x000fe4000fffe03f */
[----:B------:R-:W-:-:S03]  /*12980*/  UIADD3 UR18, UR14, 0x2bc00, URZ ;  /* 0x0002bc000e127890 */ /* 0x000fc6000fffe03f */
[----:B------:R-:W-:Y:S01]  /*12990*/  UMOV UR14, 0x80 ;  /* 0x00000080000e7882 */ /* 0x000fe20000000000 */
[----:B---3--:R-:W-:Y:S02]  /*129a0*/  R2UR UR11, R3 ;  /* 0x00000000030b72ca */ /* 0x008fe400000e0000 */
[----:B--2---:R-:W-:-:S13]  /*129b0*/  R2UR UR5, R2 ;  /* 0x00000000020572ca */ /* 0x004fda00000e0000 */
[----:B------:R-:W-:Y:S02]  /*129c0*/  UIMAD UR11, UR11, 0x50, UR5 ;  /* 0x000000500b0b78a4 */ /* 0x000fe4000f8e0205 */
[----:B------:R-:W-:-:S09]  /*129d0*/  UIADD3.X UR5, URZ, UR37, URZ, UP0, !UPT ;  /* 0x000000253f057290 */ /* 0x000fd200087fe43f */
[----:B------:R2:W-:Y:S02]  /*129e0*/  UTMALDG.4D [UR8], [UR4], desc[UR6] ;  /* 0x00000608040075b4 */ /* 0x0005e40008019000 */
[----:B--2---:R-:W-:Y:S01]  /*129f0*/  UMOV UR8, UR15 ;  /* 0x0000000f00087c82 */ /* 0x004fe20008000000 */
[----:B------:R-:W-:Y:S02]  /*12a00*/  UMOV UR10, UR16 ;  /* 0x00000010000a7c82 */ /* 0x000fe40008000000 */
[----:B------:R2:W-:Y:S02]  /*12a10*/  UTMALDG.4D [UR8], [UR4], desc[UR6] ;  /* 0x00000608040075b4 */ /* 0x0005e40008019000 */
[----:B--2---:R-:W-:Y:S01]  /*12a20*/  UMOV UR8, UR17 ;  /* 0x0000001100087c82 */ /* 0x004fe20008000000 */
[----:B------:R-:W-:Y:S01]  /*12a30*/  UMOV UR10, UR14 ;  /* 0x0000000e000a7c82 */ /* 0x000fe20008000000 */
[----:B------:R-:W-:Y:S01]  /*12a40*/  UMOV UR14, 0xc0 ;  /* 0x000000c0000e7882 */ /* 0x000fe20000000000 */
[----:B------:R2:W-:Y:S02]  /*12a50*/  UTMALDG.4D [UR8], [UR4], desc[UR6] ;  /* 0x00000608040075b4 */ /* 0x0005e40008019000 */
[----:B--2---:R-:W-:Y:S01]  /*12a60*/  UMOV UR8, UR18 ;  /* 0x0000001200087c82 */ /* 0x004fe20008000000 */
[----:B------:R-:W-:-:S02]  /*12a70*/  UMOV UR10, UR14 ;  /* 0x0000000e000a7c82 */ /* 0x000fc40008000000 */
[----:B------:R4:W-:Y:S02]  /*12a80*/  UTMALDG.4D [UR8], [UR4], desc[UR6] ;  /* 0x00000608040075b4 */ /* 0x0009e40008019000 */
[----:B----4-:R-:W-:Y:S01]  /*12a90*/  NOP ;  /* 0x0000000000007918 */ /* 0x010fe20000000000 */
.L_x_253:
[----:B------:R-:W2:Y:S04]  /*12aa0*/  LDL.LU R3, [R1+0x30] ;  /* 0x0000300001037983 */ /* 0x000ea80000300800 */
[----:B------:R-:W3:Y:S04]  /*12ab0*/  LDL.LU R5, [R1+0x2c] ;  /* 0x00002c0001057983 */ /* 0x000ee80000300800 */
[----:B----4-:R-:W4:Y:S01]  /*12ac0*/  LDL.LU R4, [R1+0x3c] ;  /* 0x00003c0001047983 */ /* 0x010f220000300800 */
[----:B------:R-:W-:Y:S05]  /*12ad0*/  WARPSYNC.ALL ;  /* 0x0000000000007948 */ /* 0x000fea0003800000 */
[----:B------:R-:W-:Y:S01]  /*12ae0*/  ULDC.64 UR6, c[0x0][0xa00] ;  /* 0x0002800000067ab9 */ /* 0x000fe20000000a00 */
[----:B------:R-:W-:Y:S01]  /*12af0*/  ULDC.64 UR4, c[0x0][0x298] ;  /* 0x0000a60000047ab9 */ /* 0x000fe20000000a00 */
[----:B------:R-:W-:Y:S01]  /*12b00*/  BAR.SYNC.DEFER_BLOCKING 0x8, 0x180 ;  /* 0x0206000000007b1d */ /* 0x000fe20000010000 */
[----:B------:R-:W-:Y:S01]  /*12b10*/  ISETP.NE.U32.AND P0, PT, RZ, UR6, PT ;  /* 0x00000006ff007c0c */ /* 0x000fe2000bf05070 */
[----:B------:R-:W-:-:S03]  /*12b20*/  VIADD R2, R18, 0x14400 ;  /* 0x0001440012027836 */ /* 0x000fc60000000000 */
[----:B------:R-:W-:Y:S01]  /*12b30*/  ISETP.NE.AND.EX P0, PT, RZ, UR7, PT, P0 ;  /* 0x00000007ff007c0c */ /* 0x000fe2000bf05300 */
[----:B------:R-:W-:Y:S01]  /*12b40*/  BSSY B6, `(.L_x_258) ;  /* 0x000001e000067945 */ /* 0x000fe20003800000 */
[----:B------:R-:W-:Y:S02]  /*12b50*/  LOP3.LUT P1, RZ, R2, 0x3ff, RZ, 0xc0, !PT ;  /* 0x000003ff02ff7812 */ /* 0x000fe4000782c0ff */
[----:B--2---:R-:W-:Y:S02]  /*12b60*/  SHF.R.S32.HI R0, RZ, 0x1f, R3 ;  /* 0x0000001fff007819 */ /* 0x004fe40000011403 */
[----:B---3--:R-:W-:-:S03]  /*12b70*/  SEL R5, R5, RZ, !P0 ;  /* 0x000000ff05057207 */ /* 0x008fc60004000000 */
[----:B------:R-:W-:Y:S01]  /*12b80*/  IMAD R0, R0, UR4, RZ ;  /* 0x0000000400007c24 */ /* 0x000fe2000f8e02ff */
[----:B----4-:R-:W-:-:S03]  /*12b90*/  SEL R4, R4, RZ, !P0 ;  /* 0x000000ff04047207 */ /* 0x010fc60004000000 */
[C---:B------:R-:W-:Y:S02]  /*12ba0*/  IMAD R0, R3.reuse, UR5, R0 ;  /* 0x0000000503007c24 */ /* 0x040fe4000f8e0200 */
[----:B------:R-:W-:-:S04]  /*12bb0*/  IMAD.WIDE.U32 R2, R3, UR4, RZ ;  /* 0x0000000403027c25 */ /* 0x000fc8000f8e00ff */
[----:B------:R-:W-:Y:S01]  /*12bc0*/  IMAD.IADD R0, R3, 0x1, R0 ;  /* 0x0000000103007824 */ /* 0x000fe200078e0200 */
[----:B------:R2:W-:Y:S04]  /*12bd0*/  STL.64 [R1+0x50], R2 ;  /* 0x0000500201007387 */ /* 0x0005e80000100a00 */
[----:B------:R2:W-:Y:S04]  /*12be0*/  STL [R1+0x2c], R5 ;  /* 0x00002c0501007387 */ /* 0x0005e80000100800 */
[----:B------:R2:W-:Y:S04]  /*12bf0*/  STL [R1+0x3c], R4 ;  /* 0x00003c0401007387 */ /* 0x0005e80000100800 */
[----:B------:R2:W-:Y:S01]  /*12c00*/  STL [R1+0x30], R0 ;  /* 0x0000300001007387 */ /* 0x0005e20000100800 */
[----:B------:R-:W-:Y:S05]  /*12c10*/  @!P1 BRA `(.L_x_259) ;  /* 0x0000000000409947 */ /* 0x000fea0003800000 */
[----:B--2---:R-:W-:Y:S01]  /*12c20*/  MOV R2, 0x0 ;  /* 0x0000000000027802 */ /* 0x004fe20000000f00 */
[----:B------:R-:W-:Y:S01]  /*12c30*/  ULDC.64 UR6, c[0x4][0x1b8] ;  /* 0x01006e0000067ab9 */ /* 0x000fe20000000a00 */
[----:B------:R-:W-:Y:S01]  /*12c40*/  ULDC.64 UR8, c[0x4][0x1c0] ;  /* 0x0100700000087ab9 */ /* 0x000fe20000000a00 */
[----:B------:R-:W-:Y:S01]  /*12c50*/  ULDC.64 UR4, c[0x4][0x130] ;  /* 0x01004c0000047ab9 */ /* 0x000fe20000000a00 */
[----:B------:R-:W-:Y:S02]  /*12c60*/  IMAD.U32 R4, RZ, RZ, UR6 ;  /* 0x00000006ff047e24 */ /* 0x000fe4000f8e00ff */
[----:B------:R-:W2:Y:S01]  /*12c70*/  LDC.64 R2, c[0x4][R2] ;  /* 0x0100000002027b82 */ /* 0x000ea20000000a00 */
[----:B------:R-:W-:Y:S02]  /*12c80*/  IMAD.U32 R5, RZ, RZ, UR7 ;  /* 0x00000007ff057e24 */ /* 0x000fe4000f8e00ff */
[----:B------:R-:W-:Y:S02]  /*12c90*/  IMAD.U32 R6, RZ, RZ, UR8 ;  /* 0x00000008ff067e24 */ /* 0x000fe4000f8e00ff */
[----:B------:R-:W-:-:S02]  /*12ca0*/  IMAD.U32 R7, RZ, RZ, UR9 ;  /* 0x00000009ff077e24 */ /* 0x000fc4000f8e00ff */
[----:B-1----:R-:W-:Y:S02]  /*12cb0*/  IMAD.U32 R10, RZ, RZ, UR4 ;  /* 0x00000004ff0a7e24 */ /* 0x002fe4000f8e00ff */
[----:B0-----:R-:W-:Y:S02]  /*12cc0*/  IMAD.U32 R11, RZ, RZ, UR5 ;  /* 0x00000005ff0b7e24 */ /* 0x001fe4000f8e00ff */
[----:B------:R-:W-:Y:S02]  /*12cd0*/  IMAD.MOV.U32 R8, RZ, RZ, 0x70 ;  /* 0x00000070ff087424 */ /* 0x000fe400078e00ff */
[----:B------:R-:W-:Y:S02]  /*12ce0*/  IMAD.MOV.U32 R12, RZ, RZ, 0x1 ;  /* 0x00000001ff0c7424 */ /* 0x000fe400078e00ff */
[----:B------:R-:W-:-:S07]  /*12cf0*/  IMAD.MOV.U32 R13, RZ, RZ, RZ ;  /* 0x000000ffff0d7224 */ /* 0x000fce00078e00ff */
[----:B------:R-:W-:-:S07]  /*12d00*/  LEPC R20, `(.L_x_259) ;  /* 0x000000001014794e */ /* 0x000fce0000000000 */
[----:B--2---:R-:W-:Y:S05]  /*12d10*/  CALL.ABS.NOINC R2 ;  /* 0x0000000002007343 */ /* 0x004fea0003c00000 */
.L_x_259:
[----:B------:R-:W-:Y:S05]  /*12d20*/  BSYNC B6 ;  /* 0x0000000000067941 */ /* 0x000fea0003800000 */
.L_x_258:
[----:B--2---:R-:W2:Y:S01]  /*12d30*/  LDL.LU R0, [R1+0x3c] ;  /* 0x00003c0001007983 */ /* 0x004ea20000300800 */
[----:B------:R-:W-:Y:S01]  /*12d40*/  ULDC.64 UR4, c[0x0][0x2d8] ;  /* 0x0000b60000047ab9 */ /* 0x000fe20000000a00 */
[----:B------:R-:W3:Y:S01]  /*12d50*/  LDC R8, c[0x0][0x448] ;  /* 0x00011200ff087b82 */ /* 0x000ee20000000800 */
[----:B------:R-:W-:Y:S01]  /*12d60*/  ULDC.64 UR6, c[0x0][0x280] ;  /* 0x0000a00000067ab9 */ /* 0x000fe20000000a00 */
[----:B------:R-:W4:Y:S04]  /*12d70*/  LDL.LU R5, [R1+0x30] ;  /* 0x0000300001057983 */ /* 0x000f280000300800 */
[----:B------:R-:W4:Y:S04]  /*12d80*/  LDL.LU.64 R2, [R1+0x50] ;  /* 0x0000500001027983 */ /* 0x000f280000300a00 */
[----:B------:R-:W2:Y:S01]  /*12d90*/  LDL.LU R4, [R1+0x2c] ;  /* 0x00002c0001047983 */ /* 0x000ea20000300800 */
[----:B---3--:R-:W-:Y:S01]  /*12da0*/  ISETP.NE.AND P0, PT, R8, 0x1, PT ;  /* 0x000000010800780c */ /* 0x008fe20003f05270 */
[----:B------:R-:W3:-:S12]  /*12db0*/  S2R R9, SR_TID.X ;  /* 0x0000000000097919 */ /* 0x000ed80000002100 */
[----:B------:R-:W0:Y:S01]  /*12dc0*/  @P0 LDC R7, c[0x0][0x450] ;  /* 0x00011400ff070b82 */ /* 0x000e220000000800 */
[----:B----4-:R-:W-:Y:S02]  /*12dd0*/  IMAD.MOV.U32 R3, RZ, RZ, R5 ;  /* 0x000000ffff037224 */ /* 0x010fe400078e0005 */
[----:B------:R-:W4:Y:S01]  /*12de0*/  LDL.LU R5, [R1+0x4] ;  /* 0x0000040001057983 */ /* 0x000f220000300800 */
[----:B---3--:R-:W-:Y:S02]  /*12df0*/  IMAD.SHL.U32 R9, R9, 0x8, RZ ;  /* 0x0000000809097824 */ /* 0x008fe400078e00ff */
[C---:B------:R-:W-:Y:S01]  /*12e00*/  IMAD.WIDE.U32 R2, R16.reuse, UR4, R2 ;  /* 0x0000000410027c25 */ /* 0x040fe2000f8e0002 */
[----:B-1----:R-:W1:Y:S02]  /*12e10*/  S2R R10, SR_TID.X ;  /* 0x00000000000a7919 */ /* 0x002e640000002100 */
[----:B------:R-:W-:Y:S01]  /*12e20*/  LOP3.LUT R9, R9, 0x38, RZ, 0xc0, !PT ;  /* 0x0000003809097812 */ /* 0x000fe200078ec0ff */
[----:B------:R-:W-:Y:S01]  /*12e30*/  IMAD R3, R16, UR5, R3 ;  /* 0x0000000510037c24 */ /* 0x000fe2000f8e0203 */
[----:B------:R-:W-:-:S02]  /*12e40*/  ULDC.64 UR4, c[0x0][0x2e0] ;  /* 0x0000b80000047ab9 */ /* 0x000fc40000000a00 */
[----:B--2---:R-:W-:Y:S01]  /*12e50*/  IMAD R0, R0, UR4, RZ ;  /* 0x0000000400007c24 */ /* 0x004fe2000f8e02ff */
[C---:B------:R-:W-:Y:S01]  /*12e60*/  LOP3.LUT R12, R9.reuse, 0x40, RZ, 0xfc, !PT ;  /* 0x00000040090c7812 */ /* 0x040fe200078efcff */
[C---:B------:R-:W-:Y:S01]  /*12e70*/  IMAD.WIDE.U32 R2, R4.reuse, UR4, R2 ;  /* 0x0000000404027c25 */ /* 0x040fe2000f8e0002 */
[C---:B0-----:R-:W-:Y:S02]  /*12e80*/  LOP3.LUT R11, R9.reuse, 0x80, RZ, 0xfc, !PT ;  /* 0x00000080090b7812 */ /* 0x041fe400078efcff */
[----:B------:R-:W-:Y:S01]  /*12e90*/  LOP3.LUT R9, R9, 0xc0, RZ, 0xfc, !PT ;  /* 0x000000c009097812 */ /* 0x000fe200078efcff */
[----:B------:R-:W-:Y:S01]  /*12ea0*/  IMAD R0, R4, UR5, R0 ;  /* 0x0000000504007c24 */ /* 0x000fe2000f8e0200 */
[----:B------:R-:W-:Y:S01]  /*12eb0*/  ULDC.64 UR4, c[0x0][0x2d0] ;  /* 0x0000b40000047ab9 */ /* 0x000fe20000000a00 */
[----:B------:R-:W0:Y:S02]  /*12ec0*/  S2R R4, SR_TID.X ;  /* 0x0000000000047919 */ /* 0x000e240000002100 */
[----:B------:R-:W-:-:S02]  /*12ed0*/  IMAD.IADD R3, R3, 0x1, R0 ;  /* 0x0000000103037824 */ /* 0x000fc400078e0200 */
[----:B-1----:R-:W-:-:S05]  /*12ee0*/  IMAD.SHL.U32 R10, R10, 0x8, RZ ;  /* 0x000000080a0a7824 */ /* 0x002fca00078e00ff */
[----:B------:R-:W-:Y:S02]  /*12ef0*/  LOP3.LUT R10, R10, 0x38, RZ, 0xc0, !PT ;  /* 0x000000380a0a7812 */ /* 0x000fe400078ec0ff */
[----:B0-----:R-:W-:-:S04]  /*12f00*/  LOP3.LUT R4, R4, 0x7f, RZ, 0xc0, !PT ;  /* 0x0000007f04047812 */ /* 0x001fc800078ec0ff */
[----:B------:R-:W-:Y:S02]  /*12f10*/  SHF.R.U32.HI R6, RZ, 0x3, R4 ;  /* 0x00000003ff067819 */ /* 0x000fe40000011604 */
[----:B------:R-:W0:Y:S02]  /*12f20*/  S2R R4, SR_TID.X ;  /* 0x0000000000047919 */ /* 0x000e240000002100 */
[----:B0-----:R-:W-:-:S05]  /*12f30*/  IMAD.SHL.U32 R4, R4, 0x10, RZ ;  /* 0x0000001004047824 */ /* 0x001fca00078e00ff */
[----:B------:R-:W-:Y:S02]  /*12f40*/  LOP3.LUT R4, R6, 0x70, R4, 0xf8, !PT ;  /* 0x0000007006047812 */ /* 0x000fe400078ef804 */
[----:B------:R-:W0:Y:S01]  /*12f50*/  @P0 LDC R6, c[0x0][0x44c] ;  /* 0x00011300ff060b82 */ /* 0x000e220000000800 */
[----:B----4-:R-:W-:-:S05]  /*12f60*/  IMAD.SHL.U32 R5, R5, 0x80, RZ ;  /* 0x0000008005057824 */ /* 0x010fca00078e00ff */
[----:B------:R-:W-:-:S05]  /*12f70*/  LOP3.LUT R0, R4, R5, RZ, 0xfc, !PT ;  /* 0x0000000504007212 */ /* 0x000fca00078efcff */
[----:B0-----:R-:W-:-:S04]  /*12f80*/  @P0 IMAD.HI.U32 R6, R0, R6, RZ ;  /* 0x0000000600060227 */ /* 0x001fc800078e00ff */
[----:B------:R-:W-:Y:S01]  /*12f90*/  IMAD.MOV.U32 R4, RZ, RZ, R0 ;  /* 0x000000ffff047224 */ /* 0x000fe200078e0000 */
[----:B------:R-:W-:-:S05]  /*12fa0*/  @P0 SHF.R.U32.HI R4, RZ, R7, R6 ;  /* 0x00000007ff040219 */ /* 0x000fca0000011606 */
[----:B------:R-:W-:Y:S02]  /*12fb0*/  IMAD.MOV R6, RZ, RZ, -R4 ;  /* 0x000000ffff067224 */ /* 0x000fe400078e0a04 */
[----:B------:R-:W-:-:S04]  /*12fc0*/  IMAD.WIDE.U32 R2, R4, UR4, R2 ;  /* 0x0000000404027c25 */ /* 0x000fc8000f8e0002 */
[----:B------:R-:W-:Y:S01]  /*12fd0*/  IMAD R0, R8, R6, R0 ;  /* 0x0000000608007224 */ /* 0x000fe200078e0200 */
[----:B------:R-:W-:-:S05]  /*12fe0*/  SHF.R.S32.HI R6, RZ, 0x1f, R4 ;  /* 0x0000001fff067819 */ /* 0x000fca0000011404 */
[----:B------:R-:W-:-:S04]  /*12ff0*/  IMAD R6, R6, UR4, RZ ;  /* 0x0000000406067c24 */ /* 0x000fc8000f8e02ff */
[----:B------:R-:W-:Y:S01]  /*13000*/  IMAD R4, R4, UR5, R6 ;  /* 0x0000000504047c24 */ /* 0x000fe2000f8e0206 */
[----:B------:R-:W-:-:S03]  /*13010*/  ULDC.64 UR4, c[0x0][0x2c8] ;  /* 0x0000b20000047ab9 */ /* 0x000fc60000000a00 */
[----:B------:R-:W-:Y:S01]  /*13020*/  IMAD.IADD R3, R3, 0x1, R4 ;  /* 0x0000000103037824 */ /* 0x000fe200078e0204 */
[----:B------:R-:W-:Y:S01]  /*13030*/  SHF.R.S32.HI R4, RZ, 0x1f, R0 ;  /* 0x0000001fff047819 */ /* 0x000fe20000011400 */
[----:B------:R-:W-:-:S04]  /*13040*/  IMAD.WIDE.U32 R2, R0, UR4, R2 ;  /* 0x0000000400027c25 */ /* 0x000fc8000f8e0002 */
[----:B------:R-:W-:Y:S01]  /*13050*/  IMAD R4, R4, UR4, RZ ;  /* 0x0000000404047c24 */ /* 0x000fe2000f8e02ff */
[----:B------:R-:W-:Y:S02]  /*13060*/  ULDC UR4, c[0x0][0x2b8] ;  /* 0x0000ae0000047ab9 */ /* 0x000fe40000000800 */
[----:B------:R-:W-:Y:S01]  /*13070*/  ISETP.GE.AND P3, PT, R9, UR4, PT ;  /* 0x0000000409007c0c */ /* 0x000fe2000bf66270 */
[----:B------:R-:W-:Y:S01]  /*13080*/  IMAD R0, R0, UR5, R4 ;  /* 0x0000000500007c24 */ /* 0x000fe2000f8e0204 */
[----:B------:R0:W5:Y:S01]  /*13090*/  LDL R9, [R1+0x24] ;  /* 0x0000240001097983 */ /* 0x0001620000100800 */
[----:B------:R-:W-:Y:S02]  /*130a0*/  LEA R4, P4, R2, UR6, 0x1 ;  /* 0x0000000602047c11 */ /* 0x000fe4000f8808ff */
[----:B------:R-:W-:Y:S01]  /*130b0*/  IMAD.IADD R0, R3, 0x1, R0 ;  /* 0x0000000103007824 */ /* 0x000fe200078e0200 */
[----:B------:R-:W-:Y:S02]  /*130c0*/  ISETP.GE.AND P0, PT, R10, UR4, PT ;  /* 0x000000040a007c0c */ /* 0x000fe4000bf06270 */
[----:B------:R-:W-:-:S02]  /*130d0*/  ISETP.GE.AND P1, PT, R12, UR4, PT ;  /* 0x000000040c007c0c */ /* 0x000fc4000bf26270 */
[----:B------:R-:W-:Y:S01]  /*130e0*/  ISETP.GE.AND P2, PT, R11, UR4, PT ;  /* 0x000000040b007c0c */ /* 0x000fe2000bf46270 */
[----:B------:R-:W-:Y:S01]  /*130f0*/  UMOV UR4, 0xffffffff ;  /* 0xffffffff00047882 */ /* 0x000fe20000000000 */
[----:B------:R-:W-:Y:S02]  /*13100*/  LEA.HI.X R3, R2, UR7, R0, 0x1, P4 ;  /* 0x0000000702037c11 */ /* 0x000fe4000a0f0c00 */
[----:B0-----:R-:W-:Y:S09]  /*13110*/  BRA.DIV UR4, `(.L_x_260) ;  /* 0x0000004e04b87947 */ /* 0x001ff2000b800000 */
[----:B------:R-:W2:Y:S01]  /*13120*/  LDL.LU R6, [R1+0x40] ;  /* 0x0000400001067983 */ /* 0x000ea20000300800 */
[----:B------:R-:W0:Y:S02]  /*13130*/  S2R R7, SR_TID.X ;  /* 0x0000000000077919 */ /* 0x000e240000002100 */
[----:B0-----:R-:W-:-:S04]  /*13140*/  LOP3.LUT R7, R7, 0x7f, RZ, 0xc0, !PT ;  /* 0x0000007f07077812 */ /* 0x001fc800078ec0ff */
[----:B------:R-:W-:Y:S02]  /*13150*/  SHF.R.U32.HI R11, RZ, 0x3, R7 ;  /* 0x00000003ff0b7819 */ /* 0x000fe40000011607 */
[----:B------:R-:W0:Y:S03]  /*13160*/  SHFL.IDX PT, R7, R4, RZ, 0x181f ;  /* 0x00181fff04077589 */ /* 0x000e2600000e0000 */
[----:B------:R-:W-:Y:S01]  /*13170*/  IMAD.IADD R0, R11, 0x1, R5 ;  /* 0x000000010b007824 */ /* 0x000fe200078e0205 */
[----:B------:R-:W-:-:S03]  /*13180*/  ULDC.64 UR4, c[0x0][0x208] ;  /* 0x0000820000047ab9 */ /* 0x000fc60000000a00 */
[----:B------:R-:W-:Y:S02]  /*13190*/  VIADD R5, R0, 0x10 ;  /* 0x0000001000057836 */ /* 0x000fe40000000000 */
[----:B--2---:R-:W-:Y:S02]  /*131a0*/  IMAD R2, R6, R8, RZ ;  /* 0x0000000806027224 */ /* 0x004fe400078e02ff */
[----:B------:R-:W1:Y:S03]  /*131b0*/  SHFL.IDX PT, R6, R3, RZ, 0x181f ;  /* 0x00181fff03067589 */ /* 0x000e6600000e0000 */
[----:B------:R-:W-:-:S13]  /*131c0*/  ISETP.GE.AND P5, PT, R0, R2, PT ;  /* 0x000000020000720c */ /* 0x000fda0003fa6270 */
[----:B0-----:R-:W-:-:S05]  /*131d0*/  @!P5 LEA R7, P4, R10, R7, 0x1 ;  /* 0x000000070a07d211 */ /* 0x001fca00078808ff */
[----:B-1----:R-:W-:-:S05]  /*131e0*/  @!P5 IMAD.X R6, RZ, RZ, R6, P4 ;  /* 0x000000ffff06d224 */ /* 0x002fca00020e0606 */
[----:B------:R-:W-:-:S04]  /*131f0*/  @!P5 LOP3.LUT R7, R7, R6, RZ, 0x3c, !PT ;  /* 0x000000060707d212 */ /* 0x000fc800078e3cff */
[----:B------:R-:W-:-:S04]  /*13200*/  @!P5 LOP3.LUT R6, R7, R6, RZ, 0x3c, !PT ;  /* 0x000000060706d212 */ /* 0x000fc800078e3cff */
[----:B------:R-:W-:-:S05]  /*13210*/  @!P5 LOP3.LUT R7, R7, R6, RZ, 0x3c, !PT ;  /* 0x000000060707d212 */ /* 0x000fca00078e3cff */
[----:B------:R-:W-:Y:S01]  /*13220*/  @!PT LDS RZ, [RZ] ;  /* 0x00000000fffff984 */ /* 0x000fe20000000800 */
[----:B-----5:R-:W-:Y:S04]  /*13230*/  @!P5 LDGSTS.E.BYPASS.LTC128B.128 [R9+0x14400], desc[UR4][R6.64], !P0 ;  /* 0x144000000609dfae */ /* 0x020fe8000c101d44 */
[----:B------:R-:W-:Y:S04]  /*13240*/  @!P5 LDGSTS.E.BYPASS.LTC128B.128 [R9+0x18400], desc[UR4][R6.64+0x80], !P1 ;  /* 0x184000800609dfae */ /* 0x000fe8000c901d44 */
[----:B------:R-:W-:Y:S04]  /*13250*/  @!P5 LDGSTS.E.BYPASS.LTC128B.128 [R9+0x1c400], desc[UR4][R6.64+0x100], !P2 ;  /* 0x1c4001000609dfae */ /* 0x000fe8000d101d44 */
[----:B------:R0:W-:Y:S01]  /*13260*/  @!P5 LDGSTS.E.BYPASS.LTC128B.128 [R9+0x20400], desc[UR4][R6.64+0x180], !P3 ;  /* 0x204001800609dfae */ /* 0x0001e2000d901d44 */
[----:B------:R-:W-:-:S03]  /*13270*/  ISETP.GE.AND P5, PT, R5, R2, PT ;  /* 0x000000020500720c */ /* 0x000fc60003fa6270 */
[----:B------:R-:W1:Y:S04]  /*13280*/  SHFL.IDX PT, R5, R4, 0x1, 0x181f ;  /* 0x00381f0004057f89 */ /* 0x000e6800000e0000 */
[----:B0-----:R-:W0:Y:S06]  /*13290*/  SHFL.IDX PT, R6, R3, 0x1, 0x181f ;  /* 0x00381f0003067f89 */ /* 0x001e2c00000e0000 */
[----:B-1----:R-:W-:-:S05]  /*132a0*/  @!P5 LEA R5, P4, R10, R5, 0x1 ;  /* 0x000000050a05d211 */ /* 0x002fca00078808ff */
[----:B0-----:R-:W-:-:S04]  /*132b0*/  @!P5 IMAD.X R6, RZ, RZ, R6, P4 ;  /* 0x000000ffff06d224 */ /* 0x001fc800020e0606 */
[----:B------:R-:W-:Y:S02]  /*132c0*/  @!P5 IMAD.MOV.U32 R7, RZ, RZ, R6 ;  /* 0x000000ffff07d224 */ /* 0x000fe400078e0006 */
[----:B------:R-:W-:Y:S02]  /*132d0*/  @!P5 IMAD.MOV.U32 R6, RZ, RZ, R5 ;  /* 0x000000ffff06d224 */ /* 0x000fe400078e0005 */
[----:B------:R-:W-:-:S03]  /*132e0*/  VIADD R5, R0, 0x20 ;  /* 0x0000002000057836 */ /* 0x000fc60000000000 */
[----:B------:R-:W-:Y:S04]  /*132f0*/  @!P5 LDGSTS.E.BYPASS.LTC128B.128 [R9+0x14c00], desc[UR4][R6.64], !P0 ;  /* 0x14c000000609dfae */ /* 0x000fe8000c101d44 */
        /* <DEDUP_REMOVED lines=53> */
[----:B------:R-:W0:Y:S06]  /*13650*/  SHFL.IDX PT, R8, R3, 0x6, 0x181f ;  /* 0x00d81f0003087f89 */ /* 0x000e2c00000e0000 */
[----:B-1----:R-:W-:-:S05]  /*13660*/  @!P5 LEA R5, P4, R10, R5, 0x1 ;  /* 0x000000050a05d211 */ /* 0x002fca00078808ff */
[----:B0-----:R-:W-:-:S04]  /*13670*/  @!P5 IMAD.X R6, RZ, RZ, R8, P4 ;  /* 0x000000ffff06d224 */ /* 0x001fc800020e0608 */
[----:B------:R-:W-:Y:S02]  /*13680*/  @!P5 IMAD.MOV.U32 R7, RZ, RZ, R6 ;  /* 0x000000ffff07d224 */ /* 0x000fe400078e0006 */
[----:B------:R-:W-:Y:S02]  /*13690*/  @!P5 IMAD.MOV.U32 R6, RZ, RZ, R5 ;  /* 0x000000ffff06d224 */ /* 0x000fe400078e0005 */
[----:B------:R0:W1:Y:S04]  /*136a0*/  SHFL.IDX PT, R5, R3, 0x7, 0x181f ;  /* 0x00f81f0003057f89 */ /* 0x00006800000e0000 */
[----:B------:R0:W-:Y:S04]  /*136b0*/  @!P5 LDGSTS.E.BYPASS.LTC128B.128 [R9+0x17400], desc[UR4][R6.64], !P0 ;  /* 0x174000000609dfae */ /* 0x0001e8000c101d44 */
[----:B------:R0:W-:Y:S04]  /*136c0*/  @!P5 LDGSTS.E.BYPASS.LTC128B.128 [R9+0x1b400], desc[UR4][R6.64+0x80], !P1 ;  /* 0x1b4000800609dfae */ /* 0x0001e8000c901d44 */
[----:B------:R0:W-:Y:S04]  /*136d0*/  @!P5 LDGSTS.E.BYPASS.LTC128B.128 [R9+0x1f400], desc[UR4][R6.64+0x100], !P2 ;  /* 0x1f4001000609dfae */ /* 0x0001e8000d101d44 */
[----:B------:R0:W-:Y:S04]  /*136e0*/  @!P5 LDGSTS.E.BYPASS.LTC128B.128 [R9+0x23400], desc[UR4][R6.64+0x180], !P3 ;  /* 0x234001800609dfae */ /* 0x0001e8000d901d44 */
[----:B------:R0:W2:Y:S02]  /*136f0*/  SHFL.IDX PT, R3, R4, 0x7, 0x181f ;  /* 0x00f81f0004037f89 */ /* 0x0000a400000e0000 */
.L_x_388:
[----:B------:R-:W-:Y:S01]  /*13700*/  VIADD R0, R0, 0x70 ;  /* 0x0000007000007836 */ /* 0x000fe20000000000 */
[----:B------:R-:W-:Y:S04]  /*13710*/  BSSY B0, `(.L_x_261) ;  /* 0x000000d000007945 */ /* 0x000fe80003800000 */
[----:B------:R-:W-:-:S13]  /*13720*/  ISETP.GE.AND P4, PT, R0, R2, PT ;  /* 0x000000020000720c */ /* 0x000fda0003f86270 */
[----:B------:R-:W-:Y:S05]  /*13730*/  @P4 BRA `(.L_x_262) ;  /* 0x0000000000284947 */ /* 0x000fea0003800000 */
[----:B--2---:R-:W-:Y:S01]  /*13740*/  LEA R2, P4, R10, R3, 0x1 ;  /* 0x000000030a027211 */ /* 0x004fe200078808ff */
[----:B------:R-:W-:-:S04]  /*13750*/  ULDC.64 UR4, c[0x0][0x208] ;  /* 0x0000820000047ab9 */ /* 0x000fc80000000a00 */
[----:B01----:R-:W-:-:S05]  /*13760*/  IMAD.X R3, RZ, RZ, R5, P4 ;  /* 0x000000ffff037224 */ /* 0x003fca00020e0605 */
[----:B------:R-:W-:Y:S01]  /*13770*/  @!PT LDS RZ, [RZ] ;  /* 0x00000000fffff984 */ /* 0x000fe20000000800 */
[----:B------:R-:W-:Y:S01]  /*13780*/  @!PT LDS RZ, [RZ] ;  /* 0x00000000fffff984 */ /* 0x000fe20000000800 */
[----:B------:R-:W-:Y:S01]  /*13790*/  @!PT LDS RZ, [RZ] ;  /* 0x00000000fffff984 */ /* 0x000fe20000000800 */
[----:B------:R3:W-:Y:S04]  /*137a0*/  LDGSTS.E.BYPASS.LTC128B.128 [R9+0x17c00], desc[UR4][R2.64], !P0 ;  /* 0x17c0000002097fae */ /* 0x0007e8000c101d44 */
[----:B------:R3:W-:Y:S04]  /*137b0*/  LDGSTS.E.BYPASS.LTC128B.128 [R9+0x1bc00], desc[UR4][R2.64+0x80], !P1 ;  /* 0x1bc0008002097fae */ /* 0x0007e8000c901d44 */
[----:B------:R3:W-:Y:S04]  /*137c0*/  LDGSTS.E.BYPASS.LTC128B.128 [R9+0x1fc00], desc[UR4][R2.64+0x100], !P2 ;  /* 0x1fc0010002097fae */ /* 0x0007e8000d101d44 */
[----:B------:R3:W-:Y:S02]  /*137d0*/  LDGSTS.E.BYPASS.LTC128B.128 [R9+0x23c00], desc[UR4][R2.64+0x180], !P3 ;  /* 0x23c0018002097fae */ /* 0x0007e4000d901d44 */
.L_x_262:
[----:B------:R-:W-:Y:S05]  /*137e0*/  BSYNC B0 ;  /* 0x0000000000007941 */ /* 0x000fea0003800000 */
.L_x_261:
[----:B------:R-:W-:Y:S01]  /*137f0*/  NOP ;  /* 0x0000000000007918 */ /* 0x000fe20000000000 */
[----:B------:R-:W-:Y:S01]  /*13800*/  PLOP3.LUT P0, PT, PT, PT, PT, 0x80, 0x0 ;  /* 0x000000000000781c */ /* 0x000fe20003f0f070 */
[----:B0-----:R-:W-:-:S12]  /*13810*/  VIADD R6, R18, 0x38800 ;  /* 0x0003880012067836 */ /* 0x001fd80000000000 */
.L_x_263:
[----:B------:R-:W-:Y:S02]  /*13820*/  PLOP3.LUT P1, PT, P1, P0, PT, 0xa2, 0x0 ;  /* 0x000000000000781c */ /* 0x000fe40000f21472 */
[----:B------:R-:W-:-:S08]  /*13830*/  @P0 R2UR P1, UR4, R18 ;  /* 0x00000000120402ca */ /* 0x000fd00000020000 */
[----:B------:R-:W-:-:S05]  /*13840*/  @P0 PLOP3.LUT P0, PT, P1, PT, PT, 0x80, 0x0 ;  /* 0x000000000000081c */ /* 0x000fca0000f0f070 */
[----:B------:R-:W-:Y:S01]  /*13850*/  @!P1 SYNCS.ARRIVE.TRANS64.RED.A0T1 RZ, [UR4+0x38800], RZ ;  /* 0x038800ffffff99a7 */ /* 0x000fe20008200404 */
[----:B------:R-:W-:Y:S07]  /*13860*/  @!P1 ARRIVES.LDGSTSBAR.64.TRANSCNT [UR4+0x38800] ;  /* 0x03880000ff0099b0 */ /* 0x000fee0008000a84 */
[----:B------:R-:W-:Y:S05]  /*13870*/  @P0 BRA.U.ANY `(.L_x_263) ;  /* 0xfffffffd00e80947 */ /* 0x000fea000393ffff */
[----:B---3--:R-:W3:Y:S02]  /*13880*/  LDL.LU R2, [R1+0x48] ;  /* 0x0000480001027983 */ /* 0x008ee40000300800 */
[----:B---3--:R-:W-:-:S05]  /*13890*/  VIADD R2, R2, 0x1 ;  /* 0x0000000102027836 */ /* 0x008fca0000000000 */
[----:B------:R0:W-:Y:S01]  /*138a0*/  STL [R1+0x48], R2 ;  /* 0x0000480201007387 */ /* 0x0001e20000100800 */
[----:B------:R-:W-:-:S04]  /*138b0*/  LEA.HI R0, R2, R2, RZ, 0x1 ;  /* 0x0000000202007211 */ /* 0x000fc800078f08ff */
[----:B------:R-:W-:-:S05]  /*138c0*/  LOP3.LUT R0, R0, 0xfffffffe, RZ, 0xc0, !PT ;  /* 0xfffffffe00007812 */ /* 0x000fca00078ec0ff */
[----:B------:R-:W-:-:S05]  /*138d0*/  IMAD.IADD R0, R2, 0x1, -R0 ;  /* 0x0000000102007824 */ /* 0x000fca00078e0a00 */
[----:B------:R-:W-:Y:S01]  /*138e0*/  SHF.L.U32 R0, R0, 0x1f, RZ ;  /* 0x0000001f00007819 */ /* 0x000fe200000006ff */
[----:B------:R-:W-:Y:S01]  /*138f0*/  NOP ;  /* 0x0000000000007918 */ /* 0x000fe20000000000 */
[----:B------:R0:W-:Y:S01]  /*13900*/  SYNCS.ARRIVE.TRANS64.A1T0 RZ, [R18+URZ+0x38800], RZ ;  /* 0x038800ff12ff79a7 */ /* 0x0001e2000810003f */
[----:B------:R-:W-:Y:S01]  /*13910*/  BSSY B0, `(.L_x_264) ;  /* 0x0000003000007945 */ /* 0x000fe20003800000 */
[----:B------:R-:W3:Y:S03]  /*13920*/  SYNCS.PHASECHK.TRANS64.TRYWAIT P0, [R18+URZ+0x38820], R0 ;  /* 0x03882000120075a7 */ /* 0x000ee6000800017f */
[----:B0--3--:R-:W-:Y:S05]  /*13930*/  @!P0 BRA `(.L_x_265) ;  /* 0x0000005000bc8947 */ /* 0x009fea0003800000 */
.L_x_389:
[----:B------:R-:W-:Y:S05]  /*13940*/  BSYNC B0 ;  /* 0x0000000000007941 */ /* 0x000fea0003800000 */
.L_x_264:
[----:B------:R-:W0:Y:S04]  /*13950*/  LDL R2, [R1+0x38] ;  /* 0x0000380001027983 */ /* 0x000e280000100800 */
[----:B--2---:R-:W2:Y:S01]  /*13960*/  LDL R3, [R1+0x28] ;  /* 0x0000280001037983 */ /* 0x004ea20000100800 */
[----:B------:R-:W-:Y:S01]  /*13970*/  BSSY B0, `(.L_x_266) ;  /* 0x00002a3000007945 */ /* 0x000fe20003800000 */
[----:B0-----:R-:W-:-:S05]  /*13980*/  VIADD R0, R2, 0xfffffffe ;  /* 0xfffffffe02007836 */ /* 0x001fca0000000000 */
[----:B--2---:R-:W-:-:S13]  /*13990*/  ISETP.GE.AND P0, PT, R0, R3, PT ;  /* 0x000000030000720c */ /* 0x004fda0003f06270 */
[----:B------:R-:W-:Y:S05]  /*139a0*/  @!P0 BRA `(.L_x_267) ;  /* 0x00000028007c8947 */ /* 0x000fea0003800000 */
[----:B------:R-:W2:Y:S04]  /*139b0*/  LDL.LU R2, [R1+0x58] ;  /* 0x0000580001027983 */ /* 0x000ea80000300800 */
[----:B-1----:R-:W3:Y:S04]  /*139c0*/  LDL.LU R5, [R1+0x34] ;  /* 0x0000340001057983 */ /* 0x002ee80000300800 */
[----:B------:R-:W4:Y:S01]  /*139d0*/  LDL.LU R4, [R1+0x44] ;  /* 0x0000440001047983 */ /* 0x000f220000300800 */
[----:B------:R-:W-:Y:S01]  /*139e0*/  LOP3.LUT R10, RZ, R3, RZ, 0x33, !PT ;  /* 0x00000003ff0a7212 */ /* 0x000fe200078e33ff */
[----:B------:R-:W-:Y:S01]  /*139f0*/  BSSY B2, `(.L_x_268) ;  /* 0x00000e5000027945 */ /* 0x000fe20003800000 */
[----:B--2---:R-:W-:-:S04]  /*13a00*/  VIADD R2, R2, 0x1 ;  /* 0x0000000102027836 */ /* 0x004fc80000000000 */
[----:B---3--:R-:W-:-:S05]  /*13a10*/  IMAD R2, R2, R5, RZ ;  /* 0x0000000502027224 */ /* 0x008fca00078e02ff */
[----:B----4-:R-:W-:-:S05]  /*13a20*/  VIMNMX R8, R4, R2, PT ;  /* 0x0000000204087248 */ /* 0x010fca0003fe0100 */
[----:B------:R-:W-:-:S05]  /*13a30*/  IMAD.MOV R2, RZ, RZ, -R8 ;  /* 0x000000ffff027224 */ /* 0x000fca00078e0a08 */
[----:B------:R-:W-:-:S05]  /*13a40*/  VIADDMNMX R10, R2, 0x1, R10, !PT ;  /* 0x00000001020a7846 */ /* 0x000fca000780010a */
[----:B------:R-:W-:-:S05]  /*13a50*/  IMAD.IADD R2, R8, 0x1, R10 ;  /* 0x0000000108027824 */ /* 0x000fca00078e020a */
[----:B------:R-:W-:-:S04]  /*13a60*/  LOP3.LUT R2, R2, 0x1, RZ, 0xc0, !PT ;  /* 0x0000000102027812 */ /* 0x000fc800078ec0ff */
[----:B------:R-:W-:-:S13]  /*13a70*/  ISETP.NE.U32.AND P0, PT, R2, 0x1, PT ;  /* 0x000000010200780c */ /* 0x000fda0003f05070 */
[----:B------:R-:W-:Y:S05]  /*13a80*/  @P0 BRA `(.L_x_269) ;  /* 0x0000000c006c0947 */ /* 0x000fea0003800000 */
[----:B------:R-:W2:Y:S04]  /*13a90*/  LDL R4, [R1+0x20] ;  /* 0x0000200001047983 */ /* 0x000ea80000100800 */
[----:B------:R-:W3:Y:S01]  /*13aa0*/  LDL R3, [R1+0x14] ;  /* 0x0000140001037983 */ /* 0x000ee20000100800 */
[----:B------:R-:W-:Y:S01]  /*13ab0*/  VIADD R9, R19, 0x1 ;  /* 0x0000000113097836 */ /* 0x000fe20000000000 */
[----:B------:R-:W-:Y:S04]  /*13ac0*/  BSSY B1, `(.L_x_270) ;  /* 0x00000d3000017945 */ /* 0x000fe80003800000 */
[----:B------:R-:W-:-:S04]  /*13ad0*/  ISETP.NE.AND P0, PT, R9, 0x2, PT ;  /* 0x000000020900780c */ /* 0x000fc80003f05270 */
[----:B------:R-:W-:Y:S02]  /*13ae0*/  SEL R11, RZ, 0x1, P0 ;  /* 0x00000001ff0b7807 */ /* 0x000fe40000000000 */
[----:B------:R-:W-:Y:S02]  /*13af0*/  SEL R9, R9, RZ, P0 ;  /* 0x000000ff09097207 */ /* 0x000fe40000000000 */
[----:B--2---:R-:W-:Y:S02]  /*13b00*/  ISETP.NE.AND P1, PT, R4, RZ, PT ;  /* 0x000000ff0400720c */ /* 0x004fe40003f25270 */
[----:B---3--:R-:W-:-:S11]  /*13b10*/  LOP3.LUT R11, R3, R11, RZ, 0x3c, !PT ;  /* 0x0000000b030b7212 */ /* 0x008fd600078e3cff */
[----:B------:R-:W-:Y:S05]  /*13b20*/  @!P1 BRA `(.L_x_271) ;  /* 0x0000000c00309947 */ /* 0x000fea0003800000 */
[----:B------:R-:W-:Y:S01]  /*13b30*/  ULDC.64 UR4, c[0x0][0x418] ;  /* 0x0001060000047ab9 */ /* 0x000fe20000000a00 */
[----:B------:R-:W-:Y:S01]  /*13b40*/  IMAD.MOV.U32 R5, RZ, RZ, R17 ;  /* 0x000000ffff057224 */ /* 0x000fe200078e0011 */
[----:B------:R-:W-:-:S04]  /*13b50*/  ISETP.NE.U32.AND P0, PT, RZ, UR4, PT ;  /* 0x00000004ff007c0c */ /* 0x000fc8000bf05070 */
[----:B------:R-:W-:-:S13]  /*13b60*/  ISETP.NE.AND.EX P0, PT, RZ, UR5, PT, P0 ;  /* 0x00000005ff007c0c */ /* 0x000fda000bf05300 */
[----:B------:R-:W-:Y:S05]  /*13b70*/  @!P0 BRA `(.L_x_272) ;  /* 0x0000000000508947 */ /* 0x000fea0003800000 */
[----:B------:R-:W2:Y:S01]  /*13b80*/  LDL R12, [R1+0x1c] ;  /* 0x00001c00010c7983 */ /* 0x000ea20000100800 */
[----:B------:R-:W0:Y:S01]  /*13b90*/  LDC R5, c[0x0][0x43c] ;  /* 0x00010f00ff057b82 */ /* 0x000e220000000800 */
[----:B------:R-:W-:Y:S02]  /*13ba0*/  ULDC.64 UR6, c[0x0][0x428] ;  /* 0x00010a0000067ab9 */ /* 0x000fe40000000a00 */
[----:B------:R-:W3:Y:S01]  /*13bb0*/  LDL R7, [R1+0x10] ;  /* 0x0000100001077983 */ /* 0x000ee20000100800 */
        /* <DEDUP_REMOVED lines=9> */
[----:B--2---:R-:W-:-:S04]  /*13c50*/  IMAD R4, R12, UR6, RZ ;  /* 0x000000060c047c24 */ /* 0x004fc8000f8e02ff */
[C---:B---3--:R-:W-:Y:S02]  /*13c60*/  IMAD R4, R7.reuse, UR7, R4 ;  /* 0x0000000707047c24 */ /* 0x048fe4000f8e0204 */
[----:B------:R-:W-:-:S04]  /*13c70*/  IMAD.WIDE.U32 R2, R7, UR6, R2 ;  /* 0x0000000607027c25 */ /* 0x000fc8000f8e0002 */
[----:B------:R-:W-:Y:S01]  /*13c80*/  IMAD.IADD R3, R4, 0x1, R3 ;  /* 0x0000000104037824 */ /* 0x000fe200078e0203 */
[----:B------:R-:W-:-:S04]  /*13c90*/  LEA R4, P0, R2, UR4, 0x2 ;  /* 0x0000000402047c11 */ /* 0x000fc8000f8010ff */
[----:B------:R-:W-:-:S06]  /*13ca0*/  LEA.HI.X R5, R2, UR5, R3, 0x2, P0 ;  /* 0x0000000502057c11 */ /* 0x000fcc00080f1403 */
[----:B------:R0:W5:Y:S03]  /*13cb0*/  LDG.E R5, desc[UR8][R4.64] ;  /* 0x0000000804057981 */ /* 0x000166000c1e1900 */
.L_x_272:
[----:B------:R-:W-:Y:S01]  /*13cc0*/  IMAD R3, R9, 0x8, R18 ;  /* 0x0000000809037824 */ /* 0x000fe200078e0212 */
[----:B------:R-:W-:Y:S01]  /*13cd0*/  SHF.L.U32 R2, R11, 0x1f, RZ ;  /* 0x0000001f0b027819 */ /* 0x000fe200000006ff */
[----:B------:R-:W-:Y:S03]  /*13ce0*/  BSSY B3, `(.L_x_273) ;  /* 0x0000003000037945 */ /* 0x000fe60003800000 */
[----:B------:R-:W1:Y:S02]  /*13cf0*/  SYNCS.PHASECHK.TRANS64.TRYWAIT P0, [R3+URZ+0x38840], R2 ;  /* 0x03884002030075a7 */ /* 0x000e64000800017f */
[----:B-1----:R-:W-:Y:S05]  /*13d00*/  @!P0 BRA `(.L_x_274) ;  /* 0x0000004c00dc8947 */ /* 0x002fea0003800000 */
.L_x_390:
[----:B------:R-:W-:Y:S05]  /*13d10*/  BSYNC B3 ;  /* 0x0000000000037941 */ /* 0x000fea0003800000 */
.L_x_273:
[----:B0-----:R-:W0:Y:S01]  /*13d20*/  S2R R4, SR_TID.X ;  /* 0x0000000000047919 */ /* 0x001e220000002100 */
[----:B------:R-:W-:Y:S01]  /*13d30*/  BSSY B3, `(.L_x_275) ;  /* 0x000000b000037945 */ /* 0x000fe20003800000 */
[----:B0-----:R-:W-:-:S04]  /*13d40*/  LOP3.LUT R4, R4, 0x7f, RZ, 0xc0, !PT ;  /* 0x0000007f04047812 */ /* 0x001fc800078ec0ff */
[----:B------:R-:W-:-:S13]  /*13d50*/  ISETP.NE.AND P1, PT, R4, RZ, PT ;  /* 0x000000ff0400720c */ /* 0x000fda0003f25270 */
[----:B------:R-:W-:Y:S05]  /*13d60*/  @P1 BRA `(.L_x_276) ;  /* 0x00000000001c1947 */ /* 0x000fea0003800000 */
[----:B------:R-:W0:Y:S01]  /*13d70*/  S2R R4, SR_TID.X ;  /* 0x0000000000047919 */ /* 0x000e220000002100 */
[----:B-1----:R-:W-:-:S04]  /*13d80*/  IMAD.MOV.U32 R2, RZ, RZ, 0xa000 ;  /* 0x0000a000ff027424 */ /* 0x002fc800078e00ff */
[----:B------:R2:W-:Y:S01]  /*13d90*/  SYNCS.ARRIVE.TRANS64 RZ, [R3+URZ+0x38830], R2 ;  /* 0x0388300203ff79a7 */ /* 0x0005e2000800003f */
[----:B0-----:R-:W-:-:S04]  /*13da0*/  LOP3.LUT R4, R4, 0x1f, RZ, 0xc0, !PT ;  /* 0x0000001f04047812 */ /* 0x001fc800078ec0ff */
[----:B------:R-:W-:-:S13]  /*13db0*/  ISETP.NE.AND P0, PT, R4, RZ, PT ;  /* 0x000000ff0400720c */ /* 0x000fda0003f05270 */
[----:B--2---:R-:W-:Y:S05]  /*13dc0*/  @!P0 BRA `(.L_x_276) ;  /* 0x0000000000048947 */ /* 0x004fea0003800000 */
[----:B------:R-:W-:Y:S01]  /*13dd0*/  BPT.TRAP 0x1 ;  /* 0x000000040000795c */ /* 0x000fe20000300000 */
.L_x_276:
[----:B------:R-:W-:Y:S05]  /*13de0*/  BSYNC B3 ;  /* 0x0000000000037941 */ /* 0x000fea0003800000 */
.L_x_275:
[----:B-1----:R-:W2:Y:S01]  /*13df0*/  LDL R2, [R1+0x18] ;  /* 0x0000180001027983 */ /* 0x002ea20000100800 */
[----:B------:R-:W-:Y:S01]  /*13e00*/  IMAD.MOV.U32 R14, RZ, RZ, RZ ;  /* 0x000000ffff0e7224 */ /* 0x000fe200078e00ff */
[----:B------:R-:W-:Y:S01]  /*13e10*/  UIADD3 UR4, UP0, UR36, 0x370, URZ ;  /* 0x0000037024047890 */ /* 0x000fe2000ff1e03f */
[----:B------:R-:W-:Y:S01]  /*13e20*/  IMAD R4, R9, 0xa000, R18 ;  /* 0x0000a00009047824 */ /* 0x000fe200078e0212 */
[----:B------:R-:W-:Y:S01]  /*13e30*/  PLOP3.LUT P0, PT, PT, PT, PT, 0x80, 0x0 ;  /* 0x000000000000781c */ /* 0x000fe20003f0f070 */
[----:B------:R-:W-:Y:S01]  /*13e40*/  VIADD R3, R3, 0x38830 ;  /* 0x0003883003037836 */ /* 0x000fe20000000000 */
[----:B------:R-:W-:Y:S01]  /*13e50*/  R2UR UR10, R14 ;  /* 0x000000000e0a72ca */ /* 0x000fe200000e0000 */
[----:B------:R-:W-:Y:S01]  /*13e60*/  VIADD R7, R4, 0x24400 ;  /* 0x0002440004077836 */ /* 0x000fe20000000000 */
[----:B------:R-:W-:Y:S01]  /*13e70*/  UIADD3.X UR5, URZ, UR37, URZ, UP0, !UPT ;  /* 0x000000253f057290 */ /* 0x000fe200087fe43f */
[----:B------:R-:W-:Y:S01]  /*13e80*/  UMOV UR6, 0x0 ;  /* 0x0000000000067882 */ /* 0x000fe20000000000 */
[----:B------:R-:W-:Y:S01]  /*13e90*/  UMOV UR7, 0x14f00000 ;  /* 0x14f0000000077882 */ /* 0x000fe20000000000 */
[----:B--2---:R-:W-:-:S10]  /*13ea0*/  IMAD R2, R0, 0x50, R2 ;  /* 0x0000005000027824 */ /* 0x004fd400078e0202 */
.L_x_277:
[----:B------:R-:W-:-:S13]  /*13eb0*/  @P0 ELECT P2, URZ, PT ;  /* 0x00000000003f082f */ /* 0x000fda0003840000 */
[----:B-----5:R-:W-:Y:S02]  /*13ec0*/  @P2 R2UR UR13, R5 ;  /* 0x00000000050d22ca */ /* 0x020fe400000e0000 */
[----:B------:R-:W-:Y:S02]  /*13ed0*/  @P2 R2UR UR12, R16 ;  /* 0x00000000100c22ca */ /* 0x000fe400000e0000 */
[----:B------:R-:W-:Y:S02]  /*13ee0*/  @P2 R2UR UR11, R2 ;  /* 0x00000000020b22ca */ /* 0x000fe400000e0000 */
[----:B------:R-:W-:Y:S02]  /*13ef0*/  @P2 R2UR UR9, R3 ;  /* 0x00000000030922ca */ /* 0x000fe400000e0000 */
[----:B------:R-:W-:Y:S02]  /*13f00*/  @P2 R2UR UR8, R7 ;  /* 0x00000000070822ca */ /* 0x000fe400000e0000 */
[----:B------:R-:W-:-:S02]  /*13f10*/  @P2 PLOP3.LUT P0, PT, P2, PT, PT, 0x8, 0x0 ;  /* 0x000000000000281c */ /* 0x000fc4000170e170 */
[----:B------:R-:W-:-:S09]  /*13f20*/  PLOP3.LUT P2, PT, PT, PT, PT, 0x8, 0x0 ;  /* 0x000000000000781c */ /* 0x000fd20003f4e170 */
[----:B------:R0:W-:Y:S02]  /*13f30*/  UTMALDG.4D [UR8], [UR4], desc[UR6] ;  /* 0x00000608040075b4 */ /* 0x0001e40008019000 */
[----:B0-----:R-:W-:Y:S05]  /*13f40*/  @P0 BRA.U.ANY `(.L_x_277) ;  /* 0xfffffffd00d80947 */ /* 0x001fea000393ffff */
[----:B------:R-:W-:Y:S01]  /*13f50*/  IMAD.MOV.U32 R21, RZ, RZ, 0x40 ;  /* 0x00000040ff157424 */ /* 0x000fe200078e00ff */
[----:B------:R-:W-:Y:S01]  /*13f60*/  PLOP3.LUT P0, PT, PT, PT, PT, 0x80, 0x0 ;  /* 0x000000000000781c */ /* 0x000fe20003f0f070 */
[----:B------:R-:W-:Y:S01]  /*13f70*/  VIADD R7, R4, 0x26c00 ;  /* 0x00026c0004077836 */ /* 0x000fe20000000000 */
[----:B------:R-:W-:Y:S01]  /*13f80*/  UMOV UR6, 0x0 ;  /* 0x0000000000067882 */ /* 0x000fe20000000000 */
[----:B------:R-:W-:Y:S01]  /*13f90*/  UMOV UR7, 0x14f00000 ;  /* 0x14f0000000077882 */ /* 0x000fe20000000000 */
[----:B------:R-:W-:-:S15]  /*13fa0*/  R2UR UR10, R21 ;  /* 0x00000000150a72ca */ /* 0x000fde00000e0000 */
.L_x_278:
[----:B------:R-:W-:-:S13]  /*13fb0*/  @P0 ELECT P2, URZ, PT ;  /* 0x00000000003f082f */ /* 0x000fda0003840000 */
[----:B------:R-:W-:Y:S02]  /*13fc0*/  @P2 R2UR UR13, R5 ;  /* 0x00000000050d22ca */ /* 0x000fe400000e0000 */
        /* <DEDUP_REMOVED lines=14> */
.L_x_279:
        /* <DEDUP_REMOVED lines=16> */
.L_x_280:
        /* <DEDUP_REMOVED lines=10> */
[----:B------:R-:W2:Y:S01]  /*14250*/  LDL.LU R7, [R1+0x14] ;  /* 0x0000140001077983 */ /* 0x000ea20000300800 */
[----:B------:R-:W-:Y:S01]  /*14260*/  IMAD R3, R19, 0x8, R6 ;  /* 0x0000000813037824 */ /* 0x000fe200078e0206 */
[----:B------:R-:W-:Y:S01]  /*14270*/  BSSY B3, `(.L_x_281) ;  /* 0x0000004000037945 */ /* 0x000fe20003800000 */
[----:B--2---:R-:W-:-:S04]  /*14280*/  SHF.L.U32 R2, R7, 0x1f, RZ ;  /* 0x0000001f07027819 */ /* 0x004fc800000006ff */
[----:B------:R-:W0:Y:S02]  /*14290*/  SYNCS.PHASECHK.TRANS64.TRYWAIT P0, [R3+URZ+0x60], R2 ;  /* 0x00006002030075a7 */ /* 0x000e24000800017f */
[----:B0-----:R-:W-:Y:S05]  /*142a0*/  @!P0 BRA `(.L_x_282) ;  /* 0x0000004800888947 */ /* 0x001fea0003800000 */
.L_x_391:
[----:B------:R-:W-:Y:S05]  /*142b0*/  BSYNC B3 ;  /* 0x0000000000037941 */ /* 0x000fea0003800000 */
.L_x_281:
[----:B------:R-:W-:Y:S01]  /*142c0*/  BSSY B3, `(.L_x_283) ;  /* 0x000000c000037945 */ /* 0x000fe20003800000 */
[----:B------:R-:W-:Y:S02]  /*142d0*/  IMAD.MOV.U32 R12, RZ, RZ, 0x0 ;  /* 0x00000000ff0c7424 */ /* 0x000fe400078e00ff */
[----:B------:R-:W-:Y:S01]  /*142e0*/  IMAD.MOV.U32 R13, RZ, RZ, 0x14f00000 ;  /* 0x14f00000ff0d7424 */ /* 0x000fe200078e00ff */
[----:B------:R-:W-:Y:S06]  /*142f0*/  @P1 BRA `(.L_x_284) ;  /* 0x0000000000201947 */ /* 0x000fec0003800000 */
[----:B------:R-:W1:Y:S01]  /*14300*/  S2R R4, SR_TID.X ;  /* 0x0000000000047919 */ /* 0x000e620000002100 */
[----:B0-----:R-:W-:Y:S02]  /*14310*/  IMAD R2, R19, 0x8, R18 ;  /* 0x0000000813027824 */ /* 0x001fe400078e0212 */
[----:B------:R-:W-:-:S04]  /*14320*/  IMAD.MOV.U32 R3, RZ, RZ, 0xa000 ;  /* 0x0000a000ff037424 */ /* 0x000fc800078e00ff */
[----:B------:R2:W-:Y:S01]  /*14330*/  SYNCS.ARRIVE.TRANS64 RZ, [R2+URZ+0x38850], R3 ;  /* 0x0388500302ff79a7 */ /* 0x0005e2000800003f */
[----:B-1----:R-:W-:-:S04]  /*14340*/  LOP3.LUT R4, R4, 0x1f, RZ, 0xc0, !PT ;  /* 0x0000001f04047812 */ /* 0x002fc800078ec0ff */
[----:B------:R-:W-:-:S13]  /*14350*/  ISETP.NE.AND P0, PT, R4, RZ, PT ;  /* 0x000000ff0400720c */ /* 0x000fda0003f05270 */
[----:B--2---:R-:W-:Y:S05]  /*14360*/  @!P0 BRA `(.L_x_284) ;  /* 0x0000000000048947 */ /* 0x004fea0003800000 */
[----:B------:R-:W-:Y:S01]  /*14370*/  BPT.TRAP 0x1 ;  /* 0x000000040000795c */ /* 0x000fe20000300000 */
.L_x_284:
[----:B------:R-:W-:Y:S05]  /*14380*/  BSYNC B3 ;  /* 0x0000000000037941 */ /* 0x000fea0003800000 */
.L_x_283:
[----:B------:R-:W2:Y:S04]  /*14390*/  LDL R7, [R1+0x18] ;  /* 0x0000180001077983 */ /* 0x000ea80000100800 */
[----:B------:R-:W2:Y:S01]  /*143a0*/  LDL.LU R4, [R1+0x8] ;  /* 0x0000080001047983 */ /* 0x000ea20000300800 */
[----:B------:R-:W-:Y:S01]  /*143b0*/  R2UR UR10, R14 ;  /* 0x000000000e0a72ca */ /* 0x000fe200000e0000 */
[C-C-:B0-----:R-:W-:Y:S01]  /*143c0*/  IMAD R3, R19.reuse, 0x8, R18.reuse ;  /* 0x0000000813037824 */ /* 0x141fe200078e0212 */
[----:B------:R-:W-:Y:S01]  /*143d0*/  R2UR UR6, R12 ;  /* 0x000000000c0672ca */ /* 0x000fe200000e0000 */
[----:B------:R-:W-:Y:S01]  /*143e0*/  IMAD R2, R19, 0xa000, R18 ;  /* 0x0000a00013027824 */ /* 0x000fe200078e0212 */
[----:B------:R-:W-:Y:S01]  /*143f0*/  R2UR UR7, R13 ;  /* 0x000000000d0772ca */ /* 0x000fe200000e0000 */
[----:B------:R-:W-:Y:S01]  /*14400*/  UIADD3 UR4, UP0, UR36, 0x470, URZ ;  /* 0x0000047024047890 */ /* 0x000fe2000ff1e03f */
[----:B------:R-:W-:Y:S01]  /*14410*/  PLOP3.LUT P0, PT, PT, PT, PT, 0x80, 0x0 ;  /* 0x000000000000781c */ /* 0x000fe20003f0f070 */
[----:B------:R-:W-:-:S02]  /*14420*/  VIADD R3, R3, 0x38850 ;  /* 0x0003885003037836 */ /* 0x000fc40000000000 */
[----:B------:R-:W-:Y:S01]  /*14430*/  UIADD3.X UR5, URZ, UR37, URZ, UP0, !UPT ;  /* 0x000000253f057290 */ /* 0x000fe200087fe43f */
[----:B--2---:R-:W-:Y:S02]  /*14440*/  IMAD R4, R4, 0x50, R7 ;  /* 0x0000005004047824 */ /* 0x004fe400078e0207 */
[----:B------:R-:W-:-:S09]  /*14450*/  VIADD R7, R2, 0x400 ;  /* 0x0000040002077836 */ /* 0x000fd20000000000 */
.L_x_285:
        /* <DEDUP_REMOVED lines=10> */
[----:B------:R-:W-:Y:S01]  /*14500*/  R2UR UR10, R21 ;  /* 0x00000000150a72ca */ /* 0x000fe200000e0000 */
[----:B------:R-:W-:Y:S01]  /*14510*/  VIADD R7, R2, 0x2c00 ;  /* 0x00002c0002077836 */ /* 0x000fe20000000000 */
[----:B------:R-:W-:Y:S02]  /*14520*/  R2UR UR6, R12 ;  /* 0x000000000c0672ca */ /* 0x000fe400000e0000 */
[----:B------:R-:W-:Y:S02]  /*14530*/  R2UR UR7, R13 ;  /* 0x000000000d0772ca */ /* 0x000fe400000e0000 */
[----:B------:R-:W-:-:S13]  /*14540*/  PLOP3.LUT P0, PT, PT, PT, PT, 0x80, 0x0 ;  /* 0x000000000000781c */ /* 0x000fda0003f0f070 */
.L_x_286:
        /* <DEDUP_REMOVED lines=15> */
.L_x_287:
        /* <DEDUP_REMOVED lines=15> */
.L_x_288:
        /* <DEDUP_REMOVED lines=10> */
[----:B------:R0:W-:Y:S01]  /*147d0*/  STL [R1+0x8], R0 ;  /* 0x0000080001007387 */ /* 0x0001e20000100800 */
[----:B------:R-:W-:-:S07]  /*147e0*/  IMAD.MOV.U32 R17, RZ, RZ, R5 ;  /* 0x000000ffff117224 */ /* 0x000fce00078e0005 */
.L_x_271:
[----:B------:R-:W-:Y:S05]  /*147f0*/  BSYNC B1 ;  /* 0x0000000000017941 */ /* 0x000fea0003800000 */
.L_x_270:
[----:B0-----:R-:W2:Y:S01]  /*14800*/  LDL.LU R0, [R1+0x38] ;  /* 0x0000380001007983 */ /* 0x001ea20000300800 */
[----:B------:R-:W-:-:S03]  /*14810*/  IMAD.MOV.U32 R19, RZ, RZ, R9 ;  /* 0x000000ffff137224 */ /* 0x000fc600078e0009 */
[----:B------:R0:W-:Y:S02]  /*14820*/  STL [R1+0x14], R11 ;  /* 0x0000140b01007387 */ /* 0x0001e40000100800 */
[----:B0-2---:R-:W-:-:S07]  /*14830*/  VIADD R0, R0, 0xfffffffd ;  /* 0xfffffffd00007836 */ /* 0x005fce0000000000 */
.L_x_269:
[----:B------:R-:W-:Y:S05]  /*14840*/  BSYNC B2 ;  /* 0x0000000000027941 */ /* 0x000fea0003800000 */
.L_x_268:
[----:B------:R-:W-:Y:S01]  /*14850*/  VIADD R10, R10, 0xfffffffe ;  /* 0xfffffffe0a0a7836 */ /* 0x000fe20000000000 */
[----:B------:R-:W-:-:S04]  /*14860*/  LOP3.LUT R8, RZ, R8, RZ, 0x33, !PT ;  /* 0x00000008ff087212 */ /* 0x000fc800078e33ff */
[----:B------:R-:W-:-:S13]  /*14870*/  ISETP.NE.AND P0, PT, R10, R8, PT ;  /* 0x000000080a00720c */ /* 0x000fda0003f05270 */
[----:B------:R-:W-:Y:S05]  /*14880*/  @!P0 BRA `(.L_x_267) ;  /* 0x0000001800c48947 */ /* 0x000fea0003800000 */
[----:B------:R-:W-:-:S07]  /*14890*/  IMAD.MOV.U32 R9, RZ, RZ, R17 ;  /* 0x000000ffff097224 */ /* 0x000fce00078e0011 */
.L_x_327:
[----:B------:R-:W2:Y:S04]  /*148a0*/  LDL R3, [R1+0x20] ;  /* 0x0000200001037983 */ /* 0x000ea80000100800 */
[----:B------:R-:W3:Y:S01]  /*148b0*/  LDL R2, [R1+0x14] ;  /* 0x0000140001027983 */ /* 0x000ee20000100800 */
[----:B------:R-:W-:Y:S01]  /*148c0*/  VIADD R4, R19, 0x1 ;  /* 0x0000000113047836 */ /* 0x000fe20000000000 */
[----:B------:R-:W-:Y:S05]  /*148d0*/  YIELD ;  /* 0x0000000000007946 */ /* 0x000fea0003800000 */
[----:B------:R-:W-:Y:S01]  /*148e0*/  ISETP.NE.AND P0, PT, R4, 0x2, PT ;  /* 0x000000020400780c */ /* 0x000fe20003f05270 */
[----:B------:R-:W-:Y:S03]  /*148f0*/  BSSY B1, `(.L_x_289) ;  /* 0x00000d0000017945 */ /* 0x000fe60003800000 */
[----:B------:R-:W-:-:S02]  /*14900*/  SEL R5, RZ, 0x1, P0 ;  /* 0x00000001ff057807 */ /* 0x000fc40000000000 */
[----:B------:R-:W-:Y:S02]  /*14910*/  SEL R4, R4, RZ, P0 ;  /* 0x000000ff04047207 */ /* 0x000fe40000000000 */
[----:B--2---:R-:W-:Y:S02]  /*14920*/  ISETP.NE.AND P1, PT, R3, RZ, PT ;  /* 0x000000ff0300720c */ /* 0x004fe40003f25270 */
[----:B---3--:R-:W-:-:S11]  /*14930*/  LOP3.LUT R5, R2, R5, RZ, 0x3c, !PT ;  /* 0x0000000502057212 */ /* 0x008fd600078e3cff */
[----:B01----:R-:W-:Y:S05]  /*14940*/  @!P1 BRA `(.L_x_290) ;  /* 0x0000000c00289947 */ /* 0x003fea0003800000 */
        /* <DEDUP_REMOVED lines=14> */
[----:B------:R-:W-:-:S04]  /*14a30*/  @P0 SHF.R.U32.HI R2, RZ, R3, R7 ;  /* 0x00000003ff020219 */ /* 0x000fc80000011607 */
[--C-:B------:R-:W-:Y:S01]  /*14a40*/  SHF.R.S32.HI R3, RZ, 0x1f, R2.reuse ;  /* 0x0000001fff037819 */ /* 0x100fe20000011402 */
[----:B------:R-:W-:-:S04]  /*14a50*/  IMAD.MOV R7, RZ, RZ, -R2 ;  /* 0x000000ffff077224 */ /* 0x000fc800078e0a02 */
[----:B------:R-:W-:Y:S02]  /*14a60*/  IMAD R7, R8, R7, R0 ;  /* 0x0000000708077224 */ /* 0x000fe400078e0200 */
[----:B--2---:R-:W-:-:S04]  /*14a70*/  IMAD R8, R11, UR6, RZ ;  /* 0x000000060b087c24 */ /* 0x004fc8000f8e02ff */
[C---:B---3--:R-:W-:Y:S02]  /*14a80*/  IMAD R8, R10.reuse, UR7, R8 ;  /* 0x000000070a087c24 */ /* 0x048fe4000f8e0208 */
[----:B------:R-:W-:-:S04]  /*14a90*/  IMAD.WIDE.U32 R2, R10, UR6, R2 ;  /* 0x000000060a027c25 */ /* 0x000fc8000f8e0002 */
[----:B------:R-:W-:Y:S01]  /*14aa0*/  IMAD.IADD R3, R8, 0x1, R3 ;  /* 0x0000000108037824 */ /* 0x000fe200078e0203 */
[----:B------:R-:W-:-:S04]  /*14ab0*/  LEA R8, P0, R2, UR4, 0x2 ;  /* 0x0000000402087c11 */ /* 0x000fc8000f8010ff */
[----:B------:R-:W-:-:S06]  /*14ac0*/  LEA.HI.X R9, R2, UR5, R3, 0x2, P0 ;  /* 0x0000000502097c11 */ /* 0x000fcc00080f1403 */
[----:B------:R0:W5:Y:S03]  /*14ad0*/  LDG.E R9, desc[UR8][R8.64] ;  /* 0x0000000808097981 */ /* 0x000166000c1e1900 */
.L_x_291:
[----:B------:R-:W-:Y:S01]  /*14ae0*/  IMAD R3, R4, 0x8, R18 ;  /* 0x0000000804037824 */ /* 0x000fe200078e0212 */
[----:B------:R-:W-:Y:S01]  /*14af0*/  SHF.L.U32 R2, R5, 0x1f, RZ ;  /* 0x0000001f05027819 */ /* 0x000fe200000006ff */
[----:B------:R-:W-:Y:S03]  /*14b00*/  BSSY B2, `(.L_x_292) ;  /* 0x0000003000027945 */ /* 0x000fe60003800000 */
[----:B------:R-:W1:Y:S02]  /*14b10*/  SYNCS.PHASECHK.TRANS64.TRYWAIT P0, [R3+URZ+0x38840], R2 ;  /* 0x03884002030075a7 */ /* 0x000e64000800017f */
[----:B-1----:R-:W-:Y:S05]  /*14b20*/  @!P0 BRA `(.L_x_293) ;  /* 0x00000040007c8947 */ /* 0x002fea0003800000 */
.L_x_392:
[----:B------:R-:W-:Y:S05]  /*14b30*/  BSYNC B2 ;  /* 0x0000000000027941 */ /* 0x000fea0003800000 */
.L_x_292:
        /* <DEDUP_REMOVED lines=12> */
.L_x_295:
[----:B------:R-:W-:Y:S05]  /*14c00*/  BSYNC B2 ;  /* 0x0000000000027941 */ /* 0x000fea0003800000 */
.L_x_294:
        /* <DEDUP_REMOVED lines=12> */
.L_x_296:
        /* <DEDUP_REMOVED lines=16> */
.L_x_297:
        /* <DEDUP_REMOVED lines=16> */
.L_x_298:
        /* <DEDUP_REMOVED lines=16> */
.L_x_299:
        /* <DEDUP_REMOVED lines=16> */
.L_x_393:
[----:B------:R-:W-:Y:S05]  /*150d0*/  BSYNC B2 ;  /* 0x0000000000027941 */ /* 0x000fea0003800000 */
.L_x_300:
[----:B------:R-:W-:Y:S01]  /*150e0*/  BSSY B2, `(.L_x_302) ;  /* 0x000000b000027945 */ /* 0x000fe20003800000 */
[----:B------:R-:W-:Y:S02]  /*150f0*/  IMAD.MOV.U32 R10, RZ, RZ, 0x0 ;  /* 0x00000000ff0a7424 */ /* 0x000fe400078e00ff */
[----:B------:R-:W-:Y:S01]  /*15100*/  IMAD.MOV.U32 R11, RZ, RZ, 0x14f00000 ;  /* 0x14f00000ff0b7424 */ /* 0x000fe200078e00ff */
[----:B------:R-:W-:Y:S06]  /*15110*/  @P1 BRA `(.L_x_303) ;  /* 0x00000000001c1947 */ /* 0x000fec0003800000 */
[----:B------:R-:W1:Y:S01]  /*15120*/  S2R R8, SR_TID.X ;  /* 0x0000000000087919 */ /* 0x000e620000002100 */
[----:B0-----:R-:W-:-:S04]  /*15130*/  IMAD.MOV.U32 R3, RZ, RZ, 0xa000 ;  /* 0x0000a000ff037424 */ /* 0x001fc800078e00ff */
[----:B------:R2:W-:Y:S01]  /*15140*/  SYNCS.ARRIVE.TRANS64 RZ, [R2+URZ+0x50], R3 ;  /* 0x0000500302ff79a7 */ /* 0x0005e2000800003f */
[----:B-1----:R-:W-:-:S04]  /*15150*/  LOP3.LUT R8, R8, 0x1f, RZ, 0xc0, !PT ;  /* 0x0000001f08087812 */ /* 0x002fc800078ec0ff */
[----:B------:R-:W-:-:S13]  /*15160*/  ISETP.NE.AND P0, PT, R8, RZ, PT ;  /* 0x000000ff0800720c */ /* 0x000fda0003f05270 */
[----:B--2---:R-:W-:Y:S05]  /*15170*/  @!P0 BRA `(.L_x_303) ;  /* 0x0000000000048947 */ /* 0x004fea0003800000 */
[----:B------:R-:W-:Y:S01]  /*15180*/  BPT.TRAP 0x1 ;  /* 0x000000040000795c */ /* 0x000fe20000300000 */
.L_x_303:
[----:B------:R-:W-:Y:S05]  /*15190*/  BSYNC B2 ;  /* 0x0000000000027941 */ /* 0x000fea0003800000 */
.L_x_302:
[----:B------:R-:W2:Y:S04]  /*151a0*/  LDL R8, [R1+0x18] ;  /* 0x0000180001087983 */ /* 0x000ea80000100800 */
[----:B0-----:R-:W2:Y:S01]  /*151b0*/  LDL.LU R3, [R1+0x8] ;  /* 0x0000080001037983 */ /* 0x001ea20000300800 */
[----:B------:R-:W-:Y:S01]  /*151c0*/  R2UR UR10, R12 ;  /* 0x000000000c0a72ca */ /* 0x000fe200000e0000 */
[----:B------:R-:W-:Y:S01]  /*151d0*/  IMAD R19, R19, 0xa000, R18 ;  /* 0x0000a00013137824 */ /* 0x000fe200078e0212 */
[----:B------:R-:W-:Y:S01]  /*151e0*/  R2UR UR6, R10 ;  /* 0x000000000a0672ca */ /* 0x000fe200000e0000 */
[----:B------:R-:W-:Y:S01]  /*151f0*/  UIADD3 UR4, UP0, UR36, 0x470, URZ ;  /* 0x0000047024047890 */ /* 0x000fe2000ff1e03f */
[----:B------:R-:W-:Y:S01]  /*15200*/  R2UR UR7, R11 ;  /* 0x000000000b0772ca */ /* 0x000fe200000e0000 */
[----:B------:R-:W-:Y:S01]  /*15210*/  VIADD R2, R2, 0x50 ;  /* 0x0000005002027836 */ /* 0x000fe20000000000 */
[----:B------:R-:W-:Y:S01]  /*15220*/  PLOP3.LUT P0, PT, PT, PT, PT, 0x80, 0x0 ;  /* 0x000000000000781c */ /* 0x000fe20003f0f070 */
[----:B------:R-:W-:Y:S01]  /*15230*/  UIADD3.X UR5, URZ, UR37, URZ, UP0, !UPT ;  /* 0x000000253f057290 */ /* 0x000fe200087fe43f */
[----:B--2---:R-:W-:-:S02]  /*15240*/  IMAD R3, R3, 0x50, R8 ;  /* 0x0000005003037824 */ /* 0x004fc400078e0208 */
[----:B------:R-:W-:-:S09]  /*15250*/  VIADD R8, R19, 0x400 ;  /* 0x0000040013087836 */ /* 0x000fd20000000000 */
.L_x_304:
        /* <DEDUP_REMOVED lines=15> */
.L_x_305:
        /* <DEDUP_REMOVED lines=15> */
.L_x_306:
        /* <DEDUP_REMOVED lines=15> */
.L_x_307:
        /* <DEDUP_REMOVED lines=12> */
.L_x_290:
[----:B------:R-:W-:Y:S05]  /*155f0*/  BSYNC B1 ;  /* 0x0000000000017941 */ /* 0x000fea0003800000 */
.L_x_289:
[----:B------:R-:W2:Y:S01]  /*15600*/  LDL R2, [R1+0x20] ;  /* 0x0000200001027983 */ /* 0x000ea20000100800 */
[----:B------:R-:W-:Y:S01]  /*15610*/  VIADD R19, R4, 0x1 ;  /* 0x0000000104137836 */ /* 0x000fe20000000000 */
[----:B------:R-:W-:Y:S01]  /*15620*/  BSSY B1, `(.L_x_308) ;  /* 0x00000d3000017945 */ /* 0x000fe20003800000 */
[----:B0-----:R-:W-:-:S03]  /*15630*/  VIADD R7, R0, 0xffffffff ;  /* 0xffffffff00077836 */ /* 0x001fc60000000000 */
[----:B------:R-:W-:-:S04]  /*15640*/  ISETP.NE.AND P0, PT, R19, 0x2, PT ;  /* 0x000000021300780c */ /* 0x000fc80003f05270 */
[----:B------:R-:W-:Y:S02]  /*15650*/  SEL R19, R19, RZ, P0 ;  /* 0x000000ff13137207 */ /* 0x000fe40000000000 */
[----:B--2---:R-:W-:Y:S02]  /*15660*/  ISETP.NE.AND P1, PT, R2, RZ, PT ;  /* 0x000000ff0200720c */ /* 0x004fe40003f25270 */
[----:B------:R-:W-:-:S04]  /*15670*/  SEL R2, RZ, 0x1, P0 ;  /* 0x00000001ff027807 */ /* 0x000fc80000000000 */
[----:B------:R-:W-:-:S05]  /*15680*/  LOP3.LUT R12, R5, R2, RZ, 0x3c, !PT ;  /* 0x00000002050c7212 */ /* 0x000fca00078e3cff */
[----:B------:R0:W-:Y:S02]  /*15690*/  STL [R1+0x14], R12 ;  /* 0x0000140c01007387 */ /* 0x0001e40000100800 */
[----:B------:R-:W-:Y:S05]  /*156a0*/  @!P1 BRA `(.L_x_309) ;  /* 0x0000000c00289947 */ /* 0x000fea0003800000 */
[----:B------:R-:W-:Y:S01]  /*156b0*/  ULDC.64 UR4, c[0x0][0x418] ;  /* 0x0001060000047ab9 */ /* 0x000fe20000000a00 */
[----:B------:R-:W-:Y:S01]  /*156c0*/  IMAD.MOV.U32 R8, RZ, RZ, R7 ;  /* 0x000000ffff087224 */ /* 0x000fe200078e0007 */
[----:B------:R-:W-:-:S04]  /*156d0*/  ISETP.NE.U32.AND P0, PT, RZ, UR4, PT ;  /* 0x00000004ff007c0c */ /* 0x000fc8000bf05070 */
[----:B------:R-:W-:-:S13]  /*156e0*/  ISETP.NE.AND.EX P0, PT, RZ, UR5, PT, P0 ;  /* 0x00000005ff007c0c */ /* 0x000fda000bf05300 */
[----:B------:R-:W-:Y:S05]  /*156f0*/  @!P0 BRA `(.L_x_310) ;  /* 0x0000000000508947 */ /* 0x000fea0003800000 */
[----:B------:R-:W2:Y:S01]  /*15700*/  LDL R11, [R1+0x1c] ;  /* 0x00001c00010b7983 */ /* 0x000ea20000100800 */
[----:B------:R-:W1:Y:S01]  /*15710*/  LDC R9, c[0x0][0x43c] ;  /* 0x00010f00ff097b82 */ /* 0x000e620000000800 */
[----:B------:R-:W-:Y:S02]  /*15720*/  ULDC.64 UR6, c[0x0][0x428] ;  /* 0x00010a0000067ab9 */ /* 0x000fe40000000a00 */
[----:B------:R-:W3:Y:S01]  /*15730*/  LDL R10, [R1+0x10] ;  /* 0x00001000010a7983 */ /* 0x000ee20000100800 */
[----:B------:R-:W-:Y:S01]  /*15740*/  ULDC.64 UR8, c[0x0][0x208] ;  /* 0x0000820000087ab9 */ /* 0x000fe20000000a00 */
[----:B-1----:R-:W-:-:S13]  /*15750*/  ISETP.NE.AND P0, PT, R9, 0x1, PT ;  /* 0x000000010900780c */ /* 0x002fda0003f05270 */
[----:B------:R-:W1:Y:S02]  /*15760*/  @P0 LDC.64 R2, c[0x0][0x440] ;  /* 0x00011000ff020b82 */ /* 0x000e640000000a00 */
[----:B-1----:R-:W-:-:S04]  /*15770*/  @P0 IMAD.HI.U32 R8, R7, R2, RZ ;  /* 0x0000000207080227 */ /* 0x002fc800078e00ff */
        /* <DEDUP_REMOVED lines=10> */
[----:B------:R-:W-:-:S05]  /*15820*/  LEA.HI.X R11, R2, UR5, R9, 0x2, P0 ;  /* 0x00000005020b7c11 */ /* 0x000fca00080f1409 */
[----:B------:R1:W5:Y:S04]  /*15830*/  LDG.E R9, desc[UR8][R10.64] ;  /* 0x000000080a097981 */ /* 0x000368000c1e1900 */
.L_x_310:
[----:B------:R-:W-:Y:S01]  /*15840*/  IMAD R2, R19, 0x8, R18 ;  /* 0x0000000813027824 */ /* 0x000fe200078e0212 */
[----:B------:R-:W-:Y:S01]  /*15850*/  SHF.L.U32 R3, R12, 0x1f, RZ ;  /* 0x0000001f0c037819 */ /* 0x000fe200000006ff */
[----:B------:R-:W-:Y:S03]  /*15860*/  BSSY B2, `(.L_x_311) ;  /* 0x0000003000027945 */ /* 0x000fe60003800000 */
[----:B------:R-:W2:Y:S02]  /*15870*/  SYNCS.PHASECHK.TRANS64.TRYWAIT P0, [R2+URZ+0x38840], R3 ;  /* 0x03884003020075a7 */ /* 0x000ea4000800017f */
[----:B--2---:R-:W-:Y:S05]  /*15880*/  @!P0 BRA `(.L_x_312) ;  /* 0x00000034004c8947 */ /* 0x004fea0003800000 */
.L_x_394:
[----:B------:R-:W-:Y:S05]  /*15890*/  BSYNC B2 ;  /* 0x0000000000027941 */ /* 0x000fea0003800000 */
.L_x_311:
[----:B-1----:R-:W1:Y:S01]  /*158a0*/  S2R R10, SR_TID.X ;  /* 0x00000000000a7919 */ /* 0x002e620000002100 */
[----:B------:R-:W-:Y:S01]  /*158b0*/  BSSY B2, `(.L_x_313) ;  /* 0x000000b000027945 */ /* 0x000fe20003800000 */
[----:B-1----:R-:W-:-:S04]  /*158c0*/  LOP3.LUT R10, R10, 0x7f, RZ, 0xc0, !PT ;  /* 0x0000007f0a0a7812 */ /* 0x002fc800078ec0ff */
[----:B------:R-:W-:-:S13]  /*158d0*/  ISETP.NE.AND P1, PT, R10, RZ, PT ;  /* 0x000000ff0a00720c */ /* 0x000fda0003f25270 */
[----:B------:R-:W-:Y:S05]  /*158e0*/  @P1 BRA `(.L_x_314) ;  /* 0x00000000001c1947 */ /* 0x000fea0003800000 */
[----:B------:R-:W1:Y:S01]  /*158f0*/  S2R R10, SR_TID.X ;  /* 0x00000000000a7919 */ /* 0x000e620000002100 */
[----:B--2---:R-:W-:-:S04]  /*15900*/  IMAD.MOV.U32 R3, RZ, RZ, 0xa000 ;  /* 0x0000a000ff037424 */ /* 0x004fc800078e00ff */
[----:B------:R3:W-:Y:S01]  /*15910*/  SYNCS.ARRIVE.TRANS64 RZ, [R2+URZ+0x38830], R3 ;  /* 0x0388300302ff79a7 */ /* 0x0007e2000800003f */
[----:B-1----:R-:W-:-:S04]  /*15920*/  LOP3.LUT R10, R10, 0x1f, RZ, 0xc0, !PT ;  /* 0x0000001f0a0a7812 */ /* 0x002fc800078ec0ff */
[----:B------:R-:W-:-:S13]  /*15930*/  ISETP.NE.AND P0, PT, R10, RZ, PT ;  /* 0x000000ff0a00720c */ /* 0x000fda0003f05270 */
[----:B---3--:R-:W-:Y:S05]  /*15940*/  @!P0 BRA `(.L_x_314) ;  /* 0x0000000000048947 */ /* 0x008fea0003800000 */
[----:B------:R-:W-:Y:S01]  /*15950*/  BPT.TRAP 0x1 ;  /* 0x000000040000795c */ /* 0x000fe20000300000 */
.L_x_314:
[----:B------:R-:W-:Y:S05]  /*15960*/  BSYNC B2 ;  /* 0x0000000000027941 */ /* 0x000fea0003800000 */
.L_x_313:
[----:B--2---:R-:W2:Y:S01]  /*15970*/  LDL R2, [R1+0x18] ;  /* 0x0000180001027983 */ /* 0x004ea20000100800 */
[----:B0-----:R-:W-:Y:S01]  /*15980*/  IMAD.MOV.U32 R12, RZ, RZ, RZ ;  /* 0x000000ffff0c7224 */ /* 0x001fe200078e00ff */
[----:B------:R-:W-:Y:S01]  /*15990*/  UIADD3 UR4, UP0, UR36, 0x370, URZ ;  /* 0x0000037024047890 */ /* 0x000fe2000ff1e03f */
[C---:B------:R-:W-:Y:S01]  /*159a0*/  IMAD R3, R19.reuse, 0x8, R6 ;  /* 0x0000000813037824 */ /* 0x040fe200078e0206 */
[----:B------:R-:W-:Y:S01]  /*159b0*/  PLOP3.LUT P0, PT, PT, PT, PT, 0x80, 0x0 ;  /* 0x000000000000781c */ /* 0x000fe20003f0f070 */
[----:B------:R-:W-:Y:S01]  /*159c0*/  IMAD R10, R19, 0xa000, R18 ;  /* 0x0000a000130a7824 */ /* 0x000fe200078e0212 */
[----:B------:R-:W-:Y:S01]  /*159d0*/  R2UR UR10, R12 ;  /* 0x000000000c0a72ca */ /* 0x000fe200000e0000 */
[----:B------:R-:W-:Y:S01]  /*159e0*/  VIADD R3, R3, 0x30 ;  /* 0x0000003003037836 */ /* 0x000fe20000000000 */
[----:B------:R-:W-:Y:S01]  /*159f0*/  UIADD3.X UR5, URZ, UR37, URZ, UP0, !UPT ;  /* 0x000000253f057290 */ /* 0x000fe200087fe43f */
[----:B------:R-:W-:Y:S01]  /*15a00*/  VIADD R11, R10, 0x24400 ;  /* 0x000244000a0b7836 */ /* 0x000fe20000000000 */
[----:B------:R-:W-:Y:S01]  /*15a10*/  UMOV UR6, 0x0 ;  /* 0x0000000000067882 */ /* 0x000fe20000000000 */
[----:B------:R-:W-:Y:S01]  /*15a20*/  UMOV UR7, 0x14f00000 ;  /* 0x14f0000000077882 */ /* 0x000fe20000000000 */
[----:B--2---:R-:W-:-:S09]  /*15a30*/  IMAD R2, R8, 0x50, R2 ;  /* 0x0000005008027824 */ /* 0x004fd200078e0202 */
.L_x_315:
        /* <DEDUP_REMOVED lines=16> */
.L_x_316:
        /* <DEDUP_REMOVED lines=16> */
.L_x_317:
        /* <DEDUP_REMOVED lines=16> */
.L_x_318:
        /* <DEDUP_REMOVED lines=10> */
[----:B------:R-:W-:Y:S01]  /*15de0*/  SHF.L.U32 R5, R5, 0x1f, RZ ;  /* 0x0000001f05057819 */ /* 0x000fe200000006ff */
[----:B------:R-:W-:Y:S01]  /*15df0*/  IMAD R2, R4, 0x8, R6 ;  /* 0x0000000804027824 */ /* 0x000fe200078e0206 */
[----:B------:R-:W-:Y:S03]  /*15e00*/  BSSY B2, `(.L_x_319) ;  /* 0x0000003000027945 */ /* 0x000fe60003800000 */
[----:B------:R-:W0:Y:S02]  /*15e10*/  SYNCS.PHASECHK.TRANS64.TRYWAIT P0, [R2+URZ+0x60], R5 ;  /* 0x00006005020075a7 */ /* 0x000e24000800017f */
[----:B0-----:R-:W-:Y:S05]  /*15e20*/  @!P0 BRA `(.L_x_320) ;  /* 0x0000002c00f88947 */ /* 0x001fea0003800000 */
.L_x_395:
[----:B------:R-:W-:Y:S05]  /*15e30*/  BSYNC B2 ;  /* 0x0000000000027941 */ /* 0x000fea0003800000 */
.L_x_319:
[----:B------:R-:W-:Y:S01]  /*15e40*/  BSSY B2, `(.L_x_321) ;  /* 0x000000b000027945 */ /* 0x000fe20003800000 */
[----:B------:R-:W-:Y:S02]  /*15e50*/  IMAD.MOV.U32 R10, RZ, RZ, 0x0 ;  /* 0x00000000ff0a7424 */ /* 0x000fe400078e00ff */
[----:B------:R-:W-:Y:S01]  /*15e60*/  IMAD.MOV.U32 R11, RZ, RZ, 0x14f00000 ;  /* 0x14f00000ff0b7424 */ /* 0x000fe200078e00ff */
[----:B------:R-:W-:Y:S06]  /*15e70*/  @P1 BRA `(.L_x_322) ;  /* 0x00000000001c1947 */ /* 0x000fec0003800000 */
[----:B0-----:R-:W0:Y:S01]  /*15e80*/  S2R R5, SR_TID.X ;  /* 0x0000000000057919 */ /* 0x001e220000002100 */
[----:B------:R-:W-:-:S04]  /*15e90*/  IMAD.MOV.U32 R3, RZ, RZ, 0xa000 ;  /* 0x0000a000ff037424 */ /* 0x000fc800078e00ff */
[----:B------:R1:W-:Y:S01]  /*15ea0*/  SYNCS.ARRIVE.TRANS64 RZ, [R2+URZ+0x50], R3 ;  /* 0x0000500302ff79a7 */ /* 0x0003e2000800003f */
[----:B0-----:R-:W-:-:S04]  /*15eb0*/  LOP3.LUT R5, R5, 0x1f, RZ, 0xc0, !PT ;  /* 0x0000001f05057812 */ /* 0x001fc800078ec0ff */
[----:B------:R-:W-:-:S13]  /*15ec0*/  ISETP.NE.AND P0, PT, R5, RZ, PT ;  /* 0x000000ff0500720c */ /* 0x000fda0003f05270 */
[----:B-1----:R-:W-:Y:S05]  /*15ed0*/  @!P0 BRA `(.L_x_322) ;  /* 0x0000000000048947 */ /* 0x002fea0003800000 */
[----:B------:R-:W-:Y:S01]  /*15ee0*/  BPT.TRAP 0x1 ;  /* 0x000000040000795c */ /* 0x000fe20000300000 */
.L_x_322:
[----:B------:R-:W-:Y:S05]  /*15ef0*/  BSYNC B2 ;  /* 0x0000000000027941 */ /* 0x000fea0003800000 */
.L_x_321:
[----:B0-----:R-:W2:Y:S04]  /*15f00*/  LDL R5, [R1+0x18] ;  /* 0x0000180001057983 */ /* 0x001ea80000100800 */
[----:B------:R-:W2:Y:S01]  /*15f10*/  LDL.LU R3, [R1+0x8] ;  /* 0x0000080001037983 */ /* 0x000ea20000300800 */
        /* <DEDUP_REMOVED lines=10> */
.L_x_323:
        /* <DEDUP_REMOVED lines=15> */
.L_x_324:
        /* <DEDUP_REMOVED lines=15> */
.L_x_325:
        /* <DEDUP_REMOVED lines=15> */
.L_x_326:
        /* <DEDUP_REMOVED lines=12> */
.L_x_309:
[----:B------:R-:W-:Y:S05]  /*16350*/  BSYNC B1 ;  /* 0x0000000000017941 */ /* 0x000fea0003800000 */
.L_x_308:
[----:B------:R-:W2:Y:S01]  /*16360*/  LDL R2, [R1+0x28] ;  /* 0x0000280001027983 */ /* 0x000ea20000100800 */
[----:B------:R-:W-:Y:S01]  /*16370*/  VIADD R0, R0, 0xfffffffe ;  /* 0xfffffffe00007836 */ /* 0x000fe20000000000 */
[----:B--2---:R-:W-:-:S13]  /*16380*/  ISETP.GT.AND P0, PT, R7, R2, PT ;  /* 0x000000020700720c */ /* 0x004fda0003f04270 */
[----:B------:R-:W-:Y:S05]  /*16390*/  @P0 BRA `(.L_x_327) ;  /* 0xffffffe400400947 */ /* 0x000fea000383ffff */
.L_x_267:
[----:B------:R-:W-:Y:S05]  /*163a0*/  BSYNC B0 ;  /* 0x0000000000007941 */ /* 0x000fea0003800000 */
.L_x_266:
[----:B------:R-:W2:Y:S01]  /*163b0*/  S2R R3, SR_TID.X ;  /* 0x0000000000037919 */ /* 0x000ea20000002100 */
[----:B------:R-:W-:Y:S01]  /*163c0*/  BSSY B0, `(.L_x_328) ;  /* 0x0000012000007945 */ /* 0x000fe20003800000 */
[----:B--2---:R-:W-:-:S04]  /*163d0*/  LOP3.LUT R3, R3, 0x7f, RZ, 0xc0, !PT ;  /* 0x0000007f03037812 */ /* 0x004fc800078ec0ff */
[----:B------:R-:W-:-:S13]  /*163e0*/  ISETP.NE.AND P0, PT, R3, RZ, PT ;  /* 0x000000ff0300720c */ /* 0x000fda0003f05270 */
[----:B------:R-:W-:Y:S05]  /*163f0*/  @P0 BRA `(.L_x_329) ;  /* 0x0000000000380947 */ /* 0x000fea0003800000 */
[----:B------:R-:W2:Y:S01]  /*16400*/  S2R R2, SR_LANEID ;  /* 0x0000000000027919 */ /* 0x000ea20000000000 */
[----:B------:R-:W-:Y:S01]  /*16410*/  VOTEU.ANY UR4, UPT, PT ;  /* 0x0000000000047886 */ /* 0x000fe200038e0100 */
[----:B-1----:R-:W1:Y:S01]  /*16420*/  LDC.64 R4, c[0x0][0xc60] ;  /* 0x00031800ff047b82 */ /* 0x002e620000000a00 */
[----:B------:R-:W2:Y:S01]  /*16430*/  FLO.U32 R0, UR4 ;  /* 0x0000000400007d00 */ /* 0x000ea200080e0000 */
[----:B------:R-:W-:Y:S01]  /*16440*/  ULDC.64 UR6, c[0x0][0x208] ;  /* 0x0000820000067ab9 */ /* 0x000fe20000000a00 */
[----:B--2---:R-:W-:-:S06]  /*16450*/  ISETP.EQ.U32.AND P0, PT, R0, R2, PT ;  /* 0x000000020000720c */ /* 0x004fcc0003f02070 */
[----:B------:R-:W1:Y:S07]  /*16460*/  POPC R2, UR4 ;  /* 0x0000000400027d09 */ /* 0x000e6e0008000000 */
[----:B-1----:R-:W2:Y:S04]  /*16470*/  @P0 ATOMG.E.ADD.STRONG.GPU PT, R2, desc[UR6][R4.64], R2 ;  /* 0x00000002040209a8 */ /* 0x002ea800081ee1c6 */
[----:B--2---:R1:W2:Y:S02]  /*16480*/  SHFL.IDX PT, R2, R2, R0, 0x1f ;  /* 0x00001f0002027589 */ /* 0x0042a400000e0000 */
[----:B-1----:R-:W1:Y:S02]  /*16490*/  S2R R0, SR_LTMASK ;  /* 0x0000000000007919 */ /* 0x002e640000003900 */
[----:B-1----:R-:W-:-:S06]  /*164a0*/  LOP3.LUT R0, R0, UR4, RZ, 0xc0, !PT ;  /* 0x0000000400007c12 */ /* 0x002fcc000f8ec0ff */
[----:B------:R-:W2:Y:S02]  /*164b0*/  POPC R0, R0 ;  /* 0x0000000000007309 */ /* 0x000ea40000000000 */
[----:B--2---:R-:W-:-:S05]  /*164c0*/  IADD3 R0, R2, UR38, R0 ;  /* 0x0000002602007c10 */ /* 0x004fca000fffe000 */
[----:B------:R2:W-:Y:S02]  /*164d0*/  STL [R1], R0 ;  /* 0x0000000001007387 */ /* 0x0005e40000100800 */
.L_x_329:
[----:B------:R-:W-:Y:S05]  /*164e0*/  BSYNC B0 ;  /* 0x0000000000007941 */ /* 0x000fea0003800000 */
.L_x_328:
[----:B--2---:R-:W2:Y:S01]  /*164f0*/  LDL.LU R0, [R1+0x20] ;  /* 0x0000200001007983 */ /* 0x004ea20000300800 */
[----:B------:R-:W-:Y:S01]  /*16500*/  BSSY B0, `(.L_x_330) ;  /* 0x0000058000007945 */ /* 0x000fe20003800000 */
[----:B--2---:R-:W-:-:S13]  /*16510*/  ISETP.NE.AND P0, PT, R0, RZ, PT ;  /* 0x000000ff0000720c */ /* 0x004fda0003f05270 */
[----:B------:R-:W-:Y:S05]  /*16520*/  @!P0 BRA `(.L_x_331) ;  /* 0x0000000400548947 */ /* 0x000fea0003800000 */
[----:B------:R-:W2:Y:S01]  /*16530*/  LDL R2, [R1+0x14] ;  /* 0x0000140001027983 */ /* 0x000ea20000100800 */
[----:B------:R-:W-:Y:S01]  /*16540*/  IMAD R0, R19, 0x8, R18 ;  /* 0x0000000813007824 */ /* 0x000fe200078e0212 */
[----:B------:R-:W-:Y:S01]  /*16550*/  BSSY B1, `(.L_x_332) ;  /* 0x0000005000017945 */ /* 0x000fe20003800000 */
[----:B------:R-:W-:Y:S02]  /*16560*/  ISETP.NE.AND P1, PT, R3, RZ, PT ;  /* 0x000000ff0300720c */ /* 0x000fe40003f25270 */
[----:B--2---:R-:W-:-:S04]  /*16570*/  SHF.L.U32 R2, R2, 0x1f, RZ ;  /* 0x0000001f02027819 */ /* 0x004fc800000006ff */
[----:B------:R-:W2:Y:S02]  /*16580*/  SYNCS.PHASECHK.TRANS64.TRYWAIT P0, [R0+URZ+0x38860], R2 ;  /* 0x03886002000075a7 */ /* 0x000ea4000800017f */
[----:B--2---:R-:W-:Y:S05]  /*16590*/  @!P0 BRA `(.L_x_333) ;  /* 0x0000002800308947 */ /* 0x004fea0003800000 */
.L_x_396:
[----:B------:R-:W-:Y:S05]  /*165a0*/  BSYNC B1 ;  /* 0x0000000000017941 */ /* 0x000fea0003800000 */
.L_x_332:
[----:B------:R-:W-:Y:S04]  /*165b0*/  BSSY B1, `(.L_x_334) ;  /* 0x0000009000017945 */ /* 0x000fe80003800000 */
        /* <DEDUP_REMOVED lines=8> */
.L_x_335:
[----:B------:R-:W-:Y:S05]  /*16640*/  BSYNC B1 ;  /* 0x0000000000017941 */ /* 0x000fea0003800000 */
.L_x_334:
[----:B------:R-:W3:Y:S04]  /*16650*/  LDL.LU R3, [R1+0x18] ;  /* 0x0000180001037983 */ /* 0x000ee80000300800 */
[----:B--2---:R-:W3:Y:S01]  /*16660*/  LDL.LU R2, [R1+0x8] ;  /* 0x0000080001027983 */ /* 0x004ee20000300800 */
[----:B------:R-:W-:Y:S01]  /*16670*/  UIADD3 UR4, UP0, UR36, 0x470, URZ ;  /* 0x0000047024047890 */ /* 0x000fe2000ff1e03f */
[----:B------:R-:W-:Y:S01]  /*16680*/  PLOP3.LUT P0, PT, PT, PT, PT, 0x80, 0x0 ;  /* 0x000000000000781c */ /* 0x000fe20003f0f070 */
[----:B------:R-:W-:Y:S01]  /*16690*/  VIADD R0, R0, 0x38850 ;  /* 0x0003885000007836 */ /* 0x000fe20000000000 */
[----:B------:R-:W-:Y:S01]  /*166a0*/  UMOV UR6, 0x0 ;  /* 0x0000000000067882 */ /* 0x000fe20000000000 */
[----:B------:R-:W-:Y:S01]  /*166b0*/  UIADD3.X UR5, URZ, UR37, URZ, UP0, !UPT ;  /* 0x000000253f057290 */ /* 0x000fe200087fe43f */
[----:B------:R-:W-:Y:S01]  /*166c0*/  UMOV UR7, 0x14f00000 ;  /* 0x14f0000000077882 */ /* 0x000fe20000000000 */
[----:B------:R-:W-:Y:S01]  /*166d0*/  UMOV UR10, URZ ;  /* 0x0000003f000a7c82 */ /* 0x000fe20008000000 */
[----:B---3--:R-:W-:-:S02]  /*166e0*/  IMAD R3, R2, 0x50, R3 ;  /* 0x0000005002037824 */ /* 0x008fc400078e0203 */
[----:B------:R-:W-:-:S04]  /*166f0*/  IMAD R2, R19, 0xa000, R18 ;  /* 0x0000a00013027824 */ /* 0x000fc800078e0212 */
[----:B------:R-:W-:-:S07]  /*16700*/  VIADD R4, R2, 0x400 ;  /* 0x0000040002047836 */ /* 0x000fce0000000000 */
.L_x_336:
        /* <DEDUP_REMOVED lines=9> */
[----:B--2---:R-:W-:Y:S05]  /*167a0*/  @P0 BRA.U.ANY `(.L_x_336) ;  /* 0xfffffffd00d80947 */ /* 0x004fea000393ffff */
[----:B------:R-:W-:Y:S01]  /*167b0*/  PLOP3.LUT P0, PT, PT, PT, PT, 0x80, 0x0 ;  /* 0x000000000000781c */ /* 0x000fe20003f0f070 */
[----:B------:R-:W-:Y:S01]  /*167c0*/  VIADD R4, R2, 0x2c00 ;  /* 0x00002c0002047836 */ /* 0x000fe20000000000 */
[----:B------:R-:W-:Y:S01]  /*167d0*/  UMOV UR6, 0x0 ;  /* 0x0000000000067882 */ /* 0x000fe20000000000 */
[----:B------:R-:W-:Y:S01]  /*167e0*/  UMOV UR7, 0x14f00000 ;  /* 0x14f0000000077882 */ /* 0x000fe20000000000 */
[----:B------:R-:W-:-:S09]  /*167f0*/  UMOV UR10, 0x40 ;  /* 0x00000040000a7882 */ /* 0x000fd20000000000 */
.L_x_337:
        /* <DEDUP_REMOVED lines=15> */
.L_x_338:
        /* <DEDUP_REMOVED lines=15> */
.L_x_339:
        /* <DEDUP_REMOVED lines=10> */
.L_x_331:
[----:B------:R-:W-:Y:S05]  /*16a80*/  BSYNC B0 ;  /* 0x0000000000007941 */ /* 0x000fea0003800000 */
.L_x_330:
[----:B------:R-:W2:Y:S01]  /*16a90*/  LDL.LU R4, [R1+0x14] ;  /* 0x0000140001047983 */ /* 0x000ea20000300800 */
[----:B------:R-:W-:-:S05]  /*16aa0*/  VIADD R19, R19, 0x1 ;  /* 0x0000000113137836 */ /* 0x000fca0000000000 */
[----:B------:R-:W-:-:S04]  /*16ab0*/  ISETP.NE.AND P0, PT, R19, 0x2, PT ;  /* 0x000000021300780c */ /* 0x000fc80003f05270 */
[----:B------:R-:W-:Y:S02]  /*16ac0*/  SEL R0, RZ, 0x1, P0 ;  /* 0x00000001ff007807 */ /* 0x000fe40000000000 */
[----:B------:R-:W-:Y:S02]  /*16ad0*/  SEL R19, R19, RZ, P0 ;  /* 0x000000ff13137207 */ /* 0x000fe40000000000 */
[----:B--2---:R-:W-:-:S05]  /*16ae0*/  LOP3.LUT R4, R4, R0, RZ, 0x3c, !PT ;  /* 0x0000000004047212 */ /* 0x004fca00078e3cff */
[----:B------:R2:W-:Y:S02]  /*16af0*/  STL [R1+0x14], R4 ;  /* 0x0000140401007387 */ /* 0x0005e40000100800 */
.L_x_246:
[----:B------:R-:W-:Y:S05]  /*16b00*/  BSYNC B7 ;  /* 0x0000000000077941 */ /* 0x000fea0003800000 */
.L_x_244:
[----:B----4-:R-:W4:Y:S02]  /*16b10*/  LDL R0, [R1+0x5c] ;  /* 0x00005c0001007983 */ /* 0x010f240000100800 */
[----:B----4-:R-:W-:-:S13]  /*16b20*/  ISETP.NE.AND P0, PT, R0, RZ, PT ;  /* 0x000000ff0000720c */ /* 0x010fda0003f05270 */
[----:B------:R-:W-:Y:S05]  /*16b30*/  @!P0 BRA `(.L_x_340) ;  /* 0x00000000002c8947 */ /* 0x000fea0003800000 */
[----:B------:R-:W-:Y:S05]  /*16b40*/  WARPSYNC.ALL ;  /* 0x0000000000007948 */ /* 0x000fea0003800000 */
[----:B------:R-:W4:Y:S08]  /*16b50*/  S2UR UR5, SR_CgaCtaId ;  /* 0x00000000000579c3 */ /* 0x000f300000008800 */
[----:B------:R-:W-:Y:S06]  /*16b60*/  BAR.SYNC.DEFER_BLOCKING 0x5, 0x180 ;  /* 0x0146000000007b1d */ /* 0x000fec0000010000 */
[----:B------:R-:W-:-:S02]  /*16b70*/  UMOV UR4, 0x400 ;  /* 0x0000040000047882 */ /* 0x000fc40000000000 */
[----:B----4-:R-:W-:-:S06]  /*16b80*/  ULEA UR4, UR5, UR4, 0x18 ;  /* 0x0000000405047291 */ /* 0x010fcc000f8ec03f */
[----:B------:R-:W-:-:S05]  /*16b90*/  IMAD.U32 R18, RZ, RZ, UR4 ;  /* 0x00000004ff127e24 */ /* 0x000fca000f8e00ff */
[----:B-123--:R-:W1:Y:S04]  /*16ba0*/  LDS.128 R4, [R18+0x388d0] ;  /* 0x0388d00012047984 */ /* 0x00ee680000000c00 */
[----:B-1----:R1:W-:Y:S04]  /*16bb0*/  STL.64 [R1], R4 ;  /* 0x0000000401007387 */ /* 0x0023e80000100a00 */
[----:B------:R1:W-:Y:S01]  /*16bc0*/  STL.64 [R1+0x8], R6 ;  /* 0x0000080601007387 */ /* 0x0003e20000100a00 */
[----:B------:R-:W-:Y:S06]  /*16bd0*/  BAR.ARV 0x4, 0x180 ;  /* 0x0106000000007b1d */ /* 0x000fec0000002000 */
[----:B------:R-:W-:Y:S05]  /*16be0*/  BRA `(.L_x_341) ;  /* 0x0000000c00287947 */ /* 0x000fea0003800000 */
.L_x_340:
[----:B------:R-:W4:Y:S01]  /*16bf0*/  S2R R16, SR_TID.X ;  /* 0x0000000000107919 */ /* 0x000f220000002100 */
[----:B------:R-:W-:Y:S01]  /*16c00*/  UMOV UR4, 0xffffffff ;  /* 0xffffffff00047882 */ /* 0x000fe20000000000 */
[----:B----4-:R-:W-:-:S04]  /*16c10*/  LOP3.LUT R16, R16, 0x1f, RZ, 0xc0, !PT ;  /* 0x0000001f10107812 */ /* 0x010fc800078ec0ff */
[----:B------:R-:W-:Y:S01]  /*16c20*/  ISETP.NE.AND P0, PT, R16, 0x1f, PT ;  /* 0x0000001f1000780c */ /* 0x000fe20003f05270 */
[----:B------:R-:W-:-:S12]  /*16c30*/  BRA.DIV UR4, `(.L_x_342) ;  /* 0x00000022049c7947 */ /* 0x000fd8000b800000 */
[----:B------:R-:W4:Y:S01]  /*16c40*/  LDL.LU R3, [R1] ;  /* 0x0000000001037983 */ /* 0x000f220000300800 */
[----:B------:R-:W-:-:S03]  /*16c50*/  ULDC UR4, c[0x0][0xc3c] ;  /* 0x00030f0000047ab9 */ /* 0x000fc60000000800 */
[----:B-1----:R-:W5:Y:S01]  /*16c60*/  LDL R5, [R1+0xc] ;  /* 0x00000c0001057983 */ /* 0x002f620000100800 */
[----:B------:R-:W-:Y:S01]  /*16c70*/  ULDC.64 UR6, c[0x0][0x208] ;  /* 0x0000820000067ab9 */ /* 0x000fe20000000a00 */
[----:B----4-:R-:W-:Y:S02]  /*16c80*/  IMAD.MOV.U32 R10, RZ, RZ, R3 ;  /* 0x000000ffff0a7224 */ /* 0x010fe400078e0003 */
[----:B-----5:R-:W-:-:S05]  /*16c90*/  IMAD.IADD R0, R5, 0x1, R16 ;  /* 0x0000000105007824 */ /* 0x020fca00078e0210 */
[----:B------:R-:W-:-:S13]  /*16ca0*/  ISETP.GE.OR P1, PT, R0, UR4, !P0 ;  /* 0x0000000400007c0c */ /* 0x000fda000c726670 */
[----:B------:R-:W1:Y:S08]  /*16cb0*/  @!P1 LDC.64 R2, c[0x0][0xc80] ;  /* 0x00032000ff029b82 */ /* 0x000e700000000a00 */
[----:B--23--:R-:W2:Y:S01]  /*16cc0*/  @!P1 LDC.64 R4, c[0x0][0xc78] ;  /* 0x00031e00ff049b82 */ /* 0x00cea20000000a00 */
[----:B-1----:R-:W-:-:S05]  /*16cd0*/  @!P1 IMAD.WIDE R2, R0, 0x4, R2 ;  /* 0x0000000400029825 */ /* 0x002fca00078e0202 */
[----:B------:R2:W3:Y:S02]  /*16ce0*/  @!P1 LDG.E R7, desc[UR6][R2.64] ;  /* 0x0000000602079981 */ /* 0x0004e4000c1e1900 */
[----:B--2---:R-:W-:-:S06]  /*16cf0*/  @!P1 IMAD.WIDE R2, R0, 0x4, R4 ;  /* 0x0000000400029825 */ /* 0x004fcc00078e0204 */
[----:B------:R-:W2:Y:S01]  /*16d00*/  @!P1 LDG.E R2, desc[UR6][R2.64] ;  /* 0x0000000602029981 */ /* 0x000ea2000c1e1900 */
[----:B------:R-:W-:Y:S01]  /*16d10*/  IMAD.MOV.U32 R6, RZ, RZ, RZ ;  /* 0x000000ffff067224 */ /* 0x000fe200078e00ff */
[C---:B------:R-:W-:Y:S01]  /*16d20*/  ISETP.GE.U32.AND P2, PT, R16.reuse, 0x2, PT ;  /* 0x000000021000780c */ /* 0x040fe20003f46070 */
[----:B------:R-:W-:Y:S01]  /*16d30*/  IMAD.MOV.U32 R4, RZ, RZ, RZ ;  /* 0x000000ffff047224 */ /* 0x000fe200078e00ff */
[C---:B------:R-:W-:Y:S01]  /*16d40*/  ISETP.GE.U32.AND P3, PT, R16.reuse, 0x4, PT ;  /* 0x000000041000780c */ /* 0x040fe20003f66070 */
[----:B------:R-:W-:Y:S01]  /*16d50*/  SHFL.IDX PT, R0, R10, RZ, 0x1f ;  /* 0x00001fff0a007589 */ /* 0x000fe200000e0000 */
[C---:B------:R-:W-:Y:S02]  /*16d60*/  ISETP.GE.U32.AND P4, PT, R16.reuse, 0x8, PT ;  /* 0x000000081000780c */ /* 0x040fe40003f86070 */
[----:B------:R-:W-:Y:S01]  /*16d70*/  ISETP.GE.U32.AND P5, PT, R16, 0x10, PT ;  /* 0x000000101000780c */ /* 0x000fe20003fa6070 */
[----:B------:R-:W-:Y:S01]  /*16d80*/  SHFL.IDX PT, R8, R10, 0x1, 0x1f ;  /* 0x00201f000a087f89 */ /* 0x000fe200000e0000 */
[----:B---3--:R-:W-:-:S02]  /*16d90*/  @!P1 IMAD.MOV.U32 R6, RZ, RZ, R7 ;  /* 0x000000ffff069224 */ /* 0x008fc400078e0007 */
[----:B------:R-:W-:Y:S02]  /*16da0*/  IMAD.MOV.U32 R7, RZ, RZ, RZ ;  /* 0x000000ffff077224 */ /* 0x000fe400078e00ff */
[----:B--2---:R-:W-:Y:S01]  /*16db0*/  @!P1 IMAD.MOV.U32 R7, RZ, RZ, R2 ;  /* 0x000000ffff079224 */ /* 0x004fe200078e0002 */
[----:B------:R-:W-:-:S03]  /*16dc0*/  ISETP.NE.AND P1, PT, R16, RZ, PT ;  /* 0x000000ff1000720c */ /* 0x000fc60003f25270 */
[----:B------:R-:W-:-:S05]  /*16dd0*/  IMAD R2, R7, R6, RZ ;  /* 0x0000000607027224 */ /* 0x000fca00078e02ff */
        /* <DEDUP_REMOVED lines=15> */
[----:B------:R1:W2:Y:S02]  /*16ed0*/  SHFL.IDX PT, R9, R2, 0x1f, 0x1f ;  /* 0x03e01f0002097f89 */ /* 0x0002a400000e0000 */
.L_x_406:
[----:B------:R-:W-:Y:S02]  /*16ee0*/  ULDC UR4, c[0x0][0xc38] ;  /* 0x00030e0000047ab9 */ /* 0x000fe40000000800 */
[----:B------:R-:W-:-:S04]  /*16ef0*/  IMAD.U32 R3, RZ, RZ, UR4 ;  /* 0x00000004ff037e24 */ /* 0x000fc8000f8e00ff */
[----:B--2---:R-:W-:-:S04]  /*16f00*/  IMAD R9, R9, R3, RZ ;  /* 0x0000000309097224 */ /* 0x004fc800078e02ff */
[----:B------:R-:W-:-:S05]  /*16f10*/  IMAD.IADD R5, R8, 0x1, R9 ;  /* 0x0000000108057824 */ /* 0x000fca00078e0209 */
[----:B------:R-:W-:-:S13]  /*16f20*/  ISETP.GT.AND P6, PT, R5, R0, PT ;  /* 0x000000000500720c */ /* 0x000fda0003fc4270 */
[----:B------:R-:W-:Y:S05]  /*16f30*/  @P6 BRA `(.L_x_343) ;  /* 0x0000000000b06947 */ /* 0x000fea0003800000 */
.L_x_346:
[----:B------:R-:W2:Y:S01]  /*16f40*/  LDL.LU R3, [R1+0xc] ;  /* 0x00000c0001037983 */ /* 0x000ea20000300800 */
[----:B-1----:R-:W1:Y:S01]  /*16f50*/  LDC R2, c[0x0][0xc3c] ;  /* 0x00030f00ff027b82 */ /* 0x002e620000000800 */
[----:B--2---:R-:W-:-:S05]  /*16f60*/  VIADD R3, R3, 0x1f ;  /* 0x0000001f03037836 */ /* 0x004fca0000000000 */
[----:B-1----:R-:W-:-:S13]  /*16f70*/  ISETP.GE.AND P6, PT, R3, R2, PT ;  /* 0x000000020300720c */ /* 0x002fda0003fc6270 */
[----:B------:R-:W-:Y:S05]  /*16f80*/  @P6 BRA `(.L_x_344) ;  /* 0x0000000400d86947 */ /* 0x000fea0003800000 */
[----:B------:R-:W1:Y:S01]  /*16f90*/  S2R R6, SR_TID.X ;  /* 0x0000000000067919 */ /* 0x000e620000002100 */
[----:B------:R-:W-:Y:S01]  /*16fa0*/  ULDC.64 UR4, c[0x0][0x208] ;  /* 0x0000820000047ab9 */ /* 0x000fe20000000a00 */
[----:B------:R2:W-:Y:S01]  /*16fb0*/  STL [R1+0xc], R3 ;  /* 0x00000c0301007387 */ /* 0x0005e20000100800 */
[----:B-1----:R-:W-:-:S05]  /*16fc0*/  LOP3.LUT R6, R6, 0x1f, RZ, 0xc0, !PT ;  /* 0x0000001f06067812 */ /* 0x002fca00078ec0ff */
[----:B------:R-:W-:Y:S02]  /*16fd0*/  IMAD.IADD R7, R3, 0x1, R6 ;  /* 0x0000000103077824 */ /* 0x000fe400078e0206 */
[----:B------:R-:W-:-:S03]  /*16fe0*/  IMAD.MOV.U32 R6, RZ, RZ, RZ ;  /* 0x000000ffff067224 */ /* 0x000fc600078e00ff */
[----:B------:R-:W-:-:S13]  /*16ff0*/  ISETP.GE.OR P6, PT, R7, R2, !P0 ;  /* 0x000000020700720c */ /* 0x000fda00047c6670 */
[----:B--2---:R-:W1:Y:S02]  /*17000*/  @!P6 LDC.64 R2, c[0x0][0xc80] ;  /* 0x00032000ff02eb82 */ /* 0x004e640000000a00 */
[----:B-1----:R-:W-:-:S05]  /*17010*/  @!P6 IMAD.WIDE R2, R7, 0x4, R2 ;  /* 0x000000040702e825 */ /* 0x002fca00078e0202 */
[----:B------:R1:W2:Y:S02]  /*17020*/  @!P6 LDG.E R6, desc[UR4][R2.64] ;  /* 0x000000040206e981 */ /* 0x0002a4000c1e1900 */
[----:B-1----:R-:W1:Y:S02]  /*17030*/  @!P6 LDC.64 R2, c[0x0][0xc78] ;  /* 0x00031e00ff02eb82 */ /* 0x002e640000000a00 */
[----:B-1----:R-:W-:-:S04]  /*17040*/  @!P6 IMAD.WIDE R2, R7, 0x4, R2 ;  /* 0x000000040702e825 */ /* 0x002fc800078e0202 */
[----:B------:R-:W-:-:S06]  /*17050*/  IMAD.MOV.U32 R7, RZ, RZ, RZ ;  /* 0x000000ffff077224 */ /* 0x000fcc00078e00ff */
[----:B------:R-:W2:Y:S01]  /*17060*/  @!P6 LDG.E R7, desc[UR4][R2.64] ;  /* 0x000000040207e981 */ /* 0x000ea2000c1e1900 */
[----:B------:R-:W-:Y:S01]  /*17070*/  UMOV UR4, 0xffffffff ;  /* 0xffffffff00047882 */ /* 0x000fe20000000000 */
[----:B--2---:R-:W-:Y:S02]  /*17080*/  IMAD R2, R7, R6, RZ ;  /* 0x0000000607027224 */ /* 0x004fe400078e02ff */
[----:B------:R-:W-:Y:S05]  /*17090*/  BRA.DIV UR4, `(.L_x_345) ;  /* 0x0000002204e87947 */ /* 0x000fea000b800000 */
        /* <DEDUP_REMOVED lines=16> */
.L_x_414:
[----:B------:R-:W-:Y:S02]  /*171a0*/  ULDC UR4, c[0x0][0xc38] ;  /* 0x00030e0000047ab9 */ /* 0x000fe40000000800 */
[----:B------:R-:W-:-:S04]  /*171b0*/  IMAD.U32 R3, RZ, RZ, UR4 ;  /* 0x00000004ff037e24 */ /* 0x000fc8000f8e00ff */
[----:B--2---:R-:W-:-:S04]  /*171c0*/  IMAD R9, R9, R3, RZ ;  /* 0x0000000309097224 */ /* 0x004fc800078e02ff */
[----:B------:R-:W-:-:S05]  /*171d0*/  IMAD.IADD R5, R9, 0x1, R5 ;  /* 0x0000000109057824 */ /* 0x000fca00078e0205 */
[----:B------:R-:W-:-:S13]  /*171e0*/  ISETP.GT.AND P6, PT, R5, R0, PT ;  /* 0x000000000500720c */ /* 0x000fda0003fc4270 */
[----:B------:R-:W-:Y:S05]  /*171f0*/  @!P6 BRA `(.L_x_346) ;  /* 0xfffffffc0050e947 */ /* 0x000fea000383ffff */
.L_x_343:
[----:B------:R-:W-:Y:S01]  /*17200*/  IMAD.IADD R9, R5, 0x1, -R9 ;  /* 0x0000000105097824 */ /* 0x000fe200078e0a09 */
[----:B------:R-:W-:-:S03]  /*17210*/  UMOV UR4, 0xffffffff ;  /* 0xffffffff00047882 */ /* 0x000fc60000000000 */
[----:B------:R-:W-:-:S05]  /*17220*/  IMAD R5, R2, R3, R9 ;  /* 0x0000000302057224 */ /* 0x000fca00078e0209 */
[----:B------:R-:W-:Y:S01]  /*17230*/  ISETP.GT.AND P6, PT, R5, R0, PT ;  /* 0x000000000500720c */ /* 0x000fe20003fc4270 */
[----:B------:R-:W-:-:S12]  /*17240*/  BRA.DIV UR4, `(.L_x_347) ;  /* 0x0000002604547947 */ /* 0x000fd8000b800000 */
[----:B------:R-:W-:-:S04]  /*17250*/  VOTE.ANY R8, PT, !P6 ;  /* 0x0000000000087806 */ /* 0x000fc800070e0100 */
[----:B------:R-:W2:Y:S02]  /*17260*/  POPC R5, R8 ;  /* 0x0000000800057309 */ /* 0x000ea40000000000 */
[----:B--2---:R2:W3:Y:S04]  /*17270*/  SHFL.IDX PT, R6, R6, R5, 0x1f ;  /* 0x00001f0506067589 */ /* 0x0044e800000e0000 */
[----:B------:R2:W4:Y:S02]  /*17280*/  SHFL.IDX PT, R7, R7, R5, 0x1f ;  /* 0x00001f0507077589 */ /* 0x00052400000e0000 */
.L_x_419:
[----:B------:R-:W-:-:S13]  /*17290*/  ISETP.NE.AND P0, PT, R8, RZ, PT ;  /* 0x000000ff0800720c */ /* 0x000fda0003f05270 */
[----:B------:R-:W-:Y:S05]  /*172a0*/  @!P0 BRA `(.L_x_348) ;  /* 0x0000000000148947 */ /* 0x000fea0003800000 */
[----:B------:R-:W-:Y:S01]  /*172b0*/  UMOV UR4, 0xffffffff ;  /* 0xffffffff00047882 */ /* 0x000fe20000000000 */
[----:B0-----:R-:W-:Y:S02]  /*172c0*/  VIADD R12, R5, 0xffffffff ;  /* 0xffffffff050c7836 */ /* 0x001fe40000000000 */
[----:B------:R-:W-:Y:S05]  /*172d0*/  BRA.DIV UR4, `(.L_x_349) ;  /* 0x00000026048c7947 */ /* 0x000fea000b800000 */
[----:B-1----:R0:W1:Y:S02]  /*172e0*/  SHFL.IDX PT, R2, R2, R12, 0x1f ;  /* 0x00001f0c02027589 */ /* 0x00206400000e0000 */
.L_x_422:
[----:B-1----:R-:W-:-:S07]  /*172f0*/  IMAD.MOV.U32 R4, RZ, RZ, R2 ;  /* 0x000000ffff047224 */ /* 0x002fce00078e0002 */
.L_x_348:
[----:B------:R-:W5:Y:S01]  /*17300*/  LDL.LU R10, [R1+0xc] ;  /* 0x00000c00010a7983 */ /* 0x000f620000300800 */
[----:B------:R-:W-:Y:S01]  /*17310*/  IMAD R9, R4, R3, R9 ;  /* 0x0000000304097224 */ /* 0x000fe200078e0209 */
[----:B---3--:R-:W-:-:S03]  /*17320*/  IABS R4, R6 ;  /* 0x0000000600047213 */ /* 0x008fc60000000000 */
[----:B------:R-:W-:Y:S01]  /*17330*/  IMAD.IADD R0, R0, 0x1, -R9 ;  /* 0x0000000100007824 */ /* 0x000fe200078e0a09 */
[----:B-1----:R-:W1:Y:S01]  /*17340*/  I2F.RP R2, R4 ;  /* 0x0000000400027306 */ /* 0x002e620000209400 */
[----:B------:R3:W-:Y:S02]  /*17350*/  STL [R1], R9 ;  /* 0x0000000901007387 */ /* 0x0007e40000100800 */
[----:B---3--:R-:W-:-:S05]  /*17360*/  IABS R9, R6 ;  /* 0x0000000600097213 */ /* 0x008fca0000000000 */
[----:B-1----:R-:W1:Y:S01]  /*17370*/  MUFU.RCP R2, R2 ;  /* 0x0000000200027308 */ /* 0x002e620000001000 */
[----:B------:R-:W-:Y:S02]  /*17380*/  IMAD.MOV R9, RZ, RZ, -R9 ;  /* 0x000000ffff097224 */ /* 0x000fe400078e0a09 */
[----:B-1----:R-:W-:-:S05]  /*17390*/  VIADD R2, R2, 0xffffffe ;  /* 0x0ffffffe02027836 */ /* 0x002fca0000000000 */
[----:B------:R-:W1:Y:S02]  /*173a0*/  F2I.FTZ.U32.TRUNC.NTZ R3, R2 ;  /* 0x0000000200037305 */ /* 0x000e64000021f000 */
[----:B-1----:R-:W-:-:S04]  /*173b0*/  IMAD.MOV R2, RZ, RZ, -R3 ;  /* 0x000000ffff027224 */ /* 0x002fc800078e0a03 */
[----:B------:R-:W-:Y:S02]  /*173c0*/  IMAD R8, R2, R4, RZ ;  /* 0x0000000402087224 */ /* 0x000fe400078e02ff */
[----:B------:R-:W-:-:S04]  /*173d0*/  IMAD.MOV.U32 R2, RZ, RZ, RZ ;  /* 0x000000ffff027224 */ /* 0x000fc800078e00ff */
[----:B------:R-:W-:Y:S01]  /*173e0*/  IMAD.HI.U32 R2, R3, R8, R2 ;  /* 0x0000000803027227 */ /* 0x000fe200078e0002 */
[----:B------:R-:W-:-:S05]  /*173f0*/  IABS R3, R0 ;  /* 0x0000000000037213 */ /* 0x000fca0000000000 */
[----:B------:R-:W-:-:S04]  /*17400*/  IMAD.HI.U32 R8, R2, R3, RZ ;  /* 0x0000000302087227 */ /* 0x000fc800078e00ff */
[----:B------:R-:W-:-:S05]  /*17410*/  IMAD R3, R8, R9, R3 ;  /* 0x0000000908037224 */ /* 0x000fca00078e0203 */
[----:B------:R-:W-:-:S13]  /*17420*/  ISETP.GT.U32.AND P1, PT, R4, R3, PT ;  /* 0x000000030400720c */ /* 0x000fda0003f24070 */
[----:B------:R-:W-:Y:S02]  /*17430*/  @!P1 IMAD.IADD R3, R3, 0x1, -R4 ;  /* 0x0000000103039824 */ /* 0x000fe400078e0a04 */
[----:B------:R-:W-:Y:S01]  /*17440*/  @!P1 VIADD R8, R8, 0x1 ;  /* 0x0000000108089836 */ /* 0x000fe20000000000 */
[----:B------:R-:W-:Y:S02]  /*17450*/  ISETP.NE.AND P1, PT, R6, RZ, PT ;  /* 0x000000ff0600720c */ /* 0x000fe40003f25270 */
[----:B------:R-:W-:Y:S02]  /*17460*/  ISETP.GE.U32.AND P0, PT, R3, R4, PT ;  /* 0x000000040300720c */ /* 0x000fe40003f06070 */
[----:B----4-:R-:W-:-:S04]  /*17470*/  IABS R4, R7 ;  /* 0x0000000700047213 */ /* 0x010fc80000000000 */
[----:B------:R-:W1:Y:S07]  /*17480*/  I2F.RP R2, R4 ;  /* 0x0000000400027306 */ /* 0x000e6e0000209400 */
[----:B------:R-:W-:Y:S01]  /*17490*/  @P0 VIADD R8, R8, 0x1 ;  /* 0x0000000108080836 */ /* 0x000fe20000000000 */
[----:B-1----:R-:W1:Y:S02]  /*174a0*/  MUFU.RCP R2, R2 ;  /* 0x0000000200027308 */ /* 0x002e640000001000 */
[----:B-1----:R-:W-:-:S06]  /*174b0*/  VIADD R2, R2, 0xffffffe ;  /* 0x0ffffffe02027836 */ /* 0x002fcc0000000000 */
[----:B------:R-:W1:Y:S02]  /*174c0*/  F2I.FTZ.U32.TRUNC.NTZ R3, R2 ;  /* 0x0000000200037305 */ /* 0x000e64000021f000 */
[----:B-1----:R-:W-:-:S04]  /*174d0*/  IMAD.MOV R2, RZ, RZ, -R3 ;  /* 0x000000ffff027224 */ /* 0x002fc800078e0a03 */
[----:B------:R-:W-:Y:S02]  /*174e0*/  IMAD R9, R2, R4, RZ ;  /* 0x0000000402097224 */ /* 0x000fe400078e02ff */
[----:B------:R-:W-:-:S04]  /*174f0*/  IMAD.MOV.U32 R2, RZ, RZ, RZ ;  /* 0x000000ffff027224 */ /* 0x000fc800078e00ff */
[----:B------:R-:W-:Y:S01]  /*17500*/  IMAD.HI.U32 R2, R3, R9, R2 ;  /* 0x0000000903027227 */ /* 0x000fe200078e0002 */
[----:B------:R-:W-:Y:S02]  /*17510*/  LOP3.LUT R3, R0, R6, RZ, 0x3c, !PT ;  /* 0x0000000600037212 */ /* 0x000fe400078e3cff */
[----:B------:R-:W-:Y:S02]  /*17520*/  IABS R9, R7 ;  /* 0x0000000700097213 */ /* 0x000fe40000000000 */
[----:B------:R-:W-:-:S03]  /*17530*/  ISETP.GE.AND P2, PT, R3, RZ, PT ;  /* 0x000000ff0300720c */ /* 0x000fc60003f46270 */
[----:B------:R-:W-:-:S10]  /*17540*/  IMAD.MOV R9, RZ, RZ, -R9 ;  /* 0x000000ffff097224 */ /* 0x000fd400078e0a09 */
[----:B------:R-:W-:Y:S01]  /*17550*/  @!P2 IMAD.MOV R8, RZ, RZ, -R8 ;  /* 0x000000ffff08a224 */ /* 0x000fe200078e0a08 */
[----:B------:R-:W-:-:S04]  /*17560*/  @!P1 LOP3.LUT R8, RZ, R6, RZ, 0x33, !PT ;  /* 0x00000006ff089212 */ /* 0x000fc800078e33ff */
[-C--:B------:R-:W-:Y:S01]  /*17570*/  IABS R3, R8.reuse ;  /* 0x0000000800037213 */ /* 0x080fe20000000000 */
[----:B------:R-:W-:-:S04]  /*17580*/  IMAD R6, R6, R8, RZ ;  /* 0x0000000806067224 */ /* 0x000fc800078e02ff */
[----:B------:R-:W-:-:S04]  /*17590*/  IMAD.HI.U32 R2, R2, R3, RZ ;  /* 0x0000000302027227 */ /* 0x000fc800078e00ff */
[----:B------:R-:W-:-:S05]  /*175a0*/  IMAD R3, R2, R9, R3 ;  /* 0x0000000902037224 */ /* 0x000fca00078e0203 */
[----:B------:R-:W-:-:S13]  /*175b0*/  ISETP.GT.U32.AND P1, PT, R4, R3, PT ;  /* 0x000000030400720c */ /* 0x000fda0003f24070 */
[----:B------:R-:W-:Y:S02]  /*175c0*/  @!P1 IMAD.IADD R3, R3, 0x1, -R4 ;  /* 0x0000000103039824 */ /* 0x000fe400078e0a04 */
[----:B------:R-:W-:Y:S01]  /*175d0*/  @!P1 VIADD R2, R2, 0x1 ;  /* 0x0000000102029836 */ /* 0x000fe20000000000 */
[----:B------:R-:W-:Y:S02]  /*175e0*/  ISETP.NE.AND P1, PT, R7, RZ, PT ;  /* 0x000000ff0700720c */ /* 0x000fe40003f25270 */
[----:B------:R-:W-:Y:S01]  /*175f0*/  ISETP.GE.U32.AND P0, PT, R3, R4, PT ;  /* 0x000000040300720c */ /* 0x000fe20003f06070 */
[----:B------:R-:W-:Y:S01]  /*17600*/  IMAD.IADD R4, R0, 0x1, -R6 ;  /* 0x0000000100047824 */ /* 0x000fe200078e0a06 */
[----:B------:R-:W-:-:S04]  /*17610*/  LOP3.LUT R3, R8, R7, RZ, 0x3c, !PT ;  /* 0x0000000708037212 */ /* 0x000fc800078e3cff */
[----:B------:R-:W-:-:S07]  /*17620*/  ISETP.GE.AND P2, PT, R3, RZ, PT ;  /* 0x000000ff0300720c */ /* 0x000fce0003f46270 */
[----:B------:R-:W-:-:S06]  /*17630*/  @P0 VIADD R2, R2, 0x1 ;  /* 0x0000000102020836 */ /* 0x000fcc0000000000 */
[----:B------:R-:W-:Y:S01]  /*17640*/  @!P2 IMAD.MOV R2, RZ, RZ, -R2 ;  /* 0x000000ffff02a224 */ /* 0x000fe200078e0a02 */
[----:B------:R-:W-:-:S05]  /*17650*/  @!P1 LOP3.LUT R2, RZ, R7, RZ, 0x33, !PT ;  /* 0x00000007ff029212 */ /* 0x000fca00078e33ff */
[--C-:B------:R-:W-:Y:S02]  /*17660*/  IMAD.MOV R3, RZ, RZ, -R2.reuse ;  /* 0x000000ffff037224 */ /* 0x100fe400078e0a02 */
[C---:B------:R-:W-:Y:S02]  /*17670*/  IMAD R2, R7.reuse, 0x1000000, R2 ;  /* 0x0100000007027824 */ /* 0x040fe400078e0202 */
[----:B------:R-:W-:-:S04]  /*17680*/  IMAD R3, R7, R3, R8 ;  /* 0x0000000307037224 */ /* 0x000fc800078e0208 */
[----:B------:R-:W-:-:S05]  /*17690*/  IMAD R0, R3, 0x10000, R2 ;  /* 0x0001000003007824 */ /* 0x000fca00078e0202 */
[----:B------:R1:W-:Y:S01]  /*176a0*/  STL [R1+0x8], R0 ;  /* 0x0000080001007387 */ /* 0x0003e20000100800 */
[----:B-----5:R-:W-:-:S05]  /*176b0*/  IMAD.IADD R10, R5, 0x1, R10 ;  /* 0x00000001050a7824 */ /* 0x020fca00078e020a */
[----:B------:R1:W-:Y:S04]  /*176c0*/  STL [R1+0xc], R10 ;  /* 0x00000c0a01007387 */ /* 0x0003e80000100800 */
[----:B------:R1:W-:Y:S01]  /*176d0*/  STL [R1+0x4], R4 ;  /* 0x0000040401007387 */ /* 0x0003e20000100800 */
[----:B------:R-:W-:Y:S05]  /*176e0*/  BRA `(.L_x_350) ;  /* 0x0000000000287947 */ /* 0x000fea0003800000 */
.L_x_344:
[----:B------:R-:W-:Y:S01]  /*176f0*/  UMOV UR4, URZ ;  /* 0x0000003f00047c82 */ /* 0x000fe20008000000 */
[----:B------:R-:W-:Y:S01]  /*17700*/  ULDC UR6, c[0x0][0xc3c] ;  /* 0x00030f0000067ab9 */ /* 0x000fe20000000800 */
[----:B------:R-:W-:Y:S01]  /*17710*/  UMOV UR5, URZ ;  /* 0x0000003f00057c82 */ /* 0x000fe20008000000 */
[----:B------:R1:W-:Y:S01]  /*17720*/  STL [R1], R0 ;  /* 0x0000000001007387 */ /* 0x0003e20000100800 */
[----:B------:R-:W-:Y:S02]  /*17730*/  IMAD.U32 R3, RZ, RZ, UR4 ;  /* 0x00000004ff037e24 */ /* 0x000fe4000f8e00ff */
[----:B------:R-:W-:-:S03]  /*17740*/  IMAD.U32 R2, RZ, RZ, UR5 ;  /* 0x00000005ff027e24 */ /* 0x000fc6000f8e00ff */
[----:B------:R2:W-:Y:S01]  /*17750*/  STL [R1+0x4], R3 ;  /* 0x0000040301007387 */ /* 0x0005e20000100800 */
[----:B-1----:R-:W-:-:S05]  /*17760*/  IMAD.U32 R0, RZ, RZ, UR6 ;  /* 0x00000006ff007e24 */ /* 0x002fca000f8e00ff */
[----:B------:R2:W-:Y:S04]  /*17770*/  STL [R1+0xc], R0 ;  /* 0x00000c0001007387 */ /* 0x0005e80000100800 */
[----:B------:R2:W-:Y:S02]  /*17780*/  STL [R1+0x8], R2 ;  /* 0x0000080201007387 */ /* 0x0005e40000100800 */
.L_x_350:
[----:B--2---:R-:W2:Y:S04]  /*17790*/  LDL R2, [R1+0xc] ;  /* 0x00000c0001027983 */ /* 0x004ea80000100800 */
[----:B------:R-:W3:Y:S04]  /*177a0*/  LDL R3, [R1+0x8] ;  /* 0x0000080001037983 */ /* 0x000ee80000100800 */
[----:B------:R-:W4:Y:S04]  /*177b0*/  LDL R5, [R1+0x4] ;  /* 0x0000040001057983 */ /* 0x000f280000100800 */
[----:B-1----:R-:W4:Y:S01]  /*177c0*/  LDL R4, [R1] ;  /* 0x0000000001047983 */ /* 0x002f220000100800 */
[----:B------:R-:W1:Y:S01]  /*177d0*/  S2R R0, SR_TID.X ;  /* 0x0000000000007919 */ /* 0x000e620000002100 */
[----:B------:R-:W-:Y:S05]  /*177e0*/  WARPSYNC.ALL ;  /* 0x0000000000007948 */ /* 0x000fea0003800000 */
[----:B-1----:R-:W-:Y:S01]  /*177f0*/  LOP3.LUT R0, R0, 0x1f, RZ, 0xc0, !PT ;  /* 0x0000001f00007812 */ /* 0x002fe200078ec0ff */
[----:B------:R-:W-:Y:S03]  /*17800*/  BAR.SYNC.DEFER_BLOCKING 0x4, 0x180 ;  /* 0x0106000000007b1d */ /* 0x000fe60000010000 */
[----:B------:R-:W-:-:S13]  /*17810*/  ISETP.NE.AND P0, PT, R0, RZ, PT ;  /* 0x000000ff0000720c */ /* 0x000fda0003f05270 */
[----:B------:R-:W1:Y:S01]  /*17820*/  @!P0 S2R R0, SR_CgaCtaId ;  /* 0x0000000000008919 */ /* 0x000e620000008800 */
[----:B--2---:R-:W-:Y:S01]  /*17830*/  IMAD.MOV.U32 R7, RZ, RZ, R2 ;  /* 0x000000ffff077224 */ /* 0x004fe200078e0002 */
[----:B------:R-:W-:Y:S01]  /*17840*/  @!P0 MOV R2, 0x400 ;  /* 0x0000040000028802 */ /* 0x000fe20000000f00 */
[----:B---3--:R-:W-:-:S03]  /*17850*/  IMAD.MOV.U32 R6, RZ, RZ, R3 ;  /* 0x000000ffff067224 */ /* 0x008fc600078e0003 */
[----:B-1----:R-:W-:-:S05]  /*17860*/  @!P0 LEA R18, R0, R2, 0x18 ;  /* 0x0000000200128211 */ /* 0x002fca00078ec0ff */
[----:B----4-:R2:W-:Y:S01]  /*17870*/  @!P0 STS.128 [R18+0x388d0], R4 ;  /* 0x0388d00412008388 */ /* 0x0105e20000000c00 */
[----:B------:R-:W-:Y:S06]  /*17880*/  BAR.ARV 0x5, 0x180 ;  /* 0x0146000000007b1d */ /* 0x000fec0000002000 */
.L_x_341:
[----:B------:R-:W3:Y:S01]  /*17890*/  LDL R0, [R1+0xc] ;  /* 0x00000c0001007983 */ /* 0x000ee20000100800 */
[----:B------:R-:W-:Y:S02]  /*178a0*/  ULDC UR4, c[0x0][0xc3c] ;  /* 0x00030f0000047ab9 */ /* 0x000fe40000000800 */
[----:B---3--:R-:W-:-:S13]  /*178b0*/  ISETP.GE.AND P0, PT, R0, UR4, PT ;  /* 0x0000000400007c0c */ /* 0x008fda000bf06270 */
[----:B------:R-:W-:Y:S05]  /*178c0*/  @!P0 BRA `(.L_x_351) ;  /* 0xffffff9c005c8947 */ /* 0x000fea000383ffff */
[----:B------:R-:W-:Y:S05]  /*178d0*/  BSYNC B8 ;  /* 0x0000000000087941 */ /* 0x000fea0003800000 */
.L_x_238:
[----:B0-----:R-:W3:Y:S01]  /*178e0*/  LDL.LU R0, [R1+0x48] ;  /* 0x0000480001007983 */ /* 0x001ee20000300800 */
[----:B------:R-:W-:Y:S01]  /*178f0*/  BSSY B0, `(.L_x_352) ;  /* 0x000000b000007945 */ /* 0x000fe20003800000 */
[----:B-12---:R-:W0:Y:S01]  /*17900*/  S2R R5, SR_CgaCtaId ;  /* 0x0000000000057919 */ /* 0x006e220000008800 */
[----:B---3--:R-:W-:-:S05]  /*17910*/  VIADD R0, R0, 0x1 ;  /* 0x0000000100007836 */ /* 0x008fca0000000000 */
[----:B------:R-:W-:-:S04]  /*17920*/  LEA.HI R2, R0, R0, RZ, 0x1 ;  /* 0x0000000000027211 */ /* 0x000fc800078f08ff */
[----:B------:R-:W-:-:S05]  /*17930*/  LOP3.LUT R3, R2, 0xfffffffe, RZ, 0xc0, !PT ;  /* 0xfffffffe02037812 */ /* 0x000fca00078ec0ff */
[----:B------:R-:W-:Y:S01]  /*17940*/  IMAD.IADD R3, R0, 0x1, -R3 ;  /* 0x0000000100037824 */ /* 0x000fe200078e0a03 */
[----:B------:R-:W-:-:S04]  /*17950*/  MOV R0, 0x400 ;  /* 0x0000040000007802 */ /* 0x000fc80000000f00 */
[----:B0-----:R-:W-:Y:S02]  /*17960*/  LEA R0, R5, R0, 0x18 ;  /* 0x0000000005007211 */ /* 0x001fe400078ec0ff */
[----:B------:R-:W-:-:S04]  /*17970*/  SHF.L.U32 R3, R3, 0x1f, RZ ;  /* 0x0000001f03037819 */ /* 0x000fc800000006ff */
[----:B------:R-:W0:Y:S02]  /*17980*/  SYNCS.PHASECHK.TRANS64.TRYWAIT P0, [R0+URZ+0x38820], R3 ;  /* 0x03882003000075a7 */ /* 0x000e24000800017f */
[----:B0-----:R-:W-:Y:S05]  /*17990*/  @!P0 BRA `(.L_x_353) ;  /* 0x0000002000048947 */ /* 0x001fea0003800000 */
.L_x_423:
[----:B------:R-:W-:Y:S05]  /*179a0*/  BSYNC B0 ;  /* 0x0000000000007941 */ /* 0x000fea0003800000 */
.L_x_352:
[----:B------:R-:W-:-:S03]  /*179b0*/  UMOV UR4, 0xffffffff ;  /* 0xffffffff00047882 */ /* 0x000fc60000000000 */
[----:B------:R-:W-:Y:S05]  /*179c0*/  BRA.DIV UR4, `(.L_x_354) ;  /* 0x00000022040c7947 */ /* 0x000fea000b800000 */
[----:B------:R-:W1:Y:S02]  /*179d0*/  S2R R2, SR_TID.X ;  /* 0x0000000000027919 */ /* 0x000e640000002100 */
[----:B-1----:R-:W-:-:S04]  /*179e0*/  SHF.R.U32.HI R2, RZ, 0x5, R2 ;  /* 0x00000005ff027819 */ /* 0x002fc80000011602 */
[----:B------:R-:W-:-:S05]  /*179f0*/  LOP3.LUT R2, R2, 0x3, RZ, 0xc0, !PT ;  /* 0x0000000302027812 */ /* 0x000fca00078ec0ff */
[----:B------:R1:W2:Y:S02]  /*17a00*/  SHFL.IDX PT, R14, R2, RZ, 0x1f ;  /* 0x00001fff020e7589 */ /* 0x0002a400000e0000 */
.L_x_426:
[----:B--2---:R-:W-:Y:S01]  /*17a10*/  ISETP.NE.AND P0, PT, R14, RZ, PT ;  /* 0x000000ff0e00720c */ /* 0x004fe20003f05270 */
[----:B------:R-:W-:-:S12]  /*17a20*/  BSSY B0, `(.L_x_355) ;  /* 0x0000027000007945 */ /* 0x000fd80003800000 */
[----:B------:R-:W-:Y:S05]  /*17a30*/  @P0 BRA `(.L_x_356) ;  /* 0x0000000000940947 */ /* 0x000fea0003800000 */
[----:B------:R-:W-:-:S03]  /*17a40*/  UMOV UR4, 0xffffffff ;  /* 0xffffffff00047882 */ /* 0x000fc60000000000 */
[----:B------:R-:W-:Y:S05]  /*17a50*/  BRA.DIV UR4, `(.L_x_357) ;  /* 0x00000022041c7947 */ /* 0x000fea000b800000 */
[----:B------:R-:W-:-:S13]  /*17a60*/  ELECT P6, URZ, PT ;  /* 0x00000000003f782f */ /* 0x000fda00038c0000 */
.L_x_429:
[----:B------:R-:W-:Y:S05]  /*17a70*/  @!P6 BRA `(.L_x_356) ;  /* 0x000000000084e947 */ /* 0x000fea0003800000 */
[----:B-1----:R-:W2:Y:S02]  /*17a80*/  LDL R2, [R1+0x70] ;  /* 0x0000700001027983 */ /* 0x002ea40000100800 */
[----:B--2---:R-:W-:-:S13]  /*17a90*/  R2UR UR4, R2 ;  /* 0x00000000020472ca */ /* 0x004fda00000e0000 */
[----:B------:R-:W-:-:S06]  /*17aa0*/  ULOP3.LUT UR4, UR4, 0x2, URZ, 0xfc, !UPT ;  /* 0x0000000204047892 */ /* 0x000fcc000f8efc3f */
[----:B------:R-:W-:-:S05]  /*17ab0*/  IMAD.U32 R2, RZ, RZ, UR4 ;  /* 0x00000004ff027e24 */ /* 0x000fca000f8e00ff */
[----:B------:R-:W-:-:S13]  /*17ac0*/  ISETP.NE.AND P2, PT, R2, 0x3, PT ;  /* 0x000000030200780c */ /* 0x000fda0003f45270 */
[----:B------:R-:W-:Y:S05]  /*17ad0*/  @!P2 BRA `(.L_x_358) ;  /* 0x000000000004a947 */ /* 0x000fea0003800000 */
[----:B------:R-:W-:Y:S01]  /*17ae0*/  BPT.TRAP 0x1 ;  /* 0x000000040000795c */ /* 0x000fe20000300000 */
.L_x_358:
[----:B------:R-:W2:Y:S01]  /*17af0*/  LDL.LU R7, [R1+0x14] ;  /* 0x0000140001077983 */ /* 0x000ea20000300800 */
[----:B------:R-:W-:Y:S02]  /*17b00*/  VIADD R2, R0, 0x38840 ;  /* 0x0003884000027836 */ /* 0x000fe40000000000 */
[C---:B0-----:R-:W-:Y:S02]  /*17b10*/  VIADD R3, R19.reuse, 0x1 ;  /* 0x0000000113037836 */ /* 0x041fe40000000000 */
[----:B------:R-:W-:-:S03]  /*17b20*/  IMAD R6, R19, 0x8, R2 ;  /* 0x0000000813067824 */ /* 0x000fc600078e0202 */
[----:B------:R-:W-:-:S04]  /*17b30*/  ISETP.NE.AND P1, PT, R3, 0x2, PT ;  /* 0x000000020300780c */ /* 0x000fc80003f25270 */
[----:B------:R-:W-:Y:S02]  /*17b40*/  SEL R4, RZ, 0x1, P1 ;  /* 0x00000001ff047807 */ /* 0x000fe40000800000 */
[----:B------:R-:W-:Y:S02]  /*17b50*/  SEL R3, R3, RZ, P1 ;  /* 0x000000ff03037207 */ /* 0x000fe40000800000 */
[C---:B--2---:R-:W-:Y:S02]  /*17b60*/  SHF.L.U32 R5, R7.reuse, 0x1f, RZ ;  /* 0x0000001f07057819 */ /* 0x044fe400000006ff */
[----:B------:R-:W-:Y:S01]  /*17b70*/  LOP3.LUT R4, R7, R4, RZ, 0x3c, !PT ;  /* 0x0000000407047212 */ /* 0x000fe200078e3cff */
[----:B------:R-:W-:Y:S01]  /*17b80*/  IMAD R7, R3, 0x8, R2 ;  /* 0x0000000803077824 */ /* 0x000fe200078e0202 */
[----:B------:R-:W0:Y:S02]  /*17b90*/  SYNCS.PHASECHK.TRANS64.TRYWAIT P0, [R6+URZ], R5 ;  /* 0x00000005060075a7 */ /* 0x000e24000800017f */
[----:B------:R-:W-:Y:S01]  /*17ba0*/  SHF.L.U32 R2, R4, 0x1f, RZ ;  /* 0x0000001f04027819 */ /* 0x000fe200000006ff */
[----:B0-----:R-:W-:Y:S06]  /*17bb0*/  @!P0 BRA `(.L_x_359) ;  /* 0x0000001c00e48947 */ /* 0x001fec0003800000 */
.L_x_430:
[----:B------:R-:W1:Y:S02]  /*17bc0*/  SYNCS.PHASECHK.TRANS64.TRYWAIT P0, [R7+URZ], R2 ;  /* 0x00000002070075a7 */ /* 0x000e64000800017f */
[----:B-1----:R-:W-:Y:S05]  /*17bd0*/  @!P0 BRA `(.L_x_360) ;  /* 0x0000001c00f08947 */ /* 0x002fea0003800000 */
.L_x_431:
[----:B------:R-:W-:Y:S05]  /*17be0*/  @!P2 BRA `(.L_x_361) ;  /* 0x000000000004a947 */ /* 0x000fea0003800000 */
[----:B------:R-:W-:Y:S01]  /*17bf0*/  BPT.TRAP 0x1 ;  /* 0x000000040000795c */ /* 0x000fe20000300000 */
.L_x_361:
[----:B------:R-:W-:-:S04]  /*17c00*/  VIADD R0, R0, 0x38860 ;  /* 0x0003886000007836 */ /* 0x000fc80000000000 */
[----:B------:R-:W-:-:S04]  /*17c10*/  IMAD R4, R19, 0x8, R0 ;  /* 0x0000000813047824 */ /* 0x000fc800078e0200 */
[----:B------:R-:W2:Y:S02]  /*17c20*/  SYNCS.PHASECHK.TRANS64.TRYWAIT P0, [R4+URZ], R5 ;  /* 0x00000005040075a7 */ /* 0x000ea4000800017f */
[----:B--2---:R-:W-:Y:S05]  /*17c30*/  @!P0 BRA `(.L_x_362) ;  /* 0x0000001c00ec8947 */ /* 0x004fea0003800000 */
.L_x_432:
[----:B------:R-:W-:-:S07]  /*17c40*/  IMAD R3, R3, 0x8, R0 ;  /* 0x0000000803037824 */ /* 0x000fce00078e0200 */
.L_x_363:
[----:B---3--:R3:W4:Y:S02]  /*17c50*/  SYNCS.PHASECHK.TRANS64.TRYWAIT P0, [R3+URZ], R2 ;  /* 0x00000002030075a7 */ /* 0x008724000800017f */
[----:B----4-:R-:W-:Y:S05]  /*17c60*/  @!P0 NANOSLEEP.SYNCS 0x989680 ;  /* 0x009896800000895d */ /* 0x010fea0003900000 */
[----:B------:R-:W4:Y:S02]  /*17c70*/  @!P0 SYNCS.PHASECHK.TRANS64 P0, [R3+URZ], R2 ;  /* 0x00000002030085a7 */ /* 0x000f24000800007f */
[----:B----4-:R-:W-:Y:S05]  /*17c80*/  @!P0 BRA `(.L_x_363) ;  /* 0xfffffffc00f08947 */ /* 0x010fea000383ffff */
.L_x_356:
[----:B------:R-:W-:Y:S05]  /*17c90*/  BSYNC B0 ;  /* 0x0000000000007941 */ /* 0x000fea0003800000 */
.L_x_355:
[----:B------:R-:W-:Y:S05]  /*17ca0*/  EXIT ;  /* 0x000000000000794d */ /* 0x000fea0003800000 */
.L_x_189:
[----:B0-----:R0:W1:Y:S02]  /*17cb0*/  SYNCS.PHASECHK.TRANS64.TRYWAIT P1, [R5+URZ+0x38800], R0 ;  /* 0x03880000050075a7 */ /* 0x001064000802017f */
[----:B-1----:R-:W-:Y:S05]  /*17cc0*/  @!P1 NANOSLEEP.SYNCS 0x989680 ;  /* 0x009896800000995d */ /* 0x002fea0003900000 */
[----:B------:R-:W1:Y:S02]  /*17cd0*/  @!P1 SYNCS.PHASECHK.TRANS64 P1, [R5+URZ+0x38800], R0 ;  /* 0x03880000050095a7 */ /* 0x000e64000802007f */
[----:B-1----:R-:W-:Y:S05]  /*17ce0*/  @!P1 BRA `(.L_x_189) ;  /* 0xfffffffc00f09947 */ /* 0x002fea000383ffff */
[----:B------:R-:W-:Y:S05]  /*17cf0*/  BRA `(.L_x_364) ;  /* 0xfffffea000e07947 */ /* 0x000fea000383ffff */
.L_x_193:
[----:B-1----:R1:W2:Y:S02]  /*17d00*/  SYNCS.PHASECHK.TRANS64.TRYWAIT P2, [R0+URZ+0x38830], R3 ;  /* 0x03883003000075a7 */ /* 0x0022a4000804017f */
[----:B--2---:R-:W-:Y:S05]  /*17d10*/  @!P2 NANOSLEEP.SYNCS 0x989680 ;  /* 0x009896800000a95d */ /* 0x004fea0003900000 */
[----:B------:R-:W2:Y:S02]  /*17d20*/  @!P2 SYNCS.PHASECHK.TRANS64 P2, [R0+URZ+0x38830], R3 ;  /* 0x038830030000a5a7 */ /* 0x000ea4000804007f */
[----:B--2---:R-:W-:Y:S05]  /*17d30*/  @!P2 BRA `(.L_x_193) ;  /* 0xfffffffc00f0a947 */ /* 0x004fea000383ffff */
[----:B------:R-:W-:Y:S05]  /*17d40*/  BRA `(.L_x_192) ;  /* 0xfffffea400087947 */ /* 0x000fea000383ffff */
.L_x_198:
[----:B-1----:R-:W-:-:S04]  /*17d50*/  IMAD.U32 R4, RZ, RZ, UR61 ;  /* 0x0000003dff047e24 */ /* 0x002fc8000f8e00ff */
[----:B------:R1:W2:Y:S03]  /*17d60*/  SYNCS.PHASECHK.TRANS64.TRYWAIT P2, [R4+URZ+0x38830], R3 ;  /* 0x03883003040075a7 */ /* 0x0002a6000804017f */
[----:B--2---:R-:W-:Y:S05]  /*17d70*/  @!P2 NANOSLEEP.SYNCS 0x989680 ;  /* 0x009896800000a95d */ /* 0x004fea0003900000 */
[----:B------:R-:W2:Y:S02]  /*17d80*/  @!P2 SYNCS.PHASECHK.TRANS64 P2, [R4+URZ+0x38830], R3 ;  /* 0x038830030400a5a7 */ /* 0x000ea4000804007f */
[----:B--2---:R-:W-:Y:S05]  /*17d90*/  @!P2 BRA `(.L_x_198) ;  /* 0xfffffffc00eca947 */ /* 0x004fea000383ffff */
[----:B------:R-:W-:Y:S05]  /*17da0*/  BRA `(.L_x_197) ;  /* 0xfffffee800bc7947 */ /* 0x000fea000383ffff */
.L_x_202:
[----:B---3--:R-:W-:-:S04]  /*17db0*/  IMAD.U32 R2, RZ, RZ, UR6 ;  /* 0x00000006ff027e24 */ /* 0x008fc8000f8e00ff */
[----:B------:R3:W4:Y:S03]  /*17dc0*/  SYNCS.PHASECHK.TRANS64.TRYWAIT P2, [R2+URZ+0x38850], R0 ;  /* 0x03885000020075a7 */ /* 0x000726000804017f */
[----:B----4-:R-:W-:Y:S05]  /*17dd0*/  @!P2 NANOSLEEP.SYNCS 0x989680 ;  /* 0x009896800000a95d */ /* 0x010fea0003900000 */
[----:B------:R-:W4:Y:S02]  /*17de0*/  @!P2 SYNCS.PHASECHK.TRANS64 P2, [R2+URZ+0x38850], R0 ;  /* 0x038850000200a5a7 */ /* 0x000f24000804007f */
[----:B----4-:R-:W-:Y:S05]  /*17df0*/  @!P2 BRA `(.L_x_202) ;  /* 0xfffffffc00eca947 */ /* 0x010fea000383ffff */
[----:B------:R-:W-:Y:S05]  /*17e00*/  BRA `(.L_x_201) ;  /* 0xffffff1000e47947 */ /* 0x000fea000383ffff */
.L_x_207:
[----:B-1----:R1:W2:Y:S02]  /*17e10*/  SYNCS.PHASECHK.TRANS64.TRYWAIT P0, [R0+URZ+0x38850], R7 ;  /* 0x03885007000075a7 */ /* 0x0022a4000800017f */
[----:B--2---:R-:W-:Y:S05]  /*17e20*/  @!P0 NANOSLEEP.SYNCS 0x989680 ;  /* 0x009896800000895d */ /* 0x004fea0003900000 */
[----:B------:R-:W2:Y:S02]  /*17e30*/  @!P0 SYNCS.PHASECHK.TRANS64 P0, [R0+URZ+0x38850], R7 ;  /* 0x03885007000085a7 */ /* 0x000ea4000800007f */
[----:B--2---:R-:W-:Y:S05]  /*17e40*/  @!P0 BRA `(.L_x_207) ;  /* 0xfffffffc00f08947 */ /* 0x004fea000383ffff */
[----:B------:R-:W-:Y:S05]  /*17e50*/  BRA `(.L_x_206) ;  /* 0xffffff3000207947 */ /* 0x000fea000383ffff */
.L_x_252:
[----:B------:R-:W2:Y:S01]  /*17e60*/  S2R R4, SR_TID.X ;  /* 0x0000000000047919 */ /* 0x000ea20000002100 */
[----:B------:R-:W-:Y:S01]  /*17e70*/  BSSY B0, `(.L_x_365) ;  /* 0x000000a000007945 */ /* 0x000fe20003800000 */
[----:B------:R-:W-:Y:S02]  /*17e80*/  IMAD.MOV.U32 R12, RZ, RZ, RZ ;  /* 0x000000ffff0c7224 */ /* 0x000fe400078e00ff */
[----:B0-----:R-:W-:Y:S02]  /*17e90*/  IMAD.MOV.U32 R11, RZ, RZ, 0x1f ;  /* 0x0000001fff0b7424 */ /* 0x001fe400078e00ff */
[----:B------:R-:W-:Y:S01]  /*17ea0*/  IMAD.MOV.U32 R15, RZ, RZ, -0x1 ;  /* 0xffffffffff0f7424 */ /* 0x000fe200078e00ff */
[----:B--2---:R-:W-:-:S04]  /*17eb0*/  SHF.R.U32.HI R4, RZ, 0x5, R4 ;  /* 0x00000005ff047819 */ /* 0x004fc80000011604 */
[----:B------:R-:W-:-:S05]  /*17ec0*/  LOP3.LUT R4, R4, 0x3, RZ, 0xc0, !PT ;  /* 0x0000000304047812 */ /* 0x000fca00078ec0ff */
[----:B------:R-:W-:-:S07]  /*17ed0*/  IMAD.MOV.U32 R13, RZ, RZ, R4 ;  /* 0x000000ffff0d7224 */ /* 0x000fce00078e0004 */
[----:B-1----:R-:W-:Y:S05]  /*17ee0*/  WARPSYNC.COLLECTIVE R15, `(.L_x_366) ;  /* 0x000000000f087348 */ /* 0x002fea0003c00000 */
[----:B------:R0:W2:Y:S02]  /*17ef0*/  SHFL.IDX P6, R14, R13, R12, R11 ;  /* 0x0000000c0d0e7389 */ /* 0x0000a400000c000b */
[----:B012---:R-:W-:Y:S01]  /*17f00*/  ENDCOLLECTIVE ;  /* 0x000000000000791b */ /* 0x007fe20003800000 */
.L_x_366:
[----:B------:R-:W-:Y:S05]  /*17f10*/  BSYNC B0 ;  /* 0x0000000000007941 */ /* 0x000fea0003800000 */
.L_x_365:
[----:B------:R-:W-:Y:S05]  /*17f20*/  BRA `(.L_x_367) ;  /* 0xffffffa400807947 */ /* 0x000fea000383ffff */
.L_x_254:
[----:B------:R-:W-:Y:S01]  /*17f30*/  BSSY B0, `(.L_x_368) ;  /* 0x0000006000007945 */ /* 0x000fe20003800000 */
[----:B------:R-:W-:-:S07]  /*17f40*/  IMAD.MOV.U32 R15, RZ, RZ, -0x1 ;  /* 0xffffffffff0f7424 */ /* 0x000fce00078e00ff */
[----:B01--4-:R-:W-:Y:S05]  /*17f50*/  WARPSYNC.COLLECTIVE R15, `(.L_x_369) ;  /* 0x000000000f0c7348 */ /* 0x013fea0003c00000 */
[----:B------:R-:W-:Y:S02]  /*17f60*/  ELECT P6, UR62, PT ;  /* 0x00000000003e782f */ /* 0x000fe400038c0000 */
[----:B------:R-:W-:Y:S01]  /*17f70*/  MOV R14, UR62 ;  /* 0x0000003e000e7c02 */ /* 0x000fe20008000f00 */
[----:B01--4-:R-:W-:Y:S10]  /*17f80*/  ENDCOLLECTIVE ;  /* 0x000000000000791b */ /* 0x013ff40003800000 */
.L_x_369:
[----:B------:R-:W-:Y:S05]  /*17f90*/  BSYNC B0 ;  /* 0x0000000000007941 */ /* 0x000fea0003800000 */
.L_x_368:
[----:B------:R-:W-:Y:S05]  /*17fa0*/  BRA `(.L_x_370) ;  /* 0xffffffa400847947 */ /* 0x000fea000383ffff */
.L_x_256:
[----:B--2---:R2:W3:Y:S02]  /*17fb0*/  SYNCS.PHASECHK.TRANS64.TRYWAIT P0, [R0+URZ+0x38840], R2 ;  /* 0x03884002000075a7 */ /* 0x0044e4000800017f */
[----:B---3--:R-:W-:Y:S05]  /*17fc0*/  @!P0 NANOSLEEP.SYNCS 0x989680 ;  /* 0x009896800000895d */ /* 0x008fea0003900000 */
[----:B------:R-:W3:Y:S02]  /*17fd0*/  @!P0 SYNCS.PHASECHK.TRANS64 P0, [R0+URZ+0x38840], R2 ;  /* 0x03884002000085a7 */ /* 0x000ee4000800007f */
[----:B---3--:R-:W-:Y:S05]  /*17fe0*/  @!P0 BRA `(.L_x_256) ;  /* 0xfffffffc00f08947 */ /* 0x008fea000383ffff */
[----:B------:R-:W-:Y:S05]  /*17ff0*/  BRA `(.L_x_371) ;  /* 0xffffffa400e87947 */ /* 0x000fea000383ffff */
.L_x_260:
[----:B------:R-:W2:Y:S01]  /*18000*/  LDL.LU R11, [R1+0x40] ;  /* 0x00004000010b7983 */ /* 0x000ea20000300800 */
[----:B------:R-:W-:Y:S02]  /*18010*/  IMAD.MOV.U32 R13, RZ, RZ, R3 ;  /* 0x000000ffff0d7224 */ /* 0x000fe400078e0003 */
[----:B------:R-:W-:Y:S01]  /*18020*/  IMAD.MOV.U32 R12, RZ, RZ, RZ ;  /* 0x000000ffff0c7224 */ /* 0x000fe200078e00ff */
[----:B------:R-:W0:Y:S01]  /*18030*/  S2R R7, SR_TID.X ;  /* 0x0000000000077919 */ /* 0x000e220000002100 */
[----:B------:R-:W-:Y:S01]  /*18040*/  IMAD.MOV.U32 R15, RZ, RZ, -0x1 ;  /* 0xffffffffff0f7424 */ /* 0x000fe200078e00ff */
[----:B0-----:R-:W-:-:S04]  /*18050*/  LOP3.LUT R7, R7, 0x7f, RZ, 0xc0, !PT ;  /* 0x0000007f07077812 */ /* 0x001fc800078ec0ff */
[----:B------:R-:W-:-:S05]  /*18060*/  SHF.R.U32.HI R0, RZ, 0x3, R7 ;  /* 0x00000003ff007819 */ /* 0x000fca0000011607 */
[----:B------:R-:W-:-:S04]  /*18070*/  IMAD.IADD R0, R0, 0x1, R5 ;  /* 0x0000000100007824 */ /* 0x000fc800078e0205 */
[----:B------:R-:W-:Y:S02]  /*18080*/  VIADD R5, R0, 0x10 ;  /* 0x0000001000057836 */ /* 0x000fe40000000000 */
[----:B--2---:R-:W-:Y:S02]  /*18090*/  IMAD R2, R11, R8, RZ ;  /* 0x000000080b027224 */ /* 0x004fe400078e02ff */
[----:B------:R-:W-:-:S03]  /*180a0*/  IMAD.MOV.U32 R11, RZ, RZ, 0x181f ;  /* 0x0000181fff0b7424 */ /* 0x000fc600078e00ff */
[----:B------:R-:W-:-:S13]  /*180b0*/  ISETP.GE.AND P5, PT, R0, R2, PT ;  /* 0x000000020000720c */ /* 0x000fda0003fa6270 */
[----:B-----5:R-:W-:Y:S05]  /*180c0*/  WARPSYNC.COLLECTIVE R15, `(.L_x_372) ;  /* 0x000000000f087348 */ /* 0x020fea0003c00000 */
[----:B------:R0:W1:Y:S02]  /*180d0*/  SHFL.IDX P6, R14, R13, R12, R11 ;  /* 0x0000000c0d0e7389 */ /* 0x00006400000c000b */
[----:B01---5:R-:W-:Y:S01]  /*180e0*/  ENDCOLLECTIVE ;  /* 0x000000000000791b */ /* 0x023fe20003800000 */
.L_x_372:
[----:B------:R-:W-:Y:S02]  /*180f0*/  IMAD.MOV.U32 R13, RZ, RZ, R4 ;  /* 0x000000ffff0d7224 */ /* 0x000fe400078e0004 */
[----:B------:R-:W-:-:S07]  /*18100*/  IMAD.MOV.U32 R6, RZ, RZ, R14 ;  /* 0x000000ffff067224 */ /* 0x000fce00078e000e */
[----:B------:R-:W-:Y:S05]  /*18110*/  WARPSYNC.COLLECTIVE R15, `(.L_x_373) ;  /* 0x000000000f087348 */ /* 0x000fea0003c00000 */
[----:B------:R0:W1:Y:S02]  /*18120*/  SHFL.IDX P6, R14, R13, R12, R11 ;  /* 0x0000000c0d0e7389 */ /* 0x00006400000c000b */
[----:B01----:R-:W-:Y:S01]  /*18130*/  ENDCOLLECTIVE ;  /* 0x000000000000791b */ /* 0x003fe20003800000 */
.L_x_373:
[----:B------:R-:W-:Y:S01]  /*18140*/  ULDC.64 UR4, c[0x0][0x208] ;  /* 0x0000820000047ab9 */ /* 0x000fe20000000a00 */
[----:B------:R-:W-:Y:S02]  /*18150*/  IMAD.MOV.U32 R13, RZ, RZ, R3 ;  /* 0x000000ffff0d7224 */ /* 0x000fe400078e0003 */
[----:B------:R-:W-:Y:S02]  /*18160*/  IMAD.MOV.U32 R12, RZ, RZ, 0x1 ;  /* 0x00000001ff0c7424 */ /* 0x000fe400078e00ff */
[----:B------:R-:W-:-:S05]  /*18170*/  IMAD.MOV.U32 R7, RZ, RZ, R14 ;  /* 0x000000ffff077224 */ /* 0x000fca00078e000e */
[----:B------:R-:W-:-:S05]  /*18180*/  @!P5 LEA R7, P4, R10, R7, 0x1 ;  /* 0x000000070a07d211 */ /* 0x000fca00078808ff */
[----:B------:R-:W-:-:S05]  /*18190*/  @!P5 IMAD.X R6, RZ, RZ, R6, P4 ;  /* 0x000000ffff06d224 */ /* 0x000fca00020e0606 */
[----:B------:R-:W-:-:S04]  /*181a0*/  @!P5 LOP3.LUT R7, R7, R6, RZ, 0x3c, !PT ;  /* 0x000000060707d212 */ /* 0x000fc800078e3cff */
[----:B------:R-:W-:-:S04]  /*181b0*/  @!P5 LOP3.LUT R6, R7, R6, RZ, 0x3c, !PT ;  /* 0x000000060706d212 */ /* 0x000fc800078e3cff */
[----:B------:R-:W-:-:S05]  /*181c0*/  @!P5 LOP3.LUT R7, R7, R6, RZ, 0x3c, !PT ;  /* 0x000000060707d212 */ /* 0x000fca00078e3cff */
        /* <DEDUP_REMOVED lines=11> */
.L_x_374:
[----:B------:R-:W-:Y:S02]  /*18280*/  IMAD.MOV.U32 R13, RZ, RZ, R4 ;  /* 0x000000ffff0d7224 */ /* 0x000fe400078e0004 */
[----:B------:R-:W-:-:S07]  /*18290*/  IMAD.MOV.U32 R6, RZ, RZ, R14 ;  /* 0x000000ffff067224 */ /* 0x000fce00078e000e */
[----:B------:R-:W-:Y:S05]  /*182a0*/  WARPSYNC.COLLECTIVE R15, `(.L_x_375) ;  /* 0x000000000f087348 */ /* 0x000fea0003c00000 */
[----:B------:R0:W1:Y:S02]  /*182b0*/  SHFL.IDX P6, R14, R13, R12, R11 ;  /* 0x0000000c0d0e7389 */ /* 0x00006400000c000b */
[----:B01----:R-:W-:Y:S01]  /*182c0*/  ENDCOLLECTIVE ;  /* 0x000000000000791b */ /* 0x003fe20003800000 */
.L_x_375:
[----:B------:R-:W-:Y:S01]  /*182d0*/  ULDC.64 UR4, c[0x0][0x208] ;  /* 0x0000820000047ab9 */ /* 0x000fe20000000a00 */
[----:B------:R-:W-:Y:S02]  /*182e0*/  IMAD.MOV.U32 R13, RZ, RZ, R3 ;  /* 0x000000ffff0d7224 */ /* 0x000fe400078e0003 */
[----:B------:R-:W-:Y:S02]  /*182f0*/  IMAD.MOV.U32 R12, RZ, RZ, 0x2 ;  /* 0x00000002ff0c7424 */ /* 0x000fe400078e00ff */
[----:B------:R-:W-:-:S05]  /*18300*/  IMAD.MOV.U32 R5, RZ, RZ, R14 ;  /* 0x000000ffff057224 */ /* 0x000fca00078e000e */
[----:B------:R-:W-:-:S05]  /*18310*/  @!P5 LEA R5, P4, R10, R5, 0x1 ;  /* 0x000000050a05d211 */ /* 0x000fca00078808ff */
[----:B------:R-:W-:-:S04]  /*18320*/  @!P5 IMAD.X R6, RZ, RZ, R6, P4 ;  /* 0x000000ffff06d224 */ /* 0x000fc800020e0606 */
[----:B------:R-:W-:Y:S02]  /*18330*/  @!P5 IMAD.MOV.U32 R7, RZ, RZ, R6 ;  /* 0x000000ffff07d224 */ /* 0x000fe400078e0006 */
[----:B------:R-:W-:Y:S02]  /*18340*/  @!P5 IMAD.MOV.U32 R6, RZ, RZ, R5 ;  /* 0x000000ffff06d224 */ /* 0x000fe400078e0005 */
[----:B------:R-:W-:-:S03]  /*18350*/  VIADD R5, R0, 0x20 ;  /* 0x0000002000057836 */ /* 0x000fc60000000000 */
        /* <DEDUP_REMOVED lines=11> */
.L_x_376:
[----:B------:R-:W-:Y:S02]  /*18410*/  IMAD.MOV.U32 R13, RZ, RZ, R4 ;  /* 0x000000ffff0d7224 */ /* 0x000fe400078e0004 */
[----:B------:R-:W-:-:S07]  /*18420*/  IMAD.MOV.U32 R6, RZ, RZ, R14 ;  /* 0x000000ffff067224 */ /* 0x000fce00078e000e */
[----:B------:R-:W-:Y:S05]  /*18430*/  WARPSYNC.COLLECTIVE R15, `(.L_x_377) ;  /* 0x000000000f087348 */ /* 0x000fea0003c00000 */
[----:B------:R0:W1:Y:S02]  /*18440*/  SHFL.IDX P6, R14, R13, R12, R11 ;  /* 0x0000000c0d0e7389 */ /* 0x00006400000c000b */
[----:B01----:R-:W-:Y:S01]  /*18450*/  ENDCOLLECTIVE ;  /* 0x000000000000791b */ /* 0x003fe20003800000 */
.L_x_377:
        /* <DEDUP_REMOVED lines=20> */
.L_x_378:
[----:B------:R-:W-:Y:S02]  /*185a0*/  IMAD.MOV.U32 R13, RZ, RZ, R4 ;  /* 0x000000ffff0d7224 */ /* 0x000fe400078e0004 */
[----:B------:R-:W-:-:S07]  /*185b0*/  IMAD.MOV.U32 R6, RZ, RZ, R14 ;  /* 0x000000ffff067224 */ /* 0x000fce00078e000e */
[----:B------:R-:W-:Y:S05]  /*185c0*/  WARPSYNC.COLLECTIVE R15, `(.L_x_379) ;  /* 0x000000000f087348 */ /* 0x000fea0003c00000 */
[----:B------:R0:W1:Y:S02]  /*185d0*/  SHFL.IDX P6, R14, R13, R12, R11 ;  /* 0x0000000c0d0e7389 */ /* 0x00006400000c000b */
[----:B01----:R-:W-:Y:S01]  /*185e0*/  ENDCOLLECTIVE ;  /* 0x000000000000791b */ /* 0x003fe20003800000 */
.L_x_379:
        /* <DEDUP_REMOVED lines=20> */
.L_x_380:
[----:B------:R-:W-:Y:S02]  /*18730*/  IMAD.MOV.U32 R13, RZ, RZ, R4 ;  /* 0x000000ffff0d7224 */ /* 0x000fe400078e0004 */
[----:B------:R-:W-:-:S07]  /*18740*/  IMAD.MOV.U32 R6, RZ, RZ, R14 ;  /* 0x000000ffff067224 */ /* 0x000fce00078e000e */
[----:B------:R-:W-:Y:S05]  /*18750*/  WARPSYNC.COLLECTIVE R15, `(.L_x_381) ;  /* 0x000000000f087348 */ /* 0x000fea0003c00000 */
[----:B------:R0:W1:Y:S02]  /*18760*/  SHFL.IDX P6, R14, R13, R12, R11 ;  /* 0x0000000c0d0e7389 */ /* 0x00006400000c000b */
[----:B01----:R-:W-:Y:S01]  /*18770*/  ENDCOLLECTIVE ;  /* 0x000000000000791b */ /* 0x003fe20003800000 */
.L_x_381:
        /* <DEDUP_REMOVED lines=20> */
.L_x_382:
[----:B------:R-:W-:Y:S02]  /*188c0*/  IMAD.MOV.U32 R13, RZ, RZ, R4 ;  /* 0x000000ffff0d7224 */ /* 0x000fe400078e0004 */
[----:B------:R-:W-:-:S07]  /*188d0*/  IMAD.MOV.U32 R6, RZ, RZ, R14 ;  /* 0x000000ffff067224 */ /* 0x000fce00078e000e */
[----:B------:R-:W-:Y:S05]  /*188e0*/  WARPSYNC.COLLECTIVE R15, `(.L_x_383) ;  /* 0x000000000f087348 */ /* 0x000fea0003c00000 */
[----:B------:R0:W1:Y:S02]  /*188f0*/  SHFL.IDX P6, R14, R13, R12, R11 ;  /* 0x0000000c0d0e7389 */ /* 0x00006400000c000b */
[----:B01----:R-:W-:Y:S01]  /*18900*/  ENDCOLLECTIVE ;  /* 0x000000000000791b */ /* 0x003fe20003800000 */
.L_x_383:
[----:B------:R-:W-:Y:S01]  /*18910*/  ULDC.64 UR4, c[0x0][0x208] ;  /* 0x0000820000047ab9 */ /* 0x000fe20000000a00 */
[----:B------:R-:W-:Y:S02]  /*18920*/  IMAD.MOV.U32 R13, RZ, RZ, R3 ;  /* 0x000000ffff0d7224 */ /* 0x000fe400078e0003 */
[----:B------:R-:W-:Y:S02]  /*18930*/  IMAD.MOV.U32 R12, RZ, RZ, 0x6 ;  /* 0x00000006ff0c7424 */ /* 0x000fe400078e00ff */
[----:B------:R-:W-:-:S05]  /*18940*/  IMAD.MOV.U32 R5, RZ, RZ, R14 ;  /* 0x000000ffff057224 */ /* 0x000fca00078e000e */
[----:B------:R-:W-:-:S05]  /*18950*/  @!P5 LEA R5, P4, R10, R5, 0x1 ;  /* 0x000000050a05d211 */ /* 0x000fca00078808ff */
[----:B------:R-:W-:-:S04]  /*18960*/  @!P5 IMAD.X R6, RZ, RZ, R6, P4 ;  /* 0x000000ffff06d224 */ /* 0x000fc800020e0606 */
[----:B------:R-:W-:Y:S02]  /*18970*/  @!P5 IMAD.MOV.U32 R7, RZ, RZ, R6 ;  /* 0x000000ffff07d224 */ /* 0x000fe400078e0006 */
[----:B------:R-:W-:-:S05]  /*18980*/  @!P5 IMAD.MOV.U32 R6, RZ, RZ, R5 ;  /* 0x000000ffff06d224 */ /* 0x000fca00078e0005 */
        /* <DEDUP_REMOVED lines=10> */
.L_x_384:
[----:B------:R-:W-:-:S05]  /*18a30*/  VIADD R7, R0, 0x60 ;  /* 0x0000006000077836 */ /* 0x000fca0000000000 */
[----:B------:R-:W-:Y:S01]  /*18a40*/  ISETP.GE.AND P5, PT, R7, R2, PT ;  /* 0x000000020700720c */ /* 0x000fe20003fa6270 */
[----:B------:R-:W-:Y:S02]  /*18a50*/  IMAD.MOV.U32 R13, RZ, RZ, R4 ;  /* 0x000000ffff0d7224 */ /* 0x000fe400078e0004 */
[----:B------:R-:W-:-:S10]  /*18a60*/  IMAD.MOV.U32 R8, RZ, RZ, R14 ;  /* 0x000000ffff087224 */ /* 0x000fd400078e000e */
[----:B------:R-:W-:Y:S05]  /*18a70*/  WARPSYNC.COLLECTIVE R15, `(.L_x_385) ;  /* 0x000000000f087348 */ /* 0x000fea0003c00000 */
[----:B------:R0:W1:Y:S02]  /*18a80*/  SHFL.IDX P6, R14, R13, R12, R11 ;  /* 0x0000000c0d0e7389 */ /* 0x00006400000c000b */
[----:B01----:R-:W-:Y:S01]  /*18a90*/  ENDCOLLECTIVE ;  /* 0x000000000000791b */ /* 0x003fe20003800000 */
.L_x_385:
        /* <DEDUP_REMOVED lines=18> */
.L_x_386:
[----:B------:R-:W-:Y:S02]  /*18bc0*/  IMAD.MOV.U32 R13, RZ, RZ, R4 ;  /* 0x000000ffff0d7224 */ /* 0x000fe400078e0004 */
[----:B------:R-:W-:-:S07]  /*18bd0*/  IMAD.MOV.U32 R5, RZ, RZ, R14 ;  /* 0x000000ffff057224 */ /* 0x000fce00078e000e */
[----:B------:R-:W-:Y:S05]  /*18be0*/  WARPSYNC.COLLECTIVE R15, `(.L_x_387) ;  /* 0x000000000f087348 */ /* 0x000fea0003c00000 */
[----:B------:R0:W1:Y:S02]  /*18bf0*/  SHFL.IDX P6, R14, R13, R12, R11 ;  /* 0x0000000c0d0e7389 */ /* 0x00006400000c000b */
[----:B01----:R-:W-:Y:S01]  /*18c00*/  ENDCOLLECTIVE ;  /* 0x000000000000791b */ /* 0x003fe20003800000 */
.L_x_387:
[----:B------:R-:W-:Y:S01]  /*18c10*/  IMAD.MOV.U32 R3, RZ, RZ, R14 ;  /* 0x000000ffff037224 */ /* 0x000fe200078e000e */
[----:B------:R-:W-:Y:S06]  /*18c20*/  BRA `(.L_x_388) ;  /* 0xffffffa800b47947 */ /* 0x000fec000383ffff */
.L_x_265:
[----:B0-----:R0:W3:Y:S02]  /*18c30*/  SYNCS.PHASECHK.TRANS64.TRYWAIT P0, [R18+URZ+0x38820], R0 ;  /* 0x03882000120075a7 */ /* 0x0010e4000800017f */
[----:B---3--:R-:W-:Y:S05]  /*18c40*/  @!P0 NANOSLEEP.SYNCS 0x989680 ;  /* 0x009896800000895d */ /* 0x008fea0003900000 */
[----:B------:R-:W3:Y:S02]  /*18c50*/  @!P0 SYNCS.PHASECHK.TRANS64 P0, [R18+URZ+0x38820], R0 ;  /* 0x03882000120085a7 */ /* 0x000ee4000800007f */
[----:B---3--:R-:W-:Y:S05]  /*18c60*/  @!P0 BRA `(.L_x_265) ;  /* 0xfffffffc00f08947 */ /* 0x008fea000383ffff */
[----:B------:R-:W-:Y:S05]  /*18c70*/  BRA `(.L_x_389) ;  /* 0xffffffac00307947 */ /* 0x000fea000383ffff */
.L_x_274:
[----:B-1----:R1:W2:Y:S02]  /*18c80*/  SYNCS.PHASECHK.TRANS64.TRYWAIT P0, [R3+URZ+0x38840], R2 ;  /* 0x03884002030075a7 */ /* 0x0022a4000800017f */
[----:B--2---:R-:W-:Y:S05]  /*18c90*/  @!P0 NANOSLEEP.SYNCS 0x989680 ;  /* 0x009896800000895d */ /* 0x004fea0003900000 */
[----:B------:R-:W2:Y:S02]  /*18ca0*/  @!P0 SYNCS.PHASECHK.TRANS64 P0, [R3+URZ+0x38840], R2 ;  /* 0x03884002030085a7 */ /* 0x000ea4000800007f */
[----:B--2---:R-:W-:Y:S05]  /*18cb0*/  @!P0 BRA `(.L_x_274) ;  /* 0xfffffffc00f08947 */ /* 0x004fea000383ffff */
[----:B------:R-:W-:Y:S05]  /*18cc0*/  BRA `(.L_x_390) ;  /* 0xffffffb000107947 */ /* 0x000fea000383ffff */
.L_x_282:
[----:B0-----:R0:W1:Y:S02]  /*18cd0*/  SYNCS.PHASECHK.TRANS64.TRYWAIT P0, [R3+URZ+0x60], R2 ;  /* 0x00006002030075a7 */ /* 0x001064000800017f */
[----:B-1----:R-:W-:Y:S05]  /*18ce0*/  @!P0 NANOSLEEP.SYNCS 0x989680 ;  /* 0x009896800000895d */ /* 0x002fea0003900000 */
[----:B------:R-:W1:Y:S02]  /*18cf0*/  @!P0 SYNCS.PHASECHK.TRANS64 P0, [R3+URZ+0x60], R2 ;  /* 0x00006002030085a7 */ /* 0x000e64000800007f */
[----:B-1----:R-:W-:Y:S05]  /*18d00*/  @!P0 BRA `(.L_x_282) ;  /* 0xfffffffc00f08947 */ /* 0x002fea000383ffff */
[----:B------:R-:W-:Y:S05]  /*18d10*/  BRA `(.L_x_391) ;  /* 0xffffffb400647947 */ /* 0x000fea000383ffff */
.L_x_293:
[----:B-1----:R1:W2:Y:S02]  /*18d20*/  SYNCS.PHASECHK.TRANS64.TRYWAIT P0, [R3+URZ+0x38840], R2 ;  /* 0x03884002030075a7 */ /* 0x0022a4000800017f */
[----:B--2---:R-:W-:Y:S05]  /*18d30*/  @!P0 NANOSLEEP.SYNCS 0x989680 ;  /* 0x009896800000895d */ /* 0x004fea0003900000 */
[----:B------:R-:W2:Y:S02]  /*18d40*/  @!P0 SYNCS.PHASECHK.TRANS64 P0, [R3+URZ+0x38840], R2 ;  /* 0x03884002030085a7 */ /* 0x000ea4000800007f */
[----:B--2---:R-:W-:Y:S05]  /*18d50*/  @!P0 BRA `(.L_x_293) ;  /* 0xfffffffc00f08947 */ /* 0x004fea000383ffff */
[----:B------:R-:W-:Y:S05]  /*18d60*/  BRA `(.L_x_392) ;  /* 0xffffffbc00707947 */ /* 0x000fea000383ffff */
.L_x_301:
[----:B0-----:R0:W1:Y:S02]  /*18d70*/  SYNCS.PHASECHK.TRANS64.TRYWAIT P0, [R2+URZ+0x60], R3 ;  /* 0x00006003020075a7 */ /* 0x001064000800017f */
[----:B-1----:R-:W-:Y:S05]  /*18d80*/  @!P0 NANOSLEEP.SYNCS 0x989680 ;  /* 0x009896800000895d */ /* 0x002fea0003900000 */
[----:B------:R-:W1:Y:S02]  /*18d90*/  @!P0 SYNCS.PHASECHK.TRANS64 P0, [R2+URZ+0x60], R3 ;  /* 0x00006003020085a7 */ /* 0x000e64000800007f */
[----:B-1----:R-:W-:Y:S05]  /*18da0*/  @!P0 BRA `(.L_x_301) ;  /* 0xfffffffc00f08947 */ /* 0x002fea000383ffff */
[----:B------:R-:W-:Y:S05]  /*18db0*/  BRA `(.L_x_393) ;  /* 0xffffffc000c47947 */ /* 0x000fea000383ffff */
.L_x_312:
[----:B--2---:R2:W3:Y:S02]  /*18dc0*/  SYNCS.PHASECHK.TRANS64.TRYWAIT P0, [R2+URZ+0x38840], R3 ;  /* 0x03884003020075a7 */ /* 0x0044e4000800017f */
[----:B---3--:R-:W-:Y:S05]  /*18dd0*/  @!P0 NANOSLEEP.SYNCS 0x989680 ;  /* 0x009896800000895d */ /* 0x008fea0003900000 */
[----:B------:R-:W3:Y:S02]  /*18de0*/  @!P0 SYNCS.PHASECHK.TRANS64 P0, [R2+URZ+0x38840], R3 ;  /* 0x03884003020085a7 */ /* 0x000ee4000800007f */
[----:B---3--:R-:W-:Y:S05]  /*18df0*/  @!P0 BRA `(.L_x_312) ;  /* 0xfffffffc00f08947 */ /* 0x008fea000383ffff */
[----:B------:R-:W-:Y:S05]  /*18e00*/  BRA `(.L_x_394) ;  /* 0xffffffc800a07947 */ /* 0x000fea000383ffff */
.L_x_320:
[----:B0-----:R0:W1:Y:S02]  /*18e10*/  SYNCS.PHASECHK.TRANS64.TRYWAIT P0, [R2+URZ+0x60], R5 ;  /* 0x00006005020075a7 */ /* 0x001064000800017f */
[----:B-1----:R-:W-:Y:S05]  /*18e20*/  @!P0 NANOSLEEP.SYNCS 0x989680 ;  /* 0x009896800000895d */ /* 0x002fea0003900000 */
[----:B------:R-:W1:Y:S02]  /*18e30*/  @!P0 SYNCS.PHASECHK.TRANS64 P0, [R2+URZ+0x60], R5 ;  /* 0x00006005020085a7 */ /* 0x000e64000800007f */
[----:B-1----:R-:W-:Y:S05]  /*18e40*/  @!P0 BRA `(.L_x_320) ;  /* 0xfffffffc00f08947 */ /* 0x002fea000383ffff */
[----:B------:R-:W-:Y:S05]  /*18e50*/  BRA `(.L_x_395) ;  /* 0xffffffcc00f47947 */ /* 0x000fea000383ffff */
.L_x_333:
[----:B--2---:R2:W3:Y:S02]  /*18e60*/  SYNCS.PHASECHK.TRANS64.TRYWAIT P0, [R0+URZ+0x38860], R2 ;  /* 0x03886002000075a7 */ /* 0x0044e4000800017f */
[----:B---3--:R-:W-:Y:S05]  /*18e70*/  @!P0 NANOSLEEP.SYNCS 0x989680 ;  /* 0x009896800000895d */ /* 0x008fea0003900000 */
[----:B------:R-:W3:Y:S02]  /*18e80*/  @!P0 SYNCS.PHASECHK.TRANS64 P0, [R0+URZ+0x38860], R2 ;  /* 0x03886002000085a7 */ /* 0x000ee4000800007f */
[----:B---3--:R-:W-:Y:S05]  /*18e90*/  @!P0 BRA `(.L_x_333) ;  /* 0xfffffffc00f08947 */ /* 0x008fea000383ffff */
[----:B------:R-:W-:Y:S05]  /*18ea0*/  BRA `(.L_x_396) ;  /* 0xffffffd400bc7947 */ /* 0x000fea000383ffff */
.L_x_342:
[----:B------:R-:W4:Y:S01]  /*18eb0*/  LDL R3, [R1] ;  /* 0x0000000001037983 */ /* 0x000f220000100800 */
[----:B------:R-:W-:Y:S01]  /*18ec0*/  BSSY B0, `(.L_x_397) ;  /* 0x0000008000007945 */ /* 0x000fe20003800000 */
[----:B0-----:R-:W-:Y:S02]  /*18ed0*/  IMAD.MOV.U32 R12, RZ, RZ, RZ ;  /* 0x000000ffff0c7224 */ /* 0x001fe400078e00ff */
[----:B------:R-:W-:Y:S02]  /*18ee0*/  IMAD.MOV.U32 R11, RZ, RZ, 0x1f ;  /* 0x0000001fff0b7424 */ /* 0x000fe400078e00ff */
[----:B------:R-:W-:Y:S02]  /*18ef0*/  IMAD.MOV.U32 R15, RZ, RZ, -0x1 ;  /* 0xffffffffff0f7424 */ /* 0x000fe400078e00ff */
[----:B----4-:R-:W-:-:S07]  /*18f00*/  IMAD.MOV.U32 R13, RZ, RZ, R3 ;  /* 0x000000ffff0d7224 */ /* 0x010fce00078e0003 */
[----:B-123--:R-:W-:Y:S05]  /*18f10*/  WARPSYNC.COLLECTIVE R15, `(.L_x_398) ;  /* 0x000000000f087348 */ /* 0x00efea0003c00000 */
[----:B------:R0:W4:Y:S02]  /*18f20*/  SHFL.IDX P6, R14, R13, R12, R11 ;  /* 0x0000000c0d0e7389 */ /* 0x00012400000c000b */
[----:B01234-:R-:W-:Y:S01]  /*18f30*/  ENDCOLLECTIVE ;  /* 0x000000000000791b */ /* 0x01ffe20003800000 */
.L_x_398:
[----:B------:R-:W-:Y:S05]  /*18f40*/  BSYNC B0 ;  /* 0x0000000000007941 */ /* 0x000fea0003800000 */
.L_x_397:
[----:B------:R0:W5:Y:S01]  /*18f50*/  LDL R2, [R1+0xc] ;  /* 0x00000c0001027983 */ /* 0x0001620000100800 */
[----:B------:R-:W-:Y:S02]  /*18f60*/  IMAD.MOV.U32 R13, RZ, RZ, R3 ;  /* 0x000000ffff0d7224 */ /* 0x000fe400078e0003 */
[----:B------:R-:W-:Y:S02]  /*18f70*/  IMAD.MOV.U32 R12, RZ, RZ, 0x1 ;  /* 0x00000001ff0c7424 */ /* 0x000fe400078e00ff */
[----:B------:R-:W-:Y:S02]  /*18f80*/  IMAD.MOV.U32 R11, RZ, RZ, 0x1f ;  /* 0x0000001fff0b7424 */ /* 0x000fe400078e00ff */
[----:B------:R-:W-:Y:S02]  /*18f90*/  IMAD.MOV.U32 R15, RZ, RZ, -0x1 ;  /* 0xffffffffff0f7424 */ /* 0x000fe400078e00ff */
[----:B0-----:R-:W-:-:S07]  /*18fa0*/  IMAD.MOV.U32 R0, RZ, RZ, R14 ;  /* 0x000000ffff007224 */ /* 0x001fce00078e000e */
[----:B-----5:R-:W-:Y:S05]  /*18fb0*/  WARPSYNC.COLLECTIVE R15, `(.L_x_399) ;  /* 0x000000000f087348 */ /* 0x020fea0003c00000 */
[----:B------:R0:W1:Y:S02]  /*18fc0*/  SHFL.IDX P6, R14, R13, R12, R11 ;  /* 0x0000000c0d0e7389 */ /* 0x00006400000c000b */
[----:B01---5:R-:W-:Y:S01]  /*18fd0*/  ENDCOLLECTIVE ;  /* 0x000000000000791b */ /* 0x023fe20003800000 */
.L_x_399:
[----:B------:R-:W-:Y:S01]  /*18fe0*/  ULDC UR4, c[0x0][0xc3c] ;  /* 0x00030f0000047ab9 */ /* 0x000fe20000000800 */
[----:B------:R-:W-:Y:S01]  /*18ff0*/  ULDC.64 UR6, c[0x0][0x208] ;  /* 0x0000820000067ab9 */ /* 0x000fe20000000a00 */
[----:B------:R-:W-:Y:S02]  /*19000*/  IMAD.IADD R6, R2, 0x1, R16 ;  /* 0x0000000102067824 */ /* 0x000fe400078e0210 */
[----:B------:R-:W-:Y:S02]  /*19010*/  IMAD.MOV.U32 R11, RZ, RZ, RZ ;  /* 0x000000ffff0b7224 */ /* 0x000fe400078e00ff */
[----:B------:R-:W-:Y:S01]  /*19020*/  IMAD.MOV.U32 R8, RZ, RZ, R14 ;  /* 0x000000ffff087224 */ /* 0x000fe200078e000e */
[----:B------:R-:W-:-:S13]  /*19030*/  ISETP.GE.OR P1, PT, R6, UR4, !P0 ;  /* 0x0000000406007c0c */ /* 0x000fda000c726670 */
[----:B------:R-:W0:Y:S08]  /*19040*/  @!P1 LDC.64 R2, c[0x0][0xc80] ;  /* 0x00032000ff029b82 */ /* 0x000e300000000a00 */
[----:B------:R-:W1:Y:S01]  /*19050*/  @!P1 LDC.64 R4, c[0x0][0xc78] ;  /* 0x00031e00ff049b82 */ /* 0x000e620000000a00 */
[----:B0-----:R-:W-:-:S05]  /*19060*/  @!P1 IMAD.WIDE R2, R6, 0x4, R2 ;  /* 0x0000000406029825 */ /* 0x001fca00078e0202 */
[----:B------:R1:W2:Y:S02]  /*19070*/  @!P1 LDG.E R7, desc[UR6][R2.64] ;  /* 0x0000000602079981 */ /* 0x0002a4000c1e1900 */
[----:B-1----:R-:W-:-:S06]  /*19080*/  @!P1 IMAD.WIDE R2, R6, 0x4, R4 ;  /* 0x0000000406029825 */ /* 0x002fcc00078e0204 */
[----:B------:R-:W3:Y:S01]  /*19090*/  @!P1 LDG.E R2, desc[UR6][R2.64] ;  /* 0x0000000602029981 */ /* 0x000ee2000c1e1900 */
[----:B------:R-:W-:Y:S01]  /*190a0*/  IMAD.MOV.U32 R6, RZ, RZ, RZ ;  /* 0x000000ffff067224 */ /* 0x000fe200078e00ff */
[C---:B------:R-:W-:Y:S01]  /*190b0*/  ISETP.GE.U32.AND P2, PT, R16.reuse, 0x2, PT ;  /* 0x000000021000780c */ /* 0x040fe20003f46070 */
[----:B------:R-:W-:Y:S01]  /*190c0*/  IMAD.MOV.U32 R4, RZ, RZ, RZ ;  /* 0x000000ffff047224 */ /* 0x000fe200078e00ff */
[C---:B------:R-:W-:Y:S02]  /*190d0*/  ISETP.GE.U32.AND P3, PT, R16.reuse, 0x4, PT ;  /* 0x000000041000780c */ /* 0x040fe40003f66070 */
[C---:B------:R-:W-:Y:S02]  /*190e0*/  ISETP.GE.U32.AND P4, PT, R16.reuse, 0x8, PT ;  /* 0x000000081000780c */ /* 0x040fe40003f86070 */
[----:B------:R-:W-:Y:S01]  /*190f0*/  ISETP.GE.U32.AND P5, PT, R16, 0x10, PT ;  /* 0x000000101000780c */ /* 0x000fe20003fa6070 */
[----:B--2---:R-:W-:Y:S02]  /*19100*/  @!P1 IMAD.MOV.U32 R6, RZ, RZ, R7 ;  /* 0x000000ffff069224 */ /* 0x004fe400078e0007 */
[----:B------:R-:W-:-:S02]  /*19110*/  IMAD.MOV.U32 R7, RZ, RZ, RZ ;  /* 0x000000ffff077224 */ /* 0x000fc400078e00ff */
[----:B---3--:R-:W-:Y:S01]  /*19120*/  @!P1 IMAD.MOV.U32 R7, RZ, RZ, R2 ;  /* 0x000000ffff079224 */ /* 0x008fe200078e0002 */
[----:B------:R-:W-:-:S03]  /*19130*/  ISETP.NE.AND P1, PT, R16, RZ, PT ;  /* 0x000000ff1000720c */ /* 0x000fc60003f25270 */
[----:B------:R-:W-:-:S04]  /*19140*/  IMAD R2, R7, R6, RZ ;  /* 0x0000000607027224 */ /* 0x000fc800078e02ff */
[----:B------:R-:W-:-:S07]  /*19150*/  IMAD.MOV.U32 R13, RZ, RZ, R2 ;  /* 0x000000ffff0d7224 */ /* 0x000fce00078e0002 */
[----:B------:R-:W-:Y:S05]  /*19160*/  WARPSYNC.COLLECTIVE R15, `(.L_x_400) ;  /* 0x000000000f087348 */ /* 0x000fea0003c00000 */
[----:B------:R0:W1:Y:S02]  /*19170*/  SHFL.UP P6, R14, R13, R12, R11 ;  /* 0x0400000c0d0e7389 */ /* 0x00006400000c000b */
[----:B01----:R-:W-:Y:S01]  /*19180*/  ENDCOLLECTIVE ;  /* 0x000000000000791b */ /* 0x003fe20003800000 */
.L_x_400:
[----:B------:R-:W-:Y:S02]  /*19190*/  IMAD.MOV.U32 R12, RZ, RZ, 0x2 ;  /* 0x00000002ff0c7424 */ /* 0x000fe400078e00ff */
[----:B------:R-:W-:-:S05]  /*191a0*/  IMAD.MOV.U32 R3, RZ, RZ, R14 ;  /* 0x000000ffff037224 */ /* 0x000fca00078e000e */
[----:B------:R-:W-:-:S05]  /*191b0*/  SEL R3, R3, RZ, P1 ;  /* 0x000000ff03037207 */ /* 0x000fca0000800000 */
[----:B------:R-:W-:-:S04]  /*191c0*/  IMAD.IADD R2, R2, 0x1, R3 ;  /* 0x0000000102027824 */ /* 0x000fc800078e0203 */
[----:B------:R-:W-:-:S07]  /*191d0*/  IMAD.MOV.U32 R13, RZ, RZ, R2 ;  /* 0x000000ffff0d7224 */ /* 0x000fce00078e0002 */
[----:B------:R-:W-:Y:S05]  /*191e0*/  WARPSYNC.COLLECTIVE R15, `(.L_x_401) ;  /* 0x000000000f087348 */ /* 0x000fea0003c00000 */
[----:B------:R0:W1:Y:S02]  /*191f0*/  SHFL.UP P6, R14, R13, R12, R11 ;  /* 0x0400000c0d0e7389 */ /* 0x00006400000c000b */
[----:B01----:R-:W-:Y:S01]  /*19200*/  ENDCOLLECTIVE ;  /* 0x000000000000791b */ /* 0x003fe20003800000 */
.L_x_401:
        /* <DEDUP_REMOVED lines=8> */
.L_x_402:
        /* <DEDUP_REMOVED lines=8> */
.L_x_403:
        /* <DEDUP_REMOVED lines=8> */
.L_x_404:
[----:B------:R-:W-:Y:S02]  /*19390*/  IMAD.MOV.U32 R12, RZ, RZ, 0x1f ;  /* 0x0000001fff0c7424 */ /* 0x000fe400078e00ff */
[----:B------:R-:W-:Y:S02]  /*193a0*/  IMAD.MOV.U32 R11, RZ, RZ, 0x1f ;  /* 0x0000001fff0b7424 */ /* 0x000fe400078e00ff */
[----:B------:R-:W-:-:S05]  /*193b0*/  IMAD.MOV.U32 R3, RZ, RZ, R14 ;  /* 0x000000ffff037224 */ /* 0x000fca00078e000e */
[----:B------:R-:W-:-:S05]  /*193c0*/  SEL R3, R3, RZ, P5 ;  /* 0x000000ff03037207 */ /* 0x000fca0002800000 */
[----:B------:R-:W-:-:S04]  /*193d0*/  IMAD.IADD R2, R2, 0x1, R3 ;  /* 0x0000000102027824 */ /* 0x000fc800078e0203 */
[----:B------:R-:W-:-:S07]  /*193e0*/  IMAD.MOV.U32 R13, RZ, RZ, R2 ;  /* 0x000000ffff0d7224 */ /* 0x000fce00078e0002 */
[----:B------:R-:W-:Y:S05]  /*193f0*/  WARPSYNC.COLLECTIVE R15, `(.L_x_405) ;  /* 0x000000000f087348 */ /* 0x000fea0003c00000 */
[----:B------:R0:W1:Y:S02]  /*19400*/  SHFL.IDX P6, R14, R13, R12, R11 ;  /* 0x0000000c0d0e7389 */ /* 0x00006400000c000b */
[----:B01----:R-:W-:Y:S01]  /*19410*/  ENDCOLLECTIVE ;  /* 0x000000000000791b */ /* 0x003fe20003800000 */
.L_x_405:
[----:B------:R-:W-:Y:S01]  /*19420*/  IMAD.MOV.U32 R9, RZ, RZ, R14 ;  /* 0x000000ffff097224 */ /* 0x000fe200078e000e */
[----:B------:R-:W-:Y:S06]  /*19430*/  BRA `(.L_x_406) ;  /* 0xffffffd800a87947 */ /* 0x000fec000383ffff */
.L_x_345:
[----:B------:R-:W-:Y:S01]  /*19440*/  BSSY B0, `(.L_x_407) ;  /* 0x0000008000007945 */ /* 0x000fe20003800000 */
[----:B------:R-:W-:Y:S02]  /*19450*/  IMAD.MOV.U32 R13, RZ, RZ, R2 ;  /* 0x000000ffff0d7224 */ /* 0x000fe400078e0002 */
[----:B0-----:R-:W-:Y:S02]  /*19460*/  IMAD.MOV.U32 R12, RZ, RZ, 0x1 ;  /* 0x00000001ff0c7424 */ /* 0x001fe400078e00ff */
[----:B------:R-:W-:Y:S02]  /*19470*/  IMAD.MOV.U32 R11, RZ, RZ, RZ ;  /* 0x000000ffff0b7224 */ /* 0x000fe400078e00ff */
[----:B------:R-:W-:-:S07]  /*19480*/  IMAD.MOV.U32 R15, RZ, RZ, -0x1 ;  /* 0xffffffffff0f7424 */ /* 0x000fce00078e00ff */
[----:B------:R-:W-:Y:S05]  /*19490*/  WARPSYNC.COLLECTIVE R15, `(.L_x_408) ;  /* 0x000000000f087348 */ /* 0x000fea0003c00000 */
[----:B------:R0:W1:Y:S02]  /*194a0*/  SHFL.UP P6, R14, R13, R12, R11 ;  /* 0x0400000c0d0e7389 */ /* 0x00006400000c000b */
[----:B01----:R-:W-:Y:S01]  /*194b0*/  ENDCOLLECTIVE ;  /* 0x000000000000791b */ /* 0x003fe20003800000 */
.L_x_408:
[----:B------:R-:W-:Y:S05]  /*194c0*/  BSYNC B0 ;  /* 0x0000000000007941 */ /* 0x000fea0003800000 */
.L_x_407:
[----:B------:R-:W-:Y:S02]  /*194d0*/  IMAD.MOV.U32 R3, RZ, RZ, R14 ;  /* 0x000000ffff037224 */ /* 0x000fe400078e000e */
[----:B------:R-:W-:Y:S02]  /*194e0*/  IMAD.MOV.U32 R12, RZ, RZ, 0x2 ;  /* 0x00000002ff0c7424 */ /* 0x000fe400078e00ff */
[----:B------:R-:W-:Y:S01]  /*194f0*/  IMAD.MOV.U32 R11, RZ, RZ, RZ ;  /* 0x000000ffff0b7224 */ /* 0x000fe200078e00ff */
[----:B------:R-:W-:Y:S01]  /*19500*/  SEL R3, R3, RZ, P1 ;  /* 0x000000ff03037207 */ /* 0x000fe20000800000 */
[----:B------:R-:W-:-:S04]  /*19510*/  IMAD.MOV.U32 R15, RZ, RZ, -0x1 ;  /* 0xffffffffff0f7424 */ /* 0x000fc800078e00ff */
[----:B------:R-:W-:-:S04]  /*19520*/  IMAD.IADD R2, R2, 0x1, R3 ;  /* 0x0000000102027824 */ /* 0x000fc800078e0203 */
[----:B------:R-:W-:-:S07]  /*19530*/  IMAD.MOV.U32 R13, RZ, RZ, R2 ;  /* 0x000000ffff0d7224 */ /* 0x000fce00078e0002 */
[----:B------:R-:W-:Y:S05]  /*19540*/  WARPSYNC.COLLECTIVE R15, `(.L_x_409) ;  /* 0x000000000f087348 */ /* 0x000fea0003c00000 */
[----:B------:R0:W1:Y:S02]  /*19550*/  SHFL.UP P6, R14, R13, R12, R11 ;  /* 0x0400000c0d0e7389 */ /* 0x00006400000c000b */
[----:B01----:R-:W-:Y:S01]  /*19560*/  ENDCOLLECTIVE ;  /* 0x000000000000791b */ /* 0x003fe20003800000 */
.L_x_409:
        /* <DEDUP_REMOVED lines=8> */
.L_x_410:
        /* <DEDUP_REMOVED lines=8> */
.L_x_411:
        /* <DEDUP_REMOVED lines=8> */
.L_x_412:
        /* <DEDUP_REMOVED lines=9> */
.L_x_413:
[----:B------:R-:W-:Y:S01]  /*19780*/  IMAD.MOV.U32 R9, RZ, RZ, R14 ;  /* 0x000000ffff097224 */ /* 0x000fe200078e000e */
[----:B------:R-:W-:Y:S06]  /*19790*/  BRA `(.L_x_414) ;  /* 0xffffffd800807947 */ /* 0x000fec000383ffff */
.L_x_347:
[----:B------:R-:W-:Y:S01]  /*197a0*/  BSSY B0, `(.L_x_415) ;  /* 0x0000006000007945 */ /* 0x000fe20003800000 */
[----:B------:R-:W-:Y:S01]  /*197b0*/  PLOP3.LUT P6, PT, P6, PT, PT, 0x8, 0x0 ;  /* 0x000000000000781c */ /* 0x000fe200037ce170 */
[----:B------:R-:W-:-:S12]  /*197c0*/  IMAD.MOV.U32 R15, RZ, RZ, -0x1 ;  /* 0xffffffffff0f7424 */ /* 0x000fd800078e00ff */
[----:B01----:R-:W-:Y:S05]  /*197d0*/  WARPSYNC.COLLECTIVE R15, `(.L_x_416) ;  /* 0x000000000f087348 */ /* 0x003fea0003c00000 */
[----:B------:R-:W-:Y:S01]  /*197e0*/  VOTE.ANY R14, PT, P6 ;  /* 0x00000000000e7806 */ /* 0x000fe200030e0100 */
[----:B01----:R-:W-:Y:S06]  /*197f0*/  ENDCOLLECTIVE ;  /* 0x000000000000791b */ /* 0x003fec0003800000 */
.L_x_416:
[----:B------:R-:W-:Y:S05]  /*19800*/  BSYNC B0 ;  /* 0x0000000000007941 */ /* 0x000fea0003800000 */
.L_x_415:
[----:B------:R-:W-:Y:S02]  /*19810*/  IMAD.MOV.U32 R8, RZ, RZ, R14 ;  /* 0x000000ffff087224 */ /* 0x000fe400078e000e */
[----:B------:R-:W-:Y:S02]  /*19820*/  IMAD.MOV.U32 R13, RZ, RZ, R6 ;  /* 0x000000ffff0d7224 */ /* 0x000fe400078e0006 */
[----:B------:R-:W0:Y:S01]  /*19830*/  POPC R5, R8 ;  /* 0x0000000800057309 */ /* 0x000e220000000000 */
[----:B------:R-:W-:Y:S02]  /*19840*/  IMAD.MOV.U32 R11, RZ, RZ, 0x1f ;  /* 0x0000001fff0b7424 */ /* 0x000fe400078e00ff */
[----:B------:R-:W-:Y:S02]  /*19850*/  IMAD.MOV.U32 R15, RZ, RZ, -0x1 ;  /* 0xffffffffff0f7424 */ /* 0x000fe400078e00ff */
[----:B0-----:R-:W-:-:S07]  /*19860*/  IMAD.MOV.U32 R12, RZ, RZ, R5 ;  /* 0x000000ffff0c7224 */ /* 0x001fce00078e0005 */
[----:B------:R-:W-:Y:S05]  /*19870*/  WARPSYNC.COLLECTIVE R15, `(.L_x_417) ;  /* 0x000000000f087348 */ /* 0x000fea0003c00000 */
[----:B------:R0:W1:Y:S02]  /*19880*/  SHFL.IDX P6, R14, R13, R12, R11 ;  /* 0x0000000c0d0e7389 */ /* 0x00006400000c000b */
[----:B01----:R-:W-:Y:S01]  /*19890*/  ENDCOLLECTIVE ;  /* 0x000000000000791b */ /* 0x003fe20003800000 */
.L_x_417:
[----:B------:R-:W-:Y:S02]  /*198a0*/  IMAD.MOV.U32 R13, RZ, RZ, R7 ;  /* 0x000000ffff0d7224 */ /* 0x000fe400078e0007 */
[----:B------:R-:W-:-:S07]  /*198b0*/  IMAD.MOV.U32 R6, RZ, RZ, R14 ;  /* 0x000000ffff067224 */ /* 0x000fce00078e000e */
[----:B------:R-:W-:Y:S05]  /*198c0*/  WARPSYNC.COLLECTIVE R15, `(.L_x_418) ;  /* 0x000000000f087348 */ /* 0x000fea0003c00000 */
[----:B------:R0:W1:Y:S02]  /*198d0*/  SHFL.IDX P6, R14, R13, R12, R11 ;  /* 0x0000000c0d0e7389 */ /* 0x00006400000c000b */
[----:B01----:R-:W-:Y:S01]  /*198e0*/  ENDCOLLECTIVE ;  /* 0x000000000000791b */ /* 0x003fe20003800000 */
.L_x_418:
[----:B------:R-:W-:Y:S01]  /*198f0*/  IMAD.MOV.U32 R7, RZ, RZ, R14 ;  /* 0x000000ffff077224 */ /* 0x000fe200078e000e */
[----:B------:R-:W-:Y:S06]  /*19900*/  BRA `(.L_x_419) ;  /* 0xffffffd800607947 */ /* 0x000fec000383ffff */
.L_x_349:
[----:B------:R-:W-:Y:S01]  /*19910*/  BSSY B0, `(.L_x_420) ;  /* 0x0000007000007945 */ /* 0x000fe20003800000 */
[----:B------:R-:W-:Y:S02]  /*19920*/  IMAD.MOV.U32 R13, RZ, RZ, R2 ;  /* 0x000000ffff0d7224 */ /* 0x000fe400078e0002 */
[----:B------:R-:W-:Y:S02]  /*19930*/  IMAD.MOV.U32 R11, RZ, RZ, 0x1f ;  /* 0x0000001fff0b7424 */ /* 0x000fe400078e00ff */
[----:B------:R-:W-:-:S07]  /*19940*/  IMAD.MOV.U32 R15, RZ, RZ, -0x1 ;  /* 0xffffffffff0f7424 */ /* 0x000fce00078e00ff */
[----:B-1234-:R-:W-:Y:S05]  /*19950*/  WARPSYNC.COLLECTIVE R15, `(.L_x_421) ;  /* 0x000000000f087348 */ /* 0x01efea0003c00000 */
[----:B------:R0:W0:Y:S02]  /*19960*/  SHFL.IDX P6, R14, R13, R12, R11 ;  /* 0x0000000c0d0e7389 */ /* 0x00002400000c000b */
[----:B01234-:R-:W-:Y:S01]  /*19970*/  ENDCOLLECTIVE ;  /* 0x000000000000791b */ /* 0x01ffe20003800000 */
.L_x_421:
[----:B------:R-:W-:Y:S05]  /*19980*/  BSYNC B0 ;  /* 0x0000000000007941 */ /* 0x000fea0003800000 */
.L_x_420:
[----:B------:R-:W-:Y:S01]  /*19990*/  IMAD.MOV.U32 R2, RZ, RZ, R14 ;  /* 0x000000ffff027224 */ /* 0x000fe200078e000e */
[----:B------:R-:W-:Y:S06]  /*199a0*/  BRA `(.L_x_422) ;  /* 0xffffffd800507947 */ /* 0x000fec000383ffff */
.L_x_353:
[----:B0-----:R0:W1:Y:S02]  /*199b0*/  SYNCS.PHASECHK.TRANS64.TRYWAIT P0, [R0+URZ+0x38820], R3 ;  /* 0x03882003000075a7 */ /* 0x001064000800017f */
[----:B-1----:R-:W-:Y:S05]  /*199c0*/  @!P0 NANOSLEEP.SYNCS 0x989680 ;  /* 0x009896800000895d */ /* 0x002fea0003900000 */
[----:B------:R-:W1:Y:S02]  /*199d0*/  @!P0 SYNCS.PHASECHK.TRANS64 P0, [R0+URZ+0x38820], R3 ;  /* 0x03882003000085a7 */ /* 0x000e64000800007f */
[----:B-1----:R-:W-:Y:S05]  /*199e0*/  @!P0 BRA `(.L_x_353) ;  /* 0xfffffffc00f08947 */ /* 0x002fea000383ffff */
[----:B------:R-:W-:Y:S05]  /*199f0*/  BRA `(.L_x_423) ;  /* 0xffffffdc00e87947 */ /* 0x000fea000383ffff */
.L_x_354:
[----:B------:R-:W1:Y:S01]  /*19a00*/  S2R R2, SR_TID.X ;  /* 0x0000000000027919 */ /* 0x000e620000002100 */
[----:B------:R-:W-:Y:S01]  /*19a10*/  BSSY B0, `(.L_x_424) ;  /* 0x000000a000007945 */ /* 0x000fe20003800000 */
[----:B------:R-:W-:Y:S02]  /*19a20*/  IMAD.MOV.U32 R12, RZ, RZ, RZ ;  /* 0x000000ffff0c7224 */ /* 0x000fe400078e00ff */
[----:B------:R-:W-:Y:S02]  /*19a30*/  IMAD.MOV.U32 R11, RZ, RZ, 0x1f ;  /* 0x0000001fff0b7424 */ /* 0x000fe400078e00ff */
[----:B------:R-:W-:Y:S01]  /*19a40*/  IMAD.MOV.U32 R15, RZ, RZ, -0x1 ;  /* 0xffffffffff0f7424 */ /* 0x000fe200078e00ff */
[----:B-1----:R-:W-:-:S04]  /*19a50*/  SHF.R.U32.HI R2, RZ, 0x5, R2 ;  /* 0x00000005ff027819 */ /* 0x002fc80000011602 */
[----:B------:R-:W-:-:S05]  /*19a60*/  LOP3.LUT R2, R2, 0x3, RZ, 0xc0, !PT ;  /* 0x0000000302027812 */ /* 0x000fca00078ec0ff */
[----:B------:R-:W-:-:S07]  /*19a70*/  IMAD.MOV.U32 R13, RZ, RZ, R2 ;  /* 0x000000ffff0d7224 */ /* 0x000fce00078e0002 */
[----:B0-----:R-:W-:Y:S05]  /*19a80*/  WARPSYNC.COLLECTIVE R15, `(.L_x_425) ;  /* 0x000000000f087348 */ /* 0x001fea0003c00000 */
[----:B------:R1:W2:Y:S02]  /*19a90*/  SHFL.IDX P6, R14, R13, R12, R11 ;  /* 0x0000000c0d0e7389 */ /* 0x0002a400000c000b */
[----:B012---:R-:W-:Y:S01]  /*19aa0*/  ENDCOLLECTIVE ;  /* 0x000000000000791b */ /* 0x007fe20003800000 */
.L_x_425:
[----:B------:R-:W-:Y:S05]  /*19ab0*/  BSYNC B0 ;  /* 0x0000000000007941 */ /* 0x000fea0003800000 */
.L_x_424:
[----:B------:R-:W-:Y:S05]  /*19ac0*/  BRA `(.L_x_426) ;  /* 0xffffffdc00d07947 */ /* 0x000fea000383ffff */
.L_x_357:
[----:B------:R-:W-:Y:S01]  /*19ad0*/  BSSY B1, `(.L_x_427) ;  /* 0x0000006000017945 */ /* 0x000fe20003800000 */
[----:B------:R-:W-:-:S07]  /*19ae0*/  IMAD.MOV.U32 R15, RZ, RZ, -0x1 ;  /* 0xffffffffff0f7424 */ /* 0x000fce00078e00ff */
[----:B01----:R-:W-:Y:S05]  /*19af0*/  WARPSYNC.COLLECTIVE R15, `(.L_x_428) ;  /* 0x000000000f0c7348 */ /* 0x003fea0003c00000 */
[----:B------:R-:W-:Y:S02]  /*19b00*/  ELECT P6, UR62, PT ;  /* 0x00000000003e782f */ /* 0x000fe400038c0000 */
[----:B------:R-:W-:Y:S01]  /*19b10*/  MOV R14, UR62 ;  /* 0x0000003e000e7c02 */ /* 0x000fe20008000f00 */
[----:B01----:R-:W-:Y:S10]  /*19b20*/  ENDCOLLECTIVE ;  /* 0x000000000000791b */ /* 0x003ff40003800000 */
.L_x_428:
[----:B------:R-:W-:Y:S05]  /*19b30*/  BSYNC B1 ;  /* 0x0000000000017941 */ /* 0x000fea0003800000 */
.L_x_427:
[----:B------:R-:W-:Y:S05]  /*19b40*/  BRA `(.L_x_429) ;  /* 0xffffffdc00c87947 */ /* 0x000fea000383ffff */
.L_x_359:
[----:B0-----:R0:W1:Y:S02]  /*19b50*/  SYNCS.PHASECHK.TRANS64.TRYWAIT P0, [R6+URZ], R5 ;  /* 0x00000005060075a7 */ /* 0x001064000800017f */
[----:B-1----:R-:W-:Y:S05]  /*19b60*/  @!P0 NANOSLEEP.SYNCS 0x989680 ;  /* 0x009896800000895d */ /* 0x002fea0003900000 */
[----:B------:R-:W1:Y:S02]  /*19b70*/  @!P0 SYNCS.PHASECHK.TRANS64 P0, [R6+URZ], R5 ;  /* 0x00000005060085a7 */ /* 0x000e64000800007f */
[----:B-1----:R-:W-:Y:S05]  /*19b80*/  @!P0 BRA `(.L_x_359) ;  /* 0xfffffffc00f08947 */ /* 0x002fea000383ffff */
[----:B------:R-:W-:Y:S05]  /*19b90*/  BRA `(.L_x_430) ;  /* 0xffffffe000087947 */ /* 0x000fea000383ffff */
.L_x_360:
[----:B-1----:R1:W2:Y:S02]  /*19ba0*/  SYNCS.PHASECHK.TRANS64.TRYWAIT P0, [R7+URZ], R2 ;  /* 0x00000002070075a7 */ /* 0x0022a4000800017f */
[----:B--2---:R-:W-:Y:S05]  /*19bb0*/  @!P0 NANOSLEEP.SYNCS 0x989680 ;  /* 0x009896800000895d */ /* 0x004fea0003900000 */
[----:B------:R-:W2:Y:S02]  /*19bc0*/  @!P0 SYNCS.PHASECHK.TRANS64 P0, [R7+URZ], R2 ;  /* 0x00000002070085a7 */ /* 0x000ea4000800007f */
[----:B--2---:R-:W-:Y:S05]  /*19bd0*/  @!P0 BRA `(.L_x_360) ;  /* 0xfffffffc00f08947 */ /* 0x004fea000383ffff */
[----:B------:R-:W-:Y:S05]  /*19be0*/  BRA `(.L_x_431) ;  /* 0xffffffdc00fc7947 */ /* 0x000fea000383ffff */
.L_x_362:
[----:B--2---:R2:W3:Y:S02]  /*19bf0*/  SYNCS.PHASECHK.TRANS64.TRYWAIT P0, [R4+URZ], R5 ;  /* 0x00000005040075a7 */ /* 0x0044e4000800017f */
[----:B---3--:R-:W-:Y:S05]  /*19c00*/  @!P0 NANOSLEEP.SYNCS 0x989680 ;  /* 0x009896800000895d */ /* 0x008fea0003900000 */
[----:B------:R-:W3:Y:S02]  /*19c10*/  @!P0 SYNCS.PHASECHK.TRANS64 P0, [R4+URZ], R5 ;  /* 0x00000005040085a7 */ /* 0x000ee4000800007f */
[----:B---3--:R-:W-:Y:S05]  /*19c20*/  @!P0 BRA `(.L_x_362) ;  /* 0xfffffffc00f08947 */ /* 0x008fea000383ffff */
[----:B------:R-:W-:Y:S05]  /*19c30*/  BRA `(.L_x_432) ;  /* 0xffffffe000007947 */ /* 0x000fea000383ffff */
.L_x_433:
        /* <DEDUP_REMOVED lines=12> */
.L_x_14833:


//--------------------- .text._ZN7cutlass13device_kernelIN5flash11enable_sm90INS1_16FlashAttnFwdSm90INS1_25CollectiveMainloopFwdSm90ILi2EN4cute5tupleIJNS5_1CILi1EEES8_S8_EEENS6_IJNS7_ILi128EEENS7_ILi80EEENS7_ILi256EEEEEELi256ENS_10bfloat16_tEfNS_4arch4Sm90ELb0ELb0ELb1ELb1ELb0ELb1ELb0ELb1ELb1ELb1ELb1ELb0EEENS1_21CollectiveEpilogueFwdINS6_IJSA_SC_SB_EEES9_SE_SG_Li256ELb1ELb1ELb1ELb0EEENS1_36VarlenDynamicPersistentTileSchedulerILi128ELi80ELi256ELi128ELb1ELb1ELb1ELb0ELb1ELb1EEEEEEEEEvNT_6ParamsE --------------------------
	.section	.text._ZN7cutlass13device_kernelIN5flash11enable_sm90INS1_16FlashAttnFwdSm90INS1_25CollectiveMainloopFwdSm90ILi2EN4cute5tupleIJNS5_1CILi1EEES8_S8_EEENS6_IJNS7_ILi128EEENS7_ILi80EEENS7_ILi256EEEEEELi256ENS_10bfloat16_tEfNS_4arch4Sm90ELb0ELb0ELb1ELb1ELb0ELb1ELb0ELb1ELb1ELb1ELb1ELb0EEENS1_21CollectiveEpilogueFwdINS6_IJSA_SC_SB_EEES9_SE_SG_Li256ELb1ELb1ELb1ELb0EEENS1_36VarlenDynamicPersistentTileSchedulerILi128ELi80ELi256ELi128ELb1ELb1ELb1ELb0ELb1ELb1EEEEEEEEEvNT_6ParamsE,"ax",@progbits
	.align	128
.text._ZN7cutlass13device_kernelIN5flash11enable_sm90INS1_16FlashAttnFwdSm90INS1_25CollectiveMainloopFwdSm90ILi2EN4cute5tupleIJNS5_1CILi1EEES8_S8_EEENS6_IJNS7_ILi128EEENS7_ILi80EEENS7_ILi256EEEEEELi256ENS_10bfloat16_tEfNS_4arch4Sm90ELb0ELb0ELb1ELb1ELb0ELb1ELb0ELb1ELb1ELb1ELb1ELb0EEENS1_21CollectiveEpilogueFwdINS6_IJSA_SC_SB_EEES9_SE_SG_Li256ELb1ELb1ELb1ELb0EEENS1_36VarlenDynamicPersistentTileSchedulerILi128ELi80ELi256ELi128ELb1ELb1ELb1ELb0ELb1ELb1EEEEEEEEEvNT_6ParamsE:
        .type           _ZN7cutlass13device_kernelIN5flash11enable_sm90INS1_16FlashAttnFwdSm90INS1_25CollectiveMainloopFwdSm90ILi2EN4cute5tupleIJNS5_1CILi1EEES8_S8_EEENS6_IJNS7_ILi128EEENS7_ILi80EEENS7_ILi256EEEEEELi256ENS_10bfloat16_tEfNS_4arch4Sm90ELb0ELb0ELb1ELb1ELb0ELb1ELb0ELb1ELb1ELb1ELb1ELb0EEENS1_21CollectiveEpilogueFwdINS6_IJSA_SC_SB_EEES9_SE_SG_Li256ELb1ELb1ELb1ELb0EEENS1_36VarlenDynamicPersistentTileSchedulerILi128ELi80ELi256ELi128ELb1ELb1ELb1ELb0ELb1ELb1EEEEEEEEEvNT_6ParamsE,@function
        .size           _ZN7cutlass13device_kernelIN5flash11enable_sm90INS1_16FlashAttnFwdSm90INS1_25CollectiveMainloopFwdSm90ILi2EN4cute5tupleIJNS5_1CILi1EEES8_S8_EEENS6_IJNS7_ILi128EEENS7_ILi80EEENS7_ILi256EEEEEELi256ENS_10bfloat16_tEfNS_4arch4Sm90ELb0ELb0ELb1ELb1ELb0ELb1ELb0ELb1ELb1ELb1ELb1ELb0EEENS1_21CollectiveEpilogueFwdINS6_IJSA_SC_SB_EEES9_SE_SG_Li256ELb1ELb1ELb1ELb0EEENS1_36VarlenDynamicPersistentTileSchedulerILi128ELi80ELi256ELi128ELb1ELb1ELb1ELb0ELb1ELb1EEEEEEEEEvNT_6ParamsE,(.L_x_14834 - _ZN7cutlass13device_kernelIN5flash11enable_sm90INS1_16FlashAttnFwdSm90INS1_25CollectiveMainloopFwdSm90ILi2EN4cute5tupleIJNS5_1CILi1EEES8_S8_EEENS6_IJNS7_ILi128EEENS7_ILi80EEENS7_ILi256EEEEEELi256ENS_10bfloat16_tEfNS_4arch4Sm90ELb0ELb0ELb1ELb1ELb0ELb1ELb0ELb1ELb1ELb1ELb1ELb0EEENS1_21CollectiveEpilogueFwdINS6_IJSA_SC_SB_EEES9_SE_SG_Li256ELb1ELb1ELb1ELb0EEENS1_36VarlenDynamicPersistentTileSchedulerILi128ELi80ELi256ELi128ELb1ELb1ELb1ELb0ELb1ELb1EEEEEEEEEvNT_6ParamsE)
        .other          _ZN7cutlass13device_kernelIN5flash11enable_sm90INS1_16FlashAttnFwdSm90INS1_25CollectiveMainloopFwdSm90ILi2EN4cute5tupleIJNS5_1CILi1EEES8_S8_EEENS6_IJNS7_ILi128EEENS7_ILi80EEENS7_ILi256EEEEEELi256ENS_10bfloat16_tEfNS_4arch4Sm90ELb0ELb0ELb1ELb1ELb0ELb1ELb0ELb1ELb1ELb1ELb1ELb0EEENS1_21CollectiveEpilogueFwdINS6_IJSA_SC_SB_EEES9_SE_SG_Li256ELb1ELb1ELb1ELb0EEENS1_36VarlenDynamicPersistentTileSchedulerILi128ELi80ELi256ELi128ELb1ELb1ELb1ELb0ELb1ELb1EEEEEEEEEvNT_6ParamsE,@"STO_CUDA_ENTRY STV_DEFAULT"
_ZN7cutlass13device_kernelIN5flash11enable_sm90INS1_16FlashAttnFwdSm90INS1_25CollectiveMainloopFwdSm90ILi2EN4cute5tupleIJNS5_1CILi1EEES8_S8_EEENS6_IJNS7_ILi128EEENS7_ILi80EEENS7_ILi256EEEEEELi256ENS_10bfloat16_tEfNS_4arch4Sm90ELb0ELb0ELb1ELb1ELb0ELb1ELb0ELb1ELb1ELb1ELb1ELb0EEENS1_21CollectiveEpilogueFwdINS6_IJSA_SC_SB_EEES9_SE_SG_Li256ELb1ELb1ELb1ELb0EEENS1_36VarlenDynamicPersistentTileSchedulerILi128ELi80ELi256ELi128ELb1ELb1ELb1ELb0ELb1ELb1EEEEEEEEEvNT_6ParamsE:
        /* <DEDUP_REMOVED lines=13> */
[----:B------:R-:W-:Y:S02]  /*00d0*/  UIADD3 UR10, UP2, UR4, 0x570, URZ ;  /* 0x00000570040a7890 */ /* 0x000fe4000ff5e03f */
[----:B------:R-:W-:Y:S02]  /*00e0*/  UIADD3 UR4, UP3, UR4, 0x670, URZ ;  /* 0x0000067004047890 */ /* 0x000fe4000ff7e03f */
[----:B------:R-:W-:-:S02]  /*00f0*/  UIADD3.X UR7, URZ, UR5, URZ, UP0, !UPT ;  /* 0x000000053f077290 */ /* 0x000fc400087fe43f */
[----:B------:R-:W-:Y:S02]  /*0100*/  UIADD3.X UR9, URZ, UR5, URZ, UP1, !UPT ;  /* 0x000000053f097290 */ /* 0x000fe40008ffe43f */
[----:B------:R-:W-:Y:S02]  /*0110*/  UIADD3.X UR11, URZ, UR5, URZ, UP2, !UPT ;  /* 0x000000053f0b7290 */ /* 0x000fe400097fe43f */
[----:B------:R-:W-:-:S03]  /*0120*/  UIADD3.X UR5, URZ, UR5, URZ, UP3, !UPT ;  /* 0x000000053f057290 */ /* 0x000fc60009ffe43f */
[----:B------:R0:W-:Y:S02]  /*0130*/  UTMACCTL.PF [UR6] ;  /* 0x00000000060079b9 */ /* 0x0001e40008040000 */
[----:B------:R0:W-:Y:S02]  /*0140*/  UTMACCTL.PF [UR8] ;  /* 0x00000000080079b9 */ /* 0x0001e40008040000 */
[----:B------:R0:W-:Y:S02]  /*0150*/  UTMACCTL.PF [UR10] ;  /* 0x000000000a0079b9 */ /* 0x0001e40008040000 */
[----:B------:R0:W-:Y:S02]  /*0160*/  UTMACCTL.PF [UR4] ;  /* 0x00000000040079b9 */ /* 0x0001e40008040000 */
[----:B0-----:R-:W-:Y:S01]  /*0170*/  NOP ;  /* 0x0000000000007918 */ /* 0x001fe20000000000 */
.L_x_435:
[----:B------:R-:W-:Y:S05]  /*0180*/  BSYNC B0 ;  /* 0x0000000000007941 */ /* 0x000fea0003800000 */
.L_x_434:
        /* <DEDUP_REMOVED lines=41> */
.L_x_436:
        /* <DEDUP_REMOVED lines=22> */
.L_x_437:
        /* <DEDUP_REMOVED lines=18> */
.L_x_438:
        /* <DEDUP_REMOVED lines=22> */
.L_x_439:
        /* <DEDUP_REMOVED lines=22> */
.L_x_440:
[----:B------:R-:W-:Y:S01]  /*0960*/  PLOP3.LUT P0, PT, PT, PT, UP0, 0x80, 0x0 ;  /* 0x000000000000781c */ /* 0x000fe20003f0f008 */
[----:B------:R-:W-:Y:S01]  /*0970*/  UMOV UR60, 0x1 ;  /* 0x00000001003c7882 */ /* 0x000fe20000000000 */
[----:B------:R-:W-:Y:S01]  /*0980*/  NOP ;  /* 0x0000000000007918 */ /* 0x000fe20000000000 */
[----:B------:R-:W-:Y:S01]  /*0990*/  USEL UR60, UR60, 0x2, !UP0 ;  /* 0x000000023c3c7887 */ /* 0x000fe2000c000000 */
[----:B------:R-:W-:Y:S01]  /*09a0*/  BSSY B9, `(.L_x_441) ;  /* 0x0002bb0000097945 */ /* 0x000fe20003800000 */
[----:B012-4-:R-:W-:Y:S08]  /*09b0*/  BAR.SYNC.DEFER_BLOCKING 0x0 ;  /* 0x0000000000007b1d */ /* 0x017ff00000010000 */
[----:B------:R-:W-:Y:S05]  /*09c0*/  @!P0 BRA `(.L_x_442) ;  /* 0x0000022400f88947 */ /* 0x000fea0003800000 */
.L_x_443:
[----:B------:R-:W-:-:S08]  /*09d0*/  NOP ;  /* 0x0000000000007918 */ /* 0x000fd00000000000 */
[----:B------:R-:W0:Y:S02]  /*09e0*/  USETMAXREG.TRY_ALLOC.CTAPOOL UP0, 0xf0 ;  /* 0x000000f0000079c8 */ /* 0x000e240008000600 */
[----:B0-----:R-:W-:-:S13]  /*09f0*/  PLOP3.LUT P0, PT, PT, PT, UP0, 0x80, 0x0 ;  /* 0x000000000000781c */ /* 0x001fda0003f0f008 */
[----:B------:R-:W-:Y:S05]  /*0a00*/  @!P0 BRA `(.L_x_443) ;  /* 0xfffffffc00f08947 */ /* 0x000fea000383ffff */
[----:B------:R-:W0:Y:S08]  /*0a10*/  S2UR UR5, SR_CgaCtaId ;  /* 0x00000000000579c3 */ /* 0x000e300000008800 */
[----:B------:R-:W-:Y:S06]  /*0a20*/  BAR.ARV 0x8, 0x180 ;  /* 0x0206000000007b1d */ /* 0x000fec0000002000 */
[----:B------:R-:W-:-:S02]  /*0a30*/  UMOV UR4, 0x400 ;  /* 0x0000040000047882 */ /* 0x000fc40000000000 */
[----:B------:R-:W-:Y:S01]  /*0a40*/  BAR.SYNC.DEFER_BLOCKING 0x5, 0x180 ;  /* 0x0146000000007b1d */ /* 0x000fe20000010000 */
[----:B0-----:R-:W-:-:S06]  /*0a50*/  ULEA UR4, UR5, UR4, 0x18 ;  /* 0x0000000405047291 */ /* 0x001fcc000f8ec03f */
[----:B------:R-:W-:Y:S01]  /*0a60*/  IMAD.U32 R18, RZ, RZ, UR4 ;  /* 0x00000004ff127e24 */ /* 0x000fe2000f8e00ff */
[----:B------:R-:W-:-:S04]  /*0a70*/  ULDC UR4, c[0x0][0xc3c] ;  /* 0x00030f0000047ab9 */ /* 0x000fc80000000800 */
[----:B------:R-:W0:Y:S01]  /*0a80*/  LDS.128 R140, [R18+0x388d0] ;  /* 0x0388d000128c7984 */ /* 0x000e220000000c00 */
[----:B------:R-:W-:Y:S06]  /*0a90*/  BAR.ARV 0x4, 0x180 ;  /* 0x0106000000007b1d */ /* 0x000fec0000002000 */
[----:B0-----:R-:W-:-:S13]  /*0aa0*/  ISETP.GE.AND P0, PT, R143, UR4, PT ;  /* 0x000000048f007c0c */ /* 0x001fda000bf06270 */
[----:B------:R-:W-:Y:S05]  /*0ab0*/  @P0 BRA `(.L_x_444) ;  /* 0x000002b800780947 */ /* 0x000fea0003800000 */
[----:B------:R-:W-:Y:S01]  /*0ac0*/  VIADD R6, R6, 0xffffff80 ;  /* 0xffffff8006067836 */ /* 0x000fe20000000000 */
[----:B------:R-:W-:Y:S01]  /*0ad0*/  ULOP3.LUT UR5, UR60, 0x1, URZ, 0xfc, !UPT ;  /* 0x000000013c057892 */ /* 0x000fe2000f8efc3f */
[----:B------:R-:W-:Y:S01]  /*0ae0*/  R2UR UR4, R18 ;  /* 0x00000000120472ca */ /* 0x000fe200000e0000 */
[----:B------:R-:W-:Y:S01]  /*0af0*/  IMAD.MOV.U32 R236, RZ, RZ, RZ ;  /* 0x000000ffffec7224 */ /* 0x000fe200078e00ff */
[----:B------:R-:W-:Y:S02]  /*0b00*/  CS2R R220, SRZ ;  /* 0x0000000000dc7805 */ /* 0x000fe4000001ff00 */
[----:B------:R-:W-:Y:S01]  /*0b10*/  SHF.R.S32.HI R3, RZ, 0x1f, R6 ;  /* 0x0000001fff037819 */ /* 0x000fe20000011406 */
[----:B------:R-:W-:Y:S02]  /*0b20*/  IMAD.MOV.U32 R19, RZ, RZ, RZ ;  /* 0x000000ffff137224 */ /* 0x000fe400078e00ff */
[----:B------:R-:W-:Y:S01]  /*0b30*/  IMAD.MOV.U32 R217, RZ, RZ, RZ ;  /* 0x000000ffffd97224 */ /* 0x000fe200078e00ff */
[----:B------:R-:W-:-:S02]  /*0b40*/  LEA.HI R0, R3, R6, RZ, 0x7 ;  /* 0x0000000603007211 */ /* 0x000fc400078f38ff */
[CC--:B------:R-:W-:Y:S02]  /*0b50*/  LEA.HI R2, R3.reuse, R6.reuse, RZ, 0x4 ;  /* 0x0000000603027211 */ /* 0x0c0fe400078f20ff */
[----:B------:R-:W-:Y:S02]  /*0b60*/  LOP3.LUT R5, R0, 0xffffff80, RZ, 0xc0, !PT ;  /* 0xffffff8000057812 */ /* 0x000fe400078ec0ff */
[CC--:B------:R-:W-:Y:S01]  /*0b70*/  LEA.HI R4, R3.reuse, R6.reuse, RZ, 0x5 ;  /* 0x0000000603047211 */ /* 0x0c0fe200078f28ff */
[----:B------:R-:W-:Y:S01]  /*0b80*/  UIADD3 UR4, UR4, 0x14400, URZ ;  /* 0x0001440004047890 */ /* 0x000fe2000fffe03f */
[CC--:B------:R-:W-:Y:S01]  /*0b90*/  LEA.HI R213, R3.reuse, R6.reuse, RZ, 0x3 ;  /* 0x0000000603d57211 */ /* 0x0c0fe200078f18ff */
[----:B------:R-:W-:Y:S01]  /*0ba0*/  IMAD.IADD R14, R6, 0x1, -R5 ;  /* 0x00000001060e7824 */ /* 0x000fe200078e0a05 */
[CC--:B------:R-:W-:Y:S01]  /*0bb0*/  LEA.HI R8, R3.reuse, R6.reuse, RZ, 0x6 ;  /* 0x0000000603087211 */ /* 0x0c0fe200078f30ff */
[----:B------:R-:W-:Y:S01]  /*0bc0*/  IMAD.SHL.U32 R5, R4, 0x20, RZ ;  /* 0x0000002004057824 */ /* 0x000fe200078e00ff */
[----:B------:R-:W-:-:S02]  /*0bd0*/  LEA.HI R13, R3, R6, RZ, 0x2 ;  /* 0x00000006030d7211 */ /* 0x000fc400078f10ff */
[----:B------:R-:W-:Y:S01]  /*0be0*/  SHF.R.S32.HI R9, RZ, 0x1f, R14 ;  /* 0x0000001fff097819 */ /* 0x000fe2000001140e */
[----:B------:R-:W-:Y:S01]  /*0bf0*/  STL [R1+0x100], R14 ;  /* 0x0001000e01007387 */ /* 0x000fe20000100800 */
[----:B------:R-:W-:Y:S01]  /*0c00*/  LOP3.LUT R3, R2, 0x3fffff0, RZ, 0xc0, !PT ;  /* 0x03fffff002037812 */ /* 0x000fe200078ec0ff */
[----:B------:R-:W-:Y:S01]  /*0c10*/  IMAD.SHL.U32 R8, R8, 0x8, RZ ;  /* 0x0000000808087824 */ /* 0x000fe200078e00ff */
[----:B------:R-:W-:Y:S02]  /*0c20*/  LEA.HI R10, R9, R14, RZ, 0x2 ;  /* 0x0000000e090a7211 */ /* 0x000fe400078f10ff */
[----:B------:R-:W-:Y:S01]  /*0c30*/  LOP3.LUT R7, R213, 0xfffffff8, RZ, 0xc0, !PT ;  /* 0xfffffff8d5077812 */ /* 0x000fe200078ec0ff */
[C---:B------:R-:W-:Y:S01]  /*0c40*/  IMAD.IADD R4, R6.reuse, 0x1, -R3 ;  /* 0x0000000106047824 */ /* 0x040fe200078e0a03 */
[--C-:B------:R-:W-:Y:S02]  /*0c50*/  SHF.R.S32.HI R11, RZ, 0x2, R10.reuse ;  /* 0x00000002ff0b7819 */ /* 0x100fe4000001140a */
[----:B------:R-:W-:Y:S01]  /*0c60*/  SHF.R.S32.HI R12, RZ, 0x1f, R10 ;  /* 0x0000001fff0c7819 */ /* 0x000fe2000001140a */
[----:B------:R-:W-:Y:S01]  /*0c70*/  IMAD.IADD R22, R6, 0x1, -R7 ;  /* 0x0000000106167824 */ /* 0x000fe200078e0a07 */
[----:B------:R-:W-:-:S02]  /*0c80*/  SHF.R.S32.HI R3, RZ, 0x7, R0 ;  /* 0x00000007ff037819 */ /* 0x000fc40000011400 */
[----:B------:R-:W-:Y:S01]  /*0c90*/  LEA.HI R12, R12, R11, RZ, 0x3 ;  /* 0x0000000b0c0c7211 */ /* 0x000fe200078f18ff */
[C---:B------:R-:W-:Y:S01]  /*0ca0*/  IMAD.SHL.U32 R16, R22.reuse, 0x8, RZ ;  /* 0x0000000816107824 */ /* 0x040fe200078e00ff */
[----:B------:R-:W-:Y:S01]  /*0cb0*/  LOP3.LUT R7, R5, 0xfffffc00, RZ, 0xc0, !PT ;  /* 0xfffffc0005077812 */ /* 0x000fe200078ec0ff */
[----:B------:R-:W-:Y:S01]  /*0cc0*/  IMAD.SHL.U32 R22, R22, 0x4, RZ ;  /* 0x0000000416167824 */ /* 0x000fe200078e00ff */
[----:B------:R-:W-:Y:S01]  /*0cd0*/  SHF.R.S32.HI R5, RZ, 0x4, R2 ;  /* 0x00000004ff057819 */ /* 0x000fe20000011402 */
[----:B------:R-:W-:Y:S01]  /*0ce0*/  VIADD R218, R16, 0x80 ;  /* 0x0000008010da7836 */ /* 0x000fe20000000000 */
[----:B------:R-:W-:Y:S01]  /*0cf0*/  LOP3.LUT R12, R12, 0xfffffff8, RZ, 0xc0, !PT ;  /* 0xfffffff80c0c7812 */ /* 0x000fe200078ec0ff */
[----:B------:R-:W-:Y:S01]  /*0d00*/  VIADD R214, R22, 0x40 ;  /* 0x0000004016d67836 */ /* 0x000fe20000000000 */
[----:B------:R-:W-:Y:S01]  /*0d10*/  LEA.HI R0, R0, R3, RZ, 0x1 ;  /* 0x0000000300007211 */ /* 0x000fe200078f08ff */
[----:B------:R-:W-:Y:S01]  /*0d20*/  IMAD R7, R4, 0x40, R7 ;  /* 0x0000004004077824 */ /* 0x000fe200078e0207 */
[----:B------:R-:W-:Y:S01]  /*0d30*/  LEA.HI R9, R9, R14, RZ, 0x5 ;  /* 0x0000000e09097211 */ /* 0x000fe200078f28ff */
[----:B------:R-:W-:Y:S01]  /*0d40*/  IMAD.IADD R12, R11, 0x1, -R12 ;  /* 0x000000010b0c7824 */ /* 0x000fe200078e0a0c */
[----:B------:R-:W-:Y:S01]  /*0d50*/  LEA.HI R2, R2, R5, RZ, 0x1 ;  /* 0x0000000502027211 */ /* 0x000fe200078f08ff */
[----:B------:R-:W-:Y:S01]  /*0d60*/  IMAD.IADD R212, R22, 0x1, R214 ;  /* 0x0000000116d47824 */ /* 0x000fe200078e02d6 */
[----:B------:R-:W-:Y:S01]  /*0d70*/  LOP3.LUT R0, R0, 0x3fffffe, RZ, 0xc0, !PT ;  /* 0x03fffffe00007812 */ /* 0x000fe200078ec0ff */
[----:B------:R-:W-:Y:S01]  /*0d80*/  VIADD R219, R16, 0xc0 ;  /* 0x000000c010db7836 */ /* 0x000fe20000000000 */
[----:B------:R-:W-:Y:S01]  /*0d90*/  SHF.R.S32.HI R9, RZ, 0x5, R9 ;  /* 0x00000005ff097819 */ /* 0x000fe20000011409 */
[----:B------:R-:W-:Y:S01]  /*0da0*/  VIADD R215, R22, 0x20 ;  /* 0x0000002016d77836 */ /* 0x000fe20000000000 */
[----:B------:R-:W-:Y:S01]  /*0db0*/  LOP3.LUT R2, R2, 0x1ffffffe, RZ, 0xc0, !PT ;  /* 0x1ffffffe02027812 */ /* 0x000fe200078ec0ff */
[----:B------:R-:W-:Y:S01]  /*0dc0*/  IMAD.IADD R0, R3, 0x1, -R0 ;  /* 0x0000000103007824 */ /* 0x000fe200078e0a00 */
[----:B------:R-:W-:Y:S01]  /*0dd0*/  LOP3.LUT R13, R13, 0xfffffffc, RZ, 0xc0, !PT ;  /* 0xfffffffc0d0d7812 */ /* 0x000fe200078ec0ff */
[----:B------:R-:W-:Y:S01]  /*0de0*/  IMAD R9, R9, 0x10, R12 ;  /* 0x0000001009097824 */ /* 0x000fe200078e020c */
[----:B------:R-:W-:Y:S01]  /*0df0*/  SHF.R.S32.HI R213, RZ, 0x3, R213 ;  /* 0x00000003ffd57819 */ /* 0x000fe200000114d5 */
[----:B------:R-:W-:Y:S01]  /*0e00*/  IMAD.IADD R2, R5, 0x1, -R2 ;  /* 0x0000000105027824 */ /* 0x000fe200078e0a02 */
[----:B------:R-:W-:Y:S01]  /*0e10*/  LOP3.LUT R10, R10, 0x7ffffffc, RZ, 0xc0, !PT ;  /* 0x7ffffffc0a0a7812 */ /* 0x000fe200078ec0ff */
[----:B------:R-:W-:Y:S01]  /*0e20*/  IMAD R5, R0, 0x40, R9 ;  /* 0x0000004000057824 */ /* 0x000fe200078e0209 */
[----:B------:R-:W-:Y:S01]  /*0e30*/  LOP3.LUT R229, R8, 0xfffffe00, RZ, 0xc0, !PT ;  /* 0xfffffe0008e57812 */ /* 0x000fe200078ec0ff */
[----:B------:R-:W-:Y:S01]  /*0e40*/  IMAD.U32 R0, RZ, RZ, UR5 ;  /* 0x00000005ff007e24 */ /* 0x000fe2000f8e00ff */
[----:B------:R-:W-:Y:S01]  /*0e50*/  SHF.R.S32.HI R17, RZ, 0x1f, R16 ;  /* 0x0000001fff117819 */ /* 0x000fe20000011410 */
[----:B------:R-:W-:-:S02]  /*0e60*/  IMAD.IADD R13, R6, 0x1, -R13 ;  /* 0x00000001060d7824 */ /* 0x000fc400078e0a0d */
[C---:B------:R-:W-:Y:S02]  /*0e70*/  IMAD.SHL.U32 R0, R213.reuse, 0x40, RZ ;  /* 0x00000040d5007824 */ /* 0x040fe400078e00ff */
[----:B------:R-:W-:Y:S01]  /*0e80*/  VIADD R6, R213, 0x20 ;  /* 0x00000020d5067836 */ /* 0x000fe20000000000 */
[----:B------:R-:W-:Y:S01]  /*0e90*/  LEA.HI R4, R13, R13, RZ, 0x1 ;  /* 0x0000000d0d047211 */ /* 0x000fe200078f08ff */
[----:B------:R-:W-:Y:S01]  /*0ea0*/  VIADD R237, R213, 0x40 ;  /* 0x00000040d5ed7836 */ /* 0x000fe20000000000 */
[----:B------:R-:W-:Y:S01]  /*0eb0*/  LOP3.LUT R3, R0, 0x1c0, RZ, 0xc0, !PT ;  /* 0x000001c000037812 */ /* 0x000fe200078ec0ff */
[----:B------:R-:W-:Y:S01]  /*0ec0*/  IMAD.SHL.U32 R223, R6, 0x40, RZ ;  /* 0x0000004006df7824 */ /* 0x000fe200078e00ff */
[----:B------:R-:W-:Y:S01]  /*0ed0*/  SHF.R.S32.HI R0, RZ, 0x1f, R6 ;  /* 0x0000001fff007819 */ /* 0x000fe20000011406 */
[----:B------:R-:W-:Y:S01]  /*0ee0*/  IMAD.SHL.U32 R222, R237, 0x40, RZ ;  /* 0x00000040edde7824 */ /* 0x000fe200078e00ff */
[----:B------:R-:W-:Y:S01]  /*0ef0*/  LOP3.LUT R230, R3, 0x38, R16, 0xf8, !PT ;  /* 0x0000003803e67812 */ /* 0x000fe200078ef810 */
[----:B------:R-:W-:Y:S01]  /*0f00*/  IMAD R2, R2, 0x8, R7 ;  /* 0x0000000802027824 */ /* 0x000fe200078e0207 */
[----:B------:R-:W-:Y:S01]  /*0f10*/  SHF.R.U32.HI R228, RZ, 0x3, R3 ;  /* 0x00000003ffe47819 */ /* 0x000fe20000011603 */
[----:B------:R-:W-:Y:S01]  /*0f20*/  IMAD.IADD R10, R14, 0x1, -R10 ;  /* 0x000000010e0a7824 */ /* 0x000fe200078e0a0a */
[----:B------:R-:W-:Y:S01]  /*0f30*/  LOP3.LUT R223, R223, 0x1c0, RZ, 0xc0, !PT ;  /* 0x000001c0dfdf7812 */ /* 0x000fe200078ec0ff */
[----:B------:R-:W-:Y:S01]  /*0f40*/  VIADD R216, R22, 0x60 ;  /* 0x0000006016d87836 */ /* 0x000fe20000000000 */
[----:B------:R-:W-:Y:S01]  /*0f50*/  SHF.R.S32.HI R3, RZ, 0x1f, R212 ;  /* 0x0000001fff037819 */ /* 0x000fe200000114d4 */
[----:B------:R0:W-:Y:S01]  /*0f60*/  STL [R1+0x188], R2 ;  /* 0x0001880201007387 */ /* 0x0001e20000100800 */
[----:B------:R-:W-:Y:S01]  /*0f70*/  LOP3.LUT R222, R222, 0x1c0, RZ, 0xc0, !PT ;  /* 0x000001c0dede7812 */ /* 0x000fe200078ec0ff */
[----:B------:R-:W-:Y:S01]  /*0f80*/  IMAD.SHL.U32 R10, R10, 0x2, RZ ;  /* 0x000000020a0a7824 */ /* 0x000fe200078e00ff */
[----:B------:R-:W-:Y:S01]  /*0f90*/  LEA.HI R0, R0, R6, RZ, 0x3 ;  /* 0x0000000600007211 */ /* 0x000fe200078f18ff */
[----:B------:R-:W-:Y:S01]  /*0fa0*/  STL [R1+0x180], R5 ;  /* 0x0001800501007387 */ /* 0x000fe20000100800 */
[----:B------:R-:W-:Y:S01]  /*0fb0*/  SHF.R.U32.HI R7, RZ, 0x3, R223 ;  /* 0x00000003ff077819 */ /* 0x000fe200000116df */
[C---:B------:R-:W-:Y:S01]  /*0fc0*/  VIADD R43, R10.reuse, 0x8 ;  /* 0x000000080a2b7836 */ /* 0x040fe20000000000 */
[----:B------:R-:W-:Y:S01]  /*0fd0*/  LEA.HI R3, R3, R212, RZ, 0x3 ;  /* 0x000000d403037211 */ /* 0x000fe200078f18ff */
[C---:B------:R-:W-:Y:S01]  /*0fe0*/  VIADD R41, R10.reuse, 0x10 ;  /* 0x000000100a297836 */ /* 0x040fe20000000000 */
[----:B------:R-:W-:Y:S01]  /*0ff0*/  SHF.R.U32.HI R6, RZ, 0x3, R222 ;  /* 0x00000003ff067819 */ /* 0x000fe200000116de */
[----:B0-----:R-:W-:Y:S01]  /*1000*/  IMAD.U32 R2, RZ, RZ, UR4 ;  /* 0x00000004ff027e24 */ /* 0x001fe2000f8e00ff */
[----:B------:R-:W-:Y:S01]  /*1010*/  SHF.R.S32.HI R7, RZ, 0x1f, R218 ;  /* 0x0000001fff077819 */ /* 0x000fe200000114da */
[C---:B------:R-:W-:Y:S01]  /*1020*/  VIADD R40, R10.reuse, 0x18 ;  /* 0x000000180a287836 */ /* 0x040fe20000000000 */
[----:B------:R-:W-:Y:S01]  /*1030*/  SHF.R.S32.HI R6, RZ, 0x1f, R219 ;  /* 0x0000001fff067819 */ /* 0x000fe200000114db */
[C---:B------:R-:W-:Y:S01]  /*1040*/  VIADD R39, R10.reuse, 0x20 ;  /* 0x000000200a277836 */ /* 0x040fe20000000000 */
[----:B------:R-:W-:Y:S01]  /*1050*/  LOP3.LUT R42, R3, 0xfffffff8, RZ, 0xc0, !PT ;  /* 0xfffffff8032a7812 */ /* 0x000fe200078ec0ff */
[----:B------:R0:W-:Y:S01]  /*1060*/  STL [R1+0x14], R2 ;  /* 0x0000140201007387 */ /* 0x0001e20000100800 */
[----:B------:R-:W-:Y:S01]  /*1070*/  VIADD R38, R10, 0x28 ;  /* 0x000000280a267836 */ /* 0x000fe20000000000 */
[----:B------:R-:W-:Y:S01]  /*1080*/  LOP3.LUT R4, R4, 0x1ffffffe, RZ, 0xc0, !PT ;  /* 0x1ffffffe04047812 */ /* 0x000fe200078ec0ff */
[C---:B------:R-:W-:Y:S01]  /*1090*/  VIADD R37, R10.reuse, 0x30 ;  /* 0x000000300a257836 */ /* 0x040fe20000000000 */
[----:B------:R1:W-:Y:S01]  /*10a0*/  STL [R1+0x6c], R7 ;  /* 0x00006c0701007387 */ /* 0x0003e20000100800 */
[C---:B------:R-:W-:Y:S01]  /*10b0*/  VIADD R36, R10.reuse, 0x38 ;  /* 0x000000380a247836 */ /* 0x040fe20000000000 */
[----:B------:R-:W-:Y:S01]  /*10c0*/  SHF.R.S32.HI R3, RZ, 0x1f, R42 ;  /* 0x0000001fff037819 */ /* 0x000fe2000001142a */
[C---:B------:R-:W-:Y:S01]  /*10d0*/  VIADD R35, R10.reuse, 0x40 ;  /* 0x000000400a237836 */ /* 0x040fe20000000000 */
[----:B------:R2:W-:Y:S01]  /*10e0*/  STL [R1+0x68], R6 ;  /* 0x0000680601007387 */ /* 0x0005e20000100800 */
[C---:B------:R-:W-:Y:S01]  /*10f0*/  VIADD R34, R10.reuse, 0x48 ;  /* 0x000000480a227836 */ /* 0x040fe20000000000 */
[----:B0-----:R-:W-:Y:S01]  /*1100*/  SHF.R.S32.HI R2, RZ, 0x1f, R213 ;  /* 0x0000001fff027819 */ /* 0x001fe200000114d5 */
[C---:B------:R-:W-:Y:S01]  /*1110*/  VIADD R33, R10.reuse, 0x50 ;  /* 0x000000500a217836 */ /* 0x040fe20000000000 */
[----:B------:R0:W-:Y:S01]  /*1120*/  STL [R1+0x78], R10 ;  /* 0x0000780a01007387 */ /* 0x0001e20000100800 */
[C---:B------:R-:W-:Y:S01]  /*1130*/  VIADD R32, R10.reuse, 0x58 ;  /* 0x000000580a207836 */ /* 0x040fe20000000000 */
[----:B------:R-:W-:Y:S01]  /*1140*/  SHF.R.S32.HI R2, RZ, 0x1f, R237 ;  /* 0x0000001fff027819 */ /* 0x000fe200000114ed */
[C---:B------:R-:W-:Y:S01]  /*1150*/  VIADD R31, R10.reuse, 0x60 ;  /* 0x000000600a1f7836 */ /* 0x040fe20000000000 */
[----:B------:R-:W-:Y:S01]  /*1160*/  STL [R1+0x64], R42 ;  /* 0x0000642a01007387 */ /* 0x000fe20000100800 */
[----:B------:R-:W-:Y:S01]  /*1170*/  VIADD R30, R10, 0x68 ;  /* 0x000000680a1e7836 */ /* 0x000fe20000000000 */
[----:B------:R-:W-:Y:S01]  /*1180*/  LEA.HI R2, R2, R237, RZ, 0x3 ;  /* 0x000000ed02027211 */ /* 0x000fe200078f18ff */
[C---:B------:R-:W-:Y:S01]  /*1190*/  VIADD R29, R10.reuse, 0x70 ;  /* 0x000000700a1d7836 */ /* 0x040fe20000000000 */
[----:B------:R-:W-:Y:S01]  /*11a0*/  STL [R1+0xf4], R43 ;  /* 0x0000f42b01007387 */ /* 0x000fe20000100800 */
[C---:B------:R-:W-:Y:S01]  /*11b0*/  VIADD R28, R10.reuse, 0x78 ;  /* 0x000000780a1c7836 */ /* 0x040fe20000000000 */
[----:B------:R-:W-:Y:S01]  /*11c0*/  LOP3.LUT R230, R229, R230, R228, 0xf6, !PT ;  /* 0x000000e6e5e67212 */ /* 0x000fe200078ef6e4 */
[C---:B------:R-:W-:Y:S01]  /*11d0*/  VIADD R27, R10.reuse, 0x80 ;  /* 0x000000800a1b7836 */ /* 0x040fe20000000000 */
[----:B------:R-:W-:Y:S01]  /*11e0*/  STL [R1+0xf0], R41 ;  /* 0x0000f02901007387 */ /* 0x000fe20000100800 */
[----:B------:R-:W-:-:S02]  /*11f0*/  VIADD R26, R10, 0x88 ;  /* 0x000000880a1a7836 */ /* 0x000fc40000000000 */
[C---:B------:R-:W-:Y:S01]  /*1200*/  VIADD R25, R10.reuse, 0x90 ;  /* 0x000000900a197836 */ /* 0x040fe20000000000 */
[----:B------:R-:W-:Y:S01]  /*1210*/  STL [R1+0xec], R40 ;  /* 0x0000ec2801007387 */ /* 0x000fe20000100800 */
[C---:B------:R-:W-:Y:S02]  /*1220*/  VIADD R24, R10.reuse, 0x98 ;  /* 0x000000980a187836 */ /* 0x040fe40000000000 */
[C---:B------:R-:W-:Y:S01]  /*1230*/  VIADD R21, R10.reuse, 0xa0 ;  /* 0x000000a00a157836 */ /* 0x040fe20000000000 */
[----:B------:R-:W-:Y:S01]  /*1240*/  STL [R1+0xe8], R39 ;  /* 0x0000e82701007387 */ /* 0x000fe20000100800 */
[C---:B------:R-:W-:Y:S02]  /*1250*/  VIADD R20, R10.reuse, 0xa8 ;  /* 0x000000a80a147836 */ /* 0x040fe40000000000 */
[----:B------:R-:W-:Y:S01]  /*1260*/  VIADD R15, R10, 0xb0 ;  /* 0x000000b00a0f7836 */ /* 0x000fe20000000000 */
[----:B------:R-:W-:Y:S01]  /*1270*/  STL [R1+0xe4], R38 ;  /* 0x0000e42601007387 */ /* 0x000fe20000100800 */
[----:B------:R-:W-:-:S02]  /*1280*/  IMAD.IADD R4, R13, 0x1, -R4 ;  /* 0x000000010d047824 */ /* 0x000fc400078e0a04 */
[----:B------:R-:W-:Y:S01]  /*1290*/  VIADD R14, R10, 0xb8 ;  /* 0x000000b80a0e7836 */ /* 0x000fe20000000000 */
[----:B------:R-:W-:Y:S01]  /*12a0*/  STL [R1+0xe0], R37 ;  /* 0x0000e02501007387 */ /* 0x000fe20000100800 */
[----:B------:R-:W-:Y:S02]  /*12b0*/  IMAD.SHL.U32 R2, R2, 0x40, RZ ;  /* 0x0000004002027824 */ /* 0x000fe400078e00ff */
[C---:B------:R-:W-:Y:S01]  /*12c0*/  VIADD R13, R10.reuse, 0xc0 ;  /* 0x000000c00a0d7836 */ /* 0x040fe20000000000 */
[----:B------:R-:W-:Y:S01]  /*12d0*/  STL [R1+0xdc], R36 ;  /* 0x0000dc2401007387 */ /* 0x000fe20000100800 */
[----:B------:R-:W-:Y:S01]  /*12e0*/  VIADD R12, R10, 0xc8 ;  /* 0x000000c80a0c7836 */ /* 0x000fe20000000000 */
[----:B------:R-:W-:Y:S01]  /*12f0*/  LOP3.LUT R225, R2, 0xfffffe00, RZ, 0xc0, !PT ;  /* 0xfffffe0002e17812 */ /* 0x000fe200078ec0ff */
[C---:B------:R-:W-:Y:S01]  /*1300*/  VIADD R11, R10.reuse, 0xd0 ;  /* 0x000000d00a0b7836 */ /* 0x040fe20000000000 */
[----:B------:R-:W-:Y:S01]  /*1310*/  STL [R1+0xd8], R35 ;  /* 0x0000d82301007387 */ /* 0x000fe20000100800 */
[C---:B------:R-:W-:Y:S01]  /*1320*/  VIADD R9, R10.reuse, 0xd8 ;  /* 0x000000d80a097836 */ /* 0x040fe20000000000 */
[----:B------:R-:W-:Y:S01]  /*1330*/  SHF.R.S32.HI R2, RZ, 0x1f, R43 ;  /* 0x0000001fff027819 */ /* 0x000fe2000001142b */
[----:B------:R-:W-:Y:S01]  /*1340*/  VIADD R8, R10, 0xe0 ;  /* 0x000000e00a087836 */ /* 0x000fe20000000000 */
[----:B------:R-:W-:Y:S01]  /*1350*/  STL [R1+0xd4], R34 ;  /* 0x0000d42201007387 */ /* 0x000fe20000100800 */
[----:B------:R-:W-:-:S02]  /*1360*/  IMAD.SHL.U32 R0, R0, 0x40, RZ ;  /* 0x0000004000007824 */ /* 0x000fc400078e00ff */
[C---:B-1----:R-:W-:Y:S01]  /*1370*/  VIADD R7, R10.reuse, 0xe8 ;  /* 0x000000e80a077836 */ /* 0x042fe20000000000 */
[----:B------:R-:W-:Y:S01]  /*1380*/  STL [R1+0xd0], R33 ;  /* 0x0000d02101007387 */ /* 0x000fe20000100800 */
[----:B--2---:R-:W-:Y:S01]  /*1390*/  VIADD R6, R10, 0xf0 ;  /* 0x000000f00a067836 */ /* 0x004fe20000000000 */
[----:B------:R-:W-:Y:S01]  /*13a0*/  LOP3.LUT R226, R0, 0xfffffe00, RZ, 0xc0, !PT ;  /* 0xfffffe0000e27812 */ /* 0x000fe200078ec0ff */
[----:B------:R-:W-:Y:S01]  /*13b0*/  VIADD R0, R10, 0xf8 ;  /* 0x000000f80a007836 */ /* 0x000fe20000000000 */
[----:B------:R-:W-:Y:S01]  /*13c0*/  STL [R1+0xcc], R32 ;  /* 0x0000cc2001007387 */ /* 0x000fe20000100800 */
[----:B0-----:R-:W-:-:S03]  /*13d0*/  SHF.R.S32.HI R10, RZ, 0x1f, R38 ;  /* 0x0000001fff0a7819 */ /* 0x001fc60000011426 */
[----:B------:R-:W-:Y:S04]  /*13e0*/  STL [R1+0xc8], R31 ;  /* 0x0000c81f01007387 */ /* 0x000fe80000100800 */
        /* <DEDUP_REMOVED lines=16> */
[----:B------:R0:W-:Y:S04]  /*14f0*/  STL [R1+0x84], R7 ;  /* 0x0000840701007387 */ /* 0x0001e80000100800 */
[----:B------:R1:W-:Y:S04]  /*1500*/  STL [R1+0x17c], R2 ;  /* 0x00017c0201007387 */ /* 0x0003e80000100800 */
[----:B------:R-:W-:Y:S01]  /*1510*/  STL [R1+0x80], R6 ;  /* 0x0000800601007387 */ /* 0x000fe20000100800 */
[----:B0-----:R-:W-:-:S03]  /*1520*/  SHF.R.S32.HI R7, RZ, 0x1f, R7 ;  /* 0x0000001fff077819 */ /* 0x001fc60000011407 */
[----:B------:R0:W-:Y:S01]  /*1530*/  STL [R1+0xfc], R3 ;  /* 0x0000fc0301007387 */ /* 0x0001e20000100800 */
[----:B-1----:R-:W-:-:S03]  /*1540*/  SHF.R.S32.HI R2, RZ, 0x1f, R41 ;  /* 0x0000001fff027819 */ /* 0x002fc60000011429 */
[----:B------:R-:W-:Y:S04]  /*1550*/  STL [R1+0x7c], R0 ;  /* 0x00007c0001007387 */ /* 0x000fe80000100800 */
[----:B------:R1:W-:Y:S01]  /*1560*/  STL [R1+0x178], R2 ;  /* 0x0001780201007387 */ /* 0x0003e20000100800 */
[----:B0-----:R-:W-:-:S05]  /*1570*/  SHF.R.S32.HI R3, RZ, 0x1f, R40 ;  /* 0x0000001fff037819 */ /* 0x001fca0000011428 */
[----:B------:R0:W-:Y:S01]  /*1580*/  STL [R1+0x174], R3 ;  /* 0x0001740301007387 */ /* 0x0001e20000100800 */
[----:B-1----:R-:W-:-:S05]  /*1590*/  SHF.R.S32.HI R2, RZ, 0x1f, R39 ;  /* 0x0000001fff027819 */ /* 0x002fca0000011427 */
[----:B------:R1:W-:Y:S01]  /*15a0*/  STL [R1+0x170], R2 ;  /* 0x0001700201007387 */ /* 0x0003e20000100800 */
[----:B0-----:R-:W-:-:S03]  /*15b0*/  SHF.R.S32.HI R3, RZ, 0x1f, R37 ;  /* 0x0000001fff037819 */ /* 0x001fc60000011425 */
[----:B------:R0:W-:Y:S04]  /*15c0*/  STL [R1+0x16c], R10 ;  /* 0x00016c0a01007387 */ /* 0x0001e80000100800 */
[----:B------:R2:W-:Y:S01]  /*15d0*/  STL [R1+0x168], R3 ;  /* 0x0001680301007387 */ /* 0x0005e20000100800 */
[----:B-1----:R-:W-:Y:S02]  /*15e0*/  SHF.R.S32.HI R2, RZ, 0x1f, R36 ;  /* 0x0000001fff027819 */ /* 0x002fe40000011424 */
[----:B0-----:R-:W-:-:S03]  /*15f0*/  SHF.R.S32.HI R10, RZ, 0x1f, R35 ;  /* 0x0000001fff0a7819 */ /* 0x001fc60000011423 */
[----:B------:R0:W-:Y:S01]  /*1600*/  STL [R1+0x164], R2 ;  /* 0x0001640201007387 */ /* 0x0001e20000100800 */
[----:B--2---:R-:W-:-:S03]  /*1610*/  SHF.R.S32.HI R3, RZ, 0x1f, R34 ;  /* 0x0000001fff037819 */ /* 0x004fc60000011422 */
[----:B------:R1:W-:Y:S04]  /*1620*/  STL [R1+0x160], R10 ;  /* 0x0001600a01007387 */ /* 0x0003e80000100800 */
[----:B------:R2:W-:Y:S01]  /*1630*/  STL [R1+0x15c], R3 ;  /* 0x00015c0301007387 */ /* 0x0005e20000100800 */
[----:B0-----:R-:W-:Y:S02]  /*1640*/  SHF.R.S32.HI R2, RZ, 0x1f, R33 ;  /* 0x0000001fff027819 */ /* 0x001fe40000011421 */
[----:B-1----:R-:W-:-:S03]  /*1650*/  SHF.R.S32.HI R10, RZ, 0x1f, R32 ;  /* 0x0000001fff0a7819 */ /* 0x002fc60000011420 */
        /* <DEDUP_REMOVED lines=32> */
[----:B------:R-:W-:Y:S04]  /*1860*/  STL [R1+0x118], R10 ;  /* 0x0001180a01007387 */ /* 0x000fe80000100800 */
[----:B------:R1:W-:Y:S01]  /*1870*/  STL [R1+0x114], R3 ;  /* 0x0001140301007387 */ /* 0x0003e20000100800 */
[----:B0-----:R-:W-:-:S05]  /*1880*/  SHF.R.S32.HI R2, RZ, 0x1f, R8 ;  /* 0x0000001fff027819 */ /* 0x001fca0000011408 */
[----:B------:R0:W-:Y:S01]  /*1890*/  STL [R1+0x110], R2 ;  /* 0x0001100201007387 */ /* 0x0001e20000100800 */
[----:B-1----:R-:W-:-:S03]  /*18a0*/  SHF.R.S32.HI R3, RZ, 0x1f, R6 ;  /* 0x0000001fff037819 */ /* 0x002fc60000011406 */
[----:B------:R1:W-:Y:S04]  /*18b0*/  STL [R1+0x10c], R7 ;  /* 0x00010c0701007387 */ /* 0x0003e80000100800 */
[----:B------:R1:W-:Y:S01]  /*18c0*/  STL [R1+0x108], R3 ;  /* 0x0001080301007387 */ /* 0x0003e20000100800 */
[----:B0-----:R-:W-:Y:S01]  /*18d0*/  SHF.R.S32.HI R2, RZ, 0x1f, R0 ;  /* 0x0000001fff027819 */ /* 0x001fe20000011400 */
[----:B------:R-:W-:-:S05]  /*18e0*/  IMAD R0, R4, 0x8, R5 ;  /* 0x0000000804007824 */ /* 0x000fca00078e0205 */
[----:B------:R1:W-:Y:S04]  /*18f0*/  STL [R1+0x184], R0 ;  /* 0x0001840001007387 */ /* 0x0003e80000100800 */
[----:B------:R1:W-:Y:S02]  /*1900*/  STL [R1+0x104], R2 ;  /* 0x0001040201007387 */ /* 0x0003e40000100800 */
.L_x_676:
[----:B01234-:R-:W0:Y:S01]  /*1910*/  LDC.64 R2, c[0x0][0xc88] ;  /* 0x00032200ff027b82 */ /* 0x01fe220000000a00 */
[----:B------:R-:W-:Y:S01]  /*1920*/  ULDC.64 UR10, c[0x0][0x208] ;  /* 0x00008200000a7ab9 */ /* 0x000fe20000000a00 */
[----:B------:R-:W-:Y:S01]  /*1930*/  ULDC.64 UR4, c[0x0][0xa28] ;  /* 0x00028a0000047ab9 */ /* 0x000fe20000000a00 */
[----:B------:R-:W-:Y:S01]  /*1940*/  ULDC.64 UR8, c[0x0][0xa18] ;  /* 0x0002860000087ab9 */ /* 0x000fe20000000a00 */
[----:B------:R-:W-:Y:S01]  /*1950*/  ULDC.64 UR6, c[0x0][0xa08] ;  /* 0x0002820000067ab9 */ /* 0x000fe20000000a00 */
[----:B0-----:R-:W-:-:S05]  /*1960*/  IMAD.WIDE R2, R143, 0x4, R2 ;  /* 0x000000048f027825 */ /* 0x001fca00078e0202 */
[----:B------:R-:W2:Y:S01]  /*1970*/  LDG.E R233, desc[UR10][R2.64] ;  /* 0x0000000a02e97981 */ /* 0x000ea2000c1e1900 */
[----:B------:R-:W-:Y:S01]  /*1980*/  ISETP.NE.U32.AND P2, PT, RZ, UR4, PT ;  /* 0x00000004ff007c0c */ /* 0x000fe2000bf45070 */
[----:B------:R-:W-:Y:S01]  /*1990*/  IMAD.MOV.U32 R7, RZ, RZ, RZ ;  /* 0x000000ffff077224 */ /* 0x000fe200078e00ff */
[----:B------:R-:W-:Y:S01]  /*19a0*/  ISETP.NE.U32.AND P1, PT, RZ, UR8, PT ;  /* 0x00000008ff007c0c */ /* 0x000fe2000bf25070 */
[----:B------:R-:W-:Y:S01]  /*19b0*/  IMAD.MOV.U32 R112, RZ, RZ, RZ ;  /* 0x000000ffff707224 */ /* 0x000fe200078e00ff */
[----:B------:R-:W-:Y:S02]  /*19c0*/  ISETP.NE.AND.EX P2, PT, RZ, UR5, PT, P2 ;  /* 0x00000005ff007c0c */ /* 0x000fe4000bf45320 */
[----:B------:R-:W-:Y:S02]  /*19d0*/  ISETP.NE.AND.EX P1, PT, RZ, UR9, PT, P1 ;  /* 0x00000009ff007c0c */ /* 0x000fe4000bf25310 */
[----:B------:R-:W-:-:S04]  /*19e0*/  ISETP.NE.U32.AND P0, PT, RZ, UR6, PT ;  /* 0x00000006ff007c0c */ /* 0x000fc8000bf05070 */
[----:B------:R-:W-:Y:S02]  /*19f0*/  ISETP.NE.AND.EX P0, PT, RZ, UR7, PT, P0 ;  /* 0x00000007ff007c0c */ /* 0x000fe4000bf05300 */
[C---:B------:R-:W-:Y:S02]  /*1a00*/  LOP3.LUT R6, R142.reuse, 0xff000000, RZ, 0xc0, !PT ;  /* 0xff0000008e067812 */ /* 0x040fe400078ec0ff */
[----:B------:R-:W-:Y:S02]  /*1a10*/  LOP3.LUT R231, R142, 0xffff, RZ, 0xc0, !PT ;  /* 0x0000ffff8ee77812 */ /* 0x000fe400078ec0ff */
[----:B--2---:R-:W-:Y:S01]  /*1a20*/  SHF.R.S32.HI R0, RZ, 0x1f, R233 ;  /* 0x0000001fff007819 */ /* 0x004fe200000114e9 */
[C---:B------:R-:W-:Y:S01]  /*1a30*/  IMAD.SHL.U32 R234, R233.reuse, 0x4, RZ ;  /* 0x00000004e9ea7824 */ /* 0x040fe200078e00ff */
[C---:B------:R-:W-:Y:S01]  /*1a40*/  @P2 LEA R4, P3, R233.reuse, UR4, 0x2 ;  /* 0x00000004e9042c11 */ /* 0x040fe2000f8610ff */
[----:B------:R-:W-:Y:S01]  /*1a50*/  ULDC UR4, c[0x0][0x288] ;  /* 0x0000a20000047ab9 */ /* 0x000fe20000000800 */
[C-C-:B------:R-:W-:Y:S01]  /*1a60*/  SHF.L.U64.HI R235, R233.reuse, 0x2, R0.reuse ;  /* 0x00000002e9eb7819 */ /* 0x140fe20000010200 */
[----:B------:R0:W-:Y:S01]  /*1a70*/  STL [R1+0xf8], R0 ;  /* 0x0000f80001007387 */ /* 0x0001e20000100800 */
[----:B------:R-:W-:Y:S01]  /*1a80*/  @P2 LEA.HI.X R5, R233, UR5, R0, 0x2, P3 ;  /* 0x00000005e9052c11 */ /* 0x000fe200098f1400 */
[----:B-----5:R-:W-:Y:S01]  /*1a90*/  IMAD.U32 R146, RZ, RZ, UR4 ;  /* 0x00000004ff927e24 */ /* 0x020fe2000f8e00ff */
[----:B------:R-:W-:Y:S01]  /*1aa0*/  ULDC.64 UR4, c[0x0][0x418] ;  /* 0x0001060000047ab9 */ /* 0x000fe20000000a00 */
[----:B------:R1:W-:Y:S01]  /*1ab0*/  STL [R1+0x70], R141 ;  /* 0x0000708d01007387 */ /* 0x0003e20000100800 */
[----:B------:R-:W-:Y:S01]  /*1ac0*/  UISETP.NE.U32.AND UP0, UPT, UR4, URZ, UPT ;  /* 0x0000003f0400728c */ /* 0x000fe2000bf05070 */
[----:B------:R-:W-:-:S02]  /*1ad0*/  IADD3 R2, P4, R234, UR6, RZ ;  /* 0x00000006ea027c10 */ /* 0x000fc4000ff9e0ff */
[----:B------:R2:W5:Y:S01]  /*1ae0*/  @P2 LDG.E R7, desc[UR10][R4.64] ;  /* 0x0000000a04072981 */ /* 0x000562000c1e1900 */
[----:B------:R-:W-:Y:S01]  /*1af0*/  UISETP.NE.AND.EX UP0, UPT, UR5, URZ, UPT, UP0 ;  /* 0x0000003f0500728c */ /* 0x000fe2000bf05300 */
[C---:B------:R-:W-:Y:S01]  /*1b00*/  IADD3.X R3, R235.reuse, UR7, RZ, P4, !PT ;  /* 0x00000007eb037c10 */ /* 0x040fe2000a7fe4ff */
[----:B------:R-:W-:Y:S01]  /*1b10*/  ULDC UR4, c[0x0][0x424] ;  /* 0x0001090000047ab9 */ /* 0x000fe20000000800 */
[----:B------:R-:W-:Y:S01]  /*1b20*/  ULDC.64 UR6, c[0x0][0xa20] ;  /* 0x0002880000067ab9 */ /* 0x000fe20000000a00 */
[----:B--2---:R-:W-:Y:S01]  /*1b30*/  @P1 IADD3 R4, P2, R234, UR8, RZ ;  /* 0x00000008ea041c10 */ /* 0x004fe2000ff5e0ff */
[----:B------:R-:W-:Y:S01]  /*1b40*/  USEL UR4, UR4, 0x1, UP0 ;  /* 0x0000000104047887 */ /* 0x000fe20008000000 */
[----:B0-----:R-:W-:Y:S01]  /*1b50*/  LOP3.LUT R0, R142, 0xff0000, RZ, 0xc0, !PT ;  /* 0x00ff00008e007812 */ /* 0x001fe200078ec0ff */
[----:B------:R-:W-:Y:S01]  /*1b60*/  ULDC UR5, c[0x0][0x2f0] ;  /* 0x0000bc0000057ab9 */ /* 0x000fe20000000800 */
[----:B------:R-:W-:Y:S01]  /*1b70*/  @P1 IADD3.X R5, R235, UR9, RZ, P2, !PT ;  /* 0x00000009eb051c10 */ /* 0x000fe200097fe4ff */
[----:B------:R-:W5:Y:S01]  /*1b80*/  @P0 LDG.E R112, desc[UR10][R2.64] ;  /* 0x0000000a02700981 */ /* 0x000f62000c1e1900 */
[----:B------:R-:W-:Y:S01]  /*1b90*/  ISETP.NE.U32.AND P2, PT, RZ, UR6, PT ;  /* 0x00000006ff007c0c */ /* 0x000fe2000bf45070 */
[----:B------:R-:W-:-:S02]  /*1ba0*/  UIMAD UR4, UR4, UR5, URZ ;  /* 0x00000005040472a4 */ /* 0x000fc4000f8e023f */
[----:B------:R0:W5:Y:S01]  /*1bb0*/  @P1 LDG.E R146, desc[UR10][R4.64] ;  /* 0x0000000a04921981 */ /* 0x000162000c1e1900 */
[----:B------:R-:W-:Y:S01]  /*1bc0*/  ISETP.NE.AND.EX P2, PT, RZ, UR7, PT, P2 ;  /* 0x00000007ff007c0c */ /* 0x000fe2000bf45320 */
[----:B------:R-:W-:Y:S01]  /*1bd0*/  ULDC UR5, c[0x0][0x348] ;  /* 0x0000d20000057ab9 */ /* 0x000fe20000000800 */
[----:B0-----:R-:W-:-:S04]  /*1be0*/  SHF.R.U32.HI R5, RZ, 0x8, R6 ;  /* 0x00000008ff057819 */ /* 0x001fc80000011606 */
[----:B------:R-:W-:Y:S01]  /*1bf0*/  LEA.HI R232, R0, R5, RZ, 0x10 ;  /* 0x0000000500e87211 */ /* 0x000fe200078f80ff */
[----:B-1----:R-:W-:Y:S06]  /*1c00*/  @P1 BRA `(.L_x_445) ;  /* 0x0000000000281947 */ /* 0x002fec0003800000 */
[----:B------:R-:W-:Y:S02]  /*1c10*/  ULDC.64 UR8, c[0x0][0xa00] ;  /* 0x0002800000087ab9 */ /* 0x000fe40000000a00 */
[----:B------:R-:W-:-:S04]  /*1c20*/  ISETP.NE.U32.AND P1, PT, RZ, UR8, PT ;  /* 0x00000008ff007c0c */ /* 0x000fc8000bf25070 */
[----:B------:R-:W-:-:S13]  /*1c30*/  ISETP.NE.AND.EX P1, PT, RZ, UR9, PT, P1 ;  /* 0x00000009ff007c0c */ /* 0x000fda000bf25310 */
[----:B------:R-:W-:Y:S05]  /*1c40*/  @!P1 BRA `(.L_x_445) ;  /* 0x0000000000189947 */ /* 0x000fea0003800000 */
[----:B------:R-:W0:Y:S01]  /*1c50*/  LDC.64 R4, c[0x0][0xa00] ;  /* 0x00028000ff047b82 */ /* 0x000e220000000a00 */
[----:B------:R-:W-:Y:S01]  /*1c60*/  ULDC.64 UR8, c[0x0][0x208] ;  /* 0x0000820000087ab9 */ /* 0x000fe20000000a00 */
[----:B0-----:R-:W-:-:S05]  /*1c70*/  IMAD.WIDE R4, R233, 0x4, R4 ;  /* 0x00000004e9047825 */ /* 0x001fca00078e0204 */
[----:B-----5:R-:W2:Y:S04]  /*1c80*/  LDG.E R146, desc[UR8][R4.64] ;  /* 0x0000000804927981 */ /* 0x020ea8000c1e1900 */
[----:B------:R-:W2:Y:S02]  /*1c90*/  LDG.E R9, desc[UR8][R4.64+0x4] ;  /* 0x0000040804097981 */ /* 0x000ea4000c1e1900 */
[----:B--2---:R-:W-:-:S07]  /*1ca0*/  IMAD.IADD R146, R9, 0x1, -R146 ;  /* 0x0000000109927824 */ /* 0x004fce00078e0a92 */
.L_x_445:
[----:B------:R-:W-:Y:S02]  /*1cb0*/  IMAD.U32 R24, RZ, RZ, UR5 ;  /* 0x00000005ff187e24 */ /* 0x000fe4000f8e00ff */
[----:B------:R-:W-:Y:S01]  /*1cc0*/  IMAD.U32 R25, RZ, RZ, UR4 ;  /* 0x00000004ff197e24 */ /* 0x000fe2000f8e00ff */
[----:B------:R-:W-:Y:S06]  /*1cd0*/  @!P2 BRA `(.L_x_446) ;  /* 0x000000000014a947 */ /* 0x000fec0003800000 */
[----:B------:R-:W-:Y:S01]  /*1ce0*/  IADD3 R2, P0, R234, UR6, RZ ;  /* 0x00000006ea027c10 */ /* 0x000fe2000ff1e0ff */
[----:B------:R-:W-:-:S03]  /*1cf0*/  ULDC.64 UR4, c[0x0][0x208] ;  /* 0x0000820000047ab9 */ /* 0x000fc60000000a00 */
[----:B------:R-:W-:-:S05]  /*1d00*/  IADD3.X R3, R235, UR7, RZ, P0, !PT ;  /* 0x00000007eb037c10 */ /* 0x000fca00087fe4ff */
[----:B------:R0:W5:Y:S01]  /*1d10*/  LDG.E R25, desc[UR4][R2.64] ;  /* 0x0000000402197981 */ /* 0x000162000c1e1900 */
[----:B------:R-:W-:Y:S05]  /*1d20*/  BRA `(.L_x_447) ;  /* 0x0000000000147947 */ /* 0x000fea0003800000 */
.L_x_446:
[----:B------:R-:W-:Y:S05]  /*1d30*/  @!P0 BRA `(.L_x_447) ;  /* 0x0000000000108947 */ /* 0x000fea0003800000 */
[----:B------:R-:W-:Y:S02]  /*1d40*/  ULDC.64 UR4, c[0x0][0x208] ;  /* 0x0000820000047ab9 */ /* 0x000fe40000000a00 */
[----:B------:R-:W2:Y:S04]  /*1d50*/  LDG.E R0, desc[UR4][R2.64] ;  /* 0x0000000402007981 */ /* 0x000ea8000c1e1900 */
[----:B------:R-:W2:Y:S02]  /*1d60*/  LDG.E R25, desc[UR4][R2.64+0x4] ;  /* 0x0000040402197981 */ /* 0x000ea4000c1e1900 */
[----:B--2---:R-:W-:-:S07]  /*1d70*/  IMAD.IADD R25, R25, 0x1, -R0 ;  /* 0x0000000119197824 */ /* 0x004fce00078e0a00 */
.L_x_447:
[----:B------:R-:W-:Y:S01]  /*1d80*/  ULDC.64 UR4, c[0x0][0xa10] ;  /* 0x0002840000047ab9 */ /* 0x000fe20000000a00 */
[----:B------:R-:W2:Y:S01]  /*1d90*/  LDL.LU R4, [R1+0x10] ;  /* 0x0000100001047983 */ /* 0x000ea20000300800 */
[----:B------:R-:W-:Y:S01]  /*1da0*/  ISETP.NE.U32.AND P0, PT, RZ, UR4, PT ;  /* 0x00000004ff007c0c */ /* 0x000fe2000bf05070 */
[----:B------:R-:W-:-:S03]  /*1db0*/  ULDC.64 UR6, c[0x0][0x208] ;  /* 0x0000820000067ab9 */ /* 0x000fc60000000a00 */
[----:B------:R-:W-:Y:S01]  /*1dc0*/  ISETP.NE.AND.EX P0, PT, RZ, UR5, PT, P0 ;  /* 0x00000005ff007c0c */ /* 0x000fe2000bf05300 */
[----:B-----5:R-:W-:Y:S01]  /*1dd0*/  IMAD.IADD R9, R25, 0x1, -R7 ;  /* 0x0000000119097824 */ /* 0x020fe200078e0a07 */
[----:B------:R-:W-:-:S11]  /*1de0*/  ULDC.64 UR4, c[0x0][0xa30] ;  /* 0x00028c0000047ab9 */ /* 0x000fd60000000a00 */
[----:B0-----:R-:W0:Y:S02]  /*1df0*/  @P0 LDC.64 R2, c[0x0][0xa10] ;  /* 0x00028400ff020b82 */ /* 0x001e240000000a00 */
[----:B0-----:R-:W-:-:S05]  /*1e00*/  @P0 IMAD.WIDE R2, R233, 0x4, R2 ;  /* 0x00000004e9020825 */ /* 0x001fca00078e0202 */
[----:B------:R-:W3:Y:S04]  /*1e10*/  @P0 LDG.E R0, desc[UR6][R2.64] ;  /* 0x0000000602000981 */ /* 0x000ee8000c1e1900 */
[----:B------:R0:W3:Y:S01]  /*1e20*/  @P0 LDG.E R5, desc[UR6][R2.64+0x4] ;  /* 0x0000040602050981 */ /* 0x0000e2000c1e1900 */
[----:B------:R-:W-:Y:S01]  /*1e30*/  ISETP.NE.U32.AND P1, PT, RZ, UR4, PT ;  /* 0x00000004ff007c0c */ /* 0x000fe2000bf25070 */
[----:B------:R-:W-:Y:S01]  /*1e40*/  IMAD.MOV.U32 R139, RZ, RZ, R25 ;  /* 0x000000ffff8b7224 */ /* 0x000fe200078e0019 */
[----:B------:R-:W-:Y:S02]  /*1e50*/  LOP3.LUT R10, R232, 0xff, RZ, 0xc0, !PT ;  /* 0x000000ffe80a7812 */ /* 0x000fe400078ec0ff */
[----:B------:R-:W-:-:S03]  /*1e60*/  ISETP.NE.AND.EX P1, PT, RZ, UR5, PT, P1 ;  /* 0x00000005ff007c0c */ /* 0x000fc6000bf25310 */
[----:B------:R1:W-:Y:S01]  /*1e70*/  STL [R1+0x74], R10 ;  /* 0x0000740a01007387 */ /* 0x0003e20000100800 */
[----:B------:R-:W-:Y:S09]  /*1e80*/  BSSY B0, `(.L_x_448) ;  /* 0x000002e000007945 */ /* 0x000ff20003800000 */
[----:B0-----:R-:W-:-:S04]  /*1e90*/  @P1 IADD3 R2, P2, R234, UR4, RZ ;  /* 0x00000004ea021c10 */ /* 0x001fc8000ff5e0ff */
[----:B------:R-:W-:Y:S02]  /*1ea0*/  @P1 IADD3.X R3, R235, UR5, RZ, P2, !PT ;  /* 0x00000005eb031c10 */ /* 0x000fe400097fe4ff */
[----:B------:R-:W-:-:S03]  /*1eb0*/  SHF.R.U32.HI R232, RZ, 0x10, R232 ;  /* 0x00000010ffe87819 */ /* 0x000fc600000116e8 */
[----:B------:R0:W5:Y:S02]  /*1ec0*/  @P1 LDG.E R139, desc[UR6][R2.64] ;  /* 0x00000006028b1981 */ /* 0x000164000c1e1900 */
[----:B0-----:R-:W-:Y:S01]  /*1ed0*/  IMAD.MOV.U32 R3, RZ, RZ, RZ ;  /* 0x000000ffff037224 */ /* 0x001fe200078e00ff */
[----:B--2---:R-:W-:Y:S01]  /*1ee0*/  LOP3.LUT R4, R4, 0xfffffffb, RZ, 0xc0, !PT ;  /* 0xfffffffb04047812 */ /* 0x004fe200078ec0ff */
[----:B---3--:R-:W-:-:S04]  /*1ef0*/  @P0 IMAD.IADD R24, R5, 0x1, -R0 ;  /* 0x0000000105180824 */ /* 0x008fc800078e0a00 */
[----:B------:R-:W-:-:S04]  /*1f00*/  IMAD.IADD R147, R9, 0x1, R24 ;  /* 0x0000000109937824 */ /* 0x000fc800078e0218 */
[C---:B------:R-:W-:Y:S01]  /*1f10*/  VIADD R0, R147.reuse, 0x4f ;  /* 0x0000004f93007836 */ /* 0x040fe20000000000 */
[----:B------:R-:W-:-:S03]  /*1f20*/  ISETP.GE.AND P3, PT, R147, 0x1, PT ;  /* 0x000000019300780c */ /* 0x000fc60003f66270 */
[----:B------:R-:W-:-:S05]  /*1f30*/  IMAD.HI R0, R0, 0x66666667, RZ ;  /* 0x6666666700007827 */ /* 0x000fca00078e02ff */
[----:B------:R-:W-:-:S04]  /*1f40*/  SHF.R.U32.HI R5, RZ, 0x1f, R0 ;  /* 0x0000001fff057819 */ /* 0x000fc80000011600 */
[----:B------:R-:W-:Y:S02]  /*1f50*/  LEA.HI.SX32 R144, R0, R5, 0x1b ;  /* 0x0000000500907211 */ /* 0x000fe400078fdaff */
[----:B------:R-:W-:-:S05]  /*1f60*/  @P3 LOP3.LUT R4, R4, 0x4, RZ, 0xfc, !PT ;  /* 0x0000000404043812 */ /* 0x000fca00078efcff */
[----:B------:R1:W-:Y:S01]  /*1f70*/  STL [R1+0x10], R4 ;  /* 0x0000100401007387 */ /* 0x0003e20000100800 */
[----:B------:R-:W-:Y:S05]  /*1f80*/  @!P3 BRA `(.L_x_449) ;  /* 0x000000000074b947 */ /* 0x000fea0003800000 */
[----:B------:R-:W-:Y:S01]  /*1f90*/  ISETP.NE.AND P0, PT, R232, RZ, PT ;  /* 0x000000ffe800720c */ /* 0x000fe20003f05270 */
[----:B------:R-:W-:-:S03]  /*1fa0*/  ULDC UR4, c[0x0][0x9f0] ;  /* 0x00027c0000047ab9 */ /* 0x000fc60000000800 */
[----:B------:R-:W-:-:S04]  /*1fb0*/  SEL R11, R232, UR4, P0 ;  /* 0x00000004e80b7c07 */ /* 0x000fc80008000000 */
[-C--:B------:R-:W-:Y:S02]  /*1fc0*/  IABS R5, R11.reuse ;  /* 0x0000000b00057213 */ /* 0x080fe40000000000 */
[----:B------:R-:W-:Y:S02]  /*1fd0*/  IADD3 R0, R144, -0x1, R11 ;  /* 0xffffffff90007810 */ /* 0x000fe40007ffe00b */
[----:B-1----:R-:W0:Y:S01]  /*1fe0*/  I2F.RP R4, R5 ;  /* 0x0000000500047306 */ /* 0x002e220000209400 */
[----:B------:R-:W-:-:S05]  /*1ff0*/  IABS R8, R11 ;  /* 0x0000000b00087213 */ /* 0x000fca0000000000 */
[----:B------:R-:W-:Y:S02]  /*2000*/  IMAD.MOV R8, RZ, RZ, -R8 ;  /* 0x000000ffff087224 */ /* 0x000fe400078e0a08 */
[----:B0-----:R-:W0:Y:S02]  /*2010*/  MUFU.RCP R4, R4 ;  /* 0x0000000400047308 */ /* 0x001e240000001000 */
[----:B0-----:R-:W-:Y:S01]  /*2020*/  VIADD R2, R4, 0xffffffe ;  /* 0x0ffffffe04027836 */ /* 0x001fe20000000000 */
[----:B------:R-:W-:Y:S02]  /*2030*/  IABS R4, R0 ;  /* 0x0000000000047213 */ /* 0x000fe40000000000 */
[----:B------:R-:W-:-:S03]  /*2040*/  LOP3.LUT R0, R0, R11, RZ, 0x3c, !PT ;  /* 0x0000000b00007212 */ /* 0x000fc600078e3cff */
[----:B------:R0:W1:Y:S01]  /*2050*/  F2I.FTZ.U32.TRUNC.NTZ R3, R2 ;  /* 0x0000000200037305 */ /* 0x000062000021f000 */
[----:B------:R-:W-:Y:S01]  /*2060*/  ISETP.GE.AND P2, PT, R0, RZ, PT ;  /* 0x000000ff0000720c */ /* 0x000fe20003f46270 */
[----:B0-----:R-:W-:Y:S02]  /*2070*/  IMAD.MOV.U32 R2, RZ, RZ, RZ ;  /* 0x000000ffff027224 */ /* 0x001fe400078e00ff */
        /* <DEDUP_REMOVED lines=13> */
[----:B------:R-:W-:-:S07]  /*2150*/  @!P1 LOP3.LUT R3, RZ, R11, RZ, 0x33, !PT ;  /* 0x0000000bff039212 */ /* 0x000fce00078e33ff */
.L_x_449:
[----:B------:R-:W-:Y:S05]  /*2160*/  BSYNC B0 ;  /* 0x0000000000007941 */ /* 0x000fea0003800000 */
.L_x_448:
[----:B------:R-:W-:Y:S01]  /*2170*/  IMAD R0, R10, R3, RZ ;  /* 0x000000030a007224 */ /* 0x000fe200078e02ff */
[----:B------:R-:W-:-:S04]  /*2180*/  PLOP3.LUT P2, PT, PT, PT, PT, 0x80, 0x0 ;  /* 0x000000000000781c */ /* 0x000fc80003f4f070 */
[C---:B------:R-:W-:Y:S01]  /*2190*/  VIADDMNMX R3, R0.reuse, R3, R144, PT ;  /* 0x0000000300037246 */ /* 0x040fe20003800190 */
[----:B------:R-:W-:-:S04]  /*21a0*/  IMAD R0, R0, 0x50, -R9 ;  /* 0x0000005000007824 */ /* 0x000fc800078e0a09 */
[----:B------:R-:W-:Y:S01]  /*21b0*/  IMAD R3, R3, 0x50, -R9 ;  /* 0x0000005003037824 */ /* 0x000fe200078e0a09 */
[----:B------:R-:W-:-:S04]  /*21c0*/  VIMNMX R0, RZ, R0, !PT ;  /* 0x00000000ff007248 */ /* 0x000fc80007fe0100 */
[----:B------:R-:W-:Y:S01]  /*21d0*/  VIMNMX R5, R3, R24, PT ;  /* 0x0000001803057248 */ /* 0x000fe20003fe0100 */
[----:B------:R-:W-:-:S03]  /*21e0*/  IMAD.WIDE.U32 R2, R0, -0x33333333, RZ ;  /* 0xcccccccd00027825 */ /* 0x000fc600078e00ff */
[----:B------:R-:W-:Y:S02]  /*21f0*/  ISETP.GT.AND P0, PT, R5, R0, PT ;  /* 0x000000000500720c */ /* 0x000fe40003f04270 */
[----:B------:R-:W-:-:S05]  /*2200*/  SHF.R.U32.HI R119, RZ, 0x6, R3 ;  /* 0x00000006ff777819 */ /* 0x000fca0000011603 */
[----:B------:R-:W-:-:S06]  /*2210*/  IMAD.MOV.U32 R2, RZ, RZ, R119 ;  /* 0x000000ffff027224 */ /* 0x000fcc00078e0077 */
[----:B------:R-:W-:-:S04]  /*2220*/  @P0 VIADD R0, R5, 0x4f ;  /* 0x0000004f05000836 */ /* 0x000fc80000000000 */
[----:B------:R-:W-:-:S05]  /*2230*/  @P0 IMAD.HI R0, R0, 0x66666667, RZ ;  /* 0x6666666700000827 */ /* 0x000fca00078e02ff */
[----:B------:R-:W-:-:S04]  /*2240*/  @P0 SHF.R.U32.HI R3, RZ, 0x1f, R0 ;  /* 0x0000001fff030819 */ /* 0x000fc80000011600 */
[----:B------:R-:W-:-:S04]  /*2250*/  @P0 LEA.HI.SX32 R2, R0, R3, 0x1b ;  /* 0x0000000300020211 */ /* 0x000fc800078fdaff */
[----:B------:R-:W-:-:S13]  /*2260*/  ISETP.GT.AND P0, PT, R2, R119, PT ;  /* 0x000000770200720c */ /* 0x000fda0003f04270 */
[----:B------:R-:W-:Y:S05]  /*2270*/  @!P0 BRA `(.L_x_450) ;  /* 0x0000009400108947 */ /* 0x000fea0003800000 */
[----:B------:R-:W-:Y:S01]  /*2280*/  VIADD R0, R18, 0x24400 ;  /* 0x0002440012007836 */ /* 0x000fe20000000000 */
[----:B------:R-:W-:Y:S04]  /*2290*/  BSSY B6, `(.L_x_451) ;  /* 0x0000013000067945 */ /* 0x000fe80003800000 */
[----:B------:R-:W-:-:S13]  /*22a0*/  LOP3.LUT P0, RZ, R0, 0x3ff, RZ, 0xc0, !PT ;  /* 0x000003ff00ff7812 */ /* 0x000fda000780c0ff */
[----:B------:R-:W-:Y:S05]  /*22b0*/  @!P0 BRA `(.L_x_452) ;  /* 0x0000000000408947 */ /* 0x000fea0003800000 */
[----:B------:R-:W-:Y:S01]  /*22c0*/  MOV R14, 0x0 ;  /* 0x00000000000e7802 */ /* 0x000fe20000000f00 */
[----:B------:R-:W-:Y:S01]  /*22d0*/  ULDC.64 UR4, c[0x4][0x1b8] ;  /* 0x01006e0000047ab9 */ /* 0x000fe20000000a00 */
[----:B------:R-:W-:Y:S01]  /*22e0*/  ULDC.64 UR6, c[0x4][0x128] ;  /* 0x01004a0000067ab9 */ /* 0x000fe20000000a00 */
[----:B-1----:R-:W-:Y:S02]  /*22f0*/  IMAD.U32 R4, RZ, RZ, UR4 ;  /* 0x00000004ff047e24 */ /* 0x002fe4000f8e00ff */
[----:B------:R-:W-:Y:S01]  /*2300*/  IMAD.U32 R5, RZ, RZ, UR5 ;  /* 0x00000005ff057e24 */ /* 0x000fe2000f8e00ff */
[----:B------:R-:W0:Y:S01]  /*2310*/  LDC.64 R14, c[0x4][R14] ;  /* 0x010000000e0e7b82 */ /* 0x000e220000000a00 */
[----:B------:R-:W-:Y:S01]  /*2320*/  ULDC.64 UR4, c[0x4][0x1c0] ;  /* 0x0100700000047ab9 */ /* 0x000fe20000000a00 */
        /* <DEDUP_REMOVED lines=8> */
[----:B0----5:R-:W-:Y:S05]  /*23b0*/  CALL.ABS.NOINC R14 ;  /* 0x000000000e007343 */ /* 0x021fea0003c00000 */
.L_x_452:
[----:B------:R-:W-:Y:S05]  /*23c0*/  BSYNC B6 ;  /* 0x0000000000067941 */ /* 0x000fea0003800000 */
.L_x_451:
        /* <DEDUP_REMOVED lines=20> */
.L_x_454:
[----:B------:R-:W-:Y:S05]  /*2510*/  BSYNC B6 ;  /* 0x0000000000067941 */ /* 0x000fea0003800000 */
.L_x_453:
[----:B------:R-:W-:Y:S01]  /*2520*/  ULDC.64 UR4, c[0x0][0x9f8] ;  /* 0x00027e0000047ab9 */ /* 0x000fe20000000a00 */
[----:B------:R-:W-:Y:S01]  /*2530*/  IMAD.MOV.U32 R0, RZ, RZ, R233 ;  /* 0x000000ffff007224 */ /* 0x000fe200078e00e9 */
[----:B------:R-:W-:Y:S01]  /*2540*/  ISETP.NE.U32.AND P0, PT, RZ, UR4, PT ;  /* 0x00000004ff007c0c */ /* 0x000fe2000bf05070 */
[----:B------:R-:W-:Y:S01]  /*2550*/  ULDC.64 UR6, c[0x0][0x208] ;  /* 0x0000820000067ab9 */ /* 0x000fe20000000a00 */
[----:B------:R-:W0:Y:S01]  /*2560*/  LDC.64 R98, c[0x0][0x300] ;  /* 0x0000c000ff627b82 */ /* 0x000e220000000a00 */
[----:B------:R-:W-:Y:S01]  /*2570*/  IMAD.IADD R112, R112, 0x1, R25 ;  /* 0x0000000170707824 */ /* 0x000fe200078e0219 */
[----:B------:R-:W-:Y:S01]  /*2580*/  ISETP.NE.AND.EX P0, PT, RZ, UR5, PT, P0 ;  /* 0x00000005ff007c0c */ /* 0x000fe2000bf05300 */
[----:B------:R-:W-:-:S05]  /*2590*/  ULDC.64 UR8, c[0x0][0xa08] ;  /* 0x0002820000087ab9 */ /* 0x000fca0000000a00 */
[----:B------:R-:W2:Y:S07]  /*25a0*/  LDC R9, c[0x0][0x3f4] ;  /* 0x0000fd00ff097b82 */ /* 0x000eae0000000800 */
[----:B-1----:R-:W-:Y:S01]  /*25b0*/  @P0 IADD3 R4, P1, R234, UR4, RZ ;  /* 0x00000004ea040c10 */ /* 0x002fe2000ff3e0ff */
[----:B------:R-:W1:Y:S03]  /*25c0*/  LDC.64 R104, c[0x0][0x3f8] ;  /* 0x0000fe00ff687b82 */ /* 0x000e660000000a00 */
[----:B------:R-:W-:Y:S01]  /*25d0*/  @P0 IADD3.X R5, R235, UR5, RZ, P1, !PT ;  /* 0x00000005eb050c10 */ /* 0x000fe20008ffe4ff */
[----:B------:R-:W-:-:S04]  /*25e0*/  ULDC.64 UR4, c[0x0][0x330] ;  /* 0x0000cc0000047ab9 */ /* 0x000fc80000000a00 */
[----:B------:R3:W4:Y:S01]  /*25f0*/  @P0 LDG.E R0, desc[UR6][R4.64] ;  /* 0x0000000604000981 */ /* 0x000722000c1e1900 */
[----:B------:R-:W-:Y:S01]  /*2600*/  ULDC UR6, c[0x0][0x2f4] ;  /* 0x0000bd0000067ab9 */ /* 0x000fe20000000800 */
[----:B------:R-:W-:Y:S01]  /*2610*/  SHF.R.S32.HI R7, RZ, 0x1f, R112 ;  /* 0x0000001fff077819 */ /* 0x000fe20000011470 */
[-C--:B0-----:R-:W-:Y:S01]  /*2620*/  IMAD.WIDE.U32 R96, R112, R98.reuse, RZ ;  /* 0x0000006270607225 */ /* 0x081fe200078e00ff */
[----:B------:R-:W-:Y:S01]  /*2630*/  ISETP.GE.AND P1, PT, R212, UR6, PT ;  /* 0x00000006d4007c0c */ /* 0x000fe2000bf26270 */
[----:B------:R-:W0:Y:S01]  /*2640*/  LDC.64 R110, c[0x0][0x408] ;  /* 0x00010200ff6e7b82 */ /* 0x000e220000000a00 */
[----:B------:R-:W-:Y:S01]  /*2650*/  ISETP.GE.AND P0, PT, R16, UR6, PT ;  /* 0x0000000610007c0c */ /* 0x000fe2000bf06270 */
[----:B------:R-:W-:Y:S01]  /*2660*/  IMAD R3, R7, R98, RZ ;  /* 0x0000006207037224 */ /* 0x000fe200078e02ff */
[----:B------:R-:W-:Y:S01]  /*2670*/  SHF.R.S32.HI R20, RZ, 0x1f, R213 ;  /* 0x0000001fff147819 */ /* 0x000fe200000114d5 */
[----:B------:R-:W-:Y:S01]  /*2680*/  IMAD.WIDE.U32 R94, R231, UR4, R16 ;  /* 0x00000004e75e7c25 */ /* 0x000fe2000f8e0010 */
[----:B---3--:R-:W-:Y:S01]  /*2690*/  SEL R4, RZ, 0xffffffff, P1 ;  /* 0xffffffffff047807 */ /* 0x008fe20000800000 */
[----:B------:R-:W3:Y:S01]  /*26a0*/  S2R R171, SR_TID.X ;  /* 0x0000000000ab7919 */ /* 0x000ee20000002100 */
[----:B------:R-:W-:Y:S01]  /*26b0*/  ISETP.GE.AND P1, PT, R218, UR6, PT ;  /* 0x00000006da007c0c */ /* 0x000fe2000bf26270 */
[----:B------:R-:W-:Y:S01]  /*26c0*/  IMAD R5, R112, R99, R3 ;  /* 0x0000006370057224 */ /* 0x000fe200078e0203 */
[----:B------:R-:W-:Y:S01]  /*26d0*/  SEL R3, RZ, 0x1, P0 ;  /* 0x00000001ff037807 */ /* 0x000fe20000000000 */
[----:B------:R-:W-:Y:S01]  /*26e0*/  IMAD.SHL.U32 R4, R4, 0x2, RZ ;  /* 0x0000000204047824 */ /* 0x000fe200078e00ff */
[----:B------:R-:W-:Y:S01]  /*26f0*/  ISETP.NE.U32.AND P0, PT, RZ, UR8, PT ;  /* 0x00000008ff007c0c */ /* 0x000fe2000bf05070 */
[----:B------:R-:W-:Y:S01]  /*2700*/  IMAD.IADD R97, R97, 0x1, R5 ;  /* 0x0000000161617824 */ /* 0x000fe200078e0205 */
[----:B------:R-:W-:Y:S01]  /*2710*/  SHF.R.S32.HI R23, RZ, 0x1f, R22 ;  /* 0x0000001fff177819 */ /* 0x000fe20000011416 */
[C---:B------:R-:W-:Y:S01]  /*2720*/  IMAD R95, R231.reuse, UR5, R95 ;  /* 0x00000005e75f7c24 */ /* 0x040fe2000f8e025f */
[----:B------:R-:W-:Y:S01]  /*2730*/  LOP3.LUT R3, R4, 0x2, R3, 0xe2, !PT ;  /* 0x0000000204037812 */ /* 0x000fe200078ee203 */
[----:B------:R-:W-:Y:S01]  /*2740*/  ULDC.64 UR4, c[0x0][0x308] ;  /* 0x0000c20000047ab9 */ /* 0x000fe20000000a00 */
[----:B------:R-:W-:Y:S01]  /*2750*/  SEL R4, RZ, 0x4, P1 ;  /* 0x00000004ff047807 */ /* 0x000fe20000800000 */
[----:B------:R-:W-:Y:S01]  /*2760*/  IMAD.WIDE.U32 R96, R231, UR4, R96 ;  /* 0x00000004e7607c25 */ /* 0x000fe2000f8e0060 */
[----:B------:R-:W-:Y:S01]  /*2770*/  ISETP.NE.AND.EX P0, PT, RZ, UR9, PT, P0 ;  /* 0x00000009ff007c0c */ /* 0x000fe2000bf05300 */
[----:B------:R-:W-:Y:S01]  /*2780*/  ULDC.64 UR8, c[0x0][0x338] ;  /* 0x0000ce0000087ab9 */ /* 0x000fe20000000a00 */
[----:B------:R-:W-:Y:S01]  /*2790*/  LOP3.LUT R27, R3, R4, RZ, 0xfc, !PT ;  /* 0x00000004031b7212 */ /* 0x000fe200078efcff */
[----:B------:R-:W-:Y:S01]  /*27a0*/  IMAD R97, R231, UR5, R97 ;  /* 0x00000005e7617c24 */ /* 0x000fe2000f8e0261 */
[----:B------:R-:W-:Y:S01]  /*27b0*/  ULDC.64 UR4, c[0x0][0x310] ;  /* 0x0000c40000047ab9 */ /* 0x000fe20000000a00 */
[----:B------:R-:W-:Y:S01]  /*27c0*/  IMAD R6, R20, R98, RZ ;  /* 0x0000006214067224 */ /* 0x000fe200078e02ff */
[----:B------:R-:W-:Y:S01]  /*27d0*/  SHF.R.U32.HI R26, RZ, 0x3, R223 ;  /* 0x00000003ff1a7819 */ /* 0x000fe200000116df */
[----:B-1----:R-:W-:Y:S01]  /*27e0*/  IMAD.WIDE.U32 R100, R213, R104, R22 ;  /* 0x00000068d5647225 */ /* 0x002fe200078e0016 */
[----:B------:R-:W-:-:S02]  /*27f0*/  SHF.R.U32.HI R21, RZ, 0x3, R222 ;  /* 0x00000003ff157819 */ /* 0x000fc400000116de */
[C---:B------:R-:W-:Y:S01]  /*2800*/  IADD3 R112, P3, R213.reuse, R112, RZ ;  /* 0x00000070d5707210 */ /* 0x040fe20007f7e0ff */
[----:B------:R-:W-:Y:S01]  /*2810*/  IMAD R6, R213, R99, R6 ;  /* 0x00000063d5067224 */ /* 0x000fe200078e0206 */
[----:B------:R-:W-:Y:S01]  /*2820*/  ISETP.GE.AND P2, PT, R219, UR6, PT ;  /* 0x00000006db007c0c */ /* 0x000fe2000bf46270 */
[C---:B------:R-:W-:Y:S01]  /*2830*/  IMAD.WIDE.U32 R102, R213.reuse, R104, R16 ;  /* 0x00000068d5667225 */ /* 0x040fe200078e0010 */
[C-C-:B------:R-:W-:Y:S02]  /*2840*/  SHF.L.U64.HI R127, R98.reuse, 0x5, R99.reuse ;  /* 0x00000005627f7819 */ /* 0x140fe40000010263 */
[----:B------:R-:W-:Y:S01]  /*2850*/  SHF.L.U64.HI R129, R98, 0x6, R99 ;  /* 0x0000000662817819 */ /* 0x000fe20000010263 */
[CC--:B0-----:R-:W-:Y:S01]  /*2860*/  IMAD.WIDE.U32 R106, R213.reuse, R110.reuse, R22 ;  /* 0x0000006ed56a7225 */ /* 0x0c1fe200078e0016 */
[C-C-:B------:R-:W-:Y:S02]  /*2870*/  SHF.L.U64.HI R35, R104.reuse, 0x5, R105.reuse ;  /* 0x0000000568237819 */ /* 0x140fe40000010269 */
[----:B------:R-:W-:Y:S01]  /*2880*/  SHF.L.U64.HI R34, R104, 0x6, R105 ;  /* 0x0000000668227819 */ /* 0x000fe20000010269 */
[----:B------:R-:W-:Y:S01]  /*2890*/  IMAD.WIDE.U32 R108, R213, R110, R16 ;  /* 0x0000006ed56c7225 */ /* 0x000fe200078e0010 */
[----:B------:R-:W-:-:S02]  /*28a0*/  SHF.L.U64.HI R31, R110, 0x5, R111 ;  /* 0x000000056e1f7819 */ /* 0x000fc4000001026f */
[----:B------:R-:W-:Y:S01]  /*28b0*/  SHF.L.U64.HI R30, R110, 0x6, R111 ;  /* 0x000000066e1e7819 */ /* 0x000fe2000001026f */
[----:B------:R-:W-:Y:S01]  /*28c0*/  IMAD.SHL.U32 R28, R213, 0x40, RZ ;  /* 0x00000040d51c7824 */ /* 0x000fe200078e00ff */
[----:B------:R-:W-:Y:S01]  /*28d0*/  SHF.R.S32.HI R140, RZ, 0x1f, R237 ;  /* 0x0000001fff8c7819 */ /* 0x000fe200000114ed */
[----:B------:R-:W-:Y:S01]  /*28e0*/  IMAD.X R113, R20, 0x1, R7, P3 ;  /* 0x0000000114717824 */ /* 0x000fe200018e0607 */
[----:B---3--:R-:W-:Y:S01]  /*28f0*/  LEA.HI R171, R171, 0x8, RZ, 0x19 ;  /* 0x00000008abab7811 */ /* 0x008fe200078fc8ff */
[C---:B------:R-:W-:Y:S02]  /*2900*/  IMAD.SHL.U32 R128, R98.reuse, 0x20, RZ ;  /* 0x0000002062807824 */ /* 0x040fe400078e00ff */
[----:B------:R-:W-:Y:S02]  /*2910*/  IMAD.SHL.U32 R130, R98, 0x40, RZ ;  /* 0x0000004062827824 */ /* 0x000fe400078e00ff */
[----:B------:R-:W-:Y:S02]  /*2920*/  IMAD R121, R105, 0x50, RZ ;  /* 0x0000005069797824 */ /* 0x000fe400078e02ff */
[----:B------:R-:W-:-:S02]  /*2930*/  IMAD.SHL.U32 R33, R104, 0x20, RZ ;  /* 0x0000002068217824 */ /* 0x000fc400078e00ff */
[----:B------:R-:W-:Y:S02]  /*2940*/  IMAD.SHL.U32 R32, R104, 0x40, RZ ;  /* 0x0000004068207824 */ /* 0x000fe400078e00ff */
[----:B------:R-:W-:Y:S02]  /*2950*/  IMAD.SHL.U32 R29, R110, 0x20, RZ ;  /* 0x000000206e1d7824 */ /* 0x000fe400078e00ff */
[----:B--2---:R-:W-:Y:S01]  /*2960*/  IMAD.SHL.U32 R118, R9, 0x2, RZ ;  /* 0x0000000209767824 */ /* 0x004fe200078e00ff */
[----:B----4-:R-:W-:-:S04]  /*2970*/  SHF.R.S32.HI R5, RZ, 0x1f, R0 ;  /* 0x0000001fff057819 */ /* 0x010fc80000011400 */
[----:B------:R-:W-:Y:S02]  /*2980*/  SEL R3, R5, RZ, !P0 ;  /* 0x000000ff05037207 */ /* 0x000fe40004000000 */
[----:B------:R-:W-:Y:S02]  /*2990*/  SEL R5, R0, RZ, !P0 ;  /* 0x000000ff00057207 */ /* 0x000fe40004000000 */
[----:B------:R-:W-:Y:S01]  /*29a0*/  ISETP.GE.AND P0, PT, R16, R9, PT ;  /* 0x000000091000720c */ /* 0x000fe20003f06270 */
[C---:B------:R-:W-:Y:S02]  /*29b0*/  IMAD R4, R3.reuse, UR8, RZ ;  /* 0x0000000803047c24 */ /* 0x040fe4000f8e02ff */
[----:B------:R-:W-:Y:S02]  /*29c0*/  IMAD R0, R3, UR4, RZ ;  /* 0x0000000403007c24 */ /* 0x000fe4000f8e02ff */
[----:B------:R-:W-:-:S04]  /*29d0*/  IMAD.WIDE.U32 R94, R5, UR8, R94 ;  /* 0x00000008055e7c25 */ /* 0x000fc8000f8e005e */
[C---:B------:R-:W-:Y:S02]  /*29e0*/  IMAD R3, R5.reuse, UR9, R4 ;  /* 0x0000000905037c24 */ /* 0x040fe4000f8e0204 */
[C---:B------:R-:W-:Y:S02]  /*29f0*/  IMAD R93, R5.reuse, UR5, R0 ;  /* 0x00000005055d7c24 */ /* 0x040fe4000f8e0200 */
[----:B------:R-:W-:-:S04]  /*2a00*/  IMAD.WIDE.U32 R96, R5, UR4, R96 ;  /* 0x0000000405607c25 */ /* 0x000fc8000f8e0060 */
[----:B------:R-:W-:-:S04]  /*2a10*/  IMAD.WIDE.U32 R4, R213, R98, R16 ;  /* 0x00000062d5047225 */ /* 0x000fc800078e0010 */
[----:B------:R-:W-:Y:S01]  /*2a20*/  IMAD.IADD R93, R97, 0x1, R93 ;  /* 0x00000001615d7824 */ /* 0x000fe200078e025d */
[----:B------:R-:W-:Y:S01]  /*2a30*/  IADD3 R114, P1, R96, R4, RZ ;  /* 0x0000000460727210 */ /* 0x000fe20007f3e0ff */
[----:B------:R-:W-:-:S03]  /*2a40*/  IMAD R0, R20, R104, RZ ;  /* 0x0000006814007224 */ /* 0x000fc600078e02ff */
[----:B------:R-:W-:Y:S01]  /*2a50*/  IADD3.X R92, R93, R5, R6, P1, !PT ;  /* 0x000000055d5c7210 */ /* 0x000fe20000ffe406 */
[----:B------:R-:W-:Y:S01]  /*2a60*/  IMAD R11, R213, R105, R0 ;  /* 0x00000069d50b7224 */ /* 0x000fe200078e0200 */
[----:B------:R-:W-:Y:S01]  /*2a70*/  SEL R5, R9, RZ, P0 ;  /* 0x000000ff09057207 */ /* 0x000fe20000000000 */
[-C--:B------:R-:W-:Y:S01]  /*2a80*/  IMAD R0, R20, R110.reuse, RZ ;  /* 0x0000006e14007224 */ /* 0x080fe200078e02ff */
[----:B------:R-:W-:Y:S01]  /*2a90*/  ISETP.GE.AND P1, PT, R212, R9, PT ;  /* 0x00000009d400720c */ /* 0x000fe20003f26270 */
[----:B------:R-:W-:Y:S02]  /*2aa0*/  IMAD.IADD R101, R101, 0x1, R11 ;  /* 0x0000000165657824 */ /* 0x000fe400078e020b */
[----:B------:R-:W-:Y:S02]  /*2ab0*/  IMAD.IADD R5, R16, 0x1, R5 ;  /* 0x0000000110057824 */ /* 0x000fe400078e0205 */
[----:B------:R-:W-:Y:S02]  /*2ac0*/  IMAD R13, R213, R111, R0 ;  /* 0x0000006fd50d7224 */ /* 0x000fe400078e0200 */
[----:B------:R-:W-:Y:S01]  /*2ad0*/  IMAD.IADD R103, R11, 0x1, R103 ;  /* 0x000000010b677824 */ /* 0x000fe200078e0267 */
[----:B------:R-:W-:Y:S01]  /*2ae0*/  SHF.R.S32.HI R0, RZ, 0x1f, R5 ;  /* 0x0000001fff007819 */ /* 0x000fe20000011405 */
[----:B------:R-:W-:Y:S01]  /*2af0*/  IMAD.IADD R107, R107, 0x1, R13 ;  /* 0x000000016b6b7824 */ /* 0x000fe200078e020d */
[----:B------:R-:W-:Y:S01]  /*2b00*/  SEL R11, R9, RZ, P1 ;  /* 0x000000ff090b7207 */ /* 0x000fe20000800000 */
[----:B------:R-:W-:Y:S01]  /*2b10*/  IMAD.IADD R109, R13, 0x1, R109 ;  /* 0x000000010d6d7824 */ /* 0x000fe200078e026d */
[CC--:B------:R-:W-:Y:S01]  /*2b20*/  LEA.HI R14, R0.reuse, R5.reuse, RZ, 0x3 ;  /* 0x00000005000e7211 */ /* 0x0c0fe200078f18ff */
[----:B-----5:R-:W-:Y:S01]  /*2b30*/  IMAD.WIDE.U32 R106, R139, R110, R106 ;  /* 0x0000006e8b6a7225 */ /* 0x020fe200078e006a */
[----:B------:R-:W-:-:S02]  /*2b40*/  LEA.HI R0, R0, R5, RZ, 0x6 ;  /* 0x0000000500007211 */ /* 0x000fc400078f30ff */
[----:B------:R-:W-:Y:S01]  /*2b50*/  LOP3.LUT R6, R222, 0x38, R14, 0xf8, !PT ;  /* 0x00000038de067812 */ /* 0x000fe200078ef80e */
[----:B------:R-:W-:Y:S01]  /*2b60*/  IMAD.IADD R11, R212, 0x1, R11 ;  /* 0x00000001d40b7824 */ /* 0x000fe200078e020b */
[----:B------:R-:W-:Y:S01]  /*2b70*/  SHF.R.S32.HI R4, RZ, 0x6, R0 ;  /* 0x00000006ff047819 */ /* 0x000fe20000011400 */
[----:B------:R-:W-:Y:S01]  /*2b80*/  IMAD.WIDE.U32 R108, R139, R110, R108 ;  /* 0x0000006e8b6c7225 */ /* 0x000fe200078e006c */
[----:B------:R-:W-:Y:S02]  /*2b90*/  LOP3.LUT R0, R223, 0x38, R14, 0xf8, !PT ;  /* 0x00000038df007812 */ /* 0x000fe400078ef80e */
[----:B------:R-:W-:Y:S01]  /*2ba0*/  SHF.R.S32.HI R12, RZ, 0x1f, R11 ;  /* 0x0000001fff0c7819 */ /* 0x000fe2000001140b */
[----:B------:R-:W-:Y:S01]  /*2bb0*/  IMAD R136, R4, 0x1400, R226 ;  /* 0x0000140004887824 */ /* 0x000fe200078e02e2 */
[----:B------:R-:W-:Y:S01]  /*2bc0*/  LOP3.LUT R5, R0, R26, RZ, 0x3c, !PT ;  /* 0x0000001a00057212 */ /* 0x000fe200078e3cff */
[----:B------:R-:W-:Y:S01]  /*2bd0*/  IMAD R138, R4, 0x1400, R229 ;  /* 0x00001400048a7824 */ /* 0x000fe200078e02e5 */
[-C--:B------:R-:W-:Y:S01]  /*2be0*/  LEA.HI R0, R12, R11.reuse, RZ, 0x6 ;  /* 0x0000000b0c007211 */ /* 0x080fe200078f30ff */
[----:B------:R-:W-:Y:S01]  /*2bf0*/  IMAD R132, R4, 0x1400, R225 ;  /* 0x0000140004847824 */ /* 0x000fe200078e02e1 */
[----:B------:R-:W-:Y:S01]  /*2c00*/  LEA.HI R12, R12, R11, RZ, 0x3 ;  /* 0x0000000b0c0c7211 */ /* 0x000fe200078f18ff */
[----:B------:R-:W-:Y:S01]  /*2c10*/  IMAD.IADD R136, R136, 0x1, R5 ;  /* 0x0000000188887824 */ /* 0x000fe200078e0205 */
[----:B------:R-:W-:Y:S01]  /*2c20*/  SHF.R.S32.HI R8, RZ, 0x6, R0 ;  /* 0x00000006ff087819 */ /* 0x000fe20000011400 */
[----:B------:R-:W-:Y:S01]  /*2c30*/  IMAD.WIDE.U32 R100, R139, R104, R100 ;  /* 0x000000688b647225 */ /* 0x000fe200078e0064 */
[----:B------:R-:W-:-:S02]  /*2c40*/  LOP3.LUT R0, R14, 0x38, RZ, 0xc0, !PT ;  /* 0x000000380e007812 */ /* 0x000fc400078ec0ff */
[-C--:B------:R-:W-:Y:S01]  /*2c50*/  LOP3.LUT R13, R6, R21.reuse, RZ, 0x3c, !PT ;  /* 0x00000015060d7212 */ /* 0x080fe200078e3cff */
[----:B------:R-:W-:Y:S01]  /*2c60*/  IMAD R137, R8, 0x1400, R229 ;  /* 0x0000140008897824 */ /* 0x000fe200078e02e5 */
[----:B------:R-:W-:Y:S01]  /*2c70*/  LOP3.LUT R5, R0, 0x1c0, R28, 0xf8, !PT ;  /* 0x000001c000057812 */ /* 0x000fe200078ef81c */
[----:B------:R-:W-:Y:S01]  /*2c80*/  IMAD R133, R8, 0x1400, R226 ;  /* 0x0000140008857824 */ /* 0x000fe200078e02e2 */
[----:B------:R-:W-:Y:S01]  /*2c90*/  LOP3.LUT R6, R12, 0x38, RZ, 0xc0, !PT ;  /* 0x000000380c067812 */ /* 0x000fe200078ec0ff */
[----:B------:R-:W-:Y:S01]  /*2ca0*/  IMAD.IADD R132, R132, 0x1, R13 ;  /* 0x0000000184847824 */ /* 0x000fe200078e020d */
[----:B------:R-:W-:Y:S01]  /*2cb0*/  LOP3.LUT R5, R5, R228, RZ, 0x3c, !PT ;  /* 0x000000e405057212 */ /* 0x000fe200078e3cff */
[----:B------:R-:W-:Y:S01]  /*2cc0*/  IMAD.WIDE.U32 R102, R139, R104, R102 ;  /* 0x000000688b667225 */ /* 0x000fe200078e0066 */
[----:B------:R-:W-:Y:S02]  /*2cd0*/  LOP3.LUT R11, R6, 0x1c0, R28, 0xf8, !PT ;  /* 0x000001c0060b7812 */ /* 0x000fe400078ef81c */
[----:B------:R-:W-:Y:S01]  /*2ce0*/  LOP3.LUT R13, R222, 0x38, R12, 0xf8, !PT ;  /* 0x00000038de0d7812 */ /* 0x000fe200078ef80c */
[----:B------:R-:W-:Y:S01]  /*2cf0*/  IMAD.IADD R138, R138, 0x1, R5 ;  /* 0x000000018a8a7824 */ /* 0x000fe200078e0205 */
[----:B------:R-:W-:Y:S01]  /*2d00*/  LOP3.LUT R0, R11, R228, RZ, 0x3c, !PT ;  /* 0x000000e40b007212 */ /* 0x000fe200078e3cff */
[----:B------:R-:W-:Y:S01]  /*2d10*/  IMAD R11, R99, 0x50, RZ ;  /* 0x00000050630b7824 */ /* 0x000fe200078e02ff */
[----:B------:R-:W-:Y:S01]  /*2d20*/  SHF.R.S32.HI R5, RZ, 0x1f, R139 ;  /* 0x0000001fff057819 */ /* 0x000fe2000001148b */
[----:B------:R-:W-:Y:S01]  /*2d30*/  VIADD R6, R213, 0x20 ;  /* 0x00000020d5067836 */ /* 0x000fe20000000000 */
[----:B------:R-:W-:Y:S01]  /*2d40*/  LOP3.LUT R4, R13, R21, RZ, 0x3c, !PT ;  /* 0x000000150d047212 */ /* 0x000fe200078e3cff */
[----:B------:R-:W-:Y:S01]  /*2d50*/  IMAD.IADD R137, R137, 0x1, R0 ;  /* 0x0000000189897824 */ /* 0x000fe200078e0200 */
[----:B------:R-:W-:Y:S01]  /*2d60*/  LOP3.LUT R10, R223, 0x38, R12, 0xf8, !PT ;  /* 0x00000038df0a7812 */ /* 0x000fe200078ef80c */
[----:B------:R-:W-:Y:S01]  /*2d70*/  IMAD R0, R5, R104, RZ ;  /* 0x0000006805007224 */ /* 0x000fe200078e02ff */
[----:B------:R-:W-:Y:S01]  /*2d80*/  SHF.R.S32.HI R15, RZ, 0x3, R14 ;  /* 0x00000003ff0f7819 */ /* 0x000fe2000001140e */
[----:B------:R-:W-:Y:S01]  /*2d90*/  IMAD.WIDE.U32 R98, R98, 0x50, RZ ;  /* 0x0000005062627825 */ /* 0x000fe200078e00ff */
[----:B------:R-:W-:-:S02]  /*2da0*/  LOP3.LUT R10, R10, R26, RZ, 0x3c, !PT ;  /* 0x0000001a0a0a7212 */ /* 0x000fc400078e3cff */
[----:B------:R-:W-:Y:S01]  /*2db0*/  LOP3.LUT R14, R14, 0xfffffff8, RZ, 0xc0, !PT ;  /* 0xfffffff80e0e7812 */ /* 0x000fe200078ec0ff */
[----:B------:R-:W-:Y:S01]  /*2dc0*/  IMAD R25, R139, R105, R0 ;  /* 0x000000698b197224 */ /* 0x000fe200078e0200 */
[----:B------:R-:W-:Y:S01]  /*2dd0*/  SHF.R.S32.HI R142, RZ, 0x1f, R6 ;  /* 0x0000001fff8e7819 */ /* 0x000fe20000011406 */
[----:B------:R-:W-:Y:S02]  /*2de0*/  IMAD R0, R5, R110, RZ ;  /* 0x0000006e05007224 */ /* 0x000fe400078e02ff */
[----:B------:R-:W-:Y:S02]  /*2df0*/  IMAD R5, R111, 0x50, RZ ;  /* 0x000000506f057824 */ /* 0x000fe400078e02ff */
[----:B------:R-:W-:Y:S01]  /*2e00*/  IMAD R13, R139, R111, R0 ;  /* 0x0000006f8b0d7224 */ /* 0x000fe200078e0200 */
[----:B------:R-:W-:Y:S01]  /*2e10*/  SEL R0, RZ, 0x8, P2 ;  /* 0x00000008ff007807 */ /* 0x000fe20001000000 */
[----:B------:R-:W-:Y:S02]  /*2e20*/  IMAD.SHL.U32 R28, R110, 0x40, RZ ;  /* 0x000000406e1c7824 */ /* 0x000fe400078e00ff */
[----:B------:R-:W-:Y:S01]  /*2e30*/  IMAD.IADD R21, R107, 0x1, R13 ;  /* 0x000000016b157824 */ /* 0x000fe200078e020d */
[----:B------:R-:W-:Y:S01]  /*2e40*/  LOP3.LUT R0, R27, R0, RZ, 0xfc, !PT ;  /* 0x000000001b007212 */ /* 0x000fe200078efcff */
[----:B------:R-:W-:Y:S01]  /*2e50*/  IMAD.IADD R20, R13, 0x1, R109 ;  /* 0x000000010d147824 */ /* 0x000fe200078e026d */
[----:B------:R-:W-:Y:S01]  /*2e60*/  SHF.R.S32.HI R13, RZ, 0x3, R12 ;  /* 0x00000003ff0d7819 */ /* 0x000fe2000001140c */
[----:B------:R-:W-:Y:S01]  /*2e70*/  IMAD R131, R8, 0x1400, R225 ;  /* 0x0000140008837824 */ /* 0x000fe200078e02e1 */
[----:B------:R-:W-:Y:S01]  /*2e80*/  LOP3.LUT R12, R12, 0xfffffff8, RZ, 0xc0, !PT ;  /* 0xfffffff80c0c7812 */ /* 0x000fe200078ec0ff */
[----:B------:R-:W-:Y:S01]  /*2e90*/  IMAD.WIDE.U32 R104, R104, 0x50, RZ ;  /* 0x0000005068687825 */ /* 0x000fe200078e00ff */
[----:B------:R-:W-:-:S02]  /*2ea0*/  LOP3.LUT R27, R27, 0x1, RZ, 0xc0, !PT ;  /* 0x000000011b1b7812 */ /* 0x000fc400078ec0ff */
[----:B------:R-:W-:Y:S01]  /*2eb0*/  LOP3.LUT R9, R0, 0x8, RZ, 0xc0, !PT ;  /* 0x0000000800097812 */ /* 0x000fe200078ec0ff */
[----:B------:R-:W-:Y:S01]  /*2ec0*/  IMAD.WIDE.U32 R110, R110, 0x50, RZ ;  /* 0x000000506e6e7825 */ /* 0x000fe200078e00ff */
[----:B------:R-:W-:Y:S02]  /*2ed0*/  SHF.R.S32.HI R8, RZ, 0x1f, R14 ;  /* 0x0000001fff087819 */ /* 0x000fe4000001140e */
[----:B------:R-:W-:Y:S01]  /*2ee0*/  SHF.R.S32.HI R7, RZ, 0x1f, R12 ;  /* 0x0000001fff077819 */ /* 0x000fe2000001140c */
[----:B------:R-:W-:Y:S01]  /*2ef0*/  IMAD.IADD R133, R133, 0x1, R10 ;  /* 0x0000000185857824 */ /* 0x000fe200078e020a */
[C---:B------:R-:W-:Y:S01]  /*2f00*/  LOP3.LUT R10, R0.reuse, 0x4, RZ, 0xc0, !PT ;  /* 0x00000004000a7812 */ /* 0x040fe200078ec0ff */
[----:B------:R-:W-:Y:S01]  /*2f10*/  IMAD.IADD R120, R99, 0x1, R11 ;  /* 0x0000000163787824 */ /* 0x000fe200078e020b */
[----:B------:R-:W-:Y:S01]  /*2f20*/  LOP3.LUT R11, R0, 0x2, RZ, 0xc0, !PT ;  /* 0x00000002000b7812 */ /* 0x000fe200078ec0ff */
[----:B------:R-:W-:Y:S02]  /*2f30*/  IMAD.IADD R26, R101, 0x1, R25 ;  /* 0x00000001651a7824 */ /* 0x000fe400078e0219 */
[----:B------:R-:W-:-:S02]  /*2f40*/  IMAD.IADD R131, R131, 0x1, R4 ;  /* 0x0000000183837824 */ /* 0x000fc400078e0204 */
[----:B------:R-:W-:Y:S02]  /*2f50*/  IMAD.IADD R121, R105, 0x1, R121 ;  /* 0x0000000169797824 */ /* 0x000fe400078e0279 */
[----:B------:R-:W-:Y:S02]  /*2f60*/  IMAD.IADD R126, R111, 0x1, R5 ;  /* 0x000000016f7e7824 */ /* 0x000fe400078e0205 */
[----:B------:R-:W-:Y:S02]  /*2f70*/  IMAD.IADD R25, R25, 0x1, R103 ;  /* 0x0000000119197824 */ /* 0x000fe400078e0267 */
[----:B------:R-:W-:-:S07]  /*2f80*/  IMAD.IADD R6, R95, 0x1, R3 ;  /* 0x000000015f067824 */ /* 0x000fce00078e0203 */
.L_x_562:
[----:B--234-:R-:W2:Y:S01]  /*2f90*/  LDL.LU R37, [R1+0x10] ;  /* 0x0000100001257983 */ /* 0x01cea20000300800 */
[----:B------:R-:W-:Y:S01]  /*2fa0*/  VIADD R39, R2, 0xffffffff ;  /* 0xffffffff02277836 */ /* 0x000fe20000000000 */
[----:B0-----:R-:W0:Y:S01]  /*2fb0*/  LDC.64 R116, c[0x0][0x2e8] ;  /* 0x0000ba00ff747b82 */ /* 0x001e220000000a00 */
[----:B------:R-:W-:Y:S05]  /*2fc0*/  YIELD ;  /* 0x0000000000007946 */ /* 0x000fea0003800000 */
[----:B------:R-:W-:Y:S01]  /*2fd0*/  SHF.R.S32.HI R38, RZ, 0x1f, R39 ;  /* 0x0000001fff267819 */ /* 0x000fe20000011427 */
[-C--:B------:R-:W-:Y:S01]  /*2fe0*/  IMAD R3, R120, R39.reuse, RZ ;  /* 0x0000002778037224 */ /* 0x080fe200078e02ff */
[----:B------:R-:W1:Y:S01]  /*2ff0*/  LDC R115, c[0x0][0x3f4] ;  /* 0x0000fd00ff737b82 */ /* 0x000e620000000800 */
[----:B------:R-:W-:Y:S01]  /*3000*/  IMAD.WIDE.U32 R122, R98, R39, RZ ;  /* 0x00000027627a7225 */ /* 0x000fe200078e00ff */
[----:B------:R-:W-:Y:S03]  /*3010*/  BSSY B0, `(.L_x_455) ;  /* 0x00007ed000007945 */ /* 0x000fe60003800000 */
[----:B------:R-:W-:Y:S01]  /*3020*/  IMAD R5, R38, R98, R3 ;  /* 0x0000006226057224 */ /* 0x000fe200078e0203 */
[----:B------:R-:W-:-:S03]  /*3030*/  IADD3 R3, P2, P3, R114, R122, R128 ;  /* 0x0000007a72037210 */ /* 0x000fc60007b5e080 */
[----:B------:R-:W-:Y:S01]  /*3040*/  IMAD.IADD R88, R123, 0x1, R5 ;  /* 0x000000017b587824 */ /* 0x000fe200078e0205 */
[----:B------:R-:W-:-:S04]  /*3050*/  IADD3 R5, P5, R114, R122, RZ ;  /* 0x0000007a72057210 */ /* 0x000fc80007fbe0ff */
[----:B------:R-:W-:Y:S01]  /*3060*/  IADD3.X R4, R92, R88, R127, P2, P3 ;  /* 0x000000585c047210 */ /* 0x000fe200017e647f */
[----:B------:R-:W-:Y:S01]  /*3070*/  IMAD.X R36, R88, 0x1, R92, P5 ;  /* 0x0000000158247824 */ /* 0x000fe200028e065c */
[----:B------:R-:W-:Y:S02]  /*3080*/  IADD3 R0, P3, P4, R114, R122, R130 ;  /* 0x0000007a72007210 */ /* 0x000fe40007c7e082 */
[C---:B0-----:R-:W-:Y:S02]  /*3090*/  LEA R60, P2, R5.reuse, R116, 0x1 ;  /* 0x00000074053c7211 */ /* 0x041fe400078408ff */
[----:B------:R-:W-:Y:S02]  /*30a0*/  IADD3.X R2, R92, R88, R129, P3, P4 ;  /* 0x000000585c027210 */ /* 0x000fe40001fe8481 */
[C---:B------:R-:W-:Y:S02]  /*30b0*/  LEA R44, P3, R0.reuse, R116, 0x1 ;  /* 0x00000074002c7211 */ /* 0x040fe400078608ff */
[-C--:B------:R-:W-:Y:S01]  /*30c0*/  LEA.HI.X R61, R5, R117.reuse, R36, 0x1, P2 ;  /* 0x00000075053d7211 */ /* 0x080fe200010f0c24 */
[----:B------:R-:W-:Y:S01]  /*30d0*/  IMAD R5, R19, 0x5000, R230 ;  /* 0x0000500013057824 */ /* 0x000fe200078e02e6 */
[----:B------:R-:W-:Y:S01]  /*30e0*/  LEA.HI.X R45, R0, R117, R2, 0x1, P3 ;  /* 0x00000075002d7211 */ /* 0x000fe200018f0c02 */
[----:B------:R-:W-:Y:S01]  /*30f0*/  IMAD.MOV.U32 R2, RZ, RZ, R39 ;  /* 0x000000ffff027224 */ /* 0x000fe200078e0027 */
[----:B------:R-:W-:Y:S01]  /*3100*/  ISETP.GT.AND P3, PT, R39, R119, PT ;  /* 0x000000772700720c */ /* 0x000fe20003f64270 */
[----:B------:R-:W-:Y:S01]  /*3110*/  IMAD R5, R5, 0x2, R18 ;  /* 0x0000000205057824 */ /* 0x000fe200078e0212 */
[----:B-1----:R-:W-:-:S02]  /*3120*/  ISETP.GE.AND P2, PT, R115, 0x1, PT ;  /* 0x000000017300780c */ /* 0x002fc40003f46270 */
[----:B------:R-:W-:-:S04]  /*3130*/  LEA R46, P5, R3, R116, 0x1 ;  /* 0x00000074032e7211 */ /* 0x000fc800078a08ff */
[----:B------:R-:W-:Y:S02]  /*3140*/  LEA.HI.X R47, R3, R117, R4, 0x1, P5 ;  /* 0x00000075032f7211 */ /* 0x000fe400028f0c04 */
[----:B--2---:R-:W-:-:S04]  /*3150*/  LOP3.LUT R37, R37, 0xfffffffd, RZ, 0xc0, !PT ;  /* 0xfffffffd25257812 */ /* 0x004fc800078ec0ff */
[----:B------:R-:W-:-:S05]  /*3160*/  @P3 LOP3.LUT R37, R37, 0x2, RZ, 0xfc, !PT ;  /* 0x0000000225253812 */ /* 0x000fca00078efcff */
[----:B------:R0:W-:Y:S01]  /*3170*/  STL [R1+0x10], R37 ;  /* 0x0000102501007387 */ /* 0x0001e20000100800 */
[----:B------:R-:W-:Y:S05]  /*3180*/  @!P2 BRA `(.L_x_456) ;  /* 0x000000780058a947 */ /* 0x000fea0003800000 */
[----:B------:R-:W-:Y:S01]  /*3190*/  ULDC.U8 UR4, c[0x0][0x410] ;  /* 0x0001040000047ab9 */ /* 0x000fe20000000000 */
[-C--:B------:R-:W-:Y:S01]  /*31a0*/  IMAD R3, R121, R39.reuse, RZ ;  /* 0x0000002779037224 */ /* 0x080fe200078e02ff */
[----:B------:R-:W-:Y:S01]  /*31b0*/  ISETP.NE.AND P2, PT, RZ, UR4, PT ;  /* 0x00000004ff007c0c */ /* 0x000fe2000bf45270 */
[-C--:B0-----:R-:W-:Y:S02]  /*31c0*/  IMAD R37, R126, R39.reuse, RZ ;  /* 0x000000277e257224 */ /* 0x081fe400078e02ff */
[----:B------:R-:W-:Y:S02]  /*31d0*/  IMAD R3, R38, R104, R3 ;  /* 0x0000006826037224 */ /* 0x000fe400078e0203 */
[----:B------:R-:W-:Y:S02]  /*31e0*/  IMAD R4, R2, -0x50, R24 ;  /* 0xffffffb002047824 */ /* 0x000fe400078e0218 */
[----:B------:R-:W-:-:S03]  /*31f0*/  IMAD.WIDE.U32 R86, R104, R39, RZ ;  /* 0x0000002768567225 */ /* 0x000fc600078e00ff */
[----:B------:R-:W-:Y:S01]  /*3200*/  VIMNMX R4, R4, 0x50, PT ;  /* 0x0000005004047848 */ /* 0x000fe20003fe0100 */
[----:B------:R-:W-:Y:S02]  /*3210*/  IMAD R37, R38, R110, R37 ;  /* 0x0000006e26257224 */ /* 0x000fe400078e0225 */
[----:B------:R-:W-:-:S04]  /*3220*/  IMAD.WIDE.U32 R84, R110, R39, RZ ;  /* 0x000000276e547225 */ /* 0x000fc800078e00ff */
[----:B------:R-:W-:Y:S02]  /*3230*/  IMAD.IADD R0, R87, 0x1, R3 ;  /* 0x0000000157007824 */ /* 0x000fe400078e0203 */
[----:B------:R-:W-:Y:S01]  /*3240*/  IMAD.IADD R3, R85, 0x1, R37 ;  /* 0x0000000155037824 */ /* 0x000fe200078e0225 */
[----:B------:R-:W-:Y:S06]  /*3250*/  @!P2 BRA `(.L_x_457) ;  /* 0x000000380038a947 */ /* 0x000fec0003800000 */
[----:B------:R-:W-:Y:S01]  /*3260*/  ISETP.GE.AND P3, PT, R213, R4, PT ;  /* 0x00000004d500720c */ /* 0x000fe20003f66270 */
[----:B------:R-:W-:Y:S01]  /*3270*/  BSSY B1, `(.L_x_458) ;  /* 0x000002a000017945 */ /* 0x000fe20003800000 */
        /* <DEDUP_REMOVED lines=8> */
[----:B------:R-:W-:Y:S01]  /*3300*/  CS2R R124, SRZ ;  /* 0x00000000007c7805 */ /* 0x000fe2000001ff00 */
[----:B------:R-:W-:Y:S06]  /*3310*/  @P3 BRA `(.L_x_459) ;  /* 0x00000000007c3947 */ /* 0x000fec0003800000 */
[----:B------:R-:W-:Y:S01]  /*3320*/  IADD3 R37, P4, R100, R86, RZ ;  /* 0x0000005664257210 */ /* 0x000fe20007f9e0ff */
[----:B------:R-:W-:Y:S01]  /*3330*/  ULDC.64 UR4, c[0x0][0x3e8] ;  /* 0x0000fa0000047ab9 */ /* 0x000fe20000000a00 */
[----:B------:R-:W-:Y:S01]  /*3340*/  IADD3 R39, P2, R106, R84, RZ ;  /* 0x000000546a277210 */ /* 0x000fe20007f5e0ff */
[----:B------:R-:W-:Y:S01]  /*3350*/  ULDC.64 UR6, c[0x0][0x400] ;  /* 0x0001000000067ab9 */ /* 0x000fe20000000a00 */
[----:B------:R-:W-:Y:S01]  /*3360*/  CS2R R122, SRZ ;  /* 0x00000000007a7805 */ /* 0x000fe2000001ff00 */
[----:B------:R-:W-:Y:S01]  /*3370*/  IMAD.X R38, R0, 0x1, R26, P4 ;  /* 0x0000000100267824 */ /* 0x000fe200020e061a */
[----:B------:R-:W-:Y:S01]  /*3380*/  LEA R36, P4, R37, UR4, 0x1 ;  /* 0x0000000425247c11 */ /* 0x000fe2000f8808ff */
[----:B------:R-:W-:Y:S01]  /*3390*/  IMAD.X R40, R3, 0x1, R21, P2 ;  /* 0x0000000103287824 */ /* 0x000fe200010e0615 */
[----:B------:R-:W-:Y:S02]  /*33a0*/  CS2R R90, SRZ ;  /* 0x00000000005a7805 */ /* 0x000fe4000001ff00 */
[----:B------:R-:W-:-:S02]  /*33b0*/  CS2R R124, SRZ ;  /* 0x00000000007c7805 */ /* 0x000fc4000001ff00 */
[----:B------:R-:W-:Y:S02]  /*33c0*/  LEA.HI.X R37, R37, UR5, R38, 0x1, P4 ;  /* 0x0000000525257c11 */ /* 0x000fe4000a0f0c26 */
[----:B------:R-:W-:Y:S02]  /*33d0*/  CS2R R116, SRZ ;  /* 0x0000000000747805 */ /* 0x000fe4000001ff00 */
[C---:B------:R-:W-:Y:S01]  /*33e0*/  LEA R38, P2, R39.reuse, UR6, 0x1 ;  /* 0x0000000627267c11 */ /* 0x040fe2000f8408ff */
[----:B------:R-:W-:Y:S01]  /*33f0*/  ULDC.64 UR8, c[0x0][0x208] ;  /* 0x0000820000087ab9 */ /* 0x000fe20000000a00 */
[-C--:B------:R-:W-:Y:S02]  /*3400*/  ISETP.GE.AND P4, PT, R22, R115.reuse, PT ;  /* 0x000000731600720c */ /* 0x080fe40003f86270 */
[----:B------:R-:W-:Y:S02]  /*3410*/  LEA.HI.X R39, R39, UR7, R40, 0x1, P2 ;  /* 0x0000000727277c11 */ /* 0x000fe400090f0c28 */
[----:B------:R-:W-:-:S02]  /*3420*/  ISETP.GE.AND P2, PT, R215, R115, PT ;  /* 0x00000073d700720c */ /* 0x000fc40003f46270 */
[----:B------:R-:W-:-:S07]  /*3430*/  CS2R R82, SRZ ;  /* 0x0000000000527805 */ /* 0x000fce000001ff00 */
[----:B------:R0:W5:Y:S04]  /*3440*/  @!P4 LDG.E.64 R122, desc[UR8][R36.64] ;  /* 0x00000008247ac981 */ /* 0x000168000c1e1b00 */
[----:B------:R0:W5:Y:S01]  /*3450*/  @!P4 LDG.E.64 R124, desc[UR8][R38.64] ;  /* 0x00000008267cc981 */ /* 0x000162000c1e1b00 */
[----:B------:R-:W-:-:S03]  /*3460*/  ISETP.GE.AND P4, PT, R214, R115, PT ;  /* 0x00000073d600720c */ /* 0x000fc60003f86270 */
[----:B------:R0:W5:Y:S04]  /*3470*/  @!P2 LDG.E.64 R90, desc[UR8][R36.64+0x40] ;  /* 0x00004008245aa981 */ /* 0x000168000c1e1b00 */
[----:B------:R0:W5:Y:S01]  /*3480*/  @!P2 LDG.E.64 R116, desc[UR8][R38.64+0x40] ;  /* 0x000040082674a981 */ /* 0x000162000c1e1b00 */
[----:B------:R-:W-:Y:S02]  /*3490*/  ISETP.GE.AND P2, PT, R216, R115, PT ;  /* 0x00000073d800720c */ /* 0x000fe40003f46270 */
[----:B------:R-:W-:Y:S02]  /*34a0*/  CS2R R78, SRZ ;  /* 0x00000000004e7805 */ /* 0x000fe4000001ff00 */
[----:B------:R-:W-:Y:S02]  /*34b0*/  CS2R R88, SRZ ;  /* 0x0000000000587805 */ /* 0x000fe4000001ff00 */
[----:B------:R-:W-:Y:S01]  /*34c0*/  CS2R R80, SRZ ;  /* 0x0000000000507805 */ /* 0x000fe2000001ff00 */
[----:B------:R0:W5:Y:S04]  /*34d0*/  @!P4 LDG.E.64 R82, desc[UR8][R36.64+0x80] ;  /* 0x000080082452c981 */ /* 0x000168000c1e1b00 */
[----:B------:R0:W5:Y:S04]  /*34e0*/  @!P4 LDG.E.64 R88, desc[UR8][R38.64+0x80] ;  /* 0x000080082658c981 */ /* 0x000168000c1e1b00 */
[----:B------:R0:W5:Y:S04]  /*34f0*/  @!P2 LDG.E.64 R78, desc[UR8][R36.64+0xc0] ;  /* 0x0000c008244ea981 */ /* 0x000168000c1e1b00 */
[----:B------:R0:W5:Y:S02]  /*3500*/  @!P2 LDG.E.64 R80, desc[UR8][R38.64+0xc0] ;  /* 0x0000c0082650a981 */ /* 0x000164000c1e1b00 */
.L_x_459:
[----:B------:R-:W-:Y:S05]  /*3510*/  BSYNC B1 ;  /* 0x0000000000017941 */ /* 0x000fea0003800000 */
.L_x_458:
[----:B0----5:R-:W-:Y:S01]  /*3520*/  IMAD.MOV.U32 R36, RZ, RZ, R78 ;  /* 0x000000ffff247224 */ /* 0x021fe200078e004e */
[----:B------:R-:W-:Y:S01]  /*3530*/  BSSY B1, `(.L_x_460) ;  /* 0x0000044000017945 */ /* 0x000fe20003800000 */
[----:B------:R-:W-:Y:S01]  /*3540*/  IMAD.MOV.U32 R38, RZ, RZ, R79 ;  /* 0x000000ffff267224 */ /* 0x000fe200078e004f */
[----:B------:R-:W-:Y:S01]  /*3550*/  CS2R R66, SRZ ;  /* 0x0000000000427805 */ /* 0x000fe2000001ff00 */
[----:B------:R-:W-:Y:S01]  /*3560*/  IMAD.MOV.U32 R37, RZ, RZ, R82 ;  /* 0x000000ffff257224 */ /* 0x000fe200078e0052 */
[----:B------:R-:W-:Y:S01]  /*3570*/  CS2R R70, SRZ ;  /* 0x0000000000467805 */ /* 0x000fe2000001ff00 */
[----:B------:R-:W-:Y:S01]  /*3580*/  VIADD R39, R213, 0x20 ;  /* 0x00000020d5277836 */ /* 0x000fe20000000000 */
[----:B------:R-:W-:Y:S01]  /*3590*/  PRMT R162, R38, 0x5410, R36 ;  /* 0x0000541026a27816 */ /* 0x000fe20000000024 */
[----:B------:R-:W-:Y:S01]  /*35a0*/  IMAD.MOV.U32 R36, RZ, RZ, R83 ;  /* 0x000000ffff247224 */ /* 0x000fe200078e0053 */
[----:B------:R-:W-:Y:S01]  /*35b0*/  PRMT R164, R164, 0x5410, R37 ;  /* 0x00005410a4a47816 */ /* 0x000fe20000000025 */
[----:B------:R-:W-:Y:S01]  /*35c0*/  IMAD.MOV.U32 R37, RZ, RZ, R90 ;  /* 0x000000ffff257224 */ /* 0x000fe200078e005a */
[----:B------:R-:W-:Y:S01]  /*35d0*/  ISETP.GE.AND P4, PT, R39, R4, PT ;  /* 0x000000042700720c */ /* 0x000fe20003f86270 */
[----:B------:R-:W-:Y:S01]  /*35e0*/  IMAD.MOV.U32 R38, RZ, RZ, R122 ;  /* 0x000000ffff267224 */ /* 0x000fe200078e007a */
[----:B------:R-:W-:Y:S01]  /*35f0*/  PRMT R163, R163, 0x5410, R36 ;  /* 0x00005410a3a37816 */ /* 0x000fe20000000024 */
[----:B------:R-:W-:Y:S01]  /*3600*/  IMAD.MOV.U32 R36, RZ, RZ, R91 ;  /* 0x000000ffff247224 */ /* 0x000fe200078e005b */
[----:B------:R-:W-:-:S02]  /*3610*/  CS2R R74, SRZ ;  /* 0x00000000004a7805 */ /* 0x000fc4000001ff00 */
[----:B------:R-:W-:Y:S02]  /*3620*/  CS2R R64, SRZ ;  /* 0x0000000000407805 */ /* 0x000fe4000001ff00 */
[----:B------:R-:W-:Y:S02]  /*3630*/  CS2R R68, SRZ ;  /* 0x0000000000447805 */ /* 0x000fe4000001ff00 */
[----:B------:R-:W-:Y:S02]  /*3640*/  CS2R R72, SRZ ;  /* 0x0000000000487805 */ /* 0x000fe4000001ff00 */
[----:B------:R-:W-:Y:S01]  /*3650*/  PRMT R165, R36, 0x5410, R37 ;  /* 0x0000541024a57816 */ /* 0x000fe20000000025 */
[----:B------:R-:W-:Y:S01]  /*3660*/  IMAD.MOV.U32 R37, RZ, RZ, R123 ;  /* 0x000000ffff257224 */ /* 0x000fe200078e007b */
[----:B------:R-:W-:Y:S01]  /*3670*/  CS2R R76, SRZ ;  /* 0x00000000004c7805 */ /* 0x000fe2000001ff00 */
[----:B------:R-:W-:-:S03]  /*3680*/  IMAD.MOV.U32 R36, RZ, RZ, R80 ;  /* 0x000000ffff247224 */ /* 0x000fc600078e0050 */
[----:B------:R-:W-:Y:S01]  /*3690*/  PRMT R134, R37, 0x5410, R38 ;  /* 0x0000541025867816 */ /* 0x000fe20000000026 */
[----:B------:R-:W-:Y:S02]  /*36a0*/  IMAD.MOV.U32 R38, RZ, RZ, R81 ;  /* 0x000000ffff267224 */ /* 0x000fe400078e0051 */
[----:B------:R-:W-:-:S03]  /*36b0*/  IMAD.MOV.U32 R37, RZ, RZ, R88 ;  /* 0x000000ffff257224 */ /* 0x000fc600078e0058 */
[----:B------:R-:W-:Y:S01]  /*36c0*/  PRMT R161, R38, 0x5410, R36 ;  /* 0x0000541026a17816 */ /* 0x000fe20000000024 */
[----:B------:R-:W-:Y:S01]  /*36d0*/  IMAD.MOV.U32 R36, RZ, RZ, R89 ;  /* 0x000000ffff247224 */ /* 0x000fe200078e0059 */
[----:B------:R-:W-:Y:S01]  /*36e0*/  PRMT R164, R37, 0x7610, R164 ;  /* 0x0000761025a47816 */ /* 0x000fe200000000a4 */
[----:B------:R-:W-:Y:S02]  /*36f0*/  IMAD.MOV.U32 R38, RZ, RZ, R116 ;  /* 0x000000ffff267224 */ /* 0x000fe400078e0074 */
[----:B------:R-:W-:Y:S01]  /*3700*/  IMAD.MOV.U32 R37, RZ, RZ, R117 ;  /* 0x000000ffff257224 */ /* 0x000fe200078e0075 */
[----:B------:R-:W-:Y:S01]  /*3710*/  PRMT R163, R36, 0x7610, R163 ;  /* 0x0000761024a37816 */ /* 0x000fe200000000a3 */
[----:B------:R-:W-:-:S03]  /*3720*/  IMAD.MOV.U32 R36, RZ, RZ, R124 ;  /* 0x000000ffff247224 */ /* 0x000fc600078e007c */
[----:B------:R-:W-:Y:S02]  /*3730*/  PRMT R167, R167, 0x5410, R37 ;  /* 0x00005410a7a77816 */ /* 0x000fe40000000025 */
[----:B------:R-:W-:Y:S01]  /*3740*/  PRMT R166, R36, 0x5410, R38 ;  /* 0x0000541024a67816 */ /* 0x000fe20000000026 */
[----:B------:R-:W-:-:S05]  /*3750*/  IMAD.MOV.U32 R38, RZ, RZ, R125 ;  /* 0x000000ffff267224 */ /* 0x000fca00078e007d */
[----:B------:R-:W-:Y:S01]  /*3760*/  PRMT R168, R168, 0x5410, R38 ;  /* 0x00005410a8a87816 */ /* 0x000fe20000000026 */
[----:B------:R-:W-:Y:S06]  /*3770*/  @P4 BRA `(.L_x_461) ;  /* 0x00000000007c4947 */ /* 0x000fec0003800000 */
[----:B------:R-:W-:Y:S01]  /*3780*/  IADD3 R36, P2, P5, R100, R86, R33 ;  /* 0x0000005664247210 */ /* 0x000fe20007d5e021 */
[----:B------:R-:W-:Y:S01]  /*3790*/  ULDC.64 UR4, c[0x0][0x3e8] ;  /* 0x0000fa0000047ab9 */ /* 0x000fe20000000a00 */
[----:B------:R-:W-:Y:S01]  /*37a0*/  ULDC.64 UR6, c[0x0][0x400] ;  /* 0x0001000000067ab9 */ /* 0x000fe20000000a00 */
[----:B------:R-:W-:Y:S02]  /*37b0*/  CS2R R74, SRZ ;  /* 0x00000000004a7805 */ /* 0x000fe4000001ff00 */
[----:B------:R-:W-:Y:S02]  /*37c0*/  IADD3.X R39, R26, R0, R35, P2, P5 ;  /* 0x000000001a277210 */ /* 0x000fe400017ea423 */
[----:B------:R-:W-:Y:S02]  /*37d0*/  CS2R R76, SRZ ;  /* 0x00000000004c7805 */ /* 0x000fe4000001ff00 */
[----:B------:R-:W-:Y:S01]  /*37e0*/  IADD3 R37, P2, P5, R106, R84, R29 ;  /* 0x000000546a257210 */ /* 0x000fe20007d5e01d */
[----:B------:R-:W-:-:S03]  /*37f0*/  ULDC.64 UR8, c[0x0][0x208] ;  /* 0x0000820000087ab9 */ /* 0x000fc60000000a00 */
[----:B------:R-:W-:Y:S02]  /*3800*/  IADD3.X R40, R21, R3, R31, P2, P5 ;  /* 0x0000000315287210 */ /* 0x000fe400017ea41f */
[----:B------:R-:W-:-:S04]  /*3810*/  LEA R38, P2, R36, UR4, 0x1 ;  /* 0x0000000424267c11 */ /* 0x000fc8000f8408ff */
[----:B------:R-:W-:Y:S02]  /*3820*/  LEA.HI.X R39, R36, UR5, R39, 0x1, P2 ;  /* 0x0000000524277c11 */ /* 0x000fe400090f0c27 */
[----:B------:R-:W-:-:S04]  /*3830*/  LEA R36, P2, R37, UR6, 0x1 ;  /* 0x0000000625247c11 */ /* 0x000fc8000f8408ff */
[----:B------:R-:W-:Y:S02]  /*3840*/  LEA.HI.X R37, R37, UR7, R40, 0x1, P2 ;  /* 0x0000000725257c11 */ /* 0x000fe400090f0c28 */
[----:B------:R-:W-:Y:S02]  /*3850*/  ISETP.GE.AND P2, PT, R22, R115, PT ;  /* 0x000000731600720c */ /* 0x000fe40003f46270 */
[----:B------:R-:W-:Y:S02]  /*3860*/  CS2R R70, SRZ ;  /* 0x0000000000467805 */ /* 0x000fe4000001ff00 */
[----:B------:R-:W-:-:S09]  /*3870*/  CS2R R72, SRZ ;  /* 0x0000000000487805 */ /* 0x000fd2000001ff00 */
[----:B------:R0:W5:Y:S04]  /*3880*/  @!P2 LDG.E.64 R74, desc[UR8][R38.64] ;  /* 0x00000008264aa981 */ /* 0x000168000c1e1b00 */
[----:B------:R0:W5:Y:S01]  /*3890*/  @!P2 LDG.E.64 R76, desc[UR8][R36.64] ;  /* 0x00000008244ca981 */ /* 0x000162000c1e1b00 */
        /* <DEDUP_REMOVED lines=10> */
[----:B------:R-:W-:-:S13]  /*3940*/  ISETP.GE.AND P2, PT, R216, R115, PT ;  /* 0x00000073d800720c */ /* 0x000fda0003f46270 */
[----:B------:R0:W5:Y:S04]  /*3950*/  @!P2 LDG.E.64 R62, desc[UR8][R38.64+0xc0] ;  /* 0x0000c008263ea981 */ /* 0x000168000c1e1b00 */
[----:B------:R0:W5:Y:S02]  /*3960*/  @!P2 LDG.E.64 R64, desc[UR8][R36.64+0xc0] ;  /* 0x0000c0082440a981 */ /* 0x000164000c1e1b00 */
.L_x_461:
[----:B------:R-:W-:Y:S05]  /*3970*/  BSYNC B1 ;  /* 0x0000000000017941 */ /* 0x000fea0003800000 */
.L_x_460:
[----:B0----5:R-:W-:Y:S01]  /*3980*/  IMAD.MOV.U32 R37, RZ, RZ, R66 ;  /* 0x000000ffff257224 */ /* 0x021fe200078e0042 */
[----:B------:R-:W-:Y:S01]  /*3990*/  ISETP.GE.AND P5, PT, R237, R4, PT ;  /* 0x00000004ed00720c */ /* 0x000fe20003fa6270 */
[----:B------:R-:W-:Y:S01]  /*39a0*/  IMAD.MOV.U32 R36, RZ, RZ, R67 ;  /* 0x000000ffff247224 */ /* 0x000fe200078e0043 */
[----:B------:R-:W-:Y:S01]  /*39b0*/  BSSY B1, `(.L_x_462) ;  /* 0x0000041000017945 */ /* 0x000fe20003800000 */
[----:B------:R-:W-:Y:S01]  /*39c0*/  IMAD.MOV.U32 R39, RZ, RZ, R62 ;  /* 0x000000ffff277224 */ /* 0x000fe200078e003e */
[----:B------:R-:W-:Y:S01]  /*39d0*/  CS2R R42, SRZ ;  /* 0x00000000002a7805 */ /* 0x000fe2000001ff00 */
[----:B------:R-:W-:Y:S01]  /*39e0*/  IMAD.MOV.U32 R38, RZ, RZ, R63 ;  /* 0x000000ffff267224 */ /* 0x000fe200078e003f */
[----:B------:R-:W-:Y:S01]  /*39f0*/  PRMT R153, R36, 0x5410, R37 ;  /* 0x0000541024997816 */ /* 0x000fe20000000025 */
        /* <DEDUP_REMOVED lines=9> */
[----:B------:R-:W-:Y:S01]  /*3a90*/  PRMT R156, R38, 0x7610, R156 ;  /* 0x00007610269c7816 */ /* 0x000fe2000000009c */
        /* <DEDUP_REMOVED lines=9> */
[----:B------:R-:W-:-:S02]  /*3b30*/  PRMT R149, R38, 0x5410, R39 ;  /* 0x0000541026957816 */ /* 0x000fc40000000027 */
[----:B------:R-:W-:Y:S02]  /*3b40*/  CS2R R50, SRZ ;  /* 0x0000000000327805 */ /* 0x000fe4000001ff00 */
[----:B------:R-:W-:Y:S01]  /*3b50*/  PRMT R156, R156, 0x5410, R37 ;  /* 0x000054109c9c7816 */ /* 0x000fe20000000025 */
[----:B------:R-:W-:Y:S01]  /*3b60*/  IMAD.MOV.U32 R37, RZ, RZ, R76 ;  /* 0x000000ffff257224 */ /* 0x000fe200078e004c */
[----:B------:R-:W-:Y:S01]  /*3b70*/  PRMT R157, R36, 0x7610, R157 ;  /* 0x00007610249d7816 */ /* 0x000fe2000000009d */
[----:B------:R-:W-:Y:S01]  /*3b80*/  IMAD.MOV.U32 R36, RZ, RZ, R77 ;  /* 0x000000ffff247224 */ /* 0x000fe200078e004d */
[----:B------:R-:W-:Y:S02]  /*3b90*/  CS2R R52, SRZ ;  /* 0x0000000000347805 */ /* 0x000fe4000001ff00 */
[----:B------:R-:W-:Y:S02]  /*3ba0*/  CS2R R58, SRZ ;  /* 0x00000000003a7805 */ /* 0x000fe4000001ff00 */
[----:B------:R-:W-:Y:S01]  /*3bb0*/  PRMT R159, R36, 0x5410, R37 ;  /* 0x00005410249f7816 */ /* 0x000fe20000000025 */
[----:B------:R-:W-:Y:S06]  /*3bc0*/  @P5 BRA `(.L_x_463) ;  /* 0x00000000007c5947 */ /* 0x000fec0003800000 */
[----:B------:R-:W-:Y:S01]  /*3bd0*/  IADD3 R86, P2, P6, R100, R32, R86 ;  /* 0x0000002064567210 */ /* 0x000fe20007e5e056 */
[----:B------:R-:W-:Y:S01]  /*3be0*/  ULDC.64 UR4, c[0x0][0x3e8] ;  /* 0x0000fa0000047ab9 */ /* 0x000fe20000000a00 */
[----:B------:R-:W-:Y:S02]  /*3bf0*/  CS2R R56, SRZ ;  /* 0x0000000000387805 */ /* 0x000fe4000001ff00 */
[----:B------:R-:W-:Y:S02]  /*3c00*/  CS2R R58, SRZ ;  /* 0x00000000003a7805 */ /* 0x000fe4000001ff00 */
[----:B------:R-:W-:Y:S01]  /*3c10*/  IADD3.X R0, R26, R34, R0, P2, P6 ;  /* 0x000000221a007210 */ /* 0x000fe200017ec400 */
[----:B------:R-:W-:Y:S01]  /*3c20*/  ULDC.64 UR6, c[0x0][0x208] ;  /* 0x0000820000067ab9 */ /* 0x000fe20000000a00 */
[----:B------:R-:W-:-:S04]  /*3c30*/  IADD3 R84, P2, P6, R106, R28, R84 ;  /* 0x0000001c6a547210 */ /* 0x000fc80007e5e054 */
[----:B------:R-:W-:Y:S02]  /*3c40*/  IADD3.X R3, R21, R30, R3, P2, P6 ;  /* 0x0000001e15037210 */ /* 0x000fe400017ec403 */
[----:B------:R-:W-:-:S04]  /*3c50*/  LEA R38, P2, R86, UR4, 0x1 ;  /* 0x0000000456267c11 */ /* 0x000fc8000f8408ff */
[----:B------:R-:W-:Y:S01]  /*3c60*/  LEA.HI.X R39, R86, UR5, R0, 0x1, P2 ;  /* 0x0000000556277c11 */ /* 0x000fe200090f0c00 */
[----:B------:R-:W-:Y:S02]  /*3c70*/  ULDC.64 UR4, c[0x0][0x400] ;  /* 0x0001000000047ab9 */ /* 0x000fe40000000a00 */
        /* <DEDUP_REMOVED lines=20> */
.L_x_463:
[----:B------:R-:W-:Y:S05]  /*3dc0*/  BSYNC B1 ;  /* 0x0000000000017941 */ /* 0x000fea0003800000 */
.L_x_462:
[----:B-----5:R-:W-:Y:S01]  /*3dd0*/  IMAD.MOV.U32 R3, RZ, RZ, R42 ;  /* 0x000000ffff037224 */ /* 0x020fe200078e002a */
[----:B------:R-:W-:Y:S01]  /*3de0*/  ULOP3.LUT UR4, UR60, 0x1, URZ, 0xfc, !UPT ;  /* 0x000000013c047892 */ /* 0x000fe2000f8efc3f */
[----:B------:R-:W-:-:S03]  /*3df0*/  IMAD.MOV.U32 R0, RZ, RZ, R43 ;  /* 0x000000ffff007224 */ /* 0x000fc600078e002b */
[----:B------:R-:W-:Y:S02]  /*3e00*/  UISETP.NE.AND UP0, UPT, UR4, 0x3, UPT ;  /* 0x000000030400788c */ /* 0x000fe4000bf05270 */
[----:B------:R-:W-:Y:S01]  /*3e10*/  PRMT R135, R3, 0x5410, R0 ;  /* 0x0000541003877816 */ /* 0x000fe20000000000 */
[----:B------:R-:W-:Y:S02]  /*3e20*/  IMAD.MOV.U32 R3, RZ, RZ, R48 ;  /* 0x000000ffff037224 */ /* 0x000fe400078e0030 */
[----:B------:R-:W-:Y:S01]  /*3e30*/  IMAD.MOV.U32 R0, RZ, RZ, R49 ;  /* 0x000000ffff007224 */ /* 0x000fe200078e0031 */
[----:B------:R-:W-:-:S04]  /*3e40*/  PLOP3.LUT P2, PT, PT, PT, UP0, 0x80, 0x0 ;  /* 0x000000000000781c */ /* 0x000fc80003f4f008 */
[----:B------:R-:W-:Y:S01]  /*3e50*/  PRMT R145, R3, 0x5410, R0 ;  /* 0x0000541003917816 */ /* 0x000fe20000000000 */
[----:B------:R-:W-:Y:S02]  /*3e60*/  IMAD.MOV.U32 R3, RZ, RZ, R54 ;  /* 0x000000ffff037224 */ /* 0x000fe400078e0036 */
[----:B------:R-:W-:-:S05]  /*3e70*/  IMAD.MOV.U32 R0, RZ, RZ, R55 ;  /* 0x000000ffff007224 */ /* 0x000fca00078e0037 */
[----:B------:R-:W-:Y:S01]  /*3e80*/  PRMT R151, R3, 0x5410, R0 ;  /* 0x0000541003977816 */ /* 0x000fe20000000000 */
[----:B------:R-:W-:Y:S02]  /*3e90*/  IMAD.MOV.U32 R3, RZ, RZ, R56 ;  /* 0x000000ffff037224 */ /* 0x000fe400078e0038 */
[----:B------:R-:W-:-:S05]  /*3ea0*/  IMAD.MOV.U32 R0, RZ, RZ, R57 ;  /* 0x000000ffff007224 */ /* 0x000fca00078e0039 */
[----:B------:R-:W-:Y:S01]  /*3eb0*/  PRMT R154, R0, 0x5410, R3 ;  /* 0x00005410009a7816 */ /* 0x000fe20000000003 */
[----:B------:R-:W-:Y:S02]  /*3ec0*/  IMAD.MOV.U32 R3, RZ, RZ, R40 ;  /* 0x000000ffff037224 */ /* 0x000fe400078e0028 */
[----:B------:R-:W-:-:S05]  /*3ed0*/  IMAD.MOV.U32 R0, RZ, RZ, R41 ;  /* 0x000000ffff007224 */ /* 0x000fca00078e0029 */
[----:B------:R-:W-:Y:S01]  /*3ee0*/  PRMT R143, R3, 0x5410, R0 ;  /* 0x00005410038f7816 */ /* 0x000fe20000000000 */
        /* <DEDUP_REMOVED lines=12> */
[----:B------:R-:W-:Y:S06]  /*3fb0*/  @!P2 BRA `(.L_x_464) ;  /* 0x000000000004a947 */ /* 0x000fec0003800000 */
[----:B------:R-:W-:Y:S01]  /*3fc0*/  BPT.TRAP 0x1 ;  /* 0x000000040000795c */ /* 0x000fe20000300000 */
.L_x_464:
[----:B------:R-:W-:Y:S01]  /*3fd0*/  IMAD R3, R19, 0x8, R18 ;  /* 0x0000000813037824 */ /* 0x000fe200078e0212 */
[----:B------:R-:W-:Y:S01]  /*3fe0*/  SHF.L.U32 R0, R217, 0x1f, RZ ;  /* 0x0000001fd9007819 */ /* 0x000fe200000006ff */
[----:B------:R-:W-:Y:S03]  /*3ff0*/  BSSY B1, `(.L_x_465) ;  /* 0x0000003000017945 */ /* 0x000fe60003800000 */
[----:B------:R-:W1:Y:S02]  /*4000*/  SYNCS.PHASECHK.TRANS64.TRYWAIT P6, [R3+URZ+0x38890], R0 ;  /* 0x03889000030075a7 */ /* 0x000e6400080c017f */
[----:B-1----:R-:W-:Y:S05]  /*4010*/  @!P6 BRA `(.L_x_466) ;  /* 0x000002840028e947 */ /* 0x002fea0003800000 */
.L_x_858:
[----:B------:R-:W-:Y:S05]  /*4020*/  BSYNC B1 ;  /* 0x0000000000017941 */ /* 0x000fea0003800000 */
.L_x_465:
[----:B------:R-:W-:Y:S04]  /*4030*/  BSSY B1, `(.L_x_467) ;  /* 0x00000e5000017945 */ /* 0x000fe80003800000 */
[----:B------:R-:W-:Y:S05]  /*4040*/  @P3 BRA `(.L_x_468) ;  /* 0x0000000c008c3947 */ /* 0x000fea0003800000 */
[----:B------:R-:W-:Y:S01]  /*4050*/  ISETP.NE.AND P3, PT, R27, RZ, PT ;  /* 0x000000ff1b00720c */ /* 0x000fe20003f65270 */
[----:B------:R-:W-:-:S12]  /*4060*/  BSSY B2, `(.L_x_469) ;  /* 0x0000036000027945 */ /* 0x000fd80003800000 */
[----:B------:R-:W-:Y:S05]  /*4070*/  @!P3 BRA `(.L_x_470) ;  /* 0x0000000000d0b947 */ /* 0x000fea0003800000 */
[----:B0-----:R0:W2:Y:S01]  /*4080*/  LDS.128 R36, [R5+0x24400] ;  /* 0x0244000005247984 */ /* 0x0010a20000000c00 */
[----:B------:R-:W-:Y:S01]  /*4090*/  ISETP.GE.AND P3, PT, R22, R115, PT ;  /* 0x000000731600720c */ /* 0x000fe20003f66270 */
[----:B------:R-:W-:-:S12]  /*40a0*/  BSSY B3, `(.L_x_471) ;  /* 0x000002f000037945 */ /* 0x000fd80003800000 */
[----:B0-----:R-:W-:Y:S05]  /*40b0*/  @P3 BRA `(.L_x_472) ;  /* 0x0000000000b43947 */ /* 0x001fea0003800000 */
[----:B------:R-:W-:Y:S02]  /*40c0*/  SHF.R.U64 R85, R124, 0x10, R125 ;  /* 0x000000107c557819 */ /* 0x000fe4000000127d */
[----:B------:R-:W-:Y:S02]  /*40d0*/  SHF.R.U64 R84, R122, 0x10, R123 ;  /* 0x000000107a547819 */ /* 0x000fe4000000127b */
[----:B------:R-:W-:Y:S02]  /*40e0*/  PRMT R85, R166, 0x5410, R85 ;  /* 0x00005410a6557816 */ /* 0x000fe40000000055 */
[----:B------:R-:W-:Y:S02]  /*40f0*/  PRMT R84, R134, 0x5432, R84 ;  /* 0x0000543286547816 */ /* 0x000fe40000000054 */
[----:B------:R-:W-:Y:S02]  /*4100*/  SHF.R.U32.HI R122, RZ, 0x10, R125 ;  /* 0x00000010ff7a7819 */ /* 0x000fe4000001167d */
[----:B--2---:R-:W-:-:S02]  /*4110*/  LOP3.LUT R124, R37, 0xffff0000, RZ, 0xc0, !PT ;  /* 0xffff0000257c7812 */ /* 0x004fc400078ec0ff */
[C---:B------:R-:W-:Y:S01]  /*4120*/  LOP3.LUT R86, R85.reuse, 0xffff0000, RZ, 0xc0, !PT ;  /* 0xffff000055567812 */ /* 0x040fe200078ec0ff */
[----:B------:R-:W-:Y:S01]  /*4130*/  IMAD.U32 R85, R85, 0x10000, RZ ;  /* 0x0001000055557824 */ /* 0x000fe200078e00ff */
[C---:B------:R-:W-:Y:S01]  /*4140*/  LOP3.LUT R125, R84.reuse, 0xffff0000, RZ, 0xc0, !PT ;  /* 0xffff0000547d7812 */ /* 0x040fe200078ec0ff */
[----:B------:R-:W-:Y:S01]  /*4150*/  IMAD.U32 R84, R84, 0x10000, RZ ;  /* 0x0001000054547824 */ /* 0x000fe200078e00ff */
[----:B------:R-:W-:Y:S01]  /*4160*/  SHF.R.U32.HI R87, RZ, 0x10, R123 ;  /* 0x00000010ff577819 */ /* 0x000fe2000001167b */
[----:B------:R-:W-:Y:S02]  /*4170*/  IMAD.U32 R123, R37, 0x10000, RZ ;  /* 0x00010000257b7824 */ /* 0x000fe400078e00ff */
[-C--:B------:R-:W-:Y:S01]  /*4180*/  FMUL.FTZ R37, R124, R86.reuse ;  /* 0x000000567c257220 */ /* 0x080fe20000410000 */
[----:B------:R-:W-:Y:S01]  /*4190*/  PRMT R122, R168, 0x5432, R122 ;  /* 0x00005432a87a7816 */ /* 0x000fe2000000007a */
[-C--:B------:R-:W-:Y:S01]  /*41a0*/  FMUL.FTZ R124, R124, R125.reuse ;  /* 0x0000007d7c7c7220 */ /* 0x080fe20000410000 */
[----:B------:R-:W-:Y:S01]  /*41b0*/  PRMT R87, R134, 0x5410, R87 ;  /* 0x0000541086577816 */ /* 0x000fe20000000057 */
[C---:B------:R-:W-:Y:S01]  /*41c0*/  FFMA.FTZ R37, R123.reuse, R125, -R37 ;  /* 0x0000007d7b257223 */ /* 0x040fe20000010825 */
[----:B------:R-:W-:Y:S01]  /*41d0*/  LOP3.LUT R125, R38, 0xffff0000, RZ, 0xc0, !PT ;  /* 0xffff0000267d7812 */ /* 0x000fe200078ec0ff */
[----:B------:R-:W-:Y:S01]  /*41e0*/  FFMA.FTZ R86, R123, R86, R124 ;  /* 0x000000567b567223 */ /* 0x000fe2000001007c */
[C---:B------:R-:W-:Y:S01]  /*41f0*/  IMAD.U32 R123, R122.reuse, 0x10000, RZ ;  /* 0x000100007a7b7824 */ /* 0x040fe200078e00ff */
[----:B------:R-:W-:Y:S01]  /*4200*/  LOP3.LUT R122, R122, 0xffff0000, RZ, 0xc0, !PT ;  /* 0xffff00007a7a7812 */ /* 0x000fe200078ec0ff */
[C---:B------:R-:W-:Y:S01]  /*4210*/  IMAD.U32 R134, R87.reuse, 0x10000, RZ ;  /* 0x0001000057867824 */ /* 0x040fe200078e00ff */
[----:B------:R-:W-:Y:S01]  /*4220*/  LOP3.LUT R87, R87, 0xffff0000, RZ, 0xc0, !PT ;  /* 0xffff000057577812 */ /* 0x000fe200078ec0ff */
[----:B------:R-:W-:-:S02]  /*4230*/  IMAD.U32 R124, R38, 0x10000, RZ ;  /* 0x00010000267c7824 */ /* 0x000fc400078e00ff */
[C---:B------:R-:W-:Y:S01]  /*4240*/  FMUL.FTZ R38, R125.reuse, R123 ;  /* 0x0000007b7d267220 */ /* 0x040fe20000410000 */
[-C--:B------:R-:W-:Y:S01]  /*4250*/  FMUL.FTZ R125, R125, R134.reuse ;  /* 0x000000867d7d7220 */ /* 0x080fe20000410000 */
[----:B------:R-:W-:Y:S02]  /*4260*/  F2FP.BF16.F32.PACK_AB R37, R86, R37 ;  /* 0x000000255625723e */ /* 0x000fe400000010ff */
[C---:B------:R-:W-:Y:S01]  /*4270*/  FFMA.FTZ R38, R124.reuse, R134, -R38 ;  /* 0x000000867c267223 */ /* 0x040fe20000010826 */
[----:B------:R-:W-:Y:S01]  /*4280*/  FFMA.FTZ R123, R124, R123, R125 ;  /* 0x0000007b7c7b7223 */ /* 0x000fe2000001007d */
[C---:B------:R-:W-:Y:S01]  /*4290*/  LOP3.LUT R124, R39.reuse, 0xffff0000, RZ, 0xc0, !PT ;  /* 0xffff0000277c7812 */ /* 0x040fe200078ec0ff */
[----:B------:R-:W-:-:S03]  /*42a0*/  IMAD.U32 R125, R39, 0x10000, RZ ;  /* 0x00010000277d7824 */ /* 0x000fc600078e00ff */
[----:B------:R-:W-:Y:S01]  /*42b0*/  F2FP.BF16.F32.PACK_AB R38, R123, R38 ;  /* 0x000000267b26723e */ /* 0x000fe200000010ff */
[----:B------:R-:W-:-:S04]  /*42c0*/  FMUL.FTZ R39, R124, R122 ;  /* 0x0000007a7c277220 */ /* 0x000fc80000410000 */
[-C--:B------:R-:W-:Y:S01]  /*42d0*/  FFMA.FTZ R39, R125, R87.reuse, -R39 ;  /* 0x000000577d277223 */ /* 0x080fe20000010827 */
[----:B------:R-:W-:-:S04]  /*42e0*/  FMUL.FTZ R87, R124, R87 ;  /* 0x000000577c577220 */ /* 0x000fc80000410000 */
[----:B------:R-:W-:Y:S01]  /*42f0*/  FFMA.FTZ R122, R125, R122, R87 ;  /* 0x0000007a7d7a7223 */ /* 0x000fe20000010057 */
[C---:B------:R-:W-:Y:S01]  /*4300*/  LOP3.LUT R87, R36.reuse, 0xffff0000, RZ, 0xc0, !PT ;  /* 0xffff000024577812 */ /* 0x040fe200078ec0ff */
[----:B------:R-:W-:-:S03]  /*4310*/  IMAD.U32 R36, R36, 0x10000, RZ ;  /* 0x0001000024247824 */ /* 0x000fc600078e00ff */
[----:B------:R-:W-:Y:S01]  /*4320*/  F2FP.BF16.F32.PACK_AB R39, R122, R39 ;  /* 0x000000277a27723e */ /* 0x000fe200000010ff */
[C---:B------:R-:W-:Y:S01]  /*4330*/  FMUL.FTZ R124, R87.reuse, R85 ;  /* 0x00000055577c7220 */ /* 0x040fe20000410000 */
[----:B------:R-:W-:-:S03]  /*4340*/  FMUL.FTZ R87, R87, R84 ;  /* 0x0000005457577220 */ /* 0x000fc60000410000 */
[C---:B------:R-:W-:Y:S01]  /*4350*/  FFMA.FTZ R124, R36.reuse, R84, -R124 ;  /* 0x00000054247c7223 */ /* 0x040fe2000001087c */
[----:B------:R-:W-:-:S05]  /*4360*/  FFMA.FTZ R87, R36, R85, R87 ;  /* 0x0000005524577223 */ /* 0x000fca0000010057 */
[----:B------:R-:W-:-:S05]  /*4370*/  F2FP.BF16.F32.PACK_AB R87, R87, R124 ;  /* 0x0000007c5757723e */ /* 0x000fca00000010ff */
[----:B------:R-:W-:-:S07]  /*4380*/  IMAD.MOV.U32 R36, RZ, RZ, R87 ;  /* 0x000000ffff247224 */ /* 0x000fce00078e0057 */
.L_x_472:
[----:B------:R-:W-:Y:S05]  /*4390*/  BSYNC B3 ;  /* 0x0000000000037941 */ /* 0x000fea0003800000 */
.L_x_471:
[----:B------:R-:W-:Y:S02]  /*43a0*/  ULDC.64 UR4, c[0x0][0x208] ;  /* 0x0000820000047ab9 */ /* 0x000fe40000000a00 */
[----:B--2---:R2:W-:Y:S03]  /*43b0*/  STG.E.128 desc[UR4][R60.64], R36 ;  /* 0x000000243c007986 */ /* 0x0045e6000c101d04 */
.L_x_470:
[----:B------:R-:W-:Y:S05]  /*43c0*/  BSYNC B2 ;  /* 0x0000000000027941 */ /* 0x000fea0003800000 */
.L_x_469:
[----:B------:R-:W-:Y:S01]  /*43d0*/  ISETP.NE.AND P3, PT, R11, RZ, PT ;  /* 0x000000ff0b00720c */ /* 0x000fe20003f65270 */
[----:B------:R-:W-:-:S12]  /*43e0*/  BSSY B2, `(.L_x_473) ;  /* 0x0000037000027945 */ /* 0x000fd80003800000 */
[----:B------:R-:W-:Y:S05]  /*43f0*/  @!P3 BRA `(.L_x_474) ;  /* 0x0000000000d4b947 */ /* 0x000fea0003800000 */
[----:B0-2---:R0:W2:Y:S01]  /*4400*/  LDS.128 R36, [R5+0x26c00] ;  /* 0x026c000005247984 */ /* 0x0050a20000000c00 */
[----:B------:R-:W-:Y:S01]  /*4410*/  ISETP.GE.AND P3, PT, R215, R115, PT ;  /* 0x00000073d700720c */ /* 0x000fe20003f66270 */
[----:B------:R-:W-:-:S12]  /*4420*/  BSSY B3, `(.L_x_475) ;  /* 0x0000030000037945 */ /* 0x000fd80003800000 */
[----:B0-----:R-:W-:Y:S05]  /*4430*/  @P3 BRA `(.L_x_476) ;  /* 0x0000000000b83947 */ /* 0x001fea0003800000 */
[----:B------:R-:W-:Y:S02]  /*4440*/  SHF.R.U64 R86, R116, 0x10, R117 ;  /* 0x0000001074567819 */ /* 0x000fe40000001275 */
[--C-:B------:R-:W-:Y:S02]  /*4450*/  SHF.R.U64 R84, R90, 0x10, R91.reuse ;  /* 0x000000105a547819 */ /* 0x100fe4000000125b */
[----:B------:R-:W-:Y:S02]  /*4460*/  PRMT R86, R166, 0x5432, R86 ;  /* 0x00005432a6567816 */ /* 0x000fe40000000056 */
[----:B------:R-:W-:Y:S02]  /*4470*/  PRMT R84, R165, 0x5432, R84 ;  /* 0x00005432a5547816 */ /* 0x000fe40000000054 */
[----:B------:R-:W-:Y:S02]  /*4480*/  SHF.R.U32.HI R87, RZ, 0x10, R91 ;  /* 0x00000010ff577819 */ /* 0x000fe4000001165b */
[----:B------:R-:W-:-:S02]  /*4490*/  SHF.R.U32.HI R90, RZ, 0x10, R117 ;  /* 0x00000010ff5a7819 */ /* 0x000fc40000011675 */
[C---:B--2---:R-:W-:Y:S01]  /*44a0*/  LOP3.LUT R91, R37.reuse, 0xffff0000, RZ, 0xc0, !PT ;  /* 0xffff0000255b7812 */ /* 0x044fe200078ec0ff */
[----:B------:R-:W-:Y:S01]  /*44b0*/  IMAD.U32 R37, R37, 0x10000, RZ ;  /* 0x0001000025257824 */ /* 0x000fe200078e00ff */
[C---:B------:R-:W-:Y:S01]  /*44c0*/  LOP3.LUT R116, R86.reuse, 0xffff0000, RZ, 0xc0, !PT ;  /* 0xffff000056747812 */ /* 0x040fe200078ec0ff */
[----:B------:R-:W-:Y:S01]  /*44d0*/  IMAD.U32 R86, R86, 0x10000, RZ ;  /* 0x0001000056567824 */ /* 0x000fe200078e00ff */
[C---:B------:R-:W-:Y:S01]  /*44e0*/  LOP3.LUT R117, R84.reuse, 0xffff0000, RZ, 0xc0, !PT ;  /* 0xffff000054757812 */ /* 0x040fe200078ec0ff */
[----:B------:R-:W-:Y:S01]  /*44f0*/  IMAD.U32 R84, R84, 0x10000, RZ ;  /* 0x0001000054547824 */ /* 0x000fe200078e00ff */
[----:B------:R-:W-:Y:S01]  /*4500*/  PRMT R90, R167, 0x5432, R90 ;  /* 0x00005432a75a7816 */ /* 0x000fe2000000005a */
[----:B------:R-:W-:Y:S01]  /*4510*/  FMUL.FTZ R85, R91, R116 ;  /* 0x000000745b557220 */ /* 0x000fe20000410000 */
[----:B------:R-:W-:Y:S01]  /*4520*/  PRMT R87, R165, 0x5410, R87 ;  /* 0x00005410a5577816 */ /* 0x000fe20000000057 */
[-C--:B------:R-:W-:Y:S02]  /*4530*/  FMUL.FTZ R91, R91, R117.reuse ;  /* 0x000000755b5b7220 */ /* 0x080fe40000410000 */
[----:B------:R-:W-:Y:S01]  /*4540*/  FFMA.FTZ R85, R37, R117, -R85 ;  /* 0x0000007525557223 */ /* 0x000fe20000010855 */
[----:B------:R-:W-:-:S02]  /*4550*/  IMAD.U32 R117, R38, 0x10000, RZ ;  /* 0x0001000026757824 */ /* 0x000fc400078e00ff */
[----:B------:R-:W-:Y:S01]  /*4560*/  FFMA.FTZ R37, R37, R116, R91 ;  /* 0x0000007425257223 */ /* 0x000fe2000001005b */
[----:B------:R-:W-:Y:S01]  /*4570*/  LOP3.LUT R91, R38, 0xffff0000, RZ, 0xc0, !PT ;  /* 0xffff0000265b7812 */ /* 0x000fe200078ec0ff */
[C---:B------:R-:W-:Y:S01]  /*4580*/  IMAD.U32 R116, R90.reuse, 0x10000, RZ ;  /* 0x000100005a747824 */ /* 0x040fe200078e00ff */
[----:B------:R-:W-:Y:S01]  /*4590*/  LOP3.LUT R90, R90, 0xffff0000, RZ, 0xc0, !PT ;  /* 0xffff00005a5a7812 */ /* 0x000fe200078ec0ff */
[C---:B------:R-:W-:Y:S01]  /*45a0*/  IMAD.U32 R122, R87.reuse, 0x10000, RZ ;  /* 0x00010000577a7824 */ /* 0x040fe200078e00ff */
[----:B------:R-:W-:Y:S01]  /*45b0*/  LOP3.LUT R87, R87, 0xffff0000, RZ, 0xc0, !PT ;  /* 0xffff000057577812 */ /* 0x000fe200078ec0ff */
[----:B------:R-:W-:Y:S01]  /*45c0*/  FMUL.FTZ R38, R91, R116 ;  /* 0x000000745b267220 */ /* 0x000fe20000410000 */
[----:B------:R-:W-:Y:S01]  /*45d0*/  F2FP.BF16.F32.PACK_AB R37, R37, R85 ;  /* 0x000000552525723e */ /* 0x000fe200000010ff */
[-C--:B------:R-:W-:Y:S02]  /*45e0*/  FMUL.FTZ R91, R91, R122.reuse ;  /* 0x0000007a5b5b7220 */ /* 0x080fe40000410000 */
[----:B------:R-:W-:-:S02]  /*45f0*/  FFMA.FTZ R38, R117, R122, -R38 ;  /* 0x0000007a75267223 */ /* 0x000fc40000010826 */
        /* <DEDUP_REMOVED lines=15> */
[----:B------:R-:W-:Y:S01]  /*46f0*/  F2FP.BF16.F32.PACK_AB R90, R39, R90 ;  /* 0x0000005a275a723e */ /* 0x000fe200000010ff */
[----:B------:R-:W-:-:S04]  /*4700*/  IMAD.MOV.U32 R39, RZ, RZ, R87 ;  /* 0x000000ffff277224 */ /* 0x000fc800078e0057 */
[----:B------:R-:W-:-:S07]  /*4710*/  IMAD.MOV.U32 R36, RZ, RZ, R90 ;  /* 0x000000ffff247224 */ /* 0x000fce00078e005a */
.L_x_476:
[----:B------:R-:W-:Y:S05]  /*4720*/  BSYNC B3 ;  /* 0x0000000000037941 */ /* 0x000fea0003800000 */
.L_x_475:
[----:B------:R-:W-:Y:S02]  /*4730*/  ULDC.64 UR4, c[0x0][0x208] ;  /* 0x0000820000047ab9 */ /* 0x000fe40000000a00 */
[----:B--2---:R3:W-:Y:S03]  /*4740*/  STG.E.128 desc[UR4][R60.64+0x80], R36 ;  /* 0x000080243c007986 */ /* 0x0047e6000c101d04 */
.L_x_474:
[----:B------:R-:W-:Y:S05]  /*4750*/  BSYNC B2 ;  /* 0x0000000000027941 */ /* 0x000fea0003800000 */
.L_x_473:
[----:B------:R-:W-:Y:S01]  /*4760*/  ISETP.NE.AND P3, PT, R10, RZ, PT ;  /* 0x000000ff0a00720c */ /* 0x000fe20003f65270 */
[----:B------:R-:W-:-:S12]  /*4770*/  BSSY B2, `(.L_x_477) ;  /* 0x0000038000027945 */ /* 0x000fd80003800000 */
[----:B------:R-:W-:Y:S05]  /*4780*/  @!P3 BRA `(.L_x_478) ;  /* 0x0000000000d8b947 */ /* 0x000fea0003800000 */
[----:B0-23--:R0:W2:Y:S01]  /*4790*/  LDS.128 R36, [R5+0x29400] ;  /* 0x0294000005247984 */ /* 0x00d0a20000000c00 */
[----:B------:R-:W-:Y:S01]  /*47a0*/  ISETP.GE.AND P3, PT, R214, R115, PT ;  /* 0x00000073d600720c */ /* 0x000fe20003f66270 */
[----:B------:R-:W-:-:S12]  /*47b0*/  BSSY B3, `(.L_x_479) ;  /* 0x0000031000037945 */ /* 0x000fd80003800000 */
[----:B0-----:R-:W-:Y:S05]  /*47c0*/  @P3 BRA `(.L_x_480) ;  /* 0x0000000000bc3947 */ /* 0x001fea0003800000 */
[----:B------:R-:W-:Y:S01]  /*47d0*/  SHF.R.U64 R85, R88, 0x10, R89 ;  /* 0x0000001058557819 */ /* 0x000fe20000001259 */
[----:B--2---:R-:W-:Y:S01]  /*47e0*/  IMAD.U32 R87, R37, 0x10000, RZ ;  /* 0x0001000025577824 */ /* 0x004fe200078e00ff */
[----:B------:R-:W-:Y:S02]  /*47f0*/  SHF.R.U64 R82, R82, 0x10, R83 ;  /* 0x0000001052527819 */ /* 0x000fe40000001253 */
[C---:B------:R-:W-:Y:S02]  /*4800*/  PRMT R85, R164.reuse, 0x5410, R85 ;  /* 0x00005410a4557816 */ /* 0x040fe40000000055 */
[----:B------:R-:W-:Y:S02]  /*4810*/  SHF.R.U32.HI R86, RZ, 0x10, R83 ;  /* 0x00000010ff567819 */ /* 0x000fe40000011653 */
[----:B------:R-:W-:Y:S02]  /*4820*/  SHF.R.U32.HI R83, RZ, 0x10, R89 ;  /* 0x00000010ff537819 */ /* 0x000fe40000011659 */
[----:B------:R-:W-:-:S02]  /*4830*/  PRMT R82, R164, 0x5432, R82 ;  /* 0x00005432a4527816 */ /* 0x000fc40000000052 */
[----:B------:R-:W-:Y:S02]  /*4840*/  LOP3.LUT R89, R37, 0xffff0000, RZ, 0xc0, !PT ;  /* 0xffff000025597812 */ /* 0x000fe400078ec0ff */
[C---:B------:R-:W-:Y:S01]  /*4850*/  LOP3.LUT R88, R85.reuse, 0xffff0000, RZ, 0xc0, !PT ;  /* 0xffff000055587812 */ /* 0x040fe200078ec0ff */
[----:B------:R-:W-:Y:S01]  /*4860*/  IMAD.U32 R85, R85, 0x10000, RZ ;  /* 0x0001000055557824 */ /* 0x000fe200078e00ff */
[C---:B------:R-:W-:Y:S01]  /*4870*/  LOP3.LUT R37, R82.reuse, 0xffff0000, RZ, 0xc0, !PT ;  /* 0xffff000052257812 */ /* 0x040fe200078ec0ff */
[----:B------:R-:W-:Y:S01]  /*4880*/  IMAD.U32 R82, R82, 0x10000, RZ ;  /* 0x0001000052527824 */ /* 0x000fe200078e00ff */
[----:B------:R-:W-:Y:S01]  /*4890*/  PRMT R83, R163, 0x5410, R83 ;  /* 0x00005410a3537816 */ /* 0x000fe20000000053 */
[----:B------:R-:W-:Y:S01]  /*48a0*/  FMUL.FTZ R84, R89, R88 ;  /* 0x0000005859547220 */ /* 0x000fe20000410000 */
[----:B------:R-:W-:-:S03]  /*48b0*/  PRMT R86, R163, 0x5432, R86 ;  /* 0x00005432a3567816 */ /* 0x000fc60000000056 */
[-C--:B------:R-:W-:Y:S01]  /*48c0*/  FFMA.FTZ R84, R87, R37.reuse, -R84 ;  /* 0x0000002557547223 */ /* 0x080fe20000010854 */
[----:B------:R-:W-:Y:S01]  /*48d0*/  FMUL.FTZ R37, R89, R37 ;  /* 0x0000002559257220 */ /* 0x000fe20000410000 */
[C---:B------:R-:W-:Y:S01]  /*48e0*/  IMAD.U32 R89, R86.reuse, 0x10000, RZ ;  /* 0x0001000056597824 */ /* 0x040fe200078e00ff */
[----:B------:R-:W-:Y:S02]  /*48f0*/  LOP3.LUT R86, R86, 0xffff0000, RZ, 0xc0, !PT ;  /* 0xffff000056567812 */ /* 0x000fe400078ec0ff */
[----:B------:R-:W-:Y:S01]  /*4900*/  FFMA.FTZ R37, R87, R88, R37 ;  /* 0x0000005857257223 */ /* 0x000fe20000010025 */
[C---:B------:R-:W-:Y:S01]  /*4910*/  LOP3.LUT R88, R38.reuse, 0xffff0000, RZ, 0xc0, !PT ;  /* 0xffff000026587812 */ /* 0x040fe200078ec0ff */
[C---:B------:R-:W-:Y:S01]  /*4920*/  IMAD.U32 R87, R83.reuse, 0x10000, RZ ;  /* 0x0001000053577824 */ /* 0x040fe200078e00ff */
[----:B------:R-:W-:Y:S01]  /*4930*/  LOP3.LUT R83, R83, 0xffff0000, RZ, 0xc0, !PT ;  /* 0xffff000053537812 */ /* 0x000fe200078ec0ff */
[----:B------:R-:W-:Y:S01]  /*4940*/  IMAD.U32 R38, R38, 0x10000, RZ ;  /* 0x0001000026267824 */ /* 0x000fe200078e00ff */
[----:B------:R-:W-:Y:S01]  /*4950*/  F2FP.BF16.F32.PACK_AB R37, R37, R84 ;  /* 0x000000542525723e */ /* 0x000fe200000010ff */
[C---:B------:R-:W-:Y:S01]  /*4960*/  FMUL.FTZ R90, R88.reuse, R87 ;  /* 0x00000057585a7220 */ /* 0x040fe20000410000 */
[----:B------:R-:W-:-:S03]  /*4970*/  FMUL.FTZ R88, R88, R89 ;  /* 0x0000005958587220 */ /* 0x000fc60000410000 */
[C---:B------:R-:W-:Y:S01]  /*4980*/  FFMA.FTZ R90, R38.reuse, R89, -R90 ;  /* 0x00000059265a7223 */ /* 0x040fe2000001085a */
[----:B------:R-:W-:Y:S01]  /*4990*/  FFMA.FTZ R88, R38, R87, R88 ;  /* 0x0000005726587223 */ /* 0x000fe20000010058 */
[C---:B------:R-:W-:Y:S01]  /*49a0*/  LOP3.LUT R38, R39.reuse, 0xffff0000, RZ, 0xc0, !PT ;  /* 0xffff000027267812 */ /* 0x040fe200078ec0ff */
[----:B------:R-:W-:-:S03]  /*49b0*/  IMAD.U32 R39, R39, 0x10000, RZ ;  /* 0x0001000027277824 */ /* 0x000fc600078e00ff */
        /* <DEDUP_REMOVED lines=13> */
[----:B------:R-:W-:Y:S02]  /*4a90*/  IMAD.MOV.U32 R39, RZ, RZ, R38 ;  /* 0x000000ffff277224 */ /* 0x000fe400078e0026 */
[----:B------:R-:W-:Y:S02]  /*4aa0*/  IMAD.MOV.U32 R38, RZ, RZ, R88 ;  /* 0x000000ffff267224 */ /* 0x000fe400078e0058 */
[----:B------:R-:W-:-:S07]  /*4ab0*/  IMAD.MOV.U32 R36, RZ, RZ, R83 ;  /* 0x000000ffff247224 */ /* 0x000fce00078e0053 */
.L_x_480:
[----:B------:R-:W-:Y:S05]  /*4ac0*/  BSYNC B3 ;  /* 0x0000000000037941 */ /* 0x000fea0003800000 */
.L_x_479:
[----:B------:R-:W-:Y:S02]  /*4ad0*/  ULDC.64 UR4, c[0x0][0x208] ;  /* 0x0000820000047ab9 */ /* 0x000fe40000000a00 */
[----:B--2---:R4:W-:Y:S03]  /*4ae0*/  STG.E.128 desc[UR4][R60.64+0x100], R36 ;  /* 0x000100243c007986 */ /* 0x0049e6000c101d04 */
.L_x_478:
[----:B------:R-:W-:Y:S05]  /*4af0*/  BSYNC B2 ;  /* 0x0000000000027941 */ /* 0x000fea0003800000 */
.L_x_477:
[----:B------:R-:W-:-:S13]  /*4b00*/  ISETP.NE.AND P3, PT, R9, RZ, PT ;  /* 0x000000ff0900720c */ /* 0x000fda0003f65270 */
[----:B------:R-:W-:Y:S05]  /*4b10*/  @!P3 BRA `(.L_x_468) ;  /* 0x0000000000d8b947 */ /* 0x000fea0003800000 */
[----:B0-234-:R0:W2:Y:S01]  /*4b20*/  LDS.128 R36, [R5+0x2bc00] ;  /* 0x02bc000005247984 */ /* 0x01d0a20000000c00 */
[----:B------:R-:W-:Y:S01]  /*4b30*/  ISETP.GE.AND P3, PT, R216, R115, PT ;  /* 0x00000073d800720c */ /* 0x000fe20003f66270 */
[----:B------:R-:W-:-:S12]  /*4b40*/  BSSY B2, `(.L_x_481) ;  /* 0x0000031000027945 */ /* 0x000fd80003800000 */
[----:B0-----:R-:W-:Y:S05]  /*4b50*/  @P3 BRA `(.L_x_482) ;  /* 0x0000000000bc3947 */ /* 0x001fea0003800000 */
[--C-:B------:R-:W-:Y:S01]  /*4b60*/  SHF.R.U64 R78, R78, 0x10, R79.reuse ;  /* 0x000000104e4e7819 */ /* 0x100fe2000000124f */
[----:B--2---:R-:W-:Y:S01]  /*4b70*/  IMAD.U32 R83, R37, 0x10000, RZ ;  /* 0x0001000025537824 */ /* 0x004fe200078e00ff */
[----:B------:R-:W-:Y:S02]  /*4b80*/  SHF.R.U32.HI R82, RZ, 0x10, R79 ;  /* 0x00000010ff527819 */ /* 0x000fe4000001164f */
[--C-:B------:R-:W-:Y:S02]  /*4b90*/  SHF.R.U64 R79, R80, 0x10, R81.reuse ;  /* 0x00000010504f7819 */ /* 0x100fe40000001251 */
[----:B------:R-:W-:Y:S02]  /*4ba0*/  SHF.R.U32.HI R80, RZ, 0x10, R81 ;  /* 0x00000010ff507819 */ /* 0x000fe40000011651 */
[----:B------:R-:W-:Y:S02]  /*4bb0*/  PRMT R81, R161, 0x5432, R79 ;  /* 0x00005432a1517816 */ /* 0x000fe4000000004f */
[----:B------:R-:W-:-:S02]  /*4bc0*/  PRMT R78, R162, 0x5432, R78 ;  /* 0x00005432a24e7816 */ /* 0x000fc4000000004e */
[----:B------:R-:W-:Y:S02]  /*4bd0*/  LOP3.LUT R85, R37, 0xffff0000, RZ, 0xc0, !PT ;  /* 0xffff000025557812 */ /* 0x000fe400078ec0ff */
[C---:B------:R-:W-:Y:S01]  /*4be0*/  LOP3.LUT R84, R81.reuse, 0xffff0000, RZ, 0xc0, !PT ;  /* 0xffff000051547812 */ /* 0x040fe200078ec0ff */
[----:B------:R-:W-:Y:S01]  /*4bf0*/  IMAD.U32 R81, R81, 0x10000, RZ ;  /* 0x0001000051517824 */ /* 0x000fe200078e00ff */
[----:B------:R-:W-:Y:S02]  /*4c00*/  PRMT R79, R161, 0x5410, R80 ;  /* 0x00005410a14f7816 */ /* 0x000fe40000000050 */
[----:B------:R-:W-:Y:S01]  /*4c10*/  LOP3.LUT R37, R78, 0xffff0000, RZ, 0xc0, !PT ;  /* 0xffff00004e257812 */ /* 0x000fe200078ec0ff */
[----:B------:R-:W-:Y:S01]  /*4c20*/  FMUL.FTZ R80, R85, R84 ;  /* 0x0000005455507220 */ /* 0x000fe20000410000 */
[----:B------:R-:W-:Y:S01]  /*4c30*/  PRMT R82, R162, 0x5410, R82 ;  /* 0x00005410a2527816 */ /* 0x000fe20000000052 */
[----:B------:R-:W-:Y:S02]  /*4c40*/  IMAD.U32 R78, R78, 0x10000, RZ ;  /* 0x000100004e4e7824 */ /* 0x000fe400078e00ff */
[-C--:B------:R-:W-:Y:S01]  /*4c50*/  FFMA.FTZ R80, R83, R37.reuse, -R80 ;  /* 0x0000002553507223 */ /* 0x080fe20000010850 */
[----:B------:R-:W-:Y:S01]  /*4c60*/  FMUL.FTZ R37, R85, R37 ;  /* 0x0000002555257220 */ /* 0x000fe20000410000 */
[C---:B------:R-:W-:Y:S01]  /*4c70*/  IMAD.U32 R85, R82.reuse, 0x10000, RZ ;  /* 0x0001000052557824 */ /* 0x040fe200078e00ff */
[----:B------:R-:W-:-:S02]  /*4c80*/  LOP3.LUT R82, R82, 0xffff0000, RZ, 0xc0, !PT ;  /* 0xffff000052527812 */ /* 0x000fc400078ec0ff */
        /* <DEDUP_REMOVED lines=28> */
.L_x_482:
[----:B------:R-:W-:Y:S05]  /*4e50*/  BSYNC B2 ;  /* 0x0000000000027941 */ /* 0x000fea0003800000 */
.L_x_481:
[----:B------:R-:W-:Y:S02]  /*4e60*/  ULDC.64 UR4, c[0x0][0x208] ;  /* 0x0000820000047ab9 */ /* 0x000fe40000000a00 */
[----:B--2---:R0:W-:Y:S03]  /*4e70*/  STG.E.128 desc[UR4][R60.64+0x180], R36 ;  /* 0x000180243c007986 */ /* 0x0041e6000c101d04 */
.L_x_468:
[----:B------:R-:W-:Y:S05]  /*4e80*/  BSYNC B1 ;  /* 0x0000000000017941 */ /* 0x000fea0003800000 */
.L_x_467:
[----:B------:R-:W-:Y:S04]  /*4e90*/  BSSY B1, `(.L_x_483) ;  /* 0x00000e8000017945 */ /* 0x000fe80003800000 */
[----:B------:R-:W-:Y:S05]  /*4ea0*/  @P4 BRA `(.L_x_484) ;  /* 0x0000000c00984947 */ /* 0x000fea0003800000 */
[----:B------:R-:W-:Y:S01]  /*4eb0*/  ISETP.NE.AND P3, PT, R27, RZ, PT ;  /* 0x000000ff1b00720c */ /* 0x000fe20003f65270 */
[----:B------:R-:W-:-:S12]  /*4ec0*/  BSSY B2, `(.L_x_485) ;  /* 0x0000038000027945 */ /* 0x000fd80003800000 */
[----:B------:R-:W-:Y:S05]  /*4ed0*/  @!P3 BRA `(.L_x_486) ;  /* 0x0000000000d8b947 */ /* 0x000fea0003800000 */
[----:B0-234-:R0:W2:Y:S01]  /*4ee0*/  LDS.128 R36, [R5+0x25400] ;  /* 0x0254000005247984 */ /* 0x01d0a20000000c00 */
[----:B------:R-:W-:Y:S01]  /*4ef0*/  ISETP.GE.AND P3, PT, R22, R115, PT ;  /* 0x000000731600720c */ /* 0x000fe20003f66270 */
[----:B------:R-:W-:-:S12]  /*4f00*/  BSSY B3, `(.L_x_487) ;  /* 0x0000031000037945 */ /* 0x000fd80003800000 */
[----:B0-----:R-:W-:Y:S05]  /*4f10*/  @P3 BRA `(.L_x_488) ;  /* 0x0000000000bc3947 */ /* 0x001fea0003800000 */
[--C-:B------:R-:W-:Y:S02]  /*4f20*/  SHF.R.U64 R60, R74, 0x10, R75.reuse ;  /* 0x000000104a3c7819 */ /* 0x100fe4000000124b */
[----:B------:R-:W-:Y:S02]  /*4f30*/  SHF.R.U32.HI R74, RZ, 0x10, R75 ;  /* 0x00000010ff4a7819 */ /* 0x000fe4000001164b */
[----:B------:R-:W-:Y:S02]  /*4f40*/  SHF.R.U64 R75, R76, 0x10, R77 ;  /* 0x000000104c4b7819 */ /* 0x000fe4000000124d */
[----:B------:R-:W-:Y:S02]  /*4f50*/  PRMT R60, R160, 0x5432, R60 ;  /* 0x00005432a03c7816 */ /* 0x000fe4000000003c */
[----:B------:R-:W-:Y:S02]  /*4f60*/  PRMT R75, R159, 0x5432, R75 ;  /* 0x000054329f4b7816 */ /* 0x000fe4000000004b */
[----:B--2---:R-:W-:-:S02]  /*4f70*/  LOP3.LUT R79, R37, 0xffff0000, RZ, 0xc0, !PT ;  /* 0xffff0000254f7812 */ /* 0x004fc400078ec0ff */
[C---:B------:R-:W-:Y:S01]  /*4f80*/  LOP3.LUT R78, R75.reuse, 0xffff0000, RZ, 0xc0, !PT ;  /* 0xffff00004b4e7812 */ /* 0x040fe200078ec0ff */
[----:B------:R-:W-:Y:S01]  /*4f90*/  IMAD.U32 R75, R75, 0x10000, RZ ;  /* 0x000100004b4b7824 */ /* 0x000fe200078e00ff */
[----:B------:R-:W-:Y:S01]  /*4fa0*/  SHF.R.U32.HI R61, RZ, 0x10, R77 ;  /* 0x00000010ff3d7819 */ /* 0x000fe2000001164d */
[----:B------:R-:W-:Y:S01]  /*4fb0*/  IMAD.U32 R77, R37, 0x10000, RZ ;  /* 0x00010000254d7824 */ /* 0x000fe200078e00ff */
[----:B------:R-:W-:Y:S01]  /*4fc0*/  PRMT R76, R160, 0x5410, R74 ;  /* 0x00005410a04c7816 */ /* 0x000fe2000000004a */
[----:B------:R-:W-:Y:S01]  /*4fd0*/  FMUL.FTZ R74, R79, R78 ;  /* 0x0000004e4f4a7220 */ /* 0x000fe20000410000 */
[C---:B------:R-:W-:Y:S01]  /*4fe0*/  LOP3.LUT R37, R60.reuse, 0xffff0000, RZ, 0xc0, !PT ;  /* 0xffff00003c257812 */ /* 0x040fe200078ec0ff */
[----:B------:R-:W-:Y:S01]  /*4ff0*/  IMAD.U32 R60, R60, 0x10000, RZ ;  /* 0x000100003c3c7824 */ /* 0x000fe200078e00ff */
        /* <DEDUP_REMOVED lines=33> */
.L_x_488:
[----:B------:R-:W-:Y:S05]  /*5210*/  BSYNC B3 ;  /* 0x0000000000037941 */ /* 0x000fea0003800000 */
.L_x_487:
[----:B------:R-:W-:Y:S02]  /*5220*/  ULDC.64 UR4, c[0x0][0x208] ;  /* 0x0000820000047ab9 */ /* 0x000fe40000000a00 */
[----:B--2---:R0:W-:Y:S03]  /*5230*/  STG.E.128 desc[UR4][R46.64], R36 ;  /* 0x000000242e007986 */ /* 0x0041e6000c101d04 */
.L_x_486:
[----:B------:R-:W-:Y:S05]  /*5240*/  BSYNC B2 ;  /* 0x0000000000027941 */ /* 0x000fea0003800000 */
.L_x_485:
[----:B------:R-:W-:Y:S01]  /*5250*/  ISETP.NE.AND P3, PT, R11, RZ, PT ;  /* 0x000000ff0b00720c */ /* 0x000fe20003f65270 */
[----:B------:R-:W-:-:S12]  /*5260*/  BSSY B2, `(.L_x_489) ;  /* 0x0000038000027945 */ /* 0x000fd80003800000 */
[----:B------:R-:W-:Y:S05]  /*5270*/  @!P3 BRA `(.L_x_490) ;  /* 0x0000000000d8b947 */ /* 0x000fea0003800000 */
[----:B0-234-:R0:W2:Y:S01]  /*5280*/  LDS.128 R36, [R5+0x27c00] ;  /* 0x027c000005247984 */ /* 0x01d0a20000000c00 */
[----:B------:R-:W-:Y:S01]  /*5290*/  ISETP.GE.AND P3, PT, R215, R115, PT ;  /* 0x00000073d700720c */ /* 0x000fe20003f66270 */
[----:B------:R-:W-:-:S12]  /*52a0*/  BSSY B3, `(.L_x_491) ;  /* 0x0000031000037945 */ /* 0x000fd80003800000 */
[----:B0-----:R-:W-:Y:S05]  /*52b0*/  @P3 BRA `(.L_x_492) ;  /* 0x0000000000bc3947 */ /* 0x001fea0003800000 */
[----:B------:R-:W-:Y:S02]  /*52c0*/  SHF.R.U64 R61, R72, 0x10, R73 ;  /* 0x00000010483d7819 */ /* 0x000fe40000001249 */
[----:B------:R-:W-:Y:S02]  /*52d0*/  SHF.R.U64 R60, R70, 0x10, R71 ;  /* 0x00000010463c7819 */ /* 0x000fe40000001247 */
[----:B------:R-:W-:Y:S02]  /*52e0*/  PRMT R61, R156, 0x5432, R61 ;  /* 0x000054329c3d7816 */ /* 0x000fe4000000003d */
[----:B------:R-:W-:Y:S02]  /*52f0*/  PRMT R60, R155, 0x5432, R60 ;  /* 0x000054329b3c7816 */ /* 0x000fe4000000003c */
[----:B--2---:R-:W-:Y:S02]  /*5300*/  LOP3.LUT R75, R37, 0xffff0000, RZ, 0xc0, !PT ;  /* 0xffff0000254b7812 */ /* 0x004fe400078ec0ff */
[C---:B------:R-:W-:Y:S01]  /*5310*/  LOP3.LUT R74, R61.reuse, 0xffff0000, RZ, 0xc0, !PT ;  /* 0xffff00003d4a7812 */ /* 0x040fe200078ec0ff */
[----:B------:R-:W-:Y:S01]  /*5320*/  IMAD.U32 R61, R61, 0x10000, RZ ;  /* 0x000100003d3d7824 */ /* 0x000fe200078e00ff */
[----:B------:R-:W-:Y:S01]  /*5330*/  SHF.R.U32.HI R72, RZ, 0x10, R73 ;  /* 0x00000010ff487819 */ /* 0x000fe20000011649 */
[----:B------:R-:W-:Y:S01]  /*5340*/  IMAD.U32 R73, R37, 0x10000, RZ ;  /* 0x0001000025497824 */ /* 0x000fe200078e00ff */
[----:B------:R-:W-:Y:S01]  /*5350*/  SHF.R.U32.HI R70, RZ, 0x10, R71 ;  /* 0x00000010ff467819 */ /* 0x000fe20000011647 */
[----:B------:R-:W-:Y:S01]  /*5360*/  FMUL.FTZ R71, R75, R74 ;  /* 0x0000004a4b477220 */ /* 0x000fe20000410000 */
[C---:B------:R-:W-:Y:S01]  /*5370*/  LOP3.LUT R37, R60.reuse, 0xffff0000, RZ, 0xc0, !PT ;  /* 0xffff00003c257812 */ /* 0x040fe200078ec0ff */
[----:B------:R-:W-:Y:S01]  /*5380*/  IMAD.U32 R60, R60, 0x10000, RZ ;  /* 0x000100003c3c7824 */ /* 0x000fe200078e00ff */
[----:B------:R-:W-:-:S02]  /*5390*/  PRMT R72, R157, 0x5410, R72 ;  /* 0x000054109d487816 */ /* 0x000fc40000000048 */
[----:B------:R-:W-:Y:S01]  /*53a0*/  PRMT R70, R156, 0x5410, R70 ;  /* 0x000054109c467816 */ /* 0x000fe20000000046 */
[-C--:B------:R-:W-:Y:S01]  /*53b0*/  FFMA.FTZ R71, R73, R37.reuse, -R71 ;  /* 0x0000002549477223 */ /* 0x080fe20000010847 */
[----:B------:R-:W-:-:S03]  /*53c0*/  FMUL.FTZ R37, R75, R37 ;  /* 0x000000254b257220 */ /* 0x000fc60000410000 */
[----:B------:R-:W-:Y:S02]  /*53d0*/  IMAD.U32 R75, R70, 0x10000, RZ ;  /* 0x00010000464b7824 */ /* 0x000fe400078e00ff */
[----:B------:R-:W-:Y:S01]  /*53e0*/  FFMA.FTZ R37, R73, R74, R37 ;  /* 0x0000004a49257223 */ /* 0x000fe20000010025 */
[----:B------:R-:W-:Y:S01]  /*53f0*/  LOP3.LUT R74, R38, 0xffff0000, RZ, 0xc0, !PT ;  /* 0xffff0000264a7812 */ /* 0x000fe200078ec0ff */
[C---:B------:R-:W-:Y:S01]  /*5400*/  IMAD.U32 R73, R72.reuse, 0x10000, RZ ;  /* 0x0001000048497824 */ /* 0x040fe200078e00ff */
[----:B------:R-:W-:Y:S01]  /*5410*/  LOP3.LUT R72, R72, 0xffff0000, RZ, 0xc0, !PT ;  /* 0xffff000048487812 */ /* 0x000fe200078ec0ff */
[----:B------:R-:W-:Y:S01]  /*5420*/  IMAD.U32 R38, R38, 0x10000, RZ ;  /* 0x0001000026267824 */ /* 0x000fe200078e00ff */
[----:B------:R-:W-:Y:S01]  /*5430*/  LOP3.LUT R70, R70, 0xffff0000, RZ, 0xc0, !PT ;  /* 0xffff000046467812 */ /* 0x000fe200078ec0ff */
[C---:B------:R-:W-:Y:S01]  /*5440*/  FMUL.FTZ R76, R74.reuse, R73 ;  /* 0x000000494a4c7220 */ /* 0x040fe20000410000 */
[----:B------:R-:W-:Y:S01]  /*5450*/  FMUL.FTZ R74, R74, R75 ;  /* 0x0000004b4a4a7220 */ /* 0x000fe20000410000 */
[----:B------:R-:W-:-:S02]  /*5460*/  F2FP.BF16.F32.PACK_AB R37, R37, R71 ;  /* 0x000000472525723e */ /* 0x000fc400000010ff */
        /* <DEDUP_REMOVED lines=20> */
.L_x_492:
[----:B------:R-:W-:Y:S05]  /*55b0*/  BSYNC B3 ;  /* 0x0000000000037941 */ /* 0x000fea0003800000 */
.L_x_491:
[----:B------:R-:W-:Y:S02]  /*55c0*/  ULDC.64 UR4, c[0x0][0x208] ;  /* 0x0000820000047ab9 */ /* 0x000fe40000000a00 */
[----:B--2---:R0:W-:Y:S03]  /*55d0*/  STG.E.128 desc[UR4][R46.64+0x80], R36 ;  /* 0x000080242e007986 */ /* 0x0041e6000c101d04 */
.L_x_490:
[----:B------:R-:W-:Y:S05]  /*55e0*/  BSYNC B2 ;  /* 0x0000000000027941 */ /* 0x000fea0003800000 */
.L_x_489:
        /* <DEDUP_REMOVED lines=22> */
[-C--:B------:R-:W-:Y:S01]  /*5750*/  FMUL.FTZ R71, R71, R69.reuse ;  /* 0x0000004547477220 */ /* 0x080fe20000410000 */
[----:B------:R-:W-:Y:S01]  /*5760*/  LOP3.LUT R72, R38, 0xffff0000, RZ, 0xc0, !PT ;  /* 0xffff000026487812 */ /* 0x000fe200078ec0ff */
[----:B------:R-:W-:-:S02]  /*5770*/  FFMA.FTZ R70, R37, R69, -R70 ;  /* 0x0000004525467223 */ /* 0x000fc40000010846 */
[----:B------:R-:W-:Y:S01]  /*5780*/  FFMA.FTZ R71, R37, R67, R71 ;  /* 0x0000004325477223 */ /* 0x000fe20000010047 */
[C---:B------:R-:W-:Y:S01]  /*5790*/  IMAD.U32 R67, R68.reuse, 0x10000, RZ ;  /* 0x0001000044437824 */ /* 0x040fe200078e00ff */
[----:B------:R-:W-:Y:S01]  /*57a0*/  LOP3.LUT R68, R68, 0xffff0000, RZ, 0xc0, !PT ;  /* 0xffff000044447812 */ /* 0x000fe200078ec0ff */
[C---:B------:R-:W-:Y:S01]  /*57b0*/  IMAD.U32 R69, R66.reuse, 0x10000, RZ ;  /* 0x0001000042457824 */ /* 0x040fe200078e00ff */
[----:B------:R-:W-:Y:S01]  /*57c0*/  LOP3.LUT R66, R66, 0xffff0000, RZ, 0xc0, !PT ;  /* 0xffff000042427812 */ /* 0x000fe200078ec0ff */
[----:B------:R-:W-:Y:S02]  /*57d0*/  IMAD.U32 R37, R38, 0x10000, RZ ;  /* 0x0001000026257824 */ /* 0x000fe400078e00ff */
        /* <DEDUP_REMOVED lines=23> */
.L_x_496:
[----:B------:R-:W-:Y:S05]  /*5950*/  BSYNC B3 ;  /* 0x0000000000037941 */ /* 0x000fea0003800000 */
.L_x_495:
[----:B------:R-:W-:Y:S02]  /*5960*/  ULDC.64 UR4, c[0x0][0x208] ;  /* 0x0000820000047ab9 */ /* 0x000fe40000000a00 */
[----:B--2---:R0:W-:Y:S03]  /*5970*/  STG.E.128 desc[UR4][R46.64+0x100], R36 ;  /* 0x000100242e007986 */ /* 0x0041e6000c101d04 */
.L_x_494:
[----:B------:R-:W-:Y:S05]  /*5980*/  BSYNC B2 ;  /* 0x0000000000027941 */ /* 0x000fea0003800000 */
.L_x_493:
[----:B------:R-:W-:-:S13]  /*5990*/  ISETP.NE.AND P3, PT, R9, RZ, PT ;  /* 0x000000ff0900720c */ /* 0x000fda0003f65270 */
        /* <DEDUP_REMOVED lines=18> */
[C---:B------:R-:W-:Y:S01]  /*5ac0*/  FMUL.FTZ R66, R67.reuse, R63 ;  /* 0x0000003f43427220 */ /* 0x040fe20000410000 */
        /* <DEDUP_REMOVED lines=33> */
.L_x_498:
[----:B------:R-:W-:Y:S05]  /*5ce0*/  BSYNC B2 ;  /* 0x0000000000027941 */ /* 0x000fea0003800000 */
.L_x_497:
[----:B------:R-:W-:Y:S02]  /*5cf0*/  ULDC.64 UR4, c[0x0][0x208] ;  /* 0x0000820000047ab9 */ /* 0x000fe40000000a00 */
[----:B--2---:R0:W-:Y:S03]  /*5d00*/  STG.E.128 desc[UR4][R46.64+0x180], R36 ;  /* 0x000180242e007986 */ /* 0x0041e6000c101d04 */
.L_x_484:
[----:B------:R-:W-:Y:S05]  /*5d10*/  BSYNC B1 ;  /* 0x0000000000017941 */ /* 0x000fea0003800000 */
.L_x_483:
        /* <DEDUP_REMOVED lines=8> */
[----:B------:R-:W-:Y:S01]  /*5da0*/  SHF.R.U64 R47, R56, 0x10, R57 ;  /* 0x00000010382f7819 */ /* 0x000fe20000001239 */
[C---:B--2---:R-:W-:Y:S01]  /*5db0*/  IMAD.U32 R61, R37.reuse, 0x10000, RZ ;  /* 0x00010000253d7824 */ /* 0x044fe200078e00ff */
[----:B------:R-:W-:Y:S02]  /*5dc0*/  SHF.R.U64 R56, R58, 0x10, R59 ;  /* 0x000000103a387819 */ /* 0x000fe4000000123b */
[----:B------:R-:W-:Y:S02]  /*5dd0*/  LOP3.LUT R46, R37, 0xffff0000, RZ, 0xc0, !PT ;  /* 0xffff0000252e7812 */ /* 0x000fe400078ec0ff */
[----:B------:R-:W-:Y:S02]  /*5de0*/  PRMT R56, R158, 0x5410, R56 ;  /* 0x000054109e387816 */ /* 0x000fe40000000038 */
[----:B------:R-:W-:Y:S02]  /*5df0*/  PRMT R47, R154, 0x5432, R47 ;  /* 0x000054329a2f7816 */ /* 0x000fe4000000002f */
[C---:B------:R-:W-:Y:S01]  /*5e00*/  LOP3.LUT R60, R56.reuse, 0xffff0000, RZ, 0xc0, !PT ;  /* 0xffff0000383c7812 */ /* 0x040fe200078ec0ff */
[----:B------:R-:W-:Y:S01]  /*5e10*/  IMAD.U32 R56, R56, 0x10000, RZ ;  /* 0x0001000038387824 */ /* 0x000fe200078e00ff */
[----:B------:R-:W-:-:S02]  /*5e20*/  SHF.R.U32.HI R59, RZ, 0x10, R59 ;  /* 0x00000010ff3b7819 */ /* 0x000fc4000001163b */
[----:B------:R-:W-:Y:S01]  /*5e30*/  SHF.R.U32.HI R57, RZ, 0x10, R57 ;  /* 0x00000010ff397819 */ /* 0x000fe20000011639 */
[----:B------:R-:W-:Y:S01]  /*5e40*/  FMUL.FTZ R37, R46, R60 ;  /* 0x0000003c2e257220 */ /* 0x000fe20000410000 */
[C---:B------:R-:W-:Y:S01]  /*5e50*/  LOP3.LUT R58, R47.reuse, 0xffff0000, RZ, 0xc0, !PT ;  /* 0xffff00002f3a7812 */ /* 0x040fe200078ec0ff */
[----:B------:R-:W-:Y:S01]  /*5e60*/  IMAD.U32 R47, R47, 0x10000, RZ ;  /* 0x000100002f2f7824 */ /* 0x000fe200078e00ff */
[----:B------:R-:W-:Y:S02]  /*5e70*/  PRMT R59, R158, 0x5432, R59 ;  /* 0x000054329e3b7816 */ /* 0x000fe4000000003b */
[----:B------:R-:W-:Y:S01]  /*5e80*/  PRMT R57, R154, 0x5410, R57 ;  /* 0x000054109a397816 */ /* 0x000fe20000000039 */
[-C--:B------:R-:W-:Y:S01]  /*5e90*/  FMUL.FTZ R46, R46, R58.reuse ;  /* 0x0000003a2e2e7220 */ /* 0x080fe20000410000 */
[----:B------:R-:W-:Y:S01]  /*5ea0*/  FFMA.FTZ R37, R61, R58, -R37 ;  /* 0x0000003a3d257223 */ /* 0x000fe20000010825 */
[----:B------:R-:W-:Y:S01]  /*5eb0*/  LOP3.LUT R58, R38, 0xffff0000, RZ, 0xc0, !PT ;  /* 0xffff0000263a7812 */ /* 0x000fe200078ec0ff */
[----:B------:R-:W-:-:S02]  /*5ec0*/  IMAD.U32 R62, R59, 0x10000, RZ ;  /* 0x000100003b3e7824 */ /* 0x000fc400078e00ff */
[----:B------:R-:W-:Y:S01]  /*5ed0*/  FFMA.FTZ R46, R61, R60, R46 ;  /* 0x0000003c3d2e7223 */ /* 0x000fe2000001002e */
[----:B------:R-:W-:Y:S01]  /*5ee0*/  IMAD.U32 R63, R57, 0x10000, RZ ;  /* 0x00010000393f7824 */ /* 0x000fe200078e00ff */
[----:B------:R-:W-:Y:S01]  /*5ef0*/  LOP3.LUT R59, R59, 0xffff0000, RZ, 0xc0, !PT ;  /* 0xffff00003b3b7812 */ /* 0x000fe200078ec0ff */
[----:B------:R-:W-:Y:S02]  /*5f00*/  IMAD.U32 R60, R38, 0x10000, RZ ;  /* 0x00010000263c7824 */ /* 0x000fe400078e00ff */
[CC--:B------:R-:W-:Y:S01]  /*5f10*/  FMUL.FTZ R64, R58.reuse, R62.reuse ;  /* 0x0000003e3a407220 */ /* 0x0c0fe20000410000 */
[----:B------:R-:W-:Y:S01]  /*5f20*/  LOP3.LUT R38, R39, 0xffff0000, RZ, 0xc0, !PT ;  /* 0xffff000027267812 */ /* 0x000fe200078ec0ff */
[-C--:B------:R-:W-:Y:S01]  /*5f30*/  FMUL.FTZ R58, R58, R63.reuse ;  /* 0x0000003f3a3a7220 */ /* 0x080fe20000410000 */
[----:B------:R-:W-:Y:S01]  /*5f40*/  LOP3.LUT R57, R57, 0xffff0000, RZ, 0xc0, !PT ;  /* 0xffff000039397812 */ /* 0x000fe200078ec0ff */
[----:B------:R-:W-:Y:S02]  /*5f50*/  IMAD.U32 R61, R39, 0x10000, RZ ;  /* 0x00010000273d7824 */ /* 0x000fe400078e00ff */
[----:B------:R-:W-:Y:S01]  /*5f60*/  FFMA.FTZ R64, R60, R63, -R64 ;  /* 0x0000003f3c407223 */ /* 0x000fe20000010840 */
[C---:B------:R-:W-:Y:S01]  /*5f70*/  IMAD.U32 R39, R36.reuse, 0x10000, RZ ;  /* 0x0001000024277824 */ /* 0x040fe200078e00ff */
[----:B------:R-:W-:Y:S01]  /*5f80*/  LOP3.LUT R36, R36, 0xffff0000, RZ, 0xc0, !PT ;  /* 0xffff000024247812 */ /* 0x000fe200078ec0ff */
[----:B------:R-:W-:Y:S01]  /*5f90*/  FFMA.FTZ R58, R60, R62, R58 ;  /* 0x0000003e3c3a7223 */ /* 0x000fe2000001003a */
[C---:B------:R-:W-:Y:S01]  /*5fa0*/  FMUL.FTZ R60, R38.reuse, R59 ;  /* 0x0000003b263c7220 */ /* 0x040fe20000410000 */
[----:B------:R-:W-:Y:S01]  /*5fb0*/  FMUL.FTZ R62, R38, R57 ;  /* 0x00000039263e7220 */ /* 0x000fe20000410000 */
[----:B------:R-:W-:Y:S01]  /*5fc0*/  F2FP.BF16.F32.PACK_AB R37, R46, R37 ;  /* 0x000000252e25723e */ /* 0x000fe200000010ff */
[CC--:B------:R-:W-:Y:S01]  /*5fd0*/  FMUL.FTZ R38, R36.reuse, R56.reuse ;  /* 0x0000003824267220 */ /* 0x0c0fe20000410000 */
[----:B------:R-:W-:Y:S01]  /*5fe0*/  FMUL.FTZ R36, R36, R47 ;  /* 0x0000002f24247220 */ /* 0x000fe20000410000 */
[C---:B------:R-:W-:Y:S01]  /*5ff0*/  FFMA.FTZ R60, R61.reuse, R57, -R60 ;  /* 0x000000393d3c7223 */ /* 0x040fe2000001083c */
[----:B------:R-:W-:Y:S01]  /*6000*/  FFMA.FTZ R62, R61, R59, R62 ;  /* 0x0000003b3d3e7223 */ /* 0x000fe2000001003e */
[C---:B------:R-:W-:Y:S01]  /*6010*/  FFMA.FTZ R38, R39.reuse, R47, -R38 ;  /* 0x0000002f27267223 */ /* 0x040fe20000010826 */
[----:B------:R-:W-:Y:S01]  /*6020*/  FFMA.FTZ R36, R39, R56, R36 ;  /* 0x0000003827247223 */ /* 0x000fe20000010024 */
[----:B------:R-:W-:-:S02]  /*6030*/  F2FP.BF16.F32.PACK_AB R58, R58, R64 ;  /* 0x000000403a3a723e */ /* 0x000fc400000010ff */
[----:B------:R-:W-:Y:S02]  /*6040*/  F2FP.BF16.F32.PACK_AB R60, R62, R60 ;  /* 0x0000003c3e3c723e */ /* 0x000fe400000010ff */
[----:B------:R-:W-:Y:S01]  /*6050*/  F2FP.BF16.F32.PACK_AB R36, R36, R38 ;  /* 0x000000262424723e */ /* 0x000fe200000010ff */
[----:B------:R-:W-:Y:S02]  /*6060*/  IMAD.MOV.U32 R38, RZ, RZ, R58 ;  /* 0x000000ffff267224 */ /* 0x000fe400078e003a */
[----:B------:R-:W-:-:S07]  /*6070*/  IMAD.MOV.U32 R39, RZ, RZ, R60 ;  /* 0x000000ffff277224 */ /* 0x000fce00078e003c */
.L_x_503:
[----:B------:R-:W-:Y:S05]  /*6080*/  BSYNC B2 ;  /* 0x0000000000027941 */ /* 0x000fea0003800000 */
.L_x_502:
[----:B------:R-:W-:Y:S02]  /*6090*/  ULDC.64 UR4, c[0x0][0x208] ;  /* 0x0000820000047ab9 */ /* 0x000fe40000000a00 */
[----:B--2---:R0:W-:Y:S03]  /*60a0*/  STG.E.128 desc[UR4][R44.64], R36 ;  /* 0x000000242c007986 */ /* 0x0041e6000c101d04 */
.L_x_501:
[----:B------:R-:W-:Y:S05]  /*60b0*/  BSYNC B1 ;  /* 0x0000000000017941 */ /* 0x000fea0003800000 */
.L_x_500:
[----:B------:R-:W-:Y:S01]  /*60c0*/  ISETP.NE.AND P3, PT, R11, RZ, PT ;  /* 0x000000ff0b00720c */ /* 0x000fe20003f65270 */
[----:B------:R-:W-:-:S12]  /*60d0*/  BSSY B1, `(.L_x_504) ;  /* 0x0000036000017945 */ /* 0x000fd80003800000 */
        /* <DEDUP_REMOVED lines=9> */
[----:B------:R-:W-:Y:S01]  /*6170*/  SHF.R.U32.HI R55, RZ, 0x10, R53 ;  /* 0x00000010ff377819 */ /* 0x000fe20000011635 */
[----:B------:R-:W-:Y:S01]  /*6180*/  IMAD.U32 R53, R38, 0x10000, RZ ;  /* 0x0001000026357824 */ /* 0x000fe200078e00ff */
[----:B------:R-:W-:Y:S02]  /*6190*/  PRMT R47, R155, 0x5410, R47 ;  /* 0x000054109b2f7816 */ /* 0x000fe4000000002f */
[----:B------:R-:W-:Y:S01]  /*61a0*/  PRMT R157, R157, 0x5432, R55 ;  /* 0x000054329d9d7816 */ /* 0x000fe20000000037 */
[----:B------:R-:W-:Y:S01]  /*61b0*/  IMAD.U32 R55, R37, 0x10000, RZ ;  /* 0x0001000025377824 */ /* 0x000fe200078e00ff */
[----:B------:R-:W-:-:S02]  /*61c0*/  PRMT R46, R151, 0x5410, R46 ;  /* 0x00005410972e7816 */ /* 0x000fc4000000002e */
[----:B------:R-:W-:Y:S01]  /*61d0*/  PRMT R54, R151, 0x5432, R54 ;  /* 0x0000543297367816 */ /* 0x000fe20000000036 */
[----:B------:R-:W-:Y:S01]  /*61e0*/  IMAD.U32 R58, R157, 0x10000, RZ ;  /* 0x000100009d3a7824 */ /* 0x000fe200078e00ff */
[----:B------:R-:W-:Y:S02]  /*61f0*/  LOP3.LUT R61, R37, 0xffff0000, RZ, 0xc0, !PT ;  /* 0xffff0000253d7812 */ /* 0x000fe400078ec0ff */
[----:B------:R-:W-:Y:S01]  /*6200*/  LOP3.LUT R38, R38, 0xffff0000, RZ, 0xc0, !PT ;  /* 0xffff000026267812 */ /* 0x000fe200078ec0ff */
[----:B------:R-:W-:Y:S01]  /*6210*/  IMAD.U32 R59, R54, 0x10000, RZ ;  /* 0x00010000363b7824 */ /* 0x000fe200078e00ff */
[C---:B------:R-:W-:Y:S01]  /*6220*/  LOP3.LUT R37, R47.reuse, 0xffff0000, RZ, 0xc0, !PT ;  /* 0xffff00002f257812 */ /* 0x040fe200078ec0ff */
[----:B------:R-:W-:Y:S01]  /*6230*/  IMAD.U32 R47, R47, 0x10000, RZ ;  /* 0x000100002f2f7824 */ /* 0x000fe200078e00ff */
[----:B------:R-:W-:Y:S01]  /*6240*/  LOP3.LUT R56, R46, 0xffff0000, RZ, 0xc0, !PT ;  /* 0xffff00002e387812 */ /* 0x000fe200078ec0ff */
[C---:B------:R-:W-:Y:S01]  /*6250*/  FMUL.FTZ R62, R38.reuse, R58 ;  /* 0x0000003a263e7220 */ /* 0x040fe20000410000 */
[----:B------:R-:W-:Y:S01]  /*6260*/  LOP3.LUT R52, R39, 0xffff0000, RZ, 0xc0, !PT ;  /* 0xffff000027347812 */ /* 0x000fe200078ec0ff */
[C---:B------:R-:W-:Y:S01]  /*6270*/  FMUL.FTZ R60, R61.reuse, R37 ;  /* 0x000000253d3c7220 */ /* 0x040fe20000410000 */
[----:B------:R-:W-:Y:S01]  /*6280*/  FMUL.FTZ R38, R38, R59 ;  /* 0x0000003b26267220 */ /* 0x000fe20000410000 */
[----:B------:R-:W-:Y:S01]  /*6290*/  FMUL.FTZ R61, R61, R56 ;  /* 0x000000383d3d7220 */ /* 0x000fe20000410000 */
[----:B------:R-:W-:Y:S01]  /*62a0*/  LOP3.LUT R157, R157, 0xffff0000, RZ, 0xc0, !PT ;  /* 0xffff00009d9d7812 */ /* 0x000fe200078ec0ff */
[----:B------:R-:W-:Y:S01]  /*62b0*/  IMAD.U32 R46, R46, 0x10000, RZ ;  /* 0x000100002e2e7824 */ /* 0x000fe200078e00ff */
[----:B------:R-:W-:Y:S01]  /*62c0*/  LOP3.LUT R54, R54, 0xffff0000, RZ, 0xc0, !PT ;  /* 0xffff000036367812 */ /* 0x000fe200078ec0ff */
[----:B------:R-:W-:Y:S01]  /*62d0*/  FFMA.FTZ R61, R55, R37, R61 ;  /* 0x00000025373d7223 */ /* 0x000fe2000001003d */
[----:B------:R-:W-:Y:S01]  /*62e0*/  LOP3.LUT R36, R36, 0xffff0000, RZ, 0xc0, !PT ;  /* 0xffff000024247812 */ /* 0x000fe200078ec0ff */
[C---:B------:R-:W-:Y:S01]  /*62f0*/  FFMA.FTZ R62, R53.reuse, R59, -R62 ;  /* 0x0000003b353e7223 */ /* 0x040fe2000001083e */
[----:B------:R-:W-:Y:S01]  /*6300*/  FFMA.FTZ R38, R53, R58, R38 ;  /* 0x0000003a35267223 */ /* 0x000fe20000010026 */
[C---:B------:R-:W-:Y:S01]  /*6310*/  FMUL.FTZ R37, R52.reuse, R157 ;  /* 0x0000009d34257220 */ /* 0x040fe20000410000 */
[----:B------:R-:W-:Y:S01]  /*6320*/  FMUL.FTZ R53, R52, R54 ;  /* 0x0000003634357220 */ /* 0x000fe20000410000 */
[----:B------:R-:W-:-:S02]  /*6330*/  IMAD.U32 R39, R39, 0x10000, RZ ;  /* 0x0001000027277824 */ /* 0x000fc400078e00ff */
[----:B------:R-:W-:Y:S01]  /*6340*/  FFMA.FTZ R60, R55, R56, -R60 ;  /* 0x00000038373c7223 */ /* 0x000fe2000001083c */
[C---:B------:R-:W-:Y:S01]  /*6350*/  FMUL.FTZ R52, R36.reuse, R47 ;  /* 0x0000002f24347220 */ /* 0x040fe20000410000 */
[----:B------:R-:W-:Y:S01]  /*6360*/  FMUL.FTZ R36, R36, R46 ;  /* 0x0000002e24247220 */ /* 0x000fe20000410000 */
[C---:B------:R-:W-:Y:S01]  /*6370*/  FFMA.FTZ R37, R39.reuse, R54, -R37 ;  /* 0x0000003627257223 */ /* 0x040fe20000010825 */
[----:B------:R-:W-:Y:S01]  /*6380*/  FFMA.FTZ R53, R39, R157, R53 ;  /* 0x0000009d27357223 */ /* 0x000fe20000010035 */
[C---:B------:R-:W-:Y:S01]  /*6390*/  FFMA.FTZ R52, R57.reuse, R46, -R52 ;  /* 0x0000002e39347223 */ /* 0x040fe20000010834 */
[----:B------:R-:W-:Y:S01]  /*63a0*/  FFMA.FTZ R36, R57, R47, R36 ;  /* 0x0000002f39247223 */ /* 0x000fe20000010024 */
[----:B------:R-:W-:Y:S02]  /*63b0*/  F2FP.BF16.F32.PACK_AB R60, R61, R60 ;  /* 0x0000003c3d3c723e */ /* 0x000fe400000010ff */
[----:B------:R-:W-:Y:S02]  /*63c0*/  F2FP.BF16.F32.PACK_AB R39, R53, R37 ;  /* 0x000000253527723e */ /* 0x000fe400000010ff */
[----:B------:R-:W-:Y:S01]  /*63d0*/  F2FP.BF16.F32.PACK_AB R38, R38, R62 ;  /* 0x0000003e2626723e */ /* 0x000fe200000010ff */
[----:B------:R-:W-:Y:S01]  /*63e0*/  IMAD.MOV.U32 R37, RZ, RZ, R60 ;  /* 0x000000ffff257224 */ /* 0x000fe200078e003c */
[----:B------:R-:W-:-:S07]  /*63f0*/  F2FP.BF16.F32.PACK_AB R36, R36, R52 ;  /* 0x000000342424723e */ /* 0x000fce00000010ff */
.L_x_507:
[----:B------:R-:W-:Y:S05]  /*6400*/  BSYNC B2 ;  /* 0x0000000000027941 */ /* 0x000fea0003800000 */
.L_x_506:
[----:B------:R-:W-:Y:S02]  /*6410*/  ULDC.64 UR4, c[0x0][0x208] ;  /* 0x0000820000047ab9 */ /* 0x000fe40000000a00 */
[----:B--2---:R0:W-:Y:S03]  /*6420*/  STG.E.128 desc[UR4][R44.64+0x80], R36 ;  /* 0x000080242c007986 */ /* 0x0041e6000c101d04 */
.L_x_505:
[----:B------:R-:W-:Y:S05]  /*6430*/  BSYNC B1 ;  /* 0x0000000000017941 */ /* 0x000fea0003800000 */
.L_x_504:
        /* <DEDUP_REMOVED lines=8> */
[----:B--2---:R-:W-:Y:S01]  /*64c0*/  IMAD.U32 R50, R38, 0x10000, RZ ;  /* 0x0001000026327824 */ /* 0x004fe200078e00ff */
[----:B------:R-:W-:Y:S01]  /*64d0*/  SHF.R.U64 R46, R48, 0x10, R49 ;  /* 0x00000010302e7819 */ /* 0x000fe20000001231 */
[----:B------:R-:W-:Y:S01]  /*64e0*/  IMAD.U32 R53, R36, 0x10000, RZ ;  /* 0x0001000024357824 */ /* 0x000fe200078e00ff */
[----:B------:R-:W-:Y:S02]  /*64f0*/  SHF.R.U32.HI R51, RZ, 0x10, R51 ;  /* 0x00000010ff337819 */ /* 0x000fe40000011633 */
[----:B------:R-:W-:Y:S02]  /*6500*/  PRMT R47, R148, 0x5410, R47 ;  /* 0x00005410942f7816 */ /* 0x000fe4000000002f */
[----:B------:R-:W-:Y:S02]  /*6510*/  PRMT R46, R145, 0x5410, R46 ;  /* 0x00005410912e7816 */ /* 0x000fe4000000002e */
[----:B------:R-:W-:-:S02]  /*6520*/  SHF.R.U32.HI R48, RZ, 0x10, R49 ;  /* 0x00000010ff307819 */ /* 0x000fc40000011631 */
[----:B------:R-:W-:Y:S01]  /*6530*/  PRMT R148, R148, 0x5432, R51 ;  /* 0x0000543294947816 */ /* 0x000fe20000000033 */
[C---:B------:R-:W-:Y:S01]  /*6540*/  IMAD.U32 R51, R37.reuse, 0x10000, RZ ;  /* 0x0001000025337824 */ /* 0x040fe200078e00ff */
[----:B------:R-:W-:Y:S02]  /*6550*/  LOP3.LUT R57, R37, 0xffff0000, RZ, 0xc0, !PT ;  /* 0xffff000025397812 */ /* 0x000fe400078ec0ff */
[C---:B------:R-:W-:Y:S01]  /*6560*/  LOP3.LUT R37, R47.reuse, 0xffff0000, RZ, 0xc0, !PT ;  /* 0xffff00002f257812 */ /* 0x040fe200078ec0ff */
[----:B------:R-:W-:Y:S01]  /*6570*/  IMAD.U32 R54, R148, 0x10000, RZ ;  /* 0x0001000094367824 */ /* 0x000fe200078e00ff */
[----:B------:R-:W-:Y:S01]  /*6580*/  LOP3.LUT R52, R46, 0xffff0000, RZ, 0xc0, !PT ;  /* 0xffff00002e347812 */ /* 0x000fe200078ec0ff */
[----:B------:R-:W-:Y:S01]  /*6590*/  IMAD.U32 R47, R47, 0x10000, RZ ;  /* 0x000100002f2f7824 */ /* 0x000fe200078e00ff */
[----:B------:R-:W-:Y:S01]  /*65a0*/  PRMT R48, R145, 0x5432, R48 ;  /* 0x0000543291307816 */ /* 0x000fe20000000030 */
[CC--:B------:R-:W-:Y:S01]  /*65b0*/  FMUL.FTZ R56, R57.reuse, R37.reuse ;  /* 0x0000002539387220 */ /* 0x0c0fe20000410000 */
[----:B------:R-:W-:Y:S01]  /*65c0*/  LOP3.LUT R38, R38, 0xffff0000, RZ, 0xc0, !PT ;  /* 0xffff000026267812 */ /* 0x000fe200078ec0ff */
[----:B------:R-:W-:Y:S01]  /*65d0*/  FMUL.FTZ R57, R57, R52 ;  /* 0x0000003439397220 */ /* 0x000fe20000410000 */
[----:B------:R-:W-:Y:S01]  /*65e0*/  LOP3.LUT R36, R36, 0xffff0000, RZ, 0xc0, !PT ;  /* 0xffff000024247812 */ /* 0x000fe200078ec0ff */
[----:B------:R-:W-:Y:S01]  /*65f0*/  IMAD.U32 R55, R48, 0x10000, RZ ;  /* 0x0001000030377824 */ /* 0x000fe200078e00ff */
[----:B------:R-:W-:Y:S01]  /*6600*/  LOP3.LUT R49, R39, 0xffff0000, RZ, 0xc0, !PT ;  /* 0xffff000027317812 */ /* 0x000fe200078ec0ff */
[C---:B------:R-:W-:Y:S01]  /*6610*/  FFMA.FTZ R57, R51.reuse, R37, R57 ;  /* 0x0000002533397223 */ /* 0x040fe20000010039 */
[CC--:B------:R-:W-:Y:S01]  /*6620*/  FMUL.FTZ R58, R38.reuse, R54.reuse ;  /* 0x00000036263a7220 */ /* 0x0c0fe20000410000 */
[-C--:B------:R-:W-:Y:S01]  /*6630*/  FMUL.FTZ R37, R38, R55.reuse ;  /* 0x0000003726257220 */ /* 0x080fe20000410000 */
[----:B------:R-:W-:Y:S01]  /*6640*/  LOP3.LUT R148, R148, 0xffff0000, RZ, 0xc0, !PT ;  /* 0xffff000094947812 */ /* 0x000fe200078ec0ff */
[----:B------:R-:W-:Y:S01]  /*6650*/  IMAD.U32 R46, R46, 0x10000, RZ ;  /* 0x000100002e2e7824 */ /* 0x000fe200078e00ff */
[----:B------:R-:W-:Y:S01]  /*6660*/  LOP3.LUT R48, R48, 0xffff0000, RZ, 0xc0, !PT ;  /* 0xffff000030307812 */ /* 0x000fe200078ec0ff */
[C---:B------:R-:W-:Y:S01]  /*6670*/  FFMA.FTZ R58, R50.reuse, R55, -R58 ;  /* 0x00000037323a7223 */ /* 0x040fe2000001083a */
[----:B------:R-:W-:Y:S01]  /*6680*/  FFMA.FTZ R37, R50, R54, R37 ;  /* 0x0000003632257223 */ /* 0x000fe20000010025 */
[C---:B------:R-:W-:Y:S01]  /*6690*/  FMUL.FTZ R38, R36.reuse, R47 ;  /* 0x0000002f24267220 */ /* 0x040fe20000410000 */
[----:B------:R-:W-:Y:S01]  /*66a0*/  FFMA.FTZ R56, R51, R52, -R56 ;  /* 0x0000003433387223 */ /* 0x000fe20000010838 */
[----:B------:R-:W-:Y:S01]  /*66b0*/  FMUL.FTZ R50, R49, R148 ;  /* 0x0000009431327220 */ /* 0x000fe20000410000 */
[----:B------:R-:W-:Y:S01]  /*66c0*/  FMUL.FTZ R36, R36, R46 ;  /* 0x0000002e24247220 */ /* 0x000fe20000410000 */
[----:B------:R-:W-:-:S02]  /*66d0*/  IMAD.U32 R39, R39, 0x10000, RZ ;  /* 0x0001000027277824 */ /* 0x000fc400078e00ff */
        /* <DEDUP_REMOVED lines=9> */
[----:B------:R-:W-:Y:S01]  /*6770*/  F2FP.BF16.F32.PACK_AB R39, R49, R48 ;  /* 0x000000303127723e */ /* 0x000fe200000010ff */
[----:B------:R-:W-:-:S07]  /*6780*/  IMAD.MOV.U32 R38, RZ, RZ, R58 ;  /* 0x000000ffff267224 */ /* 0x000fce00078e003a */
.L_x_511:
[----:B------:R-:W-:Y:S05]  /*6790*/  BSYNC B2 ;  /* 0x0000000000027941 */ /* 0x000fea0003800000 */
.L_x_510:
[----:B------:R-:W-:Y:S02]  /*67a0*/  ULDC.64 UR4, c[0x0][0x208] ;  /* 0x0000820000047ab9 */ /* 0x000fe40000000a00 */
[----:B--2---:R0:W-:Y:S03]  /*67b0*/  STG.E.128 desc[UR4][R44.64+0x100], R36 ;  /* 0x000100242c007986 */ /* 0x0041e6000c101d04 */
.L_x_509:
[----:B------:R-:W-:Y:S05]  /*67c0*/  BSYNC B1 ;  /* 0x0000000000017941 */ /* 0x000fea0003800000 */
.L_x_508:
[----:B------:R-:W-:-:S13]  /*67d0*/  ISETP.NE.AND P3, PT, R9, RZ, PT ;  /* 0x000000ff0900720c */ /* 0x000fda0003f65270 */
        /* <DEDUP_REMOVED lines=13> */
[----:B------:R-:W-:Y:S02]  /*68b0*/  PRMT R143, R143, 0x5432, R48 ;  /* 0x000054328f8f7816 */ /* 0x000fe40000000030 */
[----:B------:R-:W-:Y:S01]  /*68c0*/  LOP3.LUT R47, R37, 0xffff0000, RZ, 0xc0, !PT ;  /* 0xffff0000252f7812 */ /* 0x000fe200078ec0ff */
[----:B------:R-:W-:Y:S01]  /*68d0*/  IMAD.U32 R37, R36, 0x10000, RZ ;  /* 0x0001000024257824 */ /* 0x000fe200078e00ff */
[----:B------:R-:W-:Y:S01]  /*68e0*/  LOP3.LUT R52, R46, 0xffff0000, RZ, 0xc0, !PT ;  /* 0xffff00002e347812 */ /* 0x000fe200078ec0ff */
[----:B------:R-:W-:Y:S01]  /*68f0*/  IMAD.U32 R43, R143, 0x10000, RZ ;  /* 0x000100008f2b7824 */ /* 0x000fe200078e00ff */
[----:B------:R-:W-:Y:S01]  /*6900*/  LOP3.LUT R48, R42, 0xffff0000, RZ, 0xc0, !PT ;  /* 0xffff00002a307812 */ /* 0x000fe200078ec0ff */
[----:B------:R-:W-:Y:S01]  /*6910*/  IMAD.U32 R46, R46, 0x10000, RZ ;  /* 0x000100002e2e7824 */ /* 0x000fe200078e00ff */
[----:B------:R-:W-:Y:S01]  /*6920*/  PRMT R135, R135, 0x5432, R50 ;  /* 0x0000543287877816 */ /* 0x000fe20000000032 */
[C---:B------:R-:W-:Y:S01]  /*6930*/  FMUL.FTZ R54, R47.reuse, R52 ;  /* 0x000000342f367220 */ /* 0x040fe20000410000 */
[----:B------:R-:W-:Y:S01]  /*6940*/  LOP3.LUT R41, R38, 0xffff0000, RZ, 0xc0, !PT ;  /* 0xffff000026297812 */ /* 0x000fe200078ec0ff */
[-C--:B------:R-:W-:Y:S01]  /*6950*/  FMUL.FTZ R51, R47, R48.reuse ;  /* 0x000000302f337220 */ /* 0x080fe20000410000 */
[----:B------:R-:W-:Y:S01]  /*6960*/  LOP3.LUT R38, R39, 0xffff0000, RZ, 0xc0, !PT ;  /* 0xffff000027267812 */ /* 0x000fe200078ec0ff */
[----:B------:R-:W-:Y:S01]  /*6970*/  IMAD.U32 R50, R135, 0x10000, RZ ;  /* 0x0001000087327824 */ /* 0x000fe200078e00ff */
[----:B------:R-:W-:Y:S01]  /*6980*/  LOP3.LUT R47, R36, 0xffff0000, RZ, 0xc0, !PT ;  /* 0xffff0000242f7812 */ /* 0x000fe200078ec0ff */
[----:B------:R-:W-:Y:S01]  /*6990*/  FMUL.FTZ R53, R41, R43 ;  /* 0x0000002b29357220 */ /* 0x000fe20000410000 */
[----:B------:R-:W-:Y:S01]  /*69a0*/  LOP3.LUT R143, R143, 0xffff0000, RZ, 0xc0, !PT ;  /* 0xffff00008f8f7812 */ /* 0x000fe200078ec0ff */
[----:B------:R-:W-:Y:S01]  /*69b0*/  FFMA.FTZ R36, R49, R48, -R54 ;  /* 0x0000003031247223 */ /* 0x000fe20000010836 */
[----:B------:R-:W-:Y:S01]  /*69c0*/  LOP3.LUT R135, R135, 0xffff0000, RZ, 0xc0, !PT ;  /* 0xffff000087877812 */ /* 0x000fe200078ec0ff */
[----:B------:R-:W-:Y:S01]  /*69d0*/  FFMA.FTZ R49, R49, R52, R51 ;  /* 0x0000003431317223 */ /* 0x000fe20000010033 */
[----:B------:R-:W-:Y:S01]  /*69e0*/  FMUL.FTZ R51, R41, R50 ;  /* 0x0000003229337220 */ /* 0x000fe20000410000 */
[----:B------:R-:W-:-:S02]  /*69f0*/  IMAD.U32 R42, R42, 0x10000, RZ ;  /* 0x000100002a2a7824 */ /* 0x000fc400078e00ff */
[----:B------:R-:W-:Y:S01]  /*6a00*/  FFMA.FTZ R41, R40, R50, -R53 ;  /* 0x0000003228297223 */ /* 0x000fe20000010835 */
[C---:B------:R-:W-:Y:S01]  /*6a10*/  FMUL.FTZ R48, R38.reuse, R143 ;  /* 0x0000008f26307220 */ /* 0x040fe20000410000 */
[----:B------:R-:W-:Y:S01]  /*6a20*/  FMUL.FTZ R50, R38, R135 ;  /* 0x0000008726327220 */ /* 0x000fe20000410000 */
[----:B------:R-:W-:Y:S01]  /*6a30*/  FMUL.FTZ R38, R47, R46 ;  /* 0x0000002e2f267220 */ /* 0x000fe20000410000 */
[----:B------:R-:W-:Y:S02]  /*6a40*/  IMAD.U32 R39, R39, 0x10000, RZ ;  /* 0x0001000027277824 */ /* 0x000fe400078e00ff */
[----:B------:R-:W-:Y:S01]  /*6a50*/  FFMA.FTZ R40, R40, R43, R51 ;  /* 0x0000002b28287223 */ /* 0x000fe20000010033 */
[-C--:B------:R-:W-:Y:S01]  /*6a60*/  FMUL.FTZ R47, R47, R42.reuse ;  /* 0x0000002a2f2f7220 */ /* 0x080fe20000410000 */
[----:B------:R-:W-:Y:S01]  /*6a70*/  FFMA.FTZ R38, R37, R42, -R38 ;  /* 0x0000002a25267223 */ /* 0x000fe20000010826 */
[C---:B------:R-:W-:Y:S01]  /*6a80*/  FFMA.FTZ R48, R39.reuse, R135, -R48 ;  /* 0x0000008727307223 */ /* 0x040fe20000010830 */
[----:B------:R-:W-:Y:S01]  /*6a90*/  FFMA.FTZ R39, R39, R143, R50 ;  /* 0x0000008f27277223 */ /* 0x000fe20000010032 */
[----:B------:R-:W-:Y:S01]  /*6aa0*/  FFMA.FTZ R47, R37, R46, R47 ;  /* 0x0000002e252f7223 */ /* 0x000fe2000001002f */
[----:B------:R-:W-:-:S02]  /*6ab0*/  F2FP.BF16.F32.PACK_AB R40, R40, R41 ;  /* 0x000000292828723e */ /* 0x000fc400000010ff */
[----:B------:R-:W-:Y:S02]  /*6ac0*/  F2FP.BF16.F32.PACK_AB R37, R49, R36 ;  /* 0x000000243125723e */ /* 0x000fe400000010ff */
[----:B------:R-:W-:Y:S01]  /*6ad0*/  F2FP.BF16.F32.PACK_AB R36, R47, R38 ;  /* 0x000000262f24723e */ /* 0x000fe200000010ff */
[----:B------:R-:W-:Y:S01]  /*6ae0*/  IMAD.MOV.U32 R38, RZ, RZ, R40 ;  /* 0x000000ffff267224 */ /* 0x000fe200078e0028 */
[----:B------:R-:W-:-:S07]  /*6af0*/  F2FP.BF16.F32.PACK_AB R39, R39, R48 ;  /* 0x000000302727723e */ /* 0x000fce00000010ff */
.L_x_513:
[----:B------:R-:W-:Y:S05]  /*6b00*/  BSYNC B1 ;  /* 0x0000000000017941 */ /* 0x000fea0003800000 */
.L_x_512:
[----:B------:R-:W-:Y:S02]  /*6b10*/  ULDC.64 UR4, c[0x0][0x208] ;  /* 0x0000820000047ab9 */ /* 0x000fe40000000a00 */
[----:B--2---:R0:W-:Y:S01]  /*6b20*/  STG.E.128 desc[UR4][R44.64+0x180], R36 ;  /* 0x000180242c007986 */ /* 0x0041e2000c101d04 */
[----:B------:R-:W-:Y:S05]  /*6b30*/  BRA `(.L_x_499) ;  /* 0x0000004000e87947 */ /* 0x000fea0003800000 */
.L_x_457:
        /* <DEDUP_REMOVED lines=20> */
[----:B------:R-:W-:Y:S02]  /*6c80*/  ISETP.GE.AND P2, PT, R16, R115, PT ;  /* 0x000000731000720c */ /* 0x000fe40003f46270 */
[----:B------:R-:W-:-:S02]  /*6c90*/  CS2R R40, SRZ ;  /* 0x0000000000287805 */ /* 0x000fc4000001ff00 */
[----:B------:R-:W-:Y:S02]  /*6ca0*/  LEA.HI.X R53, R38, UR5, R39, 0x1, P3 ;  /* 0x0000000526357c11 */ /* 0x000fe400098f0c27 */
[----:B------:R-:W-:Y:S02]  /*6cb0*/  CS2R R38, SRZ ;  /* 0x0000000000267805 */ /* 0x000fe4000001ff00 */
[----:B------:R-:W-:Y:S02]  /*6cc0*/  LEA R56, P3, R36, UR6, 0x1 ;  /* 0x0000000624387c11 */ /* 0x000fe4000f8608ff */
[----:B------:R-:W-:Y:S02]  /*6cd0*/  CS2R R50, SRZ ;  /* 0x0000000000327805 */ /* 0x000fe4000001ff00 */
[----:B------:R-:W-:Y:S02]  /*6ce0*/  CS2R R48, SRZ ;  /* 0x0000000000307805 */ /* 0x000fe4000001ff00 */
[----:B------:R-:W-:-:S02]  /*6cf0*/  CS2R R46, SRZ ;  /* 0x00000000002e7805 */ /* 0x000fc4000001ff00 */
[----:B------:R-:W-:Y:S02]  /*6d00*/  LEA.HI.X R57, R36, UR7, R37, 0x1, P3 ;  /* 0x0000000724397c11 */ /* 0x000fe400098f0c25 */
[----:B------:R-:W-:Y:S02]  /*6d10*/  CS2R R36, SRZ ;  /* 0x0000000000247805 */ /* 0x000fe4000001ff00 */
[----:B------:R-:W-:Y:S02]  /*6d20*/  ISETP.GE.AND P3, PT, R212, R115, PT ;  /* 0x00000073d400720c */ /* 0x000fe40003f66270 */
[----:B------:R-:W-:Y:S01]  /*6d30*/  CS2R R44, SRZ ;  /* 0x00000000002c7805 */ /* 0x000fe2000001ff00 */
[----:B------:R-:W-:Y:S02]  /*6d40*/  ULDC.64 UR8, c[0x0][0x208] ;  /* 0x0000820000087ab9 */ /* 0x000fe40000000a00 */
[----:B------:R0:W5:Y:S04]  /*6d50*/  @!P2 LDG.E.128 R40, desc[UR8][R52.64] ;  /* 0x000000083428a981 */ /* 0x000168000c1e1d00 */
[----:B------:R0:W5:Y:S04]  /*6d60*/  @!P2 LDG.E.128 R48, desc[UR8][R56.64] ;  /* 0x000000083830a981 */ /* 0x000168000c1e1d00 */
[----:B------:R0:W5:Y:S04]  /*6d70*/  @!P3 LDG.E.128 R36, desc[UR8][R52.64+0x80] ;  /* 0x000080083424b981 */ /* 0x000168000c1e1d00 */
[----:B------:R0:W5:Y:S02]  /*6d80*/  @!P3 LDG.E.128 R44, desc[UR8][R56.64+0x80] ;  /* 0x00008008382cb981 */ /* 0x000164000c1e1d00 */
.L_x_515:
[----:B------:R-:W-:Y:S05]  /*6d90*/  BSYNC B1 ;  /* 0x0000000000017941 */ /* 0x000fea0003800000 */
.L_x_514:
[----:B0-----:R-:W2:Y:S01]  /*6da0*/  LDL.LU R57, [R1+0x10] ;  /* 0x0000100001397983 */ /* 0x001ea20000300800 */
[----:B-----5:R-:W-:Y:S01]  /*6db0*/  IMAD.MOV.U32 R52, RZ, RZ, R38 ;  /* 0x000000ffff347224 */ /* 0x020fe200078e0026 */
        /* <DEDUP_REMOVED lines=8> */
[----:B------:R-:W-:Y:S01]  /*6e40*/  CS2R R66, SRZ ;  /* 0x0000000000427805 */ /* 0x000fe2000001ff00 */
[----:B------:R-:W-:Y:S01]  /*6e50*/  IMAD.MOV.U32 R56, RZ, RZ, R40 ;  /* 0x000000ffff387224 */ /* 0x000fe200078e0028 */
[----:B------:R-:W-:-:S02]  /*6e60*/  ISETP.GE.AND P2, PT, R58, R4, PT ;  /* 0x000000043a00720c */ /* 0x000fc40003f46270 */
[----:B------:R-:W-:Y:S02]  /*6e70*/  CS2R R58, SRZ ;  /* 0x00000000003a7805 */ /* 0x000fe4000001ff00 */
[----:B------:R-:W-:Y:S01]  /*6e80*/  PRMT R175, R52, 0x5410, R53 ;  /* 0x0000541034af7816 */ /* 0x000fe20000000035 */
[----:B------:R-:W-:Y:S01]  /*6e90*/  IMAD.MOV.U32 R53, RZ, RZ, R42 ;  /* 0x000000ffff357224 */ /* 0x000fe200078e002a */
        /* <DEDUP_REMOVED lines=11> */
[----:B------:R-:W-:-:S03]  /*6f50*/  IMAD.MOV.U32 R56, RZ, RZ, R50 ;  /* 0x000000ffff387224 */ /* 0x000fc600078e0032 */
[----:B------:R-:W-:Y:S01]  /*6f60*/  PRMT R173, R52, 0x5410, R53 ;  /* 0x0000541034ad7816 */ /* 0x000fe20000000035 */
[----:B------:R-:W-:Y:S02]  /*6f70*/  IMAD.MOV.U32 R53, RZ, RZ, R51 ;  /* 0x000000ffff357224 */ /* 0x000fe400078e0033 */
[----:B------:R-:W-:-:S03]  /*6f80*/  IMAD.MOV.U32 R52, RZ, RZ, R48 ;  /* 0x000000ffff347224 */ /* 0x000fc600078e0030 */
[----:B------:R-:W-:Y:S01]  /*6f90*/  PRMT R154, R53, 0x5410, R56 ;  /* 0x00005410359a7816 */ /* 0x000fe20000000038 */
[----:B------:R-:W-:-:S05]  /*6fa0*/  IMAD.MOV.U32 R56, RZ, RZ, R49 ;  /* 0x000000ffff387224 */ /* 0x000fca00078e0031 */
[----:B------:R-:W-:Y:S02]  /*6fb0*/  PRMT R176, R56, 0x5410, R52 ;  /* 0x0000541038b07816 */ /* 0x000fe40000000034 */
[----:B------:R-:W-:Y:S02]  /*6fc0*/  CS2R R52, SRZ ;  /* 0x0000000000347805 */ /* 0x000fe4000001ff00 */
[----:B--2---:R-:W-:-:S04]  /*6fd0*/  LOP3.LUT R57, R57, 0xfffffffe, RZ, 0xc0, !PT ;  /* 0xfffffffe39397812 */ /* 0x004fc800078ec0ff */
[----:B------:R-:W-:-:S05]  /*6fe0*/  @P2 LOP3.LUT R57, R57, 0x1, RZ, 0xfc, !PT ;  /* 0x0000000139392812 */ /* 0x000fca00078efcff */
[----:B------:R0:W-:Y:S02]  /*6ff0*/  STL [R1+0x10], R57 ;  /* 0x0000103901007387 */ /* 0x0001e40000100800 */
[----:B0-----:R-:W-:Y:S01]  /*7000*/  CS2R R56, SRZ ;  /* 0x0000000000387805 */ /* 0x001fe2000001ff00 */
[----:B------:R-:W-:Y:S06]  /*7010*/  @P2 BRA `(.L_x_517) ;  /* 0x0000000000642947 */ /* 0x000fec0003800000 */
[----:B------:R-:W-:Y:S01]  /*7020*/  IADD3 R54, P2, P3, R102, R86, R33 ;  /* 0x0000005666367210 */ /* 0x000fe20007b5e021 */
[----:B------:R-:W-:Y:S01]  /*7030*/  ULDC.64 UR4, c[0x0][0x3e8] ;  /* 0x0000fa0000047ab9 */ /* 0x000fe20000000a00 */
[----:B------:R-:W-:Y:S02]  /*7040*/  CS2R R58, SRZ ;  /* 0x00000000003a7805 */ /* 0x000fe4000001ff00 */
[----:B------:R-:W-:Y:S02]  /*7050*/  CS2R R56, SRZ ;  /* 0x0000000000387805 */ /* 0x000fe4000001ff00 */
[----:B------:R-:W-:Y:S02]  /*7060*/  IADD3.X R55, R25, R0, R35, P2, P3 ;  /* 0x0000000019377210 */ /* 0x000fe400017e6423 */
[----:B------:R-:W-:Y:S02]  /*7070*/  CS2R R66, SRZ ;  /* 0x0000000000427805 */ /* 0x000fe4000001ff00 */
[----:B------:R-:W-:-:S02]  /*7080*/  IADD3 R52, P2, P3, R108, R84, R29 ;  /* 0x000000546c347210 */ /* 0x000fc40007b5e01d */
[----:B------:R-:W-:Y:S01]  /*7090*/  CS2R R64, SRZ ;  /* 0x0000000000407805 */ /* 0x000fe2000001ff00 */
[----:B------:R-:W-:Y:S01]  /*70a0*/  ULDC.64 UR6, c[0x0][0x208] ;  /* 0x0000820000067ab9 */ /* 0x000fe20000000a00 */
        /* <DEDUP_REMOVED lines=9> */
[----:B------:R-:W5:Y:S04]  /*7140*/  @!P2 LDG.E.128 R56, desc[UR6][R60.64] ;  /* 0x000000063c38a981 */ /* 0x000f68000c1e1d00 */
[----:B------:R-:W5:Y:S01]  /*7150*/  @!P2 LDG.E.128 R64, desc[UR6][R68.64] ;  /* 0x000000064440a981 */ /* 0x000f62000c1e1d00 */
[----:B------:R-:W-:Y:S02]  /*7160*/  ISETP.GE.AND P2, PT, R212, R115, PT ;  /* 0x00000073d400720c */ /* 0x000fe40003f46270 */
[----:B------:R-:W-:-:S11]  /*7170*/  CS2R R62, SRZ ;  /* 0x00000000003e7805 */ /* 0x000fd6000001ff00 */
[----:B------:R0:W5:Y:S02]  /*7180*/  @!P2 LDG.E.128 R52, desc[UR6][R60.64+0x80] ;  /* 0x000080063c34a981 */ /* 0x000164000c1e1d00 */
[----:B0-----:R-:W-:-:S06]  /*7190*/  CS2R R60, SRZ ;  /* 0x00000000003c7805 */ /* 0x001fcc000001ff00 */
[----:B------:R0:W5:Y:S02]  /*71a0*/  @!P2 LDG.E.128 R60, desc[UR6][R68.64+0x80] ;  /* 0x00008006443ca981 */ /* 0x000164000c1e1d00 */
.L_x_517:
[----:B------:R-:W-:Y:S05]  /*71b0*/  BSYNC B1 ;  /* 0x0000000000017941 */ /* 0x000fea0003800000 */
.L_x_516:
        /* <DEDUP_REMOVED lines=30> */
[----:B------:R-:W-:Y:S02]  /*73a0*/  IMAD.MOV.U32 R69, RZ, RZ, R64 ;  /* 0x000000ffff457224 */ /* 0x000fe400078e0040 */
[----:B------:R-:W-:-:S05]  /*73b0*/  IMAD.MOV.U32 R68, RZ, RZ, R65 ;  /* 0x000000ffff447224 */ /* 0x000fca00078e0041 */
[----:B------:R-:W-:Y:S02]  /*73c0*/  PRMT R170, R69, 0x5410, R68 ;  /* 0x0000541045aa7816 */ /* 0x000fe40000000044 */
[----:B------:R-:W-:Y:S01]  /*73d0*/  CS2R R68, SRZ ;  /* 0x0000000000447805 */ /* 0x000fe2000001ff00 */
[----:B------:R-:W-:Y:S06]  /*73e0*/  @P3 BRA `(.L_x_519) ;  /* 0x0000000000543947 */ /* 0x000fec0003800000 */
[----:B------:R-:W-:Y:S01]  /*73f0*/  IADD3 R86, P2, P5, R102, R32, R86 ;  /* 0x0000002066567210 */ /* 0x000fe20007d5e056 */
[----:B------:R-:W-:Y:S01]  /*7400*/  ULDC.64 UR4, c[0x0][0x3e8] ;  /* 0x0000fa0000047ab9 */ /* 0x000fe20000000a00 */
[----:B------:R-:W-:Y:S02]  /*7410*/  ULDC.64 UR6, c[0x0][0x208] ;  /* 0x0000820000067ab9 */ /* 0x000fe40000000a00 */
[----:B------:R-:W-:Y:S02]  /*7420*/  IADD3.X R0, R25, R34, R0, P2, P5 ;  /* 0x0000002219007210 */ /* 0x000fe400017ea400 */
        /* <DEDUP_REMOVED lines=17> */
.L_x_519:
[----:B------:R-:W-:Y:S05]  /*7540*/  BSYNC B1 ;  /* 0x0000000000017941 */ /* 0x000fea0003800000 */
.L_x_518:
        /* <DEDUP_REMOVED lines=32> */
.L_x_520:
[----:B------:R-:W-:Y:S01]  /*7750*/  IMAD R3, R19, 0x8, R18 ;  /* 0x0000000813037824 */ /* 0x000fe200078e0212 */
[----:B------:R-:W-:Y:S01]  /*7760*/  SHF.L.U32 R0, R217, 0x1f, RZ ;  /* 0x0000001fd9007819 */ /* 0x000fe200000006ff */
[----:B------:R-:W1:Y:S01]  /*7770*/  LDC R143, c[0x0][0x2f4] ;  /* 0x0000bd00ff8f7b82 */ /* 0x000e620000000800 */
[----:B------:R-:W-:Y:S01]  /*7780*/  BSSY B1, `(.L_x_521) ;  /* 0x0000004000017945 */ /* 0x000fe20003800000 */
[----:B------:R-:W-:Y:S01]  /*7790*/  IMAD.MOV.U32 R123, RZ, RZ, R88 ;  /* 0x000000ffff7b7224 */ /* 0x000fe200078e0058 */
[----:B------:R-:W2:Y:S02]  /*77a0*/  SYNCS.PHASECHK.TRANS64.TRYWAIT P5, [R3+URZ+0x38890], R0 ;  /* 0x03889000030075a7 */ /* 0x000ea400080a017f */
[----:B--2---:R-:W-:Y:S05]  /*77b0*/  @!P5 BRA `(.L_x_522) ;  /* 0x0000024c0054d947 */ /* 0x004fea0003800000 */
.L_x_859:
[----:B------:R-:W-:Y:S05]  /*77c0*/  BSYNC B1 ;  /* 0x0000000000017941 */ /* 0x000fea0003800000 */
.L_x_521:
[----:B------:R-:W3:Y:S01]  /*77d0*/  LDC.64 R124, c[0x0][0x300] ;  /* 0x0000c000ff7c7b82 */ /* 0x000ee20000000a00 */
[----:B------:R-:W-:Y:S01]  /*77e0*/  BSSY B1, `(.L_x_523) ;  /* 0x0000111000017945 */ /* 0x000fe20003800000 */
[----:B-1----:R-:W-:-:S03]  /*77f0*/  IMAD.IADD R145, R143, 0x1, -R118 ;  /* 0x000000018f917824 */ /* 0x002fc600078e0a76 */
[----:B------:R-:W-:Y:S05]  /*7800*/  @P4 BRA `(.L_x_524) ;  /* 0x0000001000384947 */ /* 0x000fea0003800000 */
[----:B------:R-:W-:Y:S01]  /*7810*/  ISETP.NE.AND P4, PT, R27, RZ, PT ;  /* 0x000000ff1b00720c */ /* 0x000fe20003f85270 */
[-C--:B---3--:R-:W-:Y:S01]  /*7820*/  IMAD.WIDE.U32 R134, R213, R124.reuse, R122 ;  /* 0x0000007cd5867225 */ /* 0x088fe200078e007a */
[----:B0-----:R-:W-:Y:S01]  /*7830*/  SHF.R.S32.HI R84, RZ, 0x1f, R213 ;  /* 0x0000001fff547819 */ /* 0x001fe200000114d5 */
[----:B------:R-:W-:Y:S04]  /*7840*/  BSSY B2, `(.L_x_525) ;  /* 0x0000087000027945 */ /* 0x000fe80003800000 */
[----:B------:R-:W-:-:S04]  /*7850*/  IMAD R148, R84, R124, RZ ;  /* 0x0000007c54947224 */ /* 0x000fc800078e02ff */
[----:B------:R-:W-:-:S04]  /*7860*/  IMAD R148, R213, R125, R148 ;  /* 0x0000007dd5947224 */ /* 0x000fc800078e0294 */
[----:B------:R-:W-:Y:S01]  /*7870*/  IMAD.IADD R148, R148, 0x1, R135 ;  /* 0x0000000194947824 */ /* 0x000fe200078e0287 */
[----:B------:R-:W-:Y:S06]  /*7880*/  @!P4 BRA `(.L_x_526) ;  /* 0x000000080008c947 */ /* 0x000fec0003800000 */
[----:B------:R-:W-:Y:S01]  /*7890*/  SEL R84, R118, R145, !P0 ;  /* 0x0000009176547207 */ /* 0x000fe20004000000 */
[----:B------:R-:W-:Y:S01]  /*78a0*/  IMAD.SHL.U32 R86, R213, 0x40, RZ ;  /* 0x00000040d5567824 */ /* 0x000fe200078e00ff */
[----:B------:R-:W-:Y:S01]  /*78b0*/  ISETP.GE.AND P4, PT, R16, R115, PT ;  /* 0x000000731000720c */ /* 0x000fe20003f86270 */
[----:B------:R-:W-:Y:S01]  /*78c0*/  BSSY B3, `(.L_x_527) ;  /* 0x0000071000037945 */ /* 0x000fe20003800000 */
[----:B------:R-:W-:-:S04]  /*78d0*/  SHF.R.S32.HI R85, RZ, 0x1f, R84 ;  /* 0x0000001fff557819 */ /* 0x000fc80000011454 */
[----:B------:R-:W-:-:S04]  /*78e0*/  LEA.HI R84, R85, R84, RZ, 0x4 ;  /* 0x0000005455547211 */ /* 0x000fc800078f20ff */
[----:B------:R-:W-:-:S04]  /*78f0*/  LEA.HI.SX32 R84, R84, R15, 0x1c ;  /* 0x0000000f54547211 */ /* 0x000fc800078fe2ff */
[----:B------:R-:W-:Y:S01]  /*7900*/  SHF.R.S32.HI R85, RZ, 0x1f, R84 ;  /* 0x0000001fff557819 */ /* 0x000fe20000011454 */
[----:B------:R-:W-:-:S03]  /*7910*/  IMAD.SHL.U32 R149, R84, 0x8, RZ ;  /* 0x0000000854957824 */ /* 0x000fc600078e00ff */
[----:B------:R-:W-:Y:S02]  /*7920*/  LEA.HI R84, R85, R84, RZ, 0x3 ;  /* 0x0000005455547211 */ /* 0x000fe400078f18ff */
[----:B------:R-:W-:Y:S02]  /*7930*/  LOP3.LUT R85, R149, 0x38, RZ, 0xc0, !PT ;  /* 0x0000003895557812 */ /* 0x000fe400078ec0ff */
[----:B------:R-:W-:Y:S02]  /*7940*/  SHF.R.S32.HI R84, RZ, 0x3, R84 ;  /* 0x00000003ff547819 */ /* 0x000fe40000011454 */
[----:B------:R-:W-:-:S03]  /*7950*/  LOP3.LUT R85, R85, 0x1c0, R86, 0xf8, !PT ;  /* 0x000001c055557812 */ /* 0x000fc600078ef856 */
[----:B------:R-:W-:Y:S01]  /*7960*/  IMAD R84, R84, 0x1400, R229 ;  /* 0x0000140054547824 */ /* 0x000fe200078e02e5 */
[----:B------:R-:W-:-:S05]  /*7970*/  LOP3.LUT R85, R85, R228, RZ, 0x3c, !PT ;  /* 0x000000e455557212 */ /* 0x000fca00078e3cff */
[----:B------:R-:W-:-:S04]  /*7980*/  IMAD.IADD R84, R84, 0x1, R85 ;  /* 0x0000000154547824 */ /* 0x000fc800078e0255 */
[C---:B------:R-:W-:Y:S02]  /*7990*/  IMAD R88, R19.reuse, 0x5000, R84 ;  /* 0x0000500013587824 */ /* 0x040fe400078e0254 */
[----:B------:R-:W-:Y:S02]  /*79a0*/  IMAD R84, R19, 0x5000, R138 ;  /* 0x0000500013547824 */ /* 0x000fe400078e028a */
[--C-:B------:R-:W-:Y:S02]  /*79b0*/  IMAD R88, R88, 0x2, R18.reuse ;  /* 0x0000000258587824 */ /* 0x100fe400078e0212 */
[----:B------:R-:W-:-:S04]  /*79c0*/  IMAD R84, R84, 0x2, R18 ;  /* 0x0000000254547824 */ /* 0x000fc800078e0212 */
[----:B------:R-:W0:Y:S04]  /*79d0*/  LDS.128 R88, [R88+0x24400] ;  /* 0x0244000058587984 */ /* 0x000e280000000c00 */
[----:B------:R-:W1:Y:S01]  /*79e0*/  LDS.128 R84, [R84+0x24400] ;  /* 0x0244000054547984 */ /* 0x000e620000000c00 */
[----:B------:R-:W-:Y:S05]  /*79f0*/  @P4 BRA `(.L_x_528) ;  /* 0x0000000400744947 */ /* 0x000fea0003800000 */
[--C-:B------:R-:W-:Y:S02]  /*7a00*/  SHF.R.U64 R40, R40, 0x10, R41.reuse ;  /* 0x0000001028287819 */ /* 0x100fe40000001229 */
[----:B------:R-:W-:Y:S02]  /*7a10*/  SHF.R.U32.HI R152, RZ, 0x10, R41 ;  /* 0x00000010ff987819 */ /* 0x000fe40000011629 */
[----:B------:R-:W-:Y:S02]  /*7a20*/  SHF.R.U64 R41, R42, 0x10, R43 ;  /* 0x000000102a297819 */ /* 0x000fe4000000122b */
[--C-:B------:R-:W-:Y:S02]  /*7a30*/  SHF.R.U64 R42, R48, 0x10, R49.reuse ;  /* 0x00000010302a7819 */ /* 0x100fe40000001231 */
[----:B------:R-:W-:Y:S02]  /*7a40*/  SHF.R.U32.HI R49, RZ, 0x10, R49 ;  /* 0x00000010ff317819 */ /* 0x000fe40000011631 */
[----:B------:R-:W-:-:S02]  /*7a50*/  SHF.R.U64 R48, R50, 0x10, R51 ;  /* 0x0000001032307819 */ /* 0x000fc40000001233 */
[----:B------:R-:W-:Y:S02]  /*7a60*/  PRMT R40, R150, 0x5432, R40 ;  /* 0x0000543296287816 */ /* 0x000fe40000000028 */
[----:B------:R-:W-:Y:S02]  /*7a70*/  PRMT R152, R151, 0x5432, R152 ;  /* 0x0000543297987816 */ /* 0x000fe40000000098 */
[----:B------:R-:W-:Y:S02]  /*7a80*/  PRMT R50, R176, 0x5410, R49 ;  /* 0x00005410b0327816 */ /* 0x000fe40000000031 */
[----:B------:R-:W-:Y:S02]  /*7a90*/  SHF.R.U32.HI R150, RZ, 0x10, R43 ;  /* 0x00000010ff967819 */ /* 0x000fe4000001162b */
[----:B------:R-:W-:Y:S01]  /*7aa0*/  SHF.R.U32.HI R151, RZ, 0x10, R51 ;  /* 0x00000010ff977819 */ /* 0x000fe20000011633 */
[----:B------:R-:W-:Y:S01]  /*7ab0*/  IMAD.U32 R51, R50, 0x10000, RZ ;  /* 0x0001000032337824 */ /* 0x000fe200078e00ff */
[----:B------:R-:W-:-:S02]  /*7ac0*/  PRMT R43, R153, 0x5410, R41 ;  /* 0x00005410992b7816 */ /* 0x000fc40000000029 */
[----:B------:R-:W-:Y:S02]  /*7ad0*/  PRMT R41, R176, 0x5432, R42 ;  /* 0x00005432b0297816 */ /* 0x000fe4000000002a */
[C---:B------:R-:W-:Y:S01]  /*7ae0*/  PRMT R42, R154.reuse, 0x5432, R48 ;  /* 0x000054329a2a7816 */ /* 0x040fe20000000030 */
[----:B0-----:R-:W-:Y:S01]  /*7af0*/  IMAD.U32 R48, R89, 0x10000, RZ ;  /* 0x0001000059307824 */ /* 0x001fe200078e00ff */
[----:B------:R-:W-:Y:S01]  /*7b00*/  PRMT R151, R154, 0x5410, R151 ;  /* 0x000054109a977816 */ /* 0x000fe20000000097 */
[----:B------:R-:W-:Y:S01]  /*7b10*/  IMAD.U32 R154, R152, 0x10000, RZ ;  /* 0x00010000989a7824 */ /* 0x000fe200078e00ff */
[----:B------:R-:W-:Y:S01]  /*7b20*/  PRMT R150, R153, 0x5432, R150 ;  /* 0x0000543299967816 */ /* 0x000fe20000000096 */
[C---:B------:R-:W-:Y:S01]  /*7b30*/  FMUL.FTZ R49, R48.reuse, R51 ;  /* 0x0000003330317220 */ /* 0x040fe20000410000 */
[----:B-1----:R-:W-:Y:S02]  /*7b40*/  IMAD.U32 R153, R85, 0x10000, RZ ;  /* 0x0001000055997824 */ /* 0x002fe400078e00ff */
[----:B------:R-:W-:Y:S01]  /*7b50*/  FMUL.FTZ R48, R48, R154 ;  /* 0x0000009a30307220 */ /* 0x000fe20000410000 */
[----:B------:R-:W-:-:S02]  /*7b60*/  LOP3.LUT R50, R50, 0xffff0000, RZ, 0xc0, !PT ;  /* 0xffff000032327812 */ /* 0x000fc400078ec0ff */
[----:B------:R-:W-:Y:S01]  /*7b70*/  LOP3.LUT R152, R152, 0xffff0000, RZ, 0xc0, !PT ;  /* 0xffff000098987812 */ /* 0x000fe200078ec0ff */
[----:B------:R-:W-:Y:S01]  /*7b80*/  FFMA.FTZ R48, R153, R51, R48 ;  /* 0x0000003399307223 */ /* 0x000fe20000010030 */
[----:B------:R-:W-:Y:S01]  /*7b90*/  LOP3.LUT R51, R89, 0xffff0000, RZ, 0xc0, !PT ;  /* 0xffff000059337812 */ /* 0x000fe200078ec0ff */
[----:B------:R-:W-:Y:S01]  /*7ba0*/  FFMA.FTZ R49, R153, R154, -R49 ;  /* 0x0000009a99317223 */ /* 0x000fe20000010831 */
[----:B------:R-:W-:Y:S01]  /*7bb0*/  LOP3.LUT R89, R85, 0xffff0000, RZ, 0xc0, !PT ;  /* 0xffff000055597812 */ /* 0x000fe200078ec0ff */
[C---:B------:R-:W-:Y:S01]  /*7bc0*/  IMAD.U32 R154, R91.reuse, 0x10000, RZ ;  /* 0x000100005b9a7824 */ /* 0x040fe200078e00ff */
[----:B------:R-:W-:Y:S01]  /*7bd0*/  LOP3.LUT R91, R91, 0xffff0000, RZ, 0xc0, !PT ;  /* 0xffff00005b5b7812 */ /* 0x000fe200078ec0ff */
[C---:B------:R-:W-:Y:S01]  /*7be0*/  FMUL.FTZ R85, R51.reuse, R50 ;  /* 0x0000003233557220 */ /* 0x040fe20000410000 */
[-C--:B------:R-:W-:Y:S01]  /*7bf0*/  FMUL.FTZ R51, R51, R152.reuse ;  /* 0x0000009833337220 */ /* 0x080fe20000410000 */
[C---:B------:R-:W-:Y:S01]  /*7c00*/  IMAD.U32 R153, R151.reuse, 0x10000, RZ ;  /* 0x0001000097997824 */ /* 0x040fe200078e00ff */
[----:B------:R-:W-:Y:S01]  /*7c10*/  LOP3.LUT R151, R151, 0xffff0000, RZ, 0xc0, !PT ;  /* 0xffff000097977812 */ /* 0x000fe200078ec0ff */
[C---:B------:R-:W-:Y:S01]  /*7c20*/  FFMA.FTZ R85, R89.reuse, R152, -R85 ;  /* 0x0000009859557223 */ /* 0x040fe20000010855 */
[----:B------:R-:W-:Y:S01]  /*7c30*/  FFMA.FTZ R50, R89, R50, R51 ;  /* 0x0000003259327223 */ /* 0x000fe20000010033 */
[----:B------:R-:W-:-:S02]  /*7c40*/  IMAD.U32 R152, R87, 0x10000, RZ ;  /* 0x0001000057987824 */ /* 0x000fc400078e00ff */
[----:B------:R-:W-:Y:S01]  /*7c50*/  FMUL.FTZ R51, R154, R153 ;  /* 0x000000999a337220 */ /* 0x000fe20000410000 */
[C---:B------:R-:W-:Y:S01]  /*7c60*/  IMAD.U32 R89, R150.reuse, 0x10000, RZ ;  /* 0x0001000096597824 */ /* 0x040fe200078e00ff */
[----:B------:R-:W-:Y:S02]  /*7c70*/  LOP3.LUT R150, R150, 0xffff0000, RZ, 0xc0, !PT ;  /* 0xffff000096967812 */ /* 0x000fe400078ec0ff */
[----:B------:R-:W-:Y:S01]  /*7c80*/  F2FP.BF16.F32.PACK_AB R85, R85, R49 ;  /* 0x000000315555723e */ /* 0x000fe200000010ff */
[-C--:B------:R-:W-:Y:S01]  /*7c90*/  FFMA.FTZ R51, R152, R89.reuse, -R51 ;  /* 0x0000005998337223 */ /* 0x080fe20000010833 */
[----:B------:R-:W-:Y:S01]  /*7ca0*/  FMUL.FTZ R89, R154, R89 ;  /* 0x000000599a597220 */ /* 0x000fe20000410000 */
[----:B------:R-:W-:Y:S01]  /*7cb0*/  F2FP.BF16.F32.PACK_AB R48, R50, R48 ;  /* 0x000000303230723e */ /* 0x000fe200000010ff */
[----:B------:R-:W-:Y:S02]  /*7cc0*/  IMAD.U32 R49, R88, 0x10000, RZ ;  /* 0x0001000058317824 */ /* 0x000fe400078e00ff */
[----:B------:R-:W-:Y:S01]  /*7cd0*/  FFMA.FTZ R89, R152, R153, R89 ;  /* 0x0000009998597223 */ /* 0x000fe20000010059 */
[----:B------:R-:W-:Y:S01]  /*7ce0*/  LOP3.LUT R152, R87, 0xffff0000, RZ, 0xc0, !PT ;  /* 0xffff000057987812 */ /* 0x000fe200078ec0ff */
[CC--:B------:R-:W-:Y:S01]  /*7cf0*/  FMUL.FTZ R87, R91.reuse, R151.reuse ;  /* 0x000000975b577220 */ /* 0x0c0fe20000410000 */
[-C--:B------:R-:W-:Y:S01]  /*7d00*/  FMUL.FTZ R91, R91, R150.reuse ;  /* 0x000000965b5b7220 */ /* 0x080fe20000410000 */
[C---:B------:R-:W-:Y:S01]  /*7d10*/  IMAD.U32 R50, R41.reuse, 0x10000, RZ ;  /* 0x0001000029327824 */ /* 0x040fe200078e00ff */
[----:B------:R-:W-:Y:S01]  /*7d20*/  LOP3.LUT R41, R41, 0xffff0000, RZ, 0xc0, !PT ;  /* 0xffff000029297812 */ /* 0x000fe200078ec0ff */
[C---:B------:R-:W-:Y:S01]  /*7d30*/  FFMA.FTZ R87, R152.reuse, R150, -R87 ;  /* 0x0000009698577223 */ /* 0x040fe20000010857 */
[----:B------:R-:W-:Y:S01]  /*7d40*/  FFMA.FTZ R151, R152, R151, R91 ;  /* 0x0000009798977223 */ /* 0x000fe2000001005b */
[----:B------:R-:W-:-:S03]  /*7d50*/  FMUL.FTZ R91, R49, R50 ;  /* 0x00000032315b7220 */ /* 0x000fc60000410000 */
[----:B------:R-:W-:Y:S01]  /*7d60*/  F2FP.BF16.F32.PACK_AB R87, R87, R51 ;  /* 0x000000335757723e */ /* 0x000fe200000010ff */
[----:B------:R-:W-:Y:S01]  /*7d70*/  IMAD.U32 R51, R84, 0x10000, RZ ;  /* 0x0001000054337824 */ /* 0x000fe200078e00ff */
[----:B------:R-:W-:Y:S01]  /*7d80*/  F2FP.BF16.F32.PACK_AB R151, R151, R89 ;  /* 0x000000599797723e */ /* 0x000fe200000010ff */
[C---:B------:R-:W-:Y:S01]  /*7d90*/  IMAD.U32 R89, R40.reuse, 0x10000, RZ ;  /* 0x0001000028597824 */ /* 0x040fe200078e00ff */
[----:B------:R-:W-:-:S03]  /*7da0*/  LOP3.LUT R40, R40, 0xffff0000, RZ, 0xc0, !PT ;  /* 0xffff000028287812 */ /* 0x000fc600078ec0ff */
[-C--:B------:R-:W-:Y:S01]  /*7db0*/  FMUL.FTZ R49, R49, R89.reuse ;  /* 0x0000005931317220 */ /* 0x080fe20000410000 */
[C---:B------:R-:W-:Y:S01]  /*7dc0*/  FFMA.FTZ R91, R51.reuse, R89, -R91 ;  /* 0x00000059335b7223 */ /* 0x040fe2000001085b */
[----:B------:R-:W-:Y:S02]  /*7dd0*/  IMAD.U32 R89, R90, 0x10000, RZ ;  /* 0x000100005a597824 */ /* 0x000fe400078e00ff */
[----:B------:R-:W-:Y:S01]  /*7de0*/  FFMA.FTZ R49, R51, R50, R49 ;  /* 0x0000003233317223 */ /* 0x000fe20000010031 */
[----:B------:R-:W-:Y:S02]  /*7df0*/  LOP3.LUT R50, R88, 0xffff0000, RZ, 0xc0, !PT ;  /* 0xffff000058327812 */ /* 0x000fe400078ec0ff */
[----:B------:R-:W-:-:S03]  /*7e00*/  LOP3.LUT R51, R84, 0xffff0000, RZ, 0xc0, !PT ;  /* 0xffff000054337812 */ /* 0x000fc600078ec0ff */
[C---:B------:R-:W-:Y:S01]  /*7e10*/  FMUL.FTZ R84, R50.reuse, R41 ;  /* 0x0000002932547220 */ /* 0x040fe20000410000 */
[----:B------:R-:W-:-:S03]  /*7e20*/  FMUL.FTZ R50, R50, R40 ;  /* 0x0000002832327220 */ /* 0x000fc60000410000 */
[C---:B------:R-:W-:Y:S01]  /*7e30*/  FFMA.FTZ R40, R51.reuse, R40, -R84 ;  /* 0x0000002833287223 */ /* 0x040fe20000010854 */
[----:B------:R-:W-:Y:S01]  /*7e40*/  FFMA.FTZ R41, R51, R41, R50 ;  /* 0x0000002933297223 */ /* 0x000fe20000010032 */
[C---:B------:R-:W-:Y:S01]  /*7e50*/  IMAD.U32 R51, R42.reuse, 0x10000, RZ ;  /* 0x000100002a337824 */ /* 0x040fe200078e00ff */
[----:B------:R-:W-:Y:S01]  /*7e60*/  LOP3.LUT R42, R42, 0xffff0000, RZ, 0xc0, !PT ;  /* 0xffff00002a2a7812 */ /* 0x000fe200078ec0ff */
[C---:B------:R-:W-:Y:S01]  /*7e70*/  IMAD.U32 R84, R43.reuse, 0x10000, RZ ;  /* 0x000100002b547824 */ /* 0x040fe200078e00ff */
[----:B------:R-:W-:Y:S01]  /*7e80*/  LOP3.LUT R43, R43, 0xffff0000, RZ, 0xc0, !PT ;  /* 0xffff00002b2b7812 */ /* 0x000fe200078ec0ff */
[C---:B------:R-:W-:Y:S01]  /*7e90*/  FMUL.FTZ R88, R89.reuse, R51 ;  /* 0x0000003359587220 */ /* 0x040fe20000410000 */
[----:B------:R-:W-:Y:S02]  /*7ea0*/  IMAD.U32 R50, R86, 0x10000, RZ ;  /* 0x0001000056327824 */ /* 0x000fe400078e00ff */
[----:B------:R-:W-:Y:S01]  /*7eb0*/  FMUL.FTZ R89, R89, R84 ;  /* 0x0000005459597220 */ /* 0x000fe20000410000 */
[----:B------:R-:W-:Y:S01]  /*7ec0*/  F2FP.BF16.F32.PACK_AB R40, R40, R91 ;  /* 0x0000005b2828723e */ /* 0x000fe200000010ff */
[----:B------:R-:W-:-:S02]  /*7ed0*/  IMAD.MOV.U32 R91, RZ, RZ, R151 ;  /* 0x000000ffff5b7224 */ /* 0x000fc400078e0097 */
[C---:B------:R-:W-:Y:S01]  /*7ee0*/  FFMA.FTZ R88, R50.reuse, R84, -R88 ;  /* 0x0000005432587223 */ /* 0x040fe20000010858 */
[----:B------:R-:W-:Y:S01]  /*7ef0*/  FFMA.FTZ R89, R50, R51, R89 ;  /* 0x0000003332597223 */ /* 0x000fe20000010059 */
[----:B------:R-:W-:Y:S02]  /*7f00*/  LOP3.LUT R50, R90, 0xffff0000, RZ, 0xc0, !PT ;  /* 0xffff00005a327812 */ /* 0x000fe400078ec0ff */
[----:B------:R-:W-:Y:S02]  /*7f10*/  LOP3.LUT R51, R86, 0xffff0000, RZ, 0xc0, !PT ;  /* 0xffff000056337812 */ /* 0x000fe400078ec0ff */
[----:B------:R-:W-:Y:S01]  /*7f20*/  F2FP.BF16.F32.PACK_AB R41, R41, R49 ;  /* 0x000000312929723e */ /* 0x000fe200000010ff */
[C---:B------:R-:W-:Y:S01]  /*7f30*/  FMUL.FTZ R84, R50.reuse, R42 ;  /* 0x0000002a32547220 */ /* 0x040fe20000410000 */
[----:B------:R-:W-:-:S03]  /*7f40*/  FMUL.FTZ R50, R50, R43 ;  /* 0x0000002b32327220 */ /* 0x000fc60000410000 */
[C---:B------:R-:W-:Y:S01]  /*7f50*/  FFMA.FTZ R84, R51.reuse, R43, -R84 ;  /* 0x0000002b33547223 */ /* 0x040fe20000010854 */
[----:B------:R-:W-:-:S04]  /*7f60*/  FFMA.FTZ R50, R51, R42, R50 ;  /* 0x0000002a33327223 */ /* 0x000fc80000010032 */
[----:B------:R-:W-:Y:S01]  /*7f70*/  F2FP.BF16.F32.PACK_AB R86, R84, R88 ;  /* 0x000000585456723e */ /* 0x000fe200000010ff */
[----:B------:R-:W-:Y:S01]  /*7f80*/  IMAD.MOV.U32 R84, RZ, RZ, R40 ;  /* 0x000000ffff547224 */ /* 0x000fe200078e0028 */
[----:B------:R-:W-:Y:S01]  /*7f90*/  F2FP.BF16.F32.PACK_AB R50, R50, R89 ;  /* 0x000000593232723e */ /* 0x000fe200000010ff */
[----:B------:R-:W-:Y:S02]  /*7fa0*/  IMAD.MOV.U32 R88, RZ, RZ, R41 ;  /* 0x000000ffff587224 */ /* 0x000fe400078e0029 */
[----:B------:R-:W-:Y:S02]  /*7fb0*/  IMAD.MOV.U32 R89, RZ, RZ, R48 ;  /* 0x000000ffff597224 */ /* 0x000fe400078e0030 */
[----:B------:R-:W-:-:S07]  /*7fc0*/  IMAD.MOV.U32 R90, RZ, RZ, R50 ;  /* 0x000000ffff5a7224 */ /* 0x000fce00078e0032 */
.L_x_528:
[----:B------:R-:W-:Y:S05]  /*7fd0*/  BSYNC B3 ;  /* 0x0000000000037941 */ /* 0x000fea0003800000 */
.L_x_527:
[----:B------:R-:W-:Y:S01]  /*7fe0*/  ISETP.GE.AND P4, PT, R149, R143, PT ;  /* 0x0000008f9500720c */ /* 0x000fe20003f86270 */
[----:B------:R-:W-:-:S12]  /*7ff0*/  ULDC.64 UR4, c[0x0][0x208] ;  /* 0x0000820000047ab9 */ /* 0x000fd80000000a00 */
[--C-:B------:R-:W-:Y:S02]  /*8000*/  @!P4 SHF.R.S32.HI R43, RZ, 0x1f, R149.reuse ;  /* 0x0000001fff2bc819 */ /* 0x100fe40000011495 */
[----:B------:R-:W-:-:S04]  /*8010*/  @!P4 IADD3 R149, P5, P6, R96, R134, R149 ;  /* 0x000000866095c210 */ /* 0x000fc80007ebe095 */
[----:B------:R-:W-:Y:S02]  /*8020*/  @!P4 IADD3.X R43, R93, R148, R43, P5, P6 ;  /* 0x000000945d2bc210 */ /* 0x000fe40002fec42b */
[----:B------:R-:W-:-:S04]  /*8030*/  IADD3 R41, P5, P6, R96, R134, R14 ;  /* 0x0000008660297210 */ /* 0x000fc80007ebe00e */
[----:B------:R-:W-:Y:S02]  /*8040*/  IADD3.X R42, R93, R148, R8, P5, P6 ;  /* 0x000000945d2a7210 */ /* 0x000fe40002fec408 */
[----:B------:R-:W-:-:S04]  /*8050*/  LEA R40, P5, R41, R116, 0x1 ;  /* 0x0000007429287211 */ /* 0x000fc800078a08ff */
[----:B------:R-:W-:Y:S02]  /*8060*/  LEA.HI.X R41, R41, R117, R42, 0x1, P5 ;  /* 0x0000007529297211 */ /* 0x000fe400028f0c2a */
[----:B------:R-:W-:-:S03]  /*8070*/  @!P4 LEA R42, P5, R149, R116, 0x1 ;  /* 0x00000074952ac211 */ /* 0x000fc600078a08ff */
[----:B-1----:R1:W-:Y:S01]  /*8080*/  STG.E.128 desc[UR4][R40.64], R84 ;  /* 0x0000005428007986 */ /* 0x0023e2000c101d04 */
[----:B------:R-:W-:-:S05]  /*8090*/  @!P4 LEA.HI.X R43, R149, R117, R43, 0x1, P5 ;  /* 0x00000075952bc211 */ /* 0x000fca00028f0c2b */
[----:B0-----:R1:W-:Y:S04]  /*80a0*/  @!P4 STG.E.128 desc[UR4][R42.64], R88 ;  /* 0x000000582a00c986 */ /* 0x0013e8000c101d04 */
.L_x_526:
[----:B------:R-:W-:Y:S05]  /*80b0*/  BSYNC B2 ;  /* 0x0000000000027941 */ /* 0x000fea0003800000 */
.L_x_525:
[----:B------:R-:W-:-:S13]  /*80c0*/  ISETP.NE.AND P4, PT, R11, RZ, PT ;  /* 0x000000ff0b00720c */ /* 0x000fda0003f85270 */
[----:B------:R-:W-:Y:S05]  /*80d0*/  @!P4 BRA `(.L_x_524) ;  /* 0x000000080004c947 */ /* 0x000fea0003800000 */
[----:B-1----:R-:W-:Y:S01]  /*80e0*/  SEL R40, R118, R145, !P1 ;  /* 0x0000009176287207 */ /* 0x002fe20004800000 */
        /* <DEDUP_REMOVED lines=22> */
[----:B------:R-:W-:Y:S01]  /*8250*/  SHF.R.U64 R38, R38, 0x10, R39 ;  /* 0x0000001026267819 */ /* 0x000fe20000001227 */
[----:B0-----:R-:W-:Y:S01]  /*8260*/  IMAD.U32 R89, R49, 0x10000, RZ ;  /* 0x0001000031597824 */ /* 0x001fe200078e00ff */
[--C-:B------:R-:W-:Y:S01]  /*8270*/  SHF.R.U32.HI R85, RZ, 0x10, R45.reuse ;  /* 0x00000010ff557819 */ /* 0x100fe2000001162d */
[----:B-1----:R-:W-:Y:S01]  /*8280*/  IMAD.U32 R87, R41, 0x10000, RZ ;  /* 0x0001000029577824 */ /* 0x002fe200078e00ff */
[----:B------:R-:W-:Y:S02]  /*8290*/  SHF.R.U64 R44, R44, 0x10, R45 ;  /* 0x000000102c2c7819 */ /* 0x000fe4000000122d */
[----:B------:R-:W-:Y:S02]  /*82a0*/  SHF.R.U64 R45, R46, 0x10, R47 ;  /* 0x000000102e2d7819 */ /* 0x000fe4000000122f */
[----:B------:R-:W-:Y:S02]  /*82b0*/  SHF.R.U64 R36, R36, 0x10, R37 ;  /* 0x0000001024247819 */ /* 0x000fe40000001225 */
[----:B------:R-:W-:-:S02]  /*82c0*/  PRMT R46, R174, 0x5432, R38 ;  /* 0x00005432ae2e7816 */ /* 0x000fc40000000026 */
[----:B------:R-:W-:Y:S02]  /*82d0*/  SHF.R.U32.HI R37, RZ, 0x10, R37 ;  /* 0x00000010ff257819 */ /* 0x000fe40000011625 */
[----:B------:R-:W-:Y:S02]  /*82e0*/  PRMT R38, R173, 0x5410, R85 ;  /* 0x00005410ad267816 */ /* 0x000fe40000000055 */
[----:B------:R-:W-:Y:S02]  /*82f0*/  PRMT R37, R175, 0x5410, R37 ;  /* 0x00005410af257816 */ /* 0x000fe40000000025 */
[----:B------:R-:W-:Y:S01]  /*8300*/  SHF.R.U32.HI R47, RZ, 0x10, R47 ;  /* 0x00000010ff2f7819 */ /* 0x000fe2000001162f */
[C---:B------:R-:W-:Y:S01]  /*8310*/  IMAD.U32 R88, R38.reuse, 0x10000, RZ ;  /* 0x0001000026587824 */ /* 0x040fe200078e00ff */
[----:B------:R-:W-:Y:S01]  /*8320*/  LOP3.LUT R38, R38, 0xffff0000, RZ, 0xc0, !PT ;  /* 0xffff000026267812 */ /* 0x000fe200078ec0ff */
[----:B------:R-:W-:Y:S01]  /*8330*/  IMAD.U32 R85, R37, 0x10000, RZ ;  /* 0x0001000025557824 */ /* 0x000fe200078e00ff */
[----:B------:R-:W-:Y:S01]  /*8340*/  LOP3.LUT R49, R49, 0xffff0000, RZ, 0xc0, !PT ;  /* 0xffff000031317812 */ /* 0x000fe200078ec0ff */
[----:B------:R-:W-:Y:S01]  /*8350*/  FMUL.FTZ R86, R89, R88 ;  /* 0x0000005859567220 */ /* 0x000fe20000410000 */
[----:B------:R-:W-:-:S02]  /*8360*/  SHF.R.U32.HI R39, RZ, 0x10, R39 ;  /* 0x00000010ff277819 */ /* 0x000fc40000011627 */
[----:B------:R-:W-:Y:S01]  /*8370*/  PRMT R47, R172, 0x5410, R47 ;  /* 0x00005410ac2f7816 */ /* 0x000fe2000000002f */
[-C--:B------:R-:W-:Y:S01]  /*8380*/  FFMA.FTZ R86, R87, R85.reuse, -R86 ;  /* 0x0000005557567223 */ /* 0x080fe20000010856 */
[----:B------:R-:W-:Y:S01]  /*8390*/  FMUL.FTZ R85, R89, R85 ;  /* 0x0000005559557220 */ /* 0x000fe20000410000 */
[----:B------:R-:W-:Y:S01]  /*83a0*/  LOP3.LUT R41, R41, 0xffff0000, RZ, 0xc0, !PT ;  /* 0xffff000029297812 */ /* 0x000fe200078ec0ff */
[----:B------:R-:W-:Y:S01]  /*83b0*/  IMAD.U32 R89, R51, 0x10000, RZ ;  /* 0x0001000033597824 */ /* 0x000fe200078e00ff */
[----:B------:R-:W-:Y:S01]  /*83c0*/  PRMT R39, R174, 0x5410, R39 ;  /* 0x00005410ae277816 */ /* 0x000fe20000000027 */
[----:B------:R-:W-:Y:S01]  /*83d0*/  FFMA.FTZ R85, R87, R88, R85 ;  /* 0x0000005857557223 */ /* 0x000fe20000010055 */
[----:B------:R-:W-:Y:S01]  /*83e0*/  LOP3.LUT R87, R37, 0xffff0000, RZ, 0xc0, !PT ;  /* 0xffff000025577812 */ /* 0x000fe200078ec0ff */
[----:B------:R-:W-:Y:S01]  /*83f0*/  FMUL.FTZ R37, R49, R38 ;  /* 0x0000002631257220 */ /* 0x000fe20000410000 */
[C---:B------:R-:W-:Y:S01]  /*8400*/  IMAD.U32 R88, R47.reuse, 0x10000, RZ ;  /* 0x000100002f587824 */ /* 0x040fe200078e00ff */
[----:B------:R-:W-:-:S02]  /*8410*/  LOP3.LUT R47, R47, 0xffff0000, RZ, 0xc0, !PT ;  /* 0xffff00002f2f7812 */ /* 0x000fc400078ec0ff */
[-C--:B------:R-:W-:Y:S01]  /*8420*/  FMUL.FTZ R49, R49, R87.reuse ;  /* 0x0000005731317220 */ /* 0x080fe20000410000 */
[----:B------:R-:W-:Y:S01]  /*8430*/  FFMA.FTZ R37, R41, R87, -R37 ;  /* 0x0000005729257223 */ /* 0x000fe20000010825 */
[----:B------:R-:W-:Y:S01]  /*8440*/  IMAD.U32 R87, R43, 0x10000, RZ ;  /* 0x000100002b577824 */ /* 0x000fe200078e00ff */
[----:B------:R-:W-:Y:S01]  /*8450*/  LOP3.LUT R51, R51, 0xffff0000, RZ, 0xc0, !PT ;  /* 0xffff000033337812 */ /* 0x000fe200078ec0ff */
[----:B------:R-:W-:Y:S01]  /*8460*/  FFMA.FTZ R38, R41, R38, R49 ;  /* 0x0000002629267223 */ /* 0x000fe20000010031 */
[----:B------:R-:W-:Y:S02]  /*8470*/  IMAD.U32 R49, R39, 0x10000, RZ ;  /* 0x0001000027317824 */ /* 0x000fe400078e00ff */
[----:B------:R-:W-:Y:S01]  /*8480*/  FMUL.FTZ R41, R89, R88 ;  /* 0x0000005859297220 */ /* 0x000fe20000410000 */
[----:B------:R-:W-:Y:S02]  /*8490*/  PRMT R44, R173, 0x5432, R44 ;  /* 0x00005432ad2c7816 */ /* 0x000fe4000000002c */
[----:B------:R-:W-:Y:S01]  /*84a0*/  PRMT R36, R175, 0x5432, R36 ;  /* 0x00005432af247816 */ /* 0x000fe20000000024 */
[-C--:B------:R-:W-:Y:S01]  /*84b0*/  FFMA.FTZ R41, R87, R49.reuse, -R41 ;  /* 0x0000003157297223 */ /* 0x080fe20000010829 */
[----:B------:R-:W-:Y:S01]  /*84c0*/  FMUL.FTZ R49, R89, R49 ;  /* 0x0000003159317220 */ /* 0x000fe20000410000 */
[----:B------:R-:W-:-:S02]  /*84d0*/  F2FP.BF16.F32.PACK_AB R38, R38, R85 ;  /* 0x000000552626723e */ /* 0x000fc400000010ff */
[----:B------:R-:W-:Y:S01]  /*84e0*/  PRMT R45, R172, 0x5432, R45 ;  /* 0x00005432ac2d7816 */ /* 0x000fe2000000002d */
[----:B------:R-:W-:Y:S01]  /*84f0*/  FFMA.FTZ R49, R87, R88, R49 ;  /* 0x0000005857317223 */ /* 0x000fe20000010031 */
[----:B------:R-:W-:Y:S02]  /*8500*/  LOP3.LUT R87, R39, 0xffff0000, RZ, 0xc0, !PT ;  /* 0xffff000027577812 */ /* 0x000fe400078ec0ff */
[----:B------:R-:W-:Y:S01]  /*8510*/  LOP3.LUT R39, R43, 0xffff0000, RZ, 0xc0, !PT ;  /* 0xffff00002b277812 */ /* 0x000fe200078ec0ff */
[----:B------:R-:W-:Y:S01]  /*8520*/  FMUL.FTZ R43, R51, R47 ;  /* 0x0000002f332b7220 */ /* 0x000fe20000410000 */
[----:B------:R-:W-:Y:S01]  /*8530*/  F2FP.BF16.F32.PACK_AB R37, R37, R86 ;  /* 0x000000562525723e */ /* 0x000fe200000010ff */
[-C--:B------:R-:W-:Y:S02]  /*8540*/  FMUL.FTZ R51, R51, R87.reuse ;  /* 0x0000005733337220 */ /* 0x080fe40000410000 */
[C---:B------:R-:W-:Y:S02]  /*8550*/  FFMA.FTZ R43, R39.reuse, R87, -R43 ;  /* 0x00000057272b7223 */ /* 0x040fe4000001082b */
[----:B------:R-:W-:Y:S01]  /*8560*/  FFMA.FTZ R51, R39, R47, R51 ;  /* 0x0000002f27337223 */ /* 0x000fe20000010033 */
[----:B------:R-:W-:-:S02]  /*8570*/  IMAD.U32 R47, R48, 0x10000, RZ ;  /* 0x00010000302f7824 */ /* 0x000fc400078e00ff */
[----:B------:R-:W-:Y:S01]  /*8580*/  F2FP.BF16.F32.PACK_AB R43, R43, R41 ;  /* 0x000000292b2b723e */ /* 0x000fe200000010ff */
[----:B------:R-:W-:Y:S01]  /*8590*/  IMAD.U32 R41, R44, 0x10000, RZ ;  /* 0x000100002c297824 */ /* 0x000fe200078e00ff */
[----:B------:R-:W-:Y:S01]  /*85a0*/  F2FP.BF16.F32.PACK_AB R51, R51, R49 ;  /* 0x000000313333723e */ /* 0x000fe200000010ff */
[----:B------:R-:W-:Y:S01]  /*85b0*/  IMAD.U32 R49, R36, 0x10000, RZ ;  /* 0x0001000024317824 */ /* 0x000fe200078e00ff */
[----:B------:R-:W-:Y:S01]  /*85c0*/  LOP3.LUT R44, R44, 0xffff0000, RZ, 0xc0, !PT ;  /* 0xffff00002c2c7812 */ /* 0x000fe200078ec0ff */
[C---:B------:R-:W-:Y:S01]  /*85d0*/  FMUL.FTZ R85, R47.reuse, R41 ;  /* 0x000000292f557220 */ /* 0x040fe20000410000 */
[----:B------:R-:W-:Y:S02]  /*85e0*/  IMAD.U32 R39, R40, 0x10000, RZ ;  /* 0x0001000028277824 */ /* 0x000fe400078e00ff */
[-C--:B------:R-:W-:Y:S01]  /*85f0*/  FMUL.FTZ R47, R47, R49.reuse ;  /* 0x000000312f2f7220 */ /* 0x080fe20000410000 */
[----:B------:R-:W-:Y:S01]  /*8600*/  LOP3.LUT R36, R36, 0xffff0000, RZ, 0xc0, !PT ;  /* 0xffff000024247812 */ /* 0x000fe200078ec0ff */
[----:B------:R-:W-:-:S02]  /*8610*/  FFMA.FTZ R85, R39, R49, -R85 ;  /* 0x0000003127557223 */ /* 0x000fc40000010855 */
[----:B------:R-:W-:Y:S01]  /*8620*/  FFMA.FTZ R47, R39, R41, R47 ;  /* 0x00000029272f7223 */ /* 0x000fe2000001002f */
[----:B------:R-:W-:Y:S01]  /*8630*/  LOP3.LUT R39, R48, 0xffff0000, RZ, 0xc0, !PT ;  /* 0xffff000030277812 */ /* 0x000fe200078ec0ff */
[----:B------:R-:W-:Y:S01]  /*8640*/  IMAD.U32 R49, R50, 0x10000, RZ ;  /* 0x0001000032317824 */ /* 0x000fe200078e00ff */
        /* <DEDUP_REMOVED lines=11> */
[-C--:B------:R-:W-:Y:S01]  /*8700*/  FMUL.FTZ R49, R49, R44.reuse ;  /* 0x0000002c31317220 */ /* 0x080fe20000410000 */
[----:B------:R-:W-:Y:S01]  /*8710*/  F2FP.BF16.F32.PACK_AB R36, R36, R85 ;  /* 0x000000552424723e */ /* 0x000fe200000010ff */
[----:B------:R-:W-:-:S02]  /*8720*/  FFMA.FTZ R48, R40, R44, -R48 ;  /* 0x0000002c28307223 */ /* 0x000fc40000010830 */
[----:B------:R-:W-:Y:S01]  /*8730*/  FFMA.FTZ R49, R40, R41, R49 ;  /* 0x0000002928317223 */ /* 0x000fe20000010031 */
[----:B------:R-:W-:Y:S02]  /*8740*/  LOP3.LUT R40, R50, 0xffff0000, RZ, 0xc0, !PT ;  /* 0xffff000032287812 */ /* 0x000fe400078ec0ff */
[----:B------:R-:W-:Y:S02]  /*8750*/  LOP3.LUT R41, R42, 0xffff0000, RZ, 0xc0, !PT ;  /* 0xffff00002a297812 */ /* 0x000fe400078ec0ff */
[----:B------:R-:W-:Y:S01]  /*8760*/  F2FP.BF16.F32.PACK_AB R39, R39, R47 ;  /* 0x0000002f2727723e */ /* 0x000fe200000010ff */
[C---:B------:R-:W-:Y:S01]  /*8770*/  FMUL.FTZ R42, R40.reuse, R45 ;  /* 0x0000002d282a7220 */ /* 0x040fe20000410000 */
[----:B------:R-:W-:-:S03]  /*8780*/  FMUL.FTZ R40, R40, R46 ;  /* 0x0000002e28287220 */ /* 0x000fc60000410000 */
[C---:B------:R-:W-:Y:S01]  /*8790*/  FFMA.FTZ R42, R41.reuse, R46, -R42 ;  /* 0x0000002e292a7223 */ /* 0x040fe2000001082a */
[----:B------:R-:W-:Y:S01]  /*87a0*/  FFMA.FTZ R40, R41, R45, R40 ;  /* 0x0000002d29287223 */ /* 0x000fe20000010028 */
[----:B------:R-:W-:-:S03]  /*87b0*/  IMAD.MOV.U32 R41, RZ, RZ, R37 ;  /* 0x000000ffff297224 */ /* 0x000fc600078e0025 */
[----:B------:R-:W-:Y:S01]  /*87c0*/  F2FP.BF16.F32.PACK_AB R42, R42, R48 ;  /* 0x000000302a2a723e */ /* 0x000fe200000010ff */
[----:B------:R-:W-:Y:S01]  /*87d0*/  IMAD.MOV.U32 R48, RZ, RZ, R39 ;  /* 0x000000ffff307224 */ /* 0x000fe200078e0027 */
[----:B------:R-:W-:Y:S01]  /*87e0*/  F2FP.BF16.F32.PACK_AB R50, R40, R49 ;  /* 0x000000312832723e */ /* 0x000fe200000010ff */
[----:B------:R-:W-:Y:S02]  /*87f0*/  IMAD.MOV.U32 R40, RZ, RZ, R36 ;  /* 0x000000ffff287224 */ /* 0x000fe400078e0024 */
[----:B------:R-:W-:-:S07]  /*8800*/  IMAD.MOV.U32 R49, RZ, RZ, R38 ;  /* 0x000000ffff317224 */ /* 0x000fce00078e0026 */
.L_x_530:
[----:B------:R-:W-:Y:S05]  /*8810*/  BSYNC B2 ;  /* 0x0000000000027941 */ /* 0x000fea0003800000 */
.L_x_529:
        /* <DEDUP_REMOVED lines=13> */
.L_x_524:
[----:B------:R-:W-:Y:S05]  /*88f0*/  BSYNC B1 ;  /* 0x0000000000017941 */ /* 0x000fea0003800000 */
.L_x_523:
[----:B----4-:R-:W4:Y:S01]  /*8900*/  LDL R36, [R1+0x10] ;  /* 0x0000100001247983 */ /* 0x010f220000100800 */
[----:B------:R-:W-:Y:S01]  /*8910*/  BSSY B1, `(.L_x_531) ;  /* 0x000010e000017945 */ /* 0x000fe20003800000 */
[----:B----4-:R-:W-:-:S13]  /*8920*/  LOP3.LUT P4, RZ, R36, 0x1, RZ, 0xc0, !PT ;  /* 0x0000000124ff7812 */ /* 0x010fda000788c0ff */
[----:B------:R-:W-:Y:S05]  /*8930*/  @P4 BRA `(.L_x_532) ;  /* 0x00000010002c4947 */ /* 0x000fea0003800000 */
[----:B------:R-:W-:Y:S01]  /*8940*/  ISETP.NE.AND P4, PT, R27, RZ, PT ;  /* 0x000000ff1b00720c */ /* 0x000fe20003f85270 */
[----:B------:R-:W-:Y:S01]  /*8950*/  VIADD R36, R213, 0x20 ;  /* 0x00000020d5247836 */ /* 0x000fe20000000000 */
[----:B------:R-:W-:Y:S01]  /*8960*/  BSSY B2, `(.L_x_533) ;  /* 0x0000086000027945 */ /* 0x000fe20003800000 */
[-C--:B---3--:R-:W-:Y:S02]  /*8970*/  IMAD R50, R142, R124.reuse, RZ ;  /* 0x0000007c8e327224 */ /* 0x088fe400078e02ff */
[----:B------:R-:W-:-:S04]  /*8980*/  IMAD.WIDE.U32 R44, R36, R124, R122 ;  /* 0x0000007c242c7225 */ /* 0x000fc800078e007a */
[----:B------:R-:W-:-:S04]  /*8990*/  IMAD R50, R36, R125, R50 ;  /* 0x0000007d24327224 */ /* 0x000fc800078e0232 */
[----:B------:R-:W-:Y:S01]  /*89a0*/  IMAD.IADD R50, R45, 0x1, R50 ;  /* 0x000000012d327824 */ /* 0x000fe200078e0232 */
[----:B------:R-:W-:Y:S06]  /*89b0*/  @!P4 BRA `(.L_x_534) ;  /* 0x000000080000c947 */ /* 0x000fec0003800000 */
[----:B------:R-:W-:Y:S01]  /*89c0*/  SEL R36, R118, R145, !P0 ;  /* 0x0000009176247207 */ /* 0x000fe20004000000 */
[----:B------:R-:W-:Y:S01]  /*89d0*/  BSSY B3, `(.L_x_535) ;  /* 0x0000071000037945 */ /* 0x000fe20003800000 */
[----:B------:R-:W-:Y:S02]  /*89e0*/  SHF.R.U32.HI R38, RZ, 0x3, R223 ;  /* 0x00000003ff267819 */ /* 0x000fe400000116df */
[----:B------:R-:W-:Y:S02]  /*89f0*/  SHF.R.S32.HI R37, RZ, 0x1f, R36 ;  /* 0x0000001fff257819 */ /* 0x000fe40000011424 */
[----:B------:R-:W-:Y:S02]  /*8a00*/  ISETP.GE.AND P4, PT, R16, R115, PT ;  /* 0x000000731000720c */ /* 0x000fe40003f86270 */
[----:B------:R-:W-:-:S04]  /*8a10*/  LEA.HI R37, R37, R36, RZ, 0x4 ;  /* 0x0000002425257211 */ /* 0x000fc800078f20ff */
[----:B------:R-:W-:-:S04]  /*8a20*/  LEA.HI.SX32 R46, R37, R15, 0x1c ;  /* 0x0000000f252e7211 */ /* 0x000fc800078fe2ff */
[----:B------:R-:W-:-:S04]  /*8a30*/  SHF.R.S32.HI R37, RZ, 0x1f, R46 ;  /* 0x0000001fff257819 */ /* 0x000fc8000001142e */
[----:B------:R-:W-:Y:S01]  /*8a40*/  LEA.HI R37, R37, R46, RZ, 0x3 ;  /* 0x0000002e25257211 */ /* 0x000fe200078f18ff */
[----:B------:R-:W-:-:S03]  /*8a50*/  IMAD.SHL.U32 R46, R46, 0x8, RZ ;  /* 0x000000082e2e7824 */ /* 0x000fc600078e00ff */
[----:B------:R-:W-:Y:S02]  /*8a60*/  SHF.R.S32.HI R37, RZ, 0x3, R37 ;  /* 0x00000003ff257819 */ /* 0x000fe40000011425 */
[----:B------:R-:W-:-:S03]  /*8a70*/  LOP3.LUT R36, R223, 0x38, R46, 0xf8, !PT ;  /* 0x00000038df247812 */ /* 0x000fc600078ef82e */
[----:B------:R-:W-:Y:S01]  /*8a80*/  IMAD R37, R37, 0x1400, R226 ;  /* 0x0000140025257824 */ /* 0x000fe200078e02e2 */
[----:B------:R-:W-:-:S05]  /*8a90*/  LOP3.LUT R36, R36, R38, RZ, 0x3c, !PT ;  /* 0x0000002624247212 */ /* 0x000fca00078e3cff */
[----:B------:R-:W-:-:S04]  /*8aa0*/  IMAD.IADD R36, R37, 0x1, R36 ;  /* 0x0000000125247824 */ /* 0x000fc800078e0224 */
[C---:B-1----:R-:W-:Y:S02]  /*8ab0*/  IMAD R40, R19.reuse, 0x5000, R36 ;  /* 0x0000500013287824 */ /* 0x042fe400078e0224 */
[----:B------:R-:W-:Y:S02]  /*8ac0*/  IMAD R36, R19, 0x5000, R136 ;  /* 0x0000500013247824 */ /* 0x000fe400078e0288 */
[--C-:B------:R-:W-:Y:S02]  /*8ad0*/  IMAD R40, R40, 0x2, R18.reuse ;  /* 0x0000000228287824 */ /* 0x100fe400078e0212 */
[----:B------:R-:W-:-:S04]  /*8ae0*/  IMAD R36, R36, 0x2, R18 ;  /* 0x0000000224247824 */ /* 0x000fc800078e0212 */
[----:B------:R-:W1:Y:S04]  /*8af0*/  LDS.128 R40, [R40+0x24400] ;  /* 0x0244000028287984 */ /* 0x000e680000000c00 */
[----:B------:R-:W3:Y:S01]  /*8b00*/  LDS.128 R36, [R36+0x24400] ;  /* 0x0244000024247984 */ /* 0x000ee20000000c00 */
[----:B------:R-:W-:Y:S05]  /*8b10*/  @P4 BRA `(.L_x_536) ;  /* 0x0000000400704947 */ /* 0x000fea0003800000 */
[--C-:B------:R-:W-:Y:S01]  /*8b20*/  SHF.R.U64 R49, R64, 0x10, R65.reuse ;  /* 0x0000001040317819 */ /* 0x100fe20000001241 */
[----:B01----:R-:W-:Y:S01]  /*8b30*/  IMAD.U32 R84, R41, 0x10000, RZ ;  /* 0x0001000029547824 */ /* 0x003fe200078e00ff */
[----:B------:R-:W-:Y:S01]  /*8b40*/  SHF.R.U32.HI R64, RZ, 0x10, R65 ;  /* 0x00000010ff407819 */ /* 0x000fe20000011641 */
[----:B---3--:R-:W-:Y:S01]  /*8b50*/  IMAD.U32 R65, R37, 0x10000, RZ ;  /* 0x0001000025417824 */ /* 0x008fe200078e00ff */
[--C-:B------:R-:W-:Y:S02]  /*8b60*/  SHF.R.U64 R47, R56, 0x10, R57.reuse ;  /* 0x00000010382f7819 */ /* 0x100fe40000001239 */
[----:B------:R-:W-:Y:S02]  /*8b70*/  SHF.R.U32.HI R56, RZ, 0x10, R57 ;  /* 0x00000010ff387819 */ /* 0x000fe40000011639 */
[----:B------:R-:W-:Y:S02]  /*8b80*/  PRMT R64, R170, 0x5432, R64 ;  /* 0x00005432aa407816 */ /* 0x000fe40000000040 */
[----:B------:R-:W-:-:S02]  /*8b90*/  SHF.R.U64 R51, R66, 0x10, R67 ;  /* 0x0000001042337819 */ /* 0x000fc40000001243 */
[----:B------:R-:W-:Y:S02]  /*8ba0*/  PRMT R56, R168, 0x5432, R56 ;  /* 0x00005432a8387816 */ /* 0x000fe40000000038 */
[----:B------:R-:W-:Y:S01]  /*8bb0*/  SHF.R.U32.HI R66, RZ, 0x10, R67 ;  /* 0x00000010ff427819 */ /* 0x000fe20000011643 */
[----:B------:R-:W-:Y:S01]  /*8bc0*/  IMAD.U32 R67, R64, 0x10000, RZ ;  /* 0x0001000040437824 */ /* 0x000fe200078e00ff */
[--C-:B------:R-:W-:Y:S01]  /*8bd0*/  SHF.R.U64 R48, R58, 0x10, R59.reuse ;  /* 0x000000103a307819 */ /* 0x100fe2000000123b */
[----:B------:R-:W-:Y:S01]  /*8be0*/  IMAD.U32 R57, R56, 0x10000, RZ ;  /* 0x0001000038397824 */ /* 0x000fe200078e00ff */
[----:B------:R-:W-:Y:S01]  /*8bf0*/  SHF.R.U32.HI R58, RZ, 0x10, R59 ;  /* 0x00000010ff3a7819 */ /* 0x000fe2000001163b */
[----:B------:R-:W-:Y:S01]  /*8c00*/  FMUL.FTZ R59, R84, R67 ;  /* 0x00000043543b7220 */ /* 0x000fe20000410000 */
[----:B------:R-:W-:Y:S02]  /*8c10*/  LOP3.LUT R64, R64, 0xffff0000, RZ, 0xc0, !PT ;  /* 0xffff000040407812 */ /* 0x000fe400078ec0ff */
[----:B------:R-:W-:Y:S01]  /*8c20*/  LOP3.LUT R41, R41, 0xffff0000, RZ, 0xc0, !PT ;  /* 0xffff000029297812 */ /* 0x000fe200078ec0ff */
[-C--:B------:R-:W-:Y:S01]  /*8c30*/  FFMA.FTZ R59, R65, R57.reuse, -R59 ;  /* 0x00000039413b7223 */ /* 0x080fe2000001083b */
[----:B------:R-:W-:Y:S01]  /*8c40*/  FMUL.FTZ R57, R84, R57 ;  /* 0x0000003954397220 */ /* 0x000fe20000410000 */
[----:B------:R-:W-:-:S02]  /*8c50*/  LOP3.LUT R56, R56, 0xffff0000, RZ, 0xc0, !PT ;  /* 0xffff000038387812 */ /* 0x000fc400078ec0ff */
[----:B------:R-:W-:Y:S01]  /*8c60*/  PRMT R66, R169, 0x5432, R66 ;  /* 0x00005432a9427816 */ /* 0x000fe20000000042 */
[----:B------:R-:W-:Y:S01]  /*8c70*/  FFMA.FTZ R57, R65, R67, R57 ;  /* 0x0000004341397223 */ /* 0x000fe20000010039 */
[----:B------:R-:W-:Y:S01]  /*8c80*/  LOP3.LUT R65, R37, 0xffff0000, RZ, 0xc0, !PT ;  /* 0xffff000025417812 */ /* 0x000fe200078ec0ff */
[C---:B------:R-:W-:Y:S01]  /*8c90*/  FMUL.FTZ R37, R41.reuse, R64 ;  /* 0x0000004029257220 */ /* 0x040fe20000410000 */
[-C--:B------:R-:W-:Y:S01]  /*8ca0*/  FMUL.FTZ R41, R41, R56.reuse ;  /* 0x0000003829297220 */ /* 0x080fe20000410000 */
[----:B------:R-:W-:Y:S01]  /*8cb0*/  PRMT R58, R167, 0x5432, R58 ;  /* 0x00005432a73a7816 */ /* 0x000fe2000000003a */
[----:B------:R-:W-:Y:S02]  /*8cc0*/  IMAD.U32 R67, R43, 0x10000, RZ ;  /* 0x000100002b437824 */ /* 0x000fe400078e00ff */
[C---:B------:R-:W-:Y:S01]  /*8cd0*/  FFMA.FTZ R37, R65.reuse, R56, -R37 ;  /* 0x0000003841257223 */ /* 0x040fe20000010825 */
[----:B------:R-:W-:Y:S01]  /*8ce0*/  FFMA.FTZ R41, R65, R64, R41 ;  /* 0x0000004041297223 */ /* 0x000fe20000010029 */
[C---:B------:R-:W-:Y:S01]  /*8cf0*/  IMAD.U32 R65, R66.reuse, 0x10000, RZ ;  /* 0x0001000042417824 */ /* 0x040fe200078e00ff */
[----:B------:R-:W-:Y:S01]  /*8d00*/  LOP3.LUT R66, R66, 0xffff0000, RZ, 0xc0, !PT ;  /* 0xffff000042427812 */ /* 0x000fe200078ec0ff */
[----:B------:R-:W-:Y:S01]  /*8d10*/  IMAD.U32 R64, R39, 0x10000, RZ ;  /* 0x0001000027407824 */ /* 0x000fe200078e00ff */
[----:B------:R-:W-:Y:S01]  /*8d20*/  LOP3.LUT R43, R43, 0xffff0000, RZ, 0xc0, !PT ;  /* 0xffff00002b2b7812 */ /* 0x000fe200078ec0ff */
[----:B------:R-:W-:-:S02]  /*8d30*/  IMAD.U32 R56, R58, 0x10000, RZ ;  /* 0x000100003a387824 */ /* 0x000fc400078e00ff */
[-C--:B------:R-:W-:Y:S01]  /*8d40*/  FMUL.FTZ R84, R67, R65.reuse ;  /* 0x0000004143547220 */ /* 0x080fe20000410000 */
[----:B------:R-:W-:Y:S02]  /*8d50*/  LOP3.LUT R58, R58, 0xffff0000, RZ, 0xc0, !PT ;  /* 0xffff00003a3a7812 */ /* 0x000fe400078ec0ff */
[----:B------:R-:W-:Y:S01]  /*8d60*/  LOP3.LUT R39, R39, 0xffff0000, RZ, 0xc0, !PT ;  /* 0xffff000027277812 */ /* 0x000fe200078ec0ff */
[-C--:B------:R-:W-:Y:S01]  /*8d70*/  FFMA.FTZ R84, R64, R56.reuse, -R84 ;  /* 0x0000003840547223 */ /* 0x080fe20000010854 */
[----:B------:R-:W-:Y:S01]  /*8d80*/  FMUL.FTZ R56, R67, R56 ;  /* 0x0000003843387220 */ /* 0x000fe20000410000 */
[----:B------:R-:W-:Y:S02]  /*8d90*/  PRMT R49, R170, 0x5410, R49 ;  /* 0x00005410aa317816 */ /* 0x000fe40000000031 */
[----:B------:R-:W-:Y:S01]  /*8da0*/  PRMT R47, R168, 0x5410, R47 ;  /* 0x00005410a82f7816 */ /* 0x000fe2000000002f */
[----:B------:R-:W-:Y:S01]  /*8db0*/  FFMA.FTZ R64, R64, R65, R56 ;  /* 0x0000004140407223 */ /* 0x000fe20000010038 */
[C---:B------:R-:W-:Y:S01]  /*8dc0*/  FMUL.FTZ R56, R43.reuse, R66 ;  /* 0x000000422b387220 */ /* 0x040fe20000410000 */
[----:B------:R-:W-:Y:S01]  /*8dd0*/  FMUL.FTZ R43, R43, R58 ;  /* 0x0000003a2b2b7220 */ /* 0x000fe20000410000 */
[----:B------:R-:W-:Y:S01]  /*8de0*/  F2FP.BF16.F32.PACK_AB R41, R41, R57 ;  /* 0x000000392929723e */ /* 0x000fe200000010ff */
[----:B------:R-:W-:-:S02]  /*8df0*/  IMAD.U32 R57, R49, 0x10000, RZ ;  /* 0x0001000031397824 */ /* 0x000fc400078e00ff */
[C---:B------:R-:W-:Y:S01]  /*8e00*/  FFMA.FTZ R56, R39.reuse, R58, -R56 ;  /* 0x0000003a27387223 */ /* 0x040fe20000010838 */
[----:B------:R-:W-:Y:S01]  /*8e10*/  FFMA.FTZ R43, R39, R66, R43 ;  /* 0x00000042272b7223 */ /* 0x000fe2000001002b */
[----:B------:R-:W-:Y:S01]  /*8e20*/  F2FP.BF16.F32.PACK_AB R37, R37, R59 ;  /* 0x0000003b2525723e */ /* 0x000fe200000010ff */
[----:B------:R-:W-:Y:S01]  /*8e30*/  IMAD.U32 R58, R40, 0x10000, RZ ;  /* 0x00010000283a7824 */ /* 0x000fe200078e00ff */
[----:B------:R-:W-:Y:S01]  /*8e40*/  LOP3.LUT R49, R49, 0xffff0000, RZ, 0xc0, !PT ;  /* 0xffff000031317812 */ /* 0x000fe200078ec0ff */
[----:B------:R-:W-:Y:S01]  /*8e50*/  IMAD.U32 R59, R47, 0x10000, RZ ;  /* 0x000100002f3b7824 */ /* 0x000fe200078e00ff */
[----:B------:R-:W-:Y:S01]  /*8e60*/  F2FP.BF16.F32.PACK_AB R43, R43, R64 ;  /* 0x000000402b2b723e */ /* 0x000fe200000010ff */
[----:B------:R-:W-:Y:S01]  /*8e70*/  FMUL.FTZ R64, R58, R57 ;  /* 0x000000393a407220 */ /* 0x000fe20000410000 */
[----:B------:R-:W-:Y:S02]  /*8e80*/  IMAD.U32 R39, R36, 0x10000, RZ ;  /* 0x0001000024277824 */ /* 0x000fe400078e00ff */
[-C--:B------:R-:W-:Y:S01]  /*8e90*/  FMUL.FTZ R58, R58, R59.reuse ;  /* 0x0000003b3a3a7220 */ /* 0x080fe20000410000 */
[----:B------:R-:W-:Y:S01]  /*8ea0*/  LOP3.LUT R47, R47, 0xffff0000, RZ, 0xc0, !PT ;  /* 0xffff00002f2f7812 */ /* 0x000fe200078ec0ff */
[----:B------:R-:W-:-:S02]  /*8eb0*/  FFMA.FTZ R64, R39, R59, -R64 ;  /* 0x0000003b27407223 */ /* 0x000fc40000010840 */
[----:B------:R-:W-:Y:S01]  /*8ec0*/  FFMA.FTZ R58, R39, R57, R58 ;  /* 0x00000039273a7223 */ /* 0x000fe2000001003a */
[----:B------:R-:W-:Y:S01]  /*8ed0*/  LOP3.LUT R39, R40, 0xffff0000, RZ, 0xc0, !PT ;  /* 0xffff000028277812 */ /* 0x000fe200078ec0ff */
[----:B------:R-:W-:Y:S01]  /*8ee0*/  IMAD.U32 R59, R42, 0x10000, RZ ;  /* 0x000100002a3b7824 */ /* 0x000fe200078e00ff */
[----:B------:R-:W-:Y:S02]  /*8ef0*/  LOP3.LUT R40, R36, 0xffff0000, RZ, 0xc0, !PT ;  /* 0xffff000024287812 */ /* 0x000fe400078ec0ff */
[----:B------:R-:W-:Y:S01]  /*8f00*/  PRMT R51, R169, 0x5410, R51 ;  /* 0x00005410a9337816 */ /* 0x000fe20000000033 */
[----:B------:R-:W-:Y:S01]  /*8f10*/  FMUL.FTZ R36, R39, R49 ;  /* 0x0000003127247220 */ /* 0x000fe20000410000 */
[----:B------:R-:W-:Y:S01]  /*8f20*/  PRMT R48, R167, 0x5410, R48 ;  /* 0x00005410a7307816 */ /* 0x000fe20000000030 */
[-C--:B------:R-:W-:Y:S01]  /*8f30*/  FMUL.FTZ R39, R39, R47.reuse ;  /* 0x0000002f27277220 */ /* 0x080fe20000410000 */
[----:B------:R-:W-:Y:S01]  /*8f40*/  F2FP.BF16.F32.PACK_AB R56, R56, R84 ;  /* 0x000000543838723e */ /* 0x000fe200000010ff */
[----:B------:R-:W-:Y:S01]  /*8f50*/  FFMA.FTZ R36, R40, R47, -R36 ;  /* 0x0000002f28247223 */ /* 0x000fe20000010824 */
[----:B------:R-:W-:-:S02]  /*8f60*/  IMAD.U32 R47, R51, 0x10000, RZ ;  /* 0x00010000332f7824 */ /* 0x000fc400078e00ff */
[----:B------:R-:W-:Y:S01]  /*8f70*/  FFMA.FTZ R39, R40, R49, R39 ;  /* 0x0000003128277223 */ /* 0x000fe20000010027 */
[----:B------:R-:W-:Y:S01]  /*8f80*/  IMAD.U32 R49, R48, 0x10000, RZ ;  /* 0x0001000030317824 */ /* 0x000fe200078e00ff */
[----:B------:R-:W-:Y:S01]  /*8f90*/  LOP3.LUT R51, R51, 0xffff0000, RZ, 0xc0, !PT ;  /* 0xffff000033337812 */ /* 0x000fe200078ec0ff */
[C---:B------:R-:W-:Y:S01]  /*8fa0*/  FMUL.FTZ R57, R59.reuse, R47 ;  /* 0x0000002f3b397220 */ /* 0x040fe20000410000 */
[----:B------:R-:W-:Y:S02]  /*8fb0*/  IMAD.U32 R40, R38, 0x10000, RZ ;  /* 0x0001000026287824 */ /* 0x000fe400078e00ff */
[-C--:B------:R-:W-:Y:S01]  /*8fc0*/  FMUL.FTZ R59, R59, R49.reuse ;  /* 0x000000313b3b7220 */ /* 0x080fe20000410000 */
[----:B------:R-:W-:Y:S01]  /*8fd0*/  LOP3.LUT R48, R48, 0xffff0000, RZ, 0xc0, !PT ;  /* 0xffff000030307812 */ /* 0x000fe200078ec0ff */
[C---:B------:R-:W-:Y:S02]  /*8fe0*/  FFMA.FTZ R57, R40.reuse, R49, -R57 ;  /* 0x0000003128397223 */ /* 0x040fe40000010839 */
[----:B------:R-:W-:Y:S01]  /*8ff0*/  FFMA.FTZ R59, R40, R47, R59 ;  /* 0x0000002f283b7223 */ /* 0x000fe2000001003b */
[----:B------:R-:W-:-:S02]  /*9000*/  LOP3.LUT R40, R42, 0xffff0000, RZ, 0xc0, !PT ;  /* 0xffff00002a287812 */ /* 0x000fc400078ec0ff */
[----:B------:R-:W-:Y:S02]  /*9010*/  LOP3.LUT R38, R38, 0xffff0000, RZ, 0xc0, !PT ;  /* 0xffff000026267812 */ /* 0x000fe400078ec0ff */
[----:B------:R-:W-:Y:S01]  /*9020*/  F2FP.BF16.F32.PACK_AB R39, R39, R58 ;  /* 0x0000003a2727723e */ /* 0x000fe200000010ff */
[CC--:B------:R-:W-:Y:S01]  /*9030*/  FMUL.FTZ R42, R40.reuse, R51.reuse ;  /* 0x00000033282a7220 */ /* 0x0c0fe20000410000 */
[----:B------:R-:W-:Y:S01]  /*9040*/  FMUL.FTZ R40, R40, R48 ;  /* 0x0000003028287220 */ /* 0x000fe20000410000 */
[----:B------:R-:W-:Y:S02]  /*9050*/  F2FP.BF16.F32.PACK_AB R36, R36, R64 ;  /* 0x000000402424723e */ /* 0x000fe400000010ff */
[C---:B------:R-:W-:Y:S01]  /*9060*/  FFMA.FTZ R42, R38.reuse, R48, -R42 ;  /* 0x00000030262a7223 */ /* 0x040fe2000001082a */
[----:B------:R-:W-:-:S04]  /*9070*/  FFMA.FTZ R40, R38, R51, R40 ;  /* 0x0000003326287223 */ /* 0x000fc80000010028 */
[----:B------:R-:W-:Y:S02]  /*9080*/  F2FP.BF16.F32.PACK_AB R42, R42, R57 ;  /* 0x000000392a2a723e */ /* 0x000fe400000010ff */
[----:B------:R-:W-:Y:S01]  /*9090*/  F2FP.BF16.F32.PACK_AB R59, R40, R59 ;  /* 0x0000003b283b723e */ /* 0x000fe200000010ff */
[----:B------:R-:W-:Y:S02]  /*90a0*/  IMAD.MOV.U32 R40, RZ, RZ, R39 ;  /* 0x000000ffff287224 */ /* 0x000fe400078e0027 */
[----:B------:R-:W-:Y:S02]  /*90b0*/  IMAD.MOV.U32 R38, RZ, RZ, R42 ;  /* 0x000000ffff267224 */ /* 0x000fe400078e002a */
[----:B------:R-:W-:Y:S02]  /*90c0*/  IMAD.MOV.U32 R39, RZ, RZ, R56 ;  /* 0x000000ffff277224 */ /* 0x000fe400078e0038 */
[----:B------:R-:W-:-:S07]  /*90d0*/  IMAD.MOV.U32 R42, RZ, RZ, R59 ;  /* 0x000000ffff2a7224 */ /* 0x000fce00078e003b */
.L_x_536:
[----:B------:R-:W-:Y:S05]  /*90e0*/  BSYNC B3 ;  /* 0x0000000000037941 */ /* 0x000fea0003800000 */
.L_x_535:
        /* <DEDUP_REMOVED lines=10> */
[----:B---3--:R3:W-:Y:S01]  /*9190*/  STG.E.128 desc[UR4][R46.64], R36 ;  /* 0x000000242e007986 */ /* 0x0087e2000c101d04 */
[----:B------:R-:W-:-:S05]  /*91a0*/  @!P4 LEA.HI.X R49, R51, R117, R49, 0x1, P5 ;  /* 0x000000753331c211 */ /* 0x000fca00028f0c31 */
[----:B-1----:R3:W-:Y:S04]  /*91b0*/  @!P4 STG.E.128 desc[UR4][R48.64], R40 ;  /* 0x000000283000c986 */ /* 0x0027e8000c101d04 */
.L_x_534:
[----:B------:R-:W-:Y:S05]  /*91c0*/  BSYNC B2 ;  /* 0x0000000000027941 */ /* 0x000fea0003800000 */
.L_x_533:
[----:B------:R-:W-:-:S13]  /*91d0*/  ISETP.NE.AND P4, PT, R11, RZ, PT ;  /* 0x000000ff0b00720c */ /* 0x000fda0003f85270 */
[----:B------:R-:W-:Y:S05]  /*91e0*/  @!P4 BRA `(.L_x_532) ;  /* 0x000000080000c947 */ /* 0x000fea0003800000 */
[----:B---3--:R-:W-:Y:S01]  /*91f0*/  SEL R36, R118, R145, !P1 ;  /* 0x0000009176247207 */ /* 0x008fe20004800000 */
        /* <DEDUP_REMOVED lines=22> */
[----:B-1----:R-:W-:Y:S01]  /*9360*/  IMAD.U32 R58, R41, 0x10000, RZ ;  /* 0x00010000293a7824 */ /* 0x002fe200078e00ff */
[----:B------:R-:W-:Y:S01]  /*9370*/  SHF.R.U32.HI R60, RZ, 0x10, R61 ;  /* 0x00000010ff3c7819 */ /* 0x000fe2000001163d */
[----:B---3--:R-:W-:Y:S01]  /*9380*/  IMAD.U32 R56, R37, 0x10000, RZ ;  /* 0x0001000025387824 */ /* 0x008fe200078e00ff */
[--C-:B------:R-:W-:Y:S02]  /*9390*/  SHF.R.U64 R47, R52, 0x10, R53.reuse ;  /* 0x00000010342f7819 */ /* 0x100fe40000001235 */
[----:B------:R-:W-:Y:S02]  /*93a0*/  SHF.R.U32.HI R52, RZ, 0x10, R53 ;  /* 0x00000010ff347819 */ /* 0x000fe40000011635 */
[----:B------:R-:W-:Y:S02]  /*93b0*/  PRMT R60, R166, 0x5432, R60 ;  /* 0x00005432a63c7816 */ /* 0x000fe4000000003c */
[----:B------:R-:W-:-:S02]  /*93c0*/  PRMT R52, R164, 0x5432, R52 ;  /* 0x00005432a4347816 */ /* 0x000fc40000000034 */
[--C-:B------:R-:W-:Y:S01]  /*93d0*/  SHF.R.U64 R48, R54, 0x10, R55.reuse ;  /* 0x0000001036307819 */ /* 0x100fe20000001237 */
[----:B------:R-:W-:Y:S01]  /*93e0*/  IMAD.U32 R57, R60, 0x10000, RZ ;  /* 0x000100003c397824 */ /* 0x000fe200078e00ff */
[----:B------:R-:W-:Y:S01]  /*93f0*/  SHF.R.U32.HI R54, RZ, 0x10, R55 ;  /* 0x00000010ff367819 */ /* 0x000fe20000011637 */
[----:B------:R-:W-:Y:S01]  /*9400*/  IMAD.U32 R53, R52, 0x10000, RZ ;  /* 0x0001000034357824 */ /* 0x000fe200078e00ff */
[--C-:B------:R-:W-:Y:S01]  /*9410*/  SHF.R.U64 R51, R62, 0x10, R63.reuse ;  /* 0x000000103e337819 */ /* 0x100fe2000000123f */
[----:B------:R-:W-:Y:S01]  /*9420*/  FMUL.FTZ R55, R58, R57 ;  /* 0x000000393a377220 */ /* 0x000fe20000410000 */
[----:B------:R-:W-:Y:S02]  /*9430*/  SHF.R.U32.HI R62, RZ, 0x10, R63 ;  /* 0x00000010ff3e7819 */ /* 0x000fe4000001163f */
[----:B------:R-:W-:Y:S01]  /*9440*/  LOP3.LUT R60, R60, 0xffff0000, RZ, 0xc0, !PT ;  /* 0xffff00003c3c7812 */ /* 0x000fe200078ec0ff */
[-C--:B------:R-:W-:Y:S01]  /*9450*/  FFMA.FTZ R55, R56, R53.reuse, -R55 ;  /* 0x0000003538377223 */ /* 0x080fe20000010837 */
[----:B------:R-:W-:Y:S01]  /*9460*/  FMUL.FTZ R53, R58, R53 ;  /* 0x000000353a357220 */ /* 0x000fe20000410000 */
[----:B------:R-:W-:Y:S01]  /*9470*/  LOP3.LUT R41, R41, 0xffff0000, RZ, 0xc0, !PT ;  /* 0xffff000029297812 */ /* 0x000fe200078ec0ff */
[----:B------:R-:W-:Y:S01]  /*9480*/  IMAD.U32 R58, R43, 0x10000, RZ ;  /* 0x000100002b3a7824 */ /* 0x000fe200078e00ff */
[----:B------:R-:W-:Y:S01]  /*9490*/  LOP3.LUT R52, R52, 0xffff0000, RZ, 0xc0, !PT ;  /* 0xffff000034347812 */ /* 0x000fe200078ec0ff */
[----:B------:R-:W-:Y:S01]  /*94a0*/  FFMA.FTZ R53, R56, R57, R53 ;  /* 0x0000003938357223 */ /* 0x000fe20000010035 */
[----:B------:R-:W-:-:S02]  /*94b0*/  PRMT R62, R165, 0x5432, R62 ;  /* 0x00005432a53e7816 */ /* 0x000fc4000000003e */
[----:B------:R-:W-:Y:S01]  /*94c0*/  LOP3.LUT R56, R37, 0xffff0000, RZ, 0xc0, !PT ;  /* 0xffff000025387812 */ /* 0x000fe200078ec0ff */
[----:B------:R-:W-:Y:S01]  /*94d0*/  FMUL.FTZ R37, R41, R60 ;  /* 0x0000003c29257220 */ /* 0x000fe20000410000 */
[----:B------:R-:W-:Y:S01]  /*94e0*/  PRMT R54, R163, 0x5432, R54 ;  /* 0x00005432a3367816 */ /* 0x000fe20000000036 */
[-C--:B------:R-:W-:Y:S01]  /*94f0*/  FMUL.FTZ R41, R41, R52.reuse ;  /* 0x0000003429297220 */ /* 0x080fe20000410000 */
[----:B------:R-:W-:Y:S02]  /*9500*/  IMAD.U32 R57, R62, 0x10000, RZ ;  /* 0x000100003e397824 */ /* 0x000fe400078e00ff */
[----:B------:R-:W-:Y:S01]  /*9510*/  FFMA.FTZ R37, R56, R52, -R37 ;  /* 0x0000003438257223 */ /* 0x000fe20000010825 */
[----:B------:R-:W-:Y:S01]  /*9520*/  LOP3.LUT R62, R62, 0xffff0000, RZ, 0xc0, !PT ;  /* 0xffff00003e3e7812 */ /* 0x000fe200078ec0ff */
[----:B------:R-:W-:Y:S01]  /*9530*/  FFMA.FTZ R41, R56, R60, R41 ;  /* 0x0000003c38297223 */ /* 0x000fe20000010029 */
[----:B------:R-:W-:Y:S02]  /*9540*/  IMAD.U32 R56, R39, 0x10000, RZ ;  /* 0x0001000027387824 */ /* 0x000fe400078e00ff */
[----:B------:R-:W-:Y:S01]  /*9550*/  FMUL.FTZ R59, R58, R57 ;  /* 0x000000393a3b7220 */ /* 0x000fe20000410000 */
[----:B------:R-:W-:Y:S01]  /*9560*/  IMAD.U32 R52, R54, 0x10000, RZ ;  /* 0x0001000036347824 */ /* 0x000fe200078e00ff */
[----:B------:R-:W-:-:S02]  /*9570*/  LOP3.LUT R43, R43, 0xffff0000, RZ, 0xc0, !PT ;  /* 0xffff00002b2b7812 */ /* 0x000fc400078ec0ff */
[----:B------:R-:W-:Y:S01]  /*9580*/  LOP3.LUT R54, R54, 0xffff0000, RZ, 0xc0, !PT ;  /* 0xffff000036367812 */ /* 0x000fe200078ec0ff */
[-C--:B------:R-:W-:Y:S01]  /*9590*/  FFMA.FTZ R59, R56, R52.reuse, -R59 ;  /* 0x00000034383b7223 */ /* 0x080fe2000001083b */
[----:B------:R-:W-:Y:S01]  /*95a0*/  FMUL.FTZ R52, R58, R52 ;  /* 0x000000343a347220 */ /* 0x000fe20000410000 */
[----:B------:R-:W-:Y:S02]  /*95b0*/  LOP3.LUT R39, R39, 0xffff0000, RZ, 0xc0, !PT ;  /* 0xffff000027277812 */ /* 0x000fe400078ec0ff */
[----:B------:R-:W-:Y:S01]  /*95c0*/  PRMT R49, R166, 0x5410, R49 ;  /* 0x00005410a6317816 */ /* 0x000fe20000000031 */
[----:B------:R-:W-:Y:S01]  /*95d0*/  FFMA.FTZ R56, R56, R57, R52 ;  /* 0x0000003938387223 */ /* 0x000fe20000010034 */
[C---:B------:R-:W-:Y:S01]  /*95e0*/  FMUL.FTZ R52, R43.reuse, R62 ;  /* 0x0000003e2b347220 */ /* 0x040fe20000410000 */
[-C--:B------:R-:W-:Y:S01]  /*95f0*/  FMUL.FTZ R43, R43, R54.reuse ;  /* 0x000000362b2b7220 */ /* 0x080fe20000410000 */
[----:B------:R-:W-:Y:S02]  /*9600*/  PRMT R47, R164, 0x5410, R47 ;  /* 0x00005410a42f7816 */ /* 0x000fe4000000002f */
[C---:B------:R-:W-:Y:S01]  /*9610*/  FFMA.FTZ R52, R39.reuse, R54, -R52 ;  /* 0x0000003627347223 */ /* 0x040fe20000010834 */
[----:B------:R-:W-:Y:S01]  /*9620*/  FFMA.FTZ R43, R39, R62, R43 ;  /* 0x0000003e272b7223 */ /* 0x000fe2000001002b */
[----:B------:R-:W-:Y:S01]  /*9630*/  F2FP.BF16.F32.PACK_AB R41, R41, R53 ;  /* 0x000000352929723e */ /* 0x000fe200000010ff */
[----:B------:R-:W-:Y:S01]  /*9640*/  IMAD.U32 R54, R40, 0x10000, RZ ;  /* 0x0001000028367824 */ /* 0x000fe200078e00ff */
[----:B------:R-:W-:Y:S01]  /*9650*/  F2FP.BF16.F32.PACK_AB R37, R37, R55 ;  /* 0x000000372525723e */ /* 0x000fe200000010ff */
[----:B------:R-:W-:Y:S01]  /*9660*/  IMAD.U32 R53, R49, 0x10000, RZ ;  /* 0x0001000031357824 */ /* 0x000fe200078e00ff */
[----:B------:R-:W-:Y:S01]  /*9670*/  F2FP.BF16.F32.PACK_AB R43, R43, R56 ;  /* 0x000000382b2b723e */ /* 0x000fe200000010ff */
[----:B------:R-:W-:Y:S01]  /*9680*/  IMAD.U32 R55, R47, 0x10000, RZ ;  /* 0x000100002f377824 */ /* 0x000fe200078e00ff */
[----:B------:R-:W-:Y:S01]  /*9690*/  LOP3.LUT R49, R49, 0xffff0000, RZ, 0xc0, !PT ;  /* 0xffff000031317812 */ /* 0x000fe200078ec0ff */
[----:B------:R-:W-:Y:S01]  /*96a0*/  FMUL.FTZ R56, R54, R53 ;  /* 0x0000003536387220 */ /* 0x000fe20000410000 */
[----:B------:R-:W-:-:S02]  /*96b0*/  IMAD.U32 R39, R36, 0x10000, RZ ;  /* 0x0001000024277824 */ /* 0x000fc400078e00ff */
[-C--:B------:R-:W-:Y:S01]  /*96c0*/  FMUL.FTZ R54, R54, R55.reuse ;  /* 0x0000003736367220 */ /* 0x080fe20000410000 */
[----:B------:R-:W-:Y:S01]  /*96d0*/  LOP3.LUT R47, R47, 0xffff0000, RZ, 0xc0, !PT ;  /* 0xffff00002f2f7812 */ /* 0x000fe200078ec0ff */
[C---:B------:R-:W-:Y:S02]  /*96e0*/  FFMA.FTZ R56, R39.reuse, R55, -R56 ;  /* 0x0000003727387223 */ /* 0x040fe40000010838 */
[----:B------:R-:W-:Y:S01]  /*96f0*/  FFMA.FTZ R54, R39, R53, R54 ;  /* 0x0000003527367223 */ /* 0x000fe20000010036 */
[----:B------:R-:W-:Y:S01]  /*9700*/  LOP3.LUT R39, R40, 0xffff0000, RZ, 0xc0, !PT ;  /* 0xffff000028277812 */ /* 0x000fe200078ec0ff */
[----:B------:R-:W-:Y:S01]  /*9710*/  IMAD.U32 R55, R42, 0x10000, RZ ;  /* 0x000100002a377824 */ /* 0x000fe200078e00ff */
[----:B------:R-:W-:Y:S02]  /*9720*/  LOP3.LUT R40, R36, 0xffff0000, RZ, 0xc0, !PT ;  /* 0xffff000024287812 */ /* 0x000fe400078ec0ff */
[----:B------:R-:W-:Y:S01]  /*9730*/  PRMT R51, R165, 0x5410, R51 ;  /* 0x00005410a5337816 */ /* 0x000fe20000000033 */
[----:B------:R-:W-:Y:S01]  /*9740*/  FMUL.FTZ R36, R39, R49 ;  /* 0x0000003127247220 */ /* 0x000fe20000410000 */
[----:B------:R-:W-:Y:S01]  /*9750*/  PRMT R48, R163, 0x5410, R48 ;  /* 0x00005410a3307816 */ /* 0x000fe20000000030 */
[----:B------:R-:W-:Y:S01]  /*9760*/  FMUL.FTZ R39, R39, R47 ;  /* 0x0000002f27277220 */ /* 0x000fe20000410000 */
        /* <DEDUP_REMOVED lines=26> */
.L_x_538:
[----:B------:R-:W-:Y:S05]  /*9910*/  BSYNC B2 ;  /* 0x0000000000027941 */ /* 0x000fea0003800000 */
.L_x_537:
        /* <DEDUP_REMOVED lines=13> */
.L_x_532:
[----:B------:R-:W-:Y:S05]  /*99f0*/  BSYNC B1 ;  /* 0x0000000000017941 */ /* 0x000fea0003800000 */
.L_x_531:
[-C--:B---34-:R-:W-:Y:S02]  /*9a00*/  IMAD R36, R140, R124.reuse, RZ ;  /* 0x0000007c8c247224 */ /* 0x098fe400078e02ff */
[----:B------:R-:W-:-:S04]  /*9a10*/  IMAD.WIDE.U32 R122, R237, R124, R122 ;  /* 0x0000007ced7a7225 */ /* 0x000fc800078e007a */
[----:B------:R-:W-:Y:S01]  /*9a20*/  IMAD R36, R237, R125, R36 ;  /* 0x0000007ded247224 */ /* 0x000fe200078e0224 */
[----:B------:R-:W-:Y:S06]  /*9a30*/  @P3 BRA `(.L_x_499) ;  /* 0x0000001400283947 */ /* 0x000fec0003800000 */
[----:B------:R-:W-:Y:S01]  /*9a40*/  ISETP.NE.AND P3, PT, R27, RZ, PT ;  /* 0x000000ff1b00720c */ /* 0x000fe20003f65270 */
[----:B------:R-:W-:Y:S01]  /*9a50*/  BSSY B1, `(.L_x_539) ;  /* 0x0000085000017945 */ /* 0x000fe20003800000 */
[----:B------:R-:W-:-:S11]  /*9a60*/  IMAD.IADD R48, R123, 0x1, R36 ;  /* 0x000000017b307824 */ /* 0x000fd600078e0224 */
[----:B------:R-:W-:Y:S05]  /*9a70*/  @!P3 BRA `(.L_x_540) ;  /* 0x000000080008b947 */ /* 0x000fea0003800000 */
[----:B------:R-:W-:Y:S01]  /*9a80*/  SEL R36, R118, R145, !P0 ;  /* 0x0000009176247207 */ /* 0x000fe20004000000 */
[----:B------:R-:W-:Y:S01]  /*9a90*/  BSSY B2, `(.L_x_541) ;  /* 0x0000079000027945 */ /* 0x000fe20003800000 */
[----:B------:R-:W-:Y:S02]  /*9aa0*/  SHF.R.U32.HI R39, RZ, 0x3, R222 ;  /* 0x00000003ff277819 */ /* 0x000fe400000116de */
[----:B------:R-:W-:-:S04]  /*9ab0*/  SHF.R.S32.HI R37, RZ, 0x1f, R36 ;  /* 0x0000001fff257819 */ /* 0x000fc80000011424 */
[----:B------:R-:W-:-:S04]  /*9ac0*/  LEA.HI R36, R37, R36, RZ, 0x4 ;  /* 0x0000002425247211 */ /* 0x000fc800078f20ff */
[----:B------:R-:W-:-:S04]  /*9ad0*/  LEA.HI.SX32 R36, R36, R15, 0x1c ;  /* 0x0000000f24247211 */ /* 0x000fc800078fe2ff */
[----:B------:R-:W-:Y:S01]  /*9ae0*/  SHF.R.S32.HI R38, RZ, 0x1f, R36 ;  /* 0x0000001fff267819 */ /* 0x000fe20000011424 */
[----:B------:R-:W-:-:S03]  /*9af0*/  IMAD.SHL.U32 R37, R36, 0x8, RZ ;  /* 0x0000000824257824 */ /* 0x000fc600078e00ff */
[----:B------:R-:W-:Y:S02]  /*9b00*/  LEA.HI R36, R38, R36, RZ, 0x3 ;  /* 0x0000002426247211 */ /* 0x000fe400078f18ff */
[----:B------:R-:W-:Y:S02]  /*9b10*/  ISETP.GE.AND P3, PT, R37, R143, PT ;  /* 0x0000008f2500720c */ /* 0x000fe40003f66270 */
[----:B------:R-:W-:-:S05]  /*9b20*/  SHF.R.S32.HI R36, RZ, 0x3, R36 ;  /* 0x00000003ff247819 */ /* 0x000fca0000011424 */
[----:B------:R-:W-:-:S06]  /*9b30*/  IMAD R36, R36, 0x1400, R225 ;  /* 0x0000140024247824 */ /* 0x000fcc00078e02e1 */
[--C-:B------:R-:W-:Y:S02]  /*9b40*/  @!P3 SHF.R.S32.HI R49, RZ, 0x1f, R37.reuse ;  /* 0x0000001fff31b819 */ /* 0x100fe40000011425 */
[--C-:B------:R-:W-:Y:S02]  /*9b50*/  @!P3 IADD3 R47, P4, P5, R96, R122, R37.reuse ;  /* 0x0000007a602fb210 */ /* 0x100fe40007d9e025 */
[----:B------:R-:W-:Y:S02]  /*9b60*/  LOP3.LUT R37, R222, 0x38, R37, 0xf8, !PT ;  /* 0x00000038de257812 */ /* 0x000fe400078ef825 */
[----:B------:R-:W-:Y:S02]  /*9b70*/  @!P3 IADD3.X R49, R93, R48, R49, P4, P5 ;  /* 0x000000305d31b210 */ /* 0x000fe400027ea431 */
[----:B------:R-:W-:Y:S02]  /*9b80*/  LOP3.LUT R37, R37, R39, RZ, 0x3c, !PT ;  /* 0x0000002725257212 */ /* 0x000fe400078e3cff */
[----:B------:R-:W-:-:S03]  /*9b90*/  IADD3 R45, P4, P5, R96, R122, R14 ;  /* 0x0000007a602d7210 */ /* 0x000fc60007d9e00e */
[----:B------:R-:W-:Y:S01]  /*9ba0*/  IMAD.IADD R36, R36, 0x1, R37 ;  /* 0x0000000124247824 */ /* 0x000fe200078e0225 */
[----:B------:R-:W-:Y:S02]  /*9bb0*/  IADD3.X R46, R93, R48, R8, P4, P5 ;  /* 0x000000305d2e7210 */ /* 0x000fe400027ea408 */
[----:B------:R-:W-:Y:S01]  /*9bc0*/  ISETP.GE.AND P4, PT, R16, R115, PT ;  /* 0x000000731000720c */ /* 0x000fe20003f86270 */
[C---:B-1----:R-:W-:Y:S02]  /*9bd0*/  IMAD R40, R19.reuse, 0x5000, R36 ;  /* 0x0000500013287824 */ /* 0x042fe400078e0224 */
[----:B------:R-:W-:Y:S02]  /*9be0*/  IMAD R36, R19, 0x5000, R132 ;  /* 0x0000500013247824 */ /* 0x000fe400078e0284 */
[--C-:B------:R-:W-:Y:S02]  /*9bf0*/  IMAD R40, R40, 0x2, R18.reuse ;  /* 0x0000000228287824 */ /* 0x100fe400078e0212 */
[----:B------:R-:W-:-:S04]  /*9c00*/  IMAD R36, R36, 0x2, R18 ;  /* 0x0000000224247824 */ /* 0x000fc800078e0212 */
[----:B------:R-:W1:Y:S04]  /*9c10*/  LDS.128 R40, [R40+0x24400] ;  /* 0x0244000028287984 */ /* 0x000e680000000c00 */
[----:B------:R-:W3:Y:S01]  /*9c20*/  LDS.128 R36, [R36+0x24400] ;  /* 0x0244000024247984 */ /* 0x000ee20000000c00 */
[----:B------:R-:W-:Y:S05]  /*9c30*/  @P4 BRA `(.L_x_542) ;  /* 0x0000000400784947 */ /* 0x000fea0003800000 */
[----:B------:R-:W-:Y:S01]  /*9c40*/  SHF.R.U32.HI R50, RZ, 0x10, R81 ;  /* 0x00000010ff327819 */ /* 0x000fe20000011651 */
[----:B-1----:R-:W-:Y:S01]  /*9c50*/  IMAD.U32 R55, R41, 0x10000, RZ ;  /* 0x0001000029377824 */ /* 0x002fe200078e00ff */
[----:B------:R-:W-:Y:S01]  /*9c60*/  SHF.R.U32.HI R44, RZ, 0x10, R73 ;  /* 0x00000010ff2c7819 */ /* 0x000fe20000011649 */
[----:B---3--:R-:W-:Y:S01]  /*9c70*/  IMAD.U32 R53, R37, 0x10000, RZ ;  /* 0x0001000025357824 */ /* 0x008fe200078e00ff */
[----:B------:R-:W-:Y:S01]  /*9c80*/  PRMT R50, R162, 0x5432, R50 ;  /* 0x00005432a2327816 */ /* 0x000fe20000000032 */
[----:B------:R-:W-:Y:S01]  /*9c90*/  IMAD.U32 R56, R43, 0x10000, RZ ;  /* 0x000100002b387824 */ /* 0x000fe200078e00ff */
[----:B------:R-:W-:Y:S01]  /*9ca0*/  PRMT R44, R160, 0x5432, R44 ;  /* 0x00005432a02c7816 */ /* 0x000fe2000000002c */
[----:B------:R-:W-:Y:S01]  /*9cb0*/  IMAD.U32 R59, R42, 0x10000, RZ ;  /* 0x000100002a3b7824 */ /* 0x000fe200078e00ff */
[----:B------:R-:W-:Y:S01]  /*9cc0*/  LOP3.LUT R37, R37, 0xffff0000, RZ, 0xc0, !PT ;  /* 0xffff000025257812 */ /* 0x000fe200078ec0ff */
[C---:B------:R-:W-:Y:S01]  /*9cd0*/  IMAD.U32 R51, R50.reuse, 0x10000, RZ ;  /* 0x0001000032337824 */ /* 0x040fe200078e00ff */
[----:B------:R-:W-:Y:S01]  /*9ce0*/  LOP3.LUT R50, R50, 0xffff0000, RZ, 0xc0, !PT ;  /* 0xffff000032327812 */ /* 0x000fe200078ec0ff */
[C---:B------:R-:W-:Y:S01]  /*9cf0*/  IMAD.U32 R52, R44.reuse, 0x10000, RZ ;  /* 0x000100002c347824 */ /* 0x040fe200078e00ff */
[----:B------:R-:W-:Y:S01]  /*9d00*/  LOP3.LUT R44, R44, 0xffff0000, RZ, 0xc0, !PT ;  /* 0xffff00002c2c7812 */ /* 0x000fe200078ec0ff */
[CC--:B------:R-:W-:Y:S01]  /*9d10*/  FMUL.FTZ R54, R55.reuse, R51.reuse ;  /* 0x0000003337367220 */ /* 0x0c0fe20000410000 */
[----:B------:R-:W-:Y:S01]  /*9d20*/  SHF.R.U64 R80, R80, 0x10, R81 ;  /* 0x0000001050507819 */ /* 0x000fe20000001251 */
[-C--:B------:R-:W-:Y:S01]  /*9d30*/  FMUL.FTZ R55, R55, R52.reuse ;  /* 0x0000003437377220 */ /* 0x080fe20000410000 */
[----:B------:R-:W-:Y:S01]  /*9d40*/  SHF.R.U64 R72, R72, 0x10, R73 ;  /* 0x0000001048487819 */ /* 0x000fe20000001249 */
[C---:B------:R-:W-:Y:S01]  /*9d50*/  FFMA.FTZ R54, R53.reuse, R52, -R54 ;  /* 0x0000003435367223 */ /* 0x040fe20000010836 */
[----:B------:R-:W-:Y:S01]  /*9d60*/  PRMT R162, R162, 0x5410, R80 ;  /* 0x00005410a2a27816 */ /* 0x000fe20000000050 */
[----:B------:R-:W-:Y:S01]  /*9d70*/  FFMA.FTZ R55, R53, R51, R55 ;  /* 0x0000003335377223 */ /* 0x000fe20000010037 */
[----:B------:R-:W-:-:S02]  /*9d80*/  LOP3.LUT R51, R41, 0xffff0000, RZ, 0xc0, !PT ;  /* 0xffff000029337812 */ /* 0x000fc400078ec0ff */
[----:B------:R-:W-:Y:S02]  /*9d90*/  SHF.R.U32.HI R53, RZ, 0x10, R75 ;  /* 0x00000010ff357819 */ /* 0x000fe4000001164b */
[----:B------:R-:W-:Y:S01]  /*9da0*/  PRMT R160, R160, 0x5410, R72 ;  /* 0x00005410a0a07816 */ /* 0x000fe20000000048 */
[C---:B------:R-:W-:Y:S01]  /*9db0*/  FMUL.FTZ R41, R51.reuse, R50 ;  /* 0x0000003233297220 */ /* 0x040fe20000410000 */
[-C--:B------:R-:W-:Y:S01]  /*9dc0*/  FMUL.FTZ R51, R51, R44.reuse ;  /* 0x0000002c33337220 */ /* 0x080fe20000410000 */
[----:B------:R-:W-:Y:S02]  /*9dd0*/  PRMT R53, R159, 0x5432, R53 ;  /* 0x000054329f357816 */ /* 0x000fe40000000035 */
[C---:B------:R-:W-:Y:S01]  /*9de0*/  FFMA.FTZ R41, R37.reuse, R44, -R41 ;  /* 0x0000002c25297223 */ /* 0x040fe20000010829 */
[----:B------:R-:W-:Y:S01]  /*9df0*/  FFMA.FTZ R37, R37, R50, R51 ;  /* 0x0000003225257223 */ /* 0x000fe20000010033 */
[----:B------:R-:W-:Y:S01]  /*9e00*/  SHF.R.U32.HI R51, RZ, 0x10, R83 ;  /* 0x00000010ff337819 */ /* 0x000fe20000011653 */
[C---:B------:R-:W-:Y:S01]  /*9e10*/  IMAD.U32 R50, R53.reuse, 0x10000, RZ ;  /* 0x0001000035327824 */ /* 0x040fe200078e00ff */
[----:B------:R-:W-:Y:S01]  /*9e20*/  LOP3.LUT R53, R53, 0xffff0000, RZ, 0xc0, !PT ;  /* 0xffff000035357812 */ /* 0x000fe200078ec0ff */
[----:B------:R-:W-:Y:S01]  /*9e30*/  IMAD.U32 R44, R39, 0x10000, RZ ;  /* 0x00010000272c7824 */ /* 0x000fe200078e00ff */
[----:B------:R-:W-:-:S02]  /*9e40*/  PRMT R51, R161, 0x5432, R51 ;  /* 0x00005432a1337816 */ /* 0x000fc40000000033 */
[----:B------:R-:W-:Y:S02]  /*9e50*/  LOP3.LUT R39, R39, 0xffff0000, RZ, 0xc0, !PT ;  /* 0xffff000027277812 */ /* 0x000fe400078ec0ff */
[----:B------:R-:W-:Y:S01]  /*9e60*/  SHF.R.U64 R82, R82, 0x10, R83 ;  /* 0x0000001052527819 */ /* 0x000fe20000001253 */
[C---:B------:R-:W-:Y:S01]  /*9e70*/  IMAD.U32 R52, R51.reuse, 0x10000, RZ ;  /* 0x0001000033347824 */ /* 0x040fe200078e00ff */
[----:B------:R-:W-:Y:S02]  /*9e80*/  LOP3.LUT R51, R51, 0xffff0000, RZ, 0xc0, !PT ;  /* 0xffff000033337812 */ /* 0x000fe400078ec0ff */
[----:B------:R-:W-:Y:S01]  /*9e90*/  SHF.R.U64 R74, R74, 0x10, R75 ;  /* 0x000000104a4a7819 */ /* 0x000fe2000000124b */
[C---:B------:R-:W-:Y:S01]  /*9ea0*/  FMUL.FTZ R57, R56.reuse, R52 ;  /* 0x0000003438397220 */ /* 0x040fe20000410000 */
[-C--:B------:R-:W-:Y:S01]  /*9eb0*/  FMUL.FTZ R56, R56, R50.reuse ;  /* 0x0000003238387220 */ /* 0x080fe20000410000 */
[----:B------:R-:W-:Y:S02]  /*9ec0*/  PRMT R82, R161, 0x5410, R82 ;  /* 0x00005410a1527816 */ /* 0x000fe40000000052 */
[C---:B------:R-:W-:Y:S01]  /*9ed0*/  FFMA.FTZ R50, R44.reuse, R50, -R57 ;  /* 0x000000322c327223 */ /* 0x040fe20000010839 */
[----:B------:R-:W-:Y:S01]  /*9ee0*/  FFMA.FTZ R44, R44, R52, R56 ;  /* 0x000000342c2c7223 */ /* 0x000fe20000010038 */
[----:B------:R-:W-:Y:S01]  /*9ef0*/  LOP3.LUT R52, R43, 0xffff0000, RZ, 0xc0, !PT ;  /* 0xffff00002b347812 */ /* 0x000fe200078ec0ff */
[C---:B------:R-:W-:Y:S01]  /*9f00*/  IMAD.U32 R56, R160.reuse, 0x10000, RZ ;  /* 0x00010000a0387824 */ /* 0x040fe200078e00ff */
[----:B------:R-:W-:-:S02]  /*9f10*/  LOP3.LUT R160, R160, 0xffff0000, RZ, 0xc0, !PT ;  /* 0xffff0000a0a07812 */ /* 0x000fc400078ec0ff */
[----:B------:R-:W-:Y:S01]  /*9f20*/  PRMT R74, R159, 0x5410, R74 ;  /* 0x000054109f4a7816 */ /* 0x000fe2000000004a */
[C---:B------:R-:W-:Y:S01]  /*9f30*/  FMUL.FTZ R43, R52.reuse, R51 ;  /* 0x00000033342b7220 */ /* 0x040fe20000410000 */
[-C--:B------:R-:W-:Y:S01]  /*9f40*/  FMUL.FTZ R52, R52, R53.reuse ;  /* 0x0000003534347220 */ /* 0x080fe20000410000 */
[----:B------:R-:W-:Y:S02]  /*9f50*/  LOP3.LUT R42, R42, 0xffff0000, RZ, 0xc0, !PT ;  /* 0xffff00002a2a7812 */ /* 0x000fe400078ec0ff */
[C---:B------:R-:W-:Y:S01]  /*9f60*/  FFMA.FTZ R43, R39.reuse, R53, -R43 ;  /* 0x00000035272b7223 */ /* 0x040fe2000001082b */
[----:B------:R-:W-:Y:S01]  /*9f70*/  FFMA.FTZ R39, R39, R51, R52 ;  /* 0x0000003327277223 */ /* 0x000fe20000010034 */
[C---:B------:R-:W-:Y:S01]  /*9f80*/  IMAD.U32 R53, R40.reuse, 0x10000, RZ ;  /* 0x0001000028357824 */ /* 0x040fe200078e00ff */
[----:B------:R-:W-:Y:S01]  /*9f90*/  LOP3.LUT R40, R40, 0xffff0000, RZ, 0xc0, !PT ;  /* 0xffff000028287812 */ /* 0x000fe200078ec0ff */
[C---:B------:R-:W-:Y:S01]  /*9fa0*/  IMAD.U32 R52, R162.reuse, 0x10000, RZ ;  /* 0x00010000a2347824 */ /* 0x040fe200078e00ff */
[----:B------:R-:W-:Y:S01]  /*9fb0*/  LOP3.LUT R162, R162, 0xffff0000, RZ, 0xc0, !PT ;  /* 0xffff0000a2a27812 */ /* 0x000fe200078ec0ff */
[C---:B------:R-:W-:Y:S01]  /*9fc0*/  IMAD.U32 R51, R36.reuse, 0x10000, RZ ;  /* 0x0001000024337824 */ /* 0x040fe200078e00ff */
[----:B------:R-:W-:Y:S01]  /*9fd0*/  LOP3.LUT R36, R36, 0xffff0000, RZ, 0xc0, !PT ;  /* 0xffff000024247812 */ /* 0x000fe200078ec0ff */
[C---:B------:R-:W-:Y:S01]  /*9fe0*/  FMUL.FTZ R57, R53.reuse, R52 ;  /* 0x0000003435397220 */ /* 0x040fe20000410000 */
[----:B------:R-:W-:Y:S01]  /*9ff0*/  FMUL.FTZ R53, R53, R56 ;  /* 0x0000003835357220 */ /* 0x000fe20000410000 */
[----:B------:R-:W-:-:S02]  /*a000*/  F2FP.BF16.F32.PACK_AB R41, R41, R54 ;  /* 0x000000362929723e */ /* 0x000fc400000010ff */
[C---:B------:R-:W-:Y:S01]  /*a010*/  FFMA.FTZ R57, R51.reuse, R56, -R57 ;  /* 0x0000003833397223 */ /* 0x040fe20000010839 */
[----:B------:R-:W-:Y:S01]  /*a020*/  FFMA.FTZ R53, R51, R52, R53 ;  /* 0x0000003433357223 */ /* 0x000fe20000010035 */
[C---:B------:R-:W-:Y:S01]  /*a030*/  FMUL.FTZ R51, R40.reuse, R162 ;  /* 0x000000a228337220 */ /* 0x040fe20000410000 */
[-C--:B------:R-:W-:Y:S01]  /*a040*/  FMUL.FTZ R40, R40, R160.reuse ;  /* 0x000000a028287220 */ /* 0x080fe20000410000 */
[C---:B------:R-:W-:Y:S01]  /*a050*/  IMAD.U32 R52, R82.reuse, 0x10000, RZ ;  /* 0x0001000052347824 */ /* 0x040fe200078e00ff */
[----:B------:R-:W-:Y:S01]  /*a060*/  LOP3.LUT R82, R82, 0xffff0000, RZ, 0xc0, !PT ;  /* 0xffff000052527812 */ /* 0x000fe200078ec0ff */
[----:B------:R-:W-:Y:S02]  /*a070*/  IMAD.U32 R56, R74, 0x10000, RZ ;  /* 0x000100004a387824 */ /* 0x000fe400078e00ff */
[C---:B------:R-:W-:Y:S01]  /*a080*/  FFMA.FTZ R51, R36.reuse, R160, -R51 ;  /* 0x000000a024337223 */ /* 0x040fe20000010833 */
[----:B------:R-:W-:Y:S01]  /*a090*/  FFMA.FTZ R40, R36, R162, R40 ;  /* 0x000000a224287223 */ /* 0x000fe20000010028 */
[----:B------:R-:W-:Y:S01]  /*a0a0*/  FMUL.FTZ R58, R59, R52 ;  /* 0x000000343b3a7220 */ /* 0x000fe20000410000 */
[----:B------:R-:W-:-:S02]  /*a0b0*/  IMAD.U32 R36, R38, 0x10000, RZ ;  /* 0x0001000026247824 */ /* 0x000fc400078e00ff */
[-C--:B------:R-:W-:Y:S01]  /*a0c0*/  FMUL.FTZ R59, R59, R56.reuse ;  /* 0x000000383b3b7220 */ /* 0x080fe20000410000 */
[----:B------:R-:W-:Y:S01]  /*a0d0*/  LOP3.LUT R74, R74, 0xffff0000, RZ, 0xc0, !PT ;  /* 0xffff00004a4a7812 */ /* 0x000fe200078ec0ff */
[C---:B------:R-:W-:Y:S02]  /*a0e0*/  FFMA.FTZ R58, R36.reuse, R56, -R58 ;  /* 0x00000038243a7223 */ /* 0x040fe4000001083a */
[----:B------:R-:W-:Y:S01]  /*a0f0*/  FFMA.FTZ R59, R36, R52, R59 ;  /* 0x00000034243b7223 */ /* 0x000fe2000001003b */
[----:B------:R-:W-:Y:S01]  /*a100*/  LOP3.LUT R38, R38, 0xffff0000, RZ, 0xc0, !PT ;  /* 0xffff000026267812 */ /* 0x000fe200078ec0ff */
[C---:B------:R-:W-:Y:S01]  /*a110*/  FMUL.FTZ R36, R42.reuse, R82 ;  /* 0x000000522a247220 */ /* 0x040fe20000410000 */
[----:B------:R-:W-:Y:S01]  /*a120*/  FMUL.FTZ R42, R42, R74 ;  /* 0x0000004a2a2a7220 */ /* 0x000fe20000410000 */
[----:B------:R-:W-:Y:S02]  /*a130*/  F2FP.BF16.F32.PACK_AB R43, R43, R50 ;  /* 0x000000322b2b723e */ /* 0x000fe400000010ff */
[C---:B------:R-:W-:Y:S01]  /*a140*/  FFMA.FTZ R36, R38.reuse, R74, -R36 ;  /* 0x0000004a26247223 */ /* 0x040fe20000010824 */
[----:B------:R-:W-:Y:S01]  /*a150*/  FFMA.FTZ R42, R38, R82, R42 ;  /* 0x00000052262a7223 */ /* 0x000fe2000001002a */
[----:B------:R-:W-:Y:S01]  /*a160*/  F2FP.BF16.F32.PACK_AB R55, R37, R55 ;  /* 0x000000372537723e */ /* 0x000fe200000010ff */
[----:B------:R-:W-:Y:S01]  /*a170*/  IMAD.MOV.U32 R37, RZ, RZ, R41 ;  /* 0x000000ffff257224 */ /* 0x000fe200078e0029 */
        /* <DEDUP_REMOVED lines=9> */
[----:B------:R-:W-:-:S07]  /*a210*/  IMAD.MOV.U32 R38, RZ, RZ, R58 ;  /* 0x000000ffff267224 */ /* 0x000fce00078e003a */
.L_x_542:
[----:B------:R-:W-:Y:S05]  /*a220*/  BSYNC B2 ;  /* 0x0000000000027941 */ /* 0x000fea0003800000 */
.L_x_541:
[----:B------:R-:W-:Y:S01]  /*a230*/  LEA R44, P4, R45, R116, 0x1 ;  /* 0x000000742d2c7211 */ /* 0x000fe200078808ff */
[----:B------:R-:W-:-:S03]  /*a240*/  ULDC.64 UR4, c[0x0][0x208] ;  /* 0x0000820000047ab9 */ /* 0x000fc60000000a00 */
[----:B------:R-:W-:Y:S02]  /*a250*/  LEA.HI.X R45, R45, R117, R46, 0x1, P4 ;  /* 0x000000752d2d7211 */ /* 0x000fe400020f0c2e */
[----:B------:R-:W-:-:S03]  /*a260*/  @!P3 LEA R46, P4, R47, R116, 0x1 ;  /* 0x000000742f2eb211 */ /* 0x000fc600078808ff */
[----:B---3--:R3:W-:Y:S01]  /*a270*/  STG.E.128 desc[UR4][R44.64], R36 ;  /* 0x000000242c007986 */ /* 0x0087e2000c101d04 */
[----:B------:R-:W-:-:S05]  /*a280*/  @!P3 LEA.HI.X R47, R47, R117, R49, 0x1, P4 ;  /* 0x000000752f2fb211 */ /* 0x000fca00020f0c31 */
[----:B-1----:R3:W-:Y:S04]  /*a290*/  @!P3 STG.E.128 desc[UR4][R46.64], R40 ;  /* 0x000000282e00b986 */ /* 0x0027e8000c101d04 */
.L_x_540:
[----:B------:R-:W-:Y:S05]  /*a2a0*/  BSYNC B1 ;  /* 0x0000000000017941 */ /* 0x000fea0003800000 */
.L_x_539:
[----:B------:R-:W-:-:S13]  /*a2b0*/  ISETP.NE.AND P3, PT, R11, RZ, PT ;  /* 0x000000ff0b00720c */ /* 0x000fda0003f65270 */
[----:B------:R-:W-:Y:S05]  /*a2c0*/  @!P3 BRA `(.L_x_499) ;  /* 0x0000000c0004b947 */ /* 0x000fea0003800000 */
[----:B------:R-:W-:Y:S01]  /*a2d0*/  SEL R145, R118, R145, !P1 ;  /* 0x0000009176917207 */ /* 0x000fe20004800000 */
[----:B------:R-:W-:Y:S01]  /*a2e0*/  BSSY B1, `(.L_x_543) ;  /* 0x0000074000017945 */ /* 0x000fe20003800000 */
[----:B---3--:R-:W-:Y:S02]  /*a2f0*/  SHF.R.U32.HI R39, RZ, 0x3, R222 ;  /* 0x00000003ff277819 */ /* 0x008fe400000116de */
[----:B------:R-:W-:Y:S02]  /*a300*/  SHF.R.S32.HI R36, RZ, 0x1f, R145 ;  /* 0x0000001fff247819 */ /* 0x000fe40000011491 */
[----:B------:R-:W-:Y:S02]  /*a310*/  IADD3 R45, P3, P4, R96, R122, R12 ;  /* 0x0000007a602d7210 */ /* 0x000fe40007c7e00c */
[----:B------:R-:W-:Y:S02]  /*a320*/  LEA.HI R36, R36, R145, RZ, 0x4 ;  /* 0x0000009124247211 */ /* 0x000fe400078f20ff */
[----:B------:R-:W-:-:S02]  /*a330*/  IADD3.X R47, R93, R48, R7, P3, P4 ;  /* 0x000000305d2f7210 */ /* 0x000fc40001fe8407 */
[----:B------:R-:W-:Y:S02]  /*a340*/  LEA.HI.SX32 R36, R36, R13, 0x1c ;  /* 0x0000000d24247211 */ /* 0x000fe400078fe2ff */
[----:B------:R-:W-:Y:S02]  /*a350*/  ISETP.GE.AND P4, PT, R212, R115, PT ;  /* 0x00000073d400720c */ /* 0x000fe40003f86270 */
[----:B------:R-:W-:Y:S01]  /*a360*/  SHF.R.S32.HI R37, RZ, 0x1f, R36 ;  /* 0x0000001fff257819 */ /* 0x000fe20000011424 */
[----:B------:R-:W-:Y:S01]  /*a370*/  IMAD.SHL.U32 R46, R36, 0x8, RZ ;  /* 0x00000008242e7824 */ /* 0x000fe200078e00ff */
[----:B------:R-:W-:Y:S02]  /*a380*/  LEA R44, P3, R45, R116, 0x1 ;  /* 0x000000742d2c7211 */ /* 0x000fe400078608ff */
[----:B------:R-:W-:Y:S02]  /*a390*/  LEA.HI R37, R37, R36, RZ, 0x3 ;  /* 0x0000002425257211 */ /* 0x000fe400078f18ff */
[----:B------:R-:W-:-:S02]  /*a3a0*/  LOP3.LUT R36, R222, 0x38, R46, 0xf8, !PT ;  /* 0x00000038de247812 */ /* 0x000fc400078ef82e */
[----:B------:R-:W-:Y:S02]  /*a3b0*/  SHF.R.S32.HI R38, RZ, 0x3, R37 ;  /* 0x00000003ff267819 */ /* 0x000fe40000011425 */
[----:B------:R-:W-:Y:S01]  /*a3c0*/  LOP3.LUT R36, R36, R39, RZ, 0x3c, !PT ;  /* 0x0000002724247212 */ /* 0x000fe200078e3cff */
[----:B------:R-:W-:Y:S01]  /*a3d0*/  IMAD R39, R19, 0x5000, R131 ;  /* 0x0000500013277824 */ /* 0x000fe200078e0283 */
[----:B------:R-:W-:Y:S01]  /*a3e0*/  LEA.HI.X R45, R45, R117, R47, 0x1, P3 ;  /* 0x000000752d2d7211 */ /* 0x000fe200018f0c2f */
[----:B------:R-:W-:-:S04]  /*a3f0*/  IMAD R37, R38, 0x1400, R225 ;  /* 0x0000140026257824 */ /* 0x000fc800078e02e1 */
[----:B------:R-:W-:-:S04]  /*a400*/  IMAD.IADD R36, R37, 0x1, R36 ;  /* 0x0000000125247824 */ /* 0x000fc800078e0224 */
[----:B------:R-:W-:Y:S02]  /*a410*/  IMAD R37, R19, 0x5000, R36 ;  /* 0x0000500013257824 */ /* 0x000fe400078e0224 */
[--C-:B------:R-:W-:Y:S02]  /*a420*/  IMAD R36, R39, 0x2, R18.reuse ;  /* 0x0000000227247824 */ /* 0x100fe400078e0212 */
[----:B-1----:R-:W-:-:S04]  /*a430*/  IMAD R40, R37, 0x2, R18 ;  /* 0x0000000225287824 */ /* 0x002fc800078e0212 */
[----:B------:R-:W1:Y:S04]  /*a440*/  LDS.128 R36, [R36+0x24400] ;  /* 0x0244000024247984 */ /* 0x000e680000000c00 */
[----:B------:R-:W3:Y:S01]  /*a450*/  LDS.128 R40, [R40+0x24400] ;  /* 0x0244000028287984 */ /* 0x000ee20000000c00 */
[----:B------:R-:W-:Y:S05]  /*a460*/  @P4 BRA `(.L_x_544) ;  /* 0x00000004006c4947 */ /* 0x000fea0003800000 */
[----:B------:R-:W-:Y:S01]  /*a470*/  SHF.R.U32.HI R52, RZ, 0x10, R77 ;  /* 0x00000010ff347819 */ /* 0x000fe2000001164d */
[----:B---3--:R-:W-:Y:S01]  /*a480*/  IMAD.U32 R57, R41, 0x10000, RZ ;  /* 0x0001000029397824 */ /* 0x008fe200078e00ff */
[----:B------:R-:W-:Y:S01]  /*a490*/  SHF.R.U32.HI R51, RZ, 0x10, R69 ;  /* 0x00000010ff337819 */ /* 0x000fe20000011645 */
[----:B-1----:R-:W-:Y:S01]  /*a4a0*/  IMAD.U32 R54, R37, 0x10000, RZ ;  /* 0x0001000025367824 */ /* 0x002fe200078e00ff */
[----:B------:R-:W-:Y:S01]  /*a4b0*/  PRMT R52, R158, 0x5432, R52 ;  /* 0x000054329e347816 */ /* 0x000fe20000000034 */
[----:B------:R-:W-:Y:S01]  /*a4c0*/  IMAD.U32 R53, R36, 0x10000, RZ ;  /* 0x0001000024357824 */ /* 0x000fe200078e00ff */
[----:B------:R-:W-:Y:S01]  /*a4d0*/  PRMT R51, R156, 0x5432, R51 ;  /* 0x000054329c337816 */ /* 0x000fe20000000033 */
[----:B------:R-:W-:Y:S01]  /*a4e0*/  IMAD.U32 R60, R42, 0x10000, RZ ;  /* 0x000100002a3c7824 */ /* 0x000fe200078e00ff */
[----:B------:R-:W-:Y:S01]  /*a4f0*/  LOP3.LUT R41, R41, 0xffff0000, RZ, 0xc0, !PT ;  /* 0xffff000029297812 */ /* 0x000fe200078ec0ff */
[C---:B------:R-:W-:Y:S01]  /*a500*/  IMAD.U32 R55, R52.reuse, 0x10000, RZ ;  /* 0x0001000034377824 */ /* 0x040fe200078e00ff */
[----:B------:R-:W-:Y:S01]  /*a510*/  LOP3.LUT R52, R52, 0xffff0000, RZ, 0xc0, !PT ;  /* 0xffff000034347812 */ /* 0x000fe200078ec0ff */
[----:B------:R-:W-:Y:S01]  /*a520*/  IMAD.U32 R56, R51, 0x10000, RZ ;  /* 0x0001000033387824 */ /* 0x000fe200078e00ff */
[----:B------:R-:W-:Y:S01]  /*a530*/  SHF.R.U64 R50, R78, 0x10, R79 ;  /* 0x000000104e327819 */ /* 0x000fe2000000124f */
[----:B------:R-:W-:Y:S01]  /*a540*/  FMUL.FTZ R58, R57, R55 ;  /* 0x00000037393a7220 */ /* 0x000fe20000410000 */
[----:B------:R-:W-:Y:S01]  /*a550*/  LOP3.LUT R51, R51, 0xffff0000, RZ, 0xc0, !PT ;  /* 0xffff000033337812 */ /* 0x000fe200078ec0ff */
[----:B------:R-:W-:Y:S01]  /*a560*/  FMUL.FTZ R61, R41, R52 ;  /* 0x00000034293d7220 */ /* 0x000fe20000410000 */
[----:B------:R-:W-:Y:S01]  /*a570*/  SHF.R.U64 R49, R70, 0x10, R71 ;  /* 0x0000001046317819 */ /* 0x000fe20000001247 */
[-C--:B------:R-:W-:Y:S01]  /*a580*/  FMUL.FTZ R59, R57, R56.reuse ;  /* 0x00000038393b7220 */ /* 0x080fe20000410000 */
[----:B------:R-:W-:Y:S01]  /*a590*/  SHF.R.U32.HI R78, RZ, 0x10, R79 ;  /* 0x00000010ff4e7819 */ /* 0x000fe2000001164f */
[----:B------:R-:W-:Y:S01]  /*a5a0*/  FMUL.FTZ R41, R41, R51 ;  /* 0x0000003329297220 */ /* 0x000fe20000410000 */
[----:B------:R-:W-:Y:S01]  /*a5b0*/  SHF.R.U32.HI R70, RZ, 0x10, R71 ;  /* 0x00000010ff467819 */ /* 0x000fe20000011647 */
[C---:B------:R-:W-:Y:S01]  /*a5c0*/  FFMA.FTZ R58, R54.reuse, R56, -R58 ;  /* 0x00000038363a7223 */ /* 0x040fe2000001083a */
[----:B------:R-:W-:Y:S01]  /*a5d0*/  LOP3.LUT R37, R37, 0xffff0000, RZ, 0xc0, !PT ;  /* 0xffff000025257812 */ /* 0x000fe200078ec0ff */
[----:B------:R-:W-:Y:S01]  /*a5e0*/  IMAD.U32 R56, R43, 0x10000, RZ ;  /* 0x000100002b387824 */ /* 0x000fe200078e00ff */
[----:B------:R-:W-:Y:S01]  /*a5f0*/  PRMT R78, R157, 0x5432, R78 ;  /* 0x000054329d4e7816 */ /* 0x000fe2000000004e */
[----:B------:R-:W-:Y:S01]  /*a600*/  FFMA.FTZ R59, R54, R55, R59 ;  /* 0x00000037363b7223 */ /* 0x000fe2000001003b */
[----:B------:R-:W-:Y:S01]  /*a610*/  PRMT R70, R155, 0x5432, R70 ;  /* 0x000054329b467816 */ /* 0x000fe20000000046 */
[C---:B------:R-:W-:Y:S01]  /*a620*/  FFMA.FTZ R61, R37.reuse, R51, -R61 ;  /* 0x00000033253d7223 */ /* 0x040fe2000001083d */
[----:B------:R-:W-:Y:S01]  /*a630*/  FFMA.FTZ R41, R37, R52, R41 ;  /* 0x0000003425297223 */ /* 0x000fe20000010029 */
[----:B------:R-:W-:Y:S01]  /*a640*/  SHF.R.U64 R76, R76, 0x10, R77 ;  /* 0x000000104c4c7819 */ /* 0x000fe2000000124d */
[----:B------:R-:W-:Y:S01]  /*a650*/  IMAD.U32 R37, R78, 0x10000, RZ ;  /* 0x000100004e257824 */ /* 0x000fe200078e00ff */
[----:B------:R-:W-:Y:S01]  /*a660*/  SHF.R.U64 R47, R68, 0x10, R69 ;  /* 0x00000010442f7819 */ /* 0x000fe20000001245 */
[----:B------:R-:W-:Y:S01]  /*a670*/  IMAD.U32 R51, R70, 0x10000, RZ ;  /* 0x0001000046337824 */ /* 0x000fe200078e00ff */
[----:B------:R-:W-:Y:S01]  /*a680*/  PRMT R76, R158, 0x5410, R76 ;  /* 0x000054109e4c7816 */ /* 0x000fe2000000004c */
[----:B------:R-:W-:-:S02]  /*a690*/  IMAD.U32 R55, R39, 0x10000, RZ ;  /* 0x0001000027377824 */ /* 0x000fc400078e00ff */
[----:B------:R-:W-:Y:S01]  /*a6a0*/  FMUL.FTZ R52, R56, R37 ;  /* 0x0000002538347220 */ /* 0x000fe20000410000 */
[----:B------:R-:W-:Y:S01]  /*a6b0*/  PRMT R47, R156, 0x5410, R47 ;  /* 0x000054109c2f7816 */ /* 0x000fe2000000002f */
[-C--:B------:R-:W-:Y:S01]  /*a6c0*/  FMUL.FTZ R56, R56, R51.reuse ;  /* 0x0000003338387220 */ /* 0x080fe20000410000 */
[----:B------:R-:W-:Y:S01]  /*a6d0*/  LOP3.LUT R43, R43, 0xffff0000, RZ, 0xc0, !PT ;  /* 0xffff00002b2b7812 */ /* 0x000fe200078ec0ff */
[C---:B------:R-:W-:Y:S01]  /*a6e0*/  FFMA.FTZ R52, R55.reuse, R51, -R52 ;  /* 0x0000003337347223 */ /* 0x040fe20000010834 */
[----:B------:R-:W-:Y:S01]  /*a6f0*/  LOP3.LUT R78, R78, 0xffff0000, RZ, 0xc0, !PT ;  /* 0xffff00004e4e7812 */ /* 0x000fe200078ec0ff */
[----:B------:R-:W-:Y:S01]  /*a700*/  IMAD.U32 R57, R40, 0x10000, RZ ;  /* 0x0001000028397824 */ /* 0x000fe200078e00ff */
[----:B------:R-:W-:Y:S01]  /*a710*/  LOP3.LUT R70, R70, 0xffff0000, RZ, 0xc0, !PT ;  /* 0xffff000046467812 */ /* 0x000fe200078ec0ff */
[----:B------:R-:W-:Y:S01]  /*a720*/  FFMA.FTZ R56, R55, R37, R56 ;  /* 0x0000002537387223 */ /* 0x000fe20000010038 */
[----:B------:R-:W-:Y:S01]  /*a730*/  IMAD.U32 R51, R76, 0x10000, RZ ;  /* 0x000100004c337824 */ /* 0x000fe200078e00ff */
[----:B------:R-:W-:Y:S01]  /*a740*/  LOP3.LUT R39, R39, 0xffff0000, RZ, 0xc0, !PT ;  /* 0xffff000027277812 */ /* 0x000fe200078ec0ff */
[----:B------:R-:W-:-:S02]  /*a750*/  IMAD.U32 R37, R47, 0x10000, RZ ;  /* 0x000100002f257824 */ /* 0x000fc400078e00ff */
[C---:B------:R-:W-:Y:S01]  /*a760*/  FMUL.FTZ R55, R43.reuse, R78 ;  /* 0x0000004e2b377220 */ /* 0x040fe20000410000 */
[----:B------:R-:W-:Y:S01]  /*a770*/  LOP3.LUT R40, R40, 0xffff0000, RZ, 0xc0, !PT ;  /* 0xffff000028287812 */ /* 0x000fe200078ec0ff */
[-C--:B------:R-:W-:Y:S01]  /*a780*/  FMUL.FTZ R43, R43, R70.reuse ;  /* 0x000000462b2b7220 */ /* 0x080fe20000410000 */
[----:B------:R-:W-:Y:S01]  /*a790*/  LOP3.LUT R76, R76, 0xffff0000, RZ, 0xc0, !PT ;  /* 0xffff00004c4c7812 */ /* 0x000fe200078ec0ff */
[----:B------:R-:W-:Y:S01]  /*a7a0*/  FFMA.FTZ R55, R39, R70, -R55 ;  /* 0x0000004627377223 */ /* 0x000fe20000010837 */
[----:B------:R-:W-:Y:S01]  /*a7b0*/  LOP3.LUT R62, R47, 0xffff0000, RZ, 0xc0, !PT ;  /* 0xffff00002f3e7812 */ /* 0x000fe200078ec0ff */
[----:B------:R-:W-:Y:S01]  /*a7c0*/  FMUL.FTZ R47, R57, R51 ;  /* 0x00000033392f7220 */ /* 0x000fe20000410000 */
[----:B------:R-:W-:Y:S01]  /*a7d0*/  PRMT R50, R157, 0x5410, R50 ;  /* 0x000054109d327816 */ /* 0x000fe20000000032 */
[-C--:B------:R-:W-:Y:S01]  /*a7e0*/  FMUL.FTZ R57, R57, R37.reuse ;  /* 0x0000002539397220 */ /* 0x080fe20000410000 */
[----:B------:R-:W-:Y:S01]  /*a7f0*/  PRMT R49, R155, 0x5410, R49 ;  /* 0x000054109b317816 */ /* 0x000fe20000000031 */
[----:B------:R-:W-:Y:S01]  /*a800*/  FFMA.FTZ R43, R39, R78, R43 ;  /* 0x0000004e272b7223 */ /* 0x000fe2000001002b */
[----:B------:R-:W-:Y:S01]  /*a810*/  LOP3.LUT R36, R36, 0xffff0000, RZ, 0xc0, !PT ;  /* 0xffff000024247812 */ /* 0x000fe200078ec0ff */
[C---:B------:R-:W-:Y:S01]  /*a820*/  FMUL.FTZ R39, R40.reuse, R76 ;  /* 0x0000004c28277220 */ /* 0x040fe20000410000 */
[C---:B------:R-:W-:Y:S01]  /*a830*/  FFMA.FTZ R47, R53.reuse, R37, -R47 ;  /* 0x00000025352f7223 */ /* 0x040fe2000001082f */
[----:B------:R-:W-:Y:S01]  /*a840*/  FFMA.FTZ R57, R53, R51, R57 ;  /* 0x0000003335397223 */ /* 0x000fe20000010039 */
[-C--:B------:R-:W-:Y:S01]  /*a850*/  FMUL.FTZ R40, R40, R62.reuse ;  /* 0x0000003e28287220 */ /* 0x080fe20000410000 */
[----:B------:R-:W-:Y:S01]  /*a860*/  IMAD.U32 R37, R50, 0x10000, RZ ;  /* 0x0001000032257824 */ /* 0x000fe200078e00ff */
[----:B------:R-:W-:Y:S01]  /*a870*/  LOP3.LUT R42, R42, 0xffff0000, RZ, 0xc0, !PT ;  /* 0xffff00002a2a7812 */ /* 0x000fe200078ec0ff */
[C---:B------:R-:W-:Y:S01]  /*a880*/  IMAD.U32 R51, R49.reuse, 0x10000, RZ ;  /* 0x0001000031337824 */ /* 0x040fe200078e00ff */
[----:B------:R-:W-:Y:S01]  /*a890*/  LOP3.LUT R50, R50, 0xffff0000, RZ, 0xc0, !PT ;  /* 0xffff000032327812 */ /* 0x000fe200078ec0ff */
[----:B------:R-:W-:Y:S01]  /*a8a0*/  IMAD.U32 R54, R38, 0x10000, RZ ;  /* 0x0001000026367824 */ /* 0x000fe200078e00ff */
[----:B------:R-:W-:Y:S01]  /*a8b0*/  LOP3.LUT R49, R49, 0xffff0000, RZ, 0xc0, !PT ;  /* 0xffff000031317812 */ /* 0x000fe200078ec0ff */
[C---:B------:R-:W-:Y:S01]  /*a8c0*/  FFMA.FTZ R39, R36.reuse, R62, -R39 ;  /* 0x0000003e24277223 */ /* 0x040fe20000010827 */
[----:B------:R-:W-:Y:S01]  /*a8d0*/  FFMA.FTZ R40, R36, R76, R40 ;  /* 0x0000004c24287223 */ /* 0x000fe20000010028 */
[----:B------:R-:W-:Y:S01]  /*a8e0*/  LOP3.LUT R38, R38, 0xffff0000, RZ, 0xc0, !PT ;  /* 0xffff000026267812 */ /* 0x000fe200078ec0ff */
[C---:B------:R-:W-:Y:S01]  /*a8f0*/  FMUL.FTZ R36, R60.reuse, R37 ;  /* 0x000000253c247220 */ /* 0x040fe20000410000 */
[----:B------:R-:W-:Y:S01]  /*a900*/  FMUL.FTZ R60, R60, R51 ;  /* 0x000000333c3c7220 */ /* 0x000fe20000410000 */
        /* <DEDUP_REMOVED lines=8> */
[----:B------:R-:W-:Y:S02]  /*a990*/  F2FP.BF16.F32.PACK_AB R52, R55, R52 ;  /* 0x000000343734723e */ /* 0x000fe400000010ff */
[----:B------:R-:W-:Y:S01]  /*a9a0*/  F2FP.BF16.F32.PACK_AB R38, R53, R36 ;  /* 0x000000243526723e */ /* 0x000fe200000010ff */
[----:B------:R-:W-:Y:S01]  /*a9b0*/  IMAD.MOV.U32 R36, RZ, RZ, R39 ;  /* 0x000000ffff247224 */ /* 0x000fe200078e0027 */
[----:B------:R-:W-:Y:S01]  /*a9c0*/  F2FP.BF16.F32.PACK_AB R42, R37, R60 ;  /* 0x0000003c252a723e */ /* 0x000fe200000010ff */
[----:B------:R-:W-:Y:S01]  /*a9d0*/  IMAD.MOV.U32 R37, RZ, RZ, R58 ;  /* 0x000000ffff257224 */ /* 0x000fe200078e003a */
[----:B------:R-:W-:Y:S01]  /*a9e0*/  F2FP.BF16.F32.PACK_AB R41, R41, R59 ;  /* 0x0000003b2929723e */ /* 0x000fe200000010ff */
[----:B------:R-:W-:Y:S01]  /*a9f0*/  IMAD.MOV.U32 R39, RZ, RZ, R52 ;  /* 0x000000ffff277224 */ /* 0x000fe200078e0034 */
[----:B------:R-:W-:-:S02]  /*aa00*/  F2FP.BF16.F32.PACK_AB R43, R43, R56 ;  /* 0x000000382b2b723e */ /* 0x000fc400000010ff */
[----:B------:R-:W-:-:S07]  /*aa10*/  F2FP.BF16.F32.PACK_AB R40, R40, R57 ;  /* 0x000000392828723e */ /* 0x000fce00000010ff */
.L_x_544:
[----:B------:R-:W-:Y:S05]  /*aa20*/  BSYNC B1 ;  /* 0x0000000000017941 */ /* 0x000fea0003800000 */
.L_x_543:
[----:B------:R-:W-:Y:S01]  /*aa30*/  ISETP.GE.AND P3, PT, R46, R143, PT ;  /* 0x0000008f2e00720c */ /* 0x000fe20003f66270 */
[----:B------:R-:W-:Y:S02]  /*aa40*/  ULDC.64 UR4, c[0x0][0x208] ;  /* 0x0000820000047ab9 */ /* 0x000fe40000000a00 */
[----:B-1----:R4:W-:Y:S10]  /*aa50*/  STG.E.128 desc[UR4][R44.64], R36 ;  /* 0x000000242c007986 */ /* 0x0029f4000c101d04 */
[----:B------:R-:W-:Y:S05]  /*aa60*/  @P3 BRA `(.L_x_499) ;  /* 0x00000004001c3947 */ /* 0x000fea0003800000 */
[--C-:B------:R-:W-:Y:S01]  /*aa70*/  IADD3 R122, P3, P4, R96, R122, R46.reuse ;  /* 0x0000007a607a7210 */ /* 0x100fe20007c7e02e */
[----:B------:R-:W-:Y:S01]  /*aa80*/  ULDC.64 UR4, c[0x0][0x208] ;  /* 0x0000820000047ab9 */ /* 0x000fe20000000a00 */
[----:B------:R-:W-:-:S04]  /*aa90*/  SHF.R.S32.HI R46, RZ, 0x1f, R46 ;  /* 0x0000001fff2e7819 */ /* 0x000fc8000001142e */
[----:B------:R-:W-:Y:S02]  /*aaa0*/  IADD3.X R48, R93, R48, R46, P3, P4 ;  /* 0x000000305d307210 */ /* 0x000fe40001fe842e */
[----:B------:R-:W-:-:S04]  /*aab0*/  LEA R116, P3, R122, R116, 0x1 ;  /* 0x000000747a747211 */ /* 0x000fc800078608ff */
[----:B------:R-:W-:-:S05]  /*aac0*/  LEA.HI.X R117, R122, R117, R48, 0x1, P3 ;  /* 0x000000757a757211 */ /* 0x000fca00018f0c30 */
[----:B---3--:R1:W-:Y:S01]  /*aad0*/  STG.E.128 desc[UR4][R116.64], R40 ;  /* 0x0000002874007986 */ /* 0x0083e2000c101d04 */
[----:B------:R-:W-:Y:S05]  /*aae0*/  BRA `(.L_x_499) ;  /* 0x0000000000fc7947 */ /* 0x000fea0003800000 */
.L_x_456:
[----:B------:R-:W-:-:S04]  /*aaf0*/  ULOP3.LUT UR4, UR60, 0x1, URZ, 0xfc, !UPT ;  /* 0x000000013c047892 */ /* 0x000fc8000f8efc3f */
[----:B------:R-:W-:-:S06]  /*ab00*/  UISETP.NE.AND UP0, UPT, UR4, 0x3, UPT ;  /* 0x000000030400788c */ /* 0x000fcc000bf05270 */
[----:B------:R-:W-:-:S13]  /*ab10*/  PLOP3.LUT P2, PT, PT, PT, UP0, 0x80, 0x0 ;  /* 0x000000000000781c */ /* 0x000fda0003f4f008 */
[----:B------:R-:W-:Y:S05]  /*ab20*/  @!P2 BRA `(.L_x_545) ;  /* 0x000000000004a947 */ /* 0x000fea0003800000 */
[----:B------:R-:W-:Y:S01]  /*ab30*/  BPT.TRAP 0x1 ;  /* 0x000000040000795c */ /* 0x000fe20000300000 */
.L_x_545:
[----:B------:R-:W-:Y:S01]  /*ab40*/  IMAD R3, R19, 0x8, R18 ;  /* 0x0000000813037824 */ /* 0x000fe200078e0212 */
[----:B------:R-:W-:Y:S01]  /*ab50*/  SHF.L.U32 R0, R217, 0x1f, RZ ;  /* 0x0000001fd9007819 */ /* 0x000fe200000006ff */
[----:B------:R-:W-:Y:S01]  /*ab60*/  IMAD R4, R2, -0x50, R24 ;  /* 0xffffffb002047824 */ /* 0x000fe200078e0218 */
[----:B------:R-:W-:Y:S02]  /*ab70*/  BSSY B1, `(.L_x_546) ;  /* 0x0000005000017945 */ /* 0x000fe40003800000 */
[----:B------:R-:W1:Y:S02]  /*ab80*/  SYNCS.PHASECHK.TRANS64.TRYWAIT P4, [R3+URZ+0x38890], R0 ;  /* 0x03889000030075a7 */ /* 0x000e64000808017f */
[----:B------:R-:W-:-:S04]  /*ab90*/  VIMNMX R4, R4, 0x50, PT ;  /* 0x0000005004047848 */ /* 0x000fc80003fe0100 */
[----:B------:R-:W-:Y:S01]  /*aba0*/  ISETP.GE.AND P3, PT, R213, R4, PT ;  /* 0x00000004d500720c */ /* 0x000fe20003f66270 */
[----:B-1----:R-:W-:-:S12]  /*abb0*/  @!P4 BRA `(.L_x_547) ;  /* 0x000002180068c947 */ /* 0x002fd80003800000 */
.L_x_860:
[----:B------:R-:W-:Y:S05]  /*abc0*/  BSYNC B1 ;  /* 0x0000000000017941 */ /* 0x000fea0003800000 */
.L_x_546:
[----:B------:R-:W-:Y:S04]  /*abd0*/  BSSY B1, `(.L_x_548) ;  /* 0x000000f000017945 */ /* 0x000fe80003800000 */
[----:B------:R-:W-:Y:S05]  /*abe0*/  @P3 BRA `(.L_x_549) ;  /* 0x0000000000343947 */ /* 0x000fea0003800000 */
[----:B------:R-:W-:Y:S01]  /*abf0*/  ISETP.NE.AND P4, PT, R27, RZ, PT ;  /* 0x000000ff1b00720c */ /* 0x000fe20003f85270 */
[----:B------:R-:W-:Y:S01]  /*ac00*/  ULDC.64 UR4, c[0x0][0x208] ;  /* 0x0000820000047ab9 */ /* 0x000fe20000000a00 */
[----:B------:R-:W-:-:S11]  /*ac10*/  ISETP.NE.AND P3, PT, R11, RZ, PT ;  /* 0x000000ff0b00720c */ /* 0x000fd60003f65270 */
[----:B0-----:R-:W0:Y:S04]  /*ac20*/  @P4 LDS.128 R36, [R5+0x24400] ;  /* 0x0244000005244984 */ /* 0x001e280000000c00 */
[----:B------:R-:W2:Y:S04]  /*ac30*/  @P3 LDS.128 R40, [R5+0x26c00] ;  /* 0x026c000005283984 */ /* 0x000ea80000000c00 */
[----:B0-----:R-:W-:Y:S01]  /*ac40*/  @P4 STG.E.128 desc[UR4][R60.64], R36 ;  /* 0x000000243c004986 */ /* 0x001fe2000c101d04 */
[----:B------:R-:W-:-:S03]  /*ac50*/  ISETP.NE.AND P4, PT, R10, RZ, PT ;  /* 0x000000ff0a00720c */ /* 0x000fc60003f85270 */
[----:B--2---:R-:W-:Y:S01]  /*ac60*/  @P3 STG.E.128 desc[UR4][R60.64+0x80], R40 ;  /* 0x000080283c003986 */ /* 0x004fe2000c101d04 */
[----:B------:R-:W-:-:S09]  /*ac70*/  ISETP.NE.AND P3, PT, R9, RZ, PT ;  /* 0x000000ff0900720c */ /* 0x000fd20003f65270 */
[----:B------:R-:W0:Y:S04]  /*ac80*/  @P4 LDS.128 R36, [R5+0x29400] ;  /* 0x0294000005244984 */ /* 0x000e280000000c00 */
[----:B------:R-:W2:Y:S04]  /*ac90*/  @P3 LDS.128 R40, [R5+0x2bc00] ;  /* 0x02bc000005283984 */ /* 0x000ea80000000c00 */
[----:B0-----:R3:W-:Y:S04]  /*aca0*/  @P4 STG.E.128 desc[UR4][R60.64+0x100], R36 ;  /* 0x000100243c004986 */ /* 0x0017e8000c101d04 */
[----:B--2---:R3:W-:Y:S02]  /*acb0*/  @P3 STG.E.128 desc[UR4][R60.64+0x180], R40 ;  /* 0x000180283c003986 */ /* 0x0047e4000c101d04 */
.L_x_549:
[----:B------:R-:W-:Y:S05]  /*acc0*/  BSYNC B1 ;  /* 0x0000000000017941 */ /* 0x000fea0003800000 */
.L_x_548:
[----:B---3--:R-:W-:Y:S01]  /*acd0*/  VIADD R36, R213, 0x20 ;  /* 0x00000020d5247836 */ /* 0x008fe20000000000 */
[----:B------:R-:W-:Y:S04]  /*ace0*/  BSSY B1, `(.L_x_550) ;  /* 0x0000010000017945 */ /* 0x000fe80003800000 */
[----:B------:R-:W-:-:S13]  /*acf0*/  ISETP.GE.AND P3, PT, R36, R4, PT ;  /* 0x000000042400720c */ /* 0x000fda0003f66270 */
        /* <DEDUP_REMOVED lines=14> */
.L_x_551:
[----:B------:R-:W-:Y:S05]  /*ade0*/  BSYNC B1 ;  /* 0x0000000000017941 */ /* 0x000fea0003800000 */
.L_x_550:
[----:B------:R-:W-:-:S13]  /*adf0*/  ISETP.GE.AND P3, PT, R237, R4, PT ;  /* 0x00000004ed00720c */ /* 0x000fda0003f66270 */
[----:B------:R-:W-:Y:S05]  /*ae00*/  @P3 BRA `(.L_x_499) ;  /* 0x0000000000343947 */ /* 0x000fea0003800000 */
[----:B------:R-:W-:Y:S01]  /*ae10*/  ISETP.NE.AND P4, PT, R27, RZ, PT ;  /* 0x000000ff1b00720c */ /* 0x000fe20003f85270 */
[----:B------:R-:W-:Y:S01]  /*ae20*/  ULDC.64 UR4, c[0x0][0x208] ;  /* 0x0000820000047ab9 */ /* 0x000fe20000000a00 */
[----:B------:R-:W-:-:S11]  /*ae30*/  ISETP.NE.AND P3, PT, R11, RZ, PT ;  /* 0x000000ff0b00720c */ /* 0x000fd60003f65270 */
[----:B0--3--:R-:W0:Y:S04]  /*ae40*/  @P4 LDS.128 R36, [R5+0x26400] ;  /* 0x0264000005244984 */ /* 0x009e280000000c00 */
        /* <DEDUP_REMOVED lines=9> */
.L_x_499:
[----:B------:R-:W-:Y:S05]  /*aee0*/  BSYNC B0 ;  /* 0x0000000000007941 */ /* 0x000fea0003800000 */
.L_x_455:
[----:B0-234-:R-:W0:Y:S01]  /*aef0*/  S2R R36, SR_TID.X ;  /* 0x0000000000247919 */ /* 0x01de220000002100 */
[----:B------:R-:W-:Y:S01]  /*af00*/  @!PT LDS RZ, [RZ] ;  /* 0x00000000fffff984 */ /* 0x000fe20000000800 */
[----:B------:R-:W-:Y:S01]  /*af10*/  @!PT LDS RZ, [RZ] ;  /* 0x00000000fffff984 */ /* 0x000fe20000000800 */
[----:B------:R-:W-:Y:S01]  /*af20*/  @!PT LDS RZ, [RZ] ;  /* 0x00000000fffff984 */ /* 0x000fe20000000800 */
[----:B------:R-:W-:Y:S01]  /*af30*/  @!PT LDS RZ, [RZ] ;  /* 0x00000000fffff984 */ /* 0x000fe20000000800 */
[----:B------:R2:W-:Y:S06]  /*af40*/  MEMBAR.ALL.CTA ;  /* 0x0000000000007992 */ /* 0x0005ec0000008000 */
[----:B--2---:R-:W2:Y:S01]  /*af50*/  FENCE.VIEW.ASYNC.S ;  /* 0x00000000000073c6 */ /* 0x004ea20000000000 */
[----:B------:R-:W-:Y:S05]  /*af60*/  WARPSYNC.ALL ;  /* 0x0000000000007948 */ /* 0x000fea0003800000 */
[----:B------:R-:W-:Y:S01]  /*af70*/  BSSY B0, `(.L_x_552) ;  /* 0x0000009000007945 */ /* 0x000fe20003800000 */
[----:B0-----:R-:W-:Y:S01]  /*af80*/  LOP3.LUT R36, R36, 0x7f, RZ, 0xc0, !PT ;  /* 0x0000007f24247812 */ /* 0x001fe200078ec0ff */
[----:B--2---:R0:W-:Y:S03]  /*af90*/  BAR.SYNC.DEFER_BLOCKING R171, 0x80 ;  /* 0x000200ab0000751d */ /* 0x0041e60000010000 */
[----:B------:R-:W-:-:S13]  /*afa0*/  ISETP.NE.AND P3, PT, R36, RZ, PT ;  /* 0x000000ff2400720c */ /* 0x000fda0003f65270 */
[----:B------:R-:W-:-:S05]  /*afb0*/  @!P3 VIADD R36, R3, 0x388a0 ;  /* 0x000388a00324b836 */ /* 0x000fca0000000000 */
[----:B------:R-:W-:-:S04]  /*afc0*/  @!P3 PRMT R36, RZ, 0x654, R36 ;  /* 0x00000654ff24b816 */ /* 0x000fc80000000024 */
[----:B------:R0:W-:Y:S01]  /*afd0*/  @!P3 SYNCS.ARRIVE.TRANS64.RED.A1T0 RZ, [R36+URZ], RZ ;  /* 0x000000ff24ffb9a7 */ /* 0x0001e2000810043f */
[----:B------:R-:W-:Y:S05]  /*afe0*/  @!P2 BRA `(.L_x_553) ;  /* 0x000000000004a947 */ /* 0x000fea0003800000 */
[----:B------:R-:W-:Y:S01]  /*aff0*/  BPT.TRAP 0x1 ;  /* 0x000000040000795c */ /* 0x000fe20000300000 */
.L_x_553:
[----:B------:R-:W-:Y:S05]  /*b000*/  BSYNC B0 ;  /* 0x0000000000007941 */ /* 0x000fea0003800000 */
.L_x_552:
[----:B------:R-:W2:Y:S01]  /*b010*/  SYNCS.PHASECHK.TRANS64.TRYWAIT P4, [R3+URZ+0x388b0], R0 ;  /* 0x0388b000030075a7 */ /* 0x000ea2000808017f */
[----:B------:R-:W-:Y:S01]  /*b020*/  ULDC UR61, c[0x0][0x2f4] ;  /* 0x0000bd00003d7ab9 */ /* 0x000fe20000000800 */
[----:B------:R-:W-:Y:S01]  /*b030*/  ULDC.64 UR56, c[0x0][0x328] ;  /* 0x0000ca0000387ab9 */ /* 0x000fe20000000a00 */
[----:B------:R-:W-:Y:S01]  /*b040*/  ULDC.64 UR58, c[0x0][0x318] ;  /* 0x0000c600003a7ab9 */ /* 0x000fe20000000a00 */
[----:B------:R-:W-:Y:S01]  /*b050*/  BSSY B0, `(.L_x_554) ;  /* 0x0000004000007945 */ /* 0x000fe20003800000 */
[----:B------:R-:W-:Y:S01]  /*b060*/  ISETP.GE.AND P2, PT, R213, R4, PT ;  /* 0x00000004d500720c */ /* 0x000fe20003f46270 */
[----:B------:R-:W-:Y:S02]  /*b070*/  IMAD.WIDE R44, R2, 0x50, R112 ;  /* 0x00000050022c7825 */ /* 0x000fe400078e0270 */
[----:B--2---:R-:W-:Y:S10]  /*b080*/  @!P4 BRA `(.L_x_555) ;  /* 0x000002140048c947 */ /* 0x004ff40003800000 */
.L_x_861:
[----:B------:R-:W-:Y:S05]  /*b090*/  BSYNC B0 ;  /* 0x0000000000007941 */ /* 0x000fea0003800000 */
.L_x_554:
[----:B------:R-:W-:Y:S04]  /*b0a0*/  BSSY B0, `(.L_x_556) ;  /* 0x0000017000007945 */ /* 0x000fe80003800000 */
[----:B------:R-:W-:Y:S05]  /*b0b0*/  @P2 BRA `(.L_x_557) ;  /* 0x0000000000542947 */ /* 0x000fea0003800000 */
[----:B------:R-:W-:Y:S01]  /*b0c0*/  IMAD R39, R45, UR56, RZ ;  /* 0x000000382d277c24 */ /* 0x000fe2000f8e02ff */
[----:B------:R-:W-:Y:S01]  /*b0d0*/  ISETP.GE.AND P4, PT, R16, UR61, PT ;  /* 0x0000003d10007c0c */ /* 0x000fe2000bf86270 */
[----:B0-----:R-:W-:Y:S01]  /*b0e0*/  IMAD.MOV.U32 R36, RZ, RZ, R94 ;  /* 0x000000ffff247224 */ /* 0x001fe200078e005e */
[----:B------:R-:W-:Y:S01]  /*b0f0*/  ULDC.64 UR4, c[0x0][0x208] ;  /* 0x0000820000047ab9 */ /* 0x000fe20000000a00 */
[----:B------:R-:W-:Y:S02]  /*b100*/  IMAD.MOV.U32 R37, RZ, RZ, R6 ;  /* 0x000000ffff257224 */ /* 0x000fe400078e0006 */
[C---:B------:R-:W-:Y:S02]  /*b110*/  IMAD R39, R44.reuse, UR57, R39 ;  /* 0x000000392c277c24 */ /* 0x040fe4000f8e0227 */
[----:B------:R-:W-:-:S04]  /*b120*/  IMAD.WIDE.U32 R36, R44, UR56, R36 ;  /* 0x000000382c247c25 */ /* 0x000fc8000f8e0024 */
[----:B------:R-:W-:Y:S01]  /*b130*/  IMAD.IADD R37, R37, 0x1, R39 ;  /* 0x0000000125257824 */ /* 0x000fe200078e0227 */
[----:B------:R-:W-:-:S04]  /*b140*/  LEA R46, P2, R36, UR58, 0x1 ;  /* 0x0000003a242e7c11 */ /* 0x000fc8000f8408ff */
[----:B------:R-:W-:Y:S02]  /*b150*/  LEA.HI.X R47, R36, UR59, R37, 0x1, P2 ;  /* 0x0000003b242f7c11 */ /* 0x000fe400090f0c25 */
[----:B------:R-:W-:Y:S01]  /*b160*/  ISETP.GE.AND P2, PT, R212, UR61, PT ;  /* 0x0000003dd4007c0c */ /* 0x000fe2000bf46270 */
[----:B------:R-:W0:-:S12]  /*b170*/  @!P4 LDS.128 R36, [R5+0x400] ;  /* 0x000400000524c984 */ /* 0x000e180000000c00 */
[----:B-1----:R-:W1:Y:S04]  /*b180*/  @!P2 LDS.128 R40, [R5+0x2c00] ;  /* 0x002c00000528a984 */ /* 0x002e680000000c00 */
[----:B0-----:R-:W-:Y:S01]  /*b190*/  @!P4 STG.E.128 desc[UR4][R46.64], R36 ;  /* 0x000000242e00c986 */ /* 0x001fe2000c101d04 */
[----:B------:R-:W-:-:S03]  /*b1a0*/  ISETP.GE.AND P4, PT, R218, UR61, PT ;  /* 0x0000003dda007c0c */ /* 0x000fc6000bf86270 */
[----:B-1----:R-:W-:Y:S01]  /*b1b0*/  @!P2 STG.E.128 desc[UR4][R46.64+0x80], R40 ;  /* 0x000080282e00a986 */ /* 0x002fe2000c101d04 */
[----:B------:R-:W-:-:S09]  /*b1c0*/  ISETP.GE.AND P2, PT, R219, UR61, PT ;  /* 0x0000003ddb007c0c */ /* 0x000fd2000bf46270 */
[----:B------:R-:W0:Y:S04]  /*b1d0*/  @!P4 LDS.128 R36, [R5+0x5400] ;  /* 0x005400000524c984 */ /* 0x000e280000000c00 */
[----:B------:R-:W1:Y:S04]  /*b1e0*/  @!P2 LDS.128 R40, [R5+0x7c00] ;  /* 0x007c00000528a984 */ /* 0x000e680000000c00 */
[----:B0-----:R3:W-:Y:S04]  /*b1f0*/  @!P4 STG.E.128 desc[UR4][R46.64+0x100], R36 ;  /* 0x000100242e00c986 */ /* 0x0017e8000c101d04 */
[----:B-1----:R3:W-:Y:S02]  /*b200*/  @!P2 STG.E.128 desc[UR4][R46.64+0x180], R40 ;  /* 0x000180282e00a986 */ /* 0x0027e4000c101d04 */
.L_x_557:
[----:B------:R-:W-:Y:S05]  /*b210*/  BSYNC B0 ;  /* 0x0000000000007941 */ /* 0x000fea0003800000 */
.L_x_556:
[----:B-12---:R-:W-:Y:S01]  /*b220*/  VIADD R0, R213, 0x20 ;  /* 0x00000020d5007836 */ /* 0x006fe20000000000 */
[----:B------:R-:W-:Y:S04]  /*b230*/  BSSY B0, `(.L_x_558) ;  /* 0x000001a000007945 */ /* 0x000fe80003800000 */
[----:B------:R-:W-:-:S13]  /*b240*/  ISETP.GE.AND P2, PT, R0, R4, PT ;  /* 0x000000040000720c */ /* 0x000fda0003f46270 */
[----:B------:R-:W-:Y:S05]  /*b250*/  @P2 BRA `(.L_x_559) ;  /* 0x00000000005c2947 */ /* 0x000fea0003800000 */
[----:B---3--:R-:W-:Y:S01]  /*b260*/  IADD3 R39, P2, R44, 0x20, RZ ;  /* 0x000000202c277810 */ /* 0x008fe20007f5e0ff */
[----:B0-----:R-:W-:Y:S01]  /*b270*/  IMAD.MOV.U32 R36, RZ, RZ, R94 ;  /* 0x000000ffff247224 */ /* 0x001fe200078e005e */
[----:B------:R-:W-:Y:S01]  /*b280*/  ISETP.GE.AND P4, PT, R16, UR61, PT ;  /* 0x0000003d10007c0c */ /* 0x000fe2000bf86270 */
[----:B------:R-:W-:Y:S01]  /*b290*/  IMAD.MOV.U32 R37, RZ, RZ, R6 ;  /* 0x000000ffff257224 */ /* 0x000fe200078e0006 */
[----:B------:R-:W-:Y:S01]  /*b2a0*/  ULDC.64 UR4, c[0x0][0x208] ;  /* 0x0000820000047ab9 */ /* 0x000fe20000000a00 */
[----:B------:R-:W-:Y:S02]  /*b2b0*/  IMAD.X R0, RZ, RZ, R45, P2 ;  /* 0x000000ffff007224 */ /* 0x000fe400010e062d */
[----:B------:R-:W-:-:S04]  /*b2c0*/  IMAD.WIDE.U32 R36, R39, UR56, R36 ;  /* 0x0000003827247c25 */ /* 0x000fc8000f8e0024 */
[----:B------:R-:W-:Y:S01]  /*b2d0*/  IMAD R0, R0, UR56, RZ ;  /* 0x0000003800007c24 */ /* 0x000fe2000f8e02ff */
[----:B------:R-:W-:-:S03]  /*b2e0*/  LEA R46, P2, R36, UR58, 0x1 ;  /* 0x0000003a242e7c11 */ /* 0x000fc6000f8408ff */
[----:B------:R-:W-:-:S04]  /*b2f0*/  IMAD R39, R39, UR57, R0 ;  /* 0x0000003927277c24 */ /* 0x000fc8000f8e0200 */
[----:B------:R-:W-:-:S05]  /*b300*/  IMAD.IADD R37, R37, 0x1, R39 ;  /* 0x0000000125257824 */ /* 0x000fca00078e0227 */
[----:B------:R-:W-:Y:S02]  /*b310*/  LEA.HI.X R47, R36, UR59, R37, 0x1, P2 ;  /* 0x0000003b242f7c11 */ /* 0x000fe400090f0c25 */
[----:B------:R-:W-:Y:S01]  /*b320*/  ISETP.GE.AND P2, PT, R212, UR61, PT ;  /* 0x0000003dd4007c0c */ /* 0x000fe2000bf46270 */
[----:B------:R-:W0:-:S12]  /*b330*/  @!P4 LDS.128 R36, [R5+0x1400] ;  /* 0x001400000524c984 */ /* 0x000e180000000c00 */
[----:B------:R-:W1:Y:S04]  /*b340*/  @!P2 LDS.128 R40, [R5+0x3c00] ;  /* 0x003c00000528a984 */ /* 0x000e680000000c00 */
        /* <DEDUP_REMOVED lines=8> */
.L_x_559:
[----:B------:R-:W-:Y:S05]  /*b3d0*/  BSYNC B0 ;  /* 0x0000000000007941 */ /* 0x000fea0003800000 */
.L_x_558:
[----:B------:R-:W-:Y:S01]  /*b3e0*/  ISETP.GE.AND P2, PT, R237, R4, PT ;  /* 0x00000004ed00720c */ /* 0x000fe20003f46270 */
[----:B------:R-:W-:-:S12]  /*b3f0*/  BSSY B0, `(.L_x_560) ;  /* 0x0000019000007945 */ /* 0x000fd80003800000 */
[----:B------:R-:W-:Y:S05]  /*b400*/  @P2 BRA `(.L_x_561) ;  /* 0x00000000005c2947 */ /* 0x000fea0003800000 */
[----:B--23--:R-:W-:Y:S01]  /*b410*/  IADD3 R39, P2, R44, 0x40, RZ ;  /* 0x000000402c277810 */ /* 0x00cfe20007f5e0ff */
[----:B0-----:R-:W-:Y:S01]  /*b420*/  IMAD.MOV.U32 R36, RZ, RZ, R94 ;  /* 0x000000ffff247224 */ /* 0x001fe200078e005e */
[----:B------:R-:W-:Y:S01]  /*b430*/  ISETP.GE.AND P4, PT, R16, UR61, PT ;  /* 0x0000003d10007c0c */ /* 0x000fe2000bf86270 */
[----:B------:R-:W-:Y:S01]  /*b440*/  IMAD.MOV.U32 R37, RZ, RZ, R6 ;  /* 0x000000ffff257224 */ /* 0x000fe200078e0006 */
[----:B------:R-:W-:Y:S01]  /*b450*/  ULDC.64 UR4, c[0x0][0x208] ;  /* 0x0000820000047ab9 */ /* 0x000fe20000000a00 */
[----:B------:R-:W-:Y:S02]  /*b460*/  IMAD.X R44, RZ, RZ, R45, P2 ;  /* 0x000000ffff2c7224 */ /* 0x000fe400010e062d */
[----:B------:R-:W-:-:S04]  /*b470*/  IMAD.WIDE.U32 R36, R39, UR56, R36 ;  /* 0x0000003827247c25 */ /* 0x000fc8000f8e0024 */
[----:B------:R-:W-:-:S04]  /*b480*/  IMAD R44, R44, UR56, RZ ;  /* 0x000000382c2c7c24 */ /* 0x000fc8000f8e02ff */
[----:B------:R-:W-:Y:S01]  /*b490*/  IMAD R39, R39, UR57, R44 ;  /* 0x0000003927277c24 */ /* 0x000fe2000f8e022c */
[----:B------:R-:W-:-:S03]  /*b4a0*/  LEA R44, P2, R36, UR58, 0x1 ;  /* 0x0000003a242c7c11 */ /* 0x000fc6000f8408ff */
        /* <DEDUP_REMOVED lines=13> */
.L_x_561:
[----:B------:R-:W-:Y:S05]  /*b580*/  BSYNC B0 ;  /* 0x0000000000007941 */ /* 0x000fea0003800000 */
.L_x_560:
[----:B------:R-:W5:Y:S01]  /*b590*/  LDL R0, [R1+0x10] ;  /* 0x0000100001007983 */ /* 0x000f620000100800 */
[----:B------:R-:W-:Y:S01]  /*b5a0*/  @!P3 VIADD R3, R3, 0x388c0 ;  /* 0x000388c00303b836 */ /* 0x000fe20000000000 */
[----:B------:R-:W-:Y:S01]  /*b5b0*/  PLOP3.LUT P2, PT, PT, PT, PT, 0x8, 0x0 ;  /* 0x000000000000781c */ /* 0x000fe20003f4e170 */
[----:B------:R-:W-:Y:S01]  /*b5c0*/  VIADD R19, R19, 0x1 ;  /* 0x0000000113137836 */ /* 0x000fe20000000000 */
[----:B------:R-:W-:Y:S01]  /*b5d0*/  @!PT LDS RZ, [RZ] ;  /* 0x00000000fffff984 */ /* 0x000fe20000000800 */
[----:B------:R-:W-:Y:S01]  /*b5e0*/  @!PT LDS RZ, [RZ] ;  /* 0x00000000fffff984 */ /* 0x000fe20000000800 */
[----:B------:R-:W-:Y:S01]  /*b5f0*/  @!PT LDS RZ, [RZ] ;  /* 0x00000000fffff984 */ /* 0x000fe20000000800 */
[----:B------:R-:W-:Y:S01]  /*b600*/  @!PT LDS RZ, [RZ] ;  /* 0x00000000fffff984 */ /* 0x000fe20000000800 */
[----:B------:R1:W-:Y:S06]  /*b610*/  MEMBAR.ALL.CTA ;  /* 0x0000000000007992 */ /* 0x0003ec0000008000 */
[----:B-1----:R-:W1:Y:S01]  /*b620*/  FENCE.VIEW.ASYNC.S ;  /* 0x00000000000073c6 */ /* 0x002e620000000000 */
[----:B------:R-:W-:Y:S01]  /*b630*/  @!P3 PRMT R3, RZ, 0x654, R3 ;  /* 0x00000654ff03b816 */ /* 0x000fe20000000003 */
[----:B-1----:R1:W-:Y:S06]  /*b640*/  BAR.SYNC.DEFER_BLOCKING R171, 0x80 ;  /* 0x000200ab0000751d */ /* 0x0023ec0000010000 */
[----:B------:R1:W-:Y:S01]  /*b650*/  @!P3 SYNCS.ARRIVE.TRANS64.RED.A1T0 RZ, [R3+URZ], RZ ;  /* 0x000000ff03ffb9a7 */ /* 0x0003e2000810043f */
[----:B------:R-:W-:-:S04]  /*b660*/  ISETP.NE.AND P3, PT, R19, 0x2, PT ;  /* 0x000000021300780c */ /* 0x000fc80003f65270 */
[----:B------:R-:W-:Y:S02]  /*b670*/  SEL R19, R19, RZ, P3 ;  /* 0x000000ff13137207 */ /* 0x000fe40001800000 */
[----:B-----5:R-:W-:Y:S02]  /*b680*/  LOP3.LUT P4, RZ, R0, 0x2, RZ, 0xc0, !PT ;  /* 0x0000000200ff7812 */ /* 0x020fe4000788c0ff */
[----:B------:R-:W-:-:S04]  /*b690*/  SEL R0, RZ, 0x1, P3 ;  /* 0x00000001ff007807 */ /* 0x000fc80001800000 */
[----:B------:R-:W-:-:S07]  /*b6a0*/  LOP3.LUT R217, R217, R0, RZ, 0x3c, !PT ;  /* 0x00000000d9d97212 */ /* 0x000fce00078e3cff */
[----:B-1----:R-:W-:Y:S05]  /*b6b0*/  @P4 BRA `(.L_x_562) ;  /* 0xffffff7800344947 */ /* 0x002fea000383ffff */
.L_x_450:
[----:B------:R-:W-:Y:S01]  /*b6c0*/  BSSY B0, `(.L_x_563) ;  /* 0x0000005000007945 */ /* 0x000fe20003800000 */
[----:B------:R-:W-:-:S03]  /*b6d0*/  IMAD.MOV.U32 R92, RZ, RZ, RZ ;  /* 0x000000ffff5c7224 */ /* 0x000fc600078e00ff */
[----:B------:R-:W-:Y:S05]  /*b6e0*/  @P2 BRA `(.L_x_564) ;  /* 0x0000000000082947 */ /* 0x000fea0003800000 */
[----:B------:R-:W0:Y:S02]  /*b6f0*/  FENCE.VIEW.ASYNC.G ;  /* 0x00000000000073c6 */ /* 0x000e240000000100 */
[----:B0-----:R-:W-:Y:S06]  /*b700*/  BAR.ARV 0xc, 0x180 ;  /* 0x0306000000007b1d */ /* 0x001fec0000002000 */
.L_x_564:
[----:B------:R-:W-:Y:S05]  /*b710*/  BSYNC B0 ;  /* 0x0000000000007941 */ /* 0x000fea0003800000 */
.L_x_563:
[----:B------:R-:W2:Y:S01]  /*b720*/  LDL R0, [R1+0x10] ;  /* 0x0000100001007983 */ /* 0x000ea20000100800 */
[----:B------:R-:W-:Y:S01]  /*b730*/  BSSY B0, `(.L_x_565) ;  /* 0x0000021000007945 */ /* 0x000fe20003800000 */
[----:B--2---:R-:W-:-:S13]  /*b740*/  LOP3.LUT P0, RZ, R0, 0x4, RZ, 0xc0, !PT ;  /* 0x0000000400ff7812 */ /* 0x004fda000780c0ff */
[----:B------:R-:W-:Y:S05]  /*b750*/  @!P0 BRA `(.L_x_566) ;  /* 0x0000000000788947 */ /* 0x000fea0003800000 */
[----:B------:R-:W-:Y:S01]  /*b760*/  ISETP.NE.AND P0, PT, R232, RZ, PT ;  /* 0x000000ffe800720c */ /* 0x000fe20003f05270 */
[----:B------:R-:W-:-:S03]  /*b770*/  ULDC UR4, c[0x0][0x9f0] ;  /* 0x00027c0000047ab9 */ /* 0x000fc60000000800 */
[----:B------:R-:W-:-:S04]  /*b780*/  SEL R9, R232, UR4, P0 ;  /* 0x00000004e8097c07 */ /* 0x000fc80008000000 */
[-C--:B------:R-:W-:Y:S02]  /*b790*/  IABS R5, R9.reuse ;  /* 0x0000000900057213 */ /* 0x080fe40000000000 */
[----:B------:R-:W-:Y:S02]  /*b7a0*/  IADD3 R0, R144, -0x1, R9 ;  /* 0xffffffff90007810 */ /* 0x000fe40007ffe009 */
[----:B-1----:R-:W1:Y:S01]  /*b7b0*/  I2F.RP R4, R5 ;  /* 0x0000000500047306 */ /* 0x002e620000209400 */
[----:B------:R-:W-:-:S05]  /*b7c0*/  IABS R8, R9 ;  /* 0x0000000900087213 */ /* 0x000fca0000000000 */
[----:B------:R-:W-:Y:S02]  /*b7d0*/  IMAD.MOV R8, RZ, RZ, -R8 ;  /* 0x000000ffff087224 */ /* 0x000fe400078e0a08 */
[----:B-1----:R-:W1:Y:S02]  /*b7e0*/  MUFU.RCP R4, R4 ;  /* 0x0000000400047308 */ /* 0x002e640000001000 */
[----:B-1----:R-:W-:Y:S01]  /*b7f0*/  VIADD R2, R4, 0xffffffe ;  /* 0x0ffffffe04027836 */ /* 0x002fe20000000000 */
[----:B------:R-:W-:Y:S02]  /*b800*/  IABS R4, R0 ;  /* 0x0000000000047213 */ /* 0x000fe40000000000 */
[----:B------:R-:W-:-:S03]  /*b810*/  LOP3.LUT R0, R0, R9, RZ, 0x3c, !PT ;  /* 0x0000000900007212 */ /* 0x000fc600078e3cff */
[----:B------:R1:W2:Y:S01]  /*b820*/  F2I.FTZ.U32.TRUNC.NTZ R3, R2 ;  /* 0x0000000200037305 */ /* 0x0002a2000021f000 */
[----:B------:R-:W-:Y:S01]  /*b830*/  ISETP.GE.AND P2, PT, R0, RZ, PT ;  /* 0x000000ff0000720c */ /* 0x000fe20003f46270 */
[----:B-1----:R-:W-:Y:S02]  /*b840*/  IMAD.MOV.U32 R2, RZ, RZ, RZ ;  /* 0x000000ffff027224 */ /* 0x002fe400078e00ff */
[----:B--2---:R-:W-:-:S04]  /*b850*/  IMAD.MOV R6, RZ, RZ, -R3 ;  /* 0x000000ffff067224 */ /* 0x004fc800078e0a03 */
        /* <DEDUP_REMOVED lines=13> */
[----:B------:R-:W-:-:S07]  /*b930*/  IMAD.MOV.U32 R92, RZ, RZ, R3 ;  /* 0x000000ffff5c7224 */ /* 0x000fce00078e0003 */
.L_x_566:
[----:B------:R-:W-:Y:S05]  /*b940*/  BSYNC B0 ;  /* 0x0000000000007941 */ /* 0x000fea0003800000 */
.L_x_565:
[----:B------:R-:W2:Y:S01]  /*b950*/  LDL R0, [R1+0x74] ;  /* 0x0000740001007983 */ /* 0x000ea20000100800 */
[----:B------:R-:W-:Y:S02]  /*b960*/  PLOP3.LUT P0, PT, PT, PT, PT, 0x80, 0x0 ;  /* 0x000000000000781c */ /* 0x000fe40003f0f070 */
        /* <DEDUP_REMOVED lines=24> */
[----:B----4-:R-:W-:Y:S02]  /*baf0*/  CS2R R44, SRZ ;  /* 0x00000000002c7805 */ /* 0x010fe4000001ff00 */
[----:B------:R-:W-:Y:S02]  /*bb00*/  CS2R R102, SRZ ;  /* 0x0000000000667805 */ /* 0x000fe4000001ff00 */
[----:B---3--:R-:W-:Y:S02]  /*bb10*/  CS2R R40, SRZ ;  /* 0x0000000000287805 */ /* 0x008fe4000001ff00 */
[----:B------:R-:W-:Y:S02]  /*bb20*/  CS2R R104, SRZ ;  /* 0x0000000000687805 */ /* 0x000fe4000001ff00 */
[----:B0-----:R-:W-:-:S02]  /*bb30*/  CS2R R36, SRZ ;  /* 0x0000000000247805 */ /* 0x001fc4000001ff00 */
        /* <DEDUP_REMOVED lines=13> */
[----:B-1----:R-:W-:Y:S02]  /*bc10*/  CS2R R10, SRZ ;  /* 0x00000000000a7805 */ /* 0x002fe4000001ff00 */
        /* <DEDUP_REMOVED lines=22> */
[----:B--2---:R-:W-:-:S05]  /*bd80*/  IMAD R227, R0, R92, RZ ;  /* 0x0000005c00e37224 */ /* 0x004fca00078e02ff */
[----:B------:R-:W-:-:S04]  /*bd90*/  VIADDMNMX R92, R227, R92, R144, PT ;  /* 0x0000005ce35c7246 */ /* 0x000fc80003800190 */
[----:B------:R-:W-:-:S13]  /*bda0*/  ISETP.GT.AND P1, PT, R92, R227, PT ;  /* 0x000000e35c00720c */ /* 0x000fda0003f24270 */
[----:B------:R-:W-:Y:S05]  /*bdb0*/  @!P1 BRA `(.L_x_567) ;  /* 0x0000012800dc9947 */ /* 0x000fea0003800000 */
[----:B------:R-:W2:Y:S01]  /*bdc0*/  LDL R0, [R1+0x14] ;  /* 0x0000140001007983 */ /* 0x000ea20000100800 */
[----:B------:R-:W0:Y:S02]  /*bdd0*/  S2R R28, SR_TID.X ;  /* 0x00000000001c7919 */ /* 0x000e240000002100 */
[----:B0-----:R-:W-:-:S05]  /*bde0*/  VIADD R28, R28, 0xffffff80 ;  /* 0xffffff801c1c7836 */ /* 0x001fca0000000000 */
[----:B------:R-:W-:Y:S02]  /*bdf0*/  SHF.R.S32.HI R29, RZ, 0x1f, R28 ;  /* 0x0000001fff1d7819 */ /* 0x000fe4000001141c */
[----:B--2---:R-:W-:Y:S02]  /*be00*/  R2UR UR4, R0 ;  /* 0x00000000000472ca */ /* 0x004fe400000e0000 */
[----:B------:R-:W-:-:S04]  /*be10*/  LEA.HI R0, R29, R28, RZ, 0x7 ;  /* 0x0000001c1d007211 */ /* 0x000fc800078f38ff */
[----:B------:R-:W-:-:S06]  /*be20*/  SHF.R.S32.HI R0, RZ, 0x7, R0 ;  /* 0x00000007ff007819 */ /* 0x000fcc0000011400 */
[----:B------:R-:W0:Y:S01]  /*be30*/  SHFL.IDX PT, R0, R0, RZ, 0x1f ;  /* 0x00001fff00007589 */ /* 0x000e2200000e0000 */
[----:B------:R-:W-:-:S06]  /*be40*/  ULOP3.LUT UP0, URZ, UR4, 0x9f, URZ, 0xc0, !UPT ;  /* 0x0000009f043f7892 */ /* 0x000fcc000f80c03f */
[----:B------:R-:W-:Y:S02]  /*be50*/  PLOP3.LUT P0, PT, PT, PT, UP0, 0x80, 0x0 ;  /* 0x000000000000781c */ /* 0x000fe40003f0f008 */
[----:B0-----:R-:W-:-:S04]  /*be60*/  LEA.HI R2, R0, R0, RZ, 0x1 ;  /* 0x0000000000027211 */ /* 0x001fc800078f08ff */
[----:B------:R-:W-:-:S05]  /*be70*/  LOP3.LUT R3, R2, 0x1e, RZ, 0xc0, !PT ;  /* 0x0000001e02037812 */ /* 0x000fca00078ec0ff */
[----:B------:R-:W-:-:S05]  /*be80*/  IMAD.IADD R3, R0, 0x1, -R3 ;  /* 0x0000000100037824 */ /* 0x000fca00078e0a03 */
[----:B------:R-:W-:-:S04]  /*be90*/  LEA R3, R3, UR4, 0xd ;  /* 0x0000000403037c11 */ /* 0x000fc8000f8e68ff */
[----:B------:R-:W-:-:S04]  /*bea0*/  SHF.R.U32.HI R2, RZ, 0x4, R3 ;  /* 0x00000004ff027819 */ /* 0x000fc80000011603 */
[----:B------:R-:W-:Y:S01]  /*beb0*/  LOP3.LUT R2, R2, 0x3fff, RZ, 0xc0, !PT ;  /* 0x00003fff02027812 */ /* 0x000fe200078ec0ff */
[----:B------:R-:W-:Y:S06]  /*bec0*/  @!P0 BRA `(.L_x_568) ;  /* 0x0000000000408947 */ /* 0x000fec0003800000 */
[----:B------:R-:W-:Y:S01]  /*bed0*/  MOV R14, 0x0 ;  /* 0x00000000000e7802 */ /* 0x000fe20000000f00 */
[----:B------:R-:W-:Y:S01]  /*bee0*/  ULDC.64 UR4, c[0x4][0x1b8] ;  /* 0x01006e0000047ab9 */ /* 0x000fe20000000a00 */
[----:B------:R-:W-:Y:S01]  /*bef0*/  ULDC.64 UR6, c[0x4][0x1c0] ;  /* 0x0100700000067ab9 */ /* 0x000fe20000000a00 */
[----:B------:R-:W-:Y:S02]  /*bf00*/  IMAD.U32 R4, RZ, RZ, UR4 ;  /* 0x00000004ff047e24 */ /* 0x000fe4000f8e00ff */
        /* <DEDUP_REMOVED lines=12> */
.L_x_568:
[----:B------:R-:W-:Y:S02]  /*bfd0*/  ULDC UR4, c[0x0][0x3f4] ;  /* 0x0000fd0000047ab9 */ /* 0x000fe40000000800 */
[----:B------:R-:W-:-:S13]  /*bfe0*/  ISETP.LT.AND P0, PT, RZ, UR4, PT ;  /* 0x00000004ff007c0c */ /* 0x000fda000bf01270 */
[----:B------:R-:W-:Y:S05]  /*bff0*/  @P0 BRA `(.L_x_569) ;  /* 0x00000000003c0947 */ /* 0x000fea0003800000 */
[----:B------:R-:W-:-:S04]  /*c000*/  LEA.HI R0, R236, R236, RZ, 0x1 ;  /* 0x000000ecec007211 */ /* 0x000fc800078f08ff */
[----:B------:R-:W-:-:S05]  /*c010*/  LOP3.LUT R3, R0, 0xfffffffe, RZ, 0xc0, !PT ;  /* 0xfffffffe00037812 */ /* 0x000fca00078ec0ff */
[----:B------:R-:W-:-:S05]  /*c020*/  IMAD.IADD R3, R236, 0x1, -R3 ;  /* 0x00000001ec037824 */ /* 0x000fca00078e0a03 */
[----:B------:R-:W-:-:S04]  /*c030*/  SHF.L.U32 R3, R3, 0x1f, RZ ;  /* 0x0000001f03037819 */ /* 0x000fc800000006ff */
[----:B------:R0:W1:Y:S03]  /*c040*/  SYNCS.PHASECHK.TRANS64.TRYWAIT P0, [R18+URZ+0x38800], R3 ;  /* 0x03880003120075a7 */ /* 0x000066000800017f */
[----:B-1----:R-:W-:Y:S05]  /*c050*/  @!P0 NANOSLEEP.SYNCS 0x989680 ;  /* 0x009896800000895d */ /* 0x002fea0003900000 */
[----:B------:R-:W1:Y:S01]  /*c060*/  @!P0 SYNCS.PHASECHK.TRANS64 P0, [R18+URZ+0x38800], R3 ;  /* 0x03880003120085a7 */ /* 0x000e62000800007f */
[----:B------:R-:W-:Y:S04]  /*c070*/  BSSY B0, `(.L_x_570) ;  /* 0x0000006000007945 */ /* 0x000fe80003800000 */
[----:B-1----:R-:W-:Y:S05]  /*c080*/  @P0 BRA `(.L_x_571) ;  /* 0x0000000000100947 */ /* 0x002fea0003800000 */
.L_x_572:
[----:B-1----:R1:W2:Y:S02]  /*c090*/  SYNCS.PHASECHK.TRANS64.TRYWAIT P0, [R18+URZ+0x38800], R3 ;  /* 0x03880003120075a7 */ /* 0x0022a4000800017f */
[----:B--2---:R-:W-:Y:S05]  /*c0a0*/  @!P0 NANOSLEEP.SYNCS 0x989680 ;  /* 0x009896800000895d */ /* 0x004fea0003900000 */
[----:B------:R-:W2:Y:S02]  /*c0b0*/  @!P0 SYNCS.PHASECHK.TRANS64 P0, [R18+URZ+0x38800], R3 ;  /* 0x03880003120085a7 */ /* 0x000ea4000800007f */
[----:B--2---:R-:W-:Y:S05]  /*c0c0*/  @!P0 BRA `(.L_x_572) ;  /* 0xfffffffc00f08947 */ /* 0x004fea000383ffff */
.L_x_571:
[----:B------:R-:W-:Y:S05]  /*c0d0*/  BSYNC B0 ;  /* 0x0000000000007941 */ /* 0x000fea0003800000 */
.L_x_570:
[----:B------:R-:W-:Y:S05]  /*c0e0*/  BRA `(.L_x_573) ;  /* 0x0000007000807947 */ /* 0x000fea0003800000 */
.L_x_569:
[----:B------:R-:W2:Y:S01]  /*c0f0*/  LDL R0, [R1+0x14] ;  /* 0x0000140001007983 */ /* 0x000ea20000100800 */
[----:B------:R-:W-:Y:S01]  /*c100*/  ULDC.64 UR4, c[0x0][0x3f8] ;  /* 0x0000fe0000047ab9 */ /* 0x000fe20000000a00 */
[----:B------:R-:W-:Y:S01]  /*c110*/  ULDC.64 UR6, c[0x0][0x408] ;  /* 0x0001020000067ab9 */ /* 0x000fe20000000a00 */
[----:B-----5:R-:W-:Y:S01]  /*c120*/  IMAD.WIDE.U32 R4, R139, UR4, RZ ;  /* 0x000000048b047c25 */ /* 0x020fe2000f8e00ff */
[----:B--2---:R-:W-:Y:S02]  /*c130*/  R2UR UR8, R0 ;  /* 0x00000000000872ca */ /* 0x004fe400000e0000 */
[----:B------:R-:W-:-:S05]  /*c140*/  SHF.R.S32.HI R0, RZ, 0x1f, R139 ;  /* 0x0000001fff007819 */ /* 0x000fca000001148b */
[C---:B------:R-:W-:Y:S02]  /*c150*/  IMAD R6, R0.reuse, UR4, RZ ;  /* 0x0000000400067c24 */ /* 0x040fe4000f8e02ff */
[----:B------:R-:W-:Y:S02]  /*c160*/  IMAD R0, R0, UR6, RZ ;  /* 0x0000000600007c24 */ /* 0x000fe4000f8e02ff */
[C---:B------:R-:W-:Y:S01]  /*c170*/  IMAD R25, R139.reuse, UR5, R6 ;  /* 0x000000058b197c24 */ /* 0x040fe2000f8e0206 */
[----:B------:R-:W-:Y:S01]  /*c180*/  ULDC.64 UR4, c[0x0][0x3e8] ;  /* 0x0000fa0000047ab9 */ /* 0x000fe20000000a00 */
[----:B------:R-:W-:Y:S01]  /*c190*/  ULOP3.LUT UP0, URZ, UR8, 0x3ff, URZ, 0xc0, !UPT ;  /* 0x000003ff083f7892 */ /* 0x000fe2000f80c03f */
[C---:B------:R-:W-:Y:S01]  /*c1a0*/  IMAD R27, R139.reuse, UR7, R0 ;  /* 0x000000078b1b7c24 */ /* 0x040fe2000f8e0200 */
[----:B------:R-:W-:Y:S01]  /*c1b0*/  LEA R24, P0, R4, UR4, 0x1 ;  /* 0x0000000404187c11 */ /* 0x000fe2000f8008ff */
[----:B------:R-:W-:Y:S01]  /*c1c0*/  IMAD.WIDE.U32 R6, R139, UR6, RZ ;  /* 0x000000068b067c25 */ /* 0x000fe2000f8e00ff */
[----:B------:R-:W-:-:S02]  /*c1d0*/  ULDC.64 UR6, c[0x0][0x400] ;  /* 0x0001000000067ab9 */ /* 0x000fc40000000a00 */
[----:B------:R-:W-:Y:S01]  /*c1e0*/  PLOP3.LUT P2, PT, PT, PT, UP0, 0x80, 0x0 ;  /* 0x000000000000781c */ /* 0x000fe20003f4f008 */
[----:B------:R-:W-:Y:S01]  /*c1f0*/  IMAD.IADD R25, R25, 0x1, R5 ;  /* 0x0000000119197824 */ /* 0x000fe200078e0205 */
[----:B------:R-:W-:Y:S01]  /*c200*/  LEA R32, P1, R6, UR6, 0x1 ;  /* 0x0000000606207c11 */ /* 0x000fe2000f8208ff */
[----:B------:R-:W-:-:S03]  /*c210*/  IMAD.IADD R27, R27, 0x1, R7 ;  /* 0x000000011b1b7824 */ /* 0x000fc600078e0207 */
[----:B------:R-:W-:Y:S02]  /*c220*/  LEA.HI.X R25, R4, UR5, R25, 0x1, P0 ;  /* 0x0000000504197c11 */ /* 0x000fe400080f0c19 */
[----:B------:R-:W-:-:S05]  /*c230*/  LEA.HI.X R27, R6, UR7, R27, 0x1, P1 ;  /* 0x00000007061b7c11 */ /* 0x000fca00088f0c1b */
[----:B------:R-:W-:Y:S05]  /*c240*/  @!P2 BRA `(.L_x_574) ;  /* 0x000000000040a947 */ /* 0x000fea0003800000 */
        /* <DEDUP_REMOVED lines=16> */
.L_x_574:
[----:B------:R-:W-:Y:S01]  /*c350*/  ULDC.U8 UR4, c[0x0][0x410] ;  /* 0x0001040000047ab9 */ /* 0x000fe20000000000 */
[----:B------:R-:W-:Y:S01]  /*c360*/  BSSY B0, `(.L_x_575) ;  /* 0x00006f0000007945 */ /* 0x000fe20003800000 */
[----:B------:R-:W-:Y:S01]  /*c370*/  ISETP.NE.AND P0, PT, RZ, UR4, PT ;  /* 0x00000004ff007c0c */ /* 0x000fe2000bf05270 */
[----:B------:R-:W-:-:S12]  /*c380*/  IMAD R4, R141, 0x80, R213 ;  /* 0x000000808d047824 */ /* 0x000fd800078e02d5 */
[----:B------:R-:W-:Y:S05]  /*c390*/  @!P0 BRA `(.L_x_576) ;  /* 0x0000003400288947 */ /* 0x000fea0003800000 */
[----:B------:R-:W-:-:S03]  /*c3a0*/  UMOV UR4, 0xffffffff ;  /* 0xffffffff00047882 */ /* 0x000fc60000000000 */
[----:B------:R-:W-:Y:S05]  /*c3b0*/  BRA.DIV UR4, `(.L_x_577) ;  /* 0x0000020204907947 */ /* 0x000fea000b800000 */
[----:B------:R0:W1:Y:S04]  /*c3c0*/  SHFL.IDX PT, R0, R25, RZ, 0x181f ;  /* 0x00181fff19007589 */ /* 0x00006800000e0000 */
[----:B------:R0:W2:Y:S04]  /*c3d0*/  SHFL.IDX PT, R3, R24, RZ, 0x181f ;  /* 0x00181fff18037589 */ /* 0x0000a800000e0000 */
[----:B------:R-:W3:Y:S04]  /*c3e0*/  SHFL.IDX PT, R27, R27, RZ, 0x181f ;  /* 0x00181fff1b1b7589 */ /* 0x000ee800000e0000 */
[----:B0-----:R-:W4:Y:S02]  /*c3f0*/  SHFL.IDX PT, R32, R32, RZ, 0x181f ;  /* 0x00181fff20207589 */ /* 0x001f2400000e0000 */
.L_x_867:
[----:B------:R-:W-:Y:S01]  /*c400*/  ULDC UR4, c[0x0][0x448] ;  /* 0x0001120000047ab9 */ /* 0x000fe20000000800 */
[----:B------:R-:W-:Y:S01]  /*c410*/  LEA.HI R5, R236, R236, RZ, 0x1 ;  /* 0x000000ecec057211 */ /* 0x000fe200078f08ff */
[----:B------:R-:W-:Y:S01]  /*c420*/  IMAD R33, R146, UR4, RZ ;  /* 0x0000000492217c24 */ /* 0x000fe2000f8e02ff */
[----:B------:R-:W-:Y:S01]  /*c430*/  BSSY B1, `(.L_x_578) ;  /* 0x000003f000017945 */ /* 0x000fe20003800000 */
[----:B------:R-:W-:Y:S02]  /*c440*/  CS2R R28, SRZ ;  /* 0x00000000001c7805 */ /* 0x000fe4000001ff00 */
[----:B------:R-:W-:Y:S02]  /*c450*/  LOP3.LUT R13, R5, 0xfffffffe, RZ, 0xc0, !PT ;  /* 0xfffffffe050d7812 */ /* 0x000fe400078ec0ff */
[----:B------:R-:W-:Y:S02]  /*c460*/  CS2R R8, SRZ ;  /* 0x0000000000087805 */ /* 0x000fe4000001ff00 */
[----:B------:R-:W-:Y:S01]  /*c470*/  ISETP.GE.AND P0, PT, R4, R33, PT ;  /* 0x000000210400720c */ /* 0x000fe20003f06270 */
[----:B------:R-:W-:Y:S01]  /*c480*/  IMAD R33, R141, -0x80, R33 ;  /* 0xffffff808d217824 */ /* 0x000fe200078e0221 */
[----:B------:R-:W-:Y:S01]  /*c490*/  CS2R R10, SRZ ;  /* 0x00000000000a7805 */ /* 0x000fe2000001ff00 */
[----:B------:R-:W-:Y:S01]  /*c4a0*/  IMAD.IADD R35, R236, 0x1, -R13 ;  /* 0x00000001ec237824 */ /* 0x000fe200078e0a0d */
[----:B------:R-:W-:-:S02]  /*c4b0*/  CS2R R14, SRZ ;  /* 0x00000000000e7805 */ /* 0x000fc4000001ff00 */
[----:B------:R-:W-:Y:S02]  /*c4c0*/  CS2R R30, SRZ ;  /* 0x00000000001e7805 */ /* 0x000fe4000001ff00 */
[----:B------:R-:W-:Y:S02]  /*c4d0*/  CS2R R4, SRZ ;  /* 0x0000000000047805 */ /* 0x000fe4000001ff00 */
[----:B------:R-:W-:Y:S02]  /*c4e0*/  CS2R R6, SRZ ;  /* 0x0000000000067805 */ /* 0x000fe4000001ff00 */
[----:B------:R-:W-:Y:S01]  /*c4f0*/  CS2R R12, SRZ ;  /* 0x00000000000c7805 */ /* 0x000fe2000001ff00 */
[----:B------:R-:W-:Y:S06]  /*c500*/  @P0 BRA `(.L_x_579) ;  /* 0x0000000000c40947 */ /* 0x000fec0003800000 */
[----:B------:R-:W-:Y:S01]  /*c510*/  ULDC UR4, c[0x0][0x3f4] ;  /* 0x0000fd0000047ab9 */ /* 0x000fe20000000800 */
[----:B------:R-:W-:Y:S01]  /*c520*/  SHF.R.S32.HI R4, RZ, 0x1f, R215 ;  /* 0x0000001fff047819 */ /* 0x000fe200000114d7 */
[C---:B------:R-:W-:Y:S01]  /*c530*/  IMAD.SHL.U32 R6, R215.reuse, 0x2, RZ ;  /* 0x00000002d7067824 */ /* 0x040fe200078e00ff */
[----:B------:R-:W-:Y:S01]  /*c540*/  ISETP.GE.AND P3, PT, R22, UR4, PT ;  /* 0x0000000416007c0c */ /* 0x000fe2000bf66270 */
[C---:B------:R-:W-:Y:S01]  /*c550*/  IMAD.SHL.U32 R20, R214.reuse, 0x2, RZ ;  /* 0x00000002d6147824 */ /* 0x040fe200078e00ff */
[C---:B------:R-:W-:Y:S02]  /*c560*/  ISETP.GE.AND P2, PT, R215.reuse, UR4, PT ;  /* 0x00000004d7007c0c */ /* 0x040fe4000bf46270 */
[----:B------:R-:W-:Y:S02]  /*c570*/  CS2R R14, SRZ ;  /* 0x00000000000e7805 */ /* 0x000fe4000001ff00 */
[----:B------:R-:W-:Y:S01]  /*c580*/  ISETP.GE.AND P1, PT, R214, UR4, PT ;  /* 0x00000004d6007c0c */ /* 0x000fe2000bf26270 */
[----:B------:R-:W-:Y:S01]  /*c590*/  IMAD.SHL.U32 R26, R216, 0x2, RZ ;  /* 0x00000002d81a7824 */ /* 0x000fe200078e00ff */
[----:B------:R-:W-:Y:S01]  /*c5a0*/  SHF.R.S32.HI R7, RZ, 0x1f, R216 ;  /* 0x0000001fff077819 */ /* 0x000fe200000114d8 */
[----:B------:R-:W-:Y:S01]  /*c5b0*/  ULDC.64 UR6, c[0x0][0x208] ;  /* 0x0000820000067ab9 */ /* 0x000fe20000000a00 */
[----:B------:R-:W-:-:S02]  /*c5c0*/  SHF.L.U64.HI R5, R215, 0x1, R4 ;  /* 0x00000001d7057819 */ /* 0x000fc40000010204 */
[----:B------:R-:W-:Y:S02]  /*c5d0*/  CS2R R12, SRZ ;  /* 0x00000000000c7805 */ /* 0x000fe4000001ff00 */
[----:B------:R-:W-:Y:S02]  /*c5e0*/  SHF.R.S32.HI R9, RZ, 0x1f, R214 ;  /* 0x0000001fff097819 */ /* 0x000fe400000114d6 */
[C---:B------:R-:W-:Y:S01]  /*c5f0*/  ISETP.GE.AND P0, PT, R216.reuse, UR4, PT ;  /* 0x00000004d8007c0c */ /* 0x040fe2000bf06270 */
[----:B----4-:R-:W-:Y:S01]  /*c600*/  @!P3 IMAD.MOV.U32 R10, RZ, RZ, R32 ;  /* 0x000000ffff0ab224 */ /* 0x010fe200078e0020 */
[----:B------:R-:W-:Y:S01]  /*c610*/  SHF.L.U64.HI R34, R216, 0x1, R7 ;  /* 0x00000001d8227819 */ /* 0x000fe20000010207 */
[----:B---3--:R-:W-:Y:S01]  /*c620*/  @!P3 IMAD.MOV.U32 R11, RZ, RZ, R27 ;  /* 0x000000ffff0bb224 */ /* 0x008fe200078e001b */
[-C--:B--2---:R-:W-:Y:S01]  /*c630*/  @!P2 IADD3 R8, P4, R3, R6.reuse, RZ ;  /* 0x000000060308a210 */ /* 0x084fe20007f9e0ff */
[----:B-1----:R-:W-:Y:S01]  /*c640*/  @!P3 IMAD.MOV.U32 R7, RZ, RZ, R0 ;  /* 0x000000ffff07b224 */ /* 0x002fe200078e0000 */
[----:B------:R-:W-:Y:S01]  /*c650*/  @!P2 IADD3 R4, P6, R32, R6, RZ ;  /* 0x000000062004a210 */ /* 0x000fe20007fde0ff */
[----:B------:R-:W-:Y:S01]  /*c660*/  @!P3 IMAD.MOV.U32 R6, RZ, RZ, R3 ;  /* 0x000000ffff06b224 */ /* 0x000fe200078e0003 */
[----:B------:R-:W-:Y:S01]  /*c670*/  SHF.L.U64.HI R21, R214, 0x1, R9 ;  /* 0x00000001d6157819 */ /* 0x000fe20000010209 */
[----:B------:R-:W-:Y:S01]  /*c680*/  @!P3 IMAD.WIDE R30, R22, 0x2, R10 ;  /* 0x00000002161eb825 */ /* 0x000fe200078e020a */
[----:B------:R-:W-:-:S02]  /*c690*/  CS2R R10, SRZ ;  /* 0x00000000000a7805 */ /* 0x000fc4000001ff00 */
[-C--:B------:R-:W-:Y:S01]  /*c6a0*/  @!P1 IADD3 R28, P5, R3, R20.reuse, RZ ;  /* 0x00000014031c9210 */ /* 0x080fe20007fbe0ff */
[----:B------:R-:W-:Y:S01]  /*c6b0*/  @!P2 IMAD.X R9, R0, 0x1, R5, P4 ;  /* 0x000000010009a824 */ /* 0x000fe200020e0605 */
[----:B------:R-:W-:Y:S01]  /*c6c0*/  @!P1 IADD3 R20, P4, R32, R20, RZ ;  /* 0x0000001420149210 */ /* 0x000fe20007f9e0ff */
[----:B------:R-:W-:Y:S01]  /*c6d0*/  @!P3 IMAD.WIDE R6, R22, 0x2, R6 ;  /* 0x000000021606b825 */ /* 0x000fe200078e0206 */
[----:B------:R0:W5:Y:S03]  /*c6e0*/  @!P3 LD.E.64 R12, desc[UR6][R30.64] ;  /* 0x000000061e0cb980 */ /* 0x000166000c101b00 */
[----:B------:R-:W-:Y:S01]  /*c6f0*/  @!P2 IMAD.X R5, R27, 0x1, R5, P6 ;  /* 0x000000011b05a824 */ /* 0x000fe200030e0605 */
[----:B------:R1:W5:Y:S01]  /*c700*/  @!P3 LD.E.64 R14, desc[UR6][R6.64] ;  /* 0x00000006060eb980 */ /* 0x000362000c101b00 */
[--C-:B------:R-:W-:Y:S01]  /*c710*/  @!P1 IMAD.X R29, R0, 0x1, R21.reuse, P5 ;  /* 0x00000001001d9824 */ /* 0x100fe200028e0615 */
[-C--:B------:R-:W-:Y:S01]  /*c720*/  @!P0 IADD3 R24, P6, R3, R26.reuse, RZ ;  /* 0x0000001a03188210 */ /* 0x080fe20007fde0ff */
[----:B------:R-:W-:Y:S01]  /*c730*/  @!P1 IMAD.X R21, R27, 0x1, R21, P4 ;  /* 0x000000011b159824 */ /* 0x000fe200020e0615 */
[----:B------:R2:W5:Y:S01]  /*c740*/  @!P2 LD.E.64 R10, desc[UR6][R8.64] ;  /* 0x00000006080aa980 */ /* 0x000562000c101b00 */
[----:B------:R-:W-:-:S02]  /*c750*/  @!P0 IADD3 R26, P5, R32, R26, RZ ;  /* 0x0000001a201a8210 */ /* 0x000fc40007fbe0ff */
[----:B0-----:R-:W-:Y:S01]  /*c760*/  CS2R R30, SRZ ;  /* 0x00000000001e7805 */ /* 0x001fe2000001ff00 */
[--C-:B------:R-:W-:Y:S01]  /*c770*/  @!P0 IMAD.X R25, R0, 0x1, R34.reuse, P6 ;  /* 0x0000000100198824 */ /* 0x100fe200030e0622 */
[----:B-1----:R-:W-:Y:S01]  /*c780*/  CS2R R6, SRZ ;  /* 0x0000000000067805 */ /* 0x002fe2000001ff00 */
[----:B------:R-:W-:Y:S01]  /*c790*/  @!P0 IMAD.X R27, R27, 0x1, R34, P5 ;  /* 0x000000011b1b8824 */ /* 0x000fe200028e0622 */
[----:B--2---:R-:W-:-:S04]  /*c7a0*/  CS2R R8, SRZ ;  /* 0x0000000000087805 */ /* 0x004fc8000001ff00 */
[----:B------:R0:W5:Y:S04]  /*c7b0*/  @!P2 LD.E.64 R6, desc[UR6][R4.64] ;  /* 0x000000060406a980 */ /* 0x000168000c101b00 */
[----:B------:R1:W5:Y:S04]  /*c7c0*/  @!P1 LD.E.64 R8, desc[UR6][R28.64] ;  /* 0x000000061c089980 */ /* 0x000368000c101b00 */
[----:B------:R2:W5:Y:S01]  /*c7d0*/  @!P0 LD.E.64 R30, desc[UR6][R26.64] ;  /* 0x000000061a1e8980 */ /* 0x000562000c101b00 */
[----:B0-----:R-:W-:Y:S02]  /*c7e0*/  CS2R R4, SRZ ;  /* 0x0000000000047805 */ /* 0x001fe4000001ff00 */
[----:B-1----:R-:W-:-:S04]  /*c7f0*/  CS2R R28, SRZ ;  /* 0x00000000001c7805 */ /* 0x002fc8000001ff00 */
[----:B------:R2:W5:Y:S04]  /*c800*/  @!P1 LD.E.64 R4, desc[UR6][R20.64] ;  /* 0x0000000614049980 */ /* 0x000568000c101b00 */
[----:B------:R2:W5:Y:S02]  /*c810*/  @!P0 LD.E.64 R28, desc[UR6][R24.64] ;  /* 0x00000006181c8980 */ /* 0x000564000c101b00 */
.L_x_579:
[----:B------:R-:W-:Y:S05]  /*c820*/  BSYNC B1 ;  /* 0x0000000000017941 */ /* 0x000fea0003800000 */
.L_x_578:
[----:B------:R-:W-:Y:S01]  /*c830*/  SHF.L.U32 R35, R35, 0x1f, RZ ;  /* 0x0000001f23237819 */ /* 0x000fe200000006ff */
[----:B--2--5:R-:W-:Y:S01]  /*c840*/  IMAD.MOV.U32 R24, RZ, RZ, R14 ;  /* 0x000000ffff187224 */ /* 0x024fe200078e000e */
[--C-:B------:R-:W-:Y:S01]  /*c850*/  SHF.R.U64 R45, R14, 0x10, R15.reuse ;  /* 0x000000100e2d7819 */ /* 0x100fe2000000120f */
[--C-:B------:R-:W-:Y:S01]  /*c860*/  IMAD.MOV.U32 R25, RZ, RZ, R15.reuse ;  /* 0x000000ffff197224 */ /* 0x100fe200078e000f */
[----:B------:R-:W0:Y:S01]  /*c870*/  SYNCS.PHASECHK.TRANS64.TRYWAIT P0, [R18+URZ+0x38800], R35 ;  /* 0x03880023120075a7 */ /* 0x000e22000800017f */
[----:B------:R-:W-:Y:S01]  /*c880*/  SHF.R.U32.HI R42, RZ, 0x10, R15 ;  /* 0x00000010ff2a7819 */ /* 0x000fe2000001160f */
[----:B------:R-:W-:Y:S01]  /*c890*/  IMAD.MOV.U32 R14, RZ, RZ, R10 ;  /* 0x000000ffff0e7224 */ /* 0x000fe200078e000a */
[--C-:B------:R-:W-:Y:S01]  /*c8a0*/  SHF.R.U64 R43, R10, 0x10, R11.reuse ;  /* 0x000000100a2b7819 */ /* 0x100fe2000000120b */
[--C-:B------:R-:W-:Y:S01]  /*c8b0*/  IMAD.MOV.U32 R15, RZ, RZ, R11.reuse ;  /* 0x000000ffff0f7224 */ /* 0x100fe200078e000b */
[----:B------:R-:W-:Y:S01]  /*c8c0*/  SHF.R.U32.HI R40, RZ, 0x10, R11 ;  /* 0x00000010ff287819 */ /* 0x000fe2000001160b */
[----:B------:R-:W-:Y:S01]  /*c8d0*/  IMAD.MOV.U32 R10, RZ, RZ, R8 ;  /* 0x000000ffff0a7224 */ /* 0x000fe200078e0008 */
[----:B------:R-:W-:Y:S01]  /*c8e0*/  SHF.R.U64 R39, R28, 0x10, R29 ;  /* 0x000000101c277819 */ /* 0x000fe2000000121d */
[----:B------:R-:W-:Y:S01]  /*c8f0*/  IMAD.MOV.U32 R11, RZ, RZ, R9 ;  /* 0x000000ffff0b7224 */ /* 0x000fe200078e0009 */
[----:B------:R-:W-:Y:S01]  /*c900*/  SHF.R.U32.HI R36, RZ, 0x10, R29 ;  /* 0x00000010ff247819 */ /* 0x000fe2000001161d */
[----:B-1----:R-:W-:Y:S01]  /*c910*/  IMAD.MOV.U32 R0, RZ, RZ, R28 ;  /* 0x000000ffff007224 */ /* 0x002fe200078e001c */
[----:B------:R-:W-:Y:S01]  /*c920*/  SHF.R.U64 R41, R8, 0x10, R9 ;  /* 0x0000001008297819 */ /* 0x000fe20000001209 */
[----:B------:R-:W-:Y:S01]  /*c930*/  IMAD.MOV.U32 R3, RZ, RZ, R29 ;  /* 0x000000ffff037224 */ /* 0x000fe200078e001d */
[----:B------:R-:W-:Y:S01]  /*c940*/  SHF.R.U32.HI R38, RZ, 0x10, R9 ;  /* 0x00000010ff267819 */ /* 0x000fe20000011609 */
[----:B------:R-:W-:Y:S01]  /*c950*/  IMAD.MOV.U32 R26, RZ, RZ, R12 ;  /* 0x000000ffff1a7224 */ /* 0x000fe200078e000c */
[--C-:B------:R-:W-:Y:S01]  /*c960*/  SHF.R.U64 R37, R12, 0x10, R13.reuse ;  /* 0x000000100c257819 */ /* 0x100fe2000000120d */
[--C-:B---3--:R-:W-:Y:S01]  /*c970*/  IMAD.MOV.U32 R27, RZ, RZ, R13.reuse ;  /* 0x000000ffff1b7224 */ /* 0x108fe200078e000d */
[----:B------:R-:W-:Y:S01]  /*c980*/  SHF.R.U32.HI R34, RZ, 0x10, R13 ;  /* 0x00000010ff227819 */ /* 0x000fe2000001160d */
[----:B------:R-:W-:Y:S01]  /*c990*/  IMAD.MOV.U32 R20, RZ, RZ, R6 ;  /* 0x000000ffff147224 */ /* 0x000fe200078e0006 */
[--C-:B------:R-:W-:Y:S01]  /*c9a0*/  SHF.R.U64 R29, R6, 0x10, R7.reuse ;  /* 0x00000010061d7819 */ /* 0x100fe20000001207 */
[--C-:B------:R-:W-:Y:S01]  /*c9b0*/  IMAD.MOV.U32 R21, RZ, RZ, R7.reuse ;  /* 0x000000ffff157224 */ /* 0x100fe200078e0007 */
[----:B----4-:R-:W-:Y:S01]  /*c9c0*/  SHF.R.U32.HI R32, RZ, 0x10, R7 ;  /* 0x00000010ff207819 */ /* 0x010fe20000011607 */
[----:B------:R-:W-:Y:S01]  /*c9d0*/  BSSY B1, `(.L_x_580) ;  /* 0x0000018000017945 */ /* 0x000fe20003800000 */
[----:B------:R-:W-:Y:S01]  /*c9e0*/  VIMNMX R28, R33, 0x80, PT ;  /* 0x00000080211c7848 */ /* 0x000fe20003fe0100 */
[----:B------:R-:W-:Y:S01]  /*c9f0*/  IMAD.MOV.U32 R12, RZ, RZ, R4 ;  /* 0x000000ffff0c7224 */ /* 0x000fe200078e0004 */
[--C-:B------:R-:W-:Y:S01]  /*ca00*/  SHF.R.U64 R7, R4, 0x10, R5.reuse ;  /* 0x0000001004077819 */ /* 0x100fe20000001205 */
[--C-:B------:R-:W-:Y:S01]  /*ca10*/  IMAD.MOV.U32 R13, RZ, RZ, R5.reuse ;  /* 0x000000ffff0d7224 */ /* 0x100fe200078e0005 */
[----:B------:R-:W-:Y:S01]  /*ca20*/  SHF.R.U32.HI R6, RZ, 0x10, R5 ;  /* 0x00000010ff067819 */ /* 0x000fe20000011605 */
[----:B------:R-:W-:Y:S01]  /*ca30*/  IMAD.MOV.U32 R8, RZ, RZ, R30 ;  /* 0x000000ffff087224 */ /* 0x000fe200078e001e */
[--C-:B------:R-:W-:Y:S01]  /*ca40*/  SHF.R.U64 R5, R30, 0x10, R31.reuse ;  /* 0x000000101e057819 */ /* 0x100fe2000000121f */
[--C-:B------:R-:W-:Y:S01]  /*ca50*/  IMAD.MOV.U32 R9, RZ, RZ, R31.reuse ;  /* 0x000000ffff097224 */ /* 0x100fe200078e001f */
[----:B------:R-:W-:-:S02]  /*ca60*/  SHF.R.U32.HI R4, RZ, 0x10, R31 ;  /* 0x00000010ff047819 */ /* 0x000fc4000001161f */
[----:B------:R-:W-:Y:S02]  /*ca70*/  PRMT R24, R24, 0x5410, R45 ;  /* 0x0000541018187816 */ /* 0x000fe4000000002d */
[----:B------:R-:W-:Y:S02]  /*ca80*/  PRMT R25, R25, 0x5410, R42 ;  /* 0x0000541019197816 */ /* 0x000fe4000000002a */
[----:B------:R-:W-:Y:S02]  /*ca90*/  PRMT R14, R14, 0x5410, R43 ;  /* 0x000054100e0e7816 */ /* 0x000fe4000000002b */
[----:B------:R-:W-:Y:S02]  /*caa0*/  PRMT R15, R15, 0x5410, R40 ;  /* 0x000054100f0f7816 */ /* 0x000fe40000000028 */
[----:B------:R-:W-:Y:S02]  /*cab0*/  PRMT R10, R10, 0x5410, R41 ;  /* 0x000054100a0a7816 */ /* 0x000fe40000000029 */
[----:B------:R-:W-:-:S02]  /*cac0*/  ISETP.GE.AND P1, PT, R213, R28, PT ;  /* 0x0000001cd500720c */ /* 0x000fc40003f26270 */
[----:B------:R-:W-:Y:S02]  /*cad0*/  PRMT R11, R11, 0x5410, R38 ;  /* 0x000054100b0b7816 */ /* 0x000fe40000000026 */
[----:B------:R-:W-:Y:S02]  /*cae0*/  PRMT R0, R0, 0x5410, R39 ;  /* 0x0000541000007816 */ /* 0x000fe40000000027 */
[----:B------:R-:W-:Y:S02]  /*caf0*/  PRMT R3, R3, 0x5410, R36 ;  /* 0x0000541003037816 */ /* 0x000fe40000000024 */
[----:B------:R-:W-:Y:S02]  /*cb00*/  PRMT R26, R26, 0x5410, R37 ;  /* 0x000054101a1a7816 */ /* 0x000fe40000000025 */
[----:B------:R-:W-:Y:S02]  /*cb10*/  PRMT R27, R27, 0x5410, R34 ;  /* 0x000054101b1b7816 */ /* 0x000fe40000000022 */
[----:B------:R-:W-:-:S02]  /*cb20*/  PRMT R20, R20, 0x5410, R29 ;  /* 0x0000541014147816 */ /* 0x000fc4000000001d */
[----:B------:R-:W-:Y:S01]  /*cb30*/  PRMT R21, R21, 0x5410, R32 ;  /* 0x0000541015157816 */ /* 0x000fe20000000020 */
[----:B0-----:R-:W-:Y:S06]  /*cb40*/  @!P0 BRA `(.L_x_581) ;  /* 0x000001fc00208947 */ /* 0x001fec0003800000 */
.L_x_868:
[----:B------:R-:W-:Y:S05]  /*cb50*/  BSYNC B1 ;  /* 0x0000000000017941 */ /* 0x000fea0003800000 */
.L_x_580:
[----:B------:R-:W-:Y:S01]  /*cb60*/  BSSY B1, `(.L_x_582) ;  /* 0x00000b6000017945 */ /* 0x000fe20003800000 */
[----:B------:R-:W-:Y:S02]  /*cb70*/  PRMT R12, R12, 0x5410, R7 ;  /* 0x000054100c0c7816 */ /* 0x000fe40000000007 */
[----:B------:R-:W-:Y:S02]  /*cb80*/  PRMT R13, R13, 0x5410, R6 ;  /* 0x000054100d0d7816 */ /* 0x000fe40000000006 */
[----:B------:R-:W-:Y:S02]  /*cb90*/  PRMT R8, R8, 0x5410, R5 ;  /* 0x0000541008087816 */ /* 0x000fe40000000005 */
[----:B------:R-:W-:Y:S01]  /*cba0*/  PRMT R9, R9, 0x5410, R4 ;  /* 0x0000541009097816 */ /* 0x000fe20000000004 */
[----:B------:R-:W-:Y:S06]  /*cbb0*/  @P1 BRA `(.L_x_583) ;  /* 0x0000000800c01947 */ /* 0x000fec0003800000 */
[----:B------:R1:W5:Y:S01]  /*cbc0*/  LDL R42, [R1+0x14] ;  /* 0x00001400012a7983 */ /* 0x0003620000100800 */
[----:B------:R-:W2:Y:S01]  /*cbd0*/  LDC R5, c[0x0][0x3f4] ;  /* 0x0000fd00ff057b82 */ /* 0x000ea20000000800 */
[----:B------:R-:W-:Y:S01]  /*cbe0*/  BSSY B2, `(.L_x_584) ;  /* 0x000002e000027945 */ /* 0x000fe20003800000 */
[-C--:B--2---:R-:W-:Y:S02]  /*cbf0*/  ISETP.GE.AND P0, PT, R22, R5.reuse, PT ;  /* 0x000000051600720c */ /* 0x084fe40003f06270 */
[-C--:B------:R-:W-:Y:S02]  /*cc00*/  ISETP.GE.AND P1, PT, R215, R5.reuse, PT ;  /* 0x00000005d700720c */ /* 0x080fe40003f26270 */
[-C--:B------:R-:W-:Y:S02]  /*cc10*/  ISETP.GE.AND P2, PT, R214, R5.reuse, PT ;  /* 0x00000005d600720c */ /* 0x080fe40003f46270 */
[----:B------:R-:W-:-:S07]  /*cc20*/  ISETP.GE.AND P3, PT, R216, R5, PT ;  /* 0x00000005d800720c */ /* 0x000fce0003f66270 */
[----:B-1----:R-:W-:Y:S06]  /*cc30*/  @P0 BRA `(.L_x_585) ;  /* 0x0000000000a00947 */ /* 0x002fec0003800000 */
[----:B-----5:R-:W-:Y:S01]  /*cc40*/  R2UR UR4, R42 ;  /* 0x000000002a0472ca */ /* 0x020fe200000e0000 */
[----:B0-----:R-:W-:Y:S01]  /*cc50*/  IMAD.U32 R35, R26, 0x10000, RZ ;  /* 0x000100001a237824 */ /* 0x001fe200078e00ff */
[C---:B------:R-:W-:Y:S01]  /*cc60*/  LOP3.LUT R34, R24.reuse, 0xffff0000, RZ, 0xc0, !PT ;  /* 0xffff000018227812 */ /* 0x040fe200078ec0ff */
[----:B------:R-:W-:Y:S01]  /*cc70*/  IMAD.U32 R33, R24, 0x10000, RZ ;  /* 0x0001000018217824 */ /* 0x000fe200078e00ff */
[----:B------:R-:W-:-:S09]  /*cc80*/  LOP3.LUT R36, R26, 0xffff0000, RZ, 0xc0, !PT ;  /* 0xffff00001a247812 */ /* 0x000fd200078ec0ff */
[----:B------:R-:W-:-:S05]  /*cc90*/  LEA R41, R230, UR4, 0x1 ;  /* 0x00000004e6297c11 */ /* 0x000fca000f8e08ff */
[----:B------:R-:W0:Y:S02]  /*cca0*/  LDS.128 R4, [R41] ;  /* 0x0000000029047984 */ /* 0x000e240000000c00 */
[C---:B0-----:R-:W-:Y:S01]  /*ccb0*/  IMAD.U32 R29, R4.reuse, 0x10000, RZ ;  /* 0x00010000041d7824 */ /* 0x041fe200078e00ff */
[----:B------:R-:W-:Y:S01]  /*ccc0*/  LOP3.LUT R4, R4, 0xffff0000, RZ, 0xc0, !PT ;  /* 0xffff000004047812 */ /* 0x000fe200078ec0ff */
[C---:B------:R-:W-:Y:S01]  /*ccd0*/  IMAD.U32 R30, R5.reuse, 0x10000, RZ ;  /* 0x00010000051e7824 */ /* 0x040fe200078e00ff */
[----:B------:R-:W-:Y:S01]  /*cce0*/  LOP3.LUT R5, R5, 0xffff0000, RZ, 0xc0, !PT ;  /* 0xffff000005057812 */ /* 0x000fe200078ec0ff */
[C---:B------:R-:W-:Y:S01]  /*ccf0*/  IMAD.U32 R31, R6.reuse, 0x10000, RZ ;  /* 0x00010000061f7824 */ /* 0x040fe200078e00ff */
[----:B------:R-:W-:Y:S01]  /*cd00*/  LOP3.LUT R6, R6, 0xffff0000, RZ, 0xc0, !PT ;  /* 0xffff000006067812 */ /* 0x000fe200078ec0ff */
[C---:B------:R-:W-:Y:S01]  /*cd10*/  FMUL.FTZ R38, R4.reuse, R35 ;  /* 0x0000002304267220 */ /* 0x040fe20000410000 */
[----:B------:R-:W-:Y:S01]  /*cd20*/  FMUL.FTZ R4, R4, R33 ;  /* 0x0000002104047220 */ /* 0x000fe20000410000 */
[----:B------:R-:W-:-:S02]  /*cd30*/  IMAD.U32 R32, R7, 0x10000, RZ ;  /* 0x0001000007207824 */ /* 0x000fc400078e00ff */
[----:B------:R-:W-:Y:S01]  /*cd40*/  FMUL.FTZ R37, R5, R36 ;  /* 0x0000002405257220 */ /* 0x000fe20000410000 */
[----:B------:R-:W-:Y:S01]  /*cd50*/  FFMA.FTZ R38, R29, R33, -R38 ;  /* 0x000000211d267223 */ /* 0x000fe20000010826 */
[-C--:B------:R-:W-:Y:S01]  /*cd60*/  FMUL.FTZ R39, R5, R34.reuse ;  /* 0x0000002205277220 */ /* 0x080fe20000410000 */
[----:B------:R-:W-:Y:S01]  /*cd70*/  LOP3.LUT R7, R7, 0xffff0000, RZ, 0xc0, !PT ;  /* 0xffff000007077812 */ /* 0x000fe200078ec0ff */
[----:B------:R-:W-:Y:S01]  /*cd80*/  FFMA.FTZ R35, R29, R35, R4 ;  /* 0x000000231d237223 */ /* 0x000fe20000010004 */
[C---:B------:R-:W-:Y:S01]  /*cd90*/  LOP3.LUT R33, R27.reuse, 0xffff0000, RZ, 0xc0, !PT ;  /* 0xffff00001b217812 */ /* 0x040fe200078ec0ff */
[----:B------:R-:W-:Y:S01]  /*cda0*/  IMAD.U32 R29, R27, 0x10000, RZ ;  /* 0x000100001b1d7824 */ /* 0x000fe200078e00ff */
[C---:B------:R-:W-:Y:S01]  /*cdb0*/  LOP3.LUT R5, R25.reuse, 0xffff0000, RZ, 0xc0, !PT ;  /* 0xffff000019057812 */ /* 0x040fe200078ec0ff */
[----:B------:R-:W-:Y:S02]  /*cdc0*/  IMAD.U32 R4, R25, 0x10000, RZ ;  /* 0x0001000019047824 */ /* 0x000fe400078e00ff */
[C---:B------:R-:W-:Y:S01]  /*cdd0*/  FFMA.FTZ R37, R30.reuse, R34, -R37 ;  /* 0x000000221e257223 */ /* 0x040fe20000010825 */
[----:B------:R-:W-:Y:S01]  /*cde0*/  FFMA.FTZ R30, R30, R36, R39 ;  /* 0x000000241e1e7223 */ /* 0x000fe20000010027 */
[C---:B------:R-:W-:Y:S01]  /*cdf0*/  FMUL.FTZ R34, R6.reuse, R29 ;  /* 0x0000001d06227220 */ /* 0x040fe20000410000 */
[-C--:B------:R-:W-:Y:S01]  /*ce00*/  FMUL.FTZ R36, R6, R4.reuse ;  /* 0x0000000406247220 */ /* 0x080fe20000410000 */
[C---:B------:R-:W-:Y:S01]  /*ce10*/  FMUL.FTZ R39, R7.reuse, R33 ;  /* 0x0000002107277220 */ /* 0x040fe20000410000 */
        /* <DEDUP_REMOVED lines=8> */
[----:B------:R-:W-:-:S05]  /*cea0*/  F2FP.BF16.F32.PACK_AB R7, R40, R7 ;  /* 0x000000072807723e */ /* 0x000fca00000010ff */
[----:B------:R1:W-:Y:S02]  /*ceb0*/  STS.128 [R41], R4 ;  /* 0x0000000429007388 */ /* 0x0003e40000000c00 */
.L_x_585:
[----:B------:R-:W-:Y:S05]  /*cec0*/  BSYNC B2 ;  /* 0x0000000000027941 */ /* 0x000fea0003800000 */
.L_x_584:
[----:B------:R-:W-:Y:S04]  /*ced0*/  BSSY B2, `(.L_x_586) ;  /* 0x000002a000027945 */ /* 0x000fe80003800000 */
[----:B------:R-:W-:Y:S05]  /*cee0*/  @P1 BRA `(.L_x_587) ;  /* 0x0000000000a01947 */ /* 0x000fea0003800000 */
[----:B-----5:R-:W-:Y:S01]  /*cef0*/  R2UR UR4, R42 ;  /* 0x000000002a0472ca */ /* 0x020fe200000e0000 */
[----:B0-----:R-:W-:Y:S01]  /*cf00*/  IMAD.U32 R35, R20, 0x10000, RZ ;  /* 0x0001000014237824 */ /* 0x001fe200078e00ff */
[C---:B------:R-:W-:Y:S01]  /*cf10*/  LOP3.LUT R34, R14.reuse, 0xffff0000, RZ, 0xc0, !PT ;  /* 0xffff00000e227812 */ /* 0x040fe200078ec0ff */
[----:B------:R-:W-:Y:S01]  /*cf20*/  IMAD.U32 R33, R14, 0x10000, RZ ;  /* 0x000100000e217824 */ /* 0x000fe200078e00ff */
[----:B------:R-:W-:-:S09]  /*cf30*/  LOP3.LUT R36, R20, 0xffff0000, RZ, 0xc0, !PT ;  /* 0xffff000014247812 */ /* 0x000fd200078ec0ff */
[----:B-1----:R-:W-:-:S05]  /*cf40*/  LEA R41, R230, UR4, 0x1 ;  /* 0x00000004e6297c11 */ /* 0x002fca000f8e08ff */
[----:B------:R-:W0:Y:S02]  /*cf50*/  LDS.128 R4, [R41+0x4000] ;  /* 0x0040000029047984 */ /* 0x000e240000000c00 */
        /* <DEDUP_REMOVED lines=32> */
[----:B------:R2:W-:Y:S02]  /*d160*/  STS.128 [R41+0x4000], R4 ;  /* 0x0040000429007388 */ /* 0x0005e40000000c00 */
.L_x_587:
[----:B------:R-:W-:Y:S05]  /*d170*/  BSYNC B2 ;  /* 0x0000000000027941 */ /* 0x000fea0003800000 */
.L_x_586:
[----:B------:R-:W-:Y:S04]  /*d180*/  BSSY B2, `(.L_x_588) ;  /* 0x000002a000027945 */ /* 0x000fe80003800000 */
[----:B------:R-:W-:Y:S05]  /*d190*/  @P2 BRA `(.L_x_589) ;  /* 0x0000000000a02947 */ /* 0x000fea0003800000 */
[----:B-----5:R-:W-:Y:S01]  /*d1a0*/  R2UR UR4, R42 ;  /* 0x000000002a0472ca */ /* 0x020fe200000e0000 */
[----:B0-----:R-:W-:Y:S01]  /*d1b0*/  IMAD.U32 R35, R12, 0x10000, RZ ;  /* 0x000100000c237824 */ /* 0x001fe200078e00ff */
[C---:B------:R-:W-:Y:S01]  /*d1c0*/  LOP3.LUT R34, R10.reuse, 0xffff0000, RZ, 0xc0, !PT ;  /* 0xffff00000a227812 */ /* 0x040fe200078ec0ff */
[----:B------:R-:W-:Y:S01]  /*d1d0*/  IMAD.U32 R33, R10, 0x10000, RZ ;  /* 0x000100000a217824 */ /* 0x000fe200078e00ff */
[----:B------:R-:W-:-:S09]  /*d1e0*/  LOP3.LUT R36, R12, 0xffff0000, RZ, 0xc0, !PT ;  /* 0xffff00000c247812 */ /* 0x000fd200078ec0ff */
[----:B-12---:R-:W-:-:S05]  /*d1f0*/  LEA R41, R230, UR4, 0x1 ;  /* 0x00000004e6297c11 */ /* 0x006fca000f8e08ff */
        /* <DEDUP_REMOVED lines=34> */
.L_x_589:
[----:B------:R-:W-:Y:S05]  /*d420*/  BSYNC B2 ;  /* 0x0000000000027941 */ /* 0x000fea0003800000 */
.L_x_588:
[----:B------:R-:W-:Y:S05]  /*d430*/  @P3 BRA `(.L_x_583) ;  /* 0x0000000000a03947 */ /* 0x000fea0003800000 */
[----:B-----5:R-:W-:Y:S01]  /*d440*/  R2UR UR4, R42 ;  /* 0x000000002a0472ca */ /* 0x020fe200000e0000 */
[----:B0-----:R-:W-:Y:S01]  /*d450*/  IMAD.U32 R35, R8, 0x10000, RZ ;  /* 0x0001000008237824 */ /* 0x001fe200078e00ff */
[C---:B------:R-:W-:Y:S01]  /*d460*/  LOP3.LUT R34, R0.reuse, 0xffff0000, RZ, 0xc0, !PT ;  /* 0xffff000000227812 */ /* 0x040fe200078ec0ff */
[----:B------:R-:W-:Y:S01]  /*d470*/  IMAD.U32 R33, R0, 0x10000, RZ ;  /* 0x0001000000217824 */ /* 0x000fe200078e00ff */
[----:B------:R-:W-:-:S09]  /*d480*/  LOP3.LUT R36, R8, 0xffff0000, RZ, 0xc0, !PT ;  /* 0xffff000008247812 */ /* 0x000fd200078ec0ff */
[----:B-123--:R-:W-:-:S05]  /*d490*/  LEA R41, R230, UR4, 0x1 ;  /* 0x00000004e6297c11 */ /* 0x00efca000f8e08ff */
        /* <DEDUP_REMOVED lines=34> */
.L_x_583:
[----:B------:R-:W-:Y:S05]  /*d6c0*/  BSYNC B1 ;  /* 0x0000000000017941 */ /* 0x000fea0003800000 */
.L_x_582:
[----:B-1234-:R-:W-:Y:S01]  /*d6d0*/  VIADD R4, R213, 0x20 ;  /* 0x00000020d5047836 */ /* 0x01efe20000000000 */
[----:B------:R-:W-:Y:S04]  /*d6e0*/  BSSY B1, `(.L_x_590) ;  /* 0x00000b3000017945 */ /* 0x000fe80003800000 */
[----:B------:R-:W-:-:S13]  /*d6f0*/  ISETP.GE.AND P0, PT, R4, R28, PT ;  /* 0x0000001c0400720c */ /* 0x000fda0003f06270 */
[----:B------:R-:W-:Y:S05]  /*d700*/  @P0 BRA `(.L_x_591) ;  /* 0x0000000800c00947 */ /* 0x000fea0003800000 */
        /* <DEDUP_REMOVED lines=9> */
[C---:B------:R-:W-:Y:S01]  /*d7a0*/  IMAD.U32 R37, R26.reuse, 0x10000, RZ ;  /* 0x000100001a257824 */ /* 0x040fe200078e00ff */
[----:B------:R-:W-:Y:S01]  /*d7b0*/  LOP3.LUT R40, R26, 0xffff0000, RZ, 0xc0, !PT ;  /* 0xffff00001a287812 */ /* 0x000fe200078ec0ff */
[C---:B0-----:R-:W-:Y:S01]  /*d7c0*/  IMAD.U32 R35, R24.reuse, 0x10000, RZ ;  /* 0x0001000018237824 */ /* 0x041fe200078e00ff */
[----:B------:R-:W-:Y:S01]  /*d7d0*/  LOP3.LUT R38, R24, 0xffff0000, RZ, 0xc0, !PT ;  /* 0xffff000018267812 */ /* 0x000fe200078ec0ff */
[C---:B------:R-:W-:Y:S01]  /*d7e0*/  IMAD.U32 R39, R27.reuse, 0x10000, RZ ;  /* 0x000100001b277824 */ /* 0x040fe200078e00ff */
[----:B------:R-:W-:-:S07]  /*d7f0*/  LOP3.LUT R42, R27, 0xffff0000, RZ, 0xc0, !PT ;  /* 0xffff00001b2a7812 */ /* 0x000fce00078ec0ff */
[----:B------:R-:W-:-:S05]  /*d800*/  LEA R41, R230, UR4, 0x1 ;  /* 0x00000004e6297c11 */ /* 0x000fca000f8e08ff */
[----:B------:R-:W0:Y:S02]  /*d810*/  LDS.128 R4, [R41+0x1000] ;  /* 0x0010000029047984 */ /* 0x000e240000000c00 */
[C---:B0-----:R-:W-:Y:S01]  /*d820*/  IMAD.U32 R29, R4.reuse, 0x10000, RZ ;  /* 0x00010000041d7824 */ /* 0x041fe200078e00ff */
[----:B------:R-:W-:Y:S01]  /*d830*/  LOP3.LUT R4, R4, 0xffff0000, RZ, 0xc0, !PT ;  /* 0xffff000004047812 */ /* 0x000fe200078ec0ff */
[C---:B------:R-:W-:Y:S01]  /*d840*/  IMAD.U32 R30, R5.reuse, 0x10000, RZ ;  /* 0x00010000051e7824 */ /* 0x040fe200078e00ff */
[----:B------:R-:W-:Y:S01]  /*d850*/  LOP3.LUT R5, R5, 0xffff0000, RZ, 0xc0, !PT ;  /* 0xffff000005057812 */ /* 0x000fe200078ec0ff */
[C---:B------:R-:W-:Y:S01]  /*d860*/  IMAD.U32 R31, R6.reuse, 0x10000, RZ ;  /* 0x00010000061f7824 */ /* 0x040fe200078e00ff */
[----:B------:R-:W-:Y:S01]  /*d870*/  LOP3.LUT R6, R6, 0xffff0000, RZ, 0xc0, !PT ;  /* 0xffff000006067812 */ /* 0x000fe200078ec0ff */
[-C--:B------:R-:W-:Y:S01]  /*d880*/  FMUL.FTZ R34, R37, R4.reuse ;  /* 0x0000000425227220 */ /* 0x080fe20000410000 */
[----:B------:R-:W-:Y:S01]  /*d890*/  FMUL.FTZ R36, R35, R4 ;  /* 0x0000000423247220 */ /* 0x000fe20000410000 */
[----:B------:R-:W-:Y:S01]  /*d8a0*/  FMUL.FTZ R33, R40, R5 ;  /* 0x0000000528217220 */ /* 0x000fe20000410000 */
[----:B------:R-:W-:-:S02]  /*d8b0*/  IMAD.U32 R32, R7, 0x10000, RZ ;  /* 0x0001000007207824 */ /* 0x000fc400078e00ff */
[----:B------:R-:W-:Y:S01]  /*d8c0*/  FFMA.FTZ R4, R35, R29, -R34 ;  /* 0x0000001d23047223 */ /* 0x000fe20000010822 */
[C---:B------:R-:W-:Y:S01]  /*d8d0*/  FMUL.FTZ R35, R38.reuse, R5 ;  /* 0x0000000526237220 */ /* 0x040fe20000410000 */
[----:B------:R-:W-:Y:S01]  /*d8e0*/  LOP3.LUT R7, R7, 0xffff0000, RZ, 0xc0, !PT ;  /* 0xffff000007077812 */ /* 0x000fe200078ec0ff */
[-C--:B------:R-:W-:Y:S01]  /*d8f0*/  FFMA.FTZ R5, R38, R30.reuse, -R33 ;  /* 0x0000001e26057223 */ /* 0x080fe20000010821 */
[----:B------:R-:W-:Y:S01]  /*d900*/  FFMA.FTZ R29, R37, R29, R36 ;  /* 0x0000001d251d7223 */ /* 0x000fe20000010024 */
[C---:B------:R-:W-:Y:S01]  /*d910*/  LOP3.LUT R38, R25.reuse, 0xffff0000, RZ, 0xc0, !PT ;  /* 0xffff000019267812 */ /* 0x040fe200078ec0ff */
[----:B------:R-:W-:Y:S02]  /*d920*/  IMAD.U32 R37, R25, 0x10000, RZ ;  /* 0x0001000019257824 */ /* 0x000fe400078e00ff */
[----:B------:R-:W-:Y:S01]  /*d930*/  FFMA.FTZ R30, R40, R30, R35 ;  /* 0x0000001e281e7223 */ /* 0x000fe20000010023 */
[-C--:B------:R-:W-:Y:S01]  /*d940*/  FMUL.FTZ R34, R39, R6.reuse ;  /* 0x0000000627227220 */ /* 0x080fe20000410000 */
[-C--:B------:R-:W-:Y:S01]  /*d950*/  FMUL.FTZ R33, R42, R7.reuse ;  /* 0x000000072a217220 */ /* 0x080fe20000410000 */
[C---:B------:R-:W-:Y:S01]  /*d960*/  FMUL.FTZ R36, R37.reuse, R6 ;  /* 0x0000000625247220 */ /* 0x040fe20000410000 */
[C---:B------:R-:W-:Y:S01]  /*d970*/  FMUL.FTZ R35, R38.reuse, R7 ;  /* 0x0000000726237220 */ /* 0x040fe20000410000 */
[-C--:B------:R-:W-:Y:S01]  /*d980*/  FFMA.FTZ R6, R37, R31.reuse, -R34 ;  /* 0x0000001f25067223 */ /* 0x080fe20000010822 */
[-C--:B------:R-:W-:Y:S01]  /*d990*/  FFMA.FTZ R7, R38, R32.reuse, -R33 ;  /* 0x0000002026077223 */ /* 0x080fe20000010821 */
[----:B------:R-:W-:Y:S01]  /*d9a0*/  FFMA.FTZ R31, R39, R31, R36 ;  /* 0x0000001f271f7223 */ /* 0x000fe20000010024 */
[----:B------:R-:W-:Y:S01]  /*d9b0*/  FFMA.FTZ R32, R42, R32, R35 ;  /* 0x000000202a207223 */ /* 0x000fe20000010023 */
[----:B------:R-:W-:-:S02]  /*d9c0*/  F2FP.BF16.F32.PACK_AB R4, R29, R4 ;  /* 0x000000041d04723e */ /* 0x000fc400000010ff */
[----:B------:R-:W-:Y:S02]  /*d9d0*/  F2FP.BF16.F32.PACK_AB R5, R30, R5 ;  /* 0x000000051e05723e */ /* 0x000fe400000010ff */
[----:B------:R-:W-:Y:S02]  /*d9e0*/  F2FP.BF16.F32.PACK_AB R6, R31, R6 ;  /* 0x000000061f06723e */ /* 0x000fe400000010ff */
[----:B------:R-:W-:-:S05]  /*d9f0*/  F2FP.BF16.F32.PACK_AB R7, R32, R7 ;  /* 0x000000072007723e */ /* 0x000fca00000010ff */
[----:B------:R1:W-:Y:S02]  /*da00*/  STS.128 [R41+0x1000], R4 ;  /* 0x0010000429007388 */ /* 0x0003e40000000c00 */
.L_x_593:
[----:B------:R-:W-:Y:S05]  /*da10*/  BSYNC B2 ;  /* 0x0000000000027941 */ /* 0x000fea0003800000 */
.L_x_592:
[----:B------:R-:W-:Y:S04]  /*da20*/  BSSY B2, `(.L_x_594) ;  /* 0x000002a000027945 */ /* 0x000fe80003800000 */
[----:B------:R-:W-:Y:S05]  /*da30*/  @P1 BRA `(.L_x_595) ;  /* 0x0000000000a01947 */ /* 0x000fea0003800000 */
[----:B-----5:R-:W-:Y:S01]  /*da40*/  R2UR UR4, R43 ;  /* 0x000000002b0472ca */ /* 0x020fe200000e0000 */
[C---:B------:R-:W-:Y:S01]  /*da50*/  IMAD.U32 R37, R20.reuse, 0x10000, RZ ;  /* 0x0001000014257824 */ /* 0x040fe200078e00ff */
[----:B------:R-:W-:Y:S01]  /*da60*/  LOP3.LUT R40, R20, 0xffff0000, RZ, 0xc0, !PT ;  /* 0xffff000014287812 */ /* 0x000fe200078ec0ff */
[C---:B0-----:R-:W-:Y:S01]  /*da70*/  IMAD.U32 R35, R14.reuse, 0x10000, RZ ;  /* 0x000100000e237824 */ /* 0x041fe200078e00ff */
[----:B------:R-:W-:Y:S01]  /*da80*/  LOP3.LUT R38, R14, 0xffff0000, RZ, 0xc0, !PT ;  /* 0xffff00000e267812 */ /* 0x000fe200078ec0ff */
[C---:B------:R-:W-:Y:S01]  /*da90*/  IMAD.U32 R39, R21.reuse, 0x10000, RZ ;  /* 0x0001000015277824 */ /* 0x040fe200078e00ff */
[----:B------:R-:W-:-:S07]  /*daa0*/  LOP3.LUT R42, R21, 0xffff0000, RZ, 0xc0, !PT ;  /* 0xffff0000152a7812 */ /* 0x000fce00078ec0ff */
        /* <DEDUP_REMOVED lines=33> */
.L_x_595:
[----:B------:R-:W-:Y:S05]  /*dcc0*/  BSYNC B2 ;  /* 0x0000000000027941 */ /* 0x000fea0003800000 */
.L_x_594:
        /* <DEDUP_REMOVED lines=42> */
.L_x_597:
[----:B------:R-:W-:Y:S05]  /*df70*/  BSYNC B2 ;  /* 0x0000000000027941 */ /* 0x000fea0003800000 */
.L_x_596:
        /* <DEDUP_REMOVED lines=41> */
.L_x_591:
[----:B------:R-:W-:Y:S05]  /*e210*/  BSYNC B1 ;  /* 0x0000000000017941 */ /* 0x000fea0003800000 */
.L_x_590:
[----:B------:R-:W-:Y:S01]  /*e220*/  ISETP.GE.AND P0, PT, R237, R28, PT ;  /* 0x0000001ced00720c */ /* 0x000fe20003f06270 */
[----:B------:R-:W-:-:S12]  /*e230*/  BSSY B1, `(.L_x_598) ;  /* 0x00000b2000017945 */ /* 0x000fd80003800000 */
[----:B------:R-:W-:Y:S05]  /*e240*/  @P0 BRA `(.L_x_599) ;  /* 0x0000000800c00947 */ /* 0x000fea0003800000 */
[----:B-----5:R0:W5:Y:S01]  /*e250*/  LDL R43, [R1+0x14] ;  /* 0x00001400012b7983 */ /* 0x0201620000100800 */
[----:B-1234-:R-:W1:Y:S01]  /*e260*/  LDC R5, c[0x0][0x3f4] ;  /* 0x0000fd00ff057b82 */ /* 0x01ee620000000800 */
[----:B------:R-:W-:Y:S01]  /*e270*/  BSSY B2, `(.L_x_600) ;  /* 0x000002e000027945 */ /* 0x000fe20003800000 */
[-C--:B-1----:R-:W-:Y:S02]  /*e280*/  ISETP.GE.AND P0, PT, R22, R5.reuse, PT ;  /* 0x000000051600720c */ /* 0x082fe40003f06270 */
[-C--:B------:R-:W-:Y:S02]  /*e290*/  ISETP.GE.AND P1, PT, R215, R5.reuse, PT ;  /* 0x00000005d700720c */ /* 0x080fe40003f26270 */
[-C--:B------:R-:W-:Y:S02]  /*e2a0*/  ISETP.GE.AND P2, PT, R214, R5.reuse, PT ;  /* 0x00000005d600720c */ /* 0x080fe40003f46270 */
[----:B------:R-:W-:-:S07]  /*e2b0*/  ISETP.GE.AND P3, PT, R216, R5, PT ;  /* 0x00000005d800720c */ /* 0x000fce0003f66270 */
[----:B0-----:R-:W-:Y:S06]  /*e2c0*/  @P0 BRA `(.L_x_601) ;  /* 0x0000000000a00947 */ /* 0x001fec0003800000 */
[----:B-----5:R-:W-:Y:S01]  /*e2d0*/  R2UR UR4, R43 ;  /* 0x000000002b0472ca */ /* 0x020fe200000e0000 */
[C---:B------:R-:W-:Y:S01]  /*e2e0*/  IMAD.U32 R37, R26.reuse, 0x10000, RZ ;  /* 0x000100001a257824 */ /* 0x040fe200078e00ff */
[----:B------:R-:W-:Y:S01]  /*e2f0*/  LOP3.LUT R40, R26, 0xffff0000, RZ, 0xc0, !PT ;  /* 0xffff00001a287812 */ /* 0x000fe200078ec0ff */
[C---:B------:R-:W-:Y:S01]  /*e300*/  IMAD.U32 R35, R24.reuse, 0x10000, RZ ;  /* 0x0001000018237824 */ /* 0x040fe200078e00ff */
        /* <DEDUP_REMOVED lines=36> */
.L_x_601:
[----:B------:R-:W-:Y:S05]  /*e550*/  BSYNC B2 ;  /* 0x0000000000027941 */ /* 0x000fea0003800000 */
.L_x_600:
[----:B------:R-:W-:Y:S04]  /*e560*/  BSSY B2, `(.L_x_602) ;  /* 0x000002a000027945 */ /* 0x000fe80003800000 */
[----:B------:R-:W-:Y:S05]  /*e570*/  @P1 BRA `(.L_x_603) ;  /* 0x0000000000a01947 */ /* 0x000fea0003800000 */
[----:B-----5:R-:W-:Y:S01]  /*e580*/  R2UR UR4, R43 ;  /* 0x000000002b0472ca */ /* 0x020fe200000e0000 */
[C---:B------:R-:W-:Y:S01]  /*e590*/  IMAD.U32 R37, R20.reuse, 0x10000, RZ ;  /* 0x0001000014257824 */ /* 0x040fe200078e00ff */
[----:B------:R-:W-:Y:S01]  /*e5a0*/  LOP3.LUT R40, R20, 0xffff0000, RZ, 0xc0, !PT ;  /* 0xffff000014287812 */ /* 0x000fe200078ec0ff */
[C---:B------:R-:W-:Y:S01]  /*e5b0*/  IMAD.U32 R35, R14.reuse, 0x10000, RZ ;  /* 0x000100000e237824 */ /* 0x040fe200078e00ff */
[----:B------:R-:W-:Y:S01]  /*e5c0*/  LOP3.LUT R38, R14, 0xffff0000, RZ, 0xc0, !PT ;  /* 0xffff00000e267812 */ /* 0x000fe200078ec0ff */
[C---:B------:R-:W-:Y:S01]  /*e5d0*/  IMAD.U32 R39, R21.reuse, 0x10000, RZ ;  /* 0x0001000015277824 */ /* 0x040fe200078e00ff */
[----:B------:R-:W-:-:S07]  /*e5e0*/  LOP3.LUT R42, R21, 0xffff0000, RZ, 0xc0, !PT ;  /* 0xffff0000152a7812 */ /* 0x000fce00078ec0ff */
[----:B0-----:R-:W-:-:S05]  /*e5f0*/  LEA R41, R230, UR4, 0x1 ;  /* 0x00000004e6297c11 */ /* 0x001fca000f8e08ff */
        /* <DEDUP_REMOVED lines=32> */
.L_x_603:
[----:B------:R-:W-:Y:S05]  /*e800*/  BSYNC B2 ;  /* 0x0000000000027941 */ /* 0x000fea0003800000 */
.L_x_602:
        /* <DEDUP_REMOVED lines=9> */
[----:B01----:R-:W-:-:S05]  /*e8a0*/  LEA R41, R230, UR4, 0x1 ;  /* 0x00000004e6297c11 */ /* 0x003fca000f8e08ff */
        /* <DEDUP_REMOVED lines=32> */
.L_x_605:
[----:B------:R-:W-:Y:S05]  /*eab0*/  BSYNC B2 ;  /* 0x0000000000027941 */ /* 0x000fea0003800000 */
.L_x_604:
        /* <DEDUP_REMOVED lines=8> */
[----:B012---:R-:W-:-:S05]  /*eb40*/  LEA R41, R230, UR4, 0x1 ;  /* 0x00000004e6297c11 */ /* 0x007fca000f8e08ff */
        /* <DEDUP_REMOVED lines=32> */
.L_x_599:
[----:B------:R-:W-:Y:S05]  /*ed50*/  BSYNC B1 ;  /* 0x0000000000017941 */ /* 0x000fea0003800000 */
.L_x_598:
[----:B01234-:R-:W-:-:S05]  /*ed60*/  VIADD R5, R213, 0x60 ;  /* 0x00000060d5057836 */ /* 0x01ffca0000000000 */
[----:B------:R-:W-:-:S13]  /*ed70*/  ISETP.GE.AND P0, PT, R5, R28, PT ;  /* 0x0000001c0500720c */ /* 0x000fda0003f06270 */
[----:B------:R-:W-:Y:S05]  /*ed80*/  @P0 BRA `(.L_x_606) ;  /* 0x0000004400340947 */ /* 0x000fea0003800000 */
[----:B------:R-:W2:Y:S01]  /*ed90*/  LDL R4, [R1+0x14] ;  /* 0x0000140001047983 */ /* 0x000ea20000100800 */
[----:B------:R-:W0:Y:S01]  /*eda0*/  LDC R5, c[0x0][0x3f4] ;  /* 0x0000fd00ff057b82 */ /* 0x000e220000000800 */
[----:B------:R-:W-:Y:S01]  /*edb0*/  BSSY B1, `(.L_x_607) ;  /* 0x000002e000017945 */ /* 0x000fe20003800000 */
[-C--:B0-----:R-:W-:Y:S02]  /*edc0*/  ISETP.GE.AND P0, PT, R22, R5.reuse, PT ;  /* 0x000000051600720c */ /* 0x081fe40003f06270 */
[-C--:B------:R-:W-:Y:S02]  /*edd0*/  ISETP.GE.AND P1, PT, R215, R5.reuse, PT ;  /* 0x00000005d700720c */ /* 0x080fe40003f26270 */
[-C--:B------:R-:W-:Y:S02]  /*ede0*/  ISETP.GE.AND P2, PT, R214, R5.reuse, PT ;  /* 0x00000005d600720c */ /* 0x080fe40003f46270 */
[----:B------:R-:W-:Y:S02]  /*edf0*/  ISETP.GE.AND P3, PT, R216, R5, PT ;  /* 0x00000005d800720c */ /* 0x000fe40003f66270 */
[----:B--2---:R-:W-:-:S13]  /*ee00*/  R2UR UR4, R4 ;  /* 0x00000000040472ca */ /* 0x004fda00000e0000 */
[----:B------:R-:W-:Y:S01]  /*ee10*/  LEA R28, R230, UR4, 0x1 ;  /* 0x00000004e61c7c11 */ /* 0x000fe2000f8e08ff */
[----:B------:R-:W-:Y:S06]  /*ee20*/  @P0 BRA `(.L_x_608) ;  /* 0x0000000000980947 */ /* 0x000fec0003800000 */
[----:B------:R-:W0:Y:S01]  /*ee30*/  LDS.128 R4, [R28+0x3000] ;  /* 0x003000001c047984 */ /* 0x000e220000000c00 */
[C---:B------:R-:W-:Y:S01]  /*ee40*/  IMAD.U32 R35, R26.reuse, 0x10000, RZ ;  /* 0x000100001a237824 */ /* 0x040fe200078e00ff */
[----:B------:R-:W-:Y:S01]  /*ee50*/  LOP3.LUT R38, R26, 0xffff0000, RZ, 0xc0, !PT ;  /* 0xffff00001a267812 */ /* 0x000fe200078ec0ff */
[C---:B------:R-:W-:Y:S01]  /*ee60*/  IMAD.U32 R33, R24.reuse, 0x10000, RZ ;  /* 0x0001000018217824 */ /* 0x040fe200078e00ff */
[----:B------:R-:W-:Y:S02]  /*ee70*/  LOP3.LUT R36, R24, 0xffff0000, RZ, 0xc0, !PT ;  /* 0xffff000018247812 */ /* 0x000fe400078ec0ff */
[----:B------:R-:W-:Y:S01]  /*ee80*/  LOP3.LUT R40, R27, 0xffff0000, RZ, 0xc0, !PT ;  /* 0xffff00001b287812 */ /* 0x000fe200078ec0ff */
        /* <DEDUP_REMOVED lines=10> */
[-C--:B------:R-:W-:Y:S01]  /*ef30*/  FFMA.FTZ R4, R33, R29.reuse, -R32 ;  /* 0x0000001d21047223 */ /* 0x080fe20000010820 */
[----:B------:R-:W-:Y:S01]  /*ef40*/  FFMA.FTZ R29, R35, R29, R34 ;  /* 0x0000001d231d7223 */ /* 0x000fe20000010022 */
[----:B------:R-:W-:Y:S01]  /*ef50*/  FMUL.FTZ R33, R36, R5 ;  /* 0x0000000524217220 */ /* 0x000fe20000410000 */
[----:B------:R-:W-:Y:S01]  /*ef60*/  LOP3.LUT R6, R6, 0xffff0000, RZ, 0xc0, !PT ;  /* 0xffff000006067812 */ /* 0x000fe200078ec0ff */
[-C--:B------:R-:W-:Y:S01]  /*ef70*/  FFMA.FTZ R5, R36, R30.reuse, -R31 ;  /* 0x0000001e24057223 */ /* 0x080fe2000001081f */
[----:B------:R-:W-:Y:S01]  /*ef80*/  LOP3.LUT R34, R25, 0xffff0000, RZ, 0xc0, !PT ;  /* 0xffff000019227812 */ /* 0x000fe200078ec0ff */
[----:B------:R-:W-:Y:S02]  /*ef90*/  IMAD.U32 R36, R27, 0x10000, RZ ;  /* 0x000100001b247824 */ /* 0x000fe400078e00ff */
[----:B------:R-:W-:Y:S01]  /*efa0*/  FFMA.FTZ R30, R38, R30, R33 ;  /* 0x0000001e261e7223 */ /* 0x000fe20000010021 */
[----:B------:R-:W-:Y:S02]  /*efb0*/  IMAD.U32 R32, R25, 0x10000, RZ ;  /* 0x0001000019207824 */ /* 0x000fe400078e00ff */
[-C--:B------:R-:W-:Y:S01]  /*efc0*/  FMUL.FTZ R31, R40, R7.reuse ;  /* 0x00000007281f7220 */ /* 0x080fe20000410000 */
[-C--:B------:R-:W-:Y:S01]  /*efd0*/  FMUL.FTZ R25, R36, R6.reuse ;  /* 0x0000000624197220 */ /* 0x080fe20000410000 */
[----:B------:R-:W-:Y:S01]  /*efe0*/  FMUL.FTZ R33, R34, R7 ;  /* 0x0000000722217220 */ /* 0x000fe20000410000 */
[----:B------:R-:W-:Y:S01]  /*eff0*/  FMUL.FTZ R27, R32, R6 ;  /* 0x00000006201b7220 */ /* 0x000fe20000410000 */
[----:B------:R-:W-:Y:S01]  /*f000*/  FFMA.FTZ R7, R34, R26, -R31 ;  /* 0x0000001a22077223 */ /* 0x000fe2000001081f */
[----:B------:R-:W-:Y:S01]  /*f010*/  FFMA.FTZ R6, R32, R24, -R25 ;  /* 0x0000001820067223 */ /* 0x000fe20000010819 */
[----:B------:R-:W-:Y:S01]  /*f020*/  FFMA.FTZ R26, R40, R26, R33 ;  /* 0x0000001a281a7223 */ /* 0x000fe20000010021 */
[----:B------:R-:W-:Y:S01]  /*f030*/  FFMA.FTZ R27, R36, R24, R27 ;  /* 0x00000018241b7223 */ /* 0x000fe2000001001b */
[----:B------:R-:W-:-:S02]  /*f040*/  F2FP.BF16.F32.PACK_AB R4, R29, R4 ;  /* 0x000000041d04723e */ /* 0x000fc400000010ff */
[----:B------:R-:W-:Y:S02]  /*f050*/  F2FP.BF16.F32.PACK_AB R5, R30, R5 ;  /* 0x000000051e05723e */ /* 0x000fe400000010ff */
[----:B------:R-:W-:Y:S02]  /*f060*/  F2FP.BF16.F32.PACK_AB R6, R27, R6 ;  /* 0x000000061b06723e */ /* 0x000fe400000010ff */
[----:B------:R-:W-:-:S05]  /*f070*/  F2FP.BF16.F32.PACK_AB R7, R26, R7 ;  /* 0x000000071a07723e */ /* 0x000fca00000010ff */
[----:B------:R0:W-:Y:S02]  /*f080*/  STS.128 [R28+0x3000], R4 ;  /* 0x003000041c007388 */ /* 0x0001e40000000c00 */
.L_x_608:
[----:B------:R-:W-:Y:S05]  /*f090*/  BSYNC B1 ;  /* 0x0000000000017941 */ /* 0x000fea0003800000 */
.L_x_607:
[----:B------:R-:W-:Y:S04]  /*f0a0*/  BSSY B1, `(.L_x_609) ;  /* 0x0000028000017945 */ /* 0x000fe80003800000 */
[----:B------:R-:W-:Y:S05]  /*f0b0*/  @P1 BRA `(.L_x_610) ;  /* 0x0000000000981947 */ /* 0x000fea0003800000 */
[----:B0-----:R-:W0:Y:S01]  /*f0c0*/  LDS.128 R4, [R28+0x7000] ;  /* 0x007000001c047984 */ /* 0x001e220000000c00 */
[----:B------:R-:W-:Y:S01]  /*f0d0*/  IMAD.U32 R30, R14, 0x10000, RZ ;  /* 0x000100000e1e7824 */ /* 0x000fe200078e00ff */
[C---:B------:R-:W-:Y:S01]  /*f0e0*/  LOP3.LUT R33, R20.reuse, 0xffff0000, RZ, 0xc0, !PT ;  /* 0xffff000014217812 */ /* 0x040fe200078ec0ff */
[----:B------:R-:W-:Y:S01]  /*f0f0*/  IMAD.U32 R32, R20, 0x10000, RZ ;  /* 0x0001000014207824 */ /* 0x000fe200078e00ff */
        /* <DEDUP_REMOVED lines=14> */
[C---:B------:R-:W-:Y:S01]  /*f1e0*/  FMUL.FTZ R24, R31.reuse, R5 ;  /* 0x000000051f187220 */ /* 0x040fe20000410000 */
        /* <DEDUP_REMOVED lines=19> */
.L_x_610:
[----:B------:R-:W-:Y:S05]  /*f320*/  BSYNC B1 ;  /* 0x0000000000017941 */ /* 0x000fea0003800000 */
.L_x_609:
[----:B------:R-:W-:Y:S04]  /*f330*/  BSSY B1, `(.L_x_611) ;  /* 0x0000028000017945 */ /* 0x000fe80003800000 */
[----:B------:R-:W-:Y:S05]  /*f340*/  @P2 BRA `(.L_x_612) ;  /* 0x0000000000982947 */ /* 0x000fea0003800000 */
[----:B01----:R-:W0:Y:S01]  /*f350*/  LDS.128 R4, [R28+0xb000] ;  /* 0x00b000001c047984 */ /* 0x003e220000000c00 */
        /* <DEDUP_REMOVED lines=37> */
.L_x_612:
[----:B------:R-:W-:Y:S05]  /*f5b0*/  BSYNC B1 ;  /* 0x0000000000017941 */ /* 0x000fea0003800000 */
.L_x_611:
[----:B------:R-:W-:Y:S05]  /*f5c0*/  @P3 BRA `(.L_x_606) ;  /* 0x0000003c00243947 */ /* 0x000fea0003800000 */
[----:B012---:R-:W0:Y:S01]  /*f5d0*/  LDS.128 R4, [R28+0xf000] ;  /* 0x00f000001c047984 */ /* 0x007e220000000c00 */
        /* <DEDUP_REMOVED lines=36> */
[----:B------:R3:W-:Y:S01]  /*f820*/  STS.128 [R28+0xf000], R4 ;  /* 0x00f000041c007388 */ /* 0x0007e20000000c00 */
[----:B------:R-:W-:Y:S05]  /*f830*/  BRA `(.L_x_606) ;  /* 0x0000003800887947 */ /* 0x000fea0003800000 */
.L_x_576:
[----:B------:R-:W-:-:S03]  /*f840*/  UMOV UR4, 0xffffffff ;  /* 0xffffffff00047882 */ /* 0x000fc60000000000 */
[----:B------:R-:W-:Y:S05]  /*f850*/  BRA.DIV UR4, `(.L_x_613) ;  /* 0x000001ce04f07947 */ /* 0x000fea000b800000 */
[----:B------:R0:W1:Y:S04]  /*f860*/  SHFL.IDX PT, R0, R25, RZ, 0x181f ;  /* 0x00181fff19007589 */ /* 0x00006800000e0000 */
[----:B------:R0:W2:Y:S04]  /*f870*/  SHFL.IDX PT, R3, R24, RZ, 0x181f ;  /* 0x00181fff18037589 */ /* 0x0000a800000e0000 */
[----:B------:R0:W3:Y:S04]  /*f880*/  SHFL.IDX PT, R31, R27, RZ, 0x181f ;  /* 0x00181fff1b1f7589 */ /* 0x0000e800000e0000 */
[----:B------:R-:W4:Y:S02]  /*f890*/  SHFL.IDX PT, R32, R32, RZ, 0x181f ;  /* 0x00181fff20207589 */ /* 0x000f2400000e0000 */
.L_x_874:
        /* <DEDUP_REMOVED lines=9> */
[----:B------:R-:W-:-:S02]  /*f930*/  CS2R R4, SRZ ;  /* 0x0000000000047805 */ /* 0x000fc4000001ff00 */
[----:B------:R-:W-:Y:S02]  /*f940*/  CS2R R8, SRZ ;  /* 0x0000000000087805 */ /* 0x000fe4000001ff00 */
[----:B------:R-:W-:Y:S02]  /*f950*/  CS2R R14, SRZ ;  /* 0x00000000000e7805 */ /* 0x000fe4000001ff00 */
[----:B------:R-:W-:Y:S02]  /*f960*/  CS2R R12, SRZ ;  /* 0x00000000000c7805 */ /* 0x000fe4000001ff00 */
[----:B0-----:R-:W-:Y:S01]  /*f970*/  CS2R R26, SRZ ;  /* 0x00000000001a7805 */ /* 0x001fe2000001ff00 */
[----:B------:R-:W-:Y:S01]  /*f980*/  IMAD.IADD R37, R236, 0x1, -R21 ;  /* 0x00000001ec257824 */ /* 0x000fe200078e0a15 */
[----:B------:R-:W-:Y:S01]  /*f990*/  CS2R R24, SRZ ;  /* 0x0000000000187805 */ /* 0x000fe2000001ff00 */
[----:B------:R-:W-:Y:S06]  /*f9a0*/  @P0 BRA `(.L_x_615) ;  /* 0x0000000000700947 */ /* 0x000fec0003800000 */
[----:B------:R-:W-:Y:S01]  /*f9b0*/  ULDC UR4, c[0x0][0x3f4] ;  /* 0x0000fd0000047ab9 */ /* 0x000fe20000000800 */
[----:B------:R-:W-:Y:S01]  /*f9c0*/  SHF.R.S32.HI R5, RZ, 0x1f, R212 ;  /* 0x0000001fff057819 */ /* 0x000fe200000114d4 */
[----:B--2---:R-:W-:Y:S01]  /*f9d0*/  IMAD.MOV.U32 R6, RZ, RZ, R3 ;  /* 0x000000ffff067224 */ /* 0x004fe200078e0003 */
[----:B------:R-:W-:Y:S01]  /*f9e0*/  ISETP.GE.AND P2, PT, R16, UR4, PT ;  /* 0x0000000410007c0c */ /* 0x000fe2000bf46270 */
[----:B-1----:R-:W-:Y:S01]  /*f9f0*/  IMAD.MOV.U32 R7, RZ, RZ, R0 ;  /* 0x000000ffff077224 */ /* 0x002fe200078e0000 */
[----:B------:R-:W-:Y:S01]  /*fa00*/  ISETP.GE.AND P3, PT, R212, UR4, PT ;  /* 0x00000004d4007c0c */ /* 0x000fe2000bf66270 */
[----:B----4-:R-:W-:Y:S01]  /*fa10*/  IMAD.MOV.U32 R4, RZ, RZ, R32 ;  /* 0x000000ffff047224 */ /* 0x010fe200078e0020 */
[----:B------:R-:W-:Y:S02]  /*fa20*/  LEA.HI R5, R5, R212, RZ, 0x3 ;  /* 0x000000d405057211 */ /* 0x000fe400078f18ff */
[----:B------:R-:W-:Y:S02]  /*fa30*/  CS2R R14, SRZ ;  /* 0x00000000000e7805 */ /* 0x000fe4000001ff00 */
[----:B------:R-:W-:Y:S01]  /*fa40*/  CS2R R12, SRZ ;  /* 0x00000000000c7805 */ /* 0x000fe2000001ff00 */
[----:B------:R-:W-:Y:S01]  /*fa50*/  ULDC.64 UR6, c[0x0][0x208] ;  /* 0x0000820000067ab9 */ /* 0x000fe20000000a00 */
[----:B------:R-:W-:-:S03]  /*fa60*/  SHF.R.S32.HI R5, RZ, 0x3, R5 ;  /* 0x00000003ff057819 */ /* 0x000fc60000011405 */
[----:B------:R-:W-:Y:S02]  /*fa70*/  @!P2 IMAD.SHL.U32 R30, R16, 0x2, RZ ;  /* 0x00000002101ea824 */ /* 0x000fe400078e00ff */
[----:B------:R-:W-:Y:S02]  /*fa80*/  @!P3 IMAD.SHL.U32 R35, R5, 0x8, RZ ;  /* 0x000000080523b824 */ /* 0x000fe400078e00ff */
[----:B---3--:R-:W-:Y:S01]  /*fa90*/  IMAD.MOV.U32 R5, RZ, RZ, R31 ;  /* 0x000000ffff057224 */ /* 0x008fe200078e001f */
[-C--:B------:R-:W-:Y:S02]  /*faa0*/  @!P2 IADD3 R20, P0, R3, R30.reuse, RZ ;  /* 0x0000001e0314a210 */ /* 0x080fe40007f1e0ff */
[----:B------:R-:W-:Y:S01]  /*fab0*/  @!P2 IADD3 R30, P1, R32, R30, RZ ;  /* 0x0000001e201ea210 */ /* 0x000fe20007f3e0ff */
[C---:B------:R-:W-:Y:S01]  /*fac0*/  @!P3 IMAD.WIDE R32, R35.reuse, 0x2, R6 ;  /* 0x000000022320b825 */ /* 0x040fe200078e0206 */
[----:B------:R-:W-:Y:S02]  /*fad0*/  @!P2 SHF.L.U64.HI R3, R16, 0x1, R17 ;  /* 0x000000011003a819 */ /* 0x000fe40000010211 */
[----:B------:R-:W-:Y:S01]  /*fae0*/  CS2R R6, SRZ ;  /* 0x0000000000067805 */ /* 0x000fe2000001ff00 */
[----:B------:R-:W-:Y:S01]  /*faf0*/  @!P3 IMAD.WIDE R34, R35, 0x2, R4 ;  /* 0x000000022322b825 */ /* 0x000fe200078e0204 */
[----:B------:R-:W-:-:S03]  /*fb00*/  CS2R R4, SRZ ;  /* 0x0000000000047805 */ /* 0x000fc6000001ff00 */
[--C-:B------:R-:W-:Y:S01]  /*fb10*/  @!P2 IMAD.X R21, R0, 0x1, R3.reuse, P0 ;  /* 0x000000010015a824 */ /* 0x100fe200000e0603 */
[----:B------:R0:W5:Y:S01]  /*fb20*/  @!P3 LD.E.128 R12, desc[UR6][R34.64] ;  /* 0x00000006220cb980 */ /* 0x000162000c101d00 */
[----:B------:R-:W-:-:S03]  /*fb30*/  @!P2 IMAD.X R31, R31, 0x1, R3, P1 ;  /* 0x000000011f1fa824 */ /* 0x000fc600008e0603 */
[----:B------:R0:W5:Y:S04]  /*fb40*/  @!P3 LD.E.128 R4, desc[UR6][R32.64] ;  /* 0x000000062004b980 */ /* 0x000168000c101d00 */
[----:B------:R0:W5:Y:S04]  /*fb50*/  @!P2 LD.E.128 R8, desc[UR6][R20.64] ;  /* 0x000000061408a980 */ /* 0x000168000c101d00 */
[----:B------:R0:W5:Y:S02]  /*fb60*/  @!P2 LD.E.128 R24, desc[UR6][R30.64] ;  /* 0x000000061e18a980 */ /* 0x000164000c101d00 */
.L_x_615:
[----:B------:R-:W-:Y:S05]  /*fb70*/  BSYNC B1 ;  /* 0x0000000000017941 */ /* 0x000fea0003800000 */
.L_x_614:
[--C-:B0----5:R-:W-:Y:S01]  /*fb80*/  SHF.R.U64 R34, R8, 0x10, R9.reuse ;  /* 0x0000001008227819 */ /* 0x121fe20000001209 */
[--C-:B------:R-:W-:Y:S01]  /*fb90*/  IMAD.MOV.U32 R30, RZ, RZ, R9.reuse ;  /* 0x000000ffff1e7224 */ /* 0x100fe200078e0009 */
[----:B------:R-:W-:Y:S01]  /*fba0*/  SHF.R.U32.HI R51, RZ, 0x10, R9 ;  /* 0x00000010ff337819 */ /* 0x000fe20000011609 */
[----:B------:R-:W-:Y:S01]  /*fbb0*/  IMAD.MOV.U32 R21, RZ, RZ, R8 ;  /* 0x000000ffff157224 */ /* 0x000fe200078e0008 */
[----:B------:R-:W-:Y:S01]  /*fbc0*/  SHF.L.U32 R9, R37, 0x1f, RZ ;  /* 0x0000001f25097819 */ /* 0x000fe200000006ff */
[----:B-1----:R-:W-:Y:S01]  /*fbd0*/  IMAD.MOV.U32 R0, RZ, RZ, R4 ;  /* 0x000000ffff007224 */ /* 0x002fe200078e0004 */
[--C-:B------:R-:W-:Y:S01]  /*fbe0*/  SHF.R.U64 R45, R4, 0x10, R5.reuse ;  /* 0x00000010042d7819 */ /* 0x100fe20000001205 */
[--C-:B--2---:R-:W-:Y:S01]  /*fbf0*/  IMAD.MOV.U32 R3, RZ, RZ, R5.reuse ;  /* 0x000000ffff037224 */ /* 0x104fe200078e0005 */
[----:B------:R-:W0:Y:S01]  /*fc00*/  SYNCS.PHASECHK.TRANS64.TRYWAIT P0, [R18+URZ+0x38800], R9 ;  /* 0x03880009120075a7 */ /* 0x000e22000800017f */
[----:B------:R-:W-:Y:S01]  /*fc10*/  SHF.R.U32.HI R50, RZ, 0x10, R5 ;  /* 0x00000010ff327819 */ /* 0x000fe20000011605 */
[----:B---3--:R-:W-:Y:S01]  /*fc20*/  IMAD.MOV.U32 R31, RZ, RZ, R24 ;  /* 0x000000ffff1f7224 */ /* 0x008fe200078e0018 */
[----:B------:R-:W-:Y:S01]  /*fc30*/  SHF.R.U64 R46, R24, 0x10, R25 ;  /* 0x00000010182e7819 */ /* 0x000fe20000001219 */
[----:B------:R-:W-:Y:S01]  /*fc40*/  IMAD.MOV.U32 R8, RZ, RZ, R10 ;  /* 0x000000ffff087224 */ /* 0x000fe200078e000a */
[----:B------:R-:W-:Y:S01]  /*fc50*/  PRMT R24, R21, 0x5410, R34 ;  /* 0x0000541015187816 */ /* 0x000fe20000000022 */
[--C-:B------:R-:W-:Y:S01]  /*fc60*/  IMAD.MOV.U32 R20, RZ, RZ, R11.reuse ;  /* 0x000000ffff147224 */ /* 0x100fe200078e000b */
[--C-:B------:R-:W-:Y:S01]  /*fc70*/  SHF.R.U64 R49, R10, 0x10, R11.reuse ;  /* 0x000000100a317819 */ /* 0x100fe2000000120b */
[----:B------:R-:W-:Y:S01]  /*fc80*/  IMAD.MOV.U32 R4, RZ, RZ, R6 ;  /* 0x000000ffff047224 */ /* 0x000fe200078e0006 */
[----:B------:R-:W-:Y:S01]  /*fc90*/  SHF.R.U32.HI R47, RZ, 0x10, R11 ;  /* 0x00000010ff2f7819 */ /* 0x000fe2000001160b */
[--C-:B------:R-:W-:Y:S01]  /*fca0*/  IMAD.MOV.U32 R5, RZ, RZ, R7.reuse ;  /* 0x000000ffff057224 */ /* 0x100fe200078e0007 */
[----:B------:R-:W-:Y:S01]  /*fcb0*/  SHF.R.U64 R43, R6, 0x10, R7 ;  /* 0x00000010062b7819 */ /* 0x000fe20000001207 */
[----:B------:R-:W-:Y:S01]  /*fcc0*/  IMAD.MOV.U32 R35, RZ, RZ, R25 ;  /* 0x000000ffff237224 */ /* 0x000fe200078e0019 */
[----:B------:R-:W-:Y:S01]  /*fcd0*/  SHF.R.U32.HI R48, RZ, 0x10, R7 ;  /* 0x00000010ff307819 */ /* 0x000fe20000011607 */
[----:B----4-:R-:W-:Y:S01]  /*fce0*/  IMAD.MOV.U32 R32, RZ, RZ, R26 ;  /* 0x000000ffff207224 */ /* 0x010fe200078e001a */
[----:B------:R-:W-:Y:S01]  /*fcf0*/  SHF.R.U32.HI R44, RZ, 0x10, R25 ;  /* 0x00000010ff2c7819 */ /* 0x000fe20000011619 */
[--C-:B------:R-:W-:Y:S01]  /*fd00*/  IMAD.MOV.U32 R33, RZ, RZ, R27.reuse ;  /* 0x000000ffff217224 */ /* 0x100fe200078e001b */
[--C-:B------:R-:W-:Y:S01]  /*fd10*/  SHF.R.U64 R41, R26, 0x10, R27.reuse ;  /* 0x000000101a297819 */ /* 0x100fe2000000121b */
[----:B------:R-:W-:Y:S01]  /*fd20*/  BSSY B1, `(.L_x_616) ;  /* 0x0000018000017945 */ /* 0x000fe20003800000 */
[----:B------:R-:W-:Y:S01]  /*fd30*/  SHF.R.U32.HI R42, RZ, 0x10, R27 ;  /* 0x00000010ff2a7819 */ /* 0x000fe2000001161b */
[----:B------:R-:W-:Y:S01]  /*fd40*/  IMAD.MOV.U32 R10, RZ, RZ, R12 ;  /* 0x000000ffff0a7224 */ /* 0x000fe200078e000c */
[----:B------:R-:W-:Y:S01]  /*fd50*/  VIMNMX R34, R36, 0x80, PT ;  /* 0x0000008024227848 */ /* 0x000fe20003fe0100 */
[----:B------:R-:W-:Y:S01]  /*fd60*/  IMAD.MOV.U32 R11, RZ, RZ, R13 ;  /* 0x000000ffff0b7224 */ /* 0x000fe200078e000d */
[----:B------:R-:W-:Y:S01]  /*fd70*/  PRMT R25, R30, 0x5410, R51 ;  /* 0x000054101e197816 */ /* 0x000fe20000000033 */
[----:B------:R-:W-:Y:S01]  /*fd80*/  IMAD.MOV.U32 R6, RZ, RZ, R14 ;  /* 0x000000ffff067224 */ /* 0x000fe200078e000e */
[----:B------:R-:W-:Y:S01]  /*fd90*/  SHF.R.U64 R39, R12, 0x10, R13 ;  /* 0x000000100c277819 */ /* 0x000fe2000000120d */
[----:B------:R-:W-:Y:S01]  /*fda0*/  IMAD.MOV.U32 R7, RZ, RZ, R15 ;  /* 0x000000ffff077224 */ /* 0x000fe200078e000f */
[----:B------:R-:W-:-:S02]  /*fdb0*/  SHF.R.U32.HI R40, RZ, 0x10, R13 ;  /* 0x00000010ff287819 */ /* 0x000fc4000001160d */
[----:B------:R-:W-:Y:S02]  /*fdc0*/  PRMT R30, R31, 0x5410, R46 ;  /* 0x000054101f1e7816 */ /* 0x000fe4000000002e */
[--C-:B------:R-:W-:Y:S02]  /*fdd0*/  SHF.R.U64 R37, R14, 0x10, R15.reuse ;  /* 0x000000100e257819 */ /* 0x100fe4000000120f */
[----:B------:R-:W-:Y:S02]  /*fde0*/  SHF.R.U32.HI R38, RZ, 0x10, R15 ;  /* 0x00000010ff267819 */ /* 0x000fe4000001160f */
[----:B------:R-:W-:Y:S02]  /*fdf0*/  PRMT R26, R8, 0x5410, R49 ;  /* 0x00005410081a7816 */ /* 0x000fe40000000031 */
[----:B------:R-:W-:Y:S02]  /*fe00*/  PRMT R27, R20, 0x5410, R47 ;  /* 0x00005410141b7816 */ /* 0x000fe4000000002f */
[----:B------:R-:W-:-:S02]  /*fe10*/  PRMT R0, R0, 0x5410, R45 ;  /* 0x0000541000007816 */ /* 0x000fc4000000002d */
[----:B------:R-:W-:Y:S02]  /*fe20*/  ISETP.GE.AND P1, PT, R213, R34, PT ;  /* 0x00000022d500720c */ /* 0x000fe40003f26270 */
[----:B------:R-:W-:Y:S02]  /*fe30*/  PRMT R3, R3, 0x5410, R50 ;  /* 0x0000541003037816 */ /* 0x000fe40000000032 */
[----:B------:R-:W-:Y:S02]  /*fe40*/  PRMT R12, R4, 0x5410, R43 ;  /* 0x00005410040c7816 */ /* 0x000fe4000000002b */
[----:B------:R-:W-:Y:S02]  /*fe50*/  PRMT R13, R5, 0x5410, R48 ;  /* 0x00005410050d7816 */ /* 0x000fe40000000030 */
[----:B------:R-:W-:Y:S02]  /*fe60*/  PRMT R31, R35, 0x5410, R44 ;  /* 0x00005410231f7816 */ /* 0x000fe4000000002c */
[----:B------:R-:W-:-:S02]  /*fe70*/  PRMT R32, R32, 0x5410, R41 ;  /* 0x0000541020207816 */ /* 0x000fc40000000029 */
[----:B------:R-:W-:Y:S01]  /*fe80*/  PRMT R33, R33, 0x5410, R42 ;  /* 0x0000541021217816 */ /* 0x000fe2000000002a */
[----:B0-----:R-:W-:Y:S06]  /*fe90*/  @!P0 BRA `(.L_x_617) ;  /* 0x000001c800d48947 */ /* 0x001fec0003800000 */
.L_x_875:
[----:B------:R-:W-:Y:S05]  /*fea0*/  BSYNC B1 ;  /* 0x0000000000017941 */ /* 0x000fea0003800000 */
.L_x_616:
        /* <DEDUP_REMOVED lines=9> */
[----:B------:R-:W-:Y:S01]  /*ff40*/  IMAD.SHL.U32 R54, R213, 0x40, RZ ;  /* 0x00000040d5367824 */ /* 0x000fe200078e00ff */
[-C--:B--2---:R-:W-:Y:S02]  /*ff50*/  ISETP.GE.AND P0, PT, R16, R35.reuse, PT ;  /* 0x000000231000720c */ /* 0x084fe40003f06270 */
[----:B------:R-:W-:-:S11]  /*ff60*/  ISETP.GE.AND P1, PT, R212, R35, PT ;  /* 0x00000023d400720c */ /* 0x000fd60003f26270 */
[----:B-1----:R-:W-:Y:S05]  /*ff70*/  @P0 BRA `(.L_x_621) ;  /* 0x0000000400700947 */ /* 0x002fea0003800000 */
[----:B------:R-:W-:Y:S01]  /*ff80*/  LEA.HI R4, R29, R28, RZ, 0x3 ;  /* 0x0000001c1d047211 */ /* 0x000fe200078f18ff */
[----:B------:R-:W-:Y:S01]  /*ff90*/  IMAD.U32 R49, R30, 0x10000, RZ ;  /* 0x000100001e317824 */ /* 0x000fe200078e00ff */
[----:B-----5:R-:W-:Y:S01]  /*ffa0*/  R2UR UR4, R56 ;  /* 0x00000000380472ca */ /* 0x020fe200000e0000 */
[----:B------:R-:W-:Y:S01]  /*ffb0*/  IMAD.U32 R47, R24, 0x10000, RZ ;  /* 0x00010000182f7824 */ /* 0x000fe200078e00ff */
[----:B------:R-:W-:Y:S02]  /*ffc0*/  LOP3.LUT R5, R4, 0xfffffff8, RZ, 0xc0, !PT ;  /* 0xfffffff804057812 */ /* 0x000fe400078ec0ff */
[----:B------:R-:W-:-:S03]  /*ffd0*/  LOP3.LUT R51, R30, 0xffff0000, RZ, 0xc0, !PT ;  /* 0xffff00001e337812 */ /* 0x000fc600078ec0ff */
[----:B------:R-:W-:-:S05]  /*ffe0*/  IMAD.IADD R4, R28, 0x1, -R5 ;  /* 0x000000011c047824 */ /* 0x000fca00078e0a05 */
[----:B------:R-:W-:Y:S02]  /*fff0*/  LEA.HI R4, R35, R4, RZ, 0x1d ;  /* 0x0000000423047211 */ /* 0x000fe400078fe8ff */
[----:B------:R-:W-:Y:S02]  /*10000*/  LEA R36, R230, UR4, 0x1 ;  /* 0x00000004e6247c11 */ /* 0x000fe4000f8e08ff */
[----:B------:R-:W-:Y:S01]  /*10010*/  SHF.R.S32.HI R7, RZ, 0x1f, R4 ;  /* 0x0000001fff077819 */ /* 0x000fe20000011404 */
[----:B------:R-:W-:-:S03]  /*10020*/  IMAD.SHL.U32 R5, R4, 0x8, RZ ;  /* 0x0000000804057824 */ /* 0x000fc600078e00ff */
[----:B------:R-:W-:Y:S02]  /*10030*/  LEA.HI R7, R7, R4, RZ, 0x3 ;  /* 0x0000000407077211 */ /* 0x000fe400078f18ff */
[----:B------:R-:W-:-:S03]  /*10040*/  LOP3.LUT R5, R5, 0x38, RZ, 0xc0, !PT ;  /* 0x0000003805057812 */ /* 0x000fc600078ec0ff */
[----:B------:R-:W-:Y:S01]  /*10050*/  IMAD.SHL.U32 R7, R7, 0x400, RZ ;  /* 0x0000040007077824 */ /* 0x000fe200078e00ff */
[----:B------:R-:W-:-:S04]  /*10060*/  LOP3.LUT R5, R5, 0x1c0, R54, 0xf8, !PT ;  /* 0x000001c005057812 */ /* 0x000fc800078ef836 */
[----:B------:R-:W-:Y:S02]  /*10070*/  LOP3.LUT R5, R5, R228, RZ, 0x3c, !PT ;  /* 0x000000e405057212 */ /* 0x000fe400078e3cff */
[----:B------:R-:W-:-:S04]  /*10080*/  LOP3.LUT R4, R7, 0x7fffe000, RZ, 0xc0, !PT ;  /* 0x7fffe00007047812 */ /* 0x000fc800078ec0ff */
[----:B------:R-:W-:Y:S02]  /*10090*/  IADD3 R37, R5, R4, R229 ;  /* 0x0000000405257210 */ /* 0x000fe40007ffe0e5 */
[----:B------:R-:W1:Y:S03]  /*100a0*/  LDS.128 R4, [R36] ;  /* 0x0000000024047984 */ /* 0x000e660000000c00 */
[----:B------:R-:W-:-:S05]  /*100b0*/  IMAD R37, R37, 0x2, R18 ;  /* 0x0000000225257824 */ /* 0x000fca00078e0212 */
[----:B0-----:R-:W0:Y:S01]  /*100c0*/  LDS.128 R8, [R37+0x14400] ;  /* 0x0144000025087984 */ /* 0x001e220000000c00 */
[C---:B-1----:R-:W-:Y:S01]  /*100d0*/  IMAD.U32 R38, R4.reuse, 0x10000, RZ ;  /* 0x0001000004267824 */ /* 0x042fe200078e00ff */
[----:B------:R-:W-:Y:S01]  /*100e0*/  LOP3.LUT R4, R4, 0xffff0000, RZ, 0xc0, !PT ;  /* 0xffff000004047812 */ /* 0x000fe200078ec0ff */
[C---:B------:R-:W-:Y:S01]  /*100f0*/  IMAD.U32 R39, R5.reuse, 0x10000, RZ ;  /* 0x0001000005277824 */ /* 0x040fe200078e00ff */
[----:B------:R-:W-:Y:S01]  /*10100*/  LOP3.LUT R5, R5, 0xffff0000, RZ, 0xc0, !PT ;  /* 0xffff000005057812 */ /* 0x000fe200078ec0ff */
[C---:B------:R-:W-:Y:S01]  /*10110*/  IMAD.U32 R40, R6.reuse, 0x10000, RZ ;  /* 0x0001000006287824 */ /* 0x040fe200078e00ff */
[----:B------:R-:W-:Y:S01]  /*10120*/  LOP3.LUT R6, R6, 0xffff0000, RZ, 0xc0, !PT ;  /* 0xffff000006067812 */ /* 0x000fe200078ec0ff */
[C---:B------:R-:W-:Y:S01]  /*10130*/  IMAD.U32 R41, R7.reuse, 0x10000, RZ ;  /* 0x0001000007297824 */ /* 0x040fe200078e00ff */
[----:B------:R-:W-:Y:S01]  /*10140*/  LOP3.LUT R7, R7, 0xffff0000, RZ, 0xc0, !PT ;  /* 0xffff000007077812 */ /* 0x000fe200078ec0ff */
[C---:B0-----:R-:W-:Y:S01]  /*10150*/  IMAD.U32 R42, R8.reuse, 0x10000, RZ ;  /* 0x00010000082a7824 */ /* 0x041fe200078e00ff */
[----:B------:R-:W-:Y:S01]  /*10160*/  LOP3.LUT R8, R8, 0xffff0000, RZ, 0xc0, !PT ;  /* 0xffff000008087812 */ /* 0x000fe200078ec0ff */
[C---:B------:R-:W-:Y:S01]  /*10170*/  IMAD.U32 R43, R9.reuse, 0x10000, RZ ;  /* 0x00010000092b7824 */ /* 0x040fe200078e00ff */
[----:B------:R-:W-:Y:S01]  /*10180*/  LOP3.LUT R9, R9, 0xffff0000, RZ, 0xc0, !PT ;  /* 0xffff000009097812 */ /* 0x000fe200078ec0ff */
[C---:B------:R-:W-:Y:S01]  /*10190*/  FMUL.FTZ R53, R42.reuse, R49 ;  /* 0x000000312a357220 */ /* 0x040fe20000410000 */
[----:B------:R-:W-:Y:S01]  /*101a0*/  FMUL.FTZ R55, R42, R47 ;  /* 0x0000002f2a377220 */ /* 0x000fe20000410000 */
[----:B------:R-:W-:Y:S01]  /*101b0*/  FMUL.FTZ R57, R8, R51 ;  /* 0x0000003308397220 */ /* 0x000fe20000410000 */
[----:B------:R-:W-:-:S02]  /*101c0*/  IMAD.U32 R42, R31, 0x10000, RZ ;  /* 0x000100001f2a7824 */ /* 0x000fc400078e00ff */
[----:B------:R-:W-:Y:S01]  /*101d0*/  FFMA.FTZ R53, R38, R47, -R53 ;  /* 0x0000002f26357223 */ /* 0x000fe20000010835 */
[----:B------:R-:W-:Y:S01]  /*101e0*/  LOP3.LUT R47, R24, 0xffff0000, RZ, 0xc0, !PT ;  /* 0xffff0000182f7812 */ /* 0x000fe200078ec0ff */
[----:B------:R-:W-:Y:S01]  /*101f0*/  FFMA.FTZ R55, R38, R49, R55 ;  /* 0x0000003126377223 */ /* 0x000fe20000010037 */
[----:B------:R-:W-:Y:S02]  /*10200*/  IMAD.U32 R38, R25, 0x10000, RZ ;  /* 0x0001000019267824 */ /* 0x000fe400078e00ff */
[----:B------:R-:W-:Y:S02]  /*10210*/  IMAD.U32 R44, R10, 0x10000, RZ ;  /* 0x000100000a2c7824 */ /* 0x000fe400078e00ff */
[-C--:B------:R-:W-:Y:S01]  /*10220*/  FMUL.FTZ R49, R8, R47.reuse ;  /* 0x0000002f08317220 */ /* 0x080fe20000410000 */
[----:B------:R-:W-:Y:S01]  /*10230*/  FFMA.FTZ R46, R4, R47, -R57 ;  /* 0x0000002f042e7223 */ /* 0x000fe20000010839 */
[----:B------:R-:W-:Y:S01]  /*10240*/  FMUL.FTZ R8, R43, R42 ;  /* 0x0000002a2b087220 */ /* 0x000fe20000410000 */
[----:B------:R-:W-:-:S02]  /*10250*/  IMAD.U32 R47, R32, 0x10000, RZ ;  /* 0x00010000202f7824 */ /* 0x000fc400078e00ff */
[-C--:B------:R-:W-:Y:S01]  /*10260*/  FMUL.FTZ R57, R43, R38.reuse ;  /* 0x000000262b397220 */ /* 0x080fe20000410000 */
[----:B------:R-:W-:Y:S01]  /*10270*/  FFMA.FTZ R48, R4, R51, R49 ;  /* 0x0000003304307223 */ /* 0x000fe20000010031 */
[----:B------:R-:W-:Y:S01]  /*10280*/  LOP3.LUT R10, R10, 0xffff0000, RZ, 0xc0, !PT ;  /* 0xffff00000a0a7812 */ /* 0x000fe200078ec0ff */
[C---:B------:R-:W-:Y:S01]  /*10290*/  FFMA.FTZ R50, R39.reuse, R38, -R8 ;  /* 0x0000002627327223 */ /* 0x040fe20000010808 */
[----:B------:R-:W-:Y:S02]  /*102a0*/  IMAD.U32 R43, R26, 0x10000, RZ ;  /* 0x000100001a2b7824 */ /* 0x000fe400078e00ff */
[----:B------:R-:W-:Y:S01]  /*102b0*/  FFMA.FTZ R57, R39, R42, R57 ;  /* 0x0000002a27397223 */ /* 0x000fe20000010039 */
[----:B------:R-:W-:Y:S01]  /*102c0*/  FMUL.FTZ R51, R44, R47 ;  /* 0x0000002f2c337220 */ /* 0x000fe20000410000 */
[----:B------:R-:W-:Y:S01]  /*102d0*/  LOP3.LUT R49, R32, 0xffff0000, RZ, 0xc0, !PT ;  /* 0xffff000020317812 */ /* 0x000fe200078ec0ff */
[----:B------:R-:W-:Y:S01]  /*102e0*/  IMAD.U32 R45, R11, 0x10000, RZ ;  /* 0x000100000b2d7824 */ /* 0x000fe200078e00ff */
[----:B------:R-:W-:Y:S01]  /*102f0*/  LOP3.LUT R39, R26, 0xffff0000, RZ, 0xc0, !PT ;  /* 0xffff00001a277812 */ /* 0x000fe200078ec0ff */
[----:B------:R-:W-:-:S02]  /*10300*/  IMAD.U32 R38, R33, 0x10000, RZ ;  /* 0x0001000021267824 */ /* 0x000fc400078e00ff */
[-C--:B------:R-:W-:Y:S01]  /*10310*/  FMUL.FTZ R59, R44, R43.reuse ;  /* 0x0000002b2c3b7220 */ /* 0x080fe20000410000 */
[----:B------:R-:W-:Y:S01]  /*10320*/  FFMA.FTZ R51, R40, R43, -R51 ;  /* 0x0000002b28337223 */ /* 0x000fe20000010833 */
[C---:B------:R-:W-:Y:S01]  /*10330*/  FMUL.FTZ R43, R10.reuse, R49 ;  /* 0x000000310a2b7220 */ /* 0x040fe20000410000 */
[----:B------:R-:W-:Y:S02]  /*10340*/  IMAD.U32 R4, R27, 0x10000, RZ ;  /* 0x000100001b047824 */ /* 0x000fe400078e00ff */
[----:B------:R-:W-:Y:S01]  /*10350*/  FMUL.FTZ R10, R10, R39 ;  /* 0x000000270a0a7220 */ /* 0x000fe20000410000 */
[----:B------:R-:W-:Y:S01]  /*10360*/  FMUL.FTZ R8, R45, R38 ;  /* 0x000000262d087220 */ /* 0x000fe20000410000 */
[----:B------:R-:W-:Y:S01]  /*10370*/  FFMA.FTZ R59, R40, R47, R59 ;  /* 0x0000002f283b7223 */ /* 0x000fe2000001003b */
[C---:B------:R-:W-:Y:S01]  /*10380*/  FFMA.FTZ R40, R6.reuse, R39, -R43 ;  /* 0x0000002706287223 */ /* 0x040fe2000001082b */
[----:B------:R-:W-:Y:S01]  /*10390*/  FFMA.FTZ R42, R6, R49, R10 ;  /* 0x00000031062a7223 */ /* 0x000fe2000001000a */
[-C--:B------:R-:W-:Y:S01]  /*103a0*/  FFMA.FTZ R43, R41, R4.reuse, -R8 ;  /* 0x00000004292b7223 */ /* 0x080fe20000010808 */
[----:B------:R-:W-:Y:S01]  /*103b0*/  LOP3.LUT R11, R11, 0xffff0000, RZ, 0xc0, !PT ;  /* 0xffff00000b0b7812 */ /* 0x000fe200078ec0ff */
[----:B------:R-:W-:Y:S01]  /*103c0*/  FMUL.FTZ R44, R45, R4 ;  /* 0x000000042d2c7220 */ /* 0x000fe20000410000 */
[----:B------:R-:W-:-:S02]  /*103d0*/  LOP3.LUT R8, R31, 0xffff0000, RZ, 0xc0, !PT ;  /* 0xffff00001f087812 */ /* 0x000fc400078ec0ff */
[----:B------:R-:W-:Y:S01]  /*103e0*/  LOP3.LUT R10, R33, 0xffff0000, RZ, 0xc0, !PT ;  /* 0xffff0000210a7812 */ /* 0x000fe200078ec0ff */
[----:B------:R-:W-:Y:S01]  /*103f0*/  FFMA.FTZ R44, R41, R38, R44 ;  /* 0x00000026292c7223 */ /* 0x000fe2000001002c */
[----:B------:R-:W-:Y:S01]  /*10400*/  LOP3.LUT R4, R25, 0xffff0000, RZ, 0xc0, !PT ;  /* 0xffff000019047812 */ /* 0x000fe200078ec0ff */
[----:B------:R-:W-:Y:S01]  /*10410*/  FMUL.FTZ R38, R9, R8 ;  /* 0x0000000809267220 */ /* 0x000fe20000410000 */
[----:B------:R-:W-:Y:S01]  /*10420*/  LOP3.LUT R6, R27, 0xffff0000, RZ, 0xc0, !PT ;  /* 0xffff00001b067812 */ /* 0x000fe200078ec0ff */
[----:B------:R-:W-:Y:S02]  /*10430*/  FMUL.FTZ R52, R11, R10 ;  /* 0x0000000a0b347220 */ /* 0x000fe40000410000 */
[-C--:B------:R-:W-:Y:S01]  /*10440*/  FMUL.FTZ R39, R9, R4.reuse ;  /* 0x0000000409277220 */ /* 0x080fe20000410000 */
[----:B------:R-:W-:Y:S01]  /*10450*/  FFMA.FTZ R9, R5, R4, -R38 ;  /* 0x0000000405097223 */ /* 0x000fe20000010826 */
[-C--:B------:R-:W-:Y:S01]  /*10460*/  FMUL.FTZ R11, R11, R6.reuse ;  /* 0x000000060b0b7220 */ /* 0x080fe20000410000 */
[----:B------:R-:W-:Y:S01]  /*10470*/  FFMA.FTZ R52, R7, R6, -R52 ;  /* 0x0000000607347223 */ /* 0x000fe20000010834 */
[----:B------:R-:W-:Y:S01]  /*10480*/  FFMA.FTZ R38, R5, R8, R39 ;  /* 0x0000000805267223 */ /* 0x000fe20000010027 */
[----:B------:R-:W-:Y:S01]  /*10490*/  F2FP.BF16.F32.PACK_AB R6, R40, R51 ;  /* 0x000000332806723e */ /* 0x000fe200000010ff */
[----:B------:R-:W-:Y:S01]  /*104a0*/  FFMA.FTZ R11, R7, R10, R11 ;  /* 0x0000000a070b7223 */ /* 0x000fe2000001000b */
[----:B------:R-:W-:-:S02]  /*104b0*/  F2FP.BF16.F32.PACK_AB R4, R46, R53 ;  /* 0x000000352e04723e */ /* 0x000fc400000010ff */
[----:B------:R-:W-:Y:S02]  /*104c0*/  F2FP.BF16.F32.PACK_AB R5, R9, R50 ;  /* 0x000000320905723e */ /* 0x000fe400000010ff */
[----:B------:R-:W-:Y:S02]  /*104d0*/  F2FP.BF16.F32.PACK_AB R7, R52, R43 ;  /* 0x0000002b3407723e */ /* 0x000fe400000010ff */
[----:B------:R-:W-:Y:S02]  /*104e0*/  F2FP.BF16.F32.PACK_AB R10, R42, R59 ;  /* 0x0000003b2a0a723e */ /* 0x000fe400000010ff */
[----:B------:R-:W-:Y:S01]  /*104f0*/  F2FP.BF16.F32.PACK_AB R8, R48, R55 ;  /* 0x000000373008723e */ /* 0x000fe200000010ff */
[----:B------:R1:W-:Y:S01]  /*10500*/  STS.128 [R36], R4 ;  /* 0x0000000424007388 */ /* 0x0003e20000000c00 */
[----:B------:R-:W-:Y:S02]  /*10510*/  F2FP.BF16.F32.PACK_AB R9, R38, R57 ;  /* 0x000000392609723e */ /* 0x000fe400000010ff */
[----:B------:R-:W-:-:S05]  /*10520*/  F2FP.BF16.F32.PACK_AB R11, R11, R44 ;  /* 0x0000002c0b0b723e */ /* 0x000fca00000010ff */
[----:B------:R1:W-:Y:S02]  /*10530*/  STS.128 [R37+0x14400], R8 ;  /* 0x0144000825007388 */ /* 0x0003e40000000c00 */
.L_x_621:
[----:B------:R-:W-:Y:S05]  /*10540*/  BSYNC B2 ;  /* 0x0000000000027941 */ /* 0x000fea0003800000 */
.L_x_620:
[----:B------:R-:W-:Y:S05]  /*10550*/  @P1 BRA `(.L_x_619) ;  /* 0x00000004008c1947 */ /* 0x000fea0003800000 */
[----:B-1----:R-:W-:Y:S01]  /*10560*/  SHF.R.S32.HI R5, RZ, 0x1f, R212 ;  /* 0x0000001fff057819 */ /* 0x002fe200000114d4 */
[----:B------:R-:W-:Y:S01]  /*10570*/  IMAD.U32 R48, R14, 0x10000, RZ ;  /* 0x000100000e307824 */ /* 0x000fe200078e00ff */
[----:B-----5:R-:W-:Y:S01]  /*10580*/  R2UR UR4, R56 ;  /* 0x00000000380472ca */ /* 0x020fe200000e0000 */
[----:B------:R-:W-:Y:S01]  /*10590*/  IMAD.U32 R46, R0, 0x10000, RZ ;  /* 0x00010000002e7824 */ /* 0x000fe200078e00ff */
[CC--:B------:R-:W-:Y:S02]  /*105a0*/  LEA.HI R4, R5.reuse, R212.reuse, RZ, 0x3 ;  /* 0x000000d405047211 */ /* 0x0c0fe400078f18ff */
[----:B------:R-:W-:Y:S02]  /*105b0*/  LEA.HI R5, R5, R212, RZ, 0x6 ;  /* 0x000000d405057211 */ /* 0x000fe400078f30ff */
[----:B------:R-:W-:Y:S02]  /*105c0*/  SHF.R.S32.HI R6, RZ, 0x3, R4 ;  /* 0x00000003ff067819 */ /* 0x000fe40000011404 */
[----:B------:R-:W-:Y:S01]  /*105d0*/  LOP3.LUT R4, R4, 0x38, RZ, 0xc0, !PT ;  /* 0x0000003804047812 */ /* 0x000fe200078ec0ff */
[----:B------:R-:W-:Y:S01]  /*105e0*/  IMAD.SHL.U32 R7, R5, 0x80, RZ ;  /* 0x0000008005077824 */ /* 0x000fe200078e00ff */
[----:B------:R-:W-:-:S02]  /*105f0*/  LEA.HI R35, R35, R6, RZ, 0x1d ;  /* 0x0000000623237211 */ /* 0x000fc400078fe8ff */
[----:B------:R-:W-:Y:S02]  /*10600*/  LOP3.LUT R5, R4, 0x1c0, R54, 0xf8, !PT ;  /* 0x000001c004057812 */ /* 0x000fe400078ef836 */
[----:B------:R-:W-:Y:S01]  /*10610*/  SHF.R.S32.HI R6, RZ, 0x1f, R35 ;  /* 0x0000001fff067819 */ /* 0x000fe20000011423 */
[----:B------:R-:W-:Y:S01]  /*10620*/  IMAD.SHL.U32 R4, R35, 0x8, RZ ;  /* 0x0000000823047824 */ /* 0x000fe200078e00ff */
[----:B------:R-:W-:Y:S02]  /*10630*/  LOP3.LUT R8, R7, 0xffffe000, RZ, 0xc0, !PT ;  /* 0xffffe00007087812 */ /* 0x000fe400078ec0ff */
[----:B------:R-:W-:Y:S02]  /*10640*/  LEA.HI R6, R6, R35, RZ, 0x3 ;  /* 0x0000002306067211 */ /* 0x000fe400078f18ff */
[----:B------:R-:W-:Y:S02]  /*10650*/  LOP3.LUT R5, R5, R228, RZ, 0x3c, !PT ;  /* 0x000000e405057212 */ /* 0x000fe400078e3cff */
[----:B------:R-:W-:Y:S01]  /*10660*/  LOP3.LUT R4, R4, 0x38, RZ, 0xc0, !PT ;  /* 0x0000003804047812 */ /* 0x000fe200078ec0ff */
[----:B------:R-:W-:Y:S01]  /*10670*/  IMAD.SHL.U32 R6, R6, 0x400, RZ ;  /* 0x0000040006067824 */ /* 0x000fe200078e00ff */
[----:B------:R-:W-:-:S02]  /*10680*/  IADD3 R8, R5, R8, R229 ;  /* 0x0000000805087210 */ /* 0x000fc40007ffe0e5 */
[----:B------:R-:W-:Y:S02]  /*10690*/  LOP3.LUT R5, R4, 0x1c0, R54, 0xf8, !PT ;  /* 0x000001c004057812 */ /* 0x000fe400078ef836 */
[----:B------:R-:W-:Y:S02]  /*106a0*/  LOP3.LUT R6, R6, 0x7fffe000, RZ, 0xc0, !PT ;  /* 0x7fffe00006067812 */ /* 0x000fe400078ec0ff */
[----:B------:R-:W-:Y:S02]  /*106b0*/  LOP3.LUT R5, R5, R228, RZ, 0x3c, !PT ;  /* 0x000000e405057212 */ /* 0x000fe400078e3cff */
[----:B------:R-:W-:Y:S02]  /*106c0*/  LEA R35, R8, UR4, 0x1 ;  /* 0x0000000408237c11 */ /* 0x000fe4000f8e08ff */
[----:B0-----:R-:W-:Y:S02]  /*106d0*/  IADD3 R9, R5, R6, R229 ;  /* 0x0000000605097210 */ /* 0x001fe40007ffe0e5 */
[----:B------:R-:W-:Y:S01]  /*106e0*/  LOP3.LUT R45, R14, 0xffff0000, RZ, 0xc0, !PT ;  /* 0xffff00000e2d7812 */ /* 0x000fe200078ec0ff */
[----:B------:R-:W0:Y:S02]  /*106f0*/  LDS.128 R4, [R35] ;  /* 0x0000000023047984 */ /* 0x000e240000000c00 */
[----:B------:R-:W-:-:S05]  /*10700*/  IMAD R36, R9, 0x2, R18 ;  /* 0x0000000209247824 */ /* 0x000fca00078e0212 */
[----:B------:R-:W1:Y:S01]  /*10710*/  LDS.128 R8, [R36+0x14400] ;  /* 0x0144000024087984 */ /* 0x000e620000000c00 */
[C---:B0-----:R-:W-:Y:S01]  /*10720*/  IMAD.U32 R37, R4.reuse, 0x10000, RZ ;  /* 0x0001000004257824 */ /* 0x041fe200078e00ff */
[----:B------:R-:W-:Y:S01]  /*10730*/  LOP3.LUT R4, R4, 0xffff0000, RZ, 0xc0, !PT ;  /* 0xffff000004047812 */ /* 0x000fe200078ec0ff */
[C---:B------:R-:W-:Y:S01]  /*10740*/  IMAD.U32 R39, R6.reuse, 0x10000, RZ ;  /* 0x0001000006277824 */ /* 0x040fe200078e00ff */
[----:B------:R-:W-:Y:S01]  /*10750*/  LOP3.LUT R6, R6, 0xffff0000, RZ, 0xc0, !PT ;  /* 0xffff000006067812 */ /* 0x000fe200078ec0ff */
[C---:B------:R-:W-:Y:S01]  /*10760*/  IMAD.U32 R38, R5.reuse, 0x10000, RZ ;  /* 0x0001000005267824 */ /* 0x040fe200078e00ff */
[----:B------:R-:W-:Y:S01]  /*10770*/  LOP3.LUT R5, R5, 0xffff0000, RZ, 0xc0, !PT ;  /* 0xffff000005057812 */ /* 0x000fe200078ec0ff */
[C---:B------:R-:W-:Y:S01]  /*10780*/  IMAD.U32 R40, R7.reuse, 0x10000, RZ ;  /* 0x0001000007287824 */ /* 0x040fe200078e00ff */
[----:B------:R-:W-:Y:S01]  /*10790*/  LOP3.LUT R7, R7, 0xffff0000, RZ, 0xc0, !PT ;  /* 0xffff000007077812 */ /* 0x000fe200078ec0ff */
[C---:B-1----:R-:W-:Y:S01]  /*107a0*/  IMAD.U32 R41, R8.reuse, 0x10000, RZ ;  /* 0x0001000008297824 */ /* 0x042fe200078e00ff */
[----:B------:R-:W-:Y:S01]  /*107b0*/  LOP3.LUT R8, R8, 0xffff0000, RZ, 0xc0, !PT ;  /* 0xffff000008087812 */ /* 0x000fe200078ec0ff */
[C---:B------:R-:W-:Y:S01]  /*107c0*/  IMAD.U32 R43, R10.reuse, 0x10000, RZ ;  /* 0x000100000a2b7824 */ /* 0x040fe200078e00ff */
[----:B------:R-:W-:Y:S01]  /*107d0*/  LOP3.LUT R10, R10, 0xffff0000, RZ, 0xc0, !PT ;  /* 0xffff00000a0a7812 */ /* 0x000fe200078ec0ff */
[C---:B------:R-:W-:Y:S01]  /*107e0*/  FMUL.FTZ R50, R41.reuse, R48 ;  /* 0x0000003029327220 */ /* 0x040fe20000410000 */
[-C--:B------:R-:W-:Y:S01]  /*107f0*/  FMUL.FTZ R52, R41, R46.reuse ;  /* 0x0000002e29347220 */ /* 0x080fe20000410000 */
[----:B------:R-:W-:Y:S01]  /*10800*/  LOP3.LUT R41, R0, 0xffff0000, RZ, 0xc0, !PT ;  /* 0xffff000000297812 */ /* 0x000fe200078ec0ff */
[----:B------:R-:W-:Y:S01]  /*10810*/  FMUL.FTZ R47, R8, R45 ;  /* 0x0000002d082f7220 */ /* 0x000fe20000410000 */
[----:B------:R-:W-:Y:S01]  /*10820*/  FFMA.FTZ R49, R37, R46, -R50 ;  /* 0x0000002e25317223 */ /* 0x000fe20000010832 */
[----:B------:R-:W-:-:S02]  /*10830*/  IMAD.U32 R50, R20, 0x10000, RZ ;  /* 0x0001000014327824 */ /* 0x000fc400078e00ff */
[----:B------:R-:W-:Y:S01]  /*10840*/  FFMA.FTZ R52, R37, R48, R52 ;  /* 0x0000003025347223 */ /* 0x000fe20000010034 */
[----:B------:R-:W-:Y:S02]  /*10850*/  IMAD.U32 R46, R12, 0x10000, RZ ;  /* 0x000100000c2e7824 */ /* 0x000fe400078e00ff */
[-C--:B------:R-:W-:Y:S01]  /*10860*/  FMUL.FTZ R37, R8, R41.reuse ;  /* 0x0000002908257220 */ /* 0x080fe20000410000 */
[----:B------:R-:W-:Y:S01]  /*10870*/  FFMA.FTZ R48, R4, R41, -R47 ;  /* 0x0000002904307223 */ /* 0x000fe2000001082f */
[C---:B------:R-:W-:Y:S01]  /*10880*/  FMUL.FTZ R8, R43.reuse, R50 ;  /* 0x000000322b087220 */ /* 0x040fe20000410000 */
[----:B------:R-:W-:Y:S01]  /*10890*/  LOP3.LUT R47, R20, 0xffff0000, RZ, 0xc0, !PT ;  /* 0xffff0000142f7812 */ /* 0x000fe200078ec0ff */
[-C--:B------:R-:W-:Y:S01]  /*108a0*/  FMUL.FTZ R43, R43, R46.reuse ;  /* 0x0000002e2b2b7220 */ /* 0x080fe20000410000 */
[----:B------:R-:W-:Y:S01]  /*108b0*/  LOP3.LUT R41, R12, 0xffff0000, RZ, 0xc0, !PT ;  /* 0xffff00000c297812 */ /* 0x000fe200078ec0ff */
[----:B------:R-:W-:Y:S01]  /*108c0*/  FFMA.FTZ R46, R39, R46, -R8 ;  /* 0x0000002e272e7223 */ /* 0x000fe20000010808 */
[----:B------:R-:W-:-:S02]  /*108d0*/  IMAD.U32 R42, R9, 0x10000, RZ ;  /* 0x00010000092a7824 */ /* 0x000fc400078e00ff */
[----:B------:R-:W-:Y:S01]  /*108e0*/  FFMA.FTZ R50, R39, R50, R43 ;  /* 0x0000003227327223 */ /* 0x000fe2000001002b */
[----:B------:R-:W-:Y:S01]  /*108f0*/  FMUL.FTZ R39, R10, R47 ;  /* 0x0000002f0a277220 */ /* 0x000fe20000410000 */
[----:B------:R-:W-:Y:S02]  /*10900*/  IMAD.U32 R43, R15, 0x10000, RZ ;  /* 0x000100000f2b7824 */ /* 0x000fe400078e00ff */
[----:B------:R-:W-:Y:S01]  /*10910*/  FFMA.FTZ R45, R4, R45, R37 ;  /* 0x0000002d042d7223 */ /* 0x000fe20000010025 */
[----:B------:R-:W-:Y:S02]  /*10920*/  IMAD.U32 R37, R3, 0x10000, RZ ;  /* 0x0001000003257824 */ /* 0x000fe400078e00ff */
[-C--:B------:R-:W-:Y:S01]  /*10930*/  FMUL.FTZ R55, R10, R41.reuse ;  /* 0x000000290a377220 */ /* 0x080fe20000410000 */
[----:B------:R-:W-:Y:S01]  /*10940*/  FFMA.FTZ R53, R6, R41, -R39 ;  /* 0x0000002906357223 */ /* 0x000fe20000010827 */
[----:B------:R-:W-:Y:S01]  /*10950*/  FMUL.FTZ R51, R42, R43 ;  /* 0x0000002b2a337220 */ /* 0x000fe20000410000 */
[----:B------:R-:W-:-:S02]  /*10960*/  IMAD.U32 R44, R11, 0x10000, RZ ;  /* 0x000100000b2c7824 */ /* 0x000fc400078e00ff */
[----:B------:R-:W-:Y:S01]  /*10970*/  FMUL.FTZ R42, R42, R37 ;  /* 0x000000252a2a7220 */ /* 0x000fe20000410000 */
[----:B------:R-:W-:Y:S02]  /*10980*/  IMAD.U32 R41, R21, 0x10000, RZ ;  /* 0x0001000015297824 */ /* 0x000fe400078e00ff */
[----:B------:R-:W-:Y:S01]  /*10990*/  FFMA.FTZ R55, R6, R47, R55 ;  /* 0x0000002f06377223 */ /* 0x000fe20000010037 */
[----:B------:R-:W-:Y:S02]  /*109a0*/  IMAD.U32 R39, R13, 0x10000, RZ ;  /* 0x000100000d277824 */ /* 0x000fe400078e00ff */
[----:B------:R-:W-:Y:S01]  /*109b0*/  FFMA.FTZ R51, R38, R37, -R51 ;  /* 0x0000002526337223 */ /* 0x000fe20000010833 */
[----:B------:R-:W-:Y:S01]  /*109c0*/  LOP3.LUT R9, R9, 0xffff0000, RZ, 0xc0, !PT ;  /* 0xffff000009097812 */ /* 0x000fe200078ec0ff */
[C---:B------:R-:W-:Y:S01]  /*109d0*/  FMUL.FTZ R47, R44.reuse, R41 ;  /* 0x000000292c2f7220 */ /* 0x040fe20000410000 */
[----:B------:R-:W-:Y:S01]  /*109e0*/  LOP3.LUT R11, R11, 0xffff0000, RZ, 0xc0, !PT ;  /* 0xffff00000b0b7812 */ /* 0x000fe200078ec0ff */
[----:B------:R-:W-:Y:S01]  /*109f0*/  FMUL.FTZ R37, R44, R39 ;  /* 0x000000272c257220 */ /* 0x000fe20000410000 */
[----:B------:R-:W-:Y:S01]  /*10a00*/  LOP3.LUT R8, R15, 0xffff0000, RZ, 0xc0, !PT ;  /* 0xffff00000f087812 */ /* 0x000fe200078ec0ff */
[----:B------:R-:W-:Y:S01]  /*10a10*/  FFMA.FTZ R42, R38, R43, R42 ;  /* 0x0000002b262a7223 */ /* 0x000fe2000001002a */
[----:B------:R-:W-:Y:S01]  /*10a20*/  LOP3.LUT R10, R21, 0xffff0000, RZ, 0xc0, !PT ;  /* 0xffff0000150a7812 */ /* 0x000fe200078ec0ff */
[C---:B------:R-:W-:Y:S01]  /*10a30*/  FFMA.FTZ R47, R40.reuse, R39, -R47 ;  /* 0x00000027282f7223 */ /* 0x040fe2000001082f */
[----:B------:R-:W-:Y:S01]  /*10a40*/  LOP3.LUT R4, R3, 0xffff0000, RZ, 0xc0, !PT ;  /* 0xffff000003047812 */ /* 0x000fe200078ec0ff */
[----:B------:R-:W-:Y:S01]  /*10a50*/  FFMA.FTZ R37, R40, R41, R37 ;  /* 0x0000002928257223 */ /* 0x000fe20000010025 */
[----:B------:R-:W-:Y:S01]  /*10a60*/  LOP3.LUT R6, R13, 0xffff0000, RZ, 0xc0, !PT ;  /* 0xffff00000d067812 */ /* 0x000fe200078ec0ff */
[----:B------:R-:W-:Y:S01]  /*10a70*/  FMUL.FTZ R38, R9, R8 ;  /* 0x0000000809267220 */ /* 0x000fe20000410000 */
[----:B------:R-:W-:Y:S01]  /*10a80*/  FMUL.FTZ R40, R11, R10 ;  /* 0x0000000a0b287220 */ /* 0x000fe20000410000 */
[----:B------:R-:W-:-:S02]  /*10a90*/  FMUL.FTZ R9, R9, R4 ;  /* 0x0000000409097220 */ /* 0x000fc40000410000 */
[----:B------:R-:W-:Y:S01]  /*10aa0*/  FMUL.FTZ R11, R11, R6 ;  /* 0x000000060b0b7220 */ /* 0x000fe20000410000 */
[----:B------:R-:W-:Y:S01]  /*10ab0*/  FFMA.FTZ R38, R5, R4, -R38 ;  /* 0x0000000405267223 */ /* 0x000fe20000010826 */
[----:B------:R-:W-:Y:S01]  /*10ac0*/  FFMA.FTZ R40, R7, R6, -R40 ;  /* 0x0000000607287223 */ /* 0x000fe20000010828 */
[----:B------:R-:W-:Y:S01]  /*10ad0*/  FFMA.FTZ R9, R5, R8, R9 ;  /* 0x0000000805097223 */ /* 0x000fe20000010009 */
[----:B------:R-:W-:Y:S01]  /*10ae0*/  FFMA.FTZ R44, R7, R10, R11 ;  /* 0x0000000a072c7223 */ /* 0x000fe2000001000b */
[----:B------:R-:W-:Y:S02]  /*10af0*/  F2FP.BF16.F32.PACK_AB R4, R48, R49 ;  /* 0x000000313004723e */ /* 0x000fe400000010ff */
[----:B------:R-:W-:Y:S02]  /*10b00*/  F2FP.BF16.F32.PACK_AB R6, R53, R46 ;  /* 0x0000002e3506723e */ /* 0x000fe400000010ff */
[----:B------:R-:W-:Y:S02]  /*10b10*/  F2FP.BF16.F32.PACK_AB R5, R38, R51 ;  /* 0x000000332605723e */ /* 0x000fe400000010ff */
[----:B------:R-:W-:-:S02]  /*10b20*/  F2FP.BF16.F32.PACK_AB R7, R40, R47 ;  /* 0x0000002f2807723e */ /* 0x000fc400000010ff */
[----:B------:R-:W-:Y:S02]  /*10b30*/  F2FP.BF16.F32.PACK_AB R8, R45, R52 ;  /* 0x000000342d08723e */ /* 0x000fe400000010ff */
[----:B------:R-:W-:Y:S01]  /*10b40*/  F2FP.BF16.F32.PACK_AB R10, R55, R50 ;  /* 0x00000032370a723e */ /* 0x000fe200000010ff */
[----:B------:R2:W-:Y:S01]  /*10b50*/  STS.128 [R35], R4 ;  /* 0x0000000423007388 */ /* 0x0005e20000000c00 */
[----:B------:R-:W-:Y:S02]  /*10b60*/  F2FP.BF16.F32.PACK_AB R9, R9, R42 ;  /* 0x0000002a0909723e */ /* 0x000fe400000010ff */
[----:B------:R-:W-:-:S05]  /*10b70*/  F2FP.BF16.F32.PACK_AB R11, R44, R37 ;  /* 0x000000252c0b723e */ /* 0x000fca00000010ff */
[----:B------:R2:W-:Y:S02]  /*10b80*/  STS.128 [R36+0x14400], R8 ;  /* 0x0144000824007388 */ /* 0x0005e40000000c00 */
.L_x_619:
[----:B------:R-:W-:Y:S05]  /*10b90*/  BSYNC B1 ;  /* 0x0000000000017941 */ /* 0x000fea0003800000 */
.L_x_618:
[----:B-12---:R-:W-:Y:S01]  /*10ba0*/  VIADD R4, R213, 0x20 ;  /* 0x00000020d5047836 */ /* 0x006fe20000000000 */
[----:B------:R-:W-:Y:S04]  /*10bb0*/  BSSY B1, `(.L_x_622) ;  /* 0x00000ca000017945 */ /* 0x000fe80003800000 */
[----:B------:R-:W-:-:S13]  /*10bc0*/  ISETP.GE.AND P0, PT, R4, R34, PT ;  /* 0x000000220400720c */ /* 0x000fda0003f06270 */
[----:B------:R-:W-:Y:S05]  /*10bd0*/  @P0 BRA `(.L_x_623) ;  /* 0x0000000c001c0947 */ /* 0x000fea0003800000 */
[----:B-----5:R1:W5:Y:S01]  /*10be0*/  LDL R56, [R1+0x14] ;  /* 0x0000140001387983 */ /* 0x0203620000100800 */
[----:B------:R-:W2:Y:S01]  /*10bf0*/  LDC R35, c[0x0][0x3f4] ;  /* 0x0000fd00ff237b82 */ /* 0x000ea20000000800 */
[----:B------:R-:W-:Y:S01]  /*10c00*/  BSSY B2, `(.L_x_624) ;  /* 0x0000062000027945 */ /* 0x000fe20003800000 */
[----:B------:R-:W-:Y:S02]  /*10c10*/  SHF.R.U32.HI R54, RZ, 0x3, R223 ;  /* 0x00000003ff367819 */ /* 0x000fe400000116df */
[-C--:B--2---:R-:W-:Y:S02]  /*10c20*/  ISETP.GE.AND P0, PT, R16, R35.reuse, PT ;  /* 0x000000231000720c */ /* 0x084fe40003f06270 */
[----:B------:R-:W-:-:S11]  /*10c30*/  ISETP.GE.AND P1, PT, R212, R35, PT ;  /* 0x00000023d400720c */ /* 0x000fd60003f26270 */
[----:B-1----:R-:W-:Y:S05]  /*10c40*/  @P0 BRA `(.L_x_625) ;  /* 0x0000000400740947 */ /* 0x002fea0003800000 */
[----:B------:R-:W-:Y:S01]  /*10c50*/  LEA.HI R4, R29, R28, RZ, 0x3 ;  /* 0x0000001c1d047211 */ /* 0x000fe200078f18ff */
[----:B------:R-:W-:Y:S01]  /*10c60*/  IMAD.U32 R48, R30, 0x10000, RZ ;  /* 0x000100001e307824 */ /* 0x000fe200078e00ff */
[----:B-----5:R-:W-:Y:S01]  /*10c70*/  R2UR UR4, R56 ;  /* 0x00000000380472ca */ /* 0x020fe200000e0000 */
[----:B------:R-:W-:Y:S01]  /*10c80*/  IMAD.U32 R46, R24, 0x10000, RZ ;  /* 0x00010000182e7824 */ /* 0x000fe200078e00ff */
[----:B------:R-:W-:Y:S01]  /*10c90*/  LOP3.LUT R5, R4, 0xfffffff8, RZ, 0xc0, !PT ;  /* 0xfffffff804057812 */ /* 0x000fe200078ec0ff */
[----:B------:R-:W-:Y:S01]  /*10ca0*/  IMAD.U32 R57, R31, 0x10000, RZ ;  /* 0x000100001f397824 */ /* 0x000fe200078e00ff */
[----:B------:R-:W-:Y:S01]  /*10cb0*/  LOP3.LUT R7, R223, 0x38, R16, 0xf8, !PT ;  /* 0x00000038df077812 */ /* 0x000fe200078ef810 */
[----:B------:R-:W-:Y:S01]  /*10cc0*/  IMAD.U32 R55, R25, 0x10000, RZ ;  /* 0x0001000019377824 */ /* 0x000fe200078e00ff */
[----:B------:R-:W-:Y:S01]  /*10cd0*/  LOP3.LUT R50, R30, 0xffff0000, RZ, 0xc0, !PT ;  /* 0xffff00001e327812 */ /* 0x000fe200078ec0ff */
[----:B------:R-:W-:Y:S01]  /*10ce0*/  IMAD.IADD R4, R28, 0x1, -R5 ;  /* 0x000000011c047824 */ /* 0x000fe200078e0a05 */
[----:B------:R-:W-:Y:S01]  /*10cf0*/  LOP3.LUT R7, R226, R7, R54, 0xf6, !PT ;  /* 0x00000007e2077212 */ /* 0x000fe200078ef636 */
[----:B------:R-:W-:Y:S01]  /*10d00*/  IMAD.U32 R52, R32, 0x10000, RZ ;  /* 0x0001000020347824 */ /* 0x000fe200078e00ff */
[----:B------:R-:W-:-:S02]  /*10d10*/  LOP3.LUT R59, R33, 0xffff0000, RZ, 0xc0, !PT ;  /* 0xffff0000213b7812 */ /* 0x000fc400078ec0ff */
[----:B------:R-:W-:Y:S02]  /*10d20*/  LEA.HI R4, R35, R4, RZ, 0x1d ;  /* 0x0000000423047211 */ /* 0x000fe400078fe8ff */
[----:B------:R-:W-:Y:S02]  /*10d30*/  LEA R36, R7, UR4, 0x1 ;  /* 0x0000000407247c11 */ /* 0x000fe4000f8e08ff */
[----:B------:R-:W-:Y:S01]  /*10d40*/  SHF.R.S32.HI R5, RZ, 0x1f, R4 ;  /* 0x0000001fff057819 */ /* 0x000fe20000011404 */
[----:B------:R-:W-:-:S03]  /*10d50*/  IMAD.SHL.U32 R6, R4, 0x8, RZ ;  /* 0x0000000804067824 */ /* 0x000fc600078e00ff */
[----:B------:R-:W-:Y:S02]  /*10d60*/  LEA.HI R5, R5, R4, RZ, 0x3 ;  /* 0x0000000405057211 */ /* 0x000fe400078f18ff */
[----:B------:R-:W-:-:S03]  /*10d70*/  LOP3.LUT R4, R223, 0x38, R6, 0xf8, !PT ;  /* 0x00000038df047812 */ /* 0x000fc600078ef806 */
[----:B------:R-:W-:Y:S01]  /*10d80*/  IMAD.SHL.U32 R6, R5, 0x400, RZ ;  /* 0x0000040005067824 */ /* 0x000fe200078e00ff */
[----:B------:R-:W-:-:S04]  /*10d90*/  LOP3.LUT R5, R4, R54, RZ, 0x3c, !PT ;  /* 0x0000003604057212 */ /* 0x000fc800078e3cff */
        /* <DEDUP_REMOVED lines=17> */
[-C--:B------:R-:W-:Y:S01]  /*10eb0*/  FMUL.FTZ R47, R48, R42.reuse ;  /* 0x0000002a302f7220 */ /* 0x080fe20000410000 */
[----:B------:R-:W-:Y:S01]  /*10ec0*/  FMUL.FTZ R49, R46, R42 ;  /* 0x0000002a2e317220 */ /* 0x000fe20000410000 */
[----:B------:R-:W-:Y:S01]  /*10ed0*/  LOP3.LUT R42, R24, 0xffff0000, RZ, 0xc0, !PT ;  /* 0xffff0000182a7812 */ /* 0x000fe200078ec0ff */
[----:B------:R-:W-:Y:S01]  /*10ee0*/  FMUL.FTZ R51, R50, R8 ;  /* 0x0000000832337220 */ /* 0x000fe20000410000 */
[----:B------:R-:W-:Y:S01]  /*10ef0*/  FFMA.FTZ R47, R46, R38, -R47 ;  /* 0x000000262e2f7223 */ /* 0x000fe2000001082f */
[----:B------:R-:W-:Y:S01]  /*10f00*/  FMUL.FTZ R46, R55, R43 ;  /* 0x0000002b372e7220 */ /* 0x000fe20000410000 */
[----:B------:R-:W-:-:S02]  /*10f10*/  IMAD.U32 R44, R10, 0x10000, RZ ;  /* 0x000100000a2c7824 */ /* 0x000fc400078e00ff */
[C---:B------:R-:W-:Y:S01]  /*10f20*/  FMUL.FTZ R53, R42.reuse, R8 ;  /* 0x000000082a357220 */ /* 0x040fe20000410000 */
[----:B------:R-:W-:Y:S01]  /*10f30*/  FFMA.FTZ R8, R42, R4, -R51 ;  /* 0x000000042a087223 */ /* 0x000fe20000010833 */
[----:B------:R-:W-:Y:S01]  /*10f40*/  FMUL.FTZ R42, R57, R43 ;  /* 0x0000002b392a7220 */ /* 0x000fe20000410000 */
[----:B------:R-:W-:Y:S01]  /*10f50*/  FFMA.FTZ R49, R48, R38, R49 ;  /* 0x0000002630317223 */ /* 0x000fe20000010031 */
[----:B------:R-:W-:Y:S01]  /*10f60*/  FFMA.FTZ R38, R50, R4, R53 ;  /* 0x0000000432267223 */ /* 0x000fe20000010035 */
[----:B------:R-:W-:Y:S01]  /*10f70*/  LOP3.LUT R10, R10, 0xffff0000, RZ, 0xc0, !PT ;  /* 0xffff00000a0a7812 */ /* 0x000fe200078ec0ff */
[-C--:B------:R-:W-:Y:S01]  /*10f80*/  FFMA.FTZ R42, R55, R39.reuse, -R42 ;  /* 0x00000027372a7223 */ /* 0x080fe2000001082a */
[C---:B------:R-:W-:Y:S02]  /*10f90*/  IMAD.U32 R4, R26.reuse, 0x10000, RZ ;  /* 0x000100001a047824 */ /* 0x040fe400078e00ff */
[----:B------:R-:W-:Y:S01]  /*10fa0*/  FFMA.FTZ R46, R57, R39, R46 ;  /* 0x00000027392e7223 */ /* 0x000fe2000001002e */
[----:B------:R-:W-:Y:S01]  /*10fb0*/  LOP3.LUT R48, R26, 0xffff0000, RZ, 0xc0, !PT ;  /* 0xffff00001a307812 */ /* 0x000fe200078ec0ff */
[----:B------:R-:W-:Y:S01]  /*10fc0*/  FMUL.FTZ R39, R52, R44 ;  /* 0x0000002c34277220 */ /* 0x000fe20000410000 */
[----:B------:R-:W-:Y:S01]  /*10fd0*/  LOP3.LUT R50, R32, 0xffff0000, RZ, 0xc0, !PT ;  /* 0xffff000020327812 */ /* 0x000fe200078ec0ff */
[----:B------:R-:W-:-:S02]  /*10fe0*/  IMAD.U32 R45, R11, 0x10000, RZ ;  /* 0x000100000b2d7824 */ /* 0x000fc400078e00ff */
[C---:B------:R-:W-:Y:S01]  /*10ff0*/  FMUL.FTZ R43, R4.reuse, R44 ;  /* 0x0000002c042b7220 */ /* 0x040fe20000410000 */
[----:B------:R-:W-:Y:S02]  /*11000*/  IMAD.U32 R57, R33, 0x10000, RZ ;  /* 0x0001000021397824 */ /* 0x000fe400078e00ff */
[----:B------:R-:W-:Y:S01]  /*11010*/  FFMA.FTZ R39, R4, R40, -R39 ;  /* 0x0000002804277223 */ /* 0x000fe20000010827 */
[-C--:B------:R-:W-:Y:S01]  /*11020*/  FMUL.FTZ R51, R50, R10.reuse ;  /* 0x0000000a32337220 */ /* 0x080fe20000410000 */
[----:B------:R-:W-:Y:S01]  /*11030*/  FMUL.FTZ R53, R48, R10 ;  /* 0x0000000a30357220 */ /* 0x000fe20000410000 */
[----:B------:R-:W-:Y:S02]  /*11040*/  IMAD.U32 R55, R27, 0x10000, RZ ;  /* 0x000100001b377824 */ /* 0x000fe400078e00ff */
[-C--:B------:R-:W-:Y:S01]  /*11050*/  FMUL.FTZ R4, R57, R45.reuse ;  /* 0x0000002d39047220 */ /* 0x080fe20000410000 */
[----:B------:R-:W-:Y:S01]  /*11060*/  FFMA.FTZ R10, R52, R40, R43 ;  /* 0x00000028340a7223 */ /* 0x000fe2000001002b */
[-C--:B------:R-:W-:Y:S01]  /*11070*/  FFMA.FTZ R40, R48, R6.reuse, -R51 ;  /* 0x0000000630287223 */ /* 0x080fe20000010833 */
[----:B------:R-:W-:Y:S01]  /*11080*/  FFMA.FTZ R53, R50, R6, R53 ;  /* 0x0000000632357223 */ /* 0x000fe20000010035 */
[C---:B------:R-:W-:Y:S01]  /*11090*/  FMUL.FTZ R6, R55.reuse, R45 ;  /* 0x0000002d37067220 */ /* 0x040fe20000410000 */
[----:B------:R-:W-:Y:S01]  /*110a0*/  FFMA.FTZ R43, R55, R41, -R4 ;  /* 0x00000029372b7223 */ /* 0x000fe20000010804 */
[----:B------:R-:W-:-:S02]  /*110b0*/  LOP3.LUT R55, R31, 0xffff0000, RZ, 0xc0, !PT ;  /* 0xffff00001f377812 */ /* 0x000fc400078ec0ff */
[----:B------:R-:W-:Y:S01]  /*110c0*/  LOP3.LUT R11, R11, 0xffff0000, RZ, 0xc0, !PT ;  /* 0xffff00000b0b7812 */ /* 0x000fe200078ec0ff */
[----:B------:R-:W-:Y:S01]  /*110d0*/  FFMA.FTZ R41, R57, R41, R6 ;  /* 0x0000002939297223 */ /* 0x000fe20000010006 */
[----:B------:R-:W-:Y:S01]  /*110e0*/  LOP3.LUT R45, R25, 0xffff0000, RZ, 0xc0, !PT ;  /* 0xffff0000192d7812 */ /* 0x000fe200078ec0ff */
[----:B------:R-:W-:Y:S01]  /*110f0*/  FMUL.FTZ R4, R55, R9 ;  /* 0x0000000937047220 */ /* 0x000fe20000410000 */
[----:B------:R-:W-:Y:S01]  /*11100*/  LOP3.LUT R51, R27, 0xffff0000, RZ, 0xc0, !PT ;  /* 0xffff00001b337812 */ /* 0x000fe200078ec0ff */
[----:B------:R-:W-:Y:S01]  /*11110*/  FMUL.FTZ R44, R59, R11 ;  /* 0x0000000b3b2c7220 */ /* 0x000fe20000410000 */
[----:B------:R-:W-:Y:S01]  /*11120*/  F2FP.BF16.F32.PACK_AB R10, R53, R10 ;  /* 0x0000000a350a723e */ /* 0x000fe200000010ff */
[C---:B------:R-:W-:Y:S01]  /*11130*/  FMUL.FTZ R6, R45.reuse, R9 ;  /* 0x000000092d067220 */ /* 0x040fe20000410000 */
[----:B------:R-:W-:Y:S01]  /*11140*/  FFMA.FTZ R9, R45, R5, -R4 ;  /* 0x000000052d097223 */ /* 0x000fe20000010804 */
[C---:B------:R-:W-:Y:S01]  /*11150*/  FMUL.FTZ R48, R51.reuse, R11 ;  /* 0x0000000b33307220 */ /* 0x040fe20000410000 */
        /* <DEDUP_REMOVED lines=8> */
[----:B------:R-:W-:Y:S02]  /*111e0*/  F2FP.BF16.F32.PACK_AB R8, R38, R49 ;  /* 0x000000312608723e */ /* 0x000fe400000010ff */
[----:B------:R-:W-:Y:S01]  /*111f0*/  F2FP.BF16.F32.PACK_AB R11, R48, R41 ;  /* 0x00000029300b723e */ /* 0x000fe200000010ff */
[----:B------:R1:W-:Y:S04]  /*11200*/  STS.128 [R36], R4 ;  /* 0x0000000424007388 */ /* 0x0003e80000000c00 */
[----:B------:R1:W-:Y:S02]  /*11210*/  STS.128 [R37+0x14400], R8 ;  /* 0x0144000825007388 */ /* 0x0003e40000000c00 */
.L_x_625:
[----:B------:R-:W-:Y:S05]  /*11220*/  BSYNC B2 ;  /* 0x0000000000027941 */ /* 0x000fea0003800000 */
.L_x_624:
[----:B------:R-:W-:Y:S05]  /*11230*/  @P1 BRA `(.L_x_623) ;  /* 0x0000000400841947 */ /* 0x000fea0003800000 */
[----:B-1----:R-:W-:Y:S01]  /*11240*/  SHF.R.S32.HI R5, RZ, 0x1f, R212 ;  /* 0x0000001fff057819 */ /* 0x002fe200000114d4 */
[----:B------:R-:W-:Y:S01]  /*11250*/  IMAD.U32 R47, R14, 0x10000, RZ ;  /* 0x000100000e2f7824 */ /* 0x000fe200078e00ff */
[----:B-----5:R-:W-:Y:S01]  /*11260*/  R2UR UR4, R56 ;  /* 0x00000000380472ca */ /* 0x020fe200000e0000 */
[----:B------:R-:W-:Y:S01]  /*11270*/  IMAD.U32 R45, R0, 0x10000, RZ ;  /* 0x00010000002d7824 */ /* 0x000fe200078e00ff */
[CC--:B------:R-:W-:Y:S01]  /*11280*/  LEA.HI R4, R5.reuse, R212.reuse, RZ, 0x3 ;  /* 0x000000d405047211 */ /* 0x0c0fe200078f18ff */
[----:B------:R-:W-:Y:S01]  /*11290*/  IMAD.U32 R49, R20, 0x10000, RZ ;  /* 0x0001000014317824 */ /* 0x000fe200078e00ff */
[----:B------:R-:W-:Y:S01]  /*112a0*/  LEA.HI R5, R5, R212, RZ, 0x6 ;  /* 0x000000d405057211 */ /* 0x000fe200078f30ff */
[----:B------:R-:W-:Y:S01]  /*112b0*/  IMAD.U32 R56, R21, 0x10000, RZ ;  /* 0x0001000015387824 */ /* 0x000fe200078e00ff */
[--C-:B------:R-:W-:Y:S02]  /*112c0*/  SHF.R.S32.HI R6, RZ, 0x3, R4.reuse ;  /* 0x00000003ff067819 */ /* 0x100fe40000011404 */
[----:B------:R-:W-:Y:S01]  /*112d0*/  LOP3.LUT R4, R223, 0x38, R4, 0xf8, !PT ;  /* 0x00000038df047812 */ /* 0x000fe200078ef804 */
[----:B------:R-:W-:Y:S01]  /*112e0*/  IMAD.SHL.U32 R5, R5, 0x80, RZ ;  /* 0x0000008005057824 */ /* 0x000fe200078e00ff */
[----:B------:R-:W-:-:S02]  /*112f0*/  LEA.HI R35, R35, R6, RZ, 0x1d ;  /* 0x0000000623237211 */ /* 0x000fc400078fe8ff */
[----:B------:R-:W-:Y:S02]  /*11300*/  LOP3.LUT R7, R4, R54, RZ, 0x3c, !PT ;  /* 0x0000003604077212 */ /* 0x000fe400078e3cff */
[----:B------:R-:W-:Y:S01]  /*11310*/  SHF.R.S32.HI R6, RZ, 0x1f, R35 ;  /* 0x0000001fff067819 */ /* 0x000fe20000011423 */
[----:B------:R-:W-:Y:S01]  /*11320*/  IMAD.SHL.U32 R4, R35, 0x8, RZ ;  /* 0x0000000823047824 */ /* 0x000fe200078e00ff */
[----:B------:R-:W-:Y:S02]  /*11330*/  LOP3.LUT R5, R5, 0xffffe000, RZ, 0xc0, !PT ;  /* 0xffffe00005057812 */ /* 0x000fe400078ec0ff */
[----:B------:R-:W-:Y:S02]  /*11340*/  LEA.HI R6, R6, R35, RZ, 0x3 ;  /* 0x0000002306067211 */ /* 0x000fe400078f18ff */
[----:B------:R-:W-:Y:S02]  /*11350*/  IADD3 R5, R7, R5, R226 ;  /* 0x0000000507057210 */ /* 0x000fe40007ffe0e2 */
[----:B------:R-:W-:Y:S01]  /*11360*/  LOP3.LUT R4, R223, 0x38, R4, 0xf8, !PT ;  /* 0x00000038df047812 */ /* 0x000fe200078ef804 */
[----:B------:R-:W-:Y:S01]  /*11370*/  IMAD.SHL.U32 R6, R6, 0x400, RZ ;  /* 0x0000040006067824 */ /* 0x000fe200078e00ff */
[----:B------:R-:W-:-:S02]  /*11380*/  LEA R35, R5, UR4, 0x1 ;  /* 0x0000000405237c11 */ /* 0x000fc4000f8e08ff */
[----:B------:R-:W-:Y:S02]  /*11390*/  LOP3.LUT R5, R4, R54, RZ, 0x3c, !PT ;  /* 0x0000003604057212 */ /* 0x000fe400078e3cff */
[----:B------:R-:W-:Y:S02]  /*113a0*/  LOP3.LUT R6, R6, 0x7fffe000, RZ, 0xc0, !PT ;  /* 0x7fffe00006067812 */ /* 0x000fe400078ec0ff */
[----:B------:R-:W-:Y:S02]  /*113b0*/  LOP3.LUT R52, R14, 0xffff0000, RZ, 0xc0, !PT ;  /* 0xffff00000e347812 */ /* 0x000fe400078ec0ff */
[----:B0-----:R-:W-:Y:S02]  /*113c0*/  IADD3 R9, R5, R6, R226 ;  /* 0x0000000605097210 */ /* 0x001fe40007ffe0e2 */
[----:B------:R-:W0:Y:S01]  /*113d0*/  LDS.128 R4, [R35] ;  /* 0x0000000023047984 */ /* 0x000e220000000c00 */
[----:B------:R-:W-:Y:S02]  /*113e0*/  LOP3.LUT R50, R0, 0xffff0000, RZ, 0xc0, !PT ;  /* 0xffff000000327812 */ /* 0x000fe400078ec0ff */
[----:B------:R-:W-:Y:S01]  /*113f0*/  IMAD R36, R9, 0x2, R18 ;  /* 0x0000000209247824 */ /* 0x000fe200078e0212 */
[----:B------:R-:W-:-:S02]  /*11400*/  LOP3.LUT R54, R20, 0xffff0000, RZ, 0xc0, !PT ;  /* 0xffff000014367812 */ /* 0x000fc400078ec0ff */
[----:B------:R-:W-:Y:S02]  /*11410*/  LOP3.LUT R57, R15, 0xffff0000, RZ, 0xc0, !PT ;  /* 0xffff00000f397812 */ /* 0x000fe400078ec0ff */
[----:B------:R-:W1:Y:S01]  /*11420*/  LDS.128 R8, [R36+0x14400] ;  /* 0x0144000024087984 */ /* 0x000e620000000c00 */
[----:B------:R-:W-:Y:S02]  /*11430*/  LOP3.LUT R59, R21, 0xffff0000, RZ, 0xc0, !PT ;  /* 0xffff0000153b7812 */ /* 0x000fe400078ec0ff */
        /* <DEDUP_REMOVED lines=20> */
[----:B------:R-:W-:Y:S02]  /*11580*/  IMAD.U32 R45, R12, 0x10000, RZ ;  /* 0x000100000c2d7824 */ /* 0x000fe400078e00ff */
[C---:B------:R-:W-:Y:S01]  /*11590*/  FMUL.FTZ R37, R50.reuse, R8 ;  /* 0x0000000832257220 */ /* 0x040fe20000410000 */
[-C--:B------:R-:W-:Y:S01]  /*115a0*/  FMUL.FTZ R8, R49, R43.reuse ;  /* 0x0000002b31087220 */ /* 0x080fe20000410000 */
[-C--:B------:R-:W-:Y:S01]  /*115b0*/  FFMA.FTZ R41, R50, R4.reuse, -R41 ;  /* 0x0000000432297223 */ /* 0x080fe20000010829 */
[C---:B------:R-:W-:Y:S01]  /*115c0*/  FMUL.FTZ R50, R45.reuse, R43 ;  /* 0x0000002b2d327220 */ /* 0x040fe20000410000 */
[----:B------:R-:W-:Y:S01]  /*115d0*/  FFMA.FTZ R37, R52, R4, R37 ;  /* 0x0000000434257223 */ /* 0x000fe20000010025 */
[-C--:B------:R-:W-:Y:S01]  /*115e0*/  FFMA.FTZ R45, R45, R39.reuse, -R8 ;  /* 0x000000272d2d7223 */ /* 0x080fe20000010808 */
[----:B------:R-:W-:Y:S01]  /*115f0*/  LOP3.LUT R8, R12, 0xffff0000, RZ, 0xc0, !PT ;  /* 0xffff00000c087812 */ /* 0x000fe200078ec0ff */
[----:B------:R-:W-:Y:S01]  /*11600*/  FFMA.FTZ R50, R49, R39, R50 ;  /* 0x0000002731327223 */ /* 0x000fe20000010032 */
[----:B------:R-:W-:Y:S01]  /*11610*/  FMUL.FTZ R39, R54, R10 ;  /* 0x0000000a36277220 */ /* 0x000fe20000410000 */
[----:B------:R-:W-:Y:S01]  /*11620*/  IMAD.U32 R44, R11, 0x10000, RZ ;  /* 0x000100000b2c7824 */ /* 0x000fe200078e00ff */
[----:B------:R-:W-:Y:S01]  /*11630*/  LOP3.LUT R9, R9, 0xffff0000, RZ, 0xc0, !PT ;  /* 0xffff000009097812 */ /* 0x000fe200078ec0ff */
[----:B------:R-:W-:-:S02]  /*11640*/  IMAD.U32 R52, R15, 0x10000, RZ ;  /* 0x000100000f347824 */ /* 0x000fc400078e00ff */
[C---:B------:R-:W-:Y:S01]  /*11650*/  FMUL.FTZ R47, R8.reuse, R10 ;  /* 0x0000000a082f7220 */ /* 0x040fe20000410000 */
[----:B------:R-:W-:Y:S01]  /*11660*/  FFMA.FTZ R10, R8, R6, -R39 ;  /* 0x00000006080a7223 */ /* 0x000fe20000010827 */
[----:B------:R-:W-:Y:S01]  /*11670*/  LOP3.LUT R11, R11, 0xffff0000, RZ, 0xc0, !PT ;  /* 0xffff00000b0b7812 */ /* 0x000fe200078ec0ff */
[----:B------:R-:W-:Y:S02]  /*11680*/  IMAD.U32 R4, R3, 0x10000, RZ ;  /* 0x0001000003047824 */ /* 0x000fe400078e00ff */
[----:B------:R-:W-:Y:S01]  /*11690*/  FMUL.FTZ R39, R52, R42 ;  /* 0x0000002a34277220 */ /* 0x000fe20000410000 */
[----:B------:R-:W-:Y:S02]  /*116a0*/  IMAD.U32 R8, R13, 0x10000, RZ ;  /* 0x000100000d087824 */ /* 0x000fe400078e00ff */
[----:B------:R-:W-:Y:S01]  /*116b0*/  FMUL.FTZ R49, R56, R44 ;  /* 0x0000002c38317220 */ /* 0x000fe20000410000 */
[C---:B------:R-:W-:Y:S01]  /*116c0*/  FMUL.FTZ R43, R4.reuse, R42 ;  /* 0x0000002a042b7220 */ /* 0x040fe20000410000 */
[----:B------:R-:W-:Y:S01]  /*116d0*/  FFMA.FTZ R39, R4, R38, -R39 ;  /* 0x0000002604277223 */ /* 0x000fe20000010827 */
[C---:B------:R-:W-:Y:S01]  /*116e0*/  FMUL.FTZ R51, R8.reuse, R44 ;  /* 0x0000002c08337220 */ /* 0x040fe20000410000 */
[----:B------:R-:W-:Y:S01]  /*116f0*/  FFMA.FTZ R49, R8, R40, -R49 ;  /* 0x0000002808317223 */ /* 0x000fe20000010831 */
[----:B------:R-:W-:Y:S01]  /*11700*/  FFMA.FTZ R47, R54, R6, R47 ;  /* 0x00000006362f7223 */ /* 0x000fe2000001002f */
[----:B------:R-:W-:Y:S01]  /*11710*/  FMUL.FTZ R4, R57, R9 ;  /* 0x0000000939047220 */ /* 0x000fe20000410000 */
[----:B------:R-:W-:Y:S01]  /*11720*/  FMUL.FTZ R8, R59, R11 ;  /* 0x0000000b3b087220 */ /* 0x000fe20000410000 */
[----:B------:R-:W-:Y:S01]  /*11730*/  FMUL.FTZ R6, R53, R9 ;  /* 0x0000000935067220 */ /* 0x000fe20000410000 */
[----:B------:R-:W-:Y:S01]  /*11740*/  FMUL.FTZ R44, R55, R11 ;  /* 0x0000000b372c7220 */ /* 0x000fe20000410000 */
[----:B------:R-:W-:Y:S01]  /*11750*/  FFMA.FTZ R43, R52, R38, R43 ;  /* 0x00000026342b7223 */ /* 0x000fe2000001002b */
[----:B------:R-:W-:Y:S01]  /*11760*/  FFMA.FTZ R51, R56, R40, R51 ;  /* 0x0000002838337223 */ /* 0x000fe20000010033 */
[----:B------:R-:W-:Y:S01]  /*11770*/  FFMA.FTZ R38, R53, R5, -R4 ;  /* 0x0000000535267223 */ /* 0x000fe20000010804 */
[----:B------:R-:W-:Y:S01]  /*11780*/  FFMA.FTZ R42, R55, R7, -R8 ;  /* 0x00000007372a7223 */ /* 0x000fe20000010808 */
[----:B------:R-:W-:Y:S01]  /*11790*/  FFMA.FTZ R40, R57, R5, R6 ;  /* 0x0000000539287223 */ /* 0x000fe20000010006 */
[----:B------:R-:W-:Y:S01]  /*117a0*/  FFMA.FTZ R44, R59, R7, R44 ;  /* 0x000000073b2c7223 */ /* 0x000fe2000001002c */
[----:B------:R-:W-:-:S02]  /*117b0*/  F2FP.BF16.F32.PACK_AB R4, R41, R46 ;  /* 0x0000002e2904723e */ /* 0x000fc400000010ff */
[----:B------:R-:W-:Y:S02]  /*117c0*/  F2FP.BF16.F32.PACK_AB R6, R10, R45 ;  /* 0x0000002d0a06723e */ /* 0x000fe400000010ff */
[----:B------:R-:W-:Y:S02]  /*117d0*/  F2FP.BF16.F32.PACK_AB R5, R38, R39 ;  /* 0x000000272605723e */ /* 0x000fe400000010ff */
[----:B------:R-:W-:Y:S02]  /*117e0*/  F2FP.BF16.F32.PACK_AB R7, R42, R49 ;  /* 0x000000312a07723e */ /* 0x000fe400000010ff */
[----:B------:R-:W-:Y:S02]  /*117f0*/  F2FP.BF16.F32.PACK_AB R8, R37, R48 ;  /* 0x000000302508723e */ /* 0x000fe400000010ff */
[----:B------:R-:W-:Y:S01]  /*11800*/  F2FP.BF16.F32.PACK_AB R10, R47, R50 ;  /* 0x000000322f0a723e */ /* 0x000fe200000010ff */
[----:B------:R2:W-:Y:S01]  /*11810*/  STS.128 [R35], R4 ;  /* 0x0000000423007388 */ /* 0x0005e20000000c00 */
[----:B------:R-:W-:-:S02]  /*11820*/  F2FP.BF16.F32.PACK_AB R9, R40, R43 ;  /* 0x0000002b2809723e */ /* 0x000fc400000010ff */
[----:B------:R-:W-:-:S05]  /*11830*/  F2FP.BF16.F32.PACK_AB R11, R44, R51 ;  /* 0x000000332c0b723e */ /* 0x000fca00000010ff */
[----:B------:R2:W-:Y:S02]  /*11840*/  STS.128 [R36+0x14400], R8 ;  /* 0x0144000824007388 */ /* 0x0005e40000000c00 */
.L_x_623:
[----:B------:R-:W-:Y:S05]  /*11850*/  BSYNC B1 ;  /* 0x0000000000017941 */ /* 0x000fea0003800000 */
.L_x_622:
[----:B------:R-:W-:Y:S01]  /*11860*/  ISETP.GE.AND P0, PT, R237, R34, PT ;  /* 0x00000022ed00720c */ /* 0x000fe20003f06270 */
[----:B------:R-:W-:-:S12]  /*11870*/  BSSY B1, `(.L_x_626) ;  /* 0x00000c9000017945 */ /* 0x000fd80003800000 */
[----:B------:R-:W-:Y:S05]  /*11880*/  @P0 BRA `(.L_x_627) ;  /* 0x0000000c001c0947 */ /* 0x000fea0003800000 */
[----:B-----5:R3:W5:Y:S01]  /*11890*/  LDL R56, [R1+0x14] ;  /* 0x0000140001387983 */ /* 0x0207620000100800 */
[----:B--2---:R-:W2:Y:S01]  /*118a0*/  LDC R35, c[0x0][0x3f4] ;  /* 0x0000fd00ff237b82 */ /* 0x004ea20000000800 */
[----:B------:R-:W-:Y:S01]  /*118b0*/  BSSY B2, `(.L_x_628) ;  /* 0x0000062000027945 */ /* 0x000fe20003800000 */
[----:B------:R-:W-:Y:S02]  /*118c0*/  SHF.R.U32.HI R54, RZ, 0x3, R222 ;  /* 0x00000003ff367819 */ /* 0x000fe400000116de */
[-C--:B--2---:R-:W-:Y:S02]  /*118d0*/  ISETP.GE.AND P0, PT, R16, R35.reuse, PT ;  /* 0x000000231000720c */ /* 0x084fe40003f06270 */
[----:B------:R-:W-:-:S11]  /*118e0*/  ISETP.GE.AND P1, PT, R212, R35, PT ;  /* 0x00000023d400720c */ /* 0x000fd60003f26270 */
[----:B---3--:R-:W-:Y:S05]  /*118f0*/  @P0 BRA `(.L_x_629) ;  /* 0x0000000400740947 */ /* 0x008fea0003800000 */
[----:B-1----:R-:W-:Y:S01]  /*11900*/  LEA.HI R4, R29, R28, RZ, 0x3 ;  /* 0x0000001c1d047211 */ /* 0x002fe200078f18ff */
        /* <DEDUP_REMOVED lines=92> */
.L_x_629:
[----:B------:R-:W-:Y:S05]  /*11ed0*/  BSYNC B2 ;  /* 0x0000000000027941 */ /* 0x000fea0003800000 */
.L_x_628:
[----:B------:R-:W-:Y:S05]  /*11ee0*/  @P1 BRA `(.L_x_627) ;  /* 0x0000000400841947 */ /* 0x000fea0003800000 */
[----:B-12---:R-:W-:Y:S01]  /*11ef0*/  SHF.R.S32.HI R5, RZ, 0x1f, R212 ;  /* 0x0000001fff057819 */ /* 0x006fe200000114d4 */
        /* <DEDUP_REMOVED lines=12> */
[----:B------:R-:W-:Y:S02]  /*11fc0*/  SHF.R.S32.HI R4, RZ, 0x1f, R35 ;  /* 0x0000001fff047819 */ /* 0x000fe40000011423 */
[----:B------:R-:W-:Y:S01]  /*11fd0*/  LOP3.LUT R6, R5, 0xffffe000, RZ, 0xc0, !PT ;  /* 0xffffe00005067812 */ /* 0x000fe200078ec0ff */
[----:B------:R-:W-:Y:S01]  /*11fe0*/  IMAD.SHL.U32 R5, R35, 0x8, RZ ;  /* 0x0000000823057824 */ /* 0x000fe200078e00ff */
        /* <DEDUP_REMOVED lines=81> */
.L_x_627:
[----:B------:R-:W-:Y:S05]  /*12500*/  BSYNC B1 ;  /* 0x0000000000017941 */ /* 0x000fea0003800000 */
.L_x_626:
[----:B--23--:R-:W-:-:S05]  /*12510*/  VIADD R35, R213, 0x60 ;  /* 0x00000060d5237836 */ /* 0x00cfca0000000000 */
[----:B------:R-:W-:-:S13]  /*12520*/  ISETP.GE.AND P0, PT, R35, R34, PT ;  /* 0x000000222300720c */ /* 0x000fda0003f06270 */
[----:B------:R-:W-:Y:S05]  /*12530*/  @P0 BRA `(.L_x_606) ;  /* 0x0000000c00480947 */ /* 0x000fea0003800000 */
[----:B------:R2:W5:Y:S01]  /*12540*/  LDL R52, [R1+0x14] ;  /* 0x0000140001347983 */ /* 0x0005620000100800 */
[----:B-1----:R-:W1:Y:S01]  /*12550*/  LDC R37, c[0x0][0x3f4] ;  /* 0x0000fd00ff257b82 */ /* 0x002e620000000800 */
[----:B------:R-:W-:Y:S01]  /*12560*/  IMAD.SHL.U32 R39, R35, 0x40, RZ ;  /* 0x0000004023277824 */ /* 0x000fe200078e00ff */
[----:B------:R-:W-:Y:S04]  /*12570*/  BSSY B1, `(.L_x_630) ;  /* 0x0000067000017945 */ /* 0x000fe80003800000 */
[----:B------:R-:W-:Y:S02]  /*12580*/  LOP3.LUT R39, R39, 0x1c0, RZ, 0xc0, !PT ;  /* 0x000001c027277812 */ /* 0x000fe400078ec0ff */
[-C--:B-1----:R-:W-:Y:S02]  /*12590*/  ISETP.GE.AND P0, PT, R16, R37.reuse, PT ;  /* 0x000000251000720c */ /* 0x082fe40003f06270 */
[----:B------:R-:W-:-:S11]  /*125a0*/  ISETP.GE.AND P1, PT, R212, R37, PT ;  /* 0x00000025d400720c */ /* 0x000fd60003f26270 */
[----:B--2---:R-:W-:Y:S05]  /*125b0*/  @P0 BRA `(.L_x_631) ;  /* 0x0000000400880947 */ /* 0x004fea0003800000 */
[----:B------:R-:W-:Y:S01]  /*125c0*/  LEA.HI R29, R29, R28, RZ, 0x3 ;  /* 0x0000001c1d1d7211 */ /* 0x000fe200078f18ff */
[----:B------:R-:W-:Y:S01]  /*125d0*/  IMAD.U32 R48, R30, 0x10000, RZ ;  /* 0x000100001e307824 */ /* 0x000fe200078e00ff */
[----:B------:R-:W-:Y:S01]  /*125e0*/  SHF.R.S32.HI R6, RZ, 0x1f, R35 ;  /* 0x0000001fff067819 */ /* 0x000fe20000011423 */
[----:B------:R-:W-:Y:S01]  /*125f0*/  IMAD.U32 R46, R24, 0x10000, RZ ;  /* 0x00010000182e7824 */ /* 0x000fe200078e00ff */
[----:B------:R-:W-:Y:S02]  /*12600*/  LOP3.LUT R29, R29, 0xfffffff8, RZ, 0xc0, !PT ;  /* 0xfffffff81d1d7812 */ /* 0x000fe400078ec0ff */
[----:B------:R-:W-:Y:S02]  /*12610*/  LEA.HI R6, R6, R35, RZ, 0x3 ;  /* 0x0000002306067211 */ /* 0x000fe400078f18ff */
[----:B------:R-:W-:Y:S01]  /*12620*/  SHF.R.U32.HI R7, RZ, 0x3, R39 ;  /* 0x00000003ff077819 */ /* 0x000fe20000011627 */
[----:B------:R-:W-:Y:S01]  /*12630*/  IMAD.IADD R4, R28, 0x1, -R29 ;  /* 0x000000011c047824 */ /* 0x000fe200078e0a1d */
[----:B-----5:R-:W-:Y:S01]  /*12640*/  R2UR UR4, R52 ;  /* 0x00000000340472ca */ /* 0x020fe200000e0000 */
[----:B------:R-:W-:Y:S01]  /*12650*/  IMAD.SHL.U32 R6, R6, 0x40, RZ ;  /* 0x0000004006067824 */ /* 0x000fe200078e00ff */
[----:B0-----:R-:W-:-:S02]  /*12660*/  LOP3.LUT R9, R39, 0x38, R16, 0xf8, !PT ;  /* 0x0000003827097812 */ /* 0x001fc400078ef810 */
[----:B------:R-:W-:Y:S02]  /*12670*/  LEA.HI R4, R37, R4, RZ, 0x1d ;  /* 0x0000000425047211 */ /* 0x000fe400078fe8ff */
[----:B------:R-:W-:Y:S02]  /*12680*/  LOP3.LUT R8, R6, 0xfffffe00, RZ, 0xc0, !PT ;  /* 0xfffffe0006087812 */ /* 0x000fe400078ec0ff */
[----:B------:R-:W-:Y:S01]  /*12690*/  SHF.R.S32.HI R5, RZ, 0x1f, R4 ;  /* 0x0000001fff057819 */ /* 0x000fe20000011404 */
[----:B------:R-:W-:Y:S01]  /*126a0*/  IMAD.SHL.U32 R6, R4, 0x8, RZ ;  /* 0x0000000804067824 */ /* 0x000fe200078e00ff */
[----:B------:R-:W-:Y:S02]  /*126b0*/  LOP3.LUT R9, R8, R9, R7, 0xf6, !PT ;  /* 0x0000000908097212 */ /* 0x000fe400078ef607 */
[----:B------:R-:W-:Y:S02]  /*126c0*/  LEA.HI R5, R5, R4, RZ, 0x3 ;  /* 0x0000000405057211 */ /* 0x000fe400078f18ff */
[----:B------:R-:W-:-:S02]  /*126d0*/  LOP3.LUT R4, R39, 0x38, R6, 0xf8, !PT ;  /* 0x0000003827047812 */ /* 0x000fc400078ef806 */
[----:B------:R-:W-:Y:S01]  /*126e0*/  LEA R28, R9, UR4, 0x1 ;  /* 0x00000004091c7c11 */ /* 0x000fe2000f8e08ff */
[----:B------:R-:W-:Y:S01]  /*126f0*/  IMAD.SHL.U32 R5, R5, 0x400, RZ ;  /* 0x0000040005057824 */ /* 0x000fe200078e00ff */
[----:B------:R-:W-:Y:S02]  /*12700*/  LOP3.LUT R4, R4, R7, RZ, 0x3c, !PT ;  /* 0x0000000704047212 */ /* 0x000fe400078e3cff */
[----:B------:R-:W-:Y:S01]  /*12710*/  LOP3.LUT R50, R30, 0xffff0000, RZ, 0xc0, !PT ;  /* 0xffff00001e327812 */ /* 0x000fe200078ec0ff */
[----:B------:R-:W-:Y:S01]  /*12720*/  IMAD.U32 R30, R26, 0x10000, RZ ;  /* 0x000100001a1e7824 */ /* 0x000fe200078e00ff */
[----:B------:R-:W-:Y:S02]  /*12730*/  LOP3.LUT R5, R5, 0x7fffe000, RZ, 0xc0, !PT ;  /* 0x7fffe00005057812 */ /* 0x000fe400078ec0ff */
[----:B------:R-:W-:Y:S02]  /*12740*/  LOP3.LUT R24, R24, 0xffff0000, RZ, 0xc0, !PT ;  /* 0xffff000018187812 */ /* 0x000fe400078ec0ff */
[----:B------:R-:W-:-:S02]  /*12750*/  IADD3 R29, R4, R5, R8 ;  /* 0x00000005041d7210 */ /* 0x000fc40007ffe008 */
[----:B------:R-:W0:Y:S01]  /*12760*/  LDS.128 R4, [R28] ;  /* 0x000000001c047984 */ /* 0x000e220000000c00 */
[----:B------:R-:W-:Y:S02]  /*12770*/  LOP3.LUT R26, R26, 0xffff0000, RZ, 0xc0, !PT ;  /* 0xffff00001a1a7812 */ /* 0x000fe400078ec0ff */
        /* <DEDUP_REMOVED lines=16> */
[-C--:B------:R-:W-:Y:S01]  /*12880*/  FMUL.FTZ R47, R50, R8.reuse ;  /* 0x00000008322f7220 */ /* 0x080fe20000410000 */
[----:B------:R-:W-:Y:S01]  /*12890*/  FMUL.FTZ R49, R24, R8 ;  /* 0x0000000818317220 */ /* 0x000fe20000410000 */
[----:B------:R-:W-:Y:S01]  /*128a0*/  FFMA.FTZ R45, R46, R34, -R45 ;  /* 0x000000222e2d7223 */ /* 0x000fe2000001082d */
[----:B------:R-:W-:-:S02]  /*128b0*/  IMAD.U32 R46, R32, 0x10000, RZ ;  /* 0x00010000202e7824 */ /* 0x000fc400078e00ff */
[----:B------:R-:W-:Y:S01]  /*128c0*/  FFMA.FTZ R8, R24, R4, -R47 ;  /* 0x0000000418087223 */ /* 0x000fe2000001082f */
[----:B------:R-:W-:Y:S01]  /*128d0*/  FFMA.FTZ R41, R48, R34, R41 ;  /* 0x0000002230297223 */ /* 0x000fe20000010029 */
[----:B------:R-:W-:Y:S01]  /*128e0*/  LOP3.LUT R34, R32, 0xffff0000, RZ, 0xc0, !PT ;  /* 0xffff000020227812 */ /* 0x000fe200078ec0ff */
[-C--:B------:R-:W-:Y:S01]  /*128f0*/  FMUL.FTZ R47, R46, R43.reuse ;  /* 0x0000002b2e2f7220 */ /* 0x080fe20000410000 */
[----:B------:R-:W-:Y:S01]  /*12900*/  FMUL.FTZ R43, R30, R43 ;  /* 0x0000002b1e2b7220 */ /* 0x000fe20000410000 */
[----:B------:R-:W-:Y:S01]  /*12910*/  FFMA.FTZ R24, R50, R4, R49 ;  /* 0x0000000432187223 */ /* 0x000fe20000010031 */
[----:B------:R-:W-:Y:S01]  /*12920*/  FMUL.FTZ R51, R26, R10 ;  /* 0x0000000a1a337220 */ /* 0x000fe20000410000 */
[-C--:B------:R-:W-:Y:S01]  /*12930*/  FFMA.FTZ R32, R30, R38.reuse, -R47 ;  /* 0x000000261e207223 */ /* 0x080fe2000001082f */
[----:B------:R-:W-:Y:S01]  /*12940*/  FFMA.FTZ R38, R46, R38, R43 ;  /* 0x000000262e267223 */ /* 0x000fe2000001002b */
[----:B------:R-:W-:Y:S01]  /*12950*/  FMUL.FTZ R43, R34, R10 ;  /* 0x0000000a222b7220 */ /* 0x000fe20000410000 */
[C---:B------:R-:W-:Y:S01]  /*12960*/  IMAD.U32 R42, R9.reuse, 0x10000, RZ ;  /* 0x00010000092a7824 */ /* 0x040fe200078e00ff */
[----:B------:R-:W-:Y:S01]  /*12970*/  LOP3.LUT R9, R9, 0xffff0000, RZ, 0xc0, !PT ;  /* 0xffff000009097812 */ /* 0x000fe200078ec0ff */
[----:B------:R-:W-:-:S02]  /*12980*/  IMAD.U32 R44, R11, 0x10000, RZ ;  /* 0x000100000b2c7824 */ /* 0x000fc400078e00ff */
[----:B------:R-:W-:Y:S01]  /*12990*/  FFMA.FTZ R49, R26, R6, -R43 ;  /* 0x000000061a317223 */ /* 0x000fe2000001082b */
[----:B------:R-:W-:Y:S01]  /*129a0*/  IMAD.U32 R30, R31, 0x10000, RZ ;  /* 0x000100001f1e7824 */ /* 0x000fe200078e00ff */
[----:B------:R-:W-:Y:S01]  /*129b0*/  LOP3.LUT R11, R11, 0xffff0000, RZ, 0xc0, !PT ;  /* 0xffff00000b0b7812 */ /* 0x000fe200078ec0ff */
[----:B------:R-:W-:Y:S01]  /*129c0*/  IMAD.U32 R26, R33, 0x10000, RZ ;  /* 0x00010000211a7824 */ /* 0x000fe200078e00ff */
[----:B------:R-:W-:Y:S01]  /*129d0*/  LOP3.LUT R31, R31, 0xffff0000, RZ, 0xc0, !PT ;  /* 0xffff00001f1f7812 */ /* 0x000fe200078ec0ff */
[----:B------:R-:W-:Y:S02]  /*129e0*/  IMAD.U32 R4, R25, 0x10000, RZ ;  /* 0x0001000019047824 */ /* 0x000fe400078e00ff */
[----:B------:R-:W-:Y:S01]  /*129f0*/  FMUL.FTZ R43, R30, R42 ;  /* 0x0000002a1e2b7220 */ /* 0x000fe20000410000 */
[----:B------:R-:W-:Y:S02]  /*12a00*/  IMAD.U32 R10, R27, 0x10000, RZ ;  /* 0x000100001b0a7824 */ /* 0x000fe400078e00ff */
[----:B------:R-:W-:Y:S01]  /*12a10*/  FMUL.FTZ R53, R26, R44 ;  /* 0x0000002c1a357220 */ /* 0x000fe20000410000 */
[----:B------:R-:W-:Y:S01]  /*12a20*/  LOP3.LUT R33, R33, 0xffff0000, RZ, 0xc0, !PT ;  /* 0xffff000021217812 */ /* 0x000fe200078ec0ff */
[C---:B------:R-:W-:Y:S01]  /*12a30*/  FMUL.FTZ R47, R4.reuse, R42 ;  /* 0x0000002a042f7220 */ /* 0x040fe20000410000 */
[----:B------:R-:W-:Y:S01]  /*12a40*/  LOP3.LUT R25, R25, 0xffff0000, RZ, 0xc0, !PT ;  /* 0xffff000019197812 */ /* 0x000fe200078ec0ff */
[----:B------:R-:W-:Y:S01]  /*12a50*/  FFMA.FTZ R43, R4, R36, -R43 ;  /* 0x00000024042b7223 */ /* 0x000fe2000001082b */
[----:B------:R-:W-:Y:S01]  /*12a60*/  LOP3.LUT R27, R27, 0xffff0000, RZ, 0xc0, !PT ;  /* 0xffff00001b1b7812 */ /* 0x000fe200078ec0ff */
[C---:B------:R-:W-:Y:S01]  /*12a70*/  FMUL.FTZ R55, R10.reuse, R44 ;  /* 0x0000002c0a377220 */ /* 0x040fe20000410000 */
[----:B------:R-:W-:Y:S01]  /*12a80*/  FFMA.FTZ R53, R10, R40, -R53 ;  /* 0x000000280a357223 */ /* 0x000fe20000010835 */
[----:B------:R-:W-:Y:S01]  /*12a90*/  FFMA.FTZ R51, R34, R6, R51 ;  /* 0x0000000622337223 */ /* 0x000fe20000010033 */
[----:B------:R-:W-:Y:S01]  /*12aa0*/  FFMA.FTZ R47, R30, R36, R47 ;  /* 0x000000241e2f7223 */ /* 0x000fe2000001002f */
[----:B------:R-:W-:Y:S01]  /*12ab0*/  FMUL.FTZ R4, R31, R9 ;  /* 0x000000091f047220 */ /* 0x000fe20000410000 */
[----:B------:R-:W-:Y:S01]  /*12ac0*/  FMUL.FTZ R10, R33, R11 ;  /* 0x0000000b210a7220 */ /* 0x000fe20000410000 */
[----:B------:R-:W-:Y:S01]  /*12ad0*/  FMUL.FTZ R6, R25, R9 ;  /* 0x0000000919067220 */ /* 0x000fe20000410000 */
[----:B------:R-:W-:Y:S01]  /*12ae0*/  FMUL.FTZ R36, R27, R11 ;  /* 0x0000000b1b247220 */ /* 0x000fe20000410000 */
        /* <DEDUP_REMOVED lines=15> */
.L_x_631:
[----:B------:R-:W-:Y:S05]  /*12be0*/  BSYNC B1 ;  /* 0x0000000000017941 */ /* 0x000fea0003800000 */
.L_x_630:
[----:B------:R-:W-:Y:S05]  /*12bf0*/  @P1 BRA `(.L_x_606) ;  /* 0x0000000400981947 */ /* 0x000fea0003800000 */
[----:B-1----:R-:W-:Y:S01]  /*12c00*/  SHF.R.S32.HI R5, RZ, 0x1f, R212 ;  /* 0x0000001fff057819 */ /* 0x002fe200000114d4 */
[----:B------:R-:W-:Y:S01]  /*12c10*/  IMAD.U32 R34, R14, 0x10000, RZ ;  /* 0x000100000e227824 */ /* 0x000fe200078e00ff */
[----:B------:R-:W-:Y:S01]  /*12c20*/  SHF.R.S32.HI R4, RZ, 0x1f, R35 ;  /* 0x0000001fff047819 */ /* 0x000fe20000011423 */
[----:B------:R-:W-:Y:S01]  /*12c30*/  IMAD.U32 R32, R0, 0x10000, RZ ;  /* 0x0001000000207824 */ /* 0x000fe200078e00ff */
[-C--:B------:R-:W-:Y:S01]  /*12c40*/  LEA.HI R6, R5, R212.reuse, RZ, 0x3 ;  /* 0x000000d405067211 */ /* 0x080fe200078f18ff */
[----:B------:R-:W-:Y:S01]  /*12c50*/  IMAD.U32 R49, R15, 0x10000, RZ ;  /* 0x000100000f317824 */ /* 0x000fe200078e00ff */
[----:B------:R-:W-:Y:S01]  /*12c60*/  LEA.HI R4, R4, R35, RZ, 0x3 ;  /* 0x0000002304047211 */ /* 0x000fe200078f18ff */
[----:B------:R-:W-:Y:S01]  /*12c70*/  IMAD.U32 R47, R3, 0x10000, RZ ;  /* 0x00010000032f7824 */ /* 0x000fe200078e00ff */
[----:B------:R-:W-:Y:S01]  /*12c80*/  SHF.R.S32.HI R8, RZ, 0x3, R6 ;  /* 0x00000003ff087819 */ /* 0x000fe20000011406 */
[----:B------:R-:W-:Y:S01]  /*12c90*/  IMAD.U32 R51, R21, 0x10000, RZ ;  /* 0x0001000015337824 */ /* 0x000fe200078e00ff */
[----:B------:R-:W-:Y:S01]  /*12ca0*/  LEA.HI R5, R5, R212, RZ, 0x6 ;  /* 0x000000d405057211 */ /* 0x000fe200078f30ff */
[----:B------:R-:W-:Y:S01]  /*12cb0*/  IMAD.SHL.U32 R4, R4, 0x40, RZ ;  /* 0x0000004004047824 */ /* 0x000fe200078e00ff */
[----:B------:R-:W-:-:S02]  /*12cc0*/  LEA.HI R37, R37, R8, RZ, 0x1d ;  /* 0x0000000825257211 */ /* 0x000fc400078fe8ff */
[----:B0-----:R-:W-:Y:S01]  /*12cd0*/  LOP3.LUT R9, R39, 0x38, R6, 0xf8, !PT ;  /* 0x0000003827097812 */ /* 0x001fe200078ef806 */
[----:B------:R-:W-:Y:S01]  /*12ce0*/  IMAD.SHL.U32 R7, R5, 0x80, RZ ;  /* 0x0000008005077824 */ /* 0x000fe200078e00ff */
[----:B------:R-:W-:Y:S02]  /*12cf0*/  SHF.R.S32.HI R6, RZ, 0x1f, R37 ;  /* 0x0000001fff067819 */ /* 0x000fe40000011425 */
[----:B------:R-:W-:Y:S01]  /*12d00*/  LOP3.LUT R5, R4, 0xfffffe00, RZ, 0xc0, !PT ;  /* 0xfffffe0004057812 */ /* 0x000fe200078ec0ff */
[----:B------:R-:W-:Y:S01]  /*12d10*/  IMAD.SHL.U32 R4, R37, 0x8, RZ ;  /* 0x0000000825047824 */ /* 0x000fe200078e00ff */
[----:B------:R-:W-:Y:S02]  /*12d20*/  LEA.HI R6, R6, R37, RZ, 0x3 ;  /* 0x0000002506067211 */ /* 0x000fe400078f18ff */
[----:B------:R-:W-:Y:S02]  /*12d30*/  SHF.R.U32.HI R8, RZ, 0x3, R39 ;  /* 0x00000003ff087819 */ /* 0x000fe40000011627 */
[----:B------:R-:W-:Y:S01]  /*12d40*/  LOP3.LUT R39, R39, 0x38, R4, 0xf8, !PT ;  /* 0x0000003827277812 */ /* 0x000fe200078ef804 */
[----:B------:R-:W-:Y:S01]  /*12d50*/  IMAD.SHL.U32 R6, R6, 0x400, RZ ;  /* 0x0000040006067824 */ /* 0x000fe200078e00ff */
[----:B-----5:R-:W-:-:S02]  /*12d60*/  R2UR UR4, R52 ;  /* 0x00000000340472ca */ /* 0x020fc400000e0000 */
[-C--:B------:R-:W-:Y:S02]  /*12d70*/  LOP3.LUT R39, R39, R8.reuse, RZ, 0x3c, !PT ;  /* 0x0000000827277212 */ /* 0x080fe400078e3cff */
[----:B------:R-:W-:Y:S02]  /*12d80*/  LOP3.LUT R6, R6, 0x7fffe000, RZ, 0xc0, !PT ;  /* 0x7fffe00006067812 */ /* 0x000fe400078ec0ff */
[----:B------:R-:W-:Y:S02]  /*12d90*/  LOP3.LUT R10, R7, 0xffffe000, RZ, 0xc0, !PT ;  /* 0xffffe000070a7812 */ /* 0x000fe400078ec0ff */
[----:B------:R-:W-:Y:S02]  /*12da0*/  LOP3.LUT R9, R9, R8, RZ, 0x3c, !PT ;  /* 0x0000000809097212 */ /* 0x000fe400078e3cff */
[--C-:B------:R-:W-:Y:S02]  /*12db0*/  IADD3 R39, R39, R6, R5.reuse ;  /* 0x0000000627277210 */ /* 0x100fe40007ffe005 */
[----:B------:R-:W-:-:S02]  /*12dc0*/  IADD3 R9, R9, R10, R5 ;  /* 0x0000000a09097210 */ /* 0x000fc40007ffe005 */
[----:B------:R-:W-:Y:S01]  /*12dd0*/  LOP3.LUT R0, R0, 0xffff0000, RZ, 0xc0, !PT ;  /* 0xffff000000007812 */ /* 0x000fe200078ec0ff */
[----:B------:R-:W-:Y:S01]  /*12de0*/  IMAD R39, R39, 0x2, R18 ;  /* 0x0000000227277824 */ /* 0x000fe200078e0212 */
[----:B------:R-:W-:Y:S02]  /*12df0*/  LEA R38, R9, UR4, 0x1 ;  /* 0x0000000409267c11 */ /* 0x000fe4000f8e08ff */
[----:B------:R-:W-:Y:S01]  /*12e00*/  LOP3.LUT R36, R14, 0xffff0000, RZ, 0xc0, !PT ;  /* 0xffff00000e247812 */ /* 0x000fe200078ec0ff */
[C---:B------:R-:W-:Y:S01]  /*12e10*/  IMAD.U32 R14, R12.reuse, 0x10000, RZ ;  /* 0x000100000c0e7824 */ /* 0x040fe200078e00ff */
[----:B------:R-:W0:Y:S01]  /*12e20*/  LDS.128 R8, [R39+0x14400] ;  /* 0x0144000027087984 */ /* 0x000e220000000c00 */
[----:B------:R-:W-:Y:S02]  /*12e30*/  LOP3.LUT R12, R12, 0xffff0000, RZ, 0xc0, !PT ;  /* 0xffff00000c0c7812 */ /* 0x000fe400078ec0ff */
[----:B------:R-:W-:Y:S01]  /*12e40*/  LOP3.LUT R15, R15, 0xffff0000, RZ, 0xc0, !PT ;  /* 0xffff00000f0f7812 */ /* 0x000fe200078ec0ff */
[----:B------:R-:W1:Y:S01]  /*12e50*/  LDS.128 R4, [R38] ;  /* 0x0000000026047984 */ /* 0x000e620000000c00 */
[----:B------:R-:W-:-:S02]  /*12e60*/  LOP3.LUT R21, R21, 0xffff0000, RZ, 0xc0, !PT ;  /* 0xffff000015157812 */ /* 0x000fc400078ec0ff */
[----:B------:R-:W-:Y:S01]  /*12e70*/  LOP3.LUT R3, R3, 0xffff0000, RZ, 0xc0, !PT ;  /* 0xffff000003037812 */ /* 0x000fe200078ec0ff */
[C---:B0-----:R-:W-:Y:S01]  /*12e80*/  IMAD.U32 R28, R8.reuse, 0x10000, RZ ;  /* 0x00010000081c7824 */ /* 0x041fe200078e00ff */
[----:B------:R-:W-:Y:S01]  /*12e90*/  LOP3.LUT R8, R8, 0xffff0000, RZ, 0xc0, !PT ;  /* 0xffff000008087812 */ /* 0x000fe200078ec0ff */
[C---:B------:R-:W-:Y:S01]  /*12ea0*/  IMAD.U32 R30, R10.reuse, 0x10000, RZ ;  /* 0x000100000a1e7824 */ /* 0x040fe200078e00ff */
[----:B------:R-:W-:Y:S01]  /*12eb0*/  LOP3.LUT R10, R10, 0xffff0000, RZ, 0xc0, !PT ;  /* 0xffff00000a0a7812 */ /* 0x000fe200078ec0ff */
[----:B-1----:R-:W-:Y:S02]  /*12ec0*/  IMAD.U32 R24, R4, 0x10000, RZ ;  /* 0x0001000004187824 */ /* 0x002fe400078e00ff */
[-C--:B------:R-:W-:Y:S01]  /*12ed0*/  FMUL.FTZ R33, R34, R28.reuse ;  /* 0x0000001c22217220 */ /* 0x080fe20000410000 */
[----:B------:R-:W-:Y:S01]  /*12ee0*/  FMUL.FTZ R35, R32, R28 ;  /* 0x0000001c20237220 */ /* 0x000fe20000410000 */
[----:B------:R-:W-:Y:S01]  /*12ef0*/  LOP3.LUT R4, R4, 0xffff0000, RZ, 0xc0, !PT ;  /* 0xffff000004047812 */ /* 0x000fe200078ec0ff */
[----:B------:R-:W-:Y:S01]  /*12f00*/  FMUL.FTZ R41, R0, R8 ;  /* 0x0000000800297220 */ /* 0x000fe20000410000 */
[-C--:B------:R-:W-:Y:S01]  /*12f10*/  FFMA.FTZ R33, R32, R24.reuse, -R33 ;  /* 0x0000001820217223 */ /* 0x080fe20000010821 */
[----:B------:R-:W-:Y:S01]  /*12f20*/  FFMA.FTZ R35, R34, R24, R35 ;  /* 0x0000001822237223 */ /* 0x000fe20000010023 */
[----:B------:R-:W-:Y:S01]  /*12f30*/  LOP3.LUT R24, R20, 0xffff0000, RZ, 0xc0, !PT ;  /* 0xffff000014187812 */ /* 0x000fe200078ec0ff */
[----:B------:R-:W-:-:S02]  /*12f40*/  IMAD.U32 R26, R6, 0x10000, RZ ;  /* 0x00010000061a7824 */ /* 0x000fc400078e00ff */
[----:B------:R-:W-:Y:S01]  /*12f50*/  FMUL.FTZ R37, R36, R8 ;  /* 0x0000000824257220 */ /* 0x000fe20000410000 */
[----:B------:R-:W-:Y:S01]  /*12f60*/  LOP3.LUT R6, R6, 0xffff0000, RZ, 0xc0, !PT ;  /* 0xffff000006067812 */ /* 0x000fe200078ec0ff */
[----:B------:R-:W-:Y:S01]  /*12f70*/  FFMA.FTZ R8, R36, R4, R41 ;  /* 0x0000000424087223 */ /* 0x000fe20000010029 */
[----:B------:R-:W-:Y:S02]  /*12f80*/  IMAD.U32 R29, R9, 0x10000, RZ ;  /* 0x00010000091d7824 */ /* 0x000fe400078e00ff */
[----:B------:R-:W-:Y:S01]  /*12f90*/  FMUL.FTZ R41, R24, R10 ;  /* 0x0000000a18297220 */ /* 0x000fe20000410000 */
[----:B------:R-:W-:Y:S02]  /*12fa0*/  IMAD.U32 R28, R20, 0x10000, RZ ;  /* 0x00010000141c7824 */ /* 0x000fe400078e00ff */
[----:B------:R-:W-:Y:S01]  /*12fb0*/  FFMA.FTZ R0, R0, R4, -R37 ;  /* 0x0000000400007223 */ /* 0x000fe20000010825 */
[----:B------:R-:W-:Y:S01]  /*12fc0*/  FMUL.FTZ R45, R12, R10 ;  /* 0x0000000a0c2d7220 */ /* 0x000fe20000410000 */
[----:B------:R-:W-:-:S02]  /*12fd0*/  IMAD.U32 R25, R5, 0x10000, RZ ;  /* 0x0001000005197824 */ /* 0x000fc400078e00ff */
[----:B------:R-:W-:Y:S01]  /*12fe0*/  FFMA.FTZ R20, R12, R6, -R41 ;  /* 0x000000060c147223 */ /* 0x000fe20000010829 */
[----:B------:R-:W-:Y:S02]  /*12ff0*/  IMAD.U32 R31, R11, 0x10000, RZ ;  /* 0x000100000b1f7824 */ /* 0x000fe400078e00ff */
[----:B------:R-:W-:Y:S01]  /*13000*/  FMUL.FTZ R4, R49, R29 ;  /* 0x0000001d31047220 */ /* 0x000fe20000410000 */
[----:B------:R-:W-:Y:S02]  /*13010*/  IMAD.U32 R41, R13, 0x10000, RZ ;  /* 0x000100000d297824 */ /* 0x000fe400078e00ff */
[-C--:B------:R-:W-:Y:S01]  /*13020*/  FMUL.FTZ R37, R28, R30.reuse ;  /* 0x0000001e1c257220 */ /* 0x080fe20000410000 */
[----:B------:R-:W-:Y:S01]  /*13030*/  FMUL.FTZ R43, R14, R30 ;  /* 0x0000001e0e2b7220 */ /* 0x000fe20000410000 */
[----:B------:R-:W-:Y:S01]  /*13040*/  FFMA.FTZ R24, R24, R6, R45 ;  /* 0x0000000618187223 */ /* 0x000fe2000001002d */
[----:B------:R-:W-:Y:S02]  /*13050*/  IMAD.U32 R27, R7, 0x10000, RZ ;  /* 0x00010000071b7824 */ /* 0x000fe400078e00ff */
[----:B------:R-:W-:Y:S01]  /*13060*/  FMUL.FTZ R6, R51, R31 ;  /* 0x0000001f33067220 */ /* 0x000fe20000410000 */
[----:B------:R-:W-:Y:S01]  /*13070*/  FFMA.FTZ R12, R47, R25, -R4 ;  /* 0x000000192f0c7223 */ /* 0x000fe20000010804 */
[----:B------:R-:W-:Y:S01]  /*13080*/  LOP3.LUT R9, R9, 0xffff0000, RZ, 0xc0, !PT ;  /* 0xffff000009097812 */ /* 0x000fe200078ec0ff */
[----:B------:R-:W-:Y:S01]  /*13090*/  FMUL.FTZ R10, R47, R29 ;  /* 0x0000001d2f0a7220 */ /* 0x000fe20000410000 */
[----:B------:R-:W-:Y:S01]  /*130a0*/  LOP3.LUT R11, R11, 0xffff0000, RZ, 0xc0, !PT ;  /* 0xffff00000b0b7812 */ /* 0x000fe200078ec0ff */
[----:B------:R-:W-:Y:S01]  /*130b0*/  FMUL.FTZ R4, R41, R31 ;  /* 0x0000001f29047220 */ /* 0x000fe20000410000 */
[----:B------:R-:W-:Y:S01]  /*130c0*/  LOP3.LUT R13, R13, 0xffff0000, RZ, 0xc0, !PT ;  /* 0xffff00000d0d7812 */ /* 0x000fe200078ec0ff */
[-C--:B------:R-:W-:Y:S01]  /*130d0*/  FFMA.FTZ R37, R14, R26.reuse, -R37 ;  /* 0x0000001a0e257223 */ /* 0x080fe20000010825 */
[----:B------:R-:W-:Y:S01]  /*130e0*/  FFMA.FTZ R43, R28, R26, R43 ;  /* 0x0000001a1c2b7223 */ /* 0x000fe2000001002b */
[----:B------:R-:W-:Y:S01]  /*130f0*/  FFMA.FTZ R26, R41, R27, -R6 ;  /* 0x0000001b291a7223 */ /* 0x000fe20000010806 */
[----:B------:R-:W-:Y:S01]  /*13100*/  LOP3.LUT R5, R5, 0xffff0000, RZ, 0xc0, !PT ;  /* 0xffff000005057812 */ /* 0x000fe200078ec0ff */
[----:B------:R-:W-:Y:S01]  /*13110*/  FFMA.FTZ R25, R49, R25, R10 ;  /* 0x0000001931197223 */ /* 0x000fe2000001000a */
[----:B------:R-:W-:Y:S01]  /*13120*/  LOP3.LUT R7, R7, 0xffff0000, RZ, 0xc0, !PT ;  /* 0xffff000007077812 */ /* 0x000fe200078ec0ff */
[----:B------:R-:W-:Y:S01]  /*13130*/  FFMA.FTZ R27, R51, R27, R4 ;  /* 0x0000001b331b7223 */ /* 0x000fe20000010004 */
[----:B------:R-:W-:Y:S01]  /*13140*/  FMUL.FTZ R4, R15, R9 ;  /* 0x000000090f047220 */ /* 0x000fe20000410000 */
[----:B------:R-:W-:Y:S01]  /*13150*/  FMUL.FTZ R10, R21, R11 ;  /* 0x0000000b150a7220 */ /* 0x000fe20000410000 */
        /* <DEDUP_REMOVED lines=16> */
.L_x_606:
[----:B------:R-:W-:Y:S05]  /*13260*/  BSYNC B0 ;  /* 0x0000000000007941 */ /* 0x000fea0003800000 */
.L_x_575:
[----:B------:R-:W-:Y:S01]  /*13270*/  @!PT LDS RZ, [RZ] ;  /* 0x00000000fffff984 */ /* 0x000fe20000000800 */
[----:B------:R-:W-:Y:S01]  /*13280*/  @!PT LDS RZ, [RZ] ;  /* 0x00000000fffff984 */ /* 0x000fe20000000800 */
[----:B------:R-:W-:Y:S01]  /*13290*/  @!PT LDS RZ, [RZ] ;  /* 0x00000000fffff984 */ /* 0x000fe20000000800 */
[----:B------:R-:W-:Y:S01]  /*132a0*/  @!PT LDS RZ, [RZ] ;  /* 0x00000000fffff984 */ /* 0x000fe20000000800 */
[----:B------:R4:W-:Y:S06]  /*132b0*/  MEMBAR.ALL.CTA ;  /* 0x0000000000007992 */ /* 0x0009ec0000008000 */
[----:B----4-:R-:W4:Y:S01]  /*132c0*/  FENCE.VIEW.ASYNC.S ;  /* 0x00000000000073c6 */ /* 0x010f220000000000 */
[----:B------:R-:W-:Y:S05]  /*132d0*/  WARPSYNC.ALL ;  /* 0x0000000000007948 */ /* 0x000fea0003800000 */
[----:B----4-:R-:W-:Y:S06]  /*132e0*/  BAR.SYNC.DEFER_BLOCKING 0xd, 0x100 ;  /* 0x0344000000007b1d */ /* 0x010fec0000010000 */
.L_x_573:
[----:B------:R-:W-:-:S06]  /*132f0*/  ULOP3.LUT UR4, UR60, 0x1, URZ, 0xfc, !UPT ;  /* 0x000000013c047892 */ /* 0x000fcc000f8efc3f */
[----:B------:R-:W-:-:S05]  /*13300*/  IMAD.U32 R0, RZ, RZ, UR4 ;  /* 0x00000004ff007e24 */ /* 0x000fca000f8e00ff */
[----:B------:R-:W-:-:S13]  /*13310*/  ISETP.NE.AND P0, PT, R0, 0x3, PT ;  /* 0x000000030000780c */ /* 0x000fda0003f05270 */
[----:B------:R-:W-:Y:S05]  /*13320*/  @!P0 BRA `(.L_x_632) ;  /* 0x0000000000048947 */ /* 0x000fea0003800000 */
[----:B------:R-:W-:Y:S01]  /*13330*/  BPT.TRAP 0x1 ;  /* 0x000000040000795c */ /* 0x000fe20000300000 */
.L_x_632:
[----:B------:R-:W-:Y:S01]  /*13340*/  IMAD R0, R220, 0x8, R18 ;  /* 0x00000008dc007824 */ /* 0x000fe200078e0212 */
[----:B01----:R-:W-:-:S04]  /*13350*/  SHF.L.U32 R3, R221, 0x1f, RZ ;  /* 0x0000001fdd037819 */ /* 0x003fc800000006ff */
[----:B------:R0:W1:Y:S01]  /*13360*/  SYNCS.PHASECHK.TRANS64.TRYWAIT P2, [R0+URZ+0x38830], R3 ;  /* 0x03883003000075a7 */ /* 0x000062000804017f */
[----:B------:R-:W-:Y:S05]  /*13370*/  @!P0 BRA `(.L_x_633) ;  /* 0x0000000000048947 */ /* 0x000fea0003800000 */
[----:B------:R-:W-:Y:S01]  /*13380*/  BPT.TRAP 0x1 ;  /* 0x000000040000795c */ /* 0x000fe20000300000 */
.L_x_633:
[----:B--23--:R-:W2:Y:S01]  /*13390*/  S2R R4, SR_TID.X ;  /* 0x0000000000047919 */ /* 0x00cea20000002100 */
[----:B------:R-:W-:Y:S01]  /*133a0*/  IMAD.MOV.U32 R151, RZ, RZ, RZ ;  /* 0x000000ffff977224 */ /* 0x000fe200078e00ff */
[----:B--2---:R-:W-:-:S04]  /*133b0*/  LOP3.LUT R4, R4, 0x7f, RZ, 0xc0, !PT ;  /* 0x0000007f04047812 */ /* 0x004fc800078ec0ff */
[----:B------:R-:W-:Y:S01]  /*133c0*/  ISETP.NE.AND P1, PT, R4, RZ, PT ;  /* 0x000000ff0400720c */ /* 0x000fe20003f25270 */
[----:B-1----:R-:W-:-:S12]  /*133d0*/  @P2 BRA `(.L_x_634) ;  /* 0x0000000000082947 */ /* 0x002fd80003800000 */
[----:B------:R-:W1:Y:S02]  /*133e0*/  SYNCS.PHASECHK.TRANS64.TRYWAIT P2, [R0+URZ+0x38830], R3 ;  /* 0x03883003000075a7 */ /* 0x000e64000804017f */
[----:B-1----:R-:W-:Y:S05]  /*133f0*/  @!P2 BRA `(.L_x_635) ;  /* 0x000001940090a947 */ /* 0x002fea0003800000 */
.L_x_634:
[----:B------:R-:W-:Y:S05]  /*13400*/  WARPSYNC.ALL ;  /* 0x0000000000007948 */ /* 0x000fea0003800000 */
[----:B01----:R-:W-:Y:S01]  /*13410*/  VIADD R3, R18, 0x24400 ;  /* 0x0002440012037836 */ /* 0x003fe20000000000 */
[----:B------:R-:W-:Y:S01]  /*13420*/  R2UR UR20, R2 ;  /* 0x00000000021472ca */ /* 0x000fe200000e0000 */
[----:B-----5:R-:W-:Y:S01]  /*13430*/  WARPGROUP.ARRIVE ;  /* 0x00000000000079c5 */ /* 0x020fe20000000000 */
[----:B------:R-:W-:Y:S01]  /*13440*/  UMOV UR5, 0x40000040 ;  /* 0x4000004000057882 */ /* 0x000fe20000000000 */
[----:B------:R-:W-:Y:S01]  /*13450*/  IMAD.MOV.U32 R5, RZ, RZ, 0x40000040 ;  /* 0x40000040ff057424 */ /* 0x000fe200078e00ff */
[----:B------:R-:W-:Y:S01]  /*13460*/  SHF.R.U32.HI R3, RZ, 0x4, R3 ;  /* 0x00000004ff037819 */ /* 0x000fe20000011603 */
[----:B------:R-:W-:Y:S01]  /*13470*/  UMOV UR17, UR5 ;  /* 0x0000000500117c82 */ /* 0x000fe20008000000 */
[----:B------:R-:W-:Y:S01]  /*13480*/  IMAD.U32 R13, RZ, RZ, UR5 ;  /* 0x00000005ff0d7e24 */ /* 0x000fe2000f8e00ff */
[----:B------:R-:W-:Y:S01]  /*13490*/  UMOV UR9, UR17 ;  /* 0x0000001100097c82 */ /* 0x000fe20008000000 */
[----:B------:R-:W-:Y:S01]  /*134a0*/  LOP3.LUT R3, R3, 0x3fff, RZ, 0xc0, !PT ;  /* 0x00003fff03037812 */ /* 0x000fe200078ec0ff */
[----:B------:R-:W-:Y:S01]  /*134b0*/  IMAD.MOV.U32 R7, RZ, RZ, 0x40000040 ;  /* 0x40000040ff077424 */ /* 0x000fe200078e00ff */
[----:B------:R-:W-:Y:S01]  /*134c0*/  UMOV UR13, UR17 ;  /* 0x00000011000d7c82 */ /* 0x000fe20008000000 */
[----:B------:R-:W-:Y:S01]  /*134d0*/  IMAD.MOV.U32 R9, RZ, RZ, 0x40000040 ;  /* 0x40000040ff097424 */ /* 0x000fe200078e00ff */
[----:B------:R-:W-:Y:S01]  /*134e0*/  LOP3.LUT R224, R3, 0x10000, RZ, 0xfc, !PT ;  /* 0x0001000003e07812 */ /* 0x000fe200078efcff */
[----:B------:R-:W-:Y:S01]  /*134f0*/  IMAD.MOV.U32 R3, RZ, RZ, 0x40000040 ;  /* 0x40000040ff037424 */ /* 0x000fe200078e00ff */
[----:B------:R-:W-:Y:S01]  /*13500*/  ULOP3.LUT UR20, UR20, 0x10000, URZ, 0xfc, !UPT ;  /* 0x0001000014147892 */ /* 0x000fe2000f8efc3f */
[----:B------:R-:W-:Y:S01]  /*13510*/  R2UR UR11, R7 ;  /* 0x00000000070b72ca */ /* 0x000fe200000e0000 */
[----:B------:R-:W-:Y:S01]  /*13520*/  IMAD.MOV.U32 R7, RZ, RZ, 0x40000040 ;  /* 0x40000040ff077424 */ /* 0x000fe200078e00ff */
[----:B------:R-:W-:Y:S01]  /*13530*/  R2UR UR27, R9 ;  /* 0x00000000091b72ca */ /* 0x000fe200000e0000 */
[----:B------:R-:W-:Y:S01]  /*13540*/  IMAD R2, R220, 0xa00, R224 ;  /* 0x00000a00dc027824 */ /* 0x000fe200078e02e0 */
[----:B------:R-:W-:Y:S01]  /*13550*/  R2UR UR7, R3 ;  /* 0x00000000030772ca */ /* 0x000fe200000e0000 */
[----:B------:R-:W-:Y:S01]  /*13560*/  UMOV UR25, 0x40000040 ;  /* 0x4000004000197882 */ /* 0x000fe20000000000 */
[----:B------:R-:W-:Y:S01]  /*13570*/  UMOV UR4, UR20 ;  /* 0x0000001400047c82 */ /* 0x000fe20008000000 */
[C---:B------:R-:W-:Y:S01]  /*13580*/  VIADD R4, R2.reuse, 0x80 ;  /* 0x0000008002047836 */ /* 0x040fe20000000000 */
[C---:B------:R-:W-:Y:S01]  /*13590*/  R2UR UR6, R2.reuse ;  /* 0x00000000020672ca */ /* 0x040fe200000e0000 */
[----:B------:R-:W-:Y:S01]  /*135a0*/  UMOV UR16, UR4 ;  /* 0x0000000400107c82 */ /* 0x000fe20008000000 */
[----:B------:R-:W-:Y:S01]  /*135b0*/  IMAD.U32 R12, RZ, RZ, UR4 ;  /* 0x00000004ff0c7e24 */ /* 0x000fe2000f8e00ff */
[----:B------:R-:W-:Y:S01]  /*135c0*/  UMOV UR8, UR16 ;  /* 0x0000001000087c82 */ /* 0x000fe20008000000 */
[C---:B------:R-:W-:Y:S01]  /*135d0*/  VIADD R6, R2.reuse, 0x100 ;  /* 0x0000010002067836 */ /* 0x040fe20000000000 */
[----:B------:R-:W-:Y:S01]  /*135e0*/  UMOV UR12, UR16 ;  /* 0x00000010000c7c82 */ /* 0x000fe20008000000 */
[----:B------:R-:W-:Y:S01]  /*135f0*/  R2UR UR19, R7 ;  /* 0x00000000071372ca */ /* 0x000fe200000e0000 */
[----:B------:R-:W-:Y:S01]  /*13600*/  VIADD R8, R2, 0x2 ;  /* 0x0000000202087836 */ /* 0x000fe20000000000 */
[----:B------:R0:W-:Y:S01]  /*13610*/  STL.64 [R1+0x58], R12 ;  /* 0x0000580c01007387 */ /* 0x0001e20000100a00 */
[----:B------:R-:W-:Y:S01]  /*13620*/  R2UR UR10, R6 ;  /* 0x00000000060a72ca */ /* 0x000fe200000e0000 */
[----:B------:R-:W-:Y:S01]  /*13630*/  VIADD R6, R2, 0x200 ;  /* 0x0000020002067836 */ /* 0x000fe20000000000 */
[----:B------:R-:W-:Y:S01]  /*13640*/  P2R R10, PR, RZ, 0x1 ;  /* 0x00000001ff0a7803 */ /* 0x000fe20000000000 */
[----:B------:R-:W-:Y:S01]  /*13650*/  IMAD.MOV.U32 R7, RZ, RZ, 0x40000040 ;  /* 0x40000040ff077424 */ /* 0x000fe200078e00ff */
[----:B------:R-:W-:Y:S01]  /*13660*/  HGMMA.64x16x16.F32.BF16 R56, gdesc[UR4], RZ, !UPT, gsb0 ;  /* 0x00200000043879f0 */ /* 0x000fe2000c0018ff */
[----:B------:R-:W-:Y:S01]  /*13670*/  R2UR UR6, R4 ;  /* 0x00000000040672ca */ /* 0x000fe200000e0000 */
[----:B------:R-:W-:Y:S01]  /*13680*/  UMOV UR4, UR16 ;  /* 0x0000001000047c82 */ /* 0x000fe20008000000 */
[----:B------:R-:W-:Y:S01]  /*13690*/  R2UR UR7, R5 ;  /* 0x00000000050772ca */ /* 0x000fe200000e0000 */
[----:B------:R-:W-:Y:S01]  /*136a0*/  UMOV UR5, UR17 ;  /* 0x0000001100057c82 */ /* 0x000fe20008000000 */
[----:B------:R-:W-:Y:S01]  /*136b0*/  VIADD R4, R2, 0x180 ;  /* 0x0000018002047836 */ /* 0x000fe20000000000 */
[----:B------:R-:W-:Y:S01]  /*136c0*/  R2UR UR18, R6 ;  /* 0x00000000061272ca */ /* 0x000fe200000e0000 */
[----:B------:R-:W-:Y:S01]  /*136d0*/  IMAD.MOV.U32 R5, RZ, RZ, 0x40000040 ;  /* 0x40000040ff057424 */ /* 0x000fe200078e00ff */
[----:B------:R-:W-:Y:S01]  /*136e0*/  R2UR UR26, R8 ;  /* 0x00000000081a72ca */ /* 0x000fe200000e0000 */
[----:B------:R-:W-:Y:S01]  /*136f0*/  VIADD R6, R2, 0x102 ;  /* 0x0000010202067836 */ /* 0x000fe20000000000 */
[----:B------:R-:W-:Y:S01]  /*13700*/  R2UR UR14, R4 ;  /* 0x00000000040e72ca */ /* 0x000fe200000e0000 */
[----:B------:R-:W-:Y:S01]  /*13710*/  VIADD R4, R2, 0x82 ;  /* 0x0000008202047836 */ /* 0x000fe20000000000 */
[----:B------:R-:W-:Y:S01]  /*13720*/  R2UR UR15, R5 ;  /* 0x00000000050f72ca */ /* 0x000fe200000e0000 */
[----:B------:R-:W-:-:S02]  /*13730*/  IMAD.MOV.U32 R5, RZ, RZ, 0x40000040 ;  /* 0x40000040ff057424 */ /* 0x000fc400078e00ff */
[----:B------:R-:W-:Y:S02]  /*13740*/  VIADD R8, R2, 0x4 ;  /* 0x0000000402087836 */ /* 0x000fe40000000000 */
[----:B------:R-:W-:Y:S02]  /*13750*/  IMAD.MOV.U32 R9, RZ, RZ, 0x40000040 ;  /* 0x40000040ff097424 */ /* 0x000fe400078e00ff */
[----:B0-----:R-:W-:Y:S01]  /*13760*/  IMAD.U32 R13, RZ, RZ, UR25 ;  /* 0x00000019ff0d7e24 */ /* 0x001fe2000f8e00ff */
[----:B------:R-:W-:Y:S02]  /*13770*/  WARPGROUP.DEPBAR.LE gsb0, 0x0 ;  /* 0x00008000000079c5 */ /* 0x000fe40000010000 */
[----:B------:R-:W-:-:S06]  /*13780*/  WARPGROUP.ARRIVE ;  /* 0x00000000000079c5 */ /* 0x000fcc0000000000 */
[----:B------:R-:W-:Y:S01]  /*13790*/  HGMMA.64x16x16.F32.BF16 R48, gdesc[UR4], RZ, !UPT, gsb0 ;  /* 0x00200000043079f0 */ /* 0x000fe2000c0018ff */
[----:B------:R-:W-:-:S07]  /*137a0*/  UIADD3 UR4, UR20, 0x2, URZ ;  /* 0x0000000214047890 */ /* 0x000fce000fffe03f */
[----:B------:R-:W-:Y:S02]  /*137b0*/  UMOV UR24, UR4 ;  /* 0x0000000400187c82 */ /* 0x000fe40008000000 */
[----:B------:R-:W-:-:S05]  /*137c0*/  IMAD.U32 R12, RZ, RZ, UR24 ;  /* 0x00000018ff0c7e24 */ /* 0x000fca000f8e00ff */
[----:B------:R0:W-:Y:S01]  /*137d0*/  STL.64 [R1+0x50], R12 ;  /* 0x0000500c01007387 */ /* 0x0001e20000100a00 */
[----:B------:R-:W-:Y:S02]  /*137e0*/  WARPGROUP.DEPBAR.LE gsb0, 0x0 ;  /* 0x00008000000079c5 */ /* 0x000fe40000010000 */
[----:B------:R-:W-:-:S06]  /*137f0*/  WARPGROUP.ARRIVE ;  /* 0x00000000000079c5 */ /* 0x000fcc0000000000 */
[----:B------:R-:W-:Y:S01]  /*13800*/  HGMMA.64x16x16.F32.BF16 R40, gdesc[UR8], RZ, !UPT, gsb0 ;  /* 0x00200000082879f0 */ /* 0x000fe2000c0018ff */
[----:B------:R-:W-:Y:S01]  /*13810*/  UMOV UR8, UR24 ;  /* 0x0000001800087c82 */ /* 0x000fe20008000000 */
[----:B------:R-:W-:Y:S01]  /*13820*/  UMOV UR9, UR25 ;  /* 0x0000001900097c82 */ /* 0x000fe20008000000 */
[----:B------:R-:W-:Y:S01]  /*13830*/  UMOV UR4, UR8 ;  /* 0x0000000800047c82 */ /* 0x000fe20008000000 */
[----:B------:R-:W-:Y:S01]  /*13840*/  UMOV UR5, UR9 ;  /* 0x0000000900057c82 */ /* 0x000fe20008000000 */
[----:B------:R-:W-:Y:S02]  /*13850*/  WARPGROUP.DEPBAR.LE gsb0, 0x0 ;  /* 0x00008000000079c5 */ /* 0x000fe40000010000 */
[----:B------:R-:W-:-:S06]  /*13860*/  WARPGROUP.ARRIVE ;  /* 0x00000000000079c5 */ /* 0x000fcc0000000000 */
[----:B------:R-:W-:Y:S01]  /*13870*/  HGMMA.64x16x16.F32.BF16 R32, gdesc[UR12], RZ, !UPT, gsb0 ;  /* 0x002000000c2079f0 */ /* 0x000fe2000c0018ff */
[----:B------:R-:W-:Y:S01]  /*13880*/  R2UR UR14, R4 ;  /* 0x00000000040e72ca */ /* 0x000fe200000e0000 */
[----:B------:R-:W-:Y:S01]  /*13890*/  UMOV UR12, UR8 ;  /* 0x00000008000c7c82 */ /* 0x000fe20008000000 */
[----:B------:R-:W-:Y:S01]  /*138a0*/  R2UR UR15, R5 ;  /* 0x00000000050f72ca */ /* 0x000fe200000e0000 */
[----:B------:R-:W-:Y:S01]  /*138b0*/  UMOV UR13, UR9 ;  /* 0x00000009000d7c82 */ /* 0x000fe20008000000 */
[----:B------:R-:W-:Y:S02]  /*138c0*/  VIADD R4, R2, 0x182 ;  /* 0x0000018202047836 */ /* 0x000fe40000000000 */
[----:B------:R-:W-:-:S03]  /*138d0*/  IMAD.MOV.U32 R5, RZ, RZ, 0x40000040 ;  /* 0x40000040ff057424 */ /* 0x000fc600078e00ff */
[----:B------:R-:W-:Y:S01]  /*138e0*/  R2UR UR6, R4 ;  /* 0x00000000040672ca */ /* 0x000fe200000e0000 */
[----:B------:R-:W-:Y:S01]  /*138f0*/  VIADD R4, R2, 0x84 ;  /* 0x0000008402047836 */ /* 0x000fe20000000000 */
[----:B------:R-:W-:Y:S01]  /*13900*/  R2UR UR7, R5 ;  /* 0x00000000050772ca */ /* 0x000fe200000e0000 */
[----:B------:R-:W-:Y:S01]  /*13910*/  IMAD.MOV.U32 R5, RZ, RZ, 0x40000040 ;  /* 0x40000040ff057424 */ /* 0x000fe200078e00ff */
        /* <DEDUP_REMOVED lines=15> */
[----:B------:R-:W-:Y:S01]  /*13a10*/  HGMMA.64x16x16.F32.BF16 R56, gdesc[UR24], R56, gsb0 ;  /* 0x00200000183879f0 */ /* 0x000fe20008001838 */
[----:B------:R-:W-:Y:S01]  /*13a20*/  R2UR UR26, R8 ;  /* 0x00000000081a72ca */ /* 0x000fe200000e0000 */
[----:B------:R-:W-:Y:S01]  /*13a30*/  UMOV UR25, 0x40000040 ;  /* 0x4000004000197882 */ /* 0x000fe20000000000 */
[----:B------:R-:W-:Y:S01]  /*13a40*/  R2UR UR27, R9 ;  /* 0x00000000091b72ca */ /* 0x000fe200000e0000 */
[----:B------:R-:W-:Y:S02]  /*13a50*/  VIADD R8, R2, 0x6 ;  /* 0x0000000602087836 */ /* 0x000fe40000000000 */
[----:B------:R-:W-:Y:S02]  /*13a60*/  IMAD.MOV.U32 R9, RZ, RZ, 0x40000040 ;  /* 0x40000040ff097424 */ /* 0x000fe400078e00ff */
[----:B0-----:R-:W-:Y:S01]  /*13a70*/  IMAD.U32 R13, RZ, RZ, UR25 ;  /* 0x00000019ff0d7e24 */ /* 0x001fe2000f8e00ff */
[----:B------:R-:W-:Y:S02]  /*13a80*/  WARPGROUP.DEPBAR.LE gsb0, 0x0 ;  /* 0x00008000000079c5 */ /* 0x000fe40000010000 */
[----:B------:R-:W-:-:S06]  /*13a90*/  WARPGROUP.ARRIVE ;  /* 0x00000000000079c5 */ /* 0x000fcc0000000000 */
[----:B------:R-:W-:Y:S01]  /*13aa0*/  HGMMA.64x16x16.F32.BF16 R48, gdesc[UR12], R48, gsb0 ;  /* 0x002000000c3079f0 */ /* 0x000fe20008001830 */
[----:B------:R-:W-:-:S07]  /*13ab0*/  UIADD3 UR12, UR20, 0x4, URZ ;  /* 0x00000004140c7890 */ /* 0x000fce000fffe03f */
[----:B------:R-:W-:Y:S02]  /*13ac0*/  UMOV UR24, UR12 ;  /* 0x0000000c00187c82 */ /* 0x000fe40008000000 */
[----:B------:R-:W-:-:S05]  /*13ad0*/  IMAD.U32 R12, RZ, RZ, UR24 ;  /* 0x00000018ff0c7e24 */ /* 0x000fca000f8e00ff */
[----:B------:R0:W-:Y:S01]  /*13ae0*/  STL.64 [R1+0x48], R12 ;  /* 0x0000480c01007387 */ /* 0x0001e20000100a00 */
[----:B------:R-:W-:Y:S02]  /*13af0*/  WARPGROUP.DEPBAR.LE gsb0, 0x0 ;  /* 0x00008000000079c5 */ /* 0x000fe40000010000 */
[----:B------:R-:W-:-:S06]  /*13b00*/  WARPGROUP.ARRIVE ;  /* 0x00000000000079c5 */ /* 0x000fcc0000000000 */
[----:B------:R-:W-:Y:S01]  /*13b10*/  HGMMA.64x16x16.F32.BF16 R40, gdesc[UR16], R40, gsb0 ;  /* 0x00200000102879f0 */ /* 0x000fe20008001828 */
[----:B------:R-:W-:Y:S01]  /*13b20*/  UMOV UR16, UR24 ;  /* 0x0000001800107c82 */ /* 0x000fe20008000000 */
[----:B------:R-:W-:Y:S01]  /*13b30*/  UMOV UR17, UR25 ;  /* 0x0000001900117c82 */ /* 0x000fe20008000000 */
[----:B------:R-:W-:Y:S01]  /*13b40*/  UMOV UR12, UR16 ;  /* 0x00000010000c7c82 */ /* 0x000fe20008000000 */
[----:B------:R-:W-:Y:S01]  /*13b50*/  UMOV UR13, UR17 ;  /* 0x00000011000d7c82 */ /* 0x000fe20008000000 */
[----:B------:R-:W-:Y:S02]  /*13b60*/  WARPGROUP.DEPBAR.LE gsb0, 0x0 ;  /* 0x00008000000079c5 */ /* 0x000fe40000010000 */
[----:B------:R-:W-:-:S06]  /*13b70*/  WARPGROUP.ARRIVE ;  /* 0x00000000000079c5 */ /* 0x000fcc0000000000 */
[----:B------:R-:W-:Y:S01]  /*13b80*/  HGMMA.64x16x16.F32.BF16 R32, gdesc[UR4], R32, gsb0 ;  /* 0x00200000042079f0 */ /* 0x000fe20008001820 */
        /* <DEDUP_REMOVED lines=35> */
[----:B------:R-:W-:Y:S01]  /*13dc0*/  UIADD3 UR4, UR20, 0x6, URZ ;  /* 0x0000000614047890 */ /* 0x000fe2000fffe03f */
[----:B------:R-:W-:Y:S01]  /*13dd0*/  R2UR UR6, R4 ;  /* 0x00000000040672ca */ /* 0x000fe200000e0000 */
[----:B------:R-:W-:Y:S01]  /*13de0*/  VIADD R4, R2, 0x186 ;  /* 0x0000018602047836 */ /* 0x000fe20000000000 */
[----:B------:R-:W-:Y:S01]  /*13df0*/  R2UR UR7, R5 ;  /* 0x00000000050772ca */ /* 0x000fe200000e0000 */
[----:B------:R-:W-:-:S03]  /*13e00*/  IMAD.MOV.U32 R5, RZ, RZ, 0x40000040 ;  /* 0x40000040ff057424 */ /* 0x000fc600078e00ff */
[----:B------:R-:W-:Y:S02]  /*13e10*/  UMOV UR24, UR4 ;  /* 0x0000000400187c82 */ /* 0x000fe40008000000 */
[----:B------:R-:W-:-:S05]  /*13e20*/  IMAD.U32 R12, RZ, RZ, UR24 ;  /* 0x00000018ff0c7e24 */ /* 0x000fca000f8e00ff */
[----:B------:R0:W-:Y:S01]  /*13e30*/  STL.64 [R1+0x40], R12 ;  /* 0x0000400c01007387 */ /* 0x0001e20000100a00 */
[----:B------:R-:W-:Y:S02]  /*13e40*/  WARPGROUP.DEPBAR.LE gsb0, 0x0 ;  /* 0x00008000000079c5 */ /* 0x000fe40000010000 */
[----:B------:R-:W-:-:S06]  /*13e50*/  WARPGROUP.ARRIVE ;  /* 0x00000000000079c5 */ /* 0x000fcc0000000000 */
[----:B------:R-:W-:Y:S01]  /*13e60*/  HGMMA.64x16x16.F32.BF16 R40, gdesc[UR8], R40, gsb0 ;  /* 0x00200000082879f0 */ /* 0x000fe20008001828 */
        /* <DEDUP_REMOVED lines=14> */
[----:B------:R-:W-:Y:S01]  /*13f50*/  UMOV UR16, UR24 ;  /* 0x0000001800107c82 */ /* 0x000fe20008000000 */
[----:B------:R-:W-:Y:S01]  /*13f60*/  UMOV UR17, UR25 ;  /* 0x0000001900117c82 */ /* 0x000fe20008000000 */
[----:B------:R-:W-:Y:S01]  /*13f70*/  UMOV UR4, UR16 ;  /* 0x0000001000047c82 */ /* 0x000fe20008000000 */
[----:B------:R-:W-:Y:S01]  /*13f80*/  UMOV UR5, UR17 ;  /* 0x0000001100057c82 */ /* 0x000fe20008000000 */
[----:B------:R-:W-:Y:S01]  /*13f90*/  UMOV UR8, UR16 ;  /* 0x0000001000087c82 */ /* 0x000fe20008000000 */
[----:B------:R-:W-:Y:S01]  /*13fa0*/  UMOV UR9, UR17 ;  /* 0x0000001100097c82 */ /* 0x000fe20008000000 */
[----:B------:R-:W-:Y:S01]  /*13fb0*/  UMOV UR12, UR16 ;  /* 0x00000010000c7c82 */ /* 0x000fe20008000000 */
[----:B------:R-:W-:Y:S01]  /*13fc0*/  UMOV UR13, UR17 ;  /* 0x00000011000d7c82 */ /* 0x000fe20008000000 */
[----:B------:R-:W-:Y:S01]  /*13fd0*/  R2UR UR18, R6 ;  /* 0x00000000061272ca */ /* 0x000fe200000e0000 */
[----:B------:R-:W-:Y:S01]  /*13fe0*/  VIADD R6, R2, 0x380 ;  /* 0x0000038002067836 */ /* 0x000fe20000000000 */
[----:B------:R-:W-:Y:S01]  /*13ff0*/  R2UR UR19, R7 ;  /* 0x00000000071372ca */ /* 0x000fe200000e0000 */
[----:B------:R-:W-:Y:S01]  /*14000*/  IMAD.MOV.U32 R7, RZ, RZ, 0x40000040 ;  /* 0x40000040ff077424 */ /* 0x000fe200078e00ff */
[----:B------:R-:W-:-:S02]  /*14010*/  WARPGROUP.DEPBAR.LE gsb0, 0x0 ;  /* 0x00008000000079c5 */ /* 0x000fc40000010000 */
        /* <DEDUP_REMOVED lines=263> */
[----:B------:R-:W-:Y:S01]  /*15090*/  UIADD3 UR4, UR20, 0x802, URZ ;  /* 0x0000080214047890 */ /* 0x000fe2000fffe03f */
[----:B------:R-:W-:Y:S02]  /*150a0*/  R2UR UR6, R4 ;  /* 0x00000000040672ca */ /* 0x000fe400000e0000 */
[----:B------:R-:W-:-:S04]  /*150b0*/  R2UR UR7, R5 ;  /* 0x00000000050772ca */ /* 0x000fc800000e0000 */
[----:B------:R-:W-:Y:S02]  /*150c0*/  UMOV UR24, UR4 ;  /* 0x0000000400187c82 */ /* 0x000fe40008000000 */
[----:B------:R-:W-:Y:S01]  /*150d0*/  IMAD.U32 R12, RZ, RZ, UR24 ;  /* 0x00000018ff0c7e24 */ /* 0x000fe2000f8e00ff */
[----:B------:R-:W-:Y:S02]  /*150e0*/  WARPGROUP.DEPBAR.LE gsb0, 0x0 ;  /* 0x00008000000079c5 */ /* 0x000fe40000010000 */
[----:B------:R-:W-:Y:S01]  /*150f0*/  WARPGROUP.ARRIVE ;  /* 0x00000000000079c5 */ /* 0x000fe20000000000 */
[----:B------:R-:W-:Y:S01]  /*15100*/  VIADD R4, R2, 0x584 ;  /* 0x0000058402047836 */ /* 0x000fe20000000000 */
[----:B------:R-:W-:Y:S01]  /*15110*/  UIADD3 UR52, UR20, 0x806, URZ ;  /* 0x0000080614347890 */ /* 0x000fe2000fffe03f */
[----:B------:R-:W-:Y:S01]  /*15120*/  IMAD.MOV.U32 R5, RZ, RZ, 0x40000040 ;  /* 0x40000040ff057424 */ /* 0x000fe200078e00ff */
[----:B------:R-:W-:Y:S01]  /*15130*/  UMOV UR53, 0x40000040 ;  /* 0x4000004000357882 */ /* 0x000fe20000000000 */
[----:B------:R-:W-:Y:S01]  /*15140*/  UIADD3 UR48, UR20, 0xc00, URZ ;  /* 0x00000c0014307890 */ /* 0x000fe2000fffe03f */
[----:B------:R-:W-:Y:S01]  /*15150*/  HGMMA.64x16x16.F32.BF16 R32, gdesc[UR8], R32, gsb0 ;  /* 0x00200000082079f0 */ /* 0x000fe20008001820 */
[----:B------:R-:W-:Y:S01]  /*15160*/  UMOV UR8, UR24 ;  /* 0x0000001800087c82 */ /* 0x000fe20008000000 */
[----:B------:R-:W-:Y:S01]  /*15170*/  UMOV UR9, UR25 ;  /* 0x0000001900097c82 */ /* 0x000fe20008000000 */
[----:B------:R-:W-:Y:S01]  /*15180*/  UMOV UR16, UR8 ;  /* 0x0000000800107c82 */ /* 0x000fe20008000000 */
[----:B------:R-:W-:Y:S01]  /*15190*/  UMOV UR17, UR9 ;  /* 0x0000000900117c82 */ /* 0x000fe20008000000 */
[----:B------:R-:W-:Y:S01]  /*151a0*/  UMOV UR4, UR8 ;  /* 0x0000000800047c82 */ /* 0x000fe20008000000 */
[----:B------:R-:W-:Y:S01]  /*151b0*/  UMOV UR5, UR9 ;  /* 0x0000000900057c82 */ /* 0x000fe20008000000 */
[----:B------:R-:W-:Y:S01]  /*151c0*/  UMOV UR49, 0x40000040 ;  /* 0x4000004000317882 */ /* 0x000fe20000000000 */
[----:B------:R-:W-:Y:S01]  /*151d0*/  UIADD3 UR44, UR20, 0xc02, URZ ;  /* 0x00000c02142c7890 */ /* 0x000fe2000fffe03f */
[----:B------:R0:W-:Y:S01]  /*151e0*/  STL.64 [R1+0x8], R12 ;  /* 0x0000080c01007387 */ /* 0x0001e20000100a00 */
[----:B------:R-:W-:Y:S01]  /*151f0*/  UMOV UR45, 0x40000040 ;  /* 0x40000040002d7882 */ /* 0x000fe20000000000 */
[----:B------:R-:W-:Y:S01]  /*15200*/  UIADD3 UR40, UR20, 0xc04, URZ ;  /* 0x00000c0414287890 */ /* 0x000fe2000fffe03f */
[----:B------:R-:W-:Y:S01]  /*15210*/  UMOV UR41, 0x40000040 ;  /* 0x4000004000297882 */ /* 0x000fe20000000000 */
[----:B------:R-:W2:Y:S01]  /*15220*/  LDL R64, [R1+0x78] ;  /* 0x0000780001407983 */ /* 0x000ea20000100800 */
        /* <DEDUP_REMOVED lines=9> */
[----:B------:R-:W-:Y:S02]  /*152c0*/  R2UR UR10, R6 ;  /* 0x00000000060a72ca */ /* 0x000fe400000e0000 */
[----:B------:R-:W-:Y:S01]  /*152d0*/  R2UR UR11, R7 ;  /* 0x00000000070b72ca */ /* 0x000fe200000e0000 */
[----:B------:R-:W-:Y:S02]  /*152e0*/  WARPGROUP.DEPBAR.LE gsb0, 0x0 ;  /* 0x00008000000079c5 */ /* 0x000fe40000010000 */
[----:B------:R-:W-:-:S06]  /*152f0*/  WARPGROUP.ARRIVE ;  /* 0x00000000000079c5 */ /* 0x000fcc0000000000 */
[----:B------:R-:W-:Y:S01]  /*15300*/  HGMMA.64x16x16.F32.BF16 R56, gdesc[UR24], R56, gsb0 ;  /* 0x00200000183879f0 */ /* 0x000fe20008001838 */
[----:B------:R-:W-:Y:S01]  /*15310*/  R2UR UR26, R8 ;  /* 0x00000000081a72ca */ /* 0x000fe200000e0000 */
[----:B------:R-:W-:Y:S01]  /*15320*/  UMOV UR25, 0x40000040 ;  /* 0x4000004000197882 */ /* 0x000fe20000000000 */
[----:B------:R-:W-:Y:S01]  /*15330*/  R2UR UR27, R9 ;  /* 0x00000000091b72ca */ /* 0x000fe200000e0000 */
[----:B------:R-:W-:Y:S02]  /*15340*/  WARPGROUP.DEPBAR.LE gsb0, 0x0 ;  /* 0x00008000000079c5 */ /* 0x000fe40000010000 */
[----:B------:R-:W-:Y:S01]  /*15350*/  WARPGROUP.ARRIVE ;  /* 0x00000000000079c5 */ /* 0x000fe20000000000 */
[C---:B------:R-:W-:Y:S02]  /*15360*/  VIADD R6, R2.reuse, 0x604 ;  /* 0x0000060402067836 */ /* 0x040fe40000000000 */
[----:B------:R-:W-:Y:S02]  /*15370*/  IMAD.MOV.U32 R7, RZ, RZ, 0x40000040 ;  /* 0x40000040ff077424 */ /* 0x000fe400078e00ff */
[----:B------:R-:W-:Y:S01]  /*15380*/  VIADD R8, R2, 0x506 ;  /* 0x0000050602087836 */ /* 0x000fe20000000000 */
[----:B------:R-:W-:Y:S01]  /*15390*/  HGMMA.64x16x16.F32.BF16 R48, gdesc[UR16], R48, gsb0 ;  /* 0x00200000103079f0 */ /* 0x000fe20008001830 */
[----:B------:R-:W-:Y:S01]  /*153a0*/  UIADD3 UR36, UR20, 0xc06, URZ ;  /* 0x00000c0614247890 */ /* 0x000fe2000fffe03f */
[----:B------:R-:W-:Y:S01]  /*153b0*/  UMOV UR37, 0x40000040 ;  /* 0x4000004000257882 */ /* 0x000fe20000000000 */
[----:B------:R-:W-:-:S02]  /*153c0*/  IMAD.MOV.U32 R3, RZ, RZ, 0x40000040 ;  /* 0x40000040ff037424 */ /* 0x000fc400078e00ff */
[----:B0-----:R-:W-:Y:S01]  /*153d0*/  IMAD.U32 R13, RZ, RZ, UR25 ;  /* 0x00000019ff0d7e24 */ /* 0x001fe2000f8e00ff */
[----:B------:R-:W-:Y:S02]  /*153e0*/  WARPGROUP.DEPBAR.LE gsb0, 0x0 ;  /* 0x00008000000079c5 */ /* 0x000fe40000010000 */
[----:B------:R-:W-:-:S06]  /*153f0*/  WARPGROUP.ARRIVE ;  /* 0x00000000000079c5 */ /* 0x000fcc0000000000 */
[----:B------:R-:W-:Y:S01]  /*15400*/  HGMMA.64x16x16.F32.BF16 R40, gdesc[UR12], R40, gsb0 ;  /* 0x002000000c2879f0 */ /* 0x000fe20008001828 */
[----:B------:R-:W-:-:S07]  /*15410*/  UIADD3 UR12, UR20, 0x804, URZ ;  /* 0x00000804140c7890 */ /* 0x000fce000fffe03f */
[----:B------:R-:W-:Y:S01]  /*15420*/  UMOV UR24, UR12 ;  /* 0x0000000c00187c82 */ /* 0x000fe20008000000 */
[----:B------:R-:W-:Y:S01]  /*15430*/  R2UR UR18, R4 ;  /* 0x00000000041272ca */ /* 0x000fe200000e0000 */
[----:B------:R-:W-:Y:S02]  /*15440*/  WARPGROUP.DEPBAR.LE gsb0, 0x0 ;  /* 0x00008000000079c5 */ /* 0x000fe40000010000 */
[----:B------:R-:W-:Y:S01]  /*15450*/  WARPGROUP.ARRIVE ;  /* 0x00000000000079c5 */ /* 0x000fe20000000000 */
[----:B------:R-:W-:Y:S01]  /*15460*/  R2UR UR19, R5 ;  /* 0x00000000051372ca */ /* 0x000fe200000e0000 */
[----:B------:R-:W-:Y:S01]  /*15470*/  IMAD.MOV.U32 R9, RZ, RZ, 0x40000040 ;  /* 0x40000040ff097424 */ /* 0x000fe200078e00ff */
[----:B------:R-:W-:Y:S01]  /*15480*/  R2UR UR14, R6 ;  /* 0x00000000060e72ca */ /* 0x000fe200000e0000 */
[----:B------:R-:W-:Y:S02]  /*15490*/  IMAD.U32 R12, RZ, RZ, UR24 ;  /* 0x00000018ff0c7e24 */ /* 0x000fe4000f8e00ff */
[----:B------:R-:W-:Y:S03]  /*154a0*/  HGMMA.64x16x16.F32.BF16 R32, gdesc[UR4], R32, gsb0 ;  /* 0x00200000042079f0 */ /* 0x000fe60008001820 */
[----:B------:R-:W-:-:S02]  /*154b0*/  WARPGROUP.DEPBAR.LE gsb0, 0x0 ;  /* 0x00008000000079c5 */ /* 0x000fc40000010000 */
        /* <DEDUP_REMOVED lines=14> */
[----:B------:R-:W-:Y:S01]  /*155a0*/  UMOV UR13, UR5 ;  /* 0x00000005000d7c82 */ /* 0x000fe20008000000 */
[----:B------:R-:W-:Y:S01]  /*155b0*/  VIADD R4, R2, 0x684 ;  /* 0x0000068402047836 */ /* 0x000fe20000000000 */
[----:B------:R-:W-:Y:S02]  /*155c0*/  WARPGROUP.DEPBAR.LE gsb0, 0x0 ;  /* 0x00008000000079c5 */ /* 0x000fe40000010000 */
[----:B------:R-:W-:-:S07]  /*155d0*/  WARPGROUP.ARRIVE ;  /* 0x00000000000079c5 */ /* 0x000fce0000000000 */
[----:B------:R-:W-:Y:S01]  /*155e0*/  HGMMA.64x16x16.F32.BF16 R40, gdesc[UR12], R40, gsb0 ;  /* 0x002000000c2879f0 */ /* 0x000fe20008001828 */
[----:B------:R-:W-:Y:S01]  /*155f0*/  IMAD.MOV.U32 R5, RZ, RZ, 0x40000040 ;  /* 0x40000040ff057424 */ /* 0x000fe200078e00ff */
[----:B------:R-:W-:-:S04]  /*15600*/  R2UR UR10, R4 ;  /* 0x00000000040a72ca */ /* 0x000fc800000e0000 */
[----:B------:R-:W-:Y:S01]  /*15610*/  R2UR UR11, R5 ;  /* 0x00000000050b72ca */ /* 0x000fe200000e0000 */
[----:B------:R-:W-:Y:S01]  /*15620*/  UMOV UR8, UR4 ;  /* 0x0000000400087c82 */ /* 0x000fe20008000000 */
[----:B------:R-:W-:Y:S01]  /*15630*/  UMOV UR9, UR5 ;  /* 0x0000000500097c82 */ /* 0x000fe20008000000 */
[----:B------:R-:W-:Y:S02]  /*15640*/  WARPGROUP.DEPBAR.LE gsb0, 0x0 ;  /* 0x00008000000079c5 */ /* 0x000fe40000010000 */
[----:B------:R-:W-:-:S08]  /*15650*/  WARPGROUP.ARRIVE ;  /* 0x00000000000079c5 */ /* 0x000fd00000000000 */
[----:B------:R-:W-:Y:S01]  /*15660*/  HGMMA.64x16x16.F32.BF16 R32, gdesc[UR8], R32, gsb0 ;  /* 0x00200000082079f0 */ /* 0x000fe20008001820 */
[----:B------:R-:W-:Y:S02]  /*15670*/  VIADD R6, R2, 0x704 ;  /* 0x0000070402067836 */ /* 0x000fe40000000000 */
[----:B------:R-:W-:-:S03]  /*15680*/  IMAD.MOV.U32 R7, RZ, RZ, 0x40000040 ;  /* 0x40000040ff077424 */ /* 0x000fc600078e00ff */
[----:B------:R-:W-:Y:S02]  /*15690*/  R2UR UR6, R6 ;  /* 0x00000000060672ca */ /* 0x000fe400000e0000 */
[----:B------:R-:W-:Y:S01]  /*156a0*/  R2UR UR7, R7 ;  /* 0x00000000070772ca */ /* 0x000fe200000e0000 */
[----:B------:R-:W-:Y:S02]  /*156b0*/  WARPGROUP.DEPBAR.LE gsb0, 0x0 ;  /* 0x00008000000079c5 */ /* 0x000fe40000010000 */
[----:B------:R-:W-:-:S10]  /*156c0*/  WARPGROUP.ARRIVE ;  /* 0x00000000000079c5 */ /* 0x000fd40000000000 */
[----:B------:R-:W-:Y:S01]  /*156d0*/  HGMMA.64x16x16.F32.BF16 R24, gdesc[UR4], R24, gsb0 ;  /* 0x00200000041879f0 */ /* 0x000fe20008001818 */
[----:B------:R-:W-:Y:S02]  /*156e0*/  R2UR UR54, R8 ;  /* 0x00000000083672ca */ /* 0x000fe400000e0000 */
[----:B------:R-:W-:Y:S01]  /*156f0*/  R2UR UR55, R9 ;  /* 0x00000000093772ca */ /* 0x000fe200000e0000 */
[----:B------:R-:W-:Y:S01]  /*15700*/  VIADD R4, R2, 0x586 ;  /* 0x0000058602047836 */ /* 0x000fe20000000000 */
[----:B------:R-:W-:Y:S02]  /*15710*/  WARPGROUP.DEPBAR.LE gsb0, 0x0 ;  /* 0x00008000000079c5 */ /* 0x000fe40000010000 */
[----:B------:R-:W-:-:S09]  /*15720*/  WARPGROUP.ARRIVE ;  /* 0x00000000000079c5 */ /* 0x000fd20000000000 */
        /* <DEDUP_REMOVED lines=156> */
[C---:B------:R-:W-:Y:S01]  /*160f0*/  VIADD R6, R2.reuse, 0x984 ;  /* 0x0000098402067836 */ /* 0x040fe20000000000 */
[----:B------:R-:W-:Y:S01]  /*16100*/  UMOV UR4, UR40 ;  /* 0x0000002800047c82 */ /* 0x000fe20008000000 */
[----:B------:R-:W-:Y:S01]  /*16110*/  IMAD.MOV.U32 R7, RZ, RZ, 0x40000040 ;  /* 0x40000040ff077424 */ /* 0x000fe200078e00ff */
[----:B------:R-:W-:Y:S01]  /*16120*/  UMOV UR5, UR41 ;  /* 0x0000002900057c82 */ /* 0x000fe20008000000 */
[----:B------:R-:W-:Y:S01]  /*16130*/  VIADD R8, R2, 0x786 ;  /* 0x0000078602087836 */ /* 0x000fe20000000000 */
[----:B------:R-:W-:Y:S01]  /*16140*/  R2UR UR6, R6 ;  /* 0x00000000060672ca */ /* 0x000fe200000e0000 */
[----:B------:R-:W-:Y:S01]  /*16150*/  IMAD.MOV.U32 R9, RZ, RZ, 0x40000040 ;  /* 0x40000040ff097424 */ /* 0x000fe200078e00ff */
[----:B------:R-:W-:Y:S01]  /*16160*/  R2UR UR7, R7 ;  /* 0x00000000070772ca */ /* 0x000fe200000e0000 */
[----:B------:R-:W-:Y:S01]  /*16170*/  VIADD R4, R2, 0x806 ;  /* 0x0000080602047836 */ /* 0x000fe20000000000 */
[----:B------:R-:W-:Y:S01]  /*16180*/  ULDC UR8, c[0x0][0x9d8] ;  /* 0x0002760000087ab9 */ /* 0x000fe20000000800 */
[----:B------:R-:W-:-:S02]  /*16190*/  WARPGROUP.DEPBAR.LE gsb0, 0x0 ;  /* 0x00008000000079c5 */ /* 0x000fc40000010000 */
[----:B------:R-:W-:-:S08]  /*161a0*/  WARPGROUP.ARRIVE ;  /* 0x00000000000079c5 */ /* 0x000fd00000000000 */
[----:B------:R-:W-:Y:S01]  /*161b0*/  HGMMA.64x16x16.F32.BF16 R24, gdesc[UR4], R24, gsb0 ;  /* 0x00200000041879f0 */ /* 0x000fe20008001818 */
[----:B------:R-:W-:Y:S02]  /*161c0*/  R2UR UR38, R8 ;  /* 0x00000000082672ca */ /* 0x000fe400000e0000 */
[----:B------:R-:W-:Y:S01]  /*161d0*/  R2UR UR39, R9 ;  /* 0x00000000092772ca */ /* 0x000fe200000e0000 */
[----:B------:R-:W-:Y:S01]  /*161e0*/  IMAD.MOV.U32 R5, RZ, RZ, 0x40000040 ;  /* 0x40000040ff057424 */ /* 0x000fe200078e00ff */
[----:B------:R-:W-:Y:S02]  /*161f0*/  WARPGROUP.DEPBAR.LE gsb0, 0x0 ;  /* 0x00008000000079c5 */ /* 0x000fe40000010000 */
[----:B------:R-:W-:-:S09]  /*16200*/  WARPGROUP.ARRIVE ;  /* 0x00000000000079c5 */ /* 0x000fd20000000000 */
[----:B------:R-:W-:Y:S01]  /*16210*/  HGMMA.64x16x16.F32.BF16 R56, gdesc[UR36], R56, gsb0 ;  /* 0x00200000243879f0 */ /* 0x000fe20008001838 */
[----:B------:R-:W-:Y:S02]  /*16220*/  R2UR UR6, R4 ;  /* 0x00000000040672ca */ /* 0x000fe400000e0000 */
[----:B------:R-:W-:Y:S01]  /*16230*/  R2UR UR7, R5 ;  /* 0x00000000050772ca */ /* 0x000fe200000e0000 */
[----:B------:R-:W-:Y:S01]  /*16240*/  UMOV UR4, UR36 ;  /* 0x0000002400047c82 */ /* 0x000fe20008000000 */
[----:B------:R-:W-:Y:S01]  /*16250*/  UMOV UR5, UR37 ;  /* 0x0000002500057c82 */ /* 0x000fe20008000000 */
[----:B--2---:R-:W-:Y:S01]  /*16260*/  IADD3 R147, R147, 0x50, -R64 ;  /* 0x0000005093937810 */ /* 0x004fe20007ffe840 */
[----:B------:R0:W-:Y:S01]  /*16270*/  STL.64 [R1], R12 ;  /* 0x0000000c01007387 */ /* 0x0001e20000100a00 */
[----:B------:R-:W-:Y:S01]  /*16280*/  @!P1 VIADD R0, R0, 0x38840 ;  /* 0x0003884000009836 */ /* 0x000fe20000000000 */
[----:B------:R-:W-:Y:S01]  /*16290*/  ULDC UR39, c[0x0][0x9d8] ;  /* 0x0002760000277ab9 */ /* 0x000fe20000000800 */
[----:B------:R-:W-:Y:S01]  /*162a0*/  ULDC UR38, c[0x0][0x988] ;  /* 0x0002620000267ab9 */ /* 0x000fe20000000800 */
[----:B------:R-:W-:-:S02]  /*162b0*/  WARPGROUP.DEPBAR.LE gsb0, 0x0 ;  /* 0x00008000000079c5 */ /* 0x000fc40000010000 */
[----:B------:R-:W-:-:S06]  /*162c0*/  WARPGROUP.ARRIVE ;  /* 0x00000000000079c5 */ /* 0x000fcc0000000000 */
        /* <DEDUP_REMOVED lines=19> */
[----:B------:R-:W-:Y:S01]  /*16400*/  VIADD R2, R2, 0x986 ;  /* 0x0000098602027836 */ /* 0x000fe20000000000 */
[----:B------:R-:W-:-:S04]  /*16410*/  R2UR UR7, R3 ;  /* 0x00000000030772ca */ /* 0x000fc800000e0000 */
[----:B------:R-:W-:Y:S01]  /*16420*/  R2UR UR6, R2 ;  /* 0x00000000020672ca */ /* 0x000fe200000e0000 */
[----:B------:R-:W-:Y:S01]  /*16430*/  FMUL.FTZ R6, R56, UR8 ;  /* 0x0000000838067c20 */ /* 0x000fe20008410000 */
[----:B------:R-:W-:Y:S01]  /*16440*/  FMUL.FTZ R7, R57, UR8 ;  /* 0x0000000839077c20 */ /* 0x000fe20008410000 */
[----:B------:R-:W-:Y:S01]  /*16450*/  FMUL.FTZ R8, R60, UR8 ;  /* 0x000000083c087c20 */ /* 0x000fe20008410000 */
[----:B------:R-:W-:Y:S01]  /*16460*/  UMOV UR4, UR36 ;  /* 0x0000002400047c82 */ /* 0x000fe20008000000 */
[----:B------:R-:W-:Y:S02]  /*16470*/  UMOV UR5, UR37 ;  /* 0x0000002500057c82 */ /* 0x000fe40008000000 */
[----:B------:R-:W1:Y:S01]  /*16480*/  MUFU.TANH R6, R6 ;  /* 0x0000000600067308 */ /* 0x000e620000002400 */
[----:B------:R-:W-:Y:S01]  /*16490*/  FMUL.FTZ R11, R61, UR8 ;  /* 0x000000083d0b7c20 */ /* 0x000fe20008410000 */
[----:B0-----:R-:W-:-:S06]  /*164a0*/  FMUL.FTZ R13, R58, UR8 ;  /* 0x000000083a0d7c20 */ /* 0x001fcc0008410000 */
[----:B------:R-:W-:Y:S01]  /*164b0*/  MUFU.TANH R7, R7 ;  /* 0x0000000700077308 */ /* 0x000fe20000002400 */
[----:B------:R-:W-:Y:S01]  /*164c0*/  FMUL.FTZ R14, R48, UR8 ;  /* 0x00000008300e7c20 */ /* 0x000fe20008410000 */
[----:B------:R-:W-:-:S06]  /*164d0*/  IMAD R2, R92, -0x50, R147 ;  /* 0xffffffb05c027824 */ /* 0x000fcc00078e0293 */
[----:B------:R-:W-:Y:S01]  /*164e0*/  MUFU.TANH R8, R8 ;  /* 0x0000000800087308 */ /* 0x000fe20000002400 */
[----:B------:R-:W-:Y:S01]  /*164f0*/  FMUL.FTZ R9, R59, UR8 ;  /* 0x000000083b097c20 */ /* 0x000fe20008410000 */
[----:B------:R-:W-:Y:S01]  /*16500*/  FMUL.FTZ R12, R49, UR8 ;  /* 0x00000008310c7c20 */ /* 0x000fe20008410000 */
[----:B------:R-:W-:-:S05]  /*16510*/  FMUL.FTZ R4, R42, UR8 ;  /* 0x000000082a047c20 */ /* 0x000fca0008410000 */
[----:B------:R-:W0:Y:S01]  /*16520*/  MUFU.TANH R11, R11 ;  /* 0x0000000b000b7308 */ /* 0x000e220000002400 */
[----:B------:R-:W-:Y:S02]  /*16530*/  WARPGROUP.DEPBAR.LE gsb0, 0x0 ;  /* 0x00008000000079c5 */ /* 0x000fe40000010000 */
[----:B------:R-:W-:-:S06]  /*16540*/  WARPGROUP.ARRIVE ;  /* 0x00000000000079c5 */ /* 0x000fcc0000000000 */
[----:B------:R-:W-:Y:S01]  /*16550*/  HGMMA.64x16x16.F32.BF16 R24, gdesc[UR4], R24, gsb0 ;  /* 0x00200000041879f0 */ /* 0x000fe20008001818 */
[----:B------:R-:W-:Y:S01]  /*16560*/  MUFU.TANH R13, R13 ;  /* 0x0000000d000d7308 */ /* 0x000fe20000002400 */
[----:B------:R-:W-:Y:S01]  /*16570*/  FMUL.FTZ R62, R62, UR8 ;  /* 0x000000083e3e7c20 */ /* 0x000fe20008410000 */
[----:B------:R-:W-:Y:S01]  /*16580*/  FMUL.FTZ R54, R54, UR8 ;  /* 0x0000000836367c20 */ /* 0x000fe20008410000 */
[----:B------:R-:W-:Y:S01]  /*16590*/  ISETP.GT.AND P6, PT, R2, RZ, PT ;  /* 0x000000ff0200720c */ /* 0x000fe20003fc4270 */
[----:B------:R-:W-:Y:S01]  /*165a0*/  FMUL.FTZ R20, R52, UR8 ;  /* 0x0000000834147c20 */ /* 0x000fe20008410000 */
[----:B------:R-:W-:-:S03]  /*165b0*/  ISETP.GT.AND P5, PT, R2, 0x1, PT ;  /* 0x000000010200780c */ /* 0x000fc60003fa4270 */
[----:B------:R-:W2:Y:S01]  /*165c0*/  MUFU.TANH R14, R14 ;  /* 0x0000000e000e7308 */ /* 0x000ea20000002400 */
[----:B------:R-:W-:Y:S01]  /*165d0*/  FMUL.FTZ R48, R40, UR8 ;  /* 0x0000000828307c20 */ /* 0x000fe20008410000 */
[----:B------:R-:W-:Y:S01]  /*165e0*/  FMUL.FTZ R43, R43, UR8 ;  /* 0x000000082b2b7c20 */ /* 0x000fe20008410000 */
[----:B------:R-:W-:Y:S01]  /*165f0*/  FMUL.FTZ R40, R41, UR8 ;  /* 0x0000000829287c20 */ /* 0x000fe20008410000 */
[----:B------:R-:W-:Y:S01]  /*16600*/  ISETP.GT.AND P4, PT, R2, 0x8, PT ;  /* 0x000000080200780c */ /* 0x000fe20003f84270 */
[----:B------:R-:W-:Y:S01]  /*16610*/  FMUL.FTZ R63, R63, UR8 ;  /* 0x000000083f3f7c20 */ /* 0x000fe20008410000 */
[----:B-1----:R-:W-:Y:S02]  /*16620*/  FSEL R41, R6, -INF , P6 ;  /* 0xff80000006297808 */ /* 0x002fe40003000000 */
[----:B------:R-:W1:Y:S01]  /*16630*/  MUFU.TANH R9, R9 ;  /* 0x0000000900097308 */ /* 0x000e620000002400 */
[----:B------:R-:W-:Y:S01]  /*16640*/  FMUL.FTZ R5, R53, UR8 ;  /* 0x0000000835057c20 */ /* 0x000fe20008410000 */
[----:B------:R-:W-:Y:S01]  /*16650*/  FMUL.FTZ R50, R50, UR8 ;  /* 0x0000000832327c20 */ /* 0x000fe20008410000 */
[----:B------:R-:W-:-:S05]  /*16660*/  ISETP.GT.AND P2, PT, R2, 0x9, PT ;  /* 0x000000090200780c */ /* 0x000fca0003f44270 */
[----:B------:R-:W3:Y:S01]  /*16670*/  MUFU.TANH R12, R12 ;  /* 0x0000000c000c7308 */ /* 0x000ee20000002400 */
[----:B------:R-:W-:Y:S01]  /*16680*/  FMUL.FTZ R3, R46, UR8 ;  /* 0x000000082e037c20 */ /* 0x000fe20008410000 */
[----:B------:R-:W-:Y:S01]  /*16690*/  FMUL.FTZ R51, R51, UR8 ;  /* 0x0000000833337c20 */ /* 0x000fe20008410000 */
[----:B------:R-:W-:Y:S01]  /*166a0*/  ISETP.GT.AND P3, PT, R2, 0x10, PT ;  /* 0x000000100200780c */ /* 0x000fe20003f64270 */
[----:B------:R-:W-:Y:S01]  /*166b0*/  FMUL.FTZ R42, R44, UR8 ;  /* 0x000000082c2a7c20 */ /* 0x000fe20008410000 */
[----:B------:R-:W-:Y:S01]  /*166c0*/  FMUL.FTZ R55, R55, UR8 ;  /* 0x0000000837377c20 */ /* 0x000fe20008410000 */
[----:B------:R-:W-:Y:S01]  /*166d0*/  FMUL.FTZ R32, R32, UR8 ;  /* 0x0000000820207c20 */ /* 0x000fe20008410000 */
[----:B------:R-:W-:Y:S01]  /*166e0*/  FMUL.FTZ R33, R33, UR8 ;  /* 0x0000000821217c20 */ /* 0x000fe20008410000 */
[----:B------:R4:W-:Y:S01]  /*166f0*/  MUFU.TANH R52, R4 ;  /* 0x0000000400347308 */ /* 0x0009e20000002400 */
[----:B0-----:R-:W-:Y:S01]  /*16700*/  FSEL R49, R11, -INF , P2 ;  /* 0xff8000000b317808 */ /* 0x001fe20001000000 */
[----:B------:R-:W-:Y:S01]  /*16710*/  FMUL.FTZ R36, R36, UR8 ;  /* 0x0000000824247c20 */ /* 0x000fe20008410000 */
[----:B------:R-:W-:Y:S01]  /*16720*/  FMUL.FTZ R37, R37, UR8 ;  /* 0x0000000825257c20 */ /* 0x000fe20008410000 */
[----:B------:R-:W-:Y:S01]  /*16730*/  FMUL.FTZ R34, R34, UR8 ;  /* 0x0000000822227c20 */ /* 0x000fe20008410000 */
[----:B------:R-:W-:Y:S01]  /*16740*/  FMUL.FTZ R35, R35, UR8 ;  /* 0x0000000823237c20 */ /* 0x000fe20008410000 */
[----:B------:R-:W-:Y:S01]  /*16750*/  FMUL.FTZ R38, R38, UR8 ;  /* 0x0000000826267c20 */ /* 0x000fe20008410000 */
[----:B------:R-:W-:Y:S01]  /*16760*/  FMUL.FTZ R39, R39, UR8 ;  /* 0x0000000827277c20 */ /* 0x000fe20008410000 */
[----:B------:R-:W-:Y:S01]  /*16770*/  MUFU.TANH R15, R54 ;  /* 0x00000036000f7308 */ /* 0x000fe20000002400 */
[----:B----4-:R-:W-:Y:S01]  /*16780*/  FSEL R4, R7, -INF , P5 ;  /* 0xff80000007047808 */ /* 0x010fe20002800000 */
[----:B------:R-:W-:-:S06]  /*16790*/  ULDC UR4, c[0x0][0x988] ;  /* 0x0002620000047ab9 */ /* 0x000fcc0000000800 */
[----:B------:R-:W0:Y:S08]  /*167a0*/  MUFU.TANH R62, R62 ;  /* 0x0000003e003e7308 */ /* 0x000e300000002400 */
[----:B------:R4:W-:Y:S08]  /*167b0*/  MUFU.TANH R54, R43 ;  /* 0x0000002b00367308 */ /* 0x0009f00000002400 */
[----:B------:R-:W-:Y:S01]  /*167c0*/  MUFU.TANH R20, R20 ;  /* 0x0000001400147308 */ /* 0x000fe20000002400 */
[----:B----4-:R-:W-:-:S02]  /*167d0*/  FSEL R43, R8, -INF , P4 ;  /* 0xff800000082b7808 */ /* 0x010fc40002000000 */
[----:B------:R-:W-:-:S05]  /*167e0*/  FMNMX.FTZ R8, R41, R4, !PT ;  /* 0x0000000429087209 */ /* 0x000fca0007810000 */
[----:B------:R-:W4:Y:S01]  /*167f0*/  MUFU.TANH R63, R63 ;  /* 0x0000003f003f7308 */ /* 0x000f220000002400 */
[----:B------:R-:W-:Y:S01]  /*16800*/  FMNMX.FTZ R8, R43, R8, !PT ;  /* 0x000000082b087209 */ /* 0x000fe20007810000 */
[----:B------:R-:W-:Y:S01]  /*16810*/  FMUL.FTZ R44, R45, UR8 ;  /* 0x000000082d2c7c20 */ /* 0x000fe20008410000 */
[----:B--2---:R-:W-:-:S05]  /*16820*/  FSEL R45, R14, -INF , P3 ;  /* 0xff8000000e2d7808 */ /* 0x004fca0001800000 */
[----:B------:R-:W2:Y:S01]  /*16830*/  MUFU.TANH R5, R5 ;  /* 0x0000000500057308 */ /* 0x000ea20000002400 */
[----:B------:R-:W-:Y:S02]  /*16840*/  FMNMX.FTZ R8, R49, R8, !PT ;  /* 0x0000000831087209 */ /* 0x000fe40007810000 */
[----:B-1----:R-:W-:-:S05]  /*16850*/  FSEL R6, R9, -INF , P5 ;  /* 0xff80000009067808 */ /* 0x002fca0002800000 */
[----:B------:R-:W1:Y:S01]  /*16860*/  MUFU.TANH R50, R50 ;  /* 0x0000003200327308 */ /* 0x000e620000002400 */
[----:B------:R-:W-:-:S07]  /*16870*/  ISETP.GT.AND P5, PT, R2, 0x18, PT ;  /* 0x000000180200780c */ /* 0x000fce0003fa4270 */
[----:B------:R3:W-:Y:S01]  /*16880*/  MUFU.TANH R56, R3 ;  /* 0x0000000300387308 */ /* 0x0007e20000002400 */
[----:B------:R-:W-:-:S07]  /*16890*/  FMNMX.FTZ R8, R45, R8, !PT ;  /* 0x000000082d087209 */ /* 0x000fce0007810000 */
[----:B------:R-:W1:Y:S01]  /*168a0*/  MUFU.TANH R48, R48 ;  /* 0x0000003000307308 */ /* 0x000e620000002400 */
[----:B---3--:R-:W-:Y:S02]  /*168b0*/  FSEL R3, R13, -INF , P6 ;  /* 0xff8000000d037808 */ /* 0x008fe40003000000 */
[----:B------:R-:W-:-:S05]  /*168c0*/  ISETP.GT.AND P6, PT, R2, 0x11, PT ;  /* 0x000000110200780c */ /* 0x000fca0003fc4270 */
[----:B------:R-:W3:Y:S01]  /*168d0*/  MUFU.TANH R51, R51 ;  /* 0x0000003300337308 */ /* 0x000ee20000002400 */
[----:B------:R-:W-:Y:S02]  /*168e0*/  FSEL R53, R12, -INF , P6 ;  /* 0xff8000000c357808 */ /* 0x000fe40003000000 */
[----:B0-----:R-:W-:-:S05]  /*168f0*/  FSEL R7, R62, -INF , P4 ;  /* 0xff8000003e077808 */ /* 0x001fca0002000000 */
[----:B------:R-:W0:Y:S01]  /*16900*/  MUFU.TANH R40, R40 ;  /* 0x0000002800287308 */ /* 0x000e220000002400 */
[----:B------:R-:W-:Y:S02]  /*16910*/  ISETP.GT.AND P4, PT, R2, 0x19, PT ;  /* 0x000000190200780c */ /* 0x000fe40003f84270 */
[----:B------:R-:W-:-:S05]  /*16920*/  FMNMX.FTZ R8, R53, R8, !PT ;  /* 0x0000000835087209 */ /* 0x000fca0007810000 */
[----:B------:R2:W-:Y:S01]  /*16930*/  MUFU.TANH R21, R55 ;  /* 0x0000003700157308 */ /* 0x0005e20000002400 */
[----:B----4-:R-:W-:Y:S02]  /*16940*/  FSEL R9, R63, -INF , P2 ;  /* 0xff8000003f097808 */ /* 0x010fe40001000000 */
[----:B------:R-:W-:-:S05]  /*16950*/  ISETP.GT.AND P2, PT, R2, 0x20, PT ;  /* 0x000000200200780c */ /* 0x000fca0003f44270 */
[----:B------:R-:W4:Y:S01]  /*16960*/  MUFU.TANH R42, R42 ;  /* 0x0000002a002a7308 */ /* 0x000f220000002400 */
[----:B--2---:R-:W-:Y:S02]  /*16970*/  FSEL R55, R20, -INF , P5 ;  /* 0xff80000014377808 */ /* 0x004fe40002800000 */
[----:B------:R-:W-:Y:S02]  /*16980*/  FSEL R57, R5, -INF , P4 ;  /* 0xff80000005397808 */ /* 0x000fe40002000000 */
[----:B------:R-:W-:-:S03]  /*16990*/  FMNMX.FTZ R8, R55, R8, !PT ;  /* 0x0000000837087209 */ /* 0x000fc60007810000 */
[----:B------:R-:W2:Y:S01]  /*169a0*/  MUFU.TANH R44, R44 ;  /* 0x0000002c002c7308 */ /* 0x000ea20000002400 */
[----:B-1----:R-:W-:Y:S02]  /*169b0*/  FSEL R11, R50, -INF , P3 ;  /* 0xff800000320b7808 */ /* 0x002fe40001800000 */
[----:B------:R-:W-:Y:S02]  /*169c0*/  ISETP.GT.AND P3, PT, R2, 0x21, PT ;  /* 0x000000210200780c */ /* 0x000fe40003f64270 */
[----:B------:R-:W-:Y:S02]  /*169d0*/  FSEL R59, R48, -INF , P2 ;  /* 0xff800000303b7808 */ /* 0x000fe40001000000 */
[----:B------:R-:W-:Y:S01]  /*169e0*/  FMNMX.FTZ R8, R57, R8, !PT ;  /* 0x0000000839087209 */ /* 0x000fe20007810000 */
[----:B------:R-:W1:Y:S01]  /*169f0*/  MUFU.TANH R32, R32 ;  /* 0x0000002000207308 */ /* 0x000e620000002400 */
[----:B---3--:R-:W-:Y:S01]  /*16a00*/  FSEL R13, R51, -INF , P6 ;  /* 0xff800000330d7808 */ /* 0x008fe20003000000 */
[----:B------:R-:W-:Y:S01]  /*16a10*/  FMUL.FTZ R46, R47, UR8 ;  /* 0x000000082f2e7c20 */ /* 0x000fe20008410000 */
[----:B------:R-:W-:-:S02]  /*16a20*/  ISETP.GT.AND P6, PT, R2, 0x28, PT ;  /* 0x000000280200780c */ /* 0x000fc40003fc4270 */
[----:B0-----:R-:W-:Y:S02]  /*16a30*/  FSEL R61, R40, -INF , P3 ;  /* 0xff800000283d7808 */ /* 0x001fe40001800000 */
[----:B------:R-:W-:Y:S01]  /*16a40*/  FMNMX.FTZ R8, R59, R8, !PT ;  /* 0x000000083b087209 */ /* 0x000fe20007810000 */
[----:B------:R0:W3:Y:S01]  /*16a50*/  MUFU.TANH R69, R33 ;  /* 0x0000002100457308 */ /* 0x0000e20000002400 */
[----:B------:R-:W-:Y:S01]  /*16a60*/  FSEL R15, R15, -INF , P5 ;  /* 0xff8000000f0f7808 */ /* 0x000fe20002800000 */
[----:B------:R-:W-:Y:S02]  /*16a70*/  WARPGROUP.DEPBAR.LE gsb0, 0x0 ;  /* 0x00008000000079c5 */ /* 0x000fe40000010000 */
[----:B------:R-:W-:Y:S01]  /*16a80*/  ISETP.GT.AND P5, PT, R2, 0x29, PT ;  /* 0x000000290200780c */ /* 0x000fe20003fa4270 */
[----:B------:R-:W-:Y:S01]  /*16a90*/  FMUL.FTZ R24, R24, UR8 ;  /* 0x0000000818187c20 */ /* 0x000fe20008410000 */
[----:B----4-:R-:W-:Y:S02]  /*16aa0*/  FSEL R63, R42, -INF , P6 ;  /* 0xff8000002a3f7808 */ /* 0x010fe40003000000 */
[----:B------:R-:W4:Y:S01]  /*16ab0*/  MUFU.TANH R36, R36 ;  /* 0x0000002400247308 */ /* 0x000f220000002400 */
[----:B------:R-:W-:-:S02]  /*16ac0*/  FMNMX.FTZ R8, R61, R8, !PT ;  /* 0x000000083d087209 */ /* 0x000fc40007810000 */
[----:B------:R-:W-:Y:S01]  /*16ad0*/  FSEL R21, R21, -INF , P4 ;  /* 0xff80000015157808 */ /* 0x000fe20002000000 */
[----:B------:R-:W-:Y:S01]  /*16ae0*/  FMUL.FTZ R5, R25, UR8 ;  /* 0x0000000819057c20 */ /* 0x000fe20008410000 */
[----:B------:R-:W-:-:S03]  /*16af0*/  ISETP.GT.AND P4, PT, R2, 0x30, PT ;  /* 0x000000300200780c */ /* 0x000fc60003f84270 */
[----:B------:R-:W4:Y:S01]  /*16b00*/  MUFU.TANH R46, R46 ;  /* 0x0000002e002e7308 */ /* 0x000f220000002400 */
[----:B--2---:R-:W-:Y:S02]  /*16b10*/  FSEL R65, R44, -INF , P5 ;  /* 0xff8000002c417808 */ /* 0x004fe40002800000 */
[----:B------:R-:W-:-:S05]  /*16b20*/  FMNMX.FTZ R8, R63, R8, !PT ;  /* 0x000000083f087209 */ /* 0x000fca0007810000 */
[----:B------:R-:W2:Y:S01]  /*16b30*/  MUFU.TANH R37, R37 ;  /* 0x0000002500257308 */ /* 0x000ea20000002400 */
[----:B-1----:R-:W-:Y:S01]  /*16b40*/  FSEL R67, R32, -INF , P4 ;  /* 0xff80000020437808 */ /* 0x002fe20002000000 */
[----:B------:R-:W-:Y:S01]  /*16b50*/  FMUL.FTZ R28, R28, UR8 ;  /* 0x000000081c1c7c20 */ /* 0x000fe20008410000 */
[----:B------:R-:W-:-:S05]  /*16b60*/  FMNMX.FTZ R8, R65, R8, !PT ;  /* 0x0000000841087209 */ /* 0x000fca0007810000 */
[----:B------:R-:W1:Y:S01]  /*16b70*/  MUFU.TANH R34, R34 ;  /* 0x0000002200227308 */ /* 0x000e620000002400 */
[----:B0-----:R-:W-:-:S07]  /*16b80*/  FSEL R33, R52, -INF , P2 ;  /* 0xff80000034217808 */ /* 0x001fce0001000000 */
[----:B------:R0:W-:Y:S01]  /*16b90*/  MUFU.TANH R47, R35 ;  /* 0x00000023002f7308 */ /* 0x0001e20000002400 */
[----:B------:R-:W-:Y:S02]  /*16ba0*/  ISETP.GT.AND P2, PT, R2, 0x38, PT ;  /* 0x000000380200780c */ /* 0x000fe40003f44270 */
[----:B------:R-:W-:-:S05]  /*16bb0*/  FMNMX.FTZ R12, R67, R8, !PT ;  /* 0x00000008430c7209 */ /* 0x000fca0007810000 */
[----:B------:R-:W1:Y:S01]  /*16bc0*/  MUFU.TANH R24, R24 ;  /* 0x0000001800187308 */ /* 0x000e620000002400 */
[----:B0-----:R-:W-:Y:S02]  /*16bd0*/  FSEL R35, R54, -INF , P3 ;  /* 0xff80000036237808 */ /* 0x001fe40001800000 */
[----:B------:R-:W-:Y:S01]  /*16be0*/  ISETP.GT.AND P3, PT, R2, 0x31, PT ;  /* 0x000000310200780c */ /* 0x000fe20003f64270 */
[----:B------:R-:W-:-:S03]  /*16bf0*/  FMUL.FTZ R8, R29, UR8 ;  /* 0x000000081d087c20 */ /* 0x000fc60008410000 */
[----:B---3--:R-:W-:Y:S01]  /*16c00*/  FSEL R69, R69, -INF , P3 ;  /* 0xff80000045457808 */ /* 0x008fe20001800000 */
[----:B------:R-:W0:Y:S01]  /*16c10*/  MUFU.TANH R5, R5 ;  /* 0x0000000500057308 */ /* 0x000e220000002400 */
[----:B------:R-:W-:Y:S02]  /*16c20*/  FSEL R25, R56, -INF , P6 ;  /* 0xff80000038197808 */ /* 0x000fe40003000000 */
[----:B------:R-:W-:Y:S02]  /*16c30*/  ISETP.GT.AND P6, PT, R2, 0x39, PT ;  /* 0x000000390200780c */ /* 0x000fe40003fc4270 */
[----:B----4-:R-:W-:-:S03]  /*16c40*/  FSEL R71, R36, -INF , P2 ;  /* 0xff80000024477808 */ /* 0x010fc60001000000 */
[----:B------:R-:W3:Y:S01]  /*16c50*/  MUFU.TANH R38, R38 ;  /* 0x0000002600267308 */ /* 0x000ee20000002400 */
[----:B------:R-:W-:Y:S02]  /*16c60*/  FMNMX.FTZ R12, R69, R12, !PT ;  /* 0x0000000c450c7209 */ /* 0x000fe40007810000 */
[----:B------:R-:W-:-:S05]  /*16c70*/  FSEL R29, R46, -INF , P5 ;  /* 0xff8000002e1d7808 */ /* 0x000fca0002800000 */
[----:B------:R-:W4:Y:S01]  /*16c80*/  MUFU.TANH R28, R28 ;  /* 0x0000001c001c7308 */ /* 0x000f220000002400 */
[----:B------:R-:W-:Y:S02]  /*16c90*/  ISETP.GT.AND P5, PT, R2, 0x40, PT ;  /* 0x000000400200780c */ /* 0x000fe40003fa4270 */
[----:B--2---:R-:W-:Y:S02]  /*16ca0*/  FSEL R73, R37, -INF , P6 ;  /* 0xff80000025497808 */ /* 0x004fe40003000000 */
[----:B------:R-:W-:-:S03]  /*16cb0*/  FMNMX.FTZ R12, R71, R12, !PT ;  /* 0x0000000c470c7209 */ /* 0x000fc60007810000 */
[----:B------:R-:W2:Y:S01]  /*16cc0*/  MUFU.TANH R8, R8 ;  /* 0x0000000800087308 */ /* 0x000ea20000002400 */
[----:B-1----:R-:W-:Y:S02]  /*16cd0*/  FSEL R37, R34, -INF , P4 ;  /* 0xff80000022257808 */ /* 0x002fe40002000000 */
[----:B------:R-:W-:Y:S02]  /*16ce0*/  ISETP.GT.AND P4, PT, R2, 0x41, PT ;  /* 0x000000410200780c */ /* 0x000fe40003f84270 */
[----:B------:R-:W-:Y:S02]  /*16cf0*/  FSEL R75, R24, -INF , P5 ;  /* 0xff800000184b7808 */ /* 0x000fe40002800000 */
[----:B------:R-:W-:Y:S02]  /*16d00*/  FMNMX.FTZ R12, R73, R12, !PT ;  /* 0x0000000c490c7209 */ /* 0x000fe40007810000 */
[----:B------:R-:W-:Y:S02]  /*16d10*/  FSEL R47, R47, -INF , P3 ;  /* 0xff8000002f2f7808 */ /* 0x000fe40001800000 */
[----:B------:R-:W-:-:S02]  /*16d20*/  ISETP.GT.AND P3, PT, R2, 0x48, PT ;  /* 0x000000480200780c */ /* 0x000fc40003f64270 */
[----:B0-----:R-:W-:Y:S02]  /*16d30*/  FSEL R77, R5, -INF , P4 ;  /* 0xff800000054d7808 */ /* 0x001fe40002000000 */
[----:B------:R-:W-:Y:S02]  /*16d40*/  FMNMX.FTZ R12, R75, R12, !PT ;  /* 0x0000000c4b0c7209 */ /* 0x000fe40007810000 */
[----:B---3--:R-:W-:Y:S02]  /*16d50*/  FSEL R51, R38, -INF , P2 ;  /* 0xff80000026337808 */ /* 0x008fe40001000000 */
[----:B------:R-:W-:Y:S02]  /*16d60*/  ISETP.GT.AND P2, PT, R2, 0x49, PT ;  /* 0x000000490200780c */ /* 0x000fe40003f44270 */
[----:B----4-:R-:W-:Y:S02]  /*16d70*/  FSEL R79, R28, -INF , P3 ;  /* 0xff8000001c4f7808 */ /* 0x010fe40001800000 */
[----:B------:R-:W-:-:S02]  /*16d80*/  FMNMX.FTZ R12, R77, R12, !PT ;  /* 0x0000000c4d0c7209 */ /* 0x000fc40007810000 */
[----:B--2---:R-:W-:Y:S02]  /*16d90*/  FSEL R81, R8, -INF , P2 ;  /* 0xff80000008517808 */ /* 0x004fe40001000000 */
[----:B------:R-:W-:-:S04]  /*16da0*/  FMNMX.FTZ R12, R79, R12, !PT ;  /* 0x0000000c4f0c7209 */ /* 0x000fc80007810000 */
[----:B------:R-:W-:-:S05]  /*16db0*/  FMNMX.FTZ R12, R81, R12, !PT ;  /* 0x0000000c510c7209 */ /* 0x000fca0007810000 */
[----:B------:R-:W0:Y:S02]  /*16dc0*/  SHFL.BFLY PT, R5, R12, 0x2, 0x1f ;  /* 0x0c401f000c057f89 */ /* 0x000e2400000e0000 */
[----:B0-----:R-:W-:-:S05]  /*16dd0*/  FMNMX.FTZ R14, R12, R5, !PT ;  /* 0x000000050c0e7209 */ /* 0x001fca0007810000 */
[----:B------:R-:W0:Y:S01]  /*16de0*/  SHFL.BFLY PT, R5, R14, 0x1, 0x1f ;  /* 0x0c201f000e057f89 */ /* 0x000e2200000e0000 */
[----:B------:R-:W-:-:S04]  /*16df0*/  FMNMX.FTZ R12, R3, R6, !PT ;  /* 0x00000006030c7209 */ /* 0x000fc80007810000 */
[----:B------:R-:W-:-:S04]  /*16e00*/  FMNMX.FTZ R12, R7, R12, !PT ;  /* 0x0000000c070c7209 */ /* 0x000fc80007810000 */
[----:B------:R-:W-:-:S04]  /*16e10*/  FMNMX.FTZ R12, R9, R12, !PT ;  /* 0x0000000c090c7209 */ /* 0x000fc80007810000 */
[----:B------:R-:W-:Y:S02]  /*16e20*/  FMNMX.FTZ R12, R11, R12, !PT ;  /* 0x0000000c0b0c7209 */ /* 0x000fe40007810000 */
[----:B0-----:R-:W-:Y:S02]  /*16e30*/  FMNMX.FTZ R5, R14, R5, !PT ;  /* 0x000000050e057209 */ /* 0x001fe40007810000 */
[----:B------:R-:W-:-:S04]  /*16e40*/  FMNMX.FTZ R14, R13, R12, !PT ;  /* 0x0000000c0d0e7209 */ /* 0x000fc80007810000 */
[----:B------:R-:W-:-:S04]  /*16e50*/  FMNMX.FTZ R14, R15, R14, !PT ;  /* 0x0000000e0f0e7209 */ /* 0x000fc80007810000 */
[----:B------:R-:W-:-:S04]  /*16e60*/  FMNMX.FTZ R14, R21, R14, !PT ;  /* 0x0000000e150e7209 */ /* 0x000fc80007810000 */
[----:B------:R-:W-:Y:S01]  /*16e70*/  FMNMX.FTZ R14, R33, R14, !PT ;  /* 0x0000000e210e7209 */ /* 0x000fe20007810000 */
[----:B------:R-:W-:Y:S02]  /*16e80*/  IMAD.U32 R2, RZ, RZ, UR4 ;  /* 0x00000004ff027e24 */ /* 0x000fe4000f8e00ff */
[----:B------:R-:W-:Y:S01]  /*16e90*/  FMUL.FTZ R26, R26, UR8 ;  /* 0x000000081a1a7c20 */ /* 0x000fe20008410000 */
[----:B------:R-:W-:Y:S01]  /*16ea0*/  FMNMX.FTZ R14, R35, R14, !PT ;  /* 0x0000000e230e7209 */ /* 0x000fe20007810000 */
[----:B------:R-:W0:Y:S01]  /*16eb0*/  MUFU.TANH R39, R39 ;  /* 0x0000002700277308 */ /* 0x000e220000002400 */
[C---:B------:R-:W-:Y:S01]  /*16ec0*/  FMUL.FTZ R8, R5.reuse, R2 ;  /* 0x0000000205087220 */ /* 0x040fe20000410000 */
[----:B------:R-:W-:Y:S02]  /*16ed0*/  FSETP.NEU.FTZ.AND P0, PT, R5, -INF , PT ;  /* 0xff8000000500780b */ /* 0x000fe40003f1d000 */
[----:B------:R-:W-:Y:S01]  /*16ee0*/  FMNMX.FTZ R14, R25, R14, !PT ;  /* 0x0000000e190e7209 */ /* 0x000fe20007810000 */
[----:B------:R-:W-:Y:S01]  /*16ef0*/  FMUL.FTZ R27, R27, UR8 ;  /* 0x000000081b1b7c20 */ /* 0x000fe20008410000 */
[----:B------:R-:W-:-:S02]  /*16f00*/  FSEL R8, R8, RZ, P0 ;  /* 0x000000ff08087208 */ /* 0x000fc40000000000 */
[----:B------:R-:W1:Y:S01]  /*16f10*/  MUFU.TANH R26, R26 ;  /* 0x0000001a001a7308 */ /* 0x000e620000002400 */
[----:B------:R-:W-:Y:S01]  /*16f20*/  FMNMX.FTZ R14, R29, R14, !PT ;  /* 0x0000000e1d0e7209 */ /* 0x000fe20007810000 */
[----:B------:R-:W-:Y:S01]  /*16f30*/  FMUL.FTZ R30, R30, UR8 ;  /* 0x000000081e1e7c20 */ /* 0x000fe20008410000 */
[----:B------:R-:W-:Y:S02]  /*16f40*/  ISETP.NE.AND P0, PT, R10, RZ, PT ;  /* 0x000000ff0a00720c */ /* 0x000fe40003f05270 */
[----:B------:R-:W-:-:S03]  /*16f50*/  FMNMX.FTZ R14, R37, R14, !PT ;  /* 0x0000000e250e7209 */ /* 0x000fc60007810000 */
[----:B------:R-:W2:Y:S01]  /*16f60*/  MUFU.TANH R10, R27 ;  /* 0x0000001b000a7308 */ /* 0x000ea20000002400 */
[----:B------:R-:W-:Y:S01]  /*16f70*/  FMUL.FTZ R31, R31, UR8 ;  /* 0x000000081f1f7c20 */ /* 0x000fe20008410000 */
[----:B------:R-:W-:-:S06]  /*16f80*/  FMNMX.FTZ R14, R47, R14, !PT ;  /* 0x0000000e2f0e7209 */ /* 0x000fcc0007810000 */
[----:B------:R-:W3:Y:S01]  /*16f90*/  MUFU.TANH R30, R30 ;  /* 0x0000001e001e7308 */ /* 0x000ee20000002400 */
[----:B0-----:R-:W-:Y:S02]  /*16fa0*/  FSEL R39, R39, -INF , P6 ;  /* 0xff80000027277808 */ /* 0x001fe40003000000 */
[----:B------:R-:W-:Y:S01]  /*16fb0*/  FMNMX.FTZ R14, R51, R14, !PT ;  /* 0x0000000e330e7209 */ /* 0x000fe20007810000 */
[----:B------:R-:W-:-:S04]  /*16fc0*/  FFMA.FTZ R208, R41, R2, -R8 ;  /* 0x0000000229d07223 */ /* 0x000fc80000010808 */
[----:B------:R0:W4:Y:S01]  /*16fd0*/  MUFU.TANH R12, R31 ;  /* 0x0000001f000c7308 */ /* 0x0001220000002400 */
[----:B-1----:R-:W-:Y:S02]  /*16fe0*/  FSEL R41, R26, -INF , P5 ;  /* 0xff8000001a297808 */ /* 0x002fe40002800000 */
[----:B------:R-:W-:Y:S01]  /*16ff0*/  FMNMX.FTZ R14, R39, R14, !PT ;  /* 0x0000000e270e7209 */ /* 0x000fe20007810000 */
[--C-:B------:R-:W-:Y:S01]  /*17000*/  FFMA.FTZ R210, R43, R2, -R8.reuse ;  /* 0x000000022bd27223 */ /* 0x100fe20000010808 */
[----:B--2---:R-:W-:Y:S02]  /*17010*/  FSEL R43, R10, -INF , P4 ;  /* 0xff8000000a2b7808 */ /* 0x004fe40002000000 */
[----:B------:R-:W-:Y:S01]  /*17020*/  FMNMX.FTZ R14, R41, R14, !PT ;  /* 0x0000000e290e7209 */ /* 0x000fe20007810000 */
[--C-:B------:R-:W-:Y:S01]  /*17030*/  FFMA.FTZ R204, R45, R2, -R8.reuse ;  /* 0x000000022dcc7223 */ /* 0x100fe20000010808 */
[----:B---3--:R-:W-:Y:S02]  /*17040*/  FSEL R45, R30, -INF , P3 ;  /* 0xff8000001e2d7808 */ /* 0x008fe40001800000 */
[----:B------:R-:W-:Y:S01]  /*17050*/  FMNMX.FTZ R14, R43, R14, !PT ;  /* 0x0000000e2b0e7209 */ /* 0x000fe20007810000 */
[-CC-:B0-----:R-:W-:Y:S01]  /*17060*/  FFMA.FTZ R31, R49, R2.reuse, -R8.reuse ;  /* 0x00000002311f7223 */ /* 0x181fe20000010808 */
[----:B------:R-:W-:-:S02]  /*17070*/  FFMA.FTZ R49, R53, R2, -R8 ;  /* 0x0000000235317223 */ /* 0x000fc40000010808 */
[----:B------:R-:W-:Y:S02]  /*17080*/  FMNMX.FTZ R14, R45, R14, !PT ;  /* 0x0000000e2d0e7209 */ /* 0x000fe40007810000 */
[----:B----4-:R-:W-:-:S04]  /*17090*/  FSEL R53, R12, -INF , P2 ;  /* 0xff8000000c357808 */ /* 0x010fc80001000000 */
[----:B------:R-:W-:-:S05]  /*170a0*/  FMNMX.FTZ R14, R53, R14, !PT ;  /* 0x0000000e350e7209 */ /* 0x000fca0007810000 */
[----:B------:R-:W0:Y:S01]  /*170b0*/  SHFL.BFLY PT, R83, R14, 0x2, 0x1f ;  /* 0x0c401f000e537f89 */ /* 0x000e2200000e0000 */
[----:B------:R-:W-:Y:S01]  /*170c0*/  FFMA.FTZ R27, R4, R2, -R8 ;  /* 0x00000002041b7223 */ /* 0x000fe20000010808 */
[----:B0-----:R-:W-:-:S05]  /*170d0*/  FMNMX.FTZ R83, R14, R83, !PT ;  /* 0x000000530e537209 */ /* 0x001fca0007810000 */
[----:B------:R-:W0:Y:S01]  /*170e0*/  SHFL.BFLY PT, R4, R83, 0x1, 0x1f ;  /* 0x0c201f0053047f89 */ /* 0x000e2200000e0000 */
[----:B------:R-:W-:Y:S01]  /*170f0*/  MUFU.EX2 R208, R208 ;  /* 0x000000d000d07308 */ /* 0x000fe20000000800 */
[----:B------:R-:W-:-:S07]  /*17100*/  FFMA.FTZ R206, R55, R2, -R8 ;  /* 0x0000000237ce7223 */ /* 0x000fce0000010808 */
[----:B------:R-:W1:Y:S01]  /*17110*/  MUFU.EX2 R27, R27 ;  /* 0x0000001b001b7308 */ /* 0x000e620000000800 */
[----:B0-----:R-:W-:-:S04]  /*17120*/  FMNMX.FTZ R4, R83, R4, !PT ;  /* 0x0000000453047209 */ /* 0x001fc80007810000 */
[C---:B------:R-:W-:Y:S01]  /*17130*/  FSETP.NEU.FTZ.AND P2, PT, R4.reuse, -INF , PT ;  /* 0xff8000000400780b */ /* 0x040fe20003f5d000 */
[----:B------:R-:W-:-:S05]  /*17140*/  FMUL.FTZ R14, R4, R2 ;  /* 0x00000002040e7220 */ /* 0x000fca0000410000 */
[----:B------:R-:W-:Y:S01]  /*17150*/  FSEL R14, R14, RZ, P2 ;  /* 0x000000ff0e0e7208 */ /* 0x000fe20001000000 */
[----:B------:R-:W0:Y:S04]  /*17160*/  MUFU.EX2 R210, R210 ;  /* 0x000000d200d27308 */ /* 0x000e280000000800 */
[-CC-:B------:R-:W-:Y:S01]  /*17170*/  FFMA.FTZ R209, R3, R2.reuse, -R14.reuse ;  /* 0x0000000203d17223 */ /* 0x180fe2000001080e */
[-CC-:B------:R-:W-:Y:S01]  /*17180*/  FFMA.FTZ R6, R6, R2.reuse, -R14.reuse ;  /* 0x0000000206067223 */ /* 0x180fe2000001080e */
[-C--:B------:R-:W-:Y:S01]  /*17190*/  FFMA.FTZ R211, R7, R2.reuse, -R14 ;  /* 0x0000000207d37223 */ /* 0x080fe2000001080e */
[-CC-:B------:R-:W-:Y:S01]  /*171a0*/  FFMA.FTZ R55, R57, R2.reuse, -R8.reuse ;  /* 0x0000000239377223 */ /* 0x180fe20000010808 */
[----:B------:R-:W2:Y:S01]  /*171b0*/  MUFU.EX2 R31, R31 ;  /* 0x0000001f001f7308 */ /* 0x000ea20000000800 */
[-CC-:B------:R-:W-:Y:S01]  /*171c0*/  FFMA.FTZ R200, R59, R2.reuse, -R8.reuse ;  /* 0x000000023bc87223 */ /* 0x180fe20000010808 */
[-CC-:B------:R-:W-:Y:S01]  /*171d0*/  FFMA.FTZ R57, R61, R2.reuse, -R8.reuse ;  /* 0x000000023d397223 */ /* 0x180fe20000010808 */
[-CC-:B------:R-:W-:Y:S01]  /*171e0*/  FFMA.FTZ R202, R63, R2.reuse, -R8.reuse ;  /* 0x000000023fca7223 */ /* 0x180fe20000010808 */
[-CC-:B------:R-:W-:Y:S01]  /*171f0*/  FFMA.FTZ R59, R65, R2.reuse, -R8.reuse ;  /* 0x00000002413b7223 */ /* 0x180fe20000010808 */
        /* <DEDUP_REMOVED lines=8> */
[-C--:B------:R-:W-:Y:S01]  /*17280*/  FFMA.FTZ R67, R81, R2.reuse, -R8 ;  /* 0x0000000251437223 */ /* 0x080fe20000010808 */
[----:B------:R-:W-:-:S02]  /*17290*/  FFMA.FTZ R8, R9, R2, -R14 ;  /* 0x0000000209087223 */ /* 0x000fc4000001080e */
[----:B------:R-:W3:Y:S01]  /*172a0*/  MUFU.EX2 R6, R6 ;  /* 0x0000000600067308 */ /* 0x000ee20000000800 */
[----:B------:R-:W-:Y:S01]  /*172b0*/  FFMA.FTZ R205, R11, R2, -R14 ;  /* 0x000000020bcd7223 */ /* 0x000fe2000001080e */
[----:B-1----:R-:W-:-:S06]  /*172c0*/  FADD.FTZ R3, R208, R27 ;  /* 0x0000001bd0037221 */ /* 0x002fcc0000010000 */
[----:B------:R-:W1:Y:S01]  /*172d0*/  MUFU.EX2 R204, R204 ;  /* 0x000000cc00cc7308 */ /* 0x000e620000000800 */
[----:B------:R-:W-:-:S07]  /*172e0*/  FFMA.FTZ R10, R13, R2, -R14 ;  /* 0x000000020d0a7223 */ /* 0x000fce000001080e */
[----:B------:R-:W4:Y:S01]  /*172f0*/  MUFU.EX2 R211, R211 ;  /* 0x000000d300d37308 */ /* 0x000f220000000800 */
[----:B0-----:R-:W-:-:S07]  /*17300*/  FADD.FTZ R26, R210, R3 ;  /* 0x00000003d21a7221 */ /* 0x001fce0000010000 */
[----:B------:R-:W0:Y:S01]  /*17310*/  MUFU.EX2 R49, R49 ;  /* 0x0000003100317308 */ /* 0x000e220000000800 */
[----:B------:R-:W-:-:S07]  /*17320*/  FFMA.FTZ R207, R15, R2, -R14 ;  /* 0x000000020fcf7223 */ /* 0x000fce000001080e */
[----:B------:R-:W0:Y:S01]  /*17330*/  MUFU.EX2 R8, R8 ;  /* 0x0000000800087308 */ /* 0x000e220000000800 */
[----:B--2---:R-:W-:Y:S01]  /*17340*/  FADD.FTZ R3, R31, R26 ;  /* 0x0000001a1f037221 */ /* 0x004fe20000010000 */
[----:B---3--:R-:W-:-:S06]  /*17350*/  FADD.FTZ R28, R209, R6 ;  /* 0x00000006d11c7221 */ /* 0x008fcc0000010000 */
[----:B------:R-:W2:Y:S01]  /*17360*/  MUFU.EX2 R206, R206 ;  /* 0x000000ce00ce7308 */ /* 0x000ea20000000800 */
[----:B------:R-:W-:-:S07]  /*17370*/  FFMA.FTZ R12, R21, R2, -R14 ;  /* 0x00000002150c7223 */ /* 0x000fce000001080e */
[----:B------:R-:W3:Y:S01]  /*17380*/  MUFU.EX2 R205, R205 ;  /* 0x000000cd00cd7308 */ /* 0x000ee20000000800 */
[----:B-1----:R-:W-:Y:S01]  /*17390*/  FADD.FTZ R26, R204, R3 ;  /* 0x00000003cc1a7221 */ /* 0x002fe20000010000 */
[----:B----4-:R-:W-:-:S06]  /*173a0*/  FADD.FTZ R3, R211, R28 ;  /* 0x0000001cd3037221 */ /* 0x010fcc0000010000 */
[----:B------:R-:W1:Y:S01]  /*173b0*/  MUFU.EX2 R55, R55 ;  /* 0x0000003700377308 */ /* 0x000e620000000800 */
[----:B------:R-:W-:-:S07]  /*173c0*/  FFMA.FTZ R201, R33, R2, -R14 ;  /* 0x0000000221c97223 */ /* 0x000fce000001080e */
[----:B------:R-:W4:Y:S01]  /*173d0*/  MUFU.EX2 R10, R10 ;  /* 0x0000000a000a7308 */ /* 0x000f220000000800 */
[----:B0-----:R-:W-:Y:S01]  /*173e0*/  FADD.FTZ R7, R49, R26 ;  /* 0x0000001a31077221 */ /* 0x001fe20000010000 */
[----:B------:R-:W-:-:S06]  /*173f0*/  FADD.FTZ R28, R8, R3 ;  /* 0x00000003081c7221 */ /* 0x000fcc0000010000 */
        /* <DEDUP_REMOVED lines=31> */
[----:B------:R-:W-:-:S07]  /*175f0*/  @!P1 PRMT R0, RZ, 0x654, R0 ;  /* 0x00000654ff009816 */ /* 0x000fce0000000000 */
[----:B------:R-:W0:Y:S01]  /*17600*/  MUFU.EX2 R197, R197 ;  /* 0x000000c500c57308 */ /* 0x000e220000000800 */
[----:B------:R-:W-:Y:S01]  /*17610*/  FFMA.FTZ R39, R39, R2, -R14 ;  /* 0x0000000227277223 */ /* 0x000fe2000001080e */
[----:B--2---:R-:W-:-:S06]  /*17620*/  FADD.FTZ R30, R196, R7 ;  /* 0x00000007c41e7221 */ /* 0x004fcc0000010000 */
[----:B------:R-:W2:Y:S01]  /*17630*/  MUFU.EX2 R63, R63 ;  /* 0x0000003f003f7308 */ /* 0x000ea20000000800 */
[----:B---3--:R-:W-:Y:S01]  /*17640*/  FADD.FTZ R3, R203, R28 ;  /* 0x0000001ccb037221 */ /* 0x008fe20000010000 */
[----:B------:R-:W-:Y:S01]  /*17650*/  FFMA.FTZ R41, R41, R2, -R14 ;  /* 0x0000000229297223 */ /* 0x000fe2000001080e */
[----:B------:R3:W-:Y:S05]  /*17660*/  @!P1 SYNCS.ARRIVE.TRANS64.RED.A1T0 RZ, [R0+URZ], RZ ;  /* 0x000000ff00ff99a7 */ /* 0x0007ea000810043f */
[----:B------:R-:W2:Y:S01]  /*17670*/  MUFU.EX2 R26, R26 ;  /* 0x0000001a001a7308 */ /* 0x000ea20000000800 */
[----:B-1----:R-:W-:Y:S01]  /*17680*/  FADD.FTZ R7, R61, R30 ;  /* 0x0000001e3d077221 */ /* 0x002fe20000010000 */
[----:B----4-:R-:W-:-:S06]  /*17690*/  FADD.FTZ R28, R24, R3 ;  /* 0x00000003181c7221 */ /* 0x010fcc0000010000 */
[----:B------:R-:W1:Y:S08]  /*176a0*/  MUFU.EX2 R192, R192 ;  /* 0x000000c000c07308 */ /* 0x000e700000000800 */
[----:B------:R-:W4:Y:S01]  /*176b0*/  MUFU.EX2 R199, R199 ;  /* 0x000000c700c77308 */ /* 0x000f220000000800 */
[----:B------:R-:W-:Y:S01]  /*176c0*/  FFMA.FTZ R43, R43, R2, -R14 ;  /* 0x000000022b2b7223 */ /* 0x000fe2000001080e */
[----:B0-----:R-:W-:-:S06]  /*176d0*/  FADD.FTZ R30, R198, R7 ;  /* 0x00000007c61e7221 */ /* 0x001fcc0000010000 */
[----:B------:R-:W0:Y:S01]  /*176e0*/  MUFU.EX2 R65, R65 ;  /* 0x0000004100417308 */ /* 0x000e220000000800 */
[----:B------:R-:W-:Y:S01]  /*176f0*/  FADD.FTZ R3, R197, R28 ;  /* 0x0000001cc5037221 */ /* 0x000fe20000010000 */
[----:B------:R-:W-:-:S06]  /*17700*/  FFMA.FTZ R45, R45, R2, -R14 ;  /* 0x000000022d2d7223 */ /* 0x000fcc000001080e */
[----:B---3--:R-:W3:Y:S01]  /*17710*/  MUFU.EX2 R0, R39 ;  /* 0x0000002700007308 */ /* 0x008ee20000000800 */
[----:B------:R-:W-:Y:S01]  /*17720*/  FFMA.FTZ R53, R53, R2, -R14 ;  /* 0x0000000235357223 */ /* 0x000fe2000001080e */
[----:B--2---:R-:W-:Y:S01]  /*17730*/  FADD.FTZ R7, R63, R30 ;  /* 0x0000001e3f077221 */ /* 0x004fe20000010000 */
[----:B------:R-:W-:-:S05]  /*17740*/  FADD.FTZ R28, R26, R3 ;  /* 0x000000031a1c7221 */ /* 0x000fca0000010000 */
[----:B------:R-:W2:Y:S01]  /*17750*/  MUFU.EX2 R41, R41 ;  /* 0x0000002900297308 */ /* 0x000ea20000000800 */
[----:B-1----:R-:W-:Y:S01]  /*17760*/  FADD.FTZ R30, R192, R7 ;  /* 0x00000007c01e7221 */ /* 0x002fe20000010000 */
[----:B----4-:R-:W-:-:S06]  /*17770*/  FADD.FTZ R3, R199, R28 ;  /* 0x0000001cc7037221 */ /* 0x010fcc0000010000 */
[----:B------:R-:W1:Y:S01]  /*17780*/  MUFU.EX2 R14, R43 ;  /* 0x0000002b000e7308 */ /* 0x000e620000000800 */
[----:B0-----:R-:W-:Y:S01]  /*17790*/  FADD.FTZ R7, R65, R30 ;  /* 0x0000001e41077221 */ /* 0x001fe20000010000 */
[----:B---3--:R-:W-:-:S06]  /*177a0*/  FADD.FTZ R30, R0, R3 ;  /* 0x00000003001e7221 */ /* 0x008fcc0000010000 */
[----:B------:R-:W0:Y:S01]  /*177b0*/  MUFU.EX2 R45, R45 ;  /* 0x0000002d002d7308 */ /* 0x000e220000000800 */
[----:B--2---:R-:W-:Y:S01]  /*177c0*/  FADD.FTZ R3, R41, R30 ;  /* 0x0000001e29037221 */ /* 0x004fe20000010000 */
[----:B------:R-:W-:-:S03]  /*177d0*/  F2FP.BF16.F32.PACK_AB R209, R6, R209 ;  /* 0x000000d106d1723e */ /* 0x000fc600000010ff */
[----:B-1----:R-:W-:-:S03]  /*177e0*/  FADD.FTZ R6, R14, R3 ;  /* 0x000000030e067221 */ /* 0x002fc60000010000 */
[----:B------:R-:W1:Y:S01]  /*177f0*/  MUFU.EX2 R194, R194 ;  /* 0x000000c200c27308 */ /* 0x000e620000000800 */
[----:B0-----:R-:W-:Y:S01]  /*17800*/  FADD.FTZ R3, R45, R6 ;  /* 0x000000062d037221 */ /* 0x001fe20000010000 */
[----:B------:R-:W-:-:S06]  /*17810*/  VIADD R6, R92, 0xfffffffe ;  /* 0xfffffffe5c067836 */ /* 0x000fcc0000000000 */
[----:B------:R-:W0:Y:S01]  /*17820*/  MUFU.EX2 R67, R67 ;  /* 0x0000004300437308 */ /* 0x000e220000000800 */
[----:B------:R-:W-:-:S07]  /*17830*/  ISETP.GE.AND P2, PT, R6, R227, PT ;  /* 0x000000e30600720c */ /* 0x000fce0003f46270 */
[----:B------:R-:W2:Y:S01]  /*17840*/  MUFU.EX2 R28, R53 ;  /* 0x00000035001c7308 */ /* 0x000ea20000000800 */
[----:B-1----:R-:W-:Y:S01]  /*17850*/  FADD.FTZ R32, R194, R7 ;  /* 0x00000007c2207221 */ /* 0x002fe20000010000 */
[----:B------:R-:W-:Y:S01]  /*17860*/  BSSY B0, `(.L_x_636) ;  /* 0x00005b3000007945 */ /* 0x000fe20003800000 */
[----:B------:R-:W-:Y:S01]  /*17870*/  F2FP.BF16.F32.PACK_AB R201, R20, R201 ;  /* 0x000000c914c9723e */ /* 0x000fe200000010ff */
[--C-:B------:R-:W-:Y:S01]  /*17880*/  IMAD.MOV.U32 R150, RZ, RZ, R151.reuse ;  /* 0x000000ffff967224 */ /* 0x100fe200078e0097 */
[----:B------:R-:W-:Y:S01]  /*17890*/  F2FP.BF16.F32.PACK_AB R208, R27, R208 ;  /* 0x000000d01bd0723e */ /* 0x000fe200000010ff */
[--C-:B------:R-:W-:Y:S01]  /*178a0*/  IMAD.MOV.U32 R149, RZ, RZ, R151.reuse ;  /* 0x000000ffff957224 */ /* 0x100fe200078e0097 */
[----:B------:R-:W-:Y:S01]  /*178b0*/  F2FP.BF16.F32.PACK_AB R210, R31, R210 ;  /* 0x000000d21fd2723e */ /* 0x000fe200000010ff */
[--C-:B------:R-:W-:Y:S01]  /*178c0*/  IMAD.MOV.U32 R148, RZ, RZ, R151.reuse ;  /* 0x000000ffff947224 */ /* 0x100fe200078e0097 */
[----:B------:R-:W-:Y:S01]  /*178d0*/  F2FP.BF16.F32.PACK_AB R204, R49, R204 ;  /* 0x000000cc31cc723e */ /* 0x000fe200000010ff */
[----:B0-----:R-:W-:Y:S01]  /*178e0*/  FADD.FTZ R21, R67, R32 ;  /* 0x0000002043157221 */ /* 0x001fe20000010000 */
[----:B------:R-:W-:Y:S01]  /*178f0*/  F2FP.BF16.F32.PACK_AB R206, R55, R206 ;  /* 0x000000ce37ce723e */ /* 0x000fe200000010ff */
[--C-:B------:R-:W-:Y:S01]  /*17900*/  IMAD.MOV.U32 R147, RZ, RZ, R151.reuse ;  /* 0x000000ffff937224 */ /* 0x100fe200078e0097 */
[----:B------:R-:W-:Y:S01]  /*17910*/  F2FP.BF16.F32.PACK_AB R200, R57, R200 ;  /* 0x000000c839c8723e */ /* 0x000fe200000010ff */
[--C-:B------:R-:W-:Y:S01]  /*17920*/  IMAD.MOV.U32 R146, RZ, RZ, R151.reuse ;  /* 0x000000ffff927224 */ /* 0x100fe200078e0097 */
[----:B------:R-:W-:Y:S01]  /*17930*/  F2FP.BF16.F32.PACK_AB R202, R59, R202 ;  /* 0x000000ca3bca723e */ /* 0x000fe200000010ff */
[----:B------:R-:W-:Y:S01]  /*17940*/  IMAD.MOV.U32 R145, RZ, RZ, R151 ;  /* 0x000000ffff917224 */ /* 0x000fe200078e0097 */
[----:B------:R-:W-:Y:S01]  /*17950*/  F2FP.BF16.F32.PACK_AB R196, R61, R196 ;  /* 0x000000c43dc4723e */ /* 0x000fe200000010ff */
[----:B--2---:R-:W-:Y:S01]  /*17960*/  FADD.FTZ R20, R28, R3 ;  /* 0x000000031c147221 */ /* 0x004fe20000010000 */
[----:B------:R-:W-:Y:S01]  /*17970*/  F2FP.BF16.F32.PACK_AB R198, R63, R198 ;  /* 0x000000c63fc6723e */ /* 0x000fe200000010ff */
[----:B------:R-:W-:Y:S01]  /*17980*/  IMAD.MOV.U32 R3, RZ, RZ, 0x3f800000 ;  /* 0x3f800000ff037424 */ /* 0x000fe200078e00ff */
[----:B------:R-:W-:Y:S01]  /*17990*/  F2FP.BF16.F32.PACK_AB R192, R65, R192 ;  /* 0x000000c041c0723e */ /* 0x000fe200000010ff */
[--C-:B------:R-:W-:Y:S01]  /*179a0*/  IMAD.MOV.U32 R144, RZ, RZ, R151.reuse ;  /* 0x000000ffff907224 */ /* 0x100fe200078e0097 */
[----:B------:R-:W-:Y:S01]  /*179b0*/  F2FP.BF16.F32.PACK_AB R194, R67, R194 ;  /* 0x000000c243c2723e */ /* 0x000fe200000010ff */
[--C-:B------:R-:W-:Y:S01]  /*179c0*/  IMAD.MOV.U32 R143, RZ, RZ, R151.reuse ;  /* 0x000000ffff8f7224 */ /* 0x100fe200078e0097 */
[----:B------:R-:W-:Y:S01]  /*179d0*/  F2FP.BF16.F32.PACK_AB R203, R24, R203 ;  /* 0x000000cb18cb723e */ /* 0x000fe200000010ff */
[--C-:B------:R-:W-:Y:S01]  /*179e0*/  IMAD.MOV.U32 R142, RZ, RZ, R151.reuse ;  /* 0x000000ffff8e7224 */ /* 0x100fe200078e0097 */
[----:B------:R-:W-:Y:S01]  /*179f0*/  F2FP.BF16.F32.PACK_AB R197, R26, R197 ;  /* 0x000000c51ac5723e */ /* 0x000fe200000010ff */
[--C-:B------:R-:W-:Y:S01]  /*17a00*/  IMAD.MOV.U32 R141, RZ, RZ, R151.reuse ;  /* 0x000000ffff8d7224 */ /* 0x100fe200078e0097 */
        /* <DEDUP_REMOVED lines=123> */
[----:B------:R-:W-:Y:S01]  /*181c0*/  IMAD.MOV.U32 R24, RZ, RZ, R151 ;  /* 0x000000ffff187224 */ /* 0x000fe200078e0097 */
[----:B------:R-:W-:Y:S06]  /*181d0*/  @!P2 BRA `(.L_x_637) ;  /* 0x00000050006ca947 */ /* 0x000fec0003800000 */
[----:B------:R-:W-:Y:S01]  /*181e0*/  IMAD.MOV.U32 R7, RZ, RZ, R4 ;  /* 0x000000ffff077224 */ /* 0x000fe200078e0004 */
        /* <DEDUP_REMOVED lines=67> */
[----:B------:R-:W-:-:S07]  /*18620*/  CS2R R24, SRZ ;  /* 0x0000000000187805 */ /* 0x000fce000001ff00 */
.L_x_648:
[----:B------:R-:W-:-:S05]  /*18630*/  VIADD R2, R10, 0x1 ;  /* 0x000000010a027836 */ /* 0x000fca0000000000 */
[----:B------:R-:W-:-:S04]  /*18640*/  ISETP.NE.AND P2, PT, R2, 0x2, PT ;  /* 0x000000020200780c */ /* 0x000fc80003f45270 */
[----:B------:R-:W-:Y:S02]  /*18650*/  SEL R2, R2, RZ, P2 ;  /* 0x000000ff02027207 */ /* 0x000fe40001000000 */
[----:B------:R-:W-:-:S03]  /*18660*/  SEL R221, RZ, 0x1, P2 ;  /* 0x00000001ffdd7807 */ /* 0x000fc60001000000 */
[----:B------:R-:W-:Y:S01]  /*18670*/  IMAD.MOV.U32 R220, RZ, RZ, R2 ;  /* 0x000000ffffdc7224 */ /* 0x000fe200078e0002 */
[----:B------:R-:W-:Y:S01]  /*18680*/  LOP3.LUT R221, R9, R221, RZ, 0x3c, !PT ;  /* 0x000000dd09dd7212 */ /* 0x000fe200078e3cff */
[----:B------:R-:W-:Y:S06]  /*18690*/  @!P0 BRA `(.L_x_638) ;  /* 0x0000000000048947 */ /* 0x000fec0003800000 */
[----:B------:R-:W-:Y:S01]  /*186a0*/  BPT.TRAP 0x1 ;  /* 0x000000040000795c */ /* 0x000fe20000300000 */
.L_x_638:
[----:B------:R-:W-:Y:S01]  /*186b0*/  IMAD R11, R2, 0x8, R18 ;  /* 0x00000008020b7824 */ /* 0x000fe200078e0212 */
[----:B------:R-:W-:-:S04]  /*186c0*/  SHF.L.U32 R4, R221, 0x1f, RZ ;  /* 0x0000001fdd047819 */ /* 0x000fc800000006ff */
[----:B------:R0:W1:Y:S01]  /*186d0*/  SYNCS.PHASECHK.TRANS64.TRYWAIT P2, [R11+URZ+0x38830], R4 ;  /* 0x038830040b0075a7 */ /* 0x000062000804017f */
[----:B------:R-:W-:Y:S05]  /*186e0*/  @!P0 BRA `(.L_x_639) ;  /* 0x0000000000048947 */ /* 0x000fea0003800000 */
[----:B------:R-:W-:Y:S01]  /*186f0*/  BPT.TRAP 0x1 ;  /* 0x000000040000795c */ /* 0x000fe20000300000 */
.L_x_639:
[----:B------:R-:W-:Y:S01]  /*18700*/  IMAD R2, R220, 0xa00, R224 ;  /* 0x00000a00dc027824 */ /* 0x000fe200078e02e0 */
[----:B------:R-:W-:Y:S03]  /*18710*/  BSSY B1, `(.L_x_640) ;  /* 0x0000006000017945 */ /* 0x000fe60003800000 */
[C---:B------:R-:W-:Y:S02]  /*18720*/  VIADD R12, R2.reuse, 0x80 ;  /* 0x00000080020c7836 */ /* 0x040fe40000000000 */
[----:B------:R-:W-:Y:S01]  /*18730*/  VIADD R14, R2, 0x100 ;  /* 0x00000100020e7836 */ /* 0x000fe20000000000 */
[----:B-1----:R-:W-:Y:S06]  /*18740*/  @P2 BRA `(.L_x_641) ;  /* 0x0000000000082947 */ /* 0x002fec0003800000 */
[----:B------:R-:W1:Y:S02]  /*18750*/  SYNCS.PHASECHK.TRANS64.TRYWAIT P2, [R11+URZ+0x38830], R4 ;  /* 0x038830040b0075a7 */ /* 0x000e64000804017f */
[----:B-1----:R-:W-:Y:S05]  /*18760*/  @!P2 BRA `(.L_x_642) ;  /* 0x0000014000c8a947 */ /* 0x002fea0003800000 */
.L_x_641:
[----:B------:R-:W-:Y:S05]  /*18770*/  BSYNC B1 ;  /* 0x0000000000017941 */ /* 0x000fea0003800000 */
.L_x_640:
[----:B------:R-:W2:Y:S04]  /*18780*/  LDL.64 R152, [R1+0x50] ;  /* 0x0000500001987983 */ /* 0x000ea80000100a00 */
[----:B------:R-:W3:Y:S01]  /*18790*/  LDL.64 R154, [R1+0x58] ;  /* 0x00005800019a7983 */ /* 0x000ee20000100a00 */
[----:B01----:R-:W-:Y:S02]  /*187a0*/  IMAD.MOV.U32 R4, RZ, RZ, R2 ;  /* 0x000000ffff047224 */ /* 0x003fe400078e0002 */
[----:B------:R-:W-:-:S03]  /*187b0*/  IMAD.MOV.U32 R5, RZ, RZ, 0x40000040 ;  /* 0x40000040ff057424 */ /* 0x000fc600078e00ff */
[----:B------:R-:W-:Y:S02]  /*187c0*/  R2UR UR14, R4 ;  /* 0x00000000040e72ca */ /* 0x000fe400000e0000 */
[----:B------:R-:W-:Y:S01]  /*187d0*/  R2UR UR15, R5 ;  /* 0x00000000050f72ca */ /* 0x000fe200000e0000 */
[----:B------:R-:W-:Y:S01]  /*187e0*/  WARPGROUP.ARRIVE ;  /* 0x00000000000079c5 */ /* 0x000fe20000000000 */
[----:B------:R-:W-:Y:S01]  /*187f0*/  IMAD.MOV.U32 R13, RZ, RZ, 0x40000040 ;  /* 0x40000040ff0d7424 */ /* 0x000fe200078e00ff */
[----:B------:R-:W-:-:S04]  /*18800*/  R2UR UR10, R12 ;  /* 0x000000000c0a72ca */ /* 0x000fc800000e0000 */
[----:B------:R-:W-:Y:S01]  /*18810*/  R2UR UR11, R13 ;  /* 0x000000000d0b72ca */ /* 0x000fe200000e0000 */
[----:B------:R-:W-:Y:S01]  /*18820*/  IMAD.MOV.U32 R15, RZ, RZ, 0x40000040 ;  /* 0x40000040ff0f7424 */ /* 0x000fe200078e00ff */
[----:B------:R-:W-:-:S04]  /*18830*/  R2UR UR6, R14 ;  /* 0x000000000e0672ca */ /* 0x000fc800000e0000 */
[----:B------:R-:W-:Y:S01]  /*18840*/  R2UR UR7, R15 ;  /* 0x000000000f0772ca */ /* 0x000fe200000e0000 */
[----:B------:R-:W-:Y:S01]  /*18850*/  VIADD R4, R2, 0x180 ;  /* 0x0000018002047836 */ /* 0x000fe20000000000 */
[----:B------:R-:W-:-:S04]  /*18860*/  R2UR UR23, R5 ;  /* 0x00000000051772ca */ /* 0x000fc800000e0000 */
[----:B------:R-:W-:Y:S02]  /*18870*/  R2UR UR22, R4 ;  /* 0x00000000041672ca */ /* 0x000fe400000e0000 */
[----:B--2---:R-:W-:Y:S02]  /*18880*/  R2UR UR30, R152 ;  /* 0x00000000981e72ca */ /* 0x004fe400000e0000 */
[----:B------:R-:W-:Y:S02]  /*18890*/  R2UR UR31, R153 ;  /* 0x00000000991f72ca */ /* 0x000fe400000e0000 */
[----:B------:R-:W2:Y:S01]  /*188a0*/  LDL.64 R152, [R1+0x48] ;  /* 0x0000480001987983 */ /* 0x000ea20000100a00 */
[----:B---3--:R-:W-:Y:S02]  /*188b0*/  R2UR UR16, R154 ;  /* 0x000000009a1072ca */ /* 0x008fe400000e0000 */
[----:B------:R-:W-:-:S11]  /*188c0*/  R2UR UR17, R155 ;  /* 0x000000009b1172ca */ /* 0x000fd600000e0000 */
[----:B------:R-:W-:Y:S02]  /*188d0*/  UMOV UR12, UR16 ;  /* 0x00000010000c7c82 */ /* 0x000fe40008000000 */
[----:B------:R-:W-:Y:S02]  /*188e0*/  UMOV UR13, UR17 ;  /* 0x00000011000d7c82 */ /* 0x000fe40008000000 */
[----:B------:R-:W-:Y:S01]  /*188f0*/  HGMMA.64x16x16.F32.BF16 R184, gdesc[UR12], RZ, !UPT, gsb0 ;  /* 0x002000000cb879f0 */ /* 0x000fe2000c0018ff */
[----:B------:R-:W-:Y:S01]  /*18900*/  UMOV UR8, UR16 ;  /* 0x0000001000087c82 */ /* 0x000fe20008000000 */
[----:B------:R-:W-:Y:S01]  /*18910*/  UMOV UR9, UR17 ;  /* 0x0000001100097c82 */ /* 0x000fe20008000000 */
[----:B------:R-:W-:Y:S02]  /*18920*/  WARPGROUP.DEPBAR.LE gsb0, 0x0 ;  /* 0x00008000000079c5 */ /* 0x000fe40000010000 */
[----:B------:R-:W-:-:S06]  /*18930*/  WARPGROUP.ARRIVE ;  /* 0x00000000000079c5 */ /* 0x000fcc0000000000 */
        /* <DEDUP_REMOVED lines=8> */
[----:B------:R-:W-:Y:S01]  /*189c0*/  VIADD R12, R2, 0x200 ;  /* 0x00000200020c7836 */ /* 0x000fe20000000000 */
[----:B------:R-:W-:Y:S02]  /*189d0*/  WARPGROUP.DEPBAR.LE gsb0, 0x0 ;  /* 0x00008000000079c5 */ /* 0x000fe40000010000 */
[----:B------:R-:W-:-:S06]  /*189e0*/  WARPGROUP.ARRIVE ;  /* 0x00000000000079c5 */ /* 0x000fcc0000000000 */
[----:B------:R-:W-:Y:S01]  /*189f0*/  HGMMA.64x16x16.F32.BF16 R160, gdesc[UR20], RZ, !UPT, gsb0 ;  /* 0x0020000014a079f0 */ /* 0x000fe2000c0018ff */
[----:B------:R-:W-:Y:S02]  /*18a00*/  R2UR UR18, R12 ;  /* 0x000000000c1272ca */ /* 0x000fe400000e0000 */
[----:B------:R-:W-:Y:S01]  /*18a10*/  R2UR UR19, R13 ;  /* 0x000000000d1372ca */ /* 0x000fe200000e0000 */
[----:B------:R-:W-:Y:S01]  /*18a20*/  VIADD R4, R2, 0x2 ;  /* 0x0000000202047836 */ /* 0x000fe20000000000 */
[----:B------:R-:W-:Y:S02]  /*18a30*/  WARPGROUP.DEPBAR.LE gsb0, 0x0 ;  /* 0x00008000000079c5 */ /* 0x000fe40000010000 */
[----:B------:R-:W-:Y:S01]  /*18a40*/  IMAD.MOV.U32 R5, RZ, RZ, 0x40000040 ;  /* 0x40000040ff057424 */ /* 0x000fe200078e00ff */
[----:B--2---:R-:W-:Y:S02]  /*18a50*/  R2UR UR28, R152 ;  /* 0x00000000981c72ca */ /* 0x004fe400000e0000 */
[----:B------:R-:W-:-:S02]  /*18a60*/  R2UR UR29, R153 ;  /* 0x00000000991d72ca */ /* 0x000fc400000e0000 */
[----:B------:R-:W-:-:S06]  /*18a70*/  WARPGROUP.ARRIVE ;  /* 0x00000000000079c5 */ /* 0x000fcc0000000000 */
[----:B------:R-:W-:Y:S01]  /*18a80*/  HGMMA.64x16x16.F32.BF16 R152, gdesc[UR16], RZ, !UPT, gsb0 ;  /* 0x00200000109879f0 */ /* 0x000fe2000c0018ff */
        /* <DEDUP_REMOVED lines=13> */
[----:B------:R-:W-:Y:S02]  /*18b60*/  VIADD R14, R2, 0x102 ;  /* 0x00000102020e7836 */ /* 0x000fe40000000000 */
[----:B------:R-:W-:Y:S01]  /*18b70*/  IMAD.MOV.U32 R15, RZ, RZ, 0x40000040 ;  /* 0x40000040ff0f7424 */ /* 0x000fe200078e00ff */
[----:B------:R-:W-:Y:S01]  /*18b80*/  UMOV UR8, UR30 ;  /* 0x0000001e00087c82 */ /* 0x000fe20008000000 */
[----:B------:R-:W-:Y:S01]  /*18b90*/  UMOV UR9, UR31 ;  /* 0x0000001f00097c82 */ /* 0x000fe20008000000 */
[----:B------:R-:W-:-:S02]  /*18ba0*/  WARPGROUP.DEPBAR.LE gsb0, 0x0 ;  /* 0x00008000000079c5 */ /* 0x000fc40000010000 */
[----:B------:R-:W-:Y:S01]  /*18bb0*/  WARPGROUP.ARRIVE ;  /* 0x00000000000079c5 */ /* 0x000fe20000000000 */
[----:B------:R-:W-:Y:S02]  /*18bc0*/  VIADD R4, R2, 0x182 ;  /* 0x0000018202047836 */ /* 0x000fe40000000000 */
[----:B------:R-:W-:Y:S01]  /*18bd0*/  IMAD.MOV.U32 R5, RZ, RZ, 0x40000040 ;  /* 0x40000040ff057424 */ /* 0x000fe200078e00ff */
[----:B------:R-:W-:Y:S01]  /*18be0*/  UMOV UR4, UR30 ;  /* 0x0000001e00047c82 */ /* 0x000fe20008000000 */
[----:B------:R-:W-:Y:S01]  /*18bf0*/  UMOV UR5, UR31 ;  /* 0x0000001f00057c82 */ /* 0x000fe20008000000 */
[----:B------:R-:W-:Y:S01]  /*18c00*/  HGMMA.64x16x16.F32.BF16 R176, gdesc[UR24], R176, gsb0 ;  /* 0x0020000018b079f0 */ /* 0x000fe200080018b0 */
[----:B------:R-:W-:Y:S01]  /*18c10*/  R2UR UR10, R14 ;  /* 0x000000000e0a72ca */ /* 0x000fe200000e0000 */
[----:B------:R-:W-:Y:S01]  /*18c20*/  UMOV UR20, UR30 ;  /* 0x0000001e00147c82 */ /* 0x000fe20008000000 */
[----:B------:R-:W-:Y:S01]  /*18c30*/  R2UR UR11, R15 ;  /* 0x000000000f0b72ca */ /* 0x000fe200000e0000 */
[----:B------:R-:W-:Y:S01]  /*18c40*/  UMOV UR21, UR31 ;  /* 0x0000001f00157c82 */ /* 0x000fe20008000000 */
[----:B------:R-:W-:Y:S01]  /*18c50*/  R2UR UR6, R4 ;  /* 0x00000000040672ca */ /* 0x000fe200000e0000 */
[----:B------:R-:W-:Y:S01]  /*18c60*/  UMOV UR16, UR28 ;  /* 0x0000001c00107c82 */ /* 0x000fe20008000000 */
[----:B------:R-:W-:Y:S01]  /*18c70*/  UMOV UR17, UR29 ;  /* 0x0000001d00117c82 */ /* 0x000fe20008000000 */
[----:B------:R-:W-:Y:S01]  /*18c80*/  UMOV UR12, UR28 ;  /* 0x0000001c000c7c82 */ /* 0x000fe20008000000 */
[----:B------:R-:W-:Y:S01]  /*18c90*/  UMOV UR13, UR29 ;  /* 0x0000001d000d7c82 */ /* 0x000fe20008000000 */
[----:B------:R-:W2:Y:S01]  /*18ca0*/  LDL.64 R12, [R1+0x38] ;  /* 0x00003800010c7983 */ /* 0x000ea20000100a00 */
[----:B------:R-:W-:-:S02]  /*18cb0*/  WARPGROUP.DEPBAR.LE gsb0, 0x0 ;  /* 0x00008000000079c5 */ /* 0x000fc40000010000 */
[----:B------:R-:W-:Y:S01]  /*18cc0*/  WARPGROUP.ARRIVE ;  /* 0x00000000000079c5 */ /* 0x000fe20000000000 */
[----:B------:R-:W-:Y:S01]  /*18cd0*/  R2UR UR7, R5 ;  /* 0x00000000050772ca */ /* 0x000fe200000e0000 */
[----:B------:R-:W3:Y:S04]  /*18ce0*/  LDL.64 R14, [R1+0x40] ;  /* 0x00004000010e7983 */ /* 0x000ee80000100a00 */
[----:B------:R-:W-:Y:S01]  /*18cf0*/  HGMMA.64x16x16.F32.BF16 R168, gdesc[UR8], R168, gsb0 ;  /* 0x0020000008a879f0 */ /* 0x000fe200080018a8 */
[----:B------:R-:W-:Y:S02]  /*18d00*/  VIADD R4, R2, 0x202 ;  /* 0x0000020202047836 */ /* 0x000fe40000000000 */
[----:B------:R-:W-:Y:S01]  /*18d10*/  IMAD.MOV.U32 R5, RZ, RZ, 0x40000040 ;  /* 0x40000040ff057424 */ /* 0x000fe200078e00ff */
[----:B------:R-:W-:-:S02]  /*18d20*/  WARPGROUP.DEPBAR.LE gsb0, 0x0 ;  /* 0x00008000000079c5 */ /* 0x000fc40000010000 */
[----:B------:R-:W-:-:S06]  /*18d30*/  WARPGROUP.ARRIVE ;  /* 0x00000000000079c5 */ /* 0x000fcc0000000000 */
        /* <DEDUP_REMOVED lines=48> */
[----:B------:R-:W-:Y:S01]  /*19040*/  IMAD.MOV.U32 R5, RZ, RZ, 0x40000040 ;  /* 0x40000040ff057424 */ /* 0x000fe200078e00ff */
[----:B---3--:R-:W-:Y:S02]  /*19050*/  R2UR UR30, R14 ;  /* 0x000000000e1e72ca */ /* 0x008fe400000e0000 */
[----:B------:R-:W-:Y:S02]  /*19060*/  R2UR UR31, R15 ;  /* 0x000000000f1f72ca */ /* 0x000fe400000e0000 */
[----:B------:R-:W-:Y:S01]  /*19070*/  R2UR UR22, R4 ;  /* 0x00000000041672ca */ /* 0x000fe200000e0000 */
[----:B------:R-:W3:Y:S01]  /*19080*/  LDL.64 R14, [R1+0x30] ;  /* 0x00003000010e7983 */ /* 0x000ee20000100a00 */
[----:B------:R-:W-:-:S07]  /*19090*/  R2UR UR23, R5 ;  /* 0x00000000051772ca */ /* 0x000fce00000e0000 */
[----:B------:R-:W-:Y:S02]  /*190a0*/  UMOV UR20, UR30 ;  /* 0x0000001e00147c82 */ /* 0x000fe40008000000 */
[----:B------:R-:W-:Y:S01]  /*190b0*/  UMOV UR21, UR31 ;  /* 0x0000001f00157c82 */ /* 0x000fe20008000000 */
[----:B------:R-:W-:Y:S02]  /*190c0*/  WARPGROUP.DEPBAR.LE gsb0, 0x0 ;  /* 0x00008000000079c5 */ /* 0x000fe40000010000 */
        /* <DEDUP_REMOVED lines=40> */
[----:B--2---:R-:W-:Y:S02]  /*19350*/  R2UR UR28, R12 ;  /* 0x000000000c1c72ca */ /* 0x004fe400000e0000 */
[----:B------:R-:W-:Y:S02]  /*19360*/  R2UR UR29, R13 ;  /* 0x000000000d1d72ca */ /* 0x000fe400000e0000 */
[----:B------:R-:W-:Y:S01]  /*19370*/  R2UR UR26, R4 ;  /* 0x00000000041a72ca */ /* 0x000fe200000e0000 */
[----:B------:R-:W2:Y:S01]  /*19380*/  LDL.64 R12, [R1+0x28] ;  /* 0x00002800010c7983 */ /* 0x000ea20000100a00 */
        /* <DEDUP_REMOVED lines=191> */
[----:B------:R-:W2:Y:S01]  /*19f80*/  LDL.64 R12, [R1] ;  /* 0x00000000010c7983 */ /* 0x000ea20000100a00 */
        /* <DEDUP_REMOVED lines=46> */
[----:B------:R-:W-:Y:S02]  /*1a270*/  R2UR UR14, R4 ;  /* 0x00000000040e72ca */ /* 0x000fe400000e0000 */
        /* <DEDUP_REMOVED lines=445> */
.L_x_643:
[----:B------:R-:W-:Y:S01]  /*1be50*/  SHF.L.U32 R0, R9, 0x1f, RZ ;  /* 0x0000001f09007819 */ /* 0x000fe200000006ff */
[----:B------:R-:W-:-:S04]  /*1be60*/  IMAD R9, R10, 0x8, R18 ;  /* 0x000000080a097824 */ /* 0x000fc800078e0212 */
[----:B------:R0:W1:Y:S01]  /*1be70*/  SYNCS.PHASECHK.TRANS64.TRYWAIT P2, [R9+URZ+0x38850], R0 ;  /* 0x03885000090075a7 */ /* 0x000062000804017f */
[----:B------:R-:W-:Y:S05]  /*1be80*/  @!P0 BRA `(.L_x_644) ;  /* 0x0000000000048947 */ /* 0x000fea0003800000 */
[----:B------:R-:W-:Y:S01]  /*1be90*/  BPT.TRAP 0x1 ;  /* 0x000000040000795c */ /* 0x000fe20000300000 */
.L_x_644:
[----:B------:R-:W-:Y:S04]  /*1bea0*/  BSSY B1, `(.L_x_645) ;  /* 0x0000004000017945 */ /* 0x000fe80003800000 */
[----:B-1----:R-:W-:Y:S05]  /*1beb0*/  @P2 BRA `(.L_x_646) ;  /* 0x0000000000082947 */ /* 0x002fea0003800000 */
[----:B------:R-:W1:Y:S02]  /*1bec0*/  SYNCS.PHASECHK.TRANS64.TRYWAIT P2, [R9+URZ+0x38850], R0 ;  /* 0x03885000090075a7 */ /* 0x000e64000804017f */
[----:B-1----:R-:W-:Y:S05]  /*1bed0*/  @!P2 BRA `(.L_x_647) ;  /* 0x0000010c0000a947 */ /* 0x002fea0003800000 */
.L_x_646:
[----:B------:R-:W-:Y:S05]  /*1bee0*/  BSYNC B1 ;  /* 0x0000000000017941 */ /* 0x000fea0003800000 */
.L_x_645:
[----:B01----:R-:W-:Y:S01]  /*1bef0*/  VIADD R0, R18, 0x400 ;  /* 0x0000040012007836 */ /* 0x003fe20000000000 */
[----:B------:R-:W-:Y:S01]  /*1bf00*/  WARPGROUP.ARRIVE ;  /* 0x00000000000079c5 */ /* 0x000fe20000000000 */
[----:B------:R-:W-:Y:S02]  /*1bf10*/  IMAD.MOV.U32 R3, RZ, RZ, 0x40000040 ;  /* 0x40000040ff037424 */ /* 0x000fe400078e00ff */
[----:B------:R-:W-:Y:S01]  /*1bf20*/  FMUL.FTZ R14, R188, UR39 ;  /* 0x00000027bc0e7c20 */ /* 0x000fe20008410000 */
[----:B------:R-:W-:Y:S01]  /*1bf30*/  IMAD.MOV.U32 R5, RZ, RZ, 0x40000040 ;  /* 0x40000040ff057424 */ /* 0x000fe200078e00ff */
[----:B------:R-:W-:Y:S01]  /*1bf40*/  SHF.R.U32.HI R0, RZ, 0x4, R0 ;  /* 0x00000004ff007819 */ /* 0x000fe20000011600 */
[----:B------:R-:W-:Y:S01]  /*1bf50*/  FMUL.FTZ R15, R189, UR39 ;  /* 0x00000027bd0f7c20 */ /* 0x000fe20008410000 */
[----:B------:R-:W-:Y:S01]  /*1bf60*/  R2UR UR7, R3 ;  /* 0x00000000030772ca */ /* 0x000fe200000e0000 */
[----:B------:R-:W-:Y:S01]  /*1bf70*/  FMUL.FTZ R177, R177, UR39 ;  /* 0x00000027b1b17c20 */ /* 0x000fe20008410000 */
[----:B------:R-:W-:Y:S01]  /*1bf80*/  LOP3.LUT R0, R0, 0x3fff, RZ, 0xc0, !PT ;  /* 0x00003fff00007812 */ /* 0x000fe200078ec0ff */
[----:B------:R-:W-:Y:S01]  /*1bf90*/  MUFU.TANH R14, R14 ;  /* 0x0000000e000e7308 */ /* 0x000fe20000002400 */
[----:B------:R-:W-:Y:S01]  /*1bfa0*/  FMUL.FTZ R180, R180, UR39 ;  /* 0x00000027b4b47c20 */ /* 0x000fe20008410000 */
[----:B------:R-:W-:Y:S01]  /*1bfb0*/  FMUL.FTZ R181, R181, UR39 ;  /* 0x00000027b5b57c20 */ /* 0x000fe20008410000 */
[----:B------:R-:W-:Y:S01]  /*1bfc0*/  LOP3.LUT R0, R0, 0x2800000, RZ, 0xfc, !PT ;  /* 0x0280000000007812 */ /* 0x000fe200078efcff */
[----:B------:R-:W-:Y:S01]  /*1bfd0*/  FMUL.FTZ R168, R168, UR39 ;  /* 0x00000027a8a87c20 */ /* 0x000fe20008410000 */
[----:B------:R-:W-:Y:S01]  /*1bfe0*/  FMUL.FTZ R169, R169, UR39 ;  /* 0x00000027a9a97c20 */ /* 0x000fe20008410000 */
[----:B------:R-:W-:Y:S01]  /*1bff0*/  FMUL.FTZ R172, R172, UR39 ;  /* 0x00000027acac7c20 */ /* 0x000fe20008410000 */
[----:B------:R-:W-:Y:S01]  /*1c000*/  FMUL.FTZ R173, R173, UR39 ;  /* 0x00000027adad7c20 */ /* 0x000fe20008410000 */
[----:B------:R-:W-:-:S02]  /*1c010*/  IMAD R2, R10, 0xa00, R0 ;  /* 0x00000a000a027824 */ /* 0x000fc400078e0200 */
[----:B------:R-:W-:Y:S01]  /*1c020*/  FMUL.FTZ R0, R184, UR39 ;  /* 0x00000027b8007c20 */ /* 0x000fe20008410000 */
[----:B------:R-:W-:Y:S01]  /*1c030*/  MUFU.TANH R15, R15 ;  /* 0x0000000f000f7308 */ /* 0x000fe20000002400 */
[----:B------:R-:W-:Y:S01]  /*1c040*/  FMUL.FTZ R160, R160, UR39 ;  /* 0x00000027a0a07c20 */ /* 0x000fe20008410000 */
[C---:B------:R-:W-:Y:S01]  /*1c050*/  VIADD R4, R2.reuse, 0x80 ;  /* 0x0000008002047836 */ /* 0x040fe20000000000 */
[----:B------:R-:W-:Y:S01]  /*1c060*/  R2UR UR6, R2 ;  /* 0x00000000020672ca */ /* 0x000fe200000e0000 */
[----:B------:R-:W-:Y:S01]  /*1c070*/  FMUL.FTZ R161, R161, UR39 ;  /* 0x00000027a1a17c20 */ /* 0x000fe20008410000 */
[----:B------:R-:W-:Y:S01]  /*1c080*/  FMUL.FTZ R164, R164, UR39 ;  /* 0x00000027a4a47c20 */ /* 0x000fe20008410000 */
[----:B------:R-:W-:Y:S01]  /*1c090*/  FMUL.FTZ R165, R165, UR39 ;  /* 0x00000027a5a57c20 */ /* 0x000fe20008410000 */
[----:B------:R-:W-:Y:S01]  /*1c0a0*/  FMUL.FTZ R152, R152, UR39 ;  /* 0x0000002798987c20 */ /* 0x000fe20008410000 */
[----:B------:R-:W0:Y:S01]  /*1c0b0*/  MUFU.TANH R0, R0 ;  /* 0x0000000000007308 */ /* 0x000e220000002400 */
[----:B------:R-:W-:Y:S01]  /*1c0c0*/  FMUL.FTZ R157, R157, UR39 ;  /* 0x000000279d9d7c20 */ /* 0x000fe20008410000 */
[----:B------:R-:W-:-:S02]  /*1c0d0*/  IMAD.MOV.U32 R3, RZ, RZ, 0x40000040 ;  /* 0x40000040ff037424 */ /* 0x000fc400078e00ff */
[----:B------:R-:W-:Y:S01]  /*1c0e0*/  FMUL.FTZ R10, R186, UR39 ;  /* 0x00000027ba0a7c20 */ /* 0x000fe20008410000 */
[----:B------:R-:W-:Y:S01]  /*1c0f0*/  FMUL.FTZ R12, R187, UR39 ;  /* 0x00000027bb0c7c20 */ /* 0x000fe20008410000 */
[----:B------:R-:W-:Y:S01]  /*1c100*/  FMUL.FTZ R13, R190, UR39 ;  /* 0x00000027be0d7c20 */ /* 0x000fe20008410000 */
[----:B------:R-:W-:Y:S01]  /*1c110*/  FMUL.FTZ R184, R191, UR39 ;  /* 0x00000027bfb87c20 */ /* 0x000fe20008410000 */
[----:B------:R-:W-:Y:S01]  /*1c120*/  FMUL.FTZ R170, R170, UR39 ;  /* 0x00000027aaaa7c20 */ /* 0x000fe20008410000 */
[----:B------:R-:W-:Y:S01]  /*1c130*/  HGMMA.64x256x16.F32.BF16 R24, R208, gdesc[UR4].tnspB, R24, gsb0 ;  /* 0x43e00004d0187df0 */ /* 0x000fe20008001818 */
[----:B------:R-:W-:Y:S01]  /*1c140*/  R2UR UR6, R4 ;  /* 0x00000000040672ca */ /* 0x000fe200000e0000 */
[----:B------:R-:W-:Y:S01]  /*1c150*/  VIADD R4, R2, 0x100 ;  /* 0x0000010002047836 */ /* 0x000fe20000000000 */
[----:B------:R-:W-:Y:S01]  /*1c160*/  R2UR UR7, R5 ;  /* 0x00000000050772ca */ /* 0x000fe200000e0000 */
[----:B------:R-:W-:Y:S01]  /*1c170*/  IMAD.MOV.U32 R5, RZ, RZ, 0x40000040 ;  /* 0x40000040ff057424 */ /* 0x000fe200078e00ff */
        /* <DEDUP_REMOVED lines=10> */
[----:B------:R-:W-:Y:S01]  /*1c220*/  FMUL.FTZ R155, R155, UR39 ;  /* 0x000000279b9b7c20 */ /* 0x000fe20008410000 */
[----:B------:R-:W-:Y:S01]  /*1c230*/  FMUL.FTZ R158, R158, UR39 ;  /* 0x000000279e9e7c20 */ /* 0x000fe20008410000 */
[----:B------:R-:W-:Y:S01]  /*1c240*/  FMUL.FTZ R159, R159, UR39 ;  /* 0x000000279f9f7c20 */ /* 0x000fe20008410000 */
[----:B------:R-:W-:Y:S01]  /*1c250*/  @!P1 VIADD R11, R11, 0x38840 ;  /* 0x000388400b0b9836 */ /* 0x000fe20000000000 */
[C---:B------:R-:W-:Y:S01]  /*1c260*/  ISETP.GT.AND P2, PT, R6.reuse, R227, PT ;  /* 0x000000e30600720c */ /* 0x040fe20003f44270 */
[----:B------:R-:W-:Y:S01]  /*1c270*/  @!P1 VIADD R9, R9, 0x38860 ;  /* 0x0003886009099836 */ /* 0x000fe20000000000 */
[----:B------:R-:W-:Y:S01]  /*1c280*/  MUFU.TANH R181, R181 ;  /* 0x000000b500b57308 */ /* 0x000fe20000002400 */
[----:B------:R-:W-:-:S03]  /*1c290*/  VIADD R6, R6, 0xffffffff ;  /* 0xffffffff06067836 */ /* 0x000fc60000000000 */
[----:B------:R-:W-:-:S04]  /*1c2a0*/  @!P1 PRMT R9, RZ, 0x654, R9 ;  /* 0x00000654ff099816 */ /* 0x000fc80000000009 */
        /* <DEDUP_REMOVED lines=27> */
[----:B------:R-:W-:-:S06]  /*1c460*/  WARPGROUP.ARRIVE ;  /* 0x00000000000079c5 */ /* 0x000fcc0000000000 */
        /* <DEDUP_REMOVED lines=10> */
[----:B------:R-:W-:Y:S01]  /*1c510*/  R2UR UR6, R4 ;  /* 0x00000000040672ca */ /* 0x000fe200000e0000 */
[----:B------:R-:W-:Y:S01]  /*1c520*/  FMUL.FTZ R4, R185, UR39 ;  /* 0x00000027b9047c20 */ /* 0x000fe20008410000 */
[----:B------:R-:W-:Y:S01]  /*1c530*/  R2UR UR7, R5 ;  /* 0x00000000050772ca */ /* 0x000fe200000e0000 */
[----:B------:R-:W-:Y:S01]  /*1c540*/  FMUL.FTZ R185, R176, UR39 ;  /* 0x00000027b0b97c20 */ /* 0x000fe20008410000 */
[----:B------:R-:W-:Y:S01]  /*1c550*/  FMUL.FTZ R176, R178, UR39 ;  /* 0x00000027b2b07c20 */ /* 0x000fe20008410000 */
[----:B------:R-:W-:Y:S01]  /*1c560*/  FMUL.FTZ R178, R179, UR39 ;  /* 0x00000027b3b27c20 */ /* 0x000fe20008410000 */
[----:B------:R-:W-:Y:S01]  /*1c570*/  FMUL.FTZ R179, R182, UR39 ;  /* 0x00000027b6b37c20 */ /* 0x000fe20008410000 */
[----:B------:R-:W1:Y:S01]  /*1c580*/  MUFU.TANH R4, R4 ;  /* 0x0000000400047308 */ /* 0x000e620000002400 */
[----:B------:R-:W-:Y:S01]  /*1c590*/  FMUL.FTZ R182, R153, UR39 ;  /* 0x0000002799b67c20 */ /* 0x000fe20008410000 */
[----:B------:R-:W-:Y:S01]  /*1c5a0*/  FMUL.FTZ R153, R156, UR39 ;  /* 0x000000279c997c20 */ /* 0x000fe20008410000 */
[----:B------:R-:W-:-:S05]  /*1c5b0*/  FMUL.FTZ R156, R183, UR39 ;  /* 0x00000027b79c7c20 */ /* 0x000fca0008410000 */
[----:B------:R-:W2:Y:S08]  /*1c5c0*/  MUFU.TANH R185, R185 ;  /* 0x000000b900b97308 */ /* 0x000eb00000002400 */
[----:B------:R-:W3:Y:S08]  /*1c5d0*/  MUFU.TANH R182, R182 ;  /* 0x000000b600b67308 */ /* 0x000ef00000002400 */
[----:B------:R-:W4:Y:S08]  /*1c5e0*/  MUFU.TANH R153, R153 ;  /* 0x0000009900997308 */ /* 0x000f300000002400 */
[----:B------:R-:W5:Y:S08]  /*1c5f0*/  MUFU.TANH R176, R176 ;  /* 0x000000b000b07308 */ /* 0x000f700000002400 */
[----:B------:R-:W5:Y:S08]  /*1c600*/  MUFU.TANH R178, R178 ;  /* 0x000000b200b27308 */ /* 0x000f700000002400 */
[----:B------:R-:W5:Y:S08]  /*1c610*/  MUFU.TANH R179, R179 ;  /* 0x000000b300b37308 */ /* 0x000f700000002400 */
[----:B------:R-:W5:Y:S01]  /*1c620*/  MUFU.TANH R156, R156 ;  /* 0x0000009c009c7308 */ /* 0x000f620000002400 */
[----:B------:R-:W-:-:S02]  /*1c630*/  WARPGROUP.DEPBAR.LE gsb0, 0x0 ;  /* 0x00008000000079c5 */ /* 0x000fc40000010000 */
[----:B------:R-:W-:-:S06]  /*1c640*/  WARPGROUP.ARRIVE ;  /* 0x00000000000079c5 */ /* 0x000fcc0000000000 */
[----:B------:R-:W-:Y:S01]  /*1c650*/  HGMMA.64x256x16.F32.BF16 R24, R196, gdesc[UR4].tnspB, R24, gsb0 ;  /* 0x43e00004c4187df0 */ /* 0x000fe20008001818 */
[----:B------:R-:W-:Y:S02]  /*1c660*/  R2UR UR6, R2 ;  /* 0x00000000020672ca */ /* 0x000fe400000e0000 */
[----:B0-----:R-:W-:Y:S02]  /*1c670*/  FMNMX.FTZ R2, R0, R8, !PT ;  /* 0x0000000800027209 */ /* 0x001fe40007810000 */
[----:B------:R-:W-:Y:S02]  /*1c680*/  R2UR UR7, R3 ;  /* 0x00000000030772ca */ /* 0x000fe400000e0000 */
[----:B-1----:R-:W-:Y:S02]  /*1c690*/  FMNMX.FTZ R2, R4, R2, !PT ;  /* 0x0000000204027209 */ /* 0x002fe40007810000 */
[----:B------:R-:W-:Y:S02]  /*1c6a0*/  FMNMX.FTZ R3, R10, R7, !PT ;  /* 0x000000070a037209 */ /* 0x000fe40007810000 */
[----:B------:R-:W-:-:S02]  /*1c6b0*/  FMNMX.FTZ R2, R14, R2, !PT ;  /* 0x000000020e027209 */ /* 0x000fc40007810000 */
[----:B------:R-:W-:Y:S02]  /*1c6c0*/  FMNMX.FTZ R3, R12, R3, !PT ;  /* 0x000000030c037209 */ /* 0x000fe40007810000 */
[----:B------:R-:W-:Y:S02]  /*1c6d0*/  FMNMX.FTZ R2, R15, R2, !PT ;  /* 0x000000020f027209 */ /* 0x000fe40007810000 */
[----:B------:R-:W-:Y:S02]  /*1c6e0*/  FMNMX.FTZ R3, R13, R3, !PT ;  /* 0x000000030d037209 */ /* 0x000fe40007810000 */
[----:B--2---:R-:W-:-:S04]  /*1c6f0*/  FMNMX.FTZ R2, R185, R2, !PT ;  /* 0x00000002b9027209 */ /* 0x004fc80007810000 */
[----:B------:R-:W-:-:S04]  /*1c700*/  FMNMX.FTZ R2, R177, R2, !PT ;  /* 0x00000002b1027209 */ /* 0x000fc80007810000 */
        /* <DEDUP_REMOVED lines=11> */
[----:B---3--:R-:W-:-:S04]  /*1c7c0*/  FMNMX.FTZ R2, R182, R2, !PT ;  /* 0x00000002b6027209 */ /* 0x008fc80007810000 */
[----:B----4-:R-:W-:-:S04]  /*1c7d0*/  FMNMX.FTZ R2, R153, R2, !PT ;  /* 0x0000000299027209 */ /* 0x010fc80007810000 */
[----:B------:R-:W-:-:S05]  /*1c7e0*/  FMNMX.FTZ R5, R157, R2, !PT ;  /* 0x000000029d057209 */ /* 0x000fca0007810000 */
[----:B------:R-:W0:Y:S02]  /*1c7f0*/  SHFL.BFLY PT, R2, R5, 0x2, 0x1f ;  /* 0x0c401f0005027f89 */ /* 0x000e2400000e0000 */
[----:B0-----:R-:W-:-:S05]  /*1c800*/  FMNMX.FTZ R5, R5, R2, !PT ;  /* 0x0000000205057209 */ /* 0x001fca0007810000 */
[----:B------:R-:W0:Y:S02]  /*1c810*/  SHFL.BFLY PT, R2, R5, 0x1, 0x1f ;  /* 0x0c201f0005027f89 */ /* 0x000e2400000e0000 */
[----:B0-----:R-:W-:Y:S01]  /*1c820*/  FMNMX.FTZ R5, R5, R2, !PT ;  /* 0x0000000205057209 */ /* 0x001fe20007810000 */
[----:B------:R-:W-:-:S04]  /*1c830*/  IMAD.U32 R2, RZ, RZ, UR38 ;  /* 0x00000026ff027e24 */ /* 0x000fc8000f8e00ff */
[----:B------:R-:W-:-:S04]  /*1c840*/  FADD.FTZ R8, -R5, R8 ;  /* 0x0000000805087221 */ /* 0x000fc80000010100 */
[----:B------:R-:W-:Y:S01]  /*1c850*/  FMUL.FTZ R183, R8, R2 ;  /* 0x0000000208b77220 */ /* 0x000fe20000410000 */
[----:B------:R-:W-:-:S03]  /*1c860*/  FMNMX.FTZ R8, R184, R3, !PT ;  /* 0x00000003b8087209 */ /* 0x000fc60007810000 */
[----:B------:R0:W-:Y:S01]  /*1c870*/  MUFU.EX2 R3, R183 ;  /* 0x000000b700037308 */ /* 0x0001e20000000800 */
[----:B-----5:R-:W-:-:S04]  /*1c880*/  FMNMX.FTZ R8, R176, R8, !PT ;  /* 0x00000008b0087209 */ /* 0x020fc80007810000 */
[----:B------:R-:W-:Y:S01]  /*1c890*/  FMNMX.FTZ R8, R178, R8, !PT ;  /* 0x00000008b2087209 */ /* 0x000fe20007810000 */
[----:B0-----:R-:W-:-:S04]  /*1c8a0*/  FMUL.FTZ R183, R5, R2 ;  /* 0x0000000205b77220 */ /* 0x001fc80000410000 */
        /* <DEDUP_REMOVED lines=14> */
[----:B------:R-:W0:Y:S01]  /*1c990*/  MUFU.EX2 R208, R208 ;  /* 0x000000d000d07308 */ /* 0x000e220000000800 */
[-CC-:B------:R-:W-:Y:S01]  /*1c9a0*/  FFMA.FTZ R200, R168, R2.reuse, -R183.reuse ;  /* 0x00000002a8c87223 */ /* 0x180fe200000108b7 */
[--C-:B------:R-:W-:Y:S01]  /*1c9b0*/  FFMA.FTZ R168, R169, R2, -R183.reuse ;  /* 0x00000002a9a87223 */ /* 0x100fe200000108b7 */
[----:B------:R-:W-:Y:S01]  /*1c9c0*/  FMNMX.FTZ R0, R174, R0, !PT ;  /* 0x00000000ae007209 */ /* 0x000fe20007810000 */
[-CC-:B------:R-:W-:Y:S01]  /*1c9d0*/  FFMA.FTZ R202, R172, R2.reuse, -R183.reuse ;  /* 0x00000002acca7223 */ /* 0x180fe200000108b7 */
[----:B------:R-:W-:-:S02]  /*1c9e0*/  FFMA.FTZ R169, R173, R2, -R183 ;  /* 0x00000002ada97223 */ /* 0x000fc400000108b7 */
[----:B------:R-:W-:Y:S01]  /*1c9f0*/  FMNMX.FTZ R0, R175, R0, !PT ;  /* 0x00000000af007209 */ /* 0x000fe20007810000 */
[----:B------:R-:W1:Y:S03]  /*1ca00*/  MUFU.EX2 R210, R210 ;  /* 0x000000d200d27308 */ /* 0x000e660000000800 */
[----:B------:R-:W-:-:S04]  /*1ca10*/  FMNMX.FTZ R0, R162, R0, !PT ;  /* 0x00000000a2007209 */ /* 0x000fc80007810000 */
[----:B------:R-:W-:Y:S01]  /*1ca20*/  FMNMX.FTZ R0, R163, R0, !PT ;  /* 0x00000000a3007209 */ /* 0x000fe20007810000 */
[----:B------:R-:W2:Y:S01]  /*1ca30*/  MUFU.EX2 R186, R186 ;  /* 0x000000ba00ba7308 */ /* 0x000ea20000000800 */
[----:B0-----:R-:W-:Y:S01]  /*1ca40*/  FFMA.FTZ R21, R3, R21, R208 ;  /* 0x0000001503157223 */ /* 0x001fe200000100d0 */
[----:B------:R-:W-:Y:S02]  /*1ca50*/  F2FP.BF16.F32.PACK_AB R208, R8, R208 ;  /* 0x000000d008d0723e */ /* 0x000fe400000010ff */
[----:B------:R-:W-:Y:S01]  /*1ca60*/  FMNMX.FTZ R0, R166, R0, !PT ;  /* 0x00000000a6007209 */ /* 0x000fe20007810000 */
[----:B------:R-:W-:Y:S01]  /*1ca70*/  FADD.FTZ R21, R8, R21 ;  /* 0x0000001508157221 */ /* 0x000fe20000010000 */
[----:B------:R-:W-:Y:S02]  /*1ca80*/  IMAD.MOV.U32 R8, RZ, RZ, R5 ;  /* 0x000000ffff087224 */ /* 0x000fe400078e0005 */
[----:B------:R-:W-:Y:S01]  /*1ca90*/  FMNMX.FTZ R0, R167, R0, !PT ;  /* 0x00000000a7007209 */ /* 0x000fe20007810000 */
[----:B------:R-:W-:Y:S01]  /*1caa0*/  MUFU.EX2 R204, R204 ;  /* 0x000000cc00cc7308 */ /* 0x000fe20000000800 */
[----:B-1----:R-:W-:-:S02]  /*1cab0*/  FADD.FTZ R21, R210, R21 ;  /* 0x00000015d2157221 */ /* 0x002fc40000010000 */
[----:B------:R-:W-:-:S04]  /*1cac0*/  FMNMX.FTZ R0, R154, R0, !PT ;  /* 0x000000009a007209 */ /* 0x000fc80007810000 */
[----:B------:R-:W-:Y:S01]  /*1cad0*/  FMNMX.FTZ R0, R155, R0, !PT ;  /* 0x000000009b007209 */ /* 0x000fe20007810000 */
[----:B------:R-:W-:Y:S01]  /*1cae0*/  MUFU.EX2 R14, R14 ;  /* 0x0000000e000e7308 */ /* 0x000fe20000000800 */
[----:B--2---:R-:W-:Y:S02]  /*1caf0*/  F2FP.BF16.F32.PACK_AB R210, R186, R210 ;  /* 0x000000d2bad2723e */ /* 0x004fe400000010ff */
[----:B------:R-:W-:-:S04]  /*1cb00*/  FMNMX.FTZ R0, R158, R0, !PT ;  /* 0x000000009e007209 */ /* 0x000fc80007810000 */
[----:B------:R-:W-:Y:S01]  /*1cb10*/  FMNMX.FTZ R0, R159, R0, !PT ;  /* 0x000000009f007209 */ /* 0x000fe20007810000 */
[----:B------:R-:W-:Y:S04]  /*1cb20*/  MUFU.EX2 R206, R206 ;  /* 0x000000ce00ce7308 */ /* 0x000fe80000000800 */
[----:B------:R-:W0:Y:S04]  /*1cb30*/  SHFL.BFLY PT, R4, R0, 0x2, 0x1f ;  /* 0x0c401f0000047f89 */ /* 0x000e2800000e0000 */
[----:B------:R-:W-:Y:S08]  /*1cb40*/  MUFU.EX2 R15, R15 ;  /* 0x0000000f000f7308 */ /* 0x000ff00000000800 */
[----:B------:R-:W-:Y:S08]  /*1cb50*/  MUFU.EX2 R200, R200 ;  /* 0x000000c800c87308 */ /* 0x000ff00000000800 */
[----:B------:R-:W-:Y:S01]  /*1cb60*/  MUFU.EX2 R168, R168 ;  /* 0x000000a800a87308 */ /* 0x000fe20000000800 */
[----:B0-----:R-:W-:-:S07]  /*1cb70*/  FMNMX.FTZ R0, R0, R4, !PT ;  /* 0x0000000400007209 */ /* 0x001fce0007810000 */
[----:B------:R-:W-:Y:S01]  /*1cb80*/  MUFU.EX2 R202, R202 ;  /* 0x000000ca00ca7308 */ /* 0x000fe20000000800 */
[----:B------:R-:W0:Y:S07]  /*1cb90*/  SHFL.BFLY PT, R4, R0, 0x1, 0x1f ;  /* 0x0c201f0000047f89 */ /* 0x000e2e00000e0000 */
[----:B------:R-:W-:Y:S01]  /*1cba0*/  MUFU.EX2 R169, R169 ;  /* 0x000000a900a97308 */ /* 0x000fe20000000800 */
[----:B------:R-:W-:Y:S02]  /*1cbb0*/  WARPGROUP.DEPBAR.LE gsb0, 0x0 ;  /* 0x00008000000079c5 */ /* 0x000fe40000010000 */
[----:B------:R-:W-:Y:S01]  /*1cbc0*/  WARPGROUP.ARRIVE ;  /* 0x00000000000079c5 */ /* 0x000fe20000000000 */
[-CC-:B------:R-:W-:Y:S01]  /*1cbd0*/  FFMA.FTZ R196, R160, R2.reuse, -R183.reuse ;  /* 0x00000002a0c47223 */ /* 0x180fe200000108b7 */
[--C-:B------:R-:W-:Y:S01]  /*1cbe0*/  FFMA.FTZ R160, R161, R2, -R183.reuse ;  /* 0x00000002a1a07223 */ /* 0x100fe200000108b7 */
[----:B0-----:R-:W-:Y:S01]  /*1cbf0*/  FMNMX.FTZ R4, R0, R4, !PT ;  /* 0x0000000400047209 */ /* 0x001fe20007810000 */
[-CC-:B------:R-:W-:Y:S01]  /*1cc00*/  FFMA.FTZ R198, R164, R2.reuse, -R183.reuse ;  /* 0x00000002a4c67223 */ /* 0x180fe200000108b7 */
[----:B------:R-:W-:Y:S01]  /*1cc10*/  FFMA.FTZ R161, R165, R2, -R183 ;  /* 0x00000002a5a17223 */ /* 0x000fe200000108b7 */
[----:B------:R-:W-:Y:S01]  /*1cc20*/  HGMMA.64x256x16.F32.BF16 R24, R192, gdesc[UR4].tnspB, R24, gsb0 ;  /* 0x43e00004c0187df0 */ /* 0x000fe20008001818 */
[----:B------:R-:W-:Y:S01]  /*1cc30*/  MUFU.EX2 R196, R196 ;  /* 0x000000c400c47308 */ /* 0x000fe20000000800 */
[----:B------:R-:W-:-:S04]  /*1cc40*/  FADD.FTZ R0, -R4, R7 ;  /* 0x0000000704007221 */ /* 0x000fc80000010100 */
[----:B------:R-:W-:-:S03]  /*1cc50*/  FMUL.FTZ R0, R0, R2 ;  /* 0x0000000200007220 */ /* 0x000fc60000410000 */
[----:B------:R0:W-:Y:S08]  /*1cc60*/  MUFU.EX2 R7, R157 ;  /* 0x0000009d00077308 */ /* 0x0001f00000000800 */
[----:B------:R-:W-:Y:S08]  /*1cc70*/  MUFU.EX2 R0, R0 ;  /* 0x0000000000007308 */ /* 0x000ff00000000800 */
[----:B------:R-:W-:Y:S08]  /*1cc80*/  MUFU.EX2 R160, R160 ;  /* 0x000000a000a07308 */ /* 0x000ff00000000800 */
[----:B------:R-:W-:Y:S08]  /*1cc90*/  MUFU.EX2 R198, R198 ;  /* 0x000000c600c67308 */ /* 0x000ff00000000800 */
[----:B------:R-:W-:Y:S01]  /*1cca0*/  MUFU.EX2 R161, R161 ;  /* 0x000000a100a17308 */ /* 0x000fe20000000800 */
[----:B------:R-:W-:-:S02]  /*1ccb0*/  WARPGROUP.DEPBAR.LE gsb0, 0x0 ;  /* 0x00008000000079c5 */ /* 0x000fc40000010000 */
[-CC-:B------:R-:W-:Y:S01]  /*1ccc0*/  FFMA.FTZ R194, R153, R2.reuse, -R183.reuse ;  /* 0x0000000299c27223 */ /* 0x180fe200000108b7 */
[-C--:B------:R-:W-:Y:S01]  /*1ccd0*/  FMUL.FTZ R153, R4, R2.reuse ;  /* 0x0000000204997220 */ /* 0x080fe20000410000 */
[-CC-:B------:R-:W-:Y:S01]  /*1cce0*/  FFMA.FTZ R192, R152, R2.reuse, -R183.reuse ;  /* 0x0000000298c07223 */ /* 0x180fe200000108b7 */
[-C--:B------:R-:W-:Y:S02]  /*1ccf0*/  FFMA.FTZ R152, R182, R2.reuse, -R183 ;  /* 0x00000002b6987223 */ /* 0x080fe400000108b7 */
[-CC-:B------:R-:W-:Y:S01]  /*1cd00*/  FFMA.FTZ R209, R10, R2.reuse, -R153.reuse ;  /* 0x000000020ad17223 */ /* 0x180fe20000010899 */
[-CC-:B------:R-:W-:Y:S01]  /*1cd10*/  FFMA.FTZ R10, R12, R2.reuse, -R153.reuse ;  /* 0x000000020c0a7223 */ /* 0x180fe20000010899 */
[-CC-:B------:R-:W-:Y:S01]  /*1cd20*/  FFMA.FTZ R211, R13, R2.reuse, -R153.reuse ;  /* 0x000000020dd37223 */ /* 0x180fe20000010899 */
[-CC-:B------:R-:W-:Y:S01]  /*1cd30*/  FFMA.FTZ R13, R184, R2.reuse, -R153.reuse ;  /* 0x00000002b80d7223 */ /* 0x180fe20000010899 */
[-CC-:B------:R-:W-:Y:S01]  /*1cd40*/  FFMA.FTZ R205, R176, R2.reuse, -R153.reuse ;  /* 0x00000002b0cd7223 */ /* 0x180fe20000010899 */
[-CC-:B0-----:R-:W-:Y:S01]  /*1cd50*/  FFMA.FTZ R157, R178, R2.reuse, -R153.reuse ;  /* 0x00000002b29d7223 */ /* 0x181fe20000010899 */
[----:B------:R-:W0:Y:S01]  /*1cd60*/  MUFU.EX2 R209, R209 ;  /* 0x000000d100d17308 */ /* 0x000e220000000800 */
[-CC-:B------:R-:W-:Y:S01]  /*1cd70*/  FFMA.FTZ R207, R179, R2.reuse, -R153.reuse ;  /* 0x00000002b3cf7223 */ /* 0x180fe20000010899 */
[-CC-:B------:R-:W-:Y:S01]  /*1cd80*/  FFMA.FTZ R197, R162, R2.reuse, -R153.reuse ;  /* 0x00000002a2c57223 */ /* 0x180fe20000010899 */
[-C--:B------:R-:W-:Y:S01]  /*1cd90*/  FFMA.FTZ R12, R156, R2.reuse, -R153 ;  /* 0x000000029c0c7223 */ /* 0x080fe20000010899 */
[----:B------:R-:W-:Y:S01]  /*1cda0*/  @!P1 PRMT R156, RZ, 0x654, R11 ;  /* 0x00000654ff9c9816 */ /* 0x000fe2000000000b */
[-CC-:B------:R-:W-:Y:S01]  /*1cdb0*/  FFMA.FTZ R201, R170, R2.reuse, -R153.reuse ;  /* 0x00000002aac97223 */ /* 0x180fe20000010899 */
[-CC-:B------:R-:W-:Y:S01]  /*1cdc0*/  FFMA.FTZ R171, R171, R2.reuse, -R153.reuse ;  /* 0x00000002abab7223 */ /* 0x180fe20000010899 */
[-CC-:B------:R-:W-:Y:S01]  /*1cdd0*/  FFMA.FTZ R193, R154, R2.reuse, -R153.reuse ;  /* 0x000000029ac17223 */ /* 0x180fe20000010899 */
[----:B------:R-:W1:Y:S01]  /*1cde0*/  MUFU.EX2 R10, R10 ;  /* 0x0000000a000a7308 */ /* 0x000e620000000800 */
[----:B------:R2:W-:Y:S01]  /*1cdf0*/  @!P1 SYNCS.ARRIVE.TRANS64.RED.A1T0 RZ, [R156+URZ], RZ ;  /* 0x000000ff9cff99a7 */ /* 0x0005e2000810043f */
[-CC-:B------:R-:W-:Y:S01]  /*1ce00*/  FFMA.FTZ R203, R174, R2.reuse, -R153.reuse ;  /* 0x00000002aecb7223 */ /* 0x180fe20000010899 */
[-CC-:B------:R-:W-:Y:S01]  /*1ce10*/  FFMA.FTZ R175, R175, R2.reuse, -R153.reuse ;  /* 0x00000002afaf7223 */ /* 0x180fe20000010899 */
[-CC-:B------:R-:W-:Y:S01]  /*1ce20*/  FFMA.FTZ R199, R166, R2.reuse, -R153.reuse ;  /* 0x00000002a6c77223 */ /* 0x180fe20000010899 */
[-CC-:B------:R-:W-:Y:S01]  /*1ce30*/  FFMA.FTZ R155, R155, R2.reuse, -R153.reuse ;  /* 0x000000029b9b7223 */ /* 0x180fe20000010899 */
[----:B------:R-:W-:-:S02]  /*1ce40*/  FFMA.FTZ R158, R158, R2, -R153 ;  /* 0x000000029e9e7223 */ /* 0x000fc40000010899 */
[----:B------:R-:W3:Y:S01]  /*1ce50*/  MUFU.EX2 R211, R211 ;  /* 0x000000d300d37308 */ /* 0x000ee20000000800 */
[----:B0-----:R-:W-:Y:S01]  /*1ce60*/  FFMA.FTZ R20, R0, R20, R209 ;  /* 0x0000001400147223 */ /* 0x001fe200000100d1 */
[----:B--2---:R-:W-:Y:S01]  /*1ce70*/  FADD.FTZ R156, R186, R21 ;  /* 0x00000015ba9c7221 */ /* 0x004fe20000010000 */
[----:B------:R0:W-:Y:S01]  /*1ce80*/  @!P1 SYNCS.ARRIVE.TRANS64.RED.A1T0 RZ, [R9+URZ], RZ ;  /* 0x000000ff09ff99a7 */ /* 0x0001e2000810043f */
[--C-:B------:R-:W-:Y:S02]  /*1ce90*/  FFMA.FTZ R21, R167, R2, -R153.reuse ;  /* 0x00000002a7157223 */ /* 0x100fe40000010899 */
[----:B------:R-:W-:Y:S01]  /*1cea0*/  FADD.FTZ R156, R204, R156 ;  /* 0x0000009ccc9c7221 */ /* 0x000fe20000010000 */
[----:B------:R-:W-:Y:S01]  /*1ceb0*/  F2FP.BF16.F32.PACK_AB R204, R14, R204 ;  /* 0x000000cc0ecc723e */ /* 0x000fe200000010ff */
[----:B------:R-:W2:Y:S01]  /*1cec0*/  MUFU.EX2 R13, R13 ;  /* 0x0000000d000d7308 */ /* 0x000ea20000000800 */
[----:B-1----:R-:W-:Y:S01]  /*1ced0*/  FADD.FTZ R162, R10, R20 ;  /* 0x000000140aa27221 */ /* 0x002fe20000010000 */
[----:B------:R-:W-:Y:S01]  /*1cee0*/  FADD.FTZ R156, R14, R156 ;  /* 0x0000009c0e9c7221 */ /* 0x000fe20000010000 */
[-CC-:B------:R-:W-:Y:S01]  /*1cef0*/  FFMA.FTZ R20, R163, R2.reuse, -R153.reuse ;  /* 0x00000002a3147223 */ /* 0x180fe20000010899 */
[----:B------:R-:W-:Y:S01]  /*1cf00*/  FFMA.FTZ R153, R159, R2, -R153 ;  /* 0x000000029f997223 */ /* 0x000fe20000010899 */
[----:B------:R-:W-:Y:S01]  /*1cf10*/  F2FP.BF16.F32.PACK_AB R209, R10, R209 ;  /* 0x000000d10ad1723e */ /* 0x000fe200000010ff */
[----:B------:R-:W-:Y:S01]  /*1cf20*/  FADD.FTZ R156, R206, R156 ;  /* 0x0000009cce9c7221 */ /* 0x000fe20000010000 */
[----:B------:R-:W-:Y:S01]  /*1cf30*/  F2FP.BF16.F32.PACK_AB R206, R15, R206 ;  /* 0x000000ce0fce723e */ /* 0x000fe200000010ff */
[----:B------:R-:W1:Y:S01]  /*1cf40*/  MUFU.EX2 R205, R205 ;  /* 0x000000cd00cd7308 */ /* 0x000e620000000800 */
[----:B---3--:R-:W-:Y:S01]  /*1cf50*/  FADD.FTZ R162, R211, R162 ;  /* 0x000000a2d3a27221 */ /* 0x008fe20000010000 */
[----:B------:R-:W-:Y:S01]  /*1cf60*/  FADD.FTZ R156, R15, R156 ;  /* 0x0000009c0f9c7221 */ /* 0x000fe20000010000 */
[----:B------:R-:W-:-:S03]  /*1cf70*/  IMAD.MOV.U32 R10, RZ, RZ, R220 ;  /* 0x000000ffff0a7224 */ /* 0x000fc600078e00dc */
[----:B------:R-:W-:Y:S01]  /*1cf80*/  FADD.FTZ R156, R200, R156 ;  /* 0x0000009cc89c7221 */ /* 0x000fe20000010000 */
[C---:B------:R-:W-:Y:S01]  /*1cf90*/  F2FP.BF16.F32.PACK_AB R200, R168.reuse, R200 ;  /* 0x000000c8a8c8723e */ /* 0x040fe200000010ff */
[----:B------:R-:W3:Y:S01]  /*1cfa0*/  MUFU.EX2 R157, R157 ;  /* 0x0000009d009d7308 */ /* 0x000ee20000000800 */
[C---:B--2---:R-:W-:Y:S01]  /*1cfb0*/  FADD.FTZ R162, R13.reuse, R162 ;  /* 0x000000a20da27221 */ /* 0x044fe20000010000 */
[----:B------:R-:W-:Y:S01]  /*1cfc0*/  FADD.FTZ R156, R168, R156 ;  /* 0x0000009ca89c7221 */ /* 0x000fe20000010000 */
[----:B------:R-:W-:-:S03]  /*1cfd0*/  F2FP.BF16.F32.PACK_AB R211, R13, R211 ;  /* 0x000000d30dd3723e */ /* 0x000fc600000010ff */
[----:B------:R-:W-:Y:S01]  /*1cfe0*/  FADD.FTZ R156, R202, R156 ;  /* 0x0000009cca9c7221 */ /* 0x000fe20000010000 */
[----:B------:R-:W-:Y:S01]  /*1cff0*/  F2FP.BF16.F32.PACK_AB R202, R169, R202 ;  /* 0x000000caa9ca723e */ /* 0x000fe200000010ff */
[----:B------:R-:W2:Y:S01]  /*1d000*/  MUFU.EX2 R207, R207 ;  /* 0x000000cf00cf7308 */ /* 0x000ea20000000800 */
[----:B-1----:R-:W-:Y:S01]  /*1d010*/  FADD.FTZ R154, R205, R162 ;  /* 0x000000a2cd9a7221 */ /* 0x002fe20000010000 */
[----:B------:R-:W-:-:S04]  /*1d020*/  FADD.FTZ R156, R169, R156 ;  /* 0x0000009ca99c7221 */ /* 0x000fc80000010000 */
[----:B------:R-:W-:Y:S01]  /*1d030*/  FADD.FTZ R156, R196, R156 ;  /* 0x0000009cc49c7221 */ /* 0x000fe20000010000 */
[C---:B------:R-:W-:Y:S01]  /*1d040*/  F2FP.BF16.F32.PACK_AB R196, R160.reuse, R196 ;  /* 0x000000c4a0c4723e */ /* 0x040fe200000010ff */
[----:B------:R-:W1:Y:S01]  /*1d050*/  MUFU.EX2 R12, R12 ;  /* 0x0000000c000c7308 */ /* 0x000e620000000800 */
[C---:B---3--:R-:W-:Y:S01]  /*1d060*/  FADD.FTZ R154, R157.reuse, R154 ;  /* 0x0000009a9d9a7221 */ /* 0x048fe20000010000 */
[----:B------:R-:W-:Y:S01]  /*1d070*/  FADD.FTZ R156, R160, R156 ;  /* 0x0000009ca09c7221 */ /* 0x000fe20000010000 */
[----:B------:R-:W-:-:S03]  /*1d080*/  F2FP.BF16.F32.PACK_AB R205, R157, R205 ;  /* 0x000000cd9dcd723e */ /* 0x000fc600000010ff */
[----:B------:R-:W-:Y:S01]  /*1d090*/  FADD.FTZ R156, R198, R156 ;  /* 0x0000009cc69c7221 */ /* 0x000fe20000010000 */
[----:B------:R-:W-:Y:S01]  /*1d0a0*/  F2FP.BF16.F32.PACK_AB R198, R161, R198 ;  /* 0x000000c6a1c6723e */ /* 0x000fe200000010ff */
[----:B------:R-:W3:Y:S01]  /*1d0b0*/  MUFU.EX2 R201, R201 ;  /* 0x000000c900c97308 */ /* 0x000ee20000000800 */
[----:B--2---:R-:W-:Y:S01]  /*1d0c0*/  FADD.FTZ R154, R207, R154 ;  /* 0x0000009acf9a7221 */ /* 0x004fe20000010000 */
[----:B------:R-:W-:-:S06]  /*1d0d0*/  FADD.FTZ R156, R161, R156 ;  /* 0x0000009ca19c7221 */ /* 0x000fcc0000010000 */
[----:B------:R-:W2:Y:S01]  /*1d0e0*/  MUFU.EX2 R11, R171 ;  /* 0x000000ab000b7308 */ /* 0x000ea20000000800 */
[C---:B-1----:R-:W-:Y:S01]  /*1d0f0*/  FADD.FTZ R154, R12.reuse, R154 ;  /* 0x0000009a0c9a7221 */ /* 0x042fe20000010000 */
[----:B------:R-:W-:-:S06]  /*1d100*/  F2FP.BF16.F32.PACK_AB R207, R12, R207 ;  /* 0x000000cf0ccf723e */ /* 0x000fcc00000010ff */
[----:B------:R-:W1:Y:S01]  /*1d110*/  MUFU.EX2 R203, R203 ;  /* 0x000000cb00cb7308 */ /* 0x000e620000000800 */
[----:B---3--:R-:W-:-:S07]  /*1d120*/  FADD.FTZ R154, R201, R154 ;  /* 0x0000009ac99a7221 */ /* 0x008fce0000010000 */
[----:B0-----:R-:W0:Y:S01]  /*1d130*/  MUFU.EX2 R9, R175 ;  /* 0x000000af00097308 */ /* 0x001e220000000800 */
[C---:B--2---:R-:W-:Y:S01]  /*1d140*/  FADD.FTZ R154, R11.reuse, R154 ;  /* 0x0000009a0b9a7221 */ /* 0x044fe20000010000 */
[----:B------:R-:W-:-:S06]  /*1d150*/  F2FP.BF16.F32.PACK_AB R201, R11, R201 ;  /* 0x000000c90bc9723e */ /* 0x000fcc00000010ff */
[----:B------:R-:W2:Y:S01]  /*1d160*/  MUFU.EX2 R197, R197 ;  /* 0x000000c500c57308 */ /* 0x000ea20000000800 */
[----:B-1----:R-:W-:-:S07]  /*1d170*/  FADD.FTZ R154, R203, R154 ;  /* 0x0000009acb9a7221 */ /* 0x002fce0000010000 */
[----:B------:R-:W1:Y:S01]  /*1d180*/  MUFU.EX2 R20, R20 ;  /* 0x0000001400147308 */ /* 0x000e620000000800 */
[C---:B0-----:R-:W-:Y:S01]  /*1d190*/  FADD.FTZ R154, R9.reuse, R154 ;  /* 0x0000009a099a7221 */ /* 0x041fe20000010000 */
[----:B------:R-:W-:Y:S01]  /*1d1a0*/  F2FP.BF16.F32.PACK_AB R203, R9, R203 ;  /* 0x000000cb09cb723e */ /* 0x000fe200000010ff */
[----:B------:R-:W-:-:S05]  /*1d1b0*/  IMAD.MOV.U32 R9, RZ, RZ, R221 ;  /* 0x000000ffff097224 */ /* 0x000fca00078e00dd */
[----:B------:R-:W0:Y:S01]  /*1d1c0*/  MUFU.EX2 R199, R199 ;  /* 0x000000c700c77308 */ /* 0x000e220000000800 */
[----:B--2---:R-:W-:-:S07]  /*1d1d0*/  FADD.FTZ R154, R197, R154 ;  /* 0x0000009ac59a7221 */ /* 0x004fce0000010000 */
[----:B------:R-:W2:Y:S01]  /*1d1e0*/  MUFU.EX2 R21, R21 ;  /* 0x0000001500157308 */ /* 0x000ea20000000800 */
[C---:B-1----:R-:W-:Y:S01]  /*1d1f0*/  FADD.FTZ R154, R20.reuse, R154 ;  /* 0x0000009a149a7221 */ /* 0x042fe20000010000 */
[----:B------:R-:W-:-:S06]  /*1d200*/  F2FP.BF16.F32.PACK_AB R197, R20, R197 ;  /* 0x000000c514c5723e */ /* 0x000fcc00000010ff */
[----:B------:R-:W1:Y:S01]  /*1d210*/  MUFU.EX2 R192, R192 ;  /* 0x000000c000c07308 */ /* 0x000e620000000800 */
[----:B0-----:R-:W-:-:S07]  /*1d220*/  FADD.FTZ R154, R199, R154 ;  /* 0x0000009ac79a7221 */ /* 0x001fce0000010000 */
[----:B------:R-:W0:Y:S01]  /*1d230*/  MUFU.EX2 R193, R193 ;  /* 0x000000c100c17308 */ /* 0x000e220000000800 */
[C---:B--2---:R-:W-:Y:S01]  /*1d240*/  FADD.FTZ R154, R21.reuse, R154 ;  /* 0x0000009a159a7221 */ /* 0x044fe20000010000 */
[----:B------:R-:W-:-:S06]  /*1d250*/  F2FP.BF16.F32.PACK_AB R199, R21, R199 ;  /* 0x000000c715c7723e */ /* 0x000fcc00000010ff */
[----:B------:R-:W2:Y:S01]  /*1d260*/  MUFU.EX2 R152, R152 ;  /* 0x0000009800987308 */ /* 0x000ea20000000800 */
[----:B-1----:R-:W-:-:S07]  /*1d270*/  FADD.FTZ R156, R192, R156 ;  /* 0x0000009cc09c7221 */ /* 0x002fce0000010000 */
[----:B------:R-:W1:Y:S01]  /*1d280*/  MUFU.EX2 R155, R155 ;  /* 0x0000009b009b7308 */ /* 0x000e620000000800 */
[----:B0-----:R-:W-:-:S07]  /*1d290*/  FADD.FTZ R154, R193, R154 ;  /* 0x0000009ac19a7221 */ /* 0x001fce0000010000 */
[----:B------:R-:W0:Y:S01]  /*1d2a0*/  MUFU.EX2 R194, R194 ;  /* 0x000000c200c27308 */ /* 0x000e220000000800 */
[C---:B--2---:R-:W-:Y:S01]  /*1d2b0*/  FADD.FTZ R156, R152.reuse, R156 ;  /* 0x0000009c989c7221 */ /* 0x044fe20000010000 */
[----:B------:R-:W-:-:S06]  /*1d2c0*/  F2FP.BF16.F32.PACK_AB R192, R152, R192 ;  /* 0x000000c098c0723e */ /* 0x000fcc00000010ff */
[----:B------:R-:W2:Y:S01]  /*1d2d0*/  MUFU.EX2 R158, R158 ;  /* 0x0000009e009e7308 */ /* 0x000ea20000000800 */
[C---:B-1----:R-:W-:Y:S01]  /*1d2e0*/  FADD.FTZ R154, R155.reuse, R154 ;  /* 0x0000009a9b9a7221 */ /* 0x042fe20000010000 */
[----:B------:R-:W-:-:S06]  /*1d2f0*/  F2FP.BF16.F32.PACK_AB R193, R155, R193 ;  /* 0x000000c19bc1723e */ /* 0x000fcc00000010ff */
[----:B------:R-:W1:Y:S01]  /*1d300*/  MUFU.EX2 R153, R153 ;  /* 0x0000009900997308 */ /* 0x000e620000000800 */
[----:B0-----:R-:W-:Y:S01]  /*1d310*/  FADD.FTZ R156, R194, R156 ;  /* 0x0000009cc29c7221 */ /* 0x001fe20000010000 */
[----:B------:R-:W-:-:S03]  /*1d320*/  F2FP.BF16.F32.PACK_AB R194, R7, R194 ;  /* 0x000000c207c2723e */ /* 0x000fc600000010ff */
[----:B------:R-:W-:Y:S01]  /*1d330*/  FADD.FTZ R21, R7, R156 ;  /* 0x0000009c07157221 */ /* 0x000fe20000010000 */
[----:B------:R-:W-:Y:S02]  /*1d340*/  IMAD.MOV.U32 R7, RZ, RZ, R4 ;  /* 0x000000ffff077224 */ /* 0x000fe400078e0004 */
[----:B--2---:R-:W-:-:S04]  /*1d350*/  FADD.FTZ R154, R158, R154 ;  /* 0x0000009a9e9a7221 */ /* 0x004fc80000010000 */
[C---:B-1----:R-:W-:Y:S01]  /*1d360*/  FADD.FTZ R20, R153.reuse, R154 ;  /* 0x0000009a99147221 */ /* 0x042fe20000010000 */
[----:B------:R-:W-:Y:S01]  /*1d370*/  F2FP.BF16.F32.PACK_AB R195, R153, R158 ;  /* 0x0000009e99c3723e */ /* 0x000fe200000010ff */
[----:B------:R-:W-:Y:S06]  /*1d380*/  @P2 BRA `(.L_x_648) ;  /* 0xffffffb000a82947 */ /* 0x000fec000383ffff */
.L_x_637:
[----:B------:R-:W-:Y:S05]  /*1d390*/  BSYNC B0 ;  /* 0x0000000000007941 */ /* 0x000fea0003800000 */
.L_x_636:
        /* <DEDUP_REMOVED lines=131> */
.L_x_649:
[----:B------:R-:W-:Y:S01]  /*1dbd0*/  IMAD R0, R220, 0x8, R18 ;  /* 0x00000008dc007824 */ /* 0x000fe200078e0212 */
[----:B------:R-:W-:-:S04]  /*1dbe0*/  SHF.L.U32 R3, R221, 0x1f, RZ ;  /* 0x0000001fdd037819 */ /* 0x000fc800000006ff */
[----:B------:R0:W1:Y:S01]  /*1dbf0*/  SYNCS.PHASECHK.TRANS64.TRYWAIT P2, [R0+URZ+0x38850], R3 ;  /* 0x03885003000075a7 */ /* 0x000062000804017f */
[----:B------:R-:W-:Y:S05]  /*1dc00*/  @!P0 BRA `(.L_x_650) ;  /* 0x0000000000048947 */ /* 0x000fea0003800000 */
[----:B------:R-:W-:Y:S01]  /*1dc10*/  BPT.TRAP 0x1 ;  /* 0x000000040000795c */ /* 0x000fe20000300000 */
.L_x_650:
[----:B------:R-:W-:Y:S04]  /*1dc20*/  BSSY B0, `(.L_x_651) ;  /* 0x0000004000007945 */ /* 0x000fe80003800000 */
[----:B-1----:R-:W-:Y:S05]  /*1dc30*/  @P2 BRA `(.L_x_652) ;  /* 0x0000000000082947 */ /* 0x002fea0003800000 */
[----:B------:R-:W1:Y:S02]  /*1dc40*/  SYNCS.PHASECHK.TRANS64.TRYWAIT P0, [R0+URZ+0x38850], R3 ;  /* 0x03885003000075a7 */ /* 0x000e64000800017f */
[----:B-1----:R-:W-:Y:S05]  /*1dc50*/  @!P0 BRA `(.L_x_653) ;  /* 0x000000ec00b48947 */ /* 0x002fea0003800000 */
.L_x_652:
[----:B------:R-:W-:Y:S05]  /*1dc60*/  BSYNC B0 ;  /* 0x0000000000007941 */ /* 0x000fea0003800000 */
.L_x_651:
[----:B------:R-:W-:Y:S01]  /*1dc70*/  VIADD R18, R18, 0x400 ;  /* 0x0000040012127836 */ /* 0x000fe20000000000 */
[----:B------:R-:W-:Y:S01]  /*1dc80*/  WARPGROUP.ARRIVE ;  /* 0x00000000000079c5 */ /* 0x000fe20000000000 */
[----:B------:R-:W-:Y:S01]  /*1dc90*/  IMAD.MOV.U32 R7, RZ, RZ, 0x40000040 ;  /* 0x40000040ff077424 */ /* 0x000fe200078e00ff */
[----:B01----:R-:W0:Y:S01]  /*1dca0*/  SHFL.BFLY PT, R3, R20, 0x2, 0x1f ;  /* 0x0c401f0014037f89 */ /* 0x003e2200000e0000 */
[----:B------:R-:W-:Y:S01]  /*1dcb0*/  IMAD.MOV.U32 R9, RZ, RZ, 0x40000040 ;  /* 0x40000040ff097424 */ /* 0x000fe200078e00ff */
[----:B------:R-:W-:Y:S01]  /*1dcc0*/  SHF.R.U32.HI R18, RZ, 0x4, R18 ;  /* 0x00000004ff127819 */ /* 0x000fe20000011612 */
[----:B------:R-:W-:Y:S01]  /*1dcd0*/  IMAD.MOV.U32 R167, RZ, RZ, -0x800000 ;  /* 0xff800000ffa77424 */ /* 0x000fe200078e00ff */
[----:B------:R-:W-:Y:S01]  /*1dce0*/  R2UR UR7, R7 ;  /* 0x00000000070772ca */ /* 0x000fe200000e0000 */
[----:B------:R-:W-:Y:S01]  /*1dcf0*/  IMAD.MOV.U32 R7, RZ, RZ, 0x40000040 ;  /* 0x40000040ff077424 */ /* 0x000fe200078e00ff */
[----:B------:R-:W-:Y:S01]  /*1dd00*/  LOP3.LUT R18, R18, 0x3fff, RZ, 0xc0, !PT ;  /* 0x00003fff12127812 */ /* 0x000fe200078ec0ff */
[----:B------:R-:W-:-:S02]  /*1dd10*/  IMAD.MOV.U32 R166, RZ, RZ, -0x800000 ;  /* 0xff800000ffa67424 */ /* 0x000fc400078e00ff */
[----:B------:R-:W-:Y:S01]  /*1dd20*/  VIADD R236, R236, 0x1 ;  /* 0x00000001ecec7836 */ /* 0x000fe20000000000 */
[----:B------:R-:W-:-:S05]  /*1dd30*/  LOP3.LUT R18, R18, 0x2800000, RZ, 0xfc, !PT ;  /* 0x0280000012127812 */ /* 0x000fca00078efcff */
[----:B------:R-:W-:Y:S02]  /*1dd40*/  IMAD R6, R220, 0xa00, R18 ;  /* 0x00000a00dc067824 */ /* 0x000fe400078e0212 */
[----:B------:R-:W-:Y:S02]  /*1dd50*/  IMAD.MOV.U32 R18, RZ, RZ, RZ ;  /* 0x000000ffff127224 */ /* 0x000fe400078e00ff */
[C---:B------:R-:W-:Y:S01]  /*1dd60*/  VIADD R8, R6.reuse, 0x80 ;  /* 0x0000008006087836 */ /* 0x040fe20000000000 */
[----:B------:R-:W-:Y:S01]  /*1dd70*/  R2UR UR6, R6 ;  /* 0x00000000060672ca */ /* 0x000fe200000e0000 */
[----:B------:R-:W-:Y:S02]  /*1dd80*/  VIADD R220, R220, 0x1 ;  /* 0x00000001dcdc7836 */ /* 0x000fe40000000000 */
[----:B0-----:R-:W-:-:S03]  /*1dd90*/  FADD.FTZ R3, R3, R20 ;  /* 0x0000001403037221 */ /* 0x001fc60000010000 */
[----:B------:R-:W-:-:S04]  /*1dda0*/  ISETP.NE.AND P2, PT, R220, 0x2, PT ;  /* 0x00000002dc00780c */ /* 0x000fc80003f45270 */
[----:B------:R-:W-:-:S03]  /*1ddb0*/  SEL R220, R220, RZ, P2 ;  /* 0x000000ffdcdc7207 */ /* 0x000fc60001000000 */
[----:B------:R-:W-:Y:S01]  /*1ddc0*/  HGMMA.64x256x16.F32.BF16 R24, R208, gdesc[UR4].tnspB, R24, gsb0 ;  /* 0x43e00004d0187df0 */ /* 0x000fe20008001818 */
[----:B------:R-:W-:Y:S01]  /*1ddd0*/  R2UR UR6, R8 ;  /* 0x00000000080672ca */ /* 0x000fe200000e0000 */
[----:B------:R-:W-:Y:S01]  /*1dde0*/  VIADD R8, R6, 0x100 ;  /* 0x0000010006087836 */ /* 0x000fe20000000000 */
[----:B------:R-:W-:Y:S01]  /*1ddf0*/  R2UR UR7, R9 ;  /* 0x00000000090772ca */ /* 0x000fe200000e0000 */
[----:B------:R-:W-:Y:S01]  /*1de00*/  IMAD.MOV.U32 R9, RZ, RZ, 0x40000040 ;  /* 0x40000040ff097424 */ /* 0x000fe200078e00ff */
[----:B------:R-:W-:Y:S02]  /*1de10*/  WARPGROUP.DEPBAR.LE gsb0, 0x0 ;  /* 0x00008000000079c5 */ /* 0x000fe40000010000 */
[----:B------:R-:W-:-:S15]  /*1de20*/  WARPGROUP.ARRIVE ;  /* 0x00000000000079c5 */ /* 0x000fde0000000000 */
[----:B------:R-:W-:-:S06]  /*1de30*/  NOP ;  /* 0x0000000000007918 */ /* 0x000fcc0000000000 */
        /* <DEDUP_REMOVED lines=12> */
[----:B------:R-:W0:Y:S02]  /*1df00*/  SHFL.BFLY PT, R8, R21, 0x2, 0x1f ;  /* 0x0c401f0015087f89 */ /* 0x000e2400000e0000 */
[----:B0-----:R-:W-:Y:S01]  /*1df10*/  FADD.FTZ R8, R8, R21 ;  /* 0x0000001508087221 */ /* 0x001fe20000010000 */
[----:B------:R-:W-:Y:S02]  /*1df20*/  WARPGROUP.DEPBAR.LE gsb0, 0x0 ;  /* 0x00008000000079c5 */ /* 0x000fe40000010000 */
[----:B------:R-:W-:-:S15]  /*1df30*/  WARPGROUP.ARRIVE ;  /* 0x00000000000079c5 */ /* 0x000fde0000000000 */
[----:B------:R-:W-:-:S04]  /*1df40*/  NOP ;  /* 0x0000000000007918 */ /* 0x000fc80000000000 */
[----:B------:R-:W-:Y:S01]  /*1df50*/  HGMMA.64x256x16.F32.BF16 R24, R196, gdesc[UR4].tnspB, R24, gsb0 ;  /* 0x43e00004c4187df0 */ /* 0x000fe20008001818 */
[----:B------:R-:W-:Y:S02]  /*1df60*/  R2UR UR6, R6 ;  /* 0x00000000060672ca */ /* 0x000fe400000e0000 */
[----:B------:R-:W-:Y:S01]  /*1df70*/  R2UR UR7, R7 ;  /* 0x00000000070772ca */ /* 0x000fe200000e0000 */
[----:B------:R-:W0:Y:S04]  /*1df80*/  SHFL.BFLY PT, R6, R8, 0x1, 0x1f ;  /* 0x0c201f0008067f89 */ /* 0x000e2800000e0000 */
[----:B------:R-:W1:Y:S01]  /*1df90*/  SHFL.BFLY PT, R7, R3, 0x1, 0x1f ;  /* 0x0c201f0003077f89 */ /* 0x000e6200000e0000 */
[----:B0-----:R-:W-:Y:S01]  /*1dfa0*/  FADD.FTZ R8, R8, R6 ;  /* 0x0000000608087221 */ /* 0x001fe20000010000 */
[----:B-1----:R-:W-:-:S04]  /*1dfb0*/  FADD.FTZ R3, R3, R7 ;  /* 0x0000000703037221 */ /* 0x002fc80000010000 */
[----:B------:R-:W-:Y:S02]  /*1dfc0*/  FSETP.NE.FTZ.AND P0, PT, R8, RZ, PT ;  /* 0x000000ff0800720b */ /* 0x000fe40003f15000 */
[----:B------:R-:W-:-:S11]  /*1dfd0*/  FSETP.NE.FTZ.AND P3, PT, R3, RZ, PT ;  /* 0x000000ff0300720b */ /* 0x000fd60003f75000 */
[----:B------:R-:W0:Y:S08]  /*1dfe0*/  @P0 MUFU.LG2 R7, R8 ;  /* 0x0000000800070308 */ /* 0x000e300000000c00 */
[----:B------:R1:W-:Y:S08]  /*1dff0*/  @P0 MUFU.RCP R18, R8 ;  /* 0x0000000800120308 */ /* 0x0003f00000001000 */
[----:B------:R-:W2:Y:S01]  /*1e000*/  @P3 MUFU.LG2 R6, R3 ;  /* 0x0000000300063308 */ /* 0x000ea20000000c00 */
[----:B0-----:R-:W-:Y:S01]  /*1e010*/  @P0 FMUL.FTZ R7, R7, 0.69314718246459960938 ;  /* 0x3f31721807070820 */ /* 0x001fe20000410000 */
[C---:B-1----:R-:W-:Y:S01]  /*1e020*/  @P0 FMUL.FTZ R8, R2.reuse, 0.69314718246459960938 ;  /* 0x3f31721802080820 */ /* 0x042fe20000410000 */
[----:B------:R-:W-:-:S03]  /*1e030*/  @P3 FMUL.FTZ R2, R2, 0.69314718246459960938 ;  /* 0x3f31721802023820 */ /* 0x000fc60000410000 */
[----:B------:R-:W-:Y:S01]  /*1e040*/  @P0 FFMA.FTZ R167, R8, R5, R7 ;  /* 0x0000000508a70223 */ /* 0x000fe20000010007 */
[----:B------:R-:W-:Y:S01]  /*1e050*/  @!P1 VIADD R7, R0, 0x38860 ;  /* 0x0003886000079836 */ /* 0x000fe20000000000 */
[----:B------:R-:W-:Y:S01]  /*1e060*/  SEL R5, RZ, 0x1, P2 ;  /* 0x00000001ff057807 */ /* 0x000fe20001000000 */
[----:B------:R-:W-:Y:S01]  /*1e070*/  IMAD.MOV.U32 R0, RZ, RZ, RZ ;  /* 0x000000ffff007224 */ /* 0x000fe200078e00ff */
[----:B------:R-:W-:Y:S02]  /*1e080*/  PLOP3.LUT P0, PT, PT, PT, PT, 0x8, 0x0 ;  /* 0x000000000000781c */ /* 0x000fe40003f0e170 */
[----:B------:R-:W-:Y:S02]  /*1e090*/  @!P1 PRMT R7, RZ, 0x654, R7 ;  /* 0x00000654ff079816 */ /* 0x000fe40000000007 */
[----:B------:R-:W-:Y:S01]  /*1e0a0*/  LOP3.LUT R221, R221, R5, RZ, 0x3c, !PT ;  /* 0x00000005dddd7212 */ /* 0x000fe200078e3cff */
[----:B------:R0:W1:Y:S01]  /*1e0b0*/  @P3 MUFU.RCP R0, R3 ;  /* 0x0000000300003308 */ /* 0x0000620000001000 */
[----:B--2---:R-:W-:-:S04]  /*1e0c0*/  @P3 FMUL.FTZ R6, R6, 0.69314718246459960938 ;  /* 0x3f31721806063820 */ /* 0x004fc80000410000 */
[----:B------:R-:W-:Y:S01]  /*1e0d0*/  @P3 FFMA.FTZ R166, R2, R4, R6 ;  /* 0x0000000402a63223 */ /* 0x000fe20000010006 */
[----:B------:R-:W-:Y:S02]  /*1e0e0*/  WARPGROUP.DEPBAR.LE gsb0, 0x0 ;  /* 0x00008000000079c5 */ /* 0x000fe40000010000 */
[----:B------:R-:W-:-:S06]  /*1e0f0*/  WARPGROUP.ARRIVE ;  /* 0x00000000000079c5 */ /* 0x000fcc0000000000 */
[----:B------:R-:W-:Y:S03]  /*1e100*/  HGMMA.64x256x16.F32.BF16 R24, R192, gdesc[UR4].tnspB, R24, gsb0 ;  /* 0x43e00004c0187df0 */ /* 0x000fe60008001818 */
[----:B------:R-:W-:Y:S02]  /*1e110*/  WARPGROUP.DEPBAR.LE gsb0, 0x0 ;  /* 0x00008000000079c5 */ /* 0x000fe40000010000 */
[-C--:B------:R-:W-:Y:S01]  /*1e120*/  FMUL.FTZ R152, R48, R18.reuse ;  /* 0x0000001230987220 */ /* 0x080fe20000410000 */
[-C--:B------:R-:W-:Y:S01]  /*1e130*/  FMUL.FTZ R153, R49, R18.reuse ;  /* 0x0000001231997220 */ /* 0x080fe20000410000 */
[----:B------:R2:W-:Y:S01]  /*1e140*/  @!P1 SYNCS.ARRIVE.TRANS64.RED.A1T0 RZ, [R7+URZ], RZ ;  /* 0x000000ff07ff99a7 */ /* 0x0005e2000810043f */
[-C--:B------:R-:W-:Y:S01]  /*1e150*/  FMUL.FTZ R2, R52, R18.reuse ;  /* 0x0000001234027220 */ /* 0x080fe20000410000 */
        /* <DEDUP_REMOVED lines=23> */
[-C--:B-1----:R-:W-:Y:S01]  /*1e2d0*/  FMUL.FTZ R108, R114, R0.reuse ;  /* 0x00000000726c7220 */ /* 0x082fe20000410000 */
        /* <DEDUP_REMOVED lines=100> */
[----:B------:R-:W-:-:S07]  /*1e920*/  FMUL.FTZ R129, R151, R0 ;  /* 0x0000000097817220 */ /* 0x000fce0000410000 */
.L_x_567:
[----:B------:R-:W0:Y:S08]  /*1e930*/  S2UR UR5, SR_CgaCtaId ;  /* 0x00000000000579c3 */ /* 0x000e300000008800 */
[----:B------:R-:W-:Y:S06]  /*1e940*/  BAR.SYNC.DEFER_BLOCKING 0x5, 0x180 ;  /* 0x0146000000007b1d */ /* 0x000fec0000010000 */
[----:B------:R-:W-:Y:S01]  /*1e950*/  UMOV UR4, 0x400 ;  /* 0x0000040000047882 */ /* 0x000fe20000000000 */
[----:B------:R-:W-:Y:S01]  /*1e960*/  BSSY B0, `(.L_x_654) ;  /* 0x0000480000007945 */ /* 0x000fe20003800000 */
[----:B0-----:R-:W-:-:S06]  /*1e970*/  ULEA UR4, UR5, UR4, 0x18 ;  /* 0x0000000405047291 */ /* 0x001fcc000f8ec03f */
[----:B------:R-:W-:-:S05]  /*1e980*/  IMAD.U32 R18, RZ, RZ, UR4 ;  /* 0x00000004ff127e24 */ /* 0x000fca000f8e00ff */
[----:B------:R0:W1:Y:S01]  /*1e990*/  LDS.128 R140, [R18+0x388d0] ;  /* 0x0388d000128c7984 */ /* 0x0000620000000c00 */
[----:B------:R-:W-:Y:S06]  /*1e9a0*/  BAR.ARV 0x4, 0x180 ;  /* 0x0106000000007b1d */ /* 0x000fec0000002000 */
[----:B------:R-:W-:Y:S05]  /*1e9b0*/  @P0 BRA `(.L_x_655) ;  /* 0x0000003800300947 */ /* 0x000fea0003800000 */
[----:B------:R-:W2:Y:S01]  /*1e9c0*/  LDL R92, [R1+0x188] ;  /* 0x00018800015c7983 */ /* 0x000ea20000100800 */
[----:B------:R-:W-:Y:S01]  /*1e9d0*/  F2FP.BF16.F32.PACK_AB R94, R163, R162 ;  /* 0x000000a2a35e723e */ /* 0x000fe200000010ff */
[----:B------:R-:W-:Y:S01]  /*1e9e0*/  ULDC.64 UR6, c[0x0][0xc00] ;  /* 0x0003000000067ab9 */ /* 0x000fe20000000a00 */
[----:B------:R-:W-:Y:S01]  /*1e9f0*/  F2FP.BF16.F32.PACK_AB R95, R31, R30 ;  /* 0x0000001e1f5f723e */ /* 0x000fe200000010ff */
[----:B------:R-:W3:Y:S01]  /*1ea00*/  S2R R0, SR_SWINHI ;  /* 0x0000000000007919 */ /* 0x000ee20000002f00 */
[----:B------:R-:W-:Y:S01]  /*1ea10*/  F2FP.BF16.F32.PACK_AB R96, R161, R160 ;  /* 0x000000a0a160723e */ /* 0x000fe200000010ff */
[----:B------:R-:W-:Y:S01]  /*1ea20*/  ULDC.64 UR4, c[0x0][0xc08] ;  /* 0x0003020000047ab9 */ /* 0x000fe20000000a00 */
[----:B------:R-:W-:Y:S01]  /*1ea30*/  F2FP.BF16.F32.PACK_AB R97, R35, R34 ;  /* 0x000000222361723e */ /* 0x000fe200000010ff */
[----:B------:R-:W-:Y:S01]  /*1ea40*/  ULDC.64 UR8, c[0x0][0x208] ;  /* 0x0000820000087ab9 */ /* 0x000fe20000000a00 */
[----:B------:R-:W-:Y:S02]  /*1ea50*/  F2FP.BF16.F32.PACK_AB R98, R159, R158 ;  /* 0x0000009e9f62723e */ /* 0x000fe400000010ff */
[----:B------:R-:W-:Y:S01]  /*1ea60*/  F2FP.BF16.F32.PACK_AB R99, R39, R38 ;  /* 0x000000262763723e */ /* 0x000fe200000010ff */
[----:B------:R-:W-:Y:S01]  /*1ea70*/  BAR.SYNC.DEFER_BLOCKING 0x1, 0x100 ;  /* 0x0044000000007b1d */ /* 0x000fe20000010000 */
[----:B------:R-:W-:-:S04]  /*1ea80*/  ISETP.NE.U32.AND P1, PT, RZ, UR6, PT ;  /* 0x00000006ff007c0c */ /* 0x000fc8000bf25070 */
[----:B------:R-:W-:Y:S02]  /*1ea90*/  ISETP.NE.AND.EX P1, PT, RZ, UR7, PT, P1 ;  /* 0x00000007ff007c0c */ /* 0x000fe4000bf25310 */
[----:B------:R-:W-:Y:S02]  /*1eaa0*/  MOV R130, R18 ;  /* 0x0000001200827202 */ /* 0x000fe40000000f00 */
[----:B---3--:R-:W-:-:S03]  /*1eab0*/  MOV R131, R0 ;  /* 0x0000000000837202 */ /* 0x008fc60000000f00 */
[----:B--2---:R-:W-:-:S04]  /*1eac0*/  IMAD.WIDE R132, R92, 0x2, R130 ;  /* 0x000000025c847825 */ /* 0x004fc800078e0282 */
[----:B------:R-:W-:Y:S01]  /*1ead0*/  IMAD.MOV.U32 R93, RZ, RZ, R133 ;  /* 0x000000ffff5d7224 */ /* 0x000fe200078e0085 */
[----:B------:R-:W-:-:S04]  /*1eae0*/  LOP3.LUT R0, R132, 0x380, RZ, 0xc0, !PT ;  /* 0x0000038084007812 */ /* 0x000fc800078ec0ff */
[----:B------:R-:W-:-:S04]  /*1eaf0*/  SHF.R.U64 R0, R0, 0x3, RZ ;  /* 0x0000000300007819 */ /* 0x000fc800000012ff */
[----:B------:R-:W-:-:S04]  /*1eb00*/  LOP3.LUT R92, R0, R132, RZ, 0x3c, !PT ;  /* 0x00000084005c7212 */ /* 0x000fc800078e3cff */
[----:B------:R-:W-:Y:S02]  /*1eb10*/  MOV R0, R92 ;  /* 0x0000005c00007202 */ /* 0x000fe40000000f00 */
[----:B------:R-:W-:Y:S02]  /*1eb20*/  F2FP.BF16.F32.PACK_AB R92, R165, R164 ;  /* 0x000000a4a55c723e */ /* 0x000fe400000010ff */
[----:B------:R-:W-:-:S05]  /*1eb30*/  F2FP.BF16.F32.PACK_AB R93, R27, R26 ;  /* 0x0000001a1b5d723e */ /* 0x000fca00000010ff */
[----:B------:R2:W-:Y:S02]  /*1eb40*/  STSM.16.M88.4 [R0], R92 ;  /* 0x0000005c00007844 */ /* 0x0005e40000000200 */
[----:B--2---:R-:W-:Y:S02]  /*1eb50*/  IADD3 R92, P0, R132, 0x20, RZ ;  /* 0x00000020845c7810 */ /* 0x004fe40007f1e0ff */
[----:B------:R-:W-:Y:S02]  /*1eb60*/  F2FP.BF16.F32.PACK_AB R94, R155, R154 ;  /* 0x0000009a9b5e723e */ /* 0x000fe400000010ff */
[----:B------:R-:W-:Y:S01]  /*1eb70*/  LOP3.LUT R0, R92, 0x380, RZ, 0xc0, !PT ;  /* 0x000003805c007812 */ /* 0x000fe200078ec0ff */
[----:B------:R-:W-:Y:S01]  /*1eb80*/  IMAD.X R93, RZ, RZ, R133, P0 ;  /* 0x000000ffff5d7224 */ /* 0x000fe200000e0685 */
[----:B------:R-:W-:Y:S02]  /*1eb90*/  F2FP.BF16.F32.PACK_AB R95, R47, R46 ;  /* 0x0000002e2f5f723e */ /* 0x000fe400000010ff */
[----:B------:R-:W-:-:S04]  /*1eba0*/  SHF.R.U64 R0, R0, 0x3, RZ ;  /* 0x0000000300007819 */ /* 0x000fc800000012ff */
[----:B------:R-:W-:-:S04]  /*1ebb0*/  LOP3.LUT R92, R0, R92, RZ, 0x3c, !PT ;  /* 0x0000005c005c7212 */ /* 0x000fc800078e3cff */
[----:B------:R-:W-:-:S05]  /*1ebc0*/  MOV R92, R92 ;  /* 0x0000005c005c7202 */ /* 0x000fca0000000f00 */
[----:B------:R2:W-:Y:S02]  /*1ebd0*/  STSM.16.M88.4 [R92], R96 ;  /* 0x000000605c007844 */ /* 0x0005e40000000200 */
[----:B--2---:R-:W-:Y:S02]  /*1ebe0*/  IADD3 R92, P0, R132, 0x40, RZ ;  /* 0x00000040845c7810 */ /* 0x004fe40007f1e0ff */
[----:B------:R-:W-:Y:S02]  /*1ebf0*/  F2FP.BF16.F32.PACK_AB R96, R153, R152 ;  /* 0x000000989960723e */ /* 0x000fe400000010ff */
[----:B------:R-:W-:Y:S01]  /*1ec00*/  LOP3.LUT R0, R92, 0x380, RZ, 0xc0, !PT ;  /* 0x000003805c007812 */ /* 0x000fe200078ec0ff */
[----:B------:R-:W-:Y:S01]  /*1ec10*/  IMAD.X R93, RZ, RZ, R133, P0 ;  /* 0x000000ffff5d7224 */ /* 0x000fe200000e0685 */
[----:B------:R-:W-:Y:S02]  /*1ec20*/  F2FP.BF16.F32.PACK_AB R97, R51, R50 ;  /* 0x000000323361723e */ /* 0x000fe400000010ff */
[----:B------:R-:W-:-:S02]  /*1ec30*/  SHF.R.U64 R0, R0, 0x3, RZ ;  /* 0x0000000300007819 */ /* 0x000fc400000012ff */
[----:B------:R-:W-:Y:S02]  /*1ec40*/  F2FP.BF16.F32.PACK_AB R98, R3, R2 ;  /* 0x000000020362723e */ /* 0x000fe400000010ff */
[----:B------:R-:W-:Y:S02]  /*1ec50*/  LOP3.LUT R92, R0, R92, RZ, 0x3c, !PT ;  /* 0x0000005c005c7212 */ /* 0x000fe400078e3cff */
[----:B------:R-:W-:Y:S02]  /*1ec60*/  F2FP.BF16.F32.PACK_AB R99, R55, R54 ;  /* 0x000000363763723e */ /* 0x000fe400000010ff */
        /* <DEDUP_REMOVED lines=136> */
[----:B--2---:R-:W-:-:S04]  /*1f4f0*/  IADD3 R0, P0, R132, 0xc060, RZ ;  /* 0x0000c06084007810 */ /* 0x004fc80007f1e0ff */
[----:B------:R-:W-:Y:S01]  /*1f500*/  LOP3.LUT R92, R0, 0x380, RZ, 0xc0, !PT ;  /* 0x00000380005c7812 */ /* 0x000fe200078ec0ff */
[----:B------:R-:W-:-:S03]  /*1f510*/  IMAD.X R133, RZ, RZ, R133, P0 ;  /* 0x000000ffff857224 */ /* 0x000fc600000e0685 */
[----:B------:R-:W-:-:S04]  /*1f520*/  SHF.R.U64 R92, R92, 0x3, RZ ;  /* 0x000000035c5c7819 */ /* 0x000fc800000012ff */
[----:B------:R-:W-:Y:S01]  /*1f530*/  LOP3.LUT R132, R92, R0, RZ, 0x3c, !PT ;  /* 0x000000005c847212 */ /* 0x000fe200078e3cff */
[----:B------:R-:W-:Y:S01]  /*1f540*/  IMAD.MOV.U32 R0, RZ, RZ, RZ ;  /* 0x000000ffff007224 */ /* 0x000fe200078e00ff */
[----:B------:R-:W-:Y:S02]  /*1f550*/  IADD3 R92, P0, R234, UR6, RZ ;  /* 0x00000006ea5c7c10 */ /* 0x000fe4000ff1e0ff */
[----:B------:R-:W-:Y:S02]  /*1f560*/  MOV R132, R132 ;  /* 0x0000008400847202 */ /* 0x000fe40000000f00 */
[----:B------:R-:W-:Y:S02]  /*1f570*/  IADD3.X R93, R235, UR7, RZ, P0, !PT ;  /* 0x00000007eb5d7c10 */ /* 0x000fe400087fe4ff */
[----:B------:R-:W-:Y:S01]  /*1f580*/  ISETP.NE.U32.AND P0, PT, RZ, UR4, PT ;  /* 0x00000004ff007c0c */ /* 0x000fe2000bf05070 */
[----:B------:R2:W-:Y:S01]  /*1f590*/  STSM.16.M88.4 [R132], R96 ;  /* 0x0000006084007844 */ /* 0x0005e20000000200 */
[----:B------:R-:W-:Y:S02]  /*1f5a0*/  BAR.SYNC.DEFER_BLOCKING 0x1, 0x100 ;  /* 0x0044000000007b1d */ /* 0x000fe40000010000 */
[----:B------:R-:W-:-:S13]  /*1f5b0*/  ISETP.NE.AND.EX P0, PT, RZ, UR5, PT, P0 ;  /* 0x00000005ff007c0c */ /* 0x000fda000bf05300 */
[----:B------:R-:W-:Y:S01]  /*1f5c0*/  @P0 IADD3 R234, P2, R234, UR4, RZ ;  /* 0x00000004eaea0c10 */ /* 0x000fe2000ff5e0ff */
[----:B------:R-:W-:-:S03]  /*1f5d0*/  ULDC UR4, c[0x0][0xa88] ;  /* 0x0002a20000047ab9 */ /* 0x000fc60000000800 */
[----:B------:R-:W-:Y:S01]  /*1f5e0*/  @P0 IADD3.X R235, R235, UR5, RZ, P2, !PT ;  /* 0x00000005ebeb0c10 */ /* 0x000fe200097fe4ff */
[----:B--2---:R-:W-:Y:S01]  /*1f5f0*/  IMAD.U32 R132, RZ, RZ, UR4 ;  /* 0x00000004ff847e24 */ /* 0x004fe2000f8e00ff */
[----:B------:R-:W-:Y:S01]  /*1f600*/  ISETP.NE.AND P2, PT, R232, RZ, PT ;  /* 0x000000ffe800720c */ /* 0x000fe20003f45270 */
[----:B------:R-:W-:-:S03]  /*1f610*/  ULDC UR4, c[0x0][0xad4] ;  /* 0x0002b50000047ab9 */ /* 0x000fc60000000800 */
[----:B------:R-:W-:Y:S01]  /*1f620*/  SEL R232, R232, UR4, P2 ;  /* 0x00000004e8e87c07 */ /* 0x000fe20009000000 */
[----:B------:R-:W-:Y:S01]  /*1f630*/  IMAD.MOV.U32 R98, RZ, RZ, 0x9b8 ;  /* 0x000009b8ff627424 */ /* 0x000fe200078e00ff */
[----:B------:R2:W5:Y:S02]  /*1f640*/  @P1 LDG.E R0, desc[UR8][R92.64] ;  /* 0x000000085c001981 */ /* 0x000564000c1e1900 */
[----:B------:R-:W-:Y:S02]  /*1f650*/  ISETP.GT.AND P2, PT, R232, 0x1, PT ;  /* 0x00000001e800780c */ /* 0x000fe40003f44270 */
[----:B------:R2:W5:Y:S02]  /*1f660*/  @P0 LDG.E R132, desc[UR8][R234.64] ;  /* 0x00000008ea840981 */ /* 0x000564000c1e1900 */
[----:B------:R-:W-:-:S04]  /*1f670*/  SEL R98, R98, 0x978, P2 ;  /* 0x0000097862627807 */ /* 0x000fc80001000000 */
[----:B------:R2:W3:Y:S08]  /*1f680*/  LDC.64 R96, c[0x0][R98+0x220] ;  /* 0x0000880062607b82 */ /* 0x0004f00000000a00 */
[----:B------:R2:W4:Y:S01]  /*1f690*/  LDC.64 R94, c[0x0][R98+0x218] ;  /* 0x00008600625e7b82 */ /* 0x0005220000000a00 */
[----:B------:R-:W-:Y:S05]  /*1f6a0*/  @P0 BRA `(.L_x_656) ;  /* 0x0000000000140947 */ /* 0x000fea0003800000 */
[----:B------:R-:W-:Y:S05]  /*1f6b0*/  @!P1 BRA `(.L_x_656) ;  /* 0x0000000000109947 */ /* 0x000fea0003800000 */
[----:B------:R-:W-:Y:S02]  /*1f6c0*/  ULDC.64 UR4, c[0x0][0x208] ;  /* 0x0000820000047ab9 */ /* 0x000fe40000000a00 */
[----:B-----5:R-:W3:Y:S04]  /*1f6d0*/  LDG.E R132, desc[UR4][R92.64] ;  /* 0x000000045c847981 */ /* 0x020ee8000c1e1900 */
[----:B--2---:R-:W3:Y:S02]  /*1f6e0*/  LDG.E R92, desc[UR4][R92.64+0x4] ;  /* 0x000004045c5c7981 */ /* 0x004ee4000c1e1900 */
[----:B---3--:R-:W-:-:S07]  /*1f6f0*/  IMAD.IADD R132, R92, 0x1, -R132 ;  /* 0x000000015c847824 */ /* 0x008fce00078e0a84 */
.L_x_656:
[----:B------:R-:W3:Y:S01]  /*1f700*/  LDL.LU R99, [R1+0xf8] ;  /* 0x0000f80001637983 */ /* 0x000ee20000300800 */
[----:B------:R-:W0:Y:S03]  /*1f710*/  LDC R136, c[0x0][0xbe8] ;  /* 0x0002fa00ff887b82 */ /* 0x000e260000000800 */
[----:B------:R-:W3:Y:S04]  /*1f720*/  LDL R137, [R1+0x74] ;  /* 0x0000740001897983 */ /* 0x000ee80000100800 */
[----:B------:R-:W3:Y:S04]  /*1f730*/  LDL R144, [R1+0x184] ;  /* 0x0001840001907983 */ /* 0x000ee80000100800 */
[----:B------:R-:W3:Y:S04]  /*1f740*/  LDL R138, [R1+0x70] ;  /* 0x00007000018a7983 */ /* 0x000ee80000100800 */
[----:B-1----:R-:W3:Y:S04]  /*1f750*/  LDL R140, [R1+0x180] ;  /* 0x00018000018c7983 */ /* 0x002ee80000100800 */
[----:B-----5:R-:W3:Y:S01]  /*1f760*/  LDL R139, [R1+0x100] ;  /* 0x00010000018b7983 */ /* 0x020ee20000100800 */
[----:B--2---:R-:W1:Y:S01]  /*1f770*/  LDC.64 R92, c[0x0][R98+0x228] ;  /* 0x00008a00625c7b82 */ /* 0x004e620000000a00 */
[----:B------:R-:W-:-:S04]  /*1f780*/  ISETP.NE.U32.AND P0, PT, RZ, UR6, PT ;  /* 0x00000006ff007c0c */ /* 0x000fc8000bf05070 */
[----:B------:R-:W-:Y:S02]  /*1f790*/  ISETP.NE.AND.EX P0, PT, RZ, UR7, PT, P0 ;  /* 0x00000007ff007c0c */ /* 0x000fe4000bf05300 */
[----:B0-----:R-:W-:Y:S02]  /*1f7a0*/  ISETP.NE.AND P1, PT, R136, 0x1, PT ;  /* 0x000000018800780c */ /* 0x001fe40003f25270 */
[----:B------:R-:W-:Y:S01]  /*1f7b0*/  SEL R233, R233, RZ, !P0 ;  /* 0x000000ffe9e97207 */ /* 0x000fe20004000000 */
[-C--:B----4-:R-:W-:Y:S02]  /*1f7c0*/  IMAD R134, R95, R231.reuse, RZ ;  /* 0x000000e75f867224 */ /* 0x090fe400078e02ff */
[----:B------:R-:W-:-:S04]  /*1f7d0*/  IMAD.WIDE.U32 R94, R94, R231, RZ ;  /* 0x000000e75e5e7225 */ /* 0x000fc800078e00ff */
[----:B---3--:R-:W-:Y:S02]  /*1f7e0*/  IMAD R97, R97, R233, RZ ;  /* 0x000000e961617224 */ /* 0x008fe400078e02ff */
[----:B------:R-:W-:Y:S02]  /*1f7f0*/  IMAD.IADD R135, R95, 0x1, R134 ;  /* 0x000000015f877824 */ /* 0x000fe400078e0286 */
[----:B------:R-:W0:Y:S01]  /*1f800*/  @P1 LDC R95, c[0x0][0xbec] ;  /* 0x0002fb00ff5f1b82 */ /* 0x000e220000000800 */
[----:B------:R-:W-:Y:S01]  /*1f810*/  ULDC.64 UR4, c[0x0][0x208] ;  /* 0x0000820000047ab9 */ /* 0x000fe20000000a00 */
[----:B------:R-:W-:-:S05]  /*1f820*/  SEL R133, R99, RZ, !P0 ;  /* 0x000000ff63857207 */ /* 0x000fca0004000000 */
[C---:B------:R-:W-:Y:S02]  /*1f830*/  IMAD R133, R96.reuse, R133, R97 ;  /* 0x0000008560857224 */ /* 0x040fe400078e0261 */
[----:B------:R-:W-:-:S03]  /*1f840*/  IMAD.WIDE.U32 R96, R96, R233, RZ ;  /* 0x000000e960607225 */ /* 0x000fc600078e00ff */
[----:B------:R-:W-:Y:S02]  /*1f850*/  IADD3 R99, P0, P3, R96, R94, R0 ;  /* 0x0000005e60637210 */ /* 0x000fe40007b1e000 */
[----:B------:R-:W2:Y:S01]  /*1f860*/  @P1 LDC R94, c[0x0][0xbf0] ;  /* 0x0002fc00ff5e1b82 */ /* 0x000ea20000000800 */
[----:B------:R-:W-:Y:S01]  /*1f870*/  SEL R96, R137, RZ, P2 ;  /* 0x000000ff89607207 */ /* 0x000fe20001000000 */
[----:B------:R-:W-:-:S04]  /*1f880*/  IMAD.IADD R133, R97, 0x1, R133 ;  /* 0x0000000161857824 */ /* 0x000fc800078e0285 */
[-C--:B-1----:R-:W-:Y:S01]  /*1f890*/  IMAD R134, R93, R96.reuse, RZ ;  /* 0x000000605d867224 */ /* 0x082fe200078e02ff */
[----:B------:R-:W-:Y:S01]  /*1f8a0*/  SHF.R.S32.HI R93, RZ, 0x1f, R0 ;  /* 0x0000001fff5d7819 */ /* 0x000fe20000011400 */
[----:B------:R-:W-:-:S03]  /*1f8b0*/  IMAD.WIDE.U32 R96, R92, R96, RZ ;  /* 0x000000605c607225 */ /* 0x000fc600078e00ff */
[----:B------:R-:W-:Y:S01]  /*1f8c0*/  IADD3.X R92, R133, R135, R93, P0, P3 ;  /* 0x00000087855c7210 */ /* 0x000fe200007e645d */
[----:B------:R-:W-:-:S04]  /*1f8d0*/  IMAD R133, R138, 0x80, R144 ;  /* 0x000000808a857824 */ /* 0x000fc800078e0290 */
[----:B0-----:R-:W-:-:S04]  /*1f8e0*/  @P1 IMAD.HI.U32 R95, R133, R95, RZ ;  /* 0x0000005f855f1227 */ /* 0x001fc800078e00ff */
[----:B------:R-:W-:Y:S01]  /*1f8f0*/  IMAD.MOV.U32 R135, RZ, RZ, R133 ;  /* 0x000000ffff877224 */ /* 0x000fe200078e0085 */
[----:B--2---:R-:W-:Y:S02]  /*1f900*/  @P1 SHF.R.U32.HI R135, RZ, R94, R95 ;  /* 0x0000005eff871219 */ /* 0x004fe4000001165f */
[----:B------:R0:W1:Y:S02]  /*1f910*/  LDC.64 R94, c[0x0][R98+0x210] ;  /* 0x00008400625e7b82 */ /* 0x0000640000000a00 */
[----:B------:R-:W-:-:S06]  /*1f920*/  IADD3 R96, P0, P3, R135, R99, R96 ;  /* 0x0000006387607210 */ /* 0x000fcc0007b1e060 */
[----:B0-----:R-:W0:Y:S01]  /*1f930*/  LDC.64 R98, c[0x0][0xba8] ;  /* 0x0002ea00ff627b82 */ /* 0x001e220000000a00 */
[----:B------:R-:W-:Y:S01]  /*1f940*/  IMAD.IADD R134, R97, 0x1, R134 ;  /* 0x0000000161867824 */ /* 0x000fe200078e0286 */
[----:B------:R-:W-:-:S04]  /*1f950*/  SHF.R.S32.HI R97, RZ, 0x1f, R135 ;  /* 0x0000001fff617819 */ /* 0x000fc80000011487 */
[----:B------:R-:W-:Y:S01]  /*1f960*/  IADD3.X R97, R97, R92, R134, P0, P3 ;  /* 0x0000005c61617210 */ /* 0x000fe200007e6486 */
[----:B------:R-:W-:-:S04]  /*1f970*/  IMAD.MOV R134, RZ, RZ, -R135 ;  /* 0x000000ffff867224 */ /* 0x000fc800078e0a87 */
[----:B------:R-:W-:Y:S01]  /*1f980*/  IMAD R134, R136, R134, R133 ;  /* 0x0000008688867224 */ /* 0x000fe200078e0285 */
[----:B0-----:R-:W0:Y:S08]  /*1f990*/  @!P2 LDC R98, c[0x0][0xb50] ;  /* 0x0002d400ff62ab82 */ /* 0x001e300000000800 */
[----:B------:R-:W2:Y:S01]  /*1f9a0*/  @!P2 LDC R99, c[0x0][0xb54] ;  /* 0x0002d500ff63ab82 */ /* 0x000ea20000000800 */
[----:B------:R-:W-:Y:S01]  /*1f9b0*/  SHF.R.S32.HI R92, RZ, 0x1f, R134 ;  /* 0x0000001fff5c7819 */ /* 0x000fe20000011486 */
[----:B-1----:R-:W-:-:S02]  /*1f9c0*/  IMAD R95, R95, R134, RZ ;  /* 0x000000865f5f7224 */ /* 0x002fc400078e02ff */
[----:B------:R-:W-:-:S04]  /*1f9d0*/  IMAD.WIDE.U32 R96, R94, R134, R96 ;  /* 0x000000865e607225 */ /* 0x000fc800078e0060 */
[----:B------:R-:W-:Y:S01]  /*1f9e0*/  IMAD R92, R94, R92, R95 ;  /* 0x0000005c5e5c7224 */ /* 0x000fe200078e025f */
[----:B0-----:R-:W-:-:S03]  /*1f9f0*/  LEA R98, P0, R96, R98, 0x2 ;  /* 0x0000006260627211 */ /* 0x001fc600078010ff */
[----:B------:R-:W-:-:S05]  /*1fa00*/  IMAD.IADD R92, R97, 0x1, R92 ;  /* 0x00000001615c7824 */ /* 0x000fca00078e025c */
[----:B--2---:R-:W-:Y:S01]  /*1fa10*/  LEA.HI.X R92, R96, R99, R92, 0x2, P0 ;  /* 0x00000063605c7211 */ /* 0x004fe200000f145c */
[----:B------:R-:W-:Y:S01]  /*1fa20*/  SHFL.IDX PT, R94, R98, RZ, 0x1c1f ;  /* 0x001c1fff625e7589 */ /* 0x000fe200000e0000 */
[----:B------:R-:W-:-:S03]  /*1fa30*/  IMAD R99, R138, 0x80, R140 ;  /* 0x000000808a637824 */ /* 0x000fc600078e028c */
[----:B------:R-:W0:Y:S04]  /*1fa40*/  SHFL.IDX PT, R95, R92, RZ, 0x1c1f ;  /* 0x001c1fff5c5f7589 */ /* 0x000e2800000e0000 */
[----:B------:R1:W-:Y:S04]  /*1fa50*/  SHFL.IDX PT, R96, R98, 0x1, 0x1c1f ;  /* 0x003c1f0062607f89 */ /* 0x0003e800000e0000 */
[----:B------:R2:W3:Y:S01]  /*1fa60*/  SHFL.IDX PT, R97, R92, 0x1, 0x1c1f ;  /* 0x003c1f005c617f89 */ /* 0x0004e200000e0000 */
[----:B------:R-:W-:Y:S01]  /*1fa70*/  LOP3.LUT P0, RZ, R139, 0x3, RZ, 0xc0, !PT ;  /* 0x000000038bff7812 */ /* 0x000fe2000780c0ff */
[----:B-1----:R-:W-:-:S02]  /*1fa80*/  VIADD R98, R99, 0x8 ;  /* 0x0000000863627836 */ /* 0x002fc40000000000 */
[----:B--2---:R-:W-:-:S05]  /*1fa90*/  IMAD R92, R132, R136, RZ ;  /* 0x00000088845c7224 */ /* 0x004fca00078e02ff */
[-C--:B------:R-:W-:Y:S02]  /*1faa0*/  ISETP.GE.OR P3, PT, R99, R92.reuse, P0 ;  /* 0x0000005c6300720c */ /* 0x080fe40000766670 */
[----:B------:R-:W-:-:S11]  /*1fab0*/  ISETP.GE.OR P0, PT, R98, R92, P0 ;  /* 0x0000005c6200720c */ /* 0x000fd60000706670 */
[----:B0-----:R0:W-:Y:S04]  /*1fac0*/  @!P3 ST.E desc[UR4][R94.64], R167 ;  /* 0x000000a75e00b985 */ /* 0x0011e8000c101904 */
[----:B---3--:R0:W-:Y:S01]  /*1fad0*/  @!P0 ST.E desc[UR4][R96.64], R166 ;  /* 0x000000a660008985 */ /* 0x0081e2000c101904 */
[----:B------:R-:W-:Y:S05]  /*1fae0*/  @P2 BRA `(.L_x_657) ;  /* 0x0000001000042947 */ /* 0x000fea0003800000 */
[----:B------:R1:W5:Y:S01]  /*1faf0*/  LDL R87, [R1+0xfc] ;  /* 0x0000fc0001577983 */ /* 0x0003620000100800 */
[----:B------:R-:W-:Y:S01]  /*1fb00*/  IMAD.SHL.U32 R139, R213, 0x40, RZ ;  /* 0x00000040d58b7824 */ /* 0x000fe200078e00ff */
[----:B------:R-:W2:Y:S01]  /*1fb10*/  @P1 LDC R21, c[0x0][0xbec] ;  /* 0x0002fb00ff151b82 */ /* 0x000ea20000000800 */
[----:B------:R-:W-:Y:S01]  /*1fb20*/  ULDC.64 UR4, c[0x0][0x208] ;  /* 0x0000820000047ab9 */ /* 0x000fe20000000a00 */
[----:B------:R1:W5:Y:S04]  /*1fb30*/  LDL R86, [R1+0x64] ;  /* 0x0000640001567983 */ /* 0x0003680000100800 */
[----:B------:R1:W5:Y:S02]  /*1fb40*/  LDL R85, [R1+0x6c] ;  /* 0x00006c0001557983 */ /* 0x0003640000100800 */
[----:B------:R-:W3:Y:S02]  /*1fb50*/  @P1 LDC R77, c[0x0][0xbf0] ;  /* 0x0002fc00ff4d1b82 */ /* 0x000ee40000000800 */
[----:B------:R1:W5:Y:S01]  /*1fb60*/  LDL R84, [R1+0x68] ;  /* 0x0000680001547983 */ /* 0x0003620000100800 */
[----:B------:R-:W4:Y:S02]  /*1fb70*/  S2R R2, SR_TID.X ;  /* 0x0000000000027919 */ /* 0x000f240000002100 */
[----:B----4-:R-:W-:-:S05]  /*1fb80*/  VIADD R2, R2, 0xffffff80 ;  /* 0xffffff8002027836 */ /* 0x010fca0000000000 */
[----:B------:R-:W-:-:S04]  /*1fb90*/  SHF.R.S32.HI R3, RZ, 0x1f, R2 ;  /* 0x0000001fff037819 */ /* 0x000fc80000011402 */
[----:B------:R-:W-:-:S04]  /*1fba0*/  LEA.HI R3, R3, R2, RZ, 0x3 ;  /* 0x0000000203037211 */ /* 0x000fc800078f18ff */
[----:B------:R-:W-:-:S05]  /*1fbb0*/  LOP3.LUT R3, R3, 0xfffffff8, RZ, 0xc0, !PT ;  /* 0xfffffff803037812 */ /* 0x000fca00078ec0ff */
[----:B------:R-:W-:-:S04]  /*1fbc0*/  IMAD.IADD R20, R2, 0x1, -R3 ;  /* 0x0000000102147824 */ /* 0x000fc800078e0a03 */
[----:B------:R-:W-:-:S04]  /*1fbd0*/  IMAD R3, R20, 0x8, R139 ;  /* 0x0000000814037824 */ /* 0x000fc800078e028b */
[----:B------:R-:W-:-:S03]  /*1fbe0*/  IMAD.WIDE R130, R3, 0x2, R130 ;  /* 0x0000000203827825 */ /* 0x000fc600078e0282 */
        /* <DEDUP_REMOVED lines=86> */
[----:B------:R-:W-:Y:S01]  /*20150*/  IMAD.MOV.U32 R5, RZ, RZ, R131 ;  /* 0x000000ffff057224 */ /* 0x000fe200078e0083 */
[----:B------:R-:W-:Y:S01]  /*20160*/  LOP3.LUT R72, R2, R3, RZ, 0x3c, !PT ;  /* 0x0000000302487212 */ /* 0x000fe200078e3cff */
[----:B------:R-:W5:Y:S04]  /*20170*/  LD.E.128 R52, desc[UR4][R52.64] ;  /* 0x0000000434347980 */ /* 0x000f68000c101d00 */
[----:B------:R-:W5:Y:S04]  /*20180*/  LD.E.128 R4, desc[UR4][R4.64] ;  /* 0x0000000404047980 */ /* 0x000f68000c101d00 */
[----:B------:R-:W5:Y:S04]  /*20190*/  LD.E.128 R56, desc[UR4][R56.64] ;  /* 0x0000000438387980 */ /* 0x000f68000c101d00 */
[----:B------:R-:W5:Y:S04]  /*201a0*/  LD.E.128 R60, desc[UR4][R60.64] ;  /* 0x000000043c3c7980 */ /* 0x000f68000c101d00 */
[----:B------:R-:W5:Y:S04]  /*201b0*/  LD.E.128 R64, desc[UR4][R64.64] ;  /* 0x0000000440407980 */ /* 0x000f68000c101d00 */
[----:B------:R-:W5:Y:S04]  /*201c0*/  LD.E.128 R68, desc[UR4][R68.64] ;  /* 0x0000000444447980 */ /* 0x000f68000c101d00 */
[----:B------:R-:W5:Y:S01]  /*201d0*/  LD.E.128 R72, desc[UR4][R72.64] ;  /* 0x0000000448487980 */ /* 0x000f62000c101d00 */
[----:B------:R-:W-:-:S02]  /*201e0*/  ULDC.64 UR4, c[0x0][0xaa0] ;  /* 0x0002a80000047ab9 */ /* 0x000fc40000000a00 */
[----:B------:R-:W-:Y:S01]  /*201f0*/  IMAD R93, R93, UR4, RZ ;  /* 0x000000045d5d7c24 */ /* 0x000fe2000f8e02ff */
[----:B------:R-:W-:Y:S01]  /*20200*/  @!PT LDS RZ, [RZ] ;  /* 0x00000000fffff984 */ /* 0x000fe20000000800 */
[----:B------:R-:W-:Y:S01]  /*20210*/  @!PT LDS RZ, [RZ] ;  /* 0x00000000fffff984 */ /* 0x000fe20000000800 */
[----:B------:R-:W-:Y:S01]  /*20220*/  @!PT LDS RZ, [RZ] ;  /* 0x00000000fffff984 */ /* 0x000fe20000000800 */
[----:B------:R-:W-:Y:S01]  /*20230*/  @!PT LDS RZ, [RZ] ;  /* 0x00000000fffff984 */ /* 0x000fe20000000800 */
[----:B------:R4:W-:Y:S06]  /*20240*/  MEMBAR.ALL.CTA ;  /* 0x0000000000007992 */ /* 0x0009ec0000008000 */
[----:B----4-:R-:W4:Y:S01]  /*20250*/  FENCE.VIEW.ASYNC.S ;  /* 0x00000000000073c6 */ /* 0x010f220000000000 */
[----:B------:R-:W-:-:S04]  /*20260*/  IMAD.WIDE.U32 R2, R0, UR4, RZ ;  /* 0x0000000400027c25 */ /* 0x000fc8000f8e00ff */
[----:B------:R-:W-:Y:S01]  /*20270*/  IMAD R93, R0, UR5, R93 ;  /* 0x00000005005d7c24 */ /* 0x000fe2000f8e025d */
[----:B------:R-:W-:Y:S01]  /*20280*/  ULDC.64 UR4, c[0x0][0xae8] ;  /* 0x0002ba0000047ab9 */ /* 0x000fe20000000a00 */
[----:B------:R-:W-:Y:S02]  /*20290*/  IMAD R20, R20, 0x20, R213 ;  /* 0x0000002014147824 */ /* 0x000fe400078e02d5 */
[----:B------:R-:W-:Y:S02]  /*202a0*/  IMAD.IADD R3, R3, 0x1, R93 ;  /* 0x0000000103037824 */ /* 0x000fe400078e025d */
[----:B------:R-:W-:Y:S02]  /*202b0*/  IMAD R76, R138, 0x80, R20 ;  /* 0x000000808a4c7824 */ /* 0x000fe400078e0214 */
[----:B------:R-:W-:Y:S01]  /*202c0*/  IMAD.WIDE.U32 R2, R231, UR4, R2 ;  /* 0x00000004e7027c25 */ /* 0x000fe2000f8e0002 */
[----:B------:R-:W-:-:S03]  /*202d0*/  SHF.R.S32.HI R20, RZ, 0x1f, R233 ;  /* 0x0000001fff147819 */ /* 0x000fc600000114e9 */
[----:B--2---:R-:W-:-:S04]  /*202e0*/  @P1 IMAD.HI.U32 R0, R76, R21, RZ ;  /* 0x000000154c001227 */ /* 0x004fc800078e00ff */
[----:B------:R-:W-:Y:S01]  /*202f0*/  IMAD R3, R231, UR5, R3 ;  /* 0x00000005e7037c24 */ /* 0x000fe2000f8e0203 */
[----:B------:R-:W-:Y:S01]  /*20300*/  ULDC.64 UR4, c[0x0][0xaf0] ;  /* 0x0002bc0000047ab9 */ /* 0x000fe20000000a00 */
[----:B------:R-:W-:Y:S01]  /*20310*/  IMAD.MOV.U32 R21, RZ, RZ, R76 ;  /* 0x000000ffff157224 */ /* 0x000fe200078e004c */
[----:B---3--:R-:W-:Y:S01]  /*20320*/  @P1 SHF.R.U32.HI R21, RZ, R77, R0 ;  /* 0x0000004dff151219 */ /* 0x008fe20000011600 */
[----:B------:R-:W-:Y:S02]  /*20330*/  IMAD R20, R20, UR4, RZ ;  /* 0x0000000414147c24 */ /* 0x000fe4000f8e02ff */
[----:B------:R-:W-:Y:S01]  /*20340*/  IMAD.WIDE.U32 R2, R233, UR4, R2 ;  /* 0x00000004e9027c25 */ /* 0x000fe2000f8e0002 */
[----:B------:R-:W-:-:S03]  /*20350*/  SHF.R.S32.HI R0, RZ, 0x1f, R21 ;  /* 0x0000001fff007819 */ /* 0x000fc60000011415 */
[----:B------:R-:W-:Y:S01]  /*20360*/  IMAD R77, R233, UR5, R20 ;  /* 0x00000005e94d7c24 */ /* 0x000fe2000f8e0214 */
[----:B------:R-:W-:Y:S01]  /*20370*/  ULDC.64 UR4, c[0x0][0xae0] ;  /* 0x0002b80000047ab9 */ /* 0x000fe20000000a00 */
[----:B------:R-:W-:Y:S02]  /*20380*/  IMAD.MOV R79, RZ, RZ, -R21 ;  /* 0x000000ffff4f7224 */ /* 0x000fe400078e0a15 */
[----:B------:R-:W-:Y:S02]  /*20390*/  IMAD.IADD R3, R3, 0x1, R77 ;  /* 0x0000000103037824 */ /* 0x000fe400078e024d */
[----:B------:R-:W-:Y:S02]  /*203a0*/  IMAD R0, R0, UR4, RZ ;  /* 0x0000000400007c24 */ /* 0x000fe4000f8e02ff */
[----:B------:R-:W-:Y:S02]  /*203b0*/  IMAD R77, R136, R79, R76 ;  /* 0x0000004f884d7224 */ /* 0x000fe400078e024c */
[----:B------:R-:W-:-:S04]  /*203c0*/  IMAD.WIDE.U32 R2, R21, UR4, R2 ;  /* 0x0000000415027c25 */ /* 0x000fc8000f8e0002 */
[----:B------:R-:W-:Y:S01]  /*203d0*/  IMAD R21, R21, UR5, R0 ;  /* 0x0000000515157c24 */ /* 0x000fe2000f8e0200 */
[----:B------:R-:W-:Y:S01]  /*203e0*/  SHF.R.S32.HI R0, RZ, 0x1f, R77 ;  /* 0x0000001fff007819 */ /* 0x000fe2000001144d */
[----:B------:R-:W-:Y:S01]  /*203f0*/  ULDC.64 UR4, c[0x0][0xad8] ;  /* 0x0002b60000047ab9 */ /* 0x000fe20000000a00 */
[----:B------:R-:W-:Y:S02]  /*20400*/  IMAD R81, R138, 0x80, R213 ;  /* 0x000000808a517824 */ /* 0x000fe400078e02d5 */
[----:B------:R-:W-:Y:S02]  /*20410*/  IMAD.IADD R3, R3, 0x1, R21 ;  /* 0x0000000103037824 */ /* 0x000fe400078e0215 */
[----:B------:R-:W-:Y:S02]  /*20420*/  IMAD R0, R0, UR4, RZ ;  /* 0x0000000400007c24 */ /* 0x000fe4000f8e02ff */
[----:B------:R-:W-:Y:S01]  /*20430*/  IMAD.WIDE.U32 R2, R77, UR4, R2 ;  /* 0x000000044d027c25 */ /* 0x000fe2000f8e0002 */
[----:B------:R-:W-:-:S03]  /*20440*/  ISETP.GE.AND P2, PT, R81, R92, PT ;  /* 0x0000005c5100720c */ /* 0x000fc60003f46270 */
[----:B------:R-:W-:Y:S01]  /*20450*/  IMAD R79, R77, UR5, R0 ;  /* 0x000000054d4f7c24 */ /* 0x000fe2000f8e0200 */
[----:B------:R-:W-:Y:S01]  /*20460*/  ULDC.64 UR4, c[0x0][0xa80] ;  /* 0x0002a00000047ab9 */ /* 0x000fe20000000a00 */
[----:B------:R-:W-:Y:S01]  /*20470*/  VIADD R0, R18, 0x38820 ;  /* 0x0003882012007836 */ /* 0x000fe20000000000 */
[C---:B------:R-:W-:Y:S01]  /*20480*/  LEA R80, P3, R2.reuse, UR4, 0x1 ;  /* 0x0000000402507c11 */ /* 0x040fe2000f8608ff */
[----:B------:R-:W-:Y:S02]  /*20490*/  IMAD.IADD R3, R3, 0x1, R79 ;  /* 0x0000000103037824 */ /* 0x000fe400078e024f */
[----:B------:R-:W-:Y:S01]  /*204a0*/  VIADD R21, R81, 0x20 ;  /* 0x0000002051157836 */ /* 0x000fe20000000000 */
[----:B------:R-:W-:Y:S02]  /*204b0*/  PRMT R0, RZ, 0x654, R0 ;  /* 0x00000654ff007816 */ /* 0x000fe40000000000 */
[----:B------:R-:W-:Y:S02]  /*204c0*/  LEA.HI.X R82, R2, UR5, R3, 0x1, P3 ;  /* 0x0000000502527c11 */ /* 0x000fe400098f0c03 */
[-C--:B------:R-:W-:Y:S01]  /*204d0*/  ISETP.GE.AND P1, PT, R21, R92.reuse, PT ;  /* 0x0000005c1500720c */ /* 0x080fe20003f26270 */
[----:B------:R-:W-:Y:S01]  /*204e0*/  VIADD R21, R81, 0x40 ;  /* 0x0000004051157836 */ /* 0x000fe20000000000 */
[----:B----4-:R1:W-:Y:S01]  /*204f0*/  SYNCS.ARRIVE.TRANS64.RED.A1T0 RZ, [R0+URZ], RZ ;  /* 0x000000ff00ff79a7 */ /* 0x0103e2000810043f */
[----:B------:R1:W2:Y:S01]  /*20500*/  SHFL.IDX PT, R83, R80, RZ, 0x181f ;  /* 0x00181fff50537589 */ /* 0x0002a200000e0000 */
[----:B------:R-:W-:Y:S03]  /*20510*/  BSSY B1, `(.L_x_658) ;  /* 0x0000016000017945 */ /* 0x000fe60003800000 */
[----:B------:R1:W3:Y:S01]  /*20520*/  SHFL.IDX PT, R79, R82, RZ, 0x181f ;  /* 0x00181fff524f7589 */ /* 0x0002e200000e0000 */
[----:B------:R-:W-:Y:S01]  /*20530*/  ISETP.GE.AND P0, PT, R21, R92, PT ;  /* 0x0000005c1500720c */ /* 0x000fe20003f06270 */
[----:B------:R-:W-:-:S12]  /*20540*/  @P2 BRA `(.L_x_659) ;  /* 0x0000000000482947 */ /* 0x000fd80003800000 */
[----:B------:R-:W-:Y:S01]  /*20550*/  ULDC UR4, c[0x0][0xac8] ;  /* 0x0002b20000047ab9 */ /* 0x000fe20000000800 */
[----:B------:R-:W-:Y:S01]  /*20560*/  ULDC.64 UR6, c[0x0][0x208] ;  /* 0x0000820000067ab9 */ /* 0x000fe20000000a00 */
[----:B------:R-:W-:Y:S02]  /*20570*/  ISETP.GE.AND P5, PT, R16, UR4, PT ;  /* 0x0000000410007c0c */ /* 0x000fe4000bfa6270 */
[----:B------:R-:W-:Y:S02]  /*20580*/  ISETP.GE.AND P4, PT, R212, UR4, PT ;  /* 0x00000004d4007c0c */ /* 0x000fe4000bf86270 */
[----:B------:R-:W-:Y:S02]  /*20590*/  ISETP.GE.AND P3, PT, R218, UR4, PT ;  /* 0x00000004da007c0c */ /* 0x000fe4000bf66270 */
[----:B------:R-:W-:-:S07]  /*205a0*/  ISETP.GE.AND P2, PT, R219, UR4, PT ;  /* 0x00000004db007c0c */ /* 0x000fce000bf46270 */
[----:B--2---:R-:W-:-:S04]  /*205b0*/  @!P5 LEA R2, P6, R16, R83, 0x1 ;  /* 0x000000531002d211 */ /* 0x004fc800078c08ff */
[----:B---3--:R-:W-:Y:S02]  /*205c0*/  @!P5 LEA.HI.X R3, R16, R79, R17, 0x1, P6 ;  /* 0x0000004f1003d211 */ /* 0x008fe400030f0c11 */
[----:B-----5:R-:W-:-:S03]  /*205d0*/  @!P4 LEA R20, P6, R86, R83, 0x1 ;  /* 0x000000535614c211 */ /* 0x020fc600078c08ff */
[----:B------:R4:W-:Y:S01]  /*205e0*/  @!P5 ST.E.128 desc[UR6][R2.64], R4 ;  /* 0x000000040200d985 */ /* 0x0009e2000c101d06 */
        /* <DEDUP_REMOVED lines=8> */
.L_x_659:
[----:B------:R-:W-:Y:S05]  /*20670*/  BSYNC B1 ;  /* 0x0000000000017941 */ /* 0x000fea0003800000 */
.L_x_658:
[----:B----4-:R4:W0:Y:S01]  /*20680*/  SHFL.IDX PT, R21, R82, 0x1, 0x181f ;  /* 0x00381f0052157f89 */ /* 0x01082200000e0000 */
[----:B------:R-:W-:Y:S03]  /*20690*/  BSSY B1, `(.L_x_660) ;  /* 0x0000015000017945 */ /* 0x000fe60003800000 */
[----:B-----5:R4:W0:Y:S01]  /*206a0*/  SHFL.IDX PT, R7, R80, 0x1, 0x181f ;  /* 0x00381f0050077f89 */ /* 0x02082200000e0000 */
        /* <DEDUP_REMOVED lines=8> */
[----:B------:R-:W-:Y:S02]  /*20730*/  @!P3 LEA R4, P5, R86, R7, 0x1 ;  /* 0x000000075604b211 */ /* 0x000fe400078a08ff */
[----:B------:R-:W-:Y:S02]  /*20740*/  @!P4 LEA.HI.X R3, R16, R21, R17, 0x1, P6 ;  /* 0x000000151003c211 */ /* 0x000fe400030f0c11 */
        /* <DEDUP_REMOVED lines=9> */
.L_x_661:
[----:B------:R-:W-:Y:S05]  /*207e0*/  BSYNC B1 ;  /* 0x0000000000017941 */ /* 0x000fea0003800000 */
.L_x_660:
[----:B0-----:R0:W0:Y:S01]  /*207f0*/  SHFL.IDX PT, R9, R82, 0x2, 0x181f ;  /* 0x00581f0052097f89 */ /* 0x00102200000e0000 */
        /* <DEDUP_REMOVED lines=16> */
[----:B------:R-:W-:-:S02]  /*20900*/  @!P1 LEA.HI.X R7, R218, R9, R85, 0x1, P4 ;  /* 0x00000009da079211 */ /* 0x000fc400020f0c55 */
[----:B------:R-:W-:Y:S01]  /*20910*/  @!P0 LEA.HI.X R9, R219, R9, R84, 0x1, P6 ;  /* 0x00000009db098211 */ /* 0x000fe200030f0c54 */
[----:B------:R0:W-:Y:S04]  /*20920*/  @!P2 ST.E.128 desc[UR6][R4.64], R36 ;  /* 0x000000240400a985 */ /* 0x0001e8000c101d06 */
[----:B------:R0:W-:Y:S04]  /*20930*/  @!P1 ST.E.128 desc[UR6][R6.64], R52 ;  /* 0x0000003406009985 */ /* 0x0001e8000c101d06 */
[----:B------:R0:W-:Y:S02]  /*20940*/  @!P0 ST.E.128 desc[UR6][R8.64], R68 ;  /* 0x0000004408008985 */ /* 0x0001e4000c101d06 */
.L_x_663:
[----:B------:R-:W-:Y:S05]  /*20950*/  BSYNC B1 ;  /* 0x0000000000017941 */ /* 0x000fea0003800000 */
.L_x_662:
[----:B------:R-:W-:Y:S01]  /*20960*/  VIADD R81, R81, 0x60 ;  /* 0x0000006051517836 */ /* 0x000fe20000000000 */
[----:B0-----:R0:W0:Y:S04]  /*20970*/  SHFL.IDX PT, R9, R82, 0x3, 0x181f ;  /* 0x00781f0052097f89 */ /* 0x00102800000e0000 */
[----:B------:R-:W-:Y:S01]  /*20980*/  ISETP.GE.AND P0, PT, R81, R92, PT ;  /* 0x0000005c5100720c */ /* 0x000fe20003f06270 */
        /* <DEDUP_REMOVED lines=14> */
[----:B------:R-:W-:-:S03]  /*20a70*/  @!P5 LEA.HI.X R7, R218, R9, R85, 0x1, P2 ;  /* 0x00000009da07d211 */ /* 0x000fc600010f0c55 */
        /* <DEDUP_REMOVED lines=8> */
.L_x_657:
[----:B0-----:R-:W0:Y:S01]  /*20b00*/  @P1 LDC R95, c[0x0][0xbec] ;  /* 0x0002fb00ff5f1b82 */ /* 0x001e220000000800 */
[----:B------:R-:W-:Y:S01]  /*20b10*/  ULDC.64 UR4, c[0x0][0xb08] ;  /* 0x0002c20000047ab9 */ /* 0x000fe20000000a00 */
[----:B------:R-:W-:Y:S01]  /*20b20*/  IMAD.MOV.U32 R96, RZ, RZ, R133 ;  /* 0x000000ffff607224 */ /* 0x000fe200078e0085 */
[----:B------:R1:W5:Y:S01]  /*20b30*/  LDL R209, [R1+0x78] ;  /* 0x0000780001d17983 */ /* 0x0003620000100800 */
[----:B------:R-:W-:-:S03]  /*20b40*/  IMAD R93, R93, UR4, RZ ;  /* 0x000000045d5d7c24 */ /* 0x000fc6000f8e02ff */
[----:B------:R1:W5:Y:S01]  /*20b50*/  LDL R208, [R1+0x17c] ;  /* 0x00017c0001d07983 */ /* 0x0003620000100800 */
[----:B------:R-:W2:Y:S01]  /*20b60*/  @P1 LDC R94, c[0x0][0xbf0] ;  /* 0x0002fc00ff5e1b82 */ /* 0x000ea20000000800 */
[----:B------:R-:W-:Y:S02]  /*20b70*/  IMAD R93, R0, UR5, R93 ;  /* 0x00000005005d7c24 */ /* 0x000fe4000f8e025d */
[----:B------:R1:W5:Y:S04]  /*20b80*/  LDL R207, [R1+0xf4] ;  /* 0x0000f40001cf7983 */ /* 0x0003680000100800 */
[----:B------:R1:W5:Y:S04]  /*20b90*/  LDL R206, [R1+0x178] ;  /* 0x0001780001ce7983 */ /* 0x0003680000100800 */
[----:B------:R1:W5:Y:S04]  /*20ba0*/  LDL R205, [R1+0xf0] ;  /* 0x0000f00001cd7983 */ /* 0x0003680000100800 */
[----:B------:R1:W5:Y:S01]  /*20bb0*/  LDL R204, [R1+0x174] ;  /* 0x0001740001cc7983 */ /* 0x0003620000100800 */
[----:B0-----:R-:W-:-:S03]  /*20bc0*/  @P1 IMAD.HI.U32 R95, R133, R95, RZ ;  /* 0x0000005f855f1227 */ /* 0x001fc600078e00ff */
[----:B------:R1:W5:Y:S04]  /*20bd0*/  LDL R203, [R1+0xec] ;  /* 0x0000ec0001cb7983 */ /* 0x0003680000100800 */
[----:B------:R1:W5:Y:S01]  /*20be0*/  LDL R202, [R1+0x170] ;  /* 0x0001700001ca7983 */ /* 0x0003620000100800 */
[----:B--2---:R-:W-:Y:S01]  /*20bf0*/  @P1 SHF.R.U32.HI R96, RZ, R94, R95 ;  /* 0x0000005eff601219 */ /* 0x004fe2000001165f */
[----:B------:R-:W-:Y:S01]  /*20c00*/  IMAD.WIDE.U32 R94, R0, UR4, RZ ;  /* 0x00000004005e7c25 */ /* 0x000fe2000f8e00ff */
[----:B------:R-:W-:Y:S01]  /*20c10*/  ULDC.64 UR4, c[0x0][0xb38] ;  /* 0x0002ce0000047ab9 */ /* 0x000fe20000000a00 */
[----:B------:R-:W-:Y:S01]  /*20c20*/  SHF.R.S32.HI R0, RZ, 0x1f, R233 ;  /* 0x0000001fff007819 */ /* 0x000fe200000114e9 */
[----:B------:R1:W5:Y:S01]  /*20c30*/  LDL R201, [R1+0xe8] ;  /* 0x0000e80001c97983 */ /* 0x0003620000100800 */
[----:B------:R-:W-:Y:S01]  /*20c40*/  IMAD.IADD R95, R95, 0x1, R93 ;  /* 0x000000015f5f7824 */ /* 0x000fe200078e025d */
[----:B------:R-:W-:-:S02]  /*20c50*/  SHF.R.S32.HI R93, RZ, 0x1f, R96 ;  /* 0x0000001fff5d7819 */ /* 0x000fc40000011460 */
[----:B------:R1:W5:Y:S01]  /*20c60*/  LDL R200, [R1+0x16c] ;  /* 0x00016c0001c87983 */ /* 0x0003620000100800 */
[----:B------:R-:W-:-:S03]  /*20c70*/  IMAD.WIDE.U32 R94, R231, UR4, R94 ;  /* 0x00000004e75e7c25 */ /* 0x000fc6000f8e005e */
[----:B------:R1:W5:Y:S01]  /*20c80*/  LDL R199, [R1+0xe4] ;  /* 0x0000e40001c77983 */ /* 0x0003620000100800 */
[----:B------:R-:W-:Y:S01]  /*20c90*/  IMAD R95, R231, UR5, R95 ;  /* 0x00000005e75f7c24 */ /* 0x000fe2000f8e025f */
[----:B------:R-:W-:Y:S02]  /*20ca0*/  ULDC.64 UR4, c[0x0][0xb40] ;  /* 0x0002d00000047ab9 */ /* 0x000fe40000000a00 */
[----:B------:R-:W-:Y:S01]  /*20cb0*/  IMAD R0, R0, UR4, RZ ;  /* 0x0000000400007c24 */ /* 0x000fe2000f8e02ff */
[----:B------:R1:W5:Y:S01]  /*20cc0*/  LDL R198, [R1+0x168] ;  /* 0x0001680001c67983 */ /* 0x0003620000100800 */
[----:B------:R-:W-:-:S03]  /*20cd0*/  IMAD.WIDE.U32 R94, R233, UR4, R94 ;  /* 0x00000004e95e7c25 */ /* 0x000fc6000f8e005e */
[----:B------:R1:W5:Y:S01]  /*20ce0*/  LDL R197, [R1+0xe0] ;  /* 0x0000e00001c57983 */ /* 0x0003620000100800 */
[----:B------:R-:W-:Y:S01]  /*20cf0*/  IMAD R0, R233, UR5, R0 ;  /* 0x00000005e9007c24 */ /* 0x000fe2000f8e0200 */
[----:B------:R-:W-:Y:S02]  /*20d00*/  ULDC.64 UR4, c[0x0][0xb48] ;  /* 0x0002d20000047ab9 */ /* 0x000fe40000000a00 */
[----:B------:R1:W5:Y:S01]  /*20d10*/  LDL R196, [R1+0x164] ;  /* 0x0001640001c47983 */ /* 0x0003620000100800 */
[----:B------:R-:W-:Y:S02]  /*20d20*/  IMAD.IADD R95, R95, 0x1, R0 ;  /* 0x000000015f5f7824 */ /* 0x000fe400078e0200 */
[----:B------:R-:W-:Y:S01]  /*20d30*/  IMAD.MOV R0, RZ, RZ, -R96 ;  /* 0x000000ffff007224 */ /* 0x000fe200078e0a60 */
[----:B------:R1:W5:Y:S01]  /*20d40*/  LDL R195, [R1+0xdc] ;  /* 0x0000dc0001c37983 */ /* 0x0003620000100800 */
[----:B------:R-:W-:-:S03]  /*20d50*/  IMAD.WIDE.U32 R94, R137, UR4, R94 ;  /* 0x00000004895e7c25 */ /* 0x000fc6000f8e005e */
[----:B------:R1:W5:Y:S01]  /*20d60*/  LDL R194, [R1+0x160] ;  /* 0x0001600001c27983 */ /* 0x0003620000100800 */
[----:B------:R-:W-:Y:S02]  /*20d70*/  IMAD R0, R136, R0, R133 ;  /* 0x0000000088007224 */ /* 0x000fe400078e0285 */
[----:B------:R-:W-:Y:S01]  /*20d80*/  IMAD R95, R137, UR5, R95 ;  /* 0x00000005895f7c24 */ /* 0x000fe2000f8e025f */
[----:B------:R1:W5:Y:S01]  /*20d90*/  LDL R193, [R1+0xd8] ;  /* 0x0000d80001c17983 */ /* 0x0003620000100800 */
[----:B------:R-:W-:-:S03]  /*20da0*/  ULDC.64 UR4, c[0x0][0xb30] ;  /* 0x0002cc0000047ab9 */ /* 0x000fc60000000a00 */
[----:B------:R1:W5:Y:S04]  /*20db0*/  LDL R192, [R1+0x15c] ;  /* 0x00015c0001c07983 */ /* 0x0003680000100800 */
        /* <DEDUP_REMOVED lines=44> */
[----:B------:R1:W5:Y:S01]  /*21080*/  LDL R130, [R1+0x7c] ;  /* 0x00007c0001827983 */ /* 0x0003620000100800 */
[----:B------:R-:W-:-:S02]  /*21090*/  IMAD R93, R93, UR4, RZ ;  /* 0x000000045d5d7c24 */ /* 0x000fc4000f8e02ff */
[----:B------:R-:W-:-:S04]  /*210a0*/  IMAD.WIDE.U32 R94, R96, UR4, R94 ;  /* 0x00000004605e7c25 */ /* 0x000fc8000f8e005e */
[----:B------:R-:W-:Y:S01]  /*210b0*/  IMAD R93, R96, UR5, R93 ;  /* 0x00000005605d7c24 */ /* 0x000fe2000f8e025d */
[----:B------:R-:W-:Y:S01]  /*210c0*/  SHF.R.S32.HI R96, RZ, 0x1f, R0 ;  /* 0x0000001fff607819 */ /* 0x000fe20000011400 */
[----:B------:R-:W-:Y:S02]  /*210d0*/  ULDC.64 UR4, c[0x0][0xb28] ;  /* 0x0002ca0000047ab9 */ /* 0x000fe40000000a00 */
[----:B------:R-:W-:Y:S02]  /*210e0*/  IMAD.IADD R95, R95, 0x1, R93 ;  /* 0x000000015f5f7824 */ /* 0x000fe400078e025d */
[----:B------:R-:W-:Y:S02]  /*210f0*/  IMAD R96, R96, UR4, RZ ;  /* 0x0000000460607c24 */ /* 0x000fe4000f8e02ff */
[----:B------:R-:W-:-:S04]  /*21100*/  IMAD.WIDE.U32 R94, R0, UR4, R94 ;  /* 0x00000004005e7c25 */ /* 0x000fc8000f8e005e */
[----:B------:R-:W-:Y:S01]  /*21110*/  IMAD R96, R0, UR5, R96 ;  /* 0x0000000500607c24 */ /* 0x000fe2000f8e0260 */
[----:B------:R-:W-:Y:S02]  /*21120*/  ULDC.64 UR4, c[0x0][0xb00] ;  /* 0x0002c00000047ab9 */ /* 0x000fe40000000a00 */
[----:B------:R-:W-:Y:S01]  /*21130*/  LEA R0, P0, R94, UR4, 0x2 ;  /* 0x000000045e007c11 */ /* 0x000fe2000f8010ff */
[----:B------:R-:W-:-:S05]  /*21140*/  IMAD.IADD R93, R95, 0x1, R96 ;  /* 0x000000015f5d7824 */ /* 0x000fca00078e0260 */
[----:B------:R-:W-:Y:S01]  /*21150*/  LEA.HI.X R93, R94, UR5, R93, 0x2, P0 ;  /* 0x000000055e5d7c11 */ /* 0x000fe200080f145d */
[----:B------:R-:W-:Y:S01]  /*21160*/  VIADD R94, R18, 0x38820 ;  /* 0x00038820125e7836 */ /* 0x000fe20000000000 */
[----:B------:R-:W-:-:S04]  /*21170*/  ISETP.GE.AND P0, PT, R99, R92, PT ;  /* 0x0000005c6300720c */ /* 0x000fc80003f06270 */
[----:B------:R-:W-:Y:S01]  /*21180*/  PRMT R94, RZ, 0x654, R94 ;  /* 0x00000654ff5e7816 */ /* 0x000fe2000000005e */
[----:B------:R1:W0:Y:S01]  /*21190*/  SHFL.IDX PT, R95, R93, RZ, 0x1c1f ;  /* 0x001c1fff5d5f7589 */ /* 0x00022200000e0000 */
[----:B------:R-:W-:Y:S02]  /*211a0*/  BSSY B1, `(.L_x_665) ;  /* 0x0000085000017945 */ /* 0x000fe40003800000 */
[----:B------:R2:W-:Y:S02]  /*211b0*/  SYNCS.ARRIVE.TRANS64.RED.A1T0 RZ, [R94+URZ], RZ ;  /* 0x000000ff5eff79a7 */ /* 0x0005e4000810043f */
[----:B--2---:R1:W2:Y:S03]  /*211c0*/  SHFL.IDX PT, R94, R0, RZ, 0x1c1f ;  /* 0x001c1fff005e7589 */ /* 0x0042a600000e0000 */
[----:B------:R-:W-:Y:S05]  /*211d0*/  @P0 BRA `(.L_x_666) ;  /* 0x0000000800040947 */ /* 0x000fea0003800000 */
[----:B------:R-:W-:Y:S01]  /*211e0*/  ULDC UR4, c[0x0][0xac8] ;  /* 0x0002b20000047ab9 */ /* 0x000fe20000000800 */
[----:B------:R-:W-:Y:S01]  /*211f0*/  ULDC.64 UR6, c[0x0][0x208] ;  /* 0x0000820000067ab9 */ /* 0x000fe20000000a00 */
[----:B-----5:R-:W-:Y:S02]  /*21200*/  ISETP.GE.AND P0, PT, R209, UR4, PT ;  /* 0x00000004d1007c0c */ /* 0x020fe4000bf06270 */
[----:B------:R-:W-:Y:S02]  /*21210*/  ISETP.GE.AND P5, PT, R187, UR4, PT ;  /* 0x00000004bb007c0c */ /* 0x000fe4000bfa6270 */
[----:B------:R-:W-:Y:S02]  /*21220*/  ISETP.GE.AND P4, PT, R185, UR4, PT ;  /* 0x00000004b9007c0c */ /* 0x000fe4000bf86270 */
[----:B------:R-:W-:-:S07]  /*21230*/  ISETP.GE.AND P3, PT, R183, UR4, PT ;  /* 0x00000004b7007c0c */ /* 0x000fce000bf66270 */
[----:B0-2---:R-:W-:-:S05]  /*21240*/  @!P0 IMAD.WIDE R96, R209, 0x4, R94 ;  /* 0x00000004d1608825 */ /* 0x005fca00078e025e */
[----:B------:R0:W-:Y:S01]  /*21250*/  @!P0 ST.E.64 desc[UR6][R96.64], R164 ;  /* 0x000000a460008985 */ /* 0x0001e2000c101b06 */
[----:B------:R-:W-:-:S13]  /*21260*/  ISETP.GE.AND P0, PT, R207, UR4, PT ;  /* 0x00000004cf007c0c */ /* 0x000fda000bf06270 */
[----:B0-----:R-:W-:-:S04]  /*21270*/  @!P0 LEA R96, P1, R207, R94, 0x2 ;  /* 0x0000005ecf608211 */ /* 0x001fc800078210ff */
[----:B------:R-:W-:Y:S02]  /*21280*/  @!P0 LEA.HI.X R97, R207, R95, R208, 0x2, P1 ;  /* 0x0000005fcf618211 */ /* 0x000fe400008f14d0 */
[----:B------:R-:W-:-:S03]  /*21290*/  ISETP.GE.AND P1, PT, R203, UR4, PT ;  /* 0x00000004cb007c0c */ /* 0x000fc6000bf26270 */
[----:B------:R0:W-:Y:S01]  /*212a0*/  @!P0 ST.E.64 desc[UR6][R96.64], R162 ;  /* 0x000000a260008985 */ /* 0x0001e2000c101b06 */
[----:B------:R-:W-:-:S13]  /*212b0*/  ISETP.GE.AND P0, PT, R205, UR4, PT ;  /* 0x00000004cd007c0c */ /* 0x000fda000bf06270 */
[----:B0-----:R-:W-:-:S04]  /*212c0*/  @!P0 LEA R96, P2, R205, R94, 0x2 ;  /* 0x0000005ecd608211 */ /* 0x001fc800078410ff */
[----:B------:R-:W-:-:S05]  /*212d0*/  @!P0 LEA.HI.X R97, R205, R95, R206, 0x2, P2 ;  /* 0x0000005fcd618211 */ /* 0x000fca00010f14ce */
[----:B------:R0:W-:Y:S01]  /*212e0*/  @!P0 ST.E.64 desc[UR6][R96.64], R160 ;  /* 0x000000a060008985 */ /* 0x0001e2000c101b06 */
[----:B------:R-:W-:Y:S02]  /*212f0*/  ISETP.GE.AND P0, PT, R201, UR4, PT ;  /* 0x00000004c9007c0c */ /* 0x000fe4000bf06270 */
        /* <DEDUP_REMOVED lines=25> */
[----:B------:R-:W-:Y:S02]  /*21490*/  @!P1 LEA.HI.X R3, R191, R95, R192, 0x2, P2 ;  /* 0x0000005fbf039211 */ /* 0x000fe400010f14c0 */
[----:B------:R-:W-:-:S03]  /*214a0*/  @!P4 LEA R4, P2, R185, R94, 0x2 ;  /* 0x0000005eb904c211 */ /* 0x000fc600078410ff */
[----:B------:R0:W-:Y:S01]  /*214b0*/  @!P1 ST.E.64 desc[UR6][R2.64], R6 ;  /* 0x0000000602009985 */ /* 0x0001e2000c101b06 */
[----:B------:R-:W-:Y:S02]  /*214c0*/  @!P4 LEA.HI.X R5, R185, R95, R186, 0x2, P2 ;  /* 0x0000005fb905c211 */ /* 0x000fe400010f14ba */
[----:B------:R-:W-:Y:S02]  /*214d0*/  ISETP.GE.AND P2, PT, R177, UR4, PT ;  /* 0x00000004b1007c0c */ /* 0x000fe4000bf46270 */
[----:B0-----:R-:W-:-:S04]  /*214e0*/  @!P0 LEA R2, P1, R189, R94, 0x2 ;  /* 0x0000005ebd028211 */ /* 0x001fc800078210ff */
[----:B------:R-:W-:Y:S02]  /*214f0*/  @!P0 LEA.HI.X R3, R189, R95, R190, 0x2, P1 ;  /* 0x0000005fbd038211 */ /* 0x000fe400008f14be */
[----:B------:R-:W-:-:S03]  /*21500*/  ISETP.GE.AND P1, PT, R179, UR4, PT ;  /* 0x00000004b3007c0c */ /* 0x000fc6000bf26270 */
[----:B------:R0:W-:Y:S01]  /*21510*/  @!P0 ST.E.64 desc[UR6][R2.64], R8 ;  /* 0x0000000802008985 */ /* 0x0001e2000c101b06 */
[----:B------:R-:W-:Y:S02]  /*21520*/  ISETP.GE.AND P0, PT, R181, UR4, PT ;  /* 0x00000004b5007c0c */ /* 0x000fe4000bf06270 */
[----:B0-----:R-:W-:-:S04]  /*21530*/  @!P5 LEA R2, P6, R187, R94, 0x2 ;  /* 0x0000005ebb02d211 */ /* 0x001fc800078c10ff */
[----:B------:R-:W-:Y:S02]  /*21540*/  @!P5 LEA.HI.X R3, R187, R95, R188, 0x2, P6 ;  /* 0x0000005fbb03d211 */ /* 0x000fe400030f14bc */
[----:B------:R-:W-:-:S03]  /*21550*/  @!P3 LEA R6, P6, R183, R94, 0x2 ;  /* 0x0000005eb706b211 */ /* 0x000fc600078c10ff */
[----:B------:R0:W-:Y:S01]  /*21560*/  @!P5 ST.E.64 desc[UR6][R2.64], R10 ;  /* 0x0000000a0200d985 */ /* 0x0001e2000c101b06 */
[----:B------:R-:W-:-:S03]  /*21570*/  @!P3 LEA.HI.X R7, R183, R95, R184, 0x2, P6 ;  /* 0x0000005fb707b211 */ /* 0x000fc600030f14b8 */
[----:B------:R2:W-:Y:S04]  /*21580*/  @!P4 ST.E.64 desc[UR6][R4.64], R12 ;  /* 0x0000000c0400c985 */ /* 0x0005e8000c101b06 */
[----:B------:R3:W-:Y:S01]  /*21590*/  @!P3 ST.E.64 desc[UR6][R6.64], R14 ;  /* 0x0000000e0600b985 */ /* 0x0007e2000c101b06 */
[----:B------:R-:W-:Y:S02]  /*215a0*/  ISETP.GE.AND P3, PT, R175, UR4, PT ;  /* 0x00000004af007c0c */ /* 0x000fe4000bf66270 */
[----:B0-----:R-:W-:-:S04]  /*215b0*/  @!P0 LEA R2, P4, R181, R94, 0x2 ;  /* 0x0000005eb5028211 */ /* 0x001fc800078810ff */
[-C--:B------:R-:W-:Y:S02]  /*215c0*/  @!P0 LEA.HI.X R3, R181, R95.reuse, R182, 0x2, P4 ;  /* 0x0000005fb5038211 */ /* 0x080fe400020f14b6 */
[----:B------:R-:W-:Y:S02]  /*215d0*/  ISETP.GE.AND P4, PT, R173, UR4, PT ;  /* 0x00000004ad007c0c */ /* 0x000fe4000bf86270 */
[-C--:B--2---:R-:W-:Y:S01]  /*215e0*/  @!P1 LEA R4, P5, R179, R94.reuse, 0x2 ;  /* 0x0000005eb3049211 */ /* 0x084fe200078a10ff */
[----:B------:R0:W-:Y:S01]  /*215f0*/  @!P0 ST.E.64 desc[UR6][R2.64], R20 ;  /* 0x0000001402008985 */ /* 0x0001e2000c101b06 */
[----:B---3--:R-:W-:Y:S02]  /*21600*/  @!P2 LEA R6, P6, R177, R94, 0x2 ;  /* 0x0000005eb106a211 */ /* 0x008fe400078c10ff */
[----:B------:R-:W-:Y:S02]  /*21610*/  @!P1 LEA.HI.X R5, R179, R95, R180, 0x2, P5 ;  /* 0x0000005fb3059211 */ /* 0x000fe400028f14b4 */
[----:B------:R-:W-:-:S02]  /*21620*/  ISETP.GE.AND P5, PT, R171, UR4, PT ;  /* 0x00000004ab007c0c */ /* 0x000fc4000bfa6270 */
[----:B------:R-:W-:Y:S01]  /*21630*/  @!P2 LEA.HI.X R7, R177, R95, R178, 0x2, P6 ;  /* 0x0000005fb107a211 */ /* 0x000fe200030f14b2 */
[----:B------:R2:W-:Y:S01]  /*21640*/  @!P1 ST.E.64 desc[UR6][R4.64], R24 ;  /* 0x0000001804009985 */ /* 0x0005e2000c101b06 */
[----:B------:R-:W-:-:S03]  /*21650*/  ISETP.GE.AND P1, PT, R167, UR4, PT ;  /* 0x00000004a7007c0c */ /* 0x000fc6000bf26270 */
[----:B------:R3:W-:Y:S01]  /*21660*/  @!P2 ST.E.64 desc[UR6][R6.64], R28 ;  /* 0x0000001c0600a985 */ /* 0x0007e2000c101b06 */
[----:B------:R-:W-:Y:S02]  /*21670*/  ISETP.GE.AND P2, PT, R169, UR4, PT ;  /* 0x00000004a9007c0c */ /* 0x000fe4000bf46270 */
[----:B0-----:R-:W-:-:S04]  /*21680*/  @!P3 LEA R2, P6, R175, R94, 0x2 ;  /* 0x0000005eaf02b211 */ /* 0x001fc800078c10ff */
[----:B------:R-:W-:Y:S02]  /*21690*/  @!P3 LEA.HI.X R3, R175, R95, R176, 0x2, P6 ;  /* 0x0000005faf03b211 */ /* 0x000fe400030f14b0 */
[----:B--2---:R-:W-:-:S03]  /*216a0*/  @!P4 LEA R4, P0, R173, R94, 0x2 ;  /* 0x0000005ead04c211 */ /* 0x004fc600078010ff */
[----:B------:R0:W-:Y:S01]  /*216b0*/  @!P3 ST.E.64 desc[UR6][R2.64], R32 ;  /* 0x000000200200b985 */ /* 0x0001e2000c101b06 */
[-C--:B------:R-:W-:Y:S02]  /*216c0*/  @!P4 LEA.HI.X R5, R173, R95.reuse, R174, 0x2, P0 ;  /* 0x0000005fad05c211 */ /* 0x080fe400000f14ae */
[----:B------:R-:W-:Y:S02]  /*216d0*/  ISETP.GE.AND P0, PT, R151, UR4, PT ;  /* 0x0000000497007c0c */ /* 0x000fe4000bf06270 */
[-C--:B---3--:R-:W-:Y:S01]  /*216e0*/  @!P5 LEA R6, P6, R171, R94.reuse, 0x2 ;  /* 0x0000005eab06d211 */ /* 0x088fe200078c10ff */
[----:B------:R2:W-:Y:S01]  /*216f0*/  @!P4 ST.E.64 desc[UR6][R4.64], R36 ;  /* 0x000000240400c985 */ /* 0x0005e2000c101b06 */
[----:B------:R-:W-:Y:S02]  /*21700*/  ISETP.GE.AND P4, PT, R147, UR4, PT ;  /* 0x0000000493007c0c */ /* 0x000fe4000bf86270 */
[----:B------:R-:W-:Y:S02]  /*21710*/  @!P5 LEA.HI.X R7, R171, R95, R172, 0x2, P6 ;  /* 0x0000005fab07d211 */ /* 0x000fe400030f14ac */
[----:B0-----:R-:W-:-:S03]  /*21720*/  @!P2 LEA R2, P6, R169, R94, 0x2 ;  /* 0x0000005ea902a211 */ /* 0x001fc600078c10ff */
[----:B------:R0:W-:Y:S01]  /*21730*/  @!P5 ST.E.64 desc[UR6][R6.64], R40 ;  /* 0x000000280600d985 */ /* 0x0001e2000c101b06 */
[----:B------:R-:W-:Y:S02]  /*21740*/  ISETP.GE.AND P5, PT, R149, UR4, PT ;  /* 0x0000000495007c0c */ /* 0x000fe4000bfa6270 */
[----:B------:R-:W-:Y:S02]  /*21750*/  @!P2 LEA.HI.X R3, R169, R95, R170, 0x2, P6 ;  /* 0x0000005fa903a211 */ /* 0x000fe400030f14aa */
[----:B--2---:R-:W-:-:S03]  /*21760*/  @!P1 LEA R4, P3, R167, R94, 0x2 ;  /* 0x0000005ea7049211 */ /* 0x004fc600078610ff */
[----:B------:R2:W-:Y:S01]  /*21770*/  @!P2 ST.E.64 desc[UR6][R2.64], R44 ;  /* 0x0000002c0200a985 */ /* 0x0005e2000c101b06 */
[-C--:B------:R-:W-:Y:S02]  /*21780*/  @!P1 LEA.HI.X R5, R167, R95.reuse, R168, 0x2, P3 ;  /* 0x0000005fa7059211 */ /* 0x080fe400018f14a8 */
[----:B------:R-:W-:Y:S02]  /*21790*/  ISETP.GE.AND P3, PT, R145, UR4, PT ;  /* 0x0000000491007c0c */ /* 0x000fe4000bf66270 */
[CC--:B0-----:R-:W-:Y:S01]  /*217a0*/  @!P0 LEA R6, P6, R151.reuse, R94.reuse, 0x2 ;  /* 0x0000005e97068211 */ /* 0x0c1fe200078c10ff */
[----:B------:R0:W-:Y:S03]  /*217b0*/  @!P1 ST.E.64 desc[UR6][R4.64], R48 ;  /* 0x0000003004009985 */ /* 0x0001e6000c101b06 */
[----:B------:R-:W-:Y:S02]  /*217c0*/  @!P0 LEA.HI.X R7, R151, R95, R166, 0x2, P6 ;  /* 0x0000005f97078211 */ /* 0x000fe400030f14a6 */
[----:B--2---:R-:W-:-:S03]  /*217d0*/  @!P5 LEA R2, P1, R149, R94, 0x2 ;  /* 0x0000005e9502d211 */ /* 0x004fc600078210ff */
[----:B------:R2:W-:Y:S01]  /*217e0*/  @!P0 ST.E.64 desc[UR6][R6.64], R52 ;  /* 0x0000003406008985 */ /* 0x0005e2000c101b06 */
[----:B------:R-:W-:Y:S02]  /*217f0*/  ISETP.GE.AND P0, PT, R140, UR4, PT ;  /* 0x000000048c007c0c */ /* 0x000fe4000bf06270 */
[-C--:B------:R-:W-:Y:S02]  /*21800*/  @!P5 LEA.HI.X R3, R149, R95.reuse, R150, 0x2, P1 ;  /* 0x0000005f9503d211 */ /* 0x080fe400008f1496 */
[----:B------:R-:W-:Y:S02]  /*21810*/  ISETP.GE.AND P1, PT, R138, UR4, PT ;  /* 0x000000048a007c0c */ /* 0x000fe4000bf26270 */
[C---:B0-----:R-:W-:Y:S01]  /*21820*/  @!P4 LEA R4, P2, R147.reuse, R94, 0x2 ;  /* 0x0000005e9304c211 */ /* 0x041fe200078410ff */
[----:B------:R0:W-:Y:S03]  /*21830*/  @!P5 ST.E.64 desc[UR6][R2.64], R56 ;  /* 0x000000380200d985 */ /* 0x0001e6000c101b06 */
[----:B------:R-:W-:-:S02]  /*21840*/  @!P4 LEA.HI.X R5, R147, R95, R148, 0x2, P2 ;  /* 0x0000005f9305c211 */ /* 0x000fc400010f1494 */
[----:B------:R-:W-:Y:S02]  /*21850*/  ISETP.GE.AND P2, PT, R132, UR4, PT ;  /* 0x0000000484007c0c */ /* 0x000fe4000bf46270 */
[CC--:B--2---:R-:W-:Y:S01]  /*21860*/  @!P3 LEA R6, P6, R145.reuse, R94.reuse, 0x2 ;  /* 0x0000005e9106b211 */ /* 0x0c4fe200078c10ff */
[----:B------:R2:W-:Y:S01]  /*21870*/  @!P4 ST.E.64 desc[UR6][R4.64], R60 ;  /* 0x0000003c0400c985 */ /* 0x0005e2000c101b06 */
[----:B------:R-:W-:Y:S02]  /*21880*/  ISETP.GE.AND P4, PT, R136, UR4, PT ;  /* 0x0000000488007c0c */ /* 0x000fe4000bf86270 */
[----:B------:R-:W-:Y:S02]  /*21890*/  @!P3 LEA.HI.X R7, R145, R95, R146, 0x2, P6 ;  /* 0x0000005f9107b211 */ /* 0x000fe400030f1492 */
[----:B0-----:R-:W-:-:S03]  /*218a0*/  @!P0 LEA R2, P5, R140, R94, 0x2 ;  /* 0x0000005e8c028211 */ /* 0x001fc600078a10ff */
[----:B------:R0:W-:Y:S01]  /*218b0*/  @!P3 ST.E.64 desc[UR6][R6.64], R64 ;  /* 0x000000400600b985 */ /* 0x0001e2000c101b06 */
[----:B------:R-:W-:Y:S02]  /*218c0*/  ISETP.GE.AND P3, PT, R134, UR4, PT ;  /* 0x0000000486007c0c */ /* 0x000fe4000bf66270 */
[-C--:B------:R-:W-:Y:S02]  /*218d0*/  @!P0 LEA.HI.X R3, R140, R95.reuse, R144, 0x2, P5 ;  /* 0x0000005f8c038211 */ /* 0x080fe400028f1490 */
[----:B------:R-:W-:Y:S02]  /*218e0*/  ISETP.GE.AND P5, PT, R130, UR4, PT ;  /* 0x0000000482007c0c */ /* 0x000fe4000bfa6270 */
[C---:B--2---:R-:W-:Y:S01]  /*218f0*/  @!P1 LEA R4, P6, R138.reuse, R94, 0x2 ;  /* 0x0000005e8a049211 */ /* 0x044fe200078c10ff */
[----:B------:R2:W-:Y:S03]  /*21900*/  @!P0 ST.E.64 desc[UR6][R2.64], R68 ;  /* 0x0000004402008985 */ /* 0x0005e6000c101b06 */
[----:B------:R-:W-:-:S03]  /*21910*/  @!P1 LEA.HI.X R5, R138, R95, R139, 0x2, P6 ;  /* 0x0000005f8a059211 */ /* 0x000fc600030f148b */
[CC--:B0-----:R-:W-:Y:S02]  /*21920*/  @!P3 LEA R6, P6, R134.reuse, R94.reuse, 0x2 ;  /* 0x0000005e8606b211 */ /* 0x0c1fe400078c10ff */
[----:B------:R0:W-:Y:S02]  /*21930*/  @!P1 ST.E.64 desc[UR6][R4.64], R72 ;  /* 0x0000004804009985 */ /* 0x0001e4000c101b06 */
[----:B------:R-:W-:Y:S02]  /*21940*/  @!P3 LEA.HI.X R7, R134, R95, R135, 0x2, P6 ;  /* 0x0000005f8607b211 */ /* 0x000fe400030f1487 */
[----:B--2---:R-:W-:-:S04]  /*21950*/  @!P4 LEA R2, P0, R136, R94, 0x2 ;  /* 0x0000005e8802c211 */ /* 0x004fc800078010ff */
[-C--:B------:R-:W-:Y:S02]  /*21960*/  @!P4 LEA.HI.X R3, R136, R95.reuse, R137, 0x2, P0 ;  /* 0x0000005f8803c211 */ /* 0x080fe400000f1489 */
[-C--:B------:R-:W-:Y:S02]  /*21970*/  @!P5 LEA R8, P0, R130, R94.reuse, 0x2 ;  /* 0x0000005e8208d211 */ /* 0x080fe400078010ff */
[----:B0-----:R-:W-:Y:S01]  /*21980*/  @!P2 LEA R4, P1, R132, R94, 0x2 ;  /* 0x0000005e8404a211 */ /* 0x001fe200078210ff */
[----:B------:R3:W-:Y:S01]  /*21990*/  @!P4 ST.E.64 desc[UR6][R2.64], R76 ;  /* 0x0000004c0200c985 */ /* 0x0007e2000c101b06 */
[-C--:B------:R-:W-:Y:S02]  /*219a0*/  @!P5 LEA.HI.X R9, R130, R95.reuse, R131, 0x2, P0 ;  /* 0x0000005f8209d211 */ /* 0x080fe400000f1483 */
[----:B------:R-:W-:Y:S01]  /*219b0*/  @!P2 LEA.HI.X R5, R132, R95, R133, 0x2, P1 ;  /* 0x0000005f8405a211 */ /* 0x000fe200008f1485 */
[----:B------:R3:W-:Y:S04]  /*219c0*/  @!P3 ST.E.64 desc[UR6][R6.64], R80 ;  /* 0x000000500600b985 */ /* 0x0007e8000c101b06 */
[----:B------:R3:W-:Y:S04]  /*219d0*/  @!P2 ST.E.64 desc[UR6][R4.64], R84 ;  /* 0x000000540400a985 */ /* 0x0007e8000c101b06 */
[----:B------:R3:W-:Y:S02]  /*219e0*/  @!P5 ST.E.64 desc[UR6][R8.64], R88 ;  /* 0x000000580800d985 */ /* 0x0007e4000c101b06 */
.L_x_666:
[----:B------:R-:W-:Y:S05]  /*219f0*/  BSYNC B1 ;  /* 0x0000000000017941 */ /* 0x000fea0003800000 */
.L_x_665:
[----:B------:R-:W-:Y:S01]  /*21a00*/  ISETP.GE.AND P0, PT, R98, R92, PT ;  /* 0x0000005c6200720c */ /* 0x000fe20003f06270 */
[----:B---3--:R3:W4:Y:S04]  /*21a10*/  SHFL.IDX PT, R3, R93, 0x1, 0x1c1f ;  /* 0x003c1f005d037f89 */ /* 0x00872800000e0000 */
[----:B------:R3:W0:Y:S08]  /*21a20*/  SHFL.IDX PT, R2, R0, 0x1, 0x1c1f ;  /* 0x003c1f0000027f89 */ /* 0x00063000000e0000 */
[----:B---3--:R-:W-:Y:S05]  /*21a30*/  @P0 BRA `(.L_x_664) ;  /* 0x0000001400c80947 */ /* 0x008fea0003800000 */
[----:B------:R-:W-:Y:S01]  /*21a40*/  ULDC UR4, c[0x0][0xac8] ;  /* 0x0002b20000047ab9 */ /* 0x000fe20000000800 */
[----:B------:R-:W-:Y:S01]  /*21a50*/  ULDC.64 UR6, c[0x0][0x208] ;  /* 0x0000820000067ab9 */ /* 0x000fe20000000a00 */
[----:B-----5:R-:W-:Y:S02]  /*21a60*/  ISETP.GE.AND P3, PT, R209, UR4, PT ;  /* 0x00000004d1007c0c */ /* 0x020fe4000bf66270 */
[----:B------:R-:W-:Y:S02]  /*21a70*/  ISETP.GE.AND P2, PT, R207, UR4, PT ;  /* 0x00000004cf007c0c */ /* 0x000fe4000bf46270 */
[----:B------:R-:W-:Y:S02]  /*21a80*/  ISETP.GE.AND P1, PT, R205, UR4, PT ;  /* 0x00000004cd007c0c */ /* 0x000fe4000bf26270 */
[----:B------:R-:W-:Y:S02]  /*21a90*/  ISETP.GE.AND P0, PT, R203, UR4, PT ;  /* 0x00000004cb007c0c */ /* 0x000fe4000bf06270 */
[----:B------:R-:W-:-:S05]  /*21aa0*/  ISETP.GE.AND P4, PT, R199, UR4, PT ;  /* 0x00000004c7007c0c */ /* 0x000fca000bf86270 */
[----:B0---4-:R-:W-:-:S04]  /*21ab0*/  @!P3 IMAD.WIDE R4, R209, 0x4, R2 ;  /* 0x00000004d104b825 */ /* 0x011fc800078e0202 */
[-C--:B------:R-:W-:Y:S01]  /*21ac0*/  @!P1 LEA R6, P5, R205, R2.reuse, 0x2 ;  /* 0x00000002cd069211 */ /* 0x080fe200078a10ff */
[----:B------:R0:W-:Y:S01]  /*21ad0*/  @!P3 ST.E.64 desc[UR6][R4.64], R26 ;  /* 0x0000001a0400b985 */ /* 0x0001e2000c101b06 */
[----:B------:R-:W-:Y:S02]  /*21ae0*/  ISETP.GE.AND P3, PT, R201, UR4, PT ;  /* 0x00000004c9007c0c */ /* 0x000fe4000bf66270 */
[----:B------:R-:W-:Y:S02]  /*21af0*/  @!P1 LEA.HI.X R7, R205, R3, R206, 0x2, P5 ;  /* 0x00000003cd079211 */ /* 0x000fe400028f14ce */
        /* <DEDUP_REMOVED lines=9> */
[-C--:B0-----:R-:W-:Y:S02]  /*21b90*/  @!P3 LEA R4, P1, R201, R2.reuse, 0x2 ;  /* 0x00000002c904b211 */ /* 0x081fe400078210ff */
[----:B---3--:R-:W-:Y:S02]  /*21ba0*/  @!P4 LEA R6, P2, R199, R2, 0x2 ;  /* 0x00000002c706c211 */ /* 0x008fe400078410ff */
[----:B------:R-:W-:-:S02]  /*21bb0*/  @!P3 LEA.HI.X R5, R201, R3, R202, 0x2, P1 ;  /* 0x00000003c905b211 */ /* 0x000fc400008f14ca */
[----:B------:R-:W-:Y:S02]  /*21bc0*/  ISETP.GE.AND P1, PT, R193, UR4, PT ;  /* 0x00000004c1007c0c */ /* 0x000fe4000bf26270 */
[-C--:B------:R-:W-:Y:S01]  /*21bd0*/  @!P4 LEA.HI.X R7, R199, R3.reuse, R200, 0x2, P2 ;  /* 0x00000003c707c211 */ /* 0x080fe200010f14c8 */
[----:B------:R0:W-:Y:S01]  /*21be0*/  @!P3 ST.E.64 desc[UR6][R4.64], R42 ;  /* 0x0000002a0400b985 */ /* 0x0001e2000c101b06 */
[----:B------:R-:W-:Y:S02]  /*21bf0*/  ISETP.GE.AND P2, PT, R191, UR4, PT ;  /* 0x00000004bf007c0c */ /* 0x000fe4000bf46270 */
[----:B----4-:R-:W-:Y:S01]  /*21c00*/  @!P5 LEA R8, P6, R197, R2, 0x2 ;  /* 0x00000002c508d211 */ /* 0x010fe200078c10ff */
[----:B------:R3:W-:Y:S01]  /*21c10*/  @!P4 ST.E.64 desc[UR6][R6.64], R46 ;  /* 0x0000002e0600c985 */ /* 0x0007e2000c101b06 */
[----:B------:R-:W-:Y:S02]  /*21c20*/  ISETP.GE.AND P3, PT, R189, UR4, PT ;  /* 0x00000004bd007c0c */ /* 0x000fe4000bf66270 */
[----:B------:R-:W-:-:S02]  /*21c30*/  @!P5 LEA.HI.X R9, R197, R3, R198, 0x2, P6 ;  /* 0x00000003c509d211 */ /* 0x000fc400030f14c6 */
[----:B------:R-:W-:-:S03]  /*21c40*/  ISETP.GE.AND P4, PT, R187, UR4, PT ;  /* 0x00000004bb007c0c */ /* 0x000fc6000bf86270 */
[----:B------:R4:W-:Y:S01]  /*21c50*/  @!P5 ST.E.64 desc[UR6][R8.64], R50 ;  /* 0x000000320800d985 */ /* 0x0009e2000c101b06 */
[-C--:B0-----:R-:W-:Y:S02]  /*21c60*/  @!P0 LEA R4, P6, R195, R2.reuse, 0x2 ;  /* 0x00000002c3048211 */ /* 0x081fe400078c10ff */
[-C--:B---3--:R-:W-:Y:S02]  /*21c70*/  @!P1 LEA R6, P5, R193, R2.reuse, 0x2 ;  /* 0x00000002c1069211 */ /* 0x088fe400078a10ff */
[-C--:B------:R-:W-:Y:S02]  /*21c80*/  @!P0 LEA.HI.X R5, R195, R3.reuse, R196, 0x2, P6 ;  /* 0x00000003c3058211 */ /* 0x080fe400030f14c4 */
[----:B------:R-:W-:Y:S02]  /*21c90*/  @!P1 LEA.HI.X R7, R193, R3, R194, 0x2, P5 ;  /* 0x00000003c1079211 */ /* 0x000fe400028f14c2 */
[----:B------:R-:W-:Y:S01]  /*21ca0*/  ISETP.GE.AND P5, PT, R185, UR4, PT ;  /* 0x00000004b9007c0c */ /* 0x000fe2000bfa6270 */
[----:B------:R0:W-:Y:S01]  /*21cb0*/  @!P0 ST.E.64 desc[UR6][R4.64], R54 ;  /* 0x0000003604008985 */ /* 0x0001e2000c101b06 */
[----:B----4-:R-:W-:-:S02]  /*21cc0*/  @!P2 LEA R8, P6, R191, R2, 0x2 ;  /* 0x00000002bf08a211 */ /* 0x010fc400078c10ff */
[----:B------:R-:W-:Y:S01]  /*21cd0*/  ISETP.GE.AND P0, PT, R183, UR4, PT ;  /* 0x00000004b7007c0c */ /* 0x000fe2000bf06270 */
[----:B------:R3:W-:Y:S01]  /*21ce0*/  @!P1 ST.E.64 desc[UR6][R6.64], R58 ;  /* 0x0000003a06009985 */ /* 0x0007e2000c101b06 */
[----:B------:R-:W-:Y:S02]  /*21cf0*/  @!P2 LEA.HI.X R9, R191, R3, R192, 0x2, P6 ;  /* 0x00000003bf09a211 */ /* 0x000fe400030f14c0 */
        /* <DEDUP_REMOVED lines=8> */
[----:B----4-:R-:W-:-:S03]  /*21d80*/  @!P5 LEA R8, P6, R185, R2, 0x2 ;  /* 0x00000002b908d211 */ /* 0x010fc600078c10ff */
[----:B------:R3:W-:Y:S01]  /*21d90*/  @!P4 ST.E.64 desc[UR6][R6.64], R70 ;  /* 0x000000460600c985 */ /* 0x0007e2000c101b06 */
[----:B------:R-:W-:-:S05]  /*21da0*/  @!P5 LEA.HI.X R9, R185, R3, R186, 0x2, P6 ;  /* 0x00000003b909d211 */ /* 0x000fca00030f14ba */
[----:B------:R4:W-:Y:S01]  /*21db0*/  @!P5 ST.E.64 desc[UR6][R8.64], R74 ;  /* 0x0000004a0800d985 */ /* 0x0009e2000c101b06 */
[----:B------:R-:W-:Y:S02]  /*21dc0*/  ISETP.GE.AND P5, PT, R177, UR4, PT ;  /* 0x00000004b1007c0c */ /* 0x000fe4000bfa6270 */
[----:B0-----:R-:W-:-:S04]  /*21dd0*/  @!P0 LEA R4, P4, R183, R2, 0x2 ;  /* 0x00000002b7048211 */ /* 0x001fc800078810ff */
[-C--:B------:R-:W-:Y:S02]  /*21de0*/  @!P0 LEA.HI.X R5, R183, R3.reuse, R184, 0x2, P4 ;  /* 0x00000003b7058211 */ /* 0x080fe400020f14b8 */
[----:B------:R-:W-:Y:S02]  /*21df0*/  ISETP.GE.AND P4, PT, R175, UR4, PT ;  /* 0x00000004af007c0c */ /* 0x000fe4000bf86270 */
[-C--:B---3--:R-:W-:Y:S01]  /*21e00*/  @!P1 LEA R6, P3, R181, R2.reuse, 0x2 ;  /* 0x00000002b5069211 */ /* 0x088fe200078610ff */
[----:B------:R0:W-:Y:S01]  /*21e10*/  @!P0 ST.E.64 desc[UR6][R4.64], R78 ;  /* 0x0000004e04008985 */ /* 0x0001e2000c101b06 */
[----:B----4-:R-:W-:Y:S02]  /*21e20*/  @!P2 LEA R8, P6, R179, R2, 0x2 ;  /* 0x00000002b308a211 */ /* 0x010fe400078c10ff */
        /* <DEDUP_REMOVED lines=9> */
[----:B---3--:R-:W-:-:S03]  /*21ec0*/  @!P4 LEA R6, P0, R175, R2, 0x2 ;  /* 0x00000002af06c211 */ /* 0x008fc600078010ff */
[----:B------:R0:W-:Y:S01]  /*21ed0*/  @!P5 ST.E.64 desc[UR6][R4.64], R90 ;  /* 0x0000005a0400d985 */ /* 0x0001e2000c101b06 */
[----:B------:R-:W-:Y:S02]  /*21ee0*/  ISETP.GE.AND P5, PT, R151, UR4, PT ;  /* 0x0000000497007c0c */ /* 0x000fe4000bfa6270 */
[-C--:B------:R-:W-:Y:S02]  /*21ef0*/  @!P4 LEA.HI.X R7, R175, R3.reuse, R176, 0x2, P0 ;  /* 0x00000003af07c211 */ /* 0x080fe400000f14b0 */
[----:B------:R-:W-:Y:S02]  /*21f00*/  ISETP.GE.AND P0, PT, R167, UR4, PT ;  /* 0x00000004a7007c0c */ /* 0x000fe4000bf06270 */
[----:B----4-:R-:W-:Y:S01]  /*21f10*/  @!P3 LEA R8, P6, R173, R2, 0x2 ;  /* 0x00000002ad08b211 */ /* 0x010fe200078c10ff */
[----:B------:R3:W-:Y:S01]  /*21f20*/  @!P4 ST.E.64 desc[UR6][R6.64], R100 ;  /* 0x000000640600c985 */ /* 0x0007e2000c101b06 */
[----:B------:R-:W-:Y:S02]  /*21f30*/  ISETP.GE.AND P4, PT, R149, UR4, PT ;  /* 0x0000000495007c0c */ /* 0x000fe4000bf86270 */
[----:B------:R-:W-:-:S02]  /*21f40*/  @!P3 LEA.HI.X R9, R173, R3, R174, 0x2, P6 ;  /* 0x00000003ad09b211 */ /* 0x000fc400030f14ae */
[----:B0-----:R-:W-:-:S03]  /*21f50*/  @!P2 LEA R4, P6, R171, R2, 0x2 ;  /* 0x00000002ab04a211 */ /* 0x001fc600078c10ff */
[----:B------:R0:W-:Y:S01]  /*21f60*/  @!P3 ST.E.64 desc[UR6][R8.64], R104 ;  /* 0x000000680800b985 */ /* 0x0001e2000c101b06 */
[----:B------:R-:W-:Y:S02]  /*21f70*/  @!P2 LEA.HI.X R5, R171, R3, R172, 0x2, P6 ;  /* 0x00000003ab05a211 */ /* 0x000fe400030f14ac */
[----:B---3--:R-:W-:-:S03]  /*21f80*/  @!P1 LEA R6, P3, R169, R2, 0x2 ;  /* 0x00000002a9069211 */ /* 0x008fc600078610ff */
[----:B------:R3:W-:Y:S01]  /*21f90*/  @!P2 ST.E.64 desc[UR6][R4.64], R102 ;  /* 0x000000660400a985 */ /* 0x0007e2000c101b06 */
[-C--:B------:R-:W-:Y:S02]  /*21fa0*/  @!P1 LEA.HI.X R7, R169, R3.reuse, R170, 0x2, P3 ;  /* 0x00000003a9079211 */ /* 0x080fe400018f14aa */
[----:B------:R-:W-:Y:S02]  /*21fb0*/  ISETP.GE.AND P3, PT, R147, UR4, PT ;  /* 0x0000000493007c0c */ /* 0x000fe4000bf66270 */
[CC--:B0-----:R-:W-:Y:S01]  /*21fc0*/  @!P0 LEA R8, P6, R167.reuse, R2.reuse, 0x2 ;  /* 0x00000002a7088211 */ /* 0x0c1fe200078c10ff */
[----:B------:R0:W-:Y:S03]  /*21fd0*/  @!P1 ST.E.64 desc[UR6][R6.64], R106 ;  /* 0x0000006a06009985 */ /* 0x0001e6000c101b06 */
[----:B------:R-:W-:Y:S02]  /*21fe0*/  @!P0 LEA.HI.X R9, R167, R3, R168, 0x2, P6 ;  /* 0x00000003a7098211 */ /* 0x000fe400030f14a8 */
[----:B---3--:R-:W-:-:S03]  /*21ff0*/  @!P5 LEA R4, P1, R151, R2, 0x2 ;  /* 0x000000029704d211 */ /* 0x008fc600078210ff */
        /* <DEDUP_REMOVED lines=8> */
[CC--:B---3--:R-:W-:Y:S01]  /*22080*/  @!P3 LEA R8, P6, R147.reuse, R2.reuse, 0x2 ;  /* 0x000000029308b211 */ /* 0x0c8fe200078c10ff */
[----:B------:R3:W-:Y:S01]  /*22090*/  @!P4 ST.E.64 desc[UR6][R6.64], R112 ;  /* 0x000000700600c985 */ /* 0x0007e2000c101b06 */
[----:B------:R-:W-:Y:S02]  /*220a0*/  ISETP.GE.AND P4, PT, R138, UR4, PT ;  /* 0x000000048a007c0c */ /* 0x000fe4000bf86270 */
[----:B------:R-:W-:Y:S02]  /*220b0*/  @!P3 LEA.HI.X R9, R147, R3, R148, 0x2, P6 ;  /* 0x000000039309b211 */ /* 0x000fe400030f1494 */
[----:B0-----:R-:W-:-:S03]  /*220c0*/  @!P1 LEA R4, P6, R140, R2, 0x2 ;  /* 0x000000028c049211 */ /* 0x001fc600078c10ff */
[----:B------:R0:W-:Y:S01]  /*220d0*/  @!P3 ST.E.64 desc[UR6][R8.64], R114 ;  /* 0x000000720800b985 */ /* 0x0001e2000c101b06 */
[----:B------:R-:W-:Y:S02]  /*220e0*/  ISETP.GE.AND P3, PT, R136, UR4, PT ;  /* 0x0000000488007c0c */ /* 0x000fe4000bf66270 */
[----:B------:R-:W-:Y:S02]  /*220f0*/  @!P1 LEA.HI.X R5, R140, R3, R144, 0x2, P6 ;  /* 0x000000038c059211 */ /* 0x000fe400030f1490 */
[----:B---3--:R-:W-:-:S04]  /*22100*/  @!P0 LEA R6, P5, R145, R2, 0x2 ;  /* 0x0000000291068211 */ /* 0x008fc800078a10ff */
[----:B------:R-:W-:Y:S02]  /*22110*/  @!P0 LEA.HI.X R7, R145, R3, R146, 0x2, P5 ;  /* 0x0000000391078211 */ /* 0x000fe400028f1492 */
[----:B------:R-:W-:-:S03]  /*22120*/  ISETP.GE.AND P5, PT, R132, UR4, PT ;  /* 0x0000000484007c0c */ /* 0x000fc6000bfa6270 */
[----:B------:R3:W-:Y:S04]  /*22130*/  @!P0 ST.E.64 desc[UR6][R6.64], R116 ;  /* 0x0000007406008985 */ /* 0x0007e8000c101b06 */
[----:B------:R4:W-:Y:S01]  /*22140*/  @!P1 ST.E.64 desc[UR6][R4.64], R118 ;  /* 0x0000007604009985 */ /* 0x0009e2000c101b06 */
[----:B0-----:R-:W-:-:S04]  /*22150*/  @!P2 LEA R8, P1, R134, R2, 0x2 ;  /* 0x000000028608a211 */ /* 0x001fc800078210ff */
[----:B------:R-:W-:Y:S02]  /*22160*/  @!P2 LEA.HI.X R9, R134, R3, R135, 0x2, P1 ;  /* 0x000000038609a211 */ /* 0x000fe400008f1487 */
[----:B---3--:R-:W-:-:S04]  /*22170*/  @!P4 LEA R6, P0, R138, R2, 0x2 ;  /* 0x000000028a06c211 */ /* 0x008fc800078010ff */
[-C--:B------:R-:W-:Y:S02]  /*22180*/  @!P4 LEA.HI.X R7, R138, R3.reuse, R139, 0x2, P0 ;  /* 0x000000038a07c211 */ /* 0x080fe400000f148b */
[-C--:B------:R-:W-:Y:S02]  /*22190*/  @!P5 LEA R10, P0, R132, R2.reuse, 0x2 ;  /* 0x00000002840ad211 */ /* 0x080fe400078010ff */
[----:B----4-:R-:W-:Y:S01]  /*221a0*/  @!P3 LEA R4, P6, R136, R2, 0x2 ;  /* 0x000000028804b211 */ /* 0x010fe200078c10ff */
[----:B------:R0:W-:Y:S01]  /*221b0*/  @!P4 ST.E.64 desc[UR6][R6.64], R120 ;  /* 0x000000780600c985 */ /* 0x0001e2000c101b06 */
[-C--:B------:R-:W-:Y:S02]  /*221c0*/  @!P5 LEA.HI.X R11, R132, R3.reuse, R133, 0x2, P0 ;  /* 0x00000003840bd211 */ /* 0x080fe400000f1485 */
[----:B------:R-:W-:Y:S02]  /*221d0*/  ISETP.GE.AND P0, PT, R130, UR4, PT ;  /* 0x0000000482007c0c */ /* 0x000fe4000bf06270 */
[----:B------:R-:W-:-:S05]  /*221e0*/  @!P3 LEA.HI.X R5, R136, R3, R137, 0x2, P6 ;  /* 0x000000038805b211 */ /* 0x000fca00030f1489 */
[----:B------:R0:W-:Y:S04]  /*221f0*/  @!P3 ST.E.64 desc[UR6][R4.64], R122 ;  /* 0x0000007a0400b985 */ /* 0x0001e8000c101b06 */
[----:B------:R0:W-:Y:S04]  /*22200*/  @!P2 ST.E.64 desc[UR6][R8.64], R124 ;  /* 0x0000007c0800a985 */ /* 0x0001e8000c101b06 */
[----:B------:R0:W-:Y:S01]  /*22210*/  @!P5 ST.E.64 desc[UR6][R10.64], R126 ;  /* 0x0000007e0a00d985 */ /* 0x0001e2000c101b06 */
[----:B------:R-:W-:Y:S05]  /*22220*/  @P0 BRA `(.L_x_664) ;  /* 0x0000000c00cc0947 */ /* 0x000fea0003800000 */
[----:B------:R-:W-:Y:S01]  /*22230*/  LEA R2, P0, R130, R2, 0x2 ;  /* 0x0000000282027211 */ /* 0x000fe200078010ff */
[----:B------:R-:W-:-:S03]  /*22240*/  ULDC.64 UR4, c[0x0][0x208] ;  /* 0x0000820000047ab9 */ /* 0x000fc60000000a00 */
[----:B------:R-:W-:-:S05]  /*22250*/  LEA.HI.X R3, R130, R3, R131, 0x2, P0 ;  /* 0x0000000382037211 */ /* 0x000fca00000f1483 */
[----:B------:R3:W-:Y:S01]  /*22260*/  ST.E.64 desc[UR4][R2.64], R128 ;  /* 0x0000008002007985 */ /* 0x0007e2000c101b04 */
[----:B------:R-:W-:Y:S05]  /*22270*/  BRA `(.L_x_664) ;  /* 0x0000000c00b87947 */ /* 0x000fea0003800000 */
.L_x_655:
[----:B------:R-:W-:Y:S01]  /*22280*/  ULDC.64 UR6, c[0x0][0xc08] ;  /* 0x0003020000067ab9 */ /* 0x000fe20000000a00 */
[----:B------:R-:W-:Y:S01]  /*22290*/  ULDC.64 UR4, c[0x0][0xc00] ;  /* 0x0003000000047ab9 */ /* 0x000fe20000000a00 */
[----:B------:R-:W-:Y:S01]  /*222a0*/  ISETP.NE.U32.AND P1, PT, RZ, UR6, PT ;  /* 0x00000006ff007c0c */ /* 0x000fe2000bf25070 */
[----:B------:R-:W-:Y:S01]  /*222b0*/  IMAD.MOV.U32 R15, RZ, RZ, RZ ;  /* 0x000000ffff0f7224 */ /* 0x000fe200078e00ff */
[----:B------:R-:W-:Y:S01]  /*222c0*/  IADD3 R2, P2, R234, UR4, RZ ;  /* 0x00000004ea027c10 */ /* 0x000fe2000ff5e0ff */
[----:B------:R-:W-:Y:S01]  /*222d0*/  ULDC.64 UR8, c[0x0][0x208] ;  /* 0x0000820000087ab9 */ /* 0x000fe20000000a00 */
[----:B------:R-:W-:Y:S02]  /*222e0*/  ISETP.NE.AND.EX P1, PT, RZ, UR7, PT, P1 ;  /* 0x00000007ff007c0c */ /* 0x000fe4000bf25310 */
[----:B------:R-:W-:Y:S01]  /*222f0*/  IADD3.X R3, R235, UR5, RZ, P2, !PT ;  /* 0x00000005eb037c10 */ /* 0x000fe200097fe4ff */
[----:B------:R-:W2:Y:S01]  /*22300*/  S2R R4, SR_TID.X ;  /* 0x0000000000047919 */ /* 0x000ea20000002100 */
[----:B------:R-:W-:-:S04]  /*22310*/  ISETP.NE.U32.AND P0, PT, RZ, UR4, PT ;  /* 0x00000004ff007c0c */ /* 0x000fc8000bf05070 */
[----:B------:R-:W-:-:S05]  /*22320*/  ISETP.NE.AND.EX P0, PT, RZ, UR5, PT, P0 ;  /* 0x00000005ff007c0c */ /* 0x000fca000bf05300 */
[----:B------:R-:W-:-:S04]  /*22330*/  @P1 IADD3 R234, P2, R234, UR6, RZ ;  /* 0x00000006eaea1c10 */ /* 0x000fc8000ff5e0ff */
[----:B------:R-:W-:Y:S02]  /*22340*/  @P1 IADD3.X R235, R235, UR7, RZ, P2, !PT ;  /* 0x00000007ebeb1c10 */ /* 0x000fe400097fe4ff */
[----:B------:R-:W-:Y:S01]  /*22350*/  ISETP.NE.AND P2, PT, R232, RZ, PT ;  /* 0x000000ffe800720c */ /* 0x000fe20003f45270 */
[----:B------:R-:W-:Y:S01]  /*22360*/  ULDC UR4, c[0x0][0xa88] ;  /* 0x0002a20000047ab9 */ /* 0x000fe20000000800 */
[----:B------:R3:W5:Y:S01]  /*22370*/  @P0 LDG.E R15, desc[UR8][R2.64] ;  /* 0x00000008020f0981 */ /* 0x000762000c1e1900 */
[----:B------:R-:W-:-:S06]  /*22380*/  IMAD.U32 R0, RZ, RZ, UR4 ;  /* 0x00000004ff007e24 */ /* 0x000fcc000f8e00ff */
[----:B------:R3:W5:Y:S04]  /*22390*/  @P1 LDG.E R0, desc[UR8][R234.64] ;  /* 0x00000008ea001981 */ /* 0x000768000c1e1900 */
[----:B------:R-:W4:Y:S01]  /*223a0*/  @!P2 LDC R232, c[0x0][0xad4] ;  /* 0x0002b500ffe8ab82 */ /* 0x000f220000000800 */
[----:B--2---:R-:W-:-:S05]  /*223b0*/  VIADD R5, R4, 0xffffff80 ;  /* 0xffffff8004057836 */ /* 0x004fca0000000000 */
[----:B------:R-:W-:Y:S02]  /*223c0*/  ISETP.GT.AND P3, PT, R5, 0x7f, PT ;  /* 0x0000007f0500780c */ /* 0x000fe40003f64270 */
[----:B----4-:R-:W-:Y:S01]  /*223d0*/  ISETP.GT.AND P2, PT, R232, 0x1, PT ;  /* 0x00000001e800780c */ /* 0x010fe20003f44270 */
[----:B---3--:R-:W-:-:S12]  /*223e0*/  @P1 BRA `(.L_x_667) ;  /* 0x0000000000141947 */ /* 0x008fd80003800000 */
[----:B------:R-:W-:Y:S05]  /*223f0*/  @!P0 BRA `(.L_x_667) ;  /* 0x0000000000108947 */ /* 0x000fea0003800000 */
[----:B------:R-:W-:Y:S02]  /*22400*/  ULDC.64 UR4, c[0x0][0x208] ;  /* 0x0000820000047ab9 */ /* 0x000fe40000000a00 */
[----:B------:R-:W2:Y:S04]  /*22410*/  LDG.E R5, desc[UR4][R2.64] ;  /* 0x0000000402057981 */ /* 0x000ea8000c1e1900 */
[----:B-----5:R-:W2:Y:S02]  /*22420*/  LDG.E R0, desc[UR4][R2.64+0x4] ;  /* 0x0000040402007981 */ /* 0x020ea4000c1e1900 */
[----:B--2---:R-:W-:-:S07]  /*22430*/  IMAD.IADD R0, R0, 0x1, -R5 ;  /* 0x0000000100007824 */ /* 0x004fce00078e0a05 */
.L_x_667:
[----:B------:R-:W2:Y:S01]  /*22440*/  LDL.LU R2, [R1+0xf8] ;  /* 0x0000f80001027983 */ /* 0x000ea20000300800 */
[----:B------:R-:W-:Y:S01]  /*22450*/  BSSY B1, `(.L_x_668) ;  /* 0x0000039000017945 */ /* 0x000fe20003800000 */
[----:B------:R-:W-:Y:S02]  /*22460*/  SEL R233, R233, RZ, !P0 ;  /* 0x000000ffe9e97207 */ /* 0x000fe40004000000 */
[----:B-----5:R-:W-:Y:S02]  /*22470*/  SHF.R.S32.HI R24, RZ, 0x1f, R15 ;  /* 0x0000001fff187819 */ /* 0x020fe4000001140f */
[----:B--2---:R-:W-:Y:S01]  /*22480*/  SEL R26, R2, RZ, !P0 ;  /* 0x000000ff021a7207 */ /* 0x004fe20004000000 */
[----:B------:R-:W-:Y:S06]  /*22490*/  @P3 BRA `(.L_x_669) ;  /* 0x0000000000d03947 */ /* 0x000fec0003800000 */
[----:B------:R-:W2:Y:S01]  /*224a0*/  LDL R2, [R1+0x70] ;  /* 0x0000700001027983 */ /* 0x000ea20000100800 */
[----:B------:R-:W3:Y:S02]  /*224b0*/  LDC R29, c[0x0][0xbe8] ;  /* 0x0002fa00ff1d7b82 */ /* 0x000ee40000000800 */
[----:B---3--:R-:W-:Y:S02]  /*224c0*/  IMAD R3, R0, R29, RZ ;  /* 0x0000001d00037224 */ /* 0x008fe400078e02ff */
[----:B--2---:R-:W-:-:S04]  /*224d0*/  IMAD R2, R2, 0x80, R4 ;  /* 0x0000008002027824 */ /* 0x004fc800078e0204 */
[----:B------:R-:W-:-:S05]  /*224e0*/  VIADD R28, R2, 0xffffff80 ;  /* 0xffffff80021c7836 */ /* 0x000fca0000000000 */
[----:B------:R-:W-:-:S13]  /*224f0*/  ISETP.GE.AND P0, PT, R28, R3, PT ;  /* 0x000000031c00720c */ /* 0x000fda0003f06270 */
[----:B------:R-:W-:Y:S05]  /*22500*/  @P0 BRA `(.L_x_669) ;  /* 0x0000000000b40947 */ /* 0x000fea0003800000 */
[----:B------:R-:W2:Y:S01]  /*22510*/  LDL.LU R30, [R1+0x74] ;  /* 0x00007400011e7983 */ /* 0x000ea20000300800 */
[----:B------:R-:W-:Y:S01]  /*22520*/  IMAD.MOV.U32 R20, RZ, RZ, 0x9b8 ;  /* 0x000009b8ff147424 */ /* 0x000fe200078e00ff */
[----:B------:R-:W-:Y:S01]  /*22530*/  ISETP.GT.AND P0, PT, R232, 0x1, PT ;  /* 0x00000001e800780c */ /* 0x000fe20003f04270 */
[----:B------:R-:W3:Y:S01]  /*22540*/  LDC.64 R8, c[0x0][0xba8] ;  /* 0x0002ea00ff087b82 */ /* 0x000ee20000000a00 */
[----:B------:R-:W-:Y:S01]  /*22550*/  ISETP.NE.AND P1, PT, R29, 0x1, PT ;  /* 0x000000011d00780c */ /* 0x000fe20003f25270 */
[----:B------:R-:W-:Y:S01]  /*22560*/  IMAD.MOV.U32 R21, RZ, RZ, R28 ;  /* 0x000000ffff157224 */ /* 0x000fe200078e001c */
[----:B------:R-:W-:Y:S01]  /*22570*/  SEL R20, R20, 0x978, P0 ;  /* 0x0000097814147807 */ /* 0x000fe20000000000 */
[----:B------:R-:W-:-:S04]  /*22580*/  ULDC.64 UR4, c[0x0][0x208] ;  /* 0x0000820000047ab9 */ /* 0x000fc80000000a00 */
[----:B------:R-:W4:Y:S08]  /*22590*/  LDC.64 R2, c[0x0][R20+0x220] ;  /* 0x0000880014027b82 */ /* 0x000f300000000a00 */
[----:B------:R-:W5:Y:S08]  /*225a0*/  LDC.64 R10, c[0x0][R20+0x218] ;  /* 0x00008600140a7b82 */ /* 0x000f700000000a00 */
[----:B------:R-:W0:Y:S08]  /*225b0*/  LDC.64 R4, c[0x0][R20+0x228] ;  /* 0x00008a0014047b82 */ /* 0x000e300000000a00 */
[----:B------:R-:W1:Y:S08]  /*225c0*/  @P1 LDC R13, c[0x0][0xbec] ;  /* 0x0002fb00ff0d1b82 */ /* 0x000e700000000800 */
[----:B------:R-:W0:Y:S08]  /*225d0*/  LDC.64 R6, c[0x0][R20+0x210] ;  /* 0x0000840014067b82 */ /* 0x000e300000000a00 */
[----:B------:R-:W0:Y:S01]  /*225e0*/  @P1 LDC R27, c[0x0][0xbf0] ;  /* 0x0002fc00ff1b1b82 */ /* 0x000e220000000800 */
[----:B-1----:R-:W-:-:S07]  /*225f0*/  @P1 IMAD.HI.U32 R14, R28, R13, RZ ;  /* 0x0000000d1c0e1227 */ /* 0x002fce00078e00ff */
[----:B---3--:R-:W1:Y:S01]  /*22600*/  @!P0 LDC R8, c[0x0][0xb50] ;  /* 0x0002d400ff088b82 */ /* 0x008e620000000800 */
[-C--:B----4-:R-:W-:Y:S02]  /*22610*/  IMAD R3, R3, R233.reuse, RZ ;  /* 0x000000e903037224 */ /* 0x090fe400078e02ff */
[----:B------:R-:W-:-:S05]  /*22620*/  IMAD.WIDE.U32 R12, R2, R233, RZ ;  /* 0x000000e9020c7225 */ /* 0x000fca00078e00ff */
[----:B------:R-:W3:Y:S01]  /*22630*/  @!P0 LDC R9, c[0x0][0xb54] ;  /* 0x0002d500ff098b82 */ /* 0x000ee20000000800 */
[-C--:B-----5:R-:W-:Y:S02]  /*22640*/  IMAD R25, R11, R231.reuse, RZ ;  /* 0x000000e70b197224 */ /* 0x0a0fe400078e02ff */
[----:B------:R-:W-:Y:S01]  /*22650*/  IMAD.WIDE.U32 R10, R10, R231, RZ ;  /* 0x000000e70a0a7225 */ /* 0x000fe200078e00ff */
[----:B0-----:R-:W-:-:S03]  /*22660*/  @P1 SHF.R.U32.HI R21, RZ, R27, R14 ;  /* 0x0000001bff151219 */ /* 0x001fc6000001160e */
[----:B------:R-:W-:Y:S01]  /*22670*/  IMAD R27, R2, R26, R3 ;  /* 0x0000001a021b7224 */ /* 0x000fe200078e0203 */
[----:B------:R-:W-:Y:S01]  /*22680*/  IADD3 R10, P1, P3, R12, R10, R15 ;  /* 0x0000000a0c0a7210 */ /* 0x000fe20007b3e00f */
[----:B------:R-:W-:Y:S02]  /*22690*/  IMAD.IADD R25, R11, 0x1, R25 ;  /* 0x000000010b197824 */ /* 0x000fe400078e0219 */
[----:B------:R-:W-:Y:S02]  /*226a0*/  IMAD.MOV R2, RZ, RZ, -R21 ;  /* 0x000000ffff027224 */ /* 0x000fe400078e0a15 */
[----:B------:R-:W-:Y:S01]  /*226b0*/  IMAD.IADD R27, R13, 0x1, R27 ;  /* 0x000000010d1b7824 */ /* 0x000fe200078e021b */
[----:B--2---:R-:W-:-:S05]  /*226c0*/  SEL R3, R30, RZ, P0 ;  /* 0x000000ff1e037207 */ /* 0x004fca0000000000 */
[-C--:B------:R-:W-:Y:S02]  /*226d0*/  IMAD R11, R5, R3.reuse, RZ ;  /* 0x00000003050b7224 */ /* 0x080fe400078e02ff */
[----:B------:R-:W-:-:S04]  /*226e0*/  IMAD.WIDE.U32 R4, R4, R3, RZ ;  /* 0x0000000304047225 */ /* 0x000fc800078e00ff */
[----:B------:R-:W-:Y:S01]  /*226f0*/  IMAD R3, R29, R2, R28 ;  /* 0x000000021d037224 */ /* 0x000fe200078e021c */
[----:B------:R-:W-:Y:S01]  /*22700*/  IADD3.X R2, R27, R25, R24, P1, P3 ;  /* 0x000000191b027210 */ /* 0x000fe20000fe6418 */
[----:B------:R-:W-:Y:S01]  /*22710*/  IMAD.IADD R11, R5, 0x1, R11 ;  /* 0x00000001050b7824 */ /* 0x000fe200078e020b */
[----:B------:R-:W-:Y:S02]  /*22720*/  IADD3 R4, P0, P1, R21, R10, R4 ;  /* 0x0000000a15047210 */ /* 0x000fe4000791e004 */
[----:B------:R-:W-:-:S04]  /*22730*/  SHF.R.S32.HI R21, RZ, 0x1f, R21 ;  /* 0x0000001fff157819 */ /* 0x000fc80000011415 */
[----:B------:R-:W-:Y:S01]  /*22740*/  IADD3.X R5, R21, R2, R11, P0, P1 ;  /* 0x0000000215057210 */ /* 0x000fe200007e240b */
[-C--:B------:R-:W-:Y:S01]  /*22750*/  IMAD R2, R7, R3.reuse, RZ ;  /* 0x0000000307027224 */ /* 0x080fe200078e02ff */
[----:B------:R-:W-:Y:S01]  /*22760*/  SHF.R.S32.HI R11, RZ, 0x1f, R3 ;  /* 0x0000001fff0b7819 */ /* 0x000fe20000011403 */
[----:B------:R-:W-:-:S04]  /*22770*/  IMAD.WIDE.U32 R4, R6, R3, R4 ;  /* 0x0000000306047225 */ /* 0x000fc800078e0004 */
[----:B------:R-:W-:Y:S01]  /*22780*/  IMAD R11, R6, R11, R2 ;  /* 0x0000000b060b7224 */ /* 0x000fe200078e0202 */
[----:B-1----:R-:W-:Y:S01]  /*22790*/  LEA R8, P0, R4, R8, 0x2 ;  /* 0x0000000804087211 */ /* 0x002fe200078010ff */
[----:B------:R-:W-:Y:S02]  /*227a0*/  IMAD.MOV.U32 R3, RZ, RZ, -0x800000 ;  /* 0xff800000ff037424 */ /* 0x000fe400078e00ff */
[----:B------:R-:W-:-:S05]  /*227b0*/  IMAD.IADD R2, R5, 0x1, R11 ;  /* 0x0000000105027824 */ /* 0x000fca00078e020b */
[----:B---3--:R-:W-:-:S05]  /*227c0*/  LEA.HI.X R9, R4, R9, R2, 0x2, P0 ;  /* 0x0000000904097211 */ /* 0x008fca00000f1402 */
[----:B------:R2:W-:Y:S02]  /*227d0*/  STG.E desc[UR4][R8.64], R3 ;  /* 0x0000000308007986 */ /* 0x0005e4000c101904 */
.L_x_669:
[----:B------:R-:W-:Y:S05]  /*227e0*/  BSYNC B1 ;  /* 0x0000000000017941 */ /* 0x000fea0003800000 */
.L_x_668:
[----:B------:R-:W-:Y:S05]  /*227f0*/  @P2 BRA `(.L_x_664) ;  /* 0x0000000800582947 */ /* 0x000fea0003800000 */
[----:B------:R-:W3:Y:S01]  /*22800*/  LDL.LU R10, [R1+0x70] ;  /* 0x00007000010a7983 */ /* 0x000ee20000300800 */
[----:B------:R-:W4:Y:S01]  /*22810*/  LDC R11, c[0x0][0xbe8] ;  /* 0x0002fa00ff0b7b82 */ /* 0x000f220000000800 */
[----:B------:R-:W-:Y:S01]  /*22820*/  ULDC.64 UR4, c[0x0][0xaa0] ;  /* 0x0002a80000047ab9 */ /* 0x000fe20000000a00 */
[----:B------:R-:W-:Y:S01]  /*22830*/  ULDC.64 UR6, c[0x0][0xaf0] ;  /* 0x0002bc0000067ab9 */ /* 0x000fe20000000a00 */
[----:B------:R0:W5:Y:S04]  /*22840*/  LDL R21, [R1+0x6c] ;  /* 0x00006c0001157983 */ /* 0x0001680000100800 */
[----:B------:R0:W5:Y:S01]  /*22850*/  LDL R20, [R1+0x68] ;  /* 0x0000680001147983 */ /* 0x0001620000100800 */
[----:B------:R-:W1:Y:S01]  /*22860*/  S2R R2, SR_TID.X ;  /* 0x0000000000027919 */ /* 0x000e620000002100 */
[----:B----4-:R-:W-:-:S13]  /*22870*/  ISETP.NE.AND P0, PT, R11, 0x1, PT ;  /* 0x000000010b00780c */ /* 0x010fda0003f05270 */
[----:B--2---:R-:W2:Y:S01]  /*22880*/  @P0 LDC R8, c[0x0][0xbec] ;  /* 0x0002fb00ff080b82 */ /* 0x004ea20000000800 */
[----:B-1----:R-:W-:-:S07]  /*22890*/  VIADD R4, R2, 0xffffff80 ;  /* 0xffffff8002047836 */ /* 0x002fce0000000000 */
[----:B------:R-:W1:Y:S01]  /*228a0*/  @P0 LDC R13, c[0x0][0xbf0] ;  /* 0x0002fc00ff0d0b82 */ /* 0x000e620000000800 */
[----:B------:R-:W-:Y:S01]  /*228b0*/  IMAD R2, R24, UR4, RZ ;  /* 0x0000000418027c24 */ /* 0x000fe2000f8e02ff */
[----:B------:R-:W-:-:S03]  /*228c0*/  SHF.R.S32.HI R3, RZ, 0x1f, R4 ;  /* 0x0000001fff037819 */ /* 0x000fc60000011404 */
[----:B------:R-:W-:Y:S01]  /*228d0*/  IMAD R5, R15, UR5, R2 ;  /* 0x000000050f057c24 */ /* 0x000fe2000f8e0202 */
[----:B------:R-:W-:Y:S01]  /*228e0*/  LEA.HI R6, R3, R4, RZ, 0x3 ;  /* 0x0000000403067211 */ /* 0x000fe200078f18ff */
[----:B------:R-:W-:Y:S01]  /*228f0*/  IMAD.WIDE.U32 R2, R15, UR4, RZ ;  /* 0x000000040f027c25 */ /* 0x000fe2000f8e00ff */
[----:B------:R-:W-:Y:S02]  /*22900*/  ULDC.64 UR4, c[0x0][0xae8] ;  /* 0x0002ba0000047ab9 */ /* 0x000fe40000000a00 */
[----:B------:R-:W-:Y:S01]  /*22910*/  LOP3.LUT R7, R6, 0xfffffff8, RZ, 0xc0, !PT ;  /* 0xfffffff806077812 */ /* 0x000fe200078ec0ff */
[----:B------:R-:W-:Y:S02]  /*22920*/  IMAD.IADD R3, R3, 0x1, R5 ;  /* 0x0000000103037824 */ /* 0x000fe400078e0205 */
[----:B------:R-:W-:Y:S02]  /*22930*/  IMAD R6, R26, UR6, RZ ;  /* 0x000000061a067c24 */ /* 0x000fe4000f8e02ff */
[----:B------:R-:W-:-:S02]  /*22940*/  IMAD.IADD R4, R4, 0x1, -R7 ;  /* 0x0000000104047824 */ /* 0x000fc400078e0a07 */
[----:B------:R-:W-:-:S04]  /*22950*/  IMAD.WIDE.U32 R2, R231, UR4, R2 ;  /* 0x00000004e7027c25 */ /* 0x000fc8000f8e0002 */
[----:B------:R-:W-:Y:S02]  /*22960*/  IMAD R4, R4, 0x20, R213 ;  /* 0x0000002004047824 */ /* 0x000fe400078e02d5 */
[----:B------:R-:W-:Y:S01]  /*22970*/  IMAD R3, R231, UR5, R3 ;  /* 0x00000005e7037c24 */ /* 0x000fe2000f8e0203 */
[----:B------:R-:W-:Y:S01]  /*22980*/  ULDC.64 UR4, c[0x0][0xae0] ;  /* 0x0002b80000047ab9 */ /* 0x000fe20000000a00 */
[C---:B------:R-:W-:Y:S02]  /*22990*/  IMAD R7, R233.reuse, UR7, R6 ;  /* 0x00000007e9077c24 */ /* 0x040fe4000f8e0206 */
[----:B------:R-:W-:-:S04]  /*229a0*/  IMAD.WIDE.U32 R2, R233, UR6, R2 ;  /* 0x00000006e9027c25 */ /* 0x000fc8000f8e0002 */
[----:B------:R-:W-:Y:S01]  /*229b0*/  IMAD.IADD R3, R3, 0x1, R7 ;  /* 0x0000000103037824 */ /* 0x000fe200078e0207 */
[----:B------:R-:W-:Y:S01]  /*229c0*/  BSSY B1, `(.L_x_670) ;  /* 0x0000034000017945 */ /* 0x000fe20003800000 */
[C---:B---3--:R-:W-:Y:S02]  /*229d0*/  IMAD R9, R10.reuse, 0x80, R4 ;  /* 0x000000800a097824 */ /* 0x048fe400078e0204 */
[----:B------:R-:W-:Y:S02]  /*229e0*/  IMAD R12, R10, 0x80, R213 ;  /* 0x000000800a0c7824 */ /* 0x000fe400078e02d5 */
[----:B--2---:R-:W-:-:S04]  /*229f0*/  @P0 IMAD.HI.U32 R4, R9, R8, RZ ;  /* 0x0000000809040227 */ /* 0x004fc800078e00ff */
[----:B------:R-:W-:Y:S01]  /*22a00*/  IMAD.MOV.U32 R5, RZ, RZ, R9 ;  /* 0x000000ffff057224 */ /* 0x000fe200078e0009 */
[----:B-1----:R-:W-:-:S04]  /*22a10*/  @P0 SHF.R.U32.HI R5, RZ, R13, R4 ;  /* 0x0000000dff050219 */ /* 0x002fc80000011604 */
[--C-:B------:R-:W-:Y:S01]  /*22a20*/  SHF.R.S32.HI R4, RZ, 0x1f, R5.reuse ;  /* 0x0000001fff047819 */ /* 0x100fe20000011405 */
[----:B------:R-:W-:Y:S02]  /*22a30*/  IMAD.MOV R6, RZ, RZ, -R5 ;  /* 0x000000ffff067224 */ /* 0x000fe400078e0a05 */
[----:B------:R-:W-:-:S04]  /*22a40*/  IMAD.WIDE.U32 R2, R5, UR4, R2 ;  /* 0x0000000405027c25 */ /* 0x000fc8000f8e0002 */
[----:B------:R-:W-:Y:S02]  /*22a50*/  IMAD R4, R4, UR4, RZ ;  /* 0x0000000404047c24 */ /* 0x000fe4000f8e02ff */
[----:B------:R-:W-:Y:S02]  /*22a60*/  IMAD R7, R11, R6, R9 ;  /* 0x000000060b077224 */ /* 0x000fe400078e0209 */
[----:B------:R-:W-:Y:S01]  /*22a70*/  IMAD R5, R5, UR5, R4 ;  /* 0x0000000505057c24 */ /* 0x000fe2000f8e0204 */
[----:B------:R-:W-:Y:S02]  /*22a80*/  ULDC.64 UR4, c[0x0][0xad8] ;  /* 0x0002b60000047ab9 */ /* 0x000fe40000000a00 */
[----:B------:R-:W-:Y:S01]  /*22a90*/  SHF.R.S32.HI R4, RZ, 0x1f, R7 ;  /* 0x0000001fff047819 */ /* 0x000fe20000011407 */
[----:B------:R-:W-:Y:S02]  /*22aa0*/  IMAD.IADD R3, R3, 0x1, R5 ;  /* 0x0000000103037824 */ /* 0x000fe400078e0205 */
[----:B------:R-:W-:-:S02]  /*22ab0*/  IMAD R13, R0, R11, RZ ;  /* 0x0000000b000d7224 */ /* 0x000fc400078e02ff */
[----:B------:R-:W-:Y:S02]  /*22ac0*/  IMAD R4, R4, UR4, RZ ;  /* 0x0000000404047c24 */ /* 0x000fe4000f8e02ff */
[----:B------:R-:W-:Y:S01]  /*22ad0*/  IMAD.WIDE.U32 R2, R7, UR4, R2 ;  /* 0x0000000407027c25 */ /* 0x000fe2000f8e0002 */
[----:B------:R-:W-:-:S03]  /*22ae0*/  ISETP.GE.AND P2, PT, R12, R13, PT ;  /* 0x0000000d0c00720c */ /* 0x000fc60003f46270 */
[----:B------:R-:W-:Y:S01]  /*22af0*/  IMAD R5, R7, UR5, R4 ;  /* 0x0000000507057c24 */ /* 0x000fe2000f8e0204 */
[----:B------:R-:W-:Y:S01]  /*22b00*/  ULDC.64 UR4, c[0x0][0xa80] ;  /* 0x0002a00000047ab9 */ /* 0x000fe20000000a00 */
[----:B------:R-:W-:Y:S01]  /*22b10*/  VIADD R0, R12, 0x20 ;  /* 0x000000200c007836 */ /* 0x000fe20000000000 */
[----:B------:R-:W-:Y:S01]  /*22b20*/  LEA R10, P3, R2, UR4, 0x1 ;  /* 0x00000004020a7c11 */ /* 0x000fe2000f8608ff */
[----:B------:R-:W-:Y:S01]  /*22b30*/  IMAD.IADD R3, R3, 0x1, R5 ;  /* 0x0000000103037824 */ /* 0x000fe200078e0205 */
[----:B------:R-:W-:Y:S02]  /*22b40*/  SHF.R.S32.HI R7, RZ, 0x1f, R212 ;  /* 0x0000001fff077819 */ /* 0x000fe400000114d4 */
[-C--:B------:R-:W-:Y:S02]  /*22b50*/  ISETP.GE.AND P1, PT, R0, R13.reuse, PT ;  /* 0x0000000d0000720c */ /* 0x080fe40003f26270 */
[----:B------:R-:W-:Y:S01]  /*22b60*/  LEA.HI.X R11, R2, UR5, R3, 0x1, P3 ;  /* 0x00000005020b7c11 */ /* 0x000fe200098f0c03 */
[----:B------:R-:W-:Y:S01]  /*22b70*/  VIADD R0, R12, 0x40 ;  /* 0x000000400c007836 */ /* 0x000fe20000000000 */
[----:B------:R-:W-:Y:S01]  /*22b80*/  LEA.HI R7, R7, R212, RZ, 0x3 ;  /* 0x000000d407077211 */ /* 0x000fe200078f18ff */
[----:B------:R0:W1:Y:S04]  /*22b90*/  SHFL.IDX PT, R8, R10, RZ, 0x181f ;  /* 0x00181fff0a087589 */ /* 0x00006800000e0000 */
[----:B------:R0:W2:Y:S01]  /*22ba0*/  SHFL.IDX PT, R9, R11, RZ, 0x181f ;  /* 0x00181fff0b097589 */ /* 0x0000a200000e0000 */
[----:B------:R-:W-:-:S02]  /*22bb0*/  ISETP.GE.AND P0, PT, R0, R13, PT ;  /* 0x0000000d0000720c */ /* 0x000fc40003f06270 */
[----:B------:R-:W-:Y:S01]  /*22bc0*/  SHF.R.S32.HI R14, RZ, 0x3, R7 ;  /* 0x00000003ff0e7819 */ /* 0x000fe20000011407 */
[----:B------:R-:W-:Y:S10]  /*22bd0*/  @P2 BRA `(.L_x_671) ;  /* 0x0000000000482947 */ /* 0x000ff40003800000 */
[----:B------:R-:W-:Y:S01]  /*22be0*/  ULDC UR4, c[0x0][0xac8] ;  /* 0x0002b20000047ab9 */ /* 0x000fe20000000800 */
[----:B------:R-:W-:Y:S01]  /*22bf0*/  ULDC.64 UR6, c[0x0][0x208] ;  /* 0x0000820000067ab9 */ /* 0x000fe20000000a00 */
[----:B------:R-:W-:Y:S02]  /*22c00*/  ISETP.GE.AND P5, PT, R16, UR4, PT ;  /* 0x0000000410007c0c */ /* 0x000fe4000bfa6270 */
[----:B------:R-:W-:Y:S02]  /*22c10*/  ISETP.GE.AND P3, PT, R218, UR4, PT ;  /* 0x00000004da007c0c */ /* 0x000fe4000bf66270 */
[----:B------:R-:W-:Y:S02]  /*22c20*/  ISETP.GE.AND P2, PT, R219, UR4, PT ;  /* 0x00000004db007c0c */ /* 0x000fe4000bf46270 */
[----:B------:R-:W-:-:S07]  /*22c30*/  ISETP.GE.AND P4, PT, R212, UR4, PT ;  /* 0x00000004d4007c0c */ /* 0x000fce000bf86270 */
[----:B-1----:R-:W-:-:S04]  /*22c40*/  @!P5 LEA R6, P6, R16, R8, 0x1 ;  /* 0x000000081006d211 */ /* 0x002fc800078c08ff */
[-C--:B--2---:R-:W-:Y:S02]  /*22c50*/  @!P5 LEA.HI.X R7, R16, R9.reuse, R17, 0x1, P6 ;  /* 0x000000091007d211 */ /* 0x084fe400030f0c11 */
[-C--:B------:R-:W-:Y:S01]  /*22c60*/  @!P3 LEA R4, P6, R218, R8.reuse, 0x1 ;  /* 0x00000008da04b211 */ /* 0x080fe200078c08ff */
[----:B------:R-:W-:Y:S02]  /*22c70*/  @!P4 IMAD.SHL.U32 R15, R14, 0x8, RZ ;  /* 0x000000080e0fc824 */ /* 0x000fe400078e00ff */
[----:B------:R3:W-:Y:S01]  /*22c80*/  @!P5 ST.E.128 desc[UR6][R6.64], RZ ;  /* 0x000000ff0600d985 */ /* 0x0007e2000c101d06 */
[----:B-----5:R-:W-:Y:S02]  /*22c90*/  @!P3 LEA.HI.X R5, R218, R9, R21, 0x1, P6 ;  /* 0x00000009da05b211 */ /* 0x020fe400030f0c15 */
[----:B------:R-:W-:-:S04]  /*22ca0*/  @!P2 LEA R2, P6, R219, R8, 0x1 ;  /* 0x00000008db02a211 */ /* 0x000fc800078c08ff */
[----:B------:R-:W-:Y:S01]  /*22cb0*/  @!P2 LEA.HI.X R3, R219, R9, R20, 0x1, P6 ;  /* 0x00000009db03a211 */ /* 0x000fe200030f0c14 */
[----:B------:R-:W-:-:S05]  /*22cc0*/  @!P4 IMAD.WIDE R8, R15, 0x2, R8 ;  /* 0x000000020f08c825 */ /* 0x000fca00078e0208 */
[----:B------:R3:W-:Y:S04]  /*22cd0*/  @!P4 ST.E.128 desc[UR6][R8.64], RZ ;  /* 0x000000ff0800c985 */ /* 0x0007e8000c101d06 */
[----:B------:R3:W-:Y:S04]  /*22ce0*/  @!P3 ST.E.128 desc[UR6][R4.64], RZ ;  /* 0x000000ff0400b985 */ /* 0x0007e8000c101d06 */
[----:B------:R3:W-:Y:S02]  /*22cf0*/  @!P2 ST.E.128 desc[UR6][R2.64], RZ ;  /* 0x000000ff0200a985 */ /* 0x0007e4000c101d06 */
.L_x_671:
[----:B------:R-:W-:Y:S05]  /*22d00*/  BSYNC B1 ;  /* 0x0000000000017941 */ /* 0x000fea0003800000 */
.L_x_670:
[----:B--23--:R2:W3:Y:S01]  /*22d10*/  SHFL.IDX PT, R9, R11, 0x1, 0x181f ;  /* 0x00381f000b097f89 */ /* 0x00c4e200000e0000 */
[----:B------:R-:W-:Y:S03]  /*22d20*/  BSSY B1, `(.L_x_672) ;  /* 0x0000015000017945 */ /* 0x000fe60003800000 */
[----:B-1----:R2:W1:Y:S01]  /*22d30*/  SHFL.IDX PT, R8, R10, 0x1, 0x181f ;  /* 0x00381f000a087f89 */ /* 0x00246200000e0000 */
        /* <DEDUP_REMOVED lines=9> */
[-C--:B---3--:R-:W-:Y:S02]  /*22dd0*/  @!P4 LEA.HI.X R7, R16, R9.reuse, R17, 0x1, P6 ;  /* 0x000000091007c211 */ /* 0x088fe400030f0c11 */
[C---:B------:R-:W-:Y:S01]  /*22de0*/  @!P1 LEA R2, P6, R219.reuse, R8, 0x1 ;  /* 0x00000008db029211 */ /* 0x040fe200078c08ff */
[----:B------:R-:W-:Y:S01]  /*22df0*/  @!P3 IMAD.SHL.U32 R15, R14, 0x8, RZ ;  /* 0x000000080e0fb824 */ /* 0x000fe200078e00ff */
[-C--:B-----5:R-:W-:Y:S01]  /*22e00*/  @!P2 LEA.HI.X R5, R218, R9.reuse, R21, 0x1, P5 ;  /* 0x00000009da05a211 */ /* 0x0a0fe200028f0c15 */
[----:B------:R4:W-:Y:S01]  /*22e10*/  @!P4 ST.E.128 desc[UR6][R6.64], RZ ;  /* 0x000000ff0600c985 */ /* 0x0009e2000c101d06 */
[----:B------:R-:W-:Y:S01]  /*22e20*/  @!P1 LEA.HI.X R3, R219, R9, R20, 0x1, P6 ;  /* 0x00000009db039211 */ /* 0x000fe200030f0c14 */
[----:B------:R-:W-:-:S05]  /*22e30*/  @!P3 IMAD.WIDE R8, R15, 0x2, R8 ;  /* 0x000000020f08b825 */ /* 0x000fca00078e0208 */
[----:B------:R4:W-:Y:S04]  /*22e40*/  @!P3 ST.E.128 desc[UR6][R8.64], RZ ;  /* 0x000000ff0800b985 */ /* 0x0009e8000c101d06 */
[----:B------:R4:W-:Y:S04]  /*22e50*/  @!P2 ST.E.128 desc[UR6][R4.64], RZ ;  /* 0x000000ff0400a985 */ /* 0x0009e8000c101d06 */
[----:B------:R4:W-:Y:S02]  /*22e60*/  @!P1 ST.E.128 desc[UR6][R2.64], RZ ;  /* 0x000000ff02009985 */ /* 0x0009e4000c101d06 */
.L_x_673:
[----:B------:R-:W-:Y:S05]  /*22e70*/  BSYNC B1 ;  /* 0x0000000000017941 */ /* 0x000fea0003800000 */
.L_x_672:
[----:B---34-:R3:W4:Y:S01]  /*22e80*/  SHFL.IDX PT, R9, R11, 0x2, 0x181f ;  /* 0x00581f000b097f89 */ /* 0x01872200000e0000 */
        /* <DEDUP_REMOVED lines=11> */
[C---:B------:R-:W-:Y:S02]  /*22f40*/  @!P6 LEA R2, P2, R219.reuse, R8, 0x1 ;  /* 0x00000008db02e211 */ /* 0x040fe400078408ff */
[----:B------:R-:W-:Y:S01]  /*22f50*/  @!P4 IMAD.SHL.U32 R15, R14, 0x8, RZ ;  /* 0x000000080e0fc824 */ /* 0x000fe200078e00ff */
[-C--:B----4-:R-:W-:Y:S02]  /*22f60*/  @!P3 LEA.HI.X R7, R16, R9.reuse, R17, 0x1, P0 ;  /* 0x000000091007b211 */ /* 0x090fe400000f0c11 */
[-C--:B-----5:R-:W-:Y:S02]  /*22f70*/  @!P5 LEA.HI.X R5, R218, R9.reuse, R21, 0x1, P1 ;  /* 0x00000009da05d211 */ /* 0x0a0fe400008f0c15 */
[----:B------:R-:W-:Y:S01]  /*22f80*/  @!P6 LEA.HI.X R3, R219, R9, R20, 0x1, P2 ;  /* 0x00000009db03e211 */ /* 0x000fe200010f0c14 */
[----:B------:R-:W-:Y:S01]  /*22f90*/  @!P4 IMAD.WIDE R8, R15, 0x2, R8 ;  /* 0x000000020f08c825 */ /* 0x000fe200078e0208 */
[----:B------:R1:W-:Y:S04]  /*22fa0*/  @!P3 ST.E.128 desc[UR6][R6.64], RZ ;  /* 0x000000ff0600b985 */ /* 0x0003e8000c101d06 */
[----:B------:R1:W-:Y:S04]  /*22fb0*/  @!P4 ST.E.128 desc[UR6][R8.64], RZ ;  /* 0x000000ff0800c985 */ /* 0x0003e8000c101d06 */
[----:B------:R1:W-:Y:S04]  /*22fc0*/  @!P5 ST.E.128 desc[UR6][R4.64], RZ ;  /* 0x000000ff0400d985 */ /* 0x0003e8000c101d06 */
[----:B------:R1:W-:Y:S02]  /*22fd0*/  @!P6 ST.E.128 desc[UR6][R2.64], RZ ;  /* 0x000000ff0200e985 */ /* 0x0003e4000c101d06 */
.L_x_675:
[----:B------:R-:W-:Y:S05]  /*22fe0*/  BSYNC B1 ;  /* 0x0000000000017941 */ /* 0x000fea0003800000 */
.L_x_674:
[----:B------:R-:W-:Y:S01]  /*22ff0*/  VIADD R0, R12, 0x60 ;  /* 0x000000600c007836 */ /* 0x000fe20000000000 */
[----:B-1--4-:R4:W1:Y:S04]  /*23000*/  SHFL.IDX PT, R9, R11, 0x3, 0x181f ;  /* 0x00781f000b097f89 */ /* 0x01286800000e0000 */
[----:B------:R-:W-:Y:S01]  /*23010*/  ISETP.GE.AND P0, PT, R0, R13, PT ;  /* 0x0000000d0000720c */ /* 0x000fe20003f06270 */
[----:B------:R4:W0:-:S12]  /*23020*/  SHFL.IDX PT, R8, R10, 0x3, 0x181f ;  /* 0x00781f000a087f89 */ /* 0x00081800000e0000 */
[----:B----4-:R-:W-:Y:S05]  /*23030*/  @P0 BRA `(.L_x_664) ;  /* 0x0000000000480947 */ /* 0x010fea0003800000 */
        /* <DEDUP_REMOVED lines=8> */
[C---:B------:R-:W-:Y:S02]  /*230c0*/  @!P6 LEA R2, P2, R219.reuse, R8, 0x1 ;  /* 0x00000008db02e211 */ /* 0x040fe400078408ff */
[----:B--23--:R-:W-:Y:S01]  /*230d0*/  @!P4 IMAD.SHL.U32 R11, R14, 0x8, RZ ;  /* 0x000000080e0bc824 */ /* 0x00cfe200078e00ff */
[-C--:B-1----:R-:W-:Y:S02]  /*230e0*/  @!P3 LEA.HI.X R7, R16, R9.reuse, R17, 0x1, P0 ;  /* 0x000000091007b211 */ /* 0x082fe400000f0c11 */
[-C--:B-----5:R-:W-:Y:S02]  /*230f0*/  @!P5 LEA.HI.X R5, R218, R9.reuse, R21, 0x1, P1 ;  /* 0x00000009da05d211 */ /* 0x0a0fe400008f0c15 */
[----:B------:R-:W-:Y:S01]  /*23100*/  @!P6 LEA.HI.X R3, R219, R9, R20, 0x1, P2 ;  /* 0x00000009db03e211 */ /* 0x000fe200010f0c14 */
[----:B------:R-:W-:Y:S01]  /*23110*/  @!P4 IMAD.WIDE R8, R11, 0x2, R8 ;  /* 0x000000020b08c825 */ /* 0x000fe200078e0208 */
[----:B------:R4:W-:Y:S04]  /*23120*/  @!P3 ST.E.128 desc[UR6][R6.64], RZ ;  /* 0x000000ff0600b985 */ /* 0x0009e8000c101d06 */
[----:B------:R4:W-:Y:S04]  /*23130*/  @!P4 ST.E.128 desc[UR6][R8.64], RZ ;  /* 0x000000ff0800c985 */ /* 0x0009e8000c101d06 */
[----:B------:R4:W-:Y:S04]  /*23140*/  @!P5 ST.E.128 desc[UR6][R4.64], RZ ;  /* 0x000000ff0400d985 */ /* 0x0009e8000c101d06 */
[----:B------:R4:W-:Y:S02]  /*23150*/  @!P6 ST.E.128 desc[UR6][R2.64], RZ ;  /* 0x000000ff0200e985 */ /* 0x0009e4000c101d06 */
.L_x_664:
[----:B------:R-:W-:Y:S05]  /*23160*/  BSYNC B0 ;  /* 0x0000000000007941 */ /* 0x000fea0003800000 */
.L_x_654:
[----:B------:R-:W-:Y:S02]  /*23170*/  ULDC UR4, c[0x0][0xc3c] ;  /* 0x00030f0000047ab9 */ /* 0x000fe40000000800 */
[----:B-1----:R-:W-:-:S13]  /*23180*/  ISETP.GE.AND P0, PT, R143, UR4, PT ;  /* 0x000000048f007c0c */ /* 0x002fda000bf06270 */
[----:B------:R-:W-:Y:S05]  /*23190*/  @!P0 BRA `(.L_x_676) ;  /* 0xfffffde400dc8947 */ /* 0x000fea000383ffff */
[----:B------:R-:W-:Y:S05]  /*231a0*/  BRA `(.L_x_444) ;  /* 0x0000009000bc7947 */ /* 0x000fea0003800000 */
.L_x_442:
[----:B------:R-:W-:-:S08]  /*231b0*/  NOP ;  /* 0x0000000000007918 */ /* 0x000fd00000000000 */
[----:B------:R-:W0:-:S00]  /*231c0*/  USETMAXREG.DEALLOC.CTAPOOL 0x18 ;  /* 0x00000018000079c8 */ /* 0x000e0000080e0500 */
[----:B0-----:R-:W2:Y:S01]  /*231d0*/  LDL.LU R2, [R1+0x10] ;  /* 0x0000100001027983 */ /* 0x001ea20000300800 */
[----:B------:R-:W-:Y:S01]  /*231e0*/  LOP3.LUT R0, R0, 0x3, RZ, 0xc0, !PT ;  /* 0x0000000300007812 */ /* 0x000fe200078ec0ff */
[----:B------:R-:W-:-:S05]  /*231f0*/  IMAD.MOV.U32 R7, RZ, RZ, RZ ;  /* 0x000000ffff077224 */ /* 0x000fca00078e00ff */
[----:B------:R-:W0:Y:S02]  /*23200*/  SHFL.IDX PT, R0, R0, RZ, 0x1f ;  /* 0x00001fff00007589 */ /* 0x000e2400000e0000 */
[----:B0-----:R-:W-:Y:S02]  /*23210*/  ISETP.NE.AND P0, PT, R0, RZ, PT ;  /* 0x000000ff0000720c */ /* 0x001fe40003f05270 */
[----:B--2---:R-:W-:-:S11]  /*23220*/  LOP3.LUT R2, R2, 0xffffffef, RZ, 0xc0, !PT ;  /* 0xffffffef02027812 */ /* 0x004fd600078ec0ff */
[----:B------:R-:W-:-:S05]  /*23230*/  @P0 LOP3.LUT R2, R2, 0x10, RZ, 0xfc, !PT ;  /* 0x0000001002020812 */ /* 0x000fca00078efcff */
[----:B------:R0:W-:Y:S01]  /*23240*/  STL [R1+0x10], R2 ;  /* 0x0000100201007387 */ /* 0x0001e20000100800 */
        /* <DEDUP_REMOVED lines=10> */
.L_x_677:
[----:B------:R-:W-:Y:S01]  /*232f0*/  LOP3.LUT R0, R6, 0x1f, RZ, 0xc0, !PT ;  /* 0x0000001f06007812 */ /* 0x000fe200078ec0ff */
[----:B------:R-:W-:Y:S01]  /*23300*/  ULDC UR4, c[0x0][0xc3c] ;  /* 0x00030f0000047ab9 */ /* 0x000fe20000000800 */
[----:B------:R-:W-:Y:S01]  /*23310*/  ULDC.64 UR6, c[0x0][0x208] ;  /* 0x0000820000067ab9 */ /* 0x000fe20000000a00 */
[----:B------:R-:W-:Y:S01]  /*23320*/  IMAD.MOV.U32 R10, RZ, RZ, RZ ;  /* 0x000000ffff0a7224 */ /* 0x000fe200078e00ff */
[----:B------:R-:W-:Y:S01]  /*23330*/  ISETP.NE.AND P0, PT, R0, 0x1f, PT ;  /* 0x0000001f0000780c */ /* 0x000fe20003f05270 */
[----:B------:R-:W-:-:S03]  /*23340*/  ULDC UR5, c[0x0][0xc38] ;  /* 0x00030e0000057ab9 */ /* 0x000fc60000000800 */
[----:B------:R-:W-:-:S13]  /*23350*/  ISETP.GE.OR P1, PT, R0, UR4, !P0 ;  /* 0x0000000400007c0c */ /* 0x000fda000c726670 */
[----:B0-----:R-:W0:Y:S08]  /*23360*/  @!P1 LDC.64 R2, c[0x0][0xc80] ;  /* 0x00032000ff029b82 */ /* 0x001e300000000a00 */
        /* <DEDUP_REMOVED lines=36> */
.L_x_681:
        /* <DEDUP_REMOVED lines=39> */
.L_x_679:
        /* <DEDUP_REMOVED lines=20> */
.L_x_682:
        /* <DEDUP_REMOVED lines=54> */
.L_x_680:
[----:B------:R-:W-:Y:S01]  /*23cc0*/  IMAD.U32 R2, RZ, RZ, UR6 ;  /* 0x00000006ff027e24 */ /* 0x000fe2000f8e00ff */
[----:B------:R0:W-:Y:S04]  /*23cd0*/  STL [R1+0x4], RZ ;  /* 0x000004ff01007387 */ /* 0x0001e80000100800 */
[----:B------:R0:W-:Y:S04]  /*23ce0*/  STL [R1+0x8], RZ ;  /* 0x000008ff01007387 */ /* 0x0001e80000100800 */
[----:B------:R0:W-:Y:S02]  /*23cf0*/  STL [R1], R2 ;  /* 0x0000000201007387 */ /* 0x0001e40000100800 */
.L_x_683:
        /* <DEDUP_REMOVED lines=10> */
.L_x_678:
[----:B-1----:R-:W3:Y:S01]  /*23da0*/  LDL R0, [R1+0xc] ;  /* 0x00000c0001007983 */ /* 0x002ee20000100800 */
[----:B------:R-:W-:Y:S01]  /*23db0*/  ULDC UR4, c[0x0][0xc3c] ;  /* 0x00030f0000047ab9 */ /* 0x000fe20000000800 */
[----:B------:R-:W-:Y:S01]  /*23dc0*/  IMAD.MOV.U32 R19, RZ, RZ, RZ ;  /* 0x000000ffff137224 */ /* 0x000fe200078e00ff */
[----:B---3--:R-:W-:Y:S01]  /*23dd0*/  ISETP.GE.AND P0, PT, R0, UR4, PT ;  /* 0x0000000400007c0c */ /* 0x008fe2000bf06270 */
[----:B------:R-:W-:-:S05]  /*23de0*/  IMAD.MOV.U32 R0, RZ, RZ, 0x1 ;  /* 0x00000001ff007424 */ /* 0x000fca00078e00ff */
[----:B------:R1:W-:Y:S04]  /*23df0*/  STL [R1+0x18], R0 ;  /* 0x0000180001007387 */ /* 0x0003e80000100800 */
[----:B------:R1:W-:Y:S03]  /*23e00*/  STL [R1+0x64], RZ ;  /* 0x000064ff01007387 */ /* 0x0003e60000100800 */
[----:B------:R-:W-:Y:S05]  /*23e10*/  @P0 BRA `(.L_x_684) ;  /* 0x0000008000c00947 */ /* 0x000fea0003800000 */
[----:B------:R-:W3:Y:S01]  /*23e20*/  LDL.LU R4, [R1+0x10] ;  /* 0x0000100001047983 */ /* 0x000ee20000300800 */
[C---:B-1----:R-:W-:Y:S01]  /*23e30*/  IMAD.SHL.U32 R0, R6.reuse, 0x8, RZ ;  /* 0x0000000806007824 */ /* 0x042fe200078e00ff */
[----:B------:R-:W-:Y:S01]  /*23e40*/  LOP3.LUT R5, R6, 0x7f, RZ, 0xc0, !PT ;  /* 0x0000007f06057812 */ /* 0x000fe200078ec0ff */
[----:B------:R-:W1:Y:S01]  /*23e50*/  S2UR UR5, SR_CgaCtaId ;  /* 0x00000000000579c3 */ /* 0x000e620000008800 */
[----:B------:R-:W-:Y:S01]  /*23e60*/  UMOV UR4, 0x400 ;  /* 0x0000040000047882 */ /* 0x000fe20000000000 */
[----:B------:R-:W-:Y:S01]  /*23e70*/  BSSY B8, `(.L_x_684) ;  /* 0x000082a000087945 */ /* 0x000fe20003800000 */
[C---:B------:R-:W-:Y:S01]  /*23e80*/  LOP3.LUT R3, R0.reuse, 0x1f8, RZ, 0xc0, !PT ;  /* 0x000001f800037812 */ /* 0x040fe200078ec0ff */
[C---:B0-----:R-:W-:Y:S01]  /*23e90*/  IMAD.SHL.U32 R2, R5.reuse, 0x8, RZ ;  /* 0x0000000805027824 */ /* 0x041fe200078e00ff */
[----:B------:R-:W-:Y:S01]  /*23ea0*/  ISETP.NE.AND P1, PT, R5, RZ, PT ;  /* 0x000000ff0500720c */ /* 0x000fe20003f25270 */
[----:B------:R-:W-:Y:S01]  /*23eb0*/  IMAD.MOV.U32 R19, RZ, RZ, RZ ;  /* 0x000000ffff137224 */ /* 0x000fe200078e00ff */
[----:B------:R-:W-:Y:S01]  /*23ec0*/  LOP3.LUT R3, R3, 0x38, R6, 0x78, !PT ;  /* 0x0000003803037812 */ /* 0x000fe200078e7806 */
[----:B------:R-:W-:Y:S01]  /*23ed0*/  ULDC.64 UR38, c[0x0][0x198] ;  /* 0x0000660000267ab9 */ /* 0x000fe20000000a00 */
[----:B------:R-:W-:Y:S01]  /*23ee0*/  LOP3.LUT R0, R0, 0x38, RZ, 0xc0, !PT ;  /* 0x0000003800007812 */ /* 0x000fe200078ec0ff */
[----:B------:R-:W-:Y:S01]  /*23ef0*/  ULOP3.LUT UR37, UR60, 0x2, URZ, 0xfc, !UPT ;  /* 0x000000023c257892 */ /* 0x000fe2000f8efc3f */
[----:B------:R-:W-:Y:S01]  /*23f00*/  LOP3.LUT R3, R3, 0x200, R2, 0xf8, !PT ;  /* 0x0000020003037812 */ /* 0x000fe200078ef802 */
[----:B------:R-:W-:Y:S01]  /*23f10*/  ULDC UR36, c[0x0][0xc] ;  /* 0x0000030000247ab9 */ /* 0x000fe20000000800 */
[C---:B------:R-:W-:Y:S01]  /*23f20*/  LOP3.LUT P0, R2, R6.reuse, 0x1f, RZ, 0xc0, !PT ;  /* 0x0000001f06027812 */ /* 0x040fe2000780c0ff */
[----:B------:R-:W-:-:S04]  /*23f30*/  IMAD.SHL.U32 R6, R6, 0x10, RZ ;  /* 0x0000001006067824 */ /* 0x000fc800078e00ff */
[----:B------:R0:W-:Y:S01]  /*23f40*/  STL [R1+0x30], R2 ;  /* 0x0000300201007387 */ /* 0x0001e20000100800 */
[----:B-1----:R-:W-:Y:S01]  /*23f50*/  ULEA UR4, UR5, UR4, 0x18 ;  /* 0x0000000405047291 */ /* 0x002fe2000f8ec03f */
[----:B0-----:R-:W-:-:S05]  /*23f60*/  SHF.R.U32.HI R2, RZ, 0x3, R5 ;  /* 0x00000003ff027819 */ /* 0x001fca0000011605 */
[----:B------:R-:W-:Y:S01]  /*23f70*/  IMAD.U32 R18, RZ, RZ, UR4 ;  /* 0x00000004ff127e24 */ /* 0x000fe2000f8e00ff */
[----:B---3--:R-:W-:-:S04]  /*23f80*/  LOP3.LUT R4, R4, 0xfffffffd, RZ, 0xc0, !PT ;  /* 0xfffffffd04047812 */ /* 0x008fc800078ec0ff */
[----:B------:R-:W-:-:S04]  /*23f90*/  @P1 LOP3.LUT R4, R4, 0x2, RZ, 0xfc, !PT ;  /* 0x0000000204041812 */ /* 0x000fc800078efcff */
[----:B------:R-:W-:-:S04]  /*23fa0*/  LOP3.LUT R4, R4, 0xfffffffe, RZ, 0xc0, !PT ;  /* 0xfffffffe04047812 */ /* 0x000fc800078ec0ff */
[----:B------:R-:W-:Y:S02]  /*23fb0*/  @P0 LOP3.LUT R4, R4, 0x1, RZ, 0xfc, !PT ;  /* 0x0000000104040812 */ /* 0x000fe400078efcff */
[----:B------:R-:W-:Y:S02]  /*23fc0*/  ISETP.NE.OR P0, PT, R5, RZ, !P0 ;  /* 0x000000ff0500720c */ /* 0x000fe40004705670 */
[----:B------:R-:W-:Y:S02]  /*23fd0*/  LOP3.LUT R4, R4, 0xfffffff7, RZ, 0xc0, !PT ;  /* 0xfffffff704047812 */ /* 0x000fe400078ec0ff */
[----:B------:R-:W-:Y:S01]  /*23fe0*/  LOP3.LUT R5, R2, 0x70, R6, 0xf8, !PT ;  /* 0x0000007002057812 */ /* 0x000fe200078ef806 */
[----:B------:R-:W-:Y:S01]  /*23ff0*/  IMAD R2, R3, 0x2, R18 ;  /* 0x0000000203027824 */ /* 0x000fe200078e0212 */
[----:B------:R-:W-:-:S04]  /*24000*/  LOP3.LUT R3, R0, 0x40, RZ, 0xfc, !PT ;  /* 0x0000004000037812 */ /* 0x000fc800078efcff */
[----:B------:R0:W-:Y:S03]  /*24010*/  STL [R1+0x2c], R2 ;  /* 0x00002c0201007387 */ /* 0x0001e60000100800 */
[----:B------:R-:W-:Y:S01]  /*24020*/  @P0 LOP3.LUT R4, R4, 0x8, RZ, 0xfc, !PT ;  /* 0x0000000804040812 */ /* 0x000fe200078efcff */
[----:B------:R-:W-:Y:S04]  /*24030*/  STL [R1+0x64], RZ ;  /* 0x000064ff01007387 */ /* 0x000fe80000100800 */
[----:B------:R1:W-:Y:S01]  /*24040*/  STL [R1+0x10], R4 ;  /* 0x0000100401007387 */ /* 0x0003e20000100800 */
[----:B0-----:R-:W-:-:S05]  /*24050*/  IMAD.MOV.U32 R2, RZ, RZ, 0x1 ;  /* 0x00000001ff027424 */ /* 0x001fca00078e00ff */
[----:B------:R0:W-:Y:S01]  /*24060*/  STL [R1+0x24], R2 ;  /* 0x0000240201007387 */ /* 0x0001e20000100800 */
[----:B-1----:R-:W-:-:S03]  /*24070*/  IMAD.MOV.U32 R4, RZ, RZ, 0x1 ;  /* 0x00000001ff047424 */ /* 0x002fc600078e00ff */
[----:B------:R1:W-:Y:S04]  /*24080*/  STL [R1+0x20], RZ ;  /* 0x000020ff01007387 */ /* 0x0003e80000100800 */
[----:B------:R1:W-:Y:S01]  /*24090*/  STL [R1+0x18], R4 ;  /* 0x0000180401007387 */ /* 0x0003e20000100800 */
[C---:B0-----:R-:W-:Y:S02]  /*240a0*/  LOP3.LUT R2, R0.reuse, 0x80, RZ, 0xfc, !PT ;  /* 0x0000008000027812 */ /* 0x041fe400078efcff */
[----:B------:R-:W-:-:S07]  /*240b0*/  LOP3.LUT R0, R0, 0xc0, RZ, 0xfc, !PT ;  /* 0x000000c000007812 */ /* 0x000fce00078efcff */
.L_x_847:
[----:B------:R-:W3:Y:S01]  /*240c0*/  LDL R0, [R1+0xc] ;  /* 0x00000c0001007983 */ /* 0x000ee20000100800 */
[----:B------:R-:W3:Y:S01]  /*240d0*/  LDC.64 R2, c[0x0][0xc88] ;  /* 0x00032200ff027b82 */ /* 0x000ee20000000a00 */
[----:B------:R-:W-:Y:S01]  /*240e0*/  ULDC.64 UR4, c[0x0][0x208] ;  /* 0x0000820000047ab9 */ /* 0x000fe20000000a00 */
[----:B---3--:R-:W-:-:S05]  /*240f0*/  IMAD.WIDE R2, R0, 0x4, R2 ;  /* 0x0000000400027825 */ /* 0x008fca00078e0202 */
[----:B-1----:R-:W1:Y:S01]  /*24100*/  LDG.E R15, desc[UR4][R2.64] ;  /* 0x00000004020f7981 */ /* 0x002e62000c1e1900 */
[----:B------:R-:W-:Y:S05]  /*24110*/  YIELD ;  /* 0x0000000000007946 */ /* 0x000fea0003800000 */
[----:B------:R-:W-:Y:S01]  /*24120*/  ULDC.64 UR4, c[0x0][0xa28] ;  /* 0x00028a0000047ab9 */ /* 0x000fe20000000a00 */
[----:B------:R-:W-:Y:S01]  /*24130*/  ULDC.64 UR10, c[0x0][0xa18] ;  /* 0x00028600000a7ab9 */ /* 0x000fe20000000a00 */
[----:B------:R-:W-:Y:S01]  /*24140*/  ISETP.NE.U32.AND P0, PT, RZ, UR4, PT ;  /* 0x00000004ff007c0c */ /* 0x000fe2000bf05070 */
[----:B------:R-:W-:Y:S01]  /*24150*/  ULDC.64 UR6, c[0x0][0xa08] ;  /* 0x0002820000067ab9 */ /* 0x000fe20000000a00 */
[----:B------:R-:W-:Y:S01]  /*24160*/  ISETP.NE.U32.AND P3, PT, RZ, UR10, PT ;  /* 0x0000000aff007c0c */ /* 0x000fe2000bf65070 */
[----:B------:R-:W-:Y:S01]  /*24170*/  IMAD.MOV.U32 R0, RZ, RZ, RZ ;  /* 0x000000ffff007224 */ /* 0x000fe200078e00ff */
[----:B------:R-:W-:Y:S01]  /*24180*/  ISETP.NE.AND.EX P0, PT, RZ, UR5, PT, P0 ;  /* 0x00000005ff007c0c */ /* 0x000fe2000bf05300 */
[----:B------:R-:W-:Y:S01]  /*24190*/  ULDC.64 UR12, c[0x0][0x208] ;  /* 0x00008200000c7ab9 */ /* 0x000fe20000000a00 */
[----:B------:R-:W-:Y:S01]  /*241a0*/  ISETP.NE.AND.EX P3, PT, RZ, UR11, PT, P3 ;  /* 0x0000000bff007c0c */ /* 0x000fe2000bf65330 */
[----:B------:R-:W-:Y:S01]  /*241b0*/  IMAD.MOV.U32 R12, RZ, RZ, RZ ;  /* 0x000000ffff0c7224 */ /* 0x000fe200078e00ff */
[----:B------:R-:W-:Y:S01]  /*241c0*/  ULDC.64 UR8, c[0x0][0xa10] ;  /* 0x0002840000087ab9 */ /* 0x000fe20000000a00 */
[----:B-1----:R-:W-:Y:S01]  /*241d0*/  SHF.R.S32.HI R4, RZ, 0x1f, R15 ;  /* 0x0000001fff047819 */ /* 0x002fe2000001140f */
[----:B------:R-:W-:-:S07]  /*241e0*/  IMAD.SHL.U32 R14, R15, 0x4, RZ ;  /* 0x000000040f0e7824 */ /* 0x000fce00078e00ff */
[C---:B------:R-:W-:Y:S01]  /*241f0*/  @P0 LEA R2, P1, R15.reuse, UR4, 0x2 ;  /* 0x000000040f020c11 */ /* 0x040fe2000f8210ff */
[----:B------:R-:W-:Y:S01]  /*24200*/  STL [R1+0x38], R15 ;  /* 0x0000380f01007387 */ /* 0x000fe20000100800 */
[C-C-:B------:R-:W-:Y:S02]  /*24210*/  SHF.L.U64.HI R13, R15.reuse, 0x2, R4.reuse ;  /* 0x000000020f0d7819 */ /* 0x140fe40000010204 */
[----:B------:R-:W-:Y:S01]  /*24220*/  @P0 LEA.HI.X R3, R15, UR5, R4, 0x2, P1 ;  /* 0x000000050f030c11 */ /* 0x000fe200088f1404 */
[----:B------:R-:W-:Y:S01]  /*24230*/  ULDC.64 UR4, c[0x0][0xa00] ;  /* 0x0002800000047ab9 */ /* 0x000fe20000000a00 */
[C---:B--2---:R-:W-:Y:S01]  /*24240*/  @P3 IADD3 R8, P1, R14.reuse, UR10, RZ ;  /* 0x0000000a0e083c10 */ /* 0x044fe2000ff3e0ff */
[----:B------:R0:W-:Y:S03]  /*24250*/  STL [R1+0x58], R4 ;  /* 0x0000580401007387 */ /* 0x0001e60000100800 */
[----:B------:R-:W-:Y:S01]  /*24260*/  @P3 IADD3.X R9, R13, UR11, RZ, P1, !PT ;  /* 0x0000000b0d093c10 */ /* 0x000fe20008ffe4ff */
[----:B------:R1:W5:Y:S01]  /*24270*/  @P0 LDG.E R0, desc[UR12][R2.64] ;  /* 0x0000000c02000981 */ /* 0x000362000c1e1900 */
[----:B------:R-:W-:-:S02]  /*24280*/  IADD3 R6, P1, R14, UR6, RZ ;  /* 0x000000060e067c10 */ /* 0x000fc4000ff3e0ff */
[----:B------:R-:W-:Y:S02]  /*24290*/  CS2R R10, SRZ ;  /* 0x00000000000a7805 */ /* 0x000fe4000001ff00 */
[----:B------:R-:W-:Y:S01]  /*242a0*/  ISETP.NE.U32.AND P2, PT, RZ, UR6, PT ;  /* 0x00000006ff007c0c */ /* 0x000fe2000bf45070 */
[----:B------:R-:W-:Y:S01]  /*242b0*/  STL [R1+0x28], R14 ;  /* 0x0000280e01007387 */ /* 0x000fe20000100800 */
[----:B------:R-:W-:Y:S02]  /*242c0*/  IADD3.X R7, R13, UR7, RZ, P1, !PT ;  /* 0x000000070d077c10 */ /* 0x000fe40008ffe4ff */
[----:B------:R-:W-:Y:S01]  /*242d0*/  ISETP.NE.U32.AND P1, PT, RZ, UR4, PT ;  /* 0x00000004ff007c0c */ /* 0x000fe2000bf25070 */
[----:B------:R-:W-:Y:S01]  /*242e0*/  STL [R1+0x3c], R13 ;  /* 0x00003c0d01007387 */ /* 0x000fe20000100800 */
[----:B------:R-:W-:Y:S02]  /*242f0*/  ISETP.NE.AND.EX P2, PT, RZ, UR7, PT, P2 ;  /* 0x00000007ff007c0c */ /* 0x000fe4000bf45320 */
[----:B------:R-:W-:-:S02]  /*24300*/  ISETP.NE.AND.EX P1, PT, RZ, UR5, PT, P1 ;  /* 0x00000005ff007c0c */ /* 0x000fc4000bf25310 */
[----:B-1----:R-:W-:-:S04]  /*24310*/  IADD3 R2, P0, R14, UR4, RZ ;  /* 0x000000040e027c10 */ /* 0x002fc8000ff1e0ff */
[----:B------:R-:W-:Y:S01]  /*24320*/  IADD3.X R3, R13, UR5, RZ, P0, !PT ;  /* 0x000000050d037c10 */ /* 0x000fe200087fe4ff */
[----:B------:R-:W-:Y:S01]  /*24330*/  ULDC UR4, c[0x0][0x288] ;  /* 0x0000a20000047ab9 */ /* 0x000fe20000000800 */
[----:B0-----:R-:W-:-:S03]  /*24340*/  IADD3 R4, P0, R14, UR8, RZ ;  /* 0x000000080e047c10 */ /* 0x001fc6000ff1e0ff */
[----:B------:R-:W5:Y:S01]  /*24350*/  @P2 LDG.E R11, desc[UR12][R6.64] ;  /* 0x0000000c060b2981 */ /* 0x000f62000c1e1900 */
[----:B------:R-:W-:Y:S02]  /*24360*/  IADD3.X R5, R13, UR9, RZ, P0, !PT ;  /* 0x000000090d057c10 */ /* 0x000fe400087fe4ff */
[----:B------:R-:W-:Y:S01]  /*24370*/  ISETP.NE.U32.AND P0, PT, RZ, UR8, PT ;  /* 0x00000008ff007c0c */ /* 0x000fe2000bf05070 */
[----:B------:R-:W2:Y:S03]  /*24380*/  @P1 LDG.E R12, desc[UR12][R2.64] ;  /* 0x0000000c020c1981 */ /* 0x000ea6000c1e1900 */
[----:B------:R-:W-:-:S13]  /*24390*/  ISETP.NE.AND.EX P0, PT, RZ, UR9, PT, P0 ;  /* 0x00000009ff007c0c */ /* 0x000fda000bf05300 */
[----:B------:R-:W5:Y:S04]  /*243a0*/  @P0 LDG.E R10, desc[UR12][R4.64] ;  /* 0x0000000c040a0981 */ /* 0x000f68000c1e1900 */
[----:B--2---:R0:W-:Y:S02]  /*243b0*/  STL [R1+0x4c], R12 ;  /* 0x00004c0c01007387 */ /* 0x0041e40000100800 */
[----:B0-----:R-:W-:Y:S01]  /*243c0*/  IMAD.U32 R12, RZ, RZ, UR4 ;  /* 0x00000004ff0c7e24 */ /* 0x001fe2000f8e00ff */
[----:B------:R-:W-:-:S05]  /*243d0*/  ULDC.64 UR4, c[0x0][0x418] ;  /* 0x0001060000047ab9 */ /* 0x000fca0000000a00 */
[----:B------:R0:W2:Y:S01]  /*243e0*/  @P3 LDG.E R12, desc[UR12][R8.64] ;  /* 0x0000000c080c3981 */ /* 0x0000a2000c1e1900 */
[----:B------:R-:W-:-:S03]  /*243f0*/  UISETP.NE.U32.AND UP0, UPT, UR4, URZ, UPT ;  /* 0x0000003f0400728c */ /* 0x000fc6000bf05070 */
[----:B------:R-:W-:Y:S01]  /*24400*/  ULDC UR4, c[0x0][0x424] ;  /* 0x0001090000047ab9 */ /* 0x000fe20000000800 */
[----:B------:R-:W-:-:S03]  /*24410*/  UISETP.NE.AND.EX UP0, UPT, UR5, URZ, UPT, UP0 ;  /* 0x0000003f0500728c */ /* 0x000fc6000bf05300 */
[----:B------:R-:W-:Y:S01]  /*24420*/  ULDC UR5, c[0x0][0x2f0] ;  /* 0x0000bc0000057ab9 */ /* 0x000fe20000000800 */
[----:B------:R-:W-:-:S04]  /*24430*/  USEL UR4, UR4, 0x1, UP0 ;  /* 0x0000000104047887 */ /* 0x000fc80008000000 */
[----:B------:R-:W-:-:S03]  /*24440*/  UIMAD UR4, UR4, UR5, URZ ;  /* 0x00000005040472a4 */ /* 0x000fc6000f8e023f */
[----:B------:R-:W-:Y:S02]  /*24450*/  ULDC UR5, c[0x0][0x348] ;  /* 0x0000d20000057ab9 */ /* 0x000fe40000000800 */
[----:B0-----:R-:W-:Y:S02]  /*24460*/  IMAD.U32 R9, RZ, RZ, UR5 ;  /* 0x00000005ff097e24 */ /* 0x001fe4000f8e00ff */
[----:B------:R-:W-:Y:S01]  /*24470*/  IMAD.U32 R8, RZ, RZ, UR4 ;  /* 0x00000004ff087e24 */ /* 0x000fe2000f8e00ff */
[----:B--2---:R0:W-:Y:S01]  /*24480*/  STL [R1+0x5c], R12 ;  /* 0x00005c0c01007387 */ /* 0x0041e20000100800 */
[----:B------:R-:W-:Y:S05]  /*24490*/  @P3 BRA `(.L_x_685) ;  /* 0x0000000000183947 */ /* 0x000fea0003800000 */
[----:B------:R-:W-:Y:S05]  /*244a0*/  @!P1 BRA `(.L_x_685) ;  /* 0x0000000000149947 */ /* 0x000fea0003800000 */
[----:B------:R-:W-:Y:S02]  /*244b0*/  ULDC.64 UR4, c[0x0][0x208] ;  /* 0x0000820000047ab9 */ /* 0x000fe40000000a00 */
[----:B0-----:R-:W2:Y:S04]  /*244c0*/  LDG.E R12, desc[UR4][R2.64] ;  /* 0x00000004020c7981 */ /* 0x001ea8000c1e1900 */
[----:B------:R-:W2:Y:S02]  /*244d0*/  LDG.E R2, desc[UR4][R2.64+0x4] ;  /* 0x0000040402027981 */ /* 0x000ea4000c1e1900 */
[----:B--2---:R-:W-:-:S05]  /*244e0*/  IMAD.IADD R2, R2, 0x1, -R12 ;  /* 0x0000000102027824 */ /* 0x004fca00078e0a0c */
[----:B------:R1:W-:Y:S02]  /*244f0*/  STL [R1+0x5c], R2 ;  /* 0x00005c0201007387 */ /* 0x0003e40000100800 */
.L_x_685:
[----:B------:R-:W2:Y:S01]  /*24500*/  LDL.LU R3, [R1+0x8] ;  /* 0x0000080001037983 */ /* 0x000ea20000300800 */
[----:B0-----:R-:W-:Y:S01]  /*24510*/  IMAD.MOV.U32 R12, RZ, RZ, R15 ;  /* 0x000000ffff0c7224 */ /* 0x001fe200078e000f */
[----:B------:R-:W-:Y:S02]  /*24520*/  ULDC.64 UR4, c[0x0][0xa20] ;  /* 0x0002880000047ab9 */ /* 0x000fe40000000a00 */
[----:B------:R-:W-:Y:S02]  /*24530*/  ISETP.NE.U32.AND P1, PT, RZ, UR4, PT ;  /* 0x00000004ff007c0c */ /* 0x000fe4000bf25070 */
[----:B------:R0:W-:Y:S02]  /*24540*/  STL [R1+0x14], R12 ;  /* 0x0000140c01007387 */ /* 0x0001e40000100800 */
[----:B------:R-:W-:Y:S02]  /*24550*/  ISETP.NE.AND.EX P1, PT, RZ, UR5, PT, P1 ;  /* 0x00000005ff007c0c */ /* 0x000fe4000bf25310 */
[----:B--2---:R-:W-:-:S02]  /*24560*/  LOP3.LUT R17, R3, 0xff000000, RZ, 0xc0, !PT ;  /* 0xff00000003117812 */ /* 0x004fc400078ec0ff */
[C---:B-1----:R-:W-:Y:S02]  /*24570*/  LOP3.LUT R2, R3.reuse, 0xff0000, RZ, 0xc0, !PT ;  /* 0x00ff000003027812 */ /* 0x042fe400078ec0ff */
[----:B------:R-:W-:Y:S02]  /*24580*/  SHF.R.U32.HI R17, RZ, 0x8, R17 ;  /* 0x00000008ff117819 */ /* 0x000fe40000011611 */
[----:B------:R-:W-:Y:S02]  /*24590*/  LOP3.LUT R16, R3, 0xffff, RZ, 0xc0, !PT ;  /* 0x0000ffff03107812 */ /* 0x000fe400078ec0ff */
[----:B------:R-:W-:Y:S01]  /*245a0*/  LEA.HI R17, R2, R17, RZ, 0x10 ;  /* 0x0000001102117211 */ /* 0x000fe200078f80ff */
[----:B-----5:R-:W-:-:S05]  /*245b0*/  IMAD.IADD R2, R11, 0x1, R0 ;  /* 0x000000010b027824 */ /* 0x020fca00078e0200 */
[----:B------:R0:W-:Y:S01]  /*245c0*/  STL [R1+0x1c], R2 ;  /* 0x00001c0201007387 */ /* 0x0001e20000100800 */
[----:B------:R-:W-:Y:S05]  /*245d0*/  @!P1 BRA `(.L_x_686) ;  /* 0x0000000000149947 */ /* 0x000fea0003800000 */
[----:B0-----:R-:W-:Y:S01]  /*245e0*/  IADD3 R2, P1, R14, UR4, RZ ;  /* 0x000000040e027c10 */ /* 0x001fe2000ff3e0ff */
[----:B------:R-:W-:-:S03]  /*245f0*/  ULDC.64 UR6, c[0x0][0x208] ;  /* 0x0000820000067ab9 */ /* 0x000fc60000000a00 */
[----:B------:R-:W-:-:S05]  /*24600*/  IADD3.X R3, R13, UR5, RZ, P1, !PT ;  /* 0x000000050d037c10 */ /* 0x000fca0008ffe4ff */
[----:B------:R1:W5:Y:S01]  /*24610*/  LDG.E R8, desc[UR6][R2.64] ;  /* 0x0000000602087981 */ /* 0x000362000c1e1900 */
[----:B------:R-:W-:Y:S05]  /*24620*/  BRA `(.L_x_687) ;  /* 0x0000000000147947 */ /* 0x000fea0003800000 */
.L_x_686:
[----:B------:R-:W-:Y:S05]  /*24630*/  @!P2 BRA `(.L_x_687) ;  /* 0x000000000010a947 */ /* 0x000fea0003800000 */
[----:B------:R-:W-:Y:S02]  /*24640*/  ULDC.64 UR4, c[0x0][0x208] ;  /* 0x0000820000047ab9 */ /* 0x000fe40000000a00 */
[----:B------:R-:W2:Y:S04]  /*24650*/  LDG.E R8, desc[UR4][R6.64] ;  /* 0x0000000406087981 */ /* 0x000ea8000c1e1900 */
[----:B------:R-:W2:Y:S02]  /*24660*/  LDG.E R6, desc[UR4][R6.64+0x4] ;  /* 0x0000040406067981 */ /* 0x000ea4000c1e1900 */
[----:B--2---:R-:W-:-:S07]  /*24670*/  IMAD.IADD R8, R6, 0x1, -R8 ;  /* 0x0000000106087824 */ /* 0x004fce00078e0a08 */
.L_x_687:
[----:B------:R-:W-:Y:S01]  /*24680*/  ULDC.64 UR4, c[0x0][0x208] ;  /* 0x0000820000047ab9 */ /* 0x000fe20000000a00 */
[----:B-----5:R-:W-:Y:S01]  /*24690*/  IMAD.IADD R6, R8, 0x1, -R0 ;  /* 0x0000000108067824 */ /* 0x020fe200078e0a00 */
[----:B-1----:R-:W2:Y:S04]  /*246a0*/  LDL.LU R3, [R1+0x10] ;  /* 0x0000100001037983 */ /* 0x002ea80000300800 */
[----:B------:R-:W3:Y:S04]  /*246b0*/  @P0 LDG.E R0, desc[UR4][R4.64] ;  /* 0x0000000404000981 */ /* 0x000ee8000c1e1900 */
[----:B------:R-:W3:Y:S01]  /*246c0*/  @P0 LDG.E R4, desc[UR4][R4.64+0x4] ;  /* 0x0000040404040981 */ /* 0x000ee2000c1e1900 */
[----:B------:R-:W-:Y:S01]  /*246d0*/  LOP3.LUT R13, R17, 0xff, RZ, 0xc0, !PT ;  /* 0x000000ff110d7812 */ /* 0x000fe200078ec0ff */
[----:B------:R-:W-:Y:S01]  /*246e0*/  BSSY B0, `(.L_x_688) ;  /* 0x000002d000007945 */ /* 0x000fe20003800000 */
[----:B------:R-:W-:-:S02]  /*246f0*/  SHF.R.U32.HI R17, RZ, 0x10, R17 ;  /* 0x00000010ff117819 */ /* 0x000fc40000011611 */
[----:B--2---:R-:W-:Y:S01]  /*24700*/  LOP3.LUT R3, R3, 0xfffffffb, RZ, 0xc0, !PT ;  /* 0xfffffffb03037812 */ /* 0x004fe200078ec0ff */
[----:B---3--:R-:W-:-:S04]  /*24710*/  @P0 IMAD.IADD R9, R4, 0x1, -R0 ;  /* 0x0000000104090824 */ /* 0x008fc800078e0a00 */
[----:B0-----:R-:W-:-:S04]  /*24720*/  IMAD.IADD R2, R6, 0x1, R9 ;  /* 0x0000000106027824 */ /* 0x001fc800078e0209 */
[C---:B------:R-:W-:Y:S01]  /*24730*/  VIADD R0, R2.reuse, 0x4f ;  /* 0x0000004f02007836 */ /* 0x040fe20000000000 */
[----:B------:R-:W-:-:S03]  /*24740*/  ISETP.GE.AND P1, PT, R2, 0x1, PT ;  /* 0x000000010200780c */ /* 0x000fc60003f26270 */
[----:B------:R-:W-:-:S05]  /*24750*/  IMAD.HI R0, R0, 0x66666667, RZ ;  /* 0x6666666700007827 */ /* 0x000fca00078e02ff */
[----:B------:R-:W-:-:S04]  /*24760*/  SHF.R.U32.HI R2, RZ, 0x1f, R0 ;  /* 0x0000001fff027819 */ /* 0x000fc80000011600 */
[----:B------:R-:W-:Y:S01]  /*24770*/  LEA.HI.SX32 R11, R0, R2, 0x1b ;  /* 0x00000002000b7211 */ /* 0x000fe200078fdaff */
[----:B------:R-:W-:Y:S01]  /*24780*/  IMAD.MOV.U32 R0, RZ, RZ, RZ ;  /* 0x000000ffff007224 */ /* 0x000fe200078e00ff */
[----:B------:R-:W-:-:S03]  /*24790*/  @P1 LOP3.LUT R3, R3, 0x4, RZ, 0xfc, !PT ;  /* 0x0000000403031812 */ /* 0x000fc600078efcff */
[----:B------:R0:W-:Y:S04]  /*247a0*/  STL [R1+0x40], R11 ;  /* 0x0000400b01007387 */ /* 0x0001e80000100800 */
[----:B------:R0:W-:Y:S04]  /*247b0*/  STL [R1+0x60], R13 ;  /* 0x0000600d01007387 */ /* 0x0001e80000100800 */
[----:B------:R0:W-:Y:S01]  /*247c0*/  STL [R1+0x10], R3 ;  /* 0x0000100301007387 */ /* 0x0001e20000100800 */
[----:B------:R-:W-:Y:S05]  /*247d0*/  @!P1 BRA `(.L_x_689) ;  /* 0x0000000000749947 */ /* 0x000fea0003800000 */
[----:B------:R-:W-:Y:S01]  /*247e0*/  ISETP.NE.AND P1, PT, R17, RZ, PT ;  /* 0x000000ff1100720c */ /* 0x000fe20003f25270 */
[----:B------:R-:W-:-:S03]  /*247f0*/  ULDC UR4, c[0x0][0x9f0] ;  /* 0x00027c0000047ab9 */ /* 0x000fc60000000800 */
[----:B------:R-:W-:-:S04]  /*24800*/  SEL R2, R17, UR4, P1 ;  /* 0x0000000411027c07 */ /* 0x000fc80008800000 */
[----:B0-----:R-:W-:-:S04]  /*24810*/  IABS R3, R2 ;  /* 0x0000000200037213 */ /* 0x001fc80000000000 */
[----:B------:R-:W0:Y:S08]  /*24820*/  I2F.RP R4, R3 ;  /* 0x0000000300047306 */ /* 0x000e300000209400 */
[----:B0-----:R-:W0:Y:S02]  /*24830*/  MUFU.RCP R4, R4 ;  /* 0x0000000400047308 */ /* 0x001e240000001000 */
[----:B0-----:R-:W-:-:S06]  /*24840*/  VIADD R4, R4, 0xffffffe ;  /* 0x0ffffffe04047836 */ /* 0x001fcc0000000000 */
[----:B------:R0:W1:Y:S02]  /*24850*/  F2I.FTZ.U32.TRUNC.NTZ R5, R4 ;  /* 0x0000000400057305 */ /* 0x000064000021f000 */
[----:B0-----:R-:W-:Y:S02]  /*24860*/  IMAD.MOV.U32 R4, RZ, RZ, RZ ;  /* 0x000000ffff047224 */ /* 0x001fe400078e00ff */
[----:B-1----:R-:W-:-:S04]  /*24870*/  IMAD.MOV R0, RZ, RZ, -R5 ;  /* 0x000000ffff007224 */ /* 0x002fc800078e0a05 */
[----:B------:R-:W-:-:S04]  /*24880*/  IMAD R0, R0, R3, RZ ;  /* 0x0000000300007224 */ /* 0x000fc800078e02ff */
[----:B------:R-:W-:Y:S01]  /*24890*/  IMAD.HI.U32 R8, R5, R0, R4 ;  /* 0x0000000005087227 */ /* 0x000fe200078e0004 */
[----:B------:R-:W-:Y:S02]  /*248a0*/  IABS R0, R2 ;  /* 0x0000000200007213 */ /* 0x000fe40000000000 */
[----:B------:R-:W-:-:S03]  /*248b0*/  IADD3 R5, R2, -0x1, R11 ;  /* 0xffffffff02057810 */ /* 0x000fc60007ffe00b */
[----:B------:R-:W-:Y:S01]  /*248c0*/  IMAD.MOV R0, RZ, RZ, -R0 ;  /* 0x000000ffff007224 */ /* 0x000fe200078e0a00 */
[----:B------:R-:W-:Y:S02]  /*248d0*/  IABS R4, R5 ;  /* 0x0000000500047213 */ /* 0x000fe40000000000 */
[----:B------:R-:W-:Y:S01]  /*248e0*/  LOP3.LUT R5, R5, R2, RZ, 0x3c, !PT ;  /* 0x0000000205057212 */ /* 0x000fe200078e3cff */
[----:B------:R-:W-:Y:S02]  /*248f0*/  IMAD.MOV.U32 R7, RZ, RZ, R0 ;  /* 0x000000ffff077224 */ /* 0x000fe400078e0000 */
[----:B------:R-:W-:-:S04]  /*24900*/  IMAD.HI.U32 R0, R8, R4, RZ ;  /* 0x0000000408007227 */ /* 0x000fc800078e00ff */
[----:B------:R-:W-:-:S05]  /*24910*/  IMAD R4, R0, R7, R4 ;  /* 0x0000000700047224 */ /* 0x000fca00078e0204 */
[----:B------:R-:W-:-:S13]  /*24920*/  ISETP.GT.U32.AND P1, PT, R3, R4, PT ;  /* 0x000000040300720c */ /* 0x000fda0003f24070 */
[----:B------:R-:W-:Y:S02]  /*24930*/  @!P1 IMAD.IADD R4, R4, 0x1, -R3 ;  /* 0x0000000104049824 */ /* 0x000fe400078e0a03 */
[----:B------:R-:W-:-:S03]  /*24940*/  @!P1 VIADD R0, R0, 0x1 ;  /* 0x0000000100009836 */ /* 0x000fc60000000000 */
[----:B------:R-:W-:-:S13]  /*24950*/  ISETP.GE.U32.AND P1, PT, R4, R3, PT ;  /* 0x000000030400720c */ /* 0x000fda0003f26070 */
[----:B------:R-:W-:Y:S01]  /*24960*/  @P1 VIADD R0, R0, 0x1 ;  /* 0x0000000100001836 */ /* 0x000fe20000000000 */
[----:B------:R-:W-:-:S13]  /*24970*/  ISETP.GE.AND P1, PT, R5, RZ, PT ;  /* 0x000000ff0500720c */ /* 0x000fda0003f26270 */
[----:B------:R-:W-:Y:S01]  /*24980*/  @!P1 IMAD.MOV R0, RZ, RZ, -R0 ;  /* 0x000000ffff009224 */ /* 0x000fe200078e0a00 */
[----:B------:R-:W-:-:S13]  /*24990*/  ISETP.NE.AND P1, PT, R2, RZ, PT ;  /* 0x000000ff0200720c */ /* 0x000fda0003f25270 */
[----:B------:R-:W-:-:S07]  /*249a0*/  @!P1 LOP3.LUT R0, RZ, R2, RZ, 0x33, !PT ;  /* 0x00000002ff009212 */ /* 0x000fce00078e33ff */
.L_x_689:
[----:B------:R-:W-:Y:S05]  /*249b0*/  BSYNC B0 ;  /* 0x0000000000007941 */ /* 0x000fea0003800000 */
.L_x_688:
[----:B------:R-:W-:Y:S01]  /*249c0*/  IMAD R2, R13, R0, RZ ;  /* 0x000000000d027224 */ /* 0x000fe200078e02ff */
[----:B------:R-:W-:Y:S01]  /*249d0*/  BSSY B0, `(.L_x_690) ;  /* 0x0000199000007945 */ /* 0x000fe20003800000 */
[----:B------:R-:W-:-:S03]  /*249e0*/  PLOP3.LUT P5, PT, PT, PT, PT, 0x80, 0x0 ;  /* 0x000000000000781c */ /* 0x000fc60003faf070 */
[C---:B------:R-:W-:Y:S01]  /*249f0*/  VIADDMNMX R0, R2.reuse, R0, R11, PT ;  /* 0x0000000002007246 */ /* 0x040fe2000380010b */
[----:B------:R-:W-:-:S04]  /*24a00*/  IMAD R2, R2, 0x50, -R6 ;  /* 0x0000005002027824 */ /* 0x000fc800078e0a06 */
[----:B------:R-:W-:Y:S01]  /*24a10*/  IMAD R6, R0, 0x50, -R6 ;  /* 0x0000005000067824 */ /* 0x000fe200078e0a06 */
[----:B------:R-:W-:-:S04]  /*24a20*/  VIMNMX R0, RZ, R2, !PT ;  /* 0x00000002ff007248 */ /* 0x000fc80007fe0100 */
[----:B------:R-:W-:Y:S01]  /*24a30*/  VIMNMX R9, R6, R9, PT ;  /* 0x0000000906097248 */ /* 0x000fe20003fe0100 */
[----:B0-----:R-:W-:-:S03]  /*24a40*/  IMAD.WIDE.U32 R2, R0, -0x33333333, RZ ;  /* 0xcccccccd00027825 */ /* 0x001fc600078e00ff */
[----:B------:R-:W-:-:S13]  /*24a50*/  ISETP.GT.AND P1, PT, R9, R0, PT ;  /* 0x000000000900720c */ /* 0x000fda0003f24270 */
[----:B------:R-:W-:Y:S01]  /*24a60*/  @P1 VIADD R4, R9, 0x4f ;  /* 0x0000004f09041836 */ /* 0x000fe20000000000 */
[----:B------:R-:W-:-:S03]  /*24a70*/  SHF.R.U32.HI R9, RZ, 0x6, R3 ;  /* 0x00000006ff097819 */ /* 0x000fc60000011603 */
[----:B------:R-:W-:-:S04]  /*24a80*/  @P1 IMAD.HI R0, R4, 0x66666667, RZ ;  /* 0x6666666704001827 */ /* 0x000fc800078e02ff */
[----:B------:R-:W-:Y:S01]  /*24a90*/  IMAD.MOV.U32 R7, RZ, RZ, R9 ;  /* 0x000000ffff077224 */ /* 0x000fe200078e0009 */
[----:B------:R-:W-:-:S04]  /*24aa0*/  @P1 SHF.R.U32.HI R2, RZ, 0x1f, R0 ;  /* 0x0000001fff021819 */ /* 0x000fc80000011600 */
[----:B------:R-:W-:-:S04]  /*24ab0*/  @P1 LEA.HI.SX32 R7, R0, R2, 0x1b ;  /* 0x0000000200071211 */ /* 0x000fc800078fdaff */
[----:B------:R-:W-:-:S13]  /*24ac0*/  ISETP.GT.AND P1, PT, R7, R9, PT ;  /* 0x000000090700720c */ /* 0x000fda0003f24270 */
[----:B------:R-:W-:Y:S05]  /*24ad0*/  @!P1 BRA `(.L_x_691) ;  /* 0x0000001800209947 */ /* 0x000fea0003800000 */
[----:B------:R-:W-:Y:S01]  /*24ae0*/  UMOV UR4, 0xffffffff ;  /* 0xffffffff00047882 */ /* 0x000fe20000000000 */
[----:B------:R-:W-:Y:S02]  /*24af0*/  SEL R0, R12, RZ, !P0 ;  /* 0x000000ff0c007207 */ /* 0x000fe40004000000 */
[----:B------:R-:W-:Y:S05]  /*24b00*/  BRA.DIV UR4, `(.L_x_692) ;  /* 0x00000082041c7947 */ /* 0x000fea000b800000 */
[----:B------:R-:W0:Y:S02]  /*24b10*/  S2R R2, SR_TID.X ;  /* 0x0000000000027919 */ /* 0x000e240000002100 */
[----:B0-----:R-:W-:-:S04]  /*24b20*/  SHF.R.U32.HI R2, RZ, 0x5, R2 ;  /* 0x00000005ff027819 */ /* 0x001fc80000011602 */
[----:B------:R-:W-:-:S05]  /*24b30*/  LOP3.LUT R2, R2, 0x3, RZ, 0xc0, !PT ;  /* 0x0000000302027812 */ /* 0x000fca00078ec0ff */
[----:B------:R0:W1:Y:S02]  /*24b40*/  SHFL.IDX PT, R14, R2, RZ, 0x1f ;  /* 0x00001fff020e7589 */ /* 0x00006400000e0000 */
.L_x_878:
[----:B-1----:R-:W-:Y:S02]  /*24b50*/  ISETP.NE.AND P0, PT, R14, RZ, PT ;  /* 0x000000ff0e00720c */ /* 0x002fe40003f05270 */
[----:B------:R-:W-:-:S11]  /*24b60*/  PLOP3.LUT P2, PT, PT, PT, PT, 0x8, 0x0 ;  /* 0x000000000000781c */ /* 0x000fd60003f4e170 */
[----:B------:R-:W-:Y:S05]  /*24b70*/  @P0 BRA `(.L_x_693) ;  /* 0x00000000000c0947 */ /* 0x000fea0003800000 */
[----:B------:R-:W-:-:S03]  /*24b80*/  UMOV UR4, 0xffffffff ;  /* 0xffffffff00047882 */ /* 0x000fc60000000000 */
[----:B------:R-:W-:Y:S05]  /*24b90*/  BRA.DIV UR4, `(.L_x_694) ;  /* 0x00000082042c7947 */ /* 0x000fea000b800000 */
[----:B------:R-:W-:-:S13]  /*24ba0*/  ELECT P2, URZ, PT ;  /* 0x00000000003f782f */ /* 0x000fda0003840000 */
.L_x_693:
[----:B0-----:R-:W2:Y:S01]  /*24bb0*/  LDL R2, [R1+0x64] ;  /* 0x0000640001027983 */ /* 0x001ea20000100800 */
[----:B------:R-:W-:Y:S01]  /*24bc0*/  BSSY B1, `(.L_x_695) ;  /* 0x0000008000017945 */ /* 0x000fe20003800000 */
[----:B--2---:R-:W-:-:S05]  /*24bd0*/  VIADD R2, R2, 0x1 ;  /* 0x0000000102027836 */ /* 0x004fca0000000000 */
[----:B------:R-:W-:-:S04]  /*24be0*/  LEA.HI R3, R2, R2, RZ, 0x1 ;  /* 0x0000000202037211 */ /* 0x000fc800078f08ff */
[----:B------:R-:W-:-:S05]  /*24bf0*/  LOP3.LUT R3, R3, 0xfffffffe, RZ, 0xc0, !PT ;  /* 0xfffffffe03037812 */ /* 0x000fca00078ec0ff */
[----:B------:R-:W-:-:S05]  /*24c00*/  IMAD.IADD R2, R2, 0x1, -R3 ;  /* 0x0000000102027824 */ /* 0x000fca00078e0a03 */
[----:B------:R-:W-:-:S04]  /*24c10*/  SHF.L.U32 R2, R2, 0x1f, RZ ;  /* 0x0000001f02027819 */ /* 0x000fc800000006ff */
[----:B------:R-:W0:Y:S02]  /*24c20*/  SYNCS.PHASECHK.TRANS64.TRYWAIT P0, [R18+URZ+0x38820], R2 ;  /* 0x03882002120075a7 */ /* 0x000e24000800017f */
[----:B0-----:R-:W-:Y:S05]  /*24c30*/  @!P0 BRA `(.L_x_696) ;  /* 0x0000008000288947 */ /* 0x001fea0003800000 */
.L_x_881:
[----:B------:R-:W-:Y:S05]  /*24c40*/  BSYNC B1 ;  /* 0x0000000000017941 */ /* 0x000fea0003800000 */
.L_x_695:
[----:B------:R-:W-:Y:S04]  /*24c50*/  BSSY B1, `(.L_x_697) ;  /* 0x00000ab000017945 */ /* 0x000fe80003800000 */
[----:B------:R-:W-:Y:S05]  /*24c60*/  @!P2 BRA `(.L_x_698) ;  /* 0x0000000800a4a947 */ /* 0x000fea0003800000 */
[----:B------:R-:W2:Y:S04]  /*24c70*/  LDL R5, [R1+0x20] ;  /* 0x0000200001057983 */ /* 0x000ea80000100800 */
[----:B------:R-:W3:Y:S01]  /*24c80*/  LDL R4, [R1+0x24] ;  /* 0x0000240001047983 */ /* 0x000ee20000100800 */
[----:B------:R-:W-:Y:S01]  /*24c90*/  BSSY B2, `(.L_x_699) ;  /* 0x0000008000027945 */ /* 0x000fe20003800000 */
[----:B------:R-:W1:Y:S02]  /*24ca0*/  S2R R3, SR_TID.X ;  /* 0x0000000000037919 */ /* 0x000e640000002100 */
[----:B-1----:R-:W-:-:S04]  /*24cb0*/  LOP3.LUT R3, R3, 0x7f, RZ, 0xc0, !PT ;  /* 0x0000007f03037812 */ /* 0x002fc800078ec0ff */
[----:B------:R-:W-:Y:S01]  /*24cc0*/  ISETP.NE.AND P4, PT, R3, RZ, PT ;  /* 0x000000ff0300720c */ /* 0x000fe20003f85270 */
[----:B--2---:R-:W-:Y:S01]  /*24cd0*/  IMAD R6, R5, 0x8, R18 ;  /* 0x0000000805067824 */ /* 0x004fe200078e0212 */
[----:B---3--:R-:W-:-:S04]  /*24ce0*/  SHF.L.U32 R8, R4, 0x1f, RZ ;  /* 0x0000001f04087819 */ /* 0x008fc800000006ff */
[----:B------:R-:W1:Y:S02]  /*24cf0*/  SYNCS.PHASECHK.TRANS64.TRYWAIT P0, [R6+URZ+0x388a0], R8 ;  /* 0x0388a008060075a7 */ /* 0x000e64000800017f */
[----:B-1----:R-:W-:Y:S05]  /*24d00*/  @!P0 BRA `(.L_x_700) ;  /* 0x0000008000088947 */ /* 0x002fea0003800000 */
.L_x_882:
[----:B------:R-:W-:Y:S05]  /*24d10*/  BSYNC B2 ;  /* 0x0000000000027941 */ /* 0x000fea0003800000 */
.L_x_699:
[----:B------:R-:W-:Y:S04]  /*24d20*/  BSSY B2, `(.L_x_701) ;  /* 0x0000008000027945 */ /* 0x000fe80003800000 */
[----:B------:R-:W-:Y:S05]  /*24d30*/  @P4 BRA `(.L_x_702) ;  /* 0x0000000000184947 */ /* 0x000fea0003800000 */
[----:B0-----:R-:W2:Y:S02]  /*24d40*/  LDL R2, [R1+0x10] ;  /* 0x0000100001027983 */ /* 0x001ea40000100800 */
[----:B--2---:R-:W-:Y:S01]  /*24d50*/  LOP3.LUT P0, RZ, R2, 0x1, RZ, 0xc0, !PT ;  /* 0x0000000102ff7812 */ /* 0x004fe2000780c0ff */
[----:B------:R-:W-:-:S04]  /*24d60*/  IMAD.MOV.U32 R2, RZ, RZ, 0xa000 ;  /* 0x0000a000ff027424 */ /* 0x000fc800078e00ff */
[----:B------:R2:W-:Y:S08]  /*24d70*/  SYNCS.ARRIVE.TRANS64 RZ, [R6+URZ+0x38890], R2 ;  /* 0x0388900206ff79a7 */ /* 0x0005f0000800003f */
[----:B------:R-:W-:Y:S05]  /*24d80*/  @!P0 BRA `(.L_x_702) ;  /* 0x0000000000048947 */ /* 0x000fea0003800000 */
[----:B------:R-:W-:Y:S01]  /*24d90*/  BPT.TRAP 0x1 ;  /* 0x000000040000795c */ /* 0x000fe20000300000 */
.L_x_702:
[----:B------:R-:W-:Y:S05]  /*24da0*/  BSYNC B2 ;  /* 0x0000000000027941 */ /* 0x000fea0003800000 */
.L_x_701:
[----:B0-2---:R-:W2:Y:S01]  /*24db0*/  LDL R2, [R1+0x20] ;  /* 0x0000200001027983 */ /* 0x005ea20000100800 */
[----:B------:R-:W-:Y:S01]  /*24dc0*/  IMAD.MOV.U32 R11, RZ, RZ, RZ ;  /* 0x000000ffff0b7224 */ /* 0x000fe200078e00ff */
[----:B------:R-:W-:Y:S01]  /*24dd0*/  UIADD3 UR4, UP0, UR38, 0x570, URZ ;  /* 0x0000057026047890 */ /* 0x000fe2000ff1e03f */
[----:B------:R-:W-:Y:S01]  /*24de0*/  IMAD R3, R7, 0x50, R10 ;  /* 0x0000005007037824 */ /* 0x000fe200078e020a */
[----:B------:R-:W-:Y:S01]  /*24df0*/  PLOP3.LUT P0, PT, PT, PT, PT, 0x80, 0x0 ;  /* 0x000000000000781c */ /* 0x000fe20003f0f070 */
[----:B------:R-:W-:Y:S01]  /*24e00*/  UMOV UR6, 0x0 ;  /* 0x0000000000067882 */ /* 0x000fe20000000000 */
[----:B------:R-:W-:Y:S01]  /*24e10*/  R2UR UR10, R11 ;  /* 0x000000000b0a72ca */ /* 0x000fe200000e0000 */
[----:B------:R-:W-:Y:S01]  /*24e20*/  VIADD R3, R3, 0xffffffb0 ;  /* 0xffffffb003037836 */ /* 0x000fe20000000000 */
[----:B------:R-:W-:Y:S01]  /*24e30*/  UMOV UR7, 0x12f00000 ;  /* 0x12f0000000077882 */ /* 0x000fe20000000000 */
[----:B------:R-:W-:Y:S01]  /*24e40*/  UIADD3.X UR5, URZ, UR39, URZ, UP0, !UPT ;  /* 0x000000273f057290 */ /* 0x000fe200087fe43f */
[----:B--2---:R-:W-:-:S02]  /*24e50*/  IMAD R5, R2, 0xa000, R18 ;  /* 0x0000a00002057824 */ /* 0x004fc400078e0212 */
[----:B------:R-:W-:Y:S02]  /*24e60*/  VIADD R2, R6, 0x38890 ;  /* 0x0003889006027836 */ /* 0x000fe40000000000 */
[----:B------:R-:W-:-:S07]  /*24e70*/  VIADD R4, R5, 0x24400 ;  /* 0x0002440005047836 */ /* 0x000fce0000000000 */
.L_x_703:
        /* <DEDUP_REMOVED lines=16> */
.L_x_704:
        /* <DEDUP_REMOVED lines=16> */
.L_x_705:
        /* <DEDUP_REMOVED lines=16> */
.L_x_706:
        /* <DEDUP_REMOVED lines=10> */
[----:B------:R-:W0:Y:S01]  /*25220*/  SYNCS.PHASECHK.TRANS64.TRYWAIT P0, [R6+URZ+0x388c0], R8 ;  /* 0x0388c008060075a7 */ /* 0x000e22000800017f */
[----:B------:R-:W-:Y:S04]  /*25230*/  BSSY B2, `(.L_x_707) ;  /* 0x0000002000027945 */ /* 0x000fe80003800000 */
[----:B0-----:R-:W-:Y:S05]  /*25240*/  @!P0 BRA `(.L_x_708) ;  /* 0x0000007800cc8947 */ /* 0x001fea0003800000 */
.L_x_883:
[----:B------:R-:W-:Y:S05]  /*25250*/  BSYNC B2 ;  /* 0x0000000000027941 */ /* 0x000fea0003800000 */
.L_x_707:
[----:B------:R-:W-:Y:S01]  /*25260*/  BSSY B2, `(.L_x_709) ;  /* 0x000000a000027945 */ /* 0x000fe20003800000 */
[----:B------:R-:W-:Y:S02]  /*25270*/  IMAD.MOV.U32 R12, RZ, RZ, 0x0 ;  /* 0x00000000ff0c7424 */ /* 0x000fe400078e00ff */
[----:B------:R-:W-:Y:S01]  /*25280*/  IMAD.MOV.U32 R13, RZ, RZ, 0x12f00000 ;  /* 0x12f00000ff0d7424 */ /* 0x000fe200078e00ff */
[----:B------:R-:W-:Y:S06]  /*25290*/  @P4 BRA `(.L_x_710) ;  /* 0x0000000000184947 */ /* 0x000fec0003800000 */
[----:B------:R-:W2:Y:S02]  /*252a0*/  LDL R2, [R1+0x10] ;  /* 0x0000100001027983 */ /* 0x000ea40000100800 */
[----:B--2---:R-:W-:Y:S01]  /*252b0*/  LOP3.LUT P0, RZ, R2, 0x1, RZ, 0xc0, !PT ;  /* 0x0000000102ff7812 */ /* 0x004fe2000780c0ff */
[----:B------:R-:W-:-:S04]  /*252c0*/  IMAD.MOV.U32 R2, RZ, RZ, 0xa000 ;  /* 0x0000a000ff027424 */ /* 0x000fc800078e00ff */
[----:B------:R2:W-:Y:S08]  /*252d0*/  SYNCS.ARRIVE.TRANS64 RZ, [R6+URZ+0x388b0], R2 ;  /* 0x0388b00206ff79a7 */ /* 0x0005f0000800003f */
[----:B------:R-:W-:Y:S05]  /*252e0*/  @!P0 BRA `(.L_x_710) ;  /* 0x0000000000048947 */ /* 0x000fea0003800000 */
[----:B------:R-:W-:Y:S01]  /*252f0*/  BPT.TRAP 0x1 ;  /* 0x000000040000795c */ /* 0x000fe20000300000 */
.L_x_710:
[----:B------:R-:W-:Y:S05]  /*25300*/  BSYNC B2 ;  /* 0x0000000000027941 */ /* 0x000fea0003800000 */
.L_x_709:
[----:B------:R-:W-:Y:S01]  /*25310*/  R2UR UR10, R11 ;  /* 0x000000000b0a72ca */ /* 0x000fe200000e0000 */
[----:B------:R-:W-:Y:S01]  /*25320*/  UIADD3 UR4, UP0, UR38, 0x670, URZ ;  /* 0x0000067026047890 */ /* 0x000fe2000ff1e03f */
[----:B------:R-:W-:Y:S01]  /*25330*/  R2UR UR6, R12 ;  /* 0x000000000c0672ca */ /* 0x000fe200000e0000 */
[----:B--2---:R-:W-:Y:S01]  /*25340*/  VIADD R2, R6, 0x388b0 ;  /* 0x000388b006027836 */ /* 0x004fe20000000000 */
[----:B------:R-:W-:Y:S01]  /*25350*/  R2UR UR7, R13 ;  /* 0x000000000d0772ca */ /* 0x000fe200000e0000 */
[----:B------:R-:W-:Y:S01]  /*25360*/  VIADD R4, R5, 0x400 ;  /* 0x0000040005047836 */ /* 0x000fe20000000000 */
[----:B------:R-:W-:Y:S01]  /*25370*/  PLOP3.LUT P0, PT, PT, PT, PT, 0x80, 0x0 ;  /* 0x000000000000781c */ /* 0x000fe20003f0f070 */
[----:B------:R-:W-:-:S12]  /*25380*/  UIADD3.X UR5, URZ, UR39, URZ, UP0, !UPT ;  /* 0x000000273f057290 */ /* 0x000fd800087fe43f */
.L_x_711:
        /* <DEDUP_REMOVED lines=10> */
[----:B------:R-:W-:Y:S01]  /*25430*/  R2UR UR10, R20 ;  /* 0x00000000140a72ca */ /* 0x000fe200000e0000 */
[----:B------:R-:W-:Y:S01]  /*25440*/  VIADD R4, R5, 0x2c00 ;  /* 0x00002c0005047836 */ /* 0x000fe20000000000 */
[----:B------:R-:W-:Y:S02]  /*25450*/  R2UR UR6, R12 ;  /* 0x000000000c0672ca */ /* 0x000fe400000e0000 */
[----:B------:R-:W-:Y:S02]  /*25460*/  R2UR UR7, R13 ;  /* 0x000000000d0772ca */ /* 0x000fe400000e0000 */
[----:B------:R-:W-:-:S13]  /*25470*/  PLOP3.LUT P0, PT, PT, PT, PT, 0x80, 0x0 ;  /* 0x000000000000781c */ /* 0x000fda0003f0f070 */
.L_x_712:
        /* <DEDUP_REMOVED lines=15> */
.L_x_713:
        /* <DEDUP_REMOVED lines=15> */
.L_x_714:
        /* <DEDUP_REMOVED lines=10> */
.L_x_698:
[----:B------:R-:W-:Y:S05]  /*25700*/  BSYNC B1 ;  /* 0x0000000000017941 */ /* 0x000fea0003800000 */
.L_x_697:
[----:B01----:R-:W2:Y:S04]  /*25710*/  LDL.LU R6, [R1+0x20] ;  /* 0x0000200001067983 */ /* 0x003ea80000300800 */
[----:B------:R-:W3:Y:S01]  /*25720*/  LDL.LU R4, [R1+0x24] ;  /* 0x0000240001047983 */ /* 0x000ee20000300800 */
[----:B------:R-:W-:Y:S01]  /*25730*/  VIADD R7, R7, 0xfffffffe ;  /* 0xfffffffe07077836 */ /* 0x000fe20000000000 */
[----:B------:R-:W-:Y:S01]  /*25740*/  PLOP3.LUT P5, PT, PT, PT, PT, 0x8, 0x0 ;  /* 0x000000000000781c */ /* 0x000fe20003fae170 */
[----:B--2---:R-:W-:-:S05]  /*25750*/  VIADD R2, R6, 0x1 ;  /* 0x0000000106027836 */ /* 0x004fca0000000000 */
[----:B------:R-:W-:-:S04]  /*25760*/  ISETP.NE.AND P0, PT, R2, 0x2, PT ;  /* 0x000000020200780c */ /* 0x000fc80003f05270 */
[----:B------:R-:W-:Y:S02]  /*25770*/  SEL R3, RZ, 0x1, P0 ;  /* 0x00000001ff037807 */ /* 0x000fe40000000000 */
[----:B------:R-:W-:Y:S02]  /*25780*/  SEL R2, R2, RZ, P0 ;  /* 0x000000ff02027207 */ /* 0x000fe40000000000 */
[----:B---3--:R-:W-:Y:S02]  /*25790*/  LOP3.LUT R4, R4, R3, RZ, 0x3c, !PT ;  /* 0x0000000304047212 */ /* 0x008fe400078e3cff */
[----:B------:R-:W-:-:S03]  /*257a0*/  ISETP.GE.AND P0, PT, R7, R9, PT ;  /* 0x000000090700720c */ /* 0x000fc60003f06270 */
[----:B------:R0:W-:Y:S04]  /*257b0*/  STL [R1+0x24], R4 ;  /* 0x0000240401007387 */ /* 0x0001e80000100800 */
[----:B------:R0:W-:Y:S06]  /*257c0*/  STL [R1+0x20], R2 ;  /* 0x0000200201007387 */ /* 0x0001ec0000100800 */
[----:B------:R-:W-:Y:S05]  /*257d0*/  @!P0 BRA `(.L_x_691) ;  /* 0x0000000800e08947 */ /* 0x000fea0003800000 */
.L_x_733:
[----:B------:R-:W-:Y:S05]  /*257e0*/  YIELD ;  /* 0x0000000000007946 */ /* 0x000fea0003800000 */
[----:B------:R-:W-:Y:S04]  /*257f0*/  BSSY B1, `(.L_x_715) ;  /* 0x00000aa000017945 */ /* 0x000fe80003800000 */
[----:B-1----:R-:W-:Y:S05]  /*25800*/  @!P2 BRA `(.L_x_716) ;  /* 0x0000000800a0a947 */ /* 0x002fea0003800000 */
[----:B------:R-:W2:Y:S04]  /*25810*/  LDL R3, [R1+0x20] ;  /* 0x0000200001037983 */ /* 0x000ea80000100800 */
[----:B0-----:R-:W3:Y:S01]  /*25820*/  LDL R2, [R1+0x24] ;  /* 0x0000240001027983 */ /* 0x001ee20000100800 */
[----:B------:R-:W-:Y:S01]  /*25830*/  BSSY B2, `(.L_x_717) ;  /* 0x0000005000027945 */ /* 0x000fe20003800000 */
[----:B--2---:R-:W-:Y:S01]  /*25840*/  IMAD R6, R3, 0x8, R18 ;  /* 0x0000000803067824 */ /* 0x004fe200078e0212 */
[----:B---3--:R-:W-:-:S04]  /*25850*/  SHF.L.U32 R5, R2, 0x1f, RZ ;  /* 0x0000001f02057819 */ /* 0x008fc800000006ff */
[----:B------:R-:W0:Y:S02]  /*25860*/  SYNCS.PHASECHK.TRANS64.TRYWAIT P0, [R6+URZ+0x388a0], R5 ;  /* 0x0388a005060075a7 */ /* 0x000e24000800017f */
[----:B0-----:R-:W-:Y:S05]  /*25870*/  @!P0 BRA `(.L_x_718) ;  /* 0x0000007400548947 */ /* 0x001fea0003800000 */
.L_x_884:
[----:B------:R-:W-:Y:S05]  /*25880*/  BSYNC B2 ;  /* 0x0000000000027941 */ /* 0x000fea0003800000 */
.L_x_717:
[----:B------:R-:W1:Y:S01]  /*25890*/  S2R R2, SR_TID.X ;  /* 0x0000000000027919 */ /* 0x000e620000002100 */
[----:B------:R-:W-:Y:S01]  /*258a0*/  BSSY B2, `(.L_x_719) ;  /* 0x000000a000027945 */ /* 0x000fe20003800000 */
[----:B-1----:R-:W-:-:S04]  /*258b0*/  LOP3.LUT R2, R2, 0x7f, RZ, 0xc0, !PT ;  /* 0x0000007f02027812 */ /* 0x002fc800078ec0ff */
[----:B------:R-:W-:-:S13]  /*258c0*/  ISETP.NE.AND P1, PT, R2, RZ, PT ;  /* 0x000000ff0200720c */ /* 0x000fda0003f25270 */
[----:B------:R-:W-:Y:S05]  /*258d0*/  @P1 BRA `(.L_x_720) ;  /* 0x0000000000181947 */ /* 0x000fea0003800000 */
[----:B------:R-:W2:Y:S02]  /*258e0*/  LDL R2, [R1+0x10] ;  /* 0x0000100001027983 */ /* 0x000ea40000100800 */
[----:B--2---:R-:W-:Y:S01]  /*258f0*/  LOP3.LUT P0, RZ, R2, 0x1, RZ, 0xc0, !PT ;  /* 0x0000000102ff7812 */ /* 0x004fe2000780c0ff */
[----:B------:R-:W-:-:S04]  /*25900*/  IMAD.MOV.U32 R2, RZ, RZ, 0xa000 ;  /* 0x0000a000ff027424 */ /* 0x000fc800078e00ff */
[----:B------:R1:W-:Y:S08]  /*25910*/  SYNCS.ARRIVE.TRANS64 RZ, [R6+URZ+0x38890], R2 ;  /* 0x0388900206ff79a7 */ /* 0x0003f0000800003f */
[----:B------:R-:W-:Y:S05]  /*25920*/  @!P0 BRA `(.L_x_720) ;  /* 0x0000000000048947 */ /* 0x000fea0003800000 */
[----:B------:R-:W-:Y:S01]  /*25930*/  BPT.TRAP 0x1 ;  /* 0x000000040000795c */ /* 0x000fe20000300000 */
.L_x_720:
[----:B------:R-:W-:Y:S05]  /*25940*/  BSYNC B2 ;  /* 0x0000000000027941 */ /* 0x000fea0003800000 */
.L_x_719:
[----:B-1----:R-:W2:Y:S01]  /*25950*/  LDL R2, [R1+0x20] ;  /* 0x0000200001027983 */ /* 0x002ea20000100800 */
[----:B------:R-:W-:Y:S01]  /*25960*/  IMAD.MOV.U32 R11, RZ, RZ, RZ ;  /* 0x000000ffff0b7224 */ /* 0x000fe200078e00ff */
[----:B------:R-:W-:Y:S01]  /*25970*/  UIADD3 UR4, UP0, UR38, 0x570, URZ ;  /* 0x0000057026047890 */ /* 0x000fe2000ff1e03f */
[----:B------:R-:W-:Y:S01]  /*25980*/  IMAD R3, R7, 0x50, R10 ;  /* 0x0000005007037824 */ /* 0x000fe200078e020a */
[----:B------:R-:W-:Y:S01]  /*25990*/  PLOP3.LUT P0, PT, PT, PT, PT, 0x80, 0x0 ;  /* 0x000000000000781c */ /* 0x000fe20003f0f070 */
[----:B------:R-:W-:Y:S01]  /*259a0*/  UMOV UR6, 0x0 ;  /* 0x0000000000067882 */ /* 0x000fe20000000000 */
[----:B------:R-:W-:Y:S01]  /*259b0*/  R2UR UR10, R11 ;  /* 0x000000000b0a72ca */ /* 0x000fe200000e0000 */
[----:B------:R-:W-:Y:S01]  /*259c0*/  UIADD3.X UR5, URZ, UR39, URZ, UP0, !UPT ;  /* 0x000000273f057290 */ /* 0x000fe200087fe43f */
[----:B------:R-:W-:Y:S01]  /*259d0*/  UMOV UR7, 0x12f00000 ;  /* 0x12f0000000077882 */ /* 0x000fe20000000000 */
[----:B--2---:R-:W-:Y:S02]  /*259e0*/  IMAD R4, R2, 0xa000, R18 ;  /* 0x0000a00002047824 */ /* 0x004fe400078e0212 */
[----:B------:R-:W-:-:S02]  /*259f0*/  VIADD R2, R6, 0x38890 ;  /* 0x0003889006027836 */ /* 0x000fc40000000000 */
[----:B------:R-:W-:-:S08]  /*25a00*/  VIADD R8, R4, 0x24400 ;  /* 0x0002440004087836 */ /* 0x000fd00000000000 */
.L_x_721:
        /* <DEDUP_REMOVED lines=9> */
[----:B-1----:R-:W-:Y:S05]  /*25aa0*/  @P0 BRA.U.ANY `(.L_x_721) ;  /* 0xfffffffd00d80947 */ /* 0x002fea000393ffff */
[----:B------:R-:W-:Y:S01]  /*25ab0*/  IMAD.MOV.U32 R20, RZ, RZ, 0x40 ;  /* 0x00000040ff147424 */ /* 0x000fe200078e00ff */
[----:B------:R-:W-:Y:S01]  /*25ac0*/  PLOP3.LUT P0, PT, PT, PT, PT, 0x80, 0x0 ;  /* 0x000000000000781c */ /* 0x000fe20003f0f070 */
[----:B------:R-:W-:Y:S01]  /*25ad0*/  VIADD R8, R4, 0x26c00 ;  /* 0x00026c0004087836 */ /* 0x000fe20000000000 */
[----:B------:R-:W-:Y:S01]  /*25ae0*/  UMOV UR6, 0x0 ;  /* 0x0000000000067882 */ /* 0x000fe20000000000 */
[----:B------:R-:W-:Y:S01]  /*25af0*/  UMOV UR7, 0x12f00000 ;  /* 0x12f0000000077882 */ /* 0x000fe20000000000 */
[----:B------:R-:W-:-:S15]  /*25b00*/  R2UR UR10, R20 ;  /* 0x00000000140a72ca */ /* 0x000fde00000e0000 */
.L_x_722:
        /* <DEDUP_REMOVED lines=16> */
.L_x_723:
        /* <DEDUP_REMOVED lines=16> */
.L_x_724:
        /* <DEDUP_REMOVED lines=10> */
[----:B------:R-:W1:Y:S01]  /*25db0*/  SYNCS.PHASECHK.TRANS64.TRYWAIT P0, [R6+URZ+0x388c0], R5 ;  /* 0x0388c005060075a7 */ /* 0x000e62000800017f */
[----:B------:R-:W-:Y:S04]  /*25dc0*/  BSSY B2, `(.L_x_725) ;  /* 0x0000002000027945 */ /* 0x000fe80003800000 */
[----:B-1----:R-:W-:Y:S05]  /*25dd0*/  @!P0 BRA `(.L_x_726) ;  /* 0x0000007000108947 */ /* 0x002fea0003800000 */
.L_x_885:
[----:B------:R-:W-:Y:S05]  /*25de0*/  BSYNC B2 ;  /* 0x0000000000027941 */ /* 0x000fea0003800000 */
.L_x_725:
        /* <DEDUP_REMOVED lines=10> */
.L_x_728:
[----:B------:R-:W-:Y:S05]  /*25e90*/  BSYNC B2 ;  /* 0x0000000000027941 */ /* 0x000fea0003800000 */
.L_x_727:
[----:B------:R-:W-:Y:S01]  /*25ea0*/  R2UR UR10, R11 ;  /* 0x000000000b0a72ca */ /* 0x000fe200000e0000 */
[----:B------:R-:W-:Y:S01]  /*25eb0*/  UIADD3 UR4, UP0, UR38, 0x670, URZ ;  /* 0x0000067026047890 */ /* 0x000fe2000ff1e03f */
[----:B------:R-:W-:Y:S01]  /*25ec0*/  R2UR UR6, R12 ;  /* 0x000000000c0672ca */ /* 0x000fe200000e0000 */
[----:B012---:R-:W-:Y:S01]  /*25ed0*/  VIADD R6, R6, 0x388b0 ;  /* 0x000388b006067836 */ /* 0x007fe20000000000 */
[----:B------:R-:W-:Y:S01]  /*25ee0*/  R2UR UR7, R13 ;  /* 0x000000000d0772ca */ /* 0x000fe200000e0000 */
[----:B------:R-:W-:Y:S01]  /*25ef0*/  VIADD R2, R4, 0x400 ;  /* 0x0000040004027836 */ /* 0x000fe20000000000 */
[----:B------:R-:W-:Y:S01]  /*25f00*/  PLOP3.LUT P0, PT, PT, PT, PT, 0x80, 0x0 ;  /* 0x000000000000781c */ /* 0x000fe20003f0f070 */
[----:B------:R-:W-:-:S12]  /*25f10*/  UIADD3.X UR5, URZ, UR39, URZ, UP0, !UPT ;  /* 0x000000273f057290 */ /* 0x000fd800087fe43f */
.L_x_729:
        /* <DEDUP_REMOVED lines=15> */
.L_x_730:
        /* <DEDUP_REMOVED lines=15> */
.L_x_731:
        /* <DEDUP_REMOVED lines=15> */
.L_x_732:
        /* <DEDUP_REMOVED lines=10> */
.L_x_716:
[----:B------:R-:W-:Y:S05]  /*26290*/  BSYNC B1 ;  /* 0x0000000000017941 */ /* 0x000fea0003800000 */
.L_x_715:
[----:B0-----:R-:W2:Y:S04]  /*262a0*/  LDL.LU R2, [R1+0x20] ;  /* 0x0000200001027983 */ /* 0x001ea80000300800 */
[----:B------:R-:W3:Y:S01]  /*262b0*/  LDL.LU R5, [R1+0x24] ;  /* 0x0000240001057983 */ /* 0x000ee20000300800 */
[----:B--2---:R-:W-:-:S05]  /*262c0*/  VIADD R2, R2, 0x1 ;  /* 0x0000000102027836 */ /* 0x004fca0000000000 */
[----:B------:R-:W-:-:S04]  /*262d0*/  ISETP.NE.AND P0, PT, R2, 0x2, PT ;  /* 0x000000020200780c */ /* 0x000fc80003f05270 */
[----:B------:R-:W-:Y:S02]  /*262e0*/  SEL R3, RZ, 0x1, P0 ;  /* 0x00000001ff037807 */ /* 0x000fe40000000000 */
[----:B------:R-:W-:Y:S02]  /*262f0*/  SEL R2, R2, RZ, P0 ;  /* 0x000000ff02027207 */ /* 0x000fe40000000000 */
[----:B---3--:R-:W-:Y:S02]  /*26300*/  LOP3.LUT R5, R5, R3, RZ, 0x3c, !PT ;  /* 0x0000000305057212 */ /* 0x008fe400078e3cff */
[C---:B------:R-:W-:Y:S01]  /*26310*/  ISETP.GT.AND P0, PT, R7.reuse, R9, PT ;  /* 0x000000090700720c */ /* 0x040fe20003f04270 */
[----:B------:R-:W-:Y:S02]  /*26320*/  VIADD R7, R7, 0xffffffff ;  /* 0xffffffff07077836 */ /* 0x000fe40000000000 */
[----:B------:R1:W-:Y:S04]  /*26330*/  STL [R1+0x24], R5 ;  /* 0x0000240501007387 */ /* 0x0003e80000100800 */
[----:B------:R1:W-:Y:S06]  /*26340*/  STL [R1+0x20], R2 ;  /* 0x0000200201007387 */ /* 0x0003ec0000100800 */
[----:B------:R-:W-:Y:S05]  /*26350*/  @P0 BRA `(.L_x_733) ;  /* 0xfffffff400200947 */ /* 0x000fea000383ffff */
.L_x_691:
[----:B------:R-:W-:Y:S05]  /*26360*/  BSYNC B0 ;  /* 0x0000000000007941 */ /* 0x000fea0003800000 */
.L_x_690:
[----:B01----:R-:W2:Y:S04]  /*26370*/  LDL R2, [R1+0x10] ;  /* 0x0000100001027983 */ /* 0x003ea80000100800 */
[----:B------:R0:W5:Y:S01]  /*26380*/  LDL R8, [R1+0x40] ;  /* 0x0000400001087983 */ /* 0x0001620000100800 */
[----:B------:R-:W-:Y:S05]  /*26390*/  @!P5 WARPSYNC.ALL ;  /* 0x000000000000d948 */ /* 0x000fea0003800000 */
[----:B------:R0:W-:Y:S01]  /*263a0*/  STL [R1+0x44], RZ ;  /* 0x000044ff01007387 */ /* 0x0001e20000100800 */
[----:B------:R-:W-:Y:S01]  /*263b0*/  BSSY B0, `(.L_x_734) ;  /* 0x0000021000007945 */ /* 0x000fe20003800000 */
[----:B------:R-:W-:Y:S01]  /*263c0*/  @!P5 BAR.SYNC.DEFER_BLOCKING 0xc, 0x180 ;  /* 0x030600000000db1d */ /* 0x000fe20000010000 */
[----:B--2---:R-:W-:-:S13]  /*263d0*/  LOP3.LUT P0, RZ, R2, 0x4, RZ, 0xc0, !PT ;  /* 0x0000000402ff7812 */ /* 0x004fda000780c0ff */
[----:B0-----:R-:W-:Y:S05]  /*263e0*/  @!P0 BRA `(.L_x_735) ;  /* 0x0000000000748947 */ /* 0x001fea0003800000 */
[----:B------:R-:W-:-:S13]  /*263f0*/  ISETP.NE.AND P0, PT, R17, RZ, PT ;  /* 0x000000ff1100720c */ /* 0x000fda0003f05270 */
[----:B------:R-:W0:Y:S02]  /*26400*/  @!P0 LDC R17, c[0x0][0x9f0] ;  /* 0x00027c00ff118b82 */ /* 0x000e240000000800 */
[----:B0-----:R-:W-:-:S04]  /*26410*/  IABS R0, R17 ;  /* 0x0000001100007213 */ /* 0x001fc80000000000 */
[----:B------:R-:W0:Y:S08]  /*26420*/  I2F.RP R2, R0 ;  /* 0x0000000000027306 */ /* 0x000e300000209400 */
[----:B0-----:R-:W0:Y:S02]  /*26430*/  MUFU.RCP R2, R2 ;  /* 0x0000000200027308 */ /* 0x001e240000001000 */
[----:B0-----:R-:W-:-:S06]  /*26440*/  VIADD R2, R2, 0xffffffe ;  /* 0x0ffffffe02027836 */ /* 0x001fcc0000000000 */
[----:B------:R-:W0:Y:S02]  /*26450*/  F2I.FTZ.U32.TRUNC.NTZ R3, R2 ;  /* 0x0000000200037305 */ /* 0x000e24000021f000 */
[----:B0-----:R-:W-:-:S04]  /*26460*/  IMAD.MOV R2, RZ, RZ, -R3 ;  /* 0x000000ffff027224 */ /* 0x001fc800078e0a03 */
[----:B------:R-:W-:Y:S02]  /*26470*/  IMAD R4, R2, R0, RZ ;  /* 0x0000000002047224 */ /* 0x000fe400078e02ff */
[----:B------:R-:W-:-:S04]  /*26480*/  IMAD.MOV.U32 R2, RZ, RZ, RZ ;  /* 0x000000ffff027224 */ /* 0x000fc800078e00ff */
[----:B------:R-:W-:Y:S01]  /*26490*/  IMAD.HI.U32 R6, R3, R4, R2 ;  /* 0x0000000403067227 */ /* 0x000fe200078e0002 */
[----:B------:R-:W-:Y:S02]  /*264a0*/  IABS R2, R17 ;  /* 0x0000001100027213 */ /* 0x000fe40000000000 */
[----:B-----5:R-:W-:-:S03]  /*264b0*/  IADD3 R4, R8, -0x1, R17 ;  /* 0xffffffff08047810 */ /* 0x020fc60007ffe011 */
        /* <DEDUP_REMOVED lines=15> */
[----:B------:R0:W-:Y:S02]  /*265b0*/  STL [R1+0x44], R2 ;  /* 0x0000440201007387 */ /* 0x0001e40000100800 */
.L_x_735:
[----:B------:R-:W-:Y:S05]  /*265c0*/  BSYNC B0 ;  /* 0x0000000000007941 */ /* 0x000fea0003800000 */
.L_x_734:
[----:B------:R-:W2:Y:S04]  /*265d0*/  LDL R0, [R1+0x44] ;  /* 0x0000440001007983 */ /* 0x000ea80000100800 */
[----:B0-----:R-:W2:Y:S01]  /*265e0*/  LDL R2, [R1+0x60] ;  /* 0x0000600001027983 */ /* 0x001ea20000100800 */
[----:B------:R-:W-:Y:S01]  /*265f0*/  BSSY B7, `(.L_x_736) ;  /* 0x00004d6000077945 */ /* 0x000fe20003800000 */
[----:B--2---:R-:W-:-:S05]  /*26600*/  IMAD R2, R2, R0, RZ ;  /* 0x0000000002027224 */ /* 0x004fca00078e02ff */
[----:B-----5:R-:W-:Y:S01]  /*26610*/  VIADDMNMX R0, R2, R0, R8, PT ;  /* 0x0000000002007246 */ /* 0x020fe20003800108 */
[----:B------:R0:W-:Y:S03]  /*26620*/  STL [R1+0x34], R2 ;  /* 0x0000340201007387 */ /* 0x0001e60000100800 */
[----:B------:R-:W-:Y:S01]  /*26630*/  ISETP.GT.AND P0, PT, R0, R2, PT ;  /* 0x000000020000720c */ /* 0x000fe20003f04270 */
[----:B------:R0:W-:-:S12]  /*26640*/  STL [R1+0x48], R0 ;  /* 0x0000480001007387 */ /* 0x0001d80000100800 */
[----:B0-----:R-:W-:Y:S05]  /*26650*/  @P0 BRA `(.L_x_737) ;  /* 0x00000000004c0947 */ /* 0x001fea0003800000 */
[----:B------:R-:W0:Y:S02]  /*26660*/  S2R R0, SR_TID.X ;  /* 0x0000000000007919 */ /* 0x000e240000002100 */
[----:B0-----:R-:W-:-:S04]  /*26670*/  LOP3.LUT R0, R0, 0x7f, RZ, 0xc0, !PT ;  /* 0x0000007f00007812 */ /* 0x001fc800078ec0ff */
[----:B------:R-:W-:-:S13]  /*26680*/  ISETP.NE.AND P1, PT, R0, RZ, PT ;  /* 0x000000ff0000720c */ /* 0x000fda0003f25270 */
[----:B------:R-:W-:Y:S05]  /*26690*/  @P1 BRA `(.L_x_738) ;  /* 0x0000004c002c1947 */ /* 0x000fea0003800000 */
[----:B------:R-:W0:Y:S01]  /*266a0*/  S2R R3, SR_LANEID ;  /* 0x0000000000037919 */ /* 0x000e220000000000 */
[----:B------:R-:W-:Y:S01]  /*266b0*/  VOTEU.ANY UR4, UPT, PT ;  /* 0x0000000000047886 */ /* 0x000fe200038e0100 */
[----:B------:R-:W1:Y:S01]  /*266c0*/  LDC.64 R4, c[0x0][0xc60] ;  /* 0x00031800ff047b82 */ /* 0x000e620000000a00 */
[----:B------:R-:W0:Y:S01]  /*266d0*/  FLO.U32 R0, UR4 ;  /* 0x0000000400007d00 */ /* 0x000e2200080e0000 */
[----:B------:R-:W-:-:S07]  /*266e0*/  ULDC.64 UR6, c[0x0][0x208] ;  /* 0x0000820000067ab9 */ /* 0x000fce0000000a00 */
[----:B------:R-:W1:Y:S01]  /*266f0*/  POPC R2, UR4 ;  /* 0x0000000400027d09 */ /* 0x000e620008000000 */
[----:B0-----:R-:W-:-:S13]  /*26700*/  ISETP.EQ.U32.AND P0, PT, R0, R3, PT ;  /* 0x000000030000720c */ /* 0x001fda0003f02070 */
[----:B-1----:R-:W2:Y:S01]  /*26710*/  @P0 ATOMG.E.ADD.STRONG.GPU PT, R5, desc[UR6][R4.64], R2 ;  /* 0x00000002040509a8 */ /* 0x002ea200081ee1c6 */
[----:B------:R-:W0:Y:S02]  /*26720*/  S2R R3, SR_LTMASK ;  /* 0x0000000000037919 */ /* 0x000e240000003900 */
[----:B0-----:R-:W-:-:S06]  /*26730*/  LOP3.LUT R3, R3, UR4, RZ, 0xc0, !PT ;  /* 0x0000000403037c12 */ /* 0x001fcc000f8ec0ff */
[----:B------:R-:W0:Y:S01]  /*26740*/  POPC R3, R3 ;  /* 0x0000000300037309 */ /* 0x000e220000000000 */
[----:B--2---:R-:W0:Y:S02]  /*26750*/  SHFL.IDX PT, R0, R5, R0, 0x1f ;  /* 0x00001f0005007589 */ /* 0x004e2400000e0000 */
[----:B0-----:R-:W-:-:S05]  /*26760*/  IADD3 R0, R0, UR36, R3 ;  /* 0x0000002400007c10 */ /* 0x001fca000fffe003 */
[----:B------:R0:W-:Y:S01]  /*26770*/  STL [R1], R0 ;  /* 0x0000000001007387 */ /* 0x0001e20000100800 */
[----:B------:R-:W-:Y:S05]  /*26780*/  BRA `(.L_x_738) ;  /* 0x0000004800f07947 */ /* 0x000fea0003800000 */
.L_x_737:
        /* <DEDUP_REMOVED lines=20> */
.L_x_740:
[----:B------:R-:W-:Y:S05]  /*268d0*/  BSYNC B6 ;  /* 0x0000000000067941 */ /* 0x000fea0003800000 */
.L_x_739:
        /* <DEDUP_REMOVED lines=8> */
[----:B------:R0:W1:Y:S01]  /*26960*/  LDC.64 R2, c[0x4][R17] ;  /* 0x0100000011027b82 */ /* 0x0000620000000a00 */
[----:B------:R-:W-:Y:S02]  /*26970*/  IMAD.U32 R4, RZ, RZ, UR6 ;  /* 0x00000006ff047e24 */ /* 0x000fe4000f8e00ff */
[----:B------:R-:W-:Y:S02]  /*26980*/  IMAD.U32 R5, RZ, RZ, UR7 ;  /* 0x00000007ff057e24 */ /* 0x000fe4000f8e00ff */
[----:B------:R-:W-:Y:S02]  /*26990*/  IMAD.U32 R6, RZ, RZ, UR8 ;  /* 0x00000008ff067e24 */ /* 0x000fe4000f8e00ff */
[----:B------:R-:W-:-:S02]  /*269a0*/  IMAD.U32 R7, RZ, RZ, UR9 ;  /* 0x00000009ff077e24 */ /* 0x000fc4000f8e00ff */
[----:B------:R-:W-:Y:S02]  /*269b0*/  IMAD.U32 R10, RZ, RZ, UR4 ;  /* 0x00000004ff0a7e24 */ /* 0x000fe4000f8e00ff */
[----:B------:R-:W-:Y:S02]  /*269c0*/  IMAD.U32 R11, RZ, RZ, UR5 ;  /* 0x00000005ff0b7e24 */ /* 0x000fe4000f8e00ff */
[----:B------:R-:W-:Y:S02]  /*269d0*/  IMAD.MOV.U32 R8, RZ, RZ, 0x70 ;  /* 0x00000070ff087424 */ /* 0x000fe400078e00ff */
[----:B------:R-:W-:Y:S02]  /*269e0*/  IMAD.MOV.U32 R12, RZ, RZ, 0x1 ;  /* 0x00000001ff0c7424 */ /* 0x000fe400078e00ff */
[----:B0-----:R-:W-:-:S07]  /*269f0*/  IMAD.MOV.U32 R13, RZ, RZ, RZ ;  /* 0x000000ffff0d7224 */ /* 0x001fce00078e00ff */
[----:B------:R-:W-:-:S07]  /*26a00*/  LEPC R20, `(.L_x_743) ;  /* 0x000000001014794e */ /* 0x000fce0000000000 */
[----:B-1----:R-:W-:Y:S05]  /*26a10*/  CALL.ABS.NOINC R2 ;  /* 0x0000000002007343 */ /* 0x002fea0003c00000 */
.L_x_743:
[----:B------:R0:W1:Y:S01]  /*26a20*/  LDC.64 R2, c[0x4][R17] ;  /* 0x0100000011027b82 */ /* 0x0000620000000a00 */
[----:B------:R-:W-:Y:S01]  /*26a30*/  ULDC.64 UR4, c[0x4][0x1b8] ;  /* 0x01006e0000047ab9 */ /* 0x000fe20000000a00 */
[----:B------:R-:W-:Y:S01]  /*26a40*/  ULDC.64 UR6, c[0x4][0x1c0] ;  /* 0x0100700000067ab9 */ /* 0x000fe20000000a00 */
[----:B------:R-:W-:Y:S01]  /*26a50*/  ULDC.64 UR8, c[0x4][0x128] ;  /* 0x01004a0000087ab9 */ /* 0x000fe20000000a00 */
        /* <DEDUP_REMOVED lines=11> */
.L_x_742:
[----:B------:R-:W-:Y:S05]  /*26b10*/  BSYNC B6 ;  /* 0x0000000000067941 */ /* 0x000fea0003800000 */
.L_x_741:
[----:B------:R-:W2:Y:S01]  /*26b20*/  LDL.LU R2, [R1+0x28] ;  /* 0x0000280001027983 */ /* 0x000ea20000300800 */
[----:B------:R-:W-:-:S03]  /*26b30*/  ULDC.64 UR4, c[0x0][0x9f8] ;  /* 0x00027e0000047ab9 */ /* 0x000fc60000000a00 */
[----:B------:R-:W3:Y:S04]  /*26b40*/  LDL.LU R0, [R1+0x3c] ;  /* 0x00003c0001007983 */ /* 0x000ee80000300800 */
[----:B------:R-:W4:Y:S01]  /*26b50*/  LDL R7, [R1+0x14] ;  /* 0x0000140001077983 */ /* 0x000f220000100800 */
[----:B------:R-:W-:Y:S01]  /*26b60*/  ISETP.NE.U32.AND P0, PT, RZ, UR4, PT ;  /* 0x00000004ff007c0c */ /* 0x000fe2000bf05070 */
[----:B------:R-:W-:Y:S02]  /*26b70*/  ULDC.64 UR6, c[0x0][0x208] ;  /* 0x0000820000067ab9 */ /* 0x000fe40000000a00 */
[----:B------:R-:W5:Y:S01]  /*26b80*/  LDL R17, [R1+0x48] ;  /* 0x0000480001117983 */ /* 0x000f620000100800 */
[----:B------:R-:W-:-:S13]  /*26b90*/  ISETP.NE.AND.EX P0, PT, RZ, UR5, PT, P0 ;  /* 0x00000005ff007c0c */ /* 0x000fda000bf05300 */
[----:B--2---:R-:W-:-:S04]  /*26ba0*/  @P0 IADD3 R2, P1, R2, UR4, RZ ;  /* 0x0000000402020c10 */ /* 0x004fc8000ff3e0ff */
[----:B---3--:R-:W-:Y:S01]  /*26bb0*/  @P0 IADD3.X R3, R0, UR5, RZ, P1, !PT ;  /* 0x0000000500030c10 */ /* 0x008fe20008ffe4ff */
[----:B------:R-:W-:-:S04]  /*26bc0*/  ULDC.64 UR4, c[0x0][0xa08] ;  /* 0x0002820000047ab9 */ /* 0x000fc80000000a00 */
[----:B----4-:R0:W2:Y:S02]  /*26bd0*/  @P0 LDG.E R7, desc[UR6][R2.64] ;  /* 0x0000000602070981 */ /* 0x0100a4000c1e1900 */
[----:B0-----:R-:W0:Y:S01]  /*26be0*/  LDC.64 R2, c[0x0][0x418] ;  /* 0x00010600ff027b82 */ /* 0x001e220000000a00 */
[----:B-----5:R-:W-:Y:S01]  /*26bf0*/  VIADD R0, R17, 0xffffffff ;  /* 0xffffffff11007836 */ /* 0x020fe20000000000 */
[----:B--2---:R-:W-:Y:S01]  /*26c00*/  SHF.R.S32.HI R8, RZ, 0x1f, R7 ;  /* 0x0000001fff087819 */ /* 0x004fe20000011407 */
[----:B------:R1:W-:Y:S04]  /*26c10*/  @P0 STL [R1+0x14], R7 ;  /* 0x0000140701000387 */ /* 0x0003e80000100800 */
[----:B------:R1:W-:Y:S01]  /*26c20*/  STL [R1+0x28], R8 ;  /* 0x0000280801007387 */ /* 0x0003e20000100800 */
[----:B0-----:R-:W-:Y:S01]  /*26c30*/  LOP3.LUT P0, RZ, R2, UR4, RZ, 0xfc, !PT ;  /* 0x0000000402ff7c12 */ /* 0x001fe2000f80fcff */
[----:B------:R-:W-:-:S03]  /*26c40*/  UMOV UR4, 0xffffffff ;  /* 0xffffffff00047882 */ /* 0x000fc60000000000 */
[----:B------:R-:W-:-:S04]  /*26c50*/  LOP3.LUT P0, RZ, R3, UR5, RZ, 0xfc, P0 ;  /* 0x0000000503ff7c12 */ /* 0x000fc8000800fcff */
[----:B------:R-:W-:Y:S01]  /*26c60*/  SEL R17, R7, RZ, !P0 ;  /* 0x000000ff07117207 */ /* 0x000fe20004000000 */
[----:B-1----:R-:W-:Y:S08]  /*26c70*/  BRA.DIV UR4, `(.L_x_744) ;  /* 0x00000062047c7947 */ /* 0x002ff0000b800000 */
[----:B------:R-:W0:Y:S02]  /*26c80*/  S2R R4, SR_TID.X ;  /* 0x0000000000047919 */ /* 0x000e240000002100 */
[----:B0-----:R-:W-:-:S04]  /*26c90*/  SHF.R.U32.HI R4, RZ, 0x5, R4 ;  /* 0x00000005ff047819 */ /* 0x001fc80000011604 */
[----:B------:R-:W-:-:S05]  /*26ca0*/  LOP3.LUT R4, R4, 0x3, RZ, 0xc0, !PT ;  /* 0x0000000304047812 */ /* 0x000fca00078ec0ff */
[----:B------:R0:W1:Y:S02]  /*26cb0*/  SHFL.IDX PT, R14, R4, RZ, 0x1f ;  /* 0x00001fff040e7589 */ /* 0x00006400000e0000 */
.L_x_888:
[----:B0-----:R-:W2:Y:S01]  /*26cc0*/  LDL.LU R4, [R1+0x10] ;  /* 0x0000100001047983 */ /* 0x001ea20000300800 */
[----:B------:R-:W-:Y:S02]  /*26cd0*/  PLOP3.LUT P1, PT, PT, PT, PT, 0x8, 0x0 ;  /* 0x000000000000781c */ /* 0x000fe40003f2e170 */
[----:B-1----:R-:W-:Y:S01]  /*26ce0*/  ISETP.NE.AND P0, PT, R14, RZ, PT ;  /* 0x000000ff0e00720c */ /* 0x002fe20003f05270 */
[----:B------:R0:W-:Y:S01]  /*26cf0*/  STL [R1+0x8], R0 ;  /* 0x0000080001007387 */ /* 0x0001e20000100800 */
[----:B--2---:R-:W-:-:S09]  /*26d00*/  LOP3.LUT R4, R4, 0xfffffffb, RZ, 0xc0, !PT ;  /* 0xfffffffb04047812 */ /* 0x004fd200078ec0ff */
[----:B------:R-:W-:-:S05]  /*26d10*/  @P1 LOP3.LUT R4, R4, 0x4, RZ, 0xfc, !PT ;  /* 0x0000000404041812 */ /* 0x000fca00078efcff */
[----:B------:R0:W-:Y:S01]  /*26d20*/  STL [R1+0x10], R4 ;  /* 0x0000100401007387 */ /* 0x0001e20000100800 */
[----:B------:R-:W-:Y:S05]  /*26d30*/  @P0 BRA `(.L_x_745) ;  /* 0x0000000400440947 */ /* 0x000fea0003800000 */
[----:B------:R-:W-:-:S03]  /*26d40*/  UMOV UR4, 0xffffffff ;  /* 0xffffffff00047882 */ /* 0x000fc60000000000 */
[----:B------:R-:W-:Y:S05]  /*26d50*/  BRA.DIV UR4, `(.L_x_746) ;  /* 0x0000006204787947 */ /* 0x000fea000b800000 */
[----:B------:R-:W-:-:S13]  /*26d60*/  ELECT P6, URZ, PT ;  /* 0x00000000003f782f */ /* 0x000fda00038c0000 */
.L_x_891:
[----:B------:R-:W-:Y:S05]  /*26d70*/  @!P6 BRA `(.L_x_745) ;  /* 0x000000040034e947 */ /* 0x000fea0003800000 */
[----:B------:R-:W-:-:S04]  /*26d80*/  ISETP.NE.U32.AND P0, PT, R2, RZ, PT ;  /* 0x000000ff0200720c */ /* 0x000fc80003f05070 */
[----:B------:R-:W-:-:S13]  /*26d90*/  ISETP.NE.AND.EX P0, PT, R3, RZ, PT, P0 ;  /* 0x000000ff0300720c */ /* 0x000fda0003f05300 */
[----:B------:R-:W-:Y:S05]  /*26da0*/  @!P0 BRA `(.L_x_747) ;  /* 0x0000000000548947 */ /* 0x000fea0003800000 */
[----:B------:R-:W1:Y:S01]  /*26db0*/  LDC R6, c[0x0][0x43c] ;  /* 0x00010f00ff067b82 */ /* 0x000e620000000800 */
[----:B------:R-:W-:Y:S01]  /*26dc0*/  IMAD.MOV.U32 R9, RZ, RZ, R0 ;  /* 0x000000ffff097224 */ /* 0x000fe200078e0000 */
[----:B------:R-:W-:Y:S01]  /*26dd0*/  ULDC.64 UR4, c[0x0][0x428] ;  /* 0x00010a0000047ab9 */ /* 0x000fe20000000a00 */
[----:B------:R-:W-:Y:S02]  /*26de0*/  ULDC.64 UR6, c[0x0][0x208] ;  /* 0x0000820000067ab9 */ /* 0x000fe40000000a00 */
[----:B0-----:R-:W-:Y:S01]  /*26df0*/  IMAD.MOV.U32 R0, RZ, RZ, R9 ;  /* 0x000000ffff007224 */ /* 0x001fe200078e0009 */
[----:B-1----:R-:W-:-:S13]  /*26e00*/  ISETP.NE.AND P0, PT, R6, 0x1, PT ;  /* 0x000000010600780c */ /* 0x002fda0003f05270 */
[----:B------:R-:W0:Y:S02]  /*26e10*/  @P0 LDC.64 R4, c[0x0][0x440] ;  /* 0x00011000ff040b82 */ /* 0x000e240000000a00 */
[----:B0-----:R-:W-:-:S05]  /*26e20*/  @P0 IMAD.HI.U32 R4, R9, R4, RZ ;  /* 0x0000000409040227 */ /* 0x001fca00078e00ff */
        /* <DEDUP_REMOVED lines=13> */
.L_x_747:
[----:B-1----:R-:W2:Y:S01]  /*26f00*/  LDL R2, [R1+0x18] ;  /* 0x0000180001027983 */ /* 0x002ea20000100800 */
[----:B0-----:R-:W-:Y:S01]  /*26f10*/  IMAD R0, R19, 0x8, R18 ;  /* 0x0000000813007824 */ /* 0x001fe200078e0212 */
[----:B--2---:R-:W-:-:S04]  /*26f20*/  SHF.L.U32 R2, R2, 0x1f, RZ ;  /* 0x0000001f02027819 */ /* 0x004fc800000006ff */
[----:B------:R-:W0:Y:S02]  /*26f30*/  SYNCS.PHASECHK.TRANS64.TRYWAIT P0, [R0+URZ+0x38840], R2 ;  /* 0x03884002000075a7 */ /* 0x000e24000800017f */
[----:B0-----:R-:W-:Y:S05]  /*26f40*/  @!P0 BRA `(.L_x_748) ;  /* 0x00000060001c8947 */ /* 0x001fea0003800000 */
.L_x_892:
[----:B------:R1:W5:Y:S01]  /*26f50*/  LDL R3, [R1+0x10] ;  /* 0x0000100001037983 */ /* 0x0003620000100800 */
[----:B------:R-:W2:Y:S02]  /*26f60*/  S2R R4, SR_TID.X ;  /* 0x0000000000047919 */ /* 0x000ea40000002100 */
[----:B--2---:R-:W-:-:S04]  /*26f70*/  LOP3.LUT R4, R4, 0x7f, RZ, 0xc0, !PT ;  /* 0x0000007f04047812 */ /* 0x004fc800078ec0ff */
[----:B------:R-:W-:-:S13]  /*26f80*/  ISETP.NE.AND P0, PT, R4, RZ, PT ;  /* 0x000000ff0400720c */ /* 0x000fda0003f05270 */
[----:B-1----:R-:W-:Y:S05]  /*26f90*/  @P0 BRA `(.L_x_749) ;  /* 0x0000000000140947 */ /* 0x002fea0003800000 */
[----:B-----5:R-:W-:Y:S01]  /*26fa0*/  LOP3.LUT P1, RZ, R3, 0x1, RZ, 0xc0, !PT ;  /* 0x0000000103ff7812 */ /* 0x020fe2000782c0ff */
[----:B0-----:R-:W-:-:S04]  /*26fb0*/  IMAD.MOV.U32 R2, RZ, RZ, 0xa000 ;  /* 0x0000a000ff027424 */ /* 0x001fc800078e00ff */
[----:B------:R1:W-:Y:S08]  /*26fc0*/  SYNCS.ARRIVE.TRANS64 RZ, [R0+URZ+0x38830], R2 ;  /* 0x0388300200ff79a7 */ /* 0x0003f0000800003f */
[----:B------:R-:W-:Y:S05]  /*26fd0*/  @!P1 BRA `(.L_x_749) ;  /* 0x0000000000049947 */ /* 0x000fea0003800000 */
[----:B------:R-:W-:Y:S01]  /*26fe0*/  BPT.TRAP 0x1 ;  /* 0x000000040000795c */ /* 0x000fe20000300000 */
.L_x_749:
[----:B------:R-:W2:Y:S04]  /*26ff0*/  LDL R4, [R1+0x8] ;  /* 0x0000080001047983 */ /* 0x000ea80000100800 */
[----:B01----:R-:W3:Y:S01]  /*27000*/  LDL R2, [R1+0x1c] ;  /* 0x00001c0001027983 */ /* 0x003ee20000100800 */
        /* <DEDUP_REMOVED lines=9> */
[----:B------:R-:W-:Y:S01]  /*270a0*/  PLOP3.LUT P0, PT, PT, PT, PT, 0x80, 0x0 ;  /* 0x000000000000781c */ /* 0x000fe20003f0f070 */
[----:B------:R-:W-:Y:S01]  /*270b0*/  UMOV UR17, 0x40 ;  /* 0x0000004000117882 */ /* 0x000fe20000000000 */
[----:B------:R-:W-:-:S02]  /*270c0*/  LOP3.LUT R3, R3, 0xfffffffb, RZ, 0xc0, !PT ;  /* 0xfffffffb03037812 */ /* 0x000fc400078ec0ff */
[----:B------:R-:W-:-:S07]  /*270d0*/  UIADD3 UR9, UR9, 0x38830, URZ ;  /* 0x0003883009097890 */ /* 0x000fce000fffe03f */
[----:B------:R-:W-:Y:S02]  /*270e0*/  UIADD3 UR8, UR14, 0x24400, URZ ;  /* 0x000244000e087890 */ /* 0x000fe4000fffe03f */
[----:B------:R-:W-:Y:S01]  /*270f0*/  UIADD3 UR15, UR14, 0x26c00, URZ ;  /* 0x00026c000e0f7890 */ /* 0x000fe2000fffe03f */
[----:B------:R-:W-:Y:S01]  /*27100*/  @P0 LOP3.LUT R3, R3, 0x4, RZ, 0xfc, !PT ;  /* 0x0000000403030812 */ /* 0x000fe200078efcff */
[----:B------:R-:W-:Y:S02]  /*27110*/  UIADD3 UR16, UR14, 0x29400, URZ ;  /* 0x000294000e107890 */ /* 0x000fe4000fffe03f */
[----:B------:R-:W-:Y:S02]  /*27120*/  UIADD3 UR14, UR14, 0x2bc00, URZ ;  /* 0x0002bc000e0e7890 */ /* 0x000fe4000fffe03f */
[----:B------:R1:W-:Y:S01]  /*27130*/  STL [R1+0x10], R3 ;  /* 0x0000100301007387 */ /* 0x0003e20000100800 */
[----:B--2---:R-:W-:Y:S02]  /*27140*/  R2UR UR11, R4 ;  /* 0x00000000040b72ca */ /* 0x004fe400000e0000 */
[----:B---3--:R-:W-:-:S13]  /*27150*/  R2UR UR5, R2 ;  /* 0x00000000020572ca */ /* 0x008fda00000e0000 */
[----:B------:R-:W-:Y:S02]  /*27160*/  UIMAD UR11, UR11, 0x50, UR5 ;  /* 0x000000500b0b78a4 */ /* 0x000fe4000f8e0205 */
[----:B------:R-:W-:-:S09]  /*27170*/  UIADD3.X UR5, URZ, UR39, URZ, UP0, !UPT ;  /* 0x000000273f057290 */ /* 0x000fd200087fe43f */
[----:B------:R0:W-:Y:S02]  /*27180*/  UTMALDG.4D [UR8], [UR4], desc[UR6] ;  /* 0x00000608040075b4 */ /* 0x0001e40008019000 */
[----:B0-----:R-:W-:Y:S01]  /*27190*/  UMOV UR8, UR15 ;  /* 0x0000000f00087c82 */ /* 0x001fe20008000000 */
[----:B------:R-:W-:Y:S01]  /*271a0*/  UMOV UR10, UR17 ;  /* 0x00000011000a7c82 */ /* 0x000fe20008000000 */
[----:B------:R-:W-:Y:S01]  /*271b0*/  UMOV UR15, 0x80 ;  /* 0x00000080000f7882 */ /* 0x000fe20000000000 */
[----:B------:R0:W-:Y:S02]  /*271c0*/  UTMALDG.4D [UR8], [UR4], desc[UR6] ;  /* 0x00000608040075b4 */ /* 0x0001e40008019000 */
[----:B0-----:R-:W-:Y:S01]  /*271d0*/  UMOV UR8, UR16 ;  /* 0x0000001000087c82 */ /* 0x001fe20008000000 */
[----:B------:R-:W-:Y:S01]  /*271e0*/  UMOV UR10, UR15 ;  /* 0x0000000f000a7c82 */ /* 0x000fe20008000000 */
[----:B------:R-:W-:Y:S01]  /*271f0*/  UMOV UR15, 0xc0 ;  /* 0x000000c0000f7882 */ /* 0x000fe20000000000 */
[----:B------:R0:W-:Y:S02]  /*27200*/  UTMALDG.4D [UR8], [UR4], desc[UR6] ;  /* 0x00000608040075b4 */ /* 0x0001e40008019000 */
[----:B0-----:R-:W-:Y:S01]  /*27210*/  UMOV UR8, UR14 ;  /* 0x0000000e00087c82 */ /* 0x001fe20008000000 */
[----:B------:R-:W-:-:S02]  /*27220*/  UMOV UR10, UR15 ;  /* 0x0000000f000a7c82 */ /* 0x000fc40008000000 */
[----:B------:R1:W-:Y:S02]  /*27230*/  UTMALDG.4D [UR8], [UR4], desc[UR6] ;  /* 0x00000608040075b4 */ /* 0x0003e40008019000 */
[----:B-1----:R-:W-:Y:S01]  /*27240*/  NOP ;  /* 0x0000000000007918 */ /* 0x002fe20000000000 */
.L_x_745:
[----:B------:R-:W2:Y:S04]  /*27250*/  LDL.LU R3, [R1+0x4c] ;  /* 0x00004c0001037983 */ /* 0x000ea80000300800 */
[----:B------:R-:W3:Y:S04]  /*27260*/  LDL.LU R5, [R1+0x38] ;  /* 0x0000380001057983 */ /* 0x000ee80000300800 */
[----:B0-----:R-:W4:Y:S01]  /*27270*/  LDL.LU R4, [R1+0x58] ;  /* 0x0000580001047983 */ /* 0x001f220000300800 */
        /* <DEDUP_REMOVED lines=21> */
[----:B0-----:R-:W-:Y:S01]  /*273d0*/  MOV R2, 0x0 ;  /* 0x0000000000027802 */ /* 0x001fe20000000f00 */
        /* <DEDUP_REMOVED lines=15> */
.L_x_751:
[----:B------:R-:W-:Y:S05]  /*274d0*/  BSYNC B6 ;  /* 0x0000000000067941 */ /* 0x000fea0003800000 */
.L_x_750:
[----:B0-----:R-:W2:Y:S01]  /*274e0*/  LDL.LU R0, [R1+0x4c] ;  /* 0x00004c0001007983 */ /* 0x001ea20000300800 */
[----:B------:R-:W-:Y:S01]  /*274f0*/  ULDC.64 UR4, c[0x0][0x2d8] ;  /* 0x0000b60000047ab9 */ /* 0x000fe20000000a00 */
[----:B------:R-:W0:Y:S02]  /*27500*/  LDC R8, c[0x0][0x448] ;  /* 0x00011200ff087b82 */ /* 0x000e240000000800 */
[----:B------:R-:W3:Y:S04]  /*27510*/  LDL.LU R5, [R1+0x3c] ;  /* 0x00003c0001057983 */ /* 0x000ee80000300800 */
[----:B------:R-:W3:Y:S04]  /*27520*/  LDL.LU.64 R2, [R1+0x50] ;  /* 0x0000500001027983 */ /* 0x000ee80000300a00 */
[----:B------:R-:W4:Y:S01]  /*27530*/  LDL.LU R4, [R1+0x38] ;  /* 0x0000380001047983 */ /* 0x000f220000300800 */
[----:B0-----:R-:W-:-:S13]  /*27540*/  ISETP.NE.AND P0, PT, R8, 0x1, PT ;  /* 0x000000010800780c */ /* 0x001fda0003f05270 */
[----:B------:R-:W0:Y:S01]  /*27550*/  @P0 LDC R7, c[0x0][0x450] ;  /* 0x00011400ff070b82 */ /* 0x000e220000000800 */
[----:B---3--:R-:W-:Y:S02]  /*27560*/  IMAD.MOV.U32 R3, RZ, RZ, R5 ;  /* 0x000000ffff037224 */ /* 0x008fe400078e0005 */
[----:B------:R-:W3:Y:S01]  /*27570*/  LDL.LU R5, [R1+0x4] ;  /* 0x0000040001057983 */ /* 0x000ee20000300800 */
[C---:B------:R-:W-:Y:S01]  /*27580*/  IMAD.WIDE.U32 R2, R16.reuse, UR4, R2 ;  /* 0x0000000410027c25 */ /* 0x040fe2000f8e0002 */
[----:B------:R-:W1:Y:S03]  /*27590*/  S2R R10, SR_TID.X ;  /* 0x00000000000a7919 */ /* 0x000e660000002100 */
[----:B------:R-:W-:Y:S01]  /*275a0*/  IMAD R3, R16, UR5, R3 ;  /* 0x0000000510037c24 */ /* 0x000fe2000f8e0203 */
[----:B------:R-:W-:Y:S01]  /*275b0*/  ULDC.64 UR4, c[0x0][0x2e0] ;  /* 0x0000b80000047ab9 */ /* 0x000fe20000000a00 */
[----:B------:R-:W5:Y:S01]  /*275c0*/  S2R R9, SR_TID.X ;  /* 0x0000000000097919 */ /* 0x000f620000002100 */
[----:B--2---:R-:W-:-:S02]  /*275d0*/  IMAD R0, R0, UR4, RZ ;  /* 0x0000000400007c24 */ /* 0x004fc4000f8e02ff */
[----:B----4-:R-:W-:-:S04]  /*275e0*/  IMAD.WIDE.U32 R2, R4, UR4, R2 ;  /* 0x0000000404027c25 */ /* 0x010fc8000f8e0002 */
[----:B------:R-:W-:Y:S01]  /*275f0*/  IMAD R0, R4, UR5, R0 ;  /* 0x0000000504007c24 */ /* 0x000fe2000f8e0200 */
[----:B------:R-:W-:Y:S01]  /*27600*/  ULDC.64 UR4, c[0x0][0x2d0] ;  /* 0x0000b40000047ab9 */ /* 0x000fe20000000a00 */
[----:B------:R-:W2:Y:S02]  /*27610*/  S2R R4, SR_TID.X ;  /* 0x0000000000047919 */ /* 0x000ea40000002100 */
[----:B------:R-:W-:Y:S02]  /*27620*/  IMAD.IADD R3, R3, 0x1, R0 ;  /* 0x0000000103037824 */ /* 0x000fe400078e0200 */
[----:B-1----:R-:W-:Y:S02]  /*27630*/  IMAD.SHL.U32 R10, R10, 0x8, RZ ;  /* 0x000000080a0a7824 */ /* 0x002fe400078e00ff */
[----:B-----5:R-:W-:-:S03]  /*27640*/  IMAD.SHL.U32 R9, R9, 0x8, RZ ;  /* 0x0000000809097824 */ /* 0x020fc600078e00ff */
[----:B------:R-:W-:-:S04]  /*27650*/  LOP3.LUT R10, R10, 0x38, RZ, 0xc0, !PT ;  /* 0x000000380a0a7812 */ /* 0x000fc800078ec0ff */
[C---:B------:R-:W-:Y:S02]  /*27660*/  LOP3.LUT R12, R10.reuse, 0x40, RZ, 0xfc, !PT ;  /* 0x000000400a0c7812 */ /* 0x040fe400078efcff */
[----:B------:R-:W-:Y:S02]  /*27670*/  LOP3.LUT R11, R10, 0x80, RZ, 0xfc, !PT ;  /* 0x000000800a0b7812 */ /* 0x000fe400078efcff */
[----:B--2---:R-:W-:Y:S02]  /*27680*/  LOP3.LUT R4, R4, 0x7f, RZ, 0xc0, !PT ;  /* 0x0000007f04047812 */ /* 0x004fe400078ec0ff */
[----:B------:R-:W-:Y:S02]  /*27690*/  LOP3.LUT R9, R9, 0x38, RZ, 0xc0, !PT ;  /* 0x0000003809097812 */ /* 0x000fe400078ec0ff */
[----:B------:R-:W-:Y:S02]  /*276a0*/  SHF.R.U32.HI R6, RZ, 0x3, R4 ;  /* 0x00000003ff067819 */ /* 0x000fe40000011604 */
[----:B------:R-:W1:Y:S01]  /*276b0*/  S2R R4, SR_TID.X ;  /* 0x0000000000047919 */ /* 0x000e620000002100 */
[----:B------:R-:W-:Y:S01]  /*276c0*/  LOP3.LUT R10, R10, 0xc0, RZ, 0xfc, !PT ;  /* 0x000000c00a0a7812 */ /* 0x000fe200078efcff */
[----:B-1----:R-:W-:-:S05]  /*276d0*/  IMAD.SHL.U32 R4, R4, 0x10, RZ ;  /* 0x0000001004047824 */ /* 0x002fca00078e00ff */
[----:B------:R-:W-:Y:S02]  /*276e0*/  LOP3.LUT R4, R6, 0x70, R4, 0xf8, !PT ;  /* 0x0000007006047812 */ /* 0x000fe400078ef804 */
[----:B------:R-:W1:Y:S01]  /*276f0*/  @P0 LDC R6, c[0x0][0x44c] ;  /* 0x00011300ff060b82 */ /* 0x000e620000000800 */
[----:B---3--:R-:W-:-:S05]  /*27700*/  IMAD.SHL.U32 R5, R5, 0x80, RZ ;  /* 0x0000008005057824 */ /* 0x008fca00078e00ff */
[----:B------:R-:W-:-:S05]  /*27710*/  LOP3.LUT R4, R4, R5, RZ, 0xfc, !PT ;  /* 0x0000000504047212 */ /* 0x000fca00078efcff */
[----:B-1----:R-:W-:-:S04]  /*27720*/  @P0 IMAD.HI.U32 R6, R4, R6, RZ ;  /* 0x0000000604060227 */ /* 0x002fc800078e00ff */
[----:B------:R-:W-:Y:S01]  /*27730*/  IMAD.MOV.U32 R0, RZ, RZ, R4 ;  /* 0x000000ffff007224 */ /* 0x000fe200078e0004 */
[----:B0-----:R-:W-:-:S05]  /*27740*/  @P0 SHF.R.U32.HI R0, RZ, R7, R6 ;  /* 0x00000007ff000219 */ /* 0x001fca0000011606 */
        /* <DEDUP_REMOVED lines=10> */
[----:B------:R-:W-:-:S04]  /*277f0*/  IMAD R0, R0, UR4, RZ ;  /* 0x0000000400007c24 */ /* 0x000fc8000f8e02ff */
[----:B------:R-:W-:Y:S01]  /*27800*/  IMAD R4, R4, UR5, R0 ;  /* 0x0000000504047c24 */ /* 0x000fe2000f8e0200 */
[----:B------:R-:W-:-:S03]  /*27810*/  ULDC.64 UR4, c[0x0][0x280] ;  /* 0x0000a00000047ab9 */ /* 0x000fc60000000a00 */
[----:B------:R-:W-:Y:S01]  /*27820*/  IMAD.IADD R3, R3, 0x1, R4 ;  /* 0x0000000103037824 */ /* 0x000fe200078e0204 */
[C---:B------:R-:W-:Y:S01]  /*27830*/  LEA R4, P0, R2.reuse, UR4, 0x1 ;  /* 0x0000000402047c11 */ /* 0x040fe2000f8008ff */
[----:B------:R-:W-:Y:S02]  /*27840*/  ULDC UR4, c[0x0][0x2b8] ;  /* 0x0000ae0000047ab9 */ /* 0x000fe40000000800 */
[----:B------:R-:W-:Y:S02]  /*27850*/  ISETP.GE.AND P4, PT, R9, UR4, PT ;  /* 0x0000000409007c0c */ /* 0x000fe4000bf86270 */
[----:B------:R-:W-:Y:S01]  /*27860*/  LEA.HI.X R3, R2, UR5, R3, 0x1, P0 ;  /* 0x0000000502037c11 */ /* 0x000fe200080f0c03 */
[----:B------:R-:W-:Y:S01]  /*27870*/  UMOV UR5, 0xffffffff ;  /* 0xffffffff00057882 */ /* 0x000fe20000000000 */
[----:B------:R-:W-:Y:S02]  /*27880*/  ISETP.GE.AND P3, PT, R12, UR4, PT ;  /* 0x000000040c007c0c */ /* 0x000fe4000bf66270 */
[----:B------:R-:W-:-:S02]  /*27890*/  ISETP.GE.AND P0, PT, R11, UR4, PT ;  /* 0x000000040b007c0c */ /* 0x000fc4000bf06270 */
[----:B------:R-:W-:Y:S01]  /*278a0*/  ISETP.GE.AND P1, PT, R10, UR4, PT ;  /* 0x000000040a007c0c */ /* 0x000fe2000bf26270 */
[----:B------:R-:W-:-:S12]  /*278b0*/  BRA.DIV UR5, `(.L_x_752) ;  /* 0x0000005605d47947 */ /* 0x000fd8000b800000 */
[----:B------:R-:W2:Y:S04]  /*278c0*/  LDL.LU R6, [R1+0x5c] ;  /* 0x00005c0001067983 */ /* 0x000ea80000300800 */
[----:B------:R-:W3:Y:S01]  /*278d0*/  LDL R10, [R1+0x2c] ;  /* 0x00002c00010a7983 */ /* 0x000ee20000100800 */
[----:B------:R-:W0:Y:S02]  /*278e0*/  S2R R7, SR_TID.X ;  /* 0x0000000000077919 */ /* 0x000e240000002100 */
[----:B0-----:R-:W-:-:S04]  /*278f0*/  LOP3.LUT R7, R7, 0x7f, RZ, 0xc0, !PT ;  /* 0x0000007f07077812 */ /* 0x001fc800078ec0ff */
[----:B------:R-:W-:Y:S02]  /*27900*/  SHF.R.U32.HI R11, RZ, 0x3, R7 ;  /* 0x00000003ff0b7819 */ /* 0x000fe40000011607 */
[----:B------:R-:W0:Y:S03]  /*27910*/  SHFL.IDX PT, R7, R4, RZ, 0x181f ;  /* 0x00181fff04077589 */ /* 0x000e2600000e0000 */
[----:B------:R-:W-:Y:S01]  /*27920*/  IMAD.IADD R0, R11, 0x1, R5 ;  /* 0x000000010b007824 */ /* 0x000fe200078e0205 */
[----:B------:R-:W-:Y:S01]  /*27930*/  ULDC.64 UR4, c[0x0][0x208] ;  /* 0x0000820000047ab9 */ /* 0x000fe20000000a00 */
[----:B------:R-:W-:Y:S01]  /*27940*/  SHFL.IDX PT, R5, R4, 0x1, 0x181f ;  /* 0x00381f0004057f89 */ /* 0x000fe200000e0000 */
[----:B--2---:R-:W-:-:S03]  /*27950*/  IMAD R2, R6, R8, RZ ;  /* 0x0000000806027224 */ /* 0x004fc600078e02ff */
[----:B------:R-:W1:Y:S02]  /*27960*/  SHFL.IDX PT, R6, R3, RZ, 0x181f ;  /* 0x00181fff03067589 */ /* 0x000e6400000e0000 */
[----:B------:R-:W-:-:S13]  /*27970*/  ISETP.GE.AND P2, PT, R0, R2, PT ;  /* 0x000000020000720c */ /* 0x000fda0003f46270 */
[----:B0-----:R-:W-:-:S05]  /*27980*/  @!P2 LEA R7, P5, R9, R7, 0x1 ;  /* 0x000000070907a211 */ /* 0x001fca00078a08ff */
[----:B-1----:R-:W-:-:S05]  /*27990*/  @!P2 IMAD.X R6, RZ, RZ, R6, P5 ;  /* 0x000000ffff06a224 */ /* 0x002fca00028e0606 */
[----:B------:R-:W-:-:S04]  /*279a0*/  @!P2 LOP3.LUT R7, R7, R6, RZ, 0x3c, !PT ;  /* 0x000000060707a212 */ /* 0x000fc800078e3cff */
[----:B------:R-:W-:-:S04]  /*279b0*/  @!P2 LOP3.LUT R6, R7, R6, RZ, 0x3c, !PT ;  /* 0x000000060706a212 */ /* 0x000fc800078e3cff */
[----:B------:R-:W-:-:S05]  /*279c0*/  @!P2 LOP3.LUT R7, R7, R6, RZ, 0x3c, !PT ;  /* 0x000000060707a212 */ /* 0x000fca00078e3cff */
[----:B---3--:R-:W-:Y:S04]  /*279d0*/  @!P2 LDGSTS.E.BYPASS.LTC128B.128 [R10+0x14400], desc[UR4][R6.64], !P4 ;  /* 0x14400000060aafae */ /* 0x008fe8000e101d44 */
[----:B------:R-:W-:Y:S04]  /*279e0*/  @!P2 LDGSTS.E.BYPASS.LTC128B.128 [R10+0x18400], desc[UR4][R6.64+0x80], !P3 ;  /* 0x18400080060aafae */ /* 0x000fe8000d901d44 */
[----:B------:R-:W-:Y:S04]  /*279f0*/  @!P2 LDGSTS.E.BYPASS.LTC128B.128 [R10+0x1c400], desc[UR4][R6.64+0x100], !P0 ;  /* 0x1c400100060aafae */ /* 0x000fe8000c101d44 */
[----:B------:R0:W-:Y:S04]  /*27a00*/  @!P2 LDGSTS.E.BYPASS.LTC128B.128 [R10+0x20400], desc[UR4][R6.64+0x180], !P1 ;  /* 0x20400180060aafae */ /* 0x0001e8000c901d44 */
[----:B0-----:R-:W0:Y:S01]  /*27a10*/  SHFL.IDX PT, R7, R3, 0x1, 0x181f ;  /* 0x00381f0003077f89 */ /* 0x001e2200000e0000 */
[----:B------:R-:W-:-:S05]  /*27a20*/  VIADD R6, R0, 0x10 ;  /* 0x0000001000067836 */ /* 0x000fca0000000000 */
[----:B------:R-:W-:-:S13]  /*27a30*/  ISETP.GE.AND P2, PT, R6, R2, PT ;  /* 0x000000020600720c */ /* 0x000fda0003f46270 */
[----:B------:R-:W-:-:S05]  /*27a40*/  @!P2 LEA R5, P5, R9, R5, 0x1 ;  /* 0x000000050905a211 */ /* 0x000fca00078a08ff */
[----:B0-----:R-:W-:-:S04]  /*27a50*/  @!P2 IMAD.X R6, RZ, RZ, R7, P5 ;  /* 0x000000ffff06a224 */ /* 0x001fc800028e0607 */
[----:B------:R-:W-:Y:S02]  /*27a60*/  @!P2 IMAD.MOV.U32 R7, RZ, RZ, R6 ;  /* 0x000000ffff07a224 */ /* 0x000fe400078e0006 */
[----:B------:R-:W-:Y:S02]  /*27a70*/  @!P2 IMAD.MOV.U32 R6, RZ, RZ, R5 ;  /* 0x000000ffff06a224 */ /* 0x000fe400078e0005 */
[----:B------:R-:W0:Y:S04]  /*27a80*/  SHFL.IDX PT, R5, R4, 0x2, 0x181f ;  /* 0x00581f0004057f89 */ /* 0x000e2800000e0000 */
[----:B------:R-:W-:Y:S04]  /*27a90*/  @!P2 LDGSTS.E.BYPASS.LTC128B.128 [R10+0x14c00], desc[UR4][R6.64], !P4 ;  /* 0x14c00000060aafae */ /* 0x000fe8000e101d44 */
[----:B------:R-:W-:Y:S04]  /*27aa0*/  @!P2 LDGSTS.E.BYPASS.LTC128B.128 [R10+0x18c00], desc[UR4][R6.64+0x80], !P3 ;  /* 0x18c00080060aafae */ /* 0x000fe8000d901d44 */
[----:B------:R-:W-:Y:S04]  /*27ab0*/  @!P2 LDGSTS.E.BYPASS.LTC128B.128 [R10+0x1cc00], desc[UR4][R6.64+0x100], !P0 ;  /* 0x1cc00100060aafae */ /* 0x000fe8000c101d44 */
[----:B------:R1:W-:Y:S04]  /*27ac0*/  @!P2 LDGSTS.E.BYPASS.LTC128B.128 [R10+0x20c00], desc[UR4][R6.64+0x180], !P1 ;  /* 0x20c00180060aafae */ /* 0x0003e8000c901d44 */
[----:B-1----:R-:W1:Y:S01]  /*27ad0*/  SHFL.IDX PT, R7, R3, 0x2, 0x181f ;  /* 0x00581f0003077f89 */ /* 0x002e6200000e0000 */
[----:B------:R-:W-:-:S05]  /*27ae0*/  VIADD R6, R0, 0x20 ;  /* 0x0000002000067836 */ /* 0x000fca0000000000 */
[----:B------:R-:W-:-:S13]  /*27af0*/  ISETP.GE.AND P2, PT, R6, R2, PT ;  /* 0x000000020600720c */ /* 0x000fda0003f46270 */
[----:B0-----:R-:W-:-:S05]  /*27b00*/  @!P2 LEA R5, P5, R9, R5, 0x1 ;  /* 0x000000050905a211 */ /* 0x001fca00078a08ff */
[----:B-1----:R-:W-:-:S04]  /*27b10*/  @!P2 IMAD.X R6, RZ, RZ, R7, P5 ;  /* 0x000000ffff06a224 */ /* 0x002fc800028e0607 */
        /* <DEDUP_REMOVED lines=56> */
.L_x_909:
[----:B------:R-:W-:Y:S01]  /*27ea0*/  VIADD R0, R0, 0x70 ;  /* 0x0000007000007836 */ /* 0x000fe20000000000 */
[----:B------:R-:W-:Y:S04]  /*27eb0*/  BSSY B0, `(.L_x_753) ;  /* 0x000000e000007945 */ /* 0x000fe80003800000 */
[----:B------:R-:W-:-:S13]  /*27ec0*/  ISETP.GE.AND P2, PT, R0, R2, PT ;  /* 0x000000020000720c */ /* 0x000fda0003f46270 */
[----:B------:R-:W-:Y:S05]  /*27ed0*/  @P2 BRA `(.L_x_754) ;  /* 0x00000000002c2947 */ /* 0x000fea0003800000 */
[----:B0-----:R-:W3:Y:S01]  /*27ee0*/  LDL R4, [R1+0x2c] ;  /* 0x00002c0001047983 */ /* 0x001ee20000100800 */
[----:B--2---:R-:W-:Y:S01]  /*27ef0*/  LEA R2, P2, R9, R3, 0x1 ;  /* 0x0000000309027211 */ /* 0x004fe200078408ff */
[----:B------:R-:W-:-:S04]  /*27f00*/  ULDC.64 UR4, c[0x0][0x208] ;  /* 0x0000820000047ab9 */ /* 0x000fc80000000a00 */
[----:B-1----:R-:W-:-:S05]  /*27f10*/  IMAD.X R3, RZ, RZ, R5, P2 ;  /* 0x000000ffff037224 */ /* 0x002fca00010e0605 */
[----:B------:R-:W-:Y:S01]  /*27f20*/  @!PT LDS RZ, [RZ] ;  /* 0x00000000fffff984 */ /* 0x000fe20000000800 */
[----:B------:R-:W-:Y:S01]  /*27f30*/  @!PT LDS RZ, [RZ] ;  /* 0x00000000fffff984 */ /* 0x000fe20000000800 */
[----:B------:R-:W-:Y:S01]  /*27f40*/  @!PT LDS RZ, [RZ] ;  /* 0x00000000fffff984 */ /* 0x000fe20000000800 */
[----:B---3--:R3:W-:Y:S04]  /*27f50*/  LDGSTS.E.BYPASS.LTC128B.128 [R4+0x17c00], desc[UR4][R2.64], !P4 ;  /* 0x17c0000002047fae */ /* 0x0087e8000e101d44 */
[----:B------:R3:W-:Y:S04]  /*27f60*/  LDGSTS.E.BYPASS.LTC128B.128 [R4+0x1bc00], desc[UR4][R2.64+0x80], !P3 ;  /* 0x1bc0008002047fae */ /* 0x0007e8000d901d44 */
[----:B------:R3:W-:Y:S04]  /*27f70*/  LDGSTS.E.BYPASS.LTC128B.128 [R4+0x1fc00], desc[UR4][R2.64+0x100], !P0 ;  /* 0x1fc0010002047fae */ /* 0x0007e8000c101d44 */
[----:B------:R3:W-:Y:S02]  /*27f80*/  LDGSTS.E.BYPASS.LTC128B.128 [R4+0x23c00], desc[UR4][R2.64+0x180], !P1 ;  /* 0x23c0018002047fae */ /* 0x0007e4000c901d44 */
.L_x_754:
[----:B------:R-:W-:Y:S05]  /*27f90*/  BSYNC B0 ;  /* 0x0000000000007941 */ /* 0x000fea0003800000 */
.L_x_753:
[----:B------:R-:W-:Y:S01]  /*27fa0*/  NOP ;  /* 0x0000000000007918 */ /* 0x000fe20000000000 */
[----:B------:R-:W-:-:S13]  /*27fb0*/  PLOP3.LUT P0, PT, PT, PT, PT, 0x80, 0x0 ;  /* 0x000000000000781c */ /* 0x000fda0003f0f070 */
.L_x_755:
        /* <DEDUP_REMOVED lines=16> */
[----:B------:R-:W4:Y:S03]  /*280c0*/  SYNCS.PHASECHK.TRANS64.TRYWAIT P0, [R18+URZ+0x38820], R0 ;  /* 0x03882000120075a7 */ /* 0x000f26000800017f */
[----:B---34-:R-:W-:Y:S05]  /*280d0*/  @!P0 BRA `(.L_x_757) ;  /* 0x0000005800dc8947 */ /* 0x018fea0003800000 */
.L_x_910:
[----:B------:R-:W-:Y:S05]  /*280e0*/  BSYNC B0 ;  /* 0x0000000000007941 */ /* 0x000fea0003800000 */
.L_x_756:
[----:B------:R-:W3:Y:S04]  /*280f0*/  LDL R2, [R1+0x48] ;  /* 0x0000480001027983 */ /* 0x000ee80000100800 */
[----:B0-2---:R-:W2:Y:S01]  /*28100*/  LDL R3, [R1+0x34] ;  /* 0x0000340001037983 */ /* 0x005ea20000100800 */
[----:B------:R-:W-:Y:S01]  /*28110*/  BSSY B0, `(.L_x_758) ;  /* 0x00002a9000007945 */ /* 0x000fe20003800000 */
[----:B---3--:R-:W-:-:S05]  /*28120*/  VIADD R0, R2, 0xfffffffe ;  /* 0xfffffffe02007836 */ /* 0x008fca0000000000 */
[----:B--2---:R-:W-:-:S13]  /*28130*/  ISETP.GE.AND P0, PT, R0, R3, PT ;  /* 0x000000030000720c */ /* 0x004fda0003f06270 */
[----:B------:R-:W-:Y:S05]  /*28140*/  @!P0 BRA `(.L_x_759) ;  /* 0x0000002800948947 */ /* 0x000fea0003800000 */
[----:B------:R-:W2:Y:S04]  /*28150*/  LDL.LU R2, [R1+0x60] ;  /* 0x0000600001027983 */ /* 0x000ea80000300800 */
[----:B-1----:R-:W3:Y:S04]  /*28160*/  LDL.LU R5, [R1+0x44] ;  /* 0x0000440001057983 */ /* 0x002ee80000300800 */
[----:B------:R-:W4:Y:S01]  /*28170*/  LDL.LU R4, [R1+0x40] ;  /* 0x0000400001047983 */ /* 0x000f220000300800 */
[----:B------:R-:W-:Y:S01]  /*28180*/  BSSY B2, `(.L_x_760) ;  /* 0x00000e7000027945 */ /* 0x000fe20003800000 */
[----:B--2---:R-:W-:-:S04]  /*28190*/  VIADD R2, R2, 0x1 ;  /* 0x0000000102027836 */ /* 0x004fc80000000000 */
[----:B---3--:R-:W-:-:S05]  /*281a0*/  IMAD R2, R2, R5, RZ ;  /* 0x0000000502027224 */ /* 0x008fca00078e02ff */
[----:B----4-:R-:W-:Y:S02]  /*281b0*/  VIMNMX R7, R4, R2, PT ;  /* 0x0000000204077248 */ /* 0x010fe40003fe0100 */
[----:B------:R-:W-:-:S03]  /*281c0*/  LOP3.LUT R2, RZ, R3, RZ, 0x33, !PT ;  /* 0x00000003ff027212 */ /* 0x000fc600078e33ff */
        /* <DEDUP_REMOVED lines=13> */
[----:B--2---:R-:W-:Y:S02]  /*282a0*/  LOP3.LUT P1, RZ, R4, 0x4, RZ, 0xc0, !PT ;  /* 0x0000000404ff7812 */ /* 0x004fe4000782c0ff */
        /* <DEDUP_REMOVED lines=25> */
[----:B------:R-:W-:-:S05]  /*28440*/  LEA.HI.X R5, R2, UR5, R3, 0x2, P0 ;  /* 0x0000000502057c11 */ /* 0x000fca00080f1403 */
[----:B------:R0:W5:Y:S04]  /*28450*/  LDG.E R4, desc[UR8][R4.64] ;  /* 0x0000000804047981 */ /* 0x000168000c1e1900 */
.L_x_764:
[----:B------:R-:W-:Y:S01]  /*28460*/  IMAD R3, R8, 0x8, R18 ;  /* 0x0000000808037824 */ /* 0x000fe200078e0212 */
[----:B------:R-:W-:Y:S01]  /*28470*/  SHF.L.U32 R2, R10, 0x1f, RZ ;  /* 0x0000001f0a027819 */ /* 0x000fe200000006ff */
[----:B------:R-:W-:Y:S03]  /*28480*/  BSSY B3, `(.L_x_765) ;  /* 0x0000003000037945 */ /* 0x000fe60003800000 */
[----:B------:R-:W1:Y:S02]  /*28490*/  SYNCS.PHASECHK.TRANS64.TRYWAIT P0, [R3+URZ+0x38840], R2 ;  /* 0x03884002030075a7 */ /* 0x000e64000800017f */
[----:B-1----:R-:W-:Y:S05]  /*284a0*/  @!P0 BRA `(.L_x_766) ;  /* 0x0000005400fc8947 */ /* 0x002fea0003800000 */
.L_x_911:
[----:B------:R-:W-:Y:S05]  /*284b0*/  BSYNC B3 ;  /* 0x0000000000037941 */ /* 0x000fea0003800000 */
.L_x_765:
[----:B0-----:R-:W0:Y:S01]  /*284c0*/  S2R R5, SR_TID.X ;  /* 0x0000000000057919 */ /* 0x001e220000002100 */
[----:B------:R-:W-:Y:S01]  /*284d0*/  BSSY B3, `(.L_x_767) ;  /* 0x000000a000037945 */ /* 0x000fe20003800000 */
[----:B0-----:R-:W-:-:S04]  /*284e0*/  LOP3.LUT R5, R5, 0x7f, RZ, 0xc0, !PT ;  /* 0x0000007f05057812 */ /* 0x001fc800078ec0ff */
[----:B------:R-:W-:-:S13]  /*284f0*/  ISETP.NE.AND P0, PT, R5, RZ, PT ;  /* 0x000000ff0500720c */ /* 0x000fda0003f05270 */
[----:B------:R-:W-:Y:S05]  /*28500*/  @P0 BRA `(.L_x_768) ;  /* 0x0000000000180947 */ /* 0x000fea0003800000 */
[----:B------:R-:W2:Y:S01]  /*28510*/  LDL R5, [R1+0x10] ;  /* 0x0000100001057983 */ /* 0x000ea20000100800 */
[----:B-1----:R-:W-:-:S04]  /*28520*/  IMAD.MOV.U32 R2, RZ, RZ, 0xa000 ;  /* 0x0000a000ff027424 */ /* 0x002fc800078e00ff */
[----:B------:R0:W-:Y:S01]  /*28530*/  SYNCS.ARRIVE.TRANS64 RZ, [R3+URZ+0x38830], R2 ;  /* 0x0388300203ff79a7 */ /* 0x0001e2000800003f */
[----:B--2---:R-:W-:-:S13]  /*28540*/  LOP3.LUT P1, RZ, R5, 0x1, RZ, 0xc0, !PT ;  /* 0x0000000105ff7812 */ /* 0x004fda000782c0ff */
[----:B0-----:R-:W-:Y:S05]  /*28550*/  @!P1 BRA `(.L_x_768) ;  /* 0x0000000000049947 */ /* 0x001fea0003800000 */
[----:B------:R-:W-:Y:S01]  /*28560*/  BPT.TRAP 0x1 ;  /* 0x000000040000795c */ /* 0x000fe20000300000 */
.L_x_768:
[----:B------:R-:W-:Y:S05]  /*28570*/  BSYNC B3 ;  /* 0x0000000000037941 */ /* 0x000fea0003800000 */
.L_x_767:
        /* <DEDUP_REMOVED lines=12> */
.L_x_769:
        /* <DEDUP_REMOVED lines=16> */
.L_x_770:
        /* <DEDUP_REMOVED lines=16> */
.L_x_771:
        /* <DEDUP_REMOVED lines=16> */
.L_x_772:
        /* <DEDUP_REMOVED lines=16> */
.L_x_912:
[----:B------:R-:W-:Y:S05]  /*28a40*/  BSYNC B3 ;  /* 0x0000000000037941 */ /* 0x000fea0003800000 */
.L_x_773:
[----:B------:R-:W1:Y:S01]  /*28a50*/  S2R R5, SR_TID.X ;  /* 0x0000000000057919 */ /* 0x000e620000002100 */
[----:B------:R-:W-:-:S04]  /*28a60*/  UPRMT UR4, UR37, 0x9910, URZ ;  /* 0x0000991025047896 */ /* 0x000fc8000800003f */
[----:B------:R-:W-:Y:S01]  /*28a70*/  UISETP.NE.AND UP0, UPT, UR4, 0x2, UPT ;  /* 0x000000020400788c */ /* 0x000fe2000bf05270 */
[----:B-1----:R-:W-:-:S04]  /*28a80*/  LOP3.LUT R5, R5, 0x7f, RZ, 0xc0, !PT ;  /* 0x0000007f05057812 */ /* 0x002fc800078ec0ff */
[----:B------:R-:W-:-:S13]  /*28a90*/  ISETP.NE.AND P0, PT, R5, RZ, PT ;  /* 0x000000ff0500720c */ /* 0x000fda0003f05270 */
[----:B0-----:R-:W-:-:S04]  /*28aa0*/  @!P0 IMAD.MOV.U32 R3, RZ, RZ, 0xa000 ;  /* 0x0000a000ff038424 */ /* 0x001fc800078e00ff */
[----:B------:R0:W-:Y:S01]  /*28ab0*/  @!P0 SYNCS.ARRIVE.TRANS64 RZ, [R2+URZ+0x38850], R3 ;  /* 0x0388500302ff89a7 */ /* 0x0001e2000800003f */
[----:B------:R-:W-:-:S13]  /*28ac0*/  PLOP3.LUT P0, PT, PT, PT, UP0, 0x80, 0x0 ;  /* 0x000000000000781c */ /* 0x000fda0003f0f008 */
[----:B0-----:R-:W-:Y:S05]  /*28ad0*/  @P0 BRA `(.L_x_775) ;  /* 0x0000000000040947 */ /* 0x001fea0003800000 */
[----:B------:R-:W-:Y:S01]  /*28ae0*/  BPT.TRAP 0x1 ;  /* 0x000000040000795c */ /* 0x000fe20000300000 */
.L_x_775:
[----:B------:R-:W2:Y:S01]  /*28af0*/  LDL R3, [R1+0x10] ;  /* 0x0000100001037983 */ /* 0x000ea20000100800 */
[----:B------:R-:W-:Y:S01]  /*28b00*/  BSSY B3, `(.L_x_776) ;  /* 0x0000004000037945 */ /* 0x000fe20003800000 */
[----:B--2---:R-:W-:-:S13]  /*28b10*/  LOP3.LUT P0, RZ, R3, 0x8, RZ, 0xc0, !PT ;  /* 0x0000000803ff7812 */ /* 0x004fda000780c0ff */
[----:B------:R-:W-:Y:S05]  /*28b20*/  @P0 BRA `(.L_x_777) ;  /* 0x0000000000040947 */ /* 0x000fea0003800000 */
[----:B------:R-:W-:Y:S01]  /*28b30*/  BPT.TRAP 0x1 ;  /* 0x000000040000795c */ /* 0x000fe20000300000 */
.L_x_777:
[----:B------:R-:W-:Y:S05]  /*28b40*/  BSYNC B3 ;  /* 0x0000000000037941 */ /* 0x000fea0003800000 */
.L_x_776:
[----:B------:R-:W2:Y:S04]  /*28b50*/  LDL R6, [R1+0x1c] ;  /* 0x00001c0001067983 */ /* 0x000ea80000100800 */
[----:B------:R-:W2:Y:S01]  /*28b60*/  LDL.LU R5, [R1+0x8] ;  /* 0x0000080001057983 */ /* 0x000ea20000300800 */
[----:B------:R-:W-:Y:S01]  /*28b70*/  R2UR UR10, R11 ;  /* 0x000000000b0a72ca */ /* 0x000fe200000e0000 */
[----:B------:R-:W-:Y:S01]  /*28b80*/  IMAD R3, R19, 0xa000, R18 ;  /* 0x0000a00013037824 */ /* 0x000fe200078e0212 */
[----:B------:R-:W-:Y:S01]  /*28b90*/  UIADD3 UR4, UP0, UR38, 0x470, URZ ;  /* 0x0000047026047890 */ /* 0x000fe2000ff1e03f */
[----:B------:R-:W-:Y:S01]  /*28ba0*/  PLOP3.LUT P0, PT, PT, PT, PT, 0x80, 0x0 ;  /* 0x000000000000781c */ /* 0x000fe20003f0f070 */
[----:B------:R-:W-:Y:S01]  /*28bb0*/  VIADD R2, R2, 0x38850 ;  /* 0x0003885002027836 */ /* 0x000fe20000000000 */
[----:B------:R-:W-:Y:S01]  /*28bc0*/  UMOV UR6, 0x0 ;  /* 0x0000000000067882 */ /* 0x000fe20000000000 */
[----:B------:R-:W-:Y:S01]  /*28bd0*/  UIADD3.X UR5, URZ, UR39, URZ, UP0, !UPT ;  /* 0x000000273f057290 */ /* 0x000fe200087fe43f */
[----:B------:R-:W-:Y:S01]  /*28be0*/  UMOV UR7, 0x14f00000 ;  /* 0x14f0000000077882 */ /* 0x000fe20000000000 */
[----:B--2---:R-:W-:-:S02]  /*28bf0*/  IMAD R5, R5, 0x50, R6 ;  /* 0x0000005005057824 */ /* 0x004fc400078e0206 */
[----:B------:R-:W-:-:S08]  /*28c00*/  VIADD R6, R3, 0x400 ;  /* 0x0000040003067836 */ /* 0x000fd00000000000 */
.L_x_778:
        /* <DEDUP_REMOVED lines=12> */
[----:B------:R-:W-:Y:S01]  /*28cd0*/  PLOP3.LUT P0, PT, PT, PT, PT, 0x80, 0x0 ;  /* 0x000000000000781c */ /* 0x000fe20003f0f070 */
[----:B------:R-:W-:Y:S01]  /*28ce0*/  UMOV UR6, 0x0 ;  /* 0x0000000000067882 */ /* 0x000fe20000000000 */
[----:B------:R-:W-:-:S11]  /*28cf0*/  UMOV UR7, 0x14f00000 ;  /* 0x14f0000000077882 */ /* 0x000fd60000000000 */
.L_x_779:
        /* <DEDUP_REMOVED lines=15> */
.L_x_780:
        /* <DEDUP_REMOVED lines=15> */
.L_x_781:
        /* <DEDUP_REMOVED lines=12> */
.L_x_763:
[----:B------:R-:W-:Y:S05]  /*28fa0*/  BSYNC B1 ;  /* 0x0000000000017941 */ /* 0x000fea0003800000 */
.L_x_762:
[----:B0-----:R-:W2:Y:S01]  /*28fb0*/  LDL.LU R0, [R1+0x48] ;  /* 0x0000480001007983 */ /* 0x001ea20000300800 */
[----:B------:R-:W-:-:S03]  /*28fc0*/  IMAD.MOV.U32 R19, RZ, RZ, R8 ;  /* 0x000000ffff137224 */ /* 0x000fc600078e0008 */
[----:B------:R0:W-:Y:S02]  /*28fd0*/  STL [R1+0x18], R10 ;  /* 0x0000180a01007387 */ /* 0x0001e40000100800 */
[----:B0-2---:R-:W-:-:S07]  /*28fe0*/  VIADD R0, R0, 0xfffffffd ;  /* 0xfffffffd00007836 */ /* 0x005fce0000000000 */
.L_x_761:
[----:B------:R-:W-:Y:S05]  /*28ff0*/  BSYNC B2 ;  /* 0x0000000000027941 */ /* 0x000fea0003800000 */
.L_x_760:
[----:B------:R-:W-:Y:S01]  /*29000*/  VIADD R9, R9, 0xfffffffe ;  /* 0xfffffffe09097836 */ /* 0x000fe20000000000 */
[----:B------:R-:W-:-:S04]  /*29010*/  LOP3.LUT R7, RZ, R7, RZ, 0x33, !PT ;  /* 0x00000007ff077212 */ /* 0x000fc800078e33ff */
[----:B------:R-:W-:-:S13]  /*29020*/  ISETP.NE.AND P0, PT, R9, R7, PT ;  /* 0x000000070900720c */ /* 0x000fda0003f05270 */
[----:B------:R-:W-:Y:S05]  /*29030*/  @!P0 BRA `(.L_x_759) ;  /* 0x0000001800d88947 */ /* 0x000fea0003800000 */
[----:B------:R-:W-:-:S07]  /*29040*/  IMAD.MOV.U32 R9, RZ, RZ, R17 ;  /* 0x000000ffff097224 */ /* 0x000fce00078e0011 */
.L_x_822:
        /* <DEDUP_REMOVED lines=8> */
[----:B--2---:R-:W-:Y:S02]  /*290d0*/  LOP3.LUT P1, RZ, R3, 0x4, RZ, 0xc0, !PT ;  /* 0x0000000403ff7812 */ /* 0x004fe4000782c0ff */
        /* <DEDUP_REMOVED lines=27> */
.L_x_784:
[----:B------:R-:W-:Y:S01]  /*29290*/  IMAD R3, R4, 0x8, R18 ;  /* 0x0000000804037824 */ /* 0x000fe200078e0212 */
[----:B------:R-:W-:Y:S01]  /*292a0*/  SHF.L.U32 R2, R5, 0x1f, RZ ;  /* 0x0000001f05027819 */ /* 0x000fe200000006ff */
[----:B------:R-:W-:Y:S03]  /*292b0*/  BSSY B2, `(.L_x_785) ;  /* 0x0000003000027945 */ /* 0x000fe60003800000 */
[----:B------:R-:W1:Y:S02]  /*292c0*/  SYNCS.PHASECHK.TRANS64.TRYWAIT P0, [R3+URZ+0x38840], R2 ;  /* 0x03884002030075a7 */ /* 0x000e64000800017f */
[----:B-1----:R-:W-:Y:S05]  /*292d0*/  @!P0 BRA `(.L_x_786) ;  /* 0x0000004800988947 */ /* 0x002fea0003800000 */
.L_x_913:
[----:B------:R-:W-:Y:S05]  /*292e0*/  BSYNC B2 ;  /* 0x0000000000027941 */ /* 0x000fea0003800000 */
.L_x_785:
[----:B------:R-:W2:Y:S01]  /*292f0*/  S2R R7, SR_TID.X ;  /* 0x0000000000077919 */ /* 0x000ea20000002100 */
[----:B------:R-:W-:Y:S01]  /*29300*/  BSSY B2, `(.L_x_787) ;  /* 0x000000a000027945 */ /* 0x000fe20003800000 */
[----:B--2---:R-:W-:-:S04]  /*29310*/  LOP3.LUT R7, R7, 0x7f, RZ, 0xc0, !PT ;  /* 0x0000007f07077812 */ /* 0x004fc800078ec0ff */
[----:B------:R-:W-:-:S13]  /*29320*/  ISETP.NE.AND P0, PT, R7, RZ, PT ;  /* 0x000000ff0700720c */ /* 0x000fda0003f05270 */
[----:B------:R-:W-:Y:S05]  /*29330*/  @P0 BRA `(.L_x_788) ;  /* 0x0000000000180947 */ /* 0x000fea0003800000 */
[----:B------:R-:W2:Y:S01]  /*29340*/  LDL R7, [R1+0x10] ;  /* 0x0000100001077983 */ /* 0x000ea20000100800 */
[----:B-1----:R-:W-:-:S04]  /*29350*/  IMAD.MOV.U32 R2, RZ, RZ, 0xa000 ;  /* 0x0000a000ff027424 */ /* 0x002fc800078e00ff */
[----:B------:R3:W-:Y:S01]  /*29360*/  SYNCS.ARRIVE.TRANS64 RZ, [R3+URZ+0x38830], R2 ;  /* 0x0388300203ff79a7 */ /* 0x0007e2000800003f */
[----:B--2---:R-:W-:-:S13]  /*29370*/  LOP3.LUT P1, RZ, R7, 0x1, RZ, 0xc0, !PT ;  /* 0x0000000107ff7812 */ /* 0x004fda000782c0ff */
[----:B---3--:R-:W-:Y:S05]  /*29380*/  @!P1 BRA `(.L_x_788) ;  /* 0x0000000000049947 */ /* 0x008fea0003800000 */
[----:B------:R-:W-:Y:S01]  /*29390*/  BPT.TRAP 0x1 ;  /* 0x000000040000795c */ /* 0x000fe20000300000 */
.L_x_788:
[----:B------:R-:W-:Y:S05]  /*293a0*/  BSYNC B2 ;  /* 0x0000000000027941 */ /* 0x000fea0003800000 */
.L_x_787:
[----:B-1----:R-:W2:Y:S01]  /*293b0*/  LDL R2, [R1+0x1c] ;  /* 0x00001c0001027983 */ /* 0x002ea20000100800 */
[----:B------:R-:W-:Y:S01]  /*293c0*/  IMAD.MOV.U32 R10, RZ, RZ, RZ ;  /* 0x000000ffff0a7224 */ /* 0x000fe200078e00ff */
[----:B------:R-:W-:Y:S01]  /*293d0*/  UIADD3 UR4, UP0, UR38, 0x370, URZ ;  /* 0x0000037026047890 */ /* 0x000fe2000ff1e03f */
[----:B------:R-:W-:Y:S01]  /*293e0*/  IMAD R7, R4, 0xa000, R18 ;  /* 0x0000a00004077824 */ /* 0x000fe200078e0212 */
[----:B------:R-:W-:Y:S01]  /*293f0*/  PLOP3.LUT P0, PT, PT, PT, PT, 0x80, 0x0 ;  /* 0x000000000000781c */ /* 0x000fe20003f0f070 */
[----:B------:R-:W-:Y:S01]  /*29400*/  VIADD R3, R3, 0x38830 ;  /* 0x0003883003037836 */ /* 0x000fe20000000000 */
[----:B------:R-:W-:Y:S01]  /*29410*/  R2UR UR10, R10 ;  /* 0x000000000a0a72ca */ /* 0x000fe200000e0000 */
[----:B0-----:R-:W-:Y:S01]  /*29420*/  VIADD R8, R7, 0x24400 ;  /* 0x0002440007087836 */ /* 0x001fe20000000000 */
[----:B------:R-:W-:Y:S01]  /*29430*/  UIADD3.X UR5, URZ, UR39, URZ, UP0, !UPT ;  /* 0x000000273f057290 */ /* 0x000fe200087fe43f */
[----:B------:R-:W-:Y:S01]  /*29440*/  UMOV UR6, 0x0 ;  /* 0x0000000000067882 */ /* 0x000fe20000000000 */
[----:B------:R-:W-:Y:S01]  /*29450*/  UMOV UR7, 0x14f00000 ;  /* 0x14f0000000077882 */ /* 0x000fe20000000000 */
[----:B--2---:R-:W-:-:S10]  /*29460*/  IMAD R2, R6, 0x50, R2 ;  /* 0x0000005006027824 */ /* 0x004fd400078e0202 */
.L_x_789:
        /* <DEDUP_REMOVED lines=16> */
.L_x_790:
        /* <DEDUP_REMOVED lines=16> */
.L_x_791:
        /* <DEDUP_REMOVED lines=16> */
.L_x_792:
        /* <DEDUP_REMOVED lines=16> */
.L_x_914:
[----:B------:R-:W-:Y:S05]  /*29870*/  BSYNC B2 ;  /* 0x0000000000027941 */ /* 0x000fea0003800000 */
.L_x_793:
        /* <DEDUP_REMOVED lines=10> */
.L_x_795:
[----:B------:R-:W2:Y:S01]  /*29920*/  LDL R3, [R1+0x10] ;  /* 0x0000100001037983 */ /* 0x000ea20000100800 */
[----:B------:R-:W-:Y:S01]  /*29930*/  BSSY B2, `(.L_x_796) ;  /* 0x0000004000027945 */ /* 0x000fe20003800000 */
[----:B--2---:R-:W-:-:S13]  /*29940*/  LOP3.LUT P0, RZ, R3, 0x8, RZ, 0xc0, !PT ;  /* 0x0000000803ff7812 */ /* 0x004fda000780c0ff */
[----:B------:R-:W-:Y:S05]  /*29950*/  @P0 BRA `(.L_x_797) ;  /* 0x0000000000040947 */ /* 0x000fea0003800000 */
[----:B------:R-:W-:Y:S01]  /*29960*/  BPT.TRAP 0x1 ;  /* 0x000000040000795c */ /* 0x000fe20000300000 */
.L_x_797:
[----:B------:R-:W-:Y:S05]  /*29970*/  BSYNC B2 ;  /* 0x0000000000027941 */ /* 0x000fea0003800000 */
.L_x_796:
        /* <DEDUP_REMOVED lines=12> */
.L_x_798:
        /* <DEDUP_REMOVED lines=15> */
.L_x_799:
        /* <DEDUP_REMOVED lines=15> */
.L_x_800:
        /* <DEDUP_REMOVED lines=15> */
.L_x_801:
        /* <DEDUP_REMOVED lines=12> */
.L_x_783:
[----:B------:R-:W-:Y:S05]  /*29dd0*/  BSYNC B1 ;  /* 0x0000000000017941 */ /* 0x000fea0003800000 */
.L_x_782:
[----:B------:R-:W2:Y:S01]  /*29de0*/  LDL R2, [R1+0x10] ;  /* 0x0000100001027983 */ /* 0x000ea20000100800 */
[----:B------:R-:W-:Y:S01]  /*29df0*/  VIADD R19, R4, 0x1 ;  /* 0x0000000104137836 */ /* 0x000fe20000000000 */
[----:B------:R-:W-:Y:S01]  /*29e00*/  BSSY B1, `(.L_x_802) ;  /* 0x00000d5000017945 */ /* 0x000fe20003800000 */
[----:B0-----:R-:W-:-:S03]  /*29e10*/  VIADD R6, R0, 0xffffffff ;  /* 0xffffffff00067836 */ /* 0x001fc60000000000 */
[----:B------:R-:W-:-:S04]  /*29e20*/  ISETP.NE.AND P0, PT, R19, 0x2, PT ;  /* 0x000000021300780c */ /* 0x000fc80003f05270 */
[----:B------:R-:W-:Y:S02]  /*29e30*/  SEL R19, R19, RZ, P0 ;  /* 0x000000ff13137207 */ /* 0x000fe40000000000 */
[----:B--2---:R-:W-:Y:S02]  /*29e40*/  LOP3.LUT P1, RZ, R2, 0x4, RZ, 0xc0, !PT ;  /* 0x0000000402ff7812 */ /* 0x004fe4000782c0ff */
        /* <DEDUP_REMOVED lines=29> */
.L_x_804:
[----:B------:R-:W-:Y:S01]  /*2a020*/  IMAD R3, R19, 0x8, R18 ;  /* 0x0000000813037824 */ /* 0x000fe200078e0212 */
[----:B------:R-:W-:Y:S01]  /*2a030*/  SHF.L.U32 R2, R10, 0x1f, RZ ;  /* 0x0000001f0a027819 */ /* 0x000fe200000006ff */
[----:B------:R-:W-:Y:S03]  /*2a040*/  BSSY B2, `(.L_x_805) ;  /* 0x0000003000027945 */ /* 0x000fe60003800000 */
[----:B------:R-:W2:Y:S02]  /*2a050*/  SYNCS.PHASECHK.TRANS64.TRYWAIT P0, [R3+URZ+0x38840], R2 ;  /* 0x03884002030075a7 */ /* 0x000ea4000800017f */
[----:B--2---:R-:W-:Y:S05]  /*2a060*/  @!P0 BRA `(.L_x_806) ;  /* 0x0000003c005c8947 */ /* 0x004fea0003800000 */
.L_x_915:
[----:B------:R-:W-:Y:S05]  /*2a070*/  BSYNC B2 ;  /* 0x0000000000027941 */ /* 0x000fea0003800000 */
.L_x_805:
[----:B-1----:R-:W1:Y:S01]  /*2a080*/  S2R R8, SR_TID.X ;  /* 0x0000000000087919 */ /* 0x002e620000002100 */
[----:B------:R-:W-:Y:S01]  /*2a090*/  BSSY B2, `(.L_x_807) ;  /* 0x000000a000027945 */ /* 0x000fe20003800000 */
[----:B-1----:R-:W-:-:S04]  /*2a0a0*/  LOP3.LUT R8, R8, 0x7f, RZ, 0xc0, !PT ;  /* 0x0000007f08087812 */ /* 0x002fc800078ec0ff */
[----:B------:R-:W-:-:S13]  /*2a0b0*/  ISETP.NE.AND P0, PT, R8, RZ, PT ;  /* 0x000000ff0800720c */ /* 0x000fda0003f05270 */
[----:B------:R-:W-:Y:S05]  /*2a0c0*/  @P0 BRA `(.L_x_808) ;  /* 0x0000000000180947 */ /* 0x000fea0003800000 */
[----:B------:R-:W3:Y:S01]  /*2a0d0*/  LDL R8, [R1+0x10] ;  /* 0x0000100001087983 */ /* 0x000ee20000100800 */
[----:B--2---:R-:W-:-:S04]  /*2a0e0*/  IMAD.MOV.U32 R2, RZ, RZ, 0xa000 ;  /* 0x0000a000ff027424 */ /* 0x004fc800078e00ff */
[----:B------:R1:W-:Y:S01]  /*2a0f0*/  SYNCS.ARRIVE.TRANS64 RZ, [R3+URZ+0x38830], R2 ;  /* 0x0388300203ff79a7 */ /* 0x0003e2000800003f */
[----:B---3--:R-:W-:-:S13]  /*2a100*/  LOP3.LUT P1, RZ, R8, 0x1, RZ, 0xc0, !PT ;  /* 0x0000000108ff7812 */ /* 0x008fda000782c0ff */
[----:B-1----:R-:W-:Y:S05]  /*2a110*/  @!P1 BRA `(.L_x_808) ;  /* 0x0000000000049947 */ /* 0x002fea0003800000 */
[----:B------:R-:W-:Y:S01]  /*2a120*/  BPT.TRAP 0x1 ;  /* 0x000000040000795c */ /* 0x000fe20000300000 */
.L_x_808:
[----:B------:R-:W-:Y:S05]  /*2a130*/  BSYNC B2 ;  /* 0x0000000000027941 */ /* 0x000fea0003800000 */
.L_x_807:
[----:B--2---:R-:W2:Y:S01]  /*2a140*/  LDL R2, [R1+0x1c] ;  /* 0x00001c0001027983 */ /* 0x004ea20000100800 */
        /* <DEDUP_REMOVED lines=11> */
.L_x_809:
        /* <DEDUP_REMOVED lines=16> */
.L_x_810:
        /* <DEDUP_REMOVED lines=16> */
.L_x_811:
        /* <DEDUP_REMOVED lines=16> */
.L_x_812:
        /* <DEDUP_REMOVED lines=15> */
.L_x_916:
[----:B------:R-:W-:Y:S05]  /*2a5f0*/  BSYNC B2 ;  /* 0x0000000000027941 */ /* 0x000fea0003800000 */
.L_x_813:
[----:B------:R-:W1:Y:S01]  /*2a600*/  S2R R3, SR_TID.X ;  /* 0x0000000000037919 */ /* 0x000e620000002100 */
[----:B------:R-:W-:-:S04]  /*2a610*/  UPRMT UR4, UR37, 0x9910, URZ ;  /* 0x0000991025047896 */ /* 0x000fc8000800003f */
[----:B------:R-:W-:Y:S01]  /*2a620*/  UISETP.NE.AND UP0, UPT, UR4, 0x2, UPT ;  /* 0x000000020400788c */ /* 0x000fe2000bf05270 */
[----:B-1----:R-:W-:-:S04]  /*2a630*/  LOP3.LUT R3, R3, 0x7f, RZ, 0xc0, !PT ;  /* 0x0000007f03037812 */ /* 0x002fc800078ec0ff */
[----:B------:R-:W-:-:S13]  /*2a640*/  ISETP.NE.AND P0, PT, R3, RZ, PT ;  /* 0x000000ff0300720c */ /* 0x000fda0003f05270 */
[----:B------:R-:W-:-:S04]  /*2a650*/  @!P0 IMAD.MOV.U32 R3, RZ, RZ, 0xa000 ;  /* 0x0000a000ff038424 */ /* 0x000fc800078e00ff */
[----:B------:R1:W-:Y:S01]  /*2a660*/  @!P0 SYNCS.ARRIVE.TRANS64 RZ, [R2+URZ+0x38850], R3 ;  /* 0x0388500302ff89a7 */ /* 0x0003e2000800003f */
[----:B------:R-:W-:-:S13]  /*2a670*/  PLOP3.LUT P0, PT, PT, PT, UP0, 0x80, 0x0 ;  /* 0x000000000000781c */ /* 0x000fda0003f0f008 */
[----:B-1----:R-:W-:Y:S05]  /*2a680*/  @P0 BRA `(.L_x_815) ;  /* 0x0000000000040947 */ /* 0x002fea0003800000 */
[----:B------:R-:W-:Y:S01]  /*2a690*/  BPT.TRAP 0x1 ;  /* 0x000000040000795c */ /* 0x000fe20000300000 */
.L_x_815:
[----:B------:R-:W2:Y:S01]  /*2a6a0*/  LDL R3, [R1+0x10] ;  /* 0x0000100001037983 */ /* 0x000ea20000100800 */
[----:B------:R-:W-:Y:S01]  /*2a6b0*/  BSSY B2, `(.L_x_816) ;  /* 0x0000004000027945 */ /* 0x000fe20003800000 */
[----:B--2---:R-:W-:-:S13]  /*2a6c0*/  LOP3.LUT P0, RZ, R3, 0x8, RZ, 0xc0, !PT ;  /* 0x0000000803ff7812 */ /* 0x004fda000780c0ff */
[----:B------:R-:W-:Y:S05]  /*2a6d0*/  @P0 BRA `(.L_x_817) ;  /* 0x0000000000040947 */ /* 0x000fea0003800000 */
[----:B------:R-:W-:Y:S01]  /*2a6e0*/  BPT.TRAP 0x1 ;  /* 0x000000040000795c */ /* 0x000fe20000300000 */
.L_x_817:
[----:B------:R-:W-:Y:S05]  /*2a6f0*/  BSYNC B2 ;  /* 0x0000000000027941 */ /* 0x000fea0003800000 */
.L_x_816:
[----:B0-----:R-:W2:Y:S04]  /*2a700*/  LDL R5, [R1+0x1c] ;  /* 0x00001c0001057983 */ /* 0x001ea80000100800 */
        /* <DEDUP_REMOVED lines=11> */
.L_x_818:
        /* <DEDUP_REMOVED lines=15> */
.L_x_819:
        /* <DEDUP_REMOVED lines=15> */
.L_x_820:
        /* <DEDUP_REMOVED lines=15> */
.L_x_821:
        /* <DEDUP_REMOVED lines=12> */
.L_x_803:
[----:B------:R-:W-:Y:S05]  /*2ab50*/  BSYNC B1 ;  /* 0x0000000000017941 */ /* 0x000fea0003800000 */
.L_x_802:
[----:B------:R-:W2:Y:S01]  /*2ab60*/  LDL R2, [R1+0x34] ;  /* 0x0000340001027983 */ /* 0x000ea20000100800 */
[----:B------:R-:W-:Y:S01]  /*2ab70*/  VIADD R0, R0, 0xfffffffe ;  /* 0xfffffffe00007836 */ /* 0x000fe20000000000 */
[----:B--2---:R-:W-:-:S13]  /*2ab80*/  ISETP.GT.AND P0, PT, R6, R2, PT ;  /* 0x000000020600720c */ /* 0x004fda0003f04270 */
[----:B------:R-:W-:Y:S05]  /*2ab90*/  @P0 BRA `(.L_x_822) ;  /* 0xffffffe4002c0947 */ /* 0x000fea000383ffff */
.L_x_759:
[----:B------:R-:W-:Y:S05]  /*2aba0*/  BSYNC B0 ;  /* 0x0000000000007941 */ /* 0x000fea0003800000 */
.L_x_758:
        /* <DEDUP_REMOVED lines=19> */
.L_x_824:
[----:B------:R-:W-:Y:S05]  /*2ace0*/  BSYNC B0 ;  /* 0x0000000000007941 */ /* 0x000fea0003800000 */
.L_x_823:
[----:B--2---:R-:W2:Y:S01]  /*2acf0*/  LDL R0, [R1+0x10] ;  /* 0x0000100001007983 */ /* 0x004ea20000100800 */
[----:B------:R-:W-:Y:S01]  /*2ad00*/  BSSY B0, `(.L_x_825) ;  /* 0x000005d000007945 */ /* 0x000fe20003800000 */
[----:B--2---:R-:W-:-:S13]  /*2ad10*/  LOP3.LUT P0, RZ, R0, 0x4, RZ, 0xc0, !PT ;  /* 0x0000000400ff7812 */ /* 0x004fda000780c0ff */
[----:B------:R-:W-:Y:S05]  /*2ad20*/  @!P0 BRA `(.L_x_826) ;  /* 0x0000000400688947 */ /* 0x000fea0003800000 */
[----:B------:R-:W2:Y:S01]  /*2ad30*/  LDL R2, [R1+0x18] ;  /* 0x0000180001027983 */ /* 0x000ea20000100800 */
[----:B------:R-:W-:Y:S01]  /*2ad40*/  IMAD R0, R19, 0x8, R18 ;  /* 0x0000000813007824 */ /* 0x000fe200078e0212 */
[----:B------:R-:W-:Y:S01]  /*2ad50*/  BSSY B1, `(.L_x_827) ;  /* 0x0000004000017945 */ /* 0x000fe20003800000 */
[----:B--2---:R-:W-:-:S04]  /*2ad60*/  SHF.L.U32 R2, R2, 0x1f, RZ ;  /* 0x0000001f02027819 */ /* 0x004fc800000006ff */
[----:B------:R-:W2:Y:S02]  /*2ad70*/  SYNCS.PHASECHK.TRANS64.TRYWAIT P0, [R0+URZ+0x38860], R2 ;  /* 0x03886002000075a7 */ /* 0x000ea4000800017f */
[----:B--2---:R-:W-:Y:S05]  /*2ad80*/  @!P0 BRA `(.L_x_828) ;  /* 0x00000030003c8947 */ /* 0x004fea0003800000 */
.L_x_917:
[----:B------:R-:W-:Y:S05]  /*2ad90*/  BSYNC B1 ;  /* 0x0000000000017941 */ /* 0x000fea0003800000 */
.L_x_827:
[----:B------:R-:W3:Y:S01]  /*2ada0*/  S2R R3, SR_TID.X ;  /* 0x0000000000037919 */ /* 0x000ee20000002100 */
[----:B------:R-:W-:-:S04]  /*2adb0*/  UPRMT UR4, UR37, 0x9910, URZ ;  /* 0x0000991025047896 */ /* 0x000fc8000800003f */
[----:B------:R-:W-:Y:S01]  /*2adc0*/  UISETP.NE.AND UP0, UPT, UR4, 0x2, UPT ;  /* 0x000000020400788c */ /* 0x000fe2000bf05270 */
[----:B---3--:R-:W-:-:S04]  /*2add0*/  LOP3.LUT R3, R3, 0x7f, RZ, 0xc0, !PT ;  /* 0x0000007f03037812 */ /* 0x008fc800078ec0ff */
[----:B------:R-:W-:-:S13]  /*2ade0*/  ISETP.NE.AND P0, PT, R3, RZ, PT ;  /* 0x000000ff0300720c */ /* 0x000fda0003f05270 */
[----:B--2---:R-:W-:-:S04]  /*2adf0*/  @!P0 IMAD.MOV.U32 R2, RZ, RZ, 0xa000 ;  /* 0x0000a000ff028424 */ /* 0x004fc800078e00ff */
[----:B------:R2:W-:Y:S01]  /*2ae00*/  @!P0 SYNCS.ARRIVE.TRANS64 RZ, [R0+URZ+0x38850], R2 ;  /* 0x0388500200ff89a7 */ /* 0x0005e2000800003f */
[----:B------:R-:W-:-:S13]  /*2ae10*/  PLOP3.LUT P0, PT, PT, PT, UP0, 0x80, 0x0 ;  /* 0x000000000000781c */ /* 0x000fda0003f0f008 */
[----:B--2---:R-:W-:Y:S05]  /*2ae20*/  @P0 BRA `(.L_x_829) ;  /* 0x0000000000040947 */ /* 0x004fea0003800000 */
[----:B------:R-:W-:Y:S01]  /*2ae30*/  BPT.TRAP 0x1 ;  /* 0x000000040000795c */ /* 0x000fe20000300000 */
.L_x_829:
[----:B------:R-:W2:Y:S01]  /*2ae40*/  LDL R2, [R1+0x10] ;  /* 0x0000100001027983 */ /* 0x000ea20000100800 */
[----:B------:R-:W-:Y:S01]  /*2ae50*/  BSSY B1, `(.L_x_830) ;  /* 0x0000004000017945 */ /* 0x000fe20003800000 */
[----:B--2---:R-:W-:-:S13]  /*2ae60*/  LOP3.LUT P0, RZ, R2, 0x8, RZ, 0xc0, !PT ;  /* 0x0000000802ff7812 */ /* 0x004fda000780c0ff */
[----:B------:R-:W-:Y:S05]  /*2ae70*/  @P0 BRA `(.L_x_831) ;  /* 0x0000000000040947 */ /* 0x000fea0003800000 */
[----:B------:R-:W-:Y:S01]  /*2ae80*/  BPT.TRAP 0x1 ;  /* 0x000000040000795c */ /* 0x000fe20000300000 */
.L_x_831:
[----:B------:R-:W-:Y:S05]  /*2ae90*/  BSYNC B1 ;  /* 0x0000000000017941 */ /* 0x000fea0003800000 */
.L_x_830:
[----:B------:R-:W2:Y:S04]  /*2aea0*/  LDL.LU R3, [R1+0x1c] ;  /* 0x00001c0001037983 */ /* 0x000ea80000300800 */
[----:B------:R-:W2:Y:S01]  /*2aeb0*/  LDL.LU R2, [R1+0x8] ;  /* 0x0000080001027983 */ /* 0x000ea20000300800 */
[----:B------:R-:W-:Y:S01]  /*2aec0*/  UIADD3 UR4, UP0, UR38, 0x470, URZ ;  /* 0x0000047026047890 */ /* 0x000fe2000ff1e03f */
[----:B------:R-:W-:Y:S01]  /*2aed0*/  PLOP3.LUT P0, PT, PT, PT, PT, 0x80, 0x0 ;  /* 0x000000000000781c */ /* 0x000fe20003f0f070 */
[----:B------:R-:W-:Y:S01]  /*2aee0*/  VIADD R0, R0, 0x38850 ;  /* 0x0003885000007836 */ /* 0x000fe20000000000 */
[----:B------:R-:W-:Y:S01]  /*2aef0*/  UMOV UR6, 0x0 ;  /* 0x0000000000067882 */ /* 0x000fe20000000000 */
[----:B------:R-:W-:Y:S01]  /*2af00*/  UIADD3.X UR5, URZ, UR39, URZ, UP0, !UPT ;  /* 0x000000273f057290 */ /* 0x000fe200087fe43f */
[----:B------:R-:W-:Y:S01]  /*2af10*/  UMOV UR7, 0x14f00000 ;  /* 0x14f0000000077882 */ /* 0x000fe20000000000 */
[----:B------:R-:W-:Y:S01]  /*2af20*/  UMOV UR10, URZ ;  /* 0x0000003f000a7c82 */ /* 0x000fe20008000000 */
[----:B--2---:R-:W-:-:S02]  /*2af30*/  IMAD R3, R2, 0x50, R3 ;  /* 0x0000005002037824 */ /* 0x004fc400078e0203 */
[----:B------:R-:W-:-:S04]  /*2af40*/  IMAD R2, R19, 0xa000, R18 ;  /* 0x0000a00013027824 */ /* 0x000fc800078e0212 */
[----:B------:R-:W-:-:S07]  /*2af50*/  VIADD R4, R2, 0x400 ;  /* 0x0000040002047836 */ /* 0x000fce0000000000 */
.L_x_832:
        /* <DEDUP_REMOVED lines=15> */
.L_x_833:
        /* <DEDUP_REMOVED lines=15> */
.L_x_834:
        /* <DEDUP_REMOVED lines=15> */
.L_x_835:
        /* <DEDUP_REMOVED lines=10> */
.L_x_826:
[----:B------:R-:W-:Y:S05]  /*2b2d0*/  BSYNC B0 ;  /* 0x0000000000007941 */ /* 0x000fea0003800000 */
.L_x_825:
[----:B------:R-:W2:Y:S01]  /*2b2e0*/  LDL.LU R4, [R1+0x18] ;  /* 0x0000180001047983 */ /* 0x000ea20000300800 */
[----:B------:R-:W-:-:S05]  /*2b2f0*/  VIADD R19, R19, 0x1 ;  /* 0x0000000113137836 */ /* 0x000fca0000000000 */
[----:B------:R-:W-:-:S04]  /*2b300*/  ISETP.NE.AND P0, PT, R19, 0x2, PT ;  /* 0x000000021300780c */ /* 0x000fc80003f05270 */
[----:B------:R-:W-:Y:S02]  /*2b310*/  SEL R0, RZ, 0x1, P0 ;  /* 0x00000001ff007807 */ /* 0x000fe40000000000 */
[----:B------:R-:W-:Y:S02]  /*2b320*/  SEL R19, R19, RZ, P0 ;  /* 0x000000ff13137207 */ /* 0x000fe40000000000 */
[----:B--2---:R-:W-:-:S05]  /*2b330*/  LOP3.LUT R4, R4, R0, RZ, 0x3c, !PT ;  /* 0x0000000004047212 */ /* 0x004fca00078e3cff */
[----:B------:R2:W-:Y:S02]  /*2b340*/  STL [R1+0x18], R4 ;  /* 0x0000180401007387 */ /* 0x0005e40000100800 */
.L_x_738:
[----:B------:R-:W-:Y:S05]  /*2b350*/  BSYNC B7 ;  /* 0x0000000000077941 */ /* 0x000fea0003800000 */
.L_x_736:
[----:B------:R-:W3:Y:S02]  /*2b360*/  LDL R9, [R1+0x10] ;  /* 0x0000100001097983 */ /* 0x000ee40000100800 */
[----:B---3--:R-:W-:-:S13]  /*2b370*/  LOP3.LUT P0, RZ, R9, 0x10, RZ, 0xc0, !PT ;  /* 0x0000001009ff7812 */ /* 0x008fda000780c0ff */
[----:B------:R-:W-:Y:S05]  /*2b380*/  @!P0 BRA `(.L_x_836) ;  /* 0x00000000002c8947 */ /* 0x000fea0003800000 */
[----:B------:R-:W-:Y:S05]  /*2b390*/  WARPSYNC.ALL ;  /* 0x0000000000007948 */ /* 0x000fea0003800000 */
[----:B------:R-:W3:Y:S08]  /*2b3a0*/  S2UR UR5, SR_CgaCtaId ;  /* 0x00000000000579c3 */ /* 0x000ef00000008800 */
[----:B------:R-:W-:Y:S06]  /*2b3b0*/  BAR.SYNC.DEFER_BLOCKING 0x5, 0x180 ;  /* 0x0146000000007b1d */ /* 0x000fec0000010000 */
[----:B------:R-:W-:-:S02]  /*2b3c0*/  UMOV UR4, 0x400 ;  /* 0x0000040000047882 */ /* 0x000fc40000000000 */
[----:B---3--:R-:W-:-:S06]  /*2b3d0*/  ULEA UR4, UR5, UR4, 0x18 ;  /* 0x0000000405047291 */ /* 0x008fcc000f8ec03f */
[----:B------:R-:W-:-:S05]  /*2b3e0*/  IMAD.U32 R18, RZ, RZ, UR4 ;  /* 0x00000004ff127e24 */ /* 0x000fca000f8e00ff */
[----:B-12---:R-:W1:Y:S04]  /*2b3f0*/  LDS.128 R4, [R18+0x388d0] ;  /* 0x0388d00012047984 */ /* 0x006e680000000c00 */
[----:B-1----:R1:W-:Y:S04]  /*2b400*/  STL.64 [R1], R4 ;  /* 0x0000000401007387 */ /* 0x0023e80000100a00 */
[----:B------:R1:W-:Y:S01]  /*2b410*/  STL.64 [R1+0x8], R6 ;  /* 0x0000080601007387 */ /* 0x0003e20000100a00 */
[----:B------:R-:W-:Y:S06]  /*2b420*/  BAR.ARV 0x4, 0x180 ;  /* 0x0106000000007b1d */ /* 0x000fec0000002000 */
[----:B------:R-:W-:Y:S05]  /*2b430*/  BRA `(.L_x_837) ;  /* 0x0000000c00247947 */ /* 0x000fea0003800000 */
.L_x_836:
[----:B------:R-:W3:Y:S01]  /*2b440*/  LDL R17, [R1+0x30] ;  /* 0x0000300001117983 */ /* 0x000ee20000100800 */
[----:B------:R-:W-:Y:S01]  /*2b450*/  UMOV UR4, 0xffffffff ;  /* 0xffffffff00047882 */ /* 0x000fe20000000000 */
[----:B---3--:R-:W-:Y:S02]  /*2b460*/  ISETP.NE.AND P5, PT, R17, 0x1f, PT ;  /* 0x0000001f1100780c */ /* 0x008fe40003fa5270 */
[----:B------:R-:W-:Y:S11]  /*2b470*/  BRA.DIV UR4, `(.L_x_838) ;  /* 0x0000002a04947947 */ /* 0x000ff6000b800000 */
[----:B------:R-:W0:Y:S01]  /*2b480*/  LDL R3, [R1+0xc] ;  /* 0x00000c0001037983 */ /* 0x000e220000100800 */
[----:B------:R-:W-:-:S03]  /*2b490*/  ULDC UR4, c[0x0][0xc3c] ;  /* 0x00030f0000047ab9 */ /* 0x000fc60000000800 */
[----:B------:R-:W3:Y:S01]  /*2b4a0*/  LDL.LU R2, [R1] ;  /* 0x0000000001027983 */ /* 0x000ee20000300800 */
[----:B------:R-:W-:Y:S01]  /*2b4b0*/  LOP3.LUT P4, RZ, R9, 0x1, RZ, 0xc0, !PT ;  /* 0x0000000109ff7812 */ /* 0x000fe2000788c0ff */
[----:B------:R-:W-:Y:S01]  /*2b4c0*/  ULDC.64 UR6, c[0x0][0x208] ;  /* 0x0000820000067ab9 */ /* 0x000fe20000000a00 */
[----:B0-----:R-:W-:Y:S02]  /*2b4d0*/  IMAD.IADD R0, R3, 0x1, R17 ;  /* 0x0000000103007824 */ /* 0x001fe400078e0211 */
[----:B---3--:R-:W-:-:S03]  /*2b4e0*/  IMAD.MOV.U32 R9, RZ, RZ, R2 ;  /* 0x000000ffff097224 */ /* 0x008fc600078e0002 */
[----:B------:R-:W-:-:S13]  /*2b4f0*/  ISETP.GE.OR P0, PT, R0, UR4, !P5 ;  /* 0x0000000400007c0c */ /* 0x000fda000ef06670 */
[----:B------:R-:W0:Y:S08]  /*2b500*/  @!P0 LDC.64 R2, c[0x0][0xc80] ;  /* 0x00032000ff028b82 */ /* 0x000e300000000a00 */
[----:B-1----:R-:W1:Y:S01]  /*2b510*/  @!P0 LDC.64 R6, c[0x0][0xc78] ;  /* 0x00031e00ff068b82 */ /* 0x002e620000000a00 */
[----:B0-----:R-:W-:-:S05]  /*2b520*/  @!P0 IMAD.WIDE R2, R0, 0x4, R2 ;  /* 0x0000000400028825 */ /* 0x001fca00078e0202 */
[----:B------:R1:W3:Y:S02]  /*2b530*/  @!P0 LDG.E R8, desc[UR6][R2.64] ;  /* 0x0000000602088981 */ /* 0x0002e4000c1e1900 */
[----:B-1----:R-:W-:-:S06]  /*2b540*/  @!P0 IMAD.WIDE R2, R0, 0x4, R6 ;  /* 0x0000000400028825 */ /* 0x002fcc00078e0206 */
[----:B------:R-:W4:Y:S01]  /*2b550*/  @!P0 LDG.E R2, desc[UR6][R2.64] ;  /* 0x0000000602028981 */ /* 0x000f22000c1e1900 */
[----:B--2---:R-:W-:Y:S01]  /*2b560*/  IMAD.MOV.U32 R4, RZ, RZ, RZ ;  /* 0x000000ffff047224 */ /* 0x004fe200078e00ff */
[C---:B------:R-:W-:Y:S01]  /*2b570*/  ISETP.GE.U32.AND P1, PT, R17.reuse, 0x4, PT ;  /* 0x000000041100780c */ /* 0x040fe20003f26070 */
[----:B------:R-:W-:Y:S01]  /*2b580*/  IMAD.MOV.U32 R6, RZ, RZ, RZ ;  /* 0x000000ffff067224 */ /* 0x000fe200078e00ff */
[C---:B------:R-:W-:Y:S01]  /*2b590*/  ISETP.GE.U32.AND P2, PT, R17.reuse, 0x8, PT ;  /* 0x000000081100780c */ /* 0x040fe20003f46070 */
[----:B------:R-:W-:Y:S01]  /*2b5a0*/  SHFL.IDX PT, R5, R9, RZ, 0x1f ;  /* 0x00001fff09057589 */ /* 0x000fe200000e0000 */
[----:B------:R-:W-:Y:S01]  /*2b5b0*/  ISETP.GE.U32.AND P3, PT, R17, 0x10, PT ;  /* 0x000000101100780c */ /* 0x000fe20003f66070 */
[----:B------:R-:W-:Y:S02]  /*2b5c0*/  IMAD.MOV.U32 R10, RZ, RZ, RZ ;  /* 0x000000ffff0a7224 */ /* 0x000fe400078e00ff */
[----:B------:R-:W-:Y:S01]  /*2b5d0*/  SHFL.IDX PT, R0, R9, 0x1, 0x1f ;  /* 0x00201f0009007f89 */ /* 0x000fe200000e0000 */
[----:B---3--:R-:W-:-:S02]  /*2b5e0*/  @!P0 IMAD.MOV.U32 R4, RZ, RZ, R8 ;  /* 0x000000ffff048224 */ /* 0x008fc400078e0008 */
[----:B----4-:R-:W-:Y:S01]  /*2b5f0*/  @!P0 IMAD.MOV.U32 R6, RZ, RZ, R2 ;  /* 0x000000ffff068224 */ /* 0x010fe200078e0002 */
[----:B------:R-:W-:-:S03]  /*2b600*/  ISETP.GE.U32.AND P0, PT, R17, 0x2, PT ;  /* 0x000000021100780c */ /* 0x000fc60003f06070 */
[----:B------:R-:W-:-:S05]  /*2b610*/  IMAD R2, R6, R4, RZ ;  /* 0x0000000406027224 */ /* 0x000fca00078e02ff */
        /* <DEDUP_REMOVED lines=15> */
[----:B------:R0:W1:Y:S02]  /*2b710*/  SHFL.IDX PT, R16, R7, 0x1f, 0x1f ;  /* 0x03e01f0007107f89 */ /* 0x00006400000e0000 */
.L_x_927:
[----:B------:R-:W-:Y:S02]  /*2b720*/  ULDC UR4, c[0x0][0xc38] ;  /* 0x00030e0000047ab9 */ /* 0x000fe40000000800 */
[----:B------:R-:W-:-:S04]  /*2b730*/  IMAD.U32 R2, RZ, RZ, UR4 ;  /* 0x00000004ff027e24 */ /* 0x000fc8000f8e00ff */
[----:B-1----:R-:W-:-:S04]  /*2b740*/  IMAD R16, R16, R2, RZ ;  /* 0x0000000210107224 */ /* 0x002fc800078e02ff */
[----:B------:R-:W-:-:S05]  /*2b750*/  IMAD.IADD R0, R0, 0x1, R16 ;  /* 0x0000000100007824 */ /* 0x000fca00078e0210 */
[----:B------:R-:W-:-:S13]  /*2b760*/  ISETP.GT.AND P4, PT, R0, R5, PT ;  /* 0x000000050000720c */ /* 0x000fda0003f84270 */
[----:B------:R-:W-:Y:S05]  /*2b770*/  @P4 BRA `(.L_x_839) ;  /* 0x0000000000b44947 */ /* 0x000fea0003800000 */
.L_x_842:
[----:B------:R-:W2:Y:S01]  /*2b780*/  LDL.LU R3, [R1+0xc] ;  /* 0x00000c0001037983 */ /* 0x000ea20000300800 */
[----:B------:R-:W1:Y:S01]  /*2b790*/  LDC R2, c[0x0][0xc3c] ;  /* 0x00030f00ff027b82 */ /* 0x000e620000000800 */
[----:B--2---:R-:W-:-:S05]  /*2b7a0*/  VIADD R3, R3, 0x1f ;  /* 0x0000001f03037836 */ /* 0x004fca0000000000 */
[----:B-1----:R-:W-:-:S13]  /*2b7b0*/  ISETP.GE.AND P4, PT, R3, R2, PT ;  /* 0x000000020300720c */ /* 0x002fda0003f86270 */
[----:B------:R-:W-:Y:S05]  /*2b7c0*/  @P4 BRA `(.L_x_840) ;  /* 0x0000000400dc4947 */ /* 0x000fea0003800000 */
[----:B------:R-:W2:Y:S01]  /*2b7d0*/  LDL R4, [R1+0x30] ;  /* 0x0000300001047983 */ /* 0x000ea20000100800 */
[----:B------:R-:W-:-:S03]  /*2b7e0*/  ULDC.64 UR4, c[0x0][0x208] ;  /* 0x0000820000047ab9 */ /* 0x000fc60000000a00 */
[----:B------:R1:W-:Y:S01]  /*2b7f0*/  STL [R1+0xc], R3 ;  /* 0x00000c0301007387 */ /* 0x0003e20000100800 */
[----:B--2---:R-:W-:Y:S02]  /*2b800*/  IMAD.IADD R6, R3, 0x1, R4 ;  /* 0x0000000103067824 */ /* 0x004fe400078e0204 */
[----:B------:R-:W-:-:S03]  /*2b810*/  IMAD.MOV.U32 R4, RZ, RZ, RZ ;  /* 0x000000ffff047224 */ /* 0x000fc600078e00ff */
[----:B------:R-:W-:-:S13]  /*2b820*/  ISETP.GE.OR P4, PT, R6, R2, !P5 ;  /* 0x000000020600720c */ /* 0x000fda0006f86670 */
[----:B-1----:R-:W1:Y:S02]  /*2b830*/  @!P4 LDC.64 R2, c[0x0][0xc80] ;  /* 0x00032000ff02cb82 */ /* 0x002e640000000a00 */
        /* <DEDUP_REMOVED lines=9> */
[----:B------:R-:W2:Y:S02]  /*2b8d0*/  LDL R3, [R1+0x10] ;  /* 0x0000100001037983 */ /* 0x000ea40000100800 */
[----:B--2---:R-:W-:Y:S02]  /*2b8e0*/  LOP3.LUT P4, RZ, R3, 0x1, RZ, 0xc0, !PT ;  /* 0x0000000103ff7812 */ /* 0x004fe4000788c0ff */
        /* <DEDUP_REMOVED lines=14> */
[----:B0-----:R-:W-:-:S05]  /*2b9d0*/  IMAD.IADD R7, R2, 0x1, R3 ;  /* 0x0000000102077824 */ /* 0x001fca00078e0203 */
[----:B------:R0:W1:Y:S02]  /*2b9e0*/  SHFL.IDX PT, R16, R7, 0x1f, 0x1f ;  /* 0x03e01f0007107f89 */ /* 0x00006400000e0000 */
.L_x_935:
[----:B------:R-:W-:Y:S02]  /*2b9f0*/  ULDC UR4, c[0x0][0xc38] ;  /* 0x00030e0000047ab9 */ /* 0x000fe40000000800 */
[----:B------:R-:W-:-:S04]  /*2ba00*/  IMAD.U32 R2, RZ, RZ, UR4 ;  /* 0x00000004ff027e24 */ /* 0x000fc8000f8e00ff */
[----:B-1----:R-:W-:-:S04]  /*2ba10*/  IMAD R16, R16, R2, RZ ;  /* 0x0000000210107224 */ /* 0x002fc800078e02ff */
[----:B------:R-:W-:-:S05]  /*2ba20*/  IMAD.IADD R0, R16, 0x1, R0 ;  /* 0x0000000110007824 */ /* 0x000fca00078e0200 */
[----:B------:R-:W-:-:S13]  /*2ba30*/  ISETP.GT.AND P4, PT, R0, R5, PT ;  /* 0x000000050000720c */ /* 0x000fda0003f84270 */
[----:B------:R-:W-:Y:S05]  /*2ba40*/  @!P4 BRA `(.L_x_842) ;  /* 0xfffffffc004cc947 */ /* 0x000fea000383ffff */
.L_x_839:
[----:B------:R-:W-:Y:S01]  /*2ba50*/  IMAD.IADD R16, R0, 0x1, -R16 ;  /* 0x0000000100107824 */ /* 0x000fe200078e0a10 */
[----:B------:R-:W-:-:S03]  /*2ba60*/  UMOV UR4, 0xffffffff ;  /* 0xffffffff00047882 */ /* 0x000fc60000000000 */
[----:B------:R-:W-:-:S05]  /*2ba70*/  IMAD R0, R7, R2, R16 ;  /* 0x0000000207007224 */ /* 0x000fca00078e0210 */
[----:B------:R-:W-:Y:S01]  /*2ba80*/  ISETP.GT.AND P6, PT, R0, R5, PT ;  /* 0x000000050000720c */ /* 0x000fe20003fc4270 */
[----:B------:R-:W-:-:S12]  /*2ba90*/  BRA.DIV UR4, `(.L_x_843) ;  /* 0x0000002e044c7947 */ /* 0x000fd8000b800000 */
[----:B------:R-:W-:-:S04]  /*2baa0*/  VOTE.ANY R3, PT, !P6 ;  /* 0x0000000000037806 */ /* 0x000fc800070e0100 */
[----:B------:R-:W1:Y:S02]  /*2bab0*/  POPC R0, R3 ;  /* 0x0000000300007309 */ /* 0x000e640000000000 */
[----:B-1----:R1:W2:Y:S04]  /*2bac0*/  SHFL.IDX PT, R4, R4, R0, 0x1f ;  /* 0x00001f0004047589 */ /* 0x0022a800000e0000 */
[----:B------:R1:W3:Y:S02]  /*2bad0*/  SHFL.IDX PT, R6, R6, R0, 0x1f ;  /* 0x00001f0006067589 */ /* 0x0002e400000e0000 */
.L_x_940:
[----:B------:R-:W-:-:S13]  /*2bae0*/  ISETP.NE.AND P0, PT, R3, RZ, PT ;  /* 0x000000ff0300720c */ /* 0x000fda0003f05270 */
[----:B------:R-:W-:Y:S05]  /*2baf0*/  @!P0 BRA `(.L_x_844) ;  /* 0x0000000000148947 */ /* 0x000fea0003800000 */
[----:B------:R-:W-:Y:S01]  /*2bb00*/  UMOV UR4, 0xffffffff ;  /* 0xffffffff00047882 */ /* 0x000fe20000000000 */
[----:B------:R-:W-:Y:S02]  /*2bb10*/  VIADD R12, R0, 0xffffffff ;  /* 0xffffffff000c7836 */ /* 0x000fe40000000000 */
[----:B------:R-:W-:Y:S05]  /*2bb20*/  BRA.DIV UR4, `(.L_x_845) ;  /* 0x0000002e04847947 */ /* 0x000fea000b800000 */
[----:B0-----:R0:W4:Y:S02]  /*2bb30*/  SHFL.IDX PT, R7, R7, R12, 0x1f ;  /* 0x00001f0c07077589 */ /* 0x00112400000e0000 */
.L_x_943:
[----:B----4-:R-:W-:-:S07]  /*2bb40*/  IMAD.MOV.U32 R10, RZ, RZ, R7 ;  /* 0x000000ffff0a7224 */ /* 0x010fce00078e0007 */
.L_x_844:
[----:B------:R-:W4:Y:S01]  /*2bb50*/  LDL.LU R11, [R1+0xc] ;  /* 0x00000c00010b7983 */ /* 0x000f220000300800 */
[----:B--2---:R-:W-:Y:S01]  /*2bb60*/  IABS R3, R4 ;  /* 0x0000000400037213 */ /* 0x004fe20000000000 */
[----:B------:R-:W-:Y:S02]  /*2bb70*/  IMAD R2, R10, R2, R16 ;  /* 0x000000020a027224 */ /* 0x000fe400078e0210 */
[----:B------:R-:W-:Y:S01]  /*2bb80*/  IMAD.MOV.U32 R8, RZ, RZ, RZ ;  /* 0x000000ffff087224 */ /* 0x000fe200078e00ff */
[----:B0-----:R-:W0:Y:S01]  /*2bb90*/  I2F.RP R7, R3 ;  /* 0x0000000300077306 */ /* 0x001e220000209400 */
[----:B------:R-:W-:Y:S01]  /*2bba0*/  IMAD.IADD R5, R5, 0x1, -R2 ;  /* 0x0000000105057824 */ /* 0x000fe200078e0a02 */
[----:B------:R2:W-:Y:S04]  /*2bbb0*/  STL [R1], R2 ;  /* 0x0000000201007387 */ /* 0x0005e80000100800 */
[----:B--2---:R-:W-:-:S02]  /*2bbc0*/  IABS R2, R5 ;  /* 0x0000000500027213 */ /* 0x004fc40000000000 */
[----:B0-----:R-:W0:Y:S02]  /*2bbd0*/  MUFU.RCP R7, R7 ;  /* 0x0000000700077308 */ /* 0x001e240000001000 */
[----:B0-----:R-:W-:-:S06]  /*2bbe0*/  VIADD R7, R7, 0xffffffe ;  /* 0x0ffffffe07077836 */ /* 0x001fcc0000000000 */
[----:B------:R-:W0:Y:S02]  /*2bbf0*/  F2I.FTZ.U32.TRUNC.NTZ R9, R7 ;  /* 0x0000000700097305 */ /* 0x000e24000021f000 */
[----:B0-----:R-:W-:-:S04]  /*2bc00*/  IMAD.MOV R7, RZ, RZ, -R9 ;  /* 0x000000ffff077224 */ /* 0x001fc800078e0a09 */
[----:B------:R-:W-:-:S04]  /*2bc10*/  IMAD R7, R7, R3, RZ ;  /* 0x0000000307077224 */ /* 0x000fc800078e02ff */
[----:B------:R-:W-:Y:S01]  /*2bc20*/  IMAD.HI.U32 R7, R9, R7, R8 ;  /* 0x0000000709077227 */ /* 0x000fe200078e0008 */
[----:B------:R-:W-:-:S05]  /*2bc30*/  IABS R8, R4 ;  /* 0x0000000400087213 */ /* 0x000fca0000000000 */
[----:B------:R-:W-:Y:S02]  /*2bc40*/  IMAD.MOV R8, RZ, RZ, -R8 ;  /* 0x000000ffff087224 */ /* 0x000fe400078e0a08 */
[----:B------:R-:W-:-:S04]  /*2bc50*/  IMAD.HI.U32 R7, R7, R2, RZ ;  /* 0x0000000207077227 */ /* 0x000fc800078e00ff */
[----:B------:R-:W-:Y:S01]  /*2bc60*/  IMAD R2, R7, R8, R2 ;  /* 0x0000000807027224 */ /* 0x000fe200078e0202 */
[----:B---3--:R-:W-:-:S04]  /*2bc70*/  IABS R8, R6 ;  /* 0x0000000600087213 */ /* 0x008fc80000000000 */
[----:B------:R-:W-:-:S13]  /*2bc80*/  ISETP.GT.U32.AND P2, PT, R3, R2, PT ;  /* 0x000000020300720c */ /* 0x000fda0003f44070 */
[----:B------:R-:W-:Y:S02]  /*2bc90*/  @!P2 IMAD.IADD R2, R2, 0x1, -R3 ;  /* 0x000000010202a824 */ /* 0x000fe400078e0a03 */
[----:B------:R-:W-:Y:S01]  /*2bca0*/  @!P2 VIADD R7, R7, 0x1 ;  /* 0x000000010707a836 */ /* 0x000fe20000000000 */
[----:B------:R-:W-:Y:S02]  /*2bcb0*/  ISETP.NE.AND P2, PT, R4, RZ, PT ;  /* 0x000000ff0400720c */ /* 0x000fe40003f45270 */
[----:B------:R-:W-:Y:S02]  /*2bcc0*/  ISETP.GE.U32.AND P0, PT, R2, R3, PT ;  /* 0x000000030200720c */ /* 0x000fe40003f06070 */
[----:B------:R-:W0:Y:S11]  /*2bcd0*/  I2F.RP R2, R8 ;  /* 0x0000000800027306 */ /* 0x000e360000209400 */
[----:B------:R-:W-:Y:S01]  /*2bce0*/  @P0 VIADD R7, R7, 0x1 ;  /* 0x0000000107070836 */ /* 0x000fe20000000000 */
[----:B0-----:R-:W0:Y:S02]  /*2bcf0*/  MUFU.RCP R2, R2 ;  /* 0x0000000200027308 */ /* 0x001e240000001000 */
[----:B0-----:R-:W-:-:S06]  /*2bd00*/  VIADD R2, R2, 0xffffffe ;  /* 0x0ffffffe02027836 */ /* 0x001fcc0000000000 */
[----:B------:R-:W0:Y:S02]  /*2bd10*/  F2I.FTZ.U32.TRUNC.NTZ R3, R2 ;  /* 0x0000000200037305 */ /* 0x000e24000021f000 */
[----:B0-----:R-:W-:-:S04]  /*2bd20*/  IMAD.MOV R2, RZ, RZ, -R3 ;  /* 0x000000ffff027224 */ /* 0x001fc800078e0a03 */
        /* <DEDUP_REMOVED lines=12> */
[----:B------:R-:W-:Y:S02]  /*2bdf0*/  IMAD R3, R2, R9, R3 ;  /* 0x0000000902037224 */ /* 0x000fe400078e0203 */
[----:B------:R-:W-:-:S03]  /*2be00*/  IMAD.IADD R4, R5, 0x1, -R4 ;  /* 0x0000000105047824 */ /* 0x000fc600078e0a04 */
[----:B------:R-:W-:-:S13]  /*2be10*/  ISETP.GT.U32.AND P2, PT, R8, R3, PT ;  /* 0x000000030800720c */ /* 0x000fda0003f44070 */
[----:B------:R-:W-:Y:S02]  /*2be20*/  @!P2 IMAD.IADD R3, R3, 0x1, -R8 ;  /* 0x000000010303a824 */ /* 0x000fe400078e0a08 */
[----:B------:R-:W-:Y:S01]  /*2be30*/  @!P2 VIADD R2, R2, 0x1 ;  /* 0x000000010202a836 */ /* 0x000fe20000000000 */
[----:B------:R-:W-:Y:S02]  /*2be40*/  ISETP.NE.AND P2, PT, R6, RZ, PT ;  /* 0x000000ff0600720c */ /* 0x000fe40003f45270 */
[----:B------:R-:W-:Y:S02]  /*2be50*/  ISETP.GE.U32.AND P0, PT, R3, R8, PT ;  /* 0x000000080300720c */ /* 0x000fe40003f06070 */
[----:B------:R-:W-:-:S04]  /*2be60*/  LOP3.LUT R3, R7, R6, RZ, 0x3c, !PT ;  /* 0x0000000607037212 */ /* 0x000fc800078e3cff */
[----:B------:R-:W-:-:S07]  /*2be70*/  ISETP.GE.AND P1, PT, R3, RZ, PT ;  /* 0x000000ff0300720c */ /* 0x000fce0003f26270 */
[----:B------:R-:W-:-:S06]  /*2be80*/  @P0 VIADD R2, R2, 0x1 ;  /* 0x0000000102020836 */ /* 0x000fcc0000000000 */
[----:B------:R-:W-:Y:S01]  /*2be90*/  @!P1 IMAD.MOV R2, RZ, RZ, -R2 ;  /* 0x000000ffff029224 */ /* 0x000fe200078e0a02 */
[----:B------:R-:W-:-:S05]  /*2bea0*/  @!P2 LOP3.LUT R2, RZ, R6, RZ, 0x33, !PT ;  /* 0x00000006ff02a212 */ /* 0x000fca00078e33ff */
[--C-:B------:R-:W-:Y:S02]  /*2beb0*/  IMAD.MOV R3, RZ, RZ, -R2.reuse ;  /* 0x000000ffff037224 */ /* 0x100fe400078e0a02 */
[C---:B------:R-:W-:Y:S02]  /*2bec0*/  IMAD R2, R6.reuse, 0x1000000, R2 ;  /* 0x0100000006027824 */ /* 0x040fe400078e0202 */
[----:B------:R-:W-:Y:S02]  /*2bed0*/  IMAD R3, R6, R3, R7 ;  /* 0x0000000306037224 */ /* 0x000fe400078e0207 */
[----:B----4-:R-:W-:Y:S02]  /*2bee0*/  IMAD.IADD R11, R0, 0x1, R11 ;  /* 0x00000001000b7824 */ /* 0x010fe400078e020b */
[----:B-1----:R-:W-:-:S05]  /*2bef0*/  IMAD R0, R3, 0x10000, R2 ;  /* 0x0001000003007824 */ /* 0x002fca00078e0202 */
[----:B------:R2:W-:Y:S04]  /*2bf00*/  STL [R1+0x8], R0 ;  /* 0x0000080001007387 */ /* 0x0005e80000100800 */
[----:B------:R2:W-:Y:S04]  /*2bf10*/  STL [R1+0xc], R11 ;  /* 0x00000c0b01007387 */ /* 0x0005e80000100800 */
[----:B------:R2:W-:Y:S01]  /*2bf20*/  STL [R1+0x4], R4 ;  /* 0x0000040401007387 */ /* 0x0005e20000100800 */
[----:B------:R-:W-:Y:S05]  /*2bf30*/  BRA `(.L_x_846) ;  /* 0x0000000000287947 */ /* 0x000fea0003800000 */
.L_x_840:
[----:B------:R-:W-:Y:S01]  /*2bf40*/  UMOV UR4, URZ ;  /* 0x0000003f00047c82 */ /* 0x000fe20008000000 */
[----:B------:R-:W-:Y:S01]  /*2bf50*/  ULDC UR6, c[0x0][0xc3c] ;  /* 0x00030f0000067ab9 */ /* 0x000fe20000000800 */
[----:B------:R-:W-:Y:S01]  /*2bf60*/  UMOV UR5, URZ ;  /* 0x0000003f00057c82 */ /* 0x000fe20008000000 */
[----:B------:R-:W-:Y:S01]  /*2bf70*/  IMAD.U32 R3, RZ, RZ, UR4 ;  /* 0x00000004ff037e24 */ /* 0x000fe2000f8e00ff */
[----:B------:R1:W-:Y:S01]  /*2bf80*/  STL [R1], R5 ;  /* 0x0000000501007387 */ /* 0x0003e20000100800 */
[----:B------:R-:W-:Y:S02]  /*2bf90*/  IMAD.U32 R0, RZ, RZ, UR6 ;  /* 0x00000006ff007e24 */ /* 0x000fe4000f8e00ff */
[----:B------:R-:W-:Y:S01]  /*2bfa0*/  IMAD.U32 R2, RZ, RZ, UR5 ;  /* 0x00000005ff027e24 */ /* 0x000fe2000f8e00ff */
[----:B------:R1:W-:Y:S04]  /*2bfb0*/  STL [R1+0x4], R3 ;  /* 0x0000040301007387 */ /* 0x0003e80000100800 */
[----:B------:R1:W-:Y:S04]  /*2bfc0*/  STL [R1+0xc], R0 ;  /* 0x00000c0001007387 */ /* 0x0003e80000100800 */
[----:B------:R1:W-:Y:S02]  /*2bfd0*/  STL [R1+0x8], R2 ;  /* 0x0000080201007387 */ /* 0x0003e40000100800 */
.L_x_846:
[----:B-12---:R-:W2:Y:S04]  /*2bfe0*/  LDL R0, [R1+0x30] ;  /* 0x0000300001007983 */ /* 0x006ea80000100800 */
[----:B------:R-:W0:Y:S04]  /*2bff0*/  LDL R2, [R1+0xc] ;  /* 0x00000c0001027983 */ /* 0x000e280000100800 */
[----:B------:R-:W3:Y:S04]  /*2c000*/  LDL R3, [R1+0x8] ;  /* 0x0000080001037983 */ /* 0x000ee80000100800 */
[----:B------:R-:W4:Y:S04]  /*2c010*/  LDL R4, [R1] ;  /* 0x0000000001047983 */ /* 0x000f280000100800 */
[----:B------:R-:W4:Y:S01]  /*2c020*/  LDL R5, [R1+0x4] ;  /* 0x0000040001057983 */ /* 0x000f220000100800 */
[----:B------:R-:W-:Y:S05]  /*2c030*/  WARPSYNC.ALL ;  /* 0x0000000000007948 */ /* 0x000fea0003800000 */
[----:B------:R-:W-:Y:S01]  /*2c040*/  BAR.SYNC.DEFER_BLOCKING 0x4, 0x180 ;  /* 0x0106000000007b1d */ /* 0x000fe20000010000 */
[----:B--2---:R-:W-:-:S13]  /*2c050*/  ISETP.NE.AND P0, PT, R0, RZ, PT ;  /* 0x000000ff0000720c */ /* 0x004fda0003f05270 */
[----:B------:R-:W1:Y:S01]  /*2c060*/  @!P0 S2R R0, SR_CgaCtaId ;  /* 0x0000000000008919 */ /* 0x000e620000008800 */
[----:B0-----:R-:W-:Y:S01]  /*2c070*/  IMAD.MOV.U32 R7, RZ, RZ, R2 ;  /* 0x000000ffff077224 */ /* 0x001fe200078e0002 */
[----:B------:R-:W-:Y:S01]  /*2c080*/  @!P0 MOV R2, 0x400 ;  /* 0x0000040000028802 */ /* 0x000fe20000000f00 */
[----:B---3--:R-:W-:-:S03]  /*2c090*/  IMAD.MOV.U32 R6, RZ, RZ, R3 ;  /* 0x000000ffff067224 */ /* 0x008fc600078e0003 */
[----:B-1----:R-:W-:-:S05]  /*2c0a0*/  @!P0 LEA R18, R0, R2, 0x18 ;  /* 0x0000000200128211 */ /* 0x002fca00078ec0ff */
[----:B----4-:R0:W-:Y:S01]  /*2c0b0*/  @!P0 STS.128 [R18+0x388d0], R4 ;  /* 0x0388d00412008388 */ /* 0x0101e20000000c00 */
[----:B------:R-:W-:Y:S06]  /*2c0c0*/  BAR.ARV 0x5, 0x180 ;  /* 0x0146000000007b1d */ /* 0x000fec0000002000 */
.L_x_837:
[----:B0-----:R-:W2:Y:S01]  /*2c0d0*/  LDL R0, [R1+0xc] ;  /* 0x00000c0001007983 */ /* 0x001ea20000100800 */
[----:B------:R-:W-:Y:S02]  /*2c0e0*/  ULDC UR4, c[0x0][0xc3c] ;  /* 0x00030f0000047ab9 */ /* 0x000fe40000000800 */
[----:B--2---:R-:W-:-:S13]  /*2c0f0*/  ISETP.GE.AND P0, PT, R0, UR4, PT ;  /* 0x0000000400007c0c */ /* 0x004fda000bf06270 */
[----:B------:R-:W-:Y:S05]  /*2c100*/  @!P0 BRA `(.L_x_847) ;  /* 0xffffff7c00ec8947 */ /* 0x000fea000383ffff */
[----:B------:R-:W-:Y:S05]  /*2c110*/  BSYNC B8 ;  /* 0x0000000000087941 */ /* 0x000fea0003800000 */
.L_x_684:
[----:B-1----:R-:W3:Y:S01]  /*2c120*/  LDL.LU R0, [R1+0x64] ;  /* 0x0000640001007983 */ /* 0x002ee20000300800 */
[----:B------:R-:W-:Y:S01]  /*2c130*/  BSSY B0, `(.L_x_848) ;  /* 0x000000b000007945 */ /* 0x000fe20003800000 */
[----:B------:R-:W1:Y:S01]  /*2c140*/  S2R R5, SR_CgaCtaId ;  /* 0x0000000000057919 */ /* 0x000e620000008800 */
[----:B---3--:R-:W-:-:S05]  /*2c150*/  VIADD R0, R0, 0x1 ;  /* 0x0000000100007836 */ /* 0x008fca0000000000 */
[----:B0-----:R-:W-:-:S04]  /*2c160*/  LEA.HI R2, R0, R0, RZ, 0x1 ;  /* 0x0000000000027211 */ /* 0x001fc800078f08ff */
[----:B------:R-:W-:-:S05]  /*2c170*/  LOP3.LUT R3, R2, 0xfffffffe, RZ, 0xc0, !PT ;  /* 0xfffffffe02037812 */ /* 0x000fca00078ec0ff */
[----:B------:R-:W-:Y:S01]  /*2c180*/  IMAD.IADD R3, R0, 0x1, -R3 ;  /* 0x0000000100037824 */ /* 0x000fe200078e0a03 */
[----:B------:R-:W-:-:S04]  /*2c190*/  MOV R0, 0x400 ;  /* 0x0000040000007802 */ /* 0x000fc80000000f00 */
[----:B-1----:R-:W-:Y:S02]  /*2c1a0*/  LEA R0, R5, R0, 0x18 ;  /* 0x0000000005007211 */ /* 0x002fe400078ec0ff */
[----:B------:R-:W-:-:S04]  /*2c1b0*/  SHF.L.U32 R3, R3, 0x1f, RZ ;  /* 0x0000001f03037819 */ /* 0x000fc800000006ff */
[----:B------:R-:W0:Y:S02]  /*2c1c0*/  SYNCS.PHASECHK.TRANS64.TRYWAIT P0, [R0+URZ+0x38820], R3 ;  /* 0x03882003000075a7 */ /* 0x000e24000800017f */
[----:B0-----:R-:W-:Y:S05]  /*2c1d0*/  @!P0 BRA `(.L_x_849) ;  /* 0x0000002800008947 */ /* 0x001fea0003800000 */
.L_x_944:
[----:B------:R-:W-:Y:S05]  /*2c1e0*/  BSYNC B0 ;  /* 0x0000000000007941 */ /* 0x000fea0003800000 */
.L_x_848:
[----:B------:R-:W-:-:S03]  /*2c1f0*/  UMOV UR4, 0xffffffff ;  /* 0xffffffff00047882 */ /* 0x000fc60000000000 */
[----:B------:R-:W-:Y:S05]  /*2c200*/  BRA.DIV UR4, `(.L_x_850) ;  /* 0x0000002a04087947 */ /* 0x000fea000b800000 */
[----:B------:R-:W1:Y:S02]  /*2c210*/  S2R R2, SR_TID.X ;  /* 0x0000000000027919 */ /* 0x000e640000002100 */
[----:B-1----:R-:W-:-:S04]  /*2c220*/  SHF.R.U32.HI R2, RZ, 0x5, R2 ;  /* 0x00000005ff027819 */ /* 0x002fc80000011602 */
[----:B------:R-:W-:-:S05]  /*2c230*/  LOP3.LUT R2, R2, 0x3, RZ, 0xc0, !PT ;  /* 0x0000000302027812 */ /* 0x000fca00078ec0ff */
[----:B------:R1:W3:Y:S02]  /*2c240*/  SHFL.IDX PT, R14, R2, RZ, 0x1f ;  /* 0x00001fff020e7589 */ /* 0x0002e400000e0000 */
.L_x_947:
[----:B---3--:R-:W-:-:S13]  /*2c250*/  ISETP.NE.AND P0, PT, R14, RZ, PT ;  /* 0x000000ff0e00720c */ /* 0x008fda0003f05270 */
[----:B------:R-:W-:Y:S05]  /*2c260*/  @P0 BRA `(.L_x_444) ;  /* 0x00000000008c0947 */ /* 0x000fea0003800000 */
[----:B------:R-:W-:-:S03]  /*2c270*/  UMOV UR4, 0xffffffff ;  /* 0xffffffff00047882 */ /* 0x000fc60000000000 */
[----:B------:R-:W-:Y:S05]  /*2c280*/  BRA.DIV UR4, `(.L_x_851) ;  /* 0x0000002a041c7947 */ /* 0x000fea000b800000 */
[----:B------:R-:W-:-:S13]  /*2c290*/  ELECT P6, URZ, PT ;  /* 0x00000000003f782f */ /* 0x000fda00038c0000 */
.L_x_950:
[----:B------:R-:W-:Y:S05]  /*2c2a0*/  @!P6 BRA `(.L_x_444) ;  /* 0x00000000007ce947 */ /* 0x000fea0003800000 */
[----:B------:R-:W-:-:S06]  /*2c2b0*/  ULOP3.LUT UR4, UR60, 0x2, URZ, 0xfc, !UPT ;  /* 0x000000023c047892 */ /* 0x000fcc000f8efc3f */
[----:B-1----:R-:W-:-:S05]  /*2c2c0*/  IMAD.U32 R2, RZ, RZ, UR4 ;  /* 0x00000004ff027e24 */ /* 0x002fca000f8e00ff */
[----:B------:R-:W-:-:S13]  /*2c2d0*/  ISETP.NE.AND P2, PT, R2, 0x3, PT ;  /* 0x000000030200780c */ /* 0x000fda0003f45270 */
[----:B------:R-:W-:Y:S05]  /*2c2e0*/  @!P2 BRA `(.L_x_852) ;  /* 0x000000000004a947 */ /* 0x000fea0003800000 */
[----:B------:R-:W-:Y:S01]  /*2c2f0*/  BPT.TRAP 0x1 ;  /* 0x000000040000795c */ /* 0x000fe20000300000 */
.L_x_852:
[----:B------:R-:W3:Y:S01]  /*2c300*/  LDL.LU R7, [R1+0x18] ;  /* 0x0000180001077983 */ /* 0x000ee20000300800 */
[----:B------:R-:W-:Y:S02]  /*2c310*/  VIADD R2, R0, 0x38840 ;  /* 0x0003884000027836 */ /* 0x000fe40000000000 */
[C---:B0-----:R-:W-:Y:S02]  /*2c320*/  VIADD R3, R19.reuse, 0x1 ;  /* 0x0000000113037836 */ /* 0x041fe40000000000 */
[----:B------:R-:W-:-:S03]  /*2c330*/  IMAD R6, R19, 0x8, R2 ;  /* 0x0000000813067824 */ /* 0x000fc600078e0202 */
[----:B------:R-:W-:-:S04]  /*2c340*/  ISETP.NE.AND P1, PT, R3, 0x2, PT ;  /* 0x000000020300780c */ /* 0x000fc80003f25270 */
[----:B------:R-:W-:Y:S02]  /*2c350*/  SEL R4, RZ, 0x1, P1 ;  /* 0x00000001ff047807 */ /* 0x000fe40000800000 */
[----:B------:R-:W-:Y:S02]  /*2c360*/  SEL R3, R3, RZ, P1 ;  /* 0x000000ff03037207 */ /* 0x000fe40000800000 */
[C---:B---3--:R-:W-:Y:S02]  /*2c370*/  SHF.L.U32 R5, R7.reuse, 0x1f, RZ ;  /* 0x0000001f07057819 */ /* 0x048fe400000006ff */
[----:B------:R-:W-:Y:S01]  /*2c380*/  LOP3.LUT R4, R7, R4, RZ, 0x3c, !PT ;  /* 0x0000000407047212 */ /* 0x000fe200078e3cff */
[----:B------:R-:W-:Y:S01]  /*2c390*/  IMAD R7, R3, 0x8, R2 ;  /* 0x0000000803077824 */ /* 0x000fe200078e0202 */
[----:B------:R-:W0:Y:S02]  /*2c3a0*/  SYNCS.PHASECHK.TRANS64.TRYWAIT P0, [R6+URZ], R5 ;  /* 0x00000005060075a7 */ /* 0x000e24000800017f */
[----:B------:R-:W-:Y:S01]  /*2c3b0*/  SHF.L.U32 R2, R4, 0x1f, RZ ;  /* 0x0000001f04027819 */ /* 0x000fe200000006ff */
[----:B0-----:R-:W-:Y:S06]  /*2c3c0*/  @!P0 BRA `(.L_x_853) ;  /* 0x0000002400ec8947 */ /* 0x001fec0003800000 */
.L_x_951:
[----:B------:R-:W1:Y:S02]  /*2c3d0*/  SYNCS.PHASECHK.TRANS64.TRYWAIT P0, [R7+URZ], R2 ;  /* 0x00000002070075a7 */ /* 0x000e64000800017f */
[----:B-1----:R-:W-:Y:S05]  /*2c3e0*/  @!P0 BRA `(.L_x_854) ;  /* 0x0000002400f88947 */ /* 0x002fea0003800000 */
.L_x_952:
[----:B------:R-:W-:Y:S05]  /*2c3f0*/  @!P2 BRA `(.L_x_855) ;  /* 0x000000000004a947 */ /* 0x000fea0003800000 */
[----:B------:R-:W-:Y:S01]  /*2c400*/  BPT.TRAP 0x1 ;  /* 0x000000040000795c */ /* 0x000fe20000300000 */
.L_x_855:
[----:B------:R-:W-:-:S04]  /*2c410*/  VIADD R0, R0, 0x38860 ;  /* 0x0003886000007836 */ /* 0x000fc80000000000 */
[----:B------:R-:W-:-:S04]  /*2c420*/  IMAD R4, R19, 0x8, R0 ;  /* 0x0000000813047824 */ /* 0x000fc800078e0200 */
[----:B------:R-:W3:Y:S02]  /*2c430*/  SYNCS.PHASECHK.TRANS64.TRYWAIT P0, [R4+URZ], R5 ;  /* 0x00000005040075a7 */ /* 0x000ee4000800017f */
[----:B---3--:R-:W-:Y:S05]  /*2c440*/  @!P0 BRA `(.L_x_856) ;  /* 0x0000002400f48947 */ /* 0x008fea0003800000 */
.L_x_953:
[----:B------:R-:W-:-:S07]  /*2c450*/  IMAD R3, R3, 0x8, R0 ;  /* 0x0000000803037824 */ /* 0x000fce00078e0200 */
.L_x_857:
[----:B----4-:R4:W0:Y:S02]  /*2c460*/  SYNCS.PHASECHK.TRANS64.TRYWAIT P0, [R3+URZ], R2 ;  /* 0x00000002030075a7 */ /* 0x010824000800017f */
[----:B0-----:R-:W-:Y:S05]  /*2c470*/  @!P0 NANOSLEEP.SYNCS 0x989680 ;  /* 0x009896800000895d */ /* 0x001fea0003900000 */
[----:B------:R-:W0:Y:S02]  /*2c480*/  @!P0 SYNCS.PHASECHK.TRANS64 P0, [R3+URZ], R2 ;  /* 0x00000002030085a7 */ /* 0x000e24000800007f */
[----:B0-----:R-:W-:Y:S05]  /*2c490*/  @!P0 BRA `(.L_x_857) ;  /* 0xfffffffc00f08947 */ /* 0x001fea000383ffff */
.L_x_444:
[----:B------:R-:W-:Y:S05]  /*2c4a0*/  BSYNC B9 ;  /* 0x0000000000097941 */ /* 0x000fea0003800000 */
.L_x_441:
[----:B------:R-:W-:Y:S05]  /*2c4b0*/  EXIT ;  /* 0x000000000000794d */ /* 0x000fea0003800000 */
.L_x_466:
[----:B-1----:R1:W2:Y:S02]  /*2c4c0*/  SYNCS.PHASECHK.TRANS64.TRYWAIT P6, [R3+URZ+0x38890], R0 ;  /* 0x03889000030075a7 */ /* 0x0022a400080c017f */
[----:B--2---:R-:W-:Y:S05]  /*2c4d0*/  @!P6 NANOSLEEP.SYNCS 0x989680 ;  /* 0x009896800000e95d */ /* 0x004fea0003900000 */
[----:B------:R-:W2:Y:S02]  /*2c4e0*/  @!P6 SYNCS.PHASECHK.TRANS64 P6, [R3+URZ+0x38890], R0 ;  /* 0x038890000300e5a7 */ /* 0x000ea400080c007f */
[----:B--2---:R-:W-:Y:S05]  /*2c4f0*/  @!P6 BRA `(.L_x_466) ;  /* 0xfffffffc00f0e947 */ /* 0x004fea000383ffff */
[----:B------:R-:W-:Y:S05]  /*2c500*/  BRA `(.L_x_858) ;  /* 0xfffffd7800c47947 */ /* 0x000fea000383ffff */
.L_x_522:
[----:B--2---:R2:W3:Y:S02]  /*2c510*/  SYNCS.PHASECHK.TRANS64.TRYWAIT P5, [R3+URZ+0x38890], R0 ;  /* 0x03889000030075a7 */ /* 0x0044e400080a017f */
[----:B---3--:R-:W-:Y:S05]  /*2c520*/  @!P5 NANOSLEEP.SYNCS 0x989680 ;  /* 0x009896800000d95d */ /* 0x008fea0003900000 */
[----:B------:R-:W3:Y:S02]  /*2c530*/  @!P5 SYNCS.PHASECHK.TRANS64 P5, [R3+URZ+0x38890], R0 ;  /* 0x038890000300d5a7 */ /* 0x000ee400080a007f */
[----:B---3--:R-:W-:Y:S05]  /*2c540*/  @!P5 BRA `(.L_x_522) ;  /* 0xfffffffc00f0d947 */ /* 0x008fea000383ffff */
[----:B------:R-:W-:Y:S05]  /*2c550*/  BRA `(.L_x_859) ;  /* 0xfffffdb000987947 */ /* 0x000fea000383ffff */
.L_x_547:
[----:B-1----:R1:W2:Y:S02]  /*2c560*/  SYNCS.PHASECHK.TRANS64.TRYWAIT P4, [R3+URZ+0x38890], R0 ;  /* 0x03889000030075a7 */ /* 0x0022a4000808017f */
[----:B--2---:R-:W-:Y:S05]  /*2c570*/  @!P4 NANOSLEEP.SYNCS 0x989680 ;  /* 0x009896800000c95d */ /* 0x004fea0003900000 */
[----:B------:R-:W2:Y:S02]  /*2c580*/  @!P4 SYNCS.PHASECHK.TRANS64 P4, [R3+URZ+0x38890], R0 ;  /* 0x038890000300c5a7 */ /* 0x000ea4000808007f */
[----:B--2---:R-:W-:Y:S05]  /*2c590*/  @!P4 BRA `(.L_x_547) ;  /* 0xfffffffc00f0c947 */ /* 0x004fea000383ffff */
[----:B------:R-:W-:Y:S05]  /*2c5a0*/  BRA `(.L_x_860) ;  /* 0xfffffde400847947 */ /* 0x000fea000383ffff */
.L_x_555:
[----:B--2---:R2:W3:Y:S02]  /*2c5b0*/  SYNCS.PHASECHK.TRANS64.TRYWAIT P4, [R3+URZ+0x388b0], R0 ;  /* 0x0388b000030075a7 */ /* 0x0044e4000808017f */
[----:B---3--:R-:W-:Y:S05]  /*2c5c0*/  @!P4 NANOSLEEP.SYNCS 0x989680 ;  /* 0x009896800000c95d */ /* 0x008fea0003900000 */
[----:B------:R-:W3:Y:S02]  /*2c5d0*/  @!P4 SYNCS.PHASECHK.TRANS64 P4, [R3+URZ+0x388b0], R0 ;  /* 0x0388b0000300c5a7 */ /* 0x000ee4000808007f */
[----:B---3--:R-:W-:Y:S05]  /*2c5e0*/  @!P4 BRA `(.L_x_555) ;  /* 0xfffffffc00f0c947 */ /* 0x008fea000383ffff */
[----:B------:R-:W-:Y:S05]  /*2c5f0*/  BRA `(.L_x_861) ;  /* 0xfffffde800a47947 */ /* 0x000fea000383ffff */
.L_x_577:
[----:B------:R-:W-:Y:S01]  /*2c600*/  BSSY B1, `(.L_x_862) ;  /* 0x0000008000017945 */ /* 0x000fe20003800000 */
[----:B------:R-:W-:Y:S02]  /*2c610*/  IMAD.MOV.U32 R13, RZ, RZ, R25 ;  /* 0x000000ffff0d7224 */ /* 0x000fe400078e0019 */
[----:B------:R-:W-:Y:S02]  /*2c620*/  IMAD.MOV.U32 R12, RZ, RZ, RZ ;  /* 0x000000ffff0c7224 */ /* 0x000fe400078e00ff */
[----:B------:R-:W-:Y:S02]  /*2c630*/  IMAD.MOV.U32 R11, RZ, RZ, 0x181f ;  /* 0x0000181fff0b7424 */ /* 0x000fe400078e00ff */
[----:B------:R-:W-:-:S07]  /*2c640*/  IMAD.MOV.U32 R15, RZ, RZ, -0x1 ;  /* 0xffffffffff0f7424 */ /* 0x000fce00078e00ff */
[----:B------:R-:W-:Y:S05]  /*2c650*/  WARPSYNC.COLLECTIVE R15, `(.L_x_863) ;  /* 0x000000000f087348 */ /* 0x000fea0003c00000 */
[----:B------:R0:W1:Y:S02]  /*2c660*/  SHFL.IDX P6, R14, R13, R12, R11 ;  /* 0x0000000c0d0e7389 */ /* 0x00006400000c000b */
[----:B01----:R-:W-:Y:S01]  /*2c670*/  ENDCOLLECTIVE ;  /* 0x000000000000791b */ /* 0x003fe20003800000 */
.L_x_863:
[----:B------:R-:W-:Y:S05]  /*2c680*/  BSYNC B1 ;  /* 0x0000000000017941 */ /* 0x000fea0003800000 */
.L_x_862:
[----:B------:R-:W-:Y:S02]  /*2c690*/  IMAD.MOV.U32 R13, RZ, RZ, R24 ;  /* 0x000000ffff0d7224 */ /* 0x000fe400078e0018 */
[----:B------:R-:W-:Y:S02]  /*2c6a0*/  IMAD.MOV.U32 R12, RZ, RZ, RZ ;  /* 0x000000ffff0c7224 */ /* 0x000fe400078e00ff */
[----:B------:R-:W-:Y:S02]  /*2c6b0*/  IMAD.MOV.U32 R11, RZ, RZ, 0x181f ;  /* 0x0000181fff0b7424 */ /* 0x000fe400078e00ff */
[----:B------:R-:W-:Y:S02]  /*2c6c0*/  IMAD.MOV.U32 R15, RZ, RZ, -0x1 ;  /* 0xffffffffff0f7424 */ /* 0x000fe400078e00ff */
[----:B------:R-:W-:-:S07]  /*2c6d0*/  IMAD.MOV.U32 R0, RZ, RZ, R14 ;  /* 0x000000ffff007224 */ /* 0x000fce00078e000e */
[----:B------:R-:W-:Y:S05]  /*2c6e0*/  WARPSYNC.COLLECTIVE R15, `(.L_x_864) ;  /* 0x000000000f087348 */ /* 0x000fea0003c00000 */
[----:B------:R0:W1:Y:S02]  /*2c6f0*/  SHFL.IDX P6, R14, R13, R12, R11 ;  /* 0x0000000c0d0e7389 */ /* 0x00006400000c000b */
[----:B01----:R-:W-:Y:S01]  /*2c700*/  ENDCOLLECTIVE ;  /* 0x000000000000791b */ /* 0x003fe20003800000 */
.L_x_864:
[----:B------:R-:W-:Y:S02]  /*2c710*/  IMAD.MOV.U32 R13, RZ, RZ, R27 ;  /* 0x000000ffff0d7224 */ /* 0x000fe400078e001b */
[----:B------:R-:W-:-:S07]  /*2c720*/  IMAD.MOV.U32 R3, RZ, RZ, R14 ;  /* 0x000000ffff037224 */ /* 0x000fce00078e000e */
[----:B------:R-:W-:Y:S05]  /*2c730*/  WARPSYNC.COLLECTIVE R15, `(.L_x_865) ;  /* 0x000000000f087348 */ /* 0x000fea0003c00000 */
[----:B------:R0:W1:Y:S02]  /*2c740*/  SHFL.IDX P6, R14, R13, R12, R11 ;  /* 0x0000000c0d0e7389 */ /* 0x00006400000c000b */
[----:B01----:R-:W-:Y:S01]  /*2c750*/  ENDCOLLECTIVE ;  /* 0x000000000000791b */ /* 0x003fe20003800000 */
.L_x_865:
[----:B------:R-:W-:Y:S02]  /*2c760*/  IMAD.MOV.U32 R13, RZ, RZ, R32 ;  /* 0x000000ffff0d7224 */ /* 0x000fe400078e0020 */
[----:B------:R-:W-:-:S07]  /*2c770*/  IMAD.MOV.U32 R27, RZ, RZ, R14 ;  /* 0x000000ffff1b7224 */ /* 0x000fce00078e000e */
[----:B------:R-:W-:Y:S05]  /*2c780*/  WARPSYNC.COLLECTIVE R15, `(.L_x_866) ;  /* 0x000000000f087348 */ /* 0x000fea0003c00000 */
[----:B------:R0:W1:Y:S02]  /*2c790*/  SHFL.IDX P6, R14, R13, R12, R11 ;  /* 0x0000000c0d0e7389 */ /* 0x00006400000c000b */
[----:B01----:R-:W-:Y:S01]  /*2c7a0*/  ENDCOLLECTIVE ;  /* 0x000000000000791b */ /* 0x003fe20003800000 */
.L_x_866:
[----:B------:R-:W-:Y:S01]  /*2c7b0*/  IMAD.MOV.U32 R32, RZ, RZ, R14 ;  /* 0x000000ffff207224 */ /* 0x000fe200078e000e */
[----:B------:R-:W-:Y:S06]  /*2c7c0*/  BRA `(.L_x_867) ;  /* 0xfffffdfc000c7947 */ /* 0x000fec000383ffff */
.L_x_581:
[----:B0-----:R0:W1:Y:S02]  /*2c7d0*/  SYNCS.PHASECHK.TRANS64.TRYWAIT P0, [R18+URZ+0x38800], R35 ;  /* 0x03880023120075a7 */ /* 0x001064000800017f */
[----:B-1----:R-:W-:Y:S05]  /*2c7e0*/  @!P0 NANOSLEEP.SYNCS 0x989680 ;  /* 0x009896800000895d */ /* 0x002fea0003900000 */
[----:B------:R-:W1:Y:S02]  /*2c7f0*/  @!P0 SYNCS.PHASECHK.TRANS64 P0, [R18+URZ+0x38800], R35 ;  /* 0x03880023120085a7 */ /* 0x000e64000800007f */
[----:B-1----:R-:W-:Y:S05]  /*2c800*/  @!P0 BRA `(.L_x_581) ;  /* 0xfffffffc00f08947 */ /* 0x002fea000383ffff */
[----:B------:R-:W-:Y:S05]  /*2c810*/  BRA `(.L_x_868) ;  /* 0xfffffe0000cc7947 */ /* 0x000fea000383ffff */
.L_x_613:
        /* <DEDUP_REMOVED lines=8> */
.L_x_870:
[----:B------:R-:W-:Y:S05]  /*2c8a0*/  BSYNC B1 ;  /* 0x0000000000017941 */ /* 0x000fea0003800000 */
.L_x_869:
        /* <DEDUP_REMOVED lines=8> */
.L_x_871:
[----:B------:R-:W-:Y:S02]  /*2c930*/  IMAD.MOV.U32 R13, RZ, RZ, R27 ;  /* 0x000000ffff0d7224 */ /* 0x000fe400078e001b */
[----:B------:R-:W-:-:S07]  /*2c940*/  IMAD.MOV.U32 R3, RZ, RZ, R14 ;  /* 0x000000ffff037224 */ /* 0x000fce00078e000e */
[----:B------:R-:W-:Y:S05]  /*2c950*/  WARPSYNC.COLLECTIVE R15, `(.L_x_872) ;  /* 0x000000000f087348 */ /* 0x000fea0003c00000 */
[----:B------:R0:W1:Y:S02]  /*2c960*/  SHFL.IDX P6, R14, R13, R12, R11 ;  /* 0x0000000c0d0e7389 */ /* 0x00006400000c000b */
[----:B01----:R-:W-:Y:S01]  /*2c970*/  ENDCOLLECTIVE ;  /* 0x000000000000791b */ /* 0x003fe20003800000 */
.L_x_872:
[----:B------:R-:W-:Y:S02]  /*2c980*/  IMAD.MOV.U32 R13, RZ, RZ, R32 ;  /* 0x000000ffff0d7224 */ /* 0x000fe400078e0020 */
[----:B------:R-:W-:-:S07]  /*2c990*/  IMAD.MOV.U32 R31, RZ, RZ, R14 ;  /* 0x000000ffff1f7224 */ /* 0x000fce00078e000e */
[----:B------:R-:W-:Y:S05]  /*2c9a0*/  WARPSYNC.COLLECTIVE R15, `(.L_x_873) ;  /* 0x000000000f087348 */ /* 0x000fea0003c00000 */
[----:B------:R0:W1:Y:S02]  /*2c9b0*/  SHFL.IDX P6, R14, R13, R12, R11 ;  /* 0x0000000c0d0e7389 */ /* 0x00006400000c000b */
[----:B01----:R-:W-:Y:S01]  /*2c9c0*/  ENDCOLLECTIVE ;  /* 0x000000000000791b */ /* 0x003fe20003800000 */
.L_x_873:
[----:B------:R-:W-:Y:S01]  /*2c9d0*/  IMAD.MOV.U32 R32, RZ, RZ, R14 ;  /* 0x000000ffff207224 */ /* 0x000fe200078e000e */
[----:B------:R-:W-:Y:S06]  /*2c9e0*/  BRA `(.L_x_874) ;  /* 0xfffffe2c00ac7947 */ /* 0x000fec000383ffff */
.L_x_617:
[----:B0-----:R0:W1:Y:S02]  /*2c9f0*/  SYNCS.PHASECHK.TRANS64.TRYWAIT P0, [R18+URZ+0x38800], R9 ;  /* 0x03880009120075a7 */ /* 0x001064000800017f */
[----:B-1----:R-:W-:Y:S05]  /*2ca00*/  @!P0 NANOSLEEP.SYNCS 0x989680 ;  /* 0x009896800000895d */ /* 0x002fea0003900000 */
[----:B------:R-:W1:Y:S02]  /*2ca10*/  @!P0 SYNCS.PHASECHK.TRANS64 P0, [R18+URZ+0x38800], R9 ;  /* 0x03880009120085a7 */ /* 0x000e64000800007f */
[----:B-1----:R-:W-:Y:S05]  /*2ca20*/  @!P0 BRA `(.L_x_617) ;  /* 0xfffffffc00f08947 */ /* 0x002fea000383ffff */
[----:B------:R-:W-:Y:S05]  /*2ca30*/  BRA `(.L_x_875) ;  /* 0xfffffe3400187947 */ /* 0x000fea000383ffff */
.L_x_635:
[----:B-1----:R1:W2:Y:S02]  /*2ca40*/  SYNCS.PHASECHK.TRANS64.TRYWAIT P2, [R0+URZ+0x38830], R3 ;  /* 0x03883003000075a7 */ /* 0x0022a4000804017f */
[----:B--2---:R-:W-:Y:S05]  /*2ca50*/  @!P2 NANOSLEEP.SYNCS 0x989680 ;  /* 0x009896800000a95d */ /* 0x004fea0003900000 */
[----:B------:R-:W2:Y:S02]  /*2ca60*/  @!P2 SYNCS.PHASECHK.TRANS64 P2, [R0+URZ+0x38830], R3 ;  /* 0x038830030000a5a7 */ /* 0x000ea4000804007f */
[----:B--2---:R-:W-:Y:S05]  /*2ca70*/  @!P2 BRA `(.L_x_635) ;  /* 0xfffffffc00f0a947 */ /* 0x004fea000383ffff */
[----:B------:R-:W-:Y:S05]  /*2ca80*/  BRA `(.L_x_634) ;  /* 0xfffffe68005c7947 */ /* 0x000fea000383ffff */
.L_x_642:
[----:B-1----:R1:W2:Y:S02]  /*2ca90*/  SYNCS.PHASECHK.TRANS64.TRYWAIT P2, [R11+URZ+0x38830], R4 ;  /* 0x038830040b0075a7 */ /* 0x0022a4000804017f */
[----:B--2---:R-:W-:Y:S05]  /*2caa0*/  @!P2 NANOSLEEP.SYNCS 0x989680 ;  /* 0x009896800000a95d */ /* 0x004fea0003900000 */
[----:B------:R-:W2:Y:S02]  /*2cab0*/  @!P2 SYNCS.PHASECHK.TRANS64 P2, [R11+URZ+0x38830], R4 ;  /* 0x038830040b00a5a7 */ /* 0x000ea4000804007f */
[----:B--2---:R-:W-:Y:S05]  /*2cac0*/  @!P2 BRA `(.L_x_642) ;  /* 0xfffffffc00f0a947 */ /* 0x004fea000383ffff */
[----:B------:R-:W-:Y:S05]  /*2cad0*/  BRA `(.L_x_641) ;  /* 0xfffffebc00247947 */ /* 0x000fea000383ffff */
.L_x_647:
[----:B-1----:R1:W2:Y:S02]  /*2cae0*/  SYNCS.PHASECHK.TRANS64.TRYWAIT P2, [R9+URZ+0x38850], R0 ;  /* 0x03885000090075a7 */ /* 0x0022a4000804017f */
[----:B--2---:R-:W-:Y:S05]  /*2caf0*/  @!P2 NANOSLEEP.SYNCS 0x989680 ;  /* 0x009896800000a95d */ /* 0x004fea0003900000 */
[----:B------:R-:W2:Y:S02]  /*2cb00*/  @!P2 SYNCS.PHASECHK.TRANS64 P2, [R9+URZ+0x38850], R0 ;  /* 0x038850000900a5a7 */ /* 0x000ea4000804007f */
[----:B--2---:R-:W-:Y:S05]  /*2cb10*/  @!P2 BRA `(.L_x_647) ;  /* 0xfffffffc00f0a947 */ /* 0x004fea000383ffff */
[----:B------:R-:W-:Y:S05]  /*2cb20*/  BRA `(.L_x_646) ;  /* 0xfffffef000ec7947 */ /* 0x000fea000383ffff */
.L_x_653:
[----:B-1----:R1:W2:Y:S02]  /*2cb30*/  SYNCS.PHASECHK.TRANS64.TRYWAIT P0, [R0+URZ+0x38850], R3 ;  /* 0x03885003000075a7 */ /* 0x0022a4000800017f */
[----:B--2---:R-:W-:Y:S05]  /*2cb40*/  @!P0 NANOSLEEP.SYNCS 0x989680 ;  /* 0x009896800000895d */ /* 0x004fea0003900000 */
[----:B------:R-:W2:Y:S02]  /*2cb50*/  @!P0 SYNCS.PHASECHK.TRANS64 P0, [R0+URZ+0x38850], R3 ;  /* 0x03885003000085a7 */ /* 0x000ea4000800007f */
[----:B--2---:R-:W-:Y:S05]  /*2cb60*/  @!P0 BRA `(.L_x_653) ;  /* 0xfffffffc00f08947 */ /* 0x004fea000383ffff */
[----:B------:R-:W-:Y:S05]  /*2cb70*/  BRA `(.L_x_652) ;  /* 0xffffff1000387947 */ /* 0x000fea000383ffff */
.L_x_692:
[----:B------:R-:W0:Y:S01]  /*2cb80*/  S2R R5, SR_TID.X ;  /* 0x0000000000057919 */ /* 0x000e220000002100 */
[----:B------:R-:W-:Y:S01]  /*2cb90*/  BSSY B1, `(.L_x_876) ;  /* 0x000000a000017945 */ /* 0x000fe20003800000 */
[----:B------:R-:W-:Y:S02]  /*2cba0*/  IMAD.MOV.U32 R12, RZ, RZ, RZ ;  /* 0x000000ffff0c7224 */ /* 0x000fe400078e00ff */
[----:B------:R-:W-:Y:S02]  /*2cbb0*/  IMAD.MOV.U32 R11, RZ, RZ, 0x1f ;  /* 0x0000001fff0b7424 */ /* 0x000fe400078e00ff */
[----:B------:R-:W-:Y:S01]  /*2cbc0*/  IMAD.MOV.U32 R15, RZ, RZ, -0x1 ;  /* 0xffffffffff0f7424 */ /* 0x000fe200078e00ff */
[----:B0-----:R-:W-:-:S04]  /*2cbd0*/  SHF.R.U32.HI R5, RZ, 0x5, R5 ;  /* 0x00000005ff057819 */ /* 0x001fc80000011605 */
[----:B------:R-:W-:-:S05]  /*2cbe0*/  LOP3.LUT R5, R5, 0x3, RZ, 0xc0, !PT ;  /* 0x0000000305057812 */ /* 0x000fca00078ec0ff */
[----:B------:R-:W-:-:S07]  /*2cbf0*/  IMAD.MOV.U32 R13, RZ, RZ, R5 ;  /* 0x000000ffff0d7224 */ /* 0x000fce00078e0005 */
[----:B------:R-:W-:Y:S05]  /*2cc00*/  WARPSYNC.COLLECTIVE R15, `(.L_x_877) ;  /* 0x000000000f087348 */ /* 0x000fea0003c00000 */
[----:B------:R0:W1:Y:S02]  /*2cc10*/  SHFL.IDX P6, R14, R13, R12, R11 ;  /* 0x0000000c0d0e7389 */ /* 0x00006400000c000b */
[----:B01----:R-:W-:Y:S01]  /*2cc20*/  ENDCOLLECTIVE ;  /* 0x000000000000791b */ /* 0x003fe20003800000 */
.L_x_877:
[----:B------:R-:W-:Y:S05]  /*2cc30*/  BSYNC B1 ;  /* 0x0000000000017941 */ /* 0x000fea0003800000 */
.L_x_876:
[----:B------:R-:W-:Y:S05]  /*2cc40*/  BRA `(.L_x_878) ;  /* 0xffffff7c00c07947 */ /* 0x000fea000383ffff */
.L_x_694:
[----:B------:R-:W-:Y:S01]  /*2cc50*/  BSSY B1, `(.L_x_879) ;  /* 0x0000006000017945 */ /* 0x000fe20003800000 */
[----:B------:R-:W-:-:S07]  /*2cc60*/  IMAD.MOV.U32 R15, RZ, RZ, -0x1 ;  /* 0xffffffffff0f7424 */ /* 0x000fce00078e00ff */
[----:B0-----:R-:W-:Y:S05]  /*2cc70*/  WARPSYNC.COLLECTIVE R15, `(.L_x_880) ;  /* 0x000000000f0c7348 */ /* 0x001fea0003c00000 */
[----:B------:R-:W-:Y:S02]  /*2cc80*/  ELECT P6, UR62, PT ;  /* 0x00000000003e782f */ /* 0x000fe400038c0000 */
[----:B------:R-:W-:Y:S01]  /*2cc90*/  MOV R14, UR62 ;  /* 0x0000003e000e7c02 */ /* 0x000fe20008000f00 */
[----:B0-----:R-:W-:Y:S10]  /*2cca0*/  ENDCOLLECTIVE ;  /* 0x000000000000791b */ /* 0x001ff40003800000 */
.L_x_880:
[----:B------:R-:W-:Y:S05]  /*2ccb0*/  BSYNC B1 ;  /* 0x0000000000017941 */ /* 0x000fea0003800000 */
.L_x_879:
[----:B------:R-:W-:Y:S01]  /*2ccc0*/  PLOP3.LUT P2, PT, P6, PT, PT, 0x80, 0x0 ;  /* 0x000000000000781c */ /* 0x000fe2000374f070 */
[----:B------:R-:W-:-:S12]  /*2ccd0*/  BRA `(.L_x_693) ;  /* 0xffffff7c00b47947 */ /* 0x000fd8000383ffff */
.L_x_696:
[----:B0-----:R0:W1:Y:S02]  /*2cce0*/  SYNCS.PHASECHK.TRANS64.TRYWAIT P0, [R18+URZ+0x38820], R2 ;  /* 0x03882002120075a7 */ /* 0x001064000800017f */
[----:B-1----:R-:W-:Y:S05]  /*2ccf0*/  @!P0 NANOSLEEP.SYNCS 0x989680 ;  /* 0x009896800000895d */ /* 0x002fea0003900000 */
[----:B------:R-:W1:Y:S02]  /*2cd00*/  @!P0 SYNCS.PHASECHK.TRANS64 P0, [R18+URZ+0x38820], R2 ;  /* 0x03882002120085a7 */ /* 0x000e64000800007f */
[----:B-1----:R-:W-:Y:S05]  /*2cd10*/  @!P0 BRA `(.L_x_696) ;  /* 0xfffffffc00f08947 */ /* 0x002fea000383ffff */
[----:B------:R-:W-:Y:S05]  /*2cd20*/  BRA `(.L_x_881) ;  /* 0xffffff7c00c47947 */ /* 0x000fea000383ffff */
.L_x_700:
[----:B-1----:R1:W2:Y:S02]  /*2cd30*/  SYNCS.PHASECHK.TRANS64.TRYWAIT P0, [R6+URZ+0x388a0], R8 ;  /* 0x0388a008060075a7 */ /* 0x0022a4000800017f */
[----:B--2---:R-:W-:Y:S05]  /*2cd40*/  @!P0 NANOSLEEP.SYNCS 0x989680 ;  /* 0x009896800000895d */ /* 0x004fea0003900000 */
[----:B------:R-:W2:Y:S02]  /*2cd50*/  @!P0 SYNCS.PHASECHK.TRANS64 P0, [R6+URZ+0x388a0], R8 ;  /* 0x0388a008060085a7 */ /* 0x000ea4000800007f */
[----:B--2---:R-:W-:Y:S05]  /*2cd60*/  @!P0 BRA `(.L_x_700) ;  /* 0xfffffffc00f08947 */ /* 0x004fea000383ffff */
[----:B------:R-:W-:Y:S05]  /*2cd70*/  BRA `(.L_x_882) ;  /* 0xffffff7c00e47947 */ /* 0x000fea000383ffff */
.L_x_708:
[----:B0-----:R0:W2:Y:S02]  /*2cd80*/  SYNCS.PHASECHK.TRANS64.TRYWAIT P0, [R6+URZ+0x388c0], R8 ;  /* 0x0388c008060075a7 */ /* 0x0010a4000800017f */
[----:B--2---:R-:W-:Y:S05]  /*2cd90*/  @!P0 NANOSLEEP.SYNCS 0x989680 ;  /* 0x009896800000895d */ /* 0x004fea0003900000 */
[----:B------:R-:W2:Y:S02]  /*2cda0*/  @!P0 SYNCS.PHASECHK.TRANS64 P0, [R6+URZ+0x388c0], R8 ;  /* 0x0388c008060085a7 */ /* 0x000ea4000800007f */
[----:B--2---:R-:W-:Y:S05]  /*2cdb0*/  @!P0 BRA `(.L_x_708) ;  /* 0xfffffffc00f08947 */ /* 0x004fea000383ffff */
[----:B------:R-:W-:Y:S05]  /*2cdc0*/  BRA `(.L_x_883) ;  /* 0xffffff8400207947 */ /* 0x000fea000383ffff */
.L_x_718:
[----:B0-----:R0:W1:Y:S02]  /*2cdd0*/  SYNCS.PHASECHK.TRANS64.TRYWAIT P0, [R6+URZ+0x388a0], R5 ;  /* 0x0388a005060075a7 */ /* 0x001064000800017f */
[----:B-1----:R-:W-:Y:S05]  /*2cde0*/  @!P0 NANOSLEEP.SYNCS 0x989680 ;  /* 0x009896800000895d */ /* 0x002fea0003900000 */
[----:B------:R-:W1:Y:S02]  /*2cdf0*/  @!P0 SYNCS.PHASECHK.TRANS64 P0, [R6+URZ+0x388a0], R5 ;  /* 0x0388a005060085a7 */ /* 0x000e64000800007f */
[----:B-1----:R-:W-:Y:S05]  /*2ce00*/  @!P0 BRA `(.L_x_718) ;  /* 0xfffffffc00f08947 */ /* 0x002fea000383ffff */
[----:B------:R-:W-:Y:S05]  /*2ce10*/  BRA `(.L_x_884) ;  /* 0xffffff8800987947 */ /* 0x000fea000383ffff */
.L_x_726:
[----:B-1----:R1:W2:Y:S02]  /*2ce20*/  SYNCS.PHASECHK.TRANS64.TRYWAIT P0, [R6+URZ+0x388c0], R5 ;  /* 0x0388c005060075a7 */ /* 0x0022a4000800017f */
[----:B--2---:R-:W-:Y:S05]  /*2ce30*/  @!P0 NANOSLEEP.SYNCS 0x989680 ;  /* 0x009896800000895d */ /* 0x004fea0003900000 */
[----:B------:R-:W2:Y:S02]  /*2ce40*/  @!P0 SYNCS.PHASECHK.TRANS64 P0, [R6+URZ+0x388c0], R5 ;  /* 0x0388c005060085a7 */ /* 0x000ea4000800007f */
[----:B--2---:R-:W-:Y:S05]  /*2ce50*/  @!P0 BRA `(.L_x_726) ;  /* 0xfffffffc00f08947 */ /* 0x004fea000383ffff */
[----:B------:R-:W-:Y:S05]  /*2ce60*/  BRA `(.L_x_885) ;  /* 0xffffff8c00dc7947 */ /* 0x000fea000383ffff */
.L_x_744:
        /* <DEDUP_REMOVED lines=11> */
.L_x_887:
[----:B------:R-:W-:Y:S05]  /*2cf20*/  BSYNC B0 ;  /* 0x0000000000007941 */ /* 0x000fea0003800000 */
.L_x_886:
[----:B------:R-:W-:Y:S05]  /*2cf30*/  BRA `(.L_x_888) ;  /* 0xffffff9c00607947 */ /* 0x000fea000383ffff */
.L_x_746:
[----:B------:R-:W-:Y:S01]  /*2cf40*/  BSSY B0, `(.L_x_889) ;  /* 0x0000006000007945 */ /* 0x000fe20003800000 */
[----:B------:R-:W-:-:S07]  /*2cf50*/  IMAD.MOV.U32 R15, RZ, RZ, -0x1 ;  /* 0xffffffffff0f7424 */ /* 0x000fce00078e00ff */
[----:B0-----:R-:W-:Y:S05]  /*2cf60*/  WARPSYNC.COLLECTIVE R15, `(.L_x_890) ;  /* 0x000000000f0c7348 */ /* 0x001fea0003c00000 */
[----:B------:R-:W-:Y:S02]  /*2cf70*/  ELECT P6, UR62, PT ;  /* 0x00000000003e782f */ /* 0x000fe400038c0000 */
[----:B------:R-:W-:Y:S01]  /*2cf80*/  MOV R14, UR62 ;  /* 0x0000003e000e7c02 */ /* 0x000fe20008000f00 */
[----:B0-----:R-:W-:Y:S10]  /*2cf90*/  ENDCOLLECTIVE ;  /* 0x000000000000791b */ /* 0x001ff40003800000 */
.L_x_890:
[----:B------:R-:W-:Y:S05]  /*2cfa0*/  BSYNC B0 ;  /* 0x0000000000007941 */ /* 0x000fea0003800000 */
.L_x_889:
[----:B------:R-:W-:Y:S05]  /*2cfb0*/  BRA `(.L_x_891) ;  /* 0xffffff9c006c7947 */ /* 0x000fea000383ffff */
.L_x_748:
[----:B0-----:R0:W1:Y:S02]  /*2cfc0*/  SYNCS.PHASECHK.TRANS64.TRYWAIT P0, [R0+URZ+0x38840], R2 ;  /* 0x03884002000075a7 */ /* 0x001064000800017f */
[----:B-1----:R-:W-:Y:S05]  /*2cfd0*/  @!P0 NANOSLEEP.SYNCS 0x989680 ;  /* 0x009896800000895d */ /* 0x002fea0003900000 */
[----:B------:R-:W1:Y:S02]  /*2cfe0*/  @!P0 SYNCS.PHASECHK.TRANS64 P0, [R0+URZ+0x38840], R2 ;  /* 0x03884002000085a7 */ /* 0x000e64000800007f */
[----:B-1----:R-:W-:Y:S05]  /*2cff0*/  @!P0 BRA `(.L_x_748) ;  /* 0xfffffffc00f08947 */ /* 0x002fea000383ffff */
[----:B------:R-:W-:Y:S05]  /*2d000*/  BRA `(.L_x_892) ;  /* 0xffffff9c00d07947 */ /* 0x000fea000383ffff */
.L_x_752:
[----:B------:R0:W5:Y:S01]  /*2d010*/  LDL.LU R10, [R1+0x5c] ;  /* 0x00005c00010a7983 */ /* 0x0001620000300800 */
[----:B------:R-:W-:Y:S02]  /*2d020*/  IMAD.MOV.U32 R13, RZ, RZ, R3 ;  /* 0x000000ffff0d7224 */ /* 0x000fe400078e0003 */
[----:B------:R-:W-:Y:S01]  /*2d030*/  IMAD.MOV.U32 R12, RZ, RZ, RZ ;  /* 0x000000ffff0c7224 */ /* 0x000fe200078e00ff */
[----:B------:R-:W1:Y:S01]  /*2d040*/  S2R R7, SR_TID.X ;  /* 0x0000000000077919 */ /* 0x000e620000002100 */
[----:B------:R-:W-:Y:S02]  /*2d050*/  IMAD.MOV.U32 R11, RZ, RZ, 0x181f ;  /* 0x0000181fff0b7424 */ /* 0x000fe400078e00ff */
[----:B------:R-:W-:-:S07]  /*2d060*/  IMAD.MOV.U32 R15, RZ, RZ, -0x1 ;  /* 0xffffffffff0f7424 */ /* 0x000fce00078e00ff */
[----:B01---5:R-:W-:Y:S05]  /*2d070*/  WARPSYNC.COLLECTIVE R15, `(.L_x_893) ;  /* 0x000000000f087348 */ /* 0x023fea0003c00000 */
[----:B------:R2:W3:Y:S02]  /*2d080*/  SHFL.IDX P6, R14, R13, R12, R11 ;  /* 0x0000000c0d0e7389 */ /* 0x0004e400000c000b */
[----:B0123-5:R-:W-:Y:S01]  /*2d090*/  ENDCOLLECTIVE ;  /* 0x000000000000791b */ /* 0x02ffe20003800000 */
.L_x_893:
[----:B------:R-:W-:Y:S02]  /*2d0a0*/  IMAD.MOV.U32 R13, RZ, RZ, R4 ;  /* 0x000000ffff0d7224 */ /* 0x000fe400078e0004 */
[----:B------:R-:W-:-:S07]  /*2d0b0*/  IMAD.MOV.U32 R6, RZ, RZ, R14 ;  /* 0x000000ffff067224 */ /* 0x000fce00078e000e */
[----:B------:R-:W-:Y:S05]  /*2d0c0*/  WARPSYNC.COLLECTIVE R15, `(.L_x_894) ;  /* 0x000000000f087348 */ /* 0x000fea0003c00000 */
[----:B------:R0:W1:Y:S02]  /*2d0d0*/  SHFL.IDX P6, R14, R13, R12, R11 ;  /* 0x0000000c0d0e7389 */ /* 0x00006400000c000b */
[----:B01----:R-:W-:Y:S01]  /*2d0e0*/  ENDCOLLECTIVE ;  /* 0x000000000000791b */ /* 0x003fe20003800000 */
.L_x_894:
[----:B------:R-:W-:-:S04]  /*2d0f0*/  LOP3.LUT R7, R7, 0x7f, RZ, 0xc0, !PT ;  /* 0x0000007f07077812 */ /* 0x000fc800078ec0ff */
[----:B------:R-:W-:Y:S01]  /*2d100*/  SHF.R.U32.HI R0, RZ, 0x3, R7 ;  /* 0x00000003ff007819 */ /* 0x000fe20000011607 */
[----:B------:R-:W-:Y:S02]  /*2d110*/  IMAD R2, R10, R8, RZ ;  /* 0x000000080a027224 */ /* 0x000fe400078e02ff */
[----:B------:R-:W2:Y:S02]  /*2d120*/  LDL R10, [R1+0x2c] ;  /* 0x00002c00010a7983 */ /* 0x000ea40000100800 */
[----:B------:R-:W-:Y:S01]  /*2d130*/  IMAD.IADD R0, R0, 0x1, R5 ;  /* 0x0000000100007824 */ /* 0x000fe200078e0205 */
[----:B------:R-:W-:Y:S01]  /*2d140*/  ULDC.64 UR4, c[0x0][0x208] ;  /* 0x0000820000047ab9 */ /* 0x000fe20000000a00 */
[----:B------:R-:W-:Y:S02]  /*2d150*/  IMAD.MOV.U32 R7, RZ, RZ, R14 ;  /* 0x000000ffff077224 */ /* 0x000fe400078e000e */
[----:B------:R-:W-:Y:S01]  /*2d160*/  IMAD.MOV.U32 R13, RZ, RZ, R3 ;  /* 0x000000ffff0d7224 */ /* 0x000fe200078e0003 */
[----:B------:R-:W-:Y:S01]  /*2d170*/  ISETP.GE.AND P2, PT, R0, R2, PT ;  /* 0x000000020000720c */ /* 0x000fe20003f46270 */
[----:B------:R-:W-:-:S02]  /*2d180*/  IMAD.MOV.U32 R12, RZ, RZ, 0x1 ;  /* 0x00000001ff0c7424 */ /* 0x000fc400078e00ff */
[----:B------:R-:W-:-:S10]  /*2d190*/  VIADD R5, R0, 0x10 ;  /* 0x0000001000057836 */ /* 0x000fd40000000000 */
        /* <DEDUP_REMOVED lines=8> */
[----:B--2---:R0:W-:Y:S04]  /*2d220*/  @!P2 LDGSTS.E.BYPASS.LTC128B.128 [R10+0x14400], desc[UR4][R6.64], !P4 ;  /* 0x14400000060aafae */ /* 0x0041e8000e101d44 */
[----:B------:R0:W-:Y:S04]  /*2d230*/  @!P2 LDGSTS.E.BYPASS.LTC128B.128 [R10+0x18400], desc[UR4][R6.64+0x80], !P3 ;  /* 0x18400080060aafae */ /* 0x0001e8000d901d44 */
[----:B------:R0:W-:Y:S04]  /*2d240*/  @!P2 LDGSTS.E.BYPASS.LTC128B.128 [R10+0x1c400], desc[UR4][R6.64+0x100], !P0 ;  /* 0x1c400100060aafae */ /* 0x0001e8000c101d44 */
[----:B------:R0:W-:Y:S01]  /*2d250*/  @!P2 LDGSTS.E.BYPASS.LTC128B.128 [R10+0x20400], desc[UR4][R6.64+0x180], !P1 ;  /* 0x20400180060aafae */ /* 0x0001e2000c901d44 */
[----:B------:R-:W-:-:S13]  /*2d260*/  ISETP.GE.AND P2, PT, R5, R2, PT ;  /* 0x000000020500720c */ /* 0x000fda0003f46270 */
[----:B0-----:R-:W-:Y:S05]  /*2d270*/  WARPSYNC.COLLECTIVE R15, `(.L_x_895) ;  /* 0x000000000f087348 */ /* 0x001fea0003c00000 */
[----:B------:R1:W2:Y:S02]  /*2d280*/  SHFL.IDX P6, R14, R13, R12, R11 ;  /* 0x0000000c0d0e7389 */ /* 0x0002a400000c000b */
[----:B012---:R-:W-:Y:S01]  /*2d290*/  ENDCOLLECTIVE ;  /* 0x000000000000791b */ /* 0x007fe20003800000 */
.L_x_895:
[----:B------:R-:W-:Y:S02]  /*2d2a0*/  IMAD.MOV.U32 R13, RZ, RZ, R4 ;  /* 0x000000ffff0d7224 */ /* 0x000fe400078e0004 */
[----:B------:R-:W-:-:S07]  /*2d2b0*/  IMAD.MOV.U32 R7, RZ, RZ, R14 ;  /* 0x000000ffff077224 */ /* 0x000fce00078e000e */
[----:B------:R-:W-:Y:S05]  /*2d2c0*/  WARPSYNC.COLLECTIVE R15, `(.L_x_896) ;  /* 0x000000000f087348 */ /* 0x000fea0003c00000 */
[----:B------:R0:W1:Y:S02]  /*2d2d0*/  SHFL.IDX P6, R14, R13, R12, R11 ;  /* 0x0000000c0d0e7389 */ /* 0x00006400000c000b */
[----:B01----:R-:W-:Y:S01]  /*2d2e0*/  ENDCOLLECTIVE ;  /* 0x000000000000791b */ /* 0x003fe20003800000 */
.L_x_896:
        /* <DEDUP_REMOVED lines=20> */
.L_x_897:
[----:B------:R-:W-:Y:S02]  /*2d430*/  IMAD.MOV.U32 R13, RZ, RZ, R4 ;  /* 0x000000ffff0d7224 */ /* 0x000fe400078e0004 */
[----:B------:R-:W-:-:S07]  /*2d440*/  IMAD.MOV.U32 R7, RZ, RZ, R14 ;  /* 0x000000ffff077224 */ /* 0x000fce00078e000e */
[----:B------:R-:W-:Y:S05]  /*2d450*/  WARPSYNC.COLLECTIVE R15, `(.L_x_898) ;  /* 0x000000000f087348 */ /* 0x000fea0003c00000 */
[----:B------:R0:W1:Y:S02]  /*2d460*/  SHFL.IDX P6, R14, R13, R12, R11 ;  /* 0x0000000c0d0e7389 */ /* 0x00006400000c000b */
[----:B01----:R-:W-:Y:S01]  /*2d470*/  ENDCOLLECTIVE ;  /* 0x000000000000791b */ /* 0x003fe20003800000 */
.L_x_898:
        /* <DEDUP_REMOVED lines=20> */
.L_x_899:
[----:B------:R-:W-:Y:S02]  /*2d5c0*/  IMAD.MOV.U32 R13, RZ, RZ, R4 ;  /* 0x000000ffff0d7224 */ /* 0x000fe400078e0004 */
[----:B------:R-:W-:-:S07]  /*2d5d0*/  IMAD.MOV.U32 R7, RZ, RZ, R14 ;  /* 0x000000ffff077224 */ /* 0x000fce00078e000e */
[----:B------:R-:W-:Y:S05]  /*2d5e0*/  WARPSYNC.COLLECTIVE R15, `(.L_x_900) ;  /* 0x000000000f087348 */ /* 0x000fea0003c00000 */
[----:B------:R0:W1:Y:S02]  /*2d5f0*/  SHFL.IDX P6, R14, R13, R12, R11 ;  /* 0x0000000c0d0e7389 */ /* 0x00006400000c000b */
[----:B01----:R-:W-:Y:S01]  /*2d600*/  ENDCOLLECTIVE ;  /* 0x000000000000791b */ /* 0x003fe20003800000 */
.L_x_900:
        /* <DEDUP_REMOVED lines=20> */
.L_x_901:
[----:B------:R-:W-:Y:S02]  /*2d750*/  IMAD.MOV.U32 R13, RZ, RZ, R4 ;  /* 0x000000ffff0d7224 */ /* 0x000fe400078e0004 */
[----:B------:R-:W-:-:S07]  /*2d760*/  IMAD.MOV.U32 R7, RZ, RZ, R14 ;  /* 0x000000ffff077224 */ /* 0x000fce00078e000e */
[----:B------:R-:W-:Y:S05]  /*2d770*/  WARPSYNC.COLLECTIVE R15, `(.L_x_902) ;  /* 0x000000000f087348 */ /* 0x000fea0003c00000 */
[----:B------:R0:W1:Y:S02]  /*2d780*/  SHFL.IDX P6, R14, R13, R12, R11 ;  /* 0x0000000c0d0e7389 */ /* 0x00006400000c000b */
[----:B01----:R-:W-:Y:S01]  /*2d790*/  ENDCOLLECTIVE ;  /* 0x000000000000791b */ /* 0x003fe20003800000 */
.L_x_902:
        /* <DEDUP_REMOVED lines=20> */
.L_x_903:
[----:B------:R-:W-:Y:S02]  /*2d8e0*/  IMAD.MOV.U32 R13, RZ, RZ, R4 ;  /* 0x000000ffff0d7224 */ /* 0x000fe400078e0004 */
[----:B------:R-:W-:-:S07]  /*2d8f0*/  IMAD.MOV.U32 R7, RZ, RZ, R14 ;  /* 0x000000ffff077224 */ /* 0x000fce00078e000e */
[----:B------:R-:W-:Y:S05]  /*2d900*/  WARPSYNC.COLLECTIVE R15, `(.L_x_904) ;  /* 0x000000000f087348 */ /* 0x000fea0003c00000 */
[----:B------:R0:W1:Y:S02]  /*2d910*/  SHFL.IDX P6, R14, R13, R12, R11 ;  /* 0x0000000c0d0e7389 */ /* 0x00006400000c000b */
[----:B01----:R-:W-:Y:S01]  /*2d920*/  ENDCOLLECTIVE ;  /* 0x000000000000791b */ /* 0x003fe20003800000 */
.L_x_904:
        /* <DEDUP_REMOVED lines=20> */
.L_x_905:
[----:B------:R-:W-:Y:S02]  /*2da70*/  IMAD.MOV.U32 R13, RZ, RZ, R4 ;  /* 0x000000ffff0d7224 */ /* 0x000fe400078e0004 */
[----:B------:R-:W-:-:S07]  /*2da80*/  IMAD.MOV.U32 R7, RZ, RZ, R14 ;  /* 0x000000ffff077224 */ /* 0x000fce00078e000e */
[----:B------:R-:W-:Y:S05]  /*2da90*/  WARPSYNC.COLLECTIVE R15, `(.L_x_906) ;  /* 0x000000000f087348 */ /* 0x000fea0003c00000 */
[----:B------:R0:W1:Y:S02]  /*2daa0*/  SHFL.IDX P6, R14, R13, R12, R11 ;  /* 0x0000000c0d0e7389 */ /* 0x00006400000c000b */
[----:B01----:R-:W-:Y:S01]  /*2dab0*/  ENDCOLLECTIVE ;  /* 0x000000000000791b */ /* 0x003fe20003800000 */
.L_x_906:
        /* <DEDUP_REMOVED lines=18> */
.L_x_907:
[----:B------:R-:W-:Y:S02]  /*2dbe0*/  IMAD.MOV.U32 R13, RZ, RZ, R4 ;  /* 0x000000ffff0d7224 */ /* 0x000fe400078e0004 */
[----:B------:R-:W-:-:S07]  /*2dbf0*/  IMAD.MOV.U32 R5, RZ, RZ, R14 ;  /* 0x000000ffff057224 */ /* 0x000fce00078e000e */
[----:B------:R-:W-:Y:S05]  /*2dc00*/  WARPSYNC.COLLECTIVE R15, `(.L_x_908) ;  /* 0x000000000f087348 */ /* 0x000fea0003c00000 */
[----:B------:R0:W1:Y:S02]  /*2dc10*/  SHFL.IDX P6, R14, R13, R12, R11 ;  /* 0x0000000c0d0e7389 */ /* 0x00006400000c000b */
[----:B01----:R-:W-:Y:S01]  /*2dc20*/  ENDCOLLECTIVE ;  /* 0x000000000000791b */ /* 0x003fe20003800000 */
.L_x_908:
[----:B------:R-:W-:Y:S01]  /*2dc30*/  IMAD.MOV.U32 R3, RZ, RZ, R14 ;  /* 0x000000ffff037224 */ /* 0x000fe200078e000e */
[----:B------:R-:W-:Y:S06]  /*2dc40*/  BRA `(.L_x_909) ;  /* 0xffffffa000947947 */ /* 0x000fec000383ffff */
.L_x_757:
[----:B---3--:R3:W4:Y:S02]  /*2dc50*/  SYNCS.PHASECHK.TRANS64.TRYWAIT P0, [R18+URZ+0x38820], R0 ;  /* 0x03882000120075a7 */ /* 0x008724000800017f */
[----:B----4-:R-:W-:Y:S05]  /*2dc60*/  @!P0 NANOSLEEP.SYNCS 0x989680 ;  /* 0x009896800000895d */ /* 0x010fea0003900000 */
[----:B------:R-:W4:Y:S02]  /*2dc70*/  @!P0 SYNCS.PHASECHK.TRANS64 P0, [R18+URZ+0x38820], R0 ;  /* 0x03882000120085a7 */ /* 0x000f24000800007f */
[----:B----4-:R-:W-:Y:S05]  /*2dc80*/  @!P0 BRA `(.L_x_757) ;  /* 0xfffffffc00f08947 */ /* 0x010fea000383ffff */
[----:B------:R-:W-:Y:S05]  /*2dc90*/  BRA `(.L_x_910) ;  /* 0xffffffa400107947 */ /* 0x000fea000383ffff */
.L_x_766:
[----:B-1----:R1:W2:Y:S02]  /*2dca0*/  SYNCS.PHASECHK.TRANS64.TRYWAIT P0, [R3+URZ+0x38840], R2 ;  /* 0x03884002030075a7 */ /* 0x0022a4000800017f */
[----:B--2---:R-:W-:Y:S05]  /*2dcb0*/  @!P0 NANOSLEEP.SYNCS 0x989680 ;  /* 0x009896800000895d */ /* 0x004fea0003900000 */
[----:B------:R-:W2:Y:S02]  /*2dcc0*/  @!P0 SYNCS.PHASECHK.TRANS64 P0, [R3+URZ+0x38840], R2 ;  /* 0x03884002030085a7 */ /* 0x000ea4000800007f */
[----:B--2---:R-:W-:Y:S05]  /*2dcd0*/  @!P0 BRA `(.L_x_766) ;  /* 0xfffffffc00f08947 */ /* 0x004fea000383ffff */
[----:B------:R-:W-:Y:S05]  /*2dce0*/  BRA `(.L_x_911) ;  /* 0xffffffa400f07947 */ /* 0x000fea000383ffff */
.L_x_774:
[----:B0-----:R0:W1:Y:S02]  /*2dcf0*/  SYNCS.PHASECHK.TRANS64.TRYWAIT P0, [R2+URZ+0x38860], R3 ;  /* 0x03886003020075a7 */ /* 0x001064000800017f */
[----:B-1----:R-:W-:Y:S05]  /*2dd00*/  @!P0 NANOSLEEP.SYNCS 0x989680 ;  /* 0x009896800000895d */ /* 0x002fea0003900000 */
[----:B------:R-:W1:Y:S02]  /*2dd10*/  @!P0 SYNCS.PHASECHK.TRANS64 P0, [R2+URZ+0x38860], R3 ;  /* 0x03886003020085a7 */ /* 0x000e64000800007f */
[----:B-1----:R-:W-:Y:S05]  /*2dd20*/  @!P0 BRA `(.L_x_774) ;  /* 0xfffffffc00f08947 */ /* 0x002fea000383ffff */
[----:B------:R-:W-:Y:S05]  /*2dd30*/  BRA `(.L_x_912) ;  /* 0xffffffac00407947 */ /* 0x000fea000383ffff */
.L_x_786:
[----:B-1----:R1:W2:Y:S02]  /*2dd40*/  SYNCS.PHASECHK.TRANS64.TRYWAIT P0, [R3+URZ+0x38840], R2 ;  /* 0x03884002030075a7 */ /* 0x0022a4000800017f */
[----:B--2---:R-:W-:Y:S05]  /*2dd50*/  @!P0 NANOSLEEP.SYNCS 0x989680 ;  /* 0x009896800000895d */ /* 0x004fea0003900000 */
[----:B------:R-:W2:Y:S02]  /*2dd60*/  @!P0 SYNCS.PHASECHK.TRANS64 P0, [R3+URZ+0x38840], R2 ;  /* 0x03884002030085a7 */ /* 0x000ea4000800007f */
[----:B--2---:R-:W-:Y:S05]  /*2dd70*/  @!P0 BRA `(.L_x_786) ;  /* 0xfffffffc00f08947 */ /* 0x004fea000383ffff */
[----:B------:R-:W-:Y:S05]  /*2dd80*/  BRA `(.L_x_913) ;  /* 0xffffffb400547947 */ /* 0x000fea000383ffff */
.L_x_794:
[----:B0-----:R0:W1:Y:S02]  /*2dd90*/  SYNCS.PHASECHK.TRANS64.TRYWAIT P0, [R2+URZ+0x38860], R3 ;  /* 0x03886003020075a7 */ /* 0x001064000800017f */
[----:B-1----:R-:W-:Y:S05]  /*2dda0*/  @!P0 NANOSLEEP.SYNCS 0x989680 ;  /* 0x009896800000895d */ /* 0x002fea0003900000 */
[----:B------:R-:W1:Y:S02]  /*2ddb0*/  @!P0 SYNCS.PHASECHK.TRANS64 P0, [R2+URZ+0x38860], R3 ;  /* 0x03886003020085a7 */ /* 0x000e64000800007f */
[----:B-1----:R-:W-:Y:S05]  /*2ddc0*/  @!P0 BRA `(.L_x_794) ;  /* 0xfffffffc00f08947 */ /* 0x002fea000383ffff */
[----:B------:R-:W-:Y:S05]  /*2ddd0*/  BRA `(.L_x_914) ;  /* 0xffffffb800a47947 */ /* 0x000fea000383ffff */
.L_x_806:
[----:B--2---:R2:W3:Y:S02]  /*2dde0*/  SYNCS.PHASECHK.TRANS64.TRYWAIT P0, [R3+URZ+0x38840], R2 ;  /* 0x03884002030075a7 */ /* 0x0044e4000800017f */
[----:B---3--:R-:W-:Y:S05]  /*2ddf0*/  @!P0 NANOSLEEP.SYNCS 0x989680 ;  /* 0x009896800000895d */ /* 0x008fea0003900000 */
[----:B------:R-:W3:Y:S02]  /*2de00*/  @!P0 SYNCS.PHASECHK.TRANS64 P0, [R3+URZ+0x38840], R2 ;  /* 0x03884002030085a7 */ /* 0x000ee4000800007f */
[----:B---3--:R-:W-:Y:S05]  /*2de10*/  @!P0 BRA `(.L_x_806) ;  /* 0xfffffffc00f08947 */ /* 0x008fea000383ffff */
[----:B------:R-:W-:Y:S05]  /*2de20*/  BRA `(.L_x_915) ;  /* 0xffffffc000907947 */ /* 0x000fea000383ffff */
.L_x_814:
[----:B0-----:R0:W1:Y:S02]  /*2de30*/  SYNCS.PHASECHK.TRANS64.TRYWAIT P0, [R2+URZ+0x38860], R5 ;  /* 0x03886005020075a7 */ /* 0x001064000800017f */
[----:B-1----:R-:W-:Y:S05]  /*2de40*/  @!P0 NANOSLEEP.SYNCS 0x989680 ;  /* 0x009896800000895d */ /* 0x002fea0003900000 */
[----:B------:R-:W1:Y:S02]  /*2de50*/  @!P0 SYNCS.PHASECHK.TRANS64 P0, [R2+URZ+0x38860], R5 ;  /* 0x03886005020085a7 */ /* 0x000e64000800007f */
[----:B-1----:R-:W-:Y:S05]  /*2de60*/  @!P0 BRA `(.L_x_814) ;  /* 0xfffffffc00f08947 */ /* 0x002fea000383ffff */
[----:B------:R-:W-:Y:S05]  /*2de70*/  BRA `(.L_x_916) ;  /* 0xffffffc400dc7947 */ /* 0x000fea000383ffff */
.L_x_828:
[----:B--2---:R2:W3:Y:S02]  /*2de80*/  SYNCS.PHASECHK.TRANS64.TRYWAIT P0, [R0+URZ+0x38860], R2 ;  /* 0x03886002000075a7 */ /* 0x0044e4000800017f */
[----:B---3--:R-:W-:Y:S05]  /*2de90*/  @!P0 NANOSLEEP.SYNCS 0x989680 ;  /* 0x009896800000895d */ /* 0x008fea0003900000 */
[----:B------:R-:W3:Y:S02]  /*2dea0*/  @!P0 SYNCS.PHASECHK.TRANS64 P0, [R0+URZ+0x38860], R2 ;  /* 0x03886002000085a7 */ /* 0x000ee4000800007f */
[----:B---3--:R-:W-:Y:S05]  /*2deb0*/  @!P0 BRA `(.L_x_828) ;  /* 0xfffffffc00f08947 */ /* 0x008fea000383ffff */
[----:B------:R-:W-:Y:S05]  /*2dec0*/  BRA `(.L_x_917) ;  /* 0xffffffcc00b07947 */ /* 0x000fea000383ffff */
.L_x_838:
[----:B0-----:R-:W3:Y:S01]  /*2ded0*/  LDL R0, [R1] ;  /* 0x0000000001007983 */ /* 0x001ee20000100800 */
[----:B------:R-:W-:Y:S01]  /*2dee0*/  BSSY B0, `(.L_x_918) ;  /* 0x0000008000007945 */ /* 0x000fe20003800000 */
[----:B------:R-:W-:Y:S02]  /*2def0*/  IMAD.MOV.U32 R12, RZ, RZ, RZ ;  /* 0x000000ffff0c7224 */ /* 0x000fe400078e00ff */
[----:B------:R-:W-:Y:S02]  /*2df00*/  IMAD.MOV.U32 R11, RZ, RZ, 0x1f ;  /* 0x0000001fff0b7424 */ /* 0x000fe400078e00ff */
[----:B------:R-:W-:Y:S02]  /*2df10*/  IMAD.MOV.U32 R15, RZ, RZ, -0x1 ;  /* 0xffffffffff0f7424 */ /* 0x000fe400078e00ff */
[----:B---3--:R-:W-:-:S07]  /*2df20*/  IMAD.MOV.U32 R13, RZ, RZ, R0 ;  /* 0x000000ffff0d7224 */ /* 0x008fce00078e0000 */
[----:B-12---:R-:W-:Y:S05]  /*2df30*/  WARPSYNC.COLLECTIVE R15, `(.L_x_919) ;  /* 0x000000000f087348 */ /* 0x006fea0003c00000 */
[----:B------:R0:W3:Y:S02]  /*2df40*/  SHFL.IDX P6, R14, R13, R12, R11 ;  /* 0x0000000c0d0e7389 */ /* 0x0000e400000c000b */
[----:B0123--:R-:W-:Y:S01]  /*2df50*/  ENDCOLLECTIVE ;  /* 0x000000000000791b */ /* 0x00ffe20003800000 */
.L_x_919:
[----:B------:R-:W-:Y:S05]  /*2df60*/  BSYNC B0 ;  /* 0x0000000000007941 */ /* 0x000fea0003800000 */
.L_x_918:
[----:B------:R0:W5:Y:S01]  /*2df70*/  LDL R2, [R1+0xc] ;  /* 0x00000c0001027983 */ /* 0x0001620000100800 */
[----:B------:R-:W-:Y:S01]  /*2df80*/  IMAD.MOV.U32 R13, RZ, RZ, R0 ;  /* 0x000000ffff0d7224 */ /* 0x000fe200078e0000 */
[----:B------:R-:W-:Y:S01]  /*2df90*/  LOP3.LUT P1, RZ, R9, 0x1, RZ, 0xc0, !PT ;  /* 0x0000000109ff7812 */ /* 0x000fe2000782c0ff */
[----:B------:R-:W-:Y:S02]  /*2dfa0*/  IMAD.MOV.U32 R12, RZ, RZ, 0x1 ;  /* 0x00000001ff0c7424 */ /* 0x000fe400078e00ff */
[----:B------:R-:W-:Y:S02]  /*2dfb0*/  IMAD.MOV.U32 R11, RZ, RZ, 0x1f ;  /* 0x0000001fff0b7424 */ /* 0x000fe400078e00ff */
[----:B------:R-:W-:Y:S02]  /*2dfc0*/  IMAD.MOV.U32 R15, RZ, RZ, -0x1 ;  /* 0xffffffffff0f7424 */ /* 0x000fe400078e00ff */
[----:B0-----:R-:W-:-:S07]  /*2dfd0*/  IMAD.MOV.U32 R5, RZ, RZ, R14 ;  /* 0x000000ffff057224 */ /* 0x001fce00078e000e */
[----:B-----5:R-:W-:Y:S05]  /*2dfe0*/  WARPSYNC.COLLECTIVE R15, `(.L_x_920) ;  /* 0x000000000f087348 */ /* 0x020fea0003c00000 */
[----:B------:R0:W1:Y:S02]  /*2dff0*/  SHFL.IDX P6, R14, R13, R12, R11 ;  /* 0x0000000c0d0e7389 */ /* 0x00006400000c000b */
[----:B01---5:R-:W-:Y:S01]  /*2e000*/  ENDCOLLECTIVE ;  /* 0x000000000000791b */ /* 0x023fe20003800000 */
.L_x_920:
[----:B------:R-:W-:Y:S01]  /*2e010*/  ULDC UR4, c[0x0][0xc3c] ;  /* 0x00030f0000047ab9 */ /* 0x000fe20000000800 */
[----:B------:R-:W-:Y:S01]  /*2e020*/  ULDC.64 UR6, c[0x0][0x208] ;  /* 0x0000820000067ab9 */ /* 0x000fe20000000a00 */
[----:B------:R-:W-:Y:S01]  /*2e030*/  IMAD.IADD R4, R2, 0x1, R17 ;  /* 0x0000000102047824 */ /* 0x000fe200078e0211 */
[----:B------:R-:W-:Y:S01]  /*2e040*/  CS2R R10, SRZ ;  /* 0x00000000000a7805 */ /* 0x000fe2000001ff00 */
[----:B------:R-:W-:-:S03]  /*2e050*/  IMAD.MOV.U32 R0, RZ, RZ, R14 ;  /* 0x000000ffff007224 */ /* 0x000fc600078e000e */
        /* <DEDUP_REMOVED lines=10> */
[C---:B------:R-:W-:Y:S01]  /*2e100*/  ISETP.GE.U32.AND P3, PT, R17.reuse, 0x10, PT ;  /* 0x000000101100780c */ /* 0x040fe20003f66070 */
[----:B--2---:R-:W-:Y:S02]  /*2e110*/  @!P0 IMAD.MOV.U32 R4, RZ, RZ, R8 ;  /* 0x000000ffff048224 */ /* 0x004fe400078e0008 */
[----:B---3--:R-:W-:Y:S01]  /*2e120*/  @!P0 IMAD.MOV.U32 R6, RZ, RZ, R2 ;  /* 0x000000ffff068224 */ /* 0x008fe200078e0002 */
[----:B------:R-:W-:-:S03]  /*2e130*/  ISETP.GE.U32.AND P0, PT, R17, 0x2, PT ;  /* 0x000000021100780c */ /* 0x000fc60003f06070 */
[----:B------:R-:W-:-:S04]  /*2e140*/  IMAD R2, R6, R4, RZ ;  /* 0x0000000406027224 */ /* 0x000fc800078e02ff */
[----:B------:R-:W-:-:S07]  /*2e150*/  IMAD.MOV.U32 R13, RZ, RZ, R2 ;  /* 0x000000ffff0d7224 */ /* 0x000fce00078e0002 */
[----:B------:R-:W-:Y:S05]  /*2e160*/  WARPSYNC.COLLECTIVE R15, `(.L_x_921) ;  /* 0x000000000f087348 */ /* 0x000fea0003c00000 */
[----:B------:R0:W1:Y:S02]  /*2e170*/  SHFL.UP P6, R14, R13, R12, R11 ;  /* 0x0400000c0d0e7389 */ /* 0x00006400000c000b */
[----:B01----:R-:W-:Y:S01]  /*2e180*/  ENDCOLLECTIVE ;  /* 0x000000000000791b */ /* 0x003fe20003800000 */
.L_x_921:
[----:B------:R-:W-:Y:S02]  /*2e190*/  IMAD.MOV.U32 R12, RZ, RZ, 0x2 ;  /* 0x00000002ff0c7424 */ /* 0x000fe400078e00ff */
[----:B------:R-:W-:-:S05]  /*2e1a0*/  IMAD.MOV.U32 R3, RZ, RZ, R14 ;  /* 0x000000ffff037224 */ /* 0x000fca00078e000e */
[----:B------:R-:W-:Y:S02]  /*2e1b0*/  SEL R3, R3, RZ, P1 ;  /* 0x000000ff03037207 */ /* 0x000fe40000800000 */
[----:B------:R-:W-:-:S03]  /*2e1c0*/  ISETP.GE.U32.AND P1, PT, R17, 0x4, PT ;  /* 0x000000041100780c */ /* 0x000fc60003f26070 */
[----:B------:R-:W-:-:S04]  /*2e1d0*/  IMAD.IADD R2, R2, 0x1, R3 ;  /* 0x0000000102027824 */ /* 0x000fc800078e0203 */
[----:B------:R-:W-:-:S07]  /*2e1e0*/  IMAD.MOV.U32 R13, RZ, RZ, R2 ;  /* 0x000000ffff0d7224 */ /* 0x000fce00078e0002 */
[----:B------:R-:W-:Y:S05]  /*2e1f0*/  WARPSYNC.COLLECTIVE R15, `(.L_x_922) ;  /* 0x000000000f087348 */ /* 0x000fea0003c00000 */
[----:B------:R0:W1:Y:S02]  /*2e200*/  SHFL.UP P6, R14, R13, R12, R11 ;  /* 0x0400000c0d0e7389 */ /* 0x00006400000c000b */
[----:B01----:R-:W-:Y:S01]  /*2e210*/  ENDCOLLECTIVE ;  /* 0x000000000000791b */ /* 0x003fe20003800000 */
.L_x_922:
        /* <DEDUP_REMOVED lines=8> */
.L_x_923:
        /* <DEDUP_REMOVED lines=8> */
.L_x_924:
        /* <DEDUP_REMOVED lines=8> */
.L_x_925:
        /* <DEDUP_REMOVED lines=9> */
.L_x_926:
[----:B------:R-:W-:Y:S01]  /*2e430*/  IMAD.MOV.U32 R16, RZ, RZ, R14 ;  /* 0x000000ffff107224 */ /* 0x000fe200078e000e */
[----:B------:R-:W-:Y:S06]  /*2e440*/  BRA `(.L_x_927) ;  /* 0xffffffd000b47947 */ /* 0x000fec000383ffff */
.L_x_841:
[----:B------:R-:W-:Y:S01]  /*2e450*/  BSSY B0, `(.L_x_928) ;  /* 0x0000008000007945 */ /* 0x000fe20003800000 */
[----:B------:R-:W-:Y:S02]  /*2e460*/  IMAD.MOV.U32 R13, RZ, RZ, R2 ;  /* 0x000000ffff0d7224 */ /* 0x000fe400078e0002 */
[----:B------:R-:W-:Y:S02]  /*2e470*/  IMAD.MOV.U32 R12, RZ, RZ, 0x1 ;  /* 0x00000001ff0c7424 */ /* 0x000fe400078e00ff */
[----:B------:R-:W-:Y:S02]  /*2e480*/  IMAD.MOV.U32 R11, RZ, RZ, RZ ;  /* 0x000000ffff0b7224 */ /* 0x000fe400078e00ff */
[----:B------:R-:W-:-:S07]  /*2e490*/  IMAD.MOV.U32 R15, RZ, RZ, -0x1 ;  /* 0xffffffffff0f7424 */ /* 0x000fce00078e00ff */
[----:B0-----:R-:W-:Y:S05]  /*2e4a0*/  WARPSYNC.COLLECTIVE R15, `(.L_x_929) ;  /* 0x000000000f087348 */ /* 0x001fea0003c00000 */
[----:B------:R1:W2:Y:S02]  /*2e4b0*/  SHFL.UP P6, R14, R13, R12, R11 ;  /* 0x0400000c0d0e7389 */ /* 0x0002a400000c000b */
[----:B012---:R-:W-:Y:S01]  /*2e4c0*/  ENDCOLLECTIVE ;  /* 0x000000000000791b */ /* 0x007fe20003800000 */
.L_x_929:
[----:B------:R-:W-:Y:S05]  /*2e4d0*/  BSYNC B0 ;  /* 0x0000000000007941 */ /* 0x000fea0003800000 */
.L_x_928:
[----:B------:R-:W2:Y:S01]  /*2e4e0*/  LDL R7, [R1+0x10] ;  /* 0x0000100001077983 */ /* 0x000ea20000100800 */
[----:B------:R-:W-:Y:S02]  /*2e4f0*/  IMAD.MOV.U32 R3, RZ, RZ, R14 ;  /* 0x000000ffff037224 */ /* 0x000fe400078e000e */
[----:B------:R-:W-:Y:S02]  /*2e500*/  IMAD.MOV.U32 R12, RZ, RZ, 0x2 ;  /* 0x00000002ff0c7424 */ /* 0x000fe400078e00ff */
[----:B------:R-:W-:Y:S02]  /*2e510*/  IMAD.MOV.U32 R11, RZ, RZ, RZ ;  /* 0x000000ffff0b7224 */ /* 0x000fe400078e00ff */
[----:B------:R-:W-:Y:S01]  /*2e520*/  IMAD.MOV.U32 R15, RZ, RZ, -0x1 ;  /* 0xffffffffff0f7424 */ /* 0x000fe200078e00ff */
[----:B--2---:R-:W-:-:S04]  /*2e530*/  LOP3.LUT P4, RZ, R7, 0x1, RZ, 0xc0, !PT ;  /* 0x0000000107ff7812 */ /* 0x004fc8000788c0ff */
[----:B------:R-:W-:-:S05]  /*2e540*/  SEL R3, R3, RZ, P4 ;  /* 0x000000ff03037207 */ /* 0x000fca0002000000 */
[----:B------:R-:W-:-:S04]  /*2e550*/  IMAD.IADD R2, R2, 0x1, R3 ;  /* 0x0000000102027824 */ /* 0x000fc800078e0203 */
[----:B------:R-:W-:-:S07]  /*2e560*/  IMAD.MOV.U32 R13, RZ, RZ, R2 ;  /* 0x000000ffff0d7224 */ /* 0x000fce00078e0002 */
[----:B------:R-:W-:Y:S05]  /*2e570*/  WARPSYNC.COLLECTIVE R15, `(.L_x_930) ;  /* 0x000000000f087348 */ /* 0x000fea0003c00000 */
[----:B------:R0:W1:Y:S02]  /*2e580*/  SHFL.UP P6, R14, R13, R12, R11 ;  /* 0x0400000c0d0e7389 */ /* 0x00006400000c000b */
[----:B01----:R-:W-:Y:S01]  /*2e590*/  ENDCOLLECTIVE ;  /* 0x000000000000791b */ /* 0x003fe20003800000 */
.L_x_930:
        /* <DEDUP_REMOVED lines=8> */
.L_x_931:
        /* <DEDUP_REMOVED lines=8> */
.L_x_932:
        /* <DEDUP_REMOVED lines=8> */
.L_x_933:
        /* <DEDUP_REMOVED lines=9> */
.L_x_934:
[----:B------:R-:W-:Y:S01]  /*2e7b0*/  IMAD.MOV.U32 R16, RZ, RZ, R14 ;  /* 0x000000ffff107224 */ /* 0x000fe200078e000e */
[----:B------:R-:W-:Y:S06]  /*2e7c0*/  BRA `(.L_x_935) ;  /* 0xffffffd000887947 */ /* 0x000fec000383ffff */
.L_x_843:
[----:B------:R-:W-:Y:S01]  /*2e7d0*/  BSSY B0, `(.L_x_936) ;  /* 0x0000006000007945 */ /* 0x000fe20003800000 */
[----:B------:R-:W-:Y:S01]  /*2e7e0*/  PLOP3.LUT P6, PT, P6, PT, PT, 0x8, 0x0 ;  /* 0x000000000000781c */ /* 0x000fe200037ce170 */
[----:B------:R-:W-:-:S12]  /*2e7f0*/  IMAD.MOV.U32 R15, RZ, RZ, -0x1 ;  /* 0xffffffffff0f7424 */ /* 0x000fd800078e00ff */
[----:B0-----:R-:W-:Y:S05]  /*2e800*/  WARPSYNC.COLLECTIVE R15, `(.L_x_937) ;  /* 0x000000000f087348 */ /* 0x001fea0003c00000 */
[----:B------:R-:W-:Y:S01]  /*2e810*/  VOTE.ANY R14, PT, P6 ;  /* 0x00000000000e7806 */ /* 0x000fe200030e0100 */
[----:B0-----:R-:W-:Y:S06]  /*2e820*/  ENDCOLLECTIVE ;  /* 0x000000000000791b */ /* 0x001fec0003800000 */
.L_x_937:
[----:B------:R-:W-:Y:S05]  /*2e830*/  BSYNC B0 ;  /* 0x0000000000007941 */ /* 0x000fea0003800000 */
.L_x_936:
        /* <DEDUP_REMOVED lines=9> */
.L_x_938:
[----:B------:R-:W-:Y:S02]  /*2e8d0*/  IMAD.MOV.U32 R13, RZ, RZ, R6 ;  /* 0x000000ffff0d7224 */ /* 0x000fe400078e0006 */
[----:B------:R-:W-:-:S07]  /*2e8e0*/  IMAD.MOV.U32 R4, RZ, RZ, R14 ;  /* 0x000000ffff047224 */ /* 0x000fce00078e000e */
[----:B------:R-:W-:Y:S05]  /*2e8f0*/  WARPSYNC.COLLECTIVE R15, `(.L_x_939) ;  /* 0x000000000f087348 */ /* 0x000fea0003c00000 */
[----:B------:R0:W1:Y:S02]  /*2e900*/  SHFL.IDX P6, R14, R13, R12, R11 ;  /* 0x0000000c0d0e7389 */ /* 0x00006400000c000b */
[----:B01----:R-:W-:Y:S01]  /*2e910*/  ENDCOLLECTIVE ;  /* 0x000000000000791b */ /* 0x003fe20003800000 */
.L_x_939:
[----:B------:R-:W-:Y:S01]  /*2e920*/  IMAD.MOV.U32 R6, RZ, RZ, R14 ;  /* 0x000000ffff067224 */ /* 0x000fe200078e000e */
[----:B------:R-:W-:Y:S06]  /*2e930*/  BRA `(.L_x_940) ;  /* 0xffffffd000687947 */ /* 0x000fec000383ffff */
.L_x_845:
[----:B------:R-:W-:Y:S01]  /*2e940*/  BSSY B0, `(.L_x_941) ;  /* 0x0000007000007945 */ /* 0x000fe20003800000 */
[----:B------:R-:W-:Y:S02]  /*2e950*/  IMAD.MOV.U32 R13, RZ, RZ, R7 ;  /* 0x000000ffff0d7224 */ /* 0x000fe400078e0007 */
[----:B------:R-:W-:Y:S02]  /*2e960*/  IMAD.MOV.U32 R11, RZ, RZ, 0x1f ;  /* 0x0000001fff0b7424 */ /* 0x000fe400078e00ff */
[----:B------:R-:W-:-:S07]  /*2e970*/  IMAD.MOV.U32 R15, RZ, RZ, -0x1 ;  /* 0xffffffffff0f7424 */ /* 0x000fce00078e00ff */
[----:B0123--:R-:W-:Y:S05]  /*2e980*/  WARPSYNC.COLLECTIVE R15, `(.L_x_942) ;  /* 0x000000000f087348 */ /* 0x00ffea0003c00000 */
[----:B------:R4:W0:Y:S02]  /*2e990*/  SHFL.IDX P6, R14, R13, R12, R11 ;  /* 0x0000000c0d0e7389 */ /* 0x00082400000c000b */
[----:B01234-:R-:W-:Y:S01]  /*2e9a0*/  ENDCOLLECTIVE ;  /* 0x000000000000791b */ /* 0x01ffe20003800000 */
.L_x_942:
[----:B------:R-:W-:Y:S05]  /*2e9b0*/  BSYNC B0 ;  /* 0x0000000000007941 */ /* 0x000fea0003800000 */
.L_x_941:
[----:B------:R-:W-:Y:S01]  /*2e9c0*/  IMAD.MOV.U32 R7, RZ, RZ, R14 ;  /* 0x000000ffff077224 */ /* 0x000fe200078e000e */
[----:B------:R-:W-:Y:S06]  /*2e9d0*/  BRA `(.L_x_943) ;  /* 0xffffffd000587947 */ /* 0x000fec000383ffff */
.L_x_849:
[----:B0-----:R0:W1:Y:S02]  /*2e9e0*/  SYNCS.PHASECHK.TRANS64.TRYWAIT P0, [R0+URZ+0x38820], R3 ;  /* 0x03882003000075a7 */ /* 0x001064000800017f */
[----:B-1----:R-:W-:Y:S05]  /*2e9f0*/  @!P0 NANOSLEEP.SYNCS 0x989680 ;  /* 0x009896800000895d */ /* 0x002fea0003900000 */
[----:B------:R-:W1:Y:S02]  /*2ea00*/  @!P0 SYNCS.PHASECHK.TRANS64 P0, [R0+URZ+0x38820], R3 ;  /* 0x03882003000085a7 */ /* 0x000e64000800007f */
[----:B-1----:R-:W-:Y:S05]  /*2ea10*/  @!P0 BRA `(.L_x_849) ;  /* 0xfffffffc00f08947 */ /* 0x002fea000383ffff */
[----:B------:R-:W-:Y:S05]  /*2ea20*/  BRA `(.L_x_944) ;  /* 0xffffffd400ec7947 */ /* 0x000fea000383ffff */
.L_x_850:
[----:B------:R-:W1:Y:S01]  /*2ea30*/  S2R R2, SR_TID.X ;  /* 0x0000000000027919 */ /* 0x000e620000002100 */
[----:B------:R-:W-:Y:S01]  /*2ea40*/  BSSY B0, `(.L_x_945) ;  /* 0x000000a000007945 */ /* 0x000fe20003800000 */
[----:B------:R-:W-:Y:S02]  /*2ea50*/  IMAD.MOV.U32 R12, RZ, RZ, RZ ;  /* 0x000000ffff0c7224 */ /* 0x000fe400078e00ff */
[----:B--2---:R-:W-:Y:S02]  /*2ea60*/  IMAD.MOV.U32 R11, RZ, RZ, 0x1f ;  /* 0x0000001fff0b7424 */ /* 0x004fe400078e00ff */
[----:B------:R-:W-:Y:S01]  /*2ea70*/  IMAD.MOV.U32 R15, RZ, RZ, -0x1 ;  /* 0xffffffffff0f7424 */ /* 0x000fe200078e00ff */
[----:B-1----:R-:W-:-:S04]  /*2ea80*/  SHF.R.U32.HI R2, RZ, 0x5, R2 ;  /* 0x00000005ff027819 */ /* 0x002fc80000011602 */
[----:B------:R-:W-:-:S05]  /*2ea90*/  LOP3.LUT R2, R2, 0x3, RZ, 0xc0, !PT ;  /* 0x0000000302027812 */ /* 0x000fca00078ec0ff */
[----:B------:R-:W-:-:S07]  /*2eaa0*/  IMAD.MOV.U32 R13, RZ, RZ, R2 ;  /* 0x000000ffff0d7224 */ /* 0x000fce00078e0002 */
[----:B0-----:R-:W-:Y:S05]  /*2eab0*/  WARPSYNC.COLLECTIVE R15, `(.L_x_946) ;  /* 0x000000000f087348 */ /* 0x001fea0003c00000 */
[----:B------:R1:W2:Y:S02]  /*2eac0*/  SHFL.IDX P6, R14, R13, R12, R11 ;  /* 0x0000000c0d0e7389 */ /* 0x0002a400000c000b */
[----:B012---:R-:W-:Y:S01]  /*2ead0*/  ENDCOLLECTIVE ;  /* 0x000000000000791b */ /* 0x007fe20003800000 */
.L_x_946:
[----:B------:R-:W-:Y:S05]  /*2eae0*/  BSYNC B0 ;  /* 0x0000000000007941 */ /* 0x000fea0003800000 */
.L_x_945:
[----:B------:R-:W-:Y:S05]  /*2eaf0*/  BRA `(.L_x_947) ;  /* 0xffffffd400d47947 */ /* 0x000fea000383ffff */
.L_x_851:
[----:B------:R-:W-:Y:S01]  /*2eb00*/  BSSY B0, `(.L_x_948) ;  /* 0x0000006000007945 */ /* 0x000fe20003800000 */
[----:B------:R-:W-:-:S07]  /*2eb10*/  IMAD.MOV.U32 R15, RZ, RZ, -0x1 ;  /* 0xffffffffff0f7424 */ /* 0x000fce00078e00ff */
[----:B012---:R-:W-:Y:S05]  /*2eb20*/  WARPSYNC.COLLECTIVE R15, `(.L_x_949) ;  /* 0x000000000f0c7348 */ /* 0x007fea0003c00000 */
[----:B------:R-:W-:Y:S02]  /*2eb30*/  ELECT P6, UR62, PT ;  /* 0x00000000003e782f */ /* 0x000fe400038c0000 */
[----:B------:R-:W-:Y:S01]  /*2eb40*/  MOV R14, UR62 ;  /* 0x0000003e000e7c02 */ /* 0x000fe20008000f00 */
[----:B012---:R-:W-:Y:S10]  /*2eb50*/  ENDCOLLECTIVE ;  /* 0x000000000000791b */ /* 0x007ff40003800000 */
.L_x_949:
[----:B------:R-:W-:Y:S05]  /*2eb60*/  BSYNC B0 ;  /* 0x0000000000007941 */ /* 0x000fea0003800000 */
.L_x_948:
[----:B------:R-:W-:Y:S05]  /*2eb70*/  BRA `(.L_x_950) ;  /* 0xffffffd400c87947 */ /* 0x000fea000383ffff */
.L_x_853:
[----:B0-----:R0:W1:Y:S02]  /*2eb80*/  SYNCS.PHASECHK.TRANS64.TRYWAIT P0, [R6+URZ], R5 ;  /* 0x00000005060075a7 */ /* 0x001064000800017f */
[----:B-1----:R-:W-:Y:S05]  /*2eb90*/  @!P0 NANOSLEEP.SYNCS 0x989680 ;  /* 0x009896800000895d */ /* 0x002fea0003900000 */
[----:B------:R-:W1:Y:S02]  /*2eba0*/  @!P0 SYNCS.PHASECHK.TRANS64 P0, [R6+URZ], R5 ;  /* 0x00000005060085a7 */ /* 0x000e64000800007f */
[----:B-1----:R-:W-:Y:S05]  /*2ebb0*/  @!P0 BRA `(.L_x_853) ;  /* 0xfffffffc00f08947 */ /* 0x002fea000383ffff */
[----:B------:R-:W-:Y:S05]  /*2ebc0*/  BRA `(.L_x_951) ;  /* 0xffffffd800007947 */ /* 0x000fea000383ffff */
.L_x_854:
[----:B-1----:R1:W3:Y:S02]  /*2ebd0*/  SYNCS.PHASECHK.TRANS64.TRYWAIT P0, [R7+URZ], R2 ;  /* 0x00000002070075a7 */ /* 0x0022e4000800017f */
[----:B---3--:R-:W-:Y:S05]  /*2ebe0*/  @!P0 NANOSLEEP.SYNCS 0x989680 ;  /* 0x009896800000895d */ /* 0x008fea0003900000 */
[----:B------:R-:W3:Y:S02]  /*2ebf0*/  @!P0 SYNCS.PHASECHK.TRANS64 P0, [R7+URZ], R2 ;  /* 0x00000002070085a7 */ /* 0x000ee4000800007f */
[----:B---3--:R-:W-:Y:S05]  /*2ec00*/  @!P0 BRA `(.L_x_854) ;  /* 0xfffffffc00f08947 */ /* 0x008fea000383ffff */
[----:B------:R-:W-:Y:S05]  /*2ec10*/  BRA `(.L_x_952) ;  /* 0xffffffd400f47947 */ /* 0x000fea000383ffff */
.L_x_856:
[----:B---3--:R3:W4:Y:S02]  /*2ec20*/  SYNCS.PHASECHK.TRANS64.TRYWAIT P0, [R4+URZ], R5 ;  /* 0x00000005040075a7 */ /* 0x008724000800017f */
[----:B----4-:R-:W-:Y:S05]  /*2ec30*/  @!P0 NANOSLEEP.SYNCS 0x989680 ;  /* 0x009896800000895d */ /* 0x010fea0003900000 */
[----:B------:R-:W4:Y:S02]  /*2ec40*/  @!P0 SYNCS.PHASECHK.TRANS64 P0, [R4+URZ], R5 ;  /* 0x00000005040085a7 */ /* 0x000f24000800007f */
[----:B----4-:R-:W-:Y:S05]  /*2ec50*/  @!P0 BRA `(.L_x_856) ;  /* 0xfffffffc00f08947 */ /* 0x010fea000383ffff */
[----:B------:R-:W-:Y:S05]  /*2ec60*/  BRA `(.L_x_953) ;  /* 0xffffffd400f87947 */ /* 0x000fea000383ffff */
.L_x_954:
        /* <DEDUP_REMOVED lines=9> */
.L_x_14834:


//--------------------- .text._ZN7cutlass13device_kernelIN5flash11enable_sm90INS1_16FlashAttnFwdSm90INS1_25CollectiveMainloopFwdSm90ILi2EN4cute5tupleIJNS5_1CILi1EEES8_S8_EEENS6_IJNS7_ILi128EEENS7_ILi64EEENS7_ILi256EEEEEELi256ENS_10bfloat16_tEfNS_4arch4Sm90ELb0ELb1ELb1ELb0ELb0ELb0ELb0ELb1ELb1ELb1ELb1ELb0EEENS1_21CollectiveEpilogueFwdINS6_IJSA_SC_SB_EEES9_SE_SG_Li256ELb0ELb1ELb1ELb0EEENS1_19SingleTileSchedulerILb0ELb1ELb1ELi128EEEEEEEEEvNT_6ParamsE --------------------------
	.section	.text._ZN7cutlass13device_kernelIN5flash11enable_sm90INS1_16FlashAttnFwdSm90INS1_25CollectiveMainloopFwdSm90ILi2EN4cute5tupleIJNS5_1CILi1EEES8_S8_EEENS6_IJNS7_ILi128EEENS7_ILi64EEENS7_ILi256EEEEEELi256ENS_10bfloat16_tEfNS_4arch4Sm90ELb0ELb1ELb1ELb0ELb0ELb0ELb0ELb1ELb1ELb1ELb1ELb0EEENS1_21CollectiveEpilogueFwdINS6_IJSA_SC_SB_EEES9_SE_SG_Li256ELb0ELb1ELb1ELb0EEENS1_19SingleTileSchedulerILb0ELb1ELb1ELi128EEEEEEEEEvNT_6ParamsE,"ax",@progbits
	.align	128
.text._ZN7cutlass13device_kernelIN5flash11enable_sm90INS1_16FlashAttnFwdSm90INS1_25CollectiveMainloopFwdSm90ILi2EN4cute5tupleIJNS5_1CILi1EEES8_S8_EEENS6_IJNS7_ILi128EEENS7_ILi64EEENS7_ILi256EEEEEELi256ENS_10bfloat16_tEfNS_4arch4Sm90ELb0ELb1ELb1ELb0ELb0ELb0ELb0ELb1ELb1ELb1ELb1ELb0EEENS1_21CollectiveEpilogueFwdINS6_IJSA_SC_SB_EEES9_SE_SG_Li256ELb0ELb1ELb1ELb0EEENS1_19SingleTileSchedulerILb0ELb1ELb1ELi128EEEEEEEEEvNT_6ParamsE:
        .type           _ZN7cutlass13device_kernelIN5flash11enable_sm90INS1_16FlashAttnFwdSm90INS1_25CollectiveMainloopFwdSm90ILi2EN4cute5tupleIJNS5_1CILi1EEES8_S8_EEENS6_IJNS7_ILi128EEENS7_ILi64EEENS7_ILi256EEEEEELi256ENS_10bfloat16_tEfNS_4arch4Sm90ELb0ELb1ELb1ELb0ELb0ELb0ELb0ELb1ELb1ELb1ELb1ELb0EEENS1_21CollectiveEpilogueFwdINS6_IJSA_SC_SB_EEES9_SE_SG_Li256ELb0ELb1ELb1ELb0EEENS1_19SingleTileSchedulerILb0ELb1ELb1ELi128EEEEEEEEEvNT_6ParamsE,@function
        .size           _ZN7cutlass13device_kernelIN5flash11enable_sm90INS1_16FlashAttnFwdSm90INS1_25CollectiveMainloopFwdSm90ILi2EN4cute5tupleIJNS5_1CILi1EEES8_S8_EEENS6_IJNS7_ILi128EEENS7_ILi64EEENS7_ILi256EEEEEELi256ENS_10bfloat16_tEfNS_4arch4Sm90ELb0ELb1ELb1ELb0ELb0ELb0ELb0ELb1ELb1ELb1ELb1ELb0EEENS1_21CollectiveEpilogueFwdINS6_IJSA_SC_SB_EEES9_SE_SG_Li256ELb0ELb1ELb1ELb0EEENS1_19SingleTileSchedulerILb0ELb1ELb1ELi128EEEEEEEEEvNT_6ParamsE,(.L_x_14835 - _ZN7cutlass13device_kernelIN5flash11enable_sm90INS1_16FlashAttnFwdSm90INS1_25CollectiveMainloopFwdSm90ILi2EN4cute5tupleIJNS5_1CILi1EEES8_S8_EEENS6_IJNS7_ILi128EEENS7_ILi64EEENS7_ILi256EEEEEELi256ENS_10bfloat16_tEfNS_4arch4Sm90ELb0ELb1ELb1ELb0ELb0ELb0ELb0ELb1ELb1ELb1ELb1ELb0EEENS1_21CollectiveEpilogueFwdINS6_IJSA_SC_SB_EEES9_SE_SG_Li256ELb0ELb1ELb1ELb0EEENS1_19SingleTileSchedulerILb0ELb1ELb1ELi128EEEEEEEEEvNT_6ParamsE)
        .other          _ZN7cutlass13device_kernelIN5flash11enable_sm90INS1_16FlashAttnFwdSm90INS1_25CollectiveMainloopFwdSm90ILi2EN4cute5tupleIJNS5_1CILi1EEES8_S8_EEENS6_IJNS7_ILi128EEENS7_ILi64EEENS7_ILi256EEEEEELi256ENS_10bfloat16_tEfNS_4arch4Sm90ELb0ELb1ELb1ELb0ELb0ELb0ELb0ELb1ELb1ELb1ELb1ELb0EEENS1_21CollectiveEpilogueFwdINS6_IJSA_SC_SB_EEES9_SE_SG_Li256ELb0ELb1ELb1ELb0EEENS1_19SingleTileSchedulerILb0ELb1ELb1ELi128EEEEEEEEEvNT_6ParamsE,@"STO_CUDA_ENTRY STV_DEFAULT"
_ZN7cutlass13device_kernelIN5flash11enable_sm90INS1_16FlashAttnFwdSm90INS1_25CollectiveMainloopFwdSm90ILi2EN4cute5tupleIJNS5_1CILi1EEES8_S8_EEENS6_IJNS7_ILi128EEENS7_ILi64EEENS7_ILi256EEEEEELi256ENS_10bfloat16_tEfNS_4arch4Sm90ELb0ELb1ELb1ELb0ELb0ELb0ELb0ELb1ELb1ELb1ELb1ELb0EEENS1_21CollectiveEpilogueFwdINS6_IJSA_SC_SB_EEES9_SE_SG_Li256ELb0ELb1ELb1ELb0EEENS1_19SingleTileSchedulerILb0ELb1ELb1ELi128EEEEEEEEEvNT_6ParamsE:
        /* <DEDUP_REMOVED lines=18> */
.L_x_956:
[----:B------:R-:W-:Y:S05]  /*0120*/  BSYNC B0 ;  /* 0x0000000000007941 */ /* 0x000fea0003800000 */
.L_x_955:
        /* <DEDUP_REMOVED lines=41> */
.L_x_957:
        /* <DEDUP_REMOVED lines=22> */
.L_x_958:
        /* <DEDUP_REMOVED lines=18> */
.L_x_959:
        /* <DEDUP_REMOVED lines=22> */
.L_x_960:
        /* <DEDUP_REMOVED lines=22> */
.L_x_961:
[----:B0-----:R-:W-:Y:S01]  /*0900*/  UMOV UR4, 0x1 ;  /* 0x0000000100047882 */ /* 0x001fe20000000000 */
[----:B------:R-:W-:Y:S01]  /*0910*/  PLOP3.LUT P0, PT, PT, PT, UP0, 0x80, 0x0 ;  /* 0x000000000000781c */ /* 0x000fe20003f0f008 */
[----:B------:R-:W-:Y:S01]  /*0920*/  USEL UR4, UR4, 0x2, !UP0 ;  /* 0x0000000204047887 */ /* 0x000fe2000c000000 */
[----:B------:R-:W-:Y:S01]  /*0930*/  NOP ;  /* 0x0000000000007918 */ /* 0x000fe20000000000 */
[----:B------:R-:W-:Y:S04]  /*0940*/  BSSY B6, `(.L_x_962) ;  /* 0x0001474000067945 */ /* 0x000fe80003800000 */
[----:B------:R-:W-:-:S05]  /*0950*/  IMAD.U32 R2, RZ, RZ, UR4 ;  /* 0x00000004ff027e24 */ /* 0x000fca000f8e00ff */
[----:B------:R0:W-:Y:S01]  /*0960*/  STL [R1+0xc], R2 ;  /* 0x00000c0201007387 */ /* 0x0001e20000100800 */
[----:B-12-4-:R-:W-:Y:S06]  /*0970*/  BAR.SYNC.DEFER_BLOCKING 0x0 ;  /* 0x0000000000007b1d */ /* 0x016fec0000010000 */
[----:B------:R-:W-:Y:S05]  /*0980*/  @!P0 BRA `(.L_x_963) ;  /* 0x000000f800908947 */ /* 0x000fea0003800000 */
.L_x_964:
[----:B------:R-:W-:-:S08]  /*0990*/  NOP ;  /* 0x0000000000007918 */ /* 0x000fd00000000000 */
[----:B------:R-:W1:Y:S02]  /*09a0*/  USETMAXREG.TRY_ALLOC.CTAPOOL UP0, 0xf0 ;  /* 0x000000f0000079c8 */ /* 0x000e640008000600 */
[----:B-1----:R-:W-:-:S13]  /*09b0*/  PLOP3.LUT P0, PT, PT, PT, UP0, 0x80, 0x0 ;  /* 0x000000000000781c */ /* 0x002fda0003f0f008 */
[----:B------:R-:W-:Y:S05]  /*09c0*/  @!P0 BRA `(.L_x_964) ;  /* 0xfffffffc00f08947 */ /* 0x000fea000383ffff */
[----:B------:R-:W1:Y:S01]  /*09d0*/  S2UR UR6, SR_CTAID.Y ;  /* 0x00000000000679c3 */ /* 0x000e620000002600 */
[----:B------:R-:W-:Y:S02]  /*09e0*/  ULDC UR7, c[0x0][0xc50] ;  /* 0x0003140000077ab9 */ /* 0x000fe40000000800 */
[----:B------:R-:W-:-:S05]  /*09f0*/  UISETP.NE.AND UP0, UPT, UR7, 0x1, UPT ;  /* 0x000000010700788c */ /* 0x000fca000bf05270 */
[----:B------:R-:W2:Y:S06]  /*0a00*/  S2UR UR8, SR_CTAID.Z ;  /* 0x00000000000879c3 */ /* 0x000eac0000002700 */
[----:B------:R-:W-:Y:S01]  /*0a10*/  @UP0 ULDC UR4, c[0x0][0xc54] ;  /* 0x0003150000040ab9 */ /* 0x000fe20000000800 */
[----:B------:R-:W-:Y:S01]  /*0a20*/  @UP0 ULDC UR9, c[0x0][0xc58] ;  /* 0x0003160000090ab9 */ /* 0x000fe20000000800 */
[----:B-1----:R-:W-:Y:S02]  /*0a30*/  UIMAD.WIDE.U32 UR4, UR6, UR4, URZ ;  /* 0x00000004060472a5 */ /* 0x002fe4000f8e003f */
[----:B------:R-:W-:-:S02]  /*0a40*/  UMOV UR10, UR6 ;  /* 0x00000006000a7c82 */ /* 0x000fc40008000000 */
[----:B------:R-:W-:Y:S01]  /*0a50*/  @UP0 USHF.R.U32.HI UR10, URZ, UR9, UR5 ;  /* 0x000000093f0a0299 */ /* 0x000fe20008011605 */
[----:B------:R-:W-:Y:S06]  /*0a60*/  BAR.ARV 0x8, 0x180 ;  /* 0x0206000000007b1d */ /* 0x000fec0000002000 */
[----:B------:R-:W-:Y:S01]  /*0a70*/  IMAD.U32 R0, RZ, RZ, UR10 ;  /* 0x0000000aff007e24 */ /* 0x000fe2000f8e00ff */
[----:B--2---:R-:W-:Y:S01]  /*0a80*/  ISETP.LE.AND P0, PT, RZ, UR8, PT ;  /* 0x00000008ff007c0c */ /* 0x004fe2000bf03270 */
[----:B------:R-:W-:-:S03]  /*0a90*/  UIADD3 UR4, -UR10, URZ, URZ ;  /* 0x0000003f0a047290 */ /* 0x000fc6000fffe13f */
[----:B------:R3:W-:Y:S01]  /*0aa0*/  STL [R1], R0 ;  /* 0x0000000001007387 */ /* 0x0007e20000100800 */
[----:B------:R-:W-:-:S08]  /*0ab0*/  UIMAD UR6, UR7, UR4, UR6 ;  /* 0x00000004070672a4 */ /* 0x000fd0000f8e0206 */
[----:B------:R-:W-:Y:S05]  /*0ac0*/  @!P0 BRA `(.L_x_965) ;  /* 0x00000144006c8947 */ /* 0x000fea0003800000 */
[----:B------:R-:W1:Y:S01]  /*0ad0*/  S2UR UR38, SR_CTAID.X ;  /* 0x00000000002679c3 */ /* 0x000e620000002500 */
[----:B------:R-:W-:Y:S01]  /*0ae0*/  ULDC UR7, c[0x0][0x448] ;  /* 0x0001120000077ab9 */ /* 0x000fe20000000800 */
[----:B------:R-:W-:Y:S01]  /*0af0*/  ULDC.64 UR4, c[0x0][0x418] ;  /* 0x0001060000047ab9 */ /* 0x000fe20000000a00 */
[----:B---3--:R-:W2:Y:S01]  /*0b00*/  S2R R0, SR_TID.X ;  /* 0x0000000000007919 */ /* 0x008ea20000002100 */
[----:B------:R-:W-:Y:S02]  /*0b10*/  UISETP.NE.AND UP1, UPT, UR7, 0x1, UPT ;  /* 0x000000010700788c */ /* 0x000fe4000bf25270 */
[----:B------:R-:W-:Y:S01]  /*0b20*/  UISETP.NE.U32.AND UP0, UPT, UR4, URZ, UPT ;  /* 0x0000003f0400728c */ /* 0x000fe2000bf05070 */
[----:B------:R-:W-:Y:S01]  /*0b30*/  ULDC UR7, c[0x0][0x424] ;  /* 0x0001090000077ab9 */ /* 0x000fe20000000800 */
[----:B------:R-:W-:Y:S02]  /*0b40*/  ULDC UR42, c[0x0][0x288] ;  /* 0x0000a200002a7ab9 */ /* 0x000fe40000000800 */
[----:B------:R-:W-:-:S02]  /*0b50*/  UISETP.NE.AND.EX UP0, UPT, UR5, URZ, UPT, UP0 ;  /* 0x0000003f0500728c */ /* 0x000fc4000bf05300 */
[----:B------:R-:W-:Y:S01]  /*0b60*/  UIADD3 UR10, -UR42, 0x1, URZ ;  /* 0x000000012a0a7890 */ /* 0x000fe2000fffe13f */
[----:B------:R-:W-:Y:S01]  /*0b70*/  ULDC.64 UR4, c[0x0][0x9e0] ;  /* 0x0002780000047ab9 */ /* 0x000fe20000000a00 */
[----:B------:R-:W-:Y:S02]  /*0b80*/  USEL UR12, UR7, 0x1, UP0 ;  /* 0x00000001070c7887 */ /* 0x000fe40008000000 */
[----:B------:R-:W-:Y:S01]  /*0b90*/  UISETP.GE.AND UP0, UPT, UR5, 0x1, UPT ;  /* 0x000000010500788c */ /* 0x000fe2000bf06270 */
[----:B------:R-:W-:Y:S01]  /*0ba0*/  @UP1 ULDC UR9, c[0x0][0x44c] ;  /* 0x0001130000091ab9 */ /* 0x000fe20000000800 */
[----:B------:R-:W-:Y:S01]  /*0bb0*/  ULDC UR13, c[0x0][0x2f0] ;  /* 0x0000bc00000d7ab9 */ /* 0x000fe20000000800 */
[----:B------:R-:W-:Y:S01]  /*0bc0*/  @UP1 ULDC UR11, c[0x0][0x450] ;  /* 0x00011400000b1ab9 */ /* 0x000fe20000000800 */
[----:B------:R-:W-:Y:S02]  /*0bd0*/  UIMAD UR10, UR12, UR13, UR10 ;  /* 0x0000000d0c0a72a4 */ /* 0x000fe4000f8e020a */
[----:B------:R-:W-:Y:S01]  /*0be0*/  PLOP3.LUT P1, PT, PT, PT, UP0, 0x80, 0x0 ;  /* 0x000000000000781c */ /* 0x000fe20003f2f008 */
[----:B-1----:R-:W-:Y:S01]  /*0bf0*/  USHF.L.U32 UR38, UR38, 0x7, URZ ;  /* 0x0000000726267899 */ /* 0x002fe2000800063f */
[----:B------:R-:W-:-:S03]  /*0c00*/  IMAD.U32 R17, RZ, RZ, UR12 ;  /* 0x0000000cff117e24 */ /* 0x000fc6000f8e00ff */
[----:B------:R-:W-:Y:S02]  /*0c10*/  @UP1 UIADD3 UR8, UR38, 0x7f, URZ ;  /* 0x0000007f26081890 */ /* 0x000fe4000fffe03f */
[----:B------:R-:W-:Y:S02]  /*0c20*/  UIADD3 UR7, UR38, 0x7f, URZ ;  /* 0x0000007f26077890 */ /* 0x000fe4000fffe03f */
[----:B------:R-:W-:Y:S01]  /*0c30*/  UIMAD.WIDE.U32 UR8, UR8, UR9, URZ ;  /* 0x00000009080872a5 */ /* 0x000fe2000f8e003f */
[----:B--2---:R-:W-:-:S03]  /*0c40*/  VIADD R18, R0, 0xffffff80 ;  /* 0xffffff8000127836 */ /* 0x004fc60000000000 */
[----:B------:R-:W-:-:S04]  /*0c50*/  @UP1 USHF.R.U32.HI UR7, URZ, UR11, UR9 ;  /* 0x0000000b3f071299 */ /* 0x000fc80008011609 */
[----:B------:R-:W-:-:S04]  /*0c60*/  UIADD3 UR10, UR10, UR7, URZ ;  /* 0x000000070a0a7290 */ /* 0x000fc8000fffe03f */
[----:B------:R-:W-:Y:S01]  /*0c70*/  UIADD3 UR4, UR10, UR4, URZ ;  /* 0x000000040a047290 */ /* 0x000fe2000fffe03f */
[----:B------:R-:W-:Y:S11]  /*0c80*/  @!P1 BRA `(.L_x_966) ;  /* 0x0000000000449947 */ /* 0x000ff60003800000 */
[----:B------:R-:W-:Y:S01]  /*0c90*/  ISETP.LT.AND P0, PT, RZ, UR10, PT ;  /* 0x0000000aff007c0c */ /* 0x000fe2000bf01270 */
[----:B------:R-:W-:-:S12]  /*0ca0*/  UIADD3 UR7, UR10, -0x1, URZ ;  /* 0xffffffff0a077890 */ /* 0x000fd8000fffe03f */
[----:B------:R-:W-:Y:S05]  /*0cb0*/  @P0 BRA `(.L_x_967) ;  /* 0x00000000001c0947 */ /* 0x000fea0003800000 */
[----:B------:R-:W-:Y:S02]  /*0cc0*/  UISETP.NE.AND UP0, UPT, UR5, 0x1, UPT ;  /* 0x000000010500788c */ /* 0x000fe4000bf05270 */
[----:B------:R-:W-:-:S09]  /*0cd0*/  UIADD3 UR7, -UR10, URZ, URZ ;  /* 0x0000003f0a077290 */ /* 0x000fd2000fffe13f */
[----:B------:R-:W-:Y:S02]  /*0ce0*/  @UP0 ULDC.64 UR10, c[0x0][0x9e8] ;  /* 0x00027a00000a0ab9 */ /* 0x000fe40000000a00 */
[----:B------:R-:W-:-:S04]  /*0cf0*/  UIMAD.WIDE.U32 UR8, UR7, UR10, URZ ;  /* 0x0000000a070872a5 */ /* 0x000fc8000f8e003f */
[----:B------:R-:W-:-:S04]  /*0d00*/  @UP0 USHF.R.U32.HI UR7, URZ, UR11, UR9 ;  /* 0x0000000b3f070299 */ /* 0x000fc80008011609 */
[----:B------:R-:W-:Y:S01]  /*0d10*/  ULOP3.LUT UR7, URZ, UR7, URZ, 0x33, !UPT ;  /* 0x000000073f077292 */ /* 0x000fe2000f8e333f */
[----:B------:R-:W-:Y:S11]  /*0d20*/  BRA `(.L_x_968) ;  /* 0x0000000000107947 */ /* 0x000ff60003800000 */
.L_x_967:
[----:B------:R-:W-:-:S11]  /*0d30*/  UISETP.NE.AND UP0, UPT, UR5, 0x1, UPT ;  /* 0x000000010500788c */ /* 0x000fd6000bf05270 */
[----:B------:R-:W-:Y:S02]  /*0d40*/  @UP0 ULDC.64 UR10, c[0x0][0x9e8] ;  /* 0x00027a00000a0ab9 */ /* 0x000fe40000000a00 */
[----:B------:R-:W-:-:S04]  /*0d50*/  UIMAD.WIDE.U32 UR8, UR7, UR10, URZ ;  /* 0x0000000a070872a5 */ /* 0x000fc8000f8e003f */
[----:B------:R-:W-:-:S12]  /*0d60*/  @UP0 USHF.R.U32.HI UR7, URZ, UR11, UR9 ;  /* 0x0000000b3f070299 */ /* 0x000fd80008011609 */
.L_x_968:
[----:B------:R-:W-:-:S04]  /*0d70*/  UIMAD UR7, UR7, UR5, UR5 ;  /* 0x00000005070772a4 */ /* 0x000fc8000f8e0205 */
[----:B------:R-:W-:-:S04]  /*0d80*/  UISETP.LT.AND UP0, UPT, UR4, UR7, UPT ;  /* 0x000000070400728c */ /* 0x000fc8000bf01270 */
[----:B------:R-:W-:-:S12]  /*0d90*/  USEL UR4, UR4, UR7, UP0 ;  /* 0x0000000704047287 */ /* 0x000fd80008000000 */
.L_x_966:
[----:B------:R-:W-:Y:S01]  /*0da0*/  R2UR UR15, R17 ;  /* 0x00000000110f72ca */ /* 0x000fe200000e0000 */
[----:B------:R-:W-:Y:S01]  /*0db0*/  UIADD3 UR10, UR4, 0x3f, URZ ;  /* 0x0000003f040a7890 */ /* 0x000fe2000fffe03f */
[----:B------:R-:W-:Y:S01]  /*0dc0*/  @UP1 ULDC UR8, c[0x0][0x44c] ;  /* 0x0001130000081ab9 */ /* 0x000fe20000000800 */
[----:B------:R-:W-:Y:S02]  /*0dd0*/  @UP1 ULDC UR14, c[0x0][0x450] ;  /* 0x00011400000e1ab9 */ /* 0x000fe40000000800 */
[----:B------:R-:W-:Y:S02]  /*0de0*/  USHF.R.S32.HI UR11, URZ, 0x1f, UR10 ;  /* 0x0000001f3f0b7899 */ /* 0x000fe4000801140a */
[----:B------:R-:W-:Y:S02]  /*0df0*/  UIMAD.WIDE.U32 UR8, UR38, UR8, URZ ;  /* 0x00000008260872a5 */ /* 0x000fe4000f8e003f */
[----:B------:R-:W-:Y:S01]  /*0e00*/  ULEA.HI UR11, UR11, UR10, URZ, 0x6 ;  /* 0x0000000a0b0b7291 */ /* 0x000fe2000f8f303f */
[----:B------:R-:W-:Y:S01]  /*0e10*/  UMOV UR12, UR38 ;  /* 0x00000026000c7c82 */ /* 0x000fe20008000000 */
[----:B------:R-:W-:-:S02]  /*0e20*/  @UP1 USHF.R.U32.HI UR12, URZ, UR14, UR9 ;  /* 0x0000000e3f0c1299 */ /* 0x000fc40008011609 */
[----:B------:R-:W-:Y:S02]  /*0e30*/  UIMAD UR7, UR15, UR13, 0x3f ;  /* 0x0000003f0f0774a4 */ /* 0x000fe4000f8e020d */
[----:B------:R-:W-:Y:S02]  /*0e40*/  USHF.R.S32.HI UR11, URZ, 0x6, UR11 ;  /* 0x000000063f0b7899 */ /* 0x000fe4000801140b */
[----:B------:R-:W-:Y:S02]  /*0e50*/  USHF.R.S32.HI UR4, URZ, 0x1f, UR7 ;  /* 0x0000001f3f047899 */ /* 0x000fe40008011407 */
[----:B------:R-:W-:Y:S02]  /*0e60*/  UIMAD UR42, UR15, UR13, -UR42 ;  /* 0x0000000d0f2a72a4 */ /* 0x000fe4000f8e0a2a */
[----:B------:R-:W-:Y:S02]  /*0e70*/  ULEA.HI UR4, UR4, UR7, URZ, 0x6 ;  /* 0x0000000704047291 */ /* 0x000fe4000f8f303f */
[----:B------:R-:W-:-:S02]  /*0e80*/  UIADD3 UR7, UR42, UR12, URZ ;  /* 0x0000000c2a077290 */ /* 0x000fc4000fffe03f */
[----:B------:R-:W-:Y:S01]  /*0e90*/  USHF.R.S32.HI UR4, URZ, 0x6, UR4 ;  /* 0x000000063f047899 */ /* 0x000fe20008011404 */
[----:B------:R-:W-:-:S03]  /*0ea0*/  ULDC UR8, c[0x0][0x9dc] ;  /* 0x0002770000087ab9 */ /* 0x000fc60000000800 */
[----:B------:R-:W-:-:S04]  /*0eb0*/  UISETP.LT.AND UP0, UPT, UR4, UR11, UPT ;  /* 0x0000000b0400728c */ /* 0x000fc8000bf01270 */
[----:B------:R-:W-:Y:S02]  /*0ec0*/  USEL UR11, UR4, UR11, UP0 ;  /* 0x0000000b040b7287 */ /* 0x000fe40008000000 */
[----:B------:R-:W-:Y:S01]  /*0ed0*/  UIADD3 UR4, UR7, -UR8, URZ ;  /* 0x8000000807047290 */ /* 0x000fe2000fffe03f */
[----:B------:R-:W-:Y:S11]  /*0ee0*/  @!P1 BRA `(.L_x_969) ;  /* 0x0000000000449947 */ /* 0x000ff60003800000 */
[----:B------:R-:W-:-:S06]  /*0ef0*/  UISETP.GT.AND UP0, UPT, UR7, -0x1, UPT ;  /* 0xffffffff0700788c */ /* 0x000fcc000bf04270 */
[----:B------:R-:W-:-:S13]  /*0f00*/  PLOP3.LUT P0, PT, PT, PT, UP0, 0x80, 0x0 ;  /* 0x000000000000781c */ /* 0x000fda0003f0f008 */
[----:B------:R-:W-:Y:S05]  /*0f10*/  @P0 BRA `(.L_x_970) ;  /* 0x00000000001c0947 */ /* 0x000fea0003800000 */
[----:B------:R-:W-:Y:S02]  /*0f20*/  UISETP.NE.AND UP0, UPT, UR5, 0x1, UPT ;  /* 0x000000010500788c */ /* 0x000fe4000bf05270 */
[----:B------:R-:W-:-:S09]  /*0f30*/  ULOP3.LUT UR7, URZ, UR7, URZ, 0x33, !UPT ;  /* 0x000000073f077292 */ /* 0x000fd2000f8e333f */
[----:B------:R-:W-:Y:S02]  /*0f40*/  @UP0 ULDC.64 UR12, c[0x0][0x9e8] ;  /* 0x00027a00000c0ab9 */ /* 0x000fe40000000a00 */
[----:B------:R-:W-:-:S04]  /*0f50*/  UIMAD.WIDE.U32 UR8, UR7, UR12, URZ ;  /* 0x0000000c070872a5 */ /* 0x000fc8000f8e003f */
[----:B------:R-:W-:-:S04]  /*0f60*/  @UP0 USHF.R.U32.HI UR7, URZ, UR13, UR9 ;  /* 0x0000000d3f070299 */ /* 0x000fc80008011609 */
[----:B------:R-:W-:Y:S01]  /*0f70*/  ULOP3.LUT UR7, URZ, UR7, URZ, 0x33, !UPT ;  /* 0x000000073f077292 */ /* 0x000fe2000f8e333f */
[----:B------:R-:W-:Y:S11]  /*0f80*/  BRA `(.L_x_971) ;  /* 0x0000000000107947 */ /* 0x000ff60003800000 */
.L_x_970:
[----:B------:R-:W-:-:S11]  /*0f90*/  UISETP.NE.AND UP0, UPT, UR5, 0x1, UPT ;  /* 0x000000010500788c */ /* 0x000fd6000bf05270 */
[----:B------:R-:W-:Y:S02]  /*0fa0*/  @UP0 ULDC.64 UR12, c[0x0][0x9e8] ;  /* 0x00027a00000c0ab9 */ /* 0x000fe40000000a00 */
[----:B------:R-:W-:-:S04]  /*0fb0*/  UIMAD.WIDE.U32 UR8, UR7, UR12, URZ ;  /* 0x0000000c070872a5 */ /* 0x000fc8000f8e003f */
[----:B------:R-:W-:-:S12]  /*0fc0*/  @UP0 USHF.R.U32.HI UR7, URZ, UR13, UR9 ;  /* 0x0000000d3f070299 */ /* 0x000fd80008011609 */
.L_x_971:
[----:B------:R-:W-:-:S04]  /*0fd0*/  UIMAD UR5, UR7, UR5, URZ ;  /* 0x00000005070572a4 */ /* 0x000fc8000f8e023f */
[----:B------:R-:W-:-:S04]  /*0fe0*/  UISETP.LT.AND UP0, UPT, UR4, UR5, UPT ;  /* 0x000000050400728c */ /* 0x000fc8000bf01270 */
[----:B------:R-:W-:-:S12]  /*0ff0*/  USEL UR4, UR4, UR5, !UP0 ;  /* 0x0000000504047287 */ /* 0x000fd8000c000000 */
.L_x_969:
[----:B------:R-:W-:Y:S02]  /*1000*/  USHF.R.S32.HI UR5, URZ, 0x1f, UR4 ;  /* 0x0000001f3f057899 */ /* 0x000fe40008011404 */
[----:B------:R-:W-:Y:S02]  /*1010*/  USHF.R.U32.HI UR12, URZ, 0x10, UR6 ;  /* 0x000000103f0c7899 */ /* 0x000fe40008011606 */
[----:B------:R-:W-:Y:S02]  /*1020*/  ULEA.HI UR5, UR5, UR4, URZ, 0x6 ;  /* 0x0000000405057291 */ /* 0x000fe4000f8f303f */
[----:B------:R-:W-:Y:S02]  /*1030*/  ULOP3.LUT UR7, UR6, 0xffff, URZ, 0xc0, !UPT ;  /* 0x0000ffff06077892 */ /* 0x000fe4000f8ec03f */
[----:B------:R-:W-:Y:S01]  /*1040*/  USHF.R.S32.HI UR5, URZ, 0x6, UR5 ;  /* 0x000000063f057899 */ /* 0x000fe20008011405 */
[----:B------:R-:W-:-:S03]  /*1050*/  UMOV UR4, URZ ;  /* 0x0000003f00047c82 */ /* 0x000fc60008000000 */
[----:B------:R-:W-:-:S04]  /*1060*/  UISETP.LT.AND UP0, UPT, URZ, UR5, UPT ;  /* 0x000000053f00728c */ /* 0x000fc8000bf01270 */
[----:B------:R-:W-:Y:S02]  /*1070*/  USEL UR10, URZ, UR5, !UP0 ;  /* 0x000000053f0a7287 */ /* 0x000fe4000c000000 */
[----:B------:R-:W-:Y:S02]  /*1080*/  UISETP.NE.AND UP0, UPT, UR12, URZ, UPT ;  /* 0x0000003f0c00728c */ /* 0x000fe4000bf05270 */
[----:B------:R-:W-:-:S06]  /*1090*/  UISETP.GT.AND UP1, UPT, UR11, UR10, UPT ;  /* 0x0000000a0b00728c */ /* 0x000fcc000bf24270 */
[----:B------:R-:W-:-:S03]  /*10a0*/  PLOP3.LUT P0, PT, PT, PT, UP1, 0x80, 0x0 ;  /* 0x000000000000781c */ /* 0x000fc60003f0f018 */
[----:B------:R-:W-:-:S10]  /*10b0*/  @!UP0 ULDC UR12, c[0x0][0x9f0] ;  /* 0x00027c00000c8ab9 */ /* 0x000fd40000000800 */
[----:B------:R-:W-:Y:S05]  /*10c0*/  @!P0 BRA `(.L_x_972) ;  /* 0x0000000000888947 */ /* 0x000fea0003800000 */
[----:B------:R-:W-:Y:S01]  /*10d0*/  MOV R3, UR12 ;  /* 0x0000000c00037c02 */ /* 0x000fe20008000f00 */
[----:B------:R-:W-:-:S03]  /*10e0*/  UIADD3 UR4, UR12, -0x1, UR11 ;  /* 0xffffffff0c047890 */ /* 0x000fc6000fffe00b */
[-C--:B------:R-:W-:Y:S01]  /*10f0*/  IABS R0, R3.reuse ;  /* 0x0000000300007213 */ /* 0x080fe20000000000 */
[----:B------:R-:W-:Y:S01]  /*1100*/  UIADD3 UR6, -UR10, UR4, URZ ;  /* 0x000000040a067290 */ /* 0x000fe2000fffe13f */
[----:B------:R-:W-:Y:S02]  /*1110*/  IABS R5, R3 ;  /* 0x0000000300057213 */ /* 0x000fe40000000000 */
[----:B------:R-:W-:Y:S01]  /*1120*/  R2UR UR13, R0 ;  /* 0x00000000000d72ca */ /* 0x000fe200000e0000 */
[----:B------:R-:W-:Y:S02]  /*1130*/  UMOV UR4, URZ ;  /* 0x0000003f00047c82 */ /* 0x000fe40008000000 */
[----:B------:R-:W-:Y:S01]  /*1140*/  IMAD.U32 R4, RZ, RZ, UR6 ;  /* 0x00000006ff047e24 */ /* 0x000fe2000f8e00ff */
[----:B------:R-:W-:-:S04]  /*1150*/  ULOP3.LUT UR6, UR6, UR12, URZ, 0x3c, !UPT ;  /* 0x0000000c06067292 */ /* 0x000fc8000f8e3c3f */
[----:B------:R-:W-:-:S05]  /*1160*/  IABS R4, R4 ;  /* 0x0000000400047213 */ /* 0x000fca0000000000 */
[----:B------:R-:W1:Y:S01]  /*1170*/  I2F.RP R0, UR13 ;  /* 0x0000000d00007d06 */ /* 0x000e620008209400 */
[----:B------:R-:W-:-:S05]  /*1180*/  IMAD.MOV.U32 R3, RZ, RZ, R4 ;  /* 0x000000ffff037224 */ /* 0x000fca00078e0004 */
[----:B------:R-:W-:Y:S02]  /*1190*/  R2UR UR9, R3 ;  /* 0x00000000030972ca */ /* 0x000fe400000e0000 */
[----:B-1----:R-:W0:Y:S02]  /*11a0*/  MUFU.RCP R0, R0 ;  /* 0x0000000000007308 */ /* 0x002e240000001000 */
[----:B0-----:R-:W-:Y:S02]  /*11b0*/  VIADD R2, R0, 0xffffffe ;  /* 0x0ffffffe00027836 */ /* 0x001fe40000000000 */
        /* <DEDUP_REMOVED lines=19> */
.L_x_972:
[----:B------:R-:W-:Y:S01]  /*12f0*/  UIMAD UR5, UR7, UR4, UR10 ;  /* 0x00000004070572a4 */ /* 0x000fe2000f8e020a */
[----:B------:R-:W-:Y:S01]  /*1300*/  IMAD.U32 R0, RZ, RZ, UR11 ;  /* 0x0000000bff007e24 */ /* 0x000fe2000f8e00ff */
[----:B------:R-:W-:Y:S01]  /*1310*/  MOV R3, UR4 ;  /* 0x0000000400037c02 */ /* 0x000fe20008000f00 */
[----:B0-----:R-:W-:Y:S01]  /*1320*/  IMAD.MOV.U32 R2, RZ, RZ, RZ ;  /* 0x000000ffff027224 */ /* 0x001fe200078e00ff */
[----:B------:R-:W-:Y:S02]  /*1330*/  PLOP3.LUT P0, PT, PT, PT, PT, 0x80, 0x0 ;  /* 0x000000000000781c */ /* 0x000fe40003f0f070 */
[----:B------:R-:W-:Y:S02]  /*1340*/  CS2R R150, SRZ ;  /* 0x0000000000967805 */ /* 0x000fe4000001ff00 */
[----:B------:R-:W-:Y:S01]  /*1350*/  VIADDMNMX R0, R3, UR5, R0, PT ;  /* 0x0000000503007c46 */ /* 0x000fe2000b800100 */
[----:B------:R-:W-:Y:S01]  /*1360*/  IMAD.U32 R22, RZ, RZ, UR5 ;  /* 0x00000005ff167e24 */ /* 0x000fe2000f8e00ff */
[----:B------:R-:W-:-:S02]  /*1370*/  CS2R R148, SRZ ;  /* 0x0000000000947805 */ /* 0x000fc4000001ff00 */
[----:B------:R-:W-:Y:S02]  /*1380*/  CS2R R146, SRZ ;  /* 0x0000000000927805 */ /* 0x000fe4000001ff00 */
[----:B------:R-:W-:Y:S01]  /*1390*/  R2UR UR39, R0 ;  /* 0x00000000002772ca */ /* 0x000fe200000e0000 */
[----:B------:R-:W-:Y:S01]  /*13a0*/  IMAD.MOV.U32 R0, RZ, RZ, RZ ;  /* 0x000000ffff007224 */ /* 0x000fe200078e00ff */
        /* <DEDUP_REMOVED lines=10> */
[----:B------:R-:W-:Y:S01]  /*1450*/  CS2R R124, SRZ ;  /* 0x00000000007c7805 */ /* 0x000fe2000001ff00 */
[----:B------:R-:W-:Y:S01]  /*1460*/  UISETP.GT.AND UP0, UPT, UR39, UR5, UPT ;  /* 0x000000052700728c */ /* 0x000fe2000bf04270 */
[----:B------:R-:W-:Y:S02]  /*1470*/  CS2R R122, SRZ ;  /* 0x00000000007a7805 */ /* 0x000fe4000001ff00 */
[----:B------:R-:W-:Y:S02]  /*1480*/  CS2R R120, SRZ ;  /* 0x0000000000787805 */ /* 0x000fe4000001ff00 */
[----:B------:R-:W-:Y:S02]  /*1490*/  CS2R R118, SRZ ;  /* 0x0000000000767805 */ /* 0x000fe4000001ff00 */
[----:B------:R-:W-:Y:S02]  /*14a0*/  CS2R R116, SRZ ;  /* 0x0000000000747805 */ /* 0x000fe4000001ff00 */
[----:B------:R-:W-:-:S02]  /*14b0*/  CS2R R114, SRZ ;  /* 0x0000000000727805 */ /* 0x000fc4000001ff00 */
[----:B------:R-:W-:Y:S02]  /*14c0*/  PLOP3.LUT P1, PT, PT, PT, UP0, 0x80, 0x0 ;  /* 0x000000000000781c */ /* 0x000fe40003f2f008 */
        /* <DEDUP_REMOVED lines=45> */
[----:B------:R-:W-:Y:S06]  /*17a0*/  @!P1 BRA `(.L_x_973) ;  /* 0x000000c400a49947 */ /* 0x000fec0003800000 */
[----:B------:R-:W-:Y:S01]  /*17b0*/  SHF.R.S32.HI R19, RZ, 0x1f, R18 ;  /* 0x0000001fff137819 */ /* 0x000fe20000011412 */
[----:B------:R-:W0:Y:S01]  /*17c0*/  S2UR UR7, SR_CgaCtaId ;  /* 0x00000000000779c3 */ /* 0x000e220000008800 */
[----:B------:R-:W-:Y:S02]  /*17d0*/  UMOV UR6, 0x400 ;  /* 0x0000040000067882 */ /* 0x000fe40000000000 */
[----:B------:R-:W-:-:S04]  /*17e0*/  LEA.HI R23, R19, R18, RZ, 0x7 ;  /* 0x0000001213177211 */ /* 0x000fc800078f38ff */
[----:B------:R-:W-:-:S05]  /*17f0*/  SHF.R.S32.HI R56, RZ, 0x7, R23 ;  /* 0x00000007ff387819 */ /* 0x000fca0000011417 */
[----:B------:R-:W1:Y:S01]  /*1800*/  SHFL.IDX PT, R0, R56, RZ, 0x1f ;  /* 0x00001fff38007589 */ /* 0x000e6200000e0000 */
[----:B0-----:R-:W-:-:S04]  /*1810*/  ULEA UR8, UR7, UR6, 0x18 ;  /* 0x0000000607087291 */ /* 0x001fc8000f8ec03f */
[----:B------:R-:W-:Y:S02]  /*1820*/  UIADD3 UR6, UR8, 0x10400, URZ ;  /* 0x0001040008067890 */ /* 0x000fe4000fffe03f */
[----:B------:R-:W-:Y:S02]  /*1830*/  IMAD.U32 R16, RZ, RZ, UR8 ;  /* 0x00000008ff107e24 */ /* 0x000fe4000f8e00ff */
        /* <DEDUP_REMOVED lines=15> */
[----:B------:R-:W-:Y:S01]  /*1930*/  MOV R5, UR5 ;  /* 0x0000000500057c02 */ /* 0x000fe20008000f00 */
[----:B------:R-:W-:Y:S01]  /*1940*/  ULDC.64 UR4, c[0x4][0x1c0] ;  /* 0x0100700000047ab9 */ /* 0x000fe20000000a00 */
        /* <DEDUP_REMOVED lines=9> */
.L_x_974:
[----:B------:R-:W-:Y:S02]  /*19e0*/  R2UR UR4, R16 ;  /* 0x00000000100472ca */ /* 0x000fe400000e0000 */
[----:B------:R-:W-:-:S11]  /*19f0*/  SHF.L.U32 R0, RZ, 0x1f, RZ ;  /* 0x0000001fff007819 */ /* 0x000fd600000006ff */
[----:B------:R-:W0:Y:S02]  /*1a00*/  SYNCS.PHASECHK.TRANS64.TRYWAIT P0, [UR4+0x30800], R0 ;  /* 0x03080000ff0075a7 */ /* 0x000e240008000144 */
[----:B0-----:R-:W-:Y:S05]  /*1a10*/  @!P0 BRA `(.L_x_975) ;  /* 0x0000013400a08947 */ /* 0x001fea0003800000 */
.L_x_1149:
[----:B------:R-:W2:Y:S02]  /*1a20*/  LDL R2, [R1+0xc] ;  /* 0x00000c0001027983 */ /* 0x000ea40000100800 */
[----:B--2---:R-:W-:-:S13]  /*1a30*/  R2UR UR4, R2 ;  /* 0x00000000020472ca */ /* 0x004fda00000e0000 */
[----:B------:R-:W-:-:S06]  /*1a40*/  ULOP3.LUT UR4, UR4, 0x1, URZ, 0xfc, !UPT ;  /* 0x0000000104047892 */ /* 0x000fcc000f8efc3f */
[----:B------:R-:W-:-:S05]  /*1a50*/  IMAD.U32 R2, RZ, RZ, UR4 ;  /* 0x00000004ff027e24 */ /* 0x000fca000f8e00ff */
[----:B------:R-:W-:-:S13]  /*1a60*/  ISETP.NE.AND P4, PT, R2, 0x3, PT ;  /* 0x000000030200780c */ /* 0x000fda0003f85270 */
[----:B------:R-:W-:Y:S05]  /*1a70*/  @!P4 BRA `(.L_x_976) ;  /* 0x000000000004c947 */ /* 0x000fea0003800000 */
[----:B------:R-:W-:Y:S01]  /*1a80*/  BPT.TRAP 0x1 ;  /* 0x000000040000795c */ /* 0x000fe20000300000 */
.L_x_976:
[----:B------:R-:W-:-:S13]  /*1a90*/  R2UR UR4, R16 ;  /* 0x00000000100472ca */ /* 0x000fda00000e0000 */
[----:B------:R1:W2:Y:S01]  /*1aa0*/  SYNCS.PHASECHK.TRANS64.TRYWAIT P0, [UR4+0x30830], R0 ;  /* 0x03083000ff0075a7 */ /* 0x0002a20008000144 */
[----:B------:R-:W-:Y:S05]  /*1ab0*/  @!P4 BRA `(.L_x_977) ;  /* 0x000000000004c947 */ /* 0x000fea0003800000 */
[----:B------:R-:W-:Y:S01]  /*1ac0*/  BPT.TRAP 0x1 ;  /* 0x000000040000795c */ /* 0x000fe20000300000 */
.L_x_977:
[----:B------:R-:W3:Y:S01]  /*1ad0*/  S2R R2, SR_TID.X ;  /* 0x0000000000027919 */ /* 0x000ee20000002100 */
[----:B------:R-:W-:-:S05]  /*1ae0*/  IMAD.U32 R6, RZ, RZ, UR36 ;  /* 0x00000024ff067e24 */ /* 0x000fca000f8e00ff */
[----:B------:R-:W-:Y:S02]  /*1af0*/  LOP3.LUT R6, R6, 0x10000, RZ, 0xfc, !PT ;  /* 0x0001000006067812 */ /* 0x000fe400078efcff */
[----:B---3--:R-:W-:-:S04]  /*1b00*/  LOP3.LUT R2, R2, 0x7f, RZ, 0xc0, !PT ;  /* 0x0000007f02027812 */ /* 0x008fc800078ec0ff */
[----:B------:R-:W-:Y:S01]  /*1b10*/  ISETP.NE.AND P5, PT, R2, RZ, PT ;  /* 0x000000ff0200720c */ /* 0x000fe20003fa5270 */
[----:B--2---:R-:W-:-:S12]  /*1b20*/  @P0 BRA `(.L_x_978) ;  /* 0x00000000000c0947 */ /* 0x004fd80003800000 */
[----:B------:R-:W-:-:S13]  /*1b30*/  R2UR UR4, R16 ;  /* 0x00000000100472ca */ /* 0x000fda00000e0000 */
[----:B------:R-:W2:Y:S02]  /*1b40*/  SYNCS.PHASECHK.TRANS64.TRYWAIT P0, [UR4+0x30830], R0 ;  /* 0x03083000ff0075a7 */ /* 0x000ea40008000144 */
[----:B--2---:R-:W-:Y:S05]  /*1b50*/  @!P0 BRA `(.L_x_979) ;  /* 0x00000134006c8947 */ /* 0x004fea0003800000 */
.L_x_978:
[----:B------:R-:W-:Y:S05]  /*1b60*/  WARPSYNC.ALL ;  /* 0x0000000000007948 */ /* 0x000fea0003800000 */
[----:B------:R-:W-:Y:S01]  /*1b70*/  IMAD.MOV.U32 R7, RZ, RZ, 0x40000040 ;  /* 0x40000040ff077424 */ /* 0x000fe200078e00ff */
[----:B------:R-:W-:Y:S01]  /*1b80*/  R2UR UR14, R16 ;  /* 0x00000000100e72ca */ /* 0x000fe200000e0000 */
[----:B------:R-:W-:Y:S01]  /*1b90*/  WARPGROUP.ARRIVE ;  /* 0x00000000000079c5 */ /* 0x000fe20000000000 */
[----:B------:R-:W-:Y:S01]  /*1ba0*/  R2UR UR8, R6 ;  /* 0x00000000060872ca */ /* 0x000fe200000e0000 */
[----:B------:R-:W-:Y:S01]  /*1bb0*/  UMOV UR11, 0x40000040 ;  /* 0x40000040000b7882 */ /* 0x000fe20000000000 */
[----:B------:R-:W-:Y:S01]  /*1bc0*/  R2UR UR9, R7 ;  /* 0x00000000070972ca */ /* 0x000fe200000e0000 */
[----:B------:R-:W-:Y:S01]  /*1bd0*/  UMOV UR13, 0x40000040 ;  /* 0x40000040000d7882 */ /* 0x000fe20000000000 */
[----:B------:R-:W-:Y:S01]  /*1be0*/  UMOV UR7, 0x40000040 ;  /* 0x4000004000077882 */ /* 0x000fe20000000000 */
[----:B------:R-:W-:Y:S01]  /*1bf0*/  UMOV UR5, UR13 ;  /* 0x0000000d00057c82 */ /* 0x000fe20008000000 */
[----:B------:R-:W-:Y:S01]  /*1c00*/  IMAD.U32 R11, RZ, RZ, UR13 ;  /* 0x0000000dff0b7e24 */ /* 0x000fe2000f8e00ff */
[----:B------:R-:W-:Y:S01]  /*1c10*/  UMOV UR13, 0x40000040 ;  /* 0x40000040000d7882 */ /* 0x000fe20000000000 */
[----:B------:R-:W-:Y:S01]  /*1c20*/  UMOV UR17, 0x40000040 ;  /* 0x4000004000117882 */ /* 0x000fe20000000000 */
[----:B------:R-:W-:Y:S01]  /*1c30*/  UMOV UR21, 0x40000040 ;  /* 0x4000004000157882 */ /* 0x000fe20000000000 */
[----:B------:R-:W-:Y:S01]  /*1c40*/  UMOV UR25, 0x40000040 ;  /* 0x4000004000197882 */ /* 0x000fe20000000000 */
[----:B------:R-:W-:Y:S01]  /*1c50*/  UIADD3 UR4, UR14, 0x20400, URZ ;  /* 0x000204000e047890 */ /* 0x000fe2000fffe03f */
[----:B------:R-:W-:Y:S01]  /*1c60*/  LOP3.LUT R23, R23, 0xffffff80, RZ, 0xc0, !PT ;  /* 0xffffff8017177812 */ /* 0x000fe200078ec0ff */
[----:B------:R-:W-:Y:S01]  /*1c70*/  UMOV UR29, 0x40000040 ;  /* 0x40000040001d7882 */ /* 0x000fe20000000000 */
[----:B------:R-:W-:Y:S01]  /*1c80*/  UMOV UR33, 0x40000040 ;  /* 0x4000004000217882 */ /* 0x000fe20000000000 */
[----:B------:R-:W-:Y:S01]  /*1c90*/  USHF.R.U32.HI UR4, URZ, 0x4, UR4 ;  /* 0x000000043f047899 */ /* 0x000fe20008011604 */
[----:B------:R-:W-:Y:S01]  /*1ca0*/  IADD3 R23, R18, -R23, RZ ;  /* 0x8000001712177210 */ /* 0x000fe20007ffe0ff */
[----:B------:R-:W-:Y:S01]  /*1cb0*/  UMOV UR37, 0x40000040 ;  /* 0x4000004000257882 */ /* 0x000fe20000000000 */
[----:B------:R-:W-:Y:S01]  /*1cc0*/  UMOV UR41, 0x40000040 ;  /* 0x4000004000297882 */ /* 0x000fe20000000000 */
[----:B------:R-:W-:Y:S01]  /*1cd0*/  ULOP3.LUT UR4, UR4, 0x3fff, URZ, 0xc0, !UPT ;  /* 0x00003fff04047892 */ /* 0x000fe2000f8ec03f */
[----:B01----:R-:W-:Y:S01]  /*1ce0*/  SHF.R.S32.HI R0, RZ, 0x1f, R23 ;  /* 0x0000001fff007819 */ /* 0x003fe20000011417 */
[----:B------:R-:W-:Y:S01]  /*1cf0*/  UMOV UR45, 0x40000040 ;  /* 0x40000040002d7882 */ /* 0x000fe20000000000 */
[----:B------:R-:W-:Y:S01]  /*1d00*/  UMOV UR49, 0x40000040 ;  /* 0x4000004000317882 */ /* 0x000fe20000000000 */
[----:B------:R-:W-:Y:S01]  /*1d10*/  ULOP3.LUT UR15, UR4, 0x10000, URZ, 0xfc, !UPT ;  /* 0x00010000040f7892 */ /* 0x000fe2000f8efc3f */
[----:B------:R-:W-:Y:S01]  /*1d20*/  LEA.HI R19, R19, R18, RZ, 0x2 ;  /* 0x0000001213137211 */ /* 0x000fe200078f10ff */
[----:B------:R-:W-:Y:S01]  /*1d30*/  UMOV UR53, 0x40000040 ;  /* 0x4000004000357882 */ /* 0x000fe20000000000 */
[----:B------:R-:W-:Y:S01]  /*1d40*/  LEA.HI R3, R56, R56, RZ, 0x1 ;  /* 0x0000003838037211 */ /* 0x000fe200078f08ff */
[----:B------:R-:W-:Y:S01]  /*1d50*/  UIADD3 UR6, UR15, 0x2, URZ ;  /* 0x000000020f067890 */ /* 0x000fe2000fffe03f */
[-C--:B------:R-:W-:Y:S01]  /*1d60*/  LEA.HI R2, R0, R23.reuse, RZ, 0x2 ;  /* 0x0000001700027211 */ /* 0x080fe200078f10ff */
[----:B------:R-:W-:Y:S01]  /*1d70*/  IMAD.U32 R20, RZ, RZ, UR15 ;  /* 0x0000000fff147e24 */ /* 0x000fe2000f8e00ff */
[----:B------:R-:W-:Y:S01]  /*1d80*/  UMOV UR10, UR15 ;  /* 0x0000000f000a7c82 */ /* 0x000fe20008000000 */
[----:B------:R-:W-:Y:S01]  /*1d90*/  LOP3.LUT R19, R19, 0xfffffffc, RZ, 0xc0, !PT ;  /* 0xfffffffc13137812 */ /* 0x000fe200078ec0ff */
[----:B------:R-:W-:Y:S01]  /*1da0*/  HGMMA.64x64x16.F32.BF16 R24, gdesc[UR8], RZ, !UPT, gsb0 ;  /* 0x00e00000081879f0 */ /* 0x000fe2000c0018ff */
[----:B------:R-:W-:Y:S01]  /*1db0*/  R2UR UR10, R6 ;  /* 0x00000000060a72ca */ /* 0x000fe200000e0000 */
[----:B------:R-:W-:Y:S01]  /*1dc0*/  UMOV UR9, 0x40000040 ;  /* 0x4000004000097882 */ /* 0x000fe20000000000 */
[----:B------:R-:W-:Y:S01]  /*1dd0*/  LOP3.LUT R9, R3, 0x3fffffe, RZ, 0xc0, !PT ;  /* 0x03fffffe03097812 */ /* 0x000fe200078ec0ff */
[----:B------:R-:W-:Y:S01]  /*1de0*/  IMAD.U32 R15, RZ, RZ, UR9 ;  /* 0x00000009ff0f7e24 */ /* 0x000fe2000f8e00ff */
[----:B------:R-:W-:Y:S01]  /*1df0*/  LEA.HI R3, R0, R23, RZ, 0x5 ;  /* 0x0000001700037211 */ /* 0x000fe200078f28ff */
[----:B------:R-:W-:Y:S01]  /*1e00*/  IMAD.IADD R19, R18, 0x1, -R19 ;  /* 0x0000000112137824 */ /* 0x000fe200078e0a13 */
[--C-:B------:R-:W-:Y:S01]  /*1e10*/  SHF.R.S32.HI R0, RZ, 0x2, R2.reuse ;  /* 0x00000002ff007819 */ /* 0x100fe20000011402 */
[----:B------:R-:W-:Y:S01]  /*1e20*/  IMAD.IADD R9, R56, 0x1, -R9 ;  /* 0x0000000138097824 */ /* 0x000fe200078e0a09 */
[----:B------:R-:W-:Y:S01]  /*1e30*/  SHF.R.S32.HI R5, RZ, 0x1f, R2 ;  /* 0x0000001fff057819 */ /* 0x000fe20000011402 */
[----:B------:R-:W-:Y:S01]  /*1e40*/  ULEA UR27, UR39, 0xffffffc0, 0x6 ;  /* 0xffffffc0271b7891 */ /* 0x000fe2000f8e303f */
[----:B------:R-:W-:-:S02]  /*1e50*/  SHF.R.S32.HI R3, RZ, 0x5, R3 ;  /* 0x00000005ff037819 */ /* 0x000fc40000011403 */
[-C--:B------:R-:W-:Y:S01]  /*1e60*/  LEA.HI R5, R5, R0.reuse, RZ, 0x3 ;  /* 0x0000000005057211 */ /* 0x080fe200078f18ff */
[----:B------:R-:W-:Y:S01]  /*1e70*/  UIADD3 UR4, UR10, 0x2, URZ ;  /* 0x000000020a047890 */ /* 0x000fe2000fffe03f */
[----:B------:R-:W-:Y:S01]  /*1e80*/  LEA.HI R4, R19, R19, RZ, 0x1 ;  /* 0x0000001313047211 */ /* 0x000fe200078f08ff */
[----:B------:R-:W-:Y:S01]  /*1e90*/  UIADD3 UR16, UR10, 0x402, URZ ;  /* 0x000004020a107890 */ /* 0x000fe2000fffe03f */
[----:B------:R-:W-:Y:S01]  /*1ea0*/  LEA R3, R3, UR38, 0x4 ;  /* 0x0000002603037c11 */ /* 0x000fe2000f8e20ff */
[----:B------:R-:W-:Y:S01]  /*1eb0*/  UIADD3 UR20, UR10, 0x404, URZ ;  /* 0x000004040a147890 */ /* 0x000fe2000fffe03f */
[----:B------:R-:W-:Y:S01]  /*1ec0*/  LOP3.LUT R5, R5, 0xfffffff8, RZ, 0xc0, !PT ;  /* 0xfffffff805057812 */ /* 0x000fe200078ec0ff */
[----:B------:R-:W-:Y:S01]  /*1ed0*/  UIADD3 UR24, UR10, 0x406, URZ ;  /* 0x000004060a187890 */ /* 0x000fe2000fffe03f */
[----:B------:R-:W-:Y:S01]  /*1ee0*/  LOP3.LUT R4, R4, 0x1ffffffe, RZ, 0xc0, !PT ;  /* 0x1ffffffe04047812 */ /* 0x000fe200078ec0ff */
[----:B------:R-:W-:Y:S01]  /*1ef0*/  UMOV UR12, UR4 ;  /* 0x00000004000c7c82 */ /* 0x000fe20008000000 */
[----:B------:R-:W-:Y:S01]  /*1f00*/  UIADD3 UR28, UR10, 0x800, URZ ;  /* 0x000008000a1c7890 */ /* 0x000fe2000fffe03f */
[----:B------:R-:W-:Y:S01]  /*1f10*/  MOV R10, UR12 ;  /* 0x0000000c000a7c02 */ /* 0x000fe20008000f00 */
[----:B------:R-:W-:Y:S01]  /*1f20*/  UMOV UR4, UR12 ;  /* 0x0000000c00047c82 */ /* 0x000fe20008000000 */
[----:B------:R-:W-:Y:S01]  /*1f30*/  UIADD3 UR12, UR10, 0x400, URZ ;  /* 0x000004000a0c7890 */ /* 0x000fe2000fffe03f */
[----:B------:R-:W-:Y:S01]  /*1f40*/  IADD3 R0, R3, R0, -R5 ;  /* 0x0000000003007210 */ /* 0x000fe20007ffe805 */
[----:B------:R-:W-:Y:S01]  /*1f50*/  UIADD3 UR32, UR10, 0x802, URZ ;  /* 0x000008020a207890 */ /* 0x000fe2000fffe03f */
[----:B------:R-:W-:Y:S01]  /*1f60*/  IMAD.IADD R19, R19, 0x1, -R4 ;  /* 0x0000000113137824 */ /* 0x000fe200078e0a04 */
[----:B------:R-:W-:Y:S01]  /*1f70*/  UIADD3 UR36, UR10, 0x804, URZ ;  /* 0x000008040a247890 */ /* 0x000fe2000fffe03f */
[----:B------:R-:W-:Y:S01]  /*1f80*/  R2UR UR11, R17 ;  /* 0x00000000110b72ca */ /* 0x000fe200000e0000 */
[----:B------:R-:W-:Y:S01]  /*1f90*/  UIADD3 UR40, UR10, 0x806, URZ ;  /* 0x000008060a287890 */ /* 0x000fe2000fffe03f */
[----:B------:R-:W-:Y:S01]  /*1fa0*/  IMAD R0, R9, 0x40, R0 ;  /* 0x0000004009007824 */ /* 0x000fe200078e0200 */
[----:B------:R-:W-:Y:S01]  /*1fb0*/  UIADD3 UR44, UR10, 0xc00, URZ ;  /* 0x00000c000a2c7890 */ /* 0x000fe2000fffe03f */
[----:B------:R-:W-:Y:S01]  /*1fc0*/  LOP3.LUT R2, R2, 0x7ffffffc, RZ, 0xc0, !PT ;  /* 0x7ffffffc02027812 */ /* 0x000fe200078ec0ff */
[----:B------:R-:W-:Y:S01]  /*1fd0*/  UIADD3 UR48, UR10, 0xc02, URZ ;  /* 0x00000c020a307890 */ /* 0x000fe2000fffe03f */
[----:B------:R-:W-:Y:S01]  /*1fe0*/  IMAD R19, R19, 0x8, R0 ;  /* 0x0000000813137824 */ /* 0x000fe200078e0200 */
[----:B------:R-:W-:-:S02]  /*1ff0*/  UIADD3 UR52, UR10, 0xc04, URZ ;  /* 0x00000c040a347890 */ /* 0x000fc4000fffe03f */
[----:B------:R-:W-:Y:S02]  /*2000*/  IMAD.IADD R5, R23, 0x1, -R2 ;  /* 0x0000000117057824 */ /* 0x000fe400078e0a02 */
[----:B------:R-:W-:Y:S01]  /*2010*/  MOV R3, R19 ;  /* 0x0000001300037202 */ /* 0x000fe20000000f00 */
[----:B------:R-:W-:Y:S02]  /*2020*/  WARPGROUP.DEPBAR.LE gsb0, 0x0 ;  /* 0x00008000000079c5 */ /* 0x000fe40000010000 */
[----:B------:R-:W-:-:S06]  /*2030*/  WARPGROUP.ARRIVE ;  /* 0x00000000000079c5 */ /* 0x000fcc0000000000 */
[----:B------:R-:W-:Y:S01]  /*2040*/  HGMMA.64x64x16.F32.BF16 R24, gdesc[UR4], R24, gsb0 ;  /* 0x00e00000041879f0 */ /* 0x000fe20008001818 */
[----:B------:R-:W-:Y:S02]  /*2050*/  UIADD3 UR4, UR10, 0x4, URZ ;  /* 0x000000040a047890 */ /* 0x000fe4000fffe03f */
[----:B------:R-:W-:Y:S01]  /*2060*/  UIADD3 UR6, UR15, 0x4, URZ ;  /* 0x000000040f067890 */ /* 0x000fe2000fffe03f */
[----:B------:R-:W-:Y:S01]  /*2070*/  UMOV UR5, UR9 ;  /* 0x0000000900057c82 */ /* 0x000fe20008000000 */
[----:B------:R-:W-:Y:S01]  /*2080*/  UMOV UR7, 0x40000040 ;  /* 0x4000004000077882 */ /* 0x000fe20000000000 */
[----:B------:R-:W-:Y:S02]  /*2090*/  UMOV UR9, 0x40000040 ;  /* 0x4000004000097882 */ /* 0x000fe40000000000 */
[----:B------:R-:W-:Y:S02]  /*20a0*/  UMOV UR8, UR4 ;  /* 0x0000000400087c82 */ /* 0x000fe40008000000 */
[----:B------:R-:W-:Y:S01]  /*20b0*/  UMOV UR4, UR8 ;  /* 0x0000000800047c82 */ /* 0x000fe20008000000 */
[----:B------:R-:W-:Y:S01]  /*20c0*/  IMAD.U32 R14, RZ, RZ, UR8 ;  /* 0x00000008ff0e7e24 */ /* 0x000fe2000f8e00ff */
[----:B------:R-:W-:-:S02]  /*20d0*/  UIADD3 UR8, UR10, 0x6, URZ ;  /* 0x000000060a087890 */ /* 0x000fc4000fffe03f */
[----:B------:R-:W-:Y:S01]  /*20e0*/  UIADD3 UR10, UR10, 0xc06, URZ ;  /* 0x00000c060a0a7890 */ /* 0x000fe2000fffe03f */
[----:B------:R-:W-:Y:S02]  /*20f0*/  WARPGROUP.DEPBAR.LE gsb0, 0x0 ;  /* 0x00008000000079c5 */ /* 0x000fe40000010000 */
[----:B------:R-:W-:-:S06]  /*2100*/  WARPGROUP.ARRIVE ;  /* 0x00000000000079c5 */ /* 0x000fcc0000000000 */
[----:B------:R-:W-:Y:S01]  /*2110*/  HGMMA.64x64x16.F32.BF16 R24, gdesc[UR4], R24, gsb0 ;  /* 0x00e00000041879f0 */ /* 0x000fe20008001818 */
[----:B------:R-:W-:Y:S01]  /*2120*/  UIADD3 UR6, UR15, 0x6, URZ ;  /* 0x000000060f067890 */ /* 0x000fe2000fffe03f */
[----:B------:R-:W-:Y:S01]  /*2130*/  UMOV UR4, UR8 ;  /* 0x0000000800047c82 */ /* 0x000fe20008000000 */
[----:B------:R-:W-:Y:S01]  /*2140*/  UMOV UR5, UR9 ;  /* 0x0000000900057c82 */ /* 0x000fe20008000000 */
[----:B------:R-:W-:Y:S01]  /*2150*/  UMOV UR7, 0x40000040 ;  /* 0x4000004000077882 */ /* 0x000fe20000000000 */
        /* <DEDUP_REMOVED lines=82> */
[----:B------:R-:W-:Y:S01]  /*2680*/  UMOV UR5, 0x40000040 ;  /* 0x4000004000057882 */ /* 0x000fe20000000000 */
[----:B------:R-:W-:Y:S01]  /*2690*/  UMOV UR7, 0x40000040 ;  /* 0x4000004000077882 */ /* 0x000fe20000000000 */
[----:B------:R-:W-:Y:S01]  /*26a0*/  IMAD.U32 R12, RZ, RZ, UR4 ;  /* 0x00000004ff0c7e24 */ /* 0x000fe2000f8e00ff */
[----:B------:R-:W-:Y:S01]  /*26b0*/  ULDC UR10, c[0x0][0x2f0] ;  /* 0x0000bc00000a7ab9 */ /* 0x000fe20000000800 */
[----:B------:R-:W-:Y:S02]  /*26c0*/  IMAD.U32 R13, RZ, RZ, UR5 ;  /* 0x00000005ff0d7e24 */ /* 0x000fe4000f8e00ff */
[----:B------:R-:W-:Y:S01]  /*26d0*/  IMAD.U32 R9, RZ, RZ, UR10 ;  /* 0x0000000aff097e24 */ /* 0x000fe2000f8e00ff */
[----:B------:R-:W-:-:S02]  /*26e0*/  WARPGROUP.DEPBAR.LE gsb0, 0x0 ;  /* 0x00008000000079c5 */ /* 0x000fc40000010000 */
[----:B------:R-:W-:-:S06]  /*26f0*/  WARPGROUP.ARRIVE ;  /* 0x00000000000079c5 */ /* 0x000fcc0000000000 */
[----:B------:R-:W-:Y:S01]  /*2700*/  HGMMA.64x64x16.F32.BF16 R24, gdesc[UR4], R24, gsb0 ;  /* 0x00e00000041879f0 */ /* 0x000fe20008001818 */
[----:B------:R-:W-:Y:S01]  /*2710*/  ULDC UR4, c[0x0][0x448] ;  /* 0x0001120000047ab9 */ /* 0x000fe20000000800 */
[----:B------:R-:W-:Y:S01]  /*2720*/  ULDC UR7, c[0x0][0x9d8] ;  /* 0x0002760000077ab9 */ /* 0x000fe20000000800 */
[----:B------:R-:W-:-:S03]  /*2730*/  UISETP.NE.AND UP0, UPT, UR4, 0x1, UPT ;  /* 0x000000010400788c */ /* 0x000fc6000bf05270 */
[----:B------:R-:W-:Y:S02]  /*2740*/  UMOV UR4, 0xffffffc0 ;  /* 0xffffffc000047882 */ /* 0x000fe40000000000 */
[----:B------:R-:W-:Y:S01]  /*2750*/  UIMAD UR4, UR39, UR4, 0x40 ;  /* 0x00000040270474a4 */ /* 0x000fe2000f8e0204 */
[----:B------:R-:W-:Y:S02]  /*2760*/  PLOP3.LUT P0, PT, PT, PT, UP0, 0x80, 0x0 ;  /* 0x000000000000781c */ /* 0x000fe40003f0f008 */
[----:B------:R-:W-:Y:S01]  /*2770*/  PLOP3.LUT P1, PT, PT, PT, UP0, 0x80, 0x0 ;  /* 0x000000000000781c */ /* 0x000fe20003f2f008 */
[----:B------:R-:W-:Y:S02]  /*2780*/  UIMAD UR6, UR11, UR10, UR4 ;  /* 0x0000000a0b0672a4 */ /* 0x000fe4000f8e0204 */
[----:B------:R-:W-:-:S04]  /*2790*/  @UP0 ULDC UR5, c[0x0][0x44c] ;  /* 0x0001130000050ab9 */ /* 0x000fc80000000800 */
[----:B------:R-:W-:-:S04]  /*27a0*/  MOV R18, UR6 ;  /* 0x0000000600127c02 */ /* 0x000fc80008000f00 */
[----:B------:R-:W-:Y:S01]  /*27b0*/  @P0 IMAD.HI.U32 R0, R19, UR5, RZ ;  /* 0x0000000513000c27 */ /* 0x000fe2000f8e00ff */
[----:B------:R-:W-:-:S03]  /*27c0*/  @UP0 ULDC UR5, c[0x0][0x450] ;  /* 0x0001140000050ab9 */ /* 0x000fc60000000800 */
[----:B------:R-:W-:Y:S01]  /*27d0*/  IMAD R18, R5, -0x2, R18 ;  /* 0xfffffffe05127824 */ /* 0x000fe200078e0212 */
[----:B------:R-:W-:Y:S01]  /*27e0*/  @P1 SHF.R.U32.HI R3, RZ, UR5, R0 ;  /* 0x00000005ff031c19 */ /* 0x000fe20008011600 */
[----:B------:R-:W-:Y:S01]  /*27f0*/  UIADD3 UR5, UR4, 0x1, URZ ;  /* 0x0000000104057890 */ /* 0x000fe2000fffe03f */
[----:B------:R-:W-:-:S03]  /*2800*/  IMAD.U32 R0, RZ, RZ, UR14 ;  /* 0x0000000eff007e24 */ /* 0x000fc6000f8e00ff */
[----:B------:R-:W0:Y:S01]  /*2810*/  SHFL.IDX PT, R61, R3, RZ, 0x1c1f ;  /* 0x001c1fff033d7589 */ /* 0x000e2200000e0000 */
[----:B------:R-:W-:Y:S02]  /*2820*/  @!P5 VIADD R0, R0, 0x30840 ;  /* 0x000308400000d836 */ /* 0x000fe40000000000 */
[----:B------:R-:W-:Y:S01]  /*2830*/  IMAD.U32 R2, RZ, RZ, UR5 ;  /* 0x00000005ff027e24 */ /* 0x000fe2000f8e00ff */
[----:B------:R-:W-:Y:S02]  /*2840*/  ULDC UR5, c[0x0][0x9dc] ;  /* 0x0002770000057ab9 */ /* 0x000fe40000000800 */
[----:B------:R-:W-:Y:S01]  /*2850*/  ULOP3.LUT UR14, URZ, UR5, URZ, 0x33, !UPT ;  /* 0x000000053f0e7292 */ /* 0x000fe2000f8e333f */
[----:B------:R-:W-:Y:S01]  /*2860*/  IMAD R2, R5, -0x2, R2 ;  /* 0xfffffffe05027824 */ /* 0x000fe200078e0202 */
[----:B------:R-:W-:-:S03]  /*2870*/  @!P5 PRMT R0, RZ, 0x654, R0 ;  /* 0x00000654ff00d816 */ /* 0x000fc60000000000 */
[----:B------:R-:W-:Y:S01]  /*2880*/  IMAD R2, R9, UR11, R2 ;  /* 0x0000000b09027c24 */ /* 0x000fe2000f8e0202 */
[----:B------:R-:W-:Y:S01]  /*2890*/  ULDC UR11, c[0x0][0x288] ;  /* 0x0000a200000b7ab9 */ /* 0x000fe20000000800 */
[----:B------:R-:W-:Y:S02]  /*28a0*/  IMAD.U32 R21, RZ, RZ, UR14 ;  /* 0x0000000eff157e24 */ /* 0x000fe4000f8e00ff */
[----:B------:R-:W-:Y:S01]  /*28b0*/  VIADD R9, R2, -UR11 ;  /* 0x8000000b02097c36 */ /* 0x000fe20008000000 */
[----:B------:R-:W-:Y:S02]  /*28c0*/  WARPGROUP.DEPBAR.LE gsb0, 0x0 ;  /* 0x00008000000079c5 */ /* 0x000fe40000010000 */
[----:B------:R-:W-:Y:S01]  /*28d0*/  FMUL.FTZ R24, R24, UR7 ;  /* 0x0000000718187c20 */ /* 0x000fe20008410000 */
[----:B------:R-:W-:Y:S01]  /*28e0*/  FMUL.FTZ R25, R25, UR7 ;  /* 0x0000000719197c20 */ /* 0x000fe20008410000 */
[----:B------:R-:W-:Y:S01]  /*28f0*/  FMUL.FTZ R26, R26, UR7 ;  /* 0x000000071a1a7c20 */ /* 0x000fe20008410000 */
[----:B------:R-:W-:Y:S01]  /*2900*/  FMUL.FTZ R27, R27, UR7 ;  /* 0x000000071b1b7c20 */ /* 0x000fe20008410000 */
[----:B------:R-:W1:Y:S01]  /*2910*/  MUFU.TANH R57, R24 ;  /* 0x0000001800397308 */ /* 0x000e620000002400 */
[----:B------:R-:W-:Y:S01]  /*2920*/  FMUL.FTZ R28, R28, UR7 ;  /* 0x000000071c1c7c20 */ /* 0x000fe20008410000 */
[----:B------:R-:W-:Y:S01]  /*2930*/  FMUL.FTZ R29, R29, UR7 ;  /* 0x000000071d1d7c20 */ /* 0x000fe20008410000 */
[----:B------:R-:W-:Y:S01]  /*2940*/  FMUL.FTZ R30, R30, UR7 ;  /* 0x000000071e1e7c20 */ /* 0x000fe20008410000 */
[----:B------:R-:W-:Y:S01]  /*2950*/  FMUL.FTZ R31, R31, UR7 ;  /* 0x000000071f1f7c20 */ /* 0x000fe20008410000 */
[----:B------:R-:W-:Y:S01]  /*2960*/  FMUL.FTZ R32, R32, UR7 ;  /* 0x0000000720207c20 */ /* 0x000fe20008410000 */
[----:B------:R-:W-:Y:S01]  /*2970*/  FMUL.FTZ R33, R33, UR7 ;  /* 0x0000000721217c20 */ /* 0x000fe20008410000 */
[----:B------:R-:W-:Y:S01]  /*2980*/  FMUL.FTZ R34, R34, UR7 ;  /* 0x0000000722227c20 */ /* 0x000fe20008410000 */
[----:B------:R2:W3:Y:S01]  /*2990*/  MUFU.TANH R58, R25 ;  /* 0x00000019003a7308 */ /* 0x0004e20000002400 */
[----:B------:R-:W-:Y:S01]  /*29a0*/  FMUL.FTZ R35, R35, UR7 ;  /* 0x0000000723237c20 */ /* 0x000fe20008410000 */
[----:B------:R-:W-:Y:S01]  /*29b0*/  FMUL.FTZ R36, R36, UR7 ;  /* 0x0000000724247c20 */ /* 0x000fe20008410000 */
[----:B------:R-:W-:Y:S01]  /*29c0*/  FMUL.FTZ R37, R37, UR7 ;  /* 0x0000000725257c20 */ /* 0x000fe20008410000 */
[----:B------:R-:W-:Y:S01]  /*29d0*/  FMUL.FTZ R39, R39, UR7 ;  /* 0x0000000727277c20 */ /* 0x000fe20008410000 */
[----:B------:R-:W-:Y:S01]  /*29e0*/  FMUL.FTZ R40, R40, UR7 ;  /* 0x0000000728287c20 */ /* 0x000fe20008410000 */
[----:B------:R-:W-:Y:S01]  /*29f0*/  FMUL.FTZ R41, R41, UR7 ;  /* 0x0000000729297c20 */ /* 0x000fe20008410000 */
[----:B------:R-:W-:Y:S01]  /*2a00*/  FMUL.FTZ R42, R42, UR7 ;  /* 0x000000072a2a7c20 */ /* 0x000fe20008410000 */
[----:B------:R-:W-:Y:S01]  /*2a10*/  FMUL.FTZ R43, R43, UR7 ;  /* 0x000000072b2b7c20 */ /* 0x000fe20008410000 */
[----:B--2---:R-:W2:Y:S01]  /*2a20*/  LDC.64 R24, c[0x0][0x9e0] ;  /* 0x00027800ff187b82 */ /* 0x004ea20000000a00 */
        /* <DEDUP_REMOVED lines=12> */
[----:B------:R-:W4:Y:S01]  /*2af0*/  MUFU.TANH R26, R26 ;  /* 0x0000001a001a7308 */ /* 0x000f220000002400 */
[----:B------:R-:W-:Y:S01]  /*2b00*/  FMUL.FTZ R38, R38, UR7 ;  /* 0x0000000726267c20 */ /* 0x000fe20008410000 */
[----:B------:R0:W-:Y:S06]  /*2b10*/  @!P5 SYNCS.ARRIVE.TRANS64.RED.A1T0 RZ, [R0+URZ], RZ ;  /* 0x000000ff00ffd9a7 */ /* 0x0001ec000810043f */
[----:B------:R-:W0:Y:S01]  /*2b20*/  MUFU.TANH R27, R27 ;  /* 0x0000001b001b7308 */ /* 0x000e220000002400 */
[----:B--2---:R-:W-:Y:S01]  /*2b30*/  ISETP.GE.AND P6, PT, R25, 0x1, PT ;  /* 0x000000011900780c */ /* 0x004fe20003fc6270 */
[----:B------:R-:W-:-:S06]  /*2b40*/  IMAD.IADD R23, R9, 0x1, R24 ;  /* 0x0000000109177824 */ /* 0x000fcc00078e0218 */
[----:B------:R-:W2:Y:S01]  /*2b50*/  MUFU.TANH R28, R28 ;  /* 0x0000001c001c7308 */ /* 0x000ea20000002400 */
[----:B0-----:R-:W-:-:S07]  /*2b60*/  VIADDMNMX R0, R61, R23, R18, PT ;  /* 0x000000173d007246 */ /* 0x001fce0003800112 */
[----:B------:R-:W0:Y:S08]  /*2b70*/  MUFU.TANH R29, R29 ;  /* 0x0000001d001d7308 */ /* 0x000e300000002400 */
        /* <DEDUP_REMOVED lines=25> */
[----:B------:R5:W0:Y:S02]  /*2d10*/  MUFU.TANH R59, R38 ;  /* 0x00000026003b7308 */ /* 0x000a240000002400 */
[----:B-----5:R-:W-:-:S04]  /*2d20*/  VIADD R38, R9, UR14 ;  /* 0x0000000e09267c36 */ /* 0x020fc80008000000 */
[----:B------:R-:W-:Y:S01]  /*2d30*/  IMAD.IADD R2, R38, 0x1, R61 ;  /* 0x0000000126027824 */ /* 0x000fe200078e023d */
[----:B-1234-:R-:W-:Y:S06]  /*2d40*/  @!P6 BRA `(.L_x_980) ;  /* 0x00000000005ce947 */ /* 0x01efec0003800000 */
[----:B------:R-:W-:Y:S01]  /*2d50*/  R2UR UR5, R17 ;  /* 0x00000000110572ca */ /* 0x000fe200000e0000 */
[----:B------:R-:W-:Y:S01]  /*2d60*/  BSSY B0, `(.L_x_981) ;  /* 0x0000011000007945 */ /* 0x000fe20003800000 */
[----:B------:R-:W-:-:S11]  /*2d70*/  MOV R4, UR10 ;  /* 0x0000000a00047c02 */ /* 0x000fd60008000f00 */
[----:B------:R-:W-:-:S04]  /*2d80*/  IMAD R4, R4, UR5, R61 ;  /* 0x0000000504047c24 */ /* 0x000fc8000f8e023d */
[----:B------:R-:W-:-:S05]  /*2d90*/  VIADD R4, R4, -UR11 ;  /* 0x8000000b04047c36 */ /* 0x000fca0008000000 */
[----:B------:R-:W-:-:S13]  /*2da0*/  ISETP.GT.AND P0, PT, R4, -0x1, PT ;  /* 0xffffffff0400780c */ /* 0x000fda0003f04270 */
[----:B------:R-:W-:Y:S05]  /*2db0*/  @P0 BRA `(.L_x_982) ;  /* 0x00000000001c0947 */ /* 0x000fea0003800000 */
[----:B------:R-:W-:Y:S02]  /*2dc0*/  ISETP.NE.AND P0, PT, R25, 0x1, PT ;  /* 0x000000011900780c */ /* 0x000fe40003f05270 */
[----:B------:R-:W-:-:S11]  /*2dd0*/  LOP3.LUT R9, RZ, R4, RZ, 0x33, !PT ;  /* 0x00000004ff097212 */ /* 0x000fd600078e33ff */
[----:B------:R-:W1:Y:S02]  /*2de0*/  @P0 LDC.64 R60, c[0x0][0x9e8] ;  /* 0x00027a00ff3c0b82 */ /* 0x000e640000000a00 */
[----:B-1----:R-:W-:-:S05]  /*2df0*/  @P0 IMAD.HI.U32 R4, R9, R60, RZ ;  /* 0x0000003c09040227 */ /* 0x002fca00078e00ff */
[----:B------:R-:W-:-:S04]  /*2e00*/  @P0 SHF.R.U32.HI R9, RZ, R61, R4 ;  /* 0x0000003dff090219 */ /* 0x000fc80000011604 */
[----:B------:R-:W-:Y:S01]  /*2e10*/  LOP3.LUT R4, RZ, R9, RZ, 0x33, !PT ;  /* 0x00000009ff047212 */ /* 0x000fe200078e33ff */
[----:B------:R-:W-:Y:S06]  /*2e20*/  BRA `(.L_x_983) ;  /* 0x0000000000107947 */ /* 0x000fec0003800000 */
.L_x_982:
[----:B------:R-:W-:-:S13]  /*2e30*/  ISETP.NE.AND P0, PT, R25, 0x1, PT ;  /* 0x000000011900780c */ /* 0x000fda0003f05270 */
[----:B------:R-:W1:Y:S02]  /*2e40*/  @P0 LDC.64 R8, c[0x0][0x9e8] ;  /* 0x00027a00ff080b82 */ /* 0x000e640000000a00 */
[----:B-1----:R-:W-:-:S05]  /*2e50*/  @P0 IMAD.HI.U32 R8, R4, R8, RZ ;  /* 0x0000000804080227 */ /* 0x002fca00078e00ff */
[----:B------:R-:W-:-:S07]  /*2e60*/  @P0 SHF.R.U32.HI R4, RZ, R9, R8 ;  /* 0x00000009ff040219 */ /* 0x000fce0000011608 */
.L_x_983:
[----:B------:R-:W-:Y:S05]  /*2e70*/  BSYNC B0 ;  /* 0x0000000000007941 */ /* 0x000fea0003800000 */
.L_x_981:
[----:B------:R-:W-:-:S04]  /*2e80*/  IMAD R4, R4, R25, -UR27 ;  /* 0x8000001b04047e24 */ /* 0x000fc8000f8e0219 */
[----:B------:R-:W-:-:S05]  /*2e90*/  IMAD R9, R5, -0x2, R4 ;  /* 0xfffffffe05097824 */ /* 0x000fca00078e0204 */
[----:B------:R-:W-:Y:S02]  /*2ea0*/  VIMNMX R2, R2, R9, !PT ;  /* 0x0000000902027248 */ /* 0x000fe40007fe0100 */
[----:B------:R-:W-:-:S07]  /*2eb0*/  VIADDMNMX R0, R9, R25, R0, PT ;  /* 0x0000001909007246 */ /* 0x000fce0003800100 */
.L_x_980:
[----:B------:R-:W-:Y:S01]  /*2ec0*/  UISETP.GE.AND UP1, UPT, UR4, 0x2, UPT ;  /* 0x000000020400788c */ /* 0x000fe2000bf26270 */
[----:B------:R-:W1:Y:S01]  /*2ed0*/  SHFL.IDX PT, R3, R3, 0x1, 0x1c1f ;  /* 0x003c1f0003037f89 */ /* 0x000e6200000e0000 */
[----:B------:R-:W-:Y:S02]  /*2ee0*/  UISETP.GE.AND UP4, UPT, UR4, 0x9, UPT ;  /* 0x000000090400788c */ /* 0x000fe4000bf86270 */
[----:B------:R-:W-:Y:S02]  /*2ef0*/  UISETP.GE.AND UP2, UPT, UR4, 0x1, UPT ;  /* 0x000000010400788c */ /* 0x000fe4000bf46270 */
[----:B------:R-:W-:Y:S01]  /*2f00*/  PLOP3.LUT P1, PT, PT, PT, UP1, 0x40, 0x0 ;  /* 0x000000000000781c */ /* 0x000fe20003f2e818 */
[----:B------:R-:W-:Y:S01]  /*2f10*/  UP2UR UR26, UPR, URZ, 0x2 ;  /* 0x000000023f1a7883 */ /* 0x000fe20008000000 */
[----:B------:R-:W-:Y:S01]  /*2f20*/  PLOP3.LUT P0, PT, PT, PT, UP4, 0x40, 0x0 ;  /* 0x000000000000781c */ /* 0x000fe20003f0e848 */
[----:B------:R-:W-:Y:S01]  /*2f30*/  UISETP.GE.AND UP1, UPT, UR4, 0x12, UPT ;  /* 0x000000120400788c */ /* 0x000fe2000bf26270 */
[----:B------:R-:W-:Y:S01]  /*2f40*/  ISETP.GT.AND P1, PT, R2, 0x1, P1 ;  /* 0x000000010200780c */ /* 0x000fe20000f24270 */
[----:B------:R-:W-:Y:S01]  /*2f50*/  UISETP.GE.AND UP3, UPT, UR4, 0xa, UPT ;  /* 0x0000000a0400788c */ /* 0x000fe2000bf66270 */
[----:B------:R-:W-:Y:S01]  /*2f60*/  PLOP3.LUT P2, PT, PT, PT, UP2, 0x40, 0x0 ;  /* 0x000000000000781c */ /* 0x000fe20003f4e828 */
[----:B------:R-:W-:Y:S01]  /*2f70*/  UP2UR UR18, UPR, URZ, 0x2 ;  /* 0x000000023f127883 */ /* 0x000fe20008000000 */
[----:B------:R-:W-:Y:S01]  /*2f80*/  ISETP.LT.OR P1, PT, R0, 0x2, P1 ;  /* 0x000000020000780c */ /* 0x000fe20000f21670 */
[----:B------:R-:W-:Y:S01]  /*2f90*/  UP2UR UR23, UPR, URZ, 0x4 ;  /* 0x000000043f177883 */ /* 0x000fe20008000000 */
[C---:B------:R-:W-:Y:S01]  /*2fa0*/  ISETP.GT.AND P0, PT, R2.reuse, 0x8, P0 ;  /* 0x000000080200780c */ /* 0x040fe20000704270 */
[----:B------:R-:W-:Y:S01]  /*2fb0*/  UISETP.GE.AND UP2, UPT, UR4, 0x11, UPT ;  /* 0x000000110400788c */ /* 0x000fe2000bf46270 */
[----:B------:R-:W-:Y:S01]  /*2fc0*/  ISETP.GT.AND P2, PT, R2, RZ, P2 ;  /* 0x000000ff0200720c */ /* 0x000fe20001744270 */
[----:B------:R-:W-:Y:S01]  /*2fd0*/  UP2UR UR22, UPR, URZ, 0x10 ;  /* 0x000000103f167883 */ /* 0x000fe20008000000 */
[----:B------:R-:W-:Y:S01]  /*2fe0*/  FSEL R61, R58, -INF , !P1 ;  /* 0xff8000003a3d7808 */ /* 0x000fe20004800000 */
[----:B------:R-:W-:Y:S01]  /*2ff0*/  UP2UR UR15, UPR, URZ, 0x4 ;  /* 0x000000043f0f7883 */ /* 0x000fe20008000000 */
[----:B------:R-:W-:Y:S01]  /*3000*/  PLOP3.LUT P1, PT, PT, PT, UP1, 0x40, 0x0 ;  /* 0x000000000000781c */ /* 0x000fe20003f2e818 */
[----:B------:R-:W-:Y:S01]  /*3010*/  UISETP.GE.AND UP1, UPT, UR4, 0x19, UPT ;  /* 0x000000190400788c */ /* 0x000fe2000bf26270 */
[----:B------:R-:W-:Y:S01]  /*3020*/  PLOP3.LUT P3, PT, PT, PT, UP3, 0x40, 0x0 ;  /* 0x000000000000781c */ /* 0x000fe20003f6e838 */
[----:B------:R-:W-:Y:S01]  /*3030*/  UP2UR UR5, UPR, URZ, 0x8 ;  /* 0x000000083f057883 */ /* 0x000fe20008000000 */
[C---:B------:R-:W-:Y:S01]  /*3040*/  ISETP.LT.OR P0, PT, R0.reuse, 0x9, P0 ;  /* 0x000000090000780c */ /* 0x040fe20000701670 */
[----:B------:R-:W-:Y:S01]  /*3050*/  UP2UR UR19, UPR, URZ, 0x2 ;  /* 0x000000023f137883 */ /* 0x000fe20008000000 */
[----:B------:R-:W-:Y:S01]  /*3060*/  ISETP.LT.OR P2, PT, R0, 0x1, P2 ;  /* 0x000000010000780c */ /* 0x000fe20001741670 */
[----:B------:R-:W-:Y:S01]  /*3070*/  UISETP.GE.AND UP3, UPT, UR4, 0x31, UPT ;  /* 0x000000310400788c */ /* 0x000fe2000bf66270 */
[----:B------:R-:W-:Y:S01]  /*3080*/  ISETP.GT.AND P3, PT, R2, 0x9, P3 ;  /* 0x000000090200780c */ /* 0x000fe20001f64270 */
[----:B------:R-:W-:Y:S01]  /*3090*/  UISETP.GE.AND UP4, UPT, UR4, 0x32, UPT ;  /* 0x000000320400788c */ /* 0x000fe2000bf86270 */
[----:B------:R-:W-:Y:S01]  /*30a0*/  FSEL R63, R28, -INF , !P0 ;  /* 0xff8000001c3f7808 */ /* 0x000fe20004000000 */
[----:B------:R-:W-:Y:S01]  /*30b0*/  UISETP.GE.AND UP5, UPT, UR4, 0x39, UPT ;  /* 0x000000390400788c */ /* 0x000fe2000bfa6270 */
[----:B------:R-:W-:Y:S01]  /*30c0*/  FSEL R57, R57, -INF , !P2 ;  /* 0xff80000039397808 */ /* 0x000fe20005000000 */
[----:B------:R-:W-:Y:S01]  /*30d0*/  UISETP.GE.AND UP6, UPT, UR4, 0x3a, UPT ;  /* 0x0000003a0400788c */ /* 0x000fe2000bfc6270 */
[----:B------:R-:W-:Y:S01]  /*30e0*/  PLOP3.LUT P0, PT, PT, PT, UP1, 0x40, 0x0 ;  /* 0x000000000000781c */ /* 0x000fe20003f0e818 */
[----:B------:R-:W-:Y:S01]  /*30f0*/  UISETP.GE.AND UP1, UPT, UR4, 0x1a, UPT ;  /* 0x0000001a0400788c */ /* 0x000fe2000bf26270 */
[----:B------:R-:W-:Y:S01]  /*3100*/  PLOP3.LUT P2, PT, PT, PT, UP2, 0x40, 0x0 ;  /* 0x000000000000781c */ /* 0x000fe20003f4e828 */
[----:B------:R-:W-:Y:S01]  /*3110*/  UISETP.GE.AND UP2, UPT, UR4, 0x2a, UPT ;  /* 0x0000002a0400788c */ /* 0x000fe2000bf46270 */
[----:B------:R-:W-:Y:S01]  /*3120*/  ISETP.LT.OR P3, PT, R0, 0xa, P3 ;  /* 0x0000000a0000780c */ /* 0x000fe20001f61670 */
[----:B------:R-:W-:Y:S01]  /*3130*/  UP2UR UR6, UPR, URZ, 0x2 ;  /* 0x000000023f067883 */ /* 0x000fe20008000000 */
[----:B------:R-:W-:-:S02]  /*3140*/  ISETP.GT.AND P2, PT, R2, 0x10, P2 ;  /* 0x000000100200780c */ /* 0x000fc40001744270 */
[----:B0-----:R-:W-:Y:S02]  /*3150*/  FSEL R65, R29, -INF , !P3 ;  /* 0xff8000001d417808 */ /* 0x001fe40005800000 */
[----:B------:R-:W-:Y:S01]  /*3160*/  PLOP3.LUT P3, PT, PT, PT, UP1, 0x40, 0x0 ;  /* 0x000000000000781c */ /* 0x000fe20003f6e818 */
[----:B------:R-:W-:Y:S01]  /*3170*/  UISETP.GE.AND UP1, UPT, UR4, 0x21, UPT ;  /* 0x000000210400788c */ /* 0x000fe2000bf26270 */
[----:B------:R-:W-:Y:S02]  /*3180*/  ISETP.LT.OR P2, PT, R0, 0x11, P2 ;  /* 0x000000110000780c */ /* 0x000fe40001741670 */
[----:B------:R-:W-:Y:S01]  /*3190*/  ISETP.GT.AND P1, PT, R2, 0x11, P1 ;  /* 0x000000110200780c */ /* 0x000fe20000f24270 */
[----:B------:R-:W-:Y:S01]  /*31a0*/  UP2UR UR14, UPR, URZ, 0x2 ;  /* 0x000000023f0e7883 */ /* 0x000fe20008000000 */
[----:B------:R-:W-:Y:S02]  /*31b0*/  FSEL R67, R32, -INF , !P2 ;  /* 0xff80000020437808 */ /* 0x000fe40005000000 */
[----:B------:R-:W-:Y:S01]  /*31c0*/  PLOP3.LUT P2, PT, PT, PT, UP1, 0x40, 0x0 ;  /* 0x000000000000781c */ /* 0x000fe20003f4e818 */
[----:B------:R-:W-:Y:S01]  /*31d0*/  UISETP.GE.AND UP1, UPT, UR4, 0x22, UPT ;  /* 0x000000220400788c */ /* 0x000fe2000bf26270 */
[----:B------:R-:W-:-:S02]  /*31e0*/  ISETP.LT.OR P1, PT, R0, 0x12, P1 ;  /* 0x000000120000780c */ /* 0x000fc40000f21670 */
[C---:B------:R-:W-:Y:S01]  /*31f0*/  ISETP.GT.AND P0, PT, R2.reuse, 0x18, P0 ;  /* 0x000000180200780c */ /* 0x040fe20000704270 */
[----:B------:R-:W-:Y:S01]  /*3200*/  UP2UR UR7, UPR, URZ, 0x2 ;  /* 0x000000023f077883 */ /* 0x000fe20008000000 */
[----:B------:R-:W-:Y:S02]  /*3210*/  ISETP.GT.AND P3, PT, R2, 0x19, P3 ;  /* 0x000000190200780c */ /* 0x000fe40001f64270 */
[----:B------:R-:W-:Y:S02]  /*3220*/  FSEL R69, R33, -INF , !P1 ;  /* 0xff80000021457808 */ /* 0x000fe40004800000 */
[----:B------:R-:W-:Y:S01]  /*3230*/  PLOP3.LUT P1, PT, PT, PT, UP1, 0x40, 0x0 ;  /* 0x000000000000781c */ /* 0x000fe20003f2e818 */
[----:B------:R-:W-:Y:S01]  /*3240*/  UISETP.GE.AND UP1, UPT, UR4, 0x29, UPT ;  /* 0x000000290400788c */ /* 0x000fe2000bf26270 */
[C---:B------:R-:W-:Y:S02]  /*3250*/  ISETP.LT.OR P0, PT, R0.reuse, 0x19, P0 ;  /* 0x000000190000780c */ /* 0x040fe40000701670 */
[----:B------:R-:W-:-:S02]  /*3260*/  ISETP.LT.OR P3, PT, R0, 0x1a, P3 ;  /* 0x0000001a0000780c */ /* 0x000fc40001f61670 */
[----:B------:R-:W-:Y:S02]  /*3270*/  FSEL R71, R36, -INF , !P0 ;  /* 0xff80000024477808 */ /* 0x000fe40004000000 */
[----:B------:R-:W-:Y:S02]  /*3280*/  FSEL R73, R37, -INF , !P3 ;  /* 0xff80000025497808 */ /* 0x000fe40005800000 */
[----:B------:R-:W-:Y:S02]  /*3290*/  PLOP3.LUT P0, PT, PT, PT, UP1, 0x40, 0x0 ;  /* 0x000000000000781c */ /* 0x000fe40003f0e818 */
[----:B------:R-:W-:Y:S02]  /*32a0*/  PLOP3.LUT P3, PT, PT, PT, UP2, 0x40, 0x0 ;  /* 0x000000000000781c */ /* 0x000fe40003f6e828 */
[C---:B------:R-:W-:Y:S02]  /*32b0*/  ISETP.GT.AND P2, PT, R2.reuse, 0x20, P2 ;  /* 0x000000200200780c */ /* 0x040fe40001744270 */
[----:B------:R-:W-:-:S02]  /*32c0*/  ISETP.GT.AND P1, PT, R2, 0x21, P1 ;  /* 0x000000210200780c */ /* 0x000fc40000f24270 */
[C---:B------:R-:W-:Y:S02]  /*32d0*/  ISETP.GT.AND P0, PT, R2.reuse, 0x28, P0 ;  /* 0x000000280200780c */ /* 0x040fe40000704270 */
[----:B------:R-:W-:Y:S02]  /*32e0*/  ISETP.GT.AND P3, PT, R2, 0x29, P3 ;  /* 0x000000290200780c */ /* 0x000fe40001f64270 */
[C---:B------:R-:W-:Y:S02]  /*32f0*/  ISETP.LT.OR P2, PT, R0.reuse, 0x21, P2 ;  /* 0x000000210000780c */ /* 0x040fe40001741670 */
[C---:B------:R-:W-:Y:S02]  /*3300*/  ISETP.LT.OR P1, PT, R0.reuse, 0x22, P1 ;  /* 0x000000220000780c */ /* 0x040fe40000f21670 */
[C---:B------:R-:W-:Y:S02]  /*3310*/  ISETP.LT.OR P0, PT, R0.reuse, 0x29, P0 ;  /* 0x000000290000780c */ /* 0x040fe40000701670 */
[----:B------:R-:W-:-:S02]  /*3320*/  ISETP.LT.OR P3, PT, R0, 0x2a, P3 ;  /* 0x0000002a0000780c */ /* 0x000fc40001f61670 */
[----:B------:R-:W-:Y:S02]  /*3330*/  FSEL R75, R40, -INF , !P2 ;  /* 0xff800000284b7808 */ /* 0x000fe40005000000 */
[----:B------:R-:W-:Y:S02]  /*3340*/  FSEL R77, R41, -INF , !P1 ;  /* 0xff800000294d7808 */ /* 0x000fe40004800000 */
[----:B------:R-:W-:Y:S02]  /*3350*/  FSEL R79, R44, -INF , !P0 ;  /* 0xff8000002c4f7808 */ /* 0x000fe40004000000 */
[----:B------:R-:W-:Y:S02]  /*3360*/  FSEL R81, R45, -INF , !P3 ;  /* 0xff8000002d517808 */ /* 0x000fe40005800000 */
[----:B------:R-:W-:Y:S02]  /*3370*/  PLOP3.LUT P2, PT, PT, PT, UP3, 0x40, 0x0 ;  /* 0x000000000000781c */ /* 0x000fe40003f4e838 */
[----:B------:R-:W-:-:S02]  /*3380*/  PLOP3.LUT P1, PT, PT, PT, UP4, 0x40, 0x0 ;  /* 0x000000000000781c */ /* 0x000fc40003f2e848 */
[----:B------:R-:W-:Y:S02]  /*3390*/  PLOP3.LUT P0, PT, PT, PT, UP5, 0x40, 0x0 ;  /* 0x000000000000781c */ /* 0x000fe40003f0e858 */
[----:B------:R-:W-:Y:S02]  /*33a0*/  PLOP3.LUT P3, PT, PT, PT, UP6, 0x40, 0x0 ;  /* 0x000000000000781c */ /* 0x000fe40003f6e868 */
[C---:B------:R-:W-:Y:S02]  /*33b0*/  ISETP.GT.AND P2, PT, R2.reuse, 0x30, P2 ;  /* 0x000000300200780c */ /* 0x040fe40001744270 */
[C---:B------:R-:W-:Y:S02]  /*33c0*/  ISETP.GT.AND P1, PT, R2.reuse, 0x31, P1 ;  /* 0x000000310200780c */ /* 0x040fe40000f24270 */
[C---:B------:R-:W-:Y:S02]  /*33d0*/  ISETP.GT.AND P0, PT, R2.reuse, 0x38, P0 ;  /* 0x000000380200780c */ /* 0x040fe40000704270 */
[----:B------:R-:W-:Y:S01]  /*33e0*/  ISETP.GT.AND P3, PT, R2, 0x39, P3 ;  /* 0x000000390200780c */ /* 0x000fe20001f64270 */
[----:B-1----:R-:W-:Y:S01]  /*33f0*/  IMAD.IADD R2, R38, 0x1, R3 ;  /* 0x0000000126027824 */ /* 0x002fe200078e0203 */
[----:B------:R-:W-:-:S02]  /*3400*/  ISETP.LT.OR P2, PT, R0, 0x31, P2 ;  /* 0x000000310000780c */ /* 0x000fc40001741670 */
[C---:B------:R-:W-:Y:S02]  /*3410*/  ISETP.LT.OR P1, PT, R0.reuse, 0x32, P1 ;  /* 0x000000320000780c */ /* 0x040fe40000f21670 */
[C---:B------:R-:W-:Y:S02]  /*3420*/  ISETP.LT.OR P0, PT, R0.reuse, 0x39, P0 ;  /* 0x000000390000780c */ /* 0x040fe40000701670 */
[----:B------:R-:W-:Y:S02]  /*3430*/  ISETP.LT.OR P3, PT, R0, 0x3a, P3 ;  /* 0x0000003a0000780c */ /* 0x000fe40001f61670 */
[----:B------:R-:W-:Y:S02]  /*3440*/  VIADDMNMX R0, R3, R23, R18, PT ;  /* 0x0000001703007246 */ /* 0x000fe40003800112 */
[----:B------:R-:W-:Y:S02]  /*3450*/  FSEL R83, R48, -INF , !P2 ;  /* 0xff80000030537808 */ /* 0x000fe40005000000 */
[----:B------:R-:W-:-:S02]  /*3460*/  FSEL R85, R49, -INF , !P1 ;  /* 0xff80000031557808 */ /* 0x000fc40004800000 */
[----:B------:R-:W-:Y:S02]  /*3470*/  FSEL R87, R52, -INF , !P0 ;  /* 0xff80000034577808 */ /* 0x000fe40004000000 */
[----:B------:R-:W-:Y:S01]  /*3480*/  FSEL R53, R53, -INF , !P3 ;  /* 0xff80000035357808 */ /* 0x000fe20005800000 */
[----:B------:R-:W-:Y:S06]  /*3490*/  @!P6 BRA `(.L_x_984) ;  /* 0x00000000005ce947 */ /* 0x000fec0003800000 */
[----:B------:R-:W-:Y:S01]  /*34a0*/  R2UR UR4, R17 ;  /* 0x00000000110472ca */ /* 0x000fe200000e0000 */
[----:B------:R-:W-:Y:S01]  /*34b0*/  IMAD.U32 R4, RZ, RZ, UR10 ;  /* 0x0000000aff047e24 */ /* 0x000fe2000f8e00ff */
[----:B------:R-:W-:Y:S11]  /*34c0*/  BSSY B0, `(.L_x_985) ;  /* 0x0000010000007945 */ /* 0x000ff60003800000 */
[----:B------:R-:W-:-:S04]  /*34d0*/  IMAD R3, R4, UR4, R3 ;  /* 0x0000000404037c24 */ /* 0x000fc8000f8e0203 */
[----:B------:R-:W-:-:S05]  /*34e0*/  VIADD R3, R3, -UR11 ;  /* 0x8000000b03037c36 */ /* 0x000fca0008000000 */
[----:B------:R-:W-:-:S13]  /*34f0*/  ISETP.GT.AND P0, PT, R3, -0x1, PT ;  /* 0xffffffff0300780c */ /* 0x000fda0003f04270 */
[----:B------:R-:W-:Y:S05]  /*3500*/  @P0 BRA `(.L_x_986) ;  /* 0x00000000001c0947 */ /* 0x000fea0003800000 */
[----:B------:R-:W-:Y:S02]  /*3510*/  ISETP.NE.AND P0, PT, R25, 0x1, PT ;  /* 0x000000011900780c */ /* 0x000fe40003f05270 */
[----:B------:R-:W-:-:S11]  /*3520*/  LOP3.LUT R3, RZ, R3, RZ, 0x33, !PT ;  /* 0x00000003ff037212 */ /* 0x000fd600078e33ff */
[----:B------:R-:W0:Y:S02]  /*3530*/  @P0 LDC.64 R8, c[0x0][0x9e8] ;  /* 0x00027a00ff080b82 */ /* 0x000e240000000a00 */
[----:B0-----:R-:W-:-:S05]  /*3540*/  @P0 IMAD.HI.U32 R4, R3, R8, RZ ;  /* 0x0000000803040227 */ /* 0x001fca00078e00ff */
[----:B------:R-:W-:-:S04]  /*3550*/  @P0 SHF.R.U32.HI R3, RZ, R9, R4 ;  /* 0x00000009ff030219 */ /* 0x000fc80000011604 */
[----:B------:R-:W-:Y:S01]  /*3560*/  LOP3.LUT R3, RZ, R3, RZ, 0x33, !PT ;  /* 0x00000003ff037212 */ /* 0x000fe200078e33ff */
[----:B------:R-:W-:Y:S06]  /*3570*/  BRA `(.L_x_987) ;  /* 0x0000000000107947 */ /* 0x000fec0003800000 */
.L_x_986:
[----:B------:R-:W-:-:S13]  /*3580*/  ISETP.NE.AND P0, PT, R25, 0x1, PT ;  /* 0x000000011900780c */ /* 0x000fda0003f05270 */
[----:B------:R-:W0:Y:S02]  /*3590*/  @P0 LDC.64 R8, c[0x0][0x9e8] ;  /* 0x00027a00ff080b82 */ /* 0x000e240000000a00 */
[----:B0-----:R-:W-:-:S05]  /*35a0*/  @P0 IMAD.HI.U32 R4, R3, R8, RZ ;  /* 0x0000000803040227 */ /* 0x001fca00078e00ff */
[----:B------:R-:W-:-:S07]  /*35b0*/  @P0 SHF.R.U32.HI R3, RZ, R9, R4 ;  /* 0x00000009ff030219 */ /* 0x000fce0000011604 */
.L_x_987:
[----:B------:R-:W-:Y:S05]  /*35c0*/  BSYNC B0 ;  /* 0x0000000000007941 */ /* 0x000fea0003800000 */
.L_x_985:
[----:B------:R-:W-:-:S04]  /*35d0*/  IMAD R4, R3, R25, -UR27 ;  /* 0x8000001b03047e24 */ /* 0x000fc8000f8e0219 */
[----:B------:R-:W-:-:S05]  /*35e0*/  IMAD R3, R5, -0x2, R4 ;  /* 0xfffffffe05037824 */ /* 0x000fca00078e0204 */
[----:B------:R-:W-:Y:S02]  /*35f0*/  VIMNMX R2, R2, R3, !PT ;  /* 0x0000000302027248 */ /* 0x000fe40007fe0100 */
[----:B------:R-:W-:-:S07]  /*3600*/  VIADDMNMX R0, R3, R25, R0, PT ;  /* 0x0000001903007246 */ /* 0x000fce0003800100 */
.L_x_984:
[----:B------:R-:W-:Y:S01]  /*3610*/  FMNMX.FTZ R3, R57, R61, !PT ;  /* 0x0000003d39037209 */ /* 0x000fe20007810000 */
[----:B------:R-:W-:Y:S02]  /*3620*/  UP2UR UR4, UPR, URZ, 0x8 ;  /* 0x000000083f047883 */ /* 0x000fe40008000000 */
[----:B------:R-:W-:Y:S01]  /*3630*/  UISETP.NE.AND UP3, UPT, UR22, URZ, UPT ;  /* 0x0000003f1600728c */ /* 0x000fe2000bf65270 */
[----:B------:R-:W-:Y:S01]  /*3640*/  FMNMX.FTZ R3, R63, R3, !PT ;  /* 0x000000033f037209 */ /* 0x000fe20007810000 */
[----:B------:R-:W-:Y:S02]  /*3650*/  UP2UR UR22, UPR, URZ, 0x10 ;  /* 0x000000103f167883 */ /* 0x000fe40008000000 */
[----:B------:R-:W-:Y:S01]  /*3660*/  UISETP.NE.AND UP4, UPT, UR26, URZ, UPT ;  /* 0x0000003f1a00728c */ /* 0x000fe2000bf85270 */
[----:B------:R-:W-:Y:S01]  /*3670*/  FMNMX.FTZ R3, R65, R3, !PT ;  /* 0x0000000341037209 */ /* 0x000fe20007810000 */
[----:B------:R-:W-:Y:S01]  /*3680*/  UP2UR UR26, UPR, URZ, 0x20 ;  /* 0x000000203f1a7883 */ /* 0x000fe20008000000 */
[----:B------:R-:W-:Y:S01]  /*3690*/  PLOP3.LUT P2, PT, PT, PT, UP3, 0x40, 0x0 ;  /* 0x000000000000781c */ /* 0x000fe20003f4e838 */
[----:B------:R-:W-:Y:S01]  /*36a0*/  UISETP.NE.AND UP5, UPT, UR23, URZ, UPT ;  /* 0x0000003f1700728c */ /* 0x000fe2000bfa5270 */
[----:B------:R-:W-:Y:S01]  /*36b0*/  FMNMX.FTZ R3, R67, R3, !PT ;  /* 0x0000000343037209 */ /* 0x000fe20007810000 */
[----:B------:R-:W-:Y:S01]  /*36c0*/  UP2UR UR27, UPR, URZ, 0x1 ;  /* 0x000000013f1b7883 */ /* 0x000fe20008000000 */
[----:B------:R-:W-:Y:S01]  /*36d0*/  PLOP3.LUT P1, PT, PT, PT, UP4, 0x40, 0x0 ;  /* 0x000000000000781c */ /* 0x000fe20003f2e848 */
[----:B------:R-:W-:Y:S01]  /*36e0*/  UISETP.NE.AND UP0, UPT, UR15, URZ, UPT ;  /* 0x0000003f0f00728c */ /* 0x000fe2000bf05270 */
[----:B------:R-:W-:Y:S01]  /*36f0*/  FMNMX.FTZ R3, R69, R3, !PT ;  /* 0x0000000345037209 */ /* 0x000fe20007810000 */
[----:B------:R-:W-:Y:S01]  /*3700*/  UISETP.NE.AND UP3, UPT, UR18, URZ, UPT ;  /* 0x0000003f1200728c */ /* 0x000fe2000bf65270 */
[----:B------:R-:W-:Y:S01]  /*3710*/  PLOP3.LUT P3, PT, PT, PT, UP5, 0x40, 0x0 ;  /* 0x000000000000781c */ /* 0x000fe20003f6e858 */
[----:B------:R-:W-:Y:S01]  /*3720*/  UISETP.NE.AND UP5, UPT, UR5, URZ, UPT ;  /* 0x0000003f0500728c */ /* 0x000fe2000bfa5270 */
[----:B------:R-:W-:Y:S01]  /*3730*/  FMNMX.FTZ R3, R71, R3, !PT ;  /* 0x0000000347037209 */ /* 0x000fe20007810000 */
[----:B------:R-:W-:Y:S01]  /*3740*/  UISETP.NE.AND UP4, UPT, UR19, URZ, UPT ;  /* 0x0000003f1300728c */ /* 0x000fe2000bf85270 */
[C---:B------:R-:W-:Y:S01]  /*3750*/  ISETP.GT.AND P3, PT, R2.reuse, RZ, P3 ;  /* 0x000000ff0200720c */ /* 0x040fe20001f64270 */
[----:B------:R-:W-:Y:S01]  /*3760*/  ULDC UR5, c[0x0][0x988] ;  /* 0x0002620000057ab9 */ /* 0x000fe20000000800 */
[----:B------:R-:W-:Y:S01]  /*3770*/  FMNMX.FTZ R3, R73, R3, !PT ;  /* 0x0000000349037209 */ /* 0x000fe20007810000 */
[----:B------:R-:W-:Y:S01]  /*3780*/  UP2UR UR23, UPR, URZ, 0x40 ;  /* 0x000000403f177883 */ /* 0x000fe20008000000 */
[----:B------:R-:W-:Y:S01]  /*3790*/  ISETP.GT.AND P1, PT, R2, 0x1, P1 ;  /* 0x000000010200780c */ /* 0x000fe20000f24270 */
[----:B------:R-:W-:Y:S01]  /*37a0*/  UISETP.NE.AND UP6, UPT, UR14, URZ, UPT ;  /* 0x0000003f0e00728c */ /* 0x000fe2000bfc5270 */
[----:B------:R-:W-:-:S02]  /*37b0*/  FMNMX.FTZ R3, R75, R3, !PT ;  /* 0x000000034b037209 */ /* 0x000fc40007810000 */
[C---:B------:R-:W-:Y:S02]  /*37c0*/  ISETP.LT.OR P3, PT, R0.reuse, 0x1, P3 ;  /* 0x000000010000780c */ /* 0x040fe40001f61670 */
[----:B------:R-:W-:Y:S02]  /*37d0*/  FMNMX.FTZ R3, R77, R3, !PT ;  /* 0x000000034d037209 */ /* 0x000fe40007810000 */
[----:B------:R-:W-:Y:S02]  /*37e0*/  ISETP.LT.OR P1, PT, R0, 0x2, P1 ;  /* 0x000000020000780c */ /* 0x000fe40000f21670 */
[----:B------:R-:W-:Y:S02]  /*37f0*/  FMNMX.FTZ R3, R79, R3, !PT ;  /* 0x000000034f037209 */ /* 0x000fe40007810000 */
[----:B------:R-:W-:Y:S02]  /*3800*/  ISETP.GT.AND P2, PT, R2, 0x8, P2 ;  /* 0x000000080200780c */ /* 0x000fe40001744270 */
[----:B------:R-:W-:-:S02]  /*3810*/  FMNMX.FTZ R3, R81, R3, !PT ;  /* 0x0000000351037209 */ /* 0x000fc40007810000 */
[----:B------:R-:W-:Y:S02]  /*3820*/  ISETP.LT.OR P2, PT, R0, 0x9, P2 ;  /* 0x000000090000780c */ /* 0x000fe40001741670 */
[----:B------:R-:W-:Y:S02]  /*3830*/  FMNMX.FTZ R3, R83, R3, !PT ;  /* 0x0000000353037209 */ /* 0x000fe40007810000 */
[----:B------:R-:W-:Y:S02]  /*3840*/  FSEL R18, R30, -INF , !P2 ;  /* 0xff8000001e127808 */ /* 0x000fe40005000000 */
[----:B------:R-:W-:Y:S02]  /*3850*/  FMNMX.FTZ R3, R85, R3, !PT ;  /* 0x0000000355037209 */ /* 0x000fe40007810000 */
[----:B------:R-:W-:Y:S01]  /*3860*/  PLOP3.LUT P2, PT, PT, PT, UP4, 0x40, 0x0 ;  /* 0x000000000000781c */ /* 0x000fe20003f4e848 */
[----:B------:R-:W-:Y:S01]  /*3870*/  UISETP.NE.AND UP4, UPT, UR22, URZ, UPT ;  /* 0x0000003f1600728c */ /* 0x000fe2000bf85270 */
[----:B------:R-:W-:-:S02]  /*3880*/  FMNMX.FTZ R3, R87, R3, !PT ;  /* 0x0000000357037209 */ /* 0x000fc40007810000 */
[----:B------:R-:W-:Y:S02]  /*3890*/  ISETP.GT.AND P2, PT, R2, 0x18, P2 ;  /* 0x000000180200780c */ /* 0x000fe40001744270 */
[----:B------:R-:W-:Y:S02]  /*38a0*/  FMNMX.FTZ R3, R53, R3, !PT ;  /* 0x0000000335037209 */ /* 0x000fe40007810000 */
[----:B------:R-:W-:-:S03]  /*38b0*/  ISETP.LT.OR P2, PT, R0, 0x19, P2 ;  /* 0x000000190000780c */ /* 0x000fc60001741670 */
[----:B------:R-:W0:Y:S01]  /*38c0*/  SHFL.BFLY PT, R4, R3, 0x2, 0x1f ;  /* 0x0c401f0003047f89 */ /* 0x000e2200000e0000 */
[----:B------:R-:W-:Y:S02]  /*38d0*/  FSEL R28, R59, -INF , !P2 ;  /* 0xff8000003b1c7808 */ /* 0x000fe40005000000 */
[----:B------:R-:W-:-:S04]  /*38e0*/  PLOP3.LUT P2, PT, PT, PT, UP1, 0x40, 0x0 ;  /* 0x000000000000781c */ /* 0x000fc80003f4e818 */
[----:B------:R-:W-:-:S04]  /*38f0*/  ISETP.GT.AND P2, PT, R2, 0x28, P2 ;  /* 0x000000280200780c */ /* 0x000fc80001744270 */
[----:B------:R-:W-:Y:S02]  /*3900*/  ISETP.LT.OR P2, PT, R0, 0x29, P2 ;  /* 0x000000290000780c */ /* 0x000fe40001741670 */
[----:B0-----:R-:W-:-:S05]  /*3910*/  FMNMX.FTZ R9, R3, R4, !PT ;  /* 0x0000000403097209 */ /* 0x001fca0007810000 */
[----:B------:R-:W0:Y:S02]  /*3920*/  SHFL.BFLY PT, R4, R9, 0x1, 0x1f ;  /* 0x0c201f0009047f89 */ /* 0x000e2400000e0000 */
[----:B0-----:R-:W-:Y:S02]  /*3930*/  FMNMX.FTZ R4, R9, R4, !PT ;  /* 0x0000000409047209 */ /* 0x001fe40007810000 */
[----:B------:R-:W-:Y:S02]  /*3940*/  FSEL R9, R27, -INF , !P1 ;  /* 0xff8000001b097808 */ /* 0x000fe40004800000 */
[C---:B------:R-:W-:Y:S01]  /*3950*/  FSETP.NEU.FTZ.AND P0, PT, R4.reuse, -INF , PT ;  /* 0xff8000000400780b */ /* 0x040fe20003f1d000 */
[----:B------:R-:W-:Y:S01]  /*3960*/  FMUL.FTZ R8, R4, UR5 ;  /* 0x0000000504087c20 */ /* 0x000fe20008410000 */
[----:B------:R-:W-:Y:S01]  /*3970*/  PLOP3.LUT P1, PT, PT, PT, UP3, 0x40, 0x0 ;  /* 0x000000000000781c */ /* 0x000fe20003f2e838 */
[----:B------:R-:W-:-:S03]  /*3980*/  UISETP.NE.AND UP3, UPT, UR4, URZ, UPT ;  /* 0x0000003f0400728c */ /* 0x000fc6000bf65270 */
[----:B------:R-:W-:Y:S02]  /*3990*/  FSEL R38, R8, RZ, P0 ;  /* 0x000000ff08267208 */ /* 0x000fe40000000000 */
[----:B------:R-:W-:Y:S01]  /*39a0*/  PLOP3.LUT P0, PT, PT, PT, UP5, 0x40, 0x0 ;  /* 0x000000000000781c */ /* 0x000fe20003f0e858 */
[----:B------:R-:W-:Y:S01]  /*39b0*/  UISETP.NE.AND UP5, UPT, UR6, URZ, UPT ;  /* 0x0000003f0600728c */ /* 0x000fe2000bfa5270 */
[----:B------:R-:W-:Y:S01]  /*39c0*/  FSEL R8, R26, -INF , !P3 ;  /* 0xff8000001a087808 */ /* 0x000fe20005800000 */
[--C-:B------:R-:W-:Y:S01]  /*39d0*/  FFMA.FTZ R36, R57, UR5, -R38.reuse ;  /* 0x0000000539247c23 */ /* 0x100fe20008010826 */
[----:B------:R-:W-:Y:S01]  /*39e0*/  PLOP3.LUT P3, PT, PT, PT, UP0, 0x40, 0x0 ;  /* 0x000000000000781c */ /* 0x000fe20003f6e808 */
[----:B------:R-:W-:Y:S01]  /*39f0*/  UISETP.NE.AND UP0, UPT, UR7, URZ, UPT ;  /* 0x0000003f0700728c */ /* 0x000fe2000bf05270 */
[C---:B------:R-:W-:Y:S01]  /*3a00*/  ISETP.GT.AND P0, PT, R2.reuse, 0x9, P0 ;  /* 0x000000090200780c */ /* 0x040fe20000704270 */
[----:B------:R-:W-:Y:S01]  /*3a10*/  MUFU.EX2 R196, R36 ;  /* 0x0000002400c47308 */ /* 0x000fe20000000800 */
[----:B------:R-:W-:Y:S01]  /*3a20*/  ISETP.GT.AND P3, PT, R2, 0x10, P3 ;  /* 0x000000100200780c */ /* 0x000fe20001f64270 */
[--C-:B------:R-:W-:Y:S01]  /*3a30*/  FFMA.FTZ R37, R61, UR5, -R38.reuse ;  /* 0x000000053d257c23 */ /* 0x100fe20008010826 */
[----:B------:R-:W-:Y:S01]  /*3a40*/  ISETP.LT.OR P0, PT, R0, 0xa, P0 ;  /* 0x0000000a0000780c */ /* 0x000fe20000701670 */
[--C-:B------:R-:W-:Y:S01]  /*3a50*/  FFMA.FTZ R40, R63, UR5, -R38.reuse ;  /* 0x000000053f287c23 */ /* 0x100fe20008010826 */
[----:B------:R-:W-:Y:S01]  /*3a60*/  FMNMX.FTZ R3, R8, R9, !PT ;  /* 0x0000000908037209 */ /* 0x000fe20007810000 */
[--C-:B------:R-:W-:Y:S01]  /*3a70*/  FFMA.FTZ R41, R65, UR5, -R38.reuse ;  /* 0x0000000541297c23 */ /* 0x100fe20008010826 */
[----:B------:R-:W-:Y:S01]  /*3a80*/  FSEL R23, R31, -INF , !P0 ;  /* 0xff8000001f177808 */ /* 0x000fe20004000000 */
[--C-:B------:R-:W-:Y:S01]  /*3a90*/  FFMA.FTZ R44, R71, UR5, -R38.reuse ;  /* 0x00000005472c7c23 */ /* 0x100fe20008010826 */
[----:B------:R-:W-:Y:S01]  /*3aa0*/  ISETP.LT.OR P3, PT, R0, 0x11, P3 ;  /* 0x000000110000780c */ /* 0x000fe20001f61670 */
[----:B------:R-:W-:Y:S01]  /*3ab0*/  MUFU.EX2 R40, R40 ;  /* 0x0000002800287308 */ /* 0x000fe20000000800 */
[----:B------:R-:W-:Y:S01]  /*3ac0*/  ISETP.GT.AND P1, PT, R2, 0x11, P1 ;  /* 0x000000110200780c */ /* 0x000fe20000f24270 */
[--C-:B------:R-:W-:Y:S01]  /*3ad0*/  FFMA.FTZ R45, R73, UR5, -R38.reuse ;  /* 0x00000005492d7c23 */ /* 0x100fe20008010826 */
[----:B------:R-:W-:Y:S01]  /*3ae0*/  FMNMX.FTZ R30, R18, R3, !PT ;  /* 0x00000003121e7209 */ /* 0x000fe20007810000 */
[--C-:B------:R-:W-:Y:S01]  /*3af0*/  FFMA.FTZ R48, R79, UR5, -R38.reuse ;  /* 0x000000054f307c23 */ /* 0x100fe20008010826 */
[----:B------:R-:W-:Y:S01]  /*3b00*/  PLOP3.LUT P0, PT, PT, PT, UP5, 0x40, 0x0 ;  /* 0x000000000000781c */ /* 0x000fe20003f0e858 */
[----:B------:R-:W-:Y:S01]  /*3b10*/  UISETP.NE.AND UP5, UPT, UR26, URZ, UPT ;  /* 0x0000003f1a00728c */ /* 0x000fe2000bfa5270 */
[----:B------:R-:W-:Y:S01]  /*3b20*/  FSEL R26, R34, -INF , !P3 ;  /* 0xff800000221a7808 */ /* 0x000fe20005800000 */
[----:B------:R-:W-:Y:S01]  /*3b30*/  FFMA.FTZ R49, R81, UR5, -R38 ;  /* 0x0000000551317c23 */ /* 0x000fe20008010826 */
[----:B------:R-:W-:Y:S01]  /*3b40*/  ISETP.LT.OR P1, PT, R0, 0x12, P1 ;  /* 0x000000120000780c */ /* 0x000fe20000f21670 */
[----:B------:R-:W-:Y:S01]  /*3b50*/  MUFU.EX2 R41, R41 ;  /* 0x0000002900297308 */ /* 0x000fe20000000800 */
[----:B------:R-:W-:-:S02]  /*3b60*/  FMNMX.FTZ R3, R23, R30, !PT ;  /* 0x0000001e17037209 */ /* 0x000fc40007810000 */
[----:B------:R-:W-:Y:S01]  /*3b70*/  PLOP3.LUT P3, PT, PT, PT, UP6, 0x40, 0x0 ;  /* 0x000000000000781c */ /* 0x000fe20003f6e868 */
[----:B------:R-:W-:Y:S01]  /*3b80*/  UISETP.NE.AND UP6, UPT, UR23, URZ, UPT ;  /* 0x0000003f1700728c */ /* 0x000fe2000bfc5270 */
[----:B------:R-:W-:Y:S02]  /*3b90*/  FSEL R27, R35, -INF , !P1 ;  /* 0xff800000231b7808 */ /* 0x000fe40004800000 */
[----:B------:R-:W-:Y:S01]  /*3ba0*/  ISETP.GT.AND P0, PT, R2, 0x19, P0 ;  /* 0x000000190200780c */ /* 0x000fe20000704270 */
[----:B------:R-:W-:Y:S01]  /*3bb0*/  MUFU.EX2 R44, R44 ;  /* 0x0000002c002c7308 */ /* 0x000fe20000000800 */
[----:B------:R-:W-:Y:S02]  /*3bc0*/  FMNMX.FTZ R32, R26, R3, !PT ;  /* 0x000000031a207209 */ /* 0x000fe40007810000 */
[----:B------:R-:W-:Y:S01]  /*3bd0*/  PLOP3.LUT P1, PT, PT, PT, UP0, 0x40, 0x0 ;  /* 0x000000000000781c */ /* 0x000fe20003f2e808 */
[----:B------:R-:W-:Y:S01]  /*3be0*/  UISETP.NE.AND UP0, UPT, UR27, URZ, UPT ;  /* 0x0000003f1b00728c */ /* 0x000fe2000bf05270 */
[----:B------:R-:W-:-:S02]  /*3bf0*/  ISETP.GT.AND P3, PT, R2, 0x20, P3 ;  /* 0x000000200200780c */ /* 0x000fc40001f64270 */
[C---:B------:R-:W-:Y:S01]  /*3c00*/  ISETP.LT.OR P0, PT, R0.reuse, 0x1a, P0 ;  /* 0x0000001a0000780c */ /* 0x040fe20000701670 */
[----:B------:R-:W-:Y:S01]  /*3c10*/  MUFU.EX2 R45, R45 ;  /* 0x0000002d002d7308 */ /* 0x000fe20000000800 */
[----:B------:R-:W-:Y:S02]  /*3c20*/  FMNMX.FTZ R3, R27, R32, !PT ;  /* 0x000000201b037209 */ /* 0x000fe40007810000 */
[----:B------:R-:W-:Y:S02]  /*3c30*/  ISETP.LT.OR P3, PT, R0, 0x21, P3 ;  /* 0x000000210000780c */ /* 0x000fe40001f61670 */
[----:B------:R-:W-:Y:S02]  /*3c40*/  FSEL R29, R39, -INF , !P0 ;  /* 0xff800000271d7808 */ /* 0x000fe40004000000 */
[----:B------:R-:W-:Y:S01]  /*3c50*/  ISETP.GT.AND P1, PT, R2, 0x21, P1 ;  /* 0x000000210200780c */ /* 0x000fe20000f24270 */
[----:B------:R-:W0:Y:S01]  /*3c60*/  MUFU.EX2 R39, R37 ;  /* 0x0000002500277308 */ /* 0x000e220000000800 */
[----:B------:R-:W-:Y:S01]  /*3c70*/  FMNMX.FTZ R34, R28, R3, !PT ;  /* 0x000000031c227209 */ /* 0x000fe20007810000 */
[----:B------:R-:W-:Y:S01]  /*3c80*/  @UP0 ULDC UR6, c[0x0][0x44c] ;  /* 0x0001130000060ab9 */ /* 0x000fe20000000800 */
[----:B------:R-:W-:Y:S01]  /*3c90*/  PLOP3.LUT P0, PT, PT, PT, UP2, 0x40, 0x0 ;  /* 0x000000000000781c */ /* 0x000fe20003f0e828 */
[----:B------:R-:W-:Y:S01]  /*3ca0*/  UIMAD.WIDE.U32 UR6, UR38, UR6, URZ ;  /* 0x00000006260672a5 */ /* 0x000fe2000f8e003f */
[----:B------:R-:W-:Y:S01]  /*3cb0*/  FSEL R30, R42, -INF , !P3 ;  /* 0xff8000002a1e7808 */ /* 0x000fe20005800000 */
[--C-:B------:R-:W-:Y:S01]  /*3cc0*/  FFMA.FTZ R42, R67, UR5, -R38.reuse ;  /* 0x00000005432a7c23 */ /* 0x100fe20008010826 */
[----:B------:R-:W-:Y:S01]  /*3cd0*/  ISETP.LT.OR P1, PT, R0, 0x22, P1 ;  /* 0x000000220000780c */ /* 0x000fe20000f21670 */
[----:B------:R-:W-:Y:S01]  /*3ce0*/  MUFU.EX2 R48, R48 ;  /* 0x0000003000307308 */ /* 0x000fe20000000800 */
[----:B------:R-:W-:Y:S01]  /*3cf0*/  FMNMX.FTZ R3, R29, R34, !PT ;  /* 0x000000221d037209 */ /* 0x000fe20007810000 */
[----:B------:R-:W-:Y:S01]  /*3d00*/  @UP0 ULDC UR4, c[0x0][0x450] ;  /* 0x0001140000040ab9 */ /* 0x000fe20000000800 */
[----:B------:R-:W-:Y:S01]  /*3d10*/  ISETP.GT.AND P0, PT, R2, 0x29, P0 ;  /* 0x000000290200780c */ /* 0x000fe20000704270 */
[----:B------:R-:W-:Y:S01]  /*3d20*/  @UP0 USHF.R.U32.HI UR38, URZ, UR4, UR7 ;  /* 0x000000043f260299 */ /* 0x000fe20008011607 */
[----:B------:R-:W-:Y:S01]  /*3d30*/  PLOP3.LUT P3, PT, PT, PT, UP3, 0x40, 0x0 ;  /* 0x000000000000781c */ /* 0x000fe20003f6e838 */
[----:B------:R-:W-:Y:S01]  /*3d40*/  UIADD3 UR6, UR39, -0x2, URZ ;  /* 0xfffffffe27067890 */ /* 0x000fe2000fffe03f */
[----:B------:R-:W-:Y:S01]  /*3d50*/  FSEL R31, R43, -INF , !P1 ;  /* 0xff8000002b1f7808 */ /* 0x000fe20004800000 */
[----:B------:R-:W-:Y:S01]  /*3d60*/  FFMA.FTZ R43, R69, UR5, -R38 ;  /* 0x00000005452b7c23 */ /* 0x000fe20008010826 */
[----:B------:R-:W-:Y:S01]  /*3d70*/  FMNMX.FTZ R34, R30, R3, !PT ;  /* 0x000000031e227209 */ /* 0x000fe20007810000 */
[----:B------:R-:W-:Y:S01]  /*3d80*/  MUFU.EX2 R42, R42 ;  /* 0x0000002a002a7308 */ /* 0x000fe20000000800 */
[----:B------:R-:W-:Y:S01]  /*3d90*/  ISETP.LT.OR P0, PT, R0, 0x2a, P0 ;  /* 0x0000002a0000780c */ /* 0x000fe20000701670 */
[----:B------:R-:W-:Y:S01]  /*3da0*/  UIADD3 UR38, UR42, UR38, URZ ;  /* 0x000000262a267290 */ /* 0x000fe2000fffe03f */
[----:B------:R-:W-:-:S02]  /*3db0*/  PLOP3.LUT P1, PT, PT, PT, UP4, 0x40, 0x0 ;  /* 0x000000000000781c */ /* 0x000fc40003f2e848 */
[----:B------:R-:W-:Y:S01]  /*3dc0*/  FSEL R32, R46, -INF , !P2 ;  /* 0xff8000002e207808 */ /* 0x000fe20005000000 */
[--C-:B------:R-:W-:Y:S01]  /*3dd0*/  FFMA.FTZ R46, R75, UR5, -R38.reuse ;  /* 0x000000054b2e7c23 */ /* 0x100fe20008010826 */
[----:B------:R-:W-:Y:S01]  /*3de0*/  ISETP.GT.AND P3, PT, R2, 0x30, P3 ;  /* 0x000000300200780c */ /* 0x000fe20001f64270 */
[----:B------:R-:W1:Y:S01]  /*3df0*/  MUFU.EX2 R43, R43 ;  /* 0x0000002b002b7308 */ /* 0x000e620000000800 */
[----:B------:R-:W-:Y:S01]  /*3e00*/  FMNMX.FTZ R3, R31, R34, !PT ;  /* 0x000000221f037209 */ /* 0x000fe20007810000 */
[----:B------:R-:W-:Y:S01]  /*3e10*/  VIADD R24, R24, UR38 ;  /* 0x0000002618187c36 */ /* 0x000fe20008000000 */
[----:B------:R-:W-:Y:S01]  /*3e20*/  FSEL R33, R47, -INF , !P0 ;  /* 0xff8000002f217808 */ /* 0x000fe20004000000 */
[----:B------:R-:W-:Y:S01]  /*3e30*/  FFMA.FTZ R47, R77, UR5, -R38 ;  /* 0x000000054d2f7c23 */ /* 0x000fe20008010826 */
[----:B------:R-:W-:Y:S02]  /*3e40*/  PLOP3.LUT P2, PT, PT, PT, UP5, 0x40, 0x0 ;  /* 0x000000000000781c */ /* 0x000fe40003f4e858 */
[----:B------:R-:W-:Y:S01]  /*3e50*/  PLOP3.LUT P0, PT, PT, PT, UP6, 0x40, 0x0 ;  /* 0x000000000000781c */ /* 0x000fe20003f0e868 */
[----:B------:R-:W-:Y:S01]  /*3e60*/  MUFU.EX2 R46, R46 ;  /* 0x0000002e002e7308 */ /* 0x000fe20000000800 */
[----:B------:R-:W-:-:S02]  /*3e70*/  ISETP.GT.AND P1, PT, R2, 0x31, P1 ;  /* 0x000000310200780c */ /* 0x000fc40000f24270 */
[----:B------:R-:W-:Y:S02]  /*3e80*/  ISETP.LT.OR P3, PT, R0, 0x31, P3 ;  /* 0x000000310000780c */ /* 0x000fe40001f61670 */
[----:B------:R-:W-:Y:S02]  /*3e90*/  FMNMX.FTZ R34, R32, R3, !PT ;  /* 0x0000000320227209 */ /* 0x000fe40007810000 */
[C---:B------:R-:W-:Y:S01]  /*3ea0*/  ISETP.GT.AND P2, PT, R2.reuse, 0x38, P2 ;  /* 0x000000380200780c */ /* 0x040fe20001744270 */
[----:B------:R-:W2:Y:S01]  /*3eb0*/  MUFU.EX2 R47, R47 ;  /* 0x0000002f002f7308 */ /* 0x000ea20000000800 */
[----:B------:R-:W-:Y:S02]  /*3ec0*/  ISETP.GT.AND P0, PT, R2, 0x39, P0 ;  /* 0x000000390200780c */ /* 0x000fe40000704270 */
[----:B------:R-:W-:Y:S02]  /*3ed0*/  ISETP.LT.OR P1, PT, R0, 0x32, P1 ;  /* 0x000000320000780c */ /* 0x000fe40000f21670 */
[----:B------:R-:W-:Y:S01]  /*3ee0*/  FSEL R2, R50, -INF , !P3 ;  /* 0xff80000032027808 */ /* 0x000fe20005800000 */
[----:B------:R-:W-:Y:S01]  /*3ef0*/  FFMA.FTZ R50, R83, UR5, -R38 ;  /* 0x0000000553327c23 */ /* 0x000fe20008010826 */
[----:B------:R-:W-:Y:S01]  /*3f00*/  FMNMX.FTZ R3, R33, R34, !PT ;  /* 0x0000002221037209 */ /* 0x000fe20007810000 */
[----:B------:R-:W3:Y:S01]  /*3f10*/  MUFU.EX2 R49, R49 ;  /* 0x0000003100317308 */ /* 0x000ee20000000800 */
[----:B------:R-:W-:-:S02]  /*3f20*/  ISETP.LT.OR P2, PT, R0, 0x39, P2 ;  /* 0x000000390000780c */ /* 0x000fc40001741670 */
[----:B------:R-:W-:Y:S01]  /*3f30*/  FSEL R34, R51, -INF , !P1 ;  /* 0xff80000033227808 */ /* 0x000fe20004800000 */
[----:B------:R-:W-:Y:S01]  /*3f40*/  FFMA.FTZ R51, R85, UR5, -R38 ;  /* 0x0000000555337c23 */ /* 0x000fe20008010826 */
[----:B------:R-:W-:Y:S02]  /*3f50*/  FMNMX.FTZ R3, R2, R3, !PT ;  /* 0x0000000302037209 */ /* 0x000fe40007810000 */
[----:B------:R-:W-:Y:S01]  /*3f60*/  ISETP.LT.OR P0, PT, R0, 0x3a, P0 ;  /* 0x0000003a0000780c */ /* 0x000fe20000701670 */
[----:B------:R-:W-:Y:S01]  /*3f70*/  MUFU.EX2 R50, R50 ;  /* 0x0000003200327308 */ /* 0x000fe20000000800 */
[----:B------:R-:W-:Y:S02]  /*3f80*/  FSEL R0, R54, -INF , !P2 ;  /* 0xff80000036007808 */ /* 0x000fe40005000000 */
[----:B------:R-:W-:Y:S02]  /*3f90*/  FMNMX.FTZ R3, R34, R3, !PT ;  /* 0x0000000322037209 */ /* 0x000fe40007810000 */
[----:B------:R-:W-:Y:S01]  /*3fa0*/  FSEL R35, R55, -INF , !P0 ;  /* 0xff80000037237808 */ /* 0x000fe20004000000 */
[----:B0-----:R-:W-:Y:S01]  /*3fb0*/  FADD.FTZ R55, R196, R39 ;  /* 0x00000027c4377221 */ /* 0x001fe20000010000 */
[----:B------:R-:W-:Y:S01]  /*3fc0*/  FMNMX.FTZ R36, R0, R3, !PT ;  /* 0x0000000300247209 */ /* 0x000fe20007810000 */
[----:B------:R-:W0:Y:S01]  /*3fd0*/  MUFU.EX2 R51, R51 ;  /* 0x0000003300337308 */ /* 0x000e220000000800 */
[----:B------:R-:W-:-:S02]  /*3fe0*/  F2FP.BF16.F32.PACK_AB R196, R39, R196 ;  /* 0x000000c427c4723e */ /* 0x000fc400000010ff */
[----:B------:R-:W-:Y:S02]  /*3ff0*/  FMNMX.FTZ R36, R35, R36, !PT ;  /* 0x0000002423247209 */ /* 0x000fe40007810000 */
[----:B------:R-:W-:Y:S02]  /*4000*/  F2FP.BF16.F32.PACK_AB R198, R41, R40 ;  /* 0x0000002829c6723e */ /* 0x000fe400000010ff */
[----:B-1----:R-:W-:Y:S01]  /*4010*/  F2FP.BF16.F32.PACK_AB R192, R43, R42 ;  /* 0x0000002a2bc0723e */ /* 0x002fe200000010ff */
[----:B------:R-:W1:Y:S01]  /*4020*/  SHFL.BFLY PT, R3, R36, 0x2, 0x1f ;  /* 0x0c401f0024037f89 */ /* 0x000e6200000e0000 */
[----:B------:R-:W-:Y:S02]  /*4030*/  F2FP.BF16.F32.PACK_AB R194, R45, R44 ;  /* 0x0000002c2dc2723e */ /* 0x000fe400000010ff */
[----:B--2---:R-:W-:Y:S02]  /*4040*/  F2FP.BF16.F32.PACK_AB R188, R47, R46 ;  /* 0x0000002e2fbc723e */ /* 0x004fe400000010ff */
[----:B---3--:R-:W-:-:S02]  /*4050*/  F2FP.BF16.F32.PACK_AB R190, R49, R48 ;  /* 0x0000003031be723e */ /* 0x008fc400000010ff */
[----:B0-----:R-:W-:Y:S02]  /*4060*/  F2FP.BF16.F32.PACK_AB R184, R51, R50 ;  /* 0x0000003233b8723e */ /* 0x001fe400000010ff */
[----:B-1----:R-:W-:-:S05]  /*4070*/  FMNMX.FTZ R37, R36, R3, !PT ;  /* 0x0000000324257209 */ /* 0x002fca0007810000 */
[----:B------:R-:W0:Y:S02]  /*4080*/  SHFL.BFLY PT, R36, R37, 0x1, 0x1f ;  /* 0x0c201f0025247f89 */ /* 0x000e2400000e0000 */
[----:B0-----:R-:W-:Y:S01]  /*4090*/  FMNMX.FTZ R3, R37, R36, !PT ;  /* 0x0000002425037209 */ /* 0x001fe20007810000 */
[--C-:B------:R-:W-:Y:S01]  /*40a0*/  FFMA.FTZ R36, R87, UR5, -R38.reuse ;  /* 0x0000000557247c23 */ /* 0x100fe20008010826 */
[----:B------:R-:W-:Y:S02]  /*40b0*/  FFMA.FTZ R38, R53, UR5, -R38 ;  /* 0x0000000535267c23 */ /* 0x000fe40008010826 */
[C---:B------:R-:W-:Y:S01]  /*40c0*/  FSETP.NEU.FTZ.AND P0, PT, R3.reuse, -INF , PT ;  /* 0xff8000000300780b */ /* 0x040fe20003f1d000 */
[----:B------:R-:W-:Y:S02]  /*40d0*/  FMUL.FTZ R37, R3, UR5 ;  /* 0x0000000503257c20 */ /* 0x000fe40008410000 */
[----:B------:R-:W-:Y:S03]  /*40e0*/  MUFU.EX2 R36, R36 ;  /* 0x0000002400247308 */ /* 0x000fe60000000800 */
[----:B------:R-:W-:-:S05]  /*40f0*/  FSEL R53, R37, RZ, P0 ;  /* 0x000000ff25357208 */ /* 0x000fca0000000000 */
[--C-:B------:R-:W-:Y:S01]  /*4100*/  FFMA.FTZ R8, R8, UR5, -R53.reuse ;  /* 0x0000000508087c23 */ /* 0x100fe20008010835 */
[--C-:B------:R-:W-:Y:S01]  /*4110*/  FFMA.FTZ R9, R9, UR5, -R53.reuse ;  /* 0x0000000509097c23 */ /* 0x100fe20008010835 */
[--C-:B------:R-:W-:Y:S01]  /*4120*/  FFMA.FTZ R18, R18, UR5, -R53.reuse ;  /* 0x0000000512127c23 */ /* 0x100fe20008010835 */
[--C-:B------:R-:W-:Y:S01]  /*4130*/  FFMA.FTZ R23, R23, UR5, -R53.reuse ;  /* 0x0000000517177c23 */ /* 0x100fe20008010835 */
[--C-:B------:R-:W-:Y:S01]  /*4140*/  FFMA.FTZ R26, R26, UR5, -R53.reuse ;  /* 0x000000051a1a7c23 */ /* 0x100fe20008010835 */
[--C-:B------:R-:W-:Y:S01]  /*4150*/  FFMA.FTZ R27, R27, UR5, -R53.reuse ;  /* 0x000000051b1b7c23 */ /* 0x100fe20008010835 */
[----:B------:R-:W-:Y:S01]  /*4160*/  MUFU.EX2 R8, R8 ;  /* 0x0000000800087308 */ /* 0x000fe20000000800 */
[--C-:B------:R-:W-:Y:S01]  /*4170*/  FFMA.FTZ R28, R28, UR5, -R53.reuse ;  /* 0x000000051c1c7c23 */ /* 0x100fe20008010835 */
[--C-:B------:R-:W-:Y:S01]  /*4180*/  FFMA.FTZ R29, R29, UR5, -R53.reuse ;  /* 0x000000051d1d7c23 */ /* 0x100fe20008010835 */
[--C-:B------:R-:W-:Y:S01]  /*4190*/  FFMA.FTZ R30, R30, UR5, -R53.reuse ;  /* 0x000000051e1e7c23 */ /* 0x100fe20008010835 */
[--C-:B------:R-:W-:Y:S01]  /*41a0*/  FFMA.FTZ R31, R31, UR5, -R53.reuse ;  /* 0x000000051f1f7c23 */ /* 0x100fe20008010835 */
[--C-:B------:R-:W-:Y:S01]  /*41b0*/  FFMA.FTZ R32, R32, UR5, -R53.reuse ;  /* 0x0000000520207c23 */ /* 0x100fe20008010835 */
[--C-:B------:R-:W-:Y:S01]  /*41c0*/  FFMA.FTZ R33, R33, UR5, -R53.reuse ;  /* 0x0000000521217c23 */ /* 0x100fe20008010835 */
[--C-:B------:R-:W-:Y:S01]  /*41d0*/  FFMA.FTZ R2, R2, UR5, -R53.reuse ;  /* 0x0000000502027c23 */ /* 0x100fe20008010835 */
[----:B------:R-:W0:Y:S01]  /*41e0*/  MUFU.EX2 R9, R9 ;  /* 0x0000000900097308 */ /* 0x000e220000000800 */
[--C-:B------:R-:W-:Y:S01]  /*41f0*/  FFMA.FTZ R34, R34, UR5, -R53.reuse ;  /* 0x0000000522227c23 */ /* 0x100fe20008010835 */
[--C-:B------:R-:W-:Y:S01]  /*4200*/  FFMA.FTZ R0, R0, UR5, -R53.reuse ;  /* 0x0000000500007c23 */ /* 0x100fe20008010835 */
[----:B------:R-:W-:-:S05]  /*4210*/  FFMA.FTZ R35, R35, UR5, -R53 ;  /* 0x0000000523237c23 */ /* 0x000fca0008010835 */
[----:B------:R1:W2:Y:S08]  /*4220*/  MUFU.EX2 R199, R18 ;  /* 0x0000001200c77308 */ /* 0x0002b00000000800 */
[----:B------:R3:W4:Y:S01]  /*4230*/  MUFU.EX2 R52, R23 ;  /* 0x0000001700347308 */ /* 0x0007220000000800 */
[----:B-1----:R-:W-:Y:S01]  /*4240*/  FADD.FTZ R18, R40, R55 ;  /* 0x0000003728127221 */ /* 0x002fe20000010000 */
[----:B0-----:R-:W-:-:S06]  /*4250*/  F2FP.BF16.F32.PACK_AB R197, R9, R8 ;  /* 0x0000000809c5723e */ /* 0x001fcc00000010ff */
[----:B------:R-:W-:Y:S01]  /*4260*/  MUFU.EX2 R26, R26 ;  /* 0x0000001a001a7308 */ /* 0x000fe20000000800 */
[----:B---3--:R-:W-:-:S04]  /*4270*/  FADD.FTZ R23, R41, R18 ;  /* 0x0000001229177221 */ /* 0x008fc80000010000 */
[----:B------:R-:W-:-:S03]  /*4280*/  FADD.FTZ R18, R42, R23 ;  /* 0x000000172a127221 */ /* 0x000fc60000010000 */
[----:B------:R-:W0:Y:S01]  /*4290*/  MUFU.EX2 R27, R27 ;  /* 0x0000001b001b7308 */ /* 0x000e220000000800 */
[----:B------:R-:W-:Y:S01]  /*42a0*/  FADD.FTZ R23, R43, R18 ;  /* 0x000000122b177221 */ /* 0x000fe20000010000 */
[----:B------:R-:W-:-:S06]  /*42b0*/  FADD.FTZ R18, R8, R9 ;  /* 0x0000000908127221 */ /* 0x000fcc0000010000 */
[----:B------:R1:W3:Y:S08]  /*42c0*/  MUFU.EX2 R37, R38 ;  /* 0x0000002600257308 */ /* 0x0002f00000000800 */
[----:B------:R-:W5:Y:S01]  /*42d0*/  MUFU.EX2 R28, R28 ;  /* 0x0000001c001c7308 */ /* 0x000f620000000800 */
[----:B-1----:R-:W-:Y:S01]  /*42e0*/  FADD.FTZ R38, R44, R23 ;  /* 0x000000172c267221 */ /* 0x002fe20000010000 */
[----:B--2---:R-:W-:Y:S01]  /*42f0*/  FADD.FTZ R23, R199, R18 ;  /* 0x00000012c7177221 */ /* 0x004fe20000010000 */
[----:B----4-:R-:W-:-:S02]  /*4300*/  F2FP.BF16.F32.PACK_AB R199, R52, R199 ;  /* 0x000000c734c7723e */ /* 0x010fc400000010ff */
[----:B------:R-:W-:Y:S01]  /*4310*/  FADD.FTZ R55, R45, R38 ;  /* 0x000000262d377221 */ /* 0x000fe20000010000 */
[----:B------:R-:W-:Y:S01]  /*4320*/  FADD.FTZ R23, R52, R23 ;  /* 0x0000001734177221 */ /* 0x000fe20000010000 */
[----:B0-----:R-:W-:Y:S01]  /*4330*/  F2FP.BF16.F32.PACK_AB R193, R27, R26 ;  /* 0x0000001a1bc1723e */ /* 0x001fe200000010ff */
[----:B------:R-:W0:Y:S01]  /*4340*/  MUFU.EX2 R29, R29 ;  /* 0x0000001d001d7308 */ /* 0x000e220000000800 */
[----:B------:R-:W-:Y:S01]  /*4350*/  FADD.FTZ R38, R46, R55 ;  /* 0x000000372e267221 */ /* 0x000fe20000010000 */
[----:B------:R-:W-:Y:S01]  /*4360*/  FADD.FTZ R18, R26, R23 ;  /* 0x000000171a127221 */ /* 0x000fe20000010000 */
[----:B---3--:R-:W-:Y:S02]  /*4370*/  F2FP.BF16.F32.PACK_AB R186, R37, R36 ;  /* 0x0000002425ba723e */ /* 0x008fe400000010ff */
[----:B------:R-:W-:Y:S01]  /*4380*/  FADD.FTZ R55, R47, R38 ;  /* 0x000000262f377221 */ /* 0x000fe20000010000 */
[----:B------:R-:W-:Y:S02]  /*4390*/  FADD.FTZ R23, R27, R18 ;  /* 0x000000121b177221 */ /* 0x000fe40000010000 */
[----:B------:R-:W1:Y:S01]  /*43a0*/  MUFU.EX2 R30, R30 ;  /* 0x0000001e001e7308 */ /* 0x000e620000000800 */
[----:B------:R-:W-:Y:S01]  /*43b0*/  FADD.FTZ R38, R48, R55 ;  /* 0x0000003730267221 */ /* 0x000fe20000010000 */
[----:B-----5:R-:W-:-:S03]  /*43c0*/  FADD.FTZ R18, R28, R23 ;  /* 0x000000171c127221 */ /* 0x020fc60000010000 */
[----:B------:R-:W-:-:S03]  /*43d0*/  FADD.FTZ R39, R49, R38 ;  /* 0x0000002631277221 */ /* 0x000fc60000010000 */
[----:B------:R-:W2:Y:S01]  /*43e0*/  MUFU.EX2 R31, R31 ;  /* 0x0000001f001f7308 */ /* 0x000ea20000000800 */
[C---:B0-----:R-:W-:Y:S01]  /*43f0*/  FADD.FTZ R23, R29.reuse, R18 ;  /* 0x000000121d177221 */ /* 0x041fe20000010000 */
[----:B------:R-:W-:Y:S01]  /*4400*/  FADD.FTZ R38, R50, R39 ;  /* 0x0000002732267221 */ /* 0x000fe20000010000 */
[----:B------:R-:W-:-:S03]  /*4410*/  F2FP.BF16.F32.PACK_AB R195, R29, R28 ;  /* 0x0000001c1dc3723e */ /* 0x000fc600000010ff */
[----:B------:R-:W-:Y:S02]  /*4420*/  FADD.FTZ R39, R51, R38 ;  /* 0x0000002633277221 */ /* 0x000fe40000010000 */
[----:B------:R-:W-:Y:S01]  /*4430*/  MUFU.EX2 R32, R32 ;  /* 0x0000002000207308 */ /* 0x000fe20000000800 */
[----:B-1----:R-:W-:-:S07]  /*4440*/  FADD.FTZ R18, R30, R23 ;  /* 0x000000171e127221 */ /* 0x002fce0000010000 */
[----:B------:R-:W0:Y:S01]  /*4450*/  MUFU.EX2 R33, R33 ;  /* 0x0000002100217308 */ /* 0x000e220000000800 */
[C---:B--2---:R-:W-:Y:S01]  /*4460*/  FADD.FTZ R23, R31.reuse, R18 ;  /* 0x000000121f177221 */ /* 0x044fe20000010000 */
[----:B------:R-:W-:Y:S01]  /*4470*/  FADD.FTZ R18, R36, R39 ;  /* 0x0000002724127221 */ /* 0x000fe20000010000 */
[----:B------:R-:W-:-:S03]  /*4480*/  F2FP.BF16.F32.PACK_AB R189, R31, R30 ;  /* 0x0000001e1fbd723e */ /* 0x000fc600000010ff */
[----:B------:R-:W-:Y:S02]  /*4490*/  FADD.FTZ R18, R37, R18 ;  /* 0x0000001225127221 */ /* 0x000fe40000010000 */
[----:B------:R-:W1:Y:S08]  /*44a0*/  MUFU.EX2 R2, R2 ;  /* 0x0000000200027308 */ /* 0x000e700000000800 */
[----:B------:R2:W3:Y:S01]  /*44b0*/  MUFU.EX2 R185, R34 ;  /* 0x0000002200b97308 */ /* 0x0004e20000000800 */
[----:B0-----:R-:W-:-:S07]  /*44c0*/  F2FP.BF16.F32.PACK_AB R191, R33, R32 ;  /* 0x0000002021bf723e */ /* 0x001fce00000010ff */
[----:B------:R-:W0:Y:S01]  /*44d0*/  MUFU.EX2 R0, R0 ;  /* 0x0000000000007308 */ /* 0x000e220000000800 */
[----:B--2---:R-:W-:-:S04]  /*44e0*/  FADD.FTZ R34, R32, R23 ;  /* 0x0000001720227221 */ /* 0x004fc80000010000 */
[----:B------:R-:W-:-:S03]  /*44f0*/  FADD.FTZ R23, R33, R34 ;  /* 0x0000002221177221 */ /* 0x000fc60000010000 */
[----:B------:R-:W2:Y:S01]  /*4500*/  MUFU.EX2 R35, R35 ;  /* 0x0000002300237308 */ /* 0x000ea20000000800 */
[----:B-1----:R-:W-:-:S04]  /*4510*/  FADD.FTZ R8, R2, R23 ;  /* 0x0000001702087221 */ /* 0x002fc80000010000 */
[C---:B---3--:R-:W-:Y:S01]  /*4520*/  FADD.FTZ R9, R185.reuse, R8 ;  /* 0x00000008b9097221 */ /* 0x048fe20000010000 */
[----:B------:R-:W-:-:S03]  /*4530*/  F2FP.BF16.F32.PACK_AB R185, R185, R2 ;  /* 0x00000002b9b9723e */ /* 0x000fc600000010ff */
[----:B0-----:R-:W-:-:S04]  /*4540*/  FADD.FTZ R8, R0, R9 ;  /* 0x0000000900087221 */ /* 0x001fc80000010000 */
[C---:B--2---:R-:W-:Y:S01]  /*4550*/  FADD.FTZ R9, R35.reuse, R8 ;  /* 0x0000000823097221 */ /* 0x044fe20000010000 */
[----:B------:R-:W-:Y:S01]  /*4560*/  F2FP.BF16.F32.PACK_AB R187, R35, R0 ;  /* 0x0000000023bb723e */ /* 0x000fe200000010ff */
[----:B------:R-:W-:Y:S06]  /*4570*/  @!P6 BRA `(.L_x_988) ;  /* 0x000000000044e947 */ /* 0x000fec0003800000 */
[----:B------:R-:W-:Y:S01]  /*4580*/  ISETP.LT.AND P0, PT, RZ, UR38, PT ;  /* 0x00000026ff007c0c */ /* 0x000fe2000bf01270 */
[----:B------:R-:W-:-:S06]  /*4590*/  UIADD3 UR4, UR38, -0x1, URZ ;  /* 0xffffffff26047890 */ /* 0x000fcc000fffe03f */
[----:B------:R-:W-:-:S06]  /*45a0*/  MOV R0, UR4 ;  /* 0x0000000400007c02 */ /* 0x000fcc0008000f00 */
[----:B------:R-:W-:Y:S05]  /*45b0*/  @P0 BRA `(.L_x_989) ;  /* 0x00000000001c0947 */ /* 0x000fea0003800000 */
[----:B------:R-:W-:Y:S01]  /*45c0*/  ISETP.NE.AND P0, PT, R25, 0x1, PT ;  /* 0x000000011900780c */ /* 0x000fe20003f05270 */
[----:B------:R-:W-:-:S12]  /*45d0*/  IMAD R23, RZ, RZ, -UR38 ;  /* 0x80000026ff177e24 */ /* 0x000fd8000f8e02ff */
[----:B------:R-:W0:Y:S02]  /*45e0*/  @P0 LDC.64 R26, c[0x0][0x9e8] ;  /* 0x00027a00ff1a0b82 */ /* 0x000e240000000a00 */
[----:B0-----:R-:W-:-:S05]  /*45f0*/  @P0 IMAD.HI.U32 R0, R23, R26, RZ ;  /* 0x0000001a17000227 */ /* 0x001fca00078e00ff */
[----:B------:R-:W-:-:S04]  /*4600*/  @P0 SHF.R.U32.HI R23, RZ, R27, R0 ;  /* 0x0000001bff170219 */ /* 0x000fc80000011600 */
[----:B------:R-:W-:Y:S01]  /*4610*/  LOP3.LUT R0, RZ, R23, RZ, 0x33, !PT ;  /* 0x00000017ff007212 */ /* 0x000fe200078e33ff */
[----:B------:R-:W-:Y:S06]  /*4620*/  BRA `(.L_x_990) ;  /* 0x0000000000107947 */ /* 0x000fec0003800000 */
.L_x_989:
[----:B------:R-:W-:-:S13]  /*4630*/  ISETP.NE.AND P0, PT, R25, 0x1, PT ;  /* 0x000000011900780c */ /* 0x000fda0003f05270 */
[----:B------:R-:W0:Y:S02]  /*4640*/  @P0 LDC.64 R26, c[0x0][0x9e8] ;  /* 0x00027a00ff1a0b82 */ /* 0x000e240000000a00 */
[----:B0-----:R-:W-:-:S05]  /*4650*/  @P0 IMAD.HI.U32 R2, R0, R26, RZ ;  /* 0x0000001a00020227 */ /* 0x001fca00078e00ff */
[----:B------:R-:W-:-:S07]  /*4660*/  @P0 SHF.R.U32.HI R0, RZ, R27, R2 ;  /* 0x0000001bff000219 */ /* 0x000fce0000011602 */
.L_x_990:
[----:B------:R-:W-:-:S05]  /*4670*/  IMAD R25, R0, R25, R25 ;  /* 0x0000001900197224 */ /* 0x000fca00078e0219 */
[----:B------:R-:W-:-:S07]  /*4680*/  VIMNMX R24, R24, R25, PT ;  /* 0x0000001918187248 */ /* 0x000fce0003fe0100 */
.L_x_988:
[----:B------:R-:W-:Y:S01]  /*4690*/  R2UR UR4, R22 ;  /* 0x00000000160472ca */ /* 0x000fe200000e0000 */
[----:B------:R-:W-:Y:S01]  /*46a0*/  UMOV UR7, URZ ;  /* 0x0000003f00077c82 */ /* 0x000fe20008000000 */
[----:B------:R-:W-:Y:S01]  /*46b0*/  SHF.R.S32.HI R23, RZ, 0x1f, R24 ;  /* 0x0000001fff177819 */ /* 0x000fe20000011418 */
[----:B------:R-:W-:Y:S01]  /*46c0*/  IMAD.U32 R8, RZ, RZ, UR7 ;  /* 0x00000007ff087e24 */ /* 0x000fe2000f8e00ff */
[----:B------:R-:W-:Y:S01]  /*46d0*/  CS2R R150, SRZ ;  /* 0x0000000000967805 */ /* 0x000fe2000001ff00 */
[----:B------:R-:W-:Y:S01]  /*46e0*/  IMAD.MOV.U32 R0, RZ, RZ, 0x3f800000 ;  /* 0x3f800000ff007424 */ /* 0x000fe200078e00ff */
[----:B------:R-:W-:Y:S01]  /*46f0*/  LEA.HI R23, R23, R24, RZ, 0x6 ;  /* 0x0000001817177211 */ /* 0x000fe200078f30ff */
[----:B------:R-:W-:Y:S01]  /*4700*/  IMAD.MOV.U32 R2, RZ, RZ, 0x3f800000 ;  /* 0x3f800000ff027424 */ /* 0x000fe200078e00ff */
[----:B------:R-:W-:Y:S02]  /*4710*/  CS2R R148, SRZ ;  /* 0x0000000000947805 */ /* 0x000fe4000001ff00 */
[----:B------:R-:W-:-:S02]  /*4720*/  CS2R R146, SRZ ;  /* 0x0000000000927805 */ /* 0x000fc4000001ff00 */
[----:B------:R-:W-:Y:S02]  /*4730*/  SHF.R.S32.HI R23, RZ, 0x6, R23 ;  /* 0x00000006ff177819 */ /* 0x000fe40000011417 */
[----:B------:R-:W-:Y:S02]  /*4740*/  CS2R R144, SRZ ;  /* 0x0000000000907805 */ /* 0x000fe4000001ff00 */
[----:B------:R-:W-:Y:S02]  /*4750*/  CS2R R142, SRZ ;  /* 0x00000000008e7805 */ /* 0x000fe4000001ff00 */
[----:B------:R-:W-:Y:S02]  /*4760*/  CS2R R140, SRZ ;  /* 0x00000000008c7805 */ /* 0x000fe4000001ff00 */
[----:B------:R-:W-:Y:S01]  /*4770*/  VIMNMX R23, R23, UR4, !PT ;  /* 0x0000000417177c48 */ /* 0x000fe2000ffe0100 */
[----:B------:R-:W-:Y:S01]  /*4780*/  UMOV UR4, URZ ;  /* 0x0000003f00047c82 */ /* 0x000fe20008000000 */
[----:B------:R-:W-:-:S02]  /*4790*/  CS2R R138, SRZ ;  /* 0x00000000008a7805 */ /* 0x000fc4000001ff00 */
[----:B------:R-:W-:Y:S02]  /*47a0*/  CS2R R136, SRZ ;  /* 0x0000000000887805 */ /* 0x000fe4000001ff00 */
[----:B------:R-:W-:Y:S02]  /*47b0*/  ISETP.LE.AND P0, PT, R23, UR6, PT ;  /* 0x0000000617007c0c */ /* 0x000fe4000bf03270 */
        /* <DEDUP_REMOVED lines=57> */
[----:B------:R-:W-:Y:S01]  /*4b50*/  UMOV UR4, URZ ;  /* 0x0000003f00047c82 */ /* 0x000fe20008000000 */
[----:B------:R-:W-:Y:S01]  /*4b60*/  MOV R2, 0x3f800000 ;  /* 0x3f80000000027802 */ /* 0x000fe20000000f00 */
[----:B------:R-:W-:Y:S01]  /*4b70*/  IMAD.U32 R202, RZ, RZ, UR4 ;  /* 0x00000004ffca7e24 */ /* 0x000fe2000f8e00ff */
[----:B------:R-:W-:Y:S01]  /*4b80*/  UMOV UR60, URZ ;  /* 0x0000003f003c7c82 */ /* 0x000fe20008000000 */
[----:B------:R-:W-:Y:S01]  /*4b90*/  IMAD.MOV.U32 R0, RZ, RZ, 0x3f800000 ;  /* 0x3f800000ff007424 */ /* 0x000fe200078e00ff */
[----:B------:R-:W-:Y:S01]  /*4ba0*/  ULDC UR7, c[0x0][0x9d8] ;  /* 0x0002760000077ab9 */ /* 0x000fe20000000800 */
[----:B------:R-:W-:-:S07]  /*4bb0*/  IMAD.MOV.U32 R151, RZ, RZ, RZ ;  /* 0x000000ffff977224 */ /* 0x000fce00078e00ff */
.L_x_1008:
[----:B------:R-:W-:Y:S01]  /*4bc0*/  R2UR UR10, R202 ;  /* 0x00000000ca0a72ca */ /* 0x000fe200000e0000 */
[----:B------:R-:W-:-:S04]  /*4bd0*/  UIADD3 UR4, UR60, 0x1, URZ ;  /* 0x000000013c047890 */ /* 0x000fc8000fffe03f */
[----:B------:R-:W-:-:S04]  /*4be0*/  UISETP.NE.AND UP1, UPT, UR4, 0x2, UPT ;  /* 0x000000020400788c */ /* 0x000fc8000bf25270 */
[----:B------:R-:W-:Y:S02]  /*4bf0*/  USEL UR5, URZ, 0x1, UP1 ;  /* 0x000000013f057887 */ /* 0x000fe40008800000 */
[----:B------:R-:W-:Y:S02]  /*4c00*/  USEL UR4, UR4, URZ, UP1 ;  /* 0x0000003f04047287 */ /* 0x000fe40008800000 */
[----:B------:R-:W-:-:S06]  /*4c10*/  ULOP3.LUT UR5, UR10, UR5, URZ, 0x3c, !UPT ;  /* 0x000000050a057292 */ /* 0x000fcc000f8e3c3f */
[----:B------:R-:W-:Y:S01]  /*4c20*/  IMAD.U32 R8, RZ, RZ, UR5 ;  /* 0x00000005ff087e24 */ /* 0x000fe2000f8e00ff */
[----:B------:R-:W-:Y:S06]  /*4c30*/  @!P4 BRA `(.L_x_992) ;  /* 0x000000000004c947 */ /* 0x000fec0003800000 */
[----:B------:R-:W-:Y:S01]  /*4c40*/  BPT.TRAP 0x1 ;  /* 0x000000040000795c */ /* 0x000fe20000300000 */
.L_x_992:
[----:B------:R-:W-:Y:S02]  /*4c50*/  R2UR UR10, R16 ;  /* 0x00000000100a72ca */ /* 0x000fe400000e0000 */
[----:B------:R-:W-:-:S11]  /*4c60*/  R2UR UR5, R8 ;  /* 0x00000000080572ca */ /* 0x000fd600000e0000 */
[----:B------:R-:W-:Y:S02]  /*4c70*/  ULEA UR61, UR4, UR10, 0x3 ;  /* 0x0000000a043d7291 */ /* 0x000fe4000f8e183f */
[----:B------:R-:W-:-:S05]  /*4c80*/  IMAD.U32 R152, RZ, RZ, UR5 ;  /* 0x00000005ff987e24 */ /* 0x000fca000f8e00ff */
[----:B------:R-:W-:-:S04]  /*4c90*/  SHF.L.U32 R152, R152, 0x1f, RZ ;  /* 0x0000001f98987819 */ /* 0x000fc800000006ff */
[----:B------:R0:W1:Y:S01]  /*4ca0*/  SYNCS.PHASECHK.TRANS64.TRYWAIT P0, [UR61+0x30830], R152 ;  /* 0x03083098ff0075a7 */ /* 0x000062000800017d */
[----:B------:R-:W-:Y:S05]  /*4cb0*/  @!P4 BRA `(.L_x_993) ;  /* 0x000000000004c947 */ /* 0x000fea0003800000 */
[----:B------:R-:W-:Y:S01]  /*4cc0*/  BPT.TRAP 0x1 ;  /* 0x000000040000795c */ /* 0x000fe20000300000 */
.L_x_993:
[----:B-1----:R-:W-:Y:S05]  /*4cd0*/  @P0 BRA `(.L_x_994) ;  /* 0x0000000000080947 */ /* 0x002fea0003800000 */
[----:B------:R-:W1:Y:S02]  /*4ce0*/  SYNCS.PHASECHK.TRANS64.TRYWAIT P0, [UR61+0x30830], R152 ;  /* 0x03083098ff0075a7 */ /* 0x000e64000800017d */
[----:B-1----:R-:W-:Y:S05]  /*4cf0*/  @!P0 BRA `(.L_x_995) ;  /* 0x0000010400208947 */ /* 0x002fea0003800000 */
.L_x_994:
[----:B------:R-:W-:Y:S01]  /*4d00*/  R2UR UR5, R20 ;  /* 0x00000000140572ca */ /* 0x000fe200000e0000 */
[----:B01----:R-:W-:Y:S01]  /*4d10*/  WARPGROUP.ARRIVE ;  /* 0x00000000000079c5 */ /* 0x003fe20000000000 */
[----:B------:R-:W-:Y:S01]  /*4d20*/  R2UR UR56, R6 ;  /* 0x00000000063872ca */ /* 0x000fe200000e0000 */
[----:B------:R-:W-:Y:S01]  /*4d30*/  UMOV UR59, 0x40000040 ;  /* 0x40000040003b7882 */ /* 0x000fe20000000000 */
[----:B------:R-:W-:Y:S01]  /*4d40*/  R2UR UR57, R7 ;  /* 0x00000000073972ca */ /* 0x000fe200000e0000 */
[----:B------:R-:W-:Y:S01]  /*4d50*/  UMOV UR55, 0x40000040 ;  /* 0x4000004000377882 */ /* 0x000fe20000000000 */
[----:B------:R-:W-:Y:S01]  /*4d60*/  MOV R200, UR53 ;  /* 0x0000003500c87c02 */ /* 0x000fe20008000f00 */
[----:B------:R-:W-:Y:S01]  /*4d70*/  UMOV UR11, 0x40000040 ;  /* 0x40000040000b7882 */ /* 0x000fe20000000000 */
[----:B------:R-:W-:Y:S01]  /*4d80*/  MOV R201, UR52 ;  /* 0x0000003400c97c02 */ /* 0x000fe20008000f00 */
[----:B------:R-:W-:Y:S01]  /*4d90*/  UMOV UR15, 0x40000040 ;  /* 0x40000040000f7882 */ /* 0x000fe20000000000 */
[----:B------:R-:W-:Y:S01]  /*4da0*/  R2UR UR52, R10 ;  /* 0x000000000a3472ca */ /* 0x000fe200000e0000 */
[----:B------:R-:W-:Y:S01]  /*4db0*/  UMOV UR19, 0x40000040 ;  /* 0x4000004000137882 */ /* 0x000fe20000000000 */
[----:B------:R-:W-:Y:S01]  /*4dc0*/  R2UR UR53, R11 ;  /* 0x000000000b3572ca */ /* 0x000fe200000e0000 */
[----:B------:R-:W-:Y:S01]  /*4dd0*/  ULEA UR5, UR4, UR5, 0xb ;  /* 0x0000000504057291 */ /* 0x000fe2000f8e583f */
        /* <DEDUP_REMOVED lines=9> */
[----:B------:R-:W-:Y:S01]  /*4e70*/  HGMMA.64x64x16.F32.BF16 R152, gdesc[UR56], RZ, !UPT, gsb0 ;  /* 0x00e00000389879f0 */ /* 0x000fe2000c0018ff */
[----:B------:R-:W-:Y:S01]  /*4e80*/  UMOV UR54, UR10 ;  /* 0x0000000a00367c82 */ /* 0x000fe20008000000 */
[----:B------:R-:W-:Y:S01]  /*4e90*/  R2UR UR56, R14 ;  /* 0x000000000e3872ca */ /* 0x000fe200000e0000 */
[----:B------:R-:W-:Y:S01]  /*4ea0*/  UIADD3 UR10, UR5, 0x4, URZ ;  /* 0x00000004050a7890 */ /* 0x000fe2000fffe03f */
[----:B------:R-:W-:Y:S01]  /*4eb0*/  R2UR UR57, R15 ;  /* 0x000000000f3972ca */ /* 0x000fe200000e0000 */
[----:B------:R-:W-:Y:S01]  /*4ec0*/  UMOV UR59, 0x40000040 ;  /* 0x40000040003b7882 */ /* 0x000fe20000000000 */
[----:B------:R-:W-:Y:S01]  /*4ed0*/  UIADD3 UR22, UR5, 0x204, URZ ;  /* 0x0000020405167890 */ /* 0x000fe2000fffe03f */
[-C--:B------:R-:W-:Y:S01]  /*4ee0*/  FMUL.FTZ R29, R29, R0.reuse ;  /* 0x000000001d1d7220 */ /* 0x080fe20000410000 */
[----:B------:R-:W-:Y:S01]  /*4ef0*/  UIADD3 UR26, UR5, 0x206, URZ ;  /* 0x00000206051a7890 */ /* 0x000fe2000fffe03f */
[-C--:B------:R-:W-:Y:S01]  /*4f00*/  FMUL.FTZ R32, R32, R0.reuse ;  /* 0x0000000020207220 */ /* 0x080fe20000410000 */
[----:B------:R-:W-:Y:S01]  /*4f10*/  UMOV UR58, UR10 ;  /* 0x0000000a003a7c82 */ /* 0x000fe20008000000 */
        /* <DEDUP_REMOVED lines=72> */
[----:B------:R-:W-:Y:S01]  /*53a0*/  HGMMA.64x64x16.F32.BF16 R152, gdesc[UR52], R152, gsb0 ;  /* 0x00e00000349879f0 */ /* 0x000fe20008001898 */
[----:B------:R-:W-:Y:S01]  /*53b0*/  R2UR UR53, R200 ;  /* 0x00000000c83572ca */ /* 0x000fe200000e0000 */
[----:B------:R-:W-:Y:S01]  /*53c0*/  UIADD3 UR54, UR5, 0x604, URZ ;  /* 0x0000060405367890 */ /* 0x000fe2000fffe03f */
[----:B------:R-:W-:Y:S01]  /*53d0*/  R2UR UR52, R201 ;  /* 0x00000000c93472ca */ /* 0x000fe200000e0000 */
[----:B------:R-:W-:Y:S01]  /*53e0*/  UMOV UR55, 0x40000040 ;  /* 0x4000004000377882 */ /* 0x000fe20000000000 */
[----:B------:R-:W-:Y:S01]  /*53f0*/  UIADD3 UR5, UR5, 0x606, URZ ;  /* 0x0000060605057890 */ /* 0x000fe2000fffe03f */
        /* <DEDUP_REMOVED lines=68> */
[----:B------:R-:W-:Y:S01]  /*5840*/  HGMMA.64x64x16.F32.BF16 R152, gdesc[UR56], R152, gsb0 ;  /* 0x00e00000389879f0 */ /* 0x000fe20008001898 */
[----:B------:R-:W-:Y:S01]  /*5850*/  R2UR UR56, R12 ;  /* 0x000000000c3872ca */ /* 0x000fe200000e0000 */
[----:B------:R-:W-:Y:S01]  /*5860*/  UMOV UR58, UR5 ;  /* 0x00000005003a7c82 */ /* 0x000fe20008000000 */
[----:B------:R-:W-:Y:S01]  /*5870*/  R2UR UR57, R13 ;  /* 0x000000000d3972ca */ /* 0x000fe200000e0000 */
[----:B------:R-:W-:Y:S01]  /*5880*/  UMOV UR59, 0x40000040 ;  /* 0x40000040003b7882 */ /* 0x000fe20000000000 */
[----:B------:R-:W-:Y:S02]  /*5890*/  WARPGROUP.DEPBAR.LE gsb0, 0x0 ;  /* 0x00008000000079c5 */ /* 0x000fe40000010000 */
[----:B------:R-:W-:-:S06]  /*58a0*/  WARPGROUP.ARRIVE ;  /* 0x00000000000079c5 */ /* 0x000fcc0000000000 */
[----:B------:R-:W-:Y:S03]  /*58b0*/  HGMMA.64x64x16.F32.BF16 R152, gdesc[UR8], R152, gsb0 ;  /* 0x00e00000089879f0 */ /* 0x000fe60008001898 */
        /* <DEDUP_REMOVED lines=37> */
[----:B------:R-:W-:Y:S05]  /*5b10*/  @!P4 BRA `(.L_x_996) ;  /* 0x000000000004c947 */ /* 0x000fea0003800000 */
[----:B------:R-:W-:Y:S01]  /*5b20*/  BPT.TRAP 0x1 ;  /* 0x000000040000795c */ /* 0x000fe20000300000 */
.L_x_996:
        /* <DEDUP_REMOVED lines=8> */
.L_x_997:
[----:B-1----:R-:W-:Y:S05]  /*5bb0*/  @P0 BRA `(.L_x_998) ;  /* 0x0000000000080947 */ /* 0x002fea0003800000 */
[----:B------:R-:W1:Y:S02]  /*5bc0*/  SYNCS.PHASECHK.TRANS64.TRYWAIT P0, [UR14+0x30850], R0 ;  /* 0x03085000ff0075a7 */ /* 0x000e64000800014e */
[----:B-1----:R-:W-:Y:S05]  /*5bd0*/  @!P0 BRA `(.L_x_999) ;  /* 0x000000f400808947 */ /* 0x002fea0003800000 */
.L_x_998:
[----:B------:R-:W-:Y:S01]  /*5be0*/  R2UR UR5, R16 ;  /* 0x00000000100572ca */ /* 0x000fe200000e0000 */
[----:B------:R-:W-:Y:S01]  /*5bf0*/  WARPGROUP.ARRIVE ;  /* 0x00000000000079c5 */ /* 0x000fe20000000000 */
[----:B------:R-:W-:Y:S01]  /*5c00*/  UMOV UR11, 0x40000040 ;  /* 0x40000040000b7882 */ /* 0x000fe20000000000 */
[----:B------:R-:W-:Y:S01]  /*5c10*/  PLOP3.LUT P0, PT, PT, PT, UP0, 0x80, 0x0 ;  /* 0x000000000000781c */ /* 0x000fe20003f0f008 */
[----:B------:R-:W-:Y:S01]  /*5c20*/  FMUL.FTZ R157, R157, UR7 ;  /* 0x000000079d9d7c20 */ /* 0x000fe20008410000 */
[----:B------:R-:W-:Y:S01]  /*5c30*/  PLOP3.LUT P1, PT, PT, PT, UP0, 0x80, 0x0 ;  /* 0x000000000000781c */ /* 0x000fe20003f2f008 */
[----:B------:R-:W-:Y:S01]  /*5c40*/  FMUL.FTZ R2, R155, UR7 ;  /* 0x000000079b027c20 */ /* 0x000fe20008410000 */
[----:B------:R-:W-:Y:S01]  /*5c50*/  FMUL.FTZ R155, R162, UR7 ;  /* 0x00000007a29b7c20 */ /* 0x000fe20008410000 */
[----:B------:R-:W-:Y:S01]  /*5c60*/  FMUL.FTZ R162, R175, UR7 ;  /* 0x00000007afa27c20 */ /* 0x000fe20008410000 */
[----:B------:R-:W-:Y:S01]  /*5c70*/  MOV R175, R19 ;  /* 0x0000001300af7202 */ /* 0x000fe20000000f00 */
[----:B------:R-:W-:Y:S01]  /*5c80*/  USHF.L.U32 UR15, UR6, 0x6, URZ ;  /* 0x00000006060f7899 */ /* 0x000fe2000800063f */
[----:B------:R-:W-:Y:S01]  /*5c90*/  R2UR UR19, R17 ;  /* 0x00000000111372ca */ /* 0x000fe200000e0000 */
[----:B01----:R-:W-:Y:S01]  /*5ca0*/  FMUL.FTZ R0, R154, UR7 ;  /* 0x000000079a007c20 */ /* 0x003fe20008410000 */
[----:B------:R-:W-:Y:S01]  /*5cb0*/  UIADD3 UR5, UR5, 0x400, URZ ;  /* 0x0000040005057890 */ /* 0x000fe2000fffe03f */
[----:B------:R-:W-:Y:S01]  /*5cc0*/  FMUL.FTZ R154, R159, UR7 ;  /* 0x000000079f9a7c20 */ /* 0x000fe20008410000 */
[----:B------:R-:W-:Y:S01]  /*5cd0*/  ULDC UR22, c[0x0][0x2f0] ;  /* 0x0000bc0000167ab9 */ /* 0x000fe20000000800 */
[----:B------:R-:W-:Y:S01]  /*5ce0*/  FMUL.FTZ R159, R170, UR7 ;  /* 0x00000007aa9f7c20 */ /* 0x000fe20008410000 */
[----:B------:R-:W-:Y:S01]  /*5cf0*/  USHF.R.U32.HI UR5, URZ, 0x4, UR5 ;  /* 0x000000043f057899 */ /* 0x000fe20008011605 */
[----:B------:R-:W-:Y:S01]  /*5d00*/  FMUL.FTZ R170, R173, UR7 ;  /* 0x00000007adaa7c20 */ /* 0x000fe20008410000 */
[----:B------:R-:W-:Y:S01]  /*5d10*/  FMUL.FTZ R152, R152, UR7 ;  /* 0x0000000798987c20 */ /* 0x000fe20008410000 */
[----:B------:R-:W-:Y:S01]  /*5d20*/  FMUL.FTZ R165, R165, UR7 ;  /* 0x00000007a5a57c20 */ /* 0x000fe20008410000 */
[----:B------:R-:W-:Y:S01]  /*5d30*/  ULOP3.LUT UR5, UR5, 0x3fff, URZ, 0xc0, !UPT ;  /* 0x00003fff05057892 */ /* 0x000fe2000f8ec03f */
[----:B------:R-:W-:Y:S01]  /*5d40*/  FMUL.FTZ R172, R172, UR7 ;  /* 0x00000007acac7c20 */ /* 0x000fe20008410000 */
[----:B------:R-:W-:Y:S01]  /*5d50*/  FMUL.FTZ R180, R180, UR7 ;  /* 0x00000007b4b47c20 */ /* 0x000fe20008410000 */
[----:B------:R-:W-:Y:S01]  /*5d60*/  FMUL.FTZ R181, R181, UR7 ;  /* 0x00000007b5b57c20 */ /* 0x000fe20008410000 */
[----:B------:R-:W-:Y:S01]  /*5d70*/  ULOP3.LUT UR5, UR5, 0x2000000, URZ, 0xfc, !UPT ;  /* 0x0200000005057892 */ /* 0x000fe2000f8efc3f */
[----:B------:R-:W-:Y:S01]  /*5d80*/  R2UR UR18, R21 ;  /* 0x00000000151272ca */ /* 0x000fe200000e0000 */
[----:B------:R-:W-:Y:S01]  /*5d90*/  FMUL.FTZ R182, R182, UR7 ;  /* 0x00000007b6b67c20 */ /* 0x000fe20008410000 */
[----:B------:R-:W0:Y:S01]  /*5da0*/  MUFU.TANH R152, R152 ;  /* 0x0000009800987308 */ /* 0x000e220000002400 */
[----:B------:R-:W-:-:S07]  /*5db0*/  ULEA UR5, UR60, UR5, 0xb ;  /* 0x000000053c057291 */ /* 0x000fce000f8e583f */
[----:B------:R-:W-:Y:S01]  /*5dc0*/  UMOV UR10, UR5 ;  /* 0x00000005000a7c82 */ /* 0x000fe20008000000 */
[----:B------:R-:W1:Y:S01]  /*5dd0*/  MUFU.TANH R0, R0 ;  /* 0x0000000000007308 */ /* 0x000e620000002400 */
[----:B------:R-:W-:Y:S01]  /*5de0*/  HGMMA.64x256x16.F32.BF16 R24, R196, gdesc[UR8].tnspB, R24, gsb0 ;  /* 0x43e00008c4187df0 */ /* 0x000fe20008001818 */
[----:B------:R-:W-:Y:S01]  /*5df0*/  UIADD3 UR10, UR5, 0x80, URZ ;  /* 0x00000080050a7890 */ /* 0x000fe2000fffe03f */
[----:B------:R-:W-:-:S05]  /*5e00*/  UMOV UR11, 0x40000040 ;  /* 0x40000040000b7882 */ /* 0x000fca0000000000 */
[----:B------:R-:W2:Y:S08]  /*5e10*/  MUFU.TANH R2, R2 ;  /* 0x0000000200027308 */ /* 0x000eb00000002400 */
[----:B------:R-:W3:Y:S08]  /*5e20*/  MUFU.TANH R154, R154 ;  /* 0x0000009a009a7308 */ /* 0x000ef00000002400 */
[----:B------:R-:W4:Y:S08]  /*5e30*/  MUFU.TANH R155, R155 ;  /* 0x0000009b009b7308 */ /* 0x000f300000002400 */
[----:B------:R-:W0:Y:S08]  /*5e40*/  MUFU.TANH R165, R165 ;  /* 0x000000a500a57308 */ /* 0x000e300000002400 */
[----:B------:R-:W0:Y:S08]  /*5e50*/  MUFU.TANH R159, R159 ;  /* 0x0000009f009f7308 */ /* 0x000e300000002400 */
[----:B------:R-:W0:Y:S08]  /*5e60*/  MUFU.TANH R172, R172 ;  /* 0x000000ac00ac7308 */ /* 0x000e300000002400 */
[----:B------:R-:W0:Y:S08]  /*5e70*/  MUFU.TANH R170, R170 ;  /* 0x000000aa00aa7308 */ /* 0x000e300000002400 */
[----:B------:R-:W0:Y:S08]  /*5e80*/  MUFU.TANH R162, R162 ;  /* 0x000000a200a27308 */ /* 0x000e300000002400 */
[----:B------:R-:W0:Y:S08]  /*5e90*/  MUFU.TANH R180, R180 ;  /* 0x000000b400b47308 */ /* 0x000e300000002400 */
[----:B------:R-:W0:Y:S01]  /*5ea0*/  MUFU.TANH R181, R181 ;  /* 0x000000b500b57308 */ /* 0x000e220000002400 */
[----:B------:R-:W-:-:S02]  /*5eb0*/  WARPGROUP.DEPBAR.LE gsb0, 0x0 ;  /* 0x00008000000079c5 */ /* 0x000fc40000010000 */
        /* <DEDUP_REMOVED lines=9> */
[----:B------:R-:W-:Y:S02]  /*5f50*/  UMOV UR11, 0x40000040 ;  /* 0x40000040000b7882 */ /* 0x000fe40000000000 */
[----:B------:R-:W-:Y:S01]  /*5f60*/  @UP0 ULDC UR5, c[0x0][0x44c] ;  /* 0x0001130000050ab9 */ /* 0x000fe20000000800 */
[----:B------:R-:W-:Y:S02]  /*5f70*/  WARPGROUP.DEPBAR.LE gsb0, 0x0 ;  /* 0x00008000000079c5 */ /* 0x000fe40000010000 */
[----:B------:R-:W-:Y:S01]  /*5f80*/  WARPGROUP.ARRIVE ;  /* 0x00000000000079c5 */ /* 0x000fe20000000000 */
[----:B------:R-:W-:Y:S01]  /*5f90*/  FMUL.FTZ R188, R153, UR7 ;  /* 0x0000000799bc7c20 */ /* 0x000fe20008410000 */
[----:B------:R-:W-:Y:S01]  /*5fa0*/  FMUL.FTZ R153, R158, UR7 ;  /* 0x000000079e997c20 */ /* 0x000fe20008410000 */
[----:B------:R-:W-:Y:S01]  /*5fb0*/  FMUL.FTZ R191, R169, UR7 ;  /* 0x00000007a9bf7c20 */ /* 0x000fe20008410000 */
[----:B------:R-:W-:Y:S01]  /*5fc0*/  FMUL.FTZ R158, R167, UR7 ;  /* 0x00000007a79e7c20 */ /* 0x000fe20008410000 */
[----:B------:R-:W-:-:S15]  /*5fd0*/  FMUL.FTZ R190, R168, UR7 ;  /* 0x00000007a8be7c20 */ /* 0x000fde0008410000 */
[----:B------:R-:W-:-:S01]  /*5fe0*/  NOP ;  /* 0x0000000000007918 */ /* 0x000fc20000000000 */
[----:B------:R-:W-:Y:S01]  /*5ff0*/  HGMMA.64x256x16.F32.BF16 R24, R184, gdesc[UR8].tnspB, R24, gsb0 ;  /* 0x43e00008b8187df0 */ /* 0x000fe20008001818 */
[----:B------:R-:W-:Y:S01]  /*6000*/  FMUL.FTZ R189, R156, UR7 ;  /* 0x000000079cbd7c20 */ /* 0x000fe20008410000 */
[----:B------:R-:W-:Y:S01]  /*6010*/  UMOV UR10, UR22 ;  /* 0x00000016000a7c82 */ /* 0x000fe20008000000 */
[----:B------:R-:W-:Y:S01]  /*6020*/  FMUL.FTZ R156, R163, UR7 ;  /* 0x00000007a39c7c20 */ /* 0x000fe20008410000 */
[----:B------:R-:W-:Y:S01]  /*6030*/  FMUL.FTZ R163, R178, UR7 ;  /* 0x00000007b2a37c20 */ /* 0x000fe20008410000 */
[----:B------:R-:W-:Y:S01]  /*6040*/  IMAD.U32 R173, RZ, RZ, UR10 ;  /* 0x0000000affad7e24 */ /* 0x000fe2000f8e00ff */
[----:B------:R-:W-:Y:S01]  /*6050*/  ULDC UR22, c[0x0][0x288] ;  /* 0x0000a20000167ab9 */ /* 0x000fe20000000800 */
[----:B------:R-:W0:Y:S01]  /*6060*/  MUFU.TANH R188, R188 ;  /* 0x000000bc00bc7308 */ /* 0x000e220000002400 */
[----:B------:R-:W-:-:S07]  /*6070*/  UMOV UR11, UR22 ;  /* 0x00000016000b7c82 */ /* 0x000fce0008000000 */
[----:B------:R-:W0:Y:S08]  /*6080*/  MUFU.TANH R189, R189 ;  /* 0x000000bd00bd7308 */ /* 0x000e300000002400 */
[----:B------:R-:W0:Y:S08]  /*6090*/  MUFU.TANH R153, R153 ;  /* 0x0000009900997308 */ /* 0x000e300000002400 */
[----:B------:R-:W0:Y:S08]  /*60a0*/  MUFU.TANH R156, R156 ;  /* 0x0000009c009c7308 */ /* 0x000e300000002400 */
[----:B------:R-:W0:Y:S08]  /*60b0*/  MUFU.TANH R158, R158 ;  /* 0x0000009e009e7308 */ /* 0x000e300000002400 */
[----:B------:R-:W0:Y:S08]  /*60c0*/  MUFU.TANH R190, R190 ;  /* 0x000000be00be7308 */ /* 0x000e300000002400 */
[----:B------:R-:W0:Y:S08]  /*60d0*/  MUFU.TANH R191, R191 ;  /* 0x000000bf00bf7308 */ /* 0x000e300000002400 */
[----:B------:R-:W0:Y:S01]  /*60e0*/  MUFU.TANH R163, R163 ;  /* 0x000000a300a37308 */ /* 0x000e220000002400 */
[----:B------:R-:W-:-:S07]  /*60f0*/  WARPGROUP.DEPBAR.LE gsb0, 0x0 ;  /* 0x00008000000079c5 */ /* 0x000fce0000010000 */
[----:B------:R5:W0:Y:S01]  /*6100*/  MUFU.TANH R184, R157 ;  /* 0x0000009d00b87308 */ /* 0x000a220000002400 */
        /* <DEDUP_REMOVED lines=8> */
[----:B-----5:R-:W-:Y:S01]  /*6190*/  FMUL.FTZ R157, R166, UR7 ;  /* 0x00000007a69d7c20 */ /* 0x020fe20008410000 */
[----:B------:R-:W-:Y:S01]  /*61a0*/  @P0 IMAD.HI.U32 R166, R19, UR5, RZ ;  /* 0x0000000513a60c27 */ /* 0x000fe2000f8e00ff */
[----:B------:R-:W-:Y:S01]  /*61b0*/  @UP0 ULDC UR5, c[0x0][0x450] ;  /* 0x0001140000050ab9 */ /* 0x000fe20000000800 */
[----:B------:R-:W0:Y:S03]  /*61c0*/  MUFU.TANH R185, R185 ;  /* 0x000000b900b97308 */ /* 0x000e260000002400 */
[----:B------:R-:W-:Y:S01]  /*61d0*/  @P1 SHF.R.U32.HI R175, RZ, UR5, R166 ;  /* 0x00000005ffaf1c19 */ /* 0x000fe200080116a6 */
[----:B------:R-:W-:Y:S01]  /*61e0*/  IMAD.U32 R166, RZ, RZ, UR61 ;  /* 0x0000003dffa67e24 */ /* 0x000fe2000f8e00ff */
[----:B------:R-:W-:-:S03]  /*61f0*/  UIADD3 UR5, -UR15, 0x1, URZ ;  /* 0x000000010f057890 */ /* 0x000fc6000fffe13f */
[----:B------:R-:W-:Y:S01]  /*6200*/  @!P5 VIADD R166, R166, 0x30840 ;  /* 0x00030840a6a6d836 */ /* 0x000fe20000000000 */
[----:B------:R-:W5:Y:S01]  /*6210*/  SHFL.IDX PT, R169, R175, RZ, 0x1c1f ;  /* 0x001c1fffafa97589 */ /* 0x000f6200000e0000 */
[----:B------:R-:W0:Y:S01]  /*6220*/  MUFU.TANH R186, R186 ;  /* 0x000000ba00ba7308 */ /* 0x000e220000002400 */
[----:B------:R-:W-:Y:S02]  /*6230*/  IMAD.U32 R168, RZ, RZ, UR5 ;  /* 0x00000005ffa87e24 */ /* 0x000fe4000f8e00ff */
[----:B------:R-:W-:Y:S02]  /*6240*/  @!P5 PRMT R167, RZ, 0x654, R166 ;  /* 0x00000654ffa7d816 */ /* 0x000fe400000000a6 */
[----:B------:R-:W-:Y:S02]  /*6250*/  IMAD R168, R5, -0x2, R168 ;  /* 0xfffffffe05a87824 */ /* 0x000fe400078e02a8 */
[----:B------:R1:W-:Y:S01]  /*6260*/  @!P5 SYNCS.ARRIVE.TRANS64.RED.A1T0 RZ, [R167+URZ], RZ ;  /* 0x000000ffa7ffd9a7 */ /* 0x0003e2000810043f */
[----:B------:R-:W0:Y:S01]  /*6270*/  MUFU.TANH R187, R187 ;  /* 0x000000bb00bb7308 */ /* 0x000e220000002400 */
[----:B------:R-:W-:Y:S01]  /*6280*/  IMAD R168, R173, UR19, R168 ;  /* 0x00000013ada87c24 */ /* 0x000fe2000f8e02a8 */
[----:B------:R-:W-:-:S03]  /*6290*/  ULDC UR19, c[0x0][0x9e0] ;  /* 0x0002780000137ab9 */ /* 0x000fc60000000800 */
[----:B------:R-:W-:Y:S02]  /*62a0*/  VIADD R168, R168, -UR11 ;  /* 0x8000000ba8a87c36 */ /* 0x000fe40008000000 */
[----:B-1----:R-:W-:Y:S01]  /*62b0*/  FMUL.FTZ R167, R183, UR7 ;  /* 0x00000007b7a77c20 */ /* 0x002fe20008410000 */
[----:B------:R-:W1:Y:S01]  /*62c0*/  MUFU.TANH R157, R157 ;  /* 0x0000009d009d7308 */ /* 0x000e620000002400 */
[C---:B------:R-:W-:Y:S01]  /*62d0*/  VIADD R192, R168.reuse, UR18 ;  /* 0x00000012a8c07c36 */ /* 0x040fe20008000000 */
[----:B------:R-:W-:-:S05]  /*62e0*/  IADD3 R183, R168, UR19, RZ ;  /* 0x00000013a8b77c10 */ /* 0x000fca000fffe0ff */
[--C-:B-----5:R-:W-:Y:S01]  /*62f0*/  IMAD.IADD R178, R183, 0x1, R169.reuse ;  /* 0x00000001b7b27824 */ /* 0x120fe200078e02a9 */
[----:B------:R-:W0:Y:S01]  /*6300*/  MUFU.TANH R160, R160 ;  /* 0x000000a000a07308 */ /* 0x000e220000002400 */
[----:B------:R-:W-:-:S07]  /*6310*/  IMAD.IADD R179, R192, 0x1, R169 ;  /* 0x00000001c0b37824 */ /* 0x000fce00078e02a9 */
[----:B------:R-:W0:Y:S08]  /*6320*/  MUFU.TANH R161, R161 ;  /* 0x000000a100a17308 */ /* 0x000e300000002400 */
[----:B------:R-:W0:Y:S08]  /*6330*/  MUFU.TANH R171, R171 ;  /* 0x000000ab00ab7308 */ /* 0x000e300000002400 */
[----:B------:R-:W0:Y:S08]  /*6340*/  MUFU.TANH R176, R176 ;  /* 0x000000b000b07308 */ /* 0x000e300000002400 */
[----:B------:R-:W0:Y:S08]  /*6350*/  MUFU.TANH R164, R164 ;  /* 0x000000a400a47308 */ /* 0x000e300000002400 */
[----:B------:R0:W0:Y:S08]  /*6360*/  MUFU.TANH R166, R182 ;  /* 0x000000b600a67308 */ /* 0x0000300000002400 */
[----:B------:R-:W0:Y:S01]  /*6370*/  MUFU.TANH R167, R167 ;  /* 0x000000a700a77308 */ /* 0x000e220000002400 */
[----:B-1234-:R-:W-:Y:S05]  /*6380*/  @!P6 BRA `(.L_x_1000) ;  /* 0x00000000006ce947 */ /* 0x01efea0003800000 */
[----:B------:R-:W-:Y:S01]  /*6390*/  R2UR UR5, R17 ;  /* 0x00000000110572ca */ /* 0x000fe200000e0000 */
[----:B------:R-:W-:Y:S01]  /*63a0*/  IMAD.U32 R168, RZ, RZ, UR10 ;  /* 0x0000000affa87e24 */ /* 0x000fe2000f8e00ff */
[----:B------:R-:W-:Y:S11]  /*63b0*/  BSSY B0, `(.L_x_1001) ;  /* 0x0000014000007945 */ /* 0x000ff60003800000 */
[----:B------:R-:W-:-:S04]  /*63c0*/  IMAD R168, R168, UR5, R169 ;  /* 0x00000005a8a87c24 */ /* 0x000fc8000f8e02a9 */
[----:B------:R-:W-:-:S05]  /*63d0*/  VIADD R173, R168, -UR11 ;  /* 0x8000000ba8ad7c36 */ /* 0x000fca0008000000 */
[----:B------:R-:W-:-:S13]  /*63e0*/  ISETP.GT.AND P0, PT, R173, -0x1, PT ;  /* 0xffffffffad00780c */ /* 0x000fda0003f04270 */
[----:B------:R-:W-:Y:S05]  /*63f0*/  @P0 BRA `(.L_x_1002) ;  /* 0x0000000000240947 */ /* 0x000fea0003800000 */
[----:B------:R-:W-:Y:S01]  /*6400*/  ULDC UR5, c[0x0][0x9e4] ;  /* 0x0002790000057ab9 */ /* 0x000fe20000000800 */
[----:B------:R-:W-:Y:S02]  /*6410*/  LOP3.LUT R173, RZ, R173, RZ, 0x33, !PT ;  /* 0x000000adffad7212 */ /* 0x000fe400078e33ff */
[----:B------:R-:W-:-:S04]  /*6420*/  MOV R177, UR5 ;  /* 0x0000000500b17c02 */ /* 0x000fc80008000f00 */
[----:B------:R-:W-:-:S13]  /*6430*/  ISETP.NE.AND P0, PT, R177, 0x1, PT ;  /* 0x00000001b100780c */ /* 0x000fda0003f05270 */
[----:B------:R-:W1:Y:S02]  /*6440*/  @P0 LDC.64 R168, c[0x0][0x9e8] ;  /* 0x00027a00ffa80b82 */ /* 0x000e640000000a00 */
[----:B-1----:R-:W-:-:S05]  /*6450*/  @P0 IMAD.HI.U32 R168, R173, R168, RZ ;  /* 0x000000a8ada80227 */ /* 0x002fca00078e00ff */
[----:B------:R-:W-:-:S04]  /*6460*/  @P0 SHF.R.U32.HI R173, RZ, R169, R168 ;  /* 0x000000a9ffad0219 */ /* 0x000fc800000116a8 */
[----:B------:R-:W-:Y:S01]  /*6470*/  LOP3.LUT R173, RZ, R173, RZ, 0x33, !PT ;  /* 0x000000adffad7212 */ /* 0x000fe200078e33ff */
[----:B------:R-:W-:Y:S06]  /*6480*/  BRA `(.L_x_1003) ;  /* 0x0000000000187947 */ /* 0x000fec0003800000 */
.L_x_1002:
[----:B------:R-:W-:Y:S02]  /*6490*/  ULDC UR5, c[0x0][0x9e4] ;  /* 0x0002790000057ab9 */ /* 0x000fe40000000800 */
[----:B------:R-:W-:-:S05]  /*64a0*/  IMAD.U32 R177, RZ, RZ, UR5 ;  /* 0x00000005ffb17e24 */ /* 0x000fca000f8e00ff */
[----:B------:R-:W-:-:S13]  /*64b0*/  ISETP.NE.AND P0, PT, R177, 0x1, PT ;  /* 0x00000001b100780c */ /* 0x000fda0003f05270 */
[----:B------:R-:W1:Y:S02]  /*64c0*/  @P0 LDC.64 R168, c[0x0][0x9e8] ;  /* 0x00027a00ffa80b82 */ /* 0x000e640000000a00 */
[----:B-1----:R-:W-:-:S05]  /*64d0*/  @P0 IMAD.HI.U32 R168, R173, R168, RZ ;  /* 0x000000a8ada80227 */ /* 0x002fca00078e00ff */
[----:B------:R-:W-:-:S07]  /*64e0*/  @P0 SHF.R.U32.HI R173, RZ, R169, R168 ;  /* 0x000000a9ffad0219 */ /* 0x000fce00000116a8 */
.L_x_1003:
[----:B------:R-:W-:Y:S05]  /*64f0*/  BSYNC B0 ;  /* 0x0000000000007941 */ /* 0x000fea0003800000 */
.L_x_1001:
[----:B------:R-:W-:-:S04]  /*6500*/  IMAD R168, R173, R177, -UR15 ;  /* 0x8000000fada87e24 */ /* 0x000fc8000f8e02b1 */
[----:B------:R-:W-:-:S05]  /*6510*/  IMAD R168, R5, -0x2, R168 ;  /* 0xfffffffe05a87824 */ /* 0x000fca00078e02a8 */
[----:B------:R-:W-:Y:S02]  /*6520*/  VIADDMNMX R178, R168, R177, R178, PT ;  /* 0x000000b1a8b27246 */ /* 0x000fe400038001b2 */
[----:B------:R-:W-:-:S07]  /*6530*/  VIMNMX R179, R179, R168, !PT ;  /* 0x000000a8b3b37248 */ /* 0x000fce0007fe0100 */
.L_x_1000:
[----:B------:R-:W-:-:S06]  /*6540*/  UISETP.GT.AND UP1, UPT, UR6, -0x1, UPT ;  /* 0xffffffff0600788c */ /* 0x000fcc000bf24270 */
[----:B------:R-:W-:-:S04]  /*6550*/  PLOP3.LUT P0, PT, PT, PT, UP1, 0x80, 0x0 ;  /* 0x000000000000781c */ /* 0x000fc80003f0f018 */
[C---:B------:R-:W-:Y:S02]  /*6560*/  ISETP.GT.AND P1, PT, R179.reuse, RZ, P0 ;  /* 0x000000ffb300720c */ /* 0x040fe40000724270 */
[C---:B------:R-:W-:Y:S02]  /*6570*/  ISETP.GT.AND P3, PT, R179.reuse, 0x1, P0 ;  /* 0x00000001b300780c */ /* 0x040fe40000764270 */
[----:B------:R-:W-:Y:S02]  /*6580*/  ISETP.LT.OR P2, PT, R178, 0x1, P1 ;  /* 0x00000001b200780c */ /* 0x000fe40000f41670 */
[C---:B------:R-:W-:Y:S02]  /*6590*/  ISETP.GT.AND P1, PT, R179.reuse, 0x8, P0 ;  /* 0x00000008b300780c */ /* 0x040fe40000724270 */
[----:B0-----:R-:W-:Y:S02]  /*65a0*/  FSEL R177, R152, -INF , !P2 ;  /* 0xff80000098b17808 */ /* 0x001fe40005000000 */
[----:B------:R-:W-:Y:S01]  /*65b0*/  ISETP.GT.AND P2, PT, R179, 0x9, P0 ;  /* 0x00000009b300780c */ /* 0x000fe20000744270 */
[----:B------:R-:W0:Y:S01]  /*65c0*/  SHFL.IDX PT, R152, R175, 0x1, 0x1c1f ;  /* 0x003c1f00af987f89 */ /* 0x000e2200000e0000 */
[----:B------:R-:W-:-:S02]  /*65d0*/  ISETP.LT.OR P1, PT, R178, 0x9, P1 ;  /* 0x00000009b200780c */ /* 0x000fc40000f21670 */
[C---:B------:R-:W-:Y:S02]  /*65e0*/  ISETP.LT.OR P3, PT, R178.reuse, 0x2, P3 ;  /* 0x00000002b200780c */ /* 0x040fe40001f61670 */
[----:B------:R-:W-:Y:S02]  /*65f0*/  ISETP.LT.OR P2, PT, R178, 0xa, P2 ;  /* 0x0000000ab200780c */ /* 0x000fe40001741670 */
[----:B------:R-:W-:Y:S02]  /*6600*/  FSEL R189, R189, -INF , !P1 ;  /* 0xff800000bdbd7808 */ /* 0x000fe40004800000 */
[----:B------:R-:W-:Y:S02]  /*6610*/  FSEL R188, R188, -INF , !P3 ;  /* 0xff800000bcbc7808 */ /* 0x000fe40005800000 */
[----:B------:R-:W-:Y:S02]  /*6620*/  ISETP.GT.AND P1, PT, R179, 0x11, P0 ;  /* 0x00000011b300780c */ /* 0x000fe40000724270 */
[----:B------:R-:W-:-:S02]  /*6630*/  FSEL R184, R184, -INF , !P2 ;  /* 0xff800000b8b87808 */ /* 0x000fc40005000000 */
[C---:B------:R-:W-:Y:S02]  /*6640*/  ISETP.GT.AND P3, PT, R179.reuse, 0x10, P0 ;  /* 0x00000010b300780c */ /* 0x040fe40000764270 */
[----:B------:R-:W-:Y:S02]  /*6650*/  ISETP.GT.AND P2, PT, R179, 0x18, P0 ;  /* 0x00000018b300780c */ /* 0x000fe40000744270 */
[C---:B------:R-:W-:Y:S02]  /*6660*/  ISETP.LT.OR P1, PT, R178.reuse, 0x12, P1 ;  /* 0x00000012b200780c */ /* 0x040fe40000f21670 */
[C---:B------:R-:W-:Y:S02]  /*6670*/  ISETP.LT.OR P3, PT, R178.reuse, 0x11, P3 ;  /* 0x00000011b200780c */ /* 0x040fe40001f61670 */
[----:B------:R-:W-:Y:S02]  /*6680*/  ISETP.LT.OR P2, PT, R178, 0x19, P2 ;  /* 0x00000019b200780c */ /* 0x000fe40001741670 */
[----:B------:R-:W-:-:S02]  /*6690*/  FSEL R186, R186, -INF , !P1 ;  /* 0xff800000baba7808 */ /* 0x000fc40004800000 */
[----:B------:R-:W-:Y:S02]  /*66a0*/  FSEL R185, R185, -INF , !P3 ;  /* 0xff800000b9b97808 */ /* 0x000fe40005800000 */
[----:B------:R-:W-:Y:S02]  /*66b0*/  ISETP.GT.AND P1, PT, R179, 0x20, P0 ;  /* 0x00000020b300780c */ /* 0x000fe40000724270 */
[----:B------:R-:W-:Y:S02]  /*66c0*/  FSEL R187, R187, -INF , !P2 ;  /* 0xff800000bbbb7808 */ /* 0x000fe40005000000 */
[C---:B------:R-:W-:Y:S02]  /*66d0*/  ISETP.GT.AND P3, PT, R179.reuse, 0x19, P0 ;  /* 0x00000019b300780c */ /* 0x040fe40000764270 */
[----:B------:R-:W-:Y:S02]  /*66e0*/  ISETP.GT.AND P2, PT, R179, 0x21, P0 ;  /* 0x00000021b300780c */ /* 0x000fe40000744270 */
        /* <DEDUP_REMOVED lines=14> */
[----:B------:R-:W-:Y:S02]  /*67d0*/  FSEL R170, R171, -INF , !P2 ;  /* 0xff800000abaa7808 */ /* 0x000fe40005000000 */
[C---:B------:R-:W-:Y:S02]  /*67e0*/  ISETP.GT.AND P3, PT, R179.reuse, 0x31, P0 ;  /* 0x00000031b300780c */ /* 0x040fe40000764270 */
[C---:B------:R-:W-:Y:S02]  /*67f0*/  ISETP.GT.AND P1, PT, R179.reuse, 0x38, P0 ;  /* 0x00000038b300780c */ /* 0x040fe40000724270 */
[----:B------:R-:W-:Y:S01]  /*6800*/  ISETP.GT.AND P2, PT, R179, 0x39, P0 ;  /* 0x00000039b300780c */ /* 0x000fe20000744270 */
[----:B0-----:R-:W-:Y:S01]  /*6810*/  IMAD.IADD R179, R192, 0x1, R152 ;  /* 0x00000001c0b37824 */ /* 0x001fe200078e0298 */
[----:B------:R-:W-:-:S02]  /*6820*/  ISETP.LT.OR P3, PT, R178, 0x32, P3 ;  /* 0x00000032b200780c */ /* 0x000fc40001f61670 */
[C---:B------:R-:W-:Y:S02]  /*6830*/  ISETP.LT.OR P1, PT, R178.reuse, 0x39, P1 ;  /* 0x00000039b200780c */ /* 0x040fe40000f21670 */
[----:B------:R-:W-:Y:S01]  /*6840*/  ISETP.LT.OR P2, PT, R178, 0x3a, P2 ;  /* 0x0000003ab200780c */ /* 0x000fe20001741670 */
[----:B------:R-:W-:Y:S01]  /*6850*/  IMAD.IADD R178, R183, 0x1, R152 ;  /* 0x00000001b7b27824 */ /* 0x000fe200078e0298 */
[----:B------:R-:W-:Y:S02]  /*6860*/  FSEL R176, R176, -INF , !P3 ;  /* 0xff800000b0b07808 */ /* 0x000fe40005800000 */
        /* <DEDUP_REMOVED lines=14> */
[----:B------:R-:W0:Y:S02]  /*6950*/  @P1 LDC.64 R168, c[0x0][0x9e8] ;  /* 0x00027a00ffa81b82 */ /* 0x000e240000000a00 */
[----:B0-----:R-:W-:-:S05]  /*6960*/  @P1 IMAD.HI.U32 R168, R181, R168, RZ ;  /* 0x000000a8b5a81227 */ /* 0x001fca00078e00ff */
[----:B------:R-:W-:-:S04]  /*6970*/  @P1 SHF.R.U32.HI R181, RZ, R169, R168 ;  /* 0x000000a9ffb51219 */ /* 0x000fc800000116a8 */
[----:B------:R-:W-:Y:S01]  /*6980*/  LOP3.LUT R181, RZ, R181, RZ, 0x33, !PT ;  /* 0x000000b5ffb57212 */ /* 0x000fe200078e33ff */
[----:B------:R-:W-:Y:S06]  /*6990*/  BRA `(.L_x_1007) ;  /* 0x0000000000187947 */ /* 0x000fec0003800000 */
.L_x_1006:
[----:B------:R-:W-:Y:S02]  /*69a0*/  ULDC UR5, c[0x0][0x9e4] ;  /* 0x0002790000057ab9 */ /* 0x000fe40000000800 */
[----:B------:R-:W-:-:S05]  /*69b0*/  IMAD.U32 R183, RZ, RZ, UR5 ;  /* 0x00000005ffb77e24 */ /* 0x000fca000f8e00ff */
[----:B------:R-:W-:-:S13]  /*69c0*/  ISETP.NE.AND P1, PT, R183, 0x1, PT ;  /* 0x00000001b700780c */ /* 0x000fda0003f25270 */
[----:B------:R-:W0:Y:S02]  /*69d0*/  @P1 LDC.64 R168, c[0x0][0x9e8] ;  /* 0x00027a00ffa81b82 */ /* 0x000e240000000a00 */
[----:B0-----:R-:W-:-:S05]  /*69e0*/  @P1 IMAD.HI.U32 R168, R181, R168, RZ ;  /* 0x000000a8b5a81227 */ /* 0x001fca00078e00ff */
[----:B------:R-:W-:-:S07]  /*69f0*/  @P1 SHF.R.U32.HI R181, RZ, R169, R168 ;  /* 0x000000a9ffb51219 */ /* 0x000fce00000116a8 */
.L_x_1007:
[----:B------:R-:W-:Y:S05]  /*6a00*/  BSYNC B0 ;  /* 0x0000000000007941 */ /* 0x000fea0003800000 */
.L_x_1005:
[----:B------:R-:W-:-:S04]  /*6a10*/  IMAD R152, R181, R183, -UR15 ;  /* 0x8000000fb5987e24 */ /* 0x000fc8000f8e02b7 */
[----:B------:R-:W-:-:S05]  /*6a20*/  IMAD R152, R5, -0x2, R152 ;  /* 0xfffffffe05987824 */ /* 0x000fca00078e0298 */
[----:B------:R-:W-:Y:S02]  /*6a30*/  VIADDMNMX R178, R152, R183, R178, PT ;  /* 0x000000b798b27246 */ /* 0x000fe400038001b2 */
[----:B------:R-:W-:-:S07]  /*6a40*/  VIMNMX R179, R179, R152, !PT ;  /* 0x00000098b3b37248 */ /* 0x000fce0007fe0100 */
.L_x_1004:
[----:B------:R-:W-:Y:S01]  /*6a50*/  FMNMX.FTZ R169, R177, R4, !PT ;  /* 0x00000004b1a97209 */ /* 0x000fe20007810000 */
[----:B------:R-:W-:Y:S01]  /*6a60*/  ULDC UR5, c[0x0][0x988] ;  /* 0x0002620000057ab9 */ /* 0x000fe20000000800 */
[----:B------:R-:W-:Y:S01]  /*6a70*/  ISETP.GT.AND P1, PT, R179, 0x1, P0 ;  /* 0x00000001b300780c */ /* 0x000fe20000724270 */
[----:B------:R-:W-:Y:S01]  /*6a80*/  UMOV UR60, UR4 ;  /* 0x00000004003c7c82 */ /* 0x000fe20008000000 */
[----:B------:R-:W-:Y:S02]  /*6a90*/  FMNMX.FTZ R152, R188, R169, !PT ;  /* 0x000000a9bc987209 */ /* 0x000fe40007810000 */
[----:B------:R-:W-:Y:S02]  /*6aa0*/  ISETP.LT.OR P1, PT, R178, 0x2, P1 ;  /* 0x00000002b200780c */ /* 0x000fe40000f21670 */
[----:B------:R-:W-:Y:S02]  /*6ab0*/  FMNMX.FTZ R169, R189, R152, !PT ;  /* 0x00000098bda97209 */ /* 0x000fe40007810000 */
[----:B------:R-:W-:-:S02]  /*6ac0*/  FSEL R2, R2, -INF , !P1 ;  /* 0xff80000002027808 */ /* 0x000fc40004800000 */
[----:B------:R-:W-:Y:S02]  /*6ad0*/  FMNMX.FTZ R152, R184, R169, !PT ;  /* 0x000000a9b8987209 */ /* 0x000fe40007810000 */
[----:B------:R-:W-:Y:S02]  /*6ae0*/  ISETP.GT.AND P1, PT, R179, RZ, P0 ;  /* 0x000000ffb300720c */ /* 0x000fe40000724270 */
[----:B------:R-:W-:Y:S02]  /*6af0*/  FMNMX.FTZ R169, R185, R152, !PT ;  /* 0x00000098b9a97209 */ /* 0x000fe40007810000 */
[----:B------:R-:W-:Y:S02]  /*6b00*/  ISETP.LT.OR P1, PT, R178, 0x1, P1 ;  /* 0x00000001b200780c */ /* 0x000fe40000f21670 */
[----:B------:R-:W-:Y:S02]  /*6b10*/  FMNMX.FTZ R152, R186, R169, !PT ;  /* 0x000000a9ba987209 */ /* 0x000fe40007810000 */
[----:B------:R-:W-:-:S02]  /*6b20*/  ISETP.GT.AND P2, PT, R179, 0x8, P0 ;  /* 0x00000008b300780c */ /* 0x000fc40000744270 */
[----:B------:R-:W-:Y:S02]  /*6b30*/  FMNMX.FTZ R169, R187, R152, !PT ;  /* 0x00000098bba97209 */ /* 0x000fe40007810000 */
[----:B------:R-:W-:Y:S02]  /*6b40*/  ISETP.GT.AND P3, PT, R179, 0x9, P0 ;  /* 0x00000009b300780c */ /* 0x000fe40000764270 */
[----:B------:R-:W-:Y:S02]  /*6b50*/  FMNMX.FTZ R169, R174, R169, !PT ;  /* 0x000000a9aea97209 */ /* 0x000fe40007810000 */
[----:B------:R-:W-:Y:S02]  /*6b60*/  ISETP.LT.OR P2, PT, R178, 0x9, P2 ;  /* 0x00000009b200780c */ /* 0x000fe40001741670 */
[----:B------:R-:W-:Y:S02]  /*6b70*/  FMNMX.FTZ R152, R190, R169, !PT ;  /* 0x000000a9be987209 */ /* 0x000fe40007810000 */
[----:B------:R-:W-:-:S02]  /*6b80*/  ISETP.LT.OR P3, PT, R178, 0xa, P3 ;  /* 0x0000000ab200780c */ /* 0x000fc40001f61670 */
[----:B------:R-:W-:Y:S02]  /*6b90*/  FMNMX.FTZ R169, R173, R152, !PT ;  /* 0x00000098ada97209 */ /* 0x000fe40007810000 */
[----:B------:R-:W-:Y:S02]  /*6ba0*/  FSEL R153, R153, -INF , !P2 ;  /* 0xff80000099997808 */ /* 0x000fe40005000000 */
[----:B------:R-:W-:Y:S02]  /*6bb0*/  FMNMX.FTZ R152, R172, R169, !PT ;  /* 0x000000a9ac987209 */ /* 0x000fe40007810000 */
[----:B------:R-:W-:Y:S02]  /*6bc0*/  FSEL R154, R154, -INF , !P3 ;  /* 0xff8000009a9a7808 */ /* 0x000fe40005800000 */
[----:B------:R-:W-:Y:S02]  /*6bd0*/  FMNMX.FTZ R169, R165, R152, !PT ;  /* 0x00000098a5a97209 */ /* 0x000fe40007810000 */
[----:B------:R-:W-:-:S02]  /*6be0*/  ISETP.GT.AND P2, PT, R179, 0x10, P0 ;  /* 0x00000010b300780c */ /* 0x000fc40000744270 */
[----:B------:R-:W-:Y:S02]  /*6bf0*/  FMNMX.FTZ R169, R170, R169, !PT ;  /* 0x000000a9aaa97209 */ /* 0x000fe40007810000 */
[----:B------:R-:W-:Y:S02]  /*6c00*/  ISETP.GT.AND P3, PT, R179, 0x11, P0 ;  /* 0x00000011b300780c */ /* 0x000fe40000764270 */
[----:B------:R-:W-:Y:S02]  /*6c10*/  FMNMX.FTZ R152, R176, R169, !PT ;  /* 0x000000a9b0987209 */ /* 0x000fe40007810000 */
[C---:B------:R-:W-:Y:S02]  /*6c20*/  ISETP.LT.OR P2, PT, R178.reuse, 0x11, P2 ;  /* 0x00000011b200780c */ /* 0x040fe40001741670 */
[----:B------:R-:W-:Y:S02]  /*6c30*/  FMNMX.FTZ R152, R175, R152, !PT ;  /* 0x00000098af987209 */ /* 0x000fe40007810000 */
[----:B------:R-:W-:-:S02]  /*6c40*/  ISETP.LT.OR P3, PT, R178, 0x12, P3 ;  /* 0x00000012b200780c */ /* 0x000fc40001f61670 */
[----:B------:R-:W-:Y:S02]  /*6c50*/  FMNMX.FTZ R168, R171, R152, !PT ;  /* 0x00000098aba87209 */ /* 0x000fe40007810000 */
[----:B------:R-:W-:Y:S02]  /*6c60*/  FSEL R155, R155, -INF , !P2 ;  /* 0xff8000009b9b7808 */ /* 0x000fe40005000000 */
[----:B------:R-:W-:Y:S01]  /*6c70*/  FSEL R156, R156, -INF , !P3 ;  /* 0xff8000009c9c7808 */ /* 0x000fe20005800000 */
[----:B------:R-:W0:Y:S01]  /*6c80*/  SHFL.BFLY PT, R169, R168, 0x2, 0x1f ;  /* 0x0c401f00a8a97f89 */ /* 0x000e2200000e0000 */
[C---:B------:R-:W-:Y:S02]  /*6c90*/  ISETP.GT.AND P3, PT, R179.reuse, 0x20, P0 ;  /* 0x00000020b300780c */ /* 0x040fe40000764270 */
[----:B------:R-:W-:Y:S02]  /*6ca0*/  ISETP.GT.AND P2, PT, R179, 0x19, P0 ;  /* 0x00000019b300780c */ /* 0x000fe40000744270 */
[----:B------:R-:W-:-:S02]  /*6cb0*/  ISETP.LT.OR P3, PT, R178, 0x21, P3 ;  /* 0x00000021b200780c */ /* 0x000fc40001f61670 */
[----:B------:R-:W-:Y:S02]  /*6cc0*/  ISETP.LT.OR P2, PT, R178, 0x1a, P2 ;  /* 0x0000001ab200780c */ /* 0x000fe40001741670 */
[----:B------:R-:W-:Y:S02]  /*6cd0*/  FSEL R159, R159, -INF , !P3 ;  /* 0xff8000009f9f7808 */ /* 0x000fe40005800000 */
[----:B------:R-:W-:Y:S02]  /*6ce0*/  FSEL R158, R158, -INF , !P2 ;  /* 0xff8000009e9e7808 */ /* 0x000fe40005000000 */
[----:B------:R-:W-:-:S04]  /*6cf0*/  ISETP.GT.AND P2, PT, R179, 0x28, P0 ;  /* 0x00000028b300780c */ /* 0x000fc80000744270 */
[----:B------:R-:W-:-:S04]  /*6d00*/  ISETP.LT.OR P2, PT, R178, 0x29, P2 ;  /* 0x00000029b200780c */ /* 0x000fc80001741670 */
[----:B------:R-:W-:Y:S02]  /*6d10*/  FSEL R161, R161, -INF , !P2 ;  /* 0xff800000a1a17808 */ /* 0x000fe40005000000 */
[C---:B------:R-:W-:Y:S02]  /*6d20*/  ISETP.GT.AND P2, PT, R179.reuse, 0x30, P0 ;  /* 0x00000030b300780c */ /* 0x040fe40000744270 */
[----:B0-----:R-:W-:Y:S02]  /*6d30*/  FMNMX.FTZ R169, R168, R169, !PT ;  /* 0x000000a9a8a97209 */ /* 0x001fe40007810000 */
[----:B------:R-:W-:Y:S02]  /*6d40*/  FSEL R168, R0, -INF , !P1 ;  /* 0xff80000000a87808 */ /* 0x000fe40004800000 */
[----:B------:R-:W-:Y:S01]  /*6d50*/  ISETP.GT.AND P1, PT, R179, 0x18, P0 ;  /* 0x00000018b300780c */ /* 0x000fe20000724270 */
[----:B------:R-:W0:Y:S01]  /*6d60*/  SHFL.BFLY PT, R152, R169, 0x1, 0x1f ;  /* 0x0c201f00a9987f89 */ /* 0x000e2200000e0000 */
[----:B------:R-:W-:-:S02]  /*6d70*/  ISETP.LT.OR P2, PT, R178, 0x31, P2 ;  /* 0x00000031b200780c */ /* 0x000fc40001741670 */
[C---:B------:R-:W-:Y:S02]  /*6d80*/  ISETP.LT.OR P1, PT, R178.reuse, 0x19, P1 ;  /* 0x00000019b200780c */ /* 0x040fe40000f21670 */
[----:B------:R-:W-:Y:S02]  /*6d90*/  FSEL R163, R163, -INF , !P2 ;  /* 0xff800000a3a37808 */ /* 0x000fe40005000000 */
[----:B------:R-:W-:Y:S02]  /*6da0*/  FSEL R157, R157, -INF , !P1 ;  /* 0xff8000009d9d7808 */ /* 0x000fe40004800000 */
[C---:B------:R-:W-:Y:S02]  /*6db0*/  ISETP.GT.AND P1, PT, R179.reuse, 0x21, P0 ;  /* 0x00000021b300780c */ /* 0x040fe40000724270 */
[----:B------:R-:W-:Y:S02]  /*6dc0*/  ISETP.GT.AND P2, PT, R179, 0x38, P0 ;  /* 0x00000038b300780c */ /* 0x000fe40000744270 */
[----:B------:R-:W-:-:S02]  /*6dd0*/  ISETP.LT.OR P1, PT, R178, 0x22, P1 ;  /* 0x00000022b200780c */ /* 0x000fc40000f21670 */
[----:B------:R-:W-:Y:S02]  /*6de0*/  ISETP.LT.OR P2, PT, R178, 0x39, P2 ;  /* 0x00000039b200780c */ /* 0x000fe40001741670 */
[----:B------:R-:W-:Y:S02]  /*6df0*/  FSEL R160, R160, -INF , !P1 ;  /* 0xff800000a0a07808 */ /* 0x000fe40004800000 */
[----:B------:R-:W-:Y:S02]  /*6e00*/  ISETP.GT.AND P1, PT, R179, 0x29, P0 ;  /* 0x00000029b300780c */ /* 0x000fe40000724270 */
[----:B------:R-:W-:Y:S02]  /*6e10*/  FSEL R166, R166, -INF , !P2 ;  /* 0xff800000a6a67808 */ /* 0x000fe40005000000 */
[----:B------:R-:W-:Y:S02]  /*6e20*/  ISETP.LT.OR P1, PT, R178, 0x2a, P1 ;  /* 0x0000002ab200780c */ /* 0x000fe40000f21670 */
[----:B0-----:R-:W-:-:S02]  /*6e30*/  FMNMX.FTZ R152, R169, R152, !PT ;  /* 0x00000098a9987209 */ /* 0x001fc40007810000 */
[----:B------:R-:W-:Y:S02]  /*6e40*/  FMNMX.FTZ R169, R168, R3, !PT ;  /* 0x00000003a8a97209 */ /* 0x000fe40007810000 */
[----:B------:R-:W-:Y:S02]  /*6e50*/  FSETP.NEU.FTZ.AND P3, PT, R152, -INF , PT ;  /* 0xff8000009800780b */ /* 0x000fe40003f7d000 */
[----:B------:R-:W-:Y:S02]  /*6e60*/  FMNMX.FTZ R0, R2, R169, !PT ;  /* 0x000000a902007209 */ /* 0x000fe40007810000 */
[----:B------:R-:W-:Y:S02]  /*6e70*/  FSEL R162, R162, -INF , !P1 ;  /* 0xff800000a2a27808 */ /* 0x000fe40004800000 */
[----:B------:R-:W-:Y:S02]  /*6e80*/  FMNMX.FTZ R169, R153, R0, !PT ;  /* 0x0000000099a97209 */ /* 0x000fe40007810000 */
[----:B------:R-:W-:-:S02]  /*6e90*/  ISETP.GT.AND P1, PT, R179, 0x31, P0 ;  /* 0x00000031b300780c */ /* 0x000fc40000724270 */
[----:B------:R-:W-:Y:S02]  /*6ea0*/  FMNMX.FTZ R0, R154, R169, !PT ;  /* 0x000000a99a007209 */ /* 0x000fe40007810000 */
[----:B------:R-:W-:Y:S02]  /*6eb0*/  ISETP.LT.OR P1, PT, R178, 0x32, P1 ;  /* 0x00000032b200780c */ /* 0x000fe40000f21670 */
[----:B------:R-:W-:Y:S01]  /*6ec0*/  FMNMX.FTZ R169, R155, R0, !PT ;  /* 0x000000009ba97209 */ /* 0x000fe20007810000 */
[----:B------:R-:W-:Y:S01]  /*6ed0*/  FMUL.FTZ R0, R152, UR5 ;  /* 0x0000000598007c20 */ /* 0x000fe20008410000 */
[----:B------:R-:W-:Y:S02]  /*6ee0*/  ISETP.GT.AND P0, PT, R179, 0x39, P0 ;  /* 0x00000039b300780c */ /* 0x000fe40000704270 */
[----:B------:R-:W-:Y:S02]  /*6ef0*/  FMNMX.FTZ R180, R156, R169, !PT ;  /* 0x000000a99cb47209 */ /* 0x000fe40007810000 */
[----:B------:R-:W-:-:S02]  /*6f00*/  FSEL R0, R0, RZ, P3 ;  /* 0x000000ff00007208 */ /* 0x000fc40001800000 */
[----:B------:R-:W-:Y:S02]  /*6f10*/  FMNMX.FTZ R169, R157, R180, !PT ;  /* 0x000000b49da97209 */ /* 0x000fe40007810000 */
[----:B------:R-:W-:Y:S01]  /*6f20*/  FSEL R164, R164, -INF , !P1 ;  /* 0xff800000a4a47808 */ /* 0x000fe20004800000 */
[--C-:B------:R-:W-:Y:S01]  /*6f30*/  FFMA.FTZ R181, R177, UR5, -R0.reuse ;  /* 0x00000005b1b57c23 */ /* 0x100fe20008010800 */
[----:B------:R-:W-:Y:S01]  /*6f40*/  FMNMX.FTZ R180, R158, R169, !PT ;  /* 0x000000a99eb47209 */ /* 0x000fe20007810000 */
[--C-:B------:R-:W-:Y:S01]  /*6f50*/  FFMA.FTZ R194, R187, UR5, -R0.reuse ;  /* 0x00000005bbc27c23 */ /* 0x100fe20008010800 */
[----:B------:R-:W-:Y:S01]  /*6f60*/  ISETP.LT.OR P0, PT, R178, 0x3a, P0 ;  /* 0x0000003ab200780c */ /* 0x000fe20000701670 */
[----:B------:R0:W-:Y:S01]  /*6f70*/  MUFU.EX2 R169, R181 ;  /* 0x000000b500a97308 */ /* 0x0001e20000000800 */
[----:B------:R-:W-:Y:S01]  /*6f80*/  FMNMX.FTZ R177, R159, R180, !PT ;  /* 0x000000b49fb17209 */ /* 0x000fe20007810000 */
[--C-:B------:R-:W-:Y:S01]  /*6f90*/  FFMA.FTZ R184, R184, UR5, -R0.reuse ;  /* 0x00000005b8b87c23 */ /* 0x100fe20008010800 */
[--C-:B------:R-:W-:Y:S01]  /*6fa0*/  FFMA.FTZ R196, R188, UR5, -R0.reuse ;  /* 0x00000005bcc47c23 */ /* 0x100fe20008010800 */
[--C-:B------:R-:W-:Y:S01]  /*6fb0*/  FFMA.FTZ R192, R185, UR5, -R0.reuse ;  /* 0x00000005b9c07c23 */ /* 0x100fe20008010800 */
[----:B------:R-:W-:Y:S01]  /*6fc0*/  FMNMX.FTZ R180, R160, R177, !PT ;  /* 0x000000b1a0b47209 */ /* 0x000fe20007810000 */
[--C-:B------:R-:W-:Y:S01]  /*6fd0*/  FFMA.FTZ R188, R190, UR5, -R0.reuse ;  /* 0x00000005bebc7c23 */ /* 0x100fe20008010800 */
[--C-:B------:R-:W-:Y:S01]  /*6fe0*/  FFMA.FTZ R198, R189, UR5, -R0.reuse ;  /* 0x00000005bdc67c23 */ /* 0x100fe20008010800 */
[--C-:B------:R-:W-:Y:S01]  /*6ff0*/  FFMA.FTZ R173, R173, UR5, -R0.reuse ;  /* 0x00000005adad7c23 */ /* 0x100fe20008010800 */
[----:B------:R-:W-:Y:S01]  /*7000*/  FMNMX.FTZ R177, R161, R180, !PT ;  /* 0x000000b4a1b17209 */ /* 0x000fe20007810000 */
[--C-:B0-----:R-:W-:Y:S01]  /*7010*/  FFMA.FTZ R181, R174, UR5, -R0.reuse ;  /* 0x00000005aeb57c23 */ /* 0x101fe20008010800 */
[--C-:B------:R-:W-:Y:S01]  /*7020*/  FFMA.FTZ R190, R172, UR5, -R0.reuse ;  /* 0x00000005acbe7c23 */ /* 0x100fe20008010800 */
[--C-:B------:R-:W-:Y:S01]  /*7030*/  FFMA.FTZ R185, R176, UR5, -R0.reuse ;  /* 0x00000005b0b97c23 */ /* 0x100fe20008010800 */
[----:B------:R-:W-:Y:S01]  /*7040*/  FMNMX.FTZ R180, R162, R177, !PT ;  /* 0x000000b1a2b47209 */ /* 0x000fe20007810000 */
[----:B------:R-:W-:Y:S01]  /*7050*/  FFMA.FTZ R171, R171, UR5, -R0 ;  /* 0x00000005abab7c23 */ /* 0x000fe20008010800 */
[----:B------:R-:W-:Y:S02]  /*7060*/  MUFU.EX2 R196, R196 ;  /* 0x000000c400c47308 */ /* 0x000fe40000000800 */
[----:B------:R-:W-:-:S04]  /*7070*/  FMNMX.FTZ R177, R163, R180, !PT ;  /* 0x000000b4a3b17209 */ /* 0x000fc80007810000 */
[----:B------:R-:W-:Y:S02]  /*7080*/  FMNMX.FTZ R179, R164, R177, !PT ;  /* 0x000000b1a4b37209 */ /* 0x000fe40007810000 */
[----:B------:R-:W-:Y:S01]  /*7090*/  FSEL R177, R167, -INF , !P0 ;  /* 0xff800000a7b17808 */ /* 0x000fe20004000000 */
[----:B------:R-:W-:Y:S01]  /*70a0*/  MUFU.EX2 R198, R198 ;  /* 0x000000c600c67308 */ /* 0x000fe20000000800 */
[----:B------:R-:W-:Y:S01]  /*70b0*/  FMNMX.FTZ R178, R166, R179, !PT ;  /* 0x000000b3a6b27209 */ /* 0x000fe20007810000 */
[--C-:B------:R-:W-:Y:S01]  /*70c0*/  FFMA.FTZ R179, R186, UR5, -R0.reuse ;  /* 0x00000005bab37c23 */ /* 0x100fe20008010800 */
[----:B------:R-:W-:Y:S01]  /*70d0*/  FFMA.FTZ R186, R175, UR5, -R0 ;  /* 0x00000005afba7c23 */ /* 0x000fe20008010800 */
[----:B------:R-:W-:Y:S02]  /*70e0*/  FSEL R175, R152, RZ, P3 ;  /* 0x000000ff98af7208 */ /* 0x000fe40001800000 */
[----:B------:R-:W-:Y:S02]  /*70f0*/  FMNMX.FTZ R178, R177, R178, !PT ;  /* 0x000000b2b1b27209 */ /* 0x000fe40007810000 */
[----:B------:R0:W-:Y:S01]  /*7100*/  MUFU.EX2 R167, R184 ;  /* 0x000000b800a77308 */ /* 0x0001e20000000800 */
[----:B------:R-:W-:-:S02]  /*7110*/  FADD.FTZ R175, -R175, R4 ;  /* 0x00000004afaf7221 */ /* 0x000fc40000010100 */
[----:B------:R-:W1:Y:S05]  /*7120*/  SHFL.BFLY PT, R183, R178, 0x2, 0x1f ;  /* 0x0c401f00b2b77f89 */ /* 0x000e6a00000e0000 */
[----:B------:R-:W-:Y:S01]  /*7130*/  MUFU.EX2 R192, R192 ;  /* 0x000000c000c07308 */ /* 0x000fe20000000800 */
[----:B0-----:R-:W-:-:S07]  /*7140*/  FFMA.FTZ R184, R170, UR5, -R0 ;  /* 0x00000005aab87c23 */ /* 0x001fce0008010800 */
[----:B------:R-:W-:Y:S08]  /*7150*/  MUFU.EX2 R179, R179 ;  /* 0x000000b300b37308 */ /* 0x000ff00000000800 */
[----:B------:R-:W-:Y:S01]  /*7160*/  MUFU.EX2 R194, R194 ;  /* 0x000000c200c27308 */ /* 0x000fe20000000800 */
[----:B-1----:R-:W-:Y:S01]  /*7170*/  FMNMX.FTZ R174, R178, R183, !PT ;  /* 0x000000b7b2ae7209 */ /* 0x002fe20007810000 */
[----:B------:R-:W-:Y:S01]  /*7180*/  FFMA.FTZ R183, R165, UR5, -R0 ;  /* 0x00000005a5b77c23 */ /* 0x000fe20008010800 */
[----:B------:R-:W-:-:S03]  /*7190*/  FMUL.FTZ R0, R175, UR5 ;  /* 0x00000005af007c20 */ /* 0x000fc60008410000 */
[----:B------:R-:W0:Y:S02]  /*71a0*/  SHFL.BFLY PT, R187, R174, 0x1, 0x1f ;  /* 0x0c201f00aebb7f89 */ /* 0x000e2400000e0000 */
[----:B------:R-:W-:Y:S08]  /*71b0*/  MUFU.EX2 R181, R181 ;  /* 0x000000b500b57308 */ /* 0x000ff00000000800 */
[----:B------:R-:W1:Y:S08]  /*71c0*/  MUFU.EX2 R0, R0 ;  /* 0x0000000000007308 */ /* 0x000e700000000800 */
[----:B------:R-:W-:Y:S01]  /*71d0*/  MUFU.EX2 R188, R188 ;  /* 0x000000bc00bc7308 */ /* 0x000fe20000000800 */
[----:B0-----:R-:W-:-:S07]  /*71e0*/  FMNMX.FTZ R165, R174, R187, !PT ;  /* 0x000000bbaea57209 */ /* 0x001fce0007810000 */
[----:B------:R-:W-:Y:S01]  /*71f0*/  MUFU.EX2 R173, R173 ;  /* 0x000000ad00ad7308 */ /* 0x000fe20000000800 */
[C---:B------:R-:W-:Y:S01]  /*7200*/  FSETP.NEU.FTZ.AND P0, PT, R165.reuse, -INF , PT ;  /* 0xff800000a500780b */ /* 0x040fe20003f1d000 */
[----:B------:R-:W-:-:S06]  /*7210*/  FMUL.FTZ R4, R165, UR5 ;  /* 0x00000005a5047c20 */ /* 0x000fcc0008410000 */
[----:B------:R-:W-:Y:S01]  /*7220*/  MUFU.EX2 R190, R190 ;  /* 0x000000be00be7308 */ /* 0x000fe20000000800 */
[----:B------:R-:W-:-:S05]  /*7230*/  FSEL R175, R4, RZ, P0 ;  /* 0x000000ff04af7208 */ /* 0x000fca0000000000 */
[--C-:B------:R-:W-:Y:S01]  /*7240*/  FFMA.FTZ R4, R2, UR5, -R175.reuse ;  /* 0x0000000502047c23 */ /* 0x100fe200080108af */
[----:B------:R-:W-:Y:S01]  /*7250*/  FSEL R2, R165, RZ, P0 ;  /* 0x000000ffa5027208 */ /* 0x000fe20000000000 */
[--C-:B------:R-:W-:Y:S01]  /*7260*/  FFMA.FTZ R197, R168, UR5, -R175.reuse ;  /* 0x00000005a8c57c23 */ /* 0x100fe200080108af */
[--C-:B------:R-:W-:Y:S01]  /*7270*/  FFMA.FTZ R199, R153, UR5, -R175.reuse ;  /* 0x0000000599c77c23 */ /* 0x100fe200080108af */
[--C-:B------:R-:W-:Y:S01]  /*7280*/  FFMA.FTZ R154, R154, UR5, -R175.reuse ;  /* 0x000000059a9a7c23 */ /* 0x100fe200080108af */
[----:B------:R-:W-:Y:S01]  /*7290*/  FFMA.FTZ R193, R155, UR5, -R175 ;  /* 0x000000059bc17c23 */ /* 0x000fe200080108af */
[----:B------:R-:W-:Y:S01]  /*72a0*/  FADD.FTZ R2, -R2, R3 ;  /* 0x0000000302027221 */ /* 0x000fe20000010100 */
[----:B------:R-:W-:Y:S01]  /*72b0*/  MUFU.EX2 R4, R4 ;  /* 0x0000000400047308 */ /* 0x000fe20000000800 */
[----:B-1----:R-:W-:Y:S01]  /*72c0*/  FFMA.FTZ R3, R0, R18, R169 ;  /* 0x0000001200037223 */ /* 0x002fe200000100a9 */
[--C-:B------:R-:W-:Y:S01]  /*72d0*/  FFMA.FTZ R156, R156, UR5, -R175.reuse ;  /* 0x000000059c9c7c23 */ /* 0x100fe200080108af */
[----:B------:R-:W-:Y:S01]  /*72e0*/  FMUL.FTZ R2, R2, UR5 ;  /* 0x0000000502027c20 */ /* 0x000fe20008410000 */
[----:B------:R-:W-:Y:S01]  /*72f0*/  FFMA.FTZ R195, R157, UR5, -R175 ;  /* 0x000000059dc37c23 */ /* 0x000fe200080108af */
[----:B------:R-:W-:Y:S01]  /*7300*/  FADD.FTZ R3, R196, R3 ;  /* 0x00000003c4037221 */ /* 0x000fe20000010000 */
[--C-:B------:R-:W-:Y:S01]  /*7310*/  FFMA.FTZ R158, R158, UR5, -R175.reuse ;  /* 0x000000059e9e7c23 */ /* 0x100fe200080108af */
[----:B------:R-:W-:Y:S01]  /*7320*/  FFMA.FTZ R189, R159, UR5, -R175 ;  /* 0x000000059fbd7c23 */ /* 0x000fe200080108af */
[----:B------:R-:W-:Y:S01]  /*7330*/  MUFU.EX2 R197, R197 ;  /* 0x000000c500c57308 */ /* 0x000fe20000000800 */
[----:B------:R-:W-:Y:S01]  /*7340*/  FADD.FTZ R18, R198, R3 ;  /* 0x00000003c6127221 */ /* 0x000fe20000010000 */
[--C-:B------:R-:W-:Y:S01]  /*7350*/  FFMA.FTZ R160, R160, UR5, -R175.reuse ;  /* 0x00000005a0a07c23 */ /* 0x100fe200080108af */
[--C-:B------:R-:W-:Y:S01]  /*7360*/  FFMA.FTZ R161, R161, UR5, -R175.reuse ;  /* 0x00000005a1a17c23 */ /* 0x100fe200080108af */
[--C-:B------:R-:W-:Y:S01]  /*7370*/  FFMA.FTZ R162, R162, UR5, -R175.reuse ;  /* 0x00000005a2a27c23 */ /* 0x100fe200080108af */
[----:B------:R-:W-:Y:S01]  /*7380*/  FADD.FTZ R3, R167, R18 ;  /* 0x00000012a7037221 */ /* 0x000fe20000010000 */
[--C-:B------:R-:W-:Y:S01]  /*7390*/  FFMA.FTZ R163, R163, UR5, -R175.reuse ;  /* 0x00000005a3a37c23 */ /* 0x100fe200080108af */
[----:B------:R-:W-:Y:S01]  /*73a0*/  FFMA.FTZ R164, R164, UR5, -R175 ;  /* 0x00000005a4a47c23 */ /* 0x000fe200080108af */
[----:B------:R-:W0:Y:S01]  /*73b0*/  MUFU.EX2 R2, R2 ;  /* 0x0000000200027308 */ /* 0x000e220000000800 */
[----:B------:R-:W-:Y:S01]  /*73c0*/  FADD.FTZ R168, R192, R3 ;  /* 0x00000003c0a87221 */ /* 0x000fe20000010000 */
[--C-:B------:R-:W-:Y:S01]  /*73d0*/  FFMA.FTZ R166, R166, UR5, -R175.reuse ;  /* 0x00000005a6a67c23 */ /* 0x100fe200080108af */
[----:B------:R-:W-:Y:S01]  /*73e0*/  FFMA.FTZ R175, R177, UR5, -R175 ;  /* 0x00000005b1af7c23 */ /* 0x000fe200080108af */
[----:B------:R-:W-:Y:S01]  /*73f0*/  IMAD.U32 R153, RZ, RZ, UR14 ;  /* 0x0000000eff997e24 */ /* 0x000fe2000f8e00ff */
[----:B------:R-:W-:-:S02]  /*7400*/  R2UR UR14, R8 ;  /* 0x00000000080e72ca */ /* 0x000fc400000e0000 */
[----:B------:R-:W-:Y:S01]  /*7410*/  ISETP.LT.AND P0, PT, R23, UR6, PT ;  /* 0x0000000617007c0c */ /* 0x000fe2000bf01270 */
[----:B------:R-:W1:Y:S01]  /*7420*/  MUFU.EX2 R199, R199 ;  /* 0x000000c700c77308 */ /* 0x000e620000000800 */
[----:B------:R-:W-:Y:S01]  /*7430*/  @!P5 VIADD R153, R153, 0x30860 ;  /* 0x000308609999d836 */ /* 0x000fe20000000000 */
[----:B------:R-:W-:Y:S01]  /*7440*/  UIADD3 UR6, UR6, -0x1, URZ ;  /* 0xffffffff06067890 */ /* 0x000fe2000fffe03f */
[----:B------:R-:W-:Y:S02]  /*7450*/  F2FP.BF16.F32.PACK_AB R196, R196, R169 ;  /* 0x000000a9c4c4723e */ /* 0x000fe400000010ff */
[----:B------:R-:W-:Y:S02]  /*7460*/  F2FP.BF16.F32.PACK_AB R198, R167, R198 ;  /* 0x000000c6a7c6723e */ /* 0x000fe400000010ff */
[----:B------:R-:W-:Y:S01]  /*7470*/  @!P5 PRMT R153, RZ, 0x654, R153 ;  /* 0x00000654ff99d816 */ /* 0x000fe20000000099 */
[----:B------:R-:W2:Y:S01]  /*7480*/  MUFU.EX2 R154, R154 ;  /* 0x0000009a009a7308 */ /* 0x000ea20000000800 */
[----:B0-----:R-:W-:Y:S01]  /*7490*/  FFMA.FTZ R9, R2, R9, R197 ;  /* 0x0000000902097223 */ /* 0x001fe200000100c5 */
[----:B------:R-:W-:Y:S01]  /*74a0*/  MOV R202, UR14 ;  /* 0x0000000e00ca7c02 */ /* 0x000fe20008000f00 */
[----:B------:R0:W-:Y:S01]  /*74b0*/  @!P5 SYNCS.ARRIVE.TRANS64.RED.A1T0 RZ, [R153+URZ], RZ ;  /* 0x000000ff99ffd9a7 */ /* 0x0001e2000810043f */
[C---:B------:R-:W-:Y:S01]  /*74c0*/  F2FP.BF16.F32.PACK_AB R197, R4.reuse, R197 ;  /* 0x000000c504c5723e */ /* 0x040fe200000010ff */
[----:B------:R-:W-:Y:S01]  /*74d0*/  FADD.FTZ R18, R4, R9 ;  /* 0x0000000904127221 */ /* 0x000fe20000010000 */
[C---:B------:R-:W-:Y:S01]  /*74e0*/  FADD.FTZ R9, R179.reuse, R168 ;  /* 0x000000a8b3097221 */ /* 0x040fe20000010000 */
[----:B------:R-:W-:Y:S01]  /*74f0*/  F2FP.BF16.F32.PACK_AB R192, R179, R192 ;  /* 0x000000c0b3c0723e */ /* 0x000fe200000010ff */
[----:B------:R-:W3:Y:S01]  /*7500*/  MUFU.EX2 R193, R193 ;  /* 0x000000c100c17308 */ /* 0x000ee20000000800 */
[----:B-1----:R-:W-:Y:S01]  /*7510*/  FADD.FTZ R3, R199, R18 ;  /* 0x00000012c7037221 */ /* 0x002fe20000010000 */
[----:B------:R-:W-:Y:S01]  /*7520*/  FADD.FTZ R168, R194, R9 ;  /* 0x00000009c2a87221 */ /* 0x000fe20000010000 */
[----:B------:R-:W-:Y:S01]  /*7530*/  F2FP.BF16.F32.PACK_AB R194, R181, R194 ;  /* 0x000000c2b5c2723e */ /* 0x000fe200000010ff */
[----:B------:R-:W-:-:S02]  /*7540*/  IMAD.MOV.U32 R4, RZ, RZ, R152 ;  /* 0x000000ffff047224 */ /* 0x000fc400078e0098 */
[----:B------:R-:W-:Y:S02]  /*7550*/  FADD.FTZ R9, R181, R168 ;  /* 0x000000a8b5097221 */ /* 0x000fe40000010000 */
[----:B------:R-:W1:Y:S01]  /*7560*/  MUFU.EX2 R156, R156 ;  /* 0x0000009c009c7308 */ /* 0x000e620000000800 */
[----:B--2---:R-:W-:Y:S01]  /*7570*/  FADD.FTZ R18, R154, R3 ;  /* 0x000000039a127221 */ /* 0x004fe20000010000 */
[----:B------:R-:W-:Y:S01]  /*7580*/  FADD.FTZ R168, R188, R9 ;  /* 0x00000009bca87221 */ /* 0x000fe20000010000 */
[C---:B------:R-:W-:Y:S02]  /*7590*/  F2FP.BF16.F32.PACK_AB R188, R173.reuse, R188 ;  /* 0x000000bcadbc723e */ /* 0x040fe400000010ff */
[----:B------:R-:W-:Y:S01]  /*75a0*/  F2FP.BF16.F32.PACK_AB R199, R154, R199 ;  /* 0x000000c79ac7723e */ /* 0x000fe200000010ff */
[----:B------:R-:W-:Y:S02]  /*75b0*/  FADD.FTZ R9, R173, R168 ;  /* 0x000000a8ad097221 */ /* 0x000fe40000010000 */
[----:B------:R-:W2:Y:S01]  /*75c0*/  MUFU.EX2 R195, R195 ;  /* 0x000000c300c37308 */ /* 0x000ea20000000800 */
[----:B---3--:R-:W-:-:S07]  /*75d0*/  FADD.FTZ R3, R193, R18 ;  /* 0x00000012c1037221 */ /* 0x008fce0000010000 */
[----:B------:R-:W3:Y:S01]  /*75e0*/  MUFU.EX2 R158, R158 ;  /* 0x0000009e009e7308 */ /* 0x000ee20000000800 */
[C---:B-1----:R-:W-:Y:S01]  /*75f0*/  FADD.FTZ R18, R156.reuse, R3 ;  /* 0x000000039c127221 */ /* 0x042fe20000010000 */
[----:B------:R-:W-:-:S06]  /*7600*/  F2FP.BF16.F32.PACK_AB R193, R156, R193 ;  /* 0x000000c19cc1723e */ /* 0x000fcc00000010ff */
[----:B------:R-:W1:Y:S01]  /*7610*/  MUFU.EX2 R189, R189 ;  /* 0x000000bd00bd7308 */ /* 0x000e620000000800 */
[----:B--2---:R-:W-:-:S07]  /*7620*/  FADD.FTZ R3, R195, R18 ;  /* 0x00000012c3037221 */ /* 0x004fce0000010000 */
[----:B------:R-:W2:Y:S01]  /*7630*/  MUFU.EX2 R160, R160 ;  /* 0x000000a000a07308 */ /* 0x000ea20000000800 */
[C---:B---3--:R-:W-:Y:S01]  /*7640*/  FADD.FTZ R18, R158.reuse, R3 ;  /* 0x000000039e127221 */ /* 0x048fe20000010000 */
[----:B------:R-:W-:-:S06]  /*7650*/  F2FP.BF16.F32.PACK_AB R195, R158, R195 ;  /* 0x000000c39ec3723e */ /* 0x000fcc00000010ff */
[----:B------:R-:W3:Y:S01]  /*7660*/  MUFU.EX2 R170, R161 ;  /* 0x000000a100aa7308 */ /* 0x000ee20000000800 */
[----:B-1----:R-:W-:-:S07]  /*7670*/  FADD.FTZ R3, R189, R18 ;  /* 0x00000012bd037221 */ /* 0x002fce0000010000 */
[----:B------:R1:W4:Y:S01]  /*7680*/  MUFU.EX2 R191, R162 ;  /* 0x000000a200bf7308 */ /* 0x0003220000000800 */
[C---:B--2---:R-:W-:Y:S01]  /*7690*/  FADD.FTZ R3, R160.reuse, R3 ;  /* 0x00000003a0037221 */ /* 0x044fe20000010000 */
[----:B------:R-:W-:-:S06]  /*76a0*/  F2FP.BF16.F32.PACK_AB R189, R160, R189 ;  /* 0x000000bda0bd723e */ /* 0x000fcc00000010ff */
[----:B------:R-:W2:Y:S01]  /*76b0*/  MUFU.EX2 R183, R183 ;  /* 0x000000b700b77308 */ /* 0x000ea20000000800 */
[----:B---3--:R-:W-:Y:S01]  /*76c0*/  FADD.FTZ R3, R170, R3 ;  /* 0x00000003aa037221 */ /* 0x008fe20000010000 */
[----:B-1----:R-:W-:-:S06]  /*76d0*/  FADD.FTZ R162, R190, R9 ;  /* 0x00000009bea27221 */ /* 0x002fcc0000010000 */
[----:B------:R-:W1:Y:S01]  /*76e0*/  MUFU.EX2 R172, R163 ;  /* 0x000000a300ac7308 */ /* 0x000e620000000800 */
[C---:B----4-:R-:W-:Y:S01]  /*76f0*/  FADD.FTZ R3, R191.reuse, R3 ;  /* 0x00000003bf037221 */ /* 0x050fe20000010000 */
[----:B------:R-:W-:-:S06]  /*7700*/  F2FP.BF16.F32.PACK_AB R191, R191, R170 ;  /* 0x000000aabfbf723e */ /* 0x000fcc00000010ff */
[----:B------:R-:W3:Y:S01]  /*7710*/  MUFU.EX2 R184, R184 ;  /* 0x000000b800b87308 */ /* 0x000ee20000000800 */
[C---:B--2---:R-:W-:Y:S01]  /*7720*/  FADD.FTZ R9, R183.reuse, R162 ;  /* 0x000000a2b7097221 */ /* 0x044fe20000010000 */
[----:B------:R-:W-:-:S06]  /*7730*/  F2FP.BF16.F32.PACK_AB R190, R183, R190 ;  /* 0x000000beb7be723e */ /* 0x000fcc00000010ff */
[----:B------:R-:W2:Y:S01]  /*7740*/  MUFU.EX2 R164, R164 ;  /* 0x000000a400a47308 */ /* 0x000ea20000000800 */
[----:B-1----:R-:W-:-:S07]  /*7750*/  FADD.FTZ R3, R172, R3 ;  /* 0x00000003ac037221 */ /* 0x002fce0000010000 */
[----:B------:R-:W1:Y:S01]  /*7760*/  MUFU.EX2 R185, R185 ;  /* 0x000000b900b97308 */ /* 0x000e620000000800 */
[----:B---3--:R-:W-:-:S07]  /*7770*/  FADD.FTZ R18, R184, R9 ;  /* 0x00000009b8127221 */ /* 0x008fce0000010000 */
[----:B------:R-:W3:Y:S01]  /*7780*/  MUFU.EX2 R166, R166 ;  /* 0x000000a600a67308 */ /* 0x000ee20000000800 */
[----:B--2---:R-:W-:-:S07]  /*7790*/  FADD.FTZ R3, R164, R3 ;  /* 0x00000003a4037221 */ /* 0x004fce0000010000 */
[----:B------:R-:W2:Y:S01]  /*77a0*/  MUFU.EX2 R186, R186 ;  /* 0x000000ba00ba7308 */ /* 0x000ea20000000800 */
[C---:B-1----:R-:W-:Y:S01]  /*77b0*/  FADD.FTZ R9, R185.reuse, R18 ;  /* 0x00000012b9097221 */ /* 0x042fe20000010000 */
[----:B------:R-:W-:Y:S02]  /*77c0*/  F2FP.BF16.F32.PACK_AB R184, R185, R184 ;  /* 0x000000b8b9b8723e */ /* 0x000fe400000010ff */
[----:B------:R-:W-:-:S04]  /*77d0*/  F2FP.BF16.F32.PACK_AB R185, R164, R172 ;  /* 0x000000aca4b9723e */ /* 0x000fc800000010ff */
[----:B------:R-:W1:Y:S01]  /*77e0*/  MUFU.EX2 R175, R175 ;  /* 0x000000af00af7308 */ /* 0x000e620000000800 */
[----:B---3--:R-:W-:-:S07]  /*77f0*/  FADD.FTZ R3, R166, R3 ;  /* 0x00000003a6037221 */ /* 0x008fce0000010000 */
[----:B------:R-:W3:Y:S01]  /*7800*/  MUFU.EX2 R171, R171 ;  /* 0x000000ab00ab7308 */ /* 0x000ee20000000800 */
[----:B--2---:R-:W-:Y:S01]  /*7810*/  FADD.FTZ R18, R186, R9 ;  /* 0x00000009ba127221 */ /* 0x004fe20000010000 */
[C---:B-1----:R-:W-:Y:S01]  /*7820*/  FADD.FTZ R9, R175.reuse, R3 ;  /* 0x00000003af097221 */ /* 0x042fe20000010000 */
[----:B------:R-:W-:Y:S01]  /*7830*/  F2FP.BF16.F32.PACK_AB R187, R175, R166 ;  /* 0x000000a6afbb723e */ /* 0x000fe200000010ff */
[----:B------:R-:W-:Y:S02]  /*7840*/  IMAD.MOV.U32 R3, RZ, RZ, R165 ;  /* 0x000000ffff037224 */ /* 0x000fe400078e00a5 */
[C---:B---3--:R-:W-:Y:S01]  /*7850*/  FADD.FTZ R18, R171.reuse, R18 ;  /* 0x00000012ab127221 */ /* 0x048fe20000010000 */
[----:B------:R-:W-:Y:S01]  /*7860*/  F2FP.BF16.F32.PACK_AB R186, R171, R186 ;  /* 0x000000baabba723e */ /* 0x000fe200000010ff */
[----:B0-----:R-:W-:Y:S06]  /*7870*/  @P0 BRA `(.L_x_1008) ;  /* 0xffffffd000d00947 */ /* 0x001fec000383ffff */
[----:B------:R-:W-:Y:S02]  /*7880*/  IMAD.MOV.U32 R3, RZ, RZ, R165 ;  /* 0x000000ffff037224 */ /* 0x000fe400078e00a5 */
[----:B------:R-:W-:-:S07]  /*7890*/  IMAD.MOV.U32 R4, RZ, RZ, R152 ;  /* 0x000000ffff047224 */ /* 0x000fce00078e0098 */
.L_x_991:
[----:B------:R-:W0:Y:S01]  /*78a0*/  S2UR UR7, SR_CTAID.X ;  /* 0x00000000000779c3 */ /* 0x000e220000002500 */
[----:B------:R-:W-:Y:S01]  /*78b0*/  ULDC UR14, c[0x0][0x448] ;  /* 0x00011200000e7ab9 */ /* 0x000fe20000000800 */
[----:B------:R-:W-:Y:S01]  /*78c0*/  R2UR UR19, R17 ;  /* 0x00000000111372ca */ /* 0x000fe200000e0000 */
[----:B------:R-:W-:Y:S02]  /*78d0*/  UISETP.NE.AND UP0, UPT, UR14, 0x1, UPT ;  /* 0x000000010e00788c */ /* 0x000fe4000bf05270 */
[----:B------:R-:W-:-:S09]  /*78e0*/  UIADD3 UR11, -UR11, 0x1, URZ ;  /* 0x000000010b0b7890 */ /* 0x000fd2000fffe13f */
[----:B------:R-:W-:Y:S01]  /*78f0*/  @UP0 ULDC UR14, c[0x0][0x44c] ;  /* 0x00011300000e0ab9 */ /* 0x000fe20000000800 */
[----:B------:R-:W-:Y:S02]  /*7900*/  UIMAD UR11, UR19, UR10, UR11 ;  /* 0x0000000a130b72a4 */ /* 0x000fe4000f8e020b */
[----:B0-----:R-:W-:-:S03]  /*7910*/  ULEA UR18, UR7, 0x7f, 0x7 ;  /* 0x0000007f07127891 */ /* 0x001fc6000f8e383f */
[----:B------:R-:W-:Y:S01]  /*7920*/  ULDC UR7, c[0x0][0x9e4] ;  /* 0x0002790000077ab9 */ /* 0x000fe20000000800 */
[----:B------:R-:W-:Y:S02]  /*7930*/  UIMAD.WIDE.U32 UR14, UR18, UR14, URZ ;  /* 0x0000000e120e72a5 */ /* 0x000fe4000f8e003f */
[----:B------:R-:W-:Y:S01]  /*7940*/  UISETP.GE.AND UP1, UPT, UR7, 0x1, UPT ;  /* 0x000000010700788c */ /* 0x000fe2000bf26270 */
[----:B------:R-:W-:Y:S01]  /*7950*/  UMOV UR10, UR18 ;  /* 0x00000012000a7c82 */ /* 0x000fe20008000000 */
[----:B------:R-:W-:Y:S02]  /*7960*/  @UP0 ULDC UR18, c[0x0][0x450] ;  /* 0x0001140000120ab9 */ /* 0x000fe40000000800 */
[----:B------:R-:W-:Y:S02]  /*7970*/  @UP0 USHF.R.U32.HI UR10, URZ, UR18, UR15 ;  /* 0x000000123f0a0299 */ /* 0x000fe4000801160f */
[----:B------:R-:W-:Y:S01]  /*7980*/  PLOP3.LUT P6, PT, PT, PT, UP1, 0x80, 0x0 ;  /* 0x000000000000781c */ /* 0x000fe20003fcf018 */
[----:B------:R-:W-:Y:S01]  /*7990*/  ULDC UR18, c[0x0][0x9dc] ;  /* 0x0002770000127ab9 */ /* 0x000fe20000000800 */
[----:B------:R-:W-:-:S04]  /*79a0*/  UIADD3 UR10, UR11, UR10, URZ ;  /* 0x0000000a0b0a7290 */ /* 0x000fc8000fffe03f */
[----:B------:R-:W-:-:S07]  /*79b0*/  UIADD3 UR18, UR10, -UR18, URZ ;  /* 0x800000120a127290 */ /* 0x000fce000fffe03f */
[----:B------:R-:W-:Y:S05]  /*79c0*/  @!P6 BRA `(.L_x_1009) ;  /* 0x000000000048e947 */ /* 0x000fea0003800000 */
[----:B------:R-:W-:Y:S02]  /*79d0*/  UMOV UR19, UR10 ;  /* 0x0000000a00137c82 */ /* 0x000fe40008000000 */
        /* <DEDUP_REMOVED lines=10> */
.L_x_1010:
[----:B------:R-:W-:-:S11]  /*7a80*/  UISETP.NE.AND UP1, UPT, UR7, 0x1, UPT ;  /* 0x000000010700788c */ /* 0x000fd6000bf25270 */
[----:B------:R-:W-:Y:S02]  /*7a90*/  @UP1 ULDC.64 UR10, c[0x0][0x9e8] ;  /* 0x00027a00000a1ab9 */ /* 0x000fe40000000a00 */
[----:B------:R-:W-:-:S04]  /*7aa0*/  UIMAD.WIDE.U32 UR14, UR19, UR10, URZ ;  /* 0x0000000a130e72a5 */ /* 0x000fc8000f8e003f */
[----:B------:R-:W-:-:S12]  /*7ab0*/  @UP1 USHF.R.U32.HI UR19, URZ, UR11, UR15 ;  /* 0x0000000b3f131299 */ /* 0x000fd8000801160f */
.L_x_1011:
[----:B------:R-:W-:-:S04]  /*7ac0*/  UIMAD UR7, UR19, UR7, URZ ;  /* 0x00000007130772a4 */ /* 0x000fc8000f8e023f */
[----:B------:R-:W-:-:S04]  /*7ad0*/  UISETP.LT.AND UP1, UPT, UR18, UR7, UPT ;  /* 0x000000071200728c */ /* 0x000fc8000bf21270 */
[----:B------:R-:W-:-:S12]  /*7ae0*/  USEL UR18, UR18, UR7, !UP1 ;  /* 0x0000000712127287 */ /* 0x000fd8000c800000 */
.L_x_1009:
[----:B------:R-:W-:Y:S01]  /*7af0*/  UIADD3 UR18, UR18, 0x3f, URZ ;  /* 0x0000003f12127890 */ /* 0x000fe2000fffe03f */
[----:B------:R-:W-:-:S03]  /*7b00*/  R2UR UR10, R22 ;  /* 0x00000000160a72ca */ /* 0x000fc600000e0000 */
[----:B------:R-:W-:-:S04]  /*7b10*/  USHF.R.S32.HI UR7, URZ, 0x1f, UR18 ;  /* 0x0000001f3f077899 */ /* 0x000fc80008011412 */
[----:B------:R-:W-:-:S04]  /*7b20*/  ULEA.HI UR7, UR7, UR18, URZ, 0x6 ;  /* 0x0000001207077291 */ /* 0x000fc8000f8f303f */
[----:B------:R-:W-:-:S04]  /*7b30*/  USHF.R.S32.HI UR7, URZ, 0x6, UR7 ;  /* 0x000000063f077899 */ /* 0x000fc80008011407 */
[----:B------:R-:W-:-:S04]  /*7b40*/  UISETP.LT.AND UP1, UPT, UR10, UR7, UPT ;  /* 0x000000070a00728c */ /* 0x000fc8000bf21270 */
[----:B------:R-:W-:-:S04]  /*7b50*/  USEL UR10, UR10, UR7, !UP1 ;  /* 0x000000070a0a7287 */ /* 0x000fc8000c800000 */
[----:B------:R-:W-:Y:S02]  /*7b60*/  UISETP.GE.AND UP1, UPT, UR6, UR10, UPT ;  /* 0x0000000a0600728c */ /* 0x000fe4000bf26270 */
[----:B------:R-:W-:-:S04]  /*7b70*/  IMAD.U32 R202, RZ, RZ, UR10 ;  /* 0x0000000affca7e24 */ /* 0x000fc8000f8e00ff */
[----:B------:R-:W-:-:S13]  /*7b80*/  PLOP3.LUT P0, PT, PT, PT, UP1, 0x80, 0x0 ;  /* 0x000000000000781c */ /* 0x000fda0003f0f018 */
[----:B------:R-:W-:Y:S05]  /*7b90*/  @!P0 BRA `(.L_x_1012) ;  /* 0x0000002000448947 */ /* 0x000fea0003800000 */
[----:B------:R-:W-:Y:S01]  /*7ba0*/  R2UR UR61, R8 ;  /* 0x00000000083d72ca */ /* 0x000fe200000e0000 */
[----:B------:R-:W-:Y:S01]  /*7bb0*/  IMAD.MOV.U32 R200, RZ, RZ, R3 ;  /* 0x000000ffffc87224 */ /* 0x000fe200078e0003 */
[----:B------:R-:W-:Y:S01]  /*7bc0*/  MOV R203, UR6 ;  /* 0x0000000600cb7c02 */ /* 0x000fe20008000f00 */
[----:B------:R-:W-:Y:S01]  /*7bd0*/  IMAD.MOV.U32 R201, RZ, RZ, R4 ;  /* 0x000000ffffc97224 */ /* 0x000fe200078e0004 */
[----:B------:R-:W-:Y:S01]  /*7be0*/  UMOV UR7, UR4 ;  /* 0x0000000400077c82 */ /* 0x000fe20008000000 */
[----:B------:R-:W-:-:S10]  /*7bf0*/  ULDC UR6, c[0x0][0x9d8] ;  /* 0x0002760000067ab9 */ /* 0x000fd40000000800 */
.L_x_1021:
        /* <DEDUP_REMOVED lines=8> */
.L_x_1013:
        /* <DEDUP_REMOVED lines=8> */
.L_x_1014:
[----:B-1----:R-:W-:Y:S05]  /*7d00*/  @P0 BRA `(.L_x_1015) ;  /* 0x0000000000080947 */ /* 0x002fea0003800000 */
[----:B------:R-:W1:Y:S02]  /*7d10*/  SYNCS.PHASECHK.TRANS64.TRYWAIT P0, [UR60+0x30830], R3 ;  /* 0x03083003ff0075a7 */ /* 0x000e64000800017c */
[----:B-1----:R-:W-:Y:S05]  /*7d20*/  @!P0 BRA `(.L_x_1016) ;  /* 0x000000d400448947 */ /* 0x002fea0003800000 */
.L_x_1015:
[----:B------:R-:W-:Y:S01]  /*7d30*/  R2UR UR5, R20 ;  /* 0x00000000140572ca */ /* 0x000fe200000e0000 */
[----:B------:R-:W-:Y:S01]  /*7d40*/  WARPGROUP.ARRIVE ;  /* 0x00000000000079c5 */ /* 0x000fe20000000000 */
[----:B------:R-:W-:Y:S01]  /*7d50*/  R2UR UR56, R6 ;  /* 0x00000000063872ca */ /* 0x000fe200000e0000 */
[----:B------:R-:W-:Y:S01]  /*7d60*/  UMOV UR59, 0x40000040 ;  /* 0x40000040003b7882 */ /* 0x000fe20000000000 */
[----:B------:R-:W-:Y:S01]  /*7d70*/  R2UR UR57, R7 ;  /* 0x00000000073972ca */ /* 0x000fe200000e0000 */
[----:B------:R-:W-:Y:S01]  /*7d80*/  UMOV UR11, 0x40000040 ;  /* 0x40000040000b7882 */ /* 0x000fe20000000000 */
[----:B------:R-:W-:Y:S01]  /*7d90*/  UMOV UR15, 0x40000040 ;  /* 0x40000040000f7882 */ /* 0x000fe20000000000 */
[----:B------:R-:W-:Y:S01]  /*7da0*/  UMOV UR19, 0x40000040 ;  /* 0x4000004000137882 */ /* 0x000fe20000000000 */
[----:B------:R-:W-:Y:S01]  /*7db0*/  UMOV UR23, 0x40000040 ;  /* 0x4000004000177882 */ /* 0x000fe20000000000 */
[----:B------:R-:W-:Y:S01]  /*7dc0*/  UMOV UR27, 0x40000040 ;  /* 0x40000040001b7882 */ /* 0x000fe20000000000 */
[----:B------:R-:W-:Y:S01]  /*7dd0*/  UMOV UR31, 0x40000040 ;  /* 0x40000040001f7882 */ /* 0x000fe20000000000 */
[----:B------:R-:W-:Y:S01]  /*7de0*/  UMOV UR35, 0x40000040 ;  /* 0x4000004000237882 */ /* 0x000fe20000000000 */
[----:B------:R-:W-:Y:S01]  /*7df0*/  UMOV UR39, 0x40000040 ;  /* 0x4000004000277882 */ /* 0x000fe20000000000 */
        /* <DEDUP_REMOVED lines=88> */
[----:B------:R-:W-:Y:S01]  /*8380*/  FMUL.FTZ R149, R149, R0 ;  /* 0x0000000095957220 */ /* 0x000fe20000410000 */
        /* <DEDUP_REMOVED lines=73> */
[----:B------:R-:W-:Y:S01]  /*8820*/  UIADD3 UR58, UR5, 0x606, URZ ;  /* 0x00000606053a7890 */ /* 0x000fe2000fffe03f */
        /* <DEDUP_REMOVED lines=44> */
.L_x_1017:
[----:B------:R-:W-:Y:S01]  /*8af0*/  R2UR UR5, R16 ;  /* 0x00000000100572ca */ /* 0x000fe200000e0000 */
[----:B------:R-:W-:-:S05]  /*8b00*/  IMAD.U32 R0, RZ, RZ, UR61 ;  /* 0x0000003dff007e24 */ /* 0x000fca000f8e00ff */
[----:B------:R-:W-:-:S07]  /*8b10*/  SHF.L.U32 R0, R0, 0x1f, RZ ;  /* 0x0000001f00007819 */ /* 0x000fce00000006ff */
[----:B------:R-:W-:-:S09]  /*8b20*/  ULEA UR14, UR7, UR5, 0x3 ;  /* 0x00000005070e7291 */ /* 0x000fd2000f8e183f */
[----:B------:R2:W3:Y:S01]  /*8b30*/  SYNCS.PHASECHK.TRANS64.TRYWAIT P0, [UR14+0x30850], R0 ;  /* 0x03085000ff0075a7 */ /* 0x0004e2000800014e */
[----:B------:R-:W-:Y:S05]  /*8b40*/  @!P4 BRA `(.L_x_1018) ;  /* 0x000000000004c947 */ /* 0x000fea0003800000 */
[----:B------:R-:W-:Y:S01]  /*8b50*/  BPT.TRAP 0x1 ;  /* 0x000000040000795c */ /* 0x000fe20000300000 */
.L_x_1018:
[----:B---3--:R-:W-:Y:S05]  /*8b60*/  @P0 BRA `(.L_x_1019) ;  /* 0x0000000000080947 */ /* 0x008fea0003800000 */
[----:B------:R-:W3:Y:S02]  /*8b70*/  SYNCS.PHASECHK.TRANS64.TRYWAIT P0, [UR14+0x30850], R0 ;  /* 0x03085000ff0075a7 */ /* 0x000ee4000800014e */
[----:B---3--:R-:W-:Y:S05]  /*8b80*/  @!P0 BRA `(.L_x_1020) ;  /* 0x000000c400c48947 */ /* 0x008fea0003800000 */
.L_x_1019:
[----:B------:R-:W-:Y:S01]  /*8b90*/  R2UR UR5, R16 ;  /* 0x00000000100572ca */ /* 0x000fe200000e0000 */
[----:B------:R-:W-:Y:S01]  /*8ba0*/  WARPGROUP.ARRIVE ;  /* 0x00000000000079c5 */ /* 0x000fe20000000000 */
[----:B------:R-:W-:Y:S01]  /*8bb0*/  UMOV UR11, 0x40000040 ;  /* 0x40000040000b7882 */ /* 0x000fe20000000000 */
[----:B------:R-:W-:Y:S01]  /*8bc0*/  FMUL.FTZ R2, R152, UR6 ;  /* 0x0000000698027c20 */ /* 0x000fe20008410000 */
[----:B01----:R-:W-:Y:S01]  /*8bd0*/  FMUL.FTZ R3, R153, UR6 ;  /* 0x0000000699037c20 */ /* 0x003fe20008410000 */
[----:B------:R-:W-:Y:S01]  /*8be0*/  FMUL.FTZ R152, R155, UR6 ;  /* 0x000000069b987c20 */ /* 0x000fe20008410000 */
[----:B------:R-:W-:Y:S01]  /*8bf0*/  FMUL.FTZ R155, R156, UR6 ;  /* 0x000000069c9b7c20 */ /* 0x000fe20008410000 */
[----:B------:R-:W-:Y:S01]  /*8c00*/  FMUL.FTZ R156, R157, UR6 ;  /* 0x000000069d9c7c20 */ /* 0x000fe20008410000 */
[----:B------:R-:W-:Y:S01]  /*8c10*/  FMUL.FTZ R157, R160, UR6 ;  /* 0x00000006a09d7c20 */ /* 0x000fe20008410000 */
[----:B------:R-:W2:Y:S01]  /*8c20*/  MUFU.TANH R2, R2 ;  /* 0x0000000200027308 */ /* 0x000ea20000002400 */
        /* <DEDUP_REMOVED lines=8> */
[----:B------:R-:W0:Y:S01]  /*8cb0*/  MUFU.TANH R3, R3 ;  /* 0x0000000300037308 */ /* 0x000e220000002400 */
[----:B------:R-:W-:Y:S01]  /*8cc0*/  FMUL.FTZ R161, R168, UR6 ;  /* 0x00000006a8a17c20 */ /* 0x000fe20008410000 */
[----:B------:R-:W-:Y:S01]  /*8cd0*/  FMUL.FTZ R168, R173, UR6 ;  /* 0x00000006ada87c20 */ /* 0x000fe20008410000 */
[----:B------:R-:W-:Y:S01]  /*8ce0*/  ULOP3.LUT UR5, UR5, 0x3fff, URZ, 0xc0, !UPT ;  /* 0x00003fff05057892 */ /* 0x000fe2000f8ec03f */
[----:B------:R-:W-:Y:S01]  /*8cf0*/  FMUL.FTZ R164, R169, UR6 ;  /* 0x00000006a9a47c20 */ /* 0x000fe20008410000 */
[----:B------:R-:W-:Y:S01]  /*8d00*/  FMUL.FTZ R165, R172, UR6 ;  /* 0x00000006aca57c20 */ /* 0x000fe20008410000 */
[----:B------:R-:W-:Y:S01]  /*8d10*/  FMUL.FTZ R172, R177, UR6 ;  /* 0x00000006b1ac7c20 */ /* 0x000fe20008410000 */
[----:B------:R-:W-:Y:S01]  /*8d20*/  ULOP3.LUT UR5, UR5, 0x2000000, URZ, 0xfc, !UPT ;  /* 0x0200000005057892 */ /* 0x000fe2000f8efc3f */
[----:B------:R-:W1:Y:S01]  /*8d30*/  MUFU.TANH R155, R155 ;  /* 0x0000009b009b7308 */ /* 0x000e620000002400 */
[----:B--2---:R-:W-:Y:S01]  /*8d40*/  FMNMX.FTZ R0, R2, R201, !PT ;  /* 0x000000c902007209 */ /* 0x004fe20007810000 */
[----:B------:R-:W-:Y:S01]  /*8d50*/  FMUL.FTZ R169, R176, UR6 ;  /* 0x00000006b0a97c20 */ /* 0x000fe20008410000 */
[----:B------:R-:W-:Y:S01]  /*8d60*/  ULEA UR7, UR7, UR5, 0xb ;  /* 0x0000000507077291 */ /* 0x000fe2000f8e583f */
[----:B------:R-:W-:Y:S01]  /*8d70*/  FMUL.FTZ R176, R181, UR6 ;  /* 0x00000006b5b07c20 */ /* 0x000fe20008410000 */
[----:B------:R-:W-:Y:S01]  /*8d80*/  FMUL.FTZ R162, R162, UR6 ;  /* 0x00000006a2a27c20 */ /* 0x000fe20008410000 */
[----:B------:R-:W-:Y:S01]  /*8d90*/  FMUL.FTZ R163, R163, UR6 ;  /* 0x00000006a3a37c20 */ /* 0x000fe20008410000 */
[----:B------:R-:W-:Y:S01]  /*8da0*/  FMUL.FTZ R166, R166, UR6 ;  /* 0x00000006a6a67c20 */ /* 0x000fe20008410000 */
[----:B------:R-:W2:Y:S01]  /*8db0*/  MUFU.TANH R156, R156 ;  /* 0x0000009c009c7308 */ /* 0x000ea20000002400 */
[----:B0-----:R-:W-:Y:S01]  /*8dc0*/  FMNMX.FTZ R0, R3, R0, !PT ;  /* 0x0000000003007209 */ /* 0x001fe20007810000 */
[----:B------:R-:W-:Y:S01]  /*8dd0*/  UMOV UR10, UR7 ;  /* 0x00000007000a7c82 */ /* 0x000fe20008000000 */
[----:B------:R-:W-:Y:S01]  /*8de0*/  FMUL.FTZ R167, R167, UR6 ;  /* 0x00000006a7a77c20 */ /* 0x000fe20008410000 */
[----:B------:R-:W-:Y:S01]  /*8df0*/  HGMMA.64x256x16.F32.BF16 R24, R196, gdesc[UR8].tnspB, R24, gsb0 ;  /* 0x43e00008c4187df0 */ /* 0x000fe20008001818 */
[----:B------:R-:W-:Y:S01]  /*8e00*/  UIADD3 UR10, UR7, 0x80, URZ ;  /* 0x00000080070a7890 */ /* 0x000fe2000fffe03f */
[----:B------:R-:W-:Y:S01]  /*8e10*/  FMUL.FTZ R170, R170, UR6 ;  /* 0x00000006aaaa7c20 */ /* 0x000fe20008410000 */
[----:B------:R-:W-:Y:S01]  /*8e20*/  UMOV UR11, 0x40000040 ;  /* 0x40000040000b7882 */ /* 0x000fe20000000000 */
[----:B------:R-:W0:Y:S01]  /*8e30*/  MUFU.TANH R157, R157 ;  /* 0x0000009d009d7308 */ /* 0x000e220000002400 */
[----:B-1----:R-:W-:Y:S01]  /*8e40*/  FMNMX.FTZ R173, R155, R0, !PT ;  /* 0x000000009bad7209 */ /* 0x002fe20007810000 */
[----:B------:R-:W-:Y:S01]  /*8e50*/  FMUL.FTZ R171, R171, UR6 ;  /* 0x00000006abab7c20 */ /* 0x000fe20008410000 */
[----:B------:R-:W-:Y:S01]  /*8e60*/  FMUL.FTZ R174, R174, UR6 ;  /* 0x00000006aeae7c20 */ /* 0x000fe20008410000 */
[----:B------:R-:W-:Y:S01]  /*8e70*/  FMUL.FTZ R175, R175, UR6 ;  /* 0x00000006afaf7c20 */ /* 0x000fe20008410000 */
[----:B------:R-:W-:Y:S01]  /*8e80*/  ULDC UR15, c[0x0][0x988] ;  /* 0x00026200000f7ab9 */ /* 0x000fe20000000800 */
[----:B------:R-:W-:Y:S01]  /*8e90*/  R2UR UR18, R202 ;  /* 0x00000000ca1272ca */ /* 0x000fe200000e0000 */
[----:B------:R-:W-:Y:S01]  /*8ea0*/  UMOV UR5, UR15 ;  /* 0x0000000f00057c82 */ /* 0x000fe20008000000 */
[----:B------:R-:W1:Y:S01]  /*8eb0*/  MUFU.TANH R158, R158 ;  /* 0x0000009e009e7308 */ /* 0x000e620000002400 */
[----:B--2---:R-:W-:-:S02]  /*8ec0*/  FMNMX.FTZ R0, R156, R173, !PT ;  /* 0x000000ad9c007209 */ /* 0x004fc40007810000 */
[----:B------:R-:W-:Y:S02]  /*8ed0*/  R2UR UR15, R203 ;  /* 0x00000000cb0f72ca */ /* 0x000fe400000e0000 */
[----:B------:R-:W-:-:S03]  /*8ee0*/  R2UR UR61, R8 ;  /* 0x00000000083d72ca */ /* 0x000fc600000e0000 */
[----:B------:R-:W2:Y:S01]  /*8ef0*/  MUFU.TANH R159, R159 ;  /* 0x0000009f009f7308 */ /* 0x000ea20000002400 */
[----:B0-----:R-:W-:-:S07]  /*8f00*/  FMNMX.FTZ R173, R157, R0, !PT ;  /* 0x000000009dad7209 */ /* 0x001fce0007810000 */
[----:B------:R-:W0:Y:S01]  /*8f10*/  MUFU.TANH R160, R160 ;  /* 0x000000a000a07308 */ /* 0x000e220000002400 */
[----:B-1----:R-:W-:Y:S01]  /*8f20*/  FMNMX.FTZ R0, R158, R173, !PT ;  /* 0x000000ad9e007209 */ /* 0x002fe20007810000 */
[----:B------:R-:W-:Y:S01]  /*8f30*/  FMUL.FTZ R173, R180, UR6 ;  /* 0x00000006b4ad7c20 */ /* 0x000fe20008410000 */
[----:B------:R-:W-:Y:S01]  /*8f40*/  FMUL.FTZ R180, R183, UR6 ;  /* 0x00000006b7b47c20 */ /* 0x000fe20008410000 */
[----:B------:R-:W-:-:S04]  /*8f50*/  UISETP.GT.AND UP1, UPT, UR15, UR18, UPT ;  /* 0x000000120f00728c */ /* 0x000fc8000bf24270 */
[----:B------:R-:W1:Y:S01]  /*8f60*/  MUFU.TANH R161, R161 ;  /* 0x000000a100a17308 */ /* 0x000e620000002400 */
[----:B--2---:R-:W-:Y:S02]  /*8f70*/  FMNMX.FTZ R177, R159, R0, !PT ;  /* 0x000000009fb17209 */ /* 0x004fe40007810000 */
[----:B------:R-:W-:-:S05]  /*8f80*/  PLOP3.LUT P0, PT, PT, PT, UP1, 0x80, 0x0 ;  /* 0x000000000000781c */ /* 0x000fca0003f0f018 */
        /* <DEDUP_REMOVED lines=17> */
[----:B--2---:R-:W-:-:S05]  /*90a0*/  FMNMX.FTZ R177, R176, R177, !PT ;  /* 0x000000b1b0b17209 */ /* 0x004fca0007810000 */
[----:B------:R-:W2:Y:S02]  /*90b0*/  SHFL.BFLY PT, R0, R177, 0x2, 0x1f ;  /* 0x0c401f00b1007f89 */ /* 0x000ea400000e0000 */
[----:B------:R-:W3:Y:S01]  /*90c0*/  MUFU.TANH R153, R153 ;  /* 0x0000009900997308 */ /* 0x000ee20000002400 */
[----:B0-----:R-:W-:-:S07]  /*90d0*/  FMNMX.FTZ R181, R23, R200, !PT ;  /* 0x000000c817b57209 */ /* 0x001fce0007810000 */
[----:B------:R-:W0:Y:S08]  /*90e0*/  MUFU.TANH R154, R154 ;  /* 0x0000009a009a7308 */ /* 0x000e300000002400 */
[----:B------:R-:W4:Y:S01]  /*90f0*/  MUFU.TANH R162, R162 ;  /* 0x000000a200a27308 */ /* 0x000f220000002400 */
[----:B--2---:R-:W-:Y:S01]  /*9100*/  FMNMX.FTZ R4, R177, R0, !PT ;  /* 0x00000000b1047209 */ /* 0x004fe20007810000 */
[----:B------:R-:W-:-:S06]  /*9110*/  FMUL.FTZ R177, R178, UR6 ;  /* 0x00000006b2b17c20 */ /* 0x000fcc0008410000 */
[----:B------:R-:W2:Y:S01]  /*9120*/  MUFU.TANH R163, R163 ;  /* 0x000000a300a37308 */ /* 0x000ea20000002400 */
[----:B-1----:R-:W-:Y:S01]  /*9130*/  FMNMX.FTZ R0, R152, R181, !PT ;  /* 0x000000b598007209 */ /* 0x002fe20007810000 */
[----:B------:R-:W-:Y:S01]  /*9140*/  FMUL.FTZ R178, R179, UR6 ;  /* 0x00000006b3b27c20 */ /* 0x000fe20008410000 */
[----:B------:R-:W-:Y:S02]  /*9150*/  FMUL.FTZ R179, R182, UR6 ;  /* 0x00000006b6b37c20 */ /* 0x000fe40008410000 */
[----:B---3--:R-:W-:-:S03]  /*9160*/  FMNMX.FTZ R181, R153, R0, !PT ;  /* 0x0000000099b57209 */ /* 0x008fc60007810000 */
[----:B------:R-:W1:Y:S01]  /*9170*/  MUFU.TANH R166, R166 ;  /* 0x000000a600a67308 */ /* 0x000e620000002400 */
[----:B0-----:R-:W-:-:S04]  /*9180*/  FMNMX.FTZ R181, R154, R181, !PT ;  /* 0x000000b59ab57209 */ /* 0x001fc80007810000 */
[----:B----4-:R-:W-:-:S03]  /*9190*/  FMNMX.FTZ R0, R162, R181, !PT ;  /* 0x000000b5a2007209 */ /* 0x010fc60007810000 */
[----:B------:R-:W0:Y:S01]  /*91a0*/  MUFU.TANH R167, R167 ;  /* 0x000000a700a77308 */ /* 0x000e220000002400 */
[----:B--2---:R-:W-:-:S07]  /*91b0*/  FMNMX.FTZ R181, R163, R0, !PT ;  /* 0x00000000a3b57209 */ /* 0x004fce0007810000 */
[----:B------:R-:W2:Y:S01]  /*91c0*/  MUFU.TANH R170, R170 ;  /* 0x000000aa00aa7308 */ /* 0x000ea20000002400 */
[----:B-1----:R-:W-:-:S07]  /*91d0*/  FMNMX.FTZ R0, R166, R181, !PT ;  /* 0x000000b5a6007209 */ /* 0x002fce0007810000 */
[----:B------:R-:W1:Y:S01]  /*91e0*/  MUFU.TANH R171, R171 ;  /* 0x000000ab00ab7308 */ /* 0x000e620000002400 */
[----:B0-----:R-:W-:-:S07]  /*91f0*/  FMNMX.FTZ R181, R167, R0, !PT ;  /* 0x00000000a7b57209 */ /* 0x001fce0007810000 */
[----:B------:R-:W0:Y:S08]  /*9200*/  MUFU.TANH R174, R174 ;  /* 0x000000ae00ae7308 */ /* 0x000e300000002400 */
[----:B------:R-:W3:Y:S08]  /*9210*/  MUFU.TANH R175, R175 ;  /* 0x000000af00af7308 */ /* 0x000ef00000002400 */
[----:B------:R-:W4:Y:S08]  /*9220*/  MUFU.TANH R177, R177 ;  /* 0x000000b100b17308 */ /* 0x000f300000002400 */
[----:B------:R-:W5:Y:S08]  /*9230*/  MUFU.TANH R178, R178 ;  /* 0x000000b200b27308 */ /* 0x000f700000002400 */
[----:B------:R-:W5:Y:S08]  /*9240*/  MUFU.TANH R179, R179 ;  /* 0x000000b300b37308 */ /* 0x000f700000002400 */
[----:B------:R-:W5:Y:S01]  /*9250*/  MUFU.TANH R180, R180 ;  /* 0x000000b400b47308 */ /* 0x000f620000002400 */
        /* <DEDUP_REMOVED lines=11> */
[----:B------:R-:W-:Y:S01]  /*9310*/  UMOV UR7, UR4 ;  /* 0x0000000400077c82 */ /* 0x000fe20008000000 */
[----:B------:R-:W-:Y:S02]  /*9320*/  WARPGROUP.DEPBAR.LE gsb0, 0x0 ;  /* 0x00008000000079c5 */ /* 0x000fe40000010000 */
[----:B------:R-:W-:Y:S01]  /*9330*/  WARPGROUP.ARRIVE ;  /* 0x00000000000079c5 */ /* 0x000fe20000000000 */
[----:B------:R-:W2:-:S15]  /*9340*/  SHFL.BFLY PT, R189, R4, 0x1, 0x1f ;  /* 0x0c201f0004bd7f89 */ /* 0x000e9e00000e0000 */
[----:B------:R-:W-:-:S05]  /*9350*/  NOP ;  /* 0x0000000000007918 */ /* 0x000fca0000000000 */
[----:B------:R-:W-:Y:S01]  /*9360*/  HGMMA.64x256x16.F32.BF16 R24, R184, gdesc[UR8].tnspB, R24, gsb0 ;  /* 0x43e00008b8187df0 */ /* 0x000fe20008001818 */
[----:B------:R-:W-:-:S06]  /*9370*/  UIADD3 UR10, UR15, -0x1, URZ ;  /* 0xffffffff0f0a7890 */ /* 0x000fcc000fffe03f */
[----:B------:R-:W-:Y:S01]  /*9380*/  IMAD.U32 R203, RZ, RZ, UR10 ;  /* 0x0000000affcb7e24 */ /* 0x000fe2000f8e00ff */
[----:B--2---:R-:W-:-:S05]  /*9390*/  FMNMX.FTZ R4, R4, R189, !PT ;  /* 0x000000bd04047209 */ /* 0x004fca0007810000 */
[C---:B------:R-:W-:Y:S01]  /*93a0*/  FADD.FTZ R182, -R4.reuse, R201 ;  /* 0x000000c904b67221 */ /* 0x040fe20000010100 */
[----:B------:R-:W-:Y:S01]  /*93b0*/  FMUL.FTZ R189, R4, UR5 ;  /* 0x0000000504bd7c20 */ /* 0x000fe20008410000 */
[----:B------:R-:W-:Y:S02]  /*93c0*/  IMAD.MOV.U32 R201, RZ, RZ, R4 ;  /* 0x000000ffffc97224 */ /* 0x000fe400078e0004 */
[----:B------:R-:W-:Y:S01]  /*93d0*/  FMUL.FTZ R188, R182, UR5 ;  /* 0x00000005b6bc7c20 */ /* 0x000fe20008410000 */
[----:B------:R-:W-:Y:S01]  /*93e0*/  FMNMX.FTZ R182, R170, R181, !PT ;  /* 0x000000b5aab67209 */ /* 0x000fe20007810000 */
[--C-:B------:R-:W-:Y:S01]  /*93f0*/  FFMA.FTZ R181, R2, UR5, -R189.reuse ;  /* 0x0000000502b57c23 */ /* 0x100fe200080108bd */
[--C-:B------:R-:W-:Y:S01]  /*9400*/  FFMA.FTZ R196, R3, UR5, -R189.reuse ;  /* 0x0000000503c47c23 */ /* 0x100fe200080108bd */
[--C-:B------:R-:W-:Y:S01]  /*9410*/  FFMA.FTZ R198, R155, UR5, -R189.reuse ;  /* 0x000000059bc67c23 */ /* 0x100fe200080108bd */
[----:B-1----:R-:W-:Y:S01]  /*9420*/  FMNMX.FTZ R183, R171, R182, !PT ;  /* 0x000000b6abb77209 */ /* 0x002fe20007810000 */
[--C-:B------:R-:W-:Y:S01]  /*9430*/  FFMA.FTZ R155, R156, UR5, -R189.reuse ;  /* 0x000000059c9b7c23 */ /* 0x100fe200080108bd */
[----:B------:R1:W-:Y:S01]  /*9440*/  MUFU.EX2 R0, R188 ;  /* 0x000000bc00007308 */ /* 0x0003e20000000800 */
[--C-:B------:R-:W-:Y:S01]  /*9450*/  FFMA.FTZ R192, R157, UR5, -R189.reuse ;  /* 0x000000059dc07c23 */ /* 0x100fe200080108bd */
[----:B0-----:R-:W-:Y:S01]  /*9460*/  FMNMX.FTZ R2, R174, R183, !PT ;  /* 0x000000b7ae027209 */ /* 0x001fe20007810000 */
[--C-:B------:R-:W-:Y:S01]  /*9470*/  FFMA.FTZ R157, R158, UR5, -R189.reuse ;  /* 0x000000059e9d7c23 */ /* 0x100fe200080108bd */
[--C-:B------:R-:W-:Y:S01]  /*9480*/  FFMA.FTZ R194, R159, UR5, -R189.reuse ;  /* 0x000000059fc27c23 */ /* 0x100fe200080108bd */
[--C-:B------:R-:W-:Y:S01]  /*9490*/  FFMA.FTZ R159, R160, UR5, -R189.reuse ;  /* 0x00000005a09f7c23 */ /* 0x100fe200080108bd */
[----:B---3--:R-:W-:Y:S01]  /*94a0*/  FMNMX.FTZ R2, R175, R2, !PT ;  /* 0x00000002af027209 */ /* 0x008fe20007810000 */
[--C-:B------:R-:W-:Y:S01]  /*94b0*/  FFMA.FTZ R190, R165, UR5, -R189.reuse ;  /* 0x00000005a5be7c23 */ /* 0x100fe200080108bd */
[----:B------:R-:W-:Y:S01]  /*94c0*/  MUFU.EX2 R181, R181 ;  /* 0x000000b500b57308 */ /* 0x000fe20000000800 */
[--C-:B-1----:R-:W-:Y:S01]  /*94d0*/  FFMA.FTZ R188, R161, UR5, -R189.reuse ;  /* 0x00000005a1bc7c23 */ /* 0x102fe200080108bd */
[----:B----4-:R-:W-:Y:S01]  /*94e0*/  FMNMX.FTZ R3, R177, R2, !PT ;  /* 0x00000002b1037209 */ /* 0x010fe20007810000 */
[--C-:B------:R-:W-:Y:S01]  /*94f0*/  FFMA.FTZ R161, R164, UR5, -R189.reuse ;  /* 0x00000005a4a17c23 */ /* 0x100fe200080108bd */
[----:B------:R-:W-:-:S02]  /*9500*/  FFMA.FTZ R165, R168, UR5, -R189 ;  /* 0x00000005a8a57c23 */ /* 0x000fc400080108bd */
[----:B-----5:R-:W-:Y:S02]  /*9510*/  FMNMX.FTZ R2, R178, R3, !PT ;  /* 0x00000003b2027209 */ /* 0x020fe40007810000 */
[----:B------:R-:W-:Y:S02]  /*9520*/  MUFU.EX2 R196, R196 ;  /* 0x000000c400c47308 */ /* 0x000fe40000000800 */
[----:B------:R-:W-:-:S04]  /*9530*/  FMNMX.FTZ R3, R179, R2, !PT ;  /* 0x00000002b3037209 */ /* 0x000fc80007810000 */
[----:B------:R-:W-:Y:S02]  /*9540*/  FMNMX.FTZ R3, R180, R3, !PT ;  /* 0x00000003b4037209 */ /* 0x000fe40007810000 */
[----:B------:R-:W-:Y:S03]  /*9550*/  MUFU.EX2 R198, R198 ;  /* 0x000000c600c67308 */ /* 0x000fe60000000800 */
[----:B------:R-:W0:Y:S05]  /*9560*/  SHFL.BFLY PT, R2, R3, 0x2, 0x1f ;  /* 0x0c401f0003027f89 */ /* 0x000e2a00000e0000 */
[----:B------:R-:W-:Y:S08]  /*9570*/  MUFU.EX2 R155, R155 ;  /* 0x0000009b009b7308 */ /* 0x000ff00000000800 */
[----:B------:R-:W-:Y:S08]  /*9580*/  MUFU.EX2 R192, R192 ;  /* 0x000000c000c07308 */ /* 0x000ff00000000800 */
[----:B------:R-:W-:Y:S01]  /*9590*/  MUFU.EX2 R157, R157 ;  /* 0x0000009d009d7308 */ /* 0x000fe20000000800 */
[----:B0-----:R-:W-:-:S05]  /*95a0*/  FMNMX.FTZ R2, R3, R2, !PT ;  /* 0x0000000203027209 */ /* 0x001fca0007810000 */
[----:B------:R-:W0:Y:S02]  /*95b0*/  SHFL.BFLY PT, R3, R2, 0x1, 0x1f ;  /* 0x0c201f0002037f89 */ /* 0x000e2400000e0000 */
[----:B------:R-:W-:Y:S08]  /*95c0*/  MUFU.EX2 R194, R194 ;  /* 0x000000c200c27308 */ /* 0x000ff00000000800 */
[----:B------:R-:W-:Y:S08]  /*95d0*/  MUFU.EX2 R159, R159 ;  /* 0x0000009f009f7308 */ /* 0x000ff00000000800 */
[----:B------:R-:W-:Y:S01]  /*95e0*/  MUFU.EX2 R188, R188 ;  /* 0x000000bc00bc7308 */ /* 0x000fe20000000800 */
[----:B0-----:R-:W-:-:S07]  /*95f0*/  FMNMX.FTZ R3, R2, R3, !PT ;  /* 0x0000000302037209 */ /* 0x001fce0007810000 */
[----:B------:R-:W-:Y:S01]  /*9600*/  MUFU.EX2 R161, R161 ;  /* 0x000000a100a17308 */ /* 0x000fe20000000800 */
[C---:B------:R-:W-:Y:S01]  /*9610*/  FADD.FTZ R2, -R3.reuse, R200 ;  /* 0x000000c803027221 */ /* 0x040fe20000010100 */
[----:B------:R-:W-:Y:S01]  /*9620*/  FMUL.FTZ R156, R3, UR5 ;  /* 0x00000005039c7c20 */ /* 0x000fe20008410000 */
[----:B------:R-:W-:Y:S02]  /*9630*/  IMAD.MOV.U32 R200, RZ, RZ, R3 ;  /* 0x000000ffffc87224 */ /* 0x000fe400078e0003 */
[----:B------:R-:W-:Y:S01]  /*9640*/  FMUL.FTZ R2, R2, UR5 ;  /* 0x0000000502027c20 */ /* 0x000fe20008410000 */
        /* <DEDUP_REMOVED lines=12> */
[----:B------:R-:W1:Y:S01]  /*9710*/  MUFU.EX2 R2, R2 ;  /* 0x0000000200027308 */ /* 0x000e620000000800 */
[----:B0-----:R-:W-:-:S02]  /*9720*/  IMAD.U32 R23, RZ, RZ, UR60 ;  /* 0x0000003cff177e24 */ /* 0x001fc4000f8e00ff */
[--C-:B------:R-:W-:Y:S01]  /*9730*/  FFMA.FTZ R175, R175, UR5, -R156.reuse ;  /* 0x00000005afaf7c23 */ /* 0x100fe2000801089c */
[--C-:B------:R-:W-:Y:S01]  /*9740*/  FFMA.FTZ R177, R177, UR5, -R156.reuse ;  /* 0x00000005b1b17c23 */ /* 0x100fe2000801089c */
[--C-:B------:R-:W-:Y:S01]  /*9750*/  FFMA.FTZ R178, R178, UR5, -R156.reuse ;  /* 0x00000005b2b27c23 */ /* 0x100fe2000801089c */
[----:B------:R-:W-:Y:S02]  /*9760*/  @!P5 VIADD R23, R23, 0x30840 ;  /* 0x000308401717d836 */ /* 0x000fe40000000000 */
[--C-:B------:R-:W-:Y:S01]  /*9770*/  FFMA.FTZ R179, R179, UR5, -R156.reuse ;  /* 0x00000005b3b37c23 */ /* 0x100fe2000801089c */
[----:B------:R-:W-:Y:S01]  /*9780*/  FFMA.FTZ R156, R180, UR5, -R156 ;  /* 0x00000005b49c7c23 */ /* 0x000fe2000801089c */
[----:B------:R0:W2:Y:S01]  /*9790*/  MUFU.EX2 R158, R152 ;  /* 0x00000098009e7308 */ /* 0x0000a20000000800 */
[----:B------:R-:W-:-:S07]  /*97a0*/  @!P5 PRMT R23, RZ, 0x654, R23 ;  /* 0x00000654ff17d816 */ /* 0x000fce0000000017 */
[----:B------:R-:W3:Y:S01]  /*97b0*/  MUFU.EX2 R160, R153 ;  /* 0x0000009900a07308 */ /* 0x000ee20000000800 */
[----:B-1----:R-:W-:Y:S01]  /*97c0*/  FFMA.FTZ R9, R2, R9, R197 ;  /* 0x0000000902097223 */ /* 0x002fe200000100c5 */
[----:B0-----:R-:W-:-:S05]  /*97d0*/  MOV R152, UR14 ;  /* 0x0000000e00987c02 */ /* 0x001fca0008000f00 */
[----:B------:R-:W-:Y:S01]  /*97e0*/  @!P5 VIADD R152, R152, 0x30860 ;  /* 0x000308609898d836 */ /* 0x000fe20000000000 */
[----:B------:R-:W0:Y:S01]  /*97f0*/  MUFU.EX2 R154, R154 ;  /* 0x0000009a009a7308 */ /* 0x000e220000000800 */
[C---:B--2---:R-:W-:Y:S01]  /*9800*/  FADD.FTZ R9, R158.reuse, R9 ;  /* 0x000000099e097221 */ /* 0x044fe20000010000 */
[----:B------:R-:W-:Y:S02]  /*9810*/  F2FP.BF16.F32.PACK_AB R197, R158, R197 ;  /* 0x000000c59ec5723e */ /* 0x000fe400000010ff */
[----:B------:R-:W-:-:S04]  /*9820*/  @!P5 PRMT R152, RZ, 0x654, R152 ;  /* 0x00000654ff98d816 */ /* 0x000fc80000000098 */
[----:B------:R-:W1:Y:S01]  /*9830*/  MUFU.EX2 R162, R162 ;  /* 0x000000a200a27308 */ /* 0x000e620000000800 */
[----:B---3--:R-:W-:-:S07]  /*9840*/  FADD.FTZ R9, R160, R9 ;  /* 0x00000009a0097221 */ /* 0x008fce0000010000 */
        /* <DEDUP_REMOVED lines=13> */
[----:B------:R-:W-:Y:S01]  /*9920*/  MUFU.EX2 R190, R190 ;  /* 0x000000be00be7308 */ /* 0x000fe20000000800 */
[----:B--2---:R-:W-:-:S07]  /*9930*/  FADD.FTZ R9, R170, R9 ;  /* 0x00000009aa097221 */ /* 0x004fce0000010000 */
[----:B------:R-:W1:Y:S01]  /*9940*/  MUFU.EX2 R174, R174 ;  /* 0x000000ae00ae7308 */ /* 0x000e620000000800 */
[----:B0-----:R-:W-:-:S07]  /*9950*/  FADD.FTZ R9, R171, R9 ;  /* 0x00000009ab097221 */ /* 0x001fce0000010000 */
[----:B------:R-:W-:Y:S08]  /*9960*/  MUFU.EX2 R165, R165 ;  /* 0x000000a500a57308 */ /* 0x000ff00000000800 */
[----:B------:R-:W0:Y:S01]  /*9970*/  MUFU.EX2 R175, R175 ;  /* 0x000000af00af7308 */ /* 0x000e220000000800 */
[----:B-1----:R-:W-:-:S07]  /*9980*/  FADD.FTZ R9, R174, R9 ;  /* 0x00000009ae097221 */ /* 0x002fce0000010000 */
[----:B------:R-:W-:Y:S08]  /*9990*/  MUFU.EX2 R178, R178 ;  /* 0x000000b200b27308 */ /* 0x000ff00000000800 */
[----:B------:R-:W-:Y:S01]  /*99a0*/  MUFU.EX2 R154, R179 ;  /* 0x000000b3009a7308 */ /* 0x000fe20000000800 */
[C---:B0-----:R-:W-:Y:S01]  /*99b0*/  FADD.FTZ R9, R175.reuse, R9 ;  /* 0x00000009af097221 */ /* 0x041fe20000010000 */
[----:B------:R-:W-:-:S06]  /*99c0*/  F2FP.BF16.F32.PACK_AB R191, R175, R174 ;  /* 0x000000aeafbf723e */ /* 0x000fcc00000010ff */
[----:B------:R-:W0:Y:S01]  /*99d0*/  MUFU.EX2 R156, R156 ;  /* 0x0000009c009c7308 */ /* 0x000e220000000800 */
[----:B------:R-:W-:Y:S02]  /*99e0*/  WARPGROUP.DEPBAR.LE gsb0, 0x0 ;  /* 0x00008000000079c5 */ /* 0x000fe40000010000 */
[----:B------:R1:W-:Y:S01]  /*99f0*/  @!P5 SYNCS.ARRIVE.TRANS64.RED.A1T0 RZ, [R23+URZ], RZ ;  /* 0x000000ff17ffd9a7 */ /* 0x0003e2000810043f */
[--C-:B------:R-:W-:Y:S01]  /*9a00*/  FFMA.FTZ R184, R169, UR5, -R189.reuse ;  /* 0x00000005a9b87c23 */ /* 0x100fe200080108bd */
[--C-:B------:R-:W-:Y:S01]  /*9a10*/  FFMA.FTZ R169, R172, UR5, -R189.reuse ;  /* 0x00000005aca97c23 */ /* 0x100fe200080108bd */
[--C-:B------:R-:W-:Y:S01]  /*9a20*/  FFMA.FTZ R186, R173, UR5, -R189.reuse ;  /* 0x00000005adba7c23 */ /* 0x100fe200080108bd */
[----:B------:R-:W-:Y:S01]  /*9a30*/  FFMA.FTZ R173, R176, UR5, -R189 ;  /* 0x00000005b0ad7c23 */ /* 0x000fe200080108bd */
[----:B------:R-:W-:Y:S02]  /*9a40*/  F2FP.BF16.F32.PACK_AB R189, R171, R170 ;  /* 0x000000aaabbd723e */ /* 0x000fe400000010ff */
[----:B------:R-:W-:Y:S01]  /*9a50*/  MUFU.EX2 R184, R184 ;  /* 0x000000b800b87308 */ /* 0x000fe20000000800 */
[----:B-1----:R-:W-:Y:S01]  /*9a60*/  FFMA.FTZ R23, R0, R18, R181 ;  /* 0x0000001200177223 */ /* 0x002fe200000100b5 */
[----:B------:R1:W-:Y:S01]  /*9a70*/  @!P5 SYNCS.ARRIVE.TRANS64.RED.A1T0 RZ, [R152+URZ], RZ ;  /* 0x000000ff98ffd9a7 */ /* 0x0003e2000810043f */
[----:B0-----:R-:W-:-:S02]  /*9a80*/  F2FP.BF16.F32.PACK_AB R187, R156, R154 ;  /* 0x0000009a9cbb723e */ /* 0x001fc400000010ff */
[C---:B------:R-:W-:Y:S01]  /*9a90*/  FADD.FTZ R23, R196.reuse, R23 ;  /* 0x00000017c4177221 */ /* 0x040fe20000010000 */
[----:B------:R-:W-:Y:S02]  /*9aa0*/  F2FP.BF16.F32.PACK_AB R196, R196, R181 ;  /* 0x000000b5c4c4723e */ /* 0x000fe400000010ff */
[----:B------:R-:W-:Y:S01]  /*9ab0*/  MUFU.EX2 R169, R169 ;  /* 0x000000a900a97308 */ /* 0x000fe20000000800 */
[----:B------:R-:W-:Y:S01]  /*9ac0*/  FADD.FTZ R18, R198, R23 ;  /* 0x00000017c6127221 */ /* 0x000fe20000010000 */
[----:B------:R-:W-:-:S03]  /*9ad0*/  F2FP.BF16.F32.PACK_AB R198, R155, R198 ;  /* 0x000000c69bc6723e */ /* 0x000fc600000010ff */
[----:B------:R-:W-:-:S03]  /*9ae0*/  FADD.FTZ R23, R155, R18 ;  /* 0x000000129b177221 */ /* 0x000fc60000010000 */
[----:B-1----:R-:W0:Y:S01]  /*9af0*/  MUFU.EX2 R152, R177 ;  /* 0x000000b100987308 */ /* 0x002e220000000800 */
[----:B------:R-:W-:Y:S01]  /*9b00*/  FADD.FTZ R18, R192, R23 ;  /* 0x00000017c0127221 */ /* 0x000fe20000010000 */
[----:B------:R-:W-:-:S03]  /*9b10*/  F2FP.BF16.F32.PACK_AB R192, R157, R192 ;  /* 0x000000c09dc0723e */ /* 0x000fc600000010ff */
[----:B------:R-:W-:-:S03]  /*9b20*/  FADD.FTZ R23, R157, R18 ;  /* 0x000000129d177221 */ /* 0x000fc60000010000 */
[----:B------:R-:W1:Y:S01]  /*9b30*/  MUFU.EX2 R186, R186 ;  /* 0x000000ba00ba7308 */ /* 0x000e620000000800 */
[----:B------:R-:W-:Y:S01]  /*9b40*/  FADD.FTZ R18, R194, R23 ;  /* 0x00000017c2127221 */ /* 0x000fe20000010000 */
[----:B------:R-:W-:-:S03]  /*9b50*/  F2FP.BF16.F32.PACK_AB R194, R159, R194 ;  /* 0x000000c29fc2723e */ /* 0x000fc600000010ff */
[----:B------:R-:W-:-:S03]  /*9b60*/  FADD.FTZ R23, R159, R18 ;  /* 0x000000129f177221 */ /* 0x000fc60000010000 */
[----:B------:R-:W2:Y:S01]  /*9b70*/  MUFU.EX2 R173, R173 ;  /* 0x000000ad00ad7308 */ /* 0x000ea20000000800 */
[----:B------:R-:W-:Y:S01]  /*9b80*/  FADD.FTZ R18, R188, R23 ;  /* 0x00000017bc127221 */ /* 0x000fe20000010000 */
[----:B0-----:R-:W-:Y:S01]  /*9b90*/  FADD.FTZ R9, R152, R9 ;  /* 0x0000000998097221 */ /* 0x001fe20000010000 */
[C---:B------:R-:W-:Y:S02]  /*9ba0*/  F2FP.BF16.F32.PACK_AB R188, R161.reuse, R188 ;  /* 0x000000bca1bc723e */ /* 0x040fe400000010ff */
[----:B------:R-:W-:Y:S01]  /*9bb0*/  FADD.FTZ R23, R161, R18 ;  /* 0x00000012a1177221 */ /* 0x000fe20000010000 */
[C---:B------:R-:W-:Y:S01]  /*9bc0*/  FADD.FTZ R9, R178.reuse, R9 ;  /* 0x00000009b2097221 */ /* 0x040fe20000010000 */
[----:B------:R-:W-:Y:S02]  /*9bd0*/  F2FP.BF16.F32.PACK_AB R185, R178, R152 ;  /* 0x00000098b2b9723e */ /* 0x000fe400000010ff */
[----:B------:R-:W-:Y:S01]  /*9be0*/  FADD.FTZ R18, R190, R23 ;  /* 0x00000017be127221 */ /* 0x000fe20000010000 */
[----:B------:R-:W-:Y:S01]  /*9bf0*/  FADD.FTZ R9, R154, R9 ;  /* 0x000000099a097221 */ /* 0x000fe20000010000 */
[----:B------:R-:W-:-:S02]  /*9c00*/  F2FP.BF16.F32.PACK_AB R190, R165, R190 ;  /* 0x000000bea5be723e */ /* 0x000fc400000010ff */
[----:B------:R-:W-:Y:S01]  /*9c10*/  FADD.FTZ R23, R165, R18 ;  /* 0x00000012a5177221 */ /* 0x000fe20000010000 */
[----:B------:R-:W-:-:S03]  /*9c20*/  FADD.FTZ R9, R156, R9 ;  /* 0x000000099c097221 */ /* 0x000fc60000010000 */
[----:B------:R-:W-:Y:S01]  /*9c30*/  FADD.FTZ R18, R184, R23 ;  /* 0x00000017b8127221 */ /* 0x000fe20000010000 */
[----:B------:R-:W-:-:S03]  /*9c40*/  F2FP.BF16.F32.PACK_AB R184, R169, R184 ;  /* 0x000000b8a9b8723e */ /* 0x000fc600000010ff */
[----:B------:R-:W-:-:S04]  /*9c50*/  FADD.FTZ R23, R169, R18 ;  /* 0x00000012a9177221 */ /* 0x000fc80000010000 */
[----:B-1----:R-:W-:Y:S01]  /*9c60*/  FADD.FTZ R18, R186, R23 ;  /* 0x00000017ba127221 */ /* 0x002fe20000010000 */
[----:B--2---:R-:W-:-:S03]  /*9c70*/  F2FP.BF16.F32.PACK_AB R186, R173, R186 ;  /* 0x000000baadba723e */ /* 0x004fc600000010ff */
[----:B------:R-:W-:Y:S01]  /*9c80*/  FADD.FTZ R18, R173, R18 ;  /* 0x00000012ad127221 */ /* 0x000fe20000010000 */
[----:B------:R-:W-:Y:S06]  /*9c90*/  @P0 BRA `(.L_x_1021) ;  /* 0xffffffdc00d80947 */ /* 0x000fec000383ffff */
[----:B------:R-:W-:-:S05]  /*9ca0*/  UMOV UR6, UR10 ;  /* 0x0000000a00067c82 */ /* 0x000fca0008000000 */
.L_x_1012:
[----:B------:R-:W-:-:S13]  /*9cb0*/  R2UR UR7, R22 ;  /* 0x00000000160772ca */ /* 0x000fda00000e0000 */
[----:B------:R-:W-:-:S06]  /*9cc0*/  UISETP.GE.AND UP1, UPT, UR6, UR7, UPT ;  /* 0x000000070600728c */ /* 0x000fcc000bf26270 */
[----:B------:R-:W-:-:S13]  /*9cd0*/  PLOP3.LUT P0, PT, PT, PT, UP1, 0x80, 0x0 ;  /* 0x000000000000781c */ /* 0x000fda0003f0f018 */
[----:B------:R-:W-:Y:S05]  /*9ce0*/  @!P0 BRA `(.L_x_1022) ;  /* 0x0000002c00248947 */ /* 0x000fea0003800000 */
[----:B------:R-:W-:Y:S01]  /*9cf0*/  R2UR UR5, R8 ;  /* 0x00000000080572ca */ /* 0x000fe200000e0000 */
[----:B------:R-:W-:Y:S01]  /*9d00*/  IMAD.MOV.U32 R200, RZ, RZ, R3 ;  /* 0x000000ffffc87224 */ /* 0x000fe200078e0003 */
[----:B------:R-:W-:Y:S01]  /*9d10*/  MOV R23, R4 ;  /* 0x0000000400177202 */ /* 0x000fe20000000f00 */
[----:B------:R-:W-:Y:S01]  /*9d20*/  UMOV UR60, UR4 ;  /* 0x00000004003c7c82 */ /* 0x000fe20008000000 */
[----:B------:R-:W-:-:S09]  /*9d30*/  ULDC UR7, c[0x0][0x9d8] ;  /* 0x0002760000077ab9 */ /* 0x000fd20000000800 */
[----:B------:R-:W-:-:S07]  /*9d40*/  IMAD.U32 R201, RZ, RZ, UR5 ;  /* 0x00000005ffc97e24 */ /* 0x000fce000f8e00ff */
.L_x_1039:
        /* <DEDUP_REMOVED lines=9> */
.L_x_1023:
        /* <DEDUP_REMOVED lines=8> */
.L_x_1024:
[----:B-1----:R-:W-:Y:S05]  /*9e60*/  @P0 BRA `(.L_x_1025) ;  /* 0x0000000000080947 */ /* 0x002fea0003800000 */
[----:B------:R-:W1:Y:S02]  /*9e70*/  SYNCS.PHASECHK.TRANS64.TRYWAIT P0, [UR61+0x30830], R3 ;  /* 0x03083003ff0075a7 */ /* 0x000e64000800017d */
[----:B-1----:R-:W-:Y:S05]  /*9e80*/  @!P0 BRA `(.L_x_1026) ;  /* 0x000000b4001c8947 */ /* 0x002fea0003800000 */
.L_x_1025:
        /* <DEDUP_REMOVED lines=220> */
.L_x_1027:
[----:B------:R-:W-:Y:S02]  /*ac50*/  R2UR UR10, R16 ;  /* 0x00000000100a72ca */ /* 0x000fe400000e0000 */
[----:B------:R-:W-:-:S11]  /*ac60*/  R2UR UR5, R201 ;  /* 0x00000000c90572ca */ /* 0x000fd600000e0000 */
[----:B------:R-:W-:Y:S02]  /*ac70*/  ULEA UR14, UR60, UR10, 0x3 ;  /* 0x0000000a3c0e7291 */ /* 0x000fe4000f8e183f */
[----:B------:R-:W-:-:S05]  /*ac80*/  IMAD.U32 R0, RZ, RZ, UR5 ;  /* 0x00000005ff007e24 */ /* 0x000fca000f8e00ff */
[----:B------:R-:W-:-:S04]  /*ac90*/  SHF.L.U32 R0, R0, 0x1f, RZ ;  /* 0x0000001f00007819 */ /* 0x000fc800000006ff */
[----:B------:R2:W3:Y:S01]  /*aca0*/  SYNCS.PHASECHK.TRANS64.TRYWAIT P0, [UR14+0x30850], R0 ;  /* 0x03085000ff0075a7 */ /* 0x0004e2000800014e */
[----:B------:R-:W-:Y:S05]  /*acb0*/  @!P4 BRA `(.L_x_1028) ;  /* 0x000000000004c947 */ /* 0x000fea0003800000 */
[----:B------:R-:W-:Y:S01]  /*acc0*/  BPT.TRAP 0x1 ;  /* 0x000000040000795c */ /* 0x000fe20000300000 */
.L_x_1028:
[----:B---3--:R-:W-:Y:S05]  /*acd0*/  @P0 BRA `(.L_x_1029) ;  /* 0x0000000000080947 */ /* 0x008fea0003800000 */
[----:B------:R-:W3:Y:S02]  /*ace0*/  SYNCS.PHASECHK.TRANS64.TRYWAIT P0, [UR14+0x30850], R0 ;  /* 0x03085000ff0075a7 */ /* 0x000ee4000800014e */
[----:B---3--:R-:W-:Y:S05]  /*acf0*/  @!P0 BRA `(.L_x_1030) ;  /* 0x000000a400988947 */ /* 0x008fea0003800000 */
.L_x_1029:
[----:B------:R-:W-:Y:S01]  /*ad00*/  R2UR UR5, R16 ;  /* 0x00000000100572ca */ /* 0x000fe200000e0000 */
[----:B------:R-:W-:Y:S01]  /*ad10*/  WARPGROUP.ARRIVE ;  /* 0x00000000000079c5 */ /* 0x000fe20000000000 */
[----:B------:R-:W-:Y:S01]  /*ad20*/  UMOV UR11, 0x40000040 ;  /* 0x40000040000b7882 */ /* 0x000fe20000000000 */
[----:B------:R-:W-:Y:S01]  /*ad30*/  PLOP3.LUT P0, PT, PT, PT, UP0, 0x80, 0x0 ;  /* 0x000000000000781c */ /* 0x000fe20003f0f008 */
[----:B------:R-:W-:Y:S01]  /*ad40*/  FMUL.FTZ R2, R155, UR7 ;  /* 0x000000079b027c20 */ /* 0x000fe20008410000 */
[----:B------:R-:W-:Y:S01]  /*ad50*/  FMUL.FTZ R155, R166, UR7 ;  /* 0x00000007a69b7c20 */ /* 0x000fe20008410000 */
[----:B-1----:R-:W-:Y:S01]  /*ad60*/  FMUL.FTZ R4, R152, UR7 ;  /* 0x0000000798047c20 */ /* 0x002fe20008410000 */
[----:B------:R-:W-:Y:S01]  /*ad70*/  FMUL.FTZ R152, R159, UR7 ;  /* 0x000000079f987c20 */ /* 0x000fe20008410000 */
[----:B------:R-:W-:Y:S01]  /*ad80*/  FMUL.FTZ R159, R174, UR7 ;  /* 0x00000007ae9f7c20 */ /* 0x000fe20008410000 */
[----:B------:R-:W-:Y:S02]  /*ad90*/  IMAD.MOV.U32 R174, RZ, RZ, R19 ;  /* 0x000000ffffae7224 */ /* 0x000fe400078e0013 */
[----:B------:R-:W-:Y:S01]  /*ada0*/  FMUL.FTZ R176, R176, UR7 ;  /* 0x00000007b0b07c20 */ /* 0x000fe20008410000 */
[----:B------:R-:W-:Y:S01]  /*adb0*/  R2UR UR22, R17 ;  /* 0x00000000111672ca */ /* 0x000fe200000e0000 */
[----:B------:R-:W-:Y:S01]  /*adc0*/  FMUL.FTZ R157, R157, UR7 ;  /* 0x000000079d9d7c20 */ /* 0x000fe20008410000 */
[----:B------:R-:W-:Y:S01]  /*add0*/  UIADD3 UR5, UR5, 0x400, URZ ;  /* 0x0000040005057890 */ /* 0x000fe2000fffe03f */
[----:B0-2---:R-:W-:Y:S01]  /*ade0*/  FMUL.FTZ R0, R154, UR7 ;  /* 0x000000079a007c20 */ /* 0x005fe20008410000 */
[----:B------:R-:W-:Y:S01]  /*adf0*/  ULDC UR18, c[0x0][0x2f0] ;  /* 0x0000bc0000127ab9 */ /* 0x000fe20000000800 */
[----:B------:R-:W-:Y:S01]  /*ae00*/  FMUL.FTZ R3, R158, UR7 ;  /* 0x000000079e037c20 */ /* 0x000fe20008410000 */
[----:B------:R-:W-:Y:S01]  /*ae10*/  USHF.R.U32.HI UR5, URZ, 0x4, UR5 ;  /* 0x000000043f057899 */ /* 0x000fe20008011605 */
[----:B------:R-:W-:Y:S01]  /*ae20*/  FMUL.FTZ R154, R163, UR7 ;  /* 0x00000007a39a7c20 */ /* 0x000fe20008410000 */
[----:B------:R-:W-:Y:S01]  /*ae30*/  R2UR UR15, R21 ;  /* 0x00000000150f72ca */ /* 0x000fe200000e0000 */
[----:B------:R-:W-:Y:S01]  /*ae40*/  FMUL.FTZ R161, R161, UR7 ;  /* 0x00000007a1a17c20 */ /* 0x000fe20008410000 */
[----:B------:R-:W-:Y:S01]  /*ae50*/  ULOP3.LUT UR5, UR5, 0x3fff, URZ, 0xc0, !UPT ;  /* 0x00003fff05057892 */ /* 0x000fe2000f8ec03f */
[----:B------:R-:W-:Y:S01]  /*ae60*/  FMUL.FTZ R164, R164, UR7 ;  /* 0x00000007a4a47c20 */ /* 0x000fe20008410000 */
[----:B------:R-:W-:Y:S01]  /*ae70*/  FMUL.FTZ R165, R165, UR7 ;  /* 0x00000007a5a57c20 */ /* 0x000fe20008410000 */
[----:B------:R-:W-:Y:S01]  /*ae80*/  FMUL.FTZ R158, R171, UR7 ;  /* 0x00000007ab9e7c20 */ /* 0x000fe20008410000 */
[----:B------:R-:W-:Y:S01]  /*ae90*/  ULOP3.LUT UR5, UR5, 0x2000000, URZ, 0xfc, !UPT ;  /* 0x0200000005057892 */ /* 0x000fe2000f8efc3f */
[----:B------:R-:W-:Y:S01]  /*aea0*/  FMUL.FTZ R163, R178, UR7 ;  /* 0x00000007b2a37c20 */ /* 0x000fe20008410000 */
[----:B------:R-:W-:Y:S01]  /*aeb0*/  FMUL.FTZ R181, R181, UR7 ;  /* 0x00000007b5b57c20 */ /* 0x000fe20008410000 */
[----:B------:R-:W-:Y:S01]  /*aec0*/  FMUL.FTZ R177, R177, UR7 ;  /* 0x00000007b1b17c20 */ /* 0x000fe20008410000 */
[----:B------:R-:W-:Y:S01]  /*aed0*/  ULEA UR5, UR60, UR5, 0xb ;  /* 0x000000053c057291 */ /* 0x000fe2000f8e583f */
[----:B------:R-:W-:Y:S01]  /*aee0*/  FMUL.FTZ R182, R182, UR7 ;  /* 0x00000007b6b67c20 */ /* 0x000fe20008410000 */
[----:B------:R-:W0:Y:S01]  /*aef0*/  MUFU.TANH R4, R4 ;  /* 0x0000000400047308 */ /* 0x000e220000002400 */
[----:B------:R-:W-:Y:S01]  /*af00*/  ULDC UR19, c[0x0][0x288] ;  /* 0x0000a20000137ab9 */ /* 0x000fe20000000800 */
[----:B------:R-:W-:-:S03]  /*af10*/  FMUL.FTZ R180, R180, UR7 ;  /* 0x00000007b4b47c20 */ /* 0x000fc60008410000 */
[----:B------:R-:W-:Y:S02]  /*af20*/  UMOV UR10, UR5 ;  /* 0x00000005000a7c82 */ /* 0x000fe40008000000 */
[----:B------:R-:W-:Y:S01]  /*af30*/  HGMMA.64x256x16.F32.BF16 R24, R196, gdesc[UR8].tnspB, R24, gsb0 ;  /* 0x43e00008c4187df0 */ /* 0x000fe20008001818 */
[----:B------:R-:W-:Y:S01]  /*af40*/  UIADD3 UR10, UR5, 0x80, URZ ;  /* 0x00000080050a7890 */ /* 0x000fe2000fffe03f */
[----:B------:R-:W1:Y:S01]  /*af50*/  MUFU.TANH R0, R0 ;  /* 0x0000000000007308 */ /* 0x000e620000002400 */
[----:B------:R-:W-:-:S07]  /*af60*/  UMOV UR11, 0x40000040 ;  /* 0x40000040000b7882 */ /* 0x000fce0000000000 */
        /* <DEDUP_REMOVED lines=18> */
[----:B------:R-:W-:Y:S01]  /*b090*/  WARPGROUP.ARRIVE ;  /* 0x00000000000079c5 */ /* 0x000fe20000000000 */
[----:B------:R-:W-:Y:S01]  /*b0a0*/  IMAD.U32 R195, RZ, RZ, UR18 ;  /* 0x00000012ffc37e24 */ /* 0x000fe2000f8e00ff */
[----:B------:R-:W-:Y:S01]  /*b0b0*/  ULDC UR18, c[0x0][0x9e0] ;  /* 0x0002780000127ab9 */ /* 0x000fe20000000800 */
[----:B------:R-:W0:-:S15]  /*b0c0*/  MUFU.TANH R192, R180 ;  /* 0x000000b400c07308 */ /* 0x000e1e0000002400 */
[----:B------:R-:W-:-:S05]  /*b0d0*/  NOP ;  /* 0x0000000000007918 */ /* 0x000fca0000000000 */
[----:B------:R-:W-:Y:S01]  /*b0e0*/  HGMMA.64x256x16.F32.BF16 R24, R188, gdesc[UR8].tnspB, R24, gsb0 ;  /* 0x43e00008bc187df0 */ /* 0x000fe20008001818 */
[----:B------:R-:W-:Y:S01]  /*b0f0*/  UIADD3 UR10, UR5, 0x180, URZ ;  /* 0x00000180050a7890 */ /* 0x000fe2000fffe03f */
[----:B------:R-:W-:Y:S02]  /*b100*/  UMOV UR11, 0x40000040 ;  /* 0x40000040000b7882 */ /* 0x000fe40000000000 */
[----:B------:R-:W-:Y:S02]  /*b110*/  @UP0 ULDC UR5, c[0x0][0x44c] ;  /* 0x0001130000050ab9 */ /* 0x000fe40000000800 */
[----:B------:R-:W-:Y:S01]  /*b120*/  @P0 IMAD.HI.U32 R166, R19, UR5, RZ ;  /* 0x0000000513a60c27 */ /* 0x000fe2000f8e00ff */
[----:B------:R-:W-:-:S04]  /*b130*/  @UP0 ULDC UR5, c[0x0][0x450] ;  /* 0x0001140000050ab9 */ /* 0x000fc80000000800 */
[----:B------:R-:W-:Y:S02]  /*b140*/  @P0 SHF.R.U32.HI R174, RZ, UR5, R166 ;  /* 0x00000005ffae0c19 */ /* 0x000fe400080116a6 */
[----:B------:R-:W-:-:S05]  /*b150*/  MOV R166, UR61 ;  /* 0x0000003d00a67c02 */ /* 0x000fca0008000f00 */
[----:B------:R-:W-:Y:S01]  /*b160*/  @!P5 VIADD R166, R166, 0x30840 ;  /* 0x00030840a6a6d836 */ /* 0x000fe20000000000 */
[----:B------:R-:W-:Y:S02]  /*b170*/  WARPGROUP.DEPBAR.LE gsb0, 0x0 ;  /* 0x00008000000079c5 */ /* 0x000fe40000010000 */
[----:B------:R-:W-:Y:S01]  /*b180*/  WARPGROUP.ARRIVE ;  /* 0x00000000000079c5 */ /* 0x000fe20000000000 */
[----:B------:R-:W-:Y:S01]  /*b190*/  FMUL.FTZ R189, R156, UR7 ;  /* 0x000000079cbd7c20 */ /* 0x000fe20008410000 */
[----:B------:R5:W0:Y:S01]  /*b1a0*/  MUFU.TANH R190, R176 ;  /* 0x000000b000be7308 */ /* 0x000a220000002400 */
[----:B------:R-:W-:Y:S01]  /*b1b0*/  FMUL.FTZ R156, R167, UR7 ;  /* 0x00000007a79c7c20 */ /* 0x000fe20008410000 */
[----:B------:R-:W-:Y:S01]  /*b1c0*/  @!P5 PRMT R167, RZ, 0x654, R166 ;  /* 0x00000654ffa7d816 */ /* 0x000fe200000000a6 */
[----:B------:R-:W-:Y:S02]  /*b1d0*/  FMUL.FTZ R188, R153, UR7 ;  /* 0x0000000799bc7c20 */ /* 0x000fe40008410000 */
[----:B------:R-:W-:Y:S01]  /*b1e0*/  HGMMA.64x256x16.F32.BF16 R24, R184, gdesc[UR8].tnspB, R24, gsb0 ;  /* 0x43e00008b8187df0 */ /* 0x000fe20008001818 */
[----:B------:R-:W-:Y:S01]  /*b1f0*/  USHF.L.U32 UR10, UR6, 0x6, URZ ;  /* 0x00000006060a7899 */ /* 0x000fe2000800063f */
[----:B------:R-:W-:Y:S01]  /*b200*/  FMUL.FTZ R153, R162, UR7 ;  /* 0x00000007a2997c20 */ /* 0x000fe20008410000 */
[----:B------:R-:W-:Y:S01]  /*b210*/  FMUL.FTZ R162, R179, UR7 ;  /* 0x00000007b3a27c20 */ /* 0x000fe20008410000 */
[----:B------:R-:W0:Y:S01]  /*b220*/  MUFU.TANH R189, R189 ;  /* 0x000000bd00bd7308 */ /* 0x000e220000002400 */
[----:B------:R-:W-:Y:S01]  /*b230*/  UIADD3 UR5, -UR10, 0x1, URZ ;  /* 0x000000010a057890 */ /* 0x000fe2000fffe13f */
[----:B-----5:R-:W5:Y:S06]  /*b240*/  SHFL.IDX PT, R176, R174, RZ, 0x1c1f ;  /* 0x001c1fffaeb07589 */ /* 0x020f6c00000e0000 */
[----:B------:R-:W0:Y:S08]  /*b250*/  MUFU.TANH R188, R188 ;  /* 0x000000bc00bc7308 */ /* 0x000e300000002400 */
[----:B------:R-:W0:Y:S08]  /*b260*/  MUFU.TANH R153, R153 ;  /* 0x0000009900997308 */ /* 0x000e300000002400 */
[----:B------:R-:W0:Y:S08]  /*b270*/  MUFU.TANH R156, R156 ;  /* 0x0000009c009c7308 */ /* 0x000e300000002400 */
[----:B------:R-:W0:Y:S08]  /*b280*/  MUFU.TANH R191, R177 ;  /* 0x000000b100bf7308 */ /* 0x000e300000002400 */
[----:B------:R-:W0:Y:S08]  /*b290*/  MUFU.TANH R162, R162 ;  /* 0x000000a200a27308 */ /* 0x000e300000002400 */
[----:B------:R-:W0:Y:S01]  /*b2a0*/  MUFU.TANH R166, R182 ;  /* 0x000000b600a67308 */ /* 0x000e220000002400 */
[----:B------:R-:W-:-:S02]  /*b2b0*/  WARPGROUP.DEPBAR.LE gsb0, 0x0 ;  /* 0x00008000000079c5 */ /* 0x000fc40000010000 */
[----:B------:R-:W-:Y:S01]  /*b2c0*/  FMUL.FTZ R186, R168, UR7 ;  /* 0x00000007a8ba7c20 */ /* 0x000fe20008410000 */
[----:B------:R-:W-:-:S04]  /*b2d0*/  IMAD.U32 R168, RZ, RZ, UR5 ;  /* 0x00000005ffa87e24 */ /* 0x000fc8000f8e00ff */
[----:B------:R1:W0:Y:S01]  /*b2e0*/  MUFU.TANH R184, R157 ;  /* 0x0000009d00b87308 */ /* 0x0002220000002400 */
[----:B------:R-:W-:Y:S01]  /*b2f0*/  FMUL.FTZ R185, R160, UR7 ;  /* 0x00000007a0b97c20 */ /* 0x000fe20008410000 */
[----:B------:R2:W-:Y:S01]  /*b300*/  @!P5 SYNCS.ARRIVE.TRANS64.RED.A1T0 RZ, [R167+URZ], RZ ;  /* 0x000000ffa7ffd9a7 */ /* 0x0005e2000810043f */
[----:B------:R-:W-:Y:S01]  /*b310*/  FMUL.FTZ R187, R169, UR7 ;  /* 0x00000007a9bb7c20 */ /* 0x000fe20008410000 */
[----:B------:R-:W-:Y:S01]  /*b320*/  FMUL.FTZ R160, R175, UR7 ;  /* 0x00000007afa07c20 */ /* 0x000fe20008410000 */
[----:B------:R-:W-:-:S03]  /*b330*/  IMAD R168, R5, -0x2, R168 ;  /* 0xfffffffe05a87824 */ /* 0x000fc600078e02a8 */
[----:B------:R-:W0:Y:S01]  /*b340*/  MUFU.TANH R185, R185 ;  /* 0x000000b900b97308 */ /* 0x000e220000002400 */
[----:B-1----:R-:W-:Y:S01]  /*b350*/  FMUL.FTZ R157, R170, UR7 ;  /* 0x00000007aa9d7c20 */ /* 0x002fe20008410000 */
[----:B------:R-:W-:Y:S01]  /*b360*/  FMUL.FTZ R170, R172, UR7 ;  /* 0x00000007acaa7c20 */ /* 0x000fe20008410000 */
[----:B------:R-:W-:Y:S01]  /*b370*/  FMUL.FTZ R172, R173, UR7 ;  /* 0x00000007adac7c20 */ /* 0x000fe20008410000 */
[----:B--2---:R-:W-:Y:S01]  /*b380*/  FMUL.FTZ R167, R183, UR7 ;  /* 0x00000007b7a77c20 */ /* 0x004fe20008410000 */
[----:B------:R-:W-:-:S03]  /*b390*/  IMAD R168, R195, UR22, R168 ;  /* 0x00000016c3a87c24 */ /* 0x000fc6000f8e02a8 */
[----:B------:R-:W1:Y:S01]  /*b3a0*/  MUFU.TANH R186, R186 ;  /* 0x000000ba00ba7308 */ /* 0x000e620000002400 */
[----:B------:R-:W-:-:S04]  /*b3b0*/  VIADD R168, R168, -UR19 ;  /* 0x80000013a8a87c36 */ /* 0x000fc80008000000 */
[C---:B------:R-:W-:Y:S01]  /*b3c0*/  VIADD R183, R168.reuse, UR18 ;  /* 0x00000012a8b77c36 */ /* 0x040fe20008000000 */
[----:B------:R-:W-:Y:S02]  /*b3d0*/  IADD3 R193, R168, UR15, RZ ;  /* 0x0000000fa8c17c10 */ /* 0x000fe4000fffe0ff */
[----:B------:R-:W2:Y:S01]  /*b3e0*/  MUFU.TANH R187, R187 ;  /* 0x000000bb00bb7308 */ /* 0x000ea20000002400 */
[--C-:B-----5:R-:W-:Y:S02]  /*b3f0*/  IMAD.IADD R179, R183, 0x1, R176.reuse ;  /* 0x00000001b7b37824 */ /* 0x120fe400078e02b0 */
[----:B------:R-:W-:-:S05]  /*b400*/  IMAD.IADD R180, R193, 0x1, R176 ;  /* 0x00000001c1b47824 */ /* 0x000fca00078e02b0 */
[----:B------:R-:W0:Y:S08]  /*b410*/  MUFU.TANH R157, R157 ;  /* 0x0000009d009d7308 */ /* 0x000e300000002400 */
[----:B------:R-:W0:Y:S08]  /*b420*/  MUFU.TANH R170, R170 ;  /* 0x000000aa00aa7308 */ /* 0x000e300000002400 */
[----:B------:R-:W0:Y:S08]  /*b430*/  MUFU.TANH R172, R172 ;  /* 0x000000ac00ac7308 */ /* 0x000e300000002400 */
[----:B------:R-:W0:Y:S08]  /*b440*/  MUFU.TANH R160, R160 ;  /* 0x000000a000a07308 */ /* 0x000e300000002400 */
[----:B------:R-:W0:Y:S01]  /*b450*/  MUFU.TANH R167, R167 ;  /* 0x000000a700a77308 */ /* 0x000e220000002400 */
[----:B-1234-:R-:W-:Y:S05]  /*b460*/  @!P6 BRA `(.L_x_1031) ;  /* 0x00000000006ce947 */ /* 0x01efea0003800000 */
[----:B------:R-:W-:Y:S01]  /*b470*/  R2UR UR11, R17 ;  /* 0x00000000110b72ca */ /* 0x000fe200000e0000 */
[----:B------:R-:W-:Y:S01]  /*b480*/  ULDC UR5, c[0x0][0x288] ;  /* 0x0000a20000057ab9 */ /* 0x000fe20000000800 */
[----:B------:R-:W-:Y:S11]  /*b490*/  BSSY B0, `(.L_x_1032) ;  /* 0x0000014000007945 */ /* 0x000ff60003800000 */
[----:B------:R-:W-:-:S04]  /*b4a0*/  IMAD R168, R195, UR11, R176 ;  /* 0x0000000bc3a87c24 */ /* 0x000fc8000f8e02b0 */
[----:B------:R-:W-:-:S05]  /*b4b0*/  VIADD R171, R168, -UR5 ;  /* 0x80000005a8ab7c36 */ /* 0x000fca0008000000 */
[----:B------:R-:W-:-:S13]  /*b4c0*/  ISETP.GT.AND P0, PT, R171, -0x1, PT ;  /* 0xffffffffab00780c */ /* 0x000fda0003f04270 */
[----:B------:R-:W-:Y:S05]  /*b4d0*/  @P0 BRA `(.L_x_1033) ;  /* 0x0000000000240947 */ /* 0x000fea0003800000 */
[----:B------:R-:W-:Y:S01]  /*b4e0*/  ULDC UR5, c[0x0][0x9e4] ;  /* 0x0002790000057ab9 */ /* 0x000fe20000000800 */
[----:B------:R-:W-:Y:S01]  /*b4f0*/  LOP3.LUT R171, RZ, R171, RZ, 0x33, !PT ;  /* 0x000000abffab7212 */ /* 0x000fe200078e33ff */
[----:B------:R-:W-:-:S05]  /*b500*/  IMAD.U32 R176, RZ, RZ, UR5 ;  /* 0x00000005ffb07e24 */ /* 0x000fca000f8e00ff */
[----:B------:R-:W-:-:S13]  /*b510*/  ISETP.NE.AND P0, PT, R176, 0x1, PT ;  /* 0x00000001b000780c */ /* 0x000fda0003f05270 */
[----:B------:R-:W1:Y:S02]  /*b520*/  @P0 LDC.64 R168, c[0x0][0x9e8] ;  /* 0x00027a00ffa80b82 */ /* 0x000e640000000a00 */
[----:B-1----:R-:W-:-:S05]  /*b530*/  @P0 IMAD.HI.U32 R168, R171, R168, RZ ;  /* 0x000000a8aba80227 */ /* 0x002fca00078e00ff */
[----:B------:R-:W-:-:S04]  /*b540*/  @P0 SHF.R.U32.HI R171, RZ, R169, R168 ;  /* 0x000000a9ffab0219 */ /* 0x000fc800000116a8 */
[----:B------:R-:W-:Y:S01]  /*b550*/  LOP3.LUT R171, RZ, R171, RZ, 0x33, !PT ;  /* 0x000000abffab7212 */ /* 0x000fe200078e33ff */
[----:B------:R-:W-:Y:S06]  /*b560*/  BRA `(.L_x_1034) ;  /* 0x0000000000187947 */ /* 0x000fec0003800000 */
.L_x_1033:
[----:B------:R-:W-:Y:S02]  /*b570*/  ULDC UR5, c[0x0][0x9e4] ;  /* 0x0002790000057ab9 */ /* 0x000fe40000000800 */
[----:B------:R-:W-:-:S05]  /*b580*/  IMAD.U32 R176, RZ, RZ, UR5 ;  /* 0x00000005ffb07e24 */ /* 0x000fca000f8e00ff */
[----:B------:R-:W-:-:S13]  /*b590*/  ISETP.NE.AND P0, PT, R176, 0x1, PT ;  /* 0x00000001b000780c */ /* 0x000fda0003f05270 */
[----:B------:R-:W1:Y:S02]  /*b5a0*/  @P0 LDC.64 R168, c[0x0][0x9e8] ;  /* 0x00027a00ffa80b82 */ /* 0x000e640000000a00 */
[----:B-1----:R-:W-:-:S05]  /*b5b0*/  @P0 IMAD.HI.U32 R168, R171, R168, RZ ;  /* 0x000000a8aba80227 */ /* 0x002fca00078e00ff */
[----:B------:R-:W-:-:S07]  /*b5c0*/  @P0 SHF.R.U32.HI R171, RZ, R169, R168 ;  /* 0x000000a9ffab0219 */ /* 0x000fce00000116a8 */
.L_x_1034:
[----:B------:R-:W-:Y:S05]  /*b5d0*/  BSYNC B0 ;  /* 0x0000000000007941 */ /* 0x000fea0003800000 */
.L_x_1032:
[----:B------:R-:W-:-:S04]  /*b5e0*/  IMAD R168, R171, R176, -UR10 ;  /* 0x8000000aaba87e24 */ /* 0x000fc8000f8e02b0 */
[----:B------:R-:W-:-:S05]  /*b5f0*/  IMAD R168, R5, -0x2, R168 ;  /* 0xfffffffe05a87824 */ /* 0x000fca00078e02a8 */
[----:B------:R-:W-:Y:S02]  /*b600*/  VIADDMNMX R179, R168, R176, R179, PT ;  /* 0x000000b0a8b37246 */ /* 0x000fe400038001b3 */
[----:B------:R-:W-:-:S07]  /*b610*/  VIMNMX R180, R180, R168, !PT ;  /* 0x000000a8b4b47248 */ /* 0x000fce0007fe0100 */
.L_x_1031:
[----:B------:R-:W-:-:S06]  /*b620*/  UISETP.GT.AND UP1, UPT, UR6, -0x1, UPT ;  /* 0xffffffff0600788c */ /* 0x000fcc000bf24270 */
[----:B------:R-:W-:-:S04]  /*b630*/  PLOP3.LUT P0, PT, PT, PT, UP1, 0x80, 0x0 ;  /* 0x000000000000781c */ /* 0x000fc80003f0f018 */
[C---:B------:R-:W-:Y:S02]  /*b640*/  ISETP.GT.AND P1, PT, R180.reuse, RZ, P0 ;  /* 0x000000ffb400720c */ /* 0x040fe40000724270 */
[C---:B------:R-:W-:Y:S02]  /*b650*/  ISETP.GT.AND P3, PT, R180.reuse, 0x1, P0 ;  /* 0x00000001b400780c */ /* 0x040fe40000764270 */
[C---:B------:R-:W-:Y:S02]  /*b660*/  ISETP.LT.OR P2, PT, R179.reuse, 0x1, P1 ;  /* 0x00000001b300780c */ /* 0x040fe40000f41670 */
[----:B------:R-:W-:Y:S02]  /*b670*/  ISETP.GT.AND P1, PT, R180, 0x8, P0 ;  /* 0x00000008b400780c */ /* 0x000fe40000724270 */
        /* <DEDUP_REMOVED lines=8> */
[----:B------:R-:W-:Y:S02]  /*b700*/  FSEL R184, R184, -INF , !P2 ;  /* 0xff800000b8b87808 */ /* 0x000fe40005000000 */
[----:B------:R-:W-:-:S02]  /*b710*/  ISETP.GT.AND P3, PT, R180, 0x10, P0 ;  /* 0x00000010b400780c */ /* 0x000fc40000764270 */
        /* <DEDUP_REMOVED lines=10> */
[----:B------:R-:W-:Y:S02]  /*b7c0*/  ISETP.GT.AND P2, PT, R180, 0x21, P0 ;  /* 0x00000021b400780c */ /* 0x000fe40000744270 */
        /* <DEDUP_REMOVED lines=21> */
[----:B------:R-:W-:Y:S02]  /*b920*/  ISETP.LT.OR P2, PT, R179, 0x3a, P2 ;  /* 0x0000003ab300780c */ /* 0x000fe40001741670 */
[----:B------:R-:W-:Y:S02]  /*b930*/  IADD3 R179, R183, R4, RZ ;  /* 0x00000004b7b37210 */ /* 0x000fe40007ffe0ff */
[----:B------:R-:W-:Y:S02]  /*b940*/  FSEL R174, R191, -INF , !P3 ;  /* 0xff800000bfae7808 */ /* 0x000fe40005800000 */
[----:B------:R-:W-:Y:S02]  /*b950*/  FSEL R170, R192, -INF , !P1 ;  /* 0xff800000c0aa7808 */ /* 0x000fe40004800000 */
[----:B------:R-:W-:Y:S01]  /*b960*/  FSEL R161, R181, -INF , !P2 ;  /* 0xff800000b5a17808 */ /* 0x000fe20005000000 */
[----:B------:R-:W-:Y:S06]  /*b970*/  @!P6 BRA `(.L_x_1035) ;  /* 0x00000000006ce947 */ /* 0x000fec0003800000 */
        /* <DEDUP_REMOVED lines=11> */
[----:B------:R-:W0:Y:S02]  /*ba30*/  @P1 LDC.64 R164, c[0x0][0x9e8] ;  /* 0x00027a00ffa41b82 */ /* 0x000e240000000a00 */
[----:B0-----:R-:W-:-:S05]  /*ba40*/  @P1 IMAD.HI.U32 R164, R181, R164, RZ ;  /* 0x000000a4b5a41227 */ /* 0x001fca00078e00ff */
[----:B------:R-:W-:-:S04]  /*ba50*/  @P1 SHF.R.U32.HI R181, RZ, R165, R164 ;  /* 0x000000a5ffb51219 */ /* 0x000fc800000116a4 */
[----:B------:R-:W-:Y:S01]  /*ba60*/  LOP3.LUT R181, RZ, R181, RZ, 0x33, !PT ;  /* 0x000000b5ffb57212 */ /* 0x000fe200078e33ff */
[----:B------:R-:W-:Y:S06]  /*ba70*/  BRA `(.L_x_1038) ;  /* 0x0000000000187947 */ /* 0x000fec0003800000 */
.L_x_1037:
[----:B------:R-:W-:Y:S02]  /*ba80*/  ULDC UR5, c[0x0][0x9e4] ;  /* 0x0002790000057ab9 */ /* 0x000fe40000000800 */
[----:B------:R-:W-:-:S05]  /*ba90*/  IMAD.U32 R182, RZ, RZ, UR5 ;  /* 0x00000005ffb67e24 */ /* 0x000fca000f8e00ff */
[----:B------:R-:W-:-:S13]  /*baa0*/  ISETP.NE.AND P1, PT, R182, 0x1, PT ;  /* 0x00000001b600780c */ /* 0x000fda0003f25270 */
[----:B------:R-:W0:Y:S02]  /*bab0*/  @P1 LDC.64 R164, c[0x0][0x9e8] ;  /* 0x00027a00ffa41b82 */ /* 0x000e240000000a00 */
[----:B0-----:R-:W-:-:S05]  /*bac0*/  @P1 IMAD.HI.U32 R164, R181, R164, RZ ;  /* 0x000000a4b5a41227 */ /* 0x001fca00078e00ff */
[----:B------:R-:W-:-:S07]  /*bad0*/  @P1 SHF.R.U32.HI R181, RZ, R165, R164 ;  /* 0x000000a5ffb51219 */ /* 0x000fce00000116a4 */
.L_x_1038:
[----:B------:R-:W-:Y:S05]  /*bae0*/  BSYNC B0 ;  /* 0x0000000000007941 */ /* 0x000fea0003800000 */
.L_x_1036:
[----:B------:R-:W-:-:S04]  /*baf0*/  IMAD R4, R181, R182, -UR10 ;  /* 0x8000000ab5047e24 */ /* 0x000fc8000f8e02b6 */
[----:B------:R-:W-:-:S05]  /*bb00*/  IMAD R4, R5, -0x2, R4 ;  /* 0xfffffffe05047824 */ /* 0x000fca00078e0204 */
[----:B------:R-:W-:Y:S02]  /*bb10*/  VIADDMNMX R179, R4, R182, R179, PT ;  /* 0x000000b604b37246 */ /* 0x000fe400038001b3 */
[----:B------:R-:W-:-:S07]  /*bb20*/  VIMNMX R180, R180, R4, !PT ;  /* 0x00000004b4b47248 */ /* 0x000fce0007fe0100 */
.L_x_1035:
        /* <DEDUP_REMOVED lines=9> */
[C---:B------:R-:W-:Y:S02]  /*bbc0*/  ISETP.GT.AND P1, PT, R180.reuse, RZ, P0 ;  /* 0x000000ffb400720c */ /* 0x040fe40000724270 */
[----:B------:R-:W-:Y:S02]  /*bbd0*/  FMNMX.FTZ R4, R185, R4, !PT ;  /* 0x00000004b9047209 */ /* 0x000fe40007810000 */
[----:B------:R-:W-:Y:S02]  /*bbe0*/  ISETP.GT.AND P2, PT, R180, 0x8, P0 ;  /* 0x00000008b400780c */ /* 0x000fe40000744270 */
[----:B------:R-:W-:Y:S02]  /*bbf0*/  FMNMX.FTZ R165, R171, R4, !PT ;  /* 0x00000004aba57209 */ /* 0x000fe40007810000 */
[----:B------:R-:W-:-:S02]  /*bc00*/  ISETP.LT.OR P1, PT, R179, 0x1, P1 ;  /* 0x00000001b300780c */ /* 0x000fc40000f21670 */
[----:B------:R-:W-:Y:S02]  /*bc10*/  FMNMX.FTZ R4, R168, R165, !PT ;  /* 0x000000a5a8047209 */ /* 0x000fe40007810000 */
[----:B------:R-:W-:Y:S02]  /*bc20*/  ISETP.LT.OR P2, PT, R179, 0x9, P2 ;  /* 0x00000009b300780c */ /* 0x000fe40001741670 */
[----:B------:R-:W-:Y:S02]  /*bc30*/  FMNMX.FTZ R4, R177, R4, !PT ;  /* 0x00000004b1047209 */ /* 0x000fe40007810000 */
[----:B------:R-:W-:Y:S02]  /*bc40*/  ISETP.GT.AND P3, PT, R180, 0x9, P0 ;  /* 0x00000009b400780c */ /* 0x000fe40000764270 */
[----:B------:R-:W-:Y:S02]  /*bc50*/  FMNMX.FTZ R165, R173, R4, !PT ;  /* 0x00000004ada57209 */ /* 0x000fe40007810000 */
[----:B------:R-:W-:-:S02]  /*bc60*/  FSEL R2, R3, -INF , !P2 ;  /* 0xff80000003027808 */ /* 0x000fc40005000000 */
        /* <DEDUP_REMOVED lines=13> */
[C---:B------:R-:W-:Y:S02]  /*bd40*/  ISETP.LT.OR P3, PT, R179.reuse, 0x12, P3 ;  /* 0x00000012b300780c */ /* 0x040fe40001f61670 */
[----:B------:R-:W-:Y:S01]  /*bd50*/  ISETP.GT.AND P2, PT, R180, 0x19, P0 ;  /* 0x00000019b400780c */ /* 0x000fe20000744270 */
[----:B------:R-:W0:Y:S01]  /*bd60*/  SHFL.BFLY PT, R4, R165, 0x2, 0x1f ;  /* 0x0c401f00a5047f89 */ /* 0x000e2200000e0000 */
[----:B------:R-:W-:Y:S02]  /*bd70*/  FSEL R154, R154, -INF , !P3 ;  /* 0xff8000009a9a7808 */ /* 0x000fe40005800000 */
[----:B------:R-:W-:Y:S02]  /*bd80*/  ISETP.GT.AND P3, PT, R180, 0x20, P0 ;  /* 0x00000020b400780c */ /* 0x000fe40000764270 */
[----:B------:R-:W-:-:S02]  /*bd90*/  ISETP.LT.OR P2, PT, R179, 0x1a, P2 ;  /* 0x0000001ab300780c */ /* 0x000fc40001741670 */
[----:B------:R-:W-:Y:S02]  /*bda0*/  ISETP.LT.OR P3, PT, R179, 0x21, P3 ;  /* 0x00000021b300780c */ /* 0x000fe40001f61670 */
[----:B------:R-:W-:Y:S02]  /*bdb0*/  FSEL R156, R156, -INF , !P2 ;  /* 0xff8000009c9c7808 */ /* 0x000fe40005000000 */
[----:B------:R-:W-:Y:S02]  /*bdc0*/  ISETP.GT.AND P2, PT, R180, 0x28, P0 ;  /* 0x00000028b400780c */ /* 0x000fe40000744270 */
[----:B------:R-:W-:Y:S02]  /*bdd0*/  FSEL R157, R157, -INF , !P3 ;  /* 0xff8000009d9d7808 */ /* 0x000fe40005800000 */
[----:B------:R-:W-:Y:S02]  /*bde0*/  ISETP.LT.OR P2, PT, R179, 0x29, P2 ;  /* 0x00000029b300780c */ /* 0x000fe40001741670 */
[----:B------:R-:W-:-:S02]  /*bdf0*/  R2UR UR10, R22 ;  /* 0x00000000160a72ca */ /* 0x000fc400000e0000 */
[----:B------:R-:W-:Y:S02]  /*be00*/  FSEL R159, R159, -INF , !P2 ;  /* 0xff8000009f9f7808 */ /* 0x000fe40005000000 */
[----:B------:R-:W-:Y:S02]  /*be10*/  ISETP.GT.AND P2, PT, R180, 0x30, P0 ;  /* 0x00000030b400780c */ /* 0x000fe40000744270 */
[----:B0-----:R-:W-:Y:S02]  /*be20*/  FMNMX.FTZ R181, R165, R4, !PT ;  /* 0x00000004a5b57209 */ /* 0x001fe40007810000 */
[----:B------:R-:W-:Y:S02]  /*be30*/  FSEL R165, R0, -INF , !P1 ;  /* 0xff80000000a57808 */ /* 0x000fe40004800000 */
[----:B------:R-:W-:Y:S01]  /*be40*/  ISETP.GT.AND P1, PT, R180, 0x18, P0 ;  /* 0x00000018b400780c */ /* 0x000fe20000724270 */
[----:B------:R-:W0:Y:S01]  /*be50*/  SHFL.BFLY PT, R4, R181, 0x1, 0x1f ;  /* 0x0c201f00b5047f89 */ /* 0x000e2200000e0000 */
[----:B------:R-:W-:Y:S01]  /*be60*/  FMNMX.FTZ R3, R165, R200, !PT ;  /* 0x000000c8a5037209 */ /* 0x000fe20007810000 */
[----:B------:R-:W-:Y:S01]  /*be70*/  UISETP.GT.AND UP1, UPT, UR6, UR10, UPT ;  /* 0x0000000a0600728c */ /* 0x000fe2000bf24270 */
[----:B------:R-:W-:Y:S01]  /*be80*/  ISETP.LT.OR P1, PT, R179, 0x19, P1 ;  /* 0x00000019b300780c */ /* 0x000fe20000f21670 */
[----:B------:R-:W-:Y:S01]  /*be90*/  UIADD3 UR6, UR6, -0x1, URZ ;  /* 0xffffffff06067890 */ /* 0x000fe2000fffe03f */
[----:B------:R-:W-:-:S02]  /*bea0*/  FMNMX.FTZ R3, R164, R3, !PT ;  /* 0x00000003a4037209 */ /* 0x000fc40007810000 */
[----:B------:R-:W-:Y:S02]  /*beb0*/  FSEL R155, R155, -INF , !P1 ;  /* 0xff8000009b9b7808 */ /* 0x000fe40004800000 */
[----:B------:R-:W-:Y:S02]  /*bec0*/  FMNMX.FTZ R3, R2, R3, !PT ;  /* 0x0000000302037209 */ /* 0x000fe40007810000 */
[----:B------:R-:W-:Y:S02]  /*bed0*/  ISETP.GT.AND P1, PT, R180, 0x21, P0 ;  /* 0x00000021b400780c */ /* 0x000fe40000724270 */
[----:B------:R-:W-:Y:S02]  /*bee0*/  FMNMX.FTZ R0, R152, R3, !PT ;  /* 0x0000000398007209 */ /* 0x000fe40007810000 */
[----:B------:R-:W-:Y:S02]  /*bef0*/  ISETP.LT.OR P1, PT, R179, 0x22, P1 ;  /* 0x00000022b300780c */ /* 0x000fe40000f21670 */
[----:B------:R-:W-:-:S02]  /*bf00*/  FMNMX.FTZ R3, R153, R0, !PT ;  /* 0x0000000099037209 */ /* 0x000fc40007810000 */
[----:B------:R-:W-:Y:S02]  /*bf10*/  FSEL R158, R158, -INF , !P1 ;  /* 0xff8000009e9e7808 */ /* 0x000fe40004800000 */
[----:B------:R-:W-:Y:S02]  /*bf20*/  FMNMX.FTZ R0, R154, R3, !PT ;  /* 0x000000039a007209 */ /* 0x000fe40007810000 */
[----:B------:R-:W-:Y:S02]  /*bf30*/  ISETP.GT.AND P1, PT, R180, 0x29, P0 ;  /* 0x00000029b400780c */ /* 0x000fe40000724270 */
[----:B------:R-:W-:Y:S02]  /*bf40*/  FMNMX.FTZ R3, R155, R0, !PT ;  /* 0x000000009b037209 */ /* 0x000fe40007810000 */
[----:B------:R-:W-:Y:S02]  /*bf50*/  ISETP.LT.OR P1, PT, R179, 0x2a, P1 ;  /* 0x0000002ab300780c */ /* 0x000fe40000f21670 */
[----:B------:R-:W-:-:S02]  /*bf60*/  FMNMX.FTZ R0, R156, R3, !PT ;  /* 0x000000039c007209 */ /* 0x000fc40007810000 */
[----:B------:R-:W-:Y:S02]  /*bf70*/  ISETP.LT.OR P2, PT, R179, 0x31, P2 ;  /* 0x00000031b300780c */ /* 0x000fe40001741670 */
[----:B------:R-:W-:Y:S02]  /*bf80*/  FMNMX.FTZ R3, R157, R0, !PT ;  /* 0x000000009d037209 */ /* 0x000fe40007810000 */
[----:B------:R-:W-:Y:S02]  /*bf90*/  FSEL R160, R160, -INF , !P1 ;  /* 0xff800000a0a07808 */ /* 0x000fe40004800000 */
[----:B------:R-:W-:Y:S02]  /*bfa0*/  FMNMX.FTZ R0, R158, R3, !PT ;  /* 0x000000039e007209 */ /* 0x000fe40007810000 */
[----:B0-----:R-:W-:Y:S02]  /*bfb0*/  FMNMX.FTZ R4, R181, R4, !PT ;  /* 0x00000004b5047209 */ /* 0x001fe40007810000 */
[----:B------:R-:W-:-:S02]  /*bfc0*/  ISETP.GT.AND P1, PT, R180, 0x31, P0 ;  /* 0x00000031b400780c */ /* 0x000fc40000724270 */
[----:B------:R-:W-:Y:S01]  /*bfd0*/  FMNMX.FTZ R3, R159, R0, !PT ;  /* 0x000000009f037209 */ /* 0x000fe20007810000 */
[----:B------:R-:W-:Y:S01]  /*bfe0*/  FMUL.FTZ R181, R4, UR5 ;  /* 0x0000000504b57c20 */ /* 0x000fe20008410000 */
[----:B------:R-:W-:Y:S02]  /*bff0*/  FSEL R163, R163, -INF , !P2 ;  /* 0xff800000a3a37808 */ /* 0x000fe40005000000 */
[----:B------:R-:W-:Y:S02]  /*c000*/  ISETP.GT.AND P2, PT, R180, 0x38, P0 ;  /* 0x00000038b400780c */ /* 0x000fe40000744270 */
[----:B------:R-:W-:Y:S02]  /*c010*/  ISETP.LT.OR P1, PT, R179, 0x32, P1 ;  /* 0x00000032b300780c */ /* 0x000fe40000f21670 */
[----:B------:R-:W-:Y:S02]  /*c020*/  FMNMX.FTZ R0, R160, R3, !PT ;  /* 0x00000003a0007209 */ /* 0x000fe40007810000 */
[----:B------:R-:W-:-:S02]  /*c030*/  FSETP.NEU.FTZ.AND P3, PT, R4, -INF , PT ;  /* 0xff8000000400780b */ /* 0x000fc40003f7d000 */
[----:B------:R-:W-:Y:S02]  /*c040*/  ISETP.GT.AND P0, PT, R180, 0x39, P0 ;  /* 0x00000039b400780c */ /* 0x000fe40000704270 */
[----:B------:R-:W-:Y:S02]  /*c050*/  ISETP.LT.OR P2, PT, R179, 0x39, P2 ;  /* 0x00000039b300780c */ /* 0x000fe40001741670 */
[----:B------:R-:W-:Y:S02]  /*c060*/  FSEL R162, R162, -INF , !P1 ;  /* 0xff800000a2a27808 */ /* 0x000fe40004800000 */
[----:B------:R-:W-:Y:S02]  /*c070*/  FMNMX.FTZ R3, R163, R0, !PT ;  /* 0x00000000a3037209 */ /* 0x000fe40007810000 */
[----:B------:R-:W-:Y:S02]  /*c080*/  FSEL R182, R181, RZ, P3 ;  /* 0x000000ffb5b67208 */ /* 0x000fe40001800000 */
[----:B------:R-:W-:-:S02]  /*c090*/  ISETP.LT.OR P0, PT, R179, 0x3a, P0 ;  /* 0x0000003ab300780c */ /* 0x000fc40000701670 */
[----:B------:R-:W-:Y:S01]  /*c0a0*/  FSEL R166, R166, -INF , !P2 ;  /* 0xff800000a6a67808 */ /* 0x000fe20005000000 */
[--C-:B------:R-:W-:Y:S01]  /*c0b0*/  FFMA.FTZ R181, R178, UR5, -R182.reuse ;  /* 0x00000005b2b57c23 */ /* 0x100fe200080108b6 */
[----:B------:R-:W-:Y:S01]  /*c0c0*/  FMNMX.FTZ R3, R162, R3, !PT ;  /* 0x00000003a2037209 */ /* 0x000fe20007810000 */
[--C-:B------:R-:W-:Y:S01]  /*c0d0*/  FFMA.FTZ R194, R168, UR5, -R182.reuse ;  /* 0x00000005a8c27c23 */ /* 0x100fe200080108b6 */
[----:B------:R-:W-:Y:S01]  /*c0e0*/  FSEL R178, R167, -INF , !P0 ;  /* 0xff800000a7b27808 */ /* 0x000fe20004000000 */
[--C-:B------:R-:W-:Y:S01]  /*c0f0*/  FFMA.FTZ R196, R188, UR5, -R182.reuse ;  /* 0x00000005bcc47c23 */ /* 0x100fe200080108b6 */
[----:B------:R-:W-:Y:S01]  /*c100*/  FMNMX.FTZ R3, R166, R3, !PT ;  /* 0x00000003a6037209 */ /* 0x000fe20007810000 */
[----:B------:R-:W-:Y:S01]  /*c110*/  MUFU.EX2 R181, R181 ;  /* 0x000000b500b57308 */ /* 0x000fe20000000800 */
[----:B------:R-:W-:Y:S01]  /*c120*/  FSEL R168, R4, RZ, P3 ;  /* 0x000000ff04a87208 */ /* 0x000fe20001800000 */
[--C-:B------:R-:W-:Y:S01]  /*c130*/  FFMA.FTZ R198, R189, UR5, -R182.reuse ;  /* 0x00000005bdc67c23 */ /* 0x100fe200080108b6 */
[----:B------:R-:W-:Y:S01]  /*c140*/  FMNMX.FTZ R3, R178, R3, !PT ;  /* 0x00000003b2037209 */ /* 0x000fe20007810000 */
[--C-:B------:R-:W-:Y:S01]  /*c150*/  FFMA.FTZ R184, R184, UR5, -R182.reuse ;  /* 0x00000005b8b87c23 */ /* 0x100fe200080108b6 */
[--C-:B------:R-:W-:Y:S01]  /*c160*/  FFMA.FTZ R192, R185, UR5, -R182.reuse ;  /* 0x00000005b9c07c23 */ /* 0x100fe200080108b6 */
[----:B------:R-:W-:Y:S01]  /*c170*/  FADD.FTZ R168, -R168, R23 ;  /* 0x00000017a8a87221 */ /* 0x000fe20000010100 */
[--C-:B------:R-:W-:Y:S01]  /*c180*/  FFMA.FTZ R171, R171, UR5, -R182.reuse ;  /* 0x00000005abab7c23 */ /* 0x100fe200080108b6 */
[----:B------:R-:W0:Y:S01]  /*c190*/  SHFL.BFLY PT, R0, R3, 0x2, 0x1f ;  /* 0x0c401f0003007f89 */ /* 0x000e2200000e0000 */
[----:B------:R-:W-:Y:S01]  /*c1a0*/  MUFU.EX2 R196, R196 ;  /* 0x000000c400c47308 */ /* 0x000fe20000000800 */
[----:B------:R-:W-:Y:S01]  /*c1b0*/  FMUL.FTZ R168, R168, UR5 ;  /* 0x00000005a8a87c20 */ /* 0x000fe20008410000 */
[--C-:B------:R-:W-:Y:S01]  /*c1c0*/  FFMA.FTZ R177, R177, UR5, -R182.reuse ;  /* 0x00000005b1b17c23 */ /* 0x100fe200080108b6 */
[--C-:B------:R-:W-:Y:S01]  /*c1d0*/  FFMA.FTZ R188, R173, UR5, -R182.reuse ;  /* 0x00000005adbc7c23 */ /* 0x100fe200080108b6 */
[--C-:B------:R-:W-:Y:S01]  /*c1e0*/  FFMA.FTZ R173, R176, UR5, -R182.reuse ;  /* 0x00000005b0ad7c23 */ /* 0x100fe200080108b6 */
[--C-:B------:R-:W-:Y:S01]  /*c1f0*/  FFMA.FTZ R190, R175, UR5, -R182.reuse ;  /* 0x00000005afbe7c23 */ /* 0x100fe200080108b6 */
[--C-:B------:R-:W-:Y:S01]  /*c200*/  FFMA.FTZ R175, R172, UR5, -R182.reuse ;  /* 0x00000005acaf7c23 */ /* 0x100fe200080108b6 */
[--C-:B------:R-:W-:Y:S01]  /*c210*/  FFMA.FTZ R186, R170, UR5, -R182.reuse ;  /* 0x00000005aaba7c23 */ /* 0x100fe200080108b6 */
[----:B------:R-:W-:Y:S01]  /*c220*/  MUFU.EX2 R198, R198 ;  /* 0x000000c600c67308 */ /* 0x000fe20000000800 */
[----:B------:R-:W-:Y:S01]  /*c230*/  FFMA.FTZ R161, R161, UR5, -R182 ;  /* 0x00000005a1a17c23 */ /* 0x000fe200080108b6 */
[----:B------:R-:W-:-:S06]  /*c240*/  R2UR UR10, R8 ;  /* 0x00000000080a72ca */ /* 0x000fcc00000e0000 */
[----:B------:R1:W-:Y:S01]  /*c250*/  MUFU.EX2 R167, R184 ;  /* 0x000000b800a77308 */ /* 0x0003e20000000800 */
[----:B0-----:R-:W-:-:S07]  /*c260*/  FMNMX.FTZ R0, R3, R0, !PT ;  /* 0x0000000003007209 */ /* 0x001fce0007810000 */
[----:B------:R-:W-:Y:S01]  /*c270*/  MUFU.EX2 R192, R192 ;  /* 0x000000c000c07308 */ /* 0x000fe20000000800 */
[--C-:B-1----:R-:W-:Y:S01]  /*c280*/  FFMA.FTZ R184, R169, UR5, -R182.reuse ;  /* 0x00000005a9b87c23 */ /* 0x102fe200080108b6 */
[----:B------:R-:W-:Y:S01]  /*c290*/  FFMA.FTZ R169, R174, UR5, -R182 ;  /* 0x00000005aea97c23 */ /* 0x000fe200080108b6 */
[----:B------:R-:W-:Y:S01]  /*c2a0*/  IMAD.U32 R201, RZ, RZ, UR10 ;  /* 0x0000000affc97e24 */ /* 0x000fe2000f8e00ff */
[----:B------:R-:W0:Y:S04]  /*c2b0*/  SHFL.BFLY PT, R3, R0, 0x1, 0x1f ;  /* 0x0c201f0000037f89 */ /* 0x000e2800000e0000 */
[----:B------:R-:W-:Y:S08]  /*c2c0*/  MUFU.EX2 R171, R171 ;  /* 0x000000ab00ab7308 */ /* 0x000ff00000000800 */
[----:B------:R-:W-:Y:S08]  /*c2d0*/  MUFU.EX2 R194, R194 ;  /* 0x000000c200c27308 */ /* 0x000ff00000000800 */
[----:B------:R-:W-:Y:S01]  /*c2e0*/  MUFU.EX2 R177, R177 ;  /* 0x000000b100b17308 */ /* 0x000fe20000000800 */
[----:B0-----:R-:W-:-:S04]  /*c2f0*/  FMNMX.FTZ R3, R0, R3, !PT ;  /* 0x0000000300037209 */ /* 0x001fc80007810000 */
[C---:B------:R-:W-:Y:S01]  /*c300*/  FSETP.NEU.FTZ.AND P0, PT, R3.reuse, -INF , PT ;  /* 0xff8000000300780b */ /* 0x040fe20003f1d000 */
[----:B------:R-:W-:Y:S02]  /*c310*/  FMUL.FTZ R0, R3, UR5 ;  /* 0x0000000503007c20 */ /* 0x000fe40008410000 */
[----:B------:R-:W-:Y:S03]  /*c320*/  MUFU.EX2 R188, R188 ;  /* 0x000000bc00bc7308 */ /* 0x000fe60000000800 */
[----:B------:R-:W-:-:S05]  /*c330*/  FSEL R179, R0, RZ, P0 ;  /* 0x000000ff00b37208 */ /* 0x000fca0000000000 */
[----:B------:R-:W0:Y:S01]  /*c340*/  MUFU.EX2 R0, R168 ;  /* 0x000000a800007308 */ /* 0x000e220000000800 */
[--C-:B------:R-:W-:Y:S01]  /*c350*/  FFMA.FTZ R193, R153, UR5, -R179.reuse ;  /* 0x0000000599c17c23 */ /* 0x100fe200080108b3 */
[----:B------:R-:W-:Y:S01]  /*c360*/  FSEL R153, R3, RZ, P0 ;  /* 0x000000ff03997208 */ /* 0x000fe20000000000 */
[--C-:B------:R-:W-:Y:S01]  /*c370*/  FFMA.FTZ R197, R165, UR5, -R179.reuse ;  /* 0x00000005a5c57c23 */ /* 0x100fe200080108b3 */
[--C-:B------:R-:W-:Y:S01]  /*c380*/  FFMA.FTZ R164, R164, UR5, -R179.reuse ;  /* 0x00000005a4a47c23 */ /* 0x100fe200080108b3 */
[--C-:B------:R-:W-:Y:S01]  /*c390*/  FFMA.FTZ R199, R2, UR5, -R179.reuse ;  /* 0x0000000502c77c23 */ /* 0x100fe200080108b3 */
[--C-:B------:R-:W-:Y:S01]  /*c3a0*/  FFMA.FTZ R152, R152, UR5, -R179.reuse ;  /* 0x0000000598987c23 */ /* 0x100fe200080108b3 */
[----:B------:R-:W-:Y:S01]  /*c3b0*/  FADD.FTZ R153, -R153, R200 ;  /* 0x000000c899997221 */ /* 0x000fe20000010100 */
[--C-:B------:R-:W-:Y:S01]  /*c3c0*/  FFMA.FTZ R195, R155, UR5, -R179.reuse ;  /* 0x000000059bc37c23 */ /* 0x100fe200080108b3 */
[----:B------:R-:W-:Y:S01]  /*c3d0*/  MUFU.EX2 R197, R197 ;  /* 0x000000c500c57308 */ /* 0x000fe20000000800 */
[--C-:B------:R-:W-:Y:S01]  /*c3e0*/  FFMA.FTZ R154, R154, UR5, -R179.reuse ;  /* 0x000000059a9a7c23 */ /* 0x100fe200080108b3 */
[----:B------:R-:W-:Y:S01]  /*c3f0*/  FMUL.FTZ R153, R153, UR5 ;  /* 0x0000000599997c20 */ /* 0x000fe20008410000 */
[--C-:B------:R-:W-:Y:S01]  /*c400*/  FFMA.FTZ R156, R156, UR5, -R179.reuse ;  /* 0x000000059c9c7c23 */ /* 0x100fe200080108b3 */
[--C-:B------:R-:W-:Y:S01]  /*c410*/  FFMA.FTZ R189, R157, UR5, -R179.reuse ;  /* 0x000000059dbd7c23 */ /* 0x100fe200080108b3 */
[--C-:B------:R-:W-:Y:S01]  /*c420*/  FFMA.FTZ R158, R158, UR5, -R179.reuse ;  /* 0x000000059e9e7c23 */ /* 0x100fe200080108b3 */
[--C-:B------:R-:W-:Y:S01]  /*c430*/  FFMA.FTZ R159, R159, UR5, -R179.reuse ;  /* 0x000000059f9f7c23 */ /* 0x100fe200080108b3 */
[----:B------:R-:W-:Y:S01]  /*c440*/  FFMA.FTZ R160, R160, UR5, -R179 ;  /* 0x00000005a0a07c23 */ /* 0x000fe200080108b3 */
[----:B------:R-:W1:Y:S01]  /*c450*/  MUFU.EX2 R2, R153 ;  /* 0x0000009900027308 */ /* 0x000e620000000800 */
[----:B0-----:R-:W-:Y:S01]  /*c460*/  FFMA.FTZ R155, R0, R18, R181 ;  /* 0x00000012009b7223 */ /* 0x001fe200000100b5 */
[--C-:B------:R-:W-:Y:S01]  /*c470*/  FFMA.FTZ R163, R163, UR5, -R179.reuse ;  /* 0x00000005a3a37c23 */ /* 0x100fe200080108b3 */
[--C-:B------:R-:W-:Y:S01]  /*c480*/  FFMA.FTZ R162, R162, UR5, -R179.reuse ;  /* 0x00000005a2a27c23 */ /* 0x100fe200080108b3 */
[----:B------:R-:W-:Y:S01]  /*c490*/  FFMA.FTZ R166, R166, UR5, -R179 ;  /* 0x00000005a6a67c23 */ /* 0x000fe200080108b3 */
[----:B------:R-:W-:Y:S01]  /*c4a0*/  FADD.FTZ R155, R196, R155 ;  /* 0x0000009bc49b7221 */ /* 0x000fe20000010000 */
[----:B------:R-:W-:Y:S01]  /*c4b0*/  FFMA.FTZ R178, R178, UR5, -R179 ;  /* 0x00000005b2b27c23 */ /* 0x000fe200080108b3 */
[----:B------:R-:W-:Y:S01]  /*c4c0*/  PLOP3.LUT P0, PT, PT, PT, UP1, 0x80, 0x0 ;  /* 0x000000000000781c */ /* 0x000fe20003f0f018 */
[----:B------:R-:W0:Y:S01]  /*c4d0*/  MUFU.EX2 R164, R164 ;  /* 0x000000a400a47308 */ /* 0x000e220000000800 */
[----:B------:R-:W-:Y:S01]  /*c4e0*/  FADD.FTZ R18, R198, R155 ;  /* 0x0000009bc6127221 */ /* 0x000fe20000010000 */
[----:B------:R-:W-:Y:S01]  /*c4f0*/  F2FP.BF16.F32.PACK_AB R196, R196, R181 ;  /* 0x000000b5c4c4723e */ /* 0x000fe200000010ff */
[----:B------:R-:W-:Y:S01]  /*c500*/  IMAD.MOV.U32 R200, RZ, RZ, R3 ;  /* 0x000000ffffc87224 */ /* 0x000fe200078e0003 */
[C---:B------:R-:W-:Y:S01]  /*c510*/  F2FP.BF16.F32.PACK_AB R198, R167.reuse, R198 ;  /* 0x000000c6a7c6723e */ /* 0x040fe200000010ff */
[----:B------:R-:W-:-:S03]  /*c520*/  FADD.FTZ R155, R167, R18 ;  /* 0x00000012a79b7221 */ /* 0x000fc60000010000 */
[----:B------:R-:W2:Y:S01]  /*c530*/  MUFU.EX2 R199, R199 ;  /* 0x000000c700c77308 */ /* 0x000ea20000000800 */
[----:B-1----:R-:W-:Y:S01]  /*c540*/  FFMA.FTZ R9, R2, R9, R197 ;  /* 0x0000000902097223 */ /* 0x002fe200000100c5 */
[----:B------:R-:W-:Y:S01]  /*c550*/  FADD.FTZ R168, R192, R155 ;  /* 0x0000009bc0a87221 */ /* 0x000fe20000010000 */
[----:B------:R-:W-:Y:S01]  /*c560*/  IMAD.U32 R155, RZ, RZ, UR14 ;  /* 0x0000000eff9b7e24 */ /* 0x000fe2000f8e00ff */
[C---:B------:R-:W-:Y:S02]  /*c570*/  F2FP.BF16.F32.PACK_AB R192, R171.reuse, R192 ;  /* 0x000000c0abc0723e */ /* 0x040fe400000010ff */
[----:B------:R-:W-:Y:S02]  /*c580*/  FADD.FTZ R153, R171, R168 ;  /* 0x000000a8ab997221 */ /* 0x000fe40000010000 */
[----:B------:R-:W1:Y:S01]  /*c590*/  MUFU.EX2 R152, R152 ;  /* 0x0000009800987308 */ /* 0x000e620000000800 */
[----:B0-----:R-:W-:Y:S01]  /*c5a0*/  FADD.FTZ R18, R164, R9 ;  /* 0x00000009a4127221 */ /* 0x001fe20000010000 */
[----:B------:R-:W-:Y:S01]  /*c5b0*/  FADD.FTZ R168, R194, R153 ;  /* 0x00000099c2a87221 */ /* 0x000fe20000010000 */
[----:B------:R-:W-:-:S02]  /*c5c0*/  @!P5 IADD3 R155, R155, 0x30860, RZ ;  /* 0x000308609b9bd810 */ /* 0x000fc40007ffe0ff */
[C---:B------:R-:W-:Y:S01]  /*c5d0*/  F2FP.BF16.F32.PACK_AB R194, R177.reuse, R194 ;  /* 0x000000c2b1c2723e */ /* 0x040fe200000010ff */
[----:B------:R-:W-:Y:S01]  /*c5e0*/  FADD.FTZ R153, R177, R168 ;  /* 0x000000a8b1997221 */ /* 0x000fe20000010000 */
[----:B------:R-:W-:Y:S01]  /*c5f0*/  @!P5 PRMT R155, RZ, 0x654, R155 ;  /* 0x00000654ff9bd816 */ /* 0x000fe2000000009b */
[----:B------:R-:W0:Y:S01]  /*c600*/  MUFU.EX2 R193, R193 ;  /* 0x000000c100c17308 */ /* 0x000e220000000800 */
[----:B--2---:R-:W-:Y:S01]  /*c610*/  FADD.FTZ R9, R199, R18 ;  /* 0x00000012c7097221 */ /* 0x004fe20000010000 */
[----:B------:R-:W-:Y:S01]  /*c620*/  FADD.FTZ R168, R188, R153 ;  /* 0x00000099bca87221 */ /* 0x000fe20000010000 */
[----:B------:R2:W-:Y:S01]  /*c630*/  @!P5 SYNCS.ARRIVE.TRANS64.RED.A1T0 RZ, [R155+URZ], RZ ;  /* 0x000000ff9bffd9a7 */ /* 0x0005e2000810043f */
[----:B------:R-:W-:-:S04]  /*c640*/  F2FP.BF16.F32.PACK_AB R197, R164, R197 ;  /* 0x000000c5a4c5723e */ /* 0x000fc800000010ff */
[----:B------:R-:W3:Y:S01]  /*c650*/  MUFU.EX2 R154, R154 ;  /* 0x0000009a009a7308 */ /* 0x000ee20000000800 */
[C---:B-1----:R-:W-:Y:S01]  /*c660*/  FADD.FTZ R18, R152.reuse, R9 ;  /* 0x0000000998127221 */ /* 0x042fe20000010000 */
[----:B------:R-:W-:-:S06]  /*c670*/  F2FP.BF16.F32.PACK_AB R199, R152, R199 ;  /* 0x000000c798c7723e */ /* 0x000fcc00000010ff */
[----:B------:R-:W1:Y:S01]  /*c680*/  MUFU.EX2 R195, R195 ;  /* 0x000000c300c37308 */ /* 0x000e620000000800 */
[----:B0-----:R-:W-:-:S07]  /*c690*/  FADD.FTZ R9, R193, R18 ;  /* 0x00000012c1097221 */ /* 0x001fce0000010000 */
[----:B------:R-:W0:Y:S01]  /*c6a0*/  MUFU.EX2 R156, R156 ;  /* 0x0000009c009c7308 */ /* 0x000e220000000800 */
[C---:B---3--:R-:W-:Y:S01]  /*c6b0*/  FADD.FTZ R18, R154.reuse, R9 ;  /* 0x000000099a127221 */ /* 0x048fe20000010000 */
[----:B------:R-:W-:-:S06]  /*c6c0*/  F2FP.BF16.F32.PACK_AB R193, R154, R193 ;  /* 0x000000c19ac1723e */ /* 0x000fcc00000010ff */
[----:B------:R-:W3:Y:S01]  /*c6d0*/  MUFU.EX2 R189, R189 ;  /* 0x000000bd00bd7308 */ /* 0x000ee20000000800 */
[----:B-1----:R-:W-:-:S07]  /*c6e0*/  FADD.FTZ R9, R195, R18 ;  /* 0x00000012c3097221 */ /* 0x002fce0000010000 */
[----:B------:R-:W1:Y:S01]  /*c6f0*/  MUFU.EX2 R173, R173 ;  /* 0x000000ad00ad7308 */ /* 0x000e620000000800 */
[C---:B0-----:R-:W-:Y:S01]  /*c700*/  FADD.FTZ R18, R156.reuse, R9 ;  /* 0x000000099c127221 */ /* 0x041fe20000010000 */
[----:B------:R-:W-:-:S06]  /*c710*/  F2FP.BF16.F32.PACK_AB R195, R156, R195 ;  /* 0x000000c39cc3723e */ /* 0x000fcc00000010ff */
[----:B------:R-:W0:Y:S01]  /*c720*/  MUFU.EX2 R158, R158 ;  /* 0x0000009e009e7308 */ /* 0x000e220000000800 */
[----:B---3--:R-:W-:-:S07]  /*c730*/  FADD.FTZ R9, R189, R18 ;  /* 0x00000012bd097221 */ /* 0x008fce0000010000 */
[----:B------:R-:W-:Y:S01]  /*c740*/  MUFU.EX2 R190, R190 ;  /* 0x000000be00be7308 */ /* 0x000fe20000000800 */
[C---:B-1----:R-:W-:Y:S01]  /*c750*/  FADD.FTZ R153, R173.reuse, R168 ;  /* 0x000000a8ad997221 */ /* 0x042fe20000010000 */
[----:B------:R-:W-:-:S06]  /*c760*/  F2FP.BF16.F32.PACK_AB R188, R173, R188 ;  /* 0x000000bcadbc723e */ /* 0x000fcc00000010ff */
[----:B------:R-:W1:Y:S01]  /*c770*/  MUFU.EX2 R170, R159 ;  /* 0x0000009f00aa7308 */ /* 0x000e620000000800 */
[C---:B0-----:R-:W-:Y:S01]  /*c780*/  FADD.FTZ R9, R158.reuse, R9 ;  /* 0x000000099e097221 */ /* 0x041fe20000010000 */
[----:B------:R-:W-:-:S06]  /*c790*/  F2FP.BF16.F32.PACK_AB R189, R158, R189 ;  /* 0x000000bd9ebd723e */ /* 0x000fcc00000010ff */
[----:B------:R-:W0:Y:S08]  /*c7a0*/  MUFU.EX2 R175, R175 ;  /* 0x000000af00af7308 */ /* 0x000e300000000800 */
[----:B------:R3:W4:Y:S01]  /*c7b0*/  MUFU.EX2 R191, R160 ;  /* 0x000000a000bf7308 */ /* 0x0007220000000800 */
[----:B-1----:R-:W-:-:S07]  /*c7c0*/  FADD.FTZ R9, R170, R9 ;  /* 0x00000009aa097221 */ /* 0x002fce0000010000 */
[----:B------:R-:W1:Y:S01]  /*c7d0*/  MUFU.EX2 R184, R184 ;  /* 0x000000b800b87308 */ /* 0x000e620000000800 */
[----:B---3--:R-:W-:Y:S01]  /*c7e0*/  FADD.FTZ R160, R190, R153 ;  /* 0x00000099bea07221 */ /* 0x008fe20000010000 */
[----:B0-----:R-:W-:-:S03]  /*c7f0*/  F2FP.BF16.F32.PACK_AB R190, R175, R190 ;  /* 0x000000beafbe723e */ /* 0x001fc600000010ff */
[----:B------:R-:W-:-:S03]  /*c800*/  FADD.FTZ R153, R175, R160 ;  /* 0x000000a0af997221 */ /* 0x000fc60000010000 */
[----:B------:R-:W0:Y:S01]  /*c810*/  MUFU.EX2 R172, R163 ;  /* 0x000000a300ac7308 */ /* 0x000e220000000800 */
[C---:B----4-:R-:W-:Y:S01]  /*c820*/  FADD.FTZ R9, R191.reuse, R9 ;  /* 0x00000009bf097221 */ /* 0x050fe20000010000 */
[----:B------:R-:W-:-:S06]  /*c830*/  F2FP.BF16.F32.PACK_AB R191, R191, R170 ;  /* 0x000000aabfbf723e */ /* 0x000fcc00000010ff */
[----:B------:R-:W3:Y:S01]  /*c840*/  MUFU.EX2 R169, R169 ;  /* 0x000000a900a97308 */ /* 0x000ee20000000800 */
[----:B-1----:R-:W-:-:S07]  /*c850*/  FADD.FTZ R18, R184, R153 ;  /* 0x00000099b8127221 */ /* 0x002fce0000010000 */
[----:B------:R-:W1:Y:S01]  /*c860*/  MUFU.EX2 R162, R162 ;  /* 0x000000a200a27308 */ /* 0x000e620000000800 */
[----:B0-----:R-:W-:-:S07]  /*c870*/  FADD.FTZ R9, R172, R9 ;  /* 0x00000009ac097221 */ /* 0x001fce0000010000 */
[----:B------:R-:W0:Y:S01]  /*c880*/  MUFU.EX2 R186, R186 ;  /* 0x000000ba00ba7308 */ /* 0x000e220000000800 */
[C---:B---3--:R-:W-:Y:S01]  /*c890*/  FADD.FTZ R153, R169.reuse, R18 ;  /* 0x00000012a9997221 */ /* 0x048fe20000010000 */
[----:B------:R-:W-:-:S06]  /*c8a0*/  F2FP.BF16.F32.PACK_AB R184, R169, R184 ;  /* 0x000000b8a9b8723e */ /* 0x000fcc00000010ff */
[----:B------:R-:W3:Y:S01]  /*c8b0*/  MUFU.EX2 R166, R166 ;  /* 0x000000a600a67308 */ /* 0x000ee20000000800 */
[C---:B-1----:R-:W-:Y:S01]  /*c8c0*/  FADD.FTZ R9, R162.reuse, R9 ;  /* 0x00000009a2097221 */ /* 0x042fe20000010000 */
[----:B------:R-:W-:-:S06]  /*c8d0*/  F2FP.BF16.F32.PACK_AB R185, R162, R172 ;  /* 0x000000aca2b9723e */ /* 0x000fcc00000010ff */
[----:B------:R-:W1:Y:S01]  /*c8e0*/  MUFU.EX2 R23, R161 ;  /* 0x000000a100177308 */ /* 0x000e620000000800 */
[----:B0-----:R-:W-:-:S07]  /*c8f0*/  FADD.FTZ R18, R186, R153 ;  /* 0x00000099ba127221 */ /* 0x001fce0000010000 */
[----:B------:R-:W0:Y:S01]  /*c900*/  MUFU.EX2 R178, R178 ;  /* 0x000000b200b27308 */ /* 0x000e220000000800 */
[----:B---3--:R-:W-:Y:S01]  /*c910*/  FADD.FTZ R9, R166, R9 ;  /* 0x00000009a6097221 */ /* 0x008fe20000010000 */
[C---:B-1----:R-:W-:Y:S01]  /*c920*/  FADD.FTZ R18, R23.reuse, R18 ;  /* 0x0000001217127221 */ /* 0x042fe20000010000 */
[----:B------:R-:W-:Y:S01]  /*c930*/  F2FP.BF16.F32.PACK_AB R186, R23, R186 ;  /* 0x000000ba17ba723e */ /* 0x000fe200000010ff */
[----:B------:R-:W-:Y:S02]  /*c940*/  IMAD.MOV.U32 R23, RZ, RZ, R4 ;  /* 0x000000ffff177224 */ /* 0x000fe400078e0004 */
[C---:B0-----:R-:W-:Y:S01]  /*c950*/  FADD.FTZ R9, R178.reuse, R9 ;  /* 0x00000009b2097221 */ /* 0x041fe20000010000 */
[----:B------:R-:W-:Y:S01]  /*c960*/  F2FP.BF16.F32.PACK_AB R187, R178, R166 ;  /* 0x000000a6b2bb723e */ /* 0x000fe200000010ff */
[----:B--2---:R-:W-:Y:S06]  /*c970*/  @P0 BRA `(.L_x_1039) ;  /* 0xffffffd000f40947 */ /* 0x004fec000383ffff */
.L_x_1022:
        /* <DEDUP_REMOVED lines=131> */
.L_x_1040:
        /* <DEDUP_REMOVED lines=8> */
.L_x_1041:
[----:B-1----:R-:W-:Y:S05]  /*d230*/  @P0 BRA `(.L_x_1042) ;  /* 0x0000000000080947 */ /* 0x002fea0003800000 */
[----:B------:R-:W1:Y:S02]  /*d240*/  SYNCS.PHASECHK.TRANS64.TRYWAIT P0, [UR7+0x30850], R0 ;  /* 0x03085000ff0075a7 */ /* 0x000e640008000147 */
[----:B-1----:R-:W-:Y:S05]  /*d250*/  @!P0 BRA `(.L_x_1043) ;  /* 0x0000008000588947 */ /* 0x002fea0003800000 */
.L_x_1042:
[----:B------:R-:W-:Y:S01]  /*d260*/  R2UR UR6, R16 ;  /* 0x00000000100672ca */ /* 0x000fe200000e0000 */
[----:B------:R-:W-:Y:S01]  /*d270*/  WARPGROUP.ARRIVE ;  /* 0x00000000000079c5 */ /* 0x000fe20000000000 */
[----:B------:R-:W-:Y:S01]  /*d280*/  UMOV UR11, 0x40000040 ;  /* 0x40000040000b7882 */ /* 0x000fe20000000000 */
[----:B-1----:R-:W1:Y:S01]  /*d290*/  SHFL.BFLY PT, R5, R18, 0x2, 0x1f ;  /* 0x0c401f0012057f89 */ /* 0x002e6200000e0000 */
[----:B------:R-:W-:Y:S02]  /*d2a0*/  IMAD.MOV.U32 R6, RZ, RZ, RZ ;  /* 0x000000ffff067224 */ /* 0x000fe400078e00ff */
[----:B------:R-:W-:Y:S01]  /*d2b0*/  IMAD.U32 R13, RZ, RZ, UR5 ;  /* 0x00000005ff0d7e24 */ /* 0x000fe2000f8e00ff */
[----:B0-----:R-:W0:Y:S06]  /*d2c0*/  SHFL.BFLY PT, R0, R9, 0x2, 0x1f ;  /* 0x0c401f0009007f89 */ /* 0x001e2c00000e0000 */
[----:B------:R-:W-:-:S04]  /*d2d0*/  UIADD3 UR6, UR6, 0x400, URZ ;  /* 0x0000040006067890 */ /* 0x000fc8000fffe03f */
[----:B------:R-:W-:-:S04]  /*d2e0*/  USHF.R.U32.HI UR6, URZ, 0x4, UR6 ;  /* 0x000000043f067899 */ /* 0x000fc80008011606 */
[----:B------:R-:W-:-:S04]  /*d2f0*/  ULOP3.LUT UR6, UR6, 0x3fff, URZ, 0xc0, !UPT ;  /* 0x00003fff06067892 */ /* 0x000fc8000f8ec03f */
[----:B------:R-:W-:Y:S01]  /*d300*/  ULOP3.LUT UR6, UR6, 0x2000000, URZ, 0xfc, !UPT ;  /* 0x0200000006067892 */ /* 0x000fe2000f8efc3f */
[----:B-1----:R-:W-:-:S03]  /*d310*/  FADD.FTZ R5, R5, R18 ;  /* 0x0000001205057221 */ /* 0x002fc60000010000 */
[----:B------:R-:W-:Y:S01]  /*d320*/  ULEA UR4, UR4, UR6, 0xb ;  /* 0x0000000604047291 */ /* 0x000fe2000f8e583f */
[----:B0-----:R-:W-:Y:S01]  /*d330*/  FADD.FTZ R2, R0, R9 ;  /* 0x0000000900027221 */ /* 0x001fe20000010000 */
[----:B------:R-:W-:Y:S02]  /*d340*/  IMAD.U32 R9, RZ, RZ, UR7 ;  /* 0x00000007ff097e24 */ /* 0x000fe4000f8e00ff */
[----:B------:R-:W-:Y:S01]  /*d350*/  UIADD3 UR6, UR4, 0x80, URZ ;  /* 0x0000008004067890 */ /* 0x000fe2000fffe03f */
[----:B------:R-:W0:Y:S02]  /*d360*/  SHFL.BFLY PT, R0, R5, 0x1, 0x1f ;  /* 0x0c201f0005007f89 */ /* 0x000e2400000e0000 */
[----:B------:R-:W-:Y:S01]  /*d370*/  UMOV UR10, UR4 ;  /* 0x00000004000a7c82 */ /* 0x000fe20008000000 */
[----:B------:R-:W-:Y:S01]  /*d380*/  @!P5 IADD3 R9, R9, 0x30860, RZ ;  /* 0x000308600909d810 */ /* 0x000fe20007ffe0ff */
[----:B------:R-:W-:Y:S01]  /*d390*/  HGMMA.64x256x16.F32.BF16 R24, R196, gdesc[UR8].tnspB, R24, gsb0 ;  /* 0x43e00008c4187df0 */ /* 0x000fe20008001818 */
[----:B------:R-:W-:Y:S01]  /*d3a0*/  UMOV UR11, 0x40000040 ;  /* 0x40000040000b7882 */ /* 0x000fe20000000000 */
[----:B------:R-:W-:Y:S01]  /*d3b0*/  UMOV UR10, UR6 ;  /* 0x00000006000a7c82 */ /* 0x000fe20008000000 */
[----:B------:R-:W-:Y:S01]  /*d3c0*/  UIADD3 UR6, UR4, 0x100, URZ ;  /* 0x0000010004067890 */ /* 0x000fe2000fffe03f */
[----:B------:R-:W1:Y:S01]  /*d3d0*/  SHFL.BFLY PT, R7, R2, 0x1, 0x1f ;  /* 0x0c201f0002077f89 */ /* 0x000e6200000e0000 */
[----:B------:R-:W-:Y:S01]  /*d3e0*/  UIADD3 UR4, UR4, 0x180, URZ ;  /* 0x0000018004047890 */ /* 0x000fe2000fffe03f */
[----:B------:R-:W-:Y:S01]  /*d3f0*/  @!P5 PRMT R9, RZ, 0x654, R9 ;  /* 0x00000654ff09d816 */ /* 0x000fe20000000009 */
[----:B0-----:R-:W-:Y:S01]  /*d400*/  FADD.FTZ R11, R5, R0 ;  /* 0x00000000050b7221 */ /* 0x001fe20000010000 */
[----:B------:R-:W-:-:S02]  /*d410*/  IMAD.MOV.U32 R5, RZ, RZ, RZ ;  /* 0x000000ffff057224 */ /* 0x000fc400078e00ff */
[----:B------:R-:W-:Y:S02]  /*d420*/  IMAD.MOV.U32 R0, RZ, RZ, -0x800000 ;  /* 0xff800000ff007424 */ /* 0x000fe400078e00ff */
[----:B------:R-:W-:Y:S01]  /*d430*/  FSETP.NE.FTZ.AND P0, PT, R11, RZ, PT ;  /* 0x000000ff0b00720b */ /* 0x000fe20003f15000 */
[----:B-1----:R-:W-:Y:S01]  /*d440*/  FADD.FTZ R12, R2, R7 ;  /* 0x00000007020c7221 */ /* 0x002fe20000010000 */
[----:B------:R-:W-:Y:S01]  /*d450*/  MOV R7, UR5 ;  /* 0x0000000500077c02 */ /* 0x000fe20008000f00 */
[----:B------:R-:W-:-:S03]  /*d460*/  IMAD.MOV.U32 R2, RZ, RZ, -0x800000 ;  /* 0xff800000ff027424 */ /* 0x000fc600078e00ff */
[----:B------:R-:W-:-:S07]  /*d470*/  FSETP.NE.FTZ.AND P1, PT, R12, RZ, PT ;  /* 0x000000ff0c00720b */ /* 0x000fce0003f35000 */
[----:B------:R-:W0:Y:S01]  /*d480*/  @P0 MUFU.LG2 R8, R11 ;  /* 0x0000000b00080308 */ /* 0x000e220000000c00 */
[----:B------:R-:W-:-:S07]  /*d490*/  @P0 FMUL.FTZ R7, R7, 0.69314718246459960938 ;  /* 0x3f31721807070820 */ /* 0x000fce0000410000 */
[----:B------:R-:W1:Y:S01]  /*d4a0*/  @P1 MUFU.LG2 R10, R12 ;  /* 0x0000000c000a1308 */ /* 0x000e620000000c00 */
[----:B------:R-:W-:-:S07]  /*d4b0*/  @P1 FMUL.FTZ R13, R13, 0.69314718246459960938 ;  /* 0x3f3172180d0d1820 */ /* 0x000fce0000410000 */
        /* <DEDUP_REMOVED lines=10> */
[----:B------:R-:W-:Y:S01]  /*d560*/  UMOV UR10, UR6 ;  /* 0x00000006000a7c82 */ /* 0x000fe20008000000 */
[----:B------:R-:W-:Y:S01]  /*d570*/  UMOV UR11, 0x40000040 ;  /* 0x40000040000b7882 */ /* 0x000fe20000000000 */
[----:B------:R-:W-:Y:S02]  /*d580*/  WARPGROUP.DEPBAR.LE gsb0, 0x0 ;  /* 0x00008000000079c5 */ /* 0x000fe40000010000 */
[----:B------:R-:W-:-:S15]  /*d590*/  WARPGROUP.ARRIVE ;  /* 0x00000000000079c5 */ /* 0x000fde0000000000 */
[----:B------:R-:W-:-:S08]  /*d5a0*/  NOP ;  /* 0x0000000000007918 */ /* 0x000fd00000000000 */
        /* <DEDUP_REMOVED lines=137> */
.L_x_973:
[----:B------:R-:W-:Y:S05]  /*de40*/  @P0 BRA `(.L_x_1044) ;  /* 0x0000002000640947 */ /* 0x000fea0003800000 */
[----:B------:R-:W2:Y:S01]  /*de50*/  LDL R3, [R1] ;  /* 0x0000000001037983 */ /* 0x000ea20000100800 */
[----:B------:R-:W0:Y:S01]  /*de60*/  S2UR UR12, SR_CTAID.Z ;  /* 0x00000000000c79c3 */ /* 0x000e220000002700 */
[----:B------:R-:W-:Y:S01]  /*de70*/  ULDC.64 UR8, c[0x0][0xbd0] ;  /* 0x0002f40000087ab9 */ /* 0x000fe20000000a00 */
[----:B------:R-:W-:Y:S01]  /*de80*/  ULDC.64 UR14, c[0x0][0x208] ;  /* 0x00008200000e7ab9 */ /* 0x000fe20000000a00 */
[----:B------:R-:W1:Y:S01]  /*de90*/  S2R R22, SR_CTAID.X ;  /* 0x0000000000167919 */ /* 0x000e620000002500 */
[----:B------:R-:W-:Y:S04]  /*dea0*/  BSSY B0, `(.L_x_1045) ;  /* 0x000014d000007945 */ /* 0x000fe80003800000 */
[----:B------:R-:W3:Y:S08]  /*deb0*/  LDC.64 R18, c[0x0][0xbd8] ;  /* 0x0002f600ff127b82 */ /* 0x000ef00000000a00 */
[----:B------:R-:W4:Y:S08]  /*dec0*/  S2UR UR11, SR_CTAID.Y ;  /* 0x00000000000b79c3 */ /* 0x000f300000002600 */
[----:B------:R-:W4:Y:S01]  /*ded0*/  LDC R23, c[0x0][0xc50] ;  /* 0x00031400ff177b82 */ /* 0x000f220000000800 */
[----:B0-----:R-:W-:-:S07]  /*dee0*/  USHF.R.S32.HI UR10, URZ, 0x1f, UR12 ;  /* 0x0000001f3f0a7899 */ /* 0x001fce000801140c */
[----:B------:R-:W0:Y:S08]  /*def0*/  LDC.64 R20, c[0x0][0xb40] ;  /* 0x0002d000ff147b82 */ /* 0x000e300000000a00 */
[----:B------:R-:W-:Y:S01]  /*df00*/  BAR.SYNC.DEFER_BLOCKING 0x1, 0x100 ;  /* 0x0044000000007b1d */ /* 0x000fe20000010000 */
[----:B--2---:R-:W-:-:S05]  /*df10*/  R2UR UR13, R3 ;  /* 0x00000000030d72ca */ /* 0x004fca00000e0000 */
[----:B------:R-:W2:Y:S08]  /*df20*/  S2R R3, SR_TID.X ;  /* 0x0000000000037919 */ /* 0x000eb00000002100 */
[----:B------:R-:W-:Y:S02]  /*df30*/  USHF.R.S32.HI UR7, URZ, 0x1f, UR13 ;  /* 0x0000001f3f077899 */ /* 0x000fe4000801140d */
[----:B------:R-:W-:-:S02]  /*df40*/  UIMAD.WIDE.U32 UR4, UR13, UR8, URZ ;  /* 0x000000080d0472a5 */ /* 0x000fc4000f8e003f */
[----:B------:R-:W-:-:S04]  /*df50*/  UIMAD UR6, UR7, UR8, URZ ;  /* 0x00000008070672a4 */ /* 0x000fc8000f8e023f */
[----:B------:R-:W-:-:S03]  /*df60*/  UIMAD UR6, UR13, UR9, UR6 ;  /* 0x000000090d0672a4 */ /* 0x000fc6000f8e0206 */
[----:B------:R-:W-:Y:S01]  /*df70*/  ULDC.64 UR8, c[0x0][0xb38] ;  /* 0x0002ce0000087ab9 */ /* 0x000fe20000000a00 */
[----:B------:R-:W-:Y:S02]  /*df80*/  UIADD3 UR6, UR5, UR6, URZ ;  /* 0x0000000605067290 */ /* 0x000fe4000fffe03f */
[----:B------:R-:W-:Y:S01]  /*df90*/  UIMAD UR7, UR7, UR8, URZ ;  /* 0x00000008070772a4 */ /* 0x000fe2000f8e023f */
[----:B--2---:R-:W-:-:S05]  /*dfa0*/  VIADD R5, R3, 0xffffff80 ;  /* 0xffffff8003057836 */ /* 0x004fca0000000000 */
[----:B------:R-:W-:-:S04]  /*dfb0*/  SHF.R.S32.HI R4, RZ, 0x1f, R5 ;  /* 0x0000001fff047819 */ /* 0x000fc80000011405 */
[CC--:B------:R-:W-:Y:S02]  /*dfc0*/  LEA.HI R6, R4.reuse, R5.reuse, RZ, 0x7 ;  /* 0x0000000504067211 */ /* 0x0c0fe400078f38ff */
[----:B------:R-:W-:Y:S02]  /*dfd0*/  LEA.HI R11, R4, R5, RZ, 0x2 ;  /* 0x00000005040b7211 */ /* 0x000fe400078f10ff */
[----:B------:R-:W-:Y:S02]  /*dfe0*/  LOP3.LUT R8, R6, 0xffffff80, RZ, 0xc0, !PT ;  /* 0xffffff8006087812 */ /* 0x000fe400078ec0ff */
[----:B------:R-:W-:-:S03]  /*dff0*/  SHF.R.S32.HI R7, RZ, 0x7, R6 ;  /* 0x00000007ff077819 */ /* 0x000fc60000011406 */
[----:B------:R-:W-:Y:S01]  /*e000*/  IMAD.IADD R3, R5, 0x1, -R8 ;  /* 0x0000000105037824 */ /* 0x000fe200078e0a08 */
[----:B------:R-:W-:Y:S01]  /*e010*/  LEA.HI R4, R6, R7, RZ, 0x1 ;  /* 0x0000000706047211 */ /* 0x000fe200078f08ff */
[----:B------:R-:W2:Y:S01]  /*e020*/  LDC R8, c[0x0][0xbe8] ;  /* 0x0002fa00ff087b82 */ /* 0x000ea20000000800 */
[----:B------:R-:W-:Y:S02]  /*e030*/  LOP3.LUT R6, R11, 0xfffffffc, RZ, 0xc0, !PT ;  /* 0xfffffffc0b067812 */ /* 0x000fe400078ec0ff */
[----:B------:R-:W-:Y:S02]  /*e040*/  SHF.R.S32.HI R12, RZ, 0x1f, R3 ;  /* 0x0000001fff0c7819 */ /* 0x000fe40000011403 */
[----:B------:R-:W-:Y:S01]  /*e050*/  LOP3.LUT R4, R4, 0x3fffffe, RZ, 0xc0, !PT ;  /* 0x03fffffe04047812 */ /* 0x000fe200078ec0ff */
[----:B------:R-:W-:Y:S01]  /*e060*/  IMAD.IADD R5, R5, 0x1, -R6 ;  /* 0x0000000105057824 */ /* 0x000fe200078e0a06 */
[CC--:B------:R-:W-:Y:S02]  /*e070*/  LEA.HI R10, R12.reuse, R3.reuse, RZ, 0x2 ;  /* 0x000000030c0a7211 */ /* 0x0c0fe400078f10ff */
[----:B------:R-:W-:Y:S01]  /*e080*/  LEA.HI R12, R12, R3, RZ, 0x5 ;  /* 0x000000030c0c7211 */ /* 0x000fe200078f28ff */
[----:B------:R-:W-:Y:S01]  /*e090*/  IMAD.IADD R6, R7, 0x1, -R4 ;  /* 0x0000000107067824 */ /* 0x000fe200078e0a04 */
[----:B------:R-:W-:-:S02]  /*e0a0*/  SHF.R.S32.HI R9, RZ, 0x2, R10 ;  /* 0x00000002ff097819 */ /* 0x000fc4000001140a */
[----:B------:R-:W-:Y:S02]  /*e0b0*/  SHF.R.S32.HI R14, RZ, 0x1f, R10 ;  /* 0x0000001fff0e7819 */ /* 0x000fe4000001140a */
[----:B------:R-:W-:Y:S02]  /*e0c0*/  LEA.HI R7, R5, R5, RZ, 0x1 ;  /* 0x0000000505077211 */ /* 0x000fe400078f08ff */
[----:B------:R-:W-:Y:S02]  /*e0d0*/  LEA.HI R14, R14, R9, RZ, 0x3 ;  /* 0x000000090e0e7211 */ /* 0x000fe400078f18ff */
[----:B------:R-:W-:Y:S02]  /*e0e0*/  LOP3.LUT R10, R10, 0x7ffffffc, RZ, 0xc0, !PT ;  /* 0x7ffffffc0a0a7812 */ /* 0x000fe400078ec0ff */
[----:B------:R-:W-:Y:S02]  /*e0f0*/  LOP3.LUT R14, R14, 0xfffffff8, RZ, 0xc0, !PT ;  /* 0xfffffff80e0e7812 */ /* 0x000fe400078ec0ff */
[----:B--2---:R-:W-:-:S03]  /*e100*/  ISETP.NE.AND P0, PT, R8, 0x1, PT ;  /* 0x000000010800780c */ /* 0x004fc60003f05270 */
[----:B------:R-:W-:Y:S01]  /*e110*/  IMAD.IADD R4, R9, 0x1, -R14 ;  /* 0x0000000109047824 */ /* 0x000fe200078e0a0e */
[----:B------:R-:W-:Y:S02]  /*e120*/  LOP3.LUT R14, R7, 0x1ffffffe, RZ, 0xc0, !PT ;  /* 0x1ffffffe070e7812 */ /* 0x000fe400078ec0ff */
[----:B------:R-:W-:Y:S01]  /*e130*/  SHF.R.S32.HI R7, RZ, 0x5, R12 ;  /* 0x00000005ff077819 */ /* 0x000fe2000001140c */
[----:B---3--:R-:W-:Y:S01]  /*e140*/  IMAD R12, R18, UR10, RZ ;  /* 0x0000000a120c7c24 */ /* 0x008fe2000f8e02ff */
[----:B------:R-:W-:Y:S01]  /*e150*/  IADD3 R16, R5, -R14, RZ ;  /* 0x8000000e05107210 */ /* 0x000fe20007ffe0ff */
[----:B------:R-:W-:Y:S02]  /*e160*/  IMAD.U32 R5, RZ, RZ, UR5 ;  /* 0x00000005ff057e24 */ /* 0x000fe4000f8e00ff */
[----:B------:R-:W-:Y:S02]  /*e170*/  IMAD R7, R7, 0x10, R4 ;  /* 0x0000001007077824 */ /* 0x000fe400078e0204 */
[----:B------:R-:W-:Y:S01]  /*e180*/  IMAD.U32 R4, RZ, RZ, UR4 ;  /* 0x00000004ff047e24 */ /* 0x000fe2000f8e00ff */
[----:B------:R-:W2:Y:S01]  /*e190*/  @P0 LDC R14, c[0x0][0xbec] ;  /* 0x0002fb00ff0e0b82 */ /* 0x000ea20000000800 */
[----:B------:R-:W-:Y:S01]  /*e1a0*/  IMAD R9, R6, 0x40, R7 ;  /* 0x0000004006097824 */ /* 0x000fe200078e0207 */
[----:B------:R-:W-:Y:S01]  /*e1b0*/  UIMAD.WIDE.U32 UR4, UR13, UR8, URZ ;  /* 0x000000080d0472a5 */ /* 0x000fe2000f8e003f */
[----:B------:R-:W-:Y:S01]  /*e1c0*/  IMAD.U32 R5, RZ, RZ, UR6 ;  /* 0x00000006ff057e24 */ /* 0x000fe2000f8e00ff */
[----:B------:R-:W-:Y:S01]  /*e1d0*/  UIMAD UR6, UR13, UR9, UR7 ;  /* 0x000000090d0672a4 */ /* 0x000fe2000f8e0207 */
[----:B------:R-:W-:Y:S01]  /*e1e0*/  IMAD R15, R19, UR12, R12 ;  /* 0x0000000c130f7c24 */ /* 0x000fe2000f8e020c */
[----:B------:R-:W-:Y:S01]  /*e1f0*/  LEA R6, R16, R9, 0x3 ;  /* 0x0000000910067211 */ /* 0x000fe200078e18ff */
[----:B------:R-:W-:Y:S01]  /*e200*/  IMAD R16, RZ, RZ, -UR13 ;  /* 0x8000000dff107e24 */ /* 0x000fe2000f8e02ff */
[----:B------:R-:W3:Y:S01]  /*e210*/  @P0 LDC R152, c[0x0][0xbec] ;  /* 0x0002fb00ff980b82 */ /* 0x000ee20000000800 */
[----:B------:R-:W-:Y:S01]  /*e220*/  UIADD3 UR6, UR5, UR6, URZ ;  /* 0x0000000605067290 */ /* 0x000fe2000fffe03f */
[----:B------:R-:W-:Y:S01]  /*e230*/  IMAD.WIDE.U32 R4, R18, UR12, R4 ;  /* 0x0000000c12047c25 */ /* 0x000fe2000f8e0004 */
[----:B------:R-:W-:-:S03]  /*e240*/  ULDC.64 UR8, c[0x0][0xb28] ;  /* 0x0002ca0000087ab9 */ /* 0x000fc60000000a00 */
[----:B-1----:R-:W-:Y:S02]  /*e250*/  IMAD R11, R22, 0x80, R6 ;  /* 0x00000080160b7824 */ /* 0x002fe400078e0206 */
[----:B------:R-:W1:Y:S01]  /*e260*/  @P0 LDC R17, c[0x0][0xbf0] ;  /* 0x0002fc00ff110b82 */ /* 0x000e620000000800 */
[----:B----4-:R-:W-:Y:S02]  /*e270*/  IMAD R23, R23, R16, UR11 ;  /* 0x0000000b17177e24 */ /* 0x010fe4000f8e0210 */
[----:B------:R-:W-:Y:S01]  /*e280*/  IMAD.U32 R7, RZ, RZ, UR5 ;  /* 0x00000005ff077e24 */ /* 0x000fe2000f8e00ff */
[----:B------:R-:W-:Y:S01]  /*e290*/  MOV R13, R11 ;  /* 0x0000000b000d7202 */ /* 0x000fe20000000f00 */
[----:B------:R-:W-:Y:S01]  /*e2a0*/  IMAD.U32 R6, RZ, RZ, UR4 ;  /* 0x00000004ff067e24 */ /* 0x000fe2000f8e00ff */
[----:B------:R-:W-:Y:S01]  /*e2b0*/  SHF.R.S32.HI R16, RZ, 0x1f, R23 ;  /* 0x0000001fff107819 */ /* 0x000fe20000011417 */
[----:B------:R-:W-:Y:S01]  /*e2c0*/  IMAD.U32 R7, RZ, RZ, UR6 ;  /* 0x00000006ff077e24 */ /* 0x000fe2000f8e00ff */
[----:B------:R-:W4:Y:S01]  /*e2d0*/  @P0 LDC R153, c[0x0][0xbf0] ;  /* 0x0002fc00ff990b82 */ /* 0x000f220000000800 */
[----:B--2---:R-:W-:Y:S01]  /*e2e0*/  @P0 IMAD.HI.U32 R12, R11, R14, RZ ;  /* 0x0000000e0b0c0227 */ /* 0x004fe200078e00ff */
[----:B------:R-:W-:Y:S01]  /*e2f0*/  ULDC.64 UR4, c[0x0][0xbe0] ;  /* 0x0002f80000047ab9 */ /* 0x000fe20000000a00 */
[----:B------:R-:W-:-:S02]  /*e300*/  ULDC.64 UR6, c[0x0][0xb48] ;  /* 0x0002d20000067ab9 */ /* 0x000fc40000000a00 */
[----:B------:R-:W-:Y:S02]  /*e310*/  IMAD.IADD R5, R5, 0x1, R15 ;  /* 0x0000000105057824 */ /* 0x000fe400078e020f */
[----:B0-----:R-:W-:Y:S02]  /*e320*/  IMAD R14, R20, UR10, RZ ;  /* 0x0000000a140e7c24 */ /* 0x001fe4000f8e02ff */
[----:B---3--:R-:W-:-:S04]  /*e330*/  @P0 IMAD.HI.U32 R152, R11, R152, RZ ;  /* 0x000000980b980227 */ /* 0x008fc800078e00ff */
[----:B------:R-:W-:Y:S01]  /*e340*/  IMAD.WIDE.U32 R6, R20, UR12, R6 ;  /* 0x0000000c14067c25 */ /* 0x000fe2000f8e0006 */
[----:B-1----:R-:W-:-:S03]  /*e350*/  @P0 SHF.R.U32.HI R13, RZ, R17, R12 ;  /* 0x00000011ff0d0219 */ /* 0x002fc6000001160c */
[----:B------:R-:W-:Y:S02]  /*e360*/  IMAD R17, R21, UR12, R14 ;  /* 0x0000000c15117c24 */ /* 0x000fe4000f8e020e */
[----:B------:R-:W-:Y:S02]  /*e370*/  IMAD.MOV.U32 R15, RZ, RZ, R11 ;  /* 0x000000ffff0f7224 */ /* 0x000fe400078e000b */
[----:B------:R-:W-:Y:S02]  /*e380*/  IMAD R12, R16, UR4, RZ ;  /* 0x00000004100c7c24 */ /* 0x000fe4000f8e02ff */
[----:B------:R-:W-:Y:S01]  /*e390*/  IMAD.WIDE.U32 R4, R23, UR4, R4 ;  /* 0x0000000417047c25 */ /* 0x000fe2000f8e0004 */
[----:B----4-:R-:W-:-:S03]  /*e3a0*/  @P0 SHF.R.U32.HI R15, RZ, R153, R152 ;  /* 0x00000099ff0f0219 */ /* 0x010fc60000011698 */
[----:B------:R-:W-:Y:S01]  /*e3b0*/  IMAD.IADD R7, R7, 0x1, R17 ;  /* 0x0000000107077824 */ /* 0x000fe200078e0211 */
[----:B------:R-:W-:Y:S01]  /*e3c0*/  SHF.R.S32.HI R17, RZ, 0x1f, R13 ;  /* 0x0000001fff117819 */ /* 0x000fe2000001140d */
[----:B------:R-:W-:Y:S01]  /*e3d0*/  IMAD R14, R23, UR5, R12 ;  /* 0x00000005170e7c24 */ /* 0x000fe2000f8e020c */
[----:B------:R-:W-:Y:S01]  /*e3e0*/  IADD3 R4, P0, R13, R4, RZ ;  /* 0x000000040d047210 */ /* 0x000fe20007f1e0ff */
[----:B------:R-:W-:Y:S01]  /*e3f0*/  IMAD R16, R16, UR6, RZ ;  /* 0x0000000610107c24 */ /* 0x000fe2000f8e02ff */
[----:B------:R-:W-:Y:S01]  /*e400*/  SHF.R.S32.HI R12, RZ, 0x1f, R15 ;  /* 0x0000001fff0c7819 */ /* 0x000fe2000001140f */
[----:B------:R-:W-:Y:S01]  /*e410*/  IMAD.MOV R13, RZ, RZ, -R13 ;  /* 0x000000ffff0d7224 */ /* 0x000fe200078e0a0d */
[----:B------:R-:W-:Y:S01]  /*e420*/  ULDC.64 UR4, c[0x0][0xb30] ;  /* 0x0002cc0000047ab9 */ /* 0x000fe20000000a00 */
[----:B------:R-:W-:Y:S01]  /*e430*/  IMAD R19, R23, UR7, R16 ;  /* 0x0000000717137c24 */ /* 0x000fe2000f8e0210 */
[----:B------:R-:W-:Y:S01]  /*e440*/  IADD3.X R5, R17, R5, R14, P0, !PT ;  /* 0x0000000511057210 */ /* 0x000fe200007fe40e */
[----:B------:R-:W-:Y:S01]  /*e450*/  IMAD.WIDE.U32 R6, R23, UR6, R6 ;  /* 0x0000000617067c25 */ /* 0x000fe2000f8e0006 */
[----:B------:R-:W-:-:S03]  /*e460*/  ULDC.64 UR6, c[0x0][0xbc8] ;  /* 0x0002f20000067ab9 */ /* 0x000fc60000000a00 */
[----:B------:R-:W-:Y:S01]  /*e470*/  IMAD.MOV R16, RZ, RZ, -R15 ;  /* 0x000000ffff107224 */ /* 0x000fe200078e0a0f */
[----:B------:R-:W-:Y:S01]  /*e480*/  IADD3 R7, R7, R19, RZ ;  /* 0x0000001307077210 */ /* 0x000fe20007ffe0ff */
[----:B------:R-:W-:Y:S02]  /*e490*/  IMAD R12, R12, UR4, RZ ;  /* 0x000000040c0c7c24 */ /* 0x000fe4000f8e02ff */
        /* <DEDUP_REMOVED lines=18> */
[----:B------:R-:W-:Y:S02]  /*e5c0*/  ULDC UR6, c[0x0][0xa88] ;  /* 0x0002a20000067ab9 */ /* 0x000fe40000000800 */
[----:B------:R-:W-:Y:S01]  /*e5d0*/  IMAD.IADD R5, R5, 0x1, R15 ;  /* 0x0000000105057824 */ /* 0x000fe200078e020f */
[----:B------:R-:W-:Y:S01]  /*e5e0*/  LEA R6, P1, R12, UR8, 0x2 ;  /* 0x000000080c067c11 */ /* 0x000fe2000f8210ff */
[----:B------:R-:W-:Y:S01]  /*e5f0*/  IMAD.IADD R7, R13, 0x1, R17 ;  /* 0x000000010d077824 */ /* 0x000fe200078e0211 */
[----:B------:R-:W-:Y:S01]  /*e600*/  SHFL.IDX PT, R14, R16, 0x1, 0x1c1f ;  /* 0x003c1f00100e7f89 */ /* 0x000fe200000e0000 */
[----:B------:R-:W-:Y:S01]  /*e610*/  IMAD R11, R22, 0x80, R9 ;  /* 0x00000080160b7824 */ /* 0x000fe200078e0209 */
[----:B------:R-:W-:Y:S01]  /*e620*/  LEA.HI.X R17, R4, UR7, R5, 0x2, P0 ;  /* 0x0000000704117c11 */ /* 0x000fe200080f1405 */
[----:B0-----:R-:W-:Y:S01]  /*e630*/  ULEA UR4, UR5, UR4, 0x18 ;  /* 0x0000000405047291 */ /* 0x001fe2000f8ec03f */
[----:B------:R-:W-:Y:S01]  /*e640*/  LEA.HI.X R7, R12, UR9, R7, 0x2, P1 ;  /* 0x000000090c077c11 */ /* 0x000fe200088f1407 */
[----:B------:R-:W-:Y:S01]  /*e650*/  IMAD R8, R8, UR6, RZ ;  /* 0x0000000608087c24 */ /* 0x000fe2000f8e02ff */
[----:B------:R-:W-:Y:S01]  /*e660*/  SHFL.IDX PT, R12, R16, RZ, 0x1c1f ;  /* 0x001c1fff100c7589 */ /* 0x000fe200000e0000 */
[----:B------:R-:W-:Y:S01]  /*e670*/  LOP3.LUT P0, RZ, R3, 0x3, RZ, 0xc0, !PT ;  /* 0x0000000303ff7812 */ /* 0x000fe2000780c0ff */
[C---:B------:R-:W-:Y:S01]  /*e680*/  VIADD R9, R11.reuse, 0x8 ;  /* 0x000000080b097836 */ /* 0x040fe20000000000 */
[----:B------:R-:W-:Y:S01]  /*e690*/  UIADD3 UR4, UR4, 0x30820, URZ ;  /* 0x0003082004047890 */ /* 0x000fe2000fffe03f */
[----:B------:R-:W0:Y:S01]  /*e6a0*/  SHFL.IDX PT, R13, R17, RZ, 0x1c1f ;  /* 0x001c1fff110d7589 */ /* 0x000e2200000e0000 */
[----:B------:R-:W-:-:S02]  /*e6b0*/  ISETP.GE.OR P1, PT, R11, R8, P0 ;  /* 0x000000080b00720c */ /* 0x000fc40000726670 */
[-C--:B------:R-:W-:Y:S01]  /*e6c0*/  ISETP.GE.OR P0, PT, R9, R8.reuse, P0 ;  /* 0x000000080900720c */ /* 0x080fe20000706670 */
[----:B------:R-:W1:Y:S01]  /*e6d0*/  SHFL.IDX PT, R15, R17, 0x1, 0x1c1f ;  /* 0x003c1f00110f7f89 */ /* 0x000e6200000e0000 */
[----:B------:R-:W-:Y:S01]  /*e6e0*/  ISETP.GE.AND P2, PT, R11, R8, PT ;  /* 0x000000080b00720c */ /* 0x000fe20003f46270 */
[----:B------:R-:W-:Y:S01]  /*e6f0*/  UPRMT UR4, URZ, 0x654, UR4 ;  /* 0x000006543f047896 */ /* 0x000fe20008000004 */
[----:B------:R-:W-:Y:S01]  /*e700*/  IADD3 R3, R3, -R10, RZ ;  /* 0x8000000a03037210 */ /* 0x000fe20007ffe0ff */
[----:B------:R2:W3:Y:S04]  /*e710*/  SHFL.IDX PT, R4, R6, RZ, 0x1c1f ;  /* 0x001c1fff06047589 */ /* 0x0004e800000e0000 */
[----:B------:R2:W4:Y:S01]  /*e720*/  SHFL.IDX PT, R5, R7, RZ, 0x1c1f ;  /* 0x001c1fff07057589 */ /* 0x00052200000e0000 */
[----:B------:R-:W-:-:S02]  /*e730*/  IMAD.SHL.U32 R3, R3, 0x2, RZ ;  /* 0x0000000203037824 */ /* 0x000fc400078e00ff */
[----:B------:R-:W-:Y:S01]  /*e740*/  SYNCS.ARRIVE.TRANS64.RED.A1T0 RZ, [UR4], RZ ;  /* 0x000000ffffff79a7 */ /* 0x000fe20008100404 */
[----:B0-----:R2:W-:Y:S04]  /*e750*/  @!P1 ST.E desc[UR14][R12.64], R0 ;  /* 0x000000000c009985 */ /* 0x0015e8000c10190e */
[----:B-1----:R2:W-:Y:S01]  /*e760*/  @!P0 ST.E desc[UR14][R14.64], R2 ;  /* 0x000000020e008985 */ /* 0x0025e2000c10190e */
[----:B------:R-:W-:Y:S05]  /*e770*/  @P2 BRA `(.L_x_1046) ;  /* 0x0000000800fc2947 */ /* 0x000fea0003800000 */
[C---:B--2---:R-:W-:Y:S01]  /*e780*/  VIADD R0, R3.reuse, 0x8 ;  /* 0x0000000803007836 */ /* 0x044fe20000000000 */
[----:B------:R-:W-:Y:S01]  /*e790*/  ULDC UR4, c[0x0][0xac8] ;  /* 0x0002b20000047ab9 */ /* 0x000fe20000000800 */
[C---:B------:R-:W-:Y:S01]  /*e7a0*/  VIADD R2, R3.reuse, 0x10 ;  /* 0x0000001003027836 */ /* 0x040fe20000000000 */
[C---:B------:R-:W-:Y:S01]  /*e7b0*/  ISETP.GE.AND P2, PT, R3.reuse, UR4, PT ;  /* 0x0000000403007c0c */ /* 0x040fe2000bf46270 */
[C---:B------:R-:W-:Y:S01]  /*e7c0*/  VIADD R10, R3.reuse, 0x18 ;  /* 0x00000018030a7836 */ /* 0x040fe20000000000 */
[----:B------:R-:W-:Y:S01]  /*e7d0*/  ISETP.GE.AND P3, PT, R0, UR4, PT ;  /* 0x0000000400007c0c */ /* 0x000fe2000bf66270 */
[C---:B------:R-:W-:Y:S01]  /*e7e0*/  VIADD R18, R3.reuse, 0x20 ;  /* 0x0000002003127836 */ /* 0x040fe20000000000 */
[----:B------:R-:W-:Y:S01]  /*e7f0*/  ISETP.GE.AND P4, PT, R2, UR4, PT ;  /* 0x0000000402007c0c */ /* 0x000fe2000bf86270 */
[----:B------:R-:W-:Y:S01]  /*e800*/  ULDC.64 UR6, c[0x0][0x208] ;  /* 0x0000820000067ab9 */ /* 0x000fe20000000a00 */
[----:B------:R-:W-:Y:S01]  /*e810*/  ISETP.GE.AND P5, PT, R10, UR4, PT ;  /* 0x000000040a007c0c */ /* 0x000fe2000bfa6270 */
[C---:B------:R-:W-:Y:S01]  /*e820*/  VIADD R20, R3.reuse, 0x40 ;  /* 0x0000004003147836 */ /* 0x040fe20000000000 */
[C---:B------:R-:W-:Y:S01]  /*e830*/  IADD3 R19, R3.reuse, 0x28, RZ ;  /* 0x0000002803137810 */ /* 0x040fe20007ffe0ff */
[C---:B------:R-:W-:Y:S01]  /*e840*/  VIADD R21, R3.reuse, 0x48 ;  /* 0x0000004803157836 */ /* 0x040fe20000000000 */
[----:B------:R-:W-:Y:S01]  /*e850*/  ISETP.GE.AND P0, PT, R18, UR4, PT ;  /* 0x0000000412007c0c */ /* 0x000fe2000bf06270 */
[----:B------:R-:W-:Y:S01]  /*e860*/  VIADD R22, R3, 0x50 ;  /* 0x0000005003167836 */ /* 0x000fe20000000000 */
[----:B------:R-:W-:-:S03]  /*e870*/  ISETP.GE.AND P1, PT, R19, UR4, PT ;  /* 0x0000000413007c0c */ /* 0x000fc6000bf26270 */
[----:B------:R-:W-:Y:S02]  /*e880*/  @!P3 LEA.HI R0, R0, R0, RZ, 0x1 ;  /* 0x000000000000b211 */ /* 0x000fe400078f08ff */
[----:B------:R-:W-:Y:S02]  /*e890*/  @!P4 LEA.HI R2, R2, R2, RZ, 0x1 ;  /* 0x000000020202c211 */ /* 0x000fe400078f08ff */
[----:B------:R-:W-:Y:S02]  /*e8a0*/  @!P5 LEA.HI R10, R10, R10, RZ, 0x1 ;  /* 0x0000000a0a0ad211 */ /* 0x000fe400078f08ff */
[----:B------:R-:W-:Y:S01]  /*e8b0*/  @!P3 LOP3.LUT R13, R0, 0xfffffffe, RZ, 0xc0, !PT ;  /* 0xfffffffe000db812 */ /* 0x000fe200078ec0ff */
[C---:B------:R-:W-:Y:S01]  /*e8c0*/  VIADD R0, R3.reuse, 0x30 ;  /* 0x0000003003007836 */ /* 0x040fe20000000000 */
[----:B------:R-:W-:Y:S01]  /*e8d0*/  @!P4 LOP3.LUT R15, R2, 0xfffffffe, RZ, 0xc0, !PT ;  /* 0xfffffffe020fc812 */ /* 0x000fe200078ec0ff */
[C---:B------:R-:W-:Y:S01]  /*e8e0*/  VIADD R2, R3.reuse, 0x38 ;  /* 0x0000003803027836 */ /* 0x040fe20000000000 */
[----:B------:R-:W-:Y:S01]  /*e8f0*/  @!P5 LOP3.LUT R17, R10, 0xfffffffe, RZ, 0xc0, !PT ;  /* 0xfffffffe0a11d812 */ /* 0x000fe200078ec0ff */
[----:B---34-:R-:W-:Y:S01]  /*e900*/  @!P2 IMAD.WIDE R10, R3, 0x4, R4 ;  /* 0x00000004030aa825 */ /* 0x018fe200078e0204 */
[----:B------:R-:W-:-:S02]  /*e910*/  ISETP.GE.AND P6, PT, R22, UR4, PT ;  /* 0x0000000416007c0c */ /* 0x000fc4000bfc6270 */
[----:B------:R-:W-:Y:S01]  /*e920*/  @!P0 LEA.HI R18, R18, R18, RZ, 0x1 ;  /* 0x0000001212128211 */ /* 0x000fe200078f08ff */
[--C-:B------:R-:W-:Y:S01]  /*e930*/  @!P3 IMAD.WIDE R12, R13, 0x4, R4.reuse ;  /* 0x000000040d0cb825 */ /* 0x100fe200078e0204 */
[----:B------:R0:W-:Y:S01]  /*e940*/  @!P2 ST.E.64 desc[UR6][R10.64], R24 ;  /* 0x000000180a00a985 */ /* 0x0001e2000c101b06 */
[----:B------:R-:W-:Y:S02]  /*e950*/  ISETP.GE.AND P2, PT, R0, UR4, PT ;  /* 0x0000000400007c0c */ /* 0x000fe4000bf46270 */
[--C-:B------:R-:W-:Y:S01]  /*e960*/  @!P4 IMAD.WIDE R14, R15, 0x4, R4.reuse ;  /* 0x000000040f0ec825 */ /* 0x100fe200078e0204 */
[----:B------:R1:W-:Y:S01]  /*e970*/  @!P3 ST.E.64 desc[UR6][R12.64], R28 ;  /* 0x0000001c0c00b985 */ /* 0x0003e2000c101b06 */
[----:B------:R-:W-:Y:S02]  /*e980*/  ISETP.GE.AND P3, PT, R2, UR4, PT ;  /* 0x0000000402007c0c */ /* 0x000fe4000bf66270 */
[----:B------:R-:W-:Y:S01]  /*e990*/  @!P5 IMAD.WIDE R16, R17, 0x4, R4 ;  /* 0x000000041110d825 */ /* 0x000fe200078e0204 */
[----:B------:R2:W-:Y:S01]  /*e9a0*/  @!P4 ST.E.64 desc[UR6][R14.64], R32 ;  /* 0x000000200e00c985 */ /* 0x0005e2000c101b06 */
[----:B------:R-:W-:-:S02]  /*e9b0*/  ISETP.GE.AND P4, PT, R20, UR4, PT ;  /* 0x0000000414007c0c */ /* 0x000fc4000bf86270 */
[----:B------:R-:W-:Y:S01]  /*e9c0*/  @!P1 LEA.HI R19, R19, R19, RZ, 0x1 ;  /* 0x0000001313139211 */ /* 0x000fe200078f08ff */
[----:B------:R3:W-:Y:S01]  /*e9d0*/  @!P5 ST.E.64 desc[UR6][R16.64], R36 ;  /* 0x000000241000d985 */ /* 0x0007e2000c101b06 */
[----:B------:R-:W-:Y:S01]  /*e9e0*/  ISETP.GE.AND P5, PT, R21, UR4, PT ;  /* 0x0000000415007c0c */ /* 0x000fe2000bfa6270 */
[----:B0-----:R-:W-:Y:S01]  /*e9f0*/  VIADD R25, R3, 0x60 ;  /* 0x0000006003197836 */ /* 0x001fe20000000000 */
[----:B------:R-:W-:Y:S02]  /*ea00*/  @!P0 LOP3.LUT R11, R18, 0xfffffffe, RZ, 0xc0, !PT ;  /* 0xfffffffe120b8812 */ /* 0x000fe400078ec0ff */
[----:B------:R-:W-:Y:S02]  /*ea10*/  @!P2 LEA.HI R0, R0, R0, RZ, 0x1 ;  /* 0x000000000000a211 */ /* 0x000fe400078f08ff */
[----:B-1----:R-:W-:Y:S01]  /*ea20*/  @!P1 LOP3.LUT R13, R19, 0xfffffffe, RZ, 0xc0, !PT ;  /* 0xfffffffe130d9812 */ /* 0x002fe200078ec0ff */
[----:B------:R-:W-:Y:S01]  /*ea30*/  @!P0 IMAD.WIDE R10, R11, 0x4, R4 ;  /* 0x000000040b0a8825 */ /* 0x000fe200078e0204 */
[----:B------:R-:W-:-:S02]  /*ea40*/  @!P3 LEA.HI R2, R2, R2, RZ, 0x1 ;  /* 0x000000020202b211 */ /* 0x000fc400078f08ff */
[----:B------:R-:W-:Y:S01]  /*ea50*/  @!P4 LEA.HI R20, R20, R20, RZ, 0x1 ;  /* 0x000000141414c211 */ /* 0x000fe200078f08ff */
[----:B------:R-:W-:Y:S01]  /*ea60*/  @!P1 IMAD.WIDE R12, R13, 0x4, R4 ;  /* 0x000000040d0c9825 */ /* 0x000fe200078e0204 */
[----:B------:R-:W-:Y:S01]  /*ea70*/  @!P6 LEA.HI R22, R22, R22, RZ, 0x1 ;  /* 0x000000161616e211 */ /* 0x000fe200078f08ff */
[----:B------:R0:W-:Y:S01]  /*ea80*/  @!P0 ST.E.64 desc[UR6][R10.64], R40 ;  /* 0x000000280a008985 */ /* 0x0001e2000c101b06 */
[----:B------:R-:W-:Y:S02]  /*ea90*/  @!P5 LEA.HI R21, R21, R21, RZ, 0x1 ;  /* 0x000000151515d211 */ /* 0x000fe400078f08ff */
[----:B--2---:R-:W-:Y:S01]  /*eaa0*/  @!P2 LOP3.LUT R15, R0, 0xfffffffe, RZ, 0xc0, !PT ;  /* 0xfffffffe000fa812 */ /* 0x004fe200078ec0ff */
[----:B------:R1:W-:Y:S01]  /*eab0*/  @!P1 ST.E.64 desc[UR6][R12.64], R44 ;  /* 0x0000002c0c009985 */ /* 0x0003e2000c101b06 */
[----:B---3--:R-:W-:Y:S01]  /*eac0*/  @!P3 LOP3.LUT R17, R2, 0xfffffffe, RZ, 0xc0, !PT ;  /* 0xfffffffe0211b812 */ /* 0x008fe200078ec0ff */
[C---:B------:R-:W-:Y:S01]  /*ead0*/  VIADD R0, R3.reuse, 0x68 ;  /* 0x0000006803007836 */ /* 0x040fe20000000000 */
[----:B------:R-:W-:Y:S01]  /*eae0*/  @!P4 LOP3.LUT R19, R20, 0xfffffffe, RZ, 0xc0, !PT ;  /* 0xfffffffe1413c812 */ /* 0x000fe200078ec0ff */
[----:B------:R-:W-:Y:S01]  /*eaf0*/  VIADD R2, R3, 0x70 ;  /* 0x0000007003027836 */ /* 0x000fe20000000000 */
[----:B------:R-:W-:Y:S01]  /*eb00*/  @!P5 LOP3.LUT R21, R21, 0xfffffffe, RZ, 0xc0, !PT ;  /* 0xfffffffe1515d812 */ /* 0x000fe200078ec0ff */
[C---:B------:R-:W-:Y:S01]  /*eb10*/  VIADD R20, R3.reuse, 0x78 ;  /* 0x0000007803147836 */ /* 0x040fe20000000000 */
[----:B------:R-:W-:-:S02]  /*eb20*/  IADD3 R24, R3, 0x58, RZ ;  /* 0x0000005803187810 */ /* 0x000fc40007ffe0ff */
[----:B------:R-:W-:Y:S01]  /*eb30*/  @!P6 LOP3.LUT R23, R22, 0xfffffffe, RZ, 0xc0, !PT ;  /* 0xfffffffe1617e812 */ /* 0x000fe200078ec0ff */
[--C-:B0-----:R-:W-:Y:S01]  /*eb40*/  @!P2 IMAD.WIDE R10, R15, 0x4, R4.reuse ;  /* 0x000000040f0aa825 */ /* 0x101fe200078e0204 */
[----:B------:R-:W-:Y:S02]  /*eb50*/  ISETP.GE.AND P1, PT, R24, UR4, PT ;  /* 0x0000000418007c0c */ /* 0x000fe4000bf26270 */
[----:B------:R-:W-:Y:S01]  /*eb60*/  ISETP.GE.AND P0, PT, R25, UR4, PT ;  /* 0x0000000419007c0c */ /* 0x000fe2000bf06270 */
[--C-:B-1----:R-:W-:Y:S01]  /*eb70*/  @!P3 IMAD.WIDE R12, R17, 0x4, R4.reuse ;  /* 0x00000004110cb825 */ /* 0x102fe200078e0204 */
[----:B------:R0:W-:Y:S01]  /*eb80*/  @!P2 ST.E.64 desc[UR6][R10.64], R48 ;  /* 0x000000300a00a985 */ /* 0x0001e2000c101b06 */
[----:B------:R-:W-:Y:S02]  /*eb90*/  IADD3 R22, R3, 0x88, RZ ;  /* 0x0000008803167810 */ /* 0x000fe40007ffe0ff */
[----:B------:R-:W-:Y:S01]  /*eba0*/  @!P4 IMAD.WIDE R14, R19, 0x4, R4 ;  /* 0x00000004130ec825 */ /* 0x000fe200078e0204 */
[----:B------:R1:W-:Y:S01]  /*ebb0*/  @!P3 ST.E.64 desc[UR6][R12.64], R52 ;  /* 0x000000340c00b985 */ /* 0x0003e2000c101b06 */
[----:B------:R-:W-:-:S02]  /*ebc0*/  ISETP.GE.AND P2, PT, R0, UR4, PT ;  /* 0x0000000400007c0c */ /* 0x000fc4000bf46270 */
[--C-:B------:R-:W-:Y:S01]  /*ebd0*/  @!P5 IMAD.WIDE R16, R21, 0x4, R4.reuse ;  /* 0x000000041510d825 */ /* 0x100fe200078e0204 */
[----:B------:R2:W-:Y:S01]  /*ebe0*/  @!P4 ST.E.64 desc[UR6][R14.64], R56 ;  /* 0x000000380e00c985 */ /* 0x0005e2000c101b06 */
[----:B------:R-:W-:Y:S02]  /*ebf0*/  ISETP.GE.AND P3, PT, R22, UR4, PT ;  /* 0x0000000416007c0c */ /* 0x000fe4000bf66270 */
[----:B------:R-:W-:Y:S01]  /*ec00*/  @!P6 IMAD.WIDE R18, R23, 0x4, R4 ;  /* 0x000000041712e825 */ /* 0x000fe200078e0204 */
[----:B------:R3:W-:Y:S01]  /*ec10*/  @!P5 ST.E.64 desc[UR6][R16.64], R60 ;  /* 0x0000003c1000d985 */ /* 0x0007e2000c101b06 */
[----:B------:R-:W-:Y:S02]  /*ec20*/  ISETP.GE.AND P5, PT, R20, UR4, PT ;  /* 0x0000000414007c0c */ /* 0x000fe4000bfa6270 */
[----:B------:R-:W-:Y:S01]  /*ec30*/  VIADD R21, R3, 0x80 ;  /* 0x0000008003157836 */ /* 0x000fe20000000000 */
[----:B------:R4:W-:Y:S01]  /*ec40*/  @!P6 ST.E.64 desc[UR6][R18.64], R64 ;  /* 0x000000401200e985 */ /* 0x0009e2000c101b06 */
[----:B------:R-:W-:-:S02]  /*ec50*/  ISETP.GE.AND P6, PT, R2, UR4, PT ;  /* 0x0000000402007c0c */ /* 0x000fc4000bfc6270 */
[----:B------:R-:W-:Y:S02]  /*ec60*/  @!P1 LEA.HI R24, R24, R24, RZ, 0x1 ;  /* 0x0000001818189211 */ /* 0x000fe400078f08ff */
[----:B------:R-:W-:Y:S02]  /*ec70*/  ISETP.GE.AND P4, PT, R21, UR4, PT ;  /* 0x0000000415007c0c */ /* 0x000fe4000bf86270 */
[----:B------:R-:W-:Y:S02]  /*ec80*/  @!P0 LEA.HI R25, R25, R25, RZ, 0x1 ;  /* 0x0000001919198211 */ /* 0x000fe400078f08ff */
[----:B0-----:R-:W-:Y:S01]  /*ec90*/  @!P1 LOP3.LUT R11, R24, 0xfffffffe, RZ, 0xc0, !PT ;  /* 0xfffffffe180b9812 */ /* 0x001fe200078ec0ff */
[----:B------:R-:W-:Y:S01]  /*eca0*/  VIADD R24, R3, 0x90 ;  /* 0x0000009003187836 */ /* 0x000fe20000000000 */
[----:B-1----:R-:W-:Y:S01]  /*ecb0*/  @!P0 LOP3.LUT R13, R25, 0xfffffffe, RZ, 0xc0, !PT ;  /* 0xfffffffe190d8812 */ /* 0x002fe200078ec0ff */
[----:B------:R-:W-:Y:S01]  /*ecc0*/  VIADD R25, R3, 0x98 ;  /* 0x0000009803197836 */ /* 0x000fe20000000000 */
[----:B------:R-:W-:Y:S01]  /*ecd0*/  @!P2 LEA.HI R0, R0, R0, RZ, 0x1 ;  /* 0x000000000000a211 */ /* 0x000fe200078f08ff */
[----:B------:R-:W-:Y:S01]  /*ece0*/  @!P1 IMAD.WIDE R10, R11, 0x4, R4 ;  /* 0x000000040b0a9825 */ /* 0x000fe200078e0204 */
[----:B------:R-:W-:-:S02]  /*ecf0*/  @!P6 LEA.HI R2, R2, R2, RZ, 0x1 ;  /* 0x000000020202e211 */ /* 0x000fc400078f08ff */
[----:B------:R-:W-:Y:S01]  /*ed00*/  @!P5 LEA.HI R20, R20, R20, RZ, 0x1 ;  /* 0x000000141414d211 */ /* 0x000fe200078f08ff */
[--C-:B------:R-:W-:Y:S01]  /*ed10*/  @!P0 IMAD.WIDE R12, R13, 0x4, R4.reuse ;  /* 0x000000040d0c8825 */ /* 0x100fe200078e0204 */
[----:B------:R-:W-:Y:S01]  /*ed20*/  @!P4 LEA.HI R21, R21, R21, RZ, 0x1 ;  /* 0x000000151515c211 */ /* 0x000fe200078f08ff */
[----:B------:R0:W-:Y:S01]  /*ed30*/  @!P1 ST.E.64 desc[UR6][R10.64], R68 ;  /* 0x000000440a009985 */ /* 0x0001e2000c101b06 */
[----:B------:R-:W-:Y:S02]  /*ed40*/  @!P3 LEA.HI R22, R22, R22, RZ, 0x1 ;  /* 0x000000161616b211 */ /* 0x000fe400078f08ff */
[----:B--2---:R-:W-:Y:S01]  /*ed50*/  @!P2 LOP3.LUT R15, R0, 0xfffffffe, RZ, 0xc0, !PT ;  /* 0xfffffffe000fa812 */ /* 0x004fe200078ec0ff */
[----:B------:R1:W-:Y:S01]  /*ed60*/  @!P0 ST.E.64 desc[UR6][R12.64], R72 ;  /* 0x000000480c008985 */ /* 0x0003e2000c101b06 */
[----:B---3--:R-:W-:Y:S01]  /*ed70*/  @!P6 LOP3.LUT R17, R2, 0xfffffffe, RZ, 0xc0, !PT ;  /* 0xfffffffe0211e812 */ /* 0x008fe200078ec0ff */
[C---:B------:R-:W-:Y:S01]  /*ed80*/  VIADD R0, R3.reuse, 0xa0 ;  /* 0x000000a003007836 */ /* 0x040fe20000000000 */
[----:B----4-:R-:W-:Y:S01]  /*ed90*/  @!P5 LOP3.LUT R19, R20, 0xfffffffe, RZ, 0xc0, !PT ;  /* 0xfffffffe1413d812 */ /* 0x010fe200078ec0ff */
[----:B------:R-:W-:Y:S01]  /*eda0*/  VIADD R2, R3, 0xa8 ;  /* 0x000000a803027836 */ /* 0x000fe20000000000 */
[----:B------:R-:W-:Y:S01]  /*edb0*/  @!P4 LOP3.LUT R21, R21, 0xfffffffe, RZ, 0xc0, !PT ;  /* 0xfffffffe1515c812 */ /* 0x000fe200078ec0ff */
[C---:B------:R-:W-:Y:S01]  /*edc0*/  VIADD R20, R3.reuse, 0xb0 ;  /* 0x000000b003147836 */ /* 0x040fe20000000000 */
[----:B------:R-:W-:Y:S01]  /*edd0*/  @!P3 LOP3.LUT R23, R22, 0xfffffffe, RZ, 0xc0, !PT ;  /* 0xfffffffe1617b812 */ /* 0x000fe200078ec0ff */
[----:B------:R-:W-:Y:S01]  /*ede0*/  VIADD R22, R3, 0xc0 ;  /* 0x000000c003167836 */ /* 0x000fe20000000000 */
[----:B------:R-:W-:Y:S01]  /*edf0*/  ISETP.GE.AND P0, PT, R24, UR4, PT ;  /* 0x0000000418007c0c */ /* 0x000fe2000bf06270 */
[----:B0-----:R-:W-:Y:S01]  /*ee00*/  @!P2 IMAD.WIDE R10, R15, 0x4, R4 ;  /* 0x000000040f0aa825 */ /* 0x001fe200078e0204 */
[----:B------:R-:W-:-:S03]  /*ee10*/  ISETP.GE.AND P1, PT, R25, UR4, PT ;  /* 0x0000000419007c0c */ /* 0x000fc6000bf26270 */
        /* <DEDUP_REMOVED lines=8> */
[----:B------:R-:W-:-:S02]  /*eea0*/  IADD3 R21, R3, 0xb8, RZ ;  /* 0x000000b803157810 */ /* 0x000fc40007ffe0ff */
[----:B------:R-:W-:Y:S01]  /*eeb0*/  @!P3 IMAD.WIDE R18, R23, 0x4, R4 ;  /* 0x000000041712b825 */ /* 0x000fe200078e0204 */
[----:B------:R3:W-:Y:S01]  /*eec0*/  @!P4 ST.E.64 desc[UR6][R16.64], R88 ;  /* 0x000000581000c985 */ /* 0x0007e2000c101b06 */
[----:B------:R-:W-:Y:S02]  /*eed0*/  ISETP.GE.AND P4, PT, R20, UR4, PT ;  /* 0x0000000414007c0c */ /* 0x000fe4000bf86270 */
[----:B------:R-:W-:Y:S01]  /*eee0*/  ISETP.GE.AND P5, PT, R21, UR4, PT ;  /* 0x0000000415007c0c */ /* 0x000fe2000bfa6270 */
[----:B------:R4:W-:Y:S01]  /*eef0*/  @!P3 ST.E.64 desc[UR6][R18.64], R92 ;  /* 0x0000005c1200b985 */ /* 0x0009e2000c101b06 */
[----:B------:R-:W-:Y:S02]  /*ef00*/  ISETP.GE.AND P3, PT, R2, UR4, PT ;  /* 0x0000000402007c0c */ /* 0x000fe4000bf66270 */
[----:B------:R-:W-:Y:S02]  /*ef10*/  @!P0 LEA.HI R24, R24, R24, RZ, 0x1 ;  /* 0x0000001818188211 */ /* 0x000fe400078f08ff */
[----:B------:R-:W-:-:S02]  /*ef20*/  @!P1 LEA.HI R25, R25, R25, RZ, 0x1 ;  /* 0x0000001919199211 */ /* 0x000fc400078f08ff */
[----:B0-----:R-:W-:Y:S02]  /*ef30*/  @!P0 LOP3.LUT R11, R24, 0xfffffffe, RZ, 0xc0, !PT ;  /* 0xfffffffe180b8812 */ /* 0x001fe400078ec0ff */
[----:B------:R-:W-:Y:S02]  /*ef40*/  @!P2 LEA.HI R0, R0, R0, RZ, 0x1 ;  /* 0x000000000000a211 */ /* 0x000fe400078f08ff */
[----:B-1----:R-:W-:Y:S01]  /*ef50*/  @!P1 LOP3.LUT R13, R25, 0xfffffffe, RZ, 0xc0, !PT ;  /* 0xfffffffe190d9812 */ /* 0x002fe200078ec0ff */
[--C-:B------:R-:W-:Y:S01]  /*ef60*/  @!P0 IMAD.WIDE R10, R11, 0x4, R4.reuse ;  /* 0x000000040b0a8825 */ /* 0x100fe200078e0204 */
[----:B------:R-:W-:Y:S02]  /*ef70*/  @!P4 LEA.HI R20, R20, R20, RZ, 0x1 ;  /* 0x000000141414c211 */ /* 0x000fe400078f08ff */
[----:B------:R-:W-:Y:S01]  /*ef80*/  @!P3 LEA.HI R2, R2, R2, RZ, 0x1 ;  /* 0x000000020202b211 */ /* 0x000fe200078f08ff */
[--C-:B------:R-:W-:Y:S01]  /*ef90*/  @!P1 IMAD.WIDE R12, R13, 0x4, R4.reuse ;  /* 0x000000040d0c9825 */ /* 0x100fe200078e0204 */
[----:B--2---:R-:W-:Y:S01]  /*efa0*/  @!P2 LOP3.LUT R15, R0, 0xfffffffe, RZ, 0xc0, !PT ;  /* 0xfffffffe000fa812 */ /* 0x004fe200078ec0ff */
[----:B------:R0:W-:Y:S01]  /*efb0*/  @!P0 ST.E.64 desc[UR6][R10.64], R96 ;  /* 0x000000600a008985 */ /* 0x0001e2000c101b06 */
[----:B------:R-:W-:Y:S01]  /*efc0*/  @!P5 LEA.HI R21, R21, R21, RZ, 0x1 ;  /* 0x000000151515d211 */ /* 0x000fe200078f08ff */
[----:B------:R-:W-:Y:S01]  /*efd0*/  VIADD R0, R3, 0xc8 ;  /* 0x000000c803007836 */ /* 0x000fe20000000000 */
[----:B---3--:R-:W-:Y:S01]  /*efe0*/  @!P3 LOP3.LUT R17, R2, 0xfffffffe, RZ, 0xc0, !PT ;  /* 0xfffffffe0211b812 */ /* 0x008fe200078ec0ff */
[--C-:B------:R-:W-:Y:S01]  /*eff0*/  @!P2 IMAD.WIDE R14, R15, 0x4, R4.reuse ;  /* 0x000000040f0ea825 */ /* 0x100fe200078e0204 */
[----:B------:R-:W-:Y:S01]  /*f000*/  @!P6 LEA.HI R22, R22, R22, RZ, 0x1 ;  /* 0x000000161616e211 */ /* 0x000fe200078f08ff */
[----:B------:R1:W-:Y:S01]  /*f010*/  @!P1 ST.E.64 desc[UR6][R12.64], R100 ;  /* 0x000000640c009985 */ /* 0x0003e2000c101b06 */
[----:B----4-:R-:W-:Y:S01]  /*f020*/  @!P4 LOP3.LUT R19, R20, 0xfffffffe, RZ, 0xc0, !PT ;  /* 0xfffffffe1413c812 */ /* 0x010fe200078ec0ff */
[----:B------:R-:W-:Y:S01]  /*f030*/  VIADD R2, R3, 0xd0 ;  /* 0x000000d003027836 */ /* 0x000fe20000000000 */
[----:B------:R-:W-:Y:S01]  /*f040*/  @!P5 LOP3.LUT R21, R21, 0xfffffffe, RZ, 0xc0, !PT ;  /* 0xfffffffe1515d812 */ /* 0x000fe200078ec0ff */
[----:B------:R2:W-:Y:S01]  /*f050*/  @!P2 ST.E.64 desc[UR6][R14.64], R104 ;  /* 0x000000680e00a985 */ /* 0x0005e2000c101b06 */
[----:B------:R-:W-:Y:S01]  /*f060*/  @!P6 LOP3.LUT R23, R22, 0xfffffffe, RZ, 0xc0, !PT ;  /* 0xfffffffe1617e812 */ /* 0x000fe200078ec0ff */
[----:B------:R-:W-:Y:S01]  /*f070*/  VIADD R20, R3, 0xd8 ;  /* 0x000000d803147836 */ /* 0x000fe20000000000 */
[----:B------:R-:W-:Y:S01]  /*f080*/  ISETP.GE.AND P0, PT, R0, UR4, PT ;  /* 0x0000000400007c0c */ /* 0x000fe2000bf06270 */
[----:B0-----:R-:W-:Y:S01]  /*f090*/  @!P3 IMAD.WIDE R10, R17, 0x4, R4 ;  /* 0x00000004110ab825 */ /* 0x001fe200078e0204 */
[----:B------:R-:W-:-:S02]  /*f0a0*/  ISETP.GE.AND P1, PT, R2, UR4, PT ;  /* 0x0000000402007c0c */ /* 0x000fc4000bf26270 */
[----:B------:R-:W-:Y:S01]  /*f0b0*/  ISETP.GE.AND P2, PT, R20, UR4, PT ;  /* 0x0000000414007c0c */ /* 0x000fe2000bf46270 */
[--C-:B------:R-:W-:Y:S01]  /*f0c0*/  @!P5 IMAD.WIDE R16, R21, 0x4, R4.reuse ;  /* 0x000000041510d825 */ /* 0x100fe200078e0204 */
[----:B------:R0:W-:Y:S03]  /*f0d0*/  @!P3 ST.E.64 desc[UR6][R10.64], R108 ;  /* 0x0000006c0a00b985 */ /* 0x0001e6000c101b06 */
[----:B-1----:R-:W-:Y:S01]  /*f0e0*/  @!P4 IMAD.WIDE R12, R19, 0x4, R4 ;  /* 0x00000004130cc825 */ /* 0x002fe200078e0204 */
[----:B--2---:R-:W-:-:S03]  /*f0f0*/  IADD3 R14, R3, 0xe8, RZ ;  /* 0x000000e8030e7810 */ /* 0x004fc60007ffe0ff */
[----:B------:R-:W-:Y:S01]  /*f100*/  @!P6 IMAD.WIDE R18, R23, 0x4, R4 ;  /* 0x000000041712e825 */ /* 0x000fe200078e0204 */
[----:B------:R1:W-:Y:S01]  /*f110*/  @!P4 ST.E.64 desc[UR6][R12.64], R112 ;  /* 0x000000700c00c985 */ /* 0x0003e2000c101b06 */
[----:B------:R-:W-:Y:S02]  /*f120*/  ISETP.GE.AND P4, PT, R14, UR4, PT ;  /* 0x000000040e007c0c */ /* 0x000fe4000bf86270 */
[C---:B------:R-:W-:Y:S01]  /*f130*/  VIADD R21, R3.reuse, 0xe0 ;  /* 0x000000e003157836 */ /* 0x040fe20000000000 */
[----:B------:R2:W-:Y:S01]  /*f140*/  @!P5 ST.E.64 desc[UR6][R16.64], R116 ;  /* 0x000000741000d985 */ /* 0x0005e2000c101b06 */
[C---:B------:R-:W-:Y:S01]  /*f150*/  VIADD R15, R3.reuse, 0xf0 ;  /* 0x000000f0030f7836 */ /* 0x040fe20000000000 */
[----:B------:R-:W-:Y:S01]  /*f160*/  @!P0 LEA.HI R0, R0, R0, RZ, 0x1 ;  /* 0x0000000000008211 */ /* 0x000fe200078f08ff */
[----:B0-----:R-:W-:Y:S01]  /*f170*/  VIADD R11, R3, 0xf8 ;  /* 0x000000f8030b7836 */ /* 0x001fe20000000000 */
[----:B------:R0:W-:Y:S01]  /*f180*/  @!P6 ST.E.64 desc[UR6][R18.64], R120 ;  /* 0x000000781200e985 */ /* 0x0001e2000c101b06 */
[----:B------:R-:W-:-:S02]  /*f190*/  ISETP.GE.AND P3, PT, R21, UR4, PT ;  /* 0x0000000415007c0c */ /* 0x000fc4000bf66270 */
[----:B------:R-:W-:Y:S02]  /*f1a0*/  ISETP.GE.AND P5, PT, R15, UR4, PT ;  /* 0x000000040f007c0c */ /* 0x000fe4000bfa6270 */
[----:B------:R-:W-:Y:S02]  /*f1b0*/  ISETP.GE.AND P6, PT, R11, UR4, PT ;  /* 0x000000040b007c0c */ /* 0x000fe4000bfc6270 */
[----:B------:R-:W-:Y:S02]  /*f1c0*/  @!P1 LEA.HI R2, R2, R2, RZ, 0x1 ;  /* 0x0000000202029211 */ /* 0x000fe400078f08ff */
[----:B------:R-:W-:Y:S02]  /*f1d0*/  @!P2 LEA.HI R20, R20, R20, RZ, 0x1 ;  /* 0x000000141414a211 */ /* 0x000fe400078f08ff */
[----:B------:R-:W-:Y:S02]  /*f1e0*/  @!P4 LEA.HI R14, R14, R14, RZ, 0x1 ;  /* 0x0000000e0e0ec211 */ /* 0x000fe400078f08ff */
[----:B-1----:R-:W-:-:S02]  /*f1f0*/  @!P1 LOP3.LUT R13, R2, 0xfffffffe, RZ, 0xc0, !PT ;  /* 0xfffffffe020d9812 */ /* 0x002fc400078ec0ff */
[----:B------:R-:W-:Y:S02]  /*f200*/  @!P3 LEA.HI R21, R21, R21, RZ, 0x1 ;  /* 0x000000151515b211 */ /* 0x000fe400078f08ff */
[----:B------:R-:W-:Y:S02]  /*f210*/  @!P5 LEA.HI R10, R15, R15, RZ, 0x1 ;  /* 0x0000000f0f0ad211 */ /* 0x000fe400078f08ff */
[----:B------:R-:W-:Y:S02]  /*f220*/  @!P6 LEA.HI R12, R11, R11, RZ, 0x1 ;  /* 0x0000000b0b0ce211 */ /* 0x000fe400078f08ff */
[----:B------:R-:W-:Y:S02]  /*f230*/  @!P0 LOP3.LUT R11, R0, 0xfffffffe, RZ, 0xc0, !PT ;  /* 0xfffffffe000b8812 */ /* 0x000fe400078ec0ff */
[----:B------:R-:W-:Y:S02]  /*f240*/  @!P2 LOP3.LUT R15, R20, 0xfffffffe, RZ, 0xc0, !PT ;  /* 0xfffffffe140fa812 */ /* 0x000fe400078ec0ff */
[----:B--2---:R-:W-:-:S02]  /*f250*/  @!P3 LOP3.LUT R17, R21, 0xfffffffe, RZ, 0xc0, !PT ;  /* 0xfffffffe1511b812 */ /* 0x004fc400078ec0ff */
[----:B0-----:R-:W-:Y:S01]  /*f260*/  @!P4 LOP3.LUT R19, R14, 0xfffffffe, RZ, 0xc0, !PT ;  /* 0xfffffffe0e13c812 */ /* 0x001fe200078ec0ff */
        /* <DEDUP_REMOVED lines=16> */
.L_x_1046:
[----:B------:R-:W-:Y:S05]  /*f370*/  BSYNC B0 ;  /* 0x0000000000007941 */ /* 0x000fea0003800000 */
.L_x_1045:
[----:B------:R-:W-:Y:S01]  /*f380*/  ISETP.GE.AND P0, PT, R9, R8, PT ;  /* 0x000000080900720c */ /* 0x000fe20003f06270 */
[----:B0---4-:R0:W1:Y:S04]  /*f390*/  SHFL.IDX PT, R5, R7, 0x1, 0x1c1f ;  /* 0x003c1f0007057f89 */ /* 0x01106800000e0000 */
[----:B---3--:R0:W3:Y:S08]  /*f3a0*/  SHFL.IDX PT, R4, R6, 0x1, 0x1c1f ;  /* 0x003c1f0006047f89 */ /* 0x0080f000000e0000 */
[----:B0-----:R-:W-:Y:S05]  /*f3b0*/  @P0 BRA `(.L_x_965) ;  /* 0x0000005c00300947 */ /* 0x001fea0003800000 */
[C---:B--2---:R-:W-:Y:S01]  /*f3c0*/  VIADD R0, R3.reuse, 0x8 ;  /* 0x0000000803007836 */ /* 0x044fe20000000000 */
[----:B------:R-:W-:Y:S01]  /*f3d0*/  ULDC UR4, c[0x0][0xac8] ;  /* 0x0002b20000047ab9 */ /* 0x000fe20000000800 */
[C---:B------:R-:W-:Y:S01]  /*f3e0*/  VIADD R2, R3.reuse, 0x10 ;  /* 0x0000001003027836 */ /* 0x040fe20000000000 */
[C---:B------:R-:W-:Y:S01]  /*f3f0*/  ISETP.GE.AND P0, PT, R3.reuse, UR4, PT ;  /* 0x0000000403007c0c */ /* 0x040fe2000bf06270 */
        /* <DEDUP_REMOVED lines=9> */
[----:B------:R-:W-:Y:S01]  /*f490*/  ISETP.GE.AND P6, PT, R13, UR4, PT ;  /* 0x000000040d007c0c */ /* 0x000fe2000bfc6270 */
[----:B------:R-:W-:Y:S01]  /*f4a0*/  VIADD R20, R3, 0x58 ;  /* 0x0000005803147836 */ /* 0x000fe20000000000 */
[----:B------:R-:W-:Y:S01]  /*f4b0*/  ISETP.GE.AND P3, PT, R15, UR4, PT ;  /* 0x000000040f007c0c */ /* 0x000fe2000bf66270 */
[----:B-1-3--:R-:W-:Y:S01]  /*f4c0*/  @!P0 IMAD.WIDE R6, R3, 0x4, R4 ;  /* 0x0000000403068825 */ /* 0x00afe200078e0204 */
[----:B------:R-:W-:-:S02]  /*f4d0*/  ISETP.GE.AND P4, PT, R16, UR4, PT ;  /* 0x0000000410007c0c */ /* 0x000fc4000bf86270 */
[----:B------:R-:W-:Y:S02]  /*f4e0*/  @!P1 LEA.HI R0, R0, R0, RZ, 0x1 ;  /* 0x0000000000009211 */ /* 0x000fe400078f08ff */
[----:B------:R-:W-:Y:S01]  /*f4f0*/  @!P2 LEA.HI R2, R2, R2, RZ, 0x1 ;  /* 0x000000020202a211 */ /* 0x000fe200078f08ff */
[----:B------:R0:W-:Y:S01]  /*f500*/  @!P0 ST.E.64 desc[UR6][R6.64], R26 ;  /* 0x0000001a06008985 */ /* 0x0001e2000c101b06 */
[----:B------:R-:W-:Y:S01]  /*f510*/  @!P1 LOP3.LUT R9, R0, 0xfffffffe, RZ, 0xc0, !PT ;  /* 0xfffffffe00099812 */ /* 0x000fe200078ec0ff */
[C---:B------:R-:W-:Y:S01]  /*f520*/  VIADD R0, R3.reuse, 0x28 ;  /* 0x0000002803007836 */ /* 0x040fe20000000000 */
[----:B------:R-:W-:Y:S01]  /*f530*/  @!P2 LOP3.LUT R11, R2, 0xfffffffe, RZ, 0xc0, !PT ;  /* 0xfffffffe020ba812 */ /* 0x000fe200078ec0ff */
[----:B------:R-:W-:Y:S01]  /*f540*/  VIADD R2, R3, 0x30 ;  /* 0x0000003003027836 */ /* 0x000fe20000000000 */
[----:B------:R-:W-:Y:S01]  /*f550*/  @!P5 LEA.HI R12, R12, R12, RZ, 0x1 ;  /* 0x0000000c0c0cd211 */ /* 0x000fe200078f08ff */
[----:B------:R-:W-:Y:S01]  /*f560*/  @!P1 IMAD.WIDE R8, R9, 0x4, R4 ;  /* 0x0000000409089825 */ /* 0x000fe200078e0204 */
[----:B------:R-:W-:-:S02]  /*f570*/  ISETP.GE.AND P0, PT, R0, UR4, PT ;  /* 0x0000000400007c0c */ /* 0x000fc4000bf06270 */
[----:B------:R-:W-:Y:S01]  /*f580*/  @!P6 LEA.HI R13, R13, R13, RZ, 0x1 ;  /* 0x0000000d0d0de211 */ /* 0x000fe200078f08ff */
[--C-:B------:R-:W-:Y:S01]  /*f590*/  @!P2 IMAD.WIDE R10, R11, 0x4, R4.reuse ;  /* 0x000000040b0aa825 */ /* 0x100fe200078e0204 */
[----:B------:R1:W-:Y:S01]  /*f5a0*/  @!P1 ST.E.64 desc[UR6][R8.64], R30 ;  /* 0x0000001e08009985 */ /* 0x0003e2000c101b06 */
[----:B------:R-:W-:Y:S02]  /*f5b0*/  ISETP.GE.AND P1, PT, R2, UR4, PT ;  /* 0x0000000402007c0c */ /* 0x000fe4000bf26270 */
[----:B0-----:R-:W-:Y:S01]  /*f5c0*/  @!P5 LOP3.LUT R7, R12, 0xfffffffe, RZ, 0xc0, !PT ;  /* 0xfffffffe0c07d812 */ /* 0x001fe200078ec0ff */
[----:B------:R0:W-:Y:S01]  /*f5d0*/  @!P2 ST.E.64 desc[UR6][R10.64], R34 ;  /* 0x000000220a00a985 */ /* 0x0001e2000c101b06 */
[----:B------:R-:W-:Y:S02]  /*f5e0*/  ISETP.GE.AND P2, PT, R14, UR4, PT ;  /* 0x000000040e007c0c */ /* 0x000fe4000bf46270 */
[----:B------:R-:W-:Y:S01]  /*f5f0*/  @!P4 LEA.HI R16, R16, R16, RZ, 0x1 ;  /* 0x000000101010c211 */ /* 0x000fe200078f08ff */
[----:B------:R-:W-:Y:S01]  /*f600*/  @!P5 IMAD.WIDE R6, R7, 0x4, R4 ;  /* 0x000000040706d825 */ /* 0x000fe200078e0204 */
[----:B------:R-:W-:-:S02]  /*f610*/  @!P0 LEA.HI R0, R0, R0, RZ, 0x1 ;  /* 0x0000000000008211 */ /* 0x000fc400078f08ff */
[----:B------:R-:W-:Y:S01]  /*f620*/  @!P4 LOP3.LUT R19, R16, 0xfffffffe, RZ, 0xc0, !PT ;  /* 0xfffffffe1013c812 */ /* 0x000fe200078ec0ff */
[----:B------:R-:W-:Y:S01]  /*f630*/  VIADD R16, R3, 0x70 ;  /* 0x0000007003107836 */ /* 0x000fe20000000000 */
[----:B------:R2:W-:Y:S01]  /*f640*/  @!P5 ST.E.64 desc[UR6][R6.64], R38 ;  /* 0x000000260600d985 */ /* 0x0005e2000c101b06 */
[----:B-1----:R-:W-:Y:S02]  /*f650*/  @!P6 LOP3.LUT R9, R13, 0xfffffffe, RZ, 0xc0, !PT ;  /* 0xfffffffe0d09e812 */ /* 0x002fe400078ec0ff */
[----:B------:R-:W-:Y:S02]  /*f660*/  @!P1 LEA.HI R2, R2, R2, RZ, 0x1 ;  /* 0x0000000202029211 */ /* 0x000fe400078f08ff */
[----:B------:R-:W-:Y:S01]  /*f670*/  @!P2 LEA.HI R14, R14, R14, RZ, 0x1 ;  /* 0x0000000e0e0ea211 */ /* 0x000fe200078f08ff */
[--C-:B------:R-:W-:Y:S01]  /*f680*/  @!P6 IMAD.WIDE R8, R9, 0x4, R4.reuse ;  /* 0x000000040908e825 */ /* 0x100fe200078e0204 */
[----:B0-----:R-:W-:Y:S02]  /*f690*/  @!P3 LEA.HI R10, R15, R15, RZ, 0x1 ;  /* 0x0000000f0f0ab211 */ /* 0x001fe400078f08ff */
[----:B------:R-:W-:Y:S01]  /*f6a0*/  @!P0 LOP3.LUT R11, R0, 0xfffffffe, RZ, 0xc0, !PT ;  /* 0xfffffffe000b8812 */ /* 0x000fe200078ec0ff */
[----:B------:R-:W-:Y:S01]  /*f6b0*/  VIADD R0, R3, 0x60 ;  /* 0x0000006003007836 */ /* 0x000fe20000000000 */
[----:B------:R-:W-:Y:S01]  /*f6c0*/  @!P1 LOP3.LUT R13, R2, 0xfffffffe, RZ, 0xc0, !PT ;  /* 0xfffffffe020d9812 */ /* 0x000fe200078ec0ff */
[----:B------:R0:W-:Y:S01]  /*f6d0*/  @!P6 ST.E.64 desc[UR6][R8.64], R42 ;  /* 0x0000002a0800e985 */ /* 0x0001e2000c101b06 */
[----:B------:R-:W-:Y:S01]  /*f6e0*/  @!P2 LOP3.LUT R15, R14, 0xfffffffe, RZ, 0xc0, !PT ;  /* 0xfffffffe0e0fa812 */ /* 0x000fe200078ec0ff */
[----:B--2---:R-:W-:Y:S01]  /*f6f0*/  @!P0 IMAD.WIDE R6, R11, 0x4, R4 ;  /* 0x000000040b068825 */ /* 0x004fe200078e0204 */
[----:B------:R-:W-:-:S02]  /*f700*/  @!P3 LOP3.LUT R17, R10, 0xfffffffe, RZ, 0xc0, !PT ;  /* 0xfffffffe0a11b812 */ /* 0x000fc400078ec0ff */
[----:B------:R-:W-:Y:S01]  /*f710*/  IADD3 R18, R3, 0x50, RZ ;  /* 0x0000005003127810 */ /* 0x000fe20007ffe0ff */
[--C-:B------:R-:W-:Y:S01]  /*f720*/  @!P2 IMAD.WIDE R10, R15, 0x4, R4.reuse ;  /* 0x000000040f0aa825 */ /* 0x100fe200078e0204 */
[----:B------:R-:W-:Y:S01]  /*f730*/  ISETP.GE.AND P6, PT, R20, UR4, PT ;  /* 0x0000000414007c0c */ /* 0x000fe2000bfc6270 */
[----:B------:R-:W-:Y:S01]  /*f740*/  @!P0 ST.E.64 desc[UR6][R6.64], R46 ;  /* 0x0000002e06008985 */ /* 0x000fe2000c101b06 */
[----:B------:R-:W-:Y:S01]  /*f750*/  ISETP.GE.AND P5, PT, R18, UR4, PT ;  /* 0x0000000412007c0c */ /* 0x000fe2000bfa6270 */
[----:B------:R-:W-:Y:S01]  /*f760*/  @!P4 IMAD.WIDE R14, R19, 0x4, R4 ;  /* 0x00000004130ec825 */ /* 0x000fe200078e0204 */
[----:B------:R-:W-:-:S03]  /*f770*/  IADD3 R19, R3, 0x80, RZ ;  /* 0x0000008003137810 */ /* 0x000fc60007ffe0ff */
[----:B0-----:R-:W-:Y:S01]  /*f780*/  @!P1 IMAD.WIDE R8, R13, 0x4, R4 ;  /* 0x000000040d089825 */ /* 0x001fe200078e0204 */
[----:B------:R-:W-:-:S03]  /*f790*/  ISETP.GE.AND P0, PT, R19, UR4, PT ;  /* 0x0000000413007c0c */ /* 0x000fc6000bf06270 */
[----:B------:R-:W-:Y:S01]  /*f7a0*/  @!P3 IMAD.WIDE R12, R17, 0x4, R4 ;  /* 0x00000004110cb825 */ /* 0x000fe200078e0204 */
[----:B------:R0:W-:Y:S01]  /*f7b0*/  @!P1 ST.E.64 desc[UR6][R8.64], R50 ;  /* 0x0000003208009985 */ /* 0x0001e2000c101b06 */
[----:B------:R-:W-:Y:S02]  /*f7c0*/  @!P6 LEA.HI R20, R20, R20, RZ, 0x1 ;  /* 0x000000141414e211 */ /* 0x000fe400078f08ff */
[C---:B------:R-:W-:Y:S01]  /*f7d0*/  VIADD R2, R3.reuse, 0x68 ;  /* 0x0000006803027836 */ /* 0x040fe20000000000 */
[----:B------:R1:W-:Y:S01]  /*f7e0*/  @!P2 ST.E.64 desc[UR6][R10.64], R54 ;  /* 0x000000360a00a985 */ /* 0x0003e2000c101b06 */
[----:B------:R-:W-:Y:S01]  /*f7f0*/  VIADD R17, R3, 0x78 ;  /* 0x0000007803117836 */ /* 0x000fe20000000000 */
[----:B------:R-:W-:Y:S02]  /*f800*/  ISETP.GE.AND P2, PT, R16, UR4, PT ;  /* 0x0000000410007c0c */ /* 0x000fe4000bf46270 */
[----:B------:R2:W-:Y:S01]  /*f810*/  @!P3 ST.E.64 desc[UR6][R12.64], R58 ;  /* 0x0000003a0c00b985 */ /* 0x0005e2000c101b06 */
[----:B------:R-:W-:-:S02]  /*f820*/  ISETP.GE.AND P3, PT, R2, UR4, PT ;  /* 0x0000000402007c0c */ /* 0x000fc4000bf66270 */
[----:B------:R-:W-:Y:S01]  /*f830*/  ISETP.GE.AND P1, PT, R17, UR4, PT ;  /* 0x0000000411007c0c */ /* 0x000fe2000bf26270 */
[----:B------:R3:W-:Y:S01]  /*f840*/  @!P4 ST.E.64 desc[UR6][R14.64], R62 ;  /* 0x0000003e0e00c985 */ /* 0x0007e2000c101b06 */
[----:B------:R-:W-:Y:S02]  /*f850*/  ISETP.GE.AND P4, PT, R0, UR4, PT ;  /* 0x0000000400007c0c */ /* 0x000fe4000bf86270 */
[----:B------:R-:W-:Y:S02]  /*f860*/  @!P5 LEA.HI R18, R18, R18, RZ, 0x1 ;  /* 0x000000121212d211 */ /* 0x000fe400078f08ff */
[----:B0-----:R-:W-:Y:S01]  /*f870*/  @!P6 LOP3.LUT R9, R20, 0xfffffffe, RZ, 0xc0, !PT ;  /* 0xfffffffe1409e812 */ /* 0x001fe200078ec0ff */
[C---:B------:R-:W-:Y:S01]  /*f880*/  VIADD R20, R3.reuse, 0x90 ;  /* 0x0000009003147836 */ /* 0x040fe20000000000 */
[----:B------:R-:W-:Y:S01]  /*f890*/  @!P5 LOP3.LUT R7, R18, 0xfffffffe, RZ, 0xc0, !PT ;  /* 0xfffffffe1207d812 */ /* 0x000fe200078ec0ff */
[----:B------:R-:W-:Y:S01]  /*f8a0*/  VIADD R18, R3, 0x88 ;  /* 0x0000008803127836 */ /* 0x000fe20000000000 */
[----:B------:R-:W-:Y:S01]  /*f8b0*/  @!P2 LEA.HI R16, R16, R16, RZ, 0x1 ;  /* 0x000000101010a211 */ /* 0x000fe200078f08ff */
[----:B------:R-:W-:Y:S01]  /*f8c0*/  @!P6 IMAD.WIDE R8, R9, 0x4, R4 ;  /* 0x000000040908e825 */ /* 0x000fe200078e0204 */
[----:B------:R-:W-:-:S02]  /*f8d0*/  @!P3 LEA.HI R2, R2, R2, RZ, 0x1 ;  /* 0x000000020202b211 */ /* 0x000fc400078f08ff */
[----:B------:R-:W-:Y:S01]  /*f8e0*/  @!P1 LEA.HI R17, R17, R17, RZ, 0x1 ;  /* 0x0000001111119211 */ /* 0x000fe200078f08ff */
[----:B------:R-:W-:Y:S01]  /*f8f0*/  @!P5 IMAD.WIDE R6, R7, 0x4, R4 ;  /* 0x000000040706d825 */ /* 0x000fe200078e0204 */
[----:B------:R-:W-:Y:S02]  /*f900*/  @!P4 LEA.HI R0, R0, R0, RZ, 0x1 ;  /* 0x000000000000c211 */ /* 0x000fe400078f08ff */
[----:B------:R-:W-:Y:S02]  /*f910*/  @!P0 LEA.HI R19, R19, R19, RZ, 0x1 ;  /* 0x0000001313138211 */ /* 0x000fe400078f08ff */
[----:B-1----:R-:W-:Y:S01]  /*f920*/  @!P4 LOP3.LUT R11, R0, 0xfffffffe, RZ, 0xc0, !PT ;  /* 0xfffffffe000bc812 */ /* 0x002fe200078ec0ff */
[----:B------:R0:W-:Y:S01]  /*f930*/  @!P5 ST.E.64 desc[UR6][R6.64], R66 ;  /* 0x000000420600d985 */ /* 0x0001e2000c101b06 */
[----:B--2---:R-:W-:Y:S01]  /*f940*/  @!P3 LOP3.LUT R13, R2, 0xfffffffe, RZ, 0xc0, !PT ;  /* 0xfffffffe020db812 */ /* 0x004fe200078ec0ff */
[----:B------:R-:W-:Y:S01]  /*f950*/  VIADD R0, R3, 0x98 ;  /* 0x0000009803007836 */ /* 0x000fe20000000000 */
[----:B---3--:R-:W-:Y:S01]  /*f960*/  @!P2 LOP3.LUT R15, R16, 0xfffffffe, RZ, 0xc0, !PT ;  /* 0xfffffffe100fa812 */ /* 0x008fe200078ec0ff */
[----:B------:R1:W-:Y:S01]  /*f970*/  @!P6 ST.E.64 desc[UR6][R8.64], R70 ;  /* 0x000000460800e985 */ /* 0x0003e2000c101b06 */
[----:B------:R-:W-:Y:S01]  /*f980*/  @!P1 LOP3.LUT R17, R17, 0xfffffffe, RZ, 0xc0, !PT ;  /* 0xfffffffe11119812 */ /* 0x000fe200078ec0ff */
[----:B------:R-:W-:Y:S01]  /*f990*/  VIADD R2, R3, 0xa0 ;  /* 0x000000a003027836 */ /* 0x000fe20000000000 */
[----:B------:R-:W-:Y:S01]  /*f9a0*/  @!P0 LOP3.LUT R19, R19, 0xfffffffe, RZ, 0xc0, !PT ;  /* 0xfffffffe13138812 */ /* 0x000fe200078ec0ff */
[----:B------:R-:W-:Y:S01]  /*f9b0*/  VIADD R16, R3, 0xa8 ;  /* 0x000000a803107836 */ /* 0x000fe20000000000 */
[----:B------:R-:W-:-:S02]  /*f9c0*/  ISETP.GE.AND P6, PT, R18, UR4, PT ;  /* 0x0000000412007c0c */ /* 0x000fc4000bfc6270 */
[----:B------:R-:W-:Y:S01]  /*f9d0*/  ISETP.GE.AND P5, PT, R20, UR4, PT ;  /* 0x0000000414007c0c */ /* 0x000fe2000bfa6270 */
[----:B0-----:R-:W-:-:S04]  /*f9e0*/  @!P4 IMAD.WIDE R6, R11, 0x4, R4 ;  /* 0x000000040b06c825 */ /* 0x001fc800078e0204 */
[--C-:B-1----:R-:W-:Y:S01]  /*f9f0*/  @!P3 IMAD.WIDE R8, R13, 0x4, R4.reuse ;  /* 0x000000040d08b825 */ /* 0x102fe200078e0204 */
[----:B------:R0:W-:Y:S01]  /*fa00*/  @!P4 ST.E.64 desc[UR6][R6.64], R74 ;  /* 0x0000004a0600c985 */ /* 0x0001e2000c101b06 */
[----:B------:R-:W-:Y:S02]  /*fa10*/  ISETP.GE.AND P4, PT, R2, UR4, PT ;  /* 0x0000000402007c0c */ /* 0x000fe4000bf86270 */
[--C-:B------:R-:W-:Y:S01]  /*fa20*/  @!P2 IMAD.WIDE R10, R15, 0x4, R4.reuse ;  /* 0x000000040f0aa825 */ /* 0x100fe200078e0204 */
[----:B------:R1:W-:Y:S01]  /*fa30*/  @!P3 ST.E.64 desc[UR6][R8.64], R78 ;  /* 0x0000004e0800b985 */ /* 0x0003e2000c101b06 */
[----:B------:R-:W-:Y:S02]  /*fa40*/  @!P6 LEA.HI R18, R18, R18, RZ, 0x1 ;  /* 0x000000121212e211 */ /* 0x000fe400078f08ff */
[----:B------:R-:W-:Y:S01]  /*fa50*/  @!P1 IMAD.WIDE R12, R17, 0x4, R4 ;  /* 0x00000004110c9825 */ /* 0x000fe200078e0204 */
[----:B------:R2:W-:Y:S01]  /*fa60*/  @!P2 ST.E.64 desc[UR6][R10.64], R82 ;  /* 0x000000520a00a985 */ /* 0x0005e2000c101b06 */
[----:B------:R-:W-:-:S02]  /*fa70*/  IADD3 R17, R3, 0xb0, RZ ;  /* 0x000000b003117810 */ /* 0x000fc40007ffe0ff */
[----:B------:R-:W-:Y:S01]  /*fa80*/  @!P0 IMAD.WIDE R14, R19, 0x4, R4 ;  /* 0x00000004130e8825 */ /* 0x000fe200078e0204 */
[----:B------:R3:W-:Y:S01]  /*fa90*/  @!P1 ST.E.64 desc[UR6][R12.64], R86 ;  /* 0x000000560c009985 */ /* 0x0007e2000c101b06 */
[----:B------:R-:W-:Y:S02]  /*faa0*/  @!P5 LEA.HI R20, R20, R20, RZ, 0x1 ;  /* 0x000000141414d211 */ /* 0x000fe400078f08ff */
[----:B------:R-:W-:Y:S01]  /*fab0*/  VIADD R19, R3, 0xb8 ;  /* 0x000000b803137836 */ /* 0x000fe20000000000 */
[----:B------:R4:W-:Y:S01]  /*fac0*/  @!P0 ST.E.64 desc[UR6][R14.64], R90 ;  /* 0x0000005a0e008985 */ /* 0x0009e2000c101b06 */
[----:B------:R-:W-:Y:S02]  /*fad0*/  ISETP.GE.AND P0, PT, R0, UR4, PT ;  /* 0x0000000400007c0c */ /* 0x000fe4000bf06270 */
[----:B------:R-:W-:Y:S02]  /*fae0*/  ISETP.GE.AND P3, PT, R16, UR4, PT ;  /* 0x0000000410007c0c */ /* 0x000fe4000bf66270 */
[----:B------:R-:W-:-:S02]  /*faf0*/  ISETP.GE.AND P2, PT, R17, UR4, PT ;  /* 0x0000000411007c0c */ /* 0x000fc4000bf46270 */
[----:B0-----:R-:W-:Y:S01]  /*fb00*/  @!P6 LOP3.LUT R7, R18, 0xfffffffe, RZ, 0xc0, !PT ;  /* 0xfffffffe1207e812 */ /* 0x001fe200078ec0ff */
[----:B------:R-:W-:Y:S01]  /*fb10*/  VIADD R18, R3, 0xc0 ;  /* 0x000000c003127836 */ /* 0x000fe20000000000 */
[----:B------:R-:W-:Y:S02]  /*fb20*/  ISETP.GE.AND P1, PT, R19, UR4, PT ;  /* 0x0000000413007c0c */ /* 0x000fe4000bf26270 */
[----:B-1----:R-:W-:Y:S01]  /*fb30*/  @!P5 LOP3.LUT R9, R20, 0xfffffffe, RZ, 0xc0, !PT ;  /* 0xfffffffe1409d812 */ /* 0x002fe200078ec0ff */
[--C-:B------:R-:W-:Y:S01]  /*fb40*/  @!P6 IMAD.WIDE R6, R7, 0x4, R4.reuse ;  /* 0x000000040706e825 */ /* 0x100fe200078e0204 */
[----:B------:R-:W-:Y:S02]  /*fb50*/  @!P4 LEA.HI R2, R2, R2, RZ, 0x1 ;  /* 0x000000020202c211 */ /* 0x000fe400078f08ff */
[----:B------:R-:W-:Y:S01]  /*fb60*/  @!P0 LEA.HI R0, R0, R0, RZ, 0x1 ;  /* 0x0000000000008211 */ /* 0x000fe200078f08ff */
[----:B------:R-:W-:Y:S01]  /*fb70*/  @!P5 IMAD.WIDE R8, R9, 0x4, R4 ;  /* 0x000000040908d825 */ /* 0x000fe200078e0204 */
[----:B------:R0:W-:Y:S01]  /*fb80*/  @!P6 ST.E.64 desc[UR6][R6.64], R94 ;  /* 0x0000005e0600e985 */ /* 0x0001e2000c101b06 */
[----:B------:R-:W-:-:S02]  /*fb90*/  @!P3 LEA.HI R16, R16, R16, RZ, 0x1 ;  /* 0x000000101010b211 */ /* 0x000fc400078f08ff */
[----:B--2---:R-:W-:Y:S01]  /*fba0*/  @!P0 LOP3.LUT R11, R0, 0xfffffffe, RZ, 0xc0, !PT ;  /* 0xfffffffe000b8812 */ /* 0x004fe200078ec0ff */
[----:B------:R1:W-:Y:S01]  /*fbb0*/  @!P5 ST.E.64 desc[UR6][R8.64], R98 ;  /* 0x000000620800d985 */ /* 0x0003e2000c101b06 */
[C---:B------:R-:W-:Y:S01]  /*fbc0*/  VIADD R20, R3.reuse, 0xc8 ;  /* 0x000000c803147836 */ /* 0x040fe20000000000 */
[----:B------:R-:W-:Y:S01]  /*fbd0*/  ISETP.GE.AND P5, PT, R18, UR4, PT ;  /* 0x0000000412007c0c */ /* 0x000fe2000bfa6270 */
[----:B------:R-:W-:Y:S01]  /*fbe0*/  VIADD R0, R3, 0xd0 ;  /* 0x000000d003007836 */ /* 0x000fe20000000000 */
[----:B------:R-:W-:Y:S02]  /*fbf0*/  @!P2 LEA.HI R17, R17, R17, RZ, 0x1 ;  /* 0x000000111111a211 */ /* 0x000fe400078f08ff */
[----:B------:R-:W-:Y:S02]  /*fc00*/  @!P1 LEA.HI R19, R19, R19, RZ, 0x1 ;  /* 0x0000001313139211 */ /* 0x000fe400078f08ff */
[----:B---3--:R-:W-:Y:S01]  /*fc10*/  @!P4 LOP3.LUT R13, R2, 0xfffffffe, RZ, 0xc0, !PT ;  /* 0xfffffffe020dc812 */ /* 0x008fe200078ec0ff */
[----:B------:R-:W-:Y:S01]  /*fc20*/  VIADD R2, R3, 0xd8 ;  /* 0x000000d803027836 */ /* 0x000fe20000000000 */
[----:B----4-:R-:W-:Y:S01]  /*fc30*/  @!P3 LOP3.LUT R15, R16, 0xfffffffe, RZ, 0xc0, !PT ;  /* 0xfffffffe100fb812 */ /* 0x010fe200078ec0ff */
[----:B0-----:R-:W-:Y:S01]  /*fc40*/  @!P0 IMAD.WIDE R6, R11, 0x4, R4 ;  /* 0x000000040b068825 */ /* 0x001fe200078e0204 */
[----:B------:R-:W-:-:S02]  /*fc50*/  @!P2 LOP3.LUT R17, R17, 0xfffffffe, RZ, 0xc0, !PT ;  /* 0xfffffffe1111a812 */ /* 0x000fc400078ec0ff */
[----:B------:R-:W-:Y:S01]  /*fc60*/  ISETP.GE.AND P6, PT, R20, UR4, PT ;  /* 0x0000000414007c0c */ /* 0x000fe2000bfc6270 */
[--C-:B-1----:R-:W-:Y:S01]  /*fc70*/  @!P4 IMAD.WIDE R8, R13, 0x4, R4.reuse ;  /* 0x000000040d08c825 */ /* 0x102fe200078e0204 */
[----:B------:R-:W-:Y:S01]  /*fc80*/  @!P1 LOP3.LUT R19, R19, 0xfffffffe, RZ, 0xc0, !PT ;  /* 0xfffffffe13139812 */ /* 0x000fe200078ec0ff */
[----:B------:R0:W-:Y:S01]  /*fc90*/  @!P0 ST.E.64 desc[UR6][R6.64], R102 ;  /* 0x0000006606008985 */ /* 0x0001e2000c101b06 */
[----:B------:R-:W-:Y:S01]  /*fca0*/  ISETP.GE.AND P0, PT, R0, UR4, PT ;  /* 0x0000000400007c0c */ /* 0x000fe2000bf06270 */
[--C-:B------:R-:W-:Y:S01]  /*fcb0*/  @!P3 IMAD.WIDE R10, R15, 0x4, R4.reuse ;  /* 0x000000040f0ab825 */ /* 0x100fe200078e0204 */
[----:B------:R-:W-:Y:S01]  /*fcc0*/  IADD3 R16, R3, 0xe0, RZ ;  /* 0x000000e003107810 */ /* 0x000fe20007ffe0ff */
[----:B------:R1:W-:Y:S01]  /*fcd0*/  @!P4 ST.E.64 desc[UR6][R8.64], R106 ;  /* 0x0000006a0800c985 */ /* 0x0003e2000c101b06 */
[----:B------:R-:W-:Y:S01]  /*fce0*/  @!P5 LEA.HI R18, R18, R18, RZ, 0x1 ;  /* 0x000000121212d211 */ /* 0x000fe200078f08ff */
[--C-:B------:R-:W-:Y:S02]  /*fcf0*/  @!P2 IMAD.WIDE R12, R17, 0x4, R4.reuse ;  /* 0x00000004110ca825 */ /* 0x100fe400078e0204 */
[----:B------:R2:W-:Y:S02]  /*fd00*/  @!P3 ST.E.64 desc[UR6][R10.64], R110 ;  /* 0x0000006e0a00b985 */ /* 0x0005e4000c101b06 */
[--C-:B------:R-:W-:Y:S01]  /*fd10*/  @!P1 IMAD.WIDE R14, R19, 0x4, R4.reuse ;  /* 0x00000004130e9825 */ /* 0x100fe200078e0204 */
[----:B------:R-:W-:Y:S01]  /*fd20*/  @!P6 LEA.HI R20, R20, R20, RZ, 0x1 ;  /* 0x000000141414e211 */ /* 0x000fe200078f08ff */
[----:B------:R3:W-:Y:S01]  /*fd30*/  @!P2 ST.E.64 desc[UR6][R12.64], R114 ;  /* 0x000000720c00a985 */ /* 0x0007e2000c101b06 */
[----:B------:R-:W-:Y:S01]  /*fd40*/  ISETP.GE.AND P2, PT, R16, UR4, PT ;  /* 0x0000000410007c0c */ /* 0x000fe2000bf46270 */
[C---:B------:R-:W-:Y:S01]  /*fd50*/  VIADD R17, R3.reuse, 0xe8 ;  /* 0x000000e803117836 */ /* 0x040fe20000000000 */
[----:B0-----:R-:W-:Y:S01]  /*fd60*/  @!P5 LOP3.LUT R7, R18, 0xfffffffe, RZ, 0xc0, !PT ;  /* 0xfffffffe1207d812 */ /* 0x001fe200078ec0ff */
[C---:B------:R-:W-:Y:S01]  /*fd70*/  VIADD R19, R3.reuse, 0xf0 ;  /* 0x000000f003137836 */ /* 0x040fe20000000000 */
[----:B------:R-:W-:Y:S01]  /*fd80*/  @!P1 ST.E.64 desc[UR6][R14.64], R118 ;  /* 0x000000760e009985 */ /* 0x000fe2000c101b06 */
[----:B------:R-:W-:Y:S01]  /*fd90*/  ISETP.GE.AND P1, PT, R2, UR4, PT ;  /* 0x0000000402007c0c */ /* 0x000fe2000bf26270 */
[----:B------:R-:W-:Y:S01]  /*fda0*/  VIADD R3, R3, 0xf8 ;  /* 0x000000f803037836 */ /* 0x000fe20000000000 */
[----:B------:R-:W-:Y:S01]  /*fdb0*/  ISETP.GE.AND P3, PT, R17, UR4, PT ;  /* 0x0000000411007c0c */ /* 0x000fe2000bf66270 */
[----:B------:R-:W-:Y:S01]  /*fdc0*/  @!P5 IMAD.WIDE R6, R7, 0x4, R4 ;  /* 0x000000040706d825 */ /* 0x000fe200078e0204 */
[----:B------:R-:W-:-:S02]  /*fdd0*/  ISETP.GE.AND P4, PT, R19, UR4, PT ;  /* 0x0000000413007c0c */ /* 0x000fc4000bf86270 */
[----:B------:R-:W-:Y:S02]  /*fde0*/  @!P0 LEA.HI R0, R0, R0, RZ, 0x1 ;  /* 0x0000000000008211 */ /* 0x000fe400078f08ff */
[----:B-1----:R-:W-:Y:S01]  /*fdf0*/  @!P6 LOP3.LUT R9, R20, 0xfffffffe, RZ, 0xc0, !PT ;  /* 0xfffffffe1409e812 */ /* 0x002fe200078ec0ff */
[----:B------:R0:W-:Y:S01]  /*fe00*/  @!P5 ST.E.64 desc[UR6][R6.64], R122 ;  /* 0x0000007a0600d985 */ /* 0x0001e2000c101b06 */
[----:B--2---:R-:W-:Y:S02]  /*fe10*/  @!P0 LOP3.LUT R11, R0, 0xfffffffe, RZ, 0xc0, !PT ;  /* 0xfffffffe000b8812 */ /* 0x004fe400078ec0ff */
[----:B------:R-:W-:Y:S01]  /*fe20*/  @!P2 LEA.HI R16, R16, R16, RZ, 0x1 ;  /* 0x000000101010a211 */ /* 0x000fe200078f08ff */
[----:B------:R-:W-:Y:S01]  /*fe30*/  @!P6 IMAD.WIDE R8, R9, 0x4, R4 ;  /* 0x000000040908e825 */ /* 0x000fe200078e0204 */
[----:B------:R-:W-:Y:S02]  /*fe40*/  @!P1 LEA.HI R2, R2, R2, RZ, 0x1 ;  /* 0x0000000202029211 */ /* 0x000fe400078f08ff */
[----:B------:R-:W-:-:S02]  /*fe50*/  @!P3 LEA.HI R17, R17, R17, RZ, 0x1 ;  /* 0x000000111111b211 */ /* 0x000fc400078f08ff */
[----:B------:R1:W-:Y:S01]  /*fe60*/  @!P6 ST.E.64 desc[UR6][R8.64], R126 ;  /* 0x0000007e0800e985 */ /* 0x0003e2000c101b06 */
[----:B------:R-:W-:Y:S02]  /*fe70*/  @!P4 LEA.HI R19, R19, R19, RZ, 0x1 ;  /* 0x000000131313c211 */ /* 0x000fe400078f08ff */
[----:B---3--:R-:W-:Y:S01]  /*fe80*/  @!P1 LOP3.LUT R13, R2, 0xfffffffe, RZ, 0xc0, !PT ;  /* 0xfffffffe020d9812 */ /* 0x008fe200078ec0ff */
[--C-:B0-----:R-:W-:Y:S01]  /*fe90*/  @!P0 IMAD.WIDE R6, R11, 0x4, R4.reuse ;  /* 0x000000040b068825 */ /* 0x101fe200078e0204 */
[----:B------:R-:W-:Y:S02]  /*fea0*/  @!P2 LOP3.LUT R15, R16, 0xfffffffe, RZ, 0xc0, !PT ;  /* 0xfffffffe100fa812 */ /* 0x000fe400078ec0ff */
[----:B------:R-:W-:Y:S02]  /*feb0*/  @!P3 LOP3.LUT R17, R17, 0xfffffffe, RZ, 0xc0, !PT ;  /* 0xfffffffe1111b812 */ /* 0x000fe400078ec0ff */
[----:B------:R0:W-:Y:S01]  /*fec0*/  @!P0 ST.E.64 desc[UR6][R6.64], R130 ;  /* 0x0000008206008985 */ /* 0x0001e2000c101b06 */
[----:B------:R-:W-:Y:S01]  /*fed0*/  ISETP.GE.AND P0, PT, R3, UR4, PT ;  /* 0x0000000403007c0c */ /* 0x000fe2000bf06270 */
[----:B------:R-:W-:Y:S01]  /*fee0*/  @!P2 IMAD.WIDE R10, R15, 0x4, R4 ;  /* 0x000000040f0aa825 */ /* 0x000fe200078e0204 */
[----:B------:R-:W-:-:S03]  /*fef0*/  @!P4 LOP3.LUT R19, R19, 0xfffffffe, RZ, 0xc0, !PT ;  /* 0xfffffffe1313c812 */ /* 0x000fc600078ec0ff */
[----:B-1----:R-:W-:-:S04]  /*ff00*/  @!P1 IMAD.WIDE R8, R13, 0x4, R4 ;  /* 0x000000040d089825 */ /* 0x002fc800078e0204 */
[--C-:B------:R-:W-:Y:S01]  /*ff10*/  @!P3 IMAD.WIDE R12, R17, 0x4, R4.reuse ;  /* 0x00000004110cb825 */ /* 0x100fe200078e0204 */
[----:B------:R0:W-:Y:S03]  /*ff20*/  @!P1 ST.E.64 desc[UR6][R8.64], R134 ;  /* 0x0000008608009985 */ /* 0x0001e6000c101b06 */
[----:B------:R-:W-:Y:S01]  /*ff30*/  @!P4 IMAD.WIDE R14, R19, 0x4, R4 ;  /* 0x00000004130ec825 */ /* 0x000fe200078e0204 */
[----:B------:R0:W-:Y:S04]  /*ff40*/  @!P2 ST.E.64 desc[UR6][R10.64], R138 ;  /* 0x0000008a0a00a985 */ /* 0x0001e8000c101b06 */
        /* <DEDUP_REMOVED lines=9> */
.L_x_1044:
        /* <DEDUP_REMOVED lines=12> */
[----:B------:R-:W2:Y:S01]  /*100a0*/  LDL R4, [R1] ;  /* 0x0000000001047983 */ /* 0x000ea20000100800 */
[----:B------:R-:W-:Y:S01]  /*100b0*/  ISETP.NE.AND P0, PT, R6, 0x1, PT ;  /* 0x000000010600780c */ /* 0x000fe20003f05270 */
[----:B------:R-:W-:Y:S01]  /*100c0*/  S2UR UR7, SR_CTAID.Z ;  /* 0x00000000000779c3 */ /* 0x000fe20000002700 */
[----:B------:R-:W-:Y:S01]  /*100d0*/  ULDC.64 UR8, c[0x0][0xbd0] ;  /* 0x0002f40000087ab9 */ /* 0x000fe20000000a00 */
[----:B------:R-:W-:Y:S01]  /*100e0*/  IMAD.MOV.U32 R5, RZ, RZ, R0 ;  /* 0x000000ffff057224 */ /* 0x000fe200078e0000 */
[----:B------:R-:W-:-:S05]  /*100f0*/  ULDC.64 UR12, c[0x0][0x208] ;  /* 0x00008200000c7ab9 */ /* 0x000fca0000000a00 */
[----:B------:R-:W0:Y:S08]  /*10100*/  LDC.64 R10, c[0x0][0xbd8] ;  /* 0x0002f600ff0a7b82 */ /* 0x000e300000000a00 */
[----:B------:R-:W1:Y:S08]  /*10110*/  @P0 LDC R7, c[0x0][0xbec] ;  /* 0x0002fb00ff070b82 */ /* 0x000e700000000800 */
[----:B------:R-:W3:Y:S08]  /*10120*/  @P0 LDC R9, c[0x0][0xbf0] ;  /* 0x0002fc00ff090b82 */ /* 0x000ef00000000800 */
[----:B------:R-:W4:Y:S08]  /*10130*/  S2UR UR10, SR_CTAID.Y ;  /* 0x00000000000a79c3 */ /* 0x000f300000002600 */
[----:B------:R-:W4:Y:S01]  /*10140*/  LDC R8, c[0x0][0xc50] ;  /* 0x00031400ff087b82 */ /* 0x000f220000000800 */
[----:B--2---:R-:W-:Y:S01]  /*10150*/  R2UR UR11, R4 ;  /* 0x00000000040b72ca */ /* 0x004fe200000e0000 */
[----:B-1----:R-:W-:-:S05]  /*10160*/  @P0 IMAD.HI.U32 R4, R0, R7, RZ ;  /* 0x0000000700040227 */ /* 0x002fca00078e00ff */
[----:B---3--:R-:W-:-:S07]  /*10170*/  @P0 SHF.R.U32.HI R5, RZ, R9, R4 ;  /* 0x00000009ff050219 */ /* 0x008fce0000011604 */
[----:B------:R-:W-:Y:S02]  /*10180*/  USHF.R.S32.HI UR6, URZ, 0x1f, UR11 ;  /* 0x0000001f3f067899 */ /* 0x000fe4000801140b */
[----:B------:R-:W-:Y:S01]  /*10190*/  IMAD R7, RZ, RZ, -UR11 ;  /* 0x8000000bff077e24 */ /* 0x000fe2000f8e02ff */
[----:B------:R-:W-:Y:S02]  /*101a0*/  UIMAD.WIDE.U32 UR4, UR11, UR8, URZ ;  /* 0x000000080b0472a5 */ /* 0x000fe4000f8e003f */
[----:B------:R-:W-:Y:S01]  /*101b0*/  UIMAD UR6, UR6, UR8, URZ ;  /* 0x00000008060672a4 */ /* 0x000fe2000f8e023f */
[----:B----4-:R-:W-:Y:S01]  /*101c0*/  IMAD R9, R8, R7, UR10 ;  /* 0x0000000a08097e24 */ /* 0x010fe2000f8e0207 */
[----:B------:R-:W-:Y:S01]  /*101d0*/  USHF.R.S32.HI UR8, URZ, 0x1f, UR7 ;  /* 0x0000001f3f087899 */ /* 0x000fe20008011407 */
[----:B------:R-:W-:Y:S01]  /*101e0*/  IADD3 R7, -R5, RZ, RZ ;  /* 0x000000ff05077210 */ /* 0x000fe20007ffe1ff */
[----:B------:R-:W-:Y:S01]  /*101f0*/  UIMAD UR6, UR11, UR9, UR6 ;  /* 0x000000090b0672a4 */ /* 0x000fe2000f8e0206 */
[----:B------:R-:W-:Y:S01]  /*10200*/  IMAD.U32 R3, RZ, RZ, UR5 ;  /* 0x00000005ff037e24 */ /* 0x000fe2000f8e00ff */
[----:B------:R-:W-:Y:S01]  /*10210*/  SHF.R.S32.HI R4, RZ, 0x1f, R9 ;  /* 0x0000001fff047819 */ /* 0x000fe20000011409 */
[----:B------:R-:W-:Y:S01]  /*10220*/  IMAD.U32 R2, RZ, RZ, UR4 ;  /* 0x00000004ff027e24 */ /* 0x000fe2000f8e00ff */
[----:B------:R-:W-:Y:S01]  /*10230*/  UIADD3 UR6, UR5, UR6, URZ ;  /* 0x0000000605067290 */ /* 0x000fe2000fffe03f */
[----:B0-----:R-:W-:-:S02]  /*10240*/  IMAD R12, R10, UR8, RZ ;  /* 0x000000080a0c7c24 */ /* 0x001fc4000f8e02ff */
[----:B------:R-:W-:Y:S01]  /*10250*/  ULDC.64 UR4, c[0x0][0xbe0] ;  /* 0x0002f80000047ab9 */ /* 0x000fe20000000a00 */
[----:B------:R-:W-:Y:S02]  /*10260*/  IMAD R7, R6, R7, R0 ;  /* 0x0000000706077224 */ /* 0x000fe400078e0200 */
[----:B------:R-:W-:Y:S02]  /*10270*/  IMAD.U32 R3, RZ, RZ, UR6 ;  /* 0x00000006ff037e24 */ /* 0x000fe4000f8e00ff */
[----:B------:R-:W-:Y:S01]  /*10280*/  IMAD R11, R11, UR7, R12 ;  /* 0x000000070b0b7c24 */ /* 0x000fe2000f8e020c */
[----:B------:R-:W-:Y:S01]  /*10290*/  SHF.R.S32.HI R0, RZ, 0x1f, R7 ;  /* 0x0000001fff007819 */ /* 0x000fe20000011407 */
[----:B------:R-:W-:-:S04]  /*102a0*/  IMAD.WIDE.U32 R2, R10, UR7, R2 ;  /* 0x000000070a027c25 */ /* 0x000fc8000f8e0002 */
[----:B------:R-:W-:Y:S02]  /*102b0*/  IMAD.IADD R3, R11, 0x1, R3 ;  /* 0x000000010b037824 */ /* 0x000fe400078e0203 */
[----:B------:R-:W-:Y:S02]  /*102c0*/  IMAD R4, R4, UR4, RZ ;  /* 0x0000000404047c24 */ /* 0x000fe4000f8e02ff */
[----:B------:R-:W-:-:S04]  /*102d0*/  IMAD.WIDE.U32 R2, R9, UR4, R2 ;  /* 0x0000000409027c25 */ /* 0x000fc8000f8e0002 */
[----:B------:R-:W-:Y:S01]  /*102e0*/  IMAD R4, R9, UR5, R4 ;  /* 0x0000000509047c24 */ /* 0x000fe2000f8e0204 */
[----:B------:R-:W-:Y:S01]  /*102f0*/  SHF.R.S32.HI R9, RZ, 0x1f, R5 ;  /* 0x0000001fff097819 */ /* 0x000fe20000011405 */
[----:B------:R-:W-:Y:S01]  /*10300*/  ULDC.64 UR4, c[0x0][0xbc8] ;  /* 0x0002f20000047ab9 */ /* 0x000fe20000000a00 */
[----:B------:R-:W-:Y:S01]  /*10310*/  IADD3 R2, P0, R5, R2, RZ ;  /* 0x0000000205027210 */ /* 0x000fe20007f1e0ff */
[----:B------:R-:W-:-:S03]  /*10320*/  IMAD R0, R0, UR4, RZ ;  /* 0x0000000400007c24 */ /* 0x000fc6000f8e02ff */
[----:B------:R-:W-:Y:S01]  /*10330*/  IADD3.X R3, R9, R3, R4, P0, !PT ;  /* 0x0000000309037210 */ /* 0x000fe200007fe404 */
[C---:B------:R-:W-:Y:S02]  /*10340*/  IMAD R5, R7.reuse, UR5, R0 ;  /* 0x0000000507057c24 */ /* 0x040fe4000f8e0200 */
[----:B------:R-:W-:Y:S01]  /*10350*/  IMAD.WIDE.U32 R2, R7, UR4, R2 ;  /* 0x0000000407027c25 */ /* 0x000fe2000f8e0002 */
[----:B------:R-:W-:-:S03]  /*10360*/  ULDC.64 UR4, c[0x0][0xba8] ;  /* 0x0002ea0000047ab9 */ /* 0x000fc60000000a00 */
[----:B------:R-:W-:Y:S01]  /*10370*/  IMAD.IADD R3, R3, 0x1, R5 ;  /* 0x0000000103037824 */ /* 0x000fe200078e0205 */
[----:B------:R-:W-:-:S04]  /*10380*/  LEA R4, P0, R2, UR4, 0x2 ;  /* 0x0000000402047c11 */ /* 0x000fc8000f8010ff */
[----:B------:R-:W-:Y:S01]  /*10390*/  LEA.HI.X R5, R2, UR5, R3, 0x2, P0 ;  /* 0x0000000502057c11 */ /* 0x000fe200080f1403 */
[----:B------:R-:W-:-:S05]  /*103a0*/  IMAD.MOV.U32 R3, RZ, RZ, -0x800000 ;  /* 0xff800000ff037424 */ /* 0x000fca00078e00ff */
[----:B------:R4:W-:Y:S01]  /*103b0*/  STG.E desc[UR12][R4.64], R3 ;  /* 0x0000000304007986 */ /* 0x0009e2000c10190c */
[----:B------:R-:W-:Y:S05]  /*103c0*/  BRA `(.L_x_965) ;  /* 0x0000004c002c7947 */ /* 0x000fea0003800000 */
.L_x_963:
        /* <DEDUP_REMOVED lines=18> */
.L_x_1047:
[----:B------:R-:W-:Y:S01]  /*104f0*/  ULDC UR7, c[0x0][0xc50] ;  /* 0x0003140000077ab9 */ /* 0x000fe20000000800 */
[----:B------:R-:W-:Y:S01]  /*10500*/  UMOV UR36, UR6 ;  /* 0x0000000600247c82 */ /* 0x000fe20008000000 */
[----:B------:R-:W-:-:S11]  /*10510*/  UISETP.NE.AND UP0, UPT, UR7, 0x1, UPT ;  /* 0x000000010700788c */ /* 0x000fd6000bf05270 */
[----:B------:R-:W-:Y:S01]  /*10520*/  @UP0 ULDC UR4, c[0x0][0xc54] ;  /* 0x0003150000040ab9 */ /* 0x000fe20000000800 */
[----:B------:R-:W-:Y:S01]  /*10530*/  @UP0 ULDC UR8, c[0x0][0xc58] ;  /* 0x0003160000080ab9 */ /* 0x000fe20000000800 */
[----:B------:R-:W-:-:S04]  /*10540*/  UIMAD.WIDE.U32 UR4, UR6, UR4, URZ ;  /* 0x00000004060472a5 */ /* 0x000fc8000f8e003f */
[----:B------:R-:W-:-:S12]  /*10550*/  @UP0 USHF.R.U32.HI UR36, URZ, UR8, UR5 ;  /* 0x000000083f240299 */ /* 0x000fd80008011605 */
.L_x_1048:
[----:B------:R-:W-:Y:S01]  /*10560*/  ISETP.GE.AND P0, PT, R18, RZ, PT ;  /* 0x000000ff1200720c */ /* 0x000fe20003f06270 */
[----:B------:R-:W-:Y:S01]  /*10570*/  UIADD3 UR44, -UR36, URZ, URZ ;  /* 0x0000003f242c7290 */ /* 0x000fe2000fffe13f */
[----:B------:R-:W-:Y:S01]  /*10580*/  IMAD.MOV.U32 R9, RZ, RZ, 0x1 ;  /* 0x00000001ff097424 */ /* 0x000fe200078e00ff */
[----:B------:R-:W-:Y:S01]  /*10590*/  MOV R3, 0x1 ;  /* 0x0000000100037802 */ /* 0x000fe20000000f00 */
[----:B------:R-:W-:Y:S01]  /*105a0*/  IMAD.MOV.U32 R0, RZ, RZ, RZ ;  /* 0x000000ffff007224 */ /* 0x000fe200078e00ff */
[----:B------:R-:W-:-:S08]  /*105b0*/  UIMAD UR44, UR7, UR44, UR6 ;  /* 0x0000002c072c72a4 */ /* 0x000fd0000f8e0206 */
[----:B------:R-:W-:Y:S05]  /*105c0*/  @!P0 BRA `(.L_x_1049) ;  /* 0x0000004400e48947 */ /* 0x000fea0003800000 */
[----:B------:R-:W0:Y:S01]  /*105d0*/  S2UR UR45, SR_CTAID.X ;  /* 0x00000000002d79c3 */ /* 0x000e220000002500 */
[----:B------:R-:W-:Y:S01]  /*105e0*/  ULDC.64 UR4, c[0x0][0x418] ;  /* 0x0001060000047ab9 */ /* 0x000fe20000000a00 */
[----:B------:R-:W-:Y:S01]  /*105f0*/  ULDC UR6, c[0x0][0x448] ;  /* 0x0001120000067ab9 */ /* 0x000fe20000000800 */
[----:B------:R-:W-:Y:S02]  /*10600*/  UISETP.NE.U32.AND UP0, UPT, UR4, URZ, UPT ;  /* 0x0000003f0400728c */ /* 0x000fe4000bf05070 */
[----:B------:R-:W-:Y:S02]  /*10610*/  UISETP.NE.AND UP1, UPT, UR6, 0x1, UPT ;  /* 0x000000010600788c */ /* 0x000fe4000bf25270 */
[----:B------:R-:W-:Y:S01]  /*10620*/  UISETP.NE.AND.EX UP0, UPT, UR5, URZ, UPT, UP0 ;  /* 0x0000003f0500728c */ /* 0x000fe2000bf05300 */
[----:B------:R-:W-:Y:S02]  /*10630*/  ULDC UR6, c[0x0][0x424] ;  /* 0x0001090000067ab9 */ /* 0x000fe40000000800 */
[----:B------:R-:W-:Y:S01]  /*10640*/  ULDC.64 UR4, c[0x0][0x9e0] ;  /* 0x0002780000047ab9 */ /* 0x000fe20000000a00 */
[----:B------:R-:W-:-:S02]  /*10650*/  USEL UR9, UR6, 0x1, UP0 ;  /* 0x0000000106097887 */ /* 0x000fc40008000000 */
[----:B------:R-:W-:Y:S01]  /*10660*/  UISETP.GE.AND UP0, UPT, UR5, 0x1, UPT ;  /* 0x000000010500788c */ /* 0x000fe2000bf06270 */
[----:B------:R-:W-:Y:S02]  /*10670*/  ULDC UR10, c[0x0][0x288] ;  /* 0x0000a200000a7ab9 */ /* 0x000fe40000000800 */
[----:B------:R-:W-:Y:S01]  /*10680*/  @UP1 ULDC UR7, c[0x0][0x44c] ;  /* 0x0001130000071ab9 */ /* 0x000fe20000000800 */
[----:B------:R-:W-:Y:S01]  /*10690*/  ULDC UR12, c[0x0][0x2f0] ;  /* 0x0000bc00000c7ab9 */ /* 0x000fe20000000800 */
[----:B------:R-:W-:Y:S01]  /*106a0*/  UIADD3 UR11, -UR10, 0x1, URZ ;  /* 0x000000010a0b7890 */ /* 0x000fe2000fffe13f */
[----:B------:R-:W-:Y:S01]  /*106b0*/  PLOP3.LUT P1, PT, PT, PT, UP0, 0x80, 0x0 ;  /* 0x000000000000781c */ /* 0x000fe20003f2f008 */
[----:B------:R-:W-:Y:S01]  /*106c0*/  UIMAD UR13, UR9, UR12, 0x3f ;  /* 0x0000003f090d74a4 */ /* 0x000fe2000f8e020c */
[----:B------:R-:W-:Y:S01]  /*106d0*/  @UP1 ULDC UR14, c[0x0][0x450] ;  /* 0x00011400000e1ab9 */ /* 0x000fe20000000800 */
[----:B------:R-:W-:Y:S02]  /*106e0*/  UIMAD UR11, UR9, UR12, UR11 ;  /* 0x0000000c090b72a4 */ /* 0x000fe4000f8e020b */
[----:B0-----:R-:W-:-:S04]  /*106f0*/  USHF.L.U32 UR45, UR45, 0x7, URZ ;  /* 0x000000072d2d7899 */ /* 0x001fc8000800063f */
[----:B------:R-:W-:-:S04]  /*10700*/  UIADD3 UR8, UR45, 0x7f, URZ ;  /* 0x0000007f2d087890 */ /* 0x000fc8000fffe03f */
[----:B------:R-:W-:-:S04]  /*10710*/  UIMAD.WIDE.U32 UR6, UR8, UR7, URZ ;  /* 0x00000007080672a5 */ /* 0x000fc8000f8e003f */
[----:B------:R-:W-:Y:S02]  /*10720*/  @UP1 USHF.R.U32.HI UR8, URZ, UR14, UR7 ;  /* 0x0000000e3f081299 */ /* 0x000fe40008011607 */
[----:B------:R-:W-:Y:S02]  /*10730*/  USHF.R.S32.HI UR7, URZ, 0x1f, UR13 ;  /* 0x0000001f3f077899 */ /* 0x000fe4000801140d */
[----:B------:R-:W-:Y:S02]  /*10740*/  UIADD3 UR6, UR11, UR8, URZ ;  /* 0x000000080b067290 */ /* 0x000fe4000fffe03f */
[----:B------:R-:W-:Y:S02]  /*10750*/  ULEA.HI UR7, UR7, UR13, URZ, 0x6 ;  /* 0x0000000d07077291 */ /* 0x000fe4000f8f303f */
[----:B------:R-:W-:Y:S02]  /*10760*/  UIADD3 UR4, UR6, UR4, URZ ;  /* 0x0000000406047290 */ /* 0x000fe4000fffe03f */
[----:B------:R-:W-:Y:S01]  /*10770*/  USHF.R.S32.HI UR43, URZ, 0x6, UR7 ;  /* 0x000000063f2b7899 */ /* 0x000fe20008011407 */
        /* <DEDUP_REMOVED lines=11> */
.L_x_1051:
[----:B------:R-:W-:-:S11]  /*10830*/  UISETP.NE.AND UP0, UPT, UR5, 0x1, UPT ;  /* 0x000000010500788c */ /* 0x000fd6000bf05270 */
[----:B------:R-:W-:Y:S02]  /*10840*/  @UP0 ULDC.64 UR14, c[0x0][0x9e8] ;  /* 0x00027a00000e0ab9 */ /* 0x000fe40000000a00 */
[----:B------:R-:W-:-:S04]  /*10850*/  UIMAD.WIDE.U32 UR6, UR8, UR14, URZ ;  /* 0x0000000e080672a5 */ /* 0x000fc8000f8e003f */
[----:B------:R-:W-:-:S12]  /*10860*/  @UP0 USHF.R.U32.HI UR8, URZ, UR15, UR7 ;  /* 0x0000000f3f080299 */ /* 0x000fd80008011607 */
.L_x_1052:
[----:B------:R-:W-:-:S04]  /*10870*/  UIMAD UR8, UR8, UR5, UR5 ;  /* 0x00000005080872a4 */ /* 0x000fc8000f8e0205 */
[----:B------:R-:W-:-:S04]  /*10880*/  UISETP.LT.AND UP0, UPT, UR4, UR8, UPT ;  /* 0x000000080400728c */ /* 0x000fc8000bf01270 */
[----:B------:R-:W-:-:S12]  /*10890*/  USEL UR4, UR4, UR8, UP0 ;  /* 0x0000000804047287 */ /* 0x000fd80008000000 */
.L_x_1050:
[----:B------:R-:W-:Y:S01]  /*108a0*/  UIADD3 UR4, UR4, 0x3f, URZ ;  /* 0x0000003f04047890 */ /* 0x000fe2000fffe03f */
[----:B------:R-:W-:Y:S01]  /*108b0*/  @UP1 ULDC UR6, c[0x0][0x44c] ;  /* 0x0001130000061ab9 */ /* 0x000fe20000000800 */
[----:B------:R-:W-:Y:S02]  /*108c0*/  @UP1 ULDC UR11, c[0x0][0x450] ;  /* 0x00011400000b1ab9 */ /* 0x000fe40000000800 */
[----:B------:R-:W-:Y:S02]  /*108d0*/  USHF.R.S32.HI UR8, URZ, 0x1f, UR4 ;  /* 0x0000001f3f087899 */ /* 0x000fe40008011404 */
[----:B------:R-:W-:Y:S02]  /*108e0*/  UIMAD.WIDE.U32 UR6, UR45, UR6, URZ ;  /* 0x000000062d0672a5 */ /* 0x000fe4000f8e003f */
[----:B------:R-:W-:Y:S02]  /*108f0*/  ULEA.HI UR8, UR8, UR4, URZ, 0x6 ;  /* 0x0000000408087291 */ /* 0x000fe4000f8f303f */
[----:B------:R-:W-:Y:S01]  /*10900*/  UIMAD UR9, UR9, UR12, -UR10 ;  /* 0x0000000c090972a4 */ /* 0x000fe2000f8e0a0a */
[----:B------:R-:W-:Y:S01]  /*10910*/  UMOV UR4, UR45 ;  /* 0x0000002d00047c82 */ /* 0x000fe20008000000 */
[----:B------:R-:W-:-:S02]  /*10920*/  USHF.R.S32.HI UR42, URZ, 0x6, UR8 ;  /* 0x000000063f2a7899 */ /* 0x000fc40008011408 */
[----:B------:R-:W-:Y:S02]  /*10930*/  @UP1 USHF.R.U32.HI UR4, URZ, UR11, UR7 ;  /* 0x0000000b3f041299 */ /* 0x000fe40008011607 */
[----:B------:R-:W-:Y:S02]  /*10940*/  UISETP.LT.AND UP0, UPT, UR43, UR42, UPT ;  /* 0x0000002a2b00728c */ /* 0x000fe4000bf01270 */
[----:B------:R-:W-:Y:S01]  /*10950*/  UIADD3 UR4, UR9, UR4, URZ ;  /* 0x0000000409047290 */ /* 0x000fe2000fffe03f */
[----:B------:R-:W-:Y:S01]  /*10960*/  ULDC UR8, c[0x0][0x9dc] ;  /* 0x0002770000087ab9 */ /* 0x000fe20000000800 */
        /* <DEDUP_REMOVED lines=13> */
.L_x_1054:
[----:B------:R-:W-:-:S11]  /*10a40*/  UISETP.NE.AND UP0, UPT, UR5, 0x1, UPT ;  /* 0x000000010500788c */ /* 0x000fd6000bf05270 */
[----:B------:R-:W-:Y:S02]  /*10a50*/  @UP0 ULDC.64 UR10, c[0x0][0x9e8] ;  /* 0x00027a00000a0ab9 */ /* 0x000fe40000000a00 */
[----:B------:R-:W-:-:S04]  /*10a60*/  UIMAD.WIDE.U32 UR6, UR4, UR10, URZ ;  /* 0x0000000a040672a5 */ /* 0x000fc8000f8e003f */
[----:B------:R-:W-:-:S12]  /*10a70*/  @UP0 USHF.R.U32.HI UR4, URZ, UR11, UR7 ;  /* 0x0000000b3f040299 */ /* 0x000fd80008011607 */
.L_x_1055:
[----:B------:R-:W-:-:S04]  /*10a80*/  UIMAD UR4, UR4, UR5, URZ ;  /* 0x00000005040472a4 */ /* 0x000fc8000f8e023f */
[----:B------:R-:W-:-:S04]  /*10a90*/  UISETP.LT.AND UP0, UPT, UR8, UR4, UPT ;  /* 0x000000040800728c */ /* 0x000fc8000bf01270 */
[----:B------:R-:W-:-:S12]  /*10aa0*/  USEL UR8, UR8, UR4, !UP0 ;  /* 0x0000000408087287 */ /* 0x000fd8000c000000 */
.L_x_1053:
        /* <DEDUP_REMOVED lines=13> */
[----:B------:R-:W-:Y:S01]  /*10b80*/  IMAD.U32 R3, RZ, RZ, UR10 ;  /* 0x0000000aff037e24 */ /* 0x000fe2000f8e00ff */
[----:B------:R-:W-:-:S04]  /*10b90*/  UIADD3 UR4, UR10, -0x1, UR12 ;  /* 0xffffffff0a047890 */ /* 0x000fc8000fffe00c */
[-C--:B------:R-:W-:Y:S01]  /*10ba0*/  IABS R0, R3.reuse ;  /* 0x0000000300007213 */ /* 0x080fe20000000000 */
[----:B------:R-:W-:Y:S01]  /*10bb0*/  UIADD3 UR6, -UR40, UR4, URZ ;  /* 0x0000000428067290 */ /* 0x000fe2000fffe13f */
[----:B------:R-:W-:Y:S02]  /*10bc0*/  IABS R3, R3 ;  /* 0x0000000300037213 */ /* 0x000fe40000000000 */
[----:B------:R-:W-:Y:S01]  /*10bd0*/  R2UR UR11, R0 ;  /* 0x00000000000b72ca */ /* 0x000fe200000e0000 */
[----:B------:R-:W-:Y:S02]  /*10be0*/  UMOV UR4, URZ ;  /* 0x0000003f00047c82 */ /* 0x000fe40008000000 */
[----:B------:R-:W-:-:S05]  /*10bf0*/  IMAD.MOV R3, RZ, RZ, -R3 ;  /* 0x000000ffff037224 */ /* 0x000fca00078e0a03 */
[----:B------:R-:W-:-:S05]  /*10c00*/  R2UR UR9, R3 ;  /* 0x00000000030972ca */ /* 0x000fca00000e0000 */
[----:B------:R-:W0:Y:S08]  /*10c10*/  I2F.RP R0, UR11 ;  /* 0x0000000b00007d06 */ /* 0x000e300008209400 */
[----:B0-----:R-:W0:Y:S02]  /*10c20*/  MUFU.RCP R0, R0 ;  /* 0x0000000000007308 */ /* 0x001e240000001000 */
[----:B0-----:R-:W-:Y:S01]  /*10c30*/  VIADD R2, R0, 0xffffffe ;  /* 0x0ffffffe00027836 */ /* 0x001fe20000000000 */
[----:B------:R-:W-:Y:S01]  /*10c40*/  IABS R0, UR6 ;  /* 0x0000000600007c13 */ /* 0x000fe20008000000 */
[----:B------:R-:W-:-:S03]  /*10c50*/  ULOP3.LUT UR6, UR6, UR10, URZ, 0x3c, !UPT ;  /* 0x0000000a06067292 */ /* 0x000fc6000f8e3c3f */
[----:B------:R-:W-:Y:S01]  /*10c60*/  R2UR UR8, R0 ;  /* 0x00000000000872ca */ /* 0x000fe200000e0000 */
[----:B------:R-:W0:Y:S02]  /*10c70*/  F2I.FTZ.U32.TRUNC.NTZ R2, R2 ;  /* 0x0000000200027305 */ /* 0x000e24000021f000 */
[----:B0-----:R-:W-:-:S13]  /*10c80*/  R2UR UR5, R2 ;  /* 0x00000000020572ca */ /* 0x001fda00000e0000 */
[----:B------:R-:W-:-:S04]  /*10c90*/  UIADD3 UR7, URZ, -UR5, URZ ;  /* 0x800000053f077290 */ /* 0x000fc8000fffe03f */
[----:B------:R-:W-:-:S04]  /*10ca0*/  UIMAD UR7, UR7, UR11, URZ ;  /* 0x0000000b070772a4 */ /* 0x000fc8000f8e023f */
[----:B------:R-:W-:-:S04]  /*10cb0*/  UIMAD.WIDE.U32 UR4, UR5, UR7, UR4 ;  /* 0x00000007050472a5 */ /* 0x000fc8000f8e0004 */
[----:B------:R-:W-:-:S04]  /*10cc0*/  UIMAD.WIDE.U32 UR4, UR5, UR8, URZ ;  /* 0x00000008050472a5 */ /* 0x000fc8000f8e003f */
[----:B------:R-:W-:-:S04]  /*10cd0*/  UIMAD UR4, UR5, UR9, UR8 ;  /* 0x00000009050472a4 */ /* 0x000fc8000f8e0208 */
[----:B------:R-:W-:-:S11]  /*10ce0*/  UISETP.GT.U32.AND UP1, UPT, UR11, UR4, UPT ;  /* 0x000000040b00728c */ /* 0x000fd6000bf24070 */
[----:B------:R-:W-:Y:S02]  /*10cf0*/  @!UP1 UIADD3 UR4, UR4, -UR11, URZ ;  /* 0x8000000b04049290 */ /* 0x000fe4000fffe03f */
[----:B------:R-:W-:Y:S02]  /*10d00*/  @!UP1 UIADD3 UR5, UR5, 0x1, URZ ;  /* 0x0000000105059890 */ /* 0x000fe4000fffe03f */
[----:B------:R-:W-:Y:S02]  /*10d10*/  UISETP.GE.U32.AND UP0, UPT, UR4, UR11, UPT ;  /* 0x0000000b0400728c */ /* 0x000fe4000bf06070 */
[----:B------:R-:W-:-:S09]  /*10d20*/  UISETP.GE.AND UP1, UPT, UR6, URZ, UPT ;  /* 0x0000003f0600728c */ /* 0x000fd2000bf26270 */
[----:B------:R-:W-:Y:S02]  /*10d30*/  @UP0 UIADD3 UR5, UR5, 0x1, URZ ;  /* 0x0000000105050890 */ /* 0x000fe4000fffe03f */
[----:B------:R-:W-:Y:S02]  /*10d40*/  UISETP.NE.AND UP0, UPT, UR10, URZ, UPT ;  /* 0x0000003f0a00728c */ /* 0x000fe4000bf05270 */
[----:B------:R-:W-:-:S09]  /*10d50*/  @!UP1 UIADD3 UR5, -UR5, URZ, URZ ;  /* 0x0000003f05059290 */ /* 0x000fd2000fffe13f */
[----:B------:R-:W-:-:S07]  /*10d60*/  @!UP0 ULOP3.LUT UR5, URZ, UR10, URZ, 0x33, !UPT ;  /* 0x0000000a3f058292 */ /* 0x000fce000f8e333f */
[----:B------:R-:W-:-:S05]  /*10d70*/  UMOV UR41, UR5 ;  /* 0x0000000500297c82 */ /* 0x000fca0008000000 */
.L_x_1056:
[----:B------:R-:W-:Y:S01]  /*10d80*/  UIMAD UR39, UR44, UR41, UR40 ;  /* 0x000000292c2772a4 */ /* 0x000fe2000f8e0228 */
[----:B------:R-:W-:Y:S02]  /*10d90*/  IMAD.U32 R0, RZ, RZ, UR12 ;  /* 0x0000000cff007e24 */ /* 0x000fe4000f8e00ff */
[----:B------:R-:W-:-:S03]  /*10da0*/  IMAD.MOV.U32 R9, RZ, RZ, 0x1 ;  /* 0x00000001ff097424 */ /* 0x000fc600078e00ff */
[----:B------:R-:W-:-:S05]  /*10db0*/  IMAD.U32 R3, RZ, RZ, UR39 ;  /* 0x00000027ff037e24 */ /* 0x000fca000f8e00ff */
[----:B------:R-:W-:Y:S01]  /*10dc0*/  VIADDMNMX R17, R3, UR41, R0, PT ;  /* 0x0000002903117c46 */ /* 0x000fe2000b800100 */
[----:B------:R-:W-:Y:S01]  /*10dd0*/  IMAD.MOV.U32 R3, RZ, RZ, 0x1 ;  /* 0x00000001ff037424 */ /* 0x000fe200078e00ff */
[----:B------:R-:W-:Y:S02]  /*10de0*/  MOV R0, RZ ;  /* 0x000000ff00007202 */ /* 0x000fe40000000f00 */
[----:B------:R-:W-:Y:S01]  /*10df0*/  ISETP.GT.AND P0, PT, R17, UR39, PT ;  /* 0x0000002711007c0c */ /* 0x000fe2000bf04270 */
[----:B------:R0:W-:-:S12]  /*10e00*/  STL [R1+0x8], R17 ;  /* 0x0000081101007387 */ /* 0x0001d80000100800 */
[----:B0-----:R-:W-:Y:S05]  /*10e10*/  @!P0 BRA `(.L_x_1049) ;  /* 0x0000003c00d08947 */ /* 0x001fea0003800000 */
        /* <DEDUP_REMOVED lines=14> */
[----:B------:R-:W-:Y:S02]  /*10f00*/  IMAD.U32 R5, RZ, RZ, UR7 ;  /* 0x00000007ff057e24 */ /* 0x000fe4000f8e00ff */
[----:B------:R-:W-:Y:S02]  /*10f10*/  IMAD.U32 R6, RZ, RZ, UR8 ;  /* 0x00000008ff067e24 */ /* 0x000fe4000f8e00ff */
[----:B------:R-:W-:-:S02]  /*10f20*/  IMAD.U32 R10, RZ, RZ, UR4 ;  /* 0x00000004ff0a7e24 */ /* 0x000fc4000f8e00ff */
[----:B------:R-:W-:Y:S02]  /*10f30*/  IMAD.U32 R11, RZ, RZ, UR5 ;  /* 0x00000005ff0b7e24 */ /* 0x000fe4000f8e00ff */
[----:B------:R-:W-:Y:S02]  /*10f40*/  IMAD.MOV.U32 R8, RZ, RZ, 0x70 ;  /* 0x00000070ff087424 */ /* 0x000fe400078e00ff */
[----:B------:R-:W-:Y:S02]  /*10f50*/  IMAD.MOV.U32 R12, RZ, RZ, 0x1 ;  /* 0x00000001ff0c7424 */ /* 0x000fe400078e00ff */
[----:B------:R-:W-:-:S07]  /*10f60*/  IMAD.MOV.U32 R13, RZ, RZ, RZ ;  /* 0x000000ffff0d7224 */ /* 0x000fce00078e00ff */
[----:B------:R-:W-:-:S07]  /*10f70*/  LEPC R20, `(.L_x_1057) ;  /* 0x000000001014794e */ /* 0x000fce0000000000 */
[----:B0-----:R-:W-:Y:S05]  /*10f80*/  CALL.ABS.NOINC R2 ;  /* 0x0000000002007343 */ /* 0x001fea0003c00000 */
.L_x_1057:
        /* <DEDUP_REMOVED lines=11> */
[----:B------:R-:W-:Y:S01]  /*11040*/  MOV R8, 0x70 ;  /* 0x0000007000087802 */ /* 0x000fe20000000f00 */
[----:B------:R-:W-:Y:S02]  /*11050*/  IMAD.U32 R6, RZ, RZ, UR8 ;  /* 0x00000008ff067e24 */ /* 0x000fe4000f8e00ff */
[----:B------:R-:W-:-:S02]  /*11060*/  IMAD.U32 R7, RZ, RZ, UR9 ;  /* 0x00000009ff077e24 */ /* 0x000fc4000f8e00ff */
[----:B------:R-:W-:Y:S02]  /*11070*/  IMAD.U32 R10, RZ, RZ, UR4 ;  /* 0x00000004ff0a7e24 */ /* 0x000fe4000f8e00ff */
[----:B------:R-:W-:Y:S02]  /*11080*/  IMAD.U32 R11, RZ, RZ, UR5 ;  /* 0x00000005ff0b7e24 */ /* 0x000fe4000f8e00ff */
[----:B------:R-:W-:Y:S02]  /*11090*/  IMAD.MOV.U32 R12, RZ, RZ, 0x1 ;  /* 0x00000001ff0c7424 */ /* 0x000fe400078e00ff */
[----:B0-----:R-:W-:-:S07]  /*110a0*/  IMAD.MOV.U32 R13, RZ, RZ, RZ ;  /* 0x000000ffff0d7224 */ /* 0x001fce00078e00ff */
[----:B------:R-:W-:-:S07]  /*110b0*/  LEPC R20, `(.L_x_1059) ;  /* 0x000000001014794e */ /* 0x000fce0000000000 */
[----:B-1----:R-:W-:Y:S05]  /*110c0*/  CALL.ABS.NOINC R2 ;  /* 0x0000000002007343 */ /* 0x002fea0003c00000 */
.L_x_1059:
[----:B------:R0:W1:Y:S01]  /*110d0*/  LDC.64 R2, c[0x4][R16] ;  /* 0x0100000010027b82 */ /* 0x0000620000000a00 */
[----:B------:R-:W-:Y:S01]  /*110e0*/  ULDC.64 UR6, c[0x4][0x1b8] ;  /* 0x01006e0000067ab9 */ /* 0x000fe20000000a00 */
[----:B------:R-:W-:Y:S01]  /*110f0*/  ULDC.64 UR8, c[0x4][0x1c0] ;  /* 0x0100700000087ab9 */ /* 0x000fe20000000a00 */
[----:B------:R-:W-:Y:S01]  /*11100*/  ULDC.64 UR4, c[0x4][0x150] ;  /* 0x0100540000047ab9 */ /* 0x000fe20000000a00 */
[----:B------:R-:W-:Y:S01]  /*11110*/  IMAD.U32 R4, RZ, RZ, UR6 ;  /* 0x00000006ff047e24 */ /* 0x000fe2000f8e00ff */
[----:B------:R-:W-:Y:S01]  /*11120*/  MOV R7, UR9 ;  /* 0x0000000900077c02 */ /* 0x000fe20008000f00 */
        /* <DEDUP_REMOVED lines=9> */
.L_x_1058:
        /* <DEDUP_REMOVED lines=8> */
[----:B------:R-:W-:Y:S01]  /*11240*/  IADD3 R17, R17, -0x1, RZ ;  /* 0xffffffff11117810 */ /* 0x000fe20007ffe0ff */
        /* <DEDUP_REMOVED lines=12> */
.L_x_1151:
        /* <DEDUP_REMOVED lines=8> */
.L_x_1154:
[----:B------:R-:W-:Y:S05]  /*11390*/  @!P6 BRA `(.L_x_1061) ;  /* 0x000000040020e947 */ /* 0x000fea0003800000 */
[----:B------:R-:W-:Y:S01]  /*113a0*/  IMAD.MOV.U32 R16, RZ, RZ, R18 ;  /* 0x000000ffff107224 */ /* 0x000fe200078e0012 */
[----:B------:R-:W-:Y:S06]  /*113b0*/  @!P1 BRA `(.L_x_1063) ;  /* 0x00000000004c9947 */ /* 0x000fec0003800000 */
[----:B------:R-:W1:Y:S01]  /*113c0*/  LDC R6, c[0x0][0x43c] ;  /* 0x00010f00ff067b82 */ /* 0x000e620000000800 */
[----:B0-----:R-:W-:Y:S01]  /*113d0*/  IMAD.MOV.U32 R0, RZ, RZ, R17 ;  /* 0x000000ffff007224 */ /* 0x001fe200078e0011 */
[----:B------:R-:W-:Y:S01]  /*113e0*/  ULDC.64 UR4, c[0x0][0x428] ;  /* 0x00010a0000047ab9 */ /* 0x000fe20000000a00 */
[----:B------:R-:W-:Y:S01]  /*113f0*/  ULDC.64 UR6, c[0x0][0x208] ;  /* 0x0000820000067ab9 */ /* 0x000fe20000000a00 */
[----:B------:R-:W-:-:S04]  /*11400*/  IMAD R7, R19, UR4, RZ ;  /* 0x0000000413077c24 */ /* 0x000fc8000f8e02ff */
[----:B------:R-:W-:Y:S01]  /*11410*/  IMAD R7, R18, UR5, R7 ;  /* 0x0000000512077c24 */ /* 0x000fe2000f8e0207 */
[----:B-1----:R-:W-:-:S13]  /*11420*/  ISETP.NE.AND P0, PT, R6, 0x1, PT ;  /* 0x000000010600780c */ /* 0x002fda0003f05270 */
[----:B------:R-:W0:Y:S02]  /*11430*/  @P0 LDC.64 R4, c[0x0][0x440] ;  /* 0x00011000ff040b82 */ /* 0x000e240000000a00 */
[----:B0-----:R-:W-:-:S05]  /*11440*/  @P0 IMAD.HI.U32 R4, R17, R4, RZ ;  /* 0x0000000411040227 */ /* 0x001fca00078e00ff */
[----:B------:R-:W-:-:S04]  /*11450*/  @P0 SHF.R.U32.HI R0, RZ, R5, R4 ;  /* 0x00000005ff000219 */ /* 0x000fc80000011604 */
[--C-:B------:R-:W-:Y:S01]  /*11460*/  SHF.R.S32.HI R5, RZ, 0x1f, R0.reuse ;  /* 0x0000001fff057819 */ /* 0x100fe20000011400 */
[----:B------:R-:W-:-:S04]  /*11470*/  IMAD.MOV.U32 R4, RZ, RZ, R0 ;  /* 0x000000ffff047224 */ /* 0x000fc800078e0000 */
[----:B------:R-:W-:-:S04]  /*11480*/  IMAD.WIDE.U32 R4, R18, UR4, R4 ;  /* 0x0000000412047c25 */ /* 0x000fc8000f8e0004 */
[----:B------:R-:W-:Y:S01]  /*11490*/  IMAD.IADD R5, R5, 0x1, R7 ;  /* 0x0000000105057824 */ /* 0x000fe200078e0207 */
[----:B------:R-:W-:-:S04]  /*114a0*/  LEA R2, P0, R4, R2, 0x2 ;  /* 0x0000000204027211 */ /* 0x000fc800078010ff */
[----:B------:R-:W-:-:S05]  /*114b0*/  LEA.HI.X R3, R4, R3, R5, 0x2, P0 ;  /* 0x0000000304037211 */ /* 0x000fca00000f1405 */
[----:B------:R1:W5:Y:S01]  /*114c0*/  LDG.E R16, desc[UR6][R2.64] ;  /* 0x0000000602107981 */ /* 0x000362000c1e1900 */
[----:B------:R-:W-:-:S04]  /*114d0*/  IMAD.MOV R0, RZ, RZ, -R0 ;  /* 0x000000ffff007224 */ /* 0x000fc800078e0a00 */
[----:B------:R-:W-:-:S07]  /*114e0*/  IMAD R17, R6, R0, R17 ;  /* 0x0000000006117224 */ /* 0x000fce00078e0211 */
.L_x_1063:
[----:B0-----:R-:W-:Y:S01]  /*114f0*/  MOV R0, 0x1 ;  /* 0x0000000100007802 */ /* 0x001fe20000000f00 */
[----:B------:R-:W1:Y:S03]  /*11500*/  S2R R8, SR_TID.X ;  /* 0x0000000000087919 */ /* 0x000e660000002100 */
[----:B------:R-:W-:-:S04]  /*11510*/  SHF.L.U32 R0, R0, 0x1f, RZ ;  /* 0x0000001f00007819 */ /* 0x000fc800000006ff */
[----:B------:R-:W0:Y:S01]  /*11520*/  SYNCS.PHASECHK.TRANS64.TRYWAIT P0, [UR38+0x30840], R0 ;  /* 0x03084000ff0075a7 */ /* 0x000e220008000166 */
[----:B-1----:R-:W-:-:S04]  /*11530*/  LOP3.LUT R2, R8, 0x7f, RZ, 0xc0, !PT ;  /* 0x0000007f08027812 */ /* 0x002fc800078ec0ff */
[----:B------:R-:W-:Y:S01]  /*11540*/  ISETP.NE.AND P1, PT, R2, RZ, PT ;  /* 0x000000ff0200720c */ /* 0x000fe20003f25270 */
[----:B0-----:R-:W-:-:S12]  /*11550*/  @!P0 BRA `(.L_x_1064) ;  /* 0x0000003c00f08947 */ /* 0x001fd80003800000 */
.L_x_1155:
[----:B------:R-:W-:Y:S05]  /*11560*/  @P1 BRA `(.L_x_1065) ;  /* 0x0000000000181947 */ /* 0x000fea0003800000 */
[----:B------:R-:W1:Y:S01]  /*11570*/  S2R R2, SR_TID.X ;  /* 0x0000000000027919 */ /* 0x000e620000002100 */
[----:B0-----:R-:W-:-:S04]  /*11580*/  IMAD.MOV.U32 R0, RZ, RZ, 0x8000 ;  /* 0x00008000ff007424 */ /* 0x001fc800078e00ff */
[----:B------:R2:W-:Y:S01]  /*11590*/  SYNCS.ARRIVE.TRANS64 RZ, [UR38+0x30830], R0 ;  /* 0x03083000ffff79a7 */ /* 0x0005e20008000026 */
[----:B-1----:R-:W-:-:S13]  /*115a0*/  LOP3.LUT P0, RZ, R2, 0x1f, RZ, 0xc0, !PT ;  /* 0x0000001f02ff7812 */ /* 0x002fda000780c0ff */
[----:B--2---:R-:W-:Y:S05]  /*115b0*/  @!P0 BRA `(.L_x_1065) ;  /* 0x0000000000048947 */ /* 0x004fea0003800000 */
[----:B------:R-:W-:Y:S01]  /*115c0*/  BPT.TRAP 0x1 ;  /* 0x000000040000795c */ /* 0x000fe20000300000 */
.L_x_1065:
        /* <DEDUP_REMOVED lines=10> */
[----:B------:R-:W-:Y:S01]  /*11670*/  USHF.L.U32 UR11, UR11, 0x6, URZ ;  /* 0x000000060b0b7899 */ /* 0x000fe2000800063f */
        /* <DEDUP_REMOVED lines=26> */
.L_x_1061:
        /* <DEDUP_REMOVED lines=21> */
[----:B01----:R-:W-:Y:S05]  /*11970*/  CALL.ABS.NOINC R2 ;  /* 0x0000000002007343 */ /* 0x003fea0003c00000 */
.L_x_1066:
[----:B------:R-:W1:Y:S01]  /*11980*/  LDC R6, c[0x0][0x448] ;  /* 0x00011200ff067b82 */ /* 0x000e620000000800 */
[----:B------:R-:W2:Y:S01]  /*11990*/  S2R R11, SR_TID.X ;  /* 0x00000000000b7919 */ /* 0x000ea20000002100 */
[----:B------:R-:W-:Y:S01]  /*119a0*/  USHF.R.S32.HI UR4, URZ, 0x1f, UR36 ;  /* 0x0000001f3f047899 */ /* 0x000fe20008011424 */
[----:B------:R-:W-:Y:S01]  /*119b0*/  ULDC.64 UR8, c[0x0][0x2d8] ;  /* 0x0000b60000087ab9 */ /* 0x000fe20000000a00 */
[----:B------:R-:W3:Y:S02]  /*119c0*/  S2R R10, SR_CTAID.Z ;  /* 0x00000000000a7919 */ /* 0x000ee40000002700 */
[----:B------:R-:W-:Y:S02]  /*119d0*/  UIMAD UR6, UR4, UR8, URZ ;  /* 0x00000008040672a4 */ /* 0x000fe4000f8e023f */
[----:B------:R-:W-:Y:S02]  /*119e0*/  UIMAD.WIDE.U32 UR4, UR36, UR8, URZ ;  /* 0x00000008240472a5 */ /* 0x000fe4000f8e003f */
[----:B------:R-:W-:-:S04]  /*119f0*/  UIMAD UR6, UR36, UR9, UR6 ;  /* 0x00000009240672a4 */ /* 0x000fc8000f8e0206 */
[----:B------:R-:W-:Y:S01]  /*11a00*/  UIADD3 UR5, UR5, UR6, URZ ;  /* 0x0000000605057290 */ /* 0x000fe2000fffe03f */
[----:B-1----:R-:W-:Y:S02]  /*11a10*/  ISETP.NE.AND P0, PT, R6, 0x1, PT ;  /* 0x000000010600780c */ /* 0x002fe40003f05270 */
[C---:B--2---:R-:W-:Y:S02]  /*11a20*/  LOP3.LUT R9, R11.reuse, 0x7f, RZ, 0xc0, !PT ;  /* 0x0000007f0b097812 */ /* 0x044fe400078ec0ff */
[----:B------:R-:W-:-:S09]  /*11a30*/  SHF.L.U32 R3, R11, 0x4, RZ ;  /* 0x000000040b037819 */ /* 0x000fd200000006ff */
[----:B------:R-:W1:Y:S01]  /*11a40*/  @P0 LDC R5, c[0x0][0x44c] ;  /* 0x00011300ff050b82 */ /* 0x000e620000000800 */
[----:B0-----:R-:W-:Y:S01]  /*11a50*/  SHF.R.U32.HI R0, RZ, 0x3, R9 ;  /* 0x00000003ff007819 */ /* 0x001fe20000011609 */
[----:B------:R-:W-:-:S03]  /*11a60*/  IMAD.SHL.U32 R9, R9, 0x8, RZ ;  /* 0x0000000809097824 */ /* 0x000fc600078e00ff */
[----:B------:R-:W-:-:S03]  /*11a70*/  LOP3.LUT R3, R0, 0x70, R3, 0xf8, !PT ;  /* 0x0000007000037812 */ /* 0x000fc600078ef803 */
[----:B------:R-:W0:Y:S02]  /*11a80*/  @P0 LDC R7, c[0x0][0x450] ;  /* 0x00011400ff070b82 */ /* 0x000e240000000800 */
[----:B------:R-:W-:-:S06]  /*11a90*/  VIADD R4, R3, UR45 ;  /* 0x0000002d03047c36 */ /* 0x000fcc0008000000 */
[----:B------:R-:W2:Y:S01]  /*11aa0*/  LDC.64 R2, c[0x0][0x2e0] ;  /* 0x0000b800ff027b82 */ /* 0x000ea20000000a00 */
[----:B-1----:R-:W-:-:S04]  /*11ab0*/  @P0 IMAD.HI.U32 R8, R4, R5, RZ ;  /* 0x0000000504080227 */ /* 0x002fc800078e00ff */
[----:B------:R-:W-:Y:S01]  /*11ac0*/  IMAD.MOV.U32 R5, RZ, RZ, R4 ;  /* 0x000000ffff057224 */ /* 0x000fe200078e0004 */
[----:B0-----:R-:W-:Y:S02]  /*11ad0*/  @P0 SHF.R.U32.HI R5, RZ, R7, R8 ;  /* 0x00000007ff050219 */ /* 0x001fe40000011608 */
[----:B---3--:R-:W-:-:S05]  /*11ae0*/  SHF.R.S32.HI R7, RZ, 0x1f, R10 ;  /* 0x0000001fff077819 */ /* 0x008fca000001140a */
[----:B--2---:R-:W-:-:S04]  /*11af0*/  IMAD R8, R7, R2, RZ ;  /* 0x0000000207087224 */ /* 0x004fc800078e02ff */
[C---:B------:R-:W-:Y:S01]  /*11b00*/  IMAD R7, R10.reuse, R3, R8 ;  /* 0x000000030a077224 */ /* 0x040fe200078e0208 */
[----:B------:R-:W-:Y:S01]  /*11b10*/  SHF.R.S32.HI R8, RZ, 0x1f, R5 ;  /* 0x0000001fff087819 */ /* 0x000fe20000011405 */
[----:B------:R-:W-:Y:S01]  /*11b20*/  IMAD.WIDE.U32 R2, R10, R2, UR4 ;  /* 0x000000040a027e25 */ /* 0x000fe2000f8e0002 */
[----:B------:R-:W-:-:S03]  /*11b30*/  ULDC.64 UR4, c[0x0][0x2d0] ;  /* 0x0000b40000047ab9 */ /* 0x000fc60000000a00 */
[----:B------:R-:W-:Y:S02]  /*11b40*/  IMAD.IADD R3, R3, 0x1, R7 ;  /* 0x0000000103037824 */ /* 0x000fe400078e0207 */
[----:B------:R-:W-:Y:S02]  /*11b50*/  IMAD.MOV R7, RZ, RZ, -R5 ;  /* 0x000000ffff077224 */ /* 0x000fe400078e0a05 */
[----:B------:R-:W-:Y:S02]  /*11b60*/  IMAD R8, R8, UR4, RZ ;  /* 0x0000000408087c24 */ /* 0x000fe4000f8e02ff */
[----:B------:R-:W-:Y:S02]  /*11b70*/  IMAD R4, R6, R7, R4 ;  /* 0x0000000706047224 */ /* 0x000fe400078e0204 */
[C---:B------:R-:W-:Y:S02]  /*11b80*/  IMAD R7, R5.reuse, UR5, R8 ;  /* 0x0000000505077c24 */ /* 0x040fe4000f8e0208 */
[----:B------:R-:W-:Y:S01]  /*11b90*/  IMAD.WIDE.U32 R2, R5, UR4, R2 ;  /* 0x0000000405027c25 */ /* 0x000fe2000f8e0002 */
[----:B------:R-:W-:Y:S01]  /*11ba0*/  SHF.R.S32.HI R5, RZ, 0x1f, R4 ;  /* 0x0000001fff057819 */ /* 0x000fe20000011404 */
[----:B------:R-:W-:-:S03]  /*11bb0*/  ULDC.64 UR4, c[0x0][0x2c8] ;  /* 0x0000b20000047ab9 */ /* 0x000fc60000000a00 */
[----:B------:R-:W-:Y:S01]  /*11bc0*/  IADD3 R3, R3, R7, RZ ;  /* 0x0000000703037210 */ /* 0x000fe20007ffe0ff */
[----:B------:R-:W-:-:S04]  /*11bd0*/  IMAD R5, R5, UR4, RZ ;  /* 0x0000000405057c24 */ /* 0x000fc8000f8e02ff */
[C---:B------:R-:W-:Y:S02]  /*11be0*/  IMAD R5, R4.reuse, UR5, R5 ;  /* 0x0000000504057c24 */ /* 0x040fe4000f8e0205 */
[----:B------:R-:W-:Y:S01]  /*11bf0*/  IMAD.WIDE.U32 R2, R4, UR4, R2 ;  /* 0x0000000404027c25 */ /* 0x000fe2000f8e0002 */
[----:B------:R-:W-:-:S03]  /*11c00*/  ULDC.64 UR4, c[0x0][0x280] ;  /* 0x0000a00000047ab9 */ /* 0x000fc60000000a00 */
[----:B------:R-:W-:Y:S01]  /*11c10*/  IMAD.IADD R7, R3, 0x1, R5 ;  /* 0x0000000103077824 */ /* 0x000fe200078e0205 */
[----:B------:R-:W-:Y:S01]  /*11c20*/  LEA R8, P0, R2, UR4, 0x1 ;  /* 0x0000000402087c11 */ /* 0x000fe2000f8008ff */
[----:B------:R-:W-:-:S03]  /*11c30*/  ULDC UR4, c[0x0][0x2b8] ;  /* 0x0000ae0000047ab9 */ /* 0x000fc60000000800 */
[----:B------:R-:W-:Y:S01]  /*11c40*/  LEA.HI.X R7, R2, UR5, R7, 0x1, P0 ;  /* 0x0000000502077c11 */ /* 0x000fe200080f0c07 */
[----:B------:R-:W-:-:S05]  /*11c50*/  IMAD.SHL.U32 R2, R11, 0x8, RZ ;  /* 0x000000080b027824 */ /* 0x000fca00078e00ff */
[C---:B------:R-:W-:Y:S02]  /*11c60*/  LOP3.LUT R3, R2.reuse, 0x1c0, RZ, 0xc0, !PT ;  /* 0x000001c002037812 */ /* 0x040fe400078ec0ff */
[----:B------:R-:W-:Y:S02]  /*11c70*/  LOP3.LUT R10, R2, 0x38, RZ, 0xc0, !PT ;  /* 0x00000038020a7812 */ /* 0x000fe400078ec0ff */
[----:B------:R-:W-:Y:S02]  /*11c80*/  LOP3.LUT R3, R3, 0x38, R2, 0xf8, !PT ;  /* 0x0000003803037812 */ /* 0x000fe400078ef802 */
[C---:B------:R-:W-:Y:S02]  /*11c90*/  LOP3.LUT R2, R10.reuse, 0x40, RZ, 0xfc, !PT ;  /* 0x000000400a027812 */ /* 0x040fe400078efcff */
[----:B------:R-:W-:Y:S02]  /*11ca0*/  ISETP.GE.AND P4, PT, R10, UR4, PT ;  /* 0x000000040a007c0c */ /* 0x000fe4000bf86270 */
[----:B------:R-:W-:-:S02]  /*11cb0*/  ISETP.GE.AND P2, PT, R2, UR4, PT ;  /* 0x0000000402007c0c */ /* 0x000fc4000bf46270 */
[----:B------:R-:W-:-:S04]  /*11cc0*/  LOP3.LUT R2, R10, 0x80, RZ, 0xfc, !PT ;  /* 0x000000800a027812 */ /* 0x000fc800078efcff */
[----:B------:R-:W-:Y:S02]  /*11cd0*/  ISETP.GE.AND P1, PT, R2, UR4, PT ;  /* 0x0000000402007c0c */ /* 0x000fe4000bf26270 */
[----:B------:R-:W-:-:S04]  /*11ce0*/  LOP3.LUT R2, R10, 0xc0, RZ, 0xfc, !PT ;  /* 0x000000c00a027812 */ /* 0x000fc800078efcff */
[----:B------:R-:W-:Y:S01]  /*11cf0*/  ISETP.GE.AND P0, PT, R2, UR4, PT ;  /* 0x0000000402007c0c */ /* 0x000fe2000bf06270 */
[----:B------:R-:W-:Y:S01]  /*11d00*/  UMOV UR4, 0xffffffff ;  /* 0xffffffff00047882 */ /* 0x000fe20000000000 */
[----:B------:R-:W-:-:S04]  /*11d10*/  LOP3.LUT R2, R3, 0x38, R11, 0x78, !PT ;  /* 0x0000003803027812 */ /* 0x000fc800078e780b */
[----:B------:R-:W-:Y:S01]  /*11d20*/  LOP3.LUT R9, R2, 0x200, R9, 0xf8, !PT ;  /* 0x0000020002097812 */ /* 0x000fe200078ef809 */
[----:B------:R-:W-:Y:S06]  /*11d30*/  BRA.DIV UR4, `(.L_x_1067) ;  /* 0x0000003a04107947 */ /* 0x000fec000b800000 */
[----:B------:R-:W0:Y:S01]  /*11d40*/  SHFL.IDX PT, R2, R7, RZ, 0x181f ;  /* 0x00181fff07027589 */ /* 0x000e2200000e0000 */
[----:B------:R-:W-:Y:S01]  /*11d50*/  ULDC UR4, c[0x0][0x288] ;  /* 0x0000a20000047ab9 */ /* 0x000fe20000000800 */
[----:B------:R-:W-:Y:S01]  /*11d60*/  VIADD R0, R0, UR45 ;  /* 0x0000002d00007c36 */ /* 0x000fe20008000000 */
[----:B------:R-:W-:Y:S01]  /*11d70*/  ULDC.64 UR6, c[0x0][0x208] ;  /* 0x0000820000067ab9 */ /* 0x000fe20000000a00 */
[----:B------:R-:W1:Y:S01]  /*11d80*/  SHFL.IDX PT, R14, R8, RZ, 0x181f ;  /* 0x00181fff080e7589 */ /* 0x000e6200000e0000 */
[----:B------:R-:W-:Y:S02]  /*11d90*/  IMAD R6, R6, UR4, RZ ;  /* 0x0000000406067c24 */ /* 0x000fe4000f8e02ff */
[C---:B------:R-:W-:Y:S01]  /*11da0*/  VIADD R11, R0.reuse, 0x10 ;  /* 0x00000010000b7836 */ /* 0x040fe20000000000 */
[----:B------:R-:W-:Y:S02]  /*11db0*/  SHFL.IDX PT, R5, R7, 0x1, 0x181f ;  /* 0x00381f0007057f89 */ /* 0x000fe400000e0000 */
[----:B------:R-:W-:-:S02]  /*11dc0*/  ISETP.GE.AND P3, PT, R0, R6, PT ;  /* 0x000000060000720c */ /* 0x000fc40003f66270 */
[----:B------:R-:W2:Y:S11]  /*11dd0*/  SHFL.IDX PT, R4, R8, 0x1, 0x181f ;  /* 0x00381f0008047f89 */ /* 0x000eb600000e0000 */
[----:B------:R-:W-:-:S02]  /*11de0*/  @!P3 LEA R21, R9, UR38, 0x1 ;  /* 0x000000260915bc11 */ /* 0x000fc4000f8e08ff */
[----:B0-----:R-:W-:Y:S01]  /*11df0*/  MOV R3, R2 ;  /* 0x0000000200037202 */ /* 0x001fe20000000f00 */
[----:B-1----:R-:W-:Y:S02]  /*11e00*/  IMAD.MOV.U32 R2, RZ, RZ, R14 ;  /* 0x000000ffff027224 */ /* 0x002fe400078e000e */
[----:B------:R-:W-:Y:S02]  /*11e10*/  SHFL.IDX PT, R14, R8, 0x7, 0x181f ;  /* 0x00f81f00080e7f89 */ /* 0x000fe400000e0000 */
[----:B------:R-:W-:-:S05]  /*11e20*/  @!P3 IMAD.WIDE.U32 R2, R10, 0x2, R2 ;  /* 0x000000020a02b825 */ /* 0x000fca00078e0002 */
[----:B------:R-:W-:Y:S04]  /*11e30*/  @!P3 LDGSTS.E.BYPASS.LTC128B.128 [R21+0x10400], desc[UR6][R2.64], !P4 ;  /* 0x104000000215bfae */ /* 0x000fe8000e101d46 */
[----:B------:R-:W-:Y:S04]  /*11e40*/  @!P3 LDGSTS.E.BYPASS.LTC128B.128 [R21+0x14400], desc[UR6][R2.64+0x80], !P2 ;  /* 0x144000800215bfae */ /* 0x000fe8000d101d46 */
[----:B------:R-:W-:Y:S04]  /*11e50*/  @!P3 LDGSTS.E.BYPASS.LTC128B.128 [R21+0x18400], desc[UR6][R2.64+0x100], !P1 ;  /* 0x184001000215bfae */ /* 0x000fe8000c901d46 */
[----:B------:R0:W-:Y:S01]  /*11e60*/  @!P3 LDGSTS.E.BYPASS.LTC128B.128 [R21+0x1c400], desc[UR6][R2.64+0x180], !P0 ;  /* 0x1c4001800215bfae */ /* 0x0001e2000c101d46 */
[----:B------:R-:W-:Y:S01]  /*11e70*/  ISETP.GE.AND P3, PT, R11, R6, PT ;  /* 0x000000060b00720c */ /* 0x000fe20003f66270 */
[----:B------:R-:W-:-:S02]  /*11e80*/  VIADD R11, R0, 0x20 ;  /* 0x00000020000b7836 */ /* 0x000fc40000000000 */
[----:B0-----:R-:W-:Y:S10]  /*11e90*/  SHFL.IDX PT, R3, R7, 0x2, 0x181f ;  /* 0x00581f0007037f89 */ /* 0x001ff400000e0000 */
[----:B--2---:R-:W-:Y:S01]  /*11ea0*/  @!P3 IMAD.WIDE.U32 R4, R10, 0x2, R4 ;  /* 0x000000020a04b825 */ /* 0x004fe200078e0004 */
[----:B------:R-:W-:Y:S01]  /*11eb0*/  @!P3 LEA R20, R9, UR38, 0x1 ;  /* 0x000000260914bc11 */ /* 0x000fe2000f8e08ff */
[----:B------:R-:W0:Y:S04]  /*11ec0*/  SHFL.IDX PT, R2, R8, 0x2, 0x181f ;  /* 0x00581f0008027f89 */ /* 0x000e2800000e0000 */
[----:B------:R-:W-:Y:S04]  /*11ed0*/  @!P3 LDGSTS.E.BYPASS.LTC128B.128 [R20+0x10c00], desc[UR6][R4.64], !P4 ;  /* 0x10c000000414bfae */ /* 0x000fe8000e101d46 */
[----:B------:R-:W-:Y:S04]  /*11ee0*/  @!P3 LDGSTS.E.BYPASS.LTC128B.128 [R20+0x14c00], desc[UR6][R4.64+0x80], !P2 ;  /* 0x14c000800414bfae */ /* 0x000fe8000d101d46 */
[----:B------:R-:W-:Y:S04]  /*11ef0*/  @!P3 LDGSTS.E.BYPASS.LTC128B.128 [R20+0x18c00], desc[UR6][R4.64+0x100], !P1 ;  /* 0x18c001000414bfae */ /* 0x000fe8000c901d46 */
[----:B------:R1:W-:Y:S01]  /*11f00*/  @!P3 LDGSTS.E.BYPASS.LTC128B.128 [R20+0x1cc00], desc[UR6][R4.64+0x180], !P0 ;  /* 0x1cc001800414bfae */ /* 0x0003e2000c101d46 */
[----:B------:R-:W-:Y:S01]  /*11f10*/  ISETP.GE.AND P3, PT, R11, R6, PT ;  /* 0x000000060b00720c */ /* 0x000fe20003f66270 */
[----:B------:R-:W-:-:S02]  /*11f20*/  VIADD R11, R0, 0x30 ;  /* 0x00000030000b7836 */ /* 0x000fc40000000000 */
[----:B-1----:R-:W-:Y:S10]  /*11f30*/  SHFL.IDX PT, R5, R7, 0x3, 0x181f ;  /* 0x00781f0007057f89 */ /* 0x002ff400000e0000 */
[----:B0-----:R-:W-:Y:S01]  /*11f40*/  @!P3 IMAD.WIDE.U32 R2, R10, 0x2, R2 ;  /* 0x000000020a02b825 */ /* 0x001fe200078e0002 */
[----:B------:R-:W-:Y:S01]  /*11f50*/  @!P3 LEA R21, R9, UR38, 0x1 ;  /* 0x000000260915bc11 */ /* 0x000fe2000f8e08ff */
[----:B------:R-:W0:Y:S04]  /*11f60*/  SHFL.IDX PT, R4, R8, 0x3, 0x181f ;  /* 0x00781f0008047f89 */ /* 0x000e2800000e0000 */
[----:B------:R-:W-:Y:S04]  /*11f70*/  @!P3 LDGSTS.E.BYPASS.LTC128B.128 [R21+0x11400], desc[UR6][R2.64], !P4 ;  /* 0x114000000215bfae */ /* 0x000fe8000e101d46 */
[----:B------:R-:W-:Y:S04]  /*11f80*/  @!P3 LDGSTS.E.BYPASS.LTC128B.128 [R21+0x15400], desc[UR6][R2.64+0x80], !P2 ;  /* 0x154000800215bfae */ /* 0x000fe8000d101d46 */
[----:B------:R-:W-:Y:S04]  /*11f90*/  @!P3 LDGSTS.E.BYPASS.LTC128B.128 [R21+0x19400], desc[UR6][R2.64+0x100], !P1 ;  /* 0x194001000215bfae */ /* 0x000fe8000c901d46 */
[----:B------:R1:W-:Y:S01]  /*11fa0*/  @!P3 LDGSTS.E.BYPASS.LTC128B.128 [R21+0x1d400], desc[UR6][R2.64+0x180], !P0 ;  /* 0x1d4001800215bfae */ /* 0x0003e2000c101d46 */
[----:B------:R-:W-:-:S02]  /*11fb0*/  ISETP.GE.AND P3, PT, R11, R6, PT ;  /* 0x000000060b00720c */ /* 0x000fc40003f66270 */
[----:B------:R-:W-:Y:S01]  /*11fc0*/  IADD3 R11, R0, 0x40, RZ ;  /* 0x00000040000b7810 */ /* 0x000fe20007ffe0ff */
        /* <DEDUP_REMOVED lines=24> */
[----:B------:R1:W-:Y:S04]  /*12150*/  @!P3 LDGSTS.E.BYPASS.LTC128B.128 [R20+0x12c00], desc[UR6][R4.64], !P4 ;  /* 0x12c000000414bfae */ /* 0x0003e8000e101d46 */
[----:B------:R1:W-:Y:S04]  /*12160*/  @!P3 LDGSTS.E.BYPASS.LTC128B.128 [R20+0x16c00], desc[UR6][R4.64+0x80], !P2 ;  /* 0x16c000800414bfae */ /* 0x0003e8000d101d46 */
[----:B------:R1:W-:Y:S04]  /*12170*/  @!P3 LDGSTS.E.BYPASS.LTC128B.128 [R20+0x1ac00], desc[UR6][R4.64+0x100], !P1 ;  /* 0x1ac001000414bfae */ /* 0x0003e8000c901d46 */
[----:B------:R1:W-:Y:S01]  /*12180*/  @!P3 LDGSTS.E.BYPASS.LTC128B.128 [R20+0x1ec00], desc[UR6][R4.64+0x180], !P0 ;  /* 0x1ec001800414bfae */ /* 0x0003e2000c101d46 */
[----:B------:R-:W-:-:S03]  /*12190*/  ISETP.GE.AND P3, PT, R11, R6, PT ;  /* 0x000000060b00720c */ /* 0x000fc60003f66270 */
[----:B------:R-:W2:Y:S10]  /*121a0*/  SHFL.IDX PT, R7, R7, 0x7, 0x181f ;  /* 0x00f81f0007077f89 */ /* 0x000eb400000e0000 */
[----:B0-----:R-:W-:Y:S01]  /*121b0*/  @!P3 IMAD.WIDE.U32 R2, R10, 0x2, R2 ;  /* 0x000000020a02b825 */ /* 0x001fe200078e0002 */
[----:B------:R-:W-:-:S05]  /*121c0*/  @!P3 LEA R21, R9, UR38, 0x1 ;  /* 0x000000260915bc11 */ /* 0x000fca000f8e08ff */
[----:B------:R1:W-:Y:S04]  /*121d0*/  @!P3 LDGSTS.E.BYPASS.LTC128B.128 [R21+0x13400], desc[UR6][R2.64], !P4 ;  /* 0x134000000215bfae */ /* 0x0003e8000e101d46 */
[----:B------:R1:W-:Y:S04]  /*121e0*/  @!P3 LDGSTS.E.BYPASS.LTC128B.128 [R21+0x17400], desc[UR6][R2.64+0x80], !P2 ;  /* 0x174000800215bfae */ /* 0x0003e8000d101d46 */
[----:B------:R1:W-:Y:S04]  /*121f0*/  @!P3 LDGSTS.E.BYPASS.LTC128B.128 [R21+0x1b400], desc[UR6][R2.64+0x100], !P1 ;  /* 0x1b4001000215bfae */ /* 0x0003e8000c901d46 */
[----:B--2---:R1:W-:Y:S02]  /*12200*/  @!P3 LDGSTS.E.BYPASS.LTC128B.128 [R21+0x1f400], desc[UR6][R2.64+0x180], !P0 ;  /* 0x1f4001800215bfae */ /* 0x0043e4000c101d46 */
.L_x_1172:
[----:B-1----:R-:W-:Y:S01]  /*12210*/  VIADD R3, R0, 0x70 ;  /* 0x0000007000037836 */ /* 0x002fe20000000000 */
        /* <DEDUP_REMOVED lines=15> */
.L_x_1069:
[----:B------:R-:W-:Y:S05]  /*12310*/  BSYNC B0 ;  /* 0x0000000000007941 */ /* 0x000fea0003800000 */
.L_x_1068:
[----:B------:R-:W-:Y:S01]  /*12320*/  NOP ;  /* 0x0000000000007918 */ /* 0x000fe20000000000 */
[----:B------:R-:W-:Y:S01]  /*12330*/  SYNCS.ARRIVE.TRANS64.RED.A0T1 RZ, [UR38+0x30800], RZ ;  /* 0x030800ffffff79a7 */ /* 0x000fe20008200426 */
[----:B------:R-:W-:Y:S01]  /*12340*/  IMAD.MOV.U32 R2, RZ, RZ, 0x1 ;  /* 0x00000001ff027424 */ /* 0x000fe200078e00ff */
[----:B------:R-:W-:Y:S04]  /*12350*/  ARRIVES.LDGSTSBAR.64.TRANSCNT [UR38+0x30800] ;  /* 0x03080000ff0079b0 */ /* 0x000fe80008000aa6 */
[----:B------:R-:W-:Y:S01]  /*12360*/  SHF.L.U32 R2, R2, 0x1f, RZ ;  /* 0x0000001f02027819 */ /* 0x000fe200000006ff */
[----:B------:R-:W-:Y:S01]  /*12370*/  NOP ;  /* 0x0000000000007918 */ /* 0x000fe20000000000 */
[----:B------:R-:W2:Y:S01]  /*12380*/  LDL.LU R3, [R1+0x8] ;  /* 0x0000080001037983 */ /* 0x000ea20000300800 */
[----:B------:R-:W-:Y:S01]  /*12390*/  SYNCS.ARRIVE.TRANS64.A1T0 RZ, [UR38+0x30800], RZ ;  /* 0x030800ffffff79a7 */ /* 0x000fe20008100026 */
[----:B------:R-:W1:Y:S01]  /*123a0*/  SYNCS.PHASECHK.TRANS64.TRYWAIT P0, [UR38+0x30820], R2 ;  /* 0x03082002ff0075a7 */ /* 0x000e620008000166 */
[----:B--2---:R-:W-:-:S05]  /*123b0*/  VIADD R0, R3, 0xfffffffe ;  /* 0xfffffffe03007836 */ /* 0x004fca0000000000 */
[----:B------:R-:W-:Y:S01]  /*123c0*/  ISETP.GE.AND P1, PT, R0, UR39, PT ;  /* 0x0000002700007c0c */ /* 0x000fe2000bf26270 */
[----:B-1----:R-:W-:-:S12]  /*123d0*/  @!P0 BRA `(.L_x_1070) ;  /* 0x0000003c002c8947 */ /* 0x002fd80003800000 */
.L_x_1173:
[----:B0-----:R-:W-:Y:S02]  /*123e0*/  IMAD.MOV.U32 R9, RZ, RZ, 0x1 ;  /* 0x00000001ff097424 */ /* 0x001fe400078e00ff */
[----:B------:R-:W-:Y:S01]  /*123f0*/  IMAD.MOV.U32 R8, RZ, RZ, RZ ;  /* 0x000000ffff087224 */ /* 0x000fe200078e00ff */
[----:B------:R-:W-:Y:S06]  /*12400*/  @!P1 BRA `(.L_x_1071) ;  /* 0x0000002000f09947 */ /* 0x000fec0003800000 */
[----:B------:R-:W-:Y:S01]  /*12410*/  UIADD3 UR4, UR44, 0x1, URZ ;  /* 0x000000012c047890 */ /* 0x000fe2000fffe03f */
[----:B------:R-:W0:Y:S01]  /*12420*/  S2R R4, SR_TID.X ;  /* 0x0000000000047919 */ /* 0x000e220000002100 */
[----:B------:R-:W-:Y:S01]  /*12430*/  ULOP3.LUT UR5, URZ, UR42, URZ, 0x33, !UPT ;  /* 0x0000002a3f057292 */ /* 0x000fe2000f8e333f */
[----:B------:R-:W-:Y:S01]  /*12440*/  IMAD.MOV.U32 R9, RZ, RZ, 0x1 ;  /* 0x00000001ff097424 */ /* 0x000fe200078e00ff */
[----:B------:R-:W-:-:S04]  /*12450*/  UIMAD UR4, UR4, UR41, URZ ;  /* 0x00000029040472a4 */ /* 0x000fc8000f8e023f */
[----:B-1----:R-:W-:Y:S01]  /*12460*/  MOV R3, UR5 ;  /* 0x0000000500037c02 */ /* 0x002fe20008000f00 */
[----:B------:R-:W-:Y:S01]  /*12470*/  ULOP3.LUT UR5, URZ, UR39, URZ, 0x33, !UPT ;  /* 0x000000273f057292 */ /* 0x000fe2000f8e333f */
[----:B------:R-:W-:Y:S01]  /*12480*/  LOP3.LUT R2, RZ, UR4, RZ, 0x33, !PT ;  /* 0x00000004ff027c12 */ /* 0x000fe2000f8e33ff */
[----:B------:R-:W-:-:S03]  /*12490*/  ULOP3.LUT UR4, URZ, UR43, URZ, 0x33, !UPT ;  /* 0x0000002b3f047292 */ /* 0x000fc6000f8e333f */
[----:B------:R-:W-:Y:S01]  /*124a0*/  VIADDMNMX R2, R2, -UR40, R3, !PT ;  /* 0x8000002802027c46 */ /* 0x000fe2000f800103 */
[----:B------:R-:W-:-:S03]  /*124b0*/  IMAD.MOV.U32 R3, RZ, RZ, 0x2 ;  /* 0x00000002ff037424 */ /* 0x000fc600078e00ff */
[----:B------:R-:W-:-:S04]  /*124c0*/  VIMNMX R2, R2, UR4, !PT ;  /* 0x0000000402027c48 */ /* 0x000fc8000ffe0100 */
[----:B------:R-:W-:-:S05]  /*124d0*/  VIADDMNMX R3, R2, R3, UR5, !PT ;  /* 0x0000000502037e46 */ /* 0x000fca000f800103 */
[----:B------:R-:W-:-:S05]  /*124e0*/  VIADD R5, R3, 0xfffffffe ;  /* 0xfffffffe03057836 */ /* 0x000fca0000000000 */
[-C--:B------:R-:W-:Y:S02]  /*124f0*/  ISETP.NE.AND P0, PT, R5, R2.reuse, PT ;  /* 0x000000020500720c */ /* 0x080fe40003f05270 */
[----:B------:R-:W-:Y:S02]  /*12500*/  LOP3.LUT R2, RZ, R2, RZ, 0x33, !PT ;  /* 0x00000002ff027212 */ /* 0x000fe400078e33ff */
[----:B0-----:R-:W-:Y:S02]  /*12510*/  LOP3.LUT R10, R4, 0x1f, RZ, 0xc0, !PT ;  /* 0x0000001f040a7812 */ /* 0x001fe400078ec0ff */
[----:B------:R-:W-:Y:S01]  /*12520*/  MOV R4, R16 ;  /* 0x0000001000047202 */ /* 0x000fe20000000f00 */
[----:B------:R-:W-:-:S05]  /*12530*/  IMAD.IADD R3, R3, 0x1, R2 ;  /* 0x0000000103037824 */ /* 0x000fca00078e0202 */
[----:B------:R-:W-:Y:S01]  /*12540*/  LOP3.LUT R12, R3, 0x1, RZ, 0xc0, !PT ;  /* 0x00000001030c7812 */ /* 0x000fe200078ec0ff */
[----:B------:R-:W-:Y:S06]  /*12550*/  @!P0 BRA `(.L_x_1072) ;  /* 0x0000001400c88947 */ /* 0x000fec0003800000 */
[----:B------:R-:W-:Y:S01]  /*12560*/  BSSY B0, `(.L_x_1072) ;  /* 0x0000171000007945 */ /* 0x000fe20003800000 */
[----:B------:R-:W-:Y:S02]  /*12570*/  IMAD.IADD R6, R3, 0x1, -R12 ;  /* 0x0000000103067824 */ /* 0x000fe400078e0a0c */
[----:B------:R-:W-:Y:S02]  /*12580*/  IMAD.MOV.U32 R7, RZ, RZ, 0x1 ;  /* 0x00000001ff077424 */ /* 0x000fe400078e00ff */
[----:B------:R-:W-:-:S07]  /*12590*/  IMAD.MOV.U32 R4, RZ, RZ, R16 ;  /* 0x000000ffff047224 */ /* 0x000fce00078e0010 */
.L_x_1111:
[----:B------:R-:W2:Y:S01]  /*125a0*/  LDL R2, [R1] ;  /* 0x0000000001027983 */ /* 0x000ea20000100800 */
[----:B------:R-:W-:Y:S01]  /*125b0*/  VIADD R6, R6, 0xfffffffe ;  /* 0xfffffffe06067836 */ /* 0x000fe20000000000 */
[----:B------:R-:W-:Y:S04]  /*125c0*/  BSSY B1, `(.L_x_1073) ;  /* 0x00000b3000017945 */ /* 0x000fe80003800000 */
[----:B------:R-:W-:Y:S02]  /*125d0*/  ISETP.NE.AND P2, PT, R6, RZ, PT ;  /* 0x000000ff0600720c */ /* 0x000fe40003f45270 */
[----:B--2---:R-:W-:-:S13]  /*125e0*/  ISETP.NE.AND P0, PT, R2, RZ, PT ;  /* 0x000000ff0200720c */ /* 0x004fda0003f05270 */
[----:B------:R-:W-:Y:S05]  /*125f0*/  @!P0 BRA `(.L_x_1074) ;  /* 0x0000000800bc8947 */ /* 0x000fea0003800000 */
[----:B------:R-:W2:Y:S01]  /*12600*/  LDL R2, [R1+0x4] ;  /* 0x0000040001027983 */ /* 0x000ea20000100800 */
[----:B------:R-:W-:Y:S02]  /*12610*/  MOV R9, R0 ;  /* 0x0000000000097202 */ /* 0x000fe40000000f00 */
        /* <DEDUP_REMOVED lines=12> */
[--C-:B------:R-:W-:Y:S01]  /*126e0*/  SHF.R.S32.HI R3, RZ, 0x1f, R2.reuse ;  /* 0x0000001fff037819 */ /* 0x100fe20000011402 */
[--C-:B------:R-:W-:Y:S02]  /*126f0*/  IMAD.MOV R5, RZ, RZ, -R2.reuse ;  /* 0x000000ffff057224 */ /* 0x100fe400078e0a02 */
[----:B------:R-:W-:Y:S01]  /*12700*/  IMAD.WIDE.U32 R2, R18, UR4, R2 ;  /* 0x0000000412027c25 */ /* 0x000fe2000f8e0002 */
[----:B------:R-:W-:-:S03]  /*12710*/  ULDC.64 UR4, c[0x0][0x418] ;  /* 0x0001060000047ab9 */ /* 0x000fc60000000a00 */
[----:B------:R-:W-:Y:S01]  /*12720*/  IMAD.IADD R3, R4, 0x1, R3 ;  /* 0x0000000104037824 */ /* 0x000fe200078e0203 */
[----:B------:R-:W-:Y:S01]  /*12730*/  LEA R4, P0, R2, UR4, 0x2 ;  /* 0x0000000402047c11 */ /* 0x000fe2000f8010ff */
[----:B------:R-:W-:-:S03]  /*12740*/  IMAD R9, R9, R5, R0 ;  /* 0x0000000509097224 */ /* 0x000fc600078e0200 */
[----:B------:R-:W-:-:S05]  /*12750*/  LEA.HI.X R5, R2, UR5, R3, 0x2, P0 ;  /* 0x0000000502057c11 */ /* 0x000fca00080f1403 */
[----:B------:R0:W5:Y:S04]  /*12760*/  LDG.E R4, desc[UR6][R4.64] ;  /* 0x0000000604047981 */ /* 0x000168000c1e1900 */
.L_x_1075:
[----:B------:R-:W1:Y:S01]  /*12770*/  S2R R2, SR_TID.X ;  /* 0x0000000000027919 */ /* 0x000e620000002100 */
[----:B------:R-:W-:Y:S01]  /*12780*/  BSSY B2, `(.L_x_1076) ;  /* 0x0000006000027945 */ /* 0x000fe20003800000 */
[----:B-1----:R-:W-:Y:S02]  /*12790*/  LOP3.LUT R3, R2, 0x7f, RZ, 0xc0, !PT ;  /* 0x0000007f02037812 */ /* 0x002fe400078ec0ff */
[----:B------:R-:W-:Y:S02]  /*127a0*/  SHF.L.U32 R2, R7, 0x1f, RZ ;  /* 0x0000001f07027819 */ /* 0x000fe400000006ff */
[----:B------:R-:W-:Y:S02]  /*127b0*/  ISETP.NE.AND P1, PT, R3, RZ, PT ;  /* 0x000000ff0300720c */ /* 0x000fe40003f25270 */
[----:B------:R-:W1:Y:S02]  /*127c0*/  SYNCS.PHASECHK.TRANS64.TRYWAIT P0, [UR38+0x30848], R2 ;  /* 0x03084802ff0075a7 */ /* 0x000e640008000166 */
[----:B-1----:R-:W-:Y:S09]  /*127d0*/  @!P0 BRA `(.L_x_1077) ;  /* 0x0000003800448947 */ /* 0x002ff20003800000 */
.L_x_1174:
[----:B------:R-:W-:Y:S05]  /*127e0*/  BSYNC B2 ;  /* 0x0000000000027941 */ /* 0x000fea0003800000 */
.L_x_1076:
[----:B------:R-:W-:Y:S04]  /*127f0*/  BSSY B2, `(.L_x_1078) ;  /* 0x0000007000027945 */ /* 0x000fe80003800000 */
[----:B------:R-:W-:Y:S05]  /*12800*/  @P1 BRA `(.L_x_1079) ;  /* 0x0000000000141947 */ /* 0x000fea0003800000 */
[----:B------:R-:W-:Y:S01]  /*12810*/  ISETP.NE.AND P0, PT, R10, RZ, PT ;  /* 0x000000ff0a00720c */ /* 0x000fe20003f05270 */
[----:B-1----:R-:W-:-:S04]  /*12820*/  IMAD.MOV.U32 R3, RZ, RZ, 0x8000 ;  /* 0x00008000ff037424 */ /* 0x002fc800078e00ff */
[----:B------:R2:W-:Y:S08]  /*12830*/  SYNCS.ARRIVE.TRANS64 RZ, [UR38+0x30838], R3 ;  /* 0x03083803ffff79a7 */ /* 0x0005f00008000026 */
[----:B--2---:R-:W-:Y:S05]  /*12840*/  @!P0 BRA `(.L_x_1079) ;  /* 0x0000000000048947 */ /* 0x004fea0003800000 */
[----:B------:R-:W-:Y:S01]  /*12850*/  BPT.TRAP 0x1 ;  /* 0x000000040000795c */ /* 0x000fe20000300000 */
.L_x_1079:
[----:B------:R-:W-:Y:S05]  /*12860*/  BSYNC B2 ;  /* 0x0000000000027941 */ /* 0x000fea0003800000 */
.L_x_1078:
[----:B------:R-:W-:Y:S01]  /*12870*/  MOV R14, RZ ;  /* 0x000000ff000e7202 */ /* 0x000fe20000000f00 */
[----:B------:R-:W-:Y:S01]  /*12880*/  ULDC.64 UR4, c[0x0][0x198] ;  /* 0x0000660000047ab9 */ /* 0x000fe20000000a00 */
[----:B------:R-:W-:Y:S01]  /*12890*/  PLOP3.LUT P0, PT, PT, PT, PT, 0x80, 0x0 ;  /* 0x000000000000781c */ /* 0x000fe20003f0f070 */
[----:B------:R-:W-:Y:S01]  /*128a0*/  UIADD3 UR4, UP0, UR4, 0x370, URZ ;  /* 0x0000037004047890 */ /* 0x000fe2000ff1e03f */
[----:B------:R-:W-:Y:S01]  /*128b0*/  R2UR UR34, R14 ;  /* 0x000000000e2272ca */ /* 0x000fe200000e0000 */
[----:B-1----:R-:W-:Y:S01]  /*128c0*/  IMAD.SHL.U32 R3, R9, 0x40, RZ ;  /* 0x0000004009037824 */ /* 0x002fe200078e00ff */
[----:B------:R-:W-:Y:S02]  /*128d0*/  UIADD3 UR32, UR38, 0x28400, URZ ;  /* 0x0002840026207890 */ /* 0x000fe4000fffe03f */
[----:B------:R-:W-:Y:S02]  /*128e0*/  UIADD3 UR33, UR38, 0x30838, URZ ;  /* 0x0003083826217890 */ /* 0x000fe4000fffe03f */
[----:B------:R-:W-:Y:S01]  /*128f0*/  UIADD3.X UR5, URZ, UR5, URZ, UP0, !UPT ;  /* 0x000000053f057290 */ /* 0x000fe200087fe43f */
[----:B------:R-:W-:Y:S01]  /*12900*/  UMOV UR6, 0x0 ;  /* 0x0000000000067882 */ /* 0x000fe20000000000 */
[----:B------:R-:W-:-:S10]  /*12910*/  UMOV UR7, 0x14f00000 ;  /* 0x14f0000000077882 */ /* 0x000fd40000000000 */
.L_x_1080:
[----:B------:R-:W-:-:S13]  /*12920*/  @P0 ELECT P3, URZ, PT ;  /* 0x00000000003f082f */ /* 0x000fda0003860000 */
[----:B-----5:R-:W-:Y:S02]  /*12930*/  @P3 R2UR UR37, R4 ;  /* 0x00000000042532ca */ /* 0x020fe400000e0000 */
        /* <DEDUP_REMOVED lines=11> */
.L_x_1081:
        /* <DEDUP_REMOVED lines=15> */
.L_x_1082:
        /* <DEDUP_REMOVED lines=15> */
.L_x_1083:
        /* <DEDUP_REMOVED lines=12> */
.L_x_1175:
[----:B------:R-:W-:Y:S05]  /*12c90*/  BSYNC B2 ;  /* 0x0000000000027941 */ /* 0x000fea0003800000 */
.L_x_1084:
[----:B------:R-:W-:Y:S01]  /*12ca0*/  BSSY B2, `(.L_x_1086) ;  /* 0x0000009000027945 */ /* 0x000fe20003800000 */
[----:B0-----:R-:W-:Y:S01]  /*12cb0*/  MOV R2, 0x0 ;  /* 0x0000000000027802 */ /* 0x001fe20000000f00 */
[----:B------:R-:W-:Y:S02]  /*12cc0*/  IMAD.MOV.U32 R3, RZ, RZ, 0x14f00000 ;  /* 0x14f00000ff037424 */ /* 0x000fe400078e00ff */
[----:B------:R-:W-:Y:S05]  /*12cd0*/  @P1 BRA `(.L_x_1087) ;  /* 0x0000000000141947 */ /* 0x000fea0003800000 */
[----:B------:R-:W-:Y:S01]  /*12ce0*/  ISETP.NE.AND P0, PT, R10, RZ, PT ;  /* 0x000000ff0a00720c */ /* 0x000fe20003f05270 */
[----:B------:R-:W-:-:S04]  /*12cf0*/  IMAD.MOV.U32 R15, RZ, RZ, 0x8000 ;  /* 0x00008000ff0f7424 */ /* 0x000fc800078e00ff */
[----:B------:R0:W-:Y:S08]  /*12d00*/  SYNCS.ARRIVE.TRANS64 RZ, [UR38+0x30850], R15 ;  /* 0x0308500fffff79a7 */ /* 0x0001f00008000026 */
[----:B0-----:R-:W-:Y:S05]  /*12d10*/  @!P0 BRA `(.L_x_1087) ;  /* 0x0000000000048947 */ /* 0x001fea0003800000 */
[----:B------:R-:W-:Y:S01]  /*12d20*/  BPT.TRAP 0x1 ;  /* 0x000000040000795c */ /* 0x000fe20000300000 */
.L_x_1087:
[----:B------:R-:W-:Y:S05]  /*12d30*/  BSYNC B2 ;  /* 0x0000000000027941 */ /* 0x000fea0003800000 */
.L_x_1086:
[----:B------:R-:W-:Y:S01]  /*12d40*/  R2UR UR6, R2 ;  /* 0x00000000020672ca */ /* 0x000fe200000e0000 */
[----:B------:R-:W-:Y:S01]  /*12d50*/  ULDC.64 UR4, c[0x0][0x198] ;  /* 0x0000660000047ab9 */ /* 0x000fe20000000a00 */
[----:B------:R-:W-:Y:S01]  /*12d60*/  R2UR UR7, R3 ;  /* 0x00000000030772ca */ /* 0x000fe200000e0000 */
[----:B------:R-:W-:Y:S01]  /*12d70*/  UIADD3 UR4, UP0, UR4, 0x470, URZ ;  /* 0x0000047004047890 */ /* 0x000fe2000ff1e03f */
[----:B------:R-:W-:Y:S01]  /*12d80*/  R2UR UR10, R14 ;  /* 0x000000000e0a72ca */ /* 0x000fe200000e0000 */
[----:B------:R-:W-:Y:S01]  /*12d90*/  IMAD.SHL.U32 R14, R17, 0x40, RZ ;  /* 0x00000040110e7824 */ /* 0x000fe200078e00ff */
[----:B------:R-:W-:Y:S01]  /*12da0*/  PLOP3.LUT P0, PT, PT, PT, PT, 0x80, 0x0 ;  /* 0x000000000000781c */ /* 0x000fe20003f0f070 */
[----:B------:R-:W-:Y:S02]  /*12db0*/  UIADD3 UR8, UR38, 0x400, URZ ;  /* 0x0000040026087890 */ /* 0x000fe4000fffe03f */
[----:B------:R-:W-:Y:S02]  /*12dc0*/  UIADD3 UR9, UR38, 0x30850, URZ ;  /* 0x0003085026097890 */ /* 0x000fe4000fffe03f */
[----:B------:R-:W-:-:S12]  /*12dd0*/  UIADD3.X UR5, URZ, UR5, URZ, UP0, !UPT ;  /* 0x000000053f057290 */ /* 0x000fd800087fe43f */
.L_x_1088:
        /* <DEDUP_REMOVED lines=13> */
.L_x_1089:
        /* <DEDUP_REMOVED lines=13> */
.L_x_1090:
        /* <DEDUP_REMOVED lines=13> */
.L_x_1091:
        /* <DEDUP_REMOVED lines=8> */
[----:B------:R-:W-:Y:S01]  /*130d0*/  IMAD.MOV.U32 R17, RZ, RZ, R9 ;  /* 0x000000ffff117224 */ /* 0x000fe200078e0009 */
[----:B------:R-:W-:-:S07]  /*130e0*/  MOV R16, R4 ;  /* 0x0000000400107202 */ /* 0x000fce0000000f00 */
.L_x_1074:
[----:B------:R-:W-:Y:S05]  /*130f0*/  BSYNC B1 ;  /* 0x0000000000017941 */ /* 0x000fea0003800000 */
.L_x_1073:
[----:B------:R-:W2:Y:S01]  /*13100*/  LDL R2, [R1] ;  /* 0x0000000001027983 */ /* 0x000ea20000100800 */
[----:B------:R-:W-:Y:S01]  /*13110*/  BSSY B1, `(.L_x_1092) ;  /* 0x00000b2000017945 */ /* 0x000fe20003800000 */
[----:B------:R-:W-:Y:S02]  /*13120*/  LOP3.LUT R9, R7, 0x1, RZ, 0x3c, !PT ;  /* 0x0000000107097812 */ /* 0x000fe400078e3cff */
[----:B--2---:R-:W-:-:S13]  /*13130*/  ISETP.NE.AND P0, PT, R2, RZ, PT ;  /* 0x000000ff0200720c */ /* 0x004fda0003f05270 */
[----:B------:R-:W-:Y:S05]  /*13140*/  @!P0 BRA `(.L_x_1093) ;  /* 0x0000000800b88947 */ /* 0x000fea0003800000 */
[----:B------:R-:W2:Y:S01]  /*13150*/  LDL R2, [R1+0x4] ;  /* 0x0000040001027983 */ /* 0x000ea20000100800 */
[----:B------:R-:W-:Y:S01]  /*13160*/  VIADD R11, R0, 0xffffffff ;  /* 0xffffffff000b7836 */ /* 0x000fe20000000000 */
        /* <DEDUP_REMOVED lines=21> */
.L_x_1094:
[----:B------:R-:W1:Y:S01]  /*132c0*/  S2R R2, SR_TID.X ;  /* 0x0000000000027919 */ /* 0x000e620000002100 */
[----:B------:R-:W-:Y:S01]  /*132d0*/  BSSY B2, `(.L_x_1095) ;  /* 0x0000006000027945 */ /* 0x000fe20003800000 */
[----:B-1----:R-:W-:Y:S02]  /*132e0*/  LOP3.LUT R3, R2, 0x7f, RZ, 0xc0, !PT ;  /* 0x0000007f02037812 */ /* 0x002fe400078ec0ff */
[----:B------:R-:W-:Y:S02]  /*132f0*/  SHF.L.U32 R2, R9, 0x1f, RZ ;  /* 0x0000001f09027819 */ /* 0x000fe400000006ff */
[----:B------:R-:W-:Y:S02]  /*13300*/  ISETP.NE.AND P1, PT, R3, RZ, PT ;  /* 0x000000ff0300720c */ /* 0x000fe40003f25270 */
[----:B------:R-:W1:Y:S02]  /*13310*/  SYNCS.PHASECHK.TRANS64.TRYWAIT P0, [UR38+0x30840], R2 ;  /* 0x03084002ff0075a7 */ /* 0x000e640008000166 */
[----:B-1----:R-:W-:Y:S09]  /*13320*/  @!P0 BRA `(.L_x_1096) ;  /* 0x0000002c00a08947 */ /* 0x002ff20003800000 */
.L_x_1176:
[----:B------:R-:W-:Y:S05]  /*13330*/  BSYNC B2 ;  /* 0x0000000000027941 */ /* 0x000fea0003800000 */
.L_x_1095:
[----:B------:R-:W-:Y:S04]  /*13340*/  BSSY B2, `(.L_x_1097) ;  /* 0x0000007000027945 */ /* 0x000fe80003800000 */
[----:B------:R-:W-:Y:S05]  /*13350*/  @P1 BRA `(.L_x_1098) ;  /* 0x0000000000141947 */ /* 0x000fea0003800000 */
[----:B------:R-:W-:Y:S02]  /*13360*/  ISETP.NE.AND P0, PT, R10, RZ, PT ;  /* 0x000000ff0a00720c */ /* 0x000fe40003f05270 */
[----:B-1----:R-:W-:-:S04]  /*13370*/  MOV R2, 0x8000 ;  /* 0x0000800000027802 */ /* 0x002fc80000000f00 */
[----:B------:R2:W-:Y:S07]  /*13380*/  SYNCS.ARRIVE.TRANS64 RZ, [UR38+0x30830], R2 ;  /* 0x03083002ffff79a7 */ /* 0x0005ee0008000026 */
[----:B------:R-:W-:Y:S05]  /*13390*/  @!P0 BRA `(.L_x_1098) ;  /* 0x0000000000048947 */ /* 0x000fea0003800000 */
[----:B------:R-:W-:Y:S01]  /*133a0*/  BPT.TRAP 0x1 ;  /* 0x000000040000795c */ /* 0x000fe20000300000 */
.L_x_1098:
[----:B------:R-:W-:Y:S05]  /*133b0*/  BSYNC B2 ;  /* 0x0000000000027941 */ /* 0x000fea0003800000 */
.L_x_1097:
[----:B------:R-:W-:Y:S01]  /*133c0*/  IMAD.MOV.U32 R15, RZ, RZ, RZ ;  /* 0x000000ffff0f7224 */ /* 0x000fe200078e00ff */
[----:B------:R-:W-:Y:S01]  /*133d0*/  ULDC.64 UR4, c[0x0][0x198] ;  /* 0x0000660000047ab9 */ /* 0x000fe20000000a00 */
[----:B------:R-:W-:Y:S01]  /*133e0*/  PLOP3.LUT P0, PT, PT, PT, PT, 0x80, 0x0 ;  /* 0x000000000000781c */ /* 0x000fe20003f0f070 */
[----:B------:R-:W-:Y:S01]  /*133f0*/  UIADD3 UR4, UP0, UR4, 0x370, URZ ;  /* 0x0000037004047890 */ /* 0x000fe2000ff1e03f */
[----:B-12---:R-:W-:Y:S01]  /*13400*/  IMAD.SHL.U32 R2, R11, 0x40, RZ ;  /* 0x000000400b027824 */ /* 0x006fe200078e00ff */
[----:B------:R-:W-:Y:S01]  /*13410*/  R2UR UR10, R15 ;  /* 0x000000000f0a72ca */ /* 0x000fe200000e0000 */
[----:B------:R-:W-:Y:S02]  /*13420*/  UIADD3 UR8, UR38, 0x20400, URZ ;  /* 0x0002040026087890 */ /* 0x000fe4000fffe03f */
[----:B------:R-:W-:Y:S02]  /*13430*/  UIADD3 UR9, UR38, 0x30830, URZ ;  /* 0x0003083026097890 */ /* 0x000fe4000fffe03f */
[----:B------:R-:W-:Y:S01]  /*13440*/  UIADD3.X UR5, URZ, UR5, URZ, UP0, !UPT ;  /* 0x000000053f057290 */ /* 0x000fe200087fe43f */
[----:B------:R-:W-:Y:S01]  /*13450*/  UMOV UR6, 0x0 ;  /* 0x0000000000067882 */ /* 0x000fe20000000000 */
[----:B------:R-:W-:-:S10]  /*13460*/  UMOV UR7, 0x14f00000 ;  /* 0x14f0000000077882 */ /* 0x000fd40000000000 */
.L_x_1099:
        /* <DEDUP_REMOVED lines=14> */
.L_x_1100:
        /* <DEDUP_REMOVED lines=14> */
.L_x_1101:
        /* <DEDUP_REMOVED lines=14> */
.L_x_1102:
        /* <DEDUP_REMOVED lines=12> */
.L_x_1177:
[----:B------:R-:W-:Y:S05]  /*137d0*/  BSYNC B2 ;  /* 0x0000000000027941 */ /* 0x000fea0003800000 */
.L_x_1103:
        /* <DEDUP_REMOVED lines=9> */
.L_x_1106:
[----:B------:R-:W-:Y:S05]  /*13870*/  BSYNC B2 ;  /* 0x0000000000027941 */ /* 0x000fea0003800000 */
.L_x_1105:
        /* <DEDUP_REMOVED lines=10> */
.L_x_1107:
        /* <DEDUP_REMOVED lines=13> */
.L_x_1108:
        /* <DEDUP_REMOVED lines=13> */
.L_x_1109:
        /* <DEDUP_REMOVED lines=13> */
.L_x_1110:
        /* <DEDUP_REMOVED lines=10> */
.L_x_1093:
[----:B------:R-:W-:Y:S05]  /*13c30*/  BSYNC B1 ;  /* 0x0000000000017941 */ /* 0x000fea0003800000 */
.L_x_1092:
[----:B------:R-:W-:Y:S02]  /*13c40*/  VIADD R0, R0, 0xfffffffe ;  /* 0xfffffffe00007836 */ /* 0x000fe40000000000 */
[----:B------:R-:W-:Y:S01]  /*13c50*/  IMAD.MOV.U32 R7, RZ, RZ, R9 ;  /* 0x000000ffff077224 */ /* 0x000fe200078e0009 */
[----:B------:R-:W-:Y:S06]  /*13c60*/  @P2 BRA `(.L_x_1111) ;  /* 0xffffffe8004c2947 */ /* 0x000fec000383ffff */
[----:B------:R-:W-:Y:S05]  /*13c70*/  BSYNC B0 ;  /* 0x0000000000007941 */ /* 0x000fea0003800000 */
.L_x_1072:
[----:B------:R-:W-:Y:S01]  /*13c80*/  ISETP.NE.AND P0, PT, R12, RZ, PT ;  /* 0x000000ff0c00720c */ /* 0x000fe20003f05270 */
[----:B------:R-:W-:-:S12]  /*13c90*/  BSSY B0, `(.L_x_1071) ;  /* 0x00000b3000007945 */ /* 0x000fd80003800000 */
[----:B------:R-:W-:Y:S05]  /*13ca0*/  @!P0 BRA `(.L_x_1112) ;  /* 0x0000000800c48947 */ /* 0x000fea0003800000 */
[----:B------:R-:W2:Y:S01]  /*13cb0*/  LDL R2, [R1] ;  /* 0x0000000001027983 */ /* 0x000ea20000100800 */
[----:B------:R-:W-:Y:S01]  /*13cc0*/  IMAD.MOV.U32 R8, RZ, RZ, 0x1 ;  /* 0x00000001ff087424 */ /* 0x000fe200078e00ff */
[----:B--2---:R-:W-:-:S13]  /*13cd0*/  ISETP.NE.AND P1, PT, R2, RZ, PT ;  /* 0x000000ff0200720c */ /* 0x004fda0003f25270 */
[----:B------:R-:W-:Y:S05]  /*13ce0*/  @!P1 BRA `(.L_x_1112) ;  /* 0x0000000800b49947 */ /* 0x000fea0003800000 */
[----:B------:R-:W2:Y:S02]  /*13cf0*/  LDL.LU R2, [R1+0x4] ;  /* 0x0000040001027983 */ /* 0x000ea40000300800 */
[----:B--2---:R-:W-:-:S13]  /*13d00*/  ISETP.NE.AND P1, PT, R2, RZ, PT ;  /* 0x000000ff0200720c */ /* 0x004fda0003f25270 */
[----:B------:R-:W-:Y:S05]  /*13d10*/  @!P1 BRA `(.L_x_1113) ;  /* 0x0000000000509947 */ /* 0x000fea0003800000 */
[----:B------:R-:W0:Y:S01]  /*13d20*/  LDC R7, c[0x0][0x43c] ;  /* 0x00010f00ff077b82 */ /* 0x000e220000000800 */
[----:B------:R-:W-:Y:S01]  /*13d30*/  MOV R6, R0 ;  /* 0x0000000000067202 */ /* 0x000fe20000000f00 */
        /* <DEDUP_REMOVED lines=16> */
[----:B------:R-:W-:-:S04]  /*13e40*/  IMAD.MOV R2, RZ, RZ, -R6 ;  /* 0x000000ffff027224 */ /* 0x000fc800078e0a06 */
[----:B------:R-:W-:-:S07]  /*13e50*/  IMAD R0, R7, R2, R0 ;  /* 0x0000000207007224 */ /* 0x000fce00078e0200 */
.L_x_1113:
[----:B------:R-:W1:Y:S01]  /*13e60*/  S2R R2, SR_TID.X ;  /* 0x0000000000027919 */ /* 0x000e620000002100 */
[----:B------:R-:W-:Y:S01]  /*13e70*/  BSSY B1, `(.L_x_1114) ;  /* 0x0000006000017945 */ /* 0x000fe20003800000 */
[----:B-1----:R-:W-:Y:S02]  /*13e80*/  LOP3.LUT R3, R2, 0x7f, RZ, 0xc0, !PT ;  /* 0x0000007f02037812 */ /* 0x002fe400078ec0ff */
[----:B------:R-:W-:Y:S02]  /*13e90*/  SHF.L.U32 R2, R9, 0x1f, RZ ;  /* 0x0000001f09027819 */ /* 0x000fe400000006ff */
[----:B------:R-:W-:Y:S02]  /*13ea0*/  ISETP.NE.AND P1, PT, R3, RZ, PT ;  /* 0x000000ff0300720c */ /* 0x000fe40003f25270 */
[----:B------:R-:W1:Y:S02]  /*13eb0*/  SYNCS.PHASECHK.TRANS64.TRYWAIT P0, [UR38+0x30848], R2 ;  /* 0x03084802ff0075a7 */ /* 0x000e640008000166 */
[----:B-1----:R-:W-:Y:S09]  /*13ec0*/  @!P0 BRA `(.L_x_1115) ;  /* 0x0000002000e88947 */ /* 0x002ff20003800000 */
.L_x_1178:
[----:B------:R-:W-:Y:S05]  /*13ed0*/  BSYNC B1 ;  /* 0x0000000000017941 */ /* 0x000fea0003800000 */
.L_x_1114:
[----:B------:R-:W-:Y:S04]  /*13ee0*/  BSSY B1, `(.L_x_1116) ;  /* 0x0000007000017945 */ /* 0x000fe80003800000 */
[----:B------:R-:W-:Y:S05]  /*13ef0*/  @P1 BRA `(.L_x_1117) ;  /* 0x0000000000141947 */ /* 0x000fea0003800000 */
[----:B------:R-:W-:Y:S01]  /*13f00*/  ISETP.NE.AND P0, PT, R10, RZ, PT ;  /* 0x000000ff0a00720c */ /* 0x000fe20003f05270 */
[----:B-1----:R-:W-:-:S04]  /*13f10*/  IMAD.MOV.U32 R3, RZ, RZ, 0x8000 ;  /* 0x00008000ff037424 */ /* 0x002fc800078e00ff */
[----:B------:R2:W-:Y:S08]  /*13f20*/  SYNCS.ARRIVE.TRANS64 RZ, [UR38+0x30838], R3 ;  /* 0x03083803ffff79a7 */ /* 0x0005f00008000026 */
[----:B--2---:R-:W-:Y:S05]  /*13f30*/  @!P0 BRA `(.L_x_1117) ;  /* 0x0000000000048947 */ /* 0x004fea0003800000 */
[----:B------:R-:W-:Y:S01]  /*13f40*/  BPT.TRAP 0x1 ;  /* 0x000000040000795c */ /* 0x000fe20000300000 */
.L_x_1117:
[----:B------:R-:W-:Y:S05]  /*13f50*/  BSYNC B1 ;  /* 0x0000000000017941 */ /* 0x000fea0003800000 */
.L_x_1116:
[----:B0-----:R-:W-:Y:S01]  /*13f60*/  MOV R5, RZ ;  /* 0x000000ff00057202 */ /* 0x001fe20000000f00 */
        /* <DEDUP_REMOVED lines=10> */
.L_x_1118:
        /* <DEDUP_REMOVED lines=14> */
.L_x_1119:
        /* <DEDUP_REMOVED lines=14> */
.L_x_1120:
        /* <DEDUP_REMOVED lines=14> */
.L_x_1121:
        /* <DEDUP_REMOVED lines=11> */
.L_x_1179:
[----:B------:R-:W-:Y:S05]  /*14360*/  BSYNC B1 ;  /* 0x0000000000017941 */ /* 0x000fea0003800000 */
.L_x_1122:
        /* <DEDUP_REMOVED lines=9> */
.L_x_1125:
[----:B------:R-:W-:Y:S05]  /*14400*/  BSYNC B1 ;  /* 0x0000000000017941 */ /* 0x000fea0003800000 */
.L_x_1124:
        /* <DEDUP_REMOVED lines=10> */
.L_x_1126:
        /* <DEDUP_REMOVED lines=13> */
.L_x_1127:
        /* <DEDUP_REMOVED lines=13> */
.L_x_1128:
        /* <DEDUP_REMOVED lines=13> */
.L_x_1129:
        /* <DEDUP_REMOVED lines=10> */
.L_x_1112:
[----:B------:R-:W-:Y:S05]  /*147c0*/  BSYNC B0 ;  /* 0x0000000000007941 */ /* 0x000fea0003800000 */
.L_x_1071:
[----:B------:R-:W2:Y:S01]  /*147d0*/  LDL.LU R0, [R1] ;  /* 0x0000000001007983 */ /* 0x000ea20000300800 */
[----:B------:R-:W-:Y:S01]  /*147e0*/  BSSY B0, `(.L_x_1130) ;  /* 0x0000051000007945 */ /* 0x000fe20003800000 */
[----:B--2---:R-:W-:-:S13]  /*147f0*/  ISETP.NE.AND P0, PT, R0, RZ, PT ;  /* 0x000000ff0000720c */ /* 0x004fda0003f05270 */
[----:B------:R-:W-:Y:S05]  /*14800*/  @!P0 BRA `(.L_x_1131) ;  /* 0x0000000400388947 */ /* 0x000fea0003800000 */
[----:B------:R-:W0:Y:S01]  /*14810*/  S2R R0, SR_TID.X ;  /* 0x0000000000007919 */ /* 0x000e220000002100 */
[----:B-1----:R-:W-:Y:S01]  /*14820*/  LEA R3, R8, UR38, 0x3 ;  /* 0x0000002608037c11 */ /* 0x002fe2000f8e18ff */
[----:B------:R-:W-:Y:S01]  /*14830*/  BSSY B1, `(.L_x_1132) ;  /* 0x0000006000017945 */ /* 0x000fe20003800000 */
[----:B0-----:R-:W-:Y:S02]  /*14840*/  LOP3.LUT R2, R0, 0x7f, RZ, 0xc0, !PT ;  /* 0x0000007f00027812 */ /* 0x001fe400078ec0ff */
[----:B------:R-:W-:Y:S02]  /*14850*/  SHF.L.U32 R0, R9, 0x1f, RZ ;  /* 0x0000001f09007819 */ /* 0x000fe400000006ff */
[----:B------:R-:W-:Y:S02]  /*14860*/  ISETP.NE.AND P1, PT, R2, RZ, PT ;  /* 0x000000ff0200720c */ /* 0x000fe40003f25270 */
[----:B------:R-:W0:Y:S02]  /*14870*/  SYNCS.PHASECHK.TRANS64.TRYWAIT P0, [R3+URZ+0x30860], R0 ;  /* 0x03086000030075a7 */ /* 0x000e24000800017f */
[----:B0-----:R-:W-:Y:S09]  /*14880*/  @!P0 BRA `(.L_x_1133) ;  /* 0x0000001800a88947 */ /* 0x001ff20003800000 */
.L_x_1180:
[----:B------:R-:W-:Y:S05]  /*14890*/  BSYNC B1 ;  /* 0x0000000000017941 */ /* 0x000fea0003800000 */
.L_x_1132:
[----:B------:R-:W-:Y:S04]  /*148a0*/  BSSY B1, `(.L_x_1134) ;  /* 0x0000008000017945 */ /* 0x000fe80003800000 */
[----:B------:R-:W-:Y:S05]  /*148b0*/  @P1 BRA `(.L_x_1135) ;  /* 0x0000000000181947 */ /* 0x000fea0003800000 */
[----:B------:R-:W1:Y:S01]  /*148c0*/  S2R R2, SR_TID.X ;  /* 0x0000000000027919 */ /* 0x000e620000002100 */
[----:B0-----:R-:W-:-:S04]  /*148d0*/  IMAD.MOV.U32 R0, RZ, RZ, 0x8000 ;  /* 0x00008000ff007424 */ /* 0x001fc800078e00ff */
[----:B------:R2:W-:Y:S01]  /*148e0*/  SYNCS.ARRIVE.TRANS64 RZ, [R3+URZ+0x30850], R0 ;  /* 0x0308500003ff79a7 */ /* 0x0005e2000800003f */
[----:B-1----:R-:W-:-:S13]  /*148f0*/  LOP3.LUT P0, RZ, R2, 0x1f, RZ, 0xc0, !PT ;  /* 0x0000001f02ff7812 */ /* 0x002fda000780c0ff */
[----:B--2---:R-:W-:Y:S05]  /*14900*/  @!P0 BRA `(.L_x_1135) ;  /* 0x0000000000048947 */ /* 0x004fea0003800000 */
[----:B------:R-:W-:Y:S01]  /*14910*/  BPT.TRAP 0x1 ;  /* 0x000000040000795c */ /* 0x000fe20000300000 */
.L_x_1135:
[----:B------:R-:W-:Y:S05]  /*14920*/  BSYNC B1 ;  /* 0x0000000000017941 */ /* 0x000fea0003800000 */
.L_x_1134:
[----:B------:R-:W-:Y:S01]  /*14930*/  R2UR UR4, R8 ;  /* 0x00000000080472ca */ /* 0x000fe200000e0000 */
[----:B------:R-:W-:Y:S01]  /*14940*/  ULDC.64 UR6, c[0x0][0x198] ;  /* 0x0000660000067ab9 */ /* 0x000fe20000000a00 */
[----:B------:R-:W-:Y:S01]  /*14950*/  R2UR UR9, R3 ;  /* 0x00000000030972ca */ /* 0x000fe200000e0000 */
[----:B------:R-:W-:Y:S01]  /*14960*/  UIADD3 UR6, UP0, UR6, 0x470, URZ ;  /* 0x0000047006067890 */ /* 0x000fe2000ff1e03f */
[----:B------:R-:W-:Y:S01]  /*14970*/  PLOP3.LUT P0, PT, PT, PT, PT, 0x80, 0x0 ;  /* 0x000000000000781c */ /* 0x000fe20003f0f070 */
[----:B------:R-:W-:Y:S01]  /*14980*/  IMAD.SHL.U32 R17, R17, 0x40, RZ ;  /* 0x0000004011117824 */ /* 0x000fe200078e00ff */
[----:B------:R-:W-:Y:S01]  /*14990*/  UMOV UR14, 0x0 ;  /* 0x00000000000e7882 */ /* 0x000fe20000000000 */
[----:B------:R-:W-:Y:S01]  /*149a0*/  UIADD3.X UR7, URZ, UR7, URZ, UP0, !UPT ;  /* 0x000000073f077290 */ /* 0x000fe200087fe43f */
[----:B------:R-:W-:Y:S01]  /*149b0*/  UMOV UR15, 0x14f00000 ;  /* 0x14f00000000f7882 */ /* 0x000fe20000000000 */
[----:B------:R-:W-:-:S04]  /*149c0*/  UMOV UR10, URZ ;  /* 0x0000003f000a7c82 */ /* 0x000fc80008000000 */
[----:B------:R-:W-:Y:S02]  /*149d0*/  ULEA UR4, UR4, UR38, 0xf ;  /* 0x0000002604047291 */ /* 0x000fe4000f8e783f */
[----:B------:R-:W-:Y:S02]  /*149e0*/  UIADD3 UR9, UR9, 0x30850, URZ ;  /* 0x0003085009097890 */ /* 0x000fe4000fffe03f */
[----:B------:R-:W-:-:S12]  /*149f0*/  UIADD3 UR8, UR4, 0x400, URZ ;  /* 0x0000040004087890 */ /* 0x000fd8000fffe03f */
.L_x_1136:
        /* <DEDUP_REMOVED lines=8> */
[----:B------:R-:W-:Y:S01]  /*14a80*/  PLOP3.LUT P0, PT, PT, PT, PT, 0x80, 0x0 ;  /* 0x000000000000781c */ /* 0x000fe20003f0f070 */
[----:B------:R-:W-:Y:S01]  /*14a90*/  UIADD3 UR8, UR4, 0x2400, URZ ;  /* 0x0000240004087890 */ /* 0x000fe2000fffe03f */
[----:B------:R-:W-:Y:S01]  /*14aa0*/  UMOV UR14, 0x0 ;  /* 0x00000000000e7882 */ /* 0x000fe20000000000 */
[----:B------:R-:W-:Y:S01]  /*14ab0*/  UMOV UR15, 0x14f00000 ;  /* 0x14f00000000f7882 */ /* 0x000fe20000000000 */
[----:B------:R-:W-:-:S09]  /*14ac0*/  UMOV UR10, 0x40 ;  /* 0x00000040000a7882 */ /* 0x000fd20000000000 */
.L_x_1137:
        /* <DEDUP_REMOVED lines=13> */
.L_x_1138:
        /* <DEDUP_REMOVED lines=10> */
[----:B------:R-:W-:Y:S02]  /*14c40*/  UMOV UR5, 0x14f00000 ;  /* 0x14f0000000057882 */ /* 0x000fe40000000000 */
[----:B------:R-:W-:Y:S01]  /*14c50*/  UMOV UR4, 0x0 ;  /* 0x0000000000047882 */ /* 0x000fe20000000000 */
[----:B------:R-:W-:-:S08]  /*14c60*/  UMOV UR10, 0xc0 ;  /* 0x000000c0000a7882 */ /* 0x000fd00000000000 */
.L_x_1139:
        /* <DEDUP_REMOVED lines=8> */
.L_x_1131:
[----:B------:R-:W-:Y:S05]  /*14cf0*/  BSYNC B0 ;  /* 0x0000000000007941 */ /* 0x000fea0003800000 */
.L_x_1130:
[----:B0-----:R-:W-:Y:S02]  /*14d00*/  VIADD R0, R8, 0x1 ;  /* 0x0000000108007836 */ /* 0x001fe40000000000 */
[----:B-1----:R-:W-:-:S03]  /*14d10*/  IMAD.MOV.U32 R3, RZ, RZ, RZ ;  /* 0x000000ffff037224 */ /* 0x002fc600078e00ff */
[----:B------:R-:W-:-:S04]  /*14d20*/  ISETP.NE.AND P0, PT, R0, 0x2, PT ;  /* 0x000000020000780c */ /* 0x000fc80003f05270 */
[----:B------:R-:W-:Y:S02]  /*14d30*/  SEL R2, RZ, 0x1, P0 ;  /* 0x00000001ff027807 */ /* 0x000fe40000000000 */
[----:B------:R-:W-:Y:S02]  /*14d40*/  SEL R0, R0, RZ, P0 ;  /* 0x000000ff00007207 */ /* 0x000fe40000000000 */
[----:B------:R-:W-:-:S07]  /*14d50*/  LOP3.LUT R9, R9, R2, RZ, 0x3c, !PT ;  /* 0x0000000209097212 */ /* 0x000fce00078e3cff */
.L_x_1049:
[----:B------:R-:W0:Y:S01]  /*14d60*/  S2R R5, SR_CgaCtaId ;  /* 0x0000000000057919 */ /* 0x000e220000008800 */
[----:B------:R-:W-:Y:S02]  /*14d70*/  MOV R2, 0x400 ;  /* 0x0000040000027802 */ /* 0x000fe40000000f00 */
[----:B------:R-:W-:Y:S02]  /*14d80*/  SHF.L.U32 R3, R3, 0x1f, RZ ;  /* 0x0000001f03037819 */ /* 0x000fe400000006ff */
[----:B0-----:R-:W-:-:S04]  /*14d90*/  LEA R2, R5, R2, 0x18 ;  /* 0x0000000205027211 */ /* 0x001fc800078ec0ff */
[----:B------:R-:W0:Y:S02]  /*14da0*/  SYNCS.PHASECHK.TRANS64.TRYWAIT P0, [R2+URZ+0x30820], R3 ;  /* 0x03082003020075a7 */ /* 0x000e24000800017f */
[----:B0-----:R-:W-:Y:S05]  /*14db0*/  @!P0 BRA `(.L_x_1140) ;  /* 0x0000001400708947 */ /* 0x001fea0003800000 */
.L_x_1181:
[----:B------:R-:W-:-:S03]  /*14dc0*/  UMOV UR4, 0xffffffff ;  /* 0xffffffff00047882 */ /* 0x000fc60000000000 */
[----:B------:R-:W-:Y:S05]  /*14dd0*/  BRA.DIV UR4, `(.L_x_1141) ;  /* 0x00000016047c7947 */ /* 0x000fea000b800000 */
[----:B0-----:R-:W0:Y:S02]  /*14de0*/  S2R R3, SR_TID.X ;  /* 0x0000000000037919 */ /* 0x001e240000002100 */
[----:B0-----:R-:W-:-:S04]  /*14df0*/  SHF.R.U32.HI R3, RZ, 0x5, R3 ;  /* 0x00000005ff037819 */ /* 0x001fc80000011603 */
[----:B------:R-:W-:-:S05]  /*14e00*/  LOP3.LUT R3, R3, 0x3, RZ, 0xc0, !PT ;  /* 0x0000000303037812 */ /* 0x000fca00078ec0ff */
[----:B------:R0:W1:Y:S02]  /*14e10*/  SHFL.IDX PT, R14, R3, RZ, 0x1f ;  /* 0x00001fff030e7589 */ /* 0x00006400000e0000 */
.L_x_1184:
[----:B-1----:R-:W-:-:S13]  /*14e20*/  ISETP.NE.AND P0, PT, R14, RZ, PT ;  /* 0x000000ff0e00720c */ /* 0x002fda0003f05270 */
[----:B------:R-:W-:Y:S05]  /*14e30*/  @P0 BRA `(.L_x_965) ;  /* 0x0000000000900947 */ /* 0x000fea0003800000 */
[----:B------:R-:W-:-:S03]  /*14e40*/  UMOV UR4, 0xffffffff ;  /* 0xffffffff00047882 */ /* 0x000fc60000000000 */
[----:B------:R-:W-:Y:S05]  /*14e50*/  BRA.DIV UR4, `(.L_x_1142) ;  /* 0x0000001604907947 */ /* 0x000fea000b800000 */
[----:B------:R-:W-:-:S13]  /*14e60*/  ELECT P6, URZ, PT ;  /* 0x00000000003f782f */ /* 0x000fda00038c0000 */
.L_x_1187:
[----:B------:R-:W-:Y:S05]  /*14e70*/  @!P6 BRA `(.L_x_965) ;  /* 0x000000000080e947 */ /* 0x000fea0003800000 */
[----:B0-----:R-:W2:Y:S02]  /*14e80*/  LDL R3, [R1+0xc] ;  /* 0x00000c0001037983 */ /* 0x001ea40000100800 */
[----:B--2---:R-:W-:-:S13]  /*14e90*/  R2UR UR4, R3 ;  /* 0x00000000030472ca */ /* 0x004fda00000e0000 */
[----:B------:R-:W-:-:S06]  /*14ea0*/  ULOP3.LUT UR4, UR4, 0x2, URZ, 0xfc, !UPT ;  /* 0x0000000204047892 */ /* 0x000fcc000f8efc3f */
[----:B------:R-:W-:-:S04]  /*14eb0*/  MOV R3, UR4 ;  /* 0x0000000400037c02 */ /* 0x000fc80008000f00 */
[----:B------:R-:W-:-:S13]  /*14ec0*/  ISETP.NE.AND P2, PT, R3, 0x3, PT ;  /* 0x000000030300780c */ /* 0x000fda0003f45270 */
[----:B------:R-:W-:Y:S05]  /*14ed0*/  @!P2 BRA `(.L_x_1143) ;  /* 0x000000000004a947 */ /* 0x000fea0003800000 */
[----:B------:R-:W-:Y:S01]  /*14ee0*/  BPT.TRAP 0x1 ;  /* 0x000000040000795c */ /* 0x000fe20000300000 */
.L_x_1143:
[----:B------:R-:W-:Y:S01]  /*14ef0*/  VIADD R7, R2, 0x30840 ;  /* 0x0003084002077836 */ /* 0x000fe20000000000 */
[----:B------:R-:W-:Y:S01]  /*14f00*/  SHF.L.U32 R5, R9, 0x1f, RZ ;  /* 0x0000001f09057819 */ /* 0x000fe200000006ff */
[C---:B------:R-:W-:Y:S02]  /*14f10*/  VIADD R3, R0.reuse, 0x1 ;  /* 0x0000000100037836 */ /* 0x040fe40000000000 */
[----:B------:R-:W-:-:S03]  /*14f20*/  IMAD R6, R0, 0x8, R7 ;  /* 0x0000000800067824 */ /* 0x000fc600078e0207 */
[C---:B------:R-:W-:Y:S01]  /*14f30*/  ISETP.NE.AND P1, PT, R3.reuse, 0x2, PT ;  /* 0x000000020300780c */ /* 0x040fe20003f25270 */
[----:B------:R-:W0:Y:S03]  /*14f40*/  SYNCS.PHASECHK.TRANS64.TRYWAIT P0, [R6+URZ], R5 ;  /* 0x00000005060075a7 */ /* 0x000e26000800017f */
[----:B------:R-:W-:Y:S02]  /*14f50*/  SEL R4, RZ, 0x1, P1 ;  /* 0x00000001ff047807 */ /* 0x000fe40000800000 */
[----:B------:R-:W-:Y:S02]  /*14f60*/  SEL R8, R3, RZ, P1 ;  /* 0x000000ff03087207 */ /* 0x000fe40000800000 */
[----:B------:R-:W-:-:S03]  /*14f70*/  LOP3.LUT R4, R9, R4, RZ, 0x3c, !PT ;  /* 0x0000000409047212 */ /* 0x000fc600078e3cff */
[----:B------:R-:W-:Y:S01]  /*14f80*/  IMAD R3, R8, 0x8, R7 ;  /* 0x0000000808037824 */ /* 0x000fe200078e0207 */
[----:B------:R-:W-:Y:S01]  /*14f90*/  SHF.L.U32 R4, R4, 0x1f, RZ ;  /* 0x0000001f04047819 */ /* 0x000fe200000006ff */
[----:B0-----:R-:W-:Y:S06]  /*14fa0*/  @!P0 BRA `(.L_x_1144) ;  /* 0x00000014005c8947 */ /* 0x001fec0003800000 */
.L_x_1188:
[----:B------:R-:W1:Y:S02]  /*14fb0*/  SYNCS.PHASECHK.TRANS64.TRYWAIT P0, [R3+URZ], R4 ;  /* 0x00000004030075a7 */ /* 0x000e64000800017f */
[----:B-1----:R-:W-:Y:S05]  /*14fc0*/  @!P0 BRA `(.L_x_1145) ;  /* 0x0000001400688947 */ /* 0x002fea0003800000 */
.L_x_1189:
[----:B------:R-:W-:Y:S05]  /*14fd0*/  @!P2 BRA `(.L_x_1146) ;  /* 0x000000000004a947 */ /* 0x000fea0003800000 */
[----:B------:R-:W-:Y:S01]  /*14fe0*/  BPT.TRAP 0x1 ;  /* 0x000000040000795c */ /* 0x000fe20000300000 */
.L_x_1146:
[----:B-1----:R-:W-:-:S05]  /*14ff0*/  IADD3 R3, R2, 0x30860, RZ ;  /* 0x0003086002037810 */ /* 0x002fca0007ffe0ff */
[----:B------:R-:W-:-:S04]  /*15000*/  IMAD R0, R0, 0x8, R3 ;  /* 0x0000000800007824 */ /* 0x000fc800078e0203 */
[----:B------:R-:W1:Y:S02]  /*15010*/  SYNCS.PHASECHK.TRANS64.TRYWAIT P0, [R0+URZ], R5 ;  /* 0x00000005000075a7 */ /* 0x000e64000800017f */
[----:B-1----:R-:W-:Y:S05]  /*15020*/  @!P0 BRA `(.L_x_1147) ;  /* 0x0000001400648947 */ /* 0x002fea0003800000 */
.L_x_1190:
[----:B------:R-:W-:-:S07]  /*15030*/  IMAD R3, R8, 0x8, R3 ;  /* 0x0000000808037824 */ /* 0x000fce00078e0203 */
.L_x_1148:
[----:B--2---:R2:W3:Y:S02]  /*15040*/  SYNCS.PHASECHK.TRANS64.TRYWAIT P0, [R3+URZ], R4 ;  /* 0x00000004030075a7 */ /* 0x0044e4000800017f */
[----:B---3--:R-:W-:Y:S05]  /*15050*/  @!P0 NANOSLEEP.SYNCS 0x989680 ;  /* 0x009896800000895d */ /* 0x008fea0003900000 */
[----:B------:R-:W3:Y:S02]  /*15060*/  @!P0 SYNCS.PHASECHK.TRANS64 P0, [R3+URZ], R4 ;  /* 0x00000004030085a7 */ /* 0x000ee4000800007f */
[----:B---3--:R-:W-:Y:S05]  /*15070*/  @!P0 BRA `(.L_x_1148) ;  /* 0xfffffffc00f08947 */ /* 0x008fea000383ffff */
.L_x_965:
[----:B------:R-:W-:Y:S05]  /*15080*/  BSYNC B6 ;  /* 0x0000000000067941 */ /* 0x000fea0003800000 */
.L_x_962:
[----:B------:R-:W-:Y:S05]  /*15090*/  EXIT ;  /* 0x000000000000794d */ /* 0x000fea0003800000 */
.L_x_975:
[----:B------:R-:W-:-:S13]  /*150a0*/  R2UR UR4, R16 ;  /* 0x00000000100472ca */ /* 0x000fda00000e0000 */
[----:B0-----:R-:W-:-:S04]  /*150b0*/  IMAD.U32 R3, RZ, RZ, UR4 ;  /* 0x00000004ff037e24 */ /* 0x001fc8000f8e00ff */
[----:B------:R0:W1:Y:S03]  /*150c0*/  SYNCS.PHASECHK.TRANS64.TRYWAIT P0, [R3+URZ+0x30800], R0 ;  /* 0x03080000030075a7 */ /* 0x000066000800017f */
[----:B-1----:R-:W-:Y:S05]  /*150d0*/  @!P0 NANOSLEEP.SYNCS 0x989680 ;  /* 0x009896800000895d */ /* 0x002fea0003900000 */
[----:B------:R-:W1:Y:S02]  /*150e0*/  @!P0 SYNCS.PHASECHK.TRANS64 P0, [R3+URZ+0x30800], R0 ;  /* 0x03080000030085a7 */ /* 0x000e64000800007f */
[----:B-1----:R-:W-:Y:S05]  /*150f0*/  @!P0 BRA `(.L_x_975) ;  /* 0xfffffffc00e88947 */ /* 0x002fea000383ffff */
[----:B------:R-:W-:Y:S05]  /*15100*/  BRA `(.L_x_1149) ;  /* 0xfffffec800447947 */ /* 0x000fea000383ffff */
.L_x_979:
[----:B------:R-:W-:-:S13]  /*15110*/  R2UR UR4, R16 ;  /* 0x00000000100472ca */ /* 0x000fda00000e0000 */
[----:B0-----:R-:W-:-:S04]  /*15120*/  IMAD.U32 R3, RZ, RZ, UR4 ;  /* 0x00000004ff037e24 */ /* 0x001fc8000f8e00ff */
[----:B------:R0:W2:Y:S03]  /*15130*/  SYNCS.PHASECHK.TRANS64.TRYWAIT P0, [R3+URZ+0x30830], R0 ;  /* 0x03083000030075a7 */ /* 0x0000a6000800017f */
[----:B--2---:R-:W-:Y:S05]  /*15140*/  @!P0 NANOSLEEP.SYNCS 0x989680 ;  /* 0x009896800000895d */ /* 0x004fea0003900000 */
[----:B------:R-:W2:Y:S02]  /*15150*/  @!P0 SYNCS.PHASECHK.TRANS64 P0, [R3+URZ+0x30830], R0 ;  /* 0x03083000030085a7 */ /* 0x000ea4000800007f */
[----:B--2---:R-:W-:Y:S05]  /*15160*/  @!P0 BRA `(.L_x_979) ;  /* 0xfffffffc00e88947 */ /* 0x004fea000383ffff */
[----:B------:R-:W-:Y:S05]  /*15170*/  BRA `(.L_x_978) ;  /* 0xfffffec800787947 */ /* 0x000fea000383ffff */
.L_x_995:
[----:B-1----:R-:W-:-:S04]  /*15180*/  MOV R153, UR61 ;  /* 0x0000003d00997c02 */ /* 0x002fc80008000f00 */
[----:B------:R1:W2:Y:S03]  /*15190*/  SYNCS.PHASECHK.TRANS64.TRYWAIT P0, [R153+URZ+0x30830], R152 ;  /* 0x03083098990075a7 */ /* 0x0002a6000800017f */
[----:B--2---:R-:W-:Y:S05]  /*151a0*/  @!P0 NANOSLEEP.SYNCS 0x989680 ;  /* 0x009896800000895d */ /* 0x004fea0003900000 */
[----:B------:R-:W2:Y:S02]  /*151b0*/  @!P0 SYNCS.PHASECHK.TRANS64 P0, [R153+URZ+0x30830], R152 ;  /* 0x03083098990085a7 */ /* 0x000ea4000800007f */
[----:B--2---:R-:W-:Y:S05]  /*151c0*/  @!P0 BRA `(.L_x_995) ;  /* 0xfffffffc00ec8947 */ /* 0x004fea000383ffff */
[----:B------:R-:W-:Y:S05]  /*151d0*/  BRA `(.L_x_994) ;  /* 0xfffffef800c87947 */ /* 0x000fea000383ffff */
.L_x_999:
[----:B-1----:R-:W-:-:S04]  /*151e0*/  IMAD.U32 R201, RZ, RZ, UR14 ;  /* 0x0000000effc97e24 */ /* 0x002fc8000f8e00ff */
[----:B------:R1:W2:Y:S03]  /*151f0*/  SYNCS.PHASECHK.TRANS64.TRYWAIT P0, [R201+URZ+0x30850], R0 ;  /* 0x03085000c90075a7 */ /* 0x0002a6000800017f */
[----:B--2---:R-:W-:Y:S05]  /*15200*/  @!P0 NANOSLEEP.SYNCS 0x989680 ;  /* 0x009896800000895d */ /* 0x004fea0003900000 */
[----:B------:R-:W2:Y:S02]  /*15210*/  @!P0 SYNCS.PHASECHK.TRANS64 P0, [R201+URZ+0x30850], R0 ;  /* 0x03085000c90085a7 */ /* 0x000ea4000800007f */
[----:B--2---:R-:W-:Y:S05]  /*15220*/  @!P0 BRA `(.L_x_999) ;  /* 0xfffffffc00ec8947 */ /* 0x004fea000383ffff */
[----:B------:R-:W-:Y:S05]  /*15230*/  BRA `(.L_x_998) ;  /* 0xffffff0800687947 */ /* 0x000fea000383ffff */
.L_x_1016:
[----:B-1----:R-:W-:-:S04]  /*15240*/  IMAD.U32 R4, RZ, RZ, UR60 ;  /* 0x0000003cff047e24 */ /* 0x002fc8000f8e00ff */
[----:B------:R1:W2:Y:S03]  /*15250*/  SYNCS.PHASECHK.TRANS64.TRYWAIT P0, [R4+URZ+0x30830], R3 ;  /* 0x03083003040075a7 */ /* 0x0002a6000800017f */
[----:B--2---:R-:W-:Y:S05]  /*15260*/  @!P0 NANOSLEEP.SYNCS 0x989680 ;  /* 0x009896800000895d */ /* 0x004fea0003900000 */
[----:B------:R-:W2:Y:S02]  /*15270*/  @!P0 SYNCS.PHASECHK.TRANS64 P0, [R4+URZ+0x30830], R3 ;  /* 0x03083003040085a7 */ /* 0x000ea4000800007f */
[----:B--2---:R-:W-:Y:S05]  /*15280*/  @!P0 BRA `(.L_x_1016) ;  /* 0xfffffffc00ec8947 */ /* 0x004fea000383ffff */
[----:B------:R-:W-:Y:S05]  /*15290*/  BRA `(.L_x_1015) ;  /* 0xffffff2800a47947 */ /* 0x000fea000383ffff */
.L_x_1020:
[----:B01----:R-:W-:-:S04]  /*152a0*/  IMAD.U32 R3, RZ, RZ, UR14 ;  /* 0x0000000eff037e24 */ /* 0x003fc8000f8e00ff */
[----:B------:R0:W1:Y:S03]  /*152b0*/  SYNCS.PHASECHK.TRANS64.TRYWAIT P0, [R3+URZ+0x30850], R0 ;  /* 0x03085000030075a7 */ /* 0x000066000800017f */
[----:B-1----:R-:W-:Y:S05]  /*152c0*/  @!P0 NANOSLEEP.SYNCS 0x989680 ;  /* 0x009896800000895d */ /* 0x002fea0003900000 */
[----:B------:R-:W1:Y:S02]  /*152d0*/  @!P0 SYNCS.PHASECHK.TRANS64 P0, [R3+URZ+0x30850], R0 ;  /* 0x03085000030085a7 */ /* 0x000e64000800007f */
[----:B-1----:R-:W-:Y:S05]  /*152e0*/  @!P0 BRA `(.L_x_1020) ;  /* 0xfffffffc00ec8947 */ /* 0x002fea000383ffff */
[----:B------:R-:W-:Y:S05]  /*152f0*/  BRA `(.L_x_1019) ;  /* 0xffffff3800247947 */ /* 0x000fea000383ffff */
.L_x_1026:
[----:B-1----:R-:W-:-:S04]  /*15300*/  IMAD.U32 R4, RZ, RZ, UR61 ;  /* 0x0000003dff047e24 */ /* 0x002fc8000f8e00ff */
[----:B------:R1:W2:Y:S03]  /*15310*/  SYNCS.PHASECHK.TRANS64.TRYWAIT P0, [R4+URZ+0x30830], R3 ;  /* 0x03083003040075a7 */ /* 0x0002a6000800017f */
[----:B--2---:R-:W-:Y:S05]  /*15320*/  @!P0 NANOSLEEP.SYNCS 0x989680 ;  /* 0x009896800000895d */ /* 0x004fea0003900000 */
[----:B------:R-:W2:Y:S02]  /*15330*/  @!P0 SYNCS.PHASECHK.TRANS64 P0, [R4+URZ+0x30830], R3 ;  /* 0x03083003040085a7 */ /* 0x000ea4000800007f */
[----:B--2---:R-:W-:Y:S05]  /*15340*/  @!P0 BRA `(.L_x_1026) ;  /* 0xfffffffc00ec8947 */ /* 0x004fea000383ffff */
[----:B------:R-:W-:Y:S05]  /*15350*/  BRA `(.L_x_1025) ;  /* 0xffffff4800cc7947 */ /* 0x000fea000383ffff */
.L_x_1030:
[----:B01----:R-:W-:-:S04]  /*15360*/  MOV R3, UR14 ;  /* 0x0000000e00037c02 */ /* 0x003fc80008000f00 */
[----:B------:R0:W1:Y:S03]  /*15370*/  SYNCS.PHASECHK.TRANS64.TRYWAIT P0, [R3+URZ+0x30850], R0 ;  /* 0x03085000030075a7 */ /* 0x000066000800017f */
[----:B-1----:R-:W-:Y:S05]  /*15380*/  @!P0 NANOSLEEP.SYNCS 0x989680 ;  /* 0x009896800000895d */ /* 0x002fea0003900000 */
[----:B------:R-:W1:Y:S02]  /*15390*/  @!P0 SYNCS.PHASECHK.TRANS64 P0, [R3+URZ+0x30850], R0 ;  /* 0x03085000030085a7 */ /* 0x000e64000800007f */
[----:B-1----:R-:W-:Y:S05]  /*153a0*/  @!P0 BRA `(.L_x_1030) ;  /* 0xfffffffc00ec8947 */ /* 0x002fea000383ffff */
[----:B------:R-:W-:Y:S05]  /*153b0*/  BRA `(.L_x_1029) ;  /* 0xffffff5800507947 */ /* 0x000fea000383ffff */
.L_x_1043:
[----:B-1----:R-:W-:-:S04]  /*153c0*/  IMAD.U32 R5, RZ, RZ, UR7 ;  /* 0x00000007ff057e24 */ /* 0x002fc8000f8e00ff */
[----:B------:R1:W2:Y:S03]  /*153d0*/  SYNCS.PHASECHK.TRANS64.TRYWAIT P0, [R5+URZ+0x30850], R0 ;  /* 0x03085000050075a7 */ /* 0x0002a6000800017f */
[----:B--2---:R-:W-:Y:S05]  /*153e0*/  @!P0 NANOSLEEP.SYNCS 0x989680 ;  /* 0x009896800000895d */ /* 0x004fea0003900000 */
[----:B------:R-:W2:Y:S02]  /*153f0*/  @!P0 SYNCS.PHASECHK.TRANS64 P0, [R5+URZ+0x30850], R0 ;  /* 0x03085000050085a7 */ /* 0x000ea4000800007f */
[----:B--2---:R-:W-:Y:S05]  /*15400*/  @!P0 BRA `(.L_x_1043) ;  /* 0xfffffffc00ec8947 */ /* 0x004fea000383ffff */
[----:B------:R-:W-:Y:S05]  /*15410*/  BRA `(.L_x_1042) ;  /* 0xffffff7c00907947 */ /* 0x000fea000383ffff */
.L_x_1060:
[----:B------:R-:W-:Y:S01]  /*15420*/  IMAD.MOV.U32 R13, RZ, RZ, R0 ;  /* 0x000000ffff0d7224 */ /* 0x000fe200078e0000 */
[----:B------:R-:W-:Y:S01]  /*15430*/  MOV R15, 0xffffffff ;  /* 0xffffffff000f7802 */ /* 0x000fe20000000f00 */
[----:B------:R-:W-:Y:S02]  /*15440*/  IMAD.MOV.U32 R12, RZ, RZ, RZ ;  /* 0x000000ffff0c7224 */ /* 0x000fe400078e00ff */
[----:B------:R-:W-:-:S07]  /*15450*/  IMAD.MOV.U32 R11, RZ, RZ, 0x1f ;  /* 0x0000001fff0b7424 */ /* 0x000fce00078e00ff */
[----:B------:R-:W-:Y:S05]  /*15460*/  WARPSYNC.COLLECTIVE R15, `(.L_x_1150) ;  /* 0x000000000f087348 */ /* 0x000fea0003c00000 */
[----:B------:R0:W1:Y:S02]  /*15470*/  SHFL.IDX P6, R14, R13, R12, R11 ;  /* 0x0000000c0d0e7389 */ /* 0x00006400000c000b */
[----:B01----:R-:W-:Y:S01]  /*15480*/  ENDCOLLECTIVE ;  /* 0x000000000000791b */ /* 0x003fe20003800000 */
.L_x_1150:
[----:B------:R-:W-:Y:S05]  /*15490*/  BRA `(.L_x_1151) ;  /* 0xffffffbc009c7947 */ /* 0x000fea000383ffff */
.L_x_1062:
[----:B------:R-:W-:Y:S01]  /*154a0*/  BSSY B0, `(.L_x_1152) ;  /* 0x0000006000007945 */ /* 0x000fe20003800000 */
[----:B------:R-:W-:-:S07]  /*154b0*/  IMAD.MOV.U32 R15, RZ, RZ, -0x1 ;  /* 0xffffffffff0f7424 */ /* 0x000fce00078e00ff */
[----:B0-----:R-:W-:Y:S05]  /*154c0*/  WARPSYNC.COLLECTIVE R15, `(.L_x_1153) ;  /* 0x000000000f0c7348 */ /* 0x001fea0003c00000 */
[----:B------:R-:W-:Y:S02]  /*154d0*/  ELECT P6, UR62, PT ;  /* 0x00000000003e782f */ /* 0x000fe400038c0000 */
[----:B------:R-:W-:Y:S01]  /*154e0*/  MOV R14, UR62 ;  /* 0x0000003e000e7c02 */ /* 0x000fe20008000f00 */
[----:B0-----:R-:W-:Y:S10]  /*154f0*/  ENDCOLLECTIVE ;  /* 0x000000000000791b */ /* 0x001ff40003800000 */
.L_x_1153:
[----:B------:R-:W-:Y:S05]  /*15500*/  BSYNC B0 ;  /* 0x0000000000007941 */ /* 0x000fea0003800000 */
.L_x_1152:
[----:B------:R-:W-:Y:S05]  /*15510*/  BRA `(.L_x_1154) ;  /* 0xffffffbc009c7947 */ /* 0x000fea000383ffff */
.L_x_1064:
[----:B0-----:R-:W-:-:S04]  /*15520*/  IMAD.U32 R3, RZ, RZ, UR38 ;  /* 0x00000026ff037e24 */ /* 0x001fc8000f8e00ff */
[----:B------:R0:W1:Y:S03]  /*15530*/  SYNCS.PHASECHK.TRANS64.TRYWAIT P0, [R3+URZ+0x30840], R0 ;  /* 0x03084000030075a7 */ /* 0x000066000800017f */
[----:B-1----:R-:W-:Y:S05]  /*15540*/  @!P0 NANOSLEEP.SYNCS 0x989680 ;  /* 0x009896800000895d */ /* 0x002fea0003900000 */
[----:B------:R-:W1:Y:S02]  /*15550*/  @!P0 SYNCS.PHASECHK.TRANS64 P0, [R3+URZ+0x30840], R0 ;  /* 0x03084000030085a7 */ /* 0x000e64000800007f */
[----:B-1----:R-:W-:Y:S05]  /*15560*/  @!P0 BRA `(.L_x_1064) ;  /* 0xfffffffc00ec8947 */ /* 0x002fea000383ffff */
[----:B------:R-:W-:Y:S05]  /*15570*/  BRA `(.L_x_1155) ;  /* 0xffffffbc00f87947 */ /* 0x000fea000383ffff */
.L_x_1067:
[----:B------:R-:W-:Y:S01]  /*15580*/  IMAD.MOV.U32 R13, RZ, RZ, R7 ;  /* 0x000000ffff0d7224 */ /* 0x000fe200078e0007 */
[----:B------:R-:W-:Y:S01]  /*15590*/  MOV R11, 0x181f ;  /* 0x0000181f000b7802 */ /* 0x000fe20000000f00 */
[----:B------:R-:W-:Y:S02]  /*155a0*/  IMAD.MOV.U32 R12, RZ, RZ, RZ ;  /* 0x000000ffff0c7224 */ /* 0x000fe400078e00ff */
[----:B------:R-:W-:Y:S02]  /*155b0*/  IMAD.MOV.U32 R15, RZ, RZ, -0x1 ;  /* 0xffffffffff0f7424 */ /* 0x000fe400078e00ff */
[----:B------:R-:W-:-:S07]  /*155c0*/  VIADD R0, R0, UR45 ;  /* 0x0000002d00007c36 */ /* 0x000fce0008000000 */
[----:B------:R-:W-:Y:S05]  /*155d0*/  WARPSYNC.COLLECTIVE R15, `(.L_x_1156) ;  /* 0x000000000f087348 */ /* 0x000fea0003c00000 */
[----:B------:R0:W1:Y:S02]  /*155e0*/  SHFL.IDX P6, R14, R13, R12, R11 ;  /* 0x0000000c0d0e7389 */ /* 0x00006400000c000b */
[----:B01----:R-:W-:Y:S01]  /*155f0*/  ENDCOLLECTIVE ;  /* 0x000000000000791b */ /* 0x003fe20003800000 */
.L_x_1156:
[----:B------:R-:W-:Y:S02]  /*15600*/  VIADD R5, R0, 0x10 ;  /* 0x0000001000057836 */ /* 0x000fe40000000000 */
[----:B------:R-:W-:Y:S02]  /*15610*/  IMAD.MOV.U32 R13, RZ, RZ, R8 ;  /* 0x000000ffff0d7224 */ /* 0x000fe400078e0008 */
[----:B------:R-:W-:-:S07]  /*15620*/  IMAD.MOV.U32 R2, RZ, RZ, R14 ;  /* 0x000000ffff027224 */ /* 0x000fce00078e000e */
[----:B------:R-:W-:Y:S05]  /*15630*/  WARPSYNC.COLLECTIVE R15, `(.L_x_1157) ;  /* 0x000000000f087348 */ /* 0x000fea0003c00000 */
[----:B------:R0:W1:Y:S02]  /*15640*/  SHFL.IDX P6, R14, R13, R12, R11 ;  /* 0x0000000c0d0e7389 */ /* 0x00006400000c000b */
[----:B01----:R-:W-:Y:S01]  /*15650*/  ENDCOLLECTIVE ;  /* 0x000000000000791b */ /* 0x003fe20003800000 */
.L_x_1157:
[----:B------:R-:W-:Y:S01]  /*15660*/  ULDC UR4, c[0x0][0x288] ;  /* 0x0000a20000047ab9 */ /* 0x000fe20000000800 */
[----:B------:R-:W-:Y:S01]  /*15670*/  ULDC.64 UR6, c[0x0][0x208] ;  /* 0x0000820000067ab9 */ /* 0x000fe20000000a00 */
[----:B------:R-:W-:Y:S01]  /*15680*/  IMAD R6, R6, UR4, RZ ;  /* 0x0000000406067c24 */ /* 0x000fe2000f8e02ff */
[----:B------:R-:W-:-:S04]  /*15690*/  MOV R3, R2 ;  /* 0x0000000200037202 */ /* 0x000fc80000000f00 */
[----:B------:R-:W-:Y:S01]  /*156a0*/  ISETP.GE.AND P3, PT, R0, R6, PT ;  /* 0x000000060000720c */ /* 0x000fe20003f66270 */
[----:B------:R-:W-:Y:S02]  /*156b0*/  IMAD.MOV.U32 R13, RZ, RZ, R7 ;  /* 0x000000ffff0d7224 */ /* 0x000fe400078e0007 */
[----:B------:R-:W-:-:S10]  /*156c0*/  IMAD.MOV.U32 R12, RZ, RZ, 0x1 ;  /* 0x00000001ff0c7424 */ /* 0x000fd400078e00ff */
[----:B------:R-:W-:Y:S01]  /*156d0*/  @!P3 LEA R21, R9, UR38, 0x1 ;  /* 0x000000260915bc11 */ /* 0x000fe2000f8e08ff */
        /* <DEDUP_REMOVED lines=13> */
.L_x_1158:
[----:B------:R-:W-:Y:S01]  /*157b0*/  VIADD R3, R0, 0x20 ;  /* 0x0000002000037836 */ /* 0x000fe20000000000 */
[----:B------:R-:W-:Y:S01]  /*157c0*/  @!P3 LEA R20, R9, UR38, 0x1 ;  /* 0x000000260914bc11 */ /* 0x000fe2000f8e08ff */
[----:B------:R-:W-:Y:S01]  /*157d0*/  IMAD.MOV.U32 R13, RZ, RZ, R8 ;  /* 0x000000ffff0d7224 */ /* 0x000fe200078e0008 */
[----:B------:R-:W-:-:S07]  /*157e0*/  MOV R5, R14 ;  /* 0x0000000e00057202 */ /* 0x000fce0000000f00 */
[----:B------:R-:W-:Y:S05]  /*157f0*/  WARPSYNC.COLLECTIVE R15, `(.L_x_1159) ;  /* 0x000000000f087348 */ /* 0x000fea0003c00000 */
[----:B------:R0:W1:Y:S02]  /*15800*/  SHFL.IDX P6, R14, R13, R12, R11 ;  /* 0x0000000c0d0e7389 */ /* 0x00006400000c000b */
[----:B01----:R-:W-:Y:S01]  /*15810*/  ENDCOLLECTIVE ;  /* 0x000000000000791b */ /* 0x003fe20003800000 */
.L_x_1159:
        /* <DEDUP_REMOVED lines=16> */
.L_x_1160:
[----:B------:R-:W-:Y:S01]  /*15920*/  VIADD R5, R0, 0x30 ;  /* 0x0000003000057836 */ /* 0x000fe20000000000 */
[----:B------:R-:W-:Y:S01]  /*15930*/  @!P3 LEA R21, R9, UR38, 0x1 ;  /* 0x000000260915bc11 */ /* 0x000fe2000f8e08ff */
[----:B------:R-:W-:Y:S02]  /*15940*/  IMAD.MOV.U32 R13, RZ, RZ, R8 ;  /* 0x000000ffff0d7224 */ /* 0x000fe400078e0008 */
[----:B------:R-:W-:-:S07]  /*15950*/  IMAD.MOV.U32 R3, RZ, RZ, R14 ;  /* 0x000000ffff037224 */ /* 0x000fce00078e000e */
[----:B------:R-:W-:Y:S05]  /*15960*/  WARPSYNC.COLLECTIVE R15, `(.L_x_1161) ;  /* 0x000000000f087348 */ /* 0x000fea0003c00000 */
[----:B------:R0:W1:Y:S02]  /*15970*/  SHFL.IDX P6, R14, R13, R12, R11 ;  /* 0x0000000c0d0e7389 */ /* 0x00006400000c000b */
[----:B01----:R-:W-:Y:S01]  /*15980*/  ENDCOLLECTIVE ;  /* 0x000000000000791b */ /* 0x003fe20003800000 */
.L_x_1161:
        /* <DEDUP_REMOVED lines=16> */
.L_x_1162:
[----:B------:R-:W-:Y:S02]  /*15a90*/  IADD3 R3, R0, 0x40, RZ ;  /* 0x0000004000037810 */ /* 0x000fe40007ffe0ff */
[----:B------:R-:W-:Y:S01]  /*15aa0*/  @!P3 LEA R20, R9, UR38, 0x1 ;  /* 0x000000260914bc11 */ /* 0x000fe2000f8e08ff */
[----:B------:R-:W-:Y:S02]  /*15ab0*/  IMAD.MOV.U32 R13, RZ, RZ, R8 ;  /* 0x000000ffff0d7224 */ /* 0x000fe400078e0008 */
[----:B------:R-:W-:-:S07]  /*15ac0*/  IMAD.MOV.U32 R5, RZ, RZ, R14 ;  /* 0x000000ffff057224 */ /* 0x000fce00078e000e */
[----:B------:R-:W-:Y:S05]  /*15ad0*/  WARPSYNC.COLLECTIVE R15, `(.L_x_1163) ;  /* 0x000000000f087348 */ /* 0x000fea0003c00000 */
[----:B------:R0:W1:Y:S02]  /*15ae0*/  SHFL.IDX P6, R14, R13, R12, R11 ;  /* 0x0000000c0d0e7389 */ /* 0x00006400000c000b */
[----:B01----:R-:W-:Y:S01]  /*15af0*/  ENDCOLLECTIVE ;  /* 0x000000000000791b */ /* 0x003fe20003800000 */
.L_x_1163:
[----:B------:R-:W-:Y:S01]  /*15b00*/  ULDC.64 UR4, c[0x0][0x208] ;  /* 0x0000820000047ab9 */ /* 0x000fe20000000a00 */
[----:B------:R-:W-:Y:S02]  /*15b10*/  IMAD.MOV.U32 R13, RZ, RZ, R7 ;  /* 0x000000ffff0d7224 */ /* 0x000fe400078e0007 */
        /* <DEDUP_REMOVED lines=14> */
.L_x_1164:
[----:B------:R-:W-:Y:S01]  /*15c00*/  VIADD R5, R0, 0x50 ;  /* 0x0000005000057836 */ /* 0x000fe20000000000 */
[----:B------:R-:W-:Y:S01]  /*15c10*/  @!P3 LEA R21, R9, UR38, 0x1 ;  /* 0x000000260915bc11 */ /* 0x000fe2000f8e08ff */
[----:B------:R-:W-:Y:S02]  /*15c20*/  IMAD.MOV.U32 R13, RZ, RZ, R8 ;  /* 0x000000ffff0d7224 */ /* 0x000fe400078e0008 */
[----:B------:R-:W-:-:S07]  /*15c30*/  IMAD.MOV.U32 R3, RZ, RZ, R14 ;  /* 0x000000ffff037224 */ /* 0x000fce00078e000e */
[----:B------:R-:W-:Y:S05]  /*15c40*/  WARPSYNC.COLLECTIVE R15, `(.L_x_1165) ;  /* 0x000000000f087348 */ /* 0x000fea0003c00000 */
[----:B------:R0:W1:Y:S02]  /*15c50*/  SHFL.IDX P6, R14, R13, R12, R11 ;  /* 0x0000000c0d0e7389 */ /* 0x00006400000c000b */
[----:B01----:R-:W-:Y:S01]  /*15c60*/  ENDCOLLECTIVE ;  /* 0x000000000000791b */ /* 0x003fe20003800000 */
.L_x_1165:
        /* <DEDUP_REMOVED lines=16> */
.L_x_1166:
[----:B------:R-:W-:Y:S01]  /*15d70*/  VIADD R3, R0, 0x60 ;  /* 0x0000006000037836 */ /* 0x000fe20000000000 */
[----:B------:R-:W-:Y:S02]  /*15d80*/  @!P3 LEA R20, R9, UR38, 0x1 ;  /* 0x000000260914bc11 */ /* 0x000fe4000f8e08ff */
[----:B------:R-:W-:Y:S01]  /*15d90*/  MOV R13, R8 ;  /* 0x00000008000d7202 */ /* 0x000fe20000000f00 */
[----:B------:R-:W-:-:S07]  /*15da0*/  IMAD.MOV.U32 R5, RZ, RZ, R14 ;  /* 0x000000ffff057224 */ /* 0x000fce00078e000e */
[----:B------:R-:W-:Y:S05]  /*15db0*/  WARPSYNC.COLLECTIVE R15, `(.L_x_1167) ;  /* 0x000000000f087348 */ /* 0x000fea0003c00000 */
[----:B------:R0:W1:Y:S02]  /*15dc0*/  SHFL.IDX P6, R14, R13, R12, R11 ;  /* 0x0000000c0d0e7389 */ /* 0x00006400000c000b */
[----:B01----:R-:W-:Y:S01]  /*15dd0*/  ENDCOLLECTIVE ;  /* 0x000000000000791b */ /* 0x003fe20003800000 */
.L_x_1167:
        /* <DEDUP_REMOVED lines=16> */
.L_x_1168:
[----:B------:R-:W-:Y:S01]  /*15ee0*/  @!P3 LEA R21, R9, UR38, 0x1 ;  /* 0x000000260915bc11 */ /* 0x000fe2000f8e08ff */
[----:B------:R-:W-:Y:S01]  /*15ef0*/  IMAD.MOV.U32 R13, RZ, RZ, R8 ;  /* 0x000000ffff0d7224 */ /* 0x000fe200078e0008 */
[----:B------:R-:W-:-:S07]  /*15f00*/  MOV R3, R14 ;  /* 0x0000000e00037202 */ /* 0x000fce0000000f00 */
[----:B------:R-:W-:Y:S05]  /*15f10*/  WARPSYNC.COLLECTIVE R15, `(.L_x_1169) ;  /* 0x000000000f087348 */ /* 0x000fea0003c00000 */
[----:B------:R0:W1:Y:S02]  /*15f20*/  SHFL.IDX P6, R14, R13, R12, R11 ;  /* 0x0000000c0d0e7389 */ /* 0x00006400000c000b */
[----:B01----:R-:W-:Y:S01]  /*15f30*/  ENDCOLLECTIVE ;  /* 0x000000000000791b */ /* 0x003fe20003800000 */
.L_x_1169:
        /* <DEDUP_REMOVED lines=15> */
.L_x_1170:
[----:B------:R-:W-:Y:S01]  /*16030*/  IMAD.MOV.U32 R13, RZ, RZ, R8 ;  /* 0x000000ffff0d7224 */ /* 0x000fe200078e0008 */
[----:B------:R-:W-:-:S07]  /*16040*/  MOV R7, R14 ;  /* 0x0000000e00077202 */ /* 0x000fce0000000f00 */
[----:B------:R-:W-:Y:S05]  /*16050*/  WARPSYNC.COLLECTIVE R15, `(.L_x_1171) ;  /* 0x000000000f087348 */ /* 0x000fea0003c00000 */
[----:B------:R0:W1:Y:S02]  /*16060*/  SHFL.IDX P6, R14, R13, R12, R11 ;  /* 0x0000000c0d0e7389 */ /* 0x00006400000c000b */
[----:B01----:R-:W-:Y:S01]  /*16070*/  ENDCOLLECTIVE ;  /* 0x000000000000791b */ /* 0x003fe20003800000 */
.L_x_1171:
[----:B------:R-:W-:Y:S05]  /*16080*/  BRA `(.L_x_1172) ;  /* 0xffffffc000607947 */ /* 0x000fea000383ffff */
.L_x_1070:
[----:B-1----:R-:W-:-:S04]  /*16090*/  IMAD.U32 R3, RZ, RZ, UR38 ;  /* 0x00000026ff037e24 */ /* 0x002fc8000f8e00ff */
[----:B------:R1:W2:Y:S03]  /*160a0*/  SYNCS.PHASECHK.TRANS64.TRYWAIT P0, [R3+URZ+0x30820], R2 ;  /* 0x03082002030075a7 */ /* 0x0002a6000800017f */
[----:B--2---:R-:W-:Y:S05]  /*160b0*/  @!P0 NANOSLEEP.SYNCS 0x989680 ;  /* 0x009896800000895d */ /* 0x004fea0003900000 */
[----:B------:R-:W2:Y:S02]  /*160c0*/  @!P0 SYNCS.PHASECHK.TRANS64 P0, [R3+URZ+0x30820], R2 ;  /* 0x03082002030085a7 */ /* 0x000ea4000800007f */
[----:B--2---:R-:W-:Y:S05]  /*160d0*/  @!P0 BRA `(.L_x_1070) ;  /* 0xfffffffc00ec8947 */ /* 0x004fea000383ffff */
[----:B------:R-:W-:Y:S05]  /*160e0*/  BRA `(.L_x_1173) ;  /* 0xffffffc000bc7947 */ /* 0x000fea000383ffff */
.L_x_1077:
[----:B-1----:R-:W-:-:S04]  /*160f0*/  IMAD.U32 R3, RZ, RZ, UR38 ;  /* 0x00000026ff037e24 */ /* 0x002fc8000f8e00ff */
[----:B------:R1:W2:Y:S03]  /*16100*/  SYNCS.PHASECHK.TRANS64.TRYWAIT P0, [R3+URZ+0x30848], R2 ;  /* 0x03084802030075a7 */ /* 0x0002a6000800017f */
[----:B--2---:R-:W-:Y:S05]  /*16110*/  @!P0 NANOSLEEP.SYNCS 0x989680 ;  /* 0x009896800000895d */ /* 0x004fea0003900000 */
[----:B------:R-:W2:Y:S02]  /*16120*/  @!P0 SYNCS.PHASECHK.TRANS64 P0, [R3+URZ+0x30848], R2 ;  /* 0x03084802030085a7 */ /* 0x000ea4000800007f */
[----:B--2---:R-:W-:Y:S05]  /*16130*/  @!P0 BRA `(.L_x_1077) ;  /* 0xfffffffc00ec8947 */ /* 0x004fea000383ffff */
[----:B------:R-:W-:Y:S05]  /*16140*/  BRA `(.L_x_1174) ;  /* 0xffffffc400a47947 */ /* 0x000fea000383ffff */
.L_x_1085:
[----:B0-----:R-:W-:-:S04]  /*16150*/  IMAD.U32 R3, RZ, RZ, UR38 ;  /* 0x00000026ff037e24 */ /* 0x001fc8000f8e00ff */
[----:B------:R0:W1:Y:S03]  /*16160*/  SYNCS.PHASECHK.TRANS64.TRYWAIT P0, [R3+URZ+0x30860], R2 ;  /* 0x03086002030075a7 */ /* 0x000066000800017f */
[----:B-1----:R-:W-:Y:S05]  /*16170*/  @!P0 NANOSLEEP.SYNCS 0x989680 ;  /* 0x009896800000895d */ /* 0x002fea0003900000 */
[----:B------:R-:W1:Y:S02]  /*16180*/  @!P0 SYNCS.PHASECHK.TRANS64 P0, [R3+URZ+0x30860], R2 ;  /* 0x03086002030085a7 */ /* 0x000e64000800007f */
[----:B-1----:R-:W-:Y:S05]  /*16190*/  @!P0 BRA `(.L_x_1085) ;  /* 0xfffffffc00ec8947 */ /* 0x002fea000383ffff */
[----:B------:R-:W-:Y:S05]  /*161a0*/  BRA `(.L_x_1175) ;  /* 0xffffffc800b87947 */ /* 0x000fea000383ffff */
.L_x_1096:
[----:B-1----:R-:W-:-:S04]  /*161b0*/  MOV R3, UR38 ;  /* 0x0000002600037c02 */ /* 0x002fc80008000f00 */
[----:B------:R1:W2:Y:S03]  /*161c0*/  SYNCS.PHASECHK.TRANS64.TRYWAIT P0, [R3+URZ+0x30840], R2 ;  /* 0x03084002030075a7 */ /* 0x0002a6000800017f */
[----:B--2---:R-:W-:Y:S05]  /*161d0*/  @!P0 NANOSLEEP.SYNCS 0x989680 ;  /* 0x009896800000895d */ /* 0x004fea0003900000 */
[----:B------:R-:W2:Y:S02]  /*161e0*/  @!P0 SYNCS.PHASECHK.TRANS64 P0, [R3+URZ+0x30840], R2 ;  /* 0x03084002030085a7 */ /* 0x000ea4000800007f */
[----:B--2---:R-:W-:Y:S05]  /*161f0*/  @!P0 BRA `(.L_x_1096) ;  /* 0xfffffffc00ec8947 */ /* 0x004fea000383ffff */
[----:B------:R-:W-:Y:S05]  /*16200*/  BRA `(.L_x_1176) ;  /* 0xffffffd000487947 */ /* 0x000fea000383ffff */
.L_x_1104:
[----:B0-----:R-:W-:-:S04]  /*16210*/  IMAD.U32 R3, RZ, RZ, UR38 ;  /* 0x00000026ff037e24 */ /* 0x001fc8000f8e00ff */
[----:B------:R0:W1:Y:S03]  /*16220*/  SYNCS.PHASECHK.TRANS64.TRYWAIT P0, [R3+URZ+0x30868], R2 ;  /* 0x03086802030075a7 */ /* 0x000066000800017f */
[----:B-1----:R-:W-:Y:S05]  /*16230*/  @!P0 NANOSLEEP.SYNCS 0x989680 ;  /* 0x009896800000895d */ /* 0x002fea0003900000 */
[----:B------:R-:W1:Y:S02]  /*16240*/  @!P0 SYNCS.PHASECHK.TRANS64 P0, [R3+URZ+0x30868], R2 ;  /* 0x03086802030085a7 */ /* 0x000e64000800007f */
[----:B-1----:R-:W-:Y:S05]  /*16250*/  @!P0 BRA `(.L_x_1104) ;  /* 0xfffffffc00ec8947 */ /* 0x002fea000383ffff */
[----:B------:R-:W-:Y:S05]  /*16260*/  BRA `(.L_x_1177) ;  /* 0xffffffd400587947 */ /* 0x000fea000383ffff */
.L_x_1115:
[----:B-1----:R-:W-:-:S04]  /*16270*/  IMAD.U32 R3, RZ, RZ, UR38 ;  /* 0x00000026ff037e24 */ /* 0x002fc8000f8e00ff */
[----:B------:R1:W2:Y:S03]  /*16280*/  SYNCS.PHASECHK.TRANS64.TRYWAIT P0, [R3+URZ+0x30848], R2 ;  /* 0x03084802030075a7 */ /* 0x0002a6000800017f */
[----:B--2---:R-:W-:Y:S05]  /*16290*/  @!P0 NANOSLEEP.SYNCS 0x989680 ;  /* 0x009896800000895d */ /* 0x004fea0003900000 */
[----:B------:R-:W2:Y:S02]  /*162a0*/  @!P0 SYNCS.PHASECHK.TRANS64 P0, [R3+URZ+0x30848], R2 ;  /* 0x03084802030085a7 */ /* 0x000ea4000800007f */
[----:B--2---:R-:W-:Y:S05]  /*162b0*/  @!P0 BRA `(.L_x_1115) ;  /* 0xfffffffc00ec8947 */ /* 0x004fea000383ffff */
[----:B------:R-:W-:Y:S05]  /*162c0*/  BRA `(.L_x_1178) ;  /* 0xffffffdc00007947 */ /* 0x000fea000383ffff */
.L_x_1123:
[----:B0-----:R-:W-:-:S04]  /*162d0*/  IMAD.U32 R3, RZ, RZ, UR38 ;  /* 0x00000026ff037e24 */ /* 0x001fc8000f8e00ff */
[----:B------:R0:W1:Y:S03]  /*162e0*/  SYNCS.PHASECHK.TRANS64.TRYWAIT P0, [R3+URZ+0x30860], R2 ;  /* 0x03086002030075a7 */ /* 0x000066000800017f */
[----:B-1----:R-:W-:Y:S05]  /*162f0*/  @!P0 NANOSLEEP.SYNCS 0x989680 ;  /* 0x009896800000895d */ /* 0x002fea0003900000 */
[----:B------:R-:W1:Y:S02]  /*16300*/  @!P0 SYNCS.PHASECHK.TRANS64 P0, [R3+URZ+0x30860], R2 ;  /* 0x03086002030085a7 */ /* 0x000e64000800007f */
[----:B-1----:R-:W-:Y:S05]  /*16310*/  @!P0 BRA `(.L_x_1123) ;  /* 0xfffffffc00ec8947 */ /* 0x002fea000383ffff */
[----:B------:R-:W-:Y:S05]  /*16320*/  BRA `(.L_x_1179) ;  /* 0xffffffe0000c7947 */ /* 0x000fea000383ffff */
.L_x_1133:
[----:B0-----:R0:W1:Y:S02]  /*16330*/  SYNCS.PHASECHK.TRANS64.TRYWAIT P0, [R3+URZ+0x30860], R0 ;  /* 0x03086000030075a7 */ /* 0x001064000800017f */
[----:B-1----:R-:W-:Y:S05]  /*16340*/  @!P0 NANOSLEEP.SYNCS 0x989680 ;  /* 0x009896800000895d */ /* 0x002fea0003900000 */
[----:B------:R-:W1:Y:S02]  /*16350*/  @!P0 SYNCS.PHASECHK.TRANS64 P0, [R3+URZ+0x30860], R0 ;  /* 0x03086000030085a7 */ /* 0x000e64000800007f */
[----:B-1----:R-:W-:Y:S05]  /*16360*/  @!P0 BRA `(.L_x_1133) ;  /* 0xfffffffc00f08947 */ /* 0x002fea000383ffff */
[----:B------:R-:W-:Y:S05]  /*16370*/  BRA `(.L_x_1180) ;  /* 0xffffffe400447947 */ /* 0x000fea000383ffff */
.L_x_1140:
[----:B0-----:R0:W1:Y:S02]  /*16380*/  SYNCS.PHASECHK.TRANS64.TRYWAIT P0, [R2+URZ+0x30820], R3 ;  /* 0x03082003020075a7 */ /* 0x001064000800017f */
[----:B-1----:R-:W-:Y:S05]  /*16390*/  @!P0 NANOSLEEP.SYNCS 0x989680 ;  /* 0x009896800000895d */ /* 0x002fea0003900000 */
[----:B------:R-:W1:Y:S02]  /*163a0*/  @!P0 SYNCS.PHASECHK.TRANS64 P0, [R2+URZ+0x30820], R3 ;  /* 0x03082003020085a7 */ /* 0x000e64000800007f */
[----:B-1----:R-:W-:Y:S05]  /*163b0*/  @!P0 BRA `(.L_x_1140) ;  /* 0xfffffffc00f08947 */ /* 0x002fea000383ffff */
[----:B------:R-:W-:Y:S05]  /*163c0*/  BRA `(.L_x_1181) ;  /* 0xffffffe8007c7947 */ /* 0x000fea000383ffff */
.L_x_1141:
[----:B------:R-:W1:Y:S01]  /*163d0*/  S2R R4, SR_TID.X ;  /* 0x0000000000047919 */ /* 0x000e620000002100 */
[----:B------:R-:W-:Y:S01]  /*163e0*/  BSSY B0, `(.L_x_1182) ;  /* 0x000000a000007945 */ /* 0x000fe20003800000 */
[----:B------:R-:W-:Y:S01]  /*163f0*/  MOV R12, RZ ;  /* 0x000000ff000c7202 */ /* 0x000fe20000000f00 */
        /* <DEDUP_REMOVED lines=8> */
.L_x_1183:
[----:B------:R-:W-:Y:S05]  /*16480*/  BSYNC B0 ;  /* 0x0000000000007941 */ /* 0x000fea0003800000 */
.L_x_1182:
[----:B------:R-:W-:Y:S05]  /*16490*/  BRA `(.L_x_1184) ;  /* 0xffffffe800607947 */ /* 0x000fea000383ffff */
.L_x_1142:
[----:B------:R-:W-:Y:S01]  /*164a0*/  BSSY B0, `(.L_x_1185) ;  /* 0x0000006000007945 */ /* 0x000fe20003800000 */
[----:B------:R-:W-:-:S07]  /*164b0*/  IMAD.MOV.U32 R15, RZ, RZ, -0x1 ;  /* 0xffffffffff0f7424 */ /* 0x000fce00078e00ff */
[----:B0-----:R-:W-:Y:S05]  /*164c0*/  WARPSYNC.COLLECTIVE R15, `(.L_x_1186) ;  /* 0x000000000f0c7348 */ /* 0x001fea0003c00000 */
[----:B------:R-:W-:Y:S02]  /*164d0*/  ELECT P6, UR62, PT ;  /* 0x00000000003e782f */ /* 0x000fe400038c0000 */
[----:B------:R-:W-:Y:S01]  /*164e0*/  MOV R14, UR62 ;  /* 0x0000003e000e7c02 */ /* 0x000fe20008000f00 */
[----:B0-----:R-:W-:Y:S10]  /*164f0*/  ENDCOLLECTIVE ;  /* 0x000000000000791b */ /* 0x001ff40003800000 */
.L_x_1186:
[----:B------:R-:W-:Y:S05]  /*16500*/  BSYNC B0 ;  /* 0x0000000000007941 */ /* 0x000fea0003800000 */
.L_x_1185:
[----:B------:R-:W-:Y:S05]  /*16510*/  BRA `(.L_x_1187) ;  /* 0xffffffe800547947 */ /* 0x000fea000383ffff */
.L_x_1144:
[----:B0-----:R0:W1:Y:S02]  /*16520*/  SYNCS.PHASECHK.TRANS64.TRYWAIT P0, [R6+URZ], R5 ;  /* 0x00000005060075a7 */ /* 0x001064000800017f */
[----:B-1----:R-:W-:Y:S05]  /*16530*/  @!P0 NANOSLEEP.SYNCS 0x989680 ;  /* 0x009896800000895d */ /* 0x002fea0003900000 */
[----:B------:R-:W1:Y:S02]  /*16540*/  @!P0 SYNCS.PHASECHK.TRANS64 P0, [R6+URZ], R5 ;  /* 0x00000005060085a7 */ /* 0x000e64000800007f */
[----:B-1----:R-:W-:Y:S05]  /*16550*/  @!P0 BRA `(.L_x_1144) ;  /* 0xfffffffc00f08947 */ /* 0x002fea000383ffff */
[----:B------:R-:W-:Y:S05]  /*16560*/  BRA `(.L_x_1188) ;  /* 0xffffffe800907947 */ /* 0x000fea000383ffff */
.L_x_1145:
[----:B-1----:R1:W2:Y:S02]  /*16570*/  SYNCS.PHASECHK.TRANS64.TRYWAIT P0, [R3+URZ], R4 ;  /* 0x00000004030075a7 */ /* 0x0022a4000800017f */
[----:B--2---:R-:W-:Y:S05]  /*16580*/  @!P0 NANOSLEEP.SYNCS 0x989680 ;  /* 0x009896800000895d */ /* 0x004fea0003900000 */
[----:B------:R-:W2:Y:S02]  /*16590*/  @!P0 SYNCS.PHASECHK.TRANS64 P0, [R3+URZ], R4 ;  /* 0x00000004030085a7 */ /* 0x000ea4000800007f */
[----:B--2---:R-:W-:Y:S05]  /*165a0*/  @!P0 BRA `(.L_x_1145) ;  /* 0xfffffffc00f08947 */ /* 0x004fea000383ffff */
[----:B------:R-:W-:Y:S05]  /*165b0*/  BRA `(.L_x_1189) ;  /* 0xffffffe800847947 */ /* 0x000fea000383ffff */
.L_x_1147:
[----:B-1----:R1:W2:Y:S02]  /*165c0*/  SYNCS.PHASECHK.TRANS64.TRYWAIT P0, [R0+URZ], R5 ;  /* 0x00000005000075a7 */ /* 0x0022a4000800017f */
[----:B--2---:R-:W-:Y:S05]  /*165d0*/  @!P0 NANOSLEEP.SYNCS 0x989680 ;  /* 0x009896800000895d */ /* 0x004fea0003900000 */
[----:B------:R-:W2:Y:S02]  /*165e0*/  @!P0 SYNCS.PHASECHK.TRANS64 P0, [R0+URZ], R5 ;  /* 0x00000005000085a7 */ /* 0x000ea4000800007f */
[----:B--2---:R-:W-:Y:S05]  /*165f0*/  @!P0 BRA `(.L_x_1147) ;  /* 0xfffffffc00f08947 */ /* 0x004fea000383ffff */
[----:B------:R-:W-:Y:S05]  /*16600*/  BRA `(.L_x_1190) ;  /* 0xffffffe800887947 */ /* 0x000fea000383ffff */
.L_x_1191:
        /* <DEDUP_REMOVED lines=15> */
.L_x_14835:


//--------------------- .text._ZN7cutlass13device_kernelIN5flash11enable_sm90INS1_16FlashAttnFwdSm90INS1_25CollectiveMainloopFwdSm90ILi2EN4cute5tupleIJNS5_1CILi1EEES8_S8_EEENS6_IJNS7_ILi128EEENS7_ILi64EEENS7_ILi256EEEEEELi256ENS_10bfloat16_tEfNS_4arch4Sm90ELb0ELb1ELb1ELb1ELb0ELb0ELb0ELb1ELb1ELb1ELb1ELb0EEENS1_21CollectiveEpilogueFwdINS6_IJSA_SC_SB_EEES9_SE_SG_Li256ELb1ELb1ELb1ELb0EEENS1_36VarlenDynamicPersistentTileSchedulerILi128ELi64ELi256ELi128ELb1ELb1ELb1ELb1ELb0ELb1EEEEEEEEEvNT_6ParamsE --------------------------
	.section	.text._ZN7cutlass13device_kernelIN5flash11enable_sm90INS1_16FlashAttnFwdSm90INS1_25CollectiveMainloopFwdSm90ILi2EN4cute5tupleIJNS5_1CILi1EEES8_S8_EEENS6_IJNS7_ILi128EEENS7_ILi64EEENS7_ILi256EEEEEELi256ENS_10bfloat16_tEfNS_4arch4Sm90ELb0ELb1ELb1ELb1ELb0ELb0ELb0ELb1ELb1ELb1ELb1ELb0EEENS1_21CollectiveEpilogueFwdINS6_IJSA_SC_SB_EEES9_SE_SG_Li256ELb1ELb1ELb1ELb0EEENS1_36VarlenDynamicPersistentTileSchedulerILi128ELi64ELi256ELi128ELb1ELb1ELb1ELb1ELb0ELb1EEEEEEEEEvNT_6ParamsE,"ax",@progbits
	.align	128
.text._ZN7cutlass13device_kernelIN5flash11enable_sm90INS1_16FlashAttnFwdSm90INS1_25CollectiveMainloopFwdSm90ILi2EN4cute5tupleIJNS5_1CILi1EEES8_S8_EEENS6_IJNS7_ILi128EEENS7_ILi64EEENS7_ILi256EEEEEELi256ENS_10bfloat16_tEfNS_4arch4Sm90ELb0ELb1ELb1ELb1ELb0ELb0ELb0ELb1ELb1ELb1ELb1ELb0EEENS1_21CollectiveEpilogueFwdINS6_IJSA_SC_SB_EEES9_SE_SG_Li256ELb1ELb1ELb1ELb0EEENS1_36VarlenDynamicPersistentTileSchedulerILi128ELi64ELi256ELi128ELb1ELb1ELb1ELb1ELb0ELb1EEEEEEEEEvNT_6ParamsE:
        .type           _ZN7cutlass13device_kernelIN5flash11enable_sm90INS1_16FlashAttnFwdSm90INS1_25CollectiveMainloopFwdSm90ILi2EN4cute5tupleIJNS5_1CILi1EEES8_S8_EEENS6_IJNS7_ILi128EEENS7_ILi64EEENS7_ILi256EEEEEELi256ENS_10bfloat16_tEfNS_4arch4Sm90ELb0ELb1ELb1ELb1ELb0ELb0ELb0ELb1ELb1ELb1ELb1ELb0EEENS1_21CollectiveEpilogueFwdINS6_IJSA_SC_SB_EEES9_SE_SG_Li256ELb1ELb1ELb1ELb0EEENS1_36VarlenDynamicPersistentTileSchedulerILi128ELi64ELi256ELi128ELb1ELb1ELb1ELb1ELb0ELb1EEEEEEEEEvNT_6ParamsE,@function
        .size           _ZN7cutlass13device_kernelIN5flash11enable_sm90INS1_16FlashAttnFwdSm90INS1_25CollectiveMainloopFwdSm90ILi2EN4cute5tupleIJNS5_1CILi1EEES8_S8_EEENS6_IJNS7_ILi128EEENS7_ILi64EEENS7_ILi256EEEEEELi256ENS_10bfloat16_tEfNS_4arch4Sm90ELb0ELb1ELb1ELb1ELb0ELb0ELb0ELb1ELb1ELb1ELb1ELb0EEENS1_21CollectiveEpilogueFwdINS6_IJSA_SC_SB_EEES9_SE_SG_Li256ELb1ELb1ELb1ELb0EEENS1_36VarlenDynamicPersistentTileSchedulerILi128ELi64ELi256ELi128ELb1ELb1ELb1ELb1ELb0ELb1EEEEEEEEEvNT_6ParamsE,(.L_x_14836 - _ZN7cutlass13device_kernelIN5flash11enable_sm90INS1_16FlashAttnFwdSm90INS1_25CollectiveMainloopFwdSm90ILi2EN4cute5tupleIJNS5_1CILi1EEES8_S8_EEENS6_IJNS7_ILi128EEENS7_ILi64EEENS7_ILi256EEEEEELi256ENS_10bfloat16_tEfNS_4arch4Sm90ELb0ELb1ELb1ELb1ELb0ELb0ELb0ELb1ELb1ELb1ELb1ELb0EEENS1_21CollectiveEpilogueFwdINS6_IJSA_SC_SB_EEES9_SE_SG_Li256ELb1ELb1ELb1ELb0EEENS1_36VarlenDynamicPersistentTileSchedulerILi128ELi64ELi256ELi128ELb1ELb1ELb1ELb1ELb0ELb1EEEEEEEEEvNT_6ParamsE)
        .other          _ZN7cutlass13device_kernelIN5flash11enable_sm90INS1_16FlashAttnFwdSm90INS1_25CollectiveMainloopFwdSm90ILi2EN4cute5tupleIJNS5_1CILi1EEES8_S8_EEENS6_IJNS7_ILi128EEENS7_ILi64EEENS7_ILi256EEEEEELi256ENS_10bfloat16_tEfNS_4arch4Sm90ELb0ELb1ELb1ELb1ELb0ELb0ELb0ELb1ELb1ELb1ELb1ELb0EEENS1_21CollectiveEpilogueFwdINS6_IJSA_SC_SB_EEES9_SE_SG_Li256ELb1ELb1ELb1ELb0EEENS1_36VarlenDynamicPersistentTileSchedulerILi128ELi64ELi256ELi128ELb1ELb1ELb1ELb1ELb0ELb1EEEEEEEEEvNT_6ParamsE,@"STO_CUDA_ENTRY STV_DEFAULT"
_ZN7cutlass13device_kernelIN5flash11enable_sm90INS1_16FlashAttnFwdSm90INS1_25CollectiveMainloopFwdSm90ILi2EN4cute5tupleIJNS5_1CILi1EEES8_S8_EEENS6_IJNS7_ILi128EEENS7_ILi64EEENS7_ILi256EEEEEELi256ENS_10bfloat16_tEfNS_4arch4Sm90ELb0ELb1ELb1ELb1ELb0ELb0ELb0ELb1ELb1ELb1ELb1ELb0EEENS1_21CollectiveEpilogueFwdINS6_IJSA_SC_SB_EEES9_SE_SG_Li256ELb1ELb1ELb1ELb0EEENS1_36VarlenDynamicPersistentTileSchedulerILi128ELi64ELi256ELi128ELb1ELb1ELb1ELb1ELb0ELb1EEEEEEEEEvNT_6ParamsE:
        /* <DEDUP_REMOVED lines=18> */
.L_x_1193:
[----:B------:R-:W-:Y:S05]  /*0120*/  BSYNC B0 ;  /* 0x0000000000007941 */ /* 0x000fea0003800000 */
.L_x_1192:
        /* <DEDUP_REMOVED lines=41> */
.L_x_1194:
        /* <DEDUP_REMOVED lines=22> */
.L_x_1195:
        /* <DEDUP_REMOVED lines=18> */
.L_x_1196:
        /* <DEDUP_REMOVED lines=22> */
.L_x_1197:
        /* <DEDUP_REMOVED lines=22> */
.L_x_1198:
        /* <DEDUP_REMOVED lines=8> */
.L_x_1200:
        /* <DEDUP_REMOVED lines=16> */
[----:B------:R-:W-:Y:S01]  /*0a80*/  R2UR UR5, R9 ;  /* 0x00000000090572ca */ /* 0x000fe200000e0000 */
[----:B------:R-:W-:Y:S01]  /*0a90*/  UMOV UR38, URZ ;  /* 0x0000003f00267c82 */ /* 0x000fe20008000000 */
[----:B------:R-:W-:Y:S01]  /*0aa0*/  R2UR UR7, R10 ;  /* 0x000000000a0772ca */ /* 0x000fe200000e0000 */
[----:B------:R-:W-:Y:S01]  /*0ab0*/  UMOV UR36, URZ ;  /* 0x0000003f00247c82 */ /* 0x000fe20008000000 */
[----:B------:R-:W-:Y:S02]  /*0ac0*/  SHF.R.S32.HI R3, RZ, 0x1f, R6 ;  /* 0x0000001fff037819 */ /* 0x000fe40000011406 */
[----:B------:R-:W-:Y:S02]  /*0ad0*/  R2UR UR6, R11 ;  /* 0x000000000b0672ca */ /* 0x000fe400000e0000 */
[----:B0-----:R-:W-:-:S02]  /*0ae0*/  LEA.HI R2, R3, R6, RZ, 0x5 ;  /* 0x0000000603027211 */ /* 0x001fc400078f28ff */
[----:B------:R-:W-:-:S03]  /*0af0*/  LEA.HI R4, R3, R6, RZ, 0x2 ;  /* 0x0000000603047211 */ /* 0x000fc600078f10ff */
[----:B------:R-:W-:Y:S01]  /*0b00*/  IMAD.SHL.U32 R7, R2, 0x20, RZ ;  /* 0x0000002002077824 */ /* 0x000fe200078e00ff */
[----:B------:R-:W-:-:S05]  /*0b10*/  LOP3.LUT R13, R4, 0xfffffffc, RZ, 0xc0, !PT ;  /* 0xfffffffc040d7812 */ /* 0x000fca00078ec0ff */
[----:B------:R-:W-:Y:S01]  /*0b20*/  IMAD.IADD R13, R6, 0x1, -R13 ;  /* 0x00000001060d7824 */ /* 0x000fe200078e0a0d */
[----:B--2---:R-:W-:Y:S02]  /*0b30*/  R2UR UR4, R0 ;  /* 0x00000000000472ca */ /* 0x004fe400000e0000 */
[CC--:B------:R-:W-:Y:S02]  /*0b40*/  LEA.HI R0, R3.reuse, R6.reuse, RZ, 0x7 ;  /* 0x0000000603007211 */ /* 0x0c0fe400078f38ff */
[----:B------:R-:W-:Y:S02]  /*0b50*/  LEA.HI R3, R3, R6, RZ, 0x4 ;  /* 0x0000000603037211 */ /* 0x000fe400078f20ff */
[----:B------:R-:W-:Y:S02]  /*0b60*/  LOP3.LUT R231, R0, 0xffffff80, RZ, 0xc0, !PT ;  /* 0xffffff8000e77812 */ /* 0x000fe400078ec0ff */
[----:B------:R-:W-:Y:S02]  /*0b70*/  SHF.R.S32.HI R2, RZ, 0x4, R3 ;  /* 0x00000004ff027819 */ /* 0x000fe40000011403 */
[C---:B------:R-:W-:Y:S01]  /*0b80*/  LOP3.LUT R5, R3.reuse, 0x3fffff0, RZ, 0xc0, !PT ;  /* 0x03fffff003057812 */ /* 0x040fe200078ec0ff */
[C---:B------:R-:W-:Y:S01]  /*0b90*/  IMAD.IADD R231, R6.reuse, 0x1, -R231 ;  /* 0x0000000106e77824 */ /* 0x040fe200078e0ae7 */
[----:B------:R-:W-:Y:S01]  /*0ba0*/  LEA.HI R4, R3, R2, RZ, 0x1 ;  /* 0x0000000203047211 */ /* 0x000fe200078f08ff */
[----:B------:R-:W-:Y:S01]  /*0bb0*/  ULOP3.LUT UR8, UR4, 0x1, URZ, 0xfc, !UPT ;  /* 0x0000000104087892 */ /* 0x000fe2000f8efc3f */
[----:B------:R-:W-:Y:S01]  /*0bc0*/  SHF.R.S32.HI R3, RZ, 0x7, R0 ;  /* 0x00000007ff037819 */ /* 0x000fe20000011400 */
[----:B------:R-:W-:Y:S01]  /*0bd0*/  IMAD.IADD R5, R6, 0x1, -R5 ;  /* 0x0000000106057824 */ /* 0x000fe200078e0a05 */
[----:B------:R-:W-:Y:S01]  /*0be0*/  SHF.R.S32.HI R8, RZ, 0x1f, R231 ;  /* 0x0000001fff087819 */ /* 0x000fe200000114e7 */
[----:B------:R-:W-:Y:S01]  /*0bf0*/  UMOV UR4, URZ ;  /* 0x0000003f00047c82 */ /* 0x000fe20008000000 */
[----:B------:R-:W-:Y:S01]  /*0c00*/  LOP3.LUT R6, R7, 0xfffffc00, RZ, 0xc0, !PT ;  /* 0xfffffc0007067812 */ /* 0x000fe200078ec0ff */
[----:B------:R-:W-:Y:S01]  /*0c10*/  IMAD.U32 R230, RZ, RZ, UR4 ;  /* 0x00000004ffe67e24 */ /* 0x000fe2000f8e00ff */
[----:B------:R-:W-:-:S02]  /*0c20*/  LEA.HI R9, R8, R231, RZ, 0x2 ;  /* 0x000000e708097211 */ /* 0x000fc400078f10ff */
[----:B------:R-:W-:Y:S01]  /*0c30*/  LEA.HI R0, R0, R3, RZ, 0x1 ;  /* 0x0000000300007211 */ /* 0x000fe200078f08ff */
[----:B------:R-:W-:Y:S01]  /*0c40*/  IMAD R6, R5, 0x40, R6 ;  /* 0x0000004005067824 */ /* 0x000fe200078e0206 */
[--C-:B------:R-:W-:Y:S02]  /*0c50*/  SHF.R.S32.HI R10, RZ, 0x2, R9.reuse ;  /* 0x00000002ff0a7819 */ /* 0x100fe40000011409 */
[----:B------:R-:W-:Y:S02]  /*0c60*/  SHF.R.S32.HI R11, RZ, 0x1f, R9 ;  /* 0x0000001fff0b7819 */ /* 0x000fe40000011409 */
[----:B------:R-:W-:Y:S02]  /*0c70*/  LOP3.LUT R7, R4, 0x1ffffffe, RZ, 0xc0, !PT ;  /* 0x1ffffffe04077812 */ /* 0x000fe400078ec0ff */
[----:B------:R-:W-:Y:S02]  /*0c80*/  LEA.HI R11, R11, R10, RZ, 0x3 ;  /* 0x0000000a0b0b7211 */ /* 0x000fe400078f18ff */
[----:B------:R-:W-:Y:S01]  /*0c90*/  LEA.HI R8, R8, R231, RZ, 0x5 ;  /* 0x000000e708087211 */ /* 0x000fe200078f28ff */
[----:B------:R-:W-:Y:S01]  /*0ca0*/  IMAD.IADD R7, R2, 0x1, -R7 ;  /* 0x0000000102077824 */ /* 0x000fe200078e0a07 */
[----:B------:R-:W-:-:S02]  /*0cb0*/  LOP3.LUT R11, R11, 0xfffffff8, RZ, 0xc0, !PT ;  /* 0xfffffff80b0b7812 */ /* 0x000fc400078ec0ff */
[----:B------:R-:W-:Y:S02]  /*0cc0*/  LOP3.LUT R0, R0, 0x3fffffe, RZ, 0xc0, !PT ;  /* 0x03fffffe00007812 */ /* 0x000fe400078ec0ff */
[----:B------:R-:W-:Y:S01]  /*0cd0*/  LOP3.LUT R4, R9, 0x7ffffffc, RZ, 0xc0, !PT ;  /* 0x7ffffffc09047812 */ /* 0x000fe200078ec0ff */
[----:B------:R-:W-:Y:S01]  /*0ce0*/  IMAD.IADD R11, R10, 0x1, -R11 ;  /* 0x000000010a0b7824 */ /* 0x000fe200078e0a0b */
[----:B------:R-:W-:Y:S01]  /*0cf0*/  SHF.R.S32.HI R8, RZ, 0x5, R8 ;  /* 0x00000005ff087819 */ /* 0x000fe20000011408 */
[----:B------:R-:W-:Y:S01]  /*0d00*/  IMAD.IADD R0, R3, 0x1, -R0 ;  /* 0x0000000103007824 */ /* 0x000fe200078e0a00 */
[----:B------:R-:W-:Y:S01]  /*0d10*/  LEA.HI R2, R13, R13, RZ, 0x1 ;  /* 0x0000000d0d027211 */ /* 0x000fe200078f08ff */
[----:B------:R-:W-:Y:S02]  /*0d20*/  IMAD.IADD R4, R231, 0x1, -R4 ;  /* 0x00000001e7047824 */ /* 0x000fe400078e0a04 */
[----:B------:R-:W-:Y:S01]  /*0d30*/  IMAD R3, R7, 0x8, R6 ;  /* 0x0000000807037824 */ /* 0x000fe200078e0206 */
[----:B------:R-:W-:Y:S01]  /*0d40*/  LOP3.LUT R2, R2, 0x1ffffffe, RZ, 0xc0, !PT ;  /* 0x1ffffffe02027812 */ /* 0x000fe200078ec0ff */
[----:B------:R-:W-:-:S02]  /*0d50*/  IMAD R11, R8, 0x10, R11 ;  /* 0x00000010080b7824 */ /* 0x000fc400078e020b */
[----:B------:R-:W-:Y:S01]  /*0d60*/  IMAD.SHL.U32 R16, R4, 0x2, RZ ;  /* 0x0000000204107824 */ /* 0x000fe200078e00ff */
[----:B------:R0:W-:Y:S01]  /*0d70*/  STL [R1+0x60], R3 ;  /* 0x0000600301007387 */ /* 0x0001e20000100800 */
[----:B------:R-:W-:Y:S02]  /*0d80*/  IMAD R0, R0, 0x40, R11 ;  /* 0x0000004000007824 */ /* 0x000fe400078e020b */
[C---:B------:R-:W-:Y:S01]  /*0d90*/  VIADD R228, R16.reuse, 0x8 ;  /* 0x0000000810e47836 */ /* 0x040fe20000000000 */
[----:B------:R-:W-:Y:S01]  /*0da0*/  SHF.R.S32.HI R4, RZ, 0x1f, R16 ;  /* 0x0000001fff047819 */ /* 0x000fe20000011410 */
[C---:B------:R-:W-:Y:S01]  /*0db0*/  VIADD R227, R16.reuse, 0x10 ;  /* 0x0000001010e37836 */ /* 0x040fe20000000000 */
[----:B------:R-:W-:Y:S01]  /*0dc0*/  STL [R1+0x5c], R0 ;  /* 0x00005c0001007387 */ /* 0x000fe20000100800 */
[C---:B------:R-:W-:Y:S02]  /*0dd0*/  VIADD R226, R16.reuse, 0x18 ;  /* 0x0000001810e27836 */ /* 0x040fe40000000000 */
[C---:B------:R-:W-:Y:S01]  /*0de0*/  VIADD R225, R16.reuse, 0x20 ;  /* 0x0000002010e17836 */ /* 0x040fe20000000000 */
[----:B------:R-:W-:Y:S01]  /*0df0*/  SHF.R.S32.HI R5, RZ, 0x1f, R227 ;  /* 0x0000001fff057819 */ /* 0x000fe200000114e3 */
[----:B0-----:R-:W-:Y:S01]  /*0e00*/  IMAD.U32 R3, RZ, RZ, UR8 ;  /* 0x00000008ff037e24 */ /* 0x001fe2000f8e00ff */
[----:B------:R-:W-:Y:S01]  /*0e10*/  SHF.R.S32.HI R4, RZ, 0x1f, R226 ;  /* 0x0000001fff047819 */ /* 0x000fe200000114e2 */
[----:B------:R-:W-:-:S02]  /*0e20*/  VIADD R224, R16, 0x28 ;  /* 0x0000002810e07836 */ /* 0x000fc40000000000 */
[C---:B------:R-:W-:Y:S01]  /*0e30*/  VIADD R223, R16.reuse, 0x30 ;  /* 0x0000003010df7836 */ /* 0x040fe20000000000 */
[----:B------:R0:W-:Y:S01]  /*0e40*/  STL [R1+0x64], R3 ;  /* 0x0000640301007387 */ /* 0x0001e20000100800 */
[C---:B------:R-:W-:Y:S01]  /*0e50*/  VIADD R222, R16.reuse, 0x38 ;  /* 0x0000003810de7836 */ /* 0x040fe20000000000 */
[----:B------:R-:W-:Y:S01]  /*0e60*/  SHF.R.S32.HI R5, RZ, 0x1f, R224 ;  /* 0x0000001fff057819 */ /* 0x000fe200000114e0 */
[C---:B------:R-:W-:Y:S01]  /*0e70*/  VIADD R221, R16.reuse, 0x40 ;  /* 0x0000004010dd7836 */ /* 0x040fe20000000000 */
[----:B------:R-:W-:Y:S01]  /*0e80*/  SHF.R.S32.HI R4, RZ, 0x1f, R223 ;  /* 0x0000001fff047819 */ /* 0x000fe200000114df */
[C---:B------:R-:W-:Y:S02]  /*0e90*/  VIADD R220, R16.reuse, 0x48 ;  /* 0x0000004810dc7836 */ /* 0x040fe40000000000 */
[C---:B------:R-:W-:Y:S01]  /*0ea0*/  VIADD R219, R16.reuse, 0x50 ;  /* 0x0000005010db7836 */ /* 0x040fe20000000000 */
[----:B------:R-:W-:Y:S01]  /*0eb0*/  SHF.R.S32.HI R5, RZ, 0x1f, R221 ;  /* 0x0000001fff057819 */ /* 0x000fe200000114dd */
[C---:B------:R-:W-:Y:S01]  /*0ec0*/  VIADD R218, R16.reuse, 0x58 ;  /* 0x0000005810da7836 */ /* 0x040fe20000000000 */
[----:B0-----:R-:W-:Y:S01]  /*0ed0*/  SHF.R.S32.HI R3, RZ, 0x1f, R228 ;  /* 0x0000001fff037819 */ /* 0x001fe200000114e4 */
        /* <DEDUP_REMOVED lines=32> */
[----:B------:R-:W-:Y:S01]  /*10e0*/  IMAD.IADD R2, R13, 0x1, -R2 ;  /* 0x000000010d027824 */ /* 0x000fe200078e0a02 */
[----:B------:R-:W-:Y:S01]  /*10f0*/  SHF.R.S32.HI R237, RZ, 0x1f, R206 ;  /* 0x0000001fffed7819 */ /* 0x000fe200000114ce */
[----:B------:R-:W-:Y:S01]  /*1100*/  VIADD R23, R16, 0xe0 ;  /* 0x000000e010177836 */ /* 0x000fe20000000000 */
[----:B------:R-:W-:Y:S01]  /*1110*/  SHF.R.S32.HI R235, RZ, 0x1f, R205 ;  /* 0x0000001fffeb7819 */ /* 0x000fe200000114cd */
[----:B------:R-:W-:Y:S01]  /*1120*/  IMAD R18, R2, 0x8, R0 ;  /* 0x0000000802127824 */ /* 0x000fe200078e0200 */
[----:B------:R-:W-:-:S02]  /*1130*/  SHF.R.S32.HI R234, RZ, 0x1f, R204 ;  /* 0x0000001fffea7819 */ /* 0x000fc400000114cc */
[----:B------:R-:W-:Y:S02]  /*1140*/  SHF.R.S32.HI R233, RZ, 0x1f, R203 ;  /* 0x0000001fffe97819 */ /* 0x000fe400000114cb */
[----:B------:R-:W-:-:S07]  /*1150*/  SHF.R.S32.HI R232, RZ, 0x1f, R202 ;  /* 0x0000001fffe87819 */ /* 0x000fce00000114ca */
.L_x_1304:
[----:B------:R-:W-:Y:S01]  /*1160*/  ULDC.64 UR8, c[0x0][0xa28] ;  /* 0x00028a0000087ab9 */ /* 0x000fe20000000a00 */
[----:B------:R-:W-:Y:S01]  /*1170*/  ULDC.64 UR12, c[0x0][0x208] ;  /* 0x00008200000c7ab9 */ /* 0x000fe20000000a00 */
[----:B------:R-:W-:-:S04]  /*1180*/  UISETP.NE.U32.AND UP0, UPT, UR8, URZ, UPT ;  /* 0x0000003f0800728c */ /* 0x000fc8000bf05070 */
[----:B------:R-:W-:-:S03]  /*1190*/  UISETP.NE.AND.EX UP0, UPT, UR9, URZ, UPT, UP0 ;  /* 0x0000003f0900728c */ /* 0x000fc6000bf05300 */
[----:B------:R-:W-:Y:S02]  /*11a0*/  ULDC.64 UR8, c[0x0][0xa18] ;  /* 0x0002860000087ab9 */ /* 0x000fe40000000a00 */
[----:B------:R-:W-:Y:S01]  /*11b0*/  UISETP.NE.U32.AND UP1, UPT, UR8, URZ, UPT ;  /* 0x0000003f0800728c */ /* 0x000fe2000bf25070 */
[----:B------:R-:W-:-:S03]  /*11c0*/  PLOP3.LUT P0, PT, PT, PT, UP0, 0x80, 0x0 ;  /* 0x000000000000781c */ /* 0x000fc60003f0f008 */
[----:B------:R-:W-:-:S03]  /*11d0*/  UISETP.NE.AND.EX UP1, UPT, UR9, URZ, UPT, UP1 ;  /* 0x0000003f0900728c */ /* 0x000fc6000bf25310 */
[----:B------:R-:W-:Y:S02]  /*11e0*/  @UP0 ULDC.64 UR8, c[0x0][0xa28] ;  /* 0x00028a0000080ab9 */ /* 0x000fe40000000a00 */
[----:B------:R-:W-:Y:S01]  /*11f0*/  @UP0 UIMAD.WIDE UR8, UR6, 0x4, UR8 ;  /* 0x00000004060808a5 */ /* 0x000fe2000f8e0208 */
[----:B------:R-:W-:-:S05]  /*1200*/  PLOP3.LUT P2, PT, PT, PT, UP1, 0x80, 0x0 ;  /* 0x000000000000781c */ /* 0x000fca0003f4f018 */
[----:B------:R-:W-:Y:S01]  /*1210*/  @UP1 ULDC.64 UR10, c[0x0][0xa18] ;  /* 0x00028600000a1ab9 */ /* 0x000fe20000000a00 */
[----:B01-3--:R-:W-:Y:S02]  /*1220*/  IMAD.U32 R2, RZ, RZ, UR8 ;  /* 0x00000008ff027e24 */ /* 0x00bfe4000f8e00ff */
[----:B------:R-:W-:Y:S01]  /*1230*/  IMAD.U32 R3, RZ, RZ, UR9 ;  /* 0x00000009ff037e24 */ /* 0x000fe2000f8e00ff */
[----:B------:R-:W-:Y:S02]  /*1240*/  @UP1 UIMAD.WIDE UR8, UR6, 0x4, UR10 ;  /* 0x00000004060818a5 */ /* 0x000fe4000f8e020a */
[----:B------:R-:W-:Y:S02]  /*1250*/  ULOP3.LUT UR4, UR7, 0xff0000, URZ, 0xc0, !UPT ;  /* 0x00ff000007047892 */ /* 0x000fe4000f8ec03f */
[----:B--2---:R-:W2:Y:S01]  /*1260*/  @P0 LDG.E R2, desc[UR12][R2.64] ;  /* 0x0000000c02020981 */ /* 0x004ea2000c1e1900 */
[----:B------:R-:W-:Y:S01]  /*1270*/  ULDC UR10, c[0x0][0x2f0] ;  /* 0x0000bc00000a7ab9 */ /* 0x000fe20000000800 */
[----:B------:R-:W-:-:S02]  /*1280*/  IMAD.U32 R4, RZ, RZ, UR8 ;  /* 0x00000008ff047e24 */ /* 0x000fc4000f8e00ff */
[----:B------:R-:W-:Y:S01]  /*1290*/  IMAD.U32 R5, RZ, RZ, UR9 ;  /* 0x00000009ff057e24 */ /* 0x000fe2000f8e00ff */
[----:B------:R-:W-:-:S04]  /*12a0*/  ULDC.64 UR8, c[0x0][0x418] ;  /* 0x0001060000087ab9 */ /* 0x000fc80000000a00 */
[----:B------:R-:W3:Y:S01]  /*12b0*/  @P2 LDG.E R4, desc[UR12][R4.64] ;  /* 0x0000000c04042981 */ /* 0x000ee2000c1e1900 */
[----:B------:R-:W-:Y:S02]  /*12c0*/  UISETP.NE.U32.AND UP0, UPT, UR8, URZ, UPT ;  /* 0x0000003f0800728c */ /* 0x000fe4000bf05070 */
[----:B------:R-:W-:Y:S02]  /*12d0*/  ULOP3.LUT UR8, UR7, 0xff000000, URZ, 0xc0, !UPT ;  /* 0xff00000007087892 */ /* 0x000fe4000f8ec03f */
[----:B------:R-:W-:Y:S01]  /*12e0*/  UISETP.NE.AND.EX UP0, UPT, UR9, URZ, UPT, UP0 ;  /* 0x0000003f0900728c */ /* 0x000fe2000bf05300 */
[----:B------:R-:W-:Y:S02]  /*12f0*/  ULDC.64 UR12, c[0x0][0xa20] ;  /* 0x00028800000c7ab9 */ /* 0x000fe40000000a00 */
[----:B------:R-:W-:Y:S01]  /*1300*/  ULDC UR9, c[0x0][0x424] ;  /* 0x0001090000097ab9 */ /* 0x000fe20000000800 */
[----:B------:R-:W-:Y:S01]  /*1310*/  ULOP3.LUT UR7, UR7, 0xffff, URZ, 0xc0, !UPT ;  /* 0x0000ffff07077892 */ /* 0x000fe2000f8ec03f */
[----:B------:R-:W-:Y:S01]  /*1320*/  ISETP.NE.U32.AND P1, PT, RZ, UR12, PT ;  /* 0x0000000cff007c0c */ /* 0x000fe2000bf25070 */
[----:B------:R-:W-:-:S02]  /*1330*/  USHF.R.U32.HI UR8, URZ, 0x8, UR8 ;  /* 0x000000083f087899 */ /* 0x000fc40008011608 */
[----:B------:R-:W-:Y:S01]  /*1340*/  USEL UR9, UR9, 0x1, UP0 ;  /* 0x0000000109097887 */ /* 0x000fe20008000000 */
[----:B------:R-:W-:Y:S01]  /*1350*/  ISETP.NE.AND.EX P1, PT, RZ, UR13, PT, P1 ;  /* 0x0000000dff007c0c */ /* 0x000fe2000bf25310 */
[----:B------:R-:W-:Y:S01]  /*1360*/  UMOV UR60, URZ ;  /* 0x0000003f003c7c82 */ /* 0x000fe20008000000 */
[----:B------:R-:W-:Y:S01]  /*1370*/  ULDC UR39, c[0x0][0x288] ;  /* 0x0000a20000277ab9 */ /* 0x000fe20000000800 */
[----:B------:R-:W-:Y:S01]  /*1380*/  ULEA.HI UR4, UR4, UR8, URZ, 0x10 ;  /* 0x0000000804047291 */ /* 0x000fe2000f8f803f */
[----:B------:R-:W-:Y:S01]  /*1390*/  IMAD.U32 R201, RZ, RZ, UR7 ;  /* 0x00000007ffc97e24 */ /* 0x000fe2000f8e00ff */
[----:B------:R-:W-:Y:S01]  /*13a0*/  UIMAD UR10, UR9, UR10, URZ ;  /* 0x0000000a090a72a4 */ /* 0x000fe2000f8e023f */
[----:B--2---:R-:W-:Y:S02]  /*13b0*/  @P0 R2UR UR60, R2 ;  /* 0x00000000023c02ca */ /* 0x004fe400000e0000 */
[----:B---3--:R-:W-:Y:S01]  /*13c0*/  @P2 R2UR UR39, R4 ;  /* 0x00000000042722ca */ /* 0x008fe200000e0000 */
[----:B----45:R-:W-:-:S14]  /*13d0*/  @P2 BRA `(.L_x_1201) ;  /* 0x0000000000382947 */ /* 0x030fdc0003800000 */
[----:B------:R-:W-:Y:S02]  /*13e0*/  ULDC.64 UR8, c[0x0][0xa00] ;  /* 0x0002800000087ab9 */ /* 0x000fe40000000a00 */
[----:B------:R-:W-:-:S04]  /*13f0*/  ISETP.NE.U32.AND P0, PT, RZ, UR8, PT ;  /* 0x00000008ff007c0c */ /* 0x000fc8000bf05070 */
[----:B------:R-:W-:-:S13]  /*1400*/  ISETP.NE.AND.EX P0, PT, RZ, UR9, PT, P0 ;  /* 0x00000009ff007c0c */ /* 0x000fda000bf05300 */
[----:B------:R-:W-:Y:S05]  /*1410*/  @!P0 BRA `(.L_x_1201) ;  /* 0x0000000000288947 */ /* 0x000fea0003800000 */
[----:B------:R-:W-:Y:S01]  /*1420*/  ULDC.64 UR8, c[0x0][0xa00] ;  /* 0x0002800000087ab9 */ /* 0x000fe20000000a00 */
[----:B------:R-:W-:Y:S01]  /*1430*/  ULDC.64 UR12, c[0x0][0x208] ;  /* 0x00008200000c7ab9 */ /* 0x000fe20000000a00 */
        /* <DEDUP_REMOVED lines=8> */
.L_x_1201:
[----:B------:R-:W-:Y:S01]  /*14c0*/  IMAD.U32 R229, RZ, RZ, UR6 ;  /* 0x00000006ffe57e24 */ /* 0x000fe2000f8e00ff */
[----:B------:R-:W-:Y:S06]  /*14d0*/  @!P1 BRA `(.L_x_1202) ;  /* 0x0000000000209947 */ /* 0x000fec0003800000 */
[----:B------:R-:W-:Y:S01]  /*14e0*/  ULDC.64 UR8, c[0x0][0xa20] ;  /* 0x0002880000087ab9 */ /* 0x000fe20000000a00 */
[----:B------:R-:W-:Y:S01]  /*14f0*/  ULDC.64 UR10, c[0x0][0x208] ;  /* 0x00008200000a7ab9 */ /* 0x000fe20000000a00 */
[----:B------:R-:W-:-:S06]  /*1500*/  UIMAD.WIDE UR6, UR6, 0x4, UR8 ;  /* 0x00000004060678a5 */ /* 0x000fcc000f8e0208 */
[----:B------:R-:W-:Y:S02]  /*1510*/  IMAD.U32 R2, RZ, RZ, UR6 ;  /* 0x00000006ff027e24 */ /* 0x000fe4000f8e00ff */
[----:B------:R-:W-:-:S05]  /*1520*/  IMAD.U32 R3, RZ, RZ, UR7 ;  /* 0x00000007ff037e24 */ /* 0x000fca000f8e00ff */
[----:B------:R-:W2:Y:S02]  /*1530*/  LDG.E R2, desc[UR10][R2.64] ;  /* 0x0000000a02027981 */ /* 0x000ea4000c1e1900 */
[----:B--2---:R-:W-:Y:S01]  /*1540*/  R2UR UR10, R2 ;  /* 0x00000000020a72ca */ /* 0x004fe200000e0000 */
[----:B------:R-:W-:-:S14]  /*1550*/  BRA `(.L_x_1203) ;  /* 0x0000000000387947 */ /* 0x000fdc0003800000 */
.L_x_1202:
        /* <DEDUP_REMOVED lines=14> */
.L_x_1203:
[----:B------:R-:W-:Y:S01]  /*1640*/  ULDC UR6, c[0x0][0x448] ;  /* 0x0001120000067ab9 */ /* 0x000fe20000000800 */
[----:B------:R-:W-:Y:S02]  /*1650*/  USHF.L.U32 UR61, UR5, 0x7, URZ ;  /* 0x00000007053d7899 */ /* 0x000fe4000800063f */
[----:B------:R-:W-:Y:S02]  /*1660*/  UISETP.NE.AND UP0, UPT, UR6, 0x1, UPT ;  /* 0x000000010600788c */ /* 0x000fe4000bf05270 */
[----:B------:R-:W-:Y:S01]  /*1670*/  UIADD3 UR5, UR61, 0x7f, URZ ;  /* 0x0000007f3d057890 */ /* 0x000fe2000fffe03f */
[----:B------:R-:W-:Y:S01]  /*1680*/  ULDC.64 UR6, c[0x0][0x9e0] ;  /* 0x0002780000067ab9 */ /* 0x000fe20000000a00 */
[----:B------:R-:W-:Y:S02]  /*1690*/  UIADD3 UR60, -UR60, UR10, URZ ;  /* 0x0000000a3c3c7290 */ /* 0x000fe4000fffe13f */
[----:B------:R-:W-:Y:S02]  /*16a0*/  UISETP.GE.AND UP1, UPT, UR7, 0x1, UPT ;  /* 0x000000010700788c */ /* 0x000fe4000bf26270 */
[----:B------:R-:W-:-:S03]  /*16b0*/  UIADD3 UR10, UR60, 0x1, -UR39 ;  /* 0x000000013c0a7890 */ /* 0x000fc6000fffe827 */
[----:B------:R-:W-:Y:S01]  /*16c0*/  @UP0 ULDC UR8, c[0x0][0x44c] ;  /* 0x0001130000080ab9 */ /* 0x000fe20000000800 */
[----:B------:R-:W-:Y:S01]  /*16d0*/  @UP0 ULDC UR11, c[0x0][0x450] ;  /* 0x00011400000b0ab9 */ /* 0x000fe20000000800 */
[----:B------:R-:W-:Y:S01]  /*16e0*/  UIMAD.WIDE.U32 UR8, UR5, UR8, URZ ;  /* 0x00000008050872a5 */ /* 0x000fe2000f8e003f */
[----:B------:R-:W-:-:S03]  /*16f0*/  PLOP3.LUT P1, PT, PT, PT, UP1, 0x80, 0x0 ;  /* 0x000000000000781c */ /* 0x000fc60003f2f018 */
[----:B------:R-:W-:-:S04]  /*1700*/  @UP0 USHF.R.U32.HI UR5, URZ, UR11, UR9 ;  /* 0x0000000b3f050299 */ /* 0x000fc80008011609 */
[----:B------:R-:W-:-:S04]  /*1710*/  UIADD3 UR10, UR10, UR5, URZ ;  /* 0x000000050a0a7290 */ /* 0x000fc8000fffe03f */
[----:B------:R-:W-:Y:S02]  /*1720*/  UIADD3 UR6, UR10, UR6, URZ ;  /* 0x000000060a067290 */ /* 0x000fe4000fffe03f */
[----:B------:R-:W-:Y:S10]  /*1730*/  @!P1 BRA `(.L_x_1204) ;  /* 0x0000000000449947 */ /* 0x000ff40003800000 */
        /* <DEDUP_REMOVED lines=10> */
.L_x_1205:
[----:B------:R-:W-:-:S11]  /*17e0*/  UISETP.NE.AND UP1, UPT, UR7, 0x1, UPT ;  /* 0x000000010700788c */ /* 0x000fd6000bf25270 */
[----:B------:R-:W-:Y:S02]  /*17f0*/  @UP1 ULDC.64 UR10, c[0x0][0x9e8] ;  /* 0x00027a00000a1ab9 */ /* 0x000fe40000000a00 */
[----:B------:R-:W-:-:S04]  /*1800*/  UIMAD.WIDE.U32 UR8, UR5, UR10, URZ ;  /* 0x0000000a050872a5 */ /* 0x000fc8000f8e003f */
[----:B------:R-:W-:-:S12]  /*1810*/  @UP1 USHF.R.U32.HI UR5, URZ, UR11, UR9 ;  /* 0x0000000b3f051299 */ /* 0x000fd80008011609 */
.L_x_1206:
[----:B------:R-:W-:-:S04]  /*1820*/  UIMAD UR5, UR5, UR7, UR7 ;  /* 0x00000007050572a4 */ /* 0x000fc8000f8e0207 */
[----:B------:R-:W-:-:S04]  /*1830*/  UISETP.LT.AND UP1, UPT, UR6, UR5, UPT ;  /* 0x000000050600728c */ /* 0x000fc8000bf21270 */
[----:B------:R-:W-:-:S12]  /*1840*/  USEL UR6, UR6, UR5, UP1 ;  /* 0x0000000506067287 */ /* 0x000fd80008800000 */
.L_x_1204:
[----:B------:R-:W-:Y:S02]  /*1850*/  UIADD3 UR5, UR60, 0x3f, URZ ;  /* 0x0000003f3c057890 */ /* 0x000fe4000fffe03f */
[----:B------:R-:W-:Y:S02]  /*1860*/  UIADD3 UR10, UR6, 0x3f, URZ ;  /* 0x0000003f060a7890 */ /* 0x000fe4000fffe03f */
[----:B------:R-:W-:Y:S02]  /*1870*/  USHF.R.S32.HI UR6, URZ, 0x1f, UR5 ;  /* 0x0000001f3f067899 */ /* 0x000fe40008011405 */
[----:B------:R-:W-:Y:S01]  /*1880*/  USHF.R.S32.HI UR11, URZ, 0x1f, UR10 ;  /* 0x0000001f3f0b7899 */ /* 0x000fe2000801140a */
[----:B------:R-:W-:Y:S01]  /*1890*/  @UP0 ULDC UR8, c[0x0][0x44c] ;  /* 0x0001130000080ab9 */ /* 0x000fe20000000800 */
[----:B------:R-:W-:Y:S02]  /*18a0*/  ULEA.HI UR6, UR6, UR5, URZ, 0x6 ;  /* 0x0000000506067291 */ /* 0x000fe4000f8f303f */
[----:B------:R-:W-:-:S02]  /*18b0*/  UIMAD.WIDE.U32 UR8, UR61, UR8, URZ ;  /* 0x000000083d0872a5 */ /* 0x000fc4000f8e003f */
[----:B------:R-:W-:Y:S01]  /*18c0*/  ULEA.HI UR11, UR11, UR10, URZ, 0x6 ;  /* 0x0000000a0b0b7291 */ /* 0x000fe2000f8f303f */
[----:B------:R-:W-:Y:S01]  /*18d0*/  @UP0 ULDC UR13, c[0x0][0x450] ;  /* 0x00011400000d0ab9 */ /* 0x000fe20000000800 */
[----:B------:R-:W-:Y:S01]  /*18e0*/  UMOV UR12, UR61 ;  /* 0x0000003d000c7c82 */ /* 0x000fe20008000000 */
[----:B------:R-:W-:Y:S02]  /*18f0*/  UIADD3 UR48, UR60, -UR39, URZ ;  /* 0x800000273c307290 */ /* 0x000fe4000fffe03f */
[----:B------:R-:W-:Y:S02]  /*1900*/  USHF.R.S32.HI UR6, URZ, 0x6, UR6 ;  /* 0x000000063f067899 */ /* 0x000fe40008011406 */
[----:B------:R-:W-:Y:S02]  /*1910*/  USHF.R.S32.HI UR11, URZ, 0x6, UR11 ;  /* 0x000000063f0b7899 */ /* 0x000fe4000801140b */
[----:B------:R-:W-:Y:S02]  /*1920*/  @UP0 USHF.R.U32.HI UR12, URZ, UR13, UR9 ;  /* 0x0000000d3f0c0299 */ /* 0x000fe40008011609 */
[----:B------:R-:W-:-:S02]  /*1930*/  UISETP.LT.AND UP0, UPT, UR6, UR11, UPT ;  /* 0x0000000b0600728c */ /* 0x000fc4000bf01270 */
        /* <DEDUP_REMOVED lines=15> */
.L_x_1208:
[----:B------:R-:W-:-:S11]  /*1a30*/  UISETP.NE.AND UP0, UPT, UR7, 0x1, UPT ;  /* 0x000000010700788c */ /* 0x000fd6000bf05270 */
[----:B------:R-:W-:Y:S02]  /*1a40*/  @UP0 ULDC.64 UR12, c[0x0][0x9e8] ;  /* 0x00027a00000c0ab9 */ /* 0x000fe40000000a00 */
[----:B------:R-:W-:-:S04]  /*1a50*/  UIMAD.WIDE.U32 UR8, UR5, UR12, URZ ;  /* 0x0000000c050872a5 */ /* 0x000fc8000f8e003f */
[----:B------:R-:W-:-:S12]  /*1a60*/  @UP0 USHF.R.U32.HI UR5, URZ, UR13, UR9 ;  /* 0x0000000d3f050299 */ /* 0x000fd80008011609 */
.L_x_1209:
[----:B------:R-:W-:-:S04]  /*1a70*/  UIMAD UR5, UR5, UR7, URZ ;  /* 0x00000007050572a4 */ /* 0x000fc8000f8e023f */
[----:B------:R-:W-:-:S04]  /*1a80*/  UISETP.LT.AND UP0, UPT, UR10, UR5, UPT ;  /* 0x000000050a00728c */ /* 0x000fc8000bf01270 */
[----:B------:R-:W-:-:S12]  /*1a90*/  USEL UR10, UR10, UR5, !UP0 ;  /* 0x000000050a0a7287 */ /* 0x000fd8000c000000 */
.L_x_1207:
[----:B------:R-:W-:Y:S02]  /*1aa0*/  USHF.R.S32.HI UR5, URZ, 0x1f, UR10 ;  /* 0x0000001f3f057899 */ /* 0x000fe4000801140a */
[----:B------:R-:W-:Y:S02]  /*1ab0*/  ULOP3.LUT UR7, UR4, 0xff, URZ, 0xc0, !UPT ;  /* 0x000000ff04077892 */ /* 0x000fe4000f8ec03f */
[----:B------:R-:W-:-:S04]  /*1ac0*/  ULEA.HI UR5, UR5, UR10, URZ, 0x6 ;  /* 0x0000000a05057291 */ /* 0x000fc8000f8f303f */
[----:B------:R-:W-:Y:S01]  /*1ad0*/  USHF.R.S32.HI UR5, URZ, 0x6, UR5 ;  /* 0x000000063f057899 */ /* 0x000fe20008011405 */
[----:B------:R-:W-:-:S03]  /*1ae0*/  IMAD.U32 R200, RZ, RZ, UR7 ;  /* 0x00000007ffc87e24 */ /* 0x000fc6000f8e00ff */
[----:B------:R-:W-:-:S04]  /*1af0*/  UISETP.LT.AND UP0, UPT, URZ, UR5, UPT ;  /* 0x000000053f00728c */ /* 0x000fc8000bf01270 */
[----:B------:R-:W-:Y:S02]  /*1b00*/  USEL UR10, URZ, UR5, !UP0 ;  /* 0x000000053f0a7287 */ /* 0x000fe4000c000000 */
[----:B------:R-:W-:Y:S02]  /*1b10*/  USHF.R.U32.HI UR5, URZ, 0x10, UR4 ;  /* 0x000000103f057899 */ /* 0x000fe40008011604 */
[----:B------:R-:W-:Y:S01]  /*1b20*/  UISETP.GT.AND UP0, UPT, UR6, UR10, UPT ;  /* 0x0000000a0600728c */ /* 0x000fe2000bf04270 */
[----:B------:R-:W-:-:S03]  /*1b30*/  UMOV UR4, URZ ;  /* 0x0000003f00047c82 */ /* 0x000fc60008000000 */
[----:B------:R-:W-:Y:S02]  /*1b40*/  IMAD.U32 R22, RZ, RZ, UR5 ;  /* 0x00000005ff167e24 */ /* 0x000fe4000f8e00ff */
[----:B------:R-:W-:-:S13]  /*1b50*/  PLOP3.LUT P0, PT, PT, PT, UP0, 0x80, 0x0 ;  /* 0x000000000000781c */ /* 0x000fda0003f0f008 */
[----:B------:R-:W-:Y:S05]  /*1b60*/  @!P0 BRA `(.L_x_1210) ;  /* 0x0000000000988947 */ /* 0x000fea0003800000 */
[----:B------:R-:W-:Y:S01]  /*1b70*/  R2UR UR5, R22 ;  /* 0x00000000160572ca */ /* 0x000fe200000e0000 */
[----:B------:R-:W-:-:S12]  /*1b80*/  ULDC UR4, c[0x0][0x9f0] ;  /* 0x00027c0000047ab9 */ /* 0x000fd80000000800 */
[----:B------:R-:W-:-:S04]  /*1b90*/  UISETP.NE.AND UP0, UPT, UR5, URZ, UPT ;  /* 0x0000003f0500728c */ /* 0x000fc8000bf05270 */
[----:B------:R-:W-:-:S04]  /*1ba0*/  USEL UR11, UR5, UR4, UP0 ;  /* 0x00000004050b7287 */ /* 0x000fc80008000000 */
[----:B------:R-:W-:Y:S02]  /*1bb0*/  UIADD3 UR4, UR11, -0x1, UR6 ;  /* 0xffffffff0b047890 */ /* 0x000fe4000fffe006 */
[----:B------:R-:W-:Y:S02]  /*1bc0*/  IMAD.U32 R3, RZ, RZ, UR11 ;  /* 0x0000000bff037e24 */ /* 0x000fe4000f8e00ff */
[----:B------:R-:W-:-:S03]  /*1bd0*/  UIADD3 UR7, -UR10, UR4, URZ ;  /* 0x000000040a077290 */ /* 0x000fc6000fffe13f */
[-C--:B------:R-:W-:Y:S01]  /*1be0*/  IABS R0, R3.reuse ;  /* 0x0000000300007213 */ /* 0x080fe20000000000 */
[----:B------:R-:W-:Y:S01]  /*1bf0*/  UMOV UR4, URZ ;  /* 0x0000003f00047c82 */ /* 0x000fe20008000000 */
[----:B------:R-:W-:Y:S01]  /*1c00*/  IABS R5, R3 ;  /* 0x0000000300057213 */ /* 0x000fe20000000000 */
[----:B------:R-:W-:Y:S01]  /*1c10*/  IMAD.U32 R4, RZ, RZ, UR7 ;  /* 0x00000007ff047e24 */ /* 0x000fe2000f8e00ff */
[----:B------:R-:W-:Y:S01]  /*1c20*/  R2UR UR12, R0 ;  /* 0x00000000000c72ca */ /* 0x000fe200000e0000 */
[----:B------:R-:W-:-:S03]  /*1c30*/  ULOP3.LUT UR7, UR7, UR11, URZ, 0x3c, !UPT ;  /* 0x0000000b07077292 */ /* 0x000fc6000f8e3c3f */
[----:B------:R-:W-:-:S05]  /*1c40*/  IABS R4, R4 ;  /* 0x0000000400047213 */ /* 0x000fca0000000000 */
[----:B------:R-:W-:-:S04]  /*1c50*/  IMAD.MOV.U32 R3, RZ, RZ, R4 ;  /* 0x000000ffff037224 */ /* 0x000fc800078e0004 */
[----:B------:R-:W0:Y:S01]  /*1c60*/  I2F.RP R0, UR12 ;  /* 0x0000000c00007d06 */ /* 0x000e220008209400 */
[----:B------:R-:W-:-:S07]  /*1c70*/  R2UR UR9, R3 ;  /* 0x00000000030972ca */ /* 0x000fce00000e0000 */
[----:B0-----:R-:W0:Y:S02]  /*1c80*/  MUFU.RCP R0, R0 ;  /* 0x0000000000007308 */ /* 0x001e240000001000 */
        /* <DEDUP_REMOVED lines=20> */
.L_x_1210:
[----:B------:R-:W-:Y:S01]  /*1dd0*/  R2UR UR5, R200 ;  /* 0x00000000c80572ca */ /* 0x000fe200000e0000 */
[----:B------:R-:W-:Y:S01]  /*1de0*/  IMAD.U32 R152, RZ, RZ, UR6 ;  /* 0x00000006ff987e24 */ /* 0x000fe2000f8e00ff */
[----:B------:R-:W-:Y:S01]  /*1df0*/  PLOP3.LUT P0, PT, PT, PT, PT, 0x80, 0x0 ;  /* 0x000000000000781c */ /* 0x000fe20003f0f070 */
[----:B------:R-:W-:Y:S01]  /*1e00*/  IMAD.U32 R3, RZ, RZ, UR4 ;  /* 0x00000004ff037e24 */ /* 0x000fe2000f8e00ff */
[----:B------:R-:W-:Y:S01]  /*1e10*/  CS2R R150, SRZ ;  /* 0x0000000000967805 */ /* 0x000fe2000001ff00 */
[----:B------:R-:W-:Y:S01]  /*1e20*/  IMAD.MOV.U32 R0, RZ, RZ, RZ ;  /* 0x000000ffff007224 */ /* 0x000fe200078e00ff */
[----:B------:R-:W-:Y:S01]  /*1e30*/  CS2R R148, SRZ ;  /* 0x0000000000947805 */ /* 0x000fe2000001ff00 */
[----:B------:R-:W-:Y:S01]  /*1e40*/  IMAD.MOV.U32 R4, RZ, RZ, RZ ;  /* 0x000000ffff047224 */ /* 0x000fe200078e00ff */
[----:B------:R-:W-:Y:S02]  /*1e50*/  CS2R R146, SRZ ;  /* 0x0000000000927805 */ /* 0x000fe4000001ff00 */
[----:B------:R-:W-:-:S02]  /*1e60*/  CS2R R144, SRZ ;  /* 0x0000000000907805 */ /* 0x000fc4000001ff00 */
[----:B------:R-:W-:Y:S02]  /*1e70*/  CS2R R142, SRZ ;  /* 0x00000000008e7805 */ /* 0x000fe4000001ff00 */
[----:B------:R-:W-:Y:S02]  /*1e80*/  CS2R R140, SRZ ;  /* 0x00000000008c7805 */ /* 0x000fe4000001ff00 */
[----:B------:R-:W-:Y:S01]  /*1e90*/  CS2R R138, SRZ ;  /* 0x00000000008a7805 */ /* 0x000fe2000001ff00 */
[----:B------:R-:W-:Y:S01]  /*1ea0*/  UIMAD UR5, UR5, UR4, UR10 ;  /* 0x00000004050572a4 */ /* 0x000fe2000f8e020a */
[----:B------:R-:W-:Y:S02]  /*1eb0*/  CS2R R136, SRZ ;  /* 0x0000000000887805 */ /* 0x000fe4000001ff00 */
[----:B------:R-:W-:Y:S02]  /*1ec0*/  CS2R R134, SRZ ;  /* 0x0000000000867805 */ /* 0x000fe4000001ff00 */
[----:B------:R-:W-:-:S02]  /*1ed0*/  CS2R R132, SRZ ;  /* 0x0000000000847805 */ /* 0x000fc4000001ff00 */
[----:B------:R-:W-:Y:S02]  /*1ee0*/  CS2R R130, SRZ ;  /* 0x0000000000827805 */ /* 0x000fe4000001ff00 */
[----:B------:R-:W-:Y:S02]  /*1ef0*/  CS2R R128, SRZ ;  /* 0x0000000000807805 */ /* 0x000fe4000001ff00 */
[----:B------:R-:W-:Y:S01]  /*1f00*/  VIADDMNMX R152, R3, UR5, R152, PT ;  /* 0x0000000503987c46 */ /* 0x000fe2000b800198 */
[----:B------:R-:W-:Y:S01]  /*1f10*/  IMAD.U32 R19, RZ, RZ, UR5 ;  /* 0x00000005ff137e24 */ /* 0x000fe2000f8e00ff */
[----:B------:R-:W-:Y:S02]  /*1f20*/  CS2R R126, SRZ ;  /* 0x00000000007e7805 */ /* 0x000fe4000001ff00 */
[----:B------:R-:W-:Y:S02]  /*1f30*/  CS2R R124, SRZ ;  /* 0x00000000007c7805 */ /* 0x000fe4000001ff00 */
[----:B------:R-:W-:-:S02]  /*1f40*/  ISETP.GT.AND P1, PT, R152, UR5, PT ;  /* 0x0000000598007c0c */ /* 0x000fc4000bf24270 */
        /* <DEDUP_REMOVED lines=87> */
.L_x_1212:
[----:B------:R-:W2:Y:S01]  /*24c0*/  LDL R2, [R1+0x64] ;  /* 0x0000640001027983 */ /* 0x000ea20000100800 */
[----:B------:R-:W-:-:S13]  /*24d0*/  R2UR UR6, R230 ;  /* 0x00000000e60672ca */ /* 0x000fda00000e0000 */
[----:B------:R-:W-:-:S04]  /*24e0*/  ULEA.HI UR4, UR6, UR6, URZ, 0x1 ;  /* 0x0000000606047291 */ /* 0x000fc8000f8f083f */
[----:B------:R-:W-:-:S04]  /*24f0*/  ULOP3.LUT UR4, UR4, 0xfffffffe, URZ, 0xc0, !UPT ;  /* 0xfffffffe04047892 */ /* 0x000fc8000f8ec03f */
[----:B------:R-:W-:-:S06]  /*2500*/  UIADD3 UR4, UR6, -UR4, URZ ;  /* 0x8000000406047290 */ /* 0x000fcc000fffe03f */
[----:B------:R-:W-:-:S05]  /*2510*/  IMAD.U32 R0, RZ, RZ, UR4 ;  /* 0x00000004ff007e24 */ /* 0x000fca000f8e00ff */
[----:B------:R-:W-:-:S04]  /*2520*/  SHF.L.U32 R0, R0, 0x1f, RZ ;  /* 0x0000001f00007819 */ /* 0x000fc800000006ff */
[----:B------:R-:W0:Y:S01]  /*2530*/  SYNCS.PHASECHK.TRANS64.TRYWAIT P1, [UR37+0x30800], R0 ;  /* 0x03080000ff0075a7 */ /* 0x000e220008020165 */
[----:B--2---:R-:W-:-:S13]  /*2540*/  R2UR UR5, R2 ;  /* 0x00000000020572ca */ /* 0x004fda00000e0000 */
[----:B------:R-:W-:-:S05]  /*2550*/  IMAD.U32 R2, RZ, RZ, UR5 ;  /* 0x00000005ff027e24 */ /* 0x000fca000f8e00ff */
[----:B------:R-:W-:Y:S01]  /*2560*/  ISETP.NE.AND P0, PT, R2, 0x3, PT ;  /* 0x000000030200780c */ /* 0x000fe20003f05270 */
[----:B0-----:R-:W-:-:S12]  /*2570*/  @!P1 BRA `(.L_x_1213) ;  /* 0x0000018400ac9947 */ /* 0x001fd80003800000 */
.L_x_1450:
[----:B------:R-:W-:Y:S05]  /*2580*/  @!P0 BRA `(.L_x_1214) ;  /* 0x0000000000048947 */ /* 0x000fea0003800000 */
[----:B------:R-:W-:Y:S01]  /*2590*/  BPT.TRAP 0x1 ;  /* 0x000000040000795c */ /* 0x000fe20000300000 */
.L_x_1214:
[----:B------:R-:W-:Y:S02]  /*25a0*/  IMAD.U32 R15, RZ, RZ, UR36 ;  /* 0x00000024ff0f7e24 */ /* 0x000fe4000f8e00ff */
[----:B0-----:R-:W-:-:S03]  /*25b0*/  IMAD.U32 R0, RZ, RZ, UR38 ;  /* 0x00000026ff007e24 */ /* 0x001fc6000f8e00ff */
[----:B------:R-:W-:Y:S02]  /*25c0*/  LEA R15, R15, UR37, 0x3 ;  /* 0x000000250f0f7c11 */ /* 0x000fe4000f8e18ff */
[----:B------:R-:W-:-:S04]  /*25d0*/  SHF.L.U32 R0, R0, 0x1f, RZ ;  /* 0x0000001f00007819 */ /* 0x000fc800000006ff */
[----:B------:R0:W1:Y:S01]  /*25e0*/  SYNCS.PHASECHK.TRANS64.TRYWAIT P2, [R15+URZ+0x30830], R0 ;  /* 0x030830000f0075a7 */ /* 0x000062000804017f */
[----:B------:R-:W-:Y:S05]  /*25f0*/  @!P0 BRA `(.L_x_1215) ;  /* 0x0000000000048947 */ /* 0x000fea0003800000 */
[----:B------:R-:W-:Y:S01]  /*2600*/  BPT.TRAP 0x1 ;  /* 0x000000040000795c */ /* 0x000fe20000300000 */
.L_x_1215:
[----:B------:R-:W2:Y:S02]  /*2610*/  S2R R2, SR_TID.X ;  /* 0x0000000000027919 */ /* 0x000ea40000002100 */
[----:B--2---:R-:W-:-:S04]  /*2620*/  LOP3.LUT R2, R2, 0x7f, RZ, 0xc0, !PT ;  /* 0x0000007f02027812 */ /* 0x004fc800078ec0ff */
[----:B------:R-:W-:Y:S01]  /*2630*/  ISETP.NE.AND P1, PT, R2, RZ, PT ;  /* 0x000000ff0200720c */ /* 0x000fe20003f25270 */
[----:B-1----:R-:W-:-:S12]  /*2640*/  @P2 BRA `(.L_x_1216) ;  /* 0x0000000000082947 */ /* 0x002fd80003800000 */
[----:B------:R-:W1:Y:S02]  /*2650*/  SYNCS.PHASECHK.TRANS64.TRYWAIT P2, [R15+URZ+0x30830], R0 ;  /* 0x030830000f0075a7 */ /* 0x000e64000804017f */
[----:B-1----:R-:W-:Y:S05]  /*2660*/  @!P2 BRA `(.L_x_1217) ;  /* 0x000001840088a947 */ /* 0x002fea0003800000 */
.L_x_1216:
[----:B------:R-:W-:Y:S05]  /*2670*/  WARPSYNC.ALL ;  /* 0x0000000000007948 */ /* 0x000fea0003800000 */
[----:B------:R-:W-:Y:S01]  /*2680*/  UIADD3 UR4, UR37, 0x20400, URZ ;  /* 0x0002040025047890 */ /* 0x000fe2000fffe03f */
[----:B------:R-:W-:Y:S01]  /*2690*/  WARPGROUP.ARRIVE ;  /* 0x00000000000079c5 */ /* 0x000fe20000000000 */
[----:B------:R-:W-:Y:S01]  /*26a0*/  UMOV UR9, 0x40000040 ;  /* 0x4000004000097882 */ /* 0x000fe20000000000 */
[----:B------:R-:W-:Y:S01]  /*26b0*/  UMOV UR11, 0x40000040 ;  /* 0x40000040000b7882 */ /* 0x000fe20000000000 */
[----:B------:R-:W-:Y:S01]  /*26c0*/  USHF.R.U32.HI UR4, URZ, 0x4, UR4 ;  /* 0x000000043f047899 */ /* 0x000fe20008011604 */
[----:B------:R-:W-:Y:S01]  /*26d0*/  IMAD.U32 R13, RZ, RZ, UR9 ;  /* 0x00000009ff0d7e24 */ /* 0x000fe2000f8e00ff */
[----:B------:R-:W-:Y:S01]  /*26e0*/  UMOV UR57, 0x40000040 ;  /* 0x4000004000397882 */ /* 0x000fe20000000000 */
[----:B------:R-:W-:Y:S01]  /*26f0*/  UMOV UR59, 0x40000040 ;  /* 0x40000040003b7882 */ /* 0x000fe20000000000 */
[----:B------:R-:W-:Y:S01]  /*2700*/  ULOP3.LUT UR4, UR4, 0x3fff, URZ, 0xc0, !UPT ;  /* 0x00003fff04047892 */ /* 0x000fe2000f8ec03f */
[----:B------:R-:W-:Y:S01]  /*2710*/  VIADD R2, R18, UR61 ;  /* 0x0000003d12027c36 */ /* 0x000fe20008000000 */
[----:B------:R-:W-:Y:S01]  /*2720*/  UMOV UR13, 0x40000040 ;  /* 0x40000040000d7882 */ /* 0x000fe20000000000 */
[----:B------:R-:W-:Y:S01]  /*2730*/  UMOV UR15, 0x40000040 ;  /* 0x40000040000f7882 */ /* 0x000fe20000000000 */
[----:B------:R-:W-:Y:S01]  /*2740*/  ULOP3.LUT UR5, UR4, 0x10000, URZ, 0xfc, !UPT ;  /* 0x0001000004057892 */ /* 0x000fe2000f8efc3f */
[----:B------:R-:W-:Y:S01]  /*2750*/  IMAD.MOV.U32 R3, RZ, RZ, R2 ;  /* 0x000000ffff037224 */ /* 0x000fe200078e0002 */
[----:B------:R-:W-:Y:S01]  /*2760*/  ULOP3.LUT UR4, UR40, 0x10000, URZ, 0xfc, !UPT ;  /* 0x0001000028047892 */ /* 0x000fe2000f8efc3f */
[----:B------:R-:W-:Y:S01]  /*2770*/  UMOV UR17, 0x40000040 ;  /* 0x4000004000117882 */ /* 0x000fe20000000000 */
[----:B------:R-:W-:-:S02]  /*2780*/  UMOV UR19, 0x40000040 ;  /* 0x4000004000137882 */ /* 0x000fc40000000000 */
[----:B------:R-:W-:Y:S01]  /*2790*/  IMAD.U32 R17, RZ, RZ, UR5 ;  /* 0x00000005ff117e24 */ /* 0x000fe2000f8e00ff */
[----:B------:R-:W-:Y:S02]  /*27a0*/  ULEA UR5, UR36, UR5, 0xb ;  /* 0x0000000524057291 */ /* 0x000fe4000f8e583f */
[----:B------:R-:W-:Y:S01]  /*27b0*/  UMOV UR8, UR4 ;  /* 0x0000000400087c82 */ /* 0x000fe20008000000 */
[----:B------:R-:W-:Y:S01]  /*27c0*/  UIADD3 UR6, UR4, 0x2, URZ ;  /* 0x0000000204067890 */ /* 0x000fe2000fffe03f */
[----:B------:R-:W-:Y:S01]  /*27d0*/  IMAD.U32 R12, RZ, RZ, UR8 ;  /* 0x00000008ff0c7e24 */ /* 0x000fe2000f8e00ff */
[----:B------:R-:W-:Y:S02]  /*27e0*/  UIADD3 UR7, UR5, 0x2, URZ ;  /* 0x0000000205077890 */ /* 0x000fe4000fffe03f */
[----:B------:R-:W-:Y:S01]  /*27f0*/  UMOV UR10, UR5 ;  /* 0x00000005000a7c82 */ /* 0x000fe20008000000 */
[----:B------:R-:W-:Y:S01]  /*2800*/  UIADD3 UR56, UR4, 0x402, URZ ;  /* 0x0000040204387890 */ /* 0x000fe2000fffe03f */
[----:B------:R-:W-:Y:S01]  /*2810*/  HGMMA.64x64x16.F32.BF16 R24, gdesc[UR8], RZ, !UPT, gsb0 ;  /* 0x00e00000081879f0 */ /* 0x000fe2000c0018ff */
[----:B------:R-:W-:Y:S01]  /*2820*/  UMOV UR8, UR6 ;  /* 0x0000000600087c82 */ /* 0x000fe20008000000 */
[----:B------:R-:W-:Y:S01]  /*2830*/  UMOV UR9, 0x40000040 ;  /* 0x4000004000097882 */ /* 0x000fe20000000000 */
[----:B------:R-:W-:Y:S01]  /*2840*/  UMOV UR10, UR7 ;  /* 0x00000007000a7c82 */ /* 0x000fe20008000000 */
[----:B------:R-:W-:Y:S01]  /*2850*/  UMOV UR11, 0x40000040 ;  /* 0x40000040000b7882 */ /* 0x000fe20000000000 */
[----:B------:R-:W-:Y:S01]  /*2860*/  UIADD3 UR6, UR4, 0x4, URZ ;  /* 0x0000000404067890 */ /* 0x000fe2000fffe03f */
[----:B------:R-:W-:Y:S01]  /*2870*/  IMAD.U32 R10, RZ, RZ, UR8 ;  /* 0x00000008ff0a7e24 */ /* 0x000fe2000f8e00ff */
[----:B------:R-:W-:Y:S01]  /*2880*/  UIADD3 UR7, UR5, 0x4, URZ ;  /* 0x0000000405077890 */ /* 0x000fe2000fffe03f */
[----:B------:R-:W-:Y:S01]  /*2890*/  IMAD.U32 R11, RZ, RZ, UR9 ;  /* 0x00000009ff0b7e24 */ /* 0x000fe2000f8e00ff */
[----:B------:R-:W-:-:S02]  /*28a0*/  UIADD3 UR58, UR5, 0x202, URZ ;  /* 0x00000202053a7890 */ /* 0x000fc4000fffe03f */
[----:B------:R-:W-:Y:S02]  /*28b0*/  UIADD3 UR12, UR4, 0x406, URZ ;  /* 0x00000406040c7890 */ /* 0x000fe4000fffe03f */
[----:B------:R-:W-:Y:S02]  /*28c0*/  UIADD3 UR14, UR5, 0x206, URZ ;  /* 0x00000206050e7890 */ /* 0x000fe4000fffe03f */
[----:B------:R-:W-:Y:S02]  /*28d0*/  UIADD3 UR16, UR4, 0x800, URZ ;  /* 0x0000080004107890 */ /* 0x000fe4000fffe03f */
[----:B------:R-:W-:Y:S02]  /*28e0*/  UIADD3 UR18, UR5, 0x400, URZ ;  /* 0x0000040005127890 */ /* 0x000fe4000fffe03f */
[----:B------:R-:W-:Y:S02]  /*28f0*/  UIADD3 UR20, UR4, 0x802, URZ ;  /* 0x0000080204147890 */ /* 0x000fe4000fffe03f */
[----:B------:R-:W-:Y:S01]  /*2900*/  UIADD3 UR22, UR5, 0x402, URZ ;  /* 0x0000040205167890 */ /* 0x000fe2000fffe03f */
[----:B------:R-:W-:Y:S01]  /*2910*/  UMOV UR21, 0x40000040 ;  /* 0x4000004000157882 */ /* 0x000fe20000000000 */
[----:B------:R-:W-:Y:S01]  /*2920*/  UMOV UR23, 0x40000040 ;  /* 0x4000004000177882 */ /* 0x000fe20000000000 */
[----:B------:R-:W-:-:S02]  /*2930*/  UIADD3 UR24, UR4, 0x804, URZ ;  /* 0x0000080404187890 */ /* 0x000fc4000fffe03f */
[----:B------:R-:W-:Y:S01]  /*2940*/  UIADD3 UR26, UR5, 0x404, URZ ;  /* 0x00000404051a7890 */ /* 0x000fe2000fffe03f */
[----:B------:R-:W-:Y:S01]  /*2950*/  UMOV UR25, 0x40000040 ;  /* 0x4000004000197882 */ /* 0x000fe20000000000 */
[----:B------:R-:W-:Y:S01]  /*2960*/  UMOV UR27, 0x40000040 ;  /* 0x40000040001b7882 */ /* 0x000fe20000000000 */
[----:B------:R-:W-:Y:S02]  /*2970*/  UIADD3 UR28, UR4, 0x806, URZ ;  /* 0x00000806041c7890 */ /* 0x000fe4000fffe03f */
[----:B------:R-:W-:Y:S01]  /*2980*/  UIADD3 UR30, UR5, 0x406, URZ ;  /* 0x00000406051e7890 */ /* 0x000fe2000fffe03f */
[----:B------:R-:W-:Y:S01]  /*2990*/  UMOV UR29, 0x40000040 ;  /* 0x40000040001d7882 */ /* 0x000fe20000000000 */
[----:B------:R-:W-:Y:S01]  /*29a0*/  UMOV UR31, 0x40000040 ;  /* 0x40000040001f7882 */ /* 0x000fe20000000000 */
        /* <DEDUP_REMOVED lines=16> */
[----:B------:R-:W-:-:S02]  /*2ab0*/  WARPGROUP.DEPBAR.LE gsb0, 0x0 ;  /* 0x00008000000079c5 */ /* 0x000fc40000010000 */
[----:B------:R-:W-:-:S06]  /*2ac0*/  WARPGROUP.ARRIVE ;  /* 0x00000000000079c5 */ /* 0x000fcc0000000000 */
[----:B------:R-:W-:Y:S01]  /*2ad0*/  HGMMA.64x64x16.F32.BF16 R24, gdesc[UR8], R24, gsb0 ;  /* 0x00e00000081879f0 */ /* 0x000fe20008001818 */
        /* <DEDUP_REMOVED lines=8> */
[----:B------:R-:W-:Y:S02]  /*2b60*/  WARPGROUP.DEPBAR.LE gsb0, 0x0 ;  /* 0x00008000000079c5 */ /* 0x000fe40000010000 */
        /* <DEDUP_REMOVED lines=17> */
[----:B------:R-:W-:Y:S02]  /*2c80*/  IMAD.U32 R4, RZ, RZ, UR8 ;  /* 0x00000008ff047e24 */ /* 0x000fe4000f8e00ff */
[----:B------:R-:W-:Y:S01]  /*2c90*/  IMAD.U32 R5, RZ, RZ, UR9 ;  /* 0x00000009ff057e24 */ /* 0x000fe2000f8e00ff */
[----:B------:R-:W-:Y:S02]  /*2ca0*/  WARPGROUP.DEPBAR.LE gsb0, 0x0 ;  /* 0x00008000000079c5 */ /* 0x000fe40000010000 */
[----:B------:R-:W-:-:S06]  /*2cb0*/  WARPGROUP.ARRIVE ;  /* 0x00000000000079c5 */ /* 0x000fcc0000000000 */
[----:B------:R-:W-:Y:S01]  /*2cc0*/  HGMMA.64x64x16.F32.BF16 R24, gdesc[UR8], R24, gsb0 ;  /* 0x00e00000081879f0 */ /* 0x000fe20008001818 */
[----:B------:R-:W-:Y:S02]  /*2cd0*/  UIADD3 UR8, UR4, 0x404, URZ ;  /* 0x0000040404087890 */ /* 0x000fe4000fffe03f */
[----:B------:R-:W-:Y:S01]  /*2ce0*/  UIADD3 UR10, UR5, 0x204, URZ ;  /* 0x00000204050a7890 */ /* 0x000fe2000fffe03f */
[----:B------:R-:W-:Y:S01]  /*2cf0*/  UMOV UR9, 0x40000040 ;  /* 0x4000004000097882 */ /* 0x000fe20000000000 */
[----:B------:R-:W-:Y:S01]  /*2d00*/  UMOV UR11, 0x40000040 ;  /* 0x40000040000b7882 */ /* 0x000fe20000000000 */
[----:B------:R-:W-:Y:S01]  /*2d10*/  ULDC UR5, c[0x0][0x448] ;  /* 0x0001120000057ab9 */ /* 0x000fe20000000800 */
[----:B------:R-:W-:Y:S01]  /*2d20*/  ULDC UR4, c[0x0][0x9d8] ;  /* 0x0002760000047ab9 */ /* 0x000fe20000000800 */
[----:B------:R-:W-:-:S06]  /*2d30*/  UISETP.NE.AND UP0, UPT, UR5, 0x1, UPT ;  /* 0x000000010500788c */ /* 0x000fcc000bf05270 */
[----:B------:R-:W-:Y:S02]  /*2d40*/  PLOP3.LUT P2, PT, PT, PT, UP0, 0x80, 0x0 ;  /* 0x000000000000781c */ /* 0x000fe40003f4f008 */
[----:B------:R-:W-:-:S03]  /*2d50*/  PLOP3.LUT P3, PT, PT, PT, UP0, 0x80, 0x0 ;  /* 0x000000000000781c */ /* 0x000fc60003f6f008 */
[----:B------:R-:W-:-:S08]  /*2d60*/  @UP0 ULDC UR5, c[0x0][0x44c] ;  /* 0x0001130000050ab9 */ /* 0x000fd00000000800 */
[----:B------:R-:W-:Y:S01]  /*2d70*/  @P2 IMAD.HI.U32 R14, R2, UR5, RZ ;  /* 0x00000005020e2c27 */ /* 0x000fe2000f8e00ff */
[----:B------:R-:W-:-:S03]  /*2d80*/  @UP0 ULDC UR5, c[0x0][0x450] ;  /* 0x0001140000050ab9 */ /* 0x000fc60000000800 */
[----:B------:R-:W-:Y:S01]  /*2d90*/  @!P1 VIADD R2, R15, 0x30840 ;  /* 0x000308400f029836 */ /* 0x000fe20000000000 */
[----:B------:R-:W-:Y:S01]  /*2da0*/  @P3 SHF.R.U32.HI R3, RZ, UR5, R14 ;  /* 0x00000005ff033c19 */ /* 0x000fe2000801160e */
[----:B01----:R-:W-:-:S03]  /*2db0*/  IMAD.MOV.U32 R15, RZ, RZ, -0x40 ;  /* 0xffffffc0ff0f7424 */ /* 0x003fc600078e00ff */
[----:B------:R-:W-:Y:S01]  /*2dc0*/  @!P1 PRMT R2, RZ, 0x654, R2 ;  /* 0x00000654ff029816 */ /* 0x000fe20000000002 */
[----:B------:R-:W0:Y:S01]  /*2dd0*/  SHFL.IDX PT, R59, R3, RZ, 0x1c1f ;  /* 0x001c1fff033b7589 */ /* 0x000e2200000e0000 */
[----:B------:R-:W-:Y:S02]  /*2de0*/  WARPGROUP.DEPBAR.LE gsb0, 0x0 ;  /* 0x00008000000079c5 */ /* 0x000fe40000010000 */
[----:B------:R-:W-:-:S06]  /*2df0*/  WARPGROUP.ARRIVE ;  /* 0x00000000000079c5 */ /* 0x000fcc0000000000 */
[----:B------:R-:W-:Y:S01]  /*2e00*/  HGMMA.64x64x16.F32.BF16 R24, gdesc[UR56], R24, gsb0 ;  /* 0x00e00000381879f0 */ /* 0x000fe20008001818 */
[----:B------:R-:W-:Y:S02]  /*2e10*/  ULDC UR58, c[0x0][0x9dc] ;  /* 0x00027700003a7ab9 */ /* 0x000fe40000000800 */
[----:B------:R-:W-:Y:S01]  /*2e20*/  ULOP3.LUT UR58, URZ, UR58, URZ, 0x33, !UPT ;  /* 0x0000003a3f3a7292 */ /* 0x000fe2000f8e333f */
        /* <DEDUP_REMOVED lines=63> */
[----:B------:R-:W-:Y:S01]  /*3220*/  ULDC.64 UR4, c[0x0][0x9e0] ;  /* 0x0002780000047ab9 */ /* 0x000fe20000000a00 */
[----:B------:R1:W2:Y:S01]  /*3230*/  MUFU.TANH R21, R31 ;  /* 0x0000001f00157308 */ /* 0x0002a20000002400 */
[----:B------:R-:W-:Y:S01]  /*3240*/  UISETP.GE.AND UP1, UPT, UR5, 0x1, UPT ;  /* 0x000000010500788c */ /* 0x000fe2000bf26270 */
[----:B------:R3:W-:Y:S05]  /*3250*/  @!P1 SYNCS.ARRIVE.TRANS64.RED.A1T0 RZ, [R2+URZ], RZ ;  /* 0x000000ff02ff99a7 */ /* 0x0007ea000810043f */
[----:B------:R-:W-:Y:S01]  /*3260*/  PLOP3.LUT P2, PT, PT, PT, UP1, 0x40, 0x0 ;  /* 0x000000000000781c */ /* 0x000fe20003f4e818 */
[----:B------:R-:W4:Y:S01]  /*3270*/  MUFU.TANH R24, R24 ;  /* 0x0000001800187308 */ /* 0x000f220000002400 */
[----:B-1----:R-:W-:-:S02]  /*3280*/  IMAD R31, R152, R15, 0x40 ;  /* 0x00000040981f7424 */ /* 0x002fc400078e020f */
[----:B------:R-:W-:-:S03]  /*3290*/  IMAD.U32 R15, RZ, RZ, UR39 ;  /* 0x00000027ff0f7e24 */ /* 0x000fc6000f8e00ff */
[----:B---3--:R-:W-:Y:S02]  /*32a0*/  IADD3 R2, -R16, 0x1, R31 ;  /* 0x0000000110027810 */ /* 0x008fe40007ffe11f */
[----:B------:R-:W1:Y:S02]  /*32b0*/  MUFU.TANH R25, R25 ;  /* 0x0000001900197308 */ /* 0x000e640000002400 */
[----:B------:R-:W-:-:S05]  /*32c0*/  IADD3 R2, -R15, UR60, R2 ;  /* 0x0000003c0f027c10 */ /* 0x000fca000fffe102 */
[C---:B------:R-:W-:Y:S01]  /*32d0*/  VIADD R57, R2.reuse, UR4 ;  /* 0x0000000402397c36 */ /* 0x040fe20008000000 */
[----:B------:R-:W3:Y:S01]  /*32e0*/  MUFU.TANH R0, R0 ;  /* 0x0000000000007308 */ /* 0x000ee20000002400 */
[----:B------:R-:W-:-:S04]  /*32f0*/  VIADD R56, R2, UR58 ;  /* 0x0000003a02387c36 */ /* 0x000fc80008000000 */
[----:B0-----:R-:W-:-:S03]  /*3300*/  IMAD.IADD R14, R56, 0x1, R59 ;  /* 0x00000001380e7824 */ /* 0x001fc600078e023b */
        /* <DEDUP_REMOVED lines=26> */
[----:B------:R5:W0:Y:S08]  /*34b0*/  MUFU.TANH R30, R46 ;  /* 0x0000002e001e7308 */ /* 0x000a300000002400 */
[----:B------:R2:W0:Y:S01]  /*34c0*/  MUFU.TANH R26, R38 ;  /* 0x00000026001a7308 */ /* 0x0004220000002400 */
[----:B-----5:R-:W-:-:S04]  /*34d0*/  IADD3 R46, -R16, UR60, R31 ;  /* 0x0000003c102e7c10 */ /* 0x020fc8000fffe11f */
[----:B------:R-:W-:Y:S02]  /*34e0*/  VIADDMNMX R2, R59, R57, R46, PT ;  /* 0x000000393b027246 */ /* 0x000fe4000380012e */
[----:B--2---:R-:W-:Y:S01]  /*34f0*/  LEA R38, R152, 0xffffffc0, 0x6 ;  /* 0xffffffc098267811 */ /* 0x004fe200078e30ff */
[----:B-1-34-:R-:W-:Y:S06]  /*3500*/  @P2 BRA `(.L_x_1218) ;  /* 0x00000000005c2947 */ /* 0x01afec0003800000 */
[----:B------:R-:W-:Y:S01]  /*3510*/  IMAD.U32 R58, RZ, RZ, UR39 ;  /* 0x00000027ff3a7e24 */ /* 0x000fe2000f8e00ff */
[----:B------:R-:W-:Y:S04]  /*3520*/  BSSY B0, `(.L_x_1219) ;  /* 0x0000011000007945 */ /* 0x000fe80003800000 */
[----:B------:R-:W-:-:S04]  /*3530*/  IADD3 R15, -R58, UR60, R59 ;  /* 0x0000003c3a0f7c10 */ /* 0x000fc8000fffe13b */
[----:B------:R-:W-:-:S13]  /*3540*/  ISETP.GT.AND P2, PT, R15, -0x1, PT ;  /* 0xffffffff0f00780c */ /* 0x000fda0003f44270 */
[----:B------:R-:W-:Y:S05]  /*3550*/  @P2 BRA `(.L_x_1220) ;  /* 0x0000000000202947 */ /* 0x000fea0003800000 */
[----:B------:R-:W-:Y:S01]  /*3560*/  UISETP.NE.AND UP2, UPT, UR5, 0x1, UPT ;  /* 0x000000010500788c */ /* 0x000fe2000bf45270 */
[----:B------:R-:W-:-:S05]  /*3570*/  LOP3.LUT R15, RZ, R15, RZ, 0x33, !PT ;  /* 0x0000000fff0f7212 */ /* 0x000fca00078e33ff */
[----:B------:R-:W-:-:S05]  /*3580*/  PLOP3.LUT P2, PT, PT, PT, UP2, 0x80, 0x0 ;  /* 0x000000000000781c */ /* 0x000fca0003f4f028 */
[----:B------:R-:W-:-:S08]  /*3590*/  @UP2 ULDC.64 UR6, c[0x0][0x9e8] ;  /* 0x00027a0000062ab9 */ /* 0x000fd00000000a00 */
[----:B------:R-:W-:-:S05]  /*35a0*/  @P2 IMAD.HI.U32 R58, R15, UR6, RZ ;  /* 0x000000060f3a2c27 */ /* 0x000fca000f8e00ff */
[----:B------:R-:W-:-:S04]  /*35b0*/  @P2 SHF.R.U32.HI R15, RZ, UR7, R58 ;  /* 0x00000007ff0f2c19 */ /* 0x000fc8000801163a */
[----:B------:R-:W-:Y:S01]  /*35c0*/  LOP3.LUT R15, RZ, R15, RZ, 0x33, !PT ;  /* 0x0000000fff0f7212 */ /* 0x000fe200078e33ff */
[----:B------:R-:W-:Y:S06]  /*35d0*/  BRA `(.L_x_1221) ;  /* 0x0000000000147947 */ /* 0x000fec0003800000 */
.L_x_1220:
[----:B------:R-:W-:-:S06]  /*35e0*/  UISETP.NE.AND UP2, UPT, UR5, 0x1, UPT ;  /* 0x000000010500788c */ /* 0x000fcc000bf45270 */
[----:B------:R-:W-:-:S05]  /*35f0*/  PLOP3.LUT P2, PT, PT, PT, UP2, 0x80, 0x0 ;  /* 0x000000000000781c */ /* 0x000fca0003f4f028 */
[----:B------:R-:W-:-:S08]  /*3600*/  @UP2 ULDC.64 UR6, c[0x0][0x9e8] ;  /* 0x00027a0000062ab9 */ /* 0x000fd00000000a00 */
[----:B------:R-:W-:-:S05]  /*3610*/  @P2 IMAD.HI.U32 R58, R15, UR6, RZ ;  /* 0x000000060f3a2c27 */ /* 0x000fca000f8e00ff */
[----:B------:R-:W-:-:S07]  /*3620*/  @P2 SHF.R.U32.HI R15, RZ, UR7, R58 ;  /* 0x00000007ff0f2c19 */ /* 0x000fce000801163a */
.L_x_1221:
[----:B------:R-:W-:Y:S05]  /*3630*/  BSYNC B0 ;  /* 0x0000000000007941 */ /* 0x000fea0003800000 */
.L_x_1219:
[----:B------:R-:W-:-:S04]  /*3640*/  IMAD R15, R15, UR5, -R38 ;  /* 0x000000050f0f7c24 */ /* 0x000fc8000f8e0a26 */
[----:B------:R-:W-:-:S05]  /*3650*/  IMAD.IADD R15, R15, 0x1, -R16 ;  /* 0x000000010f0f7824 */ /* 0x000fca00078e0a10 */
[----:B------:R-:W-:Y:S02]  /*3660*/  VIMNMX R14, R14, R15, !PT ;  /* 0x0000000f0e0e7248 */ /* 0x000fe40007fe0100 */
[----:B------:R-:W-:-:S07]  /*3670*/  VIADDMNMX R2, R15, UR5, R2, PT ;  /* 0x000000050f027c46 */ /* 0x000fce000b800102 */
.L_x_1218:
[C---:B------:R-:W-:Y:S01]  /*3680*/  ISETP.GE.AND P2, PT, R31.reuse, 0x2, PT ;  /* 0x000000021f00780c */ /* 0x040fe20003f46270 */
[----:B------:R-:W1:Y:S01]  /*3690*/  SHFL.IDX PT, R3, R3, 0x1, 0x1c1f ;  /* 0x003c1f0003037f89 */ /* 0x000e6200000e0000 */
[C---:B------:R-:W-:Y:S02]  /*36a0*/  ISETP.GE.AND P6, PT, R31.reuse, 0xa, PT ;  /* 0x0000000a1f00780c */ /* 0x040fe40003fc6270 */
[----:B------:R-:W-:Y:S02]  /*36b0*/  ISETP.GT.AND P4, PT, R14, 0x1, !P2 ;  /* 0x000000010e00780c */ /* 0x000fe40005784270 */
[----:B------:R-:W-:Y:S02]  /*36c0*/  ISETP.GE.AND P3, PT, R31, 0x9, PT ;  /* 0x000000091f00780c */ /* 0x000fe40003f66270 */
[----:B------:R-:W-:Y:S02]  /*36d0*/  ISETP.LT.OR P4, PT, R2, 0x2, P4 ;  /* 0x000000020200780c */ /* 0x000fe40002781670 */
[----:B------:R-:W-:-:S02]  /*36e0*/  ISETP.GT.AND P5, PT, R14, 0x8, !P3 ;  /* 0x000000080e00780c */ /* 0x000fc40005fa4270 */
[----:B------:R-:W-:Y:S02]  /*36f0*/  FSEL R58, R25, -INF , !P4 ;  /* 0xff800000193a7808 */ /* 0x000fe40006000000 */
[----:B------:R-:W-:Y:S02]  /*3700*/  ISETP.GT.AND P4, PT, R14, 0x9, !P6 ;  /* 0x000000090e00780c */ /* 0x000fe40007784270 */
[----:B------:R-:W-:Y:S02]  /*3710*/  P2R R25, PR, RZ, 0x40 ;  /* 0x00000040ff197803 */ /* 0x000fe40000000000 */
[----:B------:R-:W-:Y:S02]  /*3720*/  ISETP.LT.OR P4, PT, R2, 0xa, P4 ;  /* 0x0000000a0200780c */ /* 0x000fe40002781670 */
[----:B------:R-:W-:Y:S02]  /*3730*/  ISETP.GE.AND P6, PT, R31, 0x11, PT ;  /* 0x000000111f00780c */ /* 0x000fe40003fc6270 */
[----:B0-----:R-:W-:-:S02]  /*3740*/  FSEL R62, R29, -INF , !P4 ;  /* 0xff8000001d3e7808 */ /* 0x001fc40006000000 */
[----:B------:R-:W-:Y:S02]  /*3750*/  ISETP.LT.OR P5, PT, R2, 0x9, P5 ;  /* 0x000000090200780c */ /* 0x000fe40002fa1670 */
[----:B------:R-:W-:Y:S02]  /*3760*/  ISETP.GT.AND P4, PT, R14, 0x10, !P6 ;  /* 0x000000100e00780c */ /* 0x000fe40007784270 */
[----:B------:R-:W-:Y:S02]  /*3770*/  FSEL R60, R28, -INF , !P5 ;  /* 0xff8000001c3c7808 */ /* 0x000fe40006800000 */
[----:B------:R-:W-:Y:S02]  /*3780*/  ISETP.LT.OR P4, PT, R2, 0x11, P4 ;  /* 0x000000110200780c */ /* 0x000fe40002781670 */
[----:B------:R-:W-:Y:S02]  /*3790*/  ISETP.GE.AND P5, PT, R31, 0x12, PT ;  /* 0x000000121f00780c */ /* 0x000fe40003fa6270 */
[----:B------:R-:W-:-:S02]  /*37a0*/  FSEL R64, R32, -INF , !P4 ;  /* 0xff80000020407808 */ /* 0x000fc40006000000 */
[----:B------:R-:W-:Y:S02]  /*37b0*/  ISETP.GT.AND P4, PT, R14, 0x11, !P5 ;  /* 0x000000110e00780c */ /* 0x000fe40006f84270 */
[----:B------:R-:W-:Y:S02]  /*37c0*/  P2R R29, PR, RZ, 0x20 ;  /* 0x00000020ff1d7803 */ /* 0x000fe40000000000 */
[----:B------:R-:W-:Y:S02]  /*37d0*/  ISETP.LT.OR P4, PT, R2, 0x12, P4 ;  /* 0x000000120200780c */ /* 0x000fe40002781670 */
[----:B------:R-:W-:Y:S02]  /*37e0*/  ISETP.GE.AND P5, PT, R31, 0x19, PT ;  /* 0x000000191f00780c */ /* 0x000fe40003fa6270 */
[----:B------:R-:W-:Y:S02]  /*37f0*/  FSEL R66, R33, -INF , !P4 ;  /* 0xff80000021427808 */ /* 0x000fe40006000000 */
[----:B------:R-:W-:-:S02]  /*3800*/  ISETP.GT.AND P4, PT, R14, 0x18, !P5 ;  /* 0x000000180e00780c */ /* 0x000fc40006f84270 */
[----:B------:R-:W-:Y:S02]  /*3810*/  P2R R32, PR, RZ, 0x20 ;  /* 0x00000020ff207803 */ /* 0x000fe40000000000 */
[----:B------:R-:W-:Y:S02]  /*3820*/  ISETP.LT.OR P4, PT, R2, 0x19, P4 ;  /* 0x000000190200780c */ /* 0x000fe40002781670 */
[----:B------:R-:W-:Y:S02]  /*3830*/  ISETP.GE.AND P5, PT, R31, 0x1a, PT ;  /* 0x0000001a1f00780c */ /* 0x000fe40003fa6270 */
[----:B------:R-:W-:Y:S02]  /*3840*/  FSEL R68, R36, -INF , !P4 ;  /* 0xff80000024447808 */ /* 0x000fe40006000000 */
[----:B------:R-:W-:Y:S02]  /*3850*/  ISETP.GT.AND P4, PT, R14, 0x19, !P5 ;  /* 0x000000190e00780c */ /* 0x000fe40006f84270 */
[----:B------:R-:W-:-:S02]  /*3860*/  P2R R33, PR, RZ, 0x20 ;  /* 0x00000020ff217803 */ /* 0x000fc40000000000 */
[----:B------:R-:W-:Y:S02]  /*3870*/  ISETP.LT.OR P4, PT, R2, 0x1a, P4 ;  /* 0x0000001a0200780c */ /* 0x000fe40002781670 */
[----:B------:R-:W-:Y:S02]  /*3880*/  ISETP.GE.AND P5, PT, R31, 0x21, PT ;  /* 0x000000211f00780c */ /* 0x000fe40003fa6270 */
[----:B------:R-:W-:Y:S02]  /*3890*/  FSEL R70, R37, -INF , !P4 ;  /* 0xff80000025467808 */ /* 0x000fe40006000000 */
[----:B------:R-:W-:Y:S02]  /*38a0*/  ISETP.GT.AND P4, PT, R14, 0x20, !P5 ;  /* 0x000000200e00780c */ /* 0x000fe40006f84270 */
[----:B------:R-:W-:Y:S02]  /*38b0*/  P2R R37, PR, RZ, 0x20 ;  /* 0x00000020ff257803 */ /* 0x000fe40000000000 */
[----:B------:R-:W-:-:S02]  /*38c0*/  ISETP.LT.OR P4, PT, R2, 0x21, P4 ;  /* 0x000000210200780c */ /* 0x000fc40002781670 */
[C---:B------:R-:W-:Y:S02]  /*38d0*/  ISETP.GE.AND P5, PT, R31.reuse, 0x22, PT ;  /* 0x000000221f00780c */ /* 0x040fe40003fa6270 */
[----:B------:R-:W-:Y:S02]  /*38e0*/  FSEL R72, R40, -INF , !P4 ;  /* 0xff80000028487808 */ /* 0x000fe40006000000 */
[----:B------:R-:W-:Y:S02]  /*38f0*/  ISETP.GT.AND P4, PT, R14, 0x21, !P5 ;  /* 0x000000210e00780c */ /* 0x000fe40006f84270 */
[----:B------:R-:W-:Y:S02]  /*3900*/  P2R R40, PR, RZ, 0x20 ;  /* 0x00000020ff287803 */ /* 0x000fe40000000000 */
[----:B------:R-:W-:Y:S02]  /*3910*/  ISETP.LT.OR P4, PT, R2, 0x22, P4 ;  /* 0x000000220200780c */ /* 0x000fe40002781670 */
[----:B------:R-:W-:-:S02]  /*3920*/  ISETP.GE.AND P5, PT, R31, 0x29, PT ;  /* 0x000000291f00780c */ /* 0x000fc40003fa6270 */
[----:B------:R-:W-:Y:S02]  /*3930*/  FSEL R74, R41, -INF , !P4 ;  /* 0xff800000294a7808 */ /* 0x000fe40006000000 */
[----:B------:R-:W-:Y:S02]  /*3940*/  ISETP.GT.AND P4, PT, R14, 0x28, !P5 ;  /* 0x000000280e00780c */ /* 0x000fe40006f84270 */
[----:B------:R-:W-:Y:S02]  /*3950*/  P2R R41, PR, RZ, 0x20 ;  /* 0x00000020ff297803 */ /* 0x000fe40000000000 */
        /* <DEDUP_REMOVED lines=11> */
[----:B------:R-:W-:Y:S02]  /*3a10*/  P2R R28, PR, RZ, 0x40 ;  /* 0x00000040ff1c7803 */ /* 0x000fe40000000000 */
[----:B------:R-:W-:Y:S02]  /*3a20*/  FSEL R80, R48, -INF , !P4 ;  /* 0xff80000030507808 */ /* 0x000fe40006000000 */
[----:B------:R-:W-:-:S04]  /*3a30*/  ISETP.GE.AND P4, PT, R31, 0x32, PT ;  /* 0x000000321f00780c */ /* 0x000fc80003f86270 */
[----:B------:R-:W-:-:S04]  /*3a40*/  ISETP.GT.AND P5, PT, R14, 0x31, !P4 ;  /* 0x000000310e00780c */ /* 0x000fc800067a4270 */
[----:B------:R-:W-:-:S04]  /*3a50*/  ISETP.LT.OR P5, PT, R2, 0x32, P5 ;  /* 0x000000320200780c */ /* 0x000fc80002fa1670 */
[----:B------:R-:W-:Y:S02]  /*3a60*/  FSEL R82, R49, -INF , !P5 ;  /* 0xff80000031527808 */ /* 0x000fe40006800000 */
[----:B------:R-:W-:-:S04]  /*3a70*/  ISETP.GE.AND P5, PT, R31, 0x39, PT ;  /* 0x000000391f00780c */ /* 0x000fc80003fa6270 */
[----:B------:R-:W-:-:S04]  /*3a80*/  ISETP.GT.AND P6, PT, R14, 0x38, !P5 ;  /* 0x000000380e00780c */ /* 0x000fc80006fc4270 */
[----:B------:R-:W-:-:S04]  /*3a90*/  ISETP.LT.OR P6, PT, R2, 0x39, P6 ;  /* 0x000000390200780c */ /* 0x000fc800037c1670 */
[----:B------:R-:W-:Y:S02]  /*3aa0*/  FSEL R52, R52, -INF , !P6 ;  /* 0xff80000034347808 */ /* 0x000fe40007000000 */
[----:B------:R-:W-:-:S04]  /*3ab0*/  ISETP.GE.AND P6, PT, R31, 0x1, PT ;  /* 0x000000011f00780c */ /* 0x000fc80003fc6270 */
[----:B------:R-:W-:Y:S02]  /*3ac0*/  P2R R15, PR, RZ, 0x40 ;  /* 0x00000040ff0f7803 */ /* 0x000fe40000000000 */
[----:B------:R-:W-:-:S04]  /*3ad0*/  ISETP.GT.AND P6, PT, R14, RZ, !P6 ;  /* 0x000000ff0e00720c */ /* 0x000fc800077c4270 */
[----:B------:R-:W-:-:S04]  /*3ae0*/  ISETP.LT.OR P6, PT, R2, 0x1, P6 ;  /* 0x000000010200780c */ /* 0x000fc800037c1670 */
[----:B------:R-:W-:Y:S02]  /*3af0*/  FSEL R36, R24, -INF , !P6 ;  /* 0xff80000018247808 */ /* 0x000fe40007000000 */
[----:B------:R-:W-:-:S04]  /*3b00*/  ISETP.GE.AND P6, PT, R31, 0x3a, PT ;  /* 0x0000003a1f00780c */ /* 0x000fc80003fc6270 */
[----:B------:R-:W-:Y:S02]  /*3b10*/  P2R R31, PR, RZ, 0x40 ;  /* 0x00000040ff1f7803 */ /* 0x000fe40000000000 */
[----:B------:R-:W-:Y:S01]  /*3b20*/  ISETP.GT.AND P6, PT, R14, 0x39, !P6 ;  /* 0x000000390e00780c */ /* 0x000fe200077c4270 */
[----:B-1----:R-:W-:-:S03]  /*3b30*/  IMAD.IADD R14, R56, 0x1, R3 ;  /* 0x00000001380e7824 */ /* 0x002fc600078e0203 */
[----:B------:R-:W-:Y:S02]  /*3b40*/  ISETP.LT.OR P6, PT, R2, 0x3a, P6 ;  /* 0x0000003a0200780c */ /* 0x000fe400037c1670 */
[----:B------:R-:W-:Y:S02]  /*3b50*/  VIADDMNMX R2, R3, R57, R46, PT ;  /* 0x0000003903027246 */ /* 0x000fe4000380012e */
[----:B------:R-:W-:Y:S02]  /*3b60*/  FSEL R84, R53, -INF , !P6 ;  /* 0xff80000035547808 */ /* 0x000fe40007000000 */
[----:B------:R-:W-:-:S13]  /*3b70*/  PLOP3.LUT P6, PT, PT, PT, UP1, 0x40, 0x0 ;  /* 0x000000000000781c */ /* 0x000fda0003fce818 */
[----:B------:R-:W-:Y:S05]  /*3b80*/  @P6 BRA `(.L_x_1222) ;  /* 0x0000000000646947 */ /* 0x000fea0003800000 */
        /* <DEDUP_REMOVED lines=9> */
[----:B------:R-:W-:Y:S01]  /*3c20*/  @P6 IMAD.HI.U32 R24, R3, UR6, RZ ;  /* 0x0000000603186c27 */ /* 0x000fe2000f8e00ff */
[----:B------:R-:W-:-:S13]  /*3c30*/  PLOP3.LUT P6, PT, PT, PT, UP2, 0x80, 0x0 ;  /* 0x000000000000781c */ /* 0x000fda0003fcf028 */
[----:B------:R-:W-:-:S04]  /*3c40*/  @P6 SHF.R.U32.HI R3, RZ, UR7, R24 ;  /* 0x00000007ff036c19 */ /* 0x000fc80008011618 */
[----:B------:R-:W-:Y:S01]  /*3c50*/  LOP3.LUT R3, RZ, R3, RZ, 0x33, !PT ;  /* 0x00000003ff037212 */ /* 0x000fe200078e33ff */
[----:B------:R-:W-:Y:S06]  /*3c60*/  BRA `(.L_x_1225) ;  /* 0x0000000000187947 */ /* 0x000fec0003800000 */
.L_x_1224:
[----:B------:R-:W-:-:S06]  /*3c70*/  UISETP.NE.AND UP2, UPT, UR5, 0x1, UPT ;  /* 0x000000010500788c */ /* 0x000fcc000bf45270 */
[----:B------:R-:W-:-:S05]  /*3c80*/  PLOP3.LUT P6, PT, PT, PT, UP2, 0x80, 0x0 ;  /* 0x000000000000781c */ /* 0x000fca0003fcf028 */
[----:B------:R-:W-:-:S08]  /*3c90*/  @UP2 ULDC.64 UR6, c[0x0][0x9e8] ;  /* 0x00027a0000062ab9 */ /* 0x000fd00000000a00 */
[----:B------:R-:W-:Y:S01]  /*3ca0*/  @P6 IMAD.HI.U32 R24, R3, UR6, RZ ;  /* 0x0000000603186c27 */ /* 0x000fe2000f8e00ff */
[----:B------:R-:W-:-:S13]  /*3cb0*/  PLOP3.LUT P6, PT, PT, PT, UP2, 0x80, 0x0 ;  /* 0x000000000000781c */ /* 0x000fda0003fcf028 */
[----:B------:R-:W-:-:S07]  /*3cc0*/  @P6 SHF.R.U32.HI R3, RZ, UR7, R24 ;  /* 0x00000007ff036c19 */ /* 0x000fce0008011618 */
.L_x_1225:
[----:B------:R-:W-:Y:S05]  /*3cd0*/  BSYNC B0 ;  /* 0x0000000000007941 */ /* 0x000fea0003800000 */
.L_x_1223:
[----:B------:R-:W-:-:S04]  /*3ce0*/  IMAD R3, R3, UR5, -R38 ;  /* 0x0000000503037c24 */ /* 0x000fc8000f8e0a26 */
[----:B------:R-:W-:-:S05]  /*3cf0*/  IMAD.IADD R3, R3, 0x1, -R16 ;  /* 0x0000000103037824 */ /* 0x000fca00078e0a10 */
[----:B------:R-:W-:Y:S02]  /*3d00*/  VIMNMX R14, R14, R3, !PT ;  /* 0x000000030e0e7248 */ /* 0x000fe40007fe0100 */
[----:B------:R-:W-:-:S07]  /*3d10*/  VIADDMNMX R2, R3, UR5, R2, PT ;  /* 0x0000000503027c46 */ /* 0x000fce000b800102 */
.L_x_1222:
[----:B------:R-:W-:Y:S01]  /*3d20*/  ISETP.GT.AND P2, PT, R14, 0x1, !P2 ;  /* 0x000000010e00780c */ /* 0x000fe20005744270 */
[----:B------:R-:W-:Y:S01]  /*3d30*/  ULDC UR6, c[0x0][0x988] ;  /* 0x0002620000067ab9 */ /* 0x000fe20000000800 */
[----:B------:R-:W-:Y:S01]  /*3d40*/  ISETP.NE.AND P6, PT, R15, RZ, PT ;  /* 0x000000ff0f00720c */ /* 0x000fe20003fc5270 */
[----:B------:R-:W-:Y:S01]  /*3d50*/  @UP0 ULDC UR10, c[0x0][0x44c] ;  /* 0x00011300000a0ab9 */ /* 0x000fe20000000800 */
[----:B------:R-:W-:Y:S01]  /*3d60*/  ISETP.LT.OR P2, PT, R2, 0x2, P2 ;  /* 0x000000020200780c */ /* 0x000fe20001741670 */
[----:B------:R-:W-:Y:S01]  /*3d70*/  UIMAD.WIDE.U32 UR10, UR61, UR10, URZ ;  /* 0x0000000a3d0a72a5 */ /* 0x000fe2000f8e003f */
[----:B------:R-:W-:Y:S01]  /*3d80*/  FMNMX.FTZ R3, R36, R58, !PT ;  /* 0x0000003a24037209 */ /* 0x000fe20007810000 */
[----:B------:R-:W-:Y:S01]  /*3d90*/  @UP0 ULDC UR14, c[0x0][0x450] ;  /* 0x00011400000e0ab9 */ /* 0x000fe20000000800 */
[----:B------:R-:W-:Y:S01]  /*3da0*/  FSEL R15, R27, -INF , !P2 ;  /* 0xff8000001b0f7808 */ /* 0x000fe20005000000 */
[----:B------:R-:W-:Y:S01]  /*3db0*/  UMOV UR7, UR61 ;  /* 0x0000003d00077c82 */ /* 0x000fe20008000000 */
[----:B------:R-:W-:Y:S01]  /*3dc0*/  ISETP.NE.AND P2, PT, R25, RZ, PT ;  /* 0x000000ff1900720c */ /* 0x000fe20003f45270 */
[----:B------:R-:W-:Y:S01]  /*3dd0*/  @UP0 USHF.R.U32.HI UR7, URZ, UR14, UR11 ;  /* 0x0000000e3f070299 */ /* 0x000fe2000801160b */
[----:B------:R-:W-:-:S02]  /*3de0*/  FMNMX.FTZ R3, R60, R3, !PT ;  /* 0x000000033c037209 */ /* 0x000fc40007810000 */
[----:B------:R-:W-:Y:S01]  /*3df0*/  ISETP.GT.AND P2, PT, R14, 0x9, !P2 ;  /* 0x000000090e00780c */ /* 0x000fe20005744270 */
[----:B------:R-:W-:Y:S01]  /*3e00*/  UIADD3 UR48, UR48, UR7, URZ ;  /* 0x0000000730307290 */ /* 0x000fe2000fffe03f */
[----:B------:R-:W-:Y:S02]  /*3e10*/  FMNMX.FTZ R3, R62, R3, !PT ;  /* 0x000000033e037209 */ /* 0x000fe40007810000 */
[----:B------:R-:W-:Y:S01]  /*3e20*/  ISETP.LT.OR P2, PT, R2, 0xa, P2 ;  /* 0x0000000a0200780c */ /* 0x000fe20001741670 */
[----:B------:R-:W-:Y:S01]  /*3e30*/  UIADD3 UR4, UR48, UR4, URZ ;  /* 0x0000000430047290 */ /* 0x000fe2000fffe03f */
[----:B------:R-:W-:Y:S02]  /*3e40*/  FMNMX.FTZ R3, R64, R3, !PT ;  /* 0x0000000340037209 */ /* 0x000fe40007810000 */
[----:B------:R-:W-:Y:S02]  /*3e50*/  FSEL R21, R21, -INF , !P2 ;  /* 0xff80000015157808 */ /* 0x000fe40005000000 */
[----:B------:R-:W-:-:S02]  /*3e60*/  ISETP.NE.AND P2, PT, R28, RZ, PT ;  /* 0x000000ff1c00720c */ /* 0x000fc40003f45270 */
[----:B------:R-:W-:Y:S02]  /*3e70*/  FMNMX.FTZ R3, R66, R3, !PT ;  /* 0x0000000342037209 */ /* 0x000fe40007810000 */
[----:B------:R-:W-:Y:S02]  /*3e80*/  ISETP.GT.AND P2, PT, R14, 0x10, !P2 ;  /* 0x000000100e00780c */ /* 0x000fe40005744270 */
[----:B------:R-:W-:Y:S02]  /*3e90*/  FMNMX.FTZ R3, R68, R3, !PT ;  /* 0x0000000344037209 */ /* 0x000fe40007810000 */
[----:B------:R-:W-:Y:S02]  /*3ea0*/  ISETP.LT.OR P2, PT, R2, 0x11, P2 ;  /* 0x000000110200780c */ /* 0x000fe40001741670 */
[----:B------:R-:W-:Y:S02]  /*3eb0*/  FMNMX.FTZ R3, R70, R3, !PT ;  /* 0x0000000346037209 */ /* 0x000fe40007810000 */
[----:B------:R-:W-:-:S02]  /*3ec0*/  FSEL R24, R34, -INF , !P2 ;  /* 0xff80000022187808 */ /* 0x000fc40005000000 */
[----:B------:R-:W-:Y:S02]  /*3ed0*/  ISETP.NE.AND P2, PT, R29, RZ, PT ;  /* 0x000000ff1d00720c */ /* 0x000fe40003f45270 */
[----:B------:R-:W-:Y:S02]  /*3ee0*/  FMNMX.FTZ R3, R72, R3, !PT ;  /* 0x0000000348037209 */ /* 0x000fe40007810000 */
[----:B------:R-:W-:Y:S02]  /*3ef0*/  ISETP.GT.AND P2, PT, R14, 0x11, !P2 ;  /* 0x000000110e00780c */ /* 0x000fe40005744270 */
[----:B------:R-:W-:Y:S02]  /*3f00*/  FMNMX.FTZ R3, R74, R3, !PT ;  /* 0x000000034a037209 */ /* 0x000fe40007810000 */
[----:B------:R-:W-:Y:S02]  /*3f10*/  ISETP.LT.OR P2, PT, R2, 0x12, P2 ;  /* 0x000000120200780c */ /* 0x000fe40001741670 */
[----:B------:R-:W-:-:S02]  /*3f20*/  FMNMX.FTZ R3, R76, R3, !PT ;  /* 0x000000034c037209 */ /* 0x000fc40007810000 */
[----:B------:R-:W-:Y:S02]  /*3f30*/  FSEL R25, R35, -INF , !P2 ;  /* 0xff80000023197808 */ /* 0x000fe40005000000 */
[----:B------:R-:W-:Y:S02]  /*3f40*/  ISETP.NE.AND P2, PT, R32, RZ, PT ;  /* 0x000000ff2000720c */ /* 0x000fe40003f45270 */
[----:B------:R-:W-:Y:S02]  /*3f50*/  FMNMX.FTZ R3, R78, R3, !PT ;  /* 0x000000034e037209 */ /* 0x000fe40007810000 */
[----:B------:R-:W-:Y:S02]  /*3f60*/  ISETP.GT.AND P2, PT, R14, 0x18, !P2 ;  /* 0x000000180e00780c */ /* 0x000fe40005744270 */
[----:B------:R-:W-:Y:S02]  /*3f70*/  FMNMX.FTZ R3, R80, R3, !PT ;  /* 0x0000000350037209 */ /* 0x000fe40007810000 */
[----:B------:R-:W-:-:S02]  /*3f80*/  ISETP.LT.OR P2, PT, R2, 0x19, P2 ;  /* 0x000000190200780c */ /* 0x000fc40001741670 */
[----:B------:R-:W-:Y:S02]  /*3f90*/  FMNMX.FTZ R3, R82, R3, !PT ;  /* 0x0000000352037209 */ /* 0x000fe40007810000 */
[----:B------:R-:W-:Y:S02]  /*3fa0*/  FSEL R26, R26, -INF , !P2 ;  /* 0xff8000001a1a7808 */ /* 0x000fe40005000000 */
[----:B------:R-:W-:Y:S02]  /*3fb0*/  ISETP.NE.AND P2, PT, R33, RZ, PT ;  /* 0x000000ff2100720c */ /* 0x000fe40003f45270 */
[C---:B------:R-:W-:Y:S02]  /*3fc0*/  ISETP.GT.AND P3, PT, R14.reuse, 0x8, !P3 ;  /* 0x000000080e00780c */ /* 0x040fe40005f64270 */
[----:B------:R-:W-:Y:S02]  /*3fd0*/  ISETP.GT.AND P2, PT, R14, 0x19, !P2 ;  /* 0x000000190e00780c */ /* 0x000fe40005744270 */
[----:B------:R-:W-:-:S02]  /*3fe0*/  FMNMX.FTZ R3, R52, R3, !PT ;  /* 0x0000000334037209 */ /* 0x000fc40007810000 */
[C---:B------:R-:W-:Y:S02]  /*3ff0*/  ISETP.LT.OR P2, PT, R2.reuse, 0x1a, P2 ;  /* 0x0000001a0200780c */ /* 0x040fe40001741670 */
[----:B------:R-:W-:Y:S02]  /*4000*/  ISETP.LT.OR P3, PT, R2, 0x9, P3 ;  /* 0x000000090200780c */ /* 0x000fe40001f61670 */
[----:B------:R-:W-:Y:S02]  /*4010*/  FSEL R27, R39, -INF , !P2 ;  /* 0xff800000271b7808 */ /* 0x000fe40005000000 */
[----:B------:R-:W-:Y:S02]  /*4020*/  ISETP.NE.AND P2, PT, R37, RZ, PT ;  /* 0x000000ff2500720c */ /* 0x000fe40003f45270 */
[----:B------:R-:W-:Y:S02]  /*4030*/  FMNMX.FTZ R33, R84, R3, !PT ;  /* 0x0000000354217209 */ /* 0x000fe40007810000 */
[----:B------:R-:W-:-:S02]  /*4040*/  ISETP.GT.AND P2, PT, R14, 0x20, !P2 ;  /* 0x000000200e00780c */ /* 0x000fc40005744270 */
[----:B------:R-:W-:Y:S01]  /*4050*/  FSEL R20, R20, -INF , !P3 ;  /* 0xff80000014147808 */ /* 0x000fe20005800000 */
[----:B------:R-:W0:Y:S01]  /*4060*/  SHFL.BFLY PT, R32, R33, 0x2, 0x1f ;  /* 0x0c401f0021207f89 */ /* 0x000e2200000e0000 */
[----:B------:R-:W-:Y:S02]  /*4070*/  ISETP.LT.OR P2, PT, R2, 0x21, P2 ;  /* 0x000000210200780c */ /* 0x000fe40001741670 */
[----:B------:R-:W-:Y:S02]  /*4080*/  ISETP.NE.AND P3, PT, R41, RZ, PT ;  /* 0x000000ff2900720c */ /* 0x000fe40003f65270 */
[----:B------:R-:W-:Y:S02]  /*4090*/  FSEL R28, R42, -INF , !P2 ;  /* 0xff8000002a1c7808 */ /* 0x000fe40005000000 */
[----:B------:R-:W-:Y:S02]  /*40a0*/  ISETP.NE.AND P2, PT, R40, RZ, PT ;  /* 0x000000ff2800720c */ /* 0x000fe40003f45270 */
[----:B------:R-:W-:-:S02]  /*40b0*/  ISETP.GT.AND P4, PT, R14, 0x31, !P4 ;  /* 0x000000310e00780c */ /* 0x000fc40006784270 */
[C---:B------:R-:W-:Y:S02]  /*40c0*/  ISETP.GT.AND P2, PT, R14.reuse, 0x21, !P2 ;  /* 0x000000210e00780c */ /* 0x040fe40005744270 */
[----:B------:R-:W-:Y:S02]  /*40d0*/  ISETP.GT.AND P5, PT, R14, 0x38, !P5 ;  /* 0x000000380e00780c */ /* 0x000fe40006fa4270 */
[C---:B------:R-:W-:Y:S02]  /*40e0*/  ISETP.LT.OR P2, PT, R2.reuse, 0x22, P2 ;  /* 0x000000220200780c */ /* 0x040fe40001741670 */
[----:B------:R-:W-:Y:S02]  /*40f0*/  ISETP.LT.OR P4, PT, R2, 0x32, P4 ;  /* 0x000000320200780c */ /* 0x000fe40002781670 */
[----:B------:R-:W-:Y:S02]  /*4100*/  FSEL R29, R43, -INF , !P2 ;  /* 0xff8000002b1d7808 */ /* 0x000fe40005000000 */
[----:B------:R-:W-:-:S02]  /*4110*/  ISETP.GT.AND P2, PT, R14, 0x28, !P3 ;  /* 0x000000280e00780c */ /* 0x000fc40005f44270 */
[----:B------:R-:W-:Y:S02]  /*4120*/  ISETP.NE.AND P3, PT, R45, RZ, PT ;  /* 0x000000ff2d00720c */ /* 0x000fe40003f65270 */
[----:B------:R-:W-:Y:S02]  /*4130*/  ISETP.LT.OR P2, PT, R2, 0x29, P2 ;  /* 0x000000290200780c */ /* 0x000fe40001741670 */
[----:B0-----:R-:W-:Y:S02]  /*4140*/  FMNMX.FTZ R34, R33, R32, !PT ;  /* 0x0000002021227209 */ /* 0x001fe40007810000 */
[----:B------:R-:W-:Y:S02]  /*4150*/  FSEL R30, R30, -INF , !P2 ;  /* 0xff8000001e1e7808 */ /* 0x000fe40005000000 */
[----:B------:R-:W-:Y:S01]  /*4160*/  ISETP.GT.AND P2, PT, R14, RZ, !P6 ;  /* 0x000000ff0e00720c */ /* 0x000fe20007744270 */
[----:B------:R-:W0:Y:S01]  /*4170*/  SHFL.BFLY PT, R35, R34, 0x1, 0x1f ;  /* 0x0c201f0022237f89 */ /* 0x000e2200000e0000 */
[----:B------:R-:W-:-:S02]  /*4180*/  ISETP.NE.AND P6, PT, R31, RZ, PT ;  /* 0x000000ff1f00720c */ /* 0x000fc40003fc5270 */
[----:B------:R-:W-:Y:S02]  /*4190*/  ISETP.LT.OR P2, PT, R2, 0x1, P2 ;  /* 0x000000010200780c */ /* 0x000fe40001741670 */
[----:B------:R-:W-:Y:S02]  /*41a0*/  ISETP.GT.AND P3, PT, R14, 0x30, !P3 ;  /* 0x000000300e00780c */ /* 0x000fe40005f64270 */
[----:B------:R-:W-:Y:S02]  /*41b0*/  FSEL R0, R0, -INF , !P2 ;  /* 0xff80000000007808 */ /* 0x000fe40005000000 */
[----:B------:R-:W-:Y:S02]  /*41c0*/  ISETP.NE.AND P2, PT, R44, RZ, PT ;  /* 0x000000ff2c00720c */ /* 0x000fe40003f45270 */
[----:B------:R-:W-:Y:S02]  /*41d0*/  FMNMX.FTZ R3, R0, R15, !PT ;  /* 0x0000000f00037209 */ /* 0x000fe40007810000 */
[----:B------:R-:W-:-:S02]  /*41e0*/  ISETP.GT.AND P2, PT, R14, 0x29, !P2 ;  /* 0x000000290e00780c */ /* 0x000fc40005744270 */
[----:B------:R-:W-:Y:S02]  /*41f0*/  FMNMX.FTZ R32, R20, R3, !PT ;  /* 0x0000000314207209 */ /* 0x000fe40007810000 */
[C---:B------:R-:W-:Y:S02]  /*4200*/  ISETP.LT.OR P2, PT, R2.reuse, 0x2a, P2 ;  /* 0x0000002a0200780c */ /* 0x040fe40001741670 */
[----:B------:R-:W-:Y:S02]  /*4210*/  FMNMX.FTZ R3, R21, R32, !PT ;  /* 0x0000002015037209 */ /* 0x000fe40007810000 */
[----:B------:R-:W-:Y:S02]  /*4220*/  ISETP.LT.OR P3, PT, R2, 0x31, P3 ;  /* 0x000000310200780c */ /* 0x000fe40001f61670 */
[----:B------:R-:W-:Y:S02]  /*4230*/  FMNMX.FTZ R32, R24, R3, !PT ;  /* 0x0000000318207209 */ /* 0x000fe40007810000 */
[----:B0-----:R-:W-:-:S02]  /*4240*/  FMNMX.FTZ R3, R34, R35, !PT ;  /* 0x0000002322037209 */ /* 0x001fc40007810000 */
[----:B------:R-:W-:Y:S02]  /*4250*/  FMNMX.FTZ R31, R25, R32, !PT ;  /* 0x00000020191f7209 */ /* 0x000fe40007810000 */
[----:B------:R-:W-:Y:S01]  /*4260*/  ISETP.LT.OR P5, PT, R2, 0x39, P5 ;  /* 0x000000390200780c */ /* 0x000fe20002fa1670 */
[----:B------:R-:W-:Y:S01]  /*4270*/  FMUL.FTZ R34, R3, UR6 ;  /* 0x0000000603227c20 */ /* 0x000fe20008410000 */
[----:B------:R-:W-:Y:S02]  /*4280*/  FMNMX.FTZ R32, R26, R31, !PT ;  /* 0x0000001f1a207209 */ /* 0x000fe40007810000 */
[----:B------:R-:W-:Y:S02]  /*4290*/  FSEL R31, R47, -INF , !P2 ;  /* 0xff8000002f1f7808 */ /* 0x000fe40005000000 */
[----:B------:R-:W-:Y:S02]  /*42a0*/  FMNMX.FTZ R33, R27, R32, !PT ;  /* 0x000000201b217209 */ /* 0x000fe40007810000 */
[----:B------:R-:W-:-:S02]  /*42b0*/  FSETP.NEU.FTZ.AND P2, PT, R3, -INF , PT ;  /* 0xff8000000300780b */ /* 0x000fc40003f5d000 */
[----:B------:R-:W-:Y:S02]  /*42c0*/  FMNMX.FTZ R32, R28, R33, !PT ;  /* 0x000000211c207209 */ /* 0x000fe40007810000 */
[----:B------:R-:W-:Y:S02]  /*42d0*/  FSEL R37, R34, RZ, P2 ;  /* 0x000000ff22257208 */ /* 0x000fe40001000000 */
[----:B------:R-:W-:Y:S02]  /*42e0*/  FMNMX.FTZ R33, R29, R32, !PT ;  /* 0x000000201d217209 */ /* 0x000fe40007810000 */
[----:B------:R-:W-:Y:S01]  /*42f0*/  ISETP.GT.AND P2, PT, R14, 0x39, !P6 ;  /* 0x000000390e00780c */ /* 0x000fe20007744270 */
[--C-:B------:R-:W-:Y:S01]  /*4300*/  FFMA.FTZ R36, R36, UR6, -R37.reuse ;  /* 0x0000000624247c23 */ /* 0x100fe20008010825 */
[----:B------:R-:W-:Y:S01]  /*4310*/  FMNMX.FTZ R32, R30, R33, !PT ;  /* 0x000000211e207209 */ /* 0x000fe20007810000 */
[--C-:B------:R-:W-:Y:S01]  /*4320*/  FFMA.FTZ R38, R58, UR6, -R37.reuse ;  /* 0x000000063a267c23 */ /* 0x100fe20008010825 */
[----:B------:R-:W-:Y:S01]  /*4330*/  FSEL R14, R50, -INF , !P3 ;  /* 0xff800000320e7808 */ /* 0x000fe20005800000 */
[----:B------:R0:W-:Y:S01]  /*4340*/  MUFU.EX2 R196, R36 ;  /* 0x0000002400c47308 */ /* 0x0001e20000000800 */
[----:B------:R-:W-:Y:S01]  /*4350*/  FMNMX.FTZ R33, R31, R32, !PT ;  /* 0x000000201f217209 */ /* 0x000fe20007810000 */
[--C-:B------:R-:W-:Y:S01]  /*4360*/  FFMA.FTZ R40, R62, UR6, -R37.reuse ;  /* 0x000000063e287c23 */ /* 0x100fe20008010825 */
[----:B------:R-:W-:Y:S01]  /*4370*/  FSEL R32, R51, -INF , !P4 ;  /* 0xff80000033207808 */ /* 0x000fe20006000000 */
[--C-:B------:R-:W-:Y:S01]  /*4380*/  FFMA.FTZ R42, R64, UR6, -R37.reuse ;  /* 0x00000006402a7c23 */ /* 0x100fe20008010825 */
[----:B------:R-:W-:Y:S01]  /*4390*/  FMNMX.FTZ R35, R14, R33, !PT ;  /* 0x000000210e237209 */ /* 0x000fe20007810000 */
[--C-:B------:R-:W-:Y:S01]  /*43a0*/  FFMA.FTZ R44, R68, UR6, -R37.reuse ;  /* 0x00000006442c7c23 */ /* 0x100fe20008010825 */
[----:B------:R-:W-:Y:S01]  /*43b0*/  ISETP.LT.OR P2, PT, R2, 0x3a, P2 ;  /* 0x0000003a0200780c */ /* 0x000fe20001741670 */
[----:B------:R1:W-:Y:S01]  /*43c0*/  MUFU.EX2 R39, R38 ;  /* 0x0000002600277308 */ /* 0x0003e20000000800 */
[----:B------:R-:W-:Y:S01]  /*43d0*/  FSEL R33, R54, -INF , !P5 ;  /* 0xff80000036217808 */ /* 0x000fe20006800000 */
[--C-:B0-----:R-:W-:Y:S01]  /*43e0*/  FFMA.FTZ R36, R60, UR6, -R37.reuse ;  /* 0x000000063c247c23 */ /* 0x101fe20008010825 */
[----:B------:R-:W-:Y:S01]  /*43f0*/  FMNMX.FTZ R2, R32, R35, !PT ;  /* 0x0000002320027209 */ /* 0x000fe20007810000 */
[--C-:B------:R-:W-:Y:S01]  /*4400*/  FFMA.FTZ R45, R70, UR6, -R37.reuse ;  /* 0x00000006462d7c23 */ /* 0x100fe20008010825 */
[----:B------:R-:W-:Y:S01]  /*4410*/  FSEL R34, R55, -INF , !P2 ;  /* 0xff80000037227808 */ /* 0x000fe20005000000 */
[--C-:B------:R-:W-:Y:S01]  /*4420*/  FFMA.FTZ R46, R72, UR6, -R37.reuse ;  /* 0x00000006482e7c23 */ /* 0x100fe20008010825 */
[----:B------:R-:W-:Y:S01]  /*4430*/  FMNMX.FTZ R35, R33, R2, !PT ;  /* 0x0000000221237209 */ /* 0x000fe20007810000 */
[----:B------:R-:W-:Y:S01]  /*4440*/  MUFU.EX2 R198, R36 ;  /* 0x0000002400c67308 */ /* 0x000fe20000000800 */
[--C-:B-1----:R-:W-:Y:S01]  /*4450*/  FFMA.FTZ R38, R66, UR6, -R37.reuse ;  /* 0x0000000642267c23 */ /* 0x102fe20008010825 */
[--C-:B------:R-:W-:Y:S01]  /*4460*/  FFMA.FTZ R48, R78, UR6, -R37.reuse ;  /* 0x000000064e307c23 */ /* 0x100fe20008010825 */
[----:B------:R-:W-:Y:S01]  /*4470*/  FMNMX.FTZ R35, R34, R35, !PT ;  /* 0x0000002322237209 */ /* 0x000fe20007810000 */
[--C-:B------:R-:W-:Y:S01]  /*4480*/  FFMA.FTZ R50, R80, UR6, -R37.reuse ;  /* 0x0000000650327c23 */ /* 0x100fe20008010825 */
[----:B------:R-:W-:-:S03]  /*4490*/  FFMA.FTZ R51, R82, UR6, -R37 ;  /* 0x0000000652337c23 */ /* 0x000fc60008010825 */
[----:B------:R-:W0:Y:S01]  /*44a0*/  SHFL.BFLY PT, R2, R35, 0x2, 0x1f ;  /* 0x0c401f0023027f89 */ /* 0x000e2200000e0000 */
[----:B------:R1:W-:Y:S08]  /*44b0*/  MUFU.EX2 R41, R40 ;  /* 0x0000002800297308 */ /* 0x0003f00000000800 */
[----:B------:R-:W-:Y:S01]  /*44c0*/  MUFU.EX2 R42, R42 ;  /* 0x0000002a002a7308 */ /* 0x000fe20000000800 */
[----:B-1----:R-:W-:-:S07]  /*44d0*/  FFMA.FTZ R40, R74, UR6, -R37 ;  /* 0x000000064a287c23 */ /* 0x002fce0008010825 */
[----:B------:R1:W2:Y:S01]  /*44e0*/  MUFU.EX2 R43, R38 ;  /* 0x00000026002b7308 */ /* 0x0002a20000000800 */
[----:B0-----:R-:W-:-:S07]  /*44f0*/  FMNMX.FTZ R36, R35, R2, !PT ;  /* 0x0000000223247209 */ /* 0x001fce0007810000 */
[----:B------:R-:W-:Y:S01]  /*4500*/  MUFU.EX2 R44, R44 ;  /* 0x0000002c002c7308 */ /* 0x000fe20000000800 */
[----:B-1----:R-:W-:Y:S01]  /*4510*/  FFMA.FTZ R38, R76, UR6, -R37 ;  /* 0x000000064c267c23 */ /* 0x002fe20008010825 */
[----:B------:R-:W0:Y:S06]  /*4520*/  SHFL.BFLY PT, R35, R36, 0x1, 0x1f ;  /* 0x0c201f0024237f89 */ /* 0x000e2c00000e0000 */
[----:B------:R-:W1:Y:S01]  /*4530*/  MUFU.EX2 R45, R45 ;  /* 0x0000002d002d7308 */ /* 0x000e620000000800 */
[----:B--2---:R-:W-:-:S07]  /*4540*/  F2FP.BF16.F32.PACK_AB R192, R43, R42 ;  /* 0x0000002a2bc0723e */ /* 0x004fce00000010ff */
[----:B------:R-:W-:Y:S08]  /*4550*/  MUFU.EX2 R46, R46 ;  /* 0x0000002e002e7308 */ /* 0x000ff00000000800 */
[----:B------:R-:W2:Y:S01]  /*4560*/  MUFU.EX2 R47, R40 ;  /* 0x00000028002f7308 */ /* 0x000ea20000000800 */
[----:B-1----:R-:W-:Y:S02]  /*4570*/  F2FP.BF16.F32.PACK_AB R194, R45, R44 ;  /* 0x0000002c2dc2723e */ /* 0x002fe400000010ff */
[----:B0-----:R-:W-:Y:S01]  /*4580*/  FMNMX.FTZ R2, R36, R35, !PT ;  /* 0x0000002324027209 */ /* 0x001fe20007810000 */
[--C-:B------:R-:W-:Y:S01]  /*4590*/  FFMA.FTZ R35, R52, UR6, -R37.reuse ;  /* 0x0000000634237c23 */ /* 0x100fe20008010825 */
[----:B------:R-:W-:-:S02]  /*45a0*/  FFMA.FTZ R37, R84, UR6, -R37 ;  /* 0x0000000654257c23 */ /* 0x000fc40008010825 */
[C---:B------:R-:W-:Y:S01]  /*45b0*/  FSETP.NEU.FTZ.AND P2, PT, R2.reuse, -INF , PT ;  /* 0xff8000000200780b */ /* 0x040fe20003f5d000 */
[----:B------:R-:W-:Y:S01]  /*45c0*/  FMUL.FTZ R36, R2, UR6 ;  /* 0x0000000602247c20 */ /* 0x000fe20008410000 */
[----:B------:R-:W-:Y:S04]  /*45d0*/  MUFU.EX2 R186, R37 ;  /* 0x0000002500ba7308 */ /* 0x000fe80000000800 */
[----:B------:R-:W-:Y:S02]  /*45e0*/  FSEL R53, R36, RZ, P2 ;  /* 0x000000ff24357208 */ /* 0x000fe40001000000 */
[----:B------:R-:W-:Y:S02]  /*45f0*/  PLOP3.LUT P2, PT, PT, PT, UP1, 0x40, 0x0 ;  /* 0x000000000000781c */ /* 0x000fe40003f4e818 */
        /* <DEDUP_REMOVED lines=17> */
[----:B0-----:R-:W-:Y:S01]  /*4710*/  FADD.FTZ R15, R196, R39 ;  /* 0x00000027c40f7221 */ /* 0x001fe20000010000 */
[--C-:B------:R-:W-:Y:S01]  /*4720*/  FFMA.FTZ R33, R33, UR6, -R53.reuse ;  /* 0x0000000621217c23 */ /* 0x100fe20008010835 */
[----:B------:R-:W-:Y:S01]  /*4730*/  FFMA.FTZ R34, R34, UR6, -R53 ;  /* 0x0000000622227c23 */ /* 0x000fe20008010835 */
[----:B------:R-:W-:Y:S01]  /*4740*/  F2FP.BF16.F32.PACK_AB R196, R39, R196 ;  /* 0x000000c427c4723e */ /* 0x000fe200000010ff */
[----:B------:R-:W-:Y:S01]  /*4750*/  FADD.FTZ R36, R198, R15 ;  /* 0x0000000fc6247221 */ /* 0x000fe20000010000 */
[----:B------:R-:W-:-:S02]  /*4760*/  F2FP.BF16.F32.PACK_AB R198, R41, R198 ;  /* 0x000000c629c6723e */ /* 0x000fc400000010ff */
[----:B------:R-:W0:Y:S01]  /*4770*/  MUFU.EX2 R20, R20 ;  /* 0x0000001400147308 */ /* 0x000e220000000800 */
[----:B------:R-:W-:Y:S01]  /*4780*/  FADD.FTZ R15, R41, R36 ;  /* 0x00000024290f7221 */ /* 0x000fe20000010000 */
[----:B--2---:R-:W-:-:S03]  /*4790*/  F2FP.BF16.F32.PACK_AB R188, R47, R46 ;  /* 0x0000002e2fbc723e */ /* 0x004fc600000010ff */
[----:B------:R-:W-:-:S03]  /*47a0*/  FADD.FTZ R36, R42, R15 ;  /* 0x0000000f2a247221 */ /* 0x000fc60000010000 */
[----:B------:R-:W2:Y:S01]  /*47b0*/  MUFU.EX2 R21, R21 ;  /* 0x0000001500157308 */ /* 0x000ea20000000800 */
[----:B------:R-:W-:-:S04]  /*47c0*/  FADD.FTZ R15, R43, R36 ;  /* 0x000000242b0f7221 */ /* 0x000fc80000010000 */
[----:B------:R-:W-:Y:S01]  /*47d0*/  FADD.FTZ R36, R44, R15 ;  /* 0x0000000f2c247221 */ /* 0x000fe20000010000 */
[----:B-1----:R-:W-:Y:S01]  /*47e0*/  FADD.FTZ R15, R0, R197 ;  /* 0x000000c5000f7221 */ /* 0x002fe20000010000 */
[----:B------:R-:W-:Y:S01]  /*47f0*/  F2FP.BF16.F32.PACK_AB R197, R197, R0 ;  /* 0x00000000c5c5723e */ /* 0x000fe200000010ff */
[----:B------:R-:W1:Y:S01]  /*4800*/  MUFU.EX2 R24, R24 ;  /* 0x0000001800187308 */ /* 0x000e620000000800 */
[----:B------:R-:W-:Y:S01]  /*4810*/  FADD.FTZ R37, R45, R36 ;  /* 0x000000242d257221 */ /* 0x000fe20000010000 */
[----:B0-----:R-:W-:-:S03]  /*4820*/  FADD.FTZ R36, R20, R15 ;  /* 0x0000000f14247221 */ /* 0x001fc60000010000 */
[----:B------:R-:W-:-:S03]  /*4830*/  FADD.FTZ R40, R46, R37 ;  /* 0x000000252e287221 */ /* 0x000fc60000010000 */
[----:B------:R-:W0:Y:S01]  /*4840*/  MUFU.EX2 R25, R25 ;  /* 0x0000001900197308 */ /* 0x000e220000000800 */
[----:B--2---:R-:W-:Y:S01]  /*4850*/  FADD.FTZ R15, R21, R36 ;  /* 0x00000024150f7221 */ /* 0x004fe20000010000 */
[----:B------:R-:W-:Y:S01]  /*4860*/  FADD.FTZ R37, R47, R40 ;  /* 0x000000282f257221 */ /* 0x000fe20000010000 */
[----:B------:R-:W-:Y:S01]  /*4870*/  F2FP.BF16.F32.PACK_AB R199, R21, R20 ;  /* 0x0000001415c7723e */ /* 0x000fe200000010ff */
[----:B------:R-:W-:Y:S02]  /*4880*/  VIADD R20, R152, 0xfffffffe ;  /* 0xfffffffe98147836 */ /* 0x000fe40000000000 */
[----:B------:R-:W-:Y:S02]  /*4890*/  FADD.FTZ R40, R38, R37 ;  /* 0x0000002526287221 */ /* 0x000fe40000010000 */
[----:B------:R-:W2:Y:S01]  /*48a0*/  MUFU.EX2 R26, R26 ;  /* 0x0000001a001a7308 */ /* 0x000ea20000000800 */
[----:B-1----:R-:W-:-:S07]  /*48b0*/  FADD.FTZ R36, R24, R15 ;  /* 0x0000000f18247221 */ /* 0x002fce0000010000 */
[----:B------:R-:W1:Y:S01]  /*48c0*/  MUFU.EX2 R27, R27 ;  /* 0x0000001b001b7308 */ /* 0x000e620000000800 */
[C---:B0-----:R-:W-:Y:S01]  /*48d0*/  FADD.FTZ R15, R25.reuse, R36 ;  /* 0x00000024190f7221 */ /* 0x041fe20000010000 */
[----:B------:R-:W-:-:S06]  /*48e0*/  F2FP.BF16.F32.PACK_AB R193, R25, R24 ;  /* 0x0000001819c1723e */ /* 0x000fcc00000010ff */
[----:B------:R-:W0:Y:S01]  /*48f0*/  MUFU.EX2 R49, R48 ;  /* 0x0000003000317308 */ /* 0x000e220000000800 */
[----:B--2---:R-:W-:-:S07]  /*4900*/  FADD.FTZ R36, R26, R15 ;  /* 0x0000000f1a247221 */ /* 0x004fce0000010000 */
[----:B------:R-:W2:Y:S01]  /*4910*/  MUFU.EX2 R28, R28 ;  /* 0x0000001c001c7308 */ /* 0x000ea20000000800 */
[C---:B-1----:R-:W-:Y:S01]  /*4920*/  FADD.FTZ R15, R27.reuse, R36 ;  /* 0x000000241b0f7221 */ /* 0x042fe20000010000 */
[----:B------:R-:W-:-:S06]  /*4930*/  F2FP.BF16.F32.PACK_AB R195, R27, R26 ;  /* 0x0000001a1bc3723e */ /* 0x000fcc00000010ff */
[----:B------:R-:W1:Y:S01]  /*4940*/  MUFU.EX2 R50, R50 ;  /* 0x0000003200327308 */ /* 0x000e620000000800 */
[C---:B0-----:R-:W-:Y:S01]  /*4950*/  FADD.FTZ R37, R49.reuse, R40 ;  /* 0x0000002831257221 */ /* 0x041fe20000010000 */
[----:B------:R-:W-:-:S06]  /*4960*/  F2FP.BF16.F32.PACK_AB R190, R49, R38 ;  /* 0x0000002631be723e */ /* 0x000fcc00000010ff */
[----:B------:R-:W0:Y:S01]  /*4970*/  MUFU.EX2 R29, R29 ;  /* 0x0000001d001d7308 */ /* 0x000e220000000800 */
[----:B--2---:R-:W-:-:S07]  /*4980*/  FADD.FTZ R36, R28, R15 ;  /* 0x0000000f1c247221 */ /* 0x004fce0000010000 */
        /* <DEDUP_REMOVED lines=19> */
[----:B0-----:R-:W-:-:S04]  /*4ac0*/  FADD.FTZ R15, R35, R40 ;  /* 0x00000028230f7221 */ /* 0x001fc80000010000 */
[C---:B------:R-:W-:Y:S01]  /*4ad0*/  FADD.FTZ R15, R186.reuse, R15 ;  /* 0x0000000fba0f7221 */ /* 0x040fe20000010000 */
[----:B------:R-:W-:Y:S01]  /*4ae0*/  F2FP.BF16.F32.PACK_AB R186, R186, R35 ;  /* 0x00000023baba723e */ /* 0x000fe200000010ff */
[----:B--2---:R-:W-:-:S04]  /*4af0*/  FADD.FTZ R21, R33, R0 ;  /* 0x0000000021157221 */ /* 0x004fc80000010000 */
[C---:B-1----:R-:W-:Y:S01]  /*4b00*/  FADD.FTZ R14, R34.reuse, R21 ;  /* 0x00000015220e7221 */ /* 0x042fe20000010000 */
[----:B------:R-:W-:Y:S01]  /*4b10*/  F2FP.BF16.F32.PACK_AB R187, R34, R33 ;  /* 0x0000002122bb723e */ /* 0x000fe200000010ff */
[----:B------:R-:W-:Y:S06]  /*4b20*/  @P2 BRA `(.L_x_1226) ;  /* 0x0000000000442947 */ /* 0x000fec0003800000 */
        /* <DEDUP_REMOVED lines=10> */
.L_x_1227:
[----:B------:R-:W-:-:S11]  /*4bd0*/  UISETP.NE.AND UP2, UPT, UR5, 0x1, UPT ;  /* 0x000000010500788c */ /* 0x000fd6000bf45270 */
[----:B------:R-:W-:Y:S02]  /*4be0*/  @UP2 ULDC.64 UR10, c[0x0][0x9e8] ;  /* 0x00027a00000a2ab9 */ /* 0x000fe40000000a00 */
[----:B------:R-:W-:-:S04]  /*4bf0*/  UIMAD.WIDE.U32 UR14, UR7, UR10, URZ ;  /* 0x0000000a070e72a5 */ /* 0x000fc8000f8e003f */
[----:B------:R-:W-:-:S12]  /*4c00*/  @UP2 USHF.R.U32.HI UR7, URZ, UR11, UR15 ;  /* 0x0000000b3f072299 */ /* 0x000fd8000801160f */
.L_x_1228:
[----:B------:R-:W-:-:S04]  /*4c10*/  UIMAD UR5, UR7, UR5, UR5 ;  /* 0x00000005070572a4 */ /* 0x000fc8000f8e0205 */
[----:B------:R-:W-:-:S04]  /*4c20*/  UISETP.LT.AND UP2, UPT, UR4, UR5, UPT ;  /* 0x000000050400728c */ /* 0x000fc8000bf41270 */
[----:B------:R-:W-:-:S12]  /*4c30*/  USEL UR4, UR4, UR5, UP2 ;  /* 0x0000000504047287 */ /* 0x000fd80009000000 */
.L_x_1226:
[----:B------:R-:W-:Y:S01]  /*4c40*/  R2UR UR7, R19 ;  /* 0x00000000130772ca */ /* 0x000fe200000e0000 */
[----:B------:R-:W-:Y:S01]  /*4c50*/  USHF.R.S32.HI UR5, URZ, 0x1f, UR4 ;  /* 0x0000001f3f057899 */ /* 0x000fe20008011404 */
[----:B------:R-:W-:Y:S01]  /*4c60*/  IMAD.MOV.U32 R0, RZ, RZ, 0x3f800000 ;  /* 0x3f800000ff007424 */ /* 0x000fe200078e00ff */
[----:B------:R-:W-:Y:S01]  /*4c70*/  CS2R R150, SRZ ;  /* 0x0000000000967805 */ /* 0x000fe2000001ff00 */
[----:B------:R-:W-:Y:S01]  /*4c80*/  IMAD.MOV.U32 R152, RZ, RZ, 0x3f800000 ;  /* 0x3f800000ff987424 */ /* 0x000fe200078e00ff */
[----:B------:R-:W-:Y:S01]  /*4c90*/  ULEA.HI UR5, UR5, UR4, URZ, 0x6 ;  /* 0x0000000405057291 */ /* 0x000fe2000f8f303f */
[----:B------:R-:W-:Y:S02]  /*4ca0*/  CS2R R148, SRZ ;  /* 0x0000000000947805 */ /* 0x000fe4000001ff00 */
[----:B------:R-:W-:Y:S02]  /*4cb0*/  CS2R R146, SRZ ;  /* 0x0000000000927805 */ /* 0x000fe4000001ff00 */
[----:B------:R-:W-:Y:S01]  /*4cc0*/  CS2R R144, SRZ ;  /* 0x0000000000907805 */ /* 0x000fe2000001ff00 */
[----:B------:R-:W-:Y:S01]  /*4cd0*/  USHF.R.S32.HI UR5, URZ, 0x6, UR5 ;  /* 0x000000063f057899 */ /* 0x000fe20008011405 */
[----:B------:R-:W-:-:S02]  /*4ce0*/  CS2R R142, SRZ ;  /* 0x00000000008e7805 */ /* 0x000fc4000001ff00 */
[----:B------:R-:W-:Y:S02]  /*4cf0*/  CS2R R140, SRZ ;  /* 0x00000000008c7805 */ /* 0x000fe4000001ff00 */
[----:B------:R-:W-:Y:S01]  /*4d00*/  CS2R R138, SRZ ;  /* 0x00000000008a7805 */ /* 0x000fe2000001ff00 */
[----:B------:R-:W-:Y:S01]  /*4d10*/  UISETP.LT.AND UP2, UPT, UR7, UR5, UPT ;  /* 0x000000050700728c */ /* 0x000fe2000bf41270 */
[----:B------:R-:W-:Y:S02]  /*4d20*/  CS2R R136, SRZ ;  /* 0x0000000000887805 */ /* 0x000fe4000001ff00 */
[----:B------:R-:W-:Y:S02]  /*4d30*/  CS2R R134, SRZ ;  /* 0x0000000000867805 */ /* 0x000fe4000001ff00 */
[----:B------:R-:W-:Y:S01]  /*4d40*/  CS2R R132, SRZ ;  /* 0x0000000000847805 */ /* 0x000fe2000001ff00 */
[----:B------:R-:W-:Y:S01]  /*4d50*/  USEL UR54, UR7, UR5, !UP2 ;  /* 0x0000000507367287 */ /* 0x000fe2000d000000 */
[----:B------:R-:W-:-:S02]  /*4d60*/  CS2R R130, SRZ ;  /* 0x0000000000827805 */ /* 0x000fc4000001ff00 */
[----:B------:R-:W-:Y:S02]  /*4d70*/  CS2R R128, SRZ ;  /* 0x0000000000807805 */ /* 0x000fe4000001ff00 */
[----:B------:R-:W-:Y:S02]  /*4d80*/  CS2R R126, SRZ ;  /* 0x00000000007e7805 */ /* 0x000fe4000001ff00 */
[----:B------:R-:W-:Y:S02]  /*4d90*/  CS2R R124, SRZ ;  /* 0x00000000007c7805 */ /* 0x000fe4000001ff00 */
[----:B------:R-:W-:Y:S02]  /*4da0*/  CS2R R122, SRZ ;  /* 0x00000000007a7805 */ /* 0x000fe4000001ff00 */
[----:B------:R-:W-:Y:S02]  /*4db0*/  ISETP.GE.AND P2, PT, R20, UR54, PT ;  /* 0x0000003614007c0c */ /* 0x000fe4000bf46270 */
        /* <DEDUP_REMOVED lines=49> */
[----:B------:R-:W-:Y:S06]  /*50d0*/  @!P2 BRA `(.L_x_1229) ;  /* 0x0000002800eca947 */ /* 0x000fec0003800000 */
[----:B------:R-:W-:Y:S01]  /*50e0*/  IMAD.MOV.U32 R0, RZ, RZ, 0x3f800000 ;  /* 0x3f800000ff007424 */ /* 0x000fe200078e00ff */
[----:B------:R-:W-:Y:S01]  /*50f0*/  ULDC UR55, c[0x0][0x9e4] ;  /* 0x0002790000377ab9 */ /* 0x000fe20000000800 */
[----:B------:R-:W-:-:S07]  /*5100*/  IMAD.MOV.U32 R151, RZ, RZ, RZ ;  /* 0x000000ffff977224 */ /* 0x000fce00078e00ff */
.L_x_1246:
[----:B------:R-:W-:-:S04]  /*5110*/  UIADD3 UR4, UR36, 0x1, URZ ;  /* 0x0000000124047890 */ /* 0x000fc8000fffe03f */
[----:B------:R-:W-:-:S04]  /*5120*/  UISETP.NE.AND UP2, UPT, UR4, 0x2, UPT ;  /* 0x000000020400788c */ /* 0x000fc8000bf45270 */
[----:B------:R-:W-:Y:S02]  /*5130*/  USEL UR7, URZ, 0x1, UP2 ;  /* 0x000000013f077887 */ /* 0x000fe40009000000 */
[----:B------:R-:W-:Y:S02]  /*5140*/  USEL UR4, UR4, URZ, UP2 ;  /* 0x0000003f04047287 */ /* 0x000fe40009000000 */
[----:B------:R-:W-:Y:S01]  /*5150*/  ULOP3.LUT UR7, UR38, UR7, URZ, 0x3c, !UPT ;  /* 0x0000000726077292 */ /* 0x000fe2000f8e3c3f */
[----:B------:R-:W-:Y:S11]  /*5160*/  @!P0 BRA `(.L_x_1230) ;  /* 0x0000000000048947 */ /* 0x000ff60003800000 */
[----:B------:R-:W-:Y:S01]  /*5170*/  BPT.TRAP 0x1 ;  /* 0x000000040000795c */ /* 0x000fe20000300000 */
.L_x_1230:
[----:B------:R-:W-:Y:S01]  /*5180*/  ULEA UR5, UR4, UR37, 0x3 ;  /* 0x0000002504057291 */ /* 0x000fe2000f8e183f */
[----:B------:R-:W-:-:S05]  /*5190*/  IMAD.U32 R21, RZ, RZ, UR7 ;  /* 0x00000007ff157e24 */ /* 0x000fca000f8e00ff */
[----:B------:R-:W-:-:S04]  /*51a0*/  SHF.L.U32 R21, R21, 0x1f, RZ ;  /* 0x0000001f15157819 */ /* 0x000fc800000006ff */
[----:B------:R0:W1:Y:S01]  /*51b0*/  SYNCS.PHASECHK.TRANS64.TRYWAIT P2, [UR5+0x30830], R21 ;  /* 0x03083015ff0075a7 */ /* 0x0000620008040145 */
[----:B------:R-:W-:Y:S05]  /*51c0*/  @!P0 BRA `(.L_x_1231) ;  /* 0x0000000000048947 */ /* 0x000fea0003800000 */
[----:B------:R-:W-:Y:S01]  /*51d0*/  BPT.TRAP 0x1 ;  /* 0x000000040000795c */ /* 0x000fe20000300000 */
.L_x_1231:
[-C--:B------:R-:W-:Y:S01]  /*51e0*/  FMUL.FTZ R24, R24, R152.reuse ;  /* 0x0000009818187220 */ /* 0x080fe20000410000 */
[----:B------:R-:W-:Y:S01]  /*51f0*/  FMUL.FTZ R25, R25, R152 ;  /* 0x0000009819197220 */ /* 0x000fe20000410000 */
[----:B-1----:R-:W-:Y:S06]  /*5200*/  @P2 BRA `(.L_x_1232) ;  /* 0x0000000000082947 */ /* 0x002fec0003800000 */
[----:B------:R-:W1:Y:S02]  /*5210*/  SYNCS.PHASECHK.TRANS64.TRYWAIT P2, [UR5+0x30830], R21 ;  /* 0x03083015ff0075a7 */ /* 0x000e640008040145 */
[----:B-1----:R-:W-:Y:S05]  /*5220*/  @!P2 BRA `(.L_x_1233) ;  /* 0x0000015800aca947 */ /* 0x002fea0003800000 */
.L_x_1232:
[----:B------:R-:W-:Y:S01]  /*5230*/  R2UR UR6, R17 ;  /* 0x00000000110672ca */ /* 0x000fe200000e0000 */
[-C--:B------:R-:W-:Y:S01]  /*5240*/  FMUL.FTZ R28, R28, R152.reuse ;  /* 0x000000981c1c7220 */ /* 0x080fe20000410000 */
[----:B------:R-:W-:Y:S01]  /*5250*/  R2UR UR48, R12 ;  /* 0x000000000c3072ca */ /* 0x000fe200000e0000 */
[-C--:B------:R-:W-:Y:S01]  /*5260*/  FMUL.FTZ R29, R29, R152.reuse ;  /* 0x000000981d1d7220 */ /* 0x080fe20000410000 */
[----:B------:R-:W-:Y:S01]  /*5270*/  R2UR UR49, R13 ;  /* 0x000000000d3172ca */ /* 0x000fe200000e0000 */
        /* <DEDUP_REMOVED lines=8> */
[----:B------:R-:W-:Y:S01]  /*5300*/  ULEA UR6, UR4, UR6, 0xb ;  /* 0x0000000604067291 */ /* 0x000fe2000f8e583f */
        /* <DEDUP_REMOVED lines=52> */
[----:B------:R-:W-:Y:S01]  /*5650*/  UMOV UR50, UR6 ;  /* 0x0000000600327c82 */ /* 0x000fe20008000000 */
[----:B-1----:R-:W-:Y:S01]  /*5660*/  WARPGROUP.ARRIVE ;  /* 0x00000000000079c5 */ /* 0x002fe20000000000 */
[----:B------:R-:W-:Y:S01]  /*5670*/  UMOV UR51, 0x40000040 ;  /* 0x4000004000337882 */ /* 0x000fe20000000000 */
[----:B------:R-:W-:Y:S01]  /*5680*/  UIADD3 UR10, UR6, 0x204, URZ ;  /* 0x00000204060a7890 */ /* 0x000fe2000fffe03f */
[-C--:B------:R-:W-:Y:S01]  /*5690*/  FMUL.FTZ R26, R26, R0.reuse ;  /* 0x000000001a1a7220 */ /* 0x080fe20000410000 */
[----:B------:R-:W-:Y:S01]  /*56a0*/  UMOV UR11, 0x40000040 ;  /* 0x40000040000b7882 */ /* 0x000fe20000000000 */
[----:B------:R-:W-:Y:S01]  /*56b0*/  UIADD3 UR14, UR6, 0x206, URZ ;  /* 0x00000206060e7890 */ /* 0x000fe2000fffe03f */
[----:B------:R-:W-:Y:S01]  /*56c0*/  HGMMA.64x64x16.F32.BF16 R152, gdesc[UR48], RZ, !UPT, gsb0 ;  /* 0x00e00000309879f0 */ /* 0x000fe2000c0018ff */
[----:B------:R-:W-:Y:S01]  /*56d0*/  R2UR UR48, R10 ;  /* 0x000000000a3072ca */ /* 0x000fe200000e0000 */
[----:B------:R-:W-:Y:S01]  /*56e0*/  UIADD3 UR50, UR6, 0x2, URZ ;  /* 0x0000000206327890 */ /* 0x000fe2000fffe03f */
[----:B------:R-:W-:Y:S01]  /*56f0*/  R2UR UR49, R11 ;  /* 0x000000000b3172ca */ /* 0x000fe200000e0000 */
[----:B------:R-:W-:Y:S01]  /*5700*/  UMOV UR51, 0x40000040 ;  /* 0x4000004000337882 */ /* 0x000fe20000000000 */
        /* <DEDUP_REMOVED lines=84> */
[----:B------:R-:W-:Y:S01]  /*5c50*/  FMUL.FTZ R151, R151, R0 ;  /* 0x0000000097977220 */ /* 0x000fe20000410000 */
[----:B------:R-:W-:-:S02]  /*5c60*/  WARPGROUP.DEPBAR.LE gsb0, 0x0 ;  /* 0x00008000000079c5 */ /* 0x000fc40000010000 */
[----:B------:R-:W-:-:S07]  /*5c70*/  WARPGROUP.ARRIVE ;  /* 0x00000000000079c5 */ /* 0x000fce0000000000 */
[----:B------:R-:W-:Y:S01]  /*5c80*/  HGMMA.64x64x16.F32.BF16 R152, gdesc[UR48], R152, gsb0 ;  /* 0x00e00000309879f0 */ /* 0x000fe20008001898 */
[----:B------:R-:W-:Y:S01]  /*5c90*/  R2UR UR48, R6 ;  /* 0x00000000063072ca */ /* 0x000fe200000e0000 */
[----:B------:R-:W-:Y:S01]  /*5ca0*/  UIADD3 UR50, UR6, 0x6, URZ ;  /* 0x0000000606327890 */ /* 0x000fe2000fffe03f */
[----:B------:R-:W-:Y:S01]  /*5cb0*/  R2UR UR49, R7 ;  /* 0x00000000073172ca */ /* 0x000fe200000e0000 */
[----:B------:R-:W-:Y:S01]  /*5cc0*/  UMOV UR51, 0x40000040 ;  /* 0x4000004000337882 */ /* 0x000fe20000000000 */
[----:B------:R-:W-:Y:S02]  /*5cd0*/  WARPGROUP.DEPBAR.LE gsb0, 0x0 ;  /* 0x00008000000079c5 */ /* 0x000fe40000010000 */
[----:B------:R-:W-:-:S09]  /*5ce0*/  WARPGROUP.ARRIVE ;  /* 0x00000000000079c5 */ /* 0x000fd20000000000 */
        /* <DEDUP_REMOVED lines=8> */
[----:B------:R-:W-:Y:S01]  /*5d70*/  UIADD3 UR50, UR6, 0x202, URZ ;  /* 0x0000020206327890 */ /* 0x000fe2000fffe03f */
[----:B------:R-:W-:Y:S01]  /*5d80*/  UMOV UR51, 0x40000040 ;  /* 0x4000004000337882 */ /* 0x000fe20000000000 */
[----:B------:R-:W-:Y:S01]  /*5d90*/  UMOV UR48, UR56 ;  /* 0x0000003800307c82 */ /* 0x000fe20008000000 */
[----:B------:R-:W-:Y:S01]  /*5da0*/  UMOV UR49, UR57 ;  /* 0x0000003900317c82 */ /* 0x000fe20008000000 */
        /* <DEDUP_REMOVED lines=40> */
.L_x_1234:
[----:B------:R-:W-:Y:S01]  /*6030*/  ULEA UR14, UR36, UR37, 0x3 ;  /* 0x00000025240e7291 */ /* 0x000fe2000f8e183f */
[----:B------:R-:W-:-:S05]  /*6040*/  IMAD.U32 R0, RZ, RZ, UR38 ;  /* 0x00000026ff007e24 */ /* 0x000fca000f8e00ff */
[----:B------:R-:W-:-:S04]  /*6050*/  SHF.L.U32 R0, R0, 0x1f, RZ ;  /* 0x0000001f00007819 */ /* 0x000fc800000006ff */
[----:B------:R1:W2:Y:S01]  /*6060*/  SYNCS.PHASECHK.TRANS64.TRYWAIT P2, [UR14+0x30850], R0 ;  /* 0x03085000ff0075a7 */ /* 0x0002a2000804014e */
[----:B------:R-:W-:Y:S05]  /*6070*/  @!P0 BRA `(.L_x_1235) ;  /* 0x0000000000048947 */ /* 0x000fea0003800000 */
[----:B------:R-:W-:Y:S01]  /*6080*/  BPT.TRAP 0x1 ;  /* 0x000000040000795c */ /* 0x000fe20000300000 */
.L_x_1235:
[----:B--2---:R-:W-:Y:S05]  /*6090*/  @P2 BRA `(.L_x_1236) ;  /* 0x0000000000082947 */ /* 0x004fea0003800000 */
[----:B------:R-:W2:Y:S02]  /*60a0*/  SYNCS.PHASECHK.TRANS64.TRYWAIT P2, [UR14+0x30850], R0 ;  /* 0x03085000ff0075a7 */ /* 0x000ea4000804014e */
[----:B--2---:R-:W-:Y:S05]  /*60b0*/  @!P2 BRA `(.L_x_1237) ;  /* 0x0000014c0020a947 */ /* 0x004fea0003800000 */
.L_x_1236:
[----:B------:R-:W-:Y:S01]  /*60c0*/  UIADD3 UR6, UR37, 0x400, URZ ;  /* 0x0000040025067890 */ /* 0x000fe2000fffe03f */
[----:B------:R-:W-:Y:S01]  /*60d0*/  WARPGROUP.ARRIVE ;  /* 0x00000000000079c5 */ /* 0x000fe20000000000 */
[----:B------:R-:W-:Y:S01]  /*60e0*/  UMOV UR11, 0x40000040 ;  /* 0x40000040000b7882 */ /* 0x000fe20000000000 */
[----:B------:R-:W-:Y:S01]  /*60f0*/  PLOP3.LUT P2, PT, PT, PT, UP0, 0x80, 0x0 ;  /* 0x000000000000781c */ /* 0x000fe20003f4f008 */
[----:B------:R-:W-:Y:S01]  /*6100*/  USHF.R.U32.HI UR6, URZ, 0x4, UR6 ;  /* 0x000000043f067899 */ /* 0x000fe20008011606 */
[----:B------:R-:W-:-:S03]  /*6110*/  PLOP3.LUT P3, PT, PT, PT, UP0, 0x80, 0x0 ;  /* 0x000000000000781c */ /* 0x000fc60003f6f008 */
[----:B------:R-:W-:-:S04]  /*6120*/  ULOP3.LUT UR6, UR6, 0x3fff, URZ, 0xc0, !UPT ;  /* 0x00003fff06067892 */ /* 0x000fc8000f8ec03f */
[----:B------:R-:W-:-:S04]  /*6130*/  ULOP3.LUT UR6, UR6, 0x2000000, URZ, 0xfc, !UPT ;  /* 0x0200000006067892 */ /* 0x000fc8000f8efc3f */
[----:B------:R-:W-:-:S07]  /*6140*/  ULEA UR6, UR36, UR6, 0xb ;  /* 0x0000000624067291 */ /* 0x000fce000f8e583f */
[----:B------:R-:W-:Y:S02]  /*6150*/  UMOV UR10, UR6 ;  /* 0x00000006000a7c82 */ /* 0x000fe40008000000 */
        /* <DEDUP_REMOVED lines=15> */
[----:B------:R-:W-:Y:S02]  /*6250*/  ULDC UR6, c[0x0][0x9d8] ;  /* 0x0002760000067ab9 */ /* 0x000fe40000000800 */
[----:B01----:R-:W-:Y:S01]  /*6260*/  FMUL.FTZ R0, R154, UR6 ;  /* 0x000000069a007c20 */ /* 0x003fe20008410000 */
        /* <DEDUP_REMOVED lines=13> */
[----:B------:R-:W-:-:S02]  /*6340*/  IMAD.SHL.U32 R178, R20, 0x40, RZ ;  /* 0x0000004014b27824 */ /* 0x000fc400078e00ff */
        /* <DEDUP_REMOVED lines=14> */
[----:B------:R-:W0:Y:S08]  /*6430*/  MUFU.TANH R0, R0 ;  /* 0x0000000000007308 */ /* 0x000e300000002400 */
[----:B------:R-:W1:Y:S08]  /*6440*/  MUFU.TANH R21, R21 ;  /* 0x0000001500157308 */ /* 0x000e700000002400 */
        /* <DEDUP_REMOVED lines=27> */
[----:B------:R-:W-:Y:S01]  /*6600*/  WARPGROUP.ARRIVE ;  /* 0x00000000000079c5 */ /* 0x000fe20000000000 */
[----:B------:R-:W-:-:S05]  /*6610*/  IMAD.U32 R188, RZ, RZ, UR39 ;  /* 0x00000027ffbc7e24 */ /* 0x000fca000f8e00ff */
[----:B------:R-:W-:Y:S01]  /*6620*/  HGMMA.64x256x16.F32.BF16 R24, R184, gdesc[UR8].tnspB, R24, gsb0 ;  /* 0x43e00008b8187df0 */ /* 0x000fe20008001818 */
[----:B------:R-:W-:Y:S02]  /*6630*/  @UP0 ULDC UR10, c[0x0][0x44c] ;  /* 0x00011300000a0ab9 */ /* 0x000fe40000000800 */
[----:B------:R-:W-:Y:S02]  /*6640*/  WARPGROUP.DEPBAR.LE gsb0, 0x0 ;  /* 0x00008000000079c5 */ /* 0x000fe40000010000 */
[----:B------:R-:W-:Y:S02]  /*6650*/  VIADD R186, R18, UR61 ;  /* 0x0000003d12ba7c36 */ /* 0x000fe40008000000 */
[----:B------:R-:W-:Y:S01]  /*6660*/  FMUL.FTZ R184, R152, UR6 ;  /* 0x0000000698b87c20 */ /* 0x000fe20008410000 */
[----:B------:R-:W-:Y:S01]  /*6670*/  FMUL.FTZ R187, R180, UR6 ;  /* 0x00000006b4bb7c20 */ /* 0x000fe20008410000 */
[----:B------:R-:W-:Y:S01]  /*6680*/  FMUL.FTZ R185, R153, UR6 ;  /* 0x0000000699b97c20 */ /* 0x000fe20008410000 */
[----:B------:R-:W-:Y:S01]  /*6690*/  @P2 IMAD.HI.U32 R152, R186, UR10, RZ ;  /* 0x0000000aba982c27 */ /* 0x000fe2000f8e00ff */
[----:B------:R-:W-:-:S03]  /*66a0*/  @UP0 ULDC UR10, c[0x0][0x450] ;  /* 0x00011400000a0ab9 */ /* 0x000fc60000000800 */
[----:B------:R-:W-:Y:S01]  /*66b0*/  FMUL.FTZ R180, R183, UR6 ;  /* 0x00000006b7b47c20 */ /* 0x000fe20008410000 */
[----:B------:R-:W-:Y:S01]  /*66c0*/  PLOP3.LUT P2, PT, PT, PT, UP1, 0x40, 0x0 ;  /* 0x000000000000781c */ /* 0x000fe20003f4e818 */
[----:B------:R-:W0:Y:S01]  /*66d0*/  MUFU.TANH R184, R184 ;  /* 0x000000b800b87308 */ /* 0x000e220000002400 */
[----:B------:R-:W-:Y:S01]  /*66e0*/  @P3 SHF.R.U32.HI R186, RZ, UR10, R152 ;  /* 0x0000000affba3c19 */ /* 0x000fe20008011698 */
[----:B------:R-:W-:Y:S01]  /*66f0*/  IMAD.U32 R152, RZ, RZ, UR5 ;  /* 0x00000005ff987e24 */ /* 0x000fe2000f8e00ff */
[----:B------:R-:W-:-:S03]  /*6700*/  ULDC UR5, c[0x0][0x9e0] ;  /* 0x0002780000057ab9 */ /* 0x000fc60000000800 */
[----:B------:R-:W-:Y:S01]  /*6710*/  @!P1 VIADD R152, R152, 0x30840 ;  /* 0x0003084098989836 */ /* 0x000fe20000000000 */
[----:B------:R-:W5:Y:S01]  /*6720*/  SHFL.IDX PT, R190, R186, RZ, 0x1c1f ;  /* 0x001c1fffbabe7589 */ /* 0x000f6200000e0000 */
[----:B------:R-:W0:Y:S03]  /*6730*/  MUFU.TANH R185, R185 ;  /* 0x000000b900b97308 */ /* 0x000e260000002400 */
[----:B------:R-:W-:-:S04]  /*6740*/  @!P1 PRMT R152, RZ, 0x654, R152 ;  /* 0x00000654ff989816 */ /* 0x000fc80000000098 */
[----:B------:R1:W-:Y:S01]  /*6750*/  @!P1 SYNCS.ARRIVE.TRANS64.RED.A1T0 RZ, [R152+URZ], RZ ;  /* 0x000000ff98ff99a7 */ /* 0x0003e2000810043f */
[----:B------:R-:W0:Y:S01]  /*6760*/  MUFU.TANH R187, R187 ;  /* 0x000000bb00bb7308 */ /* 0x000e220000002400 */
[----:B-1----:R-:W-:-:S07]  /*6770*/  IADD3 R152, -R16, 0x1, -R178 ;  /* 0x0000000110987810 */ /* 0x002fce0007ffe9b2 */
[----:B------:R-:W1:Y:S01]  /*6780*/  MUFU.TANH R180, R180 ;  /* 0x000000b400b47308 */ /* 0x000e620000002400 */
[----:B------:R-:W-:-:S05]  /*6790*/  IADD3 R188, -R188, UR60, R152 ;  /* 0x0000003cbcbc7c10 */ /* 0x000fca000fffe198 */
[C---:B------:R-:W-:Y:S02]  /*67a0*/  VIADD R189, R188.reuse, UR5 ;  /* 0x00000005bcbd7c36 */ /* 0x040fe40008000000 */
[----:B------:R-:W-:Y:S02]  /*67b0*/  VIADD R188, R188, UR58 ;  /* 0x0000003abcbc7c36 */ /* 0x000fe40008000000 */
[--C-:B-----5:R-:W-:Y:S02]  /*67c0*/  IMAD.IADD R183, R189, 0x1, R190.reuse ;  /* 0x00000001bdb77824 */ /* 0x120fe400078e02be */
[----:B------:R-:W-:Y:S01]  /*67d0*/  IMAD.IADD R182, R188, 0x1, R190 ;  /* 0x00000001bcb67824 */ /* 0x000fe200078e02be */
[----:B0-234-:R-:W-:Y:S06]  /*67e0*/  @P2 BRA `(.L_x_1238) ;  /* 0x00000000005c2947 */ /* 0x01dfec0003800000 */
[----:B------:R-:W-:Y:S01]  /*67f0*/  IMAD.U32 R152, RZ, RZ, UR39 ;  /* 0x00000027ff987e24 */ /* 0x000fe2000f8e00ff */
[----:B------:R-:W-:Y:S04]  /*6800*/  BSSY B0, `(.L_x_1239) ;  /* 0x0000011000007945 */ /* 0x000fe80003800000 */
[----:B------:R-:W-:-:S04]  /*6810*/  IADD3 R190, -R152, UR60, R190 ;  /* 0x0000003c98be7c10 */ /* 0x000fc8000fffe1be */
[----:B------:R-:W-:-:S13]  /*6820*/  ISETP.GT.AND P2, PT, R190, -0x1, PT ;  /* 0xffffffffbe00780c */ /* 0x000fda0003f44270 */
[----:B------:R-:W-:Y:S05]  /*6830*/  @P2 BRA `(.L_x_1240) ;  /* 0x0000000000202947 */ /* 0x000fea0003800000 */
[----:B------:R-:W-:Y:S01]  /*6840*/  IMAD.U32 R191, RZ, RZ, UR55 ;  /* 0x00000037ffbf7e24 */ /* 0x000fe2000f8e00ff */
[----:B------:R-:W-:-:S04]  /*6850*/  LOP3.LUT R190, RZ, R190, RZ, 0x33, !PT ;  /* 0x000000beffbe7212 */ /* 0x000fc800078e33ff */
[----:B------:R-:W-:-:S13]  /*6860*/  ISETP.NE.AND P2, PT, R191, 0x1, PT ;  /* 0x00000001bf00780c */ /* 0x000fda0003f45270 */
[----:B------:R-:W0:Y:S02]  /*6870*/  @P2 LDC.64 R152, c[0x0][0x9e8] ;  /* 0x00027a00ff982b82 */ /* 0x000e240000000a00 */
[----:B0-----:R-:W-:-:S05]  /*6880*/  @P2 IMAD.HI.U32 R152, R190, R152, RZ ;  /* 0x00000098be982227 */ /* 0x001fca00078e00ff */
[----:B------:R-:W-:-:S04]  /*6890*/  @P2 SHF.R.U32.HI R190, RZ, R153, R152 ;  /* 0x00000099ffbe2219 */ /* 0x000fc80000011698 */
[----:B------:R-:W-:Y:S01]  /*68a0*/  LOP3.LUT R190, RZ, R190, RZ, 0x33, !PT ;  /* 0x000000beffbe7212 */ /* 0x000fe200078e33ff */
[----:B------:R-:W-:Y:S06]  /*68b0*/  BRA `(.L_x_1241) ;  /* 0x0000000000147947 */ /* 0x000fec0003800000 */
.L_x_1240:
[----:B------:R-:W-:-:S05]  /*68c0*/  IMAD.U32 R191, RZ, RZ, UR55 ;  /* 0x00000037ffbf7e24 */ /* 0x000fca000f8e00ff */
[----:B------:R-:W-:-:S13]  /*68d0*/  ISETP.NE.AND P2, PT, R191, 0x1, PT ;  /* 0x00000001bf00780c */ /* 0x000fda0003f45270 */
[----:B------:R-:W0:Y:S02]  /*68e0*/  @P2 LDC.64 R152, c[0x0][0x9e8] ;  /* 0x00027a00ff982b82 */ /* 0x000e240000000a00 */
[----:B0-----:R-:W-:-:S05]  /*68f0*/  @P2 IMAD.HI.U32 R152, R190, R152, RZ ;  /* 0x00000098be982227 */ /* 0x001fca00078e00ff */
[----:B------:R-:W-:-:S07]  /*6900*/  @P2 SHF.R.U32.HI R190, RZ, R153, R152 ;  /* 0x00000099ffbe2219 */ /* 0x000fce0000011698 */
.L_x_1241:
[----:B------:R-:W-:Y:S05]  /*6910*/  BSYNC B0 ;  /* 0x0000000000007941 */ /* 0x000fea0003800000 */
.L_x_1239:
[----:B------:R-:W-:-:S04]  /*6920*/  IMAD R190, R190, R191, -R178 ;  /* 0x000000bfbebe7224 */ /* 0x000fc800078e0ab2 */
[----:B------:R-:W-:-:S05]  /*6930*/  IMAD.IADD R190, R190, 0x1, -R16 ;  /* 0x00000001bebe7824 */ /* 0x000fca00078e0a10 */
[----:B------:R-:W-:Y:S02]  /*6940*/  VIADDMNMX R183, R190, R191, R183, PT ;  /* 0x000000bfbeb77246 */ /* 0x000fe400038001b7 */
[----:B------:R-:W-:-:S07]  /*6950*/  VIMNMX R182, R182, R190, !PT ;  /* 0x000000beb6b67248 */ /* 0x000fce0007fe0100 */
.L_x_1238:
[----:B------:R-:W-:Y:S01]  /*6960*/  ISETP.GT.AND P2, PT, R20, -0x1, PT ;  /* 0xffffffff1400780c */ /* 0x000fe20003f44270 */
[----:B------:R-:W0:Y:S03]  /*6970*/  SHFL.IDX PT, R186, R186, 0x1, 0x1c1f ;  /* 0x003c1f00baba7f89 */ /* 0x000e2600000e0000 */
[C---:B------:R-:W-:Y:S02]  /*6980*/  ISETP.GT.AND P5, PT, R182.reuse, RZ, P2 ;  /* 0x000000ffb600720c */ /* 0x040fe400017a4270 */
[C---:B------:R-:W-:Y:S02]  /*6990*/  ISETP.GT.AND P4, PT, R182.reuse, 0x1, P2 ;  /* 0x00000001b600780c */ /* 0x040fe40001784270 */
[----:B------:R-:W-:Y:S02]  /*69a0*/  ISETP.LT.OR P5, PT, R183, 0x1, P5 ;  /* 0x00000001b700780c */ /* 0x000fe40002fa1670 */
[----:B------:R-:W-:-:S02]  /*69b0*/  ISETP.GT.AND P6, PT, R182, 0x8, P2 ;  /* 0x00000008b600780c */ /* 0x000fc400017c4270 */
[----:B------:R-:W-:Y:S02]  /*69c0*/  FSEL R184, R184, -INF , !P5 ;  /* 0xff800000b8b87808 */ /* 0x000fe40006800000 */
[C---:B------:R-:W-:Y:S02]  /*69d0*/  ISETP.GT.AND P5, PT, R182.reuse, 0x10, P2 ;  /* 0x00000010b600780c */ /* 0x040fe400017a4270 */
[----:B------:R-:W-:Y:S02]  /*69e0*/  ISETP.GT.AND P3, PT, R182, 0x9, P2 ;  /* 0x00000009b600780c */ /* 0x000fe40001764270 */
[C---:B------:R-:W-:Y:S02]  /*69f0*/  ISETP.LT.OR P5, PT, R183.reuse, 0x11, P5 ;  /* 0x00000011b700780c */ /* 0x040fe40002fa1670 */
[----:B------:R-:W-:Y:S02]  /*6a00*/  ISETP.LT.OR P4, PT, R183, 0x2, P4 ;  /* 0x00000002b700780c */ /* 0x000fe40002781670 */
[----:B------:R-:W-:-:S02]  /*6a10*/  FSEL R160, R160, -INF , !P5 ;  /* 0xff800000a0a07808 */ /* 0x000fc40006800000 */
[----:B------:R-:W-:Y:S01]  /*6a20*/  ISETP.GT.AND P5, PT, R182, 0x20, P2 ;  /* 0x00000020b600780c */ /* 0x000fe200017a4270 */
[--C-:B0-----:R-:W-:Y:S01]  /*6a30*/  IMAD.IADD R189, R189, 0x1, R186.reuse ;  /* 0x00000001bdbd7824 */ /* 0x101fe200078e02ba */
[C---:B------:R-:W-:Y:S01]  /*6a40*/  ISETP.LT.OR P6, PT, R183.reuse, 0x9, P6 ;  /* 0x00000009b700780c */ /* 0x040fe200037c1670 */
[----:B------:R-:W-:Y:S01]  /*6a50*/  IMAD.IADD R188, R188, 0x1, R186 ;  /* 0x00000001bcbc7824 */ /* 0x000fe200078e02ba */
[C---:B------:R-:W-:Y:S02]  /*6a60*/  ISETP.LT.OR P3, PT, R183.reuse, 0xa, P3 ;  /* 0x0000000ab700780c */ /* 0x040fe40001f61670 */
[----:B------:R-:W-:Y:S02]  /*6a70*/  ISETP.LT.OR P5, PT, R183, 0x21, P5 ;  /* 0x00000021b700780c */ /* 0x000fe40002fa1670 */
[----:B------:R-:W-:Y:S02]  /*6a80*/  FSEL R185, R185, -INF , !P4 ;  /* 0xff800000b9b97808 */ /* 0x000fe40006000000 */
[----:B------:R-:W-:-:S02]  /*6a90*/  FSEL R156, R156, -INF , !P6 ;  /* 0xff8000009c9c7808 */ /* 0x000fc40007000000 */
[----:B------:R-:W-:Y:S02]  /*6aa0*/  FSEL R157, R157, -INF , !P3 ;  /* 0xff8000009d9d7808 */ /* 0x000fe40005800000 */
[C---:B------:R-:W-:Y:S02]  /*6ab0*/  ISETP.GT.AND P4, PT, R182.reuse, 0x11, P2 ;  /* 0x00000011b600780c */ /* 0x040fe40001784270 */
[C---:B------:R-:W-:Y:S02]  /*6ac0*/  ISETP.GT.AND P6, PT, R182.reuse, 0x18, P2 ;  /* 0x00000018b600780c */ /* 0x040fe400017c4270 */
[----:B------:R-:W-:Y:S02]  /*6ad0*/  ISETP.GT.AND P3, PT, R182, 0x19, P2 ;  /* 0x00000019b600780c */ /* 0x000fe40001764270 */
[----:B------:R-:W-:Y:S02]  /*6ae0*/  FSEL R168, R168, -INF , !P5 ;  /* 0xff800000a8a87808 */ /* 0x000fe40006800000 */
[----:B------:R-:W-:-:S02]  /*6af0*/  ISETP.GT.AND P5, PT, R182, 0x30, P2 ;  /* 0x00000030b600780c */ /* 0x000fc400017a4270 */
[C---:B------:R-:W-:Y:S02]  /*6b00*/  ISETP.LT.OR P4, PT, R183.reuse, 0x12, P4 ;  /* 0x00000012b700780c */ /* 0x040fe40002781670 */
[C---:B------:R-:W-:Y:S02]  /*6b10*/  ISETP.LT.OR P6, PT, R183.reuse, 0x19, P6 ;  /* 0x00000019b700780c */ /* 0x040fe400037c1670 */
        /* <DEDUP_REMOVED lines=9> */
[----:B------:R-:W-:-:S02]  /*6bb0*/  PLOP3.LUT P5, PT, PT, PT, UP1, 0x40, 0x0 ;  /* 0x000000000000781c */ /* 0x000fc40003fae818 */
[C---:B------:R-:W-:Y:S02]  /*6bc0*/  ISETP.LT.OR P4, PT, R183.reuse, 0x22, P4 ;  /* 0x00000022b700780c */ /* 0x040fe40002781670 */
[C---:B------:R-:W-:Y:S02]  /*6bd0*/  ISETP.LT.OR P6, PT, R183.reuse, 0x29, P6 ;  /* 0x00000029b700780c */ /* 0x040fe400037c1670 */
[----:B------:R-:W-:Y:S02]  /*6be0*/  ISETP.LT.OR P3, PT, R183, 0x2a, P3 ;  /* 0x0000002ab700780c */ /* 0x000fe40001f61670 */
[----:B------:R-:W-:Y:S02]  /*6bf0*/  FSEL R169, R169, -INF , !P4 ;  /* 0xff800000a9a97808 */ /* 0x000fe40006000000 */
[----:B------:R-:W-:Y:S02]  /*6c00*/  FSEL R172, R172, -INF , !P6 ;  /* 0xff800000acac7808 */ /* 0x000fe40007000000 */
[----:B------:R-:W-:-:S02]  /*6c10*/  FSEL R173, R173, -INF , !P3 ;  /* 0xff800000adad7808 */ /* 0x000fc40005800000 */
[C---:B------:R-:W-:Y:S02]  /*6c20*/  ISETP.GT.AND P4, PT, R182.reuse, 0x31, P2 ;  /* 0x00000031b600780c */ /* 0x040fe40001784270 */
[C---:B------:R-:W-:Y:S02]  /*6c30*/  ISETP.GT.AND P6, PT, R182.reuse, 0x38, P2 ;  /* 0x00000038b600780c */ /* 0x040fe400017c4270 */
[----:B------:R-:W-:Y:S02]  /*6c40*/  ISETP.GT.AND P3, PT, R182, 0x39, P2 ;  /* 0x00000039b600780c */ /* 0x000fe40001764270 */
[C---:B------:R-:W-:Y:S02]  /*6c50*/  ISETP.LT.OR P4, PT, R183.reuse, 0x32, P4 ;  /* 0x00000032b700780c */ /* 0x040fe40002781670 */
[C---:B------:R-:W-:Y:S02]  /*6c60*/  ISETP.LT.OR P6, PT, R183.reuse, 0x39, P6 ;  /* 0x00000039b700780c */ /* 0x040fe400037c1670 */
[----:B------:R-:W-:-:S02]  /*6c70*/  ISETP.LT.OR P3, PT, R183, 0x3a, P3 ;  /* 0x0000003ab700780c */ /* 0x000fc40001f61670 */
[----:B------:R-:W-:Y:S02]  /*6c80*/  FSEL R177, R177, -INF , !P4 ;  /* 0xff800000b1b17808 */ /* 0x000fe40006000000 */
[----:B------:R-:W-:Y:S02]  /*6c90*/  FSEL R187, R187, -INF , !P6 ;  /* 0xff800000bbbb7808 */ /* 0x000fe40007000000 */
[----:B------:R-:W-:Y:S01]  /*6ca0*/  FSEL R181, R181, -INF , !P3 ;  /* 0xff800000b5b57808 */ /* 0x000fe20005800000 */
[----:B------:R-:W-:Y:S06]  /*6cb0*/  @P5 BRA `(.L_x_1242) ;  /* 0x00000000005c5947 */ /* 0x000fec0003800000 */
        /* <DEDUP_REMOVED lines=13> */
.L_x_1244:
[----:B------:R-:W-:-:S05]  /*6d90*/  IMAD.U32 R182, RZ, RZ, UR55 ;  /* 0x00000037ffb67e24 */ /* 0x000fca000f8e00ff */
[----:B------:R-:W-:-:S13]  /*6da0*/  ISETP.NE.AND P3, PT, R182, 0x1, PT ;  /* 0x00000001b600780c */ /* 0x000fda0003f65270 */
[----:B------:R-:W0:Y:S02]  /*6db0*/  @P3 LDC.64 R152, c[0x0][0x9e8] ;  /* 0x00027a00ff983b82 */ /* 0x000e240000000a00 */
[----:B0-----:R-:W-:-:S05]  /*6dc0*/  @P3 IMAD.HI.U32 R152, R186, R152, RZ ;  /* 0x00000098ba983227 */ /* 0x001fca00078e00ff */
[----:B------:R-:W-:-:S07]  /*6dd0*/  @P3 SHF.R.U32.HI R186, RZ, R153, R152 ;  /* 0x00000099ffba3219 */ /* 0x000fce0000011698 */
.L_x_1245:
[----:B------:R-:W-:Y:S05]  /*6de0*/  BSYNC B0 ;  /* 0x0000000000007941 */ /* 0x000fea0003800000 */
.L_x_1243:
[----:B------:R-:W-:-:S04]  /*6df0*/  IMAD R178, R186, R182, -R178 ;  /* 0x000000b6bab27224 */ /* 0x000fc800078e0ab2 */
[----:B------:R-:W-:-:S05]  /*6e00*/  IMAD.IADD R178, R178, 0x1, -R16 ;  /* 0x00000001b2b27824 */ /* 0x000fca00078e0a10 */
[----:B------:R-:W-:Y:S02]  /*6e10*/  VIADDMNMX R189, R178, R182, R189, PT ;  /* 0x000000b6b2bd7246 */ /* 0x000fe400038001bd */
[----:B------:R-:W-:-:S07]  /*6e20*/  VIMNMX R188, R188, R178, !PT ;  /* 0x000000b2bcbc7248 */ /* 0x000fce0007fe0100 */
.L_x_1242:
[----:B------:R-:W-:Y:S01]  /*6e30*/  FMNMX.FTZ R152, R184, R3, !PT ;  /* 0x00000003b8987209 */ /* 0x000fe20007810000 */
[----:B------:R-:W-:Y:S01]  /*6e40*/  ULDC UR6, c[0x0][0x988] ;  /* 0x0002620000067ab9 */ /* 0x000fe20000000800 */
[----:B------:R-:W-:Y:S01]  /*6e50*/  ISETP.GT.AND P4, PT, R188, 0x9, P2 ;  /* 0x00000009bc00780c */ /* 0x000fe20001784270 */
[----:B------:R-:W-:Y:S01]  /*6e60*/  UMOV UR38, UR7 ;  /* 0x0000000700267c82 */ /* 0x000fe20008000000 */
[----:B------:R-:W-:Y:S01]  /*6e70*/  FMNMX.FTZ R152, R185, R152, !PT ;  /* 0x00000098b9987209 */ /* 0x000fe20007810000 */
[----:B------:R-:W-:Y:S01]  /*6e80*/  UMOV UR36, UR4 ;  /* 0x0000000400247c82 */ /* 0x000fe20008000000 */
[----:B------:R-:W-:Y:S02]  /*6e90*/  ISETP.LT.OR P4, PT, R189, 0xa, P4 ;  /* 0x0000000abd00780c */ /* 0x000fe40002781670 */
[----:B------:R-:W-:Y:S02]  /*6ea0*/  FMNMX.FTZ R152, R156, R152, !PT ;  /* 0x000000989c987209 */ /* 0x000fe40007810000 */
[----:B------:R-:W-:-:S02]  /*6eb0*/  FSEL R155, R155, -INF , !P4 ;  /* 0xff8000009b9b7808 */ /* 0x000fc40006000000 */
[----:B------:R-:W-:Y:S02]  /*6ec0*/  FMNMX.FTZ R152, R157, R152, !PT ;  /* 0x000000989d987209 */ /* 0x000fe40007810000 */
[----:B------:R-:W-:Y:S02]  /*6ed0*/  ISETP.GT.AND P4, PT, R188, 0x19, P2 ;  /* 0x00000019bc00780c */ /* 0x000fe40001784270 */
        /* <DEDUP_REMOVED lines=11> */
[----:B------:R-:W-:Y:S02]  /*6f90*/  ISETP.GT.AND P6, PT, R188, 0x8, P2 ;  /* 0x00000008bc00780c */ /* 0x000fe400017c4270 */
[----:B------:R-:W-:Y:S02]  /*6fa0*/  FMNMX.FTZ R152, R172, R152, !PT ;  /* 0x00000098ac987209 */ /* 0x000fe40007810000 */
[----:B------:R-:W-:Y:S02]  /*6fb0*/  ISETP.LT.OR P3, PT, R189, 0x2, P3 ;  /* 0x00000002bd00780c */ /* 0x000fe40001f61670 */
[----:B------:R-:W-:Y:S02]  /*6fc0*/  FMNMX.FTZ R152, R173, R152, !PT ;  /* 0x00000098ad987209 */ /* 0x000fe40007810000 */
[----:B------:R-:W-:-:S02]  /*6fd0*/  FSEL R0, R0, -INF , !P4 ;  /* 0xff80000000007808 */ /* 0x000fc40006000000 */
[----:B------:R-:W-:Y:S02]  /*6fe0*/  FMNMX.FTZ R152, R176, R152, !PT ;  /* 0x00000098b0987209 */ /* 0x000fe40007810000 */
[----:B------:R-:W-:Y:S02]  /*6ff0*/  ISETP.LT.OR P6, PT, R189, 0x9, P6 ;  /* 0x00000009bd00780c */ /* 0x000fe400037c1670 */
[----:B------:R-:W-:Y:S02]  /*7000*/  FMNMX.FTZ R152, R177, R152, !PT ;  /* 0x00000098b1987209 */ /* 0x000fe40007810000 */
[----:B------:R-:W-:Y:S02]  /*7010*/  FMNMX.FTZ R178, R0, R2, !PT ;  /* 0x0000000200b27209 */ /* 0x000fe40007810000 */
[----:B------:R-:W-:Y:S02]  /*7020*/  FMNMX.FTZ R152, R187, R152, !PT ;  /* 0x00000098bb987209 */ /* 0x000fe40007810000 */
[----:B------:R-:W-:-:S02]  /*7030*/  ISETP.GT.AND P5, PT, R188, 0x10, P2 ;  /* 0x00000010bc00780c */ /* 0x000fc400017a4270 */
[----:B------:R-:W-:Y:S02]  /*7040*/  FMNMX.FTZ R152, R181, R152, !PT ;  /* 0x00000098b5987209 */ /* 0x000fe40007810000 */
[----:B------:R-:W-:Y:S02]  /*7050*/  FSEL R154, R154, -INF , !P6 ;  /* 0xff8000009a9a7808 */ /* 0x000fe40007000000 */
[C---:B------:R-:W-:Y:S01]  /*7060*/  ISETP.LT.OR P5, PT, R189.reuse, 0x11, P5 ;  /* 0x00000011bd00780c */ /* 0x040fe20002fa1670 */
[----:B------:R-:W0:Y:S01]  /*7070*/  SHFL.BFLY PT, R153, R152, 0x2, 0x1f ;  /* 0x0c401f0098997f89 */ /* 0x000e2200000e0000 */
[----:B------:R-:W-:Y:S02]  /*7080*/  ISETP.GT.AND P6, PT, R188, 0x18, P2 ;  /* 0x00000018bc00780c */ /* 0x000fe400017c4270 */
[----:B------:R-:W-:Y:S02]  /*7090*/  FSEL R158, R158, -INF , !P5 ;  /* 0xff8000009e9e7808 */ /* 0x000fe40006800000 */
[----:B------:R-:W-:-:S02]  /*70a0*/  ISETP.LT.OR P6, PT, R189, 0x19, P6 ;  /* 0x00000019bd00780c */ /* 0x000fc400037c1670 */
[----:B------:R-:W-:Y:S02]  /*70b0*/  ISETP.GT.AND P5, PT, R188, 0x20, P2 ;  /* 0x00000020bc00780c */ /* 0x000fe400017a4270 */
[----:B------:R-:W-:Y:S02]  /*70c0*/  FSEL R162, R162, -INF , !P6 ;  /* 0xff800000a2a27808 */ /* 0x000fe40007000000 */
[----:B------:R-:W-:Y:S02]  /*70d0*/  ISETP.LT.OR P5, PT, R189, 0x21, P5 ;  /* 0x00000021bd00780c */ /* 0x000fe40002fa1670 */
[----:B------:R-:W-:Y:S02]  /*70e0*/  ISETP.GT.AND P6, PT, R188, 0x28, P2 ;  /* 0x00000028bc00780c */ /* 0x000fe400017c4270 */
[----:B------:R-:W-:Y:S02]  /*70f0*/  FSEL R166, R166, -INF , !P5 ;  /* 0xff800000a6a67808 */ /* 0x000fe40006800000 */
[----:B------:R-:W-:-:S02]  /*7100*/  ISETP.GT.AND P5, PT, R188, 0x29, P2 ;  /* 0x00000029bc00780c */ /* 0x000fc400017a4270 */
[C---:B------:R-:W-:Y:S02]  /*7110*/  ISETP.LT.OR P6, PT, R189.reuse, 0x29, P6 ;  /* 0x00000029bd00780c */ /* 0x040fe400037c1670 */
[----:B------:R-:W-:Y:S02]  /*7120*/  ISETP.LT.OR P5, PT, R189, 0x2a, P5 ;  /* 0x0000002abd00780c */ /* 0x000fe40002fa1670 */
[----:B------:R-:W-:Y:S02]  /*7130*/  FSEL R170, R170, -INF , !P6 ;  /* 0xff800000aaaa7808 */ /* 0x000fe40007000000 */
[----:B0-----:R-:W-:Y:S02]  /*7140*/  FMNMX.FTZ R152, R152, R153, !PT ;  /* 0x0000009998987209 */ /* 0x001fe40007810000 */
[----:B------:R-:W-:Y:S02]  /*7150*/  FSEL R153, R21, -INF , !P3 ;  /* 0xff80000015997808 */ /* 0x000fe40005800000 */
[----:B------:R-:W-:Y:S01]  /*7160*/  ISETP.GT.AND P3, PT, R188, 0x11, P2 ;  /* 0x00000011bc00780c */ /* 0x000fe20001764270 */
[----:B------:R-:W0:Y:S01]  /*7170*/  SHFL.BFLY PT, R21, R152, 0x1, 0x1f ;  /* 0x0c201f0098157f89 */ /* 0x000e2200000e0000 */
[----:B------:R-:W-:-:S02]  /*7180*/  FMNMX.FTZ R178, R153, R178, !PT ;  /* 0x000000b299b27209 */ /* 0x000fc40007810000 */
[----:B------:R-:W-:Y:S02]  /*7190*/  ISETP.LT.OR P3, PT, R189, 0x12, P3 ;  /* 0x00000012bd00780c */ /* 0x000fe40001f61670 */
[----:B------:R-:W-:Y:S02]  /*71a0*/  FMNMX.FTZ R178, R154, R178, !PT ;  /* 0x000000b29ab27209 */ /* 0x000fe40007810000 */
[----:B------:R-:W-:Y:S02]  /*71b0*/  FSEL R159, R159, -INF , !P3 ;  /* 0xff8000009f9f7808 */ /* 0x000fe40005800000 */
[----:B------:R-:W-:Y:S02]  /*71c0*/  FMNMX.FTZ R178, R155, R178, !PT ;  /* 0x000000b29bb27209 */ /* 0x000fe40007810000 */
[----:B------:R-:W-:Y:S02]  /*71d0*/  ISETP.GT.AND P3, PT, R188, 0x21, P2 ;  /* 0x00000021bc00780c */ /* 0x000fe40001764270 */
[----:B------:R-:W-:-:S02]  /*71e0*/  FMNMX.FTZ R178, R158, R178, !PT ;  /* 0x000000b29eb27209 */ /* 0x000fc40007810000 */
[----:B------:R-:W-:Y:S02]  /*71f0*/  ISETP.LT.OR P3, PT, R189, 0x22, P3 ;  /* 0x00000022bd00780c */ /* 0x000fe40001f61670 */
[----:B------:R-:W-:Y:S02]  /*7200*/  FMNMX.FTZ R178, R159, R178, !PT ;  /* 0x000000b29fb27209 */ /* 0x000fe40007810000 */
[----:B------:R-:W-:Y:S02]  /*7210*/  FSEL R167, R167, -INF , !P3 ;  /* 0xff800000a7a77808 */ /* 0x000fe40005800000 */
[----:B------:R-:W-:Y:S02]  /*7220*/  FMNMX.FTZ R178, R162, R178, !PT ;  /* 0x000000b2a2b27209 */ /* 0x000fe40007810000 */
[----:B------:R-:W-:Y:S02]  /*7230*/  ISETP.GT.AND P3, PT, R188, 0x30, P2 ;  /* 0x00000030bc00780c */ /* 0x000fe40001764270 */
[----:B------:R-:W-:-:S02]  /*7240*/  FMNMX.FTZ R178, R163, R178, !PT ;  /* 0x000000b2a3b27209 */ /* 0x000fc40007810000 */
[----:B------:R-:W-:Y:S02]  /*7250*/  ISETP.GT.AND P4, PT, R188, 0x31, P2 ;  /* 0x00000031bc00780c */ /* 0x000fe40001784270 */
[----:B------:R-:W-:Y:S02]  /*7260*/  FMNMX.FTZ R178, R166, R178, !PT ;  /* 0x000000b2a6b27209 */ /* 0x000fe40007810000 */
[----:B------:R-:W-:Y:S02]  /*7270*/  ISETP.LT.OR P3, PT, R189, 0x31, P3 ;  /* 0x00000031bd00780c */ /* 0x000fe40001f61670 */
[----:B------:R-:W-:Y:S02]  /*7280*/  FMNMX.FTZ R178, R167, R178, !PT ;  /* 0x000000b2a7b27209 */ /* 0x000fe40007810000 */
[----:B0-----:R-:W-:Y:S02]  /*7290*/  FMNMX.FTZ R21, R152, R21, !PT ;  /* 0x0000001598157209 */ /* 0x001fe40007810000 */
[----:B------:R-:W-:-:S02]  /*72a0*/  FSEL R171, R171, -INF , !P5 ;  /* 0xff800000abab7808 */ /* 0x000fc40006800000 */
[----:B------:R-:W-:Y:S01]  /*72b0*/  FMNMX.FTZ R182, R170, R178, !PT ;  /* 0x000000b2aab67209 */ /* 0x000fe20007810000 */
[----:B------:R-:W-:Y:S01]  /*72c0*/  FMUL.FTZ R152, R21, UR6 ;  /* 0x0000000615987c20 */ /* 0x000fe20008410000 */
[----:B------:R-:W-:Y:S02]  /*72d0*/  ISETP.GT.AND P6, PT, R188, 0x38, P2 ;  /* 0x00000038bc00780c */ /* 0x000fe400017c4270 */
[----:B------:R-:W-:Y:S02]  /*72e0*/  ISETP.LT.OR P4, PT, R189, 0x32, P4 ;  /* 0x00000032bd00780c */ /* 0x000fe40002781670 */
[----:B------:R-:W-:Y:S02]  /*72f0*/  FSEL R178, R174, -INF , !P3 ;  /* 0xff800000aeb27808 */ /* 0x000fe40005800000 */
        /* <DEDUP_REMOVED lines=12> */
[----:B-1----:R-:W-:Y:S01]  /*73c0*/  FSEL R180, R180, -INF , !P2 ;  /* 0xff800000b4b47808 */ /* 0x002fe20005000000 */
[--C-:B------:R-:W-:Y:S01]  /*73d0*/  FFMA.FTZ R164, R169, UR6, -R152.reuse ;  /* 0x00000006a9a47c23 */ /* 0x100fe20008010898 */
        /* <DEDUP_REMOVED lines=8> */
[--C-:B------:R-:W-:Y:S01]  /*7460*/  FFMA.FTZ R157, R157, UR6, -R152.reuse ;  /* 0x000000069d9d7c23 */ /* 0x100fe20008010898 */
[----:B------:R-:W0:Y:S01]  /*7470*/  SHFL.BFLY PT, R182, R156, 0x2, 0x1f ;  /* 0x0c401f009cb67f89 */ /* 0x000e2200000e0000 */
[--C-:B------:R-:W-:Y:S01]  /*7480*/  FFMA.FTZ R190, R172, UR6, -R152.reuse ;  /* 0x00000006acbe7c23 */ /* 0x100fe20008010898 */
[--C-:B------:R-:W-:Y:S01]  /*7490*/  FFMA.FTZ R165, R173, UR6, -R152.reuse ;  /* 0x00000006ada57c23 */ /* 0x100fe20008010898 */
[--C-:B------:R-:W-:Y:S01]  /*74a0*/  FFMA.FTZ R184, R176, UR6, -R152.reuse ;  /* 0x00000006b0b87c23 */ /* 0x100fe20008010898 */
[--C-:B------:R-:W-:Y:S01]  /*74b0*/  FFMA.FTZ R168, R177, UR6, -R152.reuse ;  /* 0x00000006b1a87c23 */ /* 0x100fe20008010898 */
[--C-:B------:R-:W-:Y:S01]  /*74c0*/  FFMA.FTZ R186, R187, UR6, -R152.reuse ;  /* 0x00000006bbba7c23 */ /* 0x100fe20008010898 */
[----:B------:R-:W-:Y:S01]  /*74d0*/  FFMA.FTZ R152, R181, UR6, -R152 ;  /* 0x00000006b5987c23 */ /* 0x000fe20008010898 */
        /* <DEDUP_REMOVED lines=8> */
[----:B0-----:R-:W-:-:S02]  /*7560*/  FMNMX.FTZ R156, R156, R169, !PT ;  /* 0x000000a99c9c7209 */ /* 0x001fc40007810000 */
[----:B------:R-:W-:-:S05]  /*7570*/  FSEL R169, R21, RZ, P5 ;  /* 0x000000ff15a97208 */ /* 0x000fca0002800000 */
[----:B------:R-:W-:Y:S01]  /*7580*/  MUFU.EX2 R194, R194 ;  /* 0x000000c200c27308 */ /* 0x000fe20000000800 */
[----:B------:R-:W-:Y:S01]  /*7590*/  FSETP.NEU.FTZ.AND P2, PT, R156, -INF , PT ;  /* 0xff8000009c00780b */ /* 0x000fe20003f5d000 */
[----:B------:R-:W-:-:S06]  /*75a0*/  FADD.FTZ R169, -R169, R3 ;  /* 0x00000003a9a97221 */ /* 0x000fcc0000010100 */
[----:B------:R0:W-:Y:S01]  /*75b0*/  MUFU.EX2 R3, R152 ;  /* 0x0000009800037308 */ /* 0x0001e20000000800 */
[----:B------:R-:W-:-:S07]  /*75c0*/  FMUL.FTZ R172, R169, UR6 ;  /* 0x00000006a9ac7c20 */ /* 0x000fce0008410000 */
[----:B------:R-:W-:Y:S01]  /*75d0*/  MUFU.EX2 R161, R161 ;  /* 0x000000a100a17308 */ /* 0x000fe20000000800 */
[----:B0-----:R-:W-:-:S05]  /*75e0*/  FMUL.FTZ R152, R156, UR6 ;  /* 0x000000069c987c20 */ /* 0x001fca0008410000 */
[----:B------:R-:W-:Y:S02]  /*75f0*/  FSEL R169, R152, RZ, P2 ;  /* 0x000000ff98a97208 */ /* 0x000fe40001000000 */
[----:B------:R-:W0:Y:S03]  /*7600*/  MUFU.EX2 R152, R172 ;  /* 0x000000ac00987308 */ /* 0x000e260000000800 */
[--C-:B------:R-:W-:Y:S01]  /*7610*/  FFMA.FTZ R197, R0, UR6, -R169.reuse ;  /* 0x0000000600c57c23 */ /* 0x100fe200080108a9 */
[----:B------:R-:W-:Y:S02]  /*7620*/  IMAD.U32 R0, RZ, RZ, UR14 ;  /* 0x0000000eff007e24 */ /* 0x000fe4000f8e00ff */
[--C-:B------:R-:W-:Y:S01]  /*7630*/  FFMA.FTZ R153, R153, UR6, -R169.reuse ;  /* 0x0000000699997c23 */ /* 0x100fe200080108a9 */
[--C-:B------:R-:W-:Y:S01]  /*7640*/  FFMA.FTZ R199, R154, UR6, -R169.reuse ;  /* 0x000000069ac77c23 */ /* 0x100fe200080108a9 */
[--C-:B------:R-:W-:Y:S01]  /*7650*/  FFMA.FTZ R154, R155, UR6, -R169.reuse ;  /* 0x000000069b9a7c23 */ /* 0x100fe200080108a9 */
[----:B------:R-:W-:Y:S01]  /*7660*/  @!P1 VIADD R0, R0, 0x30860 ;  /* 0x0003086000009836 */ /* 0x000fe20000000000 */
[----:B------:R-:W-:Y:S01]  /*7670*/  MUFU.EX2 R197, R197 ;  /* 0x000000c500c57308 */ /* 0x000fe20000000800 */
[--C-:B------:R-:W-:Y:S01]  /*7680*/  FFMA.FTZ R193, R158, UR6, -R169.reuse ;  /* 0x000000069ec17c23 */ /* 0x100fe200080108a9 */
[--C-:B------:R-:W-:Y:S01]  /*7690*/  FFMA.FTZ R155, R159, UR6, -R169.reuse ;  /* 0x000000069f9b7c23 */ /* 0x100fe200080108a9 */
[--C-:B------:R-:W-:Y:S01]  /*76a0*/  FFMA.FTZ R195, R162, UR6, -R169.reuse ;  /* 0x00000006a2c37c23 */ /* 0x100fe200080108a9 */
[----:B------:R-:W-:Y:S01]  /*76b0*/  @!P1 PRMT R0, RZ, 0x654, R0 ;  /* 0x00000654ff009816 */ /* 0x000fe20000000000 */
[--C-:B------:R-:W-:Y:S01]  /*76c0*/  FFMA.FTZ R166, R166, UR6, -R169.reuse ;  /* 0x00000006a6a67c23 */ /* 0x100fe200080108a9 */
[--C-:B------:R-:W-:Y:S01]  /*76d0*/  FFMA.FTZ R167, R167, UR6, -R169.reuse ;  /* 0x00000006a7a77c23 */ /* 0x100fe200080108a9 */
[--C-:B------:R-:W-:Y:S01]  /*76e0*/  FFMA.FTZ R170, R170, UR6, -R169.reuse ;  /* 0x00000006aaaa7c23 */ /* 0x100fe200080108a9 */
[----:B------:R1:W-:Y:S01]  /*76f0*/  @!P1 SYNCS.ARRIVE.TRANS64.RED.A1T0 RZ, [R0+URZ], RZ ;  /* 0x000000ff00ff99a7 */ /* 0x0003e2000810043f */
[----:B------:R-:W-:Y:S01]  /*7700*/  MUFU.EX2 R153, R153 ;  /* 0x0000009900997308 */ /* 0x000fe20000000800 */
[----:B0-----:R-:W-:Y:S01]  /*7710*/  FFMA.FTZ R15, R152, R15, R196 ;  /* 0x0000000f980f7223 */ /* 0x001fe200000100c4 */
[--C-:B------:R-:W-:Y:S01]  /*7720*/  FFMA.FTZ R171, R171, UR6, -R169.reuse ;  /* 0x00000006abab7c23 */ /* 0x100fe200080108a9 */
[--C-:B------:R-:W-:Y:S01]  /*7730*/  FFMA.FTZ R178, R178, UR6, -R169.reuse ;  /* 0x00000006b2b27c23 */ /* 0x100fe200080108a9 */
[----:B------:R-:W-:Y:S01]  /*7740*/  FFMA.FTZ R175, R175, UR6, -R169 ;  /* 0x00000006afaf7c23 */ /* 0x000fe200080108a9 */
[----:B------:R-:W-:Y:S01]  /*7750*/  FADD.FTZ R15, R174, R15 ;  /* 0x0000000fae0f7221 */ /* 0x000fe20000010000 */
[----:B------:R-:W-:Y:S01]  /*7760*/  FFMA.FTZ R179, R179, UR6, -R169 ;  /* 0x00000006b3b37c23 */ /* 0x000fe200080108a9 */
[----:B-1----:R-:W-:Y:S01]  /*7770*/  FSEL R0, R156, RZ, P2 ;  /* 0x000000ff9c007208 */ /* 0x002fe20001000000 */
[----:B------:R-:W-:Y:S01]  /*7780*/  MUFU.EX2 R199, R199 ;  /* 0x000000c700c77308 */ /* 0x000fe20000000800 */
[----:B------:R-:W-:Y:S01]  /*7790*/  FADD.FTZ R15, R198, R15 ;  /* 0x0000000fc60f7221 */ /* 0x000fe20000010000 */
[C---:B------:R-:W-:Y:S01]  /*77a0*/  ISETP.GT.AND P2, PT, R20.reuse, UR54, PT ;  /* 0x0000003614007c0c */ /* 0x040fe2000bf44270 */
[----:B------:R-:W-:-:S02]  /*77b0*/  VIADD R20, R20, 0xffffffff ;  /* 0xffffffff14147836 */ /* 0x000fc40000000000 */
[----:B------:R-:W-:Y:S01]  /*77c0*/  FADD.FTZ R0, -R0, R2 ;  /* 0x0000000200007221 */ /* 0x000fe20000010100 */
[----:B------:R-:W-:Y:S01]  /*77d0*/  FFMA.FTZ R2, R163, UR6, -R169 ;  /* 0x00000006a3027c23 */ /* 0x000fe200080108a9 */
[C---:B------:R-:W-:Y:S01]  /*77e0*/  FADD.FTZ R15, R157.reuse, R15 ;  /* 0x0000000f9d0f7221 */ /* 0x040fe20000010000 */
[----:B------:R-:W-:Y:S01]  /*77f0*/  FFMA.FTZ R169, R180, UR6, -R169 ;  /* 0x00000006b4a97c23 */ /* 0x000fe200080108a9 */
[----:B------:R-:W-:Y:S01]  /*7800*/  FMUL.FTZ R0, R0, UR6 ;  /* 0x0000000600007c20 */ /* 0x000fe20008410000 */
[----:B------:R-:W-:Y:S01]  /*7810*/  MUFU.EX2 R154, R154 ;  /* 0x0000009a009a7308 */ /* 0x000fe20000000800 */
[----:B------:R-:W-:Y:S01]  /*7820*/  FADD.FTZ R15, R192, R15 ;  /* 0x0000000fc00f7221 */ /* 0x000fe20000010000 */
[----:B------:R-:W-:Y:S02]  /*7830*/  F2FP.BF16.F32.PACK_AB R196, R174, R196 ;  /* 0x000000c4aec4723e */ /* 0x000fe400000010ff */
[----:B------:R-:W-:Y:S01]  /*7840*/  F2FP.BF16.F32.PACK_AB R198, R157, R198 ;  /* 0x000000c69dc6723e */ /* 0x000fe200000010ff */
[C---:B------:R-:W-:Y:S01]  /*7850*/  FADD.FTZ R15, R160.reuse, R15 ;  /* 0x0000000fa00f7221 */ /* 0x040fe20000010000 */
[----:B------:R-:W-:-:S02]  /*7860*/  F2FP.BF16.F32.PACK_AB R192, R160, R192 ;  /* 0x000000c0a0c0723e */ /* 0x000fc400000010ff */
[----:B------:R-:W0:Y:S01]  /*7870*/  MUFU.EX2 R0, R0 ;  /* 0x0000000000007308 */ /* 0x000e220000000800 */
[----:B------:R-:W-:Y:S01]  /*7880*/  FADD.FTZ R15, R194, R15 ;  /* 0x0000000fc20f7221 */ /* 0x000fe20000010000 */
[----:B------:R-:W-:-:S03]  /*7890*/  F2FP.BF16.F32.PACK_AB R194, R161, R194 ;  /* 0x000000c2a1c2723e */ /* 0x000fc600000010ff */
[----:B------:R-:W-:-:S03]  /*78a0*/  FADD.FTZ R15, R161, R15 ;  /* 0x0000000fa10f7221 */ /* 0x000fc60000010000 */
[----:B------:R-:W1:Y:S08]  /*78b0*/  MUFU.EX2 R193, R193 ;  /* 0x000000c100c17308 */ /* 0x000e700000000800 */
[----:B------:R-:W2:Y:S01]  /*78c0*/  MUFU.EX2 R155, R155 ;  /* 0x0000009b009b7308 */ /* 0x000ea20000000800 */
[----:B0-----:R-:W-:Y:S01]  /*78d0*/  FFMA.FTZ R14, R0, R14, R197 ;  /* 0x0000000e000e7223 */ /* 0x001fe200000100c5 */
[----:B------:R-:W-:-:S03]  /*78e0*/  F2FP.BF16.F32.PACK_AB R197, R153, R197 ;  /* 0x000000c599c5723e */ /* 0x000fc600000010ff */
[----:B------:R-:W-:-:S03]  /*78f0*/  FADD.FTZ R14, R153, R14 ;  /* 0x0000000e990e7221 */ /* 0x000fc60000010000 */
[----:B------:R-:W0:Y:S01]  /*7900*/  MUFU.EX2 R195, R195 ;  /* 0x000000c300c37308 */ /* 0x000e220000000800 */
[----:B------:R-:W-:Y:S01]  /*7910*/  FADD.FTZ R14, R199, R14 ;  /* 0x0000000ec70e7221 */ /* 0x000fe20000010000 */
[----:B------:R-:W-:-:S03]  /*7920*/  F2FP.BF16.F32.PACK_AB R199, R154, R199 ;  /* 0x000000c79ac7723e */ /* 0x000fc600000010ff */
[----:B------:R-:W-:-:S03]  /*7930*/  FADD.FTZ R14, R154, R14 ;  /* 0x0000000e9a0e7221 */ /* 0x000fc60000010000 */
[----:B------:R-:W3:Y:S01]  /*7940*/  MUFU.EX2 R2, R2 ;  /* 0x0000000200027308 */ /* 0x000ee20000000800 */
[----:B-1----:R-:W-:Y:S01]  /*7950*/  FADD.FTZ R14, R193, R14 ;  /* 0x0000000ec10e7221 */ /* 0x002fe20000010000 */
[----:B--2---:R-:W-:-:S03]  /*7960*/  F2FP.BF16.F32.PACK_AB R193, R155, R193 ;  /* 0x000000c19bc1723e */ /* 0x004fc600000010ff */
[----:B------:R-:W-:-:S03]  /*7970*/  FADD.FTZ R14, R155, R14 ;  /* 0x0000000e9b0e7221 */ /* 0x000fc60000010000 */
[----:B------:R-:W1:Y:S01]  /*7980*/  MUFU.EX2 R188, R188 ;  /* 0x000000bc00bc7308 */ /* 0x000e620000000800 */
[----:B0-----:R-:W-:-:S07]  /*7990*/  FADD.FTZ R14, R195, R14 ;  /* 0x0000000ec30e7221 */ /* 0x001fce0000010000 */
[----:B------:R-:W0:Y:S01]  /*79a0*/  MUFU.EX2 R166, R166 ;  /* 0x000000a600a67308 */ /* 0x000e220000000800 */
[C---:B---3--:R-:W-:Y:S01]  /*79b0*/  FADD.FTZ R14, R2.reuse, R14 ;  /* 0x0000000e020e7221 */ /* 0x048fe20000010000 */
[----:B------:R-:W-:Y:S01]  /*79c0*/  F2FP.BF16.F32.PACK_AB R195, R2, R195 ;  /* 0x000000c302c3723e */ /* 0x000fe200000010ff */
[----:B------:R-:W-:-:S05]  /*79d0*/  IMAD.MOV.U32 R2, RZ, RZ, R156 ;  /* 0x000000ffff027224 */ /* 0x000fca00078e009c */
        /* <DEDUP_REMOVED lines=11> */
[----:B0-----:R-:W-:-:S07]  /*7a90*/  FADD.FTZ R15, R190, R15 ;  /* 0x0000000fbe0f7221 */ /* 0x001fce0000010000 */
        /* <DEDUP_REMOVED lines=16> */
[C---:B--2---:R-:W-:Y:S01]  /*7ba0*/  FADD.FTZ R14, R175.reuse, R14 ;  /* 0x0000000eaf0e7221 */ /* 0x044fe20000010000 */
[----:B------:R-:W-:-:S06]  /*7bb0*/  F2FP.BF16.F32.PACK_AB R185, R175, R178 ;  /* 0x000000b2afb9723e */ /* 0x000fcc00000010ff */
[----:B------:R-:W2:Y:S01]  /*7bc0*/  MUFU.EX2 R169, R169 ;  /* 0x000000a900a97308 */ /* 0x000ea20000000800 */
[----:B-1----:R-:W-:Y:S01]  /*7bd0*/  FADD.FTZ R15, R186, R15 ;  /* 0x0000000fba0f7221 */ /* 0x002fe20000010000 */
[----:B------:R-:W-:-:S03]  /*7be0*/  F2FP.BF16.F32.PACK_AB R186, R3, R186 ;  /* 0x000000ba03ba723e */ /* 0x000fc600000010ff */
[----:B------:R-:W-:Y:S01]  /*7bf0*/  FADD.FTZ R15, R3, R15 ;  /* 0x0000000f030f7221 */ /* 0x000fe20000010000 */
[----:B------:R-:W-:Y:S02]  /*7c00*/  IMAD.MOV.U32 R3, RZ, RZ, R21 ;  /* 0x000000ffff037224 */ /* 0x000fe400078e0015 */
[----:B0-----:R-:W-:-:S04]  /*7c10*/  FADD.FTZ R14, R179, R14 ;  /* 0x0000000eb30e7221 */ /* 0x001fc80000010000 */
[C---:B--2---:R-:W-:Y:S01]  /*7c20*/  FADD.FTZ R14, R169.reuse, R14 ;  /* 0x0000000ea90e7221 */ /* 0x044fe20000010000 */
[----:B------:R-:W-:Y:S01]  /*7c30*/  F2FP.BF16.F32.PACK_AB R187, R169, R179 ;  /* 0x000000b3a9bb723e */ /* 0x000fe200000010ff */
[----:B------:R-:W-:Y:S06]  /*7c40*/  @P2 BRA `(.L_x_1246) ;  /* 0xffffffd400302947 */ /* 0x000fec000383ffff */
[----:B------:R-:W-:Y:S01]  /*7c50*/  IMAD.MOV.U32 R2, RZ, RZ, R156 ;  /* 0x000000ffff027224 */ /* 0x000fe200078e009c */
[----:B------:R-:W-:Y:S01]  /*7c60*/  UMOV UR36, UR4 ;  /* 0x0000000400247c82 */ /* 0x000fe20008000000 */
[----:B------:R-:W-:Y:S01]  /*7c70*/  IMAD.MOV.U32 R3, RZ, RZ, R21 ;  /* 0x000000ffff037224 */ /* 0x000fe200078e0015 */
[----:B------:R-:W-:-:S06]  /*7c80*/  UMOV UR38, UR7 ;  /* 0x0000000700267c82 */ /* 0x000fcc0008000000 */
.L_x_1229:
[----:B------:R-:W-:Y:S01]  /*7c90*/  ULDC UR4, c[0x0][0x448] ;  /* 0x0001120000047ab9 */ /* 0x000fe20000000800 */
[----:B------:R-:W-:Y:S01]  /*7ca0*/  ULDC UR7, c[0x0][0x9e4] ;  /* 0x0002790000077ab9 */ /* 0x000fe20000000800 */
[----:B------:R-:W-:Y:S02]  /*7cb0*/  UISETP.NE.AND UP0, UPT, UR4, 0x1, UPT ;  /* 0x000000010400788c */ /* 0x000fe4000bf05270 */
[----:B------:R-:W-:Y:S02]  /*7cc0*/  UISETP.GE.AND UP1, UPT, UR7, 0x1, UPT ;  /* 0x000000010700788c */ /* 0x000fe4000bf26270 */
[----:B------:R-:W-:Y:S02]  /*7cd0*/  UIADD3 UR11, UR61, 0x7f, URZ ;  /* 0x0000007f3d0b7890 */ /* 0x000fe4000fffe03f */
[----:B------:R-:W-:Y:S02]  /*7ce0*/  UIADD3 UR10, UR60, 0x1, -UR39 ;  /* 0x000000013c0a7890 */ /* 0x000fe4000fffe827 */
[----:B------:R-:W-:-:S03]  /*7cf0*/  PLOP3.LUT P5, PT, PT, PT, UP1, 0x80, 0x0 ;  /* 0x000000000000781c */ /* 0x000fc60003faf018 */
[----:B------:R-:W-:Y:S01]  /*7d00*/  @UP0 ULDC UR4, c[0x0][0x44c] ;  /* 0x0001130000040ab9 */ /* 0x000fe20000000800 */
[----:B------:R-:W-:Y:S01]  /*7d10*/  @UP0 ULDC UR14, c[0x0][0x450] ;  /* 0x00011400000e0ab9 */ /* 0x000fe20000000800 */
[----:B------:R-:W-:-:S04]  /*7d20*/  UIMAD.WIDE.U32 UR4, UR11, UR4, URZ ;  /* 0x000000040b0472a5 */ /* 0x000fc8000f8e003f */
[----:B------:R-:W-:-:S03]  /*7d30*/  @UP0 USHF.R.U32.HI UR11, URZ, UR14, UR5 ;  /* 0x0000000e3f0b0299 */ /* 0x000fc60008011605 */
[----:B------:R-:W-:Y:S01]  /*7d40*/  ULDC UR14, c[0x0][0x9dc] ;  /* 0x00027700000e7ab9 */ /* 0x000fe20000000800 */
[----:B------:R-:W-:-:S04]  /*7d50*/  UIADD3 UR15, UR10, UR11, URZ ;  /* 0x0000000b0a0f7290 */ /* 0x000fc8000fffe03f */
        /* <DEDUP_REMOVED lines=12> */
.L_x_1248:
[----:B------:R-:W-:-:S11]  /*7e20*/  UISETP.NE.AND UP1, UPT, UR7, 0x1, UPT ;  /* 0x000000010700788c */ /* 0x000fd6000bf25270 */
[----:B------:R-:W-:Y:S02]  /*7e30*/  @UP1 ULDC.64 UR4, c[0x0][0x9e8] ;  /* 0x00027a0000041ab9 */ /* 0x000fe40000000a00 */
[----:B------:R-:W-:-:S04]  /*7e40*/  UIMAD.WIDE.U32 UR10, UR15, UR4, URZ ;  /* 0x000000040f0a72a5 */ /* 0x000fc8000f8e003f */
[----:B------:R-:W-:-:S12]  /*7e50*/  @UP1 USHF.R.U32.HI UR15, URZ, UR5, UR11 ;  /* 0x000000053f0f1299 */ /* 0x000fd8000801160b */
.L_x_1249:
[----:B------:R-:W-:-:S04]  /*7e60*/  UIMAD UR7, UR15, UR7, URZ ;  /* 0x000000070f0772a4 */ /* 0x000fc8000f8e023f */
[----:B------:R-:W-:-:S04]  /*7e70*/  UISETP.LT.AND UP1, UPT, UR14, UR7, UPT ;  /* 0x000000070e00728c */ /* 0x000fc8000bf21270 */
[----:B------:R-:W-:-:S12]  /*7e80*/  USEL UR14, UR14, UR7, !UP1 ;  /* 0x000000070e0e7287 */ /* 0x000fd8000c800000 */
.L_x_1247:
[----:B------:R-:W-:Y:S01]  /*7e90*/  UIADD3 UR14, UR14, 0x3f, URZ ;  /* 0x0000003f0e0e7890 */ /* 0x000fe2000fffe03f */
[----:B------:R-:W-:-:S03]  /*7ea0*/  R2UR UR5, R19 ;  /* 0x00000000130572ca */ /* 0x000fc600000e0000 */
[----:B------:R-:W-:-:S04]  /*7eb0*/  USHF.R.S32.HI UR4, URZ, 0x1f, UR14 ;  /* 0x0000001f3f047899 */ /* 0x000fc8000801140e */
[----:B------:R-:W-:-:S04]  /*7ec0*/  ULEA.HI UR4, UR4, UR14, URZ, 0x6 ;  /* 0x0000000e04047291 */ /* 0x000fc8000f8f303f */
[----:B------:R-:W-:-:S04]  /*7ed0*/  USHF.R.S32.HI UR4, URZ, 0x6, UR4 ;  /* 0x000000063f047899 */ /* 0x000fc80008011404 */
[----:B------:R-:W-:-:S04]  /*7ee0*/  UISETP.LT.AND UP1, UPT, UR5, UR4, UPT ;  /* 0x000000040500728c */ /* 0x000fc8000bf21270 */
[----:B------:R-:W-:-:S06]  /*7ef0*/  USEL UR54, UR5, UR4, !UP1 ;  /* 0x0000000405367287 */ /* 0x000fcc000c800000 */
[----:B------:R-:W-:-:S13]  /*7f00*/  ISETP.GE.AND P2, PT, R20, UR54, PT ;  /* 0x0000003614007c0c */ /* 0x000fda000bf46270 */
[----:B------:R-:W-:Y:S05]  /*7f10*/  @!P2 BRA `(.L_x_1250) ;  /* 0x000000200030a947 */ /* 0x000fea0003800000 */
[----:B------:R-:W-:Y:S01]  /*7f20*/  IMAD.MOV.U32 R236, RZ, RZ, R2 ;  /* 0x000000ffffec7224 */ /* 0x000fe200078e0002 */
[----:B------:R-:W-:Y:S01]  /*7f30*/  UMOV UR7, UR38 ;  /* 0x0000002600077c82 */ /* 0x000fe20008000000 */
[----:B------:R-:W-:Y:S01]  /*7f40*/  IMAD.MOV.U32 R21, RZ, RZ, R3 ;  /* 0x000000ffff157224 */ /* 0x000fe200078e0003 */
[----:B------:R-:W-:Y:S01]  /*7f50*/  UMOV UR4, UR36 ;  /* 0x0000002400047c82 */ /* 0x000fe20008000000 */
[----:B------:R-:W-:-:S05]  /*7f60*/  ULDC UR5, c[0x0][0x9d8] ;  /* 0x0002760000057ab9 */ /* 0x000fca0000000800 */
.L_x_1259:
[----:B------:R-:W-:-:S04]  /*7f70*/  UIADD3 UR36, UR4, 0x1, URZ ;  /* 0x0000000104247890 */ /* 0x000fc8000fffe03f */
[----:B------:R-:W-:-:S04]  /*7f80*/  UISETP.NE.AND UP1, UPT, UR36, 0x2, UPT ;  /* 0x000000022400788c */ /* 0x000fc8000bf25270 */
[----:B------:R-:W-:Y:S02]  /*7f90*/  USEL UR38, URZ, 0x1, UP1 ;  /* 0x000000013f267887 */ /* 0x000fe40008800000 */
[----:B------:R-:W-:Y:S02]  /*7fa0*/  USEL UR36, UR36, URZ, UP1 ;  /* 0x0000003f24247287 */ /* 0x000fe40008800000 */
[----:B------:R-:W-:Y:S01]  /*7fb0*/  ULOP3.LUT UR38, UR7, UR38, URZ, 0x3c, !UPT ;  /* 0x0000002607267292 */ /* 0x000fe2000f8e3c3f */
[----:B------:R-:W-:Y:S11]  /*7fc0*/  @!P0 BRA `(.L_x_1251) ;  /* 0x0000000000048947 */ /* 0x000ff60003800000 */
[----:B------:R-:W-:Y:S01]  /*7fd0*/  BPT.TRAP 0x1 ;  /* 0x000000040000795c */ /* 0x000fe20000300000 */
.L_x_1251:
[----:B------:R-:W-:Y:S01]  /*7fe0*/  ULEA UR6, UR36, UR37, 0x3 ;  /* 0x0000002524067291 */ /* 0x000fe2000f8e183f */
[----:B------:R-:W-:-:S05]  /*7ff0*/  IMAD.U32 R2, RZ, RZ, UR38 ;  /* 0x00000026ff027e24 */ /* 0x000fca000f8e00ff */
[----:B------:R-:W-:-:S04]  /*8000*/  SHF.L.U32 R2, R2, 0x1f, RZ ;  /* 0x0000001f02027819 */ /* 0x000fc800000006ff */
[----:B------:R0:W1:Y:S01]  /*8010*/  SYNCS.PHASECHK.TRANS64.TRYWAIT P2, [UR6+0x30830], R2 ;  /* 0x03083002ff0075a7 */ /* 0x0000620008040146 */
[----:B------:R-:W-:Y:S05]  /*8020*/  @!P0 BRA `(.L_x_1252) ;  /* 0x0000000000048947 */ /* 0x000fea0003800000 */
[----:B------:R-:W-:Y:S01]  /*8030*/  BPT.TRAP 0x1 ;  /* 0x000000040000795c */ /* 0x000fe20000300000 */
.L_x_1252:
[-C--:B------:R-:W-:Y:S01]  /*8040*/  FMUL.FTZ R24, R24, R152.reuse ;  /* 0x0000009818187220 */ /* 0x080fe20000410000 */
[----:B------:R-:W-:Y:S01]  /*8050*/  FMUL.FTZ R25, R25, R152 ;  /* 0x0000009819197220 */ /* 0x000fe20000410000 */
[----:B-1----:R-:W-:Y:S06]  /*8060*/  @P2 BRA `(.L_x_1253) ;  /* 0x0000000000082947 */ /* 0x002fec0003800000 */
[----:B------:R-:W1:Y:S02]  /*8070*/  SYNCS.PHASECHK.TRANS64.TRYWAIT P2, [UR6+0x30830], R2 ;  /* 0x03083002ff0075a7 */ /* 0x000e640008040146 */
[----:B-1----:R-:W-:Y:S05]  /*8080*/  @!P2 BRA `(.L_x_1254) ;  /* 0x0000012c0044a947 */ /* 0x002fea0003800000 */
.L_x_1253:
        /* <DEDUP_REMOVED lines=67> */
[----:B------:R-:W-:Y:S01]  /*84c0*/  WARPGROUP.ARRIVE ;  /* 0x00000000000079c5 */ /* 0x000fe20000000000 */
        /* <DEDUP_REMOVED lines=156> */
.L_x_1255:
[----:B------:R-:W-:Y:S01]  /*8e90*/  ULEA UR10, UR4, UR37, 0x3 ;  /* 0x00000025040a7291 */ /* 0x000fe2000f8e183f */
[----:B------:R-:W-:-:S05]  /*8ea0*/  IMAD.U32 R0, RZ, RZ, UR7 ;  /* 0x00000007ff007e24 */ /* 0x000fca000f8e00ff */
[----:B------:R-:W-:-:S04]  /*8eb0*/  SHF.L.U32 R0, R0, 0x1f, RZ ;  /* 0x0000001f00007819 */ /* 0x000fc800000006ff */
[----:B------:R2:W3:Y:S01]  /*8ec0*/  SYNCS.PHASECHK.TRANS64.TRYWAIT P2, [UR10+0x30850], R0 ;  /* 0x03085000ff0075a7 */ /* 0x0004e2000804014a */
[----:B------:R-:W-:Y:S05]  /*8ed0*/  @!P0 BRA `(.L_x_1256) ;  /* 0x0000000000048947 */ /* 0x000fea0003800000 */
[----:B------:R-:W-:Y:S01]  /*8ee0*/  BPT.TRAP 0x1 ;  /* 0x000000040000795c */ /* 0x000fe20000300000 */
.L_x_1256:
[----:B---3--:R-:W-:Y:S05]  /*8ef0*/  @P2 BRA `(.L_x_1257) ;  /* 0x0000000000082947 */ /* 0x008fea0003800000 */
[----:B------:R-:W3:Y:S02]  /*8f00*/  SYNCS.PHASECHK.TRANS64.TRYWAIT P2, [UR10+0x30850], R0 ;  /* 0x03085000ff0075a7 */ /* 0x000ee4000804014a */
[----:B---3--:R-:W-:Y:S05]  /*8f10*/  @!P2 BRA `(.L_x_1258) ;  /* 0x0000011c00b8a947 */ /* 0x008fea0003800000 */
.L_x_1257:
[----:B------:R-:W-:Y:S01]  /*8f20*/  UIADD3 UR6, UR37, 0x400, URZ ;  /* 0x0000040025067890 */ /* 0x000fe2000fffe03f */
[----:B------:R-:W-:Y:S01]  /*8f30*/  WARPGROUP.ARRIVE ;  /* 0x00000000000079c5 */ /* 0x000fe20000000000 */
[----:B------:R-:W-:Y:S01]  /*8f40*/  UMOV UR7, 0x40000040 ;  /* 0x4000004000077882 */ /* 0x000fe20000000000 */
[----:B0-2---:R-:W-:Y:S01]  /*8f50*/  FMUL.FTZ R0, R152, UR5 ;  /* 0x0000000598007c20 */ /* 0x005fe20008410000 */
[----:B------:R-:W-:Y:S01]  /*8f60*/  USHF.R.U32.HI UR6, URZ, 0x4, UR6 ;  /* 0x000000043f067899 */ /* 0x000fe20008011606 */
[----:B-1----:R-:W-:Y:S01]  /*8f70*/  FMUL.FTZ R2, R153, UR5 ;  /* 0x0000000599027c20 */ /* 0x002fe20008410000 */
[----:B------:R-:W-:Y:S01]  /*8f80*/  FMUL.FTZ R156, R156, UR5 ;  /* 0x000000059c9c7c20 */ /* 0x000fe20008410000 */
[----:B------:R-:W-:Y:S01]  /*8f90*/  FMUL.FTZ R153, R154, UR5 ;  /* 0x000000059a997c20 */ /* 0x000fe20008410000 */
[----:B------:R-:W-:Y:S01]  /*8fa0*/  ULOP3.LUT UR6, UR6, 0x3fff, URZ, 0xc0, !UPT ;  /* 0x00003fff06067892 */ /* 0x000fe2000f8ec03f */
[----:B------:R-:W0:Y:S01]  /*8fb0*/  MUFU.TANH R0, R0 ;  /* 0x0000000000007308 */ /* 0x000e220000002400 */
[----:B------:R-:W-:Y:S01]  /*8fc0*/  FMUL.FTZ R157, R157, UR5 ;  /* 0x000000059d9d7c20 */ /* 0x000fe20008410000 */
[----:B------:R-:W-:Y:S01]  /*8fd0*/  FMUL.FTZ R154, R155, UR5 ;  /* 0x000000059b9a7c20 */ /* 0x000fe20008410000 */
[----:B------:R-:W-:Y:S01]  /*8fe0*/  ULOP3.LUT UR6, UR6, 0x2000000, URZ, 0xfc, !UPT ;  /* 0x0200000006067892 */ /* 0x000fe2000f8efc3f */
[----:B------:R-:W-:Y:S01]  /*8ff0*/  FMUL.FTZ R155, R158, UR5 ;  /* 0x000000059e9b7c20 */ /* 0x000fe20008410000 */
[----:B------:R-:W-:Y:S01]  /*9000*/  FMUL.FTZ R158, R159, UR5 ;  /* 0x000000059f9e7c20 */ /* 0x000fe20008410000 */
[----:B------:R-:W-:Y:S01]  /*9010*/  FMUL.FTZ R159, R160, UR5 ;  /* 0x00000005a09f7c20 */ /* 0x000fe20008410000 */
[----:B------:R-:W-:Y:S01]  /*9020*/  ULEA UR4, UR4, UR6, 0xb ;  /* 0x0000000604047291 */ /* 0x000fe2000f8e583f */
[----:B------:R-:W1:Y:S01]  /*9030*/  MUFU.TANH R2, R2 ;  /* 0x0000000200027308 */ /* 0x000e620000002400 */
[----:B------:R-:W-:Y:S01]  /*9040*/  FMUL.FTZ R160, R161, UR5 ;  /* 0x00000005a1a07c20 */ /* 0x000fe20008410000 */
[----:B------:R-:W-:Y:S01]  /*9050*/  FMUL.FTZ R161, R164, UR5 ;  /* 0x00000005a4a17c20 */ /* 0x000fe20008410000 */
[----:B------:R-:W-:Y:S01]  /*9060*/  FMUL.FTZ R164, R165, UR5 ;  /* 0x00000005a5a47c20 */ /* 0x000fe20008410000 */
[----:B------:R-:W-:Y:S01]  /*9070*/  FMUL.FTZ R165, R168, UR5 ;  /* 0x00000005a8a57c20 */ /* 0x000fe20008410000 */
[----:B------:R-:W-:Y:S01]  /*9080*/  FMUL.FTZ R168, R169, UR5 ;  /* 0x00000005a9a87c20 */ /* 0x000fe20008410000 */
[----:B------:R-:W-:Y:S01]  /*9090*/  UMOV UR6, UR4 ;  /* 0x0000000400067c82 */ /* 0x000fe20008000000 */
[----:B------:R-:W-:Y:S01]  /*90a0*/  FMUL.FTZ R169, R172, UR5 ;  /* 0x00000005aca97c20 */ /* 0x000fe20008410000 */
[----:B------:R-:W-:Y:S01]  /*90b0*/  HGMMA.64x256x16.F32.BF16 R24, R196, gdesc[UR4].tnspB, R24, gsb0 ;  /* 0x43e00004c4187df0 */ /* 0x000fe20008001818 */
[----:B------:R-:W-:Y:S01]  /*90c0*/  UIADD3 UR6, UR4, 0x80, URZ ;  /* 0x0000008004067890 */ /* 0x000fe2000fffe03f */
[----:B------:R-:W2:Y:S01]  /*90d0*/  MUFU.TANH R156, R156 ;  /* 0x0000009c009c7308 */ /* 0x000ea20000002400 */
[----:B------:R-:W-:Y:S01]  /*90e0*/  UMOV UR7, 0x40000040 ;  /* 0x4000004000077882 */ /* 0x000fe20000000000 */
[----:B0-----:R-:W-:Y:S01]  /*90f0*/  FMNMX.FTZ R3, R0, R21, !PT ;  /* 0x0000001500037209 */ /* 0x001fe20007810000 */
[----:B------:R-:W-:Y:S01]  /*9100*/  FMUL.FTZ R172, R173, UR5 ;  /* 0x00000005adac7c20 */ /* 0x000fe20008410000 */
[----:B------:R-:W-:Y:S01]  /*9110*/  FMUL.FTZ R173, R176, UR5 ;  /* 0x00000005b0ad7c20 */ /* 0x000fe20008410000 */
[----:B------:R-:W-:Y:S01]  /*9120*/  FMUL.FTZ R177, R177, UR5 ;  /* 0x00000005b1b17c20 */ /* 0x000fe20008410000 */
[----:B------:R-:W-:Y:S01]  /*9130*/  FMUL.FTZ R176, R180, UR5 ;  /* 0x00000005b4b07c20 */ /* 0x000fe20008410000 */
[----:B-1----:R-:W-:Y:S01]  /*9140*/  FMNMX.FTZ R3, R2, R3, !PT ;  /* 0x0000000302037209 */ /* 0x002fe20007810000 */
[----:B------:R-:W0:Y:S01]  /*9150*/  MUFU.TANH R157, R157 ;  /* 0x0000009d009d7308 */ /* 0x000e220000002400 */
[----:B------:R-:W-:Y:S01]  /*9160*/  FMUL.FTZ R180, R181, UR5 ;  /* 0x00000005b5b47c20 */ /* 0x000fe20008410000 */
[----:B------:R-:W-:Y:S01]  /*9170*/  FMUL.FTZ R162, R162, UR5 ;  /* 0x00000005a2a27c20 */ /* 0x000fe20008410000 */
[----:B------:R-:W-:Y:S01]  /*9180*/  FMUL.FTZ R163, R163, UR5 ;  /* 0x00000005a3a37c20 */ /* 0x000fe20008410000 */
[----:B------:R-:W-:Y:S01]  /*9190*/  FMUL.FTZ R166, R166, UR5 ;  /* 0x00000005a6a67c20 */ /* 0x000fe20008410000 */
[----:B------:R-:W-:Y:S01]  /*91a0*/  FMUL.FTZ R167, R167, UR5 ;  /* 0x00000005a7a77c20 */ /* 0x000fe20008410000 */
[----:B------:R-:W-:Y:S01]  /*91b0*/  FMUL.FTZ R170, R170, UR5 ;  /* 0x00000005aaaa7c20 */ /* 0x000fe20008410000 */
[----:B------:R-:W-:Y:S01]  /*91c0*/  FMUL.FTZ R171, R171, UR5 ;  /* 0x00000005abab7c20 */ /* 0x000fe20008410000 */
[----:B------:R-:W1:Y:S01]  /*91d0*/  MUFU.TANH R159, R159 ;  /* 0x0000009f009f7308 */ /* 0x000e620000002400 */
[----:B--2---:R-:W-:Y:S01]  /*91e0*/  FMNMX.FTZ R3, R156, R3, !PT ;  /* 0x000000039c037209 */ /* 0x004fe20007810000 */
[----:B------:R-:W-:Y:S01]  /*91f0*/  FMUL.FTZ R174, R174, UR5 ;  /* 0x00000005aeae7c20 */ /* 0x000fe20008410000 */
[----:B------:R-:W-:Y:S01]  /*9200*/  FMUL.FTZ R182, R182, UR5 ;  /* 0x00000005b6b67c20 */ /* 0x000fe20008410000 */
[----:B------:R-:W-:Y:S01]  /*9210*/  FMUL.FTZ R175, R175, UR5 ;  /* 0x00000005afaf7c20 */ /* 0x000fe20008410000 */
[----:B------:R-:W-:Y:S01]  /*9220*/  FMUL.FTZ R178, R178, UR5 ;  /* 0x00000005b2b27c20 */ /* 0x000fe20008410000 */
[----:B------:R-:W-:Y:S01]  /*9230*/  FMUL.FTZ R179, R179, UR5 ;  /* 0x00000005b3b37c20 */ /* 0x000fe20008410000 */
[C---:B------:R-:W-:Y:S01]  /*9240*/  ISETP.GT.AND P2, PT, R20.reuse, UR54, PT ;  /* 0x0000003614007c0c */ /* 0x040fe2000bf44270 */
[----:B------:R-:W2:Y:S01]  /*9250*/  MUFU.TANH R160, R160 ;  /* 0x000000a000a07308 */ /* 0x000ea20000002400 */
[----:B0-----:R-:W-:Y:S01]  /*9260*/  FMNMX.FTZ R3, R157, R3, !PT ;  /* 0x000000039d037209 */ /* 0x001fe20007810000 */
[----:B------:R-:W-:-:S06]  /*9270*/  VIADD R20, R20, 0xffffffff ;  /* 0xffffffff14147836 */ /* 0x000fcc0000000000 */
        /* <DEDUP_REMOVED lines=23> */
[----:B0-----:R-:W-:-:S05]  /*93f0*/  FMNMX.FTZ R3, R180, R3, !PT ;  /* 0x00000003b4037209 */ /* 0x001fca0007810000 */
[----:B------:R-:W0:Y:S02]  /*9400*/  SHFL.BFLY PT, R152, R3, 0x2, 0x1f ;  /* 0x0c401f0003987f89 */ /* 0x000e2400000e0000 */
[----:B------:R-:W-:Y:S01]  /*9410*/  MUFU.TANH R155, R155 ;  /* 0x0000009b009b7308 */ /* 0x000fe20000002400 */
[----:B-1----:R-:W-:-:S07]  /*9420*/  FMNMX.FTZ R181, R153, R236, !PT ;  /* 0x000000ec99b57209 */ /* 0x002fce0007810000 */
[----:B------:R-:W-:Y:S01]  /*9430*/  MUFU.TANH R158, R158 ;  /* 0x0000009e009e7308 */ /* 0x000fe20000002400 */
[----:B--2---:R-:W-:-:S07]  /*9440*/  FMNMX.FTZ R181, R154, R181, !PT ;  /* 0x000000b59ab57209 */ /* 0x004fce0007810000 */
[----:B------:R-:W-:Y:S01]  /*9450*/  MUFU.TANH R162, R162 ;  /* 0x000000a200a27308 */ /* 0x000fe20000002400 */
[----:B0-----:R-:W-:-:S07]  /*9460*/  FMNMX.FTZ R3, R3, R152, !PT ;  /* 0x0000009803037209 */ /* 0x001fce0007810000 */
[----:B------:R-:W-:Y:S01]  /*9470*/  MUFU.TANH R163, R163 ;  /* 0x000000a300a37308 */ /* 0x000fe20000002400 */
[----:B------:R-:W0:Y:S07]  /*9480*/  SHFL.BFLY PT, R152, R3, 0x1, 0x1f ;  /* 0x0c201f0003987f89 */ /* 0x000e2e00000e0000 */
[----:B------:R-:W-:Y:S08]  /*9490*/  MUFU.TANH R166, R166 ;  /* 0x000000a600a67308 */ /* 0x000ff00000002400 */
[----:B------:R-:W-:Y:S08]  /*94a0*/  MUFU.TANH R167, R167 ;  /* 0x000000a700a77308 */ /* 0x000ff00000002400 */
[----:B------:R-:W-:Y:S01]  /*94b0*/  MUFU.TANH R170, R170 ;  /* 0x000000aa00aa7308 */ /* 0x000fe20000002400 */
[----:B0-----:R-:W-:-:S07]  /*94c0*/  FMNMX.FTZ R3, R3, R152, !PT ;  /* 0x0000009803037209 */ /* 0x001fce0007810000 */
[----:B------:R-:W-:Y:S01]  /*94d0*/  MUFU.TANH R171, R171 ;  /* 0x000000ab00ab7308 */ /* 0x000fe20000002400 */
[----:B------:R-:W-:-:S07]  /*94e0*/  FADD.FTZ R21, -R3, R21 ;  /* 0x0000001503157221 */ /* 0x000fce0000010100 */
[----:B------:R-:W-:Y:S08]  /*94f0*/  MUFU.TANH R174, R174 ;  /* 0x000000ae00ae7308 */ /* 0x000ff00000002400 */
[----:B------:R-:W-:Y:S08]  /*9500*/  MUFU.TANH R175, R175 ;  /* 0x000000af00af7308 */ /* 0x000ff00000002400 */
[----:B------:R-:W-:Y:S08]  /*9510*/  MUFU.TANH R178, R178 ;  /* 0x000000b200b27308 */ /* 0x000ff00000002400 */
[----:B------:R-:W-:Y:S01]  /*9520*/  MUFU.TANH R179, R179 ;  /* 0x000000b300b37308 */ /* 0x000fe20000002400 */
        /* <DEDUP_REMOVED lines=13> */
[----:B------:R-:W-:-:S15]  /*9600*/  WARPGROUP.ARRIVE ;  /* 0x00000000000079c5 */ /* 0x000fde0000000000 */
[----:B------:R-:W-:-:S06]  /*9610*/  NOP ;  /* 0x0000000000007918 */ /* 0x000fcc0000000000 */
[----:B------:R-:W-:Y:S01]  /*9620*/  HGMMA.64x256x16.F32.BF16 R24, R184, gdesc[UR4].tnspB, R24, gsb0 ;  /* 0x43e00004b8187df0 */ /* 0x000fe20008001818 */
[----:B------:R-:W-:Y:S01]  /*9630*/  ULDC UR6, c[0x0][0x988] ;  /* 0x0002620000067ab9 */ /* 0x000fe20000000800 */
[----:B------:R-:W-:Y:S01]  /*9640*/  UMOV UR7, UR38 ;  /* 0x0000002600077c82 */ /* 0x000fe20008000000 */
[----:B------:R-:W-:-:S04]  /*9650*/  FMUL.FTZ R21, R21, UR6 ;  /* 0x0000000615157c20 */ /* 0x000fc80008410000 */
[----:B------:R0:W-:Y:S02]  /*9660*/  MUFU.EX2 R152, R21 ;  /* 0x0000001500987308 */ /* 0x0001e40000000800 */
[----:B0-----:R-:W-:-:S04]  /*9670*/  FMUL.FTZ R21, R3, UR6 ;  /* 0x0000000603157c20 */ /* 0x001fc80008410000 */
        /* <DEDUP_REMOVED lines=9> */
[--C-:B------:R-:W-:Y:S01]  /*9710*/  FFMA.FTZ R190, R169, UR6, -R21.reuse ;  /* 0x00000006a9be7c23 */ /* 0x100fe20008010815 */
[--C-:B------:R-:W-:Y:S01]  /*9720*/  FFMA.FTZ R160, R172, UR6, -R21.reuse ;  /* 0x00000006aca07c23 */ /* 0x100fe20008010815 */
[----:B------:R-:W-:-:S03]  /*9730*/  FFMA.FTZ R161, R177, UR6, -R21 ;  /* 0x00000006b1a17c23 */ /* 0x000fc60008010815 */
[----:B------:R-:W-:Y:S08]  /*9740*/  MUFU.EX2 R198, R198 ;  /* 0x000000c600c67308 */ /* 0x000ff00000000800 */
[----:B------:R-:W-:Y:S01]  /*9750*/  MUFU.EX2 R192, R192 ;  /* 0x000000c000c07308 */ /* 0x000fe20000000800 */
[----:B0-----:R-:W-:-:S07]  /*9760*/  FFMA.FTZ R15, R152, R15, R196 ;  /* 0x0000000f980f7223 */ /* 0x001fce00000100c4 */
        /* <DEDUP_REMOVED lines=8> */
[----:B------:R-:W-:Y:S01]  /*97f0*/  FMNMX.FTZ R184, R155, R181, !PT ;  /* 0x000000b59bb87209 */ /* 0x000fe20007810000 */
[----:B------:R-:W-:-:S04]  /*9800*/  FFMA.FTZ R185, R157, UR6, -R21 ;  /* 0x000000069db97c23 */ /* 0x000fc80008010815 */
[----:B------:R0:W1:Y:S01]  /*9810*/  MUFU.TANH R181, R182 ;  /* 0x000000b600b57308 */ /* 0x0000620000002400 */
[--C-:B------:R-:W-:Y:S01]  /*9820*/  FFMA.FTZ R157, R164, UR6, -R21.reuse ;  /* 0x00000006a49d7c23 */ /* 0x100fe20008010815 */
[----:B------:R-:W-:Y:S01]  /*9830*/  FMNMX.FTZ R184, R158, R184, !PT ;  /* 0x000000b89eb87209 */ /* 0x000fe20007810000 */
[----:B------:R-:W-:-:S03]  /*9840*/  FFMA.FTZ R186, R176, UR6, -R21 ;  /* 0x00000006b0ba7c23 */ /* 0x000fc60008010815 */
[----:B------:R-:W-:Y:S02]  /*9850*/  FMNMX.FTZ R184, R162, R184, !PT ;  /* 0x000000b8a2b87209 */ /* 0x000fe40007810000 */
[----:B------:R-:W-:Y:S01]  /*9860*/  MUFU.EX2 R185, R185 ;  /* 0x000000b900b97308 */ /* 0x000fe20000000800 */
[----:B0-----:R-:W-:Y:S01]  /*9870*/  FMUL.FTZ R182, R183, UR5 ;  /* 0x00000005b7b67c20 */ /* 0x001fe20008410000 */
[----:B------:R-:W-:-:S04]  /*9880*/  FMNMX.FTZ R184, R163, R184, !PT ;  /* 0x000000b8a3b87209 */ /* 0x000fc80007810000 */
[----:B------:R-:W-:Y:S01]  /*9890*/  FMNMX.FTZ R183, R166, R184, !PT ;  /* 0x000000b8a6b77209 */ /* 0x000fe20007810000 */
[--C-:B------:R-:W-:Y:S01]  /*98a0*/  FFMA.FTZ R184, R173, UR6, -R21.reuse ;  /* 0x00000006adb87c23 */ /* 0x100fe20008010815 */
[----:B------:R-:W-:Y:S01]  /*98b0*/  MUFU.TANH R182, R182 ;  /* 0x000000b600b67308 */ /* 0x000fe20000002400 */
[----:B------:R-:W-:Y:S01]  /*98c0*/  FFMA.FTZ R21, R180, UR6, -R21 ;  /* 0x00000006b4157c23 */ /* 0x000fe20008010815 */
[----:B------:R-:W-:-:S04]  /*98d0*/  FMNMX.FTZ R183, R167, R183, !PT ;  /* 0x000000b7a7b77209 */ /* 0x000fc80007810000 */
[----:B------:R-:W-:Y:S02]  /*98e0*/  FMNMX.FTZ R183, R170, R183, !PT ;  /* 0x000000b7aab77209 */ /* 0x000fe40007810000 */
[----:B------:R-:W-:Y:S02]  /*98f0*/  MUFU.EX2 R157, R157 ;  /* 0x0000009d009d7308 */ /* 0x000fe40000000800 */
[----:B------:R-:W-:-:S04]  /*9900*/  FMNMX.FTZ R183, R171, R183, !PT ;  /* 0x000000b7abb77209 */ /* 0x000fc80007810000 */
[----:B------:R-:W-:Y:S02]  /*9910*/  FMNMX.FTZ R0, R174, R183, !PT ;  /* 0x000000b7ae007209 */ /* 0x000fe40007810000 */
[----:B------:R-:W0:Y:S02]  /*9920*/  MUFU.EX2 R183, R2 ;  /* 0x0000000200b77308 */ /* 0x000e240000000800 */
[----:B------:R-:W-:-:S04]  /*9930*/  FMNMX.FTZ R0, R175, R0, !PT ;  /* 0x00000000af007209 */ /* 0x000fc80007810000 */
[----:B------:R-:W-:Y:S02]  /*9940*/  FMNMX.FTZ R0, R178, R0, !PT ;  /* 0x00000000b2007209 */ /* 0x000fe40007810000 */
[----:B------:R-:W-:Y:S02]  /*9950*/  MUFU.EX2 R184, R184 ;  /* 0x000000b800b87308 */ /* 0x000fe40000000800 */
[----:B------:R-:W-:-:S04]  /*9960*/  FMNMX.FTZ R0, R179, R0, !PT ;  /* 0x00000000b3007209 */ /* 0x000fc80007810000 */
[----:B-1----:R-:W-:Y:S02]  /*9970*/  FMNMX.FTZ R0, R181, R0, !PT ;  /* 0x00000000b5007209 */ /* 0x002fe40007810000 */
[----:B------:R-:W-:Y:S01]  /*9980*/  MUFU.EX2 R186, R186 ;  /* 0x000000ba00ba7308 */ /* 0x000fe20000000800 */
[C---:B0-----:R-:W-:Y:S01]  /*9990*/  FADD.FTZ R15, R183.reuse, R15 ;  /* 0x0000000fb70f7221 */ /* 0x041fe20000010000 */
[----:B------:R-:W-:Y:S02]  /*99a0*/  FMNMX.FTZ R0, R182, R0, !PT ;  /* 0x00000000b6007209 */ /* 0x000fe40007810000 */
[----:B------:R-:W-:Y:S01]  /*99b0*/  F2FP.BF16.F32.PACK_AB R196, R183, R196 ;  /* 0x000000c4b7c4723e */ /* 0x000fe200000010ff */
[----:B------:R-:W-:Y:S01]  /*99c0*/  FADD.FTZ R15, R198, R15 ;  /* 0x0000000fc60f7221 */ /* 0x000fe20000010000 */
[----:B------:R-:W-:Y:S01]  /*99d0*/  F2FP.BF16.F32.PACK_AB R198, R185, R198 ;  /* 0x000000c6b9c6723e */ /* 0x000fe200000010ff */
[----:B------:R-:W0:Y:S01]  /*99e0*/  SHFL.BFLY PT, R2, R0, 0x2, 0x1f ;  /* 0x0c401f0000027f89 */ /* 0x000e2200000e0000 */
[----:B------:R-:W-:Y:S01]  /*99f0*/  MUFU.EX2 R21, R21 ;  /* 0x0000001500157308 */ /* 0x000fe20000000800 */
[----:B0-----:R-:W-:-:S05]  /*9a00*/  FMNMX.FTZ R0, R0, R2, !PT ;  /* 0x0000000200007209 */ /* 0x001fca0007810000 */
[----:B------:R-:W0:Y:S02]  /*9a10*/  SHFL.BFLY PT, R2, R0, 0x1, 0x1f ;  /* 0x0c201f0000027f89 */ /* 0x000e2400000e0000 */
[----:B0-----:R-:W-:-:S05]  /*9a20*/  FMNMX.FTZ R2, R0, R2, !PT ;  /* 0x0000000200027209 */ /* 0x001fca0007810000 */
[C---:B------:R-:W-:Y:S01]  /*9a30*/  FMUL.FTZ R164, R2.reuse, UR6 ;  /* 0x0000000602a47c20 */ /* 0x040fe20008410000 */
[----:B------:R-:W-:Y:S01]  /*9a40*/  FADD.FTZ R0, -R2, R236 ;  /* 0x000000ec02007221 */ /* 0x000fe20000010100 */
[----:B------:R-:W-:Y:S02]  /*9a50*/  IMAD.MOV.U32 R236, RZ, RZ, R2 ;  /* 0x000000ffffec7224 */ /* 0x000fe400078e0002 */
[--C-:B------:R-:W-:Y:S01]  /*9a60*/  FFMA.FTZ R197, R153, UR6, -R164.reuse ;  /* 0x0000000699c57c23 */ /* 0x100fe200080108a4 */
[--C-:B------:R-:W-:Y:S01]  /*9a70*/  FFMA.FTZ R153, R154, UR6, -R164.reuse ;  /* 0x000000069a997c23 */ /* 0x100fe200080108a4 */
[----:B------:R-:W-:Y:S02]  /*9a80*/  IMAD.U32 R154, RZ, RZ, UR36 ;  /* 0x00000024ff9a7e24 */ /* 0x000fe4000f8e00ff */
[----:B------:R-:W-:Y:S01]  /*9a90*/  FMUL.FTZ R0, R0, UR6 ;  /* 0x0000000600007c20 */ /* 0x000fe20008410000 */
[--C-:B------:R-:W-:Y:S01]  /*9aa0*/  FFMA.FTZ R199, R155, UR6, -R164.reuse ;  /* 0x000000069bc77c23 */ /* 0x100fe200080108a4 */
[--C-:B------:R-:W-:Y:S01]  /*9ab0*/  FFMA.FTZ R155, R158, UR6, -R164.reuse ;  /* 0x000000069e9b7c23 */ /* 0x100fe200080108a4 */
[----:B------:R-:W-:Y:S01]  /*9ac0*/  MUFU.EX2 R197, R197 ;  /* 0x000000c500c57308 */ /* 0x000fe20000000800 */
[----:B------:R-:W-:Y:S01]  /*9ad0*/  @!P1 LEA R154, R154, UR37, 0x3 ;  /* 0x000000259a9a9c11 */ /* 0x000fe2000f8e18ff */
[--C-:B------:R-:W-:Y:S01]  /*9ae0*/  FFMA.FTZ R193, R162, UR6, -R164.reuse ;  /* 0x00000006a2c17c23 */ /* 0x100fe200080108a4 */
[--C-:B------:R-:W-:Y:S01]  /*9af0*/  FFMA.FTZ R163, R163, UR6, -R164.reuse ;  /* 0x00000006a3a37c23 */ /* 0x100fe200080108a4 */
[--C-:B------:R-:W-:Y:S01]  /*9b00*/  FFMA.FTZ R195, R166, UR6, -R164.reuse ;  /* 0x00000006a6c37c23 */ /* 0x100fe200080108a4 */
[----:B------:R-:W-:Y:S01]  /*9b10*/  FFMA.FTZ R170, R170, UR6, -R164 ;  /* 0x00000006aaaa7c23 */ /* 0x000fe200080108a4 */
[----:B------:R-:W-:-:S02]  /*9b20*/  @!P1 VIADD R154, R154, 0x30840 ;  /* 0x000308409a9a9836 */ /* 0x000fc40000000000 */
[--C-:B------:R-:W-:Y:S01]  /*9b30*/  FFMA.FTZ R171, R171, UR6, -R164.reuse ;  /* 0x00000006abab7c23 */ /* 0x100fe200080108a4 */
[----:B------:R-:W0:Y:S01]  /*9b40*/  MUFU.EX2 R0, R0 ;  /* 0x0000000000007308 */ /* 0x000e220000000800 */
[--C-:B------:R-:W-:Y:S01]  /*9b50*/  FFMA.FTZ R174, R174, UR6, -R164.reuse ;  /* 0x00000006aeae7c23 */ /* 0x100fe200080108a4 */
[----:B------:R-:W-:Y:S01]  /*9b60*/  FFMA.FTZ R175, R175, UR6, -R164 ;  /* 0x00000006afaf7c23 */ /* 0x000fe200080108a4 */
[----:B------:R-:W-:Y:S01]  /*9b70*/  @!P1 PRMT R154, RZ, 0x654, R154 ;  /* 0x00000654ff9a9816 */ /* 0x000fe2000000009a */
[--C-:B------:R-:W-:Y:S01]  /*9b80*/  FFMA.FTZ R178, R178, UR6, -R164.reuse ;  /* 0x00000006b2b27c23 */ /* 0x100fe200080108a4 */
[--C-:B------:R-:W-:Y:S01]  /*9b90*/  FFMA.FTZ R179, R179, UR6, -R164.reuse ;  /* 0x00000006b3b37c23 */ /* 0x100fe200080108a4 */
[----:B------:R-:W-:Y:S01]  /*9ba0*/  FFMA.FTZ R181, R181, UR6, -R164 ;  /* 0x00000006b5b57c23 */ /* 0x000fe200080108a4 */
[----:B------:R1:W-:Y:S01]  /*9bb0*/  @!P1 SYNCS.ARRIVE.TRANS64.RED.A1T0 RZ, [R154+URZ], RZ ;  /* 0x000000ff9aff99a7 */ /* 0x0003e2000810043f */
[----:B------:R-:W2:Y:S01]  /*9bc0*/  MUFU.EX2 R153, R153 ;  /* 0x0000009900997308 */ /* 0x000ea20000000800 */
[----:B-1----:R-:W-:-:S07]  /*9bd0*/  IMAD.U32 R154, RZ, RZ, UR10 ;  /* 0x0000000aff9a7e24 */ /* 0x002fce000f8e00ff */
[----:B------:R-:W1:Y:S01]  /*9be0*/  MUFU.EX2 R199, R199 ;  /* 0x000000c700c77308 */ /* 0x000e620000000800 */
[----:B0-----:R-:W-:Y:S01]  /*9bf0*/  FFMA.FTZ R162, R0, R14, R197 ;  /* 0x0000000e00a27223 */ /* 0x001fe200000100c5 */
[----:B------:R-:W-:Y:S01]  /*9c00*/  FADD.FTZ R14, R185, R15 ;  /* 0x0000000fb90e7221 */ /* 0x000fe20000010000 */
[----:B------:R-:W-:-:S03]  /*9c10*/  @!P1 VIADD R158, R154, 0x30860 ;  /* 0x000308609a9e9836 */ /* 0x000fc60000000000 */
[----:B------:R-:W-:Y:S01]  /*9c20*/  FADD.FTZ R14, R192, R14 ;  /* 0x0000000ec00e7221 */ /* 0x000fe20000010000 */
[C---:B------:R-:W-:Y:S01]  /*9c30*/  F2FP.BF16.F32.PACK_AB R192, R156.reuse, R192 ;  /* 0x000000c09cc0723e */ /* 0x040fe200000010ff */
[----:B------:R-:W0:Y:S01]  /*9c40*/  MUFU.EX2 R155, R155 ;  /* 0x0000009b009b7308 */ /* 0x000e220000000800 */
[----:B------:R-:W-:Y:S01]  /*9c50*/  @!P1 PRMT R158, RZ, 0x654, R158 ;  /* 0x00000654ff9e9816 */ /* 0x000fe2000000009e */
[C---:B--2---:R-:W-:Y:S01]  /*9c60*/  FADD.FTZ R162, R153.reuse, R162 ;  /* 0x000000a299a27221 */ /* 0x044fe20000010000 */
[----:B------:R-:W-:Y:S01]  /*9c70*/  FADD.FTZ R14, R156, R14 ;  /* 0x0000000e9c0e7221 */ /* 0x000fe20000010000 */
[----:B------:R-:W-:Y:S01]  /*9c80*/  F2FP.BF16.F32.PACK_AB R197, R153, R197 ;  /* 0x000000c599c5723e */ /* 0x000fe200000010ff */
[----:B------:R2:W-:Y:S02]  /*9c90*/  @!P1 SYNCS.ARRIVE.TRANS64.RED.A1T0 RZ, [R158+URZ], RZ ;  /* 0x000000ff9eff99a7 */ /* 0x0005e4000810043f */
[----:B------:R-:W-:Y:S01]  /*9ca0*/  FADD.FTZ R15, R194, R14 ;  /* 0x0000000ec20f7221 */ /* 0x000fe20000010000 */
[----:B------:R-:W3:Y:S01]  /*9cb0*/  MUFU.EX2 R193, R193 ;  /* 0x000000c100c17308 */ /* 0x000ee20000000800 */
[----:B-1----:R-:W-:Y:S01]  /*9cc0*/  FADD.FTZ R162, R199, R162 ;  /* 0x000000a2c7a27221 */ /* 0x002fe20000010000 */
[C---:B------:R-:W-:Y:S01]  /*9cd0*/  F2FP.BF16.F32.PACK_AB R194, R157.reuse, R194 ;  /* 0x000000c29dc2723e */ /* 0x040fe200000010ff */
[----:B------:R-:W-:Y:S01]  /*9ce0*/  FADD.FTZ R15, R157, R15 ;  /* 0x0000000f9d0f7221 */ /* 0x000fe20000010000 */
[--C-:B--2---:R-:W-:Y:S01]  /*9cf0*/  FFMA.FTZ R158, R167, UR6, -R164.reuse ;  /* 0x00000006a79e7c23 */ /* 0x104fe200080108a4 */
[----:B------:R-:W-:-:S02]  /*9d00*/  FFMA.FTZ R164, R182, UR6, -R164 ;  /* 0x00000006b6a47c23 */ /* 0x000fc400080108a4 */
[----:B------:R-:W-:Y:S01]  /*9d10*/  FADD.FTZ R15, R188, R15 ;  /* 0x0000000fbc0f7221 */ /* 0x000fe20000010000 */
[----:B------:R-:W1:Y:S01]  /*9d20*/  MUFU.EX2 R154, R163 ;  /* 0x000000a3009a7308 */ /* 0x000e620000000800 */
[C---:B0-----:R-:W-:Y:S01]  /*9d30*/  FADD.FTZ R162, R155.reuse, R162 ;  /* 0x000000a29ba27221 */ /* 0x041fe20000010000 */
[----:B------:R-:W-:Y:S01]  /*9d40*/  F2FP.BF16.F32.PACK_AB R199, R155, R199 ;  /* 0x000000c79bc7723e */ /* 0x000fe200000010ff */
[C---:B------:R-:W-:Y:S01]  /*9d50*/  FADD.FTZ R15, R159.reuse, R15 ;  /* 0x0000000f9f0f7221 */ /* 0x040fe20000010000 */
[----:B------:R-:W-:-:S03]  /*9d60*/  F2FP.BF16.F32.PACK_AB R188, R159, R188 ;  /* 0x000000bc9fbc723e */ /* 0x000fc600000010ff */
[----:B------:R-:W-:Y:S01]  /*9d70*/  FADD.FTZ R15, R190, R15 ;  /* 0x0000000fbe0f7221 */ /* 0x000fe20000010000 */
[----:B------:R-:W0:Y:S01]  /*9d80*/  MUFU.EX2 R195, R195 ;  /* 0x000000c300c37308 */ /* 0x000e220000000800 */
[----:B---3--:R-:W-:Y:S01]  /*9d90*/  FADD.FTZ R162, R193, R162 ;  /* 0x000000a2c1a27221 */ /* 0x008fe20000010000 */
[C---:B------:R-:W-:Y:S01]  /*9da0*/  F2FP.BF16.F32.PACK_AB R190, R160.reuse, R190 ;  /* 0x000000bea0be723e */ /* 0x040fe200000010ff */
[----:B------:R-:W-:-:S04]  /*9db0*/  FADD.FTZ R15, R160, R15 ;  /* 0x0000000fa00f7221 */ /* 0x000fc80000010000 */
[----:B------:R-:W-:Y:S01]  /*9dc0*/  FADD.FTZ R15, R184, R15 ;  /* 0x0000000fb80f7221 */ /* 0x000fe20000010000 */
[----:B------:R-:W2:Y:S01]  /*9dd0*/  MUFU.EX2 R158, R158 ;  /* 0x0000009e009e7308 */ /* 0x000ea20000000800 */
[C---:B-1----:R-:W-:Y:S01]  /*9de0*/  FADD.FTZ R162, R154.reuse, R162 ;  /* 0x000000a29aa27221 */ /* 0x042fe20000010000 */
[----:B------:R-:W-:Y:S01]  /*9df0*/  F2FP.BF16.F32.PACK_AB R193, R154, R193 ;  /* 0x000000c19ac1723e */ /* 0x000fe200000010ff */
[C---:B------:R-:W-:Y:S01]  /*9e00*/  FADD.FTZ R15, R161.reuse, R15 ;  /* 0x0000000fa10f7221 */ /* 0x040fe20000010000 */
[----:B------:R-:W-:-:S03]  /*9e10*/  F2FP.BF16.F32.PACK_AB R184, R161, R184 ;  /* 0x000000b8a1b8723e */ /* 0x000fc600000010ff */
[----:B------:R-:W-:Y:S01]  /*9e20*/  FADD.FTZ R154, R186, R15 ;  /* 0x0000000fba9a7221 */ /* 0x000fe20000010000 */
[----:B------:R-:W1:Y:S01]  /*9e30*/  MUFU.EX2 R170, R170 ;  /* 0x000000aa00aa7308 */ /* 0x000e620000000800 */
[----:B0-----:R-:W-:Y:S01]  /*9e40*/  FADD.FTZ R14, R195, R162 ;  /* 0x000000a2c30e7221 */ /* 0x001fe20000010000 */
[C---:B------:R-:W-:Y:S01]  /*9e50*/  F2FP.BF16.F32.PACK_AB R186, R21.reuse, R186 ;  /* 0x000000ba15ba723e */ /* 0x040fe200000010ff */
[----:B------:R-:W-:Y:S01]  /*9e60*/  FADD.FTZ R15, R21, R154 ;  /* 0x0000009a150f7221 */ /* 0x000fe20000010000 */
[----:B------:R-:W-:-:S04]  /*9e70*/  IMAD.MOV.U32 R21, RZ, RZ, R3 ;  /* 0x000000ffff157224 */ /* 0x000fc800078e0003 */
[----:B------:R-:W0:Y:S01]  /*9e80*/  MUFU.EX2 R171, R171 ;  /* 0x000000ab00ab7308 */ /* 0x000e220000000800 */
[C---:B--2---:R-:W-:Y:S01]  /*9e90*/  FADD.FTZ R14, R158.reuse, R14 ;  /* 0x0000000e9e0e7221 */ /* 0x044fe20000010000 */
[----:B------:R-:W-:-:S06]  /*9ea0*/  F2FP.BF16.F32.PACK_AB R195, R158, R195 ;  /* 0x000000c39ec3723e */ /* 0x000fcc00000010ff */
        /* <DEDUP_REMOVED lines=14> */
[----:B------:R-:W-:-:S03]  /*9f90*/  F2FP.BF16.F32.PACK_AB R185, R179, R178 ;  /* 0x000000b2b3b9723e */ /* 0x000fc600000010ff */
[----:B-1----:R-:W-:-:S04]  /*9fa0*/  FADD.FTZ R153, R181, R14 ;  /* 0x0000000eb5997221 */ /* 0x002fc80000010000 */
[C---:B0-----:R-:W-:Y:S01]  /*9fb0*/  FADD.FTZ R14, R164.reuse, R153 ;  /* 0x00000099a40e7221 */ /* 0x041fe20000010000 */
[----:B------:R-:W-:Y:S01]  /*9fc0*/  F2FP.BF16.F32.PACK_AB R187, R164, R181 ;  /* 0x000000b5a4bb723e */ /* 0x000fe200000010ff */
[----:B------:R-:W-:Y:S06]  /*9fd0*/  @P2 BRA `(.L_x_1259) ;  /* 0xffffffdc00e42947 */ /* 0x000fec000383ffff */
.L_x_1250:
[----:B------:R-:W-:-:S13]  /*9fe0*/  R2UR UR4, R19 ;  /* 0x00000000130472ca */ /* 0x000fda00000e0000 */
[----:B------:R-:W-:-:S13]  /*9ff0*/  ISETP.GE.AND P2, PT, R20, UR4, PT ;  /* 0x0000000414007c0c */ /* 0x000fda000bf46270 */
[----:B------:R-:W-:Y:S05]  /*a000*/  @!P2 BRA `(.L_x_1260) ;  /* 0x0000002800e0a947 */ /* 0x000fea0003800000 */
[----:B------:R-:W-:Y:S01]  /*a010*/  IMAD.MOV.U32 R21, RZ, RZ, R2 ;  /* 0x000000ffff157224 */ /* 0x000fe200078e0002 */
[----:B------:R-:W-:Y:S01]  /*a020*/  UMOV UR7, UR38 ;  /* 0x0000002600077c82 */ /* 0x000fe20008000000 */
[----:B------:R-:W-:Y:S01]  /*a030*/  IMAD.MOV.U32 R236, RZ, RZ, R3 ;  /* 0x000000ffffec7224 */ /* 0x000fe200078e0003 */
[----:B------:R-:W-:Y:S01]  /*a040*/  UMOV UR4, UR36 ;  /* 0x0000002400047c82 */ /* 0x000fe20008000000 */
[----:B------:R-:W-:Y:S01]  /*a050*/  ULDC UR54, c[0x0][0x9e4] ;  /* 0x0002790000367ab9 */ /* 0x000fe20000000800 */
[----:B------:R-:W-:-:S05]  /*a060*/  ULDC UR5, c[0x0][0x9d8] ;  /* 0x0002760000057ab9 */ /* 0x000fca0000000800 */
.L_x_1277:
[----:B------:R-:W-:-:S04]  /*a070*/  UIADD3 UR36, UR4, 0x1, URZ ;  /* 0x0000000104247890 */ /* 0x000fc8000fffe03f */
[----:B------:R-:W-:-:S04]  /*a080*/  UISETP.NE.AND UP1, UPT, UR36, 0x2, UPT ;  /* 0x000000022400788c */ /* 0x000fc8000bf25270 */
[----:B------:R-:W-:Y:S02]  /*a090*/  USEL UR38, URZ, 0x1, UP1 ;  /* 0x000000013f267887 */ /* 0x000fe40008800000 */
[----:B------:R-:W-:Y:S02]  /*a0a0*/  USEL UR36, UR36, URZ, UP1 ;  /* 0x0000003f24247287 */ /* 0x000fe40008800000 */
[----:B------:R-:W-:Y:S01]  /*a0b0*/  ULOP3.LUT UR38, UR7, UR38, URZ, 0x3c, !UPT ;  /* 0x0000002607267292 */ /* 0x000fe2000f8e3c3f */
[----:B------:R-:W-:Y:S11]  /*a0c0*/  @!P0 BRA `(.L_x_1261) ;  /* 0x0000000000048947 */ /* 0x000ff60003800000 */
[----:B------:R-:W-:Y:S01]  /*a0d0*/  BPT.TRAP 0x1 ;  /* 0x000000040000795c */ /* 0x000fe20000300000 */
.L_x_1261:
[----:B------:R-:W-:Y:S01]  /*a0e0*/  ULEA UR6, UR36, UR37, 0x3 ;  /* 0x0000002524067291 */ /* 0x000fe2000f8e183f */
[----:B------:R-:W-:-:S05]  /*a0f0*/  IMAD.U32 R2, RZ, RZ, UR38 ;  /* 0x00000026ff027e24 */ /* 0x000fca000f8e00ff */
[----:B------:R-:W-:-:S04]  /*a100*/  SHF.L.U32 R2, R2, 0x1f, RZ ;  /* 0x0000001f02027819 */ /* 0x000fc800000006ff */
[----:B------:R0:W1:Y:S01]  /*a110*/  SYNCS.PHASECHK.TRANS64.TRYWAIT P2, [UR6+0x30830], R2 ;  /* 0x03083002ff0075a7 */ /* 0x0000620008040146 */
[----:B------:R-:W-:Y:S05]  /*a120*/  @!P0 BRA `(.L_x_1262) ;  /* 0x0000000000048947 */ /* 0x000fea0003800000 */
[----:B------:R-:W-:Y:S01]  /*a130*/  BPT.TRAP 0x1 ;  /* 0x000000040000795c */ /* 0x000fe20000300000 */
.L_x_1262:
[-C--:B------:R-:W-:Y:S01]  /*a140*/  FMUL.FTZ R24, R24, R152.reuse ;  /* 0x0000009818187220 */ /* 0x080fe20000410000 */
[----:B------:R-:W-:Y:S01]  /*a150*/  FMUL.FTZ R25, R25, R152 ;  /* 0x0000009819197220 */ /* 0x000fe20000410000 */
[----:B-1----:R-:W-:Y:S06]  /*a160*/  @P2 BRA `(.L_x_1263) ;  /* 0x0000000000082947 */ /* 0x002fec0003800000 */
[----:B------:R-:W1:Y:S02]  /*a170*/  SYNCS.PHASECHK.TRANS64.TRYWAIT P2, [UR6+0x30830], R2 ;  /* 0x03083002ff0075a7 */ /* 0x000e640008040146 */
[----:B-1----:R-:W-:Y:S05]  /*a180*/  @!P2 BRA `(.L_x_1264) ;  /* 0x0000010c0034a947 */ /* 0x002fea0003800000 */
.L_x_1263:
        /* <DEDUP_REMOVED lines=224> */
.L_x_1265:
[----:B------:R-:W-:Y:S01]  /*af90*/  ULEA UR10, UR4, UR37, 0x3 ;  /* 0x00000025040a7291 */ /* 0x000fe2000f8e183f */
[----:B------:R-:W-:-:S05]  /*afa0*/  IMAD.U32 R0, RZ, RZ, UR7 ;  /* 0x00000007ff007e24 */ /* 0x000fca000f8e00ff */
[----:B------:R-:W-:-:S04]  /*afb0*/  SHF.L.U32 R0, R0, 0x1f, RZ ;  /* 0x0000001f00007819 */ /* 0x000fc800000006ff */
[----:B------:R2:W3:Y:S01]  /*afc0*/  SYNCS.PHASECHK.TRANS64.TRYWAIT P2, [UR10+0x30850], R0 ;  /* 0x03085000ff0075a7 */ /* 0x0004e2000804014a */
[----:B------:R-:W-:Y:S05]  /*afd0*/  @!P0 BRA `(.L_x_1266) ;  /* 0x0000000000048947 */ /* 0x000fea0003800000 */
[----:B------:R-:W-:Y:S01]  /*afe0*/  BPT.TRAP 0x1 ;  /* 0x000000040000795c */ /* 0x000fe20000300000 */
.L_x_1266:
[----:B---3--:R-:W-:Y:S05]  /*aff0*/  @P2 BRA `(.L_x_1267) ;  /* 0x0000000000082947 */ /* 0x008fea0003800000 */
[----:B------:R-:W3:Y:S02]  /*b000*/  SYNCS.PHASECHK.TRANS64.TRYWAIT P2, [UR10+0x30850], R0 ;  /* 0x03085000ff0075a7 */ /* 0x000ee4000804014a */
[----:B---3--:R-:W-:Y:S05]  /*b010*/  @!P2 BRA `(.L_x_1268) ;  /* 0x000000fc00a8a947 */ /* 0x008fea0003800000 */
.L_x_1267:
[----:B------:R-:W-:Y:S01]  /*b020*/  UIADD3 UR6, UR37, 0x400, URZ ;  /* 0x0000040025067890 */ /* 0x000fe2000fffe03f */
[----:B------:R-:W-:Y:S01]  /*b030*/  WARPGROUP.ARRIVE ;  /* 0x00000000000079c5 */ /* 0x000fe20000000000 */
[----:B------:R-:W-:Y:S01]  /*b040*/  UMOV UR7, 0x40000040 ;  /* 0x4000004000077882 */ /* 0x000fe20000000000 */
[----:B------:R-:W-:Y:S01]  /*b050*/  PLOP3.LUT P2, PT, PT, PT, UP0, 0x80, 0x0 ;  /* 0x000000000000781c */ /* 0x000fe20003f4f008 */
[----:B------:R-:W-:Y:S01]  /*b060*/  USHF.R.U32.HI UR6, URZ, 0x4, UR6 ;  /* 0x000000043f067899 */ /* 0x000fe20008011606 */
[----:B0-2---:R-:W-:Y:S01]  /*b070*/  FMUL.FTZ R0, R154, UR5 ;  /* 0x000000059a007c20 */ /* 0x005fe20008410000 */
[----:B------:R-:W-:Y:S01]  /*b080*/  FMUL.FTZ R154, R158, UR5 ;  /* 0x000000059e9a7c20 */ /* 0x000fe20008410000 */
        /* <DEDUP_REMOVED lines=20> */
[----:B------:R-:W-:Y:S01]  /*b1d0*/  FMUL.FTZ R172, R172, UR5 ;  /* 0x00000005acac7c20 */ /* 0x000fe20008410000 */
[----:B------:R-:W-:Y:S01]  /*b1e0*/  UMOV UR7, 0x40000040 ;  /* 0x4000004000077882 */ /* 0x000fe20000000000 */
[----:B------:R-:W-:Y:S01]  /*b1f0*/  FMUL.FTZ R173, R173, UR5 ;  /* 0x00000005adad7c20 */ /* 0x000fe20008410000 */
[----:B------:R-:W-:Y:S01]  /*b200*/  FMUL.FTZ R176, R176, UR5 ;  /* 0x00000005b0b07c20 */ /* 0x000fe20008410000 */
[----:B------:R-:W-:Y:S01]  /*b210*/  FMUL.FTZ R180, R180, UR5 ;  /* 0x00000005b4b47c20 */ /* 0x000fe20008410000 */
[----:B------:R-:W-:Y:S01]  /*b220*/  FMUL.FTZ R181, R181, UR5 ;  /* 0x00000005b5b57c20 */ /* 0x000fe20008410000 */
[----:B------:R-:W-:Y:S01]  /*b230*/  FMUL.FTZ R178, R183, UR5 ;  /* 0x00000005b7b27c20 */ /* 0x000fe20008410000 */
[----:B------:R-:W0:Y:S08]  /*b240*/  MUFU.TANH R153, R153 ;  /* 0x0000009900997308 */ /* 0x000e300000002400 */
        /* <DEDUP_REMOVED lines=34> */
[----:B------:R-:W-:-:S15]  /*b470*/  WARPGROUP.ARRIVE ;  /* 0x00000000000079c5 */ /* 0x000fde0000000000 */
[----:B------:R-:W-:-:S06]  /*b480*/  NOP ;  /* 0x0000000000007918 */ /* 0x000fcc0000000000 */
[----:B------:R-:W-:Y:S03]  /*b490*/  HGMMA.64x256x16.F32.BF16 R24, R184, gdesc[UR4].tnspB, R24, gsb0 ;  /* 0x43e00004b8187df0 */ /* 0x000fe60008001818 */
[----:B------:R-:W-:Y:S02]  /*b4a0*/  WARPGROUP.DEPBAR.LE gsb0, 0x0 ;  /* 0x00008000000079c5 */ /* 0x000fe40000010000 */
[----:B------:R-:W-:Y:S02]  /*b4b0*/  VIADD R186, R18, UR61 ;  /* 0x0000003d12ba7c36 */ /* 0x000fe40008000000 */
[----:B------:R-:W-:Y:S01]  /*b4c0*/  FMUL.FTZ R184, R152, UR5 ;  /* 0x0000000598b87c20 */ /* 0x000fe20008410000 */
[----:B------:R-:W-:Y:S01]  /*b4d0*/  FMUL.FTZ R152, R155, UR5 ;  /* 0x000000059b987c20 */ /* 0x000fe20008410000 */
[----:B------:R-:W-:Y:S01]  /*b4e0*/  FMUL.FTZ R155, R159, UR5 ;  /* 0x000000059f9b7c20 */ /* 0x000fe20008410000 */
[----:B-1----:R-:W-:Y:S01]  /*b4f0*/  @P2 IMAD.HI.U32 R2, R186, UR4, RZ ;  /* 0x00000004ba022c27 */ /* 0x002fe2000f8e00ff */
[----:B------:R-:W-:-:S03]  /*b500*/  @UP0 ULDC UR4, c[0x0][0x450] ;  /* 0x0001140000040ab9 */ /* 0x000fc60000000800 */
[----:B------:R-:W-:Y:S01]  /*b510*/  FMUL.FTZ R159, R163, UR5 ;  /* 0x00000005a39f7c20 */ /* 0x000fe20008410000 */
[----:B------:R-:W-:Y:S01]  /*b520*/  FMUL.FTZ R163, R167, UR5 ;  /* 0x00000005a7a37c20 */ /* 0x000fe20008410000 */
[----:B------:R-:W-:Y:S01]  /*b530*/  FMUL.FTZ R167, R171, UR5 ;  /* 0x00000005aba77c20 */ /* 0x000fe20008410000 */
[----:B------:R-:W-:Y:S01]  /*b540*/  @P2 SHF.R.U32.HI R186, RZ, UR4, R2 ;  /* 0x00000004ffba2c19 */ /* 0x000fe20008011602 */
[----:B------:R-:W-:Y:S02]  /*b550*/  IMAD.U32 R2, RZ, RZ, UR36 ;  /* 0x00000024ff027e24 */ /* 0x000fe4000f8e00ff */
[----:B------:R-:W-:Y:S01]  /*b560*/  FMUL.FTZ R171, R175, UR5 ;  /* 0x00000005afab7c20 */ /* 0x000fe20008410000 */
[----:B------:R-:W-:Y:S01]  /*b570*/  FMUL.FTZ R175, R179, UR5 ;  /* 0x00000005b3af7c20 */ /* 0x000fe20008410000 */
[----:B------:R-:W-:Y:S01]  /*b580*/  FMUL.FTZ R185, R177, UR5 ;  /* 0x00000005b1b97c20 */ /* 0x000fe20008410000 */
[----:B------:R-:W1:Y:S01]  /*b590*/  SHFL.IDX PT, R189, R186, RZ, 0x1c1f ;  /* 0x001c1fffbabd7589 */ /* 0x000e6200000e0000 */
[----:B------:R-:W-:Y:S01]  /*b5a0*/  @!P1 LEA R2, R2, UR37, 0x3 ;  /* 0x0000002502029c11 */ /* 0x000fe2000f8e18ff */
[----:B------:R-:W-:-:S02]  /*b5b0*/  IMAD.SHL.U32 R179, R20, 0x40, RZ ;  /* 0x0000004014b37824 */ /* 0x000fc400078e00ff */
[----:B------:R-:W-:Y:S01]  /*b5c0*/  FMUL.FTZ R177, R182, UR5 ;  /* 0x00000005b6b17c20 */ /* 0x000fe20008410000 */
[----:B------:R-:W-:Y:S01]  /*b5d0*/  IMAD.U32 R187, RZ, RZ, UR39 ;  /* 0x00000027ffbb7e24 */ /* 0x000fe2000f8e00ff */
[----:B------:R-:W0:Y:S01]  /*b5e0*/  MUFU.TANH R184, R184 ;  /* 0x000000b800b87308 */ /* 0x000e220000002400 */
[----:B------:R-:W-:Y:S01]  /*b5f0*/  @!P1 VIADD R2, R2, 0x30840 ;  /* 0x0003084002029836 */ /* 0x000fe20000000000 */
[----:B------:R-:W-:-:S04]  /*b600*/  ULDC UR4, c[0x0][0x9e0] ;  /* 0x0002780000047ab9 */ /* 0x000fc80000000800 */
[----:B------:R-:W-:Y:S02]  /*b610*/  @!P1 PRMT R2, RZ, 0x654, R2 ;  /* 0x00000654ff029816 */ /* 0x000fe40000000002 */
[----:B------:R-:W0:Y:S02]  /*b620*/  MUFU.TANH R152, R152 ;  /* 0x0000009800987308 */ /* 0x000e240000002400 */
[----:B------:R5:W-:Y:S06]  /*b630*/  @!P1 SYNCS.ARRIVE.TRANS64.RED.A1T0 RZ, [R2+URZ], RZ ;  /* 0x000000ff02ff99a7 */ /* 0x000bec000810043f */
[----:B------:R-:W0:Y:S01]  /*b640*/  MUFU.TANH R155, R155 ;  /* 0x0000009b009b7308 */ /* 0x000e220000002400 */
[----:B-----5:R-:W-:-:S04]  /*b650*/  IADD3 R2, -R16, 0x1, -R179 ;  /* 0x0000000110027810 */ /* 0x020fc80007ffe9b3 */
[----:B------:R-:W-:-:S03]  /*b660*/  IADD3 R187, -R187, UR60, R2 ;  /* 0x0000003cbbbb7c10 */ /* 0x000fc6000fffe102 */
[----:B------:R-:W0:Y:S02]  /*b670*/  MUFU.TANH R159, R159 ;  /* 0x0000009f009f7308 */ /* 0x000e240000002400 */
[C---:B------:R-:W-:Y:S02]  /*b680*/  VIADD R188, R187.reuse, UR4 ;  /* 0x00000004bbbc7c36 */ /* 0x040fe40008000000 */
[----:B------:R-:W-:Y:S02]  /*b690*/  VIADD R187, R187, UR58 ;  /* 0x0000003abbbb7c36 */ /* 0x000fe40008000000 */
[--C-:B-1----:R-:W-:Y:S02]  /*b6a0*/  IMAD.IADD R183, R188, 0x1, R189.reuse ;  /* 0x00000001bcb77824 */ /* 0x102fe400078e02bd */
[----:B------:R-:W1:Y:S01]  /*b6b0*/  MUFU.TANH R163, R163 ;  /* 0x000000a300a37308 */ /* 0x000e620000002400 */
[----:B------:R-:W-:-:S07]  /*b6c0*/  IMAD.IADD R182, R187, 0x1, R189 ;  /* 0x00000001bbb67824 */ /* 0x000fce00078e02bd */
[----:B------:R-:W0:Y:S08]  /*b6d0*/  MUFU.TANH R167, R167 ;  /* 0x000000a700a77308 */ /* 0x000e300000002400 */
[----:B------:R-:W0:Y:S08]  /*b6e0*/  MUFU.TANH R171, R171 ;  /* 0x000000ab00ab7308 */ /* 0x000e300000002400 */
[----:B------:R-:W0:Y:S08]  /*b6f0*/  MUFU.TANH R185, R185 ;  /* 0x000000b900b97308 */ /* 0x000e300000002400 */
[----:B------:R-:W0:Y:S08]  /*b700*/  MUFU.TANH R175, R175 ;  /* 0x000000af00af7308 */ /* 0x000e300000002400 */
[----:B------:R-:W0:Y:S01]  /*b710*/  MUFU.TANH R177, R177 ;  /* 0x000000b100b17308 */ /* 0x000e220000002400 */
[----:B-1234-:R-:W-:Y:S05]  /*b720*/  @!P5 BRA `(.L_x_1269) ;  /* 0x00000000005cd947 */ /* 0x01efea0003800000 */
        /* <DEDUP_REMOVED lines=8> */
[----:B------:R-:W1:Y:S02]  /*b7b0*/  @P2 LDC.64 R2, c[0x0][0x9e8] ;  /* 0x00027a00ff022b82 */ /* 0x000e640000000a00 */
[----:B-1----:R-:W-:-:S05]  /*b7c0*/  @P2 IMAD.HI.U32 R2, R189, R2, RZ ;  /* 0x00000002bd022227 */ /* 0x002fca00078e00ff */
[----:B------:R-:W-:-:S04]  /*b7d0*/  @P2 SHF.R.U32.HI R189, RZ, R3, R2 ;  /* 0x00000003ffbd2219 */ /* 0x000fc80000011602 */
[----:B------:R-:W-:Y:S01]  /*b7e0*/  LOP3.LUT R189, RZ, R189, RZ, 0x33, !PT ;  /* 0x000000bdffbd7212 */ /* 0x000fe200078e33ff */
[----:B------:R-:W-:Y:S06]  /*b7f0*/  BRA `(.L_x_1272) ;  /* 0x0000000000147947 */ /* 0x000fec0003800000 */
.L_x_1271:
[----:B------:R-:W-:-:S05]  /*b800*/  IMAD.U32 R190, RZ, RZ, UR54 ;  /* 0x00000036ffbe7e24 */ /* 0x000fca000f8e00ff */
[----:B------:R-:W-:-:S13]  /*b810*/  ISETP.NE.AND P2, PT, R190, 0x1, PT ;  /* 0x00000001be00780c */ /* 0x000fda0003f45270 */
[----:B------:R-:W1:Y:S02]  /*b820*/  @P2 LDC.64 R2, c[0x0][0x9e8] ;  /* 0x00027a00ff022b82 */ /* 0x000e640000000a00 */
[----:B-1----:R-:W-:-:S05]  /*b830*/  @P2 IMAD.HI.U32 R2, R189, R2, RZ ;  /* 0x00000002bd022227 */ /* 0x002fca00078e00ff */
[----:B------:R-:W-:-:S07]  /*b840*/  @P2 SHF.R.U32.HI R189, RZ, R3, R2 ;  /* 0x00000003ffbd2219 */ /* 0x000fce0000011602 */
.L_x_1272:
[----:B------:R-:W-:Y:S05]  /*b850*/  BSYNC B0 ;  /* 0x0000000000007941 */ /* 0x000fea0003800000 */
.L_x_1270:
[----:B------:R-:W-:-:S04]  /*b860*/  IMAD R189, R189, R190, -R179 ;  /* 0x000000bebdbd7224 */ /* 0x000fc800078e0ab3 */
[----:B------:R-:W-:-:S05]  /*b870*/  IMAD.IADD R189, R189, 0x1, -R16 ;  /* 0x00000001bdbd7824 */ /* 0x000fca00078e0a10 */
[----:B------:R-:W-:Y:S02]  /*b880*/  VIADDMNMX R183, R189, R190, R183, PT ;  /* 0x000000bebdb77246 */ /* 0x000fe400038001b7 */
[----:B------:R-:W-:-:S07]  /*b890*/  VIMNMX R182, R182, R189, !PT ;  /* 0x000000bdb6b67248 */ /* 0x000fce0007fe0100 */
.L_x_1269:
[----:B------:R-:W-:Y:S01]  /*b8a0*/  ISETP.GT.AND P2, PT, R20, -0x1, PT ;  /* 0xffffffff1400780c */ /* 0x000fe20003f44270 */
[----:B------:R-:W1:Y:S03]  /*b8b0*/  SHFL.IDX PT, R186, R186, 0x1, 0x1c1f ;  /* 0x003c1f00baba7f89 */ /* 0x000e6600000e0000 */
[C---:B------:R-:W-:Y:S02]  /*b8c0*/  ISETP.GT.AND P3, PT, R182.reuse, RZ, P2 ;  /* 0x000000ffb600720c */ /* 0x040fe40001764270 */
[C---:B------:R-:W-:Y:S02]  /*b8d0*/  ISETP.GT.AND P6, PT, R182.reuse, 0x1, P2 ;  /* 0x00000001b600780c */ /* 0x040fe400017c4270 */
[----:B------:R-:W-:Y:S02]  /*b8e0*/  ISETP.LT.OR P4, PT, R183, 0x1, P3 ;  /* 0x00000001b700780c */ /* 0x000fe40001f81670 */
[----:B------:R-:W-:-:S02]  /*b8f0*/  ISETP.GT.AND P3, PT, R182, 0x8, P2 ;  /* 0x00000008b600780c */ /* 0x000fc40001764270 */
[----:B0-----:R-:W-:Y:S02]  /*b900*/  FSEL R184, R184, -INF , !P4 ;  /* 0xff800000b8b87808 */ /* 0x001fe40006000000 */
[----:B------:R-:W-:Y:S02]  /*b910*/  ISETP.GT.AND P4, PT, R182, 0x9, P2 ;  /* 0x00000009b600780c */ /* 0x000fe40001784270 */
[C---:B------:R-:W-:Y:S02]  /*b920*/  ISETP.LT.OR P6, PT, R183.reuse, 0x2, P6 ;  /* 0x00000002b700780c */ /* 0x040fe400037c1670 */
[C---:B------:R-:W-:Y:S02]  /*b930*/  ISETP.LT.OR P3, PT, R183.reuse, 0x9, P3 ;  /* 0x00000009b700780c */ /* 0x040fe40001f61670 */
[----:B------:R-:W-:Y:S02]  /*b940*/  ISETP.LT.OR P4, PT, R183, 0xa, P4 ;  /* 0x0000000ab700780c */ /* 0x000fe40002781670 */
[----:B------:R-:W-:-:S02]  /*b950*/  FSEL R153, R153, -INF , !P6 ;  /* 0xff80000099997808 */ /* 0x000fc40007000000 */
[----:B------:R-:W-:Y:S01]  /*b960*/  FSEL R156, R156, -INF , !P3 ;  /* 0xff8000009c9c7808 */ /* 0x000fe20005800000 */
[--C-:B-1----:R-:W-:Y:S01]  /*b970*/  IMAD.IADD R188, R188, 0x1, R186.reuse ;  /* 0x00000001bcbc7824 */ /* 0x102fe200078e02ba */
[----:B------:R-:W-:Y:S01]  /*b980*/  FSEL R157, R157, -INF , !P4 ;  /* 0xff8000009d9d7808 */ /* 0x000fe20006000000 */
[----:B------:R-:W-:Y:S01]  /*b990*/  IMAD.IADD R187, R187, 0x1, R186 ;  /* 0x00000001bbbb7824 */ /* 0x000fe200078e02ba */
        /* <DEDUP_REMOVED lines=35> */
[----:B------:R-:W-:Y:S01]  /*bbd0*/  FSEL R181, R181, -INF , !P4 ;  /* 0xff800000b5b57808 */ /* 0x000fe20006000000 */
[----:B------:R-:W-:Y:S06]  /*bbe0*/  @!P5 BRA `(.L_x_1273) ;  /* 0x00000000005cd947 */ /* 0x000fec0003800000 */
        /* <DEDUP_REMOVED lines=13> */
.L_x_1275:
[----:B------:R-:W-:-:S05]  /*bcc0*/  IMAD.U32 R182, RZ, RZ, UR54 ;  /* 0x00000036ffb67e24 */ /* 0x000fca000f8e00ff */
[----:B------:R-:W-:-:S13]  /*bcd0*/  ISETP.NE.AND P3, PT, R182, 0x1, PT ;  /* 0x00000001b600780c */ /* 0x000fda0003f65270 */
[----:B------:R-:W0:Y:S02]  /*bce0*/  @P3 LDC.64 R2, c[0x0][0x9e8] ;  /* 0x00027a00ff023b82 */ /* 0x000e240000000a00 */
[----:B0-----:R-:W-:-:S05]  /*bcf0*/  @P3 IMAD.HI.U32 R2, R186, R2, RZ ;  /* 0x00000002ba023227 */ /* 0x001fca00078e00ff */
[----:B------:R-:W-:-:S07]  /*bd00*/  @P3 SHF.R.U32.HI R186, RZ, R3, R2 ;  /* 0x00000003ffba3219 */ /* 0x000fce0000011602 */
.L_x_1276:
[----:B------:R-:W-:Y:S05]  /*bd10*/  BSYNC B0 ;  /* 0x0000000000007941 */ /* 0x000fea0003800000 */
.L_x_1274:
[----:B------:R-:W-:-:S04]  /*bd20*/  IMAD R179, R186, R182, -R179 ;  /* 0x000000b6bab37224 */ /* 0x000fc800078e0ab3 */
[----:B------:R-:W-:-:S05]  /*bd30*/  IMAD.IADD R179, R179, 0x1, -R16 ;  /* 0x00000001b3b37824 */ /* 0x000fca00078e0a10 */
[----:B------:R-:W-:Y:S02]  /*bd40*/  VIADDMNMX R188, R179, R182, R188, PT ;  /* 0x000000b6b3bc7246 */ /* 0x000fe400038001bc */
[----:B------:R-:W-:-:S07]  /*bd50*/  VIMNMX R187, R187, R179, !PT ;  /* 0x000000b3bbbb7248 */ /* 0x000fce0007fe0100 */
.L_x_1273:
[----:B------:R-:W-:Y:S01]  /*bd60*/  ISETP.GT.AND P6, PT, R187, 0x9, P2 ;  /* 0x00000009bb00780c */ /* 0x000fe200017c4270 */
[----:B------:R-:W-:Y:S01]  /*bd70*/  ULDC UR6, c[0x0][0x988] ;  /* 0x0002620000067ab9 */ /* 0x000fe20000000800 */
[----:B------:R-:W-:Y:S01]  /*bd80*/  FMNMX.FTZ R2, R184, R236, !PT ;  /* 0x000000ecb8027209 */ /* 0x000fe20007810000 */
[----:B------:R-:W-:Y:S01]  /*bd90*/  UMOV UR7, UR38 ;  /* 0x0000002600077c82 */ /* 0x000fe20008000000 */
[----:B------:R-:W-:Y:S02]  /*bda0*/  ISETP.LT.OR P6, PT, R188, 0xa, P6 ;  /* 0x0000000abc00780c */ /* 0x000fe400037c1670 */
[----:B------:R-:W-:Y:S02]  /*bdb0*/  FMNMX.FTZ R2, R153, R2, !PT ;  /* 0x0000000299027209 */ /* 0x000fe40007810000 */
[----:B------:R-:W-:Y:S02]  /*bdc0*/  FSEL R155, R155, -INF , !P6 ;  /* 0xff8000009b9b7808 */ /* 0x000fe40007000000 */
[----:B------:R-:W-:-:S02]  /*bdd0*/  ISETP.GT.AND P6, PT, R187, 0x18, P2 ;  /* 0x00000018bb00780c */ /* 0x000fc400017c4270 */
[----:B------:R-:W-:Y:S02]  /*bde0*/  FMNMX.FTZ R2, R156, R2, !PT ;  /* 0x000000029c027209 */ /* 0x000fe40007810000 */
[----:B------:R-:W-:Y:S02]  /*bdf0*/  ISETP.LT.OR P6, PT, R188, 0x19, P6 ;  /* 0x00000019bc00780c */ /* 0x000fe400037c1670 */
[C---:B------:R-:W-:Y:S02]  /*be00*/  ISETP.GT.AND P4, PT, R187.reuse, 0x1, P2 ;  /* 0x00000001bb00780c */ /* 0x040fe40001784270 */
[----:B------:R-:W-:Y:S02]  /*be10*/  FSEL R162, R162, -INF , !P6 ;  /* 0xff800000a2a27808 */ /* 0x000fe40007000000 */
[----:B------:R-:W-:Y:S02]  /*be20*/  ISETP.GT.AND P6, PT, R187, 0x21, P2 ;  /* 0x00000021bb00780c */ /* 0x000fe400017c4270 */
[----:B------:R-:W-:-:S02]  /*be30*/  FMNMX.FTZ R2, R157, R2, !PT ;  /* 0x000000029d027209 */ /* 0x000fc40007810000 */
[C---:B------:R-:W-:Y:S02]  /*be40*/  ISETP.LT.OR P6, PT, R188.reuse, 0x22, P6 ;  /* 0x00000022bc00780c */ /* 0x040fe400037c1670 */
[C---:B------:R-:W-:Y:S02]  /*be50*/  ISETP.LT.OR P4, PT, R188.reuse, 0x2, P4 ;  /* 0x00000002bc00780c */ /* 0x040fe40002781670 */
[----:B------:R-:W-:Y:S02]  /*be60*/  FSEL R167, R167, -INF , !P6 ;  /* 0xff800000a7a77808 */ /* 0x000fe40007000000 */
[C---:B------:R-:W-:Y:S02]  /*be70*/  ISETP.GT.AND P6, PT, R187.reuse, RZ, P2 ;  /* 0x000000ffbb00720c */ /* 0x040fe400017c4270 */
[----:B------:R-:W-:Y:S02]  /*be80*/  ISETP.GT.AND P3, PT, R187, 0x8, P2 ;  /* 0x00000008bb00780c */ /* 0x000fe40001764270 */
[----:B------:R-:W-:-:S02]  /*be90*/  ISETP.LT.OR P6, PT, R188, 0x1, P6 ;  /* 0x00000001bc00780c */ /* 0x000fc400037c1670 */
[----:B------:R-:W-:Y:S02]  /*bea0*/  FMNMX.FTZ R2, R160, R2, !PT ;  /* 0x00000002a0027209 */ /* 0x000fe40007810000 */
[----:B------:R-:W-:Y:S02]  /*beb0*/  FSEL R0, R0, -INF , !P6 ;  /* 0xff80000000007808 */ /* 0x000fe40007000000 */
[----:B------:R-:W-:Y:S02]  /*bec0*/  FSEL R179, R152, -INF , !P4 ;  /* 0xff80000098b37808 */ /* 0x000fe40006000000 */
[----:B------:R-:W-:Y:S02]  /*bed0*/  ISETP.LT.OR P3, PT, R188, 0x9, P3 ;  /* 0x00000009bc00780c */ /* 0x000fe40001f61670 */
[----:B------:R-:W-:Y:S02]  /*bee0*/  FMNMX.FTZ R152, R0, R21, !PT ;  /* 0x0000001500987209 */ /* 0x000fe40007810000 */
[----:B------:R-:W-:-:S02]  /*bef0*/  FMNMX.FTZ R2, R161, R2, !PT ;  /* 0x00000002a1027209 */ /* 0x000fc40007810000 */
[----:B------:R-:W-:Y:S02]  /*bf00*/  ISETP.GT.AND P4, PT, R187, 0x10, P2 ;  /* 0x00000010bb00780c */ /* 0x000fe40001784270 */
[----:B------:R-:W-:Y:S02]  /*bf10*/  FSEL R154, R154, -INF , !P3 ;  /* 0xff8000009a9a7808 */ /* 0x000fe40005800000 */
[----:B------:R-:W-:Y:S02]  /*bf20*/  FMNMX.FTZ R152, R179, R152, !PT ;  /* 0x00000098b3987209 */ /* 0x000fe40007810000 */
[----:B------:R-:W-:Y:S02]  /*bf30*/  FMNMX.FTZ R2, R164, R2, !PT ;  /* 0x00000002a4027209 */ /* 0x000fe40007810000 */
[----:B------:R-:W-:Y:S02]  /*bf40*/  ISETP.GT.AND P3, PT, R187, 0x11, P2 ;  /* 0x00000011bb00780c */ /* 0x000fe40001764270 */
[----:B------:R-:W-:-:S02]  /*bf50*/  ISETP.LT.OR P4, PT, R188, 0x11, P4 ;  /* 0x00000011bc00780c */ /* 0x000fc40002781670 */
[----:B------:R-:W-:Y:S02]  /*bf60*/  FMNMX.FTZ R152, R154, R152, !PT ;  /* 0x000000989a987209 */ /* 0x000fe40007810000 */
[----:B------:R-:W-:Y:S02]  /*bf70*/  FMNMX.FTZ R2, R165, R2, !PT ;  /* 0x00000002a5027209 */ /* 0x000fe40007810000 */
[----:B------:R-:W-:Y:S02]  /*bf80*/  ISETP.LT.OR P3, PT, R188, 0x12, P3 ;  /* 0x00000012bc00780c */ /* 0x000fe40001f61670 */
[----:B------:R-:W-:Y:S02]  /*bf90*/  FSEL R158, R158, -INF , !P4 ;  /* 0xff8000009e9e7808 */ /* 0x000fe40006000000 */
        /* <DEDUP_REMOVED lines=18> */
[----:B------:R-:W-:Y:S02]  /*c0c0*/  ISETP.LT.OR P4, PT, R188, 0x29, P4 ;  /* 0x00000029bc00780c */ /* 0x000fe40002781670 */
[----:B------:R-:W-:-:S02]  /*c0d0*/  ISETP.GT.AND P3, PT, R187, 0x29, P2 ;  /* 0x00000029bb00780c */ /* 0x000fc40001764270 */
[----:B------:R-:W-:Y:S02]  /*c0e0*/  FMNMX.FTZ R152, R166, R152, !PT ;  /* 0x00000098a6987209 */ /* 0x000fe40007810000 */
[----:B------:R-:W-:Y:S02]  /*c0f0*/  FMNMX.FTZ R2, R185, R2, !PT ;  /* 0x00000002b9027209 */ /* 0x000fe40007810000 */
[----:B------:R-:W-:Y:S02]  /*c100*/  FSEL R170, R170, -INF , !P4 ;  /* 0xff800000aaaa7808 */ /* 0x000fe40006000000 */
[----:B------:R-:W-:Y:S02]  /*c110*/  ISETP.LT.OR P3, PT, R188, 0x2a, P3 ;  /* 0x0000002abc00780c */ /* 0x000fe40001f61670 */
[----:B------:R-:W-:Y:S02]  /*c120*/  ISETP.GT.AND P4, PT, R187, 0x30, P2 ;  /* 0x00000030bb00780c */ /* 0x000fe40001784270 */
[----:B------:R-:W-:-:S02]  /*c130*/  FMNMX.FTZ R152, R167, R152, !PT ;  /* 0x00000098a7987209 */ /* 0x000fc40007810000 */
[----:B------:R-:W-:Y:S02]  /*c140*/  FMNMX.FTZ R2, R180, R2, !PT ;  /* 0x00000002b4027209 */ /* 0x000fe40007810000 */
[----:B------:R-:W-:Y:S02]  /*c150*/  FSEL R171, R171, -INF , !P3 ;  /* 0xff800000abab7808 */ /* 0x000fe40005800000 */
[----:B------:R-:W-:Y:S02]  /*c160*/  ISETP.GT.AND P6, PT, R187, 0x31, P2 ;  /* 0x00000031bb00780c */ /* 0x000fe400017c4270 */
[----:B------:R-:W-:Y:S02]  /*c170*/  ISETP.LT.OR P4, PT, R188, 0x31, P4 ;  /* 0x00000031bc00780c */ /* 0x000fe40002781670 */
[----:B------:R-:W-:Y:S02]  /*c180*/  FMNMX.FTZ R152, R170, R152, !PT ;  /* 0x00000098aa987209 */ /* 0x000fe40007810000 */
[----:B------:R-:W-:-:S02]  /*c190*/  FMNMX.FTZ R3, R181, R2, !PT ;  /* 0x00000002b5037209 */ /* 0x000fc40007810000 */
[----:B------:R-:W-:Y:S02]  /*c1a0*/  ISETP.GT.AND P3, PT, R187, 0x38, P2 ;  /* 0x00000038bb00780c */ /* 0x000fe40001764270 */
[----:B------:R-:W-:Y:S01]  /*c1b0*/  ISETP.LT.OR P6, PT, R188, 0x32, P6 ;  /* 0x00000032bc00780c */ /* 0x000fe200037c1670 */
[----:B------:R-:W0:Y:S01]  /*c1c0*/  SHFL.BFLY PT, R2, R3, 0x2, 0x1f ;  /* 0x0c401f0003027f89 */ /* 0x000e2200000e0000 */
[----:B------:R-:W-:Y:S02]  /*c1d0*/  FSEL R174, R174, -INF , !P4 ;  /* 0xff800000aeae7808 */ /* 0x000fe40006000000 */
[----:B------:R-:W-:Y:S02]  /*c1e0*/  FMNMX.FTZ R152, R171, R152, !PT ;  /* 0x00000098ab987209 */ /* 0x000fe40007810000 */
[----:B------:R-:W-:Y:S02]  /*c1f0*/  ISETP.GT.AND P2, PT, R187, 0x39, P2 ;  /* 0x00000039bb00780c */ /* 0x000fe40001744270 */
[----:B------:R-:W-:-:S02]  /*c200*/  ISETP.LT.OR P3, PT, R188, 0x39, P3 ;  /* 0x00000039bc00780c */ /* 0x000fc40001f61670 */
[----:B------:R-:W-:Y:S02]  /*c210*/  FSEL R175, R175, -INF , !P6 ;  /* 0xff800000afaf7808 */ /* 0x000fe40007000000 */
[----:B------:R-:W-:Y:S02]  /*c220*/  FMNMX.FTZ R152, R174, R152, !PT ;  /* 0x00000098ae987209 */ /* 0x000fe40007810000 */
[----:B------:R-:W-:Y:S02]  /*c230*/  ISETP.LT.OR P2, PT, R188, 0x3a, P2 ;  /* 0x0000003abc00780c */ /* 0x000fe40001741670 */
[----:B------:R-:W-:Y:S02]  /*c240*/  FSEL R177, R177, -INF , !P3 ;  /* 0xff800000b1b17808 */ /* 0x000fe40005800000 */
[----:B------:R-:W-:Y:S02]  /*c250*/  FMNMX.FTZ R152, R175, R152, !PT ;  /* 0x00000098af987209 */ /* 0x000fe40007810000 */
[----:B------:R-:W-:-:S02]  /*c260*/  FSEL R178, R178, -INF , !P2 ;  /* 0xff800000b2b27808 */ /* 0x000fc40005000000 */
[----:B------:R-:W-:Y:S02]  /*c270*/  FMNMX.FTZ R152, R177, R152, !PT ;  /* 0x00000098b1987209 */ /* 0x000fe40007810000 */
[----:B------:R-:W-:Y:S02]  /*c280*/  R2UR UR4, R19 ;  /* 0x00000000130472ca */ /* 0x000fe400000e0000 */
[----:B------:R-:W-:Y:S02]  /*c290*/  FMNMX.FTZ R152, R178, R152, !PT ;  /* 0x00000098b2987209 */ /* 0x000fe40007810000 */
[----:B0-----:R-:W-:-:S03]  /*c2a0*/  FMNMX.FTZ R3, R3, R2, !PT ;  /* 0x0000000203037209 */ /* 0x001fc60007810000 */
[----:B------:R-:W0:Y:S04]  /*c2b0*/  SHFL.BFLY PT, R182, R152, 0x2, 0x1f ;  /* 0x0c401f0098b67f89 */ /* 0x000e2800000e0000 */
[----:B------:R-:W1:Y:S01]  /*c2c0*/  SHFL.BFLY PT, R2, R3, 0x1, 0x1f ;  /* 0x0c201f0003027f89 */ /* 0x000e6200000e0000 */
[----:B0-----:R-:W-:Y:S02]  /*c2d0*/  FMNMX.FTZ R182, R152, R182, !PT ;  /* 0x000000b698b67209 */ /* 0x001fe40007810000 */
[----:B-1----:R-:W-:-:S03]  /*c2e0*/  FMNMX.FTZ R3, R3, R2, !PT ;  /* 0x0000000203037209 */ /* 0x002fc60007810000 */
[----:B------:R-:W0:Y:S01]  /*c2f0*/  SHFL.BFLY PT, R152, R182, 0x1, 0x1f ;  /* 0x0c201f00b6987f89 */ /* 0x000e2200000e0000 */
[C---:B------:R-:W-:Y:S01]  /*c300*/  FSETP.NEU.FTZ.AND P4, PT, R3.reuse, -INF , PT ;  /* 0xff8000000300780b */ /* 0x040fe20003f9d000 */
[----:B------:R-:W-:-:S05]  /*c310*/  FMUL.FTZ R2, R3, UR6 ;  /* 0x0000000603027c20 */ /* 0x000fca0008410000 */
[----:B------:R-:W-:-:S05]  /*c320*/  FSEL R2, R2, RZ, P4 ;  /* 0x000000ff02027208 */ /* 0x000fca0002000000 */
[--C-:B------:R-:W-:Y:S01]  /*c330*/  FFMA.FTZ R198, R156, UR6, -R2.reuse ;  /* 0x000000069cc67c23 */ /* 0x100fe20008010802 */
        /* <DEDUP_REMOVED lines=14> */
[----:B------:R-:W-:Y:S01]  /*c420*/  FFMA.FTZ R168, R181, UR6, -R2 ;  /* 0x00000006b5a87c23 */ /* 0x000fe20008010802 */
[----:B0-----:R-:W-:Y:S01]  /*c430*/  FMNMX.FTZ R2, R182, R152, !PT ;  /* 0x00000098b6027209 */ /* 0x001fe20007810000 */
[----:B------:R-:W-:Y:S01]  /*c440*/  MUFU.EX2 R196, R196 ;  /* 0x000000c400c47308 */ /* 0x000fe20000000800 */
[----:B------:R-:W-:-:S02]  /*c450*/  FSEL R152, R3, RZ, P4 ;  /* 0x000000ff03987208 */ /* 0x000fc40002000000 */
[C---:B------:R-:W-:Y:S01]  /*c460*/  FSETP.NEU.FTZ.AND P2, PT, R2.reuse, -INF , PT ;  /* 0xff8000000200780b */ /* 0x040fe20003f5d000 */
[----:B------:R-:W-:Y:S02]  /*c470*/  FMUL.FTZ R172, R2, UR6 ;  /* 0x0000000602ac7c20 */ /* 0x000fe40008410000 */
[----:B------:R-:W-:Y:S01]  /*c480*/  FADD.FTZ R152, -R152, R236 ;  /* 0x000000ec98987221 */ /* 0x000fe20000010100 */
[----:B------:R-:W-:Y:S01]  /*c490*/  IMAD.MOV.U32 R236, RZ, RZ, R3 ;  /* 0x000000ffffec7224 */ /* 0x000fe200078e0003 */
[----:B------:R-:W-:Y:S01]  /*c4a0*/  MUFU.EX2 R153, R153 ;  /* 0x0000009900997308 */ /* 0x000fe20000000800 */
[----:B------:R-:W-:Y:S01]  /*c4b0*/  FSEL R172, R172, RZ, P2 ;  /* 0x000000ffacac7208 */ /* 0x000fe20001000000 */
[----:B------:R-:W-:-:S04]  /*c4c0*/  FMUL.FTZ R152, R152, UR6 ;  /* 0x0000000698987c20 */ /* 0x000fc80008410000 */
[--C-:B------:R-:W-:Y:S01]  /*c4d0*/  FFMA.FTZ R197, R0, UR6, -R172.reuse ;  /* 0x0000000600c57c23 */ /* 0x100fe200080108ac */
[----:B------:R-:W-:Y:S02]  /*c4e0*/  IMAD.U32 R0, RZ, RZ, UR10 ;  /* 0x0000000aff007e24 */ /* 0x000fe4000f8e00ff */
[--C-:B------:R-:W-:Y:S01]  /*c4f0*/  FFMA.FTZ R169, R179, UR6, -R172.reuse ;  /* 0x00000006b3a97c23 */ /* 0x100fe200080108ac */
[----:B------:R-:W0:Y:S01]  /*c500*/  MUFU.EX2 R152, R152 ;  /* 0x0000009800987308 */ /* 0x000e220000000800 */
[--C-:B------:R-:W-:Y:S01]  /*c510*/  FFMA.FTZ R199, R154, UR6, -R172.reuse ;  /* 0x000000069ac77c23 */ /* 0x100fe200080108ac */
[----:B------:R-:W-:Y:S02]  /*c520*/  @!P1 VIADD R0, R0, 0x30860 ;  /* 0x0003086000009836 */ /* 0x000fe40000000000 */
[--C-:B------:R-:W-:Y:S01]  /*c530*/  FFMA.FTZ R154, R155, UR6, -R172.reuse ;  /* 0x000000069b9a7c23 */ /* 0x100fe200080108ac */
[--C-:B------:R-:W-:Y:S01]  /*c540*/  FFMA.FTZ R193, R158, UR6, -R172.reuse ;  /* 0x000000069ec17c23 */ /* 0x100fe200080108ac */
[--C-:B------:R-:W-:Y:S01]  /*c550*/  FFMA.FTZ R155, R159, UR6, -R172.reuse ;  /* 0x000000069f9b7c23 */ /* 0x100fe200080108ac */
[----:B------:R-:W-:Y:S01]  /*c560*/  FFMA.FTZ R195, R162, UR6, -R172 ;  /* 0x00000006a2c37c23 */ /* 0x000fe200080108ac */
[----:B------:R-:W-:Y:S01]  /*c570*/  @!P1 PRMT R0, RZ, 0x654, R0 ;  /* 0x00000654ff009816 */ /* 0x000fe20000000000 */
[----:B------:R-:W-:Y:S01]  /*c580*/  MUFU.EX2 R197, R197 ;  /* 0x000000c500c57308 */ /* 0x000fe20000000800 */
[--C-:B------:R-:W-:Y:S01]  /*c590*/  FFMA.FTZ R166, R166, UR6, -R172.reuse ;  /* 0x00000006a6a67c23 */ /* 0x100fe200080108ac */
[--C-:B------:R-:W-:Y:S01]  /*c5a0*/  FFMA.FTZ R167, R167, UR6, -R172.reuse ;  /* 0x00000006a7a77c23 */ /* 0x100fe200080108ac */
[----:B------:R1:W-:Y:S01]  /*c5b0*/  @!P1 SYNCS.ARRIVE.TRANS64.RED.A1T0 RZ, [R0+URZ], RZ ;  /* 0x000000ff00ff99a7 */ /* 0x0003e2000810043f */
[--C-:B------:R-:W-:Y:S01]  /*c5c0*/  FFMA.FTZ R170, R170, UR6, -R172.reuse ;  /* 0x00000006aaaa7c23 */ /* 0x100fe200080108ac */
[--C-:B------:R-:W-:Y:S01]  /*c5d0*/  FFMA.FTZ R171, R171, UR6, -R172.reuse ;  /* 0x00000006abab7c23 */ /* 0x100fe200080108ac */
[--C-:B------:R-:W-:Y:S01]  /*c5e0*/  FFMA.FTZ R174, R174, UR6, -R172.reuse ;  /* 0x00000006aeae7c23 */ /* 0x100fe200080108ac */
[----:B------:R-:W-:Y:S01]  /*c5f0*/  FFMA.FTZ R175, R175, UR6, -R172 ;  /* 0x00000006afaf7c23 */ /* 0x000fe200080108ac */
[----:B------:R-:W-:Y:S01]  /*c600*/  MUFU.EX2 R169, R169 ;  /* 0x000000a900a97308 */ /* 0x000fe20000000800 */
[----:B0-----:R-:W-:Y:S01]  /*c610*/  FFMA.FTZ R15, R152, R15, R196 ;  /* 0x0000000f980f7223 */ /* 0x001fe200000100c4 */
[----:B------:R-:W-:Y:S01]  /*c620*/  FFMA.FTZ R177, R177, UR6, -R172 ;  /* 0x00000006b1b17c23 */ /* 0x000fe200080108ac */
[----:B-1----:R-:W-:-:S02]  /*c630*/  FSEL R0, R2, RZ, P2 ;  /* 0x000000ff02007208 */ /* 0x002fc40001000000 */
[----:B------:R-:W-:Y:S01]  /*c640*/  FADD.FTZ R15, R153, R15 ;  /* 0x0000000f990f7221 */ /* 0x000fe20000010000 */
[----:B------:R-:W-:Y:S01]  /*c650*/  ISETP.GT.AND P2, PT, R20, UR4, PT ;  /* 0x0000000414007c0c */ /* 0x000fe2000bf44270 */
[----:B------:R-:W-:Y:S01]  /*c660*/  UMOV UR4, UR36 ;  /* 0x0000002400047c82 */ /* 0x000fe20008000000 */
[----:B------:R-:W-:Y:S01]  /*c670*/  FADD.FTZ R0, -R0, R21 ;  /* 0x0000001500007221 */ /* 0x000fe20000010100 */
[----:B------:R-:W-:Y:S01]  /*c680*/  MUFU.EX2 R199, R199 ;  /* 0x000000c700c77308 */ /* 0x000fe20000000800 */
[--C-:B------:R-:W-:Y:S01]  /*c690*/  FFMA.FTZ R21, R163, UR6, -R172.reuse ;  /* 0x00000006a3157c23 */ /* 0x100fe200080108ac */
[----:B------:R-:W-:Y:S01]  /*c6a0*/  FFMA.FTZ R172, R178, UR6, -R172 ;  /* 0x00000006b2ac7c23 */ /* 0x000fe200080108ac */
[----:B------:R-:W-:Y:S01]  /*c6b0*/  FMUL.FTZ R0, R0, UR6 ;  /* 0x0000000600007c20 */ /* 0x000fe20008410000 */
[----:B------:R-:W-:Y:S01]  /*c6c0*/  F2FP.BF16.F32.PACK_AB R196, R153, R196 ;  /* 0x000000c499c4723e */ /* 0x000fe200000010ff */
[----:B------:R-:W-:-:S03]  /*c6d0*/  VIADD R20, R20, 0xffffffff ;  /* 0xffffffff14147836 */ /* 0x000fc60000000000 */
[----:B------:R-:W0:Y:S08]  /*c6e0*/  MUFU.EX2 R198, R198 ;  /* 0x000000c600c67308 */ /* 0x000e300000000800 */
[----:B------:R-:W1:Y:S08]  /*c6f0*/  MUFU.EX2 R0, R0 ;  /* 0x0000000000007308 */ /* 0x000e700000000800 */
[----:B------:R-:W2:Y:S01]  /*c700*/  MUFU.EX2 R154, R154 ;  /* 0x0000009a009a7308 */ /* 0x000ea20000000800 */
[----:B0-----:R-:W-:-:S07]  /*c710*/  FADD.FTZ R15, R198, R15 ;  /* 0x0000000fc60f7221 */ /* 0x001fce0000010000 */
[----:B------:R-:W0:Y:S01]  /*c720*/  MUFU.EX2 R156, R156 ;  /* 0x0000009c009c7308 */ /* 0x000e220000000800 */
[----:B-1----:R-:W-:Y:S01]  /*c730*/  FFMA.FTZ R14, R0, R14, R197 ;  /* 0x0000000e000e7223 */ /* 0x002fe200000100c5 */
[----:B------:R-:W-:-:S03]  /*c740*/  F2FP.BF16.F32.PACK_AB R197, R169, R197 ;  /* 0x000000c5a9c5723e */ /* 0x000fc600000010ff */
[----:B------:R-:W-:-:S03]  /*c750*/  FADD.FTZ R14, R169, R14 ;  /* 0x0000000ea90e7221 */ /* 0x000fc60000010000 */
[----:B------:R-:W1:Y:S01]  /*c760*/  MUFU.EX2 R193, R193 ;  /* 0x000000c100c17308 */ /* 0x000e620000000800 */
[----:B------:R-:W-:Y:S01]  /*c770*/  FADD.FTZ R14, R199, R14 ;  /* 0x0000000ec70e7221 */ /* 0x000fe20000010000 */
[----:B--2---:R-:W-:-:S03]  /*c780*/  F2FP.BF16.F32.PACK_AB R199, R154, R199 ;  /* 0x000000c79ac7723e */ /* 0x004fc600000010ff */
[----:B------:R-:W-:-:S03]  /*c790*/  FADD.FTZ R14, R154, R14 ;  /* 0x0000000e9a0e7221 */ /* 0x000fc60000010000 */
[----:B------:R-:W2:Y:S01]  /*c7a0*/  MUFU.EX2 R192, R192 ;  /* 0x000000c000c07308 */ /* 0x000ea20000000800 */
[C---:B0-----:R-:W-:Y:S01]  /*c7b0*/  FADD.FTZ R15, R156.reuse, R15 ;  /* 0x0000000f9c0f7221 */ /* 0x041fe20000010000 */
[----:B------:R-:W-:-:S06]  /*c7c0*/  F2FP.BF16.F32.PACK_AB R198, R156, R198 ;  /* 0x000000c69cc6723e */ /* 0x000fcc00000010ff */
[----:B------:R-:W0:Y:S01]  /*c7d0*/  MUFU.EX2 R155, R155 ;  /* 0x0000009b009b7308 */ /* 0x000e220000000800 */
[----:B-1----:R-:W-:-:S07]  /*c7e0*/  FADD.FTZ R14, R193, R14 ;  /* 0x0000000ec10e7221 */ /* 0x002fce0000010000 */
[----:B------:R-:W1:Y:S01]  /*c7f0*/  MUFU.EX2 R157, R157 ;  /* 0x0000009d009d7308 */ /* 0x000e620000000800 */
[----:B--2---:R-:W-:-:S07]  /*c800*/  FADD.FTZ R15, R192, R15 ;  /* 0x0000000fc00f7221 */ /* 0x004fce0000010000 */
[----:B------:R-:W2:Y:S01]  /*c810*/  MUFU.EX2 R195, R195 ;  /* 0x000000c300c37308 */ /* 0x000ea20000000800 */
[C---:B0-----:R-:W-:Y:S01]  /*c820*/  FADD.FTZ R14, R155.reuse, R14 ;  /* 0x0000000e9b0e7221 */ /* 0x041fe20000010000 */
[----:B------:R-:W-:-:S06]  /*c830*/  F2FP.BF16.F32.PACK_AB R193, R155, R193 ;  /* 0x000000c19bc1723e */ /* 0x000fcc00000010ff */
        /* <DEDUP_REMOVED lines=46> */
[----:B-1----:R-:W-:Y:S01]  /*cb20*/  FADD.FTZ R15, R186, R15 ;  /* 0x0000000fba0f7221 */ /* 0x002fe20000010000 */
[C---:B--2---:R-:W-:Y:S01]  /*cb30*/  FADD.FTZ R14, R172.reuse, R21 ;  /* 0x00000015ac0e7221 */ /* 0x044fe20000010000 */
[----:B------:R-:W-:Y:S01]  /*cb40*/  F2FP.BF16.F32.PACK_AB R187, R172, R177 ;  /* 0x000000b1acbb723e */ /* 0x000fe200000010ff */
[----:B------:R-:W-:Y:S02]  /*cb50*/  IMAD.MOV.U32 R21, RZ, RZ, R2 ;  /* 0x000000ffff157224 */ /* 0x000fe400078e0002 */
[C---:B0-----:R-:W-:Y:S01]  /*cb60*/  FADD.FTZ R15, R168.reuse, R15 ;  /* 0x0000000fa80f7221 */ /* 0x041fe20000010000 */
[----:B------:R-:W-:Y:S01]  /*cb70*/  F2FP.BF16.F32.PACK_AB R186, R168, R186 ;  /* 0x000000baa8ba723e */ /* 0x000fe200000010ff */
[----:B------:R-:W-:Y:S06]  /*cb80*/  @P2 BRA `(.L_x_1277) ;  /* 0xffffffd400382947 */ /* 0x000fec000383ffff */
.L_x_1260:
        /* <DEDUP_REMOVED lines=131> */
.L_x_1278:
[----:B------:R-:W-:Y:S01]  /*d3c0*/  ULEA UR5, UR36, UR37, 0x3 ;  /* 0x0000002524057291 */ /* 0x000fe2000f8e183f */
[----:B------:R-:W-:-:S05]  /*d3d0*/  IMAD.U32 R0, RZ, RZ, UR38 ;  /* 0x00000026ff007e24 */ /* 0x000fca000f8e00ff */
[----:B------:R-:W-:-:S04]  /*d3e0*/  SHF.L.U32 R0, R0, 0x1f, RZ ;  /* 0x0000001f00007819 */ /* 0x000fc800000006ff */
[----:B------:R0:W1:Y:S01]  /*d3f0*/  SYNCS.PHASECHK.TRANS64.TRYWAIT P2, [UR5+0x30850], R0 ;  /* 0x03085000ff0075a7 */ /* 0x0000620008040145 */
[----:B------:R-:W-:Y:S05]  /*d400*/  @!P0 BRA `(.L_x_1279) ;  /* 0x0000000000048947 */ /* 0x000fea0003800000 */
[----:B------:R-:W-:Y:S01]  /*d410*/  BPT.TRAP 0x1 ;  /* 0x000000040000795c */ /* 0x000fe20000300000 */
.L_x_1279:
[----:B-1----:R-:W-:Y:S05]  /*d420*/  @P2 BRA `(.L_x_1280) ;  /* 0x0000000000082947 */ /* 0x002fea0003800000 */
[----:B------:R-:W1:Y:S02]  /*d430*/  SYNCS.PHASECHK.TRANS64.TRYWAIT P0, [UR5+0x30850], R0 ;  /* 0x03085000ff0075a7 */ /* 0x000e640008000145 */
[----:B-1----:R-:W-:Y:S05]  /*d440*/  @!P0 BRA `(.L_x_1281) ;  /* 0x000000d800b48947 */ /* 0x002fea0003800000 */
.L_x_1280:
[----:B------:R-:W-:Y:S01]  /*d450*/  UIADD3 UR37, UR37, 0x400, URZ ;  /* 0x0000040025257890 */ /* 0x000fe2000fffe03f */
[----:B------:R-:W-:Y:S01]  /*d460*/  WARPGROUP.ARRIVE ;  /* 0x00000000000079c5 */ /* 0x000fe20000000000 */
[----:B------:R-:W-:Y:S01]  /*d470*/  UMOV UR11, 0x40000040 ;  /* 0x40000040000b7882 */ /* 0x000fe20000000000 */
[----:B01----:R-:W0:Y:S01]  /*d480*/  SHFL.BFLY PT, R0, R15, 0x2, 0x1f ;  /* 0x0c401f000f007f89 */ /* 0x003e2200000e0000 */
[----:B------:R-:W-:Y:S01]  /*d490*/  USHF.R.U32.HI UR37, URZ, 0x4, UR37 ;  /* 0x000000043f257899 */ /* 0x000fe20008011625 */
[----:B------:R-:W-:Y:S01]  /*d4a0*/  IMAD.U32 R10, RZ, RZ, UR5 ;  /* 0x00000005ff0a7e24 */ /* 0x000fe2000f8e00ff */
[----:B------:R-:W-:Y:S01]  /*d4b0*/  R2UR UR7, R230 ;  /* 0x00000000e60772ca */ /* 0x000fe200000e0000 */
[----:B------:R-:W1:Y:S01]  /*d4c0*/  SHFL.BFLY PT, R5, R14, 0x2, 0x1f ;  /* 0x0c401f000e057f89 */ /* 0x000e6200000e0000 */
[----:B------:R-:W-:Y:S01]  /*d4d0*/  ULOP3.LUT UR37, UR37, 0x3fff, URZ, 0xc0, !UPT ;  /* 0x00003fff25257892 */ /* 0x000fe2000f8ec03f */
[----:B------:R-:W-:Y:S02]  /*d4e0*/  @!P1 VIADD R10, R10, 0x30860 ;  /* 0x000308600a0a9836 */ /* 0x000fe40000000000 */
[----:B------:R-:W-:Y:S01]  /*d4f0*/  IMAD.MOV.U32 R6, RZ, RZ, RZ ;  /* 0x000000ffff067224 */ /* 0x000fe200078e00ff */
[----:B------:R-:W-:Y:S01]  /*d500*/  ULOP3.LUT UR4, UR37, 0x2000000, URZ, 0xfc, !UPT ;  /* 0x0200000025047892 */ /* 0x000fe2000f8efc3f */
[----:B------:R-:W-:Y:S01]  /*d510*/  IMAD.U32 R8, RZ, RZ, UR6 ;  /* 0x00000006ff087e24 */ /* 0x000fe2000f8e00ff */
[----:B------:R-:W-:-:S02]  /*d520*/  @!P1 PRMT R10, RZ, 0x654, R10 ;  /* 0x00000654ff0a9816 */ /* 0x000fc4000000000a */
[----:B------:R-:W-:Y:S02]  /*d530*/  ULEA UR4, UR36, UR4, 0xb ;  /* 0x0000000424047291 */ /* 0x000fe4000f8e583f */
[----:B------:R-:W-:Y:S02]  /*d540*/  UIADD3 UR36, UR36, 0x1, URZ ;  /* 0x0000000124247890 */ /* 0x000fe4000fffe03f */
[----:B------:R-:W-:Y:S02]  /*d550*/  UIADD3 UR8, UR4, 0x80, URZ ;  /* 0x0000008004087890 */ /* 0x000fe4000fffe03f */
[----:B------:R-:W-:Y:S01]  /*d560*/  UIADD3 UR7, UR7, 0x1, URZ ;  /* 0x0000000107077890 */ /* 0x000fe2000fffe03f */
[----:B------:R-:W-:Y:S01]  /*d570*/  UMOV UR10, UR4 ;  /* 0x00000004000a7c82 */ /* 0x000fe20008000000 */
[----:B------:R-:W-:-:S05]  /*d580*/  UISETP.NE.AND UP0, UPT, UR36, 0x2, UPT ;  /* 0x000000022400788c */ /* 0x000fca000bf05270 */
[----:B------:R-:W-:Y:S01]  /*d590*/  HGMMA.64x256x16.F32.BF16 R24, R196, gdesc[UR8].tnspB, R24, gsb0 ;  /* 0x43e00008c4187df0 */ /* 0x000fe20008001818 */
[----:B------:R-:W-:Y:S01]  /*d5a0*/  UMOV UR10, UR8 ;  /* 0x00000008000a7c82 */ /* 0x000fe20008000000 */
[----:B------:R-:W-:Y:S01]  /*d5b0*/  UMOV UR11, 0x40000040 ;  /* 0x40000040000b7882 */ /* 0x000fe20000000000 */
[----:B------:R-:W-:Y:S01]  /*d5c0*/  UIADD3 UR8, UR4, 0x100, URZ ;  /* 0x0000010004087890 */ /* 0x000fe2000fffe03f */
[----:B0-----:R-:W-:Y:S01]  /*d5d0*/  FADD.FTZ R0, R0, R15 ;  /* 0x0000000f00007221 */ /* 0x001fe20000010000 */
[----:B------:R-:W-:Y:S01]  /*d5e0*/  UIADD3 UR4, UR4, 0x180, URZ ;  /* 0x0000018004047890 */ /* 0x000fe2000fffe03f */
[----:B-1----:R-:W-:Y:S01]  /*d5f0*/  FADD.FTZ R4, R5, R14 ;  /* 0x0000000e05047221 */ /* 0x002fe20000010000 */
[----:B------:R-:W-:Y:S01]  /*d600*/  IMAD.U32 R14, RZ, RZ, UR6 ;  /* 0x00000006ff0e7e24 */ /* 0x000fe2000f8e00ff */
[----:B------:R-:W-:Y:S01]  /*d610*/  USEL UR36, UR36, URZ, UP0 ;  /* 0x0000003f24247287 */ /* 0x000fe20008000000 */
[----:B------:R-:W0:Y:S01]  /*d620*/  SHFL.BFLY PT, R5, R0, 0x1, 0x1f ;  /* 0x0c201f0000057f89 */ /* 0x000e2200000e0000 */
[----:B------:R-:W-:-:S03]  /*d630*/  IMAD.U32 R230, RZ, RZ, UR7 ;  /* 0x00000007ffe67e24 */ /* 0x000fc6000f8e00ff */
[----:B------:R-:W1:Y:S01]  /*d640*/  SHFL.BFLY PT, R7, R4, 0x1, 0x1f ;  /* 0x0c201f0004077f89 */ /* 0x000e6200000e0000 */
[----:B0-----:R-:W-:Y:S01]  /*d650*/  FADD.FTZ R11, R0, R5 ;  /* 0x00000005000b7221 */ /* 0x001fe20000010000 */
[----:B------:R-:W-:Y:S02]  /*d660*/  IMAD.MOV.U32 R5, RZ, RZ, RZ ;  /* 0x000000ffff057224 */ /* 0x000fe400078e00ff */
[----:B------:R-:W-:Y:S02]  /*d670*/  IMAD.MOV.U32 R0, RZ, RZ, -0x800000 ;  /* 0xff800000ff007424 */ /* 0x000fe400078e00ff */
[----:B-1----:R-:W-:Y:S01]  /*d680*/  FADD.FTZ R12, R4, R7 ;  /* 0x00000007040c7221 */ /* 0x002fe20000010000 */
[----:B------:R-:W-:Y:S01]  /*d690*/  FSETP.NE.FTZ.AND P0, PT, R11, RZ, PT ;  /* 0x000000ff0b00720b */ /* 0x000fe20003f15000 */
[----:B------:R-:W-:-:S03]  /*d6a0*/  IMAD.MOV.U32 R4, RZ, RZ, -0x800000 ;  /* 0xff800000ff047424 */ /* 0x000fc600078e00ff */
[----:B------:R-:W-:-:S09]  /*d6b0*/  FSETP.NE.FTZ.AND P2, PT, R12, RZ, PT ;  /* 0x000000ff0c00720b */ /* 0x000fd20003f55000 */
[----:B------:R-:W0:Y:S01]  /*d6c0*/  @P0 MUFU.LG2 R7, R11 ;  /* 0x0000000b00070308 */ /* 0x000e220000000c00 */
[----:B------:R-:W-:-:S03]  /*d6d0*/  @P0 FMUL.FTZ R8, R8, 0.69314718246459960938 ;  /* 0x3f31721808080820 */ /* 0x000fc60000410000 */
[----:B------:R-:W-:-:S04]  /*d6e0*/  @P2 FMUL.FTZ R14, R14, 0.69314718246459960938 ;  /* 0x3f3172180e0e2820 */ /* 0x000fc80000410000 */
        /* <DEDUP_REMOVED lines=19> */
[----:B------:R-:W-:-:S04]  /*d820*/  USEL UR4, URZ, 0x1, UP0 ;  /* 0x000000013f047887 */ /* 0x000fc80008000000 */
[----:B------:R-:W-:Y:S01]  /*d830*/  ULOP3.LUT UR38, UR38, UR4, URZ, 0x3c, !UPT ;  /* 0x0000000426267292 */ /* 0x000fe2000f8e3c3f */
[----:B------:R-:W-:Y:S02]  /*d840*/  WARPGROUP.DEPBAR.LE gsb0, 0x0 ;  /* 0x00008000000079c5 */ /* 0x000fe40000010000 */
[----:B------:R-:W-:-:S15]  /*d850*/  WARPGROUP.ARRIVE ;  /* 0x00000000000079c5 */ /* 0x000fde0000000000 */
[----:B------:R-:W-:-:S03]  /*d860*/  NOP ;  /* 0x0000000000007918 */ /* 0x000fc60000000000 */
        /* <DEDUP_REMOVED lines=131> */
.L_x_1211:
        /* <DEDUP_REMOVED lines=11> */
[----:B------:R-:W2:Y:S01]  /*e150*/  LDL R3, [R1+0x60] ;  /* 0x0000600001037983 */ /* 0x000ea20000100800 */
[----:B------:R-:W0:Y:S01]  /*e160*/  S2UR UR4, SR_SWINHI ;  /* 0x00000000000479c3 */ /* 0x000e220000002f00 */
[----:B------:R-:W-:Y:S01]  /*e170*/  IMAD.MOV.U32 R2, RZ, RZ, 0x2 ;  /* 0x00000002ff027424 */ /* 0x000fe200078e00ff */
[----:B------:R-:W-:Y:S01]  /*e180*/  F2FP.BF16.F32.PACK_AB R8, R25, R24 ;  /* 0x000000181908723e */ /* 0x000fe200000010ff */
[----:B------:R-:W-:Y:S01]  /*e190*/  ULDC.64 UR16, c[0x0][0xc00] ;  /* 0x0003000000107ab9 */ /* 0x000fe20000000a00 */
[----:B------:R-:W-:Y:S01]  /*e1a0*/  F2FP.BF16.F32.PACK_AB R9, R27, R26 ;  /* 0x0000001a1b09723e */ /* 0x000fe200000010ff */
[----:B------:R-:W-:Y:S01]  /*e1b0*/  ULDC.64 UR12, c[0x0][0xc00] ;  /* 0x00030000000c7ab9 */ /* 0x000fe20000000a00 */
[----:B------:R-:W-:Y:S01]  /*e1c0*/  F2FP.BF16.F32.PACK_AB R10, R29, R28 ;  /* 0x0000001c1d0a723e */ /* 0x000fe200000010ff */
[----:B------:R-:W-:Y:S01]  /*e1d0*/  ULDC.64 UR20, c[0x0][0x208] ;  /* 0x0000820000147ab9 */ /* 0x000fe20000000a00 */
[----:B------:R-:W-:Y:S01]  /*e1e0*/  F2FP.BF16.F32.PACK_AB R11, R31, R30 ;  /* 0x0000001e1f0b723e */ /* 0x000fe200000010ff */
[----:B------:R-:W-:Y:S01]  /*e1f0*/  ULDC.64 UR14, c[0x0][0xc08] ;  /* 0x00030200000e7ab9 */ /* 0x000fe20000000a00 */
[----:B------:R-:W-:Y:S01]  /*e200*/  R2UR UR19, R22 ;  /* 0x00000000161372ca */ /* 0x000fe200000e0000 */
[----:B------:R-:W-:Y:S01]  /*e210*/  ULDC UR22, c[0x0][0xbe8] ;  /* 0x0002fa0000167ab9 */ /* 0x000fe20000000800 */
[----:B------:R-:W-:-:S02]  /*e220*/  R2UR UR9, R229 ;  /* 0x00000000e50972ca */ /* 0x000fc400000e0000 */
[----:B------:R-:W-:Y:S02]  /*e230*/  R2UR UR18, R200 ;  /* 0x00000000c81272ca */ /* 0x000fe400000e0000 */
[----:B------:R-:W-:Y:S01]  /*e240*/  R2UR UR26, R201 ;  /* 0x00000000c91a72ca */ /* 0x000fe200000e0000 */
[----:B------:R-:W-:Y:S01]  /*e250*/  UMOV UR10, UR8 ;  /* 0x00000008000a7c82 */ /* 0x000fe20008000000 */
[----:B0-----:R-:W-:-:S07]  /*e260*/  UMOV UR11, UR4 ;  /* 0x00000004000b7c82 */ /* 0x001fce0008000000 */
[----:B------:R-:W-:Y:S02]  /*e270*/  UIMAD.WIDE UR12, UR9, 0x4, UR12 ;  /* 0x00000004090c78a5 */ /* 0x000fe4000f8e020c */
[----:B------:R-:W-:Y:S01]  /*e280*/  UISETP.NE.U32.AND UP0, UPT, UR14, URZ, UPT ;  /* 0x0000003f0e00728c */ /* 0x000fe2000bf05070 */
[----:B------:R-:W-:-:S03]  /*e290*/  ULDC UR4, c[0x0][0xad4] ;  /* 0x0002b50000047ab9 */ /* 0x000fc60000000800 */
[----:B------:R-:W-:-:S11]  /*e2a0*/  UISETP.NE.AND.EX UP0, UPT, UR15, URZ, UPT, UP0 ;  /* 0x0000003f0f00728c */ /* 0x000fd6000bf05300 */
[----:B------:R-:W-:Y:S02]  /*e2b0*/  @UP0 ULDC.64 UR14, c[0x0][0xc08] ;  /* 0x00030200000e0ab9 */ /* 0x000fe40000000a00 */
[----:B------:R-:W-:Y:S01]  /*e2c0*/  @UP0 UIMAD.WIDE UR14, UR9, 0x4, UR14 ;  /* 0x00000004090e08a5 */ /* 0x000fe2000f8e020e */
[----:B------:R-:W-:Y:S01]  /*e2d0*/  BAR.SYNC.DEFER_BLOCKING 0x1, 0x100 ;  /* 0x0044000000007b1d */ /* 0x000fe20000010000 */
[----:B--2---:R-:W-:-:S03]  /*e2e0*/  IMAD.WIDE R2, R3, R2, UR10 ;  /* 0x0000000a03027e25 */ /* 0x004fc6000f8e0202 */
[C---:B------:R-:W-:Y:S02]  /*e2f0*/  IADD3 R13, P1, R2.reuse, 0x20, RZ ;  /* 0x00000020020d7810 */ /* 0x040fe40007f3e0ff */
[C---:B------:R-:W-:Y:S02]  /*e300*/  IADD3 R15, P0, R2.reuse, 0x40, RZ ;  /* 0x00000040020f7810 */ /* 0x040fe40007f1e0ff */
[----:B------:R-:W-:Y:S02]  /*e310*/  LOP3.LUT R12, R13, 0x380, RZ, 0xc0, !PT ;  /* 0x000003800d0c7812 */ /* 0x000fe400078ec0ff */
[----:B------:R-:W-:Y:S02]  /*e320*/  IADD3 R155, P4, R2, 0x60, RZ ;  /* 0x00000060029b7810 */ /* 0x000fe40007f9e0ff */
[----:B------:R-:W-:Y:S02]  /*e330*/  SHF.R.U64 R12, R12, 0x3, RZ ;  /* 0x000000030c0c7819 */ /* 0x000fe400000012ff */
[----:B------:R-:W-:-:S02]  /*e340*/  IADD3 R157, P3, R2, 0x4000, RZ ;  /* 0x00004000029d7810 */ /* 0x000fc40007f7e0ff */
[----:B------:R-:W-:Y:S01]  /*e350*/  LOP3.LUT R12, R12, R13, RZ, 0x3c, !PT ;  /* 0x0000000d0c0c7212 */ /* 0x000fe200078e3cff */
[----:B------:R-:W-:Y:S01]  /*e360*/  IMAD.X R13, RZ, RZ, R3, P1 ;  /* 0x000000ffff0d7224 */ /* 0x000fe200008e0603 */
[C---:B------:R-:W-:Y:S02]  /*e370*/  LOP3.LUT R7, R2.reuse, 0x380, RZ, 0xc0, !PT ;  /* 0x0000038002077812 */ /* 0x040fe400078ec0ff */
[----:B------:R-:W-:Y:S02]  /*e380*/  LOP3.LUT R14, R15, 0x380, RZ, 0xc0, !PT ;  /* 0x000003800f0e7812 */ /* 0x000fe400078ec0ff */
[C---:B------:R-:W-:Y:S02]  /*e390*/  IADD3 R159, P6, R2.reuse, 0x4020, RZ ;  /* 0x00004020029f7810 */ /* 0x040fe40007fde0ff */
[C---:B------:R-:W-:Y:S02]  /*e3a0*/  IADD3 R161, P5, R2.reuse, 0x4040, RZ ;  /* 0x0000404002a17810 */ /* 0x040fe40007fbe0ff */
[----:B------:R-:W-:-:S02]  /*e3b0*/  IADD3 R163, P2, R2, 0x4060, RZ ;  /* 0x0000406002a37810 */ /* 0x000fc40007f5e0ff */
[----:B------:R-:W-:Y:S02]  /*e3c0*/  LOP3.LUT R154, R155, 0x380, RZ, 0xc0, !PT ;  /* 0x000003809b9a7812 */ /* 0x000fe400078ec0ff */
[----:B------:R-:W-:Y:S02]  /*e3d0*/  LOP3.LUT R156, R157, 0x380, RZ, 0xc0, !PT ;  /* 0x000003809d9c7812 */ /* 0x000fe400078ec0ff */
[----:B------:R-:W-:Y:S02]  /*e3e0*/  IADD3 R165, P1, R2, 0x8000, RZ ;  /* 0x0000800002a57810 */ /* 0x000fe40007f3e0ff */
[----:B------:R-:W-:Y:S02]  /*e3f0*/  SHF.R.U64 R7, R7, 0x3, RZ ;  /* 0x0000000307077819 */ /* 0x000fe400000012ff */
[----:B------:R-:W-:Y:S02]  /*e400*/  SHF.R.U64 R14, R14, 0x3, RZ ;  /* 0x000000030e0e7819 */ /* 0x000fe400000012ff */
[----:B------:R-:W-:-:S02]  /*e410*/  LOP3.LUT R158, R159, 0x380, RZ, 0xc0, !PT ;  /* 0x000003809f9e7812 */ /* 0x000fc400078ec0ff */
[----:B------:R-:W-:Y:S02]  /*e420*/  LOP3.LUT R160, R161, 0x380, RZ, 0xc0, !PT ;  /* 0x00000380a1a07812 */ /* 0x000fe400078ec0ff */
[----:B------:R-:W-:Y:S02]  /*e430*/  LOP3.LUT R162, R163, 0x380, RZ, 0xc0, !PT ;  /* 0x00000380a3a27812 */ /* 0x000fe400078ec0ff */
[----:B------:R-:W-:Y:S02]  /*e440*/  SHF.R.U64 R154, R154, 0x3, RZ ;  /* 0x000000039a9a7819 */ /* 0x000fe400000012ff */
[----:B------:R-:W-:Y:S02]  /*e450*/  SHF.R.U64 R156, R156, 0x3, RZ ;  /* 0x000000039c9c7819 */ /* 0x000fe400000012ff */
[----:B------:R-:W-:Y:S02]  /*e460*/  LOP3.LUT R164, R165, 0x380, RZ, 0xc0, !PT ;  /* 0x00000380a5a47812 */ /* 0x000fe400078ec0ff */
[----:B------:R-:W-:Y:S01]  /*e470*/  LOP3.LUT R6, R7, R2, RZ, 0x3c, !PT ;  /* 0x0000000207067212 */ /* 0x000fe200078e3cff */
[--C-:B------:R-:W-:Y:S01]  /*e480*/  IMAD.MOV.U32 R7, RZ, RZ, R3.reuse ;  /* 0x000000ffff077224 */ /* 0x100fe200078e0003 */
[----:B------:R-:W-:Y:S01]  /*e490*/  LOP3.LUT R14, R14, R15, RZ, 0x3c, !PT ;  /* 0x0000000f0e0e7212 */ /* 0x000fe200078e3cff */
[----:B------:R-:W-:Y:S01]  /*e4a0*/  IMAD.X R15, RZ, RZ, R3, P0 ;  /* 0x000000ffff0f7224 */ /* 0x000fe200000e0603 */
[----:B------:R-:W-:-:S02]  /*e4b0*/  SHF.R.U64 R158, R158, 0x3, RZ ;  /* 0x000000039e9e7819 */ /* 0x000fc400000012ff */
[----:B------:R-:W-:Y:S02]  /*e4c0*/  SHF.R.U64 R160, R160, 0x3, RZ ;  /* 0x00000003a0a07819 */ /* 0x000fe400000012ff */
[----:B------:R-:W-:Y:S02]  /*e4d0*/  SHF.R.U64 R162, R162, 0x3, RZ ;  /* 0x00000003a2a27819 */ /* 0x000fe400000012ff */
[----:B------:R-:W-:Y:S01]  /*e4e0*/  LOP3.LUT R154, R154, R155, RZ, 0x3c, !PT ;  /* 0x0000009b9a9a7212 */ /* 0x000fe200078e3cff */
[--C-:B------:R-:W-:Y:S01]  /*e4f0*/  IMAD.X R155, RZ, RZ, R3.reuse, P4 ;  /* 0x000000ffff9b7224 */ /* 0x100fe200020e0603 */
[----:B------:R-:W-:Y:S01]  /*e500*/  LOP3.LUT R156, R156, R157, RZ, 0x3c, !PT ;  /* 0x0000009d9c9c7212 */ /* 0x000fe200078e3cff */
[----:B------:R-:W-:Y:S01]  /*e510*/  IMAD.X R157, RZ, RZ, R3, P3 ;  /* 0x000000ffff9d7224 */ /* 0x000fe200018e0603 */
[----:B------:R-:W-:Y:S02]  /*e520*/  SHF.R.U64 R164, R164, 0x3, RZ ;  /* 0x00000003a4a47819 */ /* 0x000fe400000012ff */
[----:B------:R-:W-:-:S02]  /*e530*/  IADD3 R167, P0, R2, 0x8020, RZ ;  /* 0x0000802002a77810 */ /* 0x000fc40007f1e0ff */
[C---:B------:R-:W-:Y:S02]  /*e540*/  IADD3 R169, P4, R2.reuse, 0x8040, RZ ;  /* 0x0000804002a97810 */ /* 0x040fe40007f9e0ff */
[----:B------:R-:W-:Y:S02]  /*e550*/  IADD3 R171, P3, R2, 0x8060, RZ ;  /* 0x0000806002ab7810 */ /* 0x000fe40007f7e0ff */
        /* <DEDUP_REMOVED lines=8> */
[----:B------:R-:W-:-:S02]  /*e5e0*/  MOV R6, R6 ;  /* 0x0000000600067202 */ /* 0x000fc40000000f00 */
[----:B------:R-:W-:Y:S02]  /*e5f0*/  LOP3.LUT R166, R167, 0x380, RZ, 0xc0, !PT ;  /* 0x00000380a7a67812 */ /* 0x000fe400078ec0ff */
[C---:B------:R-:W-:Y:S01]  /*e600*/  IADD3 R21, P6, R2.reuse, 0xc000, RZ ;  /* 0x0000c00002157810 */ /* 0x040fe20007fde0ff */
[----:B------:R0:W-:Y:S01]  /*e610*/  STSM.16.M88.4 [R6], R8 ;  /* 0x0000000806007844 */ /* 0x0001e20000000200 */
[C---:B------:R-:W-:Y:S02]  /*e620*/  IADD3 R153, P5, R2.reuse, 0xc020, RZ ;  /* 0x0000c02002997810 */ /* 0x040fe40007fbe0ff */
[----:B------:R-:W-:Y:S02]  /*e630*/  IADD3 R7, P2, R2, 0xc040, RZ ;  /* 0x0000c04002077810 */ /* 0x000fe40007f5e0ff */
[----:B------:R-:W-:Y:S02]  /*e640*/  LOP3.LUT R168, R169, 0x380, RZ, 0xc0, !PT ;  /* 0x00000380a9a87812 */ /* 0x000fe400078ec0ff */
[----:B------:R-:W-:-:S02]  /*e650*/  LOP3.LUT R170, R171, 0x380, RZ, 0xc0, !PT ;  /* 0x00000380abaa7812 */ /* 0x000fc400078ec0ff */
[----:B------:R-:W-:Y:S02]  /*e660*/  IADD3 R2, P1, R2, 0xc060, RZ ;  /* 0x0000c06002027810 */ /* 0x000fe40007f3e0ff */
[----:B------:R-:W-:Y:S02]  /*e670*/  SHF.R.U64 R166, R166, 0x3, RZ ;  /* 0x00000003a6a67819 */ /* 0x000fe400000012ff */
[----:B------:R-:W-:Y:S02]  /*e680*/  SHF.R.U64 R168, R168, 0x3, RZ ;  /* 0x00000003a8a87819 */ /* 0x000fe400000012ff */
[----:B------:R-:W-:Y:S02]  /*e690*/  SHF.R.U64 R170, R170, 0x3, RZ ;  /* 0x00000003aaaa7819 */ /* 0x000fe400000012ff */
[----:B------:R-:W-:Y:S02]  /*e6a0*/  LOP3.LUT R5, R2, 0x380, RZ, 0xc0, !PT ;  /* 0x0000038002057812 */ /* 0x000fe400078ec0ff */
[----:B------:R-:W-:-:S02]  /*e6b0*/  LOP3.LUT R152, R153, 0x380, RZ, 0xc0, !PT ;  /* 0x0000038099987812 */ /* 0x000fc400078ec0ff */
[----:B------:R-:W-:Y:S01]  /*e6c0*/  LOP3.LUT R166, R166, R167, RZ, 0x3c, !PT ;  /* 0x000000a7a6a67212 */ /* 0x000fe200078e3cff */
[--C-:B------:R-:W-:Y:S01]  /*e6d0*/  IMAD.X R167, RZ, RZ, R3.reuse, P0 ;  /* 0x000000ffffa77224 */ /* 0x100fe200000e0603 */
[----:B------:R-:W-:Y:S01]  /*e6e0*/  LOP3.LUT R168, R168, R169, RZ, 0x3c, !PT ;  /* 0x000000a9a8a87212 */ /* 0x000fe200078e3cff */
[--C-:B------:R-:W-:Y:S01]  /*e6f0*/  IMAD.X R169, RZ, RZ, R3.reuse, P4 ;  /* 0x000000ffffa97224 */ /* 0x100fe200020e0603 */
[----:B------:R-:W-:Y:S01]  /*e700*/  LOP3.LUT R170, R170, R171, RZ, 0x3c, !PT ;  /* 0x000000abaaaa7212 */ /* 0x000fe200078e3cff */
[----:B------:R-:W-:Y:S01]  /*e710*/  IMAD.X R171, RZ, RZ, R3, P3 ;  /* 0x000000ffffab7224 */ /* 0x000fe200018e0603 */
[----:B------:R-:W-:Y:S02]  /*e720*/  SHF.R.U64 R5, R5, 0x3, RZ ;  /* 0x0000000305057819 */ /* 0x000fe400000012ff */
[----:B------:R-:W-:Y:S02]  /*e730*/  SHF.R.U64 R152, R152, 0x3, RZ ;  /* 0x0000000398987819 */ /* 0x000fe400000012ff */
[----:B------:R-:W-:-:S02]  /*e740*/  LOP3.LUT R2, R5, R2, RZ, 0x3c, !PT ;  /* 0x0000000205027212 */ /* 0x000fc400078e3cff */
[----:B------:R-:W-:Y:S02]  /*e750*/  MOV R19, R12 ;  /* 0x0000000c00137202 */ /* 0x000fe40000000f00 */
[----:B------:R-:W-:Y:S02]  /*e760*/  MOV R176, R14 ;  /* 0x0000000e00b07202 */ /* 0x000fe40000000f00 */
[----:B0-----:R-:W-:Y:S02]  /*e770*/  F2FP.BF16.F32.PACK_AB R8, R33, R32 ;  /* 0x000000202108723e */ /* 0x001fe400000010ff */
[----:B------:R-:W-:Y:S02]  /*e780*/  F2FP.BF16.F32.PACK_AB R9, R35, R34 ;  /* 0x000000222309723e */ /* 0x000fe400000010ff */
[----:B------:R-:W-:Y:S02]  /*e790*/  F2FP.BF16.F32.PACK_AB R10, R37, R36 ;  /* 0x00000024250a723e */ /* 0x000fe400000010ff */
[----:B------:R-:W-:-:S02]  /*e7a0*/  F2FP.BF16.F32.PACK_AB R11, R39, R38 ;  /* 0x00000026270b723e */ /* 0x000fc400000010ff */
[----:B------:R-:W-:Y:S01]  /*e7b0*/  LOP3.LUT R152, R152, R153, RZ, 0x3c, !PT ;  /* 0x0000009998987212 */ /* 0x000fe200078e3cff */
[----:B------:R-:W-:Y:S01]  /*e7c0*/  IMAD.X R153, RZ, RZ, R3, P5 ;  /* 0x000000ffff997224 */ /* 0x000fe200028e0603 */
[----:B------:R-:W-:Y:S01]  /*e7d0*/  MOV R5, R164 ;  /* 0x000000a400057202 */ /* 0x000fe20000000f00 */
[----:B------:R0:W-:Y:S01]  /*e7e0*/  STSM.16.M88.4 [R19], R8 ;  /* 0x0000000813007844 */ /* 0x0001e20000000200 */
[----:B------:R-:W-:Y:S02]  /*e7f0*/  MOV R17, R166 ;  /* 0x000000a600117202 */ /* 0x000fe40000000f00 */
[----:B------:R-:W-:Y:S02]  /*e800*/  F2FP.BF16.F32.PACK_AB R12, R41, R40 ;  /* 0x00000028290c723e */ /* 0x000fe400000010ff */
[----:B------:R-:W-:Y:S02]  /*e810*/  F2FP.BF16.F32.PACK_AB R13, R43, R42 ;  /* 0x0000002a2b0d723e */ /* 0x000fe400000010ff */
[----:B------:R-:W-:-:S02]  /*e820*/  F2FP.BF16.F32.PACK_AB R14, R45, R44 ;  /* 0x0000002c2d0e723e */ /* 0x000fc400000010ff */
[----:B------:R-:W-:Y:S02]  /*e830*/  F2FP.BF16.F32.PACK_AB R15, R47, R46 ;  /* 0x0000002e2f0f723e */ /* 0x000fe400000010ff */
[----:B------:R-:W-:Y:S02]  /*e840*/  LOP3.LUT R20, R21, 0x380, RZ, 0xc0, !PT ;  /* 0x0000038015147812 */ /* 0x000fe400078ec0ff */
[----:B------:R-:W-:Y:S01]  /*e850*/  MOV R154, R154 ;  /* 0x0000009a009a7202 */ /* 0x000fe20000000f00 */
[----:B------:R-:W-:Y:S01]  /*e860*/  STSM.16.M88.4 [R176], R12 ;  /* 0x0000000cb0007844 */ /* 0x000fe20000000200 */
[----:B------:R-:W-:Y:S02]  /*e870*/  MOV R22, R168 ;  /* 0x000000a800167202 */ /* 0x000fe40000000f00 */
[----:B------:R-:W-:Y:S02]  /*e880*/  MOV R172, R170 ;  /* 0x000000aa00ac7202 */ /* 0x000fe40000000f00 */
[----:B------:R-:W-:-:S02]  /*e890*/  F2FP.BF16.F32.PACK_AB R164, R49, R48 ;  /* 0x0000003031a4723e */ /* 0x000fc400000010ff */
[----:B------:R-:W-:Y:S02]  /*e8a0*/  F2FP.BF16.F32.PACK_AB R165, R51, R50 ;  /* 0x0000003233a5723e */ /* 0x000fe400000010ff */
[----:B------:R-:W-:Y:S02]  /*e8b0*/  F2FP.BF16.F32.PACK_AB R166, R53, R52 ;  /* 0x0000003435a6723e */ /* 0x000fe400000010ff */
[----:B------:R-:W-:Y:S02]  /*e8c0*/  F2FP.BF16.F32.PACK_AB R167, R55, R54 ;  /* 0x0000003637a7723e */ /* 0x000fe400000010ff */
[----:B------:R-:W-:Y:S02]  /*e8d0*/  MOV R156, R156 ;  /* 0x0000009c009c7202 */ /* 0x000fe40000000f00 */
[----:B------:R-:W-:Y:S01]  /*e8e0*/  F2FP.BF16.F32.PACK_AB R168, R57, R56 ;  /* 0x0000003839a8723e */ /* 0x000fe200000010ff */
[----:B------:R1:W-:Y:S01]  /*e8f0*/  STSM.16.M88.4 [R154], R164 ;  /* 0x000000a49a007844 */ /* 0x0003e20000000200 */
[----:B------:R-:W-:-:S02]  /*e900*/  F2FP.BF16.F32.PACK_AB R169, R59, R58 ;  /* 0x0000003a3ba9723e */ /* 0x000fc400000010ff */
[----:B------:R-:W-:Y:S02]  /*e910*/  F2FP.BF16.F32.PACK_AB R170, R61, R60 ;  /* 0x0000003c3daa723e */ /* 0x000fe400000010ff */
[----:B------:R-:W-:Y:S02]  /*e920*/  F2FP.BF16.F32.PACK_AB R171, R63, R62 ;  /* 0x0000003e3fab723e */ /* 0x000fe400000010ff */
[----:B------:R-:W-:Y:S02]  /*e930*/  LOP3.LUT R6, R7, 0x380, RZ, 0xc0, !PT ;  /* 0x0000038007067812 */ /* 0x000fe400078ec0ff */
[----:B------:R-:W-:Y:S01]  /*e940*/  SHF.R.U64 R20, R20, 0x3, RZ ;  /* 0x0000000314147819 */ /* 0x000fe200000012ff */
[----:B------:R2:W-:Y:S01]  /*e950*/  STSM.16.M88.4 [R156], R168 ;  /* 0x000000a89c007844 */ /* 0x0005e20000000200 */
[----:B0-----:R-:W-:Y:S02]  /*e960*/  MOV R19, R152 ;  /* 0x0000009800137202 */ /* 0x001fe40000000f00 */
[----:B------:R-:W-:-:S02]  /*e970*/  SHF.R.U64 R6, R6, 0x3, RZ ;  /* 0x0000000306067819 */ /* 0x000fc400000012ff */
[----:B------:R-:W-:Y:S02]  /*e980*/  MOV R173, R158 ;  /* 0x0000009e00ad7202 */ /* 0x000fe40000000f00 */
[----:B------:R-:W-:Y:S02]  /*e990*/  F2FP.BF16.F32.PACK_AB R152, R65, R64 ;  /* 0x000000404198723e */ /* 0x000fe400000010ff */
[----:B------:R-:W-:Y:S02]  /*e9a0*/  F2FP.BF16.F32.PACK_AB R153, R67, R66 ;  /* 0x000000424399723e */ /* 0x000fe400000010ff */
[----:B-1----:R-:W-:Y:S02]  /*e9b0*/  F2FP.BF16.F32.PACK_AB R154, R69, R68 ;  /* 0x00000044459a723e */ /* 0x002fe400000010ff */
[----:B------:R-:W-:Y:S02]  /*e9c0*/  F2FP.BF16.F32.PACK_AB R155, R71, R70 ;  /* 0x00000046479b723e */ /* 0x000fe400000010ff */
[----:B------:R-:W-:-:S02]  /*e9d0*/  MOV R174, R160 ;  /* 0x000000a000ae7202 */ /* 0x000fc40000000f00 */
[----:B------:R-:W-:Y:S01]  /*e9e0*/  MOV R175, R162 ;  /* 0x000000a200af7202 */ /* 0x000fe20000000f00 */
[----:B------:R0:W-:Y:S01]  /*e9f0*/  STSM.16.M88.4 [R173], R152 ;  /* 0x00000098ad007844 */ /* 0x0001e20000000200 */
[----:B--2---:R-:W-:Y:S02]  /*ea00*/  F2FP.BF16.F32.PACK_AB R156, R73, R72 ;  /* 0x00000048499c723e */ /* 0x004fe400000010ff */
[----:B------:R-:W-:Y:S02]  /*ea10*/  F2FP.BF16.F32.PACK_AB R157, R75, R74 ;  /* 0x0000004a4b9d723e */ /* 0x000fe400000010ff */
[----:B------:R-:W-:Y:S02]  /*ea20*/  F2FP.BF16.F32.PACK_AB R158, R77, R76 ;  /* 0x0000004c4d9e723e */ /* 0x000fe400000010ff */
[----:B------:R-:W-:Y:S02]  /*ea30*/  F2FP.BF16.F32.PACK_AB R159, R79, R78 ;  /* 0x0000004e4f9f723e */ /* 0x000fe400000010ff */
[----:B------:R-:W-:Y:S01]  /*ea40*/  LOP3.LUT R20, R20, R21, RZ, 0x3c, !PT ;  /* 0x0000001514147212 */ /* 0x000fe200078e3cff */
[----:B------:R-:W-:Y:S01]  /*ea50*/  IMAD.X R21, RZ, RZ, R3, P6 ;  /* 0x000000ffff157224 */ /* 0x000fe200030e0603 */
[----:B------:R-:W-:Y:S01]  /*ea60*/  F2FP.BF16.F32.PACK_AB R160, R81, R80 ;  /* 0x0000005051a0723e */ /* 0x000fe200000010ff */
[----:B------:R1:W-:Y:S01]  /*ea70*/  STSM.16.M88.4 [R174], R156 ;  /* 0x0000009cae007844 */ /* 0x0003e20000000200 */
[----:B------:R-:W-:-:S02]  /*ea80*/  F2FP.BF16.F32.PACK_AB R161, R83, R82 ;  /* 0x0000005253a1723e */ /* 0x000fc400000010ff */
[----:B------:R-:W-:Y:S02]  /*ea90*/  F2FP.BF16.F32.PACK_AB R162, R85, R84 ;  /* 0x0000005455a2723e */ /* 0x000fe400000010ff */
[----:B------:R-:W-:Y:S02]  /*eaa0*/  F2FP.BF16.F32.PACK_AB R163, R87, R86 ;  /* 0x0000005657a3723e */ /* 0x000fe400000010ff */
[----:B------:R-:W-:Y:S01]  /*eab0*/  LOP3.LUT R6, R6, R7, RZ, 0x3c, !PT ;  /* 0x0000000706067212 */ /* 0x000fe200078e3cff */
[--C-:B------:R-:W-:Y:S01]  /*eac0*/  IMAD.X R7, RZ, RZ, R3.reuse, P2 ;  /* 0x000000ffff077224 */ /* 0x100fe200010e0603 */
[----:B------:R-:W-:Y:S01]  /*ead0*/  F2FP.BF16.F32.PACK_AB R8, R89, R88 ;  /* 0x000000585908723e */ /* 0x000fe200000010ff */
[----:B------:R-:W-:Y:S01]  /*eae0*/  IMAD.X R3, RZ, RZ, R3, P1 ;  /* 0x000000ffff037224 */ /* 0x000fe200008e0603 */
[----:B------:R-:W-:Y:S01]  /*eaf0*/  F2FP.BF16.F32.PACK_AB R9, R91, R90 ;  /* 0x0000005a5b09723e */ /* 0x000fe200000010ff */
[----:B------:R2:W-:Y:S01]  /*eb00*/  STSM.16.M88.4 [R175], R160 ;  /* 0x000000a0af007844 */ /* 0x0005e20000000200 */
[----:B------:R-:W-:-:S02]  /*eb10*/  F2FP.BF16.F32.PACK_AB R10, R93, R92 ;  /* 0x0000005c5d0a723e */ /* 0x000fc400000010ff */
[----:B------:R-:W-:Y:S02]  /*eb20*/  F2FP.BF16.F32.PACK_AB R11, R95, R94 ;  /* 0x0000005e5f0b723e */ /* 0x000fe400000010ff */
[----:B------:R-:W-:Y:S02]  /*eb30*/  F2FP.BF16.F32.PACK_AB R12, R97, R96 ;  /* 0x00000060610c723e */ /* 0x000fe400000010ff */
[----:B------:R-:W-:Y:S01]  /*eb40*/  F2FP.BF16.F32.PACK_AB R13, R99, R98 ;  /* 0x00000062630d723e */ /* 0x000fe200000010ff */
[----:B------:R3:W-:Y:S01]  /*eb50*/  STSM.16.M88.4 [R5], R8 ;  /* 0x0000000805007844 */ /* 0x0007e20000000200 */
[----:B------:R-:W-:Y:S02]  /*eb60*/  F2FP.BF16.F32.PACK_AB R14, R101, R100 ;  /* 0x00000064650e723e */ /* 0x000fe400000010ff */
[----:B------:R-:W-:Y:S02]  /*eb70*/  F2FP.BF16.F32.PACK_AB R15, R103, R102 ;  /* 0x00000066670f723e */ /* 0x000fe400000010ff */
[----:B0-----:R-:W-:-:S02]  /*eb80*/  F2FP.BF16.F32.PACK_AB R152, R105, R104 ;  /* 0x000000686998723e */ /* 0x001fc400000010ff */
[----:B------:R-:W-:Y:S01]  /*eb90*/  F2FP.BF16.F32.PACK_AB R153, R107, R106 ;  /* 0x0000006a6b99723e */ /* 0x000fe200000010ff */
[----:B------:R0:W-:Y:S01]  /*eba0*/  STSM.16.M88.4 [R17], R12 ;  /* 0x0000000c11007844 */ /* 0x0001e20000000200 */
[----:B------:R-:W-:Y:S02]  /*ebb0*/  F2FP.BF16.F32.PACK_AB R154, R109, R108 ;  /* 0x0000006c6d9a723e */ /* 0x000fe400000010ff */
[----:B------:R-:W-:Y:S02]  /*ebc0*/  F2FP.BF16.F32.PACK_AB R155, R111, R110 ;  /* 0x0000006e6f9b723e */ /* 0x000fe400000010ff */
[----:B-1----:R-:W-:Y:S02]  /*ebd0*/  F2FP.BF16.F32.PACK_AB R156, R113, R112 ;  /* 0x00000070719c723e */ /* 0x002fe400000010ff */
[----:B------:R-:W-:Y:S01]  /*ebe0*/  F2FP.BF16.F32.PACK_AB R157, R115, R114 ;  /* 0x00000072739d723e */ /* 0x000fe200000010ff */
[----:B------:R-:W-:Y:S01]  /*ebf0*/  STSM.16.M88.4 [R22], R152 ;  /* 0x0000009816007844 */ /* 0x000fe20000000200 */
[----:B------:R-:W-:-:S02]  /*ec00*/  F2FP.BF16.F32.PACK_AB R158, R117, R116 ;  /* 0x00000074759e723e */ /* 0x000fc400000010ff */
[----:B------:R-:W-:Y:S02]  /*ec10*/  F2FP.BF16.F32.PACK_AB R159, R119, R118 ;  /* 0x00000076779f723e */ /* 0x000fe400000010ff */
[----:B------:R-:W-:Y:S02]  /*ec20*/  MOV R20, R20 ;  /* 0x0000001400147202 */ /* 0x000fe40000000f00 */
[----:B--2---:R-:W-:Y:S01]  /*ec30*/  F2FP.BF16.F32.PACK_AB R160, R121, R120 ;  /* 0x0000007879a0723e */ /* 0x004fe200000010ff */
[----:B------:R-:W-:Y:S01]  /*ec40*/  STSM.16.M88.4 [R172], R156 ;  /* 0x0000009cac007844 */ /* 0x000fe20000000200 */
[----:B------:R-:W-:Y:S02]  /*ec50*/  F2FP.BF16.F32.PACK_AB R161, R123, R122 ;  /* 0x0000007a7ba1723e */ /* 0x000fe400000010ff */
[----:B------:R-:W-:Y:S02]  /*ec60*/  F2FP.BF16.F32.PACK_AB R162, R125, R124 ;  /* 0x0000007c7da2723e */ /* 0x000fe400000010ff */
[----:B------:R-:W-:-:S02]  /*ec70*/  F2FP.BF16.F32.PACK_AB R163, R127, R126 ;  /* 0x0000007e7fa3723e */ /* 0x000fc400000010ff */
[----:B------:R-:W-:Y:S02]  /*ec80*/  F2FP.BF16.F32.PACK_AB R164, R129, R128 ;  /* 0x0000008081a4723e */ /* 0x000fe400000010ff */
[----:B------:R-:W-:Y:S01]  /*ec90*/  F2FP.BF16.F32.PACK_AB R165, R131, R130 ;  /* 0x0000008283a5723e */ /* 0x000fe200000010ff */
[----:B------:R-:W-:Y:S01]  /*eca0*/  STSM.16.M88.4 [R20], R160 ;  /* 0x000000a014007844 */ /* 0x000fe20000000200 */
[----:B------:R-:W-:Y:S02]  /*ecb0*/  F2FP.BF16.F32.PACK_AB R166, R133, R132 ;  /* 0x0000008485a6723e */ /* 0x000fe400000010ff */
[----:B------:R-:W-:Y:S02]  /*ecc0*/  F2FP.BF16.F32.PACK_AB R167, R135, R134 ;  /* 0x0000008687a7723e */ /* 0x000fe400000010ff */
[----:B------:R-:W-:Y:S02]  /*ecd0*/  MOV R6, R6 ;  /* 0x0000000600067202 */ /* 0x000fe40000000f00 */
[----:B---3--:R-:W-:Y:S01]  /*ece0*/  F2FP.BF16.F32.PACK_AB R8, R137, R136 ;  /* 0x000000888908723e */ /* 0x008fe200000010ff */
[----:B------:R-:W-:Y:S01]  /*ecf0*/  STSM.16.M88.4 [R19], R164 ;  /* 0x000000a413007844 */ /* 0x000fe20000000200 */
[----:B------:R-:W-:-:S02]  /*ed00*/  F2FP.BF16.F32.PACK_AB R9, R139, R138 ;  /* 0x0000008a8b09723e */ /* 0x000fc400000010ff */
[----:B------:R-:W-:Y:S02]  /*ed10*/  F2FP.BF16.F32.PACK_AB R10, R141, R140 ;  /* 0x0000008c8d0a723e */ /* 0x000fe400000010ff */
[----:B------:R-:W-:Y:S02]  /*ed20*/  F2FP.BF16.F32.PACK_AB R11, R143, R142 ;  /* 0x0000008e8f0b723e */ /* 0x000fe400000010ff */
[----:B------:R-:W-:Y:S01]  /*ed30*/  MOV R7, R2 ;  /* 0x0000000200077202 */ /* 0x000fe20000000f00 */
[----:B------:R-:W-:Y:S01]  /*ed40*/  IMAD.U32 R2, RZ, RZ, UR12 ;  /* 0x0000000cff027e24 */ /* 0x000fe2000f8e00ff */
[----:B0-----:R-:W-:Y:S01]  /*ed50*/  F2FP.BF16.F32.PACK_AB R12, R145, R144 ;  /* 0x00000090910c723e */ /* 0x001fe200000010ff */
[----:B------:R0:W-:Y:S01]  /*ed60*/  STSM.16.M88.4 [R6], R8 ;  /* 0x0000000806007844 */ /* 0x0001e20000000200 */
[----:B------:R-:W-:Y:S01]  /*ed70*/  F2FP.BF16.F32.PACK_AB R13, R147, R146 ;  /* 0x00000092930d723e */ /* 0x000fe200000010ff */
[----:B------:R-:W-:Y:S01]  /*ed80*/  IMAD.U32 R3, RZ, RZ, UR13 ;  /* 0x0000000dff037e24 */ /* 0x000fe2000f8e00ff */
[----:B------:R-:W-:-:S02]  /*ed90*/  F2FP.BF16.F32.PACK_AB R14, R149, R148 ;  /* 0x00000094950e723e */ /* 0x000fc400000010ff */
[----:B------:R-:W-:Y:S02]  /*eda0*/  F2FP.BF16.F32.PACK_AB R15, R151, R150 ;  /* 0x00000096970f723e */ /* 0x000fe400000010ff */
[----:B------:R-:W-:-:S03]  /*edb0*/  ISETP.NE.U32.AND P0, PT, RZ, UR16, PT ;  /* 0x00000010ff007c0c */ /* 0x000fc6000bf05070 */
[----:B------:R1:W-:Y:S01]  /*edc0*/  STSM.16.M88.4 [R7], R12 ;  /* 0x0000000c07007844 */ /* 0x0003e20000000200 */
[----:B------:R-:W-:Y:S01]  /*edd0*/  BAR.SYNC.DEFER_BLOCKING 0x1, 0x100 ;  /* 0x0044000000007b1d */ /* 0x000fe20000010000 */
[----:B------:R-:W-:-:S13]  /*ede0*/  ISETP.NE.AND.EX P0, PT, RZ, UR17, PT, P0 ;  /* 0x00000011ff007c0c */ /* 0x000fda000bf05300 */
[----:B------:R2:W3:Y:S01]  /*edf0*/  @P0 LDG.E R5, desc[UR20][R2.64] ;  /* 0x0000001402050981 */ /* 0x0004e2000c1e1900 */
[----:B------:R-:W-:Y:S01]  /*ee00*/  PLOP3.LUT P4, PT, PT, PT, UP0, 0x80, 0x0 ;  /* 0x000000000000781c */ /* 0x000fe20003f8f008 */
[----:B--2---:R-:W-:Y:S02]  /*ee10*/  IMAD.U32 R2, RZ, RZ, UR14 ;  /* 0x0000000eff027e24 */ /* 0x004fe4000f8e00ff */
[----:B------:R-:W-:-:S10]  /*ee20*/  IMAD.U32 R3, RZ, RZ, UR15 ;  /* 0x0000000fff037e24 */ /* 0x000fd4000f8e00ff */
[----:B0-----:R0:W2:Y:S01]  /*ee30*/  @P4 LDG.E R6, desc[UR20][R2.64] ;  /* 0x0000001402064981 */ /* 0x0010a2000c1e1900 */
[----:B------:R-:W-:Y:S01]  /*ee40*/  UISETP.NE.AND UP0, UPT, UR19, URZ, UPT ;  /* 0x0000003f1300728c */ /* 0x000fe2000bf05270 */
[----:B-1----:R-:W-:Y:S01]  /*ee50*/  VIADD R12, R18, UR61 ;  /* 0x0000003d120c7c36 */ /* 0x002fe20008000000 */
[----:B------:R-:W-:Y:S02]  /*ee60*/  UISETP.NE.AND UP1, UPT, UR22, 0x1, UPT ;  /* 0x000000011600788c */ /* 0x000fe4000bf25270 */
[----:B------:R-:W-:Y:S01]  /*ee70*/  USEL UR4, UR19, UR4, UP0 ;  /* 0x0000000413047287 */ /* 0x000fe20008000000 */
[----:B------:R-:W-:Y:S01]  /*ee80*/  UMOV UR25, 0x9b8 ;  /* 0x000009b800197882 */ /* 0x000fe20000000000 */
[----:B------:R-:W-:Y:S02]  /*ee90*/  UISETP.NE.U32.AND UP0, UPT, UR16, URZ, UPT ;  /* 0x0000003f1000728c */ /* 0x000fe4000bf05070 */
[----:B------:R-:W-:Y:S01]  /*eea0*/  PLOP3.LUT P1, PT, PT, PT, UP1, 0x80, 0x0 ;  /* 0x000000000000781c */ /* 0x000fe20003f2f018 */
[----:B------:R-:W-:Y:S01]  /*eeb0*/  UISETP.GT.AND UP2, UPT, UR4, 0x1, UPT ;  /* 0x000000010400788c */ /* 0x000fe2000bf44270 */
[----:B0-----:R-:W-:Y:S01]  /*eec0*/  IMAD.MOV.U32 R3, RZ, RZ, R12 ;  /* 0x000000ffff037224 */ /* 0x001fe200078e000c */
[----:B------:R-:W-:-:S02]  /*eed0*/  UISETP.NE.AND.EX UP0, UPT, UR17, URZ, UPT, UP0 ;  /* 0x0000003f1100728c */ /* 0x000fc4000bf05300 */
[----:B------:R-:W-:Y:S01]  /*eee0*/  USEL UR25, UR25, 0x978, UP2 ;  /* 0x0000097819197887 */ /* 0x000fe20009000000 */
[----:B------:R-:W-:Y:S01]  /*eef0*/  UMOV UR4, URZ ;  /* 0x0000003f00047c82 */ /* 0x000fe20008000000 */
[----:B------:R-:W-:Y:S02]  /*ef00*/  USHF.R.S32.HI UR14, URZ, 0x1f, UR9 ;  /* 0x0000001f3f0e7899 */ /* 0x000fe40008011409 */
[----:B------:R-:W-:Y:S02]  /*ef10*/  USEL UR9, UR9, URZ, !UP0 ;  /* 0x0000003f09097287 */ /* 0x000fe4000c000000 */
[----:B------:R-:W-:Y:S01]  /*ef20*/  USEL UR23, UR18, URZ, UP2 ;  /* 0x0000003f12177287 */ /* 0x000fe20009000000 */
[----:B------:R-:W-:Y:S01]  /*ef30*/  @UP1 ULDC UR27, c[0x0][0xbec] ;  /* 0x0002fb00001b1ab9 */ /* 0x000fe20000000800 */
[----:B------:R-:W-:Y:S01]  /*ef40*/  USEL UR24, UR14, URZ, !UP0 ;  /* 0x0000003f0e187287 */ /* 0x000fe2000c000000 */
[----:B------:R-:W-:-:S03]  /*ef50*/  @P1 IMAD.HI.U32 R2, R12, UR27, RZ ;  /* 0x0000001b0c021c27 */ /* 0x000fc6000f8e00ff */
[----:B------:R-:W-:Y:S01]  /*ef60*/  ULDC.64 UR18, c[0x0][UR25+0x220] ;  /* 0x0000880019127abb */ /* 0x000fe20008000a00 */
[----:B------:R-:W-:Y:S01]  /*ef70*/  ULDC.64 UR16, c[0x0][UR25+0x218] ;  /* 0x0000860019107abb */ /* 0x000fe20008000a00 */
[----:B------:R-:W-:Y:S01]  /*ef80*/  UIMAD UR19, UR19, UR9, URZ ;  /* 0x00000009131372a4 */ /* 0x000fe2000f8e023f */
[----:B------:R-:W-:Y:S01]  /*ef90*/  ULDC.64 UR20, c[0x0][UR25+0x228] ;  /* 0x00008a0019147abb */ /* 0x000fe20008000a00 */
[----:B------:R-:W-:Y:S01]  /*efa0*/  UIMAD.WIDE.U32 UR14, UR16, UR26, URZ ;  /* 0x0000001a100e72a5 */ /* 0x000fe2000f8e003f */
[----:B------:R-:W-:Y:S01]  /*efb0*/  @UP1 ULDC UR30, c[0x0][0xbf0] ;  /* 0x0002fc00001e1ab9 */ /* 0x000fe20000000800 */
[----:B------:R-:W-:Y:S01]  /*efc0*/  UIMAD UR26, UR17, UR26, URZ ;  /* 0x0000001a111a72a4 */ /* 0x000fe2000f8e023f */
[----:B------:R-:W-:Y:S01]  /*efd0*/  @P1 SHF.R.U32.HI R3, RZ, UR30, R2 ;  /* 0x0000001eff031c19 */ /* 0x000fe20008011602 */
[----:B------:R-:W-:Y:S02]  /*efe0*/  UIMAD.WIDE.U32 UR28, UR20, UR23, URZ ;  /* 0x00000017141c72a5 */ /* 0x000fe4000f8e003f */
[----:B------:R-:W-:-:S02]  /*eff0*/  UIMAD.WIDE.U32 UR16, UR18, UR9, URZ ;  /* 0x00000009121072a5 */ /* 0x000fc4000f8e003f */
[----:B------:R-:W-:Y:S02]  /*f000*/  UIMAD UR20, UR21, UR23, URZ ;  /* 0x00000017151472a4 */ /* 0x000fe4000f8e023f */
[----:B------:R-:W-:Y:S01]  /*f010*/  UIMAD UR19, UR18, UR24, UR19 ;  /* 0x00000018121372a4 */ /* 0x000fe2000f8e0213 */
[----:B------:R-:W-:Y:S01]  /*f020*/  IMAD.U32 R2, RZ, RZ, UR28 ;  /* 0x0000001cff027e24 */ /* 0x000fe2000f8e00ff */
[----:B------:R-:W-:Y:S02]  /*f030*/  UIADD3 UR20, UR29, UR20, URZ ;  /* 0x000000141d147290 */ /* 0x000fe4000fffe03f */
[----:B------:R-:W-:Y:S02]  /*f040*/  UIADD3 UR19, UR17, UR19, URZ ;  /* 0x0000001311137290 */ /* 0x000fe4000fffe03f */
[----:B------:R-:W-:Y:S02]  /*f050*/  UIADD3 UR26, UR15, UR26, URZ ;  /* 0x0000001a0f1a7290 */ /* 0x000fe4000fffe03f */
[----:B------:R-:W-:Y:S01]  /*f060*/  IMAD.U32 R10, RZ, RZ, UR20 ;  /* 0x00000014ff0a7e24 */ /* 0x000fe2000f8e00ff */
[----:B---3--:R-:W-:Y:S01]  /*f070*/  @P0 R2UR UR4, R5 ;  /* 0x00000000050402ca */ /* 0x008fe200000e0000 */
[----:B------:R-:W-:-:S04]  /*f080*/  IMAD.MOV R5, RZ, RZ, -R3 ;  /* 0x000000ffff057224 */ /* 0x000fc800078e0a03 */
[----:B------:R-:W-:-:S05]  /*f090*/  IMAD R5, R5, UR22, R12 ;  /* 0x0000001605057c24 */ /* 0x000fca000f8e020c */
[----:B------:R-:W-:-:S03]  /*f0a0*/  SHF.R.S32.HI R7, RZ, 0x1f, R5 ;  /* 0x0000001fff077819 */ /* 0x000fc60000011405 */
[----:B------:R-:W-:Y:S02]  /*f0b0*/  UIADD3 UR14, UP0, UP3, UR16, UR14, UR4 ;  /* 0x0000000e100e7290 */ /* 0x000fe4000fb1e004 */
[----:B------:R-:W-:-:S04]  /*f0c0*/  USHF.R.S32.HI UR17, URZ, 0x1f, UR4 ;  /* 0x0000001f3f117899 */ /* 0x000fc80008011404 */
[----:B------:R-:W-:Y:S01]  /*f0d0*/  UIADD3.X UR16, UR19, UR26, UR17, UP0, UP3 ;  /* 0x0000001a13107290 */ /* 0x000fe200087e6411 */
[----:B------:R-:W-:Y:S01]  /*f0e0*/  IADD3 R2, P2, P3, R3, UR14, R2 ;  /* 0x0000000e03027c10 */ /* 0x000fe2000fb5e002 */
[----:B------:R-:W-:Y:S01]  /*f0f0*/  ULDC.64 UR14, c[0x0][UR25+0x210] ;  /* 0x00008400190e7abb */ /* 0x000fe20008000a00 */
[----:B------:R-:W-:Y:S01]  /*f100*/  SHF.R.S32.HI R3, RZ, 0x1f, R3 ;  /* 0x0000001fff037819 */ /* 0x000fe20000011403 */
[----:B------:R-:W-:Y:S01]  /*f110*/  IMAD R8, R5, UR15, RZ ;  /* 0x0000000f05087c24 */ /* 0x000fe2000f8e02ff */
[----:B------:R-:W-:Y:S01]  /*f120*/  ULDC.64 UR18, c[0x0][0xba8] ;  /* 0x0002ea0000127ab9 */ /* 0x000fe20000000a00 */
[----:B------:R-:W-:Y:S01]  /*f130*/  @!UP2 ULDC UR18, c[0x0][0xb50] ;  /* 0x0002d4000012aab9 */ /* 0x000fe20000000800 */
[----:B------:R-:W-:Y:S01]  /*f140*/  IADD3.X R3, R3, UR16, R10, P2, P3 ;  /* 0x0000001003037c10 */ /* 0x000fe200097e640a */
[----:B------:R-:W-:Y:S01]  /*f150*/  IMAD R7, R7, UR14, R8 ;  /* 0x0000000e07077c24 */ /* 0x000fe2000f8e0208 */
[----:B------:R-:W-:Y:S01]  /*f160*/  @!UP2 ULDC UR19, c[0x0][0xb54] ;  /* 0x0002d5000013aab9 */ /* 0x000fe20000000800 */
[----:B------:R-:W-:Y:S01]  /*f170*/  IMAD.WIDE.U32 R2, R5, UR14, R2 ;  /* 0x0000000e05027c25 */ /* 0x000fe2000f8e0002 */
[----:B------:R-:W-:Y:S01]  /*f180*/  ULDC UR14, c[0x0][0xa88] ;  /* 0x0002a200000e7ab9 */ /* 0x000fe20000000800 */
[----:B--2---:R-:W-:-:S02]  /*f190*/  @P4 R2UR UR14, R6 ;  /* 0x00000000060e42ca */ /* 0x004fc400000e0000 */
[----:B------:R-:W-:Y:S01]  /*f1a0*/  IMAD.IADD R3, R3, 0x1, R7 ;  /* 0x0000000103037824 */ /* 0x000fe200078e0207 */
[----:B------:R-:W-:-:S04]  /*f1b0*/  LEA R5, P2, R2, UR18, 0x2 ;  /* 0x0000001202057c11 */ /* 0x000fc8000f8410ff */
[----:B------:R-:W-:Y:S01]  /*f1c0*/  LEA.HI.X R9, R2, UR19, R3, 0x2, P2 ;  /* 0x0000001302097c11 */ /* 0x000fe200090f1403 */
[----:B------:R-:W-:Y:S08]  /*f1d0*/  @P4 BRA `(.L_x_1284) ;  /* 0x00000000002c4947 */ /* 0x000ff00003800000 */
[----:B------:R-:W-:Y:S05]  /*f1e0*/  @!P0 BRA `(.L_x_1284) ;  /* 0x0000000000288947 */ /* 0x000fea0003800000 */
[----:B------:R-:W-:Y:S01]  /*f1f0*/  IMAD.U32 R2, RZ, RZ, UR12 ;  /* 0x0000000cff027e24 */ /* 0x000fe2000f8e00ff */
[----:B------:R-:W-:Y:S01]  /*f200*/  ULDC.64 UR14, c[0x0][0x208] ;  /* 0x00008200000e7ab9 */ /* 0x000fe20000000a00 */
[----:B------:R-:W-:Y:S02]  /*f210*/  IMAD.U32 R6, RZ, RZ, UR12 ;  /* 0x0000000cff067e24 */ /* 0x000fe4000f8e00ff */
[----:B------:R-:W-:Y:S02]  /*f220*/  IMAD.U32 R3, RZ, RZ, UR13 ;  /* 0x0000000dff037e24 */ /* 0x000fe4000f8e00ff */
[----:B------:R-:W-:-:S03]  /*f230*/  IMAD.U32 R7, RZ, RZ, UR13 ;  /* 0x0000000dff077e24 */ /* 0x000fc6000f8e00ff */
[----:B------:R-:W2:Y:S04]  /*f240*/  LDG.E R2, desc[UR14][R2.64] ;  /* 0x0000000e02027981 */ /* 0x000ea8000c1e1900 */
[----:B------:R-:W3:Y:S01]  /*f250*/  LDG.E R6, desc[UR14][R6.64+0x4] ;  /* 0x0000040e06067981 */ /* 0x000ee2000c1e1900 */
[----:B--2---:R-:W-:Y:S02]  /*f260*/  R2UR UR12, R2 ;  /* 0x00000000020c72ca */ /* 0x004fe400000e0000 */
[----:B---3--:R-:W-:-:S13]  /*f270*/  R2UR UR14, R6 ;  /* 0x00000000060e72ca */ /* 0x008fda00000e0000 */
[----:B------:R-:W-:-:S12]  /*f280*/  UIADD3 UR14, -UR12, UR14, URZ ;  /* 0x0000000e0c0e7290 */ /* 0x000fd8000fffe13f */
.L_x_1284:
[----:B------:R-:W2:Y:S01]  /*f290*/  LDL R8, [R1+0x5c] ;  /* 0x00005c0001087983 */ /* 0x000ea20000100800 */
[----:B------:R-:W-:Y:S01]  /*f2a0*/  UIMAD UR12, UR14, UR22, URZ ;  /* 0x000000160e0c72a4 */ /* 0x000fe2000f8e023f */
[----:B------:R-:W-:Y:S01]  /*f2b0*/  LOP3.LUT P0, RZ, R231, 0x3, RZ, 0xc0, !PT ;  /* 0x00000003e7ff7812 */ /* 0x000fe2000780c0ff */
[----:B------:R-:W-:Y:S01]  /*f2c0*/  ULDC.64 UR18, c[0x0][0x208] ;  /* 0x0000820000127ab9 */ /* 0x000fe20000000a00 */
[----:B------:R-:W-:Y:S04]  /*f2d0*/  SHFL.IDX PT, R2, R5, RZ, 0x1c1f ;  /* 0x001c1fff05027589 */ /* 0x000fe800000e0000 */
[----:B------:R-:W0:Y:S04]  /*f2e0*/  SHFL.IDX PT, R3, R9, RZ, 0x1c1f ;  /* 0x001c1fff09037589 */ /* 0x000e2800000e0000 */
[----:B------:R-:W-:Y:S04]  /*f2f0*/  SHFL.IDX PT, R6, R5, 0x1, 0x1c1f ;  /* 0x003c1f0005067f89 */ /* 0x000fe800000e0000 */
[----:B------:R-:W1:Y:S01]  /*f300*/  SHFL.IDX PT, R7, R9, 0x1, 0x1c1f ;  /* 0x003c1f0009077f89 */ /* 0x000e6200000e0000 */
[----:B--2---:R-:W-:-:S04]  /*f310*/  VIADD R10, R8, UR61 ;  /* 0x0000003d080a7c36 */ /* 0x004fc80008000000 */
        /* <DEDUP_REMOVED lines=116> */
[----:B0-----:R-:W-:Y:S01]  /*fa60*/  IMAD R2, R17, 0x20, R76 ;  /* 0x0000002011027824 */ /* 0x001fe200078e024c */
[----:B------:R-:W-:Y:S01]  /*fa70*/  UIMAD.WIDE.U32 UR10, UR4, UR14, URZ ;  /* 0x0000000e040a72a5 */ /* 0x000fe2000f8e003f */
[----:B------:R-:W-:Y:S01]  /*fa80*/  @!PT LDS RZ, [RZ] ;  /* 0x00000000fffff984 */ /* 0x000fe20000000800 */
[----:B------:R-:W-:Y:S01]  /*fa90*/  @!PT LDS RZ, [RZ] ;  /* 0x00000000fffff984 */ /* 0x000fe20000000800 */
[----:B------:R-:W-:Y:S01]  /*faa0*/  @!PT LDS RZ, [RZ] ;  /* 0x00000000fffff984 */ /* 0x000fe20000000800 */
[----:B------:R-:W-:Y:S01]  /*fab0*/  @!PT LDS RZ, [RZ] ;  /* 0x00000000fffff984 */ /* 0x000fe20000000800 */
[----:B------:R0:W-:Y:S06]  /*fac0*/  MEMBAR.ALL.CTA ;  /* 0x0000000000007992 */ /* 0x0001ec0000008000 */
[----:B0-----:R-:W0:Y:S01]  /*fad0*/  FENCE.VIEW.ASYNC.S ;  /* 0x00000000000073c6 */ /* 0x001e220000000000 */
[----:B------:R-:W-:-:S03]  /*fae0*/  UIMAD UR13, UR4, UR15, UR13 ;  /* 0x0000000f040d72a4 */ /* 0x000fc6000f8e020d */
[----:B------:R-:W-:Y:S01]  /*faf0*/  ULDC.64 UR14, c[0x0][0xae8] ;  /* 0x0002ba00000e7ab9 */ /* 0x000fe20000000a00 */
[----:B------:R-:W-:Y:S02]  /*fb00*/  UIADD3 UR11, UR11, UR13, URZ ;  /* 0x0000000d0b0b7290 */ /* 0x000fe4000fffe03f */
[----:B------:R-:W-:Y:S02]  /*fb10*/  USHF.R.S32.HI UR4, URZ, 0x1f, UR9 ;  /* 0x0000001f3f047899 */ /* 0x000fe40008011409 */
[----:B------:R-:W-:Y:S01]  /*fb20*/  UIMAD.WIDE.U32 UR10, UR16, UR14, UR10 ;  /* 0x0000000e100a72a5 */ /* 0x000fe2000f8e000a */
[----:B------:R-:W-:Y:S01]  /*fb30*/  VIADD R22, R2, UR61 ;  /* 0x0000003d02167c36 */ /* 0x000fe20008000000 */
        /* <DEDUP_REMOVED lines=13> */
[----:B------:R-:W-:Y:S01]  /*fc10*/  IMAD.U32 R3, RZ, RZ, UR11 ;  /* 0x0000000bff037e24 */ /* 0x000fe2000f8e00ff */
[----:B------:R-:W-:Y:S01]  /*fc20*/  ULDC.64 UR10, c[0x0][0xae0] ;  /* 0x0002b800000a7ab9 */ /* 0x000fe20000000a00 */
[----:B------:R-:W-:Y:S02]  /*fc30*/  IMAD.MOV R21, RZ, RZ, -R17 ;  /* 0x000000ffff157224 */ /* 0x000fe400078e0a11 */
[----:B------:R-:W-:Y:S02]  /*fc40*/  IMAD R20, R19, UR10, RZ ;  /* 0x0000000a13147c24 */ /* 0x000fe4000f8e02ff */
[----:B------:R-:W-:Y:S02]  /*fc50*/  IMAD.U32 R3, RZ, RZ, UR4 ;  /* 0x00000004ff037e24 */ /* 0x000fe4000f8e00ff */
[----:B------:R-:W-:Y:S02]  /*fc60*/  IMAD R19, R21, UR22, R22 ;  /* 0x0000001615137c24 */ /* 0x000fe4000f8e0216 */
[----:B------:R-:W-:-:S04]  /*fc70*/  IMAD.WIDE.U32 R2, R17, UR10, R2 ;  /* 0x0000000a11027c25 */ /* 0x000fc8000f8e0002 */
[----:B------:R-:W-:Y:S01]  /*fc80*/  IMAD R21, R17, UR11, R20 ;  /* 0x0000000b11157c24 */ /* 0x000fe2000f8e0214 */
[----:B------:R-:W-:Y:S01]  /*fc90*/  SHF.R.S32.HI R17, RZ, 0x1f, R19 ;  /* 0x0000001fff117819 */ /* 0x000fe20000011413 */
[----:B------:R-:W-:Y:S02]  /*fca0*/  ULDC.64 UR10, c[0x0][0xad8] ;  /* 0x0002b600000a7ab9 */ /* 0x000fe40000000a00 */
[----:B------:R-:W-:Y:S02]  /*fcb0*/  IMAD.IADD R3, R3, 0x1, R21 ;  /* 0x0000000103037824 */ /* 0x000fe400078e0215 */
[----:B------:R-:W-:Y:S02]  /*fcc0*/  IMAD R20, R17, UR10, RZ ;  /* 0x0000000a11147c24 */ /* 0x000fe4000f8e02ff */
[----:B------:R-:W-:Y:S02]  /*fcd0*/  VIADD R22, R76, UR61 ;  /* 0x0000003d4c167c36 */ /* 0x000fe40008000000 */
[----:B------:R-:W-:-:S02]  /*fce0*/  IMAD R17, R19, UR11, R20 ;  /* 0x0000000b13117c24 */ /* 0x000fc4000f8e0214 */
[----:B------:R-:W-:Y:S01]  /*fcf0*/  IMAD.WIDE.U32 R2, R19, UR10, R2 ;  /* 0x0000000a13027c25 */ /* 0x000fe2000f8e0002 */
[----:B------:R-:W-:-:S03]  /*fd00*/  ULDC.64 UR10, c[0x0][0xa80] ;  /* 0x0002a000000a7ab9 */ /* 0x000fc60000000a00 */
[----:B------:R-:W-:Y:S02]  /*fd10*/  VIADD R19, R22, 0x20 ;  /* 0x0000002016137836 */ /* 0x000fe40000000000 */
[----:B------:R-:W-:Y:S01]  /*fd20*/  IMAD.IADD R3, R3, 0x1, R17 ;  /* 0x0000000103037824 */ /* 0x000fe200078e0211 */
[C---:B------:R-:W-:Y:S01]  /*fd30*/  LEA R17, P2, R2.reuse, UR10, 0x1 ;  /* 0x0000000a02117c11 */ /* 0x040fe2000f8408ff */
[----:B------:R-:W-:Y:S01]  /*fd40*/  UIADD3 UR8, UR8, 0x30820, URZ ;  /* 0x0003082008087890 */ /* 0x000fe2000fffe03f */
        /* <DEDUP_REMOVED lines=36> */
.L_x_1287:
[----:B------:R-:W-:Y:S05]  /*ff90*/  BSYNC B1 ;  /* 0x0000000000017941 */ /* 0x000fea0003800000 */
.L_x_1286:
        /* <DEDUP_REMOVED lines=22> */
.L_x_1289:
[----:B------:R-:W-:Y:S05]  /*10100*/  BSYNC B1 ;  /* 0x0000000000017941 */ /* 0x000fea0003800000 */
.L_x_1288:
        /* <DEDUP_REMOVED lines=22> */
.L_x_1291:
[----:B------:R-:W-:Y:S05]  /*10270*/  BSYNC B1 ;  /* 0x0000000000017941 */ /* 0x000fea0003800000 */
.L_x_1290:
[----:B0-----:R-:W-:Y:S01]  /*10280*/  VIADD R2, R22, 0x60 ;  /* 0x0000006016027836 */ /* 0x001fe20000000000 */
[----:B---3--:R-:W0:Y:S04]  /*10290*/  SHFL.IDX PT, R19, R19, 0x3, 0x181f ;  /* 0x00781f0013137f89 */ /* 0x008e2800000e0000 */
[----:B------:R-:W-:Y:S01]  /*102a0*/  ISETP.GE.AND P0, PT, R2, UR12, PT ;  /* 0x0000000c02007c0c */ /* 0x000fe2000bf06270 */
[----:B------:R-:W3:-:S12]  /*102b0*/  SHFL.IDX PT, R17, R17, 0x3, 0x181f ;  /* 0x00781f0011117f89 */ /* 0x000ed800000e0000 */
[----:B------:R-:W-:Y:S05]  /*102c0*/  @P0 BRA `(.L_x_1292) ;  /* 0x0000002400fc0947 */ /* 0x000fea0003800000 */
[----:B------:R-:W-:Y:S01]  /*102d0*/  ULDC UR4, c[0x0][0xac8] ;  /* 0x0002b20000047ab9 */ /* 0x000fe20000000800 */
[----:B------:R-:W-:Y:S01]  /*102e0*/  ULDC.64 UR8, c[0x0][0x208] ;  /* 0x0000820000087ab9 */ /* 0x000fe20000000a00 */
[----:B------:R-:W-:Y:S02]  /*102f0*/  ISETP.GE.AND P3, PT, R0, UR4, PT ;  /* 0x0000000400007c0c */ /* 0x000fe4000bf66270 */
[----:B------:R-:W-:Y:S02]  /*10300*/  ISETP.GE.AND P4, PT, R80, UR4, PT ;  /* 0x0000000450007c0c */ /* 0x000fe4000bf86270 */
[----:B------:R-:W-:-:S09]  /*10310*/  ISETP.GE.AND P5, PT, R84, UR4, PT ;  /* 0x0000000454007c0c */ /* 0x000fd2000bfa6270 */
[-C--:B---3--:R-:W-:Y:S02]  /*10320*/  @!P3 LEA R2, P0, R0, R17.reuse, 0x1 ;  /* 0x000000110002b211 */ /* 0x088fe400078008ff */
[----:B------:R-:W-:Y:S02]  /*10330*/  @!P4 LEA R4, P1, R80, R17, 0x1 ;  /* 0x000000115004c211 */ /* 0x000fe400078208ff */
[----:B0-----:R-:W-:Y:S02]  /*10340*/  @!P3 LEA.HI.X R3, R0, R19, R87, 0x1, P0 ;  /* 0x000000130003b211 */ /* 0x001fe400000f0c57 */
        /* <DEDUP_REMOVED lines=13> */
.L_x_1285:
        /* <DEDUP_REMOVED lines=9> */
[----:B------:R-:W-:Y:S01]  /*104b0*/  BSSY B1, `(.L_x_1293) ;  /* 0x00000cb000017945 */ /* 0x000fe20003800000 */
[----:B------:R-:W-:Y:S01]  /*104c0*/  UIADD3 UR11, UR11, UR13, URZ ;  /* 0x0000000d0b0b7290 */ /* 0x000fe2000fffe03f */
[----:B------:R-:W-:Y:S01]  /*104d0*/  SHF.R.S32.HI R22, RZ, 0x1f, R207 ;  /* 0x0000001fff167819 */ /* 0x000fe200000114cf */
[----:B------:R-:W-:Y:S01]  /*104e0*/  ULDC.64 UR14, c[0x0][0xb38] ;  /* 0x0002ce00000e7ab9 */ /* 0x000fe20000000a00 */
[----:B------:R-:W-:Y:S01]  /*104f0*/  ULDC.64 UR16, c[0x0][0xb40] ;  /* 0x0002d00000107ab9 */ /* 0x000fe20000000a00 */
[----:B------:R-:W-:Y:S01]  /*10500*/  UIMAD.WIDE.U32 UR10, UR19, UR14, UR10 ;  /* 0x0000000e130a72a5 */ /* 0x000fe2000f8e000a */
[----:B------:R-:W-:Y:S01]  /*10510*/  SHF.R.S32.HI R152, RZ, 0x1f, R208 ;  /* 0x0000001fff987819 */ /* 0x000fe200000114d0 */
[----:B------:R-:W-:Y:S01]  /*10520*/  UIMAD UR4, UR4, UR16, URZ ;  /* 0x00000010040472a4 */ /* 0x000fe2000f8e023f */
[----:B------:R-:W-:Y:S01]  /*10530*/  SHF.R.S32.HI R153, RZ, 0x1f, R209 ;  /* 0x0000001fff997819 */ /* 0x000fe200000114d1 */
[----:B------:R-:W-:Y:S01]  /*10540*/  UIMAD UR11, UR19, UR15, UR11 ;  /* 0x0000000f130b72a4 */ /* 0x000fe2000f8e020b */
[----:B------:R-:W-:Y:S01]  /*10550*/  SHF.R.S32.HI R154, RZ, 0x1f, R210 ;  /* 0x0000001fff9a7819 */ /* 0x000fe200000114d2 */
        /* <DEDUP_REMOVED lines=44> */
[----:B------:R-:W-:-:S02]  /*10820*/  LEA R0, P1, R2, UR10, 0x2 ;  /* 0x0000000a02007c11 */ /* 0x000fc4000f8210ff */
[----:B------:R-:W-:Y:S02]  /*10830*/  SHF.R.S32.HI R168, RZ, 0x1f, R224 ;  /* 0x0000001fffa87819 */ /* 0x000fe400000114e0 */
[----:B------:R-:W-:Y:S01]  /*10840*/  LEA.HI.X R9, R2, UR11, R9, 0x2, P1 ;  /* 0x0000000b02097c11 */ /* 0x000fe200088f1409 */
[----:B------:R0:W1:Y:S01]  /*10850*/  SHFL.IDX PT, R10, R0, RZ, 0x1c1f ;  /* 0x001c1fff000a7589 */ /* 0x00006200000e0000 */
[----:B------:R-:W-:Y:S02]  /*10860*/  SHF.R.S32.HI R169, RZ, 0x1f, R225 ;  /* 0x0000001fffa97819 */ /* 0x000fe400000114e1 */
[----:B------:R-:W-:Y:S01]  /*10870*/  SHF.R.S32.HI R170, RZ, 0x1f, R226 ;  /* 0x0000001fffaa7819 */ /* 0x000fe200000114e2 */
[----:B------:R0:W2:Y:S01]  /*10880*/  SHFL.IDX PT, R11, R9, RZ, 0x1c1f ;  /* 0x001c1fff090b7589 */ /* 0x0000a200000e0000 */
[----:B------:R-:W-:Y:S02]  /*10890*/  SHF.R.S32.HI R171, RZ, 0x1f, R227 ;  /* 0x0000001fffab7819 */ /* 0x000fe400000114e3 */
[----:B------:R-:W-:-:S02]  /*108a0*/  SHF.R.S32.HI R172, RZ, 0x1f, R228 ;  /* 0x0000001fffac7819 */ /* 0x000fc400000114e4 */
[----:B------:R-:W-:Y:S01]  /*108b0*/  SHF.R.S32.HI R173, RZ, 0x1f, R16 ;  /* 0x0000001fffad7819 */ /* 0x000fe20000011410 */
[----:B------:R-:W-:Y:S06]  /*108c0*/  @P0 BRA `(.L_x_1294) ;  /* 0x0000000800240947 */ /* 0x000fec0003800000 */
[----:B------:R-:W-:Y:S01]  /*108d0*/  ULDC UR4, c[0x0][0xac8] ;  /* 0x0002b20000047ab9 */ /* 0x000fe20000000800 */
[----:B------:R-:W-:Y:S01]  /*108e0*/  ULDC.64 UR8, c[0x0][0x208] ;  /* 0x0000820000087ab9 */ /* 0x000fe20000000a00 */
[C---:B------:R-:W-:Y:S01]  /*108f0*/  ISETP.GE.AND P5, PT, R16.reuse, UR4, PT ;  /* 0x0000000410007c0c */ /* 0x040fe2000bfa6270 */
[----:B------:R-:W-:Y:S01]  /*10900*/  VIADD R17, R16, 0xe8 ;  /* 0x000000e810117836 */ /* 0x000fe20000000000 */
[----:B------:R-:W-:Y:S01]  /*10910*/  ISETP.GE.AND P4, PT, R228, UR4, PT ;  /* 0x00000004e4007c0c */ /* 0x000fe2000bf86270 */
[----:B------:R-:W-:Y:S01]  /*10920*/  VIADD R19, R16, 0xf8 ;  /* 0x000000f810137836 */ /* 0x000fe20000000000 */
[----:B------:R-:W-:Y:S02]  /*10930*/  ISETP.GE.AND P3, PT, R227, UR4, PT ;  /* 0x00000004e3007c0c */ /* 0x000fe4000bf66270 */
[----:B------:R-:W-:-:S07]  /*10940*/  ISETP.GE.AND P0, PT, R226, UR4, PT ;  /* 0x00000004e2007c0c */ /* 0x000fce000bf06270 */
[-C--:B-1----:R-:W-:Y:S02]  /*10950*/  @!P5 LEA R2, P1, R16, R10.reuse, 0x2 ;  /* 0x0000000a1002d211 */ /* 0x082fe400078210ff */
[-C--:B------:R-:W-:Y:S02]  /*10960*/  @!P4 LEA R4, P2, R228, R10.reuse, 0x2 ;  /* 0x0000000ae404c211 */ /* 0x080fe400078410ff */
[-C--:B--2---:R-:W-:Y:S02]  /*10970*/  @!P5 LEA.HI.X R3, R16, R11.reuse, R173, 0x2, P1 ;  /* 0x0000000b1003d211 */ /* 0x084fe400008f14ad */
[----:B------:R-:W-:Y:S02]  /*10980*/  ISETP.GE.AND P1, PT, R225, UR4, PT ;  /* 0x00000004e1007c0c */ /* 0x000fe4000bf26270 */
[----:B------:R-:W-:Y:S01]  /*10990*/  @!P3 LEA R6, P6, R227, R10, 0x2 ;  /* 0x0000000ae306b211 */ /* 0x000fe200078c10ff */
[----:B------:R1:W-:Y:S01]  /*109a0*/  @!P5 ST.E.64 desc[UR8][R2.64], R24 ;  /* 0x000000180200d985 */ /* 0x0003e2000c101b08 */
[----:B------:R-:W-:-:S02]  /*109b0*/  @!P4 LEA.HI.X R5, R228, R11, R172, 0x2, P2 ;  /* 0x0000000be405c211 */ /* 0x000fc400010f14ac */
[----:B------:R-:W-:Y:S02]  /*109c0*/  ISETP.GE.AND P2, PT, R224, UR4, PT ;  /* 0x00000004e0007c0c */ /* 0x000fe4000bf46270 */
[----:B------:R-:W-:Y:S01]  /*109d0*/  @!P3 LEA.HI.X R7, R227, R11, R171, 0x2, P6 ;  /* 0x0000000be307b211 */ /* 0x000fe200030f14ab */
[----:B------:R2:W-:Y:S01]  /*109e0*/  @!P4 ST.E.64 desc[UR8][R4.64], R28 ;  /* 0x0000001c0400c985 */ /* 0x0005e2000c101b08 */
[----:B------:R-:W-:-:S03]  /*109f0*/  ISETP.GE.AND P4, PT, R222, UR4, PT ;  /* 0x00000004de007c0c */ /* 0x000fc6000bf86270 */
[----:B------:R3:W-:Y:S01]  /*10a00*/  @!P3 ST.E.64 desc[UR8][R6.64], R32 ;  /* 0x000000200600b985 */ /* 0x0007e2000c101b08 */
[----:B------:R-:W-:Y:S02]  /*10a10*/  ISETP.GE.AND P3, PT, R223, UR4, PT ;  /* 0x00000004df007c0c */ /* 0x000fe4000bf66270 */
[----:B-1----:R-:W-:-:S04]  /*10a20*/  @!P0 LEA R2, P6, R226, R10, 0x2 ;  /* 0x0000000ae2028211 */ /* 0x002fc800078c10ff */
[----:B------:R-:W-:Y:S02]  /*10a30*/  @!P0 LEA.HI.X R3, R226, R11, R170, 0x2, P6 ;  /* 0x0000000be2038211 */ /* 0x000fe400030f14aa */
[----:B--2---:R-:W-:-:S03]  /*10a40*/  @!P1 LEA R4, P5, R225, R10, 0x2 ;  /* 0x0000000ae1049211 */ /* 0x004fc600078a10ff */
[----:B------:R1:W-:Y:S01]  /*10a50*/  @!P0 ST.E.64 desc[UR8][R2.64], R36 ;  /* 0x0000002402008985 */ /* 0x0003e2000c101b08 */
[-C--:B------:R-:W-:Y:S02]  /*10a60*/  @!P1 LEA.HI.X R5, R225, R11.reuse, R169, 0x2, P5 ;  /* 0x0000000be1059211 */ /* 0x080fe400028f14a9 */
[----:B------:R-:W-:Y:S02]  /*10a70*/  ISETP.GE.AND P5, PT, R221, UR4, PT ;  /* 0x00000004dd007c0c */ /* 0x000fe4000bfa6270 */
[----:B---3--:R-:W-:Y:S01]  /*10a80*/  @!P2 LEA R6, P6, R224, R10, 0x2 ;  /* 0x0000000ae006a211 */ /* 0x008fe200078c10ff */
[----:B------:R2:W-:Y:S01]  /*10a90*/  @!P1 ST.E.64 desc[UR8][R4.64], R40 ;  /* 0x0000002804009985 */ /* 0x0005e2000c101b08 */
[----:B------:R-:W-:Y:S02]  /*10aa0*/  ISETP.GE.AND P0, PT, R220, UR4, PT ;  /* 0x00000004dc007c0c */ /* 0x000fe4000bf06270 */
[----:B------:R-:W-:Y:S02]  /*10ab0*/  @!P2 LEA.HI.X R7, R224, R11, R168, 0x2, P6 ;  /* 0x0000000be007a211 */ /* 0x000fe400030f14a8 */
[----:B------:R-:W-:-:S02]  /*10ac0*/  ISETP.GE.AND P1, PT, R219, UR4, PT ;  /* 0x00000004db007c0c */ /* 0x000fc4000bf26270 */
[CC--:B-1----:R-:W-:Y:S01]  /*10ad0*/  @!P3 LEA R2, P6, R223.reuse, R10.reuse, 0x2 ;  /* 0x0000000adf02b211 */ /* 0x0c2fe200078c10ff */
[----:B------:R1:W-:Y:S03]  /*10ae0*/  @!P2 ST.E.64 desc[UR8][R6.64], R44 ;  /* 0x0000002c0600a985 */ /* 0x0003e6000c101b08 */
[----:B------:R-:W-:Y:S02]  /*10af0*/  @!P3 LEA.HI.X R3, R223, R11, R167, 0x2, P6 ;  /* 0x0000000bdf03b211 */ /* 0x000fe400030f14a7 */
[----:B--2---:R-:W-:-:S03]  /*10b00*/  @!P4 LEA R4, P2, R222, R10, 0x2 ;  /* 0x0000000ade04c211 */ /* 0x004fc600078410ff */
[----:B------:R2:W-:Y:S01]  /*10b10*/  @!P3 ST.E.64 desc[UR8][R2.64], R48 ;  /* 0x000000300200b985 */ /* 0x0005e2000c101b08 */
[----:B------:R-:W-:Y:S02]  /*10b20*/  @!P4 LEA.HI.X R5, R222, R11, R166, 0x2, P2 ;  /* 0x0000000bde05c211 */ /* 0x000fe400010f14a6 */
[----:B------:R-:W-:Y:S02]  /*10b30*/  ISETP.GE.AND P2, PT, R218, UR4, PT ;  /* 0x00000004da007c0c */ /* 0x000fe4000bf46270 */
[----:B------:R-:W-:Y:S01]  /*10b40*/  ISETP.GE.AND P3, PT, R217, UR4, PT ;  /* 0x00000004d9007c0c */ /* 0x000fe2000bf66270 */
[----:B------:R3:W-:Y:S01]  /*10b50*/  @!P4 ST.E.64 desc[UR8][R4.64], R52 ;  /* 0x000000340400c985 */ /* 0x0007e2000c101b08 */
[----:B-1----:R-:W-:-:S04]  /*10b60*/  @!P5 LEA R6, P6, R221, R10, 0x2 ;  /* 0x0000000add06d211 */ /* 0x002fc800078c10ff */
[----:B------:R-:W-:Y:S02]  /*10b70*/  @!P5 LEA.HI.X R7, R221, R11, R165, 0x2, P6 ;  /* 0x0000000bdd07d211 */ /* 0x000fe400030f14a5 */
[----:B--2---:R-:W-:-:S03]  /*10b80*/  @!P0 LEA R2, P4, R220, R10, 0x2 ;  /* 0x0000000adc028211 */ /* 0x004fc600078810ff */
[----:B------:R1:W-:Y:S01]  /*10b90*/  @!P5 ST.E.64 desc[UR8][R6.64], R56 ;  /* 0x000000380600d985 */ /* 0x0003e2000c101b08 */
[-C--:B------:R-:W-:Y:S02]  /*10ba0*/  @!P0 LEA.HI.X R3, R220, R11.reuse, R164, 0x2, P4 ;  /* 0x0000000bdc038211 */ /* 0x080fe400020f14a4 */
[C---:B---3--:R-:W-:Y:S02]  /*10bb0*/  @!P1 LEA R4, P5, R219.reuse, R10, 0x2 ;  /* 0x0000000adb049211 */ /* 0x048fe400078a10ff */
[----:B------:R-:W-:Y:S01]  /*10bc0*/  ISETP.GE.AND P4, PT, R216, UR4, PT ;  /* 0x00000004d8007c0c */ /* 0x000fe2000bf86270 */
[----:B------:R2:W-:Y:S01]  /*10bd0*/  @!P0 ST.E.64 desc[UR8][R2.64], R60 ;  /* 0x0000003c02008985 */ /* 0x0005e2000c101b08 */
[----:B------:R-:W-:Y:S02]  /*10be0*/  @!P1 LEA.HI.X R5, R219, R11, R163, 0x2, P5 ;  /* 0x0000000bdb059211 */ /* 0x000fe400028f14a3 */
[----:B------:R-:W-:-:S03]  /*10bf0*/  ISETP.GE.AND P5, PT, R215, UR4, PT ;  /* 0x00000004d7007c0c */ /* 0x000fc6000bfa6270 */
[----:B------:R3:W-:Y:S01]  /*10c00*/  @!P1 ST.E.64 desc[UR8][R4.64], R64 ;  /* 0x0000004004009985 */ /* 0x0007e2000c101b08 */
[CC--:B-1----:R-:W-:Y:S02]  /*10c10*/  @!P2 LEA R6, P6, R218.reuse, R10.reuse, 0x2 ;  /* 0x0000000ada06a211 */ /* 0x0c2fe400078c10ff */
[----:B------:R-:W-:Y:S02]  /*10c20*/  ISETP.GE.AND P1, PT, R213, UR4, PT ;  /* 0x00000004d5007c0c */ /* 0x000fe4000bf26270 */
[----:B------:R-:W-:Y:S02]  /*10c30*/  @!P2 LEA.HI.X R7, R218, R11, R162, 0x2, P6 ;  /* 0x0000000bda07a211 */ /* 0x000fe400030f14a2 */
[----:B--2---:R-:W-:-:S03]  /*10c40*/  @!P3 LEA R2, P6, R217, R10, 0x2 ;  /* 0x0000000ad902b211 */ /* 0x004fc600078c10ff */
[----:B------:R1:W-:Y:S01]  /*10c50*/  @!P2 ST.E.64 desc[UR8][R6.64], R68 ;  /* 0x000000440600a985 */ /* 0x0003e2000c101b08 */
[----:B------:R-:W-:Y:S02]  /*10c60*/  ISETP.GE.AND P2, PT, R214, UR4, PT ;  /* 0x00000004d6007c0c */ /* 0x000fe4000bf46270 */
[----:B------:R-:W-:Y:S02]  /*10c70*/  @!P3 LEA.HI.X R3, R217, R11, R161, 0x2, P6 ;  /* 0x0000000bd903b211 */ /* 0x000fe400030f14a1 */
[----:B---3--:R-:W-:-:S03]  /*10c80*/  @!P4 LEA R4, P0, R216, R10, 0x2 ;  /* 0x0000000ad804c211 */ /* 0x008fc600078010ff */
[----:B------:R2:W-:Y:S01]  /*10c90*/  @!P3 ST.E.64 desc[UR8][R2.64], R72 ;  /* 0x000000480200b985 */ /* 0x0005e2000c101b08 */
[-C--:B------:R-:W-:Y:S02]  /*10ca0*/  @!P4 LEA.HI.X R5, R216, R11.reuse, R160, 0x2, P0 ;  /* 0x0000000bd805c211 */ /* 0x080fe400000f14a0 */
[----:B------:R-:W-:Y:S02]  /*10cb0*/  ISETP.GE.AND P0, PT, R212, UR4, PT ;  /* 0x00000004d4007c0c */ /* 0x000fe4000bf06270 */
[CC--:B-1----:R-:W-:Y:S01]  /*10cc0*/  @!P5 LEA R6, P6, R215.reuse, R10.reuse, 0x2 ;  /* 0x0000000ad706d211 */ /* 0x0c2fe200078c10ff */
[----:B------:R1:W-:Y:S01]  /*10cd0*/  @!P4 ST.E.64 desc[UR8][R4.64], R76 ;  /* 0x0000004c0400c985 */ /* 0x0003e2000c101b08 */
[----:B------:R-:W-:Y:S02]  /*10ce0*/  ISETP.GE.AND P4, PT, R210, UR4, PT ;  /* 0x00000004d2007c0c */ /* 0x000fe4000bf86270 */
[----:B------:R-:W-:Y:S02]  /*10cf0*/  @!P5 LEA.HI.X R7, R215, R11, R159, 0x2, P6 ;  /* 0x0000000bd707d211 */ /* 0x000fe400030f149f */
[----:B--2---:R-:W-:-:S03]  /*10d00*/  @!P2 LEA R2, P6, R214, R10, 0x2 ;  /* 0x0000000ad602a211 */ /* 0x004fc600078c10ff */
[----:B------:R2:W-:Y:S01]  /*10d10*/  @!P5 ST.E.64 desc[UR8][R6.64], R80 ;  /* 0x000000500600d985 */ /* 0x0005e2000c101b08 */
[----:B------:R-:W-:Y:S02]  /*10d20*/  ISETP.GE.AND P5, PT, R211, UR4, PT ;  /* 0x00000004d3007c0c */ /* 0x000fe4000bfa6270 */
[----:B------:R-:W-:Y:S02]  /*10d30*/  @!P2 LEA.HI.X R3, R214, R11, R158, 0x2, P6 ;  /* 0x0000000bd603a211 */ /* 0x000fe400030f149e */
[----:B-1----:R-:W-:-:S03]  /*10d40*/  @!P1 LEA R4, P3, R213, R10, 0x2 ;  /* 0x0000000ad5049211 */ /* 0x002fc600078610ff */
[----:B------:R1:W-:Y:S01]  /*10d50*/  @!P2 ST.E.64 desc[UR8][R2.64], R84 ;  /* 0x000000540200a985 */ /* 0x0003e2000c101b08 */
[----:B------:R-:W-:Y:S02]  /*10d60*/  ISETP.GE.AND P2, PT, R208, UR4, PT ;  /* 0x00000004d0007c0c */ /* 0x000fe4000bf46270 */
[-C--:B------:R-:W-:Y:S02]  /*10d70*/  @!P1 LEA.HI.X R5, R213, R11.reuse, R157, 0x2, P3 ;  /* 0x0000000bd5059211 */ /* 0x080fe400018f149d */
[----:B------:R-:W-:Y:S02]  /*10d80*/  ISETP.GE.AND P3, PT, R209, UR4, PT ;  /* 0x00000004d1007c0c */ /* 0x000fe4000bf66270 */
[C---:B--2---:R-:W-:Y:S01]  /*10d90*/  @!P0 LEA R6, P6, R212.reuse, R10, 0x2 ;  /* 0x0000000ad4068211 */ /* 0x044fe200078c10ff */
[----:B------:R2:W-:Y:S03]  /*10da0*/  @!P1 ST.E.64 desc[UR8][R4.64], R88 ;  /* 0x0000005804009985 */ /* 0x0005e6000c101b08 */
[----:B------:R-:W-:-:S02]  /*10db0*/  @!P0 LEA.HI.X R7, R212, R11, R156, 0x2, P6 ;  /* 0x0000000bd4078211 */ /* 0x000fc400030f149c */
[----:B-1----:R-:W-:-:S03]  /*10dc0*/  @!P5 LEA R2, P1, R211, R10, 0x2 ;  /* 0x0000000ad302d211 */ /* 0x002fc600078210ff */
[----:B------:R1:W-:Y:S01]  /*10dd0*/  @!P0 ST.E.64 desc[UR8][R6.64], R92 ;  /* 0x0000005c06008985 */ /* 0x0003e2000c101b08 */
[-C--:B------:R-:W-:Y:S02]  /*10de0*/  @!P5 LEA.HI.X R3, R211, R11.reuse, R155, 0x2, P1 ;  /* 0x0000000bd303d211 */ /* 0x080fe400008f149b */
[----:B------:R-:W-:Y:S02]  /*10df0*/  ISETP.GE.AND P1, PT, R207, UR4, PT ;  /* 0x00000004cf007c0c */ /* 0x000fe4000bf26270 */
[C---:B--2---:R-:W-:Y:S01]  /*10e00*/  @!P4 LEA R4, P0, R210.reuse, R10, 0x2 ;  /* 0x0000000ad204c211 */ /* 0x044fe200078010ff */
[----:B------:R-:W-:Y:S03]  /*10e10*/  @!P5 ST.E.64 desc[UR8][R2.64], R96 ;  /* 0x000000600200d985 */ /* 0x000fe6000c101b08 */
[----:B------:R-:W-:Y:S02]  /*10e20*/  @!P4 LEA.HI.X R5, R210, R11, R154, 0x2, P0 ;  /* 0x0000000bd205c211 */ /* 0x000fe400000f149a */
[----:B------:R-:W-:-:S02]  /*10e30*/  ISETP.GE.AND P0, PT, R206, UR4, PT ;  /* 0x00000004ce007c0c */ /* 0x000fc4000bf06270 */
[CC--:B-1----:R-:W-:Y:S01]  /*10e40*/  @!P3 LEA R6, P6, R209.reuse, R10.reuse, 0x2 ;  /* 0x0000000ad106b211 */ /* 0x0c2fe200078c10ff */
[----:B------:R-:W-:Y:S01]  /*10e50*/  @!P4 ST.E.64 desc[UR8][R4.64], R100 ;  /* 0x000000640400c985 */ /* 0x000fe2000c101b08 */
[----:B------:R-:W-:Y:S02]  /*10e60*/  ISETP.GE.AND P4, PT, R204, UR4, PT ;  /* 0x00000004cc007c0c */ /* 0x000fe4000bf86270 */
[----:B------:R-:W-:Y:S02]  /*10e70*/  @!P3 LEA.HI.X R7, R209, R11, R153, 0x2, P6 ;  /* 0x0000000bd107b211 */ /* 0x000fe400030f1499 */
[-C--:B------:R-:W-:Y:S02]  /*10e80*/  @!P2 LEA R12, P6, R208, R10.reuse, 0x2 ;  /* 0x0000000ad00ca211 */ /* 0x080fe400078c10ff */
[----:B------:R-:W-:Y:S01]  /*10e90*/  @!P1 LEA R14, P5, R207, R10, 0x2 ;  /* 0x0000000acf0e9211 */ /* 0x000fe200078a10ff */
[----:B------:R-:W-:Y:S01]  /*10ea0*/  @!P3 ST.E.64 desc[UR8][R6.64], R104 ;  /* 0x000000680600b985 */ /* 0x000fe2000c101b08 */
[----:B------:R-:W-:-:S02]  /*10eb0*/  ISETP.GE.AND P3, PT, R205, UR4, PT ;  /* 0x00000004cd007c0c */ /* 0x000fc4000bf66270 */
[-C--:B------:R-:W-:Y:S02]  /*10ec0*/  @!P2 LEA.HI.X R13, R208, R11.reuse, R152, 0x2, P6 ;  /* 0x0000000bd00da211 */ /* 0x080fe400030f1498 */
[-C--:B------:R-:W-:Y:S02]  /*10ed0*/  @!P1 LEA.HI.X R15, R207, R11.reuse, R22, 0x2, P5 ;  /* 0x0000000bcf0f9211 */ /* 0x080fe400028f1416 */
[-C--:B------:R-:W-:Y:S01]  /*10ee0*/  @!P0 LEA R20, P6, R206, R10.reuse, 0x2 ;  /* 0x0000000ace148211 */ /* 0x080fe200078c10ff */
[----:B------:R1:W-:Y:S01]  /*10ef0*/  @!P2 ST.E.64 desc[UR8][R12.64], R108 ;  /* 0x0000006c0c00a985 */ /* 0x0003e2000c101b08 */
[----:B------:R-:W-:Y:S02]  /*10f00*/  @!P4 LEA R28, P5, R204, R10, 0x2 ;  /* 0x0000000acc1cc211 */ /* 0x000fe400078a10ff */
[----:B------:R-:W-:Y:S01]  /*10f10*/  @!P0 LEA.HI.X R21, R206, R11, R237, 0x2, P6 ;  /* 0x0000000bce158211 */ /* 0x000fe200030f14ed */
[----:B------:R2:W-:Y:S01]  /*10f20*/  @!P1 ST.E.64 desc[UR8][R14.64], R112 ;  /* 0x000000700e009985 */ /* 0x0005e2000c101b08 */
[----:B------:R-:W-:-:S02]  /*10f30*/  ISETP.GE.AND P2, PT, R203, UR4, PT ;  /* 0x00000004cb007c0c */ /* 0x000fc4000bf46270 */
[CC--:B------:R-:W-:Y:S01]  /*10f40*/  @!P3 LEA R24, P1, R205.reuse, R10.reuse, 0x2 ;  /* 0x0000000acd18b211 */ /* 0x0c0fe200078210ff */
[----:B------:R3:W-:Y:S01]  /*10f50*/  @!P0 ST.E.64 desc[UR8][R20.64], R116 ;  /* 0x0000007414008985 */ /* 0x0007e2000c101b08 */
[-C--:B------:R-:W-:Y:S02]  /*10f60*/  @!P4 LEA.HI.X R29, R204, R11.reuse, R234, 0x2, P5 ;  /* 0x0000000bcc1dc211 */ /* 0x080fe400028f14ea */
[----:B------:R-:W-:Y:S02]  /*10f70*/  @!P3 LEA.HI.X R25, R205, R11, R235, 0x2, P1 ;  /* 0x0000000bcd19b211 */ /* 0x000fe400008f14eb */
[----:B------:R-:W-:Y:S02]  /*10f80*/  ISETP.GE.AND P1, PT, R202, UR4, PT ;  /* 0x00000004ca007c0c */ /* 0x000fe4000bf26270 */
[----:B------:R-:W-:Y:S01]  /*10f90*/  ISETP.GE.AND P0, PT, R23, UR4, PT ;  /* 0x0000000417007c0c */ /* 0x000fe2000bf06270 */
[----:B------:R4:W-:Y:S01]  /*10fa0*/  @!P3 ST.E.64 desc[UR8][R24.64], R120 ;  /* 0x000000781800b985 */ /* 0x0009e2000c101b08 */
[----:B-1----:R-:W-:Y:S01]  /*10fb0*/  SHF.R.S32.HI R12, RZ, 0x1f, R23 ;  /* 0x0000001fff0c7819 */ /* 0x002fe20000011417 */
[----:B--2---:R-:W-:Y:S01]  /*10fc0*/  VIADD R15, R16, 0xf0 ;  /* 0x000000f0100f7836 */ /* 0x004fe20000000000 */
[----:B------:R-:W-:Y:S01]  /*10fd0*/  @!P2 LEA R6, P5, R203, R10, 0x2 ;  /* 0x0000000acb06a211 */ /* 0x000fe200078a10ff */
[----:B------:R4:W-:Y:S01]  /*10fe0*/  @!P4 ST.E.64 desc[UR8][R28.64], R124 ;  /* 0x0000007c1c00c985 */ /* 0x0009e2000c101b08 */
[----:B------:R-:W-:-:S02]  /*10ff0*/  ISETP.GE.AND P4, PT, R17, UR4, PT ;  /* 0x0000000411007c0c */ /* 0x000fc4000bf86270 */
[----:B------:R-:W-:Y:S02]  /*11000*/  ISETP.GE.AND P3, PT, R15, UR4, PT ;  /* 0x000000040f007c0c */ /* 0x000fe4000bf66270 */
[-C--:B------:R-:W-:Y:S02]  /*11010*/  @!P2 LEA.HI.X R7, R203, R11.reuse, R233, 0x2, P5 ;  /* 0x0000000bcb07a211 */ /* 0x080fe400028f14e9 */
[CC--:B------:R-:W-:Y:S02]  /*11020*/  @!P1 LEA R4, P6, R202.reuse, R10.reuse, 0x2 ;  /* 0x0000000aca049211 */ /* 0x0c0fe400078c10ff */
[----:B------:R-:W-:Y:S01]  /*11030*/  @!P0 LEA R2, P5, R23, R10, 0x2 ;  /* 0x0000000a17028211 */ /* 0x000fe200078a10ff */
[----:B------:R4:W-:Y:S01]  /*11040*/  @!P2 ST.E.64 desc[UR8][R6.64], R128 ;  /* 0x000000800600a985 */ /* 0x0009e2000c101b08 */
[----:B------:R-:W-:Y:S02]  /*11050*/  @!P1 LEA.HI.X R5, R202, R11, R232, 0x2, P6 ;  /* 0x0000000bca059211 */ /* 0x000fe400030f14e8 */
[----:B------:R-:W-:-:S02]  /*11060*/  ISETP.GE.AND P6, PT, R19, UR4, PT ;  /* 0x0000000413007c0c */ /* 0x000fc4000bfc6270 */
[-C--:B------:R-:W-:Y:S01]  /*11070*/  @!P0 LEA.HI.X R3, R23, R11.reuse, R12, 0x2, P5 ;  /* 0x0000000b17038211 */ /* 0x080fe200028f140c */
[----:B------:R4:W-:Y:S01]  /*11080*/  @!P1 ST.E.64 desc[UR8][R4.64], R132 ;  /* 0x0000008404009985 */ /* 0x0009e2000c101b08 */
[----:B------:R-:W-:Y:S02]  /*11090*/  SHF.R.S32.HI R14, RZ, 0x1f, R17 ;  /* 0x0000001fff0e7819 */ /* 0x000fe40000011411 */
[CC--:B------:R-:W-:Y:S01]  /*110a0*/  @!P4 LEA R12, P5, R17.reuse, R10.reuse, 0x2 ;  /* 0x0000000a110cc211 */ /* 0x0c0fe200078a10ff */
[----:B------:R4:W-:Y:S01]  /*110b0*/  @!P0 ST.E.64 desc[UR8][R2.64], R136 ;  /* 0x0000008802008985 */ /* 0x0009e2000c101b08 */
[----:B---3--:R-:W-:Y:S02]  /*110c0*/  SHF.R.S32.HI R20, RZ, 0x1f, R15 ;  /* 0x0000001fff147819 */ /* 0x008fe4000001140f */
        /* <DEDUP_REMOVED lines=9> */
.L_x_1294:
[----:B------:R-:W-:Y:S05]  /*11160*/  BSYNC B1 ;  /* 0x0000000000017941 */ /* 0x000fea0003800000 */
.L_x_1293:
[----:B------:R-:W-:Y:S01]  /*11170*/  ISETP.GE.AND P0, PT, R8, UR12, PT ;  /* 0x0000000c08007c0c */ /* 0x000fe2000bf06270 */
[----:B----4-:R3:W4:Y:S04]  /*11180*/  SHFL.IDX PT, R14, R9, 0x1, 0x1c1f ;  /* 0x003c1f00090e7f89 */ /* 0x01072800000e0000 */
[----:B------:R3:W0:Y:S08]  /*11190*/  SHFL.IDX PT, R15, R0, 0x1, 0x1c1f ;  /* 0x003c1f00000f7f89 */ /* 0x00063000000e0000 */
[----:B---3--:R-:W-:Y:S05]  /*111a0*/  @P0 BRA `(.L_x_1292) ;  /* 0x0000001800440947 */ /* 0x008fea0003800000 */
[----:B------:R-:W-:Y:S01]  /*111b0*/  ULDC UR4, c[0x0][0xac8] ;  /* 0x0002b20000047ab9 */ /* 0x000fe20000000800 */
[----:B------:R-:W-:Y:S01]  /*111c0*/  ULDC.64 UR8, c[0x0][0x208] ;  /* 0x0000820000087ab9 */ /* 0x000fe20000000a00 */
[C---:B------:R-:W-:Y:S01]  /*111d0*/  ISETP.GE.AND P4, PT, R16.reuse, UR4, PT ;  /* 0x0000000410007c0c */ /* 0x040fe2000bf86270 */
[----:B0-----:R-:W-:Y:S01]  /*111e0*/  VIADD R0, R16, 0xf0 ;  /* 0x000000f010007836 */ /* 0x001fe20000000000 */
[----:B------:R-:W-:Y:S01]  /*111f0*/  ISETP.GE.AND P5, PT, R228, UR4, PT ;  /* 0x00000004e4007c0c */ /* 0x000fe2000bfa6270 */
[----:B------:R-:W-:Y:S01]  /*11200*/  VIADD R17, R16, 0xe8 ;  /* 0x000000e810117836 */ /* 0x000fe20000000000 */
[----:B------:R-:W-:Y:S02]  /*11210*/  ISETP.GE.AND P2, PT, R227, UR4, PT ;  /* 0x00000004e3007c0c */ /* 0x000fe4000bf46270 */
[----:B------:R-:W-:-:S07]  /*11220*/  ISETP.GE.AND P1, PT, R226, UR4, PT ;  /* 0x00000004e2007c0c */ /* 0x000fce000bf26270 */
[-C--:B------:R-:W-:Y:S02]  /*11230*/  @!P4 LEA R2, P0, R16, R15.reuse, 0x2 ;  /* 0x0000000f1002c211 */ /* 0x080fe400078010ff */
[-C--:B------:R-:W-:Y:S02]  /*11240*/  @!P5 LEA R4, P3, R228, R15.reuse, 0x2 ;  /* 0x0000000fe404d211 */ /* 0x080fe400078610ff */
[-C--:B----4-:R-:W-:Y:S02]  /*11250*/  @!P4 LEA.HI.X R3, R16, R14.reuse, R173, 0x2, P0 ;  /* 0x0000000e1003c211 */ /* 0x090fe400000f14ad */
[----:B------:R-:W-:Y:S02]  /*11260*/  ISETP.GE.AND P0, PT, R225, UR4, PT ;  /* 0x00000004e1007c0c */ /* 0x000fe4000bf06270 */
[----:B------:R-:W-:Y:S01]  /*11270*/  @!P5 LEA.HI.X R5, R228, R14, R172, 0x2, P3 ;  /* 0x0000000ee405d211 */ /* 0x000fe200018f14ac */
[----:B------:R0:W-:Y:S01]  /*11280*/  @!P4 ST.E.64 desc[UR8][R2.64], R26 ;  /* 0x0000001a0200c985 */ /* 0x0001e2000c101b08 */
[----:B------:R-:W-:-:S02]  /*11290*/  @!P2 LEA R6, P6, R227, R15, 0x2 ;  /* 0x0000000fe306a211 */ /* 0x000fc400078c10ff */
[----:B------:R-:W-:Y:S01]  /*112a0*/  ISETP.GE.AND P3, PT, R224, UR4, PT ;  /* 0x00000004e0007c0c */ /* 0x000fe2000bf66270 */
[----:B------:R3:W-:Y:S01]  /*112b0*/  @!P5 ST.E.64 desc[UR8][R4.64], R30 ;  /* 0x0000001e0400d985 */ /* 0x0007e2000c101b08 */
[CC--:B------:R-:W-:Y:S02]  /*112c0*/  @!P1 LEA R8, P5, R226.reuse, R15.reuse, 0x2 ;  /* 0x0000000fe2089211 */ /* 0x0c0fe400078a10ff */
[-C--:B------:R-:W-:Y:S02]  /*112d0*/  @!P2 LEA.HI.X R7, R227, R14.reuse, R171, 0x2, P6 ;  /* 0x0000000ee307a211 */ /* 0x080fe400030f14ab */
[----:B------:R-:W-:Y:S02]  /*112e0*/  ISETP.GE.AND P4, PT, R223, UR4, PT ;  /* 0x00000004df007c0c */ /* 0x000fe4000bf86270 */
[----:B-1----:R-:W-:Y:S01]  /*112f0*/  @!P0 LEA R10, P6, R225, R15, 0x2 ;  /* 0x0000000fe10a8211 */ /* 0x002fe200078c10ff */
[----:B------:R1:W-:Y:S01]  /*11300*/  @!P2 ST.E.64 desc[UR8][R6.64], R34 ;  /* 0x000000220600a985 */ /* 0x0003e2000c101b08 */
[----:B------:R-:W-:-:S02]  /*11310*/  @!P1 LEA.HI.X R9, R226, R14, R170, 0x2, P5 ;  /* 0x0000000ee2099211 */ /* 0x000fc400028f14aa */
[----:B------:R-:W-:Y:S02]  /*11320*/  ISETP.GE.AND P5, PT, R222, UR4, PT ;  /* 0x00000004de007c0c */ /* 0x000fe4000bfa6270 */
[----:B--2---:R-:W-:Y:S01]  /*11330*/  @!P0 LEA.HI.X R11, R225, R14, R169, 0x2, P6 ;  /* 0x0000000ee10b8211 */ /* 0x004fe200030f14a9 */
[----:B------:R2:W-:Y:S01]  /*11340*/  @!P1 ST.E.64 desc[UR8][R8.64], R38 ;  /* 0x0000002608009985 */ /* 0x0005e2000c101b08 */
[-C--:B0-----:R-:W-:Y:S02]  /*11350*/  @!P3 LEA R2, P6, R224, R15.reuse, 0x2 ;  /* 0x0000000fe002b211 */ /* 0x081fe400078c10ff */
[----:B------:R-:W-:Y:S01]  /*11360*/  ISETP.GE.AND P1, PT, R220, UR4, PT ;  /* 0x00000004dc007c0c */ /* 0x000fe2000bf26270 */
[----:B------:R0:W-:Y:S01]  /*11370*/  @!P0 ST.E.64 desc[UR8][R10.64], R42 ;  /* 0x0000002a0a008985 */ /* 0x0001e2000c101b08 */
[----:B------:R-:W-:Y:S02]  /*11380*/  ISETP.GE.AND P0, PT, R221, UR4, PT ;  /* 0x00000004dd007c0c */ /* 0x000fe4000bf06270 */
[----:B---3--:R-:W-:-:S02]  /*11390*/  @!P4 LEA R4, P2, R223, R15, 0x2 ;  /* 0x0000000fdf04c211 */ /* 0x008fc400078410ff */
[-C--:B------:R-:W-:Y:S02]  /*113a0*/  @!P3 LEA.HI.X R3, R224, R14.reuse, R168, 0x2, P6 ;  /* 0x0000000ee003b211 */ /* 0x080fe400030f14a8 */
[CC--:B------:R-:W-:Y:S02]  /*113b0*/  @!P5 LEA R12, P6, R222.reuse, R15.reuse, 0x2 ;  /* 0x0000000fde0cd211 */ /* 0x0c0fe400078c10ff */
[-C--:B------:R-:W-:Y:S01]  /*113c0*/  @!P4 LEA.HI.X R5, R223, R14.reuse, R167, 0x2, P2 ;  /* 0x0000000edf05c211 */ /* 0x080fe200010f14a7 */
[----:B------:R3:W-:Y:S01]  /*113d0*/  @!P3 ST.E.64 desc[UR8][R2.64], R46 ;  /* 0x0000002e0200b985 */ /* 0x0007e2000c101b08 */
[----:B------:R-:W-:Y:S02]  /*113e0*/  ISETP.GE.AND P2, PT, R219, UR4, PT ;  /* 0x00000004db007c0c */ /* 0x000fe4000bf46270 */
[----:B------:R-:W-:Y:S01]  /*113f0*/  @!P5 LEA.HI.X R13, R222, R14, R166, 0x2, P6 ;  /* 0x0000000ede0dd211 */ /* 0x000fe200030f14a6 */
[----:B------:R4:W-:Y:S01]  /*11400*/  @!P4 ST.E.64 desc[UR8][R4.64], R50 ;  /* 0x000000320400c985 */ /* 0x0009e2000c101b08 */
[----:B-1----:R-:W-:-:S02]  /*11410*/  @!P0 LEA R6, P4, R221, R15, 0x2 ;  /* 0x0000000fdd068211 */ /* 0x002fc400078810ff */
[----:B------:R-:W-:Y:S01]  /*11420*/  ISETP.GE.AND P3, PT, R218, UR4, PT ;  /* 0x00000004da007c0c */ /* 0x000fe2000bf66270 */
[----:B------:R1:W-:Y:S01]  /*11430*/  @!P5 ST.E.64 desc[UR8][R12.64], R54 ;  /* 0x000000360c00d985 */ /* 0x0003e2000c101b08 */
[C---:B--2---:R-:W-:Y:S02]  /*11440*/  @!P1 LEA R8, P5, R220.reuse, R15, 0x2 ;  /* 0x0000000fdc089211 */ /* 0x044fe400078a10ff */
[-C--:B------:R-:W-:Y:S02]  /*11450*/  @!P0 LEA.HI.X R7, R221, R14.reuse, R165, 0x2, P4 ;  /* 0x0000000edd078211 */ /* 0x080fe400020f14a5 */
[----:B------:R-:W-:Y:S02]  /*11460*/  ISETP.GE.AND P4, PT, R217, UR4, PT ;  /* 0x00000004d9007c0c */ /* 0x000fe4000bf86270 */
[----:B------:R-:W-:Y:S01]  /*11470*/  @!P1 LEA.HI.X R9, R220, R14, R164, 0x2, P5 ;  /* 0x0000000edc099211 */ /* 0x000fe200028f14a4 */
[----:B------:R-:W-:Y:S01]  /*11480*/  @!P0 ST.E.64 desc[UR8][R6.64], R58 ;  /* 0x0000003a06008985 */ /* 0x000fe2000c101b08 */
[----:B------:R-:W-:-:S02]  /*11490*/  ISETP.GE.AND P5, PT, R216, UR4, PT ;  /* 0x00000004d8007c0c */ /* 0x000fc4000bfa6270 */
[CC--:B0-----:R-:W-:Y:S01]  /*114a0*/  @!P2 LEA R10, P6, R219.reuse, R15.reuse, 0x2 ;  /* 0x0000000fdb0aa211 */ /* 0x0c1fe200078c10ff */
[----:B------:R0:W-:Y:S01]  /*114b0*/  @!P1 ST.E.64 desc[UR8][R8.64], R62 ;  /* 0x0000003e08009985 */ /* 0x0001e2000c101b08 */
[----:B------:R-:W-:Y:S02]  /*114c0*/  ISETP.GE.AND P1, PT, R214, UR4, PT ;  /* 0x00000004d6007c0c */ /* 0x000fe4000bf26270 */
[----:B------:R-:W-:Y:S02]  /*114d0*/  @!P2 LEA.HI.X R11, R219, R14, R163, 0x2, P6 ;  /* 0x0000000edb0ba211 */ /* 0x000fe400030f14a3 */
[-C--:B---3--:R-:W-:Y:S02]  /*114e0*/  @!P3 LEA R2, P6, R218, R15.reuse, 0x2 ;  /* 0x0000000fda02b211 */ /* 0x088fe400078c10ff */
[----:B----4-:R-:W-:Y:S01]  /*114f0*/  @!P4 LEA R4, P0, R217, R15, 0x2 ;  /* 0x0000000fd904c211 */ /* 0x010fe200078010ff */
[----:B------:R2:W-:Y:S01]  /*11500*/  @!P2 ST.E.64 desc[UR8][R10.64], R66 ;  /* 0x000000420a00a985 */ /* 0x0005e2000c101b08 */
[----:B------:R-:W-:-:S02]  /*11510*/  ISETP.GE.AND P2, PT, R215, UR4, PT ;  /* 0x00000004d7007c0c */ /* 0x000fc4000bf46270 */
[-C--:B------:R-:W-:Y:S02]  /*11520*/  @!P3 LEA.HI.X R3, R218, R14.reuse, R162, 0x2, P6 ;  /* 0x0000000eda03b211 */ /* 0x080fe400030f14a2 */
[CC--:B-1----:R-:W-:Y:S02]  /*11530*/  @!P5 LEA R12, P6, R216.reuse, R15.reuse, 0x2 ;  /* 0x0000000fd80cd211 */ /* 0x0c2fe400078c10ff */
[-C--:B------:R-:W-:Y:S01]  /*11540*/  @!P4 LEA.HI.X R5, R217, R14.reuse, R161, 0x2, P0 ;  /* 0x0000000ed905c211 */ /* 0x080fe200000f14a1 */
[----:B------:R1:W-:Y:S01]  /*11550*/  @!P3 ST.E.64 desc[UR8][R2.64], R70 ;  /* 0x000000460200b985 */ /* 0x0003e2000c101b08 */
[----:B------:R-:W-:Y:S02]  /*11560*/  ISETP.GE.AND P0, PT, R213, UR4, PT ;  /* 0x00000004d5007c0c */ /* 0x000fe4000bf06270 */
[----:B------:R-:W-:Y:S01]  /*11570*/  @!P5 LEA.HI.X R13, R216, R14, R160, 0x2, P6 ;  /* 0x0000000ed80dd211 */ /* 0x000fe200030f14a0 */
[----:B------:R3:W-:Y:S01]  /*11580*/  @!P4 ST.E.64 desc[UR8][R4.64], R74 ;  /* 0x0000004a0400c985 */ /* 0x0007e2000c101b08 */
[----:B0-----:R-:W-:-:S02]  /*11590*/  @!P1 LEA R8, P3, R214, R15, 0x2 ;  /* 0x0000000fd6089211 */ /* 0x001fc400078610ff */
[-C--:B------:R-:W-:Y:S01]  /*115a0*/  @!P2 LEA R6, P6, R215, R15.reuse, 0x2 ;  /* 0x0000000fd706a211 */ /* 0x080fe200078c10ff */
[----:B------:R0:W-:Y:S01]  /*115b0*/  @!P5 ST.E.64 desc[UR8][R12.64], R78 ;  /* 0x0000004e0c00d985 */ /* 0x0001e2000c101b08 */
[----:B------:R-:W-:Y:S02]  /*115c0*/  ISETP.GE.AND P5, PT, R212, UR4, PT ;  /* 0x00000004d4007c0c */ /* 0x000fe4000bfa6270 */
[----:B------:R-:W-:Y:S02]  /*115d0*/  ISETP.GE.AND P4, PT, R211, UR4, PT ;  /* 0x00000004d3007c0c */ /* 0x000fe4000bf86270 */
[-C--:B------:R-:W-:Y:S02]  /*115e0*/  @!P2 LEA.HI.X R7, R215, R14.reuse, R159, 0x2, P6 ;  /* 0x0000000ed707a211 */ /* 0x080fe400030f149f */
[----:B--2---:R-:W-:Y:S02]  /*115f0*/  @!P0 LEA R10, P6, R213, R15, 0x2 ;  /* 0x0000000fd50a8211 */ /* 0x004fe400078c10ff */
[----:B------:R-:W-:Y:S01]  /*11600*/  @!P1 LEA.HI.X R9, R214, R14, R158, 0x2, P3 ;  /* 0x0000000ed6099211 */ /* 0x000fe200018f149e */
[----:B------:R2:W-:Y:S01]  /*11610*/  @!P2 ST.E.64 desc[UR8][R6.64], R82 ;  /* 0x000000520600a985 */ /* 0x0005e2000c101b08 */
[----:B------:R-:W-:-:S02]  /*11620*/  ISETP.GE.AND P3, PT, R210, UR4, PT ;  /* 0x00000004d2007c0c */ /* 0x000fc4000bf66270 */
[-C--:B------:R-:W-:Y:S01]  /*11630*/  @!P0 LEA.HI.X R11, R213, R14.reuse, R157, 0x2, P6 ;  /* 0x0000000ed50b8211 */ /* 0x080fe200030f149d */
[----:B------:R4:W-:Y:S01]  /*11640*/  @!P1 ST.E.64 desc[UR8][R8.64], R86 ;  /* 0x0000005608009985 */ /* 0x0009e2000c101b08 */
[CC--:B-1----:R-:W-:Y:S02]  /*11650*/  @!P5 LEA R2, P2, R212.reuse, R15.reuse, 0x2 ;  /* 0x0000000fd402d211 */ /* 0x0c2fe400078410ff */
[----:B---3--:R-:W-:Y:S01]  /*11660*/  @!P4 LEA R4, P1, R211, R15, 0x2 ;  /* 0x0000000fd304c211 */ /* 0x008fe200078210ff */
[----:B------:R1:W-:Y:S01]  /*11670*/  @!P0 ST.E.64 desc[UR8][R10.64], R90 ;  /* 0x0000005a0a008985 */ /* 0x0003e2000c101b08 */
[----:B------:R-:W-:Y:S02]  /*11680*/  ISETP.GE.AND P0, PT, R209, UR4, PT ;  /* 0x00000004d1007c0c */ /* 0x000fe4000bf06270 */
[----:B------:R-:W-:Y:S02]  /*11690*/  @!P5 LEA.HI.X R3, R212, R14, R156, 0x2, P2 ;  /* 0x0000000ed403d211 */ /* 0x000fe400010f149c */
[----:B------:R-:W-:-:S02]  /*116a0*/  ISETP.GE.AND P2, PT, R208, UR4, PT ;  /* 0x00000004d0007c0c */ /* 0x000fc4000bf46270 */
[-C--:B------:R-:W-:Y:S01]  /*116b0*/  @!P4 LEA.HI.X R5, R211, R14.reuse, R155, 0x2, P1 ;  /* 0x0000000ed305c211 */ /* 0x080fe200008f149b */
[----:B------:R3:W-:Y:S01]  /*116c0*/  @!P5 ST.E.64 desc[UR8][R2.64], R94 ;  /* 0x0000005e0200d985 */ /* 0x0007e2000c101b08 */
[CC--:B0-----:R-:W-:Y:S02]  /*116d0*/  @!P3 LEA R12, P6, R210.reuse, R15.reuse, 0x2 ;  /* 0x0000000fd20cb211 */ /* 0x0c1fe400078c10ff */
[----:B------:R-:W-:Y:S01]  /*116e0*/  ISETP.GE.AND P1, PT, R207, UR4, PT ;  /* 0x00000004cf007c0c */ /* 0x000fe2000bf26270 */
[----:B------:R-:W-:Y:S01]  /*116f0*/  @!P4 ST.E.64 desc[UR8][R4.64], R98 ;  /* 0x000000620400c985 */ /* 0x000fe2000c101b08 */
[----:B------:R-:W-:Y:S02]  /*11700*/  @!P3 LEA.HI.X R13, R210, R14, R154, 0x2, P6 ;  /* 0x0000000ed20db211 */ /* 0x000fe400030f149a */
[----:B------:R-:W-:Y:S02]  /*11710*/  ISETP.GE.AND P4, PT, R206, UR4, PT ;  /* 0x00000004ce007c0c */ /* 0x000fe4000bf86270 */
[-C--:B--2---:R-:W-:Y:S01]  /*11720*/  @!P0 LEA R6, P6, R209, R15.reuse, 0x2 ;  /* 0x0000000fd1068211 */ /* 0x084fe200078c10ff */
[----:B------:R0:W-:Y:S01]  /*11730*/  @!P3 ST.E.64 desc[UR8][R12.64], R102 ;  /* 0x000000660c00b985 */ /* 0x0001e2000c101b08 */
[----:B----4-:R-:W-:-:S02]  /*11740*/  @!P2 LEA R8, P3, R208, R15, 0x2 ;  /* 0x0000000fd008a211 */ /* 0x010fc400078610ff */
[-C--:B------:R-:W-:Y:S02]  /*11750*/  @!P0 LEA.HI.X R7, R209, R14.reuse, R153, 0x2, P6 ;  /* 0x0000000ed1078211 */ /* 0x080fe400030f1499 */
[----:B------:R-:W-:Y:S02]  /*11760*/  @!P2 LEA.HI.X R9, R208, R14, R152, 0x2, P3 ;  /* 0x0000000ed009a211 */ /* 0x000fe400018f1498 */
[----:B------:R-:W-:Y:S01]  /*11770*/  ISETP.GE.AND P3, PT, R204, UR4, PT ;  /* 0x00000004cc007c0c */ /* 0x000fe2000bf66270 */
[----:B------:R2:W-:Y:S01]  /*11780*/  @!P0 ST.E.64 desc[UR8][R6.64], R106 ;  /* 0x0000006a06008985 */ /* 0x0005e2000c101b08 */
[-C--:B-1----:R-:W-:Y:S02]  /*11790*/  @!P1 LEA R10, P6, R207, R15.reuse, 0x2 ;  /* 0x0000000fcf0a9211 */ /* 0x082fe400078c10ff */
[----:B------:R-:W-:Y:S01]  /*117a0*/  ISETP.GE.AND P5, PT, R205, UR4, PT ;  /* 0x00000004cd007c0c */ /* 0x000fe2000bfa6270 */
[----:B------:R1:W-:Y:S01]  /*117b0*/  @!P2 ST.E.64 desc[UR8][R8.64], R110 ;  /* 0x0000006e0800a985 */ /* 0x0003e2000c101b08 */
[----:B---3--:R-:W-:-:S02]  /*117c0*/  @!P4 LEA R2, P0, R206, R15, 0x2 ;  /* 0x0000000fce02c211 */ /* 0x008fc400078010ff */
[-C--:B------:R-:W-:Y:S02]  /*117d0*/  @!P1 LEA.HI.X R11, R207, R14.reuse, R22, 0x2, P6 ;  /* 0x0000000ecf0b9211 */ /* 0x080fe400030f1416 */
[----:B------:R-:W-:Y:S02]  /*117e0*/  @!P4 LEA.HI.X R3, R206, R14, R237, 0x2, P0 ;  /* 0x0000000ece03c211 */ /* 0x000fe400000f14ed */
[----:B------:R-:W-:Y:S01]  /*117f0*/  ISETP.GE.AND P0, PT, R203, UR4, PT ;  /* 0x00000004cb007c0c */ /* 0x000fe2000bf06270 */
[----:B------:R-:W-:Y:S01]  /*11800*/  @!P1 ST.E.64 desc[UR8][R10.64], R114 ;  /* 0x000000720a009985 */ /* 0x000fe2000c101b08 */
[----:B0-----:R-:W-:Y:S02]  /*11810*/  @!P3 LEA R12, P2, R204, R15, 0x2 ;  /* 0x0000000fcc0cb211 */ /* 0x001fe400078410ff */
[----:B------:R-:W-:Y:S01]  /*11820*/  ISETP.GE.AND P1, PT, R17, UR4, PT ;  /* 0x0000000411007c0c */ /* 0x000fe2000bf26270 */
[----:B------:R0:W-:Y:S01]  /*11830*/  @!P4 ST.E.64 desc[UR8][R2.64], R118 ;  /* 0x000000760200c985 */ /* 0x0001e2000c101b08 */
[----:B------:R-:W-:-:S02]  /*11840*/  ISETP.GE.AND P4, PT, R202, UR4, PT ;  /* 0x00000004ca007c0c */ /* 0x000fc4000bf86270 */
[CC--:B------:R-:W-:Y:S02]  /*11850*/  @!P5 LEA R4, P6, R205.reuse, R15.reuse, 0x2 ;  /* 0x0000000fcd04d211 */ /* 0x0c0fe400078c10ff */
[-C--:B------:R-:W-:Y:S02]  /*11860*/  @!P3 LEA.HI.X R13, R204, R14.reuse, R234, 0x2, P2 ;  /* 0x0000000ecc0db211 */ /* 0x080fe400010f14ea */
[----:B------:R-:W-:Y:S02]  /*11870*/  ISETP.GE.AND P2, PT, R0, UR4, PT ;  /* 0x0000000400007c0c */ /* 0x000fe4000bf46270 */
[-C--:B------:R-:W-:Y:S02]  /*11880*/  @!P5 LEA.HI.X R5, R205, R14.reuse, R235, 0x2, P6 ;  /* 0x0000000ecd05d211 */ /* 0x080fe400030f14eb */
[C---:B--2---:R-:W-:Y:S02]  /*11890*/  @!P0 LEA R6, P6, R203.reuse, R15, 0x2 ;  /* 0x0000000fcb068211 */ /* 0x044fe400078c10ff */
[----:B-1----:R-:W-:Y:S01]  /*118a0*/  SHF.R.S32.HI R9, RZ, 0x1f, R17 ;  /* 0x0000001fff097819 */ /* 0x002fe20000011411 */
[----:B------:R1:W-:Y:S01]  /*118b0*/  @!P5 ST.E.64 desc[UR8][R4.64], R122 ;  /* 0x0000007a0400d985 */ /* 0x0003e2000c101b08 */
[----:B------:R-:W-:-:S02]  /*118c0*/  @!P0 LEA.HI.X R7, R203, R14, R233, 0x2, P6 ;  /* 0x0000000ecb078211 */ /* 0x000fc400030f14e9 */
[CC--:B0-----:R-:W-:Y:S01]  /*118d0*/  @!P4 LEA R2, P6, R202.reuse, R15.reuse, 0x2 ;  /* 0x0000000fca02c211 */ /* 0x0c1fe200078c10ff */
[----:B------:R0:W-:Y:S01]  /*118e0*/  @!P3 ST.E.64 desc[UR8][R12.64], R126 ;  /* 0x0000007e0c00b985 */ /* 0x0001e2000c101b08 */
[----:B------:R-:W-:Y:S02]  /*118f0*/  ISETP.GE.AND P5, PT, R23, UR4, PT ;  /* 0x0000000417007c0c */ /* 0x000fe4000bfa6270 */
[----:B------:R-:W-:Y:S01]  /*11900*/  @!P4 LEA.HI.X R3, R202, R14, R232, 0x2, P6 ;  /* 0x0000000eca03c211 */ /* 0x000fe200030f14e8 */
[----:B------:R0:W-:Y:S01]  /*11910*/  @!P0 ST.E.64 desc[UR8][R6.64], R130 ;  /* 0x0000008206008985 */ /* 0x0001e2000c101b08 */
[-C--:B------:R-:W-:Y:S02]  /*11920*/  @!P2 LEA R10, P6, R0, R15.reuse, 0x2 ;  /* 0x0000000f000aa211 */ /* 0x080fe400078c10ff */
[----:B------:R-:W-:Y:S01]  /*11930*/  @!P1 LEA R8, P3, R17, R15, 0x2 ;  /* 0x0000000f11089211 */ /* 0x000fe200078610ff */
[----:B------:R0:W-:Y:S01]  /*11940*/  @!P4 ST.E.64 desc[UR8][R2.64], R134 ;  /* 0x000000860200c985 */ /* 0x0001e2000c101b08 */
[----:B-1----:R-:W-:-:S02]  /*11950*/  SHF.R.S32.HI R5, RZ, 0x1f, R0 ;  /* 0x0000001fff057819 */ /* 0x002fc40000011400 */
[-C--:B------:R-:W-:Y:S02]  /*11960*/  @!P1 LEA.HI.X R9, R17, R14.reuse, R9, 0x2, P3 ;  /* 0x0000000e11099211 */ /* 0x080fe400018f1409 */
[-C--:B------:R-:W-:Y:S01]  /*11970*/  @!P2 LEA.HI.X R11, R0, R14.reuse, R5, 0x2, P6 ;  /* 0x0000000e000ba211 */ /* 0x080fe200030f1405 */
[----:B------:R-:W-:Y:S01]  /*11980*/  VIADD R0, R16, 0xf8 ;  /* 0x000000f810007836 */ /* 0x000fe20000000000 */
[----:B------:R-:W-:Y:S02]  /*11990*/  SHF.R.S32.HI R17, RZ, 0x1f, R23 ;  /* 0x0000001fff117819 */ /* 0x000fe40000011417 */
[C---:B------:R-:W-:Y:S02]  /*119a0*/  @!P5 LEA R4, P3, R23.reuse, R15, 0x2 ;  /* 0x0000000f1704d211 */ /* 0x040fe400078610ff */
[----:B------:R-:W-:Y:S02]  /*119b0*/  ISETP.GE.AND P0, PT, R0, UR4, PT ;  /* 0x0000000400007c0c */ /* 0x000fe4000bf06270 */
[----:B------:R-:W-:-:S05]  /*119c0*/  @!P5 LEA.HI.X R5, R23, R14, R17, 0x2, P3 ;  /* 0x0000000e1705d211 */ /* 0x000fca00018f1411 */
[----:B------:R0:W-:Y:S04]  /*119d0*/  @!P5 ST.E.64 desc[UR8][R4.64], R138 ;  /* 0x0000008a0400d985 */ /* 0x0001e8000c101b08 */
[----:B------:R0:W-:Y:S04]  /*119e0*/  @!P1 ST.E.64 desc[UR8][R8.64], R142 ;  /* 0x0000008e08009985 */ /* 0x0001e8000c101b08 */
[----:B------:R0:W-:Y:S01]  /*119f0*/  @!P2 ST.E.64 desc[UR8][R10.64], R146 ;  /* 0x000000920a00a985 */ /* 0x0001e2000c101b08 */
[----:B------:R-:W-:Y:S05]  /*11a00*/  @P0 BRA `(.L_x_1292) ;  /* 0x00000010002c0947 */ /* 0x000fea0003800000 */
[----:B0-----:R-:W-:Y:S01]  /*11a10*/  LEA R2, P0, R0, R15, 0x2 ;  /* 0x0000000f00027211 */ /* 0x001fe200078010ff */
[----:B------:R-:W-:Y:S01]  /*11a20*/  ULDC.64 UR8, c[0x0][0x208] ;  /* 0x0000820000087ab9 */ /* 0x000fe20000000a00 */
[----:B------:R-:W-:-:S04]  /*11a30*/  SHF.R.S32.HI R3, RZ, 0x1f, R0 ;  /* 0x0000001fff037819 */ /* 0x000fc80000011400 */
[----:B------:R-:W-:-:S05]  /*11a40*/  LEA.HI.X R3, R0, R14, R3, 0x2, P0 ;  /* 0x0000000e00037211 */ /* 0x000fca00000f1403 */
[----:B------:R0:W-:Y:S01]  /*11a50*/  ST.E.64 desc[UR8][R2.64], R150 ;  /* 0x0000009602007985 */ /* 0x0001e2000c101b08 */
[----:B------:R-:W-:Y:S05]  /*11a60*/  BRA `(.L_x_1292) ;  /* 0x0000001000147947 */ /* 0x000fea0003800000 */
.L_x_1283:
[----:B------:R-:W-:Y:S01]  /*11a70*/  ULDC.64 UR8, c[0x0][0xc00] ;  /* 0x0003000000087ab9 */ /* 0x000fe20000000a00 */
[----:B------:R-:W-:Y:S01]  /*11a80*/  R2UR UR4, R229 ;  /* 0x00000000e50472ca */ /* 0x000fe200000e0000 */
[----:B------:R-:W-:Y:S01]  /*11a90*/  UISETP.NE.U32.AND UP0, UPT, UR8, URZ, UPT ;  /* 0x0000003f0800728c */ /* 0x000fe2000bf05070 */
[----:B------:R-:W-:Y:S01]  /*11aa0*/  R2UR UR10, R22 ;  /* 0x00000000160a72ca */ /* 0x000fe200000e0000 */
[----:B------:R-:W-:Y:S02]  /*11ab0*/  ULDC.64 UR12, c[0x0][0x208] ;  /* 0x00008200000c7ab9 */ /* 0x000fe40000000a00 */
[----:B------:R-:W-:-:S03]  /*11ac0*/  UISETP.NE.AND.EX UP0, UPT, UR9, URZ, UPT, UP0 ;  /* 0x0000003f0900728c */ /* 0x000fc6000bf05300 */
[----:B------:R-:W-:-:S03]  /*11ad0*/  ULDC.64 UR8, c[0x0][0xc00] ;  /* 0x0003000000087ab9 */ /* 0x000fc60000000a00 */
[----:B------:R-:W-:Y:S02]  /*11ae0*/  PLOP3.LUT P1, PT, PT, PT, UP0, 0x80, 0x0 ;  /* 0x000000000000781c */ /* 0x000fe40003f2f008 */
[----:B------:R-:W-:-:S06]  /*11af0*/  UIMAD.WIDE UR8, UR4, 0x4, UR8 ;  /* 0x00000004040878a5 */ /* 0x000fcc000f8e0208 */
[----:B------:R-:W-:Y:S02]  /*11b00*/  IMAD.U32 R2, RZ, RZ, UR8 ;  /* 0x00000008ff027e24 */ /* 0x000fe4000f8e00ff */
[----:B------:R-:W-:Y:S01]  /*11b10*/  IMAD.U32 R3, RZ, RZ, UR9 ;  /* 0x00000009ff037e24 */ /* 0x000fe2000f8e00ff */
[----:B------:R-:W0:Y:S01]  /*11b20*/  S2R R6, SR_TID.X ;  /* 0x0000000000067919 */ /* 0x000e220000002100 */
[----:B------:R-:W-:-:S03]  /*11b30*/  ULDC.64 UR8, c[0x0][0xc08] ;  /* 0x0003020000087ab9 */ /* 0x000fc60000000a00 */
[----:B------:R-:W2:Y:S01]  /*11b40*/  @P1 LDG.E R7, desc[UR12][R2.64] ;  /* 0x0000000c02071981 */ /* 0x000ea2000c1e1900 */
[----:B------:R-:W-:-:S04]  /*11b50*/  UISETP.NE.U32.AND UP1, UPT, UR8, URZ, UPT ;  /* 0x0000003f0800728c */ /* 0x000fc8000bf25070 */
[----:B------:R-:W-:-:S06]  /*11b60*/  UISETP.NE.AND.EX UP1, UPT, UR9, URZ, UPT, UP1 ;  /* 0x0000003f0900728c */ /* 0x000fcc000bf25310 */
[----:B------:R-:W-:-:S05]  /*11b70*/  PLOP3.LUT P2, PT, PT, PT, UP1, 0x80, 0x0 ;  /* 0x000000000000781c */ /* 0x000fca0003f4f018 */
[----:B------:R-:W-:Y:S02]  /*11b80*/  @UP1 ULDC.64 UR8, c[0x0][0xc08] ;  /* 0x0003020000081ab9 */ /* 0x000fe40000000a00 */
[----:B------:R-:W-:Y:S02]  /*11b90*/  @UP1 UIMAD.WIDE UR8, UR4, 0x4, UR8 ;  /* 0x00000004040818a5 */ /* 0x000fe4000f8e0208 */
[----:B------:R-:W-:Y:S01]  /*11ba0*/  UISETP.NE.AND UP1, UPT, UR10, URZ, UPT ;  /* 0x0000003f0a00728c */ /* 0x000fe2000bf25270 */
[----:B------:R-:W-:Y:S02]  /*11bb0*/  ULDC UR4, c[0x0][0xa88] ;  /* 0x0002a20000047ab9 */ /* 0x000fe40000000800 */
[----:B------:R-:W-:Y:S02]  /*11bc0*/  IMAD.U32 R0, RZ, RZ, UR4 ;  /* 0x00000004ff007e24 */ /* 0x000fe4000f8e00ff */
[----:B------:R-:W-:Y:S02]  /*11bd0*/  IMAD.U32 R4, RZ, RZ, UR8 ;  /* 0x00000008ff047e24 */ /* 0x000fe4000f8e00ff */
[----:B------:R-:W-:Y:S01]  /*11be0*/  IMAD.U32 R5, RZ, RZ, UR9 ;  /* 0x00000009ff057e24 */ /* 0x000fe2000f8e00ff */
[----:B------:R-:W-:Y:S01]  /*11bf0*/  UMOV UR4, URZ ;  /* 0x0000003f00047c82 */ /* 0x000fe20008000000 */
[----:B0-----:R-:W-:-:S02]  /*11c00*/  VIADD R6, R6, 0xffffff80 ;  /* 0xffffff8006067836 */ /* 0x001fc40000000000 */
[----:B------:R-:W-:Y:S01]  /*11c10*/  @!UP1 ULDC UR10, c[0x0][0xad4] ;  /* 0x0002b500000a9ab9 */ /* 0x000fe20000000800 */
[----:B------:R0:W5:Y:S01]  /*11c20*/  @P2 LDG.E R0, desc[UR12][R4.64] ;  /* 0x0000000c04002981 */ /* 0x000162000c1e1900 */
[----:B------:R-:W-:Y:S01]  /*11c30*/  IMAD.U32 R22, RZ, RZ, UR10 ;  /* 0x0000000aff167e24 */ /* 0x000fe2000f8e00ff */
[----:B------:R-:W-:Y:S02]  /*11c40*/  ISETP.GT.AND P0, PT, R6, 0x7f, PT ;  /* 0x0000007f0600780c */ /* 0x000fe40003f04270 */
[----:B--2---:R-:W-:Y:S01]  /*11c50*/  @P1 R2UR UR4, R7 ;  /* 0x00000000070412ca */ /* 0x004fe200000e0000 */
[----:B0-----:R-:W-:-:S14]  /*11c60*/  @P2 BRA `(.L_x_1295) ;  /* 0x0000000000142947 */ /* 0x001fdc0003800000 */
[----:B------:R-:W-:Y:S05]  /*11c70*/  @!P1 BRA `(.L_x_1295) ;  /* 0x0000000000109947 */ /* 0x000fea0003800000 */
[----:B------:R-:W-:Y:S02]  /*11c80*/  ULDC.64 UR8, c[0x0][0x208] ;  /* 0x0000820000087ab9 */ /* 0x000fe40000000a00 */
[----:B------:R-:W2:Y:S04]  /*11c90*/  LDG.E R5, desc[UR8][R2.64] ;  /* 0x0000000802057981 */ /* 0x000ea8000c1e1900 */
[----:B-----5:R-:W2:Y:S02]  /*11ca0*/  LDG.E R0, desc[UR8][R2.64+0x4] ;  /* 0x0000040802007981 */ /* 0x020ea4000c1e1900 */
[----:B--2---:R-:W-:-:S07]  /*11cb0*/  IMAD.IADD R0, R0, 0x1, -R5 ;  /* 0x0000000100007824 */ /* 0x004fce00078e0a05 */
.L_x_1295:
[----:B------:R-:W-:Y:S01]  /*11cc0*/  R2UR UR8, R229 ;  /* 0x00000000e50872ca */ /* 0x000fe200000e0000 */
[----:B------:R-:W-:Y:S01]  /*11cd0*/  USHF.R.S32.HI UR21, URZ, 0x1f, UR4 ;  /* 0x0000001f3f157899 */ /* 0x000fe20008011404 */
[----:B------:R-:W-:Y:S11]  /*11ce0*/  BSSY B1, `(.L_x_1296) ;  /* 0x000003e000017945 */ /* 0x000ff60003800000 */
[----:B------:R-:W-:-:S02]  /*11cf0*/  USHF.R.S32.HI UR13, URZ, 0x1f, UR8 ;  /* 0x0000001f3f0d7899 */ /* 0x000fc40008011408 */
[----:B------:R-:W-:Y:S02]  /*11d00*/  USEL UR12, UR8, URZ, !UP0 ;  /* 0x0000003f080c7287 */ /* 0x000fe4000c000000 */
[----:B------:R-:W-:Y:S01]  /*11d10*/  USEL UR13, UR13, URZ, !UP0 ;  /* 0x0000003f0d0d7287 */ /* 0x000fe2000c000000 */
[----:B------:R-:W-:Y:S11]  /*11d20*/  @P0 BRA `(.L_x_1297) ;  /* 0x0000000000e40947 */ /* 0x000ff60003800000 */
[----:B------:R-:W0:Y:S01]  /*11d30*/  S2R R4, SR_TID.X ;  /* 0x0000000000047919 */ /* 0x000e220000002100 */
[----:B------:R-:W1:Y:S01]  /*11d40*/  LDC R9, c[0x0][0xbe8] ;  /* 0x0002fa00ff097b82 */ /* 0x000e620000000800 */
[----:B------:R-:W-:Y:S02]  /*11d50*/  IMAD.U32 R3, RZ, RZ, UR61 ;  /* 0x0000003dff037e24 */ /* 0x000fe4000f8e00ff */
[----:B-1---5:R-:W-:-:S03]  /*11d60*/  IMAD R2, R0, R9, RZ ;  /* 0x0000000900027224 */ /* 0x022fc600078e02ff */
[----:B0-----:R-:W-:-:S04]  /*11d70*/  IADD3 R4, R3, -0x80, R4 ;  /* 0xffffff8003047810 */ /* 0x001fc80007ffe004 */
        /* <DEDUP_REMOVED lines=17> */
[----:B------:R-:W-:Y:S02]  /*11e90*/  UIMAD.WIDE.U32 UR10, UR8, UR20, URZ ;  /* 0x00000014080a72a5 */ /* 0x000fe4000f8e003f */
[----:B------:R-:W-:Y:S01]  /*11ea0*/  UIMAD UR20, UR9, UR20, URZ ;  /* 0x00000014091472a4 */ /* 0x000fe2000f8e023f */
        /* <DEDUP_REMOVED lines=14> */
[----:B------:R-:W-:Y:S01]  /*11f90*/  IADD3 R2, P0, P1, R5, UR10, R2 ;  /* 0x0000000a05027c10 */ /* 0x000fe2000f91e002 */
[----:B------:R-:W-:Y:S01]  /*11fa0*/  IMAD R7, R9, R7, R4 ;  /* 0x0000000709077224 */ /* 0x000fe200078e0204 */
[----:B------:R-:W-:Y:S01]  /*11fb0*/  SHF.R.S32.HI R5, RZ, 0x1f, R5 ;  /* 0x0000001fff057819 */ /* 0x000fe20000011405 */
[----:B------:R-:W-:Y:S01]  /*11fc0*/  UIADD3.X UR10, UR15, UR20, UR21, UP1, UP2 ;  /* 0x000000140f0a7290 */ /* 0x000fe20008fe4415 */
[----:B------:R-:W-:Y:S01]  /*11fd0*/  IMAD.U32 R8, RZ, RZ, UR16 ;  /* 0x00000010ff087e24 */ /* 0x000fe2000f8e00ff */
        /* <DEDUP_REMOVED lines=14> */
.L_x_1297:
[----:B------:R-:W-:Y:S05]  /*120c0*/  BSYNC B1 ;  /* 0x0000000000017941 */ /* 0x000fea0003800000 */
.L_x_1296:
[----:B------:R-:W-:-:S13]  /*120d0*/  R2UR UR8, R22 ;  /* 0x00000000160872ca */ /* 0x000fda00000e0000 */
[----:B------:R-:W-:-:S06]  /*120e0*/  UISETP.GT.AND UP0, UPT, UR8, 0x1, UPT ;  /* 0x000000010800788c */ /* 0x000fcc000bf04270 */
[----:B------:R-:W-:-:S13]  /*120f0*/  PLOP3.LUT P0, PT, PT, PT, UP0, 0x80, 0x0 ;  /* 0x000000000000781c */ /* 0x000fda0003f0f008 */
[----:B------:R-:W-:Y:S05]  /*12100*/  @P0 BRA `(.L_x_1292) ;  /* 0x00000008006c0947 */ /* 0x000fea0003800000 */
[----:B------:R-:W1:Y:S01]  /*12110*/  LDC R11, c[0x0][0xbe8] ;  /* 0x0002fa00ff0b7b82 */ /* 0x000e620000000800 */
[----:B0-----:R-:W-:Y:S01]  /*12120*/  SHF.R.S32.HI R3, RZ, 0x1f, R6 ;  /* 0x0000001fff037819 */ /* 0x001fe20000011406 */
[----:B------:R-:W-:Y:S01]  /*12130*/  ULDC.64 UR10, c[0x0][0xaa0] ;  /* 0x0002a800000a7ab9 */ /* 0x000fe20000000a00 */
[----:B------:R-:W-:Y:S01]  /*12140*/  R2UR UR14, R201 ;  /* 0x00000000c90e72ca */ /* 0x000fe200000e0000 */
[----:B------:R-:W-:Y:S01]  /*12150*/  UIMAD.WIDE.U32 UR8, UR4, UR10, URZ ;  /* 0x0000000a040872a5 */ /* 0x000fe2000f8e003f */
[----:B------:R-:W-:Y:S01]  /*12160*/  LEA.HI R2, R3, R6, RZ, 0x3 ;  /* 0x0000000603027211 */ /* 0x000fe200078f18ff */
[----:B------:R-:W-:Y:S01]  /*12170*/  UIMAD UR10, UR21, UR10, URZ ;  /* 0x0000000a150a72a4 */ /* 0x000fe2000f8e023f */
[----:B------:R-:W-:Y:S02]  /*12180*/  BSSY B1, `(.L_x_1298) ;  /* 0x000004e000017945 */ /* 0x000fe40003800000 */
[----:B------:R-:W-:Y:S01]  /*12190*/  LOP3.LUT R5, R2, 0xfffffff8, RZ, 0xc0, !PT ;  /* 0xfffffff802057812 */ /* 0x000fe200078ec0ff */
[----:B------:R-:W-:Y:S01]  /*121a0*/  UIMAD UR10, UR4, UR11, UR10 ;  /* 0x0000000b040a72a4 */ /* 0x000fe2000f8e020a */
[----:B------:R-:W-:-:S03]  /*121b0*/  SHF.R.S32.HI R13, RZ, 0x3, R2 ;  /* 0x00000003ff0d7819 */ /* 0x000fc60000011402 */
[----:B------:R-:W-:Y:S01]  /*121c0*/  IMAD.IADD R8, R6, 0x1, -R5 ;  /* 0x0000000106087824 */ /* 0x000fe200078e0a05 */
[----:B------:R-:W-:-:S03]  /*121d0*/  UIADD3 UR9, UR9, UR10, URZ ;  /* 0x0000000a09097290 */ /* 0x000fc6000fffe03f */
[----:B------:R-:W-:Y:S01]  /*121e0*/  IMAD R2, R8, 0x20, R13 ;  /* 0x0000002008027824 */ /* 0x000fe200078e020d */
[----:B------:R-:W-:Y:S02]  /*121f0*/  ULDC.64 UR10, c[0x0][0xae8] ;  /* 0x0002ba00000a7ab9 */ /* 0x000fe40000000a00 */
[----:B------:R-:W-:Y:S01]  /*12200*/  UIMAD.WIDE.U32 UR8, UR14, UR10, UR8 ;  /* 0x0000000a0e0872a5 */ /* 0x000fe2000f8e0008 */
[----:B------:R-:W-:Y:S01]  /*12210*/  VIADD R6, R2, UR61 ;  /* 0x0000003d02067c36 */ /* 0x000fe20008000000 */
[----:B-1----:R-:W-:Y:S02]  /*12220*/  ISETP.NE.AND P0, PT, R11, 0x1, PT ;  /* 0x000000010b00780c */ /* 0x002fe40003f05270 */
[----:B------:R-:W-:Y:S01]  /*12230*/  UIMAD UR9, UR14, UR11, UR9 ;  /* 0x0000000b0e0972a4 */ /* 0x000fe2000f8e0209 */
[----:B------:R-:W-:Y:S02]  /*12240*/  IMAD.MOV.U32 R5, RZ, RZ, R6 ;  /* 0x000000ffff057224 */ /* 0x000fe400078e0006 */
[----:B------:R-:W-:-:S02]  /*12250*/  ULDC.64 UR10, c[0x0][0xaf0] ;  /* 0x0002bc00000a7ab9 */ /* 0x000fc40000000a00 */
[----:B------:R-:W-:-:S04]  /*12260*/  UIMAD UR13, UR13, UR10, URZ ;  /* 0x0000000a0d0d72a4 */ /* 0x000fc8000f8e023f */
[----:B------:R-:W-:Y:S02]  /*12270*/  UIMAD UR4, UR12, UR11, UR13 ;  /* 0x0000000b0c0472a4 */ /* 0x000fe4000f8e020d */
[----:B------:R-:W-:Y:S01]  /*12280*/  UIMAD.WIDE.U32 UR12, UR12, UR10, UR8 ;  /* 0x0000000a0c0c72a5 */ /* 0x000fe2000f8e0008 */
[----:B------:R-:W0:Y:S02]  /*12290*/  @P0 LDC R3, c[0x0][0xbec] ;  /* 0x0002fb00ff030b82 */ /* 0x000e240000000800 */
[----:B------:R-:W-:Y:S01]  /*122a0*/  ULDC.64 UR8, c[0x0][0xae0] ;  /* 0x0002b80000087ab9 */ /* 0x000fe20000000a00 */
[----:B------:R-:W-:-:S05]  /*122b0*/  UIADD3 UR4, UR13, UR4, URZ ;  /* 0x000000040d047290 */ /* 0x000fca000fffe03f */
[----:B------:R-:W1:Y:S01]  /*122c0*/  @P0 LDC R7, c[0x0][0xbf0] ;  /* 0x0002fc00ff070b82 */ /* 0x000e620000000800 */
[----:B0-----:R-:W-:-:S04]  /*122d0*/  @P0 IMAD.HI.U32 R2, R6, R3, RZ ;  /* 0x0000000306020227 */ /* 0x001fc800078e00ff */
[----:B------:R-:W-:Y:S02]  /*122e0*/  IMAD.U32 R3, RZ, RZ, UR13 ;  /* 0x0000000dff037e24 */ /* 0x000fe4000f8e00ff */
[----:B------:R-:W-:Y:S01]  /*122f0*/  IMAD.U32 R3, RZ, RZ, UR4 ;  /* 0x00000004ff037e24 */ /* 0x000fe2000f8e00ff */
[----:B-1----:R-:W-:Y:S01]  /*12300*/  @P0 SHF.R.U32.HI R5, RZ, R7, R2 ;  /* 0x00000007ff050219 */ /* 0x002fe20000011602 */
[----:B------:R-:W-:-:S03]  /*12310*/  IMAD.U32 R2, RZ, RZ, UR12 ;  /* 0x0000000cff027e24 */ /* 0x000fc6000f8e00ff */
[--C-:B------:R-:W-:Y:S01]  /*12320*/  SHF.R.S32.HI R4, RZ, 0x1f, R5.reuse ;  /* 0x0000001fff047819 */ /* 0x100fe20000011405 */
[----:B------:R-:W-:Y:S02]  /*12330*/  IMAD.MOV R7, RZ, RZ, -R5 ;  /* 0x000000ffff077224 */ /* 0x000fe400078e0a05 */
[----:B------:R-:W-:-:S04]  /*12340*/  IMAD.WIDE.U32 R2, R5, UR8, R2 ;  /* 0x0000000805027c25 */ /* 0x000fc8000f8e0002 */
[----:B------:R-:W-:Y:S02]  /*12350*/  IMAD R7, R11, R7, R6 ;  /* 0x000000070b077224 */ /* 0x000fe400078e0206 */
[----:B------:R-:W-:Y:S02]  /*12360*/  IMAD R4, R4, UR8, RZ ;  /* 0x0000000804047c24 */ /* 0x000fe4000f8e02ff */
[----:B------:R-:W-:Y:S02]  /*12370*/  VIADD R6, R13, UR61 ;  /* 0x0000003d0d067c36 */ /* 0x000fe40008000000 */
[----:B------:R-:W-:Y:S01]  /*12380*/  IMAD R9, R5, UR9, R4 ;  /* 0x0000000905097c24 */ /* 0x000fe2000f8e0204 */
[----:B------:R-:W-:Y:S01]  /*12390*/  SHF.R.S32.HI R4, RZ, 0x1f, R7 ;  /* 0x0000001fff047819 */ /* 0x000fe20000011407 */
[----:B------:R-:W-:Y:S01]  /*123a0*/  ULDC.64 UR8, c[0x0][0xad8] ;  /* 0x0002b60000087ab9 */ /* 0x000fe20000000a00 */
[----:B-----5:R-:W-:Y:S02]  /*123b0*/  IMAD R11, R0, R11, RZ ;  /* 0x0000000b000b7224 */ /* 0x020fe400078e02ff */
[----:B------:R-:W-:-:S02]  /*123c0*/  IMAD.IADD R3, R3, 0x1, R9 ;  /* 0x0000000103037824 */ /* 0x000fc400078e0209 */
[----:B------:R-:W-:Y:S02]  /*123d0*/  IMAD R4, R4, UR8, RZ ;  /* 0x0000000804047c24 */ /* 0x000fe4000f8e02ff */
[----:B------:R-:W-:-:S04]  /*123e0*/  IMAD.WIDE.U32 R2, R7, UR8, R2 ;  /* 0x0000000807027c25 */ /* 0x000fc8000f8e0002 */
[----:B------:R-:W-:Y:S01]  /*123f0*/  IMAD R5, R7, UR9, R4 ;  /* 0x0000000907057c24 */ /* 0x000fe2000f8e0204 */
[----:B------:R-:W-:Y:S01]  /*12400*/  ULDC.64 UR8, c[0x0][0xa80] ;  /* 0x0002a00000087ab9 */ /* 0x000fe20000000a00 */
[----:B------:R-:W-:Y:S02]  /*12410*/  VIADD R4, R6, 0x40 ;  /* 0x0000004006047836 */ /* 0x000fe40000000000 */
[----:B------:R-:W-:Y:S01]  /*12420*/  IMAD.IADD R3, R3, 0x1, R5 ;  /* 0x0000000103037824 */ /* 0x000fe200078e0205 */
[----:B------:R-:W-:Y:S01]  /*12430*/  LEA R5, P2, R2, UR8, 0x1 ;  /* 0x0000000802057c11 */ /* 0x000fe2000f8408ff */
[----:B------:R-:W-:Y:S01]  /*12440*/  VIADD R0, R6, 0x20 ;  /* 0x0000002006007836 */ /* 0x000fe20000000000 */
[-C--:B------:R-:W-:Y:S01]  /*12450*/  ISETP.GE.AND P0, PT, R4, R11.reuse, PT ;  /* 0x0000000b0400720c */ /* 0x080fe20003f06270 */
[----:B------:R-:W-:Y:S01]  /*12460*/  IMAD.SHL.U32 R7, R8, 0x8, RZ ;  /* 0x0000000808077824 */ /* 0x000fe200078e00ff */
[----:B------:R-:W-:Y:S02]  /*12470*/  LEA.HI.X R4, R2, UR9, R3, 0x1, P2 ;  /* 0x0000000902047c11 */ /* 0x000fe400090f0c03 */
[-C--:B------:R-:W-:Y:S01]  /*12480*/  ISETP.GE.AND P2, PT, R6, R11.reuse, PT ;  /* 0x0000000b0600720c */ /* 0x080fe20003f46270 */
[C---:B------:R-:W-:Y:S01]  /*12490*/  VIADD R15, R7.reuse, 0x40 ;  /* 0x00000040070f7836 */ /* 0x040fe20000000000 */
[----:B------:R-:W-:Y:S01]  /*124a0*/  ISETP.GE.AND P1, PT, R0, R11, PT ;  /* 0x0000000b0000720c */ /* 0x000fe20003f26270 */
[C---:B------:R-:W-:Y:S01]  /*124b0*/  VIADD R9, R7.reuse, 0x80 ;  /* 0x0000008007097836 */ /* 0x040fe20000000000 */
[----:B------:R0:W1:Y:S01]  /*124c0*/  SHFL.IDX PT, R2, R5, RZ, 0x181f ;  /* 0x00181fff05027589 */ /* 0x00006200000e0000 */
[----:B------:R-:W-:Y:S01]  /*124d0*/  VIADD R13, R7, 0xc0 ;  /* 0x000000c0070d7836 */ /* 0x000fe20000000000 */
[----:B------:R-:W-:-:S02]  /*124e0*/  SHF.R.S32.HI R12, RZ, 0x1f, R7 ;  /* 0x0000001fff0c7819 */ /* 0x000fc40000011407 */
[----:B------:R0:W2:Y:S01]  /*124f0*/  SHFL.IDX PT, R0, R4, RZ, 0x181f ;  /* 0x00181fff04007589 */ /* 0x0000a200000e0000 */
[----:B------:R-:W-:Y:S02]  /*12500*/  SHF.R.S32.HI R8, RZ, 0x1f, R15 ;  /* 0x0000001fff087819 */ /* 0x000fe4000001140f */
[----:B------:R-:W-:Y:S02]  /*12510*/  SHF.R.S32.HI R10, RZ, 0x1f, R9 ;  /* 0x0000001fff0a7819 */ /* 0x000fe40000011409 */
        /* <DEDUP_REMOVED lines=20> */
.L_x_1299:
[----:B------:R-:W-:Y:S05]  /*12660*/  BSYNC B1 ;  /* 0x0000000000017941 */ /* 0x000fea0003800000 */
.L_x_1298:
        /* <DEDUP_REMOVED lines=22> */
.L_x_1301:
[----:B------:R-:W-:Y:S05]  /*127d0*/  BSYNC B1 ;  /* 0x0000000000017941 */ /* 0x000fea0003800000 */
.L_x_1300:
        /* <DEDUP_REMOVED lines=22> */
.L_x_1303:
[----:B------:R-:W-:Y:S05]  /*12940*/  BSYNC B1 ;  /* 0x0000000000017941 */ /* 0x000fea0003800000 */
.L_x_1302:
[----:B0-----:R-:W-:Y:S01]  /*12950*/  VIADD R0, R6, 0x60 ;  /* 0x0000006006007836 */ /* 0x001fe20000000000 */
[----:B--2-4-:R-:W2:Y:S04]  /*12960*/  SHFL.IDX PT, R4, R4, 0x3, 0x181f ;  /* 0x00781f0004047f89 */ /* 0x014ea800000e0000 */
[----:B------:R-:W-:Y:S01]  /*12970*/  ISETP.GE.AND P0, PT, R0, R11, PT ;  /* 0x0000000b0000720c */ /* 0x000fe20003f06270 */
[----:B-1-3--:R1:W3:-:S12]  /*12980*/  SHFL.IDX PT, R2, R5, 0x3, 0x181f ;  /* 0x00781f0005027f89 */ /* 0x00a2d800000e0000 */
[----:B-1----:R-:W-:Y:S05]  /*12990*/  @P0 BRA `(.L_x_1292) ;  /* 0x0000000000480947 */ /* 0x002fea0003800000 */
[----:B------:R-:W-:Y:S01]  /*129a0*/  ULDC UR4, c[0x0][0xac8] ;  /* 0x0002b20000047ab9 */ /* 0x000fe20000000800 */
[----:B------:R-:W-:Y:S01]  /*129b0*/  ULDC.64 UR8, c[0x0][0x208] ;  /* 0x0000820000087ab9 */ /* 0x000fe20000000a00 */
[----:B------:R-:W-:Y:S02]  /*129c0*/  ISETP.GE.AND P3, PT, R7, UR4, PT ;  /* 0x0000000407007c0c */ /* 0x000fe4000bf66270 */
[----:B------:R-:W-:Y:S02]  /*129d0*/  ISETP.GE.AND P2, PT, R15, UR4, PT ;  /* 0x000000040f007c0c */ /* 0x000fe4000bf46270 */
[----:B------:R-:W-:Y:S02]  /*129e0*/  ISETP.GE.AND P1, PT, R9, UR4, PT ;  /* 0x0000000409007c0c */ /* 0x000fe4000bf26270 */
[----:B------:R-:W-:-:S07]  /*129f0*/  ISETP.GE.AND P0, PT, R13, UR4, PT ;  /* 0x000000040d007c0c */ /* 0x000fce000bf06270 */
[----:B---3--:R-:W-:-:S04]  /*12a00*/  @!P3 LEA R6, P4, R7, R2, 0x1 ;  /* 0x000000020706b211 */ /* 0x008fc800078808ff */
[----:B--2---:R-:W-:Y:S02]  /*12a10*/  @!P3 LEA.HI.X R7, R7, R4, R12, 0x1, P4 ;  /* 0x000000040707b211 */ /* 0x004fe400020f0c0c */
        /* <DEDUP_REMOVED lines=10> */
.L_x_1292:
[----:B------:R-:W-:Y:S05]  /*12ac0*/  BSYNC B0 ;  /* 0x0000000000007941 */ /* 0x000fea0003800000 */
.L_x_1282:
[----:B------:R-:W-:Y:S02]  /*12ad0*/  ULDC UR4, c[0x0][0xc3c] ;  /* 0x00030f0000047ab9 */ /* 0x000fe40000000800 */
[----:B------:R-:W-:-:S06]  /*12ae0*/  UISETP.GE.AND UP0, UPT, UR6, UR4, UPT ;  /* 0x000000040600728c */ /* 0x000fcc000bf06270 */
[----:B------:R-:W-:-:S13]  /*12af0*/  PLOP3.LUT P0, PT, PT, PT, UP0, 0x80, 0x0 ;  /* 0x000000000000781c */ /* 0x000fda0003f0f008 */
[----:B------:R-:W-:Y:S05]  /*12b00*/  @!P0 BRA `(.L_x_1304) ;  /* 0xfffffee400948947 */ /* 0x000fea000383ffff */
[----:B------:R-:W-:Y:S05]  /*12b10*/  EXIT ;  /* 0x000000000000794d */ /* 0x000fea0003800000 */
.L_x_1199:
[----:B------:R-:W-:-:S08]  /*12b20*/  NOP ;  /* 0x0000000000007918 */ /* 0x000fd00000000000 */
[----:B0-----:R-:W0:-:S00]  /*12b30*/  USETMAXREG.DEALLOC.CTAPOOL 0x18 ;  /* 0x00000018000079c8 */ /* 0x001e0000080e0500 */
        /* <DEDUP_REMOVED lines=18> */
.L_x_1305:
        /* <DEDUP_REMOVED lines=44> */
.L_x_1309:
        /* <DEDUP_REMOVED lines=39> */
[----:B------:R-:W-:-:S07]  /*13190*/  IMAD.MOV.U32 R5, RZ, RZ, R2 ;  /* 0x000000ffff057224 */ /* 0x000fce00078e0002 */
.L_x_1307:
[----:B------:R-:W-:Y:S02]  /*131a0*/  IMAD.IADD R10, R9, 0x1, -R4 ;  /* 0x00000001090a7824 */ /* 0x000fe400078e0a04 */
[----:B------:R-:W-:Y:S02]  /*131b0*/  IMAD.MOV.U32 R3, RZ, RZ, RZ ;  /* 0x000000ffff037224 */ /* 0x000fe400078e00ff */
[----:B------:R-:W-:-:S05]  /*131c0*/  IMAD R2, R5, UR5, R10 ;  /* 0x0000000505027c24 */ /* 0x000fca000f8e020a */
[----:B------:R-:W-:-:S13]  /*131d0*/  ISETP.GT.AND P0, PT, R2, UR6, PT ;  /* 0x0000000602007c0c */ /* 0x000fda000bf04270 */
[----:B------:R-:W-:-:S04]  /*131e0*/  VOTE.ANY R2, PT, !P0 ;  /* 0x0000000000027806 */ /* 0x000fc800040e0100 */
[----:B------:R-:W0:Y:S01]  /*131f0*/  POPC R9, R2 ;  /* 0x0000000200097309 */ /* 0x000e220000000000 */
[----:B------:R-:W-:Y:S01]  /*13200*/  ISETP.NE.AND P0, PT, R2, RZ, PT ;  /* 0x000000ff0200720c */ /* 0x000fe20003f05270 */
[----:B0-----:R0:W1:Y:S04]  /*13210*/  SHFL.IDX PT, R8, R8, R9, 0x1f ;  /* 0x00001f0908087589 */ /* 0x00106800000e0000 */
[----:B------:R0:W2:Y:S08]  /*13220*/  SHFL.IDX PT, R4, R7, R9, 0x1f ;  /* 0x00001f0907047589 */ /* 0x0000b000000e0000 */
[----:B------:R-:W-:Y:S05]  /*13230*/  @!P0 BRA `(.L_x_1310) ;  /* 0x0000000000088947 */ /* 0x000fea0003800000 */
[----:B------:R-:W-:-:S05]  /*13240*/  VIADD R2, R9, 0xffffffff ;  /* 0xffffffff09027836 */ /* 0x000fca0000000000 */
[----:B------:R3:W4:Y:S02]  /*13250*/  SHFL.IDX PT, R3, R5, R2, 0x1f ;  /* 0x00001f0205037589 */ /* 0x00072400000e0000 */
.L_x_1310:
[----:B----4-:R-:W-:Y:S01]  /*13260*/  IMAD R3, R3, UR5, R10 ;  /* 0x0000000503037c24 */ /* 0x010fe2000f8e020a */
[----:B-1----:R-:W-:Y:S01]  /*13270*/  ISETP.NE.AND P0, PT, R8, 0x1, PT ;  /* 0x000000010800780c */ /* 0x002fe20003f05270 */
[----:B------:R-:W-:-:S03]  /*13280*/  VIADD R14, R9, UR4 ;  /* 0x00000004090e7c36 */ /* 0x000fc60008000000 */
[----:B------:R1:W-:Y:S01]  /*13290*/  STL [R1], R3 ;  /* 0x0000000301007387 */ /* 0x0003e20000100800 */
[----:B---3--:R-:W-:-:S03]  /*132a0*/  IADD3 R5, -R3, UR6, RZ ;  /* 0x0000000603057c10 */ /* 0x008fc6000fffe1ff */
[----:B------:R1:W-:Y:S05]  /*132b0*/  STL [R1+0xc], R14 ;  /* 0x00000c0e01007387 */ /* 0x0003ea0000100800 */
[----:B------:R-:W-:Y:S05]  /*132c0*/  @!P0 BRA `(.L_x_1311) ;  /* 0x0000000000e08947 */ /* 0x000fea0003800000 */
[----:B0-2---:R-:W-:Y:S02]  /*132d0*/  IABS R7, R4 ;  /* 0x0000000400077213 */ /* 0x005fe40000000000 */
[----:B------:R-:W-:Y:S02]  /*132e0*/  IABS R9, R8 ;  /* 0x0000000800097213 */ /* 0x000fe40000000000 */
[----:B------:R-:W0:Y:S01]  /*132f0*/  I2F.RP R10, R7 ;  /* 0x00000007000a7306 */ /* 0x000e220000209400 */
[----:B------:R-:W-:-:S07]  /*13300*/  IABS R12, R5 ;  /* 0x00000005000c7213 */ /* 0x000fce0000000000 */
[----:B------:R-:W-:Y:S08]  /*13310*/  I2F.RP R13, R9 ;  /* 0x00000009000d7306 */ /* 0x000ff00000209400 */
[----:B0-----:R-:W1:Y:S02]  /*13320*/  MUFU.RCP R10, R10 ;  /* 0x0000000a000a7308 */ /* 0x001e640000001000 */
[----:B-1----:R-:W-:-:S06]  /*13330*/  VIADD R3, R10, 0xffffffe ;  /* 0x0ffffffe0a037836 */ /* 0x002fcc0000000000 */
[----:B------:R-:W0:Y:S02]  /*13340*/  F2I.FTZ.U32.TRUNC.NTZ R3, R3 ;  /* 0x0000000300037305 */ /* 0x000e24000021f000 */
[----:B0-----:R-:W-:-:S04]  /*13350*/  IMAD.MOV R2, RZ, RZ, -R3 ;  /* 0x000000ffff027224 */ /* 0x001fc800078e0a03 */
[----:B------:R-:W-:Y:S02]  /*13360*/  IMAD R11, R2, R7, RZ ;  /* 0x00000007020b7224 */ /* 0x000fe400078e02ff */
[----:B------:R-:W-:-:S04]  /*13370*/  IMAD.MOV.U32 R2, RZ, RZ, RZ ;  /* 0x000000ffff027224 */ /* 0x000fc800078e00ff */
[----:B------:R-:W-:Y:S01]  /*13380*/  IMAD.HI.U32 R11, R3, R11, R2 ;  /* 0x0000000b030b7227 */ /* 0x000fe200078e0002 */
[----:B------:R-:W-:Y:S01]  /*13390*/  IABS R3, R4 ;  /* 0x0000000400037213 */ /* 0x000fe20000000000 */
[----:B------:R-:W0:Y:S04]  /*133a0*/  MUFU.RCP R2, R13 ;  /* 0x0000000d00027308 */ /* 0x000e280000001000 */
[----:B------:R-:W-:Y:S02]  /*133b0*/  IMAD.MOV R3, RZ, RZ, -R3 ;  /* 0x000000ffff037224 */ /* 0x000fe400078e0a03 */
[----:B------:R-:W-:-:S04]  /*133c0*/  IMAD.HI.U32 R10, R11, R12, RZ ;  /* 0x0000000c0b0a7227 */ /* 0x000fc800078e00ff */
[----:B------:R-:W-:-:S05]  /*133d0*/  IMAD R12, R10, R3, R12 ;  /* 0x000000030a0c7224 */ /* 0x000fca00078e020c */
[----:B------:R-:W-:Y:S01]  /*133e0*/  ISETP.GT.U32.AND P1, PT, R7, R12, PT ;  /* 0x0000000c0700720c */ /* 0x000fe20003f24070 */
[----:B0-----:R-:W-:-:S06]  /*133f0*/  VIADD R3, R2, 0xffffffe ;  /* 0x0ffffffe02037836 */ /* 0x001fcc0000000000 */
[----:B------:R-:W0:Y:S06]  /*13400*/  F2I.FTZ.U32.TRUNC.NTZ R3, R3 ;  /* 0x0000000300037305 */ /* 0x000e2c000021f000 */
[----:B------:R-:W-:Y:S02]  /*13410*/  @!P1 IMAD.IADD R12, R12, 0x1, -R7 ;  /* 0x000000010c0c9824 */ /* 0x000fe400078e0a07 */
[----:B------:R-:W-:Y:S01]  /*13420*/  @!P1 VIADD R10, R10, 0x1 ;  /* 0x000000010a0a9836 */ /* 0x000fe20000000000 */
[----:B------:R-:W-:Y:S02]  /*13430*/  ISETP.NE.AND P1, PT, R4, RZ, PT ;  /* 0x000000ff0400720c */ /* 0x000fe40003f25270 */
[----:B------:R-:W-:Y:S01]  /*13440*/  ISETP.GE.U32.AND P0, PT, R12, R7, PT ;  /* 0x000000070c00720c */ /* 0x000fe20003f06070 */
[----:B0-----:R-:W-:-:S04]  /*13450*/  IMAD.MOV R2, RZ, RZ, -R3 ;  /* 0x000000ffff027224 */ /* 0x001fc800078e0a03 */
[----:B------:R-:W-:Y:S02]  /*13460*/  IMAD R7, R2, R9, RZ ;  /* 0x0000000902077224 */ /* 0x000fe400078e02ff */
[----:B------:R-:W-:-:S06]  /*13470*/  IMAD.MOV.U32 R2, RZ, RZ, RZ ;  /* 0x000000ffff027224 */ /* 0x000fcc00078e00ff */
[----:B------:R-:W-:Y:S02]  /*13480*/  @P0 VIADD R10, R10, 0x1 ;  /* 0x000000010a0a0836 */ /* 0x000fe40000000000 */
[----:B------:R-:W-:Y:S01]  /*13490*/  IMAD.HI.U32 R7, R3, R7, R2 ;  /* 0x0000000703077227 */ /* 0x000fe200078e0002 */
[----:B------:R-:W-:Y:S02]  /*134a0*/  LOP3.LUT R2, R5, R4, RZ, 0x3c, !PT ;  /* 0x0000000405027212 */ /* 0x000fe400078e3cff */
[----:B------:R-:W-:Y:S02]  /*134b0*/  IABS R3, R8 ;  /* 0x0000000800037213 */ /* 0x000fe40000000000 */
[----:B------:R-:W-:-:S03]  /*134c0*/  ISETP.GE.AND P2, PT, R2, RZ, PT ;  /* 0x000000ff0200720c */ /* 0x000fc60003f46270 */
[----:B------:R-:W-:-:S10]  /*134d0*/  IMAD.MOV R3, RZ, RZ, -R3 ;  /* 0x000000ffff037224 */ /* 0x000fd400078e0a03 */
[----:B------:R-:W-:Y:S01]  /*134e0*/  @!P2 IMAD.MOV R10, RZ, RZ, -R10 ;  /* 0x000000ffff0aa224 */ /* 0x000fe200078e0a0a */
[----:B------:R-:W-:-:S04]  /*134f0*/  @!P1 LOP3.LUT R10, RZ, R4, RZ, 0x33, !PT ;  /* 0x00000004ff0a9212 */ /* 0x000fc800078e33ff */
        /* <DEDUP_REMOVED lines=8> */
[----:B------:R-:W-:-:S04]  /*13580*/  LOP3.LUT R2, R10, R8, RZ, 0x3c, !PT ;  /* 0x000000080a027212 */ /* 0x000fc800078e3cff */
[----:B------:R-:W-:Y:S01]  /*13590*/  ISETP.GE.AND P2, PT, R2, RZ, PT ;  /* 0x000000ff0200720c */ /* 0x000fe20003f46270 */
[----:B------:R-:W-:-:S04]  /*135a0*/  IMAD.MOV R2, RZ, RZ, -R10 ;  /* 0x000000ffff027224 */ /* 0x000fc800078e0a0a */
[----:B------:R-:W-:Y:S02]  /*135b0*/  IMAD R2, R4, R2, R5 ;  /* 0x0000000204027224 */ /* 0x000fe400078e0205 */
        /* <DEDUP_REMOVED lines=8> */
[----:B------:R-:W-:Y:S05]  /*13640*/  BRA `(.L_x_1312) ;  /* 0x0000000000f87947 */ /* 0x000fea0003800000 */
.L_x_1311:
[----:B-1----:R-:W1:Y:S01]  /*13650*/  LDC.64 R2, c[0x0][0xc90] ;  /* 0x00032400ff027b82 */ /* 0x002e620000000a00 */
[----:B------:R-:W-:Y:S01]  /*13660*/  ULDC.64 UR6, c[0x0][0x208] ;  /* 0x0000820000067ab9 */ /* 0x000fe20000000a00 */
[----:B-1----:R-:W-:-:S05]  /*13670*/  IMAD.WIDE R2, R14, 0x4, R2 ;  /* 0x000000040e027825 */ /* 0x002fca00078e0202 */
[----:B0-----:R0:W2:Y:S02]  /*13680*/  LDG.E R7, desc[UR6][R2.64] ;  /* 0x0000000602077981 */ /* 0x0010a4000c1e1900 */
[----:B0-----:R-:W-:Y:S02]  /*13690*/  IMAD.MOV.U32 R2, RZ, RZ, RZ ;  /* 0x000000ffff027224 */ /* 0x001fe400078e00ff */
[----:B--2---:R-:W-:-:S05]  /*136a0*/  IMAD R8, R4, R7, RZ ;  /* 0x0000000704087224 */ /* 0x004fca00078e02ff */
[----:B------:R-:W-:-:S04]  /*136b0*/  IABS R9, R8 ;  /* 0x0000000800097213 */ /* 0x000fc80000000000 */
[----:B------:R-:W0:Y:S08]  /*136c0*/  I2F.RP R10, R9 ;  /* 0x00000009000a7306 */ /* 0x000e300000209400 */
[----:B0-----:R-:W0:Y:S02]  /*136d0*/  MUFU.RCP R10, R10 ;  /* 0x0000000a000a7308 */ /* 0x001e240000001000 */
[----:B0-----:R-:W-:-:S06]  /*136e0*/  VIADD R11, R10, 0xffffffe ;  /* 0x0ffffffe0a0b7836 */ /* 0x001fcc0000000000 */
[----:B------:R-:W0:Y:S02]  /*136f0*/  F2I.FTZ.U32.TRUNC.NTZ R3, R11 ;  /* 0x0000000b00037305 */ /* 0x000e24000021f000 */
[----:B0-----:R-:W-:-:S04]  /*13700*/  IMAD.MOV R12, RZ, RZ, -R3 ;  /* 0x000000ffff0c7224 */ /* 0x001fc800078e0a03 */
[----:B------:R-:W-:-:S04]  /*13710*/  IMAD R13, R12, R9, RZ ;  /* 0x000000090c0d7224 */ /* 0x000fc800078e02ff */
[----:B------:R-:W-:Y:S01]  /*13720*/  IMAD.HI.U32 R2, R3, R13, R2 ;  /* 0x0000000d03027227 */ /* 0x000fe200078e0002 */
[----:B------:R-:W-:Y:S02]  /*13730*/  IABS R13, R5 ;  /* 0x00000005000d7213 */ /* 0x000fe40000000000 */
[----:B------:R-:W-:-:S03]  /*13740*/  IABS R3, R8 ;  /* 0x0000000800037213 */ /* 0x000fc60000000000 */
[----:B------:R-:W-:-:S04]  /*13750*/  IMAD.HI.U32 R2, R2, R13, RZ ;  /* 0x0000000d02027227 */ /* 0x000fc800078e00ff */
[----:B------:R-:W-:-:S04]  /*13760*/  IMAD.MOV R3, RZ, RZ, -R3 ;  /* 0x000000ffff037224 */ /* 0x000fc800078e0a03 */
        /* <DEDUP_REMOVED lines=11> */
[----:B------:R-:W-:Y:S02]  /*13820*/  IMAD R9, R7, R2, RZ ;  /* 0x0000000207097224 */ /* 0x000fe400078e02ff */
[----:B------:R-:W-:Y:S02]  /*13830*/  IMAD.MOV R2, RZ, RZ, -R2 ;  /* 0x000000ffff027224 */ /* 0x000fe400078e0a02 */
[----:B------:R-:W-:Y:S02]  /*13840*/  IMAD.MOV R10, RZ, RZ, -R9 ;  /* 0x000000ffff0a7224 */ /* 0x000fe400078e0a09 */
[----:B------:R-:W-:Y:S02]  /*13850*/  IMAD R8, R8, R2, R5 ;  /* 0x0000000208087224 */ /* 0x000fe400078e0205 */
[----:B------:R-:W-:Y:S01]  /*13860*/  IMAD.MOV.U32 R2, RZ, RZ, RZ ;  /* 0x000000ffff027224 */ /* 0x000fe200078e00ff */
[----:B------:R-:W-:Y:S02]  /*13870*/  VIADDMNMX R7, R10, UR5, R7, PT ;  /* 0x000000050a077c46 */ /* 0x000fe4000b800107 */
[----:B------:R-:W-:-:S02]  /*13880*/  IADD3 R9, R9, 0x1000000, R8 ;  /* 0x0100000009097810 */ /* 0x000fc40007ffe008 */
[----:B------:R-:W-:-:S04]  /*13890*/  IABS R10, R7 ;  /* 0x00000007000a7213 */ /* 0x000fc80000000000 */
[----:B------:R-:W0:Y:S08]  /*138a0*/  I2F.RP R11, R10 ;  /* 0x0000000a000b7306 */ /* 0x000e300000209400 */
[----:B0-----:R-:W0:Y:S02]  /*138b0*/  MUFU.RCP R11, R11 ;  /* 0x0000000b000b7308 */ /* 0x001e240000001000 */
[----:B0-----:R-:W-:Y:S01]  /*138c0*/  VIADD R3, R11, 0xffffffe ;  /* 0x0ffffffe0b037836 */ /* 0x001fe20000000000 */
[----:B------:R-:W-:-:S05]  /*138d0*/  IABS R11, R7 ;  /* 0x00000007000b7213 */ /* 0x000fca0000000000 */
[----:B------:R-:W0:Y:S02]  /*138e0*/  F2I.FTZ.U32.TRUNC.NTZ R3, R3 ;  /* 0x0000000300037305 */ /* 0x000e24000021f000 */
[----:B0-----:R-:W-:-:S04]  /*138f0*/  IMAD.MOV R5, RZ, RZ, -R3 ;  /* 0x000000ffff057224 */ /* 0x001fc800078e0a03 */
[----:B------:R-:W-:-:S04]  /*13900*/  IMAD R5, R5, R10, RZ ;  /* 0x0000000a05057224 */ /* 0x000fc800078e02ff */
[----:B------:R-:W-:Y:S01]  /*13910*/  IMAD.HI.U32 R2, R3, R5, R2 ;  /* 0x0000000503027227 */ /* 0x000fe200078e0002 */
[----:B------:R-:W-:-:S03]  /*13920*/  IABS R5, R8 ;  /* 0x0000000800057213 */ /* 0x000fc60000000000 */
[----:B------:R-:W-:Y:S02]  /*13930*/  IMAD.MOV R3, RZ, RZ, -R11 ;  /* 0x000000ffff037224 */ /* 0x000fe400078e0a0b */
        /* <DEDUP_REMOVED lines=11> */
[----:B------:R-:W-:Y:S01]  /*139f0*/  @!P1 LOP3.LUT R2, RZ, R7, RZ, 0x33, !PT ;  /* 0x00000007ff029212 */ /* 0x000fe200078e33ff */
[----:B------:R-:W-:-:S04]  /*13a00*/  IMAD.MOV R7, RZ, RZ, -R7 ;  /* 0x000000ffff077224 */ /* 0x000fc800078e0a07 */
[----:B------:R-:W-:-:S05]  /*13a10*/  IMAD R3, R2, R7, R9 ;  /* 0x0000000702037224 */ /* 0x000fca00078e0209 */
[----:B------:R1:W-:Y:S02]  /*13a20*/  STL [R1+0x8], R3 ;  /* 0x0000080301007387 */ /* 0x0003e40000100800 */
.L_x_1312:
[----:B01----:R-:W-:-:S05]  /*13a30*/  LOP3.LUT R3, RZ, R2, RZ, 0x33, !PT ;  /* 0x00000002ff037212 */ /* 0x003fca00078e33ff */
[----:B------:R-:W-:-:S05]  /*13a40*/  IMAD.IADD R2, R4, 0x1, R3 ;  /* 0x0000000104027824 */ /* 0x000fca00078e0203 */
[----:B------:R1:W-:Y:S01]  /*13a50*/  STL [R1+0x4], R2 ;  /* 0x0000040201007387 */ /* 0x0003e20000100800 */
[----:B------:R-:W-:Y:S05]  /*13a60*/  BRA `(.L_x_1313) ;  /* 0x0000000000107947 */ /* 0x000fea0003800000 */
.L_x_1308:
[----:B------:R-:W-:Y:S01]  /*13a70*/  IMAD.U32 R2, RZ, RZ, UR6 ;  /* 0x00000006ff027e24 */ /* 0x000fe2000f8e00ff */
[----:B------:R0:W-:Y:S04]  /*13a80*/  STL [R1+0x4], RZ ;  /* 0x000004ff01007387 */ /* 0x0001e80000100800 */
[----:B------:R0:W-:Y:S04]  /*13a90*/  STL [R1+0x8], RZ ;  /* 0x000008ff01007387 */ /* 0x0001e80000100800 */
[----:B------:R0:W-:Y:S02]  /*13aa0*/  STL [R1], R2 ;  /* 0x0000000201007387 */ /* 0x0001e40000100800 */
.L_x_1313:
[----:B------:R-:W2:Y:S04]  /*13ab0*/  LDL R8, [R1] ;  /* 0x0000000001087983 */ /* 0x000ea80000100800 */
[----:B------:R-:W2:Y:S04]  /*13ac0*/  LDL R9, [R1+0x4] ;  /* 0x0000040001097983 */ /* 0x000ea80000100800 */
[----:B------:R-:W2:Y:S04]  /*13ad0*/  LDL R10, [R1+0x8] ;  /* 0x00000800010a7983 */ /* 0x000ea80000100800 */
[----:B------:R-:W2:Y:S01]  /*13ae0*/  LDL R11, [R1+0xc] ;  /* 0x00000c00010b7983 */ /* 0x000ea20000100800 */
[----:B------:R-:W-:-:S13]  /*13af0*/  ISETP.NE.AND P0, PT, R0, RZ, PT ;  /* 0x000000ff0000720c */ /* 0x000fda0003f05270 */
[----:B------:R-:W3:Y:S01]  /*13b00*/  @!P0 S2R R3, SR_CgaCtaId ;  /* 0x0000000000038919 */ /* 0x000ee20000008800 */
[----:B------:R-:W-:-:S04]  /*13b10*/  @!P0 MOV R0, 0x400 ;  /* 0x0000040000008802 */ /* 0x000fc80000000f00 */
[----:B---3--:R-:W-:-:S05]  /*13b20*/  @!P0 LEA R0, R3, R0, 0x18 ;  /* 0x0000000003008211 */ /* 0x008fca00078ec0ff */
[----:B--2---:R2:W-:Y:S01]  /*13b30*/  @!P0 STS.128 [R0+0x308d0], R8 ;  /* 0x0308d00800008388 */ /* 0x0045e20000000c00 */
[----:B------:R-:W-:Y:S06]  /*13b40*/  BAR.ARV 0x5, 0x180 ;  /* 0x0146000000007b1d */ /* 0x000fec0000002000 */
.L_x_1306:
[----:B--2---:R-:W2:Y:S01]  /*13b50*/  LDL R0, [R1+0xc] ;  /* 0x00000c0001007983 */ /* 0x004ea20000100800 */
[----:B------:R-:W-:Y:S01]  /*13b60*/  ULDC UR4, c[0x0][0xc3c] ;  /* 0x00030f0000047ab9 */ /* 0x000fe20000000800 */
[----:B------:R-:W-:Y:S01]  /*13b70*/  IMAD.MOV.U32 R19, RZ, RZ, RZ ;  /* 0x000000ffff137224 */ /* 0x000fe200078e00ff */
[----:B--2---:R-:W-:Y:S01]  /*13b80*/  ISETP.GE.AND P0, PT, R0, UR4, PT ;  /* 0x0000000400007c0c */ /* 0x004fe2000bf06270 */
[----:B------:R-:W-:-:S05]  /*13b90*/  IMAD.MOV.U32 R0, RZ, RZ, 0x1 ;  /* 0x00000001ff007424 */ /* 0x000fca00078e00ff */
[----:B------:R2:W-:Y:S04]  /*13ba0*/  STL [R1+0x10], R0 ;  /* 0x0000100001007387 */ /* 0x0005e80000100800 */
[----:B------:R2:W-:Y:S03]  /*13bb0*/  STL [R1+0x50], RZ ;  /* 0x000050ff01007387 */ /* 0x0005e60000100800 */
[----:B------:R-:W-:Y:S05]  /*13bc0*/  @P0 BRA `(.L_x_1314) ;  /* 0x0000006c00240947 */ /* 0x000fea0003800000 */
[----:B------:R-:W4:Y:S01]  /*13bd0*/  S2UR UR5, SR_CgaCtaId ;  /* 0x00000000000579c3 */ /* 0x000f220000008800 */
[C---:B--2---:R-:W-:Y:S01]  /*13be0*/  IMAD.SHL.U32 R0, R6.reuse, 0x8, RZ ;  /* 0x0000000806007824 */ /* 0x044fe200078e00ff */
[----:B------:R-:W-:Y:S01]  /*13bf0*/  LOP3.LUT R4, R6, 0x7f, RZ, 0xc0, !PT ;  /* 0x0000007f06047812 */ /* 0x000fe200078ec0ff */
[----:B------:R-:W-:Y:S01]  /*13c00*/  UMOV UR4, 0x400 ;  /* 0x0000040000047882 */ /* 0x000fe20000000000 */
[----:B------:R-:W-:Y:S01]  /*13c10*/  BSSY B8, `(.L_x_1314) ;  /* 0x00006c4000087945 */ /* 0x000fe20003800000 */
[----:B------:R-:W-:Y:S01]  /*13c20*/  IMAD.MOV.U32 R19, RZ, RZ, RZ ;  /* 0x000000ffff137224 */ /* 0x000fe200078e00ff */
[----:B------:R-:W-:Y:S01]  /*13c30*/  LOP3.LUT R3, R0, 0x1f8, RZ, 0xc0, !PT ;  /* 0x000001f800037812 */ /* 0x000fe200078ec0ff */
[----:B01----:R-:W-:Y:S01]  /*13c40*/  IMAD.SHL.U32 R2, R4, 0x8, RZ ;  /* 0x0000000804027824 */ /* 0x003fe200078e00ff */
        /* <DEDUP_REMOVED lines=9> */
[----:B----4-:R-:W-:-:S06]  /*13ce0*/  ULEA UR4, UR5, UR4, 0x18 ;  /* 0x0000000405047291 */ /* 0x010fcc000f8ec03f */
[----:B------:R-:W-:-:S04]  /*13cf0*/  IMAD.U32 R18, RZ, RZ, UR4 ;  /* 0x00000004ff127e24 */ /* 0x000fc8000f8e00ff */
[----:B------:R-:W-:-:S05]  /*13d00*/  IMAD R3, R3, 0x2, R18 ;  /* 0x0000000203037824 */ /* 0x000fca00078e0212 */
[----:B------:R0:W-:Y:S04]  /*13d10*/  STL [R1+0x20], R3 ;  /* 0x0000200301007387 */ /* 0x0001e80000100800 */
[----:B------:R-:W-:Y:S04]  /*13d20*/  STL [R1+0x50], RZ ;  /* 0x000050ff01007387 */ /* 0x000fe80000100800 */
[----:B------:R1:W-:Y:S01]  /*13d30*/  STL [R1+0x10], R2 ;  /* 0x0000100201007387 */ /* 0x0003e20000100800 */
[C---:B0-----:R-:W-:Y:S02]  /*13d40*/  LOP3.LUT R3, R0.reuse, 0x40, RZ, 0xfc, !PT ;  /* 0x0000004000037812 */ /* 0x041fe400078efcff */
[----:B-1----:R-:W-:-:S02]  /*13d50*/  LOP3.LUT R2, R0, 0x80, RZ, 0xfc, !PT ;  /* 0x0000008000027812 */ /* 0x002fc400078efcff */
[----:B------:R-:W-:-:S07]  /*13d60*/  LOP3.LUT R0, R0, 0xc0, RZ, 0xfc, !PT ;  /* 0x000000c000007812 */ /* 0x000fce00078efcff */
.L_x_1437:
[----:B---3--:R-:W2:Y:S01]  /*13d70*/  LDL R9, [R1+0xc] ;  /* 0x00000c0001097983 */ /* 0x008ea20000100800 */
[----:B------:R-:W-:Y:S05]  /*13d80*/  YIELD ;  /* 0x0000000000007946 */ /* 0x000fea0003800000 */
[----:B------:R-:W-:Y:S01]  /*13d90*/  ULDC.64 UR4, c[0x0][0xa28] ;  /* 0x00028a0000047ab9 */ /* 0x000fe20000000a00 */
[----:B------:R-:W-:Y:S01]  /*13da0*/  IMAD.MOV.U32 R0, RZ, RZ, RZ ;  /* 0x000000ffff007224 */ /* 0x000fe200078e00ff */
[----:B------:R-:W-:Y:S01]  /*13db0*/  ISETP.NE.U32.AND P0, PT, RZ, UR4, PT ;  /* 0x00000004ff007c0c */ /* 0x000fe2000bf05070 */
[----:B01----:R-:W0:Y:S01]  /*13dc0*/  LDC.64 R4, c[0x0][0xa00] ;  /* 0x00028000ff047b82 */ /* 0x003e220000000a00 */
[----:B------:R-:W-:Y:S01]  /*13dd0*/  ULDC.64 UR8, c[0x0][0x208] ;  /* 0x0000820000087ab9 */ /* 0x000fe20000000a00 */
[----:B------:R-:W-:Y:S01]  /*13de0*/  IMAD.MOV.U32 R10, RZ, RZ, RZ ;  /* 0x000000ffff0a7224 */ /* 0x000fe200078e00ff */
[----:B------:R-:W-:Y:S01]  /*13df0*/  ISETP.NE.AND.EX P0, PT, RZ, UR5, PT, P0 ;  /* 0x00000005ff007c0c */ /* 0x000fe2000bf05300 */
[----:B------:R-:W-:Y:S01]  /*13e00*/  ULDC.64 UR4, c[0x0][0xa18] ;  /* 0x0002860000047ab9 */ /* 0x000fe20000000a00 */
[----:B------:R-:W-:-:S11]  /*13e10*/  ULDC.64 UR6, c[0x0][0xa08] ;  /* 0x0002820000067ab9 */ /* 0x000fd60000000a00 */
[----:B------:R-:W2:Y:S02]  /*13e20*/  @P0 LDC.64 R2, c[0x0][0xa28] ;  /* 0x00028a00ff020b82 */ /* 0x000ea40000000a00 */
[----:B--2---:R-:W-:-:S05]  /*13e30*/  @P0 IMAD.WIDE R2, R9, 0x4, R2 ;  /* 0x0000000409020825 */ /* 0x004fca00078e0202 */
[----:B------:R1:W5:Y:S01]  /*13e40*/  @P0 LDG.E R0, desc[UR8][R2.64] ;  /* 0x0000000802000981 */ /* 0x000362000c1e1900 */
[----:B------:R-:W-:Y:S01]  /*13e50*/  ISETP.NE.U32.AND P0, PT, RZ, UR4, PT ;  /* 0x00000004ff007c0c */ /* 0x000fe2000bf05070 */
[----:B0-----:R-:W-:Y:S01]  /*13e60*/  IMAD.WIDE R4, R9, 0x4, R4 ;  /* 0x0000000409047825 */ /* 0x001fe200078e0204 */
[----:B------:R-:W-:Y:S02]  /*13e70*/  ISETP.NE.U32.AND P1, PT, RZ, UR6, PT ;  /* 0x00000006ff007c0c */ /* 0x000fe4000bf25070 */
[----:B------:R-:W-:Y:S01]  /*13e80*/  ISETP.NE.AND.EX P2, PT, RZ, UR5, PT, P0 ;  /* 0x00000005ff007c0c */ /* 0x000fe2000bf45300 */
[----:B------:R-:W-:Y:S01]  /*13e90*/  ULDC.64 UR4, c[0x0][0xa00] ;  /* 0x0002800000047ab9 */ /* 0x000fe20000000a00 */
[----:B------:R-:W-:Y:S01]  /*13ea0*/  ISETP.NE.AND.EX P1, PT, RZ, UR7, PT, P1 ;  /* 0x00000007ff007c0c */ /* 0x000fe2000bf25310 */
[----:B------:R-:W-:Y:S01]  /*13eb0*/  IMAD.MOV.U32 R8, RZ, RZ, RZ ;  /* 0x000000ffff087224 */ /* 0x000fe200078e00ff */
[----:B------:R-:W-:Y:S01]  /*13ec0*/  ISETP.NE.U32.AND P0, PT, RZ, UR4, PT ;  /* 0x00000004ff007c0c */ /* 0x000fe2000bf05070 */
[----:B-1----:R-:W0:Y:S03]  /*13ed0*/  LDC.64 R2, c[0x0][0xa08] ;  /* 0x00028200ff027b82 */ /* 0x002e260000000a00 */
[----:B------:R-:W-:-:S05]  /*13ee0*/  ISETP.NE.AND.EX P0, PT, RZ, UR5, PT, P0 ;  /* 0x00000005ff007c0c */ /* 0x000fca000bf05300 */
[----:B------:R-:W1:Y:S08]  /*13ef0*/  @P2 LDC.64 R6, c[0x0][0xa18] ;  /* 0x00028600ff062b82 */ /* 0x000e700000000a00 */
[----:B------:R-:W2:Y:S01]  /*13f00*/  @P0 LDG.E R10, desc[UR8][R4.64] ;  /* 0x00000008040a0981 */ /* 0x000ea2000c1e1900 */
[----:B------:R-:W-:Y:S01]  /*13f10*/  ULDC UR4, c[0x0][0x288] ;  /* 0x0000a20000047ab9 */ /* 0x000fe20000000800 */
[----:B0-----:R-:W-:-:S05]  /*13f20*/  IMAD.WIDE R2, R9, 0x4, R2 ;  /* 0x0000000409027825 */ /* 0x001fca00078e0202 */
[----:B------:R-:W5:Y:S01]  /*13f30*/  @P1 LDG.E R8, desc[UR8][R2.64] ;  /* 0x0000000802081981 */ /* 0x000f62000c1e1900 */
[----:B-1----:R-:W-:-:S03]  /*13f40*/  @P2 IMAD.WIDE R6, R9, 0x4, R6 ;  /* 0x0000000409062825 */ /* 0x002fc600078e0206 */
        /* <DEDUP_REMOVED lines=15> */
[----:B------:R-:W0:Y:S04]  /*14040*/  LDG.E R7, desc[UR4][R4.64] ;  /* 0x0000000404077981 */ /* 0x000e28000c1e1900 */
[----:B------:R-:W0:Y:S02]  /*14050*/  LDG.E R4, desc[UR4][R4.64+0x4] ;  /* 0x0000040404047981 */ /* 0x000e24000c1e1900 */
[----:B0-----:R-:W-:-:S05]  /*14060*/  IMAD.IADD R10, R4, 0x1, -R7 ;  /* 0x00000001040a7824 */ /* 0x001fca00078e0a07 */
[----:B------:R1:W-:Y:S02]  /*14070*/  STL [R1+0x2c], R10 ;  /* 0x00002c0a01007387 */ /* 0x0003e40000100800 */
.L_x_1315:
[----:B------:R-:W2:Y:S01]  /*14080*/  LDL.LU R5, [R1+0x8] ;  /* 0x0000080001057983 */ /* 0x000ea20000300800 */
[----:B------:R-:W-:Y:S02]  /*14090*/  ULDC.64 UR4, c[0x0][0xa20] ;  /* 0x0002880000047ab9 */ /* 0x000fe40000000a00 */
[----:B------:R-:W-:-:S04]  /*140a0*/  ISETP.NE.U32.AND P0, PT, RZ, UR4, PT ;  /* 0x00000004ff007c0c */ /* 0x000fc8000bf05070 */
[----:B------:R-:W-:Y:S02]  /*140b0*/  ISETP.NE.AND.EX P0, PT, RZ, UR5, PT, P0 ;  /* 0x00000005ff007c0c */ /* 0x000fe4000bf05300 */
[C---:B--2---:R-:W-:Y:S02]  /*140c0*/  LOP3.LUT R7, R5.reuse, 0xff000000, RZ, 0xc0, !PT ;  /* 0xff00000005077812 */ /* 0x044fe400078ec0ff */
[C---:B------:R-:W-:Y:S02]  /*140d0*/  LOP3.LUT R4, R5.reuse, 0xff0000, RZ, 0xc0, !PT ;  /* 0x00ff000005047812 */ /* 0x040fe400078ec0ff */
[----:B------:R-:W-:Y:S02]  /*140e0*/  SHF.R.U32.HI R7, RZ, 0x8, R7 ;  /* 0x00000008ff077819 */ /* 0x000fe40000011607 */
[----:B------:R-:W-:Y:S02]  /*140f0*/  LOP3.LUT R16, R5, 0xffff, RZ, 0xc0, !PT ;  /* 0x0000ffff05107812 */ /* 0x000fe400078ec0ff */
[----:B------:R-:W-:Y:S01]  /*14100*/  LEA.HI R7, R4, R7, RZ, 0x10 ;  /* 0x0000000704077211 */ /* 0x000fe200078f80ff */
[----:B-----5:R-:W-:-:S05]  /*14110*/  IMAD.IADD R4, R8, 0x1, R0 ;  /* 0x0000000108047824 */ /* 0x020fca00078e0200 */
[----:B------:R2:W-:Y:S01]  /*14120*/  STL [R1+0x14], R4 ;  /* 0x0000140401007387 */ /* 0x0005e20000100800 */
[----:B------:R-:W-:Y:S05]  /*14130*/  @!P0 BRA `(.L_x_1316) ;  /* 0x0000000000148947 */ /* 0x000fea0003800000 */
[----:B------:R-:W3:Y:S01]  /*14140*/  LDC.64 R2, c[0x0][0xa20] ;  /* 0x00028800ff027b82 */ /* 0x000ee20000000a00 */
[----:B------:R-:W-:Y:S01]  /*14150*/  ULDC.64 UR4, c[0x0][0x208] ;  /* 0x0000820000047ab9 */ /* 0x000fe20000000a00 */
[----:B---3--:R-:W-:-:S05]  /*14160*/  IMAD.WIDE R2, R9, 0x4, R2 ;  /* 0x0000000409027825 */ /* 0x008fca00078e0202 */
[----:B------:R3:W5:Y:S01]  /*14170*/  LDG.E R6, desc[UR4][R2.64] ;  /* 0x0000000402067981 */ /* 0x000762000c1e1900 */
[----:B------:R-:W-:Y:S05]  /*14180*/  BRA `(.L_x_1317) ;  /* 0x0000000000147947 */ /* 0x000fea0003800000 */
.L_x_1316:
[----:B------:R-:W-:Y:S05]  /*14190*/  @!P1 BRA `(.L_x_1317) ;  /* 0x0000000000109947 */ /* 0x000fea0003800000 */
[----:B------:R-:W-:Y:S02]  /*141a0*/  ULDC.64 UR4, c[0x0][0x208] ;  /* 0x0000820000047ab9 */ /* 0x000fe40000000a00 */
[----:B------:R-:W3:Y:S04]  /*141b0*/  LDG.E R6, desc[UR4][R2.64] ;  /* 0x0000000402067981 */ /* 0x000ee8000c1e1900 */
[----:B------:R-:W3:Y:S02]  /*141c0*/  LDG.E R2, desc[UR4][R2.64+0x4] ;  /* 0x0000040402027981 */ /* 0x000ee4000c1e1900 */
[----:B---3--:R-:W-:-:S07]  /*141d0*/  IMAD.IADD R6, R2, 0x1, -R6 ;  /* 0x0000000102067824 */ /* 0x008fce00078e0a06 */
.L_x_1317:
[----:B--2---:R-:W2:Y:S01]  /*141e0*/  LDL.LU R4, [R1+0x4] ;  /* 0x0000040001047983 */ /* 0x004ea20000300800 */
[----:B---3--:R-:W3:Y:S01]  /*141f0*/  LDC R2, c[0x0][0x448] ;  /* 0x00011200ff027b82 */ /* 0x008ee20000000800 */
[----:B-----5:R-:W-:Y:S01]  /*14200*/  IMAD.IADD R0, R6, 0x1, -R0 ;  /* 0x0000000106007824 */ /* 0x020fe200078e0a00 */
[----:B---3--:R-:W-:-:S13]  /*14210*/  ISETP.NE.AND P1, PT, R2, 0x1, PT ;  /* 0x000000010200780c */ /* 0x008fda0003f25270 */
[----:B------:R-:W3:Y:S08]  /*14220*/  @P1 LDC R3, c[0x0][0x44c] ;  /* 0x00011300ff031b82 */ /* 0x000ef00000000800 */
[----:B------:R-:W4:Y:S01]  /*14230*/  @P1 LDC R2, c[0x0][0x450] ;  /* 0x00011400ff021b82 */ /* 0x000f220000000800 */
[----:B--2---:R-:W-:-:S04]  /*14240*/  IMAD.SHL.U32 R11, R4, 0x80, RZ ;  /* 0x00000080040b7824 */ /* 0x004fc800078e00ff */
[----:B------:R-:W-:Y:S01]  /*14250*/  VIADD R4, R11, 0x7f ;  /* 0x0000007f0b047836 */ /* 0x000fe20000000000 */
[----:B------:R2:W-:Y:S03]  /*14260*/  STL [R1+0x28], R11 ;  /* 0x0000280b01007387 */ /* 0x0005e60000100800 */
[----:B---3--:R-:W-:-:S04]  /*14270*/  @P1 IMAD.HI.U32 R3, R4, R3, RZ ;  /* 0x0000000304031227 */ /* 0x008fc800078e00ff */
[----:B------:R-:W-:Y:S01]  /*14280*/  IMAD.MOV.U32 R6, RZ, RZ, R4 ;  /* 0x000000ffff067224 */ /* 0x000fe200078e0004 */
[----:B----4-:R-:W-:Y:S01]  /*14290*/  @P1 SHF.R.U32.HI R6, RZ, R2, R3 ;  /* 0x00000002ff061219 */ /* 0x010fe20000011603 */
[----:B------:R-:W-:-:S05]  /*142a0*/  VIADD R4, R0, 0x3f ;  /* 0x0000003f00047836 */ /* 0x000fca0000000000 */
[----:B------:R-:W-:-:S04]  /*142b0*/  SHF.R.S32.HI R2, RZ, 0x1f, R4 ;  /* 0x0000001fff027819 */ /* 0x000fc80000011404 */
[----:B------:R-:W-:Y:S02]  /*142c0*/  LEA.HI R4, R2, R4, RZ, 0x6 ;  /* 0x0000000402047211 */ /* 0x000fe400078f30ff */
[----:B------:R-:W-:Y:S02]  /*142d0*/  IADD3 R2, R0, 0x1, -R10 ;  /* 0x0000000100027810 */ /* 0x000fe40007ffe80a */
[----:B------:R-:W-:-:S03]  /*142e0*/  SHF.R.S32.HI R9, RZ, 0x6, R4 ;  /* 0x00000006ff097819 */ /* 0x000fc60000011404 */
[----:B------:R-:W-:Y:S02]  /*142f0*/  IMAD.IADD R6, R2, 0x1, R6 ;  /* 0x0000000102067824 */ /* 0x000fe400078e0206 */
[----:B------:R-:W3:Y:S01]  /*14300*/  LDC.64 R2, c[0x0][0x9e0] ;  /* 0x00027800ff027b82 */ /* 0x000ee20000000a00 */
[----:B------:R2:W-:Y:S01]  /*14310*/  STL [R1+0x58], R9 ;  /* 0x0000580901007387 */ /* 0x0005e20000100800 */
[----:B---3--:R-:W-:Y:S01]  /*14320*/  ISETP.GE.AND P2, PT, R3, 0x1, PT ;  /* 0x000000010300780c */ /* 0x008fe20003f46270 */
[----:B------:R-:W-:-:S12]  /*14330*/  IMAD.IADD R2, R6, 0x1, R2 ;  /* 0x0000000106027824 */ /* 0x000fd800078e0202 */
[----:B--2---:R-:W-:Y:S05]  /*14340*/  @!P2 BRA `(.L_x_1318) ;  /* 0x000000000048a947 */ /* 0x004fea0003800000 */
[C---:B------:R-:W-:Y:S01]  /*14350*/  ISETP.GT.AND P0, PT, R6.reuse, RZ, PT ;  /* 0x000000ff0600720c */ /* 0x040fe20003f04270 */
[----:B------:R-:W-:Y:S01]  /*14360*/  BSSY B0, `(.L_x_1319) ;  /* 0x000000e000007945 */ /* 0x000fe20003800000 */
[----:B------:R-:W-:-:S11]  /*14370*/  VIADD R8, R6, 0xffffffff ;  /* 0xffffffff06087836 */ /* 0x000fd60000000000 */
[----:B------:R-:W-:Y:S05]  /*14380*/  @P0 BRA `(.L_x_1320) ;  /* 0x00000000001c0947 */ /* 0x000fea0003800000 */
[----:B------:R-:W-:Y:S01]  /*14390*/  ISETP.NE.AND P0, PT, R3, 0x1, PT ;  /* 0x000000010300780c */ /* 0x000fe20003f05270 */
[----:B------:R-:W-:-:S12]  /*143a0*/  IMAD.MOV R6, RZ, RZ, -R6 ;  /* 0x000000ffff067224 */ /* 0x000fd800078e0a06 */
[----:B------:R-:W2:Y:S02]  /*143b0*/  @P0 LDC.64 R4, c[0x0][0x9e8] ;  /* 0x00027a00ff040b82 */ /* 0x000ea40000000a00 */
[----:B--2---:R-:W-:-:S05]  /*143c0*/  @P0 IMAD.HI.U32 R4, R6, R4, RZ ;  /* 0x0000000406040227 */ /* 0x004fca00078e00ff */
[----:B------:R-:W-:-:S04]  /*143d0*/  @P0 SHF.R.U32.HI R6, RZ, R5, R4 ;  /* 0x00000005ff060219 */ /* 0x000fc80000011604 */
[----:B------:R-:W-:Y:S01]  /*143e0*/  LOP3.LUT R8, RZ, R6, RZ, 0x33, !PT ;  /* 0x00000006ff087212 */ /* 0x000fe200078e33ff */
[----:B------:R-:W-:Y:S06]  /*143f0*/  BRA `(.L_x_1321) ;  /* 0x0000000000107947 */ /* 0x000fec0003800000 */
.L_x_1320:
[----:B------:R-:W-:-:S13]  /*14400*/  ISETP.NE.AND P0, PT, R3, 0x1, PT ;  /* 0x000000010300780c */ /* 0x000fda0003f05270 */
[----:B------:R-:W2:Y:S02]  /*14410*/  @P0 LDC.64 R4, c[0x0][0x9e8] ;  /* 0x00027a00ff040b82 */ /* 0x000ea40000000a00 */
[----:B--2---:R-:W-:-:S05]  /*14420*/  @P0 IMAD.HI.U32 R4, R8, R4, RZ ;  /* 0x0000000408040227 */ /* 0x004fca00078e00ff */
[----:B------:R-:W-:-:S07]  /*14430*/  @P0 SHF.R.U32.HI R8, RZ, R5, R4 ;  /* 0x00000005ff080219 */ /* 0x000fce0000011604 */
.L_x_1321:
[----:B------:R-:W-:Y:S05]  /*14440*/  BSYNC B0 ;  /* 0x0000000000007941 */ /* 0x000fea0003800000 */
.L_x_1319:
[----:B------:R-:W-:-:S05]  /*14450*/  IMAD R8, R8, R3, R3 ;  /* 0x0000000308087224 */ /* 0x000fca00078e0203 */
[----:B------:R-:W-:-:S07]  /*14460*/  VIMNMX R2, R2, R8, PT ;  /* 0x0000000802027248 */ /* 0x000fce0003fe0100 */
.L_x_1318:
[----:B------:R-:W2:Y:S01]  /*14470*/  @P1 LDC R4, c[0x0][0x44c] ;  /* 0x00011300ff041b82 */ /* 0x000ea20000000800 */
[----:B------:R-:W-:Y:S01]  /*14480*/  IMAD.MOV.U32 R5, RZ, RZ, R11 ;  /* 0x000000ffff057224 */ /* 0x000fe200078e000b */
[----:B------:R-:W-:Y:S01]  /*14490*/  ULDC UR4, c[0x0][0x9dc] ;  /* 0x0002770000047ab9 */ /* 0x000fe20000000800 */
[----:B------:R-:W-:-:S05]  /*144a0*/  VIADD R2, R2, 0x3f ;  /* 0x0000003f02027836 */ /* 0x000fca0000000000 */
[----:B------:R-:W3:Y:S01]  /*144b0*/  @P1 LDC R6, c[0x0][0x450] ;  /* 0x00011400ff061b82 */ /* 0x000ee20000000800 */
[----:B--2---:R-:W-:-:S05]  /*144c0*/  @P1 IMAD.HI.U32 R4, R11, R4, RZ ;  /* 0x000000040b041227 */ /* 0x004fca00078e00ff */
[----:B---3--:R-:W-:-:S04]  /*144d0*/  @P1 SHF.R.U32.HI R5, RZ, R6, R4 ;  /* 0x00000006ff051219 */ /* 0x008fc80000011604 */
[----:B------:R-:W-:Y:S02]  /*144e0*/  IADD3 R6, R5, R0, -R10 ;  /* 0x0000000005067210 */ /* 0x000fe40007ffe80a */
[----:B------:R-:W-:-:S04]  /*144f0*/  SHF.R.S32.HI R0, RZ, 0x1f, R2 ;  /* 0x0000001fff007819 */ /* 0x000fc80000011402 */
[----:B------:R-:W-:Y:S01]  /*14500*/  LEA.HI R0, R0, R2, RZ, 0x6 ;  /* 0x0000000200007211 */ /* 0x000fe200078f30ff */
[----:B------:R-:W-:-:S03]  /*14510*/  VIADD R2, R6, -UR4 ;  /* 0x8000000406027c36 */ /* 0x000fc60008000000 */
[----:B------:R-:W-:-:S04]  /*14520*/  SHF.R.S32.HI R4, RZ, 0x6, R0 ;  /* 0x00000006ff047819 */ /* 0x000fc80000011400 */
[----:B------:R-:W-:Y:S01]  /*14530*/  VIMNMX R0, R9, R4, PT ;  /* 0x0000000409007248 */ /* 0x000fe20003fe0100 */
[----:B------:R2:W-:Y:S01]  /*14540*/  STL [R1+0x54], R4 ;  /* 0x0000540401007387 */ /* 0x0005e20000100800 */
[----:B------:R-:W-:Y:S05]  /*14550*/  @!P2 BRA `(.L_x_1322) ;  /* 0x000000000044a947 */ /* 0x000fea0003800000 */
[----:B------:R-:W-:Y:S01]  /*14560*/  ISETP.GT.AND P0, PT, R6, -0x1, PT ;  /* 0xffffffff0600780c */ /* 0x000fe20003f04270 */
[----:B------:R-:W-:-:S12]  /*14570*/  BSSY B0, `(.L_x_1323) ;  /* 0x000000d000007945 */ /* 0x000fd80003800000 */
[----:B------:R-:W-:Y:S05]  /*14580*/  @P0 BRA `(.L_x_1324) ;  /* 0x00000000001c0947 */ /* 0x000fea0003800000 */
[----:B------:R-:W-:Y:S02]  /*14590*/  ISETP.NE.AND P0, PT, R3, 0x1, PT ;  /* 0x000000010300780c */ /* 0x000fe40003f05270 */
[----:B------:R-:W-:-:S11]  /*145a0*/  LOP3.LUT R6, RZ, R6, RZ, 0x33, !PT ;  /* 0x00000006ff067212 */ /* 0x000fd600078e33ff */
[----:B--2---:R-:W2:Y:S02]  /*145b0*/  @P0 LDC.64 R4, c[0x0][0x9e8] ;  /* 0x00027a00ff040b82 */ /* 0x004ea40000000a00 */
[----:B--2---:R-:W-:-:S05]  /*145c0*/  @P0 IMAD.HI.U32 R4, R6, R4, RZ ;  /* 0x0000000406040227 */ /* 0x004fca00078e00ff */
[----:B------:R-:W-:-:S04]  /*145d0*/  @P0 SHF.R.U32.HI R6, RZ, R5, R4 ;  /* 0x00000005ff060219 */ /* 0x000fc80000011604 */
[----:B------:R-:W-:Y:S01]  /*145e0*/  LOP3.LUT R6, RZ, R6, RZ, 0x33, !PT ;  /* 0x00000006ff067212 */ /* 0x000fe200078e33ff */
[----:B------:R-:W-:Y:S06]  /*145f0*/  BRA `(.L_x_1325) ;  /* 0x0000000000107947 */ /* 0x000fec0003800000 */
.L_x_1324:
[----:B------:R-:W-:-:S13]  /*14600*/  ISETP.NE.AND P0, PT, R3, 0x1, PT ;  /* 0x000000010300780c */ /* 0x000fda0003f05270 */
[----:B--2---:R-:W2:Y:S02]  /*14610*/  @P0 LDC.64 R4, c[0x0][0x9e8] ;  /* 0x00027a00ff040b82 */ /* 0x004ea40000000a00 */
[----:B--2---:R-:W-:-:S05]  /*14620*/  @P0 IMAD.HI.U32 R4, R6, R4, RZ ;  /* 0x0000000406040227 */ /* 0x004fca00078e00ff */
[----:B------:R-:W-:-:S07]  /*14630*/  @P0 SHF.R.U32.HI R6, RZ, R5, R4 ;  /* 0x00000005ff060219 */ /* 0x000fce0000011604 */
.L_x_1325:
[----:B------:R-:W-:Y:S05]  /*14640*/  BSYNC B0 ;  /* 0x0000000000007941 */ /* 0x000fea0003800000 */
.L_x_1323:
[----:B------:R-:W-:-:S05]  /*14650*/  IMAD R3, R6, R3, RZ ;  /* 0x0000000306037224 */ /* 0x000fca00078e02ff */
[----:B------:R-:W-:-:S07]  /*14660*/  VIMNMX R2, R2, R3, !PT ;  /* 0x0000000302027248 */ /* 0x000fce0007fe0100 */
.L_x_1322:
[----:B------:R-:W-:Y:S01]  /*14670*/  SHF.R.S32.HI R3, RZ, 0x1f, R2 ;  /* 0x0000001fff037819 */ /* 0x000fe20000011402 */
[----:B------:R-:W-:Y:S01]  /*14680*/  IMAD.MOV.U32 R5, RZ, RZ, RZ ;  /* 0x000000ffff057224 */ /* 0x000fe200078e00ff */
[----:B--2---:R-:W-:Y:S01]  /*14690*/  SHF.R.U32.HI R4, RZ, 0x10, R7 ;  /* 0x00000010ff047819 */ /* 0x004fe20000011607 */
[----:B------:R-:W-:Y:S01]  /*146a0*/  BSSY B0, `(.L_x_1326) ;  /* 0x0000029000007945 */ /* 0x000fe20003800000 */
[----:B------:R-:W-:Y:S01]  /*146b0*/  LEA.HI R3, R3, R2, RZ, 0x6 ;  /* 0x0000000203037211 */ /* 0x000fe200078f30ff */
[----:B01----:R-:W-:Y:S01]  /*146c0*/  IMAD.MOV.U32 R10, RZ, RZ, R5 ;  /* 0x000000ffff0a7224 */ /* 0x003fe200078e0005 */
[----:B------:R-:W-:Y:S02]  /*146d0*/  ISETP.NE.AND P0, PT, R4, RZ, PT ;  /* 0x000000ff0400720c */ /* 0x000fe40003f05270 */
[----:B------:R-:W-:Y:S02]  /*146e0*/  SHF.R.S32.HI R3, RZ, 0x6, R3 ;  /* 0x00000006ff037819 */ /* 0x000fe40000011403 */
[----:B------:R-:W-:-:S02]  /*146f0*/  LOP3.LUT R8, R7, 0xff, RZ, 0xc0, !PT ;  /* 0x000000ff07087812 */ /* 0x000fc400078ec0ff */
[----:B------:R-:W-:-:S04]  /*14700*/  VIMNMX R9, RZ, R3, !PT ;  /* 0x00000003ff097248 */ /* 0x000fc80007fe0100 */
[----:B------:R-:W-:Y:S01]  /*14710*/  ISETP.GT.AND P1, PT, R0, R9, PT ;  /* 0x000000090000720c */ /* 0x000fe20003f24270 */
[----:B------:R0:W-:Y:S02]  /*14720*/  STL [R1+0x34], R9 ;  /* 0x0000340901007387 */ /* 0x0001e40000100800 */
[----:B------:R-:W1:Y:S02]  /*14730*/  @!P0 LDC R4, c[0x0][0x9f0] ;  /* 0x00027c00ff048b82 */ /* 0x000e640000000800 */
[----:B------:R0:W-:Y:S04]  /*14740*/  STL [R1+0x38], R5 ;  /* 0x0000380501007387 */ /* 0x0001e80000100800 */
[----:B------:R0:W-:Y:S04]  /*14750*/  STL [R1+0x40], R8 ;  /* 0x0000400801007387 */ /* 0x0001e80000100800 */
[----:B------:R-:W-:Y:S05]  /*14760*/  @!P1 BRA `(.L_x_1327) ;  /* 0x0000000000709947 */ /* 0x000fea0003800000 */
[-C--:B01----:R-:W-:Y:S02]  /*14770*/  IABS R5, R4.reuse ;  /* 0x0000000400057213 */ /* 0x083fe40000000000 */
[----:B------:R-:W-:Y:S02]  /*14780*/  IABS R7, R4 ;  /* 0x0000000400077213 */ /* 0x000fe40000000000 */
[----:B------:R-:W0:Y:S03]  /*14790*/  I2F.RP R2, R5 ;  /* 0x0000000500027306 */ /* 0x000e260000209400 */
[----:B------:R-:W-:-:S05]  /*147a0*/  IMAD.MOV R7, RZ, RZ, -R7 ;  /* 0x000000ffff077224 */ /* 0x000fca00078e0a07 */
[----:B0-----:R-:W0:Y:S02]  /*147b0*/  MUFU.RCP R2, R2 ;  /* 0x0000000200027308 */ /* 0x001e240000001000 */
[----:B0-----:R-:W-:-:S06]  /*147c0*/  VIADD R2, R2, 0xffffffe ;  /* 0x0ffffffe02027836 */ /* 0x001fcc0000000000 */
[----:B------:R-:W0:Y:S02]  /*147d0*/  F2I.FTZ.U32.TRUNC.NTZ R3, R2 ;  /* 0x0000000200037305 */ /* 0x000e24000021f000 */
[----:B0-----:R-:W-:-:S04]  /*147e0*/  IMAD.MOV R2, RZ, RZ, -R3 ;  /* 0x000000ffff027224 */ /* 0x001fc800078e0a03 */
[----:B------:R-:W-:Y:S02]  /*147f0*/  IMAD R6, R2, R5, RZ ;  /* 0x0000000502067224 */ /* 0x000fe400078e02ff */
[----:B------:R-:W-:-:S04]  /*14800*/  IMAD.MOV.U32 R2, RZ, RZ, RZ ;  /* 0x000000ffff027224 */ /* 0x000fc800078e00ff */
[----:B------:R-:W-:Y:S01]  /*14810*/  IMAD.HI.U32 R6, R3, R6, R2 ;  /* 0x0000000603067227 */ /* 0x000fe200078e0002 */
[----:B------:R-:W-:-:S05]  /*14820*/  IADD3 R3, R4, -0x1, R0 ;  /* 0xffffffff04037810 */ /* 0x000fca0007ffe000 */
[----:B------:R-:W-:-:S05]  /*14830*/  IMAD.IADD R3, R3, 0x1, -R9 ;  /* 0x0000000103037824 */ /* 0x000fca00078e0a09 */
[----:B------:R-:W-:Y:S02]  /*14840*/  IABS R2, R3 ;  /* 0x0000000300027213 */ /* 0x000fe40000000000 */
[----:B------:R-:W-:-:S03]  /*14850*/  LOP3.LUT R3, R3, R4, RZ, 0x3c, !PT ;  /* 0x0000000403037212 */ /* 0x000fc600078e3cff */
        /* <DEDUP_REMOVED lines=13> */
.L_x_1327:
[----:B------:R-:W-:Y:S05]  /*14930*/  BSYNC B0 ;  /* 0x0000000000007941 */ /* 0x000fea0003800000 */
.L_x_1326:
[----:B------:R-:W-:Y:S01]  /*14940*/  IMAD.MOV.U32 R3, RZ, RZ, R10 ;  /* 0x000000ffff037224 */ /* 0x000fe200078e000a */
[----:B------:R-:W-:Y:S03]  /*14950*/  BSSY B7, `(.L_x_1328) ;  /* 0x00004ce000077945 */ /* 0x000fe60003800000 */
[----:B------:R-:W-:-:S05]  /*14960*/  IMAD R2, R8, R3, R9 ;  /* 0x0000000308027224 */ /* 0x000fca00078e0209 */
[----:B------:R-:W-:Y:S01]  /*14970*/  VIADDMNMX R0, R2, R3, R0, PT ;  /* 0x0000000302007246 */ /* 0x000fe20003800100 */
[----:B------:R3:W-:Y:S03]  /*14980*/  STL [R1+0x24], R2 ;  /* 0x0000240201007387 */ /* 0x0007e60000100800 */
[----:B------:R-:W-:Y:S01]  /*14990*/  ISETP.GT.AND P0, PT, R0, R2, PT ;  /* 0x000000020000720c */ /* 0x000fe20003f04270 */
[----:B------:R3:W-:-:S12]  /*149a0*/  STL [R1+0x3c], R0 ;  /* 0x00003c0001007387 */ /* 0x0007d80000100800 */
[----:B---3--:R-:W-:Y:S05]  /*149b0*/  @P0 BRA `(.L_x_1329) ;  /* 0x00000000004c0947 */ /* 0x008fea0003800000 */
[----:B------:R-:W3:Y:S02]  /*149c0*/  S2R R2, SR_TID.X ;  /* 0x0000000000027919 */ /* 0x000ee40000002100 */
[----:B---3--:R-:W-:-:S04]  /*149d0*/  LOP3.LUT R2, R2, 0x7f, RZ, 0xc0, !PT ;  /* 0x0000007f02027812 */ /* 0x008fc800078ec0ff */
[----:B------:R-:W-:-:S13]  /*149e0*/  ISETP.NE.AND P0, PT, R2, RZ, PT ;  /* 0x000000ff0200720c */ /* 0x000fda0003f05270 */
[----:B------:R-:W-:Y:S05]  /*149f0*/  @P0 BRA `(.L_x_1330) ;  /* 0x0000004c000c0947 */ /* 0x000fea0003800000 */
[----:B------:R-:W3:Y:S01]  /*14a00*/  S2R R3, SR_LANEID ;  /* 0x0000000000037919 */ /* 0x000ee20000000000 */
[----:B------:R-:W-:Y:S01]  /*14a10*/  VOTEU.ANY UR4, UPT, PT ;  /* 0x0000000000047886 */ /* 0x000fe200038e0100 */
[----:B------:R-:W-:Y:S01]  /*14a20*/  ULDC.64 UR6, c[0x0][0x208] ;  /* 0x0000820000067ab9 */ /* 0x000fe20000000a00 */
[----:B------:R-:W3:Y:S08]  /*14a30*/  FLO.U32 R0, UR4 ;  /* 0x0000000400007d00 */ /* 0x000ef000080e0000 */
[----:B0-----:R-:W0:Y:S01]  /*14a40*/  POPC R5, UR4 ;  /* 0x0000000400057d09 */ /* 0x001e220008000000 */
[----:B---3--:R-:W-:-:S02]  /*14a50*/  ISETP.EQ.U32.AND P0, PT, R0, R3, PT ;  /* 0x000000030000720c */ /* 0x008fc40003f02070 */
[----:B------:R-:W0:Y:S11]  /*14a60*/  LDC.64 R2, c[0x0][0xc60] ;  /* 0x00031800ff027b82 */ /* 0x000e360000000a00 */
[----:B0-----:R-:W3:Y:S01]  /*14a70*/  @P0 ATOMG.E.ADD.STRONG.GPU PT, R3, desc[UR6][R2.64], R5 ;  /* 0x00000005020309a8 */ /* 0x001ee200081ee1c6 */
[----:B-1----:R-:W0:Y:S02]  /*14a80*/  S2R R4, SR_LTMASK ;  /* 0x0000000000047919 */ /* 0x002e240000003900 */
[----:B0-----:R-:W-:-:S04]  /*14a90*/  LOP3.LUT R4, R4, UR4, RZ, 0xc0, !PT ;  /* 0x0000000404047c12 */ /* 0x001fc8000f8ec0ff */
[----:B------:R-:W0:Y:S01]  /*14aa0*/  POPC R7, R4 ;  /* 0x0000000400077309 */ /* 0x000e220000000000 */
[----:B---3--:R-:W0:Y:S02]  /*14ab0*/  SHFL.IDX PT, R0, R3, R0, 0x1f ;  /* 0x00001f0003007589 */ /* 0x008e2400000e0000 */
[----:B0-----:R-:W-:-:S05]  /*14ac0*/  IADD3 R0, R0, UR38, R7 ;  /* 0x0000002600007c10 */ /* 0x001fca000fffe007 */
[----:B------:R3:W-:Y:S01]  /*14ad0*/  STL [R1], R0 ;  /* 0x0000000001007387 */ /* 0x0007e20000100800 */
[----:B------:R-:W-:Y:S05]  /*14ae0*/  BRA `(.L_x_1330) ;  /* 0x0000004800d07947 */ /* 0x000fea0003800000 */
.L_x_1329:
        /* <DEDUP_REMOVED lines=8> */
[----:B-1----:R-:W-:Y:S02]  /*14b70*/  IMAD.U32 R4, RZ, RZ, UR6 ;  /* 0x00000006ff047e24 */ /* 0x002fe4000f8e00ff */
[----:B------:R-:W1:Y:S01]  /*14b80*/  LDC.64 R2, c[0x4][R2] ;  /* 0x0100000002027b82 */ /* 0x000e620000000a00 */
[----:B0-----:R-:W-:Y:S02]  /*14b90*/  IMAD.U32 R5, RZ, RZ, UR7 ;  /* 0x00000007ff057e24 */ /* 0x001fe4000f8e00ff */
[----:B------:R-:W-:Y:S02]  /*14ba0*/  IMAD.U32 R6, RZ, RZ, UR8 ;  /* 0x00000008ff067e24 */ /* 0x000fe4000f8e00ff */
[----:B------:R-:W-:-:S02]  /*14bb0*/  IMAD.U32 R7, RZ, RZ, UR9 ;  /* 0x00000009ff077e24 */ /* 0x000fc4000f8e00ff */
[----:B--2---:R-:W-:Y:S02]  /*14bc0*/  IMAD.U32 R10, RZ, RZ, UR4 ;  /* 0x00000004ff0a7e24 */ /* 0x004fe4000f8e00ff */
[----:B------:R-:W-:Y:S02]  /*14bd0*/  IMAD.U32 R11, RZ, RZ, UR5 ;  /* 0x00000005ff0b7e24 */ /* 0x000fe4000f8e00ff */
[----:B------:R-:W-:Y:S02]  /*14be0*/  IMAD.MOV.U32 R8, RZ, RZ, 0x70 ;  /* 0x00000070ff087424 */ /* 0x000fe400078e00ff */
[----:B------:R-:W-:Y:S02]  /*14bf0*/  IMAD.MOV.U32 R12, RZ, RZ, 0x1 ;  /* 0x00000001ff0c7424 */ /* 0x000fe400078e00ff */
[----:B------:R-:W-:-:S07]  /*14c00*/  IMAD.MOV.U32 R13, RZ, RZ, RZ ;  /* 0x000000ffff0d7224 */ /* 0x000fce00078e00ff */
[----:B------:R-:W-:-:S07]  /*14c10*/  LEPC R20, `(.L_x_1332) ;  /* 0x000000001014794e */ /* 0x000fce0000000000 */
[----:B-1----:R-:W-:Y:S05]  /*14c20*/  CALL.ABS.NOINC R2 ;  /* 0x0000000002007343 */ /* 0x002fea0003c00000 */
.L_x_1332:
[----:B------:R-:W-:Y:S05]  /*14c30*/  BSYNC B6 ;  /* 0x0000000000067941 */ /* 0x000fea0003800000 */
.L_x_1331:
        /* <DEDUP_REMOVED lines=9> */
[----:B-1----:R-:W-:Y:S02]  /*14cd0*/  IMAD.U32 R4, RZ, RZ, UR6 ;  /* 0x00000006ff047e24 */ /* 0x002fe4000f8e00ff */
[----:B0-----:R-:W-:Y:S02]  /*14ce0*/  IMAD.U32 R5, RZ, RZ, UR7 ;  /* 0x00000007ff057e24 */ /* 0x001fe4000f8e00ff */
[----:B------:R-:W-:Y:S02]  /*14cf0*/  IMAD.U32 R6, RZ, RZ, UR8 ;  /* 0x00000008ff067e24 */ /* 0x000fe4000f8e00ff */
[----:B------:R-:W-:-:S02]  /*14d00*/  IMAD.U32 R7, RZ, RZ, UR9 ;  /* 0x00000009ff077e24 */ /* 0x000fc4000f8e00ff */
[----:B--2---:R-:W-:Y:S02]  /*14d10*/  IMAD.U32 R10, RZ, RZ, UR4 ;  /* 0x00000004ff0a7e24 */ /* 0x004fe4000f8e00ff */
[----:B------:R-:W-:Y:S02]  /*14d20*/  IMAD.U32 R11, RZ, RZ, UR5 ;  /* 0x00000005ff0b7e24 */ /* 0x000fe4000f8e00ff */
[----:B------:R-:W-:Y:S02]  /*14d30*/  IMAD.MOV.U32 R8, RZ, RZ, 0x70 ;  /* 0x00000070ff087424 */ /* 0x000fe400078e00ff */
[----:B------:R-:W-:Y:S02]  /*14d40*/  IMAD.MOV.U32 R12, RZ, RZ, 0x1 ;  /* 0x00000001ff0c7424 */ /* 0x000fe400078e00ff */
[----:B---3--:R-:W-:-:S07]  /*14d50*/  IMAD.MOV.U32 R13, RZ, RZ, RZ ;  /* 0x000000ffff0d7224 */ /* 0x008fce00078e00ff */
[----:B------:R-:W-:-:S07]  /*14d60*/  LEPC R20, `(.L_x_1335) ;  /* 0x000000001014794e */ /* 0x000fce0000000000 */
[----:B----4-:R-:W-:Y:S05]  /*14d70*/  CALL.ABS.NOINC R2 ;  /* 0x0000000002007343 */ /* 0x010fea0003c00000 */
.L_x_1335:
        /* <DEDUP_REMOVED lines=15> */
.L_x_1334:
[----:B------:R-:W-:Y:S05]  /*14e70*/  BSYNC B6 ;  /* 0x0000000000067941 */ /* 0x000fea0003800000 */
.L_x_1333:
[----:B------:R-:W3:Y:S01]  /*14e80*/  LDL R0, [R1+0xc] ;  /* 0x00000c0001007983 */ /* 0x000ee20000100800 */
[----:B------:R-:W-:Y:S02]  /*14e90*/  ULDC.64 UR4, c[0x0][0x9f8] ;  /* 0x00027e0000047ab9 */ /* 0x000fe40000000a00 */
[----:B------:R-:W-:Y:S01]  /*14ea0*/  ISETP.NE.U32.AND P0, PT, RZ, UR4, PT ;  /* 0x00000004ff007c0c */ /* 0x000fe2000bf05070 */
[----:B------:R-:W4:Y:S01]  /*14eb0*/  LDL R17, [R1+0x3c] ;  /* 0x00003c0001117983 */ /* 0x000f220000100800 */
[----:B------:R-:W-:Y:S02]  /*14ec0*/  ULDC.64 UR6, c[0x0][0x208] ;  /* 0x0000820000067ab9 */ /* 0x000fe40000000a00 */
[----:B------:R-:W-:Y:S01]  /*14ed0*/  ISETP.NE.AND.EX P0, PT, RZ, UR5, PT, P0 ;  /* 0x00000005ff007c0c */ /* 0x000fe2000bf05300 */
[----:B------:R-:W-:-:S12]  /*14ee0*/  ULDC.64 UR4, c[0x0][0xa08] ;  /* 0x0002820000047ab9 */ /* 0x000fd80000000a00 */
[----:B------:R-:W5:Y:S01]  /*14ef0*/  @P0 LDC.64 R2, c[0x0][0x9f8] ;  /* 0x00027e00ff020b82 */ /* 0x000f620000000a00 */
[----:B---3--:R-:W-:Y:S02]  /*14f00*/  IMAD.MOV.U32 R7, RZ, RZ, R0 ;  /* 0x000000ffff077224 */ /* 0x008fe400078e0000 */
[----:B-----5:R-:W-:-:S05]  /*14f10*/  @P0 IMAD.WIDE R2, R0, 0x4, R2 ;  /* 0x0000000400020825 */ /* 0x020fca00078e0202 */
[----:B------:R3:W0:Y:S01]  /*14f20*/  @P0 LDG.E R7, desc[UR6][R2.64] ;  /* 0x0000000602070981 */ /* 0x000622000c1e1900 */
[----:B----4-:R-:W-:Y:S01]  /*14f30*/  VIADD R0, R17, 0xffffffff ;  /* 0xffffffff11007836 */ /* 0x010fe20000000000 */
[----:B---3--:R-:W3:Y:S02]  /*14f40*/  LDC.64 R2, c[0x0][0x418] ;  /* 0x00010600ff027b82 */ /* 0x008ee40000000a00 */
[----:B---3--:R-:W-:Y:S01]  /*14f50*/  LOP3.LUT P0, RZ, R2, UR4, RZ, 0xfc, !PT ;  /* 0x0000000402ff7c12 */ /* 0x008fe2000f80fcff */
[----:B------:R-:W-:-:S03]  /*14f60*/  UMOV UR4, 0xffffffff ;  /* 0xffffffff00047882 */ /* 0x000fc60000000000 */
[----:B------:R-:W-:Y:S02]  /*14f70*/  LOP3.LUT P0, RZ, R3, UR5, RZ, 0xfc, P0 ;  /* 0x0000000503ff7c12 */ /* 0x000fe4000800fcff */
[----:B0-----:R-:W-:Y:S01]  /*14f80*/  SHF.R.S32.HI R8, RZ, 0x1f, R7 ;  /* 0x0000001fff087819 */ /* 0x001fe20000011407 */
[----:B------:R0:W-:Y:S01]  /*14f90*/  STL [R1+0x8], R7 ;  /* 0x0000080701007387 */ /* 0x0001e20000100800 */
[----:B------:R-:W-:-:S03]  /*14fa0*/  SEL R17, R7, RZ, !P0 ;  /* 0x000000ff07117207 */ /* 0x000fc60004000000 */
[----:B------:R0:W-:Y:S01]  /*14fb0*/  STL [R1+0x1c], R8 ;  /* 0x00001c0801007387 */ /* 0x0001e20000100800 */
[----:B------:R-:W-:Y:S05]  /*14fc0*/  BRA.DIV UR4, `(.L_x_1336) ;  /* 0x0000005e04ec7947 */ /* 0x000fea000b800000 */
[----:B-1----:R-:W1:Y:S02]  /*14fd0*/  S2R R4, SR_TID.X ;  /* 0x0000000000047919 */ /* 0x002e640000002100 */
[----:B-1----:R-:W-:-:S04]  /*14fe0*/  SHF.R.U32.HI R4, RZ, 0x5, R4 ;  /* 0x00000005ff047819 */ /* 0x002fc80000011604 */
[----:B------:R-:W-:-:S05]  /*14ff0*/  LOP3.LUT R4, R4, 0x3, RZ, 0xc0, !PT ;  /* 0x0000000304047812 */ /* 0x000fca00078ec0ff */
[----:B------:R1:W3:Y:S02]  /*15000*/  SHFL.IDX PT, R14, R4, RZ, 0x1f ;  /* 0x00001fff040e7589 */ /* 0x0002e400000e0000 */
.L_x_1453:
[----:B-1----:R-:W4:Y:S01]  /*15010*/  LDL.LU R4, [R1+0x18] ;  /* 0x0000180001047983 */ /* 0x002f220000300800 */
[----:B------:R-:W-:Y:S02]  /*15020*/  PLOP3.LUT P1, PT, PT, PT, PT, 0x8, 0x0 ;  /* 0x000000000000781c */ /* 0x000fe40003f2e170 */
[----:B---3--:R-:W-:Y:S01]  /*15030*/  ISETP.NE.AND P0, PT, R14, RZ, PT ;  /* 0x000000ff0e00720c */ /* 0x008fe20003f05270 */
[----:B------:R1:W-:Y:S01]  /*15040*/  STL [R1+0x4], R0 ;  /* 0x0000040001007387 */ /* 0x0003e20000100800 */
[----:B----4-:R-:W-:-:S09]  /*15050*/  LOP3.LUT R4, R4, 0xfffffffe, RZ, 0xc0, !PT ;  /* 0xfffffffe04047812 */ /* 0x010fd200078ec0ff */
[----:B------:R-:W-:-:S05]  /*15060*/  @P1 LOP3.LUT R4, R4, 0x1, RZ, 0xfc, !PT ;  /* 0x0000000104041812 */ /* 0x000fca00078efcff */
[----:B------:R1:W-:Y:S01]  /*15070*/  STL [R1+0x18], R4 ;  /* 0x0000180401007387 */ /* 0x0003e20000100800 */
[----:B------:R-:W-:Y:S05]  /*15080*/  @P0 BRA `(.L_x_1337) ;  /* 0x00000004004c0947 */ /* 0x000fea0003800000 */
[----:B------:R-:W-:-:S03]  /*15090*/  UMOV UR4, 0xffffffff ;  /* 0xffffffff00047882 */ /* 0x000fc60000000000 */
[----:B------:R-:W-:Y:S05]  /*150a0*/  BRA.DIV UR4, `(.L_x_1338) ;  /* 0x0000005e04e87947 */ /* 0x000fea000b800000 */
[----:B------:R-:W-:-:S13]  /*150b0*/  ELECT P6, URZ, PT ;  /* 0x00000000003f782f */ /* 0x000fda00038c0000 */
.L_x_1456:
[----:B------:R-:W-:Y:S05]  /*150c0*/  @!P6 BRA `(.L_x_1337) ;  /* 0x00000004003ce947 */ /* 0x000fea0003800000 */
[----:B------:R-:W-:-:S04]  /*150d0*/  ISETP.NE.U32.AND P0, PT, R2, RZ, PT ;  /* 0x000000ff0200720c */ /* 0x000fc80003f05070 */
[----:B------:R-:W-:-:S13]  /*150e0*/  ISETP.NE.AND.EX P0, PT, R3, RZ, PT, P0 ;  /* 0x000000ff0300720c */ /* 0x000fda0003f05300 */
[----:B------:R-:W-:Y:S05]  /*150f0*/  @!P0 BRA `(.L_x_1339) ;  /* 0x0000000000548947 */ /* 0x000fea0003800000 */
[----:B------:R-:W3:Y:S01]  /*15100*/  LDC R6, c[0x0][0x43c] ;  /* 0x00010f00ff067b82 */ /* 0x000ee20000000800 */
[----:B------:R-:W-:Y:S01]  /*15110*/  IMAD.MOV.U32 R9, RZ, RZ, R0 ;  /* 0x000000ffff097224 */ /* 0x000fe200078e0000 */
[----:B------:R-:W-:Y:S01]  /*15120*/  ULDC.64 UR4, c[0x0][0x428] ;  /* 0x00010a0000047ab9 */ /* 0x000fe20000000a00 */
[----:B------:R-:W-:Y:S02]  /*15130*/  ULDC.64 UR6, c[0x0][0x208] ;  /* 0x0000820000067ab9 */ /* 0x000fe40000000a00 */
[----:B-1----:R-:W-:Y:S01]  /*15140*/  IMAD.MOV.U32 R0, RZ, RZ, R9 ;  /* 0x000000ffff007224 */ /* 0x002fe200078e0009 */
[----:B---3--:R-:W-:-:S13]  /*15150*/  ISETP.NE.AND P0, PT, R6, 0x1, PT ;  /* 0x000000010600780c */ /* 0x008fda0003f05270 */
[----:B------:R-:W1:Y:S02]  /*15160*/  @P0 LDC.64 R4, c[0x0][0x440] ;  /* 0x00011000ff040b82 */ /* 0x000e640000000a00 */
[----:B-1----:R-:W-:-:S05]  /*15170*/  @P0 IMAD.HI.U32 R4, R9, R4, RZ ;  /* 0x0000000409040227 */ /* 0x002fca00078e00ff */
        /* <DEDUP_REMOVED lines=13> */
.L_x_1339:
[----:B---3--:R-:W3:Y:S01]  /*15250*/  LDL R2, [R1+0x10] ;  /* 0x0000100001027983 */ /* 0x008ee20000100800 */
[----:B-1----:R-:W-:Y:S01]  /*15260*/  IMAD R0, R19, 0x8, R18 ;  /* 0x0000000813007824 */ /* 0x002fe200078e0212 */
[----:B---3--:R-:W-:-:S04]  /*15270*/  SHF.L.U32 R2, R2, 0x1f, RZ ;  /* 0x0000001f02027819 */ /* 0x008fc800000006ff */
[----:B------:R-:W1:Y:S02]  /*15280*/  SYNCS.PHASECHK.TRANS64.TRYWAIT P0, [R0+URZ+0x30840], R2 ;  /* 0x03084002000075a7 */ /* 0x000e64000800017f */
[----:B-1----:R-:W-:Y:S05]  /*15290*/  @!P0 BRA `(.L_x_1340) ;  /* 0x0000005c008c8947 */ /* 0x002fea0003800000 */
.L_x_1457:
[----:B------:R-:W3:Y:S02]  /*152a0*/  S2R R3, SR_TID.X ;  /* 0x0000000000037919 */ /* 0x000ee40000002100 */
[----:B---3--:R-:W-:-:S04]  /*152b0*/  LOP3.LUT R3, R3, 0x7f, RZ, 0xc0, !PT ;  /* 0x0000007f03037812 */ /* 0x008fc800078ec0ff */
[----:B------:R-:W-:-:S13]  /*152c0*/  ISETP.NE.AND P0, PT, R3, RZ, PT ;  /* 0x000000ff0300720c */ /* 0x000fda0003f05270 */
[----:B------:R-:W-:Y:S05]  /*152d0*/  @P0 BRA `(.L_x_1341) ;  /* 0x00000000001c0947 */ /* 0x000fea0003800000 */
[----:B------:R-:W3:Y:S01]  /*152e0*/  S2R R3, SR_TID.X ;  /* 0x0000000000037919 */ /* 0x000ee20000002100 */
[----:B-1----:R-:W-:-:S04]  /*152f0*/  IMAD.MOV.U32 R2, RZ, RZ, 0x8000 ;  /* 0x00008000ff027424 */ /* 0x002fc800078e00ff */
[----:B------:R4:W-:Y:S01]  /*15300*/  SYNCS.ARRIVE.TRANS64 RZ, [R0+URZ+0x30830], R2 ;  /* 0x0308300200ff79a7 */ /* 0x0009e2000800003f */
[----:B---3--:R-:W-:-:S04]  /*15310*/  LOP3.LUT R3, R3, 0x1f, RZ, 0xc0, !PT ;  /* 0x0000001f03037812 */ /* 0x008fc800078ec0ff */
[----:B------:R-:W-:-:S13]  /*15320*/  ISETP.NE.AND P0, PT, R3, RZ, PT ;  /* 0x000000ff0300720c */ /* 0x000fda0003f05270 */
[----:B----4-:R-:W-:Y:S05]  /*15330*/  @!P0 BRA `(.L_x_1341) ;  /* 0x0000000000048947 */ /* 0x010fea0003800000 */
[----:B------:R-:W-:Y:S01]  /*15340*/  BPT.TRAP 0x1 ;  /* 0x000000040000795c */ /* 0x000fe20000300000 */
.L_x_1341:
[----:B-1----:R-:W3:Y:S04]  /*15350*/  LDL R2, [R1+0x14] ;  /* 0x0000140001027983 */ /* 0x002ee80000100800 */
[----:B------:R-:W4:Y:S01]  /*15360*/  LDL R3, [R1+0x4] ;  /* 0x0000040001037983 */ /* 0x000f220000100800 */
[----:B------:R-:W-:Y:S01]  /*15370*/  R2UR UR9, R0 ;  /* 0x00000000000972ca */ /* 0x000fe200000e0000 */
[----:B------:R-:W-:-:S05]  /*15380*/  IMAD R0, R19, 0x8000, R18 ;  /* 0x0000800013007824 */ /* 0x000fca00078e0212 */
[----:B------:R-:W-:Y:S01]  /*15390*/  R2UR UR14, R0 ;  /* 0x00000000000e72ca */ /* 0x000fe200000e0000 */
[----:B------:R-:W-:Y:S01]  /*153a0*/  UIADD3 UR4, UP0, UR36, 0x370, URZ ;  /* 0x0000037024047890 */ /* 0x000fe2000ff1e03f */
[----:B---3--:R-:W-:Y:S02]  /*153b0*/  R2UR UR5, R2 ;  /* 0x00000000020572ca */ /* 0x008fe400000e0000 */
[----:B------:R-:W3:Y:S01]  /*153c0*/  LDL.LU R2, [R1+0x18] ;  /* 0x0000180001027983 */ /* 0x000ee20000300800 */
[----:B----4-:R-:W-:Y:S02]  /*153d0*/  R2UR UR11, R3 ;  /* 0x00000000030b72ca */ /* 0x010fe400000e0000 */
[----:B------:R-:W-:Y:S02]  /*153e0*/  R2UR UR12, R16 ;  /* 0x00000000100c72ca */ /* 0x000fe400000e0000 */
[----:B-----5:R-:W-:Y:S01]  /*153f0*/  R2UR UR13, R17 ;  /* 0x00000000110d72ca */ /* 0x020fe200000e0000 */
[----:B------:R-:W-:Y:S01]  /*15400*/  UIADD3 UR9, UR9, 0x30830, URZ ;  /* 0x0003083009097890 */ /* 0x000fe2000fffe03f */
[----:B------:R-:W-:-:S02]  /*15410*/  PLOP3.LUT P0, PT, PT, PT, PT, 0x80, 0x0 ;  /* 0x000000000000781c */ /* 0x000fc40003f0f070 */
[----:B------:R-:W-:Y:S02]  /*15420*/  UIADD3 UR8, UR14, 0x20400, URZ ;  /* 0x000204000e087890 */ /* 0x000fe4000fffe03f */
[----:B------:R-:W-:-:S03]  /*15430*/  UIADD3 UR15, UR14, 0x22400, URZ ;  /* 0x000224000e0f7890 */ /* 0x000fc6000fffe03f */
[----:B------:R-:W-:Y:S02]  /*15440*/  ULEA UR11, UR11, UR5, 0x6 ;  /* 0x000000050b0b7291 */ /* 0x000fe4000f8e303f */
[----:B------:R-:W-:Y:S02]  /*15450*/  UIADD3.X UR5, URZ, UR37, URZ, UP0, !UPT ;  /* 0x000000253f057290 */ /* 0x000fe400087fe43f */
[----:B------:R-:W-:Y:S01]  /*15460*/  UIADD3 UR17, UR14, 0x24400, URZ ;  /* 0x000244000e117890 */ /* 0x000fe2000fffe03f */
[----:B------:R-:W-:Y:S01]  /*15470*/  UMOV UR10, URZ ;  /* 0x0000003f000a7c82 */ /* 0x000fe20008000000 */
[----:B------:R-:W-:Y:S01]  /*15480*/  UMOV UR6, 0x0 ;  /* 0x0000000000067882 */ /* 0x000fe20000000000 */
[----:B------:R-:W-:Y:S01]  /*15490*/  UMOV UR7, 0x14f00000 ;  /* 0x14f0000000077882 */ /* 0x000fe20000000000 */
[----:B------:R-:W-:Y:S01]  /*154a0*/  UMOV UR16, 0x40 ;  /* 0x0000004000107882 */ /* 0x000fe20000000000 */
[----:B------:R-:W-:Y:S02]  /*154b0*/  UIADD3 UR18, UR14, 0x26400, URZ ;  /* 0x000264000e127890 */ /* 0x000fe4000fffe03f */
[----:B------:R1:W-:Y:S01]  /*154c0*/  UTMALDG.4D [UR8], [UR4], desc[UR6] ;  /* 0x00000608040075b4 */ /* 0x0003e20008019000 */
[----:B------:R-:W-:Y:S01]  /*154d0*/  UMOV UR14, 0x80 ;  /* 0x00000080000e7882 */ /* 0x000fe20000000000 */
[----:B-1----:R-:W-:Y:S01]  /*154e0*/  UMOV UR8, UR15 ;  /* 0x0000000f00087c82 */ /* 0x002fe20008000000 */
[----:B------:R-:W-:-:S02]  /*154f0*/  UMOV UR10, UR16 ;  /* 0x00000010000a7c82 */ /* 0x000fc40008000000 */
[----:B------:R1:W-:Y:S02]  /*15500*/  UTMALDG.4D [UR8], [UR4], desc[UR6] ;  /* 0x00000608040075b4 */ /* 0x0003e40008019000 */
[----:B-1----:R-:W-:Y:S01]  /*15510*/  UMOV UR8, UR17 ;  /* 0x0000001100087c82 */ /* 0x002fe20008000000 */
[----:B------:R-:W-:Y:S01]  /*15520*/  UMOV UR10, UR14 ;  /* 0x0000000e000a7c82 */ /* 0x000fe20008000000 */
[----:B------:R-:W-:Y:S01]  /*15530*/  UMOV UR14, 0xc0 ;  /* 0x000000c0000e7882 */ /* 0x000fe20000000000 */
[----:B------:R1:W-:Y:S02]  /*15540*/  UTMALDG.4D [UR8], [UR4], desc[UR6] ;  /* 0x00000608040075b4 */ /* 0x0003e40008019000 */
[----:B-1----:R-:W-:Y:S01]  /*15550*/  UMOV UR8, UR18 ;  /* 0x0000001200087c82 */ /* 0x002fe20008000000 */
[----:B------:R-:W-:Y:S02]  /*15560*/  UMOV UR10, UR14 ;  /* 0x0000000e000a7c82 */ /* 0x000fe40008000000 */
[----:B------:R4:W-:Y:S01]  /*15570*/  UTMALDG.4D [UR8], [UR4], desc[UR6] ;  /* 0x00000608040075b4 */ /* 0x0009e20008019000 */
[----:B---3--:R-:W-:-:S04]  /*15580*/  LOP3.LUT R2, R2, 0xfffffffe, RZ, 0xc0, !PT ;  /* 0xfffffffe02027812 */ /* 0x008fc800078ec0ff */
[----:B------:R-:W-:-:S05]  /*15590*/  @P0 LOP3.LUT R2, R2, 0x1, RZ, 0xfc, !PT ;  /* 0x0000000102020812 */ /* 0x000fca00078efcff */
[----:B------:R4:W-:Y:S01]  /*155a0*/  STL [R1+0x18], R2 ;  /* 0x0000180201007387 */ /* 0x0009e20000100800 */
[----:B------:R-:W-:Y:S01]  /*155b0*/  NOP ;  /* 0x0000000000007918 */ /* 0x000fe20000000000 */
.L_x_1337:
[----:B------:R-:W1:Y:S01]  /*155c0*/  LDL.LU R3, [R1+0x30] ;  /* 0x0000300001037983 */ /* 0x000e620000300800 */
[----:B------:R-:W-:Y:S05]  /*155d0*/  WARPSYNC.ALL ;  /* 0x0000000000007948 */ /* 0x000fea0003800000 */
[----:B----4-:R-:W-:Y:S01]  /*155e0*/  ULDC.64 UR4, c[0x0][0x298] ;  /* 0x0000a60000047ab9 */ /* 0x010fe20000000a00 */
[----:B------:R-:W-:Y:S01]  /*155f0*/  BSSY B6, `(.L_x_1342) ;  /* 0x000001c000067945 */ /* 0x000fe20003800000 */
[----:B------:R-:W-:Y:S01]  /*15600*/  BAR.SYNC.DEFER_BLOCKING 0x8, 0x180 ;  /* 0x0206000000007b1d */ /* 0x000fe20000010000 */
[----:B-1----:R-:W-:Y:S01]  /*15610*/  SHF.R.S32.HI R0, RZ, 0x1f, R3 ;  /* 0x0000001fff007819 */ /* 0x002fe20000011403 */
[----:B------:R-:W-:-:S04]  /*15620*/  IMAD.WIDE.U32 R4, R3, UR4, RZ ;  /* 0x0000000403047c25 */ /* 0x000fc8000f8e00ff */
[----:B------:R-:W-:Y:S01]  /*15630*/  IMAD R2, R0, UR4, RZ ;  /* 0x0000000400027c24 */ /* 0x000fe2000f8e02ff */
[----:B------:R1:W-:Y:S01]  /*15640*/  STL.64 [R1+0x48], R4 ;  /* 0x0000480401007387 */ /* 0x0003e20000100a00 */
[----:B------:R-:W-:Y:S02]  /*15650*/  VIADD R0, R18, 0x10400 ;  /* 0x0001040012007836 */ /* 0x000fe40000000000 */
[----:B------:R-:W-:-:S03]  /*15660*/  IMAD R2, R3, UR5, R2 ;  /* 0x0000000503027c24 */ /* 0x000fc6000f8e0202 */
[----:B------:R-:W-:Y:S01]  /*15670*/  LOP3.LUT P0, RZ, R0, 0x3ff, RZ, 0xc0, !PT ;  /* 0x000003ff00ff7812 */ /* 0x000fe2000780c0ff */
[----:B------:R-:W-:-:S05]  /*15680*/  IMAD.IADD R0, R5, 0x1, R2 ;  /* 0x0000000105007824 */ /* 0x000fca00078e0202 */
[----:B------:R1:W-:Y:S07]  /*15690*/  STL [R1+0x30], R0 ;  /* 0x0000300001007387 */ /* 0x0003ee0000100800 */
[----:B------:R-:W-:Y:S05]  /*156a0*/  @!P0 BRA `(.L_x_1343) ;  /* 0x0000000000408947 */ /* 0x000fea0003800000 */
[----:B------:R-:W-:Y:S01]  /*156b0*/  MOV R2, 0x0 ;  /* 0x0000000000027802 */ /* 0x000fe20000000f00 */
[----:B------:R-:W-:Y:S01]  /*156c0*/  ULDC.64 UR6, c[0x4][0x1b8] ;  /* 0x01006e0000067ab9 */ /* 0x000fe20000000a00 */
[----:B------:R-:W-:Y:S01]  /*156d0*/  ULDC.64 UR8, c[0x4][0x1c0] ;  /* 0x0100700000087ab9 */ /* 0x000fe20000000a00 */
[----:B------:R-:W-:Y:S01]  /*156e0*/  ULDC.64 UR4, c[0x4][0x130] ;  /* 0x01004c0000047ab9 */ /* 0x000fe20000000a00 */
[----:B-1----:R-:W-:Y:S02]  /*156f0*/  IMAD.U32 R4, RZ, RZ, UR6 ;  /* 0x00000006ff047e24 */ /* 0x002fe4000f8e00ff */
[----:B------:R-:W1:Y:S01]  /*15700*/  LDC.64 R2, c[0x4][R2] ;  /* 0x0100000002027b82 */ /* 0x000e620000000a00 */
[----:B------:R-:W-:Y:S02]  /*15710*/  IMAD.U32 R5, RZ, RZ, UR7 ;  /* 0x00000007ff057e24 */ /* 0x000fe4000f8e00ff */
[----:B------:R-:W-:Y:S02]  /*15720*/  IMAD.U32 R6, RZ, RZ, UR8 ;  /* 0x00000008ff067e24 */ /* 0x000fe4000f8e00ff */
[----:B0-----:R-:W-:-:S02]  /*15730*/  IMAD.U32 R7, RZ, RZ, UR9 ;  /* 0x00000009ff077e24 */ /* 0x001fc4000f8e00ff */
[----:B--2---:R-:W-:Y:S02]  /*15740*/  IMAD.U32 R10, RZ, RZ, UR4 ;  /* 0x00000004ff0a7e24 */ /* 0x004fe4000f8e00ff */
[----:B------:R-:W-:Y:S02]  /*15750*/  IMAD.U32 R11, RZ, RZ, UR5 ;  /* 0x00000005ff0b7e24 */ /* 0x000fe4000f8e00ff */
[----:B------:R-:W-:Y:S02]  /*15760*/  IMAD.MOV.U32 R8, RZ, RZ, 0x70 ;  /* 0x00000070ff087424 */ /* 0x000fe400078e00ff */
[----:B------:R-:W-:Y:S02]  /*15770*/  IMAD.MOV.U32 R12, RZ, RZ, 0x1 ;  /* 0x00000001ff0c7424 */ /* 0x000fe400078e00ff */
[----:B------:R-:W-:-:S07]  /*15780*/  IMAD.MOV.U32 R13, RZ, RZ, RZ ;  /* 0x000000ffff0d7224 */ /* 0x000fce00078e00ff */
[----:B------:R-:W-:-:S07]  /*15790*/  LEPC R20, `(.L_x_1343) ;  /* 0x000000001014794e */ /* 0x000fce0000000000 */
[----:B-1----:R-:W-:Y:S05]  /*157a0*/  CALL.ABS.NOINC R2 ;  /* 0x0000000002007343 */ /* 0x002fea0003c00000 */
.L_x_1343:
[----:B------:R-:W-:Y:S05]  /*157b0*/  BSYNC B6 ;  /* 0x0000000000067941 */ /* 0x000fea0003800000 */
.L_x_1342:
[----:B-1----:R-:W3:Y:S01]  /*157c0*/  LDL.LU R0, [R1+0x30] ;  /* 0x0000300001007983 */ /* 0x002ee20000300800 */
[----:B------:R-:W-:Y:S01]  /*157d0*/  ULDC.64 UR6, c[0x0][0xa00] ;  /* 0x0002800000067ab9 */ /* 0x000fe20000000a00 */
[----:B0-----:R-:W0:Y:S01]  /*157e0*/  LDC R7, c[0x0][0x448] ;  /* 0x00011200ff077b82 */ /* 0x001e220000000800 */
[----:B------:R-:W-:Y:S01]  /*157f0*/  ULDC.64 UR4, c[0x0][0x2d8] ;  /* 0x0000b60000047ab9 */ /* 0x000fe20000000a00 */
[----:B------:R-:W3:Y:S04]  /*15800*/  LDL.LU.64 R2, [R1+0x48] ;  /* 0x0000480001027983 */ /* 0x000ee80000300a00 */
[----:B------:R-:W4:Y:S04]  /*15810*/  LDL R5, [R1+0xc] ;  /* 0x00000c0001057983 */ /* 0x000f280000100800 */
[----:B------:R-:W2:Y:S01]  /*15820*/  LDL R8, [R1+0x28] ;  /* 0x0000280001087983 */ /* 0x000ea20000100800 */
[----:B------:R-:W-:-:S04]  /*15830*/  ISETP.NE.U32.AND P0, PT, RZ, UR6, PT ;  /* 0x00000006ff007c0c */ /* 0x000fc8000bf05070 */
[----:B------:R-:W-:Y:S01]  /*15840*/  ISETP.NE.AND.EX P0, PT, RZ, UR7, PT, P0 ;  /* 0x00000007ff007c0c */ /* 0x000fe2000bf05300 */
[----:B------:R-:W1:Y:S02]  /*15850*/  S2R R9, SR_TID.X ;  /* 0x0000000000097919 */ /* 0x000e640000002100 */
[----:B-1----:R-:W-:Y:S02]  /*15860*/  IMAD.SHL.U32 R9, R9, 0x10, RZ ;  /* 0x0000001009097824 */ /* 0x002fe400078e00ff */
[----:B---3--:R-:W-:Y:S01]  /*15870*/  IMAD.MOV.U32 R3, RZ, RZ, R0 ;  /* 0x000000ffff037224 */ /* 0x008fe200078e0000 */
[----:B----4-:R-:W-:-:S04]  /*15880*/  SHF.R.S32.HI R0, RZ, 0x1f, R5 ;  /* 0x0000001fff007819 */ /* 0x010fc80000011405 */
[----:B------:R-:W-:Y:S02]  /*15890*/  SEL R4, R0, RZ, !P0 ;  /* 0x000000ff00047207 */ /* 0x000fe40004000000 */
[----:B------:R-:W-:Y:S02]  /*158a0*/  SEL R0, R5, RZ, !P0 ;  /* 0x000000ff05007207 */ /* 0x000fe40004000000 */
[----:B------:R-:W1:Y:S01]  /*158b0*/  S2R R5, SR_TID.X ;  /* 0x0000000000057919 */ /* 0x000e620000002100 */
[----:B0-----:R-:W-:Y:S01]  /*158c0*/  ISETP.NE.AND P0, PT, R7, 0x1, PT ;  /* 0x000000010700780c */ /* 0x001fe20003f05270 */
[----:B------:R-:W-:-:S04]  /*158d0*/  IMAD.WIDE.U32 R2, R16, UR4, R2 ;  /* 0x0000000410027c25 */ /* 0x000fc8000f8e0002 */
[----:B------:R-:W-:Y:S01]  /*158e0*/  IMAD R3, R16, UR5, R3 ;  /* 0x0000000510037c24 */ /* 0x000fe2000f8e0203 */
[----:B------:R-:W-:-:S07]  /*158f0*/  ULDC.64 UR4, c[0x0][0x2e0] ;  /* 0x0000b80000047ab9 */ /* 0x000fce0000000a00 */
[----:B------:R-:W0:Y:S01]  /*15900*/  @P0 LDC R6, c[0x0][0x450] ;  /* 0x00011400ff060b82 */ /* 0x000e220000000800 */
[----:B-1----:R-:W-:-:S04]  /*15910*/  LOP3.LUT R5, R5, 0x7f, RZ, 0xc0, !PT ;  /* 0x0000007f05057812 */ /* 0x002fc800078ec0ff */
[----:B------:R-:W-:-:S04]  /*15920*/  SHF.R.U32.HI R5, RZ, 0x3, R5 ;  /* 0x00000003ff057819 */ /* 0x000fc80000011605 */
[----:B------:R-:W-:Y:S02]  /*15930*/  LOP3.LUT R9, R5, 0x70, R9, 0xf8, !PT ;  /* 0x0000007005097812 */ /* 0x000fe400078ef809 */
[----:B------:R-:W1:Y:S01]  /*15940*/  @P0 LDC R5, c[0x0][0x44c] ;  /* 0x00011300ff050b82 */ /* 0x000e620000000800 */
[----:B------:R-:W-:Y:S02]  /*15950*/  IMAD R4, R4, UR4, RZ ;  /* 0x0000000404047c24 */ /* 0x000fe4000f8e02ff */
[----:B------:R-:W-:-:S04]  /*15960*/  IMAD.WIDE.U32 R2, R0, UR4, R2 ;  /* 0x0000000400027c25 */ /* 0x000fc8000f8e0002 */
[----:B------:R-:W-:Y:S01]  /*15970*/  IMAD R0, R0, UR5, R4 ;  /* 0x0000000500007c24 */ /* 0x000fe2000f8e0204 */
[----:B------:R-:W-:Y:S01]  /*15980*/  ULDC.64 UR4, c[0x0][0x2d0] ;  /* 0x0000b40000047ab9 */ /* 0x000fe20000000a00 */
[----:B--2---:R-:W-:Y:S02]  /*15990*/  IMAD.IADD R4, R9, 0x1, R8 ;  /* 0x0000000109047824 */ /* 0x004fe400078e0208 */
[----:B------:R-:W2:Y:S01]  /*159a0*/  S2R R9, SR_TID.X ;  /* 0x0000000000097919 */ /* 0x000ea20000002100 */
[----:B------:R-:W-:Y:S02]  /*159b0*/  IMAD.IADD R3, R3, 0x1, R0 ;  /* 0x0000000103037824 */ /* 0x000fe400078e0200 */
[----:B------:R-:W-:Y:S02]  /*159c0*/  IMAD.MOV.U32 R0, RZ, RZ, R4 ;  /* 0x000000ffff007224 */ /* 0x000fe400078e0004 */
[----:B-1----:R-:W-:-:S05]  /*159d0*/  @P0 IMAD.HI.U32 R5, R4, R5, RZ ;  /* 0x0000000504050227 */ /* 0x002fca00078e00ff */
[----:B0-----:R-:W-:-:S05]  /*159e0*/  @P0 SHF.R.U32.HI R0, RZ, R6, R5 ;  /* 0x00000006ff000219 */ /* 0x001fca0000011605 */
[----:B------:R-:W-:-:S04]  /*159f0*/  IMAD.MOV R5, RZ, RZ, -R0 ;  /* 0x000000ffff057224 */ /* 0x000fc800078e0a00 */
[----:B------:R-:W-:Y:S01]  /*15a00*/  IMAD R4, R7, R5, R4 ;  /* 0x0000000507047224 */ /* 0x000fe200078e0204 */
[----:B------:R-:W-:Y:S01]  /*15a10*/  SHF.R.S32.HI R5, RZ, 0x1f, R0 ;  /* 0x0000001fff057819 */ /* 0x000fe20000011400 */
[----:B------:R-:W-:-:S04]  /*15a20*/  IMAD.WIDE.U32 R2, R0, UR4, R2 ;  /* 0x0000000400027c25 */ /* 0x000fc8000f8e0002 */
[----:B------:R-:W-:-:S04]  /*15a30*/  IMAD R5, R5, UR4, RZ ;  /* 0x0000000405057c24 */ /* 0x000fc8000f8e02ff */
[----:B------:R-:W-:Y:S01]  /*15a40*/  IMAD R0, R0, UR5, R5 ;  /* 0x0000000500007c24 */ /* 0x000fe2000f8e0205 */
[----:B------:R-:W-:-:S03]  /*15a50*/  ULDC.64 UR4, c[0x0][0x2c8] ;  /* 0x0000b20000047ab9 */ /* 0x000fc60000000a00 */
[----:B------:R-:W-:Y:S01]  /*15a60*/  IMAD.IADD R3, R3, 0x1, R0 ;  /* 0x0000000103037824 */ /* 0x000fe200078e0200 */
[----:B------:R-:W-:Y:S01]  /*15a70*/  SHF.R.S32.HI R0, RZ, 0x1f, R4 ;  /* 0x0000001fff007819 */ /* 0x000fe20000011404 */
[----:B--2---:R-:W-:-:S04]  /*15a80*/  IMAD.SHL.U32 R9, R9, 0x8, RZ ;  /* 0x0000000809097824 */ /* 0x004fc800078e00ff */
[----:B------:R-:W-:Y:S01]  /*15a90*/  IMAD R0, R0, UR4, RZ ;  /* 0x0000000400007c24 */ /* 0x000fe2000f8e02ff */
[----:B------:R-:W-:Y:S01]  /*15aa0*/  LOP3.LUT R9, R9, 0x38, RZ, 0xc0, !PT ;  /* 0x0000003809097812 */ /* 0x000fe200078ec0ff */
[----:B------:R-:W-:-:S04]  /*15ab0*/  IMAD.WIDE.U32 R2, R4, UR4, R2 ;  /* 0x0000000404027c25 */ /* 0x000fc8000f8e0002 */
[----:B------:R-:W-:Y:S01]  /*15ac0*/  IMAD R4, R4, UR5, R0 ;  /* 0x0000000504047c24 */ /* 0x000fe2000f8e0200 */
[C---:B------:R-:W-:Y:S01]  /*15ad0*/  LOP3.LUT R12, R9.reuse, 0x40, RZ, 0xfc, !PT ;  /* 0x00000040090c7812 */ /* 0x040fe200078efcff */
[----:B------:R-:W-:Y:S01]  /*15ae0*/  ULDC.64 UR4, c[0x0][0x280] ;  /* 0x0000a00000047ab9 */ /* 0x000fe20000000a00 */
[----:B------:R-:W-:Y:S01]  /*15af0*/  LOP3.LUT R11, R9, 0x80, RZ, 0xfc, !PT ;  /* 0x00000080090b7812 */ /* 0x000fe200078efcff */
[----:B------:R-:W-:Y:S01]  /*15b00*/  IMAD.IADD R3, R3, 0x1, R4 ;  /* 0x0000000103037824 */ /* 0x000fe200078e0204 */
[----:B------:R-:W-:Y:S02]  /*15b10*/  LOP3.LUT R9, R9, 0xc0, RZ, 0xfc, !PT ;  /* 0x000000c009097812 */ /* 0x000fe400078efcff */
[----:B------:R-:W-:Y:S01]  /*15b20*/  LEA R4, P0, R2, UR4, 0x1 ;  /* 0x0000000402047c11 */ /* 0x000fe2000f8008ff */
[----:B------:R-:W-:Y:S02]  /*15b30*/  ULDC UR4, c[0x0][0x2b8] ;  /* 0x0000ae0000047ab9 */ /* 0x000fe40000000800 */
[----:B------:R-:W-:-:S02]  /*15b40*/  ISETP.GE.AND P3, PT, R9, UR4, PT ;  /* 0x0000000409007c0c */ /* 0x000fc4000bf66270 */
[----:B------:R0:W5:Y:S01]  /*15b50*/  LDL R9, [R1+0x20] ;  /* 0x0000200001097983 */ /* 0x0001620000100800 */
[----:B------:R-:W1:Y:S01]  /*15b60*/  S2R R10, SR_TID.X ;  /* 0x00000000000a7919 */ /* 0x000e620000002100 */
[----:B------:R-:W-:Y:S02]  /*15b70*/  LEA.HI.X R3, R2, UR5, R3, 0x1, P0 ;  /* 0x0000000502037c11 */ /* 0x000fe400080f0c03 */
[----:B------:R-:W-:Y:S02]  /*15b80*/  ISETP.GE.AND P1, PT, R12, UR4, PT ;  /* 0x000000040c007c0c */ /* 0x000fe4000bf26270 */
[----:B------:R-:W-:Y:S01]  /*15b90*/  ISETP.GE.AND P2, PT, R11, UR4, PT ;  /* 0x000000040b007c0c */ /* 0x000fe2000bf46270 */
[----:B-1----:R-:W-:-:S05]  /*15ba0*/  IMAD.SHL.U32 R10, R10, 0x8, RZ ;  /* 0x000000080a0a7824 */ /* 0x002fca00078e00ff */
[----:B------:R-:W-:-:S04]  /*15bb0*/  LOP3.LUT R10, R10, 0x38, RZ, 0xc0, !PT ;  /* 0x000000380a0a7812 */ /* 0x000fc800078ec0ff */
[----:B------:R-:W-:Y:S01]  /*15bc0*/  ISETP.GE.AND P0, PT, R10, UR4, PT ;  /* 0x000000040a007c0c */ /* 0x000fe2000bf06270 */
[----:B------:R-:W-:-:S03]  /*15bd0*/  UMOV UR4, 0xffffffff ;  /* 0xffffffff00047882 */ /* 0x000fc60000000000 */
[----:B0-----:R-:W-:Y:S09]  /*15be0*/  BRA.DIV UR4, `(.L_x_1344) ;  /* 0x00000056044c7947 */ /* 0x001ff2000b800000 */
[----:B------:R-:W2:Y:S04]  /*15bf0*/  LDL.LU R6, [R1+0x2c] ;  /* 0x00002c0001067983 */ /* 0x000ea80000300800 */
[----:B------:R-:W3:Y:S01]  /*15c00*/  LDL.LU R11, [R1+0x28] ;  /* 0x00002800010b7983 */ /* 0x000ee20000300800 */
[----:B------:R-:W0:Y:S02]  /*15c10*/  S2R R8, SR_TID.X ;  /* 0x0000000000087919 */ /* 0x000e240000002100 */
[----:B0-----:R-:W-:-:S04]  /*15c20*/  LOP3.LUT R8, R8, 0x7f, RZ, 0xc0, !PT ;  /* 0x0000007f08087812 */ /* 0x001fc800078ec0ff */
[----:B------:R-:W-:Y:S01]  /*15c30*/  SHF.R.U32.HI R8, RZ, 0x3, R8 ;  /* 0x00000003ff087819 */ /* 0x000fe20000011608 */
[----:B------:R-:W-:Y:S01]  /*15c40*/  ULDC.64 UR4, c[0x0][0x208] ;  /* 0x0000820000047ab9 */ /* 0x000fe20000000a00 */
[----:B--2---:R-:W-:Y:S02]  /*15c50*/  IMAD R2, R6, R7, RZ ;  /* 0x0000000706027224 */ /* 0x004fe400078e02ff */
[----:B------:R-:W0:Y:S01]  /*15c60*/  SHFL.IDX PT, R7, R4, RZ, 0x181f ;  /* 0x00181fff04077589 */ /* 0x000e2200000e0000 */
[----:B---3--:R-:W-:-:S03]  /*15c70*/  IMAD.IADD R0, R8, 0x1, R11 ;  /* 0x0000000108007824 */ /* 0x008fc600078e020b */
[----:B------:R-:W1:Y:S02]  /*15c80*/  SHFL.IDX PT, R6, R3, RZ, 0x181f ;  /* 0x00181fff03067589 */ /* 0x000e6400000e0000 */
[----:B------:R-:W-:-:S13]  /*15c90*/  ISETP.GE.AND P5, PT, R0, R2, PT ;  /* 0x000000020000720c */ /* 0x000fda0003fa6270 */
[----:B0-----:R-:W-:-:S05]  /*15ca0*/  @!P5 LEA R7, P4, R10, R7, 0x1 ;  /* 0x000000070a07d211 */ /* 0x001fca00078808ff */
[----:B-1----:R-:W-:-:S05]  /*15cb0*/  @!P5 IMAD.X R6, RZ, RZ, R6, P4 ;  /* 0x000000ffff06d224 */ /* 0x002fca00020e0606 */
[----:B------:R-:W-:-:S04]  /*15cc0*/  @!P5 LOP3.LUT R7, R7, R6, RZ, 0x3c, !PT ;  /* 0x000000060707d212 */ /* 0x000fc800078e3cff */
[----:B------:R-:W-:-:S04]  /*15cd0*/  @!P5 LOP3.LUT R6, R7, R6, RZ, 0x3c, !PT ;  /* 0x000000060706d212 */ /* 0x000fc800078e3cff */
[----:B------:R-:W-:Y:S01]  /*15ce0*/  @!P5 LOP3.LUT R7, R7, R6, RZ, 0x3c, !PT ;  /* 0x000000060707d212 */ /* 0x000fe200078e3cff */
[----:B------:R-:W-:-:S04]  /*15cf0*/  VIADD R5, R0, 0x10 ;  /* 0x0000001000057836 */ /* 0x000fc80000000000 */
        /* <DEDUP_REMOVED lines=78> */
.L_x_1474:
        /* <DEDUP_REMOVED lines=14> */
.L_x_1346:
[----:B------:R-:W-:Y:S05]  /*162c0*/  BSYNC B0 ;  /* 0x0000000000007941 */ /* 0x000fea0003800000 */
.L_x_1345:
[----:B------:R-:W-:Y:S01]  /*162d0*/  NOP ;  /* 0x0000000000007918 */ /* 0x000fe20000000000 */
[----:B------:R-:W-:Y:S01]  /*162e0*/  PLOP3.LUT P0, PT, PT, PT, PT, 0x80, 0x0 ;  /* 0x000000000000781c */ /* 0x000fe20003f0f070 */
[----:B0-----:R-:W-:-:S12]  /*162f0*/  VIADD R6, R18, 0x30800 ;  /* 0x0003080012067836 */ /* 0x001fd80000000000 */
.L_x_1347:
        /* <DEDUP_REMOVED lines=18> */
.L_x_1475:
[----:B------:R-:W-:Y:S05]  /*16420*/  BSYNC B0 ;  /* 0x0000000000007941 */ /* 0x000fea0003800000 */
.L_x_1348:
[----:B------:R-:W0:Y:S04]  /*16430*/  LDL R2, [R1+0x3c] ;  /* 0x00003c0001027983 */ /* 0x000e280000100800 */
[----:B------:R-:W3:Y:S01]  /*16440*/  LDL R4, [R1+0x24] ;  /* 0x0000240001047983 */ /* 0x000ee20000100800 */
[----:B------:R-:W-:Y:S01]  /*16450*/  BSSY B0, `(.L_x_1350) ;  /* 0x00002a8000007945 */ /* 0x000fe20003800000 */
[----:B0-----:R-:W-:-:S05]  /*16460*/  VIADD R0, R2, 0xfffffffe ;  /* 0xfffffffe02007836 */ /* 0x001fca0000000000 */
[----:B---3--:R-:W-:-:S13]  /*16470*/  ISETP.GE.AND P0, PT, R0, R4, PT ;  /* 0x000000040000720c */ /* 0x008fda0003f06270 */
[----:B------:R-:W-:Y:S05]  /*16480*/  @!P0 BRA `(.L_x_1351) ;  /* 0x0000002800908947 */ /* 0x000fea0003800000 */
[----:B------:R-:W3:Y:S04]  /*16490*/  LDL.LU R2, [R1+0x40] ;  /* 0x0000400001027983 */ /* 0x000ee80000300800 */
[----:B------:R-:W4:Y:S04]  /*164a0*/  LDL.LU R8, [R1+0x38] ;  /* 0x0000380001087983 */ /* 0x000f280000300800 */
[----:B--2---:R-:W2:Y:S04]  /*164b0*/  LDL.LU R3, [R1+0x54] ;  /* 0x0000540001037983 */ /* 0x004ea80000300800 */
[----:B------:R-:W5:Y:S04]  /*164c0*/  LDL.LU R7, [R1+0x34] ;  /* 0x0000340001077983 */ /* 0x000f680000300800 */
[----:B-1----:R-:W5:Y:S01]  /*164d0*/  LDL.LU R5, [R1+0x58] ;  /* 0x0000580001057983 */ /* 0x002f620000300800 */
[----:B------:R-:W-:Y:S01]  /*164e0*/  LOP3.LUT R11, RZ, R4, RZ, 0x33, !PT ;  /* 0x00000004ff0b7212 */ /* 0x000fe200078e33ff */
[----:B------:R-:W-:Y:S01]  /*164f0*/  BSSY B2, `(.L_x_1352) ;  /* 0x00000e9000027945 */ /* 0x000fe20003800000 */
[----:B---3--:R-:W-:-:S04]  /*16500*/  VIADD R2, R2, 0x1 ;  /* 0x0000000102027836 */ /* 0x008fc80000000000 */
[----:B----4-:R-:W-:Y:S01]  /*16510*/  IMAD R2, R2, R8, RZ ;  /* 0x0000000802027224 */ /* 0x010fe200078e02ff */
[----:B--2---:R-:W-:-:S04]  /*16520*/  LOP3.LUT R3, RZ, R3, RZ, 0x33, !PT ;  /* 0x00000003ff037212 */ /* 0x004fc800078e33ff */
[----:B------:R-:W-:-:S04]  /*16530*/  LOP3.LUT R2, RZ, R2, RZ, 0x33, !PT ;  /* 0x00000002ff027212 */ /* 0x000fc800078e33ff */
[----:B-----5:R-:W-:Y:S02]  /*16540*/  VIADDMNMX R2, R2, -R7, R3, !PT ;  /* 0x8000000702027246 */ /* 0x020fe40007800103 */
[----:B------:R-:W-:-:S04]  /*16550*/  LOP3.LUT R8, RZ, R5, RZ, 0x33, !PT ;  /* 0x00000005ff087212 */ /* 0x000fc800078e33ff */
[----:B------:R-:W-:-:S04]  /*16560*/  VIMNMX R8, R2, R8, !PT ;  /* 0x0000000802087248 */ /* 0x000fc80007fe0100 */
[----:B------:R-:W-:Y:S02]  /*16570*/  VIADDMNMX R11, R8, 0x2, R11, !PT ;  /* 0x00000002080b7846 */ /* 0x000fe4000780010b */
[----:B------:R-:W-:-:S05]  /*16580*/  LOP3.LUT R2, RZ, R8, RZ, 0x33, !PT ;  /* 0x00000008ff027212 */ /* 0x000fca00078e33ff */
        /* <DEDUP_REMOVED lines=39> */
.L_x_1356:
[----:B------:R-:W-:Y:S01]  /*16800*/  IMAD R3, R9, 0x8, R18 ;  /* 0x0000000809037824 */ /* 0x000fe200078e0212 */
[----:B------:R-:W-:Y:S01]  /*16810*/  SHF.L.U32 R2, R10, 0x1f, RZ ;  /* 0x0000001f0a027819 */ /* 0x000fe200000006ff */
[----:B------:R-:W-:Y:S03]  /*16820*/  BSSY B3, `(.L_x_1357) ;  /* 0x0000003000037945 */ /* 0x000fe60003800000 */
[----:B------:R-:W1:Y:S02]  /*16830*/  SYNCS.PHASECHK.TRANS64.TRYWAIT P0, [R3+URZ+0x30840], R2 ;  /* 0x03084002030075a7 */ /* 0x000e64000800017f */
[----:B-1----:R-:W-:Y:S05]  /*16840*/  @!P0 BRA `(.L_x_1358) ;  /* 0x0000005400548947 */ /* 0x002fea0003800000 */
.L_x_1476:
[----:B------:R-:W-:Y:S05]  /*16850*/  BSYNC B3 ;  /* 0x0000000000037941 */ /* 0x000fea0003800000 */
.L_x_1357:
        /* <DEDUP_REMOVED lines=12> */
.L_x_1360:
[----:B------:R-:W-:Y:S05]  /*16920*/  BSYNC B3 ;  /* 0x0000000000037941 */ /* 0x000fea0003800000 */
.L_x_1359:
        /* <DEDUP_REMOVED lines=12> */
.L_x_1361:
        /* <DEDUP_REMOVED lines=16> */
.L_x_1362:
        /* <DEDUP_REMOVED lines=16> */
.L_x_1363:
        /* <DEDUP_REMOVED lines=16> */
.L_x_1364:
        /* <DEDUP_REMOVED lines=16> */
.L_x_1477:
[----:B------:R-:W-:Y:S05]  /*16df0*/  BSYNC B3 ;  /* 0x0000000000037941 */ /* 0x000fea0003800000 */
.L_x_1365:
        /* <DEDUP_REMOVED lines=12> */
.L_x_1368:
[----:B------:R-:W-:Y:S05]  /*16ec0*/  BSYNC B3 ;  /* 0x0000000000037941 */ /* 0x000fea0003800000 */
.L_x_1367:
        /* <DEDUP_REMOVED lines=13> */
.L_x_1369:
        /* <DEDUP_REMOVED lines=15> */
.L_x_1370:
        /* <DEDUP_REMOVED lines=15> */
.L_x_1371:
        /* <DEDUP_REMOVED lines=15> */
.L_x_1372:
        /* <DEDUP_REMOVED lines=12> */
.L_x_1355:
[----:B------:R-:W-:Y:S05]  /*17330*/  BSYNC B1 ;  /* 0x0000000000017941 */ /* 0x000fea0003800000 */
.L_x_1354:
[----:B0-----:R-:W2:Y:S01]  /*17340*/  LDL.LU R0, [R1+0x3c] ;  /* 0x00003c0001007983 */ /* 0x001ea20000300800 */
[----:B------:R-:W-:-:S03]  /*17350*/  IMAD.MOV.U32 R19, RZ, RZ, R9 ;  /* 0x000000ffff137224 */ /* 0x000fc600078e0009 */
[----:B------:R0:W-:Y:S02]  /*17360*/  STL [R1+0x10], R10 ;  /* 0x0000100a01007387 */ /* 0x0001e40000100800 */
[----:B0-2---:R-:W-:-:S07]  /*17370*/  VIADD R0, R0, 0xfffffffd ;  /* 0xfffffffd00007836 */ /* 0x005fce0000000000 */
.L_x_1353:
[----:B------:R-:W-:Y:S05]  /*17380*/  BSYNC B2 ;  /* 0x0000000000027941 */ /* 0x000fea0003800000 */
.L_x_1352:
[----:B------:R-:W-:-:S05]  /*17390*/  VIADD R11, R11, 0xfffffffe ;  /* 0xfffffffe0b0b7836 */ /* 0x000fca0000000000 */
[----:B------:R-:W-:-:S13]  /*173a0*/  ISETP.NE.AND P0, PT, R11, R8, PT ;  /* 0x000000080b00720c */ /* 0x000fda0003f05270 */
[----:B------:R-:W-:Y:S05]  /*173b0*/  @!P0 BRA `(.L_x_1351) ;  /* 0x0000001800c48947 */ /* 0x000fea0003800000 */
[----:B------:R-:W-:-:S07]  /*173c0*/  IMAD.MOV.U32 R9, RZ, RZ, R17 ;  /* 0x000000ffff097224 */ /* 0x000fce00078e0011 */
.L_x_1411:
        /* <DEDUP_REMOVED lines=36> */
.L_x_1375:
[----:B------:R-:W-:Y:S01]  /*17610*/  IMAD R3, R4, 0x8, R18 ;  /* 0x0000000804037824 */ /* 0x000fe200078e0212 */
[----:B------:R-:W-:Y:S01]  /*17620*/  SHF.L.U32 R2, R5, 0x1f, RZ ;  /* 0x0000001f05027819 */ /* 0x000fe200000006ff */
[----:B------:R-:W-:Y:S03]  /*17630*/  BSSY B2, `(.L_x_1376) ;  /* 0x0000003000027945 */ /* 0x000fe60003800000 */
[----:B------:R-:W1:Y:S02]  /*17640*/  SYNCS.PHASECHK.TRANS64.TRYWAIT P0, [R3+URZ+0x30840], R2 ;  /* 0x03084002030075a7 */ /* 0x000e64000800017f */
[----:B-1----:R-:W-:Y:S05]  /*17650*/  @!P0 BRA `(.L_x_1377) ;  /* 0x0000004400f88947 */ /* 0x002fea0003800000 */
.L_x_1478:
[----:B------:R-:W-:Y:S05]  /*17660*/  BSYNC B2 ;  /* 0x0000000000027941 */ /* 0x000fea0003800000 */
.L_x_1376:
        /* <DEDUP_REMOVED lines=12> */
.L_x_1379:
[----:B------:R-:W-:Y:S05]  /*17730*/  BSYNC B2 ;  /* 0x0000000000027941 */ /* 0x000fea0003800000 */
.L_x_1378:
        /* <DEDUP_REMOVED lines=12> */
.L_x_1380:
        /* <DEDUP_REMOVED lines=16> */
.L_x_1381:
        /* <DEDUP_REMOVED lines=16> */
.L_x_1382:
        /* <DEDUP_REMOVED lines=16> */
.L_x_1383:
        /* <DEDUP_REMOVED lines=16> */
.L_x_1479:
[----:B------:R-:W-:Y:S05]  /*17c00*/  BSYNC B2 ;  /* 0x0000000000027941 */ /* 0x000fea0003800000 */
.L_x_1384:
        /* <DEDUP_REMOVED lines=11> */
.L_x_1387:
[----:B------:R-:W-:Y:S05]  /*17cc0*/  BSYNC B2 ;  /* 0x0000000000027941 */ /* 0x000fea0003800000 */
.L_x_1386:
        /* <DEDUP_REMOVED lines=12> */
.L_x_1388:
        /* <DEDUP_REMOVED lines=15> */
.L_x_1389:
        /* <DEDUP_REMOVED lines=15> */
.L_x_1390:
        /* <DEDUP_REMOVED lines=15> */
.L_x_1391:
        /* <DEDUP_REMOVED lines=12> */
.L_x_1374:
[----:B------:R-:W-:Y:S05]  /*18120*/  BSYNC B1 ;  /* 0x0000000000017941 */ /* 0x000fea0003800000 */
.L_x_1373:
        /* <DEDUP_REMOVED lines=36> */
.L_x_1394:
[----:B------:R-:W-:Y:S01]  /*18370*/  IMAD R2, R19, 0x8, R18 ;  /* 0x0000000813027824 */ /* 0x000fe200078e0212 */
[----:B------:R-:W-:Y:S01]  /*18380*/  SHF.L.U32 R3, R12, 0x1f, RZ ;  /* 0x0000001f0c037819 */ /* 0x000fe200000006ff */
[----:B------:R-:W-:Y:S03]  /*18390*/  BSSY B2, `(.L_x_1395) ;  /* 0x0000003000027945 */ /* 0x000fe60003800000 */
[----:B------:R-:W2:Y:S02]  /*183a0*/  SYNCS.PHASECHK.TRANS64.TRYWAIT P0, [R2+URZ+0x30840], R3 ;  /* 0x03084003020075a7 */ /* 0x000ea4000800017f */
[----:B--2---:R-:W-:Y:S05]  /*183b0*/  @!P0 BRA `(.L_x_1396) ;  /* 0x0000003800c88947 */ /* 0x004fea0003800000 */
.L_x_1480:
[----:B------:R-:W-:Y:S05]  /*183c0*/  BSYNC B2 ;  /* 0x0000000000027941 */ /* 0x000fea0003800000 */
.L_x_1395:
        /* <DEDUP_REMOVED lines=12> */
.L_x_1398:
[----:B------:R-:W-:Y:S05]  /*18490*/  BSYNC B2 ;  /* 0x0000000000027941 */ /* 0x000fea0003800000 */
.L_x_1397:
        /* <DEDUP_REMOVED lines=13> */
.L_x_1399:
        /* <DEDUP_REMOVED lines=16> */
.L_x_1400:
        /* <DEDUP_REMOVED lines=16> */
.L_x_1401:
        /* <DEDUP_REMOVED lines=16> */
.L_x_1402:
        /* <DEDUP_REMOVED lines=15> */
.L_x_1481:
[----:B------:R-:W-:Y:S05]  /*18960*/  BSYNC B2 ;  /* 0x0000000000027941 */ /* 0x000fea0003800000 */
.L_x_1403:
        /* <DEDUP_REMOVED lines=11> */
.L_x_1406:
[----:B------:R-:W-:Y:S05]  /*18a20*/  BSYNC B2 ;  /* 0x0000000000027941 */ /* 0x000fea0003800000 */
.L_x_1405:
        /* <DEDUP_REMOVED lines=12> */
.L_x_1407:
        /* <DEDUP_REMOVED lines=15> */
.L_x_1408:
        /* <DEDUP_REMOVED lines=15> */
.L_x_1409:
        /* <DEDUP_REMOVED lines=15> */
.L_x_1410:
        /* <DEDUP_REMOVED lines=12> */
.L_x_1393:
[----:B------:R-:W-:Y:S05]  /*18e80*/  BSYNC B1 ;  /* 0x0000000000017941 */ /* 0x000fea0003800000 */
.L_x_1392:
[----:B------:R-:W2:Y:S01]  /*18e90*/  LDL R2, [R1+0x24] ;  /* 0x0000240001027983 */ /* 0x000ea20000100800 */
[----:B------:R-:W-:Y:S01]  /*18ea0*/  VIADD R0, R0, 0xfffffffe ;  /* 0xfffffffe00007836 */ /* 0x000fe20000000000 */
[----:B--2---:R-:W-:-:S13]  /*18eb0*/  ISETP.GT.AND P0, PT, R7, R2, PT ;  /* 0x000000020700720c */ /* 0x004fda0003f04270 */
[----:B------:R-:W-:Y:S05]  /*18ec0*/  @P0 BRA `(.L_x_1411) ;  /* 0xffffffe400400947 */ /* 0x000fea000383ffff */
.L_x_1351:
[----:B------:R-:W-:Y:S05]  /*18ed0*/  BSYNC B0 ;  /* 0x0000000000007941 */ /* 0x000fea0003800000 */
.L_x_1350:
[----:B--2---:R-:W2:Y:S01]  /*18ee0*/  S2R R3, SR_TID.X ;  /* 0x0000000000037919 */ /* 0x004ea20000002100 */
        /* <DEDUP_REMOVED lines=18> */
.L_x_1413:
[----:B------:R-:W-:Y:S05]  /*19010*/  BSYNC B0 ;  /* 0x0000000000007941 */ /* 0x000fea0003800000 */
.L_x_1412:
[----:B--2---:R-:W2:Y:S01]  /*19020*/  LDL R0, [R1+0x18] ;  /* 0x0000180001007983 */ /* 0x004ea20000100800 */
[----:B------:R-:W-:Y:S01]  /*19030*/  BSSY B0, `(.L_x_1414) ;  /* 0x0000058000007945 */ /* 0x000fe20003800000 */
[----:B--2---:R-:W-:-:S13]  /*19040*/  LOP3.LUT P0, RZ, R0, 0x1, RZ, 0xc0, !PT ;  /* 0x0000000100ff7812 */ /* 0x004fda000780c0ff */
        /* <DEDUP_REMOVED lines=8> */
.L_x_1482:
[----:B------:R-:W-:Y:S05]  /*190d0*/  BSYNC B1 ;  /* 0x0000000000017941 */ /* 0x000fea0003800000 */
.L_x_1416:
        /* <DEDUP_REMOVED lines=9> */
.L_x_1419:
[----:B------:R-:W-:Y:S05]  /*19170*/  BSYNC B1 ;  /* 0x0000000000017941 */ /* 0x000fea0003800000 */
.L_x_1418:
        /* <DEDUP_REMOVED lines=12> */
.L_x_1420:
        /* <DEDUP_REMOVED lines=15> */
.L_x_1421:
        /* <DEDUP_REMOVED lines=15> */
.L_x_1422:
        /* <DEDUP_REMOVED lines=15> */
.L_x_1423:
        /* <DEDUP_REMOVED lines=10> */
.L_x_1415:
[----:B------:R-:W-:Y:S05]  /*195b0*/  BSYNC B0 ;  /* 0x0000000000007941 */ /* 0x000fea0003800000 */
.L_x_1414:
[----:B------:R-:W2:Y:S01]  /*195c0*/  LDL.LU R4, [R1+0x10] ;  /* 0x0000100001047983 */ /* 0x000ea20000300800 */
[----:B------:R-:W-:-:S05]  /*195d0*/  VIADD R19, R19, 0x1 ;  /* 0x0000000113137836 */ /* 0x000fca0000000000 */
[----:B------:R-:W-:-:S04]  /*195e0*/  ISETP.NE.AND P0, PT, R19, 0x2, PT ;  /* 0x000000021300780c */ /* 0x000fc80003f05270 */
[----:B------:R-:W-:Y:S02]  /*195f0*/  SEL R0, RZ, 0x1, P0 ;  /* 0x00000001ff007807 */ /* 0x000fe40000000000 */
[----:B------:R-:W-:Y:S02]  /*19600*/  SEL R19, R19, RZ, P0 ;  /* 0x000000ff13137207 */ /* 0x000fe40000000000 */
[----:B--2---:R-:W-:-:S05]  /*19610*/  LOP3.LUT R4, R4, R0, RZ, 0x3c, !PT ;  /* 0x0000000004047212 */ /* 0x004fca00078e3cff */
[----:B------:R2:W-:Y:S02]  /*19620*/  STL [R1+0x10], R4 ;  /* 0x0000100401007387 */ /* 0x0005e40000100800 */
.L_x_1330:
[----:B------:R-:W-:Y:S05]  /*19630*/  BSYNC B7 ;  /* 0x0000000000077941 */ /* 0x000fea0003800000 */
.L_x_1328:
[----:B---3--:R-:W3:Y:S02]  /*19640*/  LDL R0, [R1+0x18] ;  /* 0x0000180001007983 */ /* 0x008ee40000100800 */
        /* <DEDUP_REMOVED lines=8> */
[----:B012---:R-:W0:Y:S04]  /*196d0*/  LDS.128 R4, [R18+0x308d0] ;  /* 0x0308d00012047984 */ /* 0x007e280000000c00 */
[----:B0-----:R1:W-:Y:S04]  /*196e0*/  STL.64 [R1], R4 ;  /* 0x0000000401007387 */ /* 0x0013e80000100a00 */
[----:B------:R1:W-:Y:S01]  /*196f0*/  STL.64 [R1+0x8], R6 ;  /* 0x0000080601007387 */ /* 0x0003e20000100a00 */
[----:B------:R-:W-:Y:S06]  /*19700*/  BAR.ARV 0x4, 0x180 ;  /* 0x0106000000007b1d */ /* 0x000fec0000002000 */
[----:B------:R-:W-:Y:S05]  /*19710*/  BRA `(.L_x_1425) ;  /* 0x00000010003c7947 */ /* 0x000fea0003800000 */
.L_x_1424:
[----:B------:R-:W3:Y:S01]  /*19720*/  S2R R16, SR_TID.X ;  /* 0x0000000000107919 */ /* 0x000ee20000002100 */
[----:B------:R-:W-:Y:S01]  /*19730*/  UMOV UR4, 0xffffffff ;  /* 0xffffffff00047882 */ /* 0x000fe20000000000 */
[----:B---3--:R-:W-:-:S04]  /*19740*/  LOP3.LUT R16, R16, 0x1f, RZ, 0xc0, !PT ;  /* 0x0000001f10107812 */ /* 0x008fc800078ec0ff */
[----:B------:R-:W-:Y:S01]  /*19750*/  ISETP.NE.AND P0, PT, R16, 0x1f, PT ;  /* 0x0000001f1000780c */ /* 0x000fe20003f05270 */
[----:B------:R-:W-:-:S12]  /*19760*/  BRA.DIV UR4, `(.L_x_1426) ;  /* 0x0000002a04187947 */ /* 0x000fd8000b800000 */
[----:B------:R-:W0:Y:S01]  /*19770*/  LDL.LU R3, [R1] ;  /* 0x0000000001037983 */ /* 0x000e220000300800 */
[----:B------:R-:W-:-:S03]  /*19780*/  ULDC UR4, c[0x0][0xc3c] ;  /* 0x00030f0000047ab9 */ /* 0x000fc60000000800 */
[----:B-12---:R-:W2:Y:S01]  /*19790*/  LDL R4, [R1+0xc] ;  /* 0x00000c0001047983 */ /* 0x006ea20000100800 */
[----:B------:R-:W-:Y:S01]  /*197a0*/  ULDC.64 UR6, c[0x0][0x208] ;  /* 0x0000820000067ab9 */ /* 0x000fe20000000a00 */
[----:B0-----:R-:W-:Y:S02]  /*197b0*/  IMAD.MOV.U32 R8, RZ, RZ, R3 ;  /* 0x000000ffff087224 */ /* 0x001fe400078e0003 */
[----:B--2---:R-:W-:-:S05]  /*197c0*/  IMAD.IADD R0, R4, 0x1, R16 ;  /* 0x0000000104007824 */ /* 0x004fca00078e0210 */
        /* <DEDUP_REMOVED lines=8> */
[C---:B------:R-:W-:Y:S02]  /*19850*/  ISETP.GE.U32.AND P2, PT, R16.reuse, 0x2, PT ;  /* 0x000000021000780c */ /* 0x040fe40003f46070 */
[C---:B------:R-:W-:Y:S01]  /*19860*/  ISETP.GE.U32.AND P3, PT, R16.reuse, 0x4, PT ;  /* 0x000000041000780c */ /* 0x040fe20003f66070 */
[----:B------:R-:W-:Y:S01]  /*19870*/  SHFL.IDX PT, R0, R8, RZ, 0x1f ;  /* 0x00001fff08007589 */ /* 0x000fe200000e0000 */
[C---:B------:R-:W-:Y:S02]  /*19880*/  ISETP.GE.U32.AND P4, PT, R16.reuse, 0x8, PT ;  /* 0x000000081000780c */ /* 0x040fe40003f86070 */
[----:B------:R-:W-:Y:S01]  /*19890*/  ISETP.GE.U32.AND P5, PT, R16, 0x10, PT ;  /* 0x000000101000780c */ /* 0x000fe20003fa6070 */
[----:B------:R-:W-:Y:S01]  /*198a0*/  SHFL.IDX PT, R9, R8, 0x1, 0x1f ;  /* 0x00201f0008097f89 */ /* 0x000fe200000e0000 */
[----:B--2---:R-:W-:Y:S01]  /*198b0*/  @!P1 IMAD.MOV.U32 R5, RZ, RZ, R6 ;  /* 0x000000ffff059224 */ /* 0x004fe200078e0006 */
[----:B------:R-:W-:-:S02]  /*198c0*/  CS2R R6, SRZ ;  /* 0x0000000000067805 */ /* 0x000fc4000001ff00 */
[----:B---3--:R-:W-:Y:S01]  /*198d0*/  @!P1 IMAD.MOV.U32 R7, RZ, RZ, R2 ;  /* 0x000000ffff079224 */ /* 0x008fe200078e0002 */
[----:B------:R-:W-:-:S03]  /*198e0*/  ISETP.NE.AND P1, PT, R16, RZ, PT ;  /* 0x000000ff1000720c */ /* 0x000fc60003f25270 */
        /* <DEDUP_REMOVED lines=17> */
.L_x_1492:
[----:B------:R-:W-:Y:S02]  /*19a00*/  ULDC UR4, c[0x0][0xc38] ;  /* 0x00030e0000047ab9 */ /* 0x000fe40000000800 */
[----:B------:R-:W-:-:S04]  /*19a10*/  IMAD.U32 R8, RZ, RZ, UR4 ;  /* 0x00000004ff087e24 */ /* 0x000fc8000f8e00ff */
[----:B-1----:R-:W-:-:S04]  /*19a20*/  IMAD R10, R10, R8, RZ ;  /* 0x000000080a0a7224 */ /* 0x002fc800078e02ff */
[----:B------:R-:W-:-:S05]  /*19a30*/  IMAD.IADD R4, R9, 0x1, R10 ;  /* 0x0000000109047824 */ /* 0x000fca00078e020a */
[----:B------:R-:W-:-:S13]  /*19a40*/  ISETP.GT.AND P6, PT, R4, R0, PT ;  /* 0x000000000400720c */ /* 0x000fda0003fc4270 */
[----:B------:R-:W-:Y:S05]  /*19a50*/  @P6 BRA `(.L_x_1427) ;  /* 0x0000000000b06947 */ /* 0x000fea0003800000 */
.L_x_1430:
[----:B------:R-:W2:Y:S01]  /*19a60*/  LDL.LU R3, [R1+0xc] ;  /* 0x00000c0001037983 */ /* 0x000ea20000300800 */
[----:B0-----:R-:W0:Y:S01]  /*19a70*/  LDC R2, c[0x0][0xc3c] ;  /* 0x00030f00ff027b82 */ /* 0x001e220000000800 */
[----:B--2---:R-:W-:-:S05]  /*19a80*/  VIADD R3, R3, 0x1f ;  /* 0x0000001f03037836 */ /* 0x004fca0000000000 */
[----:B0-----:R-:W-:-:S13]  /*19a90*/  ISETP.GE.AND P6, PT, R3, R2, PT ;  /* 0x000000020300720c */ /* 0x001fda0003fc6270 */
[----:B------:R-:W-:Y:S05]  /*19aa0*/  @P6 BRA `(.L_x_1428) ;  /* 0x0000000800f06947 */ /* 0x000fea0003800000 */
[----:B------:R-:W0:Y:S01]  /*19ab0*/  S2R R5, SR_TID.X ;  /* 0x0000000000057919 */ /* 0x000e220000002100 */
[----:B------:R-:W-:Y:S01]  /*19ac0*/  ULDC.64 UR4, c[0x0][0x208] ;  /* 0x0000820000047ab9 */ /* 0x000fe20000000a00 */
[----:B------:R1:W-:Y:S01]  /*19ad0*/  STL [R1+0xc], R3 ;  /* 0x00000c0301007387 */ /* 0x0003e20000100800 */
[----:B0-----:R-:W-:-:S05]  /*19ae0*/  LOP3.LUT R5, R5, 0x1f, RZ, 0xc0, !PT ;  /* 0x0000001f05057812 */ /* 0x001fca00078ec0ff */
[----:B------:R-:W-:Y:S02]  /*19af0*/  IMAD.IADD R7, R3, 0x1, R5 ;  /* 0x0000000103077824 */ /* 0x000fe400078e0205 */
[----:B------:R-:W-:-:S03]  /*19b00*/  IMAD.MOV.U32 R5, RZ, RZ, RZ ;  /* 0x000000ffff057224 */ /* 0x000fc600078e00ff */
[----:B------:R-:W-:-:S13]  /*19b10*/  ISETP.GE.OR P6, PT, R7, R2, !P0 ;  /* 0x000000020700720c */ /* 0x000fda00047c6670 */
[----:B-1----:R-:W0:Y:S02]  /*19b20*/  @!P6 LDC.64 R2, c[0x0][0xc80] ;  /* 0x00032000ff02eb82 */ /* 0x002e240000000a00 */
[----:B0-----:R-:W-:-:S05]  /*19b30*/  @!P6 IMAD.WIDE R2, R7, 0x4, R2 ;  /* 0x000000040702e825 */ /* 0x001fca00078e0202 */
[----:B------:R0:W2:Y:S02]  /*19b40*/  @!P6 LDG.E R5, desc[UR4][R2.64] ;  /* 0x000000040205e981 */ /* 0x0000a4000c1e1900 */
[----:B0-----:R-:W0:Y:S02]  /*19b50*/  @!P6 LDC.64 R2, c[0x0][0xc78] ;  /* 0x00031e00ff02eb82 */ /* 0x001e240000000a00 */
[----:B0-----:R-:W-:-:S04]  /*19b60*/  @!P6 IMAD.WIDE R2, R7, 0x4, R2 ;  /* 0x000000040702e825 */ /* 0x001fc800078e0202 */
[----:B------:R-:W-:-:S06]  /*19b70*/  IMAD.MOV.U32 R7, RZ, RZ, RZ ;  /* 0x000000ffff077224 */ /* 0x000fcc00078e00ff */
[----:B------:R-:W2:Y:S01]  /*19b80*/  @!P6 LDG.E R7, desc[UR4][R2.64] ;  /* 0x000000040207e981 */ /* 0x000ea2000c1e1900 */
[----:B------:R-:W-:Y:S01]  /*19b90*/  UMOV UR4, 0xffffffff ;  /* 0xffffffff00047882 */ /* 0x000fe20000000000 */
[----:B--2---:R-:W-:Y:S02]  /*19ba0*/  IMAD R2, R7, R5, RZ ;  /* 0x0000000507027224 */ /* 0x004fe400078e02ff */
[----:B------:R-:W-:Y:S05]  /*19bb0*/  BRA.DIV UR4, `(.L_x_1429) ;  /* 0x0000002a04647947 */ /* 0x000fea000b800000 */
        /* <DEDUP_REMOVED lines=16> */
.L_x_1500:
[----:B------:R-:W-:Y:S02]  /*19cc0*/  ULDC UR4, c[0x0][0xc38] ;  /* 0x00030e0000047ab9 */ /* 0x000fe40000000800 */
[----:B------:R-:W-:-:S04]  /*19cd0*/  IMAD.U32 R8, RZ, RZ, UR4 ;  /* 0x00000004ff087e24 */ /* 0x000fc8000f8e00ff */
[----:B-1----:R-:W-:-:S04]  /*19ce0*/  IMAD R10, R10, R8, RZ ;  /* 0x000000080a0a7224 */ /* 0x002fc800078e02ff */
[----:B------:R-:W-:-:S05]  /*19cf0*/  IMAD.IADD R4, R10, 0x1, R4 ;  /* 0x000000010a047824 */ /* 0x000fca00078e0204 */
[----:B------:R-:W-:-:S13]  /*19d00*/  ISETP.GT.AND P6, PT, R4, R0, PT ;  /* 0x000000000400720c */ /* 0x000fda0003fc4270 */
[----:B------:R-:W-:Y:S05]  /*19d10*/  @!P6 BRA `(.L_x_1430) ;  /* 0xfffffffc0050e947 */ /* 0x000fea000383ffff */
.L_x_1427:
[----:B------:R-:W-:Y:S01]  /*19d20*/  IMAD.IADD R10, R4, 0x1, -R10 ;  /* 0x00000001040a7824 */ /* 0x000fe200078e0a0a */
[----:B------:R-:W-:-:S03]  /*19d30*/  UMOV UR4, 0xffffffff ;  /* 0xffffffff00047882 */ /* 0x000fc60000000000 */
[----:B------:R-:W-:-:S05]  /*19d40*/  IMAD R3, R2, R8, R10 ;  /* 0x0000000802037224 */ /* 0x000fca00078e020a */
[----:B------:R-:W-:Y:S01]  /*19d50*/  ISETP.GT.AND P6, PT, R3, R0, PT ;  /* 0x000000000300720c */ /* 0x000fe20003fc4270 */
[----:B------:R-:W-:-:S12]  /*19d60*/  BRA.DIV UR4, `(.L_x_1431) ;  /* 0x0000002a04d07947 */ /* 0x000fd8000b800000 */
[----:B------:R-:W2:Y:S01]  /*19d70*/  LDL.LU R11, [R1+0xc] ;  /* 0x00000c00010b7983 */ /* 0x000ea20000300800 */
[----:B------:R-:W-:-:S04]  /*19d80*/  VOTE.ANY R3, PT, !P6 ;  /* 0x0000000000037806 */ /* 0x000fc800070e0100 */
[----:B------:R-:W1:Y:S02]  /*19d90*/  POPC R9, R3 ;  /* 0x0000000300097309 */ /* 0x000e640000000000 */
[----:B-1----:R2:W1:Y:S04]  /*19da0*/  SHFL.IDX PT, R4, R5, R9, 0x1f ;  /* 0x00001f0905047589 */ /* 0x00246800000e0000 */
[----:B------:R3:W4:Y:S01]  /*19db0*/  SHFL.IDX PT, R7, R7, R9, 0x1f ;  /* 0x00001f0907077589 */ /* 0x00072200000e0000 */
[----:B--2---:R-:W-:-:S05]  /*19dc0*/  IMAD.IADD R5, R9, 0x1, R11 ;  /* 0x0000000109057824 */ /* 0x004fca00078e020b */
[----:B-1--4-:R3:W-:Y:S02]  /*19dd0*/  STL [R1+0xc], R5 ;  /* 0x00000c0501007387 */ /* 0x0127e40000100800 */
.L_x_1505:
[----:B------:R-:W-:-:S13]  /*19de0*/  ISETP.NE.AND P0, PT, R3, RZ, PT ;  /* 0x000000ff0300720c */ /* 0x000fda0003f05270 */
[----:B------:R-:W-:Y:S05]  /*19df0*/  @!P0 BRA `(.L_x_1432) ;  /* 0x0000000000148947 */ /* 0x000fea0003800000 */
[----:B------:R-:W-:Y:S01]  /*19e00*/  UMOV UR4, 0xffffffff ;  /* 0xffffffff00047882 */ /* 0x000fe20000000000 */
[----:B---3--:R-:W-:Y:S02]  /*19e10*/  VIADD R9, R9, 0xffffffff ;  /* 0xffffffff09097836 */ /* 0x008fe40000000000 */
[----:B------:R-:W-:Y:S05]  /*19e20*/  BRA.DIV UR4, `(.L_x_1433) ;  /* 0x0000002e04087947 */ /* 0x000fea000b800000 */
[----:B0-----:R0:W2:Y:S02]  /*19e30*/  SHFL.IDX PT, R2, R2, R9, 0x1f ;  /* 0x00001f0902027589 */ /* 0x0010a400000e0000 */
.L_x_1508:
[----:B--2---:R-:W-:-:S07]  /*19e40*/  IMAD.MOV.U32 R6, RZ, RZ, R2 ;  /* 0x000000ffff067224 */ /* 0x004fce00078e0002 */
.L_x_1432:
[----:B0-----:R-:W-:Y:S01]  /*19e50*/  IMAD R2, R6, R8, R10 ;  /* 0x0000000806027224 */ /* 0x001fe200078e020a */
[----:B------:R-:W-:-:S03]  /*19e60*/  ISETP.NE.AND P0, PT, R7, 0x1, PT ;  /* 0x000000010700780c */ /* 0x000fc60003f05270 */
[----:B------:R-:W-:Y:S01]  /*19e70*/  IMAD.IADD R0, R0, 0x1, -R2 ;  /* 0x0000000100007824 */ /* 0x000fe200078e0a02 */
[----:B------:R0:W-:Y:S09]  /*19e80*/  STL [R1], R2 ;  /* 0x0000000201007387 */ /* 0x0001f20000100800 */
[----:B------:R-:W-:Y:S05]  /*19e90*/  @!P0 BRA `(.L_x_1434) ;  /* 0x0000000000e48947 */ /* 0x000fea0003800000 */
[----:B-1-3--:R-:W-:-:S04]  /*19ea0*/  IABS R5, R4 ;  /* 0x0000000400057213 */ /* 0x00afc80000000000 */
[----:B0-----:R-:W0:Y:S08]  /*19eb0*/  I2F.RP R2, R5 ;  /* 0x0000000500027306 */ /* 0x001e300000209400 */
        /* <DEDUP_REMOVED lines=8> */
[----:B------:R-:W-:-:S03]  /*19f40*/  IABS R3, R4 ;  /* 0x0000000400037213 */ /* 0x000fc60000000000 */
[----:B------:R-:W-:-:S04]  /*19f50*/  IMAD.HI.U32 R8, R8, R2, RZ ;  /* 0x0000000208087227 */ /* 0x000fc800078e00ff */
[----:B------:R-:W-:-:S04]  /*19f60*/  IMAD.MOV R3, RZ, RZ, -R3 ;  /* 0x000000ffff037224 */ /* 0x000fc800078e0a03 */
[----:B------:R-:W-:-:S05]  /*19f70*/  IMAD R2, R8, R3, R2 ;  /* 0x0000000308027224 */ /* 0x000fca00078e0202 */
[----:B------:R-:W-:-:S13]  /*19f80*/  ISETP.GT.U32.AND P1, PT, R5, R2, PT ;  /* 0x000000020500720c */ /* 0x000fda0003f24070 */
[----:B------:R-:W-:Y:S02]  /*19f90*/  @!P1 IMAD.IADD R2, R2, 0x1, -R5 ;  /* 0x0000000102029824 */ /* 0x000fe400078e0a05 */
[----:B------:R-:W-:Y:S01]  /*19fa0*/  @!P1 VIADD R8, R8, 0x1 ;  /* 0x0000000108089836 */ /* 0x000fe20000000000 */
[----:B------:R-:W-:Y:S02]  /*19fb0*/  ISETP.NE.AND P1, PT, R4, RZ, PT ;  /* 0x000000ff0400720c */ /* 0x000fe40003f25270 */
[----:B------:R-:W-:Y:S02]  /*19fc0*/  ISETP.GE.U32.AND P0, PT, R2, R5, PT ;  /* 0x000000050200720c */ /* 0x000fe40003f06070 */
[----:B------:R-:W-:-:S04]  /*19fd0*/  IABS R5, R7 ;  /* 0x0000000700057213 */ /* 0x000fc80000000000 */
[----:B------:R-:W0:Y:S07]  /*19fe0*/  I2F.RP R2, R5 ;  /* 0x0000000500027306 */ /* 0x000e2e0000209400 */
        /* <DEDUP_REMOVED lines=8> */
[----:B------:R-:W-:-:S03]  /*1a070*/  LOP3.LUT R2, R0, R4, RZ, 0x3c, !PT ;  /* 0x0000000400027212 */ /* 0x000fc600078e3cff */
[----:B------:R-:W-:Y:S01]  /*1a080*/  IMAD.MOV.U32 R3, RZ, RZ, R8 ;  /* 0x000000ffff037224 */ /* 0x000fe200078e0008 */
[----:B------:R-:W-:Y:S02]  /*1a090*/  ISETP.GE.AND P2, PT, R2, RZ, PT ;  /* 0x000000ff0200720c */ /* 0x000fe40003f46270 */
[----:B------:R-:W-:-:S05]  /*1a0a0*/  IABS R8, R7 ;  /* 0x0000000700087213 */ /* 0x000fca0000000000 */
[----:B------:R-:W-:-:S06]  /*1a0b0*/  IMAD.MOV R8, RZ, RZ, -R8 ;  /* 0x000000ffff087224 */ /* 0x000fcc00078e0a08 */
        /* <DEDUP_REMOVED lines=9> */
[----:B------:R-:W-:Y:S01]  /*1a150*/  ISETP.GE.U32.AND P0, PT, R2, R5, PT ;  /* 0x000000050200720c */ /* 0x000fe20003f06070 */
[----:B------:R-:W-:-:S04]  /*1a160*/  IMAD.MOV R2, RZ, RZ, -R3 ;  /* 0x000000ffff027224 */ /* 0x000fc800078e0a03 */
[----:B------:R-:W-:Y:S01]  /*1a170*/  IMAD R0, R4, R2, R0 ;  /* 0x0000000204007224 */ /* 0x000fe200078e0200 */
[----:B------:R-:W-:-:S04]  /*1a180*/  LOP3.LUT R2, R3, R7, RZ, 0x3c, !PT ;  /* 0x0000000703027212 */ /* 0x000fc800078e3cff */
[----:B------:R-:W-:-:S03]  /*1a190*/  ISETP.GE.AND P2, PT, R2, RZ, PT ;  /* 0x000000ff0200720c */ /* 0x000fc60003f46270 */
[----:B------:R-:W-:-:S10]  /*1a1a0*/  @P0 VIADD R6, R6, 0x1 ;  /* 0x0000000106060836 */ /* 0x000fd40000000000 */
        /* <DEDUP_REMOVED lines=8> */
.L_x_1434:
[----:B-1-3--:R-:W2:Y:S01]  /*1a230*/  LDL R5, [R1+0xc] ;  /* 0x00000c0001057983 */ /* 0x00aea20000100800 */
[----:B0-----:R-:W2:Y:S01]  /*1a240*/  LDC.64 R2, c[0x0][0xc90] ;  /* 0x00032400ff027b82 */ /* 0x001ea20000000a00 */
[----:B------:R-:W-:Y:S01]  /*1a250*/  ULDC.64 UR4, c[0x0][0x208] ;  /* 0x0000820000047ab9 */ /* 0x000fe20000000a00 */
[----:B--2---:R-:W-:-:S05]  /*1a260*/  IMAD.WIDE R2, R5, 0x4, R2 ;  /* 0x0000000405027825 */ /* 0x004fca00078e0202 */
[----:B------:R-:W2:Y:S02]  /*1a270*/  LDG.E R6, desc[UR4][R2.64] ;  /* 0x0000000402067981 */ /* 0x000ea4000c1e1900 */
[----:B--2---:R-:W-:-:S05]  /*1a280*/  IMAD R5, R4, R6, RZ ;  /* 0x0000000604057224 */ /* 0x004fca00078e02ff */
[----:B------:R-:W-:-:S04]  /*1a290*/  IABS R7, R5 ;  /* 0x0000000500077213 */ /* 0x000fc80000000000 */
        /* <DEDUP_REMOVED lines=23> */
[----:B------:R-:W-:Y:S02]  /*1a410*/  IMAD R7, R6, R2, RZ ;  /* 0x0000000206077224 */ /* 0x000fe400078e02ff */
[----:B------:R-:W-:Y:S02]  /*1a420*/  IMAD.MOV R2, RZ, RZ, -R2 ;  /* 0x000000ffff027224 */ /* 0x000fe400078e0a02 */
[----:B------:R-:W-:Y:S02]  /*1a430*/  IMAD.MOV R3, RZ, RZ, -R7 ;  /* 0x000000ffff037224 */ /* 0x000fe400078e0a07 */
[----:B------:R-:W-:-:S03]  /*1a440*/  IMAD R0, R5, R2, R0 ;  /* 0x0000000205007224 */ /* 0x000fc600078e0200 */
[----:B------:R-:W-:-:S04]  /*1a450*/  VIADDMNMX R6, R3, R8, R6, PT ;  /* 0x0000000803067246 */ /* 0x000fc80003800106 */
        /* <DEDUP_REMOVED lines=19> */
[----:B------:R-:W-:Y:S02]  /*1a590*/  LOP3.LUT R3, R0, R6, RZ, 0x3c, !PT ;  /* 0x0000000600037212 */ /* 0x000fe400078e3cff */
[----:B------:R-:W-:Y:S02]  /*1a5a0*/  IADD3 R0, R7, 0x1000000, R0 ;  /* 0x0100000007007810 */ /* 0x000fe40007ffe000 */
[----:B------:R-:W-:-:S07]  /*1a5b0*/  ISETP.GE.AND P2, PT, R3, RZ, PT ;  /* 0x000000ff0300720c */ /* 0x000fce0003f46270 */
[----:B------:R-:W-:-:S06]  /*1a5c0*/  @P0 VIADD R2, R2, 0x1 ;  /* 0x0000000102020836 */ /* 0x000fcc0000000000 */
[----:B------:R-:W-:Y:S01]  /*1a5d0*/  @!P2 IMAD.MOV R2, RZ, RZ, -R2 ;  /* 0x000000ffff02a224 */ /* 0x000fe200078e0a02 */
[----:B------:R-:W-:Y:S01]  /*1a5e0*/  @!P1 LOP3.LUT R2, RZ, R6, RZ, 0x33, !PT ;  /* 0x00000006ff029212 */ /* 0x000fe200078e33ff */
[----:B------:R-:W-:-:S04]  /*1a5f0*/  IMAD.MOV R6, RZ, RZ, -R6 ;  /* 0x000000ffff067224 */ /* 0x000fc800078e0a06 */
[----:B------:R-:W-:Y:S02]  /*1a600*/  IMAD R3, R2, R6, R0 ;  /* 0x0000000602037224 */ /* 0x000fe400078e0200 */
[----:B------:R-:W-:-:S03]  /*1a610*/  IMAD.MOV.U32 R0, RZ, RZ, R2 ;  /* 0x000000ffff007224 */ /* 0x000fc600078e0002 */
[----:B------:R1:W-:Y:S04]  /*1a620*/  STL [R1+0x8], R3 ;  /* 0x0000080301007387 */ /* 0x0003e80000100800 */
.L_x_1435:
[----:B-1----:R-:W-:-:S05]  /*1a630*/  LOP3.LUT R3, RZ, R0, RZ, 0x33, !PT ;  /* 0x00000000ff037212 */ /* 0x002fca00078e33ff */
[----:B------:R-:W-:-:S05]  /*1a640*/  IMAD.IADD R0, R4, 0x1, R3 ;  /* 0x0000000104007824 */ /* 0x000fca00078e0203 */
[----:B------:R2:W-:Y:S01]  /*1a650*/  STL [R1+0x4], R0 ;  /* 0x0000040001007387 */ /* 0x0005e20000100800 */
[----:B------:R-:W-:Y:S05]  /*1a660*/  BRA `(.L_x_1436) ;  /* 0x0000000000287947 */ /* 0x000fea0003800000 */
.L_x_1428:
[----:B------:R-:W-:Y:S01]  /*1a670*/  UMOV UR4, URZ ;  /* 0x0000003f00047c82 */ /* 0x000fe20008000000 */
[----:B------:R-:W-:Y:S01]  /*1a680*/  ULDC UR6, c[0x0][0xc3c] ;  /* 0x00030f0000067ab9 */ /* 0x000fe20000000800 */
[----:B------:R-:W-:Y:S01]  /*1a690*/  UMOV UR5, URZ ;  /* 0x0000003f00057c82 */ /* 0x000fe20008000000 */
[----:B------:R0:W-:Y:S01]  /*1a6a0*/  STL [R1], R0 ;  /* 0x0000000001007387 */ /* 0x0001e20000100800 */
[----:B------:R-:W-:Y:S02]  /*1a6b0*/  IMAD.U32 R3, RZ, RZ, UR4 ;  /* 0x00000004ff037e24 */ /* 0x000fe4000f8e00ff */
[----:B------:R-:W-:-:S03]  /*1a6c0*/  IMAD.U32 R2, RZ, RZ, UR5 ;  /* 0x00000005ff027e24 */ /* 0x000fc6000f8e00ff */
[----:B------:R1:W-:Y:S01]  /*1a6d0*/  STL [R1+0x4], R3 ;  /* 0x0000040301007387 */ /* 0x0003e20000100800 */
[----:B0-----:R-:W-:-:S05]  /*1a6e0*/  IMAD.U32 R0, RZ, RZ, UR6 ;  /* 0x00000006ff007e24 */ /* 0x001fca000f8e00ff */
[----:B------:R1:W-:Y:S04]  /*1a6f0*/  STL [R1+0xc], R0 ;  /* 0x00000c0001007387 */ /* 0x0003e80000100800 */
[----:B------:R1:W-:Y:S02]  /*1a700*/  STL [R1+0x8], R2 ;  /* 0x0000080201007387 */ /* 0x0003e40000100800 */
.L_x_1436:
[----:B01----:R-:W3:Y:S04]  /*1a710*/  LDL R2, [R1+0xc] ;  /* 0x00000c0001027983 */ /* 0x003ee80000100800 */
[----:B------:R-:W4:Y:S04]  /*1a720*/  LDL R3, [R1+0x8] ;  /* 0x0000080001037983 */ /* 0x000f280000100800 */
[----:B------:R-:W5:Y:S04]  /*1a730*/  LDL R5, [R1+0x4] ;  /* 0x0000040001057983 */ /* 0x000f680000100800 */
[----:B------:R-:W5:Y:S01]  /*1a740*/  LDL R4, [R1] ;  /* 0x0000000001047983 */ /* 0x000f620000100800 */
[----:B--2---:R-:W0:Y:S01]  /*1a750*/  S2R R0, SR_TID.X ;  /* 0x0000000000007919 */ /* 0x004e220000002100 */
[----:B------:R-:W-:Y:S05]  /*1a760*/  WARPSYNC.ALL ;  /* 0x0000000000007948 */ /* 0x000fea0003800000 */
[----:B0-----:R-:W-:Y:S01]  /*1a770*/  LOP3.LUT R0, R0, 0x1f, RZ, 0xc0, !PT ;  /* 0x0000001f00007812 */ /* 0x001fe200078ec0ff */
[----:B------:R-:W-:Y:S03]  /*1a780*/  BAR.SYNC.DEFER_BLOCKING 0x4, 0x180 ;  /* 0x0106000000007b1d */ /* 0x000fe60000010000 */
[----:B------:R-:W-:-:S13]  /*1a790*/  ISETP.NE.AND P0, PT, R0, RZ, PT ;  /* 0x000000ff0000720c */ /* 0x000fda0003f05270 */
[----:B------:R-:W0:Y:S01]  /*1a7a0*/  @!P0 S2R R0, SR_CgaCtaId ;  /* 0x0000000000008919 */ /* 0x000e220000008800 */
[----:B---3--:R-:W-:Y:S01]  /*1a7b0*/  IMAD.MOV.U32 R7, RZ, RZ, R2 ;  /* 0x000000ffff077224 */ /* 0x008fe200078e0002 */
[----:B------:R-:W-:Y:S01]  /*1a7c0*/  @!P0 MOV R2, 0x400 ;  /* 0x0000040000028802 */ /* 0x000fe20000000f00 */
[----:B----4-:R-:W-:-:S03]  /*1a7d0*/  IMAD.MOV.U32 R6, RZ, RZ, R3 ;  /* 0x000000ffff067224 */ /* 0x010fc600078e0003 */
[----:B0-----:R-:W-:-:S05]  /*1a7e0*/  @!P0 LEA R18, R0, R2, 0x18 ;  /* 0x0000000200128211 */ /* 0x001fca00078ec0ff */
[----:B-----5:R0:W-:Y:S01]  /*1a7f0*/  @!P0 STS.128 [R18+0x308d0], R4 ;  /* 0x0308d00412008388 */ /* 0x0201e20000000c00 */
[----:B------:R-:W-:Y:S06]  /*1a800*/  BAR.ARV 0x5, 0x180 ;  /* 0x0146000000007b1d */ /* 0x000fec0000002000 */
.L_x_1425:
[----:B------:R-:W2:Y:S01]  /*1a810*/  LDL R0, [R1+0xc] ;  /* 0x00000c0001007983 */ /* 0x000ea20000100800 */
[----:B------:R-:W-:Y:S02]  /*1a820*/  ULDC UR4, c[0x0][0xc3c] ;  /* 0x00030f0000047ab9 */ /* 0x000fe40000000800 */
[----:B--2---:R-:W-:-:S13]  /*1a830*/  ISETP.GE.AND P0, PT, R0, UR4, PT ;  /* 0x0000000400007c0c */ /* 0x004fda000bf06270 */
[----:B------:R-:W-:Y:S05]  /*1a840*/  @!P0 BRA `(.L_x_1437) ;  /* 0xffffff9400488947 */ /* 0x000fea000383ffff */
[----:B------:R-:W-:Y:S05]  /*1a850*/  BSYNC B8 ;  /* 0x0000000000087941 */ /* 0x000fea0003800000 */
.L_x_1314:
[----:B--2---:R-:W2:Y:S01]  /*1a860*/  LDL.LU R0, [R1+0x50] ;  /* 0x0000500001007983 */ /* 0x004ea20000300800 */
[----:B------:R-:W-:Y:S01]  /*1a870*/  BSSY B0, `(.L_x_1438) ;  /* 0x000000b000007945 */ /* 0x000fe20003800000 */
[----:B01----:R-:W0:Y:S01]  /*1a880*/  S2R R5, SR_CgaCtaId ;  /* 0x0000000000057919 */ /* 0x003e220000008800 */
[----:B--2---:R-:W-:-:S05]  /*1a890*/  VIADD R0, R0, 0x1 ;  /* 0x0000000100007836 */ /* 0x004fca0000000000 */
        /* <DEDUP_REMOVED lines=8> */
.L_x_1509:
[----:B------:R-:W-:Y:S05]  /*1a920*/  BSYNC B0 ;  /* 0x0000000000007941 */ /* 0x000fea0003800000 */
.L_x_1438:
[----:B------:R-:W-:-:S03]  /*1a930*/  UMOV UR4, 0xffffffff ;  /* 0xffffffff00047882 */ /* 0x000fc60000000000 */
[----:B------:R-:W-:Y:S05]  /*1a940*/  BRA.DIV UR4, `(.L_x_1440) ;  /* 0x0000002204807947 */ /* 0x000fea000b800000 */
[----:B------:R-:W1:Y:S02]  /*1a950*/  S2R R2, SR_TID.X ;  /* 0x0000000000027919 */ /* 0x000e640000002100 */
[----:B-1----:R-:W-:-:S04]  /*1a960*/  SHF.R.U32.HI R2, RZ, 0x5, R2 ;  /* 0x00000005ff027819 */ /* 0x002fc80000011602 */
[----:B------:R-:W-:-:S05]  /*1a970*/  LOP3.LUT R2, R2, 0x3, RZ, 0xc0, !PT ;  /* 0x0000000302027812 */ /* 0x000fca00078ec0ff */
[----:B------:R1:W2:Y:S02]  /*1a980*/  SHFL.IDX PT, R14, R2, RZ, 0x1f ;  /* 0x00001fff020e7589 */ /* 0x0002a400000e0000 */
.L_x_1512:
[----:B--2---:R-:W-:Y:S01]  /*1a990*/  ISETP.NE.AND P0, PT, R14, RZ, PT ;  /* 0x000000ff0e00720c */ /* 0x004fe20003f05270 */
[----:B------:R-:W-:-:S12]  /*1a9a0*/  BSSY B0, `(.L_x_1441) ;  /* 0x0000027000007945 */ /* 0x000fd80003800000 */
[----:B------:R-:W-:Y:S05]  /*1a9b0*/  @P0 BRA `(.L_x_1442) ;  /* 0x0000000000940947 */ /* 0x000fea0003800000 */
[----:B------:R-:W-:-:S03]  /*1a9c0*/  UMOV UR4, 0xffffffff ;  /* 0xffffffff00047882 */ /* 0x000fc60000000000 */
[----:B------:R-:W-:Y:S05]  /*1a9d0*/  BRA.DIV UR4, `(.L_x_1443) ;  /* 0x0000002204907947 */ /* 0x000fea000b800000 */
[----:B------:R-:W-:-:S13]  /*1a9e0*/  ELECT P6, URZ, PT ;  /* 0x00000000003f782f */ /* 0x000fda00038c0000 */
.L_x_1515:
        /* <DEDUP_REMOVED lines=8> */
.L_x_1444:
        /* <DEDUP_REMOVED lines=13> */
.L_x_1516:
[----:B------:R-:W1:Y:S02]  /*1ab40*/  SYNCS.PHASECHK.TRANS64.TRYWAIT P0, [R7+URZ], R2 ;  /* 0x00000002070075a7 */ /* 0x000e64000800017f */
[----:B-1----:R-:W-:Y:S05]  /*1ab50*/  @!P0 BRA `(.L_x_1446) ;  /* 0x0000002000648947 */ /* 0x002fea0003800000 */
.L_x_1517:
[----:B------:R-:W-:Y:S05]  /*1ab60*/  @!P2 BRA `(.L_x_1447) ;  /* 0x000000000004a947 */ /* 0x000fea0003800000 */
[----:B------:R-:W-:Y:S01]  /*1ab70*/  BPT.TRAP 0x1 ;  /* 0x000000040000795c */ /* 0x000fe20000300000 */
.L_x_1447:
[----:B------:R-:W-:-:S04]  /*1ab80*/  VIADD R0, R0, 0x30860 ;  /* 0x0003086000007836 */ /* 0x000fc80000000000 */
[----:B------:R-:W-:-:S04]  /*1ab90*/  IMAD R4, R19, 0x8, R0 ;  /* 0x0000000813047824 */ /* 0x000fc800078e0200 */
[----:B------:R-:W2:Y:S02]  /*1aba0*/  SYNCS.PHASECHK.TRANS64.TRYWAIT P0, [R4+URZ], R5 ;  /* 0x00000005040075a7 */ /* 0x000ea4000800017f */
[----:B--2---:R-:W-:Y:S05]  /*1abb0*/  @!P0 BRA `(.L_x_1448) ;  /* 0x0000002000608947 */ /* 0x004fea0003800000 */
.L_x_1518:
[----:B------:R-:W-:-:S07]  /*1abc0*/  IMAD R3, R3, 0x8, R0 ;  /* 0x0000000803037824 */ /* 0x000fce00078e0200 */
.L_x_1449:
[----:B----4-:R4:W0:Y:S02]  /*1abd0*/  SYNCS.PHASECHK.TRANS64.TRYWAIT P0, [R3+URZ], R2 ;  /* 0x00000002030075a7 */ /* 0x010824000800017f */
[----:B0-----:R-:W-:Y:S05]  /*1abe0*/  @!P0 NANOSLEEP.SYNCS 0x989680 ;  /* 0x009896800000895d */ /* 0x001fea0003900000 */
[----:B------:R-:W0:Y:S02]  /*1abf0*/  @!P0 SYNCS.PHASECHK.TRANS64 P0, [R3+URZ], R2 ;  /* 0x00000002030085a7 */ /* 0x000e24000800007f */
[----:B0-----:R-:W-:Y:S05]  /*1ac00*/  @!P0 BRA `(.L_x_1449) ;  /* 0xfffffffc00f08947 */ /* 0x001fea000383ffff */
.L_x_1442:
[----:B------:R-:W-:Y:S05]  /*1ac10*/  BSYNC B0 ;  /* 0x0000000000007941 */ /* 0x000fea0003800000 */
.L_x_1441:
[----:B------:R-:W-:Y:S05]  /*1ac20*/  EXIT ;  /* 0x000000000000794d */ /* 0x000fea0003800000 */
.L_x_1213:
[----:B0-----:R-:W-:-:S04]  /*1ac30*/  IMAD.U32 R3, RZ, RZ, UR37 ;  /* 0x00000025ff037e24 */ /* 0x001fc8000f8e00ff */
[----:B------:R0:W1:Y:S03]  /*1ac40*/  SYNCS.PHASECHK.TRANS64.TRYWAIT P1, [R3+URZ+0x30800], R0 ;  /* 0x03080000030075a7 */ /* 0x000066000802017f */
[----:B-1----:R-:W-:Y:S05]  /*1ac50*/  @!P1 NANOSLEEP.SYNCS 0x989680 ;  /* 0x009896800000995d */ /* 0x002fea0003900000 */
[----:B------:R-:W1:Y:S02]  /*1ac60*/  @!P1 SYNCS.PHASECHK.TRANS64 P1, [R3+URZ+0x30800], R0 ;  /* 0x03080000030095a7 */ /* 0x000e64000802007f */
[----:B-1----:R-:W-:Y:S05]  /*1ac70*/  @!P1 BRA `(.L_x_1213) ;  /* 0xfffffffc00ec9947 */ /* 0x002fea000383ffff */
[----:B------:R-:W-:Y:S05]  /*1ac80*/  BRA `(.L_x_1450) ;  /* 0xfffffe78003c7947 */ /* 0x000fea000383ffff */
.L_x_1217:
[----:B-1----:R1:W2:Y:S02]  /*1ac90*/  SYNCS.PHASECHK.TRANS64.TRYWAIT P2, [R15+URZ+0x30830], R0 ;  /* 0x030830000f0075a7 */ /* 0x0022a4000804017f */
[----:B--2---:R-:W-:Y:S05]  /*1aca0*/  @!P2 NANOSLEEP.SYNCS 0x989680 ;  /* 0x009896800000a95d */ /* 0x004fea0003900000 */
[----:B------:R-:W2:Y:S02]  /*1acb0*/  @!P2 SYNCS.PHASECHK.TRANS64 P2, [R15+URZ+0x30830], R0 ;  /* 0x030830000f00a5a7 */ /* 0x000ea4000804007f */
[----:B--2---:R-:W-:Y:S05]  /*1acc0*/  @!P2 BRA `(.L_x_1217) ;  /* 0xfffffffc00f0a947 */ /* 0x004fea000383ffff */
[----:B------:R-:W-:Y:S05]  /*1acd0*/  BRA `(.L_x_1216) ;  /* 0xfffffe7800647947 */ /* 0x000fea000383ffff */
.L_x_1233:
[----:B-1----:R-:W-:-:S04]  /*1ace0*/  IMAD.U32 R154, RZ, RZ, UR5 ;  /* 0x00000005ff9a7e24 */ /* 0x002fc8000f8e00ff */
[----:B------:R1:W2:Y:S03]  /*1acf0*/  SYNCS.PHASECHK.TRANS64.TRYWAIT P2, [R154+URZ+0x30830], R21 ;  /* 0x030830159a0075a7 */ /* 0x0002a6000804017f */
[----:B--2---:R-:W-:Y:S05]  /*1ad00*/  @!P2 NANOSLEEP.SYNCS 0x989680 ;  /* 0x009896800000a95d */ /* 0x004fea0003900000 */
[----:B------:R-:W2:Y:S02]  /*1ad10*/  @!P2 SYNCS.PHASECHK.TRANS64 P2, [R154+URZ+0x30830], R21 ;  /* 0x030830159a00a5a7 */ /* 0x000ea4000804007f */
[----:B--2---:R-:W-:Y:S05]  /*1ad20*/  @!P2 BRA `(.L_x_1233) ;  /* 0xfffffffc00eca947 */ /* 0x004fea000383ffff */
[----:B------:R-:W-:Y:S05]  /*1ad30*/  BRA `(.L_x_1232) ;  /* 0xfffffea4003c7947 */ /* 0x000fea000383ffff */
.L_x_1237:
[----:B0-----:R-:W-:-:S04]  /*1ad40*/  IMAD.U32 R21, RZ, RZ, UR14 ;  /* 0x0000000eff157e24 */ /* 0x001fc8000f8e00ff */
[----:B------:R0:W2:Y:S03]  /*1ad50*/  SYNCS.PHASECHK.TRANS64.TRYWAIT P2, [R21+URZ+0x30850], R0 ;  /* 0x03085000150075a7 */ /* 0x0000a6000804017f */
[----:B--2---:R-:W-:Y:S05]  /*1ad60*/  @!P2 NANOSLEEP.SYNCS 0x989680 ;  /* 0x009896800000a95d */ /* 0x004fea0003900000 */
[----:B------:R-:W2:Y:S02]  /*1ad70*/  @!P2 SYNCS.PHASECHK.TRANS64 P2, [R21+URZ+0x30850], R0 ;  /* 0x030850001500a5a7 */ /* 0x000ea4000804007f */
[----:B--2---:R-:W-:Y:S05]  /*1ad80*/  @!P2 BRA `(.L_x_1237) ;  /* 0xfffffffc00eca947 */ /* 0x004fea000383ffff */
[----:B------:R-:W-:Y:S05]  /*1ad90*/  BRA `(.L_x_1236) ;  /* 0xfffffeb000c87947 */ /* 0x000fea000383ffff */
.L_x_1254:
[----:B-1----:R-:W-:-:S04]  /*1ada0*/  IMAD.U32 R3, RZ, RZ, UR6 ;  /* 0x00000006ff037e24 */ /* 0x002fc8000f8e00ff */
[----:B------:R1:W2:Y:S03]  /*1adb0*/  SYNCS.PHASECHK.TRANS64.TRYWAIT P2, [R3+URZ+0x30830], R2 ;  /* 0x03083002030075a7 */ /* 0x0002a6000804017f */
[----:B--2---:R-:W-:Y:S05]  /*1adc0*/  @!P2 NANOSLEEP.SYNCS 0x989680 ;  /* 0x009896800000a95d */ /* 0x004fea0003900000 */
[----:B------:R-:W2:Y:S02]  /*1add0*/  @!P2 SYNCS.PHASECHK.TRANS64 P2, [R3+URZ+0x30830], R2 ;  /* 0x030830020300a5a7 */ /* 0x000ea4000804007f */
[----:B--2---:R-:W-:Y:S05]  /*1ade0*/  @!P2 BRA `(.L_x_1254) ;  /* 0xfffffffc00eca947 */ /* 0x004fea000383ffff */
[----:B------:R-:W-:Y:S05]  /*1adf0*/  BRA `(.L_x_1253) ;  /* 0xfffffed000a47947 */ /* 0x000fea000383ffff */
.L_x_1258:
[----:B01----:R-:W-:-:S04]  /*1ae00*/  IMAD.U32 R2, RZ, RZ, UR10 ;  /* 0x0000000aff027e24 */ /* 0x003fc8000f8e00ff */
[----:B------:R0:W1:Y:S03]  /*1ae10*/  SYNCS.PHASECHK.TRANS64.TRYWAIT P2, [R2+URZ+0x30850], R0 ;  /* 0x03085000020075a7 */ /* 0x000066000804017f */
[----:B-1----:R-:W-:Y:S05]  /*1ae20*/  @!P2 NANOSLEEP.SYNCS 0x989680 ;  /* 0x009896800000a95d */ /* 0x002fea0003900000 */
[----:B------:R-:W1:Y:S02]  /*1ae30*/  @!P2 SYNCS.PHASECHK.TRANS64 P2, [R2+URZ+0x30850], R0 ;  /* 0x030850000200a5a7 */ /* 0x000e64000804007f */
[----:B-1----:R-:W-:Y:S05]  /*1ae40*/  @!P2 BRA `(.L_x_1258) ;  /* 0xfffffffc00eca947 */ /* 0x002fea000383ffff */
[----:B------:R-:W-:Y:S05]  /*1ae50*/  BRA `(.L_x_1257) ;  /* 0xfffffee000307947 */ /* 0x000fea000383ffff */
.L_x_1264:
[----:B-1----:R-:W-:-:S04]  /*1ae60*/  IMAD.U32 R3, RZ, RZ, UR6 ;  /* 0x00000006ff037e24 */ /* 0x002fc8000f8e00ff */
[----:B------:R1:W2:Y:S03]  /*1ae70*/  SYNCS.PHASECHK.TRANS64.TRYWAIT P2, [R3+URZ+0x30830], R2 ;  /* 0x03083002030075a7 */ /* 0x0002a6000804017f */
[----:B--2---:R-:W-:Y:S05]  /*1ae80*/  @!P2 NANOSLEEP.SYNCS 0x989680 ;  /* 0x009896800000a95d */ /* 0x004fea0003900000 */
[----:B------:R-:W2:Y:S02]  /*1ae90*/  @!P2 SYNCS.PHASECHK.TRANS64 P2, [R3+URZ+0x30830], R2 ;  /* 0x030830020300a5a7 */ /* 0x000ea4000804007f */
[----:B--2---:R-:W-:Y:S05]  /*1aea0*/  @!P2 BRA `(.L_x_1264) ;  /* 0xfffffffc00eca947 */ /* 0x004fea000383ffff */
[----:B------:R-:W-:Y:S05]  /*1aeb0*/  BRA `(.L_x_1263) ;  /* 0xfffffef000b47947 */ /* 0x000fea000383ffff */
.L_x_1268:
[----:B01----:R-:W-:-:S04]  /*1aec0*/  IMAD.U32 R2, RZ, RZ, UR10 ;  /* 0x0000000aff027e24 */ /* 0x003fc8000f8e00ff */
[----:B------:R0:W1:Y:S03]  /*1aed0*/  SYNCS.PHASECHK.TRANS64.TRYWAIT P2, [R2+URZ+0x30850], R0 ;  /* 0x03085000020075a7 */ /* 0x000066000804017f */
[----:B-1----:R-:W-:Y:S05]  /*1aee0*/  @!P2 NANOSLEEP.SYNCS 0x989680 ;  /* 0x009896800000a95d */ /* 0x002fea0003900000 */
[----:B------:R-:W1:Y:S02]  /*1aef0*/  @!P2 SYNCS.PHASECHK.TRANS64 P2, [R2+URZ+0x30850], R0 ;  /* 0x030850000200a5a7 */ /* 0x000e64000804007f */
[----:B-1----:R-:W-:Y:S05]  /*1af00*/  @!P2 BRA `(.L_x_1268) ;  /* 0xfffffffc00eca947 */ /* 0x002fea000383ffff */
[----:B------:R-:W-:Y:S05]  /*1af10*/  BRA `(.L_x_1267) ;  /* 0xffffff0000407947 */ /* 0x000fea000383ffff */
.L_x_1281:
[----:B-1----:R-:W-:-:S04]  /*1af20*/  IMAD.U32 R5, RZ, RZ, UR5 ;  /* 0x00000005ff057e24 */ /* 0x002fc8000f8e00ff */
[----:B------:R1:W2:Y:S03]  /*1af30*/  SYNCS.PHASECHK.TRANS64.TRYWAIT P0, [R5+URZ+0x30850], R0 ;  /* 0x03085000050075a7 */ /* 0x0002a6000800017f */
[----:B--2---:R-:W-:Y:S05]  /*1af40*/  @!P0 NANOSLEEP.SYNCS 0x989680 ;  /* 0x009896800000895d */ /* 0x004fea0003900000 */
[----:B------:R-:W2:Y:S02]  /*1af50*/  @!P0 SYNCS.PHASECHK.TRANS64 P0, [R5+URZ+0x30850], R0 ;  /* 0x03085000050085a7 */ /* 0x000ea4000800007f */
[----:B--2---:R-:W-:Y:S05]  /*1af60*/  @!P0 BRA `(.L_x_1281) ;  /* 0xfffffffc00ec8947 */ /* 0x004fea000383ffff */
[----:B------:R-:W-:Y:S05]  /*1af70*/  BRA `(.L_x_1280) ;  /* 0xffffff2400347947 */ /* 0x000fea000383ffff */
.L_x_1336:
[----:B-1----:R-:W1:Y:S01]  /*1af80*/  S2R R4, SR_TID.X ;  /* 0x0000000000047919 */ /* 0x002e620000002100 */
[----:B------:R-:W-:Y:S01]  /*1af90*/  BSSY B0, `(.L_x_1451) ;  /* 0x000000a000007945 */ /* 0x000fe20003800000 */
[----:B------:R-:W-:Y:S02]  /*1afa0*/  IMAD.MOV.U32 R12, RZ, RZ, RZ ;  /* 0x000000ffff0c7224 */ /* 0x000fe400078e00ff */
[----:B------:R-:W-:Y:S02]  /*1afb0*/  IMAD.MOV.U32 R11, RZ, RZ, 0x1f ;  /* 0x0000001fff0b7424 */ /* 0x000fe400078e00ff */
[----:B------:R-:W-:Y:S01]  /*1afc0*/  IMAD.MOV.U32 R15, RZ, RZ, -0x1 ;  /* 0xffffffffff0f7424 */ /* 0x000fe200078e00ff */
[----:B-1----:R-:W-:-:S04]  /*1afd0*/  SHF.R.U32.HI R4, RZ, 0x5, R4 ;  /* 0x00000005ff047819 */ /* 0x002fc80000011604 */
[----:B------:R-:W-:-:S05]  /*1afe0*/  LOP3.LUT R4, R4, 0x3, RZ, 0xc0, !PT ;  /* 0x0000000304047812 */ /* 0x000fca00078ec0ff */
[----:B------:R-:W-:-:S07]  /*1aff0*/  IMAD.MOV.U32 R13, RZ, RZ, R4 ;  /* 0x000000ffff0d7224 */ /* 0x000fce00078e0004 */
[----:B0-2---:R-:W-:Y:S05]  /*1b000*/  WARPSYNC.COLLECTIVE R15, `(.L_x_1452) ;  /* 0x000000000f087348 */ /* 0x005fea0003c00000 */
[----:B------:R1:W3:Y:S02]  /*1b010*/  SHFL.IDX P6, R14, R13, R12, R11 ;  /* 0x0000000c0d0e7389 */ /* 0x0002e400000c000b */
[----:B0123--:R-:W-:Y:S01]  /*1b020*/  ENDCOLLECTIVE ;  /* 0x000000000000791b */ /* 0x00ffe20003800000 */
.L_x_1452:
[----:B------:R-:W-:Y:S05]  /*1b030*/  BSYNC B0 ;  /* 0x0000000000007941 */ /* 0x000fea0003800000 */
.L_x_1451:
[----:B------:R-:W-:Y:S05]  /*1b040*/  BRA `(.L_x_1453) ;  /* 0xffffff9c00f07947 */ /* 0x000fea000383ffff */
.L_x_1338:
[----:B------:R-:W-:Y:S01]  /*1b050*/  BSSY B0, `(.L_x_1454) ;  /* 0x0000006000007945 */ /* 0x000fe20003800000 */
[----:B------:R-:W-:-:S07]  /*1b060*/  IMAD.MOV.U32 R15, RZ, RZ, -0x1 ;  /* 0xffffffffff0f7424 */ /* 0x000fce00078e00ff */
[----:B012---:R-:W-:Y:S05]  /*1b070*/  WARPSYNC.COLLECTIVE R15, `(.L_x_1455) ;  /* 0x000000000f0c7348 */ /* 0x007fea0003c00000 */
[----:B------:R-:W-:Y:S02]  /*1b080*/  ELECT P6, UR62, PT ;  /* 0x00000000003e782f */ /* 0x000fe400038c0000 */
[----:B------:R-:W-:Y:S01]  /*1b090*/  MOV R14, UR62 ;  /* 0x0000003e000e7c02 */ /* 0x000fe20008000f00 */
[----:B012---:R-:W-:Y:S10]  /*1b0a0*/  ENDCOLLECTIVE ;  /* 0x000000000000791b */ /* 0x007ff40003800000 */
.L_x_1455:
[----:B------:R-:W-:Y:S05]  /*1b0b0*/  BSYNC B0 ;  /* 0x0000000000007941 */ /* 0x000fea0003800000 */
.L_x_1454:
[----:B------:R-:W-:Y:S05]  /*1b0c0*/  BRA `(.L_x_1456) ;  /* 0xffffff9c00fc7947 */ /* 0x000fea000383ffff */
.L_x_1340:
[----:B-1----:R1:W3:Y:S02]  /*1b0d0*/  SYNCS.PHASECHK.TRANS64.TRYWAIT P0, [R0+URZ+0x30840], R2 ;  /* 0x03084002000075a7 */ /* 0x0022e4000800017f */
[----:B---3--:R-:W-:Y:S05]  /*1b0e0*/  @!P0 NANOSLEEP.SYNCS 0x989680 ;  /* 0x009896800000895d */ /* 0x008fea0003900000 */
[----:B------:R-:W3:Y:S02]  /*1b0f0*/  @!P0 SYNCS.PHASECHK.TRANS64 P0, [R0+URZ+0x30840], R2 ;  /* 0x03084002000085a7 */ /* 0x000ee4000800007f */
[----:B---3--:R-:W-:Y:S05]  /*1b100*/  @!P0 BRA `(.L_x_1340) ;  /* 0xfffffffc00f08947 */ /* 0x008fea000383ffff */
[----:B------:R-:W-:Y:S05]  /*1b110*/  BRA `(.L_x_1457) ;  /* 0xffffffa000607947 */ /* 0x000fea000383ffff */
.L_x_1344:
        /* <DEDUP_REMOVED lines=15> */
.L_x_1458:
[----:B------:R-:W-:Y:S02]  /*1b210*/  IMAD.MOV.U32 R13, RZ, RZ, R4 ;  /* 0x000000ffff0d7224 */ /* 0x000fe400078e0004 */
[----:B------:R-:W-:-:S07]  /*1b220*/  IMAD.MOV.U32 R6, RZ, RZ, R14 ;  /* 0x000000ffff067224 */ /* 0x000fce00078e000e */
[----:B------:R-:W-:Y:S05]  /*1b230*/  WARPSYNC.COLLECTIVE R15, `(.L_x_1459) ;  /* 0x000000000f087348 */ /* 0x000fea0003c00000 */
[----:B------:R0:W1:Y:S02]  /*1b240*/  SHFL.IDX P6, R14, R13, R12, R11 ;  /* 0x0000000c0d0e7389 */ /* 0x00006400000c000b */
[----:B01----:R-:W-:Y:S01]  /*1b250*/  ENDCOLLECTIVE ;  /* 0x000000000000791b */ /* 0x003fe20003800000 */
.L_x_1459:
        /* <DEDUP_REMOVED lines=20> */
.L_x_1460:
[----:B------:R-:W-:Y:S02]  /*1b3a0*/  IMAD.MOV.U32 R13, RZ, RZ, R4 ;  /* 0x000000ffff0d7224 */ /* 0x000fe400078e0004 */
[----:B------:R-:W-:-:S07]  /*1b3b0*/  IMAD.MOV.U32 R6, RZ, RZ, R14 ;  /* 0x000000ffff067224 */ /* 0x000fce00078e000e */
[----:B------:R-:W-:Y:S05]  /*1b3c0*/  WARPSYNC.COLLECTIVE R15, `(.L_x_1461) ;  /* 0x000000000f087348 */ /* 0x000fea0003c00000 */
[----:B------:R0:W1:Y:S02]  /*1b3d0*/  SHFL.IDX P6, R14, R13, R12, R11 ;  /* 0x0000000c0d0e7389 */ /* 0x00006400000c000b */
[----:B01----:R-:W-:Y:S01]  /*1b3e0*/  ENDCOLLECTIVE ;  /* 0x000000000000791b */ /* 0x003fe20003800000 */
.L_x_1461:
        /* <DEDUP_REMOVED lines=20> */
.L_x_1462:
[----:B------:R-:W-:Y:S02]  /*1b530*/  IMAD.MOV.U32 R13, RZ, RZ, R4 ;  /* 0x000000ffff0d7224 */ /* 0x000fe400078e0004 */
[----:B------:R-:W-:-:S07]  /*1b540*/  IMAD.MOV.U32 R6, RZ, RZ, R14 ;  /* 0x000000ffff067224 */ /* 0x000fce00078e000e */
[----:B------:R-:W-:Y:S05]  /*1b550*/  WARPSYNC.COLLECTIVE R15, `(.L_x_1463) ;  /* 0x000000000f087348 */ /* 0x000fea0003c00000 */
[----:B------:R0:W1:Y:S02]  /*1b560*/  SHFL.IDX P6, R14, R13, R12, R11 ;  /* 0x0000000c0d0e7389 */ /* 0x00006400000c000b */
[----:B01----:R-:W-:Y:S01]  /*1b570*/  ENDCOLLECTIVE ;  /* 0x000000000000791b */ /* 0x003fe20003800000 */
.L_x_1463:
        /* <DEDUP_REMOVED lines=20> */
.L_x_1464:
[----:B------:R-:W-:Y:S02]  /*1b6c0*/  IMAD.MOV.U32 R13, RZ, RZ, R4 ;  /* 0x000000ffff0d7224 */ /* 0x000fe400078e0004 */
[----:B------:R-:W-:-:S07]  /*1b6d0*/  IMAD.MOV.U32 R6, RZ, RZ, R14 ;  /* 0x000000ffff067224 */ /* 0x000fce00078e000e */
[----:B------:R-:W-:Y:S05]  /*1b6e0*/  WARPSYNC.COLLECTIVE R15, `(.L_x_1465) ;  /* 0x000000000f087348 */ /* 0x000fea0003c00000 */
[----:B------:R0:W1:Y:S02]  /*1b6f0*/  SHFL.IDX P6, R14, R13, R12, R11 ;  /* 0x0000000c0d0e7389 */ /* 0x00006400000c000b */
[----:B01----:R-:W-:Y:S01]  /*1b700*/  ENDCOLLECTIVE ;  /* 0x000000000000791b */ /* 0x003fe20003800000 */
.L_x_1465:
        /* <DEDUP_REMOVED lines=20> */
.L_x_1466:
[----:B------:R-:W-:Y:S02]  /*1b850*/  IMAD.MOV.U32 R13, RZ, RZ, R4 ;  /* 0x000000ffff0d7224 */ /* 0x000fe400078e0004 */
[----:B------:R-:W-:-:S07]  /*1b860*/  IMAD.MOV.U32 R6, RZ, RZ, R14 ;  /* 0x000000ffff067224 */ /* 0x000fce00078e000e */
[----:B------:R-:W-:Y:S05]  /*1b870*/  WARPSYNC.COLLECTIVE R15, `(.L_x_1467) ;  /* 0x000000000f087348 */ /* 0x000fea0003c00000 */
[----:B------:R0:W1:Y:S02]  /*1b880*/  SHFL.IDX P6, R14, R13, R12, R11 ;  /* 0x0000000c0d0e7389 */ /* 0x00006400000c000b */
[----:B01----:R-:W-:Y:S01]  /*1b890*/  ENDCOLLECTIVE ;  /* 0x000000000000791b */ /* 0x003fe20003800000 */
.L_x_1467:
        /* <DEDUP_REMOVED lines=20> */
.L_x_1468:
[----:B------:R-:W-:Y:S02]  /*1b9e0*/  IMAD.MOV.U32 R13, RZ, RZ, R4 ;  /* 0x000000ffff0d7224 */ /* 0x000fe400078e0004 */
[----:B------:R-:W-:-:S07]  /*1b9f0*/  IMAD.MOV.U32 R6, RZ, RZ, R14 ;  /* 0x000000ffff067224 */ /* 0x000fce00078e000e */
[----:B------:R-:W-:Y:S05]  /*1ba00*/  WARPSYNC.COLLECTIVE R15, `(.L_x_1469) ;  /* 0x000000000f087348 */ /* 0x000fea0003c00000 */
[----:B------:R0:W1:Y:S02]  /*1ba10*/  SHFL.IDX P6, R14, R13, R12, R11 ;  /* 0x0000000c0d0e7389 */ /* 0x00006400000c000b */
[----:B01----:R-:W-:Y:S01]  /*1ba20*/  ENDCOLLECTIVE ;  /* 0x000000000000791b */ /* 0x003fe20003800000 */
.L_x_1469:
        /* <DEDUP_REMOVED lines=18> */
.L_x_1470:
[----:B------:R-:W-:-:S05]  /*1bb50*/  VIADD R7, R0, 0x60 ;  /* 0x0000006000077836 */ /* 0x000fca0000000000 */
[----:B------:R-:W-:Y:S01]  /*1bb60*/  ISETP.GE.AND P5, PT, R7, R2, PT ;  /* 0x000000020700720c */ /* 0x000fe20003fa6270 */
[----:B------:R-:W-:Y:S02]  /*1bb70*/  IMAD.MOV.U32 R13, RZ, RZ, R4 ;  /* 0x000000ffff0d7224 */ /* 0x000fe400078e0004 */
[----:B------:R-:W-:-:S10]  /*1bb80*/  IMAD.MOV.U32 R8, RZ, RZ, R14 ;  /* 0x000000ffff087224 */ /* 0x000fd400078e000e */
[----:B------:R-:W-:Y:S05]  /*1bb90*/  WARPSYNC.COLLECTIVE R15, `(.L_x_1471) ;  /* 0x000000000f087348 */ /* 0x000fea0003c00000 */
[----:B------:R0:W1:Y:S02]  /*1bba0*/  SHFL.IDX P6, R14, R13, R12, R11 ;  /* 0x0000000c0d0e7389 */ /* 0x00006400000c000b */
[----:B01----:R-:W-:Y:S01]  /*1bbb0*/  ENDCOLLECTIVE ;  /* 0x000000000000791b */ /* 0x003fe20003800000 */
.L_x_1471:
        /* <DEDUP_REMOVED lines=18> */
.L_x_1472:
[----:B------:R-:W-:Y:S02]  /*1bce0*/  IMAD.MOV.U32 R13, RZ, RZ, R4 ;  /* 0x000000ffff0d7224 */ /* 0x000fe400078e0004 */
[----:B------:R-:W-:-:S07]  /*1bcf0*/  IMAD.MOV.U32 R5, RZ, RZ, R14 ;  /* 0x000000ffff057224 */ /* 0x000fce00078e000e */
[----:B------:R-:W-:Y:S05]  /*1bd00*/  WARPSYNC.COLLECTIVE R15, `(.L_x_1473) ;  /* 0x000000000f087348 */ /* 0x000fea0003c00000 */
[----:B------:R0:W1:Y:S02]  /*1bd10*/  SHFL.IDX P6, R14, R13, R12, R11 ;  /* 0x0000000c0d0e7389 */ /* 0x00006400000c000b */
[----:B01----:R-:W-:Y:S01]  /*1bd20*/  ENDCOLLECTIVE ;  /* 0x000000000000791b */ /* 0x003fe20003800000 */
.L_x_1473:
[----:B------:R-:W-:Y:S01]  /*1bd30*/  IMAD.MOV.U32 R3, RZ, RZ, R14 ;  /* 0x000000ffff037224 */ /* 0x000fe200078e000e */
[----:B------:R-:W-:Y:S06]  /*1bd40*/  BRA `(.L_x_1474) ;  /* 0xffffffa400247947 */ /* 0x000fec000383ffff */
.L_x_1349:
[----:B0-----:R0:W3:Y:S02]  /*1bd50*/  SYNCS.PHASECHK.TRANS64.TRYWAIT P0, [R18+URZ+0x30820], R0 ;  /* 0x03082000120075a7 */ /* 0x0010e4000800017f */
[----:B---3--:R-:W-:Y:S05]  /*1bd60*/  @!P0 NANOSLEEP.SYNCS 0x989680 ;  /* 0x009896800000895d */ /* 0x008fea0003900000 */
[----:B------:R-:W3:Y:S02]  /*1bd70*/  @!P0 SYNCS.PHASECHK.TRANS64 P0, [R18+URZ+0x30820], R0 ;  /* 0x03082000120085a7 */ /* 0x000ee4000800007f */
[----:B---3--:R-:W-:Y:S05]  /*1bd80*/  @!P0 BRA `(.L_x_1349) ;  /* 0xfffffffc00f08947 */ /* 0x008fea000383ffff */
[----:B------:R-:W-:Y:S05]  /*1bd90*/  BRA `(.L_x_1475) ;  /* 0xffffffa400a07947 */ /* 0x000fea000383ffff */
.L_x_1358:
[----:B-1----:R1:W2:Y:S02]  /*1bda0*/  SYNCS.PHASECHK.TRANS64.TRYWAIT P0, [R3+URZ+0x30840], R2 ;  /* 0x03084002030075a7 */ /* 0x0022a4000800017f */
[----:B--2---:R-:W-:Y:S05]  /*1bdb0*/  @!P0 NANOSLEEP.SYNCS 0x989680 ;  /* 0x009896800000895d */ /* 0x004fea0003900000 */
[----:B------:R-:W2:Y:S02]  /*1bdc0*/  @!P0 SYNCS.PHASECHK.TRANS64 P0, [R3+URZ+0x30840], R2 ;  /* 0x03084002030085a7 */ /* 0x000ea4000800007f */
[----:B--2---:R-:W-:Y:S05]  /*1bdd0*/  @!P0 BRA `(.L_x_1358) ;  /* 0xfffffffc00f08947 */ /* 0x004fea000383ffff */
[----:B------:R-:W-:Y:S05]  /*1bde0*/  BRA `(.L_x_1476) ;  /* 0xffffffa800987947 */ /* 0x000fea000383ffff */
.L_x_1366:
[----:B0-----:R0:W1:Y:S02]  /*1bdf0*/  SYNCS.PHASECHK.TRANS64.TRYWAIT P0, [R3+URZ+0x60], R2 ;  /* 0x00006002030075a7 */ /* 0x001064000800017f */
[----:B-1----:R-:W-:Y:S05]  /*1be00*/  @!P0 NANOSLEEP.SYNCS 0x989680 ;  /* 0x009896800000895d */ /* 0x002fea0003900000 */
[----:B------:R-:W1:Y:S02]  /*1be10*/  @!P0 SYNCS.PHASECHK.TRANS64 P0, [R3+URZ+0x60], R2 ;  /* 0x00006002030085a7 */ /* 0x000e64000800007f */
[----:B-1----:R-:W-:Y:S05]  /*1be20*/  @!P0 BRA `(.L_x_1366) ;  /* 0xfffffffc00f08947 */ /* 0x002fea000383ffff */
[----:B------:R-:W-:Y:S05]  /*1be30*/  BRA `(.L_x_1477) ;  /* 0xffffffac00ec7947 */ /* 0x000fea000383ffff */
.L_x_1377:
[----:B-1----:R1:W2:Y:S02]  /*1be40*/  SYNCS.PHASECHK.TRANS64.TRYWAIT P0, [R3+URZ+0x30840], R2 ;  /* 0x03084002030075a7 */ /* 0x0022a4000800017f */
[----:B--2---:R-:W-:Y:S05]  /*1be50*/  @!P0 NANOSLEEP.SYNCS 0x989680 ;  /* 0x009896800000895d */ /* 0x004fea0003900000 */
[----:B------:R-:W2:Y:S02]  /*1be60*/  @!P0 SYNCS.PHASECHK.TRANS64 P0, [R3+URZ+0x30840], R2 ;  /* 0x03084002030085a7 */ /* 0x000ea4000800007f */
[----:B--2---:R-:W-:Y:S05]  /*1be70*/  @!P0 BRA `(.L_x_1377) ;  /* 0xfffffffc00f08947 */ /* 0x004fea000383ffff */
[----:B------:R-:W-:Y:S05]  /*1be80*/  BRA `(.L_x_1478) ;  /* 0xffffffb400f47947 */ /* 0x000fea000383ffff */
.L_x_1385:
[----:B0-----:R0:W1:Y:S02]  /*1be90*/  SYNCS.PHASECHK.TRANS64.TRYWAIT P0, [R2+URZ+0x60], R3 ;  /* 0x00006003020075a7 */ /* 0x001064000800017f */
[----:B-1----:R-:W-:Y:S05]  /*1bea0*/  @!P0 NANOSLEEP.SYNCS 0x989680 ;  /* 0x009896800000895d */ /* 0x002fea0003900000 */
[----:B------:R-:W1:Y:S02]  /*1beb0*/  @!P0 SYNCS.PHASECHK.TRANS64 P0, [R2+URZ+0x60], R3 ;  /* 0x00006003020085a7 */ /* 0x000e64000800007f */
[----:B-1----:R-:W-:Y:S05]  /*1bec0*/  @!P0 BRA `(.L_x_1385) ;  /* 0xfffffffc00f08947 */ /* 0x002fea000383ffff */
[----:B------:R-:W-:Y:S05]  /*1bed0*/  BRA `(.L_x_1479) ;  /* 0xffffffbc00487947 */ /* 0x000fea000383ffff */
.L_x_1396:
[----:B--2---:R2:W3:Y:S02]  /*1bee0*/  SYNCS.PHASECHK.TRANS64.TRYWAIT P0, [R2+URZ+0x30840], R3 ;  /* 0x03084003020075a7 */ /* 0x0044e4000800017f */
[----:B---3--:R-:W-:Y:S05]  /*1bef0*/  @!P0 NANOSLEEP.SYNCS 0x989680 ;  /* 0x009896800000895d */ /* 0x008fea0003900000 */
[----:B------:R-:W3:Y:S02]  /*1bf00*/  @!P0 SYNCS.PHASECHK.TRANS64 P0, [R2+URZ+0x30840], R3 ;  /* 0x03084003020085a7 */ /* 0x000ee4000800007f */
[----:B---3--:R-:W-:Y:S05]  /*1bf10*/  @!P0 BRA `(.L_x_1396) ;  /* 0xfffffffc00f08947 */ /* 0x008fea000383ffff */
[----:B------:R-:W-:Y:S05]  /*1bf20*/  BRA `(.L_x_1480) ;  /* 0xffffffc400247947 */ /* 0x000fea000383ffff */
.L_x_1404:
[----:B0-----:R0:W1:Y:S02]  /*1bf30*/  SYNCS.PHASECHK.TRANS64.TRYWAIT P0, [R2+URZ+0x60], R5 ;  /* 0x00006005020075a7 */ /* 0x001064000800017f */
[----:B-1----:R-:W-:Y:S05]  /*1bf40*/  @!P0 NANOSLEEP.SYNCS 0x989680 ;  /* 0x009896800000895d */ /* 0x002fea0003900000 */
[----:B------:R-:W1:Y:S02]  /*1bf50*/  @!P0 SYNCS.PHASECHK.TRANS64 P0, [R2+URZ+0x60], R5 ;  /* 0x00006005020085a7 */ /* 0x000e64000800007f */
[----:B-1----:R-:W-:Y:S05]  /*1bf60*/  @!P0 BRA `(.L_x_1404) ;  /* 0xfffffffc00f08947 */ /* 0x002fea000383ffff */
[----:B------:R-:W-:Y:S05]  /*1bf70*/  BRA `(.L_x_1481) ;  /* 0xffffffc800787947 */ /* 0x000fea000383ffff */
.L_x_1417:
[----:B--2---:R2:W3:Y:S02]  /*1bf80*/  SYNCS.PHASECHK.TRANS64.TRYWAIT P0, [R0+URZ+0x30860], R2 ;  /* 0x03086002000075a7 */ /* 0x0044e4000800017f */
[----:B---3--:R-:W-:Y:S05]  /*1bf90*/  @!P0 NANOSLEEP.SYNCS 0x989680 ;  /* 0x009896800000895d */ /* 0x008fea0003900000 */
[----:B------:R-:W3:Y:S02]  /*1bfa0*/  @!P0 SYNCS.PHASECHK.TRANS64 P0, [R0+URZ+0x30860], R2 ;  /* 0x03086002000085a7 */ /* 0x000ee4000800007f */
[----:B---3--:R-:W-:Y:S05]  /*1bfb0*/  @!P0 BRA `(.L_x_1417) ;  /* 0xfffffffc00f08947 */ /* 0x008fea000383ffff */
[----:B------:R-:W-:Y:S05]  /*1bfc0*/  BRA `(.L_x_1482) ;  /* 0xffffffd000407947 */ /* 0x000fea000383ffff */
.L_x_1426:
[----:B------:R-:W3:Y:S01]  /*1bfd0*/  LDL R3, [R1] ;  /* 0x0000000001037983 */ /* 0x000ee20000100800 */
[----:B------:R-:W-:Y:S01]  /*1bfe0*/  BSSY B0, `(.L_x_1483) ;  /* 0x0000008000007945 */ /* 0x000fe20003800000 */
[----:B0-----:R-:W-:Y:S02]  /*1bff0*/  IMAD.MOV.U32 R12, RZ, RZ, RZ ;  /* 0x000000ffff0c7224 */ /* 0x001fe400078e00ff */
[----:B------:R-:W-:Y:S02]  /*1c000*/  IMAD.MOV.U32 R11, RZ, RZ, 0x1f ;  /* 0x0000001fff0b7424 */ /* 0x000fe400078e00ff */
[----:B------:R-:W-:Y:S02]  /*1c010*/  IMAD.MOV.U32 R15, RZ, RZ, -0x1 ;  /* 0xffffffffff0f7424 */ /* 0x000fe400078e00ff */
[----:B---3--:R-:W-:-:S07]  /*1c020*/  IMAD.MOV.U32 R13, RZ, RZ, R3 ;  /* 0x000000ffff0d7224 */ /* 0x008fce00078e0003 */
[----:B-12---:R-:W-:Y:S05]  /*1c030*/  WARPSYNC.COLLECTIVE R15, `(.L_x_1484) ;  /* 0x000000000f087348 */ /* 0x006fea0003c00000 */
[----:B------:R0:W3:Y:S02]  /*1c040*/  SHFL.IDX P6, R14, R13, R12, R11 ;  /* 0x0000000c0d0e7389 */ /* 0x0000e400000c000b */
[----:B0123--:R-:W-:Y:S01]  /*1c050*/  ENDCOLLECTIVE ;  /* 0x000000000000791b */ /* 0x00ffe20003800000 */
.L_x_1484:
[----:B------:R-:W-:Y:S05]  /*1c060*/  BSYNC B0 ;  /* 0x0000000000007941 */ /* 0x000fea0003800000 */
.L_x_1483:
        /* <DEDUP_REMOVED lines=9> */
.L_x_1485:
        /* <DEDUP_REMOVED lines=14> */
[C---:B------:R-:W-:Y:S02]  /*1c1e0*/  ISETP.GE.U32.AND P3, PT, R16.reuse, 0x4, PT ;  /* 0x000000041000780c */ /* 0x040fe40003f66070 */
[C---:B------:R-:W-:Y:S02]  /*1c1f0*/  ISETP.GE.U32.AND P4, PT, R16.reuse, 0x8, PT ;  /* 0x000000081000780c */ /* 0x040fe40003f86070 */
[----:B------:R-:W-:Y:S01]  /*1c200*/  ISETP.GE.U32.AND P5, PT, R16, 0x10, PT ;  /* 0x000000101000780c */ /* 0x000fe20003fa6070 */
[----:B--2---:R-:W-:Y:S01]  /*1c210*/  @!P1 IMAD.MOV.U32 R5, RZ, RZ, R6 ;  /* 0x000000ffff059224 */ /* 0x004fe200078e0006 */
[----:B------:R-:W-:-:S02]  /*1c220*/  CS2R R6, SRZ ;  /* 0x0000000000067805 */ /* 0x000fc4000001ff00 */
[----:B---3--:R-:W-:Y:S01]  /*1c230*/  @!P1 IMAD.MOV.U32 R7, RZ, RZ, R2 ;  /* 0x000000ffff079224 */ /* 0x008fe200078e0002 */
[----:B------:R-:W-:-:S03]  /*1c240*/  ISETP.NE.AND P1, PT, R16, RZ, PT ;  /* 0x000000ff1000720c */ /* 0x000fc60003f25270 */
[----:B------:R-:W-:-:S04]  /*1c250*/  IMAD R2, R7, R5, RZ ;  /* 0x0000000507027224 */ /* 0x000fc800078e02ff */
[----:B------:R-:W-:-:S07]  /*1c260*/  IMAD.MOV.U32 R13, RZ, RZ, R2 ;  /* 0x000000ffff0d7224 */ /* 0x000fce00078e0002 */
[----:B------:R-:W-:Y:S05]  /*1c270*/  WARPSYNC.COLLECTIVE R15, `(.L_x_1486) ;  /* 0x000000000f087348 */ /* 0x000fea0003c00000 */
[----:B------:R0:W1:Y:S02]  /*1c280*/  SHFL.UP P6, R14, R13, R12, R11 ;  /* 0x0400000c0d0e7389 */ /* 0x00006400000c000b */
[----:B01----:R-:W-:Y:S01]  /*1c290*/  ENDCOLLECTIVE ;  /* 0x000000000000791b */ /* 0x003fe20003800000 */
.L_x_1486:
        /* <DEDUP_REMOVED lines=8> */
.L_x_1487:
        /* <DEDUP_REMOVED lines=8> */
.L_x_1488:
        /* <DEDUP_REMOVED lines=8> */
.L_x_1489:
        /* <DEDUP_REMOVED lines=8> */
.L_x_1490:
        /* <DEDUP_REMOVED lines=9> */
.L_x_1491:
[----:B------:R-:W-:Y:S01]  /*1c530*/  IMAD.MOV.U32 R10, RZ, RZ, R14 ;  /* 0x000000ffff0a7224 */ /* 0x000fe200078e000e */
[----:B------:R-:W-:Y:S06]  /*1c540*/  BRA `(.L_x_1492) ;  /* 0xffffffd4002c7947 */ /* 0x000fec000383ffff */
.L_x_1429:
[----:B------:R-:W-:Y:S01]  /*1c550*/  BSSY B0, `(.L_x_1493) ;  /* 0x0000008000007945 */ /* 0x000fe20003800000 */
[----:B------:R-:W-:Y:S02]  /*1c560*/  IMAD.MOV.U32 R13, RZ, RZ, R2 ;  /* 0x000000ffff0d7224 */ /* 0x000fe400078e0002 */
[----:B------:R-:W-:Y:S02]  /*1c570*/  IMAD.MOV.U32 R12, RZ, RZ, 0x1 ;  /* 0x00000001ff0c7424 */ /* 0x000fe400078e00ff */
[----:B------:R-:W-:Y:S02]  /*1c580*/  IMAD.MOV.U32 R11, RZ, RZ, RZ ;  /* 0x000000ffff0b7224 */ /* 0x000fe400078e00ff */
[----:B------:R-:W-:-:S07]  /*1c590*/  IMAD.MOV.U32 R15, RZ, RZ, -0x1 ;  /* 0xffffffffff0f7424 */ /* 0x000fce00078e00ff */
[----:B------:R-:W-:Y:S05]  /*1c5a0*/  WARPSYNC.COLLECTIVE R15, `(.L_x_1494) ;  /* 0x000000000f087348 */ /* 0x000fea0003c00000 */
[----:B------:R0:W1:Y:S02]  /*1c5b0*/  SHFL.UP P6, R14, R13, R12, R11 ;  /* 0x0400000c0d0e7389 */ /* 0x00006400000c000b */
[----:B01----:R-:W-:Y:S01]  /*1c5c0*/  ENDCOLLECTIVE ;  /* 0x000000000000791b */ /* 0x003fe20003800000 */
.L_x_1494:
[----:B------:R-:W-:Y:S05]  /*1c5d0*/  BSYNC B0 ;  /* 0x0000000000007941 */ /* 0x000fea0003800000 */
.L_x_1493:
        /* <DEDUP_REMOVED lines=10> */
.L_x_1495:
        /* <DEDUP_REMOVED lines=8> */
.L_x_1496:
        /* <DEDUP_REMOVED lines=8> */
.L_x_1497:
        /* <DEDUP_REMOVED lines=8> */
.L_x_1498:
        /* <DEDUP_REMOVED lines=9> */
.L_x_1499:
[----:B------:R-:W-:Y:S01]  /*1c890*/  IMAD.MOV.U32 R10, RZ, RZ, R14 ;  /* 0x000000ffff0a7224 */ /* 0x000fe200078e000e */
[----:B------:R-:W-:Y:S06]  /*1c8a0*/  BRA `(.L_x_1500) ;  /* 0xffffffd400047947 */ /* 0x000fec000383ffff */
.L_x_1431:
[----:B------:R-:W-:Y:S01]  /*1c8b0*/  BSSY B0, `(.L_x_1501) ;  /* 0x0000006000007945 */ /* 0x000fe20003800000 */
[----:B------:R-:W-:Y:S01]  /*1c8c0*/  PLOP3.LUT P6, PT, P6, PT, PT, 0x8, 0x0 ;  /* 0x000000000000781c */ /* 0x000fe200037ce170 */
[----:B------:R-:W-:-:S12]  /*1c8d0*/  IMAD.MOV.U32 R15, RZ, RZ, -0x1 ;  /* 0xffffffffff0f7424 */ /* 0x000fd800078e00ff */
[----:B0-----:R-:W-:Y:S05]  /*1c8e0*/  WARPSYNC.COLLECTIVE R15, `(.L_x_1502) ;  /* 0x000000000f087348 */ /* 0x001fea0003c00000 */
[----:B------:R-:W-:Y:S01]  /*1c8f0*/  VOTE.ANY R14, PT, P6 ;  /* 0x00000000000e7806 */ /* 0x000fe200030e0100 */
[----:B0-----:R-:W-:Y:S06]  /*1c900*/  ENDCOLLECTIVE ;  /* 0x000000000000791b */ /* 0x001fec0003800000 */
.L_x_1502:
[----:B------:R-:W-:Y:S05]  /*1c910*/  BSYNC B0 ;  /* 0x0000000000007941 */ /* 0x000fea0003800000 */
.L_x_1501:
[----:B------:R0:W5:Y:S01]  /*1c920*/  LDL.LU R16, [R1+0xc] ;  /* 0x00000c0001107983 */ /* 0x0001620000300800 */
[----:B------:R-:W-:Y:S02]  /*1c930*/  IMAD.MOV.U32 R3, RZ, RZ, R14 ;  /* 0x000000ffff037224 */ /* 0x000fe400078e000e */
[----:B------:R-:W-:Y:S02]  /*1c940*/  IMAD.MOV.U32 R13, RZ, RZ, R5 ;  /* 0x000000ffff0d7224 */ /* 0x000fe400078e0005 */
[----:B------:R-:W1:Y:S01]  /*1c950*/  POPC R9, R3 ;  /* 0x0000000300097309 */ /* 0x000e620000000000 */
[----:B------:R-:W-:Y:S02]  /*1c960*/  IMAD.MOV.U32 R11, RZ, RZ, 0x1f ;  /* 0x0000001fff0b7424 */ /* 0x000fe400078e00ff */
[----:B------:R-:W-:Y:S02]  /*1c970*/  IMAD.MOV.U32 R15, RZ, RZ, -0x1 ;  /* 0xffffffffff0f7424 */ /* 0x000fe400078e00ff */
[----:B01----:R-:W-:-:S07]  /*1c980*/  IMAD.MOV.U32 R12, RZ, RZ, R9 ;  /* 0x000000ffff0c7224 */ /* 0x003fce00078e0009 */
[----:B-----5:R-:W-:Y:S05]  /*1c990*/  WARPSYNC.COLLECTIVE R15, `(.L_x_1503) ;  /* 0x000000000f087348 */ /* 0x020fea0003c00000 */
[----:B------:R0:W1:Y:S02]  /*1c9a0*/  SHFL.IDX P6, R14, R13, R12, R11 ;  /* 0x0000000c0d0e7389 */ /* 0x00006400000c000b */
[----:B01---5:R-:W-:Y:S01]  /*1c9b0*/  ENDCOLLECTIVE ;  /* 0x000000000000791b */ /* 0x023fe20003800000 */
.L_x_1503:
[----:B------:R-:W-:Y:S02]  /*1c9c0*/  IMAD.MOV.U32 R13, RZ, RZ, R7 ;  /* 0x000000ffff0d7224 */ /* 0x000fe400078e0007 */
[----:B------:R-:W-:-:S07]  /*1c9d0*/  IMAD.MOV.U32 R4, RZ, RZ, R14 ;  /* 0x000000ffff047224 */ /* 0x000fce00078e000e */
[----:B------:R-:W-:Y:S05]  /*1c9e0*/  WARPSYNC.COLLECTIVE R15, `(.L_x_1504) ;  /* 0x000000000f087348 */ /* 0x000fea0003c00000 */
[----:B------:R0:W1:Y:S02]  /*1c9f0*/  SHFL.IDX P6, R14, R13, R12, R11 ;  /* 0x0000000c0d0e7389 */ /* 0x00006400000c000b */
[----:B01----:R-:W-:Y:S01]  /*1ca00*/  ENDCOLLECTIVE ;  /* 0x000000000000791b */ /* 0x003fe20003800000 */
.L_x_1504:
[----:B------:R-:W-:Y:S02]  /*1ca10*/  IMAD.MOV.U32 R7, RZ, RZ, R14 ;  /* 0x000000ffff077224 */ /* 0x000fe400078e000e */
[----:B------:R-:W-:-:S05]  /*1ca20*/  IMAD.IADD R5, R9, 0x1, R16 ;  /* 0x0000000109057824 */ /* 0x000fca00078e0210 */
[----:B------:R1:W-:Y:S01]  /*1ca30*/  STL [R1+0xc], R5 ;  /* 0x00000c0501007387 */ /* 0x0003e20000100800 */
[----:B------:R-:W-:Y:S05]  /*1ca40*/  BRA `(.L_x_1505) ;  /* 0xffffffd000e47947 */ /* 0x000fea000383ffff */
.L_x_1433:
[----:B------:R-:W-:Y:S01]  /*1ca50*/  BSSY B0, `(.L_x_1506) ;  /* 0x0000008000007945 */ /* 0x000fe20003800000 */
[----:B------:R-:W-:Y:S02]  /*1ca60*/  IMAD.MOV.U32 R13, RZ, RZ, R2 ;  /* 0x000000ffff0d7224 */ /* 0x000fe400078e0002 */
[----:B------:R-:W-:Y:S02]  /*1ca70*/  IMAD.MOV.U32 R12, RZ, RZ, R9 ;  /* 0x000000ffff0c7224 */ /* 0x000fe400078e0009 */
[----:B------:R-:W-:Y:S02]  /*1ca80*/  IMAD.MOV.U32 R11, RZ, RZ, 0x1f ;  /* 0x0000001fff0b7424 */ /* 0x000fe400078e00ff */
[----:B------:R-:W-:-:S07]  /*1ca90*/  IMAD.MOV.U32 R15, RZ, RZ, -0x1 ;  /* 0xffffffffff0f7424 */ /* 0x000fce00078e00ff */
[----:B01----:R-:W-:Y:S05]  /*1caa0*/  WARPSYNC.COLLECTIVE R15, `(.L_x_1507) ;  /* 0x000000000f087348 */ /* 0x003fea0003c00000 */
[----:B------:R2:W3:Y:S02]  /*1cab0*/  SHFL.IDX P6, R14, R13, R12, R11 ;  /* 0x0000000c0d0e7389 */ /* 0x0004e400000c000b */
[----:B0123--:R-:W-:Y:S01]  /*1cac0*/  ENDCOLLECTIVE ;  /* 0x000000000000791b */ /* 0x00ffe20003800000 */
.L_x_1507:
[----:B------:R-:W-:Y:S05]  /*1cad0*/  BSYNC B0 ;  /* 0x0000000000007941 */ /* 0x000fea0003800000 */
.L_x_1506:
[----:B------:R-:W-:Y:S01]  /*1cae0*/  IMAD.MOV.U32 R2, RZ, RZ, R14 ;  /* 0x000000ffff027224 */ /* 0x000fe200078e000e */
[----:B------:R-:W-:Y:S06]  /*1caf0*/  BRA `(.L_x_1508) ;  /* 0xffffffd000d07947 */ /* 0x000fec000383ffff */
.L_x_1439:
[----:B0-----:R0:W1:Y:S02]  /*1cb00*/  SYNCS.PHASECHK.TRANS64.TRYWAIT P0, [R0+URZ+0x30820], R3 ;  /* 0x03082003000075a7 */ /* 0x001064000800017f */
[----:B-1----:R-:W-:Y:S05]  /*1cb10*/  @!P0 NANOSLEEP.SYNCS 0x989680 ;  /* 0x009896800000895d */ /* 0x002fea0003900000 */
[----:B------:R-:W1:Y:S02]  /*1cb20*/  @!P0 SYNCS.PHASECHK.TRANS64 P0, [R0+URZ+0x30820], R3 ;  /* 0x03082003000085a7 */ /* 0x000e64000800007f */
[----:B-1----:R-:W-:Y:S05]  /*1cb30*/  @!P0 BRA `(.L_x_1439) ;  /* 0xfffffffc00f08947 */ /* 0x002fea000383ffff */
[----:B------:R-:W-:Y:S05]  /*1cb40*/  BRA `(.L_x_1509) ;  /* 0xffffffdc00747947 */ /* 0x000fea000383ffff */
.L_x_1440:
[----:B------:R-:W1:Y:S01]  /*1cb50*/  S2R R2, SR_TID.X ;  /* 0x0000000000027919 */ /* 0x000e620000002100 */
[----:B------:R-:W-:Y:S01]  /*1cb60*/  BSSY B0, `(.L_x_1510) ;  /* 0x000000a000007945 */ /* 0x000fe20003800000 */
[----:B------:R-:W-:Y:S02]  /*1cb70*/  IMAD.MOV.U32 R12, RZ, RZ, RZ ;  /* 0x000000ffff0c7224 */ /* 0x000fe400078e00ff */
[----:B---3--:R-:W-:Y:S02]  /*1cb80*/  IMAD.MOV.U32 R11, RZ, RZ, 0x1f ;  /* 0x0000001fff0b7424 */ /* 0x008fe400078e00ff */
[----:B------:R-:W-:Y:S01]  /*1cb90*/  IMAD.MOV.U32 R15, RZ, RZ, -0x1 ;  /* 0xffffffffff0f7424 */ /* 0x000fe200078e00ff */
[----:B-1----:R-:W-:-:S04]  /*1cba0*/  SHF.R.U32.HI R2, RZ, 0x5, R2 ;  /* 0x00000005ff027819 */ /* 0x002fc80000011602 */
[----:B------:R-:W-:-:S05]  /*1cbb0*/  LOP3.LUT R2, R2, 0x3, RZ, 0xc0, !PT ;  /* 0x0000000302027812 */ /* 0x000fca00078ec0ff */
[----:B------:R-:W-:-:S07]  /*1cbc0*/  IMAD.MOV.U32 R13, RZ, RZ, R2 ;  /* 0x000000ffff0d7224 */ /* 0x000fce00078e0002 */
[----:B0-----:R-:W-:Y:S05]  /*1cbd0*/  WARPSYNC.COLLECTIVE R15, `(.L_x_1511) ;  /* 0x000000000f087348 */ /* 0x001fea0003c00000 */
[----:B------:R1:W2:Y:S02]  /*1cbe0*/  SHFL.IDX P6, R14, R13, R12, R11 ;  /* 0x0000000c0d0e7389 */ /* 0x0002a400000c000b */
[----:B012---:R-:W-:Y:S01]  /*1cbf0*/  ENDCOLLECTIVE ;  /* 0x000000000000791b */ /* 0x007fe20003800000 */
.L_x_1511:
[----:B------:R-:W-:Y:S05]  /*1cc00*/  BSYNC B0 ;  /* 0x0000000000007941 */ /* 0x000fea0003800000 */
.L_x_1510:
[----:B------:R-:W-:Y:S05]  /*1cc10*/  BRA `(.L_x_1512) ;  /* 0xffffffdc005c7947 */ /* 0x000fea000383ffff */
.L_x_1443:
[----:B------:R-:W-:Y:S01]  /*1cc20*/  BSSY B1, `(.L_x_1513) ;  /* 0x0000006000017945 */ /* 0x000fe20003800000 */
[----:B------:R-:W-:-:S07]  /*1cc30*/  IMAD.MOV.U32 R15, RZ, RZ, -0x1 ;  /* 0xffffffffff0f7424 */ /* 0x000fce00078e00ff */
[----:B01-3--:R-:W-:Y:S05]  /*1cc40*/  WARPSYNC.COLLECTIVE R15, `(.L_x_1514) ;  /* 0x000000000f0c7348 */ /* 0x00bfea0003c00000 */
[----:B------:R-:W-:Y:S02]  /*1cc50*/  ELECT P6, UR62, PT ;  /* 0x00000000003e782f */ /* 0x000fe400038c0000 */
[----:B------:R-:W-:Y:S01]  /*1cc60*/  MOV R14, UR62 ;  /* 0x0000003e000e7c02 */ /* 0x000fe20008000f00 */
[----:B01-3--:R-:W-:Y:S10]  /*1cc70*/  ENDCOLLECTIVE ;  /* 0x000000000000791b */ /* 0x00bff40003800000 */
.L_x_1514:
[----:B------:R-:W-:Y:S05]  /*1cc80*/  BSYNC B1 ;  /* 0x0000000000017941 */ /* 0x000fea0003800000 */
.L_x_1513:
[----:B------:R-:W-:Y:S05]  /*1cc90*/  BRA `(.L_x_1515) ;  /* 0xffffffdc00547947 */ /* 0x000fea000383ffff */
.L_x_1445:
[----:B0-----:R0:W1:Y:S02]  /*1cca0*/  SYNCS.PHASECHK.TRANS64.TRYWAIT P0, [R6+URZ], R5 ;  /* 0x00000005060075a7 */ /* 0x001064000800017f */
[----:B-1----:R-:W-:Y:S05]  /*1ccb0*/  @!P0 NANOSLEEP.SYNCS 0x989680 ;  /* 0x009896800000895d */ /* 0x002fea0003900000 */
[----:B------:R-:W1:Y:S02]  /*1ccc0*/  @!P0 SYNCS.PHASECHK.TRANS64 P0, [R6+URZ], R5 ;  /* 0x00000005060085a7 */ /* 0x000e64000800007f */
[----:B-1----:R-:W-:Y:S05]  /*1ccd0*/  @!P0 BRA `(.L_x_1445) ;  /* 0xfffffffc00f08947 */ /* 0x002fea000383ffff */
[----:B------:R-:W-:Y:S05]  /*1cce0*/  BRA `(.L_x_1516) ;  /* 0xffffffdc00947947 */ /* 0x000fea000383ffff */
.L_x_1446:
[----:B-1----:R1:W2:Y:S02]  /*1ccf0*/  SYNCS.PHASECHK.TRANS64.TRYWAIT P0, [R7+URZ], R2 ;  /* 0x00000002070075a7 */ /* 0x0022a4000800017f */
[----:B--2---:R-:W-:Y:S05]  /*1cd00*/  @!P0 NANOSLEEP.SYNCS 0x989680 ;  /* 0x009896800000895d */ /* 0x004fea0003900000 */
[----:B------:R-:W2:Y:S02]  /*1cd10*/  @!P0 SYNCS.PHASECHK.TRANS64 P0, [R7+URZ], R2 ;  /* 0x00000002070085a7 */ /* 0x000ea4000800007f */
[----:B--2---:R-:W-:Y:S05]  /*1cd20*/  @!P0 BRA `(.L_x_1446) ;  /* 0xfffffffc00f08947 */ /* 0x004fea000383ffff */
[----:B------:R-:W-:Y:S05]  /*1cd30*/  BRA `(.L_x_1517) ;  /* 0xffffffdc00887947 */ /* 0x000fea000383ffff */
.L_x_1448:
[----:B--2---:R2:W4:Y:S02]  /*1cd40*/  SYNCS.PHASECHK.TRANS64.TRYWAIT P0, [R4+URZ], R5 ;  /* 0x00000005040075a7 */ /* 0x004524000800017f */
[----:B----4-:R-:W-:Y:S05]  /*1cd50*/  @!P0 NANOSLEEP.SYNCS 0x989680 ;  /* 0x009896800000895d */ /* 0x010fea0003900000 */
[----:B------:R-:W4:Y:S02]  /*1cd60*/  @!P0 SYNCS.PHASECHK.TRANS64 P0, [R4+URZ], R5 ;  /* 0x00000005040085a7 */ /* 0x000f24000800007f */
[----:B----4-:R-:W-:Y:S05]  /*1cd70*/  @!P0 BRA `(.L_x_1448) ;  /* 0xfffffffc00f08947 */ /* 0x010fea000383ffff */
[----:B------:R-:W-:Y:S05]  /*1cd80*/  BRA `(.L_x_1518) ;  /* 0xffffffdc008c7947 */ /* 0x000fea000383ffff */
.L_x_1519:
        /* <DEDUP_REMOVED lines=15> */
.L_x_14836:


//--------------------- .text._ZN7cutlass13device_kernelIN5flash11enable_sm90INS1_16FlashAttnFwdSm90INS1_25CollectiveMainloopFwdSm90ILi2EN4cute5tupleIJNS5_1CILi1EEES8_S8_EEENS6_IJNS7_ILi128EEENS7_ILi64EEENS7_ILi256EEEEEELi256ENS_10bfloat16_tEfNS_4arch4Sm90ELb0ELb1ELb1ELb1ELb0ELb1ELb0ELb1ELb1ELb1ELb1ELb0EEENS1_21CollectiveEpilogueFwdINS6_IJSA_SC_SB_EEES9_SE_SG_Li256ELb1ELb1ELb1ELb0EEENS1_36VarlenDynamicPersistentTileSchedulerILi128ELi64ELi256ELi128ELb1ELb1ELb1ELb1ELb0ELb1EEEEEEEEEvNT_6ParamsE --------------------------
	.section	.text._ZN7cutlass13device_kernelIN5flash11enable_sm90INS1_16FlashAttnFwdSm90INS1_25CollectiveMainloopFwdSm90ILi2EN4cute5tupleIJNS5_1CILi1EEES8_S8_EEENS6_IJNS7_ILi128EEENS7_ILi64EEENS7_ILi256EEEEEELi256ENS_10bfloat16_tEfNS_4arch4Sm90ELb0ELb1ELb1ELb1ELb0ELb1ELb0ELb1ELb1ELb1ELb1ELb0EEENS1_21CollectiveEpilogueFwdINS6_IJSA_SC_SB_EEES9_SE_SG_Li256ELb1ELb1ELb1ELb0EEENS1_36VarlenDynamicPersistentTileSchedulerILi128ELi64ELi256ELi128ELb1ELb1ELb1ELb1ELb0ELb1EEEEEEEEEvNT_6ParamsE,"ax",@progbits
	.align	128
.text._ZN7cutlass13device_kernelIN5flash11enable_sm90INS1_16FlashAttnFwdSm90INS1_25CollectiveMainloopFwdSm90ILi2EN4cute5tupleIJNS5_1CILi1EEES8_S8_EEENS6_IJNS7_ILi128EEENS7_ILi64EEENS7_ILi256EEEEEELi256ENS_10bfloat16_tEfNS_4arch4Sm90ELb0ELb1ELb1ELb1ELb0ELb1ELb0ELb1ELb1ELb1ELb1ELb0EEENS1_21CollectiveEpilogueFwdINS6_IJSA_SC_SB_EEES9_SE_SG_Li256ELb1ELb1ELb1ELb0EEENS1_36VarlenDynamicPersistentTileSchedulerILi128ELi64ELi256ELi128ELb1ELb1ELb1ELb1ELb0ELb1EEEEEEEEEvNT_6ParamsE:
        .type           _ZN7cutlass13device_kernelIN5flash11enable_sm90INS1_16FlashAttnFwdSm90INS1_25CollectiveMainloopFwdSm90ILi2EN4cute5tupleIJNS5_1CILi1EEES8_S8_EEENS6_IJNS7_ILi128EEENS7_ILi64EEENS7_ILi256EEEEEELi256ENS_10bfloat16_tEfNS_4arch4Sm90ELb0ELb1ELb1ELb1ELb0ELb1ELb0ELb1ELb1ELb1ELb1ELb0EEENS1_21CollectiveEpilogueFwdINS6_IJSA_SC_SB_EEES9_SE_SG_Li256ELb1ELb1ELb1ELb0EEENS1_36VarlenDynamicPersistentTileSchedulerILi128ELi64ELi256ELi128ELb1ELb1ELb1ELb1ELb0ELb1EEEEEEEEEvNT_6ParamsE,@function
        .size           _ZN7cutlass13device_kernelIN5flash11enable_sm90INS1_16FlashAttnFwdSm90INS1_25CollectiveMainloopFwdSm90ILi2EN4cute5tupleIJNS5_1CILi1EEES8_S8_EEENS6_IJNS7_ILi128EEENS7_ILi64EEENS7_ILi256EEEEEELi256ENS_10bfloat16_tEfNS_4arch4Sm90ELb0ELb1ELb1ELb1ELb0ELb1ELb0ELb1ELb1ELb1ELb1ELb0EEENS1_21CollectiveEpilogueFwdINS6_IJSA_SC_SB_EEES9_SE_SG_Li256ELb1ELb1ELb1ELb0EEENS1_36VarlenDynamicPersistentTileSchedulerILi128ELi64ELi256ELi128ELb1ELb1ELb1ELb1ELb0ELb1EEEEEEEEEvNT_6ParamsE,(.L_x_14837 - _ZN7cutlass13device_kernelIN5flash11enable_sm90INS1_16FlashAttnFwdSm90INS1_25CollectiveMainloopFwdSm90ILi2EN4cute5tupleIJNS5_1CILi1EEES8_S8_EEENS6_IJNS7_ILi128EEENS7_ILi64EEENS7_ILi256EEEEEELi256ENS_10bfloat16_tEfNS_4arch4Sm90ELb0ELb1ELb1ELb1ELb0ELb1ELb0ELb1ELb1ELb1ELb1ELb0EEENS1_21CollectiveEpilogueFwdINS6_IJSA_SC_SB_EEES9_SE_SG_Li256ELb1ELb1ELb1ELb0EEENS1_36VarlenDynamicPersistentTileSchedulerILi128ELi64ELi256ELi128ELb1ELb1ELb1ELb1ELb0ELb1EEEEEEEEEvNT_6ParamsE)
        .other          _ZN7cutlass13device_kernelIN5flash11enable_sm90INS1_16FlashAttnFwdSm90INS1_25CollectiveMainloopFwdSm90ILi2EN4cute5tupleIJNS5_1CILi1EEES8_S8_EEENS6_IJNS7_ILi128EEENS7_ILi64EEENS7_ILi256EEEEEELi256ENS_10bfloat16_tEfNS_4arch4Sm90ELb0ELb1ELb1ELb1ELb0ELb1ELb0ELb1ELb1ELb1ELb1ELb0EEENS1_21CollectiveEpilogueFwdINS6_IJSA_SC_SB_EEES9_SE_SG_Li256ELb1ELb1ELb1ELb0EEENS1_36VarlenDynamicPersistentTileSchedulerILi128ELi64ELi256ELi128ELb1ELb1ELb1ELb1ELb0ELb1EEEEEEEEEvNT_6ParamsE,@"STO_CUDA_ENTRY STV_DEFAULT"
_ZN7cutlass13device_kernelIN5flash11enable_sm90INS1_16FlashAttnFwdSm90INS1_25CollectiveMainloopFwdSm90ILi2EN4cute5tupleIJNS5_1CILi1EEES8_S8_EEENS6_IJNS7_ILi128EEENS7_ILi64EEENS7_ILi256EEEEEELi256ENS_10bfloat16_tEfNS_4arch4Sm90ELb0ELb1ELb1ELb1ELb0ELb1ELb0ELb1ELb1ELb1ELb1ELb0EEENS1_21CollectiveEpilogueFwdINS6_IJSA_SC_SB_EEES9_SE_SG_Li256ELb1ELb1ELb1ELb0EEENS1_36VarlenDynamicPersistentTileSchedulerILi128ELi64ELi256ELi128ELb1ELb1ELb1ELb1ELb0ELb1EEEEEEEEEvNT_6ParamsE:
        /* <DEDUP_REMOVED lines=24> */
.L_x_1521:
[----:B------:R-:W-:Y:S05]  /*0180*/  BSYNC B0 ;  /* 0x0000000000007941 */ /* 0x000fea0003800000 */
.L_x_1520:
        /* <DEDUP_REMOVED lines=41> */
.L_x_1522:
        /* <DEDUP_REMOVED lines=22> */
.L_x_1523:
        /* <DEDUP_REMOVED lines=18> */
.L_x_1524:
        /* <DEDUP_REMOVED lines=22> */
.L_x_1525:
        /* <DEDUP_REMOVED lines=22> */
.L_x_1526:
        /* <DEDUP_REMOVED lines=9> */
.L_x_1529:
        /* <DEDUP_REMOVED lines=8> */
[----:B-1----:R-:W-:-:S06]  /*0a70*/  ULEA UR4, UR5, UR4, 0x18 ;  /* 0x0000000405047291 */ /* 0x002fcc000f8ec03f */
[----:B------:R-:W-:Y:S01]  /*0a80*/  IMAD.U32 R16, RZ, RZ, UR4 ;  /* 0x00000004ff107e24 */ /* 0x000fe2000f8e00ff */
[----:B------:R-:W-:-:S04]  /*0a90*/  ULDC UR4, c[0x0][0xc3c] ;  /* 0x00030f0000047ab9 */ /* 0x000fc80000000800 */
[----:B------:R-:W1:Y:S01]  /*0aa0*/  LDS.128 R24, [R16+0x308d0] ;  /* 0x0308d00010187984 */ /* 0x000e620000000c00 */
[----:B------:R-:W-:Y:S06]  /*0ab0*/  BAR.ARV 0x4, 0x180 ;  /* 0x0106000000007b1d */ /* 0x000fec0000002000 */
[----:B-1----:R-:W-:-:S13]  /*0ac0*/  ISETP.GE.AND P0, PT, R27, UR4, PT ;  /* 0x000000041b007c0c */ /* 0x002fda000bf06270 */
[----:B------:R-:W-:Y:S05]  /*0ad0*/  @P0 BRA `(.L_x_1530) ;  /* 0x000002e800880947 */ /* 0x000fea0003800000 */
[----:B------:R-:W2:Y:S01]  /*0ae0*/  LDL R0, [R1+0xa4] ;  /* 0x0000a40001007983 */ /* 0x000ea20000100800 */
[----:B------:R-:W-:Y:S02]  /*0af0*/  VIADD R6, R6, 0xffffff80 ;  /* 0xffffff8006067836 */ /* 0x000fe40000000000 */
[----:B------:R-:W-:Y:S02]  /*0b00*/  IMAD.MOV.U32 R236, RZ, RZ, RZ ;  /* 0x000000ffffec7224 */ /* 0x000fe400078e00ff */
[----:B------:R-:W-:Y:S01]  /*0b10*/  IMAD.MOV.U32 R218, RZ, RZ, RZ ;  /* 0x000000ffffda7224 */ /* 0x000fe200078e00ff */
[----:B------:R-:W-:-:S04]  /*0b20*/  SHF.R.S32.HI R3, RZ, 0x1f, R6 ;  /* 0x0000001fff037819 */ /* 0x000fc80000011406 */
[CC--:B0-----:R-:W-:Y:S02]  /*0b30*/  LEA.HI R2, R3.reuse, R6.reuse, RZ, 0x4 ;  /* 0x0000000603027211 */ /* 0x0c1fe400078f20ff */
[CC--:B------:R-:W-:Y:S02]  /*0b40*/  LEA.HI R4, R3.reuse, R6.reuse, RZ, 0x5 ;  /* 0x0000000603047211 */ /* 0x0c0fe400078f28ff */
[----:B------:R-:W-:Y:S02]  /*0b50*/  SHF.R.S32.HI R7, RZ, 0x4, R2 ;  /* 0x00000004ff077819 */ /* 0x000fe40000011402 */
[----:B------:R-:W-:Y:S01]  /*0b60*/  LOP3.LUT R5, R2, 0x3fffff0, RZ, 0xc0, !PT ;  /* 0x03fffff002057812 */ /* 0x000fe200078ec0ff */
[----:B------:R-:W-:Y:S01]  /*0b70*/  IMAD.SHL.U32 R4, R4, 0x20, RZ ;  /* 0x0000002004047824 */ /* 0x000fe200078e00ff */
[----:B------:R-:W-:Y:S02]  /*0b80*/  LEA.HI R2, R2, R7, RZ, 0x1 ;  /* 0x0000000702027211 */ /* 0x000fe400078f08ff */
[----:B------:R-:W-:Y:S01]  /*0b90*/  LEA.HI R23, R3, R6, RZ, 0x3 ;  /* 0x0000000603177211 */ /* 0x000fe200078f18ff */
[----:B------:R-:W-:Y:S01]  /*0ba0*/  IMAD.IADD R5, R6, 0x1, -R5 ;  /* 0x0000000106057824 */ /* 0x000fe200078e0a05 */
[----:B------:R-:W-:-:S02]  /*0bb0*/  LOP3.LUT R2, R2, 0x1ffffffe, RZ, 0xc0, !PT ;  /* 0x1ffffffe02027812 */ /* 0x000fc400078ec0ff */
[----:B------:R-:W-:Y:S02]  /*0bc0*/  LOP3.LUT R4, R4, 0xfffffc00, RZ, 0xc0, !PT ;  /* 0xfffffc0004047812 */ /* 0x000fe400078ec0ff */
[----:B------:R-:W-:Y:S01]  /*0bd0*/  LEA.HI R10, R3, R6, RZ, 0x2 ;  /* 0x00000006030a7211 */ /* 0x000fe200078f10ff */
[----:B------:R-:W-:-:S03]  /*0be0*/  IMAD.IADD R2, R7, 0x1, -R2 ;  /* 0x0000000107027824 */ /* 0x000fc600078e0a02 */
[----:B------:R-:W-:-:S05]  /*0bf0*/  LOP3.LUT R13, R10, 0xfffffffc, RZ, 0xc0, !PT ;  /* 0xfffffffc0a0d7812 */ /* 0x000fca00078ec0ff */
[----:B------:R-:W-:Y:S01]  /*0c00*/  IMAD.IADD R13, R6, 0x1, -R13 ;  /* 0x00000001060d7824 */ /* 0x000fe200078e0a0d */
[----:B--2---:R-:W-:Y:S02]  /*0c10*/  R2UR UR4, R0 ;  /* 0x00000000000472ca */ /* 0x004fe400000e0000 */
[----:B------:R-:W-:-:S04]  /*0c20*/  LEA.HI R0, R3, R6, RZ, 0x7 ;  /* 0x0000000603007211 */ /* 0x000fc800078f38ff */
[----:B------:R-:W-:-:S05]  /*0c30*/  LOP3.LUT R9, R0, 0xffffff80, RZ, 0xc0, !PT ;  /* 0xffffff8000097812 */ /* 0x000fca00078ec0ff */
[----:B------:R-:W-:Y:S02]  /*0c40*/  IMAD.IADD R28, R6, 0x1, -R9 ;  /* 0x00000001061c7824 */ /* 0x000fe400078e0a09 */
[----:B------:R-:W-:Y:S01]  /*0c50*/  IMAD R9, R5, 0x40, R4 ;  /* 0x0000004005097824 */ /* 0x000fe200078e0204 */
[----:B------:R-:W-:Y:S01]  /*0c60*/  LEA.HI R4, R3, R6, RZ, 0x6 ;  /* 0x0000000603047211 */ /* 0x000fe200078f30ff */
[----:B------:R-:W-:Y:S01]  /*0c70*/  ULOP3.LUT UR4, UR4, 0x1, URZ, 0xfc, !UPT ;  /* 0x0000000104047892 */ /* 0x000fe2000f8efc3f */
[----:B------:R-:W-:Y:S01]  /*0c80*/  SHF.R.S32.HI R7, RZ, 0x1f, R28 ;  /* 0x0000001fff077819 */ /* 0x000fe2000001141c */
[----:B------:R-:W-:Y:S01]  /*0c90*/  STL [R1+0x7c], R28 ;  /* 0x00007c1c01007387 */ /* 0x000fe20000100800 */
[----:B------:R-:W-:Y:S01]  /*0ca0*/  LOP3.LUT R3, R23, 0xfffffff8, RZ, 0xc0, !PT ;  /* 0xfffffff817037812 */ /* 0x000fe200078ec0ff */
[----:B------:R-:W-:Y:S01]  /*0cb0*/  IMAD.SHL.U32 R4, R4, 0x8, RZ ;  /* 0x0000000804047824 */ /* 0x000fe200078e00ff */
[----:B------:R-:W-:Y:S02]  /*0cc0*/  LEA.HI R8, R7, R28, RZ, 0x2 ;  /* 0x0000001c07087211 */ /* 0x000fe400078f10ff */
[----:B------:R-:W-:Y:S01]  /*0cd0*/  SHF.R.S32.HI R5, RZ, 0x7, R0 ;  /* 0x00000007ff057819 */ /* 0x000fe20000011400 */
[----:B------:R-:W-:Y:S01]  /*0ce0*/  IMAD.IADD R12, R6, 0x1, -R3 ;  /* 0x00000001060c7824 */ /* 0x000fe200078e0a03 */
[--C-:B------:R-:W-:Y:S01]  /*0cf0*/  SHF.R.S32.HI R10, RZ, 0x2, R8.reuse ;  /* 0x00000002ff0a7819 */ /* 0x100fe20000011408 */
[----:B------:R-:W-:Y:S01]  /*0d00*/  IMAD R3, R2, 0x8, R9 ;  /* 0x0000000802037824 */ /* 0x000fe200078e0209 */
[----:B------:R-:W-:Y:S01]  /*0d10*/  SHF.R.S32.HI R11, RZ, 0x1f, R8 ;  /* 0x0000001fff0b7819 */ /* 0x000fe20000011408 */
[----:B------:R-:W-:Y:S01]  /*0d20*/  IMAD.SHL.U32 R200, R12, 0x4, RZ ;  /* 0x000000040cc87824 */ /* 0x000fe200078e00ff */
[----:B------:R-:W-:Y:S01]  /*0d30*/  LEA.HI R0, R0, R5, RZ, 0x1 ;  /* 0x0000000500007211 */ /* 0x000fe200078f08ff */
[----:B------:R-:W-:Y:S01]  /*0d40*/  STL [R1+0x44], R12 ;  /* 0x0000440c01007387 */ /* 0x000fe20000100800 */
[----:B------:R-:W-:Y:S01]  /*0d50*/  LEA.HI R11, R11, R10, RZ, 0x3 ;  /* 0x0000000a0b0b7211 */ /* 0x000fe200078f18ff */
[----:B------:R-:W-:Y:S01]  /*0d60*/  VIADD R233, R200, 0x40 ;  /* 0x00000040c8e97836 */ /* 0x000fe20000000000 */
[----:B------:R-:W-:Y:S01]  /*0d70*/  SHF.R.S32.HI R23, RZ, 0x3, R23 ;  /* 0x00000003ff177819 */ /* 0x000fe20000011417 */
[----:B------:R0:W-:Y:S01]  /*0d80*/  STL [R1+0xa0], R3 ;  /* 0x0000a00301007387 */ /* 0x0001e20000100800 */
[----:B------:R-:W-:Y:S01]  /*0d90*/  LOP3.LUT R0, R0, 0x3fffffe, RZ, 0xc0, !PT ;  /* 0x03fffffe00007812 */ /* 0x000fe200078ec0ff */
[----:B------:R-:W-:Y:S01]  /*0da0*/  IMAD.IADD R221, R200, 0x1, R233 ;  /* 0x00000001c8dd7824 */ /* 0x000fe200078e02e9 */
[----:B------:R-:W-:Y:S01]  /*0db0*/  LOP3.LUT R11, R11, 0xfffffff8, RZ, 0xc0, !PT ;  /* 0xfffffff80b0b7812 */ /* 0x000fe200078ec0ff */
[----:B------:R-:W-:Y:S01]  /*0dc0*/  IMAD.SHL.U32 R18, R12, 0x8, RZ ;  /* 0x000000080c127824 */ /* 0x000fe200078e00ff */
[----:B------:R-:W-:Y:S01]  /*0dd0*/  LEA.HI R7, R7, R28, RZ, 0x5 ;  /* 0x0000001c07077211 */ /* 0x000fe200078f28ff */
[----:B------:R-:W-:Y:S01]  /*0de0*/  IMAD.IADD R0, R5, 0x1, -R0 ;  /* 0x0000000105007824 */ /* 0x000fe200078e0a00 */
[----:B------:R-:W-:Y:S01]  /*0df0*/  LEA.HI R2, R13, R13, RZ, 0x1 ;  /* 0x0000000d0d027211 */ /* 0x000fe200078f08ff */
[----:B------:R-:W-:Y:S01]  /*0e00*/  IMAD.IADD R10, R10, 0x1, -R11 ;  /* 0x000000010a0a7824 */ /* 0x000fe200078e0a0b */
[----:B------:R-:W-:Y:S01]  /*0e10*/  SHF.R.S32.HI R7, RZ, 0x5, R7 ;  /* 0x00000005ff077819 */ /* 0x000fe20000011407 */
[C---:B0-----:R-:W-:Y:S01]  /*0e20*/  VIADD R3, R23.reuse, 0x40 ;  /* 0x0000004017037836 */ /* 0x041fe20000000000 */
[----:B------:R-:W-:Y:S01]  /*0e30*/  LOP3.LUT R2, R2, 0x1ffffffe, RZ, 0xc0, !PT ;  /* 0x1ffffffe02027812 */ /* 0x000fe200078ec0ff */
[----:B------:R-:W-:Y:S01]  /*0e40*/  VIADD R5, R23, 0x60 ;  /* 0x0000006017057836 */ /* 0x000fe20000000000 */
[----:B------:R-:W-:Y:S01]  /*0e50*/  LOP3.LUT R30, R4, 0xfffffe00, RZ, 0xc0, !PT ;  /* 0xfffffe00041e7812 */ /* 0x000fe200078ec0ff */
[----:B------:R-:W-:Y:S01]  /*0e60*/  IMAD R7, R7, 0x10, R10 ;  /* 0x0000001007077824 */ /* 0x000fe200078e020a */
[----:B------:R-:W-:Y:S01]  /*0e70*/  SHF.R.S32.HI R6, RZ, 0x1f, R3 ;  /* 0x0000001fff067819 */ /* 0x000fe20000011403 */
[----:B------:R-:W-:Y:S01]  /*0e80*/  IMAD.IADD R2, R13, 0x1, -R2 ;  /* 0x000000010d027824 */ /* 0x000fe200078e0a02 */
[----:B------:R-:W-:Y:S01]  /*0e90*/  SHF.R.S32.HI R10, RZ, 0x1f, R5 ;  /* 0x0000001fff0a7819 */ /* 0x000fe20000011405 */
[----:B------:R-:W-:Y:S01]  /*0ea0*/  VIADD R29, R23, 0x20 ;  /* 0x00000020171d7836 */ /* 0x000fe20000000000 */
[----:B------:R-:W-:Y:S01]  /*0eb0*/  LEA.HI R6, R6, R3, RZ, 0x3 ;  /* 0x0000000306067211 */ /* 0x000fe200078f18ff */
[----:B------:R-:W-:Y:S01]  /*0ec0*/  IMAD.SHL.U32 R3, R3, 0x40, RZ ;  /* 0x0000004003037824 */ /* 0x000fe200078e00ff */
[----:B------:R-:W-:Y:S01]  /*0ed0*/  LEA.HI R9, R10, R5, RZ, 0x3 ;  /* 0x000000050a097211 */ /* 0x000fe200078f18ff */
[----:B------:R-:W-:Y:S01]  /*0ee0*/  IMAD.SHL.U32 R5, R5, 0x40, RZ ;  /* 0x0000004005057824 */ /* 0x000fe200078e00ff */
[----:B------:R-:W-:Y:S01]  /*0ef0*/  LOP3.LUT R8, R8, 0x7ffffffc, RZ, 0xc0, !PT ;  /* 0x7ffffffc08087812 */ /* 0x000fe200078ec0ff */
[----:B------:R-:W-:Y:S01]  /*0f00*/  IMAD.SHL.U32 R10, R6, 0x40, RZ ;  /* 0x00000040060a7824 */ /* 0x000fe200078e00ff */
[----:B------:R-:W-:Y:S01]  /*0f10*/  SHF.R.S32.HI R6, RZ, 0x1f, R221 ;  /* 0x0000001fff067819 */ /* 0x000fe200000114dd */
[----:B------:R-:W-:Y:S01]  /*0f20*/  IMAD.SHL.U32 R15, R9, 0x40, RZ ;  /* 0x00000040090f7824 */ /* 0x000fe200078e00ff */
[----:B------:R-:W-:Y:S01]  /*0f30*/  LOP3.LUT R3, R3, 0x1c0, RZ, 0xc0, !PT ;  /* 0x000001c003037812 */ /* 0x000fe200078ec0ff */
[----:B------:R-:W-:Y:S01]  /*0f40*/  IMAD R24, R0, 0x40, R7 ;  /* 0x0000004000187824 */ /* 0x000fe200078e0207 */
[----:B------:R-:W-:Y:S01]  /*0f50*/  LOP3.LUT R13, R5, 0x1c0, RZ, 0xc0, !PT ;  /* 0x000001c0050d7812 */ /* 0x000fe200078ec0ff */
[----:B------:R-:W-:Y:S01]  /*0f60*/  IMAD.SHL.U32 R0, R29, 0x40, RZ ;  /* 0x000000401d007824 */ /* 0x000fe200078e00ff */
[----:B------:R-:W-:Y:S01]  /*0f70*/  LEA.HI R9, R6, R221, RZ, 0x3 ;  /* 0x000000dd06097211 */ /* 0x000fe200078f18ff */
[----:B------:R-:W-:Y:S01]  /*0f80*/  IMAD.SHL.U32 R22, R23, 0x40, RZ ;  /* 0x0000004017167824 */ /* 0x000fe200078e00ff */
[--C-:B------:R-:W-:Y:S01]  /*0f90*/  LOP3.LUT R5, R3, 0x38, R18.reuse, 0xf8, !PT ;  /* 0x0000003803057812 */ /* 0x100fe200078ef812 */
[----:B------:R-:W-:Y:S01]  /*0fa0*/  STL [R1+0x9c], R24 ;  /* 0x00009c1801007387 */ /* 0x000fe20000100800 */
[----:B------:R-:W-:Y:S01]  /*0fb0*/  SHF.R.U32.HI R11, RZ, 0x3, R3 ;  /* 0x00000003ff0b7819 */ /* 0x000fe20000011603 */
[----:B------:R-:W-:Y:S01]  /*0fc0*/  VIADD R234, R200, 0x20 ;  /* 0x00000020c8ea7836 */ /* 0x000fe20000000000 */
[----:B------:R-:W-:Y:S01]  /*0fd0*/  LOP3.LUT R10, R10, 0xfffffe00, RZ, 0xc0, !PT ;  /* 0xfffffe000a0a7812 */ /* 0x000fe200078ec0ff */
[----:B------:R-:W-:Y:S01]  /*0fe0*/  STL [R1+0x28], R30 ;  /* 0x0000281e01007387 */ /* 0x000fe20000100800 */
[C---:B------:R-:W-:Y:S01]  /*0ff0*/  LOP3.LUT R14, R13.reuse, 0x38, R18, 0xf8, !PT ;  /* 0x000000380d0e7812 */ /* 0x040fe200078ef812 */
[----:B------:R-:W-:Y:S01]  /*1000*/  VIADD R235, R200, 0x60 ;  /* 0x00000060c8eb7836 */ /* 0x000fe20000000000 */
[----:B------:R-:W-:Y:S01]  /*1010*/  SHF.R.U32.HI R17, RZ, 0x3, R13 ;  /* 0x00000003ff117819 */ /* 0x000fe2000001160d */
[----:B------:R-:W-:Y:S01]  /*1020*/  IMAD.IADD R8, R28, 0x1, -R8 ;  /* 0x000000011c087824 */ /* 0x000fe200078e0a08 */
[----:B------:R-:W-:-:S02]  /*1030*/  LOP3.LUT R20, R13, 0x38, R9, 0xf8, !PT ;  /* 0x000000380d147812 */ /* 0x000fc400078ef809 */
[----:B------:R-:W-:Y:S01]  /*1040*/  LOP3.LUT R13, R10, R5, R11, 0xf6, !PT ;  /* 0x000000050a0d7212 */ /* 0x000fe200078ef60b */
[----:B------:R-:W-:Y:S01]  /*1050*/  IMAD.SHL.U32 R230, R8, 0x2, RZ ;  /* 0x0000000208e67824 */ /* 0x000fe200078e00ff */
[----:B------:R-:W-:Y:S02]  /*1060*/  SHF.R.S32.HI R5, RZ, 0x1f, R29 ;  /* 0x0000001fff057819 */ /* 0x000fe4000001141d */
[----:B------:R-:W-:Y:S01]  /*1070*/  LOP3.LUT R15, R15, 0xfffffe00, RZ, 0xc0, !PT ;  /* 0xfffffe000f0f7812 */ /* 0x000fe200078ec0ff */
[C---:B------:R-:W-:Y:S01]  /*1080*/  VIADD R42, R230.reuse, 0x8 ;  /* 0x00000008e62a7836 */ /* 0x040fe20000000000 */
[----:B------:R-:W-:Y:S01]  /*1090*/  LEA.HI R5, R5, R29, RZ, 0x3 ;  /* 0x0000001d05057211 */ /* 0x000fe200078f18ff */
[----:B------:R-:W-:Y:S01]  /*10a0*/  VIADD R41, R230, 0x10 ;  /* 0x00000010e6297836 */ /* 0x000fe20000000000 */
[----:B------:R-:W-:Y:S01]  /*10b0*/  LEA.HI R6, R6, R221, RZ, 0x6 ;  /* 0x000000dd06067211 */ /* 0x000fe200078f30ff */
[----:B------:R-:W-:Y:S01]  /*10c0*/  VIADD R40, R230, 0x18 ;  /* 0x00000018e6287836 */ /* 0x000fe20000000000 */
[----:B------:R-:W-:Y:S01]  /*10d0*/  LOP3.LUT R29, R0, 0x1c0, RZ, 0xc0, !PT ;  /* 0x000001c0001d7812 */ /* 0x000fe200078ec0ff */
[----:B------:R-:W-:Y:S01]  /*10e0*/  IMAD.SHL.U32 R5, R5, 0x40, RZ ;  /* 0x0000004005057824 */ /* 0x000fe200078e00ff */
[----:B------:R-:W-:Y:S01]  /*10f0*/  LOP3.LUT R12, R3, 0x38, R9, 0xf8, !PT ;  /* 0x00000038030c7812 */ /* 0x000fe200078ef809 */
[----:B------:R-:W-:Y:S01]  /*1100*/  IMAD.SHL.U32 R6, R6, 0x80, RZ ;  /* 0x0000008006067824 */ /* 0x000fe200078e00ff */
[----:B------:R-:W-:Y:S01]  /*1110*/  LOP3.LUT R3, R22, 0x1c0, RZ, 0xc0, !PT ;  /* 0x000001c016037812 */ /* 0x000fe200078ec0ff */
[C---:B------:R-:W-:Y:S01]  /*1120*/  VIADD R39, R230.reuse, 0x20 ;  /* 0x00000020e6277836 */ /* 0x040fe20000000000 */
[----:B------:R-:W-:Y:S01]  /*1130*/  LOP3.LUT R0, R9, 0x38, RZ, 0xc0, !PT ;  /* 0x0000003809007812 */ /* 0x000fe200078ec0ff */
[C---:B------:R-:W-:Y:S01]  /*1140*/  VIADD R38, R230.reuse, 0x28 ;  /* 0x00000028e6267836 */ /* 0x040fe20000000000 */
[----:B------:R-:W-:Y:S01]  /*1150*/  LOP3.LUT R21, R15, R14, R17, 0xf6, !PT ;  /* 0x0000000e0f157212 */ /* 0x000fe200078ef611 */
[C---:B------:R-:W-:Y:S01]  /*1160*/  VIADD R37, R230.reuse, 0x30 ;  /* 0x00000030e6257836 */ /* 0x040fe20000000000 */
[----:B------:R-:W-:Y:S01]  /*1170*/  SHF.R.U32.HI R14, RZ, 0x3, R29 ;  /* 0x00000003ff0e7819 */ /* 0x000fe2000001161d */
[C---:B------:R-:W-:Y:S01]  /*1180*/  VIADD R36, R230.reuse, 0x38 ;  /* 0x00000038e6247836 */ /* 0x040fe20000000000 */
[----:B------:R-:W-:Y:S01]  /*1190*/  LOP3.LUT R4, R29, 0x38, R9, 0xf8, !PT ;  /* 0x000000381d047812 */ /* 0x000fe200078ef809 */
[----:B------:R-:W-:Y:S01]  /*11a0*/  VIADD R35, R230, 0x40 ;  /* 0x00000040e6237836 */ /* 0x000fe20000000000 */
[----:B------:R-:W-:Y:S01]  /*11b0*/  LOP3.LUT R11, R12, R11, RZ, 0x3c, !PT ;  /* 0x0000000b0c0b7212 */ /* 0x000fe200078e3cff */
[C---:B------:R-:W-:Y:S01]  /*11c0*/  VIADD R34, R230.reuse, 0x48 ;  /* 0x00000048e6227836 */ /* 0x040fe20000000000 */
[----:B------:R-:W-:Y:S01]  /*11d0*/  SHF.R.U32.HI R31, RZ, 0x3, R3 ;  /* 0x00000003ff1f7819 */ /* 0x000fe20000011603 */
[----:B------:R-:W-:Y:S01]  /*11e0*/  VIADD R33, R230, 0x50 ;  /* 0x00000050e6217836 */ /* 0x000fe20000000000 */
[----:B------:R-:W-:Y:S01]  /*11f0*/  LOP3.LUT R0, R0, 0x1c0, R22, 0xf8, !PT ;  /* 0x000001c000007812 */ /* 0x000fe200078ef816 */
[C---:B------:R-:W-:Y:S01]  /*1200*/  VIADD R32, R230.reuse, 0x58 ;  /* 0x00000058e6207836 */ /* 0x040fe20000000000 */
[----:B------:R-:W-:Y:S01]  /*1210*/  LOP3.LUT R12, R5, 0xfffffe00, RZ, 0xc0, !PT ;  /* 0xfffffe00050c7812 */ /* 0x000fe200078ec0ff */
[----:B------:R-:W-:Y:S01]  /*1220*/  VIADD R28, R230, 0x78 ;  /* 0x00000078e61c7836 */ /* 0x000fe20000000000 */
[----:B------:R-:W-:Y:S01]  /*1230*/  LOP3.LUT R7, R4, R14, RZ, 0x3c, !PT ;  /* 0x0000000e04077212 */ /* 0x000fe200078e3cff */
[----:B------:R-:W-:Y:S01]  /*1240*/  IMAD.U32 R4, RZ, RZ, UR4 ;  /* 0x00000004ff047e24 */ /* 0x000fe2000f8e00ff */
[----:B------:R-:W-:Y:S01]  /*1250*/  LOP3.LUT R6, R6, 0xffffe000, RZ, 0xc0, !PT ;  /* 0xffffe00006067812 */ /* 0x000fe200078ec0ff */
[----:B------:R-:W-:Y:S01]  /*1260*/  STL [R1+0x24], R12 ;  /* 0x0000240c01007387 */ /* 0x000fe20000100800 */
[----:B------:R-:W-:Y:S01]  /*1270*/  LOP3.LUT R20, R20, R17, RZ, 0x3c, !PT ;  /* 0x0000001114147212 */ /* 0x000fe200078e3cff */
[----:B------:R-:W-:Y:S01]  /*1280*/  IMAD.MOV.U32 R17, RZ, RZ, RZ ;  /* 0x000000ffff117224 */ /* 0x000fe200078e00ff */
[----:B------:R-:W-:Y:S01]  /*1290*/  LOP3.LUT R5, R0, R31, RZ, 0x3c, !PT ;  /* 0x0000001f00057212 */ /* 0x000fe200078e3cff */
[----:B------:R-:W-:Y:S01]  /*12a0*/  STL [R1+0x54], RZ ;  /* 0x000054ff01007387 */ /* 0x000fe20000100800 */
[----:B------:R-:W-:Y:S01]  /*12b0*/  LOP3.LUT R3, R3, 0x38, R18, 0xf8, !PT ;  /* 0x0000003803037812 */ /* 0x000fe200078ef812 */
[----:B------:R-:W-:Y:S01]  /*12c0*/  VIADD R0, R16, 0x10400 ;  /* 0x0001040010007836 */ /* 0x000fe20000000000 */
[-C--:B------:R-:W-:Y:S01]  /*12d0*/  IADD3 R11, R11, R6.reuse, R10 ;  /* 0x000000060b0b7210 */ /* 0x080fe20007ffe00a */
[----:B------:R0:W-:Y:S01]  /*12e0*/  STL [R1+0x20], R4 ;  /* 0x0000200401007387 */ /* 0x0001e20000100800 */
[-C--:B------:R-:W-:Y:S01]  /*12f0*/  IADD3 R15, R20, R6.reuse, R15 ;  /* 0x00000006140f7210 */ /* 0x080fe20007ffe00f */
[C---:B------:R-:W-:Y:S01]  /*1300*/  VIADD R10, R18.reuse, 0x80 ;  /* 0x00000080120a7836 */ /* 0x040fe20000000000 */
[-C--:B------:R-:W-:Y:S01]  /*1310*/  IADD3 R7, R7, R6.reuse, R12 ;  /* 0x0000000607077210 */ /* 0x080fe20007ffe00c */
[----:B------:R-:W-:Y:S01]  /*1320*/  IMAD R8, R13, 0x2, R0 ;  /* 0x000000020d087824 */ /* 0x000fe200078e0200 */
[----:B------:R-:W-:Y:S01]  /*1330*/  IADD3 R5, R5, R6, R30 ;  /* 0x0000000605057210 */ /* 0x000fe20007ffe01e */
[----:B------:R-:W-:Y:S01]  /*1340*/  VIADD R6, R18, 0xc0 ;  /* 0x000000c012067836 */ /* 0x000fe20000000000 */
[----:B------:R-:W-:Y:S01]  /*1350*/  SHF.R.S32.HI R20, RZ, 0x1f, R234 ;  /* 0x0000001fff147819 */ /* 0x000fe200000114ea */
[----:B------:R1:W-:Y:S01]  /*1360*/  STL [R1+0xc], R10 ;  /* 0x00000c0a01007387 */ /* 0x0003e20000100800 */
[--C-:B------:R-:W-:Y:S01]  /*1370*/  IMAD R7, R7, 0x2, R0.reuse ;  /* 0x0000000207077824 */ /* 0x100fe200078e0200 */
[----:B0-----:R-:W-:Y:S01]  /*1380*/  SHF.R.S32.HI R4, RZ, 0x1f, R23 ;  /* 0x0000001fff047819 */ /* 0x001fe20000011417 */
[----:B------:R-:W-:Y:S01]  /*1390*/  IMAD R5, R5, 0x2, R0 ;  /* 0x0000000205057824 */ /* 0x000fe200078e0200 */
[----:B------:R-:W-:Y:S01]  /*13a0*/  LOP3.LUT R4, R30, R3, R31, 0xf6, !PT ;  /* 0x000000031e047212 */ /* 0x000fe200078ef61f */
[----:B------:R0:W-:Y:S01]  /*13b0*/  STL [R1+0x10], R6 ;  /* 0x0000100601007387 */ /* 0x0001e20000100800 */
[----:B------:R-:W-:Y:S01]  /*13c0*/  LOP3.LUT R3, R29, 0x38, R18, 0xf8, !PT ;  /* 0x000000381d037812 */ /* 0x000fe200078ef812 */
[C---:B------:R-:W-:Y:S01]  /*13d0*/  VIADD R31, R230.reuse, 0x60 ;  /* 0x00000060e61f7836 */ /* 0x040fe20000000000 */
[----:B------:R-:W-:Y:S01]  /*13e0*/  SHF.R.S32.HI R29, RZ, 0x1f, R233 ;  /* 0x0000001fff1d7819 */ /* 0x000fe200000114e9 */
[----:B------:R-:W-:Y:S01]  /*13f0*/  STL [R1+0x3c], R4 ;  /* 0x00003c0401007387 */ /* 0x000fe20000100800 */
[----:B-1----:R-:W-:Y:S01]  /*1400*/  SHF.R.S32.HI R10, RZ, 0x1f, R10 ;  /* 0x0000001fff0a7819 */ /* 0x002fe2000001140a */
[----:B------:R-:W-:Y:S01]  /*1410*/  VIADD R30, R230, 0x68 ;  /* 0x00000068e61e7836 */ /* 0x000fe20000000000 */
[----:B------:R-:W-:Y:S01]  /*1420*/  LOP3.LUT R3, R12, R3, R14, 0xf6, !PT ;  /* 0x000000030c037212 */ /* 0x000fe200078ef60e */
[----:B------:R1:W-:Y:S01]  /*1430*/  STL [R1+0x74], R20 ;  /* 0x0000741401007387 */ /* 0x0003e20000100800 */
[----:B------:R-:W-:Y:S01]  /*1440*/  LOP3.LUT R43, R9, 0xfffffff8, RZ, 0xc0, !PT ;  /* 0xfffffff8092b7812 */ /* 0x000fe200078ec0ff */
[C---:B------:R-:W-:Y:S01]  /*1450*/  VIADD R14, R230.reuse, 0x98 ;  /* 0x00000098e60e7836 */ /* 0x040fe20000000000 */
[----:B0-----:R-:W-:Y:S01]  /*1460*/  SHF.R.S32.HI R6, RZ, 0x1f, R6 ;  /* 0x0000001fff067819 */ /* 0x001fe20000011406 */
[----:B------:R0:W-:Y:S01]  /*1470*/  STL [R1+0x70], R29 ;  /* 0x0000701d01007387 */ /* 0x0001e20000100800 */
[----:B------:R-:W-:Y:S01]  /*1480*/  IMAD R3, R3, 0x2, R0 ;  /* 0x0000000203037824 */ /* 0x000fe200078e0200 */
[----:B------:R-:W-:Y:S01]  /*1490*/  SHF.R.S32.HI R44, RZ, 0x1f, R43 ;  /* 0x0000001fff2c7819 */ /* 0x000fe2000001142b */
[C---:B------:R-:W-:Y:S01]  /*14a0*/  VIADD R13, R230.reuse, 0xa0 ;  /* 0x000000a0e60d7836 */ /* 0x040fe20000000000 */
[----:B------:R-:W-:Y:S01]  /*14b0*/  SHF.R.S32.HI R19, RZ, 0x1f, R18 ;  /* 0x0000001fff137819 */ /* 0x000fe20000011412 */
[----:B------:R-:W-:Y:S01]  /*14c0*/  VIADD R12, R230, 0xa8 ;  /* 0x000000a8e60c7836 */ /* 0x000fe20000000000 */
[----:B-1----:R-:W-:Y:S01]  /*14d0*/  SHF.R.S32.HI R20, RZ, 0x1f, R235 ;  /* 0x0000001fff147819 */ /* 0x002fe200000114eb */
[----:B------:R-:W-:-:S02]  /*14e0*/  IMAD.MOV.U32 R22, RZ, RZ, RZ ;  /* 0x000000ffff167224 */ /* 0x000fc400078e00ff */
[C---:B0-----:R-:W-:Y:S02]  /*14f0*/  VIADD R29, R230.reuse, 0x70 ;  /* 0x00000070e61d7836 */ /* 0x041fe40000000000 */
[----:B------:R0:W-:Y:S04]  /*1500*/  STL [R1+0x6c], R20 ;  /* 0x00006c1401007387 */ /* 0x0001e80000100800 */
[----:B------:R1:W-:Y:S04]  /*1510*/  STL [R1+0x64], R10 ;  /* 0x0000640a01007387 */ /* 0x0003e80000100800 */
[----:B------:R2:W-:Y:S01]  /*1520*/  STL [R1+0x60], R6 ;  /* 0x0000600601007387 */ /* 0x0005e20000100800 */
[----:B0-----:R-:W-:-:S03]  /*1530*/  VIADD R20, R230, 0x88 ;  /* 0x00000088e6147836 */ /* 0x001fc60000000000 */
[----:B------:R0:W-:Y:S01]  /*1540*/  STL [R1+0x8c], R8 ;  /* 0x00008c0801007387 */ /* 0x0001e20000100800 */
[C---:B-1----:R-:W-:Y:S02]  /*1550*/  VIADD R10, R230.reuse, 0xb8 ;  /* 0x000000b8e60a7836 */ /* 0x042fe40000000000 */
[--C-:B--2---:R-:W-:Y:S02]  /*1560*/  IMAD R6, R21, 0x2, R0.reuse ;  /* 0x0000000215067824 */ /* 0x104fe400078e0200 */
[C---:B------:R-:W-:Y:S02]  /*1570*/  VIADD R21, R230.reuse, 0x80 ;  /* 0x00000080e6157836 */ /* 0x040fe40000000000 */
[----:B0-----:R-:W-:Y:S01]  /*1580*/  VIADD R8, R230, 0xc8 ;  /* 0x000000c8e6087836 */ /* 0x001fe20000000000 */
[----:B------:R0:W-:Y:S04]  /*1590*/  STL [R1+0x84], R6 ;  /* 0x0000840601007387 */ /* 0x0001e80000100800 */
[----:B------:R1:W-:Y:S04]  /*15a0*/  STL [R1+0x94], R3 ;  /* 0x0000940301007387 */ /* 0x0003e80000100800 */
[----:B------:R2:W-:Y:S01]  /*15b0*/  STL [R1+0x90], R7 ;  /* 0x0000900701007387 */ /* 0x0005e20000100800 */
[----:B0-----:R-:W-:-:S02]  /*15c0*/  IMAD R6, R11, 0x2, R0 ;  /* 0x000000020b067824 */ /* 0x001fc400078e0200 */
[----:B------:R-:W-:Y:S02]  /*15d0*/  VIADD R11, R230, 0xb0 ;  /* 0x000000b0e60b7836 */ /* 0x000fe40000000000 */
[--C-:B-1----:R-:W-:Y:S01]  /*15e0*/  IMAD R3, R15, 0x2, R0.reuse ;  /* 0x000000020f037824 */ /* 0x102fe200078e0200 */
[----:B------:R0:W-:Y:S01]  /*15f0*/  STL [R1+0x88], R6 ;  /* 0x0000880601007387 */ /* 0x0001e20000100800 */
[----:B------:R-:W-:Y:S02]  /*1600*/  IMAD R0, R4, 0x2, R0 ;  /* 0x0000000204007824 */ /* 0x000fe400078e0200 */
[C---:B------:R-:W-:Y:S01]  /*1610*/  VIADD R15, R230.reuse, 0x90 ;  /* 0x00000090e60f7836 */ /* 0x040fe20000000000 */
[----:B------:R1:W-:Y:S01]  /*1620*/  STL [R1+0x80], R3 ;  /* 0x0000800301007387 */ /* 0x0003e20000100800 */
[C---:B--2---:R-:W-:Y:S02]  /*1630*/  VIADD R7, R230.reuse, 0xd0 ;  /* 0x000000d0e6077836 */ /* 0x044fe40000000000 */
[C---:B------:R-:W-:Y:S01]  /*1640*/  VIADD R4, R230.reuse, 0xe8 ;  /* 0x000000e8e6047836 */ /* 0x040fe20000000000 */
[----:B------:R2:W-:Y:S01]  /*1650*/  STL [R1+0x98], R5 ;  /* 0x0000980501007387 */ /* 0x0005e20000100800 */
[----:B0-----:R-:W-:-:S03]  /*1660*/  VIADD R6, R230, 0xd8 ;  /* 0x000000d8e6067836 */ /* 0x001fc60000000000 */
[----:B------:R0:W-:Y:S01]  /*1670*/  STL [R1+0x30], R0 ;  /* 0x0000300001007387 */ /* 0x0001e20000100800 */
[----:B-1----:R-:W-:Y:S01]  /*1680*/  SHF.R.S32.HI R3, RZ, 0x3, R9 ;  /* 0x00000003ff037819 */ /* 0x002fe20000011409 */
[C---:B------:R-:W-:Y:S02]  /*1690*/  VIADD R9, R230.reuse, 0xc0 ;  /* 0x000000c0e6097836 */ /* 0x040fe40000000000 */
[----:B--2---:R-:W-:Y:S02]  /*16a0*/  VIADD R5, R230, 0xe0 ;  /* 0x000000e0e6057836 */ /* 0x004fe40000000000 */
[----:B------:R1:W-:Y:S01]  /*16b0*/  STL [R1+0x48], R3 ;  /* 0x0000480301007387 */ /* 0x0003e20000100800 */
[----:B0-----:R-:W-:-:S03]  /*16c0*/  SHF.R.S32.HI R0, RZ, 0x1f, R230 ;  /* 0x0000001fff007819 */ /* 0x001fc600000114e6 */
[----:B------:R0:W-:Y:S01]  /*16d0*/  STL [R1+0x5c], R43 ;  /* 0x00005c2b01007387 */ /* 0x0001e20000100800 */
[----:B------:R-:W-:-:S03]  /*16e0*/  VIADD R0, R230, 0xf8 ;  /* 0x000000f8e6007836 */ /* 0x000fc60000000000 */
[----:B------:R2:W-:Y:S01]  /*16f0*/  STL [R1+0x78], R44 ;  /* 0x0000782c01007387 */ /* 0x0005e20000100800 */
[----:B-1----:R-:W-:Y:S01]  /*1700*/  VIADD R3, R230, 0xf0 ;  /* 0x000000f0e6037836 */ /* 0x002fe20000000000 */
[----:B0-----:R-:W-:Y:S02]  /*1710*/  SHF.R.S32.HI R43, RZ, 0x1f, R42 ;  /* 0x0000001fff2b7819 */ /* 0x001fe4000001142a */
[----:B------:R-:W-:Y:S02]  /*1720*/  SHF.R.S32.HI R42, RZ, 0x1f, R41 ;  /* 0x0000001fff2a7819 */ /* 0x000fe40000011429 */
[----:B------:R-:W-:Y:S02]  /*1730*/  SHF.R.S32.HI R41, RZ, 0x1f, R40 ;  /* 0x0000001fff297819 */ /* 0x000fe40000011428 */
[----:B------:R-:W-:Y:S02]  /*1740*/  SHF.R.S32.HI R40, RZ, 0x1f, R39 ;  /* 0x0000001fff287819 */ /* 0x000fe40000011427 */
        /* <DEDUP_REMOVED lines=26> */
[----:B------:R-:W-:Y:S01]  /*18f0*/  SHF.R.S32.HI R3, RZ, 0x1f, R0 ;  /* 0x0000001fff037819 */ /* 0x000fe20000011400 */
[----:B------:R-:W-:-:S05]  /*1900*/  IMAD R0, R2, 0x8, R24 ;  /* 0x0000000802007824 */ /* 0x000fca00078e0218 */
[----:B------:R2:W-:Y:S02]  /*1910*/  STL [R1+0x34], R0 ;  /* 0x0000340001007387 */ /* 0x0005e40000100800 */
.L_x_1826:
[----:B------:R-:W-:Y:S01]  /*1920*/  ULDC.64 UR4, c[0x0][0xa28] ;  /* 0x00028a0000047ab9 */ /* 0x000fe20000000a00 */
[----:B0--3--:R-:W0:Y:S01]  /*1930*/  LDC.64 R4, c[0x0][0xa08] ;  /* 0x00028200ff047b82 */ /* 0x009e220000000a00 */
[----:B------:R-:W-:Y:S01]  /*1940*/  ISETP.NE.U32.AND P0, PT, RZ, UR4, PT ;  /* 0x00000004ff007c0c */ /* 0x000fe2000bf05070 */
[----:B-1----:R-:W-:Y:S01]  /*1950*/  IMAD.MOV.U32 R8, RZ, RZ, RZ ;  /* 0x000000ffff087224 */ /* 0x002fe200078e00ff */
[----:B------:R-:W-:Y:S01]  /*1960*/  ULDC.64 UR6, c[0x0][0x208] ;  /* 0x0000820000067ab9 */ /* 0x000fe20000000a00 */
[----:B------:R-:W-:Y:S01]  /*1970*/  IMAD.MOV.U32 R28, RZ, RZ, RZ ;  /* 0x000000ffff1c7224 */ /* 0x000fe200078e00ff */
[----:B------:R-:W-:Y:S01]  /*1980*/  ISETP.NE.AND.EX P0, PT, RZ, UR5, PT, P0 ;  /* 0x00000005ff007c0c */ /* 0x000fe2000bf05300 */
[----:B------:R-:W-:Y:S02]  /*1990*/  ULDC.64 UR4, c[0x0][0xa18] ;  /* 0x0002860000047ab9 */ /* 0x000fe40000000a00 */
[----:B------:R-:W-:-:S04]  /*19a0*/  ISETP.NE.U32.AND P1, PT, RZ, UR4, PT ;  /* 0x00000004ff007c0c */ /* 0x000fc8000bf25070 */
[----:B------:R-:W-:Y:S01]  /*19b0*/  ISETP.NE.AND.EX P1, PT, RZ, UR5, PT, P1 ;  /* 0x00000005ff007c0c */ /* 0x000fe2000bf25310 */
[----:B------:R-:W-:Y:S02]  /*19c0*/  ULDC.64 UR4, c[0x0][0xa08] ;  /* 0x0002820000047ab9 */ /* 0x000fe40000000a00 */
[----:B------:R-:W-:-:S03]  /*19d0*/  ISETP.NE.U32.AND P3, PT, RZ, UR4, PT ;  /* 0x00000004ff007c0c */ /* 0x000fc6000bf65070 */
[----:B------:R-:W1:Y:S01]  /*19e0*/  @P0 LDC.64 R6, c[0x0][0xa28] ;  /* 0x00028a00ff060b82 */ /* 0x000e620000000a00 */
[----:B------:R-:W-:Y:S02]  /*19f0*/  LOP3.LUT R30, R26, 0xffff, RZ, 0xc0, !PT ;  /* 0x0000ffff1a1e7812 */ /* 0x000fe400078ec0ff */
[----:B------:R-:W-:Y:S01]  /*1a00*/  ISETP.NE.AND.EX P3, PT, RZ, UR5, PT, P3 ;  /* 0x00000005ff007c0c */ /* 0x000fe2000bf65330 */
[----:B------:R3:W-:Y:S01]  /*1a10*/  STL [R1+0x50], R27 ;  /* 0x0000501b01007387 */ /* 0x0007e20000100800 */
[----:B0-----:R-:W-:-:S03]  /*1a20*/  IMAD.WIDE R4, R27, 0x4, R4 ;  /* 0x000000041b047825 */ /* 0x001fc600078e0204 */
[----:B----4-:R-:W0:Y:S01]  /*1a30*/  @P1 LDC.64 R2, c[0x0][0xa18] ;  /* 0x00028600ff021b82 */ /* 0x010e220000000a00 */
[----:B------:R-:W-:Y:S01]  /*1a40*/  ULDC UR4, c[0x0][0x288] ;  /* 0x0000a20000047ab9 */ /* 0x000fe20000000800 */
[----:B------:R3:W-:Y:S01]  /*1a50*/  STL [R1+0x40], R30 ;  /* 0x0000401e01007387 */ /* 0x0007e20000100800 */
[----:B------:R-:W-:Y:S01]  /*1a60*/  IMAD.U32 R219, RZ, RZ, UR4 ;  /* 0x00000004ffdb7e24 */ /* 0x000fe2000f8e00ff */
[----:B------:R-:W-:Y:S02]  /*1a70*/  ULDC.64 UR4, c[0x0][0x418] ;  /* 0x0001060000047ab9 */ /* 0x000fe40000000a00 */
[----:B------:R-:W-:Y:S02]  /*1a80*/  UISETP.NE.U32.AND UP0, UPT, UR4, URZ, UPT ;  /* 0x0000003f0400728c */ /* 0x000fe4000bf05070 */
[----:B-----5:R-:W5:Y:S01]  /*1a90*/  @P3 LDG.E R28, desc[UR6][R4.64] ;  /* 0x00000006041c3981 */ /* 0x020f62000c1e1900 */
[----:B------:R-:W-:Y:S01]  /*1aa0*/  ULDC UR4, c[0x0][0x424] ;  /* 0x0001090000047ab9 */ /* 0x000fe20000000800 */
[----:B------:R-:W-:Y:S01]  /*1ab0*/  UISETP.NE.AND.EX UP0, UPT, UR5, URZ, UPT, UP0 ;  /* 0x0000003f0500728c */ /* 0x000fe2000bf05300 */
[----:B--2---:R-:W-:-:S02]  /*1ac0*/  LOP3.LUT R0, R26, 0xff0000, RZ, 0xc0, !PT ;  /* 0x00ff00001a007812 */ /* 0x004fc400078ec0ff */
[----:B------:R-:W-:Y:S01]  /*1ad0*/  ULDC UR5, c[0x0][0x2f0] ;  /* 0x0000bc0000057ab9 */ /* 0x000fe20000000800 */
[----:B-1----:R-:W-:Y:S01]  /*1ae0*/  @P0 IMAD.WIDE R6, R27, 0x4, R6 ;  /* 0x000000041b060825 */ /* 0x002fe200078e0206 */
[----:B------:R-:W-:-:S04]  /*1af0*/  USEL UR4, UR4, 0x1, UP0 ;  /* 0x0000000104047887 */ /* 0x000fc80008000000 */
[----:B------:R1:W5:Y:S01]  /*1b00*/  @P0 LDG.E R8, desc[UR6][R6.64] ;  /* 0x0000000606080981 */ /* 0x000362000c1e1900 */
[----:B0-----:R-:W-:-:S05]  /*1b10*/  @P1 IMAD.WIDE R2, R27, 0x4, R2 ;  /* 0x000000041b021825 */ /* 0x001fca00078e0202 */
[----:B------:R0:W5:Y:S01]  /*1b20*/  @P1 LDG.E R219, desc[UR6][R2.64] ;  /* 0x0000000602db1981 */ /* 0x000162000c1e1900 */
[----:B------:R-:W-:Y:S01]  /*1b30*/  ULDC.64 UR6, c[0x0][0xa20] ;  /* 0x0002880000067ab9 */ /* 0x000fe20000000a00 */
[----:B-1----:R-:W-:Y:S02]  /*1b40*/  LOP3.LUT R6, R26, 0xff000000, RZ, 0xc0, !PT ;  /* 0xff0000001a067812 */ /* 0x002fe400078ec0ff */
[----:B------:R-:W-:Y:S01]  /*1b50*/  ISETP.NE.U32.AND P2, PT, RZ, UR6, PT ;  /* 0x00000006ff007c0c */ /* 0x000fe2000bf45070 */
[----:B------:R-:W-:-:S03]  /*1b60*/  UIMAD UR4, UR4, UR5, URZ ;  /* 0x00000005040472a4 */ /* 0x000fc6000f8e023f */
[----:B------:R-:W-:Y:S01]  /*1b70*/  ISETP.NE.AND.EX P2, PT, RZ, UR7, PT, P2 ;  /* 0x00000007ff007c0c */ /* 0x000fe2000bf45320 */
[----:B------:R-:W-:Y:S01]  /*1b80*/  ULDC UR5, c[0x0][0x348] ;  /* 0x0000d20000057ab9 */ /* 0x000fe20000000800 */
[----:B0-----:R-:W-:-:S04]  /*1b90*/  SHF.R.U32.HI R3, RZ, 0x8, R6 ;  /* 0x00000008ff037819 */ /* 0x001fc80000011606 */
[----:B------:R-:W-:Y:S01]  /*1ba0*/  LEA.HI R11, R0, R3, RZ, 0x10 ;  /* 0x00000003000b7211 */ /* 0x000fe200078f80ff */
[----:B---3--:R-:W-:Y:S06]  /*1bb0*/  @P1 BRA `(.L_x_1531) ;  /* 0x0000000000281947 */ /* 0x008fec0003800000 */
        /* <DEDUP_REMOVED lines=10> */
.L_x_1531:
[----:B------:R-:W-:Y:S02]  /*1c60*/  IMAD.U32 R2, RZ, RZ, UR5 ;  /* 0x00000005ff027e24 */ /* 0x000fe4000f8e00ff */
[----:B------:R-:W-:Y:S01]  /*1c70*/  IMAD.U32 R29, RZ, RZ, UR4 ;  /* 0x00000004ff1d7e24 */ /* 0x000fe2000f8e00ff */
[----:B------:R-:W-:Y:S06]  /*1c80*/  @!P2 BRA `(.L_x_1532) ;  /* 0x000000000014a947 */ /* 0x000fec0003800000 */
[----:B------:R-:W0:Y:S01]  /*1c90*/  LDC.64 R4, c[0x0][0xa20] ;  /* 0x00028800ff047b82 */ /* 0x000e220000000a00 */
[----:B------:R-:W-:Y:S01]  /*1ca0*/  ULDC.64 UR4, c[0x0][0x208] ;  /* 0x0000820000047ab9 */ /* 0x000fe20000000a00 */
[----:B0-----:R-:W-:-:S05]  /*1cb0*/  IMAD.WIDE R4, R27, 0x4, R4 ;  /* 0x000000041b047825 */ /* 0x001fca00078e0204 */
[----:B------:R0:W5:Y:S01]  /*1cc0*/  LDG.E R29, desc[UR4][R4.64] ;  /* 0x00000004041d7981 */ /* 0x000162000c1e1900 */
[----:B------:R-:W-:Y:S05]  /*1cd0*/  BRA `(.L_x_1533) ;  /* 0x0000000000147947 */ /* 0x000fea0003800000 */
.L_x_1532:
[----:B------:R-:W-:Y:S05]  /*1ce0*/  @!P3 BRA `(.L_x_1533) ;  /* 0x000000000010b947 */ /* 0x000fea0003800000 */
[----:B------:R-:W-:Y:S02]  /*1cf0*/  ULDC.64 UR4, c[0x0][0x208] ;  /* 0x0000820000047ab9 */ /* 0x000fe40000000a00 */
[----:B------:R-:W2:Y:S04]  /*1d00*/  LDG.E R0, desc[UR4][R4.64] ;  /* 0x0000000404007981 */ /* 0x000ea8000c1e1900 */
[----:B------:R-:W2:Y:S02]  /*1d10*/  LDG.E R29, desc[UR4][R4.64+0x4] ;  /* 0x00000404041d7981 */ /* 0x000ea4000c1e1900 */
[----:B--2---:R-:W-:-:S07]  /*1d20*/  IMAD.IADD R29, R29, 0x1, -R0 ;  /* 0x000000011d1d7824 */ /* 0x004fce00078e0a00 */
.L_x_1533:
[----:B------:R-:W-:Y:S01]  /*1d30*/  ULDC.64 UR4, c[0x0][0xa10] ;  /* 0x0002840000047ab9 */ /* 0x000fe20000000a00 */
[----:B------:R-:W-:Y:S01]  /*1d40*/  ULDC.64 UR6, c[0x0][0x208] ;  /* 0x0000820000067ab9 */ /* 0x000fe20000000a00 */
[----:B------:R-:W-:Y:S01]  /*1d50*/  ISETP.NE.U32.AND P0, PT, RZ, UR4, PT ;  /* 0x00000004ff007c0c */ /* 0x000fe2000bf05070 */
[----:B------:R-:W1:Y:S03]  /*1d60*/  LDC R9, c[0x0][0x448] ;  /* 0x00011200ff097b82 */ /* 0x000e660000000800 */
[----:B------:R-:W-:Y:S01]  /*1d70*/  ISETP.NE.AND.EX P0, PT, RZ, UR5, PT, P0 ;  /* 0x00000005ff007c0c */ /* 0x000fe2000bf05300 */
[----:B------:R-:W-:Y:S02]  /*1d80*/  ULDC.64 UR4, c[0x0][0xa30] ;  /* 0x00028c0000047ab9 */ /* 0x000fe40000000a00 */
[----:B------:R-:W-:-:S04]  /*1d90*/  ISETP.NE.U32.AND P1, PT, RZ, UR4, PT ;  /* 0x00000004ff007c0c */ /* 0x000fc8000bf25070 */
[----:B------:R-:W-:-:S06]  /*1da0*/  ISETP.NE.AND.EX P1, PT, RZ, UR5, PT, P1 ;  /* 0x00000005ff007c0c */ /* 0x000fcc000bf25310 */
[----:B------:R-:W2:Y:S08]  /*1db0*/  @P0 LDC.64 R6, c[0x0][0xa10] ;  /* 0x00028400ff060b82 */ /* 0x000eb00000000a00 */
[----:B0-----:R-:W0:Y:S01]  /*1dc0*/  @P1 LDC.64 R4, c[0x0][0xa30] ;  /* 0x00028c00ff041b82 */ /* 0x001e220000000a00 */
[----:B--2---:R-:W-:-:S05]  /*1dd0*/  @P0 IMAD.WIDE R6, R27, 0x4, R6 ;  /* 0x000000041b060825 */ /* 0x004fca00078e0206 */
[----:B------:R-:W2:Y:S04]  /*1de0*/  @P0 LDG.E R0, desc[UR6][R6.64] ;  /* 0x0000000606000981 */ /* 0x000ea8000c1e1900 */
[----:B------:R-:W2:Y:S01]  /*1df0*/  @P0 LDG.E R3, desc[UR6][R6.64+0x4] ;  /* 0x0000040606030981 */ /* 0x000ea2000c1e1900 */
[----:B-----5:R-:W-:Y:S02]  /*1e00*/  IMAD.MOV.U32 R101, RZ, RZ, R29 ;  /* 0x000000ffff657224 */ /* 0x020fe400078e001d */
[----:B0-----:R-:W-:-:S05]  /*1e10*/  @P1 IMAD.WIDE R4, R27, 0x4, R4 ;  /* 0x000000041b041825 */ /* 0x001fca00078e0204 */
[----:B------:R0:W5:Y:S01]  /*1e20*/  @P1 LDG.E R101, desc[UR6][R4.64] ;  /* 0x0000000604651981 */ /* 0x000162000c1e1900 */
[----:B-1----:R-:W-:Y:S01]  /*1e30*/  ISETP.NE.AND P1, PT, R9, 0x1, PT ;  /* 0x000000010900780c */ /* 0x002fe20003f25270 */
[----:B------:R-:W-:Y:S02]  /*1e40*/  IMAD.SHL.U32 R12, R25, 0x80, RZ ;  /* 0x00000080190c7824 */ /* 0x000fe400078e00ff */
[----:B------:R-:W-:-:S03]  /*1e50*/  IMAD.IADD R13, R29, 0x1, -R8 ;  /* 0x000000011d0d7824 */ /* 0x000fc600078e0a08 */
[----:B------:R1:W-:Y:S01]  /*1e60*/  STL [R1+0x14], R12 ;  /* 0x0000140c01007387 */ /* 0x0003e20000100800 */
[----:B0-----:R-:W0:Y:S08]  /*1e70*/  LDC.64 R4, c[0x0][0x9e0] ;  /* 0x00027800ff047b82 */ /* 0x001e300000000a00 */
[----:B------:R-:W3:Y:S08]  /*1e80*/  @P1 LDC R9, c[0x0][0x44c] ;  /* 0x00011300ff091b82 */ /* 0x000ef00000000800 */
[----:B------:R-:W4:Y:S01]  /*1e90*/  @P1 LDC R10, c[0x0][0x450] ;  /* 0x00011400ff0a1b82 */ /* 0x000f220000000800 */
[----:B0-----:R-:W-:Y:S01]  /*1ea0*/  ISETP.GE.AND P2, PT, R5, 0x1, PT ;  /* 0x000000010500780c */ /* 0x001fe20003f46270 */
[----:B--2---:R-:W-:-:S02]  /*1eb0*/  @P0 IMAD.IADD R2, R3, 0x1, -R0 ;  /* 0x0000000103020824 */ /* 0x004fc400078e0a00 */
[----:B------:R-:W-:Y:S02]  /*1ec0*/  VIADD R0, R12, 0x7f ;  /* 0x0000007f0c007836 */ /* 0x000fe40000000000 */
[----:B------:R-:W-:Y:S02]  /*1ed0*/  IMAD.IADD R220, R13, 0x1, R2 ;  /* 0x000000010ddc7824 */ /* 0x000fe400078e0202 */
[----:B---3--:R-:W-:-:S03]  /*1ee0*/  @P1 IMAD.HI.U32 R3, R0, R9, RZ ;  /* 0x0000000900031227 */ /* 0x008fc600078e00ff */
[C---:B------:R-:W-:Y:S01]  /*1ef0*/  IADD3 R7, R220.reuse, 0x1, -R219 ;  /* 0x00000001dc077810 */ /* 0x040fe20007ffe8db */
[----:B------:R-:W-:Y:S01]  /*1f00*/  IMAD.MOV.U32 R6, RZ, RZ, R0 ;  /* 0x000000ffff067224 */ /* 0x000fe200078e0000 */
[----:B----4-:R-:W-:Y:S01]  /*1f10*/  @P1 SHF.R.U32.HI R6, RZ, R10, R3 ;  /* 0x0000000aff061219 */ /* 0x010fe20000011603 */
[----:B------:R-:W-:-:S04]  /*1f20*/  VIADD R0, R220, 0x3f ;  /* 0x0000003fdc007836 */ /* 0x000fc80000000000 */
[----:B------:R-:W-:Y:S01]  /*1f30*/  IMAD.IADD R9, R7, 0x1, R6 ;  /* 0x0000000107097824 */ /* 0x000fe200078e0206 */
[----:B------:R-:W-:-:S03]  /*1f40*/  SHF.R.S32.HI R3, RZ, 0x1f, R0 ;  /* 0x0000001fff037819 */ /* 0x000fc60000011400 */
[----:B------:R-:W-:Y:S01]  /*1f50*/  IMAD.IADD R4, R9, 0x1, R4 ;  /* 0x0000000109047824 */ /* 0x000fe200078e0204 */
[----:B------:R-:W-:-:S04]  /*1f60*/  LEA.HI R3, R3, R0, RZ, 0x6 ;  /* 0x0000000003037211 */ /* 0x000fc800078f30ff */
[----:B------:R-:W-:Y:S01]  /*1f70*/  SHF.R.S32.HI R104, RZ, 0x6, R3 ;  /* 0x00000006ff687819 */ /* 0x000fe20000011403 */
[----:B-1----:R-:W-:Y:S06]  /*1f80*/  @!P2 BRA `(.L_x_1534) ;  /* 0x000000000048a947 */ /* 0x002fec0003800000 */
[C---:B------:R-:W-:Y:S01]  /*1f90*/  ISETP.GT.AND P0, PT, R9.reuse, RZ, PT ;  /* 0x000000ff0900720c */ /* 0x040fe20003f04270 */
[----:B------:R-:W-:Y:S01]  /*1fa0*/  BSSY B0, `(.L_x_1535) ;  /* 0x000000e000007945 */ /* 0x000fe20003800000 */
[----:B------:R-:W-:-:S11]  /*1fb0*/  VIADD R0, R9, 0xffffffff ;  /* 0xffffffff09007836 */ /* 0x000fd60000000000 */
[----:B------:R-:W-:Y:S05]  /*1fc0*/  @P0 BRA `(.L_x_1536) ;  /* 0x00000000001c0947 */ /* 0x000fea0003800000 */
[----:B------:R-:W-:Y:S01]  /*1fd0*/  ISETP.NE.AND P0, PT, R5, 0x1, PT ;  /* 0x000000010500780c */ /* 0x000fe20003f05270 */
[----:B------:R-:W-:-:S12]  /*1fe0*/  IMAD.MOV R3, RZ, RZ, -R9 ;  /* 0x000000ffff037224 */ /* 0x000fd800078e0a09 */
[----:B------:R-:W0:Y:S02]  /*1ff0*/  @P0 LDC.64 R6, c[0x0][0x9e8] ;  /* 0x00027a00ff060b82 */ /* 0x000e240000000a00 */
[----:B0-----:R-:W-:-:S05]  /*2000*/  @P0 IMAD.HI.U32 R6, R3, R6, RZ ;  /* 0x0000000603060227 */ /* 0x001fca00078e00ff */
[----:B------:R-:W-:-:S04]  /*2010*/  @P0 SHF.R.U32.HI R3, RZ, R7, R6 ;  /* 0x00000007ff030219 */ /* 0x000fc80000011606 */
[----:B------:R-:W-:Y:S01]  /*2020*/  LOP3.LUT R0, RZ, R3, RZ, 0x33, !PT ;  /* 0x00000003ff007212 */ /* 0x000fe200078e33ff */
[----:B------:R-:W-:Y:S06]  /*2030*/  BRA `(.L_x_1537) ;  /* 0x0000000000107947 */ /* 0x000fec0003800000 */
.L_x_1536:
[----:B------:R-:W-:-:S13]  /*2040*/  ISETP.NE.AND P0, PT, R5, 0x1, PT ;  /* 0x000000010500780c */ /* 0x000fda0003f05270 */
[----:B------:R-:W0:Y:S02]  /*2050*/  @P0 LDC.64 R6, c[0x0][0x9e8] ;  /* 0x00027a00ff060b82 */ /* 0x000e240000000a00 */
[----:B0-----:R-:W-:-:S05]  /*2060*/  @P0 IMAD.HI.U32 R6, R0, R6, RZ ;  /* 0x0000000600060227 */ /* 0x001fca00078e00ff */
[----:B------:R-:W-:-:S07]  /*2070*/  @P0 SHF.R.U32.HI R0, RZ, R7, R6 ;  /* 0x00000007ff000219 */ /* 0x000fce0000011606 */
.L_x_1537:
[----:B------:R-:W-:Y:S05]  /*2080*/  BSYNC B0 ;  /* 0x0000000000007941 */ /* 0x000fea0003800000 */
.L_x_1535:
[----:B------:R-:W-:-:S05]  /*2090*/  IMAD R3, R0, R5, R5 ;  /* 0x0000000500037224 */ /* 0x000fca00078e0205 */
[----:B------:R-:W-:-:S07]  /*20a0*/  VIMNMX R4, R4, R3, PT ;  /* 0x0000000304047248 */ /* 0x000fce0003fe0100 */
.L_x_1534:
[----:B------:R-:W0:Y:S01]  /*20b0*/  @P1 LDC R0, c[0x0][0x44c] ;  /* 0x00011300ff001b82 */ /* 0x000e220000000800 */
[----:B------:R-:W-:Y:S01]  /*20c0*/  VIADD R4, R4, 0x3f ;  /* 0x0000003f04047836 */ /* 0x000fe20000000000 */
[----:B------:R-:W-:Y:S01]  /*20d0*/  ULDC UR4, c[0x0][0x9dc] ;  /* 0x0002770000047ab9 */ /* 0x000fe20000000800 */
[----:B------:R-:W-:Y:S02]  /*20e0*/  IMAD.MOV.U32 R7, RZ, RZ, R12 ;  /* 0x000000ffff077224 */ /* 0x000fe400078e000c */
[----:B------:R-:W-:Y:S01]  /*20f0*/  IMAD.IADD R154, R220, 0x1, -R219 ;  /* 0x00000001dc9a7824 */ /* 0x000fe200078e0adb */
[----:B------:R-:W-:Y:S02]  /*2100*/  SHF.R.S32.HI R3, RZ, 0x1f, R4 ;  /* 0x0000001fff037819 */ /* 0x000fe40000011404 */
[----:B------:R-:W1:Y:S02]  /*2110*/  @P1 LDC R9, c[0x0][0x450] ;  /* 0x00011400ff091b82 */ /* 0x000e640000000800 */
[----:B------:R-:W-:-:S04]  /*2120*/  LEA.HI R3, R3, R4, RZ, 0x6 ;  /* 0x0000000403037211 */ /* 0x000fc800078f30ff */
[----:B------:R-:W-:-:S04]  /*2130*/  SHF.R.S32.HI R3, RZ, 0x6, R3 ;  /* 0x00000006ff037819 */ /* 0x000fc80000011403 */
[----:B------:R-:W-:Y:S01]  /*2140*/  VIMNMX R8, R104, R3, PT ;  /* 0x0000000368087248 */ /* 0x000fe20003fe0100 */
[----:B0-----:R-:W-:-:S05]  /*2150*/  @P1 IMAD.HI.U32 R0, R12, R0, RZ ;  /* 0x000000000c001227 */ /* 0x001fca00078e00ff */
[----:B-1----:R-:W-:-:S05]  /*2160*/  @P1 SHF.R.U32.HI R7, RZ, R9, R0 ;  /* 0x00000009ff071219 */ /* 0x002fca0000011600 */
[----:B------:R-:W-:-:S04]  /*2170*/  IMAD.IADD R0, R154, 0x1, R7 ;  /* 0x000000019a007824 */ /* 0x000fc800078e0207 */
[----:B------:R-:W-:Y:S01]  /*2180*/  VIADD R3, R0, -UR4 ;  /* 0x8000000400037c36 */ /* 0x000fe20008000000 */
[----:B------:R-:W-:Y:S06]  /*2190*/  @!P2 BRA `(.L_x_1538) ;  /* 0x000000000044a947 */ /* 0x000fec0003800000 */
[----:B------:R-:W-:Y:S01]  /*21a0*/  ISETP.GT.AND P0, PT, R0, -0x1, PT ;  /* 0xffffffff0000780c */ /* 0x000fe20003f04270 */
[----:B------:R-:W-:-:S12]  /*21b0*/  BSSY B0, `(.L_x_1539) ;  /* 0x000000d000007945 */ /* 0x000fd80003800000 */
        /* <DEDUP_REMOVED lines=8> */
.L_x_1540:
[----:B------:R-:W-:-:S13]  /*2240*/  ISETP.NE.AND P0, PT, R5, 0x1, PT ;  /* 0x000000010500780c */ /* 0x000fda0003f05270 */
[----:B------:R-:W0:Y:S02]  /*2250*/  @P0 LDC.64 R6, c[0x0][0x9e8] ;  /* 0x00027a00ff060b82 */ /* 0x000e240000000a00 */
[----:B0-----:R-:W-:-:S05]  /*2260*/  @P0 IMAD.HI.U32 R6, R0, R6, RZ ;  /* 0x0000000600060227 */ /* 0x001fca00078e00ff */
[----:B------:R-:W-:-:S07]  /*2270*/  @P0 SHF.R.U32.HI R0, RZ, R7, R6 ;  /* 0x00000007ff000219 */ /* 0x000fce0000011606 */
.L_x_1541:
[----:B------:R-:W-:Y:S05]  /*2280*/  BSYNC B0 ;  /* 0x0000000000007941 */ /* 0x000fea0003800000 */
.L_x_1539:
[----:B------:R-:W-:-:S05]  /*2290*/  IMAD R0, R0, R5, RZ ;  /* 0x0000000500007224 */ /* 0x000fca00078e02ff */
[----:B------:R-:W-:-:S07]  /*22a0*/  VIMNMX R3, R3, R0, !PT ;  /* 0x0000000003037248 */ /* 0x000fce0007fe0100 */
.L_x_1538:
[----:B------:R-:W-:Y:S01]  /*22b0*/  SHF.R.S32.HI R0, RZ, 0x1f, R3 ;  /* 0x0000001fff007819 */ /* 0x000fe20000011403 */
[----:B------:R-:W-:Y:S01]  /*22c0*/  BSSY B0, `(.L_x_1542) ;  /* 0x000002a000007945 */ /* 0x000fe20003800000 */
[----:B------:R-:W-:Y:S02]  /*22d0*/  LOP3.LUT R14, R11, 0xff, RZ, 0xc0, !PT ;  /* 0x000000ff0b0e7812 */ /* 0x000fe400078ec0ff */
[----:B------:R-:W-:Y:S02]  /*22e0*/  LEA.HI R0, R0, R3, RZ, 0x6 ;  /* 0x0000000300007211 */ /* 0x000fe400078f30ff */
[----:B------:R-:W-:Y:S01]  /*22f0*/  SHF.R.U32.HI R4, RZ, 0x10, R11 ;  /* 0x00000010ff047819 */ /* 0x000fe2000001160b */
[----:B------:R0:W-:Y:S01]  /*2300*/  STL [R1+0x68], R14 ;  /* 0x0000680e01007387 */ /* 0x0001e20000100800 */
[----:B------:R-:W-:-:S03]  /*2310*/  SHF.R.S32.HI R0, RZ, 0x6, R0 ;  /* 0x00000006ff007819 */ /* 0x000fc60000011400 */
[----:B------:R0:W-:Y:S01]  /*2320*/  STL [R1+0x4c], R4 ;  /* 0x00004c0401007387 */ /* 0x0001e20000100800 */
[----:B------:R-:W-:Y:S01]  /*2330*/  VIMNMX R9, RZ, R0, !PT ;  /* 0x00000000ff097248 */ /* 0x000fe20007fe0100 */
[----:B------:R-:W-:-:S03]  /*2340*/  IMAD.MOV.U32 R0, RZ, RZ, RZ ;  /* 0x000000ffff007224 */ /* 0x000fc600078e00ff */
[----:B------:R-:W-:-:S13]  /*2350*/  ISETP.GT.AND P0, PT, R8, R9, PT ;  /* 0x000000090800720c */ /* 0x000fda0003f04270 */
[----:B0-----:R-:W-:Y:S05]  /*2360*/  @!P0 BRA `(.L_x_1543) ;  /* 0x00000000007c8947 */ /* 0x001fea0003800000 */
[----:B------:R-:W-:Y:S01]  /*2370*/  ISETP.NE.AND P0, PT, R4, RZ, PT ;  /* 0x000000ff0400720c */ /* 0x000fe20003f05270 */
[----:B------:R-:W-:-:S03]  /*2380*/  ULDC UR4, c[0x0][0x9f0] ;  /* 0x00027c0000047ab9 */ /* 0x000fc60000000800 */
[----:B------:R-:W-:-:S04]  /*2390*/  SEL R11, R4, UR4, P0 ;  /* 0x00000004040b7c07 */ /* 0x000fc80008000000 */
[-C--:B------:R-:W-:Y:S02]  /*23a0*/  IABS R6, R11.reuse ;  /* 0x0000000b00067213 */ /* 0x080fe40000000000 */
[----:B------:R-:W-:Y:S02]  /*23b0*/  IADD3 R0, R11, -0x1, R8 ;  /* 0xffffffff0b007810 */ /* 0x000fe40007ffe008 */
[----:B------:R-:W0:Y:S01]  /*23c0*/  I2F.RP R3, R6 ;  /* 0x0000000600037306 */ /* 0x000e220000209400 */
[----:B------:R-:W-:Y:S02]  /*23d0*/  IABS R12, R11 ;  /* 0x0000000b000c7213 */ /* 0x000fe40000000000 */
[----:B------:R-:W-:-:S05]  /*23e0*/  IMAD.IADD R0, R0, 0x1, -R9 ;  /* 0x0000000100007824 */ /* 0x000fca00078e0a09 */
[----:B------:R-:W-:Y:S02]  /*23f0*/  IABS R10, R0 ;  /* 0x00000000000a7213 */ /* 0x000fe40000000000 */
[----:B------:R-:W-:-:S04]  /*2400*/  LOP3.LUT R0, R0, R11, RZ, 0x3c, !PT ;  /* 0x0000000b00007212 */ /* 0x000fc800078e3cff */
[----:B------:R-:W-:Y:S01]  /*2410*/  ISETP.GE.AND P2, PT, R0, RZ, PT ;  /* 0x000000ff0000720c */ /* 0x000fe20003f46270 */
[----:B0-----:R-:W0:Y:S02]  /*2420*/  MUFU.RCP R3, R3 ;  /* 0x0000000300037308 */ /* 0x001e240000001000 */
[----:B0-----:R-:W-:Y:S02]  /*2430*/  VIADD R4, R3, 0xffffffe ;  /* 0x0ffffffe03047836 */ /* 0x001fe40000000000 */
[----:B------:R-:W-:-:S04]  /*2440*/  IMAD.MOV R3, RZ, RZ, -R12 ;  /* 0x000000ffff037224 */ /* 0x000fc800078e0a0c */
[----:B------:R0:W1:Y:S02]  /*2450*/  F2I.FTZ.U32.TRUNC.NTZ R5, R4 ;  /* 0x0000000400057305 */ /* 0x000064000021f000 */
[----:B0-----:R-:W-:Y:S02]  /*2460*/  IMAD.MOV.U32 R4, RZ, RZ, RZ ;  /* 0x000000ffff047224 */ /* 0x001fe400078e00ff */
[----:B-1----:R-:W-:-:S04]  /*2470*/  IMAD.MOV R7, RZ, RZ, -R5 ;  /* 0x000000ffff077224 */ /* 0x002fc800078e0a05 */
[----:B------:R-:W-:-:S04]  /*2480*/  IMAD R7, R7, R6, RZ ;  /* 0x0000000607077224 */ /* 0x000fc800078e02ff */
[----:B------:R-:W-:-:S04]  /*2490*/  IMAD.HI.U32 R5, R5, R7, R4 ;  /* 0x0000000705057227 */ /* 0x000fc800078e0004 */
[----:B------:R-:W-:-:S04]  /*24a0*/  IMAD.MOV.U32 R4, RZ, RZ, R10 ;  /* 0x000000ffff047224 */ /* 0x000fc800078e000a */
        /* <DEDUP_REMOVED lines=8> */
[----:B------:R-:W-:-:S04]  /*2530*/  IMAD.MOV.U32 R0, RZ, RZ, R5 ;  /* 0x000000ffff007224 */ /* 0x000fc800078e0005 */
[----:B------:R-:W-:Y:S01]  /*2540*/  @!P2 IMAD.MOV R0, RZ, RZ, -R0 ;  /* 0x000000ffff00a224 */ /* 0x000fe200078e0a00 */
[----:B------:R-:W-:-:S07]  /*2550*/  @!P1 LOP3.LUT R0, RZ, R11, RZ, 0x33, !PT ;  /* 0x0000000bff009212 */ /* 0x000fce00078e33ff */
.L_x_1543:
[----:B------:R-:W-:Y:S05]  /*2560*/  BSYNC B0 ;  /* 0x0000000000007941 */ /* 0x000fea0003800000 */
.L_x_1542:
[----:B------:R-:W-:Y:S01]  /*2570*/  IMAD R3, R14, R0, R9 ;  /* 0x000000000e037224 */ /* 0x000fe200078e0209 */
[----:B------:R-:W-:-:S04]  /*2580*/  PLOP3.LUT P2, PT, PT, PT, PT, 0x80, 0x0 ;  /* 0x000000000000781c */ /* 0x000fc80003f4f070 */
[C---:B------:R-:W-:Y:S01]  /*2590*/  VIADDMNMX R0, R3.reuse, R0, R8, PT ;  /* 0x0000000003007246 */ /* 0x040fe20003800108 */
[----:B------:R-:W-:-:S04]  /*25a0*/  IMAD R3, R3, 0x40, -R13 ;  /* 0x0000004003037824 */ /* 0x000fc800078e0a0d */
[----:B------:R-:W-:Y:S01]  /*25b0*/  IMAD R5, R0, 0x40, -R13 ;  /* 0x0000004000057824 */ /* 0x000fe200078e0a0d */
[----:B------:R-:W-:-:S04]  /*25c0*/  VIMNMX R3, RZ, R3, !PT ;  /* 0x00000003ff037248 */ /* 0x000fc80007fe0100 */
[----:B------:R-:W-:Y:S02]  /*25d0*/  VIMNMX R0, R5, R2, PT ;  /* 0x0000000205007248 */ /* 0x000fe40003fe0100 */
[----:B------:R-:W-:Y:S02]  /*25e0*/  SHF.R.U32.HI R24, RZ, 0x6, R3 ;  /* 0x00000006ff187819 */ /* 0x000fe40000011603 */
[----:B------:R-:W-:-:S03]  /*25f0*/  ISETP.GT.AND P0, PT, R0, R3, PT ;  /* 0x000000030000720c */ /* 0x000fc60003f04270 */
[----:B------:R-:W-:-:S10]  /*2600*/  IMAD.MOV.U32 R25, RZ, RZ, R24 ;  /* 0x000000ffff197224 */ /* 0x000fd400078e0018 */
[----:B------:R-:W-:-:S05]  /*2610*/  @P0 VIADD R0, R0, 0x3f ;  /* 0x0000003f00000836 */ /* 0x000fca0000000000 */
[----:B------:R-:W-:-:S04]  /*2620*/  @P0 SHF.R.S32.HI R3, RZ, 0x1f, R0 ;  /* 0x0000001fff030819 */ /* 0x000fc80000011400 */
[----:B------:R-:W-:-:S04]  /*2630*/  @P0 LEA.HI R3, R3, R0, RZ, 0x6 ;  /* 0x0000000003030211 */ /* 0x000fc800078f30ff */
[----:B------:R-:W-:-:S04]  /*2640*/  @P0 SHF.R.S32.HI R25, RZ, 0x6, R3 ;  /* 0x00000006ff190819 */ /* 0x000fc80000011403 */
        /* <DEDUP_REMOVED lines=22> */
.L_x_1546:
[----:B------:R-:W-:Y:S05]  /*27b0*/  BSYNC B6 ;  /* 0x0000000000067941 */ /* 0x000fea0003800000 */
.L_x_1545:
        /* <DEDUP_REMOVED lines=20> */
.L_x_1548:
[----:B------:R-:W-:Y:S05]  /*2900*/  BSYNC B6 ;  /* 0x0000000000067941 */ /* 0x000fea0003800000 */
.L_x_1547:
[----:B------:R-:W-:Y:S01]  /*2910*/  ULDC.64 UR4, c[0x0][0x9f8] ;  /* 0x00027e0000047ab9 */ /* 0x000fe20000000a00 */
[----:B------:R-:W-:Y:S01]  /*2920*/  ULDC.64 UR6, c[0x0][0x208] ;  /* 0x0000820000067ab9 */ /* 0x000fe20000000a00 */
[----:B------:R-:W-:Y:S01]  /*2930*/  ISETP.NE.U32.AND P0, PT, RZ, UR4, PT ;  /* 0x00000004ff007c0c */ /* 0x000fe2000bf05070 */
[----:B------:R-:W2:Y:S01]  /*2940*/  LDL R26, [R1+0xc] ;  /* 0x00000c00011a7983 */ /* 0x000ea20000100800 */
[----:B------:R-:W0:Y:S01]  /*2950*/  LDC.64 R12, c[0x0][0x300] ;  /* 0x0000c000ff0c7b82 */ /* 0x000e220000000a00 */
[----:B------:R-:W-:Y:S01]  /*2960*/  IMAD.IADD R76, R28, 0x1, R29 ;  /* 0x000000011c4c7824 */ /* 0x000fe200078e021d */
[----:B------:R-:W-:Y:S01]  /*2970*/  ISETP.NE.AND.EX P0, PT, RZ, UR5, PT, P0 ;  /* 0x00000005ff007c0c */ /* 0x000fe2000bf05300 */
[----:B------:R-:W-:Y:S01]  /*2980*/  ULDC.64 UR4, c[0x0][0xa08] ;  /* 0x0002820000047ab9 */ /* 0x000fe20000000a00 */
[----:B------:R-:W3:Y:S01]  /*2990*/  LDL R32, [R1+0x10] ;  /* 0x0000100001207983 */ /* 0x000ee20000100800 */
[----:B------:R-:W-:-:S03]  /*29a0*/  ULDC.64 UR8, c[0x0][0x330] ;  /* 0x0000cc0000087ab9 */ /* 0x000fc60000000a00 */
[----:B------:R-:W4:Y:S01]  /*29b0*/  LDL R14, [R1+0x28] ;  /* 0x00002800010e7983 */ /* 0x000f220000100800 */
[----:B------:R-:W1:Y:S08]  /*29c0*/  LDC.64 R20, c[0x0][0x3f8] ;  /* 0x0000fe00ff147b82 */ /* 0x000e700000000a00 */
[----:B------:R-:W0:Y:S01]  /*29d0*/  @P0 LDC.64 R4, c[0x0][0x9f8] ;  /* 0x00027e00ff040b82 */ /* 0x000e220000000a00 */
[----:B------:R-:W-:-:S07]  /*29e0*/  SHF.R.S32.HI R34, RZ, 0x1f, R23 ;  /* 0x0000001fff227819 */ /* 0x000fce0000011417 */
[----:B------:R-:W1:Y:S01]  /*29f0*/  LDC.64 R28, c[0x0][0x408] ;  /* 0x00010200ff1c7b82 */ /* 0x000e620000000a00 */
[----:B0-----:R-:W-:-:S05]  /*2a00*/  @P0 IMAD.WIDE R4, R27, 0x4, R4 ;  /* 0x000000041b040825 */ /* 0x001fca00078e0204 */
[----:B------:R0:W2:Y:S01]  /*2a10*/  @P0 LDG.E R27, desc[UR6][R4.64] ;  /* 0x00000006041b0981 */ /* 0x0000a2000c1e1900 */
[----:B------:R-:W-:Y:S01]  /*2a20*/  SHF.R.S32.HI R31, RZ, 0x1f, R76 ;  /* 0x0000001fff1f7819 */ /* 0x000fe2000001144c */
[----:B------:R-:W-:Y:S01]  /*2a30*/  ULDC UR6, c[0x0][0x2f4] ;  /* 0x0000bd0000067ab9 */ /* 0x000fe20000000800 */
[-C--:B------:R-:W-:Y:S01]  /*2a40*/  IMAD.WIDE.U32 R88, R76, R12.reuse, RZ ;  /* 0x0000000c4c587225 */ /* 0x080fe200078e00ff */
[----:B------:R-:W-:Y:S02]  /*2a50*/  ISETP.GE.AND P2, PT, R221, UR6, PT ;  /* 0x00000006dd007c0c */ /* 0x000fe4000bf46270 */
[----:B------:R-:W-:Y:S01]  /*2a60*/  ISETP.NE.U32.AND P0, PT, RZ, UR4, PT ;  /* 0x00000004ff007c0c */ /* 0x000fe2000bf05070 */
[----:B------:R-:W-:Y:S01]  /*2a70*/  IMAD R0, R31, R12, RZ ;  /* 0x0000000c1f007224 */ /* 0x000fe200078e02ff */
[----:B------:R-:W-:Y:S01]  /*2a80*/  ISETP.GE.AND P1, PT, R18, UR6, PT ;  /* 0x0000000612007c0c */ /* 0x000fe2000bf26270 */
[----:B------:R-:W-:Y:S01]  /*2a90*/  IMAD.WIDE.U32 R86, R30, UR8, R18 ;  /* 0x000000081e567c25 */ /* 0x000fe2000f8e0012 */
[----:B------:R-:W-:Y:S01]  /*2aa0*/  ISETP.NE.AND.EX P0, PT, RZ, UR5, PT, P0 ;  /* 0x00000005ff007c0c */ /* 0x000fe2000bf05300 */
[----:B------:R-:W-:Y:S01]  /*2ab0*/  ULDC.64 UR4, c[0x0][0x308] ;  /* 0x0000c20000047ab9 */ /* 0x000fe20000000a00 */
[----:B------:R-:W-:Y:S01]  /*2ac0*/  SHF.R.S32.HI R201, RZ, 0x1f, R200 ;  /* 0x0000001fffc97819 */ /* 0x000fe200000114c8 */
[----:B------:R-:W-:Y:S01]  /*2ad0*/  IMAD R3, R76, R13, R0 ;  /* 0x0000000d4c037224 */ /* 0x000fe200078e0200 */
[----:B------:R-:W-:Y:S01]  /*2ae0*/  SEL R0, RZ, 0x1, P1 ;  /* 0x00000001ff007807 */ /* 0x000fe20000800000 */
[----:B------:R-:W-:-:S02]  /*2af0*/  IMAD R87, R30, UR9, R87 ;  /* 0x000000091e577c24 */ /* 0x000fc4000f8e0257 */
[----:B------:R-:W-:Y:S01]  /*2b00*/  IMAD.IADD R89, R89, 0x1, R3 ;  /* 0x0000000159597824 */ /* 0x000fe200078e0203 */
[----:B------:R-:W-:Y:S01]  /*2b10*/  SEL R3, RZ, 0xffffffff, P2 ;  /* 0xffffffffff037807 */ /* 0x000fe20001000000 */
[----:B------:R-:W-:-:S04]  /*2b20*/  IMAD.WIDE.U32 R88, R30, UR4, R88 ;  /* 0x000000041e587c25 */ /* 0x000fc8000f8e0058 */
[----:B0-----:R-:W-:Y:S02]  /*2b30*/  IMAD.SHL.U32 R5, R3, 0x2, RZ ;  /* 0x0000000203057824 */ /* 0x001fe400078e00ff */
[----:B------:R-:W-:Y:S01]  /*2b40*/  IMAD R89, R30, UR5, R89 ;  /* 0x000000051e597c24 */ /* 0x000fe2000f8e0259 */
[----:B------:R-:W-:Y:S01]  /*2b50*/  ULDC.64 UR4, c[0x0][0x310] ;  /* 0x0000c40000047ab9 */ /* 0x000fe20000000a00 */
[----:B------:R-:W0:Y:S01]  /*2b60*/  LDC R30, c[0x0][0x3f4] ;  /* 0x0000fd00ff1e7b82 */ /* 0x000e220000000800 */
[----:B------:R-:W-:Y:S01]  /*2b70*/  LOP3.LUT R6, R5, 0x2, R0, 0xe2, !PT ;  /* 0x0000000205067812 */ /* 0x000fe200078ee200 */
[----:B------:R-:W-:-:S04]  /*2b80*/  IMAD R8, R34, R12, RZ ;  /* 0x0000000c22087224 */ /* 0x000fc800078e02ff */
[----:B------:R-:W-:Y:S01]  /*2b90*/  IMAD R15, R23, R13, R8 ;  /* 0x0000000d170f7224 */ /* 0x000fe200078e0208 */
[----:B--2---:R-:W-:Y:S02]  /*2ba0*/  SHF.R.S32.HI R4, RZ, 0x1f, R27 ;  /* 0x0000001fff047819 */ /* 0x004fe4000001141b */
[----:B------:R-:W-:Y:S02]  /*2bb0*/  SEL R27, R27, RZ, !P0 ;  /* 0x000000ff1b1b7207 */ /* 0x000fe40004000000 */
[----:B------:R-:W-:Y:S02]  /*2bc0*/  SEL R3, R4, RZ, !P0 ;  /* 0x000000ff04037207 */ /* 0x000fe40004000000 */
[----:B------:R-:W-:Y:S01]  /*2bd0*/  ISETP.GE.AND P0, PT, R26, UR6, PT ;  /* 0x000000061a007c0c */ /* 0x000fe2000bf06270 */
[----:B------:R-:W-:Y:S01]  /*2be0*/  IMAD.WIDE.U32 R88, R27, UR4, R88 ;  /* 0x000000041b587c25 */ /* 0x000fe2000f8e0058 */
[----:B------:R-:W2:Y:S03]  /*2bf0*/  LDL R26, [R1+0x24] ;  /* 0x00002400011a7983 */ /* 0x000ea60000100800 */
[----:B------:R-:W-:-:S02]  /*2c00*/  IMAD R0, R3, UR4, RZ ;  /* 0x0000000403007c24 */ /* 0x000fc4000f8e02ff */
[----:B------:R-:W-:-:S04]  /*2c10*/  IMAD.WIDE.U32 R4, R23, R12, R18 ;  /* 0x0000000c17047225 */ /* 0x000fc800078e0012 */
[----:B------:R-:W-:Y:S01]  /*2c20*/  IMAD R11, R27, UR5, R0 ;  /* 0x000000051b0b7c24 */ /* 0x000fe2000f8e0200 */
[----:B------:R-:W-:Y:S01]  /*2c30*/  ULDC.64 UR4, c[0x0][0x338] ;  /* 0x0000ce0000047ab9 */ /* 0x000fe20000000a00 */
[----:B-1----:R-:W-:Y:S01]  /*2c40*/  IMAD R0, R34, R20, RZ ;  /* 0x0000001422007224 */ /* 0x002fe200078e02ff */
[----:B------:R-:W-:Y:S01]  /*2c50*/  SEL R7, RZ, 0x4, P0 ;  /* 0x00000004ff077807 */ /* 0x000fe20000000000 */
[----:B------:R-:W-:Y:S02]  /*2c60*/  IMAD R8, R3, UR4, RZ ;  /* 0x0000000403087c24 */ /* 0x000fe4000f8e02ff */
[----:B------:R-:W-:Y:S01]  /*2c70*/  IMAD R9, R23, R21, R0 ;  /* 0x0000001517097224 */ /* 0x000fe200078e0200 */
[----:B------:R-:W-:Y:S01]  /*2c80*/  IADD3 R3, P0, R88, R4, RZ ;  /* 0x0000000458037210 */ /* 0x000fe20007f1e0ff */
[----:B------:R-:W-:Y:S01]  /*2c90*/  IMAD.IADD R0, R89, 0x1, R11 ;  /* 0x0000000159007824 */ /* 0x000fe200078e020b */
[----:B------:R-:W-:Y:S01]  /*2ca0*/  LOP3.LUT R33, R6, R7, RZ, 0xfc, !PT ;  /* 0x0000000706217212 */ /* 0x000fe200078efcff */
[----:B------:R-:W-:-:S03]  /*2cb0*/  IMAD R6, R34, R28, RZ ;  /* 0x0000001c22067224 */ /* 0x000fc600078e02ff */
[----:B------:R-:W-:Y:S02]  /*2cc0*/  IADD3.X R4, R0, R5, R15, P0, !PT ;  /* 0x0000000500047210 */ /* 0x000fe400007fe40f */
[-C--:B0-----:R-:W-:Y:S02]  /*2cd0*/  ISETP.GE.AND P0, PT, R18, R30.reuse, PT ;  /* 0x0000001e1200720c */ /* 0x081fe40003f06270 */
[----:B------:R-:W-:Y:S02]  /*2ce0*/  ISETP.GE.AND P1, PT, R221, R30, PT ;  /* 0x0000001edd00720c */ /* 0x000fe40003f26270 */
[C---:B------:R-:W-:Y:S01]  /*2cf0*/  SEL R5, R30.reuse, RZ, P0 ;  /* 0x000000ff1e057207 */ /* 0x040fe20000000000 */
[C---:B------:R-:W-:Y:S01]  /*2d00*/  IMAD R7, R23.reuse, R29, R6 ;  /* 0x0000001d17077224 */ /* 0x040fe200078e0206 */
[----:B------:R-:W-:Y:S01]  /*2d10*/  SEL R6, R30, RZ, P1 ;  /* 0x000000ff1e067207 */ /* 0x000fe20000800000 */
[----:B------:R-:W-:-:S04]  /*2d20*/  IMAD.WIDE.U32 R80, R23, R28, R200 ;  /* 0x0000001c17507225 */ /* 0x000fc800078e00c8 */
[----:B------:R-:W-:-:S04]  /*2d30*/  IMAD.WIDE.U32 R78, R23, R28, R18 ;  /* 0x0000001c174e7225 */ /* 0x000fc800078e0012 */
[----:B------:R-:W-:Y:S02]  /*2d40*/  IMAD.IADD R5, R18, 0x1, R5 ;  /* 0x0000000112057824 */ /* 0x000fe400078e0205 */
[----:B------:R-:W-:Y:S02]  /*2d50*/  IMAD.IADD R81, R81, 0x1, R7 ;  /* 0x0000000151517824 */ /* 0x000fe400078e0207 */
[----:B------:R-:W-:Y:S02]  /*2d60*/  IMAD.IADD R79, R7, 0x1, R79 ;  /* 0x00000001074f7824 */ /* 0x000fe400078e024f */
[C---:B------:R-:W-:Y:S02]  /*2d70*/  VIADD R10, R23.reuse, 0x20 ;  /* 0x00000020170a7836 */ /* 0x040fe40000000000 */
[----:B------:R-:W-:Y:S02]  /*2d80*/  VIADD R36, R23, 0x20 ;  /* 0x0000002017247836 */ /* 0x000fe40000000000 */
[----:B------:R-:W-:Y:S01]  /*2d90*/  IMAD.IADD R7, R221, 0x1, R6 ;  /* 0x00000001dd077824 */ /* 0x000fe200078e0206 */
[----:B------:R-:W-:Y:S01]  /*2da0*/  SHF.R.S32.HI R6, RZ, 0x1f, R5 ;  /* 0x0000001fff067819 */ /* 0x000fe20000011405 */
[----:B------:R-:W-:-:S02]  /*2db0*/  IMAD.SHL.U32 R10, R10, 0x40, RZ ;  /* 0x000000400a0a7824 */ /* 0x000fc400078e00ff */
[----:B------:R-:W-:Y:S02]  /*2dc0*/  IMAD.SHL.U32 R36, R36, 0x40, RZ ;  /* 0x0000004024247824 */ /* 0x000fe400078e00ff */
[----:B------:R-:W-:Y:S01]  /*2dd0*/  IMAD R37, R27, UR5, R8 ;  /* 0x000000051b257c24 */ /* 0x000fe2000f8e0208 */
[----:B------:R-:W-:Y:S01]  /*2de0*/  SHF.R.S32.HI R8, RZ, 0x1f, R7 ;  /* 0x0000001fff087819 */ /* 0x000fe20000011407 */
[CC--:B------:R-:W-:Y:S01]  /*2df0*/  IMAD.WIDE.U32 R84, R23.reuse, R20.reuse, R200 ;  /* 0x0000001417547225 */ /* 0x0c0fe200078e00c8 */
[CC--:B------:R-:W-:Y:S01]  /*2e00*/  LEA.HI R90, R6.reuse, R5.reuse, RZ, 0x3 ;  /* 0x00000005065a7211 */ /* 0x0c0fe200078f18ff */
[----:B------:R-:W0:Y:S01]  /*2e10*/  S2R R108, SR_TID.X ;  /* 0x00000000006c7919 */ /* 0x000e220000002100 */
[----:B------:R-:W-:Y:S01]  /*2e20*/  LEA.HI R5, R6, R5, RZ, 0x6 ;  /* 0x0000000506057211 */ /* 0x000fe200078f30ff */
[C---:B------:R-:W-:Y:S01]  /*2e30*/  IMAD.WIDE.U32 R82, R23.reuse, R20, R18 ;  /* 0x0000001417527225 */ /* 0x040fe200078e0012 */
[----:B------:R-:W-:Y:S02]  /*2e40*/  LOP3.LUT R10, R10, 0x1c0, RZ, 0xc0, !PT ;  /* 0x000001c00a0a7812 */ /* 0x000fe400078ec0ff */
[----:B------:R-:W-:Y:S01]  /*2e50*/  LOP3.LUT R36, R36, 0x1c0, RZ, 0xc0, !PT ;  /* 0x000001c024247812 */ /* 0x000fe200078ec0ff */
[----:B------:R-:W-:Y:S01]  /*2e60*/  IMAD.SHL.U32 R35, R23, 0x40, RZ ;  /* 0x0000004017237824 */ /* 0x000fe200078e00ff */
[----:B------:R-:W-:Y:S01]  /*2e70*/  LEA.HI R92, R8, R7, RZ, 0x3 ;  /* 0x00000007085c7211 */ /* 0x000fe200078f18ff */
[----:B------:R-:W-:-:S02]  /*2e80*/  IMAD.IADD R85, R85, 0x1, R9 ;  /* 0x0000000155557824 */ /* 0x000fc400078e0209 */
[----:B------:R-:W-:Y:S01]  /*2e90*/  IMAD.IADD R83, R9, 0x1, R83 ;  /* 0x0000000109537824 */ /* 0x000fe200078e0253 */
[----:B------:R-:W-:Y:S01]  /*2ea0*/  LEA.HI R9, R8, R7, RZ, 0x6 ;  /* 0x0000000708097211 */ /* 0x000fe200078f30ff */
[----:B------:R-:W-:Y:S01]  /*2eb0*/  IMAD.SHL.U32 R6, R5, 0x40, RZ ;  /* 0x0000004005067824 */ /* 0x000fe200078e00ff */
[----:B------:R-:W-:Y:S01]  /*2ec0*/  LOP3.LUT R8, R10, 0x38, R90, 0xf8, !PT ;  /* 0x000000380a087812 */ /* 0x000fe200078ef85a */
[----:B------:R-:W-:Y:S01]  /*2ed0*/  IMAD.SHL.U32 R38, R23, 0x40, RZ ;  /* 0x0000004017267824 */ /* 0x000fe200078e00ff */
[----:B------:R-:W-:Y:S02]  /*2ee0*/  SHF.R.U32.HI R36, RZ, 0x3, R36 ;  /* 0x00000003ff247819 */ /* 0x000fe40000011624 */
[----:B------:R-:W-:Y:S02]  /*2ef0*/  LOP3.LUT R5, R90, 0x38, RZ, 0xc0, !PT ;  /* 0x000000385a057812 */ /* 0x000fe400078ec0ff */
[----:B------:R-:W-:Y:S02]  /*2f00*/  LOP3.LUT R7, R92, 0x38, RZ, 0xc0, !PT ;  /* 0x000000385c077812 */ /* 0x000fe400078ec0ff */
[----:B------:R-:W-:Y:S01]  /*2f10*/  LOP3.LUT R35, R35, 0x1c0, RZ, 0xc0, !PT ;  /* 0x000001c023237812 */ /* 0x000fe200078ec0ff */
[----:B------:R-:W-:Y:S01]  /*2f20*/  IMAD.SHL.U32 R9, R9, 0x40, RZ ;  /* 0x0000004009097824 */ /* 0x000fe200078e00ff */
[----:B------:R-:W-:-:S02]  /*2f30*/  LOP3.LUT R11, R8, R36, RZ, 0x3c, !PT ;  /* 0x00000024080b7212 */ /* 0x000fc400078e3cff */
[--C-:B------:R-:W-:Y:S02]  /*2f40*/  LOP3.LUT R5, R5, 0x1c0, R38.reuse, 0xf8, !PT ;  /* 0x000001c005057812 */ /* 0x100fe400078ef826 */
[----:B------:R-:W-:Y:S02]  /*2f50*/  SHF.R.U32.HI R35, RZ, 0x3, R35 ;  /* 0x00000003ff237819 */ /* 0x000fe40000011623 */
[----:B------:R-:W-:Y:S01]  /*2f60*/  LOP3.LUT R8, R7, 0x1c0, R38, 0xf8, !PT ;  /* 0x000001c007087812 */ /* 0x000fe200078ef826 */
[----:B------:R-:W-:Y:S01]  /*2f70*/  IMAD.WIDE.U32 R86, R27, UR4, R86 ;  /* 0x000000041b567c25 */ /* 0x000fe2000f8e0056 */
[----:B------:R-:W-:Y:S02]  /*2f80*/  LOP3.LUT R6, R6, 0xfffff000, RZ, 0xc0, !PT ;  /* 0xfffff00006067812 */ /* 0x000fe400078ec0ff */
[----:B------:R-:W-:Y:S02]  /*2f90*/  LOP3.LUT R9, R9, 0xfffff000, RZ, 0xc0, !PT ;  /* 0xfffff00009097812 */ /* 0x000fe400078ec0ff */
[----:B------:R-:W-:-:S02]  /*2fa0*/  LOP3.LUT R7, R5, R35, RZ, 0x3c, !PT ;  /* 0x0000002305077212 */ /* 0x000fc400078e3cff */
[----:B------:R-:W-:Y:S02]  /*2fb0*/  LOP3.LUT R8, R8, R35, RZ, 0x3c, !PT ;  /* 0x0000002308087212 */ /* 0x000fe400078e3cff */
[----:B-----5:R-:W-:Y:S02]  /*2fc0*/  SHF.R.S32.HI R27, RZ, 0x1f, R101 ;  /* 0x0000001fff1b7819 */ /* 0x020fe40000011465 */
[----:B---3--:R-:W-:Y:S01]  /*2fd0*/  ISETP.GE.AND P2, PT, R32, UR6, PT ;  /* 0x0000000620007c0c */ /* 0x008fe2000bf46270 */
[----:B------:R-:W-:Y:S01]  /*2fe0*/  VIADD R32, R23, 0x20 ;  /* 0x0000002017207836 */ /* 0x000fe20000000000 */
[----:B------:R-:W-:Y:S02]  /*2ff0*/  LOP3.LUT R10, R10, 0x38, R92, 0xf8, !PT ;  /* 0x000000380a0a7812 */ /* 0x000fe400078ef85c */
[----:B----4-:R-:W-:Y:S02]  /*3000*/  IADD3 R8, R8, R9, R14 ;  /* 0x0000000908087210 */ /* 0x010fe40007ffe00e */
[----:B------:R-:W-:-:S02]  /*3010*/  LOP3.LUT R10, R10, R36, RZ, 0x3c, !PT ;  /* 0x000000240a0a7212 */ /* 0x000fc400078e3cff */
[----:B------:R-:W-:Y:S02]  /*3020*/  SHF.R.S32.HI R103, RZ, 0x1f, R32 ;  /* 0x0000001fff677819 */ /* 0x000fe40000011420 */
[----:B------:R-:W-:Y:S01]  /*3030*/  IADD3 R76, P3, R23, R76, RZ ;  /* 0x0000004c174c7210 */ /* 0x000fe20007f7e0ff */
[----:B------:R-:W-:Y:S01]  /*3040*/  IMAD.WIDE.U32 R84, R101, R20, R84 ;  /* 0x0000001465547225 */ /* 0x000fe200078e0054 */
[----:B------:R-:W-:-:S03]  /*3050*/  SEL R32, RZ, 0x8, P2 ;  /* 0x00000008ff207807 */ /* 0x000fc60001000000 */
[----:B------:R-:W-:Y:S01]  /*3060*/  IMAD.WIDE.U32 R82, R101, R20, R82 ;  /* 0x0000001465527225 */ /* 0x000fe200078e0052 */
[----:B------:R-:W-:-:S03]  /*3070*/  LOP3.LUT R95, R33, R32, RZ, 0xfc, !PT ;  /* 0x00000020215f7212 */ /* 0x000fc600078efcff */
[----:B------:R-:W-:Y:S01]  /*3080*/  IMAD.X R77, R34, 0x1, R31, P3 ;  /* 0x00000001224d7824 */ /* 0x000fe200018e061f */
[----:B------:R-:W-:Y:S01]  /*3090*/  SHF.R.S32.HI R91, RZ, 0x3, R92 ;  /* 0x00000003ff5b7819 */ /* 0x000fe2000001145c */
[----:B------:R-:W-:Y:S01]  /*30a0*/  IMAD.WIDE.U32 R80, R101, R28, R80 ;  /* 0x0000001c65507225 */ /* 0x000fe200078e0050 */
[----:B------:R-:W-:-:S03]  /*30b0*/  LOP3.LUT R92, R92, 0xfffffff8, RZ, 0xc0, !PT ;  /* 0xfffffff85c5c7812 */ /* 0x000fc600078ec0ff */
[----:B------:R-:W-:Y:S01]  /*30c0*/  IMAD.WIDE.U32 R78, R101, R28, R78 ;  /* 0x0000001c654e7225 */ /* 0x000fe200078e004e */
[C---:B------:R-:W-:Y:S02]  /*30d0*/  LOP3.LUT R93, R95.reuse, 0x2, RZ, 0xc0, !PT ;  /* 0x000000025f5d7812 */ /* 0x040fe400078ec0ff */
[----:B------:R-:W-:Y:S01]  /*30e0*/  LOP3.LUT R94, R95, 0x4, RZ, 0xc0, !PT ;  /* 0x000000045f5e7812 */ /* 0x000fe200078ec0ff */
[----:B------:R-:W-:Y:S01]  /*30f0*/  IMAD.SHL.U32 R15, R20, 0x40, RZ ;  /* 0x00000040140f7824 */ /* 0x000fe200078e00ff */
[----:B0-----:R-:W-:Y:S01]  /*3100*/  LEA.HI R108, R108, 0x8, RZ, 0x19 ;  /* 0x000000086c6c7811 */ /* 0x001fe200078fc8ff */
[----:B------:R-:W-:Y:S01]  /*3110*/  IMAD.IADD R98, R87, 0x1, R37 ;  /* 0x0000000157627824 */ /* 0x000fe200078e0225 */
[----:B------:R-:W-:Y:S02]  /*3120*/  LOP3.LUT R95, R95, 0x8, RZ, 0xc0, !PT ;  /* 0x000000085f5f7812 */ /* 0x000fe400078ec0ff */
[----:B------:R-:W-:Y:S02]  /*3130*/  SHF.R.S32.HI R97, RZ, 0x1f, R92 ;  /* 0x0000001fff617819 */ /* 0x000fe4000001145c */
[----:B--2---:R-:W-:-:S02]  /*3140*/  IADD3 R5, R11, R6, R26 ;  /* 0x000000060b057210 */ /* 0x004fc40007ffe01a */
[----:B------:R-:W-:Y:S01]  /*3150*/  IADD3 R6, R7, R6, R14 ;  /* 0x0000000607067210 */ /* 0x000fe20007ffe00e */
[C---:B------:R-:W-:Y:S01]  /*3160*/  IMAD R14, R27.reuse, R20, RZ ;  /* 0x000000141b0e7224 */ /* 0x040fe200078e02ff */
[----:B------:R-:W-:Y:S01]  /*3170*/  IADD3 R7, R10, R9, R26 ;  /* 0x000000090a077210 */ /* 0x000fe20007ffe01a */
[----:B------:R-:W-:Y:S02]  /*3180*/  IMAD R26, R27, R28, RZ ;  /* 0x0000001c1b1a7224 */ /* 0x000fe400078e02ff */
[C---:B------:R-:W-:Y:S01]  /*3190*/  IMAD R35, R101.reuse, R21, R14 ;  /* 0x0000001565237224 */ /* 0x040fe200078e020e */
[C-C-:B------:R-:W-:Y:S01]  /*31a0*/  SHF.L.U64.HI R9, R12.reuse, 0x6, R13.reuse ;  /* 0x000000060c097819 */ /* 0x140fe2000001020d */
[----:B------:R-:W-:Y:S01]  /*31b0*/  IMAD R39, R101, R29, R26 ;  /* 0x0000001d65277224 */ /* 0x000fe200078e021a */
[----:B------:R-:W-:Y:S01]  /*31c0*/  SHF.L.U64.HI R10, R12, 0x5, R13 ;  /* 0x000000050c0a7819 */ /* 0x000fe2000001020d */
[----:B------:R-:W-:Y:S02]  /*31d0*/  IMAD.IADD R31, R85, 0x1, R35 ;  /* 0x00000001551f7824 */ /* 0x000fe400078e0223 */
[----:B------:R-:W-:Y:S01]  /*31e0*/  IMAD.IADD R32, R35, 0x1, R83 ;  /* 0x0000000123207824 */ /* 0x000fe200078e0253 */
[----:B------:R-:W-:-:S02]  /*31f0*/  SHF.R.S32.HI R35, RZ, 0x3, R90 ;  /* 0x00000003ff237819 */ /* 0x000fc4000001145a */
[C-C-:B------:R-:W-:Y:S02]  /*3200*/  SHF.L.U64.HI R13, R20.reuse, 0x6, R21.reuse ;  /* 0x00000006140d7819 */ /* 0x140fe40000010215 */
[----:B------:R-:W-:Y:S02]  /*3210*/  SHF.L.U64.HI R14, R20, 0x5, R21 ;  /* 0x00000005140e7819 */ /* 0x000fe40000010215 */
[----:B------:R-:W-:Y:S02]  /*3220*/  LOP3.LUT R90, R90, 0xfffffff8, RZ, 0xc0, !PT ;  /* 0xfffffff85a5a7812 */ /* 0x000fe400078ec0ff */
[C-C-:B------:R-:W-:Y:S02]  /*3230*/  SHF.L.U64.HI R21, R28.reuse, 0x6, R29.reuse ;  /* 0x000000061c157819 */ /* 0x140fe4000001021d */
[----:B------:R-:W-:Y:S01]  /*3240*/  SHF.L.U64.HI R26, R28, 0x5, R29 ;  /* 0x000000051c1a7819 */ /* 0x000fe2000001021d */
[----:B------:R-:W-:Y:S01]  /*3250*/  IMAD.SHL.U32 R29, R30, 0x2, RZ ;  /* 0x000000021e1d7824 */ /* 0x000fe200078e00ff */
[----:B------:R-:W-:Y:S01]  /*3260*/  LOP3.LUT R30, R33, 0x1, RZ, 0xc0, !PT ;  /* 0x00000001211e7812 */ /* 0x000fe200078ec0ff */
[----:B------:R-:W-:Y:S01]  /*3270*/  IMAD.SHL.U32 R11, R12, 0x40, RZ ;  /* 0x000000400c0b7824 */ /* 0x000fe200078e00ff */
[----:B------:R-:W-:Y:S01]  /*3280*/  SHF.R.S32.HI R96, RZ, 0x1f, R90 ;  /* 0x0000001fff607819 */ /* 0x000fe2000001145a */
[----:B------:R-:W-:-:S02]  /*3290*/  IMAD.SHL.U32 R27, R28, 0x40, RZ ;  /* 0x000000401c1b7824 */ /* 0x000fc400078e00ff */
[----:B------:R-:W-:Y:S02]  /*32a0*/  IMAD.SHL.U32 R12, R12, 0x20, RZ ;  /* 0x000000200c0c7824 */ /* 0x000fe400078e00ff */
[----:B------:R-:W-:Y:S02]  /*32b0*/  IMAD.SHL.U32 R20, R20, 0x20, RZ ;  /* 0x0000002014147824 */ /* 0x000fe400078e00ff */
[----:B------:R-:W-:Y:S02]  /*32c0*/  IMAD.SHL.U32 R28, R28, 0x20, RZ ;  /* 0x000000201c1c7824 */ /* 0x000fe400078e00ff */
[----:B------:R-:W-:Y:S02]  /*32d0*/  IMAD.IADD R33, R81, 0x1, R39 ;  /* 0x0000000151217824 */ /* 0x000fe400078e0227 */
[----:B------:R-:W-:-:S07]  /*32e0*/  IMAD.IADD R34, R39, 0x1, R79 ;  /* 0x0000000127227824 */ /* 0x000fce00078e024f */
.L_x_1624:
[----:B------:R-:W2:Y:S01]  /*32f0*/  LDL R41, [R1+0x3c] ;  /* 0x00003c0001297983 */ /* 0x000ea20000100800 */
[----:B------:R-:W0:Y:S01]  /*3300*/  LDC R116, c[0x0][0x3f4] ;  /* 0x0000fd00ff747b82 */ /* 0x000e220000000800 */
[----:B------:R-:W-:Y:S01]  /*3310*/  VIADD R40, R25, 0xffffffff ;  /* 0xffffffff19287836 */ /* 0x000fe20000000000 */
[----:B------:R-:W-:Y:S05]  /*3320*/  YIELD ;  /* 0x0000000000007946 */ /* 0x000fea0003800000 */
[----:B------:R-:W-:Y:S01]  /*3330*/  SHF.R.S32.HI R109, RZ, 0x1f, R40 ;  /* 0x0000001fff6d7819 */ /* 0x000fe20000011428 */
[----:B------:R-:W1:Y:S01]  /*3340*/  LDC.64 R106, c[0x0][0x2e8] ;  /* 0x0000ba00ff6a7b82 */ /* 0x000e620000000a00 */
[-C--:B------:R-:W-:Y:S01]  /*3350*/  IMAD R36, R9, R40.reuse, RZ ;  /* 0x0000002809247224 */ /* 0x080fe200078e02ff */
[----:B------:R-:W-:Y:S01]  /*3360*/  BSSY B0, `(.L_x_1549) ;  /* 0x0000574000007945 */ /* 0x000fe20003800000 */
[----:B------:R-:W-:-:S04]  /*3370*/  IMAD.WIDE.U32 R110, R11, R40, RZ ;  /* 0x000000280b6e7225 */ /* 0x000fc800078e00ff */
[----:B------:R-:W-:Y:S01]  /*3380*/  IMAD R39, R109, R11, R36 ;  /* 0x0000000b6d277224 */ /* 0x000fe200078e0224 */
[CC--:B------:R-:W-:Y:S02]  /*3390*/  IADD3 R37, P2, R3.reuse, R110.reuse, RZ ;  /* 0x0000006e03257210 */ /* 0x0c0fe40007f5e0ff */
[----:B------:R-:W-:Y:S01]  /*33a0*/  IADD3 R25, P4, P5, R3, R110, R12 ;  /* 0x0000006e03197210 */ /* 0x000fe20007d9e00c */
[----:B------:R-:W-:-:S04]  /*33b0*/  IMAD.IADD R72, R111, 0x1, R39 ;  /* 0x000000016f487824 */ /* 0x000fc800078e0227 */
[----:B------:R-:W-:Y:S01]  /*33c0*/  IMAD.X R38, R72, 0x1, R4, P2 ;  /* 0x0000000148267824 */ /* 0x000fe200010e0604 */
[----:B0-----:R-:W-:Y:S02]  /*33d0*/  ISETP.GE.AND P2, PT, R116, 0x1, PT ;  /* 0x000000017400780c */ /* 0x001fe40003f46270 */
[----:B------:R-:W-:Y:S02]  /*33e0*/  IADD3.X R36, R4, R72, R10, P4, P5 ;  /* 0x0000004804247210 */ /* 0x000fe400027ea40a */
[-C--:B-1----:R-:W-:Y:S02]  /*33f0*/  LEA R48, P6, R25, R106.reuse, 0x1 ;  /* 0x0000006a19307211 */ /* 0x082fe400078c08ff */
[----:B------:R-:W-:Y:S02]  /*3400*/  LEA R50, P3, R37, R106, 0x1 ;  /* 0x0000006a25327211 */ /* 0x000fe400078608ff */
[-C--:B------:R-:W-:Y:S02]  /*3410*/  LEA.HI.X R49, R25, R107.reuse, R36, 0x1, P6 ;  /* 0x0000006b19317211 */ /* 0x080fe400030f0c24 */
[----:B------:R-:W-:-:S02]  /*3420*/  LEA.HI.X R51, R37, R107, R38, 0x1, P3 ;  /* 0x0000006b25337211 */ /* 0x000fc400018f0c26 */
[----:B------:R-:W-:-:S04]  /*3430*/  ISETP.GT.AND P3, PT, R40, R24, PT ;  /* 0x000000182800720c */ /* 0x000fc80003f64270 */
[----:B------:R-:W-:Y:S01]  /*3440*/  P2R R100, PR, RZ, 0x8 ;  /* 0x00000008ff647803 */ /* 0x000fe20000000000 */
[----:B--2---:R-:W-:-:S04]  /*3450*/  IMAD R25, R17, 0x4000, R41 ;  /* 0x0000400011197824 */ /* 0x004fc800078e0229 */
[----:B------:R-:W-:Y:S02]  /*3460*/  IMAD R102, R25, 0x2, R16 ;  /* 0x0000000219667824 */ /* 0x000fe400078e0210 */
[----:B------:R-:W-:Y:S01]  /*3470*/  IMAD.MOV.U32 R25, RZ, RZ, R40 ;  /* 0x000000ffff197224 */ /* 0x000fe200078e0028 */
[----:B------:R-:W-:Y:S06]  /*3480*/  @!P2 BRA `(.L_x_1550) ;  /* 0x0000005000c8a947 */ /* 0x000fec0003800000 */
[----:B------:R-:W-:Y:S01]  /*3490*/  ULDC.U8 UR4, c[0x0][0x410] ;  /* 0x0001040000047ab9 */ /* 0x000fe20000000000 */
[-C--:B------:R-:W-:Y:S01]  /*34a0*/  IMAD R36, R13, R40.reuse, RZ ;  /* 0x000000280d247224 */ /* 0x080fe200078e02ff */
[----:B------:R-:W-:Y:S01]  /*34b0*/  ISETP.NE.AND P2, PT, RZ, UR4, PT ;  /* 0x00000004ff007c0c */ /* 0x000fe2000bf45270 */
[-C--:B------:R-:W-:Y:S02]  /*34c0*/  IMAD R38, R21, R40.reuse, RZ ;  /* 0x0000002815267224 */ /* 0x080fe400078e02ff */
[----:B------:R-:W-:Y:S02]  /*34d0*/  IMAD R99, R109, R15, R36 ;  /* 0x0000000f6d637224 */ /* 0x000fe400078e0224 */
[----:B------:R-:W-:Y:S02]  /*34e0*/  IMAD R105, R25, -0x40, R2 ;  /* 0xffffffc019697824 */ /* 0x000fe400078e0202 */
[----:B------:R-:W-:Y:S02]  /*34f0*/  IMAD R109, R109, R27, R38 ;  /* 0x0000001b6d6d7224 */ /* 0x000fe400078e0226 */
[----:B------:R-:W-:Y:S01]  /*3500*/  IMAD.WIDE.U32 R70, R15, R40, RZ ;  /* 0x000000280f467225 */ /* 0x000fe200078e00ff */
[----:B------:R-:W-:-:S03]  /*3510*/  VIMNMX R105, R105, 0x40, PT ;  /* 0x0000004069697848 */ /* 0x000fc60003fe0100 */
        /* <DEDUP_REMOVED lines=18> */
[----:B------:R-:W-:Y:S02]  /*3640*/  IADD3 R39, P4, R80, R68, RZ ;  /* 0x0000004450277210 */ /* 0x000fe40007f9e0ff */
[----:B------:R-:W-:Y:S02]  /*3650*/  CS2R R106, SRZ ;  /* 0x00000000006a7805 */ /* 0x000fe4000001ff00 */
[-C--:B------:R-:W-:Y:S01]  /*3660*/  ISETP.GE.AND P5, PT, R200, R116.reuse, PT ;  /* 0x00000074c800720c */ /* 0x080fe20003fa6270 */
[----:B------:R-:W-:Y:S01]  /*3670*/  IMAD.X R38, R99, 0x1, R31, P2 ;  /* 0x0000000163267824 */ /* 0x000fe200010e061f */
[----:B------:R-:W-:Y:S01]  /*3680*/  LEA R36, P2, R37, UR4, 0x1 ;  /* 0x0000000425247c11 */ /* 0x000fe2000f8408ff */
[----:B------:R-:W-:Y:S01]  /*3690*/  IMAD.X R42, R109, 0x1, R33, P4 ;  /* 0x000000016d2a7824 */ /* 0x000fe200020e0621 */
[----:B------:R-:W-:Y:S01]  /*36a0*/  CS2R R110, SRZ ;  /* 0x00000000006e7805 */ /* 0x000fe2000001ff00 */
[----:B------:R-:W-:Y:S01]  /*36b0*/  ULDC.64 UR6, c[0x0][0x208] ;  /* 0x0000820000067ab9 */ /* 0x000fe20000000a00 */
[----:B------:R-:W-:Y:S01]  /*36c0*/  LEA.HI.X R37, R37, UR5, R38, 0x1, P2 ;  /* 0x0000000525257c11 */ /* 0x000fe200090f0c26 */
[----:B------:R-:W-:Y:S01]  /*36d0*/  ULDC.64 UR4, c[0x0][0x400] ;  /* 0x0001000000047ab9 */ /* 0x000fe20000000a00 */
[----:B------:R-:W-:-:S02]  /*36e0*/  ISETP.GE.AND P4, PT, R234, R116, PT ;  /* 0x00000074ea00720c */ /* 0x000fc40003f86270 */
[----:B------:R-:W-:-:S03]  /*36f0*/  LEA R38, P2, R39, UR4, 0x1 ;  /* 0x0000000427267c11 */ /* 0x000fc6000f8408ff */
[----:B------:R0:W5:Y:S01]  /*3700*/  @!P5 LDG.E.64 R106, desc[UR6][R36.64] ;  /* 0x00000006246ad981 */ /* 0x000162000c1e1b00 */
[----:B------:R-:W-:Y:S02]  /*3710*/  LEA.HI.X R39, R39, UR5, R42, 0x1, P2 ;  /* 0x0000000527277c11 */ /* 0x000fe400090f0c2a */
[----:B------:R-:W-:-:S03]  /*3720*/  ISETP.GE.AND P2, PT, R233, R116, PT ;  /* 0x00000074e900720c */ /* 0x000fc60003f46270 */
[----:B------:R0:W5:Y:S01]  /*3730*/  @!P5 LDG.E.64 R110, desc[UR6][R38.64] ;  /* 0x00000006266ed981 */ /* 0x000162000c1e1b00 */
[----:B------:R-:W-:Y:S02]  /*3740*/  ISETP.GE.AND P5, PT, R235, R116, PT ;  /* 0x00000074eb00720c */ /* 0x000fe40003fa6270 */
[----:B------:R-:W-:Y:S02]  /*3750*/  CS2R R72, SRZ ;  /* 0x0000000000487805 */ /* 0x000fe4000001ff00 */
[----:B------:R-:W-:Y:S02]  /*3760*/  CS2R R64, SRZ ;  /* 0x0000000000407805 */ /* 0x000fe4000001ff00 */
[----:B------:R-:W-:Y:S02]  /*3770*/  CS2R R60, SRZ ;  /* 0x00000000003c7805 */ /* 0x000fe4000001ff00 */
[----:B------:R-:W-:Y:S02]  /*3780*/  CS2R R74, SRZ ;  /* 0x00000000004a7805 */ /* 0x000fe4000001ff00 */
[----:B------:R-:W-:-:S02]  /*3790*/  CS2R R66, SRZ ;  /* 0x0000000000427805 */ /* 0x000fc4000001ff00 */
[----:B------:R-:W-:Y:S01]  /*37a0*/  CS2R R62, SRZ ;  /* 0x00000000003e7805 */ /* 0x000fe2000001ff00 */
[----:B------:R0:W5:Y:S04]  /*37b0*/  @!P4 LDG.E.64 R72, desc[UR6][R36.64+0x40] ;  /* 0x000040062448c981 */ /* 0x000168000c1e1b00 */
[----:B------:R0:W5:Y:S04]  /*37c0*/  @!P2 LDG.E.64 R64, desc[UR6][R36.64+0x80] ;  /* 0x000080062440a981 */ /* 0x000168000c1e1b00 */
[----:B------:R0:W5:Y:S04]  /*37d0*/  @!P5 LDG.E.64 R60, desc[UR6][R36.64+0xc0] ;  /* 0x0000c006243cd981 */ /* 0x000168000c1e1b00 */
[----:B------:R0:W5:Y:S04]  /*37e0*/  @!P4 LDG.E.64 R74, desc[UR6][R38.64+0x40] ;  /* 0x00004006264ac981 */ /* 0x000168000c1e1b00 */
[----:B------:R0:W5:Y:S04]  /*37f0*/  @!P2 LDG.E.64 R66, desc[UR6][R38.64+0x80] ;  /* 0x000080062642a981 */ /* 0x000168000c1e1b00 */
[----:B------:R0:W5:Y:S02]  /*3800*/  @!P5 LDG.E.64 R62, desc[UR6][R38.64+0xc0] ;  /* 0x0000c006263ed981 */ /* 0x000164000c1e1b00 */
.L_x_1553:
[----:B------:R-:W-:Y:S05]  /*3810*/  BSYNC B1 ;  /* 0x0000000000017941 */ /* 0x000fea0003800000 */
.L_x_1552:
[----:B0-----:R-:W-:Y:S01]  /*3820*/  VIADD R36, R23, 0x20 ;  /* 0x0000002017247836 */ /* 0x001fe20000000000 */
[----:B------:R-:W-:Y:S01]  /*3830*/  BSSY B1, `(.L_x_1554) ;  /* 0x0000029000017945 */ /* 0x000fe20003800000 */
[----:B------:R-:W-:Y:S02]  /*3840*/  CS2R R44, SRZ ;  /* 0x00000000002c7805 */ /* 0x000fe4000001ff00 */
[----:B------:R-:W-:Y:S02]  /*3850*/  CS2R R52, SRZ ;  /* 0x0000000000347805 */ /* 0x000fe4000001ff00 */
[----:B------:R-:W-:Y:S02]  /*3860*/  CS2R R56, SRZ ;  /* 0x0000000000387805 */ /* 0x000fe4000001ff00 */
[----:B------:R-:W-:Y:S02]  /*3870*/  ISETP.GE.AND P4, PT, R36, R105, PT ;  /* 0x000000692400720c */ /* 0x000fe40003f86270 */
[----:B------:R-:W-:-:S02]  /*3880*/  CS2R R42, SRZ ;  /* 0x00000000002a7805 */ /* 0x000fc4000001ff00 */
[----:B------:R-:W-:Y:S02]  /*3890*/  CS2R R46, SRZ ;  /* 0x00000000002e7805 */ /* 0x000fe4000001ff00 */
[----:B------:R-:W-:Y:S02]  /*38a0*/  CS2R R54, SRZ ;  /* 0x0000000000367805 */ /* 0x000fe4000001ff00 */
[----:B------:R-:W-:-:S05]  /*38b0*/  CS2R R58, SRZ ;  /* 0x00000000003a7805 */ /* 0x000fca000001ff00 */
[----:B------:R-:W-:Y:S05]  /*38c0*/  @P4 BRA `(.L_x_1555) ;  /* 0x00000000007c4947 */ /* 0x000fea0003800000 */
[----:B------:R-:W-:Y:S01]  /*38d0*/  IADD3 R70, P2, P5, R84, R70, R20 ;  /* 0x0000004654467210 */ /* 0x000fe20007d5e014 */
[----:B------:R-:W-:Y:S01]  /*38e0*/  ULDC.64 UR4, c[0x0][0x3e8] ;  /* 0x0000fa0000047ab9 */ /* 0x000fe20000000a00 */
[----:B------:R-:W-:Y:S01]  /*38f0*/  ULDC.64 UR6, c[0x0][0x400] ;  /* 0x0001000000067ab9 */ /* 0x000fe20000000a00 */
[----:B------:R-:W-:Y:S02]  /*3900*/  CS2R R56, SRZ ;  /* 0x0000000000387805 */ /* 0x000fe4000001ff00 */
[----:B------:R-:W-:Y:S02]  /*3910*/  IADD3.X R99, R31, R99, R14, P2, P5 ;  /* 0x000000631f637210 */ /* 0x000fe400017ea40e */
[----:B------:R-:W-:Y:S02]  /*3920*/  CS2R R52, SRZ ;  /* 0x0000000000347805 */ /* 0x000fe4000001ff00 */
[----:B------:R-:W-:Y:S02]  /*3930*/  IADD3 R68, P2, P5, R80, R68, R28 ;  /* 0x0000004450447210 */ /* 0x000fe40007d5e01c */
[----:B------:R-:W-:-:S02]  /*3940*/  CS2R R58, SRZ ;  /* 0x00000000003a7805 */ /* 0x000fc4000001ff00 */
[----:B------:R-:W-:Y:S01]  /*3950*/  CS2R R54, SRZ ;  /* 0x0000000000367805 */ /* 0x000fe2000001ff00 */
[----:B------:R-:W-:Y:S01]  /*3960*/  ULDC.64 UR8, c[0x0][0x208] ;  /* 0x0000820000087ab9 */ /* 0x000fe20000000a00 */
[----:B------:R-:W-:Y:S02]  /*3970*/  IADD3.X R109, R33, R109, R26, P2, P5 ;  /* 0x0000006d216d7210 */ /* 0x000fe400017ea41a */
[----:B------:R-:W-:Y:S02]  /*3980*/  LEA R36, P2, R70, UR4, 0x1 ;  /* 0x0000000446247c11 */ /* 0x000fe4000f8408ff */
[----:B------:R-:W-:Y:S02]  /*3990*/  LEA R38, P5, R68, UR6, 0x1 ;  /* 0x0000000644267c11 */ /* 0x000fe4000f8a08ff */
[----:B------:R-:W-:Y:S02]  /*39a0*/  LEA.HI.X R37, R70, UR5, R99, 0x1, P2 ;  /* 0x0000000546257c11 */ /* 0x000fe400090f0c63 */
[----:B------:R-:W-:-:S02]  /*39b0*/  LEA.HI.X R39, R68, UR7, R109, 0x1, P5 ;  /* 0x0000000744277c11 */ /* 0x000fc4000a8f0c6d */
[-C--:B------:R-:W-:Y:S02]  /*39c0*/  ISETP.GE.AND P2, PT, R200, R116.reuse, PT ;  /* 0x00000074c800720c */ /* 0x080fe40003f46270 */
[----:B------:R-:W-:Y:S02]  /*39d0*/  ISETP.GE.AND P5, PT, R234, R116, PT ;  /* 0x00000074ea00720c */ /* 0x000fe40003fa6270 */
[----:B------:R-:W-:Y:S02]  /*39e0*/  CS2R R44, SRZ ;  /* 0x00000000002c7805 */ /* 0x000fe4000001ff00 */
[----:B------:R-:W-:Y:S02]  /*39f0*/  CS2R R40, SRZ ;  /* 0x0000000000287805 */ /* 0x000fe4000001ff00 */
[----:B------:R-:W-:-:S05]  /*3a00*/  CS2R R46, SRZ ;  /* 0x00000000002e7805 */ /* 0x000fca000001ff00 */
[----:B------:R0:W5:Y:S04]  /*3a10*/  @!P2 LDG.E.64 R56, desc[UR8][R36.64] ;  /* 0x000000082438a981 */ /* 0x000168000c1e1b00 */
[----:B------:R0:W5:Y:S01]  /*3a20*/  @!P2 LDG.E.64 R58, desc[UR8][R38.64] ;  /* 0x00000008263aa981 */ /* 0x000162000c1e1b00 */
[----:B------:R-:W-:-:S03]  /*3a30*/  ISETP.GE.AND P2, PT, R233, R116, PT ;  /* 0x00000074e900720c */ /* 0x000fc60003f46270 */
[----:B------:R0:W5:Y:S04]  /*3a40*/  @!P5 LDG.E.64 R52, desc[UR8][R36.64+0x40] ;  /* 0x000040082434d981 */ /* 0x000168000c1e1b00 */
[----:B------:R0:W5:Y:S01]  /*3a50*/  @!P5 LDG.E.64 R54, desc[UR8][R38.64+0x40] ;  /* 0x000040082636d981 */ /* 0x000162000c1e1b00 */
[----:B------:R-:W-:Y:S02]  /*3a60*/  ISETP.GE.AND P5, PT, R235, R116, PT ;  /* 0x00000074eb00720c */ /* 0x000fe40003fa6270 */
[----:B------:R-:W-:-:S03]  /*3a70*/  CS2R R42, SRZ ;  /* 0x00000000002a7805 */ /* 0x000fc6000001ff00 */
[----:B------:R0:W5:Y:S04]  /*3a80*/  @!P2 LDG.E.64 R44, desc[UR8][R36.64+0x80] ;  /* 0x00008008242ca981 */ /* 0x000168000c1e1b00 */
[----:B------:R0:W5:Y:S04]  /*3a90*/  @!P2 LDG.E.64 R46, desc[UR8][R38.64+0x80] ;  /* 0x00008008262ea981 */ /* 0x000168000c1e1b00 */
[----:B------:R0:W5:Y:S04]  /*3aa0*/  @!P5 LDG.E.64 R40, desc[UR8][R36.64+0xc0] ;  /* 0x0000c0082428d981 */ /* 0x000168000c1e1b00 */
[----:B------:R0:W5:Y:S02]  /*3ab0*/  @!P5 LDG.E.64 R42, desc[UR8][R38.64+0xc0] ;  /* 0x0000c008262ad981 */ /* 0x000164000c1e1b00 */
.L_x_1555:
[----:B------:R-:W-:Y:S05]  /*3ac0*/  BSYNC B1 ;  /* 0x0000000000017941 */ /* 0x000fea0003800000 */
.L_x_1554:
[----:B0-----:R-:W2:Y:S01]  /*3ad0*/  LDL R36, [R1+0x20] ;  /* 0x0000200001247983 */ /* 0x001ea20000100800 */
[----:B-----5:R-:W-:Y:S02]  /*3ae0*/  IMAD.MOV.U32 R37, RZ, RZ, R61 ;  /* 0x000000ffff257224 */ /* 0x020fe400078e003d */
[----:B------:R-:W-:Y:S02]  /*3af0*/  IMAD.MOV.U32 R38, RZ, RZ, R64 ;  /* 0x000000ffff267224 */ /* 0x000fe400078e0040 */
[----:B------:R-:W-:Y:S01]  /*3b00*/  IMAD.MOV.U32 R39, RZ, RZ, R65 ;  /* 0x000000ffff277224 */ /* 0x000fe200078e0041 */
[----:B------:R-:W-:Y:S01]  /*3b10*/  PRMT R128, R37, 0x7610, R128 ;  /* 0x0000761025807816 */ /* 0x000fe20000000080 */
[----:B------:R-:W-:Y:S01]  /*3b20*/  IMAD.MOV.U32 R37, RZ, RZ, R73 ;  /* 0x000000ffff257224 */ /* 0x000fe200078e0049 */
[----:B------:R-:W-:Y:S01]  /*3b30*/  PRMT R115, R115, 0x5410, R38 ;  /* 0x0000541073737816 */ /* 0x000fe20000000026 */
[----:B------:R-:W-:Y:S01]  /*3b40*/  IMAD.MOV.U32 R38, RZ, RZ, R106 ;  /* 0x000000ffff267224 */ /* 0x000fe200078e006a */
[----:B------:R-:W-:Y:S01]  /*3b50*/  PRMT R114, R114, 0x5410, R39 ;  /* 0x0000541072727816 */ /* 0x000fe20000000027 */
[----:B------:R-:W-:Y:S01]  /*3b60*/  IMAD.MOV.U32 R39, RZ, RZ, R107 ;  /* 0x000000ffff277224 */ /* 0x000fe200078e006b */
[----:B------:R-:W-:Y:S01]  /*3b70*/  PRMT R117, R117, 0x5410, R37 ;  /* 0x0000541075757816 */ /* 0x000fe20000000025 */
[----:B------:R-:W-:-:S03]  /*3b80*/  IMAD.MOV.U32 R37, RZ, RZ, R63 ;  /* 0x000000ffff257224 */ /* 0x000fc600078e003f */
[----:B------:R-:W-:Y:S02]  /*3b90*/  PRMT R70, R39, 0x5410, R38 ;  /* 0x0000541027467816 */ /* 0x000fe40000000026 */
[----:B------:R-:W-:Y:S01]  /*3ba0*/  PRMT R130, R37, 0x7610, R130 ;  /* 0x0000761025827816 */ /* 0x000fe20000000082 */
[----:B------:R-:W-:-:S05]  /*3bb0*/  IMAD.MOV.U32 R37, RZ, RZ, R67 ;  /* 0x000000ffff257224 */ /* 0x000fca00078e0043 */
[----:B------:R-:W-:Y:S01]  /*3bc0*/  PRMT R132, R37, 0x7610, R132 ;  /* 0x0000761025847816 */ /* 0x000fe20000000084 */
[----:B------:R-:W-:-:S05]  /*3bd0*/  IMAD.MOV.U32 R37, RZ, RZ, R75 ;  /* 0x000000ffff257224 */ /* 0x000fca00078e004b */
[----:B------:R-:W-:Y:S01]  /*3be0*/  PRMT R138, R37, 0x7610, R138 ;  /* 0x00007610258a7816 */ /* 0x000fe2000000008a */
[----:B------:R-:W-:Y:S01]  /*3bf0*/  IMAD.MOV.U32 R37, RZ, RZ, R110 ;  /* 0x000000ffff257224 */ /* 0x000fe200078e006e */
[----:B--2---:R-:W-:Y:S01]  /*3c00*/  R2UR UR4, R36 ;  /* 0x00000000240472ca */ /* 0x004fe200000e0000 */
[----:B------:R-:W-:-:S05]  /*3c10*/  IMAD.MOV.U32 R36, RZ, RZ, R60 ;  /* 0x000000ffff247224 */ /* 0x000fca00078e003c */
[----:B------:R-:W-:Y:S01]  /*3c20*/  PRMT R127, R36, 0x7610, R127 ;  /* 0x00007610247f7816 */ /* 0x000fe2000000007f */
[----:B------:R-:W-:-:S05]  /*3c30*/  IMAD.MOV.U32 R36, RZ, RZ, R72 ;  /* 0x000000ffff247224 */ /* 0x000fca00078e0048 */
[----:B------:R-:W-:Y:S01]  /*3c40*/  PRMT R118, R118, 0x5410, R36 ;  /* 0x0000541076767816 */ /* 0x000fe20000000024 */
[----:B------:R-:W-:Y:S01]  /*3c50*/  IMAD.MOV.U32 R36, RZ, RZ, R62 ;  /* 0x000000ffff247224 */ /* 0x000fe200078e003e */
[----:B------:R-:W-:-:S04]  /*3c60*/  UISETP.NE.AND UP0, UPT, UR4, 0x3, UPT ;  /* 0x000000030400788c */ /* 0x000fc8000bf05270 */
[----:B------:R-:W-:Y:S01]  /*3c70*/  PRMT R129, R36, 0x7610, R129 ;  /* 0x0000761024817816 */ /* 0x000fe20000000081 */
[----:B------:R-:W-:Y:S01]  /*3c80*/  IMAD.MOV.U32 R36, RZ, RZ, R66 ;  /* 0x000000ffff247224 */ /* 0x000fe200078e0042 */
[----:B------:R-:W-:-:S04]  /*3c90*/  PLOP3.LUT P2, PT, PT, PT, UP0, 0x80, 0x0 ;  /* 0x000000000000781c */ /* 0x000fc80003f4f008 */
[----:B------:R-:W-:Y:S01]  /*3ca0*/  PRMT R131, R36, 0x7610, R131 ;  /* 0x0000761024837816 */ /* 0x000fe20000000083 */
[----:B------:R-:W-:-:S05]  /*3cb0*/  IMAD.MOV.U32 R36, RZ, RZ, R74 ;  /* 0x000000ffff247224 */ /* 0x000fca00078e004a */
[----:B------:R-:W-:Y:S01]  /*3cc0*/  PRMT R137, R36, 0x7610, R137 ;  /* 0x0000761024897816 */ /* 0x000fe20000000089 */
[----:B------:R-:W-:-:S05]  /*3cd0*/  IMAD.MOV.U32 R36, RZ, RZ, R111 ;  /* 0x000000ffff247224 */ /* 0x000fca00078e006f */
[----:B------:R-:W-:Y:S01]  /*3ce0*/  PRMT R112, R37, 0x5410, R36 ;  /* 0x0000541025707816 */ /* 0x000fe20000000024 */
[----:B------:R-:W-:Y:S02]  /*3cf0*/  IMAD.MOV.U32 R37, RZ, RZ, R40 ;  /* 0x000000ffff257224 */ /* 0x000fe400078e0028 */
[----:B------:R-:W-:-:S03]  /*3d00*/  IMAD.MOV.U32 R36, RZ, RZ, R41 ;  /* 0x000000ffff247224 */ /* 0x000fc600078e0029 */
[----:B------:R-:W-:Y:S01]  /*3d10*/  PRMT R114, R37, 0x7610, R114 ;  /* 0x0000761025727816 */ /* 0x000fe20000000072 */
[----:B------:R-:W-:Y:S01]  /*3d20*/  IMAD.MOV.U32 R37, RZ, RZ, R44 ;  /* 0x000000ffff257224 */ /* 0x000fe200078e002c */
[----:B------:R-:W-:Y:S01]  /*3d30*/  PRMT R115, R36, 0x7610, R115 ;  /* 0x0000761024737816 */ /* 0x000fe20000000073 */
        /* <DEDUP_REMOVED lines=25> */
[----:B------:R-:W-:Y:S02]  /*3ed0*/  PRMT R136, R37, 0x7610, R136 ;  /* 0x0000761025887816 */ /* 0x000fe40000000088 */
[----:B------:R-:W-:Y:S01]  /*3ee0*/  PRMT R135, R36, 0x7610, R135 ;  /* 0x0000761024877816 */ /* 0x000fe20000000087 */
[----:B------:R-:W-:Y:S06]  /*3ef0*/  @!P2 BRA `(.L_x_1556) ;  /* 0x000000000004a947 */ /* 0x000fec0003800000 */
[----:B------:R-:W-:Y:S01]  /*3f00*/  BPT.TRAP 0x1 ;  /* 0x000000040000795c */ /* 0x000fe20000300000 */
.L_x_1556:
[----:B------:R-:W-:Y:S01]  /*3f10*/  IMAD R99, R17, 0x8, R16 ;  /* 0x0000000811637824 */ /* 0x000fe200078e0210 */
[----:B------:R-:W-:Y:S01]  /*3f20*/  SHF.L.U32 R109, R236, 0x1f, RZ ;  /* 0x0000001fec6d7819 */ /* 0x000fe200000006ff */
[----:B------:R-:W-:Y:S03]  /*3f30*/  BSSY B1, `(.L_x_1557) ;  /* 0x0000003000017945 */ /* 0x000fe60003800000 */
[----:B------:R-:W0:Y:S02]  /*3f40*/  SYNCS.PHASECHK.TRANS64.TRYWAIT P5, [R99+URZ+0x30890], R109 ;  /* 0x0308906d630075a7 */ /* 0x000e2400080a017f */
[----:B0-----:R-:W-:Y:S05]  /*3f50*/  @!P5 BRA `(.L_x_1558) ;  /* 0x000002b40070d947 */ /* 0x001fea0003800000 */
.L_x_2028:
[----:B------:R-:W-:Y:S05]  /*3f60*/  BSYNC B1 ;  /* 0x0000000000017941 */ /* 0x000fea0003800000 */
.L_x_1557:
[----:B------:R-:W-:Y:S04]  /*3f70*/  BSSY B1, `(.L_x_1559) ;  /* 0x00000de000017945 */ /* 0x000fe80003800000 */
[----:B------:R-:W-:Y:S05]  /*3f80*/  @P3 BRA `(.L_x_1560) ;  /* 0x0000000c00703947 */ /* 0x000fea0003800000 */
[----:B------:R-:W-:Y:S01]  /*3f90*/  ISETP.NE.AND P3, PT, R30, RZ, PT ;  /* 0x000000ff1e00720c */ /* 0x000fe20003f65270 */
[----:B------:R-:W-:-:S12]  /*3fa0*/  BSSY B2, `(.L_x_1561) ;  /* 0x0000035000027945 */ /* 0x000fd80003800000 */
[----:B------:R-:W-:Y:S05]  /*3fb0*/  @!P3 BRA `(.L_x_1562) ;  /* 0x0000000000ccb947 */ /* 0x000fea0003800000 */
[----:B------:R1:W2:Y:S01]  /*3fc0*/  LDS.128 R36, [R102+0x20400] ;  /* 0x0204000066247984 */ /* 0x0002a20000000c00 */
[----:B------:R-:W-:Y:S01]  /*3fd0*/  ISETP.GE.AND P3, PT, R200, R116, PT ;  /* 0x00000074c800720c */ /* 0x000fe20003f66270 */
[----:B------:R-:W-:-:S12]  /*3fe0*/  BSSY B3, `(.L_x_1563) ;  /* 0x000002e000037945 */ /* 0x000fd80003800000 */
[----:B-1----:R-:W-:Y:S05]  /*3ff0*/  @P3 BRA `(.L_x_1564) ;  /* 0x0000000000b03947 */ /* 0x002fea0003800000 */
[----:B------:R-:W-:Y:S01]  /*4000*/  SHF.R.U64 R69, R110, 0x10, R111 ;  /* 0x000000106e457819 */ /* 0x000fe2000000126f */
[----:B--2---:R-:W-:Y:S01]  /*4010*/  IMAD.U32 R110, R37, 0x10000, RZ ;  /* 0x00010000256e7824 */ /* 0x004fe200078e00ff */
[----:B------:R-:W-:Y:S02]  /*4020*/  SHF.R.U64 R68, R106, 0x10, R107 ;  /* 0x000000106a447819 */ /* 0x000fe4000000126b */
[----:B------:R-:W-:Y:S02]  /*4030*/  SHF.R.U32.HI R106, RZ, 0x10, R111 ;  /* 0x00000010ff6a7819 */ /* 0x000fe4000001166f */
[----:B------:R-:W-:Y:S02]  /*4040*/  PRMT R69, R112, 0x5410, R69 ;  /* 0x0000541070457816 */ /* 0x000fe40000000045 */
[----:B------:R-:W-:Y:S02]  /*4050*/  PRMT R68, R70, 0x5432, R68 ;  /* 0x0000543246447816 */ /* 0x000fe40000000044 */
[----:B------:R-:W-:-:S02]  /*4060*/  SHF.R.U32.HI R71, RZ, 0x10, R107 ;  /* 0x00000010ff477819 */ /* 0x000fc4000001166b */
[----:B------:R-:W-:Y:S02]  /*4070*/  PRMT R106, R112, 0x5432, R106 ;  /* 0x00005432706a7816 */ /* 0x000fe4000000006a */
[----:B------:R-:W-:Y:S02]  /*4080*/  LOP3.LUT R112, R37, 0xffff0000, RZ, 0xc0, !PT ;  /* 0xffff000025707812 */ /* 0x000fe400078ec0ff */
[C---:B------:R-:W-:Y:S01]  /*4090*/  LOP3.LUT R107, R69.reuse, 0xffff0000, RZ, 0xc0, !PT ;  /* 0xffff0000456b7812 */ /* 0x040fe200078ec0ff */
[----:B------:R-:W-:Y:S01]  /*40a0*/  IMAD.U32 R69, R69, 0x10000, RZ ;  /* 0x0001000045457824 */ /* 0x000fe200078e00ff */
[C---:B------:R-:W-:Y:S01]  /*40b0*/  LOP3.LUT R37, R68.reuse, 0xffff0000, RZ, 0xc0, !PT ;  /* 0xffff000044257812 */ /* 0x040fe200078ec0ff */
[----:B------:R-:W-:Y:S01]  /*40c0*/  IMAD.U32 R68, R68, 0x10000, RZ ;  /* 0x0001000044447824 */ /* 0x000fe200078e00ff */
[----:B------:R-:W-:Y:S01]  /*40d0*/  PRMT R71, R70, 0x5410, R71 ;  /* 0x0000541046477816 */ /* 0x000fe20000000047 */
[C---:B------:R-:W-:Y:S02]  /*40e0*/  FMUL.FTZ R111, R112.reuse, R107 ;  /* 0x0000006b706f7220 */ /* 0x040fe40000410000 */
[----:B------:R-:W-:-:S02]  /*40f0*/  FMUL.FTZ R112, R112, R37 ;  /* 0x0000002570707220 */ /* 0x000fc40000410000 */
[C---:B------:R-:W-:Y:S01]  /*4100*/  FFMA.FTZ R70, R110.reuse, R37, -R111 ;  /* 0x000000256e467223 */ /* 0x040fe2000001086f */
[----:B------:R-:W-:Y:S02]  /*4110*/  IMAD.U32 R111, R71, 0x10000, RZ ;  /* 0x00010000476f7824 */ /* 0x000fe400078e00ff */
[----:B------:R-:W-:Y:S01]  /*4120*/  FFMA.FTZ R37, R110, R107, R112 ;  /* 0x0000006b6e257223 */ /* 0x000fe20000010070 */
[----:B------:R-:W-:Y:S01]  /*4130*/  LOP3.LUT R112, R38, 0xffff0000, RZ, 0xc0, !PT ;  /* 0xffff000026707812 */ /* 0x000fe200078ec0ff */
        /* <DEDUP_REMOVED lines=9> */
[----:B------:R-:W-:Y:S01]  /*41d0*/  IMAD.U32 R113, R39, 0x10000, RZ ;  /* 0x0001000027717824 */ /* 0x000fe200078e00ff */
[----:B------:R-:W-:Y:S02]  /*41e0*/  LOP3.LUT R110, R71, 0xffff0000, RZ, 0xc0, !PT ;  /* 0xffff0000476e7812 */ /* 0x000fe400078ec0ff */
[C---:B------:R-:W-:Y:S01]  /*41f0*/  LOP3.LUT R71, R36.reuse, 0xffff0000, RZ, 0xc0, !PT ;  /* 0xffff000024477812 */ /* 0x040fe200078ec0ff */
[C---:B------:R-:W-:Y:S01]  /*4200*/  FMUL.FTZ R112, R111.reuse, R106 ;  /* 0x0000006a6f707220 */ /* 0x040fe20000410000 */
[----:B------:R-:W-:Y:S02]  /*4210*/  IMAD.U32 R36, R36, 0x10000, RZ ;  /* 0x0001000024247824 */ /* 0x000fe400078e00ff */
[----:B------:R-:W-:Y:S01]  /*4220*/  FMUL.FTZ R111, R111, R110 ;  /* 0x0000006e6f6f7220 */ /* 0x000fe20000410000 */
[----:B------:R-:W-:Y:S01]  /*4230*/  F2FP.BF16.F32.PACK_AB R38, R107, R38 ;  /* 0x000000266b26723e */ /* 0x000fe200000010ff */
[----:B------:R-:W-:Y:S01]  /*4240*/  FFMA.FTZ R39, R113, R110, -R112 ;  /* 0x0000006e71277223 */ /* 0x000fe20000010870 */
[----:B------:R-:W-:Y:S01]  /*4250*/  FMUL.FTZ R110, R71, R68 ;  /* 0x00000044476e7220 */ /* 0x000fe20000410000 */
[----:B------:R-:W-:Y:S01]  /*4260*/  FFMA.FTZ R106, R113, R106, R111 ;  /* 0x0000006a716a7223 */ /* 0x000fe2000001006f */
[----:B------:R-:W-:-:S02]  /*4270*/  FMUL.FTZ R111, R71, R69 ;  /* 0x00000045476f7220 */ /* 0x000fc40000410000 */
[C---:B------:R-:W-:Y:S02]  /*4280*/  FFMA.FTZ R110, R36.reuse, R69, R110 ;  /* 0x00000045246e7223 */ /* 0x040fe4000001006e */
[----:B------:R-:W-:Y:S01]  /*4290*/  FFMA.FTZ R111, R36, R68, -R111 ;  /* 0x00000044246f7223 */ /* 0x000fe2000001086f */
[----:B------:R-:W-:-:S04]  /*42a0*/  F2FP.BF16.F32.PACK_AB R39, R106, R39 ;  /* 0x000000276a27723e */ /* 0x000fc800000010ff */
[----:B------:R-:W-:-:S07]  /*42b0*/  F2FP.BF16.F32.PACK_AB R36, R110, R111 ;  /* 0x0000006f6e24723e */ /* 0x000fce00000010ff */
.L_x_1564:
[----:B------:R-:W-:Y:S05]  /*42c0*/  BSYNC B3 ;  /* 0x0000000000037941 */ /* 0x000fea0003800000 */
.L_x_1563:
[----:B------:R-:W-:Y:S02]  /*42d0*/  ULDC.64 UR4, c[0x0][0x208] ;  /* 0x0000820000047ab9 */ /* 0x000fe40000000a00 */
[----:B--2---:R1:W-:Y:S03]  /*42e0*/  STG.E.128 desc[UR4][R50.64], R36 ;  /* 0x0000002432007986 */ /* 0x0043e6000c101d04 */
.L_x_1562:
[----:B------:R-:W-:Y:S05]  /*42f0*/  BSYNC B2 ;  /* 0x0000000000027941 */ /* 0x000fea0003800000 */
.L_x_1561:
[----:B------:R-:W-:Y:S01]  /*4300*/  ISETP.NE.AND P3, PT, R93, RZ, PT ;  /* 0x000000ff5d00720c */ /* 0x000fe20003f65270 */
[----:B------:R-:W-:-:S12]  /*4310*/  BSSY B2, `(.L_x_1565) ;  /* 0x0000035000027945 */ /* 0x000fd80003800000 */
[----:B------:R-:W-:Y:S05]  /*4320*/  @!P3 BRA `(.L_x_1566) ;  /* 0x0000000000ccb947 */ /* 0x000fea0003800000 */
[----:B-1----:R1:W2:Y:S01]  /*4330*/  LDS.128 R36, [R102+0x22400] ;  /* 0x0224000066247984 */ /* 0x0022a20000000c00 */
[----:B------:R-:W-:Y:S01]  /*4340*/  ISETP.GE.AND P3, PT, R234, R116, PT ;  /* 0x00000074ea00720c */ /* 0x000fe20003f66270 */
[----:B------:R-:W-:-:S12]  /*4350*/  BSSY B3, `(.L_x_1567) ;  /* 0x000002e000037945 */ /* 0x000fd80003800000 */
[----:B-1----:R-:W-:Y:S05]  /*4360*/  @P3 BRA `(.L_x_1568) ;  /* 0x0000000000b03947 */ /* 0x002fea0003800000 */
[----:B------:R-:W-:Y:S01]  /*4370*/  SHF.R.U64 R69, R74, 0x10, R75 ;  /* 0x000000104a457819 */ /* 0x000fe2000000124b */
[----:B--2---:R-:W-:Y:S01]  /*4380*/  IMAD.U32 R71, R37, 0x10000, RZ ;  /* 0x0001000025477824 */ /* 0x004fe200078e00ff */
[----:B------:R-:W-:Y:S02]  /*4390*/  SHF.R.U64 R68, R72, 0x10, R73 ;  /* 0x0000001048447819 */ /* 0x000fe40000001249 */
[----:B------:R-:W-:Y:S02]  /*43a0*/  PRMT R69, R137, 0x5410, R69 ;  /* 0x0000541089457816 */ /* 0x000fe40000000045 */
[----:B------:R-:W-:Y:S02]  /*43b0*/  PRMT R68, R118, 0x5432, R68 ;  /* 0x0000543276447816 */ /* 0x000fe40000000044 */
[----:B------:R-:W-:Y:S02]  /*43c0*/  SHF.R.U32.HI R72, RZ, 0x10, R73 ;  /* 0x00000010ff487819 */ /* 0x000fe40000011649 */
[----:B------:R-:W-:-:S02]  /*43d0*/  SHF.R.U32.HI R73, RZ, 0x10, R75 ;  /* 0x00000010ff497819 */ /* 0x000fc4000001164b */
[----:B------:R-:W-:Y:S02]  /*43e0*/  LOP3.LUT R75, R37, 0xffff0000, RZ, 0xc0, !PT ;  /* 0xffff0000254b7812 */ /* 0x000fe400078ec0ff */
[----:B------:R-:W-:Y:S02]  /*43f0*/  LOP3.LUT R70, R69, 0xffff0000, RZ, 0xc0, !PT ;  /* 0xffff000045467812 */ /* 0x000fe400078ec0ff */
[C---:B------:R-:W-:Y:S01]  /*4400*/  LOP3.LUT R74, R68.reuse, 0xffff0000, RZ, 0xc0, !PT ;  /* 0xffff0000444a7812 */ /* 0x040fe200078ec0ff */
[----:B------:R-:W-:Y:S01]  /*4410*/  IMAD.U32 R68, R68, 0x10000, RZ ;  /* 0x0001000044447824 */ /* 0x000fe200078e00ff */
[----:B------:R-:W-:Y:S01]  /*4420*/  PRMT R73, R138, 0x5410, R73 ;  /* 0x000054108a497816 */ /* 0x000fe20000000049 */
[----:B------:R-:W-:Y:S01]  /*4430*/  FMUL.FTZ R106, R75, R70 ;  /* 0x000000464b6a7220 */ /* 0x000fe20000410000 */
[----:B------:R-:W-:Y:S01]  /*4440*/  PRMT R72, R117, 0x5432, R72 ;  /* 0x0000543275487816 */ /* 0x000fe20000000048 */
[-C--:B------:R-:W-:Y:S02]  /*4450*/  FMUL.FTZ R75, R75, R74.reuse ;  /* 0x0000004a4b4b7220 */ /* 0x080fe40000410000 */
[C---:B------:R-:W-:Y:S01]  /*4460*/  FFMA.FTZ R37, R71.reuse, R74, -R106 ;  /* 0x0000004a47257223 */ /* 0x040fe2000001086a */
[----:B------:R-:W-:Y:S01]  /*4470*/  LOP3.LUT R106, R38, 0xffff0000, RZ, 0xc0, !PT ;  /* 0xffff0000266a7812 */ /* 0x000fe200078ec0ff */
[----:B------:R-:W-:Y:S01]  /*4480*/  FFMA.FTZ R70, R71, R70, R75 ;  /* 0x0000004647467223 */ /* 0x000fe2000001004b */
[C---:B------:R-:W-:Y:S01]  /*4490*/  IMAD.U32 R71, R73.reuse, 0x10000, RZ ;  /* 0x0001000049477824 */ /* 0x040fe200078e00ff */
[----:B------:R-:W-:Y:S01]  /*44a0*/  LOP3.LUT R73, R73, 0xffff0000, RZ, 0xc0, !PT ;  /* 0xffff000049497812 */ /* 0x000fe200078ec0ff */
[C---:B------:R-:W-:Y:S01]  /*44b0*/  IMAD.U32 R75, R72.reuse, 0x10000, RZ ;  /* 0x00010000484b7824 */ /* 0x040fe200078e00ff */
[----:B------:R-:W-:Y:S01]  /*44c0*/  LOP3.LUT R72, R72, 0xffff0000, RZ, 0xc0, !PT ;  /* 0xffff000048487812 */ /* 0x000fe200078ec0ff */
[----:B------:R-:W-:Y:S01]  /*44d0*/  FMUL.FTZ R107, R106, R71 ;  /* 0x000000476a6b7220 */ /* 0x000fe20000410000 */
[----:B------:R-:W-:-:S02]  /*44e0*/  IMAD.U32 R74, R38, 0x10000, RZ ;  /* 0x00010000264a7824 */ /* 0x000fc400078e00ff */
[----:B------:R-:W-:Y:S01]  /*44f0*/  FMUL.FTZ R106, R106, R75 ;  /* 0x0000004b6a6a7220 */ /* 0x000fe20000410000 */
[----:B------:R-:W-:Y:S01]  /*4500*/  F2FP.BF16.F32.PACK_AB R37, R70, R37 ;  /* 0x000000254625723e */ /* 0x000fe200000010ff */
[C---:B------:R-:W-:Y:S02]  /*4510*/  FFMA.FTZ R38, R74.reuse, R75, -R107 ;  /* 0x0000004b4a267223 */ /* 0x040fe4000001086b */
        /* <DEDUP_REMOVED lines=8> */
[----:B------:R-:W-:Y:S01]  /*45a0*/  IMAD.U32 R74, R69, 0x10000, RZ ;  /* 0x00010000454a7824 */ /* 0x000fe200078e00ff */
[C---:B------:R-:W-:Y:S01]  /*45b0*/  LOP3.LUT R69, R36.reuse, 0xffff0000, RZ, 0xc0, !PT ;  /* 0xffff000024457812 */ /* 0x040fe200078ec0ff */
[----:B------:R-:W-:Y:S02]  /*45c0*/  IMAD.U32 R73, R36, 0x10000, RZ ;  /* 0x0001000024497824 */ /* 0x000fe400078e00ff */
[----:B------:R-:W-:Y:S02]  /*45d0*/  F2FP.BF16.F32.PACK_AB R39, R39, R72 ;  /* 0x000000482727723e */ /* 0x000fe400000010ff */
[C---:B------:R-:W-:Y:S01]  /*45e0*/  FMUL.FTZ R36, R69.reuse, R74 ;  /* 0x0000004a45247220 */ /* 0x040fe20000410000 */
[----:B------:R-:W-:-:S03]  /*45f0*/  FMUL.FTZ R69, R69, R68 ;  /* 0x0000004445457220 */ /* 0x000fc60000410000 */
[C---:B------:R-:W-:Y:S01]  /*4600*/  FFMA.FTZ R36, R73.reuse, R68, -R36 ;  /* 0x0000004449247223 */ /* 0x040fe20000010824 */
[----:B------:R-:W-:-:S05]  /*4610*/  FFMA.FTZ R69, R73, R74, R69 ;  /* 0x0000004a49457223 */ /* 0x000fca0000010045 */
[----:B------:R-:W-:-:S07]  /*4620*/  F2FP.BF16.F32.PACK_AB R36, R69, R36 ;  /* 0x000000244524723e */ /* 0x000fce00000010ff */
.L_x_1568:
[----:B------:R-:W-:Y:S05]  /*4630*/  BSYNC B3 ;  /* 0x0000000000037941 */ /* 0x000fea0003800000 */
.L_x_1567:
[----:B------:R-:W-:Y:S02]  /*4640*/  ULDC.64 UR4, c[0x0][0x208] ;  /* 0x0000820000047ab9 */ /* 0x000fe40000000a00 */
[----:B--2---:R2:W-:Y:S03]  /*4650*/  STG.E.128 desc[UR4][R50.64+0x80], R36 ;  /* 0x0000802432007986 */ /* 0x0045e6000c101d04 */
.L_x_1566:
[----:B------:R-:W-:Y:S05]  /*4660*/  BSYNC B2 ;  /* 0x0000000000027941 */ /* 0x000fea0003800000 */
.L_x_1565:
[----:B------:R-:W-:Y:S01]  /*4670*/  ISETP.NE.AND P3, PT, R94, RZ, PT ;  /* 0x000000ff5e00720c */ /* 0x000fe20003f65270 */
[----:B------:R-:W-:-:S12]  /*4680*/  BSSY B2, `(.L_x_1569) ;  /* 0x0000036000027945 */ /* 0x000fd80003800000 */
[----:B------:R-:W-:Y:S05]  /*4690*/  @!P3 BRA `(.L_x_1570) ;  /* 0x0000000000d0b947 */ /* 0x000fea0003800000 */
[----:B-12---:R1:W2:Y:S01]  /*46a0*/  LDS.128 R36, [R102+0x24400] ;  /* 0x0244000066247984 */ /* 0x0062a20000000c00 */
[----:B------:R-:W-:Y:S01]  /*46b0*/  ISETP.GE.AND P3, PT, R233, R116, PT ;  /* 0x00000074e900720c */ /* 0x000fe20003f66270 */
[----:B------:R-:W-:-:S12]  /*46c0*/  BSSY B3, `(.L_x_1571) ;  /* 0x000002f000037945 */ /* 0x000fd80003800000 */
[----:B-1----:R-:W-:Y:S05]  /*46d0*/  @P3 BRA `(.L_x_1572) ;  /* 0x0000000000b43947 */ /* 0x002fea0003800000 */
[--C-:B------:R-:W-:Y:S02]  /*46e0*/  SHF.R.U64 R64, R64, 0x10, R65.reuse ;  /* 0x0000001040407819 */ /* 0x100fe40000001241 */
[----:B------:R-:W-:Y:S02]  /*46f0*/  SHF.R.U32.HI R68, RZ, 0x10, R65 ;  /* 0x00000010ff447819 */ /* 0x000fe40000011641 */
[--C-:B------:R-:W-:Y:S02]  /*4700*/  SHF.R.U64 R65, R66, 0x10, R67.reuse ;  /* 0x0000001042417819 */ /* 0x100fe40000001243 */
[----:B------:R-:W-:Y:S02]  /*4710*/  SHF.R.U32.HI R69, RZ, 0x10, R67 ;  /* 0x00000010ff457819 */ /* 0x000fe40000011643 */
[----:B------:R-:W-:Y:S01]  /*4720*/  PRMT R67, R131, 0x5410, R65 ;  /* 0x0000541083437816 */ /* 0x000fe20000000041 */
[----:B--2---:R-:W-:Y:S01]  /*4730*/  IMAD.U32 R65, R37, 0x10000, RZ ;  /* 0x0001000025417824 */ /* 0x004fe200078e00ff */
[----:B------:R-:W-:-:S02]  /*4740*/  PRMT R64, R115, 0x5432, R64 ;  /* 0x0000543273407816 */ /* 0x000fc40000000040 */
[----:B------:R-:W-:Y:S02]  /*4750*/  LOP3.LUT R71, R37, 0xffff0000, RZ, 0xc0, !PT ;  /* 0xffff000025477812 */ /* 0x000fe400078ec0ff */
[----:B------:R-:W-:Y:S02]  /*4760*/  LOP3.LUT R70, R67, 0xffff0000, RZ, 0xc0, !PT ;  /* 0xffff000043467812 */ /* 0x000fe400078ec0ff */
[C---:B------:R-:W-:Y:S01]  /*4770*/  LOP3.LUT R66, R64.reuse, 0xffff0000, RZ, 0xc0, !PT ;  /* 0xffff000040427812 */ /* 0x040fe200078ec0ff */
[----:B------:R-:W-:Y:S02]  /*4780*/  IMAD.U32 R64, R64, 0x10000, RZ ;  /* 0x0001000040407824 */ /* 0x000fe400078e00ff */
[C---:B------:R-:W-:Y:S02]  /*4790*/  FMUL.FTZ R72, R71.reuse, R70 ;  /* 0x0000004647487220 */ /* 0x040fe40000410000 */
[-C--:B------:R-:W-:Y:S02]  /*47a0*/  FMUL.FTZ R37, R71, R66.reuse ;  /* 0x0000004247257220 */ /* 0x080fe40000410000 */
[----:B------:R-:W-:-:S02]  /*47b0*/  FFMA.FTZ R66, R65, R66, -R72 ;  /* 0x0000004241427223 */ /* 0x000fc40000010848 */
[----:B------:R-:W-:Y:S01]  /*47c0*/  FFMA.FTZ R65, R65, R70, R37 ;  /* 0x0000004641417223 */ /* 0x000fe20000010025 */
[----:B------:R-:W-:Y:S02]  /*47d0*/  PRMT R37, R114, 0x5432, R68 ;  /* 0x0000543272257816 */ /* 0x000fe40000000044 */
[----:B------:R-:W-:Y:S02]  /*47e0*/  PRMT R68, R132, 0x5410, R69 ;  /* 0x0000541084447816 */ /* 0x000fe40000000045 */
[----:B------:R-:W-:Y:S01]  /*47f0*/  LOP3.LUT R70, R38, 0xffff0000, RZ, 0xc0, !PT ;  /* 0xffff000026467812 */ /* 0x000fe200078ec0ff */
[C---:B------:R-:W-:Y:S01]  /*4800*/  IMAD.U32 R71, R37.reuse, 0x10000, RZ ;  /* 0x0001000025477824 */ /* 0x040fe200078e00ff */
[----:B------:R-:W-:Y:S01]  /*4810*/  LOP3.LUT R37, R37, 0xffff0000, RZ, 0xc0, !PT ;  /* 0xffff000025257812 */ /* 0x000fe200078ec0ff */
[----:B------:R-:W-:Y:S01]  /*4820*/  IMAD.U32 R69, R68, 0x10000, RZ ;  /* 0x0001000044457824 */ /* 0x000fe200078e00ff */
[----:B------:R-:W-:Y:S01]  /*4830*/  F2FP.BF16.F32.PACK_AB R65, R65, R66 ;  /* 0x000000424141723e */ /* 0x000fe200000010ff */
[----:B------:R-:W-:-:S02]  /*4840*/  IMAD.U32 R38, R38, 0x10000, RZ ;  /* 0x0001000026267824 */ /* 0x000fc400078e00ff */
[C---:B------:R-:W-:Y:S01]  /*4850*/  FMUL.FTZ R73, R70.reuse, R69 ;  /* 0x0000004546497220 */ /* 0x040fe20000410000 */
[----:B------:R-:W-:-:S03]  /*4860*/  FMUL.FTZ R70, R70, R71 ;  /* 0x0000004746467220 */ /* 0x000fc60000410000 */
[C---:B------:R-:W-:Y:S01]  /*4870*/  FFMA.FTZ R73, R38.reuse, R71, -R73 ;  /* 0x0000004726497223 */ /* 0x040fe20000010849 */
[----:B------:R-:W-:Y:S01]  /*4880*/  FFMA.FTZ R70, R38, R69, R70 ;  /* 0x0000004526467223 */ /* 0x000fe20000010046 */
[----:B------:R-:W-:Y:S01]  /*4890*/  LOP3.LUT R69, R68, 0xffff0000, RZ, 0xc0, !PT ;  /* 0xffff000044457812 */ /* 0x000fe200078ec0ff */
[C---:B------:R-:W-:Y:S01]  /*48a0*/  IMAD.U32 R68, R39.reuse, 0x10000, RZ ;  /* 0x0001000027447824 */ /* 0x040fe200078e00ff */
[----:B------:R-:W-:-:S05]  /*48b0*/  LOP3.LUT R38, R39, 0xffff0000, RZ, 0xc0, !PT ;  /* 0xffff000027267812 */ /* 0x000fca00078ec0ff */
[C---:B------:R-:W-:Y:S01]  /*48c0*/  FMUL.FTZ R39, R38.reuse, R69 ;  /* 0x0000004526277220 */ /* 0x040fe20000410000 */
[----:B------:R-:W-:-:S03]  /*48d0*/  FMUL.FTZ R38, R38, R37 ;  /* 0x0000002526267220 */ /* 0x000fc60000410000 */
[C---:B------:R-:W-:Y:S01]  /*48e0*/  FFMA.FTZ R39, R68.reuse, R37, -R39 ;  /* 0x0000002544277223 */ /* 0x040fe20000010827 */
[----:B------:R-:W-:Y:S01]  /*48f0*/  FFMA.FTZ R38, R68, R69, R38 ;  /* 0x0000004544267223 */ /* 0x000fe20000010026 */
[C---:B------:R-:W-:Y:S01]  /*4900*/  LOP3.LUT R37, R36.reuse, 0xffff0000, RZ, 0xc0, !PT ;  /* 0xffff000024257812 */ /* 0x040fe200078ec0ff */
[----:B------:R-:W-:Y:S02]  /*4910*/  IMAD.U32 R68, R67, 0x10000, RZ ;  /* 0x0001000043447824 */ /* 0x000fe400078e00ff */
[----:B------:R-:W-:Y:S01]  /*4920*/  IMAD.U32 R67, R36, 0x10000, RZ ;  /* 0x0001000024437824 */ /* 0x000fe200078e00ff */
[----:B------:R-:W-:Y:S01]  /*4930*/  F2FP.BF16.F32.PACK_AB R39, R38, R39 ;  /* 0x000000272627723e */ /* 0x000fe200000010ff */
[C---:B------:R-:W-:Y:S01]  /*4940*/  FMUL.FTZ R36, R37.reuse, R68 ;  /* 0x0000004425247220 */ /* 0x040fe20000410000 */
[-C--:B------:R-:W-:Y:S01]  /*4950*/  FMUL.FTZ R37, R37, R64.reuse ;  /* 0x0000004025257220 */ /* 0x080fe20000410000 */
[----:B------:R-:W-:Y:S02]  /*4960*/  F2FP.BF16.F32.PACK_AB R38, R70, R73 ;  /* 0x000000494626723e */ /* 0x000fe400000010ff */
[C---:B------:R-:W-:Y:S01]  /*4970*/  FFMA.FTZ R36, R67.reuse, R64, -R36 ;  /* 0x0000004043247223 */ /* 0x040fe20000010824 */
[----:B------:R-:W-:-:S05]  /*4980*/  FFMA.FTZ R37, R67, R68, R37 ;  /* 0x0000004443257223 */ /* 0x000fca0000010025 */
[----:B------:R-:W-:Y:S01]  /*4990*/  F2FP.BF16.F32.PACK_AB R36, R37, R36 ;  /* 0x000000242524723e */ /* 0x000fe200000010ff */
[----:B------:R-:W-:-:S07]  /*49a0*/  IMAD.MOV.U32 R37, RZ, RZ, R65 ;  /* 0x000000ffff257224 */ /* 0x000fce00078e0041 */
.L_x_1572:
[----:B------:R-:W-:Y:S05]  /*49b0*/  BSYNC B3 ;  /* 0x0000000000037941 */ /* 0x000fea0003800000 */
.L_x_1571:
[----:B------:R-:W-:Y:S02]  /*49c0*/  ULDC.64 UR4, c[0x0][0x208] ;  /* 0x0000820000047ab9 */ /* 0x000fe40000000a00 */
[----:B--2---:R3:W-:Y:S03]  /*49d0*/  STG.E.128 desc[UR4][R50.64+0x100], R36 ;  /* 0x0001002432007986 */ /* 0x0047e6000c101d04 */
.L_x_1570:
[----:B------:R-:W-:Y:S05]  /*49e0*/  BSYNC B2 ;  /* 0x0000000000027941 */ /* 0x000fea0003800000 */
.L_x_1569:
[----:B------:R-:W-:-:S13]  /*49f0*/  ISETP.NE.AND P3, PT, R95, RZ, PT ;  /* 0x000000ff5f00720c */ /* 0x000fda0003f65270 */
[----:B------:R-:W-:Y:S05]  /*4a00*/  @!P3 BRA `(.L_x_1560) ;  /* 0x0000000000d0b947 */ /* 0x000fea0003800000 */
[----:B-123--:R1:W2:Y:S01]  /*4a10*/  LDS.128 R36, [R102+0x26400] ;  /* 0x0264000066247984 */ /* 0x00e2a20000000c00 */
[----:B------:R-:W-:Y:S01]  /*4a20*/  ISETP.GE.AND P3, PT, R235, R116, PT ;  /* 0x00000074eb00720c */ /* 0x000fe20003f66270 */
[----:B------:R-:W-:-:S12]  /*4a30*/  BSSY B2, `(.L_x_1573) ;  /* 0x000002f000027945 */ /* 0x000fd80003800000 */
[----:B-1----:R-:W-:Y:S05]  /*4a40*/  @P3 BRA `(.L_x_1574) ;  /* 0x0000000000b43947 */ /* 0x002fea0003800000 */
[----:B------:R-:W-:Y:S02]  /*4a50*/  SHF.R.U64 R64, R60, 0x10, R61 ;  /* 0x000000103c407819 */ /* 0x000fe4000000123d */
[--C-:B------:R-:W-:Y:S02]  /*4a60*/  SHF.R.U64 R60, R62, 0x10, R63.reuse ;  /* 0x000000103e3c7819 */ /* 0x100fe4000000123f */
[----:B------:R-:W-:Y:S02]  /*4a70*/  PRMT R127, R127, 0x5410, R64 ;  /* 0x000054107f7f7816 */ /* 0x000fe40000000040 */
[----:B------:R-:W-:Y:S01]  /*4a80*/  PRMT R129, R129, 0x5410, R60 ;  /* 0x0000541081817816 */ /* 0x000fe2000000003c */
[C---:B--2---:R-:W-:Y:S01]  /*4a90*/  IMAD.U32 R60, R37.reuse, 0x10000, RZ ;  /* 0x00010000253c7824 */ /* 0x044fe200078e00ff */
[----:B------:R-:W-:Y:S02]  /*4aa0*/  LOP3.LUT R62, R37, 0xffff0000, RZ, 0xc0, !PT ;  /* 0xffff0000253e7812 */ /* 0x000fe400078ec0ff */
[C---:B------:R-:W-:Y:S01]  /*4ab0*/  LOP3.LUT R65, R129.reuse, 0xffff0000, RZ, 0xc0, !PT ;  /* 0xffff000081417812 */ /* 0x040fe200078ec0ff */
[----:B------:R-:W-:Y:S01]  /*4ac0*/  IMAD.U32 R129, R129, 0x10000, RZ ;  /* 0x0001000081817824 */ /* 0x000fe200078e00ff */
[C---:B------:R-:W-:Y:S01]  /*4ad0*/  LOP3.LUT R67, R127.reuse, 0xffff0000, RZ, 0xc0, !PT ;  /* 0xffff00007f437812 */ /* 0x040fe200078ec0ff */
[----:B------:R-:W-:Y:S01]  /*4ae0*/  IMAD.U32 R127, R127, 0x10000, RZ ;  /* 0x000100007f7f7824 */ /* 0x000fe200078e00ff */
[----:B------:R-:W-:Y:S01]  /*4af0*/  SHF.R.U32.HI R63, RZ, 0x10, R63 ;  /* 0x00000010ff3f7819 */ /* 0x000fe2000001163f */
[C---:B------:R-:W-:Y:S01]  /*4b00*/  FMUL.FTZ R37, R62.reuse, R65 ;  /* 0x000000413e257220 */ /* 0x040fe20000410000 */
[----:B------:R-:W-:Y:S01]  /*4b10*/  SHF.R.U32.HI R61, RZ, 0x10, R61 ;  /* 0x00000010ff3d7819 */ /* 0x000fe2000001163d */
[-C--:B------:R-:W-:Y:S01]  /*4b20*/  FMUL.FTZ R62, R62, R67.reuse ;  /* 0x000000433e3e7220 */ /* 0x080fe20000410000 */
[----:B------:R-:W-:Y:S01]  /*4b30*/  PRMT R130, R130, 0x5410, R63 ;  /* 0x0000541082827816 */ /* 0x000fe2000000003f */
[----:B------:R-:W-:Y:S01]  /*4b40*/  FFMA.FTZ R37, R60, R67, -R37 ;  /* 0x000000433c257223 */ /* 0x000fe20000010825 */
[----:B------:R-:W-:Y:S01]  /*4b50*/  PRMT R128, R128, 0x5410, R61 ;  /* 0x0000541080807816 */ /* 0x000fe2000000003d */
[----:B------:R-:W-:Y:S01]  /*4b60*/  FFMA.FTZ R62, R60, R65, R62 ;  /* 0x000000413c3e7223 */ /* 0x000fe2000001003e */
[----:B------:R-:W-:Y:S01]  /*4b70*/  LOP3.LUT R60, R38, 0xffff0000, RZ, 0xc0, !PT ;  /* 0xffff0000263c7812 */ /* 0x000fe200078ec0ff */
        /* <DEDUP_REMOVED lines=16> */
[C---:B------:R-:W-:Y:S01]  /*4c80*/  LOP3.LUT R38, R36.reuse, 0xffff0000, RZ, 0xc0, !PT ;  /* 0xffff000024267812 */ /* 0x040fe200078ec0ff */
[----:B------:R-:W-:Y:S01]  /*4c90*/  FFMA.FTZ R39, R39, R130, R61 ;  /* 0x0000008227277223 */ /* 0x000fe2000001003d */
[----:B------:R-:W-:-:S03]  /*4ca0*/  IMAD.U32 R36, R36, 0x10000, RZ ;  /* 0x0001000024247824 */ /* 0x000fc600078e00ff */
[C---:B------:R-:W-:Y:S01]  /*4cb0*/  FMUL.FTZ R61, R38.reuse, R129 ;  /* 0x00000081263d7220 */ /* 0x040fe20000410000 */
[-C--:B------:R-:W-:Y:S01]  /*4cc0*/  FMUL.FTZ R38, R38, R127.reuse ;  /* 0x0000007f26267220 */ /* 0x080fe20000410000 */
[----:B------:R-:W-:Y:S02]  /*4cd0*/  F2FP.BF16.F32.PACK_AB R39, R39, R128 ;  /* 0x000000802727723e */ /* 0x000fe400000010ff */
[C---:B------:R-:W-:Y:S01]  /*4ce0*/  FFMA.FTZ R61, R36.reuse, R127, -R61 ;  /* 0x0000007f243d7223 */ /* 0x040fe2000001083d */
[----:B------:R-:W-:-:S05]  /*4cf0*/  FFMA.FTZ R38, R36, R129, R38 ;  /* 0x0000008124267223 */ /* 0x000fca0000010026 */
[----:B------:R-:W-:Y:S01]  /*4d00*/  F2FP.BF16.F32.PACK_AB R36, R38, R61 ;  /* 0x0000003d2624723e */ /* 0x000fe200000010ff */
[----:B------:R-:W-:-:S07]  /*4d10*/  IMAD.MOV.U32 R38, RZ, RZ, R60 ;  /* 0x000000ffff267224 */ /* 0x000fce00078e003c */
.L_x_1574:
[----:B------:R-:W-:Y:S05]  /*4d20*/  BSYNC B2 ;  /* 0x0000000000027941 */ /* 0x000fea0003800000 */
.L_x_1573:
[----:B------:R-:W-:Y:S02]  /*4d30*/  ULDC.64 UR4, c[0x0][0x208] ;  /* 0x0000820000047ab9 */ /* 0x000fe40000000a00 */
[----:B--2---:R4:W-:Y:S03]  /*4d40*/  STG.E.128 desc[UR4][R50.64+0x180], R36 ;  /* 0x0001802432007986 */ /* 0x0049e6000c101d04 */
.L_x_1560:
[----:B------:R-:W-:Y:S05]  /*4d50*/  BSYNC B1 ;  /* 0x0000000000017941 */ /* 0x000fea0003800000 */
.L_x_1559:
[----:B------:R-:W-:Y:S05]  /*4d60*/  @P4 BRA `(.L_x_1575) ;  /* 0x0000003c004c4947 */ /* 0x000fea0003800000 */
[----:B------:R-:W-:Y:S01]  /*4d70*/  ISETP.NE.AND P3, PT, R30, RZ, PT ;  /* 0x000000ff1e00720c */ /* 0x000fe20003f65270 */
[----:B------:R-:W-:-:S12]  /*4d80*/  BSSY B1, `(.L_x_1576) ;  /* 0x0000036000017945 */ /* 0x000fd80003800000 */
[----:B------:R-:W-:Y:S05]  /*4d90*/  @!P3 BRA `(.L_x_1577) ;  /* 0x0000000000d0b947 */ /* 0x000fea0003800000 */
[----:B-1234-:R1:W2:Y:S01]  /*4da0*/  LDS.128 R36, [R102+0x21400] ;  /* 0x0214000066247984 */ /* 0x01e2a20000000c00 */
[----:B------:R-:W-:Y:S01]  /*4db0*/  ISETP.GE.AND P3, PT, R200, R116, PT ;  /* 0x00000074c800720c */ /* 0x000fe20003f66270 */
[----:B------:R-:W-:-:S12]  /*4dc0*/  BSSY B2, `(.L_x_1578) ;  /* 0x000002f000027945 */ /* 0x000fd80003800000 */
[----:B-1----:R-:W-:Y:S05]  /*4dd0*/  @P3 BRA `(.L_x_1579) ;  /* 0x0000000000b43947 */ /* 0x002fea0003800000 */
[----:B------:R-:W-:Y:S01]  /*4de0*/  SHF.R.U64 R60, R56, 0x10, R57 ;  /* 0x00000010383c7819 */ /* 0x000fe20000001239 */
[----:B--2---:R-:W-:Y:S01]  /*4df0*/  IMAD.U32 R50, R38, 0x10000, RZ ;  /* 0x0001000026327824 */ /* 0x004fe200078e00ff */
[----:B------:R-:W-:Y:S02]  /*4e00*/  SHF.R.U64 R56, R58, 0x10, R59 ;  /* 0x000000103a387819 */ /* 0x000fe4000000123b */
[----:B------:R-:W-:Y:S02]  /*4e10*/  SHF.R.U32.HI R57, RZ, 0x10, R57 ;  /* 0x00000010ff397819 */ /* 0x000fe40000011639 */
[----:B------:R-:W-:Y:S02]  /*4e20*/  SHF.R.U32.HI R59, RZ, 0x10, R59 ;  /* 0x00000010ff3b7819 */ /* 0x000fe4000001163b */
[----:B------:R-:W-:Y:S02]  /*4e30*/  PRMT R135, R135, 0x5410, R56 ;  /* 0x0000541087877816 */ /* 0x000fe40000000038 */
[----:B------:R-:W-:-:S02]  /*4e40*/  PRMT R133, R133, 0x5410, R60 ;  /* 0x0000541085857816 */ /* 0x000fc4000000003c */
[----:B------:R-:W-:Y:S02]  /*4e50*/  PRMT R134, R134, 0x5410, R57 ;  /* 0x0000541086867816 */ /* 0x000fe40000000039 */
[----:B------:R-:W-:Y:S01]  /*4e60*/  PRMT R136, R136, 0x5410, R59 ;  /* 0x0000541088887816 */ /* 0x000fe2000000003b */
[C---:B------:R-:W-:Y:S01]  /*4e70*/  IMAD.U32 R59, R37.reuse, 0x10000, RZ ;  /* 0x00010000253b7824 */ /* 0x040fe200078e00ff */
[----:B------:R-:W-:Y:S01]  /*4e80*/  LOP3.LUT R57, R37, 0xffff0000, RZ, 0xc0, !PT ;  /* 0xffff000025397812 */ /* 0x000fe200078ec0ff */
[----:B------:R-:W-:Y:S01]  /*4e90*/  IMAD.U32 R60, R134, 0x10000, RZ ;  /* 0x00010000863c7824 */ /* 0x000fe200078e00ff */
[----:B------:R-:W-:Y:S01]  /*4ea0*/  LOP3.LUT R62, R135, 0xffff0000, RZ, 0xc0, !PT ;  /* 0xffff0000873e7812 */ /* 0x000fe200078ec0ff */
[----:B------:R-:W-:Y:S01]  /*4eb0*/  IMAD.U32 R56, R136, 0x10000, RZ ;  /* 0x0001000088387824 */ /* 0x000fe200078e00ff */
[----:B------:R-:W-:Y:S01]  /*4ec0*/  LOP3.LUT R58, R133, 0xffff0000, RZ, 0xc0, !PT ;  /* 0xffff0000853a7812 */ /* 0x000fe200078ec0ff */
[----:B------:R-:W-:Y:S01]  /*4ed0*/  IMAD.U32 R37, R36, 0x10000, RZ ;  /* 0x0001000024257824 */ /* 0x000fe200078e00ff */
[----:B------:R-:W-:Y:S01]  /*4ee0*/  LOP3.LUT R51, R38, 0xffff0000, RZ, 0xc0, !PT ;  /* 0xffff000026337812 */ /* 0x000fe200078ec0ff */
[----:B------:R-:W-:Y:S01]  /*4ef0*/  FMUL.FTZ R64, R57, R62 ;  /* 0x0000003e39407220 */ /* 0x000fe20000410000 */
[----:B------:R-:W-:Y:S01]  /*4f00*/  LOP3.LUT R38, R39, 0xffff0000, RZ, 0xc0, !PT ;  /* 0xffff000027267812 */ /* 0x000fe200078ec0ff */
[----:B------:R-:W-:Y:S01]  /*4f10*/  FMUL.FTZ R61, R57, R58 ;  /* 0x0000003a393d7220 */ /* 0x000fe20000410000 */
[----:B------:R-:W-:Y:S01]  /*4f20*/  LOP3.LUT R57, R36, 0xffff0000, RZ, 0xc0, !PT ;  /* 0xffff000024397812 */ /* 0x000fe200078ec0ff */
[----:B------:R-:W-:Y:S01]  /*4f30*/  FMUL.FTZ R63, R51, R56 ;  /* 0x00000038333f7220 */ /* 0x000fe20000410000 */
[C---:B------:R-:W-:Y:S01]  /*4f40*/  FFMA.FTZ R36, R59.reuse, R58, -R64 ;  /* 0x0000003a3b247223 */ /* 0x040fe20000010840 */
[----:B------:R-:W-:Y:S01]  /*4f50*/  FFMA.FTZ R59, R59, R62, R61 ;  /* 0x0000003e3b3b7223 */ /* 0x000fe2000001003d */
[-C--:B------:R-:W-:Y:S01]  /*4f60*/  FMUL.FTZ R61, R51, R60.reuse ;  /* 0x0000003c333d7220 */ /* 0x080fe20000410000 */
[----:B------:R-:W-:Y:S01]  /*4f70*/  LOP3.LUT R136, R136, 0xffff0000, RZ, 0xc0, !PT ;  /* 0xffff000088887812 */ /* 0x000fe200078ec0ff */
[----:B------:R-:W-:Y:S01]  /*4f80*/  FFMA.FTZ R51, R50, R60, -R63 ;  /* 0x0000003c32337223 */ /* 0x000fe2000001083f */
[----:B------:R-:W-:Y:S01]  /*4f90*/  LOP3.LUT R134, R134, 0xffff0000, RZ, 0xc0, !PT ;  /* 0xffff000086867812 */ /* 0x000fe200078ec0ff */
[----:B------:R-:W-:-:S02]  /*4fa0*/  IMAD.U32 R60, R135, 0x10000, RZ ;  /* 0x00010000873c7824 */ /* 0x000fc400078e00ff */
[----:B------:R-:W-:Y:S01]  /*4fb0*/  FFMA.FTZ R50, R50, R56, R61 ;  /* 0x0000003832327223 */ /* 0x000fe2000001003d */
[----:B------:R-:W-:Y:S02]  /*4fc0*/  IMAD.U32 R58, R133, 0x10000, RZ ;  /* 0x00010000853a7824 */ /* 0x000fe400078e00ff */
[C---:B------:R-:W-:Y:S01]  /*4fd0*/  FMUL.FTZ R56, R38.reuse, R136 ;  /* 0x0000008826387220 */ /* 0x040fe20000410000 */
[----:B------:R-:W-:Y:S01]  /*4fe0*/  FMUL.FTZ R61, R38, R134 ;  /* 0x00000086263d7220 */ /* 0x000fe20000410000 */
[C---:B------:R-:W-:Y:S01]  /*4ff0*/  FMUL.FTZ R38, R57.reuse, R60 ;  /* 0x0000003c39267220 */ /* 0x040fe20000410000 */
[-C--:B------:R-:W-:Y:S01]  /*5000*/  FMUL.FTZ R57, R57, R58.reuse ;  /* 0x0000003a39397220 */ /* 0x080fe20000410000 */
[----:B------:R-:W-:Y:S01]  /*5010*/  IMAD.U32 R39, R39, 0x10000, RZ ;  /* 0x0001000027277824 */ /* 0x000fe200078e00ff */
[----:B------:R-:W-:Y:S01]  /*5020*/  F2FP.BF16.F32.PACK_AB R50, R50, R51 ;  /* 0x000000333232723e */ /* 0x000fe200000010ff */
[C---:B------:R-:W-:Y:S01]  /*5030*/  FFMA.FTZ R38, R37.reuse, R58, -R38 ;  /* 0x0000003a25267223 */ /* 0x040fe20000010826 */
[----:B------:R-:W-:Y:S01]  /*5040*/  FFMA.FTZ R57, R37, R60, R57 ;  /* 0x0000003c25397223 */ /* 0x000fe20000010039 */
[C---:B------:R-:W-:Y:S01]  /*5050*/  FFMA.FTZ R56, R39.reuse, R134, -R56 ;  /* 0x0000008627387223 */ /* 0x040fe20000010838 */
[----:B------:R-:W-:Y:S01]  /*5060*/  FFMA.FTZ R61, R39, R136, R61 ;  /* 0x00000088273d7223 */ /* 0x000fe2000001003d */
[----:B------:R-:W-:-:S02]  /*5070*/  F2FP.BF16.F32.PACK_AB R37, R59, R36 ;  /* 0x000000243b25723e */ /* 0x000fc400000010ff */
[----:B------:R-:W-:Y:S01]  /*5080*/  F2FP.BF16.F32.PACK_AB R36, R57, R38 ;  /* 0x000000263924723e */ /* 0x000fe200000010ff */
[----:B------:R-:W-:Y:S01]  /*5090*/  IMAD.MOV.U32 R38, RZ, RZ, R50 ;  /* 0x000000ffff267224 */ /* 0x000fe200078e0032 */
[----:B------:R-:W-:-:S07]  /*50a0*/  F2FP.BF16.F32.PACK_AB R39, R61, R56 ;  /* 0x000000383d27723e */ /* 0x000fce00000010ff */
.L_x_1579:
[----:B------:R-:W-:Y:S05]  /*50b0*/  BSYNC B2 ;  /* 0x0000000000027941 */ /* 0x000fea0003800000 */
.L_x_1578:
[----:B------:R-:W-:Y:S02]  /*50c0*/  ULDC.64 UR4, c[0x0][0x208] ;  /* 0x0000820000047ab9 */ /* 0x000fe40000000a00 */
[----:B--2---:R1:W-:Y:S03]  /*50d0*/  STG.E.128 desc[UR4][R48.64], R36 ;  /* 0x0000002430007986 */ /* 0x0043e6000c101d04 */
.L_x_1577:
[----:B------:R-:W-:Y:S05]  /*50e0*/  BSYNC B1 ;  /* 0x0000000000017941 */ /* 0x000fea0003800000 */
.L_x_1576:
        /* <DEDUP_REMOVED lines=9> */
[--C-:B------:R-:W-:Y:S02]  /*5180*/  SHF.R.U64 R52, R54, 0x10, R55.reuse ;  /* 0x0000001036347819 */ /* 0x100fe40000001237 */
[----:B------:R-:W-:Y:S02]  /*5190*/  SHF.R.U32.HI R55, RZ, 0x10, R55 ;  /* 0x00000010ff377819 */ /* 0x000fe40000011637 */
[----:B------:R-:W-:Y:S02]  /*51a0*/  SHF.R.U32.HI R53, RZ, 0x10, R53 ;  /* 0x00000010ff357819 */ /* 0x000fe40000011635 */
[----:B------:R-:W-:Y:S02]  /*51b0*/  PRMT R126, R126, 0x5410, R55 ;  /* 0x000054107e7e7816 */ /* 0x000fe40000000037 */
[----:B------:R-:W-:-:S02]  /*51c0*/  PRMT R123, R123, 0x5410, R56 ;  /* 0x000054107b7b7816 */ /* 0x000fc40000000038 */
[----:B------:R-:W-:Y:S01]  /*51d0*/  PRMT R124, R124, 0x5410, R53 ;  /* 0x000054107c7c7816 */ /* 0x000fe20000000035 */
[----:B------:R-:W-:Y:S01]  /*51e0*/  IMAD.U32 R57, R126, 0x10000, RZ ;  /* 0x000100007e397824 */ /* 0x000fe200078e00ff */
[----:B------:R-:W-:Y:S01]  /*51f0*/  PRMT R125, R125, 0x5410, R52 ;  /* 0x000054107d7d7816 */ /* 0x000fe20000000034 */
[C---:B------:R-:W-:Y:S01]  /*5200*/  IMAD.U32 R53, R37.reuse, 0x10000, RZ ;  /* 0x0001000025357824 */ /* 0x040fe200078e00ff */
[----:B------:R-:W-:Y:S01]  /*5210*/  LOP3.LUT R51, R38, 0xffff0000, RZ, 0xc0, !PT ;  /* 0xffff000026337812 */ /* 0x000fe200078ec0ff */
[----:B------:R-:W-:Y:S01]  /*5220*/  IMAD.U32 R55, R124, 0x10000, RZ ;  /* 0x000100007c377824 */ /* 0x000fe200078e00ff */
[----:B------:R-:W-:Y:S01]  /*5230*/  LOP3.LUT R52, R37, 0xffff0000, RZ, 0xc0, !PT ;  /* 0xffff000025347812 */ /* 0x000fe200078ec0ff */
[----:B------:R-:W-:Y:S01]  /*5240*/  IMAD.U32 R37, R36, 0x10000, RZ ;  /* 0x0001000024257824 */ /* 0x000fe200078e00ff */
[----:B------:R-:W-:Y:S01]  /*5250*/  LOP3.LUT R56, R125, 0xffff0000, RZ, 0xc0, !PT ;  /* 0xffff00007d387812 */ /* 0x000fe200078ec0ff */
[----:B------:R-:W-:Y:S01]  /*5260*/  FMUL.FTZ R61, R51, R57 ;  /* 0x00000039333d7220 */ /* 0x000fe20000410000 */
[----:B------:R-:W-:Y:S01]  /*5270*/  LOP3.LUT R54, R123, 0xffff0000, RZ, 0xc0, !PT ;  /* 0xffff00007b367812 */ /* 0x000fe200078ec0ff */
[-C--:B------:R-:W-:Y:S01]  /*5280*/  FMUL.FTZ R51, R51, R55.reuse ;  /* 0x0000003733337220 */ /* 0x080fe20000410000 */
[----:B------:R-:W-:Y:S01]  /*5290*/  LOP3.LUT R38, R39, 0xffff0000, RZ, 0xc0, !PT ;  /* 0xffff000027267812 */ /* 0x000fe200078ec0ff */
[----:B------:R-:W-:Y:S01]  /*52a0*/  FMUL.FTZ R58, R52, R56 ;  /* 0x00000038343a7220 */ /* 0x000fe20000410000 */
[----:B------:R-:W-:Y:S01]  /*52b0*/  LOP3.LUT R126, R126, 0xffff0000, RZ, 0xc0, !PT ;  /* 0xffff00007e7e7812 */ /* 0x000fe200078ec0ff */
[----:B------:R-:W-:Y:S01]  /*52c0*/  FMUL.FTZ R59, R52, R54 ;  /* 0x00000036343b7220 */ /* 0x000fe20000410000 */
[----:B------:R-:W-:Y:S01]  /*52d0*/  LOP3.LUT R124, R124, 0xffff0000, RZ, 0xc0, !PT ;  /* 0xffff00007c7c7812 */ /* 0x000fe200078ec0ff */
[----:B------:R-:W-:Y:S01]  /*52e0*/  IMAD.U32 R125, R125, 0x10000, RZ ;  /* 0x000100007d7d7824 */ /* 0x000fe200078e00ff */
[----:B------:R-:W-:Y:S01]  /*52f0*/  LOP3.LUT R52, R36, 0xffff0000, RZ, 0xc0, !PT ;  /* 0xffff000024347812 */ /* 0x000fe200078ec0ff */
[----:B------:R-:W-:Y:S01]  /*5300*/  FFMA.FTZ R61, R50, R55, -R61 ;  /* 0x00000037323d7223 */ /* 0x000fe2000001083d */
[----:B------:R-:W-:-:S02]  /*5310*/  IMAD.U32 R123, R123, 0x10000, RZ ;  /* 0x000100007b7b7824 */ /* 0x000fc400078e00ff */
[C---:B------:R-:W-:Y:S01]  /*5320*/  FFMA.FTZ R36, R53.reuse, R54, -R58 ;  /* 0x0000003635247223 */ /* 0x040fe2000001083a */
[----:B------:R-:W-:Y:S01]  /*5330*/  FFMA.FTZ R50, R50, R57, R51 ;  /* 0x0000003932327223 */ /* 0x000fe20000010033 */
[C---:B------:R-:W-:Y:S01]  /*5340*/  FMUL.FTZ R54, R38.reuse, R126 ;  /* 0x0000007e26367220 */ /* 0x040fe20000410000 */
[----:B------:R-:W-:Y:S01]  /*5350*/  FMUL.FTZ R51, R38, R124 ;  /* 0x0000007c26337220 */ /* 0x000fe20000410000 */
[C---:B------:R-:W-:Y:S01]  /*5360*/  FMUL.FTZ R38, R52.reuse, R125 ;  /* 0x0000007d34267220 */ /* 0x040fe20000410000 */
[----:B------:R-:W-:Y:S01]  /*5370*/  FFMA.FTZ R59, R53, R56, R59 ;  /* 0x00000038353b7223 */ /* 0x000fe2000001003b */
[-C--:B------:R-:W-:Y:S01]  /*5380*/  FMUL.FTZ R52, R52, R123.reuse ;  /* 0x0000007b34347220 */ /* 0x080fe20000410000 */
[----:B------:R-:W-:Y:S02]  /*5390*/  IMAD.U32 R39, R39, 0x10000, RZ ;  /* 0x0001000027277824 */ /* 0x000fe400078e00ff */
[C---:B------:R-:W-:Y:S01]  /*53a0*/  FFMA.FTZ R38, R37.reuse, R123, -R38 ;  /* 0x0000007b25267223 */ /* 0x040fe20000010826 */
[----:B------:R-:W-:Y:S01]  /*53b0*/  F2FP.BF16.F32.PACK_AB R50, R50, R61 ;  /* 0x0000003d3232723e */ /* 0x000fe200000010ff */
[----:B------:R-:W-:Y:S01]  /*53c0*/  FFMA.FTZ R37, R37, R125, R52 ;  /* 0x0000007d25257223 */ /* 0x000fe20000010034 */
[C---:B------:R-:W-:Y:S01]  /*53d0*/  FFMA.FTZ R54, R39.reuse, R124, -R54 ;  /* 0x0000007c27367223 */ /* 0x040fe20000010836 */
[----:B------:R-:W-:Y:S01]  /*53e0*/  FFMA.FTZ R51, R39, R126, R51 ;  /* 0x0000007e27337223 */ /* 0x000fe20000010033 */
[----:B------:R-:W-:-:S02]  /*53f0*/  F2FP.BF16.F32.PACK_AB R59, R59, R36 ;  /* 0x000000243b3b723e */ /* 0x000fc400000010ff */
[----:B------:R-:W-:Y:S01]  /*5400*/  F2FP.BF16.F32.PACK_AB R36, R37, R38 ;  /* 0x000000262524723e */ /* 0x000fe200000010ff */
[----:B------:R-:W-:Y:S01]  /*5410*/  IMAD.MOV.U32 R38, RZ, RZ, R50 ;  /* 0x000000ffff267224 */ /* 0x000fe200078e0032 */
[----:B------:R-:W-:Y:S01]  /*5420*/  F2FP.BF16.F32.PACK_AB R39, R51, R54 ;  /* 0x000000363327723e */ /* 0x000fe200000010ff */
[----:B------:R-:W-:-:S07]  /*5430*/  IMAD.MOV.U32 R37, RZ, RZ, R59 ;  /* 0x000000ffff257224 */ /* 0x000fce00078e003b */
.L_x_1583:
[----:B------:R-:W-:Y:S05]  /*5440*/  BSYNC B2 ;  /* 0x0000000000027941 */ /* 0x000fea0003800000 */
.L_x_1582:
[----:B------:R-:W-:Y:S02]  /*5450*/  ULDC.64 UR4, c[0x0][0x208] ;  /* 0x0000820000047ab9 */ /* 0x000fe40000000a00 */
[----:B--2---:R1:W-:Y:S03]  /*5460*/  STG.E.128 desc[UR4][R48.64+0x80], R36 ;  /* 0x0000802430007986 */ /* 0x0043e6000c101d04 */
.L_x_1581:
[----:B------:R-:W-:Y:S05]  /*5470*/  BSYNC B1 ;  /* 0x0000000000017941 */ /* 0x000fea0003800000 */
.L_x_1580:
        /* <DEDUP_REMOVED lines=14> */
[----:B------:R-:W-:Y:S02]  /*5560*/  PRMT R122, R122, 0x5410, R45 ;  /* 0x000054107a7a7816 */ /* 0x000fe4000000002d */
[----:B------:R-:W-:Y:S02]  /*5570*/  LOP3.LUT R45, R37, 0xffff0000, RZ, 0xc0, !PT ;  /* 0xffff0000252d7812 */ /* 0x000fe400078ec0ff */
[----:B------:R-:W-:Y:S01]  /*5580*/  LOP3.LUT R52, R121, 0xffff0000, RZ, 0xc0, !PT ;  /* 0xffff000079347812 */ /* 0x000fe200078ec0ff */
[----:B------:R-:W-:Y:S01]  /*5590*/  IMAD.U32 R53, R122, 0x10000, RZ ;  /* 0x000100007a357824 */ /* 0x000fe200078e00ff */
[----:B------:R-:W-:Y:S01]  /*55a0*/  LOP3.LUT R50, R119, 0xffff0000, RZ, 0xc0, !PT ;  /* 0xffff000077327812 */ /* 0x000fe200078ec0ff */
[----:B------:R-:W-:Y:S01]  /*55b0*/  IMAD.U32 R121, R121, 0x10000, RZ ;  /* 0x0001000079797824 */ /* 0x000fe200078e00ff */
[----:B------:R-:W-:Y:S01]  /*55c0*/  PRMT R120, R120, 0x5410, R51 ;  /* 0x0000541078787816 */ /* 0x000fe20000000033 */
[----:B------:R-:W-:Y:S01]  /*55d0*/  FMUL.FTZ R54, R45, R52 ;  /* 0x000000342d367220 */ /* 0x000fe20000410000 */
[----:B------:R-:W-:Y:S01]  /*55e0*/  LOP3.LUT R47, R38, 0xffff0000, RZ, 0xc0, !PT ;  /* 0xffff0000262f7812 */ /* 0x000fe200078ec0ff */
[C---:B------:R-:W-:Y:S01]  /*55f0*/  IMAD.U32 R38, R39.reuse, 0x10000, RZ ;  /* 0x0001000027267824 */ /* 0x040fe200078e00ff */
[----:B------:R-:W-:Y:S01]  /*5600*/  LOP3.LUT R44, R39, 0xffff0000, RZ, 0xc0, !PT ;  /* 0xffff0000272c7812 */ /* 0x000fe200078ec0ff */
[----:B------:R-:W-:-:S02]  /*5610*/  IMAD.U32 R39, R37, 0x10000, RZ ;  /* 0x0001000025277824 */ /* 0x000fc400078e00ff */
[-C--:B------:R-:W-:Y:S01]  /*5620*/  FMUL.FTZ R45, R45, R50.reuse ;  /* 0x000000322d2d7220 */ /* 0x080fe20000410000 */
[----:B------:R-:W-:Y:S02]  /*5630*/  IMAD.U32 R51, R120, 0x10000, RZ ;  /* 0x0001000078337824 */ /* 0x000fe400078e00ff */
[----:B------:R-:W-:Y:S01]  /*5640*/  FMUL.FTZ R57, R47, R53 ;  /* 0x000000352f397220 */ /* 0x000fe20000410000 */
[C---:B------:R-:W-:Y:S01]  /*5650*/  FFMA.FTZ R54, R39.reuse, R50, -R54 ;  /* 0x0000003227367223 */ /* 0x040fe20000010836 */
[----:B------:R-:W-:Y:S01]  /*5660*/  FFMA.FTZ R55, R39, R52, R45 ;  /* 0x0000003427377223 */ /* 0x000fe2000001002d */
[----:B------:R-:W-:Y:S02]  /*5670*/  IMAD.U32 R37, R36, 0x10000, RZ ;  /* 0x0001000024257824 */ /* 0x000fe400078e00ff */
[-C--:B------:R-:W-:Y:S01]  /*5680*/  FMUL.FTZ R47, R47, R51.reuse ;  /* 0x000000332f2f7220 */ /* 0x080fe20000410000 */
[----:B------:R-:W-:Y:S01]  /*5690*/  LOP3.LUT R45, R122, 0xffff0000, RZ, 0xc0, !PT ;  /* 0xffff00007a2d7812 */ /* 0x000fe200078ec0ff */
[----:B------:R-:W-:Y:S01]  /*56a0*/  FFMA.FTZ R57, R46, R51, -R57 ;  /* 0x000000332e397223 */ /* 0x000fe20000010839 */
[----:B------:R-:W-:Y:S01]  /*56b0*/  LOP3.LUT R39, R120, 0xffff0000, RZ, 0xc0, !PT ;  /* 0xffff000078277812 */ /* 0x000fe200078ec0ff */
[----:B------:R-:W-:Y:S01]  /*56c0*/  IMAD.U32 R119, R119, 0x10000, RZ ;  /* 0x0001000077777824 */ /* 0x000fe200078e00ff */
[----:B------:R-:W-:Y:S01]  /*56d0*/  LOP3.LUT R36, R36, 0xffff0000, RZ, 0xc0, !PT ;  /* 0xffff000024247812 */ /* 0x000fe200078ec0ff */
[----:B------:R-:W-:Y:S01]  /*56e0*/  FFMA.FTZ R46, R46, R53, R47 ;  /* 0x000000352e2e7223 */ /* 0x000fe2000001002f */
[C---:B------:R-:W-:Y:S01]  /*56f0*/  FMUL.FTZ R47, R44.reuse, R45 ;  /* 0x0000002d2c2f7220 */ /* 0x040fe20000410000 */
[----:B------:R-:W-:Y:S01]  /*5700*/  FMUL.FTZ R50, R44, R39 ;  /* 0x000000272c327220 */ /* 0x000fe20000410000 */
[----:B------:R-:W-:Y:S01]  /*5710*/  F2FP.BF16.F32.PACK_AB R54, R55, R54 ;  /* 0x000000363736723e */ /* 0x000fe200000010ff */
        /* <DEDUP_REMOVED lines=9> */
[----:B------:R-:W-:-:S07]  /*57b0*/  IMAD.MOV.U32 R37, RZ, RZ, R54 ;  /* 0x000000ffff257224 */ /* 0x000fce00078e0036 */
.L_x_1587:
[----:B------:R-:W-:Y:S05]  /*57c0*/  BSYNC B2 ;  /* 0x0000000000027941 */ /* 0x000fea0003800000 */
.L_x_1586:
[----:B------:R-:W-:Y:S02]  /*57d0*/  ULDC.64 UR4, c[0x0][0x208] ;  /* 0x0000820000047ab9 */ /* 0x000fe40000000a00 */
[----:B--2---:R1:W-:Y:S03]  /*57e0*/  STG.E.128 desc[UR4][R48.64+0x100], R36 ;  /* 0x0001002430007986 */ /* 0x0043e6000c101d04 */
.L_x_1585:
[----:B------:R-:W-:Y:S05]  /*57f0*/  BSYNC B1 ;  /* 0x0000000000017941 */ /* 0x000fea0003800000 */
.L_x_1584:
[----:B------:R-:W-:-:S13]  /*5800*/  ISETP.NE.AND P3, PT, R95, RZ, PT ;  /* 0x000000ff5f00720c */ /* 0x000fda0003f65270 */
[----:B------:R-:W-:Y:S05]  /*5810*/  @!P3 BRA `(.L_x_1575) ;  /* 0x0000003000a0b947 */ /* 0x000fea0003800000 */
[----:B-1234-:R1:W2:Y:S01]  /*5820*/  LDS.128 R36, [R102+0x27400] ;  /* 0x0274000066247984 */ /* 0x01e2a20000000c00 */
[----:B------:R-:W-:Y:S01]  /*5830*/  ISETP.GE.AND P3, PT, R235, R116, PT ;  /* 0x00000074eb00720c */ /* 0x000fe20003f66270 */
[----:B------:R-:W-:-:S12]  /*5840*/  BSSY B1, `(.L_x_1588) ;  /* 0x0000030000017945 */ /* 0x000fd80003800000 */
[----:B-1----:R-:W-:Y:S05]  /*5850*/  @P3 BRA `(.L_x_1589) ;  /* 0x0000000000b83947 */ /* 0x002fea0003800000 */
[----:B------:R-:W-:Y:S01]  /*5860*/  SHF.R.U64 R44, R42, 0x10, R43 ;  /* 0x000000102a2c7819 */ /* 0x000fe2000000122b */
[----:B--2---:R-:W-:Y:S01]  /*5870*/  IMAD.U32 R42, R39, 0x10000, RZ ;  /* 0x00010000272a7824 */ /* 0x004fe200078e00ff */
[----:B------:R-:W-:Y:S01]  /*5880*/  SHF.R.U64 R47, R40, 0x10, R41 ;  /* 0x00000010282f7819 */ /* 0x000fe20000001229 */
[----:B------:R-:W-:Y:S01]  /*5890*/  IMAD.U32 R40, R38, 0x10000, RZ ;  /* 0x0001000026287824 */ /* 0x000fe200078e00ff */
[----:B------:R-:W-:Y:S02]  /*58a0*/  SHF.R.U32.HI R45, RZ, 0x10, R43 ;  /* 0x00000010ff2d7819 */ /* 0x000fe4000001162b */
[----:B------:R-:W-:Y:S02]  /*58b0*/  SHF.R.U32.HI R46, RZ, 0x10, R41 ;  /* 0x00000010ff2e7819 */ /* 0x000fe40000011629 */
[----:B------:R-:W-:Y:S02]  /*58c0*/  PRMT R117, R117, 0x5410, R44 ;  /* 0x0000541075757816 */ /* 0x000fe4000000002c */
[----:B------:R-:W-:-:S02]  /*58d0*/  PRMT R114, R114, 0x5410, R47 ;  /* 0x0000541072727816 */ /* 0x000fc4000000002f */
[----:B------:R-:W-:Y:S02]  /*58e0*/  PRMT R118, R118, 0x5410, R45 ;  /* 0x0000541076767816 */ /* 0x000fe4000000002d */
[----:B------:R-:W-:Y:S02]  /*58f0*/  LOP3.LUT R43, R39, 0xffff0000, RZ, 0xc0, !PT ;  /* 0xffff0000272b7812 */ /* 0x000fe400078ec0ff */
[----:B------:R-:W-:Y:S01]  /*5900*/  PRMT R115, R115, 0x5410, R46 ;  /* 0x0000541073737816 */ /* 0x000fe2000000002e */
[----:B------:R-:W-:Y:S01]  /*5910*/  IMAD.U32 R47, R118, 0x10000, RZ ;  /* 0x00010000762f7824 */ /* 0x000fe200078e00ff */
[----:B------:R-:W-:Y:S02]  /*5920*/  LOP3.LUT R39, R37, 0xffff0000, RZ, 0xc0, !PT ;  /* 0xffff000025277812 */ /* 0x000fe400078ec0ff */
[----:B------:R-:W-:Y:S01]  /*5930*/  LOP3.LUT R46, R117, 0xffff0000, RZ, 0xc0, !PT ;  /* 0xffff0000752e7812 */ /* 0x000fe200078ec0ff */
[----:B------:R-:W-:Y:S01]  /*5940*/  IMAD.U32 R45, R115, 0x10000, RZ ;  /* 0x00010000732d7824 */ /* 0x000fe200078e00ff */
[----:B------:R-:W-:Y:S01]  /*5950*/  LOP3.LUT R44, R114, 0xffff0000, RZ, 0xc0, !PT ;  /* 0xffff0000722c7812 */ /* 0x000fe200078ec0ff */
[----:B------:R-:W-:Y:S01]  /*5960*/  IMAD.U32 R117, R117, 0x10000, RZ ;  /* 0x0001000075757824 */ /* 0x000fe200078e00ff */
[----:B------:R-:W-:Y:S01]  /*5970*/  LOP3.LUT R41, R38, 0xffff0000, RZ, 0xc0, !PT ;  /* 0xffff000026297812 */ /* 0x000fe200078ec0ff */
[----:B------:R-:W-:-:S02]  /*5980*/  IMAD.U32 R38, R37, 0x10000, RZ ;  /* 0x0001000025267824 */ /* 0x000fc400078e00ff */
[C---:B------:R-:W-:Y:S01]  /*5990*/  FMUL.FTZ R51, R39.reuse, R46 ;  /* 0x0000002e27337220 */ /* 0x040fe20000410000 */
[C---:B------:R-:W-:Y:S02]  /*59a0*/  IMAD.U32 R37, R36.reuse, 0x10000, RZ ;  /* 0x0001000024257824 */ /* 0x040fe400078e00ff */
[-C--:B------:R-:W-:Y:S01]  /*59b0*/  FMUL.FTZ R39, R39, R44.reuse ;  /* 0x0000002c27277220 */ /* 0x080fe20000410000 */
[----:B------:R-:W-:Y:S01]  /*59c0*/  LOP3.LUT R36, R36, 0xffff0000, RZ, 0xc0, !PT ;  /* 0xffff000024247812 */ /* 0x000fe200078ec0ff */
[C---:B------:R-:W-:Y:S01]  /*59d0*/  FMUL.FTZ R53, R41.reuse, R47 ;  /* 0x0000002f29357220 */ /* 0x040fe20000410000 */
[----:B------:R-:W-:Y:S01]  /*59e0*/  LOP3.LUT R118, R118, 0xffff0000, RZ, 0xc0, !PT ;  /* 0xffff000076767812 */ /* 0x000fe200078ec0ff */
[-C--:B------:R-:W-:Y:S01]  /*59f0*/  FMUL.FTZ R41, R41, R45.reuse ;  /* 0x0000002d29297220 */ /* 0x080fe20000410000 */
[----:B------:R-:W-:Y:S01]  /*5a00*/  LOP3.LUT R115, R115, 0xffff0000, RZ, 0xc0, !PT ;  /* 0xffff000073737812 */ /* 0x000fe200078ec0ff */
[----:B------:R-:W-:Y:S02]  /*5a10*/  IMAD.U32 R114, R114, 0x10000, RZ ;  /* 0x0001000072727824 */ /* 0x000fe400078e00ff */
[C---:B------:R-:W-:Y:S01]  /*5a20*/  FFMA.FTZ R51, R38.reuse, R44, -R51 ;  /* 0x0000002c26337223 */ /* 0x040fe20000010833 */
[----:B------:R-:W-:Y:S01]  /*5a30*/  FFMA.FTZ R46, R38, R46, R39 ;  /* 0x0000002e262e7223 */ /* 0x000fe20000010027 */
[----:B------:R-:W-:Y:S01]  /*5a40*/  FFMA.FTZ R53, R40, R45, -R53 ;  /* 0x0000002d28357223 */ /* 0x000fe20000010835 */
[----:B------:R-:W-:Y:S01]  /*5a50*/  FMUL.FTZ R38, R36, R117 ;  /* 0x0000007524267220 */ /* 0x000fe20000410000 */
[----:B------:R-:W-:Y:S01]  /*5a60*/  FFMA.FTZ R40, R40, R47, R41 ;  /* 0x0000002f28287223 */ /* 0x000fe20000010029 */
[C---:B------:R-:W-:Y:S01]  /*5a70*/  FMUL.FTZ R39, R43.reuse, R118 ;  /* 0x000000762b277220 */ /* 0x040fe20000410000 */
[-C--:B------:R-:W-:Y:S01]  /*5a80*/  FMUL.FTZ R36, R36, R114.reuse ;  /* 0x0000007224247220 */ /* 0x080fe20000410000 */
[-C--:B------:R-:W-:Y:S01]  /*5a90*/  FMUL.FTZ R43, R43, R115.reuse ;  /* 0x000000732b2b7220 */ /* 0x080fe20000410000 */
[C---:B------:R-:W-:Y:S01]  /*5aa0*/  FFMA.FTZ R38, R37.reuse, R114, -R38 ;  /* 0x0000007225267223 */ /* 0x040fe20000010826 */
[C---:B------:R-:W-:Y:S01]  /*5ab0*/  FFMA.FTZ R39, R42.reuse, R115, -R39 ;  /* 0x000000732a277223 */ /* 0x040fe20000010827 */
[----:B------:R-:W-:Y:S01]  /*5ac0*/  FFMA.FTZ R37, R37, R117, R36 ;  /* 0x0000007525257223 */ /* 0x000fe20000010024 */
[----:B------:R-:W-:Y:S01]  /*5ad0*/  FFMA.FTZ R42, R42, R118, R43 ;  /* 0x000000762a2a7223 */ /* 0x000fe2000001002b */
[----:B------:R-:W-:-:S02]  /*5ae0*/  F2FP.BF16.F32.PACK_AB R46, R46, R51 ;  /* 0x000000332e2e723e */ /* 0x000fc400000010ff */
[----:B------:R-:W-:Y:S02]  /*5af0*/  F2FP.BF16.F32.PACK_AB R40, R40, R53 ;  /* 0x000000352828723e */ /* 0x000fe400000010ff */
[----:B------:R-:W-:Y:S01]  /*5b00*/  F2FP.BF16.F32.PACK_AB R36, R37, R38 ;  /* 0x000000262524723e */ /* 0x000fe200000010ff */
[----:B------:R-:W-:Y:S01]  /*5b10*/  IMAD.MOV.U32 R37, RZ, RZ, R46 ;  /* 0x000000ffff257224 */ /* 0x000fe200078e002e */
[----:B------:R-:W-:Y:S01]  /*5b20*/  F2FP.BF16.F32.PACK_AB R39, R42, R39 ;  /* 0x000000272a27723e */ /* 0x000fe200000010ff */
[----:B------:R-:W-:-:S07]  /*5b30*/  IMAD.MOV.U32 R38, RZ, RZ, R40 ;  /* 0x000000ffff267224 */ /* 0x000fce00078e0028 */
.L_x_1589:
[----:B------:R-:W-:Y:S05]  /*5b40*/  BSYNC B1 ;  /* 0x0000000000017941 */ /* 0x000fea0003800000 */
.L_x_1588:
[----:B------:R-:W-:Y:S02]  /*5b50*/  ULDC.64 UR4, c[0x0][0x208] ;  /* 0x0000820000047ab9 */ /* 0x000fe40000000a00 */
[----:B--2---:R1:W-:Y:S01]  /*5b60*/  STG.E.128 desc[UR4][R48.64+0x180], R36 ;  /* 0x0001802430007986 */ /* 0x0043e2000c101d04 */
[----:B------:R-:W-:Y:S05]  /*5b70*/  BRA `(.L_x_1575) ;  /* 0x0000002c00c87947 */ /* 0x000fea0003800000 */
.L_x_1551:
        /* <DEDUP_REMOVED lines=16> */
[----:B------:R-:W-:Y:S01]  /*5c80*/  LEA R52, P3, R38, UR4, 0x1 ;  /* 0x0000000426347c11 */ /* 0x000fe2000f8608ff */
[----:B------:R-:W-:Y:S01]  /*5c90*/  IMAD.X R39, R99, 0x1, R32, P2 ;  /* 0x0000000163277824 */ /* 0x000fe200010e0620 */
[----:B------:R-:W-:Y:S01]  /*5ca0*/  LEA R56, P2, R36, UR6, 0x1 ;  /* 0x0000000624387c11 */ /* 0x000fe2000f8408ff */
[----:B------:R-:W-:Y:S01]  /*5cb0*/  IMAD.X R37, R109, 0x1, R34, P5 ;  /* 0x000000016d257824 */ /* 0x000fe200028e0622 */
[----:B------:R-:W-:Y:S02]  /*5cc0*/  ISETP.GE.AND P5, PT, R221, R116, PT ;  /* 0x00000074dd00720c */ /* 0x000fe40003fa6270 */
[----:B------:R-:W-:-:S02]  /*5cd0*/  CS2R R42, SRZ ;  /* 0x00000000002a7805 */ /* 0x000fc4000001ff00 */
[----:B------:R-:W-:Y:S02]  /*5ce0*/  LEA.HI.X R53, R38, UR5, R39, 0x1, P3 ;  /* 0x0000000526357c11 */ /* 0x000fe400098f0c27 */
[----:B------:R-:W-:Y:S02]  /*5cf0*/  CS2R R40, SRZ ;  /* 0x0000000000287805 */ /* 0x000fe4000001ff00 */
[----:B------:R-:W-:Y:S02]  /*5d00*/  ISETP.GE.AND P3, PT, R18, R116, PT ;  /* 0x000000741200720c */ /* 0x000fe40003f66270 */
[----:B------:R-:W-:Y:S02]  /*5d10*/  CS2R R38, SRZ ;  /* 0x0000000000267805 */ /* 0x000fe4000001ff00 */
[----:B------:R-:W-:Y:S02]  /*5d20*/  LEA.HI.X R57, R36, UR7, R37, 0x1, P2 ;  /* 0x0000000724397c11 */ /* 0x000fe400090f0c25 */
[----:B------:R-:W-:-:S02]  /*5d30*/  CS2R R36, SRZ ;  /* 0x0000000000247805 */ /* 0x000fc4000001ff00 */
[----:B------:R-:W-:Y:S02]  /*5d40*/  CS2R R50, SRZ ;  /* 0x0000000000327805 */ /* 0x000fe4000001ff00 */
[----:B------:R-:W-:Y:S02]  /*5d50*/  CS2R R48, SRZ ;  /* 0x0000000000307805 */ /* 0x000fe4000001ff00 */
[----:B------:R-:W-:Y:S02]  /*5d60*/  CS2R R46, SRZ ;  /* 0x00000000002e7805 */ /* 0x000fe4000001ff00 */
[----:B------:R-:W-:Y:S01]  /*5d70*/  CS2R R44, SRZ ;  /* 0x00000000002c7805 */ /* 0x000fe2000001ff00 */
[----:B------:R-:W-:Y:S02]  /*5d80*/  ULDC.64 UR8, c[0x0][0x208] ;  /* 0x0000820000087ab9 */ /* 0x000fe40000000a00 */
[----:B------:R0:W5:Y:S04]  /*5d90*/  @!P5 LDG.E.128 R36, desc[UR8][R52.64+0x80] ;  /* 0x000080083424d981 */ /* 0x000168000c1e1d00 */
[----:B------:R0:W5:Y:S04]  /*5da0*/  @!P3 LDG.E.128 R40, desc[UR8][R52.64] ;  /* 0x000000083428b981 */ /* 0x000168000c1e1d00 */
[----:B------:R0:W5:Y:S04]  /*5db0*/  @!P3 LDG.E.128 R48, desc[UR8][R56.64] ;  /* 0x000000083830b981 */ /* 0x000168000c1e1d00 */
[----:B------:R0:W5:Y:S02]  /*5dc0*/  @!P5 LDG.E.128 R44, desc[UR8][R56.64+0x80] ;  /* 0x00008008382cd981 */ /* 0x000164000c1e1d00 */
.L_x_1591:
[----:B------:R-:W-:Y:S05]  /*5dd0*/  BSYNC B1 ;  /* 0x0000000000017941 */ /* 0x000fea0003800000 */
.L_x_1590:
        /* <DEDUP_REMOVED lines=19> */
[----:B------:R-:W-:Y:S02]  /*5f10*/  CS2R R64, SRZ ;  /* 0x0000000000407805 */ /* 0x000fe4000001ff00 */
[----:B------:R-:W-:Y:S02]  /*5f20*/  CS2R R62, SRZ ;  /* 0x00000000003e7805 */ /* 0x000fe4000001ff00 */
[----:B------:R-:W-:Y:S02]  /*5f30*/  IADD3.X R109, R34, R109, R26, P2, P5 ;  /* 0x0000006d226d7210 */ /* 0x000fe400017ea41a */
[----:B------:R-:W-:Y:S02]  /*5f40*/  CS2R R60, SRZ ;  /* 0x00000000003c7805 */ /* 0x000fe4000001ff00 */
[----:B------:R-:W-:Y:S01]  /*5f50*/  LEA R68, P5, R71, UR4, 0x1 ;  /* 0x0000000447447c11 */ /* 0x000fe2000f8a08ff */
[----:B------:R-:W-:Y:S01]  /*5f60*/  ULDC.64 UR8, c[0x0][0x208] ;  /* 0x0000820000087ab9 */ /* 0x000fe20000000a00 */
[----:B------:R-:W-:-:S02]  /*5f70*/  LEA R70, P2, R52, UR6, 0x1 ;  /* 0x0000000634467c11 */ /* 0x000fc4000f8408ff */
[----:B------:R-:W-:Y:S02]  /*5f80*/  LEA.HI.X R69, R71, UR5, R54, 0x1, P5 ;  /* 0x0000000547457c11 */ /* 0x000fe4000a8f0c36 */
[----:B------:R-:W-:Y:S02]  /*5f90*/  CS2R R54, SRZ ;  /* 0x0000000000367805 */ /* 0x000fe4000001ff00 */
[----:B------:R-:W-:Y:S02]  /*5fa0*/  LEA.HI.X R71, R52, UR7, R109, 0x1, P2 ;  /* 0x0000000734477c11 */ /* 0x000fe400090f0c6d */
[----:B------:R-:W-:Y:S02]  /*5fb0*/  CS2R R52, SRZ ;  /* 0x0000000000347805 */ /* 0x000fe4000001ff00 */
[-C--:B------:R-:W-:Y:S02]  /*5fc0*/  ISETP.GE.AND P5, PT, R18, R116.reuse, PT ;  /* 0x000000741200720c */ /* 0x080fe40003fa6270 */
[----:B------:R-:W-:-:S11]  /*5fd0*/  ISETP.GE.AND P2, PT, R221, R116, PT ;  /* 0x00000074dd00720c */ /* 0x000fd60003f46270 */
[----:B------:R0:W5:Y:S04]  /*5fe0*/  @!P5 LDG.E.128 R56, desc[UR8][R68.64] ;  /* 0x000000084438d981 */ /* 0x000168000c1e1d00 */
[----:B------:R0:W5:Y:S04]  /*5ff0*/  @!P2 LDG.E.128 R52, desc[UR8][R68.64+0x80] ;  /* 0x000080084434a981 */ /* 0x000168000c1e1d00 */
[----:B------:R0:W5:Y:S04]  /*6000*/  @!P5 LDG.E.128 R64, desc[UR8][R70.64] ;  /* 0x000000084640d981 */ /* 0x000168000c1e1d00 */
[----:B------:R0:W5:Y:S02]  /*6010*/  @!P2 LDG.E.128 R60, desc[UR8][R70.64+0x80] ;  /* 0x00008008463ca981 */ /* 0x000164000c1e1d00 */
.L_x_1593:
[----:B------:R-:W-:Y:S05]  /*6020*/  BSYNC B1 ;  /* 0x0000000000017941 */ /* 0x000fea0003800000 */
.L_x_1592:
[----:B0-----:R-:W2:Y:S01]  /*6030*/  LDL R68, [R1+0x20] ;  /* 0x0000200001447983 */ /* 0x001ea20000100800 */
[----:B-----5:R-:W-:Y:S02]  /*6040*/  IMAD.MOV.U32 R69, RZ, RZ, R39 ;  /* 0x000000ffff457224 */ /* 0x020fe400078e0027 */
[----:B------:R-:W-:Y:S02]  /*6050*/  IMAD.MOV.U32 R70, RZ, RZ, R42 ;  /* 0x000000ffff467224 */ /* 0x000fe400078e002a */
[----:B------:R-:W-:-:S05]  /*6060*/  IMAD.MOV.U32 R71, RZ, RZ, R43 ;  /* 0x000000ffff477224 */ /* 0x000fca00078e002b */
[----:B------:R-:W-:Y:S02]  /*6070*/  PRMT R123, R70, 0x5410, R71 ;  /* 0x00005410467b7816 */ /* 0x000fe40000000047 */
[----:B--2---:R-:W-:Y:S01]  /*6080*/  R2UR UR4, R68 ;  /* 0x00000000440472ca */ /* 0x004fe200000e0000 */
[----:B------:R-:W-:-:S05]  /*6090*/  IMAD.MOV.U32 R68, RZ, RZ, R38 ;  /* 0x000000ffff447224 */ /* 0x000fca00078e0026 */
[----:B------:R-:W-:Y:S01]  /*60a0*/  PRMT R134, R69, 0x5410, R68 ;  /* 0x0000541045867816 */ /* 0x000fe20000000044 */
[----:B------:R-:W-:Y:S02]  /*60b0*/  IMAD.MOV.U32 R68, RZ, RZ, R36 ;  /* 0x000000ffff447224 */ /* 0x000fe400078e0024 */
[----:B------:R-:W-:-:S04]  /*60c0*/  IMAD.MOV.U32 R69, RZ, RZ, R37 ;  /* 0x000000ffff457224 */ /* 0x000fc800078e0025 */
[----:B------:R-:W-:Y:S01]  /*60d0*/  UISETP.NE.AND UP0, UPT, UR4, 0x3, UPT ;  /* 0x000000030400788c */ /* 0x000fe2000bf05270 */
[----:B------:R-:W-:Y:S01]  /*60e0*/  PRMT R135, R69, 0x5410, R68 ;  /* 0x0000541045877816 */ /* 0x000fe20000000044 */
[----:B------:R-:W-:Y:S02]  /*60f0*/  IMAD.MOV.U32 R68, RZ, RZ, R40 ;  /* 0x000000ffff447224 */ /* 0x000fe400078e0028 */
[----:B------:R-:W-:Y:S02]  /*6100*/  IMAD.MOV.U32 R69, RZ, RZ, R41 ;  /* 0x000000ffff457224 */ /* 0x000fe400078e0029 */
[----:B------:R-:W-:-:S03]  /*6110*/  PLOP3.LUT P2, PT, PT, PT, UP0, 0x80, 0x0 ;  /* 0x000000000000781c */ /* 0x000fc60003f4f008 */
        /* <DEDUP_REMOVED lines=39> */
[----:B------:R-:W-:Y:S06]  /*6390*/  @!P2 BRA `(.L_x_1594) ;  /* 0x000000000004a947 */ /* 0x000fec0003800000 */
[----:B------:R-:W-:Y:S01]  /*63a0*/  BPT.TRAP 0x1 ;  /* 0x000000040000795c */ /* 0x000fe20000300000 */
.L_x_1594:
[----:B------:R-:W-:Y:S01]  /*63b0*/  IMAD R99, R17, 0x8, R16 ;  /* 0x0000000811637824 */ /* 0x000fe200078e0210 */
[----:B------:R-:W-:Y:S01]  /*63c0*/  SHF.L.U32 R109, R236, 0x1f, RZ ;  /* 0x0000001fec6d7819 */ /* 0x000fe200000006ff */
[----:B------:R-:W0:Y:S01]  /*63d0*/  LDC R117, c[0x0][0x2f4] ;  /* 0x0000bd00ff757b82 */ /* 0x000e220000000800 */
[----:B------:R-:W-:Y:S01]  /*63e0*/  BSSY B1, `(.L_x_1595) ;  /* 0x0000004000017945 */ /* 0x000fe20003800000 */
[----:B------:R-:W-:Y:S01]  /*63f0*/  IMAD.MOV.U32 R111, RZ, RZ, R72 ;  /* 0x000000ffff6f7224 */ /* 0x000fe200078e0048 */
[----:B------:R-:W1:Y:S02]  /*6400*/  SYNCS.PHASECHK.TRANS64.TRYWAIT P5, [R99+URZ+0x30890], R109 ;  /* 0x0308906d630075a7 */ /* 0x000e6400080a017f */
[----:B-1----:R-:W-:Y:S05]  /*6410*/  @!P5 BRA `(.L_x_1596) ;  /* 0x000002900054d947 */ /* 0x002fea0003800000 */
.L_x_2029:
[----:B------:R-:W-:Y:S05]  /*6420*/  BSYNC B1 ;  /* 0x0000000000017941 */ /* 0x000fea0003800000 */
.L_x_1595:
[----:B------:R-:W2:Y:S01]  /*6430*/  LDC.64 R112, c[0x0][0x300] ;  /* 0x0000c000ff707b82 */ /* 0x000ea20000000a00 */
[----:B------:R-:W-:Y:S01]  /*6440*/  BSSY B1, `(.L_x_1597) ;  /* 0x0000118000017945 */ /* 0x000fe20003800000 */
[----:B0-----:R-:W-:-:S03]  /*6450*/  IMAD.IADD R118, R117, 0x1, -R29 ;  /* 0x0000000175767824 */ /* 0x001fc600078e0a1d */
[----:B------:R-:W-:Y:S05]  /*6460*/  @P4 BRA `(.L_x_1598) ;  /* 0x0000001000544947 */ /* 0x000fea0003800000 */
[----:B------:R-:W-:Y:S01]  /*6470*/  ISETP.NE.AND P4, PT, R30, RZ, PT ;  /* 0x000000ff1e00720c */ /* 0x000fe20003f85270 */
[-C--:B--2---:R-:W-:Y:S01]  /*6480*/  IMAD.WIDE.U32 R114, R23, R112.reuse, R110 ;  /* 0x0000007017727225 */ /* 0x084fe200078e006e */
[----:B------:R-:W-:Y:S01]  /*6490*/  SHF.R.S32.HI R68, RZ, 0x1f, R23 ;  /* 0x0000001fff447819 */ /* 0x000fe20000011417 */
[----:B------:R-:W-:Y:S04]  /*64a0*/  BSSY B2, `(.L_x_1599) ;  /* 0x000008a000027945 */ /* 0x000fe80003800000 */
[----:B------:R-:W-:-:S04]  /*64b0*/  IMAD R119, R68, R112, RZ ;  /* 0x0000007044777224 */ /* 0x000fc800078e02ff */
[----:B------:R-:W-:-:S04]  /*64c0*/  IMAD R119, R23, R113, R119 ;  /* 0x0000007117777224 */ /* 0x000fc800078e0277 */
[----:B------:R-:W-:Y:S01]  /*64d0*/  IMAD.IADD R119, R119, 0x1, R115 ;  /* 0x0000000177777824 */ /* 0x000fe200078e0273 */
[----:B------:R-:W-:Y:S06]  /*64e0*/  @!P4 BRA `(.L_x_1600) ;  /* 0x000000080014c947 */ /* 0x000fec0003800000 */
[----:B------:R-:W2:Y:S01]  /*64f0*/  LDL R70, [R1+0x28] ;  /* 0x0000280001467983 */ /* 0x000ea20000100800 */
[----:B------:R-:W-:Y:S01]  /*6500*/  SEL R68, R29, R118, !P0 ;  /* 0x000000761d447207 */ /* 0x000fe20004000000 */
[C---:B------:R-:W-:Y:S01]  /*6510*/  IMAD.SHL.U32 R71, R23.reuse, 0x40, RZ ;  /* 0x0000004017477824 */ /* 0x040fe200078e00ff */
[----:B------:R-:W-:Y:S01]  /*6520*/  ISETP.GE.AND P4, PT, R18, R116, PT ;  /* 0x000000741200720c */ /* 0x000fe20003f86270 */
[----:B------:R-:W-:Y:S01]  /*6530*/  IMAD.SHL.U32 R72, R23, 0x40, RZ ;  /* 0x0000004017487824 */ /* 0x000fe200078e00ff */
[----:B------:R-:W-:Y:S01]  /*6540*/  SHF.R.S32.HI R69, RZ, 0x1f, R68 ;  /* 0x0000001fff457819 */ /* 0x000fe20000011444 */
[----:B------:R-:W-:Y:S01]  /*6550*/  BSSY B3, `(.L_x_1601) ;  /* 0x0000071000037945 */ /* 0x000fe20003800000 */
[----:B------:R-:W-:Y:S02]  /*6560*/  LOP3.LUT R71, R71, 0x1c0, RZ, 0xc0, !PT ;  /* 0x000001c047477812 */ /* 0x000fe400078ec0ff */
[----:B------:R-:W-:Y:S02]  /*6570*/  LEA.HI R68, R69, R68, RZ, 0x4 ;  /* 0x0000004445447211 */ /* 0x000fe400078f20ff */
[----:B------:R-:W-:-:S02]  /*6580*/  SHF.R.U32.HI R71, RZ, 0x3, R71 ;  /* 0x00000003ff477819 */ /* 0x000fc40000011647 */
[----:B------:R-:W-:-:S04]  /*6590*/  LEA.HI.SX32 R68, R68, R35, 0x1c ;  /* 0x0000002344447211 */ /* 0x000fc800078fe2ff */
[----:B------:R-:W-:Y:S01]  /*65a0*/  SHF.R.S32.HI R69, RZ, 0x1f, R68 ;  /* 0x0000001fff457819 */ /* 0x000fe20000011444 */
[----:B------:R-:W-:-:S03]  /*65b0*/  IMAD.SHL.U32 R120, R68, 0x8, RZ ;  /* 0x0000000844787824 */ /* 0x000fc600078e00ff */
[----:B------:R-:W-:Y:S02]  /*65c0*/  LEA.HI R68, R69, R68, RZ, 0x3 ;  /* 0x0000004445447211 */ /* 0x000fe400078f18ff */
[----:B------:R-:W-:-:S03]  /*65d0*/  LOP3.LUT R69, R120, 0x38, RZ, 0xc0, !PT ;  /* 0x0000003878457812 */ /* 0x000fc600078ec0ff */
[----:B------:R-:W-:Y:S01]  /*65e0*/  IMAD.SHL.U32 R68, R68, 0x200, RZ ;  /* 0x0000020044447824 */ /* 0x000fe200078e00ff */
[----:B------:R-:W-:-:S04]  /*65f0*/  LOP3.LUT R69, R69, 0x1c0, R72, 0xf8, !PT ;  /* 0x000001c045457812 */ /* 0x000fc800078ef848 */
[----:B------:R-:W-:Y:S02]  /*6600*/  LOP3.LUT R68, R68, 0x7ffff000, RZ, 0xc0, !PT ;  /* 0x7ffff00044447812 */ /* 0x000fe400078ec0ff */
[----:B------:R-:W-:-:S04]  /*6610*/  LOP3.LUT R69, R69, R71, RZ, 0x3c, !PT ;  /* 0x0000004745457212 */ /* 0x000fc800078e3cff */
[----:B--2---:R-:W-:-:S05]  /*6620*/  IADD3 R68, R69, R68, R70 ;  /* 0x0000004445447210 */ /* 0x004fca0007ffe046 */
[C---:B------:R-:W-:Y:S02]  /*6630*/  IMAD R72, R17.reuse, 0x4000, R68 ;  /* 0x0000400011487824 */ /* 0x040fe400078e0244 */
[----:B------:R-:W-:Y:S02]  /*6640*/  IMAD R68, R17, 0x4000, R6 ;  /* 0x0000400011447824 */ /* 0x000fe400078e0206 */
[--C-:B------:R-:W-:Y:S02]  /*6650*/  IMAD R72, R72, 0x2, R16.reuse ;  /* 0x0000000248487824 */ /* 0x100fe400078e0210 */
[----:B------:R-:W-:-:S04]  /*6660*/  IMAD R68, R68, 0x2, R16 ;  /* 0x0000000244447824 */ /* 0x000fc800078e0210 */
[----:B------:R-:W0:Y:S04]  /*6670*/  LDS.128 R72, [R72+0x20400] ;  /* 0x0204000048487984 */ /* 0x000e280000000c00 */
[----:B------:R-:W2:Y:S01]  /*6680*/  LDS.128 R68, [R68+0x20400] ;  /* 0x0204000044447984 */ /* 0x000ea20000000c00 */
[----:B------:R-:W-:Y:S05]  /*6690*/  @P4 BRA `(.L_x_1602) ;  /* 0x0000000400704947 */ /* 0x000fea0003800000 */
[--C-:B------:R-:W-:Y:S02]  /*66a0*/  SHF.R.U64 R40, R40, 0x10, R41.reuse ;  /* 0x0000001028287819 */ /* 0x100fe40000001229 */
[----:B------:R-:W-:Y:S02]  /*66b0*/  SHF.R.U32.HI R121, RZ, 0x10, R41 ;  /* 0x00000010ff797819 */ /* 0x000fe40000011629 */
[C---:B------:R-:W-:Y:S02]  /*66c0*/  PRMT R40, R122.reuse, 0x5432, R40 ;  /* 0x000054327a287816 */ /* 0x040fe40000000028 */
[----:B------:R-:W-:Y:S02]  /*66d0*/  PRMT R121, R122, 0x5410, R121 ;  /* 0x000054107a797816 */ /* 0x000fe40000000079 */
[----:B------:R-:W-:Y:S02]  /*66e0*/  SHF.R.U32.HI R122, RZ, 0x10, R49 ;  /* 0x00000010ff7a7819 */ /* 0x000fe40000011631 */
[----:B------:R-:W-:-:S02]  /*66f0*/  SHF.R.U64 R41, R42, 0x10, R43 ;  /* 0x000000102a297819 */ /* 0x000fc4000000122b */
[----:B------:R-:W-:Y:S02]  /*6700*/  SHF.R.U32.HI R42, RZ, 0x10, R43 ;  /* 0x00000010ff2a7819 */ /* 0x000fe4000001162b */
[----:B------:R-:W-:Y:S02]  /*6710*/  SHF.R.U64 R43, R48, 0x10, R49 ;  /* 0x00000010302b7819 */ /* 0x000fe40000001231 */
[--C-:B------:R-:W-:Y:S02]  /*6720*/  SHF.R.U64 R48, R50, 0x10, R51.reuse ;  /* 0x0000001032307819 */ /* 0x100fe40000001233 */
[----:B------:R-:W-:Y:S01]  /*6730*/  SHF.R.U32.HI R49, RZ, 0x10, R51 ;  /* 0x00000010ff317819 */ /* 0x000fe20000011633 */
[----:B--2---:R-:W-:Y:S01]  /*6740*/  IMAD.U32 R51, R69, 0x10000, RZ ;  /* 0x0001000045337824 */ /* 0x004fe200078e00ff */
[----:B------:R-:W-:Y:S02]  /*6750*/  PRMT R122, R125, 0x5432, R122 ;  /* 0x000054327d7a7816 */ /* 0x000fe4000000007a */
[----:B------:R-:W-:-:S02]  /*6760*/  PRMT R41, R123, 0x5410, R41 ;  /* 0x000054107b297816 */ /* 0x000fc40000000029 */
[----:B------:R-:W-:Y:S01]  /*6770*/  PRMT R42, R123, 0x5432, R42 ;  /* 0x000054327b2a7816 */ /* 0x000fe2000000002a */
[----:B------:R-:W-:Y:S01]  /*6780*/  IMAD.U32 R123, R122, 0x10000, RZ ;  /* 0x000100007a7b7824 */ /* 0x000fe200078e00ff */
[C---:B------:R-:W-:Y:S02]  /*6790*/  PRMT R48, R124.reuse, 0x5432, R48 ;  /* 0x000054327c307816 */ /* 0x040fe40000000030 */
[----:B------:R-:W-:Y:S01]  /*67a0*/  PRMT R49, R124, 0x5410, R49 ;  /* 0x000054107c317816 */ /* 0x000fe20000000031 */
[----:B0-----:R-:W-:Y:S01]  /*67b0*/  IMAD.U32 R124, R73, 0x10000, RZ ;  /* 0x00010000497c7824 */ /* 0x001fe200078e00ff */
[----:B------:R-:W-:Y:S01]  /*67c0*/  PRMT R43, R125, 0x5410, R43 ;  /* 0x000054107d2b7816 */ /* 0x000fe2000000002b */
[----:B------:R-:W-:Y:S01]  /*67d0*/  IMAD.U32 R125, R121, 0x10000, RZ ;  /* 0x00010000797d7824 */ /* 0x000fe200078e00ff */
[----:B------:R-:W-:Y:S01]  /*67e0*/  LOP3.LUT R122, R122, 0xffff0000, RZ, 0xc0, !PT ;  /* 0xffff00007a7a7812 */ /* 0x000fe200078ec0ff */
[C---:B------:R-:W-:Y:S01]  /*67f0*/  FMUL.FTZ R50, R124.reuse, R123 ;  /* 0x0000007b7c327220 */ /* 0x040fe20000410000 */
[----:B------:R-:W-:Y:S01]  /*6800*/  LOP3.LUT R73, R73, 0xffff0000, RZ, 0xc0, !PT ;  /* 0xffff000049497812 */ /* 0x000fe200078ec0ff */
[----:B------:R-:W-:-:S02]  /*6810*/  FMUL.FTZ R124, R124, R125 ;  /* 0x0000007d7c7c7220 */ /* 0x000fc40000410000 */
[C---:B------:R-:W-:Y:S02]  /*6820*/  FFMA.FTZ R50, R51.reuse, R125, -R50 ;  /* 0x0000007d33327223 */ /* 0x040fe40000010832 */
[----:B------:R-:W-:Y:S01]  /*6830*/  FFMA.FTZ R51, R51, R123, R124 ;  /* 0x0000007b33337223 */ /* 0x000fe2000001007c */
[----:B------:R-:W-:Y:S01]  /*6840*/  LOP3.LUT R123, R121, 0xffff0000, RZ, 0xc0, !PT ;  /* 0xffff0000797b7812 */ /* 0x000fe200078ec0ff */
[----:B------:R-:W-:Y:S01]  /*6850*/  IMAD.U32 R124, R75, 0x10000, RZ ;  /* 0x000100004b7c7824 */ /* 0x000fe200078e00ff */
[----:B------:R-:W-:Y:S01]  /*6860*/  LOP3.LUT R121, R69, 0xffff0000, RZ, 0xc0, !PT ;  /* 0xffff000045797812 */ /* 0x000fe200078ec0ff */
[----:B------:R-:W-:Y:S01]  /*6870*/  FMUL.FTZ R69, R73, R122 ;  /* 0x0000007a49457220 */ /* 0x000fe20000410000 */
[----:B------:R-:W-:Y:S01]  /*6880*/  LOP3.LUT R75, R75, 0xffff0000, RZ, 0xc0, !PT ;  /* 0xffff00004b4b7812 */ /* 0x000fe200078ec0ff */
[-C--:B------:R-:W-:Y:S02]  /*6890*/  FMUL.FTZ R73, R73, R123.reuse ;  /* 0x0000007b49497220 */ /* 0x080fe40000410000 */
[----:B------:R-:W-:Y:S01]  /*68a0*/  FFMA.FTZ R69, R121, R123, -R69 ;  /* 0x0000007b79457223 */ /* 0x000fe20000010845 */
[----:B------:R-:W-:-:S02]  /*68b0*/  IMAD.U32 R123, R49, 0x10000, RZ ;  /* 0x00010000317b7824 */ /* 0x000fc400078e00ff */
[----:B------:R-:W-:Y:S01]  /*68c0*/  FFMA.FTZ R73, R121, R122, R73 ;  /* 0x0000007a79497223 */ /* 0x000fe20000010049 */
[----:B------:R-:W-:Y:S01]  /*68d0*/  IMAD.U32 R122, R71, 0x10000, RZ ;  /* 0x00010000477a7824 */ /* 0x000fe200078e00ff */
[----:B------:R-:W-:Y:S01]  /*68e0*/  LOP3.LUT R49, R49, 0xffff0000, RZ, 0xc0, !PT ;  /* 0xffff000031317812 */ /* 0x000fe200078ec0ff */
[----:B------:R-:W-:Y:S02]  /*68f0*/  IMAD.U32 R121, R42, 0x10000, RZ ;  /* 0x000100002a797824 */ /* 0x000fe400078e00ff */
[----:B------:R-:W-:Y:S01]  /*6900*/  FMUL.FTZ R125, R124, R123 ;  /* 0x0000007b7c7d7220 */ /* 0x000fe20000410000 */
[----:B------:R-:W-:Y:S01]  /*6910*/  F2FP.BF16.F32.PACK_AB R73, R73, R51 ;  /* 0x000000334949723e */ /* 0x000fe200000010ff */
[----:B------:R-:W-:Y:S01]  /*6920*/  IMAD.U32 R51, R43, 0x10000, RZ ;  /* 0x000100002b337824 */ /* 0x000fe200078e00ff */
[----:B------:R-:W-:Y:S01]  /*6930*/  F2FP.BF16.F32.PACK_AB R69, R69, R50 ;  /* 0x000000324545723e */ /* 0x000fe200000010ff */
[-C--:B------:R-:W-:Y:S01]  /*6940*/  FFMA.FTZ R125, R122, R121.reuse, -R125 ;  /* 0x000000797a7d7223 */ /* 0x080fe2000001087d */
[----:B------:R-:W-:Y:S01]  /*6950*/  FMUL.FTZ R121, R124, R121 ;  /* 0x000000797c797220 */ /* 0x000fe20000410000 */
[----:B------:R-:W-:Y:S01]  /*6960*/  IMAD.U32 R50, R68, 0x10000, RZ ;  /* 0x0001000044327824 */ /* 0x000fe200078e00ff */
[----:B------:R-:W-:-:S02]  /*6970*/  LOP3.LUT R43, R43, 0xffff0000, RZ, 0xc0, !PT ;  /* 0xffff00002b2b7812 */ /* 0x000fc400078ec0ff */
[----:B------:R-:W-:Y:S01]  /*6980*/  FFMA.FTZ R122, R122, R123, R121 ;  /* 0x0000007b7a7a7223 */ /* 0x000fe20000010079 */
[----:B------:R-:W-:Y:S02]  /*6990*/  LOP3.LUT R121, R42, 0xffff0000, RZ, 0xc0, !PT ;  /* 0xffff00002a797812 */ /* 0x000fe400078ec0ff */
[----:B------:R-:W-:Y:S01]  /*69a0*/  LOP3.LUT R42, R71, 0xffff0000, RZ, 0xc0, !PT ;  /* 0xffff0000472a7812 */ /* 0x000fe200078ec0ff */
[C---:B------:R-:W-:Y:S01]  /*69b0*/  FMUL.FTZ R71, R75.reuse, R49 ;  /* 0x000000314b477220 */ /* 0x040fe20000410000 */
[----:B------:R-:W-:Y:S01]  /*69c0*/  LOP3.LUT R68, R68, 0xffff0000, RZ, 0xc0, !PT ;  /* 0xffff000044447812 */ /* 0x000fe200078ec0ff */
[-C--:B------:R-:W-:Y:S02]  /*69d0*/  FMUL.FTZ R75, R75, R121.reuse ;  /* 0x000000794b4b7220 */ /* 0x080fe40000410000 */
[----:B------:R-:W-:Y:S01]  /*69e0*/  FFMA.FTZ R71, R42, R121, -R71 ;  /* 0x000000792a477223 */ /* 0x000fe20000010847 */
[----:B------:R-:W-:Y:S02]  /*69f0*/  IMAD.U32 R121, R40, 0x10000, RZ ;  /* 0x0001000028797824 */ /* 0x000fe400078e00ff */
[----:B------:R-:W-:Y:S01]  /*6a00*/  FFMA.FTZ R42, R42, R49, R75 ;  /* 0x000000312a2a7223 */ /* 0x000fe2000001004b */
[----:B------:R-:W-:Y:S01]  /*6a10*/  IMAD.U32 R75, R72, 0x10000, RZ ;  /* 0x00010000484b7824 */ /* 0x000fe200078e00ff */
[----:B------:R-:W-:-:S02]  /*6a20*/  LOP3.LUT R40, R40, 0xffff0000, RZ, 0xc0, !PT ;  /* 0xffff000028287812 */ /* 0x000fc400078ec0ff */
[----:B------:R-:W-:Y:S01]  /*6a30*/  F2FP.BF16.F32.PACK_AB R71, R71, R125 ;  /* 0x0000007d4747723e */ /* 0x000fe200000010ff */
[C---:B------:R-:W-:Y:S01]  /*6a40*/  FMUL.FTZ R49, R75.reuse, R51 ;  /* 0x000000334b317220 */ /* 0x040fe20000410000 */
[-C--:B------:R-:W-:Y:S01]  /*6a50*/  FMUL.FTZ R75, R75, R121.reuse ;  /* 0x000000794b4b7220 */ /* 0x080fe20000410000 */
[----:B------:R-:W-:Y:S02]  /*6a60*/  F2FP.BF16.F32.PACK_AB R42, R42, R122 ;  /* 0x0000007a2a2a723e */ /* 0x000fe400000010ff */
[C---:B------:R-:W-:Y:S01]  /*6a70*/  FFMA.FTZ R49, R50.reuse, R121, -R49 ;  /* 0x0000007932317223 */ /* 0x040fe20000010831 */
[----:B------:R-:W-:Y:S01]  /*6a80*/  FFMA.FTZ R50, R50, R51, R75 ;  /* 0x0000003332327223 */ /* 0x000fe2000001004b */
[----:B------:R-:W-:Y:S01]  /*6a90*/  LOP3.LUT R51, R72, 0xffff0000, RZ, 0xc0, !PT ;  /* 0xffff000048337812 */ /* 0x000fe200078ec0ff */
[----:B------:R-:W-:-:S04]  /*6aa0*/  IMAD.U32 R121, R74, 0x10000, RZ ;  /* 0x000100004a797824 */ /* 0x000fc800078e00ff */
        /* <DEDUP_REMOVED lines=21> */
[----:B------:R-:W-:Y:S02]  /*6c00*/  IMAD.MOV.U32 R68, RZ, RZ, R40 ;  /* 0x000000ffff447224 */ /* 0x000fe400078e0028 */
[----:B------:R-:W-:Y:S01]  /*6c10*/  IMAD.MOV.U32 R72, RZ, RZ, R43 ;  /* 0x000000ffff487224 */ /* 0x000fe200078e002b */
[----:B------:R-:W-:Y:S01]  /*6c20*/  F2FP.BF16.F32.PACK_AB R70, R70, R75 ;  /* 0x0000004b4646723e */ /* 0x000fe200000010ff */
[----:B------:R-:W-:Y:S01]  /*6c30*/  IMAD.MOV.U32 R75, RZ, RZ, R42 ;  /* 0x000000ffff4b7224 */ /* 0x000fe200078e002a */
[----:B------:R-:W-:-:S05]  /*6c40*/  F2FP.BF16.F32.PACK_AB R51, R51, R121 ;  /* 0x000000793333723e */ /* 0x000fca00000010ff */
[----:B------:R-:W-:-:S07]  /*6c50*/  IMAD.MOV.U32 R74, RZ, RZ, R51 ;  /* 0x000000ffff4a7224 */ /* 0x000fce00078e0033 */
.L_x_1602:
[----:B------:R-:W-:Y:S05]  /*6c60*/  BSYNC B3 ;  /* 0x0000000000037941 */ /* 0x000fea0003800000 */
.L_x_1601:
        /* <DEDUP_REMOVED lines=8> */
[----:B------:R-:W-:-:S05]  /*6cf0*/  LEA.HI.X R41, R41, R107, R43, 0x1, P5 ;  /* 0x0000006b29297211 */ /* 0x000fca00028f0c2b */
[----:B--2---:R2:W-:Y:S02]  /*6d00*/  STG.E.128 desc[UR4][R40.64], R68 ;  /* 0x0000004428007986 */ /* 0x0045e4000c101d04 */
[----:B--2---:R-:W-:-:S04]  /*6d10*/  @!P4 LEA R40, P5, R120, R106, 0x1 ;  /* 0x0000006a7828c211 */ /* 0x004fc800078a08ff */
[----:B------:R-:W-:-:S05]  /*6d20*/  @!P4 LEA.HI.X R41, R120, R107, R42, 0x1, P5 ;  /* 0x0000006b7829c211 */ /* 0x000fca00028f0c2a */
[----:B0-----:R0:W-:Y:S04]  /*6d30*/  @!P4 STG.E.128 desc[UR4][R40.64], R72 ;  /* 0x000000482800c986 */ /* 0x0011e8000c101d04 */
.L_x_1600:
[----:B------:R-:W-:Y:S05]  /*6d40*/  BSYNC B2 ;  /* 0x0000000000027941 */ /* 0x000fea0003800000 */
.L_x_1599:
[----:B------:R-:W-:-:S13]  /*6d50*/  ISETP.NE.AND P4, PT, R93, RZ, PT ;  /* 0x000000ff5d00720c */ /* 0x000fda0003f85270 */
[----:B------:R-:W-:Y:S05]  /*6d60*/  @!P4 BRA `(.L_x_1598) ;  /* 0x000000080014c947 */ /* 0x000fea0003800000 */
[----:B------:R-:W2:Y:S01]  /*6d70*/  LDL R42, [R1+0x28] ;  /* 0x00002800012a7983 */ /* 0x000ea20000100800 */
[----:B0-----:R-:W-:Y:S01]  /*6d80*/  SEL R40, R29, R118, !P1 ;  /* 0x000000761d287207 */ /* 0x001fe20004800000 */
[----:B------:R-:W-:Y:S01]  /*6d90*/  IMAD.SHL.U32 R43, R23, 0x40, RZ ;  /* 0x00000040172b7824 */ /* 0x000fe200078e00ff */
        /* <DEDUP_REMOVED lines=24> */
[----:B------:R-:W-:Y:S01]  /*6f20*/  SHF.R.U64 R38, R38, 0x10, R39 ;  /* 0x0000001026267819 */ /* 0x000fe20000001227 */
[----:B0-----:R-:W-:Y:S01]  /*6f30*/  IMAD.U32 R73, R49, 0x10000, RZ ;  /* 0x0001000031497824 */ /* 0x001fe200078e00ff */
[--C-:B------:R-:W-:Y:S01]  /*6f40*/  SHF.R.U32.HI R69, RZ, 0x10, R45.reuse ;  /* 0x00000010ff457819 */ /* 0x100fe2000001162d */
[----:B--2---:R-:W-:Y:S01]  /*6f50*/  IMAD.U32 R71, R41, 0x10000, RZ ;  /* 0x0001000029477824 */ /* 0x004fe200078e00ff */
        /* <DEDUP_REMOVED lines=88> */
.L_x_1604:
[----:B------:R-:W-:Y:S05]  /*74e0*/  BSYNC B2 ;  /* 0x0000000000027941 */ /* 0x000fea0003800000 */
.L_x_1603:
        /* <DEDUP_REMOVED lines=13> */
.L_x_1598:
[----:B------:R-:W-:Y:S05]  /*75c0*/  BSYNC B1 ;  /* 0x0000000000017941 */ /* 0x000fea0003800000 */
.L_x_1597:
[----:B---3--:R-:W-:Y:S02]  /*75d0*/  VIADD R37, R23, 0x20 ;  /* 0x0000002017257836 */ /* 0x008fe40000000000 */
[-C--:B--2---:R-:W-:Y:S02]  /*75e0*/  IMAD R36, R103, R112.reuse, RZ ;  /* 0x0000007067247224 */ /* 0x084fe400078e02ff */
[----:B------:R-:W-:-:S04]  /*75f0*/  IMAD.WIDE.U32 R110, R37, R112, R110 ;  /* 0x00000070256e7225 */ /* 0x000fc800078e006e */
[----:B------:R-:W-:Y:S01]  /*7600*/  IMAD R113, R37, R113, R36 ;  /* 0x0000007125717224 */ /* 0x000fe200078e0224 */
[----:B------:R-:W-:Y:S06]  /*7610*/  @P3 BRA `(.L_x_1575) ;  /* 0x0000001400203947 */ /* 0x000fec0003800000 */
[----:B------:R-:W-:Y:S01]  /*7620*/  ISETP.NE.AND P3, PT, R30, RZ, PT ;  /* 0x000000ff1e00720c */ /* 0x000fe20003f65270 */
[----:B------:R-:W-:Y:S01]  /*7630*/  BSSY B1, `(.L_x_1605) ;  /* 0x000008a000017945 */ /* 0x000fe20003800000 */
[----:B------:R-:W-:-:S11]  /*7640*/  IMAD.IADD R48, R111, 0x1, R113 ;  /* 0x000000016f307824 */ /* 0x000fd600078e0271 */
[----:B------:R-:W-:Y:S05]  /*7650*/  @!P3 BRA `(.L_x_1606) ;  /* 0x00000008001cb947 */ /* 0x000fea0003800000 */
[----:B------:R-:W2:Y:S01]  /*7660*/  LDL R38, [R1+0x24] ;  /* 0x0000240001267983 */ /* 0x000ea20000100800 */
[----:B------:R-:W-:Y:S01]  /*7670*/  SEL R36, R29, R118, !P0 ;  /* 0x000000761d247207 */ /* 0x000fe20004000000 */
[C---:B------:R-:W-:Y:S01]  /*7680*/  VIADD R39, R23.reuse, 0x20 ;  /* 0x0000002017277836 */ /* 0x040fe20000000000 */
[----:B------:R-:W-:Y:S01]  /*7690*/  ISETP.GE.AND P4, PT, R18, R116, PT ;  /* 0x000000741200720c */ /* 0x000fe20003f86270 */
[----:B0-----:R-:W-:Y:S01]  /*76a0*/  VIADD R40, R23, 0x20 ;  /* 0x0000002017287836 */ /* 0x001fe20000000000 */
[----:B------:R-:W-:Y:S01]  /*76b0*/  SHF.R.S32.HI R37, RZ, 0x1f, R36 ;  /* 0x0000001fff257819 */ /* 0x000fe20000011424 */
[----:B------:R-:W-:Y:S01]  /*76c0*/  IMAD.SHL.U32 R39, R39, 0x40, RZ ;  /* 0x0000004027277824 */ /* 0x000fe200078e00ff */
[----:B------:R-:W-:Y:S01]  /*76d0*/  BSSY B2, `(.L_x_1607) ;  /* 0x0000073000027945 */ /* 0x000fe20003800000 */
[----:B------:R-:W-:Y:S01]  /*76e0*/  IMAD.SHL.U32 R40, R40, 0x40, RZ ;  /* 0x0000004028287824 */ /* 0x000fe200078e00ff */
[----:B------:R-:W-:Y:S02]  /*76f0*/  LEA.HI R36, R37, R36, RZ, 0x4 ;  /* 0x0000002425247211 */ /* 0x000fe400078f20ff */
[----:B------:R-:W-:-:S02]  /*7700*/  LOP3.LUT R39, R39, 0x1c0, RZ, 0xc0, !PT ;  /* 0x000001c027277812 */ /* 0x000fc400078ec0ff */
[----:B------:R-:W-:Y:S02]  /*7710*/  LEA.HI.SX32 R36, R36, R35, 0x1c ;  /* 0x0000002324247211 */ /* 0x000fe400078fe2ff */
[----:B------:R-:W-:Y:S02]  /*7720*/  LOP3.LUT R40, R40, 0x1c0, RZ, 0xc0, !PT ;  /* 0x000001c028287812 */ /* 0x000fe400078ec0ff */
[----:B------:R-:W-:Y:S01]  /*7730*/  SHF.R.S32.HI R37, RZ, 0x1f, R36 ;  /* 0x0000001fff257819 */ /* 0x000fe20000011424 */
[----:B------:R-:W-:Y:S01]  /*7740*/  IMAD.SHL.U32 R44, R36, 0x8, RZ ;  /* 0x00000008242c7824 */ /* 0x000fe200078e00ff */
[----:B------:R-:W-:Y:S02]  /*7750*/  SHF.R.U32.HI R39, RZ, 0x3, R39 ;  /* 0x00000003ff277819 */ /* 0x000fe40000011627 */
[----:B------:R-:W-:Y:S02]  /*7760*/  LEA.HI R37, R37, R36, RZ, 0x3 ;  /* 0x0000002425257211 */ /* 0x000fe400078f18ff */
[----:B------:R-:W-:-:S02]  /*7770*/  LOP3.LUT R36, R40, 0x38, R44, 0xf8, !PT ;  /* 0x0000003828247812 */ /* 0x000fc400078ef82c */
[----:B------:R-:W-:Y:S01]  /*7780*/  ISETP.GE.AND P3, PT, R44, R117, PT ;  /* 0x000000752c00720c */ /* 0x000fe20003f66270 */
[----:B------:R-:W-:Y:S01]  /*7790*/  IMAD.SHL.U32 R37, R37, 0x200, RZ ;  /* 0x0000020025257824 */ /* 0x000fe200078e00ff */
[----:B------:R-:W-:-:S04]  /*77a0*/  LOP3.LUT R36, R36, R39, RZ, 0x3c, !PT ;  /* 0x0000002724247212 */ /* 0x000fc800078e3cff */
[----:B------:R-:W-:-:S04]  /*77b0*/  LOP3.LUT R37, R37, 0x7ffff000, RZ, 0xc0, !PT ;  /* 0x7ffff00025257812 */ /* 0x000fc800078ec0ff */
[----:B--2---:R-:W-:Y:S01]  /*77c0*/  IADD3 R36, R36, R37, R38 ;  /* 0x0000002524247210 */ /* 0x004fe20007ffe026 */
[----:B------:R-:W-:-:S04]  /*77d0*/  IMAD R37, R17, 0x4000, R5 ;  /* 0x0000400011257824 */ /* 0x000fc800078e0205 */
[----:B------:R-:W-:Y:S02]  /*77e0*/  IMAD R39, R17, 0x4000, R36 ;  /* 0x0000400011277824 */ /* 0x000fe400078e0224 */
[--C-:B------:R-:W-:Y:S02]  /*77f0*/  IMAD R37, R37, 0x2, R16.reuse ;  /* 0x0000000225257824 */ /* 0x100fe400078e0210 */
[----:B------:R-:W-:-:S04]  /*7800*/  IMAD R40, R39, 0x2, R16 ;  /* 0x0000000227287824 */ /* 0x000fc800078e0210 */
[----:B------:R-:W0:Y:S04]  /*7810*/  LDS.128 R36, [R37+0x20400] ;  /* 0x0204000025247984 */ /* 0x000e280000000c00 */
[----:B------:R-:W2:Y:S01]  /*7820*/  LDS.128 R40, [R40+0x20400] ;  /* 0x0204000028287984 */ /* 0x000ea20000000c00 */
[----:B------:R-:W-:Y:S05]  /*7830*/  @P4 BRA `(.L_x_1608) ;  /* 0x0000000400704947 */ /* 0x000fea0003800000 */
[----:B------:R-:W-:Y:S01]  /*7840*/  SHF.R.U32.HI R46, RZ, 0x10, R65 ;  /* 0x00000010ff2e7819 */ /* 0x000fe20000011641 */
[----:B--2---:R-:W-:Y:S01]  /*7850*/  IMAD.U32 R51, R41, 0x10000, RZ ;  /* 0x0001000029337824 */ /* 0x004fe200078e00ff */
[----:B------:R-:W-:Y:S01]  /*7860*/  SHF.R.U32.HI R50, RZ, 0x10, R57 ;  /* 0x00000010ff327819 */ /* 0x000fe20000011639 */
[----:B0-----:R-:W-:Y:S01]  /*7870*/  IMAD.U32 R45, R37, 0x10000, RZ ;  /* 0x00010000252d7824 */ /* 0x001fe200078e00ff */
[----:B------:R-:W-:Y:S01]  /*7880*/  PRMT R47, R133, 0x5432, R46 ;  /* 0x00005432852f7816 */ /* 0x000fe2000000002e */
[----:B------:R-:W-:Y:S01]  /*7890*/  IMAD.U32 R70, R43, 0x10000, RZ ;  /* 0x000100002b467824 */ /* 0x000fe200078e00ff */
[----:B------:R-:W-:Y:S02]  /*78a0*/  PRMT R50, R131, 0x5432, R50 ;  /* 0x0000543283327816 */ /* 0x000fe40000000032 */
        /* <DEDUP_REMOVED lines=9> */
[----:B------:R-:W-:Y:S01]  /*7940*/  FFMA.FTZ R46, R45, R46, -R68 ;  /* 0x0000002e2d2e7223 */ /* 0x000fe20000010844 */
[----:B------:R-:W-:Y:S01]  /*7950*/  PRMT R64, R133, 0x5410, R64 ;  /* 0x0000541085407816 */ /* 0x000fe20000000040 */
[----:B------:R-:W-:Y:S01]  /*7960*/  FFMA.FTZ R45, R45, R49, R51 ;  /* 0x000000312d2d7223 */ /* 0x000fe20000010033 */
[----:B------:R-:W-:Y:S01]  /*7970*/  LOP3.LUT R49, R41, 0xffff0000, RZ, 0xc0, !PT ;  /* 0xffff000029317812 */ /* 0x000fe200078ec0ff */
[----:B------:R-:W-:Y:S01]  /*7980*/  IMAD.U32 R57, R40, 0x10000, RZ ;  /* 0x0001000028397824 */ /* 0x000fe200078e00ff */
[----:B------:R-:W-:-:S03]  /*7990*/  PRMT R56, R131, 0x5410, R56 ;  /* 0x0000541083387816 */ /* 0x000fc60000000038 */
[C---:B------:R-:W-:Y:S01]  /*79a0*/  FMUL.FTZ R41, R49.reuse, R47 ;  /* 0x0000002f31297220 */ /* 0x040fe20000410000 */
[----:B------:R-:W-:-:S03]  /*79b0*/  FMUL.FTZ R49, R49, R50 ;  /* 0x0000003231317220 */ /* 0x000fc60000410000 */
[C---:B------:R-:W-:Y:S01]  /*79c0*/  FFMA.FTZ R41, R37.reuse, R50, -R41 ;  /* 0x0000003225297223 */ /* 0x040fe20000010829 */
[----:B------:R-:W-:Y:S01]  /*79d0*/  FFMA.FTZ R37, R37, R47, R49 ;  /* 0x0000002f25257223 */ /* 0x000fe20000010031 */
[----:B------:R-:W-:Y:S01]  /*79e0*/  SHF.R.U32.HI R49, RZ, 0x10, R67 ;  /* 0x00000010ff317819 */ /* 0x000fe20000011643 */
[C---:B------:R-:W-:Y:S01]  /*79f0*/  IMAD.U32 R50, R39.reuse, 0x10000, RZ ;  /* 0x0001000027327824 */ /* 0x040fe200078e00ff */
[----:B------:R-:W-:Y:S02]  /*7a00*/  SHF.R.U32.HI R47, RZ, 0x10, R59 ;  /* 0x00000010ff2f7819 */ /* 0x000fe4000001163b */
[----:B------:R-:W-:Y:S02]  /*7a10*/  PRMT R49, R132, 0x5432, R49 ;  /* 0x0000543284317816 */ /* 0x000fe40000000031 */
[----:B------:R-:W-:Y:S02]  /*7a20*/  PRMT R47, R130, 0x5432, R47 ;  /* 0x00005432822f7816 */ /* 0x000fe4000000002f */
[----:B------:R-:W-:Y:S01]  /*7a30*/  LOP3.LUT R39, R39, 0xffff0000, RZ, 0xc0, !PT ;  /* 0xffff000027277812 */ /* 0x000fe200078ec0ff */
[C---:B------:R-:W-:Y:S01]  /*7a40*/  IMAD.U32 R51, R49.reuse, 0x10000, RZ ;  /* 0x0001000031337824 */ /* 0x040fe200078e00ff */
[----:B------:R-:W-:Y:S01]  /*7a50*/  LOP3.LUT R49, R49, 0xffff0000, RZ, 0xc0, !PT ;  /* 0xffff000031317812 */ /* 0x000fe200078ec0ff */
[C---:B------:R-:W-:Y:S01]  /*7a60*/  IMAD.U32 R68, R47.reuse, 0x10000, RZ ;  /* 0x000100002f447824 */ /* 0x040fe200078e00ff */
[----:B------:R-:W-:Y:S01]  /*7a70*/  LOP3.LUT R47, R47, 0xffff0000, RZ, 0xc0, !PT ;  /* 0xffff00002f2f7812 */ /* 0x000fe200078ec0ff */
[-C--:B------:R-:W-:Y:S01]  /*7a80*/  FMUL.FTZ R69, R70, R51.reuse ;  /* 0x0000003346457220 */ /* 0x080fe20000410000 */
[----:B------:R-:W-:Y:S01]  /*7a90*/  SHF.R.U64 R67, R66, 0x10, R67 ;  /* 0x0000001042437819 */ /* 0x000fe20000001243 */
[-C--:B------:R-:W-:Y:S01]  /*7aa0*/  FMUL.FTZ R70, R70, R68.reuse ;  /* 0x0000004446467220 */ /* 0x080fe20000410000 */
[----:B------:R-:W-:Y:S01]  /*7ab0*/  SHF.R.U64 R59, R58, 0x10, R59 ;  /* 0x000000103a3b7819 */ /* 0x000fe2000000123b */
[----:B------:R-:W-:Y:S01]  /*7ac0*/  FFMA.FTZ R69, R50, R68, -R69 ;  /* 0x0000004432457223 */ /* 0x000fe20000010845 */
[----:B------:R-:W-:Y:S01]  /*7ad0*/  PRMT R132, R132, 0x5410, R67 ;  /* 0x0000541084847816 */ /* 0x000fe20000000043 */
[----:B------:R-:W-:Y:S01]  /*7ae0*/  FFMA.FTZ R70, R50, R51, R70 ;  /* 0x0000003332467223 */ /* 0x000fe20000010046 */
[----:B------:R-:W-:-:S02]  /*7af0*/  LOP3.LUT R50, R43, 0xffff0000, RZ, 0xc0, !PT ;  /* 0xffff00002b327812 */ /* 0x000fc400078ec0ff */
[----:B------:R-:W-:Y:S01]  /*7b00*/  PRMT R130, R130, 0x5410, R59 ;  /* 0x0000541082827816 */ /* 0x000fe2000000003b */
[C---:B------:R-:W-:Y:S01]  /*7b10*/  IMAD.U32 R58, R132.reuse, 0x10000, RZ ;  /* 0x00010000843a7824 */ /* 0x040fe200078e00ff */
[----:B------:R-:W-:Y:S01]  /*7b20*/  LOP3.LUT R59, R132, 0xffff0000, RZ, 0xc0, !PT ;  /* 0xffff0000843b7812 */ /* 0x000fe200078ec0ff */
[C---:B------:R-:W-:Y:S01]  /*7b30*/  FMUL.FTZ R43, R50.reuse, R49 ;  /* 0x00000031322b7220 */ /* 0x040fe20000410000 */
[-C--:B------:R-:W-:Y:S01]  /*7b40*/  FMUL.FTZ R50, R50, R47.reuse ;  /* 0x0000002f32327220 */ /* 0x080fe20000410000 */
[----:B------:R-:W-:Y:S02]  /*7b50*/  F2FP.BF16.F32.PACK_AB R41, R41, R46 ;  /* 0x0000002e2929723e */ /* 0x000fe400000010ff */
[C---:B------:R-:W-:Y:S01]  /*7b60*/  FFMA.FTZ R43, R39.reuse, R47, -R43 ;  /* 0x0000002f272b7223 */ /* 0x040fe2000001082b */
[----:B------:R-:W-:Y:S01]  /*7b70*/  FFMA.FTZ R50, R39, R49, R50 ;  /* 0x0000003127327223 */ /* 0x000fe20000010032 */
[----:B------:R-:W-:Y:S01]  /*7b80*/  IMAD.U32 R47, R64, 0x10000, RZ ;  /* 0x00010000402f7824 */ /* 0x000fe200078e00ff */
[----:B------:R-:W-:Y:S01]  /*7b90*/  F2FP.BF16.F32.PACK_AB R45, R37, R45 ;  /* 0x0000002d252d723e */ /* 0x000fe200000010ff */
[C---:B------:R-:W-:Y:S01]  /*7ba0*/  IMAD.U32 R49, R56.reuse, 0x10000, RZ ;  /* 0x0001000038317824 */ /* 0x040fe200078e00ff */
[----:B------:R-:W-:Y:S01]  /*7bb0*/  LOP3.LUT R56, R56, 0xffff0000, RZ, 0xc0, !PT ;  /* 0xffff000038387812 */ /* 0x000fe200078ec0ff */
[----:B------:R-:W-:Y:S01]  /*7bc0*/  FMUL.FTZ R51, R57, R47 ;  /* 0x0000002f39337220 */ /* 0x000fe20000410000 */
[----:B------:R-:W-:-:S02]  /*7bd0*/  IMAD.U32 R39, R36, 0x10000, RZ ;  /* 0x0001000024277824 */ /* 0x000fc400078e00ff */
[----:B------:R-:W-:Y:S01]  /*7be0*/  FMUL.FTZ R57, R57, R49 ;  /* 0x0000003139397220 */ /* 0x000fe20000410000 */
[----:B------:R-:W-:Y:S01]  /*7bf0*/  F2FP.BF16.F32.PACK_AB R43, R43, R69 ;  /* 0x000000452b2b723e */ /* 0x000fe200000010ff */
[----:B------:R-:W-:Y:S02]  /*7c00*/  IMAD.MOV.U32 R37, RZ, RZ, R41 ;  /* 0x000000ffff257224 */ /* 0x000fe400078e0029 */
[C---:B------:R-:W-:Y:S01]  /*7c10*/  FFMA.FTZ R51, R39.reuse, R49, -R51 ;  /* 0x0000003127337223 */ /* 0x040fe20000010833 */
[----:B------:R-:W-:Y:S01]  /*7c20*/  FFMA.FTZ R57, R39, R47, R57 ;  /* 0x0000002f27397223 */ /* 0x000fe20000010039 */
[----:B------:R-:W-:Y:S01]  /*7c30*/  LOP3.LUT R39, R40, 0xffff0000, RZ, 0xc0, !PT ;  /* 0xffff000028277812 */ /* 0x000fe200078ec0ff */
[----:B------:R-:W-:Y:S01]  /*7c40*/  IMAD.MOV.U32 R41, RZ, RZ, R45 ;  /* 0x000000ffff297224 */ /* 0x000fe200078e002d */
[----:B------:R-:W-:Y:S02]  /*7c50*/  LOP3.LUT R40, R64, 0xffff0000, RZ, 0xc0, !PT ;  /* 0xffff000040287812 */ /* 0x000fe400078ec0ff */
[----:B------:R-:W-:-:S02]  /*7c60*/  LOP3.LUT R47, R36, 0xffff0000, RZ, 0xc0, !PT ;  /* 0xffff0000242f7812 */ /* 0x000fc400078ec0ff */
[----:B------:R-:W-:Y:S01]  /*7c70*/  F2FP.BF16.F32.PACK_AB R50, R50, R70 ;  /* 0x000000463232723e */ /* 0x000fe200000010ff */
[C---:B------:R-:W-:Y:S01]  /*7c80*/  FMUL.FTZ R36, R39.reuse, R40 ;  /* 0x0000002827247220 */ /* 0x040fe20000410000 */
[----:B------:R-:W-:-:S03]  /*7c90*/  FMUL.FTZ R39, R39, R56 ;  /* 0x0000003827277220 */ /* 0x000fc60000410000 */
[C---:B------:R-:W-:Y:S01]  /*7ca0*/  FFMA.FTZ R36, R47.reuse, R56, -R36 ;  /* 0x000000382f247223 */ /* 0x040fe20000010824 */
[----:B------:R-:W-:Y:S01]  /*7cb0*/  FFMA.FTZ R40, R47, R40, R39 ;  /* 0x000000282f287223 */ /* 0x000fe20000010027 */
[C---:B------:R-:W-:Y:S01]  /*7cc0*/  IMAD.U32 R39, R42.reuse, 0x10000, RZ ;  /* 0x000100002a277824 */ /* 0x040fe200078e00ff */
[----:B------:R-:W-:Y:S01]  /*7cd0*/  LOP3.LUT R42, R42, 0xffff0000, RZ, 0xc0, !PT ;  /* 0xffff00002a2a7812 */ /* 0x000fe200078ec0ff */
[----:B------:R-:W-:Y:S01]  /*7ce0*/  IMAD.U32 R56, R130, 0x10000, RZ ;  /* 0x0001000082387824 */ /* 0x000fe200078e00ff */
[----:B------:R-:W-:Y:S01]  /*7cf0*/  F2FP.BF16.F32.PACK_AB R36, R36, R51 ;  /* 0x000000332424723e */ /* 0x000fe200000010ff */
[C---:B------:R-:W-:Y:S02]  /*7d00*/  IMAD.U32 R47, R38.reuse, 0x10000, RZ ;  /* 0x00010000262f7824 */ /* 0x040fe400078e00ff */
[C---:B------:R-:W-:Y:S01]  /*7d10*/  FMUL.FTZ R64, R39.reuse, R58 ;  /* 0x0000003a27407220 */ /* 0x040fe20000410000 */
[-C--:B------:R-:W-:Y:S01]  /*7d20*/  FMUL.FTZ R49, R39, R56.reuse ;  /* 0x0000003827317220 */ /* 0x080fe20000410000 */
[----:B------:R-:W-:Y:S01]  /*7d30*/  LOP3.LUT R38, R38, 0xffff0000, RZ, 0xc0, !PT ;  /* 0xffff000026267812 */ /* 0x000fe200078ec0ff */
[----:B------:R-:W-:Y:S01]  /*7d40*/  FMUL.FTZ R65, R42, R59 ;  /* 0x0000003b2a417220 */ /* 0x000fe20000410000 */
[C---:B------:R-:W-:Y:S01]  /*7d50*/  FFMA.FTZ R39, R47.reuse, R56, -R64 ;  /* 0x000000382f277223 */ /* 0x040fe20000010840 */
[----:B------:R-:W-:Y:S01]  /*7d60*/  FFMA.FTZ R47, R47, R58, R49 ;  /* 0x0000003a2f2f7223 */ /* 0x000fe20000010031 */
[----:B------:R-:W-:-:S02]  /*7d70*/  LOP3.LUT R49, R130, 0xffff0000, RZ, 0xc0, !PT ;  /* 0xffff000082317812 */ /* 0x000fc400078ec0ff */
[----:B------:R-:W-:-:S03]  /*7d80*/  F2FP.BF16.F32.PACK_AB R40, R40, R57 ;  /* 0x000000392828723e */ /* 0x000fc600000010ff */
[-C--:B------:R-:W-:Y:S01]  /*7d90*/  FMUL.FTZ R56, R42, R49.reuse ;  /* 0x000000312a387220 */ /* 0x080fe20000410000 */
[----:B------:R-:W-:-:S03]  /*7da0*/  FFMA.FTZ R42, R38, R49, -R65 ;  /* 0x00000031262a7223 */ /* 0x000fc60000010841 */
[----:B------:R-:W-:Y:S02]  /*7db0*/  FFMA.FTZ R56, R38, R59, R56 ;  /* 0x0000003b26387223 */ /* 0x000fe40000010038 */
[----:B------:R-:W-:Y:S01]  /*7dc0*/  F2FP.BF16.F32.PACK_AB R38, R42, R39 ;  /* 0x000000272a26723e */ /* 0x000fe200000010ff */
[----:B------:R-:W-:Y:S02]  /*7dd0*/  IMAD.MOV.U32 R39, RZ, RZ, R43 ;  /* 0x000000ffff277224 */ /* 0x000fe400078e002b */
[----:B------:R-:W-:Y:S01]  /*7de0*/  F2FP.BF16.F32.PACK_AB R42, R56, R47 ;  /* 0x0000002f382a723e */ /* 0x000fe200000010ff */
[----:B------:R-:W-:-:S07]  /*7df0*/  IMAD.MOV.U32 R43, RZ, RZ, R50 ;  /* 0x000000ffff2b7224 */ /* 0x000fce00078e0032 */
.L_x_1608:
[----:B------:R-:W-:Y:S05]  /*7e00*/  BSYNC B2 ;  /* 0x0000000000027941 */ /* 0x000fea0003800000 */
.L_x_1607:
[----:B------:R-:W-:Y:S01]  /*7e10*/  IADD3 R45, P4, P5, R88, R110, R90 ;  /* 0x0000006e582d7210 */ /* 0x000fe20007d9e05a */
[----:B------:R-:W-:Y:S01]  /*7e20*/  ULDC.64 UR4, c[0x0][0x208] ;  /* 0x0000820000047ab9 */ /* 0x000fe20000000a00 */
[----:B------:R-:W-:Y:S02]  /*7e30*/  @!P3 SHF.R.S32.HI R49, RZ, 0x1f, R44 ;  /* 0x0000001fff31b819 */ /* 0x000fe4000001142c */
[----:B------:R-:W-:Y:S02]  /*7e40*/  IADD3.X R56, R0, R48, R96, P4, P5 ;  /* 0x0000003000387210 */ /* 0x000fe400027ea460 */
[----:B------:R-:W-:-:S04]  /*7e50*/  @!P3 IADD3 R47, P4, P5, R88, R110, R44 ;  /* 0x0000006e582fb210 */ /* 0x000fc80007d9e02c */
[----:B------:R-:W-:Y:S02]  /*7e60*/  @!P3 IADD3.X R50, R0, R48, R49, P4, P5 ;  /* 0x000000300032b210 */ /* 0x000fe400027ea431 */
[-C--:B------:R-:W-:Y:S02]  /*7e70*/  LEA R44, P4, R45, R106.reuse, 0x1 ;  /* 0x0000006a2d2c7211 */ /* 0x080fe400078808ff */
[----:B------:R-:W-:Y:S02]  /*7e80*/  @!P3 LEA R46, P5, R47, R106, 0x1 ;  /* 0x0000006a2f2eb211 */ /* 0x000fe400078a08ff */
[-C--:B------:R-:W-:Y:S02]  /*7e90*/  LEA.HI.X R45, R45, R107.reuse, R56, 0x1, P4 ;  /* 0x0000006b2d2d7211 */ /* 0x080fe400020f0c38 */
[----:B------:R-:W-:-:S03]  /*7ea0*/  @!P3 LEA.HI.X R47, R47, R107, R50, 0x1, P5 ;  /* 0x0000006b2f2fb211 */ /* 0x000fc600028f0c32 */
[----:B0-----:R3:W-:Y:S04]  /*7eb0*/  STG.E.128 desc[UR4][R44.64], R36 ;  /* 0x000000242c007986 */ /* 0x0017e8000c101d04 */
[----:B--2---:R3:W-:Y:S02]  /*7ec0*/  @!P3 STG.E.128 desc[UR4][R46.64], R40 ;  /* 0x000000282e00b986 */ /* 0x0047e4000c101d04 */
.L_x_1606:
[----:B------:R-:W-:Y:S05]  /*7ed0*/  BSYNC B1 ;  /* 0x0000000000017941 */ /* 0x000fea0003800000 */
.L_x_1605:
[----:B------:R-:W-:-:S13]  /*7ee0*/  ISETP.NE.AND P3, PT, R93, RZ, PT ;  /* 0x000000ff5d00720c */ /* 0x000fda0003f65270 */
[----:B------:R-:W-:Y:S05]  /*7ef0*/  @!P3 BRA `(.L_x_1575) ;  /* 0x0000000800e8b947 */ /* 0x000fea0003800000 */
[----:B---3--:R-:W2:Y:S01]  /*7f00*/  LDL R38, [R1+0x24] ;  /* 0x0000240001267983 */ /* 0x008ea20000100800 */
[----:B------:R-:W-:Y:S01]  /*7f10*/  SEL R118, R29, R118, !P1 ;  /* 0x000000761d767207 */ /* 0x000fe20004800000 */
[C---:B------:R-:W-:Y:S01]  /*7f20*/  VIADD R39, R23.reuse, 0x20 ;  /* 0x0000002017277836 */ /* 0x040fe20000000000 */
[----:B------:R-:W-:Y:S01]  /*7f30*/  IADD3 R45, P3, P4, R88, R110, R92 ;  /* 0x0000006e582d7210 */ /* 0x000fe20007c7e05c */
[----:B------:R-:W-:Y:S01]  /*7f40*/  VIADD R36, R23, 0x20 ;  /* 0x0000002017247836 */ /* 0x000fe20000000000 */
[----:B------:R-:W-:Y:S01]  /*7f50*/  SHF.R.S32.HI R37, RZ, 0x1f, R118 ;  /* 0x0000001fff257819 */ /* 0x000fe20000011476 */
[----:B------:R-:W-:Y:S01]  /*7f60*/  IMAD.SHL.U32 R39, R39, 0x40, RZ ;  /* 0x0000004027277824 */ /* 0x000fe200078e00ff */
[----:B------:R-:W-:Y:S01]  /*7f70*/  IADD3.X R46, R0, R48, R97, P3, P4 ;  /* 0x00000030002e7210 */ /* 0x000fe20001fe8461 */
[----:B------:R-:W-:Y:S01]  /*7f80*/  IMAD.SHL.U32 R36, R36, 0x40, RZ ;  /* 0x0000004024247824 */ /* 0x000fe200078e00ff */
[----:B------:R-:W-:Y:S01]  /*7f90*/  LEA.HI R118, R37, R118, RZ, 0x4 ;  /* 0x0000007625767211 */ /* 0x000fe200078f20ff */
[----:B------:R-:W-:Y:S01]  /*7fa0*/  BSSY B1, `(.L_x_1609) ;  /* 0x0000074000017945 */ /* 0x000fe20003800000 */
        /* <DEDUP_REMOVED lines=10> */
[----:B------:R-:W-:Y:S02]  /*8050*/  LOP3.LUT R36, R36, R39, RZ, 0x3c, !PT ;  /* 0x0000002724247212 */ /* 0x000fe400078e3cff */
[----:B------:R-:W-:Y:S02]  /*8060*/  LEA R44, P3, R45, R106, 0x1 ;  /* 0x0000006a2d2c7211 */ /* 0x000fe400078608ff */
[----:B------:R-:W-:Y:S02]  /*8070*/  LOP3.LUT R37, R37, 0x7ffff000, RZ, 0xc0, !PT ;  /* 0x7ffff00025257812 */ /* 0x000fe400078ec0ff */
[----:B------:R-:W-:Y:S02]  /*8080*/  LEA.HI.X R45, R45, R107, R46, 0x1, P3 ;  /* 0x0000006b2d2d7211 */ /* 0x000fe400018f0c2e */
[----:B--2---:R-:W-:Y:S01]  /*8090*/  IADD3 R36, R36, R37, R38 ;  /* 0x0000002524247210 */ /* 0x004fe20007ffe026 */
[----:B------:R-:W-:-:S04]  /*80a0*/  IMAD R37, R17, 0x4000, R7 ;  /* 0x0000400011257824 */ /* 0x000fc800078e0207 */
[----:B------:R-:W-:Y:S02]  /*80b0*/  IMAD R39, R17, 0x4000, R36 ;  /* 0x0000400011277824 */ /* 0x000fe400078e0224 */
[--C-:B------:R-:W-:Y:S02]  /*80c0*/  IMAD R37, R37, 0x2, R16.reuse ;  /* 0x0000000225257824 */ /* 0x100fe400078e0210 */
[----:B0-----:R-:W-:-:S04]  /*80d0*/  IMAD R40, R39, 0x2, R16 ;  /* 0x0000000227287824 */ /* 0x001fc800078e0210 */
[----:B------:R-:W0:Y:S04]  /*80e0*/  LDS.128 R36, [R37+0x20400] ;  /* 0x0204000025247984 */ /* 0x000e280000000c00 */
[----:B------:R-:W2:Y:S01]  /*80f0*/  LDS.128 R40, [R40+0x20400] ;  /* 0x0204000028287984 */ /* 0x000ea20000000c00 */
[----:B------:R-:W-:Y:S05]  /*8100*/  @P4 BRA `(.L_x_1610) ;  /* 0x0000000400744947 */ /* 0x000fea0003800000 */
[--C-:B------:R-:W-:Y:S01]  /*8110*/  SHF.R.U64 R50, R60, 0x10, R61.reuse ;  /* 0x000000103c327819 */ /* 0x100fe2000000123d */
[----:B0-----:R-:W-:Y:S01]  /*8120*/  IMAD.U32 R58, R39, 0x10000, RZ ;  /* 0x00010000273a7824 */ /* 0x001fe200078e00ff */
[----:B------:R-:W-:Y:S01]  /*8130*/  SHF.R.U32.HI R60, RZ, 0x10, R61 ;  /* 0x00000010ff3c7819 */ /* 0x000fe2000001163d */
[----:B--2---:R-:W-:Y:S01]  /*8140*/  IMAD.U32 R61, R41, 0x10000, RZ ;  /* 0x00010000293d7824 */ /* 0x004fe200078e00ff */
[--C-:B------:R-:W-:Y:S01]  /*8150*/  SHF.R.U64 R49, R52, 0x10, R53.reuse ;  /* 0x0000001034317819 */ /* 0x100fe20000001235 */
[----:B------:R-:W-:Y:S01]  /*8160*/  IMAD.U32 R52, R37, 0x10000, RZ ;  /* 0x0001000025347824 */ /* 0x000fe200078e00ff */
[----:B------:R-:W-:Y:S01]  /*8170*/  SHF.R.U32.HI R53, RZ, 0x10, R53 ;  /* 0x00000010ff357819 */ /* 0x000fe20000011635 */
[----:B------:R-:W-:Y:S01]  /*8180*/  IMAD.U32 R57, R38, 0x10000, RZ ;  /* 0x0001000026397824 */ /* 0x000fe200078e00ff */
[----:B------:R-:W-:Y:S02]  /*8190*/  PRMT R60, R127, 0x5432, R60 ;  /* 0x000054327f3c7816 */ /* 0x000fe4000000003c */
[----:B------:R-:W-:-:S02]  /*81a0*/  PRMT R49, R128, 0x5432, R49 ;  /* 0x0000543280317816 */ /* 0x000fc40000000031 */
[----:B------:R-:W-:Y:S01]  /*81b0*/  PRMT R128, R128, 0x5410, R53 ;  /* 0x0000541080807816 */ /* 0x000fe20000000035 */
[----:B------:R-:W-:Y:S01]  /*81c0*/  IMAD.U32 R64, R60, 0x10000, RZ ;  /* 0x000100003c407824 */ /* 0x000fe200078e00ff */
[----:B------:R-:W-:Y:S01]  /*81d0*/  SHF.R.U64 R51, R62, 0x10, R63 ;  /* 0x000000103e337819 */ /* 0x000fe2000000123f */
[----:B------:R-:W-:Y:S01]  /*81e0*/  IMAD.U32 R62, R43, 0x10000, RZ ;  /* 0x000100002b3e7824 */ /* 0x000fe200078e00ff */
[----:B------:R-:W-:Y:S01]  /*81f0*/  PRMT R127, R127, 0x5410, R50 ;  /* 0x000054107f7f7816 */ /* 0x000fe20000000032 */
[----:B------:R-:W-:Y:S01]  /*8200*/  IMAD.U32 R50, R128, 0x10000, RZ ;  /* 0x0001000080327824 */ /* 0x000fe200078e00ff */
[----:B------:R-:W-:Y:S01]  /*8210*/  SHF.R.U64 R46, R54, 0x10, R55 ;  /* 0x00000010362e7819 */ /* 0x000fe20000001237 */
[C---:B------:R-:W-:Y:S01]  /*8220*/  FMUL.FTZ R53, R61.reuse, R64 ;  /* 0x000000403d357220 */ /* 0x040fe20000410000 */
[----:B------:R-:W-:Y:S01]  /*8230*/  SHF.R.U32.HI R63, RZ, 0x10, R63 ;  /* 0x00000010ff3f7819 */ /* 0x000fe2000001163f */
[-C--:B------:R-:W-:Y:S01]  /*8240*/  FMUL.FTZ R61, R61, R50.reuse ;  /* 0x000000323d3d7220 */ /* 0x080fe20000410000 */
[----:B------:R-:W-:Y:S01]  /*8250*/  SHF.R.U32.HI R54, RZ, 0x10, R55 ;  /* 0x00000010ff367819 */ /* 0x000fe20000011637 */
[C---:B------:R-:W-:Y:S01]  /*8260*/  FFMA.FTZ R50, R52.reuse, R50, -R53 ;  /* 0x0000003234327223 */ /* 0x040fe20000010835 */
[----:B------:R-:W-:Y:S01]  /*8270*/  PRMT R46, R129, 0x5432, R46 ;  /* 0x00005432812e7816 */ /* 0x000fe2000000002e */
[----:B------:R-:W-:Y:S01]  /*8280*/  FFMA.FTZ R52, R52, R64, R61 ;  /* 0x0000004034347223 */ /* 0x000fe2000001003d */
[----:B------:R-:W-:-:S02]  /*8290*/  PRMT R63, R126, 0x5432, R63 ;  /* 0x000054327e3f7816 */ /* 0x000fc4000000003f */
[----:B------:R-:W-:Y:S01]  /*82a0*/  LOP3.LUT R56, R41, 0xffff0000, RZ, 0xc0, !PT ;  /* 0xffff000029387812 */ /* 0x000fe200078ec0ff */
[----:B------:R-:W-:Y:S01]  /*82b0*/  IMAD.U32 R41, R40, 0x10000, RZ ;  /* 0x0001000028297824 */ /* 0x000fe200078e00ff */
[----:B------:R-:W-:Y:S01]  /*82c0*/  PRMT R129, R129, 0x5410, R54 ;  /* 0x0000541081817816 */ /* 0x000fe20000000036 */
[----:B------:R-:W-:Y:S01]  /*82d0*/  IMAD.U32 R65, R63, 0x10000, RZ ;  /* 0x000100003f417824 */ /* 0x000fe200078e00ff */
[----:B------:R-:W-:Y:S02]  /*82e0*/  LOP3.LUT R60, R60, 0xffff0000, RZ, 0xc0, !PT ;  /* 0xffff00003c3c7812 */ /* 0x000fe400078ec0ff */
[----:B------:R-:W-:Y:S01]  /*82f0*/  LOP3.LUT R53, R128, 0xffff0000, RZ, 0xc0, !PT ;  /* 0xffff000080357812 */ /* 0x000fe200078ec0ff */
[----:B------:R-:W-:Y:S01]  /*8300*/  IMAD.U32 R61, R129, 0x10000, RZ ;  /* 0x00010000813d7824 */ /* 0x000fe200078e00ff */
[----:B------:R-:W-:Y:S01]  /*8310*/  LOP3.LUT R55, R37, 0xffff0000, RZ, 0xc0, !PT ;  /* 0xffff000025377812 */ /* 0x000fe200078ec0ff */
[CC--:B------:R-:W-:Y:S01]  /*8320*/  FMUL.FTZ R54, R56.reuse, R60.reuse ;  /* 0x0000003c38367220 */ /* 0x0c0fe20000410000 */
[----:B------:R-:W-:Y:S01]  /*8330*/  LOP3.LUT R43, R43, 0xffff0000, RZ, 0xc0, !PT ;  /* 0xffff00002b2b7812 */ /* 0x000fe200078ec0ff */
[----:B------:R-:W-:Y:S01]  /*8340*/  FMUL.FTZ R56, R56, R53 ;  /* 0x0000003538387220 */ /* 0x000fe20000410000 */
[C---:B------:R-:W-:Y:S01]  /*8350*/  FMUL.FTZ R67, R62.reuse, R65 ;  /* 0x000000413e437220 */ /* 0x040fe20000410000 */
[----:B------:R-:W-:Y:S01]  /*8360*/  LOP3.LUT R64, R63, 0xffff0000, RZ, 0xc0, !PT ;  /* 0xffff00003f407812 */ /* 0x000fe200078ec0ff */
[C---:B------:R-:W-:Y:S01]  /*8370*/  FFMA.FTZ R53, R55.reuse, R53, -R54 ;  /* 0x0000003537357223 */ /* 0x040fe20000010836 */
[-C--:B------:R-:W-:Y:S01]  /*8380*/  FMUL.FTZ R62, R62, R61.reuse ;  /* 0x0000003d3e3e7220 */ /* 0x080fe20000410000 */
[----:B------:R-:W-:Y:S01]  /*8390*/  FFMA.FTZ R55, R55, R60, R56 ;  /* 0x0000003c37377223 */ /* 0x000fe20000010038 */
[----:B------:R-:W-:Y:S01]  /*83a0*/  LOP3.LUT R60, R129, 0xffff0000, RZ, 0xc0, !PT ;  /* 0xffff0000813c7812 */ /* 0x000fe200078ec0ff */
[C---:B------:R-:W-:Y:S01]  /*83b0*/  FFMA.FTZ R54, R58.reuse, R61, -R67 ;  /* 0x0000003d3a367223 */ /* 0x040fe20000010843 */
[----:B------:R-:W-:Y:S01]  /*83c0*/  LOP3.LUT R39, R39, 0xffff0000, RZ, 0xc0, !PT ;  /* 0xffff000027277812 */ /* 0x000fe200078ec0ff */
[----:B------:R-:W-:Y:S01]  /*83d0*/  FFMA.FTZ R58, R58, R65, R62 ;  /* 0x000000413a3a7223 */ /* 0x000fe2000001003e */
[----:B------:R-:W-:Y:S01]  /*83e0*/  FMUL.FTZ R66, R43, R64 ;  /* 0x000000402b427220 */ /* 0x000fe20000410000 */
[----:B------:R-:W-:Y:S01]  /*83f0*/  IMAD.U32 R56, R49, 0x10000, RZ ;  /* 0x0001000031387824 */ /* 0x000fe200078e00ff */
[----:B------:R-:W-:Y:S01]  /*8400*/  LOP3.LUT R40, R40, 0xffff0000, RZ, 0xc0, !PT ;  /* 0xffff000028287812 */ /* 0x000fe200078ec0ff */
[----:B------:R-:W-:-:S02]  /*8410*/  IMAD.U32 R62, R127, 0x10000, RZ ;  /* 0x000100007f3e7824 */ /* 0x000fc400078e00ff */
[-C--:B------:R-:W-:Y:S01]  /*8420*/  FMUL.FTZ R68, R43, R60.reuse ;  /* 0x0000003c2b447220 */ /* 0x080fe20000410000 */
[----:B------:R-:W-:Y:S01]  /*8430*/  LOP3.LUT R127, R127, 0xffff0000, RZ, 0xc0, !PT ;  /* 0xffff00007f7f7812 */ /* 0x000fe200078ec0ff */
[----:B------:R-:W-:Y:S01]  /*8440*/  FFMA.FTZ R43, R39, R60, -R66 ;  /* 0x0000003c272b7223 */ /* 0x000fe20000010842 */
[----:B------:R-:W-:Y:S01]  /*8450*/  LOP3.LUT R49, R49, 0xffff0000, RZ, 0xc0, !PT ;  /* 0xffff000031317812 */ /* 0x000fe200078ec0ff */
[----:B------:R-:W-:Y:S01]  /*8460*/  IMAD.U32 R37, R36, 0x10000, RZ ;  /* 0x0001000024257824 */ /* 0x000fe200078e00ff */
[----:B------:R-:W-:Y:S01]  /*8470*/  PRMT R51, R126, 0x5410, R51 ;  /* 0x000054107e337816 */ /* 0x000fe20000000033 */
[C---:B------:R-:W-:Y:S01]  /*8480*/  FMUL.FTZ R60, R41.reuse, R62 ;  /* 0x0000003e293c7220 */ /* 0x040fe20000410000 */
[----:B------:R-:W-:Y:S01]  /*8490*/  FMUL.FTZ R61, R41, R56 ;  /* 0x00000038293d7220 */ /* 0x000fe20000410000 */
[----:B------:R-:W-:Y:S01]  /*84a0*/  LOP3.LUT R36, R36, 0xffff0000, RZ, 0xc0, !PT ;  /* 0xffff000024247812 */ /* 0x000fe200078ec0ff */
[----:B------:R-:W-:Y:S01]  /*84b0*/  FMUL.FTZ R63, R40, R127 ;  /* 0x0000007f283f7220 */ /* 0x000fe20000410000 */
[----:B------:R-:W-:Y:S01]  /*84c0*/  LOP3.LUT R59, R38, 0xffff0000, RZ, 0xc0, !PT ;  /* 0xffff0000263b7812 */ /* 0x000fe200078ec0ff */
[----:B------:R-:W-:Y:S01]  /*84d0*/  FMUL.FTZ R65, R40, R49 ;  /* 0x0000003128417220 */ /* 0x000fe20000410000 */
[----:B------:R-:W-:-:S02]  /*84e0*/  IMAD.U32 R38, R42, 0x10000, RZ ;  /* 0x000100002a267824 */ /* 0x000fc400078e00ff */
[C---:B------:R-:W-:Y:S01]  /*84f0*/  FFMA.FTZ R41, R37.reuse, R56, -R60 ;  /* 0x0000003825297223 */ /* 0x040fe2000001083c */
[----:B------:R-:W-:Y:S01]  /*8500*/  FFMA.FTZ R61, R37, R62, R61 ;  /* 0x0000003e253d7223 */ /* 0x000fe2000001003d */
[C---:B------:R-:W-:Y:S01]  /*8510*/  IMAD.U32 R40, R51.reuse, 0x10000, RZ ;  /* 0x0001000033287824 */ /* 0x040fe200078e00ff */
[----:B------:R-:W-:Y:S01]  /*8520*/  LOP3.LUT R42, R42, 0xffff0000, RZ, 0xc0, !PT ;  /* 0xffff00002a2a7812 */ /* 0x000fe200078ec0ff */
[----:B------:R-:W-:Y:S01]  /*8530*/  IMAD.U32 R37, R46, 0x10000, RZ ;  /* 0x000100002e257824 */ /* 0x000fe200078e00ff */
[----:B------:R-:W-:Y:S01]  /*8540*/  LOP3.LUT R51, R51, 0xffff0000, RZ, 0xc0, !PT ;  /* 0xffff000033337812 */ /* 0x000fe200078ec0ff */
[----:B------:R-:W-:Y:S01]  /*8550*/  FFMA.FTZ R56, R36, R49, -R63 ;  /* 0x0000003124387223 */ /* 0x000fe2000001083f */
[----:B------:R-:W-:Y:S01]  /*8560*/  LOP3.LUT R46, R46, 0xffff0000, RZ, 0xc0, !PT ;  /* 0xffff00002e2e7812 */ /* 0x000fe200078ec0ff */
[C---:B------:R-:W-:Y:S01]  /*8570*/  FMUL.FTZ R60, R38.reuse, R40 ;  /* 0x00000028263c7220 */ /* 0x040fe20000410000 */
[----:B------:R-:W-:Y:S01]  /*8580*/  FMUL.FTZ R49, R38, R37 ;  /* 0x0000002526317220 */ /* 0x000fe20000410000 */
[----:B------:R-:W-:Y:S01]  /*8590*/  FFMA.FTZ R39, R39, R64, R68 ;  /* 0x0000004027277223 */ /* 0x000fe20000010044 */
[C---:B------:R-:W-:Y:S01]  /*85a0*/  FMUL.FTZ R38, R42.reuse, R51 ;  /* 0x000000332a267220 */ /* 0x040fe20000410000 */
[-C--:B------:R-:W-:Y:S01]  /*85b0*/  FMUL.FTZ R42, R42, R46.reuse ;  /* 0x0000002e2a2a7220 */ /* 0x080fe20000410000 */
[----:B------:R-:W-:Y:S01]  /*85c0*/  FFMA.FTZ R36, R36, R127, R65 ;  /* 0x0000007f24247223 */ /* 0x000fe20000010041 */
[----:B------:R-:W-:Y:S01]  /*85d0*/  FFMA.FTZ R60, R57, R37, -R60 ;  /* 0x00000025393c7223 */ /* 0x000fe2000001083c */
[----:B------:R-:W-:Y:S01]  /*85e0*/  FFMA.FTZ R37, R59, R46, -R38 ;  /* 0x0000002e3b257223 */ /* 0x000fe20000010826 */
[----:B------:R-:W-:Y:S01]  /*85f0*/  F2FP.BF16.F32.PACK_AB R43, R43, R54 ;  /* 0x000000362b2b723e */ /* 0x000fe200000010ff */
[----:B------:R-:W-:Y:S01]  /*8600*/  FFMA.FTZ R49, R57, R40, R49 ;  /* 0x0000002839317223 */ /* 0x000fe20000010031 */
[----:B------:R-:W-:Y:S01]  /*8610*/  F2FP.BF16.F32.PACK_AB R41, R56, R41 ;  /* 0x000000293829723e */ /* 0x000fe200000010ff */
[----:B------:R-:W-:Y:S01]  /*8620*/  FFMA.FTZ R42, R59, R51, R42 ;  /* 0x000000333b2a7223 */ /* 0x000fe2000001002a */
[----:B------:R-:W-:-:S02]  /*8630*/  F2FP.BF16.F32.PACK_AB R50, R53, R50 ;  /* 0x000000323532723e */ /* 0x000fc400000010ff */
[----:B------:R-:W-:Y:S02]  /*8640*/  F2FP.BF16.F32.PACK_AB R52, R55, R52 ;  /* 0x000000343734723e */ /* 0x000fe400000010ff */
[----:B------:R-:W-:Y:S01]  /*8650*/  F2FP.BF16.F32.PACK_AB R58, R39, R58 ;  /* 0x0000003a273a723e */ /* 0x000fe200000010ff */
[----:B------:R-:W-:Y:S01]  /*8660*/  IMAD.MOV.U32 R39, RZ, RZ, R43 ;  /* 0x000000ffff277224 */ /* 0x000fe200078e002b */
[----:B------:R-:W-:Y:S01]  /*8670*/  F2FP.BF16.F32.PACK_AB R40, R36, R61 ;  /* 0x0000003d2428723e */ /* 0x000fe200000010ff */
[----:B------:R-:W-:Y:S01]  /*8680*/  IMAD.MOV.U32 R36, RZ, RZ, R41 ;  /* 0x000000ffff247224 */ /* 0x000fe200078e0029 */
[----:B------:R-:W-:Y:S01]  /*8690*/  F2FP.BF16.F32.PACK_AB R38, R37, R60 ;  /* 0x0000003c2526723e */ /* 0x000fe200000010ff */
[----:B------:R-:W-:Y:S01]  /*86a0*/  IMAD.MOV.U32 R37, RZ, RZ, R50 ;  /* 0x000000ffff257224 */ /* 0x000fe200078e0032 */
[----:B------:R-:W-:Y:S01]  /*86b0*/  F2FP.BF16.F32.PACK_AB R42, R42, R49 ;  /* 0x000000312a2a723e */ /* 0x000fe200000010ff */
[----:B------:R-:W-:Y:S02]  /*86c0*/  IMAD.MOV.U32 R41, RZ, RZ, R52 ;  /* 0x000000ffff297224 */ /* 0x000fe400078e0034 */
[----:B------:R-:W-:-:S07]  /*86d0*/  IMAD.MOV.U32 R43, RZ, RZ, R58 ;  /* 0x000000ffff2b7224 */ /* 0x000fce00078e003a */
.L_x_1610:
[----:B------:R-:W-:Y:S05]  /*86e0*/  BSYNC B1 ;  /* 0x0000000000017941 */ /* 0x000fea0003800000 */
.L_x_1609:
[----:B------:R-:W-:Y:S01]  /*86f0*/  ISETP.GE.AND P3, PT, R47, R117, PT ;  /* 0x000000752f00720c */ /* 0x000fe20003f66270 */
[----:B------:R-:W-:Y:S02]  /*8700*/  ULDC.64 UR4, c[0x0][0x208] ;  /* 0x0000820000047ab9 */ /* 0x000fe40000000a00 */
[----:B0-----:R4:W-:Y:S10]  /*8710*/  STG.E.128 desc[UR4][R44.64], R36 ;  /* 0x000000242c007986 */ /* 0x0019f4000c101d04 */
[----:B------:R-:W-:Y:S05]  /*8720*/  @P3 BRA `(.L_x_1575) ;  /* 0x0000000000dc3947 */ /* 0x000fea0003800000 */
[--C-:B------:R-:W-:Y:S01]  /*8730*/  IADD3 R110, P3, P4, R88, R110, R47.reuse ;  /* 0x0000006e586e7210 */ /* 0x100fe20007c7e02f */
[----:B------:R-:W-:Y:S01]  /*8740*/  ULDC.64 UR4, c[0x0][0x208] ;  /* 0x0000820000047ab9 */ /* 0x000fe20000000a00 */
[----:B------:R-:W-:-:S04]  /*8750*/  SHF.R.S32.HI R47, RZ, 0x1f, R47 ;  /* 0x0000001fff2f7819 */ /* 0x000fc8000001142f */
[----:B------:R-:W-:Y:S02]  /*8760*/  IADD3.X R48, R0, R48, R47, P3, P4 ;  /* 0x0000003000307210 */ /* 0x000fe40001fe842f */
[----:B------:R-:W-:-:S04]  /*8770*/  LEA R106, P3, R110, R106, 0x1 ;  /* 0x0000006a6e6a7211 */ /* 0x000fc800078608ff */
[----:B------:R-:W-:-:S05]  /*8780*/  LEA.HI.X R107, R110, R107, R48, 0x1, P3 ;  /* 0x0000006b6e6b7211 */ /* 0x000fca00018f0c30 */
[----:B--2---:R0:W-:Y:S01]  /*8790*/  STG.E.128 desc[UR4][R106.64], R40 ;  /* 0x000000286a007986 */ /* 0x0041e2000c101d04 */
[----:B------:R-:W-:Y:S05]  /*87a0*/  BRA `(.L_x_1575) ;  /* 0x0000000000bc7947 */ /* 0x000fea0003800000 */
.L_x_1550:
[----:B------:R-:W2:Y:S02]  /*87b0*/  LDL R36, [R1+0x20] ;  /* 0x0000200001247983 */ /* 0x000ea40000100800 */
[----:B--2---:R-:W-:-:S13]  /*87c0*/  R2UR UR4, R36 ;  /* 0x00000000240472ca */ /* 0x004fda00000e0000 */
[----:B------:R-:W-:-:S06]  /*87d0*/  UISETP.NE.AND UP0, UPT, UR4, 0x3, UPT ;  /* 0x000000030400788c */ /* 0x000fcc000bf05270 */
[----:B------:R-:W-:-:S13]  /*87e0*/  PLOP3.LUT P2, PT, PT, PT, UP0, 0x80, 0x0 ;  /* 0x000000000000781c */ /* 0x000fda0003f4f008 */
[----:B------:R-:W-:Y:S05]  /*87f0*/  @!P2 BRA `(.L_x_1611) ;  /* 0x000000000004a947 */ /* 0x000fea0003800000 */
[----:B------:R-:W-:Y:S01]  /*8800*/  BPT.TRAP 0x1 ;  /* 0x000000040000795c */ /* 0x000fe20000300000 */
.L_x_1611:
[----:B------:R-:W-:Y:S01]  /*8810*/  IMAD R99, R17, 0x8, R16 ;  /* 0x0000000811637824 */ /* 0x000fe200078e0210 */
[----:B------:R-:W-:Y:S01]  /*8820*/  SHF.L.U32 R109, R236, 0x1f, RZ ;  /* 0x0000001fec6d7819 */ /* 0x000fe200000006ff */
[----:B------:R-:W-:Y:S01]  /*8830*/  IMAD R105, R25, -0x40, R2 ;  /* 0xffffffc019697824 */ /* 0x000fe200078e0202 */
[----:B------:R-:W-:Y:S02]  /*8840*/  BSSY B1, `(.L_x_1612) ;  /* 0x0000005000017945 */ /* 0x000fe40003800000 */
[----:B------:R-:W0:Y:S02]  /*8850*/  SYNCS.PHASECHK.TRANS64.TRYWAIT P3, [R99+URZ+0x30890], R109 ;  /* 0x0308906d630075a7 */ /* 0x000e24000806017f */
[----:B------:R-:W-:-:S04]  /*8860*/  VIMNMX R105, R105, 0x40, PT ;  /* 0x0000004069697848 */ /* 0x000fc80003fe0100 */
[----:B------:R-:W-:Y:S01]  /*8870*/  ISETP.GE.AND P4, PT, R23, R105, PT ;  /* 0x000000691700720c */ /* 0x000fe20003f86270 */
[----:B0-----:R-:W-:-:S12]  /*8880*/  @!P3 BRA `(.L_x_1613) ;  /* 0x0000026c004cb947 */ /* 0x001fd80003800000 */
.L_x_2030:
[----:B------:R-:W-:Y:S05]  /*8890*/  BSYNC B1 ;  /* 0x0000000000017941 */ /* 0x000fea0003800000 */
.L_x_1612:
[----:B------:R-:W-:Y:S04]  /*88a0*/  BSSY B1, `(.L_x_1614) ;  /* 0x000000f000017945 */ /* 0x000fe80003800000 */
[----:B------:R-:W-:Y:S05]  /*88b0*/  @P4 BRA `(.L_x_1615) ;  /* 0x0000000000344947 */ /* 0x000fea0003800000 */
[----:B------:R-:W-:Y:S01]  /*88c0*/  ISETP.NE.AND P5, PT, R30, RZ, PT ;  /* 0x000000ff1e00720c */ /* 0x000fe20003fa5270 */
[----:B------:R-:W-:Y:S01]  /*88d0*/  ULDC.64 UR4, c[0x0][0x208] ;  /* 0x0000820000047ab9 */ /* 0x000fe20000000a00 */
[----:B------:R-:W-:Y:S02]  /*88e0*/  ISETP.NE.AND P4, PT, R93, RZ, PT ;  /* 0x000000ff5d00720c */ /* 0x000fe40003f85270 */
[----:B------:R-:W-:-:S09]  /*88f0*/  ISETP.NE.AND P3, PT, R94, RZ, PT ;  /* 0x000000ff5e00720c */ /* 0x000fd20003f65270 */
[----:B------:R-:W1:Y:S04]  /*8900*/  @P5 LDS.128 R36, [R102+0x20400] ;  /* 0x0204000066245984 */ /* 0x000e680000000c00 */
[----:B------:R-:W2:Y:S04]  /*8910*/  @P3 LDS.128 R40, [R102+0x24400] ;  /* 0x0244000066283984 */ /* 0x000ea80000000c00 */
[----:B-1----:R-:W-:Y:S01]  /*8920*/  @P5 STG.E.128 desc[UR4][R50.64], R36 ;  /* 0x0000002432005986 */ /* 0x002fe2000c101d04 */
[----:B------:R-:W-:-:S03]  /*8930*/  ISETP.NE.AND P5, PT, R95, RZ, PT ;  /* 0x000000ff5f00720c */ /* 0x000fc60003fa5270 */
[----:B------:R-:W1:Y:S04]  /*8940*/  @P4 LDS.128 R36, [R102+0x22400] ;  /* 0x0224000066244984 */ /* 0x000e680000000c00 */
[----:B--2---:R-:W-:Y:S06]  /*8950*/  @P3 STG.E.128 desc[UR4][R50.64+0x100], R40 ;  /* 0x0001002832003986 */ /* 0x004fec000c101d04 */
[----:B------:R-:W2:Y:S04]  /*8960*/  @P5 LDS.128 R44, [R102+0x26400] ;  /* 0x02640000662c5984 */ /* 0x000ea80000000c00 */
[----:B-1----:R1:W-:Y:S04]  /*8970*/  @P4 STG.E.128 desc[UR4][R50.64+0x80], R36 ;  /* 0x0000802432004986 */ /* 0x0023e8000c101d04 */
[----:B--2---:R1:W-:Y:S02]  /*8980*/  @P5 STG.E.128 desc[UR4][R50.64+0x180], R44 ;  /* 0x0001802c32005986 */ /* 0x0043e4000c101d04 */
.L_x_1615:
[----:B------:R-:W-:Y:S05]  /*8990*/  BSYNC B1 ;  /* 0x0000000000017941 */ /* 0x000fea0003800000 */
.L_x_1614:
[----:B-1----:R-:W-:-:S05]  /*89a0*/  VIADD R36, R23, 0x20 ;  /* 0x0000002017247836 */ /* 0x002fca0000000000 */
[----:B------:R-:W-:-:S13]  /*89b0*/  ISETP.GE.AND P3, PT, R36, R105, PT ;  /* 0x000000692400720c */ /* 0x000fda0003f66270 */
        /* <DEDUP_REMOVED lines=14> */
.L_x_1575:
[----:B------:R-:W-:Y:S05]  /*8aa0*/  BSYNC B0 ;  /* 0x0000000000007941 */ /* 0x000fea0003800000 */
.L_x_1549:
[----:B-1234-:R-:W1:Y:S01]  /*8ab0*/  S2R R36, SR_TID.X ;  /* 0x0000000000247919 */ /* 0x01ee620000002100 */
        /* <DEDUP_REMOVED lines=8> */
[----:B-1----:R-:W-:Y:S01]  /*8b40*/  LOP3.LUT R36, R36, 0x7f, RZ, 0xc0, !PT ;  /* 0x0000007f24247812 */ /* 0x002fe200078ec0ff */
[----:B--2---:R1:W-:Y:S03]  /*8b50*/  BAR.SYNC.DEFER_BLOCKING R108, 0x80 ;  /* 0x0002006c0000751d */ /* 0x0043e60000010000 */
[----:B------:R-:W-:-:S13]  /*8b60*/  ISETP.NE.AND P3, PT, R36, RZ, PT ;  /* 0x000000ff2400720c */ /* 0x000fda0003f65270 */
[----:B------:R-:W-:-:S05]  /*8b70*/  @!P3 VIADD R36, R99, 0x308a0 ;  /* 0x000308a06324b836 */ /* 0x000fca0000000000 */
[----:B------:R-:W-:-:S04]  /*8b80*/  @!P3 PRMT R36, RZ, 0x654, R36 ;  /* 0x00000654ff24b816 */ /* 0x000fc80000000024 */
[----:B------:R1:W-:Y:S01]  /*8b90*/  @!P3 SYNCS.ARRIVE.TRANS64.RED.A1T0 RZ, [R36+URZ], RZ ;  /* 0x000000ff24ffb9a7 */ /* 0x0003e2000810043f */
[----:B------:R-:W-:Y:S05]  /*8ba0*/  @!P2 BRA `(.L_x_1617) ;  /* 0x000000000004a947 */ /* 0x000fea0003800000 */
[----:B------:R-:W-:Y:S01]  /*8bb0*/  BPT.TRAP 0x1 ;  /* 0x000000040000795c */ /* 0x000fe20000300000 */
.L_x_1617:
[----:B------:R-:W-:Y:S05]  /*8bc0*/  BSYNC B0 ;  /* 0x0000000000007941 */ /* 0x000fea0003800000 */
.L_x_1616:
[----:B------:R-:W2:Y:S01]  /*8bd0*/  SYNCS.PHASECHK.TRANS64.TRYWAIT P2, [R99+URZ+0x308b0], R109 ;  /* 0x0308b06d630075a7 */ /* 0x000ea2000804017f */
[----:B------:R-:W-:Y:S01]  /*8be0*/  ULDC.64 UR4, c[0x0][0x318] ;  /* 0x0000c60000047ab9 */ /* 0x000fe20000000a00 */
[----:B------:R-:W-:Y:S01]  /*8bf0*/  ULDC.64 UR60, c[0x0][0x328] ;  /* 0x0000ca00003c7ab9 */ /* 0x000fe20000000a00 */
[----:B-1----:R-:W-:Y:S01]  /*8c00*/  IMAD.U32 R36, RZ, RZ, UR5 ;  /* 0x00000005ff247e24 */ /* 0x002fe2000f8e00ff */
[----:B------:R-:W-:Y:S01]  /*8c10*/  BSSY B0, `(.L_x_1618) ;  /* 0x0000007000007945 */ /* 0x000fe20003800000 */
[----:B------:R-:W-:Y:S01]  /*8c20*/  IMAD.U32 R37, RZ, RZ, UR4 ;  /* 0x00000004ff257e24 */ /* 0x000fe2000f8e00ff */
[----:B------:R-:W-:Y:S01]  /*8c30*/  ISETP.GE.AND P4, PT, R23, R105, PT ;  /* 0x000000691700720c */ /* 0x000fe20003f86270 */
[----:B------:R-:W-:Y:S01]  /*8c40*/  IMAD.WIDE R48, R25, 0x40, R76 ;  /* 0x0000004019307825 */ /* 0x000fe200078e024c */
[----:B------:R1:W-:Y:S04]  /*8c50*/  STL [R1], R36 ;  /* 0x0000002401007387 */ /* 0x0003e80000100800 */
[----:B------:R1:W-:Y:S02]  /*8c60*/  STL [R1+0x4], R37 ;  /* 0x0000042501007387 */ /* 0x0003e40000100800 */
[----:B-12---:R-:W-:Y:S05]  /*8c70*/  @!P2 BRA `(.L_x_1619) ;  /* 0x000002680064a947 */ /* 0x006fea0003800000 */
.L_x_2031:
[----:B------:R-:W-:Y:S05]  /*8c80*/  BSYNC B0 ;  /* 0x0000000000007941 */ /* 0x000fea0003800000 */
.L_x_1618:
[----:B------:R-:W-:Y:S04]  /*8c90*/  BSSY B0, `(.L_x_1620) ;  /* 0x000001e000007945 */ /* 0x000fe80003800000 */
[----:B------:R-:W-:Y:S05]  /*8ca0*/  @P4 BRA `(.L_x_1621) ;  /* 0x0000000000704947 */ /* 0x000fea0003800000 */
[----:B------:R-:W2:Y:S01]  /*8cb0*/  LDL R37, [R1+0x4] ;  /* 0x0000040001257983 */ /* 0x000ea20000100800 */
[----:B------:R-:W-:-:S03]  /*8cc0*/  ULDC UR6, c[0x0][0x2f4] ;  /* 0x0000bd0000067ab9 */ /* 0x000fc60000000800 */
[----:B------:R-:W3:Y:S04]  /*8cd0*/  LDL R36, [R1] ;  /* 0x0000000001247983 */ /* 0x000ee80000100800 */
[----:B------:R-:W4:Y:S04]  /*8ce0*/  LDL R44, [R1+0xc] ;  /* 0x00000c00012c7983 */ /* 0x000f280000100800 */
[----:B0-----:R-:W5:Y:S01]  /*8cf0*/  LDL R42, [R1+0x10] ;  /* 0x00001000012a7983 */ /* 0x001f620000100800 */
[----:B------:R-:W-:Y:S01]  /*8d00*/  ISETP.GE.AND P5, PT, R18, UR6, PT ;  /* 0x0000000612007c0c */ /* 0x000fe2000bfa6270 */
[----:B------:R-:W-:Y:S01]  /*8d10*/  IMAD R43, R49, UR60, RZ ;  /* 0x0000003c312b7c24 */ /* 0x000fe2000f8e02ff */
[----:B------:R-:W-:Y:S01]  /*8d20*/  ISETP.GE.AND P4, PT, R221, UR6, PT ;  /* 0x00000006dd007c0c */ /* 0x000fe2000bf86270 */
[----:B------:R-:W-:-:S02]  /*8d30*/  IMAD.MOV.U32 R40, RZ, RZ, R86 ;  /* 0x000000ffff287224 */ /* 0x000fc400078e0056 */
[----:B------:R-:W-:Y:S02]  /*8d40*/  IMAD.MOV.U32 R41, RZ, RZ, R98 ;  /* 0x000000ffff297224 */ /* 0x000fe400078e0062 */
[C---:B------:R-:W-:Y:S02]  /*8d50*/  IMAD R43, R48.reuse, UR61, R43 ;  /* 0x0000003d302b7c24 */ /* 0x040fe4000f8e022b */
[----:B------:R-:W-:-:S04]  /*8d60*/  IMAD.WIDE.U32 R40, R48, UR60, R40 ;  /* 0x0000003c30287c25 */ /* 0x000fc8000f8e0028 */
[----:B------:R-:W-:Y:S01]  /*8d70*/  IMAD.IADD R41, R41, 0x1, R43 ;  /* 0x0000000129297824 */ /* 0x000fe200078e022b */
[----:B--2---:R-:W-:Y:S02]  /*8d80*/  R2UR UR4, R37 ;  /* 0x00000000250472ca */ /* 0x004fe400000e0000 */
[----:B---3--:R-:W-:Y:S02]  /*8d90*/  R2UR UR7, R36 ;  /* 0x00000000240772ca */ /* 0x008fe400000e0000 */
[----:B------:R-:W0:Y:S09]  /*8da0*/  @!P5 LDS.128 R36, [R102+0x400] ;  /* 0x000400006624d984 */ /* 0x000e320000000c00 */
[----:B------:R-:W-:Y:S01]  /*8db0*/  LEA R50, P2, R40, UR4, 0x1 ;  /* 0x0000000428327c11 */ /* 0x000fe2000f8408ff */
[----:B------:R-:W-:-:S03]  /*8dc0*/  ULDC.64 UR4, c[0x0][0x208] ;  /* 0x0000820000047ab9 */ /* 0x000fc60000000a00 */
[----:B------:R-:W-:Y:S02]  /*8dd0*/  LEA.HI.X R51, R40, UR7, R41, 0x1, P2 ;  /* 0x0000000728337c11 */ /* 0x000fe400090f0c29 */
[----:B----4-:R-:W-:-:S03]  /*8de0*/  ISETP.GE.AND P2, PT, R44, UR6, PT ;  /* 0x000000062c007c0c */ /* 0x010fc6000bf46270 */
[----:B0-----:R-:W-:Y:S01]  /*8df0*/  @!P5 STG.E.128 desc[UR4][R50.64], R36 ;  /* 0x000000243200d986 */ /* 0x001fe2000c101d04 */
[----:B-----5:R-:W-:-:S03]  /*8e00*/  ISETP.GE.AND P5, PT, R42, UR6, PT ;  /* 0x000000062a007c0c */ /* 0x020fc6000bfa6270 */
[----:B------:R-:W0:Y:S06]  /*8e10*/  @!P4 LDS.128 R36, [R102+0x2400] ;  /* 0x002400006624c984 */ /* 0x000e2c0000000c00 */
[----:B------:R-:W2:Y:S04]  /*8e20*/  @!P2 LDS.128 R40, [R102+0x4400] ;  /* 0x004400006628a984 */ /* 0x000ea80000000c00 */
[----:B------:R-:W3:Y:S04]  /*8e30*/  @!P5 LDS.128 R44, [R102+0x6400] ;  /* 0x00640000662cd984 */ /* 0x000ee80000000c00 */
[----:B0-----:R4:W-:Y:S04]  /*8e40*/  @!P4 STG.E.128 desc[UR4][R50.64+0x80], R36 ;  /* 0x000080243200c986 */ /* 0x0019e8000c101d04 */
[----:B--2---:R4:W-:Y:S04]  /*8e50*/  @!P2 STG.E.128 desc[UR4][R50.64+0x100], R40 ;  /* 0x000100283200a986 */ /* 0x0049e8000c101d04 */
[----:B---3--:R4:W-:Y:S02]  /*8e60*/  @!P5 STG.E.128 desc[UR4][R50.64+0x180], R44 ;  /* 0x0001802c3200d986 */ /* 0x0089e4000c101d04 */
.L_x_1621:
[----:B------:R-:W-:Y:S05]  /*8e70*/  BSYNC B0 ;  /* 0x0000000000007941 */ /* 0x000fea0003800000 */
.L_x_1620:
[----:B----4-:R-:W-:Y:S01]  /*8e80*/  VIADD R36, R23, 0x20 ;  /* 0x0000002017247836 */ /* 0x010fe20000000000 */
[----:B------:R-:W-:Y:S04]  /*8e90*/  BSSY B0, `(.L_x_1622) ;  /* 0x0000023000007945 */ /* 0x000fe80003800000 */
[----:B------:R-:W-:-:S13]  /*8ea0*/  ISETP.GE.AND P2, PT, R36, R105, PT ;  /* 0x000000692400720c */ /* 0x000fda0003f46270 */
[----:B------:R-:W-:Y:S05]  /*8eb0*/  @P2 BRA `(.L_x_1623) ;  /* 0x0000000000802947 */ /* 0x000fea0003800000 */
[----:B------:R-:W2:Y:S01]  /*8ec0*/  LDL R36, [R1] ;  /* 0x0000000001247983 */ /* 0x000ea20000100800 */
[----:B------:R-:W-:-:S03]  /*8ed0*/  ULDC UR6, c[0x0][0x2f4] ;  /* 0x0000bd0000067ab9 */ /* 0x000fc60000000800 */
[----:B------:R-:W3:Y:S04]  /*8ee0*/  LDL R39, [R1+0xc] ;  /* 0x00000c0001277983 */ /* 0x000ee80000100800 */
[----:B------:R-:W4:Y:S04]  /*8ef0*/  LDL R38, [R1+0x10] ;  /* 0x0000100001267983 */ /* 0x000f280000100800 */
[----:B------:R-:W5:Y:S01]  /*8f00*/  LDL R37, [R1+0x4] ;  /* 0x0000040001257983 */ /* 0x000f620000100800 */
[----:B------:R-:W-:Y:S01]  /*8f10*/  ISETP.GE.AND P2, PT, R18, UR6, PT ;  /* 0x0000000612007c0c */ /* 0x000fe2000bf46270 */
[----:B0-----:R-:W-:Y:S01]  /*8f20*/  IMAD.MOV.U32 R40, RZ, RZ, R86 ;  /* 0x000000ffff287224 */ /* 0x001fe200078e0056 */
[----:B------:R-:W-:Y:S01]  /*8f30*/  IADD3 R43, P4, R48, 0x20, RZ ;  /* 0x00000020302b7810 */ /* 0x000fe20007f9e0ff */
[----:B------:R-:W-:Y:S01]  /*8f40*/  IMAD.MOV.U32 R41, RZ, RZ, R98 ;  /* 0x000000ffff297224 */ /* 0x000fe200078e0062 */
[----:B------:R-:W-:-:S03]  /*8f50*/  ISETP.GE.AND P5, PT, R221, UR6, PT ;  /* 0x00000006dd007c0c */ /* 0x000fc6000bfa6270 */
[----:B------:R-:W-:Y:S02]  /*8f60*/  IMAD.X R48, RZ, RZ, R49, P4 ;  /* 0x000000ffff307224 */ /* 0x000fe400020e0631 */
[----:B------:R-:W-:-:S04]  /*8f70*/  IMAD.WIDE.U32 R40, R43, UR60, R40 ;  /* 0x0000003c2b287c25 */ /* 0x000fc8000f8e0028 */
[----:B------:R-:W-:-:S04]  /*8f80*/  IMAD R48, R48, UR60, RZ ;  /* 0x0000003c30307c24 */ /* 0x000fc8000f8e02ff */
[----:B------:R-:W-:-:S04]  /*8f90*/  IMAD R43, R43, UR61, R48 ;  /* 0x0000003d2b2b7c24 */ /* 0x000fc8000f8e0230 */
[----:B------:R-:W-:Y:S01]  /*8fa0*/  IMAD.IADD R41, R41, 0x1, R43 ;  /* 0x0000000129297824 */ /* 0x000fe200078e022b */
[----:B--2---:R-:W-:Y:S01]  /*8fb0*/  R2UR UR7, R36 ;  /* 0x00000000240772ca */ /* 0x004fe200000e0000 */
[----:B---3--:R-:W-:Y:S02]  /*8fc0*/  IMAD.MOV.U32 R44, RZ, RZ, R39 ;  /* 0x000000ffff2c7224 */ /* 0x008fe400078e0027 */
[----:B----4-:R-:W-:Y:S01]  /*8fd0*/  IMAD.MOV.U32 R42, RZ, RZ, R38 ;  /* 0x000000ffff2a7224 */ /* 0x010fe200078e0026 */
[----:B-----5:R-:W-:Y:S02]  /*8fe0*/  R2UR UR4, R37 ;  /* 0x00000000250472ca */ /* 0x020fe400000e0000 */
[----:B------:R-:W0:Y:S11]  /*8ff0*/  @!P2 LDS.128 R36, [R102+0x1400] ;  /* 0x001400006624a984 */ /* 0x000e360000000c00 */
[----:B------:R-:W-:Y:S01]  /*9000*/  LEA R48, P4, R40, UR4, 0x1 ;  /* 0x0000000428307c11 */ /* 0x000fe2000f8808ff */
[----:B------:R-:W-:-:S03]  /*9010*/  ULDC.64 UR4, c[0x0][0x208] ;  /* 0x0000820000047ab9 */ /* 0x000fc60000000a00 */
[----:B------:R-:W-:Y:S02]  /*9020*/  LEA.HI.X R49, R40, UR7, R41, 0x1, P4 ;  /* 0x0000000728317c11 */ /* 0x000fe4000a0f0c29 */
[----:B------:R-:W-:-:S03]  /*9030*/  ISETP.GE.AND P4, PT, R44, UR6, PT ;  /* 0x000000062c007c0c */ /* 0x000fc6000bf86270 */
[----:B0-----:R-:W-:Y:S01]  /*9040*/  @!P2 STG.E.128 desc[UR4][R48.64], R36 ;  /* 0x000000243000a986 */ /* 0x001fe2000c101d04 */
[----:B------:R-:W-:-:S03]  /*9050*/  ISETP.GE.AND P2, PT, R42, UR6, PT ;  /* 0x000000062a007c0c */ /* 0x000fc6000bf46270 */
[----:B------:R-:W0:Y:S06]  /*9060*/  @!P5 LDS.128 R36, [R102+0x3400] ;  /* 0x003400006624d984 */ /* 0x000e2c0000000c00 */
[----:B------:R-:W2:Y:S04]  /*9070*/  @!P4 LDS.128 R40, [R102+0x5400] ;  /* 0x005400006628c984 */ /* 0x000ea80000000c00 */
[----:B------:R-:W3:Y:S04]  /*9080*/  @!P2 LDS.128 R44, [R102+0x7400] ;  /* 0x00740000662ca984 */ /* 0x000ee80000000c00 */
[----:B0-----:R4:W-:Y:S04]  /*9090*/  @!P5 STG.E.128 desc[UR4][R48.64+0x80], R36 ;  /* 0x000080243000d986 */ /* 0x0019e8000c101d04 */
[----:B--2---:R4:W-:Y:S04]  /*90a0*/  @!P4 STG.E.128 desc[UR4][R48.64+0x100], R40 ;  /* 0x000100283000c986 */ /* 0x0049e8000c101d04 */
[----:B---3--:R4:W-:Y:S02]  /*90b0*/  @!P2 STG.E.128 desc[UR4][R48.64+0x180], R44 ;  /* 0x0001802c3000a986 */ /* 0x0089e4000c101d04 */
.L_x_1623:
[----:B------:R-:W-:Y:S05]  /*90c0*/  BSYNC B0 ;  /* 0x0000000000007941 */ /* 0x000fea0003800000 */
.L_x_1622:
[----:B------:R-:W-:Y:S01]  /*90d0*/  @!PT LDS RZ, [RZ] ;  /* 0x00000000fffff984 */ /* 0x000fe20000000800 */
[----:B------:R-:W-:Y:S01]  /*90e0*/  @!PT LDS RZ, [RZ] ;  /* 0x00000000fffff984 */ /* 0x000fe20000000800 */
[----:B------:R-:W-:Y:S01]  /*90f0*/  @!PT LDS RZ, [RZ] ;  /* 0x00000000fffff984 */ /* 0x000fe20000000800 */
[----:B------:R-:W-:Y:S01]  /*9100*/  @!PT LDS RZ, [RZ] ;  /* 0x00000000fffff984 */ /* 0x000fe20000000800 */
[----:B------:R2:W-:Y:S06]  /*9110*/  MEMBAR.ALL.CTA ;  /* 0x0000000000007992 */ /* 0x0005ec0000008000 */
[----:B--2---:R-:W2:Y:S01]  /*9120*/  FENCE.VIEW.ASYNC.S ;  /* 0x00000000000073c6 */ /* 0x004ea20000000000 */
[----:B01----:R-:W-:Y:S01]  /*9130*/  @!P3 VIADD R99, R99, 0x308c0 ;  /* 0x000308c06363b836 */ /* 0x003fe20000000000 */
[----:B--2---:R0:W-:Y:S01]  /*9140*/  BAR.SYNC.DEFER_BLOCKING R108, 0x80 ;  /* 0x0002006c0000751d */ /* 0x0041e20000010000 */
[----:B------:R-:W-:Y:S01]  /*9150*/  ISETP.NE.AND P4, PT, R100, RZ, PT ;  /* 0x000000ff6400720c */ /* 0x000fe20003f85270 */
[----:B------:R-:W-:-:S02]  /*9160*/  VIADD R17, R17, 0x1 ;  /* 0x0000000111117836 */ /* 0x000fc40000000000 */
[----:B------:R-:W-:Y:S02]  /*9170*/  @!P3 PRMT R99, RZ, 0x654, R99 ;  /* 0x00000654ff63b816 */ /* 0x000fe40000000063 */
[----:B------:R-:W-:Y:S02]  /*9180*/  PLOP3.LUT P2, PT, PT, PT, PT, 0x8, 0x0 ;  /* 0x000000000000781c */ /* 0x000fe40003f4e170 */
[----:B------:R0:W-:Y:S01]  /*9190*/  @!P3 SYNCS.ARRIVE.TRANS64.RED.A1T0 RZ, [R99+URZ], RZ ;  /* 0x000000ff63ffb9a7 */ /* 0x0001e2000810043f */
[----:B------:R-:W-:-:S04]  /*91a0*/  ISETP.NE.AND P3, PT, R17, 0x2, PT ;  /* 0x000000021100780c */ /* 0x000fc80003f65270 */
[----:B----4-:R-:W-:Y:S02]  /*91b0*/  SEL R37, RZ, 0x1, P3 ;  /* 0x00000001ff257807 */ /* 0x010fe40001800000 */
[----:B------:R-:W-:Y:S02]  /*91c0*/  SEL R17, R17, RZ, P3 ;  /* 0x000000ff11117207 */ /* 0x000fe40001800000 */
[----:B------:R-:W-:Y:S01]  /*91d0*/  LOP3.LUT R236, R236, R37, RZ, 0x3c, !PT ;  /* 0x00000025ecec7212 */ /* 0x000fe200078e3cff */
[----:B0-----:R-:W-:Y:S06]  /*91e0*/  @P4 BRA `(.L_x_1624) ;  /* 0xffffffa000404947 */ /* 0x001fec000383ffff */
.L_x_1544:
[----:B------:R-:W2:Y:S01]  /*91f0*/  LDL R36, [R1+0x14] ;  /* 0x0000140001247983 */ /* 0x000ea20000100800 */
[----:B------:R-:W0:Y:S01]  /*9200*/  LDC R0, c[0x0][0x448] ;  /* 0x00011200ff007b82 */ /* 0x000e220000000800 */
[----:B------:R-:W-:Y:S01]  /*9210*/  IADD3 R7, R220, 0x1, -R219 ;  /* 0x00000001dc077810 */ /* 0x000fe20007ffe8db */
[----:B------:R-:W-:Y:S06]  /*9220*/  BSSY B0, `(.L_x_1625) ;  /* 0x000000d000007945 */ /* 0x000fec0003800000 */
[----:B------:R-:W1:Y:S01]  /*9230*/  LDC.64 R2, c[0x0][0x9e0] ;  /* 0x00027800ff027b82 */ /* 0x000e620000000a00 */
[----:B0-----:R-:W-:-:S02]  /*9240*/  ISETP.NE.AND P1, PT, R0, 0x1, PT ;  /* 0x000000010000780c */ /* 0x001fc40003f25270 */
[----:B-1----:R-:W-:-:S11]  /*9250*/  ISETP.GE.AND P3, PT, R3, 0x1, PT ;  /* 0x000000010300780c */ /* 0x002fd60003f66270 */
[----:B------:R-:W0:Y:S08]  /*9260*/  @P1 LDC R5, c[0x0][0x44c] ;  /* 0x00011300ff051b82 */ /* 0x000e300000000800 */
[----:B------:R-:W1:Y:S01]  /*9270*/  @P1 LDC R4, c[0x0][0x450] ;  /* 0x00011400ff041b82 */ /* 0x000e620000000800 */
[----:B--2---:R-:W-:-:S04]  /*9280*/  VIADD R0, R36, 0x7f ;  /* 0x0000007f24007836 */ /* 0x004fc80000000000 */
[----:B0-----:R-:W-:-:S05]  /*9290*/  @P1 IMAD.HI.U32 R5, R0, R5, RZ ;  /* 0x0000000500051227 */ /* 0x001fca00078e00ff */
[----:B-1----:R-:W-:-:S05]  /*92a0*/  @P1 SHF.R.U32.HI R0, RZ, R4, R5 ;  /* 0x00000004ff001219 */ /* 0x002fca0000011605 */
[----:B------:R-:W-:Y:S01]  /*92b0*/  IMAD.IADD R7, R7, 0x1, R0 ;  /* 0x0000000107077824 */ /* 0x000fe200078e0200 */
[----:B------:R-:W-:Y:S06]  /*92c0*/  @P2 BRA `(.L_x_1626) ;  /* 0x0000000000082947 */ /* 0x000fec0003800000 */
[----:B------:R-:W0:Y:S02]  /*92d0*/  FENCE.VIEW.ASYNC.G ;  /* 0x00000000000073c6 */ /* 0x000e240000000100 */
[----:B0-----:R-:W-:Y:S06]  /*92e0*/  BAR.ARV 0xc, 0x180 ;  /* 0x0306000000007b1d */ /* 0x001fec0000002000 */
.L_x_1626:
[----:B------:R-:W-:Y:S05]  /*92f0*/  BSYNC B0 ;  /* 0x0000000000007941 */ /* 0x000fea0003800000 */
.L_x_1625:
[----:B------:R-:W-:Y:S01]  /*9300*/  IMAD.IADD R2, R7, 0x1, R2 ;  /* 0x0000000107027824 */ /* 0x000fe200078e0202 */
[----:B------:R-:W-:Y:S06]  /*9310*/  @!P3 BRA `(.L_x_1627) ;  /* 0x000000000048b947 */ /* 0x000fec0003800000 */
        /* <DEDUP_REMOVED lines=11> */
.L_x_1629:
[----:B------:R-:W-:-:S13]  /*93d0*/  ISETP.NE.AND P0, PT, R3, 0x1, PT ;  /* 0x000000010300780c */ /* 0x000fda0003f05270 */
[----:B------:R-:W0:Y:S02]  /*93e0*/  @P0 LDC.64 R4, c[0x0][0x9e8] ;  /* 0x00027a00ff040b82 */ /* 0x000e240000000a00 */
[----:B0-----:R-:W-:-:S05]  /*93f0*/  @P0 IMAD.HI.U32 R4, R0, R4, RZ ;  /* 0x0000000400040227 */ /* 0x001fca00078e00ff */
[----:B------:R-:W-:-:S07]  /*9400*/  @P0 SHF.R.U32.HI R0, RZ, R5, R4 ;  /* 0x00000005ff000219 */ /* 0x000fce0000011604 */
.L_x_1630:
[----:B------:R-:W-:Y:S05]  /*9410*/  BSYNC B0 ;  /* 0x0000000000007941 */ /* 0x000fea0003800000 */
.L_x_1628:
[----:B------:R-:W-:-:S05]  /*9420*/  IMAD R5, R0, R3, R3 ;  /* 0x0000000300057224 */ /* 0x000fca00078e0203 */
[----:B------:R-:W-:-:S07]  /*9430*/  VIMNMX R2, R2, R5, PT ;  /* 0x0000000502027248 */ /* 0x000fce0003fe0100 */
.L_x_1627:
[----:B------:R-:W0:Y:S01]  /*9440*/  @P1 LDC R0, c[0x0][0x44c] ;  /* 0x00011300ff001b82 */ /* 0x000e220000000800 */
[----:B------:R-:W-:Y:S01]  /*9450*/  VIADD R2, R2, 0x3f ;  /* 0x0000003f02027836 */ /* 0x000fe20000000000 */
[----:B------:R-:W-:Y:S01]  /*9460*/  ULDC UR4, c[0x0][0x9dc] ;  /* 0x0002770000047ab9 */ /* 0x000fe20000000800 */
[----:B------:R-:W-:-:S03]  /*9470*/  IMAD.MOV.U32 R7, RZ, RZ, R36 ;  /* 0x000000ffff077224 */ /* 0x000fc600078e0024 */
[----:B------:R-:W-:Y:S02]  /*9480*/  SHF.R.S32.HI R5, RZ, 0x1f, R2 ;  /* 0x0000001fff057819 */ /* 0x000fe40000011402 */
[----:B------:R-:W1:Y:S02]  /*9490*/  @P1 LDC R9, c[0x0][0x450] ;  /* 0x00011400ff091b82 */ /* 0x000e640000000800 */
[----:B------:R-:W-:-:S04]  /*94a0*/  LEA.HI R5, R5, R2, RZ, 0x6 ;  /* 0x0000000205057211 */ /* 0x000fc800078f30ff */
[----:B------:R-:W-:Y:S01]  /*94b0*/  SHF.R.S32.HI R5, RZ, 0x6, R5 ;  /* 0x00000006ff057819 */ /* 0x000fe20000011405 */
[----:B0-----:R-:W-:-:S05]  /*94c0*/  @P1 IMAD.HI.U32 R0, R36, R0, RZ ;  /* 0x0000000024001227 */ /* 0x001fca00078e00ff */
[----:B-1----:R-:W-:Y:S02]  /*94d0*/  @P1 SHF.R.U32.HI R7, RZ, R9, R0 ;  /* 0x00000009ff071219 */ /* 0x002fe40000011600 */
[----:B------:R-:W-:-:S03]  /*94e0*/  VIMNMX R9, R104, R5, PT ;  /* 0x0000000568097248 */ /* 0x000fc60003fe0100 */
        /* <DEDUP_REMOVED lines=13> */
.L_x_1633:
[----:B------:R-:W-:-:S13]  /*95c0*/  ISETP.NE.AND P0, PT, R3, 0x1, PT ;  /* 0x000000010300780c */ /* 0x000fda0003f05270 */
[----:B------:R-:W0:Y:S02]  /*95d0*/  @P0 LDC.64 R4, c[0x0][0x9e8] ;  /* 0x00027a00ff040b82 */ /* 0x000e240000000a00 */
[----:B0-----:R-:W-:-:S05]  /*95e0*/  @P0 IMAD.HI.U32 R4, R0, R4, RZ ;  /* 0x0000000400040227 */ /* 0x001fca00078e00ff */
[----:B------:R-:W-:-:S07]  /*95f0*/  @P0 SHF.R.U32.HI R0, RZ, R5, R4 ;  /* 0x00000005ff000219 */ /* 0x000fce0000011604 */
.L_x_1634:
[----:B------:R-:W-:Y:S05]  /*9600*/  BSYNC B0 ;  /* 0x0000000000007941 */ /* 0x000fea0003800000 */
.L_x_1632:
[----:B------:R-:W-:-:S05]  /*9610*/  IMAD R3, R0, R3, RZ ;  /* 0x0000000300037224 */ /* 0x000fca00078e02ff */
[----:B------:R-:W-:-:S07]  /*9620*/  VIMNMX R2, R2, R3, !PT ;  /* 0x0000000302027248 */ /* 0x000fce0007fe0100 */
.L_x_1631:
[----:B------:R-:W-:Y:S01]  /*9630*/  SHF.R.S32.HI R3, RZ, 0x1f, R2 ;  /* 0x0000001fff037819 */ /* 0x000fe20000011402 */
[----:B------:R-:W-:Y:S01]  /*9640*/  BSSY B0, `(.L_x_1635) ;  /* 0x0000027000007945 */ /* 0x000fe20003800000 */
[----:B------:R-:W-:Y:S02]  /*9650*/  IMAD.MOV.U32 R100, RZ, RZ, RZ ;  /* 0x000000ffff647224 */ /* 0x000fe400078e00ff */
[----:B------:R-:W-:-:S04]  /*9660*/  LEA.HI R3, R3, R2, RZ, 0x6 ;  /* 0x0000000203037211 */ /* 0x000fc800078f30ff */
[----:B------:R-:W-:-:S04]  /*9670*/  SHF.R.S32.HI R3, RZ, 0x6, R3 ;  /* 0x00000006ff037819 */ /* 0x000fc80000011403 */
[----:B------:R-:W-:-:S04]  /*9680*/  VIMNMX R11, RZ, R3, !PT ;  /* 0x00000003ff0b7248 */ /* 0x000fc80007fe0100 */
[----:B------:R-:W-:-:S13]  /*9690*/  ISETP.GT.AND P0, PT, R9, R11, PT ;  /* 0x0000000b0900720c */ /* 0x000fda0003f04270 */
[----:B------:R-:W-:Y:S05]  /*96a0*/  @!P0 BRA `(.L_x_1636) ;  /* 0x0000000000808947 */ /* 0x000fea0003800000 */
[----:B------:R-:W2:Y:S01]  /*96b0*/  LDL R0, [R1+0x4c] ;  /* 0x00004c0001007983 */ /* 0x000ea20000100800 */
[----:B------:R-:W-:Y:S01]  /*96c0*/  ULDC UR4, c[0x0][0x9f0] ;  /* 0x00027c0000047ab9 */ /* 0x000fe20000000800 */
[----:B--2---:R-:W-:-:S04]  /*96d0*/  ISETP.NE.AND P0, PT, R0, RZ, PT ;  /* 0x000000ff0000720c */ /* 0x004fc80003f05270 */
[----:B------:R-:W-:-:S04]  /*96e0*/  SEL R6, R0, UR4, P0 ;  /* 0x0000000400067c07 */ /* 0x000fc80008000000 */
[-C--:B------:R-:W-:Y:S02]  /*96f0*/  IABS R5, R6.reuse ;  /* 0x0000000600057213 */ /* 0x080fe40000000000 */
[----:B------:R-:W-:Y:S02]  /*9700*/  IADD3 R0, R6, -0x1, R9 ;  /* 0xffffffff06007810 */ /* 0x000fe40007ffe009 */
[----:B------:R-:W0:Y:S01]  /*9710*/  I2F.RP R4, R5 ;  /* 0x0000000500047306 */ /* 0x000e220000209400 */
[----:B------:R-:W-:Y:S02]  /*9720*/  IABS R10, R6 ;  /* 0x00000006000a7213 */ /* 0x000fe40000000000 */
[----:B------:R-:W-:-:S05]  /*9730*/  IMAD.IADD R0, R0, 0x1, -R11 ;  /* 0x0000000100007824 */ /* 0x000fca00078e0a0b */
[----:B0-----:R-:W0:Y:S02]  /*9740*/  MUFU.RCP R4, R4 ;  /* 0x0000000400047308 */ /* 0x001e240000001000 */
[----:B0-----:R-:W-:Y:S02]  /*9750*/  VIADD R2, R4, 0xffffffe ;  /* 0x0ffffffe04027836 */ /* 0x001fe40000000000 */
[----:B------:R-:W-:-:S04]  /*9760*/  IMAD.MOV R4, RZ, RZ, -R10 ;  /* 0x000000ffff047224 */ /* 0x000fc800078e0a0a */
[----:B------:R0:W1:Y:S02]  /*9770*/  F2I.FTZ.U32.TRUNC.NTZ R3, R2 ;  /* 0x0000000200037305 */ /* 0x000064000021f000 */
[----:B0-----:R-:W-:Y:S02]  /*9780*/  IMAD.MOV.U32 R2, RZ, RZ, RZ ;  /* 0x000000ffff027224 */ /* 0x001fe400078e00ff */
[----:B-1----:R-:W-:-:S04]  /*9790*/  IMAD.MOV R8, RZ, RZ, -R3 ;  /* 0x000000ffff087224 */ /* 0x002fc800078e0a03 */
[----:B------:R-:W-:Y:S01]  /*97a0*/  IMAD R7, R8, R5, RZ ;  /* 0x0000000508077224 */ /* 0x000fe200078e02ff */
[----:B------:R-:W-:Y:S02]  /*97b0*/  IABS R8, R0 ;  /* 0x0000000000087213 */ /* 0x000fe40000000000 */
[----:B------:R-:W-:Y:S01]  /*97c0*/  LOP3.LUT R0, R0, R6, RZ, 0x3c, !PT ;  /* 0x0000000600007212 */ /* 0x000fe200078e3cff */
[----:B------:R-:W-:-:S03]  /*97d0*/  IMAD.HI.U32 R3, R3, R7, R2 ;  /* 0x0000000703037227 */ /* 0x000fc600078e0002 */
[----:B------:R-:W-:Y:S01]  /*97e0*/  ISETP.GE.AND P2, PT, R0, RZ, PT ;  /* 0x000000ff0000720c */ /* 0x000fe20003f46270 */
        /* <DEDUP_REMOVED lines=12> */
.L_x_1636:
[----:B------:R-:W-:Y:S05]  /*98b0*/  BSYNC B0 ;  /* 0x0000000000007941 */ /* 0x000fea0003800000 */
.L_x_1635:
        /* <DEDUP_REMOVED lines=67> */
[----:B--2---:R-:W-:-:S05]  /*9cf0*/  IMAD R0, R0, R100, R11 ;  /* 0x0000006400007224 */ /* 0x004fca00078e020b */
[----:B------:R0:W-:Y:S01]  /*9d00*/  STL [R1+0x38], R0 ;  /* 0x0000380001007387 */ /* 0x0001e20000100800 */
[----:B------:R-:W-:-:S04]  /*9d10*/  VIADDMNMX R100, R0, R100, R9, PT ;  /* 0x0000006400647246 */ /* 0x000fc80003800109 */
[----:B------:R-:W-:-:S13]  /*9d20*/  ISETP.GT.AND P1, PT, R100, R0, PT ;  /* 0x000000006400720c */ /* 0x000fda0003f24270 */
[----:B0-----:R-:W-:Y:S05]  /*9d30*/  @!P1 BRA `(.L_x_1637) ;  /* 0x00000168007c9947 */ /* 0x001fea0003800000 */
[----:B------:R-:W0:Y:S01]  /*9d40*/  S2R R0, SR_TID.X ;  /* 0x0000000000007919 */ /* 0x000e220000002100 */
[----:B------:R-:W-:Y:S01]  /*9d50*/  BSSY B6, `(.L_x_1638) ;  /* 0x0000020000067945 */ /* 0x000fe20003800000 */
[----:B0-----:R-:W-:-:S05]  /*9d60*/  VIADD R0, R0, 0xffffff80 ;  /* 0xffffff8000007836 */ /* 0x001fca0000000000 */
[----:B------:R-:W-:-:S04]  /*9d70*/  SHF.R.S32.HI R3, RZ, 0x1f, R0 ;  /* 0x0000001fff037819 */ /* 0x000fc80000011400 */
[----:B------:R-:W-:-:S04]  /*9d80*/  LEA.HI R3, R3, R0, RZ, 0x7 ;  /* 0x0000000003037211 */ /* 0x000fc800078f38ff */
[----:B------:R-:W-:-:S06]  /*9d90*/  SHF.R.S32.HI R0, RZ, 0x7, R3 ;  /* 0x00000007ff007819 */ /* 0x000fcc0000011403 */
[----:B------:R-:W0:Y:S02]  /*9da0*/  SHFL.IDX PT, R0, R0, RZ, 0x1f ;  /* 0x00001fff00007589 */ /* 0x000e2400000e0000 */
[----:B0-----:R-:W-:-:S04]  /*9db0*/  LEA.HI R2, R0, R0, RZ, 0x1 ;  /* 0x0000000000027211 */ /* 0x001fc800078f08ff */
[----:B------:R-:W-:Y:S01]  /*9dc0*/  LOP3.LUT R3, R2, 0x1e, RZ, 0xc0, !PT ;  /* 0x0000001e02037812 */ /* 0x000fe200078ec0ff */
[----:B------:R-:W-:-:S04]  /*9dd0*/  VIADD R2, R16, 0x10400 ;  /* 0x0001040010027836 */ /* 0x000fc80000000000 */
[----:B------:R-:W-:Y:S01]  /*9de0*/  IMAD.IADD R3, R0, 0x1, -R3 ;  /* 0x0000000100037824 */ /* 0x000fe200078e0a03 */
[----:B------:R-:W-:-:S03]  /*9df0*/  LOP3.LUT P0, RZ, R2, 0x3ff, RZ, 0xc0, !PT ;  /* 0x000003ff02ff7812 */ /* 0x000fc6000780c0ff */
[----:B------:R-:W-:Y:S01]  /*9e00*/  IMAD R3, R3, 0x2000, R2 ;  /* 0x0000200003037824 */ /* 0x000fe200078e0202 */
[----:B------:R-:W-:-:S04]  /*9e10*/  P2R R24, PR, RZ, 0x1 ;  /* 0x00000001ff187803 */ /* 0x000fc80000000000 */
        /* <DEDUP_REMOVED lines=19> */
.L_x_1639:
[----:B------:R-:W-:Y:S05]  /*9f50*/  BSYNC B6 ;  /* 0x0000000000067941 */ /* 0x000fea0003800000 */
.L_x_1638:
[----:B------:R-:W-:Y:S02]  /*9f60*/  ULDC UR4, c[0x0][0x3f4] ;  /* 0x0000fd0000047ab9 */ /* 0x000fe40000000800 */
[----:B------:R-:W-:-:S13]  /*9f70*/  ISETP.LT.AND P0, PT, RZ, UR4, PT ;  /* 0x00000004ff007c0c */ /* 0x000fda000bf01270 */
[----:B------:R-:W-:Y:S05]  /*9f80*/  @P0 BRA `(.L_x_1640) ;  /* 0x0000000000400947 */ /* 0x000fea0003800000 */
[----:B------:R-:W2:Y:S02]  /*9f90*/  LDL R20, [R1+0x54] ;  /* 0x0000540001147983 */ /* 0x000ea40000100800 */
[----:B--2---:R-:W-:-:S04]  /*9fa0*/  LEA.HI R0, R20, R20, RZ, 0x1 ;  /* 0x0000001414007211 */ /* 0x004fc800078f08ff */
        /* <DEDUP_REMOVED lines=8> */
.L_x_1643:
[----:B-1----:R1:W2:Y:S02]  /*a030*/  SYNCS.PHASECHK.TRANS64.TRYWAIT P0, [R16+URZ+0x30800], R3 ;  /* 0x03080003100075a7 */ /* 0x0022a4000800017f */
[----:B--2---:R-:W-:Y:S05]  /*a040*/  @!P0 NANOSLEEP.SYNCS 0x989680 ;  /* 0x009896800000895d */ /* 0x004fea0003900000 */
[----:B------:R-:W2:Y:S02]  /*a050*/  @!P0 SYNCS.PHASECHK.TRANS64 P0, [R16+URZ+0x30800], R3 ;  /* 0x03080003100085a7 */ /* 0x000ea4000800007f */
[----:B--2---:R-:W-:Y:S05]  /*a060*/  @!P0 BRA `(.L_x_1643) ;  /* 0xfffffffc00f08947 */ /* 0x004fea000383ffff */
.L_x_1642:
[----:B------:R-:W-:Y:S05]  /*a070*/  BSYNC B0 ;  /* 0x0000000000007941 */ /* 0x000fea0003800000 */
.L_x_1641:
[----:B------:R-:W-:Y:S05]  /*a080*/  BRA `(.L_x_1644) ;  /* 0x0000009c006c7947 */ /* 0x000fea0003800000 */
.L_x_1640:
[----:B------:R-:W-:Y:S01]  /*a090*/  ISETP.NE.AND P0, PT, R24, RZ, PT ;  /* 0x000000ff1800720c */ /* 0x000fe20003f05270 */
[----:B------:R-:W-:Y:S01]  /*a0a0*/  ULDC.64 UR4, c[0x0][0x3f8] ;  /* 0x0000fe0000047ab9 */ /* 0x000fe20000000a00 */
[----:B-----5:R-:W-:Y:S01]  /*a0b0*/  SHF.R.S32.HI R0, RZ, 0x1f, R101 ;  /* 0x0000001fff007819 */ /* 0x020fe20000011465 */
[----:B------:R-:W-:Y:S01]  /*a0c0*/  ULDC.64 UR6, c[0x0][0x408] ;  /* 0x0001020000067ab9 */ /* 0x000fe20000000a00 */
[----:B------:R-:W-:Y:S01]  /*a0d0*/  IMAD.WIDE.U32 R24, R101, UR4, RZ ;  /* 0x0000000465187c25 */ /* 0x000fe2000f8e00ff */
[----:B------:R-:W-:Y:S03]  /*a0e0*/  BSSY B6, `(.L_x_1645) ;  /* 0x0000019000067945 */ /* 0x000fe60003800000 */
[C---:B------:R-:W-:Y:S02]  /*a0f0*/  IMAD R4, R0.reuse, UR4, RZ ;  /* 0x0000000400047c24 */ /* 0x040fe4000f8e02ff */
[----:B------:R-:W-:-:S02]  /*a100*/  IMAD R0, R0, UR6, RZ ;  /* 0x0000000600007c24 */ /* 0x000fc4000f8e02ff */
[C---:B------:R-:W-:Y:S02]  /*a110*/  IMAD R33, R101.reuse, UR5, R4 ;  /* 0x0000000565217c24 */ /* 0x040fe4000f8e0204 */
[C---:B------:R-:W-:Y:S02]  /*a120*/  IMAD R29, R101.reuse, UR7, R0 ;  /* 0x00000007651d7c24 */ /* 0x040fe4000f8e0200 */
[----:B------:R-:W-:-:S04]  /*a130*/  IMAD.WIDE.U32 R26, R101, UR6, RZ ;  /* 0x00000006651a7c25 */ /* 0x000fc8000f8e00ff */
[----:B------:R-:W-:Y:S02]  /*a140*/  IMAD.IADD R33, R33, 0x1, R25 ;  /* 0x0000000121217824 */ /* 0x000fe400078e0219 */
[----:B------:R-:W-:Y:S01]  /*a150*/  IMAD.IADD R29, R29, 0x1, R27 ;  /* 0x000000011d1d7824 */ /* 0x000fe200078e021b */
        /* <DEDUP_REMOVED lines=17> */
.L_x_1646:
[----:B------:R-:W-:Y:S05]  /*a270*/  BSYNC B6 ;  /* 0x0000000000067941 */ /* 0x000fea0003800000 */
.L_x_1645:
[----:B------:R-:W2:Y:S01]  /*a280*/  LDL R93, [R1+0x14] ;  /* 0x00001400015d7983 */ /* 0x000ea20000100800 */
[----:B------:R-:W-:-:S03]  /*a290*/  ULDC.U8 UR4, c[0x0][0x410] ;  /* 0x0001040000047ab9 */ /* 0x000fc60000000000 */
[----:B------:R-:W3:Y:S01]  /*a2a0*/  LDL R20, [R1+0x44] ;  /* 0x0000440001147983 */ /* 0x000ee20000100800 */
[----:B------:R-:W-:Y:S01]  /*a2b0*/  ISETP.NE.AND P0, PT, RZ, UR4, PT ;  /* 0x00000004ff007c0c */ /* 0x000fe2000bf05270 */
[----:B------:R-:W-:Y:S01]  /*a2c0*/  BSSY B0, `(.L_x_1647) ;  /* 0x00009af000007945 */ /* 0x000fe20003800000 */
[----:B--2---:R-:W-:-:S04]  /*a2d0*/  IMAD.IADD R0, R23, 0x1, R93 ;  /* 0x0000000117007824 */ /* 0x004fc800078e025d */
[----:B---3--:R-:W-:-:S07]  /*a2e0*/  IMAD R3, R20, 0x20, R0 ;  /* 0x0000002014037824 */ /* 0x008fce00078e0200 */
[----:B------:R-:W-:Y:S05]  /*a2f0*/  @!P0 BRA `(.L_x_1648) ;  /* 0x0000004c00248947 */ /* 0x000fea0003800000 */
[----:B------:R-:W0:Y:S01]  /*a300*/  LDC R10, c[0x0][0x448] ;  /* 0x00011200ff0a7b82 */ /* 0x000e220000000800 */
[----:B------:R-:W-:Y:S01]  /*a310*/  ULDC.64 UR4, c[0x0][0x3f8] ;  /* 0x0000fe0000047ab9 */ /* 0x000fe20000000a00 */
[----:B------:R-:W-:Y:S01]  /*a320*/  ULDC.64 UR6, c[0x0][0x408] ;  /* 0x0001020000067ab9 */ /* 0x000fe20000000a00 */
[----:B------:R-:W-:Y:S01]  /*a330*/  IMAD.MOV.U32 R32, RZ, RZ, R24 ;  /* 0x000000ffff207224 */ /* 0x000fe200078e0018 */
[----:B0-----:R-:W-:-:S13]  /*a340*/  ISETP.NE.AND P0, PT, R10, 0x1, PT ;  /* 0x000000010a00780c */ /* 0x001fda0003f05270 */
[----:B------:R-:W0:Y:S08]  /*a350*/  @P0 LDC R4, c[0x0][0x44c] ;  /* 0x00011300ff040b82 */ /* 0x000e300000000800 */
[----:B------:R-:W1:Y:S01]  /*a360*/  @P0 LDC R5, c[0x0][0x450] ;  /* 0x00011400ff050b82 */ /* 0x000e620000000800 */
[----:B0-----:R-:W-:-:S05]  /*a370*/  @P0 IMAD.HI.U32 R4, R3, R4, RZ ;  /* 0x0000000403040227 */ /* 0x001fca00078e00ff */
[----:B-1----:R-:W-:Y:S01]  /*a380*/  @P0 SHF.R.U32.HI R3, RZ, R5, R4 ;  /* 0x00000005ff030219 */ /* 0x002fe20000011604 */
[----:B------:R-:W-:Y:S02]  /*a390*/  IMAD.MOV.U32 R4, RZ, RZ, R26 ;  /* 0x000000ffff047224 */ /* 0x000fe400078e001a */
[----:B------:R-:W-:Y:S01]  /*a3a0*/  IMAD.MOV.U32 R5, RZ, RZ, R29 ;  /* 0x000000ffff057224 */ /* 0x000fe200078e001d */
[----:B------:R-:W-:Y:S01]  /*a3b0*/  SHF.R.S32.HI R6, RZ, 0x1f, R3 ;  /* 0x0000001fff067819 */ /* 0x000fe20000011403 */
[----:B------:R-:W-:-:S04]  /*a3c0*/  IMAD.WIDE.U32 R32, R3, UR4, R32 ;  /* 0x0000000403207c25 */ /* 0x000fc8000f8e0020 */
[C---:B------:R-:W-:Y:S02]  /*a3d0*/  IMAD R8, R6.reuse, UR4, RZ ;  /* 0x0000000406087c24 */ /* 0x040fe4000f8e02ff */
[----:B------:R-:W-:Y:S02]  /*a3e0*/  IMAD R6, R6, UR6, RZ ;  /* 0x0000000606067c24 */ /* 0x000fe4000f8e02ff */
[C---:B------:R-:W-:Y:S01]  /*a3f0*/  IMAD R7, R3.reuse, UR5, R8 ;  /* 0x0000000503077c24 */ /* 0x040fe2000f8e0208 */
[----:B------:R-:W-:Y:S01]  /*a400*/  ULDC.64 UR4, c[0x0][0x3e8] ;  /* 0x0000fa0000047ab9 */ /* 0x000fe20000000a00 */
[C---:B------:R-:W-:Y:S01]  /*a410*/  IMAD.WIDE.U32 R4, R3.reuse, UR6, R4 ;  /* 0x0000000603047c25 */ /* 0x040fe2000f8e0004 */
[----:B------:R-:W-:Y:S01]  /*a420*/  LEA R31, P0, R32, UR4, 0x1 ;  /* 0x00000004201f7c11 */ /* 0x000fe2000f8008ff */
[----:B------:R-:W-:Y:S02]  /*a430*/  UMOV UR4, 0xffffffff ;  /* 0xffffffff00047882 */ /* 0x000fe40000000000 */
[----:B------:R-:W-:Y:S01]  /*a440*/  IMAD R9, R3, UR7, R6 ;  /* 0x0000000703097c24 */ /* 0x000fe2000f8e0206 */
[----:B------:R-:W-:Y:S01]  /*a450*/  ULDC.64 UR6, c[0x0][0x400] ;  /* 0x0001000000067ab9 */ /* 0x000fe20000000a00 */
[----:B------:R-:W-:Y:S01]  /*a460*/  IMAD.IADD R3, R33, 0x1, R7 ;  /* 0x0000000121037824 */ /* 0x000fe200078e0207 */
[----:B------:R-:W-:Y:S01]  /*a470*/  LEA R30, P1, R4, UR6, 0x1 ;  /* 0x00000006041e7c11 */ /* 0x000fe2000f8208ff */
[----:B------:R-:W-:-:S03]  /*a480*/  IMAD.IADD R33, R5, 0x1, R9 ;  /* 0x0000000105217824 */ /* 0x000fc600078e0209 */
[----:B------:R-:W-:Y:S02]  /*a490*/  LEA.HI.X R32, R32, UR5, R3, 0x1, P0 ;  /* 0x0000000520207c11 */ /* 0x000fe400080f0c03 */
[----:B------:R-:W-:Y:S01]  /*a4a0*/  LEA.HI.X R33, R4, UR7, R33, 0x1, P1 ;  /* 0x0000000704217c11 */ /* 0x000fe200088f0c21 */
[----:B------:R-:W-:Y:S06]  /*a4b0*/  BRA.DIV UR4, `(.L_x_1649) ;  /* 0x0000025204687947 */ /* 0x000fec000b800000 */
[----:B------:R0:W1:Y:S04]  /*a4c0*/  SHFL.IDX PT, R9, R32, RZ, 0x181f ;  /* 0x00181fff20097589 */ /* 0x00006800000e0000 */
[----:B------:R0:W2:Y:S04]  /*a4d0*/  SHFL.IDX PT, R8, R31, RZ, 0x181f ;  /* 0x00181fff1f087589 */ /* 0x0000a800000e0000 */
[----:B------:R0:W3:Y:S04]  /*a4e0*/  SHFL.IDX PT, R26, R33, RZ, 0x181f ;  /* 0x00181fff211a7589 */ /* 0x0000e800000e0000 */
[----:B------:R0:W4:Y:S02]  /*a4f0*/  SHFL.IDX PT, R5, R30, RZ, 0x181f ;  /* 0x00181fff1e057589 */ /* 0x00012400000e0000 */
.L_x_2037:
[----:B------:R-:W-:Y:S01]  /*a500*/  IMAD R3, R219, R10, RZ ;  /* 0x0000000adb037224 */ /* 0x000fe200078e02ff */
        /* <DEDUP_REMOVED lines=8> */
[----:B------:R-:W-:Y:S02]  /*a590*/  CS2R R72, SRZ ;  /* 0x0000000000487805 */ /* 0x000fe4000001ff00 */
[----:B------:R-:W-:-:S03]  /*a5a0*/  CS2R R76, SRZ ;  /* 0x00000000004c7805 */ /* 0x000fc6000001ff00 */
[----:B------:R-:W-:Y:S05]  /*a5b0*/  @P0 BRA `(.L_x_1651) ;  /* 0x0000000000bc0947 */ /* 0x000fea0003800000 */
[----:B------:R-:W3:Y:S01]  /*a5c0*/  LDL R4, [R1+0x70] ;  /* 0x0000700001047983 */ /* 0x000ee20000100800 */
[----:B------:R-:W-:-:S03]  /*a5d0*/  ULDC UR4, c[0x0][0x3f4] ;  /* 0x0000fd0000047ab9 */ /* 0x000fc60000000800 */
[----:B------:R-:W3:Y:S04]  /*a5e0*/  LDL R6, [R1+0x74] ;  /* 0x0000740001067983 */ /* 0x000ee80000100800 */
[----:B------:R-:W3:Y:S01]  /*a5f0*/  LDL R29, [R1+0x6c] ;  /* 0x00006c00011d7983 */ /* 0x000ee20000100800 */
[----:B------:R-:W-:Y:S02]  /*a600*/  ISETP.GE.AND P2, PT, R234, UR4, PT ;  /* 0x00000004ea007c0c */ /* 0x000fe4000bf46270 */
[----:B------:R-:W-:Y:S02]  /*a610*/  ISETP.GE.AND P1, PT, R233, UR4, PT ;  /* 0x00000004e9007c0c */ /* 0x000fe4000bf26270 */
[----:B------:R-:W-:Y:S02]  /*a620*/  ISETP.GE.AND P0, PT, R235, UR4, PT ;  /* 0x00000004eb007c0c */ /* 0x000fe4000bf06270 */
[----:B------:R-:W-:-:S07]  /*a630*/  ISETP.GE.AND P3, PT, R200, UR4, PT ;  /* 0x00000004c8007c0c */ /* 0x000fce000bf66270 */
[----:B------:R-:W-:-:S05]  /*a640*/  @!P2 IMAD.SHL.U32 R12, R234, 0x2, RZ ;  /* 0x00000002ea0ca824 */ /* 0x000fca00078e00ff */
[-C--:B--2---:R-:W-:Y:S01]  /*a650*/  @!P2 IADD3 R14, P4, R8, R12.reuse, RZ ;  /* 0x0000000c080ea210 */ /* 0x084fe20007f9e0ff */
[----:B------:R-:W-:Y:S01]  /*a660*/  @!P0 IMAD.SHL.U32 R27, R235, 0x2, RZ ;  /* 0x00000002eb1b8824 */ /* 0x000fe200078e00ff */
[----:B----4-:R-:W-:Y:S01]  /*a670*/  @!P2 IADD3 R12, P6, R5, R12, RZ ;  /* 0x0000000c050ca210 */ /* 0x010fe20007fde0ff */
[----:B---3--:R-:W-:Y:S02]  /*a680*/  @!P3 IMAD.MOV.U32 R7, RZ, RZ, R26 ;  /* 0x000000ffff07b224 */ /* 0x008fe400078e001a */
[----:B-1----:R-:W-:Y:S01]  /*a690*/  @!P3 IMAD.WIDE R20, R200, 0x2, R8 ;  /* 0x00000002c814b825 */ /* 0x002fe200078e0208 */
        /* <DEDUP_REMOVED lines=8> */
[----:B------:R-:W-:Y:S02]  /*a720*/  ULDC.64 UR6, c[0x0][0x208] ;  /* 0x0000820000067ab9 */ /* 0x000fe40000000a00 */
[----:B------:R1:W5:Y:S01]  /*a730*/  @!P3 LD.E.64 R74, desc[UR6][R20.64] ;  /* 0x00000006144ab980 */ /* 0x000362000c101b00 */
[C---:B------:R-:W-:Y:S01]  /*a740*/  @!P1 SHF.L.U64.HI R28, R233.reuse, 0x1, R4 ;  /* 0x00000001e91c9819 */ /* 0x040fe20000010204 */
[----:B------:R-:W-:Y:S01]  /*a750*/  @!P1 IMAD.SHL.U32 R4, R233, 0x2, RZ ;  /* 0x00000002e9049824 */ /* 0x000fe200078e00ff */
[----:B------:R-:W-:Y:S01]  /*a760*/  @!P2 SHF.L.U64.HI R11, R234, 0x1, R6 ;  /* 0x00000001ea0ba819 */ /* 0x000fe20000010206 */
[----:B------:R-:W-:-:S03]  /*a770*/  @!P3 IMAD.MOV.U32 R6, RZ, RZ, R5 ;  /* 0x000000ffff06b224 */ /* 0x000fc600078e0005 */
[----:B------:R-:W-:Y:S01]  /*a780*/  @!P1 IADD3 R10, P5, R8, R4, RZ ;  /* 0x00000004080a9210 */ /* 0x000fe20007fbe0ff */
[----:B------:R-:W-:Y:S02]  /*a790*/  @!P2 IMAD.X R15, R9, 0x1, R11, P4 ;  /* 0x00000001090fa824 */ /* 0x000fe400020e060b */
[----:B------:R-:W-:-:S04]  /*a7a0*/  @!P3 IMAD.WIDE R24, R200, 0x2, R6 ;  /* 0x00000002c818b825 */ /* 0x000fc800078e0206 */
[----:B------:R-:W-:Y:S01]  /*a7b0*/  @!P2 IMAD.X R13, R26, 0x1, R11, P6 ;  /* 0x000000011a0da824 */ /* 0x000fe200030e060b */
[-C--:B------:R-:W-:Y:S01]  /*a7c0*/  @!P0 IADD3 R6, P6, R8, R27.reuse, RZ ;  /* 0x0000001b08068210 */ /* 0x080fe20007fde0ff */
[----:B------:R-:W-:Y:S01]  /*a7d0*/  @!P1 IMAD.X R11, R9, 0x1, R28, P5 ;  /* 0x00000001090b9824 */ /* 0x000fe200028e061c */
[----:B------:R-:W-:Y:S01]  /*a7e0*/  @!P0 IADD3 R8, P5, R5, R27, RZ ;  /* 0x0000001b05088210 */ /* 0x000fe20007fbe0ff */
[----:B------:R1:W5:Y:S01]  /*a7f0*/  @!P3 LD.E.64 R76, desc[UR6][R24.64] ;  /* 0x00000006184cb980 */ /* 0x000362000c101b00 */
[----:B------:R-:W-:Y:S02]  /*a800*/  @!P0 SHF.L.U64.HI R27, R235, 0x1, R29 ;  /* 0x00000001eb1b8819 */ /* 0x000fe4000001021d */
[----:B------:R-:W-:Y:S01]  /*a810*/  @!P1 IADD3 R4, P4, R5, R4, RZ ;  /* 0x0000000405049210 */ /* 0x000fe20007f9e0ff */
[----:B------:R1:W5:Y:S02]  /*a820*/  @!P2 LD.E.64 R70, desc[UR6][R14.64] ;  /* 0x000000060e46a980 */ /* 0x000364000c101b00 */
[----:B------:R-:W-:-:S02]  /*a830*/  @!P0 IMAD.X R7, R9, 0x1, R27, P6 ;  /* 0x0000000109078824 */ /* 0x000fc400030e061b */
[C---:B------:R-:W-:Y:S01]  /*a840*/  @!P1 IMAD.X R5, R26.reuse, 0x1, R28, P4 ;  /* 0x000000011a059824 */ /* 0x040fe200020e061c */
[----:B------:R1:W5:Y:S01]  /*a850*/  @!P2 LD.E.64 R72, desc[UR6][R12.64] ;  /* 0x000000060c48a980 */ /* 0x000362000c101b00 */
[----:B------:R-:W-:-:S03]  /*a860*/  @!P0 IMAD.X R9, R26, 0x1, R27, P5 ;  /* 0x000000011a098824 */ /* 0x000fc600028e061b */
[----:B------:R1:W5:Y:S04]  /*a870*/  @!P1 LD.E.64 R66, desc[UR6][R10.64] ;  /* 0x000000060a429980 */ /* 0x000368000c101b00 */
[----:B------:R1:W5:Y:S04]  /*a880*/  @!P1 LD.E.64 R68, desc[UR6][R4.64] ;  /* 0x0000000604449980 */ /* 0x000368000c101b00 */
[----:B------:R1:W5:Y:S04]  /*a890*/  @!P0 LD.E.64 R62, desc[UR6][R6.64] ;  /* 0x00000006063e8980 */ /* 0x000368000c101b00 */
[----:B------:R1:W5:Y:S02]  /*a8a0*/  @!P0 LD.E.64 R64, desc[UR6][R8.64] ;  /* 0x0000000608408980 */ /* 0x000364000c101b00 */
.L_x_1651:
[----:B------:R-:W-:Y:S05]  /*a8b0*/  BSYNC B1 ;  /* 0x0000000000017941 */ /* 0x000fea0003800000 */
.L_x_1650:
[----:B-1---5:R-:W-:Y:S01]  /*a8c0*/  IMAD.MOV.U32 R4, RZ, RZ, R62 ;  /* 0x000000ffff047224 */ /* 0x022fe200078e003e */
[----:B------:R-:W-:Y:S01]  /*a8d0*/  UMOV UR4, 0xffffffff ;  /* 0xffffffff00047882 */ /* 0x000fe20000000000 */
[----:B----4-:R-:W-:Y:S01]  /*a8e0*/  IMAD.MOV.U32 R5, RZ, RZ, R63 ;  /* 0x000000ffff057224 */ /* 0x010fe200078e003f */
[----:B------:R-:W-:Y:S01]  /*a8f0*/  CS2R R46, SRZ ;  /* 0x00000000002e7805 */ /* 0x000fe2000001ff00 */
[----:B------:R-:W-:Y:S01]  /*a900*/  IMAD.MOV.U32 R6, RZ, RZ, R66 ;  /* 0x000000ffff067224 */ /* 0x000fe200078e0042 */
[----:B------:R-:W-:Y:S01]  /*a910*/  PRMT R98, R98, 0x5410, R4 ;  /* 0x0000541062627816 */ /* 0x000fe20000000004 */
[----:B------:R-:W-:Y:S01]  /*a920*/  IMAD.MOV.U32 R7, RZ, RZ, R67 ;  /* 0x000000ffff077224 */ /* 0x000fe200078e0043 */
[----:B------:R-:W-:Y:S01]  /*a930*/  PRMT R99, R5, 0x7610, R99 ;  /* 0x0000761005637816 */ /* 0x000fe20000000063 */
[----:B------:R-:W-:Y:S02]  /*a940*/  IMAD.MOV.U32 R4, RZ, RZ, R70 ;  /* 0x000000ffff047224 */ /* 0x000fe400078e0046 */
[----:B------:R-:W-:Y:S01]  /*a950*/  IMAD.MOV.U32 R5, RZ, RZ, R71 ;  /* 0x000000ffff057224 */ /* 0x000fe200078e0047 */
[----:B------:R-:W-:Y:S01]  /*a960*/  PRMT R111, R6, 0x5410, R7 ;  /* 0x00005410066f7816 */ /* 0x000fe20000000007 */
[----:B------:R-:W-:-:S02]  /*a970*/  IMAD.MOV.U32 R6, RZ, RZ, R74 ;  /* 0x000000ffff067224 */ /* 0x000fc400078e004a */
        /* <DEDUP_REMOVED lines=10> */
[----:B------:R-:W-:-:S02]  /*aa20*/  IMAD.MOV.U32 R4, RZ, RZ, R72 ;  /* 0x000000ffff047224 */ /* 0x000fc400078e0048 */
[----:B------:R-:W-:Y:S01]  /*aa30*/  IMAD.MOV.U32 R5, RZ, RZ, R73 ;  /* 0x000000ffff057224 */ /* 0x000fe200078e0049 */
[----:B------:R-:W-:Y:S01]  /*aa40*/  PRMT R110, R6, 0x5410, R7 ;  /* 0x00005410066e7816 */ /* 0x000fe20000000007 */
[----:B------:R-:W-:Y:S02]  /*aa50*/  IMAD.MOV.U32 R6, RZ, RZ, R76 ;  /* 0x000000ffff067224 */ /* 0x000fe400078e004c */
[----:B------:R-:W-:Y:S01]  /*aa60*/  IMAD.MOV.U32 R7, RZ, RZ, R77 ;  /* 0x000000ffff077224 */ /* 0x000fe200078e004d */
[----:B------:R-:W-:Y:S02]  /*aa70*/  PRMT R114, R114, 0x5410, R5 ;  /* 0x0000541072727816 */ /* 0x000fe40000000005 */
[----:B------:R-:W-:Y:S02]  /*aa80*/  PRMT R113, R6, 0x5410, R4 ;  /* 0x0000541006717816 */ /* 0x000fe40000000004 */
[----:B------:R-:W-:Y:S01]  /*aa90*/  PRMT R92, R7, 0x7610, R92 ;  /* 0x00007610075c7816 */ /* 0x000fe2000000005c */
[----:B------:R-:W-:Y:S06]  /*aaa0*/  BRA.DIV UR4, `(.L_x_1652) ;  /* 0x0000024e04607947 */ /* 0x000fec000b800000 */
[----:B------:R1:W4:Y:S04]  /*aab0*/  SHFL.IDX PT, R9, R32, 0x1, 0x181f ;  /* 0x00381f0020097f89 */ /* 0x00032800000e0000 */
[----:B--2---:R1:W2:Y:S04]  /*aac0*/  SHFL.IDX PT, R8, R31, 0x1, 0x181f ;  /* 0x00381f001f087f89 */ /* 0x0042a800000e0000 */
[----:B---3--:R1:W3:Y:S04]  /*aad0*/  SHFL.IDX PT, R26, R33, 0x1, 0x181f ;  /* 0x00381f00211a7f89 */ /* 0x0082e800000e0000 */
[----:B------:R1:W0:Y:S02]  /*aae0*/  SHFL.IDX PT, R5, R30, 0x1, 0x181f ;  /* 0x00381f001e057f89 */ /* 0x00022400000e0000 */
.L_x_2043:
[----:B------:R-:W-:Y:S01]  /*aaf0*/  VIADD R4, R0, 0x20 ;  /* 0x0000002000047836 */ /* 0x000fe20000000000 */
        /* <DEDUP_REMOVED lines=10> */
[----:B------:R-:W3:Y:S01]  /*aba0*/  LDL R7, [R1+0x74] ;  /* 0x0000740001077983 */ /* 0x000ee20000100800 */
[----:B------:R-:W-:-:S03]  /*abb0*/  ULDC UR4, c[0x0][0x3f4] ;  /* 0x0000fd0000047ab9 */ /* 0x000fc60000000800 */
[----:B------:R-:W3:Y:S04]  /*abc0*/  LDL R6, [R1+0x70] ;  /* 0x0000700001067983 */ /* 0x000ee80000100800 */
[----:B------:R-:W3:Y:S01]  /*abd0*/  LDL R29, [R1+0x6c] ;  /* 0x00006c00011d7983 */ /* 0x000ee20000100800 */
[----:B------:R-:W-:Y:S02]  /*abe0*/  ISETP.GE.AND P2, PT, R234, UR4, PT ;  /* 0x00000004ea007c0c */ /* 0x000fe4000bf46270 */
[----:B------:R-:W-:Y:S02]  /*abf0*/  CS2R R58, SRZ ;  /* 0x00000000003a7805 */ /* 0x000fe4000001ff00 */
[----:B------:R-:W-:Y:S02]  /*ac00*/  ISETP.GE.AND P1, PT, R233, UR4, PT ;  /* 0x00000004e9007c0c */ /* 0x000fe4000bf26270 */
[----:B------:R-:W-:-:S02]  /*ac10*/  CS2R R60, SRZ ;  /* 0x00000000003c7805 */ /* 0x000fc4000001ff00 */
[----:B------:R-:W-:Y:S01]  /*ac20*/  ISETP.GE.AND P0, PT, R235, UR4, PT ;  /* 0x00000004eb007c0c */ /* 0x000fe2000bf06270 */
[----:B------:R-:W-:Y:S01]  /*ac30*/  ULDC.64 UR6, c[0x0][0x208] ;  /* 0x0000820000067ab9 */ /* 0x000fe20000000a00 */
[----:B------:R-:W-:-:S03]  /*ac40*/  ISETP.GE.AND P3, PT, R200, UR4, PT ;  /* 0x00000004c8007c0c */ /* 0x000fc6000bf66270 */
[----:B------:R-:W-:-:S04]  /*ac50*/  @!P2 IMAD.SHL.U32 R12, R234, 0x2, RZ ;  /* 0x00000002ea0ca824 */ /* 0x000fc800078e00ff */
[----:B------:R-:W-:-:S04]  /*ac60*/  @!P1 IMAD.SHL.U32 R4, R233, 0x2, RZ ;  /* 0x00000002e9049824 */ /* 0x000fc800078e00ff */
[----:B------:R-:W-:Y:S01]  /*ac70*/  @!P0 IMAD.SHL.U32 R28, R235, 0x2, RZ ;  /* 0x00000002eb1c8824 */ /* 0x000fe200078e00ff */
[-C--:B--2---:R-:W-:Y:S01]  /*ac80*/  @!P2 IADD3 R14, P4, R8, R12.reuse, RZ ;  /* 0x0000000c080ea210 */ /* 0x084fe20007f9e0ff */
[----:B----4-:R-:W-:Y:S01]  /*ac90*/  @!P3 IMAD.WIDE R20, R200, 0x2, R8 ;  /* 0x00000002c814b825 */ /* 0x010fe200078e0208 */
[----:B0-----:R-:W-:Y:S02]  /*aca0*/  @!P2 IADD3 R12, P6, R5, R12, RZ ;  /* 0x0000000c050ca210 */ /* 0x001fe40007fde0ff */
[----:B------:R-:W-:Y:S02]  /*acb0*/  @!P1 IADD3 R10, P5, R8, R4, RZ ;  /* 0x00000004080a9210 */ /* 0x000fe40007fbe0ff */
[----:B------:R-:W-:Y:S02]  /*acc0*/  CS2R R54, SRZ ;  /* 0x0000000000367805 */ /* 0x000fe4000001ff00 */
[----:B------:R-:W-:Y:S02]  /*acd0*/  CS2R R56, SRZ ;  /* 0x0000000000387805 */ /* 0x000fe4000001ff00 */
[----:B------:R-:W-:-:S02]  /*ace0*/  CS2R R50, SRZ ;  /* 0x0000000000327805 */ /* 0x000fc4000001ff00 */
[----:B------:R-:W-:Y:S02]  /*acf0*/  CS2R R52, SRZ ;  /* 0x0000000000347805 */ /* 0x000fe4000001ff00 */
[----:B------:R-:W-:Y:S02]  /*ad00*/  CS2R R46, SRZ ;  /* 0x00000000002e7805 */ /* 0x000fe4000001ff00 */
[----:B------:R-:W-:Y:S01]  /*ad10*/  CS2R R48, SRZ ;  /* 0x0000000000307805 */ /* 0x000fe2000001ff00 */
[----:B------:R0:W5:Y:S01]  /*ad20*/  @!P3 LD.E.64 R58, desc[UR6][R20.64] ;  /* 0x00000006143ab980 */ /* 0x000162000c101b00 */
[----:B---3--:R-:W-:Y:S01]  /*ad30*/  @!P2 SHF.L.U64.HI R11, R234, 0x1, R7 ;  /* 0x00000001ea0ba819 */ /* 0x008fe20000010207 */
[----:B------:R-:W-:Y:S01]  /*ad40*/  @!P3 IMAD.MOV.U32 R7, RZ, RZ, R26 ;  /* 0x000000ffff07b224 */ /* 0x000fe200078e001a */
[----:B------:R-:W-:Y:S01]  /*ad50*/  @!P1 SHF.L.U64.HI R27, R233, 0x1, R6 ;  /* 0x00000001e91b9819 */ /* 0x000fe20000010206 */
[----:B------:R-:W-:Y:S02]  /*ad60*/  @!P3 IMAD.MOV.U32 R6, RZ, RZ, R5 ;  /* 0x000000ffff06b224 */ /* 0x000fe400078e0005 */
[----:B------:R-:W-:Y:S01]  /*ad70*/  @!P2 IMAD.X R15, R9, 0x1, R11, P4 ;  /* 0x00000001090fa824 */ /* 0x000fe200020e060b */
[----:B------:R-:W-:Y:S01]  /*ad80*/  @!P1 IADD3 R4, P4, R5, R4, RZ ;  /* 0x0000000405049210 */ /* 0x000fe20007f9e0ff */
[----:B------:R-:W-:-:S03]  /*ad90*/  @!P3 IMAD.WIDE R24, R200, 0x2, R6 ;  /* 0x00000002c818b825 */ /* 0x000fc600078e0206 */
[----:B------:R0:W5:Y:S01]  /*ada0*/  @!P2 LD.E.64 R54, desc[UR6][R14.64] ;  /* 0x000000060e36a980 */ /* 0x000162000c101b00 */
[----:B------:R-:W-:Y:S01]  /*adb0*/  @!P2 IMAD.X R13, R26, 0x1, R11, P6 ;  /* 0x000000011a0da824 */ /* 0x000fe200030e060b */
[-C--:B------:R-:W-:Y:S01]  /*adc0*/  @!P0 IADD3 R6, P6, R8, R28.reuse, RZ ;  /* 0x0000001c08068210 */ /* 0x080fe20007fde0ff */
[----:B------:R-:W-:Y:S01]  /*add0*/  @!P1 IMAD.X R11, R9, 0x1, R27, P5 ;  /* 0x00000001090b9824 */ /* 0x000fe200028e061b */
[----:B------:R-:W-:Y:S01]  /*ade0*/  @!P0 IADD3 R8, P5, R5, R28, RZ ;  /* 0x0000001c05088210 */ /* 0x000fe20007fbe0ff */
[----:B------:R0:W5:Y:S01]  /*adf0*/  @!P3 LD.E.64 R60, desc[UR6][R24.64] ;  /* 0x00000006183cb980 */ /* 0x000162000c101b00 */
[----:B------:R-:W-:Y:S01]  /*ae00*/  @!P0 SHF.L.U64.HI R28, R235, 0x1, R29 ;  /* 0x00000001eb1c8819 */ /* 0x000fe2000001021d */
[----:B------:R-:W-:Y:S02]  /*ae10*/  @!P1 IMAD.X R5, R26, 0x1, R27, P4 ;  /* 0x000000011a059824 */ /* 0x000fe400020e061b */
[----:B------:R0:W5:Y:S02]  /*ae20*/  @!P2 LD.E.64 R56, desc[UR6][R12.64] ;  /* 0x000000060c38a980 */ /* 0x000164000c101b00 */
[----:B------:R-:W-:-:S02]  /*ae30*/  @!P0 IMAD.X R7, R9, 0x1, R28, P6 ;  /* 0x0000000109078824 */ /* 0x000fc400030e061c */
[----:B------:R-:W-:Y:S01]  /*ae40*/  @!P0 IMAD.X R9, R26, 0x1, R28, P5 ;  /* 0x000000011a098824 */ /* 0x000fe200028e061c */
[----:B------:R0:W5:Y:S04]  /*ae50*/  @!P1 LD.E.64 R50, desc[UR6][R10.64] ;  /* 0x000000060a329980 */ /* 0x000168000c101b00 */
[----:B------:R0:W5:Y:S04]  /*ae60*/  @!P1 LD.E.64 R52, desc[UR6][R4.64] ;  /* 0x0000000604349980 */ /* 0x000168000c101b00 */
[----:B------:R0:W5:Y:S04]  /*ae70*/  @!P0 LD.E.64 R46, desc[UR6][R6.64] ;  /* 0x00000006062e8980 */ /* 0x000168000c101b00 */
[----:B------:R0:W5:Y:S02]  /*ae80*/  @!P0 LD.E.64 R48, desc[UR6][R8.64] ;  /* 0x0000000608308980 */ /* 0x000164000c101b00 */
.L_x_1654:
[----:B------:R-:W-:Y:S05]  /*ae90*/  BSYNC B1 ;  /* 0x0000000000017941 */ /* 0x000fea0003800000 */
.L_x_1653:
[----:B0----5:R-:W-:Y:S01]  /*aea0*/  IMAD.MOV.U32 R4, RZ, RZ, R46 ;  /* 0x000000ffff047224 */ /* 0x021fe200078e002e */
[----:B------:R-:W-:Y:S01]  /*aeb0*/  UMOV UR4, 0xffffffff ;  /* 0xffffffff00047882 */ /* 0x000fe20000000000 */
[----:B------:R-:W-:Y:S02]  /*aec0*/  IMAD.MOV.U32 R5, RZ, RZ, R47 ;  /* 0x000000ffff057224 */ /* 0x000fe400078e002f */
[----:B------:R-:W-:Y:S02]  /*aed0*/  IMAD.MOV.U32 R6, RZ, RZ, R50 ;  /* 0x000000ffff067224 */ /* 0x000fe400078e0032 */
        /* <DEDUP_REMOVED lines=11> */
[----:B------:R-:W-:Y:S01]  /*af90*/  PRMT R107, R6, 0x5410, R7 ;  /* 0x00005410066b7816 */ /* 0x000fe20000000007 */
        /* <DEDUP_REMOVED lines=9> */
[----:B------:R-:W-:-:S04]  /*b030*/  PRMT R105, R4, 0x5410, R5 ;  /* 0x0000541004697816 */ /* 0x000fc80000000005 */
[----:B------:R-:W-:Y:S01]  /*b040*/  PRMT R108, R6, 0x5410, R7 ;  /* 0x00005410066c7816 */ /* 0x000fe20000000007 */
[----:B------:R-:W-:Y:S06]  /*b050*/  BRA.DIV UR4, `(.L_x_1655) ;  /* 0x0000024a04687947 */ /* 0x000fec000b800000 */
[----:B----4-:R0:W4:Y:S04]  /*b060*/  SHFL.IDX PT, R9, R32, 0x2, 0x181f ;  /* 0x00581f0020097f89 */ /* 0x01012800000e0000 */
[----:B--2---:R0:W2:Y:S04]  /*b070*/  SHFL.IDX PT, R8, R31, 0x2, 0x181f ;  /* 0x00581f001f087f89 */ /* 0x0040a800000e0000 */
[----:B------:R0:W0:Y:S04]  /*b080*/  SHFL.IDX PT, R78, R33, 0x2, 0x181f ;  /* 0x00581f00214e7f89 */ /* 0x00002800000e0000 */
[----:B------:R0:W0:Y:S02]  /*b090*/  SHFL.IDX PT, R5, R30, 0x2, 0x181f ;  /* 0x00581f001e057f89 */ /* 0x00002400000e0000 */
.L_x_2049:
[----:B------:R-:W-:Y:S01]  /*b0a0*/  VIADD R4, R0, 0x40 ;  /* 0x0000004000047836 */ /* 0x000fe20000000000 */
[----:B------:R-:W-:Y:S01]  /*b0b0*/  BSSY B1, `(.L_x_1656) ;  /* 0x000003a000017945 */ /* 0x000fe20003800000 */
[----:B------:R-:W-:Y:S02]  /*b0c0*/  CS2R R28, SRZ ;  /* 0x00000000001c7805 */ /* 0x000fe4000001ff00 */
[----:B------:R-:W-:Y:S02]  /*b0d0*/  CS2R R34, SRZ ;  /* 0x0000000000227805 */ /* 0x000fe4000001ff00 */
[----:B------:R-:W-:Y:S02]  /*b0e0*/  CS2R R38, SRZ ;  /* 0x0000000000267805 */ /* 0x000fe4000001ff00 */
[----:B------:R-:W-:Y:S02]  /*b0f0*/  ISETP.GE.AND P0, PT, R4, R3, PT ;  /* 0x000000030400720c */ /* 0x000fe40003f06270 */
[----:B------:R-:W-:-:S02]  /*b100*/  CS2R R42, SRZ ;  /* 0x00000000002a7805 */ /* 0x000fc4000001ff00 */
[----:B---3--:R-:W-:Y:S02]  /*b110*/  CS2R R26, SRZ ;  /* 0x00000000001a7805 */ /* 0x008fe4000001ff00 */
        /* <DEDUP_REMOVED lines=38> */
[--C-:B------:R-:W-:Y:S01]  /*b380*/  @!P1 IMAD.X R11, R9, 0x1, R26.reuse, P5 ;  /* 0x00000001090b9824 */ /* 0x100fe200028e061a */
[----:B------:R-:W-:Y:S01]  /*b390*/  @!P0 IADD3 R8, P5, R5, R27, RZ ;  /* 0x0000001b05088210 */ /* 0x000fe20007fbe0ff */
[----:B------:R0:W5:Y:S01]  /*b3a0*/  @!P3 LD.E.64 R44, desc[UR6][R24.64] ;  /* 0x00000006182cb980 */ /* 0x000162000c101b00 */
[----:B------:R-:W-:Y:S01]  /*b3b0*/  @!P0 SHF.L.U64.HI R27, R235, 0x1, R79 ;  /* 0x00000001eb1b8819 */ /* 0x000fe2000001024f */
[----:B------:R-:W-:Y:S02]  /*b3c0*/  @!P1 IMAD.X R5, R78, 0x1, R26, P4 ;  /* 0x000000014e059824 */ /* 0x000fe400020e061a */
[----:B------:R0:W5:Y:S02]  /*b3d0*/  @!P2 LD.E.64 R40, desc[UR6][R12.64] ;  /* 0x000000060c28a980 */ /* 0x000164000c101b00 */
[----:B------:R-:W-:-:S02]  /*b3e0*/  @!P0 IMAD.X R7, R9, 0x1, R27, P6 ;  /* 0x0000000109078824 */ /* 0x000fc400030e061b */
[----:B------:R-:W-:Y:S01]  /*b3f0*/  @!P0 IMAD.X R9, R78, 0x1, R27, P5 ;  /* 0x000000014e098824 */ /* 0x000fe200028e061b */
[----:B------:R-:W-:Y:S01]  /*b400*/  CS2R R26, SRZ ;  /* 0x00000000001a7805 */ /* 0x000fe2000001ff00 */
[----:B------:R0:W5:Y:S04]  /*b410*/  @!P1 LD.E.64 R34, desc[UR6][R10.64] ;  /* 0x000000060a229980 */ /* 0x000168000c101b00 */
[----:B------:R0:W5:Y:S04]  /*b420*/  @!P1 LD.E.64 R36, desc[UR6][R4.64] ;  /* 0x0000000604249980 */ /* 0x000168000c101b00 */
[----:B------:R0:W5:Y:S04]  /*b430*/  @!P0 LD.E.64 R28, desc[UR6][R6.64] ;  /* 0x00000006061c8980 */ /* 0x000168000c101b00 */
[----:B------:R0:W5:Y:S02]  /*b440*/  @!P0 LD.E.64 R26, desc[UR6][R8.64] ;  /* 0x00000006081a8980 */ /* 0x000164000c101b00 */
.L_x_1657:
[----:B------:R-:W-:Y:S05]  /*b450*/  BSYNC B1 ;  /* 0x0000000000017941 */ /* 0x000fea0003800000 */
.L_x_1656:
[----:B0----5:R-:W-:Y:S01]  /*b460*/  IMAD.MOV.U32 R4, RZ, RZ, R28 ;  /* 0x000000ffff047224 */ /* 0x021fe200078e001c */
[----:B------:R-:W-:Y:S01]  /*b470*/  UMOV UR4, 0xffffffff ;  /* 0xffffffff00047882 */ /* 0x000fe20000000000 */
[----:B------:R-:W-:Y:S02]  /*b480*/  IMAD.MOV.U32 R5, RZ, RZ, R29 ;  /* 0x000000ffff057224 */ /* 0x000fe400078e001d */
[----:B------:R-:W-:Y:S02]  /*b490*/  IMAD.MOV.U32 R6, RZ, RZ, R34 ;  /* 0x000000ffff067224 */ /* 0x000fe400078e0022 */
        /* <DEDUP_REMOVED lines=21> */
[----:B------:R-:W-:Y:S02]  /*b5f0*/  PRMT R103, R4, 0x7610, R103 ;  /* 0x0000761004677816 */ /* 0x000fe40000000067 */
[----:B------:R-:W-:Y:S02]  /*b600*/  CS2R R4, SRZ ;  /* 0x0000000000047805 */ /* 0x000fe4000001ff00 */
[----:B------:R-:W-:Y:S01]  /*b610*/  PRMT R90, R7, 0x5410, R6 ;  /* 0x00005410075a7816 */ /* 0x000fe20000000006 */
[----:B------:R-:W-:Y:S06]  /*b620*/  BRA.DIV UR4, `(.L_x_1658) ;  /* 0x0000024604687947 */ /* 0x000fec000b800000 */
[----:B------:R0:W3:Y:S04]  /*b630*/  SHFL.IDX PT, R79, R32, 0x3, 0x181f ;  /* 0x00781f00204f7f89 */ /* 0x0000e800000e0000 */
[----:B----4-:R0:W4:Y:S04]  /*b640*/  SHFL.IDX PT, R9, R31, 0x3, 0x181f ;  /* 0x00781f001f097f89 */ /* 0x01012800000e0000 */
[----:B------:R0:W0:Y:S04]  /*b650*/  SHFL.IDX PT, R80, R33, 0x3, 0x181f ;  /* 0x00781f0021507f89 */ /* 0x00002800000e0000 */
[----:B------:R0:W0:Y:S02]  /*b660*/  SHFL.IDX PT, R78, R30, 0x3, 0x181f ;  /* 0x00781f001e4e7f89 */ /* 0x00002400000e0000 */
.L_x_2055:
[----:B------:R-:W5:Y:S01]  /*b670*/  LDL R6, [R1+0x54] ;  /* 0x0000540001067983 */ /* 0x000f620000100800 */
[----:B------:R-:W-:Y:S01]  /*b680*/  VIADD R0, R0, 0x60 ;  /* 0x0000006000007836 */ /* 0x000fe20000000000 */
[----:B------:R-:W-:Y:S01]  /*b690*/  BSSY B1, `(.L_x_1659) ;  /* 0x000003f000017945 */ /* 0x000fe20003800000 */
[----:B------:R-:W-:Y:S02]  /*b6a0*/  CS2R R12, SRZ ;  /* 0x00000000000c7805 */ /* 0x000fe4000001ff00 */
[----:B------:R-:W-:Y:S02]  /*b6b0*/  CS2R R20, SRZ ;  /* 0x0000000000147805 */ /* 0x000fe4000001ff00 */
[----:B01----:R-:W-:Y:S02]  /*b6c0*/  CS2R R30, SRZ ;  /* 0x00000000001e7805 */ /* 0x003fe4000001ff00 */
[----:B------:R-:W-:Y:S02]  /*b6d0*/  ISETP.GE.AND P0, PT, R0, R3, PT ;  /* 0x000000030000720c */ /* 0x000fe40003f06270 */
[----:B------:R-:W-:-:S02]  /*b6e0*/  CS2R R14, SRZ ;  /* 0x00000000000e7805 */ /* 0x000fc4000001ff00 */
[----:B------:R-:W-:Y:S02]  /*b6f0*/  CS2R R24, SRZ ;  /* 0x0000000000187805 */ /* 0x000fe4000001ff00 */
[----:B------:R-:W-:Y:S02]  /*b700*/  CS2R R32, SRZ ;  /* 0x0000000000207805 */ /* 0x000fe4000001ff00 */
[----:B-----5:R-:W-:-:S04]  /*b710*/  LEA.HI R81, R6, R6, RZ, 0x1 ;  /* 0x0000000606517211 */ /* 0x020fc800078f08ff */
[----:B------:R-:W-:-:S05]  /*b720*/  LOP3.LUT R81, R81, 0xfffffffe, RZ, 0xc0, !PT ;  /* 0xfffffffe51517812 */ /* 0x000fca00078ec0ff */
[----:B------:R-:W-:Y:S01]  /*b730*/  IMAD.IADD R81, R6, 0x1, -R81 ;  /* 0x0000000106517824 */ /* 0x000fe200078e0a51 */
[----:B------:R-:W-:-:S04]  /*b740*/  CS2R R6, SRZ ;  /* 0x0000000000067805 */ /* 0x000fc8000001ff00 */
[----:B------:R-:W-:Y:S01]  /*b750*/  SHF.L.U32 R81, R81, 0x1f, RZ ;  /* 0x0000001f51517819 */ /* 0x000fe200000006ff */
[----:B------:R-:W-:Y:S06]  /*b760*/  @P0 BRA `(.L_x_1660) ;  /* 0x0000000000c40947 */ /* 0x000fec0003800000 */
[----:B------:R-:W3:Y:S01]  /*b770*/  LDL R10, [R1+0x74] ;  /* 0x00007400010a7983 */ /* 0x000ee20000100800 */
[----:B------:R-:W-:-:S03]  /*b780*/  ULDC UR4, c[0x0][0x3f4] ;  /* 0x0000fd0000047ab9 */ /* 0x000fc60000000800 */
[----:B--2---:R-:W2:Y:S04]  /*b790*/  LDL R8, [R1+0x70] ;  /* 0x0000700001087983 */ /* 0x004ea80000100800 */
[----:B------:R-:W2:Y:S01]  /*b7a0*/  LDL R86, [R1+0x6c] ;  /* 0x00006c0001567983 */ /* 0x000ea20000100800 */
[----:B------:R-:W-:Y:S02]  /*b7b0*/  ISETP.GE.AND P2, PT, R234, UR4, PT ;  /* 0x00000004ea007c0c */ /* 0x000fe4000bf46270 */
[----:B------:R-:W-:Y:S02]  /*b7c0*/  CS2R R32, SRZ ;  /* 0x0000000000207805 */ /* 0x000fe4000001ff00 */
[----:B------:R-:W-:Y:S01]  /*b7d0*/  ISETP.GE.AND P3, PT, R200, UR4, PT ;  /* 0x00000004c8007c0c */ /* 0x000fe2000bf66270 */
[----:B------:R-:W-:Y:S01]  /*b7e0*/  ULDC.64 UR6, c[0x0][0x208] ;  /* 0x0000820000067ab9 */ /* 0x000fe20000000a00 */
[----:B------:R-:W-:-:S02]  /*b7f0*/  ISETP.GE.AND P1, PT, R233, UR4, PT ;  /* 0x00000004e9007c0c */ /* 0x000fc4000bf26270 */
[----:B------:R-:W-:Y:S02]  /*b800*/  CS2R R30, SRZ ;  /* 0x00000000001e7805 */ /* 0x000fe4000001ff00 */
[----:B------:R-:W-:-:S03]  /*b810*/  ISETP.GE.AND P0, PT, R235, UR4, PT ;  /* 0x00000004eb007c0c */ /* 0x000fc6000bf06270 */
[----:B------:R-:W-:-:S04]  /*b820*/  @!P2 IMAD.SHL.U32 R6, R234, 0x2, RZ ;  /* 0x00000002ea06a824 */ /* 0x000fc800078e00ff */
[----:B------:R-:W-:Y:S02]  /*b830*/  @!P3 IMAD.MOV.U32 R11, RZ, RZ, R80 ;  /* 0x000000ffff0bb224 */ /* 0x000fe400078e0050 */
[----:B----4-:R-:W-:Y:S01]  /*b840*/  @!P3 IMAD.MOV.U32 R14, RZ, RZ, R9 ;  /* 0x000000ffff0eb224 */ /* 0x010fe200078e0009 */
[-C--:B------:R-:W-:Y:S01]  /*b850*/  @!P2 IADD3 R12, P4, R9, R6.reuse, RZ ;  /* 0x00000006090ca210 */ /* 0x080fe20007f9e0ff */
[----:B---3--:R-:W-:Y:S01]  /*b860*/  @!P3 IMAD.MOV.U32 R15, RZ, RZ, R79 ;  /* 0x000000ffff0fb224 */ /* 0x008fe200078e004f */
[----:B------:R-:W-:Y:S01]  /*b870*/  @!P2 IADD3 R6, P6, R78, R6, RZ ;  /* 0x000000064e06a210 */ /* 0x000fe20007fde0ff */
[----:B------:R-:W-:Y:S02]  /*b880*/  @!P0 IMAD.SHL.U32 R24, R235, 0x2, RZ ;  /* 0x00000002eb188824 */ /* 0x000fe400078e00ff */
[----:B------:R-:W-:-:S05]  /*b890*/  @!P3 IMAD.WIDE R14, R200, 0x2, R14 ;  /* 0x00000002c80eb825 */ /* 0x000fca00078e020e */
[----:B------:R-:W5:Y:S01]  /*b8a0*/  @!P3 LD.E.64 R30, desc[UR6][R14.64] ;  /* 0x000000060e1eb980 */ /* 0x000f62000c101b00 */
[----:B------:R-:W-:Y:S01]  /*b8b0*/  @!P2 SHF.L.U64.HI R5, R234, 0x1, R10 ;  /* 0x00000001ea05a819 */ /* 0x000fe2000001020a */
[----:B------:R-:W-:Y:S01]  /*b8c0*/  @!P3 IMAD.MOV.U32 R10, RZ, RZ, R78 ;  /* 0x000000ffff0ab224 */ /* 0x000fe200078e004e */
[----:B--2---:R-:W-:-:S03]  /*b8d0*/  @!P1 SHF.L.U64.HI R0, R233, 0x1, R8 ;  /* 0x00000001e9009819 */ /* 0x004fc60000010208 */
[----:B------:R-:W-:-:S04]  /*b8e0*/  @!P3 IMAD.WIDE R20, R200, 0x2, R10 ;  /* 0x00000002c814b825 */ /* 0x000fc800078e020a */
[----:B------:R-:W-:Y:S01]  /*b8f0*/  @!P1 IMAD.SHL.U32 R8, R233, 0x2, RZ ;  /* 0x00000002e9089824 */ /* 0x000fe200078e00ff */
[----:B------:R0:W5:Y:S01]  /*b900*/  @!P3 LD.E.64 R32, desc[UR6][R20.64] ;  /* 0x000000061420b980 */ /* 0x000162000c101b00 */
[--C-:B------:R-:W-:Y:S02]  /*b910*/  @!P2 IMAD.X R13, R79, 0x1, R5.reuse, P4 ;  /* 0x000000014f0da824 */ /* 0x100fe400020e0605 */
[----:B------:R-:W-:Y:S01]  /*b920*/  @!P2 IMAD.X R7, R80, 0x1, R5, P6 ;  /* 0x000000015007a824 */ /* 0x000fe200030e0605 */
[CC--:B------:R-:W-:Y:S02]  /*b930*/  @!P1 IADD3 R4, P5, R9.reuse, R8.reuse, RZ ;  /* 0x0000000809049210 */ /* 0x0c0fe40007fbe0ff */
[----:B------:R-:W-:Y:S02]  /*b940*/  @!P1 IADD3 R8, P4, R78, R8, RZ ;  /* 0x000000084e089210 */ /* 0x000fe40007f9e0ff */
[----:B------:R-:W-:Y:S01]  /*b950*/  @!P0 IADD3 R10, P6, R9, R24, RZ ;  /* 0x00000018090a8210 */ /* 0x000fe20007fde0ff */
[----:B------:R-:W-:Y:S01]  /*b960*/  @!P1 IMAD.X R5, R79, 0x1, R0, P5 ;  /* 0x000000014f059824 */ /* 0x000fe200028e0600 */
[----:B0-----:R-:W-:-:S02]  /*b970*/  CS2R R20, SRZ ;  /* 0x0000000000147805 */ /* 0x001fc4000001ff00 */
[----:B------:R-:W-:Y:S02]  /*b980*/  @!P0 IADD3 R78, P5, R78, R24, RZ ;  /* 0x000000184e4e8210 */ /* 0x000fe40007fbe0ff */
[----:B------:R-:W-:Y:S02]  /*b990*/  CS2R R24, SRZ ;  /* 0x0000000000187805 */ /* 0x000fe4000001ff00 */
[----:B------:R-:W-:Y:S01]  /*b9a0*/  @!P0 SHF.L.U64.HI R14, R235, 0x1, R86 ;  /* 0x00000001eb0e8819 */ /* 0x000fe20000010256 */
[----:B------:R0:W5:Y:S04]  /*b9b0*/  @!P2 LD.E.64 R20, desc[UR6][R12.64] ;  /* 0x000000060c14a980 */ /* 0x000168000c101b00 */
[--C-:B------:R-:W-:Y:S02]  /*b9c0*/  @!P0 IMAD.X R11, R79, 0x1, R14.reuse, P6 ;  /* 0x000000014f0b8824 */ /* 0x100fe400030e060e */
[----:B------:R-:W-:Y:S01]  /*b9d0*/  @!P0 IMAD.X R79, R80, 0x1, R14, P5 ;  /* 0x00000001504f8824 */ /* 0x000fe200028e060e */
[----:B------:R1:W5:Y:S01]  /*b9e0*/  @!P2 LD.E.64 R24, desc[UR6][R6.64] ;  /* 0x000000060618a980 */ /* 0x000362000c101b00 */
[----:B0-----:R-:W-:-:S02]  /*b9f0*/  CS2R R12, SRZ ;  /* 0x00000000000c7805 */ /* 0x001fc4000001ff00 */
[----:B------:R-:W-:Y:S01]  /*ba00*/  CS2R R14, SRZ ;  /* 0x00000000000e7805 */ /* 0x000fe2000001ff00 */
[----:B------:R-:W-:Y:S01]  /*ba10*/  @!P1 IMAD.X R9, R80, 0x1, R0, P4 ;  /* 0x0000000150099824 */ /* 0x000fe200020e0600 */
[----:B-1----:R-:W-:Y:S02]  /*ba20*/  CS2R R6, SRZ ;  /* 0x0000000000067805 */ /* 0x002fe4000001ff00 */
[----:B------:R0:W5:Y:S04]  /*ba30*/  @!P1 LD.E.64 R12, desc[UR6][R4.64] ;  /* 0x00000006040c9980 */ /* 0x000168000c101b00 */
[----:B------:R1:W5:Y:S04]  /*ba40*/  @!P1 LD.E.64 R14, desc[UR6][R8.64] ;  /* 0x00000006080e9980 */ /* 0x000368000c101b00 */
[----:B------:R1:W5:Y:S01]  /*ba50*/  @!P0 LD.E.64 R6, desc[UR6][R78.64] ;  /* 0x000000064e068980 */ /* 0x000362000c101b00 */
[----:B0-----:R-:W-:-:S06]  /*ba60*/  CS2R R4, SRZ ;  /* 0x0000000000047805 */ /* 0x001fcc000001ff00 */
[----:B------:R1:W5:Y:S02]  /*ba70*/  @!P0 LD.E.64 R4, desc[UR6][R10.64] ;  /* 0x000000060a048980 */ /* 0x000364000c101b00 */
.L_x_1660:
[----:B------:R-:W-:Y:S05]  /*ba80*/  BSYNC B1 ;  /* 0x0000000000017941 */ /* 0x000fea0003800000 */
.L_x_1659:
[----:B------:R-:W0:Y:S01]  /*ba90*/  SYNCS.PHASECHK.TRANS64.TRYWAIT P0, [R16+URZ+0x30800], R81 ;  /* 0x03080051100075a7 */ /* 0x000e22000800017f */
[----:B-12--5:R-:W-:Y:S01]  /*baa0*/  IMAD.MOV.U32 R8, RZ, RZ, R12 ;  /* 0x000000ffff087224 */ /* 0x026fe200078e000c */
[----:B------:R-:W-:Y:S01]  /*bab0*/  BSSY B1, `(.L_x_1661) ;  /* 0x0000018000017945 */ /* 0x000fe20003800000 */
[----:B------:R-:W-:Y:S02]  /*bac0*/  IMAD.MOV.U32 R0, RZ, RZ, R13 ;  /* 0x000000ffff007224 */ /* 0x000fe400078e000d */
[----:B------:R-:W-:Y:S02]  /*bad0*/  IMAD.MOV.U32 R10, RZ, RZ, R4 ;  /* 0x000000ffff0a7224 */ /* 0x000fe400078e0004 */
[----:B----4-:R-:W-:Y:S01]  /*bae0*/  IMAD.MOV.U32 R9, RZ, RZ, R5 ;  /* 0x000000ffff097224 */ /* 0x010fe200078e0005 */
[----:B------:R-:W-:Y:S01]  /*baf0*/  PRMT R80, R8, 0x5410, R0 ;  /* 0x0000541008507816 */ /* 0x000fe20000000000 */
[----:B------:R-:W-:Y:S02]  /*bb00*/  IMAD.MOV.U32 R8, RZ, RZ, R30 ;  /* 0x000000ffff087224 */ /* 0x000fe400078e001e */
        /* <DEDUP_REMOVED lines=13> */
[----:B---3--:R-:W-:Y:S02]  /*bbe0*/  PRMT R79, R10, 0x5410, R9 ;  /* 0x000054100a4f7816 */ /* 0x008fe40000000009 */
[----:B------:R-:W-:Y:S02]  /*bbf0*/  PRMT R103, R103, 0x5410, R0 ;  /* 0x0000541067677816 */ /* 0x000fe40000000000 */
[----:B------:R-:W-:Y:S02]  /*bc00*/  PRMT R96, R8, 0x7610, R96 ;  /* 0x0000761008607816 */ /* 0x000fe40000000060 */
[----:B------:R-:W-:Y:S01]  /*bc10*/  VIADDMNMX R0, R3, -R93, 0x80, PT ;  /* 0x0000008003007446 */ /* 0x000fe2000380095d */
[----:B0-----:R-:W-:Y:S06]  /*bc20*/  @!P0 BRA `(.L_x_1662) ;  /* 0x00000240005c8947 */ /* 0x001fec0003800000 */
.L_x_2056:
[----:B------:R-:W-:Y:S05]  /*bc30*/  BSYNC B1 ;  /* 0x0000000000017941 */ /* 0x000fea0003800000 */
.L_x_1661:
[----:B------:R-:W-:Y:S01]  /*bc40*/  ISETP.GE.AND P0, PT, R23, R0, PT ;  /* 0x000000001700720c */ /* 0x000fe20003f06270 */
[----:B------:R-:W-:Y:S01]  /*bc50*/  IMAD.MOV.U32 R3, RZ, RZ, R32 ;  /* 0x000000ffff037224 */ /* 0x000fe200078e0020 */
[----:B------:R-:W-:Y:S01]  /*bc60*/  BSSY B1, `(.L_x_1663) ;  /* 0x00000cc000017945 */ /* 0x000fe20003800000 */
[----:B------:R-:W-:-:S05]  /*bc70*/  IMAD.MOV.U32 R8, RZ, RZ, R33 ;  /* 0x000000ffff087224 */ /* 0x000fca00078e0021 */
[----:B------:R-:W-:-:S05]  /*bc80*/  PRMT R109, R3, 0x5410, R8 ;  /* 0x00005410036d7816 */ /* 0x000fca0000000008 */
        /* <DEDUP_REMOVED lines=9> */
[----:B-----5:R-:W1:Y:S01]  /*bd20*/  LDS.128 R8, [R116] ;  /* 0x0000000074087984 */ /* 0x020e620000000c00 */
[----:B------:R-:W-:Y:S02]  /*bd30*/  SHF.R.U32.HI R3, RZ, 0x10, R75 ;  /* 0x00000010ff037819 */ /* 0x000fe4000001164b */
[----:B0-----:R-:W-:Y:S02]  /*bd40*/  SHF.R.U32.HI R81, RZ, 0x10, R77 ;  /* 0x00000010ff517819 */ /* 0x001fe4000001164d */
[----:B------:R-:W-:Y:S02]  /*bd50*/  PRMT R3, R91, 0x5410, R3 ;  /* 0x000054105b037816 */ /* 0x000fe40000000003 */
[----:B------:R-:W-:Y:S02]  /*bd60*/  PRMT R81, R92, 0x5410, R81 ;  /* 0x000054105c517816 */ /* 0x000fe40000000051 */
[----:B------:R-:W-:Y:S01]  /*bd70*/  SHF.R.U64 R74, R74, 0x10, R75 ;  /* 0x000000104a4a7819 */ /* 0x000fe2000000124b */
[----:B------:R-:W-:Y:S01]  /*bd80*/  IMAD.U32 R92, R3, 0x10000, RZ ;  /* 0x00010000035c7824 */ /* 0x000fe200078e00ff */
[----:B------:R-:W-:Y:S01]  /*bd90*/  SHF.R.U64 R75, R76, 0x10, R77 ;  /* 0x000000104c4b7819 */ /* 0x000fe2000000124d */
[----:B------:R-:W-:Y:S01]  /*bda0*/  IMAD.U32 R91, R81, 0x10000, RZ ;  /* 0x00010000515b7824 */ /* 0x000fe200078e00ff */
[----:B------:R-:W-:-:S02]  /*bdb0*/  LOP3.LUT R76, R3, 0xffff0000, RZ, 0xc0, !PT ;  /* 0xffff0000034c7812 */ /* 0x000fc400078ec0ff */
[----:B------:R-:W-:Y:S02]  /*bdc0*/  LOP3.LUT R3, R81, 0xffff0000, RZ, 0xc0, !PT ;  /* 0xffff000051037812 */ /* 0x000fe400078ec0ff */
[----:B------:R-:W-:Y:S02]  /*bdd0*/  PRMT R75, R113, 0x5410, R75 ;  /* 0x00005410714b7816 */ /* 0x000fe4000000004b */
[----:B------:R-:W-:Y:S02]  /*bde0*/  PRMT R74, R115, 0x5432, R74 ;  /* 0x00005432734a7816 */ /* 0x000fe4000000004a */
[C---:B-1----:R-:W-:Y:S01]  /*bdf0*/  LOP3.LUT R77, R11.reuse, 0xffff0000, RZ, 0xc0, !PT ;  /* 0xffff00000b4d7812 */ /* 0x042fe200078ec0ff */
[----:B------:R-:W-:Y:S01]  /*be00*/  IMAD.U32 R81, R11, 0x10000, RZ ;  /* 0x000100000b517824 */ /* 0x000fe200078e00ff */
[C---:B------:R-:W-:Y:S01]  /*be10*/  LOP3.LUT R94, R10.reuse, 0xffff0000, RZ, 0xc0, !PT ;  /* 0xffff00000a5e7812 */ /* 0x040fe200078ec0ff */
[----:B------:R-:W-:Y:S02]  /*be20*/  IMAD.U32 R10, R10, 0x10000, RZ ;  /* 0x000100000a0a7824 */ /* 0x000fe400078e00ff */
[C---:B------:R-:W-:Y:S01]  /*be30*/  FMUL.FTZ R11, R77.reuse, R3 ;  /* 0x000000034d0b7220 */ /* 0x040fe20000410000 */
[----:B------:R-:W-:Y:S01]  /*be40*/  FMUL.FTZ R77, R77, R76 ;  /* 0x0000004c4d4d7220 */ /* 0x000fe20000410000 */
[C---:B------:R-:W-:Y:S01]  /*be50*/  FMUL.FTZ R93, R94.reuse, R91 ;  /* 0x0000005b5e5d7220 */ /* 0x040fe20000410000 */
[----:B------:R-:W-:Y:S01]  /*be60*/  FMUL.FTZ R94, R94, R92 ;  /* 0x0000005c5e5e7220 */ /* 0x000fe20000410000 */
[C---:B------:R-:W-:Y:S01]  /*be70*/  FFMA.FTZ R11, R81.reuse, R76, -R11 ;  /* 0x0000004c510b7223 */ /* 0x040fe2000001080b */
[----:B------:R-:W-:Y:S01]  /*be80*/  FFMA.FTZ R3, R81, R3, R77 ;  /* 0x0000000351037223 */ /* 0x000fe2000001004d */
[----:B------:R-:W-:Y:S01]  /*be90*/  FFMA.FTZ R93, R10, R92, -R93 ;  /* 0x0000005c0a5d7223 */ /* 0x000fe2000001085d */
        /* <DEDUP_REMOVED lines=8> */
[----:B------:R-:W-:Y:S01]  /*bf20*/  FMUL.FTZ R81, R81, R91 ;  /* 0x0000005b51517220 */ /* 0x000fe20000410000 */
[----:B------:R-:W-:Y:S02]  /*bf30*/  F2FP.BF16.F32.PACK_AB R10, R10, R93 ;  /* 0x0000005d0a0a723e */ /* 0x000fe400000010ff */
[C---:B------:R-:W-:Y:S01]  /*bf40*/  FFMA.FTZ R8, R76.reuse, R91, -R8 ;  /* 0x0000005b4c087223 */ /* 0x040fe20000010808 */
[----:B------:R-:W-:Y:S01]  /*bf50*/  FFMA.FTZ R81, R76, R77, R81 ;  /* 0x0000004d4c517223 */ /* 0x000fe20000010051 */
[C---:B------:R-:W-:Y:S01]  /*bf60*/  LOP3.LUT R76, R9.reuse, 0xffff0000, RZ, 0xc0, !PT ;  /* 0xffff0000094c7812 */ /* 0x040fe200078ec0ff */
[----:B------:R-:W-:Y:S01]  /*bf70*/  IMAD.U32 R9, R9, 0x10000, RZ ;  /* 0x0001000009097824 */ /* 0x000fe200078e00ff */
[----:B------:R-:W-:Y:S02]  /*bf80*/  F2FP.BF16.F32.PACK_AB R11, R3, R11 ;  /* 0x0000000b030b723e */ /* 0x000fe400000010ff */
[----:B------:R-:W-:Y:S01]  /*bf90*/  F2FP.BF16.F32.PACK_AB R8, R81, R8 ;  /* 0x000000085108723e */ /* 0x000fe200000010ff */
[C---:B------:R-:W-:Y:S01]  /*bfa0*/  FMUL.FTZ R77, R76.reuse, R75 ;  /* 0x0000004b4c4d7220 */ /* 0x040fe20000410000 */
[----:B------:R-:W-:-:S03]  /*bfb0*/  FMUL.FTZ R76, R76, R74 ;  /* 0x0000004a4c4c7220 */ /* 0x000fc60000410000 */
[C---:B------:R-:W-:Y:S01]  /*bfc0*/  FFMA.FTZ R74, R9.reuse, R74, -R77 ;  /* 0x0000004a094a7223 */ /* 0x040fe2000001084d */
[----:B------:R-:W-:-:S05]  /*bfd0*/  FFMA.FTZ R9, R9, R75, R76 ;  /* 0x0000004b09097223 */ /* 0x000fca000001004c */
[----:B------:R-:W-:-:S05]  /*bfe0*/  F2FP.BF16.F32.PACK_AB R9, R9, R74 ;  /* 0x0000004a0909723e */ /* 0x000fca00000010ff */
[----:B------:R1:W-:Y:S02]  /*bff0*/  STS.128 [R116], R8 ;  /* 0x0000000874007388 */ /* 0x0003e40000000c00 */
.L_x_1666:
[----:B------:R-:W-:Y:S05]  /*c000*/  BSYNC B2 ;  /* 0x0000000000027941 */ /* 0x000fea0003800000 */
.L_x_1665:
[----:B------:R-:W-:Y:S04]  /*c010*/  BSSY B2, `(.L_x_1667) ;  /* 0x0000030000027945 */ /* 0x000fe80003800000 */
[----:B------:R-:W-:Y:S05]  /*c020*/  @P1 BRA `(.L_x_1668) ;  /* 0x0000000000b81947 */ /* 0x000fea0003800000 */
[----:B-1---5:R-:W0:Y:S01]  /*c030*/  LDS.128 R8, [R116+0x4000] ;  /* 0x0040000074087984 */ /* 0x022e220000000c00 */
[----:B------:R-:W-:Y:S02]  /*c040*/  SHF.R.U32.HI R74, RZ, 0x10, R73 ;  /* 0x00000010ff4a7819 */ /* 0x000fe40000011649 */
[----:B------:R-:W-:Y:S02]  /*c050*/  SHF.R.U32.HI R3, RZ, 0x10, R71 ;  /* 0x00000010ff037819 */ /* 0x000fe40000011647 */
[----:B------:R-:W-:Y:S02]  /*c060*/  PRMT R74, R114, 0x5432, R74 ;  /* 0x00005432724a7816 */ /* 0x000fe4000000004a */
[----:B------:R-:W-:Y:S02]  /*c070*/  PRMT R3, R112, 0x5410, R3 ;  /* 0x0000541070037816 */ /* 0x000fe40000000003 */
[----:B------:R-:W-:Y:S01]  /*c080*/  SHF.R.U64 R70, R70, 0x10, R71 ;  /* 0x0000001046467819 */ /* 0x000fe20000001247 */
[C---:B------:R-:W-:Y:S01]  /*c090*/  IMAD.U32 R75, R74.reuse, 0x10000, RZ ;  /* 0x000100004a4b7824 */ /* 0x040fe200078e00ff */
[----:B------:R-:W-:Y:S01]  /*c0a0*/  LOP3.LUT R74, R74, 0xffff0000, RZ, 0xc0, !PT ;  /* 0xffff00004a4a7812 */ /* 0x000fe200078ec0ff */
[C---:B------:R-:W-:Y:S01]  /*c0b0*/  IMAD.U32 R76, R3.reuse, 0x10000, RZ ;  /* 0x00010000034c7824 */ /* 0x040fe200078e00ff */
[----:B------:R-:W-:-:S02]  /*c0c0*/  LOP3.LUT R71, R3, 0xffff0000, RZ, 0xc0, !PT ;  /* 0xffff000003477812 */ /* 0x000fc400078ec0ff */
[----:B------:R-:W-:Y:S02]  /*c0d0*/  SHF.R.U64 R72, R72, 0x10, R73 ;  /* 0x0000001048487819 */ /* 0x000fe40000001249 */
[----:B------:R-:W-:Y:S02]  /*c0e0*/  PRMT R3, R112, 0x5432, R70 ;  /* 0x0000543270037816 */ /* 0x000fe40000000046 */
[----:B------:R-:W-:Y:S02]  /*c0f0*/  PRMT R70, R113, 0x5432, R72 ;  /* 0x0000543271467816 */ /* 0x000fe40000000048 */
[C---:B0-----:R-:W-:Y:S01]  /*c100*/  LOP3.LUT R81, R10.reuse, 0xffff0000, RZ, 0xc0, !PT ;  /* 0xffff00000a517812 */ /* 0x041fe200078ec0ff */
[----:B------:R-:W-:Y:S01]  /*c110*/  IMAD.U32 R10, R10, 0x10000, RZ ;  /* 0x000100000a0a7824 */ /* 0x000fe200078e00ff */
[----:B------:R-:W-:Y:S01]  /*c120*/  LOP3.LUT R72, R8, 0xffff0000, RZ, 0xc0, !PT ;  /* 0xffff000008487812 */ /* 0x000fe200078ec0ff */
[----:B------:R-:W-:Y:S02]  /*c130*/  IMAD.U32 R73, R11, 0x10000, RZ ;  /* 0x000100000b497824 */ /* 0x000fe400078e00ff */
[C---:B------:R-:W-:Y:S01]  /*c140*/  FMUL.FTZ R77, R81.reuse, R75 ;  /* 0x0000004b514d7220 */ /* 0x040fe20000410000 */
[----:B------:R-:W-:-:S03]  /*c150*/  FMUL.FTZ R81, R81, R76 ;  /* 0x0000004c51517220 */ /* 0x000fc60000410000 */
[C---:B------:R-:W-:Y:S01]  /*c160*/  FFMA.FTZ R77, R10.reuse, R76, -R77 ;  /* 0x0000004c0a4d7223 */ /* 0x040fe2000001084d */
[----:B------:R-:W-:Y:S01]  /*c170*/  FFMA.FTZ R10, R10, R75, R81 ;  /* 0x0000004b0a0a7223 */ /* 0x000fe20000010051 */
[----:B------:R-:W-:-:S04]  /*c180*/  LOP3.LUT R75, R11, 0xffff0000, RZ, 0xc0, !PT ;  /* 0xffff00000b4b7812 */ /* 0x000fc800078ec0ff */
[----:B------:R-:W-:Y:S01]  /*c190*/  F2FP.BF16.F32.PACK_AB R10, R10, R77 ;  /* 0x0000004d0a0a723e */ /* 0x000fe200000010ff */
[C---:B------:R-:W-:Y:S01]  /*c1a0*/  FMUL.FTZ R11, R75.reuse, R74 ;  /* 0x0000004a4b0b7220 */ /* 0x040fe20000410000 */
[----:B------:R-:W-:-:S03]  /*c1b0*/  FMUL.FTZ R75, R75, R71 ;  /* 0x000000474b4b7220 */ /* 0x000fc60000410000 */
[C---:B------:R-:W-:Y:S01]  /*c1c0*/  FFMA.FTZ R11, R73.reuse, R71, -R11 ;  /* 0x00000047490b7223 */ /* 0x040fe2000001080b */
[----:B------:R-:W-:Y:S01]  /*c1d0*/  FFMA.FTZ R74, R73, R74, R75 ;  /* 0x0000004a494a7223 */ /* 0x000fe2000001004b */
[----:B------:R-:W-:Y:S02]  /*c1e0*/  IMAD.U32 R73, R8, 0x10000, RZ ;  /* 0x0001000008497824 */ /* 0x000fe400078e00ff */
[C---:B------:R-:W-:Y:S01]  /*c1f0*/  IMAD.U32 R8, R70.reuse, 0x10000, RZ ;  /* 0x0001000046087824 */ /* 0x040fe200078e00ff */
[----:B------:R-:W-:Y:S01]  /*c200*/  LOP3.LUT R70, R70, 0xffff0000, RZ, 0xc0, !PT ;  /* 0xffff000046467812 */ /* 0x000fe200078ec0ff */
[C---:B------:R-:W-:Y:S01]  /*c210*/  IMAD.U32 R71, R9.reuse, 0x10000, RZ ;  /* 0x0001000009477824 */ /* 0x040fe200078e00ff */
[----:B------:R-:W-:Y:S01]  /*c220*/  LOP3.LUT R9, R9, 0xffff0000, RZ, 0xc0, !PT ;  /* 0xffff000009097812 */ /* 0x000fe200078ec0ff */
[C---:B------:R-:W-:Y:S02]  /*c230*/  IMAD.U32 R75, R3.reuse, 0x10000, RZ ;  /* 0x00010000034b7824 */ /* 0x040fe400078e00ff */
[C---:B------:R-:W-:Y:S01]  /*c240*/  FMUL.FTZ R76, R72.reuse, R8 ;  /* 0x00000008484c7220 */ /* 0x040fe20000410000 */
[----:B------:R-:W-:Y:S01]  /*c250*/  LOP3.LUT R3, R3, 0xffff0000, RZ, 0xc0, !PT ;  /* 0xffff000003037812 */ /* 0x000fe200078ec0ff */
[----:B------:R-:W-:-:S02]  /*c260*/  FMUL.FTZ R72, R72, R75 ;  /* 0x0000004b48487220 */ /* 0x000fc40000410000 */
[----:B------:R-:W-:Y:S01]  /*c270*/  FFMA.FTZ R76, R73, R75, -R76 ;  /* 0x0000004b494c7223 */ /* 0x000fe2000001084c */
[C---:B------:R-:W-:Y:S01]  /*c280*/  FMUL.FTZ R75, R9.reuse, R70 ;  /* 0x00000046094b7220 */ /* 0x040fe20000410000 */
[----:B------:R-:W-:Y:S01]  /*c290*/  FMUL.FTZ R9, R9, R3 ;  /* 0x0000000309097220 */ /* 0x000fe20000410000 */
[----:B------:R-:W-:Y:S01]  /*c2a0*/  FFMA.FTZ R8, R73, R8, R72 ;  /* 0x0000000849087223 */ /* 0x000fe20000010048 */
[----:B------:R-:W-:Y:S01]  /*c2b0*/  F2FP.BF16.F32.PACK_AB R11, R74, R11 ;  /* 0x0000000b4a0b723e */ /* 0x000fe200000010ff */
[C---:B------:R-:W-:Y:S01]  /*c2c0*/  FFMA.FTZ R75, R71.reuse, R3, -R75 ;  /* 0x00000003474b7223 */ /* 0x040fe2000001084b */
[----:B------:R-:W-:Y:S02]  /*c2d0*/  FFMA.FTZ R9, R71, R70, R9 ;  /* 0x0000004647097223 */ /* 0x000fe40000010009 */
[----:B------:R-:W-:-:S03]  /*c2e0*/  F2FP.BF16.F32.PACK_AB R8, R8, R76 ;  /* 0x0000004c0808723e */ /* 0x000fc600000010ff */
[----:B------:R-:W-:-:S05]  /*c2f0*/  F2FP.BF16.F32.PACK_AB R9, R9, R75 ;  /* 0x0000004b0909723e */ /* 0x000fca00000010ff */
[----:B------:R2:W-:Y:S02]  /*c300*/  STS.128 [R116+0x4000], R8 ;  /* 0x0040000874007388 */ /* 0x0005e40000000c00 */
.L_x_1668:
[----:B------:R-:W-:Y:S05]  /*c310*/  BSYNC B2 ;  /* 0x0000000000027941 */ /* 0x000fea0003800000 */
.L_x_1667:
[----:B------:R-:W-:Y:S04]  /*c320*/  BSSY B2, `(.L_x_1669) ;  /* 0x0000030000027945 */ /* 0x000fe80003800000 */
[----:B------:R-:W-:Y:S05]  /*c330*/  @P2 BRA `(.L_x_1670) ;  /* 0x0000000000b82947 */ /* 0x000fea0003800000 */
[----:B-12--5:R-:W1:Y:S01]  /*c340*/  LDS.128 R8, [R116+0x8000] ;  /* 0x0080000074087984 */ /* 0x026e620000000c00 */
[--C-:B------:R-:W-:Y:S02]  /*c350*/  SHF.R.U64 R3, R66, 0x10, R67.reuse ;  /* 0x0000001042037819 */ /* 0x100fe40000001243 */
[----:B------:R-:W-:Y:S02]  /*c360*/  SHF.R.U32.HI R66, RZ, 0x10, R67 ;  /* 0x00000010ff427819 */ /* 0x000fe40000011643 */
[--C-:B------:R-:W-:Y:S02]  /*c370*/  SHF.R.U64 R67, R68, 0x10, R69.reuse ;  /* 0x0000001044437819 */ /* 0x100fe40000001245 */
[----:B------:R-:W-:Y:S02]  /*c380*/  SHF.R.U32.HI R68, RZ, 0x10, R69 ;  /* 0x00000010ff447819 */ /* 0x000fe40000011645 */
[----:B------:R-:W-:Y:S02]  /*c390*/  PRMT R66, R111, 0x5432, R66 ;  /* 0x000054326f427816 */ /* 0x000fe40000000042 */
[----:B------:R-:W-:-:S02]  /*c3a0*/  PRMT R68, R110, 0x5432, R68 ;  /* 0x000054326e447816 */ /* 0x000fc40000000044 */
[----:B------:R-:W-:Y:S02]  /*c3b0*/  PRMT R69, R111, 0x5410, R3 ;  /* 0x000054106f457816 */ /* 0x000fe40000000003 */
[----:B------:R-:W-:Y:S01]  /*c3c0*/  LOP3.LUT R75, R66, 0xffff0000, RZ, 0xc0, !PT ;  /* 0xffff0000424b7812 */ /* 0x000fe200078ec0ff */
[----:B------:R-:W-:Y:S01]  /*c3d0*/  IMAD.U32 R74, R68, 0x10000, RZ ;  /* 0x00010000444a7824 */ /* 0x000fe200078e00ff */
[----:B------:R-:W-:Y:S02]  /*c3e0*/  PRMT R67, R110, 0x5410, R67 ;  /* 0x000054106e437816 */ /* 0x000fe40000000043 */
[----:B------:R-:W-:Y:S02]  /*c3f0*/  LOP3.LUT R68, R68, 0xffff0000, RZ, 0xc0, !PT ;  /* 0xffff000044447812 */ /* 0x000fe400078ec0ff */
[----:B-1----:R-:W-:Y:S01]  /*c400*/  LOP3.LUT R70, R10, 0xffff0000, RZ, 0xc0, !PT ;  /* 0xffff00000a467812 */ /* 0x002fe200078ec0ff */
[C---:B------:R-:W-:Y:S01]  /*c410*/  IMAD.U32 R73, R8.reuse, 0x10000, RZ ;  /* 0x0001000008497824 */ /* 0x040fe200078e00ff */
[----:B------:R-:W-:Y:S01]  /*c420*/  LOP3.LUT R71, R8, 0xffff0000, RZ, 0xc0, !PT ;  /* 0xffff000008477812 */ /* 0x000fe200078ec0ff */
[----:B------:R-:W-:-:S02]  /*c430*/  IMAD.U32 R8, R66, 0x10000, RZ ;  /* 0x0001000042087824 */ /* 0x000fc400078e00ff */
[----:B------:R-:W-:Y:S02]  /*c440*/  IMAD.U32 R3, R10, 0x10000, RZ ;  /* 0x000100000a037824 */ /* 0x000fe400078e00ff */
[C---:B------:R-:W-:Y:S01]  /*c450*/  FMUL.FTZ R66, R70.reuse, R74 ;  /* 0x0000004a46427220 */ /* 0x040fe20000410000 */
[C---:B------:R-:W-:Y:S01]  /*c460*/  IMAD.U32 R10, R11.reuse, 0x10000, RZ ;  /* 0x000100000b0a7824 */ /* 0x040fe200078e00ff */
[----:B------:R-:W-:Y:S01]  /*c470*/  LOP3.LUT R11, R11, 0xffff0000, RZ, 0xc0, !PT ;  /* 0xffff00000b0b7812 */ /* 0x000fe200078ec0ff */
[-C--:B------:R-:W-:Y:S01]  /*c480*/  FMUL.FTZ R70, R70, R8.reuse ;  /* 0x0000000846467220 */ /* 0x080fe20000410000 */
[----:B------:R-:W-:Y:S01]  /*c490*/  FFMA.FTZ R66, R3, R8, -R66 ;  /* 0x0000000803427223 */ /* 0x000fe20000010842 */
[C---:B------:R-:W-:Y:S01]  /*c4a0*/  IMAD.U32 R72, R9.reuse, 0x10000, RZ ;  /* 0x0001000009487824 */ /* 0x040fe200078e00ff */
[----:B------:R-:W-:Y:S01]  /*c4b0*/  LOP3.LUT R9, R9, 0xffff0000, RZ, 0xc0, !PT ;  /* 0xffff000009097812 */ /* 0x000fe200078ec0ff */
[----:B------:R-:W-:Y:S01]  /*c4c0*/  FFMA.FTZ R70, R3, R74, R70 ;  /* 0x0000004a03467223 */ /* 0x000fe20000010046 */
[----:B------:R-:W-:Y:S01]  /*c4d0*/  FMUL.FTZ R76, R11, R68 ;  /* 0x000000440b4c7220 */ /* 0x000fe20000410000 */
[----:B------:R-:W-:-:S02]  /*c4e0*/  IMAD.U32 R3, R67, 0x10000, RZ ;  /* 0x0001000043037824 */ /* 0x000fc400078e00ff */
[-C--:B------:R-:W-:Y:S01]  /*c4f0*/  FMUL.FTZ R11, R11, R75.reuse ;  /* 0x0000004b0b0b7220 */ /* 0x080fe20000410000 */
[----:B------:R-:W-:Y:S01]  /*c500*/  IMAD.U32 R8, R69, 0x10000, RZ ;  /* 0x0001000045087824 */ /* 0x000fe200078e00ff */
[----:B------:R-:W-:Y:S01]  /*c510*/  LOP3.LUT R67, R67, 0xffff0000, RZ, 0xc0, !PT ;  /* 0xffff000043437812 */ /* 0x000fe200078ec0ff */
[C---:B------:R-:W-:Y:S01]  /*c520*/  FFMA.FTZ R76, R10.reuse, R75, -R76 ;  /* 0x0000004b0a4c7223 */ /* 0x040fe2000001084c */
[----:B------:R-:W-:Y:S01]  /*c530*/  LOP3.LUT R69, R69, 0xffff0000, RZ, 0xc0, !PT ;  /* 0xffff000045457812 */ /* 0x000fe200078ec0ff */
[----:B------:R-:W-:Y:S01]  /*c540*/  FFMA.FTZ R11, R10, R68, R11 ;  /* 0x000000440a0b7223 */ /* 0x000fe2000001000b */
[----:B------:R-:W-:Y:S01]  /*c550*/  FMUL.FTZ R10, R71, R3 ;  /* 0x00000003470a7220 */ /* 0x000fe20000410000 */
[----:B------:R-:W-:Y:S01]  /*c560*/  FMUL.FTZ R68, R9, R67 ;  /* 0x0000004309447220 */ /* 0x000fe20000410000 */
        /* <DEDUP_REMOVED lines=8> */
[----:B------:R-:W-:Y:S02]  /*c5f0*/  F2FP.BF16.F32.PACK_AB R8, R71, R8 ;  /* 0x000000084708723e */ /* 0x000fe400000010ff */
[----:B------:R-:W-:-:S05]  /*c600*/  F2FP.BF16.F32.PACK_AB R9, R9, R68 ;  /* 0x000000440909723e */ /* 0x000fca00000010ff */
[----:B------:R3:W-:Y:S02]  /*c610*/  STS.128 [R116+0x8000], R8 ;  /* 0x0080000874007388 */ /* 0x0007e40000000c00 */
.L_x_1670:
[----:B------:R-:W-:Y:S05]  /*c620*/  BSYNC B2 ;  /* 0x0000000000027941 */ /* 0x000fea0003800000 */
.L_x_1669:
[----:B------:R-:W-:Y:S05]  /*c630*/  @P3 BRA `(.L_x_1664) ;  /* 0x0000000000b83947 */ /* 0x000fea0003800000 */
[----:B-123-5:R-:W1:Y:S01]  /*c640*/  LDS.128 R8, [R116+0xc000] ;  /* 0x00c0000074087984 */ /* 0x02ee620000000c00 */
        /* <DEDUP_REMOVED lines=8> */
[C---:B------:R-:W-:Y:S01]  /*c6d0*/  IMAD.U32 R69, R64.reuse, 0x10000, RZ ;  /* 0x0001000040457824 */ /* 0x040fe200078e00ff */
[----:B------:R-:W-:Y:S02]  /*c6e0*/  LOP3.LUT R64, R64, 0xffff0000, RZ, 0xc0, !PT ;  /* 0xffff000040407812 */ /* 0x000fe400078ec0ff */
[----:B------:R-:W-:Y:S02]  /*c6f0*/  PRMT R3, R98, 0x5432, R3 ;  /* 0x0000543262037816 */ /* 0x000fe40000000003 */
[----:B-1----:R-:W-:Y:S01]  /*c700*/  LOP3.LUT R65, R10, 0xffff0000, RZ, 0xc0, !PT ;  /* 0xffff00000a417812 */ /* 0x002fe200078ec0ff */
[C---:B------:R-:W-:Y:S01]  /*c710*/  IMAD.U32 R68, R8.reuse, 0x10000, RZ ;  /* 0x0001000008447824 */ /* 0x040fe200078e00ff */
[----:B------:R-:W-:Y:S01]  /*c720*/  LOP3.LUT R66, R8, 0xffff0000, RZ, 0xc0, !PT ;  /* 0xffff000008427812 */ /* 0x000fe200078ec0ff */
[----:B------:R-:W-:-:S02]  /*c730*/  IMAD.U32 R8, R62, 0x10000, RZ ;  /* 0x000100003e087824 */ /* 0x000fc400078e00ff */
[----:B------:R-:W-:Y:S02]  /*c740*/  IMAD.U32 R63, R10, 0x10000, RZ ;  /* 0x000100000a3f7824 */ /* 0x000fe400078e00ff */
[-C--:B------:R-:W-:Y:S01]  /*c750*/  FMUL.FTZ R62, R65, R69.reuse ;  /* 0x00000045413e7220 */ /* 0x080fe20000410000 */
[C---:B------:R-:W-:Y:S01]  /*c760*/  IMAD.U32 R10, R11.reuse, 0x10000, RZ ;  /* 0x000100000b0a7824 */ /* 0x040fe200078e00ff */
[----:B------:R-:W-:Y:S01]  /*c770*/  LOP3.LUT R11, R11, 0xffff0000, RZ, 0xc0, !PT ;  /* 0xffff00000b0b7812 */ /* 0x000fe200078ec0ff */
[-C--:B------:R-:W-:Y:S01]  /*c780*/  FMUL.FTZ R65, R65, R8.reuse ;  /* 0x0000000841417220 */ /* 0x080fe20000410000 */
[----:B------:R-:W-:Y:S01]  /*c790*/  FFMA.FTZ R62, R63, R8, -R62 ;  /* 0x000000083f3e7223 */ /* 0x000fe2000001083e */
[C---:B------:R-:W-:Y:S01]  /*c7a0*/  IMAD.U32 R67, R9.reuse, 0x10000, RZ ;  /* 0x0001000009437824 */ /* 0x040fe200078e00ff */
[----:B------:R-:W-:Y:S01]  /*c7b0*/  LOP3.LUT R9, R9, 0xffff0000, RZ, 0xc0, !PT ;  /* 0xffff000009097812 */ /* 0x000fe200078ec0ff */
[----:B------:R-:W-:Y:S01]  /*c7c0*/  FMUL.FTZ R71, R11, R64 ;  /* 0x000000400b477220 */ /* 0x000fe20000410000 */
[----:B------:R-:W-:Y:S01]  /*c7d0*/  FFMA.FTZ R65, R63, R69, R65 ;  /* 0x000000453f417223 */ /* 0x000fe20000010041 */
[----:B------:R-:W-:-:S02]  /*c7e0*/  IMAD.U32 R8, R99, 0x10000, RZ ;  /* 0x0001000063087824 */ /* 0x000fc400078e00ff */
[-C--:B------:R-:W-:Y:S01]  /*c7f0*/  FMUL.FTZ R11, R11, R70.reuse ;  /* 0x000000460b0b7220 */ /* 0x080fe20000410000 */
[----:B------:R-:W-:Y:S01]  /*c800*/  IMAD.U32 R63, R3, 0x10000, RZ ;  /* 0x00010000033f7824 */ /* 0x000fe200078e00ff */
[----:B------:R-:W-:Y:S01]  /*c810*/  LOP3.LUT R99, R99, 0xffff0000, RZ, 0xc0, !PT ;  /* 0xffff000063637812 */ /* 0x000fe200078ec0ff */
[C---:B------:R-:W-:Y:S01]  /*c820*/  FFMA.FTZ R71, R10.reuse, R70, -R71 ;  /* 0x000000460a477223 */ /* 0x040fe20000010847 */
[----:B------:R-:W-:Y:S01]  /*c830*/  LOP3.LUT R3, R3, 0xffff0000, RZ, 0xc0, !PT ;  /* 0xffff000003037812 */ /* 0x000fe200078ec0ff */
[----:B------:R-:W-:Y:S01]  /*c840*/  FFMA.FTZ R11, R10, R64, R11 ;  /* 0x000000400a0b7223 */ /* 0x000fe2000001000b */
[CC--:B------:R-:W-:Y:S01]  /*c850*/  FMUL.FTZ R10, R66.reuse, R8.reuse ;  /* 0x00000008420a7220 */ /* 0x0c0fe20000410000 */
[C---:B------:R-:W-:Y:S01]  /*c860*/  FMUL.FTZ R64, R9.reuse, R99 ;  /* 0x0000006309407220 */ /* 0x040fe20000410000 */
[----:B------:R-:W-:Y:S01]  /*c870*/  FMUL.FTZ R66, R66, R63 ;  /* 0x0000003f42427220 */ /* 0x000fe20000410000 */
[----:B------:R-:W-:Y:S01]  /*c880*/  FMUL.FTZ R9, R9, R3 ;  /* 0x0000000309097220 */ /* 0x000fe20000410000 */
        /* <DEDUP_REMOVED lines=9> */
.L_x_1664:
[----:B------:R-:W-:Y:S05]  /*c920*/  BSYNC B1 ;  /* 0x0000000000017941 */ /* 0x000fea0003800000 */
.L_x_1663:
[----:B------:R-:W-:Y:S01]  /*c930*/  VIADD R3, R23, 0x20 ;  /* 0x0000002017037836 */ /* 0x000fe20000000000 */
[----:B------:R-:W-:Y:S04]  /*c940*/  BSSY B1, `(.L_x_1671) ;  /* 0x00000cb000017945 */ /* 0x000fe80003800000 */
[----:B------:R-:W-:-:S13]  /*c950*/  ISETP.GE.AND P0, PT, R3, R0, PT ;  /* 0x000000000300720c */ /* 0x000fda0003f06270 */
[----:B------:R-:W-:Y:S05]  /*c960*/  @P0 BRA `(.L_x_1672) ;  /* 0x0000000c00200947 */ /* 0x000fea0003800000 */
[----:B------:R0:W5:Y:S01]  /*c970*/  LDL R70, [R1+0x30] ;  /* 0x0000300001467983 */ /* 0x0001620000100800 */
[----:B------:R-:W1:Y:S01]  /*c980*/  LDC R3, c[0x0][0x3f4] ;  /* 0x0000fd00ff037b82 */ /* 0x000e620000000800 */
[----:B------:R-:W-:Y:S01]  /*c990*/  BSSY B2, `(.L_x_1673) ;  /* 0x0000034000027945 */ /* 0x000fe20003800000 */
[-C--:B-1----:R-:W-:Y:S02]  /*c9a0*/  ISETP.GE.AND P0, PT, R200, R3.reuse, PT ;  /* 0x00000003c800720c */ /* 0x082fe40003f06270 */
[-C--:B------:R-:W-:Y:S02]  /*c9b0*/  ISETP.GE.AND P1, PT, R234, R3.reuse, PT ;  /* 0x00000003ea00720c */ /* 0x080fe40003f26270 */
[-C--:B------:R-:W-:Y:S02]  /*c9c0*/  ISETP.GE.AND P2, PT, R233, R3.reuse, PT ;  /* 0x00000003e900720c */ /* 0x080fe40003f46270 */
[----:B------:R-:W-:-:S07]  /*c9d0*/  ISETP.GE.AND P3, PT, R235, R3, PT ;  /* 0x00000003eb00720c */ /* 0x000fce0003f66270 */
[----:B0-----:R-:W-:Y:S06]  /*c9e0*/  @P0 BRA `(.L_x_1674) ;  /* 0x0000000000b80947 */ /* 0x001fec0003800000 */
[----:B--2345:R-:W0:Y:S01]  /*c9f0*/  LDS.128 R8, [R70+0x1000] ;  /* 0x0010000046087984 */ /* 0x03ce220000000c00 */
[--C-:B------:R-:W-:Y:S02]  /*ca00*/  SHF.R.U64 R62, R58, 0x10, R59.reuse ;  /* 0x000000103a3e7819 */ /* 0x100fe4000000123b */
[----:B------:R-:W-:Y:S02]  /*ca10*/  SHF.R.U32.HI R58, RZ, 0x10, R59 ;  /* 0x00000010ff3a7819 */ /* 0x000fe4000001163b */
[--C-:B------:R-:W-:Y:S02]  /*ca20*/  SHF.R.U64 R59, R60, 0x10, R61.reuse ;  /* 0x000000103c3b7819 */ /* 0x100fe4000000123d */
[----:B------:R-:W-:Y:S02]  /*ca30*/  SHF.R.U32.HI R61, RZ, 0x10, R61 ;  /* 0x00000010ff3d7819 */ /* 0x000fe4000001163d */
[C---:B------:R-:W-:Y:S02]  /*ca40*/  PRMT R3, R107.reuse, 0x5410, R62 ;  /* 0x000054106b037816 */ /* 0x040fe4000000003e */
[----:B------:R-:W-:-:S02]  /*ca50*/  PRMT R107, R107, 0x5432, R58 ;  /* 0x000054326b6b7816 */ /* 0x000fc4000000003a */
[C---:B------:R-:W-:Y:S02]  /*ca60*/  PRMT R58, R108.reuse, 0x5410, R59 ;  /* 0x000054106c3a7816 */ /* 0x040fe4000000003b */
[----:B------:R-:W-:Y:S01]  /*ca70*/  PRMT R108, R108, 0x5432, R61 ;  /* 0x000054326c6c7816 */ /* 0x000fe2000000003d */
[C---:B------:R-:W-:Y:S01]  /*ca80*/  IMAD.U32 R67, R107.reuse, 0x10000, RZ ;  /* 0x000100006b437824 */ /* 0x040fe200078e00ff */
[----:B------:R-:W-:Y:S02]  /*ca90*/  LOP3.LUT R65, R107, 0xffff0000, RZ, 0xc0, !PT ;  /* 0xffff00006b417812 */ /* 0x000fe400078ec0ff */
[C---:B------:R-:W-:Y:S01]  /*caa0*/  LOP3.LUT R61, R108.reuse, 0xffff0000, RZ, 0xc0, !PT ;  /* 0xffff00006c3d7812 */ /* 0x040fe200078ec0ff */
[----:B------:R-:W-:Y:S01]  /*cab0*/  IMAD.U32 R63, R108, 0x10000, RZ ;  /* 0x000100006c3f7824 */ /* 0x000fe200078e00ff */
[C---:B0-----:R-:W-:Y:S01]  /*cac0*/  LOP3.LUT R62, R10.reuse, 0xffff0000, RZ, 0xc0, !PT ;  /* 0xffff00000a3e7812 */ /* 0x041fe200078ec0ff */
[----:B------:R-:W-:Y:S01]  /*cad0*/  IMAD.U32 R60, R10, 0x10000, RZ ;  /* 0x000100000a3c7824 */ /* 0x000fe200078e00ff */
[C---:B------:R-:W-:Y:S01]  /*cae0*/  LOP3.LUT R64, R11.reuse, 0xffff0000, RZ, 0xc0, !PT ;  /* 0xffff00000b407812 */ /* 0x040fe200078ec0ff */
[----:B------:R-:W-:-:S02]  /*caf0*/  IMAD.U32 R10, R11, 0x10000, RZ ;  /* 0x000100000b0a7824 */ /* 0x000fc400078e00ff */
[C---:B------:R-:W-:Y:S01]  /*cb00*/  FMUL.FTZ R69, R62.reuse, R63 ;  /* 0x0000003f3e457220 */ /* 0x040fe20000410000 */
[----:B------:R-:W-:Y:S01]  /*cb10*/  FMUL.FTZ R66, R62, R67 ;  /* 0x000000433e427220 */ /* 0x000fe20000410000 */
[----:B------:R-:W-:Y:S01]  /*cb20*/  FMUL.FTZ R71, R64, R61 ;  /* 0x0000003d40477220 */ /* 0x000fe20000410000 */
[----:B------:R-:W-:Y:S02]  /*cb30*/  IMAD.U32 R11, R8, 0x10000, RZ ;  /* 0x00010000080b7824 */ /* 0x000fe400078e00ff */
[----:B------:R-:W-:Y:S01]  /*cb40*/  FFMA.FTZ R62, R60, R67, -R69 ;  /* 0x000000433c3e7223 */ /* 0x000fe20000010845 */
[----:B------:R-:W-:Y:S01]  /*cb50*/  FMUL.FTZ R67, R64, R65 ;  /* 0x0000004140437220 */ /* 0x000fe20000410000 */
[C---:B------:R-:W-:Y:S02]  /*cb60*/  IMAD.U32 R59, R9.reuse, 0x10000, RZ ;  /* 0x00010000093b7824 */ /* 0x040fe400078e00ff */
[----:B------:R-:W-:Y:S01]  /*cb70*/  FFMA.FTZ R63, R60, R63, R66 ;  /* 0x0000003f3c3f7223 */ /* 0x000fe20000010042 */
[----:B------:R-:W-:Y:S01]  /*cb80*/  IMAD.U32 R64, R58, 0x10000, RZ ;  /* 0x000100003a407824 */ /* 0x000fe200078e00ff */
[----:B------:R-:W-:Y:S01]  /*cb90*/  LOP3.LUT R8, R8, 0xffff0000, RZ, 0xc0, !PT ;  /* 0xffff000008087812 */ /* 0x000fe200078ec0ff */
[----:B------:R-:W-:Y:S01]  /*cba0*/  FFMA.FTZ R60, R10, R65, -R71 ;  /* 0x000000410a3c7223 */ /* 0x000fe20000010847 */
[----:B------:R-:W-:Y:S01]  /*cbb0*/  LOP3.LUT R9, R9, 0xffff0000, RZ, 0xc0, !PT ;  /* 0xffff000009097812 */ /* 0x000fe200078ec0ff */
[C---:B------:R-:W-:Y:S01]  /*cbc0*/  IMAD.U32 R65, R3.reuse, 0x10000, RZ ;  /* 0x0001000003417824 */ /* 0x040fe200078e00ff */
[----:B------:R-:W-:Y:S01]  /*cbd0*/  LOP3.LUT R58, R58, 0xffff0000, RZ, 0xc0, !PT ;  /* 0xffff00003a3a7812 */ /* 0x000fe200078ec0ff */
[----:B------:R-:W-:Y:S01]  /*cbe0*/  FFMA.FTZ R61, R10, R61, R67 ;  /* 0x0000003d0a3d7223 */ /* 0x000fe20000010043 */
[----:B------:R-:W-:Y:S01]  /*cbf0*/  LOP3.LUT R66, R3, 0xffff0000, RZ, 0xc0, !PT ;  /* 0xffff000003427812 */ /* 0x000fe200078ec0ff */
[C---:B------:R-:W-:Y:S01]  /*cc00*/  FMUL.FTZ R10, R8.reuse, R64 ;  /* 0x00000040080a7220 */ /* 0x040fe20000410000 */
[----:B------:R-:W-:Y:S01]  /*cc10*/  FMUL.FTZ R3, R8, R65 ;  /* 0x0000004108037220 */ /* 0x000fe20000410000 */
[----:B------:R-:W-:-:S02]  /*cc20*/  FMUL.FTZ R68, R9, R58 ;  /* 0x0000003a09447220 */ /* 0x000fc40000410000 */
[----:B------:R-:W-:Y:S01]  /*cc30*/  FMUL.FTZ R67, R9, R66 ;  /* 0x0000004209437220 */ /* 0x000fe20000410000 */
[C---:B------:R-:W-:Y:S01]  /*cc40*/  FFMA.FTZ R8, R11.reuse, R65, -R10 ;  /* 0x000000410b087223 */ /* 0x040fe2000001080a */
[----:B------:R-:W-:Y:S01]  /*cc50*/  FFMA.FTZ R3, R11, R64, R3 ;  /* 0x000000400b037223 */ /* 0x000fe20000010003 */
[C---:B------:R-:W-:Y:S01]  /*cc60*/  FFMA.FTZ R9, R59.reuse, R66, -R68 ;  /* 0x000000423b097223 */ /* 0x040fe20000010844 */
[----:B------:R-:W-:Y:S01]  /*cc70*/  FFMA.FTZ R58, R59, R58, R67 ;  /* 0x0000003a3b3a7223 */ /* 0x000fe20000010043 */
[----:B------:R-:W-:Y:S02]  /*cc80*/  F2FP.BF16.F32.PACK_AB R10, R63, R62 ;  /* 0x0000003e3f0a723e */ /* 0x000fe400000010ff */
[----:B------:R-:W-:Y:S02]  /*cc90*/  F2FP.BF16.F32.PACK_AB R11, R61, R60 ;  /* 0x0000003c3d0b723e */ /* 0x000fe400000010ff */
[----:B------:R-:W-:Y:S02]  /*cca0*/  F2FP.BF16.F32.PACK_AB R8, R3, R8 ;  /* 0x000000080308723e */ /* 0x000fe400000010ff */
[----:B------:R-:W-:-:S05]  /*ccb0*/  F2FP.BF16.F32.PACK_AB R9, R58, R9 ;  /* 0x000000093a09723e */ /* 0x000fca00000010ff */
[----:B------:R0:W-:Y:S02]  /*ccc0*/  STS.128 [R70+0x1000], R8 ;  /* 0x0010000846007388 */ /* 0x0001e40000000c00 */
.L_x_1674:
[----:B------:R-:W-:Y:S05]  /*ccd0*/  BSYNC B2 ;  /* 0x0000000000027941 */ /* 0x000fea0003800000 */
.L_x_1673:
[----:B------:R-:W-:Y:S04]  /*cce0*/  BSSY B2, `(.L_x_1675) ;  /* 0x0000030000027945 */ /* 0x000fe80003800000 */
[----:B------:R-:W-:Y:S05]  /*ccf0*/  @P1 BRA `(.L_x_1676) ;  /* 0x0000000000b81947 */ /* 0x000fea0003800000 */
[----:B0-2345:R-:W0:Y:S01]  /*cd00*/  LDS.128 R8, [R70+0x5000] ;  /* 0x0050000046087984 */ /* 0x03de220000000c00 */
[----:B------:R-:W-:Y:S02]  /*cd10*/  SHF.R.U64 R56, R56, 0x10, R57 ;  /* 0x0000001038387819 */ /* 0x000fe40000001239 */
[----:B------:R-:W-:Y:S02]  /*cd20*/  SHF.R.U64 R3, R54, 0x10, R55 ;  /* 0x0000001036037819 */ /* 0x000fe40000001237 */
[----:B------:R-:W-:Y:S02]  /*cd30*/  SHF.R.U32.HI R58, RZ, 0x10, R57 ;  /* 0x00000010ff3a7819 */ /* 0x000fe40000011639 */
[----:B------:R-:W-:Y:S02]  /*cd40*/  SHF.R.U32.HI R55, RZ, 0x10, R55 ;  /* 0x00000010ff377819 */ /* 0x000fe40000011637 */
[----:B------:R-:W-:Y:S02]  /*cd50*/  PRMT R56, R105, 0x5410, R56 ;  /* 0x0000541069387816 */ /* 0x000fe40000000038 */
[----:B------:R-:W-:-:S02]  /*cd60*/  PRMT R54, R104, 0x5410, R3 ;  /* 0x0000541068367816 */ /* 0x000fc40000000003 */
[----:B------:R-:W-:Y:S02]  /*cd70*/  PRMT R105, R105, 0x5432, R58 ;  /* 0x0000543269697816 */ /* 0x000fe4000000003a */
[----:B------:R-:W-:Y:S02]  /*cd80*/  PRMT R104, R104, 0x5432, R55 ;  /* 0x0000543268687816 */ /* 0x000fe40000000037 */
[C---:B------:R-:W-:Y:S01]  /*cd90*/  LOP3.LUT R62, R105.reuse, 0xffff0000, RZ, 0xc0, !PT ;  /* 0xffff0000693e7812 */ /* 0x040fe200078ec0ff */
[----:B------:R-:W-:Y:S02]  /*cda0*/  IMAD.U32 R61, R105, 0x10000, RZ ;  /* 0x00010000693d7824 */ /* 0x000fe400078e00ff */
[C---:B------:R-:W-:Y:S01]  /*cdb0*/  IMAD.U32 R60, R104.reuse, 0x10000, RZ ;  /* 0x00010000683c7824 */ /* 0x040fe200078e00ff */
[----:B------:R-:W-:Y:S02]  /*cdc0*/  LOP3.LUT R104, R104, 0xffff0000, RZ, 0xc0, !PT ;  /* 0xffff000068687812 */ /* 0x000fe400078ec0ff */
[C---:B0-----:R-:W-:Y:S01]  /*cdd0*/  LOP3.LUT R58, R10.reuse, 0xffff0000, RZ, 0xc0, !PT ;  /* 0xffff00000a3a7812 */ /* 0x041fe200078ec0ff */
[----:B------:R-:W-:Y:S01]  /*cde0*/  IMAD.U32 R57, R10, 0x10000, RZ ;  /* 0x000100000a397824 */ /* 0x000fe200078e00ff */
[C---:B------:R-:W-:Y:S01]  /*cdf0*/  LOP3.LUT R59, R11.reuse, 0xffff0000, RZ, 0xc0, !PT ;  /* 0xffff00000b3b7812 */ /* 0x040fe200078ec0ff */
[----:B------:R-:W-:Y:S01]  /*ce00*/  IMAD.U32 R55, R11, 0x10000, RZ ;  /* 0x000100000b377824 */ /* 0x000fe200078e00ff */
[C---:B------:R-:W-:Y:S01]  /*ce10*/  LOP3.LUT R11, R9.reuse, 0xffff0000, RZ, 0xc0, !PT ;  /* 0xffff0000090b7812 */ /* 0x040fe200078ec0ff */
[C---:B------:R-:W-:Y:S01]  /*ce20*/  FMUL.FTZ R64, R58.reuse, R61 ;  /* 0x0000003d3a407220 */ /* 0x040fe20000410000 */
[----:B------:R-:W-:Y:S01]  /*ce30*/  FMUL.FTZ R58, R58, R60 ;  /* 0x0000003c3a3a7220 */ /* 0x000fe20000410000 */
[----:B------:R-:W-:-:S02]  /*ce40*/  IMAD.U32 R3, R9, 0x10000, RZ ;  /* 0x0001000009037824 */ /* 0x000fc400078e00ff */
[----:B------:R-:W-:Y:S01]  /*ce50*/  FMUL.FTZ R66, R59, R62 ;  /* 0x0000003e3b427220 */ /* 0x000fe20000410000 */
[C---:B------:R-:W-:Y:S01]  /*ce60*/  FFMA.FTZ R9, R57.reuse, R60, -R64 ;  /* 0x0000003c39097223 */ /* 0x040fe20000010840 */
[----:B------:R-:W-:Y:S01]  /*ce70*/  FFMA.FTZ R64, R57, R61, R58 ;  /* 0x0000003d39407223 */ /* 0x000fe2000001003a */
[-C--:B------:R-:W-:Y:S01]  /*ce80*/  FMUL.FTZ R58, R59, R104.reuse ;  /* 0x000000683b3a7220 */ /* 0x080fe20000410000 */
[C---:B------:R-:W-:Y:S01]  /*ce90*/  IMAD.U32 R59, R56.reuse, 0x10000, RZ ;  /* 0x00010000383b7824 */ /* 0x040fe200078e00ff */
[----:B------:R-:W-:Y:S01]  /*cea0*/  LOP3.LUT R56, R56, 0xffff0000, RZ, 0xc0, !PT ;  /* 0xffff000038387812 */ /* 0x000fe200078ec0ff */
[C---:B------:R-:W-:Y:S01]  /*ceb0*/  IMAD.U32 R10, R8.reuse, 0x10000, RZ ;  /* 0x00010000080a7824 */ /* 0x040fe200078e00ff */
[----:B------:R-:W-:Y:S01]  /*cec0*/  LOP3.LUT R8, R8, 0xffff0000, RZ, 0xc0, !PT ;  /* 0xffff000008087812 */ /* 0x000fe200078ec0ff */
[C---:B------:R-:W-:Y:S01]  /*ced0*/  IMAD.U32 R57, R54.reuse, 0x10000, RZ ;  /* 0x0001000036397824 */ /* 0x040fe200078e00ff */
[----:B------:R-:W-:Y:S01]  /*cee0*/  LOP3.LUT R54, R54, 0xffff0000, RZ, 0xc0, !PT ;  /* 0xffff000036367812 */ /* 0x000fe200078ec0ff */
[C---:B------:R-:W-:Y:S01]  /*cef0*/  FFMA.FTZ R66, R55.reuse, R104, -R66 ;  /* 0x0000006837427223 */ /* 0x040fe20000010842 */
[----:B------:R-:W-:Y:S01]  /*cf00*/  FFMA.FTZ R61, R55, R62, R58 ;  /* 0x0000003e373d7223 */ /* 0x000fe2000001003a */
[C---:B------:R-:W-:Y:S01]  /*cf10*/  FMUL.FTZ R60, R11.reuse, R56 ;  /* 0x000000380b3c7220 */ /* 0x040fe20000410000 */
        /* <DEDUP_REMOVED lines=12> */
.L_x_1676:
[----:B------:R-:W-:Y:S05]  /*cfe0*/  BSYNC B2 ;  /* 0x0000000000027941 */ /* 0x000fea0003800000 */
.L_x_1675:
[----:B------:R-:W-:Y:S04]  /*cff0*/  BSSY B2, `(.L_x_1677) ;  /* 0x0000030000027945 */ /* 0x000fe80003800000 */
[----:B------:R-:W-:Y:S05]  /*d000*/  @P2 BRA `(.L_x_1678) ;  /* 0x0000000000b82947 */ /* 0x000fea0003800000 */
[----:B012345:R-:W0:Y:S01]  /*d010*/  LDS.128 R8, [R70+0x9000] ;  /* 0x0090000046087984 */ /* 0x03fe220000000c00 */
[----:B------:R-:W-:Y:S02]  /*d020*/  SHF.R.U32.HI R3, RZ, 0x10, R53 ;  /* 0x00000010ff037819 */ /* 0x000fe40000011635 */
[----:B------:R-:W-:Y:S02]  /*d030*/  SHF.R.U32.HI R54, RZ, 0x10, R51 ;  /* 0x00000010ff367819 */ /* 0x000fe40000011633 */
[----:B------:R-:W-:Y:S02]  /*d040*/  PRMT R98, R98, 0x5410, R3 ;  /* 0x0000541062627816 */ /* 0x000fe40000000003 */
[----:B------:R-:W-:Y:S02]  /*d050*/  SHF.R.U64 R55, R50, 0x10, R51 ;  /* 0x0000001032377819 */ /* 0x000fe40000001233 */
[----:B------:R-:W-:Y:S01]  /*d060*/  PRMT R54, R97, 0x5410, R54 ;  /* 0x0000541061367816 */ /* 0x000fe20000000036 */
[----:B------:R-:W-:Y:S01]  /*d070*/  IMAD.U32 R56, R98, 0x10000, RZ ;  /* 0x0001000062387824 */ /* 0x000fe200078e00ff */
[----:B------:R-:W-:-:S02]  /*d080*/  SHF.R.U64 R50, R52, 0x10, R53 ;  /* 0x0000001034327819 */ /* 0x000fc40000001235 */
[----:B------:R-:W-:Y:S01]  /*d090*/  PRMT R53, R96, 0x5432, R55 ;  /* 0x0000543260357816 */ /* 0x000fe20000000037 */
[----:B------:R-:W-:Y:S01]  /*d0a0*/  IMAD.U32 R55, R54, 0x10000, RZ ;  /* 0x0001000036377824 */ /* 0x000fe200078e00ff */
[----:B------:R-:W-:Y:S02]  /*d0b0*/  LOP3.LUT R98, R98, 0xffff0000, RZ, 0xc0, !PT ;  /* 0xffff000062627812 */ /* 0x000fe400078ec0ff */
[----:B------:R-:W-:Y:S02]  /*d0c0*/  PRMT R97, R97, 0x5432, R50 ;  /* 0x0000543261617816 */ /* 0x000fe40000000032 */
[----:B------:R-:W-:Y:S02]  /*d0d0*/  LOP3.LUT R54, R54, 0xffff0000, RZ, 0xc0, !PT ;  /* 0xffff000036367812 */ /* 0x000fe400078ec0ff */
[C---:B0-----:R-:W-:Y:S01]  /*d0e0*/  LOP3.LUT R51, R10.reuse, 0xffff0000, RZ, 0xc0, !PT ;  /* 0xffff00000a337812 */ /* 0x041fe200078ec0ff */
[C---:B------:R-:W-:Y:S01]  /*d0f0*/  IMAD.U32 R52, R11.reuse, 0x10000, RZ ;  /* 0x000100000b347824 */ /* 0x040fe200078e00ff */
[----:B------:R-:W-:Y:S01]  /*d100*/  LOP3.LUT R11, R11, 0xffff0000, RZ, 0xc0, !PT ;  /* 0xffff00000b0b7812 */ /* 0x000fe200078ec0ff */
[----:B------:R-:W-:-:S02]  /*d110*/  IMAD.U32 R50, R10, 0x10000, RZ ;  /* 0x000100000a327824 */ /* 0x000fc400078e00ff */
[C---:B------:R-:W-:Y:S01]  /*d120*/  FMUL.FTZ R57, R51.reuse, R56 ;  /* 0x0000003833397220 */ /* 0x040fe20000410000 */
[-C--:B------:R-:W-:Y:S01]  /*d130*/  FMUL.FTZ R51, R51, R55.reuse ;  /* 0x0000003733337220 */ /* 0x080fe20000410000 */
[----:B------:R-:W-:Y:S01]  /*d140*/  FMUL.FTZ R59, R11, R98 ;  /* 0x000000620b3b7220 */ /* 0x000fe20000410000 */
[----:B------:R-:W-:Y:S02]  /*d150*/  IMAD.U32 R10, R8, 0x10000, RZ ;  /* 0x00010000080a7824 */ /* 0x000fe400078e00ff */
[C---:B------:R-:W-:Y:S01]  /*d160*/  FFMA.FTZ R57, R50.reuse, R55, -R57 ;  /* 0x0000003732397223 */ /* 0x040fe20000010839 */
[----:B------:R-:W-:Y:S02]  /*d170*/  IMAD.U32 R3, R9, 0x10000, RZ ;  /* 0x0001000009037824 */ /* 0x000fe400078e00ff */
[----:B------:R-:W-:Y:S01]  /*d180*/  FFMA.FTZ R58, R50, R56, R51 ;  /* 0x00000038323a7223 */ /* 0x000fe20000010033 */
[-C--:B------:R-:W-:Y:S01]  /*d190*/  FMUL.FTZ R55, R11, R54.reuse ;  /* 0x000000360b377220 */ /* 0x080fe20000410000 */
[----:B------:R-:W-:Y:S01]  /*d1a0*/  FFMA.FTZ R59, R52, R54, -R59 ;  /* 0x00000036343b7223 */ /* 0x000fe2000001083b */
[----:B------:R-:W-:Y:S01]  /*d1b0*/  LOP3.LUT R8, R8, 0xffff0000, RZ, 0xc0, !PT ;  /* 0xffff000008087812 */ /* 0x000fe200078ec0ff */
[----:B------:R-:W-:Y:S01]  /*d1c0*/  IMAD.U32 R51, R97, 0x10000, RZ ;  /* 0x0001000061337824 */ /* 0x000fe200078e00ff */
[----:B------:R-:W-:Y:S01]  /*d1d0*/  LOP3.LUT R9, R9, 0xffff0000, RZ, 0xc0, !PT ;  /* 0xffff000009097812 */ /* 0x000fe200078ec0ff */
[----:B------:R-:W-:Y:S01]  /*d1e0*/  IMAD.U32 R11, R53, 0x10000, RZ ;  /* 0x00010000350b7824 */ /* 0x000fe200078e00ff */
[----:B------:R-:W-:Y:S01]  /*d1f0*/  LOP3.LUT R54, R97, 0xffff0000, RZ, 0xc0, !PT ;  /* 0xffff000061367812 */ /* 0x000fe200078ec0ff */
[----:B------:R-:W-:Y:S01]  /*d200*/  FFMA.FTZ R98, R52, R98, R55 ;  /* 0x0000006234627223 */ /* 0x000fe20000010037 */
[----:B------:R-:W-:Y:S01]  /*d210*/  LOP3.LUT R50, R53, 0xffff0000, RZ, 0xc0, !PT ;  /* 0xffff000035327812 */ /* 0x000fe200078ec0ff */
[C---:B------:R-:W-:Y:S01]  /*d220*/  FMUL.FTZ R53, R8.reuse, R51 ;  /* 0x0000003308357220 */ /* 0x040fe20000410000 */
[----:B------:R-:W-:Y:S01]  /*d230*/  FMUL.FTZ R52, R8, R11 ;  /* 0x0000000b08347220 */ /* 0x000fe20000410000 */
[----:B------:R-:W-:-:S02]  /*d240*/  FMUL.FTZ R56, R9, R54 ;  /* 0x0000003609387220 */ /* 0x000fc40000410000 */
[-C--:B------:R-:W-:Y:S01]  /*d250*/  FMUL.FTZ R55, R9, R50.reuse ;  /* 0x0000003209377220 */ /* 0x080fe20000410000 */
        /* <DEDUP_REMOVED lines=9> */
.L_x_1678:
[----:B------:R-:W-:Y:S05]  /*d2f0*/  BSYNC B2 ;  /* 0x0000000000027941 */ /* 0x000fea0003800000 */
.L_x_1677:
[----:B------:R-:W-:Y:S05]  /*d300*/  @P3 BRA `(.L_x_1672) ;  /* 0x0000000000b83947 */ /* 0x000fea0003800000 */
[----:B012345:R-:W0:Y:S01]  /*d310*/  LDS.128 R8, [R70+0xd000] ;  /* 0x00d0000046087984 */ /* 0x03fe220000000c00 */
[----:B------:R-:W-:Y:S02]  /*d320*/  SHF.R.U64 R51, R48, 0x10, R49 ;  /* 0x0000001030337819 */ /* 0x000fe40000001231 */
[----:B------:R-:W-:Y:S02]  /*d330*/  SHF.R.U64 R50, R46, 0x10, R47 ;  /* 0x000000102e327819 */ /* 0x000fe4000000122f */
[----:B------:R-:W-:Y:S02]  /*d340*/  SHF.R.U32.HI R3, RZ, 0x10, R49 ;  /* 0x00000010ff037819 */ /* 0x000fe40000011631 */
[----:B------:R-:W-:Y:S02]  /*d350*/  SHF.R.U32.HI R46, RZ, 0x10, R47 ;  /* 0x00000010ff2e7819 */ /* 0x000fe4000001162f */
[----:B------:R-:W-:Y:S02]  /*d360*/  PRMT R51, R88, 0x5410, R51 ;  /* 0x0000541058337816 */ /* 0x000fe40000000033 */
[----:B------:R-:W-:-:S02]  /*d370*/  PRMT R49, R87, 0x5410, R50 ;  /* 0x0000541057317816 */ /* 0x000fc40000000032 */
[----:B------:R-:W-:Y:S02]  /*d380*/  PRMT R88, R88, 0x5432, R3 ;  /* 0x0000543258587816 */ /* 0x000fe40000000003 */
[----:B------:R-:W-:-:S03]  /*d390*/  PRMT R87, R87, 0x5432, R46 ;  /* 0x0000543257577816 */ /* 0x000fc6000000002e */
[C---:B------:R-:W-:Y:S01]  /*d3a0*/  IMAD.U32 R52, R88.reuse, 0x10000, RZ ;  /* 0x0001000058347824 */ /* 0x040fe200078e00ff */
[----:B------:R-:W-:Y:S01]  /*d3b0*/  LOP3.LUT R88, R88, 0xffff0000, RZ, 0xc0, !PT ;  /* 0xffff000058587812 */ /* 0x000fe200078ec0ff */
[C---:B------:R-:W-:Y:S01]  /*d3c0*/  IMAD.U32 R50, R87.reuse, 0x10000, RZ ;  /* 0x0001000057327824 */ /* 0x040fe200078e00ff */
[----:B------:R-:W-:Y:S02]  /*d3d0*/  LOP3.LUT R87, R87, 0xffff0000, RZ, 0xc0, !PT ;  /* 0xffff000057577812 */ /* 0x000fe400078ec0ff */
[C---:B0-----:R-:W-:Y:S01]  /*d3e0*/  LOP3.LUT R47, R10.reuse, 0xffff0000, RZ, 0xc0, !PT ;  /* 0xffff00000a2f7812 */ /* 0x041fe200078ec0ff */
[C---:B------:R-:W-:Y:S01]  /*d3f0*/  IMAD.U32 R48, R11.reuse, 0x10000, RZ ;  /* 0x000100000b307824 */ /* 0x040fe200078e00ff */
[----:B------:R-:W-:Y:S01]  /*d400*/  LOP3.LUT R11, R11, 0xffff0000, RZ, 0xc0, !PT ;  /* 0xffff00000b0b7812 */ /* 0x000fe200078ec0ff */
[----:B------:R-:W-:Y:S02]  /*d410*/  IMAD.U32 R46, R10, 0x10000, RZ ;  /* 0x000100000a2e7824 */ /* 0x000fe400078e00ff */
[C---:B------:R-:W-:Y:S01]  /*d420*/  FMUL.FTZ R53, R47.reuse, R52 ;  /* 0x000000342f357220 */ /* 0x040fe20000410000 */
[----:B------:R-:W-:Y:S01]  /*d430*/  FMUL.FTZ R47, R47, R50 ;  /* 0x000000322f2f7220 */ /* 0x000fe20000410000 */
[----:B------:R-:W-:Y:S01]  /*d440*/  FMUL.FTZ R57, R11, R88 ;  /* 0x000000580b397220 */ /* 0x000fe20000410000 */
[----:B------:R-:W-:-:S02]  /*d450*/  IMAD.U32 R3, R8, 0x10000, RZ ;  /* 0x0001000008037824 */ /* 0x000fc400078e00ff */
[C---:B------:R-:W-:Y:S01]  /*d460*/  FFMA.FTZ R54, R46.reuse, R50, -R53 ;  /* 0x000000322e367223 */ /* 0x040fe20000010835 */
[----:B------:R-:W-:Y:S01]  /*d470*/  FFMA.FTZ R55, R46, R52, R47 ;  /* 0x000000342e377223 */ /* 0x000fe2000001002f */
[-C--:B------:R-:W-:Y:S01]  /*d480*/  FMUL.FTZ R47, R11, R87.reuse ;  /* 0x000000570b2f7220 */ /* 0x080fe20000410000 */
[----:B------:R-:W-:Y:S01]  /*d490*/  IMAD.U32 R10, R9, 0x10000, RZ ;  /* 0x00010000090a7824 */ /* 0x000fe200078e00ff */
[----:B------:R-:W-:Y:S01]  /*d4a0*/  LOP3.LUT R8, R8, 0xffff0000, RZ, 0xc0, !PT ;  /* 0xffff000008087812 */ /* 0x000fe200078ec0ff */
[----:B------:R-:W-:Y:S01]  /*d4b0*/  IMAD.U32 R46, R51, 0x10000, RZ ;  /* 0x00010000332e7824 */ /* 0x000fe200078e00ff */
[----:B------:R-:W-:Y:S01]  /*d4c0*/  LOP3.LUT R9, R9, 0xffff0000, RZ, 0xc0, !PT ;  /* 0xffff000009097812 */ /* 0x000fe200078ec0ff */
[----:B------:R-:W-:Y:S01]  /*d4d0*/  IMAD.U32 R11, R49, 0x10000, RZ ;  /* 0x00010000310b7824 */ /* 0x000fe200078e00ff */
[----:B------:R-:W-:Y:S01]  /*d4e0*/  LOP3.LUT R51, R51, 0xffff0000, RZ, 0xc0, !PT ;  /* 0xffff000033337812 */ /* 0x000fe200078ec0ff */
[C---:B------:R-:W-:Y:S01]  /*d4f0*/  FFMA.FTZ R57, R48.reuse, R87, -R57 ;  /* 0x0000005730397223 */ /* 0x040fe20000010839 */
[----:B------:R-:W-:Y:S01]  /*d500*/  LOP3.LUT R49, R49, 0xffff0000, RZ, 0xc0, !PT ;  /* 0xffff000031317812 */ /* 0x000fe200078ec0ff */
[----:B------:R-:W-:Y:S01]  /*d510*/  FFMA.FTZ R88, R48, R88, R47 ;  /* 0x0000005830587223 */ /* 0x000fe2000001002f */
[CC--:B------:R-:W-:Y:S01]  /*d520*/  FMUL.FTZ R48, R8.reuse, R46.reuse ;  /* 0x0000002e08307220 */ /* 0x0c0fe20000410000 */
[----:B------:R-:W-:Y:S01]  /*d530*/  FMUL.FTZ R47, R8, R11 ;  /* 0x0000000b082f7220 */ /* 0x000fe20000410000 */
        /* <DEDUP_REMOVED lines=11> */
.L_x_1672:
[----:B------:R-:W-:Y:S05]  /*d5f0*/  BSYNC B1 ;  /* 0x0000000000017941 */ /* 0x000fea0003800000 */
.L_x_1671:
        /* <DEDUP_REMOVED lines=13> */
[----:B------:R-:W-:Y:S02]  /*d6d0*/  SHF.R.U64 R3, R44, 0x10, R45 ;  /* 0x000000102c037819 */ /* 0x000fe4000000122d */
[----:B------:R-:W-:Y:S02]  /*d6e0*/  SHF.R.U64 R42, R42, 0x10, R43 ;  /* 0x000000102a2a7819 */ /* 0x000fe4000000122b */
[----:B------:R-:W-:Y:S02]  /*d6f0*/  SHF.R.U32.HI R44, RZ, 0x10, R45 ;  /* 0x00000010ff2c7819 */ /* 0x000fe4000001162d */
[----:B------:R-:W-:Y:S02]  /*d700*/  SHF.R.U32.HI R43, RZ, 0x10, R43 ;  /* 0x00000010ff2b7819 */ /* 0x000fe4000001162b */
[----:B------:R-:W-:Y:S02]  /*d710*/  PRMT R47, R103, 0x5410, R44 ;  /* 0x00005410672f7816 */ /* 0x000fe4000000002c */
[----:B------:R-:W-:-:S02]  /*d720*/  PRMT R45, R102, 0x5410, R43 ;  /* 0x00005410662d7816 */ /* 0x000fc4000000002b */
[----:B------:R-:W-:Y:S01]  /*d730*/  PRMT R101, R101, 0x5432, R42 ;  /* 0x0000543265657816 */ /* 0x000fe2000000002a */
[C---:B------:R-:W-:Y:S01]  /*d740*/  IMAD.U32 R48, R47.reuse, 0x10000, RZ ;  /* 0x000100002f307824 */ /* 0x040fe200078e00ff */
[----:B------:R-:W-:Y:S01]  /*d750*/  LOP3.LUT R47, R47, 0xffff0000, RZ, 0xc0, !PT ;  /* 0xffff00002f2f7812 */ /* 0x000fe200078ec0ff */
[C---:B------:R-:W-:Y:S01]  /*d760*/  IMAD.U32 R46, R45.reuse, 0x10000, RZ ;  /* 0x000100002d2e7824 */ /* 0x040fe200078e00ff */
[----:B------:R-:W-:Y:S02]  /*d770*/  LOP3.LUT R45, R45, 0xffff0000, RZ, 0xc0, !PT ;  /* 0xffff00002d2d7812 */ /* 0x000fe400078ec0ff */
[----:B------:R-:W-:Y:S02]  /*d780*/  PRMT R102, R102, 0x5432, R3 ;  /* 0x0000543266667816 */ /* 0x000fe40000000003 */
[C---:B0-----:R-:W-:Y:S01]  /*d790*/  LOP3.LUT R43, R10.reuse, 0xffff0000, RZ, 0xc0, !PT ;  /* 0xffff00000a2b7812 */ /* 0x041fe200078ec0ff */
[C---:B------:R-:W-:Y:S01]  /*d7a0*/  IMAD.U32 R44, R11.reuse, 0x10000, RZ ;  /* 0x000100000b2c7824 */ /* 0x040fe200078e00ff */
[----:B------:R-:W-:Y:S01]  /*d7b0*/  LOP3.LUT R11, R11, 0xffff0000, RZ, 0xc0, !PT ;  /* 0xffff00000b0b7812 */ /* 0x000fe200078ec0ff */
[----:B------:R-:W-:-:S02]  /*d7c0*/  IMAD.U32 R42, R10, 0x10000, RZ ;  /* 0x000100000a2a7824 */ /* 0x000fc400078e00ff */
[C---:B------:R-:W-:Y:S01]  /*d7d0*/  FMUL.FTZ R49, R43.reuse, R48 ;  /* 0x000000302b317220 */ /* 0x040fe20000410000 */
[-C--:B------:R-:W-:Y:S01]  /*d7e0*/  FMUL.FTZ R43, R43, R46.reuse ;  /* 0x0000002e2b2b7220 */ /* 0x080fe20000410000 */
[C---:B------:R-:W-:Y:S01]  /*d7f0*/  FMUL.FTZ R51, R11.reuse, R47 ;  /* 0x0000002f0b337220 */ /* 0x040fe20000410000 */
[----:B------:R-:W-:Y:S02]  /*d800*/  IMAD.U32 R3, R8, 0x10000, RZ ;  /* 0x0001000008037824 */ /* 0x000fe400078e00ff */
        /* <DEDUP_REMOVED lines=10> */
[----:B------:R-:W-:Y:S01]  /*d8b0*/  LOP3.LUT R101, R101, 0xffff0000, RZ, 0xc0, !PT ;  /* 0xffff000065657812 */ /* 0x000fe200078ec0ff */
[----:B------:R-:W-:Y:S01]  /*d8c0*/  FFMA.FTZ R46, R44, R47, R43 ;  /* 0x0000002f2c2e7223 */ /* 0x000fe2000001002b */
[C---:B------:R-:W-:Y:S01]  /*d8d0*/  FMUL.FTZ R44, R8.reuse, R42 ;  /* 0x0000002a082c7220 */ /* 0x040fe20000410000 */
        /* <DEDUP_REMOVED lines=12> */
.L_x_1682:
[----:B------:R-:W-:Y:S05]  /*d9a0*/  BSYNC B2 ;  /* 0x0000000000027941 */ /* 0x000fea0003800000 */
.L_x_1681:
        /* <DEDUP_REMOVED lines=48> */
.L_x_1684:
[----:B------:R-:W-:Y:S05]  /*dcb0*/  BSYNC B2 ;  /* 0x0000000000027941 */ /* 0x000fea0003800000 */
.L_x_1683:
[----:B------:R-:W-:Y:S04]  /*dcc0*/  BSSY B2, `(.L_x_1685) ;  /* 0x0000030000027945 */ /* 0x000fe80003800000 */
[----:B------:R-:W-:Y:S05]  /*dcd0*/  @P2 BRA `(.L_x_1686) ;  /* 0x0000000000b82947 */ /* 0x000fea0003800000 */
[----:B012345:R-:W0:Y:S01]  /*dce0*/  LDS.128 R8, [R50+0xa000] ;  /* 0x00a0000032087984 */ /* 0x03fe220000000c00 */
[----:B------:R-:W-:Y:S02]  /*dcf0*/  SHF.R.U64 R3, R34, 0x10, R35 ;  /* 0x0000001022037819 */ /* 0x000fe40000001223 */
[--C-:B------:R-:W-:Y:S02]  /*dd00*/  SHF.R.U64 R34, R36, 0x10, R37.reuse ;  /* 0x0000001024227819 */ /* 0x100fe40000001225 */
        /* <DEDUP_REMOVED lines=43> */
.L_x_1686:
[----:B------:R-:W-:Y:S05]  /*dfc0*/  BSYNC B2 ;  /* 0x0000000000027941 */ /* 0x000fea0003800000 */
.L_x_1685:
        /* <DEDUP_REMOVED lines=47> */
.L_x_1680:
[----:B------:R-:W-:Y:S05]  /*e2c0*/  BSYNC B1 ;  /* 0x0000000000017941 */ /* 0x000fea0003800000 */
.L_x_1679:
[----:B------:R-:W-:-:S05]  /*e2d0*/  VIADD R3, R23, 0x60 ;  /* 0x0000006017037836 */ /* 0x000fca0000000000 */
        /* <DEDUP_REMOVED lines=12> */
[--C-:B------:R-:W-:Y:S02]  /*e3a0*/  SHF.R.U64 R30, R32, 0x10, R33.reuse ;  /* 0x00000010201e7819 */ /* 0x100fe40000001221 */
        /* <DEDUP_REMOVED lines=9> */
[----:B------:R-:W-:Y:S01]  /*e440*/  LOP3.LUT R106, R106, 0xffff0000, RZ, 0xc0, !PT ;  /* 0xffff00006a6a7812 */ /* 0x000fe200078ec0ff */
        /* <DEDUP_REMOVED lines=33> */
.L_x_1689:
[----:B------:R-:W-:Y:S05]  /*e660*/  BSYNC B1 ;  /* 0x0000000000017941 */ /* 0x000fea0003800000 */
.L_x_1688:
[----:B------:R-:W-:Y:S04]  /*e670*/  BSSY B1, `(.L_x_1690) ;  /* 0x0000030000017945 */ /* 0x000fe80003800000 */
[----:B------:R-:W-:Y:S05]  /*e680*/  @P1 BRA `(.L_x_1691) ;  /* 0x0000000000b81947 */ /* 0x000fea0003800000 */
[----:B0-2345:R-:W0:Y:S01]  /*e690*/  LDS.128 R8, [R35+0x7000] ;  /* 0x0070000023087984 */ /* 0x03de220000000c00 */
[----:B------:R-:W-:Y:S02]  /*e6a0*/  SHF.R.U64 R26, R20, 0x10, R21 ;  /* 0x00000010141a7819 */ /* 0x000fe40000001215 */
[----:B------:R-:W-:Y:S02]  /*e6b0*/  SHF.R.U32.HI R0, RZ, 0x10, R25 ;  /* 0x00000010ff007819 */ /* 0x000fe40000011619 */
[----:B------:R-:W-:Y:S02]  /*e6c0*/  SHF.R.U32.HI R20, RZ, 0x10, R21 ;  /* 0x00000010ff147819 */ /* 0x000fe40000011615 */
[----:B------:R-:W-:Y:S02]  /*e6d0*/  SHF.R.U64 R3, R24, 0x10, R25 ;  /* 0x0000001018037819 */ /* 0x000fe40000001219 */
[----:B------:R-:W-:Y:S02]  /*e6e0*/  PRMT R24, R95, 0x5410, R26 ;  /* 0x000054105f187816 */ /* 0x000fe4000000001a */
[----:B------:R-:W-:-:S02]  /*e6f0*/  PRMT R103, R103, 0x5432, R0 ;  /* 0x0000543267677816 */ /* 0x000fc40000000000 */
[----:B------:R-:W-:Y:S02]  /*e700*/  PRMT R95, R95, 0x5432, R20 ;  /* 0x000054325f5f7816 */ /* 0x000fe40000000014 */
[C---:B------:R-:W-:Y:S01]  /*e710*/  LOP3.LUT R28, R103.reuse, 0xffff0000, RZ, 0xc0, !PT ;  /* 0xffff0000671c7812 */ /* 0x040fe200078ec0ff */
[----:B------:R-:W-:Y:S01]  /*e720*/  IMAD.U32 R27, R103, 0x10000, RZ ;  /* 0x00010000671b7824 */ /* 0x000fe200078e00ff */
[C---:B------:R-:W-:Y:S01]  /*e730*/  LOP3.LUT R26, R95.reuse, 0xffff0000, RZ, 0xc0, !PT ;  /* 0xffff00005f1a7812 */ /* 0x040fe200078ec0ff */
[----:B------:R-:W-:Y:S01]  /*e740*/  IMAD.U32 R25, R95, 0x10000, RZ ;  /* 0x000100005f197824 */ /* 0x000fe200078e00ff */
[----:B------:R-:W-:Y:S01]  /*e750*/  PRMT R96, R96, 0x5410, R3 ;  /* 0x0000541060607816 */ /* 0x000fe20000000003 */
        /* <DEDUP_REMOVED lines=33> */
.L_x_1691:
[----:B------:R-:W-:Y:S05]  /*e970*/  BSYNC B1 ;  /* 0x0000000000017941 */ /* 0x000fea0003800000 */
.L_x_1690:
[----:B------:R-:W-:Y:S04]  /*e980*/  BSSY B1, `(.L_x_1692) ;  /* 0x0000030000017945 */ /* 0x000fe80003800000 */
        /* <DEDUP_REMOVED lines=47> */
.L_x_1693:
[----:B------:R-:W-:Y:S05]  /*ec80*/  BSYNC B1 ;  /* 0x0000000000017941 */ /* 0x000fea0003800000 */
.L_x_1692:
        /* <DEDUP_REMOVED lines=18> */
[----:B------:R-:W-:Y:S01]  /*edb0*/  FMUL.FTZ R20, R6, R14 ;  /* 0x0000000e06147220 */ /* 0x000fe20000410000 */
[----:B------:R-:W-:Y:S02]  /*edc0*/  IMAD.U32 R0, R8, 0x10000, RZ ;  /* 0x0001000008007824 */ /* 0x000fe400078e00ff */
[----:B------:R-:W-:Y:S01]  /*edd0*/  FMUL.FTZ R15, R6, R11 ;  /* 0x0000000b060f7220 */ /* 0x000fe20000410000 */
[C---:B------:R-:W-:Y:S01]  /*ede0*/  FMUL.FTZ R6, R10.reuse, R79 ;  /* 0x0000004f0a067220 */ /* 0x040fe20000410000 */
[----:B------:R-:W-:Y:S01]  /*edf0*/  FMUL.FTZ R10, R10, R78 ;  /* 0x0000004e0a0a7220 */ /* 0x000fe20000410000 */
[----:B------:R-:W-:Y:S01]  /*ee00*/  LOP3.LUT R3, R8, 0xffff0000, RZ, 0xc0, !PT ;  /* 0xffff000008037812 */ /* 0x000fe200078ec0ff */
[----:B------:R-:W-:-:S02]  /*ee10*/  IMAD.U32 R4, R9, 0x10000, RZ ;  /* 0x0001000009047824 */ /* 0x000fc400078e00ff */
[----:B------:R-:W-:Y:S01]  /*ee20*/  FFMA.FTZ R78, R7, R78, -R6 ;  /* 0x0000004e074e7223 */ /* 0x000fe20000010806 */
[----:B------:R-:W-:Y:S01]  /*ee30*/  IMAD.U32 R6, R13, 0x10000, RZ ;  /* 0x000100000d067824 */ /* 0x000fe200078e00ff */
[----:B------:R-:W-:Y:S01]  /*ee40*/  LOP3.LUT R8, R9, 0xffff0000, RZ, 0xc0, !PT ;  /* 0xffff000009087812 */ /* 0x000fe200078ec0ff */
[C---:B------:R-:W-:Y:S01]  /*ee50*/  FFMA.FTZ R20, R5.reuse, R11, -R20 ;  /* 0x0000000b05147223 */ /* 0x040fe20000010814 */
[----:B------:R-:W-:Y:S01]  /*ee60*/  FFMA.FTZ R15, R5, R14, R15 ;  /* 0x0000000e050f7223 */ /* 0x000fe2000001000f */
[----:B------:R-:W-:Y:S01]  /*ee70*/  LOP3.LUT R13, R13, 0xffff0000, RZ, 0xc0, !PT ;  /* 0xffff00000d0d7812 */ /* 0x000fe200078ec0ff */
[C---:B------:R-:W-:Y:S01]  /*ee80*/  IMAD.U32 R5, R12.reuse, 0x10000, RZ ;  /* 0x000100000c057824 */ /* 0x040fe200078e00ff */
        /* <DEDUP_REMOVED lines=14> */
[----:B------:R0:W-:Y:S01]  /*ef70*/  STS.128 [R35+0xf000], R4 ;  /* 0x00f0000423007388 */ /* 0x0001e20000000c00 */
[----:B------:R-:W-:Y:S05]  /*ef80*/  BRA `(.L_x_1687) ;  /* 0x0000004c00887947 */ /* 0x000fea0003800000 */
.L_x_1648:
[----:B------:R-:W0:Y:S01]  /*ef90*/  LDC R4, c[0x0][0x448] ;  /* 0x00011200ff047b82 */ /* 0x000e220000000800 */
[----:B------:R-:W-:Y:S01]  /*efa0*/  ULDC.64 UR4, c[0x0][0x3f8] ;  /* 0x0000fe0000047ab9 */ /* 0x000fe20000000a00 */
[----:B------:R-:W-:Y:S01]  /*efb0*/  ULDC.64 UR6, c[0x0][0x408] ;  /* 0x0001020000067ab9 */ /* 0x000fe20000000a00 */
[----:B------:R-:W-:Y:S02]  /*efc0*/  IMAD.MOV.U32 R25, RZ, RZ, R33 ;  /* 0x000000ffff197224 */ /* 0x000fe400078e0021 */
[----:B------:R-:W-:Y:S01]  /*efd0*/  IMAD.MOV.U32 R27, RZ, RZ, R29 ;  /* 0x000000ffff1b7224 */ /* 0x000fe200078e001d */
[----:B0-----:R-:W-:-:S13]  /*efe0*/  ISETP.NE.AND P0, PT, R4, 0x1, PT ;  /* 0x000000010400780c */ /* 0x001fda0003f05270 */
[----:B------:R-:W0:Y:S08]  /*eff0*/  @P0 LDC R6, c[0x0][0x44c] ;  /* 0x00011300ff060b82 */ /* 0x000e300000000800 */
[----:B------:R-:W1:Y:S01]  /*f000*/  @P0 LDC R5, c[0x0][0x450] ;  /* 0x00011400ff050b82 */ /* 0x000e620000000800 */
[----:B0-----:R-:W-:-:S05]  /*f010*/  @P0 IMAD.HI.U32 R6, R3, R6, RZ ;  /* 0x0000000603060227 */ /* 0x001fca00078e00ff */
[----:B-1----:R-:W-:-:S04]  /*f020*/  @P0 SHF.R.U32.HI R3, RZ, R5, R6 ;  /* 0x00000005ff030219 */ /* 0x002fc80000011606 */
        /* <DEDUP_REMOVED lines=21> */
.L_x_2062:
        /* <DEDUP_REMOVED lines=13> */
[----:B------:R-:W-:Y:S01]  /*f250*/  ULDC UR4, c[0x0][0x3f4] ;  /* 0x0000fd0000047ab9 */ /* 0x000fe20000000800 */
[----:B-1----:R-:W-:Y:S01]  /*f260*/  IMAD.MOV.U32 R9, RZ, RZ, R5 ;  /* 0x000000ffff097224 */ /* 0x002fe200078e0005 */
[----:B------:R-:W-:Y:S02]  /*f270*/  ISETP.GE.AND P2, PT, R18, UR4, PT ;  /* 0x0000000412007c0c */ /* 0x000fe4000bf46270 */
[----:B------:R-:W-:Y:S02]  /*f280*/  CS2R R56, SRZ ;  /* 0x0000000000387805 */ /* 0x000fe4000001ff00 */
[----:B------:R-:W-:Y:S02]  /*f290*/  ISETP.GE.AND P3, PT, R221, UR4, PT ;  /* 0x00000004dd007c0c */ /* 0x000fe4000bf66270 */
[----:B------:R-:W-:Y:S01]  /*f2a0*/  CS2R R58, SRZ ;  /* 0x00000000003a7805 */ /* 0x000fe2000001ff00 */
[----:B------:R-:W-:-:S06]  /*f2b0*/  ULDC.64 UR6, c[0x0][0x208] ;  /* 0x0000820000067ab9 */ /* 0x000fcc0000000a00 */
[C---:B------:R-:W-:Y:S01]  /*f2c0*/  @!P2 IMAD.SHL.U32 R11, R18.reuse, 0x2, RZ ;  /* 0x00000002120ba824 */ /* 0x040fe200078e00ff */
[----:B------:R-:W-:-:S04]  /*f2d0*/  @!P2 SHF.L.U64.HI R12, R18, 0x1, R19 ;  /* 0x00000001120ca819 */ /* 0x000fc80000010213 */
[----:B--2---:R-:W-:Y:S02]  /*f2e0*/  @!P2 IADD3 R4, P0, R8, R11, RZ ;  /* 0x0000000b0804a210 */ /* 0x004fe40007f1e0ff */
[----:B------:R-:W-:Y:S02]  /*f2f0*/  CS2R R70, SRZ ;  /* 0x0000000000467805 */ /* 0x000fe4000001ff00 */
[----:B------:R-:W-:Y:S02]  /*f300*/  CS2R R68, SRZ ;  /* 0x0000000000447805 */ /* 0x000fe4000001ff00 */
[----:B------:R-:W-:Y:S02]  /*f310*/  CS2R R60, SRZ ;  /* 0x00000000003c7805 */ /* 0x000fe4000001ff00 */
[----:B------:R-:W-:Y:S02]  /*f320*/  CS2R R62, SRZ ;  /* 0x00000000003e7805 */ /* 0x000fe4000001ff00 */
[----:B------:R-:W-:-:S02]  /*f330*/  CS2R R66, SRZ ;  /* 0x0000000000427805 */ /* 0x000fc4000001ff00 */
[----:B------:R-:W-:Y:S01]  /*f340*/  CS2R R64, SRZ ;  /* 0x0000000000407805 */ /* 0x000fe2000001ff00 */
[----:B------:R-:W-:-:S05]  /*f350*/  @!P2 IMAD.X R5, R5, 0x1, R12, P0 ;  /* 0x000000010505a824 */ /* 0x000fca00000e060c */
[----:B------:R1:W5:Y:S01]  /*f360*/  @!P2 LD.E.128 R60, desc[UR6][R4.64] ;  /* 0x00000006043ca980 */ /* 0x000362000c101d00 */
[----:B---3--:R-:W-:Y:S01]  /*f370*/  @!P3 IMAD.SHL.U32 R13, R6, 0x8, RZ ;  /* 0x00000008060db824 */ /* 0x008fe200078e00ff */
[----:B----4-:R-:W-:-:S03]  /*f380*/  @!P2 IADD3 R6, P1, R14, R11, RZ ;  /* 0x0000000b0e06a210 */ /* 0x010fc60007f3e0ff */
[----:B------:R-:W-:-:S04]  /*f390*/  @!P3 IMAD.WIDE R10, R13, 0x2, R8 ;  /* 0x000000020d0ab825 */ /* 0x000fc800078e0208 */
[----:B------:R-:W-:Y:S01]  /*f3a0*/  IMAD.MOV.U32 R8, RZ, RZ, R14 ;  /* 0x000000ffff087224 */ /* 0x000fe200078e000e */
[----:B------:R1:W5:Y:S01]  /*f3b0*/  @!P3 LD.E.128 R56, desc[UR6][R10.64] ;  /* 0x000000060a38b980 */ /* 0x000362000c101d00 */
[----:B------:R-:W-:Y:S02]  /*f3c0*/  IMAD.MOV.U32 R9, RZ, RZ, R7 ;  /* 0x000000ffff097224 */ /* 0x000fe400078e0007 */
[----:B------:R-:W-:Y:S02]  /*f3d0*/  @!P2 IMAD.X R7, R7, 0x1, R12, P1 ;  /* 0x000000010707a824 */ /* 0x000fe400008e060c */
[----:B------:R-:W-:-:S03]  /*f3e0*/  @!P3 IMAD.WIDE R8, R13, 0x2, R8 ;  /* 0x000000020d08b825 */ /* 0x000fc600078e0208 */
[----:B------:R1:W5:Y:S04]  /*f3f0*/  @!P2 LD.E.128 R64, desc[UR6][R6.64] ;  /* 0x000000060640a980 */ /* 0x000368000c101d00 */
[----:B------:R1:W5:Y:S02]  /*f400*/  @!P3 LD.E.128 R68, desc[UR6][R8.64] ;  /* 0x000000060844b980 */ /* 0x000364000c101d00 */
.L_x_1696:
[----:B------:R-:W-:Y:S05]  /*f410*/  BSYNC B1 ;  /* 0x0000000000017941 */ /* 0x000fea0003800000 */
.L_x_1695:
[----:B-1---5:R-:W-:Y:S01]  /*f420*/  IMAD.MOV.U32 R4, RZ, RZ, R70 ;  /* 0x000000ffff047224 */ /* 0x022fe200078e0046 */
[----:B------:R-:W-:Y:S01]  /*f430*/  UMOV UR4, 0xffffffff ;  /* 0xffffffff00047882 */ /* 0x000fe20000000000 */
[----:B------:R-:W-:Y:S01]  /*f440*/  IMAD.MOV.U32 R5, RZ, RZ, R71 ;  /* 0x000000ffff057224 */ /* 0x000fe200078e0047 */
[----:B------:R-:W-:Y:S01]  /*f450*/  CS2R R54, SRZ ;  /* 0x0000000000367805 */ /* 0x000fe2000001ff00 */
[----:B------:R-:W-:Y:S02]  /*f460*/  IMAD.MOV.U32 R6, RZ, RZ, R68 ;  /* 0x000000ffff067224 */ /* 0x000fe400078e0044 */
[----:B---3--:R-:W-:Y:S01]  /*f470*/  IMAD.MOV.U32 R7, RZ, RZ, R69 ;  /* 0x000000ffff077224 */ /* 0x008fe200078e0045 */
        /* <DEDUP_REMOVED lines=23> */
[----:B------:R-:W-:Y:S02]  /*f5f0*/  PRMT R118, R118, 0x5410, R6 ;  /* 0x0000541076767816 */ /* 0x000fe40000000006 */
[----:B------:R-:W-:Y:S01]  /*f600*/  PRMT R119, R119, 0x5410, R7 ;  /* 0x0000541077777816 */ /* 0x000fe20000000007 */
[----:B------:R-:W-:Y:S06]  /*f610*/  BRA.DIV UR4, `(.L_x_1697) ;  /* 0x0000020a04647947 */ /* 0x000fec000b800000 */
[----:B------:R1:W3:Y:S04]  /*f620*/  SHFL.IDX PT, R5, R72, 0x1, 0x181f ;  /* 0x00381f0048057f89 */ /* 0x0002e800000e0000 */
[----:B--2---:R1:W2:Y:S04]  /*f630*/  SHFL.IDX PT, R8, R21, 0x1, 0x181f ;  /* 0x00381f0015087f89 */ /* 0x0042a800000e0000 */
[----:B------:R1:W0:Y:S04]  /*f640*/  SHFL.IDX PT, R7, R73, 0x1, 0x181f ;  /* 0x00381f0049077f89 */ /* 0x00022800000e0000 */
[----:B----4-:R1:W4:Y:S02]  /*f650*/  SHFL.IDX PT, R14, R20, 0x1, 0x181f ;  /* 0x00381f00140e7f89 */ /* 0x01032400000e0000 */
.L_x_2068:
        /* <DEDUP_REMOVED lines=11> */
[----:B------:R-:W4:Y:S01]  /*f710*/  LDL R6, [R1+0x48] ;  /* 0x0000480001067983 */ /* 0x000f220000100800 */
[----:B------:R-:W-:Y:S01]  /*f720*/  ULDC UR4, c[0x0][0x3f4] ;  /* 0x0000fd0000047ab9 */ /* 0x000fe20000000800 */
[----:B---3--:R-:W-:Y:S01]  /*f730*/  IMAD.MOV.U32 R9, RZ, RZ, R5 ;  /* 0x000000ffff097224 */ /* 0x008fe200078e0005 */
        /* <DEDUP_REMOVED lines=16> */
[----:B----4-:R-:W-:Y:S01]  /*f840*/  @!P3 IMAD.SHL.U32 R13, R6, 0x8, RZ ;  /* 0x00000008060db824 */ /* 0x010fe200078e00ff */
[----:B------:R-:W-:-:S03]  /*f850*/  @!P2 IADD3 R6, P1, R14, R11, RZ ;  /* 0x0000000b0e06a210 */ /* 0x000fc60007f3e0ff */
[----:B------:R-:W-:-:S04]  /*f860*/  @!P3 IMAD.WIDE R10, R13, 0x2, R8 ;  /* 0x000000020d0ab825 */ /* 0x000fc800078e0208 */
[----:B------:R-:W-:Y:S01]  /*f870*/  IMAD.MOV.U32 R8, RZ, RZ, R14 ;  /* 0x000000ffff087224 */ /* 0x000fe200078e000e */
[----:B------:R2:W5:Y:S01]  /*f880*/  @!P3 LD.E.128 R40, desc[UR6][R10.64] ;  /* 0x000000060a28b980 */ /* 0x000562000c101d00 */
[----:B0-----:R-:W-:Y:S02]  /*f890*/  IMAD.MOV.U32 R9, RZ, RZ, R7 ;  /* 0x000000ffff097224 */ /* 0x001fe400078e0007 */
[----:B------:R-:W-:Y:S02]  /*f8a0*/  @!P2 IMAD.X R7, R7, 0x1, R12, P1 ;  /* 0x000000010707a824 */ /* 0x000fe400008e060c */
[----:B------:R-:W-:-:S03]  /*f8b0*/  @!P3 IMAD.WIDE R8, R13, 0x2, R8 ;  /* 0x000000020d08b825 */ /* 0x000fc600078e0208 */
[----:B------:R2:W5:Y:S04]  /*f8c0*/  @!P2 LD.E.128 R48, desc[UR6][R6.64] ;  /* 0x000000060630a980 */ /* 0x000568000c101d00 */
[----:B------:R2:W5:Y:S02]  /*f8d0*/  @!P3 LD.E.128 R52, desc[UR6][R8.64] ;  /* 0x000000060834b980 */ /* 0x000564000c101d00 */
.L_x_1699:
[----:B------:R-:W-:Y:S05]  /*f8e0*/  BSYNC B1 ;  /* 0x0000000000017941 */ /* 0x000fea0003800000 */
.L_x_1698:
[----:B--2--5:R-:W-:Y:S01]  /*f8f0*/  IMAD.MOV.U32 R4, RZ, RZ, R54 ;  /* 0x000000ffff047224 */ /* 0x024fe200078e0036 */
[----:B------:R-:W-:Y:S01]  /*f900*/  UMOV UR4, 0xffffffff ;  /* 0xffffffff00047882 */ /* 0x000fe20000000000 */
[----:B---3--:R-:W-:Y:S02]  /*f910*/  IMAD.MOV.U32 R5, RZ, RZ, R55 ;  /* 0x000000ffff057224 */ /* 0x008fe400078e0037 */
[----:B------:R-:W-:Y:S02]  /*f920*/  IMAD.MOV.U32 R6, RZ, RZ, R52 ;  /* 0x000000ffff067224 */ /* 0x000fe400078e0034 */
[----:B0-----:R-:W-:Y:S01]  /*f930*/  IMAD.MOV.U32 R7, RZ, RZ, R53 ;  /* 0x000000ffff077224 */ /* 0x001fe200078e0035 */
        /* <DEDUP_REMOVED lines=18> */
[----:B------:R-:W-:-:S04]  /*fa60*/  PRMT R111, R4, 0x5410, R5 ;  /* 0x00005410046f7816 */ /* 0x000fc80000000005 */
[----:B------:R-:W-:Y:S01]  /*fa70*/  PRMT R112, R6, 0x5410, R7 ;  /* 0x0000541006707816 */ /* 0x000fe20000000007 */
[----:B------:R-:W-:Y:S06]  /*fa80*/  BRA.DIV UR4, `(.L_x_1700) ;  /* 0x0000020604b87947 */ /* 0x000fec000b800000 */
[----:B------:R0:W2:Y:S04]  /*fa90*/  SHFL.IDX PT, R5, R72, 0x2, 0x181f ;  /* 0x00581f0048057f89 */ /* 0x0000a800000e0000 */
[----:B------:R0:W3:Y:S04]  /*faa0*/  SHFL.IDX PT, R8, R21, 0x2, 0x181f ;  /* 0x00581f0015087f89 */ /* 0x0000e800000e0000 */
[----:B------:R0:W0:Y:S04]  /*fab0*/  SHFL.IDX PT, R7, R73, 0x2, 0x181f ;  /* 0x00581f0049077f89 */ /* 0x00002800000e0000 */
[----:B----4-:R4:W0:Y:S02]  /*fac0*/  SHFL.IDX PT, R14, R20, 0x2, 0x181f ;  /* 0x00581f00140e7f89 */ /* 0x01082400000e0000 */
.L_x_2074:
        /* <DEDUP_REMOVED lines=12> */
[----:B------:R-:W4:Y:S01]  /*fb90*/  LDL R6, [R1+0x48] ;  /* 0x0000480001067983 */ /* 0x000f220000100800 */
[----:B------:R-:W-:Y:S01]  /*fba0*/  ULDC UR4, c[0x0][0x3f4] ;  /* 0x0000fd0000047ab9 */ /* 0x000fe20000000800 */
[----:B--2---:R-:W-:Y:S01]  /*fbb0*/  IMAD.MOV.U32 R9, RZ, RZ, R5 ;  /* 0x000000ffff097224 */ /* 0x004fe200078e0005 */
[----:B------:R-:W-:Y:S02]  /*fbc0*/  ISETP.GE.AND P2, PT, R18, UR4, PT ;  /* 0x0000000412007c0c */ /* 0x000fe4000bf46270 */
[----:B------:R-:W-:Y:S02]  /*fbd0*/  CS2R R24, SRZ ;  /* 0x0000000000187805 */ /* 0x000fe4000001ff00 */
[----:B------:R-:W-:Y:S02]  /*fbe0*/  ISETP.GE.AND P3, PT, R221, UR4, PT ;  /* 0x00000004dd007c0c */ /* 0x000fe4000bf66270 */
[----:B------:R-:W-:Y:S01]  /*fbf0*/  CS2R R26, SRZ ;  /* 0x00000000001a7805 */ /* 0x000fe2000001ff00 */
[----:B------:R-:W-:-:S06]  /*fc00*/  ULDC.64 UR6, c[0x0][0x208] ;  /* 0x0000820000067ab9 */ /* 0x000fcc0000000a00 */
[C---:B------:R-:W-:Y:S01]  /*fc10*/  @!P2 IMAD.SHL.U32 R11, R18.reuse, 0x2, RZ ;  /* 0x00000002120ba824 */ /* 0x040fe200078e00ff */
[----:B------:R-:W-:-:S04]  /*fc20*/  @!P2 SHF.L.U64.HI R12, R18, 0x1, R19 ;  /* 0x00000001120ca819 */ /* 0x000fc80000010213 */
[----:B---3--:R-:W-:Y:S02]  /*fc30*/  @!P2 IADD3 R4, P0, R8, R11, RZ ;  /* 0x0000000b0804a210 */ /* 0x008fe40007f1e0ff */
        /* <DEDUP_REMOVED lines=9> */
[----:B0-----:R-:W-:-:S03]  /*fcd0*/  @!P2 IADD3 R6, P1, R14, R11, RZ ;  /* 0x0000000b0e06a210 */ /* 0x001fc60007f3e0ff */
        /* <DEDUP_REMOVED lines=8> */
.L_x_1702:
[----:B------:R-:W-:Y:S05]  /*fd60*/  BSYNC B1 ;  /* 0x0000000000017941 */ /* 0x000fea0003800000 */
.L_x_1701:
[----:B--2--5:R-:W-:Y:S01]  /*fd70*/  IMAD.MOV.U32 R4, RZ, RZ, R36 ;  /* 0x000000ffff047224 */ /* 0x024fe200078e0024 */
[----:B------:R-:W-:Y:S01]  /*fd80*/  UMOV UR4, 0xffffffff ;  /* 0xffffffff00047882 */ /* 0x000fe20000000000 */
[----:B------:R-:W-:Y:S02]  /*fd90*/  IMAD.MOV.U32 R5, RZ, RZ, R37 ;  /* 0x000000ffff057224 */ /* 0x000fe400078e0025 */
        /* <DEDUP_REMOVED lines=21> */
[----:B------:R-:W-:Y:S02]  /*fef0*/  CS2R R4, SRZ ;  /* 0x0000000000047805 */ /* 0x000fe4000001ff00 */
[----:B------:R-:W-:Y:S01]  /*ff00*/  PRMT R89, R7, 0x5410, R6 ;  /* 0x0000541007597816 */ /* 0x000fe20000000006 */
[----:B------:R-:W-:Y:S06]  /*ff10*/  BRA.DIV UR4, `(.L_x_1703) ;  /* 0x0000020604047947 */ /* 0x000fec000b800000 */
[----:B------:R0:W2:Y:S04]  /*ff20*/  SHFL.IDX PT, R77, R72, 0x3, 0x181f ;  /* 0x00781f00484d7f89 */ /* 0x0000a800000e0000 */
[----:B-1----:R-:W1:Y:S04]  /*ff30*/  SHFL.IDX PT, R21, R21, 0x3, 0x181f ;  /* 0x00781f0015157f89 */ /* 0x002e6800000e0000 */
[----:B------:R0:W0:Y:S04]  /*ff40*/  SHFL.IDX PT, R81, R73, 0x3, 0x181f ;  /* 0x00781f0049517f89 */ /* 0x00002800000e0000 */
[----:B------:R0:W0:Y:S02]  /*ff50*/  SHFL.IDX PT, R78, R20, 0x3, 0x181f ;  /* 0x00781f00144e7f89 */ /* 0x00002400000e0000 */
.L_x_2080:
[----:B------:R-:W5:Y:S01]  /*ff60*/  LDL R12, [R1+0x54] ;  /* 0x00005400010c7983 */ /* 0x000f620000100800 */
[----:B------:R-:W-:Y:S01]  /*ff70*/  VIADD R0, R0, 0x60 ;  /* 0x0000006000007836 */ /* 0x000fe20000000000 */
[----:B------:R-:W-:Y:S01]  /*ff80*/  BSSY B1, `(.L_x_1704) ;  /* 0x000002c000017945 */ /* 0x000fe20003800000 */
[----:B------:R-:W-:Y:S02]  /*ff90*/  CS2R R6, SRZ ;  /* 0x0000000000067805 */ /* 0x000fe4000001ff00 */
[----:B---3--:R-:W-:Y:S02]  /*ffa0*/  CS2R R8, SRZ ;  /* 0x0000000000087805 */ /* 0x008fe4000001ff00 */
[----:B------:R-:W-:Y:S02]  /*ffb0*/  CS2R R10, SRZ ;  /* 0x00000000000a7805 */ /* 0x000fe4000001ff00 */
[----:B------:R-:W-:Y:S02]  /*ffc0*/  ISETP.GE.AND P0, PT, R0, R3, PT ;  /* 0x000000030000720c */ /* 0x000fe40003f06270 */
[----:B------:R-:W-:-:S02]  /*ffd0*/  CS2R R14, SRZ ;  /* 0x00000000000e7805 */ /* 0x000fc4000001ff00 */
[----:B0-----:R-:W-:Y:S02]  /*ffe0*/  CS2R R72, SRZ ;  /* 0x0000000000487805 */ /* 0x001fe4000001ff00 */
[----:B------:R-:W-:Y:S02]  /*fff0*/  CS2R R74, SRZ ;  /* 0x00000000004a7805 */ /* 0x000fe4000001ff00 */
[----:B-----5:R-:W-:-:S04]  /*10000*/  LEA.HI R80, R12, R12, RZ, 0x1 ;  /* 0x0000000c0c507211 */ /* 0x020fc800078f08ff */
[----:B------:R-:W-:-:S05]  /*10010*/  LOP3.LUT R80, R80, 0xfffffffe, RZ, 0xc0, !PT ;  /* 0xfffffffe50507812 */ /* 0x000fca00078ec0ff */
[----:B------:R-:W-:Y:S01]  /*10020*/  IMAD.IADD R80, R12, 0x1, -R80 ;  /* 0x000000010c507824 */ /* 0x000fe200078e0a50 */
[----:B------:R-:W-:-:S04]  /*10030*/  CS2R R12, SRZ ;  /* 0x00000000000c7805 */ /* 0x000fc8000001ff00 */
[----:B------:R-:W-:Y:S01]  /*10040*/  SHF.L.U32 R80, R80, 0x1f, RZ ;  /* 0x0000001f50507819 */ /* 0x000fe200000006ff */
[----:B------:R-:W-:Y:S06]  /*10050*/  @P0 BRA `(.L_x_1705) ;  /* 0x0000000000780947 */ /* 0x000fec0003800000 */
[----:B----4-:R-:W3:Y:S01]  /*10060*/  LDL R20, [R1+0x48] ;  /* 0x0000480001147983 */ /* 0x010ee20000100800 */
[----:B------:R-:W-:Y:S01]  /*10070*/  ULDC UR4, c[0x0][0x3f4] ;  /* 0x0000fd0000047ab9 */ /* 0x000fe20000000800 */
[----:B-1----:R-:W-:Y:S01]  /*10080*/  IMAD.MOV.U32 R4, RZ, RZ, R21 ;  /* 0x000000ffff047224 */ /* 0x002fe200078e0015 */
[----:B------:R-:W-:Y:S01]  /*10090*/  ISETP.GE.AND P2, PT, R18, UR4, PT ;  /* 0x0000000412007c0c */ /* 0x000fe2000bf46270 */
[----:B--2---:R-:W-:Y:S01]  /*100a0*/  IMAD.MOV.U32 R5, RZ, RZ, R77 ;  /* 0x000000ffff057224 */ /* 0x004fe200078e004d */
[----:B------:R-:W-:Y:S02]  /*100b0*/  ISETP.GE.AND P3, PT, R221, UR4, PT ;  /* 0x00000004dd007c0c */ /* 0x000fe4000bf66270 */
[----:B------:R-:W-:Y:S02]  /*100c0*/  CS2R R72, SRZ ;  /* 0x0000000000487805 */ /* 0x000fe4000001ff00 */
[----:B------:R-:W-:Y:S01]  /*100d0*/  CS2R R74, SRZ ;  /* 0x00000000004a7805 */ /* 0x000fe2000001ff00 */
[----:B------:R-:W-:Y:S01]  /*100e0*/  IMAD.MOV.U32 R6, RZ, RZ, R78 ;  /* 0x000000ffff067224 */ /* 0x000fe200078e004e */
[----:B------:R-:W-:Y:S01]  /*100f0*/  ULDC.64 UR6, c[0x0][0x208] ;  /* 0x0000820000067ab9 */ /* 0x000fe20000000a00 */
[----:B------:R-:W-:-:S04]  /*10100*/  IMAD.MOV.U32 R7, RZ, RZ, R81 ;  /* 0x000000ffff077224 */ /* 0x000fc800078e0051 */
[C---:B------:R-:W-:Y:S01]  /*10110*/  @!P2 IMAD.SHL.U32 R76, R18.reuse, 0x2, RZ ;  /* 0x00000002124ca824 */ /* 0x040fe200078e00ff */
[----:B------:R-:W-:Y:S02]  /*10120*/  @!P2 SHF.L.U64.HI R0, R18, 0x1, R19 ;  /* 0x000000011200a819 */ /* 0x000fe40000010213 */
[----:B------:R-:W-:Y:S02]  /*10130*/  CS2R R8, SRZ ;  /* 0x0000000000087805 */ /* 0x000fe4000001ff00 */
[----:B------:R-:W-:Y:S02]  /*10140*/  CS2R R10, SRZ ;  /* 0x00000000000a7805 */ /* 0x000fe4000001ff00 */
[----:B------:R-:W-:Y:S02]  /*10150*/  CS2R R12, SRZ ;  /* 0x00000000000c7805 */ /* 0x000fe4000001ff00 */
[----:B------:R-:W-:Y:S01]  /*10160*/  CS2R R14, SRZ ;  /* 0x00000000000e7805 */ /* 0x000fe2000001ff00 */
[----:B---3--:R-:W-:Y:S01]  /*10170*/  @!P3 IMAD.SHL.U32 R79, R20, 0x8, RZ ;  /* 0x00000008144fb824 */ /* 0x008fe200078e00ff */
[----:B------:R-:W-:-:S02]  /*10180*/  @!P2 IADD3 R20, P0, R21, R76, RZ ;  /* 0x0000004c1514a210 */ /* 0x000fc40007f1e0ff */
[----:B------:R-:W-:Y:S01]  /*10190*/  @!P2 IADD3 R76, P1, R78, R76, RZ ;  /* 0x0000004c4e4ca210 */ /* 0x000fe20007f3e0ff */
[----:B------:R-:W-:-:S04]  /*101a0*/  @!P3 IMAD.WIDE R4, R79, 0x2, R4 ;  /* 0x000000024f04b825 */ /* 0x000fc800078e0204 */
[----:B------:R-:W-:Y:S01]  /*101b0*/  @!P3 IMAD.WIDE R78, R79, 0x2, R6 ;  /* 0x000000024f4eb825 */ /* 0x000fe200078e0206 */
[----:B------:R0:W5:Y:S01]  /*101c0*/  @!P3 LD.E.128 R72, desc[UR6][R4.64] ;  /* 0x000000060448b980 */ /* 0x000162000c101d00 */
[----:B------:R-:W-:Y:S02]  /*101d0*/  CS2R R6, SRZ ;  /* 0x0000000000067805 */ /* 0x000fe4000001ff00 */
[--C-:B------:R-:W-:Y:S01]  /*101e0*/  @!P2 IMAD.X R21, R77, 0x1, R0.reuse, P0 ;  /* 0x000000014d15a824 */ /* 0x100fe200000e0600 */
[----:B------:R3:W5:Y:S01]  /*101f0*/  @!P3 LD.E.128 R8, desc[UR6][R78.64] ;  /* 0x000000064e08b980 */ /* 0x000762000c101d00 */
[----:B------:R-:W-:-:S03]  /*10200*/  @!P2 IMAD.X R77, R81, 0x1, R0, P1 ;  /* 0x00000001514da824 */ /* 0x000fc600008e0600 */
[----:B------:R3:W5:Y:S01]  /*10210*/  @!P2 LD.E.128 R12, desc[UR6][R20.64] ;  /* 0x00000006140ca980 */ /* 0x000762000c101d00 */
[----:B0-----:R-:W-:-:S06]  /*10220*/  CS2R R4, SRZ ;  /* 0x0000000000047805 */ /* 0x001fcc000001ff00 */
[----:B------:R3:W5:Y:S02]  /*10230*/  @!P2 LD.E.128 R4, desc[UR6][R76.64] ;  /* 0x000000064c04a980 */ /* 0x000764000c101d00 */
.L_x_1705:
[----:B------:R-:W-:Y:S05]  /*10240*/  BSYNC B1 ;  /* 0x0000000000017941 */ /* 0x000fea0003800000 */
.L_x_1704:
[----:B---3--:R-:W3:Y:S01]  /*10250*/  LDL R78, [R1+0x14] ;  /* 0x00001400014e7983 */ /* 0x008ee20000100800 */
[----:B------:R-:W0:Y:S01]  /*10260*/  SYNCS.PHASECHK.TRANS64.TRYWAIT P0, [R16+URZ+0x30800], R80 ;  /* 0x03080050100075a7 */ /* 0x000e22000800017f */
[----:B----45:R-:W-:Y:S01]  /*10270*/  IMAD.MOV.U32 R20, RZ, RZ, R6 ;  /* 0x000000ffff147224 */ /* 0x030fe200078e0006 */
[----:B------:R-:W-:Y:S01]  /*10280*/  BSSY B1, `(.L_x_1706) ;  /* 0x0000017000017945 */ /* 0x000fe20003800000 */
[----:B------:R-:W-:Y:S02]  /*10290*/  IMAD.MOV.U32 R0, RZ, RZ, R7 ;  /* 0x000000ffff007224 */ /* 0x000fe400078e0007 */
[----:B------:R-:W-:Y:S02]  /*102a0*/  IMAD.MOV.U32 R76, RZ, RZ, R4 ;  /* 0x000000ffff4c7224 */ /* 0x000fe400078e0004 */
[----:B-1----:R-:W-:Y:S01]  /*102b0*/  IMAD.MOV.U32 R21, RZ, RZ, R5 ;  /* 0x000000ffff157224 */ /* 0x002fe200078e0005 */
        /* <DEDUP_REMOVED lines=10> */
[----:B--2---:R-:W-:-:S02]  /*10360*/  IMAD.MOV.U32 R77, RZ, RZ, R12 ;  /* 0x000000ffff4d7224 */ /* 0x004fc400078e000c */
[----:B------:R-:W-:Y:S01]  /*10370*/  IMAD.MOV.U32 R76, RZ, RZ, R13 ;  /* 0x000000ffff4c7224 */ /* 0x000fe200078e000d */
[----:B------:R-:W-:Y:S01]  /*10380*/  PRMT R101, R20, 0x5410, R0 ;  /* 0x0000541014657816 */ /* 0x000fe20000000000 */
[----:B------:R-:W-:Y:S02]  /*10390*/  IMAD.MOV.U32 R20, RZ, RZ, R72 ;  /* 0x000000ffff147224 */ /* 0x000fe400078e0048 */
[----:B------:R-:W-:Y:S01]  /*103a0*/  IMAD.MOV.U32 R0, RZ, RZ, R73 ;  /* 0x000000ffff007224 */ /* 0x000fe200078e0049 */
[----:B------:R-:W-:-:S04]  /*103b0*/  PRMT R99, R77, 0x5410, R76 ;  /* 0x000054104d637816 */ /* 0x000fc8000000004c */
[----:B------:R-:W-:Y:S02]  /*103c0*/  PRMT R85, R20, 0x5410, R0 ;  /* 0x0000541014557816 */ /* 0x000fe40000000000 */
[----:B---3--:R-:W-:Y:S01]  /*103d0*/  VIADDMNMX R0, R3, -R78, 0x80, PT ;  /* 0x0000008003007446 */ /* 0x008fe2000380094e */
[----:B0-----:R-:W-:Y:S06]  /*103e0*/  @!P0 BRA `(.L_x_1707) ;  /* 0x0000020000448947 */ /* 0x001fec0003800000 */
.L_x_2081:
[----:B------:R-:W-:Y:S05]  /*103f0*/  BSYNC B1 ;  /* 0x0000000000017941 */ /* 0x000fea0003800000 */
.L_x_1706:
        /* <DEDUP_REMOVED lines=8> */
[C---:B------:R-:W-:Y:S01]  /*10480*/  IMAD.SHL.U32 R125, R23.reuse, 0x40, RZ ;  /* 0x00000040177d7824 */ /* 0x040fe200078e00ff */
[----:B------:R-:W-:Y:S01]  /*10490*/  BSSY B2, `(.L_x_1710) ;  /* 0x0000070000027945 */ /* 0x000fe20003800000 */
[----:B------:R-:W-:-:S03]  /*104a0*/  IMAD.SHL.U32 R126, R23, 0x40, RZ ;  /* 0x00000040177e7824 */ /* 0x000fc600078e00ff */
[----:B------:R-:W-:-:S04]  /*104b0*/  LOP3.LUT R125, R125, 0x1c0, RZ, 0xc0, !PT ;  /* 0x000001c07d7d7812 */ /* 0x000fc800078ec0ff */
[----:B------:R-:W-:Y:S02]  /*104c0*/  SHF.R.U32.HI R125, RZ, 0x3, R125 ;  /* 0x00000003ff7d7819 */ /* 0x000fe4000001167d */
[-C--:B--2---:R-:W-:Y:S02]  /*104d0*/  ISETP.GE.AND P0, PT, R18, R3.reuse, PT ;  /* 0x000000031200720c */ /* 0x084fe40003f06270 */
[----:B------:R-:W-:-:S11]  /*104e0*/  ISETP.GE.AND P1, PT, R221, R3, PT ;  /* 0x00000003dd00720c */ /* 0x000fd60003f26270 */
[----:B-1----:R-:W-:Y:S05]  /*104f0*/  @P0 BRA `(.L_x_1711) ;  /* 0x0000000400a40947 */ /* 0x002fea0003800000 */
[----:B------:R-:W2:Y:S04]  /*10500*/  LDL R76, [R1+0x44] ;  /* 0x00004400014c7983 */ /* 0x000ea80000100800 */
[----:B------:R-:W0:Y:S01]  /*10510*/  LDL R127, [R1+0x30] ;  /* 0x00003000017f7983 */ /* 0x000e220000100800 */
[--C-:B------:R-:W-:Y:S02]  /*10520*/  SHF.R.U64 R91, R60, 0x10, R61.reuse ;  /* 0x000000103c5b7819 */ /* 0x100fe4000000123d */
[----:B------:R-:W-:Y:S02]  /*10530*/  SHF.R.U32.HI R92, RZ, 0x10, R61 ;  /* 0x00000010ff5c7819 */ /* 0x000fe4000001163d */
[----:B------:R-:W-:Y:S02]  /*10540*/  SHF.R.U64 R61, R64, 0x10, R65 ;  /* 0x00000010403d7819 */ /* 0x000fe40000001241 */
[----:B------:R-:W-:-:S02]  /*10550*/  PRMT R91, R94, 0x5410, R91 ;  /* 0x000054105e5b7816 */ /* 0x000fc4000000005b */
[----:B------:R-:W-:Y:S02]  /*10560*/  PRMT R61, R93, 0x5410, R61 ;  /* 0x000054105d3d7816 */ /* 0x000fe4000000003d */
[----:B------:R-:W-:Y:S01]  /*10570*/  SHF.R.U32.HI R65, RZ, 0x10, R65 ;  /* 0x00000010ff417819 */ /* 0x000fe20000011641 */
[----:B------:R-:W-:Y:S01]  /*10580*/  IMAD.U32 R60, R91, 0x10000, RZ ;  /* 0x000100005b3c7824 */ /* 0x000fe200078e00ff */
[----:B------:R-:W-:Y:S01]  /*10590*/  SHF.R.U32.HI R96, RZ, 0x10, R67 ;  /* 0x00000010ff607819 */ /* 0x000fe20000011643 */
[C---:B------:R-:W-:Y:S01]  /*105a0*/  IMAD.U32 R93, R61.reuse, 0x10000, RZ ;  /* 0x000100003d5d7824 */ /* 0x040fe200078e00ff */
[----:B------:R-:W-:Y:S02]  /*105b0*/  LOP3.LUT R61, R61, 0xffff0000, RZ, 0xc0, !PT ;  /* 0xffff00003d3d7812 */ /* 0x000fe400078ec0ff */
[----:B------:R-:W-:Y:S02]  /*105c0*/  PRMT R96, R107, 0x5432, R96 ;  /* 0x000054326b607816 */ /* 0x000fe40000000060 */
[----:B------:R-:W-:-:S02]  /*105d0*/  LOP3.LUT R91, R91, 0xffff0000, RZ, 0xc0, !PT ;  /* 0xffff00005b5b7812 */ /* 0x000fc400078ec0ff */
[----:B--2---:R-:W-:-:S04]  /*105e0*/  LEA.HI R20, R3, R76, RZ, 0x1d ;  /* 0x0000004c03147211 */ /* 0x004fc800078fe8ff */
[----:B------:R-:W-:Y:S01]  /*105f0*/  SHF.R.S32.HI R76, RZ, 0x1f, R20 ;  /* 0x0000001fff4c7819 */ /* 0x000fe20000011414 */
[----:B------:R-:W-:Y:S01]  /*10600*/  IMAD.SHL.U32 R77, R20, 0x8, RZ ;  /* 0x00000008144d7824 */ /* 0x000fe200078e00ff */
[----:B0-----:R-:W0:Y:S02]  /*10610*/  LDS.128 R80, [R127] ;  /* 0x000000007f507984 */ /* 0x001e240000000c00 */
[----:B------:R-:W-:Y:S02]  /*10620*/  LEA.HI R76, R76, R20, RZ, 0x3 ;  /* 0x000000144c4c7211 */ /* 0x000fe400078f18ff */
[----:B------:R-:W-:-:S03]  /*10630*/  LOP3.LUT R20, R77, 0x38, RZ, 0xc0, !PT ;  /* 0x000000384d147812 */ /* 0x000fc600078ec0ff */
[----:B------:R-:W-:Y:S01]  /*10640*/  IMAD.SHL.U32 R76, R76, 0x400, RZ ;  /* 0x000004004c4c7824 */ /* 0x000fe200078e00ff */
[----:B------:R-:W-:-:S04]  /*10650*/  LOP3.LUT R20, R20, 0x1c0, R126, 0xf8, !PT ;  /* 0x000001c014147812 */ /* 0x000fc800078ef87e */
[----:B------:R-:W-:Y:S02]  /*10660*/  LOP3.LUT R20, R20, R125, RZ, 0x3c, !PT ;  /* 0x0000007d14147212 */ /* 0x000fe400078e3cff */
[----:B------:R-:W-:-:S04]  /*10670*/  LOP3.LUT R76, R76, 0x7fffe000, RZ, 0xc0, !PT ;  /* 0x7fffe0004c4c7812 */ /* 0x000fc800078ec0ff */
[----:B-----5:R-:W-:-:S05]  /*10680*/  IADD3 R20, R20, R76, R124 ;  /* 0x0000004c14147210 */ /* 0x020fca0007ffe07c */
[----:B------:R-:W-:-:S05]  /*10690*/  IMAD R20, R20, 0x2, R16 ;  /* 0x0000000214147824 */ /* 0x000fca00078e0210 */
[----:B------:R-:W1:Y:S01]  /*106a0*/  LDS.128 R76, [R20+0x10400] ;  /* 0x01040000144c7984 */ /* 0x000e620000000c00 */
[----:B0-----:R-:W-:Y:S02]  /*106b0*/  IMAD.U32 R64, R80, 0x10000, RZ ;  /* 0x0001000050407824 */ /* 0x001fe400078e00ff */
[----:B-1----:R-:W-:-:S04]  /*106c0*/  IMAD.U32 R94, R76, 0x10000, RZ ;  /* 0x000100004c5e7824 */ /* 0x002fc800078e00ff */
[C---:B------:R-:W-:Y:S01]  /*106d0*/  FMUL.FTZ R95, R94.reuse, R93 ;  /* 0x0000005d5e5f7220 */ /* 0x040fe20000410000 */
[----:B------:R-:W-:-:S03]  /*106e0*/  FMUL.FTZ R94, R94, R60 ;  /* 0x0000003c5e5e7220 */ /* 0x000fc60000410000 */
[----:B------:R-:W-:Y:S01]  /*106f0*/  FFMA.FTZ R60, R64, R60, -R95 ;  /* 0x0000003c403c7223 */ /* 0x000fe2000001085f */
[----:B------:R-:W-:Y:S01]  /*10700*/  SHF.R.U64 R95, R66, 0x10, R67 ;  /* 0x00000010425f7819 */ /* 0x000fe20000001243 */
[----:B------:R-:W-:Y:S01]  /*10710*/  FFMA.FTZ R64, R64, R93, R94 ;  /* 0x0000005d40407223 */ /* 0x000fe2000001005e */
[C---:B------:R-:W-:Y:S01]  /*10720*/  PRMT R66, R102.reuse, 0x5432, R92 ;  /* 0x0000543266427816 */ /* 0x040fe2000000005c */
[----:B------:R-:W-:Y:S01]  /*10730*/  IMAD.U32 R67, R77, 0x10000, RZ ;  /* 0x000100004d437824 */ /* 0x000fe200078e00ff */
[----:B------:R-:W-:Y:S01]  /*10740*/  PRMT R92, R102, 0x5410, R65 ;  /* 0x00005410665c7816 */ /* 0x000fe20000000041 */
[----:B------:R-:W-:Y:S01]  /*10750*/  IMAD.U32 R65, R81, 0x10000, RZ ;  /* 0x0001000051417824 */ /* 0x000fe200078e00ff */
[--C-:B------:R-:W-:Y:S01]  /*10760*/  SHF.R.U64 R93, R62, 0x10, R63.reuse ;  /* 0x000000103e5d7819 */ /* 0x100fe2000000123f */
[----:B------:R-:W-:Y:S01]  /*10770*/  IMAD.U32 R62, R66, 0x10000, RZ ;  /* 0x00010000423e7824 */ /* 0x000fe200078e00ff */
[----:B------:R-:W-:Y:S01]  /*10780*/  SHF.R.U32.HI R94, RZ, 0x10, R63 ;  /* 0x00000010ff5e7819 */ /* 0x000fe2000001163f */
[----:B------:R-:W-:Y:S01]  /*10790*/  IMAD.U32 R63, R92, 0x10000, RZ ;  /* 0x000100005c3f7824 */ /* 0x000fe200078e00ff */
[----:B------:R-:W-:-:S02]  /*107a0*/  PRMT R93, R108, 0x5410, R93 ;  /* 0x000054106c5d7816 */ /* 0x000fc4000000005d */
[----:B------:R-:W-:Y:S01]  /*107b0*/  PRMT R94, R108, 0x5432, R94 ;  /* 0x000054326c5e7816 */ /* 0x000fe2000000005e */
[CC--:B------:R-:W-:Y:S01]  /*107c0*/  FMUL.FTZ R102, R67.reuse, R63.reuse ;  /* 0x0000003f43667220 */ /* 0x0c0fe20000410000 */
[-C--:B------:R-:W-:Y:S01]  /*107d0*/  FMUL.FTZ R67, R67, R62.reuse ;  /* 0x0000003e43437220 */ /* 0x080fe20000410000 */
[----:B------:R-:W-:Y:S01]  /*107e0*/  IMAD.U32 R108, R79, 0x10000, RZ ;  /* 0x000100004f6c7824 */ /* 0x000fe200078e00ff */
[----:B------:R-:W-:Y:S01]  /*107f0*/  PRMT R95, R107, 0x5410, R95 ;  /* 0x000054106b5f7816 */ /* 0x000fe2000000005f */
[C---:B------:R-:W-:Y:S01]  /*10800*/  FFMA.FTZ R62, R65.reuse, R62, -R102 ;  /* 0x0000003e413e7223 */ /* 0x040fe20000010866 */
[----:B------:R-:W-:Y:S01]  /*10810*/  FFMA.FTZ R65, R65, R63, R67 ;  /* 0x0000003f41417223 */ /* 0x000fe20000010043 */
[----:B------:R-:W-:Y:S01]  /*10820*/  IMAD.U32 R67, R96, 0x10000, RZ ;  /* 0x0001000060437824 */ /* 0x000fe200078e00ff */
[----:B------:R-:W-:Y:S01]  /*10830*/  LOP3.LUT R66, R66, 0xffff0000, RZ, 0xc0, !PT ;  /* 0xffff000042427812 */ /* 0x000fe200078ec0ff */
        /* <DEDUP_REMOVED lines=8> */
[----:B------:R-:W-:Y:S02]  /*108c0*/  LOP3.LUT R102, R76, 0xffff0000, RZ, 0xc0, !PT ;  /* 0xffff00004c667812 */ /* 0x000fe400078ec0ff */
[----:B------:R-:W-:Y:S02]  /*108d0*/  LOP3.LUT R76, R80, 0xffff0000, RZ, 0xc0, !PT ;  /* 0xffff0000504c7812 */ /* 0x000fe400078ec0ff */
[----:B------:R-:W-:Y:S01]  /*108e0*/  LOP3.LUT R96, R96, 0xffff0000, RZ, 0xc0, !PT ;  /* 0xffff000060607812 */ /* 0x000fe200078ec0ff */
[C---:B------:R-:W-:Y:S01]  /*108f0*/  FMUL.FTZ R80, R102.reuse, R61 ;  /* 0x0000003d66507220 */ /* 0x040fe20000410000 */
[----:B------:R-:W-:Y:S01]  /*10900*/  FMUL.FTZ R102, R102, R91 ;  /* 0x0000005b66667220 */ /* 0x000fe20000410000 */
[----:B------:R-:W-:-:S02]  /*10910*/  LOP3.LUT R83, R83, 0xffff0000, RZ, 0xc0, !PT ;  /* 0xffff000053537812 */ /* 0x000fc400078ec0ff */
[C---:B------:R-:W-:Y:S01]  /*10920*/  FFMA.FTZ R91, R76.reuse, R91, -R80 ;  /* 0x0000005b4c5b7223 */ /* 0x040fe20000010850 */
[----:B------:R-:W-:Y:S01]  /*10930*/  FFMA.FTZ R61, R76, R61, R102 ;  /* 0x0000003d4c3d7223 */ /* 0x000fe20000010066 */
[----:B------:R-:W-:Y:S02]  /*10940*/  LOP3.LUT R76, R77, 0xffff0000, RZ, 0xc0, !PT ;  /* 0xffff00004d4c7812 */ /* 0x000fe400078ec0ff */
[----:B------:R-:W-:Y:S01]  /*10950*/  LOP3.LUT R77, R92, 0xffff0000, RZ, 0xc0, !PT ;  /* 0xffff00005c4d7812 */ /* 0x000fe200078ec0ff */
[----:B------:R-:W-:Y:S01]  /*10960*/  IMAD.U32 R92, R78, 0x10000, RZ ;  /* 0x000100004e5c7824 */ /* 0x000fe200078e00ff */
[----:B------:R-:W-:Y:S02]  /*10970*/  F2FP.BF16.F32.PACK_AB R64, R61, R64 ;  /* 0x000000403d40723e */ /* 0x000fe400000010ff */
        /* <DEDUP_REMOVED lines=9> */
[----:B------:R-:W-:Y:S02]  /*10a10*/  IMAD.U32 R66, R82, 0x10000, RZ ;  /* 0x0001000052427824 */ /* 0x000fe400078e00ff */
[C---:B------:R-:W-:Y:S01]  /*10a20*/  FMUL.FTZ R102, R92.reuse, R81 ;  /* 0x000000515c667220 */ /* 0x040fe20000410000 */
[----:B------:R-:W-:Y:S01]  /*10a30*/  FMUL.FTZ R92, R92, R76 ;  /* 0x0000004c5c5c7220 */ /* 0x000fe20000410000 */
[----:B------:R-:W-:-:S02]  /*10a40*/  F2FP.BF16.F32.PACK_AB R65, R77, R65 ;  /* 0x000000414d41723e */ /* 0x000fc400000010ff */
[C---:B------:R-:W-:Y:S01]  /*10a50*/  FFMA.FTZ R76, R66.reuse, R76, -R102 ;  /* 0x0000004c424c7223 */ /* 0x040fe20000010866 */
[----:B------:R-:W-:Y:S01]  /*10a60*/  FFMA.FTZ R66, R66, R81, R92 ;  /* 0x0000005142427223 */ /* 0x000fe2000001005c */
[----:B------:R-:W-:Y:S02]  /*10a70*/  LOP3.LUT R81, R93, 0xffff0000, RZ, 0xc0, !PT ;  /* 0xffff00005d517812 */ /* 0x000fe400078ec0ff */
[----:B------:R-:W-:Y:S02]  /*10a80*/  LOP3.LUT R93, R78, 0xffff0000, RZ, 0xc0, !PT ;  /* 0xffff00004e5d7812 */ /* 0x000fe400078ec0ff */
[----:B------:R-:W-:-:S03]  /*10a90*/  LOP3.LUT R78, R82, 0xffff0000, RZ, 0xc0, !PT ;  /* 0xffff0000524e7812 */ /* 0x000fc600078ec0ff */
[C---:B------:R-:W-:Y:S01]  /*10aa0*/  FMUL.FTZ R92, R93.reuse, R95 ;  /* 0x0000005f5d5c7220 */ /* 0x040fe20000410000 */
[----:B------:R-:W-:-:S03]  /*10ab0*/  FMUL.FTZ R82, R93, R81 ;  /* 0x000000515d527220 */ /* 0x000fc60000410000 */
[C---:B------:R-:W-:Y:S01]  /*10ac0*/  FFMA.FTZ R81, R78.reuse, R81, -R92 ;  /* 0x000000514e517223 */ /* 0x040fe2000001085c */
[----:B------:R-:W-:Y:S01]  /*10ad0*/  FFMA.FTZ R78, R78, R95, R82 ;  /* 0x0000005f4e4e7223 */ /* 0x000fe20000010052 */
[----:B------:R-:W-:Y:S01]  /*10ae0*/  LOP3.LUT R82, R94, 0xffff0000, RZ, 0xc0, !PT ;  /* 0xffff00005e527812 */ /* 0x000fe200078ec0ff */
[----:B------:R-:W-:Y:S02]  /*10af0*/  FMUL.FTZ R92, R79, R96 ;  /* 0x000000604f5c7220 */ /* 0x000fe40000410000 */
[----:B------:R-:W-:Y:S02]  /*10b00*/  F2FP.BF16.F32.PACK_AB R62, R81, R76 ;  /* 0x0000004c513e723e */ /* 0x000fe400000010ff */
[-C--:B------:R-:W-:Y:S01]  /*10b10*/  FMUL.FTZ R79, R79, R82.reuse ;  /* 0x000000524f4f7220 */ /* 0x080fe20000410000 */
[C---:B------:R-:W-:Y:S01]  /*10b20*/  FFMA.FTZ R82, R83.reuse, R82, -R92 ;  /* 0x0000005253527223 */ /* 0x040fe2000001085c */
[----:B------:R-:W-:Y:S02]  /*10b30*/  F2FP.BF16.F32.PACK_AB R66, R78, R66 ;  /* 0x000000424e42723e */ /* 0x000fe400000010ff */
[----:B------:R-:W-:-:S02]  /*10b40*/  FFMA.FTZ R79, R83, R96, R79 ;  /* 0x00000060534f7223 */ /* 0x000fc4000001004f */
[----:B------:R-:W-:-:S03]  /*10b50*/  F2FP.BF16.F32.PACK_AB R63, R82, R63 ;  /* 0x0000003f523f723e */ /* 0x000fc600000010ff */
[----:B------:R-:W-:Y:S02]  /*10b60*/  F2FP.BF16.F32.PACK_AB R67, R79, R67 ;  /* 0x000000434f43723e */ /* 0x000fe400000010ff */
[----:B------:R1:W-:Y:S04]  /*10b70*/  STS.128 [R127], R60 ;  /* 0x0000003c7f007388 */ /* 0x0003e80000000c00 */
[----:B------:R1:W-:Y:S02]  /*10b80*/  STS.128 [R20+0x10400], R64 ;  /* 0x0104004014007388 */ /* 0x0003e40000000c00 */
.L_x_1711:
[----:B------:R-:W-:Y:S05]  /*10b90*/  BSYNC B2 ;  /* 0x0000000000027941 */ /* 0x000fea0003800000 */
.L_x_1710:
[----:B------:R-:W-:Y:S05]  /*10ba0*/  @P1 BRA `(.L_x_1709) ;  /* 0x0000000400a41947 */ /* 0x000fea0003800000 */
[----:B-1----:R-:W2:Y:S04]  /*10bb0*/  LDL R20, [R1+0x48] ;  /* 0x0000480001147983 */ /* 0x002ea80000100800 */
[----:B------:R-:W3:Y:S01]  /*10bc0*/  LDL R91, [R1+0x98] ;  /* 0x00009800015b7983 */ /* 0x000ee20000100800 */
[----:B------:R-:W-:Y:S02]  /*10bd0*/  SHF.R.U64 R76, R56, 0x10, R57 ;  /* 0x00000010384c7819 */ /* 0x000fe40000001239 */
[----:B------:R-:W-:Y:S02]  /*10be0*/  SHF.R.U64 R68, R68, 0x10, R69 ;  /* 0x0000001044447819 */ /* 0x000fe40000001245 */
[--C-:B------:R-:W-:Y:S02]  /*10bf0*/  SHF.R.U64 R56, R58, 0x10, R59.reuse ;  /* 0x000000103a387819 */ /* 0x100fe4000000123b */
[----:B------:R-:W-:-:S02]  /*10c00*/  SHF.R.U32.HI R78, RZ, 0x10, R59 ;  /* 0x00000010ff4e7819 */ /* 0x000fc4000001163b */
[----:B0-----:R-:W-:Y:S02]  /*10c10*/  SHF.R.U32.HI R80, RZ, 0x10, R69 ;  /* 0x00000010ff507819 */ /* 0x001fe40000011645 */
[----:B------:R-:W-:Y:S02]  /*10c20*/  SHF.R.U32.HI R77, RZ, 0x10, R71 ;  /* 0x00000010ff4d7819 */ /* 0x000fe40000011647 */
[----:B------:R-:W-:Y:S02]  /*10c30*/  PRMT R80, R120, 0x5432, R80 ;  /* 0x0000543278507816 */ /* 0x000fe40000000050 */
[----:B------:R-:W-:Y:S02]  /*10c40*/  PRMT R77, R117, 0x5410, R77 ;  /* 0x00005410754d7816 */ /* 0x000fe4000000004d */
[----:B------:R-:W-:Y:S02]  /*10c50*/  PRMT R78, R119, 0x5432, R78 ;  /* 0x00005432774e7816 */ /* 0x000fe4000000004e */
[----:B------:R-:W-:-:S02]  /*10c60*/  PRMT R56, R118, 0x5432, R56 ;  /* 0x0000543276387816 */ /* 0x000fc40000000038 */
[----:B--2---:R-:W-:-:S04]  /*10c70*/  LEA.HI R20, R3, R20, RZ, 0x1d ;  /* 0x0000001403147211 */ /* 0x004fc800078fe8ff */
[----:B------:R-:W-:Y:S01]  /*10c80*/  SHF.R.S32.HI R3, RZ, 0x1f, R20 ;  /* 0x0000001fff037819 */ /* 0x000fe20000011414 */
[----:B------:R-:W-:Y:S01]  /*10c90*/  IMAD.SHL.U32 R60, R20, 0x8, RZ ;  /* 0x00000008143c7824 */ /* 0x000fe200078e00ff */
[----:B---3--:R-:W0:Y:S02]  /*10ca0*/  LDS.128 R64, [R91] ;  /* 0x000000005b407984 */ /* 0x008e240000000c00 */
[----:B------:R-:W-:Y:S02]  /*10cb0*/  LEA.HI R3, R3, R20, RZ, 0x3 ;  /* 0x0000001403037211 */ /* 0x000fe400078f18ff */
[----:B------:R-:W-:Y:S02]  /*10cc0*/  LOP3.LUT R60, R60, 0x38, RZ, 0xc0, !PT ;  /* 0x000000383c3c7812 */ /* 0x000fe400078ec0ff */
[----:B------:R-:W-:Y:S01]  /*10cd0*/  SHF.R.U32.HI R20, RZ, 0x10, R57 ;  /* 0x00000010ff147819 */ /* 0x000fe20000011639 */
[----:B------:R-:W-:Y:S01]  /*10ce0*/  IMAD.SHL.U32 R3, R3, 0x400, RZ ;  /* 0x0000040003037824 */ /* 0x000fe200078e00ff */
[----:B------:R-:W-:-:S02]  /*10cf0*/  LOP3.LUT R60, R60, 0x1c0, R126, 0xf8, !PT ;  /* 0x000001c03c3c7812 */ /* 0x000fc400078ef87e */
[----:B------:R-:W-:Y:S02]  /*10d00*/  PRMT R57, R123, 0x5432, R76 ;  /* 0x000054327b397816 */ /* 0x000fe4000000004c */
[----:B------:R-:W-:Y:S02]  /*10d10*/  LOP3.LUT R60, R60, R125, RZ, 0x3c, !PT ;  /* 0x0000007d3c3c7212 */ /* 0x000fe400078e3cff */
[----:B------:R-:W-:Y:S01]  /*10d20*/  LOP3.LUT R3, R3, 0x7fffe000, RZ, 0xc0, !PT ;  /* 0x7fffe00003037812 */ /* 0x000fe200078ec0ff */
[----:B------:R-:W-:Y:S01]  /*10d30*/  IMAD.U32 R79, R57, 0x10000, RZ ;  /* 0x00010000394f7824 */ /* 0x000fe200078e00ff */
[----:B------:R-:W-:Y:S02]  /*10d40*/  PRMT R76, R122, 0x5432, R68 ;  /* 0x000054327a4c7816 */ /* 0x000fe40000000044 */
[----:B-----5:R-:W-:Y:S02]  /*10d50*/  IADD3 R3, R60, R3, R124 ;  /* 0x000000033c037210 */ /* 0x020fe40007ffe07c */
[----:B------:R-:W-:Y:S01]  /*10d60*/  SHF.R.U64 R68, R70, 0x10, R71 ;  /* 0x0000001046447819 */ /* 0x000fe20000001247 */
[C---:B------:R-:W-:Y:S01]  /*10d70*/  IMAD.U32 R58, R76.reuse, 0x10000, RZ ;  /* 0x000100004c3a7824 */ /* 0x040fe200078e00ff */
[----:B------:R-:W-:Y:S01]  /*10d80*/  PRMT R71, R121, 0x5432, R20 ;  /* 0x0000543279477816 */ /* 0x000fe20000000014 */
[----:B------:R-:W-:Y:S01]  /*10d90*/  IMAD R3, R3, 0x2, R16 ;  /* 0x0000000203037824 */ /* 0x000fe200078e0210 */
[----:B------:R-:W-:-:S02]  /*10da0*/  LOP3.LUT R76, R76, 0xffff0000, RZ, 0xc0, !PT ;  /* 0xffff00004c4c7812 */ /* 0x000fc400078ec0ff */
[----:B------:R-:W-:Y:S02]  /*10db0*/  LOP3.LUT R57, R57, 0xffff0000, RZ, 0xc0, !PT ;  /* 0xffff000039397812 */ /* 0x000fe400078ec0ff */
[----:B------:R-:W1:Y:S01]  /*10dc0*/  LDS.128 R60, [R3+0x10400] ;  /* 0x01040000033c7984 */ /* 0x000e620000000c00 */
[----:B------:R-:W-:Y:S01]  /*10dd0*/  PRMT R68, R117, 0x5432, R68 ;  /* 0x0000543275447816 */ /* 0x000fe20000000044 */
[C---:B0-----:R-:W-:Y:S01]  /*10de0*/  IMAD.U32 R70, R64.reuse, 0x10000, RZ ;  /* 0x0001000040467824 */ /* 0x041fe200078e00ff */
        /* <DEDUP_REMOVED lines=17> */
[C---:B------:R-:W-:Y:S02]  /*10f00*/  FMUL.FTZ R81, R59.reuse, R58 ;  /* 0x0000003a3b517220 */ /* 0x040fe40000410000 */
[----:B------:R-:W-:-:S02]  /*10f10*/  FMUL.FTZ R59, R59, R69 ;  /* 0x000000453b3b7220 */ /* 0x000fc40000410000 */
[C---:B------:R-:W-:Y:S01]  /*10f20*/  FFMA.FTZ R69, R20.reuse, R69, -R81 ;  /* 0x0000004514457223 */ /* 0x040fe20000010851 */
[C---:B------:R-:W-:Y:S02]  /*10f30*/  IMAD.U32 R81, R77.reuse, 0x10000, RZ ;  /* 0x000100004d517824 */ /* 0x040fe400078e00ff */
[----:B------:R-:W-:Y:S01]  /*10f40*/  FFMA.FTZ R58, R20, R58, R59 ;  /* 0x0000003a143a7223 */ /* 0x000fe2000001003b */
[----:B------:R-:W-:Y:S01]  /*10f50*/  IMAD.U32 R59, R78, 0x10000, RZ ;  /* 0x000100004e3b7824 */ /* 0x000fe200078e00ff */
[----:B------:R-:W-:Y:S01]  /*10f60*/  LOP3.LUT R77, R77, 0xffff0000, RZ, 0xc0, !PT ;  /* 0xffff00004d4d7812 */ /* 0x000fe200078ec0ff */
[----:B------:R-:W-:Y:S02]  /*10f70*/  IMAD.U32 R20, R67, 0x10000, RZ ;  /* 0x0001000043147824 */ /* 0x000fe400078e00ff */
[C---:B------:R-:W-:Y:S01]  /*10f80*/  FMUL.FTZ R83, R82.reuse, R81 ;  /* 0x0000005152537220 */ /* 0x040fe20000410000 */
[----:B------:R-:W-:Y:S01]  /*10f90*/  FMUL.FTZ R82, R82, R59 ;  /* 0x0000003b52527220 */ /* 0x000fe20000410000 */
[----:B------:R-:W-:-:S02]  /*10fa0*/  LOP3.LUT R78, R78, 0xffff0000, RZ, 0xc0, !PT ;  /* 0xffff00004e4e7812 */ /* 0x000fc400078ec0ff */
[C---:B------:R-:W-:Y:S01]  /*10fb0*/  FFMA.FTZ R59, R20.reuse, R59, -R83 ;  /* 0x0000003b143b7223 */ /* 0x040fe20000010853 */
[----:B------:R-:W-:Y:S01]  /*10fc0*/  FFMA.FTZ R20, R20, R81, R82 ;  /* 0x0000005114147223 */ /* 0x000fe20000010052 */
[C---:B------:R-:W-:Y:S01]  /*10fd0*/  FMUL.FTZ R81, R60.reuse, R76 ;  /* 0x0000004c3c517220 */ /* 0x040fe20000410000 */
[-C--:B------:R-:W-:Y:S01]  /*10fe0*/  FMUL.FTZ R60, R60, R57.reuse ;  /* 0x000000393c3c7220 */ /* 0x080fe20000410000 */
[----:B------:R-:W-:Y:S02]  /*10ff0*/  LOP3.LUT R67, R67, 0xffff0000, RZ, 0xc0, !PT ;  /* 0xffff000043437812 */ /* 0x000fe400078ec0ff */
[C---:B------:R-:W-:Y:S01]  /*11000*/  FFMA.FTZ R81, R64.reuse, R57, -R81 ;  /* 0x0000003940517223 */ /* 0x040fe20000010851 */
[C---:B------:R-:W-:Y:S01]  /*11010*/  FMUL.FTZ R57, R61.reuse, R80 ;  /* 0x000000503d397220 */ /* 0x040fe20000410000 */
[----:B------:R-:W-:Y:S01]  /*11020*/  FMUL.FTZ R61, R61, R71 ;  /* 0x000000473d3d7220 */ /* 0x000fe20000410000 */
[----:B------:R-:W-:Y:S01]  /*11030*/  FFMA.FTZ R60, R64, R76, R60 ;  /* 0x0000004c403c7223 */ /* 0x000fe2000001003c */
[----:B------:R-:W-:-:S02]  /*11040*/  IMAD.U32 R76, R68, 0x10000, RZ ;  /* 0x00010000444c7824 */ /* 0x000fc400078e00ff */
[C---:B------:R-:W-:Y:S01]  /*11050*/  FFMA.FTZ R57, R65.reuse, R71, -R57 ;  /* 0x0000004741397223 */ /* 0x040fe20000010839 */
[----:B------:R-:W-:Y:S01]  /*11060*/  FFMA.FTZ R61, R65, R80, R61 ;  /* 0x00000050413d7223 */ /* 0x000fe2000001003d */
[C---:B------:R-:W-:Y:S01]  /*11070*/  IMAD.U32 R64, R62.reuse, 0x10000, RZ ;  /* 0x000100003e407824 */ /* 0x040fe200078e00ff */
[----:B------:R-:W-:Y:S01]  /*11080*/  LOP3.LUT R62, R62, 0xffff0000, RZ, 0xc0, !PT ;  /* 0xffff00003e3e7812 */ /* 0x000fe200078ec0ff */
[----:B------:R-:W-:Y:S01]  /*11090*/  IMAD.U32 R65, R56, 0x10000, RZ ;  /* 0x0001000038417824 */ /* 0x000fe200078e00ff */
[----:B------:R-:W-:Y:S01]  /*110a0*/  LOP3.LUT R68, R68, 0xffff0000, RZ, 0xc0, !PT ;  /* 0xffff000044447812 */ /* 0x000fe200078ec0ff */
[----:B------:R-:W-:Y:S01]  /*110b0*/  FMUL.FTZ R80, R64, R76 ;  /* 0x0000004c40507220 */ /* 0x000fe20000410000 */
[----:B------:R-:W-:Y:S02]  /*110c0*/  IMAD.U32 R71, R66, 0x10000, RZ ;  /* 0x0001000042477824 */ /* 0x000fe400078e00ff */
[----:B------:R-:W-:Y:S01]  /*110d0*/  FMUL.FTZ R64, R64, R65 ;  /* 0x0000004140407220 */ /* 0x000fe20000410000 */
[----:B------:R-:W-:-:S02]  /*110e0*/  LOP3.LUT R56, R56, 0xffff0000, RZ, 0xc0, !PT ;  /* 0xffff000038387812 */ /* 0x000fc400078ec0ff */
[----:B------:R-:W-:Y:S01]  /*110f0*/  LOP3.LUT R66, R66, 0xffff0000, RZ, 0xc0, !PT ;  /* 0xffff000042427812 */ /* 0x000fe200078ec0ff */
[C---:B------:R-:W-:Y:S01]  /*11100*/  FFMA.FTZ R80, R71.reuse, R65, -R80 ;  /* 0x0000004147507223 */ /* 0x040fe20000010850 */
[----:B------:R-:W-:Y:S01]  /*11110*/  FFMA.FTZ R64, R71, R76, R64 ;  /* 0x0000004c47407223 */ /* 0x000fe20000010040 */
[C---:B------:R-:W-:Y:S01]  /*11120*/  FMUL.FTZ R71, R62.reuse, R68 ;  /* 0x000000443e477220 */ /* 0x040fe20000410000 */
[CC--:B------:R-:W-:Y:S01]  /*11130*/  FMUL.FTZ R65, R63.reuse, R77.reuse ;  /* 0x0000004d3f417220 */ /* 0x0c0fe20000410000 */
        /* <DEDUP_REMOVED lines=9> */
[----:B------:R-:W-:Y:S02]  /*111d0*/  F2FP.BF16.F32.PACK_AB R58, R62, R80 ;  /* 0x000000503e3a723e */ /* 0x000fe400000010ff */
[----:B------:R-:W-:Y:S02]  /*111e0*/  F2FP.BF16.F32.PACK_AB R59, R65, R59 ;  /* 0x0000003b413b723e */ /* 0x000fe400000010ff */
[----:B------:R-:W-:Y:S02]  /*111f0*/  F2FP.BF16.F32.PACK_AB R60, R60, R70 ;  /* 0x000000463c3c723e */ /* 0x000fe400000010ff */
[----:B------:R-:W-:Y:S01]  /*11200*/  F2FP.BF16.F32.PACK_AB R62, R66, R64 ;  /* 0x00000040423e723e */ /* 0x000fe200000010ff */
[----:B------:R2:W-:Y:S01]  /*11210*/  STS.128 [R91], R56 ;  /* 0x000000385b007388 */ /* 0x0005e20000000c00 */
[----:B------:R-:W-:-:S05]  /*11220*/  F2FP.BF16.F32.PACK_AB R63, R63, R20 ;  /* 0x000000143f3f723e */ /* 0x000fca00000010ff */
[----:B------:R2:W-:Y:S02]  /*11230*/  STS.128 [R3+0x10400], R60 ;  /* 0x0104003c03007388 */ /* 0x0005e40000000c00 */
.L_x_1709:
[----:B------:R-:W-:Y:S05]  /*11240*/  BSYNC B1 ;  /* 0x0000000000017941 */ /* 0x000fea0003800000 */
.L_x_1708:
[----:B--2---:R-:W-:Y:S01]  /*11250*/  VIADD R3, R23, 0x20 ;  /* 0x0000002017037836 */ /* 0x004fe20000000000 */
[----:B------:R-:W-:Y:S04]  /*11260*/  BSSY B1, `(.L_x_1712) ;  /* 0x00000e2000017945 */ /* 0x000fe80003800000 */
[----:B------:R-:W-:-:S13]  /*11270*/  ISETP.GE.AND P0, PT, R3, R0, PT ;  /* 0x000000000300720c */ /* 0x000fda0003f06270 */
[----:B------:R-:W-:Y:S05]  /*11280*/  @P0 BRA `(.L_x_1713) ;  /* 0x0000000c007c0947 */ /* 0x000fea0003800000 */
[----:B------:R2:W5:Y:S01]  /*11290*/  LDL R82, [R1+0x24] ;  /* 0x0000240001527983 */ /* 0x0005620000100800 */
[----:B------:R-:W3:Y:S01]  /*112a0*/  LDC R3, c[0x0][0x3f4] ;  /* 0x0000fd00ff037b82 */ /* 0x000ee20000000800 */
[C---:B------:R-:W-:Y:S01]  /*112b0*/  VIADD R83, R23.reuse, 0x20 ;  /* 0x0000002017537836 */ /* 0x040fe20000000000 */
[----:B------:R-:W-:Y:S01]  /*112c0*/  BSSY B2, `(.L_x_1714) ;  /* 0x0000072000027945 */ /* 0x000fe20003800000 */
[----:B------:R-:W-:Y:S02]  /*112d0*/  VIADD R91, R23, 0x20 ;  /* 0x00000020175b7836 */ /* 0x000fe40000000000 */
[----:B------:R-:W-:Y:S02]  /*112e0*/  IMAD.SHL.U32 R83, R83, 0x40, RZ ;  /* 0x0000004053537824 */ /* 0x000fe400078e00ff */
[----:B------:R-:W-:-:S03]  /*112f0*/  IMAD.SHL.U32 R91, R91, 0x40, RZ ;  /* 0x000000405b5b7824 */ /* 0x000fc600078e00ff */
[----:B------:R-:W-:Y:S02]  /*11300*/  LOP3.LUT R83, R83, 0x1c0, RZ, 0xc0, !PT ;  /* 0x000001c053537812 */ /* 0x000fe400078ec0ff */
[----:B------:R-:W-:Y:S02]  /*11310*/  LOP3.LUT R91, R91, 0x1c0, RZ, 0xc0, !PT ;  /* 0x000001c05b5b7812 */ /* 0x000fe400078ec0ff */
[----:B------:R-:W-:Y:S02]  /*11320*/  SHF.R.U32.HI R83, RZ, 0x3, R83 ;  /* 0x00000003ff537819 */ /* 0x000fe40000011653 */
[-C--:B---3--:R-:W-:Y:S02]  /*11330*/  ISETP.GE.AND P0, PT, R18, R3.reuse, PT ;  /* 0x000000031200720c */ /* 0x088fe40003f06270 */
[----:B------:R-:W-:-:S11]  /*11340*/  ISETP.GE.AND P1, PT, R221, R3, PT ;  /* 0x00000003dd00720c */ /* 0x000fd60003f26270 */
[----:B--2---:R-:W-:Y:S05]  /*11350*/  @P0 BRA `(.L_x_1715) ;  /* 0x0000000400a00947 */ /* 0x004fea0003800000 */
[----:B-1----:R-:W2:Y:S04]  /*11360*/  LDL R20, [R1+0x44] ;  /* 0x0000440001147983 */ /* 0x002ea80000100800 */
[----:B------:R-:W3:Y:S01]  /*11370*/  LDL R92, [R1+0x94] ;  /* 0x00009400015c7983 */ /* 0x000ee20000100800 */
[--C-:B------:R-:W-:Y:S02]  /*11380*/  SHF.R.U64 R44, R44, 0x10, R45.reuse ;  /* 0x000000102c2c7819 */ /* 0x100fe4000000122d */
[----:B------:R-:W-:Y:S02]  /*11390*/  SHF.R.U32.HI R64, RZ, 0x10, R45 ;  /* 0x00000010ff407819 */ /* 0x000fe4000001162d */
[----:B------:R-:W-:Y:S02]  /*113a0*/  SHF.R.U64 R45, R46, 0x10, R47 ;  /* 0x000000102e2d7819 */ /* 0x000fe4000000122f */
[----:B------:R-:W-:-:S02]  /*113b0*/  SHF.R.U64 R46, R48, 0x10, R49 ;  /* 0x00000010302e7819 */ /* 0x000fc40000001231 */
[----:B------:R-:W-:Y:S02]  /*113c0*/  PRMT R44, R115, 0x5410, R44 ;  /* 0x00005410732c7816 */ /* 0x000fe4000000002c */
[----:B------:R-:W-:Y:S02]  /*113d0*/  PRMT R46, R114, 0x5410, R46 ;  /* 0x00005410722e7816 */ /* 0x000fe4000000002e */
[----:B------:R-:W-:Y:S01]  /*113e0*/  SHF.R.U32.HI R49, RZ, 0x10, R49 ;  /* 0x00000010ff317819 */ /* 0x000fe20000011631 */
[----:B------:R-:W-:Y:S01]  /*113f0*/  IMAD.U32 R78, R44, 0x10000, RZ ;  /* 0x000100002c4e7824 */ /* 0x000fe200078e00ff */
[--C-:B------:R-:W-:Y:S01]  /*11400*/  SHF.R.U64 R48, R50, 0x10, R51.reuse ;  /* 0x0000001032307819 */ /* 0x100fe20000001233 */
[----:B------:R-:W-:Y:S01]  /*11410*/  IMAD.U32 R77, R46, 0x10000, RZ ;  /* 0x000100002e4d7824 */ /* 0x000fe200078e00ff */
[----:B------:R-:W-:Y:S02]  /*11420*/  SHF.R.U32.HI R50, RZ, 0x10, R51 ;  /* 0x00000010ff327819 */ /* 0x000fe40000011633 */
[----:B------:R-:W-:-:S02]  /*11430*/  SHF.R.U32.HI R47, RZ, 0x10, R47 ;  /* 0x00000010ff2f7819 */ /* 0x000fc4000001162f */
[----:B------:R-:W-:Y:S02]  /*11440*/  PRMT R49, R114, 0x5432, R49 ;  /* 0x0000543272317816 */ /* 0x000fe40000000031 */
[----:B------:R-:W-:Y:S02]  /*11450*/  PRMT R64, R115, 0x5432, R64 ;  /* 0x0000543273407816 */ /* 0x000fe40000000040 */
[----:B------:R-:W-:Y:S01]  /*11460*/  PRMT R50, R113, 0x5432, R50 ;  /* 0x0000543271327816 */ /* 0x000fe20000000032 */
[----:B------:R-:W-:Y:S01]  /*11470*/  IMAD.U32 R79, R49, 0x10000, RZ ;  /* 0x00010000314f7824 */ /* 0x000fe200078e00ff */
[----:B------:R-:W-:Y:S01]  /*11480*/  PRMT R47, R116, 0x5432, R47 ;  /* 0x00005432742f7816 */ /* 0x000fe2000000002f */
[----:B------:R-:W-:Y:S01]  /*11490*/  IMAD.U32 R81, R64, 0x10000, RZ ;  /* 0x0001000040517824 */ /* 0x000fe200078e00ff */
[----:B------:R-:W-:Y:S01]  /*114a0*/  LOP3.LUT R46, R46, 0xffff0000, RZ, 0xc0, !PT ;  /* 0xffff00002e2e7812 */ /* 0x000fe200078ec0ff */
[----:B0-----:R-:W-:Y:S01]  /*114b0*/  IMAD.U32 R80, R50, 0x10000, RZ ;  /* 0x0001000032507824 */ /* 0x001fe200078e00ff */
[----:B------:R-:W-:-:S02]  /*114c0*/  LOP3.LUT R44, R44, 0xffff0000, RZ, 0xc0, !PT ;  /* 0xffff00002c2c7812 */ /* 0x000fc400078ec0ff */
[----:B------:R-:W-:Y:S02]  /*114d0*/  PRMT R48, R113, 0x5410, R48 ;  /* 0x0000541071307816 */ /* 0x000fe40000000030 */
[----:B------:R-:W-:Y:S02]  /*114e0*/  PRMT R45, R116, 0x5410, R45 ;  /* 0x00005410742d7816 */ /* 0x000fe4000000002d */
[----:B------:R-:W-:Y:S02]  /*114f0*/  LOP3.LUT R49, R49, 0xffff0000, RZ, 0xc0, !PT ;  /* 0xffff000031317812 */ /* 0x000fe400078ec0ff */
[----:B------:R-:W-:Y:S02]  /*11500*/  LOP3.LUT R64, R64, 0xffff0000, RZ, 0xc0, !PT ;  /* 0xffff000040407812 */ /* 0x000fe400078ec0ff */
[----:B--2---:R-:W-:-:S04]  /*11510*/  LEA.HI R20, R3, R20, RZ, 0x1d ;  /* 0x0000001403147211 */ /* 0x004fc800078fe8ff */
[----:B------:R-:W-:Y:S01]  /*11520*/  SHF.R.S32.HI R57, RZ, 0x1f, R20 ;  /* 0x0000001fff397819 */ /* 0x000fe20000011414 */
[----:B------:R-:W-:-:S03]  /*11530*/  IMAD.SHL.U32 R56, R20, 0x8, RZ ;  /* 0x0000000814387824 */ /* 0x000fc600078e00ff */
[----:B------:R-:W-:Y:S02]  /*11540*/  LEA.HI R57, R57, R20, RZ, 0x3 ;  /* 0x0000001439397211 */ /* 0x000fe400078f18ff */
[----:B------:R-:W-:-:S03]  /*11550*/  LOP3.LUT R20, R91, 0x38, R56, 0xf8, !PT ;  /* 0x000000385b147812 */ /* 0x000fc600078ef838 */
[----:B------:R-:W-:Y:S01]  /*11560*/  IMAD.SHL.U32 R57, R57, 0x400, RZ ;  /* 0x0000040039397824 */ /* 0x000fe200078e00ff */
[----:B------:R-:W-:-:S04]  /*11570*/  LOP3.LUT R20, R20, R83, RZ, 0x3c, !PT ;  /* 0x0000005314147212 */ /* 0x000fc800078e3cff */
[----:B------:R-:W-:-:S04]  /*11580*/  LOP3.LUT R57, R57, 0x7fffe000, RZ, 0xc0, !PT ;  /* 0x7fffe00039397812 */ /* 0x000fc800078ec0ff */
[----:B-----5:R-:W-:Y:S02]  /*11590*/  IADD3 R61, R20, R57, R82 ;  /* 0x00000039143d7210 */ /* 0x020fe40007ffe052 */
[----:B---3--:R-:W0:Y:S03]  /*115a0*/  LDS.128 R56, [R92] ;  /* 0x000000005c387984 */ /* 0x008e260000000c00 */
        /* <DEDUP_REMOVED lines=14> */
[C---:B------:R-:W-:Y:S01]  /*11690*/  IMAD.U32 R61, R62.reuse, 0x10000, RZ ;  /* 0x000100003e3d7824 */ /* 0x040fe200078e00ff */
[----:B------:R-:W-:Y:S01]  /*116a0*/  LOP3.LUT R60, R62, 0xffff0000, RZ, 0xc0, !PT ;  /* 0xffff00003e3c7812 */ /* 0x000fe200078ec0ff */
[CC--:B------:R-:W-:Y:S01]  /*116b0*/  FMUL.FTZ R62, R70.reuse, R77.reuse ;  /* 0x0000004d463e7220 */ /* 0x0c0fe20000410000 */
[-C--:B------:R-:W-:Y:S01]  /*116c0*/  FMUL.FTZ R70, R70, R78.reuse ;  /* 0x0000004e46467220 */ /* 0x080fe20000410000 */
[C---:B------:R-:W-:Y:S01]  /*116d0*/  IMAD.U32 R76, R63.reuse, 0x10000, RZ ;  /* 0x000100003f4c7824 */ /* 0x040fe200078e00ff */
[----:B------:R-:W-:Y:S01]  /*116e0*/  LOP3.LUT R63, R63, 0xffff0000, RZ, 0xc0, !PT ;  /* 0xffff00003f3f7812 */ /* 0x000fe200078ec0ff */
[C---:B------:R-:W-:Y:S01]  /*116f0*/  FFMA.FTZ R78, R51.reuse, R78, -R62 ;  /* 0x0000004e334e7223 */ /* 0x040fe2000001083e */
[----:B------:R-:W-:Y:S01]  /*11700*/  FFMA.FTZ R70, R51, R77, R70 ;  /* 0x0000004d33467223 */ /* 0x000fe20000010046 */
[----:B------:R-:W-:-:S02]  /*11710*/  IMAD.U32 R51, R47, 0x10000, RZ ;  /* 0x000100002f337824 */ /* 0x000fc400078e00ff */
[C---:B------:R-:W-:Y:S01]  /*11720*/  FMUL.FTZ R62, R69.reuse, R79 ;  /* 0x0000004f453e7220 */ /* 0x040fe20000410000 */
[----:B------:R-:W-:Y:S01]  /*11730*/  FMUL.FTZ R69, R69, R81 ;  /* 0x0000005145457220 */ /* 0x000fe20000410000 */
[C---:B------:R-:W-:Y:S01]  /*11740*/  FMUL.FTZ R77, R76.reuse, R80 ;  /* 0x000000504c4d7220 */ /* 0x040fe20000410000 */
[----:B------:R-:W-:Y:S01]  /*11750*/  FMUL.FTZ R76, R76, R51 ;  /* 0x000000334c4c7220 */ /* 0x000fe20000410000 */
[C---:B------:R-:W-:Y:S01]  /*11760*/  FFMA.FTZ R62, R65.reuse, R81, -R62 ;  /* 0x00000051413e7223 */ /* 0x040fe2000001083e */
[----:B------:R-:W-:Y:S01]  /*11770*/  FFMA.FTZ R69, R65, R79, R69 ;  /* 0x0000004f41457223 */ /* 0x000fe20000010045 */
[----:B------:R-:W-:Y:S01]  /*11780*/  FFMA.FTZ R77, R68, R51, -R77 ;  /* 0x00000033444d7223 */ /* 0x000fe2000001084d */
[----:B------:R-:W-:Y:S01]  /*11790*/  FMUL.FTZ R65, R58, R46 ;  /* 0x0000002e3a417220 */ /* 0x000fe20000410000 */
[----:B------:R-:W-:Y:S01]  /*117a0*/  FFMA.FTZ R51, R68, R80, R76 ;  /* 0x0000005044337223 */ /* 0x000fe2000001004c */
[----:B------:R-:W-:Y:S01]  /*117b0*/  FMUL.FTZ R58, R58, R44 ;  /* 0x0000002c3a3a7220 */ /* 0x000fe20000410000 */
[----:B------:R-:W-:-:S02]  /*117c0*/  IMAD.U32 R68, R48, 0x10000, RZ ;  /* 0x0001000030447824 */ /* 0x000fc400078e00ff */
[C---:B------:R-:W-:Y:S01]  /*117d0*/  FFMA.FTZ R44, R56.reuse, R44, -R65 ;  /* 0x0000002c382c7223 */ /* 0x040fe20000010841 */
[----:B------:R-:W-:Y:S02]  /*117e0*/  IMAD.U32 R76, R45, 0x10000, RZ ;  /* 0x000100002d4c7824 */ /* 0x000fe400078e00ff */
[-C--:B------:R-:W-:Y:S01]  /*117f0*/  FMUL.FTZ R65, R71, R49.reuse ;  /* 0x0000003147417220 */ /* 0x080fe20000410000 */
[----:B------:R-:W-:Y:S01]  /*11800*/  FFMA.FTZ R58, R56, R46, R58 ;  /* 0x0000002e383a7223 */ /* 0x000fe2000001003a */
[----:B------:R-:W-:Y:S01]  /*11810*/  FMUL.FTZ R46, R61, R68 ;  /* 0x000000443d2e7220 */ /* 0x000fe20000410000 */
[-C--:B------:R-:W-:Y:S01]  /*11820*/  FMUL.FTZ R71, R71, R64.reuse ;  /* 0x0000004047477220 */ /* 0x080fe20000410000 */
[----:B------:R-:W-:Y:S01]  /*11830*/  FFMA.FTZ R65, R67, R64, -R65 ;  /* 0x0000004043417223 */ /* 0x000fe20000010841 */
[-C--:B------:R-:W-:Y:S01]  /*11840*/  FMUL.FTZ R61, R61, R76.reuse ;  /* 0x0000004c3d3d7220 */ /* 0x080fe20000410000 */
[----:B------:R-:W-:Y:S01]  /*11850*/  LOP3.LUT R48, R48, 0xffff0000, RZ, 0xc0, !PT ;  /* 0xffff000030307812 */ /* 0x000fe200078ec0ff */
[----:B------:R-:W-:Y:S01]  /*11860*/  FFMA.FTZ R46, R66, R76, -R46 ;  /* 0x0000004c422e7223 */ /* 0x000fe2000001082e */
[----:B------:R-:W-:Y:S01]  /*11870*/  LOP3.LUT R45, R45, 0xffff0000, RZ, 0xc0, !PT ;  /* 0xffff00002d2d7812 */ /* 0x000fe200078ec0ff */
[----:B------:R-:W-:Y:S01]  /*11880*/  FFMA.FTZ R56, R67, R49, R71 ;  /* 0x0000003143387223 */ /* 0x000fe20000010047 */
[----:B------:R-:W-:Y:S01]  /*11890*/  LOP3.LUT R64, R50, 0xffff0000, RZ, 0xc0, !PT ;  /* 0xffff000032407812 */ /* 0x000fe200078ec0ff */
[----:B------:R-:W-:Y:S01]  /*118a0*/  FFMA.FTZ R50, R66, R68, R61 ;  /* 0x0000004442327223 */ /* 0x000fe2000001003d */
[----:B------:R-:W-:Y:S01]  /*118b0*/  LOP3.LUT R76, R47, 0xffff0000, RZ, 0xc0, !PT ;  /* 0xffff00002f4c7812 */ /* 0x000fe200078ec0ff */
[C---:B------:R-:W-:Y:S01]  /*118c0*/  FMUL.FTZ R66, R60.reuse, R48 ;  /* 0x000000303c427220 */ /* 0x040fe20000410000 */
[-C--:B------:R-:W-:Y:S01]  /*118d0*/  FMUL.FTZ R49, R60, R45.reuse ;  /* 0x0000002d3c317220 */ /* 0x080fe20000410000 */
[C---:B------:R-:W-:Y:S01]  /*118e0*/  FMUL.FTZ R60, R63.reuse, R64 ;  /* 0x000000403f3c7220 */ /* 0x040fe20000410000 */
[----:B------:R-:W-:Y:S01]  /*118f0*/  F2FP.BF16.F32.PACK_AB R44, R44, R78 ;  /* 0x0000004e2c2c723e */ /* 0x000fe200000010ff */
[-C--:B------:R-:W-:Y:S01]  /*11900*/  FMUL.FTZ R63, R63, R76.reuse ;  /* 0x0000004c3f3f7220 */ /* 0x080fe20000410000 */
        /* <DEDUP_REMOVED lines=13> */
.L_x_1715:
[----:B------:R-:W-:Y:S05]  /*119e0*/  BSYNC B2 ;  /* 0x0000000000027941 */ /* 0x000fea0003800000 */
.L_x_1714:
[----:B------:R-:W-:Y:S05]  /*119f0*/  @P1 BRA `(.L_x_1713) ;  /* 0x0000000400a01947 */ /* 0x000fea0003800000 */
[----:B-12---:R-:W2:Y:S04]  /*11a00*/  LDL R20, [R1+0x48] ;  /* 0x0000480001147983 */ /* 0x006ea80000100800 */
[----:B------:R-:W3:Y:S01]  /*11a10*/  LDL R66, [R1+0x90] ;  /* 0x0000900001427983 */ /* 0x000ee20000100800 */
[--C-:B------:R-:W-:Y:S02]  /*11a20*/  SHF.R.U64 R59, R42, 0x10, R43.reuse ;  /* 0x000000102a3b7819 */ /* 0x100fe4000000122b */
[----:B------:R-:W-:Y:S02]  /*11a30*/  SHF.R.U32.HI R57, RZ, 0x10, R43 ;  /* 0x00000010ff397819 */ /* 0x000fe4000001162b */
[----:B------:R-:W-:Y:S02]  /*11a40*/  SHF.R.U64 R43, R52, 0x10, R53 ;  /* 0x00000010342b7819 */ /* 0x000fe40000001235 */
[----:B------:R-:W-:-:S02]  /*11a50*/  SHF.R.U64 R40, R40, 0x10, R41 ;  /* 0x0000001028287819 */ /* 0x000fc40000001229 */
[--C-:B------:R-:W-:Y:S02]  /*11a60*/  SHF.R.U64 R42, R54, 0x10, R55.reuse ;  /* 0x00000010362a7819 */ /* 0x100fe40000001237 */
[----:B------:R-:W-:Y:S02]  /*11a70*/  SHF.R.U32.HI R54, RZ, 0x10, R55 ;  /* 0x00000010ff367819 */ /* 0x000fe40000011637 */
[----:B------:R-:W-:-:S05]  /*11a80*/  PRMT R40, R111, 0x5410, R40 ;  /* 0x000054106f287816 */ /* 0x000fca0000000028 */
[----:B------:R-:W-:Y:S01]  /*11a90*/  IMAD.U32 R60, R40, 0x10000, RZ ;  /* 0x00010000283c7824 */ /* 0x000fe200078e00ff */
[----:B--2---:R-:W-:-:S04]  /*11aa0*/  LEA.HI R3, R3, R20, RZ, 0x1d ;  /* 0x0000001403037211 */ /* 0x004fc800078fe8ff */
[----:B------:R-:W-:Y:S01]  /*11ab0*/  SHF.R.S32.HI R44, RZ, 0x1f, R3 ;  /* 0x0000001fff2c7819 */ /* 0x000fe20000011403 */
[----:B------:R-:W-:-:S03]  /*11ac0*/  IMAD.SHL.U32 R20, R3, 0x8, RZ ;  /* 0x0000000803147824 */ /* 0x000fc600078e00ff */
[----:B------:R-:W-:Y:S02]  /*11ad0*/  LEA.HI R44, R44, R3, RZ, 0x3 ;  /* 0x000000032c2c7211 */ /* 0x000fe400078f18ff */
[----:B------:R-:W-:Y:S02]  /*11ae0*/  LOP3.LUT R3, R91, 0x38, R20, 0xf8, !PT ;  /* 0x000000385b037812 */ /* 0x000fe400078ef814 */
[----:B------:R-:W-:Y:S01]  /*11af0*/  SHF.R.U32.HI R20, RZ, 0x10, R41 ;  /* 0x00000010ff147819 */ /* 0x000fe20000011629 */
[----:B------:R-:W-:Y:S01]  /*11b00*/  IMAD.SHL.U32 R44, R44, 0x400, RZ ;  /* 0x000004002c2c7824 */ /* 0x000fe200078e00ff */
[----:B------:R-:W-:Y:S02]  /*11b10*/  LOP3.LUT R3, R3, R83, RZ, 0x3c, !PT ;  /* 0x0000005303037212 */ /* 0x000fe400078e3cff */
[----:B------:R-:W-:Y:S02]  /*11b20*/  SHF.R.U32.HI R41, RZ, 0x10, R53 ;  /* 0x00000010ff297819 */ /* 0x000fe40000011635 */
[----:B------:R-:W-:-:S02]  /*11b30*/  LOP3.LUT R44, R44, 0x7fffe000, RZ, 0xc0, !PT ;  /* 0x7fffe0002c2c7812 */ /* 0x000fc400078ec0ff */
[C---:B------:R-:W-:Y:S02]  /*11b40*/  PRMT R53, R110.reuse, 0x5410, R43 ;  /* 0x000054106e357816 */ /* 0x040fe4000000002b */
[----:B-----5:R-:W-:Y:S02]  /*11b50*/  IADD3 R3, R3, R44, R82 ;  /* 0x0000002c03037210 */ /* 0x020fe40007ffe052 */
[----:B---3--:R-:W1:Y:S01]  /*11b60*/  LDS.128 R44, [R66] ;  /* 0x00000000422c7984 */ /* 0x008e620000000c00 */
[----:B------:R-:W-:Y:S01]  /*11b70*/  PRMT R110, R110, 0x5432, R41 ;  /* 0x000054326e6e7816 */ /* 0x000fe20000000029 */
[----:B------:R-:W-:Y:S01]  /*11b80*/  IMAD.U32 R61, R53, 0x10000, RZ ;  /* 0x00010000353d7824 */ /* 0x000fe200078e00ff */
[----:B------:R-:W-:Y:S01]  /*11b90*/  PRMT R41, R109, 0x5432, R42 ;  /* 0x000054326d297816 */ /* 0x000fe2000000002a */
[----:B------:R-:W-:Y:S01]  /*11ba0*/  IMAD R3, R3, 0x2, R16 ;  /* 0x0000000203037824 */ /* 0x000fe200078e0210 */
[----:B------:R-:W-:Y:S01]  /*11bb0*/  PRMT R109, R109, 0x5410, R54 ;  /* 0x000054106d6d7816 */ /* 0x000fe20000000036 */
[----:B------:R-:W-:Y:S01]  /*11bc0*/  IMAD.U32 R62, R110, 0x10000, RZ ;  /* 0x000100006e3e7824 */ /* 0x000fe200078e00ff */
[----:B------:R-:W-:-:S02]  /*11bd0*/  PRMT R111, R111, 0x5432, R20 ;  /* 0x000054326f6f7816 */ /* 0x000fc40000000014 */
[----:B------:R-:W2:Y:S01]  /*11be0*/  LDS.128 R48, [R3+0x10400] ;  /* 0x0104000003307984 */ /* 0x000ea20000000c00 */
[C---:B------:R-:W-:Y:S02]  /*11bf0*/  PRMT R20, R112.reuse, 0x5410, R59 ;  /* 0x0000541070147816 */ /* 0x040fe4000000003b */
[----:B------:R-:W-:Y:S02]  /*11c00*/  PRMT R112, R112, 0x5432, R57 ;  /* 0x0000543270707816 */ /* 0x000fe40000000039 */
[----:B------:R-:W-:Y:S01]  /*11c10*/  LOP3.LUT R110, R110, 0xffff0000, RZ, 0xc0, !PT ;  /* 0xffff00006e6e7812 */ /* 0x000fe200078ec0ff */
        /* <DEDUP_REMOVED lines=8> */
[C---:B--2---:R-:W-:Y:S01]  /*11ca0*/  IMAD.U32 R55, R48.reuse, 0x10000, RZ ;  /* 0x0001000030377824 */ /* 0x044fe200078e00ff */
[----:B------:R-:W-:Y:S01]  /*11cb0*/  LOP3.LUT R52, R48, 0xffff0000, RZ, 0xc0, !PT ;  /* 0xffff000030347812 */ /* 0x000fe200078ec0ff */
[----:B------:R-:W-:Y:S01]  /*11cc0*/  IMAD.U32 R58, R49, 0x10000, RZ ;  /* 0x00010000313a7824 */ /* 0x000fe200078e00ff */
[C---:B------:R-:W-:Y:S01]  /*11cd0*/  LOP3.LUT R47, R50.reuse, 0xffff0000, RZ, 0xc0, !PT ;  /* 0xffff0000322f7812 */ /* 0x040fe200078ec0ff */
[----:B------:R-:W-:Y:S01]  /*11ce0*/  FMUL.FTZ R63, R55, R61 ;  /* 0x0000003d373f7220 */ /* 0x000fe20000410000 */
[----:B------:R-:W-:Y:S01]  /*11cf0*/  IMAD.U32 R48, R50, 0x10000, RZ ;  /* 0x0001000032307824 */ /* 0x000fe200078e00ff */
[C---:B------:R-:W-:Y:S01]  /*11d00*/  LOP3.LUT R50, R51.reuse, 0xffff0000, RZ, 0xc0, !PT ;  /* 0xffff000033327812 */ /* 0x040fe200078ec0ff */
[----:B------:R-:W-:-:S02]  /*11d10*/  IMAD.U32 R59, R51, 0x10000, RZ ;  /* 0x00010000333b7824 */ /* 0x000fc400078e00ff */
[-C--:B------:R-:W-:Y:S01]  /*11d20*/  FMUL.FTZ R65, R55, R60.reuse ;  /* 0x0000003c37417220 */ /* 0x080fe20000410000 */
[----:B------:R-:W-:Y:S01]  /*11d30*/  FFMA.FTZ R51, R54, R60, -R63 ;  /* 0x0000003c36337223 */ /* 0x000fe2000001083f */
[----:B------:R-:W-:Y:S02]  /*11d40*/  IMAD.U32 R55, R111, 0x10000, RZ ;  /* 0x000100006f377824 */ /* 0x000fe400078e00ff */
[----:B------:R-:W-:Y:S01]  /*11d50*/  FMUL.FTZ R64, R58, R62 ;  /* 0x0000003e3a407220 */ /* 0x000fe20000410000 */
[----:B------:R-:W-:Y:S02]  /*11d60*/  IMAD.U32 R63, R109, 0x10000, RZ ;  /* 0x000100006d3f7824 */ /* 0x000fe400078e00ff */
[----:B------:R-:W-:Y:S01]  /*11d70*/  FFMA.FTZ R54, R54, R61, R65 ;  /* 0x0000003d36367223 */ /* 0x000fe20000010041 */
[----:B------:R-:W-:Y:S02]  /*11d80*/  IMAD.U32 R60, R112, 0x10000, RZ ;  /* 0x00010000703c7824 */ /* 0x000fe400078e00ff */
[-C--:B------:R-:W-:Y:S01]  /*11d90*/  FMUL.FTZ R58, R58, R55.reuse ;  /* 0x000000373a3a7220 */ /* 0x080fe20000410000 */
[----:B------:R-:W-:Y:S01]  /*11da0*/  FFMA.FTZ R55, R57, R55, -R64 ;  /* 0x0000003739377223 */ /* 0x000fe20000010840 */
[-C--:B------:R-:W-:Y:S01]  /*11db0*/  FMUL.FTZ R65, R59, R63.reuse ;  /* 0x0000003f3b417220 */ /* 0x080fe20000410000 */
[----:B------:R-:W-:Y:S01]  /*11dc0*/  LOP3.LUT R61, R53, 0xffff0000, RZ, 0xc0, !PT ;  /* 0xffff0000353d7812 */ /* 0x000fe200078ec0ff */
[----:B------:R-:W-:Y:S01]  /*11dd0*/  FMUL.FTZ R64, R59, R60 ;  /* 0x0000003c3b407220 */ /* 0x000fe20000410000 */
[----:B------:R-:W-:Y:S01]  /*11de0*/  FFMA.FTZ R57, R57, R62, R58 ;  /* 0x0000003e39397223 */ /* 0x000fe2000001003a */
[----:B------:R-:W-:Y:S01]  /*11df0*/  FFMA.FTZ R53, R56, R60, -R65 ;  /* 0x0000003c38357223 */ /* 0x000fe20000010841 */
[----:B------:R-:W-:Y:S01]  /*11e00*/  LOP3.LUT R59, R40, 0xffff0000, RZ, 0xc0, !PT ;  /* 0xffff0000283b7812 */ /* 0x000fe200078ec0ff */
[----:B------:R-:W-:Y:S01]  /*11e10*/  FFMA.FTZ R56, R56, R63, R64 ;  /* 0x0000003f38387223 */ /* 0x000fe20000010040 */
[----:B------:R-:W-:Y:S01]  /*11e20*/  LOP3.LUT R49, R49, 0xffff0000, RZ, 0xc0, !PT ;  /* 0xffff000031317812 */ /* 0x000fe200078ec0ff */
[C---:B------:R-:W-:Y:S01]  /*11e30*/  FMUL.FTZ R63, R52.reuse, R61 ;  /* 0x0000003d343f7220 */ /* 0x040fe20000410000 */
[----:B------:R-:W-:Y:S01]  /*11e40*/  LOP3.LUT R58, R111, 0xffff0000, RZ, 0xc0, !PT ;  /* 0xffff00006f3a7812 */ /* 0x000fe200078ec0ff */
[-C--:B------:R-:W-:Y:S01]  /*11e50*/  FMUL.FTZ R65, R52, R59.reuse ;  /* 0x0000003b34417220 */ /* 0x080fe20000410000 */
[----:B------:R-:W-:Y:S01]  /*11e60*/  LOP3.LUT R109, R109, 0xffff0000, RZ, 0xc0, !PT ;  /* 0xffff00006d6d7812 */ /* 0x000fe200078ec0ff */
[----:B------:R-:W-:Y:S01]  /*11e70*/  FFMA.FTZ R40, R42, R59, -R63 ;  /* 0x0000003b2a287223 */ /* 0x000fe2000001083f */
[C---:B------:R-:W-:Y:S01]  /*11e80*/  FMUL.FTZ R52, R49.reuse, R110 ;  /* 0x0000006e31347220 */ /* 0x040fe20000410000 */
[----:B------:R-:W-:Y:S01]  /*11e90*/  FMUL.FTZ R67, R49, R58 ;  /* 0x0000003a31437220 */ /* 0x000fe20000410000 */
[----:B------:R-:W-:-:S02]  /*11ea0*/  IMAD.U32 R63, R41, 0x10000, RZ ;  /* 0x00010000293f7824 */ /* 0x000fc400078e00ff */
[----:B------:R-:W-:Y:S01]  /*11eb0*/  FFMA.FTZ R49, R42, R61, R65 ;  /* 0x0000003d2a317223 */ /* 0x000fe20000010041 */
[----:B------:R-:W-:Y:S02]  /*11ec0*/  IMAD.U32 R59, R20, 0x10000, RZ ;  /* 0x00010000143b7824 */ /* 0x000fe400078e00ff */
[C---:B------:R-:W-:Y:S01]  /*11ed0*/  FFMA.FTZ R52, R45.reuse, R58, -R52 ;  /* 0x0000003a2d347223 */ /* 0x040fe20000010834 */
[----:B------:R-:W-:Y:S01]  /*11ee0*/  FFMA.FTZ R110, R45, R110, R67 ;  /* 0x0000006e2d6e7223 */ /* 0x000fe20000010043 */
[C---:B------:R-:W-:Y:S01]  /*11ef0*/  FMUL.FTZ R61, R48.reuse, R63 ;  /* 0x0000003f303d7220 */ /* 0x040fe20000410000 */
[-C--:B------:R-:W-:Y:S01]  /*11f00*/  FMUL.FTZ R45, R48, R59.reuse ;  /* 0x0000003b302d7220 */ /* 0x080fe20000410000 */
[----:B------:R-:W-:Y:S02]  /*11f10*/  LOP3.LUT R42, R41, 0xffff0000, RZ, 0xc0, !PT ;  /* 0xffff0000292a7812 */ /* 0x000fe400078ec0ff */
[----:B------:R-:W-:Y:S01]  /*11f20*/  LOP3.LUT R20, R20, 0xffff0000, RZ, 0xc0, !PT ;  /* 0xffff000014147812 */ /* 0x000fe200078ec0ff */
[----:B------:R-:W-:Y:S01]  /*11f30*/  FFMA.FTZ R61, R44, R59, -R61 ;  /* 0x0000003b2c3d7223 */ /* 0x000fe2000001083d */
[----:B------:R-:W-:Y:S01]  /*11f40*/  LOP3.LUT R41, R112, 0xffff0000, RZ, 0xc0, !PT ;  /* 0xffff000070297812 */ /* 0x000fe200078ec0ff */
[----:B------:R-:W-:Y:S01]  /*11f50*/  FFMA.FTZ R63, R44, R63, R45 ;  /* 0x0000003f2c3f7223 */ /* 0x000fe2000001002d */
[C---:B------:R-:W-:Y:S01]  /*11f60*/  FMUL.FTZ R44, R47.reuse, R42 ;  /* 0x0000002a2f2c7220 */ /* 0x040fe20000410000 */
[-C--:B------:R-:W-:Y:S01]  /*11f70*/  FMUL.FTZ R47, R47, R20.reuse ;  /* 0x000000142f2f7220 */ /* 0x080fe20000410000 */
[C---:B------:R-:W-:Y:S01]  /*11f80*/  FMUL.FTZ R45, R50.reuse, R109 ;  /* 0x0000006d322d7220 */ /* 0x040fe20000410000 */
[-C--:B------:R-:W-:Y:S01]  /*11f90*/  FMUL.FTZ R58, R50, R41.reuse ;  /* 0x00000029323a7220 */ /* 0x080fe20000410000 */
[C---:B------:R-:W-:Y:S01]  /*11fa0*/  FFMA.FTZ R20, R43.reuse, R20, -R44 ;  /* 0x000000142b147223 */ /* 0x040fe2000001082c */
[----:B------:R-:W-:Y:S01]  /*11fb0*/  FFMA.FTZ R48, R43, R42, R47 ;  /* 0x0000002a2b307223 */ /* 0x000fe2000001002f */
[C---:B------:R-:W-:Y:S01]  /*11fc0*/  FFMA.FTZ R50, R46.reuse, R41, -R45 ;  /* 0x000000292e327223 */ /* 0x040fe2000001082d */
        /* <DEDUP_REMOVED lines=11> */
.L_x_1713:
[----:B------:R-:W-:Y:S05]  /*12080*/  BSYNC B1 ;  /* 0x0000000000017941 */ /* 0x000fea0003800000 */
.L_x_1712:
[----:B---3--:R-:W-:Y:S01]  /*12090*/  VIADD R3, R23, 0x40 ;  /* 0x0000004017037836 */ /* 0x008fe20000000000 */
[----:B------:R-:W-:Y:S04]  /*120a0*/  BSSY B1, `(.L_x_1716) ;  /* 0x00000e8000017945 */ /* 0x000fe80003800000 */
[----:B------:R-:W-:-:S13]  /*120b0*/  ISETP.GE.AND P0, PT, R3, R0, PT ;  /* 0x000000000300720c */ /* 0x000fda0003f06270 */
[----:B------:R-:W-:Y:S05]  /*120c0*/  @P0 BRA `(.L_x_1717) ;  /* 0x0000000c00940947 */ /* 0x000fea0003800000 */
[----:B-12---:R-:W1:Y:S01]  /*120d0*/  LDC R20, c[0x0][0x3f4] ;  /* 0x0000fd00ff147b82 */ /* 0x006e620000000800 */
[----:B------:R-:W-:Y:S01]  /*120e0*/  BSSY B2, `(.L_x_1718) ;  /* 0x0000073000027945 */ /* 0x000fe20003800000 */
[-C--:B-1----:R-:W-:Y:S02]  /*120f0*/  ISETP.GE.AND P0, PT, R18, R20.reuse, PT ;  /* 0x000000141200720c */ /* 0x082fe40003f06270 */
[----:B------:R-:W-:-:S11]  /*12100*/  ISETP.GE.AND P1, PT, R221, R20, PT ;  /* 0x00000014dd00720c */ /* 0x000fd60003f26270 */
[----:B------:R-:W-:Y:S05]  /*12110*/  @P0 BRA `(.L_x_1719) ;  /* 0x0000000400bc0947 */ /* 0x000fea0003800000 */
[----:B------:R-:W2:Y:S04]  /*12120*/  LDL R40, [R1+0x44] ;  /* 0x0000440001287983 */ /* 0x000ea80000100800 */
[----:B------:R-:W3:Y:S01]  /*12130*/  LDL R62, [R1+0x8c] ;  /* 0x00008c00013e7983 */ /* 0x000ee20000100800 */
[----:B------:R-:W-:Y:S01]  /*12140*/  IMAD.SHL.U32 R41, R3, 0x40, RZ ;  /* 0x0000004003297824 */ /* 0x000fe200078e00ff */
[----:B------:R-:W-:Y:S02]  /*12150*/  SHF.R.S32.HI R44, RZ, 0x1f, R3 ;  /* 0x0000001fff2c7819 */ /* 0x000fe40000011403 */
[----:B------:R-:W-:Y:S02]  /*12160*/  SHF.R.U64 R50, R28, 0x10, R29 ;  /* 0x000000101c327819 */ /* 0x000fe4000000121d */
[----:B------:R-:W-:-:S02]  /*12170*/  LOP3.LUT R42, R41, 0x1c0, RZ, 0xc0, !PT ;  /* 0x000001c0292a7812 */ /* 0x000fc400078ec0ff */
[----:B------:R-:W-:Y:S02]  /*12180*/  LEA.HI R44, R44, R3, RZ, 0x3 ;  /* 0x000000032c2c7211 */ /* 0x000fe400078f18ff */
[----:B------:R-:W-:Y:S02]  /*12190*/  SHF.R.U32.HI R28, RZ, 0x10, R29 ;  /* 0x00000010ff1c7819 */ /* 0x000fe4000001161d */
[----:B------:R-:W-:Y:S01]  /*121a0*/  SHF.R.U64 R29, R32, 0x10, R33 ;  /* 0x00000010201d7819 */ /* 0x000fe20000001221 */
[----:B------:R-:W-:Y:S01]  /*121b0*/  IMAD.SHL.U32 R44, R44, 0x40, RZ ;  /* 0x000000402c2c7824 */ /* 0x000fe200078e00ff */
[--C-:B------:R-:W-:Y:S02]  /*121c0*/  SHF.R.U64 R51, R30, 0x10, R31.reuse ;  /* 0x000000101e337819 */ /* 0x100fe4000000121f */
[----:B------:R-:W-:Y:S02]  /*121d0*/  SHF.R.U32.HI R31, RZ, 0x10, R31 ;  /* 0x00000010ff1f7819 */ /* 0x000fe4000001161f */
[----:B------:R-:W-:-:S02]  /*121e0*/  LOP3.LUT R44, R44, 0xfffffe00, RZ, 0xc0, !PT ;  /* 0xfffffe002c2c7812 */ /* 0x000fc400078ec0ff */
[--C-:B------:R-:W-:Y:S02]  /*121f0*/  SHF.R.U64 R30, R34, 0x10, R35.reuse ;  /* 0x00000010221e7819 */ /* 0x100fe40000001223 */
[C---:B------:R-:W-:Y:S02]  /*12200*/  PRMT R49, R105.reuse, 0x5410, R50 ;  /* 0x0000541069317816 */ /* 0x040fe40000000032 */
[----:B------:R-:W-:Y:S02]  /*12210*/  SHF.R.U32.HI R34, RZ, 0x10, R35 ;  /* 0x00000010ff227819 */ /* 0x000fe40000011623 */
[----:B------:R-:W-:Y:S02]  /*12220*/  PRMT R105, R105, 0x5432, R28 ;  /* 0x0000543269697816 */ /* 0x000fe4000000001c */
[----:B------:R-:W-:Y:S02]  /*12230*/  PRMT R54, R104, 0x5410, R29 ;  /* 0x0000541068367816 */ /* 0x000fe4000000001d */
[----:B------:R-:W-:-:S02]  /*12240*/  PRMT R28, R106, 0x5410, R51 ;  /* 0x000054106a1c7816 */ /* 0x000fc40000000033 */
[----:B------:R-:W-:Y:S01]  /*12250*/  PRMT R106, R106, 0x5432, R31 ;  /* 0x000054326a6a7816 */ /* 0x000fe2000000001f */
[----:B------:R-:W-:Y:S01]  /*12260*/  IMAD.U32 R55, R54, 0x10000, RZ ;  /* 0x0001000036377824 */ /* 0x000fe200078e00ff */
[C---:B------:R-:W-:Y:S02]  /*12270*/  PRMT R31, R103.reuse, 0x5410, R30 ;  /* 0x00005410671f7816 */ /* 0x040fe4000000001e */
[----:B------:R-:W-:Y:S02]  /*12280*/  PRMT R103, R103, 0x5432, R34 ;  /* 0x0000543267677816 */ /* 0x000fe40000000022 */
[----:B------:R-:W-:-:S03]  /*12290*/  SHF.R.U32.HI R33, RZ, 0x10, R33 ;  /* 0x00000010ff217819 */ /* 0x000fc60000011621 */
[C---:B------:R-:W-:Y:S01]  /*122a0*/  IMAD.U32 R57, R103.reuse, 0x10000, RZ ;  /* 0x0001000067397824 */ /* 0x040fe200078e00ff */
[----:B------:R-:W-:Y:S02]  /*122b0*/  PRMT R104, R104, 0x5432, R33 ;  /* 0x0000543268687816 */ /* 0x000fe40000000021 */
[----:B------:R-:W-:-:S03]  /*122c0*/  LOP3.LUT R103, R103, 0xffff0000, RZ, 0xc0, !PT ;  /* 0xffff000067677812 */ /* 0x000fc600078ec0ff */
[C---:B------:R-:W-:Y:S01]  /*122d0*/  IMAD.U32 R56, R104.reuse, 0x10000, RZ ;  /* 0x0001000068387824 */ /* 0x040fe200078e00ff */
[----:B------:R-:W-:Y:S02]  /*122e0*/  LOP3.LUT R104, R104, 0xffff0000, RZ, 0xc0, !PT ;  /* 0xffff000068687812 */ /* 0x000fe400078ec0ff */
[----:B--2---:R-:W-:-:S04]  /*122f0*/  LEA.HI R40, R20, R40, RZ, 0x1d ;  /* 0x0000002814287211 */ /* 0x004fc800078fe8ff */
[----:B------:R-:W-:Y:S01]  /*12300*/  SHF.R.S32.HI R43, RZ, 0x1f, R40 ;  /* 0x0000001fff2b7819 */ /* 0x000fe20000011428 */
[----:B------:R-:W-:-:S03]  /*12310*/  IMAD.SHL.U32 R41, R40, 0x8, RZ ;  /* 0x0000000828297824 */ /* 0x000fc600078e00ff */
[----:B------:R-:W-:Y:S02]  /*12320*/  LEA.HI R43, R43, R40, RZ, 0x3 ;  /* 0x000000282b2b7211 */ /* 0x000fe400078f18ff */
[----:B------:R-:W-:Y:S02]  /*12330*/  LOP3.LUT R40, R42, 0x38, R41, 0xf8, !PT ;  /* 0x000000382a287812 */ /* 0x000fe400078ef829 */
[----:B------:R-:W-:Y:S01]  /*12340*/  SHF.R.U32.HI R41, RZ, 0x3, R42 ;  /* 0x00000003ff297819 */ /* 0x000fe2000001162a */
[----:B------:R-:W-:-:S03]  /*12350*/  IMAD.SHL.U32 R43, R43, 0x400, RZ ;  /* 0x000004002b2b7824 */ /* 0x000fc600078e00ff */
[----:B------:R-:W-:Y:S02]  /*12360*/  LOP3.LUT R40, R40, R41, RZ, 0x3c, !PT ;  /* 0x0000002928287212 */ /* 0x000fe400078e3cff */
[----:B------:R-:W-:-:S04]  /*12370*/  LOP3.LUT R43, R43, 0x7fffe000, RZ, 0xc0, !PT ;  /* 0x7fffe0002b2b7812 */ /* 0x000fc800078ec0ff */
[----:B------:R-:W-:Y:S02]  /*12380*/  IADD3 R45, R40, R43, R44 ;  /* 0x0000002b282d7210 */ /* 0x000fe40007ffe02c */
[----:B---3--:R-:W1:Y:S03]  /*12390*/  LDS.128 R40, [R62] ;  /* 0x000000003e287984 */ /* 0x008e660000000c00 */
[----:B------:R-:W-:-:S05]  /*123a0*/  IMAD R48, R45, 0x2, R16 ;  /* 0x000000022d307824 */ /* 0x000fca00078e0210 */
[----:B------:R-:W2:Y:S01]  /*123b0*/  LDS.128 R44, [R48+0x10400] ;  /* 0x01040000302c7984 */ /* 0x000ea20000000c00 */
        /* <DEDUP_REMOVED lines=9> */
[C---:B------:R-:W-:Y:S01]  /*12450*/  LOP3.LUT R53, R45.reuse, 0xffff0000, RZ, 0xc0, !PT ;  /* 0xffff00002d357812 */ /* 0x040fe200078ec0ff */
[----:B------:R-:W-:Y:S01]  /*12460*/  IMAD.U32 R41, R45, 0x10000, RZ ;  /* 0x000100002d297824 */ /* 0x000fe200078e00ff */
[----:B------:R-:W-:Y:S01]  /*12470*/  LOP3.LUT R52, R44, 0xffff0000, RZ, 0xc0, !PT ;  /* 0xffff00002c347812 */ /* 0x000fe200078ec0ff */
[----:B------:R-:W-:-:S02]  /*12480*/  IMAD.U32 R45, R49, 0x10000, RZ ;  /* 0x00010000312d7824 */ /* 0x000fc400078e00ff */
[----:B------:R-:W-:Y:S01]  /*12490*/  FMUL.FTZ R58, R34, R55 ;  /* 0x00000037223a7220 */ /* 0x000fe20000410000 */
[C---:B------:R-:W-:Y:S01]  /*124a0*/  IMAD.U32 R43, R46.reuse, 0x10000, RZ ;  /* 0x000100002e2b7824 */ /* 0x040fe200078e00ff */
[----:B------:R-:W-:Y:S01]  /*124b0*/  LOP3.LUT R33, R46, 0xffff0000, RZ, 0xc0, !PT ;  /* 0xffff00002e217812 */ /* 0x000fe200078ec0ff */
[-C--:B------:R-:W-:Y:S01]  /*124c0*/  FMUL.FTZ R60, R34, R45.reuse ;  /* 0x0000002d223c7220 */ /* 0x080fe20000410000 */
[C---:B------:R-:W-:Y:S01]  /*124d0*/  IMAD.U32 R44, R47.reuse, 0x10000, RZ ;  /* 0x000100002f2c7824 */ /* 0x040fe200078e00ff */
[----:B------:R-:W-:Y:S01]  /*124e0*/  LOP3.LUT R46, R47, 0xffff0000, RZ, 0xc0, !PT ;  /* 0xffff00002f2e7812 */ /* 0x000fe200078ec0ff */
[----:B------:R-:W-:Y:S02]  /*124f0*/  IMAD.U32 R47, R106, 0x10000, RZ ;  /* 0x000100006a2f7824 */ /* 0x000fe400078e00ff */
[C---:B------:R-:W-:Y:S01]  /*12500*/  FFMA.FTZ R34, R35.reuse, R45, -R58 ;  /* 0x0000002d23227223 */ /* 0x040fe2000001083a */
[----:B------:R-:W-:Y:S01]  /*12510*/  FFMA.FTZ R35, R35, R55, R60 ;  /* 0x0000003723237223 */ /* 0x000fe2000001003c */
[----:B------:R-:W-:Y:S01]  /*12520*/  FMUL.FTZ R58, R44, R57 ;  /* 0x000000392c3a7220 */ /* 0x000fe20000410000 */
[----:B------:R-:W-:Y:S01]  /*12530*/  LOP3.LUT R55, R54, 0xffff0000, RZ, 0xc0, !PT ;  /* 0xffff000036377812 */ /* 0x000fe200078ec0ff */
[----:B------:R-:W-:-:S02]  /*12540*/  IMAD.U32 R45, R105, 0x10000, RZ ;  /* 0x00010000692d7824 */ /* 0x000fc400078e00ff */
[-C--:B------:R-:W-:Y:S01]  /*12550*/  FMUL.FTZ R54, R44, R47.reuse ;  /* 0x0000002f2c367220 */ /* 0x080fe20000410000 */
[-C--:B------:R-:W-:Y:S01]  /*12560*/  FMUL.FTZ R59, R41, R56.reuse ;  /* 0x00000038293b7220 */ /* 0x080fe20000410000 */
[----:B------:R-:W-:Y:S01]  /*12570*/  FFMA.FTZ R44, R51, R47, -R58 ;  /* 0x0000002f332c7223 */ /* 0x000fe2000001083a */
[----:B------:R-:W-:Y:S01]  /*12580*/  LOP3.LUT R49, R49, 0xffff0000, RZ, 0xc0, !PT ;  /* 0xffff000031317812 */ /* 0x000fe200078ec0ff */
[----:B------:R-:W-:Y:S01]  /*12590*/  FMUL.FTZ R61, R41, R45 ;  /* 0x0000002d293d7220 */ /* 0x000fe20000410000 */
[----:B------:R-:W-:Y:S01]  /*125a0*/  FFMA.FTZ R47, R51, R57, R54 ;  /* 0x00000039332f7223 */ /* 0x000fe20000010036 */
[----:B------:R-:W-:Y:S01]  /*125b0*/  FMUL.FTZ R51, R52, R55 ;  /* 0x0000003734337220 */ /* 0x000fe20000410000 */
[C---:B------:R-:W-:Y:S01]  /*125c0*/  FFMA.FTZ R41, R50.reuse, R45, -R59 ;  /* 0x0000002d32297223 */ /* 0x040fe2000001083b */
[----:B------:R-:W-:Y:S01]  /*125d0*/  FFMA.FTZ R45, R50, R56, R61 ;  /* 0x00000038322d7223 */ /* 0x000fe2000001003d */
[-C--:B------:R-:W-:Y:S01]  /*125e0*/  FMUL.FTZ R57, R52, R49.reuse ;  /* 0x0000003134397220 */ /* 0x080fe20000410000 */
[----:B------:R-:W-:Y:S01]  /*125f0*/  FFMA.FTZ R51, R32, R49, -R51 ;  /* 0x0000003120337223 */ /* 0x000fe20000010833 */
[----:B------:R-:W-:Y:S01]  /*12600*/  IMAD.U32 R50, R31, 0x10000, RZ ;  /* 0x000100001f327824 */ /* 0x000fe200078e00ff */
[----:B------:R-:W-:Y:S01]  /*12610*/  LOP3.LUT R105, R105, 0xffff0000, RZ, 0xc0, !PT ;  /* 0xffff000069697812 */ /* 0x000fe200078ec0ff */
[----:B------:R-:W-:-:S02]  /*12620*/  IMAD.U32 R49, R28, 0x10000, RZ ;  /* 0x000100001c317824 */ /* 0x000fc400078e00ff */
[----:B------:R-:W-:Y:S01]  /*12630*/  FFMA.FTZ R52, R32, R55, R57 ;  /* 0x0000003720347223 */ /* 0x000fe20000010039 */
[-C--:B------:R-:W-:Y:S01]  /*12640*/  FMUL.FTZ R55, R43, R50.reuse ;  /* 0x000000322b377220 */ /* 0x080fe20000410000 */
[----:B------:R-:W-:Y:S01]  /*12650*/  LOP3.LUT R32, R31, 0xffff0000, RZ, 0xc0, !PT ;  /* 0xffff00001f207812 */ /* 0x000fe200078ec0ff */
[-C--:B------:R-:W-:Y:S01]  /*12660*/  FMUL.FTZ R43, R43, R49.reuse ;  /* 0x000000312b2b7220 */ /* 0x080fe20000410000 */
[----:B------:R-:W-:Y:S01]  /*12670*/  LOP3.LUT R28, R28, 0xffff0000, RZ, 0xc0, !PT ;  /* 0xffff00001c1c7812 */ /* 0x000fe200078ec0ff */
[----:B------:R-:W-:Y:S01]  /*12680*/  FFMA.FTZ R55, R30, R49, -R55 ;  /* 0x000000311e377223 */ /* 0x000fe20000010837 */
[----:B------:R-:W-:Y:S01]  /*12690*/  LOP3.LUT R31, R106, 0xffff0000, RZ, 0xc0, !PT ;  /* 0xffff00006a1f7812 */ /* 0x000fe200078ec0ff */
[----:B------:R-:W-:Y:S01]  /*126a0*/  FFMA.FTZ R43, R30, R50, R43 ;  /* 0x000000321e2b7223 */ /* 0x000fe2000001002b */
[----:B------:R-:W-:Y:S01]  /*126b0*/  FMUL.FTZ R59, R53, R104 ;  /* 0x00000068353b7220 */ /* 0x000fe20000410000 */
[----:B------:R-:W-:Y:S01]  /*126c0*/  FMUL.FTZ R30, R33, R32 ;  /* 0x00000020211e7220 */ /* 0x000fe20000410000 */
[C---:B------:R-:W-:Y:S01]  /*126d0*/  FMUL.FTZ R49, R46.reuse, R103 ;  /* 0x000000672e317220 */ /* 0x040fe20000410000 */
[----:B------:R-:W-:Y:S01]  /*126e0*/  FMUL.FTZ R53, R53, R105 ;  /* 0x0000006935357220 */ /* 0x000fe20000410000 */
[-C--:B------:R-:W-:Y:S01]  /*126f0*/  FMUL.FTZ R33, R33, R28.reuse ;  /* 0x0000001c21217220 */ /* 0x080fe20000410000 */
[----:B------:R-:W-:Y:S01]  /*12700*/  FMUL.FTZ R50, R46, R31 ;  /* 0x0000001f2e327220 */ /* 0x000fe20000410000 */
[----:B------:R-:W-:Y:S01]  /*12710*/  FFMA.FTZ R54, R40, R105, -R59 ;  /* 0x0000006928367223 */ /* 0x000fe2000001083b */
[C---:B------:R-:W-:Y:S01]  /*12720*/  FFMA.FTZ R30, R29.reuse, R28, -R30 ;  /* 0x0000001c1d1e7223 */ /* 0x040fe2000001081e */
[----:B------:R-:W-:Y:S01]  /*12730*/  FFMA.FTZ R31, R42, R31, -R49 ;  /* 0x0000001f2a1f7223 */ /* 0x000fe20000010831 */
[----:B------:R-:W-:Y:S01]  /*12740*/  FFMA.FTZ R40, R40, R104, R53 ;  /* 0x0000006828287223 */ /* 0x000fe20000010035 */
        /* <DEDUP_REMOVED lines=12> */
.L_x_1719:
[----:B------:R-:W-:Y:S05]  /*12810*/  BSYNC B2 ;  /* 0x0000000000027941 */ /* 0x000fea0003800000 */
.L_x_1718:
[----:B------:R-:W-:Y:S05]  /*12820*/  @P1 BRA `(.L_x_1717) ;  /* 0x0000000400bc1947 */ /* 0x000fea0003800000 */
[----:B-1----:R-:W2:Y:S04]  /*12830*/  LDL R29, [R1+0x48] ;  /* 0x00004800011d7983 */ /* 0x002ea80000100800 */
        /* <DEDUP_REMOVED lines=9> */
[----:B------:R-:W-:Y:S02]  /*128d0*/  SHF.R.U64 R42, R36, 0x10, R37 ;  /* 0x00000010242a7819 */ /* 0x000fe40000001225 */
[----:B------:R-:W-:Y:S02]  /*128e0*/  SHF.R.U32.HI R27, RZ, 0x10, R27 ;  /* 0x00000010ff1b7819 */ /* 0x000fe4000001161b */
[----:B------:R-:W-:-:S02]  /*128f0*/  LOP3.LUT R30, R30, 0xfffffe00, RZ, 0xc0, !PT ;  /* 0xfffffe001e1e7812 */ /* 0x000fc400078ec0ff */
[----:B------:R-:W-:Y:S02]  /*12900*/  SHF.R.U32.HI R36, RZ, 0x10, R37 ;  /* 0x00000010ff247819 */ /* 0x000fe40000011625 */
[C---:B------:R-:W-:Y:S02]  /*12910*/  PRMT R40, R89.reuse, 0x5410, R40 ;  /* 0x0000541059287816 */ /* 0x040fe40000000028 */
[----:B------:R-:W-:Y:S02]  /*12920*/  PRMT R89, R89, 0x5432, R24 ;  /* 0x0000543259597816 */ /* 0x000fe40000000018 */
[C---:B------:R-:W-:Y:S01]  /*12930*/  PRMT R42, R87.reuse, 0x5432, R42 ;  /* 0x00005432572a7816 */ /* 0x040fe2000000002a */
[----:B------:R-:W-:Y:S01]  /*12940*/  IMAD.U32 R41, R40, 0x10000, RZ ;  /* 0x0001000028297824 */ /* 0x000fe200078e00ff */
[----:B------:R-:W-:Y:S02]  /*12950*/  PRMT R87, R87, 0x5410, R36 ;  /* 0x0000541057577816 */ /* 0x000fe40000000024 */
[--C-:B------:R-:W-:Y:S01]  /*12960*/  SHF.R.U64 R45, R38, 0x10, R39.reuse ;  /* 0x00000010262d7819 */ /* 0x100fe20000001227 */
[----:B------:R-:W-:Y:S01]  /*12970*/  IMAD.U32 R43, R42, 0x10000, RZ ;  /* 0x000100002a2b7824 */ /* 0x000fe200078e00ff */
[----:B------:R-:W-:Y:S01]  /*12980*/  SHF.R.U32.HI R39, RZ, 0x10, R39 ;  /* 0x00000010ff277819 */ /* 0x000fe20000011627 */
[----:B------:R-:W-:Y:S01]  /*12990*/  IMAD.U32 R44, R87, 0x10000, RZ ;  /* 0x00010000572c7824 */ /* 0x000fe200078e00ff */
[----:B------:R-:W-:-:S02]  /*129a0*/  PRMT R45, R88, 0x5410, R45 ;  /* 0x00005410582d7816 */ /* 0x000fc4000000002d */
[----:B------:R-:W-:Y:S02]  /*129b0*/  PRMT R88, R88, 0x5432, R39 ;  /* 0x0000543258587816 */ /* 0x000fe40000000027 */
[----:B------:R-:W-:Y:S02]  /*129c0*/  LOP3.LUT R42, R42, 0xffff0000, RZ, 0xc0, !PT ;  /* 0xffff00002a2a7812 */ /* 0x000fe400078ec0ff */
[----:B------:R-:W-:Y:S02]  /*129d0*/  LOP3.LUT R40, R40, 0xffff0000, RZ, 0xc0, !PT ;  /* 0xffff000028287812 */ /* 0x000fe400078ec0ff */
        /* <DEDUP_REMOVED lines=11> */
[----:B---3--:R-:W1:Y:S01]  /*12a90*/  LDS.128 R28, [R48] ;  /* 0x00000000301c7984 */ /* 0x008e620000000c00 */
[C---:B------:R-:W-:Y:S02]  /*12aa0*/  PRMT R20, R90.reuse, 0x5410, R25 ;  /* 0x000054105a147816 */ /* 0x040fe40000000019 */
[----:B------:R-:W-:Y:S01]  /*12ab0*/  IMAD R3, R3, 0x2, R16 ;  /* 0x0000000203037824 */ /* 0x000fe200078e0210 */
[----:B------:R-:W-:-:S04]  /*12ac0*/  PRMT R90, R90, 0x5432, R27 ;  /* 0x000054325a5a7816 */ /* 0x000fc8000000001b */
        /* <DEDUP_REMOVED lines=11> */
[C---:B------:R-:W-:Y:S01]  /*12b80*/  IMAD.U32 R37, R33.reuse, 0x10000, RZ ;  /* 0x0001000021257824 */ /* 0x040fe200078e00ff */
[----:B------:R-:W-:Y:S01]  /*12b90*/  LOP3.LUT R33, R33, 0xffff0000, RZ, 0xc0, !PT ;  /* 0xffff000021217812 */ /* 0x000fe200078ec0ff */
[C---:B------:R-:W-:Y:S01]  /*12ba0*/  FMUL.FTZ R47, R31.reuse, R43 ;  /* 0x0000002b1f2f7220 */ /* 0x040fe20000410000 */
[----:B------:R-:W-:Y:S01]  /*12bb0*/  FMUL.FTZ R49, R31, R41 ;  /* 0x000000291f317220 */ /* 0x000fe20000410000 */
[----:B------:R-:W-:-:S02]  /*12bc0*/  IMAD.U32 R31, R89, 0x10000, RZ ;  /* 0x00010000591f7824 */ /* 0x000fc400078e00ff */
[-C--:B------:R-:W-:Y:S01]  /*12bd0*/  FMUL.FTZ R51, R37, R44.reuse ;  /* 0x0000002c25337220 */ /* 0x080fe20000410000 */
[C---:B------:R-:W-:Y:S01]  /*12be0*/  FFMA.FTZ R47, R24.reuse, R41, -R47 ;  /* 0x00000029182f7223 */ /* 0x040fe2000001082f */
[----:B------:R-:W-:Y:S02]  /*12bf0*/  IMAD.U32 R39, R35, 0x10000, RZ ;  /* 0x0001000023277824 */ /* 0x000fe400078e00ff */
[----:B------:R-:W-:Y:S01]  /*12c00*/  FFMA.FTZ R49, R24, R43, R49 ;  /* 0x0000002b18317223 */ /* 0x000fe20000010031 */
[----:B------:R-:W-:Y:S02]  /*12c10*/  IMAD.U32 R41, R88, 0x10000, RZ ;  /* 0x0001000058297824 */ /* 0x000fe400078e00ff */
[-C--:B------:R-:W-:Y:S01]  /*12c20*/  FMUL.FTZ R37, R37, R31.reuse ;  /* 0x0000001f25257220 */ /* 0x080fe20000410000 */
[----:B------:R-:W-:Y:S02]  /*12c30*/  IMAD.U32 R24, R90, 0x10000, RZ ;  /* 0x000100005a187824 */ /* 0x000fe400078e00ff */
[C---:B------:R-:W-:Y:S01]  /*12c40*/  FFMA.FTZ R51, R26.reuse, R31, -R51 ;  /* 0x0000001f1a337223 */ /* 0x040fe20000010833 */
[C---:B------:R-:W-:Y:S01]  /*12c50*/  FMUL.FTZ R31, R39.reuse, R41 ;  /* 0x00000029271f7220 */ /* 0x040fe20000410000 */
[----:B------:R-:W-:Y:S01]  /*12c60*/  FFMA.FTZ R37, R26, R44, R37 ;  /* 0x0000002c1a257223 */ /* 0x000fe20000010025 */
[----:B------:R-:W-:Y:S01]  /*12c70*/  FMUL.FTZ R46, R39, R24 ;  /* 0x00000018272e7220 */ /* 0x000fe20000410000 */
[----:B------:R-:W-:-:S02]  /*12c80*/  IMAD.U32 R38, R34, 0x10000, RZ ;  /* 0x0001000022267824 */ /* 0x000fc400078e00ff */
[----:B------:R-:W-:Y:S01]  /*12c90*/  FFMA.FTZ R39, R36, R24, -R31 ;  /* 0x0000001824277223 */ /* 0x000fe2000001081f */
[C---:B------:R-:W-:Y:S01]  /*12ca0*/  FMUL.FTZ R24, R32.reuse, R42 ;  /* 0x0000002a20187220 */ /* 0x040fe20000410000 */
[-C--:B------:R-:W-:Y:S01]  /*12cb0*/  FMUL.FTZ R32, R32, R40.reuse ;  /* 0x0000002820207220 */ /* 0x080fe20000410000 */
[----:B------:R-:W-:Y:S01]  /*12cc0*/  IMAD.U32 R26, R45, 0x10000, RZ ;  /* 0x000100002d1a7824 */ /* 0x000fe200078e00ff */
[----:B------:R-:W-:Y:S01]  /*12cd0*/  LOP3.LUT R34, R34, 0xffff0000, RZ, 0xc0, !PT ;  /* 0xffff000022227812 */ /* 0x000fe200078ec0ff */
[C---:B------:R-:W-:Y:S01]  /*12ce0*/  FFMA.FTZ R40, R25.reuse, R40, -R24 ;  /* 0x0000002819287223 */ /* 0x040fe20000010818 */
[----:B------:R-:W-:Y:S01]  /*12cf0*/  FFMA.FTZ R32, R25, R42, R32 ;  /* 0x0000002a19207223 */ /* 0x000fe20000010020 */
[----:B------:R-:W-:Y:S02]  /*12d00*/  IMAD.U32 R24, R20, 0x10000, RZ ;  /* 0x0001000014187824 */ /* 0x000fe400078e00ff */
[C---:B------:R-:W-:Y:S01]  /*12d10*/  FMUL.FTZ R42, R38.reuse, R26 ;  /* 0x0000001a262a7220 */ /* 0x040fe20000410000 */
[----:B------:R-:W-:Y:S01]  /*12d20*/  LOP3.LUT R45, R45, 0xffff0000, RZ, 0xc0, !PT ;  /* 0xffff00002d2d7812 */ /* 0x000fe200078ec0ff */
[----:B------:R-:W-:Y:S01]  /*12d30*/  FMUL.FTZ R31, R33, R87 ;  /* 0x00000057211f7220 */ /* 0x000fe20000410000 */
[----:B------:R-:W-:Y:S01]  /*12d40*/  LOP3.LUT R35, R35, 0xffff0000, RZ, 0xc0, !PT ;  /* 0xffff000023237812 */ /* 0x000fe200078ec0ff */
[-C--:B------:R-:W-:Y:S01]  /*12d50*/  FMUL.FTZ R38, R38, R24.reuse ;  /* 0x0000001826267220 */ /* 0x080fe20000410000 */
[----:B------:R-:W-:Y:S01]  /*12d60*/  LOP3.LUT R88, R88, 0xffff0000, RZ, 0xc0, !PT ;  /* 0xffff000058587812 */ /* 0x000fe200078ec0ff */
[----:B------:R-:W-:Y:S01]  /*12d70*/  FFMA.FTZ R42, R27, R24, -R42 ;  /* 0x000000181b2a7223 */ /* 0x000fe2000001082a */
[----:B------:R-:W-:Y:S01]  /*12d80*/  LOP3.LUT R89, R89, 0xffff0000, RZ, 0xc0, !PT ;  /* 0xffff000059597812 */ /* 0x000fe200078ec0ff */
[----:B------:R-:W-:Y:S01]  /*12d90*/  FMUL.FTZ R24, R34, R45 ;  /* 0x0000002d22187220 */ /* 0x000fe20000410000 */
[----:B------:R-:W-:Y:S01]  /*12da0*/  LOP3.LUT R20, R20, 0xffff0000, RZ, 0xc0, !PT ;  /* 0xffff000014147812 */ /* 0x000fe200078ec0ff */
[----:B------:R-:W-:Y:S01]  /*12db0*/  FMUL.FTZ R25, R35, R88 ;  /* 0x0000005823197220 */ /* 0x000fe20000410000 */
[----:B------:R-:W-:Y:S01]  /*12dc0*/  LOP3.LUT R90, R90, 0xffff0000, RZ, 0xc0, !PT ;  /* 0xffff00005a5a7812 */ /* 0x000fe200078ec0ff */
[----:B------:R-:W-:Y:S01]  /*12dd0*/  FMUL.FTZ R44, R33, R89 ;  /* 0x00000059212c7220 */ /* 0x000fe20000410000 */
[----:B------:R-:W-:Y:S01]  /*12de0*/  FFMA.FTZ R38, R27, R26, R38 ;  /* 0x0000001a1b267223 */ /* 0x000fe20000010026 */
[----:B------:R-:W-:Y:S01]  /*12df0*/  FMUL.FTZ R34, R34, R20 ;  /* 0x0000001422227220 */ /* 0x000fe20000410000 */
[----:B------:R-:W-:Y:S01]  /*12e00*/  FFMA.FTZ R46, R36, R41, R46 ;  /* 0x00000029242e7223 */ /* 0x000fe2000001002e */
[----:B------:R-:W-:Y:S01]  /*12e10*/  FMUL.FTZ R35, R35, R90 ;  /* 0x0000005a23237220 */ /* 0x000fe20000410000 */
[C---:B------:R-:W-:Y:S01]  /*12e20*/  FFMA.FTZ R27, R29.reuse, R20, -R24 ;  /* 0x000000141d1b7223 */ /* 0x040fe20000010818 */
[----:B------:R-:W-:Y:S01]  /*12e30*/  FFMA.FTZ R36, R28, R89, -R31 ;  /* 0x000000591c247223 */ /* 0x000fe2000001081f */
        /* <DEDUP_REMOVED lines=14> */
.L_x_1717:
[----:B------:R-:W-:Y:S05]  /*12f20*/  BSYNC B1 ;  /* 0x0000000000017941 */ /* 0x000fea0003800000 */
.L_x_1716:
[----:B---3--:R-:W-:-:S05]  /*12f30*/  VIADD R3, R23, 0x60 ;  /* 0x0000006017037836 */ /* 0x008fca0000000000 */
[----:B------:R-:W-:-:S13]  /*12f40*/  ISETP.GE.AND P0, PT, R3, R0, PT ;  /* 0x000000000300720c */ /* 0x000fda0003f06270 */
[----:B------:R-:W-:Y:S05]  /*12f50*/  @P0 BRA `(.L_x_1687) ;  /* 0x0000000c00940947 */ /* 0x000fea0003800000 */
[----:B------:R-:W3:Y:S01]  /*12f60*/  LDC R0, c[0x0][0x3f4] ;  /* 0x0000fd00ff007b82 */ /* 0x000ee20000000800 */
[----:B------:R-:W-:Y:S01]  /*12f70*/  BSSY B1, `(.L_x_1720) ;  /* 0x0000073000017945 */ /* 0x000fe20003800000 */
[-C--:B---3--:R-:W-:Y:S02]  /*12f80*/  ISETP.GE.AND P0, PT, R18, R0.reuse, PT ;  /* 0x000000001200720c */ /* 0x088fe40003f06270 */
[----:B------:R-:W-:-:S11]  /*12f90*/  ISETP.GE.AND P1, PT, R221, R0, PT ;  /* 0x00000000dd00720c */ /* 0x000fd60003f26270 */
[----:B------:R-:W-:Y:S05]  /*12fa0*/  @P0 BRA `(.L_x_1721) ;  /* 0x0000000400bc0947 */ /* 0x000fea0003800000 */
[----:B-12---:R-:W2:Y:S04]  /*12fb0*/  LDL R20, [R1+0x44] ;  /* 0x0000440001147983 */ /* 0x006ea80000100800 */
        /* <DEDUP_REMOVED lines=10> */
[----:B------:R-:W-:Y:S02]  /*13060*/  SHF.R.U64 R5, R6, 0x10, R7 ;  /* 0x0000001006057819 */ /* 0x000fe40000001207 */
[----:B------:R-:W-:-:S02]  /*13070*/  LOP3.LUT R26, R26, 0xfffffe00, RZ, 0xc0, !PT ;  /* 0xfffffe001a1a7812 */ /* 0x000fc400078ec0ff */
[----:B------:R-:W-:Y:S02]  /*13080*/  SHF.R.U32.HI R12, RZ, 0x10, R13 ;  /* 0x00000010ff0c7819 */ /* 0x000fe4000001160d */
[----:B------:R-:W-:Y:S02]  /*13090*/  SHF.R.U32.HI R14, RZ, 0x10, R15 ;  /* 0x00000010ff0e7819 */ /* 0x000fe4000001160f */
[----:B------:R-:W-:Y:S02]  /*130a0*/  SHF.R.U32.HI R7, RZ, 0x10, R7 ;  /* 0x00000010ff077819 */ /* 0x000fe40000011607 */
[----:B------:R-:W-:Y:S02]  /*130b0*/  PRMT R36, R97, 0x5410, R36 ;  /* 0x0000541061247816 */ /* 0x000fe40000000024 */
[----:B------:R-:W-:Y:S02]  /*130c0*/  PRMT R33, R99, 0x5410, R32 ;  /* 0x0000541063217816 */ /* 0x000fe40000000020 */
[----:B------:R-:W-:Y:S01]  /*130d0*/  PRMT R34, R101, 0x5410, R34 ;  /* 0x0000541065227816 */ /* 0x000fe20000000022 */
[----:B------:R-:W-:Y:S01]  /*130e0*/  IMAD.U32 R37, R36, 0x10000, RZ ;  /* 0x0001000024257824 */ /* 0x000fe200078e00ff */
[----:B------:R-:W-:Y:S01]  /*130f0*/  PRMT R97, R97, 0x5432, R4 ;  /* 0x0000543261617816 */ /* 0x000fe20000000004 */
[----:B------:R-:W-:Y:S01]  /*13100*/  IMAD.U32 R35, R33, 0x10000, RZ ;  /* 0x0001000021237824 */ /* 0x000fe200078e00ff */
[----:B------:R-:W-:-:S02]  /*13110*/  PRMT R38, R98, 0x5410, R5 ;  /* 0x0000541062267816 */ /* 0x000fc40000000005 */
[----:B------:R-:W-:Y:S02]  /*13120*/  PRMT R99, R99, 0x5432, R12 ;  /* 0x0000543263637816 */ /* 0x000fe4000000000c */
[----:B------:R-:W-:Y:S02]  /*13130*/  PRMT R101, R101, 0x5432, R14 ;  /* 0x0000543265657816 */ /* 0x000fe4000000000e */
[----:B------:R-:W-:Y:S02]  /*13140*/  PRMT R98, R98, 0x5432, R7 ;  /* 0x0000543262627816 */ /* 0x000fe40000000007 */
        /* <DEDUP_REMOVED lines=26> */
[C---:B------:R-:W-:Y:S01]  /*132f0*/  IMAD.U32 R27, R30.reuse, 0x10000, RZ ;  /* 0x000100001e1b7824 */ /* 0x040fe200078e00ff */
[----:B------:R-:W-:Y:S01]  /*13300*/  LOP3.LUT R29, R30, 0xffff0000, RZ, 0xc0, !PT ;  /* 0xffff00001e1d7812 */ /* 0x000fe200078ec0ff */
[C---:B------:R-:W-:Y:S01]  /*13310*/  IMAD.U32 R32, R31.reuse, 0x10000, RZ ;  /* 0x000100001f207824 */ /* 0x040fe200078e00ff */
[----:B------:R-:W-:Y:S01]  /*13320*/  LOP3.LUT R30, R31, 0xffff0000, RZ, 0xc0, !PT ;  /* 0xffff00001f1e7812 */ /* 0x000fe200078ec0ff */
[----:B------:R-:W-:Y:S01]  /*13330*/  FMUL.FTZ R39, R14, R37 ;  /* 0x000000250e277220 */ /* 0x000fe20000410000 */
[----:B------:R-:W-:-:S02]  /*13340*/  IMAD.U32 R31, R97, 0x10000, RZ ;  /* 0x00010000611f7824 */ /* 0x000fc400078e00ff */
[-C--:B------:R-:W-:Y:S01]  /*13350*/  FMUL.FTZ R41, R14, R35.reuse ;  /* 0x000000230e297220 */ /* 0x080fe20000410000 */
[----:B------:R-:W-:Y:S02]  /*13360*/  IMAD.U32 R14, R99, 0x10000, RZ ;  /* 0x00010000630e7824 */ /* 0x000fe400078e00ff */
[----:B------:R-:W-:Y:S01]  /*13370*/  FFMA.FTZ R39, R4, R35, -R39 ;  /* 0x0000002304277223 */ /* 0x000fe20000010827 */
[C---:B------:R-:W-:Y:S01]  /*13380*/  FMUL.FTZ R43, R25.reuse, R31 ;  /* 0x0000001f192b7220 */ /* 0x040fe20000410000 */
[----:B------:R-:W-:Y:S02]  /*13390*/  IMAD.U32 R35, R98, 0x10000, RZ ;  /* 0x0001000062237824 */ /* 0x000fe400078e00ff */
[----:B------:R-:W-:Y:S01]  /*133a0*/  FFMA.FTZ R41, R4, R37, R41 ;  /* 0x0000002504297223 */ /* 0x000fe20000010029 */
[-C--:B------:R-:W-:Y:S01]  /*133b0*/  FMUL.FTZ R25, R25, R14.reuse ;  /* 0x0000000e19197220 */ /* 0x080fe20000410000 */
[----:B------:R-:W-:Y:S01]  /*133c0*/  FFMA.FTZ R43, R6, R14, -R43 ;  /* 0x0000000e062b7223 */ /* 0x000fe2000001082b */
[----:B------:R-:W-:-:S02]  /*133d0*/  IMAD.U32 R4, R101, 0x10000, RZ ;  /* 0x0001000065047824 */ /* 0x000fc400078e00ff */
[----:B------:R-:W-:Y:S01]  /*133e0*/  FMUL.FTZ R14, R32, R35 ;  /* 0x00000023200e7220 */ /* 0x000fe20000410000 */
[----:B------:R-:W-:Y:S01]  /*133f0*/  FFMA.FTZ R25, R6, R31, R25 ;  /* 0x0000001f06197223 */ /* 0x000fe20000010019 */
[----:B------:R-:W-:Y:S01]  /*13400*/  LOP3.LUT R99, R99, 0xffff0000, RZ, 0xc0, !PT ;  /* 0xffff000063637812 */ /* 0x000fe200078ec0ff */
[-C--:B------:R-:W-:Y:S01]  /*13410*/  FMUL.FTZ R32, R32, R4.reuse ;  /* 0x0000000420207220 */ /* 0x080fe20000410000 */
[----:B------:R-:W-:Y:S01]  /*13420*/  FFMA.FTZ R31, R13, R4, -R14 ;  /* 0x000000040d1f7223 */ /* 0x000fe2000001080e */
[----:B------:R-:W-:Y:S01]  /*13430*/  LOP3.LUT R4, R33, 0xffff0000, RZ, 0xc0, !PT ;  /* 0xffff000021047812 */ /* 0x000fe200078ec0ff */
[----:B------:R-:W-:Y:S01]  /*13440*/  FMUL.FTZ R6, R15, R36 ;  /* 0x000000240f067220 */ /* 0x000fe20000410000 */
[----:B------:R-:W-:Y:S01]  /*13450*/  LOP3.LUT R97, R97, 0xffff0000, RZ, 0xc0, !PT ;  /* 0xffff000061617812 */ /* 0x000fe200078ec0ff */
[----:B------:R-:W-:Y:S01]  /*13460*/  FFMA.FTZ R35, R13, R35, R32 ;  /* 0x000000230d237223 */ /* 0x000fe20000010020 */
[C---:B------:R-:W-:Y:S01]  /*13470*/  FMUL.FTZ R40, R28.reuse, R99 ;  /* 0x000000631c287220 */ /* 0x040fe20000410000 */
[-C--:B------:R-:W-:Y:S01]  /*13480*/  FMUL.FTZ R32, R15, R4.reuse ;  /* 0x000000040f207220 */ /* 0x080fe20000410000 */
[----:B------:R-:W-:Y:S01]  /*13490*/  FFMA.FTZ R14, R5, R4, -R6 ;  /* 0x00000004050e7223 */ /* 0x000fe20000010806 */
        /* <DEDUP_REMOVED lines=10> */
[C---:B------:R-:W-:Y:S01]  /*13540*/  FFMA.FTZ R36, R7.reuse, R4, -R36 ;  /* 0x0000000407247223 */ /* 0x040fe20000010824 */
[----:B------:R-:W-:Y:S01]  /*13550*/  LOP3.LUT R34, R34, 0xffff0000, RZ, 0xc0, !PT ;  /* 0xffff000022227812 */ /* 0x000fe200078ec0ff */
[----:B------:R-:W-:Y:S01]  /*13560*/  FFMA.FTZ R24, R7, R6, R24 ;  /* 0x0000000607187223 */ /* 0x000fe20000010018 */
[----:B------:R-:W-:Y:S01]  /*13570*/  LOP3.LUT R101, R101, 0xffff0000, RZ, 0xc0, !PT ;  /* 0xffff000065657812 */ /* 0x000fe200078ec0ff */
[C---:B------:R-:W-:Y:S01]  /*13580*/  FMUL.FTZ R7, R29.reuse, R38 ;  /* 0x000000261d077220 */ /* 0x040fe20000410000 */
[----:B------:R-:W-:Y:S01]  /*13590*/  FMUL.FTZ R13, R30, R5 ;  /* 0x000000051e0d7220 */ /* 0x000fe20000410000 */
[----:B------:R-:W-:-:S02]  /*135a0*/  FMUL.FTZ R29, R29, R34 ;  /* 0x000000221d1d7220 */ /* 0x000fc40000410000 */
[-C--:B------:R-:W-:Y:S01]  /*135b0*/  FMUL.FTZ R4, R30, R101.reuse ;  /* 0x000000651e047220 */ /* 0x080fe20000410000 */
        /* <DEDUP_REMOVED lines=14> */
.L_x_1721:
[----:B------:R-:W-:Y:S05]  /*136a0*/  BSYNC B1 ;  /* 0x0000000000017941 */ /* 0x000fea0003800000 */
.L_x_1720:
[----:B------:R-:W-:Y:S05]  /*136b0*/  @P1 BRA `(.L_x_1687) ;  /* 0x0000000400bc1947 */ /* 0x000fea0003800000 */
[----:B---3--:R-:W3:Y:S04]  /*136c0*/  LDL R5, [R1+0x48] ;  /* 0x0000480001057983 */ /* 0x008ee80000100800 */
[----:B------:R-:W4:Y:S01]  /*136d0*/  LDL R38, [R1+0x80] ;  /* 0x0000800001267983 */ /* 0x000f220000100800 */
[----:B------:R-:W-:Y:S01]  /*136e0*/  IMAD.SHL.U32 R4, R3, 0x40, RZ ;  /* 0x0000004003047824 */ /* 0x000fe200078e00ff */
[----:B------:R-:W-:Y:S02]  /*136f0*/  SHF.R.S32.HI R6, RZ, 0x1f, R3 ;  /* 0x0000001fff067819 */ /* 0x000fe40000011403 */
[----:B-12---:R-:W-:Y:S02]  /*13700*/  SHF.R.U64 R20, R72, 0x10, R73 ;  /* 0x0000001048147819 */ /* 0x006fe40000001249 */
[----:B------:R-:W-:-:S02]  /*13710*/  LOP3.LUT R7, R4, 0x1c0, RZ, 0xc0, !PT ;  /* 0x000001c004077812 */ /* 0x000fc400078ec0ff */
[----:B------:R-:W-:Y:S02]  /*13720*/  LEA.HI R6, R6, R3, RZ, 0x3 ;  /* 0x0000000306067211 */ /* 0x000fe400078f18ff */
[--C-:B------:R-:W-:Y:S02]  /*13730*/  SHF.R.U64 R28, R8, 0x10, R9.reuse ;  /* 0x00000010081c7819 */ /* 0x100fe40000001209 */
[----:B------:R-:W-:Y:S01]  /*13740*/  SHF.R.U32.HI R8, RZ, 0x10, R9 ;  /* 0x00000010ff087819 */ /* 0x000fe20000011609 */
[----:B------:R-:W-:Y:S01]  /*13750*/  IMAD.SHL.U32 R6, R6, 0x40, RZ ;  /* 0x0000004006067824 */ /* 0x000fe200078e00ff */
[----:B------:R-:W-:Y:S02]  /*13760*/  PRMT R25, R85, 0x5410, R20 ;  /* 0x0000541055197816 */ /* 0x000fe40000000014 */
[----:B------:R-:W-:Y:S02]  /*13770*/  PRMT R28, R21, 0x5410, R28 ;  /* 0x00005410151c7816 */ /* 0x000fe4000000001c */
[----:B------:R-:W-:Y:S01]  /*13780*/  LOP3.LUT R6, R6, 0xfffffe00, RZ, 0xc0, !PT ;  /* 0xfffffe0006067812 */ /* 0x000fe200078ec0ff */
[----:B------:R-:W-:Y:S01]  /*13790*/  IMAD.U32 R26, R25, 0x10000, RZ ;  /* 0x00010000191a7824 */ /* 0x000fe200078e00ff */
[----:B------:R-:W-:Y:S01]  /*137a0*/  SHF.R.U32.HI R72, RZ, 0x10, R73 ;  /* 0x00000010ff487819 */ /* 0x000fe20000011649 */
[----:B------:R-:W-:Y:S01]  /*137b0*/  IMAD.U32 R30, R28, 0x10000, RZ ;  /* 0x000100001c1e7824 */ /* 0x000fe200078e00ff */
[----:B------:R-:W-:-:S02]  /*137c0*/  PRMT R29, R21, 0x5432, R8 ;  /* 0x00005432151d7816 */ /* 0x000fc40000000008 */
[--C-:B------:R-:W-:Y:S02]  /*137d0*/  SHF.R.U64 R27, R74, 0x10, R75.reuse ;  /* 0x000000104a1b7819 */ /* 0x100fe4000000124b */
[----:B------:R-:W-:Y:S01]  /*137e0*/  SHF.R.U32.HI R75, RZ, 0x10, R75 ;  /* 0x00000010ff4b7819 */ /* 0x000fe2000001164b */
[----:B------:R-:W-:Y:S01]  /*137f0*/  IMAD.U32 R31, R29, 0x10000, RZ ;  /* 0x000100001d1f7824 */ /* 0x000fe200078e00ff */
[----:B------:R-:W-:Y:S02]  /*13800*/  PRMT R85, R85, 0x5432, R72 ;  /* 0x0000543255557816 */ /* 0x000fe40000000048 */
[C---:B------:R-:W-:Y:S02]  /*13810*/  PRMT R27, R86.reuse, 0x5410, R27 ;  /* 0x00005410561b7816 */ /* 0x040fe4000000001b */
[----:B------:R-:W-:Y:S02]  /*13820*/  PRMT R86, R86, 0x5432, R75 ;  /* 0x0000543256567816 */ /* 0x000fe4000000004b */
[----:B------:R-:W-:-:S02]  /*13830*/  LOP3.LUT R25, R25, 0xffff0000, RZ, 0xc0, !PT ;  /* 0xffff000019197812 */ /* 0x000fc400078ec0ff */
[----:B---3--:R-:W-:-:S04]  /*13840*/  LEA.HI R0, R0, R5, RZ, 0x1d ;  /* 0x0000000500007211 */ /* 0x008fc800078fe8ff */
        /* <DEDUP_REMOVED lines=9> */
[----:B----4-:R-:W1:Y:S03]  /*138e0*/  LDS.128 R4, [R38] ;  /* 0x0000000026047984 */ /* 0x010e660000000c00 */
[----:B------:R-:W-:Y:S01]  /*138f0*/  IMAD R0, R3, 0x2, R16 ;  /* 0x0000000203007824 */ /* 0x000fe200078e0210 */
[--C-:B------:R-:W-:Y:S02]  /*13900*/  SHF.R.U64 R3, R10, 0x10, R11.reuse ;  /* 0x000000100a037819 */ /* 0x100fe4000000120b */
[----:B------:R-:W-:Y:S02]  /*13910*/  SHF.R.U32.HI R11, RZ, 0x10, R11 ;  /* 0x00000010ff0b7819 */ /* 0x000fe4000001160b */
[----:B------:R-:W2:Y:S01]  /*13920*/  LDS.128 R12, [R0+0x10400] ;  /* 0x01040000000c7984 */ /* 0x000ea20000000c00 */
[----:B------:R-:W-:-:S02]  /*13930*/  PRMT R32, R84, 0x5410, R3 ;  /* 0x0000541054207816 */ /* 0x000fc40000000003 */
[----:B------:R-:W-:-:S05]  /*13940*/  PRMT R84, R84, 0x5432, R11 ;  /* 0x0000543254547816 */ /* 0x000fca000000000b */
        /* <DEDUP_REMOVED lines=17> */
[----:B------:R-:W-:Y:S01]  /*13a60*/  FMUL.FTZ R35, R20, R31 ;  /* 0x0000001f14237220 */ /* 0x000fe20000410000 */
[----:B------:R-:W-:Y:S02]  /*13a70*/  IMAD.U32 R24, R15, 0x10000, RZ ;  /* 0x000100000f187824 */ /* 0x000fe400078e00ff */
[C---:B------:R-:W-:Y:S01]  /*13a80*/  FFMA.FTZ R34, R3.reuse, R26, -R34 ;  /* 0x0000001a03227223 */ /* 0x040fe20000010822 */
[----:B------:R-:W-:Y:S01]  /*13a90*/  FFMA.FTZ R36, R3, R30, R36 ;  /* 0x0000001e03247223 */ /* 0x000fe20000010024 */
[----:B------:R-:W-:Y:S02]  /*13aa0*/  IMAD.U32 R3, R86, 0x10000, RZ ;  /* 0x0001000056037824 */ /* 0x000fe400078e00ff */
[-C--:B------:R-:W-:Y:S01]  /*13ab0*/  FMUL.FTZ R37, R20, R11.reuse ;  /* 0x0000000b14257220 */ /* 0x080fe20000410000 */
[----:B------:R-:W-:Y:S01]  /*13ac0*/  FFMA.FTZ R35, R8, R11, -R35 ;  /* 0x0000000b08237223 */ /* 0x000fe20000010823 */
[----:B------:R-:W-:Y:S01]  /*13ad0*/  FMUL.FTZ R39, R24, R33 ;  /* 0x0000002118277220 */ /* 0x000fe20000410000 */
[----:B------:R-:W-:Y:S01]  /*13ae0*/  LOP3.LUT R11, R28, 0xffff0000, RZ, 0xc0, !PT ;  /* 0xffff00001c0b7812 */ /* 0x000fe200078ec0ff */
[----:B------:R-:W-:Y:S01]  /*13af0*/  FMUL.FTZ R24, R24, R3 ;  /* 0x0000000318187220 */ /* 0x000fe20000410000 */
[----:B------:R-:W-:Y:S01]  /*13b00*/  LOP3.LUT R20, R29, 0xffff0000, RZ, 0xc0, !PT ;  /* 0xffff00001d147812 */ /* 0x000fe200078ec0ff */
[----:B------:R-:W-:Y:S01]  /*13b10*/  FFMA.FTZ R37, R8, R31, R37 ;  /* 0x0000001f08257223 */ /* 0x000fe20000010025 */
[----:B------:R-:W-:Y:S01]  /*13b20*/  FFMA.FTZ R39, R10, R3, -R39 ;  /* 0x000000030a277223 */ /* 0x000fe20000010827 */
[C---:B------:R-:W-:Y:S01]  /*13b30*/  FMUL.FTZ R3, R12.reuse, R11 ;  /* 0x0000000b0c037220 */ /* 0x040fe20000410000 */
[----:B------:R-:W-:Y:S01]  /*13b40*/  LOP3.LUT R8, R85, 0xffff0000, RZ, 0xc0, !PT ;  /* 0xffff000055087812 */ /* 0x000fe200078ec0ff */
[----:B------:R-:W-:Y:S01]  /*13b50*/  FMUL.FTZ R29, R12, R25 ;  /* 0x000000190c1d7220 */ /* 0x000fe20000410000 */
[----:B------:R-:W-:-:S02]  /*13b60*/  IMAD.U32 R21, R14, 0x10000, RZ ;  /* 0x000100000e157824 */ /* 0x000fc400078e00ff */
[----:B------:R-:W-:Y:S01]  /*13b70*/  FFMA.FTZ R33, R10, R33, R24 ;  /* 0x000000210a217223 */ /* 0x000fe20000010018 */
[----:B------:R-:W-:Y:S02]  /*13b80*/  IMAD.U32 R12, R32, 0x10000, RZ ;  /* 0x00010000200c7824 */ /* 0x000fe400078e00ff */
[----:B------:R-:W-:Y:S01]  /*13b90*/  FMUL.FTZ R24, R13, R20 ;  /* 0x000000140d187220 */ /* 0x000fe20000410000 */
[C---:B------:R-:W-:Y:S01]  /*13ba0*/  FFMA.FTZ R25, R4.reuse, R25, -R3 ;  /* 0x0000001904197223 */ /* 0x040fe20000010803 */
[----:B------:R-:W-:Y:S02]  /*13bb0*/  IMAD.U32 R10, R27, 0x10000, RZ ;  /* 0x000100001b0a7824 */ /* 0x000fe400078e00ff */
[----:B------:R-:W-:Y:S01]  /*13bc0*/  FFMA.FTZ R29, R4, R11, R29 ;  /* 0x0000000b041d7223 */ /* 0x000fe2000001001d */
[----:B------:R-:W-:Y:S01]  /*13bd0*/  LOP3.LUT R14, R14, 0xffff0000, RZ, 0xc0, !PT ;  /* 0xffff00000e0e7812 */ /* 0x000fe200078ec0ff */
[----:B------:R-:W-:Y:S01]  /*13be0*/  FMUL.FTZ R13, R13, R8 ;  /* 0x000000080d0d7220 */ /* 0x000fe20000410000 */
[----:B------:R-:W-:Y:S01]  /*13bf0*/  LOP3.LUT R15, R15, 0xffff0000, RZ, 0xc0, !PT ;  /* 0xffff00000f0f7812 */ /* 0x000fe200078ec0ff */
[----:B------:R-:W-:Y:S01]  /*13c00*/  FMUL.FTZ R4, R21, R12 ;  /* 0x0000000c15047220 */ /* 0x000fe20000410000 */
[----:B------:R-:W-:Y:S01]  /*13c10*/  LOP3.LUT R3, R32, 0xffff0000, RZ, 0xc0, !PT ;  /* 0xffff000020037812 */ /* 0x000fe200078ec0ff */
[----:B------:R-:W-:Y:S01]  /*13c20*/  FFMA.FTZ R24, R5, R8, -R24 ;  /* 0x0000000805187223 */ /* 0x000fe20000010818 */
[----:B------:R-:W-:Y:S01]  /*13c30*/  LOP3.LUT R27, R27, 0xffff0000, RZ, 0xc0, !PT ;  /* 0xffff00001b1b7812 */ /* 0x000fe200078ec0ff */
[----:B------:R-:W-:Y:S01]  /*13c40*/  FMUL.FTZ R8, R21, R10 ;  /* 0x0000000a15087220 */ /* 0x000fe20000410000 */
[----:B------:R-:W-:Y:S01]  /*13c50*/  LOP3.LUT R86, R86, 0xffff0000, RZ, 0xc0, !PT ;  /* 0xffff000056567812 */ /* 0x000fe200078ec0ff */
[----:B------:R-:W-:Y:S01]  /*13c60*/  FFMA.FTZ R20, R5, R20, R13 ;  /* 0x0000001405147223 */ /* 0x000fe2000001000d */
[----:B------:R-:W-:Y:S01]  /*13c70*/  FFMA.FTZ R10, R9, R10, -R4 ;  /* 0x0000000a090a7223 */ /* 0x000fe20000010804 */
[C---:B------:R-:W-:Y:S01]  /*13c80*/  FMUL.FTZ R5, R14.reuse, R3 ;  /* 0x000000030e057220 */ /* 0x040fe20000410000 */
[C---:B------:R-:W-:Y:S01]  /*13c90*/  FMUL.FTZ R4, R15.reuse, R84 ;  /* 0x000000540f047220 */ /* 0x040fe20000410000 */
[-C--:B------:R-:W-:Y:S01]  /*13ca0*/  FMUL.FTZ R14, R14, R27.reuse ;  /* 0x0000001b0e0e7220 */ /* 0x080fe20000410000 */
[-C--:B------:R-:W-:Y:S01]  /*13cb0*/  FMUL.FTZ R15, R15, R86.reuse ;  /* 0x000000560f0f7220 */ /* 0x080fe20000410000 */
        /* <DEDUP_REMOVED lines=15> */
.L_x_1687:
[----:B------:R-:W-:Y:S05]  /*13db0*/  BSYNC B0 ;  /* 0x0000000000007941 */ /* 0x000fea0003800000 */
.L_x_1647:
[----:B------:R-:W-:Y:S01]  /*13dc0*/  @!PT LDS RZ, [RZ] ;  /* 0x00000000fffff984 */ /* 0x000fe20000000800 */
[----:B------:R-:W-:Y:S01]  /*13dd0*/  @!PT LDS RZ, [RZ] ;  /* 0x00000000fffff984 */ /* 0x000fe20000000800 */
[----:B------:R-:W-:Y:S01]  /*13de0*/  @!PT LDS RZ, [RZ] ;  /* 0x00000000fffff984 */ /* 0x000fe20000000800 */
[----:B------:R-:W-:Y:S01]  /*13df0*/  @!PT LDS RZ, [RZ] ;  /* 0x00000000fffff984 */ /* 0x000fe20000000800 */
[----:B------:R1:W-:Y:S06]  /*13e00*/  MEMBAR.ALL.CTA ;  /* 0x0000000000007992 */ /* 0x0003ec0000008000 */
[----:B-1----:R-:W1:Y:S01]  /*13e10*/  FENCE.VIEW.ASYNC.S ;  /* 0x00000000000073c6 */ /* 0x002e620000000000 */
[----:B------:R-:W-:Y:S05]  /*13e20*/  WARPSYNC.ALL ;  /* 0x0000000000007948 */ /* 0x000fea0003800000 */
[----:B-1----:R-:W-:Y:S06]  /*13e30*/  BAR.SYNC.DEFER_BLOCKING 0xd, 0x100 ;  /* 0x0344000000007b1d */ /* 0x002fec0000010000 */
.L_x_1644:
[----:B----4-:R-:W4:Y:S02]  /*13e40*/  LDL R0, [R1+0x20] ;  /* 0x0000200001007983 */ /* 0x010f240000100800 */
[----:B----4-:R-:W-:-:S13]  /*13e50*/  R2UR UR4, R0 ;  /* 0x00000000000472ca */ /* 0x010fda00000e0000 */
[----:B------:R-:W-:-:S05]  /*13e60*/  IMAD.U32 R0, RZ, RZ, UR4 ;  /* 0x00000004ff007e24 */ /* 0x000fca000f8e00ff */
[----:B------:R-:W-:-:S13]  /*13e70*/  ISETP.NE.AND P0, PT, R0, 0x3, PT ;  /* 0x000000030000780c */ /* 0x000fda0003f05270 */
[----:B------:R-:W-:Y:S05]  /*13e80*/  @!P0 BRA `(.L_x_1722) ;  /* 0x0000000000048947 */ /* 0x000fea0003800000 */
[----:B------:R-:W-:Y:S01]  /*13e90*/  BPT.TRAP 0x1 ;  /* 0x000000040000795c */ /* 0x000fe20000300000 */
.L_x_1722:
[----:B------:R-:W-:Y:S01]  /*13ea0*/  IMAD R0, R22, 0x8, R16 ;  /* 0x0000000816007824 */ /* 0x000fe200078e0210 */
[----:B01----:R-:W-:-:S04]  /*13eb0*/  SHF.L.U32 R3, R218, 0x1f, RZ ;  /* 0x0000001fda037819 */ /* 0x003fc800000006ff */
[----:B------:R0:W1:Y:S01]  /*13ec0*/  SYNCS.PHASECHK.TRANS64.TRYWAIT P2, [R0+URZ+0x30830], R3 ;  /* 0x03083003000075a7 */ /* 0x000062000804017f */
[----:B------:R-:W-:Y:S05]  /*13ed0*/  @!P0 BRA `(.L_x_1723) ;  /* 0x0000000000048947 */ /* 0x000fea0003800000 */
[----:B------:R-:W-:Y:S01]  /*13ee0*/  BPT.TRAP 0x1 ;  /* 0x000000040000795c */ /* 0x000fe20000300000 */
.L_x_1723:
[----:B---3--:R-:W3:Y:S02]  /*13ef0*/  S2R R4, SR_TID.X ;  /* 0x0000000000047919 */ /* 0x008ee40000002100 */
[----:B---3--:R-:W-:-:S04]  /*13f00*/  LOP3.LUT R4, R4, 0x7f, RZ, 0xc0, !PT ;  /* 0x0000007f04047812 */ /* 0x008fc800078ec0ff */
[----:B------:R-:W-:Y:S01]  /*13f10*/  ISETP.NE.AND P1, PT, R4, RZ, PT ;  /* 0x000000ff0400720c */ /* 0x000fe20003f25270 */
[----:B-1----:R-:W-:-:S12]  /*13f20*/  @P2 BRA `(.L_x_1724) ;  /* 0x0000000000082947 */ /* 0x002fd80003800000 */
[----:B------:R-:W1:Y:S02]  /*13f30*/  SYNCS.PHASECHK.TRANS64.TRYWAIT P2, [R0+URZ+0x30830], R3 ;  /* 0x03083003000075a7 */ /* 0x000e64000804017f */
[----:B-1----:R-:W-:Y:S05]  /*13f40*/  @!P2 BRA `(.L_x_1725) ;  /* 0x000001c40080a947 */ /* 0x002fea0003800000 */
.L_x_1724:
[----:B------:R-:W-:Y:S05]  /*13f50*/  WARPSYNC.ALL ;  /* 0x0000000000007948 */ /* 0x000fea0003800000 */
[----:B01----:R-:W-:Y:S01]  /*13f60*/  VIADD R3, R16, 0x20400 ;  /* 0x0002040010037836 */ /* 0x003fe20000000000 */
[----:B------:R-:W3:Y:S04]  /*13f70*/  LDL R66, [R1+0x34] ;  /* 0x0000340001427983 */ /* 0x000ee80000100800 */
[----:B------:R-:W-:Y:S01]  /*13f80*/  SHF.R.U32.HI R3, RZ, 0x4, R3 ;  /* 0x00000004ff037819 */ /* 0x000fe20000011603 */
[----:B------:R-:W3:Y:S01]  /*13f90*/  LDL R78, [R1+0x14] ;  /* 0x00001400014e7983 */ /* 0x000ee20000100800 */
[----:B------:R-:W-:Y:S01]  /*13fa0*/  LOP3.LUT R6, R2, 0x10000, RZ, 0xfc, !PT ;  /* 0x0001000002067812 */ /* 0x000fe200078efcff */
[----:B------:R-:W-:Y:S01]  /*13fb0*/  IMAD.MOV.U32 R7, RZ, RZ, 0x40000040 ;  /* 0x40000040ff077424 */ /* 0x000fe200078e00ff */
[----:B------:R-:W-:Y:S01]  /*13fc0*/  LOP3.LUT R3, R3, 0x3fff, RZ, 0xc0, !PT ;  /* 0x00003fff03037812 */ /* 0x000fe200078ec0ff */
[----:B--2--5:R-:W-:Y:S01]  /*13fd0*/  WARPGROUP.ARRIVE ;  /* 0x00000000000079c5 */ /* 0x024fe20000000000 */
[C---:B------:R-:W-:Y:S01]  /*13fe0*/  R2UR UR4, R6.reuse ;  /* 0x00000000060472ca */ /* 0x040fe200000e0000 */
[----:B------:R-:W-:Y:S01]  /*13ff0*/  VIADD R224, R6, 0x2 ;  /* 0x0000000206e07836 */ /* 0x000fe20000000000 */
[----:B------:R-:W-:Y:S01]  /*14000*/  LOP3.LUT R237, R3, 0x10000, RZ, 0xfc, !PT ;  /* 0x0001000003ed7812 */ /* 0x000fe200078efcff */
[----:B------:R-:W-:Y:S01]  /*14010*/  IMAD.MOV.U32 R3, RZ, RZ, 0x40000040 ;  /* 0x40000040ff037424 */ /* 0x000fe200078e00ff */
[----:B------:R-:W-:Y:S01]  /*14020*/  R2UR UR5, R7 ;  /* 0x00000000070572ca */ /* 0x000fe200000e0000 */
[----:B------:R-:W-:-:S02]  /*14030*/  IMAD.MOV.U32 R225, RZ, RZ, 0x40000040 ;  /* 0x40000040ffe17424 */ /* 0x000fc400078e00ff */
[----:B------:R-:W-:Y:S01]  /*14040*/  IMAD R2, R22, 0x800, R237 ;  /* 0x0000080016027824 */ /* 0x000fe200078e02ed */
[----:B------:R-:W-:Y:S01]  /*14050*/  R2UR UR7, R3 ;  /* 0x00000000030772ca */ /* 0x000fe200000e0000 */
[----:B------:R-:W-:Y:S02]  /*14060*/  IMAD.MOV.U32 R5, RZ, RZ, 0x40000040 ;  /* 0x40000040ff057424 */ /* 0x000fe400078e00ff */
[C---:B------:R-:W-:Y:S01]  /*14070*/  VIADD R4, R2.reuse, 0x2 ;  /* 0x0000000202047836 */ /* 0x040fe20000000000 */
[----:B------:R-:W-:Y:S01]  /*14080*/  R2UR UR6, R2 ;  /* 0x00000000020672ca */ /* 0x000fe200000e0000 */
[C---:B------:R-:W-:Y:S02]  /*14090*/  VIADD R222, R6.reuse, 0x4 ;  /* 0x0000000406de7836 */ /* 0x040fe40000000000 */
[----:B------:R-:W-:Y:S02]  /*140a0*/  IMAD.MOV.U32 R223, RZ, RZ, 0x40000040 ;  /* 0x40000040ffdf7424 */ /* 0x000fe400078e00ff */
[----:B------:R-:W-:-:S02]  /*140b0*/  VIADD R216, R6, 0x6 ;  /* 0x0000000606d87836 */ /* 0x000fc40000000000 */
[----:B------:R-:W-:Y:S02]  /*140c0*/  IMAD.MOV.U32 R217, RZ, RZ, 0x40000040 ;  /* 0x40000040ffd97424 */ /* 0x000fe400078e00ff */
[----:B------:R-:W-:Y:S02]  /*140d0*/  VIADD R214, R6, 0x400 ;  /* 0x0000040006d67836 */ /* 0x000fe40000000000 */
[----:B------:R-:W-:Y:S02]  /*140e0*/  IMAD.MOV.U32 R215, RZ, RZ, 0x40000040 ;  /* 0x40000040ffd77424 */ /* 0x000fe400078e00ff */
[----:B------:R-:W-:Y:S01]  /*140f0*/  HGMMA.64x64x16.F32.BF16 R24, gdesc[UR4], RZ, !UPT, gsb0 ;  /* 0x00e00000041879f0 */ /* 0x000fe2000c0018ff */
[----:B------:R-:W-:Y:S01]  /*14100*/  R2UR UR4, R224 ;  /* 0x00000000e00472ca */ /* 0x000fe200000e0000 */
[----:B------:R-:W-:Y:S01]  /*14110*/  VIADD R212, R6, 0x402 ;  /* 0x0000040206d47836 */ /* 0x000fe20000000000 */
[----:B------:R-:W-:Y:S01]  /*14120*/  R2UR UR5, R225 ;  /* 0x00000000e10572ca */ /* 0x000fe200000e0000 */
[----:B------:R-:W-:Y:S01]  /*14130*/  IMAD.MOV.U32 R213, RZ, RZ, 0x40000040 ;  /* 0x40000040ffd57424 */ /* 0x000fe200078e00ff */
[----:B------:R-:W-:Y:S01]  /*14140*/  R2UR UR6, R4 ;  /* 0x00000000040672ca */ /* 0x000fe200000e0000 */
[----:B------:R-:W-:Y:S01]  /*14150*/  VIADD R4, R2, 0x4 ;  /* 0x0000000402047836 */ /* 0x000fe20000000000 */
[----:B------:R-:W-:Y:S01]  /*14160*/  R2UR UR7, R5 ;  /* 0x00000000050772ca */ /* 0x000fe200000e0000 */
[----:B------:R-:W-:-:S02]  /*14170*/  IMAD.MOV.U32 R5, RZ, RZ, 0x40000040 ;  /* 0x40000040ff057424 */ /* 0x000fc400078e00ff */
[C---:B------:R-:W-:Y:S02]  /*14180*/  VIADD R210, R6.reuse, 0x404 ;  /* 0x0000040406d27836 */ /* 0x040fe40000000000 */
[----:B------:R-:W-:Y:S02]  /*14190*/  IMAD.MOV.U32 R211, RZ, RZ, 0x40000040 ;  /* 0x40000040ffd37424 */ /* 0x000fe400078e00ff */
[C---:B------:R-:W-:Y:S02]  /*141a0*/  VIADD R208, R6.reuse, 0x406 ;  /* 0x0000040606d07836 */ /* 0x040fe40000000000 */
[----:B------:R-:W-:Y:S02]  /*141b0*/  IMAD.MOV.U32 R209, RZ, RZ, 0x40000040 ;  /* 0x40000040ffd17424 */ /* 0x000fe400078e00ff */
[----:B------:R-:W-:Y:S02]  /*141c0*/  VIADD R206, R6, 0x800 ;  /* 0x0000080006ce7836 */ /* 0x000fe40000000000 */
        /* <DEDUP_REMOVED lines=13> */
[----:B------:R-:W-:Y:S02]  /*142a0*/  VIADD R8, R6, 0xc06 ;  /* 0x00000c0606087836 */ /* 0x000fe40000000000 */
[----:B------:R-:W-:Y:S02]  /*142b0*/  IMAD.MOV.U32 R9, RZ, RZ, 0x40000040 ;  /* 0x40000040ff097424 */ /* 0x000fe400078e00ff */
[----:B------:R-:W-:Y:S02]  /*142c0*/  IMAD.MOV.U32 R3, RZ, RZ, 0x40000040 ;  /* 0x40000040ff037424 */ /* 0x000fe400078e00ff */
[----:B------:R-:W-:Y:S02]  /*142d0*/  @!P1 VIADD R0, R0, 0x30840 ;  /* 0x0003084000009836 */ /* 0x000fe40000000000 */
[----:B------:R-:W-:-:S04]  /*142e0*/  IMAD.MOV.U32 R69, RZ, RZ, -0x40 ;  /* 0xffffffc0ff457424 */ /* 0x000fc800078e00ff */
[----:B------:R-:W-:Y:S01]  /*142f0*/  IMAD R69, R100, R69, 0x40 ;  /* 0x0000004064457424 */ /* 0x000fe200078e0245 */
[----:B------:R-:W-:Y:S02]  /*14300*/  WARPGROUP.DEPBAR.LE gsb0, 0x0 ;  /* 0x00008000000079c5 */ /* 0x000fe40000010000 */
[----:B------:R-:W-:-:S06]  /*14310*/  WARPGROUP.ARRIVE ;  /* 0x00000000000079c5 */ /* 0x000fcc0000000000 */
[----:B------:R-:W-:Y:S01]  /*14320*/  HGMMA.64x64x16.F32.BF16 R24, gdesc[UR4], R24, gsb0 ;  /* 0x00e00000041879f0 */ /* 0x000fe20008001818 */
[----:B------:R-:W-:Y:S02]  /*14330*/  R2UR UR4, R222 ;  /* 0x00000000de0472ca */ /* 0x000fe400000e0000 */
[----:B------:R-:W-:Y:S02]  /*14340*/  R2UR UR5, R223 ;  /* 0x00000000df0572ca */ /* 0x000fe400000e0000 */
[----:B------:R-:W-:Y:S01]  /*14350*/  R2UR UR6, R4 ;  /* 0x00000000040672ca */ /* 0x000fe200000e0000 */
[----:B------:R-:W-:Y:S01]  /*14360*/  VIADD R4, R2, 0x6 ;  /* 0x0000000602047836 */ /* 0x000fe20000000000 */
[----:B------:R-:W-:Y:S01]  /*14370*/  R2UR UR7, R5 ;  /* 0x00000000050772ca */ /* 0x000fe200000e0000 */
[----:B------:R-:W-:Y:S01]  /*14380*/  IMAD.MOV.U32 R5, RZ, RZ, 0x40000040 ;  /* 0x40000040ff057424 */ /* 0x000fe200078e00ff */
[----:B------:R-:W-:Y:S02]  /*14390*/  WARPGROUP.DEPBAR.LE gsb0, 0x0 ;  /* 0x00008000000079c5 */ /* 0x000fe40000010000 */
[----:B------:R-:W-:-:S09]  /*143a0*/  WARPGROUP.ARRIVE ;  /* 0x00000000000079c5 */ /* 0x000fd20000000000 */
        /* <DEDUP_REMOVED lines=94> */
[C---:B------:R-:W-:Y:S01]  /*14990*/  VIADD R4, R2.reuse, 0x604 ;  /* 0x0000060402047836 */ /* 0x040fe20000000000 */
[----:B------:R-:W-:Y:S01]  /*149a0*/  R2UR UR7, R5 ;  /* 0x00000000050772ca */ /* 0x000fe200000e0000 */
[----:B------:R-:W-:Y:S02]  /*149b0*/  IMAD.MOV.U32 R5, RZ, RZ, 0x40000040 ;  /* 0x40000040ff057424 */ /* 0x000fe400078e00ff */
[----:B------:R-:W-:Y:S01]  /*149c0*/  VIADD R2, R2, 0x606 ;  /* 0x0000060602027836 */ /* 0x000fe20000000000 */
[----:B------:R-:W-:-:S02]  /*149d0*/  WARPGROUP.DEPBAR.LE gsb0, 0x0 ;  /* 0x00008000000079c5 */ /* 0x000fc40000010000 */
[----:B------:R-:W-:-:S07]  /*149e0*/  WARPGROUP.ARRIVE ;  /* 0x00000000000079c5 */ /* 0x000fce0000000000 */
[----:B------:R-:W-:Y:S01]  /*149f0*/  HGMMA.64x64x16.F32.BF16 R24, gdesc[UR4], R24, gsb0 ;  /* 0x00e00000041879f0 */ /* 0x000fe20008001818 */
[----:B------:R-:W-:Y:S02]  /*14a00*/  R2UR UR4, R10 ;  /* 0x000000000a0472ca */ /* 0x000fe400000e0000 */
[----:B------:R-:W-:Y:S02]  /*14a10*/  R2UR UR5, R11 ;  /* 0x000000000b0572ca */ /* 0x000fe400000e0000 */
[----:B------:R-:W-:Y:S02]  /*14a20*/  R2UR UR6, R4 ;  /* 0x00000000040672ca */ /* 0x000fe400000e0000 */
[----:B------:R-:W-:Y:S01]  /*14a30*/  R2UR UR7, R5 ;  /* 0x00000000050772ca */ /* 0x000fe200000e0000 */
[----:B------:R-:W-:Y:S02]  /*14a40*/  WARPGROUP.DEPBAR.LE gsb0, 0x0 ;  /* 0x00008000000079c5 */ /* 0x000fe40000010000 */
[----:B------:R-:W-:-:S10]  /*14a50*/  WARPGROUP.ARRIVE ;  /* 0x00000000000079c5 */ /* 0x000fd40000000000 */
[----:B------:R-:W-:Y:S01]  /*14a60*/  HGMMA.64x64x16.F32.BF16 R24, gdesc[UR4], R24, gsb0 ;  /* 0x00e00000041879f0 */ /* 0x000fe20008001818 */
[----:B------:R-:W-:Y:S02]  /*14a70*/  R2UR UR4, R8 ;  /* 0x00000000080472ca */ /* 0x000fe400000e0000 */
[----:B------:R-:W-:Y:S02]  /*14a80*/  R2UR UR5, R9 ;  /* 0x00000000090572ca */ /* 0x000fe400000e0000 */
[----:B------:R-:W-:Y:S02]  /*14a90*/  R2UR UR6, R2 ;  /* 0x00000000020672ca */ /* 0x000fe400000e0000 */
[----:B------:R-:W-:Y:S01]  /*14aa0*/  R2UR UR7, R3 ;  /* 0x00000000030772ca */ /* 0x000fe200000e0000 */
[----:B------:R-:W0:Y:S02]  /*14ab0*/  LDC R2, c[0x0][0x448] ;  /* 0x00011200ff027b82 */ /* 0x000e240000000800 */
[----:B0-----:R-:W-:-:S13]  /*14ac0*/  ISETP.NE.AND P2, PT, R2, 0x1, PT ;  /* 0x000000010200780c */ /* 0x001fda0003f45270 */
[----:B------:R-:W0:Y:S01]  /*14ad0*/  @P2 LDC R3, c[0x0][0x44c] ;  /* 0x00011300ff032b82 */ /* 0x000e220000000800 */
[----:B------:R-:W-:Y:S02]  /*14ae0*/  WARPGROUP.DEPBAR.LE gsb0, 0x0 ;  /* 0x00008000000079c5 */ /* 0x000fe40000010000 */
[----:B------:R-:W-:-:S06]  /*14af0*/  WARPGROUP.ARRIVE ;  /* 0x00000000000079c5 */ /* 0x000fcc0000000000 */
[----:B------:R-:W-:Y:S01]  /*14b00*/  HGMMA.64x64x16.F32.BF16 R24, gdesc[UR4], R24, gsb0 ;  /* 0x00e00000041879f0 */ /* 0x000fe20008001818 */
[----:B------:R-:W-:Y:S02]  /*14b10*/  ULDC UR4, c[0x0][0x9d8] ;  /* 0x0002760000047ab9 */ /* 0x000fe40000000800 */
[----:B------:R-:W-:Y:S02]  /*14b20*/  WARPGROUP.DEPBAR.LE gsb0, 0x0 ;  /* 0x00008000000079c5 */ /* 0x000fe40000010000 */
[----:B------:R-:W-:Y:S01]  /*14b30*/  FMUL.FTZ R57, R25, UR4 ;  /* 0x0000000419397c20 */ /* 0x000fe20008410000 */
[----:B------:R-:W-:Y:S01]  /*14b40*/  FMUL.FTZ R58, R28, UR4 ;  /* 0x000000041c3a7c20 */ /* 0x000fe20008410000 */
[----:B------:R-:W1:Y:S01]  /*14b50*/  @P2 LDC R25, c[0x0][0x450] ;  /* 0x00011400ff192b82 */ /* 0x000e620000000800 */
[----:B------:R-:W-:Y:S01]  /*14b60*/  FMUL.FTZ R28, R34, UR4 ;  /* 0x00000004221c7c20 */ /* 0x000fe20008410000 */
[----:B------:R-:W-:Y:S01]  /*14b70*/  FMUL.FTZ R34, R46, UR4 ;  /* 0x000000042e227c20 */ /* 0x000fe20008410000 */
[----:B------:R-:W-:Y:S01]  /*14b80*/  FMUL.FTZ R46, R48, UR4 ;  /* 0x00000004302e7c20 */ /* 0x000fe20008410000 */
[----:B---3--:R-:W-:-:S02]  /*14b90*/  IMAD.IADD R48, R66, 0x1, R78 ;  /* 0x0000000142307824 */ /* 0x008fc400078e024e */
[----:B------:R-:W-:Y:S01]  /*14ba0*/  FMUL.FTZ R56, R24, UR4 ;  /* 0x0000000418387c20 */ /* 0x000fe20008410000 */
[----:B------:R-:W-:Y:S01]  /*14bb0*/  FMUL.FTZ R4, R26, UR4 ;  /* 0x000000041a047c20 */ /* 0x000fe20008410000 */
[----:B------:R-:W-:Y:S01]  /*14bc0*/  FMUL.FTZ R60, R32, UR4 ;  /* 0x00000004203c7c20 */ /* 0x000fe20008410000 */
[----:B0-----:R-:W-:-:S04]  /*14bd0*/  @P2 IMAD.HI.U32 R2, R48, R3, RZ ;  /* 0x0000000330022227 */ /* 0x001fc800078e00ff */
        /* <DEDUP_REMOVED lines=15> */
[----:B-1----:R-:W-:Y:S01]  /*14cd0*/  @P2 SHF.R.U32.HI R48, RZ, R25, R2 ;  /* 0x00000019ff302219 */ /* 0x002fe20000011602 */
[----:B------:R-:W-:Y:S01]  /*14ce0*/  FMUL.FTZ R33, R43, UR4 ;  /* 0x000000042b217c20 */ /* 0x000fe20008410000 */
[----:B------:R-:W0:Y:S01]  /*14cf0*/  LDC.64 R24, c[0x0][0x9e0] ;  /* 0x00027800ff187b82 */ /* 0x000e220000000a00 */
[----:B------:R-:W-:Y:S01]  /*14d00*/  @!P1 PRMT R2, RZ, 0x654, R0 ;  /* 0x00000654ff029816 */ /* 0x000fe20000000000 */
        /* <DEDUP_REMOVED lines=8> */
[----:B------:R-:W-:Y:S01]  /*14d90*/  ULDC UR4, c[0x0][0x9dc] ;  /* 0x0002770000047ab9 */ /* 0x000fe20000000800 */
[----:B------:R1:W-:Y:S01]  /*14da0*/  @!P1 SYNCS.ARRIVE.TRANS64.RED.A1T0 RZ, [R2+URZ], RZ ;  /* 0x000000ff02ff99a7 */ /* 0x0003e2000810043f */
[----:B------:R-:W-:Y:S01]  /*14db0*/  ULOP3.LUT UR8, URZ, UR4, URZ, 0x33, !UPT ;  /* 0x000000043f087292 */ /* 0x000fe2000f8e333f */
[----:B------:R-:W2:Y:S01]  /*14dc0*/  SHFL.IDX PT, R39, R48, RZ, 0x1c1f ;  /* 0x001c1fff30277589 */ /* 0x000ea200000e0000 */
[----:B------:R-:W3:Y:S01]  /*14dd0*/  MUFU.TANH R56, R56 ;  /* 0x0000003800387308 */ /* 0x000ee20000002400 */
[----:B------:R-:W-:-:S02]  /*14de0*/  IADD3 R66, -R230, R220, R69 ;  /* 0x000000dce6427210 */ /* 0x000fc40007ffe145 */
[----:B------:R-:W-:Y:S02]  /*14df0*/  LEA R52, R100, 0xffffffc0, 0x6 ;  /* 0xffffffc064347811 */ /* 0x000fe400078e30ff */
[----:B-1----:R-:W-:-:S03]  /*14e00*/  IADD3 R2, -R230, 0x1, R69 ;  /* 0x00000001e6027810 */ /* 0x002fc60007ffe145 */
[----:B------:R-:W1:Y:S01]  /*14e10*/  MUFU.TANH R57, R57 ;  /* 0x0000003900397308 */ /* 0x000e620000002400 */
[----:B------:R-:W-:Y:S01]  /*14e20*/  IADD3 R71, -R219, R2, R220 ;  /* 0x00000002db477210 */ /* 0x000fe20007ffe1dc */
[----:B------:R-:W-:Y:S01]  /*14e30*/  IMAD.U32 R2, RZ, RZ, UR8 ;  /* 0x00000008ff027e24 */ /* 0x000fe2000f8e00ff */
[----:B0-----:R-:W-:-:S03]  /*14e40*/  ISETP.GE.AND P3, PT, R25, 0x1, PT ;  /* 0x000000011900780c */ /* 0x001fc60003f66270 */
[C---:B------:R-:W-:Y:S01]  /*14e50*/  VIADD R54, R71.reuse, UR8 ;  /* 0x0000000847367c36 */ /* 0x040fe20008000000 */
[----:B------:R0:W-:Y:S01]  /*14e60*/  STL [R1+0x8], R2 ;  /* 0x0000080201007387 */ /* 0x0001e20000100800 */
[----:B------:R-:W4:Y:S01]  /*14e70*/  MUFU.TANH R4, R4 ;  /* 0x0000000400047308 */ /* 0x000f220000002400 */
[----:B------:R-:W-:Y:S02]  /*14e80*/  IMAD.IADD R71, R71, 0x1, R24 ;  /* 0x0000000147477824 */ /* 0x000fe400078e0218 */
[----:B--2---:R-:W-:-:S05]  /*14e90*/  IMAD.IADD R70, R54, 0x1, R39 ;  /* 0x0000000136467824 */ /* 0x004fca00078e0227 */
[----:B------:R-:W2:Y:S01]  /*14ea0*/  MUFU.TANH R5, R5 ;  /* 0x0000000500057308 */ /* 0x000ea20000002400 */
[----:B------:R-:W-:-:S07]  /*14eb0*/  VIADDMNMX R68, R39, R71, R66, PT ;  /* 0x0000004727447246 */ /* 0x000fce0003800142 */
        /* <DEDUP_REMOVED lines=27> */
[----:B------:R-:W0:Y:S01]  /*15070*/  MUFU.TANH R38, R38 ;  /* 0x0000002600267308 */ /* 0x000e220000002400 */
[----:B-1234-:R-:W-:Y:S05]  /*15080*/  @!P3 BRA `(.L_x_1726) ;  /* 0x000000000050b947 */ /* 0x01efea0003800000 */
[----:B------:R-:W-:Y:S01]  /*15090*/  IADD3 R39, -R219, R220, R39 ;  /* 0x000000dcdb277210 */ /* 0x000fe20007ffe127 */
[----:B------:R-:W-:Y:S03]  /*150a0*/  BSSY B0, `(.L_x_1727) ;  /* 0x000000e000007945 */ /* 0x000fe60003800000 */
[----:B------:R-:W-:-:S13]  /*150b0*/  ISETP.GT.AND P4, PT, R39, -0x1, PT ;  /* 0xffffffff2700780c */ /* 0x000fda0003f84270 */
[----:B------:R-:W-:Y:S05]  /*150c0*/  @P4 BRA `(.L_x_1728) ;  /* 0x00000000001c4947 */ /* 0x000fea0003800000 */
[----:B------:R-:W-:Y:S02]  /*150d0*/  ISETP.NE.AND P4, PT, R25, 0x1, PT ;  /* 0x000000011900780c */ /* 0x000fe40003f85270 */
[----:B------:R-:W-:-:S11]  /*150e0*/  LOP3.LUT R39, RZ, R39, RZ, 0x33, !PT ;  /* 0x00000027ff277212 */ /* 0x000fd600078e33ff */
[----:B0-----:R-:W0:Y:S02]  /*150f0*/  @P4 LDC.64 R2, c[0x0][0x9e8] ;  /* 0x00027a00ff024b82 */ /* 0x001e240000000a00 */
[----:B0-----:R-:W-:-:S05]  /*15100*/  @P4 IMAD.HI.U32 R2, R39, R2, RZ ;  /* 0x0000000227024227 */ /* 0x001fca00078e00ff */
[----:B------:R-:W-:-:S04]  /*15110*/  @P4 SHF.R.U32.HI R39, RZ, R3, R2 ;  /* 0x00000003ff274219 */ /* 0x000fc80000011602 */
[----:B------:R-:W-:Y:S01]  /*15120*/  LOP3.LUT R39, RZ, R39, RZ, 0x33, !PT ;  /* 0x00000027ff277212 */ /* 0x000fe200078e33ff */
[----:B------:R-:W-:Y:S06]  /*15130*/  BRA `(.L_x_1729) ;  /* 0x0000000000107947 */ /* 0x000fec0003800000 */
.L_x_1728:
[----:B------:R-:W-:-:S13]  /*15140*/  ISETP.NE.AND P4, PT, R25, 0x1, PT ;  /* 0x000000011900780c */ /* 0x000fda0003f85270 */
[----:B0-----:R-:W0:Y:S02]  /*15150*/  @P4 LDC.64 R2, c[0x0][0x9e8] ;  /* 0x00027a00ff024b82 */ /* 0x001e240000000a00 */
[----:B0-----:R-:W-:-:S05]  /*15160*/  @P4 IMAD.HI.U32 R2, R39, R2, RZ ;  /* 0x0000000227024227 */ /* 0x001fca00078e00ff */
[----:B------:R-:W-:-:S07]  /*15170*/  @P4 SHF.R.U32.HI R39, RZ, R3, R2 ;  /* 0x00000003ff274219 */ /* 0x000fce0000011602 */
.L_x_1729:
[----:B------:R-:W-:Y:S05]  /*15180*/  BSYNC B0 ;  /* 0x0000000000007941 */ /* 0x000fea0003800000 */
.L_x_1727:
[----:B------:R-:W-:-:S04]  /*15190*/  IMAD R39, R39, R25, -R52 ;  /* 0x0000001927277224 */ /* 0x000fc800078e0a34 */
[----:B------:R-:W-:-:S05]  /*151a0*/  IMAD.IADD R39, R39, 0x1, -R230 ;  /* 0x0000000127277824 */ /* 0x000fca00078e0ae6 */
[----:B------:R-:W-:Y:S02]  /*151b0*/  VIMNMX R70, R70, R39, !PT ;  /* 0x0000002746467248 */ /* 0x000fe40007fe0100 */
[----:B------:R-:W-:-:S07]  /*151c0*/  VIADDMNMX R68, R39, R25, R68, PT ;  /* 0x0000001927447246 */ /* 0x000fce0003800144 */
.L_x_1726:
[C---:B------:R-:W-:Y:S02]  /*151d0*/  ISETP.GE.AND P4, PT, R69.reuse, 0x2, PT ;  /* 0x000000024500780c */ /* 0x040fe40003f86270 */
[----:B------:R-:W-:Y:S02]  /*151e0*/  ISETP.GE.AND P6, PT, R69, 0x9, PT ;  /* 0x000000094500780c */ /* 0x000fe40003fc6270 */
[----:B------:R-:W-:Y:S02]  /*151f0*/  ISETP.GT.AND P5, PT, R70, 0x1, !P4 ;  /* 0x000000014600780c */ /* 0x000fe400067a4270 */
[----:B------:R-:W-:Y:S02]  /*15200*/  P2R R75, PR, RZ, 0x40 ;  /* 0x00000040ff4b7803 */ /* 0x000fe40000000000 */
[----:B------:R-:W-:-:S04]  /*15210*/  ISETP.LT.OR P5, PT, R68, 0x2, P5 ;  /* 0x000000024400780c */ /* 0x000fc80002fa1670 */
[----:B------:R-:W-:Y:S02]  /*15220*/  FSEL R39, R57, -INF , !P5 ;  /* 0xff80000039277808 */ /* 0x000fe40006800000 */
[----:B------:R-:W-:Y:S02]  /*15230*/  ISETP.GT.AND P5, PT, R70, 0x8, !P6 ;  /* 0x000000084600780c */ /* 0x000fe400077a4270 */
[----:B------:R-:W-:Y:S02]  /*15240*/  ISETP.GE.AND P6, PT, R69, 0xa, PT ;  /* 0x0000000a4500780c */ /* 0x000fe40003fc6270 */
[----:B------:R-:W-:-:S04]  /*15250*/  ISETP.LT.OR P5, PT, R68, 0x9, P5 ;  /* 0x000000094400780c */ /* 0x000fc80002fa1670 */
[----:B0-----:R-:W-:Y:S02]  /*15260*/  FSEL R41, R58, -INF , !P5 ;  /* 0xff8000003a297808 */ /* 0x001fe40006800000 */
        /* <DEDUP_REMOVED lines=23> */
[----:B------:R-:W-:Y:S02]  /*153e0*/  ISETP.GE.AND P6, PT, R69, 0x21, PT ;  /* 0x000000214500780c */ /* 0x000fe40003fc6270 */
        /* <DEDUP_REMOVED lines=39> */
[----:B------:R-:W-:Y:S02]  /*15660*/  ISETP.GE.AND P6, PT, R69, 0x3a, PT ;  /* 0x0000003a4500780c */ /* 0x000fe40003fc6270 */
[----:B------:R-:W0:Y:S02]  /*15670*/  SHFL.IDX PT, R69, R48, 0x1, 0x1c1f ;  /* 0x003c1f0030457f89 */ /* 0x000e2400000e0000 */
[----:B------:R-:W-:Y:S02]  /*15680*/  P2R R46, PR, RZ, 0x40 ;  /* 0x00000040ff2e7803 */ /* 0x000fe40000000000 */
[----:B------:R-:W-:-:S04]  /*15690*/  ISETP.GT.AND P6, PT, R70, 0x39, !P6 ;  /* 0x000000394600780c */ /* 0x000fc800077c4270 */
[----:B------:R-:W-:-:S04]  /*156a0*/  ISETP.LT.OR P6, PT, R68, 0x3a, P6 ;  /* 0x0000003a4400780c */ /* 0x000fc800037c1670 */
[----:B------:R-:W-:Y:S02]  /*156b0*/  FSEL R67, R67, -INF , !P6 ;  /* 0xff80000043437808 */ /* 0x000fe40007000000 */
[----:B0-----:R-:W-:Y:S01]  /*156c0*/  VIADDMNMX R66, R69, R71, R66, PT ;  /* 0x0000004745427246 */ /* 0x001fe20003800142 */
[----:B------:R-:W-:Y:S01]  /*156d0*/  IMAD.IADD R54, R54, 0x1, R69 ;  /* 0x0000000136367824 */ /* 0x000fe200078e0245 */
[----:B------:R-:W-:Y:S06]  /*156e0*/  @!P3 BRA `(.L_x_1730) ;  /* 0x000000000050b947 */ /* 0x000fec0003800000 */
[----:B------:R-:W-:Y:S01]  /*156f0*/  IADD3 R69, -R219, R220, R69 ;  /* 0x000000dcdb457210 */ /* 0x000fe20007ffe145 */
[----:B------:R-:W-:Y:S03]  /*15700*/  BSSY B0, `(.L_x_1731) ;  /* 0x000000e000007945 */ /* 0x000fe60003800000 */
        /* <DEDUP_REMOVED lines=9> */
.L_x_1732:
[----:B------:R-:W-:-:S13]  /*157a0*/  ISETP.NE.AND P6, PT, R25, 0x1, PT ;  /* 0x000000011900780c */ /* 0x000fda0003fc5270 */
[----:B------:R-:W0:Y:S02]  /*157b0*/  @P6 LDC.64 R2, c[0x0][0x9e8] ;  /* 0x00027a00ff026b82 */ /* 0x000e240000000a00 */
[----:B0-----:R-:W-:-:S05]  /*157c0*/  @P6 IMAD.HI.U32 R2, R69, R2, RZ ;  /* 0x0000000245026227 */ /* 0x001fca00078e00ff */
[----:B------:R-:W-:-:S07]  /*157d0*/  @P6 SHF.R.U32.HI R69, RZ, R3, R2 ;  /* 0x00000003ff456219 */ /* 0x000fce0000011602 */
.L_x_1733:
[----:B------:R-:W-:Y:S05]  /*157e0*/  BSYNC B0 ;  /* 0x0000000000007941 */ /* 0x000fea0003800000 */
.L_x_1731:
[----:B------:R-:W-:-:S04]  /*157f0*/  IMAD R69, R69, R25, -R52 ;  /* 0x0000001945457224 */ /* 0x000fc800078e0a34 */
[----:B------:R-:W-:-:S05]  /*15800*/  IMAD.IADD R69, R69, 0x1, -R230 ;  /* 0x0000000145457824 */ /* 0x000fca00078e0ae6 */
[----:B------:R-:W-:Y:S02]  /*15810*/  VIMNMX R54, R54, R69, !PT ;  /* 0x0000004536367248 */ /* 0x000fe40007fe0100 */
[----:B------:R-:W-:-:S07]  /*15820*/  VIADDMNMX R66, R69, R25, R66, PT ;  /* 0x0000001945427246 */ /* 0x000fce0003800142 */
.L_x_1730:
[----:B------:R-:W-:Y:S01]  /*15830*/  ISETP.GT.AND P4, PT, R54, 0x1, !P4 ;  /* 0x000000013600780c */ /* 0x000fe20006784270 */
[----:B------:R-:W-:Y:S01]  /*15840*/  ULDC UR4, c[0x0][0x988] ;  /* 0x0002620000047ab9 */ /* 0x000fe20000000800 */
[----:B------:R-:W-:Y:S02]  /*15850*/  ISETP.NE.AND P6, PT, R75, RZ, PT ;  /* 0x000000ff4b00720c */ /* 0x000fe40003fc5270 */
[----:B------:R-:W-:Y:S02]  /*15860*/  ISETP.LT.OR P4, PT, R66, 0x2, P4 ;  /* 0x000000024200780c */ /* 0x000fe40002781670 */
[----:B------:R-:W-:Y:S02]  /*15870*/  FMNMX.FTZ R2, R56, R39, !PT ;  /* 0x0000002738027209 */ /* 0x000fe40007810000 */
[----:B------:R-:W-:Y:S02]  /*15880*/  FSEL R5, R5, -INF , !P4 ;  /* 0xff80000005057808 */ /* 0x000fe40006000000 */
[----:B------:R-:W-:-:S02]  /*15890*/  ISETP.GT.AND P4, PT, R54, 0x8, !P6 ;  /* 0x000000083600780c */ /* 0x000fc40007784270 */
[----:B------:R-:W-:Y:S02]  /*158a0*/  FMNMX.FTZ R2, R41, R2, !PT ;  /* 0x0000000229027209 */ /* 0x000fe40007810000 */
[----:B------:R-:W-:Y:S02]  /*158b0*/  ISETP.LT.OR P4, PT, R66, 0x9, P4 ;  /* 0x000000094200780c */ /* 0x000fe40002781670 */
[----:B------:R-:W-:Y:S02]  /*158c0*/  FMNMX.FTZ R2, R43, R2, !PT ;  /* 0x000000022b027209 */ /* 0x000fe40007810000 */
[----:B------:R-:W-:Y:S02]  /*158d0*/  FSEL R69, R26, -INF , !P4 ;  /* 0xff8000001a457808 */ /* 0x000fe40006000000 */
[----:B------:R-:W-:Y:S02]  /*158e0*/  ISETP.NE.AND P4, PT, R58, RZ, PT ;  /* 0x000000ff3a00720c */ /* 0x000fe40003f85270 */
[----:B------:R-:W-:-:S02]  /*158f0*/  FMNMX.FTZ R2, R45, R2, !PT ;  /* 0x000000022d027209 */ /* 0x000fc40007810000 */
[----:B------:R-:W-:Y:S02]  /*15900*/  ISETP.GT.AND P4, PT, R54, 0x9, !P4 ;  /* 0x000000093600780c */ /* 0x000fe40006784270 */
[----:B------:R-:W-:Y:S02]  /*15910*/  FMNMX.FTZ R2, R47, R2, !PT ;  /* 0x000000022f027209 */ /* 0x000fe40007810000 */
[----:B------:R-:W-:Y:S02]  /*15920*/  ISETP.LT.OR P4, PT, R66, 0xa, P4 ;  /* 0x0000000a4200780c */ /* 0x000fe40002781670 */
        /* <DEDUP_REMOVED lines=21> */
[----:B------:R-:W-:Y:S02]  /*15a80*/  ISETP.NE.AND P6, PT, R50, RZ, PT ;  /* 0x000000ff3200720c */ /* 0x000fe40003fc5270 */
[----:B------:R-:W-:Y:S02]  /*15a90*/  FSEL R73, R30, -INF , !P4 ;  /* 0xff8000001e497808 */ /* 0x000fe40006000000 */
[----:B------:R-:W-:Y:S02]  /*15aa0*/  ISETP.NE.AND P4, PT, R62, RZ, PT ;  /* 0x000000ff3e00720c */ /* 0x000fe40003f85270 */
[----:B------:R-:W-:Y:S01]  /*15ab0*/  FMNMX.FTZ R30, R67, R2, !PT ;  /* 0x00000002431e7209 */ /* 0x000fe20007810000 */
[----:B------:R-:W-:Y:S01]  /*15ac0*/  IMAD.U32 R2, RZ, RZ, UR4 ;  /* 0x00000004ff027e24 */ /* 0x000fe2000f8e00ff */
[C---:B------:R-:W-:Y:S02]  /*15ad0*/  ISETP.GT.AND P4, PT, R54.reuse, 0x19, !P4 ;  /* 0x000000193600780c */ /* 0x040fe40006784270 */
[----:B------:R-:W-:Y:S01]  /*15ae0*/  ISETP.GT.AND P5, PT, R54, 0x38, !P5 ;  /* 0x000000383600780c */ /* 0x000fe20006fa4270 */
[----:B------:R-:W0:Y:S01]  /*15af0*/  SHFL.BFLY PT, R3, R30, 0x2, 0x1f ;  /* 0x0c401f001e037f89 */ /* 0x000e2200000e0000 */
[----:B------:R-:W-:-:S02]  /*15b00*/  ISETP.LT.OR P4, PT, R66, 0x1a, P4 ;  /* 0x0000001a4200780c */ /* 0x000fc40002781670 */
[----:B------:R-:W-:Y:S02]  /*15b10*/  ISETP.LT.OR P5, PT, R66, 0x39, P5 ;  /* 0x000000394200780c */ /* 0x000fe40002fa1670 */
[----:B------:R-:W-:Y:S02]  /*15b20*/  FSEL R31, R31, -INF , !P4 ;  /* 0xff8000001f1f7808 */ /* 0x000fe40006000000 */
[----:B------:R-:W-:-:S04]  /*15b30*/  ISETP.NE.AND P4, PT, R74, RZ, PT ;  /* 0x000000ff4a00720c */ /* 0x000fc80003f85270 */
[----:B------:R-:W-:-:S04]  /*15b40*/  ISETP.GT.AND P4, PT, R54, 0x20, !P4 ;  /* 0x000000203600780c */ /* 0x000fc80006784270 */
[----:B------:R-:W-:-:S04]  /*15b50*/  ISETP.LT.OR P4, PT, R66, 0x21, P4 ;  /* 0x000000214200780c */ /* 0x000fc80002781670 */
[----:B------:R-:W-:Y:S02]  /*15b60*/  FSEL R75, R32, -INF , !P4 ;  /* 0xff800000204b7808 */ /* 0x000fe40006000000 */
[----:B------:R-:W-:Y:S02]  /*15b70*/  ISETP.NE.AND P4, PT, R76, RZ, PT ;  /* 0x000000ff4c00720c */ /* 0x000fe40003f85270 */
[----:B0-----:R-:W-:Y:S02]  /*15b80*/  FMNMX.FTZ R32, R30, R3, !PT ;  /* 0x000000031e207209 */ /* 0x001fe40007810000 */
[----:B------:R-:W-:-:S03]  /*15b90*/  ISETP.GT.AND P4, PT, R54, 0x21, !P4 ;  /* 0x000000213600780c */ /* 0x000fc60006784270 */
[----:B------:R-:W0:Y:S01]  /*15ba0*/  SHFL.BFLY PT, R3, R32, 0x1, 0x1f ;  /* 0x0c201f0020037f89 */ /* 0x000e2200000e0000 */
[----:B------:R-:W-:-:S04]  /*15bb0*/  ISETP.LT.OR P4, PT, R66, 0x22, P4 ;  /* 0x000000224200780c */ /* 0x000fc80002781670 */
[----:B------:R-:W-:Y:S02]  /*15bc0*/  FSEL R33, R33, -INF , !P4 ;  /* 0xff80000021217808 */ /* 0x000fe40006000000 */
[----:B------:R-:W-:-:S04]  /*15bd0*/  ISETP.NE.AND P4, PT, R64, RZ, PT ;  /* 0x000000ff4000720c */ /* 0x000fc80003f85270 */
[----:B------:R-:W-:-:S04]  /*15be0*/  ISETP.GT.AND P4, PT, R54, 0x28, !P4 ;  /* 0x000000283600780c */ /* 0x000fc80006784270 */
[----:B------:R-:W-:-:S04]  /*15bf0*/  ISETP.LT.OR P4, PT, R66, 0x29, P4 ;  /* 0x000000294200780c */ /* 0x000fc80002781670 */
[----:B------:R-:W-:Y:S02]  /*15c00*/  FSEL R77, R34, -INF , !P4 ;  /* 0xff800000224d7808 */ /* 0x000fe40006000000 */
[----:B------:R-:W-:Y:S02]  /*15c10*/  ISETP.NE.AND P4, PT, R42, RZ, PT ;  /* 0x000000ff2a00720c */ /* 0x000fe40003f85270 */
[----:B------:R-:W1:Y:S01]  /*15c20*/  @P2 LDC R42, c[0x0][0x450] ;  /* 0x00011400ff2a2b82 */ /* 0x000e620000000800 */
[----:B0-----:R-:W-:Y:S02]  /*15c30*/  FMNMX.FTZ R3, R32, R3, !PT ;  /* 0x0000000320037209 */ /* 0x001fe40007810000 */
[----:B------:R-:W-:-:S03]  /*15c40*/  ISETP.GT.AND P4, PT, R54, 0x29, !P4 ;  /* 0x000000293600780c */ /* 0x000fc60006784270 */
[----:B------:R-:W-:Y:S01]  /*15c50*/  FMUL.FTZ R28, R3, R2 ;  /* 0x00000002031c7220 */ /* 0x000fe20000410000 */
[----:B------:R-:W-:-:S04]  /*15c60*/  ISETP.LT.OR P4, PT, R66, 0x2a, P4 ;  /* 0x0000002a4200780c */ /* 0x000fc80002781670 */
[----:B------:R-:W-:Y:S02]  /*15c70*/  FSEL R35, R35, -INF , !P4 ;  /* 0xff80000023237808 */ /* 0x000fe40006000000 */
[----:B------:R-:W-:-:S04]  /*15c80*/  ISETP.NE.AND P4, PT, R44, RZ, PT ;  /* 0x000000ff2c00720c */ /* 0x000fc80003f85270 */
[----:B------:R-:W-:-:S04]  /*15c90*/  ISETP.GT.AND P4, PT, R54, 0x30, !P4 ;  /* 0x000000303600780c */ /* 0x000fc80006784270 */
[----:B------:R-:W-:-:S04]  /*15ca0*/  ISETP.LT.OR P4, PT, R66, 0x31, P4 ;  /* 0x000000314200780c */ /* 0x000fc80002781670 */
[----:B------:R-:W-:Y:S02]  /*15cb0*/  FSEL R37, R37, -INF , !P4 ;  /* 0xff80000025257808 */ /* 0x000fe40006000000 */
[----:B------:R-:W-:Y:S02]  /*15cc0*/  ISETP.GT.AND P4, PT, R54, RZ, !P6 ;  /* 0x000000ff3600720c */ /* 0x000fe40007784270 */
[----:B------:R-:W-:Y:S02]  /*15cd0*/  ISETP.NE.AND P6, PT, R46, RZ, PT ;  /* 0x000000ff2e00720c */ /* 0x000fe40003fc5270 */
[----:B------:R-:W-:Y:S02]  /*15ce0*/  ISETP.LT.OR P4, PT, R66, 0x1, P4 ;  /* 0x000000014200780c */ /* 0x000fe40002781670 */
[----:B------:R-:W-:Y:S02]  /*15cf0*/  ISETP.GT.AND P6, PT, R54, 0x39, !P6 ;  /* 0x000000393600780c */ /* 0x000fe400077c4270 */
[----:B------:R-:W-:-:S02]  /*15d00*/  FSEL R26, R4, -INF , !P4 ;  /* 0xff800000041a7808 */ /* 0x000fc40006000000 */
[----:B------:R-:W-:Y:S02]  /*15d10*/  FSETP.NEU.FTZ.AND P4, PT, R3, -INF , PT ;  /* 0xff8000000300780b */ /* 0x000fe40003f9d000 */
[----:B------:R-:W-:Y:S02]  /*15d20*/  FMNMX.FTZ R4, R26, R5, !PT ;  /* 0x000000051a047209 */ /* 0x000fe40007810000 */
[----:B------:R-:W-:Y:S02]  /*15d30*/  FSEL R28, R28, RZ, P4 ;  /* 0x000000ff1c1c7208 */ /* 0x000fe40002000000 */
[----:B------:R-:W-:Y:S02]  /*15d40*/  FMNMX.FTZ R4, R69, R4, !PT ;  /* 0x0000000445047209 */ /* 0x000fe40007810000 */
[----:B------:R-:W-:Y:S01]  /*15d50*/  ISETP.NE.AND P4, PT, R40, RZ, PT ;  /* 0x000000ff2800720c */ /* 0x000fe20003f85270 */
[--C-:B------:R-:W-:Y:S01]  /*15d60*/  FFMA.FTZ R81, R39, R2, -R28.reuse ;  /* 0x0000000227517223 */ /* 0x100fe2000001081c */
[----:B------:R-:W-:Y:S01]  /*15d70*/  FMNMX.FTZ R4, R27, R4, !PT ;  /* 0x000000041b047209 */ /* 0x000fe20007810000 */
[-CC-:B------:R-:W-:Y:S01]  /*15d80*/  FFMA.FTZ R196, R56, R2.reuse, -R28.reuse ;  /* 0x0000000238c47223 */ /* 0x180fe2000001081c */
[----:B------:R-:W-:Y:S01]  /*15d90*/  ISETP.GT.AND P4, PT, R54, 0x31, !P4 ;  /* 0x000000313600780c */ /* 0x000fe20006784270 */
[--C-:B------:R-:W-:Y:S01]  /*15da0*/  FFMA.FTZ R198, R41, R2, -R28.reuse ;  /* 0x0000000229c67223 */ /* 0x100fe2000001081c */
[----:B------:R-:W-:Y:S01]  /*15db0*/  FMNMX.FTZ R4, R71, R4, !PT ;  /* 0x0000000447047209 */ /* 0x000fe20007810000 */
[----:B------:R-:W-:Y:S01]  /*15dc0*/  MUFU.EX2 R81, R81 ;  /* 0x0000005100517308 */ /* 0x000fe20000000800 */
[----:B------:R-:W-:Y:S01]  /*15dd0*/  ISETP.LT.OR P4, PT, R66, 0x32, P4 ;  /* 0x000000324200780c */ /* 0x000fe20002781670 */
[--C-:B------:R-:W-:Y:S01]  /*15de0*/  FFMA.FTZ R41, R43, R2, -R28.reuse ;  /* 0x000000022b297223 */ /* 0x100fe2000001081c */
[----:B------:R-:W-:Y:S01]  /*15df0*/  FMNMX.FTZ R4, R29, R4, !PT ;  /* 0x000000041d047209 */ /* 0x000fe20007810000 */
[-CC-:B------:R-:W-:Y:S01]  /*15e00*/  FFMA.FTZ R192, R45, R2.reuse, -R28.reuse ;  /* 0x000000022dc07223 */ /* 0x180fe2000001081c */
[----:B------:R-:W-:Y:S01]  /*15e10*/  FSEL R79, R36, -INF , !P4 ;  /* 0xff800000244f7808 */ /* 0x000fe20006000000 */
[--C-:B------:R-:W-:Y:S01]  /*15e20*/  FFMA.FTZ R43, R47, R2, -R28.reuse ;  /* 0x000000022f2b7223 */ /* 0x100fe2000001081c */
[----:B------:R-:W-:Y:S01]  /*15e30*/  FMNMX.FTZ R4, R73, R4, !PT ;  /* 0x0000000449047209 */ /* 0x000fe20007810000 */
[----:B------:R-:W0:Y:S01]  /*15e40*/  MUFU.EX2 R196, R196 ;  /* 0x000000c400c47308 */ /* 0x000e220000000800 */
[----:B------:R-:W-:Y:S01]  /*15e50*/  ISETP.LT.OR P6, PT, R66, 0x3a, P6 ;  /* 0x0000003a4200780c */ /* 0x000fe200037c1670 */
[--C-:B------:R-:W-:Y:S01]  /*15e60*/  FFMA.FTZ R194, R49, R2, -R28.reuse ;  /* 0x0000000231c27223 */ /* 0x100fe2000001081c */
[----:B------:R-:W-:Y:S01]  /*15e70*/  FMNMX.FTZ R4, R31, R4, !PT ;  /* 0x000000041f047209 */ /* 0x000fe20007810000 */
[-CC-:B------:R-:W-:Y:S01]  /*15e80*/  FFMA.FTZ R45, R51, R2.reuse, -R28.reuse ;  /* 0x00000002332d7223 */ /* 0x180fe2000001081c */
[----:B------:R-:W-:Y:S01]  /*15e90*/  FSEL R39, R0, -INF , !P5 ;  /* 0xff80000000277808 */ /* 0x000fe20006800000 */
[--C-:B------:R-:W-:Y:S01]  /*15ea0*/  FFMA.FTZ R188, R53, R2, -R28.reuse ;  /* 0x0000000235bc7223 */ /* 0x100fe2000001081c */
[----:B------:R-:W-:Y:S01]  /*15eb0*/  FMNMX.FTZ R4, R75, R4, !PT ;  /* 0x000000044b047209 */ /* 0x000fe20007810000 */
[----:B------:R-:W2:Y:S01]  /*15ec0*/  MUFU.EX2 R198, R198 ;  /* 0x000000c600c67308 */ /* 0x000ea20000000800 */
[----:B------:R-:W-:Y:S01]  /*15ed0*/  FSEL R83, R38, -INF , !P6 ;  /* 0xff80000026537808 */ /* 0x000fe20007000000 */
[--C-:B------:R-:W-:Y:S01]  /*15ee0*/  FFMA.FTZ R47, R55, R2, -R28.reuse ;  /* 0x00000002372f7223 */ /* 0x100fe2000001081c */
[----:B------:R-:W-:Y:S01]  /*15ef0*/  FMNMX.FTZ R4, R33, R4, !PT ;  /* 0x0000000421047209 */ /* 0x000fe20007810000 */
[-CC-:B------:R-:W-:Y:S01]  /*15f00*/  FFMA.FTZ R190, R57, R2.reuse, -R28.reuse ;  /* 0x0000000239be7223 */ /* 0x180fe2000001081c */
[-CC-:B------:R-:W-:Y:S01]  /*15f10*/  FFMA.FTZ R49, R59, R2.reuse, -R28.reuse ;  /* 0x000000023b317223 */ /* 0x180fe2000001081c */
[--C-:B------:R-:W-:Y:S01]  /*15f20*/  FFMA.FTZ R184, R61, R2, -R28.reuse ;  /* 0x000000023db87223 */ /* 0x100fe2000001081c */
[----:B------:R-:W-:Y:S01]  /*15f30*/  FMNMX.FTZ R4, R77, R4, !PT ;  /* 0x000000044d047209 */ /* 0x000fe20007810000 */
[----:B------:R-:W3:Y:S01]  /*15f40*/  MUFU.EX2 R41, R41 ;  /* 0x0000002900297308 */ /* 0x000ee20000000800 */
[-CC-:B------:R-:W-:Y:S01]  /*15f50*/  FFMA.FTZ R51, R65, R2.reuse, -R28.reuse ;  /* 0x0000000241337223 */ /* 0x180fe2000001081c */
[--C-:B------:R-:W-:Y:S01]  /*15f60*/  FFMA.FTZ R186, R63, R2, -R28.reuse ;  /* 0x000000023fba7223 */ /* 0x100fe2000001081c */
[----:B------:R-:W-:Y:S01]  /*15f70*/  FMNMX.FTZ R4, R35, R4, !PT ;  /* 0x0000000423047209 */ /* 0x000fe20007810000 */
[----:B------:R-:W-:-:S03]  /*15f80*/  FFMA.FTZ R53, R67, R2, -R28 ;  /* 0x0000000243357223 */ /* 0x000fc6000001081c */
[----:B------:R-:W-:Y:S01]  /*15f90*/  FMNMX.FTZ R4, R37, R4, !PT ;  /* 0x0000000425047209 */ /* 0x000fe20007810000 */
[----:B------:R-:W4:Y:S03]  /*15fa0*/  MUFU.EX2 R192, R192 ;  /* 0x000000c000c07308 */ /* 0x000f260000000800 */
[----:B------:R-:W-:-:S04]  /*15fb0*/  FMNMX.FTZ R4, R79, R4, !PT ;  /* 0x000000044f047209 */ /* 0x000fc80007810000 */
[----:B------:R-:W-:Y:S01]  /*15fc0*/  FMNMX.FTZ R4, R39, R4, !PT ;  /* 0x0000000427047209 */ /* 0x000fe20007810000 */
[----:B------:R-:W5:Y:S03]  /*15fd0*/  MUFU.EX2 R43, R43 ;  /* 0x0000002b002b7308 */ /* 0x000f660000000800 */
[----:B------:R-:W-:-:S05]  /*15fe0*/  FMNMX.FTZ R4, R83, R4, !PT ;  /* 0x0000000453047209 */ /* 0x000fca0007810000 */
[----:B------:R-:W1:Y:S01]  /*15ff0*/  SHFL.BFLY PT, R85, R4, 0x2, 0x1f ;  /* 0x0c401f0004557f89 */ /* 0x000e6200000e0000 */
[----:B------:R-:W5:Y:S08]  /*16000*/  MUFU.EX2 R194, R194 ;  /* 0x000000c200c27308 */ /* 0x000f700000000800 */
[----:B------:R-:W5:Y:S08]  /*16010*/  MUFU.EX2 R45, R45 ;  /* 0x0000002d002d7308 */ /* 0x000f700000000800 */
[----:B------:R-:W-:Y:S01]  /*16020*/  MUFU.EX2 R188, R188 ;  /* 0x000000bc00bc7308 */ /* 0x000fe20000000800 */
[----:B-1----:R-:W-:-:S07]  /*16030*/  FMNMX.FTZ R85, R4, R85, !PT ;  /* 0x0000005504557209 */ /* 0x002fce0007810000 */
[----:B------:R-:W-:Y:S01]  /*16040*/  MUFU.EX2 R47, R47 ;  /* 0x0000002f002f7308 */ /* 0x000fe20000000800 */
[----:B------:R-:W1:Y:S07]  /*16050*/  SHFL.BFLY PT, R4, R85, 0x1, 0x1f ;  /* 0x0c201f0055047f89 */ /* 0x000e6e00000e0000 */
[----:B------:R-:W-:Y:S08]  /*16060*/  MUFU.EX2 R190, R190 ;  /* 0x000000be00be7308 */ /* 0x000ff00000000800 */
[----:B------:R-:W-:Y:S08]  /*16070*/  MUFU.EX2 R49, R49 ;  /* 0x0000003100317308 */ /* 0x000ff00000000800 */
[----:B------:R-:W-:Y:S01]  /*16080*/  MUFU.EX2 R184, R184 ;  /* 0x000000b800b87308 */ /* 0x000fe20000000800 */
[----:B-1----:R-:W-:-:S04]  /*16090*/  FMNMX.FTZ R4, R85, R4, !PT ;  /* 0x0000000455047209 */ /* 0x002fc80007810000 */
[C---:B------:R-:W-:Y:S01]  /*160a0*/  FSETP.NEU.FTZ.AND P4, PT, R4.reuse, -INF , PT ;  /* 0xff8000000400780b */ /* 0x040fe20003f9d000 */
[----:B------:R-:W-:Y:S02]  /*160b0*/  FMUL.FTZ R30, R4, R2 ;  /* 0x00000002041e7220 */ /* 0x000fe40000410000 */
[----:B------:R-:W-:Y:S03]  /*160c0*/  MUFU.EX2 R51, R51 ;  /* 0x0000003300337308 */ /* 0x000fe60000000800 */
[----:B------:R-:W-:-:S05]  /*160d0*/  FSEL R30, R30, RZ, P4 ;  /* 0x000000ff1e1e7208 */ /* 0x000fca0002000000 */
[----:B------:R-:W-:Y:S01]  /*160e0*/  MUFU.EX2 R186, R186 ;  /* 0x000000ba00ba7308 */ /* 0x000fe20000000800 */
[-CC-:B------:R-:W-:Y:S01]  /*160f0*/  FFMA.FTZ R197, R26, R2.reuse, -R30.reuse ;  /* 0x000000021ac57223 */ /* 0x180fe2000001081e */
[-CC-:B------:R-:W-:Y:S01]  /*16100*/  FFMA.FTZ R0, R5, R2.reuse, -R30.reuse ;  /* 0x0000000205007223 */ /* 0x180fe2000001081e */
[-CC-:B------:R-:W-:Y:S01]  /*16110*/  FFMA.FTZ R199, R69, R2.reuse, -R30.reuse ;  /* 0x0000000245c77223 */ /* 0x180fe2000001081e */
[-CC-:B------:R-:W-:Y:S01]  /*16120*/  FFMA.FTZ R26, R27, R2.reuse, -R30.reuse ;  /* 0x000000021b1a7223 */ /* 0x180fe2000001081e */
[-CC-:B------:R-:W-:Y:S01]  /*16130*/  FFMA.FTZ R193, R71, R2.reuse, -R30.reuse ;  /* 0x0000000247c17223 */ /* 0x180fe2000001081e */
[----:B0-----:R-:W-:Y:S01]  /*16140*/  FADD.FTZ R5, R196, R81 ;  /* 0x00000051c4057221 */ /* 0x001fe20000010000 */
[-CC-:B------:R-:W-:Y:S01]  /*16150*/  FFMA.FTZ R28, R29, R2.reuse, -R30.reuse ;  /* 0x000000021d1c7223 */ /* 0x180fe2000001081e */
[----:B------:R-:W-:Y:S01]  /*16160*/  MUFU.EX2 R197, R197 ;  /* 0x000000c500c57308 */ /* 0x000fe20000000800 */
[-CC-:B------:R-:W-:Y:S01]  /*16170*/  FFMA.FTZ R195, R73, R2.reuse, -R30.reuse ;  /* 0x0000000249c37223 */ /* 0x180fe2000001081e */
[----:B--2---:R-:W-:Y:S01]  /*16180*/  FADD.FTZ R36, R198, R5 ;  /* 0x00000005c6247221 */ /* 0x004fe20000010000 */
[-CC-:B------:R-:W-:Y:S01]  /*16190*/  FFMA.FTZ R32, R31, R2.reuse, -R30.reuse ;  /* 0x000000021f207223 */ /* 0x180fe2000001081e */
[-CC-:B------:R-:W-:Y:S01]  /*161a0*/  FFMA.FTZ R189, R75, R2.reuse, -R30.reuse ;  /* 0x000000024bbd7223 */ /* 0x180fe2000001081e */
[-C--:B------:R-:W-:Y:S01]  /*161b0*/  FFMA.FTZ R34, R33, R2.reuse, -R30 ;  /* 0x0000000221227223 */ /* 0x080fe2000001081e */
[----:B---3--:R-:W-:Y:S01]  /*161c0*/  FADD.FTZ R5, R41, R36 ;  /* 0x0000002429057221 */ /* 0x008fe20000010000 */
[-CC-:B------:R-:W-:Y:S01]  /*161d0*/  FFMA.FTZ R191, R77, R2.reuse, -R30.reuse ;  /* 0x000000024dbf7223 */ /* 0x180fe2000001081e */
[----:B------:R-:W0:Y:S01]  /*161e0*/  MUFU.EX2 R0, R0 ;  /* 0x0000000000007308 */ /* 0x000e220000000800 */
[-CC-:B------:R-:W-:Y:S01]  /*161f0*/  FFMA.FTZ R36, R35, R2.reuse, -R30.reuse ;  /* 0x0000000223247223 */ /* 0x180fe2000001081e */
[----:B----4-:R-:W-:Y:S01]  /*16200*/  FADD.FTZ R40, R192, R5 ;  /* 0x00000005c0287221 */ /* 0x010fe20000010000 */
[----:B------:R-:W1:Y:S01]  /*16210*/  @P2 LDC R31, c[0x0][0x44c] ;  /* 0x00011300ff1f2b82 */ /* 0x000e620000000800 */
[-CC-:B------:R-:W-:Y:S01]  /*16220*/  FFMA.FTZ R185, R37, R2.reuse, -R30.reuse ;  /* 0x0000000225b97223 */ /* 0x180fe2000001081e */
[-C--:B------:R-:W-:Y:S01]  /*16230*/  FFMA.FTZ R79, R79, R2.reuse, -R30 ;  /* 0x000000024f4f7223 */ /* 0x080fe2000001081e */
[----:B-----5:R-:W-:Y:S01]  /*16240*/  FADD.FTZ R27, R43, R40 ;  /* 0x000000282b1b7221 */ /* 0x020fe20000010000 */
[-CC-:B------:R-:W-:Y:S01]  /*16250*/  FFMA.FTZ R39, R39, R2.reuse, -R30.reuse ;  /* 0x0000000227277223 */ /* 0x180fe2000001081e */
[----:B------:R-:W2:Y:S01]  /*16260*/  MUFU.EX2 R199, R199 ;  /* 0x000000c700c77308 */ /* 0x000ea20000000800 */
[----:B------:R-:W-:Y:S01]  /*16270*/  FFMA.FTZ R83, R83, R2, -R30 ;  /* 0x0000000253537223 */ /* 0x000fe2000001081e */
[----:B------:R-:W-:Y:S01]  /*16280*/  FADD.FTZ R40, R194, R27 ;  /* 0x0000001bc2287221 */ /* 0x000fe20000010000 */
[----:B------:R-:W-:Y:S01]  /*16290*/  IMAD.MOV.U32 R29, RZ, RZ, R78 ;  /* 0x000000ffff1d7224 */ /* 0x000fe200078e004e */
[----:B------:R-:W-:-:S02]  /*162a0*/  F2FP.BF16.F32.PACK_AB R196, R81, R196 ;  /* 0x000000c451c4723e */ /* 0x000fc400000010ff */
[----:B------:R-:W-:Y:S01]  /*162b0*/  FADD.FTZ R27, R45, R40 ;  /* 0x000000282d1b7221 */ /* 0x000fe20000010000 */
[----:B------:R-:W-:Y:S01]  /*162c0*/  F2FP.BF16.F32.PACK_AB R198, R41, R198 ;  /* 0x000000c629c6723e */ /* 0x000fe200000010ff */
[----:B------:R-:W3:Y:S01]  /*162d0*/  MUFU.EX2 R26, R26 ;  /* 0x0000001a001a7308 */ /* 0x000ee20000000800 */
[----:B0-----:R-:W-:Y:S01]  /*162e0*/  FADD.FTZ R38, R197, R0 ;  /* 0x00000000c5267221 */ /* 0x001fe20000010000 */
[----:B------:R-:W-:Y:S01]  /*162f0*/  FADD.FTZ R40, R188, R27 ;  /* 0x0000001bbc287221 */ /* 0x000fe20000010000 */
[----:B------:R-:W-:Y:S02]  /*16300*/  F2FP.BF16.F32.PACK_AB R197, R0, R197 ;  /* 0x000000c500c5723e */ /* 0x000fe400000010ff */
[----:B------:R-:W-:Y:S01]  /*16310*/  F2FP.BF16.F32.PACK_AB R192, R43, R192 ;  /* 0x000000c02bc0723e */ /* 0x000fe200000010ff */
[----:B------:R-:W-:Y:S01]  /*16320*/  FADD.FTZ R27, R47, R40 ;  /* 0x000000282f1b7221 */ /* 0x000fe20000010000 */
[----:B------:R-:W-:Y:S01]  /*16330*/  F2FP.BF16.F32.PACK_AB R194, R45, R194 ;  /* 0x000000c22dc2723e */ /* 0x000fe200000010ff */
[----:B------:R-:W0:Y:S01]  /*16340*/  MUFU.EX2 R193, R193 ;  /* 0x000000c100c17308 */ /* 0x000e220000000800 */
[----:B--2---:R-:W-:Y:S01]  /*16350*/  FADD.FTZ R5, R199, R38 ;  /* 0x00000026c7057221 */ /* 0x004fe20000010000 */
[----:B------:R-:W-:Y:S01]  /*16360*/  FADD.FTZ R40, R190, R27 ;  /* 0x0000001bbe287221 */ /* 0x000fe20000010000 */
[----:B-1----:R-:W-:Y:S01]  /*16370*/  @P2 IMAD.HI.U32 R31, R78, R31, RZ ;  /* 0x0000001f4e1f2227 */ /* 0x002fe200078e00ff */
[----:B------:R-:W-:-:S03]  /*16380*/  F2FP.BF16.F32.PACK_AB R188, R47, R188 ;  /* 0x000000bc2fbc723e */ /* 0x000fc600000010ff */
[C---:B------:R-:W-:Y:S01]  /*16390*/  FADD.FTZ R27, R49.reuse, R40 ;  /* 0x00000028311b7221 */ /* 0x040fe20000010000 */
[----:B------:R-:W-:Y:S01]  /*163a0*/  F2FP.BF16.F32.PACK_AB R190, R49, R190 ;  /* 0x000000be31be723e */ /* 0x000fe200000010ff */
[----:B------:R-:W1:Y:S01]  /*163b0*/  MUFU.EX2 R28, R28 ;  /* 0x0000001c001c7308 */ /* 0x000e620000000800 */
[----:B---3--:R-:W-:Y:S01]  /*163c0*/  FADD.FTZ R38, R26, R5 ;  /* 0x000000051a267221 */ /* 0x008fe20000010000 */
[----:B------:R-:W-:Y:S01]  /*163d0*/  FADD.FTZ R40, R184, R27 ;  /* 0x0000001bb8287221 */ /* 0x000fe20000010000 */
[----:B------:R-:W-:Y:S02]  /*163e0*/  @P2 SHF.R.U32.HI R29, RZ, R42, R31 ;  /* 0x0000002aff1d2219 */ /* 0x000fe4000001161f */
[C---:B------:R-:W-:Y:S01]  /*163f0*/  F2FP.BF16.F32.PACK_AB R184, R51.reuse, R184 ;  /* 0x000000b833b8723e */ /* 0x040fe200000010ff */
[----:B------:R-:W-:Y:S01]  /*16400*/  FADD.FTZ R27, R51, R40 ;  /* 0x00000028331b7221 */ /* 0x000fe20000010000 */
[----:B------:R-:W-:Y:S01]  /*16410*/  F2FP.BF16.F32.PACK_AB R199, R26, R199 ;  /* 0x000000c71ac7723e */ /* 0x000fe200000010ff */
[----:B------:R-:W2:Y:S01]  /*16420*/  MUFU.EX2 R195, R195 ;  /* 0x000000c300c37308 */ /* 0x000ea20000000800 */
[----:B0-----:R-:W-:Y:S01]  /*16430*/  FADD.FTZ R5, R193, R38 ;  /* 0x00000026c1057221 */ /* 0x001fe20000010000 */
[----:B------:R-:W-:-:S02]  /*16440*/  IMAD.IADD R29, R154, 0x1, R29 ;  /* 0x000000019a1d7824 */ /* 0x000fc400078e021d */
[----:B------:R-:W-:Y:S02]  /*16450*/  FADD.FTZ R42, R186, R27 ;  /* 0x0000001bba2a7221 */ /* 0x000fe40000010000 */
[----:B------:R-:W-:Y:S02]  /*16460*/  IMAD.IADD R24, R29, 0x1, R24 ;  /* 0x000000011d187824 */ /* 0x000fe400078e0218 */
[----:B------:R-:W0:Y:S01]  /*16470*/  MUFU.EX2 R32, R32 ;  /* 0x0000002000207308 */ /* 0x000e220000000800 */
[C---:B-1----:R-:W-:Y:S01]  /*16480*/  FADD.FTZ R38, R28.reuse, R5 ;  /* 0x000000051c267221 */ /* 0x042fe20000010000 */
[----:B------:R-:W-:-:S06]  /*16490*/  F2FP.BF16.F32.PACK_AB R193, R28, R193 ;  /* 0x000000c11cc1723e */ /* 0x000fcc00000010ff */
        /* <DEDUP_REMOVED lines=21> */
[----:B-1----:R-:W-:-:S04]  /*165f0*/  FADD.FTZ R5, R39, R0 ;  /* 0x0000000027057221 */ /* 0x002fc80000010000 */
[C---:B--2---:R-:W-:Y:S01]  /*16600*/  FADD.FTZ R226, R38.reuse, R5 ;  /* 0x0000000526e27221 */ /* 0x044fe20000010000 */
[----:B------:R-:W-:Y:S01]  /*16610*/  F2FP.BF16.F32.PACK_AB R187, R38, R39 ;  /* 0x0000002726bb723e */ /* 0x000fe200000010ff */
[----:B------:R-:W-:Y:S02]  /*16620*/  VIADD R5, R100, 0xfffffffe ;  /* 0xfffffffe64057836 */ /* 0x000fe40000000000 */
[C---:B0-----:R-:W-:Y:S01]  /*16630*/  FADD.FTZ R227, R53.reuse, R42 ;  /* 0x0000002a35e37221 */ /* 0x041fe20000010000 */
[----:B------:R-:W-:Y:S01]  /*16640*/  F2FP.BF16.F32.PACK_AB R186, R53, R186 ;  /* 0x000000ba35ba723e */ /* 0x000fe200000010ff */
        /* <DEDUP_REMOVED lines=12> */
.L_x_1736:
[----:B------:R-:W-:-:S13]  /*16710*/  ISETP.NE.AND P4, PT, R25, 0x1, PT ;  /* 0x000000011900780c */ /* 0x000fda0003f85270 */
[----:B------:R-:W0:Y:S02]  /*16720*/  @P4 LDC.64 R26, c[0x0][0x9e8] ;  /* 0x00027a00ff1a4b82 */ /* 0x000e240000000a00 */
[----:B0-----:R-:W-:-:S05]  /*16730*/  @P4 IMAD.HI.U32 R26, R0, R26, RZ ;  /* 0x0000001a001a4227 */ /* 0x001fca00078e00ff */
[----:B------:R-:W-:-:S07]  /*16740*/  @P4 SHF.R.U32.HI R0, RZ, R27, R26 ;  /* 0x0000001bff004219 */ /* 0x000fce000001161a */
.L_x_1737:
[----:B------:R-:W-:Y:S05]  /*16750*/  BSYNC B0 ;  /* 0x0000000000007941 */ /* 0x000fea0003800000 */
.L_x_1735:
[----:B------:R-:W-:-:S05]  /*16760*/  IMAD R25, R0, R25, R25 ;  /* 0x0000001900197224 */ /* 0x000fca00078e0219 */
[----:B------:R-:W-:-:S07]  /*16770*/  VIMNMX R24, R24, R25, PT ;  /* 0x0000001918187248 */ /* 0x000fce0003fe0100 */
.L_x_1734:
[----:B------:R-:W2:Y:S01]  /*16780*/  LDL R26, [R1+0x38] ;  /* 0x00003800011a7983 */ /* 0x000ea20000100800 */
[----:B------:R-:W-:Y:S01]  /*16790*/  SHF.R.S32.HI R25, RZ, 0x1f, R24 ;  /* 0x0000001fff197819 */ /* 0x000fe20000011418 */
[----:B------:R-:W-:Y:S01]  /*167a0*/  BSSY B0, `(.L_x_1738) ;  /* 0x000033d000007945 */ /* 0x000fe20003800000 */
[----:B------:R-:W-:Y:S01]  /*167b0*/  IMAD.MOV.U32 R0, RZ, RZ, 0x3f800000 ;  /* 0x3f800000ff007424 */ /* 0x000fe200078e00ff */
[----:B------:R-:W-:Y:S02]  /*167c0*/  CS2R R150, SRZ ;  /* 0x0000000000967805 */ /* 0x000fe4000001ff00 */
        /* <DEDUP_REMOVED lines=64> */
[----:B--2---:R-:W-:Y:S02]  /*16bd0*/  VIMNMX R26, R26, R24, !PT ;  /* 0x000000181a1a7248 */ /* 0x004fe40007fe0100 */
[----:B------:R-:W-:Y:S02]  /*16be0*/  CS2R R24, SRZ ;  /* 0x0000000000187805 */ /* 0x000fe4000001ff00 */
[----:B------:R-:W-:Y:S01]  /*16bf0*/  ISETP.GE.AND P4, PT, R5, R26, PT ;  /* 0x0000001a0500720c */ /* 0x000fe20003f86270 */
[----:B------:R0:W-:Y:S02]  /*16c00*/  STL [R1+0x18], R26 ;  /* 0x0000181a01007387 */ /* 0x0001e40000100800 */
[----:B0-----:R-:W-:-:S10]  /*16c10*/  CS2R R26, SRZ ;  /* 0x00000000001a7805 */ /* 0x001fd4000001ff00 */
[----:B------:R-:W-:Y:S05]  /*16c20*/  @!P4 BRA `(.L_x_1739) ;  /* 0x0000002c00d0c947 */ /* 0x000fea0003800000 */
[----:B------:R-:W-:Y:S01]  /*16c30*/  BSSY B1, `(.L_x_1740) ;  /* 0x00002ef000017945 */ /* 0x000fe20003800000 */
[----:B------:R-:W-:Y:S02]  /*16c40*/  IMAD.MOV.U32 R0, RZ, RZ, 0x3f800000 ;  /* 0x3f800000ff007424 */ /* 0x000fe400078e00ff */
[----:B------:R-:W-:-:S07]  /*16c50*/  IMAD.MOV.U32 R151, RZ, RZ, RZ ;  /* 0x000000ffff977224 */ /* 0x000fce00078e00ff */
.L_x_1759:
[----:B------:R-:W-:-:S05]  /*16c60*/  VIADD R232, R22, 0x1 ;  /* 0x0000000116e87836 */ /* 0x000fca0000000000 */
[----:B------:R-:W-:-:S04]  /*16c70*/  ISETP.NE.AND P4, PT, R232, 0x2, PT ;  /* 0x00000002e800780c */ /* 0x000fc80003f85270 */
[----:B------:R-:W-:Y:S02]  /*16c80*/  SEL R231, RZ, 0x1, P4 ;  /* 0x00000001ffe77807 */ /* 0x000fe40002000000 */
[----:B------:R-:W-:Y:S02]  /*16c90*/  SEL R232, R232, RZ, P4 ;  /* 0x000000ffe8e87207 */ /* 0x000fe40002000000 */
[----:B------:R-:W-:Y:S01]  /*16ca0*/  LOP3.LUT R231, R218, R231, RZ, 0x3c, !PT ;  /* 0x000000e7dae77212 */ /* 0x000fe200078e3cff */
[----:B------:R-:W-:Y:S06]  /*16cb0*/  @!P0 BRA `(.L_x_1741) ;  /* 0x0000000000048947 */ /* 0x000fec0003800000 */
[----:B------:R-:W-:Y:S01]  /*16cc0*/  BPT.TRAP 0x1 ;  /* 0x000000040000795c */ /* 0x000fe20000300000 */
.L_x_1741:
[----:B------:R-:W-:Y:S01]  /*16cd0*/  IMAD R2, R232, 0x8, R16 ;  /* 0x00000008e8027824 */ /* 0x000fe200078e0210 */
[----:B------:R-:W-:-:S04]  /*16ce0*/  SHF.L.U32 R154, R231, 0x1f, RZ ;  /* 0x0000001fe79a7819 */ /* 0x000fc800000006ff */
[----:B------:R0:W1:Y:S01]  /*16cf0*/  SYNCS.PHASECHK.TRANS64.TRYWAIT P4, [R2+URZ+0x30830], R154 ;  /* 0x0308309a020075a7 */ /* 0x000062000808017f */
[----:B------:R-:W-:Y:S05]  /*16d00*/  @!P0 BRA `(.L_x_1742) ;  /* 0x0000000000048947 */ /* 0x000fea0003800000 */
[----:B------:R-:W-:Y:S01]  /*16d10*/  BPT.TRAP 0x1 ;  /* 0x000000040000795c */ /* 0x000fe20000300000 */
.L_x_1742:
[----:B------:R-:W-:Y:S01]  /*16d20*/  IMAD R153, R232, 0x800, R237 ;  /* 0x00000800e8997824 */ /* 0x000fe200078e02ed */
[----:B------:R-:W-:Y:S03]  /*16d30*/  BSSY B2, `(.L_x_1743) ;  /* 0x0000006000027945 */ /* 0x000fe60003800000 */
[C---:B------:R-:W-:Y:S02]  /*16d40*/  VIADD R158, R153.reuse, 0x2 ;  /* 0x00000002999e7836 */ /* 0x040fe40000000000 */
[----:B------:R-:W-:Y:S01]  /*16d50*/  VIADD R157, R153, 0x4 ;  /* 0x00000004999d7836 */ /* 0x000fe20000000000 */
[----:B-1----:R-:W-:Y:S06]  /*16d60*/  @P4 BRA `(.L_x_1744) ;  /* 0x0000000000084947 */ /* 0x002fec0003800000 */
[----:B------:R-:W1:Y:S02]  /*16d70*/  SYNCS.PHASECHK.TRANS64.TRYWAIT P4, [R2+URZ+0x30830], R154 ;  /* 0x0308309a020075a7 */ /* 0x000e64000808017f */
[----:B-1----:R-:W-:Y:S05]  /*16d80*/  @!P4 BRA `(.L_x_1745) ;  /* 0x000001980004c947 */ /* 0x002fea0003800000 */
.L_x_1744:
[----:B------:R-:W-:Y:S05]  /*16d90*/  BSYNC B2 ;  /* 0x0000000000027941 */ /* 0x000fea0003800000 */
.L_x_1743:
[----:B01----:R-:W-:Y:S02]  /*16da0*/  IMAD.MOV.U32 R154, RZ, RZ, R153 ;  /* 0x000000ffff9a7224 */ /* 0x003fe400078e0099 */
[-C--:B------:R-:W-:Y:S01]  /*16db0*/  FMUL.FTZ R24, R24, R152.reuse ;  /* 0x0000009818187220 */ /* 0x080fe20000410000 */
[----:B------:R-:W-:Y:S02]  /*16dc0*/  VIADD R156, R153, 0x6 ;  /* 0x00000006999c7836 */ /* 0x000fe40000000000 */
[-C--:B------:R-:W-:Y:S01]  /*16dd0*/  FMUL.FTZ R25, R25, R152.reuse ;  /* 0x0000009819197220 */ /* 0x080fe20000410000 */
[----:B------:R-:W-:Y:S01]  /*16de0*/  IMAD.MOV.U32 R155, RZ, RZ, 0x40000040 ;  /* 0x40000040ff9b7424 */ /* 0x000fe200078e00ff */
[----:B------:R-:W-:Y:S01]  /*16df0*/  R2UR UR6, R154 ;  /* 0x000000009a0672ca */ /* 0x000fe200000e0000 */
[----:B------:R-:W-:Y:S01]  /*16e00*/  IMAD.MOV.U32 R154, RZ, RZ, R158 ;  /* 0x000000ffff9a7224 */ /* 0x000fe200078e009e */
[----:B------:R-:W-:Y:S01]  /*16e10*/  R2UR UR10, R156 ;  /* 0x000000009c0a72ca */ /* 0x000fe200000e0000 */
[----:B------:R-:W-:Y:S01]  /*16e20*/  VIADD R158, R153, 0x204 ;  /* 0x00000204999e7836 */ /* 0x000fe20000000000 */
[----:B------:R-:W-:Y:S01]  /*16e30*/  R2UR UR5, R155 ;  /* 0x000000009b0572ca */ /* 0x000fe200000e0000 */
[C---:B------:R-:W-:Y:S01]  /*16e40*/  VIADD R156, R153.reuse, 0x202 ;  /* 0x00000202999c7836 */ /* 0x040fe20000000000 */
[----:B------:R-:W-:Y:S01]  /*16e50*/  R2UR UR4, R154 ;  /* 0x000000009a0472ca */ /* 0x000fe200000e0000 */
[----:B------:R-:W-:Y:S01]  /*16e60*/  IMAD.MOV.U32 R154, RZ, RZ, R157 ;  /* 0x000000ffff9a7224 */ /* 0x000fe200078e009d */
[----:B------:R-:W-:Y:S01]  /*16e70*/  R2UR UR22, R158 ;  /* 0x000000009e1672ca */ /* 0x000fe200000e0000 */
[----:B------:R-:W-:Y:S01]  /*16e80*/  IMAD.MOV.U32 R157, RZ, RZ, 0x40000040 ;  /* 0x40000040ff9d7424 */ /* 0x000fe200078e00ff */
[----:B------:R-:W-:Y:S01]  /*16e90*/  R2UR UR18, R156 ;  /* 0x000000009c1272ca */ /* 0x000fe200000e0000 */
[C---:B------:R-:W-:Y:S01]  /*16ea0*/  VIADD R158, R153.reuse, 0x400 ;  /* 0x00000400999e7836 */ /* 0x040fe20000000000 */
[----:B------:R-:W-:Y:S01]  /*16eb0*/  R2UR UR8, R154 ;  /* 0x000000009a0872ca */ /* 0x000fe200000e0000 */
[----:B------:R-:W-:Y:S01]  /*16ec0*/  VIADD R154, R153, 0x200 ;  /* 0x00000200999a7836 */ /* 0x000fe20000000000 */
[----:B------:R-:W-:Y:S01]  /*16ed0*/  R2UR UR11, R157 ;  /* 0x000000009d0b72ca */ /* 0x000fe200000e0000 */
[C---:B------:R-:W-:Y:S01]  /*16ee0*/  VIADD R156, R153.reuse, 0x402 ;  /* 0x00000402999c7836 */ /* 0x040fe20000000000 */
[----:B------:R-:W-:Y:S01]  /*16ef0*/  R2UR UR30, R158 ;  /* 0x000000009e1e72ca */ /* 0x000fe200000e0000 */
[C---:B------:R-:W-:Y:S01]  /*16f00*/  VIADD R158, R153.reuse, 0x406 ;  /* 0x00000406999e7836 */ /* 0x040fe20000000000 */
[----:B------:R-:W-:Y:S01]  /*16f10*/  R2UR UR14, R154 ;  /* 0x000000009a0e72ca */ /* 0x000fe200000e0000 */
[----:B------:R-:W-:Y:S01]  /*16f20*/  VIADD R154, R153, 0x206 ;  /* 0x00000206999a7836 */ /* 0x000fe20000000000 */
[----:B------:R-:W-:Y:S01]  /*16f30*/  MOV R228, UR10 ;  /* 0x0000000a00e47c02 */ /* 0x000fe20008000f00 */
[----:B------:R-:W-:Y:S01]  /*16f40*/  UMOV UR10, UR4 ;  /* 0x00000004000a7c82 */ /* 0x000fe20008000000 */
[----:B------:R-:W-:Y:S01]  /*16f50*/  R2UR UR7, R155 ;  /* 0x000000009b0772ca */ /* 0x000fe200000e0000 */
[----:B------:R-:W-:Y:S01]  /*16f60*/  IMAD.MOV.U32 R159, RZ, RZ, 0x40000040 ;  /* 0x40000040ff9f7424 */ /* 0x000fe200078e00ff */
[----:B------:R-:W-:Y:S01]  /*16f70*/  R2UR UR26, R154 ;  /* 0x000000009a1a72ca */ /* 0x000fe200000e0000 */
[C---:B------:R-:W-:Y:S01]  /*16f80*/  VIADD R154, R153.reuse, 0x404 ;  /* 0x00000404999a7836 */ /* 0x040fe20000000000 */
[----:B------:R-:W-:Y:S01]  /*16f90*/  R2UR UR34, R156 ;  /* 0x000000009c2272ca */ /* 0x000fe200000e0000 */
[C---:B------:R-:W-:Y:S01]  /*16fa0*/  VIADD R156, R153.reuse, 0x604 ;  /* 0x00000604999c7836 */ /* 0x040fe20000000000 */
[----:B------:R-:W-:Y:S01]  /*16fb0*/  MOV R229, UR11 ;  /* 0x0000000b00e57c02 */ /* 0x000fe20008000f00 */
[----:B------:R-:W-:Y:S01]  /*16fc0*/  UMOV UR11, UR5 ;  /* 0x00000005000b7c82 */ /* 0x000fe20008000000 */
[----:B------:R-:W-:Y:S01]  /*16fd0*/  R2UR UR38, R154 ;  /* 0x000000009a2672ca */ /* 0x000fe200000e0000 */
[C---:B------:R-:W-:Y:S01]  /*16fe0*/  VIADD R154, R153.reuse, 0x600 ;  /* 0x00000600999a7836 */ /* 0x040fe20000000000 */
[----:B------:R-:W-:Y:S01]  /*16ff0*/  R2UR UR42, R158 ;  /* 0x000000009e2a72ca */ /* 0x000fe200000e0000 */
[C---:B------:R-:W-:Y:S01]  /*17000*/  VIADD R158, R153.reuse, 0x602 ;  /* 0x00000602999e7836 */ /* 0x040fe20000000000 */
[----:B------:R-:W-:Y:S01]  /*17010*/  R2UR UR4, R6 ;  /* 0x00000000060472ca */ /* 0x000fe200000e0000 */
[-C--:B------:R-:W-:Y:S01]  /*17020*/  FMUL.FTZ R28, R28, R152.reuse ;  /* 0x000000981c1c7220 */ /* 0x080fe20000410000 */
[----:B------:R-:W-:Y:S01]  /*17030*/  R2UR UR46, R154 ;  /* 0x000000009a2e72ca */ /* 0x000fe200000e0000 */
[----:B------:R-:W-:Y:S01]  /*17040*/  VIADD R154, R153, 0x606 ;  /* 0x00000606999a7836 */ /* 0x000fe20000000000 */
[----:B------:R-:W-:Y:S01]  /*17050*/  R2UR UR5, R7 ;  /* 0x00000000070572ca */ /* 0x000fe200000e0000 */
[-C--:B------:R-:W-:Y:S01]  /*17060*/  FMUL.FTZ R29, R29, R152.reuse ;  /* 0x000000981d1d7220 */ /* 0x080fe20000410000 */
[C---:B------:R-:W-:Y:S01]  /*17070*/  R2UR UR9, R155.reuse ;  /* 0x000000009b0972ca */ /* 0x040fe200000e0000 */
[-C--:B------:R-:W-:Y:S01]  /*17080*/  FMUL.FTZ R32, R32, R152.reuse ;  /* 0x0000009820207220 */ /* 0x080fe20000410000 */
[----:B------:R-:W-:Y:S01]  /*17090*/  R2UR UR15, R155 ;  /* 0x000000009b0f72ca */ /* 0x000fe200000e0000 */
        /* <DEDUP_REMOVED lines=73> */
[----:B------:R-:W-:Y:S01]  /*17530*/  R2UR UR12, R214 ;  /* 0x00000000d60c72ca */ /* 0x000fe200000e0000 */
[----:B------:R-:W-:Y:S01]  /*17540*/  WARPGROUP.ARRIVE ;  /* 0x00000000000079c5 */ /* 0x000fe20000000000 */
[----:B------:R-:W-:Y:S01]  /*17550*/  R2UR UR13, R215 ;  /* 0x00000000d70d72ca */ /* 0x000fe200000e0000 */
[-C--:B------:R-:W-:Y:S01]  /*17560*/  FMUL.FTZ R26, R26, R0.reuse ;  /* 0x000000001a1a7220 */ /* 0x080fe20000410000 */
[----:B------:R-:W-:Y:S01]  /*17570*/  R2UR UR16, R212 ;  /* 0x00000000d41072ca */ /* 0x000fe200000e0000 */
[-C--:B------:R-:W-:Y:S01]  /*17580*/  FMUL.FTZ R27, R27, R0.reuse ;  /* 0x000000001b1b7220 */ /* 0x080fe20000410000 */
[----:B------:R-:W-:Y:S01]  /*17590*/  R2UR UR17, R213 ;  /* 0x00000000d51172ca */ /* 0x000fe200000e0000 */
[----:B------:R-:W-:Y:S01]  /*175a0*/  HGMMA.64x64x16.F32.BF16 R152, gdesc[UR4], RZ, !UPT, gsb0 ;  /* 0x00e00000049879f0 */ /* 0x000fe2000c0018ff */
[----:B------:R-:W-:Y:S01]  /*175b0*/  UMOV UR6, UR8 ;  /* 0x0000000800067c82 */ /* 0x000fe20008000000 */
[----:B------:R-:W-:Y:S01]  /*175c0*/  UMOV UR7, UR9 ;  /* 0x0000000900077c82 */ /* 0x000fe20008000000 */
        /* <DEDUP_REMOVED lines=92> */
[----:B------:R-:W-:Y:S01]  /*17b90*/  FMUL.FTZ R151, R151, R0 ;  /* 0x0000000097977220 */ /* 0x000fe20000410000 */
[----:B------:R-:W-:-:S02]  /*17ba0*/  WARPGROUP.DEPBAR.LE gsb0, 0x0 ;  /* 0x00008000000079c5 */ /* 0x000fc40000010000 */
        /* <DEDUP_REMOVED lines=44> */
.L_x_1746:
[----:B------:R-:W-:Y:S01]  /*17e70*/  SHF.L.U32 R218, R218, 0x1f, RZ ;  /* 0x0000001fdada7819 */ /* 0x000fe200000006ff */
[----:B------:R-:W-:-:S04]  /*17e80*/  IMAD R0, R22, 0x8, R16 ;  /* 0x0000000816007824 */ /* 0x000fc800078e0210 */
[----:B------:R0:W1:Y:S01]  /*17e90*/  SYNCS.PHASECHK.TRANS64.TRYWAIT P4, [R0+URZ+0x30850], R218 ;  /* 0x030850da000075a7 */ /* 0x000062000808017f */
[----:B------:R-:W-:Y:S05]  /*17ea0*/  @!P0 BRA `(.L_x_1747) ;  /* 0x0000000000048947 */ /* 0x000fea0003800000 */
[----:B------:R-:W-:Y:S01]  /*17eb0*/  BPT.TRAP 0x1 ;  /* 0x000000040000795c */ /* 0x000fe20000300000 */
.L_x_1747:
[----:B------:R-:W-:Y:S04]  /*17ec0*/  BSSY B2, `(.L_x_1748) ;  /* 0x0000004000027945 */ /* 0x000fe80003800000 */
[----:B-1----:R-:W-:Y:S05]  /*17ed0*/  @P4 BRA `(.L_x_1749) ;  /* 0x0000000000084947 */ /* 0x002fea0003800000 */
[----:B------:R-:W1:Y:S02]  /*17ee0*/  SYNCS.PHASECHK.TRANS64.TRYWAIT P4, [R0+URZ+0x30850], R218 ;  /* 0x030850da000075a7 */ /* 0x000e64000808017f */
[----:B-1----:R-:W-:Y:S05]  /*17ef0*/  @!P4 BRA `(.L_x_1750) ;  /* 0x0000018400bcc947 */ /* 0x002fea0003800000 */
.L_x_1749:
[----:B------:R-:W-:Y:S05]  /*17f00*/  BSYNC B2 ;  /* 0x0000000000027941 */ /* 0x000fea0003800000 */
.L_x_1748:
[----:B------:R-:W2:Y:S01]  /*17f10*/  LDL R228, [R1+0x8] ;  /* 0x0000080001e47983 */ /* 0x000ea20000100800 */
[----:B01----:R-:W-:Y:S02]  /*17f20*/  VIADD R218, R16, 0x400 ;  /* 0x0000040010da7836 */ /* 0x003fe40000000000 */
[----:B------:R-:W-:Y:S01]  /*17f30*/  IMAD.MOV.U32 R229, RZ, RZ, 0x40000040 ;  /* 0x40000040ffe57424 */ /* 0x000fe200078e00ff */
[----:B------:R-:W-:Y:S01]  /*17f40*/  WARPGROUP.ARRIVE ;  /* 0x00000000000079c5 */ /* 0x000fe20000000000 */
[----:B------:R-:W-:Y:S01]  /*17f50*/  ULDC UR5, c[0x0][0x9d8] ;  /* 0x0002760000057ab9 */ /* 0x000fe20000000800 */
[----:B------:R-:W-:-:S04]  /*17f60*/  SHF.R.U32.HI R218, RZ, 0x4, R218 ;  /* 0x00000004ffda7819 */ /* 0x000fc800000116da */
[----:B------:R-:W-:-:S04]  /*17f70*/  LOP3.LUT R218, R218, 0x3fff, RZ, 0xc0, !PT ;  /* 0x00003fffdada7812 */ /* 0x000fc800078ec0ff */
[----:B------:R-:W-:Y:S02]  /*17f80*/  LOP3.LUT R218, R218, 0x2000000, RZ, 0xfc, !PT ;  /* 0x02000000dada7812 */ /* 0x000fe400078efcff */
[----:B------:R-:W-:Y:S02]  /*17f90*/  R2UR UR7, R229 ;  /* 0x00000000e50772ca */ /* 0x000fe400000e0000 */
[----:B--2---:R-:W-:Y:S01]  /*17fa0*/  R2UR UR4, R228 ;  /* 0x00000000e40472ca */ /* 0x004fe200000e0000 */
[----:B------:R-:W-:Y:S02]  /*17fb0*/  IMAD R228, R22, 0x800, R218 ;  /* 0x0000080016e47824 */ /* 0x000fe400078e02da */
[----:B------:R-:W2:Y:S01]  /*17fc0*/  LDL R218, [R1+0x34] ;  /* 0x0000340001da7983 */ /* 0x000ea20000100800 */
[----:B------:R-:W-:Y:S01]  /*17fd0*/  IMAD.MOV.U32 R229, RZ, RZ, 0x40000040 ;  /* 0x40000040ffe57424 */ /* 0x000fe200078e00ff */
[----:B------:R-:W0:Y:S01]  /*17fe0*/  @P2 LDC R22, c[0x0][0x44c] ;  /* 0x00011300ff162b82 */ /* 0x000e220000000800 */
[----:B------:R-:W-:-:S13]  /*17ff0*/  R2UR UR6, R228 ;  /* 0x00000000e40672ca */ /* 0x000fda00000e0000 */
[----:B------:R-:W-:Y:S03]  /*18000*/  HGMMA.64x256x16.F32.BF16 R24, R196, gdesc[UR4].tnspB, R24, gsb0 ;  /* 0x43e00004c4187df0 */ /* 0x000fe60008001818 */
[----:B------:R-:W-:Y:S02]  /*18010*/  WARPGROUP.DEPBAR.LE gsb0, 0x0 ;  /* 0x00008000000079c5 */ /* 0x000fe40000010000 */
[----:B------:R-:W-:Y:S01]  /*18020*/  VIADD R196, R228, 0x80 ;  /* 0x00000080e4c47836 */ /* 0x000fe20000000000 */
[----:B------:R-:W2:Y:S01]  /*18030*/  LDL R199, [R1+0x14] ;  /* 0x0000140001c77983 */ /* 0x000ea20000100800 */
[----:B------:R-:W-:Y:S01]  /*18040*/  IMAD.MOV.U32 R197, RZ, RZ, 0x40000040 ;  /* 0x40000040ffc57424 */ /* 0x000fe200078e00ff */
[----:B------:R-:W-:Y:S01]  /*18050*/  WARPGROUP.ARRIVE ;  /* 0x00000000000079c5 */ /* 0x000fe20000000000 */
[----:B------:R-:W-:Y:S01]  /*18060*/  @!P1 VIADD R2, R2, 0x30840 ;  /* 0x0003084002029836 */ /* 0x000fe20000000000 */
[----:B------:R-:W-:Y:S01]  /*18070*/  R2UR UR6, R196 ;  /* 0x00000000c40672ca */ /* 0x000fe200000e0000 */
[----:B------:R-:W-:Y:S01]  /*18080*/  FMUL.FTZ R152, R152, UR5 ;  /* 0x0000000598987c20 */ /* 0x000fe20008410000 */
[----:B------:R-:W-:Y:S01]  /*18090*/  R2UR UR7, R197 ;  /* 0x00000000c50772ca */ /* 0x000fe200000e0000 */
[----:B------:R-:W-:Y:S01]  /*180a0*/  FMUL.FTZ R157, R157, UR5 ;  /* 0x000000059d9d7c20 */ /* 0x000fe20008410000 */
[----:B------:R-:W-:Y:S01]  /*180b0*/  @!P1 PRMT R2, RZ, 0x654, R2 ;  /* 0x00000654ff029816 */ /* 0x000fe20000000002 */
[----:B------:R-:W-:Y:S01]  /*180c0*/  FMUL.FTZ R160, R160, UR5 ;  /* 0x00000005a0a07c20 */ /* 0x000fe20008410000 */
[----:B------:R-:W-:Y:S01]  /*180d0*/  FMUL.FTZ R169, R169, UR5 ;  /* 0x00000005a9a97c20 */ /* 0x000fe20008410000 */
[----:B------:R-:W-:Y:S01]  /*180e0*/  FMUL.FTZ R173, R173, UR5 ;  /* 0x00000005adad7c20 */ /* 0x000fe20008410000 */
[----:B------:R-:W1:Y:S10]  /*180f0*/  MUFU.TANH R152, R152 ;  /* 0x0000009800987308 */ /* 0x000e740000002400 */
[----:B------:R-:W-:Y:S01]  /*18100*/  HGMMA.64x256x16.F32.BF16 R24, R192, gdesc[UR4].tnspB, R24, gsb0 ;  /* 0x43e00004c0187df0 */ /* 0x000fe20008001818 */
[----:B------:R-:W3:Y:S08]  /*18110*/  MUFU.TANH R157, R157 ;  /* 0x0000009d009d7308 */ /* 0x000ef00000002400 */
[----:B------:R-:W4:Y:S08]  /*18120*/  MUFU.TANH R160, R160 ;  /* 0x000000a000a07308 */ /* 0x000f300000002400 */
[----:B------:R-:W0:Y:S08]  /*18130*/  MUFU.TANH R169, R169 ;  /* 0x000000a900a97308 */ /* 0x000e300000002400 */
[----:B------:R-:W0:Y:S01]  /*18140*/  MUFU.TANH R173, R173 ;  /* 0x000000ad00ad7308 */ /* 0x000e220000002400 */
[----:B------:R-:W-:-:S02]  /*18150*/  WARPGROUP.DEPBAR.LE gsb0, 0x0 ;  /* 0x00008000000079c5 */ /* 0x000fc40000010000 */
[C---:B------:R-:W-:Y:S01]  /*18160*/  VIADD R192, R228.reuse, 0x100 ;  /* 0x00000100e4c07836 */ /* 0x040fe20000000000 */
[----:B------:R-:W-:Y:S01]  /*18170*/  WARPGROUP.ARRIVE ;  /* 0x00000000000079c5 */ /* 0x000fe20000000000 */
[----:B------:R-:W-:Y:S02]  /*18180*/  IMAD.MOV.U32 R193, RZ, RZ, 0x40000040 ;  /* 0x40000040ffc17424 */ /* 0x000fe400078e00ff */
[----:B------:R-:W-:Y:S01]  /*18190*/  VIADD R228, R228, 0x180 ;  /* 0x00000180e4e47836 */ /* 0x000fe20000000000 */
[----:B------:R-:W-:Y:S02]  /*181a0*/  R2UR UR6, R192 ;  /* 0x00000000c00672ca */ /* 0x000fe400000e0000 */
[----:B------:R-:W-:-:S13]  /*181b0*/  R2UR UR7, R193 ;  /* 0x00000000c10772ca */ /* 0x000fda00000e0000 */
[----:B------:R-:W-:Y:S01]  /*181c0*/  HGMMA.64x256x16.F32.BF16 R24, R188, gdesc[UR4].tnspB, R24, gsb0 ;  /* 0x43e00004bc187df0 */ /* 0x000fe20008001818 */
[----:B------:R-:W-:Y:S02]  /*181d0*/  R2UR UR6, R228 ;  /* 0x00000000e40672ca */ /* 0x000fe400000e0000 */
[----:B------:R-:W-:Y:S01]  /*181e0*/  R2UR UR7, R229 ;  /* 0x00000000e50772ca */ /* 0x000fe200000e0000 */
[----:B------:R-:W-:Y:S02]  /*181f0*/  WARPGROUP.DEPBAR.LE gsb0, 0x0 ;  /* 0x00008000000079c5 */ /* 0x000fe40000010000 */
[----:B------:R-:W-:Y:S01]  /*18200*/  WARPGROUP.ARRIVE ;  /* 0x00000000000079c5 */ /* 0x000fe20000000000 */
[----:B------:R-:W5:-:S15]  /*18210*/  @P2 LDC R188, c[0x0][0x450] ;  /* 0x00011400ffbc2b82 */ /* 0x000f5e0000000800 */
[----:B------:R-:W-:-:S06]  /*18220*/  NOP ;  /* 0x0000000000007918 */ /* 0x000fcc0000000000 */
[----:B------:R-:W-:Y:S03]  /*18230*/  HGMMA.64x256x16.F32.BF16 R24, R184, gdesc[UR4].tnspB, R24, gsb0 ;  /* 0x43e00004b8187df0 */ /* 0x000fe60008001818 */
[----:B------:R-:W-:Y:S02]  /*18240*/  WARPGROUP.DEPBAR.LE gsb0, 0x0 ;  /* 0x00008000000079c5 */ /* 0x000fe40000010000 */
[----:B--2---:R-:W-:Y:S02]  /*18250*/  IMAD.IADD R184, R218, 0x1, R199 ;  /* 0x00000001dab87824 */ /* 0x004fe400078e02c7 */
[----:B------:R-:W-:Y:S01]  /*18260*/  FMUL.FTZ R186, R161, UR5 ;  /* 0x00000005a1ba7c20 */ /* 0x000fe20008410000 */
[----:B------:R-:W-:Y:S01]  /*18270*/  FMUL.FTZ R161, R162, UR5 ;  /* 0x00000005a2a17c20 */ /* 0x000fe20008410000 */
[----:B------:R-:W-:Y:S01]  /*18280*/  FMUL.FTZ R187, R164, UR5 ;  /* 0x00000005a4bb7c20 */ /* 0x000fe20008410000 */
[----:B0-----:R-:W-:-:S04]  /*18290*/  @P2 IMAD.HI.U32 R185, R184, R22, RZ ;  /* 0x00000016b8b92227 */ /* 0x001fc800078e00ff */
[----:B------:R-:W-:Y:S01]  /*182a0*/  FMUL.FTZ R162, R163, UR5 ;  /* 0x00000005a3a27c20 */ /* 0x000fe20008410000 */
[----:B------:R-:W-:Y:S01]  /*182b0*/  FMUL.FTZ R164, R167, UR5 ;  /* 0x00000005a7a47c20 */ /* 0x000fe20008410000 */
[----:B------:R-:W-:Y:S01]  /*182c0*/  FMUL.FTZ R163, R166, UR5 ;  /* 0x00000005a6a37c20 */ /* 0x000fe20008410000 */
[----:B------:R-:W-:Y:S01]  /*182d0*/  IMAD.MOV.U32 R22, RZ, RZ, R184 ;  /* 0x000000ffff167224 */ /* 0x000fe200078e00b8 */
[----:B-----5:R-:W-:Y:S01]  /*182e0*/  @P2 SHF.R.U32.HI R22, RZ, R188, R185 ;  /* 0x000000bcff162219 */ /* 0x020fe200000116b9 */
[----:B------:R-:W-:Y:S01]  /*182f0*/  FMUL.FTZ R188, R165, UR5 ;  /* 0x00000005a5bc7c20 */ /* 0x000fe20008410000 */
[----:B------:R-:W-:Y:S01]  /*18300*/  FMUL.FTZ R184, R153, UR5 ;  /* 0x0000000599b87c20 */ /* 0x000fe20008410000 */
[----:B------:R-:W-:Y:S01]  /*18310*/  FMUL.FTZ R167, R168, UR5 ;  /* 0x00000005a8a77c20 */ /* 0x000fe20008410000 */
[----:B------:R-:W-:Y:S01]  /*18320*/  FMUL.FTZ R165, R170, UR5 ;  /* 0x00000005aaa57c20 */ /* 0x000fe20008410000 */
[----:B------:R-:W0:Y:S01]  /*18330*/  SHFL.IDX PT, R190, R22, RZ, 0x1c1f ;  /* 0x001c1fff16be7589 */ /* 0x000e2200000e0000 */
        /* <DEDUP_REMOVED lines=8> */
[----:B------:R2:W-:Y:S01]  /*183c0*/  @!P1 SYNCS.ARRIVE.TRANS64.RED.A1T0 RZ, [R2+URZ], RZ ;  /* 0x000000ff02ff99a7 */ /* 0x0005e2000810043f */
[----:B------:R-:W-:Y:S01]  /*183d0*/  FMUL.FTZ R155, R156, UR5 ;  /* 0x000000059c9b7c20 */ /* 0x000fe20008410000 */
[----:B------:R-:W-:Y:S01]  /*183e0*/  FMUL.FTZ R176, R177, UR5 ;  /* 0x00000005b1b07c20 */ /* 0x000fe20008410000 */
[----:B------:R-:W-:Y:S01]  /*183f0*/  FMUL.FTZ R172, R178, UR5 ;  /* 0x00000005b2ac7c20 */ /* 0x000fe20008410000 */
[----:B------:R-:W-:Y:S01]  /*18400*/  FMUL.FTZ R179, R180, UR5 ;  /* 0x00000005b4b37c20 */ /* 0x000fe20008410000 */
[----:B------:R-:W-:Y:S01]  /*18410*/  FMUL.FTZ R156, R158, UR5 ;  /* 0x000000059e9c7c20 */ /* 0x000fe20008410000 */
[----:B------:R-:W-:Y:S01]  /*18420*/  FMUL.FTZ R185, R159, UR5 ;  /* 0x000000059fb97c20 */ /* 0x000fe20008410000 */
[----:B------:R-:W-:Y:S01]  /*18430*/  FMUL.FTZ R180, R181, UR5 ;  /* 0x00000005b5b47c20 */ /* 0x000fe20008410000 */
[----:B--2---:R-:W-:-:S02]  /*18440*/  IMAD.SHL.U32 R2, R5, 0x40, RZ ;  /* 0x0000004005027824 */ /* 0x004fc400078e00ff */
[----:B------:R-:W-:Y:S01]  /*18450*/  FMUL.FTZ R177, R182, UR5 ;  /* 0x00000005b6b17c20 */ /* 0x000fe20008410000 */
[----:B------:R-:W-:Y:S01]  /*18460*/  FMUL.FTZ R178, R183, UR5 ;  /* 0x00000005b7b27c20 */ /* 0x000fe20008410000 */
[----:B------:R-:W2:Y:S01]  /*18470*/  MUFU.TANH R184, R184 ;  /* 0x000000b800b87308 */ /* 0x000ea20000002400 */
[----:B------:R-:W-:Y:S01]  /*18480*/  ULDC UR5, c[0x0][0x9e0] ;  /* 0x0002780000057ab9 */ /* 0x000fe20000000800 */
[----:B------:R-:W-:-:S04]  /*18490*/  IADD3 R183, -R230, 0x1, -R2 ;  /* 0x00000001e6b77810 */ /* 0x000fc80007ffe902 */
[----:B------:R-:W-:Y:S02]  /*184a0*/  IADD3 R183, -R219, R183, R220 ;  /* 0x000000b7dbb77210 */ /* 0x000fe40007ffe1dc */
[----:B------:R-:W1:Y:S03]  /*184b0*/  MUFU.TANH R153, R153 ;  /* 0x0000009900997308 */ /* 0x000e660000002400 */
[C---:B------:R-:W-:Y:S02]  /*184c0*/  VIADD R189, R183.reuse, UR5 ;  /* 0x00000005b7bd7c36 */ /* 0x040fe40008000000 */
[----:B------:R-:W-:Y:S02]  /*184d0*/  VIADD R183, R183, UR4 ;  /* 0x00000004b7b77c36 */ /* 0x000fe40008000000 */
[--C-:B0-----:R-:W-:Y:S01]  /*184e0*/  IMAD.IADD R182, R189, 0x1, R190.reuse ;  /* 0x00000001bdb67824 */ /* 0x101fe200078e02be */
[----:B------:R-:W0:Y:S01]  /*184f0*/  MUFU.TANH R154, R154 ;  /* 0x0000009a009a7308 */ /* 0x000e220000002400 */
[----:B------:R-:W-:-:S07]  /*18500*/  IMAD.IADD R181, R183, 0x1, R190 ;  /* 0x00000001b7b57824 */ /* 0x000fce00078e02be */
        /* <DEDUP_REMOVED lines=24> */
[----:B-1234-:R-:W-:Y:S05]  /*18690*/  @!P3 BRA `(.L_x_1751) ;  /* 0x000000000060b947 */ /* 0x01efea0003800000 */
[----:B------:R-:W-:Y:S01]  /*186a0*/  IADD3 R190, -R219, R220, R190 ;  /* 0x000000dcdbbe7210 */ /* 0x000fe20007ffe1be */
[----:B------:R-:W-:Y:S03]  /*186b0*/  BSSY B2, `(.L_x_1752) ;  /* 0x0000012000027945 */ /* 0x000fe60003800000 */
        /* <DEDUP_REMOVED lines=11> */
.L_x_1753:
[----:B------:R-:W-:Y:S02]  /*18770*/  ULDC UR4, c[0x0][0x9e4] ;  /* 0x0002790000047ab9 */ /* 0x000fe40000000800 */
[----:B------:R-:W-:-:S05]  /*18780*/  IMAD.U32 R191, RZ, RZ, UR4 ;  /* 0x00000004ffbf7e24 */ /* 0x000fca000f8e00ff */
[----:B------:R-:W-:-:S13]  /*18790*/  ISETP.NE.AND P4, PT, R191, 0x1, PT ;  /* 0x00000001bf00780c */ /* 0x000fda0003f85270 */
[----:B------:R-:W1:Y:S02]  /*187a0*/  @P4 LDC.64 R158, c[0x0][0x9e8] ;  /* 0x00027a00ff9e4b82 */ /* 0x000e640000000a00 */
[----:B-1----:R-:W-:-:S05]  /*187b0*/  @P4 IMAD.HI.U32 R158, R190, R158, RZ ;  /* 0x0000009ebe9e4227 */ /* 0x002fca00078e00ff */
[----:B------:R-:W-:-:S07]  /*187c0*/  @P4 SHF.R.U32.HI R190, RZ, R159, R158 ;  /* 0x0000009fffbe4219 */ /* 0x000fce000001169e */
.L_x_1754:
[----:B------:R-:W-:Y:S05]  /*187d0*/  BSYNC B2 ;  /* 0x0000000000027941 */ /* 0x000fea0003800000 */
.L_x_1752:
[----:B------:R-:W-:-:S04]  /*187e0*/  IMAD R190, R190, R191, -R2 ;  /* 0x000000bfbebe7224 */ /* 0x000fc800078e0a02 */
[----:B------:R-:W-:-:S05]  /*187f0*/  IMAD.IADD R190, R190, 0x1, -R230 ;  /* 0x00000001bebe7824 */ /* 0x000fca00078e0ae6 */
[----:B------:R-:W-:Y:S02]  /*18800*/  VIMNMX R181, R181, R190, !PT ;  /* 0x000000beb5b57248 */ /* 0x000fe40007fe0100 */
[----:B------:R-:W-:-:S07]  /*18810*/  VIADDMNMX R182, R190, R191, R182, PT ;  /* 0x000000bfbeb67246 */ /* 0x000fce00038001b6 */
.L_x_1751:
[----:B------:R-:W-:Y:S01]  /*18820*/  ISETP.GT.AND P4, PT, R5, -0x1, PT ;  /* 0xffffffff0500780c */ /* 0x000fe20003f84270 */
[----:B------:R-:W1:Y:S03]  /*18830*/  SHFL.IDX PT, R22, R22, 0x1, 0x1c1f ;  /* 0x003c1f0016167f89 */ /* 0x000e6600000e0000 */
[C---:B------:R-:W-:Y:S02]  /*18840*/  ISETP.GT.AND P6, PT, R181.reuse, RZ, P4 ;  /* 0x000000ffb500720c */ /* 0x040fe400027c4270 */
[----:B------:R-:W-:Y:S02]  /*18850*/  ISETP.GT.AND P5, PT, R181, 0x1, P4 ;  /* 0x00000001b500780c */ /* 0x000fe400027a4270 */
[C---:B------:R-:W-:Y:S02]  /*18860*/  ISETP.LT.OR P6, PT, R182.reuse, 0x1, P6 ;  /* 0x00000001b600780c */ /* 0x040fe400037c1670 */
[----:B------:R-:W-:-:S02]  /*18870*/  ISETP.LT.OR P5, PT, R182, 0x2, P5 ;  /* 0x00000002b600780c */ /* 0x000fc40002fa1670 */
[----:B------:R-:W-:Y:S02]  /*18880*/  FSEL R152, R152, -INF , !P6 ;  /* 0xff80000098987808 */ /* 0x000fe40007000000 */
[----:B------:R-:W-:Y:S02]  /*18890*/  FSEL R184, R184, -INF , !P5 ;  /* 0xff800000b8b87808 */ /* 0x000fe40006800000 */
[C---:B------:R-:W-:Y:S02]  /*188a0*/  ISETP.GT.AND P6, PT, R181.reuse, 0x8, P4 ;  /* 0x00000008b500780c */ /* 0x040fe400027c4270 */
[----:B------:R-:W-:Y:S02]  /*188b0*/  ISETP.GT.AND P5, PT, R181, 0x9, P4 ;  /* 0x00000009b500780c */ /* 0x000fe400027a4270 */
[C---:B------:R-:W-:Y:S02]  /*188c0*/  ISETP.LT.OR P6, PT, R182.reuse, 0x9, P6 ;  /* 0x00000009b600780c */ /* 0x040fe400037c1670 */
[----:B------:R-:W-:-:S02]  /*188d0*/  ISETP.LT.OR P5, PT, R182, 0xa, P5 ;  /* 0x0000000ab600780c */ /* 0x000fc40002fa1670 */
[----:B0-----:R-:W-:Y:S01]  /*188e0*/  FSEL R155, R155, -INF , !P6 ;  /* 0xff8000009b9b7808 */ /* 0x001fe20007000000 */
[--C-:B-1----:R-:W-:Y:S01]  /*188f0*/  IMAD.IADD R189, R189, 0x1, R22.reuse ;  /* 0x00000001bdbd7824 */ /* 0x102fe200078e0216 */
[----:B------:R-:W-:Y:S01]  /*18900*/  FSEL R157, R157, -INF , !P5 ;  /* 0xff8000009d9d7808 */ /* 0x000fe20006800000 */
[----:B------:R-:W-:Y:S01]  /*18910*/  IMAD.IADD R183, R183, 0x1, R22 ;  /* 0x00000001b7b77824 */ /* 0x000fe200078e0216 */
[C---:B------:R-:W-:Y:S02]  /*18920*/  ISETP.GT.AND P6, PT, R181.reuse, 0x10, P4 ;  /* 0x00000010b500780c */ /* 0x040fe400027c4270 */
        /* <DEDUP_REMOVED lines=34> */
[----:B------:R-:W-:Y:S01]  /*18b50*/  FSEL R180, R180, -INF , !P5 ;  /* 0xff800000b4b47808 */ /* 0x000fe20006800000 */
[----:B------:R-:W-:Y:S08]  /*18b60*/  @!P3 BRA `(.L_x_1755) ;  /* 0x000000000060b947 */ /* 0x000ff00003800000 */
        /* <DEDUP_REMOVED lines=13> */
.L_x_1757:
[----:B------:R-:W-:Y:S02]  /*18c40*/  ULDC UR4, c[0x0][0x9e4] ;  /* 0x0002790000047ab9 */ /* 0x000fe40000000800 */
[----:B------:R-:W-:-:S05]  /*18c50*/  IMAD.U32 R181, RZ, RZ, UR4 ;  /* 0x00000004ffb57e24 */ /* 0x000fca000f8e00ff */
[----:B------:R-:W-:-:S13]  /*18c60*/  ISETP.NE.AND P5, PT, R181, 0x1, PT ;  /* 0x00000001b500780c */ /* 0x000fda0003fa5270 */
[----:B------:R-:W0:Y:S02]  /*18c70*/  @P5 LDC.64 R158, c[0x0][0x9e8] ;  /* 0x00027a00ff9e5b82 */ /* 0x000e240000000a00 */
[----:B0-----:R-:W-:-:S05]  /*18c80*/  @P5 IMAD.HI.U32 R158, R22, R158, RZ ;  /* 0x0000009e169e5227 */ /* 0x001fca00078e00ff */
[----:B------:R-:W-:-:S07]  /*18c90*/  @P5 SHF.R.U32.HI R22, RZ, R159, R158 ;  /* 0x0000009fff165219 */ /* 0x000fce000001169e */
.L_x_1758:
[----:B------:R-:W-:Y:S05]  /*18ca0*/  BSYNC B2 ;  /* 0x0000000000027941 */ /* 0x000fea0003800000 */
.L_x_1756:
[----:B------:R-:W-:-:S04]  /*18cb0*/  IMAD R2, R22, R181, -R2 ;  /* 0x000000b516027224 */ /* 0x000fc800078e0a02 */
[----:B------:R-:W-:-:S05]  /*18cc0*/  IMAD.IADD R2, R2, 0x1, -R230 ;  /* 0x0000000102027824 */ /* 0x000fca00078e0ae6 */
[----:B------:R-:W-:Y:S02]  /*18cd0*/  VIMNMX R183, R183, R2, !PT ;  /* 0x00000002b7b77248 */ /* 0x000fe40007fe0100 */
[----:B------:R-:W-:-:S07]  /*18ce0*/  VIADDMNMX R189, R2, R181, R189, PT ;  /* 0x000000b502bd7246 */ /* 0x000fce00038001bd */
.L_x_1755:
[----:B------:R-:W-:Y:S01]  /*18cf0*/  @!P1 VIADD R0, R0, 0x30860 ;  /* 0x0003086000009836 */ /* 0x000fe20000000000 */
[----:B------:R-:W2:Y:S01]  /*18d00*/  LDL R181, [R1+0x18] ;  /* 0x0000180001b57983 */ /* 0x000ea20000100800 */
[----:B------:R-:W-:Y:S01]  /*18d10*/  ISETP.GT.AND P5, PT, R183, 0x1, P4 ;  /* 0x00000001b700780c */ /* 0x000fe200027a4270 */
[----:B------:R-:W-:Y:S01]  /*18d20*/  ULDC UR4, c[0x0][0x988] ;  /* 0x0002620000047ab9 */ /* 0x000fe20000000800 */
[----:B------:R-:W-:Y:S01]  /*18d30*/  IMAD.MOV.U32 R218, RZ, RZ, R231 ;  /* 0x000000ffffda7224 */ /* 0x000fe200078e00e7 */
[----:B------:R-:W-:Y:S02]  /*18d40*/  @!P1 PRMT R0, RZ, 0x654, R0 ;  /* 0x00000654ff009816 */ /* 0x000fe40000000000 */
[----:B------:R-:W-:Y:S02]  /*18d50*/  ISETP.LT.OR P5, PT, R189, 0x2, P5 ;  /* 0x00000002bd00780c */ /* 0x000fe40002fa1670 */
[----:B------:R0:W-:Y:S02]  /*18d60*/  @!P1 SYNCS.ARRIVE.TRANS64.RED.A1T0 RZ, [R0+URZ], RZ ;  /* 0x000000ff00ff99a7 */ /* 0x0001e4000810043f */
[----:B------:R-:W-:-:S02]  /*18d70*/  FSEL R154, R154, -INF , !P5 ;  /* 0xff8000009a9a7808 */ /* 0x000fc40006800000 */
[----:B------:R-:W-:Y:S02]  /*18d80*/  ISETP.GT.AND P5, PT, R183, 0x9, P4 ;  /* 0x00000009b700780c */ /* 0x000fe400027a4270 */
[----:B0-----:R-:W-:Y:S02]  /*18d90*/  FMNMX.FTZ R0, R152, R3, !PT ;  /* 0x0000000398007209 */ /* 0x001fe40007810000 */
[----:B------:R-:W-:Y:S02]  /*18da0*/  ISETP.LT.OR P5, PT, R189, 0xa, P5 ;  /* 0x0000000abd00780c */ /* 0x000fe40002fa1670 */
[----:B------:R-:W-:Y:S02]  /*18db0*/  FMNMX.FTZ R0, R184, R0, !PT ;  /* 0x00000000b8007209 */ /* 0x000fe40007810000 */
[----:B------:R-:W-:Y:S02]  /*18dc0*/  FSEL R185, R185, -INF , !P5 ;  /* 0xff800000b9b97808 */ /* 0x000fe40006800000 */
[----:B------:R-:W-:-:S02]  /*18dd0*/  FMNMX.FTZ R0, R155, R0, !PT ;  /* 0x000000009b007209 */ /* 0x000fc40007810000 */
[----:B------:R-:W-:Y:S02]  /*18de0*/  ISETP.GT.AND P5, PT, R183, 0x11, P4 ;  /* 0x00000011b700780c */ /* 0x000fe400027a4270 */
[----:B------:R-:W-:Y:S02]  /*18df0*/  FMNMX.FTZ R0, R157, R0, !PT ;  /* 0x000000009d007209 */ /* 0x000fe40007810000 */
        /* <DEDUP_REMOVED lines=22> */
[----:B------:R-:W-:Y:S02]  /*18f60*/  ISETP.GT.AND P5, PT, R183, RZ, P4 ;  /* 0x000000ffb700720c */ /* 0x000fe400027a4270 */
[----:B------:R-:W-:Y:S02]  /*18f70*/  FMNMX.FTZ R0, R180, R0, !PT ;  /* 0x00000000b4007209 */ /* 0x000fe40007810000 */
[----:B------:R-:W-:-:S03]  /*18f80*/  ISETP.LT.OR P5, PT, R189, 0x1, P5 ;  /* 0x00000001bd00780c */ /* 0x000fc60002fa1670 */
[----:B------:R-:W0:Y:S01]  /*18f90*/  SHFL.BFLY PT, R2, R0, 0x2, 0x1f ;  /* 0x0c401f0000027f89 */ /* 0x000e2200000e0000 */
[----:B------:R-:W-:Y:S02]  /*18fa0*/  FSEL R153, R153, -INF , !P5 ;  /* 0xff80000099997808 */ /* 0x000fe40006800000 */
[----:B------:R-:W-:Y:S02]  /*18fb0*/  ISETP.GT.AND P5, PT, R183, 0x38, P4 ;  /* 0x00000038b700780c */ /* 0x000fe400027a4270 */
[----:B------:R-:W-:Y:S02]  /*18fc0*/  FMNMX.FTZ R22, R153, R4, !PT ;  /* 0x0000000499167209 */ /* 0x000fe40007810000 */
[----:B------:R-:W-:Y:S02]  /*18fd0*/  ISETP.LT.OR P5, PT, R189, 0x39, P5 ;  /* 0x00000039bd00780c */ /* 0x000fe40002fa1670 */
[----:B------:R-:W-:Y:S02]  /*18fe0*/  FMNMX.FTZ R22, R154, R22, !PT ;  /* 0x000000169a167209 */ /* 0x000fe40007810000 */
[----:B------:R-:W-:-:S02]  /*18ff0*/  FSEL R177, R177, -INF , !P5 ;  /* 0xff800000b1b17808 */ /* 0x000fc40006800000 */
[----:B0-----:R-:W-:-:S05]  /*19000*/  FMNMX.FTZ R2, R0, R2, !PT ;  /* 0x0000000200027209 */ /* 0x001fca0007810000 */
[----:B------:R-:W0:Y:S02]  /*19010*/  SHFL.BFLY PT, R158, R2, 0x1, 0x1f ;  /* 0x0c201f00029e7f89 */ /* 0x000e2400000e0000 */
[----:B0-----:R-:W-:Y:S01]  /*19020*/  FMNMX.FTZ R158, R2, R158, !PT ;  /* 0x0000009e029e7209 */ /* 0x001fe20007810000 */
[----:B------:R-:W-:-:S03]  /*19030*/  IMAD.U32 R2, RZ, RZ, UR4 ;  /* 0x00000004ff027e24 */ /* 0x000fc6000f8e00ff */
[----:B------:R-:W-:-:S04]  /*19040*/  FSETP.NEU.FTZ.AND P6, PT, R158, -INF , PT ;  /* 0xff8000009e00780b */ /* 0x000fc80003fdd000 */
[----:B------:R-:W-:-:S05]  /*19050*/  FSEL R0, R158, RZ, P6 ;  /* 0x000000ff9e007208 */ /* 0x000fca0003000000 */
[----:B------:R-:W-:Y:S01]  /*19060*/  FADD.FTZ R3, -R0, R3 ;  /* 0x0000000300037221 */ /* 0x000fe20000010100 */
[----:B------:R-:W-:-:S05]  /*19070*/  FMUL.FTZ R0, R158, R2 ;  /* 0x000000029e007220 */ /* 0x000fca0000410000 */
[----:B------:R-:W-:Y:S02]  /*19080*/  FSEL R0, R0, RZ, P6 ;  /* 0x000000ff00007208 */ /* 0x000fe40003000000 */
[----:B------:R-:W-:-:S03]  /*19090*/  ISETP.GT.AND P6, PT, R183, 0x8, P4 ;  /* 0x00000008b700780c */ /* 0x000fc600027c4270 */
[-CC-:B------:R-:W-:Y:S01]  /*190a0*/  FFMA.FTZ R152, R152, R2.reuse, -R0.reuse ;  /* 0x0000000298987223 */ /* 0x180fe20000010800 */
[----:B------:R-:W-:Y:S01]  /*190b0*/  ISETP.LT.OR P6, PT, R189, 0x9, P6 ;  /* 0x00000009bd00780c */ /* 0x000fe200037c1670 */
[-CC-:B------:R-:W-:Y:S01]  /*190c0*/  FFMA.FTZ R184, R184, R2.reuse, -R0.reuse ;  /* 0x00000002b8b87223 */ /* 0x180fe20000010800 */
[-CC-:B------:R-:W-:Y:S01]  /*190d0*/  FFMA.FTZ R155, R155, R2.reuse, -R0.reuse ;  /* 0x000000029b9b7223 */ /* 0x180fe20000010800 */
[----:B------:R0:W-:Y:S01]  /*190e0*/  MUFU.EX2 R196, R152 ;  /* 0x0000009800c47308 */ /* 0x0001e20000000800 */
[----:B------:R-:W-:Y:S01]  /*190f0*/  FSEL R156, R156, -INF , !P6 ;  /* 0xff8000009c9c7808 */ /* 0x000fe20007000000 */
[-CC-:B------:R-:W-:Y:S01]  /*19100*/  FFMA.FTZ R157, R157, R2.reuse, -R0.reuse ;  /* 0x000000029d9d7223 */ /* 0x180fe20000010800 */
[----:B------:R-:W-:Y:S01]  /*19110*/  ISETP.GT.AND P6, PT, R183, 0x10, P4 ;  /* 0x00000010b700780c */ /* 0x000fe200027c4270 */
[--C-:B------:R-:W-:Y:S01]  /*19120*/  FFMA.FTZ R160, R160, R2, -R0.reuse ;  /* 0x00000002a0a07223 */ /* 0x100fe20000010800 */
[----:B------:R-:W-:Y:S01]  /*19130*/  FMNMX.FTZ R22, R156, R22, !PT ;  /* 0x000000169c167209 */ /* 0x000fe20007810000 */
[--C-:B------:R-:W-:Y:S01]  /*19140*/  FFMA.FTZ R186, R186, R2, -R0.reuse ;  /* 0x00000002baba7223 */ /* 0x100fe20000010800 */
[----:B------:R-:W-:Y:S01]  /*19150*/  ISETP.LT.OR P6, PT, R189, 0x11, P6 ;  /* 0x00000011bd00780c */ /* 0x000fe200037c1670 */
[----:B------:R-:W-:Y:S01]  /*19160*/  MUFU.EX2 R184, R184 ;  /* 0x000000b800b87308 */ /* 0x000fe20000000800 */
[----:B------:R-:W-:Y:S01]  /*19170*/  FMNMX.FTZ R22, R185, R22, !PT ;  /* 0x00000016b9167209 */ /* 0x000fe20007810000 */
[-C--:B0-----:R-:W-:Y:S01]  /*19180*/  FMUL.FTZ R152, R3, R2.reuse ;  /* 0x0000000203987220 */ /* 0x081fe20000410000 */
[----:B------:R-:W-:Y:S01]  /*19190*/  FSEL R161, R161, -INF , !P6 ;  /* 0xff800000a1a17808 */ /* 0x000fe20007000000 */
[-CC-:B------:R-:W-:Y:S01]  /*191a0*/  FFMA.FTZ R187, R187, R2.reuse, -R0.reuse ;  /* 0x00000002bbbb7223 */ /* 0x180fe20000010800 */
[----:B------:R-:W-:Y:S01]  /*191b0*/  ISETP.GT.AND P6, PT, R183, 0x18, P4 ;  /* 0x00000018b700780c */ /* 0x000fe200027c4270 */
        /* <DEDUP_REMOVED lines=8> */
[-CC-:B------:R-:W-:Y:S01]  /*19240*/  FFMA.FTZ R171, R171, R2.reuse, -R0.reuse ;  /* 0x00000002abab7223 */ /* 0x180fe20000010800 */
[----:B------:R-:W-:Y:S01]  /*19250*/  ISETP.GT.AND P6, PT, R183, 0x20, P4 ;  /* 0x00000020b700780c */ /* 0x000fe200027c4270 */
[--C-:B------:R-:W-:Y:S01]  /*19260*/  FFMA.FTZ R173, R173, R2, -R0.reuse ;  /* 0x00000002adad7223 */ /* 0x100fe20000010800 */
[----:B------:R-:W-:Y:S01]  /*19270*/  FMNMX.FTZ R22, R163, R22, !PT ;  /* 0x00000016a3167209 */ /* 0x000fe20007810000 */
[-CC-:B------:R-:W-:Y:S01]  /*19280*/  FFMA.FTZ R175, R175, R2.reuse, -R0.reuse ;  /* 0x00000002afaf7223 */ /* 0x180fe20000010800 */
[----:B------:R-:W-:Y:S01]  /*19290*/  ISETP.LT.OR P6, PT, R189, 0x21, P6 ;  /* 0x00000021bd00780c */ /* 0x000fe200037c1670 */
[--C-:B------:R-:W-:Y:S01]  /*192a0*/  FFMA.FTZ R176, R176, R2, -R0.reuse ;  /* 0x00000002b0b07223 */ /* 0x100fe20000010800 */
[----:B------:R-:W-:Y:S01]  /*192b0*/  FMNMX.FTZ R22, R164, R22, !PT ;  /* 0x00000016a4167209 */ /* 0x000fe20007810000 */
[-CC-:B------:R-:W-:Y:S01]  /*192c0*/  FFMA.FTZ R179, R179, R2.reuse, -R0.reuse ;  /* 0x00000002b3b37223 */ /* 0x180fe20000010800 */
[----:B------:R-:W-:Y:S01]  /*192d0*/  FSEL R165, R165, -INF , !P6 ;  /* 0xff800000a5a57808 */ /* 0x000fe20007000000 */
[----:B------:R-:W-:Y:S01]  /*192e0*/  MUFU.EX2 R198, R155 ;  /* 0x0000009b00c67308 */ /* 0x000fe20000000800 */
[----:B------:R-:W-:Y:S01]  /*192f0*/  ISETP.GT.AND P6, PT, R183, 0x28, P4 ;  /* 0x00000028b700780c */ /* 0x000fe200027c4270 */
[----:B------:R-:W-:Y:S01]  /*19300*/  FFMA.FTZ R0, R180, R2, -R0 ;  /* 0x00000002b4007223 */ /* 0x000fe20000010800 */
[----:B------:R-:W-:-:S02]  /*19310*/  FMNMX.FTZ R22, R165, R22, !PT ;  /* 0x00000016a5167209 */ /* 0x000fc40007810000 */
[----:B------:R-:W-:Y:S02]  /*19320*/  ISETP.LT.OR P6, PT, R189, 0x29, P6 ;  /* 0x00000029bd00780c */ /* 0x000fe400037c1670 */
[----:B------:R-:W-:Y:S01]  /*19330*/  FMNMX.FTZ R22, R166, R22, !PT ;  /* 0x00000016a6167209 */ /* 0x000fe20007810000 */
[----:B------:R-:W-:Y:S01]  /*19340*/  MUFU.EX2 R157, R157 ;  /* 0x0000009d009d7308 */ /* 0x000fe20000000800 */
[----:B------:R-:W-:Y:S02]  /*19350*/  FSEL R168, R168, -INF , !P6 ;  /* 0xff800000a8a87808 */ /* 0x000fe40007000000 */
[----:B------:R-:W-:Y:S02]  /*19360*/  ISETP.GT.AND P6, PT, R183, 0x30, P4 ;  /* 0x00000030b700780c */ /* 0x000fe400027c4270 */
[----:B------:R-:W-:Y:S02]  /*19370*/  FMNMX.FTZ R22, R168, R22, !PT ;  /* 0x00000016a8167209 */ /* 0x000fe40007810000 */
[----:B------:R-:W-:Y:S01]  /*19380*/  ISETP.LT.OR P6, PT, R189, 0x31, P6 ;  /* 0x00000031bd00780c */ /* 0x000fe200037c1670 */
[----:B------:R-:W-:Y:S01]  /*19390*/  MUFU.EX2 R160, R160 ;  /* 0x000000a000a07308 */ /* 0x000fe20000000800 */
[----:B------:R-:W-:-:S02]  /*193a0*/  FMNMX.FTZ R22, R170, R22, !PT ;  /* 0x00000016aa167209 */ /* 0x000fc40007810000 */
[----:B------:R-:W-:Y:S02]  /*193b0*/  FSEL R172, R172, -INF , !P6 ;  /* 0xff800000acac7808 */ /* 0x000fe40007000000 */
[C---:B------:R-:W-:Y:S02]  /*193c0*/  ISETP.GT.AND P6, PT, R183.reuse, 0x31, P4 ;  /* 0x00000031b700780c */ /* 0x040fe400027c4270 */
[----:B------:R-:W-:Y:S01]  /*193d0*/  ISETP.GT.AND P4, PT, R183, 0x39, P4 ;  /* 0x00000039b700780c */ /* 0x000fe20002784270 */
[----:B------:R-:W0:Y:S01]  /*193e0*/  MUFU.EX2 R186, R186 ;  /* 0x000000ba00ba7308 */ /* 0x000e220000000800 */
[----:B------:R-:W-:Y:S02]  /*193f0*/  ISETP.LT.OR P6, PT, R189, 0x32, P6 ;  /* 0x00000032bd00780c */ /* 0x000fe400037c1670 */
[----:B------:R-:W-:Y:S02]  /*19400*/  FMNMX.FTZ R22, R172, R22, !PT ;  /* 0x00000016ac167209 */ /* 0x000fe40007810000 */
[----:B------:R-:W-:-:S02]  /*19410*/  FSEL R174, R174, -INF , !P6 ;  /* 0xff800000aeae7808 */ /* 0x000fc40007000000 */
[----:B------:R-:W-:Y:S01]  /*19420*/  ISETP.LT.OR P4, PT, R189, 0x3a, P4 ;  /* 0x0000003abd00780c */ /* 0x000fe20002781670 */
[----:B------:R-:W-:Y:S01]  /*19430*/  MUFU.EX2 R187, R187 ;  /* 0x000000bb00bb7308 */ /* 0x000fe20000000800 */
[----:B------:R-:W-:Y:S02]  /*19440*/  FMNMX.FTZ R22, R174, R22, !PT ;  /* 0x00000016ae167209 */ /* 0x000fe40007810000 */
[----:B------:R-:W-:Y:S02]  /*19450*/  FSEL R178, R178, -INF , !P4 ;  /* 0xff800000b2b27808 */ /* 0x000fe40006000000 */
[----:B------:R-:W-:-:S03]  /*19460*/  FMNMX.FTZ R22, R177, R22, !PT ;  /* 0x00000016b1167209 */ /* 0x000fc60007810000 */
[----:B------:R-:W1:Y:S01]  /*19470*/  MUFU.EX2 R188, R188 ;  /* 0x000000bc00bc7308 */ /* 0x000e620000000800 */
[----:B------:R-:W-:Y:S02]  /*19480*/  FMNMX.FTZ R159, R178, R22, !PT ;  /* 0x00000016b29f7209 */ /* 0x000fe40007810000 */
[----:B0-----:R-:W-:-:S03]  /*19490*/  F2FP.BF16.F32.PACK_AB R192, R186, R160 ;  /* 0x000000a0bac0723e */ /* 0x001fc600000010ff */
[----:B------:R-:W0:Y:S02]  /*194a0*/  SHFL.BFLY PT, R22, R159, 0x2, 0x1f ;  /* 0x0c401f009f167f89 */ /* 0x000e2400000e0000 */
[----:B------:R-:W-:Y:S08]  /*194b0*/  MUFU.EX2 R167, R167 ;  /* 0x000000a700a77308 */ /* 0x000ff00000000800 */
[----:B------:R-:W-:Y:S01]  /*194c0*/  MUFU.EX2 R169, R169 ;  /* 0x000000a900a97308 */ /* 0x000fe20000000800 */
[----:B-1----:R-:W-:-:S07]  /*194d0*/  F2FP.BF16.F32.PACK_AB R194, R188, R187 ;  /* 0x000000bbbcc2723e */ /* 0x002fce00000010ff */
[----:B------:R-:W-:Y:S01]  /*194e0*/  MUFU.EX2 R171, R171 ;  /* 0x000000ab00ab7308 */ /* 0x000fe20000000800 */
[----:B0-----:R-:W-:-:S07]  /*194f0*/  FMNMX.FTZ R159, R159, R22, !PT ;  /* 0x000000169f9f7209 */ /* 0x001fce0007810000 */
[----:B------:R-:W0:Y:S01]  /*19500*/  MUFU.EX2 R173, R173 ;  /* 0x000000ad00ad7308 */ /* 0x000e220000000800 */
[----:B------:R-:W1:Y:S07]  /*19510*/  SHFL.BFLY PT, R22, R159, 0x1, 0x1f ;  /* 0x0c201f009f167f89 */ /* 0x000e6e00000e0000 */
[----:B------:R-:W-:Y:S08]  /*19520*/  MUFU.EX2 R175, R175 ;  /* 0x000000af00af7308 */ /* 0x000ff00000000800 */
[----:B------:R-:W-:Y:S01]  /*19530*/  MUFU.EX2 R176, R176 ;  /* 0x000000b000b07308 */ /* 0x000fe20000000800 */
[----:B0-----:R-:W-:-:S07]  /*19540*/  F2FP.BF16.F32.PACK_AB R190, R173, R171 ;  /* 0x000000abadbe723e */ /* 0x001fce00000010ff */
[----:B------:R-:W-:Y:S01]  /*19550*/  MUFU.EX2 R179, R179 ;  /* 0x000000b300b37308 */ /* 0x000fe20000000800 */
[----:B-1----:R-:W-:-:S04]  /*19560*/  FMNMX.FTZ R155, R159, R22, !PT ;  /* 0x000000169f9b7209 */ /* 0x002fc80007810000 */
[----:B------:R-:W-:-:S03]  /*19570*/  FSETP.NEU.FTZ.AND P4, PT, R155, -INF , PT ;  /* 0xff8000009b00780b */ /* 0x000fc60003f9d000 */
[----:B------:R0:W1:Y:S02]  /*19580*/  MUFU.EX2 R22, R0 ;  /* 0x0000000000167308 */ /* 0x0000640000000800 */
[----:B0-----:R-:W-:-:S05]  /*19590*/  FMUL.FTZ R0, R155, R2 ;  /* 0x000000029b007220 */ /* 0x001fca0000410000 */
[----:B------:R-:W-:Y:S01]  /*195a0*/  FSEL R3, R0, RZ, P4 ;  /* 0x000000ff00037208 */ /* 0x000fe20002000000 */
[----:B------:R-:W-:Y:S01]  /*195b0*/  FFMA.FTZ R0, R152, R227, R196 ;  /* 0x000000e398007223 */ /* 0x000fe200000100c4 */
[----:B------:R-:W-:-:S03]  /*195c0*/  F2FP.BF16.F32.PACK_AB R196, R184, R196 ;  /* 0x000000c4b8c4723e */ /* 0x000fc600000010ff */
[----:B------:R-:W-:Y:S01]  /*195d0*/  FADD.FTZ R0, R184, R0 ;  /* 0x00000000b8007221 */ /* 0x000fe20000010000 */
[-CC-:B------:R-:W-:Y:S01]  /*195e0*/  FFMA.FTZ R153, R153, R2.reuse, -R3.reuse ;  /* 0x0000000299997223 */ /* 0x180fe20000010803 */
[-CC-:B------:R-:W-:Y:S01]  /*195f0*/  FFMA.FTZ R154, R154, R2.reuse, -R3.reuse ;  /* 0x000000029a9a7223 */ /* 0x180fe20000010803 */
[--C-:B------:R-:W-:Y:S01]  /*19600*/  FFMA.FTZ R156, R156, R2, -R3.reuse ;  /* 0x000000029c9c7223 */ /* 0x100fe20000010803 */
[----:B------:R-:W-:Y:S01]  /*19610*/  FADD.FTZ R0, R198, R0 ;  /* 0x00000000c6007221 */ /* 0x000fe20000010000 */
[----:B------:R-:W-:Y:S01]  /*19620*/  F2FP.BF16.F32.PACK_AB R198, R157, R198 ;  /* 0x000000c69dc6723e */ /* 0x000fe200000010ff */
[-CC-:B------:R-:W-:Y:S01]  /*19630*/  FFMA.FTZ R185, R185, R2.reuse, -R3.reuse ;  /* 0x00000002b9b97223 */ /* 0x180fe20000010803 */
[----:B------:R-:W-:Y:S01]  /*19640*/  MUFU.EX2 R153, R153 ;  /* 0x0000009900997308 */ /* 0x000fe20000000800 */
[----:B------:R-:W-:Y:S01]  /*19650*/  FADD.FTZ R0, R157, R0 ;  /* 0x000000009d007221 */ /* 0x000fe20000010000 */
[----:B------:R-:W-:Y:S01]  /*19660*/  FSEL R157, R155, RZ, P4 ;  /* 0x000000ff9b9d7208 */ /* 0x000fe20002000000 */
[-CC-:B------:R-:W-:Y:S01]  /*19670*/  FFMA.FTZ R161, R161, R2.reuse, -R3.reuse ;  /* 0x00000002a1a17223 */ /* 0x180fe20000010803 */
[-CC-:B------:R-:W-:Y:S01]  /*19680*/  FFMA.FTZ R162, R162, R2.reuse, -R3.reuse ;  /* 0x00000002a2a27223 */ /* 0x180fe20000010803 */
[----:B------:R-:W-:Y:S01]  /*19690*/  FADD.FTZ R0, R160, R0 ;  /* 0x00000000a0007221 */ /* 0x000fe20000010000 */
[-CC-:B------:R-:W-:Y:S01]  /*196a0*/  FFMA.FTZ R163, R163, R2.reuse, -R3.reuse ;  /* 0x00000002a3a37223 */ /* 0x180fe20000010803 */
[----:B------:R-:W-:Y:S01]  /*196b0*/  FADD.FTZ R157, -R157, R4 ;  /* 0x000000049d9d7221 */ /* 0x000fe20000010100 */
[----:B------:R-:W-:Y:S01]  /*196c0*/  MUFU.EX2 R154, R154 ;  /* 0x0000009a009a7308 */ /* 0x000fe20000000800 */
[----:B------:R-:W-:Y:S01]  /*196d0*/  FADD.FTZ R0, R186, R0 ;  /* 0x00000000ba007221 */ /* 0x000fe20000010000 */
[-CC-:B------:R-:W-:Y:S01]  /*196e0*/  FFMA.FTZ R164, R164, R2.reuse, -R3.reuse ;  /* 0x00000002a4a47223 */ /* 0x180fe20000010803 */
[-C--:B------:R-:W-:Y:S01]  /*196f0*/  FMUL.FTZ R157, R157, R2.reuse ;  /* 0x000000029d9d7220 */ /* 0x080fe20000410000 */
[-CC-:B------:R-:W-:Y:S01]  /*19700*/  FFMA.FTZ R165, R165, R2.reuse, -R3.reuse ;  /* 0x00000002a5a57223 */ /* 0x180fe20000010803 */
[----:B------:R-:W-:Y:S01]  /*19710*/  FADD.FTZ R4, R187, R0 ;  /* 0x00000000bb047221 */ /* 0x000fe20000010000 */
[-CC-:B------:R-:W-:Y:S01]  /*19720*/  FFMA.FTZ R166, R166, R2.reuse, -R3.reuse ;  /* 0x00000002a6a67223 */ /* 0x180fe20000010803 */
[-CC-:B------:R-:W-:Y:S01]  /*19730*/  FFMA.FTZ R168, R168, R2.reuse, -R3.reuse ;  /* 0x00000002a8a87223 */ /* 0x180fe20000010803 */
[----:B------:R-:W0:Y:S01]  /*19740*/  MUFU.EX2 R0, R157 ;  /* 0x0000009d00007308 */ /* 0x000e220000000800 */
[-CC-:B------:R-:W-:Y:S01]  /*19750*/  FFMA.FTZ R170, R170, R2.reuse, -R3.reuse ;  /* 0x00000002aaaa7223 */ /* 0x180fe20000010803 */
[-CC-:B------:R-:W-:Y:S01]  /*19760*/  FFMA.FTZ R172, R172, R2.reuse, -R3.reuse ;  /* 0x00000002acac7223 */ /* 0x180fe20000010803 */
[----:B------:R-:W-:Y:S01]  /*19770*/  FADD.FTZ R4, R188, R4 ;  /* 0x00000004bc047221 */ /* 0x000fe20000010000 */
[-CC-:B------:R-:W-:Y:S01]  /*19780*/  FFMA.FTZ R174, R174, R2.reuse, -R3.reuse ;  /* 0x00000002aeae7223 */ /* 0x180fe20000010803 */
[-CC-:B------:R-:W-:Y:S01]  /*19790*/  FFMA.FTZ R177, R177, R2.reuse, -R3.reuse ;  /* 0x00000002b1b17223 */ /* 0x180fe20000010803 */
[----:B------:R-:W-:Y:S01]  /*197a0*/  FFMA.FTZ R3, R178, R2, -R3 ;  /* 0x00000002b2037223 */ /* 0x000fe20000010803 */
[----:B------:R-:W-:Y:S01]  /*197b0*/  FADD.FTZ R4, R167, R4 ;  /* 0x00000004a7047221 */ /* 0x000fe20000010000 */
[----:B------:R-:W3:Y:S01]  /*197c0*/  MUFU.EX2 R156, R156 ;  /* 0x0000009c009c7308 */ /* 0x000ee20000000800 */
[C---:B--2---:R-:W-:Y:S01]  /*197d0*/  ISETP.GT.AND P4, PT, R5.reuse, R181, PT ;  /* 0x000000b50500720c */ /* 0x044fe20003f84270 */
[----:B------:R-:W-:-:S02]  /*197e0*/  VIADD R5, R5, 0xffffffff ;  /* 0xffffffff05057836 */ /* 0x000fc40000000000 */
[C---:B------:R-:W-:Y:S01]  /*197f0*/  FADD.FTZ R4, R169.reuse, R4 ;  /* 0x00000004a9047221 */ /* 0x040fe20000010000 */
[----:B-1----:R-:W-:Y:S02]  /*19800*/  F2FP.BF16.F32.PACK_AB R186, R22, R179 ;  /* 0x000000b316ba723e */ /* 0x002fe400000010ff */
[----:B------:R-:W-:Y:S01]  /*19810*/  F2FP.BF16.F32.PACK_AB R188, R169, R167 ;  /* 0x000000a7a9bc723e */ /* 0x000fe200000010ff */
[----:B------:R-:W-:Y:S01]  /*19820*/  FADD.FTZ R4, R171, R4 ;  /* 0x00000004ab047221 */ /* 0x000fe20000010000 */
[----:B------:R-:W1:Y:S01]  /*19830*/  MUFU.EX2 R185, R185 ;  /* 0x000000b900b97308 */ /* 0x000e620000000800 */
[----:B0-----:R-:W-:Y:S01]  /*19840*/  FFMA.FTZ R226, R0, R226, R153 ;  /* 0x000000e200e27223 */ /* 0x001fe20000010099 */
[----:B------:R-:W-:Y:S01]  /*19850*/  F2FP.BF16.F32.PACK_AB R184, R176, R175 ;  /* 0x000000afb0b8723e */ /* 0x000fe200000010ff */
[----:B------:R-:W-:Y:S01]  /*19860*/  FADD.FTZ R4, R173, R4 ;  /* 0x00000004ad047221 */ /* 0x000fe20000010000 */
[C---:B------:R-:W-:Y:S01]  /*19870*/  F2FP.BF16.F32.PACK_AB R197, R154.reuse, R153 ;  /* 0x000000999ac5723e */ /* 0x040fe200000010ff */
[----:B------:R-:W-:-:S02]  /*19880*/  FADD.FTZ R226, R154, R226 ;  /* 0x000000e29ae27221 */ /* 0x000fc40000010000 */
[----:B------:R-:W-:Y:S01]  /*19890*/  FADD.FTZ R4, R175, R4 ;  /* 0x00000004af047221 */ /* 0x000fe20000010000 */
[----:B------:R-:W0:Y:S01]  /*198a0*/  MUFU.EX2 R161, R161 ;  /* 0x000000a100a17308 */ /* 0x000e220000000800 */
[----:B---3--:R-:W-:Y:S02]  /*198b0*/  FADD.FTZ R226, R156, R226 ;  /* 0x000000e29ce27221 */ /* 0x008fe40000010000 */
[----:B------:R-:W-:-:S04]  /*198c0*/  FADD.FTZ R4, R176, R4 ;  /* 0x00000004b0047221 */ /* 0x000fc80000010000 */
[----:B------:R-:W-:Y:S01]  /*198d0*/  FADD.FTZ R4, R179, R4 ;  /* 0x00000004b3047221 */ /* 0x000fe20000010000 */
[----:B------:R-:W2:Y:S01]  /*198e0*/  MUFU.EX2 R162, R162 ;  /* 0x000000a200a27308 */ /* 0x000ea20000000800 */
[C---:B-1----:R-:W-:Y:S01]  /*198f0*/  FADD.FTZ R226, R185.reuse, R226 ;  /* 0x000000e2b9e27221 */ /* 0x042fe20000010000 */
[----:B------:R-:W-:Y:S01]  /*19900*/  F2FP.BF16.F32.PACK_AB R199, R185, R156 ;  /* 0x0000009cb9c7723e */ /* 0x000fe200000010ff */
[----:B------:R-:W-:Y:S01]  /*19910*/  FADD.FTZ R227, R22, R4 ;  /* 0x0000000416e37221 */ /* 0x000fe20000010000 */
[----:B------:R-:W-:Y:S02]  /*19920*/  IMAD.MOV.U32 R22, RZ, RZ, R232 ;  /* 0x000000ffff167224 */ /* 0x000fe400078e00e8 */
[----:B------:R-:W-:Y:S02]  /*19930*/  IMAD.MOV.U32 R4, RZ, RZ, R155 ;  /* 0x000000ffff047224 */ /* 0x000fe400078e009b */
        /* <DEDUP_REMOVED lines=24> */
[----:B------:R-:W-:-:S03]  /*19ac0*/  F2FP.BF16.F32.PACK_AB R185, R174, R172 ;  /* 0x000000acaeb9723e */ /* 0x000fc600000010ff */
[----:B--2---:R-:W-:-:S04]  /*19ad0*/  FADD.FTZ R226, R177, R226 ;  /* 0x000000e2b1e27221 */ /* 0x004fc80000010000 */
[C---:B-1----:R-:W-:Y:S01]  /*19ae0*/  FADD.FTZ R226, R3.reuse, R226 ;  /* 0x000000e203e27221 */ /* 0x042fe20000010000 */
[----:B------:R-:W-:Y:S01]  /*19af0*/  F2FP.BF16.F32.PACK_AB R187, R3, R177 ;  /* 0x000000b103bb723e */ /* 0x000fe200000010ff */
[----:B------:R-:W-:Y:S01]  /*19b00*/  IMAD.MOV.U32 R3, RZ, RZ, R158 ;  /* 0x000000ffff037224 */ /* 0x000fe200078e009e */
[----:B------:R-:W-:Y:S06]  /*19b10*/  @P4 BRA `(.L_x_1759) ;  /* 0xffffffd000504947 */ /* 0x000fec000383ffff */
[----:B------:R-:W-:Y:S05]  /*19b20*/  BSYNC B1 ;  /* 0x0000000000017941 */ /* 0x000fea0003800000 */
.L_x_1740:
[----:B------:R-:W-:Y:S02]  /*19b30*/  IMAD.MOV.U32 R4, RZ, RZ, R155 ;  /* 0x000000ffff047224 */ /* 0x000fe400078e009b */
[----:B------:R-:W-:Y:S02]  /*19b40*/  IMAD.MOV.U32 R3, RZ, RZ, R158 ;  /* 0x000000ffff037224 */ /* 0x000fe400078e009e */
[----:B------:R-:W-:Y:S02]  /*19b50*/  IMAD.MOV.U32 R22, RZ, RZ, R232 ;  /* 0x000000ffff167224 */ /* 0x000fe400078e00e8 */
[----:B------:R-:W-:-:S07]  /*19b60*/  IMAD.MOV.U32 R218, RZ, RZ, R231 ;  /* 0x000000ffffda7224 */ /* 0x000fce00078e00e7 */
.L_x_1739:
[----:B------:R-:W-:Y:S05]  /*19b70*/  BSYNC B0 ;  /* 0x0000000000007941 */ /* 0x000fea0003800000 */
.L_x_1738:
[----:B------:R-:W2:Y:S01]  /*19b80*/  LDL R154, [R1+0x14] ;  /* 0x00001400019a7983 */ /* 0x000ea20000100800 */
[----:B------:R-:W0:Y:S01]  /*19b90*/  LDC R153, c[0x0][0x448] ;  /* 0x00011200ff997b82 */ /* 0x000e220000000800 */
[----:B------:R-:W-:-:S07]  /*19ba0*/  ULDC UR4, c[0x0][0x9dc] ;  /* 0x0002770000047ab9 */ /* 0x000fce0000000800 */
[----:B------:R-:W1:Y:S01]  /*19bb0*/  LDC R157, c[0x0][0x9e4] ;  /* 0x00027900ff9d7b82 */ /* 0x000e620000000800 */
[----:B0-----:R-:W-:Y:S02]  /*19bc0*/  ISETP.NE.AND P5, PT, R153, 0x1, PT ;  /* 0x000000019900780c */ /* 0x001fe40003fa5270 */
[----:B-1----:R-:W-:-:S11]  /*19bd0*/  ISETP.GE.AND P6, PT, R157, 0x1, PT ;  /* 0x000000019d00780c */ /* 0x002fd60003fc6270 */
[----:B------:R-:W0:Y:S08]  /*19be0*/  @P5 LDC R155, c[0x0][0x44c] ;  /* 0x00011300ff9b5b82 */ /* 0x000e300000000800 */
[----:B------:R-:W1:Y:S01]  /*19bf0*/  @P5 LDC R153, c[0x0][0x450] ;  /* 0x00011400ff995b82 */ /* 0x000e620000000800 */
[----:B--2---:R-:W-:-:S04]  /*19c00*/  VIADD R154, R154, 0x7f ;  /* 0x0000007f9a9a7836 */ /* 0x004fc80000000000 */
[----:B0-----:R-:W-:-:S05]  /*19c10*/  @P5 IMAD.HI.U32 R155, R154, R155, RZ ;  /* 0x0000009b9a9b5227 */ /* 0x001fca00078e00ff */
[----:B-1----:R-:W-:Y:S02]  /*19c20*/  @P5 SHF.R.U32.HI R154, RZ, R153, R155 ;  /* 0x00000099ff9a5219 */ /* 0x002fe4000001169b */
[----:B------:R-:W-:-:S05]  /*19c30*/  IADD3 R153, R220, 0x1, -R219 ;  /* 0x00000001dc997810 */ /* 0x000fca0007ffe8db */
[----:B------:R-:W-:-:S04]  /*19c40*/  IMAD.IADD R154, R153, 0x1, R154 ;  /* 0x00000001999a7824 */ /* 0x000fc800078e029a */
[----:B------:R-:W-:Y:S01]  /*19c50*/  VIADD R153, R154, -UR4 ;  /* 0x800000049a997c36 */ /* 0x000fe20008000000 */
[----:B------:R-:W-:Y:S06]  /*19c60*/  @!P6 BRA `(.L_x_1760) ;  /* 0x000000000048e947 */ /* 0x000fec0003800000 */
[----:B------:R-:W-:Y:S01]  /*19c70*/  IMAD.MOV.U32 R156, RZ, RZ, R154 ;  /* 0x000000ffff9c7224 */ /* 0x000fe200078e009a */
[----:B------:R-:W-:Y:S04]  /*19c80*/  BSSY B0, `(.L_x_1761) ;  /* 0x000000e000007945 */ /* 0x000fe80003800000 */
        /* <DEDUP_REMOVED lines=9> */
.L_x_1762:
[----:B------:R-:W-:-:S13]  /*19d20*/  ISETP.NE.AND P2, PT, R157, 0x1, PT ;  /* 0x000000019d00780c */ /* 0x000fda0003f45270 */
[----:B------:R-:W0:Y:S02]  /*19d30*/  @P2 LDC.64 R154, c[0x0][0x9e8] ;  /* 0x00027a00ff9a2b82 */ /* 0x000e240000000a00 */
[----:B0-----:R-:W-:-:S05]  /*19d40*/  @P2 IMAD.HI.U32 R154, R156, R154, RZ ;  /* 0x0000009a9c9a2227 */ /* 0x001fca00078e00ff */
[----:B------:R-:W-:-:S07]  /*19d50*/  @P2 SHF.R.U32.HI R156, RZ, R155, R154 ;  /* 0x0000009bff9c2219 */ /* 0x000fce000001169a */
.L_x_1763:
[----:B------:R-:W-:Y:S05]  /*19d60*/  BSYNC B0 ;  /* 0x0000000000007941 */ /* 0x000fea0003800000 */
.L_x_1761:
[----:B------:R-:W-:-:S05]  /*19d70*/  IMAD R156, R156, R157, RZ ;  /* 0x0000009d9c9c7224 */ /* 0x000fca00078e02ff */
[----:B------:R-:W-:-:S07]  /*19d80*/  VIMNMX R153, R153, R156, !PT ;  /* 0x0000009c99997248 */ /* 0x000fce0007fe0100 */
.L_x_1760:
[----:B------:R-:W2:Y:S01]  /*19d90*/  LDL R155, [R1+0x38] ;  /* 0x00003800019b7983 */ /* 0x000ea20000100800 */
[----:B------:R-:W-:Y:S01]  /*19da0*/  VIADD R153, R153, 0x3f ;  /* 0x0000003f99997836 */ /* 0x000fe20000000000 */
[----:B------:R-:W-:Y:S04]  /*19db0*/  BSSY B0, `(.L_x_1764) ;  /* 0x000024f000007945 */ /* 0x000fe80003800000 */
[----:B------:R-:W-:-:S04]  /*19dc0*/  SHF.R.S32.HI R154, RZ, 0x1f, R153 ;  /* 0x0000001fff9a7819 */ /* 0x000fc80000011499 */
[----:B------:R-:W-:-:S04]  /*19dd0*/  LEA.HI R154, R154, R153, RZ, 0x6 ;  /* 0x000000999a9a7211 */ /* 0x000fc800078f30ff */
[----:B------:R-:W-:-:S04]  /*19de0*/  SHF.R.S32.HI R154, RZ, 0x6, R154 ;  /* 0x00000006ff9a7819 */ /* 0x000fc8000001149a */
[----:B--2---:R-:W-:-:S04]  /*19df0*/  VIMNMX R155, R155, R154, !PT ;  /* 0x0000009a9b9b7248 */ /* 0x004fc80007fe0100 */
[----:B------:R-:W-:Y:S01]  /*19e00*/  ISETP.GE.AND P2, PT, R5, R155, PT ;  /* 0x0000009b0500720c */ /* 0x000fe20003f46270 */
[----:B------:R0:W-:-:S12]  /*19e10*/  STL [R1+0x18], R155 ;  /* 0x0000189b01007387 */ /* 0x0001d80000100800 */
[----:B0-----:R-:W-:Y:S05]  /*19e20*/  @!P2 BRA `(.L_x_1765) ;  /* 0x00000024001ca947 */ /* 0x001fea0003800000 */
[----:B------:R-:W-:Y:S01]  /*19e30*/  BSSY B1, `(.L_x_1766) ;  /* 0x0000245000017945 */ /* 0x000fe20003800000 */
[----:B------:R-:W-:Y:S02]  /*19e40*/  IMAD.MOV.U32 R232, RZ, RZ, R5 ;  /* 0x000000ffffe87224 */ /* 0x000fe400078e0005 */
[----:B------:R-:W-:Y:S02]  /*19e50*/  IMAD.MOV.U32 R229, RZ, RZ, R4 ;  /* 0x000000ffffe57224 */ /* 0x000fe400078e0004 */
[----:B------:R-:W-:Y:S02]  /*19e60*/  IMAD.MOV.U32 R228, RZ, RZ, R3 ;  /* 0x000000ffffe47224 */ /* 0x000fe400078e0003 */
[----:B------:R-:W-:Y:S02]  /*19e70*/  IMAD.MOV.U32 R231, RZ, RZ, R218 ;  /* 0x000000ffffe77224 */ /* 0x000fe400078e00da */
[----:B------:R-:W-:-:S07]  /*19e80*/  IMAD.MOV.U32 R5, RZ, RZ, R22 ;  /* 0x000000ffff057224 */ /* 0x000fce00078e0016 */
.L_x_1777:
[----:B------:R-:W-:-:S05]  /*19e90*/  VIADD R22, R5, 0x1 ;  /* 0x0000000105167836 */ /* 0x000fca0000000000 */
[----:B------:R-:W-:-:S04]  /*19ea0*/  ISETP.NE.AND P2, PT, R22, 0x2, PT ;  /* 0x000000021600780c */ /* 0x000fc80003f45270 */
[----:B------:R-:W-:Y:S02]  /*19eb0*/  SEL R218, RZ, 0x1, P2 ;  /* 0x00000001ffda7807 */ /* 0x000fe40001000000 */
[----:B------:R-:W-:Y:S02]  /*19ec0*/  SEL R22, R22, RZ, P2 ;  /* 0x000000ff16167207 */ /* 0x000fe40001000000 */
[----:B------:R-:W-:Y:S01]  /*19ed0*/  LOP3.LUT R218, R231, R218, RZ, 0x3c, !PT ;  /* 0x000000dae7da7212 */ /* 0x000fe200078e3cff */
[----:B------:R-:W-:Y:S06]  /*19ee0*/  @!P0 BRA `(.L_x_1767) ;  /* 0x0000000000048947 */ /* 0x000fec0003800000 */
[----:B------:R-:W-:Y:S01]  /*19ef0*/  BPT.TRAP 0x1 ;  /* 0x000000040000795c */ /* 0x000fe20000300000 */
.L_x_1767:
[----:B------:R-:W-:Y:S01]  /*19f00*/  IMAD R2, R22, 0x8, R16 ;  /* 0x0000000816027824 */ /* 0x000fe200078e0210 */
[----:B------:R-:W-:-:S04]  /*19f10*/  SHF.L.U32 R3, R218, 0x1f, RZ ;  /* 0x0000001fda037819 */ /* 0x000fc800000006ff */
[----:B------:R0:W1:Y:S01]  /*19f20*/  SYNCS.PHASECHK.TRANS64.TRYWAIT P2, [R2+URZ+0x30830], R3 ;  /* 0x03083003020075a7 */ /* 0x000062000804017f */
[----:B------:R-:W-:Y:S05]  /*19f30*/  @!P0 BRA `(.L_x_1768) ;  /* 0x0000000000048947 */ /* 0x000fea0003800000 */
[----:B------:R-:W-:Y:S01]  /*19f40*/  BPT.TRAP 0x1 ;  /* 0x000000040000795c */ /* 0x000fe20000300000 */
.L_x_1768:
[----:B------:R-:W-:Y:S01]  /*19f50*/  IMAD R4, R22, 0x800, R237 ;  /* 0x0000080016047824 */ /* 0x000fe200078e02ed */
[----:B------:R-:W-:Y:S03]  /*19f60*/  BSSY B2, `(.L_x_1769) ;  /* 0x0000006000027945 */ /* 0x000fe60003800000 */
[C---:B------:R-:W-:Y:S02]  /*19f70*/  VIADD R154, R4.reuse, 0x2 ;  /* 0x00000002049a7836 */ /* 0x040fe40000000000 */
[----:B------:R-:W-:Y:S01]  /*19f80*/  VIADD R153, R4, 0x4 ;  /* 0x0000000404997836 */ /* 0x000fe20000000000 */
[----:B-1----:R-:W-:Y:S06]  /*19f90*/  @P2 BRA `(.L_x_1770) ;  /* 0x0000000000082947 */ /* 0x002fec0003800000 */
[----:B------:R-:W1:Y:S02]  /*19fa0*/  SYNCS.PHASECHK.TRANS64.TRYWAIT P2, [R2+URZ+0x30830], R3 ;  /* 0x03083003020075a7 */ /* 0x000e64000804017f */
[----:B-1----:R-:W-:Y:S05]  /*19fb0*/  @!P2 BRA `(.L_x_1771) ;  /* 0x0000016400a0a947 */ /* 0x002fea0003800000 */
.L_x_1770:
[----:B------:R-:W-:Y:S05]  /*19fc0*/  BSYNC B2 ;  /* 0x0000000000027941 */ /* 0x000fea0003800000 */
.L_x_1769:
[----:B------:R-:W-:Y:S01]  /*19fd0*/  R2UR UR4, R154 ;  /* 0x000000009a0472ca */ /* 0x000fe200000e0000 */
[----:B------:R-:W-:Y:S02]  /*19fe0*/  IMAD.MOV.U32 R154, RZ, RZ, R153 ;  /* 0x000000ffff9a7224 */ /* 0x000fe400078e0099 */
[-C--:B------:R-:W-:Y:S01]  /*19ff0*/  FMUL.FTZ R24, R24, R152.reuse ;  /* 0x0000009818187220 */ /* 0x080fe20000410000 */
[----:B01----:R-:W-:Y:S02]  /*1a000*/  IMAD.MOV.U32 R2, RZ, RZ, R4 ;  /* 0x000000ffff027224 */ /* 0x003fe400078e0004 */
[-C--:B------:R-:W-:Y:S01]  /*1a010*/  FMUL.FTZ R25, R25, R152.reuse ;  /* 0x0000009819197220 */ /* 0x080fe20000410000 */
[----:B------:R-:W-:Y:S01]  /*1a020*/  IMAD.MOV.U32 R3, RZ, RZ, 0x40000040 ;  /* 0x40000040ff037424 */ /* 0x000fe200078e00ff */
[----:B------:R-:W-:Y:S01]  /*1a030*/  R2UR UR8, R154 ;  /* 0x000000009a0872ca */ /* 0x000fe200000e0000 */
[----:B------:R-:W-:Y:S01]  /*1a040*/  VIADD R154, R4, 0x200 ;  /* 0x00000200049a7836 */ /* 0x000fe20000000000 */
[----:B------:R-:W-:Y:S01]  /*1a050*/  R2UR UR6, R2 ;  /* 0x00000000020672ca */ /* 0x000fe200000e0000 */
[----:B------:R-:W-:Y:S01]  /*1a060*/  VIADD R2, R4, 0x6 ;  /* 0x0000000604027836 */ /* 0x000fe20000000000 */
[----:B------:R-:W-:Y:S01]  /*1a070*/  R2UR UR11, R3 ;  /* 0x00000000030b72ca */ /* 0x000fe200000e0000 */
[----:B------:R-:W-:Y:S01]  /*1a080*/  IMAD.MOV.U32 R155, RZ, RZ, 0x40000040 ;  /* 0x40000040ff9b7424 */ /* 0x000fe200078e00ff */
[----:B------:R-:W-:Y:S01]  /*1a090*/  R2UR UR14, R154 ;  /* 0x000000009a0e72ca */ /* 0x000fe200000e0000 */
[----:B------:R-:W-:Y:S01]  /*1a0a0*/  VIADD R158, R4, 0x204 ;  /* 0x00000204049e7836 */ /* 0x000fe20000000000 */
[----:B------:R-:W-:Y:S01]  /*1a0b0*/  R2UR UR10, R2 ;  /* 0x00000000020a72ca */ /* 0x000fe200000e0000 */
[C---:B------:R-:W-:Y:S01]  /*1a0c0*/  VIADD R154, R4.reuse, 0x206 ;  /* 0x00000206049a7836 */ /* 0x040fe20000000000 */
[----:B------:R-:W-:Y:S01]  /*1a0d0*/  R2UR UR5, R155 ;  /* 0x000000009b0572ca */ /* 0x000fe200000e0000 */
[----:B------:R-:W-:Y:S01]  /*1a0e0*/  VIADD R156, R4, 0x202 ;  /* 0x00000202049c7836 */ /* 0x000fe20000000000 */
        /* <DEDUP_REMOVED lines=11> */
[----:B------:R-:W-:Y:S01]  /*1a1a0*/  IMAD.MOV.U32 R157, RZ, RZ, 0x40000040 ;  /* 0x40000040ff9d7424 */ /* 0x000fe200078e00ff */
[----:B------:R-:W-:Y:S01]  /*1a1b0*/  MOV R3, UR11 ;  /* 0x0000000b00037c02 */ /* 0x000fe20008000f00 */
[----:B------:R-:W-:Y:S01]  /*1a1c0*/  UMOV UR11, UR5 ;  /* 0x00000005000b7c82 */ /* 0x000fe20008000000 */
[----:B------:R-:W-:Y:S01]  /*1a1d0*/  MOV R2, UR10 ;  /* 0x0000000a00027c02 */ /* 0x000fe20008000f00 */
[----:B------:R-:W-:Y:S01]  /*1a1e0*/  UMOV UR10, UR4 ;  /* 0x00000004000a7c82 */ /* 0x000fe20008000000 */
[----:B------:R-:W-:Y:S01]  /*1a1f0*/  R2UR UR34, R156 ;  /* 0x000000009c2272ca */ /* 0x000fe200000e0000 */
[----:B------:R-:W-:Y:S01]  /*1a200*/  IMAD.MOV.U32 R159, RZ, RZ, 0x40000040 ;  /* 0x40000040ff9f7424 */ /* 0x000fe200078e00ff */
[----:B------:R-:W-:Y:S01]  /*1a210*/  R2UR UR42, R158 ;  /* 0x000000009e2a72ca */ /* 0x000fe200000e0000 */
[----:B------:R-:W-:Y:S01]  /*1a220*/  VIADD R158, R4, 0x602 ;  /* 0x00000602049e7836 */ /* 0x000fe20000000000 */
[----:B------:R-:W-:Y:S01]  /*1a230*/  R2UR UR46, R154 ;  /* 0x000000009a2e72ca */ /* 0x000fe200000e0000 */
[----:B------:R-:W-:Y:S01]  /*1a240*/  VIADD R156, R4, 0x604 ;  /* 0x00000604049c7836 */ /* 0x000fe20000000000 */
[----:B------:R-:W-:Y:S01]  /*1a250*/  R2UR UR4, R6 ;  /* 0x00000000060472ca */ /* 0x000fe200000e0000 */
[----:B------:R-:W-:Y:S01]  /*1a260*/  VIADD R154, R4, 0x606 ;  /* 0x00000606049a7836 */ /* 0x000fe20000000000 */
        /* <DEDUP_REMOVED lines=227> */
.L_x_1772:
[----:B------:R-:W-:Y:S01]  /*1b0a0*/  SHF.L.U32 R0, R231, 0x1f, RZ ;  /* 0x0000001fe7007819 */ /* 0x000fe200000006ff */
[----:B------:R-:W-:-:S04]  /*1b0b0*/  IMAD R231, R5, 0x8, R16 ;  /* 0x0000000805e77824 */ /* 0x000fc800078e0210 */
[----:B------:R0:W1:Y:S01]  /*1b0c0*/  SYNCS.PHASECHK.TRANS64.TRYWAIT P2, [R231+URZ+0x30850], R0 ;  /* 0x03085000e70075a7 */ /* 0x000062000804017f */
[----:B------:R-:W-:Y:S05]  /*1b0d0*/  @!P0 BRA `(.L_x_1773) ;  /* 0x0000000000048947 */ /* 0x000fea0003800000 */
[----:B------:R-:W-:Y:S01]  /*1b0e0*/  BPT.TRAP 0x1 ;  /* 0x000000040000795c */ /* 0x000fe20000300000 */
.L_x_1773:
[----:B------:R-:W-:Y:S04]  /*1b0f0*/  BSSY B2, `(.L_x_1774) ;  /* 0x0000004000027945 */ /* 0x000fe80003800000 */
[----:B-1----:R-:W-:Y:S05]  /*1b100*/  @P2 BRA `(.L_x_1775) ;  /* 0x0000000000082947 */ /* 0x002fea0003800000 */
[----:B------:R-:W1:Y:S02]  /*1b110*/  SYNCS.PHASECHK.TRANS64.TRYWAIT P2, [R231+URZ+0x30850], R0 ;  /* 0x03085000e70075a7 */ /* 0x000e64000804017f */
[----:B-1----:R-:W-:Y:S05]  /*1b120*/  @!P2 BRA `(.L_x_1776) ;  /* 0x000001540058a947 */ /* 0x002fea0003800000 */
.L_x_1775:
[----:B------:R-:W-:Y:S05]  /*1b130*/  BSYNC B2 ;  /* 0x0000000000027941 */ /* 0x000fea0003800000 */
.L_x_1774:
[----:B01----:R-:W-:Y:S01]  /*1b140*/  VIADD R0, R16, 0x400 ;  /* 0x0000040010007836 */ /* 0x003fe20000000000 */
[----:B------:R-:W-:Y:S01]  /*1b150*/  WARPGROUP.ARRIVE ;  /* 0x00000000000079c5 */ /* 0x000fe20000000000 */
[----:B------:R-:W-:Y:S01]  /*1b160*/  IMAD.MOV.U32 R3, RZ, RZ, 0x40000040 ;  /* 0x40000040ff037424 */ /* 0x000fe200078e00ff */
[----:B------:R-:W-:Y:S02]  /*1b170*/  ULDC UR4, c[0x0][0x9d8] ;  /* 0x0002760000047ab9 */ /* 0x000fe40000000800 */
[----:B------:R-:W-:Y:S02]  /*1b180*/  SHF.R.U32.HI R0, RZ, 0x4, R0 ;  /* 0x00000004ff007819 */ /* 0x000fe40000011600 */
[----:B------:R-:W-:Y:S01]  /*1b190*/  R2UR UR7, R3 ;  /* 0x00000000030772ca */ /* 0x000fe200000e0000 */
[----:B------:R-:W-:Y:S01]  /*1b1a0*/  IMAD.MOV.U32 R3, RZ, RZ, 0x40000040 ;  /* 0x40000040ff037424 */ /* 0x000fe200078e00ff */
[----:B------:R-:W-:-:S04]  /*1b1b0*/  LOP3.LUT R0, R0, 0x3fff, RZ, 0xc0, !PT ;  /* 0x00003fff00007812 */ /* 0x000fc800078ec0ff */
[----:B------:R-:W-:-:S05]  /*1b1c0*/  LOP3.LUT R0, R0, 0x2000000, RZ, 0xfc, !PT ;  /* 0x0200000000007812 */ /* 0x000fca00078efcff */
[----:B------:R-:W-:Y:S02]  /*1b1d0*/  IMAD R2, R5, 0x800, R0 ;  /* 0x0000080005027824 */ /* 0x000fe400078e0200 */
[----:B------:R-:W-:Y:S02]  /*1b1e0*/  IMAD.MOV.U32 R5, RZ, RZ, 0x40000040 ;  /* 0x40000040ff057424 */ /* 0x000fe400078e00ff */
[C---:B------:R-:W-:Y:S01]  /*1b1f0*/  VIADD R4, R2.reuse, 0x80 ;  /* 0x0000008002047836 */ /* 0x040fe20000000000 */
[----:B------:R-:W-:-:S13]  /*1b200*/  R2UR UR6, R2 ;  /* 0x00000000020672ca */ /* 0x000fda00000e0000 */
        /* <DEDUP_REMOVED lines=18> */
[----:B------:R-:W-:Y:S01]  /*1b330*/  FMUL.FTZ R0, R152, UR4 ;  /* 0x0000000498007c20 */ /* 0x000fe20008410000 */
[----:B------:R-:W-:Y:S01]  /*1b340*/  FMUL.FTZ R4, R153, UR4 ;  /* 0x0000000499047c20 */ /* 0x000fe20008410000 */
[----:B------:R-:W-:Y:S01]  /*1b350*/  FMUL.FTZ R153, R155, UR4 ;  /* 0x000000049b997c20 */ /* 0x000fe20008410000 */
[----:B------:R-:W-:-:S03]  /*1b360*/  FMUL.FTZ R155, R156, UR4 ;  /* 0x000000049c9b7c20 */ /* 0x000fc60008410000 */
[----:B------:R-:W0:Y:S01]  /*1b370*/  MUFU.TANH R0, R0 ;  /* 0x0000000000007308 */ /* 0x000e220000002400 */
[----:B------:R-:W-:Y:S01]  /*1b380*/  FMUL.FTZ R157, R157, UR4 ;  /* 0x000000049d9d7c20 */ /* 0x000fe20008410000 */
[----:B------:R-:W-:Y:S01]  /*1b390*/  FMUL.FTZ R5, R154, UR4 ;  /* 0x000000049a057c20 */ /* 0x000fe20008410000 */
[----:B------:R-:W-:-:S05]  /*1b3a0*/  FMUL.FTZ R154, R158, UR4 ;  /* 0x000000049e9a7c20 */ /* 0x000fca0008410000 */
[----:B------:R-:W1:Y:S01]  /*1b3b0*/  MUFU.TANH R4, R4 ;  /* 0x0000000400047308 */ /* 0x000e620000002400 */
[----:B------:R-:W-:Y:S01]  /*1b3c0*/  FMUL.FTZ R158, R160, UR4 ;  /* 0x00000004a09e7c20 */ /* 0x000fe20008410000 */
[----:B------:R-:W-:-:S06]  /*1b3d0*/  FMUL.FTZ R156, R159, UR4 ;  /* 0x000000049f9c7c20 */ /* 0x000fcc0008410000 */
[----:B------:R-:W2:Y:S01]  /*1b3e0*/  MUFU.TANH R155, R155 ;  /* 0x0000009b009b7308 */ /* 0x000ea20000002400 */
[----:B------:R-:W-:Y:S01]  /*1b3f0*/  FMUL.FTZ R159, R161, UR4 ;  /* 0x00000004a19f7c20 */ /* 0x000fe20008410000 */
[----:B0-----:R-:W-:-:S06]  /*1b400*/  FMNMX.FTZ R2, R0, R228, !PT ;  /* 0x000000e400027209 */ /* 0x001fcc0007810000 */
[----:B------:R-:W0:Y:S01]  /*1b410*/  MUFU.TANH R157, R157 ;  /* 0x0000009d009d7308 */ /* 0x000e220000002400 */
[----:B------:R-:W-:Y:S01]  /*1b420*/  FMUL.FTZ R160, R164, UR4 ;  /* 0x00000004a4a07c20 */ /* 0x000fe20008410000 */
[----:B-1----:R-:W-:-:S06]  /*1b430*/  FMNMX.FTZ R2, R4, R2, !PT ;  /* 0x0000000204027209 */ /* 0x002fcc0007810000 */
[----:B------:R-:W1:Y:S01]  /*1b440*/  MUFU.TANH R158, R158 ;  /* 0x0000009e009e7308 */ /* 0x000e620000002400 */
[----:B------:R-:W-:Y:S01]  /*1b450*/  FMUL.FTZ R161, R165, UR4 ;  /* 0x00000004a5a17c20 */ /* 0x000fe20008410000 */
[----:B--2---:R-:W-:-:S06]  /*1b460*/  FMNMX.FTZ R2, R155, R2, !PT ;  /* 0x000000029b027209 */ /* 0x004fcc0007810000 */
        /* <DEDUP_REMOVED lines=10> */
[----:B------:R-:W-:Y:S02]  /*1b510*/  WARPGROUP.DEPBAR.LE gsb0, 0x0 ;  /* 0x00008000000079c5 */ /* 0x000fe40000010000 */
[----:B------:R-:W-:-:S06]  /*1b520*/  WARPGROUP.ARRIVE ;  /* 0x00000000000079c5 */ /* 0x000fcc0000000000 */
[----:B------:R-:W-:Y:S01]  /*1b530*/  HGMMA.64x256x16.F32.BF16 R24, R184, gdesc[UR4].tnspB, R24, gsb0 ;  /* 0x43e00004b8187df0 */ /* 0x000fe20008001818 */
[----:B------:R-:W3:Y:S01]  /*1b540*/  MUFU.TANH R165, R165 ;  /* 0x000000a500a57308 */ /* 0x000ee20000002400 */
[----:B------:R-:W-:Y:S01]  /*1b550*/  FMUL.FTZ R169, R173, UR4 ;  /* 0x00000004ada97c20 */ /* 0x000fe20008410000 */
[----:B0-----:R-:W-:Y:S01]  /*1b560*/  FMNMX.FTZ R2, R160, R2, !PT ;  /* 0x00000002a0027209 */ /* 0x001fe20007810000 */
[----:B------:R-:W-:-:S05]  /*1b570*/  FMUL.FTZ R172, R176, UR4 ;  /* 0x00000004b0ac7c20 */ /* 0x000fca0008410000 */
[----:B------:R-:W0:Y:S01]  /*1b580*/  MUFU.TANH R168, R168 ;  /* 0x000000a800a87308 */ /* 0x000e220000002400 */
[----:B-1----:R-:W-:Y:S01]  /*1b590*/  FMNMX.FTZ R2, R161, R2, !PT ;  /* 0x00000002a1027209 */ /* 0x002fe20007810000 */
[----:B------:R-:W-:-:S06]  /*1b5a0*/  FMUL.FTZ R176, R177, UR4 ;  /* 0x00000004b1b07c20 */ /* 0x000fcc0008410000 */
[----:B------:R-:W1:Y:S01]  /*1b5b0*/  MUFU.TANH R169, R169 ;  /* 0x000000a900a97308 */ /* 0x000e620000002400 */
[----:B--2---:R-:W-:Y:S01]  /*1b5c0*/  FMNMX.FTZ R2, R164, R2, !PT ;  /* 0x00000002a4027209 */ /* 0x004fe20007810000 */
[----:B------:R-:W-:-:S06]  /*1b5d0*/  FMUL.FTZ R173, R180, UR4 ;  /* 0x00000004b4ad7c20 */ /* 0x000fcc0008410000 */
[----:B------:R-:W2:Y:S01]  /*1b5e0*/  MUFU.TANH R172, R172 ;  /* 0x000000ac00ac7308 */ /* 0x000ea20000002400 */
[----:B---3--:R-:W-:Y:S01]  /*1b5f0*/  FMNMX.FTZ R2, R165, R2, !PT ;  /* 0x00000002a5027209 */ /* 0x008fe20007810000 */
[----:B------:R-:W-:-:S06]  /*1b600*/  FMUL.FTZ R177, R181, UR4 ;  /* 0x00000004b5b17c20 */ /* 0x000fcc0008410000 */
[----:B------:R-:W3:Y:S01]  /*1b610*/  MUFU.TANH R176, R176 ;  /* 0x000000b000b07308 */ /* 0x000ee20000002400 */
[----:B0-----:R-:W-:-:S07]  /*1b620*/  FMNMX.FTZ R2, R168, R2, !PT ;  /* 0x00000002a8027209 */ /* 0x001fce0007810000 */
[----:B------:R-:W0:Y:S01]  /*1b630*/  MUFU.TANH R173, R173 ;  /* 0x000000ad00ad7308 */ /* 0x000e220000002400 */
[----:B-1----:R-:W-:-:S07]  /*1b640*/  FMNMX.FTZ R2, R169, R2, !PT ;  /* 0x00000002a9027209 */ /* 0x002fce0007810000 */
[----:B------:R-:W1:Y:S01]  /*1b650*/  MUFU.TANH R177, R177 ;  /* 0x000000b100b17308 */ /* 0x000e620000002400 */
[----:B--2---:R-:W-:-:S04]  /*1b660*/  FMNMX.FTZ R2, R172, R2, !PT ;  /* 0x00000002ac027209 */ /* 0x004fc80007810000 */
[----:B---3--:R-:W-:-:S04]  /*1b670*/  FMNMX.FTZ R2, R176, R2, !PT ;  /* 0x00000002b0027209 */ /* 0x008fc80007810000 */
[----:B0-----:R-:W-:-:S04]  /*1b680*/  FMNMX.FTZ R2, R173, R2, !PT ;  /* 0x00000002ad027209 */ /* 0x001fc80007810000 */
[----:B-1----:R-:W-:-:S05]  /*1b690*/  FMNMX.FTZ R2, R177, R2, !PT ;  /* 0x00000002b1027209 */ /* 0x002fca0007810000 */
[----:B------:R-:W0:Y:S01]  /*1b6a0*/  SHFL.BFLY PT, R3, R2, 0x2, 0x1f ;  /* 0x0c401f0002037f89 */ /* 0x000e2200000e0000 */
[----:B------:R-:W1:Y:S01]  /*1b6b0*/  MUFU.TANH R5, R5 ;  /* 0x0000000500057308 */ /* 0x000e620000002400 */
[----:B------:R-:W-:-:S07]  /*1b6c0*/  FMUL.FTZ R162, R162, UR4 ;  /* 0x00000004a2a27c20 */ /* 0x000fce0008410000 */
[----:B------:R-:W2:Y:S01]  /*1b6d0*/  MUFU.TANH R153, R153 ;  /* 0x0000009900997308 */ /* 0x000ea20000002400 */
[----:B------:R-:W-:-:S07]  /*1b6e0*/  FMUL.FTZ R163, R163, UR4 ;  /* 0x00000004a3a37c20 */ /* 0x000fce0008410000 */
[----:B------:R-:W3:Y:S01]  /*1b6f0*/  MUFU.TANH R154, R154 ;  /* 0x0000009a009a7308 */ /* 0x000ee20000002400 */
[----:B0-----:R-:W-:-:S07]  /*1b700*/  FMNMX.FTZ R3, R2, R3, !PT ;  /* 0x0000000302037209 */ /* 0x001fce0007810000 */
[----:B------:R-:W0:Y:S01]  /*1b710*/  MUFU.TANH R156, R156 ;  /* 0x0000009c009c7308 */ /* 0x000e220000002400 */
[----:B-1----:R-:W-:Y:S01]  /*1b720*/  FMNMX.FTZ R152, R5, R229, !PT ;  /* 0x000000e505987209 */ /* 0x002fe20007810000 */
[----:B------:R-:W1:Y:S01]  /*1b730*/  SHFL.BFLY PT, R2, R3, 0x1, 0x1f ;  /* 0x0c201f0003027f89 */ /* 0x000e6200000e0000 */
[----:B------:R-:W-:-:S05]  /*1b740*/  FMUL.FTZ R166, R166, UR4 ;  /* 0x00000004a6a67c20 */ /* 0x000fca0008410000 */
[----:B------:R-:W4:Y:S01]  /*1b750*/  MUFU.TANH R162, R162 ;  /* 0x000000a200a27308 */ /* 0x000f220000002400 */
[----:B--2---:R-:W-:Y:S01]  /*1b760*/  FMNMX.FTZ R152, R153, R152, !PT ;  /* 0x0000009899987209 */ /* 0x004fe20007810000 */
[----:B------:R-:W-:-:S06]  /*1b770*/  FMUL.FTZ R167, R167, UR4 ;  /* 0x00000004a7a77c20 */ /* 0x000fcc0008410000 */
[----:B------:R-:W2:Y:S01]  /*1b780*/  MUFU.TANH R163, R163 ;  /* 0x000000a300a37308 */ /* 0x000ea20000002400 */
[----:B---3--:R-:W-:Y:S01]  /*1b790*/  FMNMX.FTZ R152, R154, R152, !PT ;  /* 0x000000989a987209 */ /* 0x008fe20007810000 */
[----:B------:R-:W-:-:S06]  /*1b7a0*/  FMUL.FTZ R170, R170, UR4 ;  /* 0x00000004aaaa7c20 */ /* 0x000fcc0008410000 */
[----:B------:R-:W3:Y:S01]  /*1b7b0*/  MUFU.TANH R166, R166 ;  /* 0x000000a600a67308 */ /* 0x000ee20000002400 */
[----:B0-----:R-:W-:Y:S01]  /*1b7c0*/  FMNMX.FTZ R152, R156, R152, !PT ;  /* 0x000000989c987209 */ /* 0x001fe20007810000 */
[----:B------:R-:W-:-:S06]  /*1b7d0*/  FMUL.FTZ R171, R171, UR4 ;  /* 0x00000004abab7c20 */ /* 0x000fcc0008410000 */
[----:B------:R-:W0:Y:S01]  /*1b7e0*/  MUFU.TANH R167, R167 ;  /* 0x000000a700a77308 */ /* 0x000e220000002400 */
[----:B----4-:R-:W-:Y:S01]  /*1b7f0*/  FMNMX.FTZ R152, R162, R152, !PT ;  /* 0x00000098a2987209 */ /* 0x010fe20007810000 */
[----:B------:R-:W-:-:S06]  /*1b800*/  FMUL.FTZ R174, R174, UR4 ;  /* 0x00000004aeae7c20 */ /* 0x000fcc0008410000 */
[----:B------:R-:W4:Y:S01]  /*1b810*/  MUFU.TANH R170, R170 ;  /* 0x000000aa00aa7308 */ /* 0x000f220000002400 */
[----:B--2---:R-:W-:Y:S01]  /*1b820*/  FMNMX.FTZ R152, R163, R152, !PT ;  /* 0x00000098a3987209 */ /* 0x004fe20007810000 */
[----:B------:R-:W-:Y:S01]  /*1b830*/  FMUL.FTZ R175, R175, UR4 ;  /* 0x00000004afaf7c20 */ /* 0x000fe20008410000 */
[----:B-1----:R-:W-:Y:S01]  /*1b840*/  FMNMX.FTZ R3, R3, R2, !PT ;  /* 0x0000000203037209 */ /* 0x002fe20007810000 */
[----:B------:R-:W-:-:S04]  /*1b850*/  FMUL.FTZ R178, R178, UR4 ;  /* 0x00000004b2b27c20 */ /* 0x000fc80008410000 */
[----:B------:R-:W1:Y:S01]  /*1b860*/  MUFU.TANH R171, R171 ;  /* 0x000000ab00ab7308 */ /* 0x000e620000002400 */
[----:B------:R-:W-:Y:S02]  /*1b870*/  WARPGROUP.DEPBAR.LE gsb0, 0x0 ;  /* 0x00008000000079c5 */ /* 0x000fe40000010000 */
[----:B------:R-:W2:Y:S05]  /*1b880*/  LDL R187, [R1+0x18] ;  /* 0x0000180001bb7983 */ /* 0x000eaa0000100800 */
[----:B------:R-:W5:Y:S01]  /*1b890*/  MUFU.TANH R174, R174 ;  /* 0x000000ae00ae7308 */ /* 0x000f620000002400 */
[----:B------:R-:W-:Y:S01]  /*1b8a0*/  FMUL.FTZ R179, R179, UR4 ;  /* 0x00000004b3b37c20 */ /* 0x000fe20008410000 */
[----:B------:R-:W-:Y:S01]  /*1b8b0*/  FMUL.FTZ R180, R182, UR4 ;  /* 0x00000004b6b47c20 */ /* 0x000fe20008410000 */
[----:B------:R-:W-:Y:S01]  /*1b8c0*/  FMUL.FTZ R181, R183, UR4 ;  /* 0x00000004b7b57c20 */ /* 0x000fe20008410000 */
[----:B------:R-:W-:Y:S01]  /*1b8d0*/  ULDC UR4, c[0x0][0x988] ;  /* 0x0002620000047ab9 */ /* 0x000fe20000000800 */
[----:B---3--:R-:W-:Y:S01]  /*1b8e0*/  FMNMX.FTZ R152, R166, R152, !PT ;  /* 0x00000098a6987209 */ /* 0x008fe20007810000 */
[----:B------:R-:W-:Y:S01]  /*1b8f0*/  FADD.FTZ R182, -R3, R228 ;  /* 0x000000e403b67221 */ /* 0x000fe20000010100 */
[----:B------:R-:W-:Y:S01]  /*1b900*/  IMAD.U32 R2, RZ, RZ, UR4 ;  /* 0x00000004ff027e24 */ /* 0x000fe2000f8e00ff */
[----:B------:R-:W3:Y:S01]  /*1b910*/  MUFU.TANH R175, R175 ;  /* 0x000000af00af7308 */ /* 0x000ee20000002400 */
[----:B0-----:R-:W-:Y:S01]  /*1b920*/  FMNMX.FTZ R183, R167, R152, !PT ;  /* 0x00000098a7b77209 */ /* 0x001fe20007810000 */
[----:B------:R-:W-:-:S02]  /*1b930*/  @!P1 VIADD R231, R231, 0x30860 ;  /* 0x00030860e7e79836 */ /* 0x000fc40000000000 */
[----:B------:R-:W-:Y:S01]  /*1b940*/  FMUL.FTZ R182, R182, R2 ;  /* 0x00000002b6b67220 */ /* 0x000fe20000410000 */
[----:B------:R-:W-:Y:S01]  /*1b950*/  IMAD.MOV.U32 R228, RZ, RZ, R3 ;  /* 0x000000ffffe47224 */ /* 0x000fe200078e0003 */
[----:B----4-:R-:W-:Y:S02]  /*1b960*/  FMNMX.FTZ R183, R170, R183, !PT ;  /* 0x000000b7aab77209 */ /* 0x010fe40007810000 */
[----:B------:R-:W-:Y:S01]  /*1b970*/  @!P1 PRMT R231, RZ, 0x654, R231 ;  /* 0x00000654ffe79816 */ /* 0x000fe200000000e7 */
[----:B------:R-:W0:Y:S01]  /*1b980*/  MUFU.TANH R178, R178 ;  /* 0x000000b200b27308 */ /* 0x000e220000002400 */
[----:B-1----:R-:W-:-:S07]  /*1b990*/  FMNMX.FTZ R183, R171, R183, !PT ;  /* 0x000000b7abb77209 */ /* 0x002fce0007810000 */
[----:B------:R1:W-:Y:S08]  /*1b9a0*/  MUFU.EX2 R152, R182 ;  /* 0x000000b600987308 */ /* 0x0003f00000000800 */
[----:B------:R-:W4:Y:S01]  /*1b9b0*/  MUFU.TANH R179, R179 ;  /* 0x000000b300b37308 */ /* 0x000f220000002400 */
[----:B-1----:R-:W-:-:S04]  /*1b9c0*/  FMUL.FTZ R182, R3, R2 ;  /* 0x0000000203b67220 */ /* 0x002fc80000410000 */
[-CC-:B------:R-:W-:Y:S01]  /*1b9d0*/  FFMA.FTZ R196, R0, R2.reuse, -R182.reuse ;  /* 0x0000000200c47223 */ /* 0x180fe200000108b6 */
[----:B-----5:R-:W-:Y:S01]  /*1b9e0*/  FMNMX.FTZ R0, R174, R183, !PT ;  /* 0x000000b7ae007209 */ /* 0x020fe20007810000 */
[-CC-:B------:R-:W-:Y:S01]  /*1b9f0*/  FFMA.FTZ R4, R4, R2.reuse, -R182.reuse ;  /* 0x0000000204047223 */ /* 0x180fe200000108b6 */
[----:B------:R-:W1:Y:S01]  /*1ba00*/  MUFU.TANH R180, R180 ;  /* 0x000000b400b47308 */ /* 0x000e620000002400 */
[--C-:B------:R-:W-:Y:S01]  /*1ba10*/  FFMA.FTZ R188, R164, R2, -R182.reuse ;  /* 0x00000002a4bc7223 */ /* 0x100fe200000108b6 */
[----:B---3--:R-:W-:Y:S01]  /*1ba20*/  FMNMX.FTZ R0, R175, R0, !PT ;  /* 0x00000000af007209 */ /* 0x008fe20007810000 */
[-CC-:B------:R-:W-:Y:S01]  /*1ba30*/  FFMA.FTZ R198, R155, R2.reuse, -R182.reuse ;  /* 0x000000029bc67223 */ /* 0x180fe200000108b6 */
[-CC-:B------:R-:W-:Y:S01]  /*1ba40*/  FFMA.FTZ R185, R157, R2.reuse, -R182.reuse ;  /* 0x000000029db97223 */ /* 0x180fe200000108b6 */
[--C-:B------:R-:W-:Y:S01]  /*1ba50*/  FFMA.FTZ R192, R158, R2, -R182.reuse ;  /* 0x000000029ec07223 */ /* 0x100fe200000108b6 */
[----:B0-----:R-:W-:Y:S01]  /*1ba60*/  FMNMX.FTZ R0, R178, R0, !PT ;  /* 0x00000000b2007209 */ /* 0x001fe20007810000 */
[-CC-:B------:R-:W-:Y:S01]  /*1ba70*/  FFMA.FTZ R155, R159, R2.reuse, -R182.reuse ;  /* 0x000000029f9b7223 */ /* 0x180fe200000108b6 */
[----:B------:R-:W0:Y:S01]  /*1ba80*/  MUFU.TANH R181, R181 ;  /* 0x000000b500b57308 */ /* 0x000e220000002400 */
[--C-:B------:R-:W-:Y:S01]  /*1ba90*/  FFMA.FTZ R194, R160, R2, -R182.reuse ;  /* 0x00000002a0c27223 */ /* 0x100fe200000108b6 */
[----:B----4-:R-:W-:Y:S01]  /*1baa0*/  FMNMX.FTZ R0, R179, R0, !PT ;  /* 0x00000000b3007209 */ /* 0x010fe20007810000 */
[-CC-:B------:R-:W-:Y:S01]  /*1bab0*/  FFMA.FTZ R157, R161, R2.reuse, -R182.reuse ;  /* 0x00000002a19d7223 */ /* 0x180fe200000108b6 */
[-CC-:B------:R-:W-:Y:S01]  /*1bac0*/  FFMA.FTZ R158, R165, R2.reuse, -R182.reuse ;  /* 0x00000002a59e7223 */ /* 0x180fe200000108b6 */
[-CC-:B------:R-:W-:Y:S01]  /*1bad0*/  FFMA.FTZ R190, R168, R2.reuse, -R182.reuse ;  /* 0x00000002a8be7223 */ /* 0x180fe200000108b6 */
[-CC-:B------:R-:W-:Y:S01]  /*1bae0*/  FFMA.FTZ R159, R169, R2.reuse, -R182.reuse ;  /* 0x00000002a99f7223 */ /* 0x180fe200000108b6 */
[--C-:B------:R-:W-:Y:S01]  /*1baf0*/  FFMA.FTZ R184, R172, R2, -R182.reuse ;  /* 0x00000002acb87223 */ /* 0x100fe200000108b6 */
[----:B------:R3:W-:Y:S01]  /*1bb00*/  MUFU.EX2 R183, R4 ;  /* 0x0000000400b77308 */ /* 0x0007e20000000800 */
[----:B-1----:R-:W-:Y:S01]  /*1bb10*/  FMNMX.FTZ R0, R180, R0, !PT ;  /* 0x00000000b4007209 */ /* 0x002fe20007810000 */
[-CC-:B------:R-:W-:Y:S01]  /*1bb20*/  FFMA.FTZ R160, R176, R2.reuse, -R182.reuse ;  /* 0x00000002b0a07223 */ /* 0x180fe200000108b6 */
[-CC-:B------:R-:W-:Y:S01]  /*1bb30*/  FFMA.FTZ R186, R173, R2.reuse, -R182.reuse ;  /* 0x00000002adba7223 */ /* 0x180fe200000108b6 */
[----:B------:R-:W-:-:S04]  /*1bb40*/  FFMA.FTZ R161, R177, R2, -R182 ;  /* 0x00000002b1a17223 */ /* 0x000fc800000108b6 */
[----:B------:R-:W1:Y:S01]  /*1bb50*/  MUFU.EX2 R196, R196 ;  /* 0x000000c400c47308 */ /* 0x000e620000000800 */
[----:B0-----:R-:W-:-:S05]  /*1bb60*/  FMNMX.FTZ R0, R181, R0, !PT ;  /* 0x00000000b5007209 */ /* 0x001fca0007810000 */
[----:B---3--:R-:W0:Y:S02]  /*1bb70*/  SHFL.BFLY PT, R4, R0, 0x2, 0x1f ;  /* 0x0c401f0000047f89 */ /* 0x008e2400000e0000 */
[----:B------:R-:W-:Y:S08]  /*1bb80*/  MUFU.EX2 R198, R198 ;  /* 0x000000c600c67308 */ /* 0x000ff00000000800 */
[----:B------:R-:W-:Y:S01]  /*1bb90*/  MUFU.EX2 R185, R185 ;  /* 0x000000b900b97308 */ /* 0x000fe20000000800 */
[----:B-1----:R-:W-:Y:S01]  /*1bba0*/  FFMA.FTZ R227, R152, R227, R196 ;  /* 0x000000e398e37223 */ /* 0x002fe200000100c4 */
[----:B------:R-:W-:-:S03]  /*1bbb0*/  F2FP.BF16.F32.PACK_AB R196, R183, R196 ;  /* 0x000000c4b7c4723e */ /* 0x000fc600000010ff */
[----:B------:R-:W-:-:S03]  /*1bbc0*/  FADD.FTZ R227, R183, R227 ;  /* 0x000000e3b7e37221 */ /* 0x000fc60000010000 */
[----:B------:R-:W-:Y:S01]  /*1bbd0*/  MUFU.EX2 R192, R192 ;  /* 0x000000c000c07308 */ /* 0x000fe20000000800 */
[----:B0-----:R-:W-:-:S07]  /*1bbe0*/  FMNMX.FTZ R0, R0, R4, !PT ;  /* 0x0000000400007209 */ /* 0x001fce0007810000 */
[----:B------:R-:W-:Y:S01]  /*1bbf0*/  MUFU.EX2 R155, R155 ;  /* 0x0000009b009b7308 */ /* 0x000fe20000000800 */
[----:B------:R-:W0:Y:S07]  /*1bc00*/  SHFL.BFLY PT, R4, R0, 0x1, 0x1f ;  /* 0x0c201f0000047f89 */ /* 0x000e2e00000e0000 */
[----:B------:R-:W-:Y:S08]  /*1bc10*/  MUFU.EX2 R194, R194 ;  /* 0x000000c200c27308 */ /* 0x000ff00000000800 */
[----:B------:R-:W-:Y:S08]  /*1bc20*/  MUFU.EX2 R157, R157 ;  /* 0x0000009d009d7308 */ /* 0x000ff00000000800 */
[----:B------:R-:W-:Y:S01]  /*1bc30*/  MUFU.EX2 R188, R188 ;  /* 0x000000bc00bc7308 */ /* 0x000fe20000000800 */
[----:B0-----:R-:W-:-:S05]  /*1bc40*/  FMNMX.FTZ R4, R0, R4, !PT ;  /* 0x0000000400047209 */ /* 0x001fca0007810000 */
[C---:B------:R-:W-:Y:S01]  /*1bc50*/  FADD.FTZ R0, -R4.reuse, R229 ;  /* 0x000000e504007221 */ /* 0x040fe20000010100 */
[-C--:B------:R-:W-:Y:S01]  /*1bc60*/  FMUL.FTZ R164, R4, R2.reuse ;  /* 0x0000000204a47220 */ /* 0x080fe20000410000 */
[----:B------:R-:W-:Y:S01]  /*1bc70*/  MUFU.EX2 R158, R158 ;  /* 0x0000009e009e7308 */ /* 0x000fe20000000800 */
[----:B------:R-:W-:Y:S02]  /*1bc80*/  IMAD.MOV.U32 R229, RZ, RZ, R4 ;  /* 0x000000ffffe57224 */ /* 0x000fe400078e0004 */
[-C--:B------:R-:W-:Y:S01]  /*1bc90*/  FMUL.FTZ R0, R0, R2.reuse ;  /* 0x0000000200007220 */ /* 0x080fe20000410000 */
[-CC-:B------:R-:W-:Y:S01]  /*1bca0*/  FFMA.FTZ R197, R5, R2.reuse, -R164.reuse ;  /* 0x0000000205c57223 */ /* 0x180fe200000108a4 */
[-C--:B------:R-:W-:Y:S01]  /*1bcb0*/  FFMA.FTZ R5, R153, R2.reuse, -R164 ;  /* 0x0000000299057223 */ /* 0x080fe200000108a4 */
[----:B------:R-:W-:Y:S02]  /*1bcc0*/  @!P1 IMAD R153, R22, 0x8, R16 ;  /* 0x0000000816999824 */ /* 0x000fe400078e0210 */
[-CC-:B------:R-:W-:Y:S01]  /*1bcd0*/  FFMA.FTZ R199, R154, R2.reuse, -R164.reuse ;  /* 0x000000029ac77223 */ /* 0x180fe200000108a4 */
[----:B------:R-:W-:Y:S01]  /*1bce0*/  FFMA.FTZ R156, R156, R2, -R164 ;  /* 0x000000029c9c7223 */ /* 0x000fe200000108a4 */
[----:B------:R-:W-:Y:S01]  /*1bcf0*/  MUFU.EX2 R0, R0 ;  /* 0x0000000000007308 */ /* 0x000fe20000000800 */
[----:B------:R-:W-:-:S02]  /*1bd00*/  @!P1 VIADD R153, R153, 0x30840 ;  /* 0x0003084099999836 */ /* 0x000fc40000000000 */
[-CC-:B------:R-:W-:Y:S01]  /*1bd10*/  FFMA.FTZ R193, R162, R2.reuse, -R164.reuse ;  /* 0x00000002a2c17223 */ /* 0x180fe200000108a4 */
[-CC-:B------:R-:W-:Y:S01]  /*1bd20*/  FFMA.FTZ R195, R166, R2.reuse, -R164.reuse ;  /* 0x00000002a6c37223 */ /* 0x180fe200000108a4 */
[-CC-:B------:R-:W-:Y:S01]  /*1bd30*/  FFMA.FTZ R167, R167, R2.reuse, -R164.reuse ;  /* 0x00000002a7a77223 */ /* 0x180fe200000108a4 */
[-CC-:B------:R-:W-:Y:S01]  /*1bd40*/  FFMA.FTZ R170, R170, R2.reuse, -R164.reuse ;  /* 0x00000002aaaa7223 */ /* 0x180fe200000108a4 */
[----:B------:R-:W-:Y:S01]  /*1bd50*/  @!P1 PRMT R154, RZ, 0x654, R153 ;  /* 0x00000654ff9a9816 */ /* 0x000fe20000000099 */
[-CC-:B------:R-:W-:Y:S01]  /*1bd60*/  FFMA.FTZ R171, R171, R2.reuse, -R164.reuse ;  /* 0x00000002abab7223 */ /* 0x180fe200000108a4 */
[----:B------:R-:W0:Y:S01]  /*1bd70*/  MUFU.EX2 R197, R197 ;  /* 0x000000c500c57308 */ /* 0x000e220000000800 */
[-CC-:B------:R-:W-:Y:S01]  /*1bd80*/  FFMA.FTZ R174, R174, R2.reuse, -R164.reuse ;  /* 0x00000002aeae7223 */ /* 0x180fe200000108a4 */
[----:B------:R1:W-:Y:S01]  /*1bd90*/  @!P1 SYNCS.ARRIVE.TRANS64.RED.A1T0 RZ, [R154+URZ], RZ ;  /* 0x000000ff9aff99a7 */ /* 0x0003e2000810043f */
[-CC-:B------:R-:W-:Y:S01]  /*1bda0*/  FFMA.FTZ R175, R175, R2.reuse, -R164.reuse ;  /* 0x00000002afaf7223 */ /* 0x180fe200000108a4 */
[-CC-:B------:R-:W-:Y:S01]  /*1bdb0*/  FFMA.FTZ R178, R178, R2.reuse, -R164.reuse ;  /* 0x00000002b2b27223 */ /* 0x180fe200000108a4 */
[-CC-:B------:R-:W-:Y:S01]  /*1bdc0*/  FFMA.FTZ R179, R179, R2.reuse, -R164.reuse ;  /* 0x00000002b3b37223 */ /* 0x180fe200000108a4 */
[----:B------:R-:W-:-:S02]  /*1bdd0*/  FFMA.FTZ R180, R180, R2, -R164 ;  /* 0x00000002b4b47223 */ /* 0x000fc400000108a4 */
[----:B------:R-:W3:Y:S01]  /*1bde0*/  MUFU.EX2 R5, R5 ;  /* 0x0000000500057308 */ /* 0x000ee20000000800 */
[-CC-:B-1----:R-:W-:Y:S01]  /*1bdf0*/  FFMA.FTZ R154, R163, R2.reuse, -R164.reuse ;  /* 0x00000002a39a7223 */ /* 0x182fe200000108a4 */
[----:B------:R-:W-:Y:S01]  /*1be00*/  FFMA.FTZ R164, R181, R2, -R164 ;  /* 0x00000002b5a47223 */ /* 0x000fe200000108a4 */
[----:B------:R1:W-:Y:S05]  /*1be10*/  @!P1 SYNCS.ARRIVE.TRANS64.RED.A1T0 RZ, [R231+URZ], RZ ;  /* 0x000000ffe7ff99a7 */ /* 0x0003ea000810043f */
[----:B------:R-:W4:Y:S01]  /*1be20*/  MUFU.EX2 R199, R199 ;  /* 0x000000c700c77308 */ /* 0x000f220000000800 */
[----:B0-----:R-:W-:Y:S01]  /*1be30*/  FFMA.FTZ R226, R0, R226, R197 ;  /* 0x000000e200e27223 */ /* 0x001fe200000100c5 */
[----:B-1----:R-:W-:-:S06]  /*1be40*/  IMAD.MOV.U32 R231, RZ, RZ, R218 ;  /* 0x000000ffffe77224 */ /* 0x002fcc00078e00da */
[----:B------:R0:W1:Y:S01]  /*1be50*/  MUFU.EX2 R153, R156 ;  /* 0x0000009c00997308 */ /* 0x0000620000000800 */
[C---:B---3--:R-:W-:Y:S01]  /*1be60*/  FADD.FTZ R226, R5.reuse, R226 ;  /* 0x000000e205e27221 */ /* 0x048fe20000010000 */
[----:B------:R-:W-:-:S06]  /*1be70*/  F2FP.BF16.F32.PACK_AB R197, R5, R197 ;  /* 0x000000c505c5723e */ /* 0x000fcc00000010ff */
[----:B------:R-:W3:Y:S01]  /*1be80*/  MUFU.EX2 R193, R193 ;  /* 0x000000c100c17308 */ /* 0x000ee20000000800 */
[----:B0-----:R-:W-:Y:S01]  /*1be90*/  FADD.FTZ R156, R198, R227 ;  /* 0x000000e3c69c7221 */ /* 0x001fe20000010000 */
[----:B----4-:R-:W-:Y:S01]  /*1bea0*/  FADD.FTZ R5, R199, R226 ;  /* 0x000000e2c7057221 */ /* 0x010fe20000010000 */
[C---:B------:R-:W-:Y:S02]  /*1beb0*/  F2FP.BF16.F32.PACK_AB R198, R185.reuse, R198 ;  /* 0x000000c6b9c6723e */ /* 0x040fe400000010ff */
[----:B------:R-:W-:-:S03]  /*1bec0*/  FADD.FTZ R156, R185, R156 ;  /* 0x0000009cb99c7221 */ /* 0x000fc60000010000 */
[----:B------:R-:W0:Y:S01]  /*1bed0*/  MUFU.EX2 R154, R154 ;  /* 0x0000009a009a7308 */ /* 0x000e220000000800 */
[C---:B-1----:R-:W-:Y:S01]  /*1bee0*/  FADD.FTZ R5, R153.reuse, R5 ;  /* 0x0000000599057221 */ /* 0x042fe20000010000 */
[----:B------:R-:W-:Y:S01]  /*1bef0*/  F2FP.BF16.F32.PACK_AB R199, R153, R199 ;  /* 0x000000c799c7723e */ /* 0x000fe200000010ff */
[----:B------:R-:W-:Y:S01]  /*1bf00*/  FADD.FTZ R153, R192, R156 ;  /* 0x0000009cc0997221 */ /* 0x000fe20000010000 */
[----:B------:R-:W-:-:S03]  /*1bf10*/  F2FP.BF16.F32.PACK_AB R192, R155, R192 ;  /* 0x000000c09bc0723e */ /* 0x000fc600000010ff */
[----:B------:R-:W-:Y:S01]  /*1bf20*/  FADD.FTZ R153, R155, R153 ;  /* 0x000000999b997221 */ /* 0x000fe20000010000 */
[----:B------:R-:W1:Y:S01]  /*1bf30*/  MUFU.EX2 R195, R195 ;  /* 0x000000c300c37308 */ /* 0x000e620000000800 */
[----:B---3--:R-:W-:Y:S02]  /*1bf40*/  FADD.FTZ R5, R193, R5 ;  /* 0x00000005c1057221 */ /* 0x008fe40000010000 */
[----:B------:R-:W-:Y:S01]  /*1bf50*/  FADD.FTZ R155, R194, R153 ;  /* 0x00000099c29b7221 */ /* 0x000fe20000010000 */
[----:B------:R-:W-:-:S04]  /*1bf60*/  F2FP.BF16.F32.PACK_AB R194, R157, R194 ;  /* 0x000000c29dc2723e */ /* 0x000fc800000010ff */
[----:B------:R-:W3:Y:S01]  /*1bf70*/  MUFU.EX2 R167, R167 ;  /* 0x000000a700a77308 */ /* 0x000ee20000000800 */
[C---:B0-----:R-:W-:Y:S01]  /*1bf80*/  FADD.FTZ R5, R154.reuse, R5 ;  /* 0x000000059a057221 */ /* 0x041fe20000010000 */
[----:B------:R-:W-:-:S06]  /*1bf90*/  F2FP.BF16.F32.PACK_AB R193, R154, R193 ;  /* 0x000000c19ac1723e */ /* 0x000fcc00000010ff */
[----:B------:R-:W0:Y:S01]  /*1bfa0*/  MUFU.EX2 R170, R170 ;  /* 0x000000aa00aa7308 */ /* 0x000e220000000800 */
[----:B-1----:R-:W-:Y:S01]  /*1bfb0*/  FADD.FTZ R153, R195, R5 ;  /* 0x00000005c3997221 */ /* 0x002fe20000010000 */
[----:B------:R-:W-:-:S04]  /*1bfc0*/  FADD.FTZ R5, R157, R155 ;  /* 0x0000009b9d057221 */ /* 0x000fc80000010000 */
[----:B------:R-:W-:Y:S01]  /*1bfd0*/  FADD.FTZ R5, R188, R5 ;  /* 0x00000005bc057221 */ /* 0x000fe20000010000 */
[C---:B------:R-:W-:Y:S01]  /*1bfe0*/  F2FP.BF16.F32.PACK_AB R188, R158.reuse, R188 ;  /* 0x000000bc9ebc723e */ /* 0x040fe200000010ff */
[----:B------:R-:W1:Y:S01]  /*1bff0*/  MUFU.EX2 R171, R171 ;  /* 0x000000ab00ab7308 */ /* 0x000e620000000800 */
[C---:B---3--:R-:W-:Y:S01]  /*1c000*/  FADD.FTZ R153, R167.reuse, R153 ;  /* 0x00000099a7997221 */ /* 0x048fe20000010000 */
[----:B------:R-:W-:Y:S01]  /*1c010*/  FADD.FTZ R5, R158, R5 ;  /* 0x000000059e057221 */ /* 0x000fe20000010000 */
[----:B------:R-:W-:-:S05]  /*1c020*/  F2FP.BF16.F32.PACK_AB R195, R167, R195 ;  /* 0x000000c3a7c3723e */ /* 0x000fca00000010ff */
[----:B------:R-:W3:Y:S01]  /*1c030*/  MUFU.EX2 R190, R190 ;  /* 0x000000be00be7308 */ /* 0x000ee20000000800 */
[----:B0-----:R-:W-:-:S07]  /*1c040*/  FADD.FTZ R153, R170, R153 ;  /* 0x00000099aa997221 */ /* 0x001fce0000010000 */
[----:B------:R-:W0:Y:S01]  /*1c050*/  MUFU.EX2 R174, R174 ;  /* 0x000000ae00ae7308 */ /* 0x000e220000000800 */
[C---:B-1----:R-:W-:Y:S01]  /*1c060*/  FADD.FTZ R153, R171.reuse, R153 ;  /* 0x00000099ab997221 */ /* 0x042fe20000010000 */
[----:B------:R-:W-:-:S06]  /*1c070*/  F2FP.BF16.F32.PACK_AB R189, R171, R170 ;  /* 0x000000aaabbd723e */ /* 0x000fcc00000010ff */
[----:B------:R-:W1:Y:S01]  /*1c080*/  MUFU.EX2 R159, R159 ;  /* 0x0000009f009f7308 */ /* 0x000e620000000800 */
[----:B---3--:R-:W-:-:S07]  /*1c090*/  FADD.FTZ R5, R190, R5 ;  /* 0x00000005be057221 */ /* 0x008fce0000010000 */
[----:B------:R-:W3:Y:S01]  /*1c0a0*/  MUFU.EX2 R175, R175 ;  /* 0x000000af00af7308 */ /* 0x000ee20000000800 */
[----:B0-----:R-:W-:-:S07]  /*1c0b0*/  FADD.FTZ R153, R174, R153 ;  /* 0x00000099ae997221 */ /* 0x001fce0000010000 */
[----:B------:R-:W0:Y:S01]  /*1c0c0*/  MUFU.EX2 R184, R184 ;  /* 0x000000b800b87308 */ /* 0x000e220000000800 */
[C---:B-1----:R-:W-:Y:S01]  /*1c0d0*/  FADD.FTZ R5, R159.reuse, R5 ;  /* 0x000000059f057221 */ /* 0x042fe20000010000 */
[----:B------:R-:W-:-:S06]  /*1c0e0*/  F2FP.BF16.F32.PACK_AB R190, R159, R190 ;  /* 0x000000be9fbe723e */ /* 0x000fcc00000010ff */
[----:B------:R-:W1:Y:S01]  /*1c0f0*/  MUFU.EX2 R178, R178 ;  /* 0x000000b200b27308 */ /* 0x000e620000000800 */
[C---:B---3--:R-:W-:Y:S01]  /*1c100*/  FADD.FTZ R153, R175.reuse, R153 ;  /* 0x00000099af997221 */ /* 0x048fe20000010000 */
[----:B------:R-:W-:-:S06]  /*1c110*/  F2FP.BF16.F32.PACK_AB R191, R175, R174 ;  /* 0x000000aeafbf723e */ /* 0x000fcc00000010ff */
[----:B------:R-:W3:Y:S01]  /*1c120*/  MUFU.EX2 R160, R160 ;  /* 0x000000a000a07308 */ /* 0x000ee20000000800 */
[----:B0-----:R-:W-:-:S07]  /*1c130*/  FADD.FTZ R5, R184, R5 ;  /* 0x00000005b8057221 */ /* 0x001fce0000010000 */
[----:B------:R-:W0:Y:S01]  /*1c140*/  MUFU.EX2 R179, R179 ;  /* 0x000000b300b37308 */ /* 0x000e220000000800 */
[----:B-1----:R-:W-:-:S07]  /*1c150*/  FADD.FTZ R153, R178, R153 ;  /* 0x00000099b2997221 */ /* 0x002fce0000010000 */
[----:B------:R-:W1:Y:S01]  /*1c160*/  MUFU.EX2 R186, R186 ;  /* 0x000000ba00ba7308 */ /* 0x000e620000000800 */
[C---:B---3--:R-:W-:Y:S01]  /*1c170*/  FADD.FTZ R5, R160.reuse, R5 ;  /* 0x00000005a0057221 */ /* 0x048fe20000010000 */
[----:B------:R-:W-:-:S06]  /*1c180*/  F2FP.BF16.F32.PACK_AB R184, R160, R184 ;  /* 0x000000b8a0b8723e */ /* 0x000fcc00000010ff */
[----:B------:R-:W3:Y:S01]  /*1c190*/  MUFU.EX2 R180, R180 ;  /* 0x000000b400b47308 */ /* 0x000ee20000000800 */
[C---:B--2---:R-:W-:Y:S01]  /*1c1a0*/  ISETP.GT.AND P2, PT, R232.reuse, R187, PT ;  /* 0x000000bbe800720c */ /* 0x044fe20003f44270 */
[C---:B0-----:R-:W-:Y:S01]  /*1c1b0*/  FADD.FTZ R153, R179.reuse, R153 ;  /* 0x00000099b3997221 */ /* 0x041fe20000010000 */
[----:B------:R-:W-:Y:S01]  /*1c1c0*/  F2FP.BF16.F32.PACK_AB R185, R179, R178 ;  /* 0x000000b2b3b9723e */ /* 0x000fe200000010ff */
[----:B------:R-:W-:-:S04]  /*1c1d0*/  VIADD R232, R232, 0xffffffff ;  /* 0xffffffffe8e87836 */ /* 0x000fc80000000000 */
[----:B------:R-:W0:Y:S01]  /*1c1e0*/  MUFU.EX2 R161, R161 ;  /* 0x000000a100a17308 */ /* 0x000e220000000800 */
[----:B-1----:R-:W-:-:S07]  /*1c1f0*/  FADD.FTZ R5, R186, R5 ;  /* 0x00000005ba057221 */ /* 0x002fce0000010000 */
[----:B------:R-:W1:Y:S01]  /*1c200*/  MUFU.EX2 R164, R164 ;  /* 0x000000a400a47308 */ /* 0x000e620000000800 */
[----:B---3--:R-:W-:Y:S01]  /*1c210*/  FADD.FTZ R153, R180, R153 ;  /* 0x00000099b4997221 */ /* 0x008fe20000010000 */
[C---:B0-----:R-:W-:Y:S01]  /*1c220*/  FADD.FTZ R227, R161.reuse, R5 ;  /* 0x00000005a1e37221 */ /* 0x041fe20000010000 */
[----:B------:R-:W-:Y:S01]  /*1c230*/  F2FP.BF16.F32.PACK_AB R186, R161, R186 ;  /* 0x000000baa1ba723e */ /* 0x000fe200000010ff */
[----:B------:R-:W-:Y:S02]  /*1c240*/  IMAD.MOV.U32 R5, RZ, RZ, R22 ;  /* 0x000000ffff057224 */ /* 0x000fe400078e0016 */
[C---:B-1----:R-:W-:Y:S01]  /*1c250*/  FADD.FTZ R226, R164.reuse, R153 ;  /* 0x00000099a4e27221 */ /* 0x042fe20000010000 */
[----:B------:R-:W-:Y:S01]  /*1c260*/  F2FP.BF16.F32.PACK_AB R187, R164, R180 ;  /* 0x000000b4a4bb723e */ /* 0x000fe200000010ff */
[----:B------:R-:W-:Y:S06]  /*1c270*/  @P2 BRA `(.L_x_1777) ;  /* 0xffffffdc00042947 */ /* 0x000fec000383ffff */
[----:B------:R-:W-:Y:S05]  /*1c280*/  BSYNC B1 ;  /* 0x0000000000017941 */ /* 0x000fea0003800000 */
.L_x_1766:
[----:B------:R-:W-:-:S07]  /*1c290*/  IMAD.MOV.U32 R5, RZ, RZ, R232 ;  /* 0x000000ffff057224 */ /* 0x000fce00078e00e8 */
.L_x_1765:
[----:B------:R-:W-:Y:S05]  /*1c2a0*/  BSYNC B0 ;  /* 0x0000000000007941 */ /* 0x000fea0003800000 */
.L_x_1764:
[----:B------:R-:W2:Y:S01]  /*1c2b0*/  LDL R153, [R1+0x38] ;  /* 0x0000380001997983 */ /* 0x000ea20000100800 */
[----:B------:R-:W-:Y:S01]  /*1c2c0*/  BSSY B0, `(.L_x_1778) ;  /* 0x00002f4000007945 */ /* 0x000fe20003800000 */
[----:B--2---:R-:W-:-:S13]  /*1c2d0*/  ISETP.GE.AND P2, PT, R5, R153, PT ;  /* 0x000000990500720c */ /* 0x004fda0003f46270 */
[----:B------:R-:W-:Y:S05]  /*1c2e0*/  @!P2 BRA `(.L_x_1779) ;  /* 0x0000002c00c4a947 */ /* 0x000fea0003800000 */
[----:B------:R-:W-:Y:S02]  /*1c2f0*/  IMAD.MOV.U32 R228, RZ, RZ, R4 ;  /* 0x000000ffffe47224 */ /* 0x000fe400078e0004 */
[----:B------:R-:W-:Y:S02]  /*1c300*/  IMAD.MOV.U32 R229, RZ, RZ, R3 ;  /* 0x000000ffffe57224 */ /* 0x000fe400078e0003 */
[----:B------:R-:W-:Y:S02]  /*1c310*/  IMAD.MOV.U32 R232, RZ, RZ, R218 ;  /* 0x000000ffffe87224 */ /* 0x000fe400078e00da */
[----:B------:R-:W-:-:S07]  /*1c320*/  IMAD.MOV.U32 R231, RZ, RZ, R22 ;  /* 0x000000ffffe77224 */ /* 0x000fce00078e0016 */
.L_x_1798:
        /* <DEDUP_REMOVED lines=8> */
.L_x_1780:
[----:B------:R-:W-:Y:S01]  /*1c3b0*/  IMAD R2, R22, 0x8, R16 ;  /* 0x0000000816027824 */ /* 0x000fe200078e0210 */
[----:B------:R-:W-:-:S04]  /*1c3c0*/  SHF.L.U32 R3, R218, 0x1f, RZ ;  /* 0x0000001fda037819 */ /* 0x000fc800000006ff */
[----:B------:R0:W1:Y:S01]  /*1c3d0*/  SYNCS.PHASECHK.TRANS64.TRYWAIT P2, [R2+URZ+0x30830], R3 ;  /* 0x03083003020075a7 */ /* 0x000062000804017f */
[----:B------:R-:W-:Y:S05]  /*1c3e0*/  @!P0 BRA `(.L_x_1781) ;  /* 0x0000000000048947 */ /* 0x000fea0003800000 */
[----:B------:R-:W-:Y:S01]  /*1c3f0*/  BPT.TRAP 0x1 ;  /* 0x000000040000795c */ /* 0x000fe20000300000 */
.L_x_1781:
[----:B------:R-:W-:Y:S01]  /*1c400*/  IMAD R153, R22, 0x800, R237 ;  /* 0x0000080016997824 */ /* 0x000fe200078e02ed */
[----:B------:R-:W-:Y:S03]  /*1c410*/  BSSY B1, `(.L_x_1782) ;  /* 0x0000006000017945 */ /* 0x000fe60003800000 */
[C---:B------:R-:W-:Y:S02]  /*1c420*/  VIADD R154, R153.reuse, 0x2 ;  /* 0x00000002999a7836 */ /* 0x040fe40000000000 */
[----:B------:R-:W-:Y:S01]  /*1c430*/  VIADD R156, R153, 0x4 ;  /* 0x00000004999c7836 */ /* 0x000fe20000000000 */
[----:B-1----:R-:W-:Y:S06]  /*1c440*/  @P2 BRA `(.L_x_1783) ;  /* 0x0000000000082947 */ /* 0x002fec0003800000 */
[----:B------:R-:W1:Y:S02]  /*1c450*/  SYNCS.PHASECHK.TRANS64.TRYWAIT P2, [R2+URZ+0x30830], R3 ;  /* 0x03083003020075a7 */ /* 0x000e64000804017f */
[----:B-1----:R-:W-:Y:S05]  /*1c460*/  @!P2 BRA `(.L_x_1784) ;  /* 0x00000140009ca947 */ /* 0x002fea0003800000 */
.L_x_1783:
[----:B------:R-:W-:Y:S05]  /*1c470*/  BSYNC B1 ;  /* 0x0000000000017941 */ /* 0x000fea0003800000 */
.L_x_1782:
[----:B------:R-:W-:Y:S01]  /*1c480*/  R2UR UR4, R154 ;  /* 0x000000009a0472ca */ /* 0x000fe200000e0000 */
[----:B------:R-:W-:Y:S02]  /*1c490*/  IMAD.MOV.U32 R154, RZ, RZ, R156 ;  /* 0x000000ffff9a7224 */ /* 0x000fe400078e009c */
[-C--:B------:R-:W-:Y:S01]  /*1c4a0*/  FMUL.FTZ R24, R24, R152.reuse ;  /* 0x0000009818187220 */ /* 0x080fe20000410000 */
[----:B01----:R-:W-:Y:S02]  /*1c4b0*/  IMAD.MOV.U32 R2, RZ, RZ, R153 ;  /* 0x000000ffff027224 */ /* 0x003fe400078e0099 */
[-C--:B------:R-:W-:Y:S01]  /*1c4c0*/  FMUL.FTZ R25, R25, R152.reuse ;  /* 0x0000009819197220 */ /* 0x080fe20000410000 */
[----:B------:R-:W-:Y:S01]  /*1c4d0*/  IMAD.MOV.U32 R3, RZ, RZ, 0x40000040 ;  /* 0x40000040ff037424 */ /* 0x000fe200078e00ff */
[----:B------:R-:W-:Y:S01]  /*1c4e0*/  R2UR UR8, R154 ;  /* 0x000000009a0872ca */ /* 0x000fe200000e0000 */
[C---:B------:R-:W-:Y:S01]  /*1c4f0*/  VIADD R154, R153.reuse, 0x200 ;  /* 0x00000200999a7836 */ /* 0x040fe20000000000 */
[----:B------:R-:W-:Y:S01]  /*1c500*/  R2UR UR6, R2 ;  /* 0x00000000020672ca */ /* 0x000fe200000e0000 */
[----:B------:R-:W-:Y:S01]  /*1c510*/  VIADD R2, R153, 0x6 ;  /* 0x0000000699027836 */ /* 0x000fe20000000000 */
        /* <DEDUP_REMOVED lines=259> */
.L_x_1785:
[----:B------:R-:W-:Y:S01]  /*1d550*/  SHF.L.U32 R2, R232, 0x1f, RZ ;  /* 0x0000001fe8027819 */ /* 0x000fe200000006ff */
[----:B------:R-:W-:-:S04]  /*1d560*/  IMAD R0, R231, 0x8, R16 ;  /* 0x00000008e7007824 */ /* 0x000fc800078e0210 */
[----:B------:R0:W1:Y:S01]  /*1d570*/  SYNCS.PHASECHK.TRANS64.TRYWAIT P2, [R0+URZ+0x30850], R2 ;  /* 0x03085002000075a7 */ /* 0x000062000804017f */
[----:B------:R-:W-:Y:S05]  /*1d580*/  @!P0 BRA `(.L_x_1786) ;  /* 0x0000000000048947 */ /* 0x000fea0003800000 */
[----:B------:R-:W-:Y:S01]  /*1d590*/  BPT.TRAP 0x1 ;  /* 0x000000040000795c */ /* 0x000fe20000300000 */
.L_x_1786:
[----:B------:R-:W-:Y:S04]  /*1d5a0*/  BSSY B1, `(.L_x_1787) ;  /* 0x0000004000017945 */ /* 0x000fe80003800000 */
[----:B-1----:R-:W-:Y:S05]  /*1d5b0*/  @P2 BRA `(.L_x_1788) ;  /* 0x0000000000082947 */ /* 0x002fea0003800000 */
[----:B------:R-:W1:Y:S02]  /*1d5c0*/  SYNCS.PHASECHK.TRANS64.TRYWAIT P2, [R0+URZ+0x30850], R2 ;  /* 0x03085002000075a7 */ /* 0x000e64000804017f */
[----:B-1----:R-:W-:Y:S05]  /*1d5d0*/  @!P2 BRA `(.L_x_1789) ;  /* 0x000001300054a947 */ /* 0x002fea0003800000 */
.L_x_1788:
[----:B------:R-:W-:Y:S05]  /*1d5e0*/  BSYNC B1 ;  /* 0x0000000000017941 */ /* 0x000fea0003800000 */
.L_x_1787:
[----:B01----:R-:W-:Y:S01]  /*1d5f0*/  VIADD R2, R16, 0x400 ;  /* 0x0000040010027836 */ /* 0x003fe20000000000 */
[----:B------:R-:W2:Y:S01]  /*1d600*/  LDL R232, [R1+0x8] ;  /* 0x0000080001e87983 */ /* 0x000ea20000100800 */
[----:B------:R-:W-:Y:S01]  /*1d610*/  IMAD.MOV.U32 R3, RZ, RZ, 0x40000040 ;  /* 0x40000040ff037424 */ /* 0x000fe200078e00ff */
[----:B------:R-:W-:Y:S01]  /*1d620*/  WARPGROUP.ARRIVE ;  /* 0x00000000000079c5 */ /* 0x000fe20000000000 */
[----:B------:R-:W-:Y:S01]  /*1d630*/  ULDC UR5, c[0x0][0x9d8] ;  /* 0x0002760000057ab9 */ /* 0x000fe20000000800 */
[----:B------:R-:W-:-:S04]  /*1d640*/  SHF.R.U32.HI R2, RZ, 0x4, R2 ;  /* 0x00000004ff027819 */ /* 0x000fc80000011602 */
[----:B------:R-:W-:-:S04]  /*1d650*/  LOP3.LUT R2, R2, 0x3fff, RZ, 0xc0, !PT ;  /* 0x00003fff02027812 */ /* 0x000fc800078ec0ff */
[----:B------:R-:W-:-:S05]  /*1d660*/  LOP3.LUT R2, R2, 0x2000000, RZ, 0xfc, !PT ;  /* 0x0200000002027812 */ /* 0x000fca00078efcff */
[----:B------:R-:W-:Y:S01]  /*1d670*/  IMAD R2, R231, 0x800, R2 ;  /* 0x00000800e7027824 */ /* 0x000fe200078e0202 */
[----:B------:R-:W-:Y:S01]  /*1d680*/  R2UR UR7, R3 ;  /* 0x00000000030772ca */ /* 0x000fe200000e0000 */
[----:B------:R-:W3:Y:S03]  /*1d690*/  LDL R231, [R1+0x14] ;  /* 0x0000140001e77983 */ /* 0x000ee60000100800 */
[----:B------:R-:W-:-:S13]  /*1d6a0*/  R2UR UR6, R2 ;  /* 0x00000000020672ca */ /* 0x000fda00000e0000 */
[----:B------:R-:W-:Y:S01]  /*1d6b0*/  HGMMA.64x256x16.F32.BF16 R24, R196, gdesc[UR4].tnspB, R24, gsb0 ;  /* 0x43e00004c4187df0 */ /* 0x000fe20008001818 */
[----:B--2---:R-:W-:Y:S02]  /*1d6c0*/  R2UR UR4, R232 ;  /* 0x00000000e80472ca */ /* 0x004fe400000e0000 */
[----:B------:R-:W3:Y:S01]  /*1d6d0*/  LDL R232, [R1+0x34] ;  /* 0x0000340001e87983 */ /* 0x000ee20000100800 */
[----:B------:R-:W-:Y:S02]  /*1d6e0*/  WARPGROUP.DEPBAR.LE gsb0, 0x0 ;  /* 0x00008000000079c5 */ /* 0x000fe40000010000 */
[----:B------:R-:W-:Y:S02]  /*1d6f0*/  VIADD R196, R2, 0x80 ;  /* 0x0000008002c47836 */ /* 0x000fe40000000000 */
[----:B------:R-:W-:-:S03]  /*1d700*/  IMAD.MOV.U32 R197, RZ, RZ, 0x40000040 ;  /* 0x40000040ffc57424 */ /* 0x000fc600078e00ff */
[----:B------:R-:W-:Y:S02]  /*1d710*/  R2UR UR6, R196 ;  /* 0x00000000c40672ca */ /* 0x000fe400000e0000 */
[----:B------:R-:W-:Y:S01]  /*1d720*/  R2UR UR7, R197 ;  /* 0x00000000c50772ca */ /* 0x000fe200000e0000 */
[----:B------:R-:W-:-:S14]  /*1d730*/  WARPGROUP.ARRIVE ;  /* 0x00000000000079c5 */ /* 0x000fdc0000000000 */
[----:B------:R-:W-:Y:S01]  /*1d740*/  HGMMA.64x256x16.F32.BF16 R24, R192, gdesc[UR4].tnspB, R24, gsb0 ;  /* 0x43e00004c0187df0 */ /* 0x000fe20008001818 */
[----:B------:R-:W-:Y:S02]  /*1d750*/  IMAD.MOV.U32 R3, RZ, RZ, 0x40000040 ;  /* 0x40000040ff037424 */ /* 0x000fe400078e00ff */
[----:B------:R-:W-:Y:S02]  /*1d760*/  WARPGROUP.DEPBAR.LE gsb0, 0x0 ;  /* 0x00008000000079c5 */ /* 0x000fe40000010000 */
[----:B------:R-:W-:Y:S02]  /*1d770*/  VIADD R192, R2, 0x100 ;  /* 0x0000010002c07836 */ /* 0x000fe40000000000 */
[----:B------:R-:W-:-:S03]  /*1d780*/  IMAD.MOV.U32 R193, RZ, RZ, 0x40000040 ;  /* 0x40000040ffc17424 */ /* 0x000fc600078e00ff */
[----:B------:R-:W-:Y:S02]  /*1d790*/  R2UR UR6, R192 ;  /* 0x00000000c00672ca */ /* 0x000fe400000e0000 */
[----:B------:R-:W-:Y:S01]  /*1d7a0*/  R2UR UR7, R193 ;  /* 0x00000000c10772ca */ /* 0x000fe200000e0000 */
[----:B------:R-:W-:-:S15]  /*1d7b0*/  WARPGROUP.ARRIVE ;  /* 0x00000000000079c5 */ /* 0x000fde0000000000 */
[----:B------:R-:W-:Y:S01]  /*1d7c0*/  HGMMA.64x256x16.F32.BF16 R24, R188, gdesc[UR4].tnspB, R24, gsb0 ;  /* 0x43e00004bc187df0 */ /* 0x000fe20008001818 */
[----:B------:R-:W-:Y:S01]  /*1d7d0*/  VIADD R2, R2, 0x180 ;  /* 0x0000018002027836 */ /* 0x000fe20000000000 */
[----:B------:R-:W-:Y:S02]  /*1d7e0*/  R2UR UR7, R3 ;  /* 0x00000000030772ca */ /* 0x000fe400000e0000 */
[----:B------:R-:W0:Y:S02]  /*1d7f0*/  @P5 LDC R3, c[0x0][0x450] ;  /* 0x00011400ff035b82 */ /* 0x000e240000000800 */
[----:B------:R-:W-:-:S06]  /*1d800*/  R2UR UR6, R2 ;  /* 0x00000000020672ca */ /* 0x000fcc00000e0000 */
[----:B------:R-:W1:Y:S01]  /*1d810*/  @P5 LDC R2, c[0x0][0x44c] ;  /* 0x00011300ff025b82 */ /* 0x000e620000000800 */
[----:B------:R-:W-:-:S04]  /*1d820*/  @!P1 IMAD R4, R4, 0x8, R16 ;  /* 0x0000000804049824 */ /* 0x000fc800078e0210 */
[----:B------:R-:W-:Y:S02]  /*1d830*/  @!P1 VIADD R4, R4, 0x30840 ;  /* 0x0003084004049836 */ /* 0x000fe40000000000 */
[----:B------:R-:W-:Y:S01]  /*1d840*/  FMUL.FTZ R182, R182, UR5 ;  /* 0x00000005b6b67c20 */ /* 0x000fe20008410000 */
[----:B------:R-:W-:Y:S02]  /*1d850*/  FMUL.FTZ R157, R157, UR5 ;  /* 0x000000059d9d7c20 */ /* 0x000fe40008410000 */
[----:B------:R-:W-:Y:S01]  /*1d860*/  @!P1 PRMT R4, RZ, 0x654, R4 ;  /* 0x00000654ff049816 */ /* 0x000fe20000000004 */
[----:B------:R-:W-:-:S03]  /*1d870*/  FMUL.FTZ R173, R173, UR5 ;  /* 0x00000005adad7c20 */ /* 0x000fc60008410000 */
[----:B------:R-:W2:Y:S08]  /*1d880*/  MUFU.TANH R157, R157 ;  /* 0x0000009d009d7308 */ /* 0x000eb00000002400 */
[----:B------:R-:W4:Y:S01]  /*1d890*/  MUFU.TANH R173, R173 ;  /* 0x000000ad00ad7308 */ /* 0x000f220000002400 */
[----:B------:R-:W-:Y:S02]  /*1d8a0*/  WARPGROUP.DEPBAR.LE gsb0, 0x0 ;  /* 0x00008000000079c5 */ /* 0x000fe40000010000 */
[----:B------:R-:W-:-:S06]  /*1d8b0*/  WARPGROUP.ARRIVE ;  /* 0x00000000000079c5 */ /* 0x000fcc0000000000 */
[----:B------:R-:W-:Y:S01]  /*1d8c0*/  HGMMA.64x256x16.F32.BF16 R24, R184, gdesc[UR4].tnspB, R24, gsb0 ;  /* 0x43e00004b8187df0 */ /* 0x000fe20008001818 */
[----:B------:R-:W-:Y:S01]  /*1d8d0*/  FMUL.FTZ R188, R169, UR5 ;  /* 0x00000005a9bc7c20 */ /* 0x000fe20008410000 */
[----:B------:R-:W-:Y:S01]  /*1d8e0*/  FMUL.FTZ R169, R175, UR5 ;  /* 0x00000005afa97c20 */ /* 0x000fe20008410000 */
[----:B------:R-:W-:Y:S01]  /*1d8f0*/  FMUL.FTZ R175, R177, UR5 ;  /* 0x00000005b1af7c20 */ /* 0x000fe20008410000 */
[----:B------:R-:W-:-:S03]  /*1d900*/  IMAD.SHL.U32 R177, R5, 0x40, RZ ;  /* 0x0000004005b17824 */ /* 0x000fc600078e00ff */
[----:B------:R-:W0:Y:S08]  /*1d910*/  MUFU.TANH R188, R188 ;  /* 0x000000bc00bc7308 */ /* 0x000e300000002400 */
[----:B------:R-:W0:Y:S08]  /*1d920*/  MUFU.TANH R169, R169 ;  /* 0x000000a900a97308 */ /* 0x000e300000002400 */
[----:B------:R-:W0:Y:S01]  /*1d930*/  MUFU.TANH R175, R175 ;  /* 0x000000af00af7308 */ /* 0x000e220000002400 */
[----:B------:R-:W-:-:S02]  /*1d940*/  WARPGROUP.DEPBAR.LE gsb0, 0x0 ;  /* 0x00008000000079c5 */ /* 0x000fc40000010000 */
[----:B---3--:R-:W-:Y:S02]  /*1d950*/  IMAD.IADD R184, R232, 0x1, R231 ;  /* 0x00000001e8b87824 */ /* 0x008fe400078e02e7 */
[----:B------:R-:W-:Y:S01]  /*1d960*/  FMUL.FTZ R186, R161, UR5 ;  /* 0x00000005a1ba7c20 */ /* 0x000fe20008410000 */
[----:B------:R-:W-:Y:S01]  /*1d970*/  FMUL.FTZ R187, R165, UR5 ;  /* 0x00000005a5bb7c20 */ /* 0x000fe20008410000 */
[----:B------:R3:W-:Y:S01]  /*1d980*/  @!P1 SYNCS.ARRIVE.TRANS64.RED.A1T0 RZ, [R4+URZ], RZ ;  /* 0x000000ff04ff99a7 */ /* 0x0007e2000810043f */
[----:B-1----:R-:W-:-:S04]  /*1d990*/  @P5 IMAD.HI.U32 R185, R184, R2, RZ ;  /* 0x00000002b8b95227 */ /* 0x002fc800078e00ff */
[----:B------:R-:W-:Y:S01]  /*1d9a0*/  IMAD.MOV.U32 R2, RZ, RZ, R184 ;  /* 0x000000ffff027224 */ /* 0x000fe200078e00b8 */
[----:B0-----:R-:W-:Y:S01]  /*1d9b0*/  @P5 SHF.R.U32.HI R2, RZ, R3, R185 ;  /* 0x00000003ff025219 */ /* 0x001fe200000116b9 */
        /* <DEDUP_REMOVED lines=25> */
[----:B---3--:R1:W3:Y:S01]  /*1db50*/  MUFU.TANH R4, R182 ;  /* 0x000000b600047308 */ /* 0x0082e20000002400 */
[----:B------:R-:W-:Y:S01]  /*1db60*/  ULDC UR5, c[0x0][0x9e0] ;  /* 0x0002780000057ab9 */ /* 0x000fe20000000800 */
[----:B-1----:R-:W-:-:S06]  /*1db70*/  IADD3 R182, -R230, 0x1, -R177 ;  /* 0x00000001e6b67810 */ /* 0x002fcc0007ffe9b1 */
[----:B------:R-:W1:Y:S01]  /*1db80*/  MUFU.TANH R3, R3 ;  /* 0x0000000300037308 */ /* 0x000e620000002400 */
[----:B------:R-:W-:-:S07]  /*1db90*/  IADD3 R182, -R219, R182, R220 ;  /* 0x000000b6dbb67210 */ /* 0x000fce0007ffe1dc */
[----:B------:R-:W0:Y:S01]  /*1dba0*/  MUFU.TANH R184, R184 ;  /* 0x000000b800b87308 */ /* 0x000e220000002400 */
[----:B------:R-:W-:-:S07]  /*1dbb0*/  VIADD R183, R182, UR5 ;  /* 0x00000005b6b77c36 */ /* 0x000fce0008000000 */
        /* <DEDUP_REMOVED lines=22> */
[----:B------:R-:W1:Y:S08]  /*1dd20*/  MUFU.TANH R179, R179 ;  /* 0x000000b300b37308 */ /* 0x000e700000002400 */
[----:B------:R-:W1:Y:S01]  /*1dd30*/  MUFU.TANH R176, R176 ;  /* 0x000000b000b07308 */ /* 0x000e620000002400 */
[----:B------:R-:W-:-:S02]  /*1dd40*/  VIADD R182, R182, UR4 ;  /* 0x00000004b6b67c36 */ /* 0x000fc40008000000 */
[--C-:B0-----:R-:W-:Y:S02]  /*1dd50*/  IMAD.IADD R181, R183, 0x1, R189.reuse ;  /* 0x00000001b7b57824 */ /* 0x101fe400078e02bd */
[----:B------:R-:W-:Y:S01]  /*1dd60*/  IMAD.IADD R180, R182, 0x1, R189 ;  /* 0x00000001b6b47824 */ /* 0x000fe200078e02bd */
[----:B--234-:R-:W-:Y:S06]  /*1dd70*/  @!P6 BRA `(.L_x_1790) ;  /* 0x000000000060e947 */ /* 0x01cfec0003800000 */
        /* <DEDUP_REMOVED lines=13> */
.L_x_1792:
[----:B------:R-:W-:Y:S02]  /*1de50*/  ULDC UR4, c[0x0][0x9e4] ;  /* 0x0002790000047ab9 */ /* 0x000fe40000000800 */
[----:B------:R-:W-:-:S05]  /*1de60*/  IMAD.U32 R190, RZ, RZ, UR4 ;  /* 0x00000004ffbe7e24 */ /* 0x000fca000f8e00ff */
[----:B------:R-:W-:-:S13]  /*1de70*/  ISETP.NE.AND P2, PT, R190, 0x1, PT ;  /* 0x00000001be00780c */ /* 0x000fda0003f45270 */
[----:B------:R-:W0:Y:S02]  /*1de80*/  @P2 LDC.64 R158, c[0x0][0x9e8] ;  /* 0x00027a00ff9e2b82 */ /* 0x000e240000000a00 */
[----:B0-----:R-:W-:-:S05]  /*1de90*/  @P2 IMAD.HI.U32 R158, R189, R158, RZ ;  /* 0x0000009ebd9e2227 */ /* 0x001fca00078e00ff */
[----:B------:R-:W-:-:S07]  /*1dea0*/  @P2 SHF.R.U32.HI R189, RZ, R159, R158 ;  /* 0x0000009fffbd2219 */ /* 0x000fce000001169e */
.L_x_1793:
[----:B------:R-:W-:Y:S05]  /*1deb0*/  BSYNC B1 ;  /* 0x0000000000017941 */ /* 0x000fea0003800000 */
.L_x_1791:
[----:B------:R-:W-:-:S04]  /*1dec0*/  IMAD R189, R189, R190, -R177 ;  /* 0x000000bebdbd7224 */ /* 0x000fc800078e0ab1 */
[----:B------:R-:W-:-:S05]  /*1ded0*/  IMAD.IADD R189, R189, 0x1, -R230 ;  /* 0x00000001bdbd7824 */ /* 0x000fca00078e0ae6 */
[----:B------:R-:W-:Y:S02]  /*1dee0*/  VIMNMX R180, R180, R189, !PT ;  /* 0x000000bdb4b47248 */ /* 0x000fe40007fe0100 */
[----:B------:R-:W-:-:S07]  /*1def0*/  VIADDMNMX R181, R189, R190, R181, PT ;  /* 0x000000bebdb57246 */ /* 0x000fce00038001b5 */
.L_x_1790:
[----:B------:R-:W-:Y:S01]  /*1df00*/  ISETP.GT.AND P2, PT, R5, -0x1, PT ;  /* 0xffffffff0500780c */ /* 0x000fe20003f44270 */
[----:B------:R-:W0:Y:S03]  /*1df10*/  SHFL.IDX PT, R2, R2, 0x1, 0x1c1f ;  /* 0x003c1f0002027f89 */ /* 0x000e2600000e0000 */
[C---:B------:R-:W-:Y:S02]  /*1df20*/  ISETP.GT.AND P4, PT, R180.reuse, RZ, P2 ;  /* 0x000000ffb400720c */ /* 0x040fe40001784270 */
[----:B------:R-:W-:Y:S02]  /*1df30*/  ISETP.GT.AND P3, PT, R180, 0x1, P2 ;  /* 0x00000001b400780c */ /* 0x000fe40001764270 */
[C---:B------:R-:W-:Y:S02]  /*1df40*/  ISETP.LT.OR P4, PT, R181.reuse, 0x1, P4 ;  /* 0x00000001b500780c */ /* 0x040fe40002781670 */
[----:B------:R-:W-:-:S02]  /*1df50*/  ISETP.LT.OR P3, PT, R181, 0x2, P3 ;  /* 0x00000002b500780c */ /* 0x000fc40001f61670 */
[----:B-1----:R-:W-:Y:S02]  /*1df60*/  FSEL R158, R3, -INF , !P4 ;  /* 0xff800000039e7808 */ /* 0x002fe40006000000 */
[----:B------:R-:W-:Y:S02]  /*1df70*/  FSEL R184, R184, -INF , !P3 ;  /* 0xff800000b8b87808 */ /* 0x000fe40005800000 */
[C---:B------:R-:W-:Y:S02]  /*1df80*/  ISETP.GT.AND P4, PT, R180.reuse, 0x8, P2 ;  /* 0x00000008b400780c */ /* 0x040fe40001784270 */
[----:B------:R-:W-:Y:S02]  /*1df90*/  ISETP.GT.AND P3, PT, R180, 0x9, P2 ;  /* 0x00000009b400780c */ /* 0x000fe40001764270 */
[C---:B------:R-:W-:Y:S02]  /*1dfa0*/  ISETP.LT.OR P4, PT, R181.reuse, 0x9, P4 ;  /* 0x00000009b500780c */ /* 0x040fe40002781670 */
[----:B------:R-:W-:-:S02]  /*1dfb0*/  ISETP.LT.OR P3, PT, R181, 0xa, P3 ;  /* 0x0000000ab500780c */ /* 0x000fc40001f61670 */
[----:B------:R-:W-:Y:S01]  /*1dfc0*/  FSEL R155, R155, -INF , !P4 ;  /* 0xff8000009b9b7808 */ /* 0x000fe20006000000 */
[--C-:B0-----:R-:W-:Y:S01]  /*1dfd0*/  IMAD.IADD R183, R183, 0x1, R2.reuse ;  /* 0x00000001b7b77824 */ /* 0x101fe200078e0202 */
        /* <DEDUP_REMOVED lines=52> */
.L_x_1796:
[----:B------:R-:W-:Y:S02]  /*1e320*/  ULDC UR4, c[0x0][0x9e4] ;  /* 0x0002790000047ab9 */ /* 0x000fe40000000800 */
[----:B------:R-:W-:-:S05]  /*1e330*/  IMAD.U32 R180, RZ, RZ, UR4 ;  /* 0x00000004ffb47e24 */ /* 0x000fca000f8e00ff */
[----:B------:R-:W-:-:S13]  /*1e340*/  ISETP.NE.AND P3, PT, R180, 0x1, PT ;  /* 0x00000001b400780c */ /* 0x000fda0003f65270 */
[----:B------:R-:W0:Y:S02]  /*1e350*/  @P3 LDC.64 R2, c[0x0][0x9e8] ;  /* 0x00027a00ff023b82 */ /* 0x000e240000000a00 */
[----:B0-----:R-:W-:-:S05]  /*1e360*/  @P3 IMAD.HI.U32 R2, R159, R2, RZ ;  /* 0x000000029f023227 */ /* 0x001fca00078e00ff */
[----:B------:R-:W-:-:S07]  /*1e370*/  @P3 SHF.R.U32.HI R159, RZ, R3, R2 ;  /* 0x00000003ff9f3219 */ /* 0x000fce0000011602 */
.L_x_1797:
[----:B------:R-:W-:Y:S05]  /*1e380*/  BSYNC B1 ;  /* 0x0000000000017941 */ /* 0x000fea0003800000 */
.L_x_1795:
[----:B------:R-:W-:-:S04]  /*1e390*/  IMAD R159, R159, R180, -R177 ;  /* 0x000000b49f9f7224 */ /* 0x000fc800078e0ab1 */
[----:B------:R-:W-:-:S05]  /*1e3a0*/  IMAD.IADD R159, R159, 0x1, -R230 ;  /* 0x000000019f9f7824 */ /* 0x000fca00078e0ae6 */
[----:B------:R-:W-:Y:S02]  /*1e3b0*/  VIMNMX R182, R182, R159, !PT ;  /* 0x0000009fb6b67248 */ /* 0x000fe40007fe0100 */
[----:B------:R-:W-:-:S07]  /*1e3c0*/  VIADDMNMX R183, R159, R180, R183, PT ;  /* 0x000000b49fb77246 */ /* 0x000fce00038001b7 */
.L_x_1794:
[----:B------:R-:W-:Y:S01]  /*1e3d0*/  @!P1 VIADD R0, R0, 0x30860 ;  /* 0x0003086000009836 */ /* 0x000fe20000000000 */
[----:B------:R-:W2:Y:S01]  /*1e3e0*/  LDL R181, [R1+0x38] ;  /* 0x0000380001b57983 */ /* 0x000ea20000100800 */
[----:B------:R-:W-:Y:S01]  /*1e3f0*/  ISETP.GT.AND P3, PT, R182, 0x1, P2 ;  /* 0x00000001b600780c */ /* 0x000fe20001764270 */
[----:B------:R-:W-:Y:S01]  /*1e400*/  ULDC UR4, c[0x0][0x988] ;  /* 0x0002620000047ab9 */ /* 0x000fe20000000800 */
[----:B------:R-:W-:Y:S01]  /*1e410*/  IMAD.MOV.U32 R232, RZ, RZ, R218 ;  /* 0x000000ffffe87224 */ /* 0x000fe200078e00da */
[----:B------:R-:W-:Y:S01]  /*1e420*/  @!P1 PRMT R0, RZ, 0x654, R0 ;  /* 0x00000654ff009816 */ /* 0x000fe20000000000 */
[----:B------:R-:W-:Y:S01]  /*1e430*/  IMAD.MOV.U32 R231, RZ, RZ, R22 ;  /* 0x000000ffffe77224 */ /* 0x000fe200078e0016 */
        /* <DEDUP_REMOVED lines=42> */
[----:B0-----:R-:W-:-:S05]  /*1e6e0*/  FMNMX.FTZ R2, R0, R2, !PT ;  /* 0x0000000200027209 */ /* 0x001fca0007810000 */
[----:B------:R-:W0:Y:S02]  /*1e6f0*/  SHFL.BFLY PT, R3, R2, 0x1, 0x1f ;  /* 0x0c201f0002037f89 */ /* 0x000e2400000e0000 */
[----:B0-----:R-:W-:Y:S01]  /*1e700*/  FMNMX.FTZ R3, R2, R3, !PT ;  /* 0x0000000302037209 */ /* 0x001fe20007810000 */
[----:B------:R-:W-:-:S03]  /*1e710*/  IMAD.U32 R2, RZ, RZ, UR4 ;  /* 0x00000004ff027e24 */ /* 0x000fc6000f8e00ff */
[C---:B------:R-:W-:Y:S01]  /*1e720*/  FSETP.NEU.FTZ.AND P4, PT, R3.reuse, -INF , PT ;  /* 0xff8000000300780b */ /* 0x040fe20003f9d000 */
[----:B------:R-:W-:-:S03]  /*1e730*/  FMUL.FTZ R159, R3, R2 ;  /* 0x00000002039f7220 */ /* 0x000fc60000410000 */
[----:B------:R-:W-:Y:S02]  /*1e740*/  FSEL R0, R3, RZ, P4 ;  /* 0x000000ff03007208 */ /* 0x000fe40002000000 */
[----:B------:R-:W-:Y:S02]  /*1e750*/  FSEL R159, R159, RZ, P4 ;  /* 0x000000ff9f9f7208 */ /* 0x000fe40002000000 */
[----:B------:R-:W-:Y:S01]  /*1e760*/  ISETP.GT.AND P4, PT, R182, 0x8, P2 ;  /* 0x00000008b600780c */ /* 0x000fe20001784270 */
[----:B------:R-:W-:Y:S01]  /*1e770*/  FADD.FTZ R0, -R0, R229 ;  /* 0x000000e500007221 */ /* 0x000fe20000010100 */
[----:B------:R-:W-:Y:S02]  /*1e780*/  IMAD.MOV.U32 R229, RZ, RZ, R3 ;  /* 0x000000ffffe57224 */ /* 0x000fe400078e0003 */
[-CC-:B------:R-:W-:Y:S01]  /*1e790*/  FFMA.FTZ R158, R158, R2.reuse, -R159.reuse ;  /* 0x000000029e9e7223 */ /* 0x180fe2000001089f */
[----:B------:R-:W-:Y:S01]  /*1e7a0*/  ISETP.LT.OR P4, PT, R183, 0x9, P4 ;  /* 0x00000009b700780c */ /* 0x000fe20002781670 */
[-CC-:B------:R-:W-:Y:S01]  /*1e7b0*/  FFMA.FTZ R184, R184, R2.reuse, -R159.reuse ;  /* 0x00000002b8b87223 */ /* 0x180fe2000001089f */
[-CC-:B------:R-:W-:Y:S01]  /*1e7c0*/  FFMA.FTZ R155, R155, R2.reuse, -R159.reuse ;  /* 0x000000029b9b7223 */ /* 0x180fe2000001089f */
        /* <DEDUP_REMOVED lines=24> */
[----:B------:R-:W-:Y:S01]  /*1e950*/  FFMA.FTZ R159, R179, R2, -R159 ;  /* 0x00000002b39f7223 */ /* 0x000fe2000001089f */
[----:B------:R-:W-:Y:S01]  /*1e960*/  FMNMX.FTZ R152, R162, R152, !PT ;  /* 0x00000098a2987209 */ /* 0x000fe20007810000 */
[----:B------:R-:W-:Y:S01]  /*1e970*/  FMUL.FTZ R180, R0, R2 ;  /* 0x0000000200b47220 */ /* 0x000fe20000410000 */
[----:B------:R-:W-:Y:S01]  /*1e980*/  ISETP.LT.OR P4, PT, R183, 0x21, P4 ;  /* 0x00000021b700780c */ /* 0x000fe20002781670 */
[----:B------:R-:W-:Y:S01]  /*1e990*/  MUFU.EX2 R158, R158 ;  /* 0x0000009e009e7308 */ /* 0x000fe20000000800 */
[----:B------:R-:W-:-:S02]  /*1e9a0*/  FMNMX.FTZ R152, R164, R152, !PT ;  /* 0x00000098a4987209 */ /* 0x000fc40007810000 */
[----:B------:R-:W-:Y:S02]  /*1e9b0*/  FSEL R165, R165, -INF , !P4 ;  /* 0xff800000a5a57808 */ /* 0x000fe40006000000 */
[----:B------:R-:W-:Y:S02]  /*1e9c0*/  ISETP.GT.AND P4, PT, R182, 0x28, P2 ;  /* 0x00000028b600780c */ /* 0x000fe40001784270 */
[----:B------:R-:W-:Y:S01]  /*1e9d0*/  FMNMX.FTZ R152, R165, R152, !PT ;  /* 0x00000098a5987209 */ /* 0x000fe20007810000 */
[----:B------:R-:W-:Y:S01]  /*1e9e0*/  MUFU.EX2 R184, R184 ;  /* 0x000000b800b87308 */ /* 0x000fe20000000800 */
[----:B------:R-:W-:Y:S02]  /*1e9f0*/  ISETP.LT.OR P4, PT, R183, 0x29, P4 ;  /* 0x00000029b700780c */ /* 0x000fe40002781670 */
[----:B------:R-:W-:Y:S02]  /*1ea00*/  FMNMX.FTZ R152, R166, R152, !PT ;  /* 0x00000098a6987209 */ /* 0x000fe40007810000 */
[----:B------:R-:W-:-:S02]  /*1ea10*/  FSEL R168, R168, -INF , !P4 ;  /* 0xff800000a8a87808 */ /* 0x000fc40006000000 */
[----:B------:R-:W-:Y:S01]  /*1ea20*/  ISETP.GT.AND P4, PT, R182, 0x30, P2 ;  /* 0x00000030b600780c */ /* 0x000fe20001784270 */
[----:B------:R-:W-:Y:S01]  /*1ea30*/  MUFU.EX2 R155, R155 ;  /* 0x0000009b009b7308 */ /* 0x000fe20000000800 */
[----:B------:R-:W-:Y:S02]  /*1ea40*/  FMNMX.FTZ R152, R168, R152, !PT ;  /* 0x00000098a8987209 */ /* 0x000fe40007810000 */
[----:B------:R-:W-:Y:S02]  /*1ea50*/  ISETP.LT.OR P4, PT, R183, 0x31, P4 ;  /* 0x00000031b700780c */ /* 0x000fe40002781670 */
[----:B------:R-:W-:Y:S02]  /*1ea60*/  FMNMX.FTZ R152, R169, R152, !PT ;  /* 0x00000098a9987209 */ /* 0x000fe40007810000 */
[----:B------:R-:W-:Y:S01]  /*1ea70*/  FSEL R170, R170, -INF , !P4 ;  /* 0xff800000aaaa7808 */ /* 0x000fe20006000000 */
[----:B------:R-:W0:Y:S01]  /*1ea80*/  MUFU.EX2 R157, R157 ;  /* 0x0000009d009d7308 */ /* 0x000e220000000800 */
[----:B------:R-:W-:-:S02]  /*1ea90*/  ISETP.GT.AND P4, PT, R182, 0x31, P2 ;  /* 0x00000031b600780c */ /* 0x000fc40001784270 */
[----:B------:R-:W-:Y:S02]  /*1eaa0*/  ISETP.GT.AND P2, PT, R182, 0x39, P2 ;  /* 0x00000039b600780c */ /* 0x000fe40001744270 */
[C---:B------:R-:W-:Y:S02]  /*1eab0*/  ISETP.LT.OR P4, PT, R183.reuse, 0x32, P4 ;  /* 0x00000032b700780c */ /* 0x040fe40002781670 */
[----:B------:R-:W-:Y:S01]  /*1eac0*/  FMNMX.FTZ R152, R170, R152, !PT ;  /* 0x00000098aa987209 */ /* 0x000fe20007810000 */
[----:B------:R-:W-:Y:S01]  /*1ead0*/  MUFU.EX2 R185, R185 ;  /* 0x000000b900b97308 */ /* 0x000fe20000000800 */
[----:B------:R-:W-:Y:S02]  /*1eae0*/  FSEL R172, R172, -INF , !P4 ;  /* 0xff800000acac7808 */ /* 0x000fe40006000000 */
[----:B------:R-:W-:Y:S02]  /*1eaf0*/  ISETP.LT.OR P2, PT, R183, 0x3a, P2 ;  /* 0x0000003ab700780c */ /* 0x000fe40001741670 */
[----:B------:R-:W-:-:S02]  /*1eb00*/  FSEL R179, R4, -INF , !P3 ;  /* 0xff80000004b37808 */ /* 0x000fc40005800000 */
[----:B------:R-:W-:Y:S01]  /*1eb10*/  FMNMX.FTZ R152, R172, R152, !PT ;  /* 0x00000098ac987209 */ /* 0x000fe20007810000 */
[----:B------:R-:W1:Y:S01]  /*1eb20*/  MUFU.EX2 R186, R186 ;  /* 0x000000ba00ba7308 */ /* 0x000e620000000800 */
[----:B------:R-:W-:Y:S02]  /*1eb30*/  FSEL R176, R176, -INF , !P2 ;  /* 0xff800000b0b07808 */ /* 0x000fe40005000000 */
[----:B------:R-:W-:Y:S02]  /*1eb40*/  FMNMX.FTZ R152, R179, R152, !PT ;  /* 0x00000098b3987209 */ /* 0x000fe40007810000 */
[----:B0-----:R-:W-:Y:S02]  /*1eb50*/  F2FP.BF16.F32.PACK_AB R198, R157, R155 ;  /* 0x0000009b9dc6723e */ /* 0x001fe400000010ff */
[----:B------:R-:W-:Y:S01]  /*1eb60*/  FMNMX.FTZ R152, R176, R152, !PT ;  /* 0x00000098b0987209 */ /* 0x000fe20007810000 */
[----:B------:R-:W-:Y:S01]  /*1eb70*/  MUFU.EX2 R163, R163 ;  /* 0x000000a300a37308 */ /* 0x000fe20000000800 */
[----:B------:R-:W-:-:S03]  /*1eb80*/  F2FP.BF16.F32.PACK_AB R196, R184, R158 ;  /* 0x0000009eb8c4723e */ /* 0x000fc600000010ff */
[----:B------:R-:W0:Y:S04]  /*1eb90*/  SHFL.BFLY PT, R4, R152, 0x2, 0x1f ;  /* 0x0c401f0098047f89 */ /* 0x000e2800000e0000 */
[----:B------:R-:W3:Y:S01]  /*1eba0*/  MUFU.EX2 R187, R187 ;  /* 0x000000bb00bb7308 */ /* 0x000ee20000000800 */
[----:B-1----:R-:W-:-:S07]  /*1ebb0*/  F2FP.BF16.F32.PACK_AB R192, R186, R185 ;  /* 0x000000b9bac0723e */ /* 0x002fce00000010ff */
[----:B------:R-:W-:Y:S08]  /*1ebc0*/  MUFU.EX2 R167, R167 ;  /* 0x000000a700a77308 */ /* 0x000ff00000000800 */
[----:B------:R-:W-:Y:S01]  /*1ebd0*/  MUFU.EX2 R188, R188 ;  /* 0x000000bc00bc7308 */ /* 0x000fe20000000800 */
[----:B---3--:R-:W-:Y:S02]  /*1ebe0*/  F2FP.BF16.F32.PACK_AB R194, R187, R163 ;  /* 0x000000a3bbc2723e */ /* 0x008fe400000010ff */
[----:B0-----:R-:W-:-:S05]  /*1ebf0*/  FMNMX.FTZ R152, R152, R4, !PT ;  /* 0x0000000498987209 */ /* 0x001fca0007810000 */
[----:B------:R-:W-:Y:S01]  /*1ec00*/  MUFU.EX2 R171, R171 ;  /* 0x000000ab00ab7308 */ /* 0x000fe20000000800 */
[----:B------:R-:W0:Y:S07]  /*1ec10*/  SHFL.BFLY PT, R4, R152, 0x1, 0x1f ;  /* 0x0c201f0098047f89 */ /* 0x000e2e00000e0000 */
[----:B------:R-:W1:Y:S08]  /*1ec20*/  MUFU.EX2 R173, R173 ;  /* 0x000000ad00ad7308 */ /* 0x000e700000000800 */
[----:B------:R-:W-:Y:S08]  /*1ec30*/  MUFU.EX2 R174, R174 ;  /* 0x000000ae00ae7308 */ /* 0x000ff00000000800 */
[----:B------:R-:W-:Y:S01]  /*1ec40*/  MUFU.EX2 R175, R175 ;  /* 0x000000af00af7308 */ /* 0x000fe20000000800 */
[----:B0-----:R-:W-:-:S02]  /*1ec50*/  FMNMX.FTZ R4, R152, R4, !PT ;  /* 0x0000000498047209 */ /* 0x001fc40007810000 */
[----:B-1----:R-:W-:Y:S02]  /*1ec60*/  F2FP.BF16.F32.PACK_AB R190, R173, R171 ;  /* 0x000000abadbe723e */ /* 0x002fe400000010ff */
[C---:B------:R-:W-:Y:S01]  /*1ec70*/  FSETP.NEU.FTZ.AND P2, PT, R4.reuse, -INF , PT ;  /* 0xff8000000400780b */ /* 0x040fe20003f5d000 */
[----:B------:R-:W-:Y:S02]  /*1ec80*/  FMUL.FTZ R152, R4, R2 ;  /* 0x0000000204987220 */ /* 0x000fe40000410000 */
[----:B------:R-:W-:Y:S03]  /*1ec90*/  MUFU.EX2 R178, R178 ;  /* 0x000000b200b27308 */ /* 0x000fe60000000800 */
[----:B------:R-:W-:-:S05]  /*1eca0*/  FSEL R0, R152, RZ, P2 ;  /* 0x000000ff98007208 */ /* 0x000fca0001000000 */
[----:B------:R-:W0:Y:S01]  /*1ecb0*/  MUFU.EX2 R152, R180 ;  /* 0x000000b400987308 */ /* 0x000e220000000800 */
[-CC-:B------:R-:W-:Y:S01]  /*1ecc0*/  FFMA.FTZ R177, R177, R2.reuse, -R0.reuse ;  /* 0x00000002b1b17223 */ /* 0x180fe20000010800 */
        /* <DEDUP_REMOVED lines=14> */
[----:B------:R-:W-:Y:S01]  /*1edb0*/  FFMA.FTZ R176, R176, R2, -R0 ;  /* 0x00000002b0b07223 */ /* 0x000fe20000010800 */
[----:B0-----:R-:W-:Y:S01]  /*1edc0*/  FFMA.FTZ R0, R152, R227, R158 ;  /* 0x000000e398007223 */ /* 0x001fe2000001009e */
[----:B------:R-:W-:Y:S03]  /*1edd0*/  MUFU.EX2 R177, R177 ;  /* 0x000000b100b17308 */ /* 0x000fe60000000800 */
[----:B------:R-:W-:Y:S01]  /*1ede0*/  FADD.FTZ R0, R184, R0 ;  /* 0x00000000b8007221 */ /* 0x000fe20000010000 */
[----:B------:R-:W-:-:S03]  /*1edf0*/  F2FP.BF16.F32.PACK_AB R184, R175, R174 ;  /* 0x000000aeafb8723e */ /* 0x000fc600000010ff */
[----:B------:R-:W-:Y:S01]  /*1ee00*/  FADD.FTZ R0, R155, R0 ;  /* 0x000000009b007221 */ /* 0x000fe20000010000 */
[----:B------:R-:W-:Y:S01]  /*1ee10*/  FSEL R155, R4, RZ, P2 ;  /* 0x000000ff049b7208 */ /* 0x000fe20001000000 */
[----:B------:R-:W0:Y:S01]  /*1ee20*/  MUFU.EX2 R153, R153 ;  /* 0x0000009900997308 */ /* 0x000e220000000800 */
[----:B--2---:R-:W-:Y:S01]  /*1ee30*/  ISETP.GT.AND P2, PT, R5, R181, PT ;  /* 0x000000b50500720c */ /* 0x004fe20003f44270 */
[----:B------:R-:W-:Y:S01]  /*1ee40*/  FADD.FTZ R0, R157, R0 ;  /* 0x000000009d007221 */ /* 0x000fe20000010000 */
[----:B------:R-:W-:Y:S02]  /*1ee50*/  VIADD R5, R5, 0xffffffff ;  /* 0xffffffff05057836 */ /* 0x000fe40000000000 */
[----:B------:R-:W-:Y:S01]  /*1ee60*/  FADD.FTZ R155, -R155, R228 ;  /* 0x000000e49b9b7221 */ /* 0x000fe20000010100 */
[----:B------:R-:W-:Y:S02]  /*1ee70*/  IMAD.MOV.U32 R228, RZ, RZ, R4 ;  /* 0x000000ffffe47224 */ /* 0x000fe400078e0004 */
[----:B------:R-:W-:Y:S01]  /*1ee80*/  FADD.FTZ R0, R185, R0 ;  /* 0x00000000b9007221 */ /* 0x000fe20000010000 */
[----:B------:R-:W-:Y:S01]  /*1ee90*/  FMUL.FTZ R155, R155, R2 ;  /* 0x000000029b9b7220 */ /* 0x000fe20000410000 */
[----:B------:R-:W-:Y:S02]  /*1eea0*/  MUFU.EX2 R154, R154 ;  /* 0x0000009a009a7308 */ /* 0x000fe40000000800 */
[----:B------:R-:W-:-:S04]  /*1eeb0*/  FADD.FTZ R0, R186, R0 ;  /* 0x00000000ba007221 */ /* 0x000fc80000010000 */
[----:B------:R-:W-:Y:S02]  /*1eec0*/  FADD.FTZ R0, R163, R0 ;  /* 0x00000000a3007221 */ /* 0x000fe40000010000 */
[----:B------:R-:W1:Y:S02]  /*1eed0*/  MUFU.EX2 R156, R156 ;  /* 0x0000009c009c7308 */ /* 0x000e640000000800 */
[----:B------:R-:W-:Y:S01]  /*1eee0*/  FADD.FTZ R0, R187, R0 ;  /* 0x00000000bb007221 */ /* 0x000fe20000010000 */
[----:B0-----:R-:W-:-:S03]  /*1eef0*/  F2FP.BF16.F32.PACK_AB R197, R153, R177 ;  /* 0x000000b199c5723e */ /* 0x001fc600000010ff */
[----:B------:R-:W-:Y:S02]  /*1ef00*/  FADD.FTZ R157, R167, R0 ;  /* 0x00000000a79d7221 */ /* 0x000fe40000010000 */
[----:B------:R0:W2:Y:S02]  /*1ef10*/  MUFU.EX2 R0, R155 ;  /* 0x0000009b00007308 */ /* 0x0000a40000000800 */
[C---:B------:R-:W-:Y:S01]  /*1ef20*/  FADD.FTZ R157, R188.reuse, R157 ;  /* 0x0000009dbc9d7221 */ /* 0x040fe20000010000 */
[----:B------:R-:W-:-:S03]  /*1ef30*/  F2FP.BF16.F32.PACK_AB R188, R188, R167 ;  /* 0x000000a7bcbc723e */ /* 0x000fc600000010ff */
[----:B------:R-:W-:Y:S02]  /*1ef40*/  FADD.FTZ R157, R171, R157 ;  /* 0x0000009dab9d7221 */ /* 0x000fe40000010000 */
[----:B------:R-:W3:Y:S02]  /*1ef50*/  MUFU.EX2 R160, R160 ;  /* 0x000000a000a07308 */ /* 0x000ee40000000800 */
[----:B------:R-:W-:Y:S01]  /*1ef60*/  FADD.FTZ R157, R173, R157 ;  /* 0x0000009dad9d7221 */ /* 0x000fe20000010000 */
[----:B-1----:R-:W-:-:S03]  /*1ef70*/  F2FP.BF16.F32.PACK_AB R199, R156, R154 ;  /* 0x0000009a9cc7723e */ /* 0x002fc600000010ff */
[----:B0-----:R-:W-:Y:S02]  /*1ef80*/  FADD.FTZ R155, R174, R157 ;  /* 0x0000009dae9b7221 */ /* 0x001fe40000010000 */
[----:B------:R-:W0:Y:S01]  /*1ef90*/  MUFU.EX2 R161, R161 ;  /* 0x000000a100a17308 */ /* 0x000e220000000800 */
[----:B--2---:R-:W-:Y:S01]  /*1efa0*/  FFMA.FTZ R226, R0, R226, R177 ;  /* 0x000000e200e27223 */ /* 0x004fe200000100b1 */
[----:B------:R-:W-:-:S03]  /*1efb0*/  FADD.FTZ R155, R175, R155 ;  /* 0x0000009baf9b7221 */ /* 0x000fc60000010000 */
[----:B------:R-:W-:Y:S01]  /*1efc0*/  FADD.FTZ R226, R153, R226 ;  /* 0x000000e299e27221 */ /* 0x000fe20000010000 */
[----:B------:R-:W-:Y:S02]  /*1efd0*/  FADD.FTZ R155, R178, R155 ;  /* 0x0000009bb29b7221 */ /* 0x000fe40000010000 */
[----:B------:R-:W1:Y:S01]  /*1efe0*/  MUFU.EX2 R162, R162 ;  /* 0x000000a200a27308 */ /* 0x000e620000000800 */
[----:B------:R-:W-:-:S04]  /*1eff0*/  FADD.FTZ R226, R154, R226 ;  /* 0x000000e29ae27221 */ /* 0x000fc80000010000 */
[----:B------:R-:W-:-:S03]  /*1f000*/  FADD.FTZ R226, R156, R226 ;  /* 0x000000e29ce27221 */ /* 0x000fc60000010000 */
[----:B------:R-:W2:Y:S01]  /*1f010*/  MUFU.EX2 R164, R164 ;  /* 0x000000a400a47308 */ /* 0x000ea20000000800 */
[----:B---3--:R-:W-:Y:S01]  /*1f020*/  FADD.FTZ R226, R160, R226 ;  /* 0x000000e2a0e27221 */ /* 0x008fe20000010000 */
[----:B0-----:R-:W-:-:S03]  /*1f030*/  F2FP.BF16.F32.PACK_AB R193, R161, R160 ;  /* 0x000000a0a1c1723e */ /* 0x001fc600000010ff */
[----:B------:R-:W-:-:S03]  /*1f040*/  FADD.FTZ R226, R161, R226 ;  /* 0x000000e2a1e27221 */ /* 0x000fc60000010000 */
        /* <DEDUP_REMOVED lines=21> */
[----:B0-----:R-:W-:Y:S01]  /*1f1a0*/  FADD.FTZ R226, R179, R226 ;  /* 0x000000e2b3e27221 */ /* 0x001fe20000010000 */
[C---:B-1----:R-:W-:Y:S01]  /*1f1b0*/  FADD.FTZ R227, R159.reuse, R155 ;  /* 0x0000009b9fe37221 */ /* 0x042fe20000010000 */
[----:B------:R-:W-:Y:S02]  /*1f1c0*/  F2FP.BF16.F32.PACK_AB R186, R159, R178 ;  /* 0x000000b29fba723e */ /* 0x000fe400000010ff */
[C---:B--2---:R-:W-:Y:S01]  /*1f1d0*/  FADD.FTZ R226, R176.reuse, R226 ;  /* 0x000000e2b0e27221 */ /* 0x044fe20000010000 */
[----:B------:R-:W-:Y:S01]  /*1f1e0*/  F2FP.BF16.F32.PACK_AB R187, R176, R179 ;  /* 0x000000b3b0bb723e */ /* 0x000fe200000010ff */
[----:B------:R-:W-:Y:S06]  /*1f1f0*/  @P2 BRA `(.L_x_1798) ;  /* 0xffffffd0004c2947 */ /* 0x000fec000383ffff */
.L_x_1779:
[----:B------:R-:W-:Y:S05]  /*1f200*/  BSYNC B0 ;  /* 0x0000000000007941 */ /* 0x000fea0003800000 */
.L_x_1778:
        /* <DEDUP_REMOVED lines=131> */
.L_x_1799:
[----:B------:R-:W-:Y:S01]  /*1fa40*/  IMAD R5, R22, 0x8, R16 ;  /* 0x0000000816057824 */ /* 0x000fe200078e0210 */
[----:B------:R-:W-:-:S04]  /*1fa50*/  SHF.L.U32 R0, R218, 0x1f, RZ ;  /* 0x0000001fda007819 */ /* 0x000fc800000006ff */
[----:B------:R0:W1:Y:S01]  /*1fa60*/  SYNCS.PHASECHK.TRANS64.TRYWAIT P2, [R5+URZ+0x30850], R0 ;  /* 0x03085000050075a7 */ /* 0x000062000804017f */
[----:B------:R-:W-:Y:S05]  /*1fa70*/  @!P0 BRA `(.L_x_1800) ;  /* 0x0000000000048947 */ /* 0x000fea0003800000 */
[----:B------:R-:W-:Y:S01]  /*1fa80*/  BPT.TRAP 0x1 ;  /* 0x000000040000795c */ /* 0x000fe20000300000 */
.L_x_1800:
[----:B------:R-:W-:Y:S04]  /*1fa90*/  BSSY B0, `(.L_x_1801) ;  /* 0x0000004000007945 */ /* 0x000fe80003800000 */
[----:B-1----:R-:W-:Y:S05]  /*1faa0*/  @P2 BRA `(.L_x_1802) ;  /* 0x0000000000082947 */ /* 0x002fea0003800000 */
[----:B------:R-:W1:Y:S02]  /*1fab0*/  SYNCS.PHASECHK.TRANS64.TRYWAIT P0, [R5+URZ+0x30850], R0 ;  /* 0x03085000050075a7 */ /* 0x000e64000800017f */
[----:B-1----:R-:W-:Y:S05]  /*1fac0*/  @!P0 BRA `(.L_x_1803) ;  /* 0x0000010c002c8947 */ /* 0x002fea0003800000 */
.L_x_1802:
[----:B------:R-:W-:Y:S05]  /*1fad0*/  BSYNC B0 ;  /* 0x0000000000007941 */ /* 0x000fea0003800000 */
.L_x_1801:
[----:B------:R-:W-:Y:S01]  /*1fae0*/  VIADD R16, R16, 0x400 ;  /* 0x0000040010107836 */ /* 0x000fe20000000000 */
[----:B------:R-:W2:Y:S01]  /*1faf0*/  LDL.LU R10, [R1+0x54] ;  /* 0x00005400010a7983 */ /* 0x000ea20000300800 */
[----:B------:R-:W-:Y:S01]  /*1fb00*/  IMAD.MOV.U32 R7, RZ, RZ, 0x40000040 ;  /* 0x40000040ff077424 */ /* 0x000fe200078e00ff */
[----:B------:R-:W-:Y:S01]  /*1fb10*/  WARPGROUP.ARRIVE ;  /* 0x00000000000079c5 */ /* 0x000fe20000000000 */
[----:B------:R-:W-:Y:S01]  /*1fb20*/  IMAD.MOV.U32 R9, RZ, RZ, 0x40000040 ;  /* 0x40000040ff097424 */ /* 0x000fe200078e00ff */
[----:B------:R-:W-:Y:S01]  /*1fb30*/  SHF.R.U32.HI R16, RZ, 0x4, R16 ;  /* 0x00000004ff107819 */ /* 0x000fe20000011610 */
[----:B01----:R-:W-:Y:S01]  /*1fb40*/  SHFL.BFLY PT, R0, R226, 0x2, 0x1f ;  /* 0x0c401f00e2007f89 */ /* 0x003fe200000e0000 */
[----:B------:R-:W-:Y:S01]  /*1fb50*/  R2UR UR7, R7 ;  /* 0x00000000070772ca */ /* 0x000fe200000e0000 */
[----:B------:R-:W-:Y:S01]  /*1fb60*/  IMAD.MOV.U32 R7, RZ, RZ, 0x40000040 ;  /* 0x40000040ff077424 */ /* 0x000fe200078e00ff */
[----:B------:R-:W-:Y:S01]  /*1fb70*/  LOP3.LUT R16, R16, 0x3fff, RZ, 0xc0, !PT ;  /* 0x00003fff10107812 */ /* 0x000fe200078ec0ff */
[----:B------:R-:W-:-:S02]  /*1fb80*/  IMAD.MOV.U32 R152, RZ, RZ, -0x800000 ;  /* 0xff800000ff987424 */ /* 0x000fc400078e00ff */
[----:B------:R-:W-:Y:S01]  /*1fb90*/  @!P1 VIADD R5, R5, 0x30860 ;  /* 0x0003086005059836 */ /* 0x000fe20000000000 */
[----:B------:R-:W-:Y:S01]  /*1fba0*/  LOP3.LUT R16, R16, 0x2000000, RZ, 0xfc, !PT ;  /* 0x0200000010107812 */ /* 0x000fe200078efcff */
[----:B------:R-:W-:-:S03]  /*1fbb0*/  IMAD.MOV.U32 R153, RZ, RZ, -0x800000 ;  /* 0xff800000ff997424 */ /* 0x000fc600078e00ff */
[----:B------:R-:W-:Y:S01]  /*1fbc0*/  @!P1 PRMT R5, RZ, 0x654, R5 ;  /* 0x00000654ff059816 */ /* 0x000fe20000000005 */
[C---:B------:R-:W-:Y:S02]  /*1fbd0*/  IMAD R6, R22.reuse, 0x800, R16 ;  /* 0x0000080016067824 */ /* 0x040fe400078e0210 */
[----:B------:R-:W-:Y:S02]  /*1fbe0*/  VIADD R22, R22, 0x1 ;  /* 0x0000000116167836 */ /* 0x000fe40000000000 */
[C---:B------:R-:W-:Y:S01]  /*1fbf0*/  VIADD R8, R6.reuse, 0x80 ;  /* 0x0000008006087836 */ /* 0x040fe20000000000 */
[----:B------:R-:W-:Y:S02]  /*1fc00*/  R2UR UR6, R6 ;  /* 0x00000000060672ca */ /* 0x000fe400000e0000 */
[----:B------:R-:W-:-:S04]  /*1fc10*/  ISETP.NE.AND P2, PT, R22, 0x2, PT ;  /* 0x000000021600780c */ /* 0x000fc80003f45270 */
[----:B------:R-:W-:-:S07]  /*1fc20*/  SEL R22, R22, RZ, P2 ;  /* 0x000000ff16167207 */ /* 0x000fce0001000000 */
[----:B------:R-:W-:Y:S01]  /*1fc30*/  HGMMA.64x256x16.F32.BF16 R24, R196, gdesc[UR4].tnspB, R24, gsb0 ;  /* 0x43e00004c4187df0 */ /* 0x000fe20008001818 */
[----:B------:R-:W-:Y:S01]  /*1fc40*/  R2UR UR6, R8 ;  /* 0x00000000080672ca */ /* 0x000fe200000e0000 */
[C---:B------:R-:W-:Y:S01]  /*1fc50*/  VIADD R8, R6.reuse, 0x100 ;  /* 0x0000010006087836 */ /* 0x040fe20000000000 */
[----:B------:R-:W-:Y:S01]  /*1fc60*/  R2UR UR7, R9 ;  /* 0x00000000090772ca */ /* 0x000fe200000e0000 */
[----:B------:R-:W-:Y:S02]  /*1fc70*/  IMAD.MOV.U32 R9, RZ, RZ, 0x40000040 ;  /* 0x40000040ff097424 */ /* 0x000fe400078e00ff */
[----:B------:R-:W-:Y:S02]  /*1fc80*/  VIADD R6, R6, 0x180 ;  /* 0x0000018006067836 */ /* 0x000fe40000000000 */
[----:B--2---:R-:W-:Y:S01]  /*1fc90*/  VIADD R10, R10, 0x1 ;  /* 0x000000010a0a7836 */ /* 0x004fe20000000000 */
[----:B------:R-:W-:Y:S02]  /*1fca0*/  WARPGROUP.DEPBAR.LE gsb0, 0x0 ;  /* 0x00008000000079c5 */ /* 0x000fe40000010000 */
[----:B------:R-:W-:-:S02]  /*1fcb0*/  WARPGROUP.ARRIVE ;  /* 0x00000000000079c5 */ /* 0x000fc40000000000 */
[----:B------:R-:W-:-:S15]  /*1fcc0*/  STL [R1+0x54], R10 ;  /* 0x0000540a01007387 */ /* 0x000fde0000100800 */
        /* <DEDUP_REMOVED lines=9> */
[----:B------:R-:W0:Y:S02]  /*1fd60*/  SHFL.BFLY PT, R6, R227, 0x2, 0x1f ;  /* 0x0c401f00e3067f89 */ /* 0x000e2400000e0000 */
[----:B0-----:R-:W-:Y:S01]  /*1fd70*/  FADD.FTZ R227, R6, R227 ;  /* 0x000000e306e37221 */ /* 0x001fe20000010000 */
[----:B------:R-:W-:-:S04]  /*1fd80*/  FADD.FTZ R6, R0, R226 ;  /* 0x000000e200067221 */ /* 0x000fc80000010000 */
[----:B------:R-:W0:Y:S04]  /*1fd90*/  SHFL.BFLY PT, R0, R227, 0x1, 0x1f ;  /* 0x0c201f00e3007f89 */ /* 0x000e2800000e0000 */
[----:B------:R-:W1:Y:S01]  /*1fda0*/  SHFL.BFLY PT, R7, R6, 0x1, 0x1f ;  /* 0x0c201f0006077f89 */ /* 0x000e6200000e0000 */
[----:B0-----:R-:W-:Y:S01]  /*1fdb0*/  FADD.FTZ R0, R227, R0 ;  /* 0x00000000e3007221 */ /* 0x001fe20000010000 */
[----:B-1----:R-:W-:-:S04]  /*1fdc0*/  FADD.FTZ R6, R6, R7 ;  /* 0x0000000706067221 */ /* 0x002fc80000010000 */
[----:B------:R-:W-:Y:S02]  /*1fdd0*/  FSETP.NE.FTZ.AND P0, PT, R0, RZ, PT ;  /* 0x000000ff0000720b */ /* 0x000fe40003f15000 */
[----:B------:R-:W-:-:S11]  /*1fde0*/  FSETP.NE.FTZ.AND P3, PT, R6, RZ, PT ;  /* 0x000000ff0600720b */ /* 0x000fd60003f75000 */
[C---:B------:R-:W-:Y:S01]  /*1fdf0*/  @P0 FMUL.FTZ R9, R2.reuse, 0.69314718246459960938 ;  /* 0x3f31721802090820 */ /* 0x040fe20000410000 */
[----:B------:R-:W0:Y:S01]  /*1fe00*/  @P0 MUFU.LG2 R8, R0 ;  /* 0x0000000000080308 */ /* 0x000e220000000c00 */
[----:B------:R-:W-:-:S07]  /*1fe10*/  @P3 FMUL.FTZ R2, R2, 0.69314718246459960938 ;  /* 0x3f31721802023820 */ /* 0x000fce0000410000 */
[----:B------:R-:W1:Y:S01]  /*1fe20*/  @P3 MUFU.LG2 R7, R6 ;  /* 0x0000000600073308 */ /* 0x000e620000000c00 */
[----:B0-----:R-:W-:-:S04]  /*1fe30*/  @P0 FMUL.FTZ R8, R8, 0.69314718246459960938 ;  /* 0x3f31721808080820 */ /* 0x001fc80000410000 */
[----:B------:R-:W-:Y:S01]  /*1fe40*/  @P0 FFMA.FTZ R153, R9, R3, R8 ;  /* 0x0000000309990223 */ /* 0x000fe20000010008 */
[----:B-1----:R-:W-:-:S04]  /*1fe50*/  @P3 FMUL.FTZ R7, R7, 0.69314718246459960938 ;  /* 0x3f31721807073820 */ /* 0x002fc80000410000 */
[----:B------:R-:W-:Y:S01]  /*1fe60*/  @P3 FFMA.FTZ R152, R2, R4, R7 ;  /* 0x0000000402983223 */ /* 0x000fe20000010007 */
[----:B------:R-:W-:Y:S01]  /*1fe70*/  IMAD.MOV.U32 R4, RZ, RZ, RZ ;  /* 0x000000ffff047224 */ /* 0x000fe200078e00ff */
[----:B------:R-:W-:-:S04]  /*1fe80*/  SEL R2, RZ, 0x1, P2 ;  /* 0x00000001ff027807 */ /* 0x000fc80001000000 */
[----:B------:R-:W-:Y:S01]  /*1fe90*/  LOP3.LUT R218, R218, R2, RZ, 0x3c, !PT ;  /* 0x00000002dada7212 */ /* 0x000fe200078e3cff */
[----:B------:R0:W1:Y:S01]  /*1fea0*/  @P0 MUFU.RCP R4, R0 ;  /* 0x0000000000040308 */ /* 0x0000620000001000 */
[----:B------:R-:W-:Y:S01]  /*1feb0*/  PLOP3.LUT P0, PT, PT, PT, PT, 0x8, 0x0 ;  /* 0x000000000000781c */ /* 0x000fe20003f0e170 */
[----:B0-----:R-:W-:-:S06]  /*1fec0*/  IMAD.MOV.U32 R0, RZ, RZ, RZ ;  /* 0x000000ffff007224 */ /* 0x001fcc00078e00ff */
[----:B------:R-:W0:Y:S01]  /*1fed0*/  @P3 MUFU.RCP R0, R6 ;  /* 0x0000000600003308 */ /* 0x000e220000001000 */
[----:B------:R-:W-:Y:S02]  /*1fee0*/  WARPGROUP.DEPBAR.LE gsb0, 0x0 ;  /* 0x00008000000079c5 */ /* 0x000fe40000010000 */
[----:B------:R-:W-:-:S06]  /*1fef0*/  WARPGROUP.ARRIVE ;  /* 0x00000000000079c5 */ /* 0x000fcc0000000000 */
[----:B------:R-:W-:Y:S03]  /*1ff00*/  HGMMA.64x256x16.F32.BF16 R24, R184, gdesc[UR4].tnspB, R24, gsb0 ;  /* 0x43e00004b8187df0 */ /* 0x000fe60008001818 */
[----:B------:R-:W-:Y:S02]  /*1ff10*/  WARPGROUP.DEPBAR.LE gsb0, 0x0 ;  /* 0x00008000000079c5 */ /* 0x000fe40000010000 */
[----:B------:R2:W-:Y:S01]  /*1ff20*/  @!P1 SYNCS.ARRIVE.TRANS64.RED.A1T0 RZ, [R5+URZ], RZ ;  /* 0x000000ff05ff99a7 */ /* 0x0005e2000810043f */
[-C--:B-1----:R-:W-:Y:S01]  /*1ff30*/  FMUL.FTZ R20, R24, R4.reuse ;  /* 0x0000000418147220 */ /* 0x082fe20000410000 */
        /* <DEDUP_REMOVED lines=127> */
.L_x_1637:
        /* <DEDUP_REMOVED lines=10> */
[----:B------:R-:W3:Y:S01]  /*207d0*/  S2R R0, SR_SWINHI ;  /* 0x0000000000007919 */ /* 0x000ee20000002f00 */
[----:B------:R-:W-:Y:S01]  /*207e0*/  F2FP.BF16.F32.PACK_AB R10, R29, R28 ;  /* 0x0000001c1d0a723e */ /* 0x000fe200000010ff */
[----:B------:R-:W-:Y:S01]  /*207f0*/  ULDC.64 UR4, c[0x0][0xc08] ;  /* 0x0003020000047ab9 */ /* 0x000fe20000000a00 */
[----:B------:R-:W-:Y:S01]  /*20800*/  F2FP.BF16.F32.PACK_AB R11, R31, R30 ;  /* 0x0000001e1f0b723e */ /* 0x000fe200000010ff */
[----:B------:R-:W4:Y:S01]  /*20810*/  LDL.LU R155, [R1+0x4c] ;  /* 0x00004c00019b7983 */ /* 0x000f220000300800 */
[----:B------:R-:W-:Y:S01]  /*20820*/  F2FP.BF16.F32.PACK_AB R12, R33, R32 ;  /* 0x00000020210c723e */ /* 0x000fe200000010ff */
[----:B------:R-:W-:Y:S01]  /*20830*/  ULDC.64 UR6, c[0x0][0xc00] ;  /* 0x0003000000067ab9 */ /* 0x000fe20000000a00 */
[----:B------:R-:W-:Y:S01]  /*20840*/  F2FP.BF16.F32.PACK_AB R13, R35, R34 ;  /* 0x00000022230d723e */ /* 0x000fe200000010ff */
[----:B------:R-:W4:Y:S01]  /*20850*/  LDL R154, [R1+0x50] ;  /* 0x00005000019a7983 */ /* 0x000f220000100800 */
[----:B------:R-:W-:-:S02]  /*20860*/  MOV R6, R16 ;  /* 0x0000001000067202 */ /* 0x000fc40000000f00 */
[----:B---3--:R-:W-:Y:S02]  /*20870*/  MOV R7, R0 ;  /* 0x0000000000077202 */ /* 0x008fe40000000f00 */
[----:B------:R-:W-:Y:S02]  /*20880*/  F2FP.BF16.F32.PACK_AB R14, R37, R36 ;  /* 0x00000024250e723e */ /* 0x000fe400000010ff */
[----:B------:R-:W-:Y:S01]  /*20890*/  F2FP.BF16.F32.PACK_AB R15, R39, R38 ;  /* 0x00000026270f723e */ /* 0x000fe200000010ff */
[----:B------:R-:W-:Y:S01]  /*208a0*/  BAR.SYNC.DEFER_BLOCKING 0x1, 0x100 ;  /* 0x0044000000007b1d */ /* 0x000fe20000010000 */
[----:B--2--5:R-:W-:-:S03]  /*208b0*/  IMAD.WIDE R100, R8, 0x2, R6 ;  /* 0x0000000208647825 */ /* 0x024fc600078e0206 */
[----:B------:R-:W-:Y:S01]  /*208c0*/  LOP3.LUT R0, R100, 0x380, RZ, 0xc0, !PT ;  /* 0x0000038064007812 */ /* 0x000fe200078ec0ff */
[----:B------:R-:W-:-:S03]  /*208d0*/  IMAD.MOV.U32 R9, RZ, RZ, R101 ;  /* 0x000000ffff097224 */ /* 0x000fc600078e0065 */
[----:B------:R-:W-:-:S04]  /*208e0*/  SHF.R.U64 R0, R0, 0x3, RZ ;  /* 0x0000000300007819 */ /* 0x000fc800000012ff */
[----:B------:R-:W-:-:S04]  /*208f0*/  LOP3.LUT R8, R0, R100, RZ, 0x3c, !PT ;  /* 0x0000006400087212 */ /* 0x000fc800078e3cff */
        /* <DEDUP_REMOVED lines=8> */
[----:B------:R-:W-:-:S04]  /*20980*/  LOP3.LUT R8, R0, R8, RZ, 0x3c, !PT ;  /* 0x0000000800087212 */ /* 0x000fc800078e3cff */
[----:B------:R-:W-:-:S05]  /*20990*/  MOV R8, R8 ;  /* 0x0000000800087202 */ /* 0x000fca0000000f00 */
[----:B------:R2:W-:Y:S02]  /*209a0*/  STSM.16.M88.4 [R8], R12 ;  /* 0x0000000c08007844 */ /* 0x0005e40000000200 */
[----:B--2---:R-:W-:-:S04]  /*209b0*/  IADD3 R8, P0, R100, 0x40, RZ ;  /* 0x0000004064087810 */ /* 0x004fc80007f1e0ff */
[----:B------:R-:W-:Y:S01]  /*209c0*/  LOP3.LUT R0, R8, 0x380, RZ, 0xc0, !PT ;  /* 0x0000038008007812 */ /* 0x000fe200078ec0ff */
[----:B------:R-:W-:-:S03]  /*209d0*/  IMAD.X R9, RZ, RZ, R101, P0 ;  /* 0x000000ffff097224 */ /* 0x000fc600000e0665 */
[----:B------:R-:W-:-:S04]  /*209e0*/  SHF.R.U64 R0, R0, 0x3, RZ ;  /* 0x0000000300007819 */ /* 0x000fc800000012ff */
[----:B------:R-:W-:Y:S02]  /*209f0*/  LOP3.LUT R8, R0, R8, RZ, 0x3c, !PT ;  /* 0x0000000800087212 */ /* 0x000fe400078e3cff */
[----:B------:R-:W-:Y:S02]  /*20a00*/  F2FP.BF16.F32.PACK_AB R10, R45, R44 ;  /* 0x0000002c2d0a723e */ /* 0x000fe400000010ff */
[----:B------:R-:W-:Y:S02]  /*20a10*/  MOV R0, R8 ;  /* 0x0000000800007202 */ /* 0x000fe40000000f00 */
[----:B------:R-:W-:Y:S02]  /*20a20*/  F2FP.BF16.F32.PACK_AB R8, R41, R40 ;  /* 0x000000282908723e */ /* 0x000fe400000010ff */
[----:B------:R-:W-:Y:S02]  /*20a30*/  F2FP.BF16.F32.PACK_AB R9, R43, R42 ;  /* 0x0000002a2b09723e */ /* 0x000fe400000010ff */
[----:B------:R-:W-:-:S05]  /*20a40*/  F2FP.BF16.F32.PACK_AB R11, R47, R46 ;  /* 0x0000002e2f0b723e */ /* 0x000fca00000010ff */
        /* <DEDUP_REMOVED lines=133> */
[----:B--2---:R-:W-:Y:S01]  /*212a0*/  IADD3 R0, P0, R100, 0xc060, RZ ;  /* 0x0000c06064007810 */ /* 0x004fe20007f1e0ff */
[----:B------:R-:W-:Y:S01]  /*212b0*/  ULDC.64 UR8, c[0x0][0x208] ;  /* 0x0000820000087ab9 */ /* 0x000fe20000000a00 */
[----:B------:R-:W-:Y:S01]  /*212c0*/  F2FP.BF16.F32.PACK_AB R12, R145, R144 ;  /* 0x00000090910c723e */ /* 0x000fe200000010ff */
[----:B------:R-:W2:Y:S02]  /*212d0*/  LDC.64 R10, c[0x0][0xc00] ;  /* 0x00030000ff0a7b82 */ /* 0x000ea40000000a00 */
[----:B------:R-:W-:Y:S01]  /*212e0*/  IMAD.X R101, RZ, RZ, R101, P0 ;  /* 0x000000ffff657224 */ /* 0x000fe200000e0665 */
[----:B------:R-:W-:Y:S02]  /*212f0*/  ISETP.NE.U32.AND P0, PT, RZ, UR4, PT ;  /* 0x00000004ff007c0c */ /* 0x000fe4000bf05070 */
[----:B------:R-:W-:-:S02]  /*21300*/  LOP3.LUT R8, R0, 0x380, RZ, 0xc0, !PT ;  /* 0x0000038000087812 */ /* 0x000fc400078ec0ff */
[----:B------:R-:W-:Y:S02]  /*21310*/  ISETP.NE.AND.EX P0, PT, RZ, UR5, PT, P0 ;  /* 0x00000005ff007c0c */ /* 0x000fe4000bf05300 */
[----:B------:R-:W-:-:S04]  /*21320*/  SHF.R.U64 R8, R8, 0x3, RZ ;  /* 0x0000000308087819 */ /* 0x000fc800000012ff */
[----:B------:R-:W-:Y:S02]  /*21330*/  LOP3.LUT R100, R8, R0, RZ, 0x3c, !PT ;  /* 0x0000000008647212 */ /* 0x000fe400078e3cff */
[----:B------:R-:W-:Y:S02]  /*21340*/  F2FP.BF16.F32.PACK_AB R13, R147, R146 ;  /* 0x00000092930d723e */ /* 0x000fe400000010ff */
[----:B------:R-:W-:Y:S02]  /*21350*/  MOV R100, R100 ;  /* 0x0000006400647202 */ /* 0x000fe40000000f00 */
[----:B------:R-:W-:Y:S01]  /*21360*/  F2FP.BF16.F32.PACK_AB R14, R149, R148 ;  /* 0x00000094950e723e */ /* 0x000fe200000010ff */
[----:B------:R-:W3:Y:S01]  /*21370*/  @P0 LDC.64 R8, c[0x0][0xc08] ;  /* 0x00030200ff080b82 */ /* 0x000ee20000000a00 */
[----:B------:R-:W-:-:S05]  /*21380*/  F2FP.BF16.F32.PACK_AB R15, R151, R150 ;  /* 0x00000096970f723e */ /* 0x000fca00000010ff */
[----:B------:R0:W-:Y:S01]  /*21390*/  STSM.16.M88.4 [R100], R12 ;  /* 0x0000000c64007844 */ /* 0x0001e20000000200 */
[----:B------:R-:W-:Y:S02]  /*213a0*/  ULDC UR4, c[0x0][0xa88] ;  /* 0x0002a20000047ab9 */ /* 0x000fe40000000800 */
[----:B-1----:R-:W-:Y:S01]  /*213b0*/  IMAD.U32 R24, RZ, RZ, UR4 ;  /* 0x00000004ff187e24 */ /* 0x002fe2000f8e00ff */
[----:B------:R-:W-:Y:S01]  /*213c0*/  BAR.SYNC.DEFER_BLOCKING 0x1, 0x100 ;  /* 0x0044000000007b1d */ /* 0x000fe20000010000 */
[----:B----4-:R-:W-:-:S05]  /*213d0*/  ISETP.NE.AND P2, PT, R155, RZ, PT ;  /* 0x000000ff9b00720c */ /* 0x010fca0003f45270 */
[----:B------:R-:W-:Y:S01]  /*213e0*/  ULDC UR4, c[0x0][0xad4] ;  /* 0x0002b50000047ab9 */ /* 0x000fe20000000800 */
[----:B---3--:R-:W-:-:S04]  /*213f0*/  @P0 IMAD.WIDE R8, R154, 0x4, R8 ;  /* 0x000000049a080825 */ /* 0x008fc800078e0208 */
[----:B0-----:R-:W-:Y:S01]  /*21400*/  IMAD.MOV.U32 R100, RZ, RZ, 0x9b8 ;  /* 0x000009b8ff647424 */ /* 0x001fe200078e00ff */
[----:B------:R0:W5:Y:S02]  /*21410*/  @P0 LDG.E R24, desc[UR8][R8.64] ;  /* 0x0000000808180981 */ /* 0x000164000c1e1900 */
[----:B0-----:R-:W-:-:S04]  /*21420*/  SEL R8, R155, UR4, P2 ;  /* 0x000000049b087c07 */ /* 0x001fc80009000000 */
[----:B------:R-:W-:-:S04]  /*21430*/  ISETP.GT.AND P2, PT, R8, 0x1, PT ;  /* 0x000000010800780c */ /* 0x000fc80003f44270 */
[----:B------:R-:W-:-:S04]  /*21440*/  SEL R100, R100, 0x978, P2 ;  /* 0x0000097864647807 */ /* 0x000fc80001000000 */
[----:B------:R0:W1:Y:S08]  /*21450*/  LDC.64 R12, c[0x0][R100+0x220] ;  /* 0x00008800640c7b82 */ /* 0x0000700000000a00 */
[----:B------:R0:W3:Y:S01]  /*21460*/  LDC.64 R8, c[0x0][R100+0x218] ;  /* 0x0000860064087b82 */ /* 0x0000e20000000a00 */
[----:B------:R-:W-:-:S04]  /*21470*/  ISETP.NE.U32.AND P1, PT, RZ, UR6, PT ;  /* 0x00000006ff007c0c */ /* 0x000fc8000bf25070 */
[----:B------:R-:W-:Y:S01]  /*21480*/  ISETP.NE.AND.EX P1, PT, RZ, UR7, PT, P1 ;  /* 0x00000007ff007c0c */ /* 0x000fe2000bf25310 */
[----:B------:R-:W-:Y:S02]  /*21490*/  IMAD.MOV.U32 R0, RZ, RZ, RZ ;  /* 0x000000ffff007224 */ /* 0x000fe400078e00ff */
[----:B--2---:R-:W-:-:S10]  /*214a0*/  IMAD.WIDE R10, R154, 0x4, R10 ;  /* 0x000000049a0a7825 */ /* 0x004fd400078e020a */
[----:B------:R0:W5:Y:S01]  /*214b0*/  @P1 LDG.E R0, desc[UR8][R10.64] ;  /* 0x000000080a001981 */ /* 0x000162000c1e1900 */
[----:B------:R-:W-:Y:S05]  /*214c0*/  @P0 BRA `(.L_x_1806) ;  /* 0x0000000000140947 */ /* 0x000fea0003800000 */
[----:B------:R-:W-:Y:S05]  /*214d0*/  @!P1 BRA `(.L_x_1806) ;  /* 0x0000000000109947 */ /* 0x000fea0003800000 */
[----:B------:R-:W-:Y:S02]  /*214e0*/  ULDC.64 UR4, c[0x0][0x208] ;  /* 0x0000820000047ab9 */ /* 0x000fe40000000a00 */
[----:B-----5:R-:W2:Y:S04]  /*214f0*/  LDG.E R24, desc[UR4][R10.64] ;  /* 0x000000040a187981 */ /* 0x020ea8000c1e1900 */
[----:B0-----:R-:W2:Y:S02]  /*21500*/  LDG.E R10, desc[UR4][R10.64+0x4] ;  /* 0x000004040a0a7981 */ /* 0x001ea4000c1e1900 */
[----:B--2---:R-:W-:-:S07]  /*21510*/  IMAD.IADD R24, R10, 0x1, -R24 ;  /* 0x000000010a187824 */ /* 0x004fce00078e0a18 */
.L_x_1806:
[----:B------:R-:W3:Y:S01]  /*21520*/  LDL R158, [R1+0x40] ;  /* 0x00004000019e7983 */ /* 0x000ee20000100800 */
[----:B------:R-:W2:Y:S03]  /*21530*/  LDC R156, c[0x0][0xbe8] ;  /* 0x0002fa00ff9c7b82 */ /* 0x000ea60000000800 */
[----:B------:R-:W4:Y:S04]  /*21540*/  LDL R157, [R1+0x68] ;  /* 0x00006800019d7983 */ /* 0x000f280000100800 */
[----:B------:R-:W4:Y:S04]  /*21550*/  LDL R155, [R1+0x34] ;  /* 0x00003400019b7983 */ /* 0x000f280000100800 */
[----:B------:R-:W4:Y:S04]  /*21560*/  LDL R159, [R1+0x14] ;  /* 0x00001400019f7983 */ /* 0x000f280000100800 */
[----:B------:R-:W4:Y:S04]  /*21570*/  LDL R161, [R1+0x9c] ;  /* 0x00009c0001a17983 */ /* 0x000f280000100800 */
[----:B------:R-:W4:Y:S01]  /*21580*/  LDL R160, [R1+0x7c] ;  /* 0x00007c0001a07983 */ /* 0x000f220000100800 */
[----:B------:R-:W4:Y:S01]  /*21590*/  LDC.64 R14, c[0x0][R100+0x228] ;  /* 0x00008a00640e7b82 */ /* 0x000f220000000a00 */
[----:B------:R-:W-:-:S04]  /*215a0*/  ISETP.NE.U32.AND P0, PT, RZ, UR6, PT ;  /* 0x00000006ff007c0c */ /* 0x000fc8000bf05070 */
[----:B------:R-:W-:Y:S02]  /*215b0*/  ISETP.NE.AND.EX P0, PT, RZ, UR7, PT, P0 ;  /* 0x00000007ff007c0c */ /* 0x000fe4000bf05300 */
[----:B0-----:R-:W-:Y:S02]  /*215c0*/  SHF.R.S32.HI R11, RZ, 0x1f, R154 ;  /* 0x0000001fff0b7819 */ /* 0x001fe4000001149a */
[----:B------:R-:W-:Y:S02]  /*215d0*/  SEL R10, R154, RZ, !P0 ;  /* 0x000000ff9a0a7207 */ /* 0x000fe40004000000 */
[----:B--2---:R-:W-:Y:S02]  /*215e0*/  ISETP.NE.AND P1, PT, R156, 0x1, PT ;  /* 0x000000019c00780c */ /* 0x004fe40003f25270 */
[----:B------:R-:W-:Y:S01]  /*215f0*/  SEL R11, R11, RZ, !P0 ;  /* 0x000000ff0b0b7207 */ /* 0x000fe20004000000 */
[----:B-1----:R-:W-:-:S04]  /*21600*/  IMAD R13, R13, R10, RZ ;  /* 0x0000000a0d0d7224 */ /* 0x002fc800078e02ff */
[C---:B------:R-:W-:Y:S02]  /*21610*/  IMAD R11, R12.reuse, R11, R13 ;  /* 0x0000000b0c0b7224 */ /* 0x040fe400078e020d */
[----:B------:R-:W-:-:S04]  /*21620*/  IMAD.WIDE.U32 R12, R12, R10, RZ ;  /* 0x0000000a0c0c7225 */ /* 0x000fc800078e00ff */
[----:B------:R-:W-:Y:S02]  /*21630*/  IMAD.IADD R11, R13, 0x1, R11 ;  /* 0x000000010d0b7824 */ /* 0x000fe400078e020b */
[----:B------:R-:W0:Y:S01]  /*21640*/  @P1 LDC R13, c[0x0][0xbec] ;  /* 0x0002fb00ff0d1b82 */ /* 0x000e220000000800 */
[----:B------:R-:W-:Y:S01]  /*21650*/  ULDC.64 UR4, c[0x0][0x208] ;  /* 0x0000820000047ab9 */ /* 0x000fe20000000a00 */
[-C--:B---3--:R-:W-:Y:S02]  /*21660*/  IMAD R101, R9, R158.reuse, RZ ;  /* 0x0000009e09657224 */ /* 0x088fe400078e02ff */
[----:B------:R-:W-:-:S03]  /*21670*/  IMAD.WIDE.U32 R8, R8, R158, RZ ;  /* 0x0000009e08087225 */ /* 0x000fc600078e00ff */
[----:B-----5:R-:W-:Y:S02]  /*21680*/  IADD3 R8, P0, P3, R12, R8, R0 ;  /* 0x000000080c087210 */ /* 0x020fe40007b1e000 */
[----:B------:R-:W1:Y:S01]  /*21690*/  @P1 LDC R12, c[0x0][0xbf0] ;  /* 0x0002fc00ff0c1b82 */ /* 0x000e620000000800 */
[----:B------:R-:W-:Y:S01]  /*216a0*/  IMAD.IADD R154, R9, 0x1, R101 ;  /* 0x00000001099a7824 */ /* 0x000fe200078e0265 */
[----:B----4-:R-:W-:-:S05]  /*216b0*/  SEL R9, R157, RZ, P2 ;  /* 0x000000ff9d097207 */ /* 0x010fca0001000000 */
[-C--:B------:R-:W-:Y:S02]  /*216c0*/  IMAD R101, R15, R9.reuse, RZ ;  /* 0x000000090f657224 */ /* 0x080fe400078e02ff */
[----:B------:R-:W-:Y:S01]  /*216d0*/  IMAD.WIDE.U32 R14, R14, R9, RZ ;  /* 0x000000090e0e7225 */ /* 0x000fe200078e00ff */
[----:B------:R-:W-:-:S04]  /*216e0*/  SHF.R.S32.HI R9, RZ, 0x1f, R0 ;  /* 0x0000001fff097819 */ /* 0x000fc80000011400 */
[----:B------:R-:W-:Y:S01]  /*216f0*/  IADD3.X R11, R11, R154, R9, P0, P3 ;  /* 0x0000009a0b0b7210 */ /* 0x000fe200007e6409 */
[----:B------:R-:W-:-:S04]  /*21700*/  IMAD.IADD R154, R155, 0x1, R159 ;  /* 0x000000019b9a7824 */ /* 0x000fc800078e029f */
[----:B0-----:R-:W-:-:S04]  /*21710*/  @P1 IMAD.HI.U32 R13, R154, R13, RZ ;  /* 0x0000000d9a0d1227 */ /* 0x001fc800078e00ff */
[----:B------:R-:W-:Y:S01]  /*21720*/  IMAD.MOV.U32 R155, RZ, RZ, R154 ;  /* 0x000000ffff9b7224 */ /* 0x000fe200078e009a */
[----:B-1----:R-:W-:Y:S02]  /*21730*/  @P1 SHF.R.U32.HI R155, RZ, R12, R13 ;  /* 0x0000000cff9b1219 */ /* 0x002fe4000001160d */
[----:B------:R0:W1:Y:S01]  /*21740*/  LDC.64 R12, c[0x0][R100+0x210] ;  /* 0x00008400640c7b82 */ /* 0x0000620000000a00 */
[----:B------:R-:W-:Y:S01]  /*21750*/  IMAD.IADD R101, R15, 0x1, R101 ;  /* 0x000000010f657824 */ /* 0x000fe200078e0265 */
[----:B------:R-:W-:Y:S02]  /*21760*/  IADD3 R14, P0, P3, R155, R8, R14 ;  /* 0x000000089b0e7210 */ /* 0x000fe40007b1e00e */
[----:B------:R-:W-:-:S04]  /*21770*/  SHF.R.S32.HI R8, RZ, 0x1f, R155 ;  /* 0x0000001fff087819 */ /* 0x000fc8000001149b */
[----:B------:R-:W-:Y:S02]  /*21780*/  IADD3.X R15, R8, R11, R101, P0, P3 ;  /* 0x0000000b080f7210 */ /* 0x000fe400007e6465 */
[----:B0-----:R-:W0:Y:S01]  /*21790*/  LDC.64 R100, c[0x0][0xba8] ;  /* 0x0002ea00ff647b82 */ /* 0x001e220000000a00 */
[----:B------:R-:W-:-:S04]  /*217a0*/  IMAD.MOV R11, RZ, RZ, -R155 ;  /* 0x000000ffff0b7224 */ /* 0x000fc800078e0a9b */
[----:B------:R-:W-:-:S05]  /*217b0*/  IMAD R11, R156, R11, R154 ;  /* 0x0000000b9c0b7224 */ /* 0x000fca00078e029a */
[----:B------:R-:W-:Y:S01]  /*217c0*/  SHF.R.S32.HI R8, RZ, 0x1f, R11 ;  /* 0x0000001fff087819 */ /* 0x000fe2000001140b */
[----:B0-----:R-:W0:Y:S08]  /*217d0*/  @!P2 LDC R100, c[0x0][0xb50] ;  /* 0x0002d400ff64ab82 */ /* 0x001e300000000800 */
[----:B------:R-:W2:Y:S01]  /*217e0*/  @!P2 LDC R101, c[0x0][0xb54] ;  /* 0x0002d500ff65ab82 */ /* 0x000ea20000000800 */
[----:B-1----:R-:W-:-:S02]  /*217f0*/  IMAD R13, R13, R11, RZ ;  /* 0x0000000b0d0d7224 */ /* 0x002fc400078e02ff */
[----:B------:R-:W-:-:S04]  /*21800*/  IMAD.WIDE.U32 R14, R12, R11, R14 ;  /* 0x0000000b0c0e7225 */ /* 0x000fc800078e000e */
[----:B------:R-:W-:-:S04]  /*21810*/  IMAD R8, R12, R8, R13 ;  /* 0x000000080c087224 */ /* 0x000fc800078e020d */
[----:B------:R-:W-:Y:S01]  /*21820*/  IMAD.IADD R8, R15, 0x1, R8 ;  /* 0x000000010f087824 */ /* 0x000fe200078e0208 */
[----:B0-----:R-:W-:-:S04]  /*21830*/  LEA R100, P0, R14, R100, 0x2 ;  /* 0x000000640e647211 */ /* 0x001fc800078010ff */
[----:B--2---:R-:W-:Y:S01]  /*21840*/  LEA.HI.X R8, R14, R101, R8, 0x2, P0 ;  /* 0x000000650e087211 */ /* 0x004fe200000f1408 */
[----:B------:R-:W-:Y:S04]  /*21850*/  SHFL.IDX PT, R12, R100, RZ, 0x1c1f ;  /* 0x001c1fff640c7589 */ /* 0x000fe800000e0000 */
[----:B------:R-:W0:Y:S04]  /*21860*/  SHFL.IDX PT, R13, R8, RZ, 0x1c1f ;  /* 0x001c1fff080d7589 */ /* 0x000e2800000e0000 */
[----:B------:R-:W-:Y:S04]  /*21870*/  SHFL.IDX PT, R14, R100, 0x1, 0x1c1f ;  /* 0x003c1f00640e7f89 */ /* 0x000fe800000e0000 */
[----:B------:R1:W2:Y:S01]  /*21880*/  SHFL.IDX PT, R15, R8, 0x1, 0x1c1f ;  /* 0x003c1f00080f7f89 */ /* 0x0002a200000e0000 */
[----:B------:R-:W-:Y:S01]  /*21890*/  LOP3.LUT P0, RZ, R160, 0x3, RZ, 0xc0, !PT ;  /* 0x00000003a0ff7812 */ /* 0x000fe2000780c0ff */
[----:B-1----:R-:W-:-:S02]  /*218a0*/  IMAD R8, R24, R156, RZ ;  /* 0x0000009c18087224 */ /* 0x002fc400078e02ff */
[----:B------:R-:W-:-:S04]  /*218b0*/  IMAD.IADD R24, R161, 0x1, R159 ;  /* 0x00000001a1187824 */ /* 0x000fc800078e029f */
[C---:B------:R-:W-:Y:S01]  /*218c0*/  VIADD R11, R24.reuse, 0x8 ;  /* 0x00000008180b7836 */ /* 0x040fe20000000000 */
[----:B------:R-:W-:-:S04]  /*218d0*/  ISETP.GE.OR P3, PT, R24, R8, P0 ;  /* 0x000000081800720c */ /* 0x000fc80000766670 */
[----:B------:R-:W-:-:S09]  /*218e0*/  ISETP.GE.OR P0, PT, R11, R8, P0 ;  /* 0x000000080b00720c */ /* 0x000fd20000706670 */
[----:B0-----:R0:W-:Y:S04]  /*218f0*/  @!P3 ST.E desc[UR4][R12.64], R153 ;  /* 0x000000990c00b985 */ /* 0x0011e8000c101904 */
[----:B--2---:R0:W-:Y:S01]  /*21900*/  @!P0 ST.E desc[UR4][R14.64], R152 ;  /* 0x000000980e008985 */ /* 0x0041e2000c101904 */
[----:B------:R-:W-:Y:S05]  /*21910*/  @P2 BRA `(.L_x_1807) ;  /* 0x0000000c00f82947 */ /* 0x000fea0003800000 */
[----:B------:R-:W2:Y:S01]  /*21920*/  LDL R160, [R1+0x44] ;  /* 0x0000440001a07983 */ /* 0x000ea20000100800 */
[C---:B------:R-:W-:Y:S01]  /*21930*/  IMAD.SHL.U32 R161, R23.reuse, 0x40, RZ ;  /* 0x0000004017a17824 */ /* 0x040fe200078e00ff */
[----:B------:R-:W1:Y:S02]  /*21940*/  @P1 LDC R21, c[0x0][0xbec] ;  /* 0x0002fb00ff151b82 */ /* 0x000e640000000800 */
[----:B------:R3:W5:Y:S04]  /*21950*/  LDL R90, [R1+0xc] ;  /* 0x00000c00015a7983 */ /* 0x0007680000100800 */
[----:B------:R3:W5:Y:S01]  /*21960*/  LDL R86, [R1+0x10] ;  /* 0x0000100001567983 */ /* 0x0007620000100800 */
[----:B------:R-:W-:Y:S01]  /*21970*/  ULDC.64 UR4, c[0x0][0x208] ;  /* 0x0000820000047ab9 */ /* 0x000fe20000000a00 */
[----:B------:R-:W4:Y:S02]  /*21980*/  @P1 LDC R85, c[0x0][0xbf0] ;  /* 0x0002fc00ff551b82 */ /* 0x000f240000000800 */
[----:B------:R3:W5:Y:S04]  /*21990*/  LDL R93, [R1+0x78] ;  /* 0x00007800015d7983 */ /* 0x0007680000100800 */
[----:B------:R3:W5:Y:S04]  /*219a0*/  LDL R92, [R1+0x5c] ;  /* 0x00005c00015c7983 */ /* 0x0007680000100800 */
[----:B------:R3:W5:Y:S04]  /*219b0*/  LDL R91, [R1+0x64] ;  /* 0x00006400015b7983 */ /* 0x0007680000100800 */
[----:B------:R3:W5:Y:S01]  /*219c0*/  LDL R88, [R1+0x60] ;  /* 0x0000600001587983 */ /* 0x0007620000100800 */
[----:B------:R-:W-:Y:S01]  /*219d0*/  SHF.R.S32.HI R11, RZ, 0x1f, R10 ;  /* 0x0000001fff0b7819 */ /* 0x000fe2000001140a */
[----:B------:R-:W-:Y:S01]  /*219e0*/  IMAD.IADD R89, R23, 0x1, R159 ;  /* 0x0000000117597824 */ /* 0x000fe200078e029f */
[----:B------:R-:W-:Y:S01]  /*219f0*/  BSSY B1, `(.L_x_1808) ;  /* 0x00000a8000017945 */ /* 0x000fe20003800000 */
[----:B--2---:R-:W-:-:S04]  /*21a00*/  IMAD R3, R160, 0x8, R161 ;  /* 0x00000008a0037824 */ /* 0x004fc800078e02a1 */
[----:B------:R-:W-:-:S03]  /*21a10*/  IMAD.WIDE R6, R3, 0x2, R6 ;  /* 0x0000000203067825 */ /* 0x000fc600078e0206 */
[C---:B0-----:R-:W-:Y:S02]  /*21a20*/  IADD3 R13, P4, R6.reuse, 0x1000, RZ ;  /* 0x00001000060d7810 */ /* 0x041fe40007f9e0ff */
        /* <DEDUP_REMOVED lines=58> */
[----:B------:R-:W-:-:S02]  /*21dd0*/  LOP3.LUT R64, R65, 0x380, RZ, 0xc0, !PT ;  /* 0x0000038041407812 */ /* 0x000fc400078ec0ff */
[----:B------:R-:W-:Y:S01]  /*21de0*/  LOP3.LUT R68, R69, 0x380, RZ, 0xc0, !PT ;  /* 0x0000038045447812 */ /* 0x000fe200078ec0ff */
[----:B------:R-:W5:Y:S01]  /*21df0*/  LD.E.128 R52, desc[UR4][R52.64] ;  /* 0x0000000434347980 */ /* 0x000f62000c101d00 */
[----:B------:R-:W-:Y:S02]  /*21e00*/  LOP3.LUT R72, R73, 0x380, RZ, 0xc0, !PT ;  /* 0x0000038049487812 */ /* 0x000fe400078ec0ff */
[----:B------:R-:W-:Y:S01]  /*21e10*/  LOP3.LUT R76, R77, 0x380, RZ, 0xc0, !PT ;  /* 0x000003804d4c7812 */ /* 0x000fe200078ec0ff */
[----:B------:R-:W5:Y:S01]  /*21e20*/  LD.E.128 R56, desc[UR4][R56.64] ;  /* 0x0000000438387980 */ /* 0x000f62000c101d00 */
        /* <DEDUP_REMOVED lines=8> */
[----:B------:R-:W-:Y:S01]  /*21eb0*/  SHF.R.U64 R2, R2, 0x3, RZ ;  /* 0x0000000302027819 */ /* 0x000fe200000012ff */
        /* <DEDUP_REMOVED lines=28> */
[----:B0-----:R-:W0:Y:S01]  /*22080*/  FENCE.VIEW.ASYNC.S ;  /* 0x00000000000073c6 */ /* 0x001e220000000000 */
[----:B------:R-:W-:-:S04]  /*22090*/  IMAD.WIDE.U32 R2, R0, UR4, RZ ;  /* 0x0000000400027c25 */ /* 0x000fc8000f8e00ff */
[----:B------:R-:W-:Y:S01]  /*220a0*/  IMAD R9, R0, UR5, R9 ;  /* 0x0000000500097c24 */ /* 0x000fe2000f8e0209 */
[----:B------:R-:W-:Y:S01]  /*220b0*/  ULDC.64 UR4, c[0x0][0xae8] ;  /* 0x0002ba0000047ab9 */ /* 0x000fe20000000a00 */
[----:B------:R-:W-:Y:S02]  /*220c0*/  IMAD R0, R160, 0x20, R23 ;  /* 0x00000020a0007824 */ /* 0x000fe400078e0217 */
[----:B------:R-:W-:Y:S02]  /*220d0*/  IMAD.IADD R3, R3, 0x1, R9 ;  /* 0x0000000103037824 */ /* 0x000fe400078e0209 */
[----:B------:R-:W-:Y:S02]  /*220e0*/  IMAD.IADD R20, R159, 0x1, R0 ;  /* 0x000000019f147824 */ /* 0x000fe400078e0200 */
[----:B------:R-:W-:-:S04]  /*220f0*/  IMAD.WIDE.U32 R2, R158, UR4, R2 ;  /* 0x000000049e027c25 */ /* 0x000fc8000f8e0002 */
[----:B-1----:R-:W-:-:S04]  /*22100*/  @P1 IMAD.HI.U32 R0, R20, R21, RZ ;  /* 0x0000001514001227 */ /* 0x002fc800078e00ff */
[----:B------:R-:W-:Y:S01]  /*22110*/  IMAD R3, R158, UR5, R3 ;  /* 0x000000059e037c24 */ /* 0x000fe2000f8e0203 */
[----:B------:R-:W-:Y:S01]  /*22120*/  ULDC.64 UR4, c[0x0][0xaf0] ;  /* 0x0002bc0000047ab9 */ /* 0x000fe20000000a00 */
[----:B------:R-:W-:Y:S01]  /*22130*/  IMAD.MOV.U32 R9, RZ, RZ, R20 ;  /* 0x000000ffff097224 */ /* 0x000fe200078e0014 */
[----:B----4-:R-:W-:Y:S01]  /*22140*/  @P1 SHF.R.U32.HI R9, RZ, R85, R0 ;  /* 0x00000055ff091219 */ /* 0x010fe20000011600 */
        /* <DEDUP_REMOVED lines=9> */
[----:B------:R-:W-:-:S02]  /*221e0*/  IMAD R21, R9, UR5, R0 ;  /* 0x0000000509157c24 */ /* 0x000fc4000f8e0200 */
[----:B------:R-:W-:Y:S01]  /*221f0*/  IMAD.WIDE.U32 R2, R9, UR4, R2 ;  /* 0x0000000409027c25 */ /* 0x000fe2000f8e0002 */
[----:B------:R-:W-:Y:S01]  /*22200*/  SHF.R.S32.HI R0, RZ, 0x1f, R11 ;  /* 0x0000001fff007819 */ /* 0x000fe2000001140b */
[----:B------:R-:W-:Y:S02]  /*22210*/  ULDC.64 UR4, c[0x0][0xad8] ;  /* 0x0002b60000047ab9 */ /* 0x000fe40000000a00 */
[----:B------:R-:W-:Y:S02]  /*22220*/  IMAD.IADD R3, R3, 0x1, R21 ;  /* 0x0000000103037824 */ /* 0x000fe400078e0215 */
[----:B------:R-:W-:Y:S02]  /*22230*/  IMAD R0, R0, UR4, RZ ;  /* 0x0000000400007c24 */ /* 0x000fe4000f8e02ff */
[----:B------:R-:W-:Y:S02]  /*22240*/  VIADD R9, R89, 0x20 ;  /* 0x0000002059097836 */ /* 0x000fe40000000000 */
[----:B------:R-:W-:-:S02]  /*22250*/  IMAD R21, R11, UR5, R0 ;  /* 0x000000050b157c24 */ /* 0x000fc4000f8e0200 */
[----:B------:R-:W-:Y:S01]  /*22260*/  IMAD.WIDE.U32 R2, R11, UR4, R2 ;  /* 0x000000040b027c25 */ /* 0x000fe2000f8e0002 */
[-C--:B------:R-:W-:Y:S01]  /*22270*/  ISETP.GE.AND P1, PT, R9, R8.reuse, PT ;  /* 0x000000080900720c */ /* 0x080fe20003f26270 */
[----:B------:R-:W-:Y:S01]  /*22280*/  ULDC.64 UR4, c[0x0][0xa80] ;  /* 0x0002a00000047ab9 */ /* 0x000fe20000000a00 */
[CC--:B------:R-:W-:Y:S01]  /*22290*/  ISETP.GE.AND P2, PT, R89.reuse, R8.reuse, PT ;  /* 0x000000085900720c */ /* 0x0c0fe20003f46270 */
[----:B------:R-:W-:Y:S01]  /*222a0*/  VIADD R9, R89, 0x40 ;  /* 0x0000004059097836 */ /* 0x000fe20000000000 */
[----:B------:R-:W-:Y:S01]  /*222b0*/  LEA R24, P3, R2, UR4, 0x1 ;  /* 0x0000000402187c11 */ /* 0x000fe2000f8608ff */
[----:B------:R-:W-:Y:S02]  /*222c0*/  IMAD.IADD R3, R3, 0x1, R21 ;  /* 0x0000000103037824 */ /* 0x000fe400078e0215 */
[----:B------:R-:W-:Y:S01]  /*222d0*/  VIADD R0, R16, 0x30820 ;  /* 0x0003082010007836 */ /* 0x000fe20000000000 */
[----:B------:R-:W-:Y:S02]  /*222e0*/  ISETP.GE.AND P0, PT, R9, R8, PT ;  /* 0x000000080900720c */ /* 0x000fe40003f06270 */
[----:B------:R-:W-:-:S02]  /*222f0*/  LEA.HI.X R9, R2, UR5, R3, 0x1, P3 ;  /* 0x0000000502097c11 */ /* 0x000fc400098f0c03 */
[----:B------:R-:W-:Y:S01]  /*22300*/  PRMT R0, RZ, 0x654, R0 ;  /* 0x00000654ff007816 */ /* 0x000fe20000000000 */
[----:B0-----:R3:W0:Y:S03]  /*22310*/  SHFL.IDX PT, R87, R24, RZ, 0x181f ;  /* 0x00181fff18577589 */ /* 0x00162600000e0000 */
[----:B------:R3:W-:Y:S01]  /*22320*/  SYNCS.ARRIVE.TRANS64.RED.A1T0 RZ, [R0+URZ], RZ ;  /* 0x000000ff00ff79a7 */ /* 0x0007e2000810043f */
[----:B------:R3:W1:Y:S01]  /*22330*/  SHFL.IDX PT, R85, R9, RZ, 0x181f ;  /* 0x00181fff09557589 */ /* 0x00066200000e0000 */
[----:B------:R-:W-:Y:S05]  /*22340*/  @P2 BRA `(.L_x_1809) ;  /* 0x0000000000482947 */ /* 0x000fea0003800000 */
[----:B------:R-:W-:Y:S01]  /*22350*/  ULDC UR4, c[0x0][0xac8] ;  /* 0x0002b20000047ab9 */ /* 0x000fe20000000800 */
[----:B------:R-:W-:Y:S01]  /*22360*/  ULDC.64 UR6, c[0x0][0x208] ;  /* 0x0000820000067ab9 */ /* 0x000fe20000000a00 */
[----:B------:R-:W-:Y:S02]  /*22370*/  ISETP.GE.AND P5, PT, R18, UR4, PT ;  /* 0x0000000412007c0c */ /* 0x000fe4000bfa6270 */
[----:B------:R-:W-:Y:S02]  /*22380*/  ISETP.GE.AND P4, PT, R221, UR4, PT ;  /* 0x00000004dd007c0c */ /* 0x000fe4000bf86270 */
[----:B-----5:R-:W-:Y:S02]  /*22390*/  ISETP.GE.AND P3, PT, R90, UR4, PT ;  /* 0x000000045a007c0c */ /* 0x020fe4000bf66270 */
[----:B------:R-:W-:-:S07]  /*223a0*/  ISETP.GE.AND P2, PT, R86, UR4, PT ;  /* 0x0000000456007c0c */ /* 0x000fce000bf46270 */
[----:B0-----:R-:W-:-:S04]  /*223b0*/  @!P5 LEA R2, P6, R18, R87, 0x1 ;  /* 0x000000571202d211 */ /* 0x001fc800078c08ff */
[----:B-1----:R-:W-:Y:S02]  /*223c0*/  @!P5 LEA.HI.X R3, R18, R85, R19, 0x1, P6 ;  /* 0x000000551203d211 */ /* 0x002fe400030f0c13 */
[----:B------:R-:W-:-:S03]  /*223d0*/  @!P4 LEA R10, P6, R92, R87, 0x1 ;  /* 0x000000575c0ac211 */ /* 0x000fc600078c08ff */
        /* <DEDUP_REMOVED lines=9> */
.L_x_1809:
[----:B------:R-:W-:Y:S05]  /*22470*/  BSYNC B1 ;  /* 0x0000000000017941 */ /* 0x000fea0003800000 */
.L_x_1808:
[----:B--2---:R2:W4:Y:S01]  /*22480*/  SHFL.IDX PT, R11, R9, 0x1, 0x181f ;  /* 0x00381f00090b7f89 */ /* 0x00452200000e0000 */
        /* <DEDUP_REMOVED lines=11> */
[----:B----4-:R-:W-:Y:S02]  /*22540*/  @!P4 LEA.HI.X R3, R18, R11, R19, 0x1, P6 ;  /* 0x0000000b1203c211 */ /* 0x010fe400030f0c13 */
        /* <DEDUP_REMOVED lines=9> */
.L_x_1811:
[----:B------:R-:W-:Y:S05]  /*225e0*/  BSYNC B1 ;  /* 0x0000000000017941 */ /* 0x000fea0003800000 */
.L_x_1810:
[----:B0---4-:R0:W4:Y:S01]  /*225f0*/  SHFL.IDX PT, R11, R9, 0x2, 0x181f ;  /* 0x00581f00090b7f89 */ /* 0x01112200000e0000 */
        /* <DEDUP_REMOVED lines=12> */
[----:B----4-:R-:W-:Y:S02]  /*226c0*/  @!P3 LEA.HI.X R3, R18, R11, R19, 0x1, P6 ;  /* 0x0000000b1203b211 */ /* 0x010fe400030f0c13 */
        /* <DEDUP_REMOVED lines=8> */
.L_x_1813:
[----:B------:R-:W-:Y:S05]  /*22750*/  BSYNC B1 ;  /* 0x0000000000017941 */ /* 0x000fea0003800000 */
.L_x_1812:
[----:B0-----:R-:W-:Y:S01]  /*22760*/  VIADD R3, R89, 0x60 ;  /* 0x0000006059037836 */ /* 0x001fe20000000000 */
[----:B--23--:R-:W0:Y:S04]  /*22770*/  SHFL.IDX PT, R9, R9, 0x3, 0x181f ;  /* 0x00781f0009097f89 */ /* 0x00ce2800000e0000 */
[----:B------:R-:W-:Y:S01]  /*22780*/  ISETP.GE.AND P0, PT, R3, R8, PT ;  /* 0x000000080300720c */ /* 0x000fe20003f06270 */
[----:B----4-:R2:W3:-:S12]  /*22790*/  SHFL.IDX PT, R11, R24, 0x3, 0x181f ;  /* 0x00781f00180b7f89 */ /* 0x0104d800000e0000 */
[----:B--2---:R-:W-:Y:S05]  /*227a0*/  @P0 BRA `(.L_x_1814) ;  /* 0x0000002800740947 */ /* 0x004fea0003800000 */
        /* <DEDUP_REMOVED lines=21> */
.L_x_1807:
[----:B------:R-:W1:Y:S01]  /*22900*/  @P1 LDC R7, c[0x0][0xbec] ;  /* 0x0002fb00ff071b82 */ /* 0x000e620000000800 */
[----:B------:R-:W-:Y:S01]  /*22910*/  ULDC.64 UR4, c[0x0][0xb08] ;  /* 0x0002c20000047ab9 */ /* 0x000fe20000000a00 */
[----:B0-----:R-:W-:Y:S01]  /*22920*/  IMAD.MOV.U32 R12, RZ, RZ, R154 ;  /* 0x000000ffff0c7224 */ /* 0x001fe200078e009a */
[----:B------:R-:W-:Y:S01]  /*22930*/  BSSY B1, `(.L_x_1815) ;  /* 0x000010c000017945 */ /* 0x000fe20003800000 */
[----:B------:R-:W-:Y:S01]  /*22940*/  IMAD R9, R9, UR4, RZ ;  /* 0x0000000409097c24 */ /* 0x000fe2000f8e02ff */
[----:B------:R-:W-:Y:S01]  /*22950*/  SHF.R.S32.HI R214, RZ, 0x1f, R230 ;  /* 0x0000001fffd67819 */ /* 0x000fe200000114e6 */
[----:B------:R-:W-:Y:S02]  /*22960*/  VIADD R101, R230, 0xf8 ;  /* 0x000000f8e6657836 */ /* 0x000fe40000000000 */
[----:B------:R-:W0:Y:S01]  /*22970*/  @P1 LDC R6, c[0x0][0xbf0] ;  /* 0x0002fc00ff061b82 */ /* 0x000e220000000800 */
[----:B------:R-:W-:Y:S02]  /*22980*/  IMAD R9, R0, UR5, R9 ;  /* 0x0000000500097c24 */ /* 0x000fe4000f8e0209 */
[C---:B------:R-:W-:Y:S01]  /*22990*/  VIADD R153, R230.reuse, 0xf0 ;  /* 0x000000f0e6997836 */ /* 0x040fe20000000000 */
[----:B------:R-:W-:Y:S01]  /*229a0*/  SHF.R.S32.HI R101, RZ, 0x1f, R101 ;  /* 0x0000001fff657819 */ /* 0x000fe20000011465 */
[----:B------:R-:W-:-:S02]  /*229b0*/  VIADD R155, R230, 0xe8 ;  /* 0x000000e8e69b7836 */ /* 0x000fc40000000000 */
        /* <DEDUP_REMOVED lines=9> */
[----:B------:R-:W-:Y:S01]  /*22a50*/  SHF.R.S32.HI R163, RZ, 0x1f, R163 ;  /* 0x0000001fffa37819 */ /* 0x000fe200000114a3 */
[----:B-1----:R-:W-:Y:S01]  /*22a60*/  @P1 IMAD.HI.U32 R7, R154, R7, RZ ;  /* 0x000000079a071227 */ /* 0x002fe200078e00ff */
[----:B------:R-:W-:-:S02]  /*22a70*/  SHF.R.S32.HI R165, RZ, 0x1f, R165 ;  /* 0x0000001fffa57819 */ /* 0x000fc400000114a5 */
[----:B------:R-:W-:Y:S01]  /*22a80*/  SHF.R.S32.HI R167, RZ, 0x1f, R167 ;  /* 0x0000001fffa77819 */ /* 0x000fe200000114a7 */
[C---:B------:R-:W-:Y:S02]  /*22a90*/  VIADD R169, R230.reuse, 0xb0 ;  /* 0x000000b0e6a97836 */ /* 0x040fe40000000000 */
[----:B------:R-:W-:Y:S01]  /*22aa0*/  VIADD R171, R230, 0xa8 ;  /* 0x000000a8e6ab7836 */ /* 0x000fe20000000000 */
[----:B0-----:R-:W-:Y:S01]  /*22ab0*/  @P1 SHF.R.U32.HI R12, RZ, R6, R7 ;  /* 0x00000006ff0c1219 */ /* 0x001fe20000011607 */
[----:B------:R-:W-:Y:S01]  /*22ac0*/  IMAD.WIDE.U32 R6, R0, UR4, RZ ;  /* 0x0000000400067c25 */ /* 0x000fe2000f8e00ff */
[----:B------:R-:W-:Y:S01]  /*22ad0*/  ULDC.64 UR4, c[0x0][0xb38] ;  /* 0x0002ce0000047ab9 */ /* 0x000fe20000000a00 */
[----:B------:R-:W-:Y:S02]  /*22ae0*/  SHF.R.S32.HI R0, RZ, 0x1f, R10 ;  /* 0x0000001fff007819 */ /* 0x000fe4000001140a */
[----:B------:R-:W-:Y:S01]  /*22af0*/  IMAD.IADD R7, R7, 0x1, R9 ;  /* 0x0000000107077824 */ /* 0x000fe200078e0209 */
[----:B------:R-:W-:Y:S01]  /*22b00*/  SHF.R.S32.HI R9, RZ, 0x1f, R12 ;  /* 0x0000001fff097819 */ /* 0x000fe2000001140c */
[----:B------:R-:W-:Y:S01]  /*22b10*/  VIADD R173, R230, 0xa0 ;  /* 0x000000a0e6ad7836 */ /* 0x000fe20000000000 */
[----:B------:R-:W-:Y:S01]  /*22b20*/  SHF.R.S32.HI R169, RZ, 0x1f, R169 ;  /* 0x0000001fffa97819 */ /* 0x000fe200000114a9 */
[----:B------:R-:W-:Y:S01]  /*22b30*/  IMAD.WIDE.U32 R6, R158, UR4, R6 ;  /* 0x000000049e067c25 */ /* 0x000fe2000f8e0006 */
[----:B------:R-:W-:-:S02]  /*22b40*/  SHF.R.S32.HI R171, RZ, 0x1f, R171 ;  /* 0x0000001fffab7819 */ /* 0x000fc400000114ab */
[----:B------:R-:W-:Y:S01]  /*22b50*/  SHF.R.S32.HI R173, RZ, 0x1f, R173 ;  /* 0x0000001fffad7819 */ /* 0x000fe200000114ad */
[----:B------:R-:W-:Y:S01]  /*22b60*/  IMAD R7, R158, UR5, R7 ;  /* 0x000000059e077c24 */ /* 0x000fe2000f8e0207 */
[----:B------:R-:W-:Y:S01]  /*22b70*/  ULDC.64 UR4, c[0x0][0xb40] ;  /* 0x0002d00000047ab9 */ /* 0x000fe20000000a00 */
[----:B------:R-:W-:Y:S02]  /*22b80*/  VIADD R175, R230, 0x98 ;  /* 0x00000098e6af7836 */ /* 0x000fe40000000000 */
[----:B------:R-:W-:Y:S02]  /*22b90*/  IMAD R0, R0, UR4, RZ ;  /* 0x0000000400007c24 */ /* 0x000fe4000f8e02ff */
[----:B------:R-:W-:Y:S01]  /*22ba0*/  IMAD.WIDE.U32 R6, R10, UR4, R6 ;  /* 0x000000040a067c25 */ /* 0x000fe2000f8e0006 */
[----:B------:R-:W-:-:S03]  /*22bb0*/  SHF.R.S32.HI R175, RZ, 0x1f, R175 ;  /* 0x0000001fffaf7819 */ /* 0x000fc600000114af */
[----:B------:R-:W-:Y:S01]  /*22bc0*/  IMAD R0, R10, UR5, R0 ;  /* 0x000000050a007c24 */ /* 0x000fe2000f8e0200 */
[----:B------:R-:W-:Y:S01]  /*22bd0*/  ULDC.64 UR4, c[0x0][0xb48] ;  /* 0x0002d20000047ab9 */ /* 0x000fe20000000a00 */
[----:B------:R-:W-:Y:S02]  /*22be0*/  VIADD R177, R230, 0x90 ;  /* 0x00000090e6b17836 */ /* 0x000fe40000000000 */
[----:B------:R-:W-:Y:S02]  /*22bf0*/  IMAD.IADD R7, R7, 0x1, R0 ;  /* 0x0000000107077824 */ /* 0x000fe400078e0200 */
[----:B------:R-:W-:Y:S01]  /*22c00*/  IMAD.MOV R0, RZ, RZ, -R12 ;  /* 0x000000ffff007224 */ /* 0x000fe200078e0a0c */
[----:B------:R-:W-:Y:S01]  /*22c10*/  SHF.R.S32.HI R177, RZ, 0x1f, R177 ;  /* 0x0000001fffb17819 */ /* 0x000fe200000114b1 */
[----:B------:R-:W-:-:S04]  /*22c20*/  IMAD.WIDE.U32 R6, R157, UR4, R6 ;  /* 0x000000049d067c25 */ /* 0x000fc8000f8e0006 */
[----:B------:R-:W-:Y:S01]  /*22c30*/  IMAD R7, R157, UR5, R7 ;  /* 0x000000059d077c24 */ /* 0x000fe2000f8e0207 */
[----:B------:R-:W-:Y:S01]  /*22c40*/  ULDC.64 UR4, c[0x0][0xb30] ;  /* 0x0002cc0000047ab9 */ /* 0x000fe20000000a00 */
[----:B------:R-:W-:Y:S02]  /*22c50*/  IMAD R0, R156, R0, R154 ;  /* 0x000000009c007224 */ /* 0x000fe400078e029a */
[----:B------:R-:W-:Y:S02]  /*22c60*/  IMAD R9, R9, UR4, RZ ;  /* 0x0000000409097c24 */ /* 0x000fe4000f8e02ff */
[----:B------:R-:W-:Y:S01]  /*22c70*/  IMAD.WIDE.U32 R6, R12, UR4, R6 ;  /* 0x000000040c067c25 */ /* 0x000fe2000f8e0006 */
[----:B------:R-:W-:-:S03]  /*22c80*/  SHF.R.S32.HI R10, RZ, 0x1f, R0 ;  /* 0x0000001fff0a7819 */ /* 0x000fc60000011400 */
[----:B------:R-:W-:Y:S01]  /*22c90*/  IMAD R9, R12, UR5, R9 ;  /* 0x000000050c097c24 */ /* 0x000fe2000f8e0209 */
[----:B------:R-:W-:Y:S01]  /*22ca0*/  ULDC.64 UR4, c[0x0][0xb28] ;  /* 0x0002ca0000047ab9 */ /* 0x000fe20000000a00 */
[----:B------:R-:W-:Y:S02]  /*22cb0*/  VIADD R157, R230, 0xe0 ;  /* 0x000000e0e69d7836 */ /* 0x000fe40000000000 */
[----:B------:R-:W-:Y:S02]  /*22cc0*/  IMAD.IADD R7, R7, 0x1, R9 ;  /* 0x0000000107077824 */ /* 0x000fe400078e0209 */
[----:B------:R-:W-:Y:S01]  /*22cd0*/  IMAD R10, R10, UR4, RZ ;  /* 0x000000040a0a7c24 */ /* 0x000fe2000f8e02ff */
[----:B------:R-:W-:Y:S01]  /*22ce0*/  SHF.R.S32.HI R157, RZ, 0x1f, R157 ;  /* 0x0000001fff9d7819 */ /* 0x000fe2000001149d */
[----:B------:R-:W-:-:S04]  /*22cf0*/  IMAD.WIDE.U32 R6, R0, UR4, R6 ;  /* 0x0000000400067c25 */ /* 0x000fc8000f8e0006 */
[----:B------:R-:W-:Y:S01]  /*22d00*/  IMAD R10, R0, UR5, R10 ;  /* 0x00000005000a7c24 */ /* 0x000fe2000f8e020a */
[----:B------:R-:W-:Y:S01]  /*22d10*/  ULDC.64 UR4, c[0x0][0xb00] ;  /* 0x0002c00000047ab9 */ /* 0x000fe20000000a00 */
[----:B------:R-:W-:Y:S01]  /*22d20*/  VIADD R179, R230, 0x88 ;  /* 0x00000088e6b37836 */ /* 0x000fe20000000000 */
[----:B------:R-:W-:Y:S01]  /*22d30*/  LEA R0, P0, R6, UR4, 0x2 ;  /* 0x0000000406007c11 */ /* 0x000fe2000f8010ff */
[----:B------:R-:W-:Y:S02]  /*22d40*/  IMAD.IADD R9, R7, 0x1, R10 ;  /* 0x0000000107097824 */ /* 0x000fe400078e020a */
[C---:B------:R-:W-:Y:S01]  /*22d50*/  VIADD R181, R230.reuse, 0x80 ;  /* 0x00000080e6b57836 */ /* 0x040fe20000000000 */
[----:B------:R-:W-:Y:S01]  /*22d60*/  SHF.R.S32.HI R179, RZ, 0x1f, R179 ;  /* 0x0000001fffb37819 */ /* 0x000fe200000114b3 */
[----:B------:R-:W-:Y:S01]  /*22d70*/  VIADD R183, R230, 0x78 ;  /* 0x00000078e6b77836 */ /* 0x000fe20000000000 */
[----:B------:R-:W-:Y:S01]  /*22d80*/  LEA.HI.X R9, R6, UR5, R9, 0x2, P0 ;  /* 0x0000000506097c11 */ /* 0x000fe200080f1409 */
[----:B------:R-:W-:Y:S01]  /*22d90*/  VIADD R6, R16, 0x30820 ;  /* 0x0003082010067836 */ /* 0x000fe20000000000 */
[----:B------:R-:W-:Y:S01]  /*22da0*/  ISETP.GE.AND P0, PT, R24, R8, PT ;  /* 0x000000081800720c */ /* 0x000fe20003f06270 */
[C---:B------:R-:W-:Y:S01]  /*22db0*/  VIADD R185, R230.reuse, 0x70 ;  /* 0x00000070e6b97836 */ /* 0x040fe20000000000 */
[----:B------:R0:W1:Y:S01]  /*22dc0*/  SHFL.IDX PT, R24, R0, RZ, 0x1c1f ;  /* 0x001c1fff00187589 */ /* 0x00006200000e0000 */
[C---:B------:R-:W-:Y:S01]  /*22dd0*/  VIADD R187, R230.reuse, 0x68 ;  /* 0x00000068e6bb7836 */ /* 0x040fe20000000000 */
[----:B------:R-:W-:Y:S01]  /*22de0*/  PRMT R6, RZ, 0x654, R6 ;  /* 0x00000654ff067816 */ /* 0x000fe20000000006 */
[C---:B------:R-:W-:Y:S01]  /*22df0*/  VIADD R189, R230.reuse, 0x60 ;  /* 0x00000060e6bd7836 */ /* 0x040fe20000000000 */
[----:B------:R0:W2:Y:S01]  /*22e00*/  SHFL.IDX PT, R10, R9, RZ, 0x1c1f ;  /* 0x001c1fff090a7589 */ /* 0x0000a200000e0000 */
[C---:B------:R-:W-:Y:S01]  /*22e10*/  VIADD R191, R230.reuse, 0x58 ;  /* 0x00000058e6bf7836 */ /* 0x040fe20000000000 */
[----:B------:R0:W-:Y:S01]  /*22e20*/  SYNCS.ARRIVE.TRANS64.RED.A1T0 RZ, [R6+URZ], RZ ;  /* 0x000000ff06ff79a7 */ /* 0x0001e2000810043f */
        /* <DEDUP_REMOVED lines=32> */
[----:B------:R-:W-:-:S02]  /*23030*/  VIADD R162, R230, 0xc8 ;  /* 0x000000c8e6a27836 */ /* 0x000fc40000000000 */
[C---:B------:R-:W-:Y:S02]  /*23040*/  VIADD R164, R230.reuse, 0xc0 ;  /* 0x000000c0e6a47836 */ /* 0x040fe40000000000 */
[C---:B------:R-:W-:Y:S02]  /*23050*/  VIADD R166, R230.reuse, 0xb8 ;  /* 0x000000b8e6a67836 */ /* 0x040fe40000000000 */
[C---:B------:R-:W-:Y:S02]  /*23060*/  VIADD R168, R230.reuse, 0xb0 ;  /* 0x000000b0e6a87836 */ /* 0x040fe40000000000 */
[C---:B------:R-:W-:Y:S02]  /*23070*/  VIADD R170, R230.reuse, 0xa8 ;  /* 0x000000a8e6aa7836 */ /* 0x040fe40000000000 */
[C---:B------:R-:W-:Y:S02]  /*23080*/  VIADD R172, R230.reuse, 0xa0 ;  /* 0x000000a0e6ac7836 */ /* 0x040fe40000000000 */
        /* <DEDUP_REMOVED lines=18> */
[----:B------:R-:W-:Y:S01]  /*231b0*/  VIADD R212, R230, 0x8 ;  /* 0x00000008e6d47836 */ /* 0x000fe20000000000 */
[----:B012---:R-:W-:Y:S06]  /*231c0*/  @P0 BRA `(.L_x_1816) ;  /* 0x0000000800080947 */ /* 0x007fec0003800000 */
[----:B------:R-:W-:Y:S01]  /*231d0*/  ULDC UR4, c[0x0][0xac8] ;  /* 0x0002b20000047ab9 */ /* 0x000fe20000000800 */
[----:B------:R-:W-:Y:S01]  /*231e0*/  ULDC.64 UR6, c[0x0][0x208] ;  /* 0x0000820000067ab9 */ /* 0x000fe20000000a00 */
[----:B------:R-:W-:Y:S02]  /*231f0*/  ISETP.GE.AND P0, PT, R230, UR4, PT ;  /* 0x00000004e6007c0c */ /* 0x000fe4000bf06270 */
[----:B------:R-:W-:Y:S02]  /*23200*/  ISETP.GE.AND P5, PT, R190, UR4, PT ;  /* 0x00000004be007c0c */ /* 0x000fe4000bfa6270 */
[----:B------:R-:W-:Y:S02]  /*23210*/  ISETP.GE.AND P4, PT, R188, UR4, PT ;  /* 0x00000004bc007c0c */ /* 0x000fe4000bf86270 */
[----:B------:R-:W-:-:S07]  /*23220*/  ISETP.GE.AND P3, PT, R186, UR4, PT ;  /* 0x00000004ba007c0c */ /* 0x000fce000bf66270 */
[----:B------:R-:W-:-:S04]  /*23230*/  @!P0 LEA R6, P1, R230, R24, 0x2 ;  /* 0x00000018e6068211 */ /* 0x000fc800078210ff */
[----:B------:R-:W-:-:S05]  /*23240*/  @!P0 LEA.HI.X R7, R230, R10, R214, 0x2, P1 ;  /* 0x0000000ae6078211 */ /* 0x000fca00008f14d6 */
        /* <DEDUP_REMOVED lines=55> */
[----:B-1----:R-:W-:Y:S02]  /*235c0*/  @!P1 LEA R12, P5, R182, R24, 0x2 ;  /* 0x00000018b60c9211 */ /* 0x002fe400078a10ff */
[----:B------:R-:W-:-:S02]  /*235d0*/  @!P0 LEA.HI.X R7, R184, R10, R185, 0x2, P4 ;  /* 0x0000000ab8078211 */ /* 0x000fc400020f14b9 */
[----:B------:R-:W-:Y:S02]  /*235e0*/  ISETP.GE.AND P4, PT, R176, UR4, PT ;  /* 0x00000004b0007c0c */ /* 0x000fe4000bf86270 */
[----:B------:R-:W-:Y:S01]  /*235f0*/  @!P1 LEA.HI.X R13, R182, R10, R183, 0x2, P5 ;  /* 0x0000000ab60d9211 */ /* 0x000fe200028f14b7 */
[----:B------:R0:W-:Y:S01]  /*23600*/  @!P0 ST.E.64 desc[UR6][R6.64], R80 ;  /* 0x0000005006008985 */ /* 0x0001e2000c101b06 */
[----:B--2---:R-:W-:Y:S02]  /*23610*/  @!P2 LEA R14, P6, R180, R24, 0x2 ;  /* 0x00000018b40ea211 */ /* 0x004fe400078c10ff */
[----:B------:R-:W-:Y:S01]  /*23620*/  ISETP.GE.AND P5, PT, R174, UR4, PT ;  /* 0x00000004ae007c0c */ /* 0x000fe2000bfa6270 */
[----:B------:R1:W-:Y:S01]  /*23630*/  @!P1 ST.E.64 desc[UR6][R12.64], R84 ;  /* 0x000000540c009985 */ /* 0x0003e2000c101b06 */
[----:B------:R-:W-:Y:S02]  /*23640*/  @!P2 LEA.HI.X R15, R180, R10, R181, 0x2, P6 ;  /* 0x0000000ab40fa211 */ /* 0x000fe400030f14b5 */
[----:B------:R-:W-:-:S03]  /*23650*/  ISETP.GE.AND P1, PT, R170, UR4, PT ;  /* 0x00000004aa007c0c */ /* 0x000fc6000bf26270 */
[----:B------:R2:W-:Y:S01]  /*23660*/  @!P2 ST.E.64 desc[UR6][R14.64], R88 ;  /* 0x000000580e00a985 */ /* 0x0005e2000c101b06 */
[----:B------:R-:W-:Y:S02]  /*23670*/  ISETP.GE.AND P2, PT, R172, UR4, PT ;  /* 0x00000004ac007c0c */ /* 0x000fe4000bf46270 */
[-C--:B0-----:R-:W-:Y:S02]  /*23680*/  @!P3 LEA R6, P6, R178, R24.reuse, 0x2 ;  /* 0x00000018b206b211 */ /* 0x081fe400078c10ff */
[----:B-1----:R-:W-:Y:S02]  /*23690*/  @!P4 LEA R12, P0, R176, R24, 0x2 ;  /* 0x00000018b00cc211 */ /* 0x002fe400078010ff */
[-C--:B------:R-:W-:Y:S02]  /*236a0*/  @!P3 LEA.HI.X R7, R178, R10.reuse, R179, 0x2, P6 ;  /* 0x0000000ab207b211 */ /* 0x080fe400030f14b3 */
[----:B------:R-:W-:Y:S02]  /*236b0*/  @!P4 LEA.HI.X R13, R176, R10, R177, 0x2, P0 ;  /* 0x0000000ab00dc211 */ /* 0x000fe400000f14b1 */
[----:B--2---:R-:W-:Y:S01]  /*236c0*/  @!P5 LEA R14, P6, R174, R24, 0x2 ;  /* 0x00000018ae0ed211 */ /* 0x004fe200078c10ff */
[----:B------:R0:W-:Y:S01]  /*236d0*/  @!P3 ST.E.64 desc[UR6][R6.64], R92 ;  /* 0x0000005c0600b985 */ /* 0x0001e2000c101b06 */
[----:B------:R-:W-:-:S02]  /*236e0*/  ISETP.GE.AND P0, PT, R168, UR4, PT ;  /* 0x00000004a8007c0c */ /* 0x000fc4000bf06270 */
[----:B------:R-:W-:Y:S01]  /*236f0*/  @!P5 LEA.HI.X R15, R174, R10, R175, 0x2, P6 ;  /* 0x0000000aae0fd211 */ /* 0x000fe200030f14af */
[----:B------:R-:W-:Y:S01]  /*23700*/  @!P4 ST.E.64 desc[UR6][R12.64], R96 ;  /* 0x000000600c00c985 */ /* 0x000fe2000c101b06 */
[----:B------:R-:W-:-:S03]  /*23710*/  ISETP.GE.AND P4, PT, R164, UR4, PT ;  /* 0x00000004a4007c0c */ /* 0x000fc6000bf86270 */
[----:B------:R1:W-:Y:S01]  /*23720*/  @!P5 ST.E.64 desc[UR6][R14.64], R2 ;  /* 0x000000020e00d985 */ /* 0x0003e2000c101b06 */
[----:B------:R-:W-:Y:S02]  /*23730*/  ISETP.GE.AND P5, PT, R166, UR4, PT ;  /* 0x00000004a6007c0c */ /* 0x000fe4000bfa6270 */
[----:B0-----:R-:W-:-:S04]  /*23740*/  @!P1 LEA R6, P3, R170, R24, 0x2 ;  /* 0x00000018aa069211 */ /* 0x001fc800078610ff */
[----:B------:R-:W-:Y:S02]  /*23750*/  @!P1 LEA.HI.X R7, R170, R10, R171, 0x2, P3 ;  /* 0x0000000aaa079211 */ /* 0x000fe400018f14ab */
[----:B------:R-:W-:Y:S02]  /*23760*/  ISETP.GE.AND P3, PT, R162, UR4, PT ;  /* 0x00000004a2007c0c */ /* 0x000fe4000bf66270 */
[----:B-1----:R-:W-:-:S04]  /*23770*/  @!P2 LEA R2, P6, R172, R24, 0x2 ;  /* 0x00000018ac02a211 */ /* 0x002fc800078c10ff */
        /* <DEDUP_REMOVED lines=10> */
[----:B--2---:R-:W-:Y:S02]  /*23820*/  @!P3 LEA R12, P6, R162, R24, 0x2 ;  /* 0x00000018a20cb211 */ /* 0x004fe400078c10ff */
[----:B------:R-:W-:Y:S01]  /*23830*/  ISETP.GE.AND P1, PT, R158, UR4, PT ;  /* 0x000000049e007c0c */ /* 0x000fe2000bf26270 */
[----:B------:R0:W-:Y:S01]  /*23840*/  @!P5 ST.E.64 desc[UR6][R2.64], R116 ;  /* 0x000000740200d985 */ /* 0x0001e2000c101b06 */
[-C--:B------:R-:W-:Y:S02]  /*23850*/  @!P4 LEA.HI.X R7, R164, R10.reuse, R165, 0x2, P2 ;  /* 0x0000000aa407c211 */ /* 0x080fe400010f14a5 */
[----:B------:R-:W-:Y:S02]  /*23860*/  @!P3 LEA.HI.X R13, R162, R10, R163, 0x2, P6 ;  /* 0x0000000aa20db211 */ /* 0x000fe400030f14a3 */
[----:B------:R-:W-:Y:S01]  /*23870*/  ISETP.GE.AND P2, PT, R152, UR4, PT ;  /* 0x0000000498007c0c */ /* 0x000fe2000bf46270 */
[----:B------:R1:W-:Y:S01]  /*23880*/  @!P4 ST.E.64 desc[UR6][R6.64], R120 ;  /* 0x000000780600c985 */ /* 0x0003e2000c101b06 */
[----:B------:R-:W-:-:S03]  /*23890*/  ISETP.GE.AND P4, PT, R156, UR4, PT ;  /* 0x000000049c007c0c */ /* 0x000fc6000bf86270 */
[----:B------:R2:W-:Y:S01]  /*238a0*/  @!P3 ST.E.64 desc[UR6][R12.64], R124 ;  /* 0x0000007c0c00b985 */ /* 0x0005e2000c101b06 */
[----:B------:R-:W-:Y:S02]  /*238b0*/  ISETP.GE.AND P3, PT, R154, UR4, PT ;  /* 0x000000049a007c0c */ /* 0x000fe4000bf66270 */
[----:B0-----:R-:W-:-:S04]  /*238c0*/  @!P0 LEA R2, P5, R160, R24, 0x2 ;  /* 0x00000018a0028211 */ /* 0x001fc800078a10ff */
[----:B------:R-:W-:Y:S02]  /*238d0*/  @!P0 LEA.HI.X R3, R160, R10, R161, 0x2, P5 ;  /* 0x0000000aa0038211 */ /* 0x000fe400028f14a1 */
[----:B------:R-:W-:Y:S02]  /*238e0*/  ISETP.GE.AND P5, PT, R100, UR4, PT ;  /* 0x0000000464007c0c */ /* 0x000fe4000bfa6270 */
[C---:B-1----:R-:W-:Y:S01]  /*238f0*/  @!P1 LEA R6, P6, R158.reuse, R24, 0x2 ;  /* 0x000000189e069211 */ /* 0x042fe200078c10ff */
[----:B------:R0:W-:Y:S03]  /*23900*/  @!P0 ST.E.64 desc[UR6][R2.64], R128 ;  /* 0x0000008002008985 */ /* 0x0001e6000c101b06 */
[----:B------:R-:W-:Y:S02]  /*23910*/  @!P1 LEA.HI.X R7, R158, R10, R159, 0x2, P6 ;  /* 0x0000000a9e079211 */ /* 0x000fe400030f149f */
[----:B--2---:R-:W-:-:S03]  /*23920*/  @!P3 LEA R12, P6, R154, R24, 0x2 ;  /* 0x000000189a0cb211 */ /* 0x004fc600078c10ff */
[----:B------:R1:W-:Y:S01]  /*23930*/  @!P1 ST.E.64 desc[UR6][R6.64], R132 ;  /* 0x0000008406009985 */ /* 0x0003e2000c101b06 */
[----:B------:R-:W-:Y:S02]  /*23940*/  @!P3 LEA.HI.X R13, R154, R10, R155, 0x2, P6 ;  /* 0x0000000a9a0db211 */ /* 0x000fe400030f149b */
[----:B0-----:R-:W-:-:S04]  /*23950*/  @!P4 LEA R2, P0, R156, R24, 0x2 ;  /* 0x000000189c02c211 */ /* 0x001fc800078010ff */
[----:B------:R-:W-:Y:S02]  /*23960*/  @!P4 LEA.HI.X R3, R156, R10, R157, 0x2, P0 ;  /* 0x0000000a9c03c211 */ /* 0x000fe400000f149d */
[-C--:B------:R-:W-:Y:S02]  /*23970*/  @!P5 LEA R14, P0, R100, R24.reuse, 0x2 ;  /* 0x00000018640ed211 */ /* 0x080fe400078010ff */
[----:B-1----:R-:W-:Y:S01]  /*23980*/  @!P2 LEA R6, P1, R152, R24, 0x2 ;  /* 0x000000189806a211 */ /* 0x002fe200078210ff */
[----:B------:R0:W-:Y:S01]  /*23990*/  @!P4 ST.E.64 desc[UR6][R2.64], R136 ;  /* 0x000000880200c985 */ /* 0x0001e2000c101b06 */
[-C--:B------:R-:W-:Y:S02]  /*239a0*/  @!P5 LEA.HI.X R15, R100, R10.reuse, R101, 0x2, P0 ;  /* 0x0000000a640fd211 */ /* 0x080fe400000f1465 */
[----:B------:R-:W-:Y:S01]  /*239b0*/  @!P2 LEA.HI.X R7, R152, R10, R153, 0x2, P1 ;  /* 0x0000000a9807a211 */ /* 0x000fe200008f1499 */
[----:B------:R0:W-:Y:S04]  /*239c0*/  @!P3 ST.E.64 desc[UR6][R12.64], R140 ;  /* 0x0000008c0c00b985 */ /* 0x0001e8000c101b06 */
[----:B------:R0:W-:Y:S04]  /*239d0*/  @!P2 ST.E.64 desc[UR6][R6.64], R144 ;  /* 0x000000900600a985 */ /* 0x0001e8000c101b06 */
[----:B------:R0:W-:Y:S02]  /*239e0*/  @!P5 ST.E.64 desc[UR6][R14.64], R148 ;  /* 0x000000940e00d985 */ /* 0x0001e4000c101b06 */
.L_x_1816:
[----:B------:R-:W-:Y:S05]  /*239f0*/  BSYNC B1 ;  /* 0x0000000000017941 */ /* 0x000fea0003800000 */
.L_x_1815:
[----:B------:R-:W-:Y:S01]  /*23a00*/  ISETP.GE.AND P0, PT, R11, R8, PT ;  /* 0x000000080b00720c */ /* 0x000fe20003f06270 */
[----:B------:R-:W1:Y:S04]  /*23a10*/  SHFL.IDX PT, R9, R9, 0x1, 0x1c1f ;  /* 0x003c1f0009097f89 */ /* 0x000e6800000e0000 */
[----:B------:R-:W2:Y:S08]  /*23a20*/  SHFL.IDX PT, R0, R0, 0x1, 0x1c1f ;  /* 0x003c1f0000007f89 */ /* 0x000eb000000e0000 */
[----:B------:R-:W-:Y:S05]  /*23a30*/  @P0 BRA `(.L_x_1814) ;  /* 0x0000001400d00947 */ /* 0x000fea0003800000 */
[----:B------:R-:W-:Y:S01]  /*23a40*/  ULDC UR4, c[0x0][0xac8] ;  /* 0x0002b20000047ab9 */ /* 0x000fe20000000800 */
[----:B------:R-:W-:Y:S01]  /*23a50*/  ULDC.64 UR6, c[0x0][0x208] ;  /* 0x0000820000067ab9 */ /* 0x000fe20000000a00 */
[----:B------:R-:W-:Y:S02]  /*23a60*/  ISETP.GE.AND P4, PT, R230, UR4, PT ;  /* 0x00000004e6007c0c */ /* 0x000fe4000bf86270 */
[----:B------:R-:W-:Y:S02]  /*23a70*/  ISETP.GE.AND P2, PT, R212, UR4, PT ;  /* 0x00000004d4007c0c */ /* 0x000fe4000bf46270 */
[----:B------:R-:W-:Y:S02]  /*23a80*/  ISETP.GE.AND P1, PT, R210, UR4, PT ;  /* 0x00000004d2007c0c */ /* 0x000fe4000bf26270 */
[----:B------:R-:W-:-:S07]  /*23a90*/  ISETP.GE.AND P0, PT, R208, UR4, PT ;  /* 0x00000004d0007c0c */ /* 0x000fce000bf06270 */
[----:B0-2---:R-:W-:-:S04]  /*23aa0*/  @!P4 LEA R2, P3, R230, R0, 0x2 ;  /* 0x00000000e602c211 */ /* 0x005fc800078610ff */
[----:B-1----:R-:W-:Y:S02]  /*23ab0*/  @!P4 LEA.HI.X R3, R230, R9, R214, 0x2, P3 ;  /* 0x00000009e603c211 */ /* 0x002fe400018f14d6 */
[----:B------:R-:W-:-:S03]  /*23ac0*/  ISETP.GE.AND P3, PT, R206, UR4, PT ;  /* 0x00000004ce007c0c */ /* 0x000fc6000bf66270 */
[----:B------:R0:W-:Y:S01]  /*23ad0*/  @!P4 ST.E.64 desc[UR6][R2.64], R4 ;  /* 0x000000040200c985 */ /* 0x0001e2000c101b06 */
[----:B------:R-:W-:Y:S02]  /*23ae0*/  ISETP.GE.AND P4, PT, R204, UR4, PT ;  /* 0x00000004cc007c0c */ /* 0x000fe4000bf86270 */
[-C--:B0-----:R-:W-:Y:S02]  /*23af0*/  @!P2 LEA R2, P6, R212, R0.reuse, 0x2 ;  /* 0x00000000d402a211 */ /* 0x081fe400078c10ff */
[-C--:B------:R-:W-:Y:S02]  /*23b00*/  @!P1 LEA R4, P5, R210, R0.reuse, 0x2 ;  /* 0x00000000d2049211 */ /* 0x080fe400078a10ff */
[-C--:B------:R-:W-:Y:S02]  /*23b10*/  @!P2 LEA.HI.X R3, R212, R9.reuse, R213, 0x2, P6 ;  /* 0x00000009d403a211 */ /* 0x080fe400030f14d5 */
[----:B------:R-:W-:Y:S02]  /*23b20*/  @!P0 LEA R6, P6, R208, R0, 0x2 ;  /* 0x00000000d0068211 */ /* 0x000fe400078c10ff */
[----:B------:R-:W-:Y:S01]  /*23b30*/  @!P1 LEA.HI.X R5, R210, R9, R211, 0x2, P5 ;  /* 0x00000009d2059211 */ /* 0x000fe200028f14d3 */
[----:B------:R0:W-:Y:S01]  /*23b40*/  @!P2 ST.E.64 desc[UR6][R2.64], R30 ;  /* 0x0000001e0200a985 */ /* 0x0001e2000c101b06 */
[----:B------:R-:W-:-:S02]  /*23b50*/  ISETP.GE.AND P5, PT, R202, UR4, PT ;  /* 0x00000004ca007c0c */ /* 0x000fc4000bfa6270 */
[----:B------:R-:W-:Y:S01]  /*23b60*/  @!P0 LEA.HI.X R7, R208, R9, R209, 0x2, P6 ;  /* 0x00000009d0078211 */ /* 0x000fe200030f14d1 */
[----:B------:R1:W-:Y:S04]  /*23b70*/  @!P1 ST.E.64 desc[UR6][R4.64], R34 ;  /* 0x0000002204009985 */ /* 0x0003e8000c101b06 */
[----:B------:R2:W-:Y:S01]  /*23b80*/  @!P0 ST.E.64 desc[UR6][R6.64], R38 ;  /* 0x0000002606008985 */ /* 0x0005e2000c101b06 */
[----:B------:R-:W-:Y:S02]  /*23b90*/  ISETP.GE.AND P0, PT, R198, UR4, PT ;  /* 0x00000004c6007c0c */ /* 0x000fe4000bf06270 */
[-C--:B0-----:R-:W-:Y:S02]  /*23ba0*/  @!P3 LEA R2, P1, R206, R0.reuse, 0x2 ;  /* 0x00000000ce02b211 */ /* 0x081fe400078210ff */
[----:B-1----:R-:W-:-:S02]  /*23bb0*/  @!P4 LEA R4, P2, R204, R0, 0x2 ;  /* 0x00000000cc04c211 */ /* 0x002fc400078410ff */
[-C--:B------:R-:W-:Y:S02]  /*23bc0*/  @!P3 LEA.HI.X R3, R206, R9.reuse, R207, 0x2, P1 ;  /* 0x00000009ce03b211 */ /* 0x080fe400008f14cf */
[----:B------:R-:W-:Y:S02]  /*23bd0*/  ISETP.GE.AND P1, PT, R196, UR4, PT ;  /* 0x00000004c4007c0c */ /* 0x000fe4000bf26270 */
[----:B------:R-:W-:Y:S01]  /*23be0*/  @!P4 LEA.HI.X R5, R204, R9, R205, 0x2, P2 ;  /* 0x00000009cc05c211 */ /* 0x000fe200010f14cd */
[----:B------:R0:W-:Y:S01]  /*23bf0*/  @!P3 ST.E.64 desc[UR6][R2.64], R42 ;  /* 0x0000002a0200b985 */ /* 0x0001e2000c101b06 */
[----:B------:R-:W-:Y:S02]  /*23c00*/  ISETP.GE.AND P2, PT, R194, UR4, PT ;  /* 0x00000004c2007c0c */ /* 0x000fe4000bf46270 */
[----:B--2---:R-:W-:Y:S01]  /*23c10*/  @!P5 LEA R6, P6, R202, R0, 0x2 ;  /* 0x00000000ca06d211 */ /* 0x004fe200078c10ff */
[----:B------:R1:W-:Y:S01]  /*23c20*/  @!P4 ST.E.64 desc[UR6][R4.64], R46 ;  /* 0x0000002e0400c985 */ /* 0x0003e2000c101b06 */
[----:B------:R-:W-:-:S02]  /*23c30*/  ISETP.GE.AND P3, PT, R192, UR4, PT ;  /* 0x00000004c0007c0c */ /* 0x000fc4000bf66270 */
[----:B------:R-:W-:Y:S02]  /*23c40*/  @!P5 LEA.HI.X R7, R202, R9, R203, 0x2, P6 ;  /* 0x00000009ca07d211 */ /* 0x000fe400030f14cb */
[----:B------:R-:W-:-:S03]  /*23c50*/  ISETP.GE.AND P4, PT, R190, UR4, PT ;  /* 0x00000004be007c0c */ /* 0x000fc6000bf86270 */
[----:B------:R2:W-:Y:S01]  /*23c60*/  @!P5 ST.E.64 desc[UR6][R6.64], R50 ;  /* 0x000000320600d985 */ /* 0x0005e2000c101b06 */
[-C--:B0-----:R-:W-:Y:S02]  /*23c70*/  @!P0 LEA R2, P6, R198, R0.reuse, 0x2 ;  /* 0x00000000c6028211 */ /* 0x081fe400078c10ff */
[-C--:B-1----:R-:W-:Y:S02]  /*23c80*/  @!P1 LEA R4, P5, R196, R0.reuse, 0x2 ;  /* 0x00000000c4049211 */ /* 0x082fe400078a10ff */
[-C--:B------:R-:W-:Y:S02]  /*23c90*/  @!P0 LEA.HI.X R3, R198, R9.reuse, R199, 0x2, P6 ;  /* 0x00000009c6038211 */ /* 0x080fe400030f14c7 */
[----:B------:R-:W-:Y:S02]  /*23ca0*/  @!P1 LEA.HI.X R5, R196, R9, R197, 0x2, P5 ;  /* 0x00000009c4059211 */ /* 0x000fe400028f14c5 */
[----:B------:R-:W-:Y:S01]  /*23cb0*/  ISETP.GE.AND P5, PT, R188, UR4, PT ;  /* 0x00000004bc007c0c */ /* 0x000fe2000bfa6270 */
[----:B------:R0:W-:Y:S01]  /*23cc0*/  @!P0 ST.E.64 desc[UR6][R2.64], R54 ;  /* 0x0000003602008985 */ /* 0x0001e2000c101b06 */
[----:B--2---:R-:W-:-:S02]  /*23cd0*/  @!P2 LEA R6, P6, R194, R0, 0x2 ;  /* 0x00000000c206a211 */ /* 0x004fc400078c10ff */
[----:B------:R-:W-:Y:S01]  /*23ce0*/  ISETP.GE.AND P0, PT, R186, UR4, PT ;  /* 0x00000004ba007c0c */ /* 0x000fe2000bf06270 */
[----:B------:R1:W-:Y:S01]  /*23cf0*/  @!P1 ST.E.64 desc[UR6][R4.64], R58 ;  /* 0x0000003a04009985 */ /* 0x0003e2000c101b06 */
        /* <DEDUP_REMOVED lines=14> */
[----:B0-----:R-:W-:-:S04]  /*23de0*/  @!P0 LEA R2, P4, R186, R0, 0x2 ;  /* 0x00000000ba028211 */ /* 0x001fc800078810ff */
[-C--:B------:R-:W-:Y:S02]  /*23df0*/  @!P0 LEA.HI.X R3, R186, R9.reuse, R187, 0x2, P4 ;  /* 0x00000009ba038211 */ /* 0x080fe400020f14bb */
[----:B------:R-:W-:Y:S02]  /*23e00*/  ISETP.GE.AND P4, PT, R178, UR4, PT ;  /* 0x00000004b2007c0c */ /* 0x000fe4000bf86270 */
[-C--:B-1----:R-:W-:Y:S01]  /*23e10*/  @!P1 LEA R4, P3, R184, R0.reuse, 0x2 ;  /* 0x00000000b8049211 */ /* 0x082fe200078610ff */
[----:B------:R0:W-:Y:S01]  /*23e20*/  @!P0 ST.E.64 desc[UR6][R2.64], R78 ;  /* 0x0000004e02008985 */ /* 0x0001e2000c101b06 */
[----:B--2---:R-:W-:Y:S02]  /*23e30*/  @!P2 LEA R6, P6, R182, R0, 0x2 ;  /* 0x00000000b606a211 */ /* 0x004fe400078c10ff */
        /* <DEDUP_REMOVED lines=9> */
[----:B-1----:R-:W-:-:S03]  /*23ed0*/  @!P4 LEA R4, P0, R178, R0, 0x2 ;  /* 0x00000000b204c211 */ /* 0x002fc600078010ff */
[----:B------:R0:W-:Y:S01]  /*23ee0*/  @!P5 ST.E.64 desc[UR6][R2.64], R90 ;  /* 0x0000005a0200d985 */ /* 0x0001e2000c101b06 */
[----:B------:R-:W-:Y:S02]  /*23ef0*/  ISETP.GE.AND P5, PT, R168, UR4, PT ;  /* 0x00000004a8007c0c */ /* 0x000fe4000bfa6270 */
[-C--:B------:R-:W-:Y:S02]  /*23f00*/  @!P4 LEA.HI.X R5, R178, R9.reuse, R179, 0x2, P0 ;  /* 0x00000009b205c211 */ /* 0x080fe400000f14b3 */
[----:B------:R-:W-:Y:S02]  /*23f10*/  ISETP.GE.AND P0, PT, R170, UR4, PT ;  /* 0x00000004aa007c0c */ /* 0x000fe4000bf06270 */
[----:B--2---:R-:W-:Y:S01]  /*23f20*/  @!P3 LEA R6, P6, R176, R0, 0x2 ;  /* 0x00000000b006b211 */ /* 0x004fe200078c10ff */
[----:B------:R1:W-:Y:S01]  /*23f30*/  @!P4 ST.E.64 desc[UR6][R4.64], R94 ;  /* 0x0000005e0400c985 */ /* 0x0003e2000c101b06 */
[----:B------:R-:W-:Y:S02]  /*23f40*/  ISETP.GE.AND P4, PT, R166, UR4, PT ;  /* 0x00000004a6007c0c */ /* 0x000fe4000bf86270 */
[----:B------:R-:W-:-:S02]  /*23f50*/  @!P3 LEA.HI.X R7, R176, R9, R177, 0x2, P6 ;  /* 0x00000009b007b211 */ /* 0x000fc400030f14b1 */
[----:B0-----:R-:W-:-:S03]  /*23f60*/  @!P2 LEA R2, P6, R174, R0, 0x2 ;  /* 0x00000000ae02a211 */ /* 0x001fc600078c10ff */
[----:B------:R0:W-:Y:S01]  /*23f70*/  @!P3 ST.E.64 desc[UR6][R6.64], R98 ;  /* 0x000000620600b985 */ /* 0x0001e2000c101b06 */
[----:B------:R-:W-:Y:S02]  /*23f80*/  @!P2 LEA.HI.X R3, R174, R9, R175, 0x2, P6 ;  /* 0x00000009ae03a211 */ /* 0x000fe400030f14af */
[----:B-1----:R-:W-:-:S03]  /*23f90*/  @!P1 LEA R4, P3, R172, R0, 0x2 ;  /* 0x00000000ac049211 */ /* 0x002fc600078610ff */
[----:B------:R1:W-:Y:S01]  /*23fa0*/  @!P2 ST.E.64 desc[UR6][R2.64], R102 ;  /* 0x000000660200a985 */ /* 0x0003e2000c101b06 */
[-C--:B------:R-:W-:Y:S02]  /*23fb0*/  @!P1 LEA.HI.X R5, R172, R9.reuse, R173, 0x2, P3 ;  /* 0x00000009ac059211 */ /* 0x080fe400018f14ad */
[----:B------:R-:W-:Y:S02]  /*23fc0*/  ISETP.GE.AND P3, PT, R164, UR4, PT ;  /* 0x00000004a4007c0c */ /* 0x000fe4000bf66270 */
[CC--:B0-----:R-:W-:Y:S01]  /*23fd0*/  @!P0 LEA R6, P6, R170.reuse, R0.reuse, 0x2 ;  /* 0x00000000aa068211 */ /* 0x0c1fe200078c10ff */
[----:B------:R0:W-:Y:S03]  /*23fe0*/  @!P1 ST.E.64 desc[UR6][R4.64], R106 ;  /* 0x0000006a04009985 */ /* 0x0001e6000c101b06 */
[----:B------:R-:W-:Y:S02]  /*23ff0*/  @!P0 LEA.HI.X R7, R170, R9, R171, 0x2, P6 ;  /* 0x00000009aa078211 */ /* 0x000fe400030f14ab */
[----:B-1----:R-:W-:-:S03]  /*24000*/  @!P5 LEA R2, P1, R168, R0, 0x2 ;  /* 0x00000000a802d211 */ /* 0x002fc600078210ff */
        /* <DEDUP_REMOVED lines=8> */
[-C--:B-1----:R-:W-:Y:S01]  /*24090*/  @!P3 LEA R6, P6, R164, R0.reuse, 0x2 ;  /* 0x00000000a406b211 */ /* 0x082fe200078c10ff */
[----:B------:R1:W-:Y:S01]  /*240a0*/  @!P4 ST.E.64 desc[UR6][R4.64], R118 ;  /* 0x000000760400c985 */ /* 0x0003e2000c101b06 */
[----:B------:R-:W-:Y:S02]  /*240b0*/  ISETP.GE.AND P4, PT, R158, UR4, PT ;  /* 0x000000049e007c0c */ /* 0x000fe4000bf86270 */
[----:B------:R-:W-:Y:S02]  /*240c0*/  @!P3 LEA.HI.X R7, R164, R9, R165, 0x2, P6 ;  /* 0x00000009a407b211 */ /* 0x000fe400030f14a5 */
[----:B0-----:R-:W-:-:S03]  /*240d0*/  @!P1 LEA R2, P6, R160, R0, 0x2 ;  /* 0x00000000a0029211 */ /* 0x001fc600078c10ff */
[----:B------:R0:W-:Y:S01]  /*240e0*/  @!P3 ST.E.64 desc[UR6][R6.64], R122 ;  /* 0x0000007a0600b985 */ /* 0x0001e2000c101b06 */
[----:B------:R-:W-:Y:S02]  /*240f0*/  ISETP.GE.AND P3, PT, R156, UR4, PT ;  /* 0x000000049c007c0c */ /* 0x000fe4000bf66270 */
[----:B------:R-:W-:Y:S02]  /*24100*/  @!P1 LEA.HI.X R3, R160, R9, R161, 0x2, P6 ;  /* 0x00000009a0039211 */ /* 0x000fe400030f14a1 */
[----:B-1----:R-:W-:-:S04]  /*24110*/  @!P0 LEA R4, P5, R162, R0, 0x2 ;  /* 0x00000000a2048211 */ /* 0x002fc800078a10ff */
[----:B------:R-:W-:Y:S02]  /*24120*/  @!P0 LEA.HI.X R5, R162, R9, R163, 0x2, P5 ;  /* 0x00000009a2058211 */ /* 0x000fe400028f14a3 */
[----:B------:R-:W-:-:S03]  /*24130*/  ISETP.GE.AND P5, PT, R152, UR4, PT ;  /* 0x0000000498007c0c */ /* 0x000fc6000bfa6270 */
[----:B------:R1:W-:Y:S04]  /*24140*/  @!P0 ST.E.64 desc[UR6][R4.64], R126 ;  /* 0x0000007e04008985 */ /* 0x0003e8000c101b06 */
[----:B------:R2:W-:Y:S01]  /*24150*/  @!P1 ST.E.64 desc[UR6][R2.64], R130 ;  /* 0x0000008202009985 */ /* 0x0005e2000c101b06 */
[----:B0-----:R-:W-:-:S04]  /*24160*/  @!P2 LEA R6, P1, R154, R0, 0x2 ;  /* 0x000000009a06a211 */ /* 0x001fc800078210ff */
[----:B------:R-:W-:Y:S02]  /*24170*/  @!P2 LEA.HI.X R7, R154, R9, R155, 0x2, P1 ;  /* 0x000000099a07a211 */ /* 0x000fe400008f149b */
[----:B-1----:R-:W-:-:S04]  /*24180*/  @!P4 LEA R4, P0, R158, R0, 0x2 ;  /* 0x000000009e04c211 */ /* 0x002fc800078010ff */
[-C--:B------:R-:W-:Y:S02]  /*24190*/  @!P4 LEA.HI.X R5, R158, R9.reuse, R159, 0x2, P0 ;  /* 0x000000099e05c211 */ /* 0x080fe400000f149f */
[-C--:B------:R-:W-:Y:S02]  /*241a0*/  @!P5 LEA R10, P0, R152, R0.reuse, 0x2 ;  /* 0x00000000980ad211 */ /* 0x080fe400078010ff */
[----:B--2---:R-:W-:Y:S01]  /*241b0*/  @!P3 LEA R2, P6, R156, R0, 0x2 ;  /* 0x000000009c02b211 */ /* 0x004fe200078c10ff */
        /* <DEDUP_REMOVED lines=8> */
[----:B---3--:R-:W-:Y:S01]  /*24240*/  LEA R2, P0, R100, R0, 0x2 ;  /* 0x0000000064027211 */ /* 0x008fe200078010ff */
[----:B------:R-:W-:-:S03]  /*24250*/  ULDC.64 UR4, c[0x0][0x208] ;  /* 0x0000820000047ab9 */ /* 0x000fc60000000a00 */
[----:B------:R-:W-:-:S05]  /*24260*/  LEA.HI.X R3, R100, R9, R101, 0x2, P0 ;  /* 0x0000000964037211 */ /* 0x000fca00000f1465 */
[----:B------:R4:W-:Y:S01]  /*24270*/  ST.E.64 desc[UR4][R2.64], R150 ;  /* 0x0000009602007985 */ /* 0x0009e2000c101b04 */
[----:B------:R-:W-:Y:S05]  /*24280*/  BRA `(.L_x_1814) ;  /* 0x0000000c00bc7947 */ /* 0x000fea0003800000 */
.L_x_1805:
[----:B------:R-:W2:Y:S01]  /*24290*/  LDL R7, [R1+0x4c] ;  /* 0x00004c0001077983 */ /* 0x000ea20000100800 */
[----:B------:R-:W-:Y:S01]  /*242a0*/  ULDC.64 UR4, c[0x0][0xc08] ;  /* 0x0003020000047ab9 */ /* 0x000fe20000000a00 */
[----:B------:R-:W3:Y:S02]  /*242b0*/  LDC.64 R2, c[0x0][0xc00] ;  /* 0x00030000ff027b82 */ /* 0x000ee40000000a00 */
[----:B------:R-:W3:Y:S01]  /*242c0*/  LDL R8, [R1+0x50] ;  /* 0x0000500001087983 */ /* 0x000ee20000100800 */
[----:B------:R-:W-:-:S04]  /*242d0*/  ISETP.NE.U32.AND P0, PT, RZ, UR4, PT ;  /* 0x00000004ff007c0c */ /* 0x000fc8000bf05070 */
[----:B------:R-:W-:Y:S01]  /*242e0*/  ISETP.NE.AND.EX P1, PT, RZ, UR5, PT, P0 ;  /* 0x00000005ff007c0c */ /* 0x000fe2000bf25300 */
[----:B------:R-:W4:Y:S01]  /*242f0*/  S2R R35, SR_TID.X ;  /* 0x0000000000237919 */ /* 0x000f220000002100 */
[----:B------:R-:W-:-:S11]  /*24300*/  ULDC.64 UR4, c[0x0][0xc00] ;  /* 0x0003000000047ab9 */ /* 0x000fd60000000a00 */
[----:B------:R-:W0:Y:S01]  /*24310*/  @P1 LDC.64 R4, c[0x0][0xc08] ;  /* 0x00030200ff041b82 */ /* 0x000e220000000a00 */
[----:B------:R-:W-:-:S04]  /*24320*/  ISETP.NE.U32.AND P0, PT, RZ, UR4, PT ;  /* 0x00000004ff007c0c */ /* 0x000fc8000bf05070 */
[----:B------:R-:W-:Y:S01]  /*24330*/  ISETP.NE.AND.EX P0, PT, RZ, UR5, PT, P0 ;  /* 0x00000005ff007c0c */ /* 0x000fe2000bf05300 */
[----:B------:R-:W-:Y:S01]  /*24340*/  ULDC UR4, c[0x0][0xa88] ;  /* 0x0002a20000047ab9 */ /* 0x000fe20000000800 */
[----:B------:R-:W-:Y:S02]  /*24350*/  IMAD.MOV.U32 R15, RZ, RZ, RZ ;  /* 0x000000ffff0f7224 */ /* 0x000fe400078e00ff */
[----:B------:R-:W-:Y:S01]  /*24360*/  IMAD.U32 R0, RZ, RZ, UR4 ;  /* 0x00000004ff007e24 */ /* 0x000fe2000f8e00ff */
[----:B------:R-:W-:Y:S01]  /*24370*/  ULDC.64 UR6, c[0x0][0x208] ;  /* 0x0000820000067ab9 */ /* 0x000fe20000000a00 */
[----:B----4-:R-:W-:-:S05]  /*24380*/  VIADD R6, R35, 0xffffff80 ;  /* 0xffffff8023067836 */ /* 0x010fca0000000000 */
[----:B------:R-:W-:Y:S02]  /*24390*/  ISETP.GT.AND P3, PT, R6, 0x7f, PT ;  /* 0x0000007f0600780c */ /* 0x000fe40003f64270 */
[----:B--2---:R-:W-:-:S13]  /*243a0*/  ISETP.NE.AND P2, PT, R7, RZ, PT ;  /* 0x000000ff0700720c */ /* 0x004fda0003f45270 */
[----:B------:R-:W2:Y:S01]  /*243b0*/  @!P2 LDC R7, c[0x0][0xad4] ;  /* 0x0002b500ff07ab82 */ /* 0x000ea20000000800 */
[----:B---3--:R-:W-:-:S04]  /*243c0*/  IMAD.WIDE R2, R8, 0x4, R2 ;  /* 0x0000000408027825 */ /* 0x008fc800078e0202 */
[----:B0-----:R-:W-:Y:S01]  /*243d0*/  @P1 IMAD.WIDE R4, R8, 0x4, R4 ;  /* 0x0000000408041825 */ /* 0x001fe200078e0204 */
[----:B------:R0:W5:Y:S01]  /*243e0*/  @P0 LDG.E R15, desc[UR6][R2.64] ;  /* 0x00000006020f0981 */ /* 0x000162000c1e1900 */
[----:B------:R-:W-:-:S03]  /*243f0*/  SHF.R.S32.HI R28, RZ, 0x1f, R8 ;  /* 0x0000001fff1c7819 */ /* 0x000fc60000011408 */
[----:B------:R0:W5:Y:S04]  /*24400*/  @P1 LDG.E R0, desc[UR6][R4.64] ;  /* 0x0000000604001981 */ /* 0x000168000c1e1900 */
[----:B--2---:R0:W-:Y:S01]  /*24410*/  @!P2 STL [R1+0x4c], R7 ;  /* 0x00004c070100a387 */ /* 0x0041e20000100800 */
[----:B------:R-:W-:Y:S01]  /*24420*/  ISETP.GT.AND P2, PT, R7, 0x1, PT ;  /* 0x000000010700780c */ /* 0x000fe20003f44270 */
[----:B------:R-:W-:-:S12]  /*24430*/  @P1 BRA `(.L_x_1817) ;  /* 0x0000000000141947 */ /* 0x000fd80003800000 */
[----:B------:R-:W-:Y:S05]  /*24440*/  @!P0 BRA `(.L_x_1817) ;  /* 0x0000000000108947 */ /* 0x000fea0003800000 */
[----:B------:R-:W-:Y:S02]  /*24450*/  ULDC.64 UR4, c[0x0][0x208] ;  /* 0x0000820000047ab9 */ /* 0x000fe40000000a00 */
[----:B0-----:R-:W2:Y:S04]  /*24460*/  LDG.E R5, desc[UR4][R2.64] ;  /* 0x0000000402057981 */ /* 0x001ea8000c1e1900 */
[----:B-----5:R-:W2:Y:S02]  /*24470*/  LDG.E R0, desc[UR4][R2.64+0x4] ;  /* 0x0000040402007981 */ /* 0x020ea4000c1e1900 */
[----:B--2---:R-:W-:-:S07]  /*24480*/  IMAD.IADD R0, R0, 0x1, -R5 ;  /* 0x0000000100007824 */ /* 0x004fce00078e0a05 */
.L_x_1817:
[----:B------:R-:W-:Y:S01]  /*24490*/  BSSY B1, `(.L_x_1818) ;  /* 0x0000039000017945 */ /* 0x000fe20003800000 */
[----:B------:R-:W-:Y:S02]  /*244a0*/  SEL R33, R8, RZ, !P0 ;  /* 0x000000ff08217207 */ /* 0x000fe40004000000 */
[----:B------:R-:W-:Y:S02]  /*244b0*/  SEL R28, R28, RZ, !P0 ;  /* 0x000000ff1c1c7207 */ /* 0x000fe40004000000 */
[----:B-1---5:R-:W-:Y:S01]  /*244c0*/  SHF.R.S32.HI R24, RZ, 0x1f, R15 ;  /* 0x0000001fff187819 */ /* 0x022fe2000001140f */
[----:B------:R-:W-:Y:S06]  /*244d0*/  @P3 BRA `(.L_x_1819) ;  /* 0x0000000000d03947 */ /* 0x000fec0003800000 */
[----:B0-----:R-:W2:Y:S01]  /*244e0*/  LDL R3, [R1+0x14] ;  /* 0x0000140001037983 */ /* 0x001ea20000100800 */
[----:B------:R-:W0:Y:S02]  /*244f0*/  LDC R37, c[0x0][0xbe8] ;  /* 0x0002fa00ff257b82 */ /* 0x000e240000000800 */
[----:B0-----:R-:W-:Y:S01]  /*24500*/  IMAD R2, R0, R37, RZ ;  /* 0x0000002500027224 */ /* 0x001fe200078e02ff */
[----:B--2---:R-:W-:-:S04]  /*24510*/  IADD3 R35, R3, -0x80, R35 ;  /* 0xffffff8003237810 */ /* 0x004fc80007ffe023 */
[----:B------:R-:W-:-:S13]  /*24520*/  ISETP.GE.AND P0, PT, R35, R2, PT ;  /* 0x000000022300720c */ /* 0x000fda0003f06270 */
[----:B------:R-:W-:Y:S05]  /*24530*/  @P0 BRA `(.L_x_1819) ;  /* 0x0000000000b80947 */ /* 0x000fea0003800000 */
[----:B------:R-:W2:Y:S01]  /*24540*/  LDL R12, [R1+0x40] ;  /* 0x00004000010c7983 */ /* 0x000ea20000100800 */
[----:B------:R-:W-:Y:S01]  /*24550*/  IMAD.MOV.U32 R20, RZ, RZ, 0x9b8 ;  /* 0x000009b8ff147424 */ /* 0x000fe200078e00ff */
[----:B------:R-:W-:Y:S01]  /*24560*/  ISETP.GT.AND P0, PT, R7, 0x1, PT ;  /* 0x000000010700780c */ /* 0x000fe20003f04270 */
[----:B------:R-:W0:Y:S01]  /*24570*/  LDC.64 R8, c[0x0][0xba8] ;  /* 0x0002ea00ff087b82 */ /* 0x000e220000000a00 */
[----:B------:R-:W3:Y:S01]  /*24580*/  LDL.LU R30, [R1+0x68] ;  /* 0x00006800011e7983 */ /* 0x000ee20000300800 */
[----:B------:R-:W-:Y:S01]  /*24590*/  ISETP.NE.AND P1, PT, R37, 0x1, PT ;  /* 0x000000012500780c */ /* 0x000fe20003f25270 */
[----:B------:R-:W-:Y:S01]  /*245a0*/  IMAD.MOV.U32 R21, RZ, RZ, R35 ;  /* 0x000000ffff157224 */ /* 0x000fe200078e0023 */
[----:B------:R-:W-:Y:S01]  /*245b0*/  SEL R20, R20, 0x978, P0 ;  /* 0x0000097814147807 */ /* 0x000fe20000000000 */
[----:B------:R-:W-:-:S03]  /*245c0*/  ULDC.64 UR4, c[0x0][0x208] ;  /* 0x0000820000047ab9 */ /* 0x000fc60000000a00 */
[----:B------:R-:W1:Y:S08]  /*245d0*/  LDC.64 R2, c[0x0][R20+0x220] ;  /* 0x0000880014027b82 */ /* 0x000e700000000a00 */
[----:B------:R-:W2:Y:S08]  /*245e0*/  LDC.64 R10, c[0x0][R20+0x218] ;  /* 0x00008600140a7b82 */ /* 0x000eb00000000a00 */
[----:B------:R-:W4:Y:S08]  /*245f0*/  LDC.64 R4, c[0x0][R20+0x228] ;  /* 0x00008a0014047b82 */ /* 0x000f300000000a00 */
[----:B------:R-:W5:Y:S08]  /*24600*/  @P1 LDC R14, c[0x0][0xbec] ;  /* 0x0002fb00ff0e1b82 */ /* 0x000f700000000800 */
[----:B------:R-:W4:Y:S08]  /*24610*/  LDC.64 R6, c[0x0][R20+0x210] ;  /* 0x0000840014067b82 */ /* 0x000f300000000a00 */
[----:B------:R-:W4:Y:S01]  /*24620*/  @P1 LDC R31, c[0x0][0xbf0] ;  /* 0x0002fc00ff1f1b82 */ /* 0x000f220000000800 */
[----:B-----5:R-:W-:-:S07]  /*24630*/  @P1 IMAD.HI.U32 R14, R35, R14, RZ ;  /* 0x0000000e230e1227 */ /* 0x020fce00078e00ff */
[----:B0-----:R-:W0:Y:S01]  /*24640*/  @!P0 LDC R8, c[0x0][0xb50] ;  /* 0x0002d400ff088b82 */ /* 0x001e220000000800 */
[----:B-1----:R-:W-:-:S07]  /*24650*/  IMAD R3, R3, R33, RZ ;  /* 0x0000002103037224 */ /* 0x002fce00078e02ff */
[----:B------:R-:W1:Y:S01]  /*24660*/  @!P0 LDC R9, c[0x0][0xb54] ;  /* 0x0002d500ff098b82 */ /* 0x000e620000000800 */
[----:B----4-:R-:W-:Y:S01]  /*24670*/  @P1 SHF.R.U32.HI R21, RZ, R31, R14 ;  /* 0x0000001fff151219 */ /* 0x010fe2000001160e */
[----:B------:R-:W-:Y:S02]  /*24680*/  IMAD R31, R2, R28, R3 ;  /* 0x0000001c021f7224 */ /* 0x000fe400078e0203 */
[-C--:B--2---:R-:W-:Y:S02]  /*24690*/  IMAD R29, R11, R12.reuse, RZ ;  /* 0x0000000c0b1d7224 */ /* 0x084fe400078e02ff */
[----:B------:R-:W-:Y:S01]  /*246a0*/  IMAD.WIDE.U32 R10, R10, R12, RZ ;  /* 0x0000000c0a0a7225 */ /* 0x000fe200078e00ff */
[----:B---3--:R-:W-:-:S03]  /*246b0*/  SEL R3, R30, RZ, P0 ;  /* 0x000000ff1e037207 */ /* 0x008fc60000000000 */
[----:B------:R-:W-:-:S04]  /*246c0*/  IMAD.WIDE.U32 R12, R2, R33, RZ ;  /* 0x00000021020c7225 */ /* 0x000fc800078e00ff */
[----:B------:R-:W-:Y:S01]  /*246d0*/  IMAD.IADD R29, R11, 0x1, R29 ;  /* 0x000000010b1d7824 */ /* 0x000fe200078e021d */
[----:B------:R-:W-:Y:S01]  /*246e0*/  IADD3 R10, P1, P3, R12, R10, R15 ;  /* 0x0000000a0c0a7210 */ /* 0x000fe20007b3e00f */
[----:B------:R-:W-:Y:S02]  /*246f0*/  IMAD.MOV R2, RZ, RZ, -R21 ;  /* 0x000000ffff027224 */ /* 0x000fe400078e0a15 */
[----:B------:R-:W-:Y:S02]  /*24700*/  IMAD.IADD R31, R13, 0x1, R31 ;  /* 0x000000010d1f7824 */ /* 0x000fe400078e021f */
        /* <DEDUP_REMOVED lines=12> */
[----:B0-----:R-:W-:Y:S01]  /*247d0*/  LEA R8, P0, R4, R8, 0x2 ;  /* 0x0000000804087211 */ /* 0x001fe200078010ff */
[----:B------:R-:W-:Y:S02]  /*247e0*/  IMAD.MOV.U32 R3, RZ, RZ, -0x800000 ;  /* 0xff800000ff037424 */ /* 0x000fe400078e00ff */
[----:B------:R-:W-:-:S05]  /*247f0*/  IMAD.IADD R2, R5, 0x1, R11 ;  /* 0x0000000105027824 */ /* 0x000fca00078e020b */
[----:B-1----:R-:W-:-:S05]  /*24800*/  LEA.HI.X R9, R4, R9, R2, 0x2, P0 ;  /* 0x0000000904097211 */ /* 0x002fca00000f1402 */
[----:B------:R1:W-:Y:S02]  /*24810*/  STG.E desc[UR4][R8.64], R3 ;  /* 0x0000000308007986 */ /* 0x0003e4000c101904 */
.L_x_1819:
[----:B------:R-:W-:Y:S05]  /*24820*/  BSYNC B1 ;  /* 0x0000000000017941 */ /* 0x000fea0003800000 */
.L_x_1818:
[----:B------:R-:W-:Y:S05]  /*24830*/  @P2 BRA `(.L_x_1814) ;  /* 0x0000000800502947 */ /* 0x000fea0003800000 */
[----:B01----:R-:W2:Y:S01]  /*24840*/  LDL.LU R3, [R1+0x40] ;  /* 0x0000400001037983 */ /* 0x003ea20000300800 */
[----:B------:R-:W-:Y:S01]  /*24850*/  ULDC.64 UR4, c[0x0][0xaa0] ;  /* 0x0002a80000047ab9 */ /* 0x000fe20000000a00 */
[----:B------:R-:W0:Y:S01]  /*24860*/  LDC R11, c[0x0][0xbe8] ;  /* 0x0002fa00ff0b7b82 */ /* 0x000e220000000800 */
[----:B------:R-:W-:Y:S01]  /*24870*/  ULDC.64 UR6, c[0x0][0xaf0] ;  /* 0x0002bc0000067ab9 */ /* 0x000fe20000000a00 */
[----:B------:R-:W3:Y:S04]  /*24880*/  LDL.LU R2, [R1+0x14] ;  /* 0x0000140001027983 */ /* 0x000ee80000300800 */
[----:B------:R-:W4:Y:S04]  /*24890*/  LDL R4, [R1+0x44] ;  /* 0x0000440001047983 */ /* 0x000f280000100800 */
[----:B------:R1:W5:Y:S04]  /*248a0*/  LDL R29, [R1+0x64] ;  /* 0x00006400011d7983 */ /* 0x0003680000100800 */
[----:B------:R1:W5:Y:S04]  /*248b0*/  LDL R21, [R1+0xc] ;  /* 0x00000c0001157983 */ /* 0x0003680000100800 */
[----:B------:R1:W5:Y:S04]  /*248c0*/  LDL R14, [R1+0x10] ;  /* 0x00001000010e7983 */ /* 0x0003680000100800 */
[----:B------:R1:W5:Y:S01]  /*248d0*/  LDL R20, [R1+0x60] ;  /* 0x0000600001147983 */ /* 0x0003620000100800 */
[----:B0-----:R-:W-:-:S13]  /*248e0*/  ISETP.NE.AND P0, PT, R11, 0x1, PT ;  /* 0x000000010b00780c */ /* 0x001fda0003f05270 */
[----:B------:R-:W0:Y:S08]  /*248f0*/  @P0 LDC R6, c[0x0][0xbec] ;  /* 0x0002fb00ff060b82 */ /* 0x000e300000000800 */
[----:B------:R-:W1:Y:S01]  /*24900*/  @P0 LDC R7, c[0x0][0xbf0] ;  /* 0x0002fc00ff070b82 */ /* 0x000e620000000800 */
[----:B------:R-:W-:Y:S01]  /*24910*/  BSSY B1, `(.L_x_1820) ;  /* 0x0000041000017945 */ /* 0x000fe20003800000 */
[----:B--2---:R-:W-:-:S02]  /*24920*/  IMAD.MOV.U32 R10, RZ, RZ, R3 ;  /* 0x000000ffff0a7224 */ /* 0x004fc400078e0003 */
[----:B---3--:R-:W-:Y:S02]  /*24930*/  IMAD.MOV.U32 R8, RZ, RZ, R2 ;  /* 0x000000ffff087224 */ /* 0x008fe400078e0002 */
[----:B------:R-:W-:Y:S02]  /*24940*/  IMAD R2, R24, UR4, RZ ;  /* 0x0000000418027c24 */ /* 0x000fe4000f8e02ff */
[----:B------:R2:W5:Y:S01]  /*24950*/  LDL R24, [R1+0x48] ;  /* 0x0000480001187983 */ /* 0x0005620000100800 */
[----:B----4-:R-:W-:Y:S02]  /*24960*/  IMAD R4, R4, 0x20, R23 ;  /* 0x0000002004047824 */ /* 0x010fe400078e0217 */
[C---:B------:R-:W-:Y:S02]  /*24970*/  IMAD R5, R15.reuse, UR5, R2 ;  /* 0x000000050f057c24 */ /* 0x040fe4000f8e0202 */
[----:B------:R-:W-:Y:S01]  /*24980*/  IMAD.WIDE.U32 R2, R15, UR4, RZ ;  /* 0x000000040f027c25 */ /* 0x000fe2000f8e00ff */
[----:B------:R-:W-:-:S03]  /*24990*/  ULDC.64 UR4, c[0x0][0xae8] ;  /* 0x0002ba0000047ab9 */ /* 0x000fc60000000a00 */
[----:B------:R-:W-:Y:S02]  /*249a0*/  IMAD.IADD R9, R8, 0x1, R4 ;  /* 0x0000000108097824 */ /* 0x000fe400078e0204 */
[----:B------:R-:W-:Y:S02]  /*249b0*/  IMAD.IADD R3, R3, 0x1, R5 ;  /* 0x0000000103037824 */ /* 0x000fe400078e0205 */
[----:B0-----:R-:W-:-:S04]  /*249c0*/  @P0 IMAD.HI.U32 R4, R9, R6, RZ ;  /* 0x0000000609040227 */ /* 0x001fc800078e00ff */
[----:B------:R-:W-:-:S04]  /*249d0*/  IMAD.WIDE.U32 R2, R10, UR4, R2 ;  /* 0x000000040a027c25 */ /* 0x000fc8000f8e0002 */
[----:B------:R-:W-:Y:S01]  /*249e0*/  IMAD.MOV.U32 R5, RZ, RZ, R9 ;  /* 0x000000ffff057224 */ /* 0x000fe200078e0009 */
[----:B-1----:R-:W-:Y:S01]  /*249f0*/  @P0 SHF.R.U32.HI R5, RZ, R7, R4 ;  /* 0x00000007ff050219 */ /* 0x002fe20000011604 */
[----:B------:R-:W-:Y:S02]  /*24a00*/  IMAD R6, R28, UR6, RZ ;  /* 0x000000061c067c24 */ /* 0x000fe4000f8e02ff */
[----:B------:R-:W-:Y:S01]  /*24a10*/  IMAD R3, R10, UR5, R3 ;  /* 0x000000050a037c24 */ /* 0x000fe2000f8e0203 */
[----:B------:R-:W-:Y:S01]  /*24a20*/  SHF.R.S32.HI R4, RZ, 0x1f, R5 ;  /* 0x0000001fff047819 */ /* 0x000fe20000011405 */
[C---:B------:R-:W-:Y:S01]  /*24a30*/  IMAD R7, R33.reuse, UR7, R6 ;  /* 0x0000000721077c24 */ /* 0x040fe2000f8e0206 */
[----:B------:R-:W-:Y:S01]  /*24a40*/  ULDC.64 UR4, c[0x0][0xae0] ;  /* 0x0002b80000047ab9 */ /* 0x000fe20000000a00 */
[----:B------:R-:W-:-:S04]  /*24a50*/  IMAD.WIDE.U32 R2, R33, UR6, R2 ;  /* 0x0000000621027c25 */ /* 0x000fc8000f8e0002 */
[----:B------:R-:W-:Y:S02]  /*24a60*/  IMAD.MOV R6, RZ, RZ, -R5 ;  /* 0x000000ffff067224 */ /* 0x000fe400078e0a05 */
[----:B------:R-:W-:Y:S02]  /*24a70*/  IMAD.IADD R3, R3, 0x1, R7 ;  /* 0x0000000103037824 */ /* 0x000fe400078e0207 */
[----:B------:R-:W-:Y:S02]  /*24a80*/  IMAD R4, R4, UR4, RZ ;  /* 0x0000000404047c24 */ /* 0x000fe4000f8e02ff */
[----:B------:R-:W-:Y:S02]  /*24a90*/  IMAD R7, R11, R6, R9 ;  /* 0x000000060b077224 */ /* 0x000fe400078e0209 */
[C---:B------:R-:W-:Y:S02]  /*24aa0*/  IMAD R9, R5.reuse, UR5, R4 ;  /* 0x0000000505097c24 */ /* 0x040fe4000f8e0204 */
[----:B------:R-:W-:Y:S01]  /*24ab0*/  IMAD.WIDE.U32 R2, R5, UR4, R2 ;  /* 0x0000000405027c25 */ /* 0x000fe2000f8e0002 */
[----:B------:R-:W-:Y:S01]  /*24ac0*/  SHF.R.S32.HI R4, RZ, 0x1f, R7 ;  /* 0x0000001fff047819 */ /* 0x000fe20000011407 */
[----:B------:R-:W-:-:S02]  /*24ad0*/  ULDC.64 UR4, c[0x0][0xad8] ;  /* 0x0002b60000047ab9 */ /* 0x000fc40000000a00 */
[----:B------:R-:W-:Y:S02]  /*24ae0*/  IMAD.IADD R3, R3, 0x1, R9 ;  /* 0x0000000103037824 */ /* 0x000fe400078e0209 */
[----:B------:R-:W-:Y:S02]  /*24af0*/  IMAD R4, R4, UR4, RZ ;  /* 0x0000000404047c24 */ /* 0x000fe4000f8e02ff */
[----:B------:R-:W-:Y:S02]  /*24b00*/  IMAD.IADD R12, R23, 0x1, R8 ;  /* 0x00000001170c7824 */ /* 0x000fe400078e0208 */
[----:B------:R-:W-:Y:S02]  /*24b10*/  IMAD R13, R0, R11, RZ ;  /* 0x0000000b000d7224 */ /* 0x000fe400078e02ff */
[C---:B------:R-:W-:Y:S02]  /*24b20*/  IMAD R5, R7.reuse, UR5, R4 ;  /* 0x0000000507057c24 */ /* 0x040fe4000f8e0204 */
[----:B------:R-:W-:Y:S01]  /*24b30*/  IMAD.WIDE.U32 R2, R7, UR4, R2 ;  /* 0x0000000407027c25 */ /* 0x000fe2000f8e0002 */
[----:B------:R-:W-:Y:S01]  /*24b40*/  ISETP.GE.AND P2, PT, R12, R13, PT ;  /* 0x0000000d0c00720c */ /* 0x000fe20003f46270 */
[----:B------:R-:W-:-:S02]  /*24b50*/  ULDC.64 UR4, c[0x0][0xa80] ;  /* 0x0002a00000047ab9 */ /* 0x000fc40000000a00 */
[----:B------:R-:W-:Y:S01]  /*24b60*/  IMAD.IADD R3, R3, 0x1, R5 ;  /* 0x0000000103037824 */ /* 0x000fe200078e0205 */
[----:B------:R-:W-:Y:S01]  /*24b70*/  LEA R10, P3, R2, UR4, 0x1 ;  /* 0x00000004020a7c11 */ /* 0x000fe2000f8608ff */
[----:B------:R-:W-:-:S03]  /*24b80*/  VIADD R0, R12, 0x20 ;  /* 0x000000200c007836 */ /* 0x000fc60000000000 */
[----:B------:R-:W-:Y:S02]  /*24b90*/  LEA.HI.X R11, R2, UR5, R3, 0x1, P3 ;  /* 0x00000005020b7c11 */ /* 0x000fe400098f0c03 */
[-C--:B------:R-:W-:Y:S01]  /*24ba0*/  ISETP.GE.AND P1, PT, R0, R13.reuse, PT ;  /* 0x0000000d0000720c */ /* 0x080fe20003f26270 */
[----:B------:R-:W-:Y:S01]  /*24bb0*/  VIADD R0, R12, 0x40 ;  /* 0x000000400c007836 */ /* 0x000fe20000000000 */
[----:B------:R2:W0:Y:S04]  /*24bc0*/  SHFL.IDX PT, R8, R10, RZ, 0x181f ;  /* 0x00181fff0a087589 */ /* 0x00042800000e0000 */
[----:B------:R2:W1:Y:S01]  /*24bd0*/  SHFL.IDX PT, R9, R11, RZ, 0x181f ;  /* 0x00181fff0b097589 */ /* 0x00046200000e0000 */
[----:B------:R-:W-:Y:S01]  /*24be0*/  ISETP.GE.AND P0, PT, R0, R13, PT ;  /* 0x0000000d0000720c */ /* 0x000fe20003f06270 */
[----:B------:R-:W-:-:S12]  /*24bf0*/  @P2 BRA `(.L_x_1821) ;  /* 0x0000000000482947 */ /* 0x000fd80003800000 */
[----:B------:R-:W-:Y:S01]  /*24c00*/  ULDC UR4, c[0x0][0xac8] ;  /* 0x0002b20000047ab9 */ /* 0x000fe20000000800 */
[----:B------:R-:W-:Y:S01]  /*24c10*/  ULDC.64 UR6, c[0x0][0x208] ;  /* 0x0000820000067ab9 */ /* 0x000fe20000000a00 */
[----:B------:R-:W-:Y:S02]  /*24c20*/  ISETP.GE.AND P5, PT, R18, UR4, PT ;  /* 0x0000000412007c0c */ /* 0x000fe4000bfa6270 */
[----:B-----5:R-:W-:Y:S02]  /*24c30*/  ISETP.GE.AND P3, PT, R21, UR4, PT ;  /* 0x0000000415007c0c */ /* 0x020fe4000bf66270 */
[----:B------:R-:W-:Y:S02]  /*24c40*/  ISETP.GE.AND P2, PT, R14, UR4, PT ;  /* 0x000000040e007c0c */ /* 0x000fe4000bf46270 */
[----:B------:R-:W-:-:S07]  /*24c50*/  ISETP.GE.AND P4, PT, R221, UR4, PT ;  /* 0x00000004dd007c0c */ /* 0x000fce000bf86270 */
[----:B0-----:R-:W-:-:S04]  /*24c60*/  @!P5 LEA R6, P6, R18, R8, 0x1 ;  /* 0x000000081206d211 */ /* 0x001fc800078c08ff */
[-C--:B-1----:R-:W-:Y:S02]  /*24c70*/  @!P5 LEA.HI.X R7, R18, R9.reuse, R19, 0x1, P6 ;  /* 0x000000091207d211 */ /* 0x082fe400030f0c13 */
[CC--:B------:R-:W-:Y:S01]  /*24c80*/  @!P3 LEA R4, P6, R21.reuse, R8.reuse, 0x1 ;  /* 0x000000081504b211 */ /* 0x0c0fe200078c08ff */
[----:B------:R-:W-:Y:S02]  /*24c90*/  @!P4 IMAD.SHL.U32 R15, R24, 0x8, RZ ;  /* 0x00000008180fc824 */ /* 0x000fe400078e00ff */
[----:B------:R3:W-:Y:S01]  /*24ca0*/  @!P5 ST.E.128 desc[UR6][R6.64], RZ ;  /* 0x000000ff0600d985 */ /* 0x0007e2000c101d06 */
[----:B------:R-:W-:Y:S02]  /*24cb0*/  @!P3 LEA.HI.X R5, R21, R9, R29, 0x1, P6 ;  /* 0x000000091505b211 */ /* 0x000fe400030f0c1d */
[----:B------:R-:W-:-:S04]  /*24cc0*/  @!P2 LEA R2, P6, R14, R8, 0x1 ;  /* 0x000000080e02a211 */ /* 0x000fc800078c08ff */
[----:B------:R-:W-:Y:S01]  /*24cd0*/  @!P2 LEA.HI.X R3, R14, R9, R20, 0x1, P6 ;  /* 0x000000090e03a211 */ /* 0x000fe200030f0c14 */
[----:B------:R-:W-:-:S05]  /*24ce0*/  @!P4 IMAD.WIDE R8, R15, 0x2, R8 ;  /* 0x000000020f08c825 */ /* 0x000fca00078e0208 */
[----:B------:R3:W-:Y:S04]  /*24cf0*/  @!P4 ST.E.128 desc[UR6][R8.64], RZ ;  /* 0x000000ff0800c985 */ /* 0x0007e8000c101d06 */
[----:B------:R3:W-:Y:S04]  /*24d00*/  @!P3 ST.E.128 desc[UR6][R4.64], RZ ;  /* 0x000000ff0400b985 */ /* 0x0007e8000c101d06 */
[----:B------:R3:W-:Y:S02]  /*24d10*/  @!P2 ST.E.128 desc[UR6][R2.64], RZ ;  /* 0x000000ff0200a985 */ /* 0x0007e4000c101d06 */
.L_x_1821:
[----:B------:R-:W-:Y:S05]  /*24d20*/  BSYNC B1 ;  /* 0x0000000000017941 */ /* 0x000fea0003800000 */
.L_x_1820:
[----:B-1-3--:R1:W3:Y:S01]  /*24d30*/  SHFL.IDX PT, R9, R11, 0x1, 0x181f ;  /* 0x00381f000b097f89 */ /* 0x00a2e200000e0000 */
[----:B------:R-:W-:Y:S03]  /*24d40*/  BSSY B1, `(.L_x_1822) ;  /* 0x0000015000017945 */ /* 0x000fe60003800000 */
[----:B0-----:R1:W0:Y:S01]  /*24d50*/  SHFL.IDX PT, R8, R10, 0x1, 0x181f ;  /* 0x00381f000a087f89 */ /* 0x00122200000e0000 */
[----:B------:R-:W-:Y:S05]  /*24d60*/  @P1 BRA `(.L_x_1823) ;  /* 0x0000000000481947 */ /* 0x000fea0003800000 */
[----:B------:R-:W-:Y:S01]  /*24d70*/  ULDC UR4, c[0x0][0xac8] ;  /* 0x0002b20000047ab9 */ /* 0x000fe20000000800 */
[----:B------:R-:W-:Y:S01]  /*24d80*/  ULDC.64 UR6, c[0x0][0x208] ;  /* 0x0000820000067ab9 */ /* 0x000fe20000000a00 */
[----:B------:R-:W-:Y:S02]  /*24d90*/  ISETP.GE.AND P4, PT, R18, UR4, PT ;  /* 0x0000000412007c0c */ /* 0x000fe4000bf86270 */
[----:B-----5:R-:W-:Y:S02]  /*24da0*/  ISETP.GE.AND P2, PT, R21, UR4, PT ;  /* 0x0000000415007c0c */ /* 0x020fe4000bf46270 */
[----:B------:R-:W-:Y:S02]  /*24db0*/  ISETP.GE.AND P1, PT, R14, UR4, PT ;  /* 0x000000040e007c0c */ /* 0x000fe4000bf26270 */
[----:B------:R-:W-:-:S07]  /*24dc0*/  ISETP.GE.AND P3, PT, R221, UR4, PT ;  /* 0x00000004dd007c0c */ /* 0x000fce000bf66270 */
[CC--:B0-----:R-:W-:Y:S02]  /*24dd0*/  @!P4 LEA R6, P6, R18.reuse, R8.reuse, 0x1 ;  /* 0x000000081206c211 */ /* 0x0c1fe400078c08ff */
[CC--:B------:R-:W-:Y:S02]  /*24de0*/  @!P2 LEA R4, P5, R21.reuse, R8.reuse, 0x1 ;  /* 0x000000081504a211 */ /* 0x0c0fe400078a08ff */
[-C--:B---3--:R-:W-:Y:S02]  /*24df0*/  @!P4 LEA.HI.X R7, R18, R9.reuse, R19, 0x1, P6 ;  /* 0x000000091207c211 */ /* 0x088fe400030f0c13 */
[----:B------:R-:W-:Y:S01]  /*24e00*/  @!P1 LEA R2, P6, R14, R8, 0x1 ;  /* 0x000000080e029211 */ /* 0x000fe200078c08ff */
[----:B------:R-:W-:Y:S01]  /*24e10*/  @!P3 IMAD.SHL.U32 R15, R24, 0x8, RZ ;  /* 0x00000008180fb824 */ /* 0x000fe200078e00ff */
[-C--:B------:R-:W-:Y:S01]  /*24e20*/  @!P2 LEA.HI.X R5, R21, R9.reuse, R29, 0x1, P5 ;  /* 0x000000091505a211 */ /* 0x080fe200028f0c1d */
[----:B------:R4:W-:Y:S01]  /*24e30*/  @!P4 ST.E.128 desc[UR6][R6.64], RZ ;  /* 0x000000ff0600c985 */ /* 0x0009e2000c101d06 */
[----:B------:R-:W-:Y:S01]  /*24e40*/  @!P1 LEA.HI.X R3, R14, R9, R20, 0x1, P6 ;  /* 0x000000090e039211 */ /* 0x000fe200030f0c14 */
[----:B------:R-:W-:-:S05]  /*24e50*/  @!P3 IMAD.WIDE R8, R15, 0x2, R8 ;  /* 0x000000020f08b825 */ /* 0x000fca00078e0208 */
[----:B------:R4:W-:Y:S04]  /*24e60*/  @!P3 ST.E.128 desc[UR6][R8.64], RZ ;  /* 0x000000ff0800b985 */ /* 0x0009e8000c101d06 */
[----:B------:R4:W-:Y:S04]  /*24e70*/  @!P2 ST.E.128 desc[UR6][R4.64], RZ ;  /* 0x000000ff0400a985 */ /* 0x0009e8000c101d06 */
[----:B------:R4:W-:Y:S02]  /*24e80*/  @!P1 ST.E.128 desc[UR6][R2.64], RZ ;  /* 0x000000ff02009985 */ /* 0x0009e4000c101d06 */
.L_x_1823:
[----:B------:R-:W-:Y:S05]  /*24e90*/  BSYNC B1 ;  /* 0x0000000000017941 */ /* 0x000fea0003800000 */
.L_x_1822:
[----:B---34-:R3:W4:Y:S01]  /*24ea0*/  SHFL.IDX PT, R9, R11, 0x2, 0x181f ;  /* 0x00581f000b097f89 */ /* 0x01872200000e0000 */
        /* <DEDUP_REMOVED lines=9> */
[-C--:B0-----:R-:W-:Y:S02]  /*24f40*/  @!P3 LEA R6, P0, R18, R8.reuse, 0x1 ;  /* 0x000000081206b211 */ /* 0x081fe400078008ff */
[CC--:B------:R-:W-:Y:S02]  /*24f50*/  @!P5 LEA R4, P1, R21.reuse, R8.reuse, 0x1 ;  /* 0x000000081504d211 */ /* 0x0c0fe400078208ff */
[----:B------:R-:W-:Y:S02]  /*24f60*/  @!P6 LEA R2, P2, R14, R8, 0x1 ;  /* 0x000000080e02e211 */ /* 0x000fe400078408ff */
[----:B------:R-:W-:Y:S01]  /*24f70*/  @!P4 IMAD.SHL.U32 R15, R24, 0x8, RZ ;  /* 0x00000008180fc824 */ /* 0x000fe200078e00ff */
[-C--:B----4-:R-:W-:Y:S02]  /*24f80*/  @!P3 LEA.HI.X R7, R18, R9.reuse, R19, 0x1, P0 ;  /* 0x000000091207b211 */ /* 0x090fe400000f0c13 */
[-C--:B------:R-:W-:Y:S02]  /*24f90*/  @!P5 LEA.HI.X R5, R21, R9.reuse, R29, 0x1, P1 ;  /* 0x000000091505d211 */ /* 0x080fe400008f0c1d */
[----:B------:R-:W-:Y:S01]  /*24fa0*/  @!P6 LEA.HI.X R3, R14, R9, R20, 0x1, P2 ;  /* 0x000000090e03e211 */ /* 0x000fe200010f0c14 */
[----:B------:R-:W-:Y:S01]  /*24fb0*/  @!P4 IMAD.WIDE R8, R15, 0x2, R8 ;  /* 0x000000020f08c825 */ /* 0x000fe200078e0208 */
[----:B------:R0:W-:Y:S04]  /*24fc0*/  @!P3 ST.E.128 desc[UR6][R6.64], RZ ;  /* 0x000000ff0600b985 */ /* 0x0001e8000c101d06 */
[----:B------:R0:W-:Y:S04]  /*24fd0*/  @!P4 ST.E.128 desc[UR6][R8.64], RZ ;  /* 0x000000ff0800c985 */ /* 0x0001e8000c101d06 */
[----:B------:R0:W-:Y:S04]  /*24fe0*/  @!P5 ST.E.128 desc[UR6][R4.64], RZ ;  /* 0x000000ff0400d985 */ /* 0x0001e8000c101d06 */
[----:B------:R0:W-:Y:S02]  /*24ff0*/  @!P6 ST.E.128 desc[UR6][R2.64], RZ ;  /* 0x000000ff0200e985 */ /* 0x0001e4000c101d06 */
.L_x_1825:
[----:B------:R-:W-:Y:S05]  /*25000*/  BSYNC B1 ;  /* 0x0000000000017941 */ /* 0x000fea0003800000 */
.L_x_1824:
[----:B------:R-:W-:Y:S01]  /*25010*/  VIADD R0, R12, 0x60 ;  /* 0x000000600c007836 */ /* 0x000fe20000000000 */
[----:B0---4-:R0:W4:Y:S04]  /*25020*/  SHFL.IDX PT, R9, R11, 0x3, 0x181f ;  /* 0x00781f000b097f89 */ /* 0x01112800000e0000 */
[----:B------:R-:W-:Y:S01]  /*25030*/  ISETP.GE.AND P0, PT, R0, R13, PT ;  /* 0x0000000d0000720c */ /* 0x000fe20003f06270 */
[----:B------:R0:W0:-:S12]  /*25040*/  SHFL.IDX PT, R8, R10, 0x3, 0x181f ;  /* 0x00781f000a087f89 */ /* 0x00001800000e0000 */
        /* <DEDUP_REMOVED lines=10> */
[----:B-123--:R-:W-:Y:S01]  /*250f0*/  @!P4 IMAD.SHL.U32 R11, R24, 0x8, RZ ;  /* 0x00000008180bc824 */ /* 0x00efe200078e00ff */
        /* <DEDUP_REMOVED lines=8> */
.L_x_1814:
[----:B------:R-:W-:Y:S05]  /*25180*/  BSYNC B0 ;  /* 0x0000000000007941 */ /* 0x000fea0003800000 */
.L_x_1804:
[----:B------:R-:W-:Y:S02]  /*25190*/  ULDC UR4, c[0x0][0xc3c] ;  /* 0x00030f0000047ab9 */ /* 0x000fe40000000800 */
[----:B------:R-:W-:-:S13]  /*251a0*/  ISETP.GE.AND P0, PT, R27, UR4, PT ;  /* 0x000000041b007c0c */ /* 0x000fda000bf06270 */
[----:B------:R-:W-:Y:S05]  /*251b0*/  @!P0 BRA `(.L_x_1826) ;  /* 0xfffffdc400d88947 */ /* 0x000fea000383ffff */
[----:B------:R-:W-:Y:S05]  /*251c0*/  BRA `(.L_x_1530) ;  /* 0x000000a000cc7947 */ /* 0x000fea0003800000 */
.L_x_1528:
[----:B------:R-:W-:-:S08]  /*251d0*/  NOP ;  /* 0x0000000000007918 */ /* 0x000fd00000000000 */
[----:B0-----:R-:W0:-:S00]  /*251e0*/  USETMAXREG.DEALLOC.CTAPOOL 0x18 ;  /* 0x00000018000079c8 */ /* 0x001e0000080e0500 */
[----:B0-----:R-:W-:Y:S01]  /*251f0*/  LOP3.LUT R0, R0, 0x3, RZ, 0xc0, !PT ;  /* 0x0000000300007812 */ /* 0x001fe200078ec0ff */
[----:B------:R-:W-:Y:S01]  /*25200*/  IMAD.MOV.U32 R7, RZ, RZ, RZ ;  /* 0x000000ffff077224 */ /* 0x000fe200078e00ff */
[----:B------:R-:W-:-:S04]  /*25210*/  LOP3.LUT R19, R19, 0xffffffef, RZ, 0xc0, !PT ;  /* 0xffffffef13137812 */ /* 0x000fc800078ec0ff */
[----:B------:R-:W0:Y:S02]  /*25220*/  SHFL.IDX PT, R0, R0, RZ, 0x1f ;  /* 0x00001fff00007589 */ /* 0x000e2400000e0000 */
[----:B0-----:R-:W-:-:S13]  /*25230*/  ISETP.NE.AND P0, PT, R0, RZ, PT ;  /* 0x000000ff0000720c */ /* 0x001fda0003f05270 */
[----:B------:R-:W-:Y:S01]  /*25240*/  @P0 LOP3.LUT R19, R19, 0x10, RZ, 0xfc, !PT ;  /* 0x0000001013130812 */ /* 0x000fe200078efcff */
[----:B------:R-:W-:Y:S06]  /*25250*/  @!P0 BRA `(.L_x_1827) ;  /* 0x0000000000248947 */ /* 0x000fec0003800000 */
[----:B------:R-:W0:Y:S08]  /*25260*/  S2UR UR5, SR_CgaCtaId ;  /* 0x00000000000579c3 */ /* 0x000e300000008800 */
[----:B------:R-:W-:Y:S06]  /*25270*/  BAR.SYNC.DEFER_BLOCKING 0x5, 0x180 ;  /* 0x0146000000007b1d */ /* 0x000fec0000010000 */
[----:B------:R-:W-:-:S02]  /*25280*/  UMOV UR4, 0x400 ;  /* 0x0000040000047882 */ /* 0x000fc40000000000 */
[----:B0-----:R-:W-:-:S09]  /*25290*/  ULEA UR4, UR5, UR4, 0x18 ;  /* 0x0000000405047291 */ /* 0x001fd2000f8ec03f */
[----:B------:R-:W0:Y:S04]  /*252a0*/  LDS.128 R8, [UR4+0x308d0] ;  /* 0x0308d004ff087984 */ /* 0x000e280008000c00 */
[----:B0-----:R0:W-:Y:S04]  /*252b0*/  STL.64 [R1], R8 ;  /* 0x0000000801007387 */ /* 0x0011e80000100a00 */
[----:B------:R0:W-:Y:S01]  /*252c0*/  STL.64 [R1+0x8], R10 ;  /* 0x0000080a01007387 */ /* 0x0001e20000100a00 */
[----:B------:R-:W-:Y:S06]  /*252d0*/  BAR.ARV 0x4, 0x180 ;  /* 0x0106000000007b1d */ /* 0x000fec0000002000 */
[----:B------:R-:W-:Y:S05]  /*252e0*/  BRA `(.L_x_1828) ;  /* 0x0000000c00bc7947 */ /* 0x000fea0003800000 */
.L_x_1827:
[----:B------:R-:W-:Y:S01]  /*252f0*/  LOP3.LUT R0, R6, 0x1f, RZ, 0xc0, !PT ;  /* 0x0000001f06007812 */ /* 0x000fe200078ec0ff */
        /* <DEDUP_REMOVED lines=43> */
.L_x_1831:
        /* <DEDUP_REMOVED lines=40> */
.L_x_1829:
        /* <DEDUP_REMOVED lines=12> */
.L_x_1832:
        /* <DEDUP_REMOVED lines=63> */
.L_x_1833:
        /* <DEDUP_REMOVED lines=62> */
.L_x_1834:
[----:B01----:R-:W-:-:S05]  /*260c0*/  LOP3.LUT R3, RZ, R2, RZ, 0x33, !PT ;  /* 0x00000002ff037212 */ /* 0x003fca00078e33ff */
[----:B------:R-:W-:-:S05]  /*260d0*/  IMAD.IADD R2, R4, 0x1, R3 ;  /* 0x0000000104027824 */ /* 0x000fca00078e0203 */
[----:B------:R1:W-:Y:S01]  /*260e0*/  STL [R1+0x4], R2 ;  /* 0x0000040201007387 */ /* 0x0003e20000100800 */
[----:B------:R-:W-:Y:S05]  /*260f0*/  BRA `(.L_x_1835) ;  /* 0x0000000000107947 */ /* 0x000fea0003800000 */
.L_x_1830:
[----:B------:R-:W-:Y:S01]  /*26100*/  IMAD.U32 R2, RZ, RZ, UR6 ;  /* 0x00000006ff027e24 */ /* 0x000fe2000f8e00ff */
[----:B------:R0:W-:Y:S04]  /*26110*/  STL [R1+0x4], RZ ;  /* 0x000004ff01007387 */ /* 0x0001e80000100800 */
[----:B------:R0:W-:Y:S04]  /*26120*/  STL [R1+0x8], RZ ;  /* 0x000008ff01007387 */ /* 0x0001e80000100800 */
[----:B------:R0:W-:Y:S02]  /*26130*/  STL [R1], R2 ;  /* 0x0000000201007387 */ /* 0x0001e40000100800 */
.L_x_1835:
        /* <DEDUP_REMOVED lines=10> */
.L_x_1828:
[----:B--2---:R-:W2:Y:S01]  /*261e0*/  LDL R0, [R1+0xc] ;  /* 0x00000c0001007983 */ /* 0x004ea20000100800 */
[----:B------:R-:W-:-:S03]  /*261f0*/  ULDC UR4, c[0x0][0xc3c] ;  /* 0x00030f0000047ab9 */ /* 0x000fc60000000800 */
[----:B------:R3:W-:Y:S01]  /*26200*/  STL [R1+0x10], RZ ;  /* 0x000010ff01007387 */ /* 0x0007e20000100800 */
[----:B--2---:R-:W-:Y:S01]  /*26210*/  ISETP.GE.AND P0, PT, R0, UR4, PT ;  /* 0x0000000400007c0c */ /* 0x004fe2000bf06270 */
[----:B------:R-:W-:-:S05]  /*26220*/  IMAD.MOV.U32 R0, RZ, RZ, 0x1 ;  /* 0x00000001ff007424 */ /* 0x000fca00078e00ff */
[----:B------:R3:W-:Y:S04]  /*26230*/  STL [R1+0x14], R0 ;  /* 0x0000140001007387 */ /* 0x0007e80000100800 */
[----:B------:R3:W-:Y:S03]  /*26240*/  STL [R1+0x58], RZ ;  /* 0x000058ff01007387 */ /* 0x0007e60000100800 */
[----:B------:R-:W-:Y:S05]  /*26250*/  @P0 BRA `(.L_x_1836) ;  /* 0x0000008c00b80947 */ /* 0x000fea0003800000 */
[----:B---3--:R-:W2:Y:S01]  /*26260*/  LDL R0, [R1+0xa4] ;  /* 0x0000a40001007983 */ /* 0x008ea20000100800 */
[----:B------:R-:W3:Y:S01]  /*26270*/  S2UR UR5, SR_CgaCtaId ;  /* 0x00000000000579c3 */ /* 0x000ee20000008800 */
[----:B------:R-:W-:Y:S01]  /*26280*/  LOP3.LUT R4, R6, 0x7f, RZ, 0xc0, !PT ;  /* 0x0000007f06047812 */ /* 0x000fe200078ec0ff */
[----:B------:R-:W-:Y:S01]  /*26290*/  UMOV UR4, 0x400 ;  /* 0x0000040000047882 */ /* 0x000fe20000000000 */
[----:B------:R-:W-:Y:S01]  /*262a0*/  LOP3.LUT R19, R19, 0xfffffffd, RZ, 0xc0, !PT ;  /* 0xfffffffd13137812 */ /* 0x000fe200078ec0ff */
[----:B------:R-:W-:Y:S01]  /*262b0*/  BSSY B8, `(.L_x_1836) ;  /* 0x00008e8000087945 */ /* 0x000fe20003800000 */
[C---:B------:R-:W-:Y:S01]  /*262c0*/  ISETP.NE.AND P1, PT, R4.reuse, RZ, PT ;  /* 0x000000ff0400720c */ /* 0x040fe20003f25270 */
[----:B01----:R-:W-:Y:S01]  /*262d0*/  IMAD.SHL.U32 R2, R4, 0x8, RZ ;  /* 0x0000000804027824 */ /* 0x003fe200078e00ff */
[----:B------:R-:W-:Y:S01]  /*262e0*/  ULDC.64 UR36, c[0x0][0x198] ;  /* 0x0000660000247ab9 */ /* 0x000fe20000000a00 */
[----:B------:R-:W-:-:S10]  /*262f0*/  ULDC UR39, c[0x0][0xc] ;  /* 0x0000030000277ab9 */ /* 0x000fd40000000800 */
[----:B------:R-:W-:-:S04]  /*26300*/  @P1 LOP3.LUT R19, R19, 0x2, RZ, 0xfc, !PT ;  /* 0x0000000213131812 */ /* 0x000fc800078efcff */
[----:B------:R-:W-:Y:S01]  /*26310*/  LOP3.LUT R19, R19, 0xfffffffe, RZ, 0xc0, !PT ;  /* 0xfffffffe13137812 */ /* 0x000fe200078ec0ff */
[----:B---3--:R-:W-:-:S06]  /*26320*/  ULEA UR4, UR5, UR4, 0x18 ;  /* 0x0000000405047291 */ /* 0x008fcc000f8ec03f */
[----:B------:R-:W-:Y:S01]  /*26330*/  IMAD.U32 R18, RZ, RZ, UR4 ;  /* 0x00000004ff127e24 */ /* 0x000fe2000f8e00ff */
[----:B--2---:R-:W-:Y:S01]  /*26340*/  R2UR UR6, R0 ;  /* 0x00000000000672ca */ /* 0x004fe200000e0000 */
[----:B------:R-:W-:-:S05]  /*26350*/  IMAD.SHL.U32 R0, R6, 0x8, RZ ;  /* 0x0000000806007824 */ /* 0x000fca00078e00ff */
[C---:B------:R-:W-:Y:S02]  /*26360*/  LOP3.LUT R3, R0.reuse, 0x1f8, RZ, 0xc0, !PT ;  /* 0x000001f800037812 */ /* 0x040fe400078ec0ff */
[----:B------:R-:W-:Y:S02]  /*26370*/  LOP3.LUT R0, R0, 0x38, RZ, 0xc0, !PT ;  /* 0x0000003800007812 */ /* 0x000fe400078ec0ff */
[----:B------:R-:W-:-:S03]  /*26380*/  LOP3.LUT R3, R3, 0x38, R6, 0x78, !PT ;  /* 0x0000003803037812 */ /* 0x000fc600078e7806 */
[----:B------:R-:W-:Y:S01]  /*26390*/  ULOP3.LUT UR38, UR6, 0x2, URZ, 0xfc, !UPT ;  /* 0x0000000206267892 */ /* 0x000fe2000f8efc3f */
[----:B------:R-:W-:Y:S02]  /*263a0*/  LOP3.LUT R3, R3, 0x200, R2, 0xf8, !PT ;  /* 0x0000020003037812 */ /* 0x000fe400078ef802 */
[C---:B------:R-:W-:Y:S01]  /*263b0*/  LOP3.LUT P0, R2, R6.reuse, 0x1f, RZ, 0xc0, !PT ;  /* 0x0000001f06027812 */ /* 0x040fe2000780c0ff */
[----:B------:R-:W-:-:S04]  /*263c0*/  IMAD.SHL.U32 R6, R6, 0x10, RZ ;  /* 0x0000001006067824 */ /* 0x000fc800078e00ff */
[----:B------:R0:W-:Y:S08]  /*263d0*/  STL [R1+0x2c], R2 ;  /* 0x00002c0201007387 */ /* 0x0001f00000100800 */
[----:B------:R-:W-:Y:S02]  /*263e0*/  @P0 LOP3.LUT R19, R19, 0x1, RZ, 0xfc, !PT ;  /* 0x0000000113130812 */ /* 0x000fe400078efcff */
[----:B0-----:R-:W-:-:S02]  /*263f0*/  SHF.R.U32.HI R2, RZ, 0x3, R4 ;  /* 0x00000003ff027819 */ /* 0x001fc40000011604 */
[----:B------:R-:W-:Y:S02]  /*26400*/  ISETP.NE.OR P0, PT, R4, RZ, !P0 ;  /* 0x000000ff0400720c */ /* 0x000fe40004705670 */
[----:B------:R-:W-:Y:S01]  /*26410*/  LOP3.LUT R4, R2, 0x70, R6, 0xf8, !PT ;  /* 0x0000007002047812 */ /* 0x000fe200078ef806 */
[----:B------:R-:W-:Y:S01]  /*26420*/  IMAD R2, R3, 0x2, R18 ;  /* 0x0000000203027824 */ /* 0x000fe200078e0212 */
[----:B------:R-:W-:Y:S01]  /*26430*/  LOP3.LUT R19, R19, 0xfffffff7, RZ, 0xc0, !PT ;  /* 0xfffffff713137812 */ /* 0x000fe200078ec0ff */
[----:B------:R-:W-:Y:S01]  /*26440*/  IMAD.MOV.U32 R4, RZ, RZ, 0x1 ;  /* 0x00000001ff047424 */ /* 0x000fe200078e00ff */
[----:B------:R-:W-:Y:S02]  /*26450*/  LOP3.LUT R3, R0, 0x40, RZ, 0xfc, !PT ;  /* 0x0000004000037812 */ /* 0x000fe400078efcff */
[----:B------:R0:W-:Y:S04]  /*26460*/  STL [R1+0x28], R2 ;  /* 0x0000280201007387 */ /* 0x0001e80000100800 */
[----:B------:R-:W-:Y:S01]  /*26470*/  STL [R1+0x58], RZ ;  /* 0x000058ff01007387 */ /* 0x000fe20000100800 */
[----:B------:R-:W-:Y:S01]  /*26480*/  @P0 LOP3.LUT R19, R19, 0x8, RZ, 0xfc, !PT ;  /* 0x0000000813130812 */ /* 0x000fe200078efcff */
[----:B0-----:R-:W-:-:S05]  /*26490*/  IMAD.MOV.U32 R2, RZ, RZ, 0x1 ;  /* 0x00000001ff027424 */ /* 0x001fca00078e00ff */
[----:B------:R0:W-:Y:S04]  /*264a0*/  STL [R1+0x20], R2 ;  /* 0x0000200201007387 */ /* 0x0001e80000100800 */
[----:B------:R1:W-:Y:S04]  /*264b0*/  STL [R1+0x1c], RZ ;  /* 0x00001cff01007387 */ /* 0x0003e80000100800 */
[----:B------:R1:W-:Y:S01]  /*264c0*/  STL [R1+0x10], RZ ;  /* 0x000010ff01007387 */ /* 0x0003e20000100800 */
[----:B0-----:R-:W-:-:S03]  /*264d0*/  LOP3.LUT R2, R0, 0x80, RZ, 0xfc, !PT ;  /* 0x0000008000027812 */ /* 0x001fc600078efcff */
[----:B------:R1:W-:Y:S01]  /*264e0*/  STL [R1+0x14], R4 ;  /* 0x0000140401007387 */ /* 0x0003e20000100800 */
[----:B------:R-:W-:-:S07]  /*264f0*/  LOP3.LUT R0, R0, 0xc0, RZ, 0xfc, !PT ;  /* 0x000000c000007812 */ /* 0x000fce00078efcff */
.L_x_2017:
[----:B--2---:R-:W2:Y:S01]  /*26500*/  LDL R14, [R1+0xc] ;  /* 0x00000c00010e7983 */ /* 0x004ea20000100800 */
[----:B------:R-:W2:Y:S01]  /*26510*/  LDC.64 R12, c[0x0][0xa00] ;  /* 0x00028000ff0c7b82 */ /* 0x000ea20000000a00 */
[----:B------:R-:W-:Y:S05]  /*26520*/  YIELD ;  /* 0x0000000000007946 */ /* 0x000fea0003800000 */
[----:B------:R-:W-:Y:S01]  /*26530*/  ULDC.64 UR4, c[0x0][0xa28] ;  /* 0x00028a0000047ab9 */ /* 0x000fe20000000a00 */
[----:B01----:R-:W-:Y:S02]  /*26540*/  CS2R R6, SRZ ;  /* 0x0000000000067805 */ /* 0x003fe4000001ff00 */
[----:B------:R-:W-:Y:S01]  /*26550*/  ISETP.NE.U32.AND P0, PT, RZ, UR4, PT ;  /* 0x00000004ff007c0c */ /* 0x000fe2000bf05070 */
[----:B------:R-:W-:Y:S01]  /*26560*/  ULDC.64 UR10, c[0x0][0x208] ;  /* 0x00008200000a7ab9 */ /* 0x000fe20000000a00 */
[----:B------:R-:W-:Y:S01]  /*26570*/  ULDC.64 UR8, c[0x0][0xa18] ;  /* 0x0002860000087ab9 */ /* 0x000fe20000000a00 */
[----:B------:R-:W-:Y:S01]  /*26580*/  IMAD.MOV.U32 R0, RZ, RZ, RZ ;  /* 0x000000ffff007224 */ /* 0x000fe200078e00ff */
[----:B------:R-:W-:Y:S01]  /*26590*/  ISETP.NE.AND.EX P0, PT, RZ, UR5, PT, P0 ;  /* 0x00000005ff007c0c */ /* 0x000fe2000bf05300 */
[----:B------:R-:W-:Y:S01]  /*265a0*/  ULDC.64 UR4, c[0x0][0xa00] ;  /* 0x0002800000047ab9 */ /* 0x000fe20000000a00 */
[----:B-1----:R-:W0:Y:S01]  /*265b0*/  LDC.64 R4, c[0x0][0xa08] ;  /* 0x00028200ff047b82 */ /* 0x002e220000000a00 */
[----:B------:R-:W-:Y:S01]  /*265c0*/  ISETP.NE.U32.AND P1, PT, RZ, UR4, PT ;  /* 0x00000004ff007c0c */ /* 0x000fe2000bf25070 */
[----:B------:R-:W-:-:S03]  /*265d0*/  ULDC.64 UR6, c[0x0][0xa08] ;  /* 0x0002820000067ab9 */ /* 0x000fc60000000a00 */
[----:B------:R-:W-:Y:S01]  /*265e0*/  ISETP.NE.AND.EX P1, PT, RZ, UR5, PT, P1 ;  /* 0x00000005ff007c0c */ /* 0x000fe2000bf25310 */
[----:B------:R-:W-:Y:S01]  /*265f0*/  ULDC.64 UR4, c[0x0][0xa10] ;  /* 0x0002840000047ab9 */ /* 0x000fe20000000a00 */
[----:B------:R-:W-:-:S04]  /*26600*/  ISETP.NE.U32.AND P3, PT, RZ, UR8, PT ;  /* 0x00000008ff007c0c */ /* 0x000fc8000bf65070 */
[----:B------:R-:W-:Y:S01]  /*26610*/  ISETP.NE.AND.EX P3, PT, RZ, UR9, PT, P3 ;  /* 0x00000009ff007c0c */ /* 0x000fe2000bf65330 */
[----:B------:R-:W1:-:S12]  /*26620*/  @P0 LDC.64 R2, c[0x0][0xa28] ;  /* 0x00028a00ff020b82 */ /* 0x000e580000000a00 */
[----:B------:R-:W3:Y:S01]  /*26630*/  @P3 LDC.64 R8, c[0x0][0xa18] ;  /* 0x00028600ff083b82 */ /* 0x000ee20000000a00 */
[----:B--2---:R-:W-:-:S04]  /*26640*/  IMAD.WIDE R12, R14, 0x4, R12 ;  /* 0x000000040e0c7825 */ /* 0x004fc800078e020c */
[C---:B-1----:R-:W-:Y:S01]  /*26650*/  @P0 IMAD.WIDE R2, R14.reuse, 0x4, R2 ;  /* 0x000000040e020825 */ /* 0x042fe200078e0202 */
[----:B------:R-:W2:Y:S04]  /*26660*/  @P1 LDG.E R6, desc[UR10][R12.64] ;  /* 0x0000000a0c061981 */ /* 0x000ea8000c1e1900 */
[----:B------:R1:W5:Y:S01]  /*26670*/  @P0 LDG.E R0, desc[UR10][R2.64] ;  /* 0x0000000a02000981 */ /* 0x000362000c1e1900 */
[----:B------:R-:W-:Y:S01]  /*26680*/  ISETP.NE.U32.AND P0, PT, RZ, UR4, PT ;  /* 0x00000004ff007c0c */ /* 0x000fe2000bf05070 */
[----:B------:R-:W-:Y:S01]  /*26690*/  ULDC UR4, c[0x0][0x288] ;  /* 0x0000a20000047ab9 */ /* 0x000fe20000000800 */
[C---:B---3--:R-:W-:Y:S01]  /*266a0*/  @P3 IMAD.WIDE R8, R14.reuse, 0x4, R8 ;  /* 0x000000040e083825 */ /* 0x048fe200078e0208 */
[----:B------:R-:W-:Y:S02]  /*266b0*/  ISETP.NE.U32.AND P2, PT, RZ, UR6, PT ;  /* 0x00000006ff007c0c */ /* 0x000fe4000bf45070 */
[----:B------:R-:W-:Y:S01]  /*266c0*/  ISETP.NE.AND.EX P0, PT, RZ, UR5, PT, P0 ;  /* 0x00000005ff007c0c */ /* 0x000fe2000bf05300 */
[----:B------:R-:W-:Y:S01]  /*266d0*/  IMAD.MOV.U32 R10, RZ, RZ, RZ ;  /* 0x000000ffff0a7224 */ /* 0x000fe200078e00ff */
[----:B------:R-:W-:Y:S01]  /*266e0*/  ISETP.NE.AND.EX P2, PT, RZ, UR7, PT, P2 ;  /* 0x00000007ff007c0c */ /* 0x000fe2000bf45320 */
[C---:B0-----:R-:W-:Y:S01]  /*266f0*/  IMAD.WIDE R4, R14.reuse, 0x4, R4 ;  /* 0x000000040e047825 */ /* 0x041fe200078e0204 */
[----:B-1----:R-:W0:Y:S11]  /*26700*/  LDC.64 R2, c[0x0][0xa10] ;  /* 0x00028400ff027b82 */ /* 0x002e360000000a00 */
[----:B------:R1:W5:Y:S01]  /*26710*/  @P2 LDG.E R7, desc[UR10][R4.64] ;  /* 0x0000000a04072981 */ /* 0x000362000c1e1900 */
[----:B0-----:R-:W-:-:S05]  /*26720*/  IMAD.WIDE R2, R14, 0x4, R2 ;  /* 0x000000040e027825 */ /* 0x001fca00078e0202 */
[----:B------:R1:W5:Y:S04]  /*26730*/  @P0 LDG.E R10, desc[UR10][R2.64] ;  /* 0x0000000a020a0981 */ /* 0x000368000c1e1900 */
[----:B--2---:R0:W-:Y:S02]  /*26740*/  STL [R1+0x48], R6 ;  /* 0x0000480601007387 */ /* 0x0041e40000100800 */
[----:B0-----:R-:W-:Y:S01]  /*26750*/  IMAD.U32 R6, RZ, RZ, UR4 ;  /* 0x00000004ff067e24 */ /* 0x001fe2000f8e00ff */
[----:B------:R-:W-:-:S05]  /*26760*/  ULDC.64 UR4, c[0x0][0x418] ;  /* 0x0001060000047ab9 */ /* 0x000fca0000000a00 */
[----:B------:R-:W2:Y:S01]  /*26770*/  @P3 LDG.E R6, desc[UR10][R8.64] ;  /* 0x0000000a08063981 */ /* 0x000ea2000c1e1900 */
[----:B------:R-:W-:-:S03]  /*26780*/  UISETP.NE.U32.AND UP0, UPT, UR4, URZ, UPT ;  /* 0x0000003f0400728c */ /* 0x000fc6000bf05070 */
[----:B------:R-:W-:Y:S01]  /*26790*/  ULDC UR4, c[0x0][0x424] ;  /* 0x0001090000047ab9 */ /* 0x000fe20000000800 */
[----:B------:R-:W-:-:S03]  /*267a0*/  UISETP.NE.AND.EX UP0, UPT, UR5, URZ, UPT, UP0 ;  /* 0x0000003f0500728c */ /* 0x000fc6000bf05300 */
[----:B------:R-:W-:Y:S01]  /*267b0*/  ULDC UR5, c[0x0][0x2f0] ;  /* 0x0000bc0000057ab9 */ /* 0x000fe20000000800 */
[----:B------:R-:W-:Y:S01]  /*267c0*/  USEL UR4, UR4, 0x1, UP0 ;  /* 0x0000000104047887 */ /* 0x000fe20008000000 */
[----:B--2---:R0:W-:Y:S04]  /*267d0*/  STL [R1+0x3c], R6 ;  /* 0x00003c0601007387 */ /* 0x0041e80000100800 */
[----:B------:R1:W5:Y:S01]  /*267e0*/  LDL R15, [R1+0x3c] ;  /* 0x00003c00010f7983 */ /* 0x0003620000100800 */
[----:B------:R-:W-:-:S03]  /*267f0*/  UIMAD UR4, UR4, UR5, URZ ;  /* 0x00000005040472a4 */ /* 0x000fc6000f8e023f */
[----:B------:R-:W-:Y:S02]  /*26800*/  ULDC UR5, c[0x0][0x348] ;  /* 0x0000d20000057ab9 */ /* 0x000fe40000000800 */
[----:B------:R-:W-:Y:S02]  /*26810*/  IMAD.U32 R9, RZ, RZ, UR5 ;  /* 0x00000005ff097e24 */ /* 0x000fe4000f8e00ff */
[----:B0-----:R-:W-:Y:S01]  /*26820*/  IMAD.U32 R6, RZ, RZ, UR4 ;  /* 0x00000004ff067e24 */ /* 0x001fe2000f8e00ff */
[----:B-1----:R-:W-:Y:S06]  /*26830*/  @P3 BRA `(.L_x_1837) ;  /* 0x0000000000183947 */ /* 0x002fec0003800000 */
[----:B------:R-:W-:Y:S05]  /*26840*/  @!P1 BRA `(.L_x_1837) ;  /* 0x0000000000149947 */ /* 0x000fea0003800000 */
[----:B------:R-:W-:Y:S02]  /*26850*/  ULDC.64 UR4, c[0x0][0x208] ;  /* 0x0000820000047ab9 */ /* 0x000fe40000000a00 */
[----:B------:R-:W2:Y:S04]  /*26860*/  LDG.E R8, desc[UR4][R12.64] ;  /* 0x000000040c087981 */ /* 0x000ea8000c1e1900 */
[----:B------:R-:W2:Y:S02]  /*26870*/  LDG.E R12, desc[UR4][R12.64+0x4] ;  /* 0x000004040c0c7981 */ /* 0x000ea4000c1e1900 */
[----:B--2--5:R-:W-:-:S05]  /*26880*/  IMAD.IADD R15, R12, 0x1, -R8 ;  /* 0x000000010c0f7824 */ /* 0x024fca00078e0a08 */
[----:B------:R0:W-:Y:S02]  /*26890*/  STL [R1+0x3c], R15 ;  /* 0x00003c0f01007387 */ /* 0x0001e40000100800 */
.L_x_1837:
[----:B------:R-:W2:Y:S01]  /*268a0*/  LDL.LU R11, [R1+0x8] ;  /* 0x00000800010b7983 */ /* 0x000ea20000300800 */
[----:B-----5:R-:W-:Y:S01]  /*268b0*/  IMAD.IADD R7, R7, 0x1, R0 ;  /* 0x0000000107077824 */ /* 0x020fe200078e0200 */
[----:B------:R-:W-:Y:S02]  /*268c0*/  ULDC.64 UR4, c[0x0][0xa20] ;  /* 0x0002880000047ab9 */ /* 0x000fe40000000a00 */
[----:B------:R-:W-:Y:S02]  /*268d0*/  ISETP.NE.U32.AND P1, PT, RZ, UR4, PT ;  /* 0x00000004ff007c0c */ /* 0x000fe4000bf25070 */
[----:B------:R1:W-:Y:S02]  /*268e0*/  STL [R1+0x18], R7 ;  /* 0x0000180701007387 */ /* 0x0003e40000100800 */
[----:B------:R-:W-:Y:S02]  /*268f0*/  ISETP.NE.AND.EX P1, PT, RZ, UR5, PT, P1 ;  /* 0x00000005ff007c0c */ /* 0x000fe4000bf25310 */
[----:B--2---:R-:W-:-:S02]  /*26900*/  LOP3.LUT R17, R11, 0xff000000, RZ, 0xc0, !PT ;  /* 0xff0000000b117812 */ /* 0x004fc400078ec0ff */
[C---:B------:R-:W-:Y:S02]  /*26910*/  LOP3.LUT R8, R11.reuse, 0xff0000, RZ, 0xc0, !PT ;  /* 0x00ff00000b087812 */ /* 0x040fe400078ec0ff */
[----:B------:R-:W-:Y:S02]  /*26920*/  SHF.R.U32.HI R17, RZ, 0x8, R17 ;  /* 0x00000008ff117819 */ /* 0x000fe40000011611 */
[----:B------:R-:W-:Y:S02]  /*26930*/  LOP3.LUT R16, R11, 0xffff, RZ, 0xc0, !PT ;  /* 0x0000ffff0b107812 */ /* 0x000fe400078ec0ff */
[----:B------:R-:W-:-:S03]  /*26940*/  LEA.HI R17, R8, R17, RZ, 0x10 ;  /* 0x0000001108117211 */ /* 0x000fc600078f80ff */
[----:B-1----:R-:W-:Y:S05]  /*26950*/  @!P1 BRA `(.L_x_1838) ;  /* 0x0000000000149947 */ /* 0x002fea0003800000 */
[----:B------:R-:W1:Y:S01]  /*26960*/  LDC.64 R6, c[0x0][0xa20] ;  /* 0x00028800ff067b82 */ /* 0x000e620000000a00 */
[----:B------:R-:W-:Y:S01]  /*26970*/  ULDC.64 UR4, c[0x0][0x208] ;  /* 0x0000820000047ab9 */ /* 0x000fe20000000a00 */
[----:B-1----:R-:W-:-:S06]  /*26980*/  IMAD.WIDE R6, R14, 0x4, R6 ;  /* 0x000000040e067825 */ /* 0x002fcc00078e0206 */
[----:B------:R1:W5:Y:S01]  /*26990*/  LDG.E R6, desc[UR4][R6.64] ;  /* 0x0000000406067981 */ /* 0x000362000c1e1900 */
[----:B------:R-:W-:Y:S05]  /*269a0*/  BRA `(.L_x_1839) ;  /* 0x0000000000147947 */ /* 0x000fea0003800000 */
.L_x_1838:
[----:B------:R-:W-:Y:S05]  /*269b0*/  @!P2 BRA `(.L_x_1839) ;  /* 0x000000000010a947 */ /* 0x000fea0003800000 */
[----:B------:R-:W-:Y:S02]  /*269c0*/  ULDC.64 UR4, c[0x0][0x208] ;  /* 0x0000820000047ab9 */ /* 0x000fe40000000a00 */
[----:B------:R-:W2:Y:S04]  /*269d0*/  LDG.E R6, desc[UR4][R4.64] ;  /* 0x0000000404067981 */ /* 0x000ea8000c1e1900 */
[----:B------:R-:W2:Y:S02]  /*269e0*/  LDG.E R4, desc[UR4][R4.64+0x4] ;  /* 0x0000040404047981 */ /* 0x000ea4000c1e1900 */
[----:B--2---:R-:W-:-:S07]  /*269f0*/  IMAD.IADD R6, R4, 0x1, -R6 ;  /* 0x0000000104067824 */ /* 0x004fce00078e0a06 */
.L_x_1839:
[----:B-1----:R-:W2:Y:S01]  /*26a00*/  LDL.LU R7, [R1+0x4] ;  /* 0x0000040001077983 */ /* 0x002ea20000300800 */
[----:B------:R-:W-:-:S03]  /*26a10*/  ULDC.64 UR4, c[0x0][0x208] ;  /* 0x0000820000047ab9 */ /* 0x000fc60000000a00 */
[----:B------:R-:W3:Y:S04]  /*26a20*/  @P0 LDG.E R4, desc[UR4][R2.64] ;  /* 0x0000000402040981 */ /* 0x000ee8000c1e1900 */
[----:B------:R1:W3:Y:S01]  /*26a30*/  @P0 LDG.E R2, desc[UR4][R2.64+0x4] ;  /* 0x0000040402020981 */ /* 0x0002e2000c1e1900 */
[----:B-----5:R-:W-:Y:S01]  /*26a40*/  IMAD.IADD R8, R6, 0x1, -R0 ;  /* 0x0000000106087824 */ /* 0x020fe200078e0a00 */
[----:B-1----:R-:W1:Y:S02]  /*26a50*/  LDC R3, c[0x0][0x448] ;  /* 0x00011200ff037b82 */ /* 0x002e640000000800 */
[----:B-1----:R-:W-:-:S13]  /*26a60*/  ISETP.NE.AND P1, PT, R3, 0x1, PT ;  /* 0x000000010300780c */ /* 0x002fda0003f25270 */
[----:B------:R-:W1:Y:S08]  /*26a70*/  @P1 LDC R3, c[0x0][0x44c] ;  /* 0x00011300ff031b82 */ /* 0x000e700000000800 */
[----:B------:R-:W4:Y:S01]  /*26a80*/  @P1 LDC R5, c[0x0][0x450] ;  /* 0x00011400ff051b82 */ /* 0x000f220000000800 */
[----:B--2---:R-:W-:-:S04]  /*26a90*/  IMAD.SHL.U32 R12, R7, 0x80, RZ ;  /* 0x00000080070c7824 */ /* 0x004fc800078e00ff */
[----:B------:R-:W-:Y:S01]  /*26aa0*/  VIADD R6, R12, 0x7f ;  /* 0x0000007f0c067836 */ /* 0x000fe20000000000 */
[----:B------:R2:W-:Y:S03]  /*26ab0*/  STL [R1+0x34], R12 ;  /* 0x0000340c01007387 */ /* 0x0005e60000100800 */
[----:B-1----:R-:W-:-:S05]  /*26ac0*/  @P1 IMAD.HI.U32 R0, R6, R3, RZ ;  /* 0x0000000306001227 */ /* 0x002fca00078e00ff */
[----:B----4-:R-:W-:Y:S01]  /*26ad0*/  @P1 SHF.R.U32.HI R6, RZ, R5, R0 ;  /* 0x00000005ff061219 */ /* 0x010fe20000011600 */
[----:B---3--:R-:W-:-:S04]  /*26ae0*/  @P0 IMAD.IADD R9, R2, 0x1, -R4 ;  /* 0x0000000102090824 */ /* 0x008fc800078e0a04 */
[----:B------:R-:W-:-:S04]  /*26af0*/  IMAD.IADD R0, R8, 0x1, R9 ;  /* 0x0000000108007824 */ /* 0x000fc800078e0209 */
[C---:B------:R-:W-:Y:S01]  /*26b00*/  VIADD R2, R0.reuse, 0x3f ;  /* 0x0000003f00027836 */ /* 0x040fe20000000000 */
[----:B------:R-:W-:-:S04]  /*26b10*/  IADD3 R21, R0, 0x1, -R15 ;  /* 0x0000000100157810 */ /* 0x000fc80007ffe80f */
[----:B------:R-:W-:Y:S01]  /*26b20*/  SHF.R.S32.HI R3, RZ, 0x1f, R2 ;  /* 0x0000001fff037819 */ /* 0x000fe20000011402 */
[----:B------:R-:W-:-:S03]  /*26b30*/  IMAD.IADD R6, R21, 0x1, R6 ;  /* 0x0000000115067824 */ /* 0x000fc600078e0206 */
[----:B------:R-:W-:Y:S02]  /*26b40*/  LEA.HI R4, R3, R2, RZ, 0x6 ;  /* 0x0000000203047211 */ /* 0x000fe400078f30ff */
[----:B------:R-:W1:Y:S02]  /*26b50*/  LDC.64 R2, c[0x0][0x9e0] ;  /* 0x00027800ff027b82 */ /* 0x000e640000000a00 */
[----:B------:R-:W-:-:S05]  /*26b60*/  SHF.R.S32.HI R11, RZ, 0x6, R4 ;  /* 0x00000006ff0b7819 */ /* 0x000fca0000011404 */
[----:B------:R2:W-:Y:S01]  /*26b70*/  STL [R1+0x5c], R11 ;  /* 0x00005c0b01007387 */ /* 0x0005e20000100800 */
[----:B-1----:R-:W-:Y:S01]  /*26b80*/  ISETP.GE.AND P2, PT, R3, 0x1, PT ;  /* 0x000000010300780c */ /* 0x002fe20003f46270 */
        /* <DEDUP_REMOVED lines=8> */
[----:B------:R-:W1:Y:S02]  /*26c10*/  @P3 LDC.64 R4, c[0x0][0x9e8] ;  /* 0x00027a00ff043b82 */ /* 0x000e640000000a00 */
[----:B-1----:R-:W-:-:S05]  /*26c20*/  @P3 IMAD.HI.U32 R4, R6, R4, RZ ;  /* 0x0000000406043227 */ /* 0x002fca00078e00ff */
[----:B------:R-:W-:-:S04]  /*26c30*/  @P3 SHF.R.U32.HI R6, RZ, R5, R4 ;  /* 0x00000005ff063219 */ /* 0x000fc80000011604 */
[----:B------:R-:W-:Y:S01]  /*26c40*/  LOP3.LUT R7, RZ, R6, RZ, 0x33, !PT ;  /* 0x00000006ff077212 */ /* 0x000fe200078e33ff */
[----:B------:R-:W-:Y:S06]  /*26c50*/  BRA `(.L_x_1843) ;  /* 0x0000000000107947 */ /* 0x000fec0003800000 */
.L_x_1842:
[----:B------:R-:W-:-:S13]  /*26c60*/  ISETP.NE.AND P3, PT, R3, 0x1, PT ;  /* 0x000000010300780c */ /* 0x000fda0003f65270 */
[----:B------:R-:W1:Y:S02]  /*26c70*/  @P3 LDC.64 R4, c[0x0][0x9e8] ;  /* 0x00027a00ff043b82 */ /* 0x000e640000000a00 */
[----:B-1----:R-:W-:-:S05]  /*26c80*/  @P3 IMAD.HI.U32 R4, R7, R4, RZ ;  /* 0x0000000407043227 */ /* 0x002fca00078e00ff */
[----:B------:R-:W-:-:S07]  /*26c90*/  @P3 SHF.R.U32.HI R7, RZ, R5, R4 ;  /* 0x00000005ff073219 */ /* 0x000fce0000011604 */
.L_x_1843:
[----:B------:R-:W-:Y:S05]  /*26ca0*/  BSYNC B0 ;  /* 0x0000000000007941 */ /* 0x000fea0003800000 */
.L_x_1841:
[----:B------:R-:W-:-:S05]  /*26cb0*/  IMAD R7, R7, R3, R3 ;  /* 0x0000000307077224 */ /* 0x000fca00078e0203 */
[----:B------:R-:W-:-:S07]  /*26cc0*/  VIMNMX R2, R2, R7, PT ;  /* 0x0000000702027248 */ /* 0x000fce0003fe0100 */
.L_x_1840:
[----:B------:R-:W1:Y:S01]  /*26cd0*/  @P1 LDC R5, c[0x0][0x44c] ;  /* 0x00011300ff051b82 */ /* 0x000e620000000800 */
[----:B------:R-:W-:Y:S01]  /*26ce0*/  VIADD R2, R2, 0x3f ;  /* 0x0000003f02027836 */ /* 0x000fe20000000000 */
[----:B------:R-:W-:Y:S01]  /*26cf0*/  ULDC UR4, c[0x0][0x9dc] ;  /* 0x0002770000047ab9 */ /* 0x000fe20000000800 */
[----:B------:R-:W-:Y:S02]  /*26d00*/  IMAD.MOV.U32 R4, RZ, RZ, R12 ;  /* 0x000000ffff047224 */ /* 0x000fe400078e000c */
[----:B------:R-:W-:-:S03]  /*26d10*/  IMAD.IADD R20, R0, 0x1, -R15 ;  /* 0x0000000100147824 */ /* 0x000fc600078e0a0f */
[----:B------:R-:W2:Y:S01]  /*26d20*/  @P1 LDC R6, c[0x0][0x450] ;  /* 0x00011400ff061b82 */ /* 0x000ea20000000800 */
[----:B-1----:R-:W-:-:S05]  /*26d30*/  @P1 IMAD.HI.U32 R5, R12, R5, RZ ;  /* 0x000000050c051227 */ /* 0x002fca00078e00ff */
[----:B--2---:R-:W-:Y:S02]  /*26d40*/  @P1 SHF.R.U32.HI R4, RZ, R6, R5 ;  /* 0x00000006ff041219 */ /* 0x004fe40000011605 */
[----:B------:R-:W-:-:S04]  /*26d50*/  SHF.R.S32.HI R6, RZ, 0x1f, R2 ;  /* 0x0000001fff067819 */ /* 0x000fc80000011402 */
[----:B------:R-:W-:Y:S01]  /*26d60*/  LEA.HI R6, R6, R2, RZ, 0x6 ;  /* 0x0000000206067211 */ /* 0x000fe200078f30ff */
[----:B------:R-:W-:-:S03]  /*26d70*/  IMAD.IADD R2, R20, 0x1, R4 ;  /* 0x0000000114027824 */ /* 0x000fc600078e0204 */
[----:B------:R-:W-:Y:S01]  /*26d80*/  SHF.R.S32.HI R6, RZ, 0x6, R6 ;  /* 0x00000006ff067819 */ /* 0x000fe20000011406 */
[----:B------:R-:W-:-:S03]  /*26d90*/  VIADD R0, R2, -UR4 ;  /* 0x8000000402007c36 */ /* 0x000fc60008000000 */
[----:B------:R-:W-:Y:S01]  /*26da0*/  VIMNMX R6, R11, R6, PT ;  /* 0x000000060b067248 */ /* 0x000fe20003fe0100 */
[----:B------:R-:W-:Y:S06]  /*26db0*/  @!P2 BRA `(.L_x_1844) ;  /* 0x000000000044a947 */ /* 0x000fec0003800000 */
[----:B------:R-:W-:Y:S01]  /*26dc0*/  ISETP.GT.AND P1, PT, R2, -0x1, PT ;  /* 0xffffffff0200780c */ /* 0x000fe20003f24270 */
[----:B------:R-:W-:-:S12]  /*26dd0*/  BSSY B0, `(.L_x_1845) ;  /* 0x000000d000007945 */ /* 0x000fd80003800000 */
        /* <DEDUP_REMOVED lines=8> */
.L_x_1846:
[----:B------:R-:W-:-:S13]  /*26e60*/  ISETP.NE.AND P1, PT, R3, 0x1, PT ;  /* 0x000000010300780c */ /* 0x000fda0003f25270 */
[----:B------:R-:W1:Y:S02]  /*26e70*/  @P1 LDC.64 R4, c[0x0][0x9e8] ;  /* 0x00027a00ff041b82 */ /* 0x000e640000000a00 */
[----:B-1----:R-:W-:-:S05]  /*26e80*/  @P1 IMAD.HI.U32 R4, R2, R4, RZ ;  /* 0x0000000402041227 */ /* 0x002fca00078e00ff */
[----:B------:R-:W-:-:S07]  /*26e90*/  @P1 SHF.R.U32.HI R2, RZ, R5, R4 ;  /* 0x00000005ff021219 */ /* 0x000fce0000011604 */
.L_x_1847:
[----:B------:R-:W-:Y:S05]  /*26ea0*/  BSYNC B0 ;  /* 0x0000000000007941 */ /* 0x000fea0003800000 */
.L_x_1845:
[----:B------:R-:W-:-:S05]  /*26eb0*/  IMAD R2, R2, R3, RZ ;  /* 0x0000000302027224 */ /* 0x000fca00078e02ff */
[----:B------:R-:W-:-:S07]  /*26ec0*/  VIMNMX R0, R0, R2, !PT ;  /* 0x0000000200007248 */ /* 0x000fce0007fe0100 */
.L_x_1844:
[----:B------:R-:W-:Y:S01]  /*26ed0*/  SHF.R.S32.HI R2, RZ, 0x1f, R0 ;  /* 0x0000001fff027819 */ /* 0x000fe20000011400 */
[----:B------:R-:W-:Y:S01]  /*26ee0*/  BSSY B0, `(.L_x_1848) ;  /* 0x0000028000007945 */ /* 0x000fe20003800000 */
[----:B------:R-:W-:Y:S02]  /*26ef0*/  LOP3.LUT R12, R17, 0xff, RZ, 0xc0, !PT ;  /* 0x000000ff110c7812 */ /* 0x000fe400078ec0ff */
[----:B------:R-:W-:Y:S01]  /*26f00*/  LEA.HI R0, R2, R0, RZ, 0x6 ;  /* 0x0000000002007211 */ /* 0x000fe200078f30ff */
[----:B------:R-:W-:Y:S01]  /*26f10*/  IMAD.MOV.U32 R2, RZ, RZ, RZ ;  /* 0x000000ffff027224 */ /* 0x000fe200078e00ff */
[----:B------:R-:W-:Y:S01]  /*26f20*/  SHF.R.U32.HI R17, RZ, 0x10, R17 ;  /* 0x00000010ff117819 */ /* 0x000fe20000011611 */
[----:B------:R1:W-:Y:S01]  /*26f30*/  STL [R1+0x50], R12 ;  /* 0x0000500c01007387 */ /* 0x0003e20000100800 */
[----:B------:R-:W-:-:S04]  /*26f40*/  SHF.R.S32.HI R0, RZ, 0x6, R0 ;  /* 0x00000006ff007819 */ /* 0x000fc80000011400 */
[----:B------:R-:W-:-:S04]  /*26f50*/  VIMNMX R0, RZ, R0, !PT ;  /* 0x00000000ff007248 */ /* 0x000fc80007fe0100 */
[----:B------:R-:W-:-:S13]  /*26f60*/  ISETP.GT.AND P1, PT, R6, R0, PT ;  /* 0x000000000600720c */ /* 0x000fda0003f24270 */
[----:B-1----:R-:W-:Y:S05]  /*26f70*/  @!P1 BRA `(.L_x_1849) ;  /* 0x0000000000789947 */ /* 0x002fea0003800000 */
[----:B------:R-:W-:Y:S01]  /*26f80*/  ISETP.NE.AND P1, PT, R17, RZ, PT ;  /* 0x000000ff1100720c */ /* 0x000fe20003f25270 */
[----:B------:R-:W-:-:S03]  /*26f90*/  ULDC UR4, c[0x0][0x9f0] ;  /* 0x00027c0000047ab9 */ /* 0x000fc60000000800 */
[----:B------:R-:W-:-:S04]  /*26fa0*/  SEL R4, R17, UR4, P1 ;  /* 0x0000000411047c07 */ /* 0x000fc80008800000 */
[----:B------:R-:W-:Y:S02]  /*26fb0*/  IABS R5, R4 ;  /* 0x0000000400057213 */ /* 0x000fe40000000000 */
[----:B------:R-:W-:Y:S02]  /*26fc0*/  IADD3 R7, R4, -0x1, R6 ;  /* 0xffffffff04077810 */ /* 0x000fe40007ffe006 */
[----:B------:R-:W1:Y:S03]  /*26fd0*/  I2F.RP R2, R5 ;  /* 0x0000000500027306 */ /* 0x000e660000209400 */
[----:B------:R-:W-:-:S05]  /*26fe0*/  IMAD.IADD R7, R7, 0x1, -R0 ;  /* 0x0000000107077824 */ /* 0x000fca00078e0a00 */
[----:B-1----:R-:W1:Y:S02]  /*26ff0*/  MUFU.RCP R2, R2 ;  /* 0x0000000200027308 */ /* 0x002e640000001000 */
[----:B-1----:R-:W-:-:S06]  /*27000*/  VIADD R2, R2, 0xffffffe ;  /* 0x0ffffffe02027836 */ /* 0x002fcc0000000000 */
[----:B------:R1:W2:Y:S02]  /*27010*/  F2I.FTZ.U32.TRUNC.NTZ R3, R2 ;  /* 0x0000000200037305 */ /* 0x0002a4000021f000 */
[----:B-1----:R-:W-:-:S04]  /*27020*/  LOP3.LUT R2, R7, R4, RZ, 0x3c, !PT ;  /* 0x0000000407027212 */ /* 0x002fc800078e3cff */
[----:B------:R-:W-:Y:S01]  /*27030*/  ISETP.GE.AND P1, PT, R2, RZ, PT ;  /* 0x000000ff0200720c */ /* 0x000fe20003f26270 */
[----:B--2---:R-:W-:-:S04]  /*27040*/  IMAD.MOV R2, RZ, RZ, -R3 ;  /* 0x000000ffff027224 */ /* 0x004fc800078e0a03 */
[----:B------:R-:W-:Y:S02]  /*27050*/  IMAD R11, R2, R5, RZ ;  /* 0x00000005020b7224 */ /* 0x000fe400078e02ff */
[----:B------:R-:W-:-:S04]  /*27060*/  IMAD.MOV.U32 R2, RZ, RZ, RZ ;  /* 0x000000ffff027224 */ /* 0x000fc800078e00ff */
[----:B------:R-:W-:Y:S01]  /*27070*/  IMAD.HI.U32 R11, R3, R11, R2 ;  /* 0x0000000b030b7227 */ /* 0x000fe200078e0002 */
[----:B------:R-:W-:Y:S02]  /*27080*/  IABS R2, R4 ;  /* 0x0000000400027213 */ /* 0x000fe40000000000 */
[----:B------:R-:W-:-:S03]  /*27090*/  IABS R3, R7 ;  /* 0x0000000700037213 */ /* 0x000fc60000000000 */
[----:B------:R-:W-:-:S04]  /*270a0*/  IMAD.MOV R2, RZ, RZ, -R2 ;  /* 0x000000ffff027224 */ /* 0x000fc800078e0a02 */
        /* <DEDUP_REMOVED lines=8> */
[----:B------:R-:W-:-:S03]  /*27130*/  ISETP.NE.AND P2, PT, R4, RZ, PT ;  /* 0x000000ff0400720c */ /* 0x000fc60003f45270 */
[----:B------:R-:W-:-:S10]  /*27140*/  @!P1 IMAD.MOV R2, RZ, RZ, -R2 ;  /* 0x000000ffff029224 */ /* 0x000fd400078e0a02 */
[----:B------:R-:W-:-:S07]  /*27150*/  @!P2 LOP3.LUT R2, RZ, R4, RZ, 0x33, !PT ;  /* 0x00000004ff02a212 */ /* 0x000fce00078e33ff */
.L_x_1849:
[----:B------:R-:W-:Y:S05]  /*27160*/  BSYNC B0 ;  /* 0x0000000000007941 */ /* 0x000fea0003800000 */
.L_x_1848:
[-C--:B------:R-:W-:Y:S01]  /*27170*/  IMAD R0, R12, R2.reuse, R0 ;  /* 0x000000020c007224 */ /* 0x080fe200078e0200 */
[----:B------:R-:W-:Y:S01]  /*27180*/  BSSY B0, `(.L_x_1850) ;  /* 0x0000199000007945 */ /* 0x000fe20003800000 */
[----:B------:R-:W-:Y:S02]  /*27190*/  PLOP3.LUT P5, PT, PT, PT, PT, 0x80, 0x0 ;  /* 0x000000000000781c */ /* 0x000fe40003faf070 */
[C---:B------:R-:W-:Y:S01]  /*271a0*/  IMAD R3, R0.reuse, 0x40, -R8 ;  /* 0x0000004000037824 */ /* 0x040fe200078e0a08 */
[----:B------:R-:W-:-:S05]  /*271b0*/  VIADDMNMX R2, R0, R2, R6, PT ;  /* 0x0000000200027246 */ /* 0x000fca0003800106 */
[----:B------:R-:W-:-:S05]  /*271c0*/  IMAD R2, R2, 0x40, -R8 ;  /* 0x0000004002027824 */ /* 0x000fca00078e0a08 */
[----:B------:R-:W-:Y:S02]  /*271d0*/  VIMNMX R0, R2, R9, PT ;  /* 0x0000000902007248 */ /* 0x000fe40003fe0100 */
[----:B------:R-:W-:-:S04]  /*271e0*/  VIMNMX R2, RZ, R3, !PT ;  /* 0x00000003ff027248 */ /* 0x000fc80007fe0100 */
[----:B------:R-:W-:Y:S02]  /*271f0*/  ISETP.GT.AND P1, PT, R0, R2, PT ;  /* 0x000000020000720c */ /* 0x000fe40003f24270 */
[----:B------:R-:W-:-:S05]  /*27200*/  SHF.R.U32.HI R2, RZ, 0x6, R2 ;  /* 0x00000006ff027819 */ /* 0x000fca0000011602 */
[----:B------:R-:W-:-:S06]  /*27210*/  IMAD.MOV.U32 R8, RZ, RZ, R2 ;  /* 0x000000ffff087224 */ /* 0x000fcc00078e0002 */
[----:B------:R-:W-:-:S05]  /*27220*/  @P1 VIADD R0, R0, 0x3f ;  /* 0x0000003f00001836 */ /* 0x000fca0000000000 */
[----:B------:R-:W-:-:S04]  /*27230*/  @P1 SHF.R.S32.HI R3, RZ, 0x1f, R0 ;  /* 0x0000001fff031819 */ /* 0x000fc80000011400 */
[----:B------:R-:W-:-:S04]  /*27240*/  @P1 LEA.HI R0, R3, R0, RZ, 0x6 ;  /* 0x0000000003001211 */ /* 0x000fc800078f30ff */
[----:B------:R-:W-:-:S04]  /*27250*/  @P1 SHF.R.S32.HI R8, RZ, 0x6, R0 ;  /* 0x00000006ff081819 */ /* 0x000fc80000011400 */
[----:B------:R-:W-:-:S13]  /*27260*/  ISETP.GT.AND P1, PT, R8, R2, PT ;  /* 0x000000020800720c */ /* 0x000fda0003f24270 */
[----:B------:R-:W-:Y:S05]  /*27270*/  @!P1 BRA `(.L_x_1851) ;  /* 0x0000001800249947 */ /* 0x000fea0003800000 */
[----:B------:R-:W-:Y:S01]  /*27280*/  UMOV UR4, 0xffffffff ;  /* 0xffffffff00047882 */ /* 0x000fe20000000000 */
[----:B------:R-:W-:Y:S02]  /*27290*/  SEL R0, R14, RZ, !P0 ;  /* 0x000000ff0e007207 */ /* 0x000fe40004000000 */
[----:B------:R-:W-:Y:S05]  /*272a0*/  BRA.DIV UR4, `(.L_x_1852) ;  /* 0x0000009604487947 */ /* 0x000fea000b800000 */
[----:B------:R-:W1:Y:S02]  /*272b0*/  S2R R3, SR_TID.X ;  /* 0x0000000000037919 */ /* 0x000e640000002100 */
[----:B-1----:R-:W-:-:S04]  /*272c0*/  SHF.R.U32.HI R3, RZ, 0x5, R3 ;  /* 0x00000005ff037819 */ /* 0x002fc80000011603 */
[----:B------:R-:W-:-:S05]  /*272d0*/  LOP3.LUT R3, R3, 0x3, RZ, 0xc0, !PT ;  /* 0x0000000303037812 */ /* 0x000fca00078ec0ff */
[----:B------:R1:W2:Y:S02]  /*272e0*/  SHFL.IDX PT, R14, R3, RZ, 0x1f ;  /* 0x00001fff030e7589 */ /* 0x0002a400000e0000 */
.L_x_2084:
[----:B--2---:R-:W-:Y:S02]  /*272f0*/  ISETP.NE.AND P0, PT, R14, RZ, PT ;  /* 0x000000ff0e00720c */ /* 0x004fe40003f05270 */
[----:B------:R-:W-:-:S11]  /*27300*/  PLOP3.LUT P2, PT, PT, PT, PT, 0x8, 0x0 ;  /* 0x000000000000781c */ /* 0x000fd60003f4e170 */
[----:B------:R-:W-:Y:S05]  /*27310*/  @P0 BRA `(.L_x_1853) ;  /* 0x00000000000c0947 */ /* 0x000fea0003800000 */
[----:B------:R-:W-:-:S03]  /*27320*/  UMOV UR4, 0xffffffff ;  /* 0xffffffff00047882 */ /* 0x000fc60000000000 */
[----:B------:R-:W-:Y:S05]  /*27330*/  BRA.DIV UR4, `(.L_x_1854) ;  /* 0x0000009604587947 */ /* 0x000fea000b800000 */
[----:B------:R-:W-:-:S13]  /*27340*/  ELECT P2, URZ, PT ;  /* 0x00000000003f782f */ /* 0x000fda0003840000 */
.L_x_1853:
[----:B-1----:R-:W2:Y:S01]  /*27350*/  LDL R3, [R1+0x58] ;  /* 0x0000580001037983 */ /* 0x002ea20000100800 */
[----:B------:R-:W-:Y:S01]  /*27360*/  BSSY B1, `(.L_x_1855) ;  /* 0x0000008000017945 */ /* 0x000fe20003800000 */
[----:B--2---:R-:W-:-:S05]  /*27370*/  VIADD R3, R3, 0x1 ;  /* 0x0000000103037836 */ /* 0x004fca0000000000 */
[----:B------:R-:W-:-:S04]  /*27380*/  LEA.HI R4, R3, R3, RZ, 0x1 ;  /* 0x0000000303047211 */ /* 0x000fc800078f08ff */
[----:B------:R-:W-:-:S05]  /*27390*/  LOP3.LUT R4, R4, 0xfffffffe, RZ, 0xc0, !PT ;  /* 0xfffffffe04047812 */ /* 0x000fca00078ec0ff */
[----:B------:R-:W-:-:S05]  /*273a0*/  IMAD.IADD R3, R3, 0x1, -R4 ;  /* 0x0000000103037824 */ /* 0x000fca00078e0a04 */
[----:B------:R-:W-:-:S04]  /*273b0*/  SHF.L.U32 R3, R3, 0x1f, RZ ;  /* 0x0000001f03037819 */ /* 0x000fc800000006ff */
[----:B------:R-:W1:Y:S02]  /*273c0*/  SYNCS.PHASECHK.TRANS64.TRYWAIT P0, [R18+URZ+0x30820], R3 ;  /* 0x03082003120075a7 */ /* 0x000e64000800017f */
[----:B-1----:R-:W-:Y:S05]  /*273d0*/  @!P0 BRA `(.L_x_1856) ;  /* 0x0000009400548947 */ /* 0x002fea0003800000 */
.L_x_2087:
[----:B------:R-:W-:Y:S05]  /*273e0*/  BSYNC B1 ;  /* 0x0000000000017941 */ /* 0x000fea0003800000 */
.L_x_1855:
[----:B------:R-:W-:Y:S04]  /*273f0*/  BSSY B1, `(.L_x_1857) ;  /* 0x00000ad000017945 */ /* 0x000fe80003800000 */
[----:B------:R-:W-:Y:S05]  /*27400*/  @!P2 BRA `(.L_x_1858) ;  /* 0x0000000800aca947 */ /* 0x000fea0003800000 */
[----:B------:R-:W2:Y:S04]  /*27410*/  LDL R5, [R1+0x1c] ;  /* 0x00001c0001057983 */ /* 0x000ea80000100800 */
[----:B------:R-:W3:Y:S01]  /*27420*/  LDL R6, [R1+0x20] ;  /* 0x0000200001067983 */ /* 0x000ee20000100800 */
[----:B------:R-:W-:Y:S01]  /*27430*/  BSSY B2, `(.L_x_1859) ;  /* 0x0000008000027945 */ /* 0x000fe20003800000 */
[----:B------:R-:W4:Y:S02]  /*27440*/  S2R R4, SR_TID.X ;  /* 0x0000000000047919 */ /* 0x000f240000002100 */
[----:B----4-:R-:W-:-:S04]  /*27450*/  LOP3.LUT R4, R4, 0x7f, RZ, 0xc0, !PT ;  /* 0x0000007f04047812 */ /* 0x010fc800078ec0ff */
[----:B------:R-:W-:Y:S01]  /*27460*/  ISETP.NE.AND P4, PT, R4, RZ, PT ;  /* 0x000000ff0400720c */ /* 0x000fe20003f85270 */
[----:B--2---:R-:W-:Y:S01]  /*27470*/  IMAD R5, R5, 0x8, R18 ;  /* 0x0000000805057824 */ /* 0x004fe200078e0212 */
[----:B---3--:R-:W-:-:S04]  /*27480*/  SHF.L.U32 R9, R6, 0x1f, RZ ;  /* 0x0000001f06097819 */ /* 0x008fc800000006ff */
[----:B------:R-:W2:Y:S02]  /*27490*/  SYNCS.PHASECHK.TRANS64.TRYWAIT P0, [R5+URZ+0x308a0], R9 ;  /* 0x0308a009050075a7 */ /* 0x000ea4000800017f */
[----:B--2---:R-:W-:Y:S05]  /*274a0*/  @!P0 BRA `(.L_x_1860) ;  /* 0x0000009400348947 */ /* 0x004fea0003800000 */
.L_x_2088:
[----:B------:R-:W-:Y:S05]  /*274b0*/  BSYNC B2 ;  /* 0x0000000000027941 */ /* 0x000fea0003800000 */
.L_x_1859:
[----:B------:R-:W-:Y:S04]  /*274c0*/  BSSY B2, `(.L_x_1861) ;  /* 0x0000007000027945 */ /* 0x000fe80003800000 */
[----:B------:R-:W-:Y:S05]  /*274d0*/  @P4 BRA `(.L_x_1862) ;  /* 0x0000000000144947 */ /* 0x000fea0003800000 */
[----:B------:R-:W-:Y:S01]  /*274e0*/  LOP3.LUT P0, RZ, R19, 0x1, RZ, 0xc0, !PT ;  /* 0x0000000113ff7812 */ /* 0x000fe2000780c0ff */
[----:B-1----:R-:W-:-:S04]  /*274f0*/  IMAD.MOV.U32 R3, RZ, RZ, 0x8000 ;  /* 0x00008000ff037424 */ /* 0x002fc800078e00ff */
[----:B------:R3:W-:Y:S08]  /*27500*/  SYNCS.ARRIVE.TRANS64 RZ, [R5+URZ+0x30890], R3 ;  /* 0x0308900305ff79a7 */ /* 0x0007f0000800003f */
[----:B------:R-:W-:Y:S05]  /*27510*/  @!P0 BRA `(.L_x_1862) ;  /* 0x0000000000048947 */ /* 0x000fea0003800000 */
[----:B------:R-:W-:Y:S01]  /*27520*/  BPT.TRAP 0x1 ;  /* 0x000000040000795c */ /* 0x000fe20000300000 */
.L_x_1862:
[----:B------:R-:W-:Y:S05]  /*27530*/  BSYNC B2 ;  /* 0x0000000000027941 */ /* 0x000fea0003800000 */
.L_x_1861:
[----:B-1-3--:R-:W3:Y:S01]  /*27540*/  LDL R3, [R1+0x1c] ;  /* 0x00001c0001037983 */ /* 0x00aee20000100800 */
[----:B------:R-:W-:Y:S01]  /*27550*/  IMAD.MOV.U32 R14, RZ, RZ, RZ ;  /* 0x000000ffff0e7224 */ /* 0x000fe200078e00ff */
[----:B------:R-:W-:Y:S01]  /*27560*/  UIADD3 UR4, UP0, UR36, 0x570, URZ ;  /* 0x0000057024047890 */ /* 0x000fe2000ff1e03f */
[----:B------:R-:W-:Y:S01]  /*27570*/  IMAD R4, R8, 0x40, R10 ;  /* 0x0000004008047824 */ /* 0x000fe200078e020a */
[----:B------:R-:W-:Y:S01]  /*27580*/  PLOP3.LUT P0, PT, PT, PT, PT, 0x80, 0x0 ;  /* 0x000000000000781c */ /* 0x000fe20003f0f070 */
[----:B------:R-:W-:Y:S01]  /*27590*/  UMOV UR6, 0x0 ;  /* 0x0000000000067882 */ /* 0x000fe20000000000 */
[----:B------:R-:W-:Y:S01]  /*275a0*/  R2UR UR10, R14 ;  /* 0x000000000e0a72ca */ /* 0x000fe200000e0000 */
[----:B------:R-:W-:Y:S01]  /*275b0*/  VIADD R4, R4, 0xffffffc0 ;  /* 0xffffffc004047836 */ /* 0x000fe20000000000 */
[----:B------:R-:W-:Y:S01]  /*275c0*/  UIADD3.X UR5, URZ, UR37, URZ, UP0, !UPT ;  /* 0x000000253f057290 */ /* 0x000fe200087fe43f */
[----:B------:R-:W-:Y:S01]  /*275d0*/  UMOV UR7, 0x12f00000 ;  /* 0x12f0000000077882 */ /* 0x000fe20000000000 */
[----:B---3--:R-:W-:-:S02]  /*275e0*/  IMAD R7, R3, 0x8000, R18 ;  /* 0x0000800003077824 */ /* 0x008fc400078e0212 */
[----:B------:R-:W-:Y:S02]  /*275f0*/  IMAD.SHL.U32 R11, R3, 0x4000, RZ ;  /* 0x00004000030b7824 */ /* 0x000fe400078e00ff */
[----:B------:R-:W-:Y:S02]  /*27600*/  VIADD R3, R5, 0x30890 ;  /* 0x0003089005037836 */ /* 0x000fe40000000000 */
[----:B------:R-:W-:-:S07]  /*27610*/  VIADD R6, R7, 0x20400 ;  /* 0x0002040007067836 */ /* 0x000fce0000000000 */
.L_x_1863:
        /* <DEDUP_REMOVED lines=12> */
[----:B------:R-:W-:Y:S01]  /*276e0*/  UMOV UR6, 0x0 ;  /* 0x0000000000067882 */ /* 0x000fe20000000000 */
[----:B------:R-:W-:Y:S02]  /*276f0*/  UMOV UR7, 0x12f00000 ;  /* 0x12f0000000077882 */ /* 0x000fe40000000000 */
[----:B------:R-:W-:Y:S01]  /*27700*/  R2UR UR10, R6 ;  /* 0x00000000060a72ca */ /* 0x000fe200000e0000 */
[----:B------:R-:W-:-:S14]  /*27710*/  VIADD R6, R7, 0x22400 ;  /* 0x0002240007067836 */ /* 0x000fdc0000000000 */
.L_x_1864:
        /* <DEDUP_REMOVED lines=16> */
.L_x_1865:
        /* <DEDUP_REMOVED lines=10> */
[----:B0-----:R-:W-:Y:S01]  /*278c0*/  IMAD.MOV.U32 R15, RZ, RZ, 0xc0 ;  /* 0x000000c0ff0f7424 */ /* 0x001fe200078e00ff */
[----:B------:R-:W-:Y:S01]  /*278d0*/  PLOP3.LUT P0, PT, PT, PT, PT, 0x80, 0x0 ;  /* 0x000000000000781c */ /* 0x000fe20003f0f070 */
[----:B------:R-:W-:Y:S01]  /*278e0*/  VIADD R7, R7, 0x26400 ;  /* 0x0002640007077836 */ /* 0x000fe20000000000 */
[----:B------:R-:W-:Y:S01]  /*278f0*/  UMOV UR6, 0x0 ;  /* 0x0000000000067882 */ /* 0x000fe20000000000 */
[----:B------:R-:W-:Y:S01]  /*27900*/  UMOV UR7, 0x12f00000 ;  /* 0x12f0000000077882 */ /* 0x000fe20000000000 */
[----:B------:R-:W-:-:S15]  /*27910*/  R2UR UR10, R15 ;  /* 0x000000000f0a72ca */ /* 0x000fde00000e0000 */
.L_x_1866:
        /* <DEDUP_REMOVED lines=13> */
.L_x_2089:
[----:B------:R-:W-:Y:S05]  /*279f0*/  BSYNC B2 ;  /* 0x0000000000027941 */ /* 0x000fea0003800000 */
.L_x_1867:
[----:B------:R-:W-:Y:S01]  /*27a00*/  BSSY B2, `(.L_x_1869) ;  /* 0x0000009000027945 */ /* 0x000fe20003800000 */
[----:B------:R-:W-:Y:S02]  /*27a10*/  IMAD.MOV.U32 R12, RZ, RZ, 0x0 ;  /* 0x00000000ff0c7424 */ /* 0x000fe400078e00ff */
[----:B------:R-:W-:Y:S01]  /*27a20*/  IMAD.MOV.U32 R13, RZ, RZ, 0x12f00000 ;  /* 0x12f00000ff0d7424 */ /* 0x000fe200078e00ff */
[----:B------:R-:W-:Y:S06]  /*27a30*/  @P4 BRA `(.L_x_1870) ;  /* 0x0000000000144947 */ /* 0x000fec0003800000 */
[----:B------:R-:W-:Y:S01]  /*27a40*/  LOP3.LUT P0, RZ, R19, 0x1, RZ, 0xc0, !PT ;  /* 0x0000000113ff7812 */ /* 0x000fe2000780c0ff */
[----:B------:R-:W-:-:S04]  /*27a50*/  IMAD.MOV.U32 R3, RZ, RZ, 0x8000 ;  /* 0x00008000ff037424 */ /* 0x000fc800078e00ff */
[----:B------:R1:W-:Y:S08]  /*27a60*/  SYNCS.ARRIVE.TRANS64 RZ, [R5+URZ+0x308b0], R3 ;  /* 0x0308b00305ff79a7 */ /* 0x0003f0000800003f */
[----:B------:R-:W-:Y:S05]  /*27a70*/  @!P0 BRA `(.L_x_1870) ;  /* 0x0000000000048947 */ /* 0x000fea0003800000 */
[----:B------:R-:W-:Y:S01]  /*27a80*/  BPT.TRAP 0x1 ;  /* 0x000000040000795c */ /* 0x000fe20000300000 */
.L_x_1870:
[----:B------:R-:W-:Y:S05]  /*27a90*/  BSYNC B2 ;  /* 0x0000000000027941 */ /* 0x000fea0003800000 */
.L_x_1869:
[----:B------:R-:W-:Y:S01]  /*27aa0*/  R2UR UR10, R14 ;  /* 0x000000000e0a72ca */ /* 0x000fe200000e0000 */
[----:B-1----:R-:W-:Y:S01]  /*27ab0*/  IMAD R3, R11, 0x2, R18 ;  /* 0x000000020b037824 */ /* 0x002fe200078e0212 */
[----:B------:R-:W-:Y:S01]  /*27ac0*/  R2UR UR6, R12 ;  /* 0x000000000c0672ca */ /* 0x000fe200000e0000 */
[----:B------:R-:W-:Y:S01]  /*27ad0*/  UIADD3 UR4, UP0, UR36, 0x670, URZ ;  /* 0x0000067024047890 */ /* 0x000fe2000ff1e03f */
[----:B------:R-:W-:Y:S01]  /*27ae0*/  R2UR UR7, R13 ;  /* 0x000000000d0772ca */ /* 0x000fe200000e0000 */
[----:B0-2---:R-:W-:Y:S01]  /*27af0*/  VIADD R5, R5, 0x308b0 ;  /* 0x000308b005057836 */ /* 0x005fe20000000000 */
[----:B------:R-:W-:Y:S01]  /*27b00*/  PLOP3.LUT P0, PT, PT, PT, PT, 0x80, 0x0 ;  /* 0x000000000000781c */ /* 0x000fe20003f0f070 */
[----:B------:R-:W-:Y:S01]  /*27b10*/  VIADD R6, R3, 0x400 ;  /* 0x0000040003067836 */ /* 0x000fe20000000000 */
[----:B------:R-:W-:-:S12]  /*27b20*/  UIADD3.X UR5, URZ, UR37, URZ, UP0, !UPT ;  /* 0x000000253f057290 */ /* 0x000fd800087fe43f */
.L_x_1871:
        /* <DEDUP_REMOVED lines=11> */
[----:B------:R-:W-:Y:S01]  /*27be0*/  R2UR UR6, R12 ;  /* 0x000000000c0672ca */ /* 0x000fe200000e0000 */
[----:B------:R-:W-:Y:S01]  /*27bf0*/  VIADD R6, R3, 0x2400 ;  /* 0x0000240003067836 */ /* 0x000fe20000000000 */
[----:B------:R-:W-:Y:S02]  /*27c00*/  R2UR UR7, R13 ;  /* 0x000000000d0772ca */ /* 0x000fe400000e0000 */
[----:B------:R-:W-:Y:S02]  /*27c10*/  R2UR UR10, R7 ;  /* 0x00000000070a72ca */ /* 0x000fe400000e0000 */
[----:B------:R-:W-:-:S13]  /*27c20*/  PLOP3.LUT P0, PT, PT, PT, PT, 0x80, 0x0 ;  /* 0x000000000000781c */ /* 0x000fda0003f0f070 */
.L_x_1872:
        /* <DEDUP_REMOVED lines=16> */
.L_x_1873:
        /* <DEDUP_REMOVED lines=15> */
.L_x_1874:
        /* <DEDUP_REMOVED lines=10> */
.L_x_1858:
[----:B------:R-:W-:Y:S05]  /*27ec0*/  BSYNC B1 ;  /* 0x0000000000017941 */ /* 0x000fea0003800000 */
.L_x_1857:
[----:B------:R-:W1:Y:S04]  /*27ed0*/  LDL.LU R7, [R1+0x1c] ;  /* 0x00001c0001077983 */ /* 0x000e680000300800 */
[----:B------:R-:W2:Y:S01]  /*27ee0*/  LDL.LU R6, [R1+0x20] ;  /* 0x0000200001067983 */ /* 0x000ea20000300800 */
[----:B------:R-:W-:Y:S01]  /*27ef0*/  VIADD R8, R8, 0xfffffffe ;  /* 0xfffffffe08087836 */ /* 0x000fe20000000000 */
[----:B------:R-:W-:Y:S01]  /*27f00*/  PLOP3.LUT P5, PT, PT, PT, PT, 0x8, 0x0 ;  /* 0x000000000000781c */ /* 0x000fe20003fae170 */
[----:B-1----:R-:W-:-:S05]  /*27f10*/  VIADD R3, R7, 0x1 ;  /* 0x0000000107037836 */ /* 0x002fca0000000000 */
[----:B------:R-:W-:-:S04]  /*27f20*/  ISETP.NE.AND P0, PT, R3, 0x2, PT ;  /* 0x000000020300780c */ /* 0x000fc80003f05270 */
[----:B------:R-:W-:Y:S02]  /*27f30*/  SEL R4, RZ, 0x1, P0 ;  /* 0x00000001ff047807 */ /* 0x000fe40000000000 */
[----:B------:R-:W-:Y:S02]  /*27f40*/  SEL R3, R3, RZ, P0 ;  /* 0x000000ff03037207 */ /* 0x000fe40000000000 */
[----:B--2---:R-:W-:Y:S02]  /*27f50*/  LOP3.LUT R6, R6, R4, RZ, 0x3c, !PT ;  /* 0x0000000406067212 */ /* 0x004fe400078e3cff */
[----:B------:R-:W-:-:S03]  /*27f60*/  ISETP.GE.AND P0, PT, R8, R2, PT ;  /* 0x000000020800720c */ /* 0x000fc60003f06270 */
[----:B------:R1:W-:Y:S04]  /*27f70*/  STL [R1+0x20], R6 ;  /* 0x0000200601007387 */ /* 0x0003e80000100800 */
[----:B------:R1:W-:Y:S06]  /*27f80*/  STL [R1+0x1c], R3 ;  /* 0x00001c0301007387 */ /* 0x0003ec0000100800 */
[----:B------:R-:W-:Y:S05]  /*27f90*/  @!P0 BRA `(.L_x_1851) ;  /* 0x0000000800dc8947 */ /* 0x000fea0003800000 */
.L_x_1893:
[----:B------:R-:W-:Y:S05]  /*27fa0*/  YIELD ;  /* 0x0000000000007946 */ /* 0x000fea0003800000 */
[----:B------:R-:W-:Y:S04]  /*27fb0*/  BSSY B1, `(.L_x_1875) ;  /* 0x00000a9000017945 */ /* 0x000fe80003800000 */
[----:B--2---:R-:W-:Y:S05]  /*27fc0*/  @!P2 BRA `(.L_x_1876) ;  /* 0x00000008009ca947 */ /* 0x004fea0003800000 */
[----:B------:R-:W2:Y:S04]  /*27fd0*/  LDL R5, [R1+0x1c] ;  /* 0x00001c0001057983 */ /* 0x000ea80000100800 */
[----:B------:R-:W3:Y:S01]  /*27fe0*/  LDL R4, [R1+0x20] ;  /* 0x0000200001047983 */ /* 0x000ee20000100800 */
[----:B------:R-:W-:Y:S01]  /*27ff0*/  BSSY B2, `(.L_x_1877) ;  /* 0x0000008000027945 */ /* 0x000fe20003800000 */
[----:B-1----:R-:W1:Y:S02]  /*28000*/  S2R R3, SR_TID.X ;  /* 0x0000000000037919 */ /* 0x002e640000002100 */
[----:B-1----:R-:W-:-:S04]  /*28010*/  LOP3.LUT R3, R3, 0x7f, RZ, 0xc0, !PT ;  /* 0x0000007f03037812 */ /* 0x002fc800078ec0ff */
[----:B------:R-:W-:Y:S01]  /*28020*/  ISETP.NE.AND P1, PT, R3, RZ, PT ;  /* 0x000000ff0300720c */ /* 0x000fe20003f25270 */
[----:B--2---:R-:W-:Y:S01]  /*28030*/  IMAD R7, R5, 0x8, R18 ;  /* 0x0000000805077824 */ /* 0x004fe200078e0212 */
[----:B---3--:R-:W-:-:S04]  /*28040*/  SHF.L.U32 R6, R4, 0x1f, RZ ;  /* 0x0000001f04067819 */ /* 0x008fc800000006ff */
[----:B------:R-:W1:Y:S02]  /*28050*/  SYNCS.PHASECHK.TRANS64.TRYWAIT P0, [R7+URZ+0x308a0], R6 ;  /* 0x0308a006070075a7 */ /* 0x000e64000800017f */
[----:B-1----:R-:W-:Y:S05]  /*28060*/  @!P0 BRA `(.L_x_1878) ;  /* 0x00000088006c8947 */ /* 0x002fea0003800000 */
.L_x_2090:
[----:B------:R-:W-:Y:S05]  /*28070*/  BSYNC B2 ;  /* 0x0000000000027941 */ /* 0x000fea0003800000 */
.L_x_1877:
[----:B------:R-:W-:Y:S04]  /*28080*/  BSSY B2, `(.L_x_1879) ;  /* 0x0000007000027945 */ /* 0x000fe80003800000 */
[----:B------:R-:W-:Y:S05]  /*28090*/  @P1 BRA `(.L_x_1880) ;  /* 0x0000000000141947 */ /* 0x000fea0003800000 */
[----:B------:R-:W-:Y:S01]  /*280a0*/  LOP3.LUT P0, RZ, R19, 0x1, RZ, 0xc0, !PT ;  /* 0x0000000113ff7812 */ /* 0x000fe2000780c0ff */
[----:B------:R-:W-:-:S04]  /*280b0*/  IMAD.MOV.U32 R3, RZ, RZ, 0x8000 ;  /* 0x00008000ff037424 */ /* 0x000fc800078e00ff */
[----:B------:R2:W-:Y:S08]  /*280c0*/  SYNCS.ARRIVE.TRANS64 RZ, [R7+URZ+0x30890], R3 ;  /* 0x0308900307ff79a7 */ /* 0x0005f0000800003f */
[----:B------:R-:W-:Y:S05]  /*280d0*/  @!P0 BRA `(.L_x_1880) ;  /* 0x0000000000048947 */ /* 0x000fea0003800000 */
[----:B------:R-:W-:Y:S01]  /*280e0*/  BPT.TRAP 0x1 ;  /* 0x000000040000795c */ /* 0x000fe20000300000 */
.L_x_1880:
[----:B------:R-:W-:Y:S05]  /*280f0*/  BSYNC B2 ;  /* 0x0000000000027941 */ /* 0x000fea0003800000 */
.L_x_1879:
[----:B--2---:R-:W2:Y:S01]  /*28100*/  LDL R3, [R1+0x1c] ;  /* 0x00001c0001037983 */ /* 0x004ea20000100800 */
        /* <DEDUP_REMOVED lines=11> */
.L_x_1881:
        /* <DEDUP_REMOVED lines=10> */
[----:B------:R-:W-:Y:S01]  /*28260*/  IMAD.MOV.U32 R9, RZ, RZ, 0x40 ;  /* 0x00000040ff097424 */ /* 0x000fe200078e00ff */
[----:B------:R-:W-:Y:S01]  /*28270*/  PLOP3.LUT P0, PT, PT, PT, PT, 0x80, 0x0 ;  /* 0x000000000000781c */ /* 0x000fe20003f0f070 */
[----:B------:R-:W-:Y:S01]  /*28280*/  UMOV UR6, 0x0 ;  /* 0x0000000000067882 */ /* 0x000fe20000000000 */
[----:B------:R-:W-:Y:S02]  /*28290*/  UMOV UR7, 0x12f00000 ;  /* 0x12f0000000077882 */ /* 0x000fe40000000000 */
[----:B------:R-:W-:Y:S01]  /*282a0*/  R2UR UR10, R9 ;  /* 0x00000000090a72ca */ /* 0x000fe200000e0000 */
[----:B------:R-:W-:-:S14]  /*282b0*/  VIADD R9, R5, 0x22400 ;  /* 0x0002240005097836 */ /* 0x000fdc0000000000 */
.L_x_1882:
        /* <DEDUP_REMOVED lines=10> */
[----:B0-----:R-:W-:Y:S01]  /*28360*/  IMAD.MOV.U32 R15, RZ, RZ, 0x80 ;  /* 0x00000080ff0f7424 */ /* 0x001fe200078e00ff */
[----:B------:R-:W-:Y:S01]  /*28370*/  PLOP3.LUT P0, PT, PT, PT, PT, 0x80, 0x0 ;  /* 0x000000000000781c */ /* 0x000fe20003f0f070 */
[----:B------:R-:W-:Y:S01]  /*28380*/  VIADD R9, R5, 0x24400 ;  /* 0x0002440005097836 */ /* 0x000fe20000000000 */
[----:B------:R-:W-:Y:S01]  /*28390*/  UMOV UR6, 0x0 ;  /* 0x0000000000067882 */ /* 0x000fe20000000000 */
[----:B------:R-:W-:Y:S01]  /*283a0*/  UMOV UR7, 0x12f00000 ;  /* 0x12f0000000077882 */ /* 0x000fe20000000000 */
[----:B------:R-:W-:-:S15]  /*283b0*/  R2UR UR10, R15 ;  /* 0x000000000f0a72ca */ /* 0x000fde00000e0000 */
.L_x_1883:
        /* <DEDUP_REMOVED lines=16> */
.L_x_1884:
        /* <DEDUP_REMOVED lines=13> */
.L_x_2091:
[----:B------:R-:W-:Y:S05]  /*28590*/  BSYNC B2 ;  /* 0x0000000000027941 */ /* 0x000fea0003800000 */
.L_x_1885:
        /* <DEDUP_REMOVED lines=9> */
.L_x_1888:
[----:B------:R-:W-:Y:S05]  /*28630*/  BSYNC B2 ;  /* 0x0000000000027941 */ /* 0x000fea0003800000 */
.L_x_1887:
        /* <DEDUP_REMOVED lines=8> */
.L_x_1889:
        /* <DEDUP_REMOVED lines=16> */
.L_x_1890:
        /* <DEDUP_REMOVED lines=15> */
.L_x_1891:
        /* <DEDUP_REMOVED lines=15> */
.L_x_1892:
        /* <DEDUP_REMOVED lines=10> */
.L_x_1876:
[----:B------:R-:W-:Y:S05]  /*28a40*/  BSYNC B1 ;  /* 0x0000000000017941 */ /* 0x000fea0003800000 */
.L_x_1875:
[----:B-1----:R-:W2:Y:S04]  /*28a50*/  LDL.LU R3, [R1+0x1c] ;  /* 0x00001c0001037983 */ /* 0x002ea80000300800 */
        /* <DEDUP_REMOVED lines=11> */
.L_x_1851:
[----:B------:R-:W-:Y:S05]  /*28b10*/  BSYNC B0 ;  /* 0x0000000000007941 */ /* 0x000fea0003800000 */
.L_x_1850:
[----:B------:R-:W3:Y:S01]  /*28b20*/  LDL R7, [R1+0x34] ;  /* 0x0000340001077983 */ /* 0x000ee20000100800 */
[----:B------:R-:W4:Y:S01]  /*28b30*/  LDC R0, c[0x0][0x448] ;  /* 0x00011200ff007b82 */ /* 0x000f220000000800 */
[----:B------:R-:W-:Y:S07]  /*28b40*/  @!P5 WARPSYNC.ALL ;  /* 0x000000000000d948 */ /* 0x000fee0003800000 */
[----:B------:R-:W-:Y:S01]  /*28b50*/  @!P5 BAR.SYNC.DEFER_BLOCKING 0xc, 0x180 ;  /* 0x030600000000db1d */ /* 0x000fe20000010000 */
[----:B----4-:R-:W-:-:S13]  /*28b60*/  ISETP.NE.AND P0, PT, R0, 0x1, PT ;  /* 0x000000010000780c */ /* 0x010fda0003f05270 */
[----:B------:R-:W4:Y:S08]  /*28b70*/  @P0 LDC R0, c[0x0][0x44c] ;  /* 0x00011300ff000b82 */ /* 0x000f300000000800 */
[----:B-12---:R-:W1:Y:S01]  /*28b80*/  @P0 LDC R3, c[0x0][0x450] ;  /* 0x00011400ff030b82 */ /* 0x006e620000000800 */
[----:B---3--:R-:W-:-:S04]  /*28b90*/  VIADD R2, R7, 0x7f ;  /* 0x0000007f07027836 */ /* 0x008fc80000000000 */
[----:B----4-:R-:W-:-:S05]  /*28ba0*/  @P0 IMAD.HI.U32 R0, R2, R0, RZ ;  /* 0x0000000002000227 */ /* 0x010fca00078e00ff */
[----:B-1----:R-:W-:-:S05]  /*28bb0*/  @P0 SHF.R.U32.HI R2, RZ, R3, R0 ;  /* 0x00000003ff020219 */ /* 0x002fca0000011600 */
[----:B------:R-:W-:Y:S02]  /*28bc0*/  IMAD.IADD R0, R21, 0x1, R2 ;  /* 0x0000000115007824 */ /* 0x000fe400078e0202 */
[----:B------:R-:W1:Y:S02]  /*28bd0*/  LDC.64 R2, c[0x0][0x9e0] ;  /* 0x00027800ff027b82 */ /* 0x000e640000000a00 */
[----:B-1----:R-:W-:Y:S01]  /*28be0*/  ISETP.GE.AND P1, PT, R3, 0x1, PT ;  /* 0x000000010300780c */ /* 0x002fe20003f26270 */
[----:B------:R-:W-:-:S12]  /*28bf0*/  IMAD.IADD R2, R0, 0x1, R2 ;  /* 0x0000000100027824 */ /* 0x000fd800078e0202 */
[----:B------:R-:W-:Y:S05]  /*28c00*/  @!P1 BRA `(.L_x_1894) ;  /* 0x0000000000489947 */ /* 0x000fea0003800000 */
        /* <DEDUP_REMOVED lines=11> */
.L_x_1896:
[----:B------:R-:W-:-:S13]  /*28cc0*/  ISETP.NE.AND P2, PT, R3, 0x1, PT ;  /* 0x000000010300780c */ /* 0x000fda0003f45270 */
[----:B------:R-:W1:Y:S02]  /*28cd0*/  @P2 LDC.64 R4, c[0x0][0x9e8] ;  /* 0x00027a00ff042b82 */ /* 0x000e640000000a00 */
[----:B-1----:R-:W-:-:S05]  /*28ce0*/  @P2 IMAD.HI.U32 R4, R6, R4, RZ ;  /* 0x0000000406042227 */ /* 0x002fca00078e00ff */
[----:B------:R-:W-:-:S07]  /*28cf0*/  @P2 SHF.R.U32.HI R6, RZ, R5, R4 ;  /* 0x00000005ff062219 */ /* 0x000fce0000011604 */
.L_x_1897:
[----:B------:R-:W-:Y:S05]  /*28d00*/  BSYNC B0 ;  /* 0x0000000000007941 */ /* 0x000fea0003800000 */
.L_x_1895:
[----:B------:R-:W-:-:S05]  /*28d10*/  IMAD R6, R6, R3, R3 ;  /* 0x0000000306067224 */ /* 0x000fca00078e0203 */
[----:B------:R-:W-:-:S07]  /*28d20*/  VIMNMX R2, R2, R6, PT ;  /* 0x0000000602027248 */ /* 0x000fce0003fe0100 */
.L_x_1894:
[----:B------:R-:W2:Y:S01]  /*28d30*/  LDL R6, [R1+0x5c] ;  /* 0x00005c0001067983 */ /* 0x000ea20000100800 */
[----:B------:R-:W1:Y:S01]  /*28d40*/  @P0 LDC R4, c[0x0][0x44c] ;  /* 0x00011300ff040b82 */ /* 0x000e620000000800 */
[----:B------:R-:W-:Y:S01]  /*28d50*/  IMAD.MOV.U32 R0, RZ, RZ, R7 ;  /* 0x000000ffff007224 */ /* 0x000fe200078e0007 */
[----:B------:R-:W-:-:S06]  /*28d60*/  ULDC UR4, c[0x0][0x9dc] ;  /* 0x0002770000047ab9 */ /* 0x000fcc0000000800 */
[----:B------:R-:W3:Y:S01]  /*28d70*/  @P0 LDC R5, c[0x0][0x450] ;  /* 0x00011400ff050b82 */ /* 0x000ee20000000800 */
[----:B-1----:R-:W-:-:S05]  /*28d80*/  @P0 IMAD.HI.U32 R4, R7, R4, RZ ;  /* 0x0000000407040227 */ /* 0x002fca00078e00ff */
[----:B---3--:R-:W-:Y:S01]  /*28d90*/  @P0 SHF.R.U32.HI R0, RZ, R5, R4 ;  /* 0x00000005ff000219 */ /* 0x008fe20000011604 */
[----:B------:R-:W-:-:S04]  /*28da0*/  VIADD R4, R2, 0x3f ;  /* 0x0000003f02047836 */ /* 0x000fc80000000000 */
[----:B------:R-:W-:Y:S01]  /*28db0*/  IMAD.IADD R2, R20, 0x1, R0 ;  /* 0x0000000114027824 */ /* 0x000fe200078e0200 */
[----:B------:R-:W-:-:S04]  /*28dc0*/  SHF.R.S32.HI R0, RZ, 0x1f, R4 ;  /* 0x0000001fff007819 */ /* 0x000fc80000011404 */
[----:B------:R-:W-:-:S04]  /*28dd0*/  LEA.HI R0, R0, R4, RZ, 0x6 ;  /* 0x0000000400007211 */ /* 0x000fc800078f30ff */
[----:B------:R-:W-:Y:S01]  /*28de0*/  SHF.R.S32.HI R7, RZ, 0x6, R0 ;  /* 0x00000006ff077819 */ /* 0x000fe20000011400 */
[----:B------:R-:W-:-:S04]  /*28df0*/  VIADD R0, R2, -UR4 ;  /* 0x8000000402007c36 */ /* 0x000fc80008000000 */
[----:B------:R1:W-:Y:S01]  /*28e00*/  STL [R1+0x60], R7 ;  /* 0x0000600701007387 */ /* 0x0003e20000100800 */
[----:B--2---:R-:W-:Y:S01]  /*28e10*/  VIMNMX R6, R6, R7, PT ;  /* 0x0000000706067248 */ /* 0x004fe20003fe0100 */
[----:B-1----:R-:W-:Y:S06]  /*28e20*/  @!P1 BRA `(.L_x_1898) ;  /* 0x0000000000449947 */ /* 0x002fec0003800000 */
        /* <DEDUP_REMOVED lines=10> */
.L_x_1900:
[----:B------:R-:W-:-:S13]  /*28ed0*/  ISETP.NE.AND P0, PT, R3, 0x1, PT ;  /* 0x000000010300780c */ /* 0x000fda0003f05270 */
[----:B------:R-:W1:Y:S02]  /*28ee0*/  @P0 LDC.64 R4, c[0x0][0x9e8] ;  /* 0x00027a00ff040b82 */ /* 0x000e640000000a00 */
[----:B-1----:R-:W-:-:S05]  /*28ef0*/  @P0 IMAD.HI.U32 R4, R2, R4, RZ ;  /* 0x0000000402040227 */ /* 0x002fca00078e00ff */
[----:B------:R-:W-:-:S07]  /*28f00*/  @P0 SHF.R.U32.HI R2, RZ, R5, R4 ;  /* 0x00000005ff020219 */ /* 0x000fce0000011604 */
.L_x_1901:
[----:B------:R-:W-:Y:S05]  /*28f10*/  BSYNC B0 ;  /* 0x0000000000007941 */ /* 0x000fea0003800000 */
.L_x_1899:
[----:B------:R-:W-:-:S05]  /*28f20*/  IMAD R2, R2, R3, RZ ;  /* 0x0000000302027224 */ /* 0x000fca00078e02ff */
[----:B------:R-:W-:-:S07]  /*28f30*/  VIMNMX R0, R0, R2, !PT ;  /* 0x0000000200007248 */ /* 0x000fce0007fe0100 */
.L_x_1898:
[----:B------:R-:W-:Y:S01]  /*28f40*/  SHF.R.S32.HI R2, RZ, 0x1f, R0 ;  /* 0x0000001fff027819 */ /* 0x000fe20000011400 */
[----:B------:R-:W-:Y:S01]  /*28f50*/  BSSY B0, `(.L_x_1902) ;  /* 0x0000026000007945 */ /* 0x000fe20003800000 */
[----:B------:R-:W-:Y:S02]  /*28f60*/  ISETP.NE.AND P1, PT, R17, RZ, PT ;  /* 0x000000ff1100720c */ /* 0x000fe40003f25270 */
[----:B------:R-:W-:-:S04]  /*28f70*/  LEA.HI R2, R2, R0, RZ, 0x6 ;  /* 0x0000000002027211 */ /* 0x000fc800078f30ff */
[----:B------:R-:W-:-:S04]  /*28f80*/  SHF.R.S32.HI R2, RZ, 0x6, R2 ;  /* 0x00000006ff027819 */ /* 0x000fc80000011402 */
[----:B------:R-:W-:-:S03]  /*28f90*/  VIMNMX R8, RZ, R2, !PT ;  /* 0x00000002ff087248 */ /* 0x000fc60007fe0100 */
[----:B------:R-:W1:Y:S01]  /*28fa0*/  @!P1 LDC R17, c[0x0][0x9f0] ;  /* 0x00027c00ff119b82 */ /* 0x000e620000000800 */
[----:B------:R-:W-:Y:S01]  /*28fb0*/  ISETP.GT.AND P0, PT, R6, R8, PT ;  /* 0x000000080600720c */ /* 0x000fe20003f04270 */
[----:B------:R2:W-:Y:S04]  /*28fc0*/  STL [R1+0x38], R8 ;  /* 0x0000380801007387 */ /* 0x0005e80000100800 */
[----:B------:R2:W-:Y:S08]  /*28fd0*/  STL [R1+0x40], RZ ;  /* 0x000040ff01007387 */ /* 0x0005f00000100800 */
[----:B--2---:R-:W-:Y:S05]  /*28fe0*/  @!P0 BRA `(.L_x_1903) ;  /* 0x0000000000708947 */ /* 0x004fea0003800000 */
[----:B-1----:R-:W-:-:S04]  /*28ff0*/  IABS R0, R17 ;  /* 0x0000001100007213 */ /* 0x002fc80000000000 */
[----:B------:R-:W1:Y:S08]  /*29000*/  I2F.RP R2, R0 ;  /* 0x0000000000027306 */ /* 0x000e700000209400 */
[----:B-1----:R-:W1:Y:S02]  /*29010*/  MUFU.RCP R2, R2 ;  /* 0x0000000200027308 */ /* 0x002e640000001000 */
[----:B-1----:R-:W-:-:S06]  /*29020*/  VIADD R2, R2, 0xffffffe ;  /* 0x0ffffffe02027836 */ /* 0x002fcc0000000000 */
[----:B------:R-:W1:Y:S02]  /*29030*/  F2I.FTZ.U32.TRUNC.NTZ R3, R2 ;  /* 0x0000000200037305 */ /* 0x000e64000021f000 */
[----:B-1----:R-:W-:-:S04]  /*29040*/  IMAD.MOV R2, RZ, RZ, -R3 ;  /* 0x000000ffff027224 */ /* 0x002fc800078e0a03 */
[----:B------:R-:W-:Y:S02]  /*29050*/  IMAD R4, R2, R0, RZ ;  /* 0x0000000002047224 */ /* 0x000fe400078e02ff */
[----:B------:R-:W-:-:S04]  /*29060*/  IMAD.MOV.U32 R2, RZ, RZ, RZ ;  /* 0x000000ffff027224 */ /* 0x000fc800078e00ff */
[----:B------:R-:W-:Y:S01]  /*29070*/  IMAD.HI.U32 R7, R3, R4, R2 ;  /* 0x0000000403077227 */ /* 0x000fe200078e0002 */
[----:B------:R-:W-:Y:S02]  /*29080*/  IADD3 R4, R17, -0x1, R6 ;  /* 0xffffffff11047810 */ /* 0x000fe40007ffe006 */
[----:B------:R-:W-:-:S03]  /*29090*/  IABS R2, R17 ;  /* 0x0000001100027213 */ /* 0x000fc60000000000 */
[----:B------:R-:W-:Y:S02]  /*290a0*/  IMAD.IADD R4, R4, 0x1, -R8 ;  /* 0x0000000104047824 */ /* 0x000fe400078e0a08 */
[----:B------:R-:W-:-:S03]  /*290b0*/  IMAD.MOV R2, RZ, RZ, -R2 ;  /* 0x000000ffff027224 */ /* 0x000fc600078e0a02 */
[----:B------:R-:W-:Y:S01]  /*290c0*/  IABS R3, R4 ;  /* 0x0000000400037213 */ /* 0x000fe20000000000 */
[----:B------:R-:W-:Y:S01]  /*290d0*/  IMAD.MOV.U32 R5, RZ, RZ, R2 ;  /* 0x000000ffff057224 */ /* 0x000fe200078e0002 */
        /* <DEDUP_REMOVED lines=13> */
.L_x_1903:
[----:B------:R-:W-:Y:S05]  /*291b0*/  BSYNC B0 ;  /* 0x0000000000007941 */ /* 0x000fea0003800000 */
.L_x_1902:
[----:B------:R-:W3:Y:S04]  /*291c0*/  LDL R0, [R1+0x40] ;  /* 0x0000400001007983 */ /* 0x000ee80000100800 */
[----:B--2---:R-:W3:Y:S01]  /*291d0*/  LDL R2, [R1+0x50] ;  /* 0x0000500001027983 */ /* 0x004ee20000100800 */
[----:B------:R-:W-:Y:S01]  /*291e0*/  BSSY B7, `(.L_x_1904) ;  /* 0x00004d5000077945 */ /* 0x000fe20003800000 */
[----:B---3--:R-:W-:-:S05]  /*291f0*/  IMAD R2, R2, R0, R8 ;  /* 0x0000000002027224 */ /* 0x008fca00078e0208 */
[----:B------:R-:W-:Y:S01]  /*29200*/  VIADDMNMX R0, R2, R0, R6, PT ;  /* 0x0000000002007246 */ /* 0x000fe20003800106 */
[----:B------:R2:W-:Y:S03]  /*29210*/  STL [R1+0x30], R2 ;  /* 0x0000300201007387 */ /* 0x0005e60000100800 */
[----:B------:R-:W-:Y:S01]  /*29220*/  ISETP.GT.AND P0, PT, R0, R2, PT ;  /* 0x000000020000720c */ /* 0x000fe20003f04270 */
[----:B------:R2:W-:-:S12]  /*29230*/  STL [R1+0x44], R0 ;  /* 0x0000440001007387 */ /* 0x0005d80000100800 */
[----:B--2---:R-:W-:Y:S05]  /*29240*/  @P0 BRA `(.L_x_1905) ;  /* 0x00000000004c0947 */ /* 0x004fea0003800000 */
[----:B------:R-:W2:Y:S02]  /*29250*/  S2R R0, SR_TID.X ;  /* 0x0000000000007919 */ /* 0x000ea40000002100 */
[----:B--2---:R-:W-:-:S04]  /*29260*/  LOP3.LUT R0, R0, 0x7f, RZ, 0xc0, !PT ;  /* 0x0000007f00007812 */ /* 0x004fc800078ec0ff */
[----:B------:R-:W-:-:S13]  /*29270*/  ISETP.NE.AND P1, PT, R0, RZ, PT ;  /* 0x000000ff0000720c */ /* 0x000fda0003f25270 */
[----:B------:R-:W-:Y:S05]  /*29280*/  @P1 BRA `(.L_x_1906) ;  /* 0x0000004c00281947 */ /* 0x000fea0003800000 */
[----:B------:R-:W2:Y:S01]  /*29290*/  S2R R3, SR_LANEID ;  /* 0x0000000000037919 */ /* 0x000ea20000000000 */
[----:B------:R-:W-:Y:S01]  /*292a0*/  VOTEU.ANY UR4, UPT, PT ;  /* 0x0000000000047886 */ /* 0x000fe200038e0100 */
[----:B------:R-:W3:Y:S01]  /*292b0*/  LDC.64 R4, c[0x0][0xc60] ;  /* 0x00031800ff047b82 */ /* 0x000ee20000000a00 */
[----:B------:R-:W2:Y:S01]  /*292c0*/  FLO.U32 R0, UR4 ;  /* 0x0000000400007d00 */ /* 0x000ea200080e0000 */
[----:B------:R-:W-:-:S07]  /*292d0*/  ULDC.64 UR6, c[0x0][0x208] ;  /* 0x0000820000067ab9 */ /* 0x000fce0000000a00 */
[----:B------:R-:W3:Y:S01]  /*292e0*/  POPC R2, UR4 ;  /* 0x0000000400027d09 */ /* 0x000ee20008000000 */
[----:B--2---:R-:W-:-:S13]  /*292f0*/  ISETP.EQ.U32.AND P0, PT, R0, R3, PT ;  /* 0x000000030000720c */ /* 0x004fda0003f02070 */
[----:B---3--:R-:W2:Y:S01]  /*29300*/  @P0 ATOMG.E.ADD.STRONG.GPU PT, R5, desc[UR6][R4.64], R2 ;  /* 0x00000002040509a8 */ /* 0x008ea200081ee1c6 */
[----:B------:R-:W3:Y:S02]  /*29310*/  S2R R3, SR_LTMASK ;  /* 0x0000000000037919 */ /* 0x000ee40000003900 */
[----:B---3--:R-:W-:-:S06]  /*29320*/  LOP3.LUT R3, R3, UR4, RZ, 0xc0, !PT ;  /* 0x0000000403037c12 */ /* 0x008fcc000f8ec0ff */
[----:B------:R-:W3:Y:S01]  /*29330*/  POPC R3, R3 ;  /* 0x0000000300037309 */ /* 0x000ee20000000000 */
[----:B--2---:R-:W3:Y:S02]  /*29340*/  SHFL.IDX PT, R0, R5, R0, 0x1f ;  /* 0x00001f0005007589 */ /* 0x004ee400000e0000 */
[----:B---3--:R-:W-:-:S05]  /*29350*/  IADD3 R0, R0, UR39, R3 ;  /* 0x0000002700007c10 */ /* 0x008fca000fffe003 */
[----:B------:R3:W-:Y:S01]  /*29360*/  STL [R1], R0 ;  /* 0x0000000001007387 */ /* 0x0007e20000100800 */
[----:B------:R-:W-:Y:S05]  /*29370*/  BRA `(.L_x_1906) ;  /* 0x0000004800ec7947 */ /* 0x000fea0003800000 */
.L_x_1905:
        /* <DEDUP_REMOVED lines=19> */
[----:B012---:R-:W-:Y:S05]  /*294b0*/  CALL.ABS.NOINC R2 ;  /* 0x0000000002007343 */ /* 0x007fea0003c00000 */
.L_x_1908:
[----:B------:R-:W-:Y:S05]  /*294c0*/  BSYNC B6 ;  /* 0x0000000000067941 */ /* 0x000fea0003800000 */
.L_x_1907:
[----:B------:R-:W-:Y:S01]  /*294d0*/  VIADD R0, R18, 0x400 ;  /* 0x0000040012007836 */ /* 0x000fe20000000000 */
[----:B------:R-:W-:Y:S04]  /*294e0*/  BSSY B6, `(.L_x_1909) ;  /* 0x0000022000067945 */ /* 0x000fe80003800000 */
[----:B------:R-:W-:-:S13]  /*294f0*/  LOP3.LUT P0, RZ, R0, 0x3ff, RZ, 0xc0, !PT ;  /* 0x000003ff00ff7812 */ /* 0x000fda000780c0ff */
[----:B------:R-:W-:Y:S05]  /*29500*/  @!P0 BRA `(.L_x_1910) ;  /* 0x00000000007c8947 */ /* 0x000fea0003800000 */
[----:B-1----:R-:W-:Y:S01]  /*29510*/  MOV R17, 0x0 ;  /* 0x0000000000117802 */ /* 0x002fe20000000f00 */
[----:B------:R-:W-:Y:S01]  /*29520*/  ULDC.64 UR6, c[0x4][0x1b8] ;  /* 0x01006e0000067ab9 */ /* 0x000fe20000000a00 */
[----:B------:R-:W-:Y:S01]  /*29530*/  ULDC.64 UR8, c[0x4][0x1c0] ;  /* 0x0100700000087ab9 */ /* 0x000fe20000000a00 */
[----:B------:R-:W-:Y:S01]  /*29540*/  ULDC.64 UR4, c[0x4][0x148] ;  /* 0x0100520000047ab9 */ /* 0x000fe20000000a00 */
[----:B------:R1:W2:Y:S01]  /*29550*/  LDC.64 R2, c[0x4][R17] ;  /* 0x0100000011027b82 */ /* 0x0002a20000000a00 */
        /* <DEDUP_REMOVED lines=8> */
[----:B-1----:R-:W-:-:S07]  /*295e0*/  IMAD.MOV.U32 R13, RZ, RZ, RZ ;  /* 0x000000ffff0d7224 */ /* 0x002fce00078e00ff */
[----:B------:R-:W-:-:S07]  /*295f0*/  LEPC R20, `(.L_x_1911) ;  /* 0x000000001014794e */ /* 0x000fce0000000000 */
[----:B0-2---:R-:W-:Y:S05]  /*29600*/  CALL.ABS.NOINC R2 ;  /* 0x0000000002007343 */ /* 0x005fea0003c00000 */
.L_x_1911:
        /* <DEDUP_REMOVED lines=15> */
.L_x_1910:
[----:B------:R-:W-:Y:S05]  /*29700*/  BSYNC B6 ;  /* 0x0000000000067941 */ /* 0x000fea0003800000 */
.L_x_1909:
[----:B------:R-:W2:Y:S01]  /*29710*/  LDL R0, [R1+0xc] ;  /* 0x00000c0001007983 */ /* 0x000ea20000100800 */
[----:B------:R-:W-:Y:S02]  /*29720*/  ULDC.64 UR4, c[0x0][0x9f8] ;  /* 0x00027e0000047ab9 */ /* 0x000fe40000000a00 */
[----:B------:R-:W-:Y:S01]  /*29730*/  ISETP.NE.U32.AND P0, PT, RZ, UR4, PT ;  /* 0x00000004ff007c0c */ /* 0x000fe2000bf05070 */
[----:B-1----:R-:W3:Y:S01]  /*29740*/  LDL R17, [R1+0x44] ;  /* 0x0000440001117983 */ /* 0x002ee20000100800 */
[----:B------:R-:W-:Y:S02]  /*29750*/  ULDC.64 UR6, c[0x0][0x208] ;  /* 0x0000820000067ab9 */ /* 0x000fe40000000a00 */
[----:B------:R-:W-:Y:S01]  /*29760*/  ISETP.NE.AND.EX P0, PT, RZ, UR5, PT, P0 ;  /* 0x00000005ff007c0c */ /* 0x000fe2000bf05300 */
[----:B------:R-:W-:-:S12]  /*29770*/  ULDC.64 UR4, c[0x0][0xa08] ;  /* 0x0002820000047ab9 */ /* 0x000fd80000000a00 */
[----:B------:R-:W1:Y:S01]  /*29780*/  @P0 LDC.64 R2, c[0x0][0x9f8] ;  /* 0x00027e00ff020b82 */ /* 0x000e620000000a00 */
[----:B--2---:R-:W-:Y:S02]  /*29790*/  IMAD.MOV.U32 R7, RZ, RZ, R0 ;  /* 0x000000ffff077224 */ /* 0x004fe400078e0000 */
[----:B-1----:R-:W-:-:S05]  /*297a0*/  @P0 IMAD.WIDE R2, R0, 0x4, R2 ;  /* 0x0000000400020825 */ /* 0x002fca00078e0202 */
[----:B------:R1:W2:Y:S01]  /*297b0*/  @P0 LDG.E R7, desc[UR6][R2.64] ;  /* 0x0000000602070981 */ /* 0x0002a2000c1e1900 */
[----:B---3--:R-:W-:Y:S01]  /*297c0*/  VIADD R0, R17, 0xffffffff ;  /* 0xffffffff11007836 */ /* 0x008fe20000000000 */
[----:B-1----:R-:W1:Y:S02]  /*297d0*/  LDC.64 R2, c[0x0][0x418] ;  /* 0x00010600ff027b82 */ /* 0x002e640000000a00 */
[----:B-1----:R-:W-:Y:S01]  /*297e0*/  LOP3.LUT P0, RZ, R2, UR4, RZ, 0xfc, !PT ;  /* 0x0000000402ff7c12 */ /* 0x002fe2000f80fcff */
[----:B------:R-:W-:-:S03]  /*297f0*/  UMOV UR4, 0xffffffff ;  /* 0xffffffff00047882 */ /* 0x000fc60000000000 */
[----:B------:R-:W-:Y:S02]  /*29800*/  LOP3.LUT P0, RZ, R3, UR5, RZ, 0xfc, P0 ;  /* 0x0000000503ff7c12 */ /* 0x000fe4000800fcff */
[----:B--2---:R-:W-:Y:S01]  /*29810*/  SHF.R.S32.HI R8, RZ, 0x1f, R7 ;  /* 0x0000001fff087819 */ /* 0x004fe20000011407 */
[----:B------:R1:W-:Y:S01]  /*29820*/  STL [R1+0x8], R7 ;  /* 0x0000080701007387 */ /* 0x0003e20000100800 */
[----:B------:R-:W-:-:S03]  /*29830*/  SEL R17, R7, RZ, !P0 ;  /* 0x000000ff07117207 */ /* 0x000fc60004000000 */
[----:B------:R1:W-:Y:S01]  /*29840*/  STL [R1+0x24], R8 ;  /* 0x0000240801007387 */ /* 0x0003e20000100800 */
[----:B------:R-:W-:Y:S05]  /*29850*/  BRA.DIV UR4, `(.L_x_1912) ;  /* 0x0000007204987947 */ /* 0x000fea000b800000 */
[----:B------:R-:W2:Y:S02]  /*29860*/  S2R R4, SR_TID.X ;  /* 0x0000000000047919 */ /* 0x000ea40000002100 */
[----:B--2---:R-:W-:-:S04]  /*29870*/  SHF.R.U32.HI R4, RZ, 0x5, R4 ;  /* 0x00000005ff047819 */ /* 0x004fc80000011604 */
[----:B------:R-:W-:-:S05]  /*29880*/  LOP3.LUT R4, R4, 0x3, RZ, 0xc0, !PT ;  /* 0x0000000304047812 */ /* 0x000fca00078ec0ff */
[----:B------:R2:W3:Y:S02]  /*29890*/  SHFL.IDX PT, R14, R4, RZ, 0x1f ;  /* 0x00001fff040e7589 */ /* 0x0004e400000e0000 */
.L_x_2094:
[----:B------:R4:W-:Y:S01]  /*298a0*/  STL [R1+0x4], R0 ;  /* 0x0000040001007387 */ /* 0x0009e20000100800 */
[----:B---3--:R-:W-:Y:S02]  /*298b0*/  ISETP.NE.AND P0, PT, R14, RZ, PT ;  /* 0x000000ff0e00720c */ /* 0x008fe40003f05270 */
[----:B------:R-:W-:Y:S02]  /*298c0*/  PLOP3.LUT P1, PT, PT, PT, PT, 0x8, 0x0 ;  /* 0x000000000000781c */ /* 0x000fe40003f2e170 */
[----:B------:R-:W-:-:S11]  /*298d0*/  LOP3.LUT R19, R19, 0xfffffffb, RZ, 0xc0, !PT ;  /* 0xfffffffb13137812 */ /* 0x000fd600078ec0ff */
[----:B------:R-:W-:Y:S01]  /*298e0*/  @P1 LOP3.LUT R19, R19, 0x4, RZ, 0xfc, !PT ;  /* 0x0000000413131812 */ /* 0x000fe200078efcff */
[----:B----4-:R-:W-:Y:S06]  /*298f0*/  @P0 BRA `(.L_x_1913) ;  /* 0x0000000400440947 */ /* 0x010fec0003800000 */
[----:B------:R-:W-:-:S03]  /*29900*/  UMOV UR4, 0xffffffff ;  /* 0xffffffff00047882 */ /* 0x000fc60000000000 */
[----:B------:R-:W-:Y:S05]  /*29910*/  BRA.DIV UR4, `(.L_x_1914) ;  /* 0x00000072049c7947 */ /* 0x000fea000b800000 */
[----:B------:R-:W-:-:S13]  /*29920*/  ELECT P6, URZ, PT ;  /* 0x00000000003f782f */ /* 0x000fda00038c0000 */
.L_x_2097:
        /* <DEDUP_REMOVED lines=8> */
[----:B------:R-:W-:Y:S01]  /*299b0*/  IMAD.MOV.U32 R0, RZ, RZ, R9 ;  /* 0x000000ffff007224 */ /* 0x000fe200078e0009 */
[----:B---3--:R-:W-:-:S13]  /*299c0*/  ISETP.NE.AND P0, PT, R6, 0x1, PT ;  /* 0x000000010600780c */ /* 0x008fda0003f05270 */
[----:B--2---:R-:W2:Y:S02]  /*299d0*/  @P0 LDC.64 R4, c[0x0][0x440] ;  /* 0x00011000ff040b82 */ /* 0x004ea40000000a00 */
        /* <DEDUP_REMOVED lines=14> */
.L_x_1915:
[----:B------:R-:W4:Y:S04]  /*29ac0*/  LDL R0, [R1+0x10] ;  /* 0x0000100001007983 */ /* 0x000f280000100800 */
[----:B---3--:R-:W3:Y:S01]  /*29ad0*/  LDL R2, [R1+0x14] ;  /* 0x0000140001027983 */ /* 0x008ee20000100800 */
[----:B----4-:R-:W-:Y:S01]  /*29ae0*/  IMAD R0, R0, 0x8, R18 ;  /* 0x0000000800007824 */ /* 0x010fe200078e0212 */
[----:B---3--:R-:W-:-:S04]  /*29af0*/  SHF.L.U32 R2, R2, 0x1f, RZ ;  /* 0x0000001f02027819 */ /* 0x008fc800000006ff */
[----:B------:R-:W3:Y:S02]  /*29b00*/  SYNCS.PHASECHK.TRANS64.TRYWAIT P0, [R0+URZ+0x30840], R2 ;  /* 0x03084002000075a7 */ /* 0x000ee4000800017f */
[----:B---3--:R-:W-:Y:S05]  /*29b10*/  @!P0 BRA `(.L_x_1916) ;  /* 0x00000070003c8947 */ /* 0x008fea0003800000 */
.L_x_2098:
[----:B------:R-:W4:Y:S02]  /*29b20*/  S2R R3, SR_TID.X ;  /* 0x0000000000037919 */ /* 0x000f240000002100 */
[----:B----4-:R-:W-:-:S04]  /*29b30*/  LOP3.LUT R3, R3, 0x7f, RZ, 0xc0, !PT ;  /* 0x0000007f03037812 */ /* 0x010fc800078ec0ff */
[----:B------:R-:W-:-:S13]  /*29b40*/  ISETP.NE.AND P0, PT, R3, RZ, PT ;  /* 0x000000ff0300720c */ /* 0x000fda0003f05270 */
[----:B------:R-:W-:Y:S05]  /*29b50*/  @P0 BRA `(.L_x_1917) ;  /* 0x0000000000140947 */ /* 0x000fea0003800000 */
[----:B------:R-:W-:Y:S01]  /*29b60*/  LOP3.LUT P1, RZ, R19, 0x1, RZ, 0xc0, !PT ;  /* 0x0000000113ff7812 */ /* 0x000fe2000782c0ff */
[----:B---3--:R-:W-:-:S04]  /*29b70*/  IMAD.MOV.U32 R2, RZ, RZ, 0x8000 ;  /* 0x00008000ff027424 */ /* 0x008fc800078e00ff */
[----:B------:R4:W-:Y:S08]  /*29b80*/  SYNCS.ARRIVE.TRANS64 RZ, [R0+URZ+0x30830], R2 ;  /* 0x0308300200ff79a7 */ /* 0x0009f0000800003f */
[----:B------:R-:W-:Y:S05]  /*29b90*/  @!P1 BRA `(.L_x_1917) ;  /* 0x0000000000049947 */ /* 0x000fea0003800000 */
[----:B------:R-:W-:Y:S01]  /*29ba0*/  BPT.TRAP 0x1 ;  /* 0x000000040000795c */ /* 0x000fe20000300000 */
.L_x_1917:
[----:B------:R-:W3:Y:S04]  /*29bb0*/  LDL R3, [R1+0x10] ;  /* 0x0000100001037983 */ /* 0x000ee80000100800 */
[----:B--2---:R-:W2:Y:S04]  /*29bc0*/  LDL R4, [R1+0x4] ;  /* 0x0000040001047983 */ /* 0x004ea80000100800 */
[----:B---34-:R-:W3:Y:S01]  /*29bd0*/  LDL R2, [R1+0x18] ;  /* 0x0000180001027983 */ /* 0x018ee20000100800 */
[----:B------:R-:W-:Y:S01]  /*29be0*/  R2UR UR9, R0 ;  /* 0x00000000000972ca */ /* 0x000fe200000e0000 */
[----:B------:R-:W-:Y:S01]  /*29bf0*/  UIADD3 UR4, UP0, UR36, 0x370, URZ ;  /* 0x0000037024047890 */ /* 0x000fe2000ff1e03f */
[----:B------:R-:W-:-:S02]  /*29c00*/  R2UR UR12, R16 ;  /* 0x00000000100c72ca */ /* 0x000fc400000e0000 */
[----:B-----5:R-:W-:Y:S01]  /*29c10*/  R2UR UR13, R17 ;  /* 0x00000000110d72ca */ /* 0x020fe200000e0000 */
[----:B------:R-:W-:Y:S01]  /*29c20*/  UMOV UR10, URZ ;  /* 0x0000003f000a7c82 */ /* 0x000fe20008000000 */
[----:B------:R-:W-:-:S07]  /*29c30*/  UMOV UR6, 0x0 ;  /* 0x0000000000067882 */ /* 0x000fce0000000000 */
[----:B------:R-:W-:Y:S01]  /*29c40*/  UIADD3 UR9, UR9, 0x30830, URZ ;  /* 0x0003083009097890 */ /* 0x000fe2000fffe03f */
[----:B------:R-:W-:Y:S01]  /*29c50*/  UMOV UR7, 0x14f00000 ;  /* 0x14f0000000077882 */ /* 0x000fe20000000000 */
[----:B------:R-:W-:Y:S01]  /*29c60*/  UMOV UR17, 0x40 ;  /* 0x0000004000117882 */ /* 0x000fe20000000000 */
[----:B------:R-:W-:Y:S02]  /*29c70*/  PLOP3.LUT P0, PT, PT, PT, PT, 0x80, 0x0 ;  /* 0x000000000000781c */ /* 0x000fe40003f0f070 */
[----:B------:R-:W-:-:S11]  /*29c80*/  LOP3.LUT R19, R19, 0xfffffffb, RZ, 0xc0, !PT ;  /* 0xfffffffb13137812 */ /* 0x000fd600078ec0ff */
[----:B------:R-:W-:Y:S01]  /*29c90*/  @P0 LOP3.LUT R19, R19, 0x4, RZ, 0xfc, !PT ;  /* 0x0000000413130812 */ /* 0x000fe200078efcff */
[----:B------:R-:W-:Y:S01]  /*29ca0*/  IMAD R0, R3, 0x8000, R18 ;  /* 0x0000800003007824 */ /* 0x000fe200078e0212 */
[----:B--2---:R-:W-:-:S04]  /*29cb0*/  R2UR UR11, R4 ;  /* 0x00000000040b72ca */ /* 0x004fc800000e0000 */
[----:B------:R-:W-:Y:S02]  /*29cc0*/  R2UR UR14, R0 ;  /* 0x00000000000e72ca */ /* 0x000fe400000e0000 */
[----:B---3--:R-:W-:-:S11]  /*29cd0*/  R2UR UR5, R2 ;  /* 0x00000000020572ca */ /* 0x008fd600000e0000 */
[----:B------:R-:W-:Y:S02]  /*29ce0*/  UIADD3 UR8, UR14, 0x20400, URZ ;  /* 0x000204000e087890 */ /* 0x000fe4000fffe03f */
[----:B------:R-:W-:Y:S02]  /*29cf0*/  ULEA UR11, UR11, UR5, 0x6 ;  /* 0x000000050b0b7291 */ /* 0x000fe4000f8e303f */
[----:B------:R-:W-:Y:S02]  /*29d00*/  UIADD3.X UR5, URZ, UR37, URZ, UP0, !UPT ;  /* 0x000000253f057290 */ /* 0x000fe400087fe43f */
[----:B------:R-:W-:Y:S02]  /*29d10*/  UIADD3 UR15, UR14, 0x22400, URZ ;  /* 0x000224000e0f7890 */ /* 0x000fe4000fffe03f */
[----:B------:R-:W-:Y:S02]  /*29d20*/  UIADD3 UR16, UR14, 0x24400, URZ ;  /* 0x000244000e107890 */ /* 0x000fe4000fffe03f */
[----:B------:R-:W-:-:S03]  /*29d30*/  UIADD3 UR14, UR14, 0x26400, URZ ;  /* 0x000264000e0e7890 */ /* 0x000fc6000fffe03f */
[----:B------:R2:W-:Y:S02]  /*29d40*/  UTMALDG.4D [UR8], [UR4], desc[UR6] ;  /* 0x00000608040075b4 */ /* 0x0005e40008019000 */
[----:B--2---:R-:W-:Y:S01]  /*29d50*/  UMOV UR8, UR15 ;  /* 0x0000000f00087c82 */ /* 0x004fe20008000000 */
[----:B------:R-:W-:Y:S01]  /*29d60*/  UMOV UR10, UR17 ;  /* 0x00000011000a7c82 */ /* 0x000fe20008000000 */
[----:B------:R-:W-:Y:S01]  /*29d70*/  UMOV UR15, 0x80 ;  /* 0x00000080000f7882 */ /* 0x000fe20000000000 */
        /* <DEDUP_REMOVED lines=8> */
[----:B---3--:R-:W-:Y:S01]  /*29e00*/  NOP ;  /* 0x0000000000007918 */ /* 0x008fe20000000000 */
.L_x_1913:
[----:B------:R-:W3:Y:S01]  /*29e10*/  LDL.LU R3, [R1+0x48] ;  /* 0x0000480001037983 */ /* 0x000ee20000300800 */
[----:B------:R-:W-:Y:S05]  /*29e20*/  WARPSYNC.ALL ;  /* 0x0000000000007948 */ /* 0x000fea0003800000 */
[----:B------:R-:W-:Y:S01]  /*29e30*/  ULDC.64 UR4, c[0x0][0x298] ;  /* 0x0000a60000047ab9 */ /* 0x000fe20000000a00 */
[----:B------:R-:W-:Y:S01]  /*29e40*/  BSSY B6, `(.L_x_1918) ;  /* 0x000001c000067945 */ /* 0x000fe20003800000 */
[----:B------:R-:W-:Y:S01]  /*29e50*/  BAR.SYNC.DEFER_BLOCKING 0x8, 0x180 ;  /* 0x0206000000007b1d */ /* 0x000fe20000010000 */
[----:B---3--:R-:W-:Y:S01]  /*29e60*/  SHF.R.S32.HI R0, RZ, 0x1f, R3 ;  /* 0x0000001fff007819 */ /* 0x008fe20000011403 */
[----:B--2---:R-:W-:-:S04]  /*29e70*/  IMAD.WIDE.U32 R4, R3, UR4, RZ ;  /* 0x0000000403047c25 */ /* 0x004fc8000f8e00ff */
        /* <DEDUP_REMOVED lines=12> */
[----:B--2---:R-:W-:Y:S02]  /*29f40*/  IMAD.U32 R4, RZ, RZ, UR4 ;  /* 0x00000004ff047e24 */ /* 0x004fe4000f8e00ff */
[----:B------:R-:W2:Y:S01]  /*29f50*/  LDC.64 R2, c[0x4][R2] ;  /* 0x0100000002027b82 */ /* 0x000ea20000000a00 */
[----:B------:R-:W-:Y:S02]  /*29f60*/  IMAD.U32 R5, RZ, RZ, UR5 ;  /* 0x00000005ff057e24 */ /* 0x000fe4000f8e00ff */
[----:B------:R-:W-:Y:S02]  /*29f70*/  IMAD.U32 R6, RZ, RZ, UR6 ;  /* 0x00000006ff067e24 */ /* 0x000fe4000f8e00ff */
[----:B-1----:R-:W-:-:S02]  /*29f80*/  IMAD.U32 R7, RZ, RZ, UR7 ;  /* 0x00000007ff077e24 */ /* 0x002fc4000f8e00ff */
[----:B------:R-:W-:Y:S02]  /*29f90*/  IMAD.U32 R10, RZ, RZ, UR8 ;  /* 0x00000008ff0a7e24 */ /* 0x000fe4000f8e00ff */
[----:B------:R-:W-:Y:S02]  /*29fa0*/  IMAD.U32 R11, RZ, RZ, UR9 ;  /* 0x00000009ff0b7e24 */ /* 0x000fe4000f8e00ff */
[----:B------:R-:W-:Y:S02]  /*29fb0*/  IMAD.MOV.U32 R8, RZ, RZ, 0x70 ;  /* 0x00000070ff087424 */ /* 0x000fe400078e00ff */
[----:B------:R-:W-:Y:S02]  /*29fc0*/  IMAD.MOV.U32 R12, RZ, RZ, 0x1 ;  /* 0x00000001ff0c7424 */ /* 0x000fe400078e00ff */
[----:B------:R-:W-:-:S07]  /*29fd0*/  IMAD.MOV.U32 R13, RZ, RZ, RZ ;  /* 0x000000ffff0d7224 */ /* 0x000fce00078e00ff */
[----:B------:R-:W-:-:S07]  /*29fe0*/  LEPC R20, `(.L_x_1919) ;  /* 0x000000001014794e */ /* 0x000fce0000000000 */
[----:B0-2---:R-:W-:Y:S05]  /*29ff0*/  CALL.ABS.NOINC R2 ;  /* 0x0000000002007343 */ /* 0x005fea0003c00000 */
.L_x_1919:
[----:B------:R-:W-:Y:S05]  /*2a000*/  BSYNC B6 ;  /* 0x0000000000067941 */ /* 0x000fea0003800000 */
.L_x_1918:
[----:B--2---:R-:W2:Y:S01]  /*2a010*/  LDL.LU R0, [R1+0x54] ;  /* 0x0000540001007983 */ /* 0x004ea20000300800 */
[----:B------:R-:W-:Y:S01]  /*2a020*/  ULDC.64 UR6, c[0x0][0xa00] ;  /* 0x0002800000067ab9 */ /* 0x000fe20000000a00 */
[----:B-1----:R-:W1:Y:S01]  /*2a030*/  LDC R7, c[0x0][0x448] ;  /* 0x00011200ff077b82 */ /* 0x002e620000000800 */
[----:B------:R-:W-:Y:S01]  /*2a040*/  ULDC.64 UR4, c[0x0][0x2d8] ;  /* 0x0000b60000047ab9 */ /* 0x000fe20000000a00 */
[----:B------:R-:W2:Y:S04]  /*2a050*/  LDL.LU.64 R2, [R1+0x48] ;  /* 0x0000480001027983 */ /* 0x000ea80000300a00 */
[----:B------:R-:W3:Y:S04]  /*2a060*/  LDL R5, [R1+0xc] ;  /* 0x00000c0001057983 */ /* 0x000ee80000100800 */
[----:B------:R-:W4:Y:S01]  /*2a070*/  LDL R11, [R1+0x34] ;  /* 0x00003400010b7983 */ /* 0x000f220000100800 */
[----:B------:R-:W-:-:S04]  /*2a080*/  ISETP.NE.U32.AND P0, PT, RZ, UR6, PT ;  /* 0x00000006ff007c0c */ /* 0x000fc8000bf05070 */
[----:B------:R-:W-:Y:S01]  /*2a090*/  ISETP.NE.AND.EX P0, PT, RZ, UR7, PT, P0 ;  /* 0x00000007ff007c0c */ /* 0x000fe2000bf05300 */
[----:B------:R-:W5:Y:S02]  /*2a0a0*/  S2R R8, SR_TID.X ;  /* 0x0000000000087919 */ /* 0x000f640000002100 */
[----:B-----5:R-:W-:Y:S01]  /*2a0b0*/  IMAD.SHL.U32 R8, R8, 0x10, RZ ;  /* 0x0000001008087824 */ /* 0x020fe200078e00ff */
[----:B------:R-:W5:Y:S01]  /*2a0c0*/  S2R R9, SR_TID.X ;  /* 0x0000000000097919 */ /* 0x000f620000002100 */
[----:B------:R-:W0:Y:S01]  /*2a0d0*/  S2R R10, SR_TID.X ;  /* 0x00000000000a7919 */ /* 0x000e220000002100 */
[----:B-----5:R-:W-:-:S05]  /*2a0e0*/  IMAD.SHL.U32 R9, R9, 0x8, RZ ;  /* 0x0000000809097824 */ /* 0x020fca00078e00ff */
[----:B------:R-:W-:-:S04]  /*2a0f0*/  LOP3.LUT R9, R9, 0x38, RZ, 0xc0, !PT ;  /* 0x0000003809097812 */ /* 0x000fc800078ec0ff */
[C---:B------:R-:W-:Y:S02]  /*2a100*/  LOP3.LUT R13, R9.reuse, 0x40, RZ, 0xfc, !PT ;  /* 0x00000040090d7812 */ /* 0x040fe400078efcff */
[C---:B------:R-:W-:Y:S02]  /*2a110*/  LOP3.LUT R12, R9.reuse, 0x80, RZ, 0xfc, !PT ;  /* 0x00000080090c7812 */ /* 0x040fe400078efcff */
[----:B------:R-:W-:Y:S02]  /*2a120*/  LOP3.LUT R9, R9, 0xc0, RZ, 0xfc, !PT ;  /* 0x000000c009097812 */ /* 0x000fe400078efcff */
[----:B0-----:R-:W-:-:S04]  /*2a130*/  LOP3.LUT R10, R10, 0x7f, RZ, 0xc0, !PT ;  /* 0x0000007f0a0a7812 */ /* 0x001fc800078ec0ff */
[----:B------:R-:W-:Y:S01]  /*2a140*/  SHF.R.U32.HI R10, RZ, 0x3, R10 ;  /* 0x00000003ff0a7819 */ /* 0x000fe2000001160a */
[----:B--2---:R-:W-:Y:S01]  /*2a150*/  IMAD.MOV.U32 R3, RZ, RZ, R0 ;  /* 0x000000ffff037224 */ /* 0x004fe200078e0000 */
[----:B---3--:R-:W-:-:S04]  /*2a160*/  SHF.R.S32.HI R0, RZ, 0x1f, R5 ;  /* 0x0000001fff007819 */ /* 0x008fc80000011405 */
[----:B------:R-:W-:Y:S02]  /*2a170*/  SEL R4, R0, RZ, !P0 ;  /* 0x000000ff00047207 */ /* 0x000fe40004000000 */
[----:B------:R-:W-:Y:S02]  /*2a180*/  SEL R0, R5, RZ, !P0 ;  /* 0x000000ff05007207 */ /* 0x000fe40004000000 */
[----:B------:R-:W0:Y:S01]  /*2a190*/  S2R R5, SR_TID.X ;  /* 0x0000000000057919 */ /* 0x000e220000002100 */
[----:B-1----:R-:W-:Y:S01]  /*2a1a0*/  ISETP.NE.AND P0, PT, R7, 0x1, PT ;  /* 0x000000010700780c */ /* 0x002fe20003f05270 */
[----:B------:R-:W-:-:S04]  /*2a1b0*/  IMAD.WIDE.U32 R2, R16, UR4, R2 ;  /* 0x0000000410027c25 */ /* 0x000fc8000f8e0002 */
[----:B------:R-:W-:Y:S01]  /*2a1c0*/  IMAD R3, R16, UR5, R3 ;  /* 0x0000000510037c24 */ /* 0x000fe2000f8e0203 */
[----:B------:R-:W-:-:S07]  /*2a1d0*/  ULDC.64 UR4, c[0x0][0x2e0] ;  /* 0x0000b80000047ab9 */ /* 0x000fce0000000a00 */
[----:B------:R-:W1:Y:S01]  /*2a1e0*/  @P0 LDC R6, c[0x0][0x450] ;  /* 0x00011400ff060b82 */ /* 0x000e620000000800 */
[----:B0-----:R-:W-:-:S04]  /*2a1f0*/  LOP3.LUT R5, R5, 0x7f, RZ, 0xc0, !PT ;  /* 0x0000007f05057812 */ /* 0x001fc800078ec0ff */
[----:B------:R-:W-:-:S04]  /*2a200*/  SHF.R.U32.HI R5, RZ, 0x3, R5 ;  /* 0x00000003ff057819 */ /* 0x000fc80000011605 */
[----:B------:R-:W-:Y:S02]  /*2a210*/  LOP3.LUT R8, R5, 0x70, R8, 0xf8, !PT ;  /* 0x0000007005087812 */ /* 0x000fe400078ef808 */
[----:B------:R-:W0:Y:S01]  /*2a220*/  @P0 LDC R5, c[0x0][0x44c] ;  /* 0x00011300ff050b82 */ /* 0x000e220000000800 */
[----:B------:R-:W-:Y:S02]  /*2a230*/  IMAD R4, R4, UR4, RZ ;  /* 0x0000000404047c24 */ /* 0x000fe4000f8e02ff */
[----:B------:R-:W-:-:S04]  /*2a240*/  IMAD.WIDE.U32 R2, R0, UR4, R2 ;  /* 0x0000000400027c25 */ /* 0x000fc8000f8e0002 */
[----:B------:R-:W-:Y:S01]  /*2a250*/  IMAD R0, R0, UR5, R4 ;  /* 0x0000000500007c24 */ /* 0x000fe2000f8e0204 */
[----:B------:R-:W-:Y:S01]  /*2a260*/  ULDC.64 UR4, c[0x0][0x2d0] ;  /* 0x0000b40000047ab9 */ /* 0x000fe20000000a00 */
[----:B----4-:R-:W-:Y:S02]  /*2a270*/  IMAD.IADD R4, R8, 0x1, R11 ;  /* 0x0000000108047824 */ /* 0x010fe400078e020b */
[----:B------:R-:W-:Y:S02]  /*2a280*/  IMAD.IADD R3, R3, 0x1, R0 ;  /* 0x0000000103037824 */ /* 0x000fe400078e0200 */
[----:B------:R-:W-:Y:S01]  /*2a290*/  IMAD.MOV.U32 R0, RZ, RZ, R4 ;  /* 0x000000ffff007224 */ /* 0x000fe200078e0004 */
[----:B------:R-:W2:Y:S01]  /*2a2a0*/  S2R R8, SR_TID.X ;  /* 0x0000000000087919 */ /* 0x000ea20000002100 */
[----:B0-----:R-:W-:-:S05]  /*2a2b0*/  @P0 IMAD.HI.U32 R5, R4, R5, RZ ;  /* 0x0000000504050227 */ /* 0x001fca00078e00ff */
[----:B-1----:R-:W-:-:S05]  /*2a2c0*/  @P0 SHF.R.U32.HI R0, RZ, R6, R5 ;  /* 0x00000006ff000219 */ /* 0x002fca0000011605 */
        /* <DEDUP_REMOVED lines=8> */
[----:B------:R-:W-:-:S05]  /*2a350*/  SHF.R.S32.HI R0, RZ, 0x1f, R4 ;  /* 0x0000001fff007819 */ /* 0x000fca0000011404 */
[----:B------:R-:W-:Y:S02]  /*2a360*/  IMAD R0, R0, UR4, RZ ;  /* 0x0000000400007c24 */ /* 0x000fe4000f8e02ff */
[----:B------:R-:W-:-:S04]  /*2a370*/  IMAD.WIDE.U32 R2, R4, UR4, R2 ;  /* 0x0000000404027c25 */ /* 0x000fc8000f8e0002 */
[----:B------:R-:W-:Y:S01]  /*2a380*/  IMAD R4, R4, UR5, R0 ;  /* 0x0000000504047c24 */ /* 0x000fe2000f8e0200 */
[----:B------:R-:W-:Y:S01]  /*2a390*/  ULDC.64 UR4, c[0x0][0x280] ;  /* 0x0000a00000047ab9 */ /* 0x000fe20000000a00 */
[----:B--2---:R-:W-:Y:S02]  /*2a3a0*/  IMAD.SHL.U32 R8, R8, 0x8, RZ ;  /* 0x0000000808087824 */ /* 0x004fe400078e00ff */
[----:B------:R-:W-:Y:S01]  /*2a3b0*/  IMAD.IADD R3, R3, 0x1, R4 ;  /* 0x0000000103037824 */ /* 0x000fe200078e0204 */
[----:B------:R-:W-:Y:S01]  /*2a3c0*/  LEA R4, P0, R2, UR4, 0x1 ;  /* 0x0000000402047c11 */ /* 0x000fe2000f8008ff */
[----:B------:R-:W-:Y:S01]  /*2a3d0*/  ULDC UR4, c[0x0][0x2b8] ;  /* 0x0000ae0000047ab9 */ /* 0x000fe20000000800 */
[----:B------:R-:W-:Y:S02]  /*2a3e0*/  LOP3.LUT R8, R8, 0x38, RZ, 0xc0, !PT ;  /* 0x0000003808087812 */ /* 0x000fe400078ec0ff */
[----:B------:R-:W-:Y:S01]  /*2a3f0*/  LEA.HI.X R3, R2, UR5, R3, 0x1, P0 ;  /* 0x0000000502037c11 */ /* 0x000fe200080f0c03 */
[----:B------:R-:W-:Y:S01]  /*2a400*/  UMOV UR5, 0xffffffff ;  /* 0xffffffff00057882 */ /* 0x000fe20000000000 */
[----:B------:R-:W-:-:S02]  /*2a410*/  ISETP.GE.AND P4, PT, R8, UR4, PT ;  /* 0x0000000408007c0c */ /* 0x000fc4000bf86270 */
[----:B------:R-:W-:Y:S02]  /*2a420*/  ISETP.GE.AND P3, PT, R13, UR4, PT ;  /* 0x000000040d007c0c */ /* 0x000fe4000bf66270 */
[----:B------:R-:W-:Y:S02]  /*2a430*/  ISETP.GE.AND P0, PT, R12, UR4, PT ;  /* 0x000000040c007c0c */ /* 0x000fe4000bf06270 */
[----:B------:R-:W-:Y:S01]  /*2a440*/  ISETP.GE.AND P1, PT, R9, UR4, PT ;  /* 0x0000000409007c0c */ /* 0x000fe2000bf26270 */
[----:B------:R-:W-:-:S12]  /*2a450*/  BRA.DIV UR5, `(.L_x_1920) ;  /* 0x0000006a05007947 */ /* 0x000fd8000b800000 */
[----:B------:R-:W2:Y:S04]  /*2a460*/  LDL.LU R6, [R1+0x3c] ;  /* 0x00003c0001067983 */ /* 0x000ea80000300800 */
[----:B------:R-:W3:Y:S04]  /*2a470*/  LDL.LU R11, [R1+0x34] ;  /* 0x00003400010b7983 */ /* 0x000ee80000300800 */
[----:B------:R-:W4:Y:S01]  /*2a480*/  LDL R9, [R1+0x28] ;  /* 0x0000280001097983 */ /* 0x000f220000100800 */
[----:B------:R-:W-:-:S03]  /*2a490*/  ULDC.64 UR4, c[0x0][0x208] ;  /* 0x0000820000047ab9 */ /* 0x000fc60000000a00 */
[----:B------:R-:W-:Y:S01]  /*2a4a0*/  SHFL.IDX PT, R5, R4, 0x1, 0x181f ;  /* 0x00381f0004057f89 */ /* 0x000fe200000e0000 */
[----:B--2---:R-:W-:-:S03]  /*2a4b0*/  IMAD R2, R6, R7, RZ ;  /* 0x0000000706027224 */ /* 0x004fc600078e02ff */
        /* <DEDUP_REMOVED lines=8> */
[----:B------:R-:W-:-:S05]  /*2a540*/  @!P2 LOP3.LUT R7, R7, R6, RZ, 0x3c, !PT ;  /* 0x000000060707a212 */ /* 0x000fca00078e3cff */
[----:B----4-:R-:W-:Y:S04]  /*2a550*/  @!P2 LDGSTS.E.BYPASS.LTC128B.128 [R9+0x10400], desc[UR4][R6.64], !P4 ;  /* 0x104000000609afae */ /* 0x010fe8000e101d44 */
        /* <DEDUP_REMOVED lines=76> */
.L_x_2115:
        /* <DEDUP_REMOVED lines=15> */
.L_x_1922:
[----:B------:R-:W-:Y:S05]  /*2ab10*/  BSYNC B0 ;  /* 0x0000000000007941 */ /* 0x000fea0003800000 */
.L_x_1921:
[----:B------:R-:W-:Y:S01]  /*2ab20*/  NOP ;  /* 0x0000000000007918 */ /* 0x000fe20000000000 */
[----:B------:R-:W-:-:S13]  /*2ab30*/  PLOP3.LUT P0, PT, PT, PT, PT, 0x80, 0x0 ;  /* 0x000000000000781c */ /* 0x000fda0003f0f070 */
.L_x_1923:
        /* <DEDUP_REMOVED lines=18> */
.L_x_2116:
[----:B------:R-:W-:Y:S05]  /*2ac60*/  BSYNC B0 ;  /* 0x0000000000007941 */ /* 0x000fea0003800000 */
.L_x_1924:
[----:B------:R-:W3:Y:S04]  /*2ac70*/  LDL R2, [R1+0x44] ;  /* 0x0000440001027983 */ /* 0x000ee80000100800 */
[----:B0-----:R-:W4:Y:S01]  /*2ac80*/  LDL R4, [R1+0x30] ;  /* 0x0000300001047983 */ /* 0x001f220000100800 */
[----:B------:R-:W-:Y:S01]  /*2ac90*/  BSSY B0, `(.L_x_1926) ;  /* 0x00002ad000007945 */ /* 0x000fe20003800000 */
[----:B---3--:R-:W-:-:S05]  /*2aca0*/  VIADD R0, R2, 0xfffffffe ;  /* 0xfffffffe02007836 */ /* 0x008fca0000000000 */
[----:B----4-:R-:W-:-:S13]  /*2acb0*/  ISETP.GE.AND P0, PT, R0, R4, PT ;  /* 0x000000040000720c */ /* 0x010fda0003f06270 */
[----:B------:R-:W-:Y:S05]  /*2acc0*/  @!P0 BRA `(.L_x_1927) ;  /* 0x0000002800a48947 */ /* 0x000fea0003800000 */
[----:B--2---:R-:W2:Y:S04]  /*2acd0*/  LDL.LU R3, [R1+0x50] ;  /* 0x0000500001037983 */ /* 0x004ea80000300800 */
[----:B------:R-:W3:Y:S04]  /*2ace0*/  LDL.LU R7, [R1+0x40] ;  /* 0x0000400001077983 */ /* 0x000ee80000300800 */
[----:B------:R-:W4:Y:S04]  /*2acf0*/  LDL.LU R2, [R1+0x60] ;  /* 0x0000600001027983 */ /* 0x000f280000300800 */
[----:B------:R-:W5:Y:S04]  /*2ad00*/  LDL.LU R6, [R1+0x38] ;  /* 0x0000380001067983 */ /* 0x000f680000300800 */
[----:B-1----:R-:W5:Y:S01]  /*2ad10*/  LDL.LU R5, [R1+0x5c] ;  /* 0x00005c0001057983 */ /* 0x002f620000300800 */
[----:B------:R-:W-:Y:S01]  /*2ad20*/  LOP3.LUT R10, RZ, R4, RZ, 0x33, !PT ;  /* 0x00000004ff0a7212 */ /* 0x000fe200078e33ff */
[----:B------:R-:W-:Y:S01]  /*2ad30*/  BSSY B2, `(.L_x_1928) ;  /* 0x00000ea000027945 */ /* 0x000fe20003800000 */
[----:B--2---:R-:W-:-:S04]  /*2ad40*/  VIADD R3, R3, 0x1 ;  /* 0x0000000103037836 */ /* 0x004fc80000000000 */
[----:B---3--:R-:W-:Y:S01]  /*2ad50*/  IMAD R3, R3, R7, RZ ;  /* 0x0000000703037224 */ /* 0x008fe200078e02ff */
[----:B----4-:R-:W-:-:S04]  /*2ad60*/  LOP3.LUT R2, RZ, R2, RZ, 0x33, !PT ;  /* 0x00000002ff027212 */ /* 0x010fc800078e33ff */
        /* <DEDUP_REMOVED lines=12> */
[----:B------:R-:W-:Y:S01]  /*2ae30*/  LOP3.LUT P1, RZ, R19, 0x4, RZ, 0xc0, !PT ;  /* 0x0000000413ff7812 */ /* 0x000fe2000782c0ff */
[----:B------:R-:W-:Y:S01]  /*2ae40*/  BSSY B1, `(.L_x_1930) ;  /* 0x00000d4000017945 */ /* 0x000fe20003800000 */
[----:B--2---:R-:W-:-:S05]  /*2ae50*/  VIADD R8, R5, 0x1 ;  /* 0x0000000105087836 */ /* 0x004fca0000000000 */
[----:B------:R-:W-:-:S04]  /*2ae60*/  ISETP.NE.AND P0, PT, R8, 0x2, PT ;  /* 0x000000020800780c */ /* 0x000fc80003f05270 */
[----:B------:R-:W-:Y:S02]  /*2ae70*/  SEL R9, RZ, 0x1, P0 ;  /* 0x00000001ff097807 */ /* 0x000fe40000000000 */
[----:B------:R-:W-:Y:S02]  /*2ae80*/  SEL R8, R8, RZ, P0 ;  /* 0x000000ff08087207 */ /* 0x000fe40000000000 */
[----:B---3--:R-:W-:Y:S01]  /*2ae90*/  LOP3.LUT R9, R4, R9, RZ, 0x3c, !PT ;  /* 0x0000000904097212 */ /* 0x008fe200078e3cff */
[----:B------:R-:W-:Y:S06]  /*2aea0*/  @!P1 BRA `(.L_x_1931) ;  /* 0x0000000c00349947 */ /* 0x000fec0003800000 */
        /* <DEDUP_REMOVED lines=25> */
.L_x_1932:
[----:B------:R-:W-:Y:S01]  /*2b040*/  IMAD R3, R8, 0x8, R18 ;  /* 0x0000000808037824 */ /* 0x000fe200078e0212 */
[----:B------:R-:W-:Y:S01]  /*2b050*/  SHF.L.U32 R2, R9, 0x1f, RZ ;  /* 0x0000001f09027819 */ /* 0x000fe200000006ff */
[----:B------:R-:W-:Y:S03]  /*2b060*/  BSSY B3, `(.L_x_1933) ;  /* 0x0000003000037945 */ /* 0x000fe60003800000 */
[----:B------:R-:W1:Y:S02]  /*2b070*/  SYNCS.PHASECHK.TRANS64.TRYWAIT P0, [R3+URZ+0x30840], R2 ;  /* 0x03084002030075a7 */ /* 0x000e64000800017f */
[----:B-1----:R-:W-:Y:S05]  /*2b080*/  @!P0 BRA `(.L_x_1934) ;  /* 0x0000006800108947 */ /* 0x002fea0003800000 */
.L_x_2117:
[----:B------:R-:W-:Y:S05]  /*2b090*/  BSYNC B3 ;  /* 0x0000000000037941 */ /* 0x000fea0003800000 */
.L_x_1933:
[----:B0-----:R-:W0:Y:S01]  /*2b0a0*/  S2R R5, SR_TID.X ;  /* 0x0000000000057919 */ /* 0x001e220000002100 */
[----:B------:R-:W-:Y:S01]  /*2b0b0*/  BSSY B3, `(.L_x_1935) ;  /* 0x0000009000037945 */ /* 0x000fe20003800000 */
[----:B0-----:R-:W-:-:S04]  /*2b0c0*/  LOP3.LUT R5, R5, 0x7f, RZ, 0xc0, !PT ;  /* 0x0000007f05057812 */ /* 0x001fc800078ec0ff */
[----:B------:R-:W-:-:S13]  /*2b0d0*/  ISETP.NE.AND P0, PT, R5, RZ, PT ;  /* 0x000000ff0500720c */ /* 0x000fda0003f05270 */
[----:B------:R-:W-:Y:S05]  /*2b0e0*/  @P0 BRA `(.L_x_1936) ;  /* 0x0000000000140947 */ /* 0x000fea0003800000 */
[----:B------:R-:W-:Y:S01]  /*2b0f0*/  LOP3.LUT P1, RZ, R19, 0x1, RZ, 0xc0, !PT ;  /* 0x0000000113ff7812 */ /* 0x000fe2000782c0ff */
[----:B-1----:R-:W-:-:S04]  /*2b100*/  IMAD.MOV.U32 R2, RZ, RZ, 0x8000 ;  /* 0x00008000ff027424 */ /* 0x002fc800078e00ff */
[----:B------:R0:W-:Y:S08]  /*2b110*/  SYNCS.ARRIVE.TRANS64 RZ, [R3+URZ+0x30830], R2 ;  /* 0x0308300203ff79a7 */ /* 0x0001f0000800003f */
[----:B------:R-:W-:Y:S05]  /*2b120*/  @!P1 BRA `(.L_x_1936) ;  /* 0x0000000000049947 */ /* 0x000fea0003800000 */
[----:B------:R-:W-:Y:S01]  /*2b130*/  BPT.TRAP 0x1 ;  /* 0x000000040000795c */ /* 0x000fe20000300000 */
.L_x_1936:
[----:B------:R-:W-:Y:S05]  /*2b140*/  BSYNC B3 ;  /* 0x0000000000037941 */ /* 0x000fea0003800000 */
.L_x_1935:
[----:B01----:R-:W2:Y:S01]  /*2b150*/  LDL R2, [R1+0x18] ;  /* 0x0000180001027983 */ /* 0x003ea20000100800 */
        /* <DEDUP_REMOVED lines=11> */
.L_x_1937:
        /* <DEDUP_REMOVED lines=16> */
.L_x_1938:
        /* <DEDUP_REMOVED lines=16> */
.L_x_1939:
        /* <DEDUP_REMOVED lines=16> */
.L_x_1940:
        /* <DEDUP_REMOVED lines=10> */
[----:B------:R-:W2:Y:S04]  /*2b5b0*/  LDL.LU R15, [R1+0x14] ;  /* 0x00001400010f7983 */ /* 0x000ea80000300800 */
[----:B------:R-:W3:Y:S01]  /*2b5c0*/  LDL R6, [R1+0x10] ;  /* 0x0000100001067983 */ /* 0x000ee20000100800 */
[----:B------:R-:W-:Y:S01]  /*2b5d0*/  BSSY B3, `(.L_x_1941) ;  /* 0x0000005000037945 */ /* 0x000fe20003800000 */
[----:B--2---:R-:W-:Y:S01]  /*2b5e0*/  SHF.L.U32 R3, R15, 0x1f, RZ ;  /* 0x0000001f0f037819 */ /* 0x004fe200000006ff */
[----:B---3--:R-:W-:-:S04]  /*2b5f0*/  IMAD R2, R6, 0x8, R18 ;  /* 0x0000000806027824 */ /* 0x008fc800078e0212 */
[----:B------:R-:W0:Y:S02]  /*2b600*/  SYNCS.PHASECHK.TRANS64.TRYWAIT P0, [R2+URZ+0x30860], R3 ;  /* 0x03086003020075a7 */ /* 0x000e24000800017f */
[----:B0-----:R-:W-:Y:S05]  /*2b610*/  @!P0 BRA `(.L_x_1942) ;  /* 0x0000006000c08947 */ /* 0x001fea0003800000 */
.L_x_2118:
[----:B------:R-:W-:Y:S05]  /*2b620*/  BSYNC B3 ;  /* 0x0000000000037941 */ /* 0x000fea0003800000 */
.L_x_1941:
        /* <DEDUP_REMOVED lines=10> */
.L_x_1943:
[----:B------:R-:W-:Y:S01]  /*2b6d0*/  LOP3.LUT P0, RZ, R19, 0x8, RZ, 0xc0, !PT ;  /* 0x0000000813ff7812 */ /* 0x000fe2000780c0ff */
[----:B------:R-:W-:-:S12]  /*2b6e0*/  BSSY B3, `(.L_x_1944) ;  /* 0x0000003000037945 */ /* 0x000fd80003800000 */
[----:B------:R-:W-:Y:S05]  /*2b6f0*/  @P0 BRA `(.L_x_1945) ;  /* 0x0000000000040947 */ /* 0x000fea0003800000 */
[----:B------:R-:W-:Y:S01]  /*2b700*/  BPT.TRAP 0x1 ;  /* 0x000000040000795c */ /* 0x000fe20000300000 */
.L_x_1945:
[----:B------:R-:W-:Y:S05]  /*2b710*/  BSYNC B3 ;  /* 0x0000000000037941 */ /* 0x000fea0003800000 */
.L_x_1944:
[----:B------:R-:W2:Y:S04]  /*2b720*/  LDL.LU R3, [R1+0x10] ;  /* 0x0000100001037983 */ /* 0x000ea80000300800 */
[----:B------:R-:W3:Y:S04]  /*2b730*/  LDL R6, [R1+0x18] ;  /* 0x0000180001067983 */ /* 0x000ee80000100800 */
[----:B------:R-:W3:Y:S01]  /*2b740*/  LDL.LU R5, [R1+0x4] ;  /* 0x0000040001057983 */ /* 0x000ee20000300800 */
[----:B------:R-:W-:Y:S01]  /*2b750*/  R2UR UR10, R11 ;  /* 0x000000000b0a72ca */ /* 0x000fe200000e0000 */
[----:B------:R-:W-:Y:S01]  /*2b760*/  UIADD3 UR4, UP0, UR36, 0x470, URZ ;  /* 0x0000047024047890 */ /* 0x000fe2000ff1e03f */
[----:B------:R-:W-:Y:S01]  /*2b770*/  PLOP3.LUT P0, PT, PT, PT, PT, 0x80, 0x0 ;  /* 0x000000000000781c */ /* 0x000fe20003f0f070 */
[----:B------:R-:W-:Y:S01]  /*2b780*/  VIADD R2, R2, 0x30850 ;  /* 0x0003085002027836 */ /* 0x000fe20000000000 */
[----:B------:R-:W-:Y:S01]  /*2b790*/  UMOV UR6, 0x0 ;  /* 0x0000000000067882 */ /* 0x000fe20000000000 */
[----:B------:R-:W-:Y:S01]  /*2b7a0*/  UIADD3.X UR5, URZ, UR37, URZ, UP0, !UPT ;  /* 0x000000253f057290 */ /* 0x000fe200087fe43f */
[----:B------:R-:W-:Y:S01]  /*2b7b0*/  UMOV UR7, 0x14f00000 ;  /* 0x14f0000000077882 */ /* 0x000fe20000000000 */
[----:B--2---:R-:W-:-:S02]  /*2b7c0*/  IMAD R3, R3, 0x8000, R18 ;  /* 0x0000800003037824 */ /* 0x004fc400078e0212 */
[----:B---3--:R-:W-:Y:S02]  /*2b7d0*/  IMAD R5, R5, 0x40, R6 ;  /* 0x0000004005057824 */ /* 0x008fe400078e0206 */
[----:B------:R-:W-:-:S07]  /*2b7e0*/  VIADD R6, R3, 0x400 ;  /* 0x0000040003067836 */ /* 0x000fce0000000000 */
.L_x_1946:
        /* <DEDUP_REMOVED lines=15> */
.L_x_1947:
        /* <DEDUP_REMOVED lines=15> */
.L_x_1948:
        /* <DEDUP_REMOVED lines=15> */
.L_x_1949:
        /* <DEDUP_REMOVED lines=12> */
.L_x_1931:
[----:B------:R-:W-:Y:S05]  /*2bb80*/  BSYNC B1 ;  /* 0x0000000000017941 */ /* 0x000fea0003800000 */
.L_x_1930:
[----:B0-----:R-:W2:Y:S04]  /*2bb90*/  LDL.LU R0, [R1+0x44] ;  /* 0x0000440001007983 */ /* 0x001ea80000300800 */
[----:B------:R0:W-:Y:S04]  /*2bba0*/  STL [R1+0x10], R8 ;  /* 0x0000100801007387 */ /* 0x0001e80000100800 */
[----:B------:R0:W-:Y:S02]  /*2bbb0*/  STL [R1+0x14], R9 ;  /* 0x0000140901007387 */ /* 0x0001e40000100800 */
[----:B0-2---:R-:W-:-:S07]  /*2bbc0*/  VIADD R0, R0, 0xfffffffd ;  /* 0xfffffffd00007836 */ /* 0x005fce0000000000 */
.L_x_1929:
[----:B------:R-:W-:Y:S05]  /*2bbd0*/  BSYNC B2 ;  /* 0x0000000000027941 */ /* 0x000fea0003800000 */
.L_x_1928:
[----:B------:R-:W-:-:S05]  /*2bbe0*/  VIADD R10, R10, 0xfffffffe ;  /* 0xfffffffe0a0a7836 */ /* 0x000fca0000000000 */
[----:B------:R-:W-:-:S13]  /*2bbf0*/  ISETP.NE.AND P0, PT, R10, R7, PT ;  /* 0x000000070a00720c */ /* 0x000fda0003f05270 */
[----:B------:R-:W-:Y:S05]  /*2bc00*/  @!P0 BRA `(.L_x_1927) ;  /* 0x0000001800d48947 */ /* 0x000fea0003800000 */
[----:B------:R-:W-:-:S07]  /*2bc10*/  IMAD.MOV.U32 R9, RZ, RZ, R17 ;  /* 0x000000ffff097224 */ /* 0x000fce00078e0011 */
.L_x_1990:
[----:B------:R-:W2:Y:S04]  /*2bc20*/  LDL R3, [R1+0x10] ;  /* 0x0000100001037983 */ /* 0x000ea80000100800 */
[----:B------:R-:W3:Y:S01]  /*2bc30*/  LDL R2, [R1+0x14] ;  /* 0x0000140001027983 */ /* 0x000ee20000100800 */
[----:B------:R-:W-:Y:S01]  /*2bc40*/  LOP3.LUT P1, RZ, R19, 0x4, RZ, 0xc0, !PT ;  /* 0x0000000413ff7812 */ /* 0x000fe2000782c0ff */
[----:B------:R-:W-:Y:S05]  /*2bc50*/  YIELD ;  /* 0x0000000000007946 */ /* 0x000fea0003800000 */
[----:B------:R-:W-:Y:S01]  /*2bc60*/  BSSY B1, `(.L_x_1950) ;  /* 0x00000d4000017945 */ /* 0x000fe20003800000 */
[----:B--2---:R-:W-:-:S05]  /*2bc70*/  VIADD R4, R3, 0x1 ;  /* 0x0000000103047836 */ /* 0x004fca0000000000 */
[----:B------:R-:W-:-:S04]  /*2bc80*/  ISETP.NE.AND P0, PT, R4, 0x2, PT ;  /* 0x000000020400780c */ /* 0x000fc80003f05270 */
[----:B------:R-:W-:Y:S02]  /*2bc90*/  SEL R5, RZ, 0x1, P0 ;  /* 0x00000001ff057807 */ /* 0x000fe40000000000 */
[----:B------:R-:W-:Y:S02]  /*2bca0*/  SEL R4, R4, RZ, P0 ;  /* 0x000000ff04047207 */ /* 0x000fe40000000000 */
[----:B---3--:R-:W-:Y:S01]  /*2bcb0*/  LOP3.LUT R5, R2, R5, RZ, 0x3c, !PT ;  /* 0x0000000502057212 */ /* 0x008fe200078e3cff */
[----:B01----:R-:W-:Y:S06]  /*2bcc0*/  @!P1 BRA `(.L_x_1951) ;  /* 0x0000000c00349947 */ /* 0x003fec0003800000 */
        /* <DEDUP_REMOVED lines=25> */
.L_x_1952:
[----:B------:R-:W-:Y:S01]  /*2be60*/  IMAD R3, R4, 0x8, R18 ;  /* 0x0000000804037824 */ /* 0x000fe200078e0212 */
[----:B------:R-:W-:Y:S01]  /*2be70*/  SHF.L.U32 R2, R5, 0x1f, RZ ;  /* 0x0000001f05027819 */ /* 0x000fe200000006ff */
[----:B------:R-:W-:Y:S03]  /*2be80*/  BSSY B2, `(.L_x_1953) ;  /* 0x0000003000027945 */ /* 0x000fe60003800000 */
[----:B------:R-:W1:Y:S02]  /*2be90*/  SYNCS.PHASECHK.TRANS64.TRYWAIT P0, [R3+URZ+0x30840], R2 ;  /* 0x03084002030075a7 */ /* 0x000e64000800017f */
[----:B-1----:R-:W-:Y:S05]  /*2bea0*/  @!P0 BRA `(.L_x_1954) ;  /* 0x0000005800b08947 */ /* 0x002fea0003800000 */
.L_x_2119:
[----:B------:R-:W-:Y:S05]  /*2beb0*/  BSYNC B2 ;  /* 0x0000000000027941 */ /* 0x000fea0003800000 */
.L_x_1953:
[----:B------:R-:W2:Y:S01]  /*2bec0*/  S2R R7, SR_TID.X ;  /* 0x0000000000077919 */ /* 0x000ea20000002100 */
[----:B------:R-:W-:Y:S01]  /*2bed0*/  BSSY B2, `(.L_x_1955) ;  /* 0x0000009000027945 */ /* 0x000fe20003800000 */
[----:B--2---:R-:W-:-:S04]  /*2bee0*/  LOP3.LUT R7, R7, 0x7f, RZ, 0xc0, !PT ;  /* 0x0000007f07077812 */ /* 0x004fc800078ec0ff */
[----:B------:R-:W-:-:S13]  /*2bef0*/  ISETP.NE.AND P0, PT, R7, RZ, PT ;  /* 0x000000ff0700720c */ /* 0x000fda0003f05270 */
[----:B------:R-:W-:Y:S05]  /*2bf00*/  @P0 BRA `(.L_x_1956) ;  /* 0x0000000000140947 */ /* 0x000fea0003800000 */
[----:B------:R-:W-:Y:S01]  /*2bf10*/  LOP3.LUT P1, RZ, R19, 0x1, RZ, 0xc0, !PT ;  /* 0x0000000113ff7812 */ /* 0x000fe2000782c0ff */
[----:B-1----:R-:W-:-:S04]  /*2bf20*/  IMAD.MOV.U32 R2, RZ, RZ, 0x8000 ;  /* 0x00008000ff027424 */ /* 0x002fc800078e00ff */
[----:B------:R2:W-:Y:S08]  /*2bf30*/  SYNCS.ARRIVE.TRANS64 RZ, [R3+URZ+0x30830], R2 ;  /* 0x0308300203ff79a7 */ /* 0x0005f0000800003f */
[----:B------:R-:W-:Y:S05]  /*2bf40*/  @!P1 BRA `(.L_x_1956) ;  /* 0x0000000000049947 */ /* 0x000fea0003800000 */
[----:B------:R-:W-:Y:S01]  /*2bf50*/  BPT.TRAP 0x1 ;  /* 0x000000040000795c */ /* 0x000fe20000300000 */
.L_x_1956:
[----:B------:R-:W-:Y:S05]  /*2bf60*/  BSYNC B2 ;  /* 0x0000000000027941 */ /* 0x000fea0003800000 */
.L_x_1955:
[----:B-12---:R-:W2:Y:S01]  /*2bf70*/  LDL R2, [R1+0x18] ;  /* 0x0000180001027983 */ /* 0x006ea20000100800 */
        /* <DEDUP_REMOVED lines=11> */
.L_x_1957:
        /* <DEDUP_REMOVED lines=16> */
.L_x_1958:
        /* <DEDUP_REMOVED lines=16> */
.L_x_1959:
        /* <DEDUP_REMOVED lines=16> */
.L_x_1960:
        /* <DEDUP_REMOVED lines=17> */
.L_x_2120:
[----:B------:R-:W-:Y:S05]  /*2c440*/  BSYNC B2 ;  /* 0x0000000000027941 */ /* 0x000fea0003800000 */
.L_x_1961:
        /* <DEDUP_REMOVED lines=10> */
.L_x_1963:
[----:B------:R-:W-:Y:S01]  /*2c4f0*/  LOP3.LUT P0, RZ, R19, 0x8, RZ, 0xc0, !PT ;  /* 0x0000000813ff7812 */ /* 0x000fe2000780c0ff */
[----:B------:R-:W-:-:S12]  /*2c500*/  BSSY B2, `(.L_x_1964) ;  /* 0x0000003000027945 */ /* 0x000fd80003800000 */
[----:B------:R-:W-:Y:S05]  /*2c510*/  @P0 BRA `(.L_x_1965) ;  /* 0x0000000000040947 */ /* 0x000fea0003800000 */
[----:B------:R-:W-:Y:S01]  /*2c520*/  BPT.TRAP 0x1 ;  /* 0x000000040000795c */ /* 0x000fe20000300000 */
.L_x_1965:
[----:B------:R-:W-:Y:S05]  /*2c530*/  BSYNC B2 ;  /* 0x0000000000027941 */ /* 0x000fea0003800000 */
.L_x_1964:
        /* <DEDUP_REMOVED lines=13> */
.L_x_1966:
        /* <DEDUP_REMOVED lines=15> */
.L_x_1967:
        /* <DEDUP_REMOVED lines=15> */
.L_x_1968:
        /* <DEDUP_REMOVED lines=15> */
.L_x_1969:
        /* <DEDUP_REMOVED lines=12> */
.L_x_1951:
[----:B------:R-:W-:Y:S05]  /*2c9a0*/  BSYNC B1 ;  /* 0x0000000000017941 */ /* 0x000fea0003800000 */
.L_x_1950:
[----:B------:R-:W-:Y:S01]  /*2c9b0*/  VIADD R3, R4, 0x1 ;  /* 0x0000000104037836 */ /* 0x000fe20000000000 */
[----:B------:R-:W-:Y:S01]  /*2c9c0*/  LOP3.LUT P1, RZ, R19, 0x4, RZ, 0xc0, !PT ;  /* 0x0000000413ff7812 */ /* 0x000fe2000782c0ff */
[----:B------:R-:W-:Y:S01]  /*2c9d0*/  BSSY B1, `(.L_x_1970) ;  /* 0x00000d4000017945 */ /* 0x000fe20003800000 */
[----:B0-----:R-:W-:Y:S02]  /*2c9e0*/  VIADD R6, R0, 0xffffffff ;  /* 0xffffffff00067836 */ /* 0x001fe40000000000 */
[----:B------:R-:W-:-:S04]  /*2c9f0*/  ISETP.NE.AND P0, PT, R3, 0x2, PT ;  /* 0x000000020300780c */ /* 0x000fc80003f05270 */
[----:B------:R-:W-:Y:S02]  /*2ca00*/  SEL R2, RZ, 0x1, P0 ;  /* 0x00000001ff027807 */ /* 0x000fe40000000000 */
[----:B------:R-:W-:Y:S02]  /*2ca10*/  SEL R11, R3, RZ, P0 ;  /* 0x000000ff030b7207 */ /* 0x000fe40000000000 */
[----:B------:R-:W-:-:S05]  /*2ca20*/  LOP3.LUT R10, R5, R2, RZ, 0x3c, !PT ;  /* 0x00000002050a7212 */ /* 0x000fca00078e3cff */
[----:B------:R0:W-:Y:S04]  /*2ca30*/  STL [R1+0x14], R10 ;  /* 0x0000140a01007387 */ /* 0x0001e80000100800 */
[----:B------:R0:W-:Y:S01]  /*2ca40*/  STL [R1+0x10], R11 ;  /* 0x0000100b01007387 */ /* 0x0001e20000100800 */
        /* <DEDUP_REMOVED lines=26> */
.L_x_1972:
[----:B------:R-:W-:Y:S01]  /*2cbf0*/  IMAD R3, R11, 0x8, R18 ;  /* 0x000000080b037824 */ /* 0x000fe200078e0212 */
[----:B------:R-:W-:Y:S01]  /*2cc00*/  SHF.L.U32 R2, R10, 0x1f, RZ ;  /* 0x0000001f0a027819 */ /* 0x000fe200000006ff */
[----:B------:R-:W-:Y:S03]  /*2cc10*/  BSSY B2, `(.L_x_1973) ;  /* 0x0000003000027945 */ /* 0x000fe60003800000 */
[----:B------:R-:W2:Y:S02]  /*2cc20*/  SYNCS.PHASECHK.TRANS64.TRYWAIT P0, [R3+URZ+0x30840], R2 ;  /* 0x03084002030075a7 */ /* 0x000ea4000800017f */
[----:B--2---:R-:W-:Y:S05]  /*2cc30*/  @!P0 BRA `(.L_x_1974) ;  /* 0x0000004c00748947 */ /* 0x004fea0003800000 */
.L_x_2121:
[----:B------:R-:W-:Y:S05]  /*2cc40*/  BSYNC B2 ;  /* 0x0000000000027941 */ /* 0x000fea0003800000 */
.L_x_1973:
[----:B-1----:R-:W1:Y:S01]  /*2cc50*/  S2R R8, SR_TID.X ;  /* 0x0000000000087919 */ /* 0x002e620000002100 */
[----:B------:R-:W-:Y:S01]  /*2cc60*/  BSSY B2, `(.L_x_1975) ;  /* 0x0000009000027945 */ /* 0x000fe20003800000 */
[----:B-1----:R-:W-:-:S04]  /*2cc70*/  LOP3.LUT R8, R8, 0x7f, RZ, 0xc0, !PT ;  /* 0x0000007f08087812 */ /* 0x002fc800078ec0ff */
[----:B------:R-:W-:-:S13]  /*2cc80*/  ISETP.NE.AND P0, PT, R8, RZ, PT ;  /* 0x000000ff0800720c */ /* 0x000fda0003f05270 */
[----:B------:R-:W-:Y:S05]  /*2cc90*/  @P0 BRA `(.L_x_1976) ;  /* 0x0000000000140947 */ /* 0x000fea0003800000 */
[----:B------:R-:W-:Y:S01]  /*2cca0*/  LOP3.LUT P1, RZ, R19, 0x1, RZ, 0xc0, !PT ;  /* 0x0000000113ff7812 */ /* 0x000fe2000782c0ff */
[----:B--2---:R-:W-:-:S04]  /*2ccb0*/  IMAD.MOV.U32 R2, RZ, RZ, 0x8000 ;  /* 0x00008000ff027424 */ /* 0x004fc800078e00ff */
[----:B------:R1:W-:Y:S08]  /*2ccc0*/  SYNCS.ARRIVE.TRANS64 RZ, [R3+URZ+0x30830], R2 ;  /* 0x0308300203ff79a7 */ /* 0x0003f0000800003f */
[----:B------:R-:W-:Y:S05]  /*2ccd0*/  @!P1 BRA `(.L_x_1976) ;  /* 0x0000000000049947 */ /* 0x000fea0003800000 */
[----:B------:R-:W-:Y:S01]  /*2cce0*/  BPT.TRAP 0x1 ;  /* 0x000000040000795c */ /* 0x000fe20000300000 */
.L_x_1976:
[----:B------:R-:W-:Y:S05]  /*2ccf0*/  BSYNC B2 ;  /* 0x0000000000027941 */ /* 0x000fea0003800000 */
.L_x_1975:
[----:B------:R-:W3:Y:S04]  /*2cd00*/  LDL R8, [R1+0x10] ;  /* 0x0000100001087983 */ /* 0x000ee80000100800 */
[----:B-12---:R-:W2:Y:S01]  /*2cd10*/  LDL R2, [R1+0x18] ;  /* 0x0000180001027983 */ /* 0x006ea20000100800 */
[----:B0-----:R-:W-:Y:S01]  /*2cd20*/  IMAD.MOV.U32 R11, RZ, RZ, RZ ;  /* 0x000000ffff0b7224 */ /* 0x001fe200078e00ff */
[----:B------:R-:W-:Y:S01]  /*2cd30*/  UIADD3 UR4, UP0, UR36, 0x370, URZ ;  /* 0x0000037024047890 */ /* 0x000fe2000ff1e03f */
[----:B------:R-:W-:Y:S01]  /*2cd40*/  PLOP3.LUT P0, PT, PT, PT, PT, 0x80, 0x0 ;  /* 0x000000000000781c */ /* 0x000fe20003f0f070 */
[----:B------:R-:W-:Y:S01]  /*2cd50*/  VIADD R3, R3, 0x30830 ;  /* 0x0003083003037836 */ /* 0x000fe20000000000 */
[----:B------:R-:W-:Y:S01]  /*2cd60*/  UMOV UR6, 0x0 ;  /* 0x0000000000067882 */ /* 0x000fe20000000000 */
[----:B------:R-:W-:Y:S01]  /*2cd70*/  R2UR UR10, R11 ;  /* 0x000000000b0a72ca */ /* 0x000fe200000e0000 */
[----:B------:R-:W-:Y:S01]  /*2cd80*/  UIADD3.X UR5, URZ, UR37, URZ, UP0, !UPT ;  /* 0x000000253f057290 */ /* 0x000fe200087fe43f */
[----:B------:R-:W-:Y:S01]  /*2cd90*/  UMOV UR7, 0x14f00000 ;  /* 0x14f0000000077882 */ /* 0x000fe20000000000 */
[----:B---3--:R-:W-:-:S02]  /*2cda0*/  IMAD R8, R8, 0x8000, R18 ;  /* 0x0000800008087824 */ /* 0x008fc400078e0212 */
[----:B--2---:R-:W-:Y:S02]  /*2cdb0*/  IMAD R2, R7, 0x40, R2 ;  /* 0x0000004007027824 */ /* 0x004fe400078e0202 */
[----:B------:R-:W-:-:S08]  /*2cdc0*/  VIADD R10, R8, 0x20400 ;  /* 0x00020400080a7836 */ /* 0x000fd00000000000 */
.L_x_1977:
        /* <DEDUP_REMOVED lines=16> */
.L_x_1978:
        /* <DEDUP_REMOVED lines=16> */
.L_x_1979:
        /* <DEDUP_REMOVED lines=16> */
.L_x_1980:
        /* <DEDUP_REMOVED lines=15> */
.L_x_2122:
[----:B------:R-:W-:Y:S05]  /*2d1c0*/  BSYNC B2 ;  /* 0x0000000000027941 */ /* 0x000fea0003800000 */
.L_x_1981:
        /* <DEDUP_REMOVED lines=10> */
.L_x_1983:
[----:B------:R-:W-:Y:S01]  /*2d270*/  LOP3.LUT P0, RZ, R19, 0x8, RZ, 0xc0, !PT ;  /* 0x0000000813ff7812 */ /* 0x000fe2000780c0ff */
[----:B------:R-:W-:-:S12]  /*2d280*/  BSSY B2, `(.L_x_1984) ;  /* 0x0000003000027945 */ /* 0x000fd80003800000 */
[----:B------:R-:W-:Y:S05]  /*2d290*/  @P0 BRA `(.L_x_1985) ;  /* 0x0000000000040947 */ /* 0x000fea0003800000 */
[----:B------:R-:W-:Y:S01]  /*2d2a0*/  BPT.TRAP 0x1 ;  /* 0x000000040000795c */ /* 0x000fe20000300000 */
.L_x_1985:
[----:B------:R-:W-:Y:S05]  /*2d2b0*/  BSYNC B2 ;  /* 0x0000000000027941 */ /* 0x000fea0003800000 */
.L_x_1984:
        /* <DEDUP_REMOVED lines=12> */
.L_x_1986:
        /* <DEDUP_REMOVED lines=15> */
.L_x_1987:
        /* <DEDUP_REMOVED lines=15> */
.L_x_1988:
        /* <DEDUP_REMOVED lines=15> */
.L_x_1989:
        /* <DEDUP_REMOVED lines=12> */
.L_x_1971:
[----:B------:R-:W-:Y:S05]  /*2d710*/  BSYNC B1 ;  /* 0x0000000000017941 */ /* 0x000fea0003800000 */
.L_x_1970:
[----:B------:R-:W2:Y:S01]  /*2d720*/  LDL R2, [R1+0x30] ;  /* 0x0000300001027983 */ /* 0x000ea20000100800 */
[----:B------:R-:W-:Y:S01]  /*2d730*/  VIADD R0, R0, 0xfffffffe ;  /* 0xfffffffe00007836 */ /* 0x000fe20000000000 */
[----:B--2---:R-:W-:-:S13]  /*2d740*/  ISETP.GT.AND P0, PT, R6, R2, PT ;  /* 0x000000020600720c */ /* 0x004fda0003f04270 */
[----:B------:R-:W-:Y:S05]  /*2d750*/  @P0 BRA `(.L_x_1990) ;  /* 0xffffffe400300947 */ /* 0x000fea000383ffff */
.L_x_1927:
[----:B------:R-:W-:Y:S05]  /*2d760*/  BSYNC B0 ;  /* 0x0000000000007941 */ /* 0x000fea0003800000 */
.L_x_1926:
[----:B------:R-:W3:Y:S01]  /*2d770*/  S2R R2, SR_TID.X ;  /* 0x0000000000027919 */ /* 0x000ee20000002100 */
[----:B------:R-:W-:Y:S01]  /*2d780*/  BSSY B0, `(.L_x_1991) ;  /* 0x0000012000007945 */ /* 0x000fe20003800000 */
[----:B---3--:R-:W-:-:S04]  /*2d790*/  LOP3.LUT R2, R2, 0x7f, RZ, 0xc0, !PT ;  /* 0x0000007f02027812 */ /* 0x008fc800078ec0ff */
[----:B------:R-:W-:-:S13]  /*2d7a0*/  ISETP.NE.AND P0, PT, R2, RZ, PT ;  /* 0x000000ff0200720c */ /* 0x000fda0003f05270 */
[----:B------:R-:W-:Y:S05]  /*2d7b0*/  @P0 BRA `(.L_x_1992) ;  /* 0x0000000000380947 */ /* 0x000fea0003800000 */
[----:B------:R-:W3:Y:S01]  /*2d7c0*/  S2R R2, SR_LANEID ;  /* 0x0000000000027919 */ /* 0x000ee20000000000 */
[----:B------:R-:W-:Y:S01]  /*2d7d0*/  VOTEU.ANY UR4, UPT, PT ;  /* 0x0000000000047886 */ /* 0x000fe200038e0100 */
[----:B-1----:R-:W1:Y:S01]  /*2d7e0*/  LDC.64 R4, c[0x0][0xc60] ;  /* 0x00031800ff047b82 */ /* 0x002e620000000a00 */
[----:B------:R-:W3:Y:S01]  /*2d7f0*/  FLO.U32 R0, UR4 ;  /* 0x0000000400007d00 */ /* 0x000ee200080e0000 */
[----:B------:R-:W-:Y:S01]  /*2d800*/  ULDC.64 UR6, c[0x0][0x208] ;  /* 0x0000820000067ab9 */ /* 0x000fe20000000a00 */
[----:B---3--:R-:W-:-:S06]  /*2d810*/  ISETP.EQ.U32.AND P0, PT, R0, R2, PT ;  /* 0x000000020000720c */ /* 0x008fcc0003f02070 */
[----:B------:R-:W1:Y:S07]  /*2d820*/  POPC R2, UR4 ;  /* 0x0000000400027d09 */ /* 0x000e6e0008000000 */
[----:B-1----:R-:W3:Y:S04]  /*2d830*/  @P0 ATOMG.E.ADD.STRONG.GPU PT, R2, desc[UR6][R4.64], R2 ;  /* 0x00000002040209a8 */ /* 0x002ee800081ee1c6 */
[----:B---3--:R1:W3:Y:S02]  /*2d840*/  SHFL.IDX PT, R2, R2, R0, 0x1f ;  /* 0x00001f0002027589 */ /* 0x0082e400000e0000 */
[----:B-1----:R-:W1:Y:S02]  /*2d850*/  S2R R0, SR_LTMASK ;  /* 0x0000000000007919 */ /* 0x002e640000003900 */
[----:B-1----:R-:W-:-:S06]  /*2d860*/  LOP3.LUT R0, R0, UR4, RZ, 0xc0, !PT ;  /* 0x0000000400007c12 */ /* 0x002fcc000f8ec0ff */
[----:B------:R-:W3:Y:S02]  /*2d870*/  POPC R0, R0 ;  /* 0x0000000000007309 */ /* 0x000ee40000000000 */
[----:B---3--:R-:W-:-:S05]  /*2d880*/  IADD3 R0, R2, UR39, R0 ;  /* 0x0000002702007c10 */ /* 0x008fca000fffe000 */
[----:B------:R3:W-:Y:S02]  /*2d890*/  STL [R1], R0 ;  /* 0x0000000001007387 */ /* 0x0007e40000100800 */
.L_x_1992:
[----:B------:R-:W-:Y:S05]  /*2d8a0*/  BSYNC B0 ;  /* 0x0000000000007941 */ /* 0x000fea0003800000 */
.L_x_1991:
[----:B------:R-:W-:Y:S01]  /*2d8b0*/  LOP3.LUT P0, RZ, R19, 0x4, RZ, 0xc0, !PT ;  /* 0x0000000413ff7812 */ /* 0x000fe2000780c0ff */
[----:B------:R-:W-:-:S12]  /*2d8c0*/  BSSY B0, `(.L_x_1993) ;  /* 0x000005d000007945 */ /* 0x000fd80003800000 */
[----:B------:R-:W-:Y:S05]  /*2d8d0*/  @!P0 BRA `(.L_x_1994) ;  /* 0x00000004006c8947 */ /* 0x000fea0003800000 */
[----:B---3--:R-:W3:Y:S04]  /*2d8e0*/  LDL R0, [R1+0x10] ;  /* 0x0000100001007983 */ /* 0x008ee80000100800 */
[----:B------:R-:W4:Y:S01]  /*2d8f0*/  LDL R2, [R1+0x14] ;  /* 0x0000140001027983 */ /* 0x000f220000100800 */
[----:B------:R-:W-:Y:S01]  /*2d900*/  BSSY B1, `(.L_x_1995) ;  /* 0x0000005000017945 */ /* 0x000fe20003800000 */
[----:B---3--:R-:W-:Y:S01]  /*2d910*/  IMAD R0, R0, 0x8, R18 ;  /* 0x0000000800007824 */ /* 0x008fe200078e0212 */
[----:B----4-:R-:W-:-:S04]  /*2d920*/  SHF.L.U32 R2, R2, 0x1f, RZ ;  /* 0x0000001f02027819 */ /* 0x010fc800000006ff */
[----:B------:R-:W3:Y:S02]  /*2d930*/  SYNCS.PHASECHK.TRANS64.TRYWAIT P0, [R0+URZ+0x30860], R2 ;  /* 0x03086002000075a7 */ /* 0x000ee4000800017f */
[----:B---3--:R-:W-:Y:S05]  /*2d940*/  @!P0 BRA `(.L_x_1996) ;  /* 0x0000004000588947 */ /* 0x008fea0003800000 */
.L_x_2123:
[----:B------:R-:W-:Y:S05]  /*2d950*/  BSYNC B1 ;  /* 0x0000000000017941 */ /* 0x000fea0003800000 */
.L_x_1995:
[----:B--2---:R-:W2:Y:S01]  /*2d960*/  S2R R3, SR_TID.X ;  /* 0x0000000000037919 */ /* 0x004ea20000002100 */
[----:B------:R-:W-:-:S04]  /*2d970*/  UPRMT UR4, UR38, 0x9910, URZ ;  /* 0x0000991026047896 */ /* 0x000fc8000800003f */
[----:B------:R-:W-:Y:S01]  /*2d980*/  UISETP.NE.AND UP0, UPT, UR4, 0x2, UPT ;  /* 0x000000020400788c */ /* 0x000fe2000bf05270 */
[----:B--2---:R-:W-:-:S04]  /*2d990*/  LOP3.LUT R3, R3, 0x7f, RZ, 0xc0, !PT ;  /* 0x0000007f03037812 */ /* 0x004fc800078ec0ff */
[----:B------:R-:W-:-:S13]  /*2d9a0*/  ISETP.NE.AND P0, PT, R3, RZ, PT ;  /* 0x000000ff0300720c */ /* 0x000fda0003f05270 */
[----:B---3--:R-:W-:-:S04]  /*2d9b0*/  @!P0 IMAD.MOV.U32 R2, RZ, RZ, 0x8000 ;  /* 0x00008000ff028424 */ /* 0x008fc800078e00ff */
[----:B------:R2:W-:Y:S01]  /*2d9c0*/  @!P0 SYNCS.ARRIVE.TRANS64 RZ, [R0+URZ+0x30850], R2 ;  /* 0x0308500200ff89a7 */ /* 0x0005e2000800003f */
[----:B------:R-:W-:-:S13]  /*2d9d0*/  PLOP3.LUT P0, PT, PT, PT, UP0, 0x80, 0x0 ;  /* 0x000000000000781c */ /* 0x000fda0003f0f008 */
[----:B--2---:R-:W-:Y:S05]  /*2d9e0*/  @P0 BRA `(.L_x_1997) ;  /* 0x0000000000040947 */ /* 0x004fea0003800000 */
[----:B------:R-:W-:Y:S01]  /*2d9f0*/  BPT.TRAP 0x1 ;  /* 0x000000040000795c */ /* 0x000fe20000300000 */
.L_x_1997:
[----:B------:R-:W-:Y:S01]  /*2da00*/  LOP3.LUT P0, RZ, R19, 0x8, RZ, 0xc0, !PT ;  /* 0x0000000813ff7812 */ /* 0x000fe2000780c0ff */
[----:B------:R-:W-:-:S12]  /*2da10*/  BSSY B1, `(.L_x_1998) ;  /* 0x0000003000017945 */ /* 0x000fd80003800000 */
[----:B------:R-:W-:Y:S05]  /*2da20*/  @P0 BRA `(.L_x_1999) ;  /* 0x0000000000040947 */ /* 0x000fea0003800000 */
[----:B------:R-:W-:Y:S01]  /*2da30*/  BPT.TRAP 0x1 ;  /* 0x000000040000795c */ /* 0x000fe20000300000 */
.L_x_1999:
[----:B------:R-:W-:Y:S05]  /*2da40*/  BSYNC B1 ;  /* 0x0000000000017941 */ /* 0x000fea0003800000 */
.L_x_1998:
[----:B------:R-:W2:Y:S04]  /*2da50*/  LDL.LU R4, [R1+0x18] ;  /* 0x0000180001047983 */ /* 0x000ea80000300800 */
[----:B------:R-:W2:Y:S04]  /*2da60*/  LDL.LU R3, [R1+0x4] ;  /* 0x0000040001037983 */ /* 0x000ea80000300800 */
[----:B------:R-:W3:Y:S01]  /*2da70*/  LDL R2, [R1+0x10] ;  /* 0x0000100001027983 */ /* 0x000ee20000100800 */
        /* <DEDUP_REMOVED lines=8> */
[----:B---3--:R-:W-:-:S04]  /*2db00*/  IMAD R2, R2, 0x8000, R18 ;  /* 0x0000800002027824 */ /* 0x008fc800078e0212 */
[----:B------:R-:W-:-:S07]  /*2db10*/  VIADD R4, R2, 0x400 ;  /* 0x0000040002047836 */ /* 0x000fce0000000000 */
.L_x_2000:
        /* <DEDUP_REMOVED lines=15> */
.L_x_2001:
        /* <DEDUP_REMOVED lines=15> */
.L_x_2002:
        /* <DEDUP_REMOVED lines=15> */
.L_x_2003:
        /* <DEDUP_REMOVED lines=9> */
[----:B----4-:R-:W-:Y:S05]  /*2de80*/  @P0 BRA.U.ANY `(.L_x_2003) ;  /* 0xfffffffd00d80947 */ /* 0x010fea000393ffff */
.L_x_1994:
[----:B------:R-:W-:Y:S05]  /*2de90*/  BSYNC B0 ;  /* 0x0000000000007941 */ /* 0x000fea0003800000 */
.L_x_1993:
[----:B-1----:R-:W3:Y:S04]  /*2dea0*/  LDL.LU R5, [R1+0x10] ;  /* 0x0000100001057983 */ /* 0x002ee80000300800 */
[----:B------:R-:W4:Y:S01]  /*2deb0*/  LDL.LU R4, [R1+0x14] ;  /* 0x0000140001047983 */ /* 0x000f220000300800 */
[----:B---3--:R-:W-:-:S05]  /*2dec0*/  VIADD R0, R5, 0x1 ;  /* 0x0000000105007836 */ /* 0x008fca0000000000 */
[----:B------:R-:W-:-:S04]  /*2ded0*/  ISETP.NE.AND P0, PT, R0, 0x2, PT ;  /* 0x000000020000780c */ /* 0x000fc80003f05270 */
[----:B------:R-:W-:Y:S02]  /*2dee0*/  SEL R2, RZ, 0x1, P0 ;  /* 0x00000001ff027807 */ /* 0x000fe40000000000 */
[----:B------:R-:W-:Y:S02]  /*2def0*/  SEL R0, R0, RZ, P0 ;  /* 0x000000ff00007207 */ /* 0x000fe40000000000 */
[----:B----4-:R-:W-:-:S03]  /*2df00*/  LOP3.LUT R4, R4, R2, RZ, 0x3c, !PT ;  /* 0x0000000204047212 */ /* 0x010fc600078e3cff */
[----:B------:R1:W-:Y:S04]  /*2df10*/  STL [R1+0x10], R0 ;  /* 0x0000100001007387 */ /* 0x0003e80000100800 */
[----:B------:R1:W-:Y:S02]  /*2df20*/  STL [R1+0x14], R4 ;  /* 0x0000140401007387 */ /* 0x0003e40000100800 */
.L_x_1906:
[----:B------:R-:W-:Y:S05]  /*2df30*/  BSYNC B7 ;  /* 0x0000000000077941 */ /* 0x000fea0003800000 */
.L_x_1904:
[----:B------:R-:W-:-:S13]  /*2df40*/  LOP3.LUT P0, RZ, R19, 0x10, RZ, 0xc0, !PT ;  /* 0x0000001013ff7812 */ /* 0x000fda000780c0ff */
[----:B------:R-:W-:Y:S05]  /*2df50*/  @!P0 BRA `(.L_x_2004) ;  /* 0x00000000002c8947 */ /* 0x000fea0003800000 */
[----:B------:R-:W-:Y:S05]  /*2df60*/  WARPSYNC.ALL ;  /* 0x0000000000007948 */ /* 0x000fea0003800000 */
[----:B------:R-:W4:Y:S08]  /*2df70*/  S2UR UR5, SR_CgaCtaId ;  /* 0x00000000000579c3 */ /* 0x000f300000008800 */
[----:B------:R-:W-:Y:S06]  /*2df80*/  BAR.SYNC.DEFER_BLOCKING 0x5, 0x180 ;  /* 0x0146000000007b1d */ /* 0x000fec0000010000 */
[----:B------:R-:W-:-:S02]  /*2df90*/  UMOV UR4, 0x400 ;  /* 0x0000040000047882 */ /* 0x000fc40000000000 */
[----:B----4-:R-:W-:-:S06]  /*2dfa0*/  ULEA UR4, UR5, UR4, 0x18 ;  /* 0x0000000405047291 */ /* 0x010fcc000f8ec03f */
[----:B------:R-:W-:-:S05]  /*2dfb0*/  IMAD.U32 R18, RZ, RZ, UR4 ;  /* 0x00000004ff127e24 */ /* 0x000fca000f8e00ff */
[----:B-1----:R-:W1:Y:S04]  /*2dfc0*/  LDS.128 R4, [R18+0x308d0] ;  /* 0x0308d00012047984 */ /* 0x002e680000000c00 */
[----:B-1----:R1:W-:Y:S04]  /*2dfd0*/  STL.64 [R1], R4 ;  /* 0x0000000401007387 */ /* 0x0023e80000100a00 */
[----:B------:R1:W-:Y:S01]  /*2dfe0*/  STL.64 [R1+0x8], R6 ;  /* 0x0000080601007387 */ /* 0x0003e20000100a00 */
[----:B------:R-:W-:Y:S06]  /*2dff0*/  BAR.ARV 0x4, 0x180 ;  /* 0x0106000000007b1d */ /* 0x000fec0000002000 */
[----:B------:R-:W-:Y:S05]  /*2e000*/  BRA `(.L_x_2005) ;  /* 0x0000001000387947 */ /* 0x000fea0003800000 */
.L_x_2004:
[----:B------:R-:W4:Y:S01]  /*2e010*/  LDL R16, [R1+0x2c] ;  /* 0x00002c0001107983 */ /* 0x000f220000100800 */
[----:B------:R-:W-:Y:S01]  /*2e020*/  UMOV UR4, 0xffffffff ;  /* 0xffffffff00047882 */ /* 0x000fe20000000000 */
[----:B----4-:R-:W-:Y:S02]  /*2e030*/  ISETP.NE.AND P5, PT, R16, 0x1f, PT ;  /* 0x0000001f1000780c */ /* 0x010fe40003fa5270 */
[----:B------:R-:W-:Y:S11]  /*2e040*/  BRA.DIV UR4, `(.L_x_2006) ;  /* 0x0000003a04ac7947 */ /* 0x000ff6000b800000 */
[----:B--2---:R-:W1:Y:S01]  /*2e050*/  LDL R3, [R1+0xc] ;  /* 0x00000c0001037983 */ /* 0x004e620000100800 */
[----:B------:R-:W-:-:S03]  /*2e060*/  ULDC UR4, c[0x0][0xc3c] ;  /* 0x00030f0000047ab9 */ /* 0x000fc60000000800 */
[----:B------:R-:W0:Y:S01]  /*2e070*/  LDL.LU R2, [R1] ;  /* 0x0000000001027983 */ /* 0x000e220000300800 */
[----:B------:R-:W-:Y:S01]  /*2e080*/  ULDC.64 UR6, c[0x0][0x208] ;  /* 0x0000820000067ab9 */ /* 0x000fe20000000a00 */
[----:B------:R-:W-:Y:S01]  /*2e090*/  LOP3.LUT P4, RZ, R19, 0x1, RZ, 0xc0, !PT ;  /* 0x0000000113ff7812 */ /* 0x000fe2000788c0ff */
[----:B-1-3--:R-:W-:Y:S02]  /*2e0a0*/  IMAD.IADD R0, R3, 0x1, R16 ;  /* 0x0000000103007824 */ /* 0x00afe400078e0210 */
[----:B0-----:R-:W-:-:S03]  /*2e0b0*/  IMAD.MOV.U32 R10, RZ, RZ, R2 ;  /* 0x000000ffff0a7224 */ /* 0x001fc600078e0002 */
        /* <DEDUP_REMOVED lines=11> */
[----:B------:R-:W-:Y:S01]  /*2e170*/  SHFL.IDX PT, R5, R10, RZ, 0x1f ;  /* 0x00001fff0a057589 */ /* 0x000fe200000e0000 */
[----:B------:R-:W-:-:S03]  /*2e180*/  ISETP.GE.U32.AND P3, PT, R16, 0x10, PT ;  /* 0x000000101000780c */ /* 0x000fc60003f66070 */
[----:B------:R-:W-:Y:S01]  /*2e190*/  SHFL.IDX PT, R0, R10, 0x1, 0x1f ;  /* 0x00201f000a007f89 */ /* 0x000fe200000e0000 */
[----:B--2---:R-:W-:Y:S02]  /*2e1a0*/  @!P0 IMAD.MOV.U32 R4, RZ, RZ, R8 ;  /* 0x000000ffff048224 */ /* 0x004fe400078e0008 */
[----:B------:R-:W-:Y:S02]  /*2e1b0*/  IMAD.MOV.U32 R8, RZ, RZ, RZ ;  /* 0x000000ffff087224 */ /* 0x000fe400078e00ff */
[----:B---3--:R-:W-:Y:S01]  /*2e1c0*/  @!P0 IMAD.MOV.U32 R6, RZ, RZ, R2 ;  /* 0x000000ffff068224 */ /* 0x008fe200078e0002 */
        /* <DEDUP_REMOVED lines=18> */
.L_x_2133:
[----:B------:R-:W-:Y:S02]  /*2e2f0*/  ULDC UR4, c[0x0][0xc38] ;  /* 0x00030e0000047ab9 */ /* 0x000fe40000000800 */
[----:B------:R-:W-:-:S04]  /*2e300*/  IMAD.U32 R2, RZ, RZ, UR4 ;  /* 0x00000004ff027e24 */ /* 0x000fc8000f8e00ff */
[----:B-1----:R-:W-:-:S04]  /*2e310*/  IMAD R9, R9, R2, RZ ;  /* 0x0000000209097224 */ /* 0x002fc800078e02ff */
[----:B------:R-:W-:-:S05]  /*2e320*/  IMAD.IADD R0, R0, 0x1, R9 ;  /* 0x0000000100007824 */ /* 0x000fca00078e0209 */
[----:B------:R-:W-:-:S13]  /*2e330*/  ISETP.GT.AND P4, PT, R0, R5, PT ;  /* 0x000000050000720c */ /* 0x000fda0003f84270 */
[----:B------:R-:W-:Y:S05]  /*2e340*/  @P4 BRA `(.L_x_2007) ;  /* 0x0000000000b04947 */ /* 0x000fea0003800000 */
.L_x_2010:
        /* <DEDUP_REMOVED lines=21> */
[----:B------:R-:W1:Y:S01]  /*2e4a0*/  SHFL.UP PT, R3, R2, 0x1, RZ ;  /* 0x0420000002037989 */ /* 0x000e6200000e00ff */
[----:B------:R-:W-:-:S04]  /*2e4b0*/  LOP3.LUT P4, RZ, R19, 0x1, RZ, 0xc0, !PT ;  /* 0x0000000113ff7812 */ /* 0x000fc8000788c0ff */
        /* <DEDUP_REMOVED lines=15> */
.L_x_2141:
[----:B------:R-:W-:Y:S02]  /*2e5b0*/  ULDC UR4, c[0x0][0xc38] ;  /* 0x00030e0000047ab9 */ /* 0x000fe40000000800 */
[----:B------:R-:W-:-:S04]  /*2e5c0*/  IMAD.U32 R2, RZ, RZ, UR4 ;  /* 0x00000004ff027e24 */ /* 0x000fc8000f8e00ff */
[----:B-1----:R-:W-:-:S04]  /*2e5d0*/  IMAD R9, R9, R2, RZ ;  /* 0x0000000209097224 */ /* 0x002fc800078e02ff */
[----:B------:R-:W-:-:S05]  /*2e5e0*/  IMAD.IADD R0, R9, 0x1, R0 ;  /* 0x0000000109007824 */ /* 0x000fca00078e0200 */
[----:B------:R-:W-:-:S13]  /*2e5f0*/  ISETP.GT.AND P4, PT, R0, R5, PT ;  /* 0x000000050000720c */ /* 0x000fda0003f84270 */
[----:B------:R-:W-:Y:S05]  /*2e600*/  @!P4 BRA `(.L_x_2010) ;  /* 0xfffffffc0050c947 */ /* 0x000fea000383ffff */
.L_x_2007:
        /* <DEDUP_REMOVED lines=8> */
[----:B-1----:R1:W3:Y:S04]  /*2e690*/  SHFL.IDX PT, R4, R4, R3, 0x1f ;  /* 0x00001f0304047589 */ /* 0x0022e800000e0000 */
[----:B------:R1:W4:Y:S01]  /*2e6a0*/  SHFL.IDX PT, R6, R6, R3, 0x1f ;  /* 0x00001f0306067589 */ /* 0x00032200000e0000 */
[----:B--2---:R-:W-:-:S05]  /*2e6b0*/  IMAD.IADD R10, R3, 0x1, R10 ;  /* 0x00000001030a7824 */ /* 0x004fca00078e020a */
[----:B---34-:R1:W-:Y:S02]  /*2e6c0*/  STL [R1+0xc], R10 ;  /* 0x00000c0a01007387 */ /* 0x0183e40000100800 */
.L_x_2146:
[----:B------:R-:W-:-:S13]  /*2e6d0*/  ISETP.NE.AND P0, PT, R0, RZ, PT ;  /* 0x000000ff0000720c */ /* 0x000fda0003f05270 */
[----:B------:R-:W-:Y:S05]  /*2e6e0*/  @!P0 BRA `(.L_x_2012) ;  /* 0x0000000000148947 */ /* 0x000fea0003800000 */
[----:B------:R-:W-:Y:S01]  /*2e6f0*/  UMOV UR4, 0xffffffff ;  /* 0xffffffff00047882 */ /* 0x000fe20000000000 */
[----:B-1----:R-:W-:Y:S02]  /*2e700*/  VIADD R3, R3, 0xffffffff ;  /* 0xffffffff03037836 */ /* 0x002fe40000000000 */
[----:B------:R-:W-:Y:S05]  /*2e710*/  BRA.DIV UR4, `(.L_x_2013) ;  /* 0x0000003e04a07947 */ /* 0x000fea000b800000 */
[----:B------:R1:W3:Y:S02]  /*2e720*/  SHFL.IDX PT, R3, R7, R3, 0x1f ;  /* 0x00001f0307037589 */ /* 0x0002e400000e0000 */
.L_x_2149:
[----:B---3--:R-:W-:-:S07]  /*2e730*/  IMAD.MOV.U32 R8, RZ, RZ, R3 ;  /* 0x000000ffff087224 */ /* 0x008fce00078e0003 */
.L_x_2012:
[----:B------:R-:W-:Y:S01]  /*2e740*/  ISETP.NE.AND P0, PT, R6, 0x1, PT ;  /* 0x000000010600780c */ /* 0x000fe20003f05270 */
[----:B------:R-:W-:-:S05]  /*2e750*/  IMAD R0, R8, R2, R9 ;  /* 0x0000000208007224 */ /* 0x000fca00078e0209 */
[----:B------:R3:W-:Y:S02]  /*2e760*/  STL [R1], R0 ;  /* 0x0000000001007387 */ /* 0x0007e40000100800 */
[----:B---3--:R-:W-:-:S05]  /*2e770*/  IMAD.IADD R0, R5, 0x1, -R0 ;  /* 0x0000000105007824 */ /* 0x008fca00078e0a00 */
[----:B------:R-:W-:Y:S05]  /*2e780*/  @!P0 BRA `(.L_x_2014) ;  /* 0x0000000000e48947 */ /* 0x000fea0003800000 */
[----:B------:R-:W-:-:S04]  /*2e790*/  IABS R5, R4 ;  /* 0x0000000400057213 */ /* 0x000fc80000000000 */
[----:B------:R-:W3:Y:S08]  /*2e7a0*/  I2F.RP R2, R5 ;  /* 0x0000000500027306 */ /* 0x000ef00000209400 */
[----:B---3--:R-:W3:Y:S02]  /*2e7b0*/  MUFU.RCP R2, R2 ;  /* 0x0000000200027308 */ /* 0x008ee40000001000 */
[----:B---3--:R-:W-:-:S06]  /*2e7c0*/  VIADD R2, R2, 0xffffffe ;  /* 0x0ffffffe02027836 */ /* 0x008fcc0000000000 */
[----:B-1----:R-:W1:Y:S02]  /*2e7d0*/  F2I.FTZ.U32.TRUNC.NTZ R3, R2 ;  /* 0x0000000200037305 */ /* 0x002e64000021f000 */
[----:B-1----:R-:W-:-:S04]  /*2e7e0*/  IMAD.MOV R2, RZ, RZ, -R3 ;  /* 0x000000ffff027224 */ /* 0x002fc800078e0a03 */
        /* <DEDUP_REMOVED lines=14> */
[----:B------:R-:W1:Y:S07]  /*2e8d0*/  I2F.RP R2, R5 ;  /* 0x0000000500027306 */ /* 0x000e6e0000209400 */
[----:B------:R-:W-:Y:S01]  /*2e8e0*/  @P0 VIADD R8, R8, 0x1 ;  /* 0x0000000108080836 */ /* 0x000fe20000000000 */
[----:B-1----:R-:W1:Y:S02]  /*2e8f0*/  MUFU.RCP R2, R2 ;  /* 0x0000000200027308 */ /* 0x002e640000001000 */
[----:B-1----:R-:W-:-:S06]  /*2e900*/  VIADD R2, R2, 0xffffffe ;  /* 0x0ffffffe02027836 */ /* 0x002fcc0000000000 */
[----:B------:R-:W1:Y:S02]  /*2e910*/  F2I.FTZ.U32.TRUNC.NTZ R3, R2 ;  /* 0x0000000200037305 */ /* 0x000e64000021f000 */
[----:B-1----:R-:W-:-:S04]  /*2e920*/  IMAD.MOV R2, RZ, RZ, -R3 ;  /* 0x000000ffff027224 */ /* 0x002fc800078e0a03 */
[----:B0-----:R-:W-:Y:S02]  /*2e930*/  IMAD R7, R2, R5, RZ ;  /* 0x0000000502077224 */ /* 0x001fe400078e02ff */
        /* <DEDUP_REMOVED lines=24> */
[----:B------:R-:W-:-:S04]  /*2eac0*/  IMAD.MOV R2, RZ, RZ, -R7 ;  /* 0x000000ffff027224 */ /* 0x000fc800078e0a07 */
[C---:B------:R-:W-:Y:S02]  /*2ead0*/  IMAD R2, R6.reuse, R2, R3 ;  /* 0x0000000206027224 */ /* 0x040fe400078e0203 */
[----:B------:R-:W-:-:S04]  /*2eae0*/  IMAD R6, R6, 0x1000000, R7 ;  /* 0x0100000006067824 */ /* 0x000fc800078e0207 */
[----:B------:R-:W-:-:S05]  /*2eaf0*/  IMAD R2, R2, 0x10000, R6 ;  /* 0x0001000002027824 */ /* 0x000fca00078e0206 */
[----:B------:R1:W-:Y:S01]  /*2eb00*/  STL [R1+0x8], R2 ;  /* 0x0000080201007387 */ /* 0x0003e20000100800 */
[----:B------:R-:W-:Y:S05]  /*2eb10*/  BRA `(.L_x_2015) ;  /* 0x0000000400007947 */ /* 0x000fea0003800000 */
.L_x_2014:
[----:B-1----:R-:W3:Y:S01]  /*2eb20*/  LDL R3, [R1+0xc] ;  /* 0x00000c0001037983 */ /* 0x002ee20000100800 */
[----:B0-----:R-:W3:Y:S01]  /*2eb30*/  LDC.64 R6, c[0x0][0xc90] ;  /* 0x00032400ff067b82 */ /* 0x001ee20000000a00 */
[----:B------:R-:W-:Y:S01]  /*2eb40*/  ULDC.64 UR4, c[0x0][0x208] ;  /* 0x0000820000047ab9 */ /* 0x000fe20000000a00 */
[----:B---3--:R-:W-:-:S05]  /*2eb50*/  IMAD.WIDE R6, R3, 0x4, R6 ;  /* 0x0000000403067825 */ /* 0x008fca00078e0206 */
[----:B------:R-:W3:Y:S02]  /*2eb60*/  LDG.E R3, desc[UR4][R6.64] ;  /* 0x0000000406037981 */ /* 0x000ee4000c1e1900 */
[----:B---3--:R-:W-:-:S05]  /*2eb70*/  IMAD R5, R4, R3, RZ ;  /* 0x0000000304057224 */ /* 0x008fca00078e02ff */
        /* <DEDUP_REMOVED lines=51> */
[----:B------:R-:W-:-:S04]  /*2eeb0*/  @P0 VIADD R2, R2, 0x1 ;  /* 0x0000000102020836 */ /* 0x000fc80000000000 */
[----:B------:R-:W-:-:S04]  /*2eec0*/  IMAD.MOV.U32 R0, RZ, RZ, R2 ;  /* 0x000000ffff007224 */ /* 0x000fc800078e0002 */
[----:B------:R-:W-:Y:S01]  /*2eed0*/  @!P1 IMAD.MOV R0, RZ, RZ, -R0 ;  /* 0x000000ffff009224 */ /* 0x000fe200078e0a00 */
[----:B------:R-:W-:Y:S01]  /*2eee0*/  @!P2 LOP3.LUT R0, RZ, R8, RZ, 0x33, !PT ;  /* 0x00000008ff00a212 */ /* 0x000fe200078e33ff */
[----:B------:R-:W-:-:S04]  /*2eef0*/  IMAD.MOV R8, RZ, RZ, -R8 ;  /* 0x000000ffff087224 */ /* 0x000fc800078e0a08 */
[----:B------:R-:W-:-:S05]  /*2ef00*/  IMAD R2, R0, R8, R6 ;  /* 0x0000000800027224 */ /* 0x000fca00078e0206 */
[----:B------:R0:W-:Y:S02]  /*2ef10*/  STL [R1+0x8], R2 ;  /* 0x0000080201007387 */ /* 0x0001e40000100800 */
.L_x_2015:
[----:B------:R-:W-:-:S05]  /*2ef20*/  LOP3.LUT R0, RZ, R0, RZ, 0x33, !PT ;  /* 0x00000000ff007212 */ /* 0x000fca00078e33ff */
[----:B------:R-:W-:-:S05]  /*2ef30*/  IMAD.IADD R0, R4, 0x1, R0 ;  /* 0x0000000104007824 */ /* 0x000fca00078e0200 */
[----:B------:R3:W-:Y:S01]  /*2ef40*/  STL [R1+0x4], R0 ;  /* 0x0000040001007387 */ /* 0x0007e20000100800 */
[----:B------:R-:W-:Y:S05]  /*2ef50*/  BRA `(.L_x_2016) ;  /* 0x0000000000287947 */ /* 0x000fea0003800000 */
.L_x_2008:
        /* <DEDUP_REMOVED lines=10> */
.L_x_2016:
[----:B-1-3--:R-:W3:Y:S04]  /*2f000*/  LDL R0, [R1+0x2c] ;  /* 0x00002c0001007983 */ /* 0x00aee80000100800 */
[----:B0-----:R-:W4:Y:S04]  /*2f010*/  LDL R2, [R1+0xc] ;  /* 0x00000c0001027983 */ /* 0x001f280000100800 */
[----:B------:R-:W5:Y:S04]  /*2f020*/  LDL R3, [R1+0x8] ;  /* 0x0000080001037983 */ /* 0x000f680000100800 */
[----:B------:R-:W2:Y:S04]  /*2f030*/  LDL R4, [R1] ;  /* 0x0000000001047983 */ /* 0x000ea80000100800 */
[----:B------:R-:W2:Y:S01]  /*2f040*/  LDL R5, [R1+0x4] ;  /* 0x0000040001057983 */ /* 0x000ea20000100800 */
[----:B------:R-:W-:Y:S05]  /*2f050*/  WARPSYNC.ALL ;  /* 0x0000000000007948 */ /* 0x000fea0003800000 */
[----:B------:R-:W-:Y:S01]  /*2f060*/  BAR.SYNC.DEFER_BLOCKING 0x4, 0x180 ;  /* 0x0106000000007b1d */ /* 0x000fe20000010000 */
[----:B---3--:R-:W-:-:S13]  /*2f070*/  ISETP.NE.AND P0, PT, R0, RZ, PT ;  /* 0x000000ff0000720c */ /* 0x008fda0003f05270 */
[----:B------:R-:W0:Y:S01]  /*2f080*/  @!P0 S2R R0, SR_CgaCtaId ;  /* 0x0000000000008919 */ /* 0x000e220000008800 */
[----:B----4-:R-:W-:Y:S01]  /*2f090*/  IMAD.MOV.U32 R7, RZ, RZ, R2 ;  /* 0x000000ffff077224 */ /* 0x010fe200078e0002 */
[----:B------:R-:W-:Y:S01]  /*2f0a0*/  @!P0 MOV R2, 0x400 ;  /* 0x0000040000028802 */ /* 0x000fe20000000f00 */
[----:B-----5:R-:W-:-:S03]  /*2f0b0*/  IMAD.MOV.U32 R6, RZ, RZ, R3 ;  /* 0x000000ffff067224 */ /* 0x020fc600078e0003 */
[----:B0-----:R-:W-:-:S05]  /*2f0c0*/  @!P0 LEA R18, R0, R2, 0x18 ;  /* 0x0000000200128211 */ /* 0x001fca00078ec0ff */
[----:B--2---:R0:W-:Y:S01]  /*2f0d0*/  @!P0 STS.128 [R18+0x308d0], R4 ;  /* 0x0308d00412008388 */ /* 0x0041e20000000c00 */
[----:B------:R-:W-:Y:S06]  /*2f0e0*/  BAR.ARV 0x5, 0x180 ;  /* 0x0146000000007b1d */ /* 0x000fec0000002000 */
.L_x_2005:
[----:B---3--:R-:W3:Y:S01]  /*2f0f0*/  LDL R0, [R1+0xc] ;  /* 0x00000c0001007983 */ /* 0x008ee20000100800 */
[----:B------:R-:W-:Y:S02]  /*2f100*/  ULDC UR4, c[0x0][0xc3c] ;  /* 0x00030f0000047ab9 */ /* 0x000fe40000000800 */
[----:B---3--:R-:W-:-:S13]  /*2f110*/  ISETP.GE.AND P0, PT, R0, UR4, PT ;  /* 0x0000000400007c0c */ /* 0x008fda000bf06270 */
[----:B------:R-:W-:Y:S05]  /*2f120*/  @!P0 BRA `(.L_x_2017) ;  /* 0xffffff7000f48947 */ /* 0x000fea000383ffff */
[----:B------:R-:W-:Y:S05]  /*2f130*/  BSYNC B8 ;  /* 0x0000000000087941 */ /* 0x000fea0003800000 */
.L_x_1836:
[----:B---3--:R-:W3:Y:S01]  /*2f140*/  LDL.LU R0, [R1+0x58] ;  /* 0x0000580001007983 */ /* 0x008ee20000300800 */
[----:B------:R-:W-:Y:S01]  /*2f150*/  BSSY B0, `(.L_x_2018) ;  /* 0x000000b000007945 */ /* 0x000fe20003800000 */
[----:B01----:R-:W0:Y:S01]  /*2f160*/  S2R R5, SR_CgaCtaId ;  /* 0x0000000000057919 */ /* 0x003e220000008800 */
[----:B---3--:R-:W-:-:S05]  /*2f170*/  VIADD R0, R0, 0x1 ;  /* 0x0000000100007836 */ /* 0x008fca0000000000 */
[----:B------:R-:W-:-:S04]  /*2f180*/  LEA.HI R2, R0, R0, RZ, 0x1 ;  /* 0x0000000000027211 */ /* 0x000fc800078f08ff */
[----:B--2---:R-:W-:-:S05]  /*2f190*/  LOP3.LUT R3, R2, 0xfffffffe, RZ, 0xc0, !PT ;  /* 0xfffffffe02037812 */ /* 0x004fca00078ec0ff */
[----:B------:R-:W-:Y:S01]  /*2f1a0*/  IMAD.IADD R3, R0, 0x1, -R3 ;  /* 0x0000000100037824 */ /* 0x000fe200078e0a03 */
[----:B------:R-:W-:-:S04]  /*2f1b0*/  MOV R0, 0x400 ;  /* 0x0000040000007802 */ /* 0x000fc80000000f00 */
[----:B0-----:R-:W-:Y:S02]  /*2f1c0*/  LEA R0, R5, R0, 0x18 ;  /* 0x0000000005007211 */ /* 0x001fe400078ec0ff */
[----:B------:R-:W-:-:S04]  /*2f1d0*/  SHF.L.U32 R3, R3, 0x1f, RZ ;  /* 0x0000001f03037819 */ /* 0x000fc800000006ff */
[----:B------:R-:W0:Y:S02]  /*2f1e0*/  SYNCS.PHASECHK.TRANS64.TRYWAIT P0, [R0+URZ+0x30820], R3 ;  /* 0x03082003000075a7 */ /* 0x000e24000800017f */
[----:B0-----:R-:W-:Y:S05]  /*2f1f0*/  @!P0 BRA `(.L_x_2019) ;  /* 0x0000003400148947 */ /* 0x001fea0003800000 */
.L_x_2150:
[----:B------:R-:W-:Y:S05]  /*2f200*/  BSYNC B0 ;  /* 0x0000000000007941 */ /* 0x000fea0003800000 */
.L_x_2018:
[----:B------:R-:W-:-:S03]  /*2f210*/  UMOV UR4, 0xffffffff ;  /* 0xffffffff00047882 */ /* 0x000fc60000000000 */
[----:B------:R-:W-:Y:S05]  /*2f220*/  BRA.DIV UR4, `(.L_x_2020) ;  /* 0x00000036041c7947 */ /* 0x000fea000b800000 */
[----:B------:R-:W1:Y:S02]  /*2f230*/  S2R R2, SR_TID.X ;  /* 0x0000000000027919 */ /* 0x000e640000002100 */
[----:B-1----:R-:W-:-:S04]  /*2f240*/  SHF.R.U32.HI R2, RZ, 0x5, R2 ;  /* 0x00000005ff027819 */ /* 0x002fc80000011602 */
[----:B------:R-:W-:-:S05]  /*2f250*/  LOP3.LUT R2, R2, 0x3, RZ, 0xc0, !PT ;  /* 0x0000000302027812 */ /* 0x000fca00078ec0ff */
[----:B------:R1:W2:Y:S02]  /*2f260*/  SHFL.IDX PT, R14, R2, RZ, 0x1f ;  /* 0x00001fff020e7589 */ /* 0x0002a400000e0000 */
.L_x_2153:
[----:B--2---:R-:W-:-:S13]  /*2f270*/  ISETP.NE.AND P0, PT, R14, RZ, PT ;  /* 0x000000ff0e00720c */ /* 0x004fda0003f05270 */
[----:B------:R-:W-:Y:S05]  /*2f280*/  @P0 BRA `(.L_x_1530) ;  /* 0x00000000009c0947 */ /* 0x000fea0003800000 */
[----:B------:R-:W-:-:S03]  /*2f290*/  UMOV UR4, 0xffffffff ;  /* 0xffffffff00047882 */ /* 0x000fc60000000000 */
[----:B------:R-:W-:Y:S05]  /*2f2a0*/  BRA.DIV UR4, `(.L_x_2021) ;  /* 0x0000003604307947 */ /* 0x000fea000b800000 */
[----:B------:R-:W-:-:S13]  /*2f2b0*/  ELECT P6, URZ, PT ;  /* 0x00000000003f782f */ /* 0x000fda00038c0000 */
.L_x_2156:
        /* <DEDUP_REMOVED lines=8> */
.L_x_2022:
[----:B0-----:R-:W2:Y:S04]  /*2f340*/  LDL R3, [R1+0x10] ;  /* 0x0000100001037983 */ /* 0x001ea80000100800 */
[----:B------:R-:W3:Y:S01]  /*2f350*/  LDL.LU R7, [R1+0x14] ;  /* 0x0000140001077983 */ /* 0x000ee20000300800 */
[----:B------:R-:W-:-:S04]  /*2f360*/  VIADD R2, R0, 0x30840 ;  /* 0x0003084000027836 */ /* 0x000fc80000000000 */
[C---:B--2---:R-:W-:Y:S02]  /*2f370*/  IMAD R6, R3.reuse, 0x8, R2 ;  /* 0x0000000803067824 */ /* 0x044fe400078e0202 */
[----:B------:R-:W-:Y:S01]  /*2f380*/  VIADD R3, R3, 0x1 ;  /* 0x0000000103037836 */ /* 0x000fe20000000000 */
[----:B---3--:R-:W-:-:S04]  /*2f390*/  SHF.L.U32 R5, R7, 0x1f, RZ ;  /* 0x0000001f07057819 */ /* 0x008fc800000006ff */
        /* <DEDUP_REMOVED lines=8> */
.L_x_2157:
[----:B------:R-:W1:Y:S02]  /*2f420*/  SYNCS.PHASECHK.TRANS64.TRYWAIT P0, [R7+URZ], R2 ;  /* 0x00000002070075a7 */ /* 0x000e64000800017f */
[----:B-1----:R-:W-:Y:S05]  /*2f430*/  @!P0 BRA `(.L_x_2024) ;  /* 0x0000003400008947 */ /* 0x002fea0003800000 */
.L_x_2158:
[----:B------:R-:W-:Y:S05]  /*2f440*/  @!P2 BRA `(.L_x_2025) ;  /* 0x000000000004a947 */ /* 0x000fea0003800000 */
[----:B------:R-:W-:Y:S01]  /*2f450*/  BPT.TRAP 0x1 ;  /* 0x000000040000795c */ /* 0x000fe20000300000 */
.L_x_2025:
[----:B------:R-:W2:Y:S01]  /*2f460*/  LDL.LU R4, [R1+0x10] ;  /* 0x0000100001047983 */ /* 0x000ea20000300800 */
[----:B------:R-:W-:-:S04]  /*2f470*/  VIADD R0, R0, 0x30860 ;  /* 0x0003086000007836 */ /* 0x000fc80000000000 */
[----:B--2---:R-:W-:-:S04]  /*2f480*/  IMAD R4, R4, 0x8, R0 ;  /* 0x0000000804047824 */ /* 0x004fc800078e0200 */
[----:B------:R-:W2:Y:S02]  /*2f490*/  SYNCS.PHASECHK.TRANS64.TRYWAIT P0, [R4+URZ], R5 ;  /* 0x00000005040075a7 */ /* 0x000ea4000800017f */
[----:B--2---:R-:W-:Y:S05]  /*2f4a0*/  @!P0 BRA `(.L_x_2026) ;  /* 0x0000003000f88947 */ /* 0x004fea0003800000 */
.L_x_2159:
[----:B------:R-:W-:-:S07]  /*2f4b0*/  IMAD R3, R3, 0x8, R0 ;  /* 0x0000000803037824 */ /* 0x000fce00078e0200 */
.L_x_2027:
[----:B---3--:R3:W4:Y:S02]  /*2f4c0*/  SYNCS.PHASECHK.TRANS64.TRYWAIT P0, [R3+URZ], R2 ;  /* 0x00000002030075a7 */ /* 0x008724000800017f */
[----:B----4-:R-:W-:Y:S05]  /*2f4d0*/  @!P0 NANOSLEEP.SYNCS 0x989680 ;  /* 0x009896800000895d */ /* 0x010fea0003900000 */
[----:B------:R-:W4:Y:S02]  /*2f4e0*/  @!P0 SYNCS.PHASECHK.TRANS64 P0, [R3+URZ], R2 ;  /* 0x00000002030085a7 */ /* 0x000f24000800007f */
[----:B----4-:R-:W-:Y:S05]  /*2f4f0*/  @!P0 BRA `(.L_x_2027) ;  /* 0xfffffffc00f08947 */ /* 0x010fea000383ffff */
.L_x_1530:
[----:B------:R-:W-:Y:S05]  /*2f500*/  BSYNC B9 ;  /* 0x0000000000097941 */ /* 0x000fea0003800000 */
.L_x_1527:
[----:B------:R-:W-:Y:S05]  /*2f510*/  EXIT ;  /* 0x000000000000794d */ /* 0x000fea0003800000 */
.L_x_1558:
[----:B0-----:R0:W1:Y:S02]  /*2f520*/  SYNCS.PHASECHK.TRANS64.TRYWAIT P5, [R99+URZ+0x30890], R109 ;  /* 0x0308906d630075a7 */ /* 0x00106400080a017f */
[----:B-1----:R-:W-:Y:S05]  /*2f530*/  @!P5 NANOSLEEP.SYNCS 0x989680 ;  /* 0x009896800000d95d */ /* 0x002fea0003900000 */
[----:B------:R-:W1:Y:S02]  /*2f540*/  @!P5 SYNCS.PHASECHK.TRANS64 P5, [R99+URZ+0x30890], R109 ;  /* 0x0308906d6300d5a7 */ /* 0x000e6400080a007f */
[----:B-1----:R-:W-:Y:S05]  /*2f550*/  @!P5 BRA `(.L_x_1558) ;  /* 0xfffffffc00f0d947 */ /* 0x002fea000383ffff */
[----:B------:R-:W-:Y:S05]  /*2f560*/  BRA `(.L_x_2028) ;  /* 0xfffffd48007c7947 */ /* 0x000fea000383ffff */
.L_x_1596:
[----:B-1----:R1:W2:Y:S02]  /*2f570*/  SYNCS.PHASECHK.TRANS64.TRYWAIT P5, [R99+URZ+0x30890], R109 ;  /* 0x0308906d630075a7 */ /* 0x0022a400080a017f */
[----:B--2---:R-:W-:Y:S05]  /*2f580*/  @!P5 NANOSLEEP.SYNCS 0x989680 ;  /* 0x009896800000d95d */ /* 0x004fea0003900000 */
[----:B------:R-:W2:Y:S02]  /*2f590*/  @!P5 SYNCS.PHASECHK.TRANS64 P5, [R99+URZ+0x30890], R109 ;  /* 0x0308906d6300d5a7 */ /* 0x000ea400080a007f */
[----:B--2---:R-:W-:Y:S05]  /*2f5a0*/  @!P5 BRA `(.L_x_1596) ;  /* 0xfffffffc00f0d947 */ /* 0x004fea000383ffff */
[----:B------:R-:W-:Y:S05]  /*2f5b0*/  BRA `(.L_x_2029) ;  /* 0xfffffd6c00987947 */ /* 0x000fea000383ffff */
.L_x_1613:
[----:B0-----:R0:W1:Y:S02]  /*2f5c0*/  SYNCS.PHASECHK.TRANS64.TRYWAIT P3, [R99+URZ+0x30890], R109 ;  /* 0x0308906d630075a7 */ /* 0x001064000806017f */
[----:B-1----:R-:W-:Y:S05]  /*2f5d0*/  @!P3 NANOSLEEP.SYNCS 0x989680 ;  /* 0x009896800000b95d */ /* 0x002fea0003900000 */
[----:B------:R-:W1:Y:S02]  /*2f5e0*/  @!P3 SYNCS.PHASECHK.TRANS64 P3, [R99+URZ+0x30890], R109 ;  /* 0x0308906d6300b5a7 */ /* 0x000e64000806007f */
[----:B-1----:R-:W-:Y:S05]  /*2f5f0*/  @!P3 BRA `(.L_x_1613) ;  /* 0xfffffffc00f0b947 */ /* 0x002fea000383ffff */
[----:B------:R-:W-:Y:S05]  /*2f600*/  BRA `(.L_x_2030) ;  /* 0xfffffd9000a07947 */ /* 0x000fea000383ffff */
.L_x_1619:
[----:B-1----:R1:W2:Y:S02]  /*2f610*/  SYNCS.PHASECHK.TRANS64.TRYWAIT P2, [R99+URZ+0x308b0], R109 ;  /* 0x0308b06d630075a7 */ /* 0x0022a4000804017f */
[----:B--2---:R-:W-:Y:S05]  /*2f620*/  @!P2 NANOSLEEP.SYNCS 0x989680 ;  /* 0x009896800000a95d */ /* 0x004fea0003900000 */
[----:B------:R-:W2:Y:S02]  /*2f630*/  @!P2 SYNCS.PHASECHK.TRANS64 P2, [R99+URZ+0x308b0], R109 ;  /* 0x0308b06d6300a5a7 */ /* 0x000ea4000804007f */
[----:B--2---:R-:W-:Y:S05]  /*2f640*/  @!P2 BRA `(.L_x_1619) ;  /* 0xfffffffc00f0a947 */ /* 0x004fea000383ffff */
[----:B------:R-:W-:Y:S05]  /*2f650*/  BRA `(.L_x_2031) ;  /* 0xfffffd9400887947 */ /* 0x000fea000383ffff */
.L_x_1649:
        /* <DEDUP_REMOVED lines=8> */
.L_x_2033:
[----:B------:R-:W-:Y:S05]  /*2f6e0*/  BSYNC B1 ;  /* 0x0000000000017941 */ /* 0x000fea0003800000 */
.L_x_2032:
        /* <DEDUP_REMOVED lines=8> */
.L_x_2034:
[----:B------:R-:W-:Y:S02]  /*2f770*/  IMAD.MOV.U32 R13, RZ, RZ, R33 ;  /* 0x000000ffff0d7224 */ /* 0x000fe400078e0021 */
[----:B------:R-:W-:-:S07]  /*2f780*/  IMAD.MOV.U32 R8, RZ, RZ, R14 ;  /* 0x000000ffff087224 */ /* 0x000fce00078e000e */
[----:B------:R-:W-:Y:S05]  /*2f790*/  WARPSYNC.COLLECTIVE R15, `(.L_x_2035) ;  /* 0x000000000f087348 */ /* 0x000fea0003c00000 */
[----:B------:R0:W1:Y:S02]  /*2f7a0*/  SHFL.IDX P6, R14, R13, R12, R11 ;  /* 0x0000000c0d0e7389 */ /* 0x00006400000c000b */
[----:B01----:R-:W-:Y:S01]  /*2f7b0*/  ENDCOLLECTIVE ;  /* 0x000000000000791b */ /* 0x003fe20003800000 */
.L_x_2035:
[----:B------:R-:W-:Y:S02]  /*2f7c0*/  IMAD.MOV.U32 R13, RZ, RZ, R30 ;  /* 0x000000ffff0d7224 */ /* 0x000fe400078e001e */
[----:B------:R-:W-:-:S07]  /*2f7d0*/  IMAD.MOV.U32 R26, RZ, RZ, R14 ;  /* 0x000000ffff1a7224 */ /* 0x000fce00078e000e */
[----:B------:R-:W-:Y:S05]  /*2f7e0*/  WARPSYNC.COLLECTIVE R15, `(.L_x_2036) ;  /* 0x000000000f087348 */ /* 0x000fea0003c00000 */
[----:B------:R0:W1:Y:S02]  /*2f7f0*/  SHFL.IDX P6, R14, R13, R12, R11 ;  /* 0x0000000c0d0e7389 */ /* 0x00006400000c000b */
[----:B01----:R-:W-:Y:S01]  /*2f800*/  ENDCOLLECTIVE ;  /* 0x000000000000791b */ /* 0x003fe20003800000 */
.L_x_2036:
[----:B------:R-:W-:Y:S01]  /*2f810*/  IMAD.MOV.U32 R5, RZ, RZ, R14 ;  /* 0x000000ffff057224 */ /* 0x000fe200078e000e */
[----:B------:R-:W-:Y:S06]  /*2f820*/  BRA `(.L_x_2037) ;  /* 0xfffffdac00347947 */ /* 0x000fec000383ffff */
.L_x_1652:
[----:B------:R-:W-:Y:S01]  /*2f830*/  BSSY B1, `(.L_x_2038) ;  /* 0x0000008000017945 */ /* 0x000fe20003800000 */
[----:B------:R-:W-:Y:S02]  /*2f840*/  IMAD.MOV.U32 R13, RZ, RZ, R32 ;  /* 0x000000ffff0d7224 */ /* 0x000fe400078e0020 */
[----:B------:R-:W-:Y:S02]  /*2f850*/  IMAD.MOV.U32 R12, RZ, RZ, 0x1 ;  /* 0x00000001ff0c7424 */ /* 0x000fe400078e00ff */
[----:B------:R-:W-:Y:S02]  /*2f860*/  IMAD.MOV.U32 R11, RZ, RZ, 0x181f ;  /* 0x0000181fff0b7424 */ /* 0x000fe400078e00ff */
[----:B------:R-:W-:-:S07]  /*2f870*/  IMAD.MOV.U32 R15, RZ, RZ, -0x1 ;  /* 0xffffffffff0f7424 */ /* 0x000fce00078e00ff */
[----:B0-23--:R-:W-:Y:S05]  /*2f880*/  WARPSYNC.COLLECTIVE R15, `(.L_x_2039) ;  /* 0x000000000f087348 */ /* 0x00dfea0003c00000 */
[----:B------:R1:W4:Y:S02]  /*2f890*/  SHFL.IDX P6, R14, R13, R12, R11 ;  /* 0x0000000c0d0e7389 */ /* 0x00032400000c000b */
[----:B01234-:R-:W-:Y:S01]  /*2f8a0*/  ENDCOLLECTIVE ;  /* 0x000000000000791b */ /* 0x01ffe20003800000 */
.L_x_2039:
[----:B------:R-:W-:Y:S05]  /*2f8b0*/  BSYNC B1 ;  /* 0x0000000000017941 */ /* 0x000fea0003800000 */
.L_x_2038:
[----:B------:R-:W-:Y:S02]  /*2f8c0*/  IMAD.MOV.U32 R13, RZ, RZ, R31 ;  /* 0x000000ffff0d7224 */ /* 0x000fe400078e001f */
[----:B------:R-:W-:Y:S02]  /*2f8d0*/  IMAD.MOV.U32 R12, RZ, RZ, 0x1 ;  /* 0x00000001ff0c7424 */ /* 0x000fe400078e00ff */
[----:B------:R-:W-:Y:S02]  /*2f8e0*/  IMAD.MOV.U32 R11, RZ, RZ, 0x181f ;  /* 0x0000181fff0b7424 */ /* 0x000fe400078e00ff */
[----:B------:R-:W-:Y:S02]  /*2f8f0*/  IMAD.MOV.U32 R15, RZ, RZ, -0x1 ;  /* 0xffffffffff0f7424 */ /* 0x000fe400078e00ff */
[----:B------:R-:W-:-:S07]  /*2f900*/  IMAD.MOV.U32 R9, RZ, RZ, R14 ;  /* 0x000000ffff097224 */ /* 0x000fce00078e000e */
[----:B------:R-:W-:Y:S05]  /*2f910*/  WARPSYNC.COLLECTIVE R15, `(.L_x_2040) ;  /* 0x000000000f087348 */ /* 0x000fea0003c00000 */
[----:B------:R0:W1:Y:S02]  /*2f920*/  SHFL.IDX P6, R14, R13, R12, R11 ;  /* 0x0000000c0d0e7389 */ /* 0x00006400000c000b */
[----:B01----:R-:W-:Y:S01]  /*2f930*/  ENDCOLLECTIVE ;  /* 0x000000000000791b */ /* 0x003fe20003800000 */
.L_x_2040:
[----:B------:R-:W-:Y:S02]  /*2f940*/  IMAD.MOV.U32 R13, RZ, RZ, R33 ;  /* 0x000000ffff0d7224 */ /* 0x000fe400078e0021 */
[----:B------:R-:W-:-:S07]  /*2f950*/  IMAD.MOV.U32 R8, RZ, RZ, R14 ;  /* 0x000000ffff087224 */ /* 0x000fce00078e000e */
[----:B------:R-:W-:Y:S05]  /*2f960*/  WARPSYNC.COLLECTIVE R15, `(.L_x_2041) ;  /* 0x000000000f087348 */ /* 0x000fea0003c00000 */
[----:B------:R0:W1:Y:S02]  /*2f970*/  SHFL.IDX P6, R14, R13, R12, R11 ;  /* 0x0000000c0d0e7389 */ /* 0x00006400000c000b */
[----:B01----:R-:W-:Y:S01]  /*2f980*/  ENDCOLLECTIVE ;  /* 0x000000000000791b */ /* 0x003fe20003800000 */
.L_x_2041:
[----:B------:R-:W-:Y:S02]  /*2f990*/  IMAD.MOV.U32 R13, RZ, RZ, R30 ;  /* 0x000000ffff0d7224 */ /* 0x000fe400078e001e */
[----:B------:R-:W-:-:S07]  /*2f9a0*/  IMAD.MOV.U32 R26, RZ, RZ, R14 ;  /* 0x000000ffff1a7224 */ /* 0x000fce00078e000e */
[----:B------:R-:W-:Y:S05]  /*2f9b0*/  WARPSYNC.COLLECTIVE R15, `(.L_x_2042) ;  /* 0x000000000f087348 */ /* 0x000fea0003c00000 */
[----:B------:R0:W1:Y:S02]  /*2f9c0*/  SHFL.IDX P6, R14, R13, R12, R11 ;  /* 0x0000000c0d0e7389 */ /* 0x00006400000c000b */
[----:B01----:R-:W-:Y:S01]  /*2f9d0*/  ENDCOLLECTIVE ;  /* 0x000000000000791b */ /* 0x003fe20003800000 */
.L_x_2042:
[----:B------:R-:W-:Y:S01]  /*2f9e0*/  IMAD.MOV.U32 R5, RZ, RZ, R14 ;  /* 0x000000ffff057224 */ /* 0x000fe200078e000e */
[----:B------:R-:W-:Y:S06]  /*2f9f0*/  BRA `(.L_x_2043) ;  /* 0xfffffdb0003c7947 */ /* 0x000fec000383ffff */
.L_x_1655:
[----:B------:R-:W-:Y:S01]  /*2fa00*/  BSSY B1, `(.L_x_2044) ;  /* 0x0000008000017945 */ /* 0x000fe20003800000 */
[----:B------:R-:W-:Y:S02]  /*2fa10*/  IMAD.MOV.U32 R13, RZ, RZ, R32 ;  /* 0x000000ffff0d7224 */ /* 0x000fe400078e0020 */
[----:B------:R-:W-:Y:S02]  /*2fa20*/  IMAD.MOV.U32 R12, RZ, RZ, 0x2 ;  /* 0x00000002ff0c7424 */ /* 0x000fe400078e00ff */
[----:B------:R-:W-:Y:S02]  /*2fa30*/  IMAD.MOV.U32 R11, RZ, RZ, 0x181f ;  /* 0x0000181fff0b7424 */ /* 0x000fe400078e00ff */
[----:B------:R-:W-:-:S07]  /*2fa40*/  IMAD.MOV.U32 R15, RZ, RZ, -0x1 ;  /* 0xffffffffff0f7424 */ /* 0x000fce00078e00ff */
[----:B-1234-:R-:W-:Y:S05]  /*2fa50*/  WARPSYNC.COLLECTIVE R15, `(.L_x_2045) ;  /* 0x000000000f087348 */ /* 0x01efea0003c00000 */
[----:B------:R0:W0:Y:S02]  /*2fa60*/  SHFL.IDX P6, R14, R13, R12, R11 ;  /* 0x0000000c0d0e7389 */ /* 0x00002400000c000b */
[----:B01234-:R-:W-:Y:S01]  /*2fa70*/  ENDCOLLECTIVE ;  /* 0x000000000000791b */ /* 0x01ffe20003800000 */
.L_x_2045:
[----:B------:R-:W-:Y:S05]  /*2fa80*/  BSYNC B1 ;  /* 0x0000000000017941 */ /* 0x000fea0003800000 */
.L_x_2044:
        /* <DEDUP_REMOVED lines=8> */
.L_x_2046:
[----:B------:R-:W-:Y:S02]  /*2fb10*/  IMAD.MOV.U32 R13, RZ, RZ, R33 ;  /* 0x000000ffff0d7224 */ /* 0x000fe400078e0021 */
[----:B------:R-:W-:-:S07]  /*2fb20*/  IMAD.MOV.U32 R8, RZ, RZ, R14 ;  /* 0x000000ffff087224 */ /* 0x000fce00078e000e */
[----:B------:R-:W-:Y:S05]  /*2fb30*/  WARPSYNC.COLLECTIVE R15, `(.L_x_2047) ;  /* 0x000000000f087348 */ /* 0x000fea0003c00000 */
[----:B------:R0:W1:Y:S02]  /*2fb40*/  SHFL.IDX P6, R14, R13, R12, R11 ;  /* 0x0000000c0d0e7389 */ /* 0x00006400000c000b */
[----:B01----:R-:W-:Y:S01]  /*2fb50*/  ENDCOLLECTIVE ;  /* 0x000000000000791b */ /* 0x003fe20003800000 */
.L_x_2047:
[----:B------:R-:W-:Y:S02]  /*2fb60*/  IMAD.MOV.U32 R13, RZ, RZ, R30 ;  /* 0x000000ffff0d7224 */ /* 0x000fe400078e001e */
[----:B------:R-:W-:-:S07]  /*2fb70*/  IMAD.MOV.U32 R78, RZ, RZ, R14 ;  /* 0x000000ffff4e7224 */ /* 0x000fce00078e000e */
[----:B------:R-:W-:Y:S05]  /*2fb80*/  WARPSYNC.COLLECTIVE R15, `(.L_x_2048) ;  /* 0x000000000f087348 */ /* 0x000fea0003c00000 */
[----:B------:R0:W1:Y:S02]  /*2fb90*/  SHFL.IDX P6, R14, R13, R12, R11 ;  /* 0x0000000c0d0e7389 */ /* 0x00006400000c000b */
[----:B01----:R-:W-:Y:S01]  /*2fba0*/  ENDCOLLECTIVE ;  /* 0x000000000000791b */ /* 0x003fe20003800000 */
.L_x_2048:
[----:B------:R-:W-:Y:S01]  /*2fbb0*/  IMAD.MOV.U32 R5, RZ, RZ, R14 ;  /* 0x000000ffff057224 */ /* 0x000fe200078e000e */
[----:B------:R-:W-:Y:S06]  /*2fbc0*/  BRA `(.L_x_2049) ;  /* 0xfffffdb400347947 */ /* 0x000fec000383ffff */
.L_x_1658:
[----:B------:R-:W-:Y:S01]  /*2fbd0*/  BSSY B1, `(.L_x_2050) ;  /* 0x0000008000017945 */ /* 0x000fe20003800000 */
[----:B------:R-:W-:Y:S02]  /*2fbe0*/  IMAD.MOV.U32 R13, RZ, RZ, R32 ;  /* 0x000000ffff0d7224 */ /* 0x000fe400078e0020 */
[----:B------:R-:W-:Y:S02]  /*2fbf0*/  IMAD.MOV.U32 R12, RZ, RZ, 0x3 ;  /* 0x00000003ff0c7424 */ /* 0x000fe400078e00ff */
[----:B------:R-:W-:Y:S02]  /*2fc00*/  IMAD.MOV.U32 R11, RZ, RZ, 0x181f ;  /* 0x0000181fff0b7424 */ /* 0x000fe400078e00ff */
[----:B------:R-:W-:-:S07]  /*2fc10*/  IMAD.MOV.U32 R15, RZ, RZ, -0x1 ;  /* 0xffffffffff0f7424 */ /* 0x000fce00078e00ff */
[----:B-12-4-:R-:W-:Y:S05]  /*2fc20*/  WARPSYNC.COLLECTIVE R15, `(.L_x_2051) ;  /* 0x000000000f087348 */ /* 0x016fea0003c00000 */
[----:B------:R0:W3:Y:S02]  /*2fc30*/  SHFL.IDX P6, R14, R13, R12, R11 ;  /* 0x0000000c0d0e7389 */ /* 0x0000e400000c000b */
[----:B01234-:R-:W-:Y:S01]  /*2fc40*/  ENDCOLLECTIVE ;  /* 0x000000000000791b */ /* 0x01ffe20003800000 */
.L_x_2051:
[----:B------:R-:W-:Y:S05]  /*2fc50*/  BSYNC B1 ;  /* 0x0000000000017941 */ /* 0x000fea0003800000 */
.L_x_2050:
        /* <DEDUP_REMOVED lines=8> */
.L_x_2052:
[----:B------:R-:W-:Y:S02]  /*2fce0*/  IMAD.MOV.U32 R13, RZ, RZ, R33 ;  /* 0x000000ffff0d7224 */ /* 0x000fe400078e0021 */
[----:B------:R-:W-:-:S07]  /*2fcf0*/  IMAD.MOV.U32 R9, RZ, RZ, R14 ;  /* 0x000000ffff097224 */ /* 0x000fce00078e000e */
[----:B------:R-:W-:Y:S05]  /*2fd00*/  WARPSYNC.COLLECTIVE R15, `(.L_x_2053) ;  /* 0x000000000f087348 */ /* 0x000fea0003c00000 */
[----:B------:R0:W1:Y:S02]  /*2fd10*/  SHFL.IDX P6, R14, R13, R12, R11 ;  /* 0x0000000c0d0e7389 */ /* 0x00006400000c000b */
[----:B01----:R-:W-:Y:S01]  /*2fd20*/  ENDCOLLECTIVE ;  /* 0x000000000000791b */ /* 0x003fe20003800000 */
.L_x_2053:
[----:B------:R-:W-:Y:S02]  /*2fd30*/  IMAD.MOV.U32 R13, RZ, RZ, R30 ;  /* 0x000000ffff0d7224 */ /* 0x000fe400078e001e */
[----:B------:R-:W-:-:S07]  /*2fd40*/  IMAD.MOV.U32 R80, RZ, RZ, R14 ;  /* 0x000000ffff507224 */ /* 0x000fce00078e000e */
[----:B------:R-:W-:Y:S05]  /*2fd50*/  WARPSYNC.COLLECTIVE R15, `(.L_x_2054) ;  /* 0x000000000f087348 */ /* 0x000fea0003c00000 */
[----:B------:R0:W1:Y:S02]  /*2fd60*/  SHFL.IDX P6, R14, R13, R12, R11 ;  /* 0x0000000c0d0e7389 */ /* 0x00006400000c000b */
[----:B01----:R-:W-:Y:S01]  /*2fd70*/  ENDCOLLECTIVE ;  /* 0x000000000000791b */ /* 0x003fe20003800000 */
.L_x_2054:
[----:B------:R-:W-:Y:S01]  /*2fd80*/  IMAD.MOV.U32 R78, RZ, RZ, R14 ;  /* 0x000000ffff4e7224 */ /* 0x000fe200078e000e */
[----:B------:R-:W-:Y:S06]  /*2fd90*/  BRA `(.L_x_2055) ;  /* 0xfffffdb800347947 */ /* 0x000fec000383ffff */
.L_x_1662:
[----:B0-----:R0:W1:Y:S02]  /*2fda0*/  SYNCS.PHASECHK.TRANS64.TRYWAIT P0, [R16+URZ+0x30800], R81 ;  /* 0x03080051100075a7 */ /* 0x001064000800017f */
[----:B-1----:R-:W-:Y:S05]  /*2fdb0*/  @!P0 NANOSLEEP.SYNCS 0x989680 ;  /* 0x009896800000895d */ /* 0x002fea0003900000 */
[----:B------:R-:W1:Y:S02]  /*2fdc0*/  @!P0 SYNCS.PHASECHK.TRANS64 P0, [R16+URZ+0x30800], R81 ;  /* 0x03080051100085a7 */ /* 0x000e64000800007f */
[----:B-1----:R-:W-:Y:S05]  /*2fdd0*/  @!P0 BRA `(.L_x_1662) ;  /* 0xfffffffc00f08947 */ /* 0x002fea000383ffff */
[----:B------:R-:W-:Y:S05]  /*2fde0*/  BRA `(.L_x_2056) ;  /* 0xfffffdbc00907947 */ /* 0x000fea000383ffff */
.L_x_1694:
        /* <DEDUP_REMOVED lines=8> */
.L_x_2058:
[----:B------:R-:W-:Y:S05]  /*2fe70*/  BSYNC B1 ;  /* 0x0000000000017941 */ /* 0x000fea0003800000 */
.L_x_2057:
        /* <DEDUP_REMOVED lines=8> */
.L_x_2059:
[----:B------:R-:W-:Y:S02]  /*2ff00*/  IMAD.MOV.U32 R13, RZ, RZ, R73 ;  /* 0x000000ffff0d7224 */ /* 0x000fe400078e0049 */
[----:B------:R-:W-:-:S07]  /*2ff10*/  IMAD.MOV.U32 R8, RZ, RZ, R14 ;  /* 0x000000ffff087224 */ /* 0x000fce00078e000e */
[----:B------:R-:W-:Y:S05]  /*2ff20*/  WARPSYNC.COLLECTIVE R15, `(.L_x_2060) ;  /* 0x000000000f087348 */ /* 0x000fea0003c00000 */
[----:B------:R0:W1:Y:S02]  /*2ff30*/  SHFL.IDX P6, R14, R13, R12, R11 ;  /* 0x0000000c0d0e7389 */ /* 0x00006400000c000b */
[----:B01----:R-:W-:Y:S01]  /*2ff40*/  ENDCOLLECTIVE ;  /* 0x000000000000791b */ /* 0x003fe20003800000 */
.L_x_2060:
[----:B------:R-:W-:Y:S02]  /*2ff50*/  IMAD.MOV.U32 R13, RZ, RZ, R20 ;  /* 0x000000ffff0d7224 */ /* 0x000fe400078e0014 */
[----:B------:R-:W-:-:S07]  /*2ff60*/  IMAD.MOV.U32 R7, RZ, RZ, R14 ;  /* 0x000000ffff077224 */ /* 0x000fce00078e000e */
[----:B------:R-:W-:Y:S05]  /*2ff70*/  WARPSYNC.COLLECTIVE R15, `(.L_x_2061) ;  /* 0x000000000f087348 */ /* 0x000fea0003c00000 */
[----:B------:R0:W1:Y:S02]  /*2ff80*/  SHFL.IDX P6, R14, R13, R12, R11 ;  /* 0x0000000c0d0e7389 */ /* 0x00006400000c000b */
[----:B01----:R-:W-:Y:S01]  /*2ff90*/  ENDCOLLECTIVE ;  /* 0x000000000000791b */ /* 0x003fe20003800000 */
.L_x_2061:
[----:B------:R-:W-:Y:S05]  /*2ffa0*/  BRA `(.L_x_2062) ;  /* 0xfffffdf000747947 */ /* 0x000fea000383ffff */
.L_x_1697:
[----:B------:R-:W-:Y:S01]  /*2ffb0*/  BSSY B1, `(.L_x_2063) ;  /* 0x0000008000017945 */ /* 0x000fe20003800000 */
[----:B------:R-:W-:Y:S02]  /*2ffc0*/  IMAD.MOV.U32 R13, RZ, RZ, R72 ;  /* 0x000000ffff0d7224 */ /* 0x000fe400078e0048 */
[----:B------:R-:W-:Y:S02]  /*2ffd0*/  IMAD.MOV.U32 R12, RZ, RZ, 0x1 ;  /* 0x00000001ff0c7424 */ /* 0x000fe400078e00ff */
[----:B------:R-:W-:Y:S02]  /*2ffe0*/  IMAD.MOV.U32 R11, RZ, RZ, 0x181f ;  /* 0x0000181fff0b7424 */ /* 0x000fe400078e00ff */
[----:B------:R-:W-:-:S07]  /*2fff0*/  IMAD.MOV.U32 R15, RZ, RZ, -0x1 ;  /* 0xffffffffff0f7424 */ /* 0x000fce00078e00ff */
[----:B0-2-4-:R-:W-:Y:S05]  /*30000*/  WARPSYNC.COLLECTIVE R15, `(.L_x_2064) ;  /* 0x000000000f087348 */ /* 0x015fea0003c00000 */
[----:B----4-:R1:W3:Y:S02]  /*30010*/  SHFL.IDX P6, R14, R13, R12, R11 ;  /* 0x0000000c0d0e7389 */ /* 0x0102e400000c000b */
[----:B0123--:R-:W-:Y:S01]  /*30020*/  ENDCOLLECTIVE ;  /* 0x000000000000791b */ /* 0x00ffe20003800000 */
.L_x_2064:
[----:B------:R-:W-:Y:S05]  /*30030*/  BSYNC B1 ;  /* 0x0000000000017941 */ /* 0x000fea0003800000 */
.L_x_2063:
        /* <DEDUP_REMOVED lines=8> */
.L_x_2065:
[----:B------:R-:W-:Y:S02]  /*300c0*/  IMAD.MOV.U32 R13, RZ, RZ, R73 ;  /* 0x000000ffff0d7224 */ /* 0x000fe400078e0049 */
[----:B------:R-:W-:-:S07]  /*300d0*/  IMAD.MOV.U32 R8, RZ, RZ, R14 ;  /* 0x000000ffff087224 */ /* 0x000fce00078e000e */
[----:B------:R-:W-:Y:S05]  /*300e0*/  WARPSYNC.COLLECTIVE R15, `(.L_x_2066) ;  /* 0x000000000f087348 */ /* 0x000fea0003c00000 */
[----:B------:R0:W1:Y:S02]  /*300f0*/  SHFL.IDX P6, R14, R13, R12, R11 ;  /* 0x0000000c0d0e7389 */ /* 0x00006400000c000b */
[----:B01----:R-:W-:Y:S01]  /*30100*/  ENDCOLLECTIVE ;  /* 0x000000000000791b */ /* 0x003fe20003800000 */
.L_x_2066:
[----:B------:R-:W-:Y:S02]  /*30110*/  IMAD.MOV.U32 R13, RZ, RZ, R20 ;  /* 0x000000ffff0d7224 */ /* 0x000fe400078e0014 */
[----:B------:R-:W-:-:S07]  /*30120*/  IMAD.MOV.U32 R7, RZ, RZ, R14 ;  /* 0x000000ffff077224 */ /* 0x000fce00078e000e */
[----:B------:R-:W-:Y:S05]  /*30130*/  WARPSYNC.COLLECTIVE R15, `(.L_x_2067) ;  /* 0x000000000f087348 */ /* 0x000fea0003c00000 */
[----:B------:R0:W1:Y:S02]  /*30140*/  SHFL.IDX P6, R14, R13, R12, R11 ;  /* 0x0000000c0d0e7389 */ /* 0x00006400000c000b */
[----:B01----:R-:W-:Y:S01]  /*30150*/  ENDCOLLECTIVE ;  /* 0x000000000000791b */ /* 0x003fe20003800000 */
.L_x_2067:
[----:B------:R-:W-:Y:S05]  /*30160*/  BRA `(.L_x_2068) ;  /* 0xfffffdf4003c7947 */ /* 0x000fea000383ffff */
.L_x_1700:
[----:B------:R-:W-:Y:S01]  /*30170*/  BSSY B1, `(.L_x_2069) ;  /* 0x0000008000017945 */ /* 0x000fe20003800000 */
[----:B------:R-:W-:Y:S02]  /*30180*/  IMAD.MOV.U32 R13, RZ, RZ, R72 ;  /* 0x000000ffff0d7224 */ /* 0x000fe400078e0048 */
[----:B------:R-:W-:Y:S02]  /*30190*/  IMAD.MOV.U32 R12, RZ, RZ, 0x2 ;  /* 0x00000002ff0c7424 */ /* 0x000fe400078e00ff */
[----:B------:R-:W-:Y:S02]  /*301a0*/  IMAD.MOV.U32 R11, RZ, RZ, 0x181f ;  /* 0x0000181fff0b7424 */ /* 0x000fe400078e00ff */
[----:B------:R-:W-:-:S07]  /*301b0*/  IMAD.MOV.U32 R15, RZ, RZ, -0x1 ;  /* 0xffffffffff0f7424 */ /* 0x000fce00078e00ff */
[----:B-1--4-:R-:W-:Y:S05]  /*301c0*/  WARPSYNC.COLLECTIVE R15, `(.L_x_2070) ;  /* 0x000000000f087348 */ /* 0x012fea0003c00000 */
[----:B----4-:R0:W2:Y:S02]  /*301d0*/  SHFL.IDX P6, R14, R13, R12, R11 ;  /* 0x0000000c0d0e7389 */ /* 0x0100a400000c000b */
[----:B012---:R-:W-:Y:S01]  /*301e0*/  ENDCOLLECTIVE ;  /* 0x000000000000791b */ /* 0x007fe20003800000 */
.L_x_2070:
[----:B------:R-:W-:Y:S05]  /*301f0*/  BSYNC B1 ;  /* 0x0000000000017941 */ /* 0x000fea0003800000 */
.L_x_2069:
        /* <DEDUP_REMOVED lines=8> */
.L_x_2071:
[----:B------:R-:W-:Y:S02]  /*30280*/  IMAD.MOV.U32 R13, RZ, RZ, R73 ;  /* 0x000000ffff0d7224 */ /* 0x000fe400078e0049 */
[----:B------:R-:W-:-:S07]  /*30290*/  IMAD.MOV.U32 R8, RZ, RZ, R14 ;  /* 0x000000ffff087224 */ /* 0x000fce00078e000e */
[----:B------:R-:W-:Y:S05]  /*302a0*/  WARPSYNC.COLLECTIVE R15, `(.L_x_2072) ;  /* 0x000000000f087348 */ /* 0x000fea0003c00000 */
[----:B------:R0:W1:Y:S02]  /*302b0*/  SHFL.IDX P6, R14, R13, R12, R11 ;  /* 0x0000000c0d0e7389 */ /* 0x00006400000c000b */
[----:B01----:R-:W-:Y:S01]  /*302c0*/  ENDCOLLECTIVE ;  /* 0x000000000000791b */ /* 0x003fe20003800000 */
.L_x_2072:
[----:B------:R-:W-:Y:S02]  /*302d0*/  IMAD.MOV.U32 R13, RZ, RZ, R20 ;  /* 0x000000ffff0d7224 */ /* 0x000fe400078e0014 */
[----:B------:R-:W-:-:S07]  /*302e0*/  IMAD.MOV.U32 R7, RZ, RZ, R14 ;  /* 0x000000ffff077224 */ /* 0x000fce00078e000e */
[----:B------:R-:W-:Y:S05]  /*302f0*/  WARPSYNC.COLLECTIVE R15, `(.L_x_2073) ;  /* 0x000000000f087348 */ /* 0x000fea0003c00000 */
[----:B------:R0:W1:Y:S02]  /*30300*/  SHFL.IDX P6, R14, R13, R12, R11 ;  /* 0x0000000c0d0e7389 */ /* 0x00006400000c000b */
[----:B01----:R-:W-:Y:S01]  /*30310*/  ENDCOLLECTIVE ;  /* 0x000000000000791b */ /* 0x003fe20003800000 */
.L_x_2073:
[----:B------:R-:W-:Y:S05]  /*30320*/  BRA `(.L_x_2074) ;  /* 0xfffffdf400e87947 */ /* 0x000fea000383ffff */
.L_x_1703:
[----:B------:R-:W-:Y:S01]  /*30330*/  BSSY B1, `(.L_x_2075) ;  /* 0x0000008000017945 */ /* 0x000fe20003800000 */
[----:B------:R-:W-:Y:S02]  /*30340*/  IMAD.MOV.U32 R13, RZ, RZ, R72 ;  /* 0x000000ffff0d7224 */ /* 0x000fe400078e0048 */
[----:B------:R-:W-:Y:S02]  /*30350*/  IMAD.MOV.U32 R12, RZ, RZ, 0x3 ;  /* 0x00000003ff0c7424 */ /* 0x000fe400078e00ff */
[----:B------:R-:W-:Y:S02]  /*30360*/  IMAD.MOV.U32 R11, RZ, RZ, 0x181f ;  /* 0x0000181fff0b7424 */ /* 0x000fe400078e00ff */
[----:B------:R-:W-:-:S07]  /*30370*/  IMAD.MOV.U32 R15, RZ, RZ, -0x1 ;  /* 0xffffffffff0f7424 */ /* 0x000fce00078e00ff */
[----:B-1-34-:R-:W-:Y:S05]  /*30380*/  WARPSYNC.COLLECTIVE R15, `(.L_x_2076) ;  /* 0x000000000f087348 */ /* 0x01afea0003c00000 */
[----:B------:R0:W2:Y:S02]  /*30390*/  SHFL.IDX P6, R14, R13, R12, R11 ;  /* 0x0000000c0d0e7389 */ /* 0x0000a400000c000b */
[----:B01234-:R-:W-:Y:S01]  /*303a0*/  ENDCOLLECTIVE ;  /* 0x000000000000791b */ /* 0x01ffe20003800000 */
.L_x_2076:
[----:B------:R-:W-:Y:S05]  /*303b0*/  BSYNC B1 ;  /* 0x0000000000017941 */ /* 0x000fea0003800000 */
.L_x_2075:
        /* <DEDUP_REMOVED lines=8> */
.L_x_2077:
[----:B------:R-:W-:Y:S02]  /*30440*/  IMAD.MOV.U32 R13, RZ, RZ, R73 ;  /* 0x000000ffff0d7224 */ /* 0x000fe400078e0049 */
[----:B------:R-:W-:-:S07]  /*30450*/  IMAD.MOV.U32 R21, RZ, RZ, R14 ;  /* 0x000000ffff157224 */ /* 0x000fce00078e000e */
[----:B------:R-:W-:Y:S05]  /*30460*/  WARPSYNC.COLLECTIVE R15, `(.L_x_2078) ;  /* 0x000000000f087348 */ /* 0x000fea0003c00000 */
[----:B------:R0:W1:Y:S02]  /*30470*/  SHFL.IDX P6, R14, R13, R12, R11 ;  /* 0x0000000c0d0e7389 */ /* 0x00006400000c000b */
[----:B01----:R-:W-:Y:S01]  /*30480*/  ENDCOLLECTIVE ;  /* 0x000000000000791b */ /* 0x003fe20003800000 */
.L_x_2078:
[----:B------:R-:W-:Y:S02]  /*30490*/  IMAD.MOV.U32 R13, RZ, RZ, R20 ;  /* 0x000000ffff0d7224 */ /* 0x000fe400078e0014 */
[----:B------:R-:W-:-:S07]  /*304a0*/  IMAD.MOV.U32 R81, RZ, RZ, R14 ;  /* 0x000000ffff517224 */ /* 0x000fce00078e000e */
[----:B------:R-:W-:Y:S05]  /*304b0*/  WARPSYNC.COLLECTIVE R15, `(.L_x_2079) ;  /* 0x000000000f087348 */ /* 0x000fea0003c00000 */
[----:B------:R0:W1:Y:S02]  /*304c0*/  SHFL.IDX P6, R14, R13, R12, R11 ;  /* 0x0000000c0d0e7389 */ /* 0x00006400000c000b */
[----:B01----:R-:W-:Y:S01]  /*304d0*/  ENDCOLLECTIVE ;  /* 0x000000000000791b */ /* 0x003fe20003800000 */
.L_x_2079:
[----:B------:R-:W-:Y:S01]  /*304e0*/  IMAD.MOV.U32 R78, RZ, RZ, R14 ;  /* 0x000000ffff4e7224 */ /* 0x000fe200078e000e */
[----:B------:R-:W-:Y:S06]  /*304f0*/  BRA `(.L_x_2080) ;  /* 0xfffffdf800987947 */ /* 0x000fec000383ffff */
.L_x_1707:
[----:B0-----:R0:W1:Y:S02]  /*30500*/  SYNCS.PHASECHK.TRANS64.TRYWAIT P0, [R16+URZ+0x30800], R80 ;  /* 0x03080050100075a7 */ /* 0x001064000800017f */
[----:B-1----:R-:W-:Y:S05]  /*30510*/  @!P0 NANOSLEEP.SYNCS 0x989680 ;  /* 0x009896800000895d */ /* 0x002fea0003900000 */
[----:B------:R-:W1:Y:S02]  /*30520*/  @!P0 SYNCS.PHASECHK.TRANS64 P0, [R16+URZ+0x30800], R80 ;  /* 0x03080050100085a7 */ /* 0x000e64000800007f */
[----:B-1----:R-:W-:Y:S05]  /*30530*/  @!P0 BRA `(.L_x_1707) ;  /* 0xfffffffc00f08947 */ /* 0x002fea000383ffff */
[----:B------:R-:W-:Y:S05]  /*30540*/  BRA `(.L_x_2081) ;  /* 0xfffffdfc00a87947 */ /* 0x000fea000383ffff */
.L_x_1725:
[----:B-1----:R1:W3:Y:S02]  /*30550*/  SYNCS.PHASECHK.TRANS64.TRYWAIT P2, [R0+URZ+0x30830], R3 ;  /* 0x03083003000075a7 */ /* 0x0022e4000804017f */
[----:B---3--:R-:W-:Y:S05]  /*30560*/  @!P2 NANOSLEEP.SYNCS 0x989680 ;  /* 0x009896800000a95d */ /* 0x008fea0003900000 */
[----:B------:R-:W3:Y:S02]  /*30570*/  @!P2 SYNCS.PHASECHK.TRANS64 P2, [R0+URZ+0x30830], R3 ;  /* 0x030830030000a5a7 */ /* 0x000ee4000804007f */
[----:B---3--:R-:W-:Y:S05]  /*30580*/  @!P2 BRA `(.L_x_1725) ;  /* 0xfffffffc00f0a947 */ /* 0x008fea000383ffff */
[----:B------:R-:W-:Y:S05]  /*30590*/  BRA `(.L_x_1724) ;  /* 0xfffffe38006c7947 */ /* 0x000fea000383ffff */
.L_x_1745:
[----:B-1----:R1:W2:Y:S02]  /*305a0*/  SYNCS.PHASECHK.TRANS64.TRYWAIT P4, [R2+URZ+0x30830], R154 ;  /* 0x0308309a020075a7 */ /* 0x0022a4000808017f */
[----:B--2---:R-:W-:Y:S05]  /*305b0*/  @!P4 NANOSLEEP.SYNCS 0x989680 ;  /* 0x009896800000c95d */ /* 0x004fea0003900000 */
[----:B------:R-:W2:Y:S02]  /*305c0*/  @!P4 SYNCS.PHASECHK.TRANS64 P4, [R2+URZ+0x30830], R154 ;  /* 0x0308309a0200c5a7 */ /* 0x000ea4000808007f */
[----:B--2---:R-:W-:Y:S05]  /*305d0*/  @!P4 BRA `(.L_x_1745) ;  /* 0xfffffffc00f0c947 */ /* 0x004fea000383ffff */
[----:B------:R-:W-:Y:S05]  /*305e0*/  BRA `(.L_x_1744) ;  /* 0xfffffe6400e87947 */ /* 0x000fea000383ffff */
.L_x_1750:
[----:B-1----:R1:W2:Y:S02]  /*305f0*/  SYNCS.PHASECHK.TRANS64.TRYWAIT P4, [R0+URZ+0x30850], R218 ;  /* 0x030850da000075a7 */ /* 0x0022a4000808017f */
[----:B--2---:R-:W-:Y:S05]  /*30600*/  @!P4 NANOSLEEP.SYNCS 0x989680 ;  /* 0x009896800000c95d */ /* 0x004fea0003900000 */
[----:B------:R-:W2:Y:S02]  /*30610*/  @!P4 SYNCS.PHASECHK.TRANS64 P4, [R0+URZ+0x30850], R218 ;  /* 0x030850da0000c5a7 */ /* 0x000ea4000808007f */
[----:B--2---:R-:W-:Y:S05]  /*30620*/  @!P4 BRA `(.L_x_1750) ;  /* 0xfffffffc00f0c947 */ /* 0x004fea000383ffff */
[----:B------:R-:W-:Y:S05]  /*30630*/  BRA `(.L_x_1749) ;  /* 0xfffffe7800307947 */ /* 0x000fea000383ffff */
.L_x_1771:
[----:B-1----:R1:W2:Y:S02]  /*30640*/  SYNCS.PHASECHK.TRANS64.TRYWAIT P2, [R2+URZ+0x30830], R3 ;  /* 0x03083003020075a7 */ /* 0x0022a4000804017f */
[----:B--2---:R-:W-:Y:S05]  /*30650*/  @!P2 NANOSLEEP.SYNCS 0x989680 ;  /* 0x009896800000a95d */ /* 0x004fea0003900000 */
[----:B------:R-:W2:Y:S02]  /*30660*/  @!P2 SYNCS.PHASECHK.TRANS64 P2, [R2+URZ+0x30830], R3 ;  /* 0x030830030200a5a7 */ /* 0x000ea4000804007f */
[----:B--2---:R-:W-:Y:S05]  /*30670*/  @!P2 BRA `(.L_x_1771) ;  /* 0xfffffffc00f0a947 */ /* 0x004fea000383ffff */
[----:B------:R-:W-:Y:S05]  /*30680*/  BRA `(.L_x_1770) ;  /* 0xfffffe98004c7947 */ /* 0x000fea000383ffff */
.L_x_1776:
[----:B-1----:R1:W2:Y:S02]  /*30690*/  SYNCS.PHASECHK.TRANS64.TRYWAIT P2, [R231+URZ+0x30850], R0 ;  /* 0x03085000e70075a7 */ /* 0x0022a4000804017f */
[----:B--2---:R-:W-:Y:S05]  /*306a0*/  @!P2 NANOSLEEP.SYNCS 0x989680 ;  /* 0x009896800000a95d */ /* 0x004fea0003900000 */
[----:B------:R-:W2:Y:S02]  /*306b0*/  @!P2 SYNCS.PHASECHK.TRANS64 P2, [R231+URZ+0x30850], R0 ;  /* 0x03085000e700a5a7 */ /* 0x000ea4000804007f */
[----:B--2---:R-:W-:Y:S05]  /*306c0*/  @!P2 BRA `(.L_x_1776) ;  /* 0xfffffffc00f0a947 */ /* 0x004fea000383ffff */
[----:B------:R-:W-:Y:S05]  /*306d0*/  BRA `(.L_x_1775) ;  /* 0xfffffea800947947 */ /* 0x000fea000383ffff */
.L_x_1784:
[----:B-1----:R1:W2:Y:S02]  /*306e0*/  SYNCS.PHASECHK.TRANS64.TRYWAIT P2, [R2+URZ+0x30830], R3 ;  /* 0x03083003020075a7 */ /* 0x0022a4000804017f */
[----:B--2---:R-:W-:Y:S05]  /*306f0*/  @!P2 NANOSLEEP.SYNCS 0x989680 ;  /* 0x009896800000a95d */ /* 0x004fea0003900000 */
[----:B------:R-:W2:Y:S02]  /*30700*/  @!P2 SYNCS.PHASECHK.TRANS64 P2, [R2+URZ+0x30830], R3 ;  /* 0x030830030200a5a7 */ /* 0x000ea4000804007f */
[----:B--2---:R-:W-:Y:S05]  /*30710*/  @!P2 BRA `(.L_x_1784) ;  /* 0xfffffffc00f0a947 */ /* 0x004fea000383ffff */
[----:B------:R-:W-:Y:S05]  /*30720*/  BRA `(.L_x_1783) ;  /* 0xfffffebc00507947 */ /* 0x000fea000383ffff */
.L_x_1789:
[----:B-1----:R1:W2:Y:S02]  /*30730*/  SYNCS.PHASECHK.TRANS64.TRYWAIT P2, [R0+URZ+0x30850], R2 ;  /* 0x03085002000075a7 */ /* 0x0022a4000804017f */
[----:B--2---:R-:W-:Y:S05]  /*30740*/  @!P2 NANOSLEEP.SYNCS 0x989680 ;  /* 0x009896800000a95d */ /* 0x004fea0003900000 */
[----:B------:R-:W2:Y:S02]  /*30750*/  @!P2 SYNCS.PHASECHK.TRANS64 P2, [R0+URZ+0x30850], R2 ;  /* 0x030850020000a5a7 */ /* 0x000ea4000804007f */
[----:B--2---:R-:W-:Y:S05]  /*30760*/  @!P2 BRA `(.L_x_1789) ;  /* 0xfffffffc00f0a947 */ /* 0x004fea000383ffff */
[----:B------:R-:W-:Y:S05]  /*30770*/  BRA `(.L_x_1788) ;  /* 0xfffffecc00987947 */ /* 0x000fea000383ffff */
.L_x_1803:
[----:B-1----:R1:W2:Y:S02]  /*30780*/  SYNCS.PHASECHK.TRANS64.TRYWAIT P0, [R5+URZ+0x30850], R0 ;  /* 0x03085000050075a7 */ /* 0x0022a4000800017f */
[----:B--2---:R-:W-:Y:S05]  /*30790*/  @!P0 NANOSLEEP.SYNCS 0x989680 ;  /* 0x009896800000895d */ /* 0x004fea0003900000 */
[----:B------:R-:W2:Y:S02]  /*307a0*/  @!P0 SYNCS.PHASECHK.TRANS64 P0, [R5+URZ+0x30850], R0 ;  /* 0x03085000050085a7 */ /* 0x000ea4000800007f */
[----:B--2---:R-:W-:Y:S05]  /*307b0*/  @!P0 BRA `(.L_x_1803) ;  /* 0xfffffffc00f08947 */ /* 0x004fea000383ffff */
[----:B------:R-:W-:Y:S05]  /*307c0*/  BRA `(.L_x_1802) ;  /* 0xfffffef000c07947 */ /* 0x000fea000383ffff */
.L_x_1852:
[----:B------:R-:W1:Y:S01]  /*307d0*/  S2R R4, SR_TID.X ;  /* 0x0000000000047919 */ /* 0x000e620000002100 */
[----:B------:R-:W-:Y:S01]  /*307e0*/  BSSY B1, `(.L_x_2082) ;  /* 0x000000a000017945 */ /* 0x000fe20003800000 */
[----:B------:R-:W-:Y:S02]  /*307f0*/  IMAD.MOV.U32 R12, RZ, RZ, RZ ;  /* 0x000000ffff0c7224 */ /* 0x000fe400078e00ff */
[----:B------:R-:W-:Y:S02]  /*30800*/  IMAD.MOV.U32 R11, RZ, RZ, 0x1f ;  /* 0x0000001fff0b7424 */ /* 0x000fe400078e00ff */
[----:B0-----:R-:W-:Y:S01]  /*30810*/  IMAD.MOV.U32 R15, RZ, RZ, -0x1 ;  /* 0xffffffffff0f7424 */ /* 0x001fe200078e00ff */
[----:B-1----:R-:W-:-:S04]  /*30820*/  SHF.R.U32.HI R4, RZ, 0x5, R4 ;  /* 0x00000005ff047819 */ /* 0x002fc80000011604 */
[----:B------:R-:W-:-:S05]  /*30830*/  LOP3.LUT R4, R4, 0x3, RZ, 0xc0, !PT ;  /* 0x0000000304047812 */ /* 0x000fca00078ec0ff */
[----:B------:R-:W-:-:S07]  /*30840*/  IMAD.MOV.U32 R13, RZ, RZ, R4 ;  /* 0x000000ffff0d7224 */ /* 0x000fce00078e0004 */
[----:B------:R-:W-:Y:S05]  /*30850*/  WARPSYNC.COLLECTIVE R15, `(.L_x_2083) ;  /* 0x000000000f087348 */ /* 0x000fea0003c00000 */
[----:B------:R0:W1:Y:S02]  /*30860*/  SHFL.IDX P6, R14, R13, R12, R11 ;  /* 0x0000000c0d0e7389 */ /* 0x00006400000c000b */
[----:B01----:R-:W-:Y:S01]  /*30870*/  ENDCOLLECTIVE ;  /* 0x000000000000791b */ /* 0x003fe20003800000 */
.L_x_2083:
[----:B------:R-:W-:Y:S05]  /*30880*/  BSYNC B1 ;  /* 0x0000000000017941 */ /* 0x000fea0003800000 */
.L_x_2082:
[----:B------:R-:W-:Y:S05]  /*30890*/  BRA `(.L_x_2084) ;  /* 0xffffff6800947947 */ /* 0x000fea000383ffff */
.L_x_1854:
[----:B------:R-:W-:Y:S01]  /*308a0*/  BSSY B1, `(.L_x_2085) ;  /* 0x0000006000017945 */ /* 0x000fe20003800000 */
[----:B0-----:R-:W-:-:S07]  /*308b0*/  IMAD.MOV.U32 R15, RZ, RZ, -0x1 ;  /* 0xffffffffff0f7424 */ /* 0x001fce00078e00ff */
[----:B-1----:R-:W-:Y:S05]  /*308c0*/  WARPSYNC.COLLECTIVE R15, `(.L_x_2086) ;  /* 0x000000000f0c7348 */ /* 0x002fea0003c00000 */
[----:B------:R-:W-:Y:S02]  /*308d0*/  ELECT P6, UR62, PT ;  /* 0x00000000003e782f */ /* 0x000fe400038c0000 */
[----:B------:R-:W-:Y:S01]  /*308e0*/  MOV R14, UR62 ;  /* 0x0000003e000e7c02 */ /* 0x000fe20008000f00 */
[----:B-1----:R-:W-:Y:S10]  /*308f0*/  ENDCOLLECTIVE ;  /* 0x000000000000791b */ /* 0x002ff40003800000 */
.L_x_2086:
[----:B------:R-:W-:Y:S05]  /*30900*/  BSYNC B1 ;  /* 0x0000000000017941 */ /* 0x000fea0003800000 */
.L_x_2085:
[----:B------:R-:W-:Y:S01]  /*30910*/  PLOP3.LUT P2, PT, P6, PT, PT, 0x80, 0x0 ;  /* 0x000000000000781c */ /* 0x000fe2000374f070 */
[----:B------:R-:W-:-:S12]  /*30920*/  BRA `(.L_x_1853) ;  /* 0xffffff6800887947 */ /* 0x000fd8000383ffff */
.L_x_1856:
[----:B-1----:R1:W2:Y:S02]  /*30930*/  SYNCS.PHASECHK.TRANS64.TRYWAIT P0, [R18+URZ+0x30820], R3 ;  /* 0x03082003120075a7 */ /* 0x0022a4000800017f */
[----:B--2---:R-:W-:Y:S05]  /*30940*/  @!P0 NANOSLEEP.SYNCS 0x989680 ;  /* 0x009896800000895d */ /* 0x004fea0003900000 */
[----:B------:R-:W2:Y:S02]  /*30950*/  @!P0 SYNCS.PHASECHK.TRANS64 P0, [R18+URZ+0x30820], R3 ;  /* 0x03082003120085a7 */ /* 0x000ea4000800007f */
[----:B--2---:R-:W-:Y:S05]  /*30960*/  @!P0 BRA `(.L_x_1856) ;  /* 0xfffffffc00f08947 */ /* 0x004fea000383ffff */
[----:B------:R-:W-:Y:S05]  /*30970*/  BRA `(.L_x_2087) ;  /* 0xffffff6800987947 */ /* 0x000fea000383ffff */
.L_x_1860:
[----:B--2---:R2:W3:Y:S02]  /*30980*/  SYNCS.PHASECHK.TRANS64.TRYWAIT P0, [R5+URZ+0x308a0], R9 ;  /* 0x0308a009050075a7 */ /* 0x0044e4000800017f */
[----:B---3--:R-:W-:Y:S05]  /*30990*/  @!P0 NANOSLEEP.SYNCS 0x989680 ;  /* 0x009896800000895d */ /* 0x008fea0003900000 */
[----:B------:R-:W3:Y:S02]  /*309a0*/  @!P0 SYNCS.PHASECHK.TRANS64 P0, [R5+URZ+0x308a0], R9 ;  /* 0x0308a009050085a7 */ /* 0x000ee4000800007f */
[----:B---3--:R-:W-:Y:S05]  /*309b0*/  @!P0 BRA `(.L_x_1860) ;  /* 0xfffffffc00f08947 */ /* 0x008fea000383ffff */
[----:B------:R-:W-:Y:S05]  /*309c0*/  BRA `(.L_x_2088) ;  /* 0xffffff6800b87947 */ /* 0x000fea000383ffff */
.L_x_1868:
[----:B0-----:R0:W1:Y:S02]  /*309d0*/  SYNCS.PHASECHK.TRANS64.TRYWAIT P0, [R5+URZ+0x308c0], R9 ;  /* 0x0308c009050075a7 */ /* 0x001064000800017f */
[----:B-1----:R-:W-:Y:S05]  /*309e0*/  @!P0 NANOSLEEP.SYNCS 0x989680 ;  /* 0x009896800000895d */ /* 0x002fea0003900000 */
[----:B------:R-:W1:Y:S02]  /*309f0*/  @!P0 SYNCS.PHASECHK.TRANS64 P0, [R5+URZ+0x308c0], R9 ;  /* 0x0308c009050085a7 */ /* 0x000e64000800007f */
[----:B-1----:R-:W-:Y:S05]  /*30a00*/  @!P0 BRA `(.L_x_1868) ;  /* 0xfffffffc00f08947 */ /* 0x002fea000383ffff */
[----:B------:R-:W-:Y:S05]  /*30a10*/  BRA `(.L_x_2089) ;  /* 0xffffff6c00f47947 */ /* 0x000fea000383ffff */
.L_x_1878:
[----:B-1----:R1:W2:Y:S02]  /*30a20*/  SYNCS.PHASECHK.TRANS64.TRYWAIT P0, [R7+URZ+0x308a0], R6 ;  /* 0x0308a006070075a7 */ /* 0x0022a4000800017f */
[----:B--2---:R-:W-:Y:S05]  /*30a30*/  @!P0 NANOSLEEP.SYNCS 0x989680 ;  /* 0x009896800000895d */ /* 0x004fea0003900000 */
[----:B------:R-:W2:Y:S02]  /*30a40*/  @!P0 SYNCS.PHASECHK.TRANS64 P0, [R7+URZ+0x308a0], R6 ;  /* 0x0308a006070085a7 */ /* 0x000ea4000800007f */
[----:B--2---:R-:W-:Y:S05]  /*30a50*/  @!P0 BRA `(.L_x_1878) ;  /* 0xfffffffc00f08947 */ /* 0x004fea000383ffff */
[----:B------:R-:W-:Y:S05]  /*30a60*/  BRA `(.L_x_2090) ;  /* 0xffffff7400807947 */ /* 0x000fea000383ffff */
.L_x_1886:
[----:B0-----:R0:W2:Y:S02]  /*30a70*/  SYNCS.PHASECHK.TRANS64.TRYWAIT P0, [R7+URZ+0x308c0], R6 ;  /* 0x0308c006070075a7 */ /* 0x0010a4000800017f */
[----:B--2---:R-:W-:Y:S05]  /*30a80*/  @!P0 NANOSLEEP.SYNCS 0x989680 ;  /* 0x009896800000895d */ /* 0x004fea0003900000 */
[----:B------:R-:W2:Y:S02]  /*30a90*/  @!P0 SYNCS.PHASECHK.TRANS64 P0, [R7+URZ+0x308c0], R6 ;  /* 0x0308c006070085a7 */ /* 0x000ea4000800007f */
[----:B--2---:R-:W-:Y:S05]  /*30aa0*/  @!P0 BRA `(.L_x_1886) ;  /* 0xfffffffc00f08947 */ /* 0x004fea000383ffff */
[----:B------:R-:W-:Y:S05]  /*30ab0*/  BRA `(.L_x_2091) ;  /* 0xffffff7800b47947 */ /* 0x000fea000383ffff */
.L_x_1912:
[----:B------:R-:W2:Y:S01]  /*30ac0*/  S2R R4, SR_TID.X ;  /* 0x0000000000047919 */ /* 0x000ea20000002100 */
[----:B------:R-:W-:Y:S01]  /*30ad0*/  BSSY B0, `(.L_x_2092) ;  /* 0x000000a000007945 */ /* 0x000fe20003800000 */
[----:B------:R-:W-:Y:S02]  /*30ae0*/  IMAD.MOV.U32 R12, RZ, RZ, RZ ;  /* 0x000000ffff0c7224 */ /* 0x000fe400078e00ff */
[----:B------:R-:W-:Y:S02]  /*30af0*/  IMAD.MOV.U32 R11, RZ, RZ, 0x1f ;  /* 0x0000001fff0b7424 */ /* 0x000fe400078e00ff */
[----:B0-----:R-:W-:Y:S01]  /*30b00*/  IMAD.MOV.U32 R15, RZ, RZ, -0x1 ;  /* 0xffffffffff0f7424 */ /* 0x001fe200078e00ff */
[----:B--2---:R-:W-:-:S04]  /*30b10*/  SHF.R.U32.HI R4, RZ, 0x5, R4 ;  /* 0x00000005ff047819 */ /* 0x004fc80000011604 */
[----:B------:R-:W-:-:S05]  /*30b20*/  LOP3.LUT R4, R4, 0x3, RZ, 0xc0, !PT ;  /* 0x0000000304047812 */ /* 0x000fca00078ec0ff */
[----:B------:R-:W-:-:S07]  /*30b30*/  IMAD.MOV.U32 R13, RZ, RZ, R4 ;  /* 0x000000ffff0d7224 */ /* 0x000fce00078e0004 */
[----:B-1----:R-:W-:Y:S05]  /*30b40*/  WARPSYNC.COLLECTIVE R15, `(.L_x_2093) ;  /* 0x000000000f087348 */ /* 0x002fea0003c00000 */
[----:B------:R0:W2:Y:S02]  /*30b50*/  SHFL.IDX P6, R14, R13, R12, R11 ;  /* 0x0000000c0d0e7389 */ /* 0x0000a400000c000b */
[----:B012---:R-:W-:Y:S01]  /*30b60*/  ENDCOLLECTIVE ;  /* 0x000000000000791b */ /* 0x007fe20003800000 */
.L_x_2093:
[----:B------:R-:W-:Y:S05]  /*30b70*/  BSYNC B0 ;  /* 0x0000000000007941 */ /* 0x000fea0003800000 */
.L_x_2092:
[----:B------:R-:W-:Y:S05]  /*30b80*/  BRA `(.L_x_2094) ;  /* 0xffffff8c00447947 */ /* 0x000fea000383ffff */
.L_x_1914:
[----:B------:R-:W-:Y:S01]  /*30b90*/  BSSY B0, `(.L_x_2095) ;  /* 0x0000006000007945 */ /* 0x000fe20003800000 */
[----:B0-----:R-:W-:-:S07]  /*30ba0*/  IMAD.MOV.U32 R15, RZ, RZ, -0x1 ;  /* 0xffffffffff0f7424 */ /* 0x001fce00078e00ff */
[----:B-12---:R-:W-:Y:S05]  /*30bb0*/  WARPSYNC.COLLECTIVE R15, `(.L_x_2096) ;  /* 0x000000000f0c7348 */ /* 0x006fea0003c00000 */
[----:B------:R-:W-:Y:S02]  /*30bc0*/  ELECT P6, UR62, PT ;  /* 0x00000000003e782f */ /* 0x000fe400038c0000 */
[----:B------:R-:W-:Y:S01]  /*30bd0*/  MOV R14, UR62 ;  /* 0x0000003e000e7c02 */ /* 0x000fe20008000f00 */
[----:B-12---:R-:W-:Y:S10]  /*30be0*/  ENDCOLLECTIVE ;  /* 0x000000000000791b */ /* 0x006ff40003800000 */
.L_x_2096:
[----:B------:R-:W-:Y:S05]  /*30bf0*/  BSYNC B0 ;  /* 0x0000000000007941 */ /* 0x000fea0003800000 */
.L_x_2095:
[----:B------:R-:W-:Y:S05]  /*30c00*/  BRA `(.L_x_2097) ;  /* 0xffffff8c00487947 */ /* 0x000fea000383ffff */
.L_x_1916:
[----:B---3--:R3:W4:Y:S02]  /*30c10*/  SYNCS.PHASECHK.TRANS64.TRYWAIT P0, [R0+URZ+0x30840], R2 ;  /* 0x03084002000075a7 */ /* 0x008724000800017f */
[----:B----4-:R-:W-:Y:S05]  /*30c20*/  @!P0 NANOSLEEP.SYNCS 0x989680 ;  /* 0x009896800000895d */ /* 0x010fea0003900000 */
[----:B------:R-:W4:Y:S02]  /*30c30*/  @!P0 SYNCS.PHASECHK.TRANS64 P0, [R0+URZ+0x30840], R2 ;  /* 0x03084002000085a7 */ /* 0x000f24000800007f */
[----:B----4-:R-:W-:Y:S05]  /*30c40*/  @!P0 BRA `(.L_x_1916) ;  /* 0xfffffffc00f08947 */ /* 0x010fea000383ffff */
[----:B------:R-:W-:Y:S05]  /*30c50*/  BRA `(.L_x_2098) ;  /* 0xffffff8c00b07947 */ /* 0x000fea000383ffff */
.L_x_1920:
[----:B------:R0:W5:Y:S01]  /*30c60*/  LDL.LU R9, [R1+0x3c] ;  /* 0x00003c0001097983 */ /* 0x0001620000300800 */
[----:B------:R-:W-:Y:S02]  /*30c70*/  IMAD.MOV.U32 R5, RZ, RZ, R11 ;  /* 0x000000ffff057224 */ /* 0x000fe400078e000b */
[----:B------:R-:W-:Y:S02]  /*30c80*/  IMAD.MOV.U32 R13, RZ, RZ, R3 ;  /* 0x000000ffff0d7224 */ /* 0x000fe400078e0003 */
[----:B------:R-:W-:Y:S02]  /*30c90*/  IMAD.MOV.U32 R12, RZ, RZ, RZ ;  /* 0x000000ffff0c7224 */ /* 0x000fe400078e00ff */
[----:B------:R-:W-:Y:S02]  /*30ca0*/  IMAD.MOV.U32 R11, RZ, RZ, 0x181f ;  /* 0x0000181fff0b7424 */ /* 0x000fe400078e00ff */
[----:B0-----:R-:W-:-:S07]  /*30cb0*/  IMAD.MOV.U32 R15, RZ, RZ, -0x1 ;  /* 0xffffffffff0f7424 */ /* 0x001fce00078e00ff */
[----:B-----5:R-:W-:Y:S05]  /*30cc0*/  WARPSYNC.COLLECTIVE R15, `(.L_x_2099) ;  /* 0x000000000f087348 */ /* 0x020fea0003c00000 */
[----:B------:R0:W1:Y:S02]  /*30cd0*/  SHFL.IDX P6, R14, R13, R12, R11 ;  /* 0x0000000c0d0e7389 */ /* 0x00006400000c000b */
[----:B01---5:R-:W-:Y:S01]  /*30ce0*/  ENDCOLLECTIVE ;  /* 0x000000000000791b */ /* 0x023fe20003800000 */
.L_x_2099:
[----:B------:R-:W-:Y:S02]  /*30cf0*/  IMAD.MOV.U32 R13, RZ, RZ, R4 ;  /* 0x000000ffff0d7224 */ /* 0x000fe400078e0004 */
[----:B------:R-:W-:-:S07]  /*30d00*/  IMAD.MOV.U32 R6, RZ, RZ, R14 ;  /* 0x000000ffff067224 */ /* 0x000fce00078e000e */
[----:B------:R-:W-:Y:S05]  /*30d10*/  WARPSYNC.COLLECTIVE R15, `(.L_x_2100) ;  /* 0x000000000f087348 */ /* 0x000fea0003c00000 */
[----:B------:R0:W1:Y:S02]  /*30d20*/  SHFL.IDX P6, R14, R13, R12, R11 ;  /* 0x0000000c0d0e7389 */ /* 0x00006400000c000b */
[----:B01----:R-:W-:Y:S01]  /*30d30*/  ENDCOLLECTIVE ;  /* 0x000000000000791b */ /* 0x003fe20003800000 */
.L_x_2100:
[----:B------:R-:W-:Y:S02]  /*30d40*/  IMAD R2, R9, R7, RZ ;  /* 0x0000000709027224 */ /* 0x000fe400078e02ff */
[----:B------:R-:W2:Y:S01]  /*30d50*/  LDL R9, [R1+0x28] ;  /* 0x0000280001097983 */ /* 0x000ea20000100800 */
[----:B------:R-:W-:Y:S01]  /*30d60*/  IMAD.IADD R0, R10, 0x1, R5 ;  /* 0x000000010a007824 */ /* 0x000fe200078e0205 */
[----:B------:R-:W-:Y:S01]  /*30d70*/  ULDC.64 UR4, c[0x0][0x208] ;  /* 0x0000820000047ab9 */ /* 0x000fe20000000a00 */
[----:B------:R-:W-:Y:S02]  /*30d80*/  IMAD.MOV.U32 R7, RZ, RZ, R14 ;  /* 0x000000ffff077224 */ /* 0x000fe400078e000e */
[----:B------:R-:W-:Y:S01]  /*30d90*/  IMAD.MOV.U32 R13, RZ, RZ, R3 ;  /* 0x000000ffff0d7224 */ /* 0x000fe200078e0003 */
[C---:B------:R-:W-:Y:S01]  /*30da0*/  ISETP.GE.AND P2, PT, R0.reuse, R2, PT ;  /* 0x000000020000720c */ /* 0x040fe20003f46270 */
[----:B------:R-:W-:Y:S02]  /*30db0*/  IMAD.MOV.U32 R12, RZ, RZ, 0x1 ;  /* 0x00000001ff0c7424 */ /* 0x000fe400078e00ff */
        /* <DEDUP_REMOVED lines=17> */
.L_x_2101:
[----:B------:R-:W-:Y:S02]  /*30ed0*/  IMAD.MOV.U32 R13, RZ, RZ, R4 ;  /* 0x000000ffff0d7224 */ /* 0x000fe400078e0004 */
[----:B------:R-:W-:-:S07]  /*30ee0*/  IMAD.MOV.U32 R7, RZ, RZ, R14 ;  /* 0x000000ffff077224 */ /* 0x000fce00078e000e */
[----:B------:R-:W-:Y:S05]  /*30ef0*/  WARPSYNC.COLLECTIVE R15, `(.L_x_2102) ;  /* 0x000000000f087348 */ /* 0x000fea0003c00000 */
[----:B------:R0:W1:Y:S02]  /*30f00*/  SHFL.IDX P6, R14, R13, R12, R11 ;  /* 0x0000000c0d0e7389 */ /* 0x00006400000c000b */
[----:B01----:R-:W-:Y:S01]  /*30f10*/  ENDCOLLECTIVE ;  /* 0x000000000000791b */ /* 0x003fe20003800000 */
.L_x_2102:
        /* <DEDUP_REMOVED lines=20> */
.L_x_2103:
[----:B------:R-:W-:Y:S02]  /*31060*/  IMAD.MOV.U32 R13, RZ, RZ, R4 ;  /* 0x000000ffff0d7224 */ /* 0x000fe400078e0004 */
[----:B------:R-:W-:-:S07]  /*31070*/  IMAD.MOV.U32 R7, RZ, RZ, R14 ;  /* 0x000000ffff077224 */ /* 0x000fce00078e000e */
[----:B------:R-:W-:Y:S05]  /*31080*/  WARPSYNC.COLLECTIVE R15, `(.L_x_2104) ;  /* 0x000000000f087348 */ /* 0x000fea0003c00000 */
[----:B------:R0:W1:Y:S02]  /*31090*/  SHFL.IDX P6, R14, R13, R12, R11 ;  /* 0x0000000c0d0e7389 */ /* 0x00006400000c000b */
[----:B01----:R-:W-:Y:S01]  /*310a0*/  ENDCOLLECTIVE ;  /* 0x000000000000791b */ /* 0x003fe20003800000 */
.L_x_2104:
        /* <DEDUP_REMOVED lines=20> */
.L_x_2105:
[----:B------:R-:W-:Y:S02]  /*311f0*/  IMAD.MOV.U32 R13, RZ, RZ, R4 ;  /* 0x000000ffff0d7224 */ /* 0x000fe400078e0004 */
[----:B------:R-:W-:-:S07]  /*31200*/  IMAD.MOV.U32 R7, RZ, RZ, R14 ;  /* 0x000000ffff077224 */ /* 0x000fce00078e000e */
[----:B------:R-:W-:Y:S05]  /*31210*/  WARPSYNC.COLLECTIVE R15, `(.L_x_2106) ;  /* 0x000000000f087348 */ /* 0x000fea0003c00000 */
[----:B------:R0:W1:Y:S02]  /*31220*/  SHFL.IDX P6, R14, R13, R12, R11 ;  /* 0x0000000c0d0e7389 */ /* 0x00006400000c000b */
[----:B01----:R-:W-:Y:S01]  /*31230*/  ENDCOLLECTIVE ;  /* 0x000000000000791b */ /* 0x003fe20003800000 */
.L_x_2106:
        /* <DEDUP_REMOVED lines=20> */
.L_x_2107:
[----:B------:R-:W-:Y:S02]  /*31380*/  IMAD.MOV.U32 R13, RZ, RZ, R4 ;  /* 0x000000ffff0d7224 */ /* 0x000fe400078e0004 */
[----:B------:R-:W-:-:S07]  /*31390*/  IMAD.MOV.U32 R7, RZ, RZ, R14 ;  /* 0x000000ffff077224 */ /* 0x000fce00078e000e */
[----:B------:R-:W-:Y:S05]  /*313a0*/  WARPSYNC.COLLECTIVE R15, `(.L_x_2108) ;  /* 0x000000000f087348 */ /* 0x000fea0003c00000 */
[----:B------:R0:W1:Y:S02]  /*313b0*/  SHFL.IDX P6, R14, R13, R12, R11 ;  /* 0x0000000c0d0e7389 */ /* 0x00006400000c000b */
[----:B01----:R-:W-:Y:S01]  /*313c0*/  ENDCOLLECTIVE ;  /* 0x000000000000791b */ /* 0x003fe20003800000 */
.L_x_2108:
        /* <DEDUP_REMOVED lines=20> */
.L_x_2109:
[----:B------:R-:W-:Y:S02]  /*31510*/  IMAD.MOV.U32 R13, RZ, RZ, R4 ;  /* 0x000000ffff0d7224 */ /* 0x000fe400078e0004 */
[----:B------:R-:W-:-:S07]  /*31520*/  IMAD.MOV.U32 R7, RZ, RZ, R14 ;  /* 0x000000ffff077224 */ /* 0x000fce00078e000e */
[----:B------:R-:W-:Y:S05]  /*31530*/  WARPSYNC.COLLECTIVE R15, `(.L_x_2110) ;  /* 0x000000000f087348 */ /* 0x000fea0003c00000 */
[----:B------:R0:W1:Y:S02]  /*31540*/  SHFL.IDX P6, R14, R13, R12, R11 ;  /* 0x0000000c0d0e7389 */ /* 0x00006400000c000b */
[----:B01----:R-:W-:Y:S01]  /*31550*/  ENDCOLLECTIVE ;  /* 0x000000000000791b */ /* 0x003fe20003800000 */
.L_x_2110:
        /* <DEDUP_REMOVED lines=20> */
.L_x_2111:
[----:B------:R-:W-:Y:S02]  /*316a0*/  IMAD.MOV.U32 R13, RZ, RZ, R4 ;  /* 0x000000ffff0d7224 */ /* 0x000fe400078e0004 */
[----:B------:R-:W-:-:S07]  /*316b0*/  IMAD.MOV.U32 R7, RZ, RZ, R14 ;  /* 0x000000ffff077224 */ /* 0x000fce00078e000e */
[----:B------:R-:W-:Y:S05]  /*316c0*/  WARPSYNC.COLLECTIVE R15, `(.L_x_2112) ;  /* 0x000000000f087348 */ /* 0x000fea0003c00000 */
[----:B------:R0:W1:Y:S02]  /*316d0*/  SHFL.IDX P6, R14, R13, R12, R11 ;  /* 0x0000000c0d0e7389 */ /* 0x00006400000c000b */
[----:B01----:R-:W-:Y:S01]  /*316e0*/  ENDCOLLECTIVE ;  /* 0x000000000000791b */ /* 0x003fe20003800000 */
.L_x_2112:
        /* <DEDUP_REMOVED lines=18> */
.L_x_2113:
[----:B------:R-:W-:Y:S02]  /*31810*/  IMAD.MOV.U32 R13, RZ, RZ, R4 ;  /* 0x000000ffff0d7224 */ /* 0x000fe400078e0004 */
[----:B------:R-:W-:-:S07]  /*31820*/  IMAD.MOV.U32 R5, RZ, RZ, R14 ;  /* 0x000000ffff057224 */ /* 0x000fce00078e000e */
[----:B------:R-:W-:Y:S05]  /*31830*/  WARPSYNC.COLLECTIVE R15, `(.L_x_2114) ;  /* 0x000000000f087348 */ /* 0x000fea0003c00000 */
[----:B------:R0:W1:Y:S02]  /*31840*/  SHFL.IDX P6, R14, R13, R12, R11 ;  /* 0x0000000c0d0e7389 */ /* 0x00006400000c000b */
[----:B01----:R-:W-:Y:S01]  /*31850*/  ENDCOLLECTIVE ;  /* 0x000000000000791b */ /* 0x003fe20003800000 */
.L_x_2114:
[----:B------:R-:W-:Y:S01]  /*31860*/  IMAD.MOV.U32 R3, RZ, RZ, R14 ;  /* 0x000000ffff037224 */ /* 0x000fe200078e000e */
[----:B------:R-:W-:Y:S06]  /*31870*/  BRA `(.L_x_2115) ;  /* 0xffffff9000687947 */ /* 0x000fec000383ffff */
.L_x_1925:
[----:B---3--:R3:W4:Y:S02]  /*31880*/  SYNCS.PHASECHK.TRANS64.TRYWAIT P0, [R18+URZ+0x30820], R0 ;  /* 0x03082000120075a7 */ /* 0x008724000800017f */
[----:B----4-:R-:W-:Y:S05]  /*31890*/  @!P0 NANOSLEEP.SYNCS 0x989680 ;  /* 0x009896800000895d */ /* 0x010fea0003900000 */
[----:B------:R-:W4:Y:S02]  /*318a0*/  @!P0 SYNCS.PHASECHK.TRANS64 P0, [R18+URZ+0x30820], R0 ;  /* 0x03082000120085a7 */ /* 0x000f24000800007f */
[----:B----4-:R-:W-:Y:S05]  /*318b0*/  @!P0 BRA `(.L_x_1925) ;  /* 0xfffffffc00f08947 */ /* 0x010fea000383ffff */
[----:B------:R-:W-:Y:S05]  /*318c0*/  BRA `(.L_x_2116) ;  /* 0xffffff9000e47947 */ /* 0x000fea000383ffff */
.L_x_1934:
[----:B-1----:R1:W2:Y:S02]  /*318d0*/  SYNCS.PHASECHK.TRANS64.TRYWAIT P0, [R3+URZ+0x30840], R2 ;  /* 0x03084002030075a7 */ /* 0x0022a4000800017f */
[----:B--2---:R-:W-:Y:S05]  /*318e0*/  @!P0 NANOSLEEP.SYNCS 0x989680 ;  /* 0x009896800000895d */ /* 0x004fea0003900000 */
[----:B------:R-:W2:Y:S02]  /*318f0*/  @!P0 SYNCS.PHASECHK.TRANS64 P0, [R3+URZ+0x30840], R2 ;  /* 0x03084002030085a7 */ /* 0x000ea4000800007f */
[----:B--2---:R-:W-:Y:S05]  /*31900*/  @!P0 BRA `(.L_x_1934) ;  /* 0xfffffffc00f08947 */ /* 0x004fea000383ffff */
[----:B------:R-:W-:Y:S05]  /*31910*/  BRA `(.L_x_2117) ;  /* 0xffffff9400dc7947 */ /* 0x000fea000383ffff */
.L_x_1942:
[----:B0-----:R0:W1:Y:S02]  /*31920*/  SYNCS.PHASECHK.TRANS64.TRYWAIT P0, [R2+URZ+0x30860], R3 ;  /* 0x03086003020075a7 */ /* 0x001064000800017f */
[----:B-1----:R-:W-:Y:S05]  /*31930*/  @!P0 NANOSLEEP.SYNCS 0x989680 ;  /* 0x009896800000895d */ /* 0x002fea0003900000 */
[----:B------:R-:W1:Y:S02]  /*31940*/  @!P0 SYNCS.PHASECHK.TRANS64 P0, [R2+URZ+0x30860], R3 ;  /* 0x03086003020085a7 */ /* 0x000e64000800007f */
[----:B-1----:R-:W-:Y:S05]  /*31950*/  @!P0 BRA `(.L_x_1942) ;  /* 0xfffffffc00f08947 */ /* 0x002fea000383ffff */
[----:B------:R-:W-:Y:S05]  /*31960*/  BRA `(.L_x_2118) ;  /* 0xffffff9c002c7947 */ /* 0x000fea000383ffff */
.L_x_1954:
[----:B-1----:R1:W2:Y:S02]  /*31970*/  SYNCS.PHASECHK.TRANS64.TRYWAIT P0, [R3+URZ+0x30840], R2 ;  /* 0x03084002030075a7 */ /* 0x0022a4000800017f */
[----:B--2---:R-:W-:Y:S05]  /*31980*/  @!P0 NANOSLEEP.SYNCS 0x989680 ;  /* 0x009896800000895d */ /* 0x004fea0003900000 */
[----:B------:R-:W2:Y:S02]  /*31990*/  @!P0 SYNCS.PHASECHK.TRANS64 P0, [R3+URZ+0x30840], R2 ;  /* 0x03084002030085a7 */ /* 0x000ea4000800007f */
[----:B--2---:R-:W-:Y:S05]  /*319a0*/  @!P0 BRA `(.L_x_1954) ;  /* 0xfffffffc00f08947 */ /* 0x004fea000383ffff */
[----:B------:R-:W-:Y:S05]  /*319b0*/  BRA `(.L_x_2119) ;  /* 0xffffffa4003c7947 */ /* 0x000fea000383ffff */
.L_x_1962:
[----:B0-----:R0:W1:Y:S02]  /*319c0*/  SYNCS.PHASECHK.TRANS64.TRYWAIT P0, [R2+URZ+0x30860], R3 ;  /* 0x03086003020075a7 */ /* 0x001064000800017f */
[----:B-1----:R-:W-:Y:S05]  /*319d0*/  @!P0 NANOSLEEP.SYNCS 0x989680 ;  /* 0x009896800000895d */ /* 0x002fea0003900000 */
[----:B------:R-:W1:Y:S02]  /*319e0*/  @!P0 SYNCS.PHASECHK.TRANS64 P0, [R2+URZ+0x30860], R3 ;  /* 0x03086003020085a7 */ /* 0x000e64000800007f */
[----:B-1----:R-:W-:Y:S05]  /*319f0*/  @!P0 BRA `(.L_x_1962) ;  /* 0xfffffffc00f08947 */ /* 0x002fea000383ffff */
[----:B------:R-:W-:Y:S05]  /*31a00*/  BRA `(.L_x_2120) ;  /* 0xffffffa8008c7947 */ /* 0x000fea000383ffff */
.L_x_1974:
[----:B--2---:R2:W3:Y:S02]  /*31a10*/  SYNCS.PHASECHK.TRANS64.TRYWAIT P0, [R3+URZ+0x30840], R2 ;  /* 0x03084002030075a7 */ /* 0x0044e4000800017f */
[----:B---3--:R-:W-:Y:S05]  /*31a20*/  @!P0 NANOSLEEP.SYNCS 0x989680 ;  /* 0x009896800000895d */ /* 0x008fea0003900000 */
[----:B------:R-:W3:Y:S02]  /*31a30*/  @!P0 SYNCS.PHASECHK.TRANS64 P0, [R3+URZ+0x30840], R2 ;  /* 0x03084002030085a7 */ /* 0x000ee4000800007f */
[----:B---3--:R-:W-:Y:S05]  /*31a40*/  @!P0 BRA `(.L_x_1974) ;  /* 0xfffffffc00f08947 */ /* 0x008fea000383ffff */
[----:B------:R-:W-:Y:S05]  /*31a50*/  BRA `(.L_x_2121) ;  /* 0xffffffb000787947 */ /* 0x000fea000383ffff */
.L_x_1982:
[----:B0-----:R0:W1:Y:S02]  /*31a60*/  SYNCS.PHASECHK.TRANS64.TRYWAIT P0, [R2+URZ+0x30860], R5 ;  /* 0x03086005020075a7 */ /* 0x001064000800017f */
[----:B-1----:R-:W-:Y:S05]  /*31a70*/  @!P0 NANOSLEEP.SYNCS 0x989680 ;  /* 0x009896800000895d */ /* 0x002fea0003900000 */
[----:B------:R-:W1:Y:S02]  /*31a80*/  @!P0 SYNCS.PHASECHK.TRANS64 P0, [R2+URZ+0x30860], R5 ;  /* 0x03086005020085a7 */ /* 0x000e64000800007f */
[----:B-1----:R-:W-:Y:S05]  /*31a90*/  @!P0 BRA `(.L_x_1982) ;  /* 0xfffffffc00f08947 */ /* 0x002fea000383ffff */
[----:B------:R-:W-:Y:S05]  /*31aa0*/  BRA `(.L_x_2122) ;  /* 0xffffffb400c47947 */ /* 0x000fea000383ffff */
.L_x_1996:
[----:B---3--:R3:W4:Y:S02]  /*31ab0*/  SYNCS.PHASECHK.TRANS64.TRYWAIT P0, [R0+URZ+0x30860], R2 ;  /* 0x03086002000075a7 */ /* 0x008724000800017f */
[----:B----4-:R-:W-:Y:S05]  /*31ac0*/  @!P0 NANOSLEEP.SYNCS 0x989680 ;  /* 0x009896800000895d */ /* 0x010fea0003900000 */
[----:B------:R-:W4:Y:S02]  /*31ad0*/  @!P0 SYNCS.PHASECHK.TRANS64 P0, [R0+URZ+0x30860], R2 ;  /* 0x03086002000085a7 */ /* 0x000f24000800007f */
[----:B----4-:R-:W-:Y:S05]  /*31ae0*/  @!P0 BRA `(.L_x_1996) ;  /* 0xfffffffc00f08947 */ /* 0x010fea000383ffff */
[----:B------:R-:W-:Y:S05]  /*31af0*/  BRA `(.L_x_2123) ;  /* 0xffffffbc00947947 */ /* 0x000fea000383ffff */
.L_x_2006:
[----:B-1-3--:R-:W3:Y:S01]  /*31b00*/  LDL R0, [R1] ;  /* 0x0000000001007983 */ /* 0x00aee20000100800 */
[----:B------:R-:W-:Y:S01]  /*31b10*/  BSSY B0, `(.L_x_2124) ;  /* 0x0000008000007945 */ /* 0x000fe20003800000 */
[----:B------:R-:W-:Y:S02]  /*31b20*/  IMAD.MOV.U32 R12, RZ, RZ, RZ ;  /* 0x000000ffff0c7224 */ /* 0x000fe400078e00ff */
[----:B0-----:R-:W-:Y:S02]  /*31b30*/  IMAD.MOV.U32 R11, RZ, RZ, 0x1f ;  /* 0x0000001fff0b7424 */ /* 0x001fe400078e00ff */
[----:B------:R-:W-:Y:S02]  /*31b40*/  IMAD.MOV.U32 R15, RZ, RZ, -0x1 ;  /* 0xffffffffff0f7424 */ /* 0x000fe400078e00ff */
[----:B---3--:R-:W-:-:S07]  /*31b50*/  IMAD.MOV.U32 R13, RZ, RZ, R0 ;  /* 0x000000ffff0d7224 */ /* 0x008fce00078e0000 */
[----:B--2---:R-:W-:Y:S05]  /*31b60*/  WARPSYNC.COLLECTIVE R15, `(.L_x_2125) ;  /* 0x000000000f087348 */ /* 0x004fea0003c00000 */
[----:B------:R0:W1:Y:S02]  /*31b70*/  SHFL.IDX P6, R14, R13, R12, R11 ;  /* 0x0000000c0d0e7389 */ /* 0x00006400000c000b */
[----:B012---:R-:W-:Y:S01]  /*31b80*/  ENDCOLLECTIVE ;  /* 0x000000000000791b */ /* 0x007fe20003800000 */
.L_x_2125:
[----:B------:R-:W-:Y:S05]  /*31b90*/  BSYNC B0 ;  /* 0x0000000000007941 */ /* 0x000fea0003800000 */
.L_x_2124:
        /* <DEDUP_REMOVED lines=10> */
.L_x_2126:
        /* <DEDUP_REMOVED lines=17> */
[----:B------:R-:W-:Y:S02]  /*31d50*/  IMAD.MOV.U32 R8, RZ, RZ, RZ ;  /* 0x000000ffff087224 */ /* 0x000fe400078e00ff */
[----:B---3--:R-:W-:Y:S01]  /*31d60*/  @!P0 IMAD.MOV.U32 R6, RZ, RZ, R2 ;  /* 0x000000ffff068224 */ /* 0x008fe200078e0002 */
[----:B------:R-:W-:-:S03]  /*31d70*/  ISETP.GE.U32.AND P0, PT, R16, 0x2, PT ;  /* 0x000000021000780c */ /* 0x000fc60003f06070 */
[----:B------:R-:W-:-:S04]  /*31d80*/  IMAD R2, R6, R4, RZ ;  /* 0x0000000406027224 */ /* 0x000fc800078e02ff */
[----:B------:R-:W-:-:S07]  /*31d90*/  IMAD.MOV.U32 R13, RZ, RZ, R2 ;  /* 0x000000ffff0d7224 */ /* 0x000fce00078e0002 */
[----:B------:R-:W-:Y:S05]  /*31da0*/  WARPSYNC.COLLECTIVE R15, `(.L_x_2127) ;  /* 0x000000000f087348 */ /* 0x000fea0003c00000 */
[----:B------:R0:W1:Y:S02]  /*31db0*/  SHFL.UP P6, R14, R13, R12, R11 ;  /* 0x0400000c0d0e7389 */ /* 0x00006400000c000b */
[----:B01----:R-:W-:Y:S01]  /*31dc0*/  ENDCOLLECTIVE ;  /* 0x000000000000791b */ /* 0x003fe20003800000 */
.L_x_2127:
        /* <DEDUP_REMOVED lines=9> */
.L_x_2128:
        /* <DEDUP_REMOVED lines=8> */
.L_x_2129:
        /* <DEDUP_REMOVED lines=8> */
.L_x_2130:
        /* <DEDUP_REMOVED lines=8> */
.L_x_2131:
        /* <DEDUP_REMOVED lines=9> */
.L_x_2132:
[----:B------:R-:W-:Y:S01]  /*32070*/  IMAD.MOV.U32 R9, RZ, RZ, R14 ;  /* 0x000000ffff097224 */ /* 0x000fe200078e000e */
[----:B------:R-:W-:Y:S06]  /*32080*/  BRA `(.L_x_2133) ;  /* 0xffffffc000987947 */ /* 0x000fec000383ffff */
.L_x_2009:
        /* <DEDUP_REMOVED lines=8> */
.L_x_2135:
[----:B------:R-:W-:Y:S05]  /*32110*/  BSYNC B0 ;  /* 0x0000000000007941 */ /* 0x000fea0003800000 */
.L_x_2134:
[----:B------:R-:W-:Y:S01]  /*32120*/  IMAD.MOV.U32 R3, RZ, RZ, R14 ;  /* 0x000000ffff037224 */ /* 0x000fe200078e000e */
[----:B------:R-:W-:Y:S01]  /*32130*/  LOP3.LUT P4, RZ, R19, 0x1, RZ, 0xc0, !PT ;  /* 0x0000000113ff7812 */ /* 0x000fe2000788c0ff */
        /* <DEDUP_REMOVED lines=9> */
.L_x_2136:
        /* <DEDUP_REMOVED lines=8> */
.L_x_2137:
        /* <DEDUP_REMOVED lines=8> */
.L_x_2138:
        /* <DEDUP_REMOVED lines=8> */
.L_x_2139:
        /* <DEDUP_REMOVED lines=9> */
.L_x_2140:
[----:B------:R-:W-:Y:S01]  /*323e0*/  IMAD.MOV.U32 R9, RZ, RZ, R14 ;  /* 0x000000ffff097224 */ /* 0x000fe200078e000e */
[----:B------:R-:W-:Y:S06]  /*323f0*/  BRA `(.L_x_2141) ;  /* 0xffffffc0006c7947 */ /* 0x000fec000383ffff */
.L_x_2011:
[----:B------:R-:W-:Y:S01]  /*32400*/  BSSY B0, `(.L_x_2142) ;  /* 0x0000006000007945 */ /* 0x000fe20003800000 */
[----:B------:R-:W-:Y:S01]  /*32410*/  PLOP3.LUT P6, PT, P6, PT, PT, 0x8, 0x0 ;  /* 0x000000000000781c */ /* 0x000fe200037ce170 */
[----:B------:R-:W-:-:S12]  /*32420*/  IMAD.MOV.U32 R15, RZ, RZ, -0x1 ;  /* 0xffffffffff0f7424 */ /* 0x000fd800078e00ff */
[----:B0-----:R-:W-:Y:S05]  /*32430*/  WARPSYNC.COLLECTIVE R15, `(.L_x_2143) ;  /* 0x000000000f087348 */ /* 0x001fea0003c00000 */
[----:B------:R-:W-:Y:S01]  /*32440*/  VOTE.ANY R14, PT, P6 ;  /* 0x00000000000e7806 */ /* 0x000fe200030e0100 */
[----:B0-----:R-:W-:Y:S06]  /*32450*/  ENDCOLLECTIVE ;  /* 0x000000000000791b */ /* 0x001fec0003800000 */
.L_x_2143:
[----:B------:R-:W-:Y:S05]  /*32460*/  BSYNC B0 ;  /* 0x0000000000007941 */ /* 0x000fea0003800000 */
.L_x_2142:
        /* <DEDUP_REMOVED lines=10> */
.L_x_2144:
[----:B------:R-:W-:Y:S02]  /*32510*/  IMAD.MOV.U32 R13, RZ, RZ, R6 ;  /* 0x000000ffff0d7224 */ /* 0x000fe400078e0006 */
[----:B------:R-:W-:-:S07]  /*32520*/  IMAD.MOV.U32 R4, RZ, RZ, R14 ;  /* 0x000000ffff047224 */ /* 0x000fce00078e000e */
[----:B------:R-:W-:Y:S05]  /*32530*/  WARPSYNC.COLLECTIVE R15, `(.L_x_2145) ;  /* 0x000000000f087348 */ /* 0x000fea0003c00000 */
[----:B------:R0:W1:Y:S02]  /*32540*/  SHFL.IDX P6, R14, R13, R12, R11 ;  /* 0x0000000c0d0e7389 */ /* 0x00006400000c000b */
[----:B01----:R-:W-:Y:S01]  /*32550*/  ENDCOLLECTIVE ;  /* 0x000000000000791b */ /* 0x003fe20003800000 */
.L_x_2145:
[----:B------:R-:W-:Y:S02]  /*32560*/  IMAD.MOV.U32 R6, RZ, RZ, R14 ;  /* 0x000000ffff067224 */ /* 0x000fe400078e000e */
[----:B------:R-:W-:-:S05]  /*32570*/  IMAD.IADD R10, R3, 0x1, R10 ;  /* 0x00000001030a7824 */ /* 0x000fca00078e020a */
[----:B------:R2:W-:Y:S01]  /*32580*/  STL [R1+0xc], R10 ;  /* 0x00000c0a01007387 */ /* 0x0005e20000100800 */
[----:B------:R-:W-:Y:S05]  /*32590*/  BRA `(.L_x_2146) ;  /* 0xffffffc0004c7947 */ /* 0x000fea000383ffff */
.L_x_2013:
[----:B------:R-:W-:Y:S01]  /*325a0*/  BSSY B0, `(.L_x_2147) ;  /* 0x0000008000007945 */ /* 0x000fe20003800000 */
[----:B------:R-:W-:Y:S02]  /*325b0*/  IMAD.MOV.U32 R13, RZ, RZ, R7 ;  /* 0x000000ffff0d7224 */ /* 0x000fe400078e0007 */
[----:B------:R-:W-:Y:S02]  /*325c0*/  IMAD.MOV.U32 R12, RZ, RZ, R3 ;  /* 0x000000ffff0c7224 */ /* 0x000fe400078e0003 */
[----:B------:R-:W-:Y:S02]  /*325d0*/  IMAD.MOV.U32 R11, RZ, RZ, 0x1f ;  /* 0x0000001fff0b7424 */ /* 0x000fe400078e00ff */
[----:B------:R-:W-:-:S07]  /*325e0*/  IMAD.MOV.U32 R15, RZ, RZ, -0x1 ;  /* 0xffffffffff0f7424 */ /* 0x000fce00078e00ff */
[----:B0-2---:R-:W-:Y:S05]  /*325f0*/  WARPSYNC.COLLECTIVE R15, `(.L_x_2148) ;  /* 0x000000000f087348 */ /* 0x005fea0003c00000 */
[----:B------:R1:W3:Y:S02]  /*32600*/  SHFL.IDX P6, R14, R13, R12, R11 ;  /* 0x0000000c0d0e7389 */ /* 0x0002e400000c000b */
[----:B0123--:R-:W-:Y:S01]  /*32610*/  ENDCOLLECTIVE ;  /* 0x000000000000791b */ /* 0x00ffe20003800000 */
.L_x_2148:
[----:B------:R-:W-:Y:S05]  /*32620*/  BSYNC B0 ;  /* 0x0000000000007941 */ /* 0x000fea0003800000 */
.L_x_2147:
[----:B------:R-:W-:Y:S01]  /*32630*/  IMAD.MOV.U32 R3, RZ, RZ, R14 ;  /* 0x000000ffff037224 */ /* 0x000fe200078e000e */
[----:B------:R-:W-:Y:S06]  /*32640*/  BRA `(.L_x_2149) ;  /* 0xffffffc000387947 */ /* 0x000fec000383ffff */
.L_x_2019:
[----:B0-----:R0:W1:Y:S02]  /*32650*/  SYNCS.PHASECHK.TRANS64.TRYWAIT P0, [R0+URZ+0x30820], R3 ;  /* 0x03082003000075a7 */ /* 0x001064000800017f */
[----:B-1----:R-:W-:Y:S05]  /*32660*/  @!P0 NANOSLEEP.SYNCS 0x989680 ;  /* 0x009896800000895d */ /* 0x002fea0003900000 */
[----:B------:R-:W1:Y:S02]  /*32670*/  @!P0 SYNCS.PHASECHK.TRANS64 P0, [R0+URZ+0x30820], R3 ;  /* 0x03082003000085a7 */ /* 0x000e64000800007f */
[----:B-1----:R-:W-:Y:S05]  /*32680*/  @!P0 BRA `(.L_x_2019) ;  /* 0xfffffffc00f08947 */ /* 0x002fea000383ffff */
[----:B------:R-:W-:Y:S05]  /*32690*/  BRA `(.L_x_2150) ;  /* 0xffffffc800d87947 */ /* 0x000fea000383ffff */
.L_x_2020:
        /* <DEDUP_REMOVED lines=11> */
.L_x_2152:
[----:B------:R-:W-:Y:S05]  /*32750*/  BSYNC B0 ;  /* 0x0000000000007941 */ /* 0x000fea0003800000 */
.L_x_2151:
[----:B------:R-:W-:Y:S05]  /*32760*/  BRA `(.L_x_2153) ;  /* 0xffffffc800c07947 */ /* 0x000fea000383ffff */
.L_x_2021:
[----:B------:R-:W-:Y:S01]  /*32770*/  BSSY B0, `(.L_x_2154) ;  /* 0x0000006000007945 */ /* 0x000fe20003800000 */
[----:B------:R-:W-:-:S07]  /*32780*/  IMAD.MOV.U32 R15, RZ, RZ, -0x1 ;  /* 0xffffffffff0f7424 */ /* 0x000fce00078e00ff */
[----:B01----:R-:W-:Y:S05]  /*32790*/  WARPSYNC.COLLECTIVE R15, `(.L_x_2155) ;  /* 0x000000000f0c7348 */ /* 0x003fea0003c00000 */
[----:B------:R-:W-:Y:S02]  /*327a0*/  ELECT P6, UR62, PT ;  /* 0x00000000003e782f */ /* 0x000fe400038c0000 */
[----:B------:R-:W-:Y:S01]  /*327b0*/  MOV R14, UR62 ;  /* 0x0000003e000e7c02 */ /* 0x000fe20008000f00 */
[----:B01----:R-:W-:Y:S10]  /*327c0*/  ENDCOLLECTIVE ;  /* 0x000000000000791b */ /* 0x003ff40003800000 */
.L_x_2155:
[----:B------:R-:W-:Y:S05]  /*327d0*/  BSYNC B0 ;  /* 0x0000000000007941 */ /* 0x000fea0003800000 */
.L_x_2154:
[----:B------:R-:W-:Y:S05]  /*327e0*/  BRA `(.L_x_2156) ;  /* 0xffffffc800b47947 */ /* 0x000fea000383ffff */
.L_x_2023:
[----:B0-----:R0:W1:Y:S02]  /*327f0*/  SYNCS.PHASECHK.TRANS64.TRYWAIT P0, [R6+URZ], R5 ;  /* 0x00000005060075a7 */ /* 0x001064000800017f */
[----:B-1----:R-:W-:Y:S05]  /*32800*/  @!P0 NANOSLEEP.SYNCS 0x989680 ;  /* 0x009896800000895d */ /* 0x002fea0003900000 */
[----:B------:R-:W1:Y:S02]  /*32810*/  @!P0 SYNCS.PHASECHK.TRANS64 P0, [R6+URZ], R5 ;  /* 0x00000005060085a7 */ /* 0x000e64000800007f */
[----:B-1----:R-:W-:Y:S05]  /*32820*/  @!P0 BRA `(.L_x_2023) ;  /* 0xfffffffc00f08947 */ /* 0x002fea000383ffff */
[----:B------:R-:W-:Y:S05]  /*32830*/  BRA `(.L_x_2157) ;  /* 0xffffffc800f87947 */ /* 0x000fea000383ffff */
.L_x_2024:
[----:B-1----:R1:W2:Y:S02]  /*32840*/  SYNCS.PHASECHK.TRANS64.TRYWAIT P0, [R7+URZ], R2 ;  /* 0x00000002070075a7 */ /* 0x0022a4000800017f */
[----:B--2---:R-:W-:Y:S05]  /*32850*/  @!P0 NANOSLEEP.SYNCS 0x989680 ;  /* 0x009896800000895d */ /* 0x004fea0003900000 */
[----:B------:R-:W2:Y:S02]  /*32860*/  @!P0 SYNCS.PHASECHK.TRANS64 P0, [R7+URZ], R2 ;  /* 0x00000002070085a7 */ /* 0x000ea4000800007f */
[----:B--2---:R-:W-:Y:S05]  /*32870*/  @!P0 BRA `(.L_x_2024) ;  /* 0xfffffffc00f08947 */ /* 0x004fea000383ffff */
[----:B------:R-:W-:Y:S05]  /*32880*/  BRA `(.L_x_2158) ;  /* 0xffffffc800ec7947 */ /* 0x000fea000383ffff */
.L_x_2026:
[----:B--2---:R2:W3:Y:S02]  /*32890*/  SYNCS.PHASECHK.TRANS64.TRYWAIT P0, [R4+URZ], R5 ;  /* 0x00000005040075a7 */ /* 0x0044e4000800017f */
[----:B---3--:R-:W-:Y:S05]  /*328a0*/  @!P0 NANOSLEEP.SYNCS 0x989680 ;  /* 0x009896800000895d */ /* 0x008fea0003900000 */
[----:B------:R-:W3:Y:S02]  /*328b0*/  @!P0 SYNCS.PHASECHK.TRANS64 P0, [R4+URZ], R5 ;  /* 0x00000005040085a7 */ /* 0x000ee4000800007f */
[----:B---3--:R-:W-:Y:S05]  /*328c0*/  @!P0 BRA `(.L_x_2026) ;  /* 0xfffffffc00f08947 */ /* 0x008fea000383ffff */
[----:B------:R-:W-:Y:S05]  /*328d0*/  BRA `(.L_x_2159) ;  /* 0xffffffc800f47947 */ /* 0x000fea000383ffff */
.L_x_2160:
        /* <DEDUP_REMOVED lines=10> */
.L_x_14837:


//--------------------- .text._ZN7cutlass13device_kernelIN5flash11enable_sm90INS1_16FlashAttnFwdSm90INS1_25CollectiveMainloopFwdSm90ILi2EN4cute5tupleIJNS5_1CILi1EEES8_S8_EEENS6_IJNS7_ILi128EEENS7_ILi80EEENS7_ILi256EEEEEELi256ENS_10bfloat16_tEfNS_4arch4Sm90ELb1ELb0ELb1ELb0ELb0ELb0ELb0ELb1ELb1ELb1ELb1ELb0EEENS1_21CollectiveEpilogueFwdINS6_IJSA_SC_SB_EEES9_SE_SG_Li256ELb0ELb1ELb1ELb0EEENS1_19SingleTileSchedulerILb0ELb1ELb1ELi128EEEEEEEEEvNT_6ParamsE --------------------------
	.section	.text._ZN7cutlass13device_kernelIN5flash11enable_sm90INS1_16FlashAttnFwdSm90INS1_25CollectiveMainloopFwdSm90ILi2EN4cute5tupleIJNS5_1CILi1EEES8_S8_EEENS6_IJNS7_ILi128EEENS7_ILi80EEENS7_ILi256EEEEEELi256ENS_10bfloat16_tEfNS_4arch4Sm90ELb1ELb0ELb1ELb0ELb0ELb0ELb0ELb1ELb1ELb1ELb1ELb0EEENS1_21CollectiveEpilogueFwdINS6_IJSA_SC_SB_EEES9_SE_SG_Li256ELb0ELb1ELb1ELb0EEENS1_19SingleTileSchedulerILb0ELb1ELb1ELi128EEEEEEEEEvNT_6ParamsE,"ax",@progbits
	.align	128
.text._ZN7cutlass13device_kernelIN5flash11enable_sm90INS1_16FlashAttnFwdSm90INS1_25CollectiveMainloopFwdSm90ILi2EN4cute5tupleIJNS5_1CILi1EEES8_S8_EEENS6_IJNS7_ILi128EEENS7_ILi80EEENS7_ILi256EEEEEELi256ENS_10bfloat16_tEfNS_4arch4Sm90ELb1ELb0ELb1ELb0ELb0ELb0ELb0ELb1ELb1ELb1ELb1ELb0EEENS1_21CollectiveEpilogueFwdINS6_IJSA_SC_SB_EEES9_SE_SG_Li256ELb0ELb1ELb1ELb0EEENS1_19SingleTileSchedulerILb0ELb1ELb1ELi128EEEEEEEEEvNT_6ParamsE:
        .type           _ZN7cutlass13device_kernelIN5flash11enable_sm90INS1_16FlashAttnFwdSm90INS1_25CollectiveMainloopFwdSm90ILi2EN4cute5tupleIJNS5_1CILi1EEES8_S8_EEENS6_IJNS7_ILi128EEENS7_ILi80EEENS7_ILi256EEEEEELi256ENS_10bfloat16_tEfNS_4arch4Sm90ELb1ELb0ELb1ELb0ELb0ELb0ELb0ELb1ELb1ELb1ELb1ELb0EEENS1_21CollectiveEpilogueFwdINS6_IJSA_SC_SB_EEES9_SE_SG_Li256ELb0ELb1ELb1ELb0EEENS1_19SingleTileSchedulerILb0ELb1ELb1ELi128EEEEEEEEEvNT_6ParamsE,@function
        .size           _ZN7cutlass13device_kernelIN5flash11enable_sm90INS1_16FlashAttnFwdSm90INS1_25CollectiveMainloopFwdSm90ILi2EN4cute5tupleIJNS5_1CILi1EEES8_S8_EEENS6_IJNS7_ILi128EEENS7_ILi80EEENS7_ILi256EEEEEELi256ENS_10bfloat16_tEfNS_4arch4Sm90ELb1ELb0ELb1ELb0ELb0ELb0ELb0ELb1ELb1ELb1ELb1ELb0EEENS1_21CollectiveEpilogueFwdINS6_IJSA_SC_SB_EEES9_SE_SG_Li256ELb0ELb1ELb1ELb0EEENS1_19SingleTileSchedulerILb0ELb1ELb1ELi128EEEEEEEEEvNT_6ParamsE,(.L_x_14838 - _ZN7cutlass13device_kernelIN5flash11enable_sm90INS1_16FlashAttnFwdSm90INS1_25CollectiveMainloopFwdSm90ILi2EN4cute5tupleIJNS5_1CILi1EEES8_S8_EEENS6_IJNS7_ILi128EEENS7_ILi80EEENS7_ILi256EEEEEELi256ENS_10bfloat16_tEfNS_4arch4Sm90ELb1ELb0ELb1ELb0ELb0ELb0ELb0ELb1ELb1ELb1ELb1ELb0EEENS1_21CollectiveEpilogueFwdINS6_IJSA_SC_SB_EEES9_SE_SG_Li256ELb0ELb1ELb1ELb0EEENS1_19SingleTileSchedulerILb0ELb1ELb1ELi128EEEEEEEEEvNT_6ParamsE)
        .other          _ZN7cutlass13device_kernelIN5flash11enable_sm90INS1_16FlashAttnFwdSm90INS1_25CollectiveMainloopFwdSm90ILi2EN4cute5tupleIJNS5_1CILi1EEES8_S8_EEENS6_IJNS7_ILi128EEENS7_ILi80EEENS7_ILi256EEEEEELi256ENS_10bfloat16_tEfNS_4arch4Sm90ELb1ELb0ELb1ELb0ELb0ELb0ELb0ELb1ELb1ELb1ELb1ELb0EEENS1_21CollectiveEpilogueFwdINS6_IJSA_SC_SB_EEES9_SE_SG_Li256ELb0ELb1ELb1ELb0EEENS1_19SingleTileSchedulerILb0ELb1ELb1ELi128EEEEEEEEEvNT_6ParamsE,@"STO_CUDA_ENTRY STV_DEFAULT"
_ZN7cutlass13device_kernelIN5flash11enable_sm90INS1_16FlashAttnFwdSm90INS1_25CollectiveMainloopFwdSm90ILi2EN4cute5tupleIJNS5_1CILi1EEES8_S8_EEENS6_IJNS7_ILi128EEENS7_ILi80EEENS7_ILi256EEEEEELi256ENS_10bfloat16_tEfNS_4arch4Sm90ELb1ELb0ELb1ELb0ELb0ELb0ELb0ELb1ELb1ELb1ELb1ELb0EEENS1_21CollectiveEpilogueFwdINS6_IJSA_SC_SB_EEES9_SE_SG_Li256ELb0ELb1ELb1ELb0EEENS1_19SingleTileSchedulerILb0ELb1ELb1ELi128EEEEEEEEEvNT_6ParamsE:
        /* <DEDUP_REMOVED lines=17> */
.L_x_2162:
[----:B------:R-:W-:Y:S05]  /*0110*/  BSYNC B0 ;  /* 0x0000000000007941 */ /* 0x000fea0003800000 */
.L_x_2161:
        /* <DEDUP_REMOVED lines=40> */
.L_x_2163:
        /* <DEDUP_REMOVED lines=22> */
.L_x_2164:
        /* <DEDUP_REMOVED lines=18> */
.L_x_2165:
        /* <DEDUP_REMOVED lines=22> */
.L_x_2166:
        /* <DEDUP_REMOVED lines=22> */
.L_x_2167:
        /* <DEDUP_REMOVED lines=8> */
.L_x_2170:
        /* <DEDUP_REMOVED lines=18> */
[----:B------:R-:W0:Y:S01]  /*0a80*/  LDC R0, c[0x0][0x448] ;  /* 0x00011200ff007b82 */ /* 0x000e220000000800 */
[----:B------:R-:W1:Y:S01]  /*0a90*/  S2R R23, SR_CTAID.X ;  /* 0x0000000000177919 */ /* 0x000e620000002500 */
[----:B------:R-:W-:-:S06]  /*0aa0*/  IMAD.MOV.U32 R153, RZ, RZ, RZ ;  /* 0x000000ffff997224 */ /* 0x000fcc00078e00ff */
[----:B------:R-:W2:Y:S08]  /*0ab0*/  LDC.64 R6, c[0x0][0x418] ;  /* 0x00010600ff067b82 */ /* 0x000eb00000000a00 */
[----:B------:R-:W3:Y:S01]  /*0ac0*/  LDC R4, c[0x0][0x288] ;  /* 0x0000a200ff047b82 */ /* 0x000ee20000000800 */
[----:B0-----:R-:W-:-:S07]  /*0ad0*/  ISETP.NE.AND P1, PT, R0, 0x1, PT ;  /* 0x000000010000780c */ /* 0x001fce0003f25270 */
[----:B------:R-:W0:Y:S01]  /*0ae0*/  LDC R17, c[0x0][0x424] ;  /* 0x00010900ff117b82 */ /* 0x000e220000000800 */
[----:B--2---:R-:W-:-:S07]  /*0af0*/  ISETP.NE.U32.AND P0, PT, R6, RZ, PT ;  /* 0x000000ff0600720c */ /* 0x004fce0003f05070 */
[----:B------:R-:W2:Y:S01]  /*0b00*/  LDC R152, c[0x0][0x2f0] ;  /* 0x0000bc00ff987b82 */ /* 0x000ea20000000800 */
[----:B-1----:R-:W-:Y:S02]  /*0b10*/  SHF.L.U32 R23, R23, 0x7, RZ ;  /* 0x0000000717177819 */ /* 0x002fe400000006ff */
[----:B------:R-:W-:-:S03]  /*0b20*/  ISETP.NE.AND.EX P0, PT, R7, RZ, PT, P0 ;  /* 0x000000ff0700720c */ /* 0x000fc60003f05300 */
[----:B------:R-:W-:Y:S01]  /*0b30*/  @P1 VIADD R0, R23, 0x7f ;  /* 0x0000007f17001836 */ /* 0x000fe20000000000 */
[----:B---3--:R-:W-:Y:S01]  /*0b40*/  IADD3 R4, -R4, 0x50, RZ ;  /* 0x0000005004047810 */ /* 0x008fe20007ffe1ff */
[----:B------:R-:W1:Y:S08]  /*0b50*/  @P1 LDC R3, c[0x0][0x44c] ;  /* 0x00011300ff031b82 */ /* 0x000e700000000800 */
[----:B------:R-:W3:Y:S01]  /*0b60*/  @P1 LDC R5, c[0x0][0x450] ;  /* 0x00011400ff051b82 */ /* 0x000ee20000000800 */
[----:B0-----:R-:W-:Y:S01]  /*0b70*/  SEL R17, R17, 0x1, P0 ;  /* 0x0000000111117807 */ /* 0x001fe20000000000 */
[----:B-1----:R-:W-:-:S04]  /*0b80*/  @P1 IMAD.HI.U32 R2, R0, R3, RZ ;  /* 0x0000000300021227 */ /* 0x002fc800078e00ff */
[----:B------:R-:W-:Y:S02]  /*0b90*/  VIADD R0, R23, 0x7f ;  /* 0x0000007f17007836 */ /* 0x000fe40000000000 */
[CC--:B--2---:R-:W-:Y:S01]  /*0ba0*/  IMAD R3, R17.reuse, R152.reuse, R4 ;  /* 0x0000009811037224 */ /* 0x0c4fe200078e0204 */
[----:B------:R-:W-:Y:S02]  /*0bb0*/  SHF.R.U32.HI R4, RZ, 0x10, R18 ;  /* 0x00000010ff047819 */ /* 0x000fe40000011612 */
[----:B---3--:R-:W-:Y:S01]  /*0bc0*/  @P1 SHF.R.U32.HI R0, RZ, R5, R2 ;  /* 0x00000005ff001219 */ /* 0x008fe20000011602 */
[----:B------:R-:W-:Y:S01]  /*0bd0*/  IMAD R2, R17, R152, 0x4f ;  /* 0x0000004f11027424 */ /* 0x000fe200078e0298 */
[----:B------:R-:W-:Y:S02]  /*0be0*/  ISETP.NE.AND P0, PT, R4, RZ, PT ;  /* 0x000000ff0400720c */ /* 0x000fe40003f05270 */
[----:B------:R-:W-:Y:S01]  /*0bf0*/  LOP3.LUT R18, R18, 0xffff, RZ, 0xc0, !PT ;  /* 0x0000ffff12127812 */ /* 0x000fe200078ec0ff */
[----:B------:R-:W-:-:S02]  /*0c00*/  IMAD.IADD R0, R3, 0x1, R0 ;  /* 0x0000000103007824 */ /* 0x000fc400078e0200 */
[----:B------:R-:W-:-:S04]  /*0c10*/  IMAD.HI R2, R2, 0x66666667, RZ ;  /* 0x6666666702027827 */ /* 0x000fc800078e02ff */
[----:B------:R-:W-:Y:S01]  /*0c20*/  IMAD.HI R0, R0, 0x66666667, RZ ;  /* 0x6666666700007827 */ /* 0x000fe200078e02ff */
[----:B------:R-:W-:-:S03]  /*0c30*/  SHF.R.U32.HI R3, RZ, 0x1f, R2 ;  /* 0x0000001fff037819 */ /* 0x000fc60000011602 */
[----:B------:R-:W0:Y:S01]  /*0c40*/  @!P0 LDC R4, c[0x0][0x9f0] ;  /* 0x00027c00ff048b82 */ /* 0x000e220000000800 */
[----:B------:R-:W-:Y:S02]  /*0c50*/  SHF.R.U32.HI R5, RZ, 0x1f, R0 ;  /* 0x0000001fff057819 */ /* 0x000fe40000011600 */
[----:B------:R-:W-:Y:S02]  /*0c60*/  LEA.HI.SX32 R3, R2, R3, 0x1b ;  /* 0x0000000302037211 */ /* 0x000fe400078fdaff */
[----:B------:R-:W-:-:S04]  /*0c70*/  LEA.HI.SX32 R0, R0, R5, 0x1b ;  /* 0x0000000500007211 */ /* 0x000fc800078fdaff */
[----:B------:R-:W-:-:S04]  /*0c80*/  VIMNMX R11, R3, R0, PT ;  /* 0x00000000030b7248 */ /* 0x000fc80003fe0100 */
[----:B------:R-:W-:-:S13]  /*0c90*/  ISETP.GE.AND P1, PT, R11, 0x1, PT ;  /* 0x000000010b00780c */ /* 0x000fda0003f26270 */
[----:B------:R-:W-:Y:S05]  /*0ca0*/  @!P1 BRA `(.L_x_2172) ;  /* 0x00000000006c9947 */ /* 0x000fea0003800000 */
[-C--:B0-----:R-:W-:Y:S02]  /*0cb0*/  IABS R7, R4.reuse ;  /* 0x0000000400077213 */ /* 0x081fe40000000000 */
[----:B------:R-:W-:Y:S02]  /*0cc0*/  IADD3 R5, R4, -0x1, R11 ;  /* 0xffffffff04057810 */ /* 0x000fe40007ffe00b */
[----:B------:R-:W0:Y:S01]  /*0cd0*/  I2F.RP R0, R7 ;  /* 0x0000000700007306 */ /* 0x000e220000209400 */
[----:B------:R-:W-:-:S05]  /*0ce0*/  IABS R8, R4 ;  /* 0x0000000400087213 */ /* 0x000fca0000000000 */
[----:B------:R-:W-:Y:S02]  /*0cf0*/  IMAD.MOV R8, RZ, RZ, -R8 ;  /* 0x000000ffff087224 */ /* 0x000fe400078e0a08 */
[----:B0-----:R-:W0:Y:S02]  /*0d00*/  MUFU.RCP R0, R0 ;  /* 0x0000000000007308 */ /* 0x001e240000001000 */
[----:B0-----:R-:W-:Y:S02]  /*0d10*/  IADD3 R2, R0, 0xffffffe, RZ ;  /* 0x0ffffffe00027810 */ /* 0x001fe40007ffe0ff */
[----:B------:R-:W-:-:S04]  /*0d20*/  IABS R0, R5 ;  /* 0x0000000500007213 */ /* 0x000fc80000000000 */
[----:B------:R0:W1:Y:S01]  /*0d30*/  F2I.FTZ.U32.TRUNC.NTZ R3, R2 ;  /* 0x0000000200037305 */ /* 0x000062000021f000 */
[----:B------:R-:W-:-:S04]  /*0d40*/  LOP3.LUT R5, R5, R4, RZ, 0x3c, !PT ;  /* 0x0000000405057212 */ /* 0x000fc800078e3cff */
        /* <DEDUP_REMOVED lines=9> */
[-C--:B------:R-:W-:Y:S01]  /*0de0*/  @!P1 IADD3 R0, R0, -R7.reuse, RZ ;  /* 0x8000000700009210 */ /* 0x080fe20007ffe0ff */
[----:B------:R-:W-:Y:S01]  /*0df0*/  @!P1 VIADD R3, R3, 0x1 ;  /* 0x0000000103039836 */ /* 0x000fe20000000000 */
[----:B------:R-:W-:Y:S02]  /*0e00*/  ISETP.NE.AND P1, PT, R4, RZ, PT ;  /* 0x000000ff0400720c */ /* 0x000fe40003f25270 */
[----:B------:R-:W-:-:S13]  /*0e10*/  ISETP.GE.U32.AND P0, PT, R0, R7, PT ;  /* 0x000000070000720c */ /* 0x000fda0003f06070 */
[----:B------:R-:W-:-:S04]  /*0e20*/  @P0 VIADD R3, R3, 0x1 ;  /* 0x0000000103030836 */ /* 0x000fc80000000000 */
[----:B------:R-:W-:Y:S01]  /*0e30*/  @!P2 IMAD.MOV R3, RZ, RZ, -R3 ;  /* 0x000000ffff03a224 */ /* 0x000fe200078e0a03 */
[----:B------:R-:W-:-:S05]  /*0e40*/  @!P1 LOP3.LUT R3, RZ, R4, RZ, 0x33, !PT ;  /* 0x00000004ff039212 */ /* 0x000fca00078e33ff */
[----:B------:R-:W-:-:S07]  /*0e50*/  IMAD.MOV.U32 R153, RZ, RZ, R3 ;  /* 0x000000ffff997224 */ /* 0x000fce00078e0003 */
.L_x_2172:
[----:B------:R-:W1:Y:S01]  /*0e60*/  S2R R0, SR_TID.X ;  /* 0x0000000000007919 */ /* 0x000e620000002100 */
[-C--:B------:R-:W-:Y:S01]  /*0e70*/  IMAD R18, R18, R153.reuse, RZ ;  /* 0x0000009912127224 */ /* 0x080fe200078e02ff */
[----:B------:R-:W-:Y:S01]  /*0e80*/  PLOP3.LUT P0, PT, PT, PT, PT, 0x80, 0x0 ;  /* 0x000000000000781c */ /* 0x000fe20003f0f070 */
[----:B------:R-:W-:Y:S01]  /*0e90*/  IMAD.MOV.U32 R2, RZ, RZ, RZ ;  /* 0x000000ffff027224 */ /* 0x000fe200078e00ff */
[----:B------:R-:W-:Y:S02]  /*0ea0*/  CS2R R150, SRZ ;  /* 0x0000000000967805 */ /* 0x000fe4000001ff00 */
[----:B------:R-:W-:Y:S02]  /*0eb0*/  CS2R R148, SRZ ;  /* 0x0000000000947805 */ /* 0x000fe4000001ff00 */
[----:B------:R-:W-:Y:S02]  /*0ec0*/  VIADDMNMX R153, R18, R153, R11, PT ;  /* 0x0000009912997246 */ /* 0x000fe4000380010b */
[----:B------:R-:W-:-:S02]  /*0ed0*/  CS2R R146, SRZ ;  /* 0x0000000000927805 */ /* 0x000fc4000001ff00 */
[----:B------:R-:W-:Y:S02]  /*0ee0*/  CS2R R144, SRZ ;  /* 0x0000000000907805 */ /* 0x000fe4000001ff00 */
[----:B------:R-:W-:Y:S02]  /*0ef0*/  CS2R R142, SRZ ;  /* 0x00000000008e7805 */ /* 0x000fe4000001ff00 */
[----:B------:R-:W-:Y:S02]  /*0f00*/  ISETP.GT.AND P1, PT, R153, R18, PT ;  /* 0x000000129900720c */ /* 0x000fe40003f24270 */
        /* <DEDUP_REMOVED lines=21> */
[----:B-1----:R-:W-:Y:S01]  /*1060*/  IADD3 R19, R0, -0x80, RZ ;  /* 0xffffff8000137810 */ /* 0x002fe20007ffe0ff */
[----:B------:R-:W-:Y:S01]  /*1070*/  IMAD.MOV.U32 R0, RZ, RZ, RZ ;  /* 0x000000ffff007224 */ /* 0x000fe200078e00ff */
        /* <DEDUP_REMOVED lines=37> */
[----:B------:R-:W-:Y:S01]  /*12d0*/  CS2R R24, SRZ ;  /* 0x0000000000187805 */ /* 0x000fe2000001ff00 */
[----:B------:R-:W-:Y:S01]  /*12e0*/  IMAD R152, R17, R152, RZ ;  /* 0x0000009811987224 */ /* 0x000fe200078e02ff */
[----:B------:R-:W-:Y:S06]  /*12f0*/  @!P1 BRA `(.L_x_2173) ;  /* 0x000000dc003c9947 */ /* 0x000fec0003800000 */
[----:B------:R-:W-:Y:S01]  /*1300*/  SHF.R.S32.HI R64, RZ, 0x1f, R19 ;  /* 0x0000001fff407819 */ /* 0x000fe20000011413 */
[----:B------:R-:W1:Y:S01]  /*1310*/  S2UR UR7, SR_CgaCtaId ;  /* 0x00000000000779c3 */ /* 0x000e620000008800 */
[----:B------:R-:W-:Y:S02]  /*1320*/  UMOV UR6, 0x400 ;  /* 0x0000040000067882 */ /* 0x000fe40000000000 */
[----:B------:R-:W-:-:S04]  /*1330*/  LEA.HI R65, R64, R19, RZ, 0x7 ;  /* 0x0000001340417211 */ /* 0x000fc800078f38ff */
[----:B------:R-:W-:-:S05]  /*1340*/  SHF.R.S32.HI R66, RZ, 0x7, R65 ;  /* 0x00000007ff427819 */ /* 0x000fca0000011441 */
[----:B------:R-:W2:Y:S01]  /*1350*/  SHFL.IDX PT, R0, R66, RZ, 0x1f ;  /* 0x00001fff42007589 */ /* 0x000ea200000e0000 */
[----:B-1----:R-:W-:-:S04]  /*1360*/  ULEA UR8, UR7, UR6, 0x18 ;  /* 0x0000000607087291 */ /* 0x002fc8000f8ec03f */
[----:B------:R-:W-:Y:S02]  /*1370*/  UIADD3 UR6, UR8, 0x14400, URZ ;  /* 0x0001440008067890 */ /* 0x000fe4000fffe03f */
[----:B------:R-:W-:Y:S02]  /*1380*/  IMAD.U32 R16, RZ, RZ, UR8 ;  /* 0x00000008ff107e24 */ /* 0x000fe4000f8e00ff */
[----:B------:R-:W-:Y:S01]  /*1390*/  ULOP3.LUT UP0, URZ, UR6, 0x9f, URZ, 0xc0, !UPT ;  /* 0x0000009f063f7892 */ /* 0x000fe2000f80c03f */
[----:B--2---:R-:W-:-:S05]  /*13a0*/  R2UR UR4, R0 ;  /* 0x00000000000472ca */ /* 0x004fca00000e0000 */
        /* <DEDUP_REMOVED lines=11> */
[----:B0-----:R-:W-:Y:S01]  /*1460*/  IMAD.U32 R4, RZ, RZ, UR4 ;  /* 0x00000004ff047e24 */ /* 0x001fe2000f8e00ff */
        /* <DEDUP_REMOVED lines=12> */
.L_x_2174:
[----:B------:R-:W2:Y:S01]  /*1530*/  LDL.LU R20, [R1+0x14] ;  /* 0x0000140001147983 */ /* 0x000ea20000300800 */
[----:B------:R-:W-:Y:S02]  /*1540*/  R2UR UR4, R16 ;  /* 0x00000000100472ca */ /* 0x000fe400000e0000 */
[----:B------:R-:W-:-:S11]  /*1550*/  SHF.L.U32 R2, RZ, 0x1f, RZ ;  /* 0x0000001fff027819 */ /* 0x000fd600000006ff */
[----:B------:R-:W1:Y:S01]  /*1560*/  SYNCS.PHASECHK.TRANS64.TRYWAIT P1, [UR4+0x38800], R2 ;  /* 0x03880002ff0075a7 */ /* 0x000e620008020144 */
[----:B--2---:R-:W-:-:S04]  /*1570*/  LOP3.LUT R0, R20, 0x1, RZ, 0xfc, !PT ;  /* 0x0000000114007812 */ /* 0x004fc800078efcff */
[----:B------:R-:W-:Y:S01]  /*1580*/  ISETP.NE.AND P0, PT, R0, 0x3, PT ;  /* 0x000000030000780c */ /* 0x000fe20003f05270 */
[----:B-1----:R-:W-:-:S12]  /*1590*/  @!P1 BRA `(.L_x_2175) ;  /* 0x0000014800009947 */ /* 0x002fd80003800000 */
.L_x_2303:
[----:B------:R-:W-:Y:S05]  /*15a0*/  @!P0 BRA `(.L_x_2176) ;  /* 0x0000000000048947 */ /* 0x000fea0003800000 */
[----:B------:R-:W-:Y:S01]  /*15b0*/  BPT.TRAP 0x1 ;  /* 0x000000040000795c */ /* 0x000fe20000300000 */
.L_x_2176:
[----:B------:R-:W-:-:S13]  /*15c0*/  R2UR UR4, R16 ;  /* 0x00000000100472ca */ /* 0x000fda00000e0000 */
[----:B------:R2:W3:Y:S01]  /*15d0*/  SYNCS.PHASECHK.TRANS64.TRYWAIT P2, [UR4+0x38830], R2 ;  /* 0x03883002ff0075a7 */ /* 0x0004e20008040144 */
[----:B------:R-:W-:Y:S05]  /*15e0*/  @!P0 BRA `(.L_x_2177) ;  /* 0x0000000000048947 */ /* 0x000fea0003800000 */
[----:B------:R-:W-:Y:S01]  /*15f0*/  BPT.TRAP 0x1 ;  /* 0x000000040000795c */ /* 0x000fe20000300000 */
.L_x_2177:
[----:B------:R-:W4:Y:S01]  /*1600*/  S2R R0, SR_TID.X ;  /* 0x0000000000007919 */ /* 0x000f220000002100 */
[----:B0-----:R-:W-:-:S05]  /*1610*/  IMAD.U32 R4, RZ, RZ, UR36 ;  /* 0x00000024ff047e24 */ /* 0x001fca000f8e00ff */
[----:B------:R-:W-:Y:S02]  /*1620*/  LOP3.LUT R4, R4, 0x10000, RZ, 0xfc, !PT ;  /* 0x0001000004047812 */ /* 0x000fe400078efcff */
[----:B----4-:R-:W-:-:S04]  /*1630*/  LOP3.LUT R0, R0, 0x7f, RZ, 0xc0, !PT ;  /* 0x0000007f00007812 */ /* 0x010fc800078ec0ff */
[----:B------:R-:W-:Y:S01]  /*1640*/  ISETP.NE.AND P1, PT, R0, RZ, PT ;  /* 0x000000ff0000720c */ /* 0x000fe20003f25270 */
[----:B---3--:R-:W-:-:S12]  /*1650*/  @P2 BRA `(.L_x_2178) ;  /* 0x00000000000c2947 */ /* 0x008fd80003800000 */
[----:B------:R-:W-:-:S13]  /*1660*/  R2UR UR4, R16 ;  /* 0x00000000100472ca */ /* 0x000fda00000e0000 */
[----:B------:R-:W0:Y:S02]  /*1670*/  SYNCS.PHASECHK.TRANS64.TRYWAIT P2, [UR4+0x38830], R2 ;  /* 0x03883002ff0075a7 */ /* 0x000e240008040144 */
[----:B0-----:R-:W-:Y:S05]  /*1680*/  @!P2 BRA `(.L_x_2179) ;  /* 0x0000014400e0a947 */ /* 0x001fea0003800000 */
.L_x_2178:
[----:B------:R-:W-:Y:S05]  /*1690*/  WARPSYNC.ALL ;  /* 0x0000000000007948 */ /* 0x000fea0003800000 */
        /* <DEDUP_REMOVED lines=27> */
[----:B012---:R-:W0:Y:S01]  /*1850*/  LDC R2, c[0x0][0x448] ;  /* 0x00011200ff027b82 */ /* 0x007e220000000800 */
[----:B------:R-:W-:Y:S01]  /*1860*/  UMOV UR35, 0x40000040 ;  /* 0x4000004000237882 */ /* 0x000fe20000000000 */
[----:B------:R-:W-:Y:S01]  /*1870*/  UMOV UR37, 0x40000040 ;  /* 0x4000004000257882 */ /* 0x000fe20000000000 */
[----:B------:R-:W-:Y:S01]  /*1880*/  UIADD3 UR4, UR61, 0x80, URZ ;  /* 0x000000803d047890 */ /* 0x000fe2000fffe03f */
[----:B------:R-:W-:Y:S01]  /*1890*/  LOP3.LUT R0, R65, 0xffffff80, RZ, 0xc0, !PT ;  /* 0xffffff8041007812 */ /* 0x000fe200078ec0ff */
[----:B------:R-:W-:Y:S01]  /*18a0*/  UIADD3 UR30, UR61, 0x500, URZ ;  /* 0x000005003d1e7890 */ /* 0x000fe2000fffe03f */
[----:B------:R-:W-:Y:S01]  /*18b0*/  LEA.HI R64, R64, R19, RZ, 0x2 ;  /* 0x0000001340407211 */ /* 0x000fe200078f10ff */
[----:B------:R-:W-:Y:S01]  /*18c0*/  UMOV UR10, UR61 ;  /* 0x0000003d000a7c82 */ /* 0x000fe20008000000 */
[----:B------:R-:W-:Y:S01]  /*18d0*/  UIADD3 UR34, UR61, 0x502, URZ ;  /* 0x000005023d227890 */ /* 0x000fe2000fffe03f */
[----:B------:R-:W-:Y:S01]  /*18e0*/  HGMMA.64x16x16.F32.BF16 R56, gdesc[UR8], RZ, !UPT, gsb0 ;  /* 0x00200000083879f0 */ /* 0x000fe2000c0018ff */
[----:B------:R-:W-:Y:S01]  /*18f0*/  UMOV UR14, UR4 ;  /* 0x00000004000e7c82 */ /* 0x000fe20008000000 */
[----:B------:R-:W-:Y:S01]  /*1900*/  UIADD3 UR8, UR61, 0x100, URZ ;  /* 0x000001003d087890 */ /* 0x000fe2000fffe03f */
[----:B------:R-:W-:Y:S01]  /*1910*/  IADD3 R0, R19, -R0, RZ ;  /* 0x8000000013007210 */ /* 0x000fe20007ffe0ff */
[----:B------:R-:W-:Y:S01]  /*1920*/  UIADD3 UR10, UR61, 0x180, URZ ;  /* 0x000001803d0a7890 */ /* 0x000fe2000fffe03f */
[----:B------:R-:W-:Y:S01]  /*1930*/  LOP3.LUT R64, R64, 0xfffffffc, RZ, 0xc0, !PT ;  /* 0xfffffffc40407812 */ /* 0x000fe200078ec0ff */
[----:B------:R-:W-:Y:S01]  /*1940*/  UIADD3 UR4, UR61, 0x200, URZ ;  /* 0x000002003d047890 */ /* 0x000fe2000fffe03f */
[----:B------:R-:W-:Y:S01]  /*1950*/  SHF.R.S32.HI R3, RZ, 0x1f, R0 ;  /* 0x0000001fff037819 */ /* 0x000fe20000011400 */
[----:B------:R-:W-:Y:S01]  /*1960*/  UIADD3 UR5, UR6, 0x2, URZ ;  /* 0x0000000206057890 */ /* 0x000fe2000fffe03f */
[----:B------:R-:W-:Y:S01]  /*1970*/  LEA.HI R7, R66, R66, RZ, 0x1 ;  /* 0x0000004242077211 */ /* 0x000fe200078f08ff */
[----:B------:R-:W-:Y:S01]  /*1980*/  UMOV UR18, UR8 ;  /* 0x0000000800127c82 */ /* 0x000fe20008000000 */
[----:B------:R-:W-:Y:S01]  /*1990*/  UMOV UR22, UR10 ;  /* 0x0000000a00167c82 */ /* 0x000fe20008000000 */
[----:B------:R-:W-:Y:S01]  /*19a0*/  UIADD3 UR10, UR61, 0x2, URZ ;  /* 0x000000023d0a7890 */ /* 0x000fe2000fffe03f */
[CC--:B------:R-:W-:Y:S01]  /*19b0*/  LEA.HI R6, R3.reuse, R0.reuse, RZ, 0x5 ;  /* 0x0000000003067211 */ /* 0x0c0fe200078f28ff */
[----:B------:R-:W-:Y:S01]  /*19c0*/  UMOV UR26, UR4 ;  /* 0x00000004001a7c82 */ /* 0x000fe20008000000 */
[----:B------:R-:W-:Y:S01]  /*19d0*/  UMOV UR28, UR5 ;  /* 0x00000005001c7c82 */ /* 0x000fe20008000000 */
[----:B------:R-:W-:Y:S01]  /*19e0*/  UMOV UR9, UR29 ;  /* 0x0000001d00097c82 */ /* 0x000fe20008000000 */
[----:B------:R-:W-:Y:S01]  /*19f0*/  UMOV UR8, UR28 ;  /* 0x0000001c00087c82 */ /* 0x000fe20008000000 */
[----:B------:R-:W-:Y:S01]  /*1a00*/  UMOV UR11, 0x40000040 ;  /* 0x40000040000b7882 */ /* 0x000fe20000000000 */
[----:B------:R-:W-:Y:S01]  /*1a10*/  UIADD3 UR4, UR61, 0x102, URZ ;  /* 0x000001023d047890 */ /* 0x000fe2000fffe03f */
[----:B------:R-:W-:Y:S01]  /*1a20*/  IMAD.U32 R12, RZ, RZ, UR28 ;  /* 0x0000001cff0c7e24 */ /* 0x000fe2000f8e00ff */
[----:B------:R-:W-:Y:S01]  /*1a30*/  UIADD3 UR5, UR61, 0x182, URZ ;  /* 0x000001823d057890 */ /* 0x000fe2000fffe03f */
[----:B0-----:R-:W-:Y:S01]  /*1a40*/  ISETP.NE.AND P2, PT, R2, 0x1, PT ;  /* 0x000000010200780c */ /* 0x001fe20003f45270 */
[----:B------:R-:W-:Y:S01]  /*1a50*/  UIADD3 UR7, UR6, 0x4, URZ ;  /* 0x0000000406077890 */ /* 0x000fe2000fffe03f */
[----:B------:R-:W-:Y:S01]  /*1a60*/  LEA.HI R2, R3, R0, RZ, 0x2 ;  /* 0x0000000003027211 */ /* 0x000fe200078f10ff */
[----:B------:R-:W-:Y:S01]  /*1a70*/  UIADD3 UR32, UR6, 0x802, URZ ;  /* 0x0000080206207890 */ /* 0x000fe2000fffe03f */
[----:B------:R-:W-:Y:S01]  /*1a80*/  SHF.R.S32.HI R6, RZ, 0x5, R6 ;  /* 0x00000005ff067819 */ /* 0x000fe20000011406 */
[----:B------:R-:W-:Y:S01]  /*1a90*/  UIADD3 UR36, UR6, 0x804, URZ ;  /* 0x0000080406247890 */ /* 0x000fe2000fffe03f */
[--C-:B------:R-:W-:Y:S01]  /*1aa0*/  SHF.R.S32.HI R3, RZ, 0x2, R2.reuse ;  /* 0x00000002ff037819 */ /* 0x100fe20000011402 */
[----:B------:R-:W-:Y:S01]  /*1ab0*/  UIADD3 UR38, UR61, 0x504, URZ ;  /* 0x000005043d267890 */ /* 0x000fe2000fffe03f */
[----:B------:R-:W-:Y:S01]  /*1ac0*/  SHF.R.S32.HI R8, RZ, 0x1f, R2 ;  /* 0x0000001fff087819 */ /* 0x000fe20000011402 */
[----:B------:R-:W-:Y:S01]  /*1ad0*/  UMOV UR39, 0x40000040 ;  /* 0x4000004000277882 */ /* 0x000fe20000000000 */
[----:B------:R-:W-:Y:S01]  /*1ae0*/  UIADD3 UR40, UR6, 0x806, URZ ;  /* 0x0000080606287890 */ /* 0x000fe2000fffe03f */
[----:B------:R-:W-:Y:S01]  /*1af0*/  IMAD R6, R6, 0x10, R23 ;  /* 0x0000001006067824 */ /* 0x000fe200078e0217 */
[----:B------:R-:W-:Y:S01]  /*1b00*/  UIADD3 UR42, UR61, 0x506, URZ ;  /* 0x000005063d2a7890 */ /* 0x000fe2000fffe03f */
[-C--:B------:R-:W-:Y:S01]  /*1b10*/  LEA.HI R8, R8, R3.reuse, RZ, 0x3 ;  /* 0x0000000308087211 */ /* 0x080fe200078f18ff */
[----:B------:R-:W-:Y:S01]  /*1b20*/  UMOV UR41, 0x40000040 ;  /* 0x4000004000297882 */ /* 0x000fe20000000000 */
[----:B------:R-:W-:Y:S01]  /*1b30*/  UMOV UR43, 0x40000040 ;  /* 0x40000040002b7882 */ /* 0x000fe20000000000 */
[----:B------:R-:W-:Y:S01]  /*1b40*/  UIADD3 UR44, UR6, 0xc00, URZ ;  /* 0x00000c00062c7890 */ /* 0x000fe2000fffe03f */
[----:B------:R-:W-:Y:S01]  /*1b50*/  LOP3.LUT R8, R8, 0xfffffff8, RZ, 0xc0, !PT ;  /* 0xfffffff808087812 */ /* 0x000fe200078ec0ff */
[----:B------:R-:W-:Y:S01]  /*1b60*/  UIADD3 UR46, UR61, 0x780, URZ ;  /* 0x000007803d2e7890 */ /* 0x000fe2000fffe03f */
[----:B------:R-:W-:Y:S01]  /*1b70*/  IMAD.IADD R64, R19, 0x1, -R64 ;  /* 0x0000000113407824 */ /* 0x000fe200078e0a40 */
[----:B------:R-:W-:Y:S01]  /*1b80*/  UMOV UR45, 0x40000040 ;  /* 0x40000040002d7882 */ /* 0x000fe20000000000 */
[----:B------:R-:W-:Y:S01]  /*1b90*/  UMOV UR47, 0x40000040 ;  /* 0x40000040002f7882 */ /* 0x000fe20000000000 */
[----:B------:R-:W-:Y:S01]  /*1ba0*/  UIADD3 UR48, UR6, 0xc02, URZ ;  /* 0x00000c0206307890 */ /* 0x000fe2000fffe03f */
[----:B------:R-:W-:Y:S01]  /*1bb0*/  IADD3 R6, R6, R3, -R8 ;  /* 0x0000000306067210 */ /* 0x000fe20007ffe808 */
[----:B------:R-:W-:Y:S01]  /*1bc0*/  UIADD3 UR50, UR61, 0x782, URZ ;  /* 0x000007823d327890 */ /* 0x000fe2000fffe03f */
[----:B------:R-:W0:Y:S01]  /*1bd0*/  @P2 LDC R8, c[0x0][0x44c] ;  /* 0x00011300ff082b82 */ /* 0x000e220000000800 */
[----:B------:R-:W-:Y:S01]  /*1be0*/  UMOV UR49, 0x40000040 ;  /* 0x4000004000317882 */ /* 0x000fe20000000000 */
[----:B------:R-:W-:Y:S01]  /*1bf0*/  UMOV UR51, 0x40000040 ;  /* 0x4000004000337882 */ /* 0x000fe20000000000 */
[----:B------:R-:W-:Y:S01]  /*1c00*/  UIADD3 UR52, UR6, 0xc04, URZ ;  /* 0x00000c0406347890 */ /* 0x000fe2000fffe03f */
[----:B------:R-:W-:Y:S01]  /*1c10*/  LOP3.LUT R7, R7, 0x3fffffe, RZ, 0xc0, !PT ;  /* 0x03fffffe07077812 */ /* 0x000fe200078ec0ff */
[----:B------:R-:W-:-:S02]  /*1c20*/  WARPGROUP.DEPBAR.LE gsb0, 0x0 ;  /* 0x00008000000079c5 */ /* 0x000fc40000010000 */
[----:B------:R-:W-:Y:S01]  /*1c30*/  WARPGROUP.ARRIVE ;  /* 0x00000000000079c5 */ /* 0x000fe20000000000 */
[----:B------:R-:W-:Y:S01]  /*1c40*/  UIADD3 UR54, UR61, 0x784, URZ ;  /* 0x000007843d367890 */ /* 0x000fe2000fffe03f */
[----:B------:R-:W1:Y:S01]  /*1c50*/  @P2 LDC R20, c[0x0][0x450] ;  /* 0x00011400ff142b82 */ /* 0x000e620000000800 */
[----:B------:R-:W-:Y:S01]  /*1c60*/  UMOV UR53, 0x40000040 ;  /* 0x4000004000357882 */ /* 0x000fe20000000000 */
[----:B------:R-:W-:Y:S01]  /*1c70*/  UMOV UR55, 0x40000040 ;  /* 0x4000004000377882 */ /* 0x000fe20000000000 */
[----:B------:R-:W-:Y:S01]  /*1c80*/  UIADD3 UR58, UR61, 0x786, URZ ;  /* 0x000007863d3a7890 */ /* 0x000fe2000fffe03f */
[----:B------:R-:W-:Y:S01]  /*1c90*/  HGMMA.64x16x16.F32.BF16 R48, gdesc[UR12], RZ, !UPT, gsb0 ;  /* 0x002000000c3079f0 */ /* 0x000fe2000c0018ff */
[----:B------:R-:W-:Y:S01]  /*1ca0*/  UIADD3 UR12, UR61, 0x4, URZ ;  /* 0x000000043d0c7890 */ /* 0x000fe2000fffe03f */
[----:B------:R-:W-:Y:S01]  /*1cb0*/  LEA.HI R3, R64, R64, RZ, 0x1 ;  /* 0x0000004040037211 */ /* 0x000fe200078f08ff */
[----:B------:R-:W-:Y:S01]  /*1cc0*/  UIADD3 UR13, UR6, 0x6, URZ ;  /* 0x00000006060d7890 */ /* 0x000fe2000fffe03f */
[----:B------:R-:W-:Y:S01]  /*1cd0*/  IMAD.IADD R7, R66, 0x1, -R7 ;  /* 0x0000000142077824 */ /* 0x000fe200078e0a07 */
[----:B------:R-:W-:Y:S01]  /*1ce0*/  UIADD3 UR14, UR6, 0x400, URZ ;  /* 0x00000400060e7890 */ /* 0x000fe2000fffe03f */
[----:B------:R-:W-:Y:S01]  /*1cf0*/  LOP3.LUT R3, R3, 0x1ffffffe, RZ, 0xc0, !PT ;  /* 0x1ffffffe03037812 */ /* 0x000fe200078ec0ff */
[----:B------:R-:W-:Y:S01]  /*1d00*/  UMOV UR15, 0x40000040 ;  /* 0x40000040000f7882 */ /* 0x000fe20000000000 */
[----:B------:R-:W-:Y:S01]  /*1d10*/  UMOV UR59, 0x40000040 ;  /* 0x40000040003b7882 */ /* 0x000fe20000000000 */
[----:B------:R-:W-:Y:S01]  /*1d20*/  LEA R6, R7, R6, 0x6 ;  /* 0x0000000607067211 */ /* 0x000fe200078e30ff */
[----:B------:R-:W2:Y:S01]  /*1d30*/  LDC R9, c[0x0][0x288] ;  /* 0x0000a200ff097b82 */ /* 0x000ea20000000800 */
[----:B------:R-:W-:Y:S01]  /*1d40*/  IMAD.IADD R3, R64, 0x1, -R3 ;  /* 0x0000000140037824 */ /* 0x000fe200078e0a03 */
[----:B------:R-:W-:Y:S01]  /*1d50*/  MOV R15, UR61 ;  /* 0x0000003d000f7c02 */ /* 0x000fe20008000f00 */
[----:B------:R-:W-:Y:S01]  /*1d60*/  IMAD R7, R153, -0x50, R152 ;  /* 0xffffffb099077824 */ /* 0x000fe200078e0298 */
[----:B------:R-:W-:Y:S01]  /*1d70*/  CS2R R150, SRZ ;  /* 0x0000000000967805 */ /* 0x000fe2000001ff00 */
[----:B------:R-:W-:Y:S01]  /*1d80*/  IMAD R19, R3, 0x8, R6 ;  /* 0x0000000803137824 */ /* 0x000fe200078e0206 */
[----:B------:R-:W-:-:S02]  /*1d90*/  CS2R R148, SRZ ;  /* 0x0000000000947805 */ /* 0x000fc4000001ff00 */
[----:B------:R-:W-:Y:S02]  /*1da0*/  CS2R R146, SRZ ;  /* 0x0000000000927805 */ /* 0x000fe4000001ff00 */
[----:B------:R-:W-:Y:S01]  /*1db0*/  IADD3 R7, R7, 0x50, RZ ;  /* 0x0000005007077810 */ /* 0x000fe20007ffe0ff */
[----:B0-----:R-:W-:Y:S01]  /*1dc0*/  @P2 IMAD.HI.U32 R3, R19, R8, RZ ;  /* 0x0000000813032227 */ /* 0x001fe200078e00ff */
[----:B------:R-:W-:Y:S02]  /*1dd0*/  CS2R R144, SRZ ;  /* 0x0000000000907805 */ /* 0x000fe4000001ff00 */
[----:B------:R-:W-:Y:S02]  /*1de0*/  CS2R R142, SRZ ;  /* 0x00000000008e7805 */ /* 0x000fe4000001ff00 */
[----:B------:R-:W-:Y:S01]  /*1df0*/  CS2R R140, SRZ ;  /* 0x00000000008c7805 */ /* 0x000fe2000001ff00 */
[----:B------:R-:W-:Y:S01]  /*1e00*/  IMAD.MOV.U32 R6, RZ, RZ, R19 ;  /* 0x000000ffff067224 */ /* 0x000fe200078e0013 */
[----:B-1----:R-:W-:-:S02]  /*1e10*/  @P2 SHF.R.U32.HI R6, RZ, R20, R3 ;  /* 0x00000014ff062219 */ /* 0x002fc40000011603 */
[----:B------:R-:W-:Y:S02]  /*1e20*/  CS2R R138, SRZ ;  /* 0x00000000008a7805 */ /* 0x000fe4000001ff00 */
[----:B------:R-:W-:Y:S02]  /*1e30*/  LOP3.LUT R3, R2, 0x7ffffffc, RZ, 0xc0, !PT ;  /* 0x7ffffffc02037812 */ /* 0x000fe400078ec0ff */
[----:B------:R-:W-:Y:S02]  /*1e40*/  CS2R R136, SRZ ;  /* 0x0000000000887805 */ /* 0x000fe4000001ff00 */
[----:B------:R-:W-:Y:S01]  /*1e50*/  CS2R R134, SRZ ;  /* 0x0000000000867805 */ /* 0x000fe2000001ff00 */
[----:B------:R-:W0:Y:S01]  /*1e60*/  SHFL.IDX PT, R8, R6, 0x1, 0x1c1f ;  /* 0x003c1f0006087f89 */ /* 0x000e2200000e0000 */
[----:B------:R-:W-:Y:S01]  /*1e70*/  CS2R R132, SRZ ;  /* 0x0000000000847805 */ /* 0x000fe2000001ff00 */
[----:B------:R-:W-:Y:S01]  /*1e80*/  IMAD.IADD R20, R0, 0x1, -R3 ;  /* 0x0000000100147824 */ /* 0x000fe200078e0a03 */
[----:B------:R-:W-:-:S02]  /*1e90*/  CS2R R130, SRZ ;  /* 0x0000000000827805 */ /* 0x000fc4000001ff00 */
[----:B------:R-:W-:Y:S02]  /*1ea0*/  CS2R R128, SRZ ;  /* 0x0000000000807805 */ /* 0x000fe4000001ff00 */
[----:B------:R-:W-:Y:S01]  /*1eb0*/  CS2R R126, SRZ ;  /* 0x00000000007e7805 */ /* 0x000fe2000001ff00 */
[----:B------:R-:W-:Y:S01]  /*1ec0*/  IMAD R7, R20, -0x2, R7 ;  /* 0xfffffffe14077824 */ /* 0x000fe200078e0207 */
        /* <DEDUP_REMOVED lines=16> */
[----:B------:R-:W-:-:S02]  /*1fd0*/  WARPGROUP.DEPBAR.LE gsb0, 0x0 ;  /* 0x00008000000079c5 */ /* 0x000fc40000010000 */
[----:B------:R-:W-:Y:S01]  /*1fe0*/  WARPGROUP.ARRIVE ;  /* 0x00000000000079c5 */ /* 0x000fe20000000000 */
[----:B------:R-:W-:-:S05]  /*1ff0*/  CS2R R92, SRZ ;  /* 0x00000000005c7805 */ /* 0x000fca000001ff00 */
        /* <DEDUP_REMOVED lines=435> */
[----:B------:R-:W-:Y:S01]  /*3b30*/  MUFU.TANH R14, R56 ;  /* 0x00000038000e7308 */ /* 0x000fe20000002400 */
[----:B------:R-:W-:Y:S01]  /*3b40*/  HGMMA.64x16x16.F32.BF16 R48, gdesc[UR56], R48, gsb0 ;  /* 0x00200000383079f0 */ /* 0x000fe20008001830 */
[----:B------:R-:W-:Y:S01]  /*3b50*/  UIADD3 UR58, UR61, 0x886, URZ ;  /* 0x000008863d3a7890 */ /* 0x000fe2000fffe03f */
[----:B------:R-:W-:Y:S01]  /*3b60*/  FMUL.FTZ R63, R63, UR6 ;  /* 0x000000063f3f7c20 */ /* 0x000fe20008410000 */
[----:B------:R-:W-:Y:S01]  /*3b70*/  UMOV UR56, UR14 ;  /* 0x0000000e00387c82 */ /* 0x000fe20008000000 */
[----:B------:R-:W-:Y:S01]  /*3b80*/  UMOV UR57, UR15 ;  /* 0x0000000f00397c82 */ /* 0x000fe20008000000 */
[----:B------:R-:W-:Y:S01]  /*3b90*/  UMOV UR59, 0x40000040 ;  /* 0x40000040003b7882 */ /* 0x000fe20000000000 */
[----:B------:R-:W-:Y:S01]  /*3ba0*/  FMUL.FTZ R60, R60, UR6 ;  /* 0x000000063c3c7c20 */ /* 0x000fe20008410000 */
[----:B------:R-:W-:Y:S01]  /*3bb0*/  MUFU.TANH R58, R58 ;  /* 0x0000003a003a7308 */ /* 0x000fe20000002400 */
[----:B------:R-:W-:Y:S01]  /*3bc0*/  FMUL.FTZ R57, R57, UR6 ;  /* 0x0000000639397c20 */ /* 0x000fe20008410000 */
[----:B------:R-:W-:-:S06]  /*3bd0*/  FMUL.FTZ R61, R61, UR6 ;  /* 0x000000063d3d7c20 */ /* 0x000fcc0008410000 */
[----:B------:R-:W1:Y:S08]  /*3be0*/  MUFU.TANH R21, R59 ;  /* 0x0000003b00157308 */ /* 0x000e700000002400 */
        /* <DEDUP_REMOVED lines=8> */
[----:B------:R-:W-:Y:S01]  /*3c70*/  FMUL.FTZ R54, R54, UR6 ;  /* 0x0000000636367c20 */ /* 0x000fe20008410000 */
[----:B------:R-:W-:Y:S01]  /*3c80*/  FMUL.FTZ R55, R55, UR6 ;  /* 0x0000000637377c20 */ /* 0x000fe20008410000 */
[----:B------:R3:W4:Y:S01]  /*3c90*/  MUFU.TANH R56, R50 ;  /* 0x0000003200387308 */ /* 0x0007220000002400 */
[----:B------:R-:W-:Y:S01]  /*3ca0*/  HGMMA.64x16x16.F32.BF16 R40, gdesc[UR56], R40, gsb0 ;  /* 0x00200000382879f0 */ /* 0x000fe20008001828 */
[----:B------:R-:W-:Y:S01]  /*3cb0*/  UIADD3 UR58, UR61, 0x906, URZ ;  /* 0x000009063d3a7890 */ /* 0x000fe2000fffe03f */
[----:B------:R-:W-:Y:S01]  /*3cc0*/  FMUL.FTZ R48, R48, UR6 ;  /* 0x0000000630307c20 */ /* 0x000fe20008410000 */
[----:B------:R-:W-:Y:S01]  /*3cd0*/  UMOV UR56, UR14 ;  /* 0x0000000e00387c82 */ /* 0x000fe20008000000 */
[----:B------:R-:W-:Y:S01]  /*3ce0*/  UMOV UR57, UR15 ;  /* 0x0000000f00397c82 */ /* 0x000fe20008000000 */
[----:B------:R-:W-:Y:S01]  /*3cf0*/  UMOV UR59, 0x40000040 ;  /* 0x40000040003b7882 */ /* 0x000fe20000000000 */
[----:B------:R-:W-:Y:S01]  /*3d00*/  FMUL.FTZ R49, R49, UR6 ;  /* 0x0000000631317c20 */ /* 0x000fe20008410000 */
[----:B------:R-:W5:Y:S01]  /*3d10*/  MUFU.TANH R51, R51 ;  /* 0x0000003300337308 */ /* 0x000f620000002400 */
[----:B---3--:R-:W-:-:S02]  /*3d20*/  IMAD.MOV.U32 R50, RZ, RZ, -0x50 ;  /* 0xffffffb0ff327424 */ /* 0x008fc400078e00ff */
[----:B------:R-:W-:Y:S01]  /*3d30*/  FMUL.FTZ R52, R52, UR6 ;  /* 0x0000000634347c20 */ /* 0x000fe20008410000 */
[----:B------:R-:W-:Y:S01]  /*3d40*/  FMUL.FTZ R53, R53, UR6 ;  /* 0x0000000635357c20 */ /* 0x000fe20008410000 */
[----:B------:R-:W-:-:S03]  /*3d50*/  IMAD R3, R153, R50, 0x51 ;  /* 0x0000005199037424 */ /* 0x000fc600078e0232 */
[----:B------:R4:W3:Y:S01]  /*3d60*/  MUFU.TANH R59, R54 ;  /* 0x00000036003b7308 */ /* 0x0008e20000002400 */
[----:B------:R-:W-:-:S05]  /*3d70*/  IMAD R3, R20, -0x2, R3 ;  /* 0xfffffffe14037824 */ /* 0x000fca00078e0203 */
[----:B--2---:R-:W-:Y:S02]  /*3d80*/  IADD3 R0, R3, -R9, R152 ;  /* 0x8000000903007210 */ /* 0x004fe40007ffe098 */
[----:B------:R-:W2:Y:S02]  /*3d90*/  MUFU.TANH R55, R55 ;  /* 0x0000003700377308 */ /* 0x000ea40000002400 */
[----:B0-----:R-:W-:-:S04]  /*3da0*/  VIADDMNMX R8, R8, R0, R7, PT ;  /* 0x0000000008087246 */ /* 0x001fc80003800107 */
[C---:B------:R-:W-:Y:S02]  /*3db0*/  ISETP.GT.AND P3, PT, R8.reuse, RZ, PT ;  /* 0x000000ff0800720c */ /* 0x040fe40003f64270 */
[C---:B------:R-:W-:Y:S01]  /*3dc0*/  ISETP.GT.AND P4, PT, R8.reuse, 0x1, PT ;  /* 0x000000010800780c */ /* 0x040fe20003f84270 */
[----:B------:R-:W-:Y:S01]  /*3dd0*/  MUFU.TANH R61, R61 ;  /* 0x0000003d003d7308 */ /* 0x000fe20000002400 */
[C---:B------:R-:W-:Y:S02]  /*3de0*/  ISETP.GT.AND P5, PT, R8.reuse, 0x8, PT ;  /* 0x000000080800780c */ /* 0x040fe40003fa4270 */
[----:B-1----:R-:W-:Y:S02]  /*3df0*/  FSEL R21, R21, -INF , P4 ;  /* 0xff80000015157808 */ /* 0x002fe40002000000 */
[----:B------:R-:W-:-:S03]  /*3e00*/  ISETP.GT.AND P4, PT, R8, 0x10, PT ;  /* 0x000000100800780c */ /* 0x000fc60003f84270 */
[----:B------:R-:W-:Y:S01]  /*3e10*/  MUFU.TANH R48, R48 ;  /* 0x0000003000307308 */ /* 0x000fe20000002400 */
[----:B----4-:R-:W-:Y:S02]  /*3e20*/  FSEL R54, R56, -INF , P4 ;  /* 0xff80000038367808 */ /* 0x010fe40002000000 */
[----:B------:R-:W-:-:S05]  /*3e30*/  ISETP.GT.AND P4, PT, R8, 0x18, PT ;  /* 0x000000180800780c */ /* 0x000fca0003f84270 */
[----:B------:R-:W-:Y:S01]  /*3e40*/  MUFU.TANH R52, R52 ;  /* 0x0000003400347308 */ /* 0x000fe20000002400 */
[----:B------:R-:W-:Y:S02]  /*3e50*/  WARPGROUP.DEPBAR.LE gsb0, 0x0 ;  /* 0x00008000000079c5 */ /* 0x000fe40000010000 */
[----:B------:R-:W-:Y:S01]  /*3e60*/  WARPGROUP.ARRIVE ;  /* 0x00000000000079c5 */ /* 0x000fe20000000000 */
[----:B------:R-:W-:Y:S01]  /*3e70*/  FMUL.FTZ R42, R42, UR6 ;  /* 0x000000062a2a7c20 */ /* 0x000fe20008410000 */
[----:B------:R-:W-:Y:S01]  /*3e80*/  FMUL.FTZ R46, R46, UR6 ;  /* 0x000000062e2e7c20 */ /* 0x000fe20008410000 */
[----:B------:R-:W-:Y:S01]  /*3e90*/  FMUL.FTZ R43, R43, UR6 ;  /* 0x000000062b2b7c20 */ /* 0x000fe20008410000 */
[----:B------:R-:W-:Y:S01]  /*3ea0*/  FMUL.FTZ R47, R47, UR6 ;  /* 0x000000062f2f7c20 */ /* 0x000fe20008410000 */
[----:B------:R0:W1:Y:S01]  /*3eb0*/  MUFU.TANH R64, R42 ;  /* 0x0000002a00407308 */ /* 0x0000620000002400 */
[----:B------:R-:W-:Y:S01]  /*3ec0*/  HGMMA.64x16x16.F32.BF16 R32, gdesc[UR56], R32, gsb0 ;  /* 0x00200000382079f0 */ /* 0x000fe20008001820 */
[----:B------:R-:W-:Y:S01]  /*3ed0*/  UIADD3 UR58, UR61, 0x986, URZ ;  /* 0x000009863d3a7890 */ /* 0x000fe2000fffe03f */
[----:B------:R-:W-:Y:S01]  /*3ee0*/  FMUL.FTZ R40, R40, UR6 ;  /* 0x0000000628287c20 */ /* 0x000fe20008410000 */
[----:B------:R-:W-:Y:S01]  /*3ef0*/  UMOV UR56, UR14 ;  /* 0x0000000e00387c82 */ /* 0x000fe20008000000 */
[----:B------:R-:W-:Y:S01]  /*3f00*/  UMOV UR57, UR15 ;  /* 0x0000000f00397c82 */ /* 0x000fe20008000000 */
[----:B------:R-:W-:Y:S01]  /*3f10*/  UMOV UR59, 0x40000040 ;  /* 0x40000040003b7882 */ /* 0x000fe20000000000 */
[----:B------:R-:W-:Y:S01]  /*3f20*/  FMUL.FTZ R41, R41, UR6 ;  /* 0x0000000629297c20 */ /* 0x000fe20008410000 */
[----:B------:R4:W-:Y:S01]  /*3f30*/  MUFU.TANH R66, R46 ;  /* 0x0000002e00427308 */ /* 0x0009e20000002400 */
[----:B0-----:R-:W-:Y:S01]  /*3f40*/  FSEL R42, R58, -INF , P3 ;  /* 0xff8000003a2a7808 */ /* 0x001fe20001800000 */
[----:B------:R-:W-:Y:S01]  /*3f50*/  FMUL.FTZ R44, R44, UR6 ;  /* 0x000000062c2c7c20 */ /* 0x000fe20008410000 */
[----:B------:R-:W-:Y:S01]  /*3f60*/  ISETP.GT.AND P3, PT, R8, 0x9, PT ;  /* 0x000000090800780c */ /* 0x000fe20003f64270 */
[----:B------:R-:W-:Y:S01]  /*3f70*/  FMUL.FTZ R45, R45, UR6 ;  /* 0x000000062d2d7c20 */ /* 0x000fe20008410000 */
[----:B------:R-:W-:Y:S01]  /*3f80*/  FMNMX.FTZ R3, R42, R21, !PT ;  /* 0x000000152a037209 */ /* 0x000fe20007810000 */
[----:B------:R-:W-:Y:S01]  /*3f90*/  UMOV UR61, URZ ;  /* 0x0000003f003d7c82 */ /* 0x000fe20008000000 */
[----:B------:R-:W-:Y:S01]  /*3fa0*/  FSEL R50, R63, -INF , P3 ;  /* 0xff8000003f327808 */ /* 0x000fe20001800000 */
[----:B------:R-:W0:Y:S01]  /*3fb0*/  MUFU.TANH R43, R43 ;  /* 0x0000002b002b7308 */ /* 0x000e220000002400 */
[----:B----4-:R-:W-:-:S02]  /*3fc0*/  FSEL R46, R62, -INF , P5 ;  /* 0xff8000003e2e7808 */ /* 0x010fc40002800000 */
[----:B------:R-:W-:Y:S02]  /*3fd0*/  ISETP.GT.AND P3, PT, R8, 0x11, PT ;  /* 0x000000110800780c */ /* 0x000fe40003f64270 */
[----:B------:R-:W-:Y:S02]  /*3fe0*/  FMNMX.FTZ R3, R46, R3, !PT ;  /* 0x000000032e037209 */ /* 0x000fe40007810000 */
[----:B-----5:R-:W-:Y:S01]  /*3ff0*/  FSEL R56, R51, -INF , P3 ;  /* 0xff80000033387808 */ /* 0x020fe20001800000 */
[----:B------:R-:W4:Y:S01]  /*4000*/  MUFU.TANH R47, R47 ;  /* 0x0000002f002f7308 */ /* 0x000f220000002400 */
[----:B------:R-:W-:Y:S02]  /*4010*/  FMNMX.FTZ R3, R50, R3, !PT ;  /* 0x0000000332037209 */ /* 0x000fe40007810000 */
[----:B------:R-:W-:Y:S02]  /*4020*/  ISETP.GT.AND P3, PT, R8, 0x19, PT ;  /* 0x000000190800780c */ /* 0x000fe40003f64270 */
[----:B------:R-:W-:-:S02]  /*4030*/  FMNMX.FTZ R3, R54, R3, !PT ;  /* 0x0000000336037209 */ /* 0x000fc40007810000 */
[----:B---3--:R-:W-:Y:S01]  /*4040*/  FSEL R58, R59, -INF , P4 ;  /* 0xff8000003b3a7808 */ /* 0x008fe20002000000 */
[----:B------:R-:W-:Y:S01]  /*4050*/  MUFU.TANH R40, R40 ;  /* 0x0000002800287308 */ /* 0x000fe20000002400 */
[----:B------:R-:W-:Y:S02]  /*4060*/  FMNMX.FTZ R3, R56, R3, !PT ;  /* 0x0000000338037209 */ /* 0x000fe40007810000 */
[----:B------:R-:W-:Y:S02]  /*4070*/  ISETP.GT.AND P4, PT, R8, 0x20, PT ;  /* 0x000000200800780c */ /* 0x000fe40003f84270 */
[----:B--2---:R-:W-:Y:S02]  /*4080*/  FSEL R60, R55, -INF , P3 ;  /* 0xff800000373c7808 */ /* 0x004fe40001800000 */
[----:B------:R-:W-:Y:S01]  /*4090*/  FMNMX.FTZ R3, R58, R3, !PT ;  /* 0x000000033a037209 */ /* 0x000fe20007810000 */
[----:B------:R-:W-:Y:S01]  /*40a0*/  MUFU.TANH R41, R41 ;  /* 0x0000002900297308 */ /* 0x000fe20000002400 */
[----:B------:R-:W-:-:S02]  /*40b0*/  ISETP.GT.AND P3, PT, R8, 0x21, PT ;  /* 0x000000210800780c */ /* 0x000fc40003f64270 */
[----:B-1----:R-:W-:Y:S02]  /*40c0*/  FSEL R62, R64, -INF , P4 ;  /* 0xff800000403e7808 */ /* 0x002fe40002000000 */
[----:B------:R-:W-:Y:S02]  /*40d0*/  FMNMX.FTZ R3, R60, R3, !PT ;  /* 0x000000033c037209 */ /* 0x000fe40007810000 */
[----:B------:R-:W-:Y:S01]  /*40e0*/  ISETP.GT.AND P4, PT, R8, 0x28, PT ;  /* 0x000000280800780c */ /* 0x000fe20003f84270 */
[----:B------:R-:W-:Y:S01]  /*40f0*/  MUFU.TANH R45, R45 ;  /* 0x0000002d002d7308 */ /* 0x000fe20000002400 */
[----:B0-----:R-:W-:Y:S02]  /*4100*/  FSEL R64, R43, -INF , P3 ;  /* 0xff8000002b407808 */ /* 0x001fe40001800000 */
[----:B------:R-:W-:Y:S01]  /*4110*/  FMNMX.FTZ R3, R62, R3, !PT ;  /* 0x000000033e037209 */ /* 0x000fe20007810000 */
[----:B------:R-:W-:Y:S02]  /*4120*/  WARPGROUP.DEPBAR.LE gsb0, 0x0 ;  /* 0x00008000000079c5 */ /* 0x000fe40000010000 */
[----:B------:R-:W-:Y:S01]  /*4130*/  WARPGROUP.ARRIVE ;  /* 0x00000000000079c5 */ /* 0x000fe20000000000 */
[----:B------:R-:W-:Y:S01]  /*4140*/  FMUL.FTZ R34, R34, UR6 ;  /* 0x0000000622227c20 */ /* 0x000fe20008410000 */
[----:B------:R-:W-:Y:S01]  /*4150*/  FMUL.FTZ R35, R35, UR6 ;  /* 0x0000000623237c20 */ /* 0x000fe20008410000 */
[----:B------:R-:W-:Y:S01]  /*4160*/  FMUL.FTZ R38, R38, UR6 ;  /* 0x0000000626267c20 */ /* 0x000fe20008410000 */
[----:B------:R-:W-:Y:S01]  /*4170*/  FMUL.FTZ R39, R39, UR6 ;  /* 0x0000000627277c20 */ /* 0x000fe20008410000 */
[----:B------:R-:W-:Y:S01]  /*4180*/  ISETP.GT.AND P3, PT, R8, 0x29, PT ;  /* 0x000000290800780c */ /* 0x000fe20003f64270 */
[----:B------:R-:W-:Y:S01]  /*4190*/  HGMMA.64x16x16.F32.BF16 R24, gdesc[UR56], R24, gsb0 ;  /* 0x00200000381879f0 */ /* 0x000fe20008001818 */
[----:B------:R-:W0:Y:S01]  /*41a0*/  MUFU.TANH R34, R34 ;  /* 0x0000002200227308 */ /* 0x000e220000002400 */
[----:B------:R-:W-:Y:S01]  /*41b0*/  FSEL R66, R66, -INF , P4 ;  /* 0xff80000042427808 */ /* 0x000fe20002000000 */
[----:B------:R-:W-:Y:S01]  /*41c0*/  FMUL.FTZ R32, R32, UR6 ;  /* 0x0000000620207c20 */ /* 0x000fe20008410000 */
[----:B------:R-:W-:Y:S01]  /*41d0*/  FMNMX.FTZ R3, R64, R3, !PT ;  /* 0x0000000340037209 */ /* 0x000fe20007810000 */
[----:B------:R-:W-:Y:S01]  /*41e0*/  FMUL.FTZ R33, R33, UR6 ;  /* 0x0000000621217c20 */ /* 0x000fe20008410000 */
[----:B------:R-:W-:Y:S01]  /*41f0*/  ISETP.GT.AND P4, PT, R8, 0x30, PT ;  /* 0x000000300800780c */ /* 0x000fe20003f84270 */
[----:B------:R-:W-:Y:S01]  /*4200*/  FMUL.FTZ R36, R36, UR6 ;  /* 0x0000000624247c20 */ /* 0x000fe20008410000 */
[----:B----4-:R-:W-:Y:S01]  /*4210*/  FSEL R68, R47, -INF , P3 ;  /* 0xff8000002f447808 */ /* 0x010fe20001800000 */
[----:B------:R-:W1:Y:S01]  /*4220*/  MUFU.TANH R35, R35 ;  /* 0x0000002300237308 */ /* 0x000e620000002400 */
[----:B------:R-:W-:Y:S01]  /*4230*/  FMNMX.FTZ R3, R66, R3, !PT ;  /* 0x0000000342037209 */ /* 0x000fe20007810000 */
[----:B------:R-:W-:Y:S01]  /*4240*/  FMUL.FTZ R37, R37, UR6 ;  /* 0x0000000625257c20 */ /* 0x000fe20008410000 */
[----:B------:R-:W-:-:S02]  /*4250*/  ISETP.GT.AND P3, PT, R8, 0x31, PT ;  /* 0x000000310800780c */ /* 0x000fc40003f64270 */
[----:B------:R-:W-:-:S03]  /*4260*/  FMNMX.FTZ R3, R68, R3, !PT ;  /* 0x0000000344037209 */ /* 0x000fc60007810000 */
[----:B------:R-:W2:Y:S01]  /*4270*/  MUFU.TANH R38, R38 ;  /* 0x0000002600267308 */ /* 0x000ea20000002400 */
[----:B0-----:R-:W-:Y:S02]  /*4280*/  FSEL R70, R34, -INF , P4 ;  /* 0xff80000022467808 */ /* 0x001fe40002000000 */
[----:B------:R-:W-:Y:S02]  /*4290*/  ISETP.GT.AND P4, PT, R8, 0x38, PT ;  /* 0x000000380800780c */ /* 0x000fe40003f84270 */
[----:B------:R-:W-:-:S03]  /*42a0*/  FMNMX.FTZ R3, R70, R3, !PT ;  /* 0x0000000346037209 */ /* 0x000fc60007810000 */
[----:B------:R-:W0:Y:S01]  /*42b0*/  MUFU.TANH R39, R39 ;  /* 0x0000002700277308 */ /* 0x000e220000002400 */
[----:B-1----:R-:W-:Y:S02]  /*42c0*/  FSEL R72, R35, -INF , P3 ;  /* 0xff80000023487808 */ /* 0x002fe40001800000 */
[----:B------:R-:W-:Y:S02]  /*42d0*/  ISETP.GT.AND P3, PT, R8, 0x39, PT ;  /* 0x000000390800780c */ /* 0x000fe40003f64270 */
[----:B------:R-:W-:-:S03]  /*42e0*/  FMNMX.FTZ R3, R72, R3, !PT ;  /* 0x0000000348037209 */ /* 0x000fc60007810000 */
[----:B------:R-:W-:Y:S01]  /*42f0*/  MUFU.TANH R34, R53 ;  /* 0x0000003500227308 */ /* 0x000fe20000002400 */
[----:B--2---:R-:W-:Y:S02]  /*4300*/  FSEL R74, R38, -INF , P4 ;  /* 0xff800000264a7808 */ /* 0x004fe40002000000 */
[----:B------:R-:W-:Y:S02]  /*4310*/  ISETP.GT.AND P4, PT, R8, 0x40, PT ;  /* 0x000000400800780c */ /* 0x000fe40003f84270 */
[----:B------:R-:W-:-:S03]  /*4320*/  FMNMX.FTZ R3, R74, R3, !PT ;  /* 0x000000034a037209 */ /* 0x000fc60007810000 */
[----:B------:R-:W-:Y:S01]  /*4330*/  MUFU.TANH R38, R44 ;  /* 0x0000002c00267308 */ /* 0x000fe20000002400 */
[----:B0-----:R-:W-:Y:S02]  /*4340*/  FSEL R76, R39, -INF , P3 ;  /* 0xff800000274c7808 */ /* 0x001fe40001800000 */
[----:B------:R-:W-:Y:S02]  /*4350*/  ISETP.GT.AND P3, PT, R8, 0x41, PT ;  /* 0x000000410800780c */ /* 0x000fe40003f64270 */
[----:B------:R-:W-:-:S03]  /*4360*/  FMNMX.FTZ R3, R76, R3, !PT ;  /* 0x000000034c037209 */ /* 0x000fc60007810000 */
[----:B------:R-:W-:Y:S01]  /*4370*/  MUFU.TANH R33, R33 ;  /* 0x0000002100217308 */ /* 0x000fe20000002400 */
[----:B------:R-:W-:Y:S02]  /*4380*/  WARPGROUP.DEPBAR.LE gsb0, 0x0 ;  /* 0x00008000000079c5 */ /* 0x000fe40000010000 */
[----:B------:R-:W-:Y:S01]  /*4390*/  FMUL.FTZ R26, R26, UR6 ;  /* 0x000000061a1a7c20 */ /* 0x000fe20008410000 */
[----:B------:R-:W-:Y:S01]  /*43a0*/  FMUL.FTZ R27, R27, UR6 ;  /* 0x000000061b1b7c20 */ /* 0x000fe20008410000 */
[----:B------:R-:W-:Y:S01]  /*43b0*/  FMUL.FTZ R30, R30, UR6 ;  /* 0x000000061e1e7c20 */ /* 0x000fe20008410000 */
[----:B------:R-:W-:Y:S01]  /*43c0*/  FMUL.FTZ R31, R31, UR6 ;  /* 0x000000061f1f7c20 */ /* 0x000fe20008410000 */
[----:B------:R-:W-:Y:S01]  /*43d0*/  FMUL.FTZ R24, R24, UR6 ;  /* 0x0000000618187c20 */ /* 0x000fe20008410000 */
[----:B------:R-:W-:Y:S01]  /*43e0*/  FMUL.FTZ R25, R25, UR6 ;  /* 0x0000000619197c20 */ /* 0x000fe20008410000 */
[----:B------:R-:W0:Y:S01]  /*43f0*/  MUFU.TANH R26, R26 ;  /* 0x0000001a001a7308 */ /* 0x000e220000002400 */
[----:B------:R-:W-:Y:S01]  /*4400*/  FMUL.FTZ R28, R28, UR6 ;  /* 0x000000061c1c7c20 */ /* 0x000fe20008410000 */
[----:B------:R-:W-:Y:S01]  /*4410*/  FMUL.FTZ R29, R29, UR6 ;  /* 0x000000061d1d7c20 */ /* 0x000fe20008410000 */
[----:B------:R-:W-:-:S05]  /*4420*/  ULDC UR6, c[0x0][0x988] ;  /* 0x0002620000067ab9 */ /* 0x000fca0000000800 */
[----:B------:R-:W1:Y:S08]  /*4430*/  MUFU.TANH R27, R27 ;  /* 0x0000001b001b7308 */ /* 0x000e700000002400 */
[----:B------:R-:W2:Y:S01]  /*4440*/  MUFU.TANH R30, R30 ;  /* 0x0000001e001e7308 */ /* 0x000ea20000002400 */
[----:B0-----:R-:W-:Y:S02]  /*4450*/  FSEL R78, R26, -INF , P4 ;  /* 0xff8000001a4e7808 */ /* 0x001fe40002000000 */
[----:B------:R-:W-:-:S02]  /*4460*/  ISETP.GT.AND P4, PT, R8, 0x48, PT ;  /* 0x000000480800780c */ /* 0x000fc40003f84270 */
[----:B------:R-:W-:-:S03]  /*4470*/  FMNMX.FTZ R3, R78, R3, !PT ;  /* 0x000000034e037209 */ /* 0x000fc60007810000 */
[----:B------:R-:W0:Y:S01]  /*4480*/  MUFU.TANH R31, R31 ;  /* 0x0000001f001f7308 */ /* 0x000e220000002400 */
[----:B-1----:R-:W-:Y:S02]  /*4490*/  FSEL R80, R27, -INF , P3 ;  /* 0xff8000001b507808 */ /* 0x002fe40001800000 */
[----:B------:R-:W-:Y:S02]  /*44a0*/  ISETP.GT.AND P3, PT, R8, 0x49, PT ;  /* 0x000000490800780c */ /* 0x000fe40003f64270 */
[----:B------:R-:W-:-:S03]  /*44b0*/  FMNMX.FTZ R3, R80, R3, !PT ;  /* 0x0000000350037209 */ /* 0x000fc60007810000 */
[----:B------:R1:W-:Y:S01]  /*44c0*/  MUFU.TANH R39, R24 ;  /* 0x0000001800277308 */ /* 0x0003e20000002400 */
[----:B--2---:R-:W-:-:S04]  /*44d0*/  FSEL R82, R30, -INF , P4 ;  /* 0xff8000001e527808 */ /* 0x004fc80002000000 */
[----:B------:R-:W-:-:S03]  /*44e0*/  FMNMX.FTZ R3, R82, R3, !PT ;  /* 0x0000000352037209 */ /* 0x000fc60007810000 */
[----:B------:R-:W2:Y:S01]  /*44f0*/  MUFU.TANH R30, R49 ;  /* 0x00000031001e7308 */ /* 0x000ea20000002400 */
[----:B0-----:R-:W-:-:S04]  /*4500*/  FSEL R84, R31, -INF , P3 ;  /* 0xff8000001f547808 */ /* 0x001fc80001800000 */
[----:B------:R-:W-:-:S03]  /*4510*/  FMNMX.FTZ R3, R84, R3, !PT ;  /* 0x0000000354037209 */ /* 0x000fc60007810000 */
[----:B------:R0:W3:Y:S02]  /*4520*/  MUFU.TANH R31, R32 ;  /* 0x00000020001f7308 */ /* 0x0000e40000002400 */
[----:B------:R-:W4:Y:S06]  /*4530*/  SHFL.BFLY PT, R2, R3, 0x2, 0x1f ;  /* 0x0c401f0003027f89 */ /* 0x000f2c00000e0000 */
[----:B------:R5:W-:Y:S08]  /*4540*/  MUFU.TANH R47, R28 ;  /* 0x0000001c002f7308 */ /* 0x000bf00000002400 */
[----:B------:R3:W3:Y:S08]  /*4550*/  MUFU.TANH R35, R36 ;  /* 0x0000002400237308 */ /* 0x0006f00000002400 */
[----:B------:R-:W3:Y:S01]  /*4560*/  MUFU.TANH R37, R37 ;  /* 0x0000002500257308 */ /* 0x000ee20000002400 */
[----:B----4-:R-:W-:-:S02]  /*4570*/  FMNMX.FTZ R8, R3, R2, !PT ;  /* 0x0000000203087209 */ /* 0x010fc40007810000 */
[----:B------:R-:W4:Y:S04]  /*4580*/  SHFL.IDX PT, R2, R6, RZ, 0x1c1f ;  /* 0x001c1fff06027589 */ /* 0x000f2800000e0000 */
[----:B------:R-:W1:Y:S01]  /*4590*/  SHFL.BFLY PT, R3, R8, 0x1, 0x1f ;  /* 0x0c201f0008037f89 */ /* 0x000e6200000e0000 */
[----:B------:R3:W3:Y:S08]  /*45a0*/  MUFU.TANH R43, R25 ;  /* 0x00000019002b7308 */ /* 0x0006f00000002400 */
[----:B------:R-:W3:Y:S01]  /*45b0*/  MUFU.TANH R29, R29 ;  /* 0x0000001d001d7308 */ /* 0x000ee20000002400 */
[----:B----4-:R-:W-:-:S04]  /*45c0*/  VIADDMNMX R2, R2, R0, R7, PT ;  /* 0x0000000002027246 */ /* 0x010fc80003800107 */
[C---:B------:R-:W-:Y:S02]  /*45d0*/  ISETP.GT.AND P3, PT, R2.reuse, RZ, PT ;  /* 0x000000ff0200720c */ /* 0x040fe40003f64270 */
[----:B------:R-:W-:Y:S02]  /*45e0*/  ISETP.GT.AND P5, PT, R2, 0x1, PT ;  /* 0x000000010200780c */ /* 0x000fe40003fa4270 */
[----:B-1----:R-:W-:Y:S01]  /*45f0*/  FMNMX.FTZ R6, R8, R3, !PT ;  /* 0x0000000308067209 */ /* 0x002fe20007810000 */
[----:B------:R-:W-:Y:S01]  /*4600*/  IMAD.U32 R3, RZ, RZ, UR6 ;  /* 0x00000006ff037e24 */ /* 0x000fe2000f8e00ff */
[----:B------:R-:W-:Y:S02]  /*4610*/  ISETP.GT.AND P4, PT, R2, 0x8, PT ;  /* 0x000000080200780c */ /* 0x000fe40003f84270 */
[----:B------:R-:W-:Y:S01]  /*4620*/  FSEL R0, R14, -INF , P3 ;  /* 0xff8000000e007808 */ /* 0x000fe20001800000 */
[----:B------:R-:W-:Y:S01]  /*4630*/  FMUL.FTZ R27, R6, R3 ;  /* 0x00000003061b7220 */ /* 0x000fe20000410000 */
[----:B------:R-:W-:-:S02]  /*4640*/  FSEL R8, R57, -INF , P5 ;  /* 0xff80000039087808 */ /* 0x000fc40002800000 */
[----:B------:R-:W-:Y:S02]  /*4650*/  ISETP.GT.AND P5, PT, R2, 0x9, PT ;  /* 0x000000090200780c */ /* 0x000fe40003fa4270 */
[----:B------:R-:W-:Y:S02]  /*4660*/  FSEL R14, R65, -INF , P4 ;  /* 0xff800000410e7808 */ /* 0x000fe40002000000 */
[----:B------:R-:W-:Y:S02]  /*4670*/  FMNMX.FTZ R7, R0, R8, !PT ;  /* 0x0000000800077209 */ /* 0x000fe40007810000 */
[----:B------:R-:W-:Y:S02]  /*4680*/  ISETP.GT.AND P3, PT, R2, 0x10, PT ;  /* 0x000000100200780c */ /* 0x000fe40003f64270 */
[----:B------:R-:W-:Y:S02]  /*4690*/  FSEL R26, R61, -INF , P5 ;  /* 0xff8000003d1a7808 */ /* 0x000fe40002800000 */
[----:B------:R-:W-:-:S02]  /*46a0*/  FMNMX.FTZ R7, R14, R7, !PT ;  /* 0x000000070e077209 */ /* 0x000fc40007810000 */
[----:B------:R-:W-:Y:S02]  /*46b0*/  ISETP.GT.AND P6, PT, R2, 0x11, PT ;  /* 0x000000110200780c */ /* 0x000fe40003fc4270 */
[----:B------:R-:W-:Y:S02]  /*46c0*/  FSEL R24, R48, -INF , P3 ;  /* 0xff80000030187808 */ /* 0x000fe40001800000 */
[----:B------:R-:W-:Y:S02]  /*46d0*/  FMNMX.FTZ R7, R26, R7, !PT ;  /* 0x000000071a077209 */ /* 0x000fe40007810000 */
[----:B------:R-:W-:Y:S02]  /*46e0*/  ISETP.GT.AND P4, PT, R2, 0x18, PT ;  /* 0x000000180200780c */ /* 0x000fe40003f84270 */
[----:B--2---:R-:W-:Y:S02]  /*46f0*/  FSEL R30, R30, -INF , P6 ;  /* 0xff8000001e1e7808 */ /* 0x004fe40003000000 */
[----:B------:R-:W-:-:S02]  /*4700*/  FMNMX.FTZ R7, R24, R7, !PT ;  /* 0x0000000718077209 */ /* 0x000fc40007810000 */
[----:B------:R-:W-:Y:S02]  /*4710*/  ISETP.GT.AND P5, PT, R2, 0x19, PT ;  /* 0x000000190200780c */ /* 0x000fe40003fa4270 */
[----:B0-----:R-:W-:Y:S02]  /*4720*/  FSEL R32, R52, -INF , P4 ;  /* 0xff80000034207808 */ /* 0x001fe40002000000 */
[----:B------:R-:W-:Y:S02]  /*4730*/  FMNMX.FTZ R7, R30, R7, !PT ;  /* 0x000000071e077209 */ /* 0x000fe40007810000 */
[----:B------:R-:W-:Y:S02]  /*4740*/  ISETP.GT.AND P3, PT, R2, 0x20, PT ;  /* 0x000000200200780c */ /* 0x000fe40003f64270 */
[----:B------:R-:W-:Y:S02]  /*4750*/  FSEL R34, R34, -INF , P5 ;  /* 0xff80000022227808 */ /* 0x000fe40002800000 */
[----:B------:R-:W-:-:S02]  /*4760*/  FMNMX.FTZ R7, R32, R7, !PT ;  /* 0x0000000720077209 */ /* 0x000fc40007810000 */
[----:B------:R-:W-:Y:S02]  /*4770*/  ISETP.GT.AND P4, PT, R2, 0x21, PT ;  /* 0x000000210200780c */ /* 0x000fe40003f84270 */
[----:B-----5:R-:W-:Y:S02]  /*4780*/  FSEL R28, R40, -INF , P3 ;  /* 0xff800000281c7808 */ /* 0x020fe40001800000 */
[----:B------:R-:W-:Y:S02]  /*4790*/  FMNMX.FTZ R7, R34, R7, !PT ;  /* 0x0000000722077209 */ /* 0x000fe40007810000 */
[----:B------:R-:W-:Y:S02]  /*47a0*/  FSETP.NEU.FTZ.AND P6, PT, R6, -INF , PT ;  /* 0xff8000000600780b */ /* 0x000fe40003fdd000 */
[----:B------:R-:W-:Y:S02]  /*47b0*/  ISETP.GT.AND P3, PT, R2, 0x28, PT ;  /* 0x000000280200780c */ /* 0x000fe40003f64270 */
[----:B---3--:R-:W-:-:S02]  /*47c0*/  FSEL R36, R41, -INF , P4 ;  /* 0xff80000029247808 */ /* 0x008fc40002000000 */
[----:B------:R-:W-:Y:S02]  /*47d0*/  FMNMX.FTZ R7, R28, R7, !PT ;  /* 0x000000071c077209 */ /* 0x000fe40007810000 */
[----:B------:R-:W-:Y:S02]  /*47e0*/  FSEL R27, R27, RZ, P6 ;  /* 0x000000ff1b1b7208 */ /* 0x000fe40003000000 */
[----:B------:R-:W-:Y:S02]  /*47f0*/  ISETP.GT.AND P4, PT, R2, 0x29, PT ;  /* 0x000000290200780c */ /* 0x000fe40003f84270 */
[----:B------:R-:W-:Y:S01]  /*4800*/  FSEL R38, R38, -INF , P3 ;  /* 0xff80000026267808 */ /* 0x000fe20001800000 */
[--C-:B------:R-:W-:Y:S01]  /*4810*/  FFMA.FTZ R42, R42, R3, -R27.reuse ;  /* 0x000000032a2a7223 */ /* 0x100fe2000001081b */
[----:B------:R-:W-:Y:S01]  /*4820*/  FMNMX.FTZ R7, R36, R7, !PT ;  /* 0x0000000724077209 */ /* 0x000fe20007810000 */
[-CC-:B------:R-:W-:Y:S01]  /*4830*/  FFMA.FTZ R25, R46, R3.reuse, -R27.reuse ;  /* 0x000000032e197223 */ /* 0x180fe2000001081b */
[----:B------:R-:W-:Y:S01]  /*4840*/  ISETP.GT.AND P3, PT, R2, 0x30, PT ;  /* 0x000000300200780c */ /* 0x000fe20003f64270 */
[----:B------:R0:W-:Y:S01]  /*4850*/  MUFU.EX2 R209, R42 ;  /* 0x0000002a00d17308 */ /* 0x0001e20000000800 */
[----:B------:R-:W-:Y:S01]  /*4860*/  FSEL R40, R45, -INF , P4 ;  /* 0xff8000002d287808 */ /* 0x000fe20002000000 */
[--C-:B------:R-:W-:Y:S01]  /*4870*/  FFMA.FTZ R21, R21, R3, -R27.reuse ;  /* 0x0000000315157223 */ /* 0x100fe2000001081b */
[----:B------:R-:W-:Y:S01]  /*4880*/  FMNMX.FTZ R7, R38, R7, !PT ;  /* 0x0000000726077209 */ /* 0x000fe20007810000 */
[-CC-:B------:R-:W-:Y:S01]  /*4890*/  FFMA.FTZ R58, R58, R3.reuse, -R27.reuse ;  /* 0x000000033a3a7223 */ /* 0x180fe2000001081b */
[----:B------:R-:W-:Y:S01]  /*48a0*/  ISETP.GT.AND P4, PT, R2, 0x31, PT ;  /* 0x000000310200780c */ /* 0x000fe20003f84270 */
[--C-:B------:R-:W-:Y:S01]  /*48b0*/  FFMA.FTZ R60, R60, R3, -R27.reuse ;  /* 0x000000033c3c7223 */ /* 0x100fe2000001081b */
[----:B------:R-:W-:Y:S01]  /*48c0*/  FMNMX.FTZ R7, R40, R7, !PT ;  /* 0x0000000728077209 */ /* 0x000fe20007810000 */
[----:B------:R1:W2:Y:S01]  /*48d0*/  MUFU.EX2 R86, R21 ;  /* 0x0000001500567308 */ /* 0x0002a20000000800 */
[----:B0-----:R-:W-:Y:S01]  /*48e0*/  FSEL R42, R31, -INF , P3 ;  /* 0xff8000001f2a7808 */ /* 0x001fe20001800000 */
[-CC-:B------:R-:W-:Y:S01]  /*48f0*/  FFMA.FTZ R62, R62, R3.reuse, -R27.reuse ;  /* 0x000000033e3e7223 */ /* 0x180fe2000001081b */
[----:B------:R-:W-:Y:S01]  /*4900*/  ISETP.GT.AND P3, PT, R2, 0x38, PT ;  /* 0x000000380200780c */ /* 0x000fe20003f64270 */
[-CC-:B------:R-:W-:Y:S01]  /*4910*/  FFMA.FTZ R64, R64, R3.reuse, -R27.reuse ;  /* 0x0000000340407223 */ /* 0x180fe2000001081b */
[----:B------:R-:W-:Y:S01]  /*4920*/  FSEL R44, R33, -INF , P4 ;  /* 0xff800000212c7808 */ /* 0x000fe20002000000 */
[--C-:B------:R-:W-:Y:S01]  /*4930*/  FFMA.FTZ R66, R66, R3, -R27.reuse ;  /* 0x0000000342427223 */ /* 0x100fe2000001081b */
[----:B------:R-:W-:Y:S01]  /*4940*/  FMNMX.FTZ R7, R42, R7, !PT ;  /* 0x000000072a077209 */ /* 0x000fe20007810000 */
[----:B------:R0:W3:Y:S01]  /*4950*/  MUFU.EX2 R211, R25 ;  /* 0x0000001900d37308 */ /* 0x0000e20000000800 */
[----:B------:R-:W-:Y:S01]  /*4960*/  ISETP.GT.AND P4, PT, R2, 0x39, PT ;  /* 0x000000390200780c */ /* 0x000fe20003f84270 */
[-CC-:B-1----:R-:W-:Y:S01]  /*4970*/  FFMA.FTZ R21, R50, R3.reuse, -R27.reuse ;  /* 0x0000000332157223 */ /* 0x182fe2000001081b */
[----:B------:R-:W-:Y:S01]  /*4980*/  FSEL R46, R35, -INF , P3 ;  /* 0xff800000232e7808 */ /* 0x000fe20001800000 */
[--C-:B------:R-:W-:Y:S01]  /*4990*/  FFMA.FTZ R68, R68, R3, -R27.reuse ;  /* 0x0000000344447223 */ /* 0x100fe2000001081b */
[----:B------:R-:W-:Y:S01]  /*49a0*/  FMNMX.FTZ R7, R44, R7, !PT ;  /* 0x000000072c077209 */ /* 0x000fe20007810000 */
[-CC-:B------:R-:W-:Y:S01]  /*49b0*/  FFMA.FTZ R70, R70, R3.reuse, -R27.reuse ;  /* 0x0000000346467223 */ /* 0x180fe2000001081b */
[----:B------:R-:W-:Y:S01]  /*49c0*/  ISETP.GT.AND P3, PT, R2, 0x40, PT ;  /* 0x000000400200780c */ /* 0x000fe20003f64270 */
[----:B------:R1:W4:Y:S01]  /*49d0*/  MUFU.EX2 R88, R21 ;  /* 0x0000001500587308 */ /* 0x0003220000000800 */
[----:B------:R-:W-:Y:S01]  /*49e0*/  FSEL R48, R37, -INF , P4 ;  /* 0xff80000025307808 */ /* 0x000fe20002000000 */
[--C-:B0-----:R-:W-:Y:S01]  /*49f0*/  FFMA.FTZ R25, R54, R3, -R27.reuse ;  /* 0x0000000336197223 */ /* 0x101fe2000001081b */
[----:B------:R-:W-:Y:S01]  /*4a00*/  FMNMX.FTZ R7, R46, R7, !PT ;  /* 0x000000072e077209 */ /* 0x000fe20007810000 */
[-CC-:B------:R-:W-:Y:S01]  /*4a10*/  FFMA.FTZ R72, R72, R3.reuse, -R27.reuse ;  /* 0x0000000348487223 */ /* 0x180fe2000001081b */
[----:B------:R-:W-:Y:S01]  /*4a20*/  ISETP.GT.AND P4, PT, R2, 0x41, PT ;  /* 0x000000410200780c */ /* 0x000fe20003f84270 */
[--C-:B------:R-:W-:Y:S01]  /*4a30*/  FFMA.FTZ R74, R74, R3, -R27.reuse ;  /* 0x000000034a4a7223 */ /* 0x100fe2000001081b */
[----:B------:R-:W-:Y:S01]  /*4a40*/  FSEL R50, R39, -INF , P3 ;  /* 0xff80000027327808 */ /* 0x000fe20001800000 */
[----:B------:R-:W-:Y:S01]  /*4a50*/  MUFU.EX2 R205, R25 ;  /* 0x0000001900cd7308 */ /* 0x000fe20000000800 */
[----:B------:R-:W-:Y:S01]  /*4a60*/  FMNMX.FTZ R7, R48, R7, !PT ;  /* 0x0000000730077209 */ /* 0x000fe20007810000 */
[-CC-:B-1----:R-:W-:Y:S01]  /*4a70*/  FFMA.FTZ R21, R56, R3.reuse, -R27.reuse ;  /* 0x0000000338157223 */ /* 0x182fe2000001081b */
[----:B------:R-:W-:Y:S01]  /*4a80*/  ISETP.GT.AND P3, PT, R2, 0x48, PT ;  /* 0x000000480200780c */ /* 0x000fe20003f64270 */
[----:B------:R-:W0:Y:S01]  /*4a90*/  @P2 LDC R39, c[0x0][0x450] ;  /* 0x00011400ff272b82 */ /* 0x000e220000000800 */
[----:B------:R-:W-:Y:S01]  /*4aa0*/  FSEL R52, R43, -INF , P4 ;  /* 0xff8000002b347808 */ /* 0x000fe20002000000 */
[--C-:B------:R-:W-:Y:S01]  /*4ab0*/  FFMA.FTZ R76, R76, R3, -R27.reuse ;  /* 0x000000034c4c7223 */ /* 0x100fe2000001081b */
[----:B------:R-:W-:Y:S01]  /*4ac0*/  FMNMX.FTZ R7, R50, R7, !PT ;  /* 0x0000000732077209 */ /* 0x000fe20007810000 */
[----:B------:R-:W-:Y:S01]  /*4ad0*/  MUFU.EX2 R90, R21 ;  /* 0x00000015005a7308 */ /* 0x000fe20000000800 */
[----:B------:R-:W-:Y:S01]  /*4ae0*/  ISETP.GT.AND P4, PT, R2, 0x49, PT ;  /* 0x000000490200780c */ /* 0x000fe20003f84270 */
[-CC-:B------:R-:W-:Y:S01]  /*4af0*/  FFMA.FTZ R78, R78, R3.reuse, -R27.reuse ;  /* 0x000000034e4e7223 */ /* 0x180fe2000001081b */
[----:B------:R-:W-:Y:S01]  /*4b00*/  FSEL R2, R47, -INF , P3 ;  /* 0xff8000002f027808 */ /* 0x000fe20001800000 */
[--C-:B------:R-:W-:Y:S01]  /*4b10*/  FFMA.FTZ R80, R80, R3, -R27.reuse ;  /* 0x0000000350507223 */ /* 0x100fe2000001081b */
[----:B------:R-:W-:Y:S01]  /*4b20*/  FMNMX.FTZ R7, R52, R7, !PT ;  /* 0x0000000734077209 */ /* 0x000fe20007810000 */
[--C-:B------:R-:W-:Y:S01]  /*4b30*/  FFMA.FTZ R82, R82, R3, -R27.reuse ;  /* 0x0000000352527223 */ /* 0x100fe2000001081b */
[----:B------:R-:W-:Y:S01]  /*4b40*/  FSEL R54, R29, -INF , P4 ;  /* 0xff8000001d367808 */ /* 0x000fe20002000000 */
[----:B------:R-:W-:Y:S01]  /*4b50*/  MUFU.EX2 R58, R58 ;  /* 0x0000003a003a7308 */ /* 0x000fe20000000800 */
[----:B------:R-:W-:Y:S01]  /*4b60*/  FMNMX.FTZ R7, R2, R7, !PT ;  /* 0x0000000702077209 */ /* 0x000fe20007810000 */
[----:B------:R-:W-:-:S03]  /*4b70*/  FFMA.FTZ R84, R84, R3, -R27 ;  /* 0x0000000354547223 */ /* 0x000fc6000001081b */
[----:B------:R-:W-:-:S03]  /*4b80*/  FMNMX.FTZ R7, R54, R7, !PT ;  /* 0x0000000736077209 */ /* 0x000fc60007810000 */
[----:B------:R1:W-:Y:S02]  /*4b90*/  MUFU.EX2 R207, R60 ;  /* 0x0000003c00cf7308 */ /* 0x0003e40000000800 */
[----:B------:R-:W5:Y:S06]  /*4ba0*/  SHFL.BFLY PT, R56, R7, 0x2, 0x1f ;  /* 0x0c401f0007387f89 */ /* 0x000f6c00000e0000 */
[----:B------:R-:W-:Y:S01]  /*4bb0*/  MUFU.EX2 R62, R62 ;  /* 0x0000003e003e7308 */ /* 0x000fe20000000800 */
[----:B-1----:R-:W-:-:S07]  /*4bc0*/  CS2R R60, SRZ ;  /* 0x00000000003c7805 */ /* 0x002fce000001ff00 */
[----:B------:R1:W-:Y:S08]  /*4bd0*/  MUFU.EX2 R201, R64 ;  /* 0x0000004000c97308 */ /* 0x0003f00000000800 */
[----:B------:R-:W-:Y:S01]  /*4be0*/  MUFU.EX2 R66, R66 ;  /* 0x0000004200427308 */ /* 0x000fe20000000800 */
[----:B-1----:R-:W-:Y:S02]  /*4bf0*/  CS2R R64, SRZ ;  /* 0x0000000000407805 */ /* 0x002fe4000001ff00 */
[----:B-----5:R-:W-:-:S05]  /*4c00*/  FMNMX.FTZ R56, R7, R56, !PT ;  /* 0x0000003807387209 */ /* 0x020fca0007810000 */
[----:B------:R-:W1:Y:S01]  /*4c10*/  SHFL.BFLY PT, R7, R56, 0x1, 0x1f ;  /* 0x0c201f0038077f89 */ /* 0x000e6200000e0000 */
[----:B------:R5:W-:Y:S08]  /*4c20*/  MUFU.EX2 R203, R68 ;  /* 0x0000004400cb7308 */ /* 0x000bf00000000800 */
[----:B------:R-:W-:Y:S01]  /*4c30*/  MUFU.EX2 R70, R70 ;  /* 0x0000004600467308 */ /* 0x000fe20000000800 */
[----:B-----5:R-:W-:-:S07]  /*4c40*/  CS2R R68, SRZ ;  /* 0x0000000000447805 */ /* 0x020fce000001ff00 */
[----:B------:R5:W-:Y:S01]  /*4c50*/  MUFU.EX2 R197, R72 ;  /* 0x0000004800c57308 */ /* 0x000be20000000800 */
[----:B-1----:R-:W-:-:S07]  /*4c60*/  FMNMX.FTZ R7, R56, R7, !PT ;  /* 0x0000000738077209 */ /* 0x002fce0007810000 */
[----:B------:R-:W-:Y:S01]  /*4c70*/  MUFU.EX2 R74, R74 ;  /* 0x0000004a004a7308 */ /* 0x000fe20000000800 */
[----:B-----5:R-:W-:Y:S02]  /*4c80*/  CS2R R72, SRZ ;  /* 0x0000000000487805 */ /* 0x020fe4000001ff00 */
[----:B------:R-:W-:Y:S02]  /*4c90*/  CS2R R56, SRZ ;  /* 0x0000000000387805 */ /* 0x000fe4000001ff00 */
[C---:B------:R-:W-:Y:S01]  /*4ca0*/  FSETP.NEU.FTZ.AND P3, PT, R7.reuse, -INF , PT ;  /* 0xff8000000700780b */ /* 0x040fe20003f7d000 */
[----:B------:R-:W-:Y:S02]  /*4cb0*/  FMUL.FTZ R21, R7, R3 ;  /* 0x0000000307157220 */ /* 0x000fe40000410000 */
[----:B------:R-:W-:Y:S03]  /*4cc0*/  MUFU.EX2 R199, R76 ;  /* 0x0000004c00c77308 */ /* 0x000fe60000000800 */
[----:B------:R-:W-:-:S05]  /*4cd0*/  FSEL R21, R21, RZ, P3 ;  /* 0x000000ff15157208 */ /* 0x000fca0001800000 */
[-CC-:B------:R-:W-:Y:S01]  /*4ce0*/  FFMA.FTZ R8, R8, R3.reuse, -R21.reuse ;  /* 0x0000000308087223 */ /* 0x180fe20000010815 */
[-CC-:B------:R-:W-:Y:S01]  /*4cf0*/  FFMA.FTZ R0, R0, R3.reuse, -R21.reuse ;  /* 0x0000000300007223 */ /* 0x180fe20000010815 */
[-CC-:B------:R-:W-:Y:S01]  /*4d00*/  FFMA.FTZ R14, R14, R3.reuse, -R21.reuse ;  /* 0x000000030e0e7223 */ /* 0x180fe20000010815 */
[-CC-:B------:R-:W-:Y:S01]  /*4d10*/  FFMA.FTZ R26, R26, R3.reuse, -R21.reuse ;  /* 0x000000031a1a7223 */ /* 0x180fe20000010815 */
[----:B------:R1:W-:Y:S01]  /*4d20*/  MUFU.EX2 R25, R8 ;  /* 0x0000000800197308 */ /* 0x0003e20000000800 */
[-CC-:B------:R-:W-:Y:S01]  /*4d30*/  FFMA.FTZ R24, R24, R3.reuse, -R21.reuse ;  /* 0x0000000318187223 */ /* 0x180fe20000010815 */
[-CC-:B------:R-:W-:Y:S01]  /*4d40*/  FFMA.FTZ R30, R30, R3.reuse, -R21.reuse ;  /* 0x000000031e1e7223 */ /* 0x180fe20000010815 */
[-CC-:B------:R-:W-:Y:S01]  /*4d50*/  FFMA.FTZ R32, R32, R3.reuse, -R21.reuse ;  /* 0x0000000320207223 */ /* 0x180fe20000010815 */
[-CC-:B------:R-:W-:Y:S01]  /*4d60*/  FFMA.FTZ R34, R34, R3.reuse, -R21.reuse ;  /* 0x0000000322227223 */ /* 0x180fe20000010815 */
[-CC-:B------:R-:W-:Y:S01]  /*4d70*/  FFMA.FTZ R28, R28, R3.reuse, -R21.reuse ;  /* 0x000000031c1c7223 */ /* 0x180fe20000010815 */
[-CC-:B------:R-:W-:Y:S01]  /*4d80*/  FFMA.FTZ R36, R36, R3.reuse, -R21.reuse ;  /* 0x0000000324247223 */ /* 0x180fe20000010815 */
[-CC-:B------:R-:W-:Y:S01]  /*4d90*/  FFMA.FTZ R38, R38, R3.reuse, -R21.reuse ;  /* 0x0000000326267223 */ /* 0x180fe20000010815 */
[----:B------:R2:W-:Y:S01]  /*4da0*/  MUFU.EX2 R208, R0 ;  /* 0x0000000000d07308 */ /* 0x0005e20000000800 */
[----:B-1----:R-:W1:Y:S01]  /*4db0*/  @P2 LDC R8, c[0x0][0x44c] ;  /* 0x00011300ff082b82 */ /* 0x002e620000000800 */
[-CC-:B------:R-:W-:Y:S01]  /*4dc0*/  FFMA.FTZ R40, R40, R3.reuse, -R21.reuse ;  /* 0x0000000328287223 */ /* 0x180fe20000010815 */
[-CC-:B------:R-:W-:Y:S01]  /*4dd0*/  FFMA.FTZ R42, R42, R3.reuse, -R21.reuse ;  /* 0x000000032a2a7223 */ /* 0x180fe20000010815 */
[-CC-:B------:R-:W-:Y:S01]  /*4de0*/  FFMA.FTZ R44, R44, R3.reuse, -R21.reuse ;  /* 0x000000032c2c7223 */ /* 0x180fe20000010815 */
[-CC-:B------:R-:W-:Y:S01]  /*4df0*/  FFMA.FTZ R46, R46, R3.reuse, -R21.reuse ;  /* 0x000000032e2e7223 */ /* 0x180fe20000010815 */
[-CC-:B------:R-:W-:Y:S01]  /*4e00*/  FFMA.FTZ R48, R48, R3.reuse, -R21.reuse ;  /* 0x0000000330307223 */ /* 0x180fe20000010815 */
[-CC-:B------:R-:W-:Y:S01]  /*4e10*/  FFMA.FTZ R50, R50, R3.reuse, -R21.reuse ;  /* 0x0000000332327223 */ /* 0x180fe20000010815 */
[----:B------:R-:W-:Y:S01]  /*4e20*/  MUFU.EX2 R14, R14 ;  /* 0x0000000e000e7308 */ /* 0x000fe20000000800 */
[----:B--2---:R-:W-:Y:S01]  /*4e30*/  FADD.FTZ R0, R209, R86 ;  /* 0x00000056d1007221 */ /* 0x004fe20000010000 */
[-CC-:B------:R-:W-:Y:S01]  /*4e40*/  FFMA.FTZ R52, R52, R3.reuse, -R21.reuse ;  /* 0x0000000334347223 */ /* 0x180fe20000010815 */
[-CC-:B------:R-:W-:Y:S01]  /*4e50*/  FFMA.FTZ R2, R2, R3.reuse, -R21.reuse ;  /* 0x0000000302027223 */ /* 0x180fe20000010815 */
[----:B------:R-:W-:Y:S01]  /*4e60*/  FFMA.FTZ R54, R54, R3, -R21 ;  /* 0x0000000336367223 */ /* 0x000fe20000010815 */
[----:B---3--:R-:W-:Y:S01]  /*4e70*/  FADD.FTZ R37, R211, R0 ;  /* 0x00000000d3257221 */ /* 0x008fe20000010000 */
[----:B------:R-:W-:-:S02]  /*4e80*/  F2FP.BF16.F32.PACK_AB R209, R86, R209 ;  /* 0x000000d156d1723e */ /* 0x000fc400000010ff */
[----:B------:R-:W-:Y:S01]  /*4e90*/  CS2R R86, SRZ ;  /* 0x0000000000567805 */ /* 0x000fe2000001ff00 */
[----:B------:R-:W2:Y:S01]  /*4ea0*/  MUFU.EX2 R27, R26 ;  /* 0x0000001a001b7308 */ /* 0x000ea20000000800 */
[C---:B----4-:R-:W-:Y:S01]  /*4eb0*/  FADD.FTZ R0, R88.reuse, R37 ;  /* 0x0000002558007221 */ /* 0x050fe20000010000 */
[----:B------:R-:W-:Y:S02]  /*4ec0*/  F2FP.BF16.F32.PACK_AB R211, R88, R211 ;  /* 0x000000d358d3723e */ /* 0x000fe400000010ff */
[----:B------:R-:W-:Y:S02]  /*4ed0*/  CS2R R88, SRZ ;  /* 0x0000000000587805 */ /* 0x000fe4000001ff00 */
[----:B------:R-:W-:Y:S02]  /*4ee0*/  CS2R R76, SRZ ;  /* 0x00000000004c7805 */ /* 0x000fe4000001ff00 */
[----:B------:R-:W3:Y:S01]  /*4ef0*/  MUFU.EX2 R24, R24 ;  /* 0x0000001800187308 */ /* 0x000ee20000000800 */
[----:B-1----:R-:W-:-:S05]  /*4f00*/  @P2 IMAD.HI.U32 R8, R23, R8, RZ ;  /* 0x0000000817082227 */ /* 0x002fca00078e00ff */
[----:B0-----:R-:W-:Y:S01]  /*4f10*/  @P2 SHF.R.U32.HI R23, RZ, R39, R8 ;  /* 0x00000027ff172219 */ /* 0x001fe20000011608 */
[----:B------:R-:W-:Y:S01]  /*4f20*/  IMAD.U32 R8, RZ, RZ, UR60 ;  /* 0x0000003cff087e24 */ /* 0x000fe2000f8e00ff */
[----:B------:R-:W0:Y:S01]  /*4f30*/  MUFU.EX2 R29, R30 ;  /* 0x0000001e001d7308 */ /* 0x000e220000000800 */
[----:B--2---:R-:W-:Y:S02]  /*4f40*/  F2FP.BF16.F32.PACK_AB R210, R27, R14 ;  /* 0x0000000e1bd2723e */ /* 0x004fe400000010ff */
[----:B------:R-:W-:Y:S01]  /*4f50*/  IADD3 R152, R23, -R9, R152 ;  /* 0x8000000917987210 */ /* 0x000fe20007ffe098 */
[----:B------:R-:W-:Y:S01]  /*4f60*/  FADD.FTZ R23, R205, R0 ;  /* 0x00000000cd177221 */ /* 0x000fe20000010000 */
[----:B------:R-:W-:Y:S01]  /*4f70*/  FADD.FTZ R9, R208, R25 ;  /* 0x00000019d0097221 */ /* 0x000fe20000010000 */
[----:B------:R-:W-:Y:S01]  /*4f80*/  @!P1 VIADD R0, R8, 0x38840 ;  /* 0x0003884008009836 */ /* 0x000fe20000000000 */
[----:B------:R-:W-:Y:S01]  /*4f90*/  F2FP.BF16.F32.PACK_AB R208, R25, R208 ;  /* 0x000000d019d0723e */ /* 0x000fe200000010ff */
[----:B------:R-:W-:Y:S01]  /*4fa0*/  FADD.FTZ R23, R90, R23 ;  /* 0x000000175a177221 */ /* 0x000fe20000010000 */
[----:B------:R-:W1:Y:S01]  /*4fb0*/  MUFU.EX2 R32, R32 ;  /* 0x0000002000207308 */ /* 0x000e620000000800 */
[----:B------:R-:W-:Y:S01]  /*4fc0*/  FADD.FTZ R8, R14, R9 ;  /* 0x000000090e087221 */ /* 0x000fe20000010000 */
[----:B------:R-:W-:Y:S01]  /*4fd0*/  @!P1 PRMT R0, RZ, 0x654, R0 ;  /* 0x00000654ff009816 */ /* 0x000fe20000000000 */
[----:B------:R-:W-:Y:S01]  /*4fe0*/  FADD.FTZ R26, R58, R23 ;  /* 0x000000173a1a7221 */ /* 0x000fe20000010000 */
[----:B------:R-:W-:-:S04]  /*4ff0*/  IMAD.HI R152, R152, 0x66666667, RZ ;  /* 0x6666666798987827 */ /* 0x000fc800078e02ff */
[----:B------:R-:W-:Y:S01]  /*5000*/  FADD.FTZ R9, R27, R8 ;  /* 0x000000081b097221 */ /* 0x000fe20000010000 */
[----:B------:R3:W-:Y:S01]  /*5010*/  @!P1 SYNCS.ARRIVE.TRANS64.RED.A1T0 RZ, [R0+URZ], RZ ;  /* 0x000000ff00ff99a7 */ /* 0x0007e2000810043f */
[----:B------:R-:W-:Y:S01]  /*5020*/  FADD.FTZ R37, R207, R26 ;  /* 0x0000001acf257221 */ /* 0x000fe20000010000 */
[----:B------:R-:W2:Y:S01]  /*5030*/  MUFU.EX2 R31, R34 ;  /* 0x00000022001f7308 */ /* 0x000ea20000000800 */
[----:B------:R-:W-:Y:S02]  /*5040*/  SHF.R.U32.HI R21, RZ, 0x1f, R152 ;  /* 0x0000001fff157819 */ /* 0x000fe40000011698 */
[----:B------:R-:W-:Y:S01]  /*5050*/  CS2R R26, SRZ ;  /* 0x00000000001a7805 */ /* 0x000fe2000001ff00 */
[----:B------:R-:W-:Y:S01]  /*5060*/  FADD.FTZ R8, R62, R37 ;  /* 0x000000253e087221 */ /* 0x000fe20000010000 */
[----:B------:R-:W-:Y:S02]  /*5070*/  F2FP.BF16.F32.PACK_AB R205, R90, R205 ;  /* 0x000000cd5acd723e */ /* 0x000fe400000010ff */
[----:B------:R-:W-:Y:S01]  /*5080*/  CS2R R90, SRZ ;  /* 0x00000000005a7805 */ /* 0x000fe2000001ff00 */
[----:B---3--:R-:W-:Y:S01]  /*5090*/  FADD.FTZ R0, R24, R9 ;  /* 0x0000000918007221 */ /* 0x008fe20000010000 */
[----:B------:R-:W-:Y:S01]  /*50a0*/  FADD.FTZ R37, R201, R8 ;  /* 0x00000008c9257221 */ /* 0x000fe20000010000 */
[----:B------:R-:W3:Y:S01]  /*50b0*/  MUFU.EX2 R28, R28 ;  /* 0x0000001c001c7308 */ /* 0x000ee20000000800 */
[----:B------:R-:W-:Y:S01]  /*50c0*/  LEA.HI.SX32 R155, R152, R21, 0x1b ;  /* 0x00000015989b7211 */ /* 0x000fe200078fdaff */
[----:B0-----:R-:W-:Y:S01]  /*50d0*/  FADD.FTZ R9, R29, R0 ;  /* 0x000000001d097221 */ /* 0x001fe20000010000 */
[----:B------:R-:W-:Y:S01]  /*50e0*/  FADD.FTZ R8, R66, R37 ;  /* 0x0000002542087221 */ /* 0x000fe20000010000 */
[----:B------:R-:W-:-:S02]  /*50f0*/  F2FP.BF16.F32.PACK_AB R207, R207, R58 ;  /* 0x0000003acfcf723e */ /* 0x000fc400000010ff */
[----:B------:R-:W-:Y:S01]  /*5100*/  CS2R R58, SRZ ;  /* 0x00000000003a7805 */ /* 0x000fe2000001ff00 */
[----:B-1----:R-:W-:Y:S01]  /*5110*/  FADD.FTZ R0, R32, R9 ;  /* 0x0000000920007221 */ /* 0x002fe20000010000 */
[----:B------:R-:W-:Y:S01]  /*5120*/  FADD.FTZ R39, R203, R8 ;  /* 0x00000008cb277221 */ /* 0x000fe20000010000 */
[----:B------:R-:W0:Y:S01]  /*5130*/  MUFU.EX2 R33, R36 ;  /* 0x0000002400217308 */ /* 0x000e220000000800 */
[----:B------:R-:W-:Y:S01]  /*5140*/  VIMNMX R214, R18, R155, !PT ;  /* 0x0000009b12d67248 */ /* 0x000fe20007fe0100 */
[----:B--2---:R-:W-:Y:S01]  /*5150*/  FADD.FTZ R9, R31, R0 ;  /* 0x000000001f097221 */ /* 0x004fe20000010000 */
[----:B------:R-:W-:Y:S01]  /*5160*/  FADD.FTZ R8, R70, R39 ;  /* 0x0000002746087221 */ /* 0x000fe20000010000 */
[----:B------:R-:W-:Y:S02]  /*5170*/  F2FP.BF16.F32.PACK_AB R201, R201, R62 ;  /* 0x0000003ec9c9723e */ /* 0x000fe400000010ff */
[----:B------:R-:W-:Y:S02]  /*5180*/  CS2R R62, SRZ ;  /* 0x00000000003e7805 */ /* 0x000fe4000001ff00 */
[----:B------:R-:W-:Y:S01]  /*5190*/  F2FP.BF16.F32.PACK_AB R203, R203, R66 ;  /* 0x00000042cbcb723e */ /* 0x000fe200000010ff */
[C---:B------:R-:W-:Y:S01]  /*51a0*/  FADD.FTZ R21, R197.reuse, R8 ;  /* 0x00000008c5157221 */ /* 0x040fe20000010000 */
[----:B------:R-:W1:Y:S01]  /*51b0*/  MUFU.EX2 R38, R38 ;  /* 0x0000002600267308 */ /* 0x000e620000000800 */
[----:B---3--:R-:W-:Y:S01]  /*51c0*/  FADD.FTZ R0, R28, R9 ;  /* 0x000000091c007221 */ /* 0x008fe20000010000 */
[----:B------:R-:W-:Y:S01]  /*51d0*/  F2FP.BF16.F32.PACK_AB R197, R197, R70 ;  /* 0x00000046c5c5723e */ /* 0x000fe200000010ff */
[----:B------:R-:W-:Y:S01]  /*51e0*/  FADD.FTZ R8, R74, R21 ;  /* 0x000000154a087221 */ /* 0x000fe20000010000 */
[----:B------:R-:W-:-:S02]  /*51f0*/  F2FP.BF16.F32.PACK_AB R204, R29, R24 ;  /* 0x000000181dcc723e */ /* 0x000fc400000010ff */
[----:B------:R-:W-:Y:S02]  /*5200*/  CS2R R70, SRZ ;  /* 0x0000000000467805 */ /* 0x000fe4000001ff00 */
[----:B------:R-:W-:Y:S01]  /*5210*/  F2FP.BF16.F32.PACK_AB R206, R31, R32 ;  /* 0x000000201fce723e */ /* 0x000fe200000010ff */
[----:B------:R-:W-:Y:S01]  /*5220*/  FADD.FTZ R39, R199, R8 ;  /* 0x00000008c7277221 */ /* 0x000fe20000010000 */
[----:B------:R-:W2:Y:S01]  /*5230*/  MUFU.EX2 R35, R40 ;  /* 0x0000002800237308 */ /* 0x000ea20000000800 */
[----:B0-----:R-:W-:Y:S01]  /*5240*/  FADD.FTZ R9, R33, R0 ;  /* 0x0000000021097221 */ /* 0x001fe20000010000 */
[----:B------:R-:W-:Y:S02]  /*5250*/  F2FP.BF16.F32.PACK_AB R199, R199, R74 ;  /* 0x0000004ac7c7723e */ /* 0x000fe400000010ff */
[----:B------:R-:W-:Y:S02]  /*5260*/  CS2R R74, SRZ ;  /* 0x00000000004a7805 */ /* 0x000fe4000001ff00 */
[----:B------:R-:W-:-:S02]  /*5270*/  F2FP.BF16.F32.PACK_AB R200, R33, R28 ;  /* 0x0000001c21c8723e */ /* 0x000fc400000010ff */
[----:B------:R-:W-:Y:S02]  /*5280*/  CS2R R66, SRZ ;  /* 0x0000000000427805 */ /* 0x000fe4000001ff00 */
[----:B------:R-:W-:Y:S02]  /*5290*/  CS2R R32, SRZ ;  /* 0x0000000000207805 */ /* 0x000fe4000001ff00 */
[----:B------:R-:W-:Y:S01]  /*52a0*/  CS2R R30, SRZ ;  /* 0x00000000001e7805 */ /* 0x000fe2000001ff00 */
[----:B------:R-:W0:Y:S01]  /*52b0*/  MUFU.EX2 R42, R42 ;  /* 0x0000002a002a7308 */ /* 0x000e220000000800 */
[----:B-1----:R-:W-:Y:S01]  /*52c0*/  FADD.FTZ R0, R38, R9 ;  /* 0x0000000926007221 */ /* 0x002fe20000010000 */
[----:B------:R-:W-:-:S06]  /*52d0*/  CS2R R28, SRZ ;  /* 0x00000000001c7805 */ /* 0x000fcc000001ff00 */
[----:B------:R-:W1:Y:S01]  /*52e0*/  MUFU.EX2 R78, R78 ;  /* 0x0000004e004e7308 */ /* 0x000e620000000800 */
[C---:B--2---:R-:W-:Y:S01]  /*52f0*/  FADD.FTZ R9, R35.reuse, R0 ;  /* 0x0000000023097221 */ /* 0x044fe20000010000 */
[----:B------:R-:W-:Y:S02]  /*5300*/  F2FP.BF16.F32.PACK_AB R202, R35, R38 ;  /* 0x0000002623ca723e */ /* 0x000fe400000010ff */
[----:B------:R-:W-:-:S04]  /*5310*/  CS2R R34, SRZ ;  /* 0x0000000000227805 */ /* 0x000fc8000001ff00 */
[----:B------:R2:W3:Y:S01]  /*5320*/  MUFU.EX2 R23, R44 ;  /* 0x0000002c00177308 */ /* 0x0004e20000000800 */
[----:B0-----:R-:W-:-:S07]  /*5330*/  FADD.FTZ R0, R42, R9 ;  /* 0x000000092a007221 */ /* 0x001fce0000010000 */
[----:B------:R0:W4:Y:S01]  /*5340*/  MUFU.EX2 R193, R80 ;  /* 0x0000005000c17308 */ /* 0x0001220000000800 */
[----:B-1----:R-:W-:Y:S01]  /*5350*/  FADD.FTZ R8, R78, R39 ;  /* 0x000000274e087221 */ /* 0x002fe20000010000 */
[----:B--2---:R-:W-:-:S06]  /*5360*/  CS2R R44, SRZ ;  /* 0x00000000002c7805 */ /* 0x004fcc000001ff00 */
[----:B------:R-:W1:Y:S01]  /*5370*/  MUFU.EX2 R46, R46 ;  /* 0x0000002e002e7308 */ /* 0x000e620000000800 */
[C---:B---3--:R-:W-:Y:S01]  /*5380*/  FADD.FTZ R9, R23.reuse, R0 ;  /* 0x0000000017097221 */ /* 0x048fe20000010000 */
[----:B------:R-:W-:Y:S01]  /*5390*/  F2FP.BF16.F32.PACK_AB R196, R23, R42 ;  /* 0x0000002a17c4723e */ /* 0x000fe200000010ff */
[----:B------:R-:W-:Y:S01]  /*53a0*/  VIADD R23, R153, 0xfffffffe ;  /* 0xfffffffe99177836 */ /* 0x000fe20000000000 */
[----:B0-----:R-:W-:Y:S02]  /*53b0*/  CS2R R80, SRZ ;  /* 0x0000000000507805 */ /* 0x001fe4000001ff00 */
[----:B------:R-:W-:Y:S02]  /*53c0*/  CS2R R42, SRZ ;  /* 0x00000000002a7805 */ /* 0x000fe4000001ff00 */
[----:B------:R-:W0:Y:S01]  /*53d0*/  MUFU.EX2 R82, R82 ;  /* 0x0000005200527308 */ /* 0x000e220000000800 */
[----:B----4-:R-:W-:Y:S01]  /*53e0*/  FADD.FTZ R39, R193, R8 ;  /* 0x00000008c1277221 */ /* 0x010fe20000010000 */
[----:B------:R-:W-:-:S02]  /*53f0*/  ISETP.GE.AND P3, PT, R23, R214, PT ;  /* 0x000000d61700720c */ /* 0x000fc40003f66270 */
[----:B------:R-:W-:Y:S02]  /*5400*/  F2FP.BF16.F32.PACK_AB R193, R193, R78 ;  /* 0x0000004ec1c1723e */ /* 0x000fe400000010ff */
[----:B------:R-:W-:Y:S02]  /*5410*/  CS2R R78, SRZ ;  /* 0x00000000004e7805 */ /* 0x000fe4000001ff00 */
[----:B------:R2:W3:Y:S01]  /*5420*/  MUFU.EX2 R37, R48 ;  /* 0x0000003000257308 */ /* 0x0004e20000000800 */
[----:B-1----:R-:W-:-:S07]  /*5430*/  FADD.FTZ R0, R46, R9 ;  /* 0x000000092e007221 */ /* 0x002fce0000010000 */
[----:B------:R-:W1:Y:S01]  /*5440*/  MUFU.EX2 R50, R50 ;  /* 0x0000003200327308 */ /* 0x000e620000000800 */
[----:B0-----:R-:W-:Y:S01]  /*5450*/  FADD.FTZ R8, R82, R39 ;  /* 0x0000002752087221 */ /* 0x001fe20000010000 */
[----:B--2---:R-:W-:-:S06]  /*5460*/  CS2R R48, SRZ ;  /* 0x0000000000307805 */ /* 0x004fcc000001ff00 */
[----:B------:R0:W2:Y:S01]  /*5470*/  MUFU.EX2 R21, R52 ;  /* 0x0000003400157308 */ /* 0x0000a20000000800 */
[C---:B---3--:R-:W-:Y:S01]  /*5480*/  FADD.FTZ R41, R37.reuse, R0 ;  /* 0x0000000025297221 */ /* 0x048fe20000010000 */
[----:B------:R-:W-:Y:S02]  /*5490*/  F2FP.BF16.F32.PACK_AB R198, R37, R46 ;  /* 0x0000002e25c6723e */ /* 0x000fe400000010ff */
[----:B------:R-:W-:Y:S02]  /*54a0*/  CS2R R46, SRZ ;  /* 0x00000000002e7805 */ /* 0x000fe4000001ff00 */
[----:B------:R-:W-:Y:S02]  /*54b0*/  CS2R R36, SRZ ;  /* 0x0000000000247805 */ /* 0x000fe4000001ff00 */
[----:B------:R-:W3:Y:S01]  /*54c0*/  MUFU.EX2 R2, R2 ;  /* 0x0000000200027308 */ /* 0x000ee20000000800 */
[----:B-1----:R-:W-:Y:S01]  /*54d0*/  FADD.FTZ R0, R50, R41 ;  /* 0x0000002932007221 */ /* 0x002fe20000010000 */
[----:B0-----:R-:W-:-:S02]  /*54e0*/  CS2R R52, SRZ ;  /* 0x0000000000347805 */ /* 0x001fc4000001ff00 */
[----:B------:R-:W-:-:S04]  /*54f0*/  CS2R R40, SRZ ;  /* 0x0000000000287805 */ /* 0x000fc8000001ff00 */
[----:B------:R0:W1:Y:S01]  /*5500*/  MUFU.EX2 R195, R84 ;  /* 0x0000005400c37308 */ /* 0x0000620000000800 */
[C---:B--2---:R-:W-:Y:S01]  /*5510*/  FADD.FTZ R25, R21.reuse, R0 ;  /* 0x0000000015197221 */ /* 0x044fe20000010000 */
[----:B------:R-:W-:Y:S02]  /*5520*/  F2FP.BF16.F32.PACK_AB R192, R21, R50 ;  /* 0x0000003215c0723e */ /* 0x000fe400000010ff */
[----:B------:R-:W-:Y:S02]  /*5530*/  CS2R R50, SRZ ;  /* 0x0000000000327805 */ /* 0x000fe4000001ff00 */
[----:B------:R-:W-:Y:S02]  /*5540*/  MOV R0, 0x3f800000 ;  /* 0x3f80000000007802 */ /* 0x000fe40000000f00 */
[----:B------:R2:W4:Y:S01]  /*5550*/  MUFU.EX2 R39, R54 ;  /* 0x0000003600277308 */ /* 0x0005220000000800 */
[----:B---3--:R-:W-:Y:S01]  /*5560*/  FADD.FTZ R14, R2, R25 ;  /* 0x00000019020e7221 */ /* 0x008fe20000010000 */
[----:B0-----:R-:W-:-:S02]  /*5570*/  CS2R R84, SRZ ;  /* 0x0000000000547805 */ /* 0x001fc4000001ff00 */
[----:B------:R-:W-:Y:S01]  /*5580*/  CS2R R24, SRZ ;  /* 0x0000000000187805 */ /* 0x000fe2000001ff00 */
[C---:B-1----:R-:W-:Y:S01]  /*5590*/  FADD.FTZ R9, R195.reuse, R8 ;  /* 0x00000008c3097221 */ /* 0x042fe20000010000 */
[----:B------:R-:W-:Y:S01]  /*55a0*/  F2FP.BF16.F32.PACK_AB R195, R195, R82 ;  /* 0x00000052c3c3723e */ /* 0x000fe200000010ff */
[----:B------:R-:W-:Y:S01]  /*55b0*/  IMAD.MOV.U32 R8, RZ, RZ, RZ ;  /* 0x000000ffff087224 */ /* 0x000fe200078e00ff */
[----:B------:R-:W-:Y:S02]  /*55c0*/  CS2R R82, SRZ ;  /* 0x0000000000527805 */ /* 0x000fe4000001ff00 */
[----:B--2---:R-:W-:Y:S01]  /*55d0*/  CS2R R54, SRZ ;  /* 0x0000000000367805 */ /* 0x004fe2000001ff00 */
[C---:B----4-:R-:W-:Y:S01]  /*55e0*/  FADD.FTZ R14, R39.reuse, R14 ;  /* 0x0000000e270e7221 */ /* 0x050fe20000010000 */
[----:B------:R-:W-:Y:S01]  /*55f0*/  F2FP.BF16.F32.PACK_AB R194, R39, R2 ;  /* 0x0000000227c2723e */ /* 0x000fe200000010ff */
[----:B------:R-:W-:Y:S01]  /*5600*/  IMAD.MOV.U32 R2, RZ, RZ, 0x3f800000 ;  /* 0x3f800000ff027424 */ /* 0x000fe200078e00ff */
[----:B------:R-:W-:Y:S01]  /*5610*/  CS2R R38, SRZ ;  /* 0x0000000000267805 */ /* 0x000fe2000001ff00 */
[----:B------:R-:W-:Y:S06]  /*5620*/  @!P3 BRA `(.L_x_2180) ;  /* 0x00000044006cb947 */ /* 0x000fec0003800000 */
[----:B------:R-:W-:Y:S01]  /*5630*/  UMOV UR6, URZ ;  /* 0x0000003f00067c82 */ /* 0x000fe20008000000 */
[----:B------:R-:W-:Y:S01]  /*5640*/  IMAD.MOV.U32 R21, RZ, RZ, R6 ;  /* 0x000000ffff157224 */ /* 0x000fe200078e0006 */
[----:B------:R-:W-:Y:S01]  /*5650*/  MOV R215, RZ ;  /* 0x000000ff00d77202 */ /* 0x000fe20000000f00 */
[----:B------:R-:W-:Y:S02]  /*5660*/  IMAD.MOV.U32 R212, RZ, RZ, R7 ;  /* 0x000000ffffd47224 */ /* 0x000fe400078e0007 */
[----:B------:R-:W-:Y:S02]  /*5670*/  IMAD.MOV.U32 R2, RZ, RZ, 0x3f800000 ;  /* 0x3f800000ff027424 */ /* 0x000fe400078e00ff */
[----:B------:R-:W-:Y:S02]  /*5680*/  IMAD.U32 R218, RZ, RZ, UR6 ;  /* 0x00000006ffda7e24 */ /* 0x000fe4000f8e00ff */
[----:B------:R-:W-:Y:S02]  /*5690*/  IMAD.MOV.U32 R0, RZ, RZ, 0x3f800000 ;  /* 0x3f800000ff007424 */ /* 0x000fe400078e00ff */
[----:B------:R-:W-:-:S07]  /*56a0*/  IMAD.MOV.U32 R151, RZ, RZ, RZ ;  /* 0x000000ffff977224 */ /* 0x000fce00078e00ff */
.L_x_2189:
[----:B------:R-:W-:-:S13]  /*56b0*/  R2UR UR6, R218 ;  /* 0x00000000da0672ca */ /* 0x000fda00000e0000 */
[----:B------:R-:W-:-:S04]  /*56c0*/  UIADD3 UR6, UR6, 0x1, URZ ;  /* 0x0000000106067890 */ /* 0x000fc8000fffe03f */
[----:B------:R-:W-:-:S04]  /*56d0*/  UISETP.NE.AND UP0, UPT, UR6, 0x2, UPT ;  /* 0x000000020600788c */ /* 0x000fc8000bf05270 */
[----:B------:R-:W-:Y:S02]  /*56e0*/  USEL UR7, URZ, 0x1, UP0 ;  /* 0x000000013f077887 */ /* 0x000fe40008000000 */
[----:B------:R-:W-:-:S04]  /*56f0*/  USEL UR61, UR6, URZ, UP0 ;  /* 0x0000003f063d7287 */ /* 0x000fc80008000000 */
[----:B------:R-:W-:Y:S01]  /*5700*/  LOP3.LUT R8, R215, UR7, RZ, 0x3c, !PT ;  /* 0x00000007d7087c12 */ /* 0x000fe2000f8e3cff */
[----:B------:R-:W-:Y:S07]  /*5710*/  @!P0 BRA `(.L_x_2181) ;  /* 0x0000000000048947 */ /* 0x000fee0003800000 */
[----:B------:R-:W-:Y:S01]  /*5720*/  BPT.TRAP 0x1 ;  /* 0x000000040000795c */ /* 0x000fe20000300000 */
.L_x_2181:
[----:B------:R-:W-:Y:S02]  /*5730*/  R2UR UR6, R16 ;  /* 0x00000000100672ca */ /* 0x000fe400000e0000 */
[----:B------:R-:W-:-:S11]  /*5740*/  SHF.L.U32 R3, R8, 0x1f, RZ ;  /* 0x0000001f08037819 */ /* 0x000fd600000006ff */
[----:B------:R-:W-:-:S06]  /*5750*/  ULEA UR6, UR61, UR6, 0x3 ;  /* 0x000000063d067291 */ /* 0x000fcc000f8e183f */
[----:B------:R-:W-:-:S03]  /*5760*/  MOV R213, UR6 ;  /* 0x0000000600d57c02 */ /* 0x000fc60008000f00 */
[----:B------:R0:W1:Y:S01]  /*5770*/  SYNCS.PHASECHK.TRANS64.TRYWAIT P3, [UR6+0x38830], R3 ;  /* 0x03883003ff0075a7 */ /* 0x0000620008060146 */
[----:B------:R-:W-:Y:S05]  /*5780*/  @!P0 BRA `(.L_x_2182) ;  /* 0x0000000000048947 */ /* 0x000fea0003800000 */
[----:B------:R-:W-:Y:S01]  /*5790*/  BPT.TRAP 0x1 ;  /* 0x000000040000795c */ /* 0x000fe20000300000 */
.L_x_2182:
[----:B-1----:R-:W-:Y:S05]  /*57a0*/  @P3 BRA `(.L_x_2183) ;  /* 0x00000000000c3947 */ /* 0x002fea0003800000 */
[----:B------:R-:W-:-:S13]  /*57b0*/  R2UR UR6, R213 ;  /* 0x00000000d50672ca */ /* 0x000fda00000e0000 */
[----:B------:R-:W1:Y:S02]  /*57c0*/  SYNCS.PHASECHK.TRANS64.TRYWAIT P3, [UR6+0x38830], R3 ;  /* 0x03883003ff0075a7 */ /* 0x000e640008060146 */
[----:B-1----:R-:W-:Y:S05]  /*57d0*/  @!P3 BRA `(.L_x_2184) ;  /* 0x0000010400a8b947 */ /* 0x002fea0003800000 */
.L_x_2183:
[----:B------:R-:W-:Y:S01]  /*57e0*/  R2UR UR6, R15 ;  /* 0x000000000f0672ca */ /* 0x000fe200000e0000 */
[----:B------:R-:W-:Y:S01]  /*57f0*/  WARPGROUP.ARRIVE ;  /* 0x00000000000079c5 */ /* 0x000fe20000000000 */
        /* <DEDUP_REMOVED lines=42> */
[----:B------:R-:W-:Y:S01]  /*5aa0*/  UMOV UR19, 0x40000040 ;  /* 0x4000004000137882 */ /* 0x000fe20000000000 */
        /* <DEDUP_REMOVED lines=8> */
[----:B------:R-:W-:Y:S01]  /*5b30*/  UMOV UR10, UR52 ;  /* 0x00000034000a7c82 */ /* 0x000fe20008000000 */
[----:B------:R-:W-:Y:S01]  /*5b40*/  UMOV UR11, UR53 ;  /* 0x00000035000b7c82 */ /* 0x000fe20008000000 */
        /* <DEDUP_REMOVED lines=594> */
.L_x_2185:
[----:B------:R-:W-:Y:S02]  /*8070*/  R2UR UR7, R16 ;  /* 0x00000000100772ca */ /* 0x000fe400000e0000 */
[----:B------:R-:W-:Y:S02]  /*8080*/  R2UR UR6, R218 ;  /* 0x00000000da0672ca */ /* 0x000fe400000e0000 */
[----:B------:R-:W-:-:S11]  /*8090*/  SHF.L.U32 R0, R215, 0x1f, RZ ;  /* 0x0000001fd7007819 */ /* 0x000fd600000006ff */
[----:B------:R-:W-:-:S09]  /*80a0*/  ULEA UR7, UR6, UR7, 0x3 ;  /* 0x0000000706077291 */ /* 0x000fd2000f8e183f */
[----:B------:R0:W1:Y:S01]  /*80b0*/  SYNCS.PHASECHK.TRANS64.TRYWAIT P3, [UR7+0x38850], R0 ;  /* 0x03885000ff0075a7 */ /* 0x0000620008060147 */
[----:B------:R-:W-:Y:S05]  /*80c0*/  @!P0 BRA `(.L_x_2186) ;  /* 0x0000000000048947 */ /* 0x000fea0003800000 */
[----:B------:R-:W-:Y:S01]  /*80d0*/  BPT.TRAP 0x1 ;  /* 0x000000040000795c */ /* 0x000fe20000300000 */
.L_x_2186:
[----:B-1----:R-:W-:Y:S05]  /*80e0*/  @P3 BRA `(.L_x_2187) ;  /* 0x0000000000083947 */ /* 0x002fea0003800000 */
[----:B------:R-:W1:Y:S02]  /*80f0*/  SYNCS.PHASECHK.TRANS64.TRYWAIT P3, [UR7+0x38850], R0 ;  /* 0x03885000ff0075a7 */ /* 0x000e640008060147 */
[----:B-1----:R-:W-:Y:S05]  /*8100*/  @!P3 BRA `(.L_x_2188) ;  /* 0x000000dc0078b947 */ /* 0x002fea0003800000 */
.L_x_2187:
[----:B------:R-:W-:Y:S01]  /*8110*/  R2UR UR6, R16 ;  /* 0x00000000100672ca */ /* 0x000fe200000e0000 */
[----:B------:R-:W-:Y:S01]  /*8120*/  WARPGROUP.ARRIVE ;  /* 0x00000000000079c5 */ /* 0x000fe20000000000 */
[----:B------:R-:W-:Y:S01]  /*8130*/  R2UR UR10, R218 ;  /* 0x00000000da0a72ca */ /* 0x000fe200000e0000 */
[----:B------:R-:W-:Y:S01]  /*8140*/  UMOV UR11, 0x40000040 ;  /* 0x40000040000b7882 */ /* 0x000fe20000000000 */
[----:B------:R-:W-:Y:S01]  /*8150*/  ULDC UR14, c[0x0][0x9d8] ;  /* 0x00027600000e7ab9 */ /* 0x000fe20000000800 */
[----:B-1----:R-:W-:Y:S02]  /*8160*/  IMAD.MOV.U32 R3, RZ, RZ, R19 ;  /* 0x000000ffff037224 */ /* 0x002fe400078e0013 */
[----:B------:R-:W-:Y:S01]  /*8170*/  FMUL.FTZ R182, R182, UR14 ;  /* 0x0000000eb6b67c20 */ /* 0x000fe20008410000 */
[----:B------:R-:W-:Y:S01]  /*8180*/  FMUL.FTZ R2, R185, UR14 ;  /* 0x0000000eb9027c20 */ /* 0x000fe20008410000 */
[----:B------:R-:W-:Y:S01]  /*8190*/  FMUL.FTZ R6, R188, UR14 ;  /* 0x0000000ebc067c20 */ /* 0x000fe20008410000 */
[----:B------:R-:W-:Y:S01]  /*81a0*/  FMUL.FTZ R185, R179, UR14 ;  /* 0x0000000eb3b97c20 */ /* 0x000fe20008410000 */
[----:B------:R1:W-:Y:S01]  /*81b0*/  MUFU.TANH R188, R182 ;  /* 0x000000b600bc7308 */ /* 0x0003e20000002400 */
[----:B------:R-:W-:Y:S01]  /*81c0*/  FMUL.FTZ R179, R180, UR14 ;  /* 0x0000000eb4b37c20 */ /* 0x000fe20008410000 */
[----:B------:R-:W-:Y:S01]  /*81d0*/  FMUL.FTZ R180, R183, UR14 ;  /* 0x0000000eb7b47c20 */ /* 0x000fe20008410000 */
[----:B------:R-:W-:Y:S01]  /*81e0*/  UIADD3 UR6, UR6, 0x400, URZ ;  /* 0x0000040006067890 */ /* 0x000fe2000fffe03f */
[----:B------:R-:W-:Y:S01]  /*81f0*/  FMUL.FTZ R183, R168, UR14 ;  /* 0x0000000ea8b77c20 */ /* 0x000fe20008410000 */
[----:B------:R-:W-:Y:S01]  /*8200*/  FMUL.FTZ R168, R171, UR14 ;  /* 0x0000000eaba87c20 */ /* 0x000fe20008410000 */
[----:B------:R-:W-:Y:S01]  /*8210*/  ULDC UR18, c[0x0][0x2f0] ;  /* 0x0000bc0000127ab9 */ /* 0x000fe20000000800 */
[----:B------:R-:W-:Y:S01]  /*8220*/  USHF.R.U32.HI UR6, URZ, 0x4, UR6 ;  /* 0x000000043f067899 */ /* 0x000fe20008011606 */
[----:B0-----:R-:W-:Y:S01]  /*8230*/  FMUL.FTZ R0, R184, UR14 ;  /* 0x0000000eb8007c20 */ /* 0x001fe20008410000 */
[----:B-1----:R-:W-:-:S02]  /*8240*/  IMAD.MOV.U32 R182, RZ, RZ, -0x50 ;  /* 0xffffffb0ffb67424 */ /* 0x002fc400078e00ff */
[----:B------:R-:W-:Y:S01]  /*8250*/  FMUL.FTZ R184, R191, UR14 ;  /* 0x0000000ebfb87c20 */ /* 0x000fe20008410000 */
[----:B------:R-:W-:Y:S01]  /*8260*/  ULOP3.LUT UR6, UR6, 0x3fff, URZ, 0xc0, !UPT ;  /* 0x00003fff06067892 */ /* 0x000fe2000f8ec03f */
[----:B------:R-:W-:Y:S01]  /*8270*/  FMUL.FTZ R178, R178, UR14 ;  /* 0x0000000eb2b27c20 */ /* 0x000fe20008410000 */
[----:B------:R-:W-:Y:S01]  /*8280*/  IMAD R171, R23, R182, 0x1 ;  /* 0x0000000117ab7424 */ /* 0x000fe200078e02b6 */
[----:B------:R-:W-:Y:S01]  /*8290*/  ULDC UR15, c[0x0][0x288] ;  /* 0x0000a200000f7ab9 */ /* 0x000fe20000000800 */
[----:B------:R-:W-:Y:S01]  /*82a0*/  ULOP3.LUT UR6, UR6, 0x2800000, URZ, 0xfc, !UPT ;  /* 0x0280000006067892 */ /* 0x000fe2000f8efc3f */
[----:B------:R-:W-:Y:S01]  /*82b0*/  MUFU.TANH R184, R184 ;  /* 0x000000b800b87308 */ /* 0x000fe20000002400 */
[----:B------:R-:W-:Y:S02]  /*82c0*/  IMAD R182, R20, -0x2, R171 ;  /* 0xfffffffe14b67824 */ /* 0x000fe400078e02ab */
[----:B------:R-:W-:Y:S01]  /*82d0*/  FMUL.FTZ R170, R170, UR14 ;  /* 0x0000000eaaaa7c20 */ /* 0x000fe20008410000 */
[----:B------:R-:W-:Y:S01]  /*82e0*/  UIMAD UR6, UR10, 0xa00, UR6 ;  /* 0x00000a000a0678a4 */ /* 0x000fe2000f8e0206 */
[----:B------:R-:W-:Y:S01]  /*82f0*/  FMUL.FTZ R7, R189, UR14 ;  /* 0x0000000ebd077c20 */ /* 0x000fe20008410000 */
[----:B------:R-:W-:-:S02]  /*8300*/  IMAD R171, R17, UR18, R182 ;  /* 0x0000001211ab7c24 */ /* 0x000fc4000f8e02b6 */
[----:B------:R-:W-:Y:S01]  /*8310*/  FMUL.FTZ R182, R175, UR14 ;  /* 0x0000000eafb67c20 */ /* 0x000fe20008410000 */
[----:B------:R-:W-:Y:S01]  /*8320*/  FMUL.FTZ R162, R162, UR14 ;  /* 0x0000000ea2a27c20 */ /* 0x000fe20008410000 */
[----:B------:R-:W-:Y:S01]  /*8330*/  MUFU.TANH R178, R178 ;  /* 0x000000b200b27308 */ /* 0x000fe20000002400 */
[----:B------:R-:W-:Y:S01]  /*8340*/  FMUL.FTZ R174, R174, UR14 ;  /* 0x0000000eaeae7c20 */ /* 0x000fe20008410000 */
        /* <DEDUP_REMOVED lines=19> */
[----:B------:R-:W-:-:S03]  /*8480*/  IMAD.MOV.U32 R215, RZ, RZ, R8 ;  /* 0x000000ffffd77224 */ /* 0x000fc600078e0008 */
[----:B------:R0:W-:Y:S08]  /*8490*/  MUFU.TANH R189, R170 ;  /* 0x000000aa00bd7308 */ /* 0x0001f00000002400 */
[----:B------:R-:W-:Y:S01]  /*84a0*/  MUFU.TANH R191, R162 ;  /* 0x000000a200bf7308 */ /* 0x000fe20000002400 */
[----:B0-----:R-:W-:-:S07]  /*84b0*/  FMUL.FTZ R170, R166, UR14 ;  /* 0x0000000ea6aa7c20 */ /* 0x001fce0008410000 */
        /* <DEDUP_REMOVED lines=20> */
[----:B------:R-:W-:Y:S02]  /*8600*/  FMUL.FTZ R208, R186, UR14 ;  /* 0x0000000ebad07c20 */ /* 0x000fe40008410000 */
[----:B------:R-:W0:Y:S03]  /*8610*/  @P2 LDC R186, c[0x0][0x44c] ;  /* 0x00011300ffba2b82 */ /* 0x000e260000000800 */
[----:B------:R-:W-:Y:S01]  /*8620*/  HGMMA.64x256x16.F32.BF16 R24, R204, gdesc[UR8].tnspB, R24, gsb0 ;  /* 0x43e00008cc187df0 */ /* 0x000fe20008001818 */
[----:B------:R-:W-:Y:S01]  /*8630*/  UIADD3 UR10, UR6, 0x100, URZ ;  /* 0x00000100060a7890 */ /* 0x000fe2000fffe03f */
[----:B------:R-:W1:Y:S01]  /*8640*/  MUFU.TANH R208, R208 ;  /* 0x000000d000d07308 */ /* 0x000e620000002400 */
[----:B------:R-:W-:Y:S01]  /*8650*/  UMOV UR11, 0x40000040 ;  /* 0x40000040000b7882 */ /* 0x000fe20000000000 */
[----:B0-----:R-:W-:Y:S01]  /*8660*/  @P2 IMAD.HI.U32 R186, R19, R186, RZ ;  /* 0x000000ba13ba2227 */ /* 0x001fe200078e00ff */
[----:B------:R-:W-:-:S02]  /*8670*/  WARPGROUP.DEPBAR.LE gsb0, 0x0 ;  /* 0x00008000000079c5 */ /* 0x000fc40000010000 */
[----:B------:R-:W-:Y:S01]  /*8680*/  WARPGROUP.ARRIVE ;  /* 0x00000000000079c5 */ /* 0x000fe20000000000 */
[----:B------:R-:W-:Y:S01]  /*8690*/  FMUL.FTZ R206, R187, UR14 ;  /* 0x0000000ebbce7c20 */ /* 0x000fe20008410000 */
[----:B------:R-:W-:Y:S01]  /*86a0*/  FMUL.FTZ R204, R190, UR14 ;  /* 0x0000000ebecc7c20 */ /* 0x000fe20008410000 */
[----:B------:R-:W0:Y:S01]  /*86b0*/  @P2 LDC R187, c[0x0][0x450] ;  /* 0x00011400ffbb2b82 */ /* 0x000e220000000800 */
[----:B------:R-:W-:-:S15]  /*86c0*/  MUFU.TANH R190, R168 ;  /* 0x000000a800be7308 */ /* 0x000fde0000002400 */
[----:B------:R-:W-:-:S02]  /*86d0*/  NOP ;  /* 0x0000000000007918 */ /* 0x000fc40000000000 */
[----:B------:R-:W-:Y:S01]  /*86e0*/  HGMMA.64x256x16.F32.BF16 R24, R200, gdesc[UR8].tnspB, R24, gsb0 ;  /* 0x43e00008c8187df0 */ /* 0x000fe20008001818 */
[----:B------:R-:W-:Y:S01]  /*86f0*/  UIADD3 UR10, UR6, 0x180, URZ ;  /* 0x00000180060a7890 */ /* 0x000fe2000fffe03f */
[----:B------:R-:W-:Y:S01]  /*8700*/  UMOV UR11, 0x40000040 ;  /* 0x40000040000b7882 */ /* 0x000fe20000000000 */
[----:B------:R-:W-:Y:S01]  /*8710*/  UIADD3 UR6, UR6, 0x200, URZ ;  /* 0x0000020006067890 */ /* 0x000fe2000fffe03f */
[----:B------:R-:W2:Y:S08]  /*8720*/  MUFU.TANH R206, R206 ;  /* 0x000000ce00ce7308 */ /* 0x000eb00000002400 */
[----:B------:R-:W3:Y:S01]  /*8730*/  MUFU.TANH R204, R204 ;  /* 0x000000cc00cc7308 */ /* 0x000ee20000002400 */
[----:B0-----:R-:W-:-:S05]  /*8740*/  @P2 SHF.R.U32.HI R3, RZ, R187, R186 ;  /* 0x000000bbff032219 */ /* 0x001fca00000116ba */
[----:B------:R-:W0:Y:S04]  /*8750*/  SHFL.IDX PT, R186, R3, 0x1, 0x1c1f ;  /* 0x003c1f0003ba7f89 */ /* 0x000e2800000e0000 */
[----:B------:R4:W5:Y:S02]  /*8760*/  SHFL.IDX PT, R210, R3, RZ, 0x1c1f ;  /* 0x001c1fff03d27589 */ /* 0x00096400000e0000 */
[----:B----4-:R-:W4:Y:S01]  /*8770*/  LDC R3, c[0x0][0x988] ;  /* 0x00026200ff037b82 */ /* 0x010f220000000800 */
[----:B0-----:R-:W-:-:S04]  /*8780*/  IADD3 R175, R186, -UR15, R171 ;  /* 0x8000000fbaaf7c10 */ /* 0x001fc8000fffe0ab */
[C---:B------:R-:W-:Y:S02]  /*8790*/  ISETP.GT.AND P3, PT, R175.reuse, RZ, PT ;  /* 0x000000ffaf00720c */ /* 0x040fe40003f64270 */
[C---:B------:R-:W-:Y:S02]  /*87a0*/  ISETP.GT.AND P4, PT, R175.reuse, 0x1, PT ;  /* 0x00000001af00780c */ /* 0x040fe40003f84270 */
[----:B-1----:R-:W-:Y:S02]  /*87b0*/  FSEL R208, R208, -INF , P3 ;  /* 0xff800000d0d07808 */ /* 0x002fe40001800000 */
[----:B------:R-:W-:Y:S02]  /*87c0*/  ISETP.GT.AND P3, PT, R175, 0x8, PT ;  /* 0x00000008af00780c */ /* 0x000fe40003f64270 */
[----:B--2---:R-:W-:Y:S02]  /*87d0*/  FSEL R206, R206, -INF , P4 ;  /* 0xff800000cece7808 */ /* 0x004fe40002000000 */
[----:B------:R-:W-:-:S02]  /*87e0*/  FMNMX.FTZ R187, R208, R21, !PT ;  /* 0x00000015d0bb7209 */ /* 0x000fc40007810000 */
[C---:B------:R-:W-:Y:S02]  /*87f0*/  ISETP.GT.AND P4, PT, R175.reuse, 0x9, PT ;  /* 0x00000009af00780c */ /* 0x040fe40003f84270 */
[----:B---3--:R-:W-:Y:S02]  /*8800*/  FSEL R204, R204, -INF , P3 ;  /* 0xff800000cccc7808 */ /* 0x008fe40001800000 */
[----:B------:R-:W-:Y:S02]  /*8810*/  FMNMX.FTZ R187, R206, R187, !PT ;  /* 0x000000bbcebb7209 */ /* 0x000fe40007810000 */
[----:B------:R-:W-:Y:S02]  /*8820*/  ISETP.GT.AND P3, PT, R175, 0x10, PT ;  /* 0x00000010af00780c */ /* 0x000fe40003f64270 */
[----:B------:R-:W-:Y:S02]  /*8830*/  FMNMX.FTZ R187, R204, R187, !PT ;  /* 0x000000bbccbb7209 */ /* 0x000fe40007810000 */
[----:B------:R-:W-:-:S02]  /*8840*/  FSEL R166, R178, -INF , P3 ;  /* 0xff800000b2a67808 */ /* 0x000fc40001800000 */
[C---:B------:R-:W-:Y:S02]  /*8850*/  ISETP.GT.AND P3, PT, R175.reuse, 0x18, PT ;  /* 0x00000018af00780c */ /* 0x040fe40003f64270 */
[----:B-----5:R-:W-:Y:S02]  /*8860*/  IADD3 R171, R210, -UR15, R171 ;  /* 0x8000000fd2ab7c10 */ /* 0x020fe4000fffe0ab */
[----:B------:R-:W-:Y:S02]  /*8870*/  FSEL R186, R188, -INF , P3 ;  /* 0xff800000bcba7808 */ /* 0x000fe40001800000 */
[----:B------:R-:W-:Y:S01]  /*8880*/  ISETP.GT.AND P3, PT, R175, 0x20, PT ;  /* 0x00000020af00780c */ /* 0x000fe20003f64270 */
[----:B------:R0:W-:Y:S01]  /*8890*/  MUFU.TANH R188, R155 ;  /* 0x0000009b00bc7308 */ /* 0x0001e20000002400 */
[C---:B------:R-:W-:Y:S02]  /*88a0*/  ISETP.GT.AND P5, PT, R171.reuse, 0x20, PT ;  /* 0x00000020ab00780c */ /* 0x040fe40003fa4270 */
[----:B------:R-:W-:-:S02]  /*88b0*/  ISETP.GT.AND P6, PT, R171, 0x21, PT ;  /* 0x00000021ab00780c */ /* 0x000fc40003fc4270 */
[----:B------:R-:W-:Y:S02]  /*88c0*/  FSEL R210, R183, -INF , P5 ;  /* 0xff800000b7d27808 */ /* 0x000fe40002800000 */
[----:B------:R-:W-:Y:S01]  /*88d0*/  ISETP.GT.AND P5, PT, R171, 0x29, PT ;  /* 0x00000029ab00780c */ /* 0x000fe20003fa4270 */
[----:B0-----:R-:W-:Y:S01]  /*88e0*/  FMUL.FTZ R155, R169, UR14 ;  /* 0x0000000ea99b7c20 */ /* 0x001fe20008410000 */
[----:B------:R-:W-:-:S05]  /*88f0*/  FMUL.FTZ R169, R164, UR14 ;  /* 0x0000000ea4a97c20 */ /* 0x000fca0008410000 */
[----:B------:R-:W0:Y:S08]  /*8900*/  MUFU.TANH R155, R155 ;  /* 0x0000009b009b7308 */ /* 0x000e300000002400 */
[----:B------:R-:W-:Y:S01]  /*8910*/  MUFU.TANH R169, R169 ;  /* 0x000000a900a97308 */ /* 0x000fe20000002400 */
[----:B0-----:R-:W-:Y:S01]  /*8920*/  FSEL R218, R155, -INF , P6 ;  /* 0xff8000009bda7808 */ /* 0x001fe20003000000 */
[----:B------:R-:W-:-:S02]  /*8930*/  WARPGROUP.DEPBAR.LE gsb0, 0x0 ;  /* 0x00008000000079c5 */ /* 0x000fc40000010000 */
[----:B------:R-:W-:Y:S01]  /*8940*/  WARPGROUP.ARRIVE ;  /* 0x00000000000079c5 */ /* 0x000fe20000000000 */
[----:B------:R-:W-:-:S03]  /*8950*/  FSEL R202, R184, -INF , P4 ;  /* 0xff800000b8ca7808 */ /* 0x000fc60002000000 */
[----:B------:R0:W1:Y:S01]  /*8960*/  MUFU.TANH R200, R163 ;  /* 0x000000a300c87308 */ /* 0x0000620000002400 */
[----:B------:R-:W-:Y:S02]  /*8970*/  ISETP.GT.AND P4, PT, R175, 0x11, PT ;  /* 0x00000011af00780c */ /* 0x000fe40003f84270 */
[----:B------:R-:W-:Y:S01]  /*8980*/  FMNMX.FTZ R187, R202, R187, !PT ;  /* 0x000000bbcabb7209 */ /* 0x000fe20007810000 */
[----:B------:R-:W-:Y:S01]  /*8990*/  HGMMA.64x256x16.F32.BF16 R24, R196, gdesc[UR8].tnspB, R24, gsb0 ;  /* 0x43e00008c4187df0 */ /* 0x000fe20008001818 */
[----:B------:R-:W-:Y:S01]  /*89a0*/  FSEL R162, R185, -INF , P4 ;  /* 0xff800000b9a27808 */ /* 0x000fe20002000000 */
[----:B------:R-:W-:Y:S01]  /*89b0*/  UMOV UR10, UR6 ;  /* 0x00000006000a7c82 */ /* 0x000fe20008000000 */
[----:B------:R-:W-:Y:S01]  /*89c0*/  FMNMX.FTZ R187, R166, R187, !PT ;  /* 0x000000bba6bb7209 */ /* 0x000fe20007810000 */
[----:B------:R-:W2:Y:S01]  /*89d0*/  MUFU.TANH R184, R170 ;  /* 0x000000aa00b87308 */ /* 0x000ea20000002400 */
[----:B------:R-:W-:Y:S01]  /*89e0*/  ISETP.GT.AND P4, PT, R175, 0x19, PT ;  /* 0x00000019af00780c */ /* 0x000fe20003f84270 */
[----:B0-----:R-:W-:Y:S01]  /*89f0*/  FMUL.FTZ R163, R154, UR14 ;  /* 0x0000000e9aa37c20 */ /* 0x001fe20008410000 */
[----:B------:R-:W-:Y:S01]  /*8a00*/  FMNMX.FTZ R187, R162, R187, !PT ;  /* 0x000000bba2bb7209 */ /* 0x000fe20007810000 */
[----:B------:R-:W-:Y:S01]  /*8a10*/  UMOV UR11, 0x40000040 ;  /* 0x40000040000b7882 */ /* 0x000fe20000000000 */
[----:B------:R-:W-:-:S02]  /*8a20*/  FSEL R168, R180, -INF , P4 ;  /* 0xff800000b4a87808 */ /* 0x000fc40002000000 */
[----:B------:R-:W-:Y:S01]  /*8a30*/  FMNMX.FTZ R187, R186, R187, !PT ;  /* 0x000000bbbabb7209 */ /* 0x000fe20007810000 */
[----:B------:R0:W3:Y:S01]  /*8a40*/  MUFU.TANH R185, R163 ;  /* 0x000000a300b97308 */ /* 0x0000e20000002400 */
[----:B------:R-:W-:Y:S02]  /*8a50*/  ISETP.GT.AND P4, PT, R175, 0x21, PT ;  /* 0x00000021af00780c */ /* 0x000fe40003f84270 */
[----:B------:R-:W-:Y:S02]  /*8a60*/  FSEL R180, R189, -INF , P3 ;  /* 0xff800000bdb47808 */ /* 0x000fe40001800000 */
[----:B------:R-:W-:Y:S02]  /*8a70*/  FMNMX.FTZ R187, R168, R187, !PT ;  /* 0x000000bba8bb7209 */ /* 0x000fe40007810000 */
[----:B------:R-:W-:Y:S01]  /*8a80*/  ISETP.GT.AND P3, PT, R175, 0x28, PT ;  /* 0x00000028af00780c */ /* 0x000fe20003f64270 */
[----:B------:R5:W-:Y:S01]  /*8a90*/  MUFU.TANH R189, R159 ;  /* 0x0000009f00bd7308 */ /* 0x000be20000002400 */
[----:B------:R-:W-:Y:S01]  /*8aa0*/  FSEL R154, R190, -INF , P4 ;  /* 0xff800000be9a7808 */ /* 0x000fe20002000000 */
[----:B0-----:R-:W-:Y:S01]  /*8ab0*/  FMUL.FTZ R163, R158, UR14 ;  /* 0x0000000e9ea37c20 */ /* 0x001fe20008410000 */
[----:B------:R-:W-:-:S02]  /*8ac0*/  FMNMX.FTZ R187, R180, R187, !PT ;  /* 0x000000bbb4bb7209 */ /* 0x000fc40007810000 */
[C---:B------:R-:W-:Y:S02]  /*8ad0*/  ISETP.GT.AND P4, PT, R175.reuse, 0x29, PT ;  /* 0x00000029af00780c */ /* 0x040fe40003f84270 */
[----:B------:R-:W-:Y:S01]  /*8ae0*/  FSEL R174, R174, -INF , P3 ;  /* 0xff800000aeae7808 */ /* 0x000fe20001800000 */
[----:B------:R-:W0:Y:S01]  /*8af0*/  MUFU.TANH R163, R163 ;  /* 0x000000a300a37308 */ /* 0x000e220000002400 */
[----:B------:R-:W-:Y:S01]  /*8b00*/  FMNMX.FTZ R187, R154, R187, !PT ;  /* 0x000000bb9abb7209 */ /* 0x000fe20007810000 */
[----:B-----5:R-:W-:Y:S01]  /*8b10*/  FMUL.FTZ R159, R172, UR14 ;  /* 0x0000000eac9f7c20 */ /* 0x020fe20008410000 */
[C---:B------:R-:W-:Y:S02]  /*8b20*/  ISETP.GT.AND P3, PT, R175.reuse, 0x30, PT ;  /* 0x00000030af00780c */ /* 0x040fe40003f64270 */
[----:B------:R-:W-:Y:S02]  /*8b30*/  FSEL R170, R182, -INF , P4 ;  /* 0xff800000b6aa7808 */ /* 0x000fe40002000000 */
[----:B------:R-:W-:Y:S01]  /*8b40*/  FMNMX.FTZ R187, R174, R187, !PT ;  /* 0x000000bbaebb7209 */ /* 0x000fe20007810000 */
[----:B------:R-:W-:Y:S01]  /*8b50*/  MUFU.TANH R159, R159 ;  /* 0x0000009f009f7308 */ /* 0x000fe20000002400 */
[----:B------:R-:W-:-:S02]  /*8b60*/  ISETP.GT.AND P4, PT, R175, 0x31, PT ;  /* 0x00000031af00780c */ /* 0x000fc40003f84270 */
[----:B------:R-:W-:Y:S02]  /*8b70*/  FSEL R158, R191, -INF , P3 ;  /* 0xff800000bf9e7808 */ /* 0x000fe40001800000 */
[----:B------:R-:W-:Y:S02]  /*8b80*/  FMNMX.FTZ R187, R170, R187, !PT ;  /* 0x000000bbaabb7209 */ /* 0x000fe40007810000 */
[C---:B------:R-:W-:Y:S02]  /*8b90*/  ISETP.GT.AND P3, PT, R175.reuse, 0x38, PT ;  /* 0x00000038af00780c */ /* 0x040fe40003f64270 */
[----:B-1----:R-:W-:Y:S02]  /*8ba0*/  FSEL R178, R200, -INF , P4 ;  /* 0xff800000c8b27808 */ /* 0x002fe40002000000 */
[----:B------:R-:W-:Y:S02]  /*8bb0*/  FMNMX.FTZ R187, R158, R187, !PT ;  /* 0x000000bb9ebb7209 */ /* 0x000fe40007810000 */
[----:B------:R-:W-:-:S02]  /*8bc0*/  ISETP.GT.AND P4, PT, R175, 0x39, PT ;  /* 0x00000039af00780c */ /* 0x000fc40003f84270 */
[----:B--2---:R-:W-:Y:S02]  /*8bd0*/  FSEL R184, R184, -INF , P3 ;  /* 0xff800000b8b87808 */ /* 0x004fe40001800000 */
[----:B------:R-:W-:Y:S02]  /*8be0*/  FMNMX.FTZ R187, R178, R187, !PT ;  /* 0x000000bbb2bb7209 */ /* 0x000fe40007810000 */
[----:B------:R-:W-:Y:S02]  /*8bf0*/  ISETP.GT.AND P3, PT, R175, 0x40, PT ;  /* 0x00000040af00780c */ /* 0x000fe40003f64270 */
[----:B------:R-:W-:Y:S01]  /*8c00*/  FSEL R190, R167, -INF , P4 ;  /* 0xff800000a7be7808 */ /* 0x000fe20002000000 */
[----:B------:R-:W-:Y:S01]  /*8c10*/  FMUL.FTZ R167, R160, UR14 ;  /* 0x0000000ea0a77c20 */ /* 0x000fe20008410000 */
[----:B------:R-:W-:Y:S02]  /*8c20*/  FMNMX.FTZ R187, R184, R187, !PT ;  /* 0x000000bbb8bb7209 */ /* 0x000fe40007810000 */
[----:B------:R-:W-:-:S02]  /*8c30*/  ISETP.GT.AND P4, PT, R175, 0x41, PT ;  /* 0x00000041af00780c */ /* 0x000fc40003f84270 */
[----:B---3--:R-:W-:Y:S01]  /*8c40*/  FSEL R182, R185, -INF , P3 ;  /* 0xff800000b9b67808 */ /* 0x008fe20001800000 */
[----:B------:R-:W-:Y:S01]  /*8c50*/  MUFU.TANH R167, R167 ;  /* 0x000000a700a77308 */ /* 0x000fe20000002400 */
[----:B------:R-:W-:Y:S02]  /*8c60*/  FMNMX.FTZ R187, R190, R187, !PT ;  /* 0x000000bbbebb7209 */ /* 0x000fe40007810000 */
[C---:B------:R-:W-:Y:S02]  /*8c70*/  ISETP.GT.AND P3, PT, R175.reuse, 0x48, PT ;  /* 0x00000048af00780c */ /* 0x040fe40003f64270 */
[----:B------:R-:W-:Y:S02]  /*8c80*/  FSEL R188, R188, -INF , P4 ;  /* 0xff800000bcbc7808 */ /* 0x000fe40002000000 */
[----:B------:R-:W-:Y:S02]  /*8c90*/  FMNMX.FTZ R187, R182, R187, !PT ;  /* 0x000000bbb6bb7209 */ /* 0x000fe40007810000 */
[----:B------:R-:W-:-:S02]  /*8ca0*/  ISETP.GT.AND P4, PT, R175, 0x49, PT ;  /* 0x00000049af00780c */ /* 0x000fc40003f84270 */
[----:B0-----:R-:W-:Y:S01]  /*8cb0*/  FSEL R200, R163, -INF , P3 ;  /* 0xff800000a3c87808 */ /* 0x001fe20001800000 */
[----:B------:R-:W-:Y:S01]  /*8cc0*/  FMUL.FTZ R163, R173, UR14 ;  /* 0x0000000eada37c20 */ /* 0x000fe20008410000 */
[----:B------:R-:W-:Y:S02]  /*8cd0*/  FMNMX.FTZ R187, R188, R187, !PT ;  /* 0x000000bbbcbb7209 */ /* 0x000fe40007810000 */
[----:B------:R-:W-:Y:S02]  /*8ce0*/  FSEL R172, R189, -INF , P4 ;  /* 0xff800000bdac7808 */ /* 0x000fe40002000000 */
[----:B------:R-:W-:Y:S01]  /*8cf0*/  FMNMX.FTZ R187, R200, R187, !PT ;  /* 0x000000bbc8bb7209 */ /* 0x000fe20007810000 */
[----:B------:R-:W0:Y:S01]  /*8d00*/  MUFU.TANH R163, R163 ;  /* 0x000000a300a37308 */ /* 0x000e220000002400 */
[----:B------:R-:W-:Y:S02]  /*8d10*/  ISETP.GT.AND P3, PT, R171, RZ, PT ;  /* 0x000000ffab00720c */ /* 0x000fe40003f64270 */
[----:B------:R-:W-:-:S02]  /*8d20*/  FMNMX.FTZ R187, R172, R187, !PT ;  /* 0x000000bbacbb7209 */ /* 0x000fc40007810000 */
[C---:B------:R-:W-:Y:S02]  /*8d30*/  ISETP.GT.AND P4, PT, R171.reuse, 0x1, PT ;  /* 0x00000001ab00780c */ /* 0x040fe40003f84270 */
[----:B------:R-:W-:Y:S01]  /*8d40*/  FSEL R0, R0, -INF , P3 ;  /* 0xff80000000007808 */ /* 0x000fe20001800000 */
[----:B------:R-:W1:Y:S01]  /*8d50*/  SHFL.BFLY PT, R216, R187, 0x2, 0x1f ;  /* 0x0c401f00bbd87f89 */ /* 0x000e6200000e0000 */
[C---:B------:R-:W-:Y:S02]  /*8d60*/  ISETP.GT.AND P3, PT, R171.reuse, 0x8, PT ;  /* 0x00000008ab00780c */ /* 0x040fe40003f64270 */
[----:B------:R-:W-:Y:S02]  /*8d70*/  FSEL R2, R2, -INF , P4 ;  /* 0xff80000002027808 */ /* 0x000fe40002000000 */
[----:B------:R-:W-:Y:S02]  /*8d80*/  FMNMX.FTZ R153, R0, R212, !PT ;  /* 0x000000d400997209 */ /* 0x000fe40007810000 */
[----:B------:R-:W-:-:S02]  /*8d90*/  ISETP.GT.AND P4, PT, R171, 0x9, PT ;  /* 0x00000009ab00780c */ /* 0x000fc40003f84270 */
[----:B------:R-:W-:Y:S02]  /*8da0*/  FSEL R156, R6, -INF , P3 ;  /* 0xff800000069c7808 */ /* 0x000fe40001800000 */
[----:B------:R-:W-:Y:S02]  /*8db0*/  FMNMX.FTZ R153, R2, R153, !PT ;  /* 0x0000009902997209 */ /* 0x000fe40007810000 */
[----:B------:R-:W-:Y:S02]  /*8dc0*/  ISETP.GT.AND P3, PT, R171, 0x10, PT ;  /* 0x00000010ab00780c */ /* 0x000fe40003f64270 */
[----:B------:R-:W-:Y:S02]  /*8dd0*/  FSEL R160, R7, -INF , P4 ;  /* 0xff80000007a07808 */ /* 0x000fe40002000000 */
[----:B------:R-:W-:Y:S02]  /*8de0*/  FMNMX.FTZ R153, R156, R153, !PT ;  /* 0x000000999c997209 */ /* 0x000fe40007810000 */
[----:B------:R-:W-:-:S02]  /*8df0*/  ISETP.GT.AND P4, PT, R171, 0x11, PT ;  /* 0x00000011ab00780c */ /* 0x000fc40003f84270 */
[----:B------:R-:W-:Y:S02]  /*8e00*/  FSEL R176, R176, -INF , P3 ;  /* 0xff800000b0b07808 */ /* 0x000fe40001800000 */
[----:B------:R-:W-:Y:S02]  /*8e10*/  FMNMX.FTZ R153, R160, R153, !PT ;  /* 0x00000099a0997209 */ /* 0x000fe40007810000 */
[----:B-1----:R-:W-:Y:S02]  /*8e20*/  FMNMX.FTZ R216, R187, R216, !PT ;  /* 0x000000d8bbd87209 */ /* 0x002fe40007810000 */
[----:B------:R-:W-:Y:S02]  /*8e30*/  ISETP.GT.AND P3, PT, R171, 0x18, PT ;  /* 0x00000018ab00780c */ /* 0x000fe40003f64270 */
[----:B------:R-:W-:Y:S01]  /*8e40*/  FSEL R164, R177, -INF , P4 ;  /* 0xff800000b1a47808 */ /* 0x000fe20002000000 */
[----:B------:R-:W1:Y:S01]  /*8e50*/  SHFL.BFLY PT, R173, R216, 0x1, 0x1f ;  /* 0x0c201f00d8ad7f89 */ /* 0x000e6200000e0000 */
[----:B------:R-:W-:-:S02]  /*8e60*/  FMNMX.FTZ R153, R176, R153, !PT ;  /* 0x00000099b0997209 */ /* 0x000fc40007810000 */
[----:B------:R-:W-:Y:S02]  /*8e70*/  ISETP.GT.AND P4, PT, R171, 0x19, PT ;  /* 0x00000019ab00780c */ /* 0x000fe40003f84270 */
[----:B------:R-:W-:Y:S02]  /*8e80*/  FMNMX.FTZ R153, R164, R153, !PT ;  /* 0x00000099a4997209 */ /* 0x000fe40007810000 */
[----:B------:R-:W-:Y:S02]  /*8e90*/  R2UR UR14, R213 ;  /* 0x00000000d50e72ca */ /* 0x000fe400000e0000 */
[----:B------:R-:W-:-:S05]  /*8ea0*/  MOV R175, UR7 ;  /* 0x0000000700af7c02 */ /* 0x000fca0008000f00 */
[----:B------:R-:W-:-:S05]  /*8eb0*/  @!P1 VIADD R175, R175, 0x38860 ;  /* 0x00038860afaf9836 */ /* 0x000fca0000000000 */
[----:B------:R-:W-:Y:S02]  /*8ec0*/  @!P1 PRMT R175, RZ, 0x654, R175 ;  /* 0x00000654ffaf9816 */ /* 0x000fe400000000af */
[----:B-1----:R-:W-:Y:S02]  /*8ed0*/  FMNMX.FTZ R6, R216, R173, !PT ;  /* 0x000000add8067209 */ /* 0x002fe40007810000 */
[----:B0-----:R-:W-:Y:S02]  /*8ee0*/  FSEL R216, R163, -INF , P5 ;  /* 0xff800000a3d87808 */ /* 0x001fe40002800000 */
[----:B------:R-:W-:Y:S01]  /*8ef0*/  ISETP.GT.AND P5, PT, R171, 0x31, PT ;  /* 0x00000031ab00780c */ /* 0x000fe20003fa4270 */
[----:B----4-:R-:W-:-:S03]  /*8f00*/  FMUL.FTZ R152, R6, R3 ;  /* 0x0000000306987220 */ /* 0x010fc60000410000 */
[----:B------:R-:W-:Y:S02]  /*8f10*/  FSEL R222, R161, -INF , P5 ;  /* 0xff800000a1de7808 */ /* 0x000fe40002800000 */
[----:B------:R-:W-:-:S04]  /*8f20*/  ISETP.GT.AND P5, PT, R171, 0x39, PT ;  /* 0x00000039ab00780c */ /* 0x000fc80003fa4270 */
[----:B------:R-:W-:Y:S02]  /*8f30*/  FSEL R224, R224, -INF , P5 ;  /* 0xff800000e0e07808 */ /* 0x000fe40002800000 */
[----:B------:R-:W-:-:S04]  /*8f40*/  ISETP.GT.AND P5, PT, R171, 0x41, PT ;  /* 0x00000041ab00780c */ /* 0x000fc80003fa4270 */
[----:B------:R-:W-:Y:S02]  /*8f50*/  FSEL R226, R226, -INF , P5 ;  /* 0xff800000e2e27808 */ /* 0x000fe40002800000 */
[----:B------:R-:W-:-:S04]  /*8f60*/  ISETP.GT.AND P5, PT, R171, 0x49, PT ;  /* 0x00000049ab00780c */ /* 0x000fc80003fa4270 */
[----:B------:R-:W-:Y:S01]  /*8f70*/  FSEL R230, R157, -INF , P5 ;  /* 0xff8000009de67808 */ /* 0x000fe20002800000 */
[----:B------:R-:W-:Y:S02]  /*8f80*/  WARPGROUP.DEPBAR.LE gsb0, 0x0 ;  /* 0x00008000000079c5 */ /* 0x000fe40000010000 */
[----:B------:R-:W-:Y:S01]  /*8f90*/  WARPGROUP.ARRIVE ;  /* 0x00000000000079c5 */ /* 0x000fe20000000000 */
[----:B------:R-:W-:Y:S02]  /*8fa0*/  FSEL R196, R179, -INF , P3 ;  /* 0xff800000b3c47808 */ /* 0x000fe40001800000 */
[----:B------:R-:W-:Y:S02]  /*8fb0*/  FSEL R198, R181, -INF , P4 ;  /* 0xff800000b5c67808 */ /* 0x000fe40002000000 */
[----:B------:R-:W-:Y:S01]  /*8fc0*/  FMNMX.FTZ R153, R196, R153, !PT ;  /* 0x00000099c4997209 */ /* 0x000fe20007810000 */
[----:B------:R-:W-:Y:S01]  /*8fd0*/  HGMMA.64x256x16.F32.BF16 R24, R192, gdesc[UR8].tnspB, R24, gsb0 ;  /* 0x43e00008c0187df0 */ /* 0x000fe20008001818 */
[----:B------:R-:W-:-:S02]  /*8fe0*/  ISETP.GT.AND P3, PT, R171, 0x28, PT ;  /* 0x00000028ab00780c */ /* 0x000fc40003f64270 */
[----:B------:R-:W-:Y:S02]  /*8ff0*/  FMNMX.FTZ R153, R198, R153, !PT ;  /* 0x00000099c6997209 */ /* 0x000fe40007810000 */
[----:B------:R-:W-:Y:S02]  /*9000*/  FSETP.NEU.FTZ.AND P4, PT, R6, -INF , PT ;  /* 0xff8000000600780b */ /* 0x000fe40003f9d000 */
[----:B------:R-:W-:Y:S02]  /*9010*/  FMNMX.FTZ R7, R210, R153, !PT ;  /* 0x00000099d2077209 */ /* 0x000fe40007810000 */
[----:B------:R-:W-:Y:S02]  /*9020*/  FSEL R220, R159, -INF , P3 ;  /* 0xff8000009fdc7808 */ /* 0x000fe40001800000 */
[----:B------:R-:W-:Y:S02]  /*9030*/  FMNMX.FTZ R7, R218, R7, !PT ;  /* 0x00000007da077209 */ /* 0x000fe40007810000 */
[----:B------:R-:W-:-:S02]  /*9040*/  FSEL R153, R152, RZ, P4 ;  /* 0x000000ff98997208 */ /* 0x000fc40002000000 */
[----:B------:R-:W-:Y:S02]  /*9050*/  ISETP.GT.AND P3, PT, R171, 0x30, PT ;  /* 0x00000030ab00780c */ /* 0x000fe40003f64270 */
[----:B------:R-:W-:Y:S01]  /*9060*/  FMNMX.FTZ R7, R220, R7, !PT ;  /* 0x00000007dc077209 */ /* 0x000fe20007810000 */
[-CC-:B------:R-:W-:Y:S01]  /*9070*/  FFMA.FTZ R209, R208, R3.reuse, -R153.reuse ;  /* 0x00000003d0d17223 */ /* 0x180fe20000010899 */
[----:B------:R-:W-:Y:S01]  /*9080*/  FSEL R208, R167, -INF , P3 ;  /* 0xff800000a7d07808 */ /* 0x000fe20001800000 */
[--C-:B------:R-:W-:Y:S01]  /*9090*/  FFMA.FTZ R152, R206, R3, -R153.reuse ;  /* 0x00000003ce987223 */ /* 0x100fe20000010899 */
[----:B------:R-:W-:Y:S01]  /*90a0*/  FMNMX.FTZ R7, R216, R7, !PT ;  /* 0x00000007d8077209 */ /* 0x000fe20007810000 */
[-CC-:B------:R-:W-:Y:S01]  /*90b0*/  FFMA.FTZ R211, R204, R3.reuse, -R153.reuse ;  /* 0x00000003ccd37223 */ /* 0x180fe20000010899 */
[----:B------:R-:W-:Y:S01]  /*90c0*/  ISETP.GT.AND P3, PT, R171, 0x38, PT ;  /* 0x00000038ab00780c */ /* 0x000fe20003f64270 */
[--C-:B------:R-:W-:Y:S01]  /*90d0*/  FFMA.FTZ R205, R166, R3, -R153.reuse ;  /* 0x00000003a6cd7223 */ /* 0x100fe20000010899 */
[----:B------:R-:W-:Y:S01]  /*90e0*/  FMNMX.FTZ R7, R208, R7, !PT ;  /* 0x00000007d0077209 */ /* 0x000fe20007810000 */
[--C-:B------:R-:W-:Y:S01]  /*90f0*/  FFMA.FTZ R203, R174, R3, -R153.reuse ;  /* 0x00000003aecb7223 */ /* 0x100fe20000010899 */
[----:B------:R-:W-:Y:S01]  /*9100*/  FSEL R206, R169, -INF , P3 ;  /* 0xff800000a9ce7808 */ /* 0x000fe20001800000 */
[----:B------:R-:W-:Y:S01]  /*9110*/  MUFU.EX2 R209, R209 ;  /* 0x000000d100d17308 */ /* 0x000fe20000000800 */
        /* <DEDUP_REMOVED lines=18> */
[-CC-:B------:R-:W-:Y:S01]  /*9240*/  FFMA.FTZ R201, R180, R3.reuse, -R153.reuse ;  /* 0x00000003b4c97223 */ /* 0x180fe20000010899 */
[--C-:B------:R-:W-:Y:S01]  /*9250*/  FFMA.FTZ R154, R154, R3, -R153.reuse ;  /* 0x000000039a9a7223 */ /* 0x100fe20000010899 */
[----:B------:R-:W-:Y:S01]  /*9260*/  FMNMX.FTZ R7, R228, R7, !PT ;  /* 0x00000007e4077209 */ /* 0x000fe20007810000 */
[-CC-:B------:R-:W-:Y:S01]  /*9270*/  FFMA.FTZ R199, R184, R3.reuse, -R153.reuse ;  /* 0x00000003b8c77223 */ /* 0x180fe20000010899 */
[--C-:B------:R-:W-:Y:S01]  /*9280*/  FFMA.FTZ R168, R190, R3, -R153.reuse ;  /* 0x00000003bea87223 */ /* 0x100fe20000010899 */
[----:B------:R-:W-:Y:S01]  /*9290*/  MUFU.EX2 R202, R202 ;  /* 0x000000ca00ca7308 */ /* 0x000fe20000000800 */
[----:B------:R-:W-:Y:S01]  /*92a0*/  FMNMX.FTZ R7, R230, R7, !PT ;  /* 0x00000007e6077209 */ /* 0x000fe20007810000 */
[----:B------:R-:W-:-:S04]  /*92b0*/  FFMA.FTZ R172, R172, R3, -R153 ;  /* 0x00000003acac7223 */ /* 0x000fc80000010899 */
[----:B------:R-:W0:Y:S02]  /*92c0*/  SHFL.BFLY PT, R166, R7, 0x2, 0x1f ;  /* 0x0c401f0007a67f89 */ /* 0x000e2400000e0000 */
[----:B------:R-:W-:Y:S08]  /*92d0*/  MUFU.EX2 R205, R205 ;  /* 0x000000cd00cd7308 */ /* 0x000ff00000000800 */
[----:B------:R-:W-:Y:S08]  /*92e0*/  MUFU.EX2 R232, R232 ;  /* 0x000000e800e87308 */ /* 0x000ff00000000800 */
[----:B------:R-:W-:Y:S01]  /*92f0*/  MUFU.EX2 R207, R207 ;  /* 0x000000cf00cf7308 */ /* 0x000fe20000000800 */
[----:B0-----:R-:W-:Y:S01]  /*9300*/  FMNMX.FTZ R155, R7, R166, !PT ;  /* 0x000000a6079b7209 */ /* 0x001fe20007810000 */
[----:B------:R-:W-:-:S06]  /*9310*/  FFMA.FTZ R166, R170, R3, -R153 ;  /* 0x00000003aaa67223 */ /* 0x000fcc0000010899 */
[----:B------:R-:W-:Y:S01]  /*9320*/  MUFU.EX2 R162, R162 ;  /* 0x000000a200a27308 */ /* 0x000fe20000000800 */
[----:B------:R-:W0:Y:S07]  /*9330*/  SHFL.BFLY PT, R170, R155, 0x1, 0x1f ;  /* 0x0c201f009baa7f89 */ /* 0x000e2e00000e0000 */
[----:B------:R-:W-:Y:S08]  /*9340*/  MUFU.EX2 R201, R201 ;  /* 0x000000c900c97308 */ /* 0x000ff00000000800 */
[----:B------:R-:W-:Y:S08]  /*9350*/  MUFU.EX2 R154, R154 ;  /* 0x0000009a009a7308 */ /* 0x000ff00000000800 */
[----:B------:R-:W-:Y:S01]  /*9360*/  MUFU.EX2 R203, R203 ;  /* 0x000000cb00cb7308 */ /* 0x000fe20000000800 */
[----:B0-----:R-:W-:Y:S01]  /*9370*/  FMNMX.FTZ R7, R155, R170, !PT ;  /* 0x000000aa9b077209 */ /* 0x001fe20007810000 */
[-CC-:B------:R-:W-:Y:S01]  /*9380*/  FFMA.FTZ R155, R182, R3.reuse, -R153.reuse ;  /* 0x00000003b69b7223 */ /* 0x180fe20000010899 */
[----:B------:R-:W-:-:S02]  /*9390*/  FFMA.FTZ R170, R188, R3, -R153 ;  /* 0x00000003bcaa7223 */ /* 0x000fc40000010899 */
[C---:B------:R-:W-:Y:S01]  /*93a0*/  FSETP.NEU.FTZ.AND P3, PT, R7.reuse, -INF , PT ;  /* 0xff8000000700780b */ /* 0x040fe20003f7d000 */
[CC--:B------:R-:W-:Y:S02]  /*93b0*/  FMUL.FTZ R159, R7.reuse, R3.reuse ;  /* 0x00000003079f7220 */ /* 0x0c0fe40000410000 */
[----:B------:R-:W-:Y:S01]  /*93c0*/  MUFU.EX2 R166, R166 ;  /* 0x000000a600a67308 */ /* 0x000fe20000000800 */
[----:B------:R-:W-:Y:S02]  /*93d0*/  FSEL R171, R7, RZ, P3 ;  /* 0x000000ff07ab7208 */ /* 0x000fe40001800000 */
[----:B------:R-:W-:Y:S02]  /*93e0*/  FSEL R159, R159, RZ, P3 ;  /* 0x000000ff9f9f7208 */ /* 0x000fe40001800000 */
[C---:B------:R-:W-:Y:S01]  /*93f0*/  ISETP.GT.AND P3, PT, R23.reuse, R214, PT ;  /* 0x000000d61700720c */ /* 0x040fe20003f64270 */
[----:B------:R-:W-:Y:S02]  /*9400*/  VIADD R23, R23, 0xffffffff ;  /* 0xffffffff17177836 */ /* 0x000fe40000000000 */
[----:B------:R-:W-:Y:S01]  /*9410*/  MUFU.EX2 R197, R197 ;  /* 0x000000c500c57308 */ /* 0x000fe20000000800 */
[-CC-:B------:R-:W-:Y:S01]  /*9420*/  FFMA.FTZ R161, R0, R3.reuse, -R159.reuse ;  /* 0x0000000300a17223 */ /* 0x180fe2000001089f */
[----:B------:R-:W-:Y:S01]  /*9430*/  FSEL R0, R6, RZ, P4 ;  /* 0x000000ff06007208 */ /* 0x000fe20002000000 */
[-CC-:B------:R-:W-:Y:S01]  /*9440*/  FFMA.FTZ R174, R2, R3.reuse, -R159.reuse ;  /* 0x0000000302ae7223 */ /* 0x180fe2000001089f */
[-CC-:B------:R-:W-:Y:S01]  /*9450*/  FFMA.FTZ R156, R156, R3.reuse, -R159.reuse ;  /* 0x000000039c9c7223 */ /* 0x180fe2000001089f */
[-CC-:B------:R-:W-:Y:S01]  /*9460*/  FFMA.FTZ R163, R160, R3.reuse, -R159.reuse ;  /* 0x00000003a0a37223 */ /* 0x180fe2000001089f */
[-C--:B------:R-:W-:Y:S01]  /*9470*/  FFMA.FTZ R160, R176, R3.reuse, -R159 ;  /* 0x00000003b0a07223 */ /* 0x080fe2000001089f */
[----:B------:R-:W-:Y:S01]  /*9480*/  FADD.FTZ R0, -R0, R21 ;  /* 0x0000001500007221 */ /* 0x000fe20000010100 */
[----:B------:R-:W-:Y:S01]  /*9490*/  MUFU.EX2 R161, R161 ;  /* 0x000000a100a17308 */ /* 0x000fe20000000800 */
[-CC-:B------:R-:W-:Y:S01]  /*94a0*/  FFMA.FTZ R165, R164, R3.reuse, -R159.reuse ;  /* 0x00000003a4a57223 */ /* 0x180fe2000001089f */
[-C--:B------:R-:W-:Y:S01]  /*94b0*/  FFMA.FTZ R164, R196, R3.reuse, -R159 ;  /* 0x00000003c4a47223 */ /* 0x080fe2000001089f */
[----:B------:R-:W-:Y:S01]  /*94c0*/  FMUL.FTZ R2, R0, R3 ;  /* 0x0000000300027220 */ /* 0x000fe20000410000 */
[----:B------:R-:W-:Y:S01]  /*94d0*/  FADD.FTZ R0, -R171, R212 ;  /* 0x000000d4ab007221 */ /* 0x000fe20000010100 */
[----:B------:R-:W-:-:S02]  /*94e0*/  IMAD.U32 R171, RZ, RZ, UR14 ;  /* 0x0000000effab7e24 */ /* 0x000fc4000f8e00ff */
[-CC-:B------:R-:W-:Y:S01]  /*94f0*/  FFMA.FTZ R167, R198, R3.reuse, -R159.reuse ;  /* 0x00000003c6a77223 */ /* 0x180fe2000001089f */
[-CC-:B------:R-:W-:Y:S01]  /*9500*/  FFMA.FTZ R200, R210, R3.reuse, -R159.reuse ;  /* 0x00000003d2c87223 */ /* 0x180fe2000001089f */
[-C--:B------:R-:W-:Y:S01]  /*9510*/  FMUL.FTZ R0, R0, R3.reuse ;  /* 0x0000000300007220 */ /* 0x080fe20000410000 */
[----:B------:R-:W0:Y:S01]  /*9520*/  MUFU.EX2 R2, R2 ;  /* 0x0000000200027308 */ /* 0x000e220000000800 */
[----:B------:R-:W-:Y:S02]  /*9530*/  @!P1 VIADD R171, R171, 0x38840 ;  /* 0x00038840abab9836 */ /* 0x000fe40000000000 */
[-CC-:B------:R-:W-:Y:S01]  /*9540*/  FFMA.FTZ R169, R218, R3.reuse, -R159.reuse ;  /* 0x00000003daa97223 */ /* 0x180fe2000001089f */
[-CC-:B------:R-:W-:Y:S01]  /*9550*/  FFMA.FTZ R21, R220, R3.reuse, -R159.reuse ;  /* 0x00000003dc157223 */ /* 0x180fe2000001089f */
[-CC-:B------:R-:W-:Y:S01]  /*9560*/  FFMA.FTZ R176, R216, R3.reuse, -R159.reuse ;  /* 0x00000003d8b07223 */ /* 0x180fe2000001089f */
[-C--:B------:R-:W-:Y:S01]  /*9570*/  FFMA.FTZ R196, R208, R3.reuse, -R159 ;  /* 0x00000003d0c47223 */ /* 0x080fe2000001089f */
[----:B------:R-:W-:Y:S01]  /*9580*/  @!P1 PRMT R171, RZ, 0x654, R171 ;  /* 0x00000654ffab9816 */ /* 0x000fe200000000ab */
[-CC-:B------:R-:W-:Y:S01]  /*9590*/  FFMA.FTZ R222, R222, R3.reuse, -R159.reuse ;  /* 0x00000003dede7223 */ /* 0x180fe2000001089f */
[----:B------:R-:W-:Y:S01]  /*95a0*/  MUFU.EX2 R0, R0 ;  /* 0x0000000000007308 */ /* 0x000fe20000000800 */
[-CC-:B------:R-:W-:Y:S01]  /*95b0*/  FFMA.FTZ R198, R206, R3.reuse, -R159.reuse ;  /* 0x00000003cec67223 */ /* 0x180fe2000001089f */
[-CC-:B------:R-:W-:Y:S01]  /*95c0*/  FFMA.FTZ R153, R224, R3.reuse, -R159.reuse ;  /* 0x00000003e0997223 */ /* 0x180fe2000001089f */
[-CC-:B------:R-:W-:Y:S01]  /*95d0*/  FFMA.FTZ R204, R204, R3.reuse, -R159.reuse ;  /* 0x00000003cccc7223 */ /* 0x180fe2000001089f */
[-CC-:B------:R-:W-:Y:S01]  /*95e0*/  FFMA.FTZ R226, R226, R3.reuse, -R159.reuse ;  /* 0x00000003e2e27223 */ /* 0x180fe2000001089f */
[-CC-:B------:R-:W-:Y:S01]  /*95f0*/  FFMA.FTZ R228, R228, R3.reuse, -R159.reuse ;  /* 0x00000003e4e47223 */ /* 0x180fe2000001089f */
[----:B------:R-:W-:Y:S01]  /*9600*/  FFMA.FTZ R159, R230, R3, -R159 ;  /* 0x00000003e69f7223 */ /* 0x000fe2000001089f */
[----:B------:R-:W-:Y:S01]  /*9610*/  MOV R212, R7 ;  /* 0x0000000700d47202 */ /* 0x000fe20000000f00 */
[----:B------:R-:W1:Y:S01]  /*9620*/  MUFU.EX2 R174, R174 ;  /* 0x000000ae00ae7308 */ /* 0x000e620000000800 */
[----:B0-----:R-:W-:Y:S01]  /*9630*/  FFMA.FTZ R173, R2, R9, R209 ;  /* 0x0000000902ad7223 */ /* 0x001fe200000100d1 */
[----:B------:R-:W-:Y:S01]  /*9640*/  F2FP.BF16.F32.PACK_AB R209, R152, R209 ;  /* 0x000000d198d1723e */ /* 0x000fe200000010ff */
[----:B------:R-:W-:-:S05]  /*9650*/  IMAD.U32 R218, RZ, RZ, UR61 ;  /* 0x0000003dffda7e24 */ /* 0x000fca000f8e00ff */
[----:B------:R-:W-:Y:S08]  /*9660*/  MUFU.EX2 R156, R156 ;  /* 0x0000009c009c7308 */ /* 0x000ff00000000800 */
[----:B------:R-:W0:Y:S01]  /*9670*/  MUFU.EX2 R163, R163 ;  /* 0x000000a300a37308 */ /* 0x000e220000000800 */
[----:B-1----:R-:W-:-:S07]  /*9680*/  F2FP.BF16.F32.PACK_AB R208, R174, R161 ;  /* 0x000000a1aed0723e */ /* 0x002fce00000010ff */
[----:B------:R-:W-:Y:S08]  /*9690*/  MUFU.EX2 R160, R160 ;  /* 0x000000a000a07308 */ /* 0x000ff00000000800 */
[----:B------:R-:W-:Y:S01]  /*96a0*/  MUFU.EX2 R165, R165 ;  /* 0x000000a500a57308 */ /* 0x000fe20000000800 */
[----:B0-----:R-:W-:-:S07]  /*96b0*/  F2FP.BF16.F32.PACK_AB R210, R163, R156 ;  /* 0x0000009ca3d2723e */ /* 0x001fce00000010ff */
[----:B------:R-:W-:Y:S08]  /*96c0*/  MUFU.EX2 R164, R164 ;  /* 0x000000a400a47308 */ /* 0x000ff00000000800 */
[----:B------:R-:W0:Y:S08]  /*96d0*/  MUFU.EX2 R167, R167 ;  /* 0x000000a700a77308 */ /* 0x000e300000000800 */
[----:B------:R-:W-:Y:S08]  /*96e0*/  MUFU.EX2 R200, R200 ;  /* 0x000000c800c87308 */ /* 0x000ff00000000800 */
[----:B------:R-:W-:Y:S01]  /*96f0*/  MUFU.EX2 R169, R169 ;  /* 0x000000a900a97308 */ /* 0x000fe20000000800 */
[----:B0-----:R-:W-:-:S07]  /*9700*/  F2FP.BF16.F32.PACK_AB R206, R167, R164 ;  /* 0x000000a4a7ce723e */ /* 0x001fce00000010ff */
[----:B------:R-:W-:Y:S08]  /*9710*/  MUFU.EX2 R21, R21 ;  /* 0x0000001500157308 */ /* 0x000ff00000000800 */
[----:B------:R-:W0:Y:S08]  /*9720*/  MUFU.EX2 R176, R176 ;  /* 0x000000b000b07308 */ /* 0x000e300000000800 */
[----:B------:R-:W1:Y:S08]  /*9730*/  MUFU.EX2 R196, R196 ;  /* 0x000000c400c47308 */ /* 0x000e700000000800 */
[----:B------:R-:W-:Y:S08]  /*9740*/  MUFU.EX2 R158, R158 ;  /* 0x0000009e009e7308 */ /* 0x000ff00000000800 */
[----:B------:R-:W2:Y:S01]  /*9750*/  MUFU.EX2 R9, R222 ;  /* 0x000000de00097308 */ /* 0x000ea20000000800 */
[----:B------:R-:W-:-:S02]  /*9760*/  WARPGROUP.DEPBAR.LE gsb0, 0x0 ;  /* 0x00008000000079c5 */ /* 0x000fc40000010000 */
[----:B------:R3:W-:Y:S05]  /*9770*/  @!P1 SYNCS.ARRIVE.TRANS64.RED.A1T0 RZ, [R171+URZ], RZ ;  /* 0x000000ffabff99a7 */ /* 0x0007ea000810043f */
[----:B------:R-:W-:Y:S01]  /*9780*/  MUFU.EX2 R199, R199 ;  /* 0x000000c700c77308 */ /* 0x000fe20000000800 */
[----:B---3--:R-:W-:Y:S01]  /*9790*/  FFMA.FTZ R171, R0, R14, R161 ;  /* 0x0000000e00ab7223 */ /* 0x008fe200000100a1 */
[----:B------:R-:W-:-:S06]  /*97a0*/  FADD.FTZ R14, R152, R173 ;  /* 0x000000ad980e7221 */ /* 0x000fcc0000010000 */
[----:B------:R-:W3:Y:S01]  /*97b0*/  MUFU.EX2 R198, R198 ;  /* 0x000000c600c67308 */ /* 0x000ee20000000800 */
[----:B------:R4:W-:Y:S01]  /*97c0*/  @!P1 SYNCS.ARRIVE.TRANS64.RED.A1T0 RZ, [R175+URZ], RZ ;  /* 0x000000ffafff99a7 */ /* 0x0009e2000810043f */
[----:B------:R-:W-:-:S04]  /*97d0*/  FADD.FTZ R171, R174, R171 ;  /* 0x000000abaeab7221 */ /* 0x000fc80000010000 */
[----:B------:R-:W-:Y:S01]  /*97e0*/  FADD.FTZ R178, R156, R171 ;  /* 0x000000ab9cb27221 */ /* 0x000fe20000010000 */
[----:B------:R-:W-:Y:S01]  /*97f0*/  FADD.FTZ R171, R211, R14 ;  /* 0x0000000ed3ab7221 */ /* 0x000fe20000010000 */
[----:B------:R-:W-:Y:S01]  /*9800*/  MUFU.EX2 R168, R168 ;  /* 0x000000a800a87308 */ /* 0x000fe20000000800 */
[C---:B------:R-:W-:Y:S01]  /*9810*/  F2FP.BF16.F32.PACK_AB R211, R202.reuse, R211 ;  /* 0x000000d3cad3723e */ /* 0x040fe200000010ff */
[----:B------:R-:W-:Y:S01]  /*9820*/  FADD.FTZ R173, R163, R178 ;  /* 0x000000b2a3ad7221 */ /* 0x000fe20000010000 */
[----:B------:R-:W-:Y:S01]  /*9830*/  FADD.FTZ R14, R202, R171 ;  /* 0x000000abca0e7221 */ /* 0x000fe20000010000 */
[----:B0-----:R-:W-:Y:S02]  /*9840*/  F2FP.BF16.F32.PACK_AB R202, R176, R21 ;  /* 0x00000015b0ca723e */ /* 0x001fe400000010ff */
[----:B------:R-:W-:Y:S01]  /*9850*/  FADD.FTZ R178, R160, R173 ;  /* 0x000000ada0b27221 */ /* 0x000fe20000010000 */
[----:B------:R-:W-:Y:S01]  /*9860*/  FADD.FTZ R171, R205, R14 ;  /* 0x0000000ecdab7221 */ /* 0x000fe20000010000 */
[----:B------:R-:W0:Y:S01]  /*9870*/  MUFU.EX2 R153, R153 ;  /* 0x0000009900997308 */ /* 0x000e220000000800 */
[C---:B------:R-:W-:Y:S01]  /*9880*/  F2FP.BF16.F32.PACK_AB R205, R232.reuse, R205 ;  /* 0x000000cde8cd723e */ /* 0x040fe200000010ff */
[----:B------:R-:W-:Y:S01]  /*9890*/  FADD.FTZ R173, R165, R178 ;  /* 0x000000b2a5ad7221 */ /* 0x000fe20000010000 */
[----:B------:R-:W-:-:S03]  /*98a0*/  FADD.FTZ R14, R232, R171 ;  /* 0x000000abe80e7221 */ /* 0x000fc60000010000 */
[----:B------:R-:W-:Y:S01]  /*98b0*/  FADD.FTZ R178, R164, R173 ;  /* 0x000000ada4b27221 */ /* 0x000fe20000010000 */
[----:B------:R-:W-:Y:S01]  /*98c0*/  FADD.FTZ R171, R207, R14 ;  /* 0x0000000ecfab7221 */ /* 0x000fe20000010000 */
[----:B------:R-:W-:Y:S01]  /*98d0*/  MUFU.EX2 R155, R155 ;  /* 0x0000009b009b7308 */ /* 0x000fe20000000800 */
[C---:B------:R-:W-:Y:S01]  /*98e0*/  F2FP.BF16.F32.PACK_AB R207, R162.reuse, R207 ;  /* 0x000000cfa2cf723e */ /* 0x040fe200000010ff */
[----:B------:R-:W-:Y:S01]  /*98f0*/  FADD.FTZ R173, R167, R178 ;  /* 0x000000b2a7ad7221 */ /* 0x000fe20000010000 */
[----:B------:R-:W-:-:S03]  /*9900*/  FADD.FTZ R14, R162, R171 ;  /* 0x000000aba20e7221 */ /* 0x000fc60000010000 */
[----:B------:R-:W-:Y:S01]  /*9910*/  FADD.FTZ R178, R200, R173 ;  /* 0x000000adc8b27221 */ /* 0x000fe20000010000 */
[----:B------:R-:W-:Y:S01]  /*9920*/  FADD.FTZ R171, R201, R14 ;  /* 0x0000000ec9ab7221 */ /* 0x000fe20000010000 */
[----:B----4-:R4:W5:Y:S01]  /*9930*/  MUFU.EX2 R175, R204 ;  /* 0x000000cc00af7308 */ /* 0x0109620000000800 */
[C---:B------:R-:W-:Y:S01]  /*9940*/  F2FP.BF16.F32.PACK_AB R200, R169.reuse, R200 ;  /* 0x000000c8a9c8723e */ /* 0x040fe200000010ff */
[----:B------:R-:W-:Y:S01]  /*9950*/  FADD.FTZ R178, R169, R178 ;  /* 0x000000b2a9b27221 */ /* 0x000fe20000010000 */
[C---:B------:R-:W-:Y:S01]  /*9960*/  FADD.FTZ R14, R154.reuse, R171 ;  /* 0x000000ab9a0e7221 */ /* 0x040fe20000010000 */
[----:B------:R-:W-:Y:S02]  /*9970*/  F2FP.BF16.F32.PACK_AB R201, R154, R201 ;  /* 0x000000c99ac9723e */ /* 0x000fe400000010ff */
[----:B------:R-:W-:Y:S01]  /*9980*/  FADD.FTZ R171, R21, R178 ;  /* 0x000000b215ab7221 */ /* 0x000fe20000010000 */
[----:B------:R-:W-:Y:S01]  /*9990*/  FADD.FTZ R161, R203, R14 ;  /* 0x0000000ecba17221 */ /* 0x000fe20000010000 */
[----:B------:R-:W5:Y:S01]  /*99a0*/  MUFU.EX2 R170, R170 ;  /* 0x000000aa00aa7308 */ /* 0x000f620000000800 */
[----:B----4-:R-:W-:Y:S01]  /*99b0*/  F2FP.BF16.F32.PACK_AB R204, R165, R160 ;  /* 0x000000a0a5cc723e */ /* 0x010fe200000010ff */
[----:B------:R-:W-:Y:S01]  /*99c0*/  FADD.FTZ R171, R176, R171 ;  /* 0x000000abb0ab7221 */ /* 0x000fe20000010000 */
[C---:B------:R-:W-:Y:S01]  /*99d0*/  FADD.FTZ R14, R166.reuse, R161 ;  /* 0x000000a1a60e7221 */ /* 0x040fe20000010000 */
[----:B------:R-:W-:-:S02]  /*99e0*/  F2FP.BF16.F32.PACK_AB R203, R166, R203 ;  /* 0x000000cba6cb723e */ /* 0x000fc400000010ff */
[----:B-1----:R-:W-:Y:S01]  /*99f0*/  FADD.FTZ R152, R196, R171 ;  /* 0x000000abc4987221 */ /* 0x002fe20000010000 */
[----:B------:R-:W-:Y:S01]  /*9a00*/  FADD.FTZ R161, R197, R14 ;  /* 0x0000000ec5a17221 */ /* 0x000fe20000010000 */
[----:B------:R-:W1:Y:S01]  /*9a10*/  MUFU.EX2 R192, R226 ;  /* 0x000000e200c07308 */ /* 0x000e620000000800 */
[C---:B--2---:R-:W-:Y:S01]  /*9a20*/  F2FP.BF16.F32.PACK_AB R196, R9.reuse, R196 ;  /* 0x000000c409c4723e */ /* 0x044fe200000010ff */
[----:B------:R-:W-:Y:S01]  /*9a30*/  FADD.FTZ R163, R9, R152 ;  /* 0x0000009809a37221 */ /* 0x000fe20000010000 */
[C---:B------:R-:W-:Y:S01]  /*9a40*/  FADD.FTZ R14, R158.reuse, R161 ;  /* 0x000000a19e0e7221 */ /* 0x040fe20000010000 */
[----:B------:R-:W-:Y:S02]  /*9a50*/  F2FP.BF16.F32.PACK_AB R197, R158, R197 ;  /* 0x000000c59ec5723e */ /* 0x000fe400000010ff */
[----:B---3--:R-:W-:Y:S01]  /*9a60*/  FADD.FTZ R152, R198, R163 ;  /* 0x000000a3c6987221 */ /* 0x008fe20000010000 */
[----:B------:R-:W-:Y:S01]  /*9a70*/  FADD.FTZ R21, R199, R14 ;  /* 0x0000000ec7157221 */ /* 0x000fe20000010000 */
[----:B------:R-:W2:Y:S01]  /*9a80*/  MUFU.EX2 R157, R157 ;  /* 0x0000009d009d7308 */ /* 0x000ea20000000800 */
[C---:B0-----:R-:W-:Y:S01]  /*9a90*/  F2FP.BF16.F32.PACK_AB R198, R153.reuse, R198 ;  /* 0x000000c699c6723e */ /* 0x041fe200000010ff */
[----:B------:R-:W-:Y:S01]  /*9aa0*/  FADD.FTZ R152, R153, R152 ;  /* 0x0000009899987221 */ /* 0x000fe20000010000 */
[C---:B------:R-:W-:Y:S01]  /*9ab0*/  FADD.FTZ R14, R168.reuse, R21 ;  /* 0x00000015a80e7221 */ /* 0x040fe20000010000 */
[----:B------:R-:W-:Y:S01]  /*9ac0*/  F2FP.BF16.F32.PACK_AB R199, R168, R199 ;  /* 0x000000c7a8c7723e */ /* 0x000fe200000010ff */
[----:B------:R-:W-:-:S02]  /*9ad0*/  IMAD.MOV.U32 R21, RZ, RZ, R6 ;  /* 0x000000ffff157224 */ /* 0x000fc400078e0006 */
[----:B-----5:R-:W-:Y:S01]  /*9ae0*/  FADD.FTZ R152, R175, R152 ;  /* 0x00000098af987221 */ /* 0x020fe20000010000 */
[----:B------:R-:W-:Y:S01]  /*9af0*/  FADD.FTZ R9, R155, R14 ;  /* 0x0000000e9b097221 */ /* 0x000fe20000010000 */
[----:B------:R-:W0:Y:S01]  /*9b00*/  MUFU.EX2 R165, R228 ;  /* 0x000000e400a57308 */ /* 0x000e220000000800 */
[----:B------:R-:W-:Y:S01]  /*9b10*/  F2FP.BF16.F32.PACK_AB R193, R170, R155 ;  /* 0x0000009baac1723e */ /* 0x000fe200000010ff */
[----:B-1----:R-:W-:Y:S01]  /*9b20*/  FADD.FTZ R152, R192, R152 ;  /* 0x00000098c0987221 */ /* 0x002fe20000010000 */
[----:B------:R-:W-:Y:S01]  /*9b30*/  FADD.FTZ R14, R170, R9 ;  /* 0x00000009aa0e7221 */ /* 0x000fe20000010000 */
[----:B------:R-:W-:-:S04]  /*9b40*/  F2FP.BF16.F32.PACK_AB R192, R192, R175 ;  /* 0x000000afc0c0723e */ /* 0x000fc800000010ff */
[----:B------:R-:W1:Y:S01]  /*9b50*/  MUFU.EX2 R159, R159 ;  /* 0x0000009f009f7308 */ /* 0x000e620000000800 */
[----:B--2---:R-:W-:-:S07]  /*9b60*/  FADD.FTZ R9, R157, R14 ;  /* 0x0000000e9d097221 */ /* 0x004fce0000010000 */
[----:B------:R-:W2:Y:S01]  /*9b70*/  MUFU.EX2 R172, R172 ;  /* 0x000000ac00ac7308 */ /* 0x000ea20000000800 */
[----:B0-----:R-:W-:-:S04]  /*9b80*/  FADD.FTZ R152, R165, R152 ;  /* 0x00000098a5987221 */ /* 0x001fc80000010000 */
[C---:B-1----:R-:W-:Y:S01]  /*9b90*/  FADD.FTZ R14, R159.reuse, R152 ;  /* 0x000000989f0e7221 */ /* 0x042fe20000010000 */
[----:B------:R-:W-:Y:S01]  /*9ba0*/  F2FP.BF16.F32.PACK_AB R194, R159, R165 ;  /* 0x000000a59fc2723e */ /* 0x000fe200000010ff */
[C---:B--2---:R-:W-:Y:S01]  /*9bb0*/  FADD.FTZ R9, R172.reuse, R9 ;  /* 0x00000009ac097221 */ /* 0x044fe20000010000 */
[----:B------:R-:W-:Y:S01]  /*9bc0*/  F2FP.BF16.F32.PACK_AB R195, R172, R157 ;  /* 0x0000009dacc3723e */ /* 0x000fe200000010ff */
[----:B------:R-:W-:Y:S06]  /*9bd0*/  @P3 BRA `(.L_x_2189) ;  /* 0xffffffb800b43947 */ /* 0x000fec000383ffff */
.L_x_2180:
[----:B------:R-:W-:-:S13]  /*9be0*/  ISETP.GE.AND P2, PT, R23, R18, PT ;  /* 0x000000121700720c */ /* 0x000fda0003f46270 */
[----:B------:R-:W-:Y:S05]  /*9bf0*/  @!P2 BRA `(.L_x_2190) ;  /* 0x0000003c00cca947 */ /* 0x000fea0003800000 */
[----:B------:R-:W-:Y:S01]  /*9c00*/  IMAD.MOV.U32 R17, RZ, RZ, R6 ;  /* 0x000000ffff117224 */ /* 0x000fe200078e0006 */
[----:B------:R-:W-:Y:S01]  /*9c10*/  UMOV UR60, UR61 ;  /* 0x0000003d003c7c82 */ /* 0x000fe20008000000 */
[----:B------:R-:W-:Y:S01]  /*9c20*/  IMAD.MOV.U32 R20, RZ, RZ, R7 ;  /* 0x000000ffff147224 */ /* 0x000fe200078e0007 */
[----:B------:R-:W-:Y:S01]  /*9c30*/  ULDC UR7, c[0x0][0x9d8] ;  /* 0x0002760000077ab9 */ /* 0x000fe20000000800 */
[----:B------:R-:W-:-:S07]  /*9c40*/  IMAD.MOV.U32 R19, RZ, RZ, R8 ;  /* 0x000000ffff137224 */ /* 0x000fce00078e0008 */
.L_x_2199:
[----:B------:R-:W-:-:S04]  /*9c50*/  UIADD3 UR61, UR60, 0x1, URZ ;  /* 0x000000013c3d7890 */ /* 0x000fc8000fffe03f */
[----:B------:R-:W-:-:S04]  /*9c60*/  UISETP.NE.AND UP0, UPT, UR61, 0x2, UPT ;  /* 0x000000023d00788c */ /* 0x000fc8000bf05270 */
[----:B------:R-:W-:Y:S02]  /*9c70*/  USEL UR6, URZ, 0x1, UP0 ;  /* 0x000000013f067887 */ /* 0x000fe40008000000 */
[----:B------:R-:W-:-:S04]  /*9c80*/  USEL UR61, UR61, URZ, UP0 ;  /* 0x0000003f3d3d7287 */ /* 0x000fc80008000000 */
[----:B------:R-:W-:Y:S01]  /*9c90*/  LOP3.LUT R8, R19, UR6, RZ, 0x3c, !PT ;  /* 0x0000000613087c12 */ /* 0x000fe2000f8e3cff */
[----:B------:R-:W-:Y:S07]  /*9ca0*/  @!P0 BRA `(.L_x_2191) ;  /* 0x0000000000048947 */ /* 0x000fee0003800000 */
[----:B------:R-:W-:Y:S01]  /*9cb0*/  BPT.TRAP 0x1 ;  /* 0x000000040000795c */ /* 0x000fe20000300000 */
.L_x_2191:
[----:B------:R-:W-:Y:S02]  /*9cc0*/  R2UR UR6, R16 ;  /* 0x00000000100672ca */ /* 0x000fe400000e0000 */
[----:B------:R-:W-:-:S11]  /*9cd0*/  SHF.L.U32 R3, R8, 0x1f, RZ ;  /* 0x0000001f08037819 */ /* 0x000fd600000006ff */
[----:B------:R-:W-:-:S06]  /*9ce0*/  ULEA UR6, UR61, UR6, 0x3 ;  /* 0x000000063d067291 */ /* 0x000fcc000f8e183f */
[----:B------:R-:W-:-:S03]  /*9cf0*/  MOV R212, UR6 ;  /* 0x0000000600d47c02 */ /* 0x000fc60008000f00 */
[----:B------:R0:W1:Y:S01]  /*9d00*/  SYNCS.PHASECHK.TRANS64.TRYWAIT P2, [UR6+0x38830], R3 ;  /* 0x03883003ff0075a7 */ /* 0x0000620008040146 */
[----:B------:R-:W-:Y:S05]  /*9d10*/  @!P0 BRA `(.L_x_2192) ;  /* 0x0000000000048947 */ /* 0x000fea0003800000 */
[----:B------:R-:W-:Y:S01]  /*9d20*/  BPT.TRAP 0x1 ;  /* 0x000000040000795c */ /* 0x000fe20000300000 */
.L_x_2192:
[----:B-1----:R-:W-:Y:S05]  /*9d30*/  @P2 BRA `(.L_x_2193) ;  /* 0x00000000000c2947 */ /* 0x002fea0003800000 */
[----:B------:R-:W-:-:S13]  /*9d40*/  R2UR UR6, R212 ;  /* 0x00000000d40672ca */ /* 0x000fda00000e0000 */
[----:B------:R-:W1:Y:S02]  /*9d50*/  SYNCS.PHASECHK.TRANS64.TRYWAIT P2, [UR6+0x38830], R3 ;  /* 0x03883003ff0075a7 */ /* 0x000e640008040146 */
[----:B-1----:R-:W-:Y:S05]  /*9d60*/  @!P2 BRA `(.L_x_2194) ;  /* 0x000000c00078a947 */ /* 0x002fea0003800000 */
.L_x_2193:
        /* <DEDUP_REMOVED lines=35> */
[----:B------:R-:W-:Y:S01]  /*9fa0*/  R2UR UR14, R12 ;  /* 0x000000000c0e72ca */ /* 0x000fe200000e0000 */
[----:B------:R-:W-:Y:S01]  /*9fb0*/  UMOV UR54, UR10 ;  /* 0x0000000a00367c82 */ /* 0x000fe20008000000 */
[----:B------:R-:W-:Y:S01]  /*9fc0*/  R2UR UR15, R13 ;  /* 0x000000000d0f72ca */ /* 0x000fe200000e0000 */
        /* <DEDUP_REMOVED lines=158> */
[----:B------:R-:W-:Y:S01]  /*a9b0*/  R2UR UR53, R152 ;  /* 0x00000000983572ca */ /* 0x000fe200000e0000 */
[----:B------:R-:W-:Y:S01]  /*a9c0*/  UIADD3 UR54, UR6, 0x784, URZ ;  /* 0x0000078406367890 */ /* 0x000fe2000fffe03f */
[----:B------:R-:W-:Y:S01]  /*a9d0*/  R2UR UR52, R153 ;  /* 0x00000000993472ca */ /* 0x000fe200000e0000 */
[----:B------:R-:W-:Y:S01]  /*a9e0*/  UMOV UR55, 0x40000040 ;  /* 0x4000004000377882 */ /* 0x000fe20000000000 */
        /* <DEDUP_REMOVED lines=141> */
[----:B------:R-:W-:Y:S02]  /*b2c0*/  R2UR UR14, R10 ;  /* 0x000000000a0e72ca */ /* 0x000fe400000e0000 */
[----:B------:R-:W-:-:S11]  /*b2d0*/  R2UR UR15, R11 ;  /* 0x000000000b0f72ca */ /* 0x000fd600000e0000 */
[----:B------:R-:W-:Y:S02]  /*b2e0*/  UMOV UR56, UR14 ;  /* 0x0000000e00387c82 */ /* 0x000fe40008000000 */
[----:B------:R-:W-:Y:S01]  /*b2f0*/  UMOV UR57, UR15 ;  /* 0x0000000f00397c82 */ /* 0x000fe20008000000 */
        /* <DEDUP_REMOVED lines=306> */
.L_x_2195:
[----:B------:R-:W-:Y:S02]  /*c620*/  R2UR UR6, R16 ;  /* 0x00000000100672ca */ /* 0x000fe400000e0000 */
[----:B------:R-:W-:-:S11]  /*c630*/  SHF.L.U32 R0, R19, 0x1f, RZ ;  /* 0x0000001f13007819 */ /* 0x000fd600000006ff */
[----:B------:R-:W-:-:S09]  /*c640*/  ULEA UR11, UR60, UR6, 0x3 ;  /* 0x000000063c0b7291 */ /* 0x000fd2000f8e183f */
[----:B------:R0:W1:Y:S01]  /*c650*/  SYNCS.PHASECHK.TRANS64.TRYWAIT P2, [UR11+0x38850], R0 ;  /* 0x03885000ff0075a7 */ /* 0x000062000804014b */
[----:B------:R-:W-:Y:S05]  /*c660*/  @!P0 BRA `(.L_x_2196) ;  /* 0x0000000000048947 */ /* 0x000fea0003800000 */
[----:B------:R-:W-:Y:S01]  /*c670*/  BPT.TRAP 0x1 ;  /* 0x000000040000795c */ /* 0x000fe20000300000 */
.L_x_2196:
[----:B-1----:R-:W-:Y:S05]  /*c680*/  @P2 BRA `(.L_x_2197) ;  /* 0x0000000000082947 */ /* 0x002fea0003800000 */
[----:B------:R-:W1:Y:S02]  /*c690*/  SYNCS.PHASECHK.TRANS64.TRYWAIT P2, [UR11+0x38850], R0 ;  /* 0x03885000ff0075a7 */ /* 0x000e64000804014b */
[----:B-1----:R-:W-:Y:S05]  /*c6a0*/  @!P2 BRA `(.L_x_2198) ;  /* 0x000000980044a947 */ /* 0x002fea0003800000 */
.L_x_2197:
[----:B------:R-:W-:Y:S01]  /*c6b0*/  R2UR UR6, R16 ;  /* 0x00000000100672ca */ /* 0x000fe200000e0000 */
[----:B------:R-:W-:Y:S01]  /*c6c0*/  WARPGROUP.ARRIVE ;  /* 0x00000000000079c5 */ /* 0x000fe20000000000 */
[----:B------:R-:W-:Y:S01]  /*c6d0*/  UMOV UR15, 0x40000040 ;  /* 0x40000040000f7882 */ /* 0x000fe20000000000 */
[----:B------:R-:W-:Y:S01]  /*c6e0*/  FMUL.FTZ R2, R184, UR7 ;  /* 0x00000007b8027c20 */ /* 0x000fe20008410000 */
[----:B------:R-:W-:Y:S01]  /*c6f0*/  FMUL.FTZ R6, R185, UR7 ;  /* 0x00000007b9067c20 */ /* 0x000fe20008410000 */
[----:B------:R-:W-:Y:S01]  /*c700*/  R2UR UR18, R212 ;  /* 0x00000000d41272ca */ /* 0x000fe200000e0000 */
[----:B------:R-:W-:Y:S01]  /*c710*/  FMUL.FTZ R212, R169, UR7 ;  /* 0x00000007a9d47c20 */ /* 0x000fe20008410000 */
[----:B------:R-:W-:Y:S01]  /*c720*/  FMUL.FTZ R214, R172, UR7 ;  /* 0x00000007acd67c20 */ /* 0x000fe20008410000 */
[----:B------:R-:W-:Y:S01]  /*c730*/  FMUL.FTZ R216, R173, UR7 ;  /* 0x00000007add87c20 */ /* 0x000fe20008410000 */
[----:B------:R-:W1:Y:S01]  /*c740*/  MUFU.TANH R2, R2 ;  /* 0x0000000200027308 */ /* 0x000e620000002400 */
        /* <DEDUP_REMOVED lines=8> */
[----:B------:R-:W2:Y:S01]  /*c7d0*/  MUFU.TANH R6, R6 ;  /* 0x0000000600067308 */ /* 0x000ea20000002400 */
[----:B------:R-:W-:Y:S01]  /*c7e0*/  FMUL.FTZ R184, R186, UR7 ;  /* 0x00000007bab87c20 */ /* 0x000fe20008410000 */
[----:B------:R-:W-:Y:S01]  /*c7f0*/  FMUL.FTZ R230, R156, UR7 ;  /* 0x000000079ce67c20 */ /* 0x000fe20008410000 */
[----:B------:R-:W-:Y:S01]  /*c800*/  ULOP3.LUT UR6, UR6, 0x3fff, URZ, 0xc0, !UPT ;  /* 0x00003fff06067892 */ /* 0x000fe2000f8ec03f */
[----:B------:R-:W-:Y:S01]  /*c810*/  FMUL.FTZ R186, R187, UR7 ;  /* 0x00000007bbba7c20 */ /* 0x000fe20008410000 */
[----:B------:R-:W-:Y:S01]  /*c820*/  FMUL.FTZ R224, R157, UR7 ;  /* 0x000000079de07c20 */ /* 0x000fe20008410000 */
[----:B------:R-:W-:Y:S01]  /*c830*/  FMUL.FTZ R152, R183, UR7 ;  /* 0x00000007b7987c20 */ /* 0x000fe20008410000 */
[----:B------:R-:W-:Y:S01]  /*c840*/  ULOP3.LUT UR6, UR6, 0x2800000, URZ, 0xfc, !UPT ;  /* 0x0280000006067892 */ /* 0x000fe2000f8efc3f */
[----:B-1----:R-:W-:Y:S01]  /*c850*/  FMNMX.FTZ R3, R2, R20, !PT ;  /* 0x0000001402037209 */ /* 0x002fe20007810000 */
[----:B------:R-:W-:Y:S01]  /*c860*/  MUFU.TANH R212, R212 ;  /* 0x000000d400d47308 */ /* 0x000fe20000002400 */
[----:B------:R-:W-:Y:S01]  /*c870*/  FMUL.FTZ R156, R170, UR7 ;  /* 0x00000007aa9c7c20 */ /* 0x000fe20008410000 */
[----:B------:R-:W-:Y:S01]  /*c880*/  UIMAD UR6, UR60, 0xa00, UR6 ;  /* 0x00000a003c0678a4 */ /* 0x000fe2000f8e0206 */
[----:B------:R-:W-:Y:S01]  /*c890*/  FMUL.FTZ R160, R171, UR7 ;  /* 0x00000007aba07c20 */ /* 0x000fe20008410000 */
[----:B------:R-:W-:Y:S01]  /*c8a0*/  FMUL.FTZ R164, R174, UR7 ;  /* 0x00000007aea47c20 */ /* 0x000fe20008410000 */
[----:B------:R-:W-:Y:S01]  /*c8b0*/  FMUL.FTZ R162, R162, UR7 ;  /* 0x00000007a2a27c20 */ /* 0x000fe20008410000 */
[----:B------:R-:W-:Y:S01]  /*c8c0*/  UIADD3 UR10, UR6, 0x80, URZ ;  /* 0x00000080060a7890 */ /* 0x000fe2000fffe03f */
[----:B------:R-:W-:Y:S01]  /*c8d0*/  FMUL.FTZ R170, R163, UR7 ;  /* 0x00000007a3aa7c20 */ /* 0x000fe20008410000 */
[----:B--2---:R-:W-:Y:S01]  /*c8e0*/  FMNMX.FTZ R3, R6, R3, !PT ;  /* 0x0000000306037209 */ /* 0x004fe20007810000 */
[----:B------:R-:W-:Y:S01]  /*c8f0*/  UMOV UR14, UR6 ;  /* 0x00000006000e7c82 */ /* 0x000fe20008000000 */
[----:B------:R-:W-:Y:S01]  /*c900*/  MUFU.TANH R214, R214 ;  /* 0x000000d600d67308 */ /* 0x000fe20000002400 */
[----:B------:R-:W-:Y:S01]  /*c910*/  HGMMA.64x256x16.F32.BF16 R24, R208, gdesc[UR12].tnspB, R24, gsb0 ;  /* 0x43e0000cd0187df0 */ /* 0x000fe20008001818 */
[----:B------:R-:W-:Y:S01]  /*c920*/  UMOV UR15, 0x40000040 ;  /* 0x40000040000f7882 */ /* 0x000fe20000000000 */
[----:B------:R-:W-:Y:S01]  /*c930*/  UMOV UR14, UR10 ;  /* 0x0000000a000e7c82 */ /* 0x000fe20008000000 */
[----:B------:R-:W-:Y:S01]  /*c940*/  UIADD3 UR10, UR6, 0x100, URZ ;  /* 0x00000100060a7890 */ /* 0x000fe2000fffe03f */
[----:B------:R-:W-:Y:S01]  /*c950*/  FMUL.FTZ R174, R155, UR7 ;  /* 0x000000079bae7c20 */ /* 0x000fe20008410000 */
[----:B------:R-:W-:Y:S01]  /*c960*/  FMUL.FTZ R166, R166, UR7 ;  /* 0x00000007a6a67c20 */ /* 0x000fe20008410000 */
[----:B------:R-:W-:Y:S01]  /*c970*/  FMUL.FTZ R172, R167, UR7 ;  /* 0x00000007a7ac7c20 */ /* 0x000fe20008410000 */
[----:B------:R-:W-:Y:S01]  /*c980*/  MUFU.TANH R216, R216 ;  /* 0x000000d800d87308 */ /* 0x000fe20000002400 */
[----:B------:R-:W-:Y:S01]  /*c990*/  FMUL.FTZ R154, R154, UR7 ;  /* 0x000000079a9a7c20 */ /* 0x000fe20008410000 */
[----:B------:R-:W-:Y:S01]  /*c9a0*/  FMUL.FTZ R158, R158, UR7 ;  /* 0x000000079e9e7c20 */ /* 0x000fe20008410000 */
[C---:B------:R-:W-:Y:S01]  /*c9b0*/  ISETP.GT.AND P2, PT, R23.reuse, R18, PT ;  /* 0x000000121700720c */ /* 0x040fe20003f44270 */
[----:B------:R-:W-:Y:S01]  /*c9c0*/  UMOV UR60, UR61 ;  /* 0x0000003d003c7c82 */ /* 0x000fe20008000000 */
[----:B------:R-:W-:-:S03]  /*c9d0*/  IADD3 R23, R23, -0x1, RZ ;  /* 0xffffffff17177810 */ /* 0x000fc60007ffe0ff */
[----:B------:R-:W-:Y:S08]  /*c9e0*/  MUFU.TANH R218, R218 ;  /* 0x000000da00da7308 */ /* 0x000ff00000002400 */
[----:B------:R-:W-:Y:S08]  /*c9f0*/  MUFU.TANH R220, R220 ;  /* 0x000000dc00dc7308 */ /* 0x000ff00000002400 */
[----:B------:R-:W-:Y:S08]  /*ca00*/  MUFU.TANH R222, R222 ;  /* 0x000000de00de7308 */ /* 0x000ff00000002400 */
[----:B------:R-:W-:Y:S08]  /*ca10*/  MUFU.TANH R226, R226 ;  /* 0x000000e200e27308 */ /* 0x000ff00000002400 */
[----:B------:R-:W-:Y:S08]  /*ca20*/  MUFU.TANH R228, R228 ;  /* 0x000000e400e47308 */ /* 0x000ff00000002400 */
[----:B------:R-:W-:Y:S08]  /*ca30*/  MUFU.TANH R232, R232 ;  /* 0x000000e800e87308 */ /* 0x000ff00000002400 */
[----:B------:R-:W1:Y:S08]  /*ca40*/  MUFU.TANH R184, R184 ;  /* 0x000000b800b87308 */ /* 0x000e700000002400 */
[----:B------:R-:W-:Y:S08]  /*ca50*/  MUFU.TANH R230, R230 ;  /* 0x000000e600e67308 */ /* 0x000ff00000002400 */
[----:B------:R-:W2:Y:S01]  /*ca60*/  MUFU.TANH R186, R186 ;  /* 0x000000ba00ba7308 */ /* 0x000ea20000002400 */
[----:B-1----:R-:W-:-:S07]  /*ca70*/  FMNMX.FTZ R19, R184, R17, !PT ;  /* 0x00000011b8137209 */ /* 0x002fce0007810000 */
[----:B------:R-:W-:Y:S08]  /*ca80*/  MUFU.TANH R224, R224 ;  /* 0x000000e000e07308 */ /* 0x000ff00000002400 */
[----:B------:R-:W-:Y:S01]  /*ca90*/  MUFU.TANH R152, R152 ;  /* 0x0000009800987308 */ /* 0x000fe20000002400 */
[----:B--2---:R-:W-:-:S07]  /*caa0*/  FMNMX.FTZ R19, R186, R19, !PT ;  /* 0x00000013ba137209 */ /* 0x004fce0007810000 */
        /* <DEDUP_REMOVED lines=15> */
[----:B------:R-:W-:Y:S02]  /*cba0*/  FMUL.FTZ R178, R179, UR7 ;  /* 0x00000007b3b27c20 */ /* 0x000fe40008410000 */
[----:B------:R-:W-:Y:S01]  /*cbb0*/  HGMMA.64x256x16.F32.BF16 R24, R204, gdesc[UR12].tnspB, R24, gsb0 ;  /* 0x43e0000ccc187df0 */ /* 0x000fe20008001818 */
[----:B------:R-:W-:Y:S01]  /*cbc0*/  UMOV UR14, UR10 ;  /* 0x0000000a000e7c82 */ /* 0x000fe20008000000 */
[----:B------:R-:W-:Y:S01]  /*cbd0*/  UMOV UR15, 0x40000040 ;  /* 0x40000040000f7882 */ /* 0x000fe20000000000 */
[----:B------:R-:W-:Y:S01]  /*cbe0*/  UIADD3 UR10, UR6, 0x180, URZ ;  /* 0x00000180060a7890 */ /* 0x000fe2000fffe03f */
[----:B------:R-:W-:Y:S01]  /*cbf0*/  MUFU.TANH R208, R208 ;  /* 0x000000d000d07308 */ /* 0x000fe20000002400 */
[----:B------:R-:W-:-:S07]  /*cc00*/  UIADD3 UR6, UR6, 0x200, URZ ;  /* 0x0000020006067890 */ /* 0x000fce000fffe03f */
        /* <DEDUP_REMOVED lines=12> */
[----:B------:R-:W1:Y:S08]  /*ccd0*/  MUFU.TANH R204, R204 ;  /* 0x000000cc00cc7308 */ /* 0x000e700000002400 */
[----:B------:R-:W2:Y:S08]  /*cce0*/  MUFU.TANH R206, R206 ;  /* 0x000000ce00ce7308 */ /* 0x000eb00000002400 */
[----:B------:R-:W3:Y:S01]  /*ccf0*/  MUFU.TANH R188, R188 ;  /* 0x000000bc00bc7308 */ /* 0x000ee20000002400 */
[----:B-1----:R-:W-:-:S07]  /*cd00*/  FMNMX.FTZ R3, R204, R3, !PT ;  /* 0x00000003cc037209 */ /* 0x002fce0007810000 */
[----:B------:R-:W1:Y:S01]  /*cd10*/  MUFU.TANH R190, R190 ;  /* 0x000000be00be7308 */ /* 0x000e620000002400 */
[----:B--2---:R-:W-:-:S04]  /*cd20*/  FMNMX.FTZ R3, R206, R3, !PT ;  /* 0x00000003ce037209 */ /* 0x004fc80007810000 */
[----:B------:R-:W-:-:S04]  /*cd30*/  FMNMX.FTZ R3, R208, R3, !PT ;  /* 0x00000003d0037209 */ /* 0x000fc80007810000 */
[----:B------:R-:W-:Y:S02]  /*cd40*/  FMNMX.FTZ R3, R210, R3, !PT ;  /* 0x00000003d2037209 */ /* 0x000fe40007810000 */
[----:B---3--:R-:W-:-:S04]  /*cd50*/  FMNMX.FTZ R19, R188, R19, !PT ;  /* 0x00000013bc137209 */ /* 0x008fc80007810000 */
[----:B-1----:R-:W-:-:S04]  /*cd60*/  FMNMX.FTZ R19, R190, R19, !PT ;  /* 0x00000013be137209 */ /* 0x002fc80007810000 */
[----:B------:R-:W-:-:S04]  /*cd70*/  FMNMX.FTZ R21, R176, R19, !PT ;  /* 0x00000013b0157209 */ /* 0x000fc80007810000 */
[----:B------:R-:W-:Y:S01]  /*cd80*/  FMNMX.FTZ R21, R178, R21, !PT ;  /* 0x00000015b2157209 */ /* 0x000fe20007810000 */
[----:B------:R-:W-:Y:S02]  /*cd90*/  WARPGROUP.DEPBAR.LE gsb0, 0x0 ;  /* 0x00008000000079c5 */ /* 0x000fe40000010000 */
[----:B------:R-:W-:Y:S01]  /*cda0*/  WARPGROUP.ARRIVE ;  /* 0x00000000000079c5 */ /* 0x000fe20000000000 */
[----:B------:R-:W-:Y:S01]  /*cdb0*/  FMUL.FTZ R200, R180, UR7 ;  /* 0x00000007b4c87c20 */ /* 0x000fe20008410000 */
[----:B------:R-:W-:Y:S01]  /*cdc0*/  FMUL.FTZ R202, R181, UR7 ;  /* 0x00000007b5ca7c20 */ /* 0x000fe20008410000 */
[----:B------:R-:W-:Y:S01]  /*cdd0*/  FMUL.FTZ R180, R182, UR7 ;  /* 0x00000007b6b47c20 */ /* 0x000fe20008410000 */
[----:B------:R-:W-:Y:S01]  /*cde0*/  FMUL.FTZ R182, R168, UR7 ;  /* 0x00000007a8b67c20 */ /* 0x000fe20008410000 */
[----:B------:R-:W-:Y:S01]  /*cdf0*/  FMUL.FTZ R168, R175, UR7 ;  /* 0x00000007afa87c20 */ /* 0x000fe20008410000 */
[----:B------:R-:W-:Y:S01]  /*ce00*/  HGMMA.64x256x16.F32.BF16 R24, R196, gdesc[UR12].tnspB, R24, gsb0 ;  /* 0x43e0000cc4187df0 */ /* 0x000fe20008001818 */
[----:B------:R-:W1:Y:S01]  /*ce10*/  MUFU.TANH R200, R200 ;  /* 0x000000c800c87308 */ /* 0x000e620000002400 */
[----:B------:R-:W-:Y:S01]  /*ce20*/  UMOV UR14, UR6 ;  /* 0x00000006000e7c82 */ /* 0x000fe20008000000 */
[----:B------:R-:W-:-:S06]  /*ce30*/  UMOV UR15, 0x40000040 ;  /* 0x40000040000f7882 */ /* 0x000fcc0000000000 */
[----:B------:R-:W2:Y:S08]  /*ce40*/  MUFU.TANH R202, R202 ;  /* 0x000000ca00ca7308 */ /* 0x000eb00000002400 */
[----:B------:R-:W3:Y:S01]  /*ce50*/  MUFU.TANH R182, R182 ;  /* 0x000000b600b67308 */ /* 0x000ee20000002400 */
[----:B-1----:R-:W-:-:S07]  /*ce60*/  FMNMX.FTZ R3, R200, R3, !PT ;  /* 0x00000003c8037209 */ /* 0x002fce0007810000 */
[----:B------:R-:W1:Y:S01]  /*ce70*/  MUFU.TANH R180, R180 ;  /* 0x000000b400b47308 */ /* 0x000e620000002400 */
[----:B--2---:R-:W-:-:S07]  /*ce80*/  FMNMX.FTZ R3, R202, R3, !PT ;  /* 0x00000003ca037209 */ /* 0x004fce0007810000 */
[----:B------:R-:W2:Y:S01]  /*ce90*/  MUFU.TANH R168, R168 ;  /* 0x000000a800a87308 */ /* 0x000ea20000002400 */
[----:B---3--:R-:W-:-:S04]  /*cea0*/  FMNMX.FTZ R3, R182, R3, !PT ;  /* 0x00000003b6037209 */ /* 0x008fc80007810000 */
[----:B------:R-:W-:-:S04]  /*ceb0*/  FMNMX.FTZ R3, R212, R3, !PT ;  /* 0x00000003d4037209 */ /* 0x000fc80007810000 */
[----:B------:R-:W-:Y:S02]  /*cec0*/  FMNMX.FTZ R3, R214, R3, !PT ;  /* 0x00000003d6037209 */ /* 0x000fe40007810000 */
[----:B-1----:R-:W-:Y:S02]  /*ced0*/  FMNMX.FTZ R21, R180, R21, !PT ;  /* 0x00000015b4157209 */ /* 0x002fe40007810000 */
        /* <DEDUP_REMOVED lines=9> */
[----:B--2---:R-:W-:-:S02]  /*cf70*/  FMNMX.FTZ R155, R168, R155, !PT ;  /* 0x0000009ba89b7209 */ /* 0x004fc40007810000 */
[----:B------:R-:W-:Y:S02]  /*cf80*/  FMNMX.FTZ R3, R228, R3, !PT ;  /* 0x00000003e4037209 */ /* 0x000fe40007810000 */
[----:B------:R-:W-:Y:S02]  /*cf90*/  FMNMX.FTZ R155, R162, R155, !PT ;  /* 0x0000009ba29b7209 */ /* 0x000fe40007810000 */
[----:B------:R-:W-:Y:S02]  /*cfa0*/  FMNMX.FTZ R3, R232, R3, !PT ;  /* 0x00000003e8037209 */ /* 0x000fe40007810000 */
[----:B------:R-:W-:Y:S02]  /*cfb0*/  FMNMX.FTZ R155, R170, R155, !PT ;  /* 0x0000009baa9b7209 */ /* 0x000fe40007810000 */
[----:B------:R-:W-:Y:S02]  /*cfc0*/  FMNMX.FTZ R3, R230, R3, !PT ;  /* 0x00000003e6037209 */ /* 0x000fe40007810000 */
[----:B------:R-:W-:-:S02]  /*cfd0*/  FMNMX.FTZ R157, R166, R155, !PT ;  /* 0x0000009ba69d7209 */ /* 0x000fc40007810000 */
[----:B------:R-:W-:Y:S02]  /*cfe0*/  FMNMX.FTZ R3, R224, R3, !PT ;  /* 0x00000003e0037209 */ /* 0x000fe40007810000 */
[----:B------:R-:W-:-:S03]  /*cff0*/  FMNMX.FTZ R157, R172, R157, !PT ;  /* 0x0000009dac9d7209 */ /* 0x000fc60007810000 */
[----:B0-----:R-:W0:Y:S01]  /*d000*/  SHFL.BFLY PT, R0, R3, 0x2, 0x1f ;  /* 0x0c401f0003007f89 */ /* 0x001e2200000e0000 */
        /* <DEDUP_REMOVED lines=10> */
[-CC-:B------:R-:W-:Y:S01]  /*d0b0*/  FFMA.FTZ R6, R204, R3.reuse, -R153.reuse ;  /* 0x00000003cc067223 */ /* 0x180fe20000010899 */
[-C--:B------:R-:W-:Y:S01]  /*d0c0*/  FMUL.FTZ R0, R0, R3.reuse ;  /* 0x0000000300007220 */ /* 0x080fe20000410000 */
        /* <DEDUP_REMOVED lines=8> */
[----:B------:R0:W-:Y:S08]  /*d150*/  MUFU.EX2 R21, R6 ;  /* 0x0000000600157308 */ /* 0x0001f00000000800 */
[----:B------:R-:W-:Y:S01]  /*d160*/  MUFU.EX2 R0, R0 ;  /* 0x0000000000007308 */ /* 0x000fe20000000800 */
[-CC-:B0-----:R-:W-:Y:S01]  /*d170*/  FFMA.FTZ R6, R202, R3.reuse, -R153.reuse ;  /* 0x00000003ca067223 */ /* 0x181fe20000010899 */
[-CC-:B------:R-:W-:Y:S01]  /*d180*/  FFMA.FTZ R202, R214, R3.reuse, -R153.reuse ;  /* 0x00000003d6ca7223 */ /* 0x180fe20000010899 */
[----:B------:R-:W-:-:S05]  /*d190*/  FFMA.FTZ R214, R232, R3, -R153 ;  /* 0x00000003e8d67223 */ /* 0x000fca0000010899 */
[----:B------:R-:W0:Y:S08]  /*d1a0*/  MUFU.EX2 R20, R20 ;  /* 0x0000001400147308 */ /* 0x000e300000000800 */
[----:B------:R-:W-:Y:S08]  /*d1b0*/  MUFU.EX2 R204, R204 ;  /* 0x000000cc00cc7308 */ /* 0x000ff00000000800 */
[----:B------:R-:W-:Y:S01]  /*d1c0*/  MUFU.EX2 R155, R210 ;  /* 0x000000d2009b7308 */ /* 0x000fe20000000800 */
[----:B0-----:R-:W-:-:S07]  /*d1d0*/  F2FP.BF16.F32.PACK_AB R208, R20, R19 ;  /* 0x0000001314d0723e */ /* 0x001fce00000010ff */
        /* <DEDUP_REMOVED lines=9> */
[----:B------:R-:W-:Y:S01]  /*d270*/  FMUL.FTZ R196, R159, UR7 ;  /* 0x000000079fc47c20 */ /* 0x000fe20008410000 */
[----:B------:R-:W-:Y:S01]  /*d280*/  FMNMX.FTZ R159, R158, R157, !PT ;  /* 0x0000009d9e9f7209 */ /* 0x000fe20007810000 */
[-CC-:B------:R-:W-:Y:S02]  /*d290*/  FFMA.FTZ R198, R206, R3.reuse, -R153.reuse ;  /* 0x00000003cec67223 */ /* 0x180fe40000010899 */
[----:B------:R-:W-:Y:S01]  /*d2a0*/  MUFU.EX2 R157, R6 ;  /* 0x00000006009d7308 */ /* 0x000fe20000000800 */
[-CC-:B------:R-:W-:Y:S01]  /*d2b0*/  FFMA.FTZ R206, R200, R3.reuse, -R153.reuse ;  /* 0x00000003c8ce7223 */ /* 0x180fe20000010899 */
[----:B------:R-:W-:Y:S01]  /*d2c0*/  HGMMA.64x256x16.F32.BF16 R24, R192, gdesc[UR12].tnspB, R24, gsb0 ;  /* 0x43e0000cc0187df0 */ /* 0x000fe20008001818 */
[-CC-:B------:R-:W-:Y:S01]  /*d2d0*/  FFMA.FTZ R200, R182, R3.reuse, -R153.reuse ;  /* 0x00000003b6c87223 */ /* 0x180fe20000010899 */
[----:B------:R-:W-:-:S04]  /*d2e0*/  FFMA.FTZ R182, R220, R3, -R153 ;  /* 0x00000003dcb67223 */ /* 0x000fc80000010899 */
[----:B------:R-:W0:Y:S08]  /*d2f0*/  MUFU.TANH R196, R196 ;  /* 0x000000c400c47308 */ /* 0x000e300000002400 */
[----:B------:R-:W1:Y:S08]  /*d300*/  MUFU.EX2 R198, R198 ;  /* 0x000000c600c67308 */ /* 0x000e700000000800 */
[----:B------:R-:W-:Y:S01]  /*d310*/  MUFU.EX2 R206, R206 ;  /* 0x000000ce00ce7308 */ /* 0x000fe20000000800 */
[----:B0-----:R-:W-:Y:S01]  /*d320*/  FMNMX.FTZ R2, R196, R159, !PT ;  /* 0x0000009fc4027209 */ /* 0x001fe20007810000 */
[-CC-:B------:R-:W-:Y:S01]  /*d330*/  FFMA.FTZ R159, R212, R3.reuse, -R153.reuse ;  /* 0x00000003d49f7223 */ /* 0x180fe20000010899 */
[----:B------:R-:W-:-:S03]  /*d340*/  FFMA.FTZ R212, R226, R3, -R153 ;  /* 0x00000003e2d47223 */ /* 0x000fc60000010899 */
[----:B------:R-:W0:Y:S02]  /*d350*/  SHFL.BFLY PT, R165, R2, 0x2, 0x1f ;  /* 0x0c401f0002a57f89 */ /* 0x000e2400000e0000 */
[----:B------:R-:W-:Y:S01]  /*d360*/  MUFU.EX2 R200, R200 ;  /* 0x000000c800c87308 */ /* 0x000fe20000000800 */
[----:B-1----:R-:W-:-:S07]  /*d370*/  F2FP.BF16.F32.PACK_AB R210, R198, R21 ;  /* 0x00000015c6d2723e */ /* 0x002fce00000010ff */
[----:B------:R-:W-:Y:S08]  /*d380*/  MUFU.EX2 R159, R159 ;  /* 0x0000009f009f7308 */ /* 0x000ff00000000800 */
[----:B------:R-:W-:Y:S01]  /*d390*/  MUFU.EX2 R182, R182 ;  /* 0x000000b600b67308 */ /* 0x000fe20000000800 */
[----:B0-----:R-:W-:Y:S01]  /*d3a0*/  FMNMX.FTZ R171, R2, R165, !PT ;  /* 0x000000a502ab7209 */ /* 0x001fe20007810000 */
[----:B------:R-:W-:Y:S01]  /*d3b0*/  FFMA.FTZ R165, R222, R3, -R153 ;  /* 0x00000003dea57223 */ /* 0x000fe20000010899 */
[----:B------:R-:W-:-:S05]  /*d3c0*/  IMAD.U32 R153, RZ, RZ, UR18 ;  /* 0x00000012ff997e24 */ /* 0x000fca000f8e00ff */
[----:B------:R-:W-:Y:S01]  /*d3d0*/  MUFU.EX2 R212, R212 ;  /* 0x000000d400d47308 */ /* 0x000fe20000000800 */
[----:B------:R-:W0:Y:S01]  /*d3e0*/  SHFL.BFLY PT, R6, R171, 0x1, 0x1f ;  /* 0x0c201f00ab067f89 */ /* 0x000e2200000e0000 */
[----:B------:R-:W-:-:S05]  /*d3f0*/  @!P1 VIADD R153, R153, 0x38840 ;  /* 0x0003884099999836 */ /* 0x000fca0000000000 */
[----:B------:R-:W-:Y:S01]  /*d400*/  @!P1 PRMT R153, RZ, 0x654, R153 ;  /* 0x00000654ff999816 */ /* 0x000fe20000000099 */
[----:B------:R-:W-:Y:S01]  /*d410*/  MUFU.EX2 R165, R165 ;  /* 0x000000a500a57308 */ /* 0x000fe20000000800 */
[----:B0-----:R-:W-:-:S05]  /*d420*/  FMNMX.FTZ R6, R171, R6, !PT ;  /* 0x00000006ab067209 */ /* 0x001fca0007810000 */
[C---:B------:R-:W-:Y:S01]  /*d430*/  FADD.FTZ R2, -R6.reuse, R17 ;  /* 0x0000001106027221 */ /* 0x040fe20000010100 */
[----:B------:R-:W-:-:S03]  /*d440*/  FMUL.FTZ R17, R6, R3 ;  /* 0x0000000306117220 */ /* 0x000fc60000410000 */
[-C--:B------:R-:W-:Y:S01]  /*d450*/  FMUL.FTZ R2, R2, R3.reuse ;  /* 0x0000000302027220 */ /* 0x080fe20000410000 */
        /* <DEDUP_REMOVED lines=8> */
[----:B------:R-:W-:Y:S02]  /*d4e0*/  IMAD.U32 R164, RZ, RZ, UR11 ;  /* 0x0000000bffa47e24 */ /* 0x000fe4000f8e00ff */
[-CC-:B------:R-:W-:Y:S01]  /*d4f0*/  FFMA.FTZ R207, R180, R3.reuse, -R17.reuse ;  /* 0x00000003b4cf7223 */ /* 0x180fe20000010811 */
[-CC-:B------:R-:W-:Y:S01]  /*d500*/  FFMA.FTZ R197, R162, R3.reuse, -R17.reuse ;  /* 0x00000003a2c57223 */ /* 0x180fe20000010811 */
[-CC-:B------:R-:W-:Y:S01]  /*d510*/  FFMA.FTZ R152, R152, R3.reuse, -R17.reuse ;  /* 0x0000000398987223 */ /* 0x180fe20000010811 */
[-CC-:B------:R-:W-:Y:S01]  /*d520*/  FFMA.FTZ R201, R156, R3.reuse, -R17.reuse ;  /* 0x000000039cc97223 */ /* 0x180fe20000010811 */
[----:B------:R-:W0:Y:S01]  /*d530*/  MUFU.EX2 R209, R209 ;  /* 0x000000d100d17308 */ /* 0x000e220000000800 */
[-CC-:B------:R-:W-:Y:S01]  /*d540*/  FFMA.FTZ R156, R160, R3.reuse, -R17.reuse ;  /* 0x00000003a09c7223 */ /* 0x180fe20000010811 */
[-CC-:B------:R-:W-:Y:S01]  /*d550*/  FFMA.FTZ R160, R168, R3.reuse, -R17.reuse ;  /* 0x00000003a8a07223 */ /* 0x180fe20000010811 */
[-CC-:B------:R-:W-:Y:S01]  /*d560*/  FFMA.FTZ R166, R166, R3.reuse, -R17.reuse ;  /* 0x00000003a6a67223 */ /* 0x180fe20000010811 */
[-CC-:B------:R-:W-:Y:S01]  /*d570*/  FFMA.FTZ R172, R172, R3.reuse, -R17.reuse ;  /* 0x00000003acac7223 */ /* 0x180fe20000010811 */
[-CC-:B------:R-:W-:Y:S01]  /*d580*/  FFMA.FTZ R154, R154, R3.reuse, -R17.reuse ;  /* 0x000000039a9a7223 */ /* 0x180fe20000010811 */
[-CC-:B------:R-:W-:Y:S01]  /*d590*/  FFMA.FTZ R174, R174, R3.reuse, -R17.reuse ;  /* 0x00000003aeae7223 */ /* 0x180fe20000010811 */
[----:B------:R-:W-:Y:S01]  /*d5a0*/  FFMA.FTZ R158, R158, R3, -R17 ;  /* 0x000000039e9e7223 */ /* 0x000fe20000010811 */
[----:B------:R-:W1:Y:S08]  /*d5b0*/  MUFU.EX2 R184, R184 ;  /* 0x000000b800b87308 */ /* 0x000e700000000800 */
[----:B------:R-:W-:Y:S01]  /*d5c0*/  MUFU.EX2 R211, R211 ;  /* 0x000000d300d37308 */ /* 0x000fe20000000800 */
[----:B0-----:R-:W-:-:S07]  /*d5d0*/  FFMA.FTZ R9, R2, R9, R209 ;  /* 0x0000000902097223 */ /* 0x001fce00000100d1 */
[----:B------:R-:W-:Y:S01]  /*d5e0*/  MUFU.EX2 R186, R186 ;  /* 0x000000ba00ba7308 */ /* 0x000fe20000000800 */
[C---:B-1----:R-:W-:Y:S01]  /*d5f0*/  FADD.FTZ R162, R184.reuse, R9 ;  /* 0x00000009b8a27221 */ /* 0x042fe20000010000 */
[----:B------:R-:W-:-:S06]  /*d600*/  F2FP.BF16.F32.PACK_AB R209, R184, R209 ;  /* 0x000000d1b8d1723e */ /* 0x000fcc00000010ff */
        /* <DEDUP_REMOVED lines=11> */
[----:B------:R-:W-:Y:S08]  /*d6c0*/  MUFU.EX2 R154, R154 ;  /* 0x0000009a009a7308 */ /* 0x000ff00000000800 */
[----:B------:R-:W1:Y:S01]  /*d6d0*/  MUFU.EX2 R174, R174 ;  /* 0x000000ae00ae7308 */ /* 0x000e620000000800 */
[----:B0-----:R-:W-:-:S07]  /*d6e0*/  F2FP.BF16.F32.PACK_AB R199, R172, R166 ;  /* 0x000000a6acc7723e */ /* 0x001fce00000010ff */
[----:B------:R-:W-:Y:S01]  /*d6f0*/  MUFU.EX2 R158, R158 ;  /* 0x0000009e009e7308 */ /* 0x000fe20000000800 */
[----:B------:R-:W-:Y:S02]  /*d700*/  WARPGROUP.DEPBAR.LE gsb0, 0x0 ;  /* 0x00008000000079c5 */ /* 0x000fe40000010000 */
[----:B------:R0:W-:Y:S01]  /*d710*/  @!P1 SYNCS.ARRIVE.TRANS64.RED.A1T0 RZ, [R153+URZ], RZ ;  /* 0x000000ff99ff99a7 */ /* 0x0001e2000810043f */
[----:B------:R-:W-:Y:S02]  /*d720*/  F2FP.BF16.F32.PACK_AB R192, R214, R167 ;  /* 0x000000a7d6c0723e */ /* 0x000fe400000010ff */
[----:B-1----:R-:W-:Y:S02]  /*d730*/  F2FP.BF16.F32.PACK_AB R193, R174, R154 ;  /* 0x0000009aaec1723e */ /* 0x002fe400000010ff */
[----:B------:R-:W-:Y:S01]  /*d740*/  F2FP.BF16.F32.PACK_AB R194, R216, R169 ;  /* 0x000000a9d8c2723e */ /* 0x000fe200000010ff */
[----:B0-----:R-:W-:-:S04]  /*d750*/  FFMA.FTZ R153, R0, R14, R19 ;  /* 0x0000000e00997223 */ /* 0x001fc80000010013 */
[----:B------:R-:W-:Y:S01]  /*d760*/  FADD.FTZ R14, R20, R153 ;  /* 0x00000099140e7221 */ /* 0x000fe20000010000 */
[----:B------:R-:W-:-:S03]  /*d770*/  @!P1 VIADD R153, R164, 0x38860 ;  /* 0x00038860a4999836 */ /* 0x000fc60000000000 */
[----:B------:R-:W-:Y:S01]  /*d780*/  FADD.FTZ R9, R21, R14 ;  /* 0x0000000e15097221 */ /* 0x000fe20000010000 */
[-C--:B------:R-:W-:Y:S01]  /*d790*/  FFMA.FTZ R14, R170, R3.reuse, -R17 ;  /* 0x00000003aa0e7223 */ /* 0x080fe20000010811 */
[----:B------:R-:W-:Y:S01]  /*d7a0*/  @!P1 PRMT R164, RZ, 0x654, R153 ;  /* 0x00000654ffa49816 */ /* 0x000fe20000000099 */
[----:B------:R-:W-:Y:S01]  /*d7b0*/  FADD.FTZ R153, R211, R162 ;  /* 0x000000a2d3997221 */ /* 0x000fe20000010000 */
[----:B------:R-:W-:Y:S01]  /*d7c0*/  FADD.FTZ R9, R198, R9 ;  /* 0x00000009c6097221 */ /* 0x000fe20000010000 */
[----:B------:R-:W-:Y:S01]  /*d7d0*/  FFMA.FTZ R17, R196, R3, -R17 ;  /* 0x00000003c4117223 */ /* 0x000fe20000010811 */
[----:B------:R0:W-:Y:S01]  /*d7e0*/  @!P1 SYNCS.ARRIVE.TRANS64.RED.A1T0 RZ, [R164+URZ], RZ ;  /* 0x000000ffa4ff99a7 */ /* 0x0001e2000810043f */
[C---:B------:R-:W-:Y:S01]  /*d7f0*/  FADD.FTZ R162, R186.reuse, R153 ;  /* 0x00000099baa27221 */ /* 0x040fe20000010000 */
[----:B------:R-:W-:Y:S01]  /*d800*/  MUFU.EX2 R14, R14 ;  /* 0x0000000e000e7308 */ /* 0x000fe20000000800 */
[----:B------:R-:W-:Y:S02]  /*d810*/  F2FP.BF16.F32.PACK_AB R211, R186, R211 ;  /* 0x000000d3bad3723e */ /* 0x000fe400000010ff */
[----:B------:R-:W-:-:S02]  /*d820*/  F2FP.BF16.F32.PACK_AB R196, R182, R163 ;  /* 0x000000a3b6c4723e */ /* 0x000fc400000010ff */
[----:B------:R-:W-:Y:S01]  /*d830*/  F2FP.BF16.F32.PACK_AB R198, R212, R165 ;  /* 0x000000a5d4c6723e */ /* 0x000fe200000010ff */
[----:B0-----:R-:W-:Y:S01]  /*d840*/  FADD.FTZ R164, R204, R9 ;  /* 0x00000009cca47221 */ /* 0x001fe20000010000 */
[----:B------:R-:W-:Y:S01]  /*d850*/  FADD.FTZ R9, R205, R162 ;  /* 0x000000a2cd097221 */ /* 0x000fe20000010000 */
[----:B------:R-:W0:Y:S01]  /*d860*/  MUFU.EX2 R17, R17 ;  /* 0x0000001100117308 */ /* 0x000e220000000800 */
[C---:B------:R-:W-:Y:S01]  /*d870*/  F2FP.BF16.F32.PACK_AB R204, R155.reuse, R204 ;  /* 0x000000cc9bcc723e */ /* 0x040fe200000010ff */
[----:B------:R-:W-:Y:S01]  /*d880*/  FADD.FTZ R153, R155, R164 ;  /* 0x000000a49b997221 */ /* 0x000fe20000010000 */
[C---:B------:R-:W-:Y:S01]  /*d890*/  FADD.FTZ R162, R176.reuse, R9 ;  /* 0x00000009b0a27221 */ /* 0x040fe20000010000 */
[----:B------:R-:W-:Y:S02]  /*d8a0*/  F2FP.BF16.F32.PACK_AB R205, R176, R205 ;  /* 0x000000cdb0cd723e */ /* 0x000fe400000010ff */
[----:B------:R-:W-:Y:S01]  /*d8b0*/  FADD.FTZ R164, R206, R153 ;  /* 0x00000099cea47221 */ /* 0x000fe20000010000 */
[----:B------:R-:W-:Y:S01]  /*d8c0*/  FADD.FTZ R9, R207, R162 ;  /* 0x000000a2cf097221 */ /* 0x000fe20000010000 */
[----:B------:R-:W-:-:S02]  /*d8d0*/  F2FP.BF16.F32.PACK_AB R206, R157, R206 ;  /* 0x000000ce9dce723e */ /* 0x000fc400000010ff */
[----:B------:R-:W-:Y:S01]  /*d8e0*/  FADD.FTZ R153, R157, R164 ;  /* 0x000000a49d997221 */ /* 0x000fe20000010000 */
[C---:B------:R-:W-:Y:S01]  /*d8f0*/  FADD.FTZ R162, R152.reuse, R9 ;  /* 0x0000000998a27221 */ /* 0x040fe20000010000 */
[----:B------:R-:W-:Y:S02]  /*d900*/  F2FP.BF16.F32.PACK_AB R207, R152, R207 ;  /* 0x000000cf98cf723e */ /* 0x000fe400000010ff */
[----:B------:R-:W-:Y:S01]  /*d910*/  FADD.FTZ R164, R200, R153 ;  /* 0x00000099c8a47221 */ /* 0x000fe20000010000 */
[----:B------:R-:W-:Y:S01]  /*d920*/  FADD.FTZ R9, R201, R162 ;  /* 0x000000a2c9097221 */ /* 0x000fe20000010000 */
[C---:B------:R-:W-:Y:S02]  /*d930*/  F2FP.BF16.F32.PACK_AB R200, R159.reuse, R200 ;  /* 0x000000c89fc8723e */ /* 0x040fe400000010ff */
[----:B------:R-:W-:Y:S01]  /*d940*/  FADD.FTZ R19, R159, R164 ;  /* 0x000000a49f137221 */ /* 0x000fe20000010000 */
[----:B------:R-:W-:Y:S01]  /*d950*/  FADD.FTZ R20, R156, R9 ;  /* 0x000000099c147221 */ /* 0x000fe20000010000 */
[----:B0-----:R-:W-:-:S02]  /*d960*/  F2FP.BF16.F32.PACK_AB R195, R17, R158 ;  /* 0x0000009e11c3723e */ /* 0x001fc400000010ff */
[----:B------:R-:W-:Y:S01]  /*d970*/  FADD.FTZ R162, R202, R19 ;  /* 0x00000013caa27221 */ /* 0x000fe20000010000 */
[----:B------:R-:W-:Y:S01]  /*d980*/  FADD.FTZ R9, R203, R20 ;  /* 0x00000014cb097221 */ /* 0x000fe20000010000 */
[----:B------:R-:W-:Y:S02]  /*d990*/  F2FP.BF16.F32.PACK_AB R201, R156, R201 ;  /* 0x000000c99cc9723e */ /* 0x000fe400000010ff */
[C---:B------:R-:W-:Y:S01]  /*d9a0*/  FADD.FTZ R162, R161.reuse, R162 ;  /* 0x000000a2a1a27221 */ /* 0x040fe20000010000 */
[----:B------:R-:W-:Y:S01]  /*d9b0*/  FADD.FTZ R20, R160, R9 ;  /* 0x00000009a0147221 */ /* 0x000fe20000010000 */
[----:B------:R-:W-:Y:S02]  /*d9c0*/  F2FP.BF16.F32.PACK_AB R202, R161, R202 ;  /* 0x000000caa1ca723e */ /* 0x000fe400000010ff */
[----:B------:R-:W-:Y:S01]  /*d9d0*/  FADD.FTZ R9, R163, R162 ;  /* 0x000000a2a3097221 */ /* 0x000fe20000010000 */
[----:B------:R-:W-:Y:S01]  /*d9e0*/  FADD.FTZ R19, R197, R20 ;  /* 0x00000014c5137221 */ /* 0x000fe20000010000 */
[----:B------:R-:W-:-:S02]  /*d9f0*/  F2FP.BF16.F32.PACK_AB R197, R14, R197 ;  /* 0x000000c50ec5723e */ /* 0x000fc400000010ff */
[----:B------:R-:W-:Y:S01]  /*da00*/  FADD.FTZ R20, R182, R9 ;  /* 0x00000009b6147221 */ /* 0x000fe20000010000 */
[----:B------:R-:W-:Y:S01]  /*da10*/  FADD.FTZ R19, R14, R19 ;  /* 0x000000130e137221 */ /* 0x000fe20000010000 */
[----:B------:R-:W-:Y:S02]  /*da20*/  F2FP.BF16.F32.PACK_AB R203, R160, R203 ;  /* 0x000000cba0cb723e */ /* 0x000fe400000010ff */
[----:B------:R-:W-:Y:S01]  /*da30*/  FADD.FTZ R9, R165, R20 ;  /* 0x00000014a5097221 */ /* 0x000fe20000010000 */
[----:B------:R-:W-:-:S03]  /*da40*/  FADD.FTZ R19, R166, R19 ;  /* 0x00000013a6137221 */ /* 0x000fc60000010000 */
        /* <DEDUP_REMOVED lines=10> */
[----:B------:R-:W-:Y:S01]  /*daf0*/  FADD.FTZ R9, R17, R19 ;  /* 0x0000001311097221 */ /* 0x000fe20000010000 */
[----:B------:R-:W-:Y:S02]  /*db00*/  IMAD.MOV.U32 R19, RZ, RZ, R8 ;  /* 0x000000ffff137224 */ /* 0x000fe400078e0008 */
[----:B------:R-:W-:Y:S01]  /*db10*/  IMAD.MOV.U32 R17, RZ, RZ, R6 ;  /* 0x000000ffff117224 */ /* 0x000fe200078e0006 */
[----:B------:R-:W-:Y:S06]  /*db20*/  @P2 BRA `(.L_x_2199) ;  /* 0xffffffc000482947 */ /* 0x000fec000383ffff */
.L_x_2190:
        /* <DEDUP_REMOVED lines=131> */
.L_x_2200:
[----:B------:R-:W-:Y:S02]  /*e360*/  R2UR UR4, R16 ;  /* 0x00000000100472ca */ /* 0x000fe400000e0000 */
[----:B------:R-:W-:-:S11]  /*e370*/  SHF.L.U32 R8, R8, 0x1f, RZ ;  /* 0x0000001f08087819 */ /* 0x000fd600000006ff */
[----:B------:R-:W-:-:S09]  /*e380*/  ULEA UR5, UR61, UR4, 0x3 ;  /* 0x000000043d057291 */ /* 0x000fd2000f8e183f */
[----:B------:R0:W1:Y:S01]  /*e390*/  SYNCS.PHASECHK.TRANS64.TRYWAIT P2, [UR5+0x38850], R8 ;  /* 0x03885008ff0075a7 */ /* 0x0000620008040145 */
[----:B------:R-:W-:Y:S05]  /*e3a0*/  @!P0 BRA `(.L_x_2201) ;  /* 0x0000000000048947 */ /* 0x000fea0003800000 */
[----:B------:R-:W-:Y:S01]  /*e3b0*/  BPT.TRAP 0x1 ;  /* 0x000000040000795c */ /* 0x000fe20000300000 */
.L_x_2201:
[----:B-1----:R-:W-:Y:S05]  /*e3c0*/  @P2 BRA `(.L_x_2202) ;  /* 0x0000000000082947 */ /* 0x002fea0003800000 */
[----:B------:R-:W1:Y:S02]  /*e3d0*/  SYNCS.PHASECHK.TRANS64.TRYWAIT P0, [UR5+0x38850], R8 ;  /* 0x03885008ff0075a7 */ /* 0x000e640008000145 */
[----:B-1----:R-:W-:Y:S05]  /*e3e0*/  @!P0 BRA `(.L_x_2203) ;  /* 0x0000007c000c8947 */ /* 0x002fea0003800000 */
.L_x_2202:
[----:B------:R-:W-:Y:S01]  /*e3f0*/  R2UR UR4, R16 ;  /* 0x00000000100472ca */ /* 0x000fe200000e0000 */
[----:B------:R-:W-:Y:S01]  /*e400*/  WARPGROUP.ARRIVE ;  /* 0x00000000000079c5 */ /* 0x000fe20000000000 */
[----:B------:R-:W-:Y:S01]  /*e410*/  UMOV UR7, 0x40000040 ;  /* 0x4000004000077882 */ /* 0x000fe20000000000 */
[----:B-1----:R-:W1:Y:S01]  /*e420*/  SHFL.BFLY PT, R5, R14, 0x2, 0x1f ;  /* 0x0c401f000e057f89 */ /* 0x002e6200000e0000 */
[----:B0-----:R-:W-:Y:S02]  /*e430*/  IMAD.MOV.U32 R8, RZ, RZ, RZ ;  /* 0x000000ffff087224 */ /* 0x001fe400078e00ff */
[----:B------:R-:W-:Y:S01]  /*e440*/  IMAD.MOV.U32 R4, RZ, RZ, RZ ;  /* 0x000000ffff047224 */ /* 0x000fe200078e00ff */
[----:B------:R-:W0:Y:S06]  /*e450*/  SHFL.BFLY PT, R0, R9, 0x2, 0x1f ;  /* 0x0c401f0009007f89 */ /* 0x000e2c00000e0000 */
[----:B------:R-:W-:-:S04]  /*e460*/  UIADD3 UR4, UR4, 0x400, URZ ;  /* 0x0000040004047890 */ /* 0x000fc8000fffe03f */
[----:B------:R-:W-:-:S04]  /*e470*/  USHF.R.U32.HI UR4, URZ, 0x4, UR4 ;  /* 0x000000043f047899 */ /* 0x000fc80008011604 */
[----:B------:R-:W-:-:S04]  /*e480*/  ULOP3.LUT UR4, UR4, 0x3fff, URZ, 0xc0, !UPT ;  /* 0x00003fff04047892 */ /* 0x000fc8000f8ec03f */
[----:B------:R-:W-:Y:S01]  /*e490*/  ULOP3.LUT UR4, UR4, 0x2800000, URZ, 0xfc, !UPT ;  /* 0x0280000004047892 */ /* 0x000fe2000f8efc3f */
[----:B-1----:R-:W-:-:S03]  /*e4a0*/  FADD.FTZ R5, R5, R14 ;  /* 0x0000000e05057221 */ /* 0x002fc60000010000 */
[----:B------:R-:W-:Y:S01]  /*e4b0*/  UIMAD UR4, UR61, 0xa00, UR4 ;  /* 0x00000a003d0478a4 */ /* 0x000fe2000f8e0204 */
[----:B0-----:R-:W-:Y:S01]  /*e4c0*/  FADD.FTZ R2, R0, R9 ;  /* 0x0000000900027221 */ /* 0x001fe20000010000 */
[----:B------:R-:W-:Y:S01]  /*e4d0*/  MOV R9, UR5 ;  /* 0x0000000500097c02 */ /* 0x000fe20008000f00 */
[----:B------:R-:W0:Y:S04]  /*e4e0*/  SHFL.BFLY PT, R0, R5, 0x1, 0x1f ;  /* 0x0c201f0005007f89 */ /* 0x000e2800000e0000 */
[----:B------:R-:W-:Y:S01]  /*e4f0*/  UMOV UR6, UR4 ;  /* 0x0000000400067c82 */ /* 0x000fe20008000000 */
[----:B------:R-:W1:Y:S01]  /*e500*/  SHFL.BFLY PT, R11, R2, 0x1, 0x1f ;  /* 0x0c201f00020b7f89 */ /* 0x000e6200000e0000 */
[----:B------:R-:W-:Y:S01]  /*e510*/  HGMMA.64x256x16.F32.BF16 R24, R208, gdesc[UR4].tnspB, R24, gsb0 ;  /* 0x43e00004d0187df0 */ /* 0x000fe20008001818 */
[----:B------:R-:W-:Y:S01]  /*e520*/  UIADD3 UR6, UR4, 0x80, URZ ;  /* 0x0000008004067890 */ /* 0x000fe2000fffe03f */
[----:B------:R-:W-:Y:S01]  /*e530*/  UMOV UR7, 0x40000040 ;  /* 0x4000004000077882 */ /* 0x000fe20000000000 */
[----:B0-----:R-:W-:Y:S01]  /*e540*/  FADD.FTZ R13, R5, R0 ;  /* 0x00000000050d7221 */ /* 0x001fe20000010000 */
[----:B------:R-:W-:-:S02]  /*e550*/  @!P1 VIADD R5, R9, 0x38860 ;  /* 0x0003886009059836 */ /* 0x000fc40000000000 */
[----:B------:R-:W-:Y:S02]  /*e560*/  IMAD.MOV.U32 R0, RZ, RZ, -0x800000 ;  /* 0xff800000ff007424 */ /* 0x000fe400078e00ff */
[----:B-1----:R-:W-:Y:S01]  /*e570*/  FADD.FTZ R15, R2, R11 ;  /* 0x0000000b020f7221 */ /* 0x002fe20000010000 */
[----:B------:R-:W-:Y:S01]  /*e580*/  FSETP.NE.FTZ.AND P0, PT, R13, RZ, PT ;  /* 0x000000ff0d00720b */ /* 0x000fe20003f15000 */
[----:B------:R-:W-:Y:S01]  /*e590*/  IMAD.MOV.U32 R2, RZ, RZ, -0x800000 ;  /* 0xff800000ff027424 */ /* 0x000fe200078e00ff */
[----:B------:R-:W-:Y:S02]  /*e5a0*/  @!P1 PRMT R5, RZ, 0x654, R5 ;  /* 0x00000654ff059816 */ /* 0x000fe40000000005 */
        /* <DEDUP_REMOVED lines=164> */
.L_x_2173:
[----:B------:R-:W-:Y:S05]  /*eff0*/  @P0 BRA `(.L_x_2204) ;  /* 0x0000002000440947 */ /* 0x000fea0003800000 */
[----:B------:R-:W0:Y:S01]  /*f000*/  S2R R3, SR_TID.X ;  /* 0x0000000000037919 */ /* 0x000e220000002100 */
[----:B------:R-:W1:Y:S01]  /*f010*/  LDC R8, c[0x0][0xbe8] ;  /* 0x0002fa00ff087b82 */ /* 0x000e620000000800 */
[----:B------:R-:W-:Y:S01]  /*f020*/  SHF.R.S32.HI R13, RZ, 0x1f, R22 ;  /* 0x0000001fff0d7819 */ /* 0x000fe20000011416 */
[----:B------:R-:W-:Y:S01]  /*f030*/  ULDC.64 UR4, c[0x0][0xbd0] ;  /* 0x0002f40000047ab9 */ /* 0x000fe20000000a00 */
[----:B------:R-:W-:Y:S01]  /*f040*/  ULDC.64 UR6, c[0x0][0xb38] ;  /* 0x0002ce0000067ab9 */ /* 0x000fe20000000a00 */
[----:B------:R-:W-:Y:S01]  /*f050*/  ULDC.64 UR10, c[0x0][0x208] ;  /* 0x00008200000a7ab9 */ /* 0x000fe20000000a00 */
[----:B------:R-:W-:Y:S03]  /*f060*/  BSSY B0, `(.L_x_2205) ;  /* 0x0000144000007945 */ /* 0x000fe60003800000 */
[----:B------:R-:W2:Y:S08]  /*f070*/  S2UR UR9, SR_CTAID.Z ;  /* 0x00000000000979c3 */ /* 0x000eb00000002700 */
[----:B------:R-:W3:Y:S08]  /*f080*/  LDC.64 R20, c[0x0][0xbd8] ;  /* 0x0002f600ff147b82 */ /* 0x000ef00000000a00 */
[----:B------:R-:W-:Y:S01]  /*f090*/  BAR.SYNC.DEFER_BLOCKING 0x1, 0x100 ;  /* 0x0044000000007b1d */ /* 0x000fe20000010000 */
[----:B-1----:R-:W-:-:S07]  /*f0a0*/  ISETP.NE.AND P0, PT, R8, 0x1, PT ;  /* 0x000000010800780c */ /* 0x002fce0003f05270 */
[----:B------:R-:W1:Y:S01]  /*f0b0*/  S2UR UR8, SR_CTAID.Y ;  /* 0x00000000000879c3 */ /* 0x000e620000002600 */
[----:B0-----:R-:W-:-:S07]  /*f0c0*/  IADD3 R4, R3, -0x80, RZ ;  /* 0xffffff8003047810 */ /* 0x001fce0007ffe0ff */
[----:B------:R-:W1:Y:S01]  /*f0d0*/  LDC R19, c[0x0][0xc50] ;  /* 0x00031400ff137b82 */ /* 0x000e620000000800 */
[----:B------:R-:W-:-:S04]  /*f0e0*/  SHF.R.S32.HI R5, RZ, 0x1f, R4 ;  /* 0x0000001fff057819 */ /* 0x000fc80000011404 */
[CC--:B------:R-:W-:Y:S02]  /*f0f0*/  LEA.HI R6, R5.reuse, R4.reuse, RZ, 0x7 ;  /* 0x0000000405067211 */ /* 0x0c0fe400078f38ff */
[----:B------:R-:W-:Y:S01]  /*f100*/  LEA.HI R5, R5, R4, RZ, 0x2 ;  /* 0x0000000405057211 */ /* 0x000fe200078f10ff */
[----:B------:R-:W0:Y:S01]  /*f110*/  @P0 LDC R18, c[0x0][0xbec] ;  /* 0x0002fb00ff120b82 */ /* 0x000e220000000800 */
[----:B------:R-:W-:Y:S02]  /*f120*/  LOP3.LUT R3, R6, 0xffffff80, RZ, 0xc0, !PT ;  /* 0xffffff8006037812 */ /* 0x000fe400078ec0ff */
[----:B------:R-:W-:Y:S02]  /*f130*/  LOP3.LUT R5, R5, 0xfffffffc, RZ, 0xc0, !PT ;  /* 0xfffffffc05057812 */ /* 0x000fe400078ec0ff */
[----:B------:R-:W-:Y:S01]  /*f140*/  SHF.R.S32.HI R7, RZ, 0x7, R6 ;  /* 0x00000007ff077819 */ /* 0x000fe20000011406 */
[C---:B------:R-:W-:Y:S02]  /*f150*/  IMAD.IADD R3, R4.reuse, 0x1, -R3 ;  /* 0x0000000104037824 */ /* 0x040fe400078e0a03 */
[----:B------:R-:W-:Y:S01]  /*f160*/  IMAD.IADD R11, R4, 0x1, -R5 ;  /* 0x00000001040b7824 */ /* 0x000fe200078e0a05 */
[----:B------:R-:W-:Y:S01]  /*f170*/  LEA.HI R4, R6, R7, RZ, 0x1 ;  /* 0x0000000706047211 */ /* 0x000fe200078f08ff */
[----:B------:R-:W4:Y:S01]  /*f180*/  LDC.64 R152, c[0x0][0xb40] ;  /* 0x0002d000ff987b82 */ /* 0x000f220000000a00 */
[----:B------:R-:W-:-:S02]  /*f190*/  SHF.R.S32.HI R12, RZ, 0x1f, R3 ;  /* 0x0000001fff0c7819 */ /* 0x000fc40000011403 */
[----:B------:R-:W-:Y:S02]  /*f1a0*/  LOP3.LUT R4, R4, 0x3fffffe, RZ, 0xc0, !PT ;  /* 0x03fffffe04047812 */ /* 0x000fe400078ec0ff */
[CC--:B------:R-:W-:Y:S02]  /*f1b0*/  LEA.HI R10, R12.reuse, R3.reuse, RZ, 0x2 ;  /* 0x000000030c0a7211 */ /* 0x0c0fe400078f10ff */
[----:B------:R-:W-:Y:S01]  /*f1c0*/  LEA.HI R12, R12, R3, RZ, 0x5 ;  /* 0x000000030c0c7211 */ /* 0x000fe200078f28ff */
[----:B------:R-:W5:Y:S01]  /*f1d0*/  @P0 LDC R17, c[0x0][0xbf0] ;  /* 0x0002fc00ff110b82 */ /* 0x000f620000000800 */
[----:B------:R-:W-:Y:S01]  /*f1e0*/  SHF.R.S32.HI R9, RZ, 0x2, R10 ;  /* 0x00000002ff097819 */ /* 0x000fe2000001140a */
[----:B------:R-:W-:Y:S01]  /*f1f0*/  IMAD.IADD R4, R7, 0x1, -R4 ;  /* 0x0000000107047824 */ /* 0x000fe200078e0a04 */
[----:B------:R-:W-:Y:S01]  /*f200*/  SHF.R.S32.HI R14, RZ, 0x1f, R10 ;  /* 0x0000001fff0e7819 */ /* 0x000fe2000001140a */
[----:B------:R-:W-:Y:S01]  /*f210*/  IMAD R7, R13, UR4, RZ ;  /* 0x000000040d077c24 */ /* 0x000fe2000f8e02ff */
[----:B------:R-:W-:Y:S01]  /*f220*/  LEA.HI R6, R11, R11, RZ, 0x1 ;  /* 0x0000000b0b067211 */ /* 0x000fe200078f08ff */
[----:B------:R-:W-:Y:S01]  /*f230*/  IMAD R13, R13, UR6, RZ ;  /* 0x000000060d0d7c24 */ /* 0x000fe2000f8e02ff */
[----:B------:R-:W-:Y:S01]  /*f240*/  LEA.HI R14, R14, R9, RZ, 0x3 ;  /* 0x000000090e0e7211 */ /* 0x000fe200078f18ff */
[----:B------:R-:W5:Y:S01]  /*f250*/  @P0 LDC R154, c[0x0][0xbec] ;  /* 0x0002fb00ff9a0b82 */ /* 0x000f620000000800 */
[----:B------:R-:W-:Y:S01]  /*f260*/  SHF.R.S32.HI R12, RZ, 0x5, R12 ;  /* 0x00000005ff0c7819 */ /* 0x000fe2000001140c */
[----:B------:R-:W-:Y:S01]  /*f270*/  IMAD R13, R22, UR7, R13 ;  /* 0x00000007160d7c24 */ /* 0x000fe2000f8e020d */
[----:B------:R-:W-:-:S02]  /*f280*/  LOP3.LUT R14, R14, 0xfffffff8, RZ, 0xc0, !PT ;  /* 0xfffffff80e0e7812 */ /* 0x000fc400078ec0ff */
[----:B------:R-:W-:Y:S02]  /*f290*/  LOP3.LUT R6, R6, 0x1ffffffe, RZ, 0xc0, !PT ;  /* 0x1ffffffe06067812 */ /* 0x000fe400078ec0ff */
[----:B------:R-:W-:Y:S01]  /*f2a0*/  LOP3.LUT R10, R10, 0x7ffffffc, RZ, 0xc0, !PT ;  /* 0x7ffffffc0a0a7812 */ /* 0x000fe200078ec0ff */
[----:B------:R-:W-:Y:S01]  /*f2b0*/  IMAD.IADD R5, R9, 0x1, -R14 ;  /* 0x0000000109057824 */ /* 0x000fe200078e0a0e */
[----:B------:R-:W5:Y:S01]  /*f2c0*/  @P0 LDC R23, c[0x0][0xbf0] ;  /* 0x0002fc00ff170b82 */ /* 0x000f620000000800 */
[----:B------:R-:W0:Y:S01]  /*f2d0*/  S2R R9, SR_CTAID.X ;  /* 0x0000000000097919 */ /* 0x000e220000002500 */
[----:B------:R-:W-:Y:S02]  /*f2e0*/  IMAD.IADD R15, R11, 0x1, -R6 ;  /* 0x000000010b0f7824 */ /* 0x000fe400078e0a06 */
[----:B------:R-:W-:Y:S01]  /*f2f0*/  LEA R5, R12, R5, 0x4 ;  /* 0x000000050c057211 */ /* 0x000fe200078e20ff */
[C---:B------:R-:W-:Y:S02]  /*f300*/  IMAD R11, R22.reuse, UR5, R7 ;  /* 0x00000005160b7c24 */ /* 0x040fe4000f8e0207 */
[----:B------:R-:W-:Y:S01]  /*f310*/  IMAD.WIDE.U32 R6, R22, UR6, RZ ;  /* 0x0000000616067c25 */ /* 0x000fe2000f8e00ff */
[----:B------:R-:W-:-:S03]  /*f320*/  ULDC.64 UR6, c[0x0][0xb48] ;  /* 0x0002d20000067ab9 */ /* 0x000fc60000000a00 */
[----:B------:R-:W-:Y:S02]  /*f330*/  IMAD R16, R4, 0x40, R5 ;  /* 0x0000004004107824 */ /* 0x000fe400078e0205 */
[----:B------:R-:W-:Y:S01]  /*f340*/  IMAD.WIDE.U32 R4, R22, UR4, RZ ;  /* 0x0000000416047c25 */ /* 0x000fe2000f8e00ff */
[----:B--2---:R-:W-:-:S03]  /*f350*/  USHF.R.S32.HI UR4, URZ, 0x1f, UR9 ;  /* 0x0000001f3f047899 */ /* 0x004fc60008011409 */
[----:B------:R-:W-:Y:S02]  /*f360*/  IMAD R12, R15, 0x8, R16 ;  /* 0x000000080f0c7824 */ /* 0x000fe400078e0210 */
[----:B------:R-:W-:Y:S02]  /*f370*/  IMAD.IADD R5, R5, 0x1, R11 ;  /* 0x0000000105057824 */ /* 0x000fe400078e020b */
[----:B---3--:R-:W-:Y:S02]  /*f380*/  IMAD R14, R20, UR4, RZ ;  /* 0x00000004140e7c24 */ /* 0x008fe4000f8e02ff */
[----:B------:R-:W-:Y:S02]  /*f390*/  IMAD.MOV R22, RZ, RZ, -R22 ;  /* 0x000000ffff167224 */ /* 0x000fe400078e0a16 */
[----:B------:R-:W-:Y:S02]  /*f3a0*/  IMAD R15, R21, UR9, R14 ;  /* 0x00000009150f7c24 */ /* 0x000fe4000f8e020e */
[----:B----4-:R-:W-:Y:S01]  /*f3b0*/  IMAD R14, R152, UR4, RZ ;  /* 0x00000004980e7c24 */ /* 0x010fe2000f8e02ff */
[----:B------:R-:W-:Y:S01]  /*f3c0*/  ULDC.64 UR4, c[0x0][0xbe0] ;  /* 0x0002f80000047ab9 */ /* 0x000fe20000000a00 */
[----:B-1----:R-:W-:-:S02]  /*f3d0*/  IMAD R21, R19, R22, UR8 ;  /* 0x0000000813157e24 */ /* 0x002fc4000f8e0216 */
[----:B------:R-:W-:Y:S01]  /*f3e0*/  IMAD.IADD R7, R7, 0x1, R13 ;  /* 0x0000000107077824 */ /* 0x000fe200078e020d */
[----:B0-----:R-:W-:Y:S01]  /*f3f0*/  LEA R11, R9, R12, 0x7 ;  /* 0x0000000c090b7211 */ /* 0x001fe200078e38ff */
[----:B------:R-:W-:-:S04]  /*f400*/  IMAD.WIDE.U32 R4, R20, UR9, R4 ;  /* 0x0000000914047c25 */ /* 0x000fc8000f8e0004 */
[----:B------:R-:W-:-:S04]  /*f410*/  @P0 IMAD.HI.U32 R12, R11, R18, RZ ;  /* 0x000000120b0c0227 */ /* 0x000fc800078e00ff */
        /* <DEDUP_REMOVED lines=24> */
[----:B------:R-:W-:-:S02]  /*f5a0*/  IMAD.MOV R18, RZ, RZ, -R15 ;  /* 0x000000ffff127224 */ /* 0x000fc400078e0a0f */
[----:B------:R-:W-:Y:S02]  /*f5b0*/  IMAD R12, R12, UR4, RZ ;  /* 0x000000040c0c7c24 */ /* 0x000fe4000f8e02ff */
[C---:B------:R-:W-:Y:S02]  /*f5c0*/  IMAD R13, R8.reuse, R13, R11 ;  /* 0x0000000d080d7224 */ /* 0x040fe400078e020b */
[----:B------:R-:W-:Y:S02]  /*f5d0*/  IMAD.IADD R7, R7, 0x1, R19 ;  /* 0x0000000107077824 */ /* 0x000fe400078e0213 */
[----:B------:R-:W-:Y:S02]  /*f5e0*/  IMAD R11, R8, R18, R11 ;  /* 0x00000012080b7224 */ /* 0x000fe400078e020b */
[C---:B------:R-:W-:Y:S01]  /*f5f0*/  IMAD R17, R15.reuse, UR5, R12 ;  /* 0x000000050f117c24 */ /* 0x040fe2000f8e020c */
[----:B------:R-:W-:Y:S01]  /*f600*/  SHF.R.S32.HI R12, RZ, 0x1f, R13 ;  /* 0x0000001fff0c7819 */ /* 0x000fe2000001140d */
[----:B------:R-:W-:Y:S01]  /*f610*/  IMAD.WIDE.U32 R6, R15, UR4, R6 ;  /* 0x000000040f067c25 */ /* 0x000fe2000f8e0006 */
[----:B------:R-:W-:Y:S01]  /*f620*/  SHF.R.S32.HI R14, RZ, 0x1f, R11 ;  /* 0x0000001fff0e7819 */ /* 0x000fe2000001140b */
[----:B------:R-:W0:Y:S01]  /*f630*/  S2UR UR5, SR_CgaCtaId ;  /* 0x00000000000579c3 */ /* 0x000e220000008800 */
[----:B------:R-:W-:Y:S01]  /*f640*/  UMOV UR4, 0x400 ;  /* 0x0000040000047882 */ /* 0x000fe20000000000 */
[----:B------:R-:W-:Y:S01]  /*f650*/  IMAD R12, R12, UR6, RZ ;  /* 0x000000060c0c7c24 */ /* 0x000fe2000f8e02ff */
[----:B------:R-:W-:Y:S01]  /*f660*/  IADD3 R7, R7, R17, RZ ;  /* 0x0000001107077210 */ /* 0x000fe20007ffe0ff */
[----:B------:R-:W-:-:S02]  /*f670*/  IMAD R14, R14, UR8, RZ ;  /* 0x000000080e0e7c24 */ /* 0x000fc4000f8e02ff */
        /* <DEDUP_REMOVED lines=47> */
[----:B------:R-:W-:Y:S01]  /*f970*/  VIADD R22, R3, 0x50 ;  /* 0x0000005003167836 */ /* 0x000fe20000000000 */
[----:B------:R-:W-:-:S02]  /*f980*/  ISETP.GE.AND P1, PT, R19, UR4, PT ;  /* 0x0000000413007c0c */ /* 0x000fc4000bf26270 */
[----:B------:R-:W-:Y:S02]  /*f990*/  ISETP.GE.AND P0, PT, R18, UR4, PT ;  /* 0x0000000412007c0c */ /* 0x000fe4000bf06270 */
[C---:B------:R-:W-:Y:S02]  /*f9a0*/  IADD3 R21, R3.reuse, 0x48, RZ ;  /* 0x0000004803157810 */ /* 0x040fe40007ffe0ff */
        /* <DEDUP_REMOVED lines=23> */
[C---:B0-----:R-:W-:Y:S01]  /*fb20*/  VIADD R24, R3.reuse, 0x58 ;  /* 0x0000005803187836 */ /* 0x041fe20000000000 */
[----:B------:R-:W-:Y:S01]  /*fb30*/  @!P0 LOP3.LUT R11, R18, 0xfffffffe, RZ, 0xc0, !PT ;  /* 0xfffffffe120b8812 */ /* 0x000fe200078ec0ff */
[----:B------:R-:W-:Y:S01]  /*fb40*/  VIADD R25, R3, 0x60 ;  /* 0x0000006003197836 */ /* 0x000fe20000000000 */
        /* <DEDUP_REMOVED lines=15> */
[----:B------:R-:W-:-:S02]  /*fc40*/  @!P5 LOP3.LUT R21, R21, 0xfffffffe, RZ, 0xc0, !PT ;  /* 0xfffffffe1515d812 */ /* 0x000fc400078ec0ff */
[----:B------:R-:W-:Y:S01]  /*fc50*/  @!P6 LOP3.LUT R23, R22, 0xfffffffe, RZ, 0xc0, !PT ;  /* 0xfffffffe1617e812 */ /* 0x000fe200078ec0ff */
[----:B------:R-:W-:Y:S01]  /*fc60*/  VIADD R22, R3, 0x88 ;  /* 0x0000008803167836 */ /* 0x000fe20000000000 */
[----:B------:R-:W-:Y:S01]  /*fc70*/  ISETP.GE.AND P1, PT, R24, UR4, PT ;  /* 0x0000000418007c0c */ /* 0x000fe2000bf26270 */
[--C-:B0-----:R-:W-:Y:S01]  /*fc80*/  @!P2 IMAD.WIDE R10, R15, 0x4, R4.reuse ;  /* 0x000000040f0aa825 */ /* 0x101fe200078e0204 */
[----:B------:R-:W-:Y:S02]  /*fc90*/  ISETP.GE.AND P0, PT, R25, UR4, PT ;  /* 0x0000000419007c0c */ /* 0x000fe4000bf06270 */
[----:B------:R-:W-:Y:S01]  /*fca0*/  IADD3 R2, R3, 0x70, RZ ;  /* 0x0000007003027810 */ /* 0x000fe20007ffe0ff */
[--C-:B-1----:R-:W-:Y:S01]  /*fcb0*/  @!P3 IMAD.WIDE R12, R17, 0x4, R4.reuse ;  /* 0x00000004110cb825 */ /* 0x102fe200078e0204 */
[----:B------:R0:W-:Y:S01]  /*fcc0*/  @!P2 ST.E.64 desc[UR6][R10.64], R48 ;  /* 0x000000300a00a985 */ /* 0x0001e2000c101b06 */
[----:B------:R-:W-:Y:S02]  /*fcd0*/  ISETP.GE.AND P2, PT, R0, UR4, PT ;  /* 0x0000000400007c0c */ /* 0x000fe4000bf46270 */
[----:B------:R-:W-:Y:S01]  /*fce0*/  @!P4 IMAD.WIDE R14, R19, 0x4, R4 ;  /* 0x00000004130ec825 */ /* 0x000fe200078e0204 */
[----:B------:R1:W-:Y:S01]  /*fcf0*/  @!P3 ST.E.64 desc[UR6][R12.64], R52 ;  /* 0x000000340c00b985 */ /* 0x0003e2000c101b06 */
[----:B------:R-:W-:-:S02]  /*fd00*/  ISETP.GE.AND P3, PT, R22, UR4, PT ;  /* 0x0000000416007c0c */ /* 0x000fc4000bf66270 */
[--C-:B------:R-:W-:Y:S01]  /*fd10*/  @!P5 IMAD.WIDE R16, R21, 0x4, R4.reuse ;  /* 0x000000041510d825 */ /* 0x100fe200078e0204 */
[----:B------:R2:W-:Y:S01]  /*fd20*/  @!P4 ST.E.64 desc[UR6][R14.64], R56 ;  /* 0x000000380e00c985 */ /* 0x0005e2000c101b06 */
[----:B------:R-:W-:Y:S02]  /*fd30*/  @!P1 LEA.HI R24, R24, R24, RZ, 0x1 ;  /* 0x0000001818189211 */ /* 0x000fe400078f08ff */
        /* <DEDUP_REMOVED lines=8> */
[----:B0-----:R-:W-:Y:S01]  /*fdc0*/  @!P1 LOP3.LUT R11, R24, 0xfffffffe, RZ, 0xc0, !PT ;  /* 0xfffffffe180b9812 */ /* 0x001fe200078ec0ff */
[----:B------:R-:W-:Y:S01]  /*fdd0*/  VIADD R24, R3, 0x90 ;  /* 0x0000009003187836 */ /* 0x000fe20000000000 */
[----:B-1----:R-:W-:Y:S02]  /*fde0*/  @!P0 LOP3.LUT R13, R25, 0xfffffffe, RZ, 0xc0, !PT ;  /* 0xfffffffe190d8812 */ /* 0x002fe400078ec0ff */
[----:B------:R-:W-:Y:S01]  /*fdf0*/  @!P2 LEA.HI R0, R0, R0, RZ, 0x1 ;  /* 0x000000000000a211 */ /* 0x000fe200078f08ff */
        /* <DEDUP_REMOVED lines=14> */
[----:B------:R-:W-:Y:S01]  /*fee0*/  VIADD R20, R3, 0xb0 ;  /* 0x000000b003147836 */ /* 0x000fe20000000000 */
[----:B------:R-:W-:-:S02]  /*fef0*/  @!P3 LOP3.LUT R23, R22, 0xfffffffe, RZ, 0xc0, !PT ;  /* 0xfffffffe1617b812 */ /* 0x000fc400078ec0ff */
[----:B------:R-:W-:Y:S01]  /*ff00*/  IADD3 R25, R3, 0x98, RZ ;  /* 0x0000009803197810 */ /* 0x000fe20007ffe0ff */
[--C-:B0-----:R-:W-:Y:S01]  /*ff10*/  @!P2 IMAD.WIDE R10, R15, 0x4, R4.reuse ;  /* 0x000000040f0aa825 */ /* 0x101fe200078e0204 */
[----:B------:R-:W-:Y:S02]  /*ff20*/  ISETP.GE.AND P0, PT, R24, UR4, PT ;  /* 0x0000000418007c0c */ /* 0x000fe4000bf06270 */
        /* <DEDUP_REMOVED lines=19> */
[----:B0-----:R-:W-:Y:S02]  /*10060*/  @!P0 LOP3.LUT R11, R24, 0xfffffffe, RZ, 0xc0, !PT ;  /* 0xfffffffe180b8812 */ /* 0x001fe400078ec0ff */
[----:B------:R-:W-:Y:S02]  /*10070*/  @!P2 LEA.HI R0, R0, R0, RZ, 0x1 ;  /* 0x000000000000a211 */ /* 0x000fe400078f08ff */
[----:B-1----:R-:W-:Y:S01]  /*10080*/  @!P1 LOP3.LUT R13, R25, 0xfffffffe, RZ, 0xc0, !PT ;  /* 0xfffffffe190d9812 */ /* 0x002fe200078ec0ff */
[----:B------:R-:W-:Y:S01]  /*10090*/  @!P0 IMAD.WIDE R10, R11, 0x4, R4 ;  /* 0x000000040b0a8825 */ /* 0x000fe200078e0204 */
[----:B------:R-:W-:-:S02]  /*100a0*/  @!P3 LEA.HI R2, R2, R2, RZ, 0x1 ;  /* 0x000000020202b211 */ /* 0x000fc400078f08ff */
        /* <DEDUP_REMOVED lines=63> */
.L_x_2206:
[----:B------:R-:W-:Y:S05]  /*104a0*/  BSYNC B0 ;  /* 0x0000000000007941 */ /* 0x000fea0003800000 */
.L_x_2205:
[----:B------:R-:W-:Y:S01]  /*104b0*/  ISETP.GE.AND P0, PT, R9, R8, PT ;  /* 0x000000080900720c */ /* 0x000fe20003f06270 */
[----:B0---4-:R4:W0:Y:S04]  /*104c0*/  SHFL.IDX PT, R5, R7, 0x1, 0x1c1f ;  /* 0x003c1f0007057f89 */ /* 0x01182800000e0000 */
[----:B---3--:R4:W3:Y:S08]  /*104d0*/  SHFL.IDX PT, R4, R6, 0x1, 0x1c1f ;  /* 0x003c1f0006047f89 */ /* 0x0088f000000e0000 */
[----:B----4-:R-:W-:Y:S05]  /*104e0*/  @P0 BRA `(.L_x_2171) ;  /* 0x0000005800240947 */ /* 0x010fea0003800000 */
        /* <DEDUP_REMOVED lines=10> */
[----:B------:R-:W-:Y:S01]  /*10590*/  VIADD R16, R3, 0x48 ;  /* 0x0000004803107836 */ /* 0x000fe20000000000 */
[----:B------:R-:W-:Y:S01]  /*105a0*/  ISETP.GE.AND P6, PT, R13, UR4, PT ;  /* 0x000000040d007c0c */ /* 0x000fe2000bfc6270 */
[C---:B------:R-:W-:Y:S01]  /*105b0*/  VIADD R18, R3.reuse, 0x50 ;  /* 0x0000005003127836 */ /* 0x040fe20000000000 */
[----:B------:R-:W-:Y:S01]  /*105c0*/  ISETP.GE.AND P5, PT, R12, UR4, PT ;  /* 0x000000040c007c0c */ /* 0x000fe2000bfa6270 */
[C---:B------:R-:W-:Y:S01]  /*105d0*/  VIADD R20, R3.reuse, 0x58 ;  /* 0x0000005803147836 */ /* 0x040fe20000000000 */
[C---:B------:R-:W-:Y:S01]  /*105e0*/  IADD3 R15, R3.reuse, 0x40, RZ ;  /* 0x00000040030f7810 */ /* 0x040fe20007ffe0ff */
[----:B0--3--:R-:W-:Y:S01]  /*105f0*/  @!P0 IMAD.WIDE R6, R3, 0x4, R4 ;  /* 0x0000000403068825 */ /* 0x009fe200078e0204 */
        /* <DEDUP_REMOVED lines=8> */
[----:B------:R-:W-:Y:S01]  /*10680*/  ISETP.GE.AND P3, PT, R15, UR4, PT ;  /* 0x000000040f007c0c */ /* 0x000fe2000bf66270 */
[----:B------:R-:W-:Y:S01]  /*10690*/  @!P1 IMAD.WIDE R8, R9, 0x4, R4 ;  /* 0x0000000409089825 */ /* 0x000fe200078e0204 */
[----:B------:R-:W-:-:S02]  /*106a0*/  ISETP.GE.AND P0, PT, R0, UR4, PT ;  /* 0x0000000400007c0c */ /* 0x000fc4000bf06270 */
[----:B------:R-:W-:Y:S01]  /*106b0*/  @!P5 LEA.HI R12, R12, R12, RZ, 0x1 ;  /* 0x0000000c0c0cd211 */ /* 0x000fe200078f08ff */
[----:B------:R-:W-:Y:S01]  /*106c0*/  @!P2 IMAD.WIDE R10, R11, 0x4, R4 ;  /* 0x000000040b0aa825 */ /* 0x000fe200078e0204 */
[----:B------:R1:W-:Y:S01]  /*106d0*/  @!P1 ST.E.64 desc[UR6][R8.64], R30 ;  /* 0x0000001e08009985 */ /* 0x0003e2000c101b06 */
[----:B------:R-:W-:Y:S02]  /*106e0*/  ISETP.GE.AND P1, PT, R2, UR4, PT ;  /* 0x0000000402007c0c */ /* 0x000fe4000bf26270 */
[----:B------:R-:W-:Y:S01]  /*106f0*/  @!P6 LEA.HI R13, R13, R13, RZ, 0x1 ;  /* 0x0000000d0d0de211 */ /* 0x000fe200078f08ff */
[----:B------:R2:W-:Y:S01]  /*10700*/  @!P2 ST.E.64 desc[UR6][R10.64], R34 ;  /* 0x000000220a00a985 */ /* 0x0005e2000c101b06 */
[----:B------:R-:W-:Y:S02]  /*10710*/  ISETP.GE.AND P2, PT, R14, UR4, PT ;  /* 0x000000040e007c0c */ /* 0x000fe4000bf46270 */
[----:B0-----:R-:W-:Y:S02]  /*10720*/  @!P5 LOP3.LUT R7, R12, 0xfffffffe, RZ, 0xc0, !PT ;  /* 0xfffffffe0c07d812 */ /* 0x001fe400078ec0ff */
[----:B------:R-:W-:-:S02]  /*10730*/  @!P0 LEA.HI R0, R0, R0, RZ, 0x1 ;  /* 0x0000000000008211 */ /* 0x000fc400078f08ff */
[----:B------:R-:W-:Y:S01]  /*10740*/  @!P4 LEA.HI R16, R16, R16, RZ, 0x1 ;  /* 0x000000101010c211 */ /* 0x000fe200078f08ff */
[--C-:B------:R-:W-:Y:S01]  /*10750*/  @!P5 IMAD.WIDE R6, R7, 0x4, R4.reuse ;  /* 0x000000040706d825 */ /* 0x100fe200078e0204 */
[----:B-1----:R-:W-:Y:S02]  /*10760*/  @!P6 LOP3.LUT R9, R13, 0xfffffffe, RZ, 0xc0, !PT ;  /* 0xfffffffe0d09e812 */ /* 0x002fe400078ec0ff */
[----:B------:R-:W-:Y:S02]  /*10770*/  @!P1 LEA.HI R2, R2, R2, RZ, 0x1 ;  /* 0x0000000202029211 */ /* 0x000fe400078f08ff */
[----:B------:R0:W-:Y:S01]  /*10780*/  @!P5 ST.E.64 desc[UR6][R6.64], R38 ;  /* 0x000000260600d985 */ /* 0x0001e2000c101b06 */
[----:B------:R-:W-:Y:S01]  /*10790*/  @!P2 LEA.HI R14, R14, R14, RZ, 0x1 ;  /* 0x0000000e0e0ea211 */ /* 0x000fe200078f08ff */
[----:B------:R-:W-:Y:S01]  /*107a0*/  @!P6 IMAD.WIDE R8, R9, 0x4, R4 ;  /* 0x000000040908e825 */ /* 0x000fe200078e0204 */
[----:B--2---:R-:W-:Y:S02]  /*107b0*/  @!P3 LEA.HI R10, R15, R15, RZ, 0x1 ;  /* 0x0000000f0f0ab211 */ /* 0x004fe400078f08ff */
[----:B------:R-:W-:Y:S01]  /*107c0*/  @!P0 LOP3.LUT R11, R0, 0xfffffffe, RZ, 0xc0, !PT ;  /* 0xfffffffe000b8812 */ /* 0x000fe200078ec0ff */
[----:B------:R-:W-:Y:S01]  /*107d0*/  VIADD R0, R3, 0x60 ;  /* 0x0000006003007836 */ /* 0x000fe20000000000 */
[----:B------:R-:W-:Y:S01]  /*107e0*/  @!P1 LOP3.LUT R13, R2, 0xfffffffe, RZ, 0xc0, !PT ;  /* 0xfffffffe020d9812 */ /* 0x000fe200078ec0ff */
[----:B------:R1:W-:Y:S01]  /*107f0*/  @!P6 ST.E.64 desc[UR6][R8.64], R42 ;  /* 0x0000002a0800e985 */ /* 0x0003e2000c101b06 */
[----:B------:R-:W-:-:S02]  /*10800*/  @!P2 LOP3.LUT R15, R14, 0xfffffffe, RZ, 0xc0, !PT ;  /* 0xfffffffe0e0fa812 */ /* 0x000fc400078ec0ff */
[----:B------:R-:W-:Y:S02]  /*10810*/  @!P3 LOP3.LUT R17, R10, 0xfffffffe, RZ, 0xc0, !PT ;  /* 0xfffffffe0a11b812 */ /* 0x000fe400078ec0ff */
[----:B------:R-:W-:Y:S01]  /*10820*/  @!P4 LOP3.LUT R19, R16, 0xfffffffe, RZ, 0xc0, !PT ;  /* 0xfffffffe1013c812 */ /* 0x000fe200078ec0ff */
[--C-:B0-----:R-:W-:Y:S01]  /*10830*/  @!P0 IMAD.WIDE R6, R11, 0x4, R4.reuse ;  /* 0x000000040b068825 */ /* 0x101fe200078e0204 */
[----:B------:R-:W-:Y:S02]  /*10840*/  ISETP.GE.AND P5, PT, R18, UR4, PT ;  /* 0x0000000412007c0c */ /* 0x000fe4000bfa6270 */
[----:B------:R-:W-:Y:S01]  /*10850*/  ISETP.GE.AND P6, PT, R20, UR4, PT ;  /* 0x0000000414007c0c */ /* 0x000fe2000bfc6270 */
[--C-:B------:R-:W-:Y:S01]  /*10860*/  @!P2 IMAD.WIDE R10, R15, 0x4, R4.reuse ;  /* 0x000000040f0aa825 */ /* 0x100fe200078e0204 */
[----:B------:R0:W-:Y:S01]  /*10870*/  @!P0 ST.E.64 desc[UR6][R6.64], R46 ;  /* 0x0000002e06008985 */ /* 0x0001e2000c101b06 */
[----:B------:R-:W-:Y:S02]  /*10880*/  IADD3 R2, R3, 0x68, RZ ;  /* 0x0000006803027810 */ /* 0x000fe40007ffe0ff */
[----:B-1----:R-:W-:-:S04]  /*10890*/  @!P1 IMAD.WIDE R8, R13, 0x4, R4 ;  /* 0x000000040d089825 */ /* 0x002fc800078e0204 */
[--C-:B------:R-:W-:Y:S01]  /*108a0*/  @!P3 IMAD.WIDE R12, R17, 0x4, R4.reuse ;  /* 0x00000004110cb825 */ /* 0x100fe200078e0204 */
[----:B------:R1:W-:Y:S01]  /*108b0*/  @!P1 ST.E.64 desc[UR6][R8.64], R50 ;  /* 0x0000003208009985 */ /* 0x0003e2000c101b06 */
[----:B------:R-:W-:Y:S02]  /*108c0*/  @!P5 LEA.HI R18, R18, R18, RZ, 0x1 ;  /* 0x000000121212d211 */ /* 0x000fe400078f08ff */
[----:B------:R-:W-:Y:S01]  /*108d0*/  @!P4 IMAD.WIDE R14, R19, 0x4, R4 ;  /* 0x00000004130ec825 */ /* 0x000fe200078e0204 */
[----:B------:R2:W-:Y:S01]  /*108e0*/  @!P2 ST.E.64 desc[UR6][R10.64], R54 ;  /* 0x000000360a00a985 */ /* 0x0005e2000c101b06 */
[----:B------:R-:W-:Y:S02]  /*108f0*/  @!P6 LEA.HI R20, R20, R20, RZ, 0x1 ;  /* 0x000000141414e211 */ /* 0x000fe400078f08ff */
[C---:B------:R-:W-:Y:S01]  /*10900*/  VIADD R16, R3.reuse, 0x70 ;  /* 0x0000007003107836 */ /* 0x040fe20000000000 */
[----:B------:R3:W-:Y:S01]  /*10910*/  @!P3 ST.E.64 desc[UR6][R12.64], R58 ;  /* 0x0000003a0c00b985 */ /* 0x0007e2000c101b06 */
[C---:B------:R-:W-:Y:S01]  /*10920*/  VIADD R17, R3.reuse, 0x78 ;  /* 0x0000007803117836 */ /* 0x040fe20000000000 */
[----:B------:R-:W-:Y:S01]  /*10930*/  ISETP.GE.AND P3, PT, R2, UR4, PT ;  /* 0x0000000402007c0c */ /* 0x000fe2000bf66270 */
[----:B------:R-:W-:Y:S01]  /*10940*/  VIADD R19, R3, 0x80 ;  /* 0x0000008003137836 */ /* 0x000fe20000000000 */
[----:B------:R4:W-:Y:S01]  /*10950*/  @!P4 ST.E.64 desc[UR6][R14.64], R62 ;  /* 0x0000003e0e00c985 */ /* 0x0009e2000c101b06 */
[----:B------:R-:W-:-:S02]  /*10960*/  ISETP.GE.AND P4, PT, R0, UR4, PT ;  /* 0x0000000400007c0c */ /* 0x000fc4000bf86270 */
[----:B------:R-:W-:Y:S02]  /*10970*/  ISETP.GE.AND P2, PT, R16, UR4, PT ;  /* 0x0000000410007c0c */ /* 0x000fe4000bf46270 */
[----:B------:R-:W-:Y:S02]  /*10980*/  ISETP.GE.AND P1, PT, R17, UR4, PT ;  /* 0x0000000411007c0c */ /* 0x000fe4000bf26270 */
        /* <DEDUP_REMOVED lines=36> */
[C---:B------:R-:W-:Y:S02]  /*10bd0*/  IADD3 R19, R3.reuse, 0xb8, RZ ;  /* 0x000000b803137810 */ /* 0x040fe40007ffe0ff */
[----:B------:R-:W-:Y:S01]  /*10be0*/  VIADD R17, R3, 0xb0 ;  /* 0x000000b003117836 */ /* 0x000fe20000000000 */
[----:B------:R4:W-:Y:S01]  /*10bf0*/  @!P0 ST.E.64 desc[UR6][R14.64], R90 ;  /* 0x0000005a0e008985 */ /* 0x0009e2000c101b06 */
[----:B------:R-:W-:-:S02]  /*10c00*/  ISETP.GE.AND P0, PT, R0, UR4, PT ;  /* 0x0000000400007c0c */ /* 0x000fc4000bf06270 */
[----:B------:R-:W-:Y:S02]  /*10c10*/  @!P5 LEA.HI R20, R20, R20, RZ, 0x1 ;  /* 0x000000141414d211 */ /* 0x000fe400078f08ff */
[----:B------:R-:W-:Y:S02]  /*10c20*/  ISETP.GE.AND P2, PT, R17, UR4, PT ;  /* 0x0000000411007c0c */ /* 0x000fe4000bf46270 */
[----:B0-----:R-:W-:Y:S01]  /*10c30*/  @!P6 LOP3.LUT R7, R18, 0xfffffffe, RZ, 0xc0, !PT ;  /* 0xfffffffe1207e812 */ /* 0x001fe200078ec0ff */
[----:B------:R-:W-:Y:S01]  /*10c40*/  VIADD R18, R3, 0xc0 ;  /* 0x000000c003127836 */ /* 0x000fe20000000000 */
[----:B------:R-:W-:Y:S02]  /*10c50*/  ISETP.GE.AND P1, PT, R19, UR4, PT ;  /* 0x0000000413007c0c */ /* 0x000fe4000bf26270 */
[----:B-1----:R-:W-:Y:S01]  /*10c60*/  @!P5 LOP3.LUT R9, R20, 0xfffffffe, RZ, 0xc0, !PT ;  /* 0xfffffffe1409d812 */ /* 0x002fe200078ec0ff */
[----:B------:R-:W-:Y:S01]  /*10c70*/  @!P6 IMAD.WIDE R6, R7, 0x4, R4 ;  /* 0x000000040706e825 */ /* 0x000fe200078e0204 */
[----:B------:R-:W-:-:S02]  /*10c80*/  @!P4 LEA.HI R2, R2, R2, RZ, 0x1 ;  /* 0x000000020202c211 */ /* 0x000fc400078f08ff */
[----:B------:R-:W-:Y:S01]  /*10c90*/  @!P0 LEA.HI R0, R0, R0, RZ, 0x1 ;  /* 0x0000000000008211 */ /* 0x000fe200078f08ff */
[----:B------:R-:W-:Y:S01]  /*10ca0*/  @!P5 IMAD.WIDE R8, R9, 0x4, R4 ;  /* 0x000000040908d825 */ /* 0x000fe200078e0204 */
[----:B------:R0:W-:Y:S01]  /*10cb0*/  @!P6 ST.E.64 desc[UR6][R6.64], R94 ;  /* 0x0000005e0600e985 */ /* 0x0001e2000c101b06 */
[----:B------:R-:W-:Y:S02]  /*10cc0*/  @!P3 LEA.HI R16, R16, R16, RZ, 0x1 ;  /* 0x000000101010b211 */ /* 0x000fe400078f08ff */
[----:B--2---:R-:W-:Y:S01]  /*10cd0*/  @!P0 LOP3.LUT R11, R0, 0xfffffffe, RZ, 0xc0, !PT ;  /* 0xfffffffe000b8812 */ /* 0x004fe200078ec0ff */
[----:B------:R1:W-:Y:S01]  /*10ce0*/  @!P5 ST.E.64 desc[UR6][R8.64], R98 ;  /* 0x000000620800d985 */ /* 0x0003e2000c101b06 */
[C---:B------:R-:W-:Y:S01]  /*10cf0*/  VIADD R20, R3.reuse, 0xc8 ;  /* 0x000000c803147836 */ /* 0x040fe20000000000 */
[----:B------:R-:W-:Y:S01]  /*10d00*/  ISETP.GE.AND P5, PT, R18, UR4, PT ;  /* 0x0000000412007c0c */ /* 0x000fe2000bfa6270 */
[----:B------:R-:W-:Y:S01]  /*10d10*/  VIADD R0, R3, 0xd0 ;  /* 0x000000d003007836 */ /* 0x000fe20000000000 */
[----:B------:R-:W-:-:S02]  /*10d20*/  @!P2 LEA.HI R17, R17, R17, RZ, 0x1 ;  /* 0x000000111111a211 */ /* 0x000fc400078f08ff */
[----:B------:R-:W-:Y:S02]  /*10d30*/  @!P1 LEA.HI R19, R19, R19, RZ, 0x1 ;  /* 0x0000001313139211 */ /* 0x000fe400078f08ff */
[----:B---3--:R-:W-:Y:S01]  /*10d40*/  @!P4 LOP3.LUT R13, R2, 0xfffffffe, RZ, 0xc0, !PT ;  /* 0xfffffffe020dc812 */ /* 0x008fe200078ec0ff */
[----:B------:R-:W-:Y:S01]  /*10d50*/  VIADD R2, R3, 0xd8 ;  /* 0x000000d803027836 */ /* 0x000fe20000000000 */
[----:B----4-:R-:W-:Y:S01]  /*10d60*/  @!P3 LOP3.LUT R15, R16, 0xfffffffe, RZ, 0xc0, !PT ;  /* 0xfffffffe100fb812 */ /* 0x010fe200078ec0ff */
[--C-:B0-----:R-:W-:Y:S01]  /*10d70*/  @!P0 IMAD.WIDE R6, R11, 0x4, R4.reuse ;  /* 0x000000040b068825 */ /* 0x101fe200078e0204 */
[----:B------:R-:W-:Y:S02]  /*10d80*/  @!P2 LOP3.LUT R17, R17, 0xfffffffe, RZ, 0xc0, !PT ;  /* 0xfffffffe1111a812 */ /* 0x000fe400078ec0ff */
        /* <DEDUP_REMOVED lines=9> */
[----:B------:R-:W-:-:S02]  /*10e20*/  @!P2 IMAD.WIDE R12, R17, 0x4, R4 ;  /* 0x00000004110ca825 */ /* 0x000fc400078e0204 */
        /* <DEDUP_REMOVED lines=46> */
.L_x_2204:
[----:B------:R-:W1:Y:S02]  /*11110*/  S2R R0, SR_TID.X ;  /* 0x0000000000007919 */ /* 0x000e640000002100 */
[----:B-1----:R-:W-:-:S05]  /*11120*/  VIADD R2, R0, 0xffffff80 ;  /* 0xffffff8000027836 */ /* 0x002fca0000000000 */
[----:B------:R-:W-:-:S13]  /*11130*/  ISETP.GT.AND P0, PT, R2, 0x7f, PT ;  /* 0x0000007f0200780c */ /* 0x000fda0003f04270 */
[----:B------:R-:W-:Y:S05]  /*11140*/  @P0 BRA `(.L_x_2171) ;  /* 0x0000004c000c0947 */ /* 0x000fea0003800000 */
[----:B------:R-:W1:Y:S01]  /*11150*/  S2R R3, SR_CTAID.X ;  /* 0x0000000000037919 */ /* 0x000e620000002500 */
[----:B------:R-:W2:Y:S01]  /*11160*/  LDC R6, c[0x0][0xbe8] ;  /* 0x0002fa00ff067b82 */ /* 0x000ea20000000800 */
[----:B------:R-:W-:Y:S01]  /*11170*/  ULDC UR4, c[0x0][0xa88] ;  /* 0x0002a20000047ab9 */ /* 0x000fe20000000800 */
[----:B-1----:R-:W-:Y:S01]  /*11180*/  LEA R0, R3, R0, 0x7 ;  /* 0x0000000003007211 */ /* 0x002fe200078e38ff */
[----:B--2---:R-:W-:-:S04]  /*11190*/  IMAD R3, R6, UR4, RZ ;  /* 0x0000000406037c24 */ /* 0x004fc8000f8e02ff */
[----:B------:R-:W-:-:S05]  /*111a0*/  VIADD R0, R0, 0xffffff80 ;  /* 0xffffff8000007836 */ /* 0x000fca0000000000 */
[----:B------:R-:W-:-:S13]  /*111b0*/  ISETP.GE.AND P0, PT, R0, R3, PT ;  /* 0x000000030000720c */ /* 0x000fda0003f06270 */
[----:B------:R-:W-:Y:S05]  /*111c0*/  @P0 BRA `(.L_x_2171) ;  /* 0x0000004800ec0947 */ /* 0x000fea0003800000 */
[----:B------:R-:W-:Y:S01]  /*111d0*/  ISETP.NE.AND P0, PT, R6, 0x1, PT ;  /* 0x000000010600780c */ /* 0x000fe20003f05270 */
[----:B------:R-:W1:Y:S01]  /*111e0*/  S2UR UR4, SR_CTAID.Z ;  /* 0x00000000000479c3 */ /* 0x000e620000002700 */
[----:B------:R-:W-:Y:S01]  /*111f0*/  SHF.R.S32.HI R5, RZ, 0x1f, R22 ;  /* 0x0000001fff057819 */ /* 0x000fe20000011416 */
[----:B------:R-:W-:Y:S01]  /*11200*/  ULDC.64 UR6, c[0x0][0xbd0] ;  /* 0x0002f40000067ab9 */ /* 0x000fe20000000a00 */
[----:B------:R-:W-:Y:S01]  /*11210*/  ULDC.64 UR10, c[0x0][0x208] ;  /* 0x00008200000a7ab9 */ /* 0x000fe20000000a00 */
[----:B------:R-:W-:-:S04]  /*11220*/  IMAD.WIDE.U32 R2, R22, UR6, RZ ;  /* 0x0000000616027c25 */ /* 0x000fc8000f8e00ff */
[----:B------:R-:W2:Y:S01]  /*11230*/  LDC.64 R12, c[0x0][0xbd8] ;  /* 0x0002f600ff0c7b82 */ /* 0x000ea20000000a00 */
[----:B------:R-:W-:-:S04]  /*11240*/  IMAD R5, R5, UR6, RZ ;  /* 0x0000000605057c24 */ /* 0x000fc8000f8e02ff */
[----:B------:R-:W-:Y:S02]  /*11250*/  IMAD R5, R22, UR7, R5 ;  /* 0x0000000716057c24 */ /* 0x000fe4000f8e0205 */
[----:B------:R-:W-:Y:S01]  /*11260*/  IMAD.MOV R22, RZ, RZ, -R22 ;  /* 0x000000ffff167224 */ /* 0x000fe200078e0a16 */
[----:B------:R-:W0:Y:S01]  /*11270*/  @P0 LDC R9, c[0x0][0xbec] ;  /* 0x0002fb00ff090b82 */ /* 0x000e220000000800 */
[----:B------:R-:W-:Y:S02]  /*11280*/  IMAD.IADD R3, R3, 0x1, R5 ;  /* 0x0000000103037824 */ /* 0x000fe400078e0205 */
[----:B------:R-:W-:-:S05]  /*11290*/  IMAD.MOV.U32 R5, RZ, RZ, R0 ;  /* 0x000000ffff057224 */ /* 0x000fca00078e0000 */
[----:B------:R-:W3:Y:S01]  /*112a0*/  S2UR UR8, SR_CTAID.Y ;  /* 0x00000000000879c3 */ /* 0x000ee20000002600 */
[----:B-1----:R-:W-:-:S07]  /*112b0*/  USHF.R.S32.HI UR5, URZ, 0x1f, UR4 ;  /* 0x0000001f3f057899 */ /* 0x002fce0008011404 */
[----:B------:R-:W3:Y:S01]  /*112c0*/  LDC R7, c[0x0][0xc50] ;  /* 0x00031400ff077b82 */ /* 0x000ee20000000800 */
[C---:B--2---:R-:W-:Y:S02]  /*112d0*/  IMAD R8, R12.reuse, UR5, RZ ;  /* 0x000000050c087c24 */ /* 0x044fe4000f8e02ff */
[----:B------:R-:W-:-:S04]  /*112e0*/  IMAD.WIDE.U32 R2, R12, UR4, R2 ;  /* 0x000000040c027c25 */ /* 0x000fc8000f8e0002 */
[----:B------:R-:W-:Y:S01]  /*112f0*/  IMAD R13, R13, UR4, R8 ;  /* 0x000000040d0d7c24 */ /* 0x000fe2000f8e0208 */
[----:B------:R-:W1:Y:S01]  /*11300*/  @P0 LDC R11, c[0x0][0xbf0] ;  /* 0x0002fc00ff0b0b82 */ /* 0x000e620000000800 */
[----:B0-----:R-:W-:Y:S01]  /*11310*/  @P0 IMAD.HI.U32 R4, R0, R9, RZ ;  /* 0x0000000900040227 */ /* 0x001fe200078e00ff */
[----:B------:R-:W-:-:S03]  /*11320*/  ULDC.64 UR4, c[0x0][0xbe0] ;  /* 0x0002f80000047ab9 */ /* 0x000fc60000000a00 */
[----:B------:R-:W-:Y:S02]  /*11330*/  IMAD.IADD R3, R13, 0x1, R3 ;  /* 0x000000010d037824 */ /* 0x000fe400078e0203 */
[----:B---3--:R-:W-:-:S04]  /*11340*/  IMAD R9, R7, R22, UR8 ;  /* 0x0000000807097e24 */ /* 0x008fc8000f8e0216 */
[----:B------:R-:W-:Y:S01]  /*11350*/  IMAD.WIDE.U32 R2, R9, UR4, R2 ;  /* 0x0000000409027c25 */ /* 0x000fe2000f8e0002 */
[----:B-1----:R-:W-:Y:S02]  /*11360*/  @P0 SHF.R.U32.HI R5, RZ, R11, R4 ;  /* 0x0000000bff050219 */ /* 0x002fe40000011604 */
[----:B------:R-:W-:Y:S02]  /*11370*/  SHF.R.S32.HI R4, RZ, 0x1f, R9 ;  /* 0x0000001fff047819 */ /* 0x000fe40000011409 */
[C---:B------:R-:W-:Y:S02]  /*11380*/  IADD3 R7, -R5.reuse, RZ, RZ ;  /* 0x000000ff05077210 */ /* 0x040fe40007ffe1ff */
[----:B------:R-:W-:Y:S01]  /*11390*/  IADD3 R2, P0, R5, R2, RZ ;  /* 0x0000000205027210 */ /* 0x000fe20007f1e0ff */
[----:B------:R-:W-:Y:S02]  /*113a0*/  IMAD R4, R4, UR4, RZ ;  /* 0x0000000404047c24 */ /* 0x000fe4000f8e02ff */
[----:B------:R-:W-:-:S02]  /*113b0*/  IMAD R7, R6, R7, R0 ;  /* 0x0000000706077224 */ /* 0x000fc400078e0200 */
[----:B------:R-:W-:Y:S01]  /*113c0*/  IMAD R4, R9, UR5, R4 ;  /* 0x0000000509047c24 */ /* 0x000fe2000f8e0204 */
[----:B------:R-:W-:Y:S01]  /*113d0*/  SHF.R.S32.HI R9, RZ, 0x1f, R5 ;  /* 0x0000001fff097819 */ /* 0x000fe20000011405 */
[----:B------:R-:W-:Y:S01]  /*113e0*/  ULDC.64 UR4, c[0x0][0xbc8] ;  /* 0x0002f20000047ab9 */ /* 0x000fe20000000a00 */
        /* <DEDUP_REMOVED lines=12> */
.L_x_2169:
        /* <DEDUP_REMOVED lines=18> */
.L_x_2207:
[----:B------:R-:W-:Y:S01]  /*115d0*/  ULDC UR40, c[0x0][0xc50] ;  /* 0x0003140000287ab9 */ /* 0x000fe20000000800 */
[----:B------:R-:W-:Y:S01]  /*115e0*/  UMOV UR36, UR6 ;  /* 0x0000000600247c82 */ /* 0x000fe20008000000 */
[----:B------:R-:W-:-:S11]  /*115f0*/  UISETP.NE.AND UP0, UPT, UR40, 0x1, UPT ;  /* 0x000000012800788c */ /* 0x000fd6000bf05270 */
[----:B------:R-:W-:Y:S01]  /*11600*/  @UP0 ULDC UR4, c[0x0][0xc54] ;  /* 0x0003150000040ab9 */ /* 0x000fe20000000800 */
[----:B------:R-:W-:Y:S01]  /*11610*/  @UP0 ULDC UR7, c[0x0][0xc58] ;  /* 0x0003160000070ab9 */ /* 0x000fe20000000800 */
[----:B------:R-:W-:-:S04]  /*11620*/  UIMAD.WIDE.U32 UR4, UR6, UR4, URZ ;  /* 0x00000004060472a5 */ /* 0x000fc8000f8e003f */
[----:B------:R-:W-:-:S12]  /*11630*/  @UP0 USHF.R.U32.HI UR36, URZ, UR7, UR5 ;  /* 0x000000073f240299 */ /* 0x000fd80008011605 */
.L_x_2208:
[----:B------:R-:W-:Y:S01]  /*11640*/  ISETP.GE.AND P0, PT, R18, RZ, PT ;  /* 0x000000ff1200720c */ /* 0x000fe20003f06270 */
[----:B------:R-:W-:Y:S01]  /*11650*/  UIADD3 UR4, -UR36, URZ, URZ ;  /* 0x0000003f24047290 */ /* 0x000fe2000fffe13f */
[----:B------:R-:W-:Y:S01]  /*11660*/  IMAD.MOV.U32 R9, RZ, RZ, 0x1 ;  /* 0x00000001ff097424 */ /* 0x000fe200078e00ff */
[----:B------:R-:W-:Y:S01]  /*11670*/  MOV R0, RZ ;  /* 0x000000ff00007202 */ /* 0x000fe20000000f00 */
[----:B------:R-:W-:Y:S01]  /*11680*/  IMAD.MOV.U32 R3, RZ, RZ, 0x1 ;  /* 0x00000001ff037424 */ /* 0x000fe200078e00ff */
[----:B------:R-:W-:-:S08]  /*11690*/  UIMAD UR40, UR40, UR4, UR6 ;  /* 0x00000004282872a4 */ /* 0x000fd0000f8e0206 */
[----:B------:R-:W-:Y:S05]  /*116a0*/  @!P0 BRA `(.L_x_2209) ;  /* 0x0000004000f48947 */ /* 0x000fea0003800000 */
[----:B------:R-:W0:Y:S01]  /*116b0*/  S2UR UR4, SR_CTAID.X ;  /* 0x00000000000479c3 */ /* 0x000e220000002500 */
[----:B------:R-:W-:Y:S01]  /*116c0*/  ULDC UR5, c[0x0][0x448] ;  /* 0x0001120000057ab9 */ /* 0x000fe20000000800 */
[----:B------:R-:W-:Y:S01]  /*116d0*/  ULDC.64 UR6, c[0x0][0x418] ;  /* 0x0001060000067ab9 */ /* 0x000fe20000000a00 */
[----:B------:R-:W-:Y:S01]  /*116e0*/  UISETP.NE.AND UP1, UPT, UR5, 0x1, UPT ;  /* 0x000000010500788c */ /* 0x000fe2000bf25270 */
[----:B------:R1:W-:Y:S01]  /*116f0*/  STL [R1+0xc], RZ ;  /* 0x00000cff01007387 */ /* 0x0003e20000100800 */
[----:B------:R-:W-:Y:S01]  /*11700*/  UISETP.NE.U32.AND UP0, UPT, UR6, URZ, UPT ;  /* 0x0000003f0600728c */ /* 0x000fe2000bf05070 */
[----:B------:R-:W-:Y:S02]  /*11710*/  ULDC UR5, c[0x0][0x288] ;  /* 0x0000a20000057ab9 */ /* 0x000fe40000000800 */
[----:B------:R-:W-:Y:S01]  /*11720*/  ULDC UR6, c[0x0][0x424] ;  /* 0x0001090000067ab9 */ /* 0x000fe20000000800 */
[----:B------:R-:W-:Y:S02]  /*11730*/  UISETP.NE.AND.EX UP0, UPT, UR7, URZ, UPT, UP0 ;  /* 0x0000003f0700728c */ /* 0x000fe4000bf05300 */
[----:B------:R-:W-:-:S02]  /*11740*/  UIADD3 UR10, -UR5, 0x50, URZ ;  /* 0x00000050050a7890 */ /* 0x000fc4000fffe13f */
[----:B------:R-:W-:Y:S01]  /*11750*/  USEL UR7, UR6, 0x1, UP0 ;  /* 0x0000000106077887 */ /* 0x000fe20008000000 */
[----:B------:R-:W-:-:S03]  /*11760*/  ULDC UR9, c[0x0][0x2f0] ;  /* 0x0000bc0000097ab9 */ /* 0x000fc60000000800 */
[----:B------:R-:W-:Y:S02]  /*11770*/  UIMAD UR10, UR7, UR9, UR10 ;  /* 0x00000009070a72a4 */ /* 0x000fe4000f8e020a */
[----:B0-----:R-:W-:-:S03]  /*11780*/  ULEA UR8, UR4, 0x7f, 0x7 ;  /* 0x0000007f04087891 */ /* 0x001fc6000f8e383f */
[----:B------:R-:W-:Y:S02]  /*11790*/  @UP1 ULDC UR4, c[0x0][0x44c] ;  /* 0x0001130000041ab9 */ /* 0x000fe40000000800 */
[----:B------:R-:W-:Y:S02]  /*117a0*/  UIMAD.WIDE.U32 UR4, UR8, UR4, URZ ;  /* 0x00000004080472a5 */ /* 0x000fe4000f8e003f */
[----:B------:R-:W-:Y:S01]  /*117b0*/  UMOV UR6, UR8 ;  /* 0x0000000800067c82 */ /* 0x000fe20008000000 */
[----:B------:R-:W-:Y:S01]  /*117c0*/  @UP1 ULDC UR8, c[0x0][0x450] ;  /* 0x0001140000081ab9 */ /* 0x000fe20000000800 */
[----:B------:R-:W-:Y:S02]  /*117d0*/  UIMAD UR4, UR7, UR9, 0x4f ;  /* 0x0000004f070474a4 */ /* 0x000fe4000f8e0209 */
[----:B------:R-:W-:Y:S02]  /*117e0*/  @UP1 USHF.R.U32.HI UR6, URZ, UR8, UR5 ;  /* 0x000000083f061299 */ /* 0x000fe40008011605 */
[----:B------:R-:W-:-:S02]  /*117f0*/  UIMAD.WIDE UR4, UR4, 0x66666667, URZ ;  /* 0x66666667040478a5 */ /* 0x000fc4000f8e023f */
[----:B------:R-:W-:Y:S02]  /*11800*/  UIADD3 UR6, UR10, UR6, URZ ;  /* 0x000000060a067290 */ /* 0x000fe4000fffe03f */
[----:B------:R-:W-:Y:S02]  /*11810*/  USHF.R.U32.HI UR8, URZ, 0x1f, UR5 ;  /* 0x0000001f3f087899 */ /* 0x000fe40008011605 */
[----:B------:R-:W-:Y:S02]  /*11820*/  UIMAD.WIDE UR6, UR6, 0x66666667, URZ ;  /* 0x66666667060678a5 */ /* 0x000fe4000f8e023f */
[----:B------:R-:W-:Y:S02]  /*11830*/  ULEA.HI.SX32 UR8, UR5, UR8, 0x1b ;  /* 0x0000000805087291 */ /* 0x000fe4000f8fda3f */
[----:B------:R-:W-:Y:S02]  /*11840*/  USHF.R.U32.HI UR4, URZ, 0x1f, UR7 ;  /* 0x0000001f3f047899 */ /* 0x000fe40008011607 */
[----:B------:R-:W-:-:S02]  /*11850*/  USHF.R.U32.HI UR5, URZ, 0x10, UR40 ;  /* 0x000000103f057899 */ /* 0x000fc40008011628 */
[----:B------:R-:W-:Y:S02]  /*11860*/  ULEA.HI.SX32 UR4, UR7, UR4, 0x1b ;  /* 0x0000000407047291 */ /* 0x000fe4000f8fda3f */
[----:B------:R-:W-:Y:S02]  /*11870*/  ULOP3.LUT UR40, UR40, 0xffff, URZ, 0xc0, !UPT ;  /* 0x0000ffff28287892 */ /* 0x000fe4000f8ec03f */
[----:B------:R-:W-:-:S04]  /*11880*/  UISETP.LT.AND UP0, UPT, UR8, UR4, UPT ;  /* 0x000000040800728c */ /* 0x000fc8000bf01270 */
[----:B------:R-:W-:Y:S02]  /*11890*/  USEL UR39, UR8, UR4, UP0 ;  /* 0x0000000408277287 */ /* 0x000fe40008000000 */
[----:B------:R-:W-:Y:S02]  /*118a0*/  UISETP.NE.AND UP0, UPT, UR5, URZ, UPT ;  /* 0x0000003f0500728c */ /* 0x000fe4000bf05270 */
[----:B------:R-:W-:-:S06]  /*118b0*/  UISETP.GE.AND UP1, UPT, UR39, 0x1, UPT ;  /* 0x000000012700788c */ /* 0x000fcc000bf26270 */
[----:B------:R-:W-:-:S03]  /*118c0*/  PLOP3.LUT P0, PT, PT, PT, UP1, 0x80, 0x0 ;  /* 0x000000000000781c */ /* 0x000fc60003f0f018 */
[----:B------:R-:W-:-:S10]  /*118d0*/  @!UP0 ULDC UR5, c[0x0][0x9f0] ;  /* 0x00027c0000058ab9 */ /* 0x000fd40000000800 */
[----:B-1----:R-:W-:Y:S05]  /*118e0*/  @!P0 BRA `(.L_x_2210) ;  /* 0x0000000000708947 */ /* 0x002fea0003800000 */
[----:B------:R-:W-:Y:S01]  /*118f0*/  IMAD.U32 R6, RZ, RZ, UR5 ;  /* 0x00000005ff067e24 */ /* 0x000fe2000f8e00ff */
[----:B------:R-:W-:-:S04]  /*11900*/  UIADD3 UR4, UR5, -0x1, UR39 ;  /* 0xffffffff05047890 */ /* 0x000fc8000fffe027 */
[-C--:B------:R-:W-:Y:S02]  /*11910*/  IABS R0, R6.reuse ;  /* 0x0000000600007213 */ /* 0x080fe40000000000 */
[----:B------:R-:W-:Y:S02]  /*11920*/  IABS R6, R6 ;  /* 0x0000000600067213 */ /* 0x000fe40000000000 */
[----:B------:R-:W0:Y:S08]  /*11930*/  I2F.RP R4, R0 ;  /* 0x0000000000047306 */ /* 0x000e300000209400 */
[----:B0-----:R-:W0:Y:S02]  /*11940*/  MUFU.RCP R4, R4 ;  /* 0x0000000400047308 */ /* 0x001e240000001000 */
[----:B0-----:R-:W-:-:S06]  /*11950*/  VIADD R2, R4, 0xffffffe ;  /* 0x0ffffffe04027836 */ /* 0x001fcc0000000000 */
[----:B------:R0:W1:Y:S02]  /*11960*/  F2I.FTZ.U32.TRUNC.NTZ R3, R2 ;  /* 0x0000000200037305 */ /* 0x000064000021f000 */
[----:B0-----:R-:W-:Y:S01]  /*11970*/  MOV R2, RZ ;  /* 0x000000ff00027202 */ /* 0x001fe20000000f00 */
[----:B-1----:R-:W-:-:S04]  /*11980*/  IMAD.MOV R5, RZ, RZ, -R3 ;  /* 0x000000ffff057224 */ /* 0x002fc800078e0a03 */
[----:B------:R-:W-:-:S04]  /*11990*/  IMAD R5, R5, R0, RZ ;  /* 0x0000000005057224 */ /* 0x000fc800078e02ff */
[----:B------:R-:W-:-:S04]  /*119a0*/  IMAD.HI.U32 R3, R3, R5, R2 ;  /* 0x0000000503037227 */ /* 0x000fc800078e0002 */
[----:B------:R-:W-:Y:S01]  /*119b0*/  IMAD.U32 R5, RZ, RZ, UR4 ;  /* 0x00000004ff057e24 */ /* 0x000fe2000f8e00ff */
[----:B------:R-:W-:-:S04]  /*119c0*/  ULOP3.LUT UR4, UR4, UR5, URZ, 0x3c, !UPT ;  /* 0x0000000504047292 */ /* 0x000fc8000f8e3c3f */
[----:B------:R-:W-:Y:S01]  /*119d0*/  IABS R2, R5 ;  /* 0x0000000500027213 */ /* 0x000fe20000000000 */
[----:B------:R-:W-:Y:S01]  /*119e0*/  IMAD.MOV R5, RZ, RZ, -R6 ;  /* 0x000000ffff057224 */ /* 0x000fe200078e0a06 */
[----:B------:R-:W-:-:S03]  /*119f0*/  ISETP.LE.AND P2, PT, RZ, UR4, PT ;  /* 0x00000004ff007c0c */ /* 0x000fc6000bf43270 */
[----:B------:R-:W-:-:S04]  /*11a00*/  IMAD.HI.U32 R3, R3, R2, RZ ;  /* 0x0000000203037227 */ /* 0x000fc800078e00ff */
[----:B------:R-:W-:-:S05]  /*11a10*/  IMAD R5, R3, R5, R2 ;  /* 0x0000000503057224 */ /* 0x000fca00078e0202 */
[----:B------:R-:W-:-:S13]  /*11a20*/  ISETP.GT.U32.AND P1, PT, R0, R5, PT ;  /* 0x000000050000720c */ /* 0x000fda0003f24070 */
[----:B------:R-:W-:Y:S02]  /*11a30*/  @!P1 IMAD.IADD R5, R5, 0x1, -R0 ;  /* 0x0000000105059824 */ /* 0x000fe400078e0a00 */
[----:B------:R-:W-:Y:S01]  /*11a40*/  @!P1 VIADD R3, R3, 0x1 ;  /* 0x0000000103039836 */ /* 0x000fe20000000000 */
[----:B------:R-:W-:Y:S02]  /*11a50*/  ISETP.NE.AND P1, PT, RZ, UR5, PT ;  /* 0x00000005ff007c0c */ /* 0x000fe4000bf25270 */
[----:B------:R-:W-:-:S13]  /*11a60*/  ISETP.GE.U32.AND P0, PT, R5, R0, PT ;  /* 0x000000000500720c */ /* 0x000fda0003f06070 */
[----:B------:R-:W-:-:S05]  /*11a70*/  @P0 IADD3 R3, R3, 0x1, RZ ;  /* 0x0000000103030810 */ /* 0x000fca0007ffe0ff */
[----:B------:R-:W-:Y:S01]  /*11a80*/  @!P2 IMAD.MOV R3, RZ, RZ, -R3 ;  /* 0x000000ffff03a224 */ /* 0x000fe200078e0a03 */
[----:B------:R-:W-:-:S05]  /*11a90*/  @!P1 LOP3.LUT R3, RZ, UR5, RZ, 0x33, !PT ;  /* 0x00000005ff039c12 */ /* 0x000fca000f8e33ff */
[----:B------:R0:W-:Y:S02]  /*11aa0*/  STL [R1+0xc], R3 ;  /* 0x00000c0301007387 */ /* 0x0001e40000100800 */
.L_x_2210:
        /* <DEDUP_REMOVED lines=31> */
[----:B0-----:R-:W-:Y:S05]  /*11ca0*/  CALL.ABS.NOINC R2 ;  /* 0x0000000002007343 */ /* 0x001fea0003c00000 */
.L_x_2211:
        /* <DEDUP_REMOVED lines=20> */
.L_x_2213:
[----:B------:R0:W1:Y:S01]  /*11df0*/  LDC.64 R2, c[0x4][R16] ;  /* 0x0100000010027b82 */ /* 0x0000620000000a00 */
[----:B------:R-:W-:Y:S01]  /*11e00*/  ULDC.64 UR6, c[0x4][0x1b8] ;  /* 0x01006e0000067ab9 */ /* 0x000fe20000000a00 */
[----:B------:R-:W-:Y:S01]  /*11e10*/  ULDC.64 UR8, c[0x4][0x1c0] ;  /* 0x0100700000087ab9 */ /* 0x000fe20000000a00 */
[----:B------:R-:W-:Y:S01]  /*11e20*/  ULDC.64 UR4, c[0x4][0x128] ;  /* 0x01004a0000047ab9 */ /* 0x000fe20000000a00 */
[----:B------:R-:W-:Y:S01]  /*11e30*/  IMAD.U32 R4, RZ, RZ, UR6 ;  /* 0x00000006ff047e24 */ /* 0x000fe2000f8e00ff */
[----:B------:R-:W-:Y:S01]  /*11e40*/  MOV R7, UR9 ;  /* 0x0000000900077c02 */ /* 0x000fe20008000f00 */
[----:B------:R-:W-:Y:S01]  /*11e50*/  IMAD.U32 R5, RZ, RZ, UR7 ;  /* 0x00000007ff057e24 */ /* 0x000fe2000f8e00ff */
[----:B------:R-:W-:Y:S01]  /*11e60*/  MOV R13, RZ ;  /* 0x000000ff000d7202 */ /* 0x000fe20000000f00 */
[----:B------:R-:W-:Y:S02]  /*11e70*/  IMAD.U32 R6, RZ, RZ, UR8 ;  /* 0x00000008ff067e24 */ /* 0x000fe4000f8e00ff */
[----:B------:R-:W-:-:S02]  /*11e80*/  IMAD.U32 R10, RZ, RZ, UR4 ;  /* 0x00000004ff0a7e24 */ /* 0x000fc4000f8e00ff */
[----:B------:R-:W-:Y:S02]  /*11e90*/  IMAD.U32 R11, RZ, RZ, UR5 ;  /* 0x00000005ff0b7e24 */ /* 0x000fe4000f8e00ff */
[----:B------:R-:W-:Y:S02]  /*11ea0*/  IMAD.MOV.U32 R8, RZ, RZ, 0x70 ;  /* 0x00000070ff087424 */ /* 0x000fe400078e00ff */
[----:B0-----:R-:W-:-:S07]  /*11eb0*/  IMAD.MOV.U32 R12, RZ, RZ, 0x1 ;  /* 0x00000001ff0c7424 */ /* 0x001fce00078e00ff */
[----:B------:R-:W-:-:S07]  /*11ec0*/  LEPC R20, `(.L_x_2212) ;  /* 0x000000001014794e */ /* 0x000fce0000000000 */
[----:B-1----:R-:W-:Y:S05]  /*11ed0*/  CALL.ABS.NOINC R2 ;  /* 0x0000000002007343 */ /* 0x002fea0003c00000 */
.L_x_2212:
        /* <DEDUP_REMOVED lines=21> */
.L_x_2305:
        /* <DEDUP_REMOVED lines=8> */
.L_x_2308:
        /* <DEDUP_REMOVED lines=15> */
[----:B------:R-:W-:-:S03]  /*121a0*/  IMAD.WIDE.U32 R4, R18, UR4, R4 ;  /* 0x0000000412047c25 */ /* 0x000fc6000f8e0004 */
[----:B------:R-:W-:Y:S02]  /*121b0*/  LEA R2, P0, R4, R2, 0x2 ;  /* 0x0000000204027211 */ /* 0x000fe400078010ff */
[----:B------:R-:W-:-:S04]  /*121c0*/  IADD3 R5, R5, R7, RZ ;  /* 0x0000000705057210 */ /* 0x000fc80007ffe0ff */
[----:B------:R-:W-:-:S05]  /*121d0*/  LEA.HI.X R3, R4, R3, R5, 0x2, P0 ;  /* 0x0000000304037211 */ /* 0x000fca00000f1405 */
[----:B------:R1:W5:Y:S01]  /*121e0*/  LDG.E R16, desc[UR6][R2.64] ;  /* 0x0000000602107981 */ /* 0x000362000c1e1900 */
[----:B------:R-:W-:-:S04]  /*121f0*/  IMAD.MOV R0, RZ, RZ, -R0 ;  /* 0x000000ffff007224 */ /* 0x000fc800078e0a00 */
[----:B------:R-:W-:-:S07]  /*12200*/  IMAD R17, R6, R0, R17 ;  /* 0x0000000006117224 */ /* 0x000fce00078e0211 */
.L_x_2217:
[----:B0-----:R-:W-:Y:S01]  /*12210*/  IMAD.MOV.U32 R0, RZ, RZ, 0x1 ;  /* 0x00000001ff007424 */ /* 0x001fe200078e00ff */
[----:B------:R-:W1:Y:S04]  /*12220*/  S2R R8, SR_TID.X ;  /* 0x0000000000087919 */ /* 0x000e680000002100 */
[----:B------:R-:W-:-:S04]  /*12230*/  SHF.L.U32 R0, R0, 0x1f, RZ ;  /* 0x0000001f00007819 */ /* 0x000fc800000006ff */
[----:B------:R-:W0:Y:S01]  /*12240*/  SYNCS.PHASECHK.TRANS64.TRYWAIT P0, [UR38+0x38840], R0 ;  /* 0x03884000ff0075a7 */ /* 0x000e220008000166 */
[----:B-1----:R-:W-:-:S04]  /*12250*/  LOP3.LUT R2, R8, 0x7f, RZ, 0xc0, !PT ;  /* 0x0000007f08027812 */ /* 0x002fc800078ec0ff */
[----:B------:R-:W-:Y:S01]  /*12260*/  ISETP.NE.AND P1, PT, R2, RZ, PT ;  /* 0x000000ff0200720c */ /* 0x000fe20003f25270 */
[----:B0-----:R-:W-:-:S12]  /*12270*/  @!P0 BRA `(.L_x_2218) ;  /* 0x0000003c00c08947 */ /* 0x001fd80003800000 */
.L_x_2309:
[----:B------:R-:W-:Y:S05]  /*12280*/  @P1 BRA `(.L_x_2219) ;  /* 0x0000000000181947 */ /* 0x000fea0003800000 */
[----:B------:R-:W1:Y:S01]  /*12290*/  S2R R2, SR_TID.X ;  /* 0x0000000000027919 */ /* 0x000e620000002100 */
[----:B0-----:R-:W-:-:S04]  /*122a0*/  IMAD.MOV.U32 R0, RZ, RZ, 0xa000 ;  /* 0x0000a000ff007424 */ /* 0x001fc800078e00ff */
[----:B------:R2:W-:Y:S01]  /*122b0*/  SYNCS.ARRIVE.TRANS64 RZ, [UR38+0x38830], R0 ;  /* 0x03883000ffff79a7 */ /* 0x0005e20008000026 */
[----:B-1----:R-:W-:-:S13]  /*122c0*/  LOP3.LUT P0, RZ, R2, 0x1f, RZ, 0xc0, !PT ;  /* 0x0000001f02ff7812 */ /* 0x002fda000780c0ff */
[----:B--2---:R-:W-:Y:S05]  /*122d0*/  @!P0 BRA `(.L_x_2219) ;  /* 0x0000000000048947 */ /* 0x004fea0003800000 */
[----:B------:R-:W-:Y:S01]  /*122e0*/  BPT.TRAP 0x1 ;  /* 0x000000040000795c */ /* 0x000fe20000300000 */
.L_x_2219:
        /* <DEDUP_REMOVED lines=37> */
.L_x_2215:
        /* <DEDUP_REMOVED lines=22> */
.L_x_2220:
        /* <DEDUP_REMOVED lines=41> */
[----:B------:R-:W-:Y:S01]  /*12930*/  SHF.L.U32 R0, R12, 0x3, RZ ;  /* 0x000000030c007819 */ /* 0x000fe200000006ff */
[----:B------:R-:W-:Y:S02]  /*12940*/  ULDC.64 UR4, c[0x0][0x280] ;  /* 0x0000a00000047ab9 */ /* 0x000fe40000000a00 */
[----:B------:R-:W-:Y:S01]  /*12950*/  IMAD.IADD R3, R3, 0x1, R4 ;  /* 0x0000000103037824 */ /* 0x000fe200078e0204 */
[----:B------:R-:W-:Y:S01]  /*12960*/  LEA R7, P0, R2, UR4, 0x1 ;  /* 0x0000000402077c11 */ /* 0x000fe2000f8008ff */
[----:B------:R-:W-:Y:S01]  /*12970*/  ULDC UR4, c[0x0][0x2b8] ;  /* 0x0000ae0000047ab9 */ /* 0x000fe20000000800 */
        /* <DEDUP_REMOVED lines=15> */
[----:B------:R-:W-:Y:S01]  /*12a70*/  SHFL.IDX PT, R2, R6, RZ, 0x181f ;  /* 0x00181fff06027589 */ /* 0x000fe200000e0000 */
[----:B------:R-:W-:Y:S01]  /*12a80*/  ULDC UR4, c[0x0][0x288] ;  /* 0x0000a20000047ab9 */ /* 0x000fe20000000800 */
[----:B------:R-:W-:Y:S01]  /*12a90*/  IMAD R8, R11, 0x80, R8 ;  /* 0x000000800b087824 */ /* 0x000fe200078e0208 */
[----:B------:R-:W-:Y:S01]  /*12aa0*/  ULDC.64 UR6, c[0x0][0x208] ;  /* 0x0000820000067ab9 */ /* 0x000fe20000000a00 */
[----:B------:R-:W0:Y:S01]  /*12ab0*/  SHFL.IDX PT, R3, R7, RZ, 0x181f ;  /* 0x00181fff07037589 */ /* 0x000e2200000e0000 */
[----:B------:R-:W-:Y:S02]  /*12ac0*/  IMAD R0, R20, UR4, RZ ;  /* 0x0000000414007c24 */ /* 0x000fe4000f8e02ff */
[C---:B------:R-:W-:Y:S01]  /*12ad0*/  VIADD R5, R8.reuse, 0x10 ;  /* 0x0000001008057836 */ /* 0x040fe20000000000 */
[----:B------:R-:W-:Y:S02]  /*12ae0*/  SHFL.IDX PT, R4, R7, 0x1, 0x181f ;  /* 0x00381f0007047f89 */ /* 0x000fe400000e0000 */
[----:B------:R-:W-:-:S02]  /*12af0*/  ISETP.GE.AND P3, PT, R8, R0, PT ;  /* 0x000000000800720c */ /* 0x000fc40003f66270 */
[----:B------:R-:W-:Y:S11]  /*12b00*/  SHFL.IDX PT, R14, R7, 0x7, 0x181f ;  /* 0x00f81f00070e7f89 */ /* 0x000ff600000e0000 */
[----:B------:R-:W-:-:S02]  /*12b10*/  @!P3 LEA R21, R9, UR38, 0x1 ;  /* 0x000000260915bc11 */ /* 0x000fc4000f8e08ff */
        /* <DEDUP_REMOVED lines=67> */
.L_x_2326:
[----:B0-----:R-:W-:Y:S01]  /*12f50*/  VIADD R3, R8, 0x70 ;  /* 0x0000007008037836 */ /* 0x001fe20000000000 */
[----:B------:R-:W-:Y:S01]  /*12f60*/  BSSY B0, `(.L_x_2222) ;  /* 0x000000f000007945 */ /* 0x000fe20003800000 */
[----:B------:R-:W-:-:S03]  /*12f70*/  MOV R2, R14 ;  /* 0x0000000e00027202 */ /* 0x000fc60000000f00 */
[----:B------:R-:W-:Y:S01]  /*12f80*/  ISETP.GE.AND P3, PT, R3, R0, PT ;  /* 0x000000000300720c */ /* 0x000fe20003f66270 */
[----:B------:R-:W-:-:S12]  /*12f90*/  IMAD.MOV.U32 R3, RZ, RZ, R4 ;  /* 0x000000ffff037224 */ /* 0x000fd800078e0004 */
        /* <DEDUP_REMOVED lines=11> */
.L_x_2223:
[----:B------:R-:W-:Y:S05]  /*13050*/  BSYNC B0 ;  /* 0x0000000000007941 */ /* 0x000fea0003800000 */
.L_x_2222:
        /* <DEDUP_REMOVED lines=13> */
.L_x_2327:
[----:B0-----:R-:W-:Y:S01]  /*13130*/  IMAD.MOV.U32 R9, RZ, RZ, 0x1 ;  /* 0x00000001ff097424 */ /* 0x001fe200078e00ff */
[----:B------:R-:W-:Y:S01]  /*13140*/  MOV R8, RZ ;  /* 0x000000ff00087202 */ /* 0x000fe20000000f00 */
[----:B------:R-:W-:Y:S06]  /*13150*/  @!P1 BRA `(.L_x_2225) ;  /* 0x0000002000e49947 */ /* 0x000fec0003800000 */
[----:B------:R-:W2:Y:S04]  /*13160*/  LDL.LU R4, [R1+0xc] ;  /* 0x00000c0001047983 */ /* 0x000ea80000300800 */
[----:B-1----:R-:W3:Y:S01]  /*13170*/  LDL.LU R3, [R1+0x8] ;  /* 0x0000080001037983 */ /* 0x002ee20000300800 */
[----:B------:R-:W-:Y:S01]  /*13180*/  UIADD3 UR4, UR40, 0x1, URZ ;  /* 0x0000000128047890 */ /* 0x000fe2000fffe03f */
[----:B------:R-:W-:Y:S01]  /*13190*/  IMAD.MOV.U32 R9, RZ, RZ, 0x1 ;  /* 0x00000001ff097424 */ /* 0x000fe200078e00ff */
        /* <DEDUP_REMOVED lines=10> */
[----:B------:R-:W-:Y:S02]  /*13240*/  ISETP.NE.AND P0, PT, R4, R3, PT ;  /* 0x000000030400720c */ /* 0x000fe40003f05270 */
[----:B------:R-:W-:Y:S02]  /*13250*/  MOV R4, R16 ;  /* 0x0000001000047202 */ /* 0x000fe40000000f00 */
[----:B------:R-:W-:-:S09]  /*13260*/  LOP3.LUT R12, R5, 0x1, RZ, 0xc0, !PT ;  /* 0x00000001050c7812 */ /* 0x000fd200078ec0ff */
[----:B------:R-:W-:Y:S05]  /*13270*/  @!P0 BRA `(.L_x_2226) ;  /* 0x0000001400c88947 */ /* 0x000fea0003800000 */
[----:B------:R-:W-:Y:S01]  /*13280*/  BSSY B0, `(.L_x_2226) ;  /* 0x0000171000007945 */ /* 0x000fe20003800000 */
[----:B------:R-:W-:Y:S02]  /*13290*/  IMAD.IADD R6, R5, 0x1, -R12 ;  /* 0x0000000105067824 */ /* 0x000fe400078e0a0c */
[----:B------:R-:W-:Y:S02]  /*132a0*/  IMAD.MOV.U32 R7, RZ, RZ, 0x1 ;  /* 0x00000001ff077424 */ /* 0x000fe400078e00ff */
[----:B------:R-:W-:-:S07]  /*132b0*/  IMAD.MOV.U32 R4, RZ, RZ, R16 ;  /* 0x000000ffff047224 */ /* 0x000fce00078e0010 */
.L_x_2265:
        /* <DEDUP_REMOVED lines=19> */
[----:B------:R-:W-:-:S04]  /*133f0*/  IMAD R4, R18, UR5, R5 ;  /* 0x0000000512047c24 */ /* 0x000fc8000f8e0205 */
[----:B------:R-:W-:-:S04]  /*13400*/  IMAD.MOV R3, RZ, RZ, -R2 ;  /* 0x000000ffff037224 */ /* 0x000fc800078e0a02 */
        /* <DEDUP_REMOVED lines=8> */
.L_x_2229:
[----:B------:R-:W1:Y:S01]  /*13490*/  S2R R2, SR_TID.X ;  /* 0x0000000000027919 */ /* 0x000e620000002100 */
[----:B------:R-:W-:Y:S01]  /*134a0*/  BSSY B2, `(.L_x_2230) ;  /* 0x0000006000027945 */ /* 0x000fe20003800000 */
[----:B-1----:R-:W-:Y:S02]  /*134b0*/  LOP3.LUT R3, R2, 0x7f, RZ, 0xc0, !PT ;  /* 0x0000007f02037812 */ /* 0x002fe400078ec0ff */
[----:B------:R-:W-:Y:S02]  /*134c0*/  SHF.L.U32 R2, R7, 0x1f, RZ ;  /* 0x0000001f07027819 */ /* 0x000fe400000006ff */
[----:B------:R-:W-:Y:S02]  /*134d0*/  ISETP.NE.AND P1, PT, R3, RZ, PT ;  /* 0x000000ff0300720c */ /* 0x000fe40003f25270 */
[----:B------:R-:W1:Y:S02]  /*134e0*/  SYNCS.PHASECHK.TRANS64.TRYWAIT P0, [UR38+0x38848], R2 ;  /* 0x03884802ff0075a7 */ /* 0x000e640008000166 */
[----:B-1----:R-:W-:Y:S09]  /*134f0*/  @!P0 BRA `(.L_x_2231) ;  /* 0x00000038001c8947 */ /* 0x002ff20003800000 */
.L_x_2328:
[----:B------:R-:W-:Y:S05]  /*13500*/  BSYNC B2 ;  /* 0x0000000000027941 */ /* 0x000fea0003800000 */
.L_x_2230:
[----:B------:R-:W-:Y:S04]  /*13510*/  BSSY B2, `(.L_x_2232) ;  /* 0x0000007000027945 */ /* 0x000fe80003800000 */
[----:B------:R-:W-:Y:S05]  /*13520*/  @P1 BRA `(.L_x_2233) ;  /* 0x0000000000141947 */ /* 0x000fea0003800000 */
[----:B------:R-:W-:Y:S01]  /*13530*/  ISETP.NE.AND P0, PT, R10, RZ, PT ;  /* 0x000000ff0a00720c */ /* 0x000fe20003f05270 */
[----:B-1----:R-:W-:-:S04]  /*13540*/  IMAD.MOV.U32 R3, RZ, RZ, 0xa000 ;  /* 0x0000a000ff037424 */ /* 0x002fc800078e00ff */
[----:B------:R2:W-:Y:S08]  /*13550*/  SYNCS.ARRIVE.TRANS64 RZ, [UR38+0x38838], R3 ;  /* 0x03883803ffff79a7 */ /* 0x0005f00008000026 */
[----:B--2---:R-:W-:Y:S05]  /*13560*/  @!P0 BRA `(.L_x_2233) ;  /* 0x0000000000048947 */ /* 0x004fea0003800000 */
[----:B------:R-:W-:Y:S01]  /*13570*/  BPT.TRAP 0x1 ;  /* 0x000000040000795c */ /* 0x000fe20000300000 */
.L_x_2233:
[----:B------:R-:W-:Y:S05]  /*13580*/  BSYNC B2 ;  /* 0x0000000000027941 */ /* 0x000fea0003800000 */
.L_x_2232:
[----:B------:R-:W-:Y:S01]  /*13590*/  MOV R14, RZ ;  /* 0x000000ff000e7202 */ /* 0x000fe20000000f00 */
[----:B------:R-:W-:Y:S01]  /*135a0*/  ULDC.64 UR4, c[0x0][0x198] ;  /* 0x0000660000047ab9 */ /* 0x000fe20000000a00 */
[----:B------:R-:W-:Y:S01]  /*135b0*/  PLOP3.LUT P0, PT, PT, PT, PT, 0x80, 0x0 ;  /* 0x000000000000781c */ /* 0x000fe20003f0f070 */
[----:B------:R-:W-:Y:S01]  /*135c0*/  UIADD3 UR4, UP0, UR4, 0x370, URZ ;  /* 0x0000037004047890 */ /* 0x000fe2000ff1e03f */
[----:B------:R-:W-:Y:S01]  /*135d0*/  R2UR UR34, R14 ;  /* 0x000000000e2272ca */ /* 0x000fe200000e0000 */
[----:B-1----:R-:W-:Y:S01]  /*135e0*/  IMAD R3, R9, 0x50, RZ ;  /* 0x0000005009037824 */ /* 0x002fe200078e02ff */
[----:B------:R-:W-:Y:S02]  /*135f0*/  UIADD3 UR32, UR38, 0x2e400, URZ ;  /* 0x0002e40026207890 */ /* 0x000fe4000fffe03f */
[----:B------:R-:W-:Y:S02]  /*13600*/  UIADD3 UR33, UR38, 0x38838, URZ ;  /* 0x0003883826217890 */ /* 0x000fe4000fffe03f */
[----:B------:R-:W-:Y:S01]  /*13610*/  UIADD3.X UR5, URZ, UR5, URZ, UP0, !UPT ;  /* 0x000000053f057290 */ /* 0x000fe200087fe43f */
[----:B------:R-:W-:Y:S01]  /*13620*/  UMOV UR6, 0x0 ;  /* 0x0000000000067882 */ /* 0x000fe20000000000 */
[----:B------:R-:W-:-:S10]  /*13630*/  UMOV UR7, 0x14f00000 ;  /* 0x14f0000000077882 */ /* 0x000fd40000000000 */
.L_x_2234:
        /* <DEDUP_REMOVED lines=13> */
.L_x_2235:
        /* <DEDUP_REMOVED lines=15> */
.L_x_2236:
        /* <DEDUP_REMOVED lines=15> */
.L_x_2237:
        /* <DEDUP_REMOVED lines=12> */
.L_x_2329:
[----:B------:R-:W-:Y:S05]  /*139b0*/  BSYNC B2 ;  /* 0x0000000000027941 */ /* 0x000fea0003800000 */
.L_x_2238:
        /* <DEDUP_REMOVED lines=9> */
.L_x_2241:
[----:B------:R-:W-:Y:S05]  /*13a50*/  BSYNC B2 ;  /* 0x0000000000027941 */ /* 0x000fea0003800000 */
.L_x_2240:
        /* <DEDUP_REMOVED lines=10> */
.L_x_2242:
        /* <DEDUP_REMOVED lines=13> */
.L_x_2243:
        /* <DEDUP_REMOVED lines=13> */
.L_x_2244:
        /* <DEDUP_REMOVED lines=13> */
.L_x_2245:
        /* <DEDUP_REMOVED lines=10> */
.L_x_2228:
[----:B------:R-:W-:Y:S05]  /*13e10*/  BSYNC B1 ;  /* 0x0000000000017941 */ /* 0x000fea0003800000 */
.L_x_2227:
        /* <DEDUP_REMOVED lines=14> */
[----:B0-----:R-:W-:Y:S01]  /*13f00*/  @P0 IMAD.HI.U32 R5, R11, R2, RZ ;  /* 0x000000020b050227 */ /* 0x001fe200078e00ff */
[----:B------:R-:W-:-:S04]  /*13f10*/  MOV R2, R11 ;  /* 0x0000000b00027202 */ /* 0x000fc80000000f00 */
        /* <DEDUP_REMOVED lines=12> */
.L_x_2248:
[----:B------:R-:W1:Y:S01]  /*13fe0*/  S2R R2, SR_TID.X ;  /* 0x0000000000027919 */ /* 0x000e620000002100 */
[----:B------:R-:W-:Y:S01]  /*13ff0*/  BSSY B2, `(.L_x_2249) ;  /* 0x0000006000027945 */ /* 0x000fe20003800000 */
[----:B-1----:R-:W-:Y:S02]  /*14000*/  LOP3.LUT R3, R2, 0x7f, RZ, 0xc0, !PT ;  /* 0x0000007f02037812 */ /* 0x002fe400078ec0ff */
[----:B------:R-:W-:Y:S02]  /*14010*/  SHF.L.U32 R2, R9, 0x1f, RZ ;  /* 0x0000001f09027819 */ /* 0x000fe400000006ff */
[----:B------:R-:W-:Y:S02]  /*14020*/  ISETP.NE.AND P1, PT, R3, RZ, PT ;  /* 0x000000ff0300720c */ /* 0x000fe40003f25270 */
[----:B------:R-:W1:Y:S02]  /*14030*/  SYNCS.PHASECHK.TRANS64.TRYWAIT P0, [UR38+0x38840], R2 ;  /* 0x03884002ff0075a7 */ /* 0x000e640008000166 */
[----:B-1----:R-:W-:Y:S09]  /*14040*/  @!P0 BRA `(.L_x_2250) ;  /* 0x0000002c00788947 */ /* 0x002ff20003800000 */
.L_x_2330:
[----:B------:R-:W-:Y:S05]  /*14050*/  BSYNC B2 ;  /* 0x0000000000027941 */ /* 0x000fea0003800000 */
.L_x_2249:
[----:B------:R-:W-:Y:S04]  /*14060*/  BSSY B2, `(.L_x_2251) ;  /* 0x0000007000027945 */ /* 0x000fe80003800000 */
[----:B------:R-:W-:Y:S05]  /*14070*/  @P1 BRA `(.L_x_2252) ;  /* 0x0000000000141947 */ /* 0x000fea0003800000 */
[----:B------:R-:W-:Y:S01]  /*14080*/  ISETP.NE.AND P0, PT, R10, RZ, PT ;  /* 0x000000ff0a00720c */ /* 0x000fe20003f05270 */
[----:B-1----:R-:W-:-:S04]  /*14090*/  IMAD.MOV.U32 R2, RZ, RZ, 0xa000 ;  /* 0x0000a000ff027424 */ /* 0x002fc800078e00ff */
[----:B------:R2:W-:Y:S08]  /*140a0*/  SYNCS.ARRIVE.TRANS64 RZ, [UR38+0x38830], R2 ;  /* 0x03883002ffff79a7 */ /* 0x0005f00008000026 */
[----:B--2---:R-:W-:Y:S05]  /*140b0*/  @!P0 BRA `(.L_x_2252) ;  /* 0x0000000000048947 */ /* 0x004fea0003800000 */
[----:B------:R-:W-:Y:S01]  /*140c0*/  BPT.TRAP 0x1 ;  /* 0x000000040000795c */ /* 0x000fe20000300000 */
.L_x_2252:
[----:B------:R-:W-:Y:S05]  /*140d0*/  BSYNC B2 ;  /* 0x0000000000027941 */ /* 0x000fea0003800000 */
.L_x_2251:
        /* <DEDUP_REMOVED lines=11> */
.L_x_2253:
        /* <DEDUP_REMOVED lines=8> */
[----:B------:R-:W-:Y:S01]  /*14210*/  MOV R14, 0x40 ;  /* 0x00000040000e7802 */ /* 0x000fe20000000f00 */
[----:B------:R-:W-:Y:S01]  /*14220*/  UIADD3 UR8, UR38, 0x26c00, URZ ;  /* 0x00026c0026087890 */ /* 0x000fe2000fffe03f */
[----:B------:R-:W-:Y:S01]  /*14230*/  PLOP3.LUT P0, PT, PT, PT, PT, 0x80, 0x0 ;  /* 0x000000000000781c */ /* 0x000fe20003f0f070 */
[----:B------:R-:W-:Y:S01]  /*14240*/  UMOV UR6, 0x0 ;  /* 0x0000000000067882 */ /* 0x000fe20000000000 */
[----:B------:R-:W-:Y:S01]  /*14250*/  R2UR UR10, R14 ;  /* 0x000000000e0a72ca */ /* 0x000fe200000e0000 */
[----:B------:R-:W-:-:S14]  /*14260*/  UMOV UR7, 0x14f00000 ;  /* 0x14f0000000077882 */ /* 0x000fdc0000000000 */
.L_x_2254:
        /* <DEDUP_REMOVED lines=14> */
.L_x_2255:
        /* <DEDUP_REMOVED lines=14> */
.L_x_2256:
        /* <DEDUP_REMOVED lines=12> */
.L_x_2331:
[----:B------:R-:W-:Y:S05]  /*144f0*/  BSYNC B2 ;  /* 0x0000000000027941 */ /* 0x000fea0003800000 */
.L_x_2257:
        /* <DEDUP_REMOVED lines=9> */
.L_x_2260:
[----:B------:R-:W-:Y:S05]  /*14590*/  BSYNC B2 ;  /* 0x0000000000027941 */ /* 0x000fea0003800000 */
.L_x_2259:
[----:B------:R-:W-:Y:S01]  /*145a0*/  R2UR UR10, R15 ;  /* 0x000000000f0a72ca */ /* 0x000fe200000e0000 */
[----:B------:R-:W-:Y:S01]  /*145b0*/  ULDC.64 UR4, c[0x0][0x198] ;  /* 0x0000660000047ab9 */ /* 0x000fe20000000a00 */
[----:B------:R-:W-:Y:S01]  /*145c0*/  R2UR UR6, R2 ;  /* 0x00000000020672ca */ /* 0x000fe200000e0000 */
[----:B------:R-:W-:Y:S01]  /*145d0*/  UIADD3 UR4, UP0, UR4, 0x470, URZ ;  /* 0x0000047004047890 */ /* 0x000fe2000ff1e03f */
[----:B------:R-:W-:Y:S01]  /*145e0*/  R2UR UR7, R3 ;  /* 0x00000000030772ca */ /* 0x000fe200000e0000 */
[----:B0-----:R-:W-:Y:S01]  /*145f0*/  IMAD R7, R17, 0x50, RZ ;  /* 0x0000005011077824 */ /* 0x001fe200078e02ff */
[----:B------:R-:W-:Y:S01]  /*14600*/  PLOP3.LUT P0, PT, PT, PT, PT, 0x80, 0x0 ;  /* 0x000000000000781c */ /* 0x000fe20003f0f070 */
[----:B------:R-:W-:Y:S02]  /*14610*/  UIADD3 UR8, UR38, 0xa400, URZ ;  /* 0x0000a40026087890 */ /* 0x000fe4000fffe03f */
[----:B------:R-:W-:Y:S02]  /*14620*/  UIADD3 UR9, UR38, 0x38858, URZ ;  /* 0x0003885826097890 */ /* 0x000fe4000fffe03f */
[----:B------:R-:W-:-:S12]  /*14630*/  UIADD3.X UR5, URZ, UR5, URZ, UP0, !UPT ;  /* 0x000000053f057290 */ /* 0x000fd800087fe43f */
.L_x_2261:
        /* <DEDUP_REMOVED lines=13> */
.L_x_2262:
        /* <DEDUP_REMOVED lines=13> */
.L_x_2263:
        /* <DEDUP_REMOVED lines=13> */
.L_x_2264:
        /* <DEDUP_REMOVED lines=10> */
.L_x_2247:
[----:B------:R-:W-:Y:S05]  /*14950*/  BSYNC B1 ;  /* 0x0000000000017941 */ /* 0x000fea0003800000 */
.L_x_2246:
[----:B------:R-:W-:Y:S02]  /*14960*/  VIADD R0, R0, 0xfffffffe ;  /* 0xfffffffe00007836 */ /* 0x000fe40000000000 */
[----:B------:R-:W-:Y:S01]  /*14970*/  IMAD.MOV.U32 R7, RZ, RZ, R9 ;  /* 0x000000ffff077224 */ /* 0x000fe200078e0009 */
[----:B------:R-:W-:Y:S06]  /*14980*/  @P2 BRA `(.L_x_2265) ;  /* 0xffffffe8004c2947 */ /* 0x000fec000383ffff */
[----:B------:R-:W-:Y:S05]  /*14990*/  BSYNC B0 ;  /* 0x0000000000007941 */ /* 0x000fea0003800000 */
.L_x_2226:
        /* <DEDUP_REMOVED lines=30> */
.L_x_2267:
[----:B------:R-:W1:Y:S01]  /*14b80*/  S2R R2, SR_TID.X ;  /* 0x0000000000027919 */ /* 0x000e620000002100 */
[----:B------:R-:W-:Y:S01]  /*14b90*/  BSSY B1, `(.L_x_2268) ;  /* 0x0000006000017945 */ /* 0x000fe20003800000 */
[----:B-1----:R-:W-:Y:S02]  /*14ba0*/  LOP3.LUT R3, R2, 0x7f, RZ, 0xc0, !PT ;  /* 0x0000007f02037812 */ /* 0x002fe400078ec0ff */
[----:B------:R-:W-:Y:S02]  /*14bb0*/  SHF.L.U32 R2, R9, 0x1f, RZ ;  /* 0x0000001f09027819 */ /* 0x000fe400000006ff */
[----:B------:R-:W-:Y:S02]  /*14bc0*/  ISETP.NE.AND P1, PT, R3, RZ, PT ;  /* 0x000000ff0300720c */ /* 0x000fe40003f25270 */
[----:B------:R-:W1:Y:S02]  /*14bd0*/  SYNCS.PHASECHK.TRANS64.TRYWAIT P0, [UR38+0x38848], R2 ;  /* 0x03884802ff0075a7 */ /* 0x000e640008000166 */
[----:B-1----:R-:W-:Y:S09]  /*14be0*/  @!P0 BRA `(.L_x_2269) ;  /* 0x0000002000c08947 */ /* 0x002ff20003800000 */
.L_x_2332:
[----:B------:R-:W-:Y:S05]  /*14bf0*/  BSYNC B1 ;  /* 0x0000000000017941 */ /* 0x000fea0003800000 */
.L_x_2268:
[----:B------:R-:W-:Y:S04]  /*14c00*/  BSSY B1, `(.L_x_2270) ;  /* 0x0000007000017945 */ /* 0x000fe80003800000 */
[----:B------:R-:W-:Y:S05]  /*14c10*/  @P1 BRA `(.L_x_2271) ;  /* 0x0000000000141947 */ /* 0x000fea0003800000 */
[----:B------:R-:W-:Y:S02]  /*14c20*/  ISETP.NE.AND P0, PT, R10, RZ, PT ;  /* 0x000000ff0a00720c */ /* 0x000fe40003f05270 */
[----:B-1----:R-:W-:-:S04]  /*14c30*/  MOV R3, 0xa000 ;  /* 0x0000a00000037802 */ /* 0x002fc80000000f00 */
[----:B------:R2:W-:Y:S07]  /*14c40*/  SYNCS.ARRIVE.TRANS64 RZ, [UR38+0x38838], R3 ;  /* 0x03883803ffff79a7 */ /* 0x0005ee0008000026 */
[----:B------:R-:W-:Y:S05]  /*14c50*/  @!P0 BRA `(.L_x_2271) ;  /* 0x0000000000048947 */ /* 0x000fea0003800000 */
[----:B------:R-:W-:Y:S01]  /*14c60*/  BPT.TRAP 0x1 ;  /* 0x000000040000795c */ /* 0x000fe20000300000 */
.L_x_2271:
[----:B------:R-:W-:Y:S05]  /*14c70*/  BSYNC B1 ;  /* 0x0000000000017941 */ /* 0x000fea0003800000 */
.L_x_2270:
[----:B0-----:R-:W-:Y:S01]  /*14c80*/  IMAD.MOV.U32 R5, RZ, RZ, RZ ;  /* 0x000000ffff057224 */ /* 0x001fe200078e00ff */
        /* <DEDUP_REMOVED lines=10> */
.L_x_2272:
        /* <DEDUP_REMOVED lines=14> */
.L_x_2273:
        /* <DEDUP_REMOVED lines=14> */
.L_x_2274:
        /* <DEDUP_REMOVED lines=14> */
.L_x_2275:
        /* <DEDUP_REMOVED lines=11> */
.L_x_2333:
[----:B------:R-:W-:Y:S05]  /*15080*/  BSYNC B1 ;  /* 0x0000000000017941 */ /* 0x000fea0003800000 */
.L_x_2276:
        /* <DEDUP_REMOVED lines=9> */
.L_x_2279:
[----:B------:R-:W-:Y:S05]  /*15120*/  BSYNC B1 ;  /* 0x0000000000017941 */ /* 0x000fea0003800000 */
.L_x_2278:
        /* <DEDUP_REMOVED lines=10> */
.L_x_2280:
        /* <DEDUP_REMOVED lines=13> */
.L_x_2281:
        /* <DEDUP_REMOVED lines=13> */
.L_x_2282:
        /* <DEDUP_REMOVED lines=13> */
.L_x_2283:
        /* <DEDUP_REMOVED lines=10> */
.L_x_2266:
[----:B------:R-:W-:Y:S05]  /*154e0*/  BSYNC B0 ;  /* 0x0000000000007941 */ /* 0x000fea0003800000 */
.L_x_2225:
        /* <DEDUP_REMOVED lines=12> */
.L_x_2334:
[----:B------:R-:W-:Y:S05]  /*155b0*/  BSYNC B1 ;  /* 0x0000000000017941 */ /* 0x000fea0003800000 */
.L_x_2286:
[----:B------:R-:W-:Y:S04]  /*155c0*/  BSSY B1, `(.L_x_2288) ;  /* 0x0000008000017945 */ /* 0x000fe80003800000 */
[----:B------:R-:W-:Y:S05]  /*155d0*/  @P1 BRA `(.L_x_2289) ;  /* 0x0000000000181947 */ /* 0x000fea0003800000 */
[----:B------:R-:W1:Y:S01]  /*155e0*/  S2R R2, SR_TID.X ;  /* 0x0000000000027919 */ /* 0x000e620000002100 */
[----:B0-----:R-:W-:-:S04]  /*155f0*/  MOV R0, 0xa000 ;  /* 0x0000a00000007802 */ /* 0x001fc80000000f00 */
[----:B------:R2:W-:Y:S01]  /*15600*/  SYNCS.ARRIVE.TRANS64 RZ, [R3+URZ+0x38850], R0 ;  /* 0x0388500003ff79a7 */ /* 0x0005e2000800003f */
[----:B-1----:R-:W-:-:S13]  /*15610*/  LOP3.LUT P0, RZ, R2, 0x1f, RZ, 0xc0, !PT ;  /* 0x0000001f02ff7812 */ /* 0x002fda000780c0ff */
[----:B--2---:R-:W-:Y:S05]  /*15620*/  @!P0 BRA `(.L_x_2289) ;  /* 0x0000000000048947 */ /* 0x004fea0003800000 */
[----:B------:R-:W-:Y:S01]  /*15630*/  BPT.TRAP 0x1 ;  /* 0x000000040000795c */ /* 0x000fe20000300000 */
.L_x_2289:
[----:B------:R-:W-:Y:S05]  /*15640*/  BSYNC B1 ;  /* 0x0000000000017941 */ /* 0x000fea0003800000 */
.L_x_2288:
        /* <DEDUP_REMOVED lines=13> */
.L_x_2290:
        /* <DEDUP_REMOVED lines=13> */
.L_x_2291:
        /* <DEDUP_REMOVED lines=13> */
.L_x_2292:
        /* <DEDUP_REMOVED lines=13> */
.L_x_2293:
        /* <DEDUP_REMOVED lines=8> */
.L_x_2285:
[----:B------:R-:W-:Y:S05]  /*15a10*/  BSYNC B0 ;  /* 0x0000000000007941 */ /* 0x000fea0003800000 */
.L_x_2284:
[----:B0-----:R-:W-:Y:S02]  /*15a20*/  VIADD R0, R8, 0x1 ;  /* 0x0000000108007836 */ /* 0x001fe40000000000 */
[----:B-1----:R-:W-:-:S03]  /*15a30*/  IMAD.MOV.U32 R3, RZ, RZ, RZ ;  /* 0x000000ffff037224 */ /* 0x002fc600078e00ff */
[----:B------:R-:W-:-:S04]  /*15a40*/  ISETP.NE.AND P0, PT, R0, 0x2, PT ;  /* 0x000000020000780c */ /* 0x000fc80003f05270 */
[----:B------:R-:W-:Y:S02]  /*15a50*/  SEL R2, RZ, 0x1, P0 ;  /* 0x00000001ff027807 */ /* 0x000fe40000000000 */
[----:B------:R-:W-:Y:S02]  /*15a60*/  SEL R0, R0, RZ, P0 ;  /* 0x000000ff00007207 */ /* 0x000fe40000000000 */
[----:B------:R-:W-:-:S07]  /*15a70*/  LOP3.LUT R9, R9, R2, RZ, 0x3c, !PT ;  /* 0x0000000209097212 */ /* 0x000fce00078e3cff */
.L_x_2209:
[----:B------:R-:W0:Y:S01]  /*15a80*/  S2R R5, SR_CgaCtaId ;  /* 0x0000000000057919 */ /* 0x000e220000008800 */
[----:B------:R-:W-:Y:S02]  /*15a90*/  MOV R2, 0x400 ;  /* 0x0000040000027802 */ /* 0x000fe40000000f00 */
[----:B------:R-:W-:Y:S02]  /*15aa0*/  SHF.L.U32 R3, R3, 0x1f, RZ ;  /* 0x0000001f03037819 */ /* 0x000fe400000006ff */
[----:B0-----:R-:W-:-:S04]  /*15ab0*/  LEA R2, R5, R2, 0x18 ;  /* 0x0000000205027211 */ /* 0x001fc800078ec0ff */
[----:B------:R-:W0:Y:S02]  /*15ac0*/  SYNCS.PHASECHK.TRANS64.TRYWAIT P0, [R2+URZ+0x38820], R3 ;  /* 0x03882003020075a7 */ /* 0x000e24000800017f */
[----:B0-----:R-:W-:Y:S05]  /*15ad0*/  @!P0 BRA `(.L_x_2294) ;  /* 0x0000001400488947 */ /* 0x001fea0003800000 */
.L_x_2335:
[----:B------:R-:W-:-:S03]  /*15ae0*/  UMOV UR4, 0xffffffff ;  /* 0xffffffff00047882 */ /* 0x000fc60000000000 */
[----:B------:R-:W-:Y:S05]  /*15af0*/  BRA.DIV UR4, `(.L_x_2295) ;  /* 0x0000001604547947 */ /* 0x000fea000b800000 */
[----:B0-----:R-:W0:Y:S02]  /*15b00*/  S2R R3, SR_TID.X ;  /* 0x0000000000037919 */ /* 0x001e240000002100 */
[----:B0-----:R-:W-:-:S04]  /*15b10*/  SHF.R.U32.HI R3, RZ, 0x5, R3 ;  /* 0x00000005ff037819 */ /* 0x001fc80000011603 */
[----:B------:R-:W-:-:S05]  /*15b20*/  LOP3.LUT R3, R3, 0x3, RZ, 0xc0, !PT ;  /* 0x0000000303037812 */ /* 0x000fca00078ec0ff */
[----:B------:R0:W1:Y:S02]  /*15b30*/  SHFL.IDX PT, R14, R3, RZ, 0x1f ;  /* 0x00001fff030e7589 */ /* 0x00006400000e0000 */
.L_x_2338:
[----:B-1----:R-:W-:-:S13]  /*15b40*/  ISETP.NE.AND P0, PT, R14, RZ, PT ;  /* 0x000000ff0e00720c */ /* 0x002fda0003f05270 */
[----:B------:R-:W-:Y:S05]  /*15b50*/  @P0 BRA `(.L_x_2171) ;  /* 0x0000000000880947 */ /* 0x000fea0003800000 */
[----:B------:R-:W-:-:S03]  /*15b60*/  UMOV UR4, 0xffffffff ;  /* 0xffffffff00047882 */ /* 0x000fc60000000000 */
[----:B------:R-:W-:Y:S05]  /*15b70*/  BRA.DIV UR4, `(.L_x_2296) ;  /* 0x0000001604687947 */ /* 0x000fea000b800000 */
[----:B------:R-:W-:-:S13]  /*15b80*/  ELECT P6, URZ, PT ;  /* 0x00000000003f782f */ /* 0x000fda00038c0000 */
.L_x_2341:
[----:B------:R-:W-:Y:S05]  /*15b90*/  @!P6 BRA `(.L_x_2171) ;  /* 0x000000000078e947 */ /* 0x000fea0003800000 */
[----:B0-----:R-:W2:Y:S02]  /*15ba0*/  LDL.LU R3, [R1+0x14] ;  /* 0x0000140001037983 */ /* 0x001ea40000300800 */
[----:B--2---:R-:W-:-:S04]  /*15bb0*/  LOP3.LUT R3, R3, 0x2, RZ, 0xfc, !PT ;  /* 0x0000000203037812 */ /* 0x004fc800078efcff */
[----:B------:R-:W-:-:S13]  /*15bc0*/  ISETP.NE.AND P2, PT, R3, 0x3, PT ;  /* 0x000000030300780c */ /* 0x000fda0003f45270 */
[----:B------:R-:W-:Y:S05]  /*15bd0*/  @!P2 BRA `(.L_x_2297) ;  /* 0x000000000004a947 */ /* 0x000fea0003800000 */
[----:B------:R-:W-:Y:S01]  /*15be0*/  BPT.TRAP 0x1 ;  /* 0x000000040000795c */ /* 0x000fe20000300000 */
.L_x_2297:
[----:B------:R-:W-:Y:S01]  /*15bf0*/  VIADD R7, R2, 0x38840 ;  /* 0x0003884002077836 */ /* 0x000fe20000000000 */
[----:B------:R-:W-:Y:S02]  /*15c00*/  SHF.L.U32 R5, R9, 0x1f, RZ ;  /* 0x0000001f09057819 */ /* 0x000fe400000006ff */
[C---:B------:R-:W-:Y:S01]  /*15c10*/  IADD3 R3, R0.reuse, 0x1, RZ ;  /* 0x0000000100037810 */ /* 0x040fe20007ffe0ff */
        /* <DEDUP_REMOVED lines=9> */
.L_x_2342:
[----:B------:R-:W1:Y:S02]  /*15cb0*/  SYNCS.PHASECHK.TRANS64.TRYWAIT P0, [R3+URZ], R4 ;  /* 0x00000004030075a7 */ /* 0x000e64000800017f */
[----:B-1----:R-:W-:Y:S05]  /*15cc0*/  @!P0 BRA `(.L_x_2299) ;  /* 0x0000001400488947 */ /* 0x002fea0003800000 */
.L_x_2343:
[----:B------:R-:W-:Y:S05]  /*15cd0*/  @!P2 BRA `(.L_x_2300) ;  /* 0x000000000004a947 */ /* 0x000fea0003800000 */
[----:B------:R-:W-:Y:S01]  /*15ce0*/  BPT.TRAP 0x1 ;  /* 0x000000040000795c */ /* 0x000fe20000300000 */
.L_x_2300:
[----:B-1----:R-:W-:-:S04]  /*15cf0*/  VIADD R3, R2, 0x38860 ;  /* 0x0003886002037836 */ /* 0x002fc80000000000 */
[----:B------:R-:W-:-:S04]  /*15d00*/  IMAD R0, R0, 0x8, R3 ;  /* 0x0000000800007824 */ /* 0x000fc800078e0203 */
[----:B------:R-:W1:Y:S02]  /*15d10*/  SYNCS.PHASECHK.TRANS64.TRYWAIT P0, [R0+URZ], R5 ;  /* 0x00000005000075a7 */ /* 0x000e64000800017f */
[----:B-1----:R-:W-:Y:S05]  /*15d20*/  @!P0 BRA `(.L_x_2301) ;  /* 0x0000001400448947 */ /* 0x002fea0003800000 */
.L_x_2344:
[----:B------:R-:W-:-:S07]  /*15d30*/  IMAD R3, R8, 0x8, R3 ;  /* 0x0000000808037824 */ /* 0x000fce00078e0203 */
.L_x_2302:
[----:B--2---:R2:W3:Y:S02]  /*15d40*/  SYNCS.PHASECHK.TRANS64.TRYWAIT P0, [R3+URZ], R4 ;  /* 0x00000004030075a7 */ /* 0x0044e4000800017f */
[----:B---3--:R-:W-:Y:S05]  /*15d50*/  @!P0 NANOSLEEP.SYNCS 0x989680 ;  /* 0x009896800000895d */ /* 0x008fea0003900000 */
[----:B------:R-:W3:Y:S02]  /*15d60*/  @!P0 SYNCS.PHASECHK.TRANS64 P0, [R3+URZ], R4 ;  /* 0x00000004030085a7 */ /* 0x000ee4000800007f */
[----:B---3--:R-:W-:Y:S05]  /*15d70*/  @!P0 BRA `(.L_x_2302) ;  /* 0xfffffffc00f08947 */ /* 0x008fea000383ffff */
.L_x_2171:
[----:B------:R-:W-:Y:S05]  /*15d80*/  BSYNC B6 ;  /* 0x0000000000067941 */ /* 0x000fea0003800000 */
.L_x_2168:
[----:B------:R-:W-:Y:S05]  /*15d90*/  EXIT ;  /* 0x000000000000794d */ /* 0x000fea0003800000 */
.L_x_2175:
[----:B------:R-:W-:-:S13]  /*15da0*/  R2UR UR4, R16 ;  /* 0x00000000100472ca */ /* 0x000fda00000e0000 */
[----:B-1----:R-:W-:-:S04]  /*15db0*/  MOV R3, UR4 ;  /* 0x0000000400037c02 */ /* 0x002fc80008000f00 */
[----:B------:R1:W2:Y:S03]  /*15dc0*/  SYNCS.PHASECHK.TRANS64.TRYWAIT P1, [R3+URZ+0x38800], R2 ;  /* 0x03880002030075a7 */ /* 0x0002a6000802017f */
[----:B--2---:R-:W-:Y:S05]  /*15dd0*/  @!P1 NANOSLEEP.SYNCS 0x989680 ;  /* 0x009896800000995d */ /* 0x004fea0003900000 */
[----:B------:R-:W2:Y:S02]  /*15de0*/  @!P1 SYNCS.PHASECHK.TRANS64 P1, [R3+URZ+0x38800], R2 ;  /* 0x03880002030095a7 */ /* 0x000ea4000802007f */
[----:B--2---:R-:W-:Y:S05]  /*15df0*/  @!P1 BRA `(.L_x_2175) ;  /* 0xfffffffc00e89947 */ /* 0x004fea000383ffff */
[----:B------:R-:W-:Y:S05]  /*15e00*/  BRA `(.L_x_2303) ;  /* 0xfffffeb400e47947 */ /* 0x000fea000383ffff */
.L_x_2179:
[----:B------:R-:W-:-:S13]  /*15e10*/  R2UR UR4, R16 ;  /* 0x00000000100472ca */ /* 0x000fda00000e0000 */
[----:B01----:R-:W-:-:S04]  /*15e20*/  IMAD.U32 R3, RZ, RZ, UR4 ;  /* 0x00000004ff037e24 */ /* 0x003fc8000f8e00ff */
[----:B------:R0:W1:Y:S03]  /*15e30*/  SYNCS.PHASECHK.TRANS64.TRYWAIT P2, [R3+URZ+0x38830], R2 ;  /* 0x03883002030075a7 */ /* 0x000066000804017f */
[----:B-1----:R-:W-:Y:S05]  /*15e40*/  @!P2 NANOSLEEP.SYNCS 0x989680 ;  /* 0x009896800000a95d */ /* 0x002fea0003900000 */
[----:B------:R-:W1:Y:S02]  /*15e50*/  @!P2 SYNCS.PHASECHK.TRANS64 P2, [R3+URZ+0x38830], R2 ;  /* 0x038830020300a5a7 */ /* 0x000e64000804007f */
[----:B-1----:R-:W-:Y:S05]  /*15e60*/  @!P2 BRA `(.L_x_2179) ;  /* 0xfffffffc00e8a947 */ /* 0x002fea000383ffff */
[----:B------:R-:W-:Y:S05]  /*15e70*/  BRA `(.L_x_2178) ;  /* 0xfffffeb800047947 */ /* 0x000fea000383ffff */
.L_x_2184:
[----:B------:R-:W-:-:S13]  /*15e80*/  R2UR UR6, R213 ;  /* 0x00000000d50672ca */ /* 0x000fda00000e0000 */
[----:B-1----:R-:W-:-:S04]  /*15e90*/  IMAD.U32 R6, RZ, RZ, UR6 ;  /* 0x00000006ff067e24 */ /* 0x002fc8000f8e00ff */
[----:B------:R1:W2:Y:S03]  /*15ea0*/  SYNCS.PHASECHK.TRANS64.TRYWAIT P3, [R6+URZ+0x38830], R3 ;  /* 0x03883003060075a7 */ /* 0x0002a6000806017f */
[----:B--2---:R-:W-:Y:S05]  /*15eb0*/  @!P3 NANOSLEEP.SYNCS 0x989680 ;  /* 0x009896800000b95d */ /* 0x004fea0003900000 */
[----:B------:R-:W2:Y:S02]  /*15ec0*/  @!P3 SYNCS.PHASECHK.TRANS64 P3, [R6+URZ+0x38830], R3 ;  /* 0x038830030600b5a7 */ /* 0x000ea4000806007f */
[----:B--2---:R-:W-:Y:S05]  /*15ed0*/  @!P3 BRA `(.L_x_2184) ;  /* 0xfffffffc00e8b947 */ /* 0x004fea000383ffff */
[----:B------:R-:W-:Y:S05]  /*15ee0*/  BRA `(.L_x_2183) ;  /* 0xfffffef8003c7947 */ /* 0x000fea000383ffff */
.L_x_2188:
[----:B-1----:R-:W-:-:S04]  /*15ef0*/  IMAD.U32 R3, RZ, RZ, UR7 ;  /* 0x00000007ff037e24 */ /* 0x002fc8000f8e00ff */
[----:B------:R1:W2:Y:S03]  /*15f00*/  SYNCS.PHASECHK.TRANS64.TRYWAIT P3, [R3+URZ+0x38850], R0 ;  /* 0x03885000030075a7 */ /* 0x0002a6000806017f */
[----:B--2---:R-:W-:Y:S05]  /*15f10*/  @!P3 NANOSLEEP.SYNCS 0x989680 ;  /* 0x009896800000b95d */ /* 0x004fea0003900000 */
[----:B------:R-:W2:Y:S02]  /*15f20*/  @!P3 SYNCS.PHASECHK.TRANS64 P3, [R3+URZ+0x38850], R0 ;  /* 0x038850000300b5a7 */ /* 0x000ea4000806007f */
[----:B--2---:R-:W-:Y:S05]  /*15f30*/  @!P3 BRA `(.L_x_2188) ;  /* 0xfffffffc00ecb947 */ /* 0x004fea000383ffff */
[----:B------:R-:W-:Y:S05]  /*15f40*/  BRA `(.L_x_2187) ;  /* 0xffffff2000707947 */ /* 0x000fea000383ffff */
.L_x_2194:
[----:B------:R-:W-:-:S13]  /*15f50*/  R2UR UR6, R212 ;  /* 0x00000000d40672ca */ /* 0x000fda00000e0000 */
[----:B-1----:R-:W-:-:S04]  /*15f60*/  IMAD.U32 R6, RZ, RZ, UR6 ;  /* 0x00000006ff067e24 */ /* 0x002fc8000f8e00ff */
[----:B------:R1:W2:Y:S03]  /*15f70*/  SYNCS.PHASECHK.TRANS64.TRYWAIT P2, [R6+URZ+0x38830], R3 ;  /* 0x03883003060075a7 */ /* 0x0002a6000804017f */
[----:B--2---:R-:W-:Y:S05]  /*15f80*/  @!P2 NANOSLEEP.SYNCS 0x989680 ;  /* 0x009896800000a95d */ /* 0x004fea0003900000 */
[----:B------:R-:W2:Y:S02]  /*15f90*/  @!P2 SYNCS.PHASECHK.TRANS64 P2, [R6+URZ+0x38830], R3 ;  /* 0x038830030600a5a7 */ /* 0x000ea4000804007f */
[----:B--2---:R-:W-:Y:S05]  /*15fa0*/  @!P2 BRA `(.L_x_2194) ;  /* 0xfffffffc00e8a947 */ /* 0x004fea000383ffff */
[----:B------:R-:W-:Y:S05]  /*15fb0*/  BRA `(.L_x_2193) ;  /* 0xffffff3c006c7947 */ /* 0x000fea000383ffff */
.L_x_2198:
[----:B-1----:R-:W-:-:S04]  /*15fc0*/  MOV R3, UR11 ;  /* 0x0000000b00037c02 */ /* 0x002fc80008000f00 */
[----:B------:R1:W2:Y:S03]  /*15fd0*/  SYNCS.PHASECHK.TRANS64.TRYWAIT P2, [R3+URZ+0x38850], R0 ;  /* 0x03885000030075a7 */ /* 0x0002a6000804017f */
[----:B--2---:R-:W-:Y:S05]  /*15fe0*/  @!P2 NANOSLEEP.SYNCS 0x989680 ;  /* 0x009896800000a95d */ /* 0x004fea0003900000 */
[----:B------:R-:W2:Y:S02]  /*15ff0*/  @!P2 SYNCS.PHASECHK.TRANS64 P2, [R3+URZ+0x38850], R0 ;  /* 0x038850000300a5a7 */ /* 0x000ea4000804007f */
[----:B--2---:R-:W-:Y:S05]  /*16000*/  @!P2 BRA `(.L_x_2198) ;  /* 0xfffffffc00eca947 */ /* 0x004fea000383ffff */
[----:B------:R-:W-:Y:S05]  /*16010*/  BRA `(.L_x_2197) ;  /* 0xffffff6400a47947 */ /* 0x000fea000383ffff */
.L_x_2203:
[----:B-1----:R-:W-:-:S04]  /*16020*/  IMAD.U32 R5, RZ, RZ, UR5 ;  /* 0x00000005ff057e24 */ /* 0x002fc8000f8e00ff */
[----:B------:R1:W2:Y:S03]  /*16030*/  SYNCS.PHASECHK.TRANS64.TRYWAIT P0, [R5+URZ+0x38850], R8 ;  /* 0x03885008050075a7 */ /* 0x0002a6000800017f */
[----:B--2---:R-:W-:Y:S05]  /*16040*/  @!P0 NANOSLEEP.SYNCS 0x989680 ;  /* 0x009896800000895d */ /* 0x004fea0003900000 */
[----:B------:R-:W2:Y:S02]  /*16050*/  @!P0 SYNCS.PHASECHK.TRANS64 P0, [R5+URZ+0x38850], R8 ;  /* 0x03885008050085a7 */ /* 0x000ea4000800007f */
[----:B--2---:R-:W-:Y:S05]  /*16060*/  @!P0 BRA `(.L_x_2203) ;  /* 0xfffffffc00ec8947 */ /* 0x004fea000383ffff */
[----:B------:R-:W-:Y:S05]  /*16070*/  BRA `(.L_x_2202) ;  /* 0xffffff8000dc7947 */ /* 0x000fea000383ffff */
.L_x_2214:
[----:B------:R-:W-:Y:S01]  /*16080*/  IMAD.MOV.U32 R13, RZ, RZ, R0 ;  /* 0x000000ffff0d7224 */ /* 0x000fe200078e0000 */
[----:B------:R-:W-:Y:S01]  /*16090*/  MOV R15, 0xffffffff ;  /* 0xffffffff000f7802 */ /* 0x000fe20000000f00 */
[----:B------:R-:W-:Y:S02]  /*160a0*/  IMAD.MOV.U32 R12, RZ, RZ, RZ ;  /* 0x000000ffff0c7224 */ /* 0x000fe400078e00ff */
[----:B------:R-:W-:-:S07]  /*160b0*/  IMAD.MOV.U32 R11, RZ, RZ, 0x1f ;  /* 0x0000001fff0b7424 */ /* 0x000fce00078e00ff */
[----:B------:R-:W-:Y:S05]  /*160c0*/  WARPSYNC.COLLECTIVE R15, `(.L_x_2304) ;  /* 0x000000000f087348 */ /* 0x000fea0003c00000 */
[----:B------:R0:W1:Y:S02]  /*160d0*/  SHFL.IDX P6, R14, R13, R12, R11 ;  /* 0x0000000c0d0e7389 */ /* 0x00006400000c000b */
[----:B01----:R-:W-:Y:S01]  /*160e0*/  ENDCOLLECTIVE ;  /* 0x000000000000791b */ /* 0x003fe20003800000 */
.L_x_2304:
[----:B------:R-:W-:Y:S05]  /*160f0*/  BRA `(.L_x_2305) ;  /* 0xffffffbc00cc7947 */ /* 0x000fea000383ffff */
.L_x_2216:
[----:B------:R-:W-:Y:S01]  /*16100*/  BSSY B0, `(.L_x_2306) ;  /* 0x0000006000007945 */ /* 0x000fe20003800000 */
[----:B------:R-:W-:-:S07]  /*16110*/  IMAD.MOV.U32 R15, RZ, RZ, -0x1 ;  /* 0xffffffffff0f7424 */ /* 0x000fce00078e00ff */
[----:B0-----:R-:W-:Y:S05]  /*16120*/  WARPSYNC.COLLECTIVE R15, `(.L_x_2307) ;  /* 0x000000000f0c7348 */ /* 0x001fea0003c00000 */
[----:B------:R-:W-:Y:S02]  /*16130*/  ELECT P6, UR62, PT ;  /* 0x00000000003e782f */ /* 0x000fe400038c0000 */
[----:B------:R-:W-:Y:S01]  /*16140*/  MOV R14, UR62 ;  /* 0x0000003e000e7c02 */ /* 0x000fe20008000f00 */
[----:B0-----:R-:W-:Y:S10]  /*16150*/  ENDCOLLECTIVE ;  /* 0x000000000000791b */ /* 0x001ff40003800000 */
.L_x_2307:
[----:B------:R-:W-:Y:S05]  /*16160*/  BSYNC B0 ;  /* 0x0000000000007941 */ /* 0x000fea0003800000 */
.L_x_2306:
[----:B------:R-:W-:Y:S05]  /*16170*/  BRA `(.L_x_2308) ;  /* 0xffffffbc00cc7947 */ /* 0x000fea000383ffff */
.L_x_2218:
[----:B0-----:R-:W-:-:S04]  /*16180*/  IMAD.U32 R3, RZ, RZ, UR38 ;  /* 0x00000026ff037e24 */ /* 0x001fc8000f8e00ff */
[----:B------:R0:W1:Y:S03]  /*16190*/  SYNCS.PHASECHK.TRANS64.TRYWAIT P0, [R3+URZ+0x38840], R0 ;  /* 0x03884000030075a7 */ /* 0x000066000800017f */
[----:B-1----:R-:W-:Y:S05]  /*161a0*/  @!P0 NANOSLEEP.SYNCS 0x989680 ;  /* 0x009896800000895d */ /* 0x002fea0003900000 */
[----:B------:R-:W1:Y:S02]  /*161b0*/  @!P0 SYNCS.PHASECHK.TRANS64 P0, [R3+URZ+0x38840], R0 ;  /* 0x03884000030085a7 */ /* 0x000e64000800007f */
[----:B-1----:R-:W-:Y:S05]  /*161c0*/  @!P0 BRA `(.L_x_2218) ;  /* 0xfffffffc00ec8947 */ /* 0x002fea000383ffff */
[----:B------:R-:W-:Y:S05]  /*161d0*/  BRA `(.L_x_2309) ;  /* 0xffffffc000287947 */ /* 0x000fea000383ffff */
.L_x_2221:
[----:B------:R-:W-:Y:S01]  /*161e0*/  IMAD R8, R11, 0x80, R8 ;  /* 0x000000800b087824 */ /* 0x000fe200078e0208 */
[----:B------:R-:W-:Y:S01]  /*161f0*/  MOV R12, RZ ;  /* 0x000000ff000c7202 */ /* 0x000fe20000000f00 */
[----:B------:R-:W-:Y:S02]  /*16200*/  IMAD.MOV.U32 R13, RZ, RZ, R6 ;  /* 0x000000ffff0d7224 */ /* 0x000fe400078e0006 */
[----:B------:R-:W-:Y:S02]  /*16210*/  IMAD.MOV.U32 R11, RZ, RZ, 0x181f ;  /* 0x0000181fff0b7424 */ /* 0x000fe400078e00ff */
[----:B------:R-:W-:Y:S02]  /*16220*/  IMAD.MOV.U32 R15, RZ, RZ, -0x1 ;  /* 0xffffffffff0f7424 */ /* 0x000fe400078e00ff */
[----:B------:R-:W-:-:S07]  /*16230*/  VIADD R5, R8, 0x10 ;  /* 0x0000001008057836 */ /* 0x000fce0000000000 */
[----:B------:R-:W-:Y:S05]  /*16240*/  WARPSYNC.COLLECTIVE R15, `(.L_x_2310) ;  /* 0x000000000f087348 */ /* 0x000fea0003c00000 */
[----:B------:R0:W1:Y:S02]  /*16250*/  SHFL.IDX P6, R14, R13, R12, R11 ;  /* 0x0000000c0d0e7389 */ /* 0x00006400000c000b */
[----:B01----:R-:W-:Y:S01]  /*16260*/  ENDCOLLECTIVE ;  /* 0x000000000000791b */ /* 0x003fe20003800000 */
.L_x_2310:
[----:B------:R-:W-:Y:S02]  /*16270*/  IMAD.MOV.U32 R13, RZ, RZ, R7 ;  /* 0x000000ffff0d7224 */ /* 0x000fe400078e0007 */
[----:B------:R-:W-:-:S07]  /*16280*/  IMAD.MOV.U32 R2, RZ, RZ, R14 ;  /* 0x000000ffff027224 */ /* 0x000fce00078e000e */
[----:B------:R-:W-:Y:S05]  /*16290*/  WARPSYNC.COLLECTIVE R15, `(.L_x_2311) ;  /* 0x000000000f087348 */ /* 0x000fea0003c00000 */
[----:B------:R0:W1:Y:S02]  /*162a0*/  SHFL.IDX P6, R14, R13, R12, R11 ;  /* 0x0000000c0d0e7389 */ /* 0x00006400000c000b */
[----:B01----:R-:W-:Y:S01]  /*162b0*/  ENDCOLLECTIVE ;  /* 0x000000000000791b */ /* 0x003fe20003800000 */
.L_x_2311:
[----:B------:R-:W-:Y:S01]  /*162c0*/  ULDC UR4, c[0x0][0x288] ;  /* 0x0000a20000047ab9 */ /* 0x000fe20000000800 */
[----:B------:R-:W-:Y:S01]  /*162d0*/  ULDC.64 UR6, c[0x0][0x208] ;  /* 0x0000820000067ab9 */ /* 0x000fe20000000a00 */
[----:B------:R-:W-:-:S05]  /*162e0*/  IMAD R0, R20, UR4, RZ ;  /* 0x0000000414007c24 */ /* 0x000fca000f8e02ff */
[----:B------:R-:W-:Y:S01]  /*162f0*/  ISETP.GE.AND P3, PT, R8, R0, PT ;  /* 0x000000000800720c */ /* 0x000fe20003f66270 */
[----:B------:R-:W-:Y:S02]  /*16300*/  IMAD.MOV.U32 R13, RZ, RZ, R6 ;  /* 0x000000ffff0d7224 */ /* 0x000fe400078e0006 */
[----:B------:R-:W-:-:S10]  /*16310*/  IMAD.MOV.U32 R12, RZ, RZ, 0x1 ;  /* 0x00000001ff0c7424 */ /* 0x000fd400078e00ff */
[----:B------:R-:W-:Y:S02]  /*16320*/  @!P3 LEA R21, R9, UR38, 0x1 ;  /* 0x000000260915bc11 */ /* 0x000fe4000f8e08ff */
[----:B------:R-:W-:-:S04]  /*16330*/  MOV R3, R14 ;  /* 0x0000000e00037202 */ /* 0x000fc80000000f00 */
        /* <DEDUP_REMOVED lines=15> */
.L_x_2312:
[----:B------:R-:W-:Y:S01]  /*16430*/  VIADD R3, R8, 0x20 ;  /* 0x0000002008037836 */ /* 0x000fe20000000000 */
[----:B------:R-:W-:Y:S02]  /*16440*/  @!P3 LEA R20, R9, UR38, 0x1 ;  /* 0x000000260914bc11 */ /* 0x000fe4000f8e08ff */
[----:B------:R-:W-:Y:S01]  /*16450*/  MOV R13, R7 ;  /* 0x00000007000d7202 */ /* 0x000fe20000000f00 */
[----:B------:R-:W-:-:S07]  /*16460*/  IMAD.MOV.U32 R5, RZ, RZ, R14 ;  /* 0x000000ffff057224 */ /* 0x000fce00078e000e */
[----:B------:R-:W-:Y:S05]  /*16470*/  WARPSYNC.COLLECTIVE R15, `(.L_x_2313) ;  /* 0x000000000f087348 */ /* 0x000fea0003c00000 */
[----:B------:R0:W1:Y:S02]  /*16480*/  SHFL.IDX P6, R14, R13, R12, R11 ;  /* 0x0000000c0d0e7389 */ /* 0x00006400000c000b */
[----:B01----:R-:W-:Y:S01]  /*16490*/  ENDCOLLECTIVE ;  /* 0x000000000000791b */ /* 0x003fe20003800000 */
.L_x_2313:
        /* <DEDUP_REMOVED lines=16> */
.L_x_2314:
[----:B------:R-:W-:Y:S01]  /*165a0*/  VIADD R5, R8, 0x30 ;  /* 0x0000003008057836 */ /* 0x000fe20000000000 */
[----:B------:R-:W-:Y:S01]  /*165b0*/  @!P3 LEA R21, R9, UR38, 0x1 ;  /* 0x000000260915bc11 */ /* 0x000fe2000f8e08ff */
[----:B------:R-:W-:Y:S01]  /*165c0*/  IMAD.MOV.U32 R13, RZ, RZ, R7 ;  /* 0x000000ffff0d7224 */ /* 0x000fe200078e0007 */
[----:B------:R-:W-:-:S07]  /*165d0*/  MOV R3, R14 ;  /* 0x0000000e00037202 */ /* 0x000fce0000000f00 */
[----:B------:R-:W-:Y:S05]  /*165e0*/  WARPSYNC.COLLECTIVE R15, `(.L_x_2315) ;  /* 0x000000000f087348 */ /* 0x000fea0003c00000 */
[----:B------:R0:W1:Y:S02]  /*165f0*/  SHFL.IDX P6, R14, R13, R12, R11 ;  /* 0x0000000c0d0e7389 */ /* 0x00006400000c000b */
[----:B01----:R-:W-:Y:S01]  /*16600*/  ENDCOLLECTIVE ;  /* 0x000000000000791b */ /* 0x003fe20003800000 */
.L_x_2315:
        /* <DEDUP_REMOVED lines=16> */
.L_x_2316:
[----:B------:R-:W-:Y:S01]  /*16710*/  VIADD R3, R8, 0x40 ;  /* 0x0000004008037836 */ /* 0x000fe20000000000 */
[----:B------:R-:W-:Y:S01]  /*16720*/  @!P3 LEA R20, R9, UR38, 0x1 ;  /* 0x000000260914bc11 */ /* 0x000fe2000f8e08ff */
[----:B------:R-:W-:Y:S02]  /*16730*/  IMAD.MOV.U32 R13, RZ, RZ, R7 ;  /* 0x000000ffff0d7224 */ /* 0x000fe400078e0007 */
[----:B------:R-:W-:-:S07]  /*16740*/  IMAD.MOV.U32 R5, RZ, RZ, R14 ;  /* 0x000000ffff057224 */ /* 0x000fce00078e000e */
[----:B------:R-:W-:Y:S05]  /*16750*/  WARPSYNC.COLLECTIVE R15, `(.L_x_2317) ;  /* 0x000000000f087348 */ /* 0x000fea0003c00000 */
[----:B------:R0:W1:Y:S02]  /*16760*/  SHFL.IDX P6, R14, R13, R12, R11 ;  /* 0x0000000c0d0e7389 */ /* 0x00006400000c000b */
[----:B01----:R-:W-:Y:S01]  /*16770*/  ENDCOLLECTIVE ;  /* 0x000000000000791b */ /* 0x003fe20003800000 */
.L_x_2317:
        /* <DEDUP_REMOVED lines=16> */
.L_x_2318:
[----:B------:R-:W-:Y:S01]  /*16880*/  VIADD R5, R8, 0x50 ;  /* 0x0000005008057836 */ /* 0x000fe20000000000 */
[----:B------:R-:W-:Y:S01]  /*16890*/  @!P3 LEA R21, R9, UR38, 0x1 ;  /* 0x000000260915bc11 */ /* 0x000fe2000f8e08ff */
[----:B------:R-:W-:Y:S01]  /*168a0*/  IMAD.MOV.U32 R13, RZ, RZ, R7 ;  /* 0x000000ffff0d7224 */ /* 0x000fe200078e0007 */
[----:B------:R-:W-:-:S07]  /*168b0*/  MOV R3, R14 ;  /* 0x0000000e00037202 */ /* 0x000fce0000000f00 */
[----:B------:R-:W-:Y:S05]  /*168c0*/  WARPSYNC.COLLECTIVE R15, `(.L_x_2319) ;  /* 0x000000000f087348 */ /* 0x000fea0003c00000 */
[----:B------:R0:W1:Y:S02]  /*168d0*/  SHFL.IDX P6, R14, R13, R12, R11 ;  /* 0x0000000c0d0e7389 */ /* 0x00006400000c000b */
[----:B01----:R-:W-:Y:S01]  /*168e0*/  ENDCOLLECTIVE ;  /* 0x000000000000791b */ /* 0x003fe20003800000 */
.L_x_2319:
        /* <DEDUP_REMOVED lines=16> */
.L_x_2320:
[----:B------:R-:W-:Y:S01]  /*169f0*/  VIADD R3, R8, 0x60 ;  /* 0x0000006008037836 */ /* 0x000fe20000000000 */
[----:B------:R-:W-:Y:S01]  /*16a00*/  @!P3 LEA R20, R9, UR38, 0x1 ;  /* 0x000000260914bc11 */ /* 0x000fe2000f8e08ff */
[----:B------:R-:W-:Y:S02]  /*16a10*/  IMAD.MOV.U32 R13, RZ, RZ, R7 ;  /* 0x000000ffff0d7224 */ /* 0x000fe400078e0007 */
[----:B------:R-:W-:-:S07]  /*16a20*/  IMAD.MOV.U32 R5, RZ, RZ, R14 ;  /* 0x000000ffff057224 */ /* 0x000fce00078e000e */
[----:B------:R-:W-:Y:S05]  /*16a30*/  WARPSYNC.COLLECTIVE R15, `(.L_x_2321) ;  /* 0x000000000f087348 */ /* 0x000fea0003c00000 */
[----:B------:R0:W1:Y:S02]  /*16a40*/  SHFL.IDX P6, R14, R13, R12, R11 ;  /* 0x0000000c0d0e7389 */ /* 0x00006400000c000b */
[----:B01----:R-:W-:Y:S01]  /*16a50*/  ENDCOLLECTIVE ;  /* 0x000000000000791b */ /* 0x003fe20003800000 */
.L_x_2321:
        /* <DEDUP_REMOVED lines=16> */
.L_x_2322:
[----:B------:R-:W-:Y:S01]  /*16b60*/  @!P3 LEA R21, R9, UR38, 0x1 ;  /* 0x000000260915bc11 */ /* 0x000fe2000f8e08ff */
[----:B------:R-:W-:Y:S01]  /*16b70*/  IMAD.MOV.U32 R13, RZ, RZ, R7 ;  /* 0x000000ffff0d7224 */ /* 0x000fe200078e0007 */
[----:B------:R-:W-:-:S07]  /*16b80*/  MOV R3, R14 ;  /* 0x0000000e00037202 */ /* 0x000fce0000000f00 */
[----:B------:R-:W-:Y:S05]  /*16b90*/  WARPSYNC.COLLECTIVE R15, `(.L_x_2323) ;  /* 0x000000000f087348 */ /* 0x000fea0003c00000 */
[----:B------:R0:W1:Y:S02]  /*16ba0*/  SHFL.IDX P6, R14, R13, R12, R11 ;  /* 0x0000000c0d0e7389 */ /* 0x00006400000c000b */
[----:B01----:R-:W-:Y:S01]  /*16bb0*/  ENDCOLLECTIVE ;  /* 0x000000000000791b */ /* 0x003fe20003800000 */
.L_x_2323:
        /* <DEDUP_REMOVED lines=15> */
.L_x_2324:
[----:B------:R-:W-:Y:S02]  /*16cb0*/  IMAD.MOV.U32 R13, RZ, RZ, R7 ;  /* 0x000000ffff0d7224 */ /* 0x000fe400078e0007 */
[----:B------:R-:W-:-:S07]  /*16cc0*/  IMAD.MOV.U32 R4, RZ, RZ, R14 ;  /* 0x000000ffff047224 */ /* 0x000fce00078e000e */
[----:B------:R-:W-:Y:S05]  /*16cd0*/  WARPSYNC.COLLECTIVE R15, `(.L_x_2325) ;  /* 0x000000000f087348 */ /* 0x000fea0003c00000 */
[----:B------:R0:W1:Y:S02]  /*16ce0*/  SHFL.IDX P6, R14, R13, R12, R11 ;  /* 0x0000000c0d0e7389 */ /* 0x00006400000c000b */
[----:B01----:R-:W-:Y:S01]  /*16cf0*/  ENDCOLLECTIVE ;  /* 0x000000000000791b */ /* 0x003fe20003800000 */
.L_x_2325:
[----:B------:R-:W-:Y:S05]  /*16d00*/  BRA `(.L_x_2326) ;  /* 0xffffffc000907947 */ /* 0x000fea000383ffff */
.L_x_2224:
[----:B-1----:R-:W-:-:S04]  /*16d10*/  IMAD.U32 R3, RZ, RZ, UR38 ;  /* 0x00000026ff037e24 */ /* 0x002fc8000f8e00ff */
[----:B------:R1:W2:Y:S03]  /*16d20*/  SYNCS.PHASECHK.TRANS64.TRYWAIT P0, [R3+URZ+0x38820], R2 ;  /* 0x03882002030075a7 */ /* 0x0002a6000800017f */
[----:B--2---:R-:W-:Y:S05]  /*16d30*/  @!P0 NANOSLEEP.SYNCS 0x989680 ;  /* 0x009896800000895d */ /* 0x004fea0003900000 */
[----:B------:R-:W2:Y:S02]  /*16d40*/  @!P0 SYNCS.PHASECHK.TRANS64 P0, [R3+URZ+0x38820], R2 ;  /* 0x03882002030085a7 */ /* 0x000ea4000800007f */
[----:B--2---:R-:W-:Y:S05]  /*16d50*/  @!P0 BRA `(.L_x_2224) ;  /* 0xfffffffc00ec8947 */ /* 0x004fea000383ffff */
[----:B------:R-:W-:Y:S05]  /*16d60*/  BRA `(.L_x_2327) ;  /* 0xffffffc000f07947 */ /* 0x000fea000383ffff */
.L_x_2231:
[----:B-1----:R-:W-:-:S04]  /*16d70*/  MOV R3, UR38 ;  /* 0x0000002600037c02 */ /* 0x002fc80008000f00 */
[----:B------:R1:W2:Y:S03]  /*16d80*/  SYNCS.PHASECHK.TRANS64.TRYWAIT P0, [R3+URZ+0x38848], R2 ;  /* 0x03884802030075a7 */ /* 0x0002a6000800017f */
[----:B--2---:R-:W-:Y:S05]  /*16d90*/  @!P0 NANOSLEEP.SYNCS 0x989680 ;  /* 0x009896800000895d */ /* 0x004fea0003900000 */
[----:B------:R-:W2:Y:S02]  /*16da0*/  @!P0 SYNCS.PHASECHK.TRANS64 P0, [R3+URZ+0x38848], R2 ;  /* 0x03884802030085a7 */ /* 0x000ea4000800007f */
[----:B--2---:R-:W-:Y:S05]  /*16db0*/  @!P0 BRA `(.L_x_2231) ;  /* 0xfffffffc00ec8947 */ /* 0x004fea000383ffff */
[----:B------:R-:W-:Y:S05]  /*16dc0*/  BRA `(.L_x_2328) ;  /* 0xffffffc400cc7947 */ /* 0x000fea000383ffff */
.L_x_2239:
[----:B0-----:R-:W-:-:S04]  /*16dd0*/  IMAD.U32 R3, RZ, RZ, UR38 ;  /* 0x00000026ff037e24 */ /* 0x001fc8000f8e00ff */
[----:B------:R0:W1:Y:S03]  /*16de0*/  SYNCS.PHASECHK.TRANS64.TRYWAIT P0, [R3+URZ+0x38860], R2 ;  /* 0x03886002030075a7 */ /* 0x000066000800017f */
[----:B-1----:R-:W-:Y:S05]  /*16df0*/  @!P0 NANOSLEEP.SYNCS 0x989680 ;  /* 0x009896800000895d */ /* 0x002fea0003900000 */
[----:B------:R-:W1:Y:S02]  /*16e00*/  @!P0 SYNCS.PHASECHK.TRANS64 P0, [R3+URZ+0x38860], R2 ;  /* 0x03886002030085a7 */ /* 0x000e64000800007f */
[----:B-1----:R-:W-:Y:S05]  /*16e10*/  @!P0 BRA `(.L_x_2239) ;  /* 0xfffffffc00ec8947 */ /* 0x002fea000383ffff */
[----:B------:R-:W-:Y:S05]  /*16e20*/  BRA `(.L_x_2329) ;  /* 0xffffffc800e07947 */ /* 0x000fea000383ffff */
.L_x_2250:
[----:B-1----:R-:W-:-:S04]  /*16e30*/  IMAD.U32 R3, RZ, RZ, UR38 ;  /* 0x00000026ff037e24 */ /* 0x002fc8000f8e00ff */
[----:B------:R1:W2:Y:S03]  /*16e40*/  SYNCS.PHASECHK.TRANS64.TRYWAIT P0, [R3+URZ+0x38840], R2 ;  /* 0x03884002030075a7 */ /* 0x0002a6000800017f */
[----:B--2---:R-:W-:Y:S05]  /*16e50*/  @!P0 NANOSLEEP.SYNCS 0x989680 ;  /* 0x009896800000895d */ /* 0x004fea0003900000 */
[----:B------:R-:W2:Y:S02]  /*16e60*/  @!P0 SYNCS.PHASECHK.TRANS64 P0, [R3+URZ+0x38840], R2 ;  /* 0x03884002030085a7 */ /* 0x000ea4000800007f */
[----:B--2---:R-:W-:Y:S05]  /*16e70*/  @!P0 BRA `(.L_x_2250) ;  /* 0xfffffffc00ec8947 */ /* 0x004fea000383ffff */
[----:B------:R-:W-:Y:S05]  /*16e80*/  BRA `(.L_x_2330) ;  /* 0xffffffd000707947 */ /* 0x000fea000383ffff */
.L_x_2258:
[----:B0-----:R-:W-:-:S04]  /*16e90*/  IMAD.U32 R3, RZ, RZ, UR38 ;  /* 0x00000026ff037e24 */ /* 0x001fc8000f8e00ff */
[----:B------:R0:W1:Y:S03]  /*16ea0*/  SYNCS.PHASECHK.TRANS64.TRYWAIT P0, [R3+URZ+0x38868], R2 ;  /* 0x03886802030075a7 */ /* 0x000066000800017f */
[----:B-1----:R-:W-:Y:S05]  /*16eb0*/  @!P0 NANOSLEEP.SYNCS 0x989680 ;  /* 0x009896800000895d */ /* 0x002fea0003900000 */
[----:B------:R-:W1:Y:S02]  /*16ec0*/  @!P0 SYNCS.PHASECHK.TRANS64 P0, [R3+URZ+0x38868], R2 ;  /* 0x03886802030085a7 */ /* 0x000e64000800007f */
[----:B-1----:R-:W-:Y:S05]  /*16ed0*/  @!P0 BRA `(.L_x_2258) ;  /* 0xfffffffc00ec8947 */ /* 0x002fea000383ffff */
[----:B------:R-:W-:Y:S05]  /*16ee0*/  BRA `(.L_x_2331) ;  /* 0xffffffd400807947 */ /* 0x000fea000383ffff */
.L_x_2269:
[----:B-1----:R-:W-:-:S04]  /*16ef0*/  MOV R3, UR38 ;  /* 0x0000002600037c02 */ /* 0x002fc80008000f00 */
[----:B------:R1:W2:Y:S03]  /*16f00*/  SYNCS.PHASECHK.TRANS64.TRYWAIT P0, [R3+URZ+0x38848], R2 ;  /* 0x03884802030075a7 */ /* 0x0002a6000800017f */
[----:B--2---:R-:W-:Y:S05]  /*16f10*/  @!P0 NANOSLEEP.SYNCS 0x989680 ;  /* 0x009896800000895d */ /* 0x004fea0003900000 */
[----:B------:R-:W2:Y:S02]  /*16f20*/  @!P0 SYNCS.PHASECHK.TRANS64 P0, [R3+URZ+0x38848], R2 ;  /* 0x03884802030085a7 */ /* 0x000ea4000800007f */
[----:B--2---:R-:W-:Y:S05]  /*16f30*/  @!P0 BRA `(.L_x_2269) ;  /* 0xfffffffc00ec8947 */ /* 0x004fea000383ffff */
[----:B------:R-:W-:Y:S05]  /*16f40*/  BRA `(.L_x_2332) ;  /* 0xffffffdc00287947 */ /* 0x000fea000383ffff */
.L_x_2277:
[----:B0-----:R-:W-:-:S04]  /*16f50*/  IMAD.U32 R3, RZ, RZ, UR38 ;  /* 0x00000026ff037e24 */ /* 0x001fc8000f8e00ff */
[----:B------:R0:W1:Y:S03]  /*16f60*/  SYNCS.PHASECHK.TRANS64.TRYWAIT P0, [R3+URZ+0x38860], R2 ;  /* 0x03886002030075a7 */ /* 0x000066000800017f */
[----:B-1----:R-:W-:Y:S05]  /*16f70*/  @!P0 NANOSLEEP.SYNCS 0x989680 ;  /* 0x009896800000895d */ /* 0x002fea0003900000 */
[----:B------:R-:W1:Y:S02]  /*16f80*/  @!P0 SYNCS.PHASECHK.TRANS64 P0, [R3+URZ+0x38860], R2 ;  /* 0x03886002030085a7 */ /* 0x000e64000800007f */
[----:B-1----:R-:W-:Y:S05]  /*16f90*/  @!P0 BRA `(.L_x_2277) ;  /* 0xfffffffc00ec8947 */ /* 0x002fea000383ffff */
[----:B------:R-:W-:Y:S05]  /*16fa0*/  BRA `(.L_x_2333) ;  /* 0xffffffe000347947 */ /* 0x000fea000383ffff */
.L_x_2287:
[----:B0-----:R0:W1:Y:S02]  /*16fb0*/  SYNCS.PHASECHK.TRANS64.TRYWAIT P0, [R3+URZ+0x38860], R0 ;  /* 0x03886000030075a7 */ /* 0x001064000800017f */
[----:B-1----:R-:W-:Y:S05]  /*16fc0*/  @!P0 NANOSLEEP.SYNCS 0x989680 ;  /* 0x009896800000895d */ /* 0x002fea0003900000 */
[----:B------:R-:W1:Y:S02]  /*16fd0*/  @!P0 SYNCS.PHASECHK.TRANS64 P0, [R3+URZ+0x38860], R0 ;  /* 0x03886000030085a7 */ /* 0x000e64000800007f */
[----:B-1----:R-:W-:Y:S05]  /*16fe0*/  @!P0 BRA `(.L_x_2287) ;  /* 0xfffffffc00f08947 */ /* 0x002fea000383ffff */
[----:B------:R-:W-:Y:S05]  /*16ff0*/  BRA `(.L_x_2334) ;  /* 0xffffffe4006c7947 */ /* 0x000fea000383ffff */
.L_x_2294:
[----:B0-----:R0:W1:Y:S02]  /*17000*/  SYNCS.PHASECHK.TRANS64.TRYWAIT P0, [R2+URZ+0x38820], R3 ;  /* 0x03882003020075a7 */ /* 0x001064000800017f */
[----:B-1----:R-:W-:Y:S05]  /*17010*/  @!P0 NANOSLEEP.SYNCS 0x989680 ;  /* 0x009896800000895d */ /* 0x002fea0003900000 */
[----:B------:R-:W1:Y:S02]  /*17020*/  @!P0 SYNCS.PHASECHK.TRANS64 P0, [R2+URZ+0x38820], R3 ;  /* 0x03882003020085a7 */ /* 0x000e64000800007f */
[----:B-1----:R-:W-:Y:S05]  /*17030*/  @!P0 BRA `(.L_x_2294) ;  /* 0xfffffffc00f08947 */ /* 0x002fea000383ffff */
[----:B------:R-:W-:Y:S05]  /*17040*/  BRA `(.L_x_2335) ;  /* 0xffffffe800a47947 */ /* 0x000fea000383ffff */
.L_x_2295:
[----:B------:R-:W1:Y:S01]  /*17050*/  S2R R4, SR_TID.X ;  /* 0x0000000000047919 */ /* 0x000e620000002100 */
[----:B------:R-:W-:Y:S01]  /*17060*/  BSSY B0, `(.L_x_2336) ;  /* 0x000000a000007945 */ /* 0x000fe20003800000 */
[----:B------:R-:W-:Y:S01]  /*17070*/  IMAD.MOV.U32 R12, RZ, RZ, RZ ;  /* 0x000000ffff0c7224 */ /* 0x000fe200078e00ff */
[----:B------:R-:W-:Y:S01]  /*17080*/  MOV R11, 0x1f ;  /* 0x0000001f000b7802 */ /* 0x000fe20000000f00 */
[----:B------:R-:W-:Y:S01]  /*17090*/  IMAD.MOV.U32 R15, RZ, RZ, -0x1 ;  /* 0xffffffffff0f7424 */ /* 0x000fe200078e00ff */
[----:B-1----:R-:W-:-:S04]  /*170a0*/  SHF.R.U32.HI R4, RZ, 0x5, R4 ;  /* 0x00000005ff047819 */ /* 0x002fc80000011604 */
[----:B------:R-:W-:-:S05]  /*170b0*/  LOP3.LUT R4, R4, 0x3, RZ, 0xc0, !PT ;  /* 0x0000000304047812 */ /* 0x000fca00078ec0ff */
[----:B------:R-:W-:-:S07]  /*170c0*/  IMAD.MOV.U32 R13, RZ, RZ, R4 ;  /* 0x000000ffff0d7224 */ /* 0x000fce00078e0004 */
[----:B0-----:R-:W-:Y:S05]  /*170d0*/  WARPSYNC.COLLECTIVE R15, `(.L_x_2337) ;  /* 0x000000000f087348 */ /* 0x001fea0003c00000 */
[----:B------:R1:W2:Y:S02]  /*170e0*/  SHFL.IDX P6, R14, R13, R12, R11 ;  /* 0x0000000c0d0e7389 */ /* 0x0002a400000c000b */
[----:B012---:R-:W-:Y:S01]  /*170f0*/  ENDCOLLECTIVE ;  /* 0x000000000000791b */ /* 0x007fe20003800000 */
.L_x_2337:
[----:B------:R-:W-:Y:S05]  /*17100*/  BSYNC B0 ;  /* 0x0000000000007941 */ /* 0x000fea0003800000 */
.L_x_2336:
[----:B------:R-:W-:Y:S05]  /*17110*/  BRA `(.L_x_2338) ;  /* 0xffffffe800887947 */ /* 0x000fea000383ffff */
.L_x_2296:
[----:B------:R-:W-:Y:S01]  /*17120*/  BSSY B0, `(.L_x_2339) ;  /* 0x0000006000007945 */ /* 0x000fe20003800000 */
[----:B------:R-:W-:-:S07]  /*17130*/  IMAD.MOV.U32 R15, RZ, RZ, -0x1 ;  /* 0xffffffffff0f7424 */ /* 0x000fce00078e00ff */
[----:B0-----:R-:W-:Y:S05]  /*17140*/  WARPSYNC.COLLECTIVE R15, `(.L_x_2340) ;  /* 0x000000000f0c7348 */ /* 0x001fea0003c00000 */
[----:B------:R-:W-:Y:S02]  /*17150*/  ELECT P6, UR62, PT ;  /* 0x00000000003e782f */ /* 0x000fe400038c0000 */
[----:B------:R-:W-:Y:S01]  /*17160*/  MOV R14, UR62 ;  /* 0x0000003e000e7c02 */ /* 0x000fe20008000f00 */
[----:B0-----:R-:W-:Y:S10]  /*17170*/  ENDCOLLECTIVE ;  /* 0x000000000000791b */ /* 0x001ff40003800000 */
.L_x_2340:
[----:B------:R-:W-:Y:S05]  /*17180*/  BSYNC B0 ;  /* 0x0000000000007941 */ /* 0x000fea0003800000 */
.L_x_2339:
[----:B------:R-:W-:Y:S05]  /*17190*/  BRA `(.L_x_2341) ;  /* 0xffffffe8007c7947 */ /* 0x000fea000383ffff */
.L_x_2298:
[----:B0-----:R0:W1:Y:S02]  /*171a0*/  SYNCS.PHASECHK.TRANS64.TRYWAIT P0, [R6+URZ], R5 ;  /* 0x00000005060075a7 */ /* 0x001064000800017f */
[----:B-1----:R-:W-:Y:S05]  /*171b0*/  @!P0 NANOSLEEP.SYNCS 0x989680 ;  /* 0x009896800000895d */ /* 0x002fea0003900000 */
[----:B------:R-:W1:Y:S02]  /*171c0*/  @!P0 SYNCS.PHASECHK.TRANS64 P0, [R6+URZ], R5 ;  /* 0x00000005060085a7 */ /* 0x000e64000800007f */
[----:B-1----:R-:W-:Y:S05]  /*171d0*/  @!P0 BRA `(.L_x_2298) ;  /* 0xfffffffc00f08947 */ /* 0x002fea000383ffff */
[----:B------:R-:W-:Y:S05]  /*171e0*/  BRA `(.L_x_2342) ;  /* 0xffffffe800b07947 */ /* 0x000fea000383ffff */
.L_x_2299:
[----:B-1----:R1:W2:Y:S02]  /*171f0*/  SYNCS.PHASECHK.TRANS64.TRYWAIT P0, [R3+URZ], R4 ;  /* 0x00000004030075a7 */ /* 0x0022a4000800017f */
[----:B--2---:R-:W-:Y:S05]  /*17200*/  @!P0 NANOSLEEP.SYNCS 0x989680 ;  /* 0x009896800000895d */ /* 0x004fea0003900000 */
[----:B------:R-:W2:Y:S02]  /*17210*/  @!P0 SYNCS.PHASECHK.TRANS64 P0, [R3+URZ], R4 ;  /* 0x00000004030085a7 */ /* 0x000ea4000800007f */
[----:B--2---:R-:W-:Y:S05]  /*17220*/  @!P0 BRA `(.L_x_2299) ;  /* 0xfffffffc00f08947 */ /* 0x004fea000383ffff */
[----:B------:R-:W-:Y:S05]  /*17230*/  BRA `(.L_x_2343) ;  /* 0xffffffe800a47947 */ /* 0x000fea000383ffff */
.L_x_2301:
[----:B-1----:R1:W2:Y:S02]  /*17240*/  SYNCS.PHASECHK.TRANS64.TRYWAIT P0, [R0+URZ], R5 ;  /* 0x00000005000075a7 */ /* 0x0022a4000800017f */
[----:B--2---:R-:W-:Y:S05]  /*17250*/  @!P0 NANOSLEEP.SYNCS 0x989680 ;  /* 0x009896800000895d */ /* 0x004fea0003900000 */
[----:B------:R-:W2:Y:S02]  /*17260*/  @!P0 SYNCS.PHASECHK.TRANS64 P0, [R0+URZ], R5 ;  /* 0x00000005000085a7 */ /* 0x000ea4000800007f */
[----:B--2---:R-:W-:Y:S05]  /*17270*/  @!P0 BRA `(.L_x_2301) ;  /* 0xfffffffc00f08947 */ /* 0x004fea000383ffff */
[----:B------:R-:W-:Y:S05]  /*17280*/  BRA `(.L_x_2344) ;  /* 0xffffffe800a87947 */ /* 0x000fea000383ffff */
.L_x_2345:
        /* <DEDUP_REMOVED lines=15> */
.L_x_14838:


//--------------------- .text._ZN7cutlass13device_kernelIN5flash11enable_sm90INS1_16FlashAttnFwdSm90INS1_25CollectiveMainloopFwdSm90ILi2EN4cute5tupleIJNS5_1CILi1EEES8_S8_EEENS6_IJNS7_ILi128EEENS7_ILi80EEENS7_ILi256EEEEEELi256ENS_10bfloat16_tEfNS_4arch4Sm90ELb1ELb0ELb1ELb1ELb0ELb0ELb0ELb1ELb1ELb1ELb1ELb0EEENS1_21CollectiveEpilogueFwdINS6_IJSA_SC_SB_EEES9_SE_SG_Li256ELb1ELb1ELb1ELb0EEENS1_36VarlenDynamicPersistentTileSchedulerILi128ELi80ELi256ELi128ELb1ELb1ELb1ELb1ELb1ELb1EEEEEEEEEvNT_6ParamsE --------------------------
	.section	.text._ZN7cutlass13device_kernelIN5flash11enable_sm90INS1_16FlashAttnFwdSm90INS1_25CollectiveMainloopFwdSm90ILi2EN4cute5tupleIJNS5_1CILi1EEES8_S8_EEENS6_IJNS7_ILi128EEENS7_ILi80EEENS7_ILi256EEEEEELi256ENS_10bfloat16_tEfNS_4arch4Sm90ELb1ELb0ELb1ELb1ELb0ELb0ELb0ELb1ELb1ELb1ELb1ELb0EEENS1_21CollectiveEpilogueFwdINS6_IJSA_SC_SB_EEES9_SE_SG_Li256ELb1ELb1ELb1ELb0EEENS1_36VarlenDynamicPersistentTileSchedulerILi128ELi80ELi256ELi128ELb1ELb1ELb1ELb1ELb1ELb1EEEEEEEEEvNT_6ParamsE,"ax",@progbits
	.align	128
.text._ZN7cutlass13device_kernelIN5flash11enable_sm90INS1_16FlashAttnFwdSm90INS1_25CollectiveMainloopFwdSm90ILi2EN4cute5tupleIJNS5_1CILi1EEES8_S8_EEENS6_IJNS7_ILi128EEENS7_ILi80EEENS7_ILi256EEEEEELi256ENS_10bfloat16_tEfNS_4arch4Sm90ELb1ELb0ELb1ELb1ELb0ELb0ELb0ELb1ELb1ELb1ELb1ELb0EEENS1_21CollectiveEpilogueFwdINS6_IJSA_SC_SB_EEES9_SE_SG_Li256ELb1ELb1ELb1ELb0EEENS1_36VarlenDynamicPersistentTileSchedulerILi128ELi80ELi256ELi128ELb1ELb1ELb1ELb1ELb1ELb1EEEEEEEEEvNT_6ParamsE:
        .type           _ZN7cutlass13device_kernelIN5flash11enable_sm90INS1_16FlashAttnFwdSm90INS1_25CollectiveMainloopFwdSm90ILi2EN4cute5tupleIJNS5_1CILi1EEES8_S8_EEENS6_IJNS7_ILi128EEENS7_ILi80EEENS7_ILi256EEEEEELi256ENS_10bfloat16_tEfNS_4arch4Sm90ELb1ELb0ELb1ELb1ELb0ELb0ELb0ELb1ELb1ELb1ELb1ELb0EEENS1_21CollectiveEpilogueFwdINS6_IJSA_SC_SB_EEES9_SE_SG_Li256ELb1ELb1ELb1ELb0EEENS1_36VarlenDynamicPersistentTileSchedulerILi128ELi80ELi256ELi128ELb1ELb1ELb1ELb1ELb1ELb1EEEEEEEEEvNT_6ParamsE,@function
        .size           _ZN7cutlass13device_kernelIN5flash11enable_sm90INS1_16FlashAttnFwdSm90INS1_25CollectiveMainloopFwdSm90ILi2EN4cute5tupleIJNS5_1CILi1EEES8_S8_EEENS6_IJNS7_ILi128EEENS7_ILi80EEENS7_ILi256EEEEEELi256ENS_10bfloat16_tEfNS_4arch4Sm90ELb1ELb0ELb1ELb1ELb0ELb0ELb0ELb1ELb1ELb1ELb1ELb0EEENS1_21CollectiveEpilogueFwdINS6_IJSA_SC_SB_EEES9_SE_SG_Li256ELb1ELb1ELb1ELb0EEENS1_36VarlenDynamicPersistentTileSchedulerILi128ELi80ELi256ELi128ELb1ELb1ELb1ELb1ELb1ELb1EEEEEEEEEvNT_6ParamsE,(.L_x_14839 - _ZN7cutlass13device_kernelIN5flash11enable_sm90INS1_16FlashAttnFwdSm90INS1_25CollectiveMainloopFwdSm90ILi2EN4cute5tupleIJNS5_1CILi1EEES8_S8_EEENS6_IJNS7_ILi128EEENS7_ILi80EEENS7_ILi256EEEEEELi256ENS_10bfloat16_tEfNS_4arch4Sm90ELb1ELb0ELb1ELb1ELb0ELb0ELb0ELb1ELb1ELb1ELb1ELb0EEENS1_21CollectiveEpilogueFwdINS6_IJSA_SC_SB_EEES9_SE_SG_Li256ELb1ELb1ELb1ELb0EEENS1_36VarlenDynamicPersistentTileSchedulerILi128ELi80ELi256ELi128ELb1ELb1ELb1ELb1ELb1ELb1EEEEEEEEEvNT_6ParamsE)
        .other          _ZN7cutlass13device_kernelIN5flash11enable_sm90INS1_16FlashAttnFwdSm90INS1_25CollectiveMainloopFwdSm90ILi2EN4cute5tupleIJNS5_1CILi1EEES8_S8_EEENS6_IJNS7_ILi128EEENS7_ILi80EEENS7_ILi256EEEEEELi256ENS_10bfloat16_tEfNS_4arch4Sm90ELb1ELb0ELb1ELb1ELb0ELb0ELb0ELb1ELb1ELb1ELb1ELb0EEENS1_21CollectiveEpilogueFwdINS6_IJSA_SC_SB_EEES9_SE_SG_Li256ELb1ELb1ELb1ELb0EEENS1_36VarlenDynamicPersistentTileSchedulerILi128ELi80ELi256ELi128ELb1ELb1ELb1ELb1ELb1ELb1EEEEEEEEEvNT_6ParamsE,@"STO_CUDA_ENTRY STV_DEFAULT"
_ZN7cutlass13device_kernelIN5flash11enable_sm90INS1_16FlashAttnFwdSm90INS1_25CollectiveMainloopFwdSm90ILi2EN4cute5tupleIJNS5_1CILi1EEES8_S8_EEENS6_IJNS7_ILi128EEENS7_ILi80EEENS7_ILi256EEEEEELi256ENS_10bfloat16_tEfNS_4arch4Sm90ELb1ELb0ELb1ELb1ELb0ELb0ELb0ELb1ELb1ELb1ELb1ELb0EEENS1_21CollectiveEpilogueFwdINS6_IJSA_SC_SB_EEES9_SE_SG_Li256ELb1ELb1ELb1ELb0EEENS1_36VarlenDynamicPersistentTileSchedulerILi128ELi80ELi256ELi128ELb1ELb1ELb1ELb1ELb1ELb1EEEEEEEEEvNT_6ParamsE:
        /* <DEDUP_REMOVED lines=18> */
.L_x_2347:
[----:B------:R-:W-:Y:S05]  /*0120*/  BSYNC B0 ;  /* 0x0000000000007941 */ /* 0x000fea0003800000 */
.L_x_2346:
        /* <DEDUP_REMOVED lines=41> */
.L_x_2348:
        /* <DEDUP_REMOVED lines=22> */
.L_x_2349:
        /* <DEDUP_REMOVED lines=18> */
.L_x_2350:
        /* <DEDUP_REMOVED lines=22> */
.L_x_2351:
        /* <DEDUP_REMOVED lines=22> */
.L_x_2352:
        /* <DEDUP_REMOVED lines=8> */
.L_x_2354:
        /* <DEDUP_REMOVED lines=18> */
[----:B------:R-:W-:Y:S02]  /*0aa0*/  R2UR UR6, R10 ;  /* 0x000000000a0672ca */ /* 0x000fe400000e0000 */
        /* <DEDUP_REMOVED lines=11> */
[----:B------:R-:W-:-:S03]  /*0b60*/  SHF.R.S32.HI R2, RZ, 0x4, R3 ;  /* 0x00000004ff027819 */ /* 0x000fc60000011403 */
[C---:B------:R-:W-:Y:S01]  /*0b70*/  IMAD.IADD R12, R6.reuse, 0x1, -R5 ;  /* 0x00000001060c7824 */ /* 0x040fe200078e0a05 */
[C---:B------:R-:W-:Y:S01]  /*0b80*/  LOP3.LUT R5, R3.reuse, 0x3fffff0, RZ, 0xc0, !PT ;  /* 0x03fffff003057812 */ /* 0x040fe200078ec0ff */
[----:B------:R-:W-:Y:S01]  /*0b90*/  ULOP3.LUT UR8, UR4, 0x1, URZ, 0xfc, !UPT ;  /* 0x0000000104087892 */ /* 0x000fe2000f8efc3f */
[----:B------:R-:W-:Y:S02]  /*0ba0*/  LEA.HI R4, R3, R2, RZ, 0x1 ;  /* 0x0000000203047211 */ /* 0x000fe400078f08ff */
[----:B------:R-:W-:Y:S01]  /*0bb0*/  SHF.R.S32.HI R8, RZ, 0x1f, R12 ;  /* 0x0000001fff087819 */ /* 0x000fe2000001140c */
[----:B------:R-:W-:Y:S01]  /*0bc0*/  IMAD.IADD R5, R6, 0x1, -R5 ;  /* 0x0000000106057824 */ /* 0x000fe200078e0a05 */
[----:B------:R-:W-:Y:S01]  /*0bd0*/  SHF.R.S32.HI R3, RZ, 0x7, R0 ;  /* 0x00000007ff037819 */ /* 0x000fe20000011400 */
[----:B------:R0:W-:Y:S01]  /*0be0*/  STL [R1+0x34], R12 ;  /* 0x0000340c01007387 */ /* 0x0001e20000100800 */
[----:B------:R-:W-:Y:S01]  /*0bf0*/  LEA.HI R9, R8, R12, RZ, 0x2 ;  /* 0x0000000c08097211 */ /* 0x000fe200078f10ff */
[----:B------:R-:W-:Y:S01]  /*0c00*/  UMOV UR4, URZ ;  /* 0x0000003f00047c82 */ /* 0x000fe20008000000 */
[----:B------:R-:W-:Y:S01]  /*0c10*/  LOP3.LUT R6, R7, 0xfffffc00, RZ, 0xc0, !PT ;  /* 0xfffffc0007067812 */ /* 0x000fe200078ec0ff */
[----:B------:R-:W-:Y:S01]  /*0c20*/  IMAD.U32 R16, RZ, RZ, UR4 ;  /* 0x00000004ff107e24 */ /* 0x000fe2000f8e00ff */
[----:B------:R-:W-:-:S02]  /*0c30*/  SHF.R.S32.HI R10, RZ, 0x2, R9 ;  /* 0x00000002ff0a7819 */ /* 0x000fc40000011409 */
[----:B------:R-:W-:Y:S01]  /*0c40*/  SHF.R.S32.HI R11, RZ, 0x1f, R9 ;  /* 0x0000001fff0b7819 */ /* 0x000fe20000011409 */
[----:B------:R-:W-:Y:S01]  /*0c50*/  IMAD R6, R5, 0x40, R6 ;  /* 0x0000004005067824 */ /* 0x000fe200078e0206 */
[----:B------:R-:W-:Y:S02]  /*0c60*/  LEA.HI R0, R0, R3, RZ, 0x1 ;  /* 0x0000000300007211 */ /* 0x000fe400078f08ff */
[----:B------:R-:W-:Y:S02]  /*0c70*/  LEA.HI R11, R11, R10, RZ, 0x3 ;  /* 0x0000000a0b0b7211 */ /* 0x000fe400078f18ff */
[----:B------:R-:W-:Y:S02]  /*0c80*/  LOP3.LUT R7, R4, 0x1ffffffe, RZ, 0xc0, !PT ;  /* 0x1ffffffe04077812 */ /* 0x000fe400078ec0ff */
[----:B------:R-:W-:Y:S02]  /*0c90*/  LOP3.LUT R11, R11, 0xfffffff8, RZ, 0xc0, !PT ;  /* 0xfffffff80b0b7812 */ /* 0x000fe400078ec0ff */
[----:B------:R-:W-:Y:S01]  /*0ca0*/  LEA.HI R8, R8, R12, RZ, 0x5 ;  /* 0x0000000c08087211 */ /* 0x000fe200078f28ff */
[----:B------:R-:W-:Y:S01]  /*0cb0*/  IMAD.IADD R7, R2, 0x1, -R7 ;  /* 0x0000000102077824 */ /* 0x000fe200078e0a07 */
[----:B------:R-:W-:Y:S01]  /*0cc0*/  LOP3.LUT R0, R0, 0x3fffffe, RZ, 0xc0, !PT ;  /* 0x03fffffe00007812 */ /* 0x000fe200078ec0ff */
[----:B------:R-:W-:Y:S01]  /*0cd0*/  IMAD.IADD R11, R10, 0x1, -R11 ;  /* 0x000000010a0b7824 */ /* 0x000fe200078e0a0b */
[----:B------:R-:W-:-:S02]  /*0ce0*/  SHF.R.S32.HI R8, RZ, 0x5, R8 ;  /* 0x00000005ff087819 */ /* 0x000fc40000011408 */
[----:B------:R-:W-:Y:S01]  /*0cf0*/  LOP3.LUT R9, R9, 0x7ffffffc, RZ, 0xc0, !PT ;  /* 0x7ffffffc09097812 */ /* 0x000fe200078ec0ff */
[----:B------:R-:W-:Y:S01]  /*0d00*/  IMAD.IADD R0, R3, 0x1, -R0 ;  /* 0x0000000103007824 */ /* 0x000fe200078e0a00 */
[----:B------:R-:W-:Y:S01]  /*0d10*/  LEA.HI R2, R13, R13, RZ, 0x1 ;  /* 0x0000000d0d027211 */ /* 0x000fe200078f08ff */
[----:B------:R-:W-:Y:S02]  /*0d20*/  IMAD R3, R7, 0x8, R6 ;  /* 0x0000000807037824 */ /* 0x000fe400078e0206 */
[----:B------:R-:W-:Y:S01]  /*0d30*/  IMAD R11, R8, 0x10, R11 ;  /* 0x00000010080b7824 */ /* 0x000fe200078e020b */
[----:B------:R-:W-:Y:S01]  /*0d40*/  LOP3.LUT R2, R2, 0x1ffffffe, RZ, 0xc0, !PT ;  /* 0x1ffffffe02027812 */ /* 0x000fe200078ec0ff */
[----:B------:R-:W-:Y:S01]  /*0d50*/  IMAD.IADD R9, R12, 0x1, -R9 ;  /* 0x000000010c097824 */ /* 0x000fe200078e0a09 */
[----:B------:R1:W-:Y:S01]  /*0d60*/  STL [R1+0x64], R3 ;  /* 0x0000640301007387 */ /* 0x0003e20000100800 */
[----:B------:R-:W-:Y:S02]  /*0d70*/  IMAD R0, R0, 0x40, R11 ;  /* 0x0000004000007824 */ /* 0x000fe400078e020b */
[----:B------:R-:W-:-:S02]  /*0d80*/  IMAD.SHL.U32 R19, R9, 0x2, RZ ;  /* 0x0000000209137824 */ /* 0x000fc400078e00ff */
[----:B------:R-:W-:Y:S01]  /*0d90*/  IMAD.IADD R2, R13, 0x1, -R2 ;  /* 0x000000010d027824 */ /* 0x000fe200078e0a02 */
[----:B------:R-:W-:Y:S01]  /*0da0*/  STL [R1+0x60], R0 ;  /* 0x0000600001007387 */ /* 0x000fe20000100800 */
[C---:B0-----:R-:W-:Y:S02]  /*0db0*/  VIADD R12, R19.reuse, 0x8 ;  /* 0x00000008130c7836 */ /* 0x041fe40000000000 */
[C---:B------:R-:W-:Y:S02]  /*0dc0*/  VIADD R11, R19.reuse, 0x10 ;  /* 0x00000010130b7836 */ /* 0x040fe40000000000 */
[----:B-1----:R-:W-:Y:S01]  /*0dd0*/  IMAD.U32 R3, RZ, RZ, UR8 ;  /* 0x00000008ff037e24 */ /* 0x002fe2000f8e00ff */
[----:B------:R-:W-:Y:S01]  /*0de0*/  SHF.R.S32.HI R14, RZ, 0x1f, R12 ;  /* 0x0000001fff0e7819 */ /* 0x000fe2000001140c */
[C---:B------:R-:W-:Y:S01]  /*0df0*/  VIADD R10, R19.reuse, 0x18 ;  /* 0x00000018130a7836 */ /* 0x040fe20000000000 */
[----:B------:R-:W-:Y:S01]  /*0e00*/  SHF.R.S32.HI R13, RZ, 0x1f, R11 ;  /* 0x0000001fff0d7819 */ /* 0x000fe2000001140b */
[C---:B------:R-:W-:Y:S01]  /*0e10*/  VIADD R9, R19.reuse, 0x20 ;  /* 0x0000002013097836 */ /* 0x040fe20000000000 */
[----:B------:R0:W-:Y:S01]  /*0e20*/  STL [R1+0x68], R3 ;  /* 0x0000680301007387 */ /* 0x0001e20000100800 */
        /* <DEDUP_REMOVED lines=10> */
[----:B0-----:R-:W-:Y:S01]  /*0ed0*/  IMAD.U32 R3, RZ, RZ, UR4 ;  /* 0x00000004ff037e24 */ /* 0x001fe2000f8e00ff */
[----:B------:R-:W-:Y:S01]  /*0ee0*/  SHF.R.S32.HI R7, RZ, 0x1f, R5 ;  /* 0x0000001fff077819 */ /* 0x000fe20000011405 */
[C---:B------:R-:W-:Y:S01]  /*0ef0*/  VIADD R234, R19.reuse, 0x58 ;  /* 0x0000005813ea7836 */ /* 0x040fe20000000000 */
[----:B------:R-:W-:Y:S01]  /*0f00*/  SHF.R.S32.HI R6, RZ, 0x1f, R4 ;  /* 0x0000001fff067819 */ /* 0x000fe20000011404 */
[C---:B------:R-:W-:Y:S01]  /*0f10*/  VIADD R233, R19.reuse, 0x60 ;  /* 0x0000006013e97836 */ /* 0x040fe20000000000 */
[----:B------:R0:W-:Y:S01]  /*0f20*/  STL [R1+0x30], R3 ;  /* 0x0000300301007387 */ /* 0x0001e20000100800 */
[C---:B------:R-:W-:Y:S01]  /*0f30*/  VIADD R232, R19.reuse, 0x68 ;  /* 0x0000006813e87836 */ /* 0x040fe20000000000 */
[----:B------:R-:W-:Y:S01]  /*0f40*/  SHF.R.S32.HI R4, RZ, 0x1f, R234 ;  /* 0x0000001fff047819 */ /* 0x000fe200000114ea */
[----:B------:R-:W-:-:S02]  /*0f50*/  VIADD R231, R19, 0x70 ;  /* 0x0000007013e77836 */ /* 0x000fc40000000000 */
[C---:B------:R-:W-:Y:S02]  /*0f60*/  VIADD R230, R19.reuse, 0x78 ;  /* 0x0000007813e67836 */ /* 0x040fe40000000000 */
[C---:B------:R-:W-:Y:S01]  /*0f70*/  VIADD R229, R19.reuse, 0x80 ;  /* 0x0000008013e57836 */ /* 0x040fe20000000000 */
[----:B------:R-:W-:Y:S01]  /*0f80*/  SHF.R.S32.HI R4, RZ, 0x1f, R231 ;  /* 0x0000001fff047819 */ /* 0x000fe200000114e7 */
[C---:B------:R-:W-:Y:S02]  /*0f90*/  VIADD R228, R19.reuse, 0x88 ;  /* 0x0000008813e47836 */ /* 0x040fe40000000000 */
        /* <DEDUP_REMOVED lines=23> */
[----:B------:R-:W-:Y:S01]  /*1110*/  IMAD R213, R2, 0x8, R0 ;  /* 0x0000000802d57824 */ /* 0x000fe200078e0200 */
[----:B------:R-:W-:-:S02]  /*1120*/  SHF.R.S32.HI R4, RZ, 0x1f, R222 ;  /* 0x0000001fff047819 */ /* 0x000fc400000114de */
[----:B------:R-:W-:Y:S02]  /*1130*/  SHF.R.S32.HI R3, RZ, 0x1f, R221 ;  /* 0x0000001fff037819 */ /* 0x000fe400000114dd */
[----:B------:R-:W-:Y:S02]  /*1140*/  SHF.R.S32.HI R5, RZ, 0x1f, R220 ;  /* 0x0000001fff057819 */ /* 0x000fe400000114dc */
[----:B------:R-:W-:Y:S02]  /*1150*/  SHF.R.S32.HI R4, RZ, 0x1f, R219 ;  /* 0x0000001fff047819 */ /* 0x000fe400000114db */
[----:B------:R-:W-:-:S07]  /*1160*/  SHF.R.S32.HI R3, RZ, 0x1f, R218 ;  /* 0x0000001fff037819 */ /* 0x000fce00000114da */
.L_x_2412:
[----:B------:R-:W-:Y:S01]  /*1170*/  ULDC.64 UR8, c[0x0][0xc88] ;  /* 0x0003220000087ab9 */ /* 0x000fe20000000a00 */
[----:B------:R-:W-:Y:S01]  /*1180*/  ULDC.64 UR12, c[0x0][0x208] ;  /* 0x00008200000c7ab9 */ /* 0x000fe20000000a00 */
[----:B------:R-:W-:Y:S01]  /*1190*/  UIMAD.WIDE UR8, UR7, 0x4, UR8 ;  /* 0x00000004070878a5 */ /* 0x000fe2000f8e0208 */
[----:B------:R-:W-:-:S05]  /*11a0*/  ULDC.64 UR10, c[0x0][0xa18] ;  /* 0x00028600000a7ab9 */ /* 0x000fca0000000a00 */
[----:B01234-:R-:W-:Y:S02]  /*11b0*/  IMAD.U32 R2, RZ, RZ, UR8 ;  /* 0x00000008ff027e24 */ /* 0x01ffe4000f8e00ff */
[----:B------:R-:W-:Y:S01]  /*11c0*/  IMAD.U32 R3, RZ, RZ, UR9 ;  /* 0x00000009ff037e24 */ /* 0x000fe2000f8e00ff */
        /* <DEDUP_REMOVED lines=10> */
[----:B------:R-:W-:Y:S01]  /*1270*/  IMAD.U32 R217, RZ, RZ, UR4 ;  /* 0x00000004ffd97e24 */ /* 0x000fe2000f8e00ff */
[----:B------:R-:W-:-:S04]  /*1280*/  @UP0 ULEA UR8, UP2, UR4, UR8, 0x2 ;  /* 0x0000000804080291 */ /* 0x000fc8000f84103f */
[----:B------:R-:W-:Y:S02]  /*1290*/  @UP0 ULEA.HI.X UR9, UR4, UR9, UR14, 0x2, UP2 ;  /* 0x0000000904090291 */ /* 0x000fe400090f140e */
[----:B------:R-:W-:Y:S01]  /*12a0*/  IMAD.U32 R6, RZ, RZ, UR14 ;  /* 0x0000000eff067e24 */ /* 0x000fe2000f8e00ff */
[----:B------:R-:W-:Y:S01]  /*12b0*/  @UP1 ULEA UR10, UP0, UR4, UR10, 0x2 ;  /* 0x0000000a040a1291 */ /* 0x000fe2000f80103f */
[----:B------:R-:W-:-:S03]  /*12c0*/  IMAD.U32 R2, RZ, RZ, UR8 ;  /* 0x00000008ff027e24 */ /* 0x000fc6000f8e00ff */
[----:B------:R-:W-:Y:S01]  /*12d0*/  @UP1 ULEA.HI.X UR11, UR4, UR11, UR14, 0x2, UP0 ;  /* 0x0000000b040b1291 */ /* 0x000fe200080f140e */
[----:B------:R-:W-:Y:S01]  /*12e0*/  IMAD.U32 R3, RZ, RZ, UR9 ;  /* 0x00000009ff037e24 */ /* 0x000fe2000f8e00ff */
[----:B------:R-:W-:Y:S01]  /*12f0*/  ULDC.64 UR8, c[0x0][0x418] ;  /* 0x0001060000087ab9 */ /* 0x000fe20000000a00 */
[----:B------:R-:W-:Y:S01]  /*1300*/  IMAD.U32 R4, RZ, RZ, UR10 ;  /* 0x0000000aff047e24 */ /* 0x000fe2000f8e00ff */
[----:B------:R-:W-:Y:S01]  /*1310*/  ULOP3.LUT UR7, UR6, 0xff0000, URZ, 0xc0, !UPT ;  /* 0x00ff000006077892 */ /* 0x000fe2000f8ec03f */
[----:B------:R0:W-:Y:S01]  /*1320*/  STL [R1+0x2c], R6 ;  /* 0x00002c0601007387 */ /* 0x0001e20000100800 */
[----:B------:R-:W-:-:S03]  /*1330*/  IMAD.U32 R5, RZ, RZ, UR11 ;  /* 0x0000000bff057e24 */ /* 0x000fc6000f8e00ff */
[----:B------:R-:W2:Y:S01]  /*1340*/  @P0 LDG.E R2, desc[UR12][R2.64] ;  /* 0x0000000c02020981 */ /* 0x000ea2000c1e1900 */
[----:B------:R-:W-:Y:S01]  /*1350*/  UISETP.NE.U32.AND UP0, UPT, UR8, URZ, UPT ;  /* 0x0000003f0800728c */ /* 0x000fe2000bf05070 */
[----:B------:R-:W-:Y:S02]  /*1360*/  ULDC UR10, c[0x0][0x2f0] ;  /* 0x0000bc00000a7ab9 */ /* 0x000fe40000000800 */
[----:B------:R-:W3:Y:S01]  /*1370*/  @P2 LDG.E R4, desc[UR12][R4.64] ;  /* 0x0000000c04042981 */ /* 0x000ee2000c1e1900 */
[----:B------:R-:W-:Y:S02]  /*1380*/  ULOP3.LUT UR8, UR6, 0xff000000, URZ, 0xc0, !UPT ;  /* 0xff00000006087892 */ /* 0x000fe4000f8ec03f */
[----:B------:R-:W-:Y:S01]  /*1390*/  ULOP3.LUT UR6, UR6, 0xffff, URZ, 0xc0, !UPT ;  /* 0x0000ffff06067892 */ /* 0x000fe2000f8ec03f */
[----:B------:R-:W-:Y:S01]  /*13a0*/  ULDC UR11, c[0x0][0x288] ;  /* 0x0000a200000b7ab9 */ /* 0x000fe20000000800 */
[----:B------:R-:W-:Y:S01]  /*13b0*/  UISETP.NE.AND.EX UP0, UPT, UR9, URZ, UPT, UP0 ;  /* 0x0000003f0900728c */ /* 0x000fe2000bf05300 */
[----:B------:R-:W-:-:S03]  /*13c0*/  ULDC.64 UR12, c[0x0][0xa20] ;  /* 0x00028800000c7ab9 */ /* 0x000fc60000000a00 */
[----:B-----5:R-:W-:Y:S01]  /*13d0*/  IMAD.U32 R0, RZ, RZ, UR6 ;  /* 0x00000006ff007e24 */ /* 0x020fe2000f8e00ff */
[----:B------:R-:W-:Y:S01]  /*13e0*/  ULDC UR9, c[0x0][0x424] ;  /* 0x0001090000097ab9 */ /* 0x000fe20000000800 */
[----:B------:R-:W-:Y:S01]  /*13f0*/  USHF.R.U32.HI UR8, URZ, 0x8, UR8 ;  /* 0x000000083f087899 */ /* 0x000fe20008011608 */
[----:B------:R-:W-:Y:S01]  /*1400*/  ISETP.NE.U32.AND P1, PT, RZ, UR12, PT ;  /* 0x0000000cff007c0c */ /* 0x000fe2000bf25070 */
[----:B------:R-:W-:Y:S01]  /*1410*/  USEL UR9, UR9, 0x1, UP0 ;  /* 0x0000000109097887 */ /* 0x000fe20008000000 */
[----:B------:R0:W-:Y:S01]  /*1420*/  STL [R1+0x28], R0 ;  /* 0x0000280001007387 */ /* 0x0001e20000100800 */
[----:B------:R-:W-:Y:S01]  /*1430*/  UMOV UR4, URZ ;  /* 0x0000003f00047c82 */ /* 0x000fe20008000000 */
[----:B------:R-:W-:Y:S01]  /*1440*/  ULEA.HI UR7, UR7, UR8, URZ, 0x10 ;  /* 0x0000000807077291 */ /* 0x000fe2000f8f803f */
[----:B------:R-:W-:Y:S01]  /*1450*/  ISETP.NE.AND.EX P1, PT, RZ, UR13, PT, P1 ;  /* 0x0000000dff007c0c */ /* 0x000fe2000bf25310 */
[----:B------:R-:W-:Y:S01]  /*1460*/  UIMAD UR10, UR9, UR10, URZ ;  /* 0x0000000a090a72a4 */ /* 0x000fe2000f8e023f */
[----:B--2---:R-:W-:-:S02]  /*1470*/  @P0 R2UR UR4, R2 ;  /* 0x00000000020402ca */ /* 0x004fc400000e0000 */
[----:B---3--:R-:W-:-:S13]  /*1480*/  @P2 R2UR UR11, R4 ;  /* 0x00000000040b22ca */ /* 0x008fda00000e0000 */
[----:B------:R-:W-:Y:S01]  /*1490*/  IMAD.U32 R18, RZ, RZ, UR11 ;  /* 0x0000000bff127e24 */ /* 0x000fe2000f8e00ff */
[----:B0-----:R-:W-:Y:S06]  /*14a0*/  @P2 BRA `(.L_x_2355) ;  /* 0x0000000000402947 */ /* 0x001fec0003800000 */
        /* <DEDUP_REMOVED lines=14> */
[----:B------:R-:W-:-:S06]  /*1590*/  UIADD3 UR6, -UR6, UR8, URZ ;  /* 0x0000000806067290 */ /* 0x000fcc000fffe13f */
[----:B------:R-:W-:-:S07]  /*15a0*/  IMAD.U32 R18, RZ, RZ, UR6 ;  /* 0x00000006ff127e24 */ /* 0x000fce000f8e00ff */
.L_x_2355:
[----:B------:R-:W-:Y:S05]  /*15b0*/  @!P1 BRA `(.L_x_2356) ;  /* 0x0000000000289947 */ /* 0x000fea0003800000 */
[----:B------:R-:W-:Y:S01]  /*15c0*/  R2UR UR8, R217 ;  /* 0x00000000d90872ca */ /* 0x000fe200000e0000 */
[----:B------:R-:W-:Y:S01]  /*15d0*/  ULDC.64 UR10, c[0x0][0x208] ;  /* 0x00008200000a7ab9 */ /* 0x000fe20000000a00 */
[----:B------:R-:W-:-:S11]  /*15e0*/  R2UR UR9, R6 ;  /* 0x00000000060972ca */ /* 0x000fd600000e0000 */
[----:B------:R-:W-:-:S04]  /*15f0*/  ULEA UR6, UP0, UR8, UR12, 0x2 ;  /* 0x0000000c08067291 */ /* 0x000fc8000f80103f */
[----:B------:R-:W-:Y:S02]  /*1600*/  ULEA.HI.X UR8, UR8, UR13, UR9, 0x2, UP0 ;  /* 0x0000000d08087291 */ /* 0x000fe400080f1409 */
[----:B------:R-:W-:-:S04]  /*1610*/  IMAD.U32 R2, RZ, RZ, UR6 ;  /* 0x00000006ff027e24 */ /* 0x000fc8000f8e00ff */
[----:B------:R-:W-:-:S05]  /*1620*/  IMAD.U32 R3, RZ, RZ, UR8 ;  /* 0x00000008ff037e24 */ /* 0x000fca000f8e00ff */
[----:B------:R-:W2:Y:S02]  /*1630*/  LDG.E R2, desc[UR10][R2.64] ;  /* 0x0000000a02027981 */ /* 0x000ea4000c1e1900 */
[----:B--2---:R-:W-:Y:S01]  /*1640*/  R2UR UR10, R2 ;  /* 0x00000000020a72ca */ /* 0x004fe200000e0000 */
[----:B------:R-:W-:-:S14]  /*1650*/  BRA `(.L_x_2357) ;  /* 0x00000000003c7947 */ /* 0x000fdc0003800000 */
.L_x_2356:
        /* <DEDUP_REMOVED lines=15> */
.L_x_2357:
[----:B------:R-:W-:Y:S01]  /*1750*/  ULDC UR6, c[0x0][0x448] ;  /* 0x0001120000067ab9 */ /* 0x000fe20000000800 */
[----:B------:R-:W-:Y:S01]  /*1760*/  R2UR UR8, R18 ;  /* 0x00000000120872ca */ /* 0x000fe200000e0000 */
[----:B------:R-:W-:Y:S02]  /*1770*/  UISETP.NE.AND UP0, UPT, UR6, 0x1, UPT ;  /* 0x000000010600788c */ /* 0x000fe4000bf05270 */
[----:B------:R-:W-:Y:S02]  /*1780*/  USHF.L.U32 UR5, UR5, 0x7, URZ ;  /* 0x0000000705057899 */ /* 0x000fe4000800063f */
[----:B------:R-:W-:Y:S02]  /*1790*/  UIADD3 UR10, -UR4, UR10, URZ ;  /* 0x0000000a040a7290 */ /* 0x000fe4000fffe13f */
[----:B------:R-:W-:Y:S02]  /*17a0*/  UIADD3 UR6, UR5, 0x7f, URZ ;  /* 0x0000007f05067890 */ /* 0x000fe4000fffe03f */
[----:B------:R-:W-:-:S02]  /*17b0*/  IMAD.U32 R212, RZ, RZ, UR5 ;  /* 0x00000005ffd47e24 */ /* 0x000fc4000f8e00ff */
[----:B------:R-:W-:Y:S01]  /*17c0*/  IMAD.U32 R22, RZ, RZ, UR10 ;  /* 0x0000000aff167e24 */ /* 0x000fe2000f8e00ff */
[----:B------:R-:W-:Y:S01]  /*17d0*/  @UP0 ULDC UR4, c[0x0][0x44c] ;  /* 0x0001130000040ab9 */ /* 0x000fe20000000800 */
[----:B------:R-:W-:Y:S01]  /*17e0*/  @UP0 ULDC UR9, c[0x0][0x450] ;  /* 0x0001140000090ab9 */ /* 0x000fe20000000800 */
[----:B------:R-:W-:Y:S02]  /*17f0*/  UIMAD.WIDE.U32 UR4, UR6, UR4, URZ ;  /* 0x00000004060472a5 */ /* 0x000fe4000f8e003f */
[----:B------:R-:W-:Y:S02]  /*1800*/  UIADD3 UR8, UR10, 0x50, -UR8 ;  /* 0x000000500a087890 */ /* 0x000fe4000fffe808 */
[----:B------:R-:W-:Y:S02]  /*1810*/  @UP0 USHF.R.U32.HI UR6, URZ, UR9, UR5 ;  /* 0x000000093f060299 */ /* 0x000fe40008011605 */
[----:B------:R-:W-:Y:S02]  /*1820*/  UIADD3 UR4, UR10, 0x4f, URZ ;  /* 0x0000004f0a047890 */ /* 0x000fe4000fffe03f */
[----:B------:R-:W-:-:S02]  /*1830*/  UIADD3 UR8, UR8, UR6, URZ ;  /* 0x0000000608087290 */ /* 0x000fc4000fffe03f */
[----:B------:R-:W-:Y:S02]  /*1840*/  UIMAD.WIDE UR4, UR4, 0x66666667, URZ ;  /* 0x66666667040478a5 */ /* 0x000fe4000f8e023f */
[----:B------:R-:W-:Y:S02]  /*1850*/  UIMAD.WIDE UR8, UR8, 0x66666667, URZ ;  /* 0x66666667080878a5 */ /* 0x000fe4000f8e023f */
[----:B------:R-:W-:Y:S02]  /*1860*/  USHF.R.U32.HI UR4, URZ, 0x1f, UR5 ;  /* 0x0000001f3f047899 */ /* 0x000fe40008011605 */
[----:B------:R-:W-:Y:S02]  /*1870*/  USHF.R.U32.HI UR6, URZ, 0x1f, UR9 ;  /* 0x0000001f3f067899 */ /* 0x000fe40008011609 */
[----:B------:R-:W-:Y:S02]  /*1880*/  ULEA.HI.SX32 UR4, UR5, UR4, 0x1b ;  /* 0x0000000405047291 */ /* 0x000fe4000f8fda3f */
[----:B------:R-:W-:-:S02]  /*1890*/  ULEA.HI.SX32 UR6, UR9, UR6, 0x1b ;  /* 0x0000000609067291 */ /* 0x000fc4000f8fda3f */
[----:B------:R-:W-:Y:S02]  /*18a0*/  USHF.R.U32.HI UR5, URZ, 0x10, UR7 ;  /* 0x000000103f057899 */ /* 0x000fe40008011607 */
[----:B------:R-:W-:-:S04]  /*18b0*/  UISETP.LT.AND UP0, UPT, UR4, UR6, UPT ;  /* 0x000000060400728c */ /* 0x000fc8000bf01270 */
[----:B------:R-:W-:Y:S01]  /*18c0*/  USEL UR9, UR4, UR6, UP0 ;  /* 0x0000000604097287 */ /* 0x000fe20008000000 */
[----:B------:R-:W-:Y:S01]  /*18d0*/  IMAD.U32 R214, RZ, RZ, UR5 ;  /* 0x00000005ffd67e24 */ /* 0x000fe2000f8e00ff */
[----:B------:R-:W-:Y:S02]  /*18e0*/  ULOP3.LUT UR6, UR7, 0xff, URZ, 0xc0, !UPT ;  /* 0x000000ff07067892 */ /* 0x000fe4000f8ec03f */
[----:B------:R-:W-:Y:S01]  /*18f0*/  UISETP.GE.AND UP0, UPT, UR9, 0x1, UPT ;  /* 0x000000010900788c */ /* 0x000fe2000bf06270 */
[----:B------:R-:W-:-:S03]  /*1900*/  UMOV UR4, URZ ;  /* 0x0000003f00047c82 */ /* 0x000fc60008000000 */
[----:B------:R-:W-:Y:S02]  /*1910*/  IMAD.U32 R216, RZ, RZ, UR6 ;  /* 0x00000006ffd87e24 */ /* 0x000fe4000f8e00ff */
[----:B------:R-:W-:-:S13]  /*1920*/  PLOP3.LUT P0, PT, PT, PT, UP0, 0x80, 0x0 ;  /* 0x000000000000781c */ /* 0x000fda0003f0f008 */
[----:B------:R-:W-:Y:S05]  /*1930*/  @!P0 BRA `(.L_x_2358) ;  /* 0x0000000000948947 */ /* 0x000fea0003800000 */
        /* <DEDUP_REMOVED lines=37> */
.L_x_2358:
        /* <DEDUP_REMOVED lines=81> */
[----:B------:R-:W-:Y:S02]  /*20a0*/  UIADD3 UR6, UR8, 0x14400, URZ ;  /* 0x0001440008067890 */ /* 0x000fe4000fffe03f */
[----:B------:R-:W-:Y:S02]  /*20b0*/  IMAD.U32 R17, RZ, RZ, UR8 ;  /* 0x00000008ff117e24 */ /* 0x000fe4000f8e00ff */
[----:B0-----:R-:W-:Y:S01]  /*20c0*/  VIADD R0, R0, 0xffffff80 ;  /* 0xffffff8000007836 */ /* 0x001fe20000000000 */
[----:B------:R-:W-:-:S04]  /*20d0*/  ULOP3.LUT UP0, URZ, UR6, 0x9f, URZ, 0xc0, !UPT ;  /* 0x0000009f063f7892 */ /* 0x000fc8000f80c03f */
[----:B------:R-:W-:Y:S02]  /*20e0*/  SHF.R.S32.HI R3, RZ, 0x1f, R0 ;  /* 0x0000001fff037819 */ /* 0x000fe40000011400 */
        /* <DEDUP_REMOVED lines=28> */
.L_x_2360:
[----:B------:R-:W2:Y:S04]  /*22b0*/  LDL R20, [R1+0x30] ;  /* 0x0000300001147983 */ /* 0x000ea80000100800 */
[----:B------:R-:W3:Y:S01]  /*22c0*/  LDL R2, [R1+0x68] ;  /* 0x0000680001027983 */ /* 0x000ee20000100800 */
[----:B------:R-:W-:Y:S02]  /*22d0*/  R2UR UR6, R17 ;  /* 0x00000000110672ca */ /* 0x000fe400000e0000 */
[----:B--2---:R-:W-:Y:S02]  /*22e0*/  R2UR UR7, R20 ;  /* 0x00000000140772ca */ /* 0x004fe400000e0000 */
[----:B---3--:R-:W-:-:S11]  /*22f0*/  R2UR UR5, R2 ;  /* 0x00000000020572ca */ /* 0x008fd600000e0000 */
[----:B------:R-:W-:-:S04]  /*2300*/  ULEA.HI UR4, UR7, UR7, URZ, 0x1 ;  /* 0x0000000707047291 */ /* 0x000fc8000f8f083f */
[----:B------:R-:W-:Y:S01]  /*2310*/  ULOP3.LUT UR4, UR4, 0xfffffffe, URZ, 0xc0, !UPT ;  /* 0xfffffffe04047892 */ /* 0x000fe2000f8ec03f */
[----:B------:R-:W-:-:S03]  /*2320*/  IMAD.U32 R2, RZ, RZ, UR5 ;  /* 0x00000005ff027e24 */ /* 0x000fc6000f8e00ff */
[----:B------:R-:W-:Y:S02]  /*2330*/  UIADD3 UR4, UR7, -UR4, URZ ;  /* 0x8000000407047290 */ /* 0x000fe4000fffe03f */
[----:B------:R-:W-:-:S04]  /*2340*/  ISETP.NE.AND P0, PT, R2, 0x3, PT ;  /* 0x000000030200780c */ /* 0x000fc80003f05270 */
[----:B------:R-:W-:-:S05]  /*2350*/  IMAD.U32 R0, RZ, RZ, UR4 ;  /* 0x00000004ff007e24 */ /* 0x000fca000f8e00ff */
[----:B------:R-:W-:-:S04]  /*2360*/  SHF.L.U32 R0, R0, 0x1f, RZ ;  /* 0x0000001f00007819 */ /* 0x000fc800000006ff */
[----:B------:R-:W0:Y:S02]  /*2370*/  SYNCS.PHASECHK.TRANS64.TRYWAIT P1, [UR6+0x38800], R0 ;  /* 0x03880000ff0075a7 */ /* 0x000e240008020146 */
[----:B0-----:R-:W-:Y:S05]  /*2380*/  @!P1 BRA `(.L_x_2361) ;  /* 0x0000019c00bc9947 */ /* 0x001fea0003800000 */
.L_x_2550:
[----:B------:R-:W-:Y:S05]  /*2390*/  @!P0 BRA `(.L_x_2362) ;  /* 0x0000000000048947 */ /* 0x000fea0003800000 */
[----:B------:R-:W-:Y:S01]  /*23a0*/  BPT.TRAP 0x1 ;  /* 0x000000040000795c */ /* 0x000fe20000300000 */
.L_x_2362:
[----:B------:R-:W-:Y:S01]  /*23b0*/  R2UR UR5, R16 ;  /* 0x00000000100572ca */ /* 0x000fe200000e0000 */
[----:B0-----:R-:W-:Y:S01]  /*23c0*/  IMAD.U32 R0, RZ, RZ, UR60 ;  /* 0x0000003cff007e24 */ /* 0x001fe2000f8e00ff */
[----:B------:R-:W-:-:S11]  /*23d0*/  R2UR UR4, R17 ;  /* 0x00000000110472ca */ /* 0x000fd600000e0000 */
[----:B------:R-:W-:Y:S02]  /*23e0*/  IMAD.U32 R3, RZ, RZ, UR5 ;  /* 0x00000005ff037e24 */ /* 0x000fe4000f8e00ff */
[----:B------:R-:W-:-:S03]  /*23f0*/  LEA R0, R0, UR4, 0x3 ;  /* 0x0000000400007c11 */ /* 0x000fc6000f8e18ff */
[----:B------:R-:W-:-:S04]  /*2400*/  SHF.L.U32 R3, R3, 0x1f, RZ ;  /* 0x0000001f03037819 */ /* 0x000fc800000006ff */
[----:B------:R0:W1:Y:S01]  /*2410*/  SYNCS.PHASECHK.TRANS64.TRYWAIT P2, [R0+URZ+0x38830], R3 ;  /* 0x03883003000075a7 */ /* 0x000062000804017f */
[----:B------:R-:W-:Y:S05]  /*2420*/  @!P0 BRA `(.L_x_2363) ;  /* 0x0000000000048947 */ /* 0x000fea0003800000 */
[----:B------:R-:W-:Y:S01]  /*2430*/  BPT.TRAP 0x1 ;  /* 0x000000040000795c */ /* 0x000fe20000300000 */
.L_x_2363:
[----:B------:R-:W2:Y:S02]  /*2440*/  S2R R2, SR_TID.X ;  /* 0x0000000000027919 */ /* 0x000ea40000002100 */
[----:B--2---:R-:W-:-:S04]  /*2450*/  LOP3.LUT R2, R2, 0x7f, RZ, 0xc0, !PT ;  /* 0x0000007f02027812 */ /* 0x004fc800078ec0ff */
[----:B------:R-:W-:Y:S01]  /*2460*/  ISETP.NE.AND P1, PT, R2, RZ, PT ;  /* 0x000000ff0200720c */ /* 0x000fe20003f25270 */
[----:B-1----:R-:W-:-:S12]  /*2470*/  @P2 BRA `(.L_x_2364) ;  /* 0x0000000000082947 */ /* 0x002fd80003800000 */
[----:B------:R-:W1:Y:S02]  /*2480*/  SYNCS.PHASECHK.TRANS64.TRYWAIT P2, [R0+URZ+0x38830], R3 ;  /* 0x03883003000075a7 */ /* 0x000e64000804017f */
[----:B-1----:R-:W-:Y:S05]  /*2490*/  @!P2 BRA `(.L_x_2365) ;  /* 0x0000019c0094a947 */ /* 0x002fea0003800000 */
.L_x_2364:
[----:B------:R-:W-:Y:S05]  /*24a0*/  WARPSYNC.ALL ;  /* 0x0000000000007948 */ /* 0x000fea0003800000 */
[----:B------:R-:W-:Y:S01]  /*24b0*/  R2UR UR4, R17 ;  /* 0x00000000110472ca */ /* 0x000fe200000e0000 */
[----:B------:R-:W-:Y:S01]  /*24c0*/  ULOP3.LUT UR5, UR36, 0x10000, URZ, 0xfc, !UPT ;  /* 0x0001000024057892 */ /* 0x000fe2000f8efc3f */
[----:B------:R-:W-:Y:S01]  /*24d0*/  WARPGROUP.ARRIVE ;  /* 0x00000000000079c5 */ /* 0x000fe20000000000 */
[----:B------:R-:W-:Y:S01]  /*24e0*/  UMOV UR9, 0x40000040 ;  /* 0x4000004000097882 */ /* 0x000fe20000000000 */
[----:B------:R-:W-:Y:S01]  /*24f0*/  UMOV UR11, 0x40000040 ;  /* 0x40000040000b7882 */ /* 0x000fe20000000000 */
[----:B------:R-:W-:Y:S01]  /*2500*/  UMOV UR21, UR9 ;  /* 0x0000000900157c82 */ /* 0x000fe20008000000 */
[----:B------:R-:W-:Y:S01]  /*2510*/  IMAD.U32 R13, RZ, RZ, UR9 ;  /* 0x00000009ff0d7e24 */ /* 0x000fe2000f8e00ff */
[----:B------:R-:W-:Y:S01]  /*2520*/  UMOV UR13, UR21 ;  /* 0x00000015000d7c82 */ /* 0x000fe20008000000 */
[----:B------:R-:W-:Y:S01]  /*2530*/  UMOV UR8, UR5 ;  /* 0x0000000500087c82 */ /* 0x000fe20008000000 */
[----:B------:R-:W-:Y:S01]  /*2540*/  UMOV UR15, 0x40000040 ;  /* 0x40000040000f7882 */ /* 0x000fe20000000000 */
[----:B------:R-:W-:Y:S01]  /*2550*/  UMOV UR20, UR8 ;  /* 0x0000000800147c82 */ /* 0x000fe20008000000 */
[----:B------:R-:W-:Y:S01]  /*2560*/  IMAD.U32 R12, RZ, RZ, UR8 ;  /* 0x00000008ff0c7e24 */ /* 0x000fe2000f8e00ff */
[----:B------:R-:W-:Y:S01]  /*2570*/  UMOV UR12, UR20 ;  /* 0x00000014000c7c82 */ /* 0x000fe20008000000 */
[----:B------:R-:W-:Y:S01]  /*2580*/  UIADD3 UR4, UR4, 0x24400, URZ ;  /* 0x0002440004047890 */ /* 0x000fe2000fffe03f */
[----:B01----:R-:W-:Y:S01]  /*2590*/  @!P1 VIADD R0, R0, 0x38840 ;  /* 0x0003884000009836 */ /* 0x003fe20000000000 */
[----:B------:R-:W-:Y:S01]  /*25a0*/  UMOV UR16, UR20 ;  /* 0x0000001400107c82 */ /* 0x000fe20008000000 */
[----:B------:R-:W-:Y:S01]  /*25b0*/  UMOV UR17, UR21 ;  /* 0x0000001500117c82 */ /* 0x000fe20008000000 */
[----:B------:R-:W-:Y:S01]  /*25c0*/  USHF.R.U32.HI UR4, URZ, 0x4, UR4 ;  /* 0x000000043f047899 */ /* 0x000fe20008011604 */
[----:B------:R-:W-:Y:S01]  /*25d0*/  CS2R R150, SRZ ;  /* 0x0000000000967805 */ /* 0x000fe2000001ff00 */
[----:B------:R-:W-:Y:S01]  /*25e0*/  UMOV UR19, 0x40000040 ;  /* 0x4000004000137882 */ /* 0x000fe20000000000 */
[----:B------:R-:W-:Y:S01]  /*25f0*/  UMOV UR23, 0x40000040 ;  /* 0x4000004000177882 */ /* 0x000fe20000000000 */
[----:B------:R-:W-:Y:S01]  /*2600*/  ULOP3.LUT UR4, UR4, 0x3fff, URZ, 0xc0, !UPT ;  /* 0x00003fff04047892 */ /* 0x000fe2000f8ec03f */
[----:B------:R-:W-:Y:S01]  /*2610*/  @!P1 PRMT R0, RZ, 0x654, R0 ;  /* 0x00000654ff009816 */ /* 0x000fe20000000000 */
[----:B------:R-:W-:Y:S01]  /*2620*/  UMOV UR27, 0x40000040 ;  /* 0x40000040001b7882 */ /* 0x000fe20000000000 */
[----:B------:R-:W-:Y:S01]  /*2630*/  UMOV UR31, 0x40000040 ;  /* 0x40000040001f7882 */ /* 0x000fe20000000000 */
[----:B------:R-:W-:Y:S01]  /*2640*/  ULOP3.LUT UR6, UR4, 0x10000, URZ, 0xfc, !UPT ;  /* 0x0001000004067892 */ /* 0x000fe2000f8efc3f */
[----:B------:R-:W-:Y:S01]  /*2650*/  CS2R R148, SRZ ;  /* 0x0000000000947805 */ /* 0x000fe2000001ff00 */
[----:B------:R-:W-:Y:S01]  /*2660*/  UMOV UR35, 0x40000040 ;  /* 0x4000004000237882 */ /* 0x000fe20000000000 */
[----:B------:R-:W-:Y:S01]  /*2670*/  UMOV UR39, 0x40000040 ;  /* 0x4000004000277882 */ /* 0x000fe20000000000 */
[----:B------:R-:W-:Y:S01]  /*2680*/  UIMAD UR4, UR60, 0xa00, UR6 ;  /* 0x00000a003c0478a4 */ /* 0x000fe2000f8e0206 */
[----:B------:R-:W-:Y:S01]  /*2690*/  CS2R R146, SRZ ;  /* 0x0000000000927805 */ /* 0x000fe2000001ff00 */
[----:B------:R-:W-:Y:S01]  /*26a0*/  IMAD.U32 R15, RZ, RZ, UR6 ;  /* 0x00000006ff0f7e24 */ /* 0x000fe2000f8e00ff */
[----:B------:R-:W-:Y:S01]  /*26b0*/  UIADD3 UR6, UR5, 0x2, URZ ;  /* 0x0000000205067890 */ /* 0x000fe2000fffe03f */
[----:B------:R-:W-:Y:S01]  /*26c0*/  CS2R R144, SRZ ;  /* 0x0000000000907805 */ /* 0x000fe2000001ff00 */
[----:B------:R-:W-:Y:S01]  /*26d0*/  UIADD3 UR14, UR4, 0x100, URZ ;  /* 0x00000100040e7890 */ /* 0x000fe2000fffe03f */
[----:B------:R-:W-:Y:S01]  /*26e0*/  CS2R R142, SRZ ;  /* 0x00000000008e7805 */ /* 0x000fe2000001ff00 */
[----:B------:R-:W-:Y:S01]  /*26f0*/  UMOV UR10, UR4 ;  /* 0x00000004000a7c82 */ /* 0x000fe20008000000 */
[----:B------:R-:W-:Y:S01]  /*2700*/  UIADD3 UR18, UR4, 0x180, URZ ;  /* 0x0000018004127890 */ /* 0x000fe2000fffe03f */
[----:B------:R-:W-:Y:S01]  /*2710*/  HGMMA.64x16x16.F32.BF16 R56, gdesc[UR8], RZ, !UPT, gsb0 ;  /* 0x00200000083879f0 */ /* 0x000fe2000c0018ff */
[----:B------:R-:W-:Y:S01]  /*2720*/  UIADD3 UR10, UR4, 0x80, URZ ;  /* 0x00000080040a7890 */ /* 0x000fe2000fffe03f */
[----:B------:R-:W-:Y:S01]  /*2730*/  CS2R R140, SRZ ;  /* 0x00000000008c7805 */ /* 0x000fe2000001ff00 */
[----:B------:R-:W-:Y:S01]  /*2740*/  UMOV UR8, UR20 ;  /* 0x0000001400087c82 */ /* 0x000fe20008000000 */
[----:B------:R-:W-:Y:S01]  /*2750*/  UMOV UR9, UR21 ;  /* 0x0000001500097c82 */ /* 0x000fe20008000000 */
[----:B------:R-:W-:Y:S01]  /*2760*/  UMOV UR11, 0x40000040 ;  /* 0x40000040000b7882 */ /* 0x000fe20000000000 */
[----:B------:R-:W-:Y:S01]  /*2770*/  UIADD3 UR7, UR4, 0x2, URZ ;  /* 0x0000000204077890 */ /* 0x000fe2000fffe03f */
[----:B------:R-:W-:Y:S01]  /*2780*/  CS2R R138, SRZ ;  /* 0x00000000008a7805 */ /* 0x000fe2000001ff00 */
        /* <DEDUP_REMOVED lines=12> */
[----:B------:R-:W-:Y:S01]  /*2850*/  UMOV UR43, 0x40000040 ;  /* 0x40000040002b7882 */ /* 0x000fe20000000000 */
        /* <DEDUP_REMOVED lines=33> */
[----:B------:R-:W-:Y:S02]  /*2a70*/  CS2R R78, SRZ ;  /* 0x00000000004e7805 */ /* 0x000fe4000001ff00 */
[----:B------:R-:W-:Y:S02]  /*2a80*/  CS2R R76, SRZ ;  /* 0x00000000004c7805 */ /* 0x000fe4000001ff00 */
[----:B------:R-:W-:Y:S02]  /*2a90*/  CS2R R74, SRZ ;  /* 0x00000000004a7805 */ /* 0x000fe4000001ff00 */
[----:B------:R-:W-:Y:S01]  /*2aa0*/  CS2R R72, SRZ ;  /* 0x0000000000487805 */ /* 0x000fe2000001ff00 */
[----:B------:R-:W-:Y:S01]  /*2ab0*/  HGMMA.64x16x16.F32.BF16 R48, gdesc[UR8], RZ, !UPT, gsb0 ;  /* 0x00200000083079f0 */ /* 0x000fe2000c0018ff */
[----:B------:R-:W-:Y:S01]  /*2ac0*/  UIADD3 UR10, UR4, 0x200, URZ ;  /* 0x00000200040a7890 */ /* 0x000fe2000fffe03f */
[----:B------:R-:W-:Y:S01]  /*2ad0*/  UMOV UR8, UR20 ;  /* 0x0000001400087c82 */ /* 0x000fe20008000000 */
[----:B------:R-:W-:Y:S01]  /*2ae0*/  UMOV UR9, UR21 ;  /* 0x0000001500097c82 */ /* 0x000fe20008000000 */
[----:B------:R-:W-:Y:S01]  /*2af0*/  UMOV UR11, 0x40000040 ;  /* 0x40000040000b7882 */ /* 0x000fe20000000000 */
[----:B------:R-:W-:-:S02]  /*2b00*/  WARPGROUP.DEPBAR.LE gsb0, 0x0 ;  /* 0x00008000000079c5 */ /* 0x000fc40000010000 */
[----:B------:R-:W-:-:S06]  /*2b10*/  WARPGROUP.ARRIVE ;  /* 0x00000000000079c5 */ /* 0x000fcc0000000000 */
[----:B------:R-:W-:Y:S01]  /*2b20*/  HGMMA.64x16x16.F32.BF16 R40, gdesc[UR12], RZ, !UPT, gsb0 ;  /* 0x002000000c2879f0 */ /* 0x000fe2000c0018ff */
[----:B------:R-:W-:Y:S01]  /*2b30*/  UMOV UR12, UR6 ;  /* 0x00000006000c7c82 */ /* 0x000fe20008000000 */
[----:B------:R-:W-:Y:S01]  /*2b40*/  UMOV UR13, 0x40000040 ;  /* 0x40000040000d7882 */ /* 0x000fe20000000000 */
[----:B------:R-:W-:Y:S01]  /*2b50*/  UMOV UR14, UR7 ;  /* 0x00000007000e7c82 */ /* 0x000fe20008000000 */
[----:B------:R-:W-:Y:S01]  /*2b60*/  UMOV UR15, 0x40000040 ;  /* 0x40000040000f7882 */ /* 0x000fe20000000000 */
[----:B------:R-:W-:Y:S01]  /*2b70*/  UMOV UR20, UR12 ;  /* 0x0000000c00147c82 */ /* 0x000fe20008000000 */
[----:B------:R-:W-:Y:S01]  /*2b80*/  UMOV UR21, UR13 ;  /* 0x0000000d00157c82 */ /* 0x000fe20008000000 */
[----:B------:R-:W-:Y:S01]  /*2b90*/  IMAD.U32 R10, RZ, RZ, UR12 ;  /* 0x0000000cff0a7e24 */ /* 0x000fe2000f8e00ff */
[----:B------:R-:W-:Y:S01]  /*2ba0*/  UIADD3 UR6, UR5, 0x4, URZ ;  /* 0x0000000405067890 */ /* 0x000fe2000fffe03f */
[----:B------:R-:W-:Y:S01]  /*2bb0*/  IMAD.U32 R11, RZ, RZ, UR13 ;  /* 0x0000000dff0b7e24 */ /* 0x000fe2000f8e00ff */
[----:B------:R-:W-:Y:S01]  /*2bc0*/  UIADD3 UR7, UR4, 0x4, URZ ;  /* 0x0000000404077890 */ /* 0x000fe2000fffe03f */
        /* <DEDUP_REMOVED lines=122> */
[----:B------:R-:W-:Y:S01]  /*3370*/  ULDC UR10, c[0x0][0x9d8] ;  /* 0x00027600000a7ab9 */ /* 0x000fe20000000800 */
[----:B------:R-:W-:Y:S01]  /*3380*/  UIMAD UR11, UR61, -0x50, URZ ;  /* 0xffffffb03d0b78a4 */ /* 0x000fe2000f8e023f */
        /* <DEDUP_REMOVED lines=31> */
[----:B------:R-:W-:-:S06]  /*3580*/  UIADD3 UR14, UR61, -0x2, URZ ;  /* 0xfffffffe3d0e7890 */ /* 0x000fcc000fffe03f */
        /* <DEDUP_REMOVED lines=234> */
[----:B------:R-:W-:Y:S02]  /*4430*/  UIADD3 UR6, UR5, 0xc04, URZ ;  /* 0x00000c0405067890 */ /* 0x000fe4000fffe03f */
        /* <DEDUP_REMOVED lines=59> */
[----:B------:R-:W-:Y:S01]  /*47f0*/  ULDC UR5, c[0x0][0x448] ;  /* 0x0001120000057ab9 */ /* 0x000fe20000000800 */
[----:B------:R-:W-:Y:S01]  /*4800*/  IMAD.U32 R7, RZ, RZ, UR57 ;  /* 0x00000039ff077e24 */ /* 0x000fe2000f8e00ff */
[----:B------:R-:W-:-:S02]  /*4810*/  UISETP.NE.AND UP0, UPT, UR5, 0x1, UPT ;  /* 0x000000010500788c */ /* 0x000fc4000bf05270 */
[----:B------:R-:W-:-:S04]  /*4820*/  UIADD3 UR6, UR4, 0x986, URZ ;  /* 0x0000098604067890 */ /* 0x000fc8000fffe03f */
[----:B------:R-:W-:-:S05]  /*4830*/  PLOP3.LUT P2, PT, PT, PT, UP0, 0x80, 0x0 ;  /* 0x000000000000781c */ /* 0x000fca0003f4f008 */
[----:B------:R-:W-:Y:S01]  /*4840*/  @UP0 ULDC UR5, c[0x0][0x44c] ;  /* 0x0001130000050ab9 */ /* 0x000fe20000000800 */
        /* <DEDUP_REMOVED lines=30> */
[----:B------:R2:W3:Y:S01]  /*4a30*/  MUFU.TANH R20, R59 ;  /* 0x0000003b00147308 */ /* 0x0004e20000002400 */
[----:B0-----:R-:W-:-:S02]  /*4a40*/  VIADD R3, R213, UR18 ;  /* 0x00000012d5037c36 */ /* 0x001fc40008000000 */
[----:B------:R-:W-:Y:S01]  /*4a50*/  FMUL.FTZ R63, R63, UR10 ;  /* 0x0000000a3f3f7c20 */ /* 0x000fe20008410000 */
[----:B------:R-:W-:Y:S02]  /*4a60*/  IMAD.U32 R60, RZ, RZ, UR19 ;  /* 0x00000013ff3c7e24 */ /* 0x000fe4000f8e00ff */
[----:B------:R-:W-:Y:S01]  /*4a70*/  FMUL.FTZ R58, R61, UR10 ;  /* 0x0000000a3d3a7c20 */ /* 0x000fe20008410000 */
[----:B------:R-:W-:Y:S01]  /*4a80*/  @P2 IMAD.HI.U32 R4, R3, UR5, RZ ;  /* 0x0000000503042c27 */ /* 0x000fe2000f8e00ff */
[----:B------:R-:W-:Y:S01]  /*4a90*/  @UP0 ULDC UR5, c[0x0][0x450] ;  /* 0x0001140000050ab9 */ /* 0x000fe20000000800 */
[----:B------:R-:W0:Y:S02]  /*4aa0*/  MUFU.TANH R62, R62 ;  /* 0x0000003e003e7308 */ /* 0x000e240000002400 */
[----:B--2---:R-:W-:Y:S01]  /*4ab0*/  IMAD.MOV.U32 R59, RZ, RZ, R3 ;  /* 0x000000ffff3b7224 */ /* 0x004fe200078e0003 */
[----:B------:R-:W-:Y:S01]  /*4ac0*/  @P2 SHF.R.U32.HI R59, RZ, UR5, R4 ;  /* 0x00000005ff3b2c19 */ /* 0x000fe20008011604 */
[----:B------:R-:W-:-:S04]  /*4ad0*/  UMOV UR5, UR23 ;  /* 0x0000001700057c82 */ /* 0x000fc80008000000 */
[----:B------:R-:W2:Y:S01]  /*4ae0*/  SHFL.IDX PT, R4, R59, 0x1, 0x1c1f ;  /* 0x003c1f003b047f89 */ /* 0x000ea200000e0000 */
[----:B------:R-:W4:Y:S03]  /*4af0*/  MUFU.TANH R63, R63 ;  /* 0x0000003f003f7308 */ /* 0x000f260000002400 */
[----:B------:R-:W5:Y:S05]  /*4b00*/  SHFL.IDX PT, R59, R59, RZ, 0x1c1f ;  /* 0x001c1fff3b3b7589 */ /* 0x000f6a00000e0000 */
        /* <DEDUP_REMOVED lines=16> */
[----:B------:R-:W-:Y:S01]  /*4c10*/  UMOV UR4, UR22 ;  /* 0x0000001600047c82 */ /* 0x000fe20008000000 */
[----:B------:R3:W-:Y:S01]  /*4c20*/  MUFU.TANH R67, R55 ;  /* 0x0000003700437308 */ /* 0x0007e20000002400 */
[----:B-1----:R-:W-:-:S02]  /*4c30*/  IMAD.U32 R50, RZ, RZ, UR11 ;  /* 0x0000000bff327e24 */ /* 0x002fc4000f8e00ff */
[----:B------:R-:W-:Y:S01]  /*4c40*/  FMUL.FTZ R49, R49, UR10 ;  /* 0x0000000a31317c20 */ /* 0x000fe20008410000 */
[----:B------:R-:W-:Y:S01]  /*4c50*/  FMUL.FTZ R52, R52, UR10 ;  /* 0x0000000a34347c20 */ /* 0x000fe20008410000 */
[----:B------:R-:W-:Y:S01]  /*4c60*/  FMUL.FTZ R53, R53, UR10 ;  /* 0x0000000a35357c20 */ /* 0x000fe20008410000 */
[----:B------:R-:W-:Y:S02]  /*4c70*/  R2UR UR11, R23 ;  /* 0x00000000170b72ca */ /* 0x000fe400000e0000 */
[----:B------:R-:W-:Y:S01]  /*4c80*/  IADD3 R3, -R19, 0x51, R50 ;  /* 0x0000005113037810 */ /* 0x000fe20007ffe132 */
[----:B------:R-:W1:Y:S03]  /*4c90*/  MUFU.TANH R65, R51 ;  /* 0x0000003300417308 */ /* 0x000e660000002400 */
[----:B------:R-:W-:-:S05]  /*4ca0*/  IADD3 R60, -R60, UR15, R3 ;  /* 0x0000000f3c3c7c10 */ /* 0x000fca000fffe103 */
[----:B------:R0:W1:Y:S08]  /*4cb0*/  MUFU.TANH R66, R54 ;  /* 0x0000003600427308 */ /* 0x0000700000002400 */
        /* <DEDUP_REMOVED lines=9> */
[----:B------:R-:W-:Y:S01]  /*4d50*/  MUFU.TANH R52, R52 ;  /* 0x0000003400347308 */ /* 0x000fe20000002400 */
[----:B------:R-:W-:Y:S01]  /*4d60*/  HGMMA.64x16x16.F32.BF16 R32, gdesc[UR56], R32, gsb0 ;  /* 0x00200000382079f0 */ /* 0x000fe20008001820 */
[----:B------:R-:W-:Y:S01]  /*4d70*/  FMUL.FTZ R40, R40, UR10 ;  /* 0x0000000a28287c20 */ /* 0x000fe20008410000 */
[----:B------:R-:W-:Y:S01]  /*4d80*/  FMUL.FTZ R41, R41, UR10 ;  /* 0x0000000a29297c20 */ /* 0x000fe20008410000 */
[----:B------:R-:W-:Y:S01]  /*4d90*/  FMUL.FTZ R44, R44, UR10 ;  /* 0x0000000a2c2c7c20 */ /* 0x000fe20008410000 */
[----:B------:R-:W-:-:S03]  /*4da0*/  FMUL.FTZ R45, R45, UR10 ;  /* 0x0000000a2d2d7c20 */ /* 0x000fc60008410000 */
[----:B------:R-:W1:Y:S08]  /*4db0*/  MUFU.TANH R42, R42 ;  /* 0x0000002a002a7308 */ /* 0x000e700000002400 */
[----:B------:R1:W-:Y:S08]  /*4dc0*/  MUFU.TANH R69, R47 ;  /* 0x0000002f00457308 */ /* 0x0003f00000002400 */
[----:B------:R-:W1:Y:S08]  /*4dd0*/  MUFU.TANH R43, R43 ;  /* 0x0000002b002b7308 */ /* 0x000e700000002400 */
[----:B------:R1:W1:Y:S08]  /*4de0*/  MUFU.TANH R68, R46 ;  /* 0x0000002e00447308 */ /* 0x0002700000002400 */
        /* <DEDUP_REMOVED lines=8> */
[----:B------:R-:W-:Y:S01]  /*4e70*/  FMUL.FTZ R33, R33, UR10 ;  /* 0x0000000a21217c20 */ /* 0x000fe20008410000 */
[----:B------:R-:W-:Y:S01]  /*4e80*/  HGMMA.64x16x16.F32.BF16 R24, gdesc[UR4], R24, gsb0 ;  /* 0x00200000041879f0 */ /* 0x000fe20008001818 */
[----:B------:R-:W-:Y:S01]  /*4e90*/  UIMAD UR4, UR61, -0x50, UR15 ;  /* 0xffffffb03d0478a4 */ /* 0x000fe2000f8e020f */
[----:B------:R-:W1:Y:S01]  /*4ea0*/  MUFU.TANH R70, R34 ;  /* 0x0000002200467308 */ /* 0x000e620000002400 */
[----:B------:R-:W-:Y:S01]  /*4eb0*/  FMUL.FTZ R32, R32, UR10 ;  /* 0x0000000a20207c20 */ /* 0x000fe20008410000 */
[----:B------:R-:W-:Y:S01]  /*4ec0*/  FMUL.FTZ R37, R37, UR10 ;  /* 0x0000000a25257c20 */ /* 0x000fe20008410000 */
[----:B------:R-:W-:Y:S01]  /*4ed0*/  FMUL.FTZ R36, R36, UR10 ;  /* 0x0000000a24247c20 */ /* 0x000fe20008410000 */
[----:B------:R-:W-:Y:S01]  /*4ee0*/  ULDC UR5, c[0x0][0x988] ;  /* 0x0002620000057ab9 */ /* 0x000fe20000000800 */
[----:B------:R-:W-:Y:S01]  /*4ef0*/  IMAD.U32 R50, RZ, RZ, UR4 ;  /* 0x00000004ff327e24 */ /* 0x000fe2000f8e00ff */
[----:B------:R-:W-:Y:S01]  /*4f00*/  @UP0 ULDC UR6, c[0x0][0x44c] ;  /* 0x0001130000060ab9 */ /* 0x000fe20000000800 */
[----:B------:R-:W-:Y:S01]  /*4f10*/  UMOV UR4, UR18 ;  /* 0x0000001200047c82 */ /* 0x000fe20008000000 */
[----:B------:R-:W-:Y:S01]  /*4f20*/  MUFU.TANH R44, R44 ;  /* 0x0000002c002c7308 */ /* 0x000fe20000002400 */
[----:B------:R-:W-:Y:S01]  /*4f30*/  UIMAD.WIDE.U32 UR6, UR18, UR6, URZ ;  /* 0x00000006120672a5 */ /* 0x000fe2000f8e003f */
[----:B---3--:R-:W-:-:S04]  /*4f40*/  IADD3 R55, -R19, 0x50, R50 ;  /* 0x0000005013377810 */ /* 0x008fc80007ffe132 */
[-CC-:B--2---:R-:W-:Y:S02]  /*4f50*/  VIADDMNMX R5, R4, R60.reuse, R55.reuse, PT ;  /* 0x0000003c04057246 */ /* 0x184fe40003800137 */
[----:B-----5:R-:W-:Y:S01]  /*4f60*/  VIADDMNMX R59, R59, R60, R55, PT ;  /* 0x0000003c3b3b7246 */ /* 0x020fe20003800137 */
[----:B------:R-:W-:Y:S01]  /*4f70*/  MUFU.TANH R45, R45 ;  /* 0x0000002d002d7308 */ /* 0x000fe20000002400 */
[C---:B------:R-:W-:Y:S02]  /*4f80*/  ISETP.GT.AND P3, PT, R5.reuse, RZ, PT ;  /* 0x000000ff0500720c */ /* 0x040fe40003f64270 */
[C---:B------:R-:W-:Y:S02]  /*4f90*/  ISETP.GT.AND P4, PT, R5.reuse, 0x1, PT ;  /* 0x000000010500780c */ /* 0x040fe40003f84270 */
[----:B------:R-:W-:Y:S02]  /*4fa0*/  ISETP.GT.AND P5, PT, R5, 0x8, PT ;  /* 0x000000080500780c */ /* 0x000fe40003fa4270 */
[----:B------:R-:W-:Y:S01]  /*4fb0*/  FSEL R61, R14, -INF , P3 ;  /* 0xff8000000e3d7808 */ /* 0x000fe20001800000 */
[----:B------:R-:W-:Y:S01]  /*4fc0*/  MUFU.TANH R55, R37 ;  /* 0x0000002500377308 */ /* 0x000fe20000002400 */
[----:B0-----:R-:W-:-:S02]  /*4fd0*/  FSEL R54, R20, -INF , P4 ;  /* 0xff80000014367808 */ /* 0x001fc40002000000 */
[----:B------:R-:W-:Y:S02]  /*4fe0*/  ISETP.GT.AND P3, PT, R5, 0x9, PT ;  /* 0x000000090500780c */ /* 0x000fe40003f64270 */
[----:B------:R-:W-:Y:S02]  /*4ff0*/  FSEL R51, R62, -INF , P5 ;  /* 0xff8000003e337808 */ /* 0x000fe40002800000 */
[----:B------:R-:W-:Y:S01]  /*5000*/  FMNMX.FTZ R4, R61, R54, !PT ;  /* 0x000000363d047209 */ /* 0x000fe20007810000 */
[----:B------:R0:W2:Y:S01]  /*5010*/  MUFU.TANH R14, R35 ;  /* 0x00000023000e7308 */ /* 0x0000a20000002400 */
[----:B------:R-:W-:Y:S02]  /*5020*/  ISETP.GT.AND P4, PT, R5, 0x10, PT ;  /* 0x000000100500780c */ /* 0x000fe40003f84270 */
[----:B----4-:R-:W-:Y:S02]  /*5030*/  FSEL R50, R63, -INF , P3 ;  /* 0xff8000003f327808 */ /* 0x010fe40001800000 */
[----:B------:R-:W-:-:S02]  /*5040*/  FMNMX.FTZ R21, R51, R4, !PT ;  /* 0x0000000433157209 */ /* 0x000fc40007810000 */
[C---:B------:R-:W-:Y:S01]  /*5050*/  ISETP.GT.AND P3, PT, R5.reuse, 0x11, PT ;  /* 0x000000110500780c */ /* 0x040fe20003f64270 */
[----:B------:R-:W3:Y:S01]  /*5060*/  MUFU.TANH R62, R3 ;  /* 0x00000003003e7308 */ /* 0x000ee20000002400 */
[----:B-1----:R-:W-:Y:S02]  /*5070*/  FSEL R47, R64, -INF , P4 ;  /* 0xff800000402f7808 */ /* 0x002fe40002000000 */
[----:B------:R-:W-:Y:S02]  /*5080*/  FMNMX.FTZ R4, R50, R21, !PT ;  /* 0x0000001532047209 */ /* 0x000fe40007810000 */
[----:B------:R-:W-:Y:S02]  /*5090*/  ISETP.GT.AND P4, PT, R5, 0x18, PT ;  /* 0x000000180500780c */ /* 0x000fe40003f84270 */
[----:B------:R-:W-:Y:S01]  /*50a0*/  FSEL R46, R65, -INF , P3 ;  /* 0xff800000412e7808 */ /* 0x000fe20001800000 */
[----:B------:R1:W4:Y:S01]  /*50b0*/  MUFU.TANH R63, R39 ;  /* 0x00000027003f7308 */ /* 0x0003220000002400 */
[----:B------:R-:W-:Y:S01]  /*50c0*/  FMNMX.FTZ R21, R47, R4, !PT ;  /* 0x000000042f157209 */ /* 0x000fe20007810000 */
[----:B------:R-:W-:-:S02]  /*50d0*/  WARPGROUP.DEPBAR.LE gsb0, 0x0 ;  /* 0x00008000000079c5 */ /* 0x000fc40000010000 */
[----:B------:R-:W-:Y:S01]  /*50e0*/  ISETP.GT.AND P3, PT, R5, 0x19, PT ;  /* 0x000000190500780c */ /* 0x000fe20003f64270 */
[----:B------:R-:W-:Y:S01]  /*50f0*/  FMUL.FTZ R26, R26, UR10 ;  /* 0x0000000a1a1a7c20 */ /* 0x000fe20008410000 */
[----:B0-----:R-:W-:Y:S01]  /*5100*/  FSEL R35, R66, -INF , P4 ;  /* 0xff80000042237808 */ /* 0x001fe20002000000 */
[----:B------:R-:W-:Y:S01]  /*5110*/  FMUL.FTZ R27, R27, UR10 ;  /* 0x0000000a1b1b7c20 */ /* 0x000fe20008410000 */
[----:B------:R-:W-:Y:S01]  /*5120*/  FMNMX.FTZ R4, R46, R21, !PT ;  /* 0x000000152e047209 */ /* 0x000fe20007810000 */
[----:B------:R-:W-:Y:S01]  /*5130*/  FMUL.FTZ R31, R31, UR10 ;  /* 0x0000000a1f1f7c20 */ /* 0x000fe20008410000 */
[----:B------:R-:W-:Y:S01]  /*5140*/  ISETP.GT.AND P4, PT, R5, 0x20, PT ;  /* 0x000000200500780c */ /* 0x000fe20003f84270 */
[----:B------:R-:W0:Y:S01]  /*5150*/  MUFU.TANH R26, R26 ;  /* 0x0000001a001a7308 */ /* 0x000e220000002400 */
[----:B------:R-:W-:Y:S01]  /*5160*/  FSEL R38, R67, -INF , P3 ;  /* 0xff80000043267808 */ /* 0x000fe20001800000 */
[----:B------:R-:W-:Y:S01]  /*5170*/  FMUL.FTZ R25, R25, UR10 ;  /* 0x0000000a19197c20 */ /* 0x000fe20008410000 */
[----:B------:R-:W-:Y:S01]  /*5180*/  FMNMX.FTZ R21, R35, R4, !PT ;  /* 0x0000000423157209 */ /* 0x000fe20007810000 */
[----:B------:R-:W-:Y:S01]  /*5190*/  FMUL.FTZ R28, R28, UR10 ;  /* 0x0000000a1c1c7c20 */ /* 0x000fe20008410000 */
[----:B------:R-:W-:Y:S01]  /*51a0*/  ISETP.GT.AND P3, PT, R5, 0x21, PT ;  /* 0x000000210500780c */ /* 0x000fe20003f64270 */
[----:B------:R-:W-:Y:S01]  /*51b0*/  FMUL.FTZ R24, R24, UR10 ;  /* 0x0000000a18187c20 */ /* 0x000fe20008410000 */
[----:B------:R-:W-:Y:S01]  /*51c0*/  FSEL R34, R42, -INF , P4 ;  /* 0xff8000002a227808 */ /* 0x000fe20002000000 */
[----:B------:R4:W5:Y:S01]  /*51d0*/  MUFU.TANH R64, R27 ;  /* 0x0000001b00407308 */ /* 0x0009620000002400 */
[----:B------:R-:W-:Y:S01]  /*51e0*/  FMNMX.FTZ R21, R38, R21, !PT ;  /* 0x0000001526157209 */ /* 0x000fe20007810000 */
[----:B------:R-:W-:Y:S01]  /*51f0*/  FMUL.FTZ R29, R29, UR10 ;  /* 0x0000000a1d1d7c20 */ /* 0x000fe20008410000 */
[----:B------:R-:W-:Y:S01]  /*5200*/  ISETP.GT.AND P4, PT, R5, 0x28, PT ;  /* 0x000000280500780c */ /* 0x000fe20003f84270 */
[----:B------:R5:W-:Y:S01]  /*5210*/  @!P1 SYNCS.ARRIVE.TRANS64.RED.A1T0 RZ, [R0+URZ], RZ ;  /* 0x000000ff00ff99a7 */ /* 0x000be2000810043f */
[----:B------:R-:W-:-:S02]  /*5220*/  FSEL R43, R43, -INF , P3 ;  /* 0xff8000002b2b7808 */ /* 0x000fc40001800000 */
[----:B------:R-:W-:Y:S01]  /*5230*/  FMNMX.FTZ R4, R34, R21, !PT ;  /* 0x0000001522047209 */ /* 0x000fe20007810000 */
[----:B------:R-:W-:Y:S01]  /*5240*/  MUFU.TANH R31, R31 ;  /* 0x0000001f001f7308 */ /* 0x000fe20000002400 */
[----:B------:R-:W-:Y:S02]  /*5250*/  ISETP.GT.AND P3, PT, R5, 0x29, PT ;  /* 0x000000290500780c */ /* 0x000fe40003f64270 */
[----:B-1----:R-:W-:Y:S02]  /*5260*/  FSEL R39, R68, -INF , P4 ;  /* 0xff80000044277808 */ /* 0x002fe40002000000 */
[----:B------:R-:W-:Y:S02]  /*5270*/  FMNMX.FTZ R4, R43, R4, !PT ;  /* 0x000000042b047209 */ /* 0x000fe40007810000 */
[----:B------:R-:W-:Y:S01]  /*5280*/  ISETP.GT.AND P4, PT, R5, 0x30, PT ;  /* 0x000000300500780c */ /* 0x000fe20003f84270 */
[----:B------:R-:W-:Y:S01]  /*5290*/  MUFU.TANH R66, R25 ;  /* 0x0000001900427308 */ /* 0x000fe20000002400 */
[----:B------:R-:W-:-:S02]  /*52a0*/  FSEL R42, R69, -INF , P3 ;  /* 0xff800000452a7808 */ /* 0x000fc40001800000 */
[----:B------:R-:W-:Y:S01]  /*52b0*/  FMNMX.FTZ R3, R39, R4, !PT ;  /* 0x0000000427037209 */ /* 0x000fe20007810000 */
[----:B------:R-:W-:Y:S01]  /*52c0*/  FMUL.FTZ R4, R30, UR10 ;  /* 0x0000000a1e047c20 */ /* 0x000fe20008410000 */
[C---:B------:R-:W-:Y:S01]  /*52d0*/  ISETP.GT.AND P3, PT, R5.reuse, 0x31, PT ;  /* 0x000000310500780c */ /* 0x040fe20003f64270 */
[----:B------:R-:W-:Y:S01]  /*52e0*/  @UP0 ULDC UR10, c[0x0][0x450] ;  /* 0x00011400000a0ab9 */ /* 0x000fe20000000800 */
[----:B------:R-:W-:Y:S01]  /*52f0*/  FSEL R30, R70, -INF , P4 ;  /* 0xff800000461e7808 */ /* 0x000fe20002000000 */
[----:B------:R-:W-:Y:S01]  /*5300*/  MUFU.TANH R65, R36 ;  /* 0x0000002400417308 */ /* 0x000fe20000002400 */
[----:B------:R-:W-:Y:S01]  /*5310*/  FMNMX.FTZ R21, R42, R3, !PT ;  /* 0x000000032a157209 */ /* 0x000fe20007810000 */
[----:B------:R-:W-:Y:S01]  /*5320*/  @UP0 USHF.R.U32.HI UR4, URZ, UR10, UR7 ;  /* 0x0000000a3f040299 */ /* 0x000fe20008011607 */
[----:B------:R-:W-:Y:S02]  /*5330*/  ISETP.GT.AND P4, PT, R5, 0x38, PT ;  /* 0x000000380500780c */ /* 0x000fe40003f84270 */
[----:B------:R-:W-:-:S02]  /*5340*/  CS2R R70, SRZ ;  /* 0x0000000000467805 */ /* 0x000fc4000001ff00 */
[----:B--2---:R-:W-:Y:S01]  /*5350*/  FSEL R3, R14, -INF , P3 ;  /* 0xff8000000e037808 */ /* 0x004fe20001800000 */
[----:B------:R-:W-:Y:S01]  /*5360*/  UIADD3 UR6, UR4, UR15, -UR19 ;  /* 0x0000000f04067290 */ /* 0x000fe2000fffe813 */
[----:B------:R-:W-:Y:S01]  /*5370*/  FMNMX.FTZ R20, R30, R21, !PT ;  /* 0x000000151e147209 */ /* 0x000fe20007810000 */
[----:B------:R-:W1:Y:S01]  /*5380*/  MUFU.TANH R4, R4 ;  /* 0x0000000400047308 */ /* 0x000e620000002400 */
[----:B------:R-:W-:Y:S01]  /*5390*/  ISETP.GT.AND P3, PT, R5, 0x39, PT ;  /* 0x000000390500780c */ /* 0x000fe20003f64270 */
[----:B------:R-:W-:Y:S01]  /*53a0*/  UIMAD.WIDE UR6, UR6, 0x66666667, URZ ;  /* 0x66666667060678a5 */ /* 0x000fe2000f8e023f */
[----:B---3--:R-:W-:Y:S02]  /*53b0*/  FSEL R14, R62, -INF , P4 ;  /* 0xff8000003e0e7808 */ /* 0x008fe40002000000 */
[----:B------:R-:W-:Y:S01]  /*53c0*/  FMNMX.FTZ R21, R3, R20, !PT ;  /* 0x0000001403157209 */ /* 0x000fe20007810000 */
[----:B------:R-:W-:Y:S01]  /*53d0*/  USHF.R.U32.HI UR4, URZ, 0x1f, UR7 ;  /* 0x0000001f3f047899 */ /* 0x000fe20008011607 */
[----:B------:R-:W-:Y:S01]  /*53e0*/  ISETP.GT.AND P4, PT, R5, 0x40, PT ;  /* 0x000000400500780c */ /* 0x000fe20003f84270 */
[----:B------:R-:W2:Y:S01]  /*53f0*/  MUFU.TANH R62, R41 ;  /* 0x00000029003e7308 */ /* 0x000ea20000002400 */
[----:B----4-:R-:W-:Y:S01]  /*5400*/  FSEL R27, R63, -INF , P3 ;  /* 0xff8000003f1b7808 */ /* 0x010fe20001800000 */
[----:B------:R-:W-:Y:S01]  /*5410*/  ULEA.HI.SX32 UR4, UR7, UR4, 0x1b ;  /* 0x0000000407047291 */ /* 0x000fe2000f8fda3f */
[----:B------:R-:W-:-:S02]  /*5420*/  FMNMX.FTZ R20, R14, R21, !PT ;  /* 0x000000150e147209 */ /* 0x000fc40007810000 */
[----:B------:R-:W-:Y:S01]  /*5430*/  ISETP.GT.AND P3, PT, R5, 0x41, PT ;  /* 0x000000410500780c */ /* 0x000fe20003f64270 */
[----:B------:R-:W-:Y:S01]  /*5440*/  UISETP.LT.AND UP1, UPT, UR11, UR4, UPT ;  /* 0x000000040b00728c */ /* 0x000fe2000bf21270 */
[----:B0-----:R-:W-:Y:S01]  /*5450*/  FSEL R21, R26, -INF , P4 ;  /* 0xff8000001a157808 */ /* 0x001fe20002000000 */
[----:B------:R-:W-:Y:S01]  /*5460*/  MUFU.TANH R67, R28 ;  /* 0x0000001c00437308 */ /* 0x000fe20000002400 */
[----:B------:R-:W-:Y:S01]  /*5470*/  FMNMX.FTZ R20, R27, R20, !PT ;  /* 0x000000141b147209 */ /* 0x000fe20007810000 */
[----:B------:R-:W-:Y:S01]  /*5480*/  USEL UR6, UR11, UR4, !UP1 ;  /* 0x000000040b067287 */ /* 0x000fe2000c800000 */
[----:B------:R-:W-:Y:S02]  /*5490*/  ISETP.GT.AND P4, PT, R5, 0x48, PT ;  /* 0x000000480500780c */ /* 0x000fe40003f84270 */
[----:B-----5:R-:W-:Y:S01]  /*54a0*/  FSEL R26, R64, -INF , P3 ;  /* 0xff800000401a7808 */ /* 0x020fe20001800000 */
[----:B------:R-:W-:Y:S01]  /*54b0*/  UISETP.GE.AND UP1, UPT, UR14, UR6, UPT ;  /* 0x000000060e00728c */ /* 0x000fe2000bf26270 */
[----:B------:R-:W-:Y:S01]  /*54c0*/  FMNMX.FTZ R63, R21, R20, !PT ;  /* 0x00000014153f7209 */ /* 0x000fe20007810000 */
[----:B------:R-:W-:Y:S01]  /*54d0*/  MUFU.TANH R64, R33 ;  /* 0x0000002100407308 */ /* 0x000fe20000002400 */
[----:B------:R-:W-:-:S02]  /*54e0*/  ISETP.GT.AND P3, PT, R5, 0x49, PT ;  /* 0x000000490500780c */ /* 0x000fc40003f64270 */
[----:B-1----:R-:W-:Y:S02]  /*54f0*/  FSEL R20, R4, -INF , P4 ;  /* 0xff80000004147808 */ /* 0x002fe40002000000 */
[----:B------:R-:W-:Y:S02]  /*5500*/  FMNMX.FTZ R63, R26, R63, !PT ;  /* 0x0000003f1a3f7209 */ /* 0x000fe40007810000 */
[----:B------:R-:W-:Y:S01]  /*5510*/  FSEL R5, R31, -INF , P3 ;  /* 0xff8000001f057808 */ /* 0x000fe20001800000 */
[----:B------:R0:W-:Y:S01]  /*5520*/  MUFU.TANH R60, R24 ;  /* 0x00000018003c7308 */ /* 0x0001e20000002400 */
[----:B------:R-:W-:Y:S02]  /*5530*/  FMNMX.FTZ R4, R20, R63, !PT ;  /* 0x0000003f14047209 */ /* 0x000fe40007810000 */
[----:B------:R-:W-:Y:S02]  /*5540*/  ISETP.GT.AND P3, PT, R59, RZ, PT ;  /* 0x000000ff3b00720c */ /* 0x000fe40003f64270 */
[----:B------:R-:W-:-:S02]  /*5550*/  FMNMX.FTZ R4, R5, R4, !PT ;  /* 0x0000000405047209 */ /* 0x000fc40007810000 */
[C---:B------:R-:W-:Y:S01]  /*5560*/  ISETP.GT.AND P5, PT, R59.reuse, 0x1, PT ;  /* 0x000000013b00780c */ /* 0x040fe20003fa4270 */
[----:B------:R1:W3:Y:S01]  /*5570*/  MUFU.TANH R63, R32 ;  /* 0x00000020003f7308 */ /* 0x0002e20000002400 */
[C---:B------:R-:W-:Y:S01]  /*5580*/  ISETP.GT.AND P4, PT, R59.reuse, 0x8, PT ;  /* 0x000000083b00780c */ /* 0x040fe20003f84270 */
[----:B------:R-:W4:Y:S01]  /*5590*/  SHFL.BFLY PT, R31, R4, 0x2, 0x1f ;  /* 0x0c401f00041f7f89 */ /* 0x000f2200000e0000 */
[----:B------:R-:W-:Y:S02]  /*55a0*/  FSEL R56, R56, -INF , P5 ;  /* 0xff80000038387808 */ /* 0x000fe40002800000 */
[----:B------:R-:W-:Y:S02]  /*55b0*/  ISETP.GT.AND P5, PT, R59, 0x9, PT ;  /* 0x000000093b00780c */ /* 0x000fe40003fa4270 */
[----:B------:R-:W-:Y:S01]  /*55c0*/  FSEL R57, R57, -INF , P4 ;  /* 0xff80000039397808 */ /* 0x000fe20002000000 */
[----:B------:R5:W3:Y:S01]  /*55d0*/  MUFU.TANH R68, R29 ;  /* 0x0000001d00447308 */ /* 0x000ae20000002400 */
[----:B------:R-:W-:-:S02]  /*55e0*/  FSEL R58, R58, -INF , P5 ;  /* 0xff8000003a3a7808 */ /* 0x000fc40002800000 */
[C---:B------:R-:W-:Y:S02]  /*55f0*/  ISETP.GT.AND P6, PT, R59.reuse, 0x11, PT ;  /* 0x000000113b00780c */ /* 0x040fe40003fc4270 */
[C---:B------:R-:W-:Y:S02]  /*5600*/  ISETP.GT.AND P4, PT, R59.reuse, 0x18, PT ;  /* 0x000000183b00780c */ /* 0x040fe40003f84270 */
[----:B------:R-:W-:Y:S02]  /*5610*/  ISETP.GT.AND P5, PT, R59, 0x19, PT ;  /* 0x000000193b00780c */ /* 0x000fe40003fa4270 */
[----:B------:R-:W-:Y:S02]  /*5620*/  FSEL R25, R52, -INF , P4 ;  /* 0xff80000034197808 */ /* 0x000fe40002000000 */
[----:B------:R-:W-:Y:S02]  /*5630*/  FSEL R36, R53, -INF , P5 ;  /* 0xff80000035247808 */ /* 0x000fe40002800000 */
[----:B------:R-:W-:-:S02]  /*5640*/  ISETP.GT.AND P4, PT, R59, 0x21, PT ;  /* 0x000000213b00780c */ /* 0x000fc40003f84270 */
[----:B----4-:R-:W-:-:S05]  /*5650*/  FMNMX.FTZ R4, R4, R31, !PT ;  /* 0x0000001f04047209 */ /* 0x010fca0007810000 */
[----:B------:R-:W4:Y:S02]  /*5660*/  SHFL.BFLY PT, R31, R4, 0x1, 0x1f ;  /* 0x0c201f00041f7f89 */ /* 0x000f2400000e0000 */
[----:B----4-:R-:W-:Y:S02]  /*5670*/  FMNMX.FTZ R4, R4, R31, !PT ;  /* 0x0000001f04047209 */ /* 0x010fe40007810000 */
[----:B------:R-:W-:Y:S02]  /*5680*/  FSEL R31, R2, -INF , P3 ;  /* 0xff800000021f7808 */ /* 0x000fe40001800000 */
[----:B------:R-:W-:Y:S01]  /*5690*/  ISETP.GT.AND P3, PT, R59, 0x10, PT ;  /* 0x000000103b00780c */ /* 0x000fe20003f64270 */
[----:B0-----:R-:W-:Y:S01]  /*56a0*/  FMUL.FTZ R24, R4, UR5 ;  /* 0x0000000504187c20 */ /* 0x001fe20008410000 */
[----:B------:R-:W-:Y:S02]  /*56b0*/  FMNMX.FTZ R2, R31, R56, !PT ;  /* 0x000000381f027209 */ /* 0x000fe40007810000 */
[----:B-1----:R-:W-:-:S02]  /*56c0*/  FSEL R32, R48, -INF , P3 ;  /* 0xff80000030207808 */ /* 0x002fc40001800000 */
[----:B------:R-:W-:Y:S02]  /*56d0*/  FMNMX.FTZ R33, R57, R2, !PT ;  /* 0x0000000239217209 */ /* 0x000fe40007810000 */
[----:B------:R-:W-:Y:S02]  /*56e0*/  ISETP.GT.AND P3, PT, R59, 0x20, PT ;  /* 0x000000203b00780c */ /* 0x000fe40003f64270 */
[----:B------:R-:W-:Y:S02]  /*56f0*/  FMNMX.FTZ R37, R58, R33, !PT ;  /* 0x000000213a257209 */ /* 0x000fe40007810000 */
[----:B------:R-:W-:Y:S02]  /*5700*/  FSEL R33, R49, -INF , P6 ;  /* 0xff80000031217808 */ /* 0x000fe40003000000 */
[----:B------:R-:W-:Y:S02]  /*5710*/  FMNMX.FTZ R2, R32, R37, !PT ;  /* 0x0000002520027209 */ /* 0x000fe40007810000 */
[----:B------:R-:W-:-:S02]  /*5720*/  FSEL R28, R40, -INF , P3 ;  /* 0xff800000281c7808 */ /* 0x000fc40001800000 */
[----:B------:R-:W-:Y:S02]  /*5730*/  FMNMX.FTZ R2, R33, R2, !PT ;  /* 0x0000000221027209 */ /* 0x000fe40007810000 */
[----:B------:R-:W-:Y:S02]  /*5740*/  FSETP.NEU.FTZ.AND P6, PT, R4, -INF , PT ;  /* 0xff8000000400780b */ /* 0x000fe40003fdd000 */
[----:B------:R-:W-:Y:S02]  /*5750*/  FMNMX.FTZ R37, R25, R2, !PT ;  /* 0x0000000219257209 */ /* 0x000fe40007810000 */
[----:B------:R-:W-:Y:S02]  /*5760*/  ISETP.GT.AND P3, PT, R59, 0x28, PT ;  /* 0x000000283b00780c */ /* 0x000fe40003f64270 */
[----:B------:R-:W-:Y:S02]  /*5770*/  FMNMX.FTZ R41, R36, R37, !PT ;  /* 0x0000002524297209 */ /* 0x000fe40007810000 */
[----:B--2---:R-:W-:-:S02]  /*5780*/  FSEL R37, R62, -INF , P4 ;  /* 0xff8000003e257808 */ /* 0x004fc40002000000 */
[----:B------:R-:W-:Y:S02]  /*5790*/  FMNMX.FTZ R2, R28, R41, !PT ;  /* 0x000000291c027209 */ /* 0x000fe40007810000 */
[----:B------:R-:W-:Y:S02]  /*57a0*/  FSEL R53, R24, RZ, P6 ;  /* 0x000000ff18357208 */ /* 0x000fe40003000000 */
[----:B------:R-:W-:Y:S02]  /*57b0*/  ISETP.GT.AND P4, PT, R59, 0x29, PT ;  /* 0x000000293b00780c */ /* 0x000fe40003f84270 */
[----:B-----5:R-:W-:Y:S01]  /*57c0*/  FSEL R29, R44, -INF , P3 ;  /* 0xff8000002c1d7808 */ /* 0x020fe20001800000 */
[--C-:B------:R-:W-:Y:S01]  /*57d0*/  FFMA.FTZ R211, R51, UR5, -R53.reuse ;  /* 0x0000000533d37c23 */ /* 0x100fe20008010835 */
[----:B------:R-:W-:Y:S01]  /*57e0*/  FMNMX.FTZ R24, R37, R2, !PT ;  /* 0x0000000225187209 */ /* 0x000fe20007810000 */
[--C-:B------:R-:W-:Y:S01]  /*57f0*/  FFMA.FTZ R205, R47, UR5, -R53.reuse ;  /* 0x000000052fcd7c23 */ /* 0x100fe20008010835 */
[----:B------:R-:W-:Y:S01]  /*5800*/  FSEL R40, R45, -INF , P4 ;  /* 0xff8000002d287808 */ /* 0x000fe20002000000 */
[--C-:B------:R-:W-:Y:S01]  /*5810*/  FFMA.FTZ R54, R54, UR5, -R53.reuse ;  /* 0x0000000536367c23 */ /* 0x100fe20008010835 */
[----:B------:R-:W-:Y:S01]  /*5820*/  ISETP.GT.AND P3, PT, R59, 0x30, PT ;  /* 0x000000303b00780c */ /* 0x000fe20003f64270 */
[--C-:B------:R-:W-:Y:S01]  /*5830*/  FFMA.FTZ R35, R35, UR5, -R53.reuse ;  /* 0x0000000523237c23 */ /* 0x100fe20008010835 */
[----:B------:R-:W-:Y:S01]  /*5840*/  FMNMX.FTZ R45, R29, R24, !PT ;  /* 0x000000181d2d7209 */ /* 0x000fe20007810000 */
[----:B------:R0:W-:Y:S01]  /*5850*/  MUFU.EX2 R2, R54 ;  /* 0x0000003600027308 */ /* 0x0001e20000000800 */
[----:B------:R-:W-:Y:S01]  /*5860*/  ISETP.GT.AND P4, PT, R59, 0x31, PT ;  /* 0x000000313b00780c */ /* 0x000fe20003f84270 */
[--C-:B------:R-:W-:Y:S01]  /*5870*/  FFMA.FTZ R209, R61, UR5, -R53.reuse ;  /* 0x000000053dd17c23 */ /* 0x100fe20008010835 */
[----:B---3--:R-:W-:Y:S01]  /*5880*/  FSEL R41, R63, -INF , P3 ;  /* 0xff8000003f297808 */ /* 0x008fe20001800000 */
[--C-:B------:R-:W-:Y:S01]  /*5890*/  FFMA.FTZ R5, R5, UR5, -R53.reuse ;  /* 0x0000000505057c23 */ /* 0x100fe20008010835 */
[----:B------:R-:W-:Y:S01]  /*58a0*/  FMNMX.FTZ R24, R40, R45, !PT ;  /* 0x0000002d28187209 */ /* 0x000fe20007810000 */
[--C-:B------:R-:W-:Y:S01]  /*58b0*/  FFMA.FTZ R34, R34, UR5, -R53.reuse ;  /* 0x0000000522227c23 */ /* 0x100fe20008010835 */
[----:B------:R-:W-:Y:S01]  /*58c0*/  ISETP.GT.AND P3, PT, R59, 0x38, PT ;  /* 0x000000383b00780c */ /* 0x000fe20003f64270 */
[----:B------:R1:W-:Y:S01]  /*58d0*/  MUFU.EX2 R207, R35 ;  /* 0x0000002300cf7308 */ /* 0x0003e20000000800 */
[----:B------:R-:W-:Y:S01]  /*58e0*/  FSEL R44, R64, -INF , P4 ;  /* 0xff800000402c7808 */ /* 0x000fe20002000000 */
[--C-:B0-----:R-:W-:Y:S01]  /*58f0*/  FFMA.FTZ R54, R46, UR5, -R53.reuse ;  /* 0x000000052e367c23 */ /* 0x101fe20008010835 */
[----:B------:R-:W-:Y:S01]  /*5900*/  FMNMX.FTZ R49, R41, R24, !PT ;  /* 0x0000001829317209 */ /* 0x000fe20007810000 */
[--C-:B------:R-:W-:Y:S01]  /*5910*/  FFMA.FTZ R24, R50, UR5, -R53.reuse ;  /* 0x0000000532187c23 */ /* 0x100fe20008010835 */
[----:B------:R-:W-:Y:S01]  /*5920*/  ISETP.GT.AND P4, PT, R59, 0x39, PT ;  /* 0x000000393b00780c */ /* 0x000fe20003f84270 */
[--C-:B------:R-:W-:Y:S01]  /*5930*/  FFMA.FTZ R43, R43, UR5, -R53.reuse ;  /* 0x000000052b2b7c23 */ /* 0x100fe20008010835 */
[----:B------:R-:W-:Y:S01]  /*5940*/  FSEL R45, R65, -INF , P3 ;  /* 0xff800000412d7808 */ /* 0x000fe20001800000 */
[----:B------:R-:W-:Y:S01]  /*5950*/  MUFU.EX2 R209, R209 ;  /* 0x000000d100d17308 */ /* 0x000fe20000000800 */
[----:B------:R-:W-:Y:S01]  /*5960*/  FMNMX.FTZ R50, R44, R49, !PT ;  /* 0x000000312c327209 */ /* 0x000fe20007810000 */
[--C-:B------:R-:W-:Y:S01]  /*5970*/  FFMA.FTZ R39, R39, UR5, -R53.reuse ;  /* 0x0000000527277c23 */ /* 0x100fe20008010835 */
[----:B------:R-:W-:Y:S01]  /*5980*/  ISETP.GT.AND P3, PT, R59, 0x40, PT ;  /* 0x000000403b00780c */ /* 0x000fe20003f64270 */
[--C-:B------:R-:W-:Y:S01]  /*5990*/  FFMA.FTZ R21, R21, UR5, -R53.reuse ;  /* 0x0000000515157c23 */ /* 0x100fe20008010835 */
[----:B------:R-:W-:Y:S01]  /*59a0*/  FSEL R48, R55, -INF , P4 ;  /* 0xff80000037307808 */ /* 0x000fe20002000000 */
[--C-:B------:R-:W-:Y:S01]  /*59b0*/  FFMA.FTZ R55, R14, UR5, -R53.reuse ;  /* 0x000000050e377c23 */ /* 0x100fe20008010835 */
[----:B------:R-:W-:Y:S01]  /*59c0*/  FMNMX.FTZ R51, R45, R50, !PT ;  /* 0x000000322d337209 */ /* 0x000fe20007810000 */
[----:B------:R-:W-:Y:S01]  /*59d0*/  MUFU.EX2 R211, R211 ;  /* 0x000000d300d37308 */ /* 0x000fe20000000800 */
[----:B------:R-:W-:Y:S01]  /*59e0*/  ISETP.GT.AND P4, PT, R59, 0x41, PT ;  /* 0x000000413b00780c */ /* 0x000fe20003f84270 */
[--C-:B------:R-:W-:Y:S01]  /*59f0*/  FFMA.FTZ R42, R42, UR5, -R53.reuse ;  /* 0x000000052a2a7c23 */ /* 0x100fe20008010835 */
[----:B------:R-:W-:Y:S01]  /*5a00*/  FSEL R49, R60, -INF , P3 ;  /* 0xff8000003c317808 */ /* 0x000fe20001800000 */
[--C-:B------:R-:W-:Y:S01]  /*5a10*/  FFMA.FTZ R30, R30, UR5, -R53.reuse ;  /* 0x000000051e1e7c23 */ /* 0x100fe20008010835 */
[----:B------:R-:W-:Y:S01]  /*5a20*/  FMNMX.FTZ R50, R48, R51, !PT ;  /* 0x0000003330327209 */ /* 0x000fe20007810000 */
[--C-:B------:R-:W-:Y:S01]  /*5a30*/  FFMA.FTZ R27, R27, UR5, -R53.reuse ;  /* 0x000000051b1b7c23 */ /* 0x100fe20008010835 */
[----:B------:R-:W-:Y:S01]  /*5a40*/  ISETP.GT.AND P3, PT, R59, 0x48, PT ;  /* 0x000000483b00780c */ /* 0x000fe20003f64270 */
[----:B------:R-:W-:Y:S01]  /*5a50*/  MUFU.EX2 R24, R24 ;  /* 0x0000001800187308 */ /* 0x000fe20000000800 */
[----:B------:R-:W-:Y:S01]  /*5a60*/  FSEL R47, R66, -INF , P4 ;  /* 0xff800000422f7808 */ /* 0x000fe20002000000 */
[--C-:B------:R-:W-:Y:S01]  /*5a70*/  FFMA.FTZ R26, R26, UR5, -R53.reuse ;  /* 0x000000051a1a7c23 */ /* 0x100fe20008010835 */
[----:B------:R-:W-:Y:S01]  /*5a80*/  FMNMX.FTZ R52, R49, R50, !PT ;  /* 0x0000003231347209 */ /* 0x000fe20007810000 */
[----:B------:R-:W-:Y:S01]  /*5a90*/  FFMA.FTZ R20, R20, UR5, -R53 ;  /* 0x0000000514147c23 */ /* 0x000fe20008010835 */
[----:B------:R-:W-:-:S02]  /*5aa0*/  ISETP.GT.AND P4, PT, R59, 0x49, PT ;  /* 0x000000493b00780c */ /* 0x000fc40003f84270 */
[----:B------:R-:W-:Y:S02]  /*5ab0*/  CS2R R64, SRZ ;  /* 0x0000000000407805 */ /* 0x000fe4000001ff00 */
[----:B------:R-:W-:Y:S01]  /*5ac0*/  FSEL R50, R67, -INF , P3 ;  /* 0xff80000043327808 */ /* 0x000fe20001800000 */
[----:B------:R-:W-:Y:S01]  /*5ad0*/  MUFU.EX2 R205, R205 ;  /* 0x000000cd00cd7308 */ /* 0x000fe20000000800 */
[----:B------:R-:W-:Y:S01]  /*5ae0*/  FMNMX.FTZ R51, R47, R52, !PT ;  /* 0x000000342f337209 */ /* 0x000fe20007810000 */
[----:B------:R-:W-:Y:S01]  /*5af0*/  FFMA.FTZ R52, R38, UR5, -R53 ;  /* 0x0000000526347c23 */ /* 0x000fe20008010835 */
[----:B------:R-:W-:Y:S02]  /*5b00*/  FSEL R46, R68, -INF , P4 ;  /* 0xff800000442e7808 */ /* 0x000fe40002000000 */
[----:B------:R-:W-:Y:S02]  /*5b10*/  CS2R R68, SRZ ;  /* 0x0000000000447805 */ /* 0x000fe4000001ff00 */
[----:B------:R-:W-:-:S02]  /*5b20*/  FMNMX.FTZ R51, R50, R51, !PT ;  /* 0x0000003332337209 */ /* 0x000fc40007810000 */
[----:B------:R-:W-:Y:S01]  /*5b30*/  CS2R R66, SRZ ;  /* 0x0000000000427805 */ /* 0x000fe2000001ff00 */
[----:B------:R-:W-:Y:S01]  /*5b40*/  MUFU.EX2 R54, R54 ;  /* 0x0000003600367308 */ /* 0x000fe20000000800 */
[----:B------:R-:W-:-:S05]  /*5b50*/  FMNMX.FTZ R51, R46, R51, !PT ;  /* 0x000000332e337209 */ /* 0x000fca0007810000 */
[----:B------:R-:W0:Y:S02]  /*5b60*/  SHFL.BFLY PT, R38, R51, 0x2, 0x1f ;  /* 0x0c401f0033267f89 */ /* 0x000e2400000e0000 */
[----:B------:R-:W-:Y:S08]  /*5b70*/  MUFU.EX2 R195, R5 ;  /* 0x0000000500c37308 */ /* 0x000ff00000000800 */
[----:B------:R-:W-:Y:S08]  /*5b80*/  MUFU.EX2 R52, R52 ;  /* 0x0000003400347308 */ /* 0x000ff00000000800 */
[----:B------:R-:W-:Y:S01]  /*5b90*/  MUFU.EX2 R34, R34 ;  /* 0x0000002200227308 */ /* 0x000fe20000000800 */
[----:B0-----:R-:W-:Y:S01]  /*5ba0*/  FMNMX.FTZ R38, R51, R38, !PT ;  /* 0x0000002633267209 */ /* 0x001fe20007810000 */
[----:B------:R-:W-:-:S06]  /*5bb0*/  FFMA.FTZ R51, R3, UR5, -R53 ;  /* 0x0000000503337c23 */ /* 0x000fcc0008010835 */
[----:B------:R-:W0:Y:S01]  /*5bc0*/  MUFU.EX2 R43, R43 ;  /* 0x0000002b002b7308 */ /* 0x000e220000000800 */
[----:B-1----:R-:W1:Y:S07]  /*5bd0*/  SHFL.BFLY PT, R35, R38, 0x1, 0x1f ;  /* 0x0c201f0026237f89 */ /* 0x002e6e00000e0000 */
[----:B------:R-:W-:Y:S08]  /*5be0*/  MUFU.EX2 R39, R39 ;  /* 0x0000002700277308 */ /* 0x000ff00000000800 */
[----:B------:R-:W-:Y:S01]  /*5bf0*/  MUFU.EX2 R193, R21 ;  /* 0x0000001500c17308 */ /* 0x000fe20000000800 */
[----:B0-----:R-:W-:-:S07]  /*5c00*/  F2FP.BF16.F32.PACK_AB R201, R43, R34 ;  /* 0x000000222bc9723e */ /* 0x001fce00000010ff */
[----:B------:R-:W0:Y:S01]  /*5c10*/  MUFU.EX2 R42, R42 ;  /* 0x0000002a002a7308 */ /* 0x000e220000000800 */
[----:B-1----:R-:W-:Y:S01]  /*5c20*/  FMNMX.FTZ R3, R38, R35, !PT ;  /* 0x0000002326037209 */ /* 0x002fe20007810000 */
[----:B------:R-:W-:Y:S01]  /*5c30*/  FADD.FTZ R38, R209, R2 ;  /* 0x00000002d1267221 */ /* 0x000fe20000010000 */
[----:B------:R-:W-:Y:S02]  /*5c40*/  F2FP.BF16.F32.PACK_AB R209, R2, R209 ;  /* 0x000000d102d1723e */ /* 0x000fe400000010ff */
[C---:B------:R-:W-:Y:S01]  /*5c50*/  FSETP.NEU.FTZ.AND P3, PT, R3.reuse, -INF , PT ;  /* 0xff8000000300780b */ /* 0x040fe20003f7d000 */
[----:B------:R-:W-:Y:S01]  /*5c60*/  FMUL.FTZ R14, R3, UR5 ;  /* 0x00000005030e7c20 */ /* 0x000fe20008410000 */
[----:B------:R-:W-:Y:S01]  /*5c70*/  FADD.FTZ R5, R211, R38 ;  /* 0x00000026d3057221 */ /* 0x000fe20000010000 */
[----:B------:R-:W-:Y:S01]  /*5c80*/  MUFU.EX2 R30, R30 ;  /* 0x0000001e001e7308 */ /* 0x000fe20000000800 */
[----:B------:R-:W-:Y:S02]  /*5c90*/  F2FP.BF16.F32.PACK_AB R211, R24, R211 ;  /* 0x000000d318d3723e */ /* 0x000fe400000010ff */
[----:B------:R-:W-:Y:S01]  /*5ca0*/  FSEL R14, R14, RZ, P3 ;  /* 0x000000ff0e0e7208 */ /* 0x000fe20001800000 */
[----:B------:R-:W-:Y:S01]  /*5cb0*/  FADD.FTZ R38, R24, R5 ;  /* 0x0000000518267221 */ /* 0x000fe20000010000 */
[----:B------:R-:W-:-:S02]  /*5cc0*/  PLOP3.LUT P3, PT, PT, PT, UP1, 0x80, 0x0 ;  /* 0x000000000000781c */ /* 0x000fc40003f6f018 */
[----:B0-----:R-:W-:Y:S01]  /*5cd0*/  F2FP.BF16.F32.PACK_AB R203, R42, R39 ;  /* 0x000000272acb723e */ /* 0x001fe200000010ff */
[--C-:B------:R-:W-:Y:S01]  /*5ce0*/  FFMA.FTZ R31, R31, UR5, -R14.reuse ;  /* 0x000000051f1f7c23 */ /* 0x100fe2000801080e */
[--C-:B------:R-:W-:Y:S01]  /*5cf0*/  FFMA.FTZ R56, R56, UR5, -R14.reuse ;  /* 0x0000000538387c23 */ /* 0x100fe2000801080e */
[--C-:B------:R-:W-:Y:S01]  /*5d00*/  FFMA.FTZ R57, R57, UR5, -R14.reuse ;  /* 0x0000000539397c23 */ /* 0x100fe2000801080e */
[--C-:B------:R-:W-:Y:S01]  /*5d10*/  FFMA.FTZ R58, R58, UR5, -R14.reuse ;  /* 0x000000053a3a7c23 */ /* 0x100fe2000801080e */
        /* <DEDUP_REMOVED lines=13> */
[--C-:B------:R-:W-:Y:S01]  /*5df0*/  FFMA.FTZ R41, R41, UR5, -R14.reuse ;  /* 0x0000000529297c23 */ /* 0x100fe2000801080e */
[--C-:B------:R-:W-:Y:S01]  /*5e00*/  FFMA.FTZ R44, R44, UR5, -R14.reuse ;  /* 0x000000052c2c7c23 */ /* 0x100fe2000801080e */
[----:B------:R-:W-:Y:S01]  /*5e10*/  FADD.FTZ R21, R52, R21 ;  /* 0x0000001534157221 */ /* 0x000fe20000010000 */
[--C-:B------:R-:W-:Y:S01]  /*5e20*/  FFMA.FTZ R45, R45, UR5, -R14.reuse ;  /* 0x000000052d2d7c23 */ /* 0x100fe2000801080e */
[--C-:B------:R-:W-:Y:S01]  /*5e30*/  FFMA.FTZ R48, R48, UR5, -R14.reuse ;  /* 0x0000000530307c23 */ /* 0x100fe2000801080e */
[----:B------:R-:W1:Y:S01]  /*5e40*/  MUFU.EX2 R57, R57 ;  /* 0x0000003900397308 */ /* 0x000e620000000800 */
[----:B------:R-:W-:Y:S01]  /*5e50*/  FADD.FTZ R62, R34, R21 ;  /* 0x00000015223e7221 */ /* 0x000fe20000010000 */
[--C-:B------:R-:W-:Y:S01]  /*5e60*/  FFMA.FTZ R49, R49, UR5, -R14.reuse ;  /* 0x0000000531317c23 */ /* 0x100fe2000801080e */
[--C-:B------:R-:W-:Y:S01]  /*5e70*/  FFMA.FTZ R47, R47, UR5, -R14.reuse ;  /* 0x000000052f2f7c23 */ /* 0x100fe2000801080e */
[----:B------:R-:W-:Y:S01]  /*5e80*/  FFMA.FTZ R50, R50, UR5, -R14 ;  /* 0x0000000532327c23 */ /* 0x000fe2000801080e */
[----:B------:R-:W-:Y:S01]  /*5e90*/  FADD.FTZ R62, R43, R62 ;  /* 0x0000003e2b3e7221 */ /* 0x000fe20000010000 */
[----:B------:R-:W-:Y:S01]  /*5ea0*/  FFMA.FTZ R14, R46, UR5, -R14 ;  /* 0x000000052e0e7c23 */ /* 0x000fe2000801080e */
[----:B------:R-:W-:Y:S01]  /*5eb0*/  F2FP.BF16.F32.PACK_AB R205, R54, R205 ;  /* 0x000000cd36cd723e */ /* 0x000fe200000010ff */
[----:B------:R-:W2:Y:S01]  /*5ec0*/  MUFU.EX2 R58, R58 ;  /* 0x0000003a003a7308 */ /* 0x000ea20000000800 */
[----:B0-----:R-:W-:Y:S01]  /*5ed0*/  FADD.FTZ R38, R31, R56 ;  /* 0x000000381f267221 */ /* 0x001fe20000010000 */
[----:B------:R-:W-:Y:S01]  /*5ee0*/  FADD.FTZ R21, R39, R62 ;  /* 0x0000003e27157221 */ /* 0x000fe20000010000 */
[----:B------:R-:W-:-:S02]  /*5ef0*/  F2FP.BF16.F32.PACK_AB R207, R52, R207 ;  /* 0x000000cf34cf723e */ /* 0x000fc400000010ff */
[----:B------:R-:W-:Y:S02]  /*5f00*/  CS2R R62, SRZ ;  /* 0x00000000003e7805 */ /* 0x000fe4000001ff00 */
[----:B------:R-:W-:Y:S01]  /*5f10*/  F2FP.BF16.F32.PACK_AB R208, R56, R31 ;  /* 0x0000001f38d0723e */ /* 0x000fe200000010ff */
[----:B------:R-:W-:Y:S01]  /*5f20*/  FADD.FTZ R21, R42, R21 ;  /* 0x000000152a157221 */ /* 0x000fe20000010000 */
[----:B------:R-:W-:Y:S01]  /*5f30*/  CS2R R52, SRZ ;  /* 0x0000000000347805 */ /* 0x000fe2000001ff00 */
[----:B------:R-:W0:Y:S01]  /*5f40*/  MUFU.EX2 R32, R32 ;  /* 0x0000002000207308 */ /* 0x000e220000000800 */
[----:B-1----:R-:W-:Y:S01]  /*5f50*/  FADD.FTZ R5, R57, R38 ;  /* 0x0000002639057221 */ /* 0x002fe20000010000 */
[----:B------:R-:W-:Y:S02]  /*5f60*/  CS2R R42, SRZ ;  /* 0x00000000002a7805 */ /* 0x000fe4000001ff00 */
[----:B------:R-:W-:-:S04]  /*5f70*/  CS2R R34, SRZ ;  /* 0x0000000000227805 */ /* 0x000fc8000001ff00 */
[----:B------:R-:W1:Y:S01]  /*5f80*/  MUFU.EX2 R33, R33 ;  /* 0x0000002100217308 */ /* 0x000e620000000800 */
[C---:B--2---:R-:W-:Y:S01]  /*5f90*/  FADD.FTZ R5, R58.reuse, R5 ;  /* 0x000000053a057221 */ /* 0x044fe20000010000 */
[----:B------:R-:W-:Y:S02]  /*5fa0*/  F2FP.BF16.F32.PACK_AB R210, R58, R57 ;  /* 0x000000393ad2723e */ /* 0x000fe400000010ff */
[----:B------:R-:W-:Y:S02]  /*5fb0*/  CS2R R58, SRZ ;  /* 0x00000000003a7805 */ /* 0x000fe4000001ff00 */
[----:B------:R-:W-:Y:S02]  /*5fc0*/  CS2R R56, SRZ ;  /* 0x0000000000387805 */ /* 0x000fe4000001ff00 */
[----:B------:R-:W2:Y:S01]  /*5fd0*/  MUFU.EX2 R25, R25 ;  /* 0x0000001900197308 */ /* 0x000ea20000000800 */
[----:B0-----:R-:W-:-:S07]  /*5fe0*/  FADD.FTZ R38, R32, R5 ;  /* 0x0000000520267221 */ /* 0x001fce0000010000 */
[----:B------:R-:W0:Y:S01]  /*5ff0*/  MUFU.EX2 R36, R36 ;  /* 0x0000002400247308 */ /* 0x000e220000000800 */
[C---:B-1----:R-:W-:Y:S01]  /*6000*/  FADD.FTZ R38, R33.reuse, R38 ;  /* 0x0000002621267221 */ /* 0x042fe20000010000 */
[----:B------:R-:W-:Y:S02]  /*6010*/  F2FP.BF16.F32.PACK_AB R204, R33, R32 ;  /* 0x0000002021cc723e */ /* 0x000fe400000010ff */
[----:B------:R-:W-:-:S04]  /*6020*/  CS2R R32, SRZ ;  /* 0x0000000000207805 */ /* 0x000fc8000001ff00 */
[----:B------:R-:W1:Y:S01]  /*6030*/  MUFU.EX2 R28, R28 ;  /* 0x0000001c001c7308 */ /* 0x000e620000000800 */
[----:B--2---:R-:W-:Y:S01]  /*6040*/  FADD.FTZ R5, R25, R38 ;  /* 0x0000002619057221 */ /* 0x004fe20000010000 */
[----:B------:R-:W-:-:S06]  /*6050*/  FADD.FTZ R38, R30, R21 ;  /* 0x000000151e267221 */ /* 0x000fcc0000010000 */
[----:B------:R-:W2:Y:S01]  /*6060*/  MUFU.EX2 R51, R51 ;  /* 0x0000003300337308 */ /* 0x000ea20000000800 */
[C---:B0-----:R-:W-:Y:S01]  /*6070*/  FADD.FTZ R5, R36.reuse, R5 ;  /* 0x0000000524057221 */ /* 0x041fe20000010000 */
[----:B------:R-:W-:Y:S02]  /*6080*/  F2FP.BF16.F32.PACK_AB R206, R36, R25 ;  /* 0x0000001924ce723e */ /* 0x000fe400000010ff */
[----:B------:R-:W-:-:S04]  /*6090*/  CS2R R24, SRZ ;  /* 0x0000000000187805 */ /* 0x000fc8000001ff00 */
[----:B------:R-:W0:Y:S01]  /*60a0*/  MUFU.EX2 R37, R37 ;  /* 0x0000002500257308 */ /* 0x000e220000000800 */
[----:B-1----:R-:W-:-:S07]  /*60b0*/  FADD.FTZ R0, R28, R5 ;  /* 0x000000051c007221 */ /* 0x002fce0000010000 */
[----:B------:R-:W1:Y:S01]  /*60c0*/  MUFU.EX2 R55, R55 ;  /* 0x0000003700377308 */ /* 0x000e620000000800 */
[C---:B--2---:R-:W-:Y:S01]  /*60d0*/  FADD.FTZ R38, R51.reuse, R38 ;  /* 0x0000002633267221 */ /* 0x044fe20000010000 */
[----:B------:R-:W-:Y:S02]  /*60e0*/  F2FP.BF16.F32.PACK_AB R197, R51, R30 ;  /* 0x0000001e33c5723e */ /* 0x000fe400000010ff */
[----:B------:R-:W-:-:S04]  /*60f0*/  CS2R R30, SRZ ;  /* 0x00000000001e7805 */ /* 0x000fc8000001ff00 */
[----:B------:R-:W2:Y:S01]  /*6100*/  MUFU.EX2 R29, R29 ;  /* 0x0000001d001d7308 */ /* 0x000ea20000000800 */
[C---:B0-----:R-:W-:Y:S01]  /*6110*/  FADD.FTZ R0, R37.reuse, R0 ;  /* 0x0000000025007221 */ /* 0x041fe20000010000 */
[----:B------:R-:W-:Y:S02]  /*6120*/  F2FP.BF16.F32.PACK_AB R200, R37, R28 ;  /* 0x0000001c25c8723e */ /* 0x000fe400000010ff */
[----:B------:R-:W-:-:S04]  /*6130*/  CS2R R36, SRZ ;  /* 0x0000000000247805 */ /* 0x000fc8000001ff00 */
[----:B------:R-:W0:Y:S01]  /*6140*/  MUFU.EX2 R60, R27 ;  /* 0x0000001b003c7308 */ /* 0x000e220000000800 */
[----:B-1----:R-:W-:Y:S01]  /*6150*/  FADD.FTZ R21, R55, R38 ;  /* 0x0000002637157221 */ /* 0x002fe20000010000 */
[----:B------:R-:W-:-:S06]  /*6160*/  CS2R R38, SRZ ;  /* 0x0000000000267805 */ /* 0x000fcc000001ff00 */
[----:B------:R-:W1:Y:S01]  /*6170*/  MUFU.EX2 R40, R40 ;  /* 0x0000002800287308 */ /* 0x000e620000000800 */
[----:B--2---:R-:W-:-:S07]  /*6180*/  FADD.FTZ R5, R29, R0 ;  /* 0x000000001d057221 */ /* 0x004fce0000010000 */
[----:B------:R-:W2:Y:S01]  /*6190*/  MUFU.EX2 R41, R41 ;  /* 0x0000002900297308 */ /* 0x000ea20000000800 */
[C---:B0-----:R-:W-:Y:S01]  /*61a0*/  FADD.FTZ R2, R60.reuse, R21 ;  /* 0x000000153c027221 */ /* 0x041fe20000010000 */
[----:B------:R-:W-:Y:S02]  /*61b0*/  F2FP.BF16.F32.PACK_AB R199, R60, R55 ;  /* 0x000000373cc7723e */ /* 0x000fe400000010ff */
[----:B------:R-:W-:Y:S02]  /*61c0*/  CS2R R60, SRZ ;  /* 0x00000000003c7805 */ /* 0x000fe4000001ff00 */
[----:B------:R-:W-:Y:S01]  /*61d0*/  CS2R R54, SRZ ;  /* 0x0000000000367805 */ /* 0x000fe2000001ff00 */
[----:B------:R-:W-:Y:S01]  /*61e0*/  FADD.FTZ R21, R193, R2 ;  /* 0x00000002c1157221 */ /* 0x000fe20000010000 */
[----:B------:R-:W0:Y:S01]  /*61f0*/  MUFU.EX2 R26, R26 ;  /* 0x0000001a001a7308 */ /* 0x000e220000000800 */
[C---:B-1----:R-:W-:Y:S01]  /*6200*/  FADD.FTZ R0, R40.reuse, R5 ;  /* 0x0000000528007221 */ /* 0x042fe20000010000 */
[----:B------:R-:W-:-:S02]  /*6210*/  F2FP.BF16.F32.PACK_AB R202, R40, R29 ;  /* 0x0000001d28ca723e */ /* 0x000fc400000010ff */
[----:B------:R-:W-:-:S04]  /*6220*/  CS2R R28, SRZ ;  /* 0x00000000001c7805 */ /* 0x000fc8000001ff00 */
[----:B------:R-:W1:Y:S01]  /*6230*/  MUFU.EX2 R44, R44 ;  /* 0x0000002c002c7308 */ /* 0x000e620000000800 */
[----:B--2---:R-:W-:-:S07]  /*6240*/  FADD.FTZ R5, R41, R0 ;  /* 0x0000000029057221 */ /* 0x004fce0000010000 */
[----:B------:R-:W2:Y:S01]  /*6250*/  MUFU.EX2 R45, R45 ;  /* 0x0000002d002d7308 */ /* 0x000ea20000000800 */
[C---:B0-----:R-:W-:Y:S01]  /*6260*/  FADD.FTZ R21, R26.reuse, R21 ;  /* 0x000000151a157221 */ /* 0x041fe20000010000 */
[----:B------:R-:W-:-:S06]  /*6270*/  F2FP.BF16.F32.PACK_AB R193, R26, R193 ;  /* 0x000000c11ac1723e */ /* 0x000fcc00000010ff */
[----:B------:R-:W0:Y:S01]  /*6280*/  MUFU.EX2 R20, R20 ;  /* 0x0000001400147308 */ /* 0x000e220000000800 */
[C---:B-1----:R-:W-:Y:S01]  /*6290*/  FADD.FTZ R0, R44.reuse, R5 ;  /* 0x000000052c007221 */ /* 0x042fe20000010000 */
[----:B------:R-:W-:Y:S02]  /*62a0*/  F2FP.BF16.F32.PACK_AB R196, R44, R41 ;  /* 0x000000292cc4723e */ /* 0x000fe400000010ff */
[----:B------:R-:W-:-:S04]  /*62b0*/  CS2R R40, SRZ ;  /* 0x0000000000287805 */ /* 0x000fc8000001ff00 */
[----:B------:R-:W1:Y:S01]  /*62c0*/  MUFU.EX2 R48, R48 ;  /* 0x0000003000307308 */ /* 0x000e620000000800 */
[----:B--2---:R-:W-:-:S07]  /*62d0*/  FADD.FTZ R5, R45, R0 ;  /* 0x000000002d057221 */ /* 0x004fce0000010000 */
[----:B------:R-:W2:Y:S01]  /*62e0*/  MUFU.EX2 R49, R49 ;  /* 0x0000003100317308 */ /* 0x000ea20000000800 */
[----:B0-----:R-:W-:-:S07]  /*62f0*/  FADD.FTZ R2, R20, R21 ;  /* 0x0000001514027221 */ /* 0x001fce0000010000 */
[----:B------:R0:W3:Y:S01]  /*6300*/  MUFU.EX2 R192, R47 ;  /* 0x0000002f00c07308 */ /* 0x0000e20000000800 */
[C---:B-1----:R-:W-:Y:S01]  /*6310*/  FADD.FTZ R0, R48.reuse, R5 ;  /* 0x0000000530007221 */ /* 0x042fe20000010000 */
[C---:B------:R-:W-:Y:S01]  /*6320*/  FADD.FTZ R5, R195.reuse, R2 ;  /* 0x00000002c3057221 */ /* 0x040fe20000010000 */
[----:B------:R-:W-:Y:S01]  /*6330*/  F2FP.BF16.F32.PACK_AB R195, R195, R20 ;  /* 0x00000014c3c3723e */ /* 0x000fe200000010ff */
[----:B------:R-:W-:Y:S01]  /*6340*/  IMAD.U32 R20, RZ, RZ, UR6 ;  /* 0x00000006ff147e24 */ /* 0x000fe2000f8e00ff */
[----:B------:R-:W-:Y:S01]  /*6350*/  F2FP.BF16.F32.PACK_AB R198, R48, R45 ;  /* 0x0000002d30c6723e */ /* 0x000fe200000010ff */
[----:B------:R-:W-:Y:S01]  /*6360*/  IMAD.MOV.U32 R2, RZ, RZ, 0x3f800000 ;  /* 0x3f800000ff027424 */ /* 0x000fe200078e00ff */
[----:B------:R-:W-:Y:S01]  /*6370*/  CS2R R44, SRZ ;  /* 0x00000000002c7805 */ /* 0x000fe2000001ff00 */
[----:B------:R-:W1:Y:S01]  /*6380*/  MUFU.EX2 R50, R50 ;  /* 0x0000003200327308 */ /* 0x000e620000000800 */
[----:B--2---:R-:W-:Y:S01]  /*6390*/  FADD.FTZ R27, R49, R0 ;  /* 0x00000000311b7221 */ /* 0x004fe20000010000 */
[----:B------:R-:W-:Y:S01]  /*63a0*/  IMAD.MOV.U32 R0, RZ, RZ, 0x3f800000 ;  /* 0x3f800000ff007424 */ /* 0x000fe200078e00ff */
[----:B0-----:R-:W-:-:S05]  /*63b0*/  CS2R R46, SRZ ;  /* 0x00000000002e7805 */ /* 0x001fca000001ff00 */
[----:B------:R1:W0:Y:S01]  /*63c0*/  MUFU.EX2 R21, R14 ;  /* 0x0000000e00157308 */ /* 0x0002220000000800 */
[C---:B---3--:R-:W-:Y:S01]  /*63d0*/  FADD.FTZ R27, R192.reuse, R27 ;  /* 0x0000001bc01b7221 */ /* 0x048fe20000010000 */
[----:B------:R-:W-:Y:S02]  /*63e0*/  F2FP.BF16.F32.PACK_AB R192, R192, R49 ;  /* 0x00000031c0c0723e */ /* 0x000fe400000010ff */
[----:B------:R-:W-:Y:S01]  /*63f0*/  CS2R R48, SRZ ;  /* 0x0000000000307805 */ /* 0x000fe2000001ff00 */
[----:B-1----:R-:W-:Y:S01]  /*6400*/  FADD.FTZ R14, R50, R27 ;  /* 0x0000001b320e7221 */ /* 0x002fe20000010000 */
[----:B------:R-:W-:Y:S02]  /*6410*/  CS2R R26, SRZ ;  /* 0x00000000001a7805 */ /* 0x000fe4000001ff00 */
[C---:B0-----:R-:W-:Y:S01]  /*6420*/  F2FP.BF16.F32.PACK_AB R194, R21.reuse, R50 ;  /* 0x0000003215c2723e */ /* 0x041fe200000010ff */
[----:B------:R-:W-:Y:S01]  /*6430*/  FADD.FTZ R14, R21, R14 ;  /* 0x0000000e150e7221 */ /* 0x000fe20000010000 */
[----:B------:R-:W-:Y:S01]  /*6440*/  CS2R R50, SRZ ;  /* 0x0000000000327805 */ /* 0x000fe2000001ff00 */
[----:B------:R-:W-:Y:S06]  /*6450*/  @!P3 BRA `(.L_x_2366) ;  /* 0x000000400090b947 */ /* 0x000fec0003800000 */
[----:B------:R-:W-:Y:S01]  /*6460*/  R2UR UR4, R236 ;  /* 0x00000000ec0472ca */ /* 0x000fe200000e0000 */
[----:B------:R-:W-:Y:S01]  /*6470*/  IMAD.MOV.U32 R21, RZ, RZ, R4 ;  /* 0x000000ffff157224 */ /* 0x000fe200078e0004 */
[----:B------:R-:W-:Y:S01]  /*6480*/  UMOV UR61, UR60 ;  /* 0x0000003c003d7c82 */ /* 0x000fe20008000000 */
[----:B------:R-:W-:Y:S02]  /*6490*/  IMAD.MOV.U32 R235, RZ, RZ, R3 ;  /* 0x000000ffffeb7224 */ /* 0x000fe400078e0003 */
[----:B------:R-:W-:Y:S02]  /*64a0*/  IMAD.MOV.U32 R2, RZ, RZ, 0x3f800000 ;  /* 0x3f800000ff027424 */ /* 0x000fe400078e00ff */
[----:B------:R-:W-:-:S06]  /*64b0*/  IMAD.MOV.U32 R151, RZ, RZ, RZ ;  /* 0x000000ffff977224 */ /* 0x000fcc00078e00ff */
[----:B------:R-:W-:Y:S01]  /*64c0*/  IMAD.U32 R236, RZ, RZ, UR4 ;  /* 0x00000004ffec7e24 */ /* 0x000fe2000f8e00ff */
[----:B------:R-:W-:-:S13]  /*64d0*/  R2UR UR4, R16 ;  /* 0x00000000100472ca */ /* 0x000fda00000e0000 */
[----:B------:R-:W-:-:S07]  /*64e0*/  IMAD.U32 R237, RZ, RZ, UR4 ;  /* 0x00000004ffed7e24 */ /* 0x000fce000f8e00ff */
.L_x_2375:
        /* <DEDUP_REMOVED lines=9> */
.L_x_2367:
[----:B------:R-:W-:Y:S02]  /*6580*/  R2UR UR4, R17 ;  /* 0x00000000110472ca */ /* 0x000fe400000e0000 */
[----:B------:R-:W-:-:S11]  /*6590*/  R2UR UR5, R16 ;  /* 0x00000000100572ca */ /* 0x000fd600000e0000 */
[----:B------:R-:W-:Y:S02]  /*65a0*/  ULEA UR4, UR60, UR4, 0x3 ;  /* 0x000000043c047291 */ /* 0x000fe4000f8e183f */
[----:B------:R-:W-:-:S04]  /*65b0*/  IMAD.U32 R4, RZ, RZ, UR5 ;  /* 0x00000005ff047e24 */ /* 0x000fc8000f8e00ff */
[----:B------:R-:W-:Y:S01]  /*65c0*/  IMAD.U32 R3, RZ, RZ, UR4 ;  /* 0x00000004ff037e24 */ /* 0x000fe2000f8e00ff */
[----:B------:R-:W-:-:S04]  /*65d0*/  SHF.L.U32 R4, R4, 0x1f, RZ ;  /* 0x0000001f04047819 */ /* 0x000fc800000006ff */
[----:B------:R0:W1:Y:S01]  /*65e0*/  SYNCS.PHASECHK.TRANS64.TRYWAIT P3, [UR4+0x38830], R4 ;  /* 0x03883004ff0075a7 */ /* 0x0000620008060144 */
[----:B------:R-:W-:Y:S05]  /*65f0*/  @!P0 BRA `(.L_x_2368) ;  /* 0x0000000000048947 */ /* 0x000fea0003800000 */
[----:B------:R-:W-:Y:S01]  /*6600*/  BPT.TRAP 0x1 ;  /* 0x000000040000795c */ /* 0x000fe20000300000 */
.L_x_2368:
[----:B-1----:R-:W-:Y:S05]  /*6610*/  @P3 BRA `(.L_x_2369) ;  /* 0x00000000000c3947 */ /* 0x002fea0003800000 */
[----:B------:R-:W-:-:S13]  /*6620*/  R2UR UR4, R3 ;  /* 0x00000000030472ca */ /* 0x000fda00000e0000 */
[----:B------:R-:W1:Y:S02]  /*6630*/  SYNCS.PHASECHK.TRANS64.TRYWAIT P3, [UR4+0x38830], R4 ;  /* 0x03883004ff0075a7 */ /* 0x000e640008060144 */
[----:B-1----:R-:W-:Y:S05]  /*6640*/  @!P3 BRA `(.L_x_2370) ;  /* 0x0000015c003cb947 */ /* 0x002fea0003800000 */
.L_x_2369:
[----:B------:R-:W-:Y:S01]  /*6650*/  R2UR UR4, R15 ;  /* 0x000000000f0472ca */ /* 0x000fe200000e0000 */
[----:B------:R-:W-:Y:S01]  /*6660*/  WARPGROUP.ARRIVE ;  /* 0x00000000000079c5 */ /* 0x000fe20000000000 */
        /* <DEDUP_REMOVED lines=11> */
[----:B------:R-:W-:Y:S01]  /*6720*/  UIMAD UR4, UR60, 0xa00, UR4 ;  /* 0x00000a003c0478a4 */ /* 0x000fe2000f8e0204 */
[-C--:B------:R-:W-:Y:S01]  /*6730*/  FMUL.FTZ R24, R24, R0.reuse ;  /* 0x0000000018187220 */ /* 0x080fe20000410000 */
[----:B------:R-:W-:Y:S01]  /*6740*/  UMOV UR56, UR14 ;  /* 0x0000000e00387c82 */ /* 0x000fe20008000000 */
[----:B------:R-:W-:Y:S01]  /*6750*/  UMOV UR35, 0x40000040 ;  /* 0x4000004000237882 */ /* 0x000fe20000000000 */
[----:B------:R-:W-:Y:S01]  /*6760*/  UMOV UR57, UR15 ;  /* 0x0000000f00397c82 */ /* 0x000fe20008000000 */
[----:B------:R-:W-:Y:S01]  /*6770*/  UIADD3 UR18, UR4, 0x282, URZ ;  /* 0x0000028204127890 */ /* 0x000fe2000fffe03f */
[-C--:B------:R-:W-:Y:S01]  /*6780*/  FMUL.FTZ R25, R25, R0.reuse ;  /* 0x0000000019197220 */ /* 0x080fe20000410000 */
[----:B------:R-:W-:Y:S01]  /*6790*/  UMOV UR58, UR4 ;  /* 0x00000004003a7c82 */ /* 0x000fe20008000000 */
[----:B------:R-:W-:Y:S01]  /*67a0*/  UIADD3 UR22, UR4, 0x284, URZ ;  /* 0x0000028404167890 */ /* 0x000fe2000fffe03f */
[----:B------:R-:W-:Y:S01]  /*67b0*/  HGMMA.64x16x16.F32.BF16 R184, gdesc[UR56], RZ, !UPT, gsb0 ;  /* 0x0020000038b879f0 */ /* 0x000fe2000c0018ff */
[----:B------:R-:W-:Y:S01]  /*67c0*/  UIADD3 UR58, UR4, 0x80, URZ ;  /* 0x00000080043a7890 */ /* 0x000fe2000fffe03f */
[-C--:B------:R-:W-:Y:S01]  /*67d0*/  FMUL.FTZ R28, R28, R0.reuse ;  /* 0x000000001c1c7220 */ /* 0x080fe20000410000 */
[----:B------:R-:W-:Y:S01]  /*67e0*/  UMOV UR59, 0x40000040 ;  /* 0x40000040003b7882 */ /* 0x000fe20000000000 */
[----:B------:R-:W-:Y:S01]  /*67f0*/  UMOV UR56, UR14 ;  /* 0x0000000e00387c82 */ /* 0x000fe20008000000 */
[----:B------:R-:W-:Y:S01]  /*6800*/  UMOV UR57, UR15 ;  /* 0x0000000f00397c82 */ /* 0x000fe20008000000 */
        /* <DEDUP_REMOVED lines=54> */
[----:B------:R-:W-:Y:S01]  /*6b70*/  UIADD3 UR58, UR4, 0x100, URZ ;  /* 0x00000100043a7890 */ /* 0x000fe2000fffe03f */
[-C--:B------:R-:W-:Y:S01]  /*6b80*/  FMUL.FTZ R105, R105, R0.reuse ;  /* 0x0000000069697220 */ /* 0x080fe20000410000 */
[----:B------:R-:W-:Y:S01]  /*6b90*/  UMOV UR59, 0x40000040 ;  /* 0x40000040003b7882 */ /* 0x000fe20000000000 */
[----:B------:R-:W-:Y:S01]  /*6ba0*/  UMOV UR56, UR14 ;  /* 0x0000000e00387c82 */ /* 0x000fe20008000000 */
[----:B------:R-:W-:Y:S01]  /*6bb0*/  UMOV UR57, UR15 ;  /* 0x0000000f00397c82 */ /* 0x000fe20008000000 */
        /* <DEDUP_REMOVED lines=97> */
[----:B------:R-:W-:Y:S01]  /*71d0*/  UMOV UR59, 0x40000040 ;  /* 0x40000040003b7882 */ /* 0x000fe20000000000 */
[----:B------:R-:W-:Y:S01]  /*71e0*/  UMOV UR56, UR14 ;  /* 0x0000000e00387c82 */ /* 0x000fe20008000000 */
[----:B------:R-:W-:Y:S01]  /*71f0*/  UMOV UR57, UR15 ;  /* 0x0000000f00397c82 */ /* 0x000fe20008000000 */
[----:B------:R-:W-:Y:S01]  /*7200*/  UIADD3 UR14, UR4, 0x280, URZ ;  /* 0x00000280040e7890 */ /* 0x000fe2000fffe03f */
[----:B------:R-:W-:Y:S01]  /*7210*/  UMOV UR15, 0x40000040 ;  /* 0x40000040000f7882 */ /* 0x000fe20000000000 */
[----:B------:R-:W-:Y:S02]  /*7220*/  WARPGROUP.DEPBAR.LE gsb0, 0x0 ;  /* 0x00008000000079c5 */ /* 0x000fe40000010000 */
[----:B-1----:R-:W-:-:S06]  /*7230*/  WARPGROUP.ARRIVE ;  /* 0x00000000000079c5 */ /* 0x002fcc0000000000 */
[----:B------:R-:W-:Y:S01]  /*7240*/  HGMMA.64x16x16.F32.BF16 R152, gdesc[UR56], RZ, !UPT, gsb0 ;  /* 0x00200000389879f0 */ /* 0x000fe2000c0018ff */
[----:B------:R-:W-:Y:S01]  /*7250*/  UIADD3 UR58, UR4, 0x2, URZ ;  /* 0x00000002043a7890 */ /* 0x000fe2000fffe03f */
[----:B------:R-:W-:Y:S01]  /*7260*/  UMOV UR59, 0x40000040 ;  /* 0x40000040003b7882 */ /* 0x000fe20000000000 */
[----:B------:R-:W-:Y:S01]  /*7270*/  UMOV UR56, UR10 ;  /* 0x0000000a00387c82 */ /* 0x000fe20008000000 */
[----:B------:R-:W-:Y:S01]  /*7280*/  UMOV UR57, UR11 ;  /* 0x0000000b00397c82 */ /* 0x000fe20008000000 */
[----:B------:R-:W-:Y:S02]  /*7290*/  WARPGROUP.DEPBAR.LE gsb0, 0x0 ;  /* 0x00008000000079c5 */ /* 0x000fe40000010000 */
[----:B------:R-:W-:-:S06]  /*72a0*/  WARPGROUP.ARRIVE ;  /* 0x00000000000079c5 */ /* 0x000fcc0000000000 */
[----:B------:R-:W-:Y:S01]  /*72b0*/  HGMMA.64x16x16.F32.BF16 R184, gdesc[UR56], R184, gsb0 ;  /* 0x0020000038b879f0 */ /* 0x000fe200080018b8 */
        /* <DEDUP_REMOVED lines=25> */
[----:B------:R-:W-:Y:S01]  /*7450*/  UIADD3 UR10, UR4, 0x6, URZ ;  /* 0x00000006040a7890 */ /* 0x000fe2000fffe03f */
[----:B------:R-:W-:Y:S01]  /*7460*/  UMOV UR11, 0x40000040 ;  /* 0x40000040000b7882 */ /* 0x000fe20000000000 */
        /* <DEDUP_REMOVED lines=66> */
[----:B------:R-:W-:-:S11]  /*7890*/  R2UR UR11, R7 ;  /* 0x00000000070b72ca */ /* 0x000fd600000e0000 */
[----:B------:R-:W-:Y:S02]  /*78a0*/  UMOV UR56, UR10 ;  /* 0x0000000a00387c82 */ /* 0x000fe40008000000 */
[----:B------:R-:W-:Y:S01]  /*78b0*/  UMOV UR57, UR11 ;  /* 0x0000000b00397c82 */ /* 0x000fe20008000000 */
[----:B------:R-:W-:Y:S01]  /*78c0*/  UMOV UR5, UR11 ;  /* 0x0000000b00057c82 */ /* 0x000fe20008000000 */
        /* <DEDUP_REMOVED lines=274> */
[----:B------:R-:W-:Y:S01]  /*89f0*/  UMOV UR4, UR10 ;  /* 0x0000000a00047c82 */ /* 0x000fe20008000000 */
[----:B------:R-:W-:Y:S02]  /*8a00*/  WARPGROUP.DEPBAR.LE gsb0, 0x0 ;  /* 0x00008000000079c5 */ /* 0x000fe40000010000 */
[----:B------:R-:W-:-:S06]  /*8a10*/  WARPGROUP.ARRIVE ;  /* 0x00000000000079c5 */ /* 0x000fcc0000000000 */
[----:B------:R-:W-:Y:S03]  /*8a20*/  HGMMA.64x16x16.F32.BF16 R160, gdesc[UR56], R160, gsb0 ;  /* 0x0020000038a079f0 */ /* 0x000fe600080018a0 */
[----:B------:R-:W-:Y:S02]  /*8a30*/  WARPGROUP.DEPBAR.LE gsb0, 0x0 ;  /* 0x00008000000079c5 */ /* 0x000fe40000010000 */
[----:B------:R-:W-:-:S06]  /*8a40*/  WARPGROUP.ARRIVE ;  /* 0x00000000000079c5 */ /* 0x000fcc0000000000 */
[----:B------:R-:W-:Y:S03]  /*8a50*/  HGMMA.64x16x16.F32.BF16 R152, gdesc[UR4], R152, gsb0 ;  /* 0x00200000049879f0 */ /* 0x000fe60008001898 */
[----:B------:R-:W-:Y:S02]  /*8a60*/  WARPGROUP.DEPBAR.LE gsb0, 0x0 ;  /* 0x00008000000079c5 */ /* 0x000fe40000010000 */
[----:B------:R-:W-:Y:S05]  /*8a70*/  @!P0 BRA `(.L_x_2371) ;  /* 0x0000000000048947 */ /* 0x000fea0003800000 */
[----:B------:R-:W-:Y:S01]  /*8a80*/  BPT.TRAP 0x1 ;  /* 0x000000040000795c */ /* 0x000fe20000300000 */
.L_x_2371:
[----:B------:R-:W-:Y:S02]  /*8a90*/  R2UR UR4, R17 ;  /* 0x00000000110472ca */ /* 0x000fe400000e0000 */
[----:B------:R-:W-:-:S11]  /*8aa0*/  R2UR UR5, R237 ;  /* 0x00000000ed0572ca */ /* 0x000fd600000e0000 */
[----:B------:R-:W-:Y:S02]  /*8ab0*/  ULEA UR4, UR61, UR4, 0x3 ;  /* 0x000000043d047291 */ /* 0x000fe4000f8e183f */
[----:B------:R-:W-:-:S05]  /*8ac0*/  IMAD.U32 R0, RZ, RZ, UR5 ;  /* 0x00000005ff007e24 */ /* 0x000fca000f8e00ff */
[----:B------:R-:W-:-:S04]  /*8ad0*/  SHF.L.U32 R0, R0, 0x1f, RZ ;  /* 0x0000001f00007819 */ /* 0x000fc800000006ff */
[----:B------:R1:W2:Y:S01]  /*8ae0*/  SYNCS.PHASECHK.TRANS64.TRYWAIT P3, [UR4+0x38850], R0 ;  /* 0x03885000ff0075a7 */ /* 0x0002a20008060144 */
[----:B------:R-:W-:Y:S05]  /*8af0*/  @!P0 BRA `(.L_x_2372) ;  /* 0x0000000000048947 */ /* 0x000fea0003800000 */
[----:B------:R-:W-:Y:S01]  /*8b00*/  BPT.TRAP 0x1 ;  /* 0x000000040000795c */ /* 0x000fe20000300000 */
.L_x_2372:
[----:B--2---:R-:W-:Y:S05]  /*8b10*/  @P3 BRA `(.L_x_2373) ;  /* 0x0000000000083947 */ /* 0x004fea0003800000 */
[----:B------:R-:W2:Y:S02]  /*8b20*/  SYNCS.PHASECHK.TRANS64.TRYWAIT P3, [UR4+0x38850], R0 ;  /* 0x03885000ff0075a7 */ /* 0x000ea40008060144 */
[----:B--2---:R-:W-:Y:S05]  /*8b30*/  @!P3 BRA `(.L_x_2374) ;  /* 0x00000138001cb947 */ /* 0x004fea0003800000 */
.L_x_2373:
[----:B------:R-:W-:Y:S01]  /*8b40*/  R2UR UR5, R17 ;  /* 0x00000000110572ca */ /* 0x000fe200000e0000 */
[----:B------:R-:W-:Y:S01]  /*8b50*/  WARPGROUP.ARRIVE ;  /* 0x00000000000079c5 */ /* 0x000fe20000000000 */
[----:B------:R-:W-:Y:S01]  /*8b60*/  UMOV UR7, 0x40000040 ;  /* 0x4000004000077882 */ /* 0x000fe20000000000 */
[----:B------:R-:W-:Y:S02]  /*8b70*/  R2UR UR15, R212 ;  /* 0x00000000d40f72ca */ /* 0x000fe400000e0000 */
[----:B------:R-:W-:Y:S02]  /*8b80*/  R2UR UR10, R236 ;  /* 0x00000000ec0a72ca */ /* 0x000fe400000e0000 */
[----:B------:R-:W-:Y:S02]  /*8b90*/  R2UR UR14, R18 ;  /* 0x00000000120e72ca */ /* 0x000fe400000e0000 */
[----:B------:R-:W-:-:S04]  /*8ba0*/  R2UR UR11, R22 ;  /* 0x00000000160b72ca */ /* 0x000fc800000e0000 */
[----:B------:R-:W-:-:S04]  /*8bb0*/  UIADD3 UR5, UR5, 0x400, URZ ;  /* 0x0000040005057890 */ /* 0x000fc8000fffe03f */
[----:B------:R-:W-:-:S04]  /*8bc0*/  USHF.R.U32.HI UR5, URZ, 0x4, UR5 ;  /* 0x000000043f057899 */ /* 0x000fc80008011605 */
[----:B------:R-:W-:-:S04]  /*8bd0*/  ULOP3.LUT UR5, UR5, 0x3fff, URZ, 0xc0, !UPT ;  /* 0x00003fff05057892 */ /* 0x000fc8000f8ec03f */
[----:B------:R-:W-:-:S04]  /*8be0*/  ULOP3.LUT UR5, UR5, 0x2800000, URZ, 0xfc, !UPT ;  /* 0x0280000005057892 */ /* 0x000fc8000f8efc3f */
[----:B------:R-:W-:-:S03]  /*8bf0*/  UIMAD UR5, UR61, 0xa00, UR5 ;  /* 0x00000a003d0578a4 */ /* 0x000fc6000f8e0205 */
[----:B------:R-:W-:-:S04]  /*8c00*/  UMOV UR61, UR60 ;  /* 0x0000003c003d7c82 */ /* 0x000fc80008000000 */
        /* <DEDUP_REMOVED lines=26> */
[----:B------:R-:W-:Y:S01]  /*8db0*/  HGMMA.64x256x16.F32.BF16 R24, R192, gdesc[UR4].tnspB, R24, gsb0 ;  /* 0x43e00004c0187df0 */ /* 0x000fe20008001818 */
[----:B------:R-:W-:Y:S01]  /*8dc0*/  ULDC UR6, c[0x0][0x9d8] ;  /* 0x0002760000067ab9 */ /* 0x000fe20000000800 */
[----:B------:R-:W-:Y:S01]  /*8dd0*/  R2UR UR7, R3 ;  /* 0x00000000030772ca */ /* 0x000fe200000e0000 */
[----:B-12---:R-:W-:Y:S01]  /*8de0*/  FMUL.FTZ R0, R184, UR6 ;  /* 0x00000006b8007c20 */ /* 0x006fe20008410000 */
[----:B------:R-:W-:Y:S01]  /*8df0*/  FMUL.FTZ R184, R189, UR6 ;  /* 0x00000006bdb87c20 */ /* 0x000fe20008410000 */
[----:B------:R-:W-:Y:S01]  /*8e00*/  FMUL.FTZ R2, R185, UR6 ;  /* 0x00000006b9027c20 */ /* 0x000fe20008410000 */
[----:B------:R-:W-:Y:S01]  /*8e10*/  FMUL.FTZ R189, R190, UR6 ;  /* 0x00000006bebd7c20 */ /* 0x000fe20008410000 */
[----:B------:R-:W-:Y:S01]  /*8e20*/  FMUL.FTZ R185, R187, UR6 ;  /* 0x00000006bbb97c20 */ /* 0x000fe20008410000 */
[----:B------:R-:W-:Y:S01]  /*8e30*/  FMUL.FTZ R190, R191, UR6 ;  /* 0x00000006bfbe7c20 */ /* 0x000fe20008410000 */
[----:B------:R-:W-:Y:S01]  /*8e40*/  FMUL.FTZ R191, R178, UR6 ;  /* 0x00000006b2bf7c20 */ /* 0x000fe20008410000 */
[----:B------:R-:W-:-:S02]  /*8e50*/  VIADD R187, R213, UR15 ;  /* 0x0000000fd5bb7c36 */ /* 0x000fc40008000000 */
[----:B------:R-:W-:Y:S01]  /*8e60*/  FMUL.FTZ R178, R179, UR6 ;  /* 0x00000006b3b27c20 */ /* 0x000fe20008410000 */
[----:B------:R-:W-:Y:S01]  /*8e70*/  FMUL.FTZ R179, R182, UR6 ;  /* 0x00000006b6b37c20 */ /* 0x000fe20008410000 */
[----:B------:R-:W-:Y:S01]  /*8e80*/  FMUL.FTZ R182, R171, UR6 ;  /* 0x00000006abb67c20 */ /* 0x000fe20008410000 */
[----:B------:R-:W-:Y:S01]  /*8e90*/  @P2 IMAD.HI.U32 R171, R187, UR5, RZ ;  /* 0x00000005bbab2c27 */ /* 0x000fe2000f8e00ff */
[----:B------:R-:W-:-:S03]  /*8ea0*/  @UP0 ULDC UR5, c[0x0][0x450] ;  /* 0x0001140000050ab9 */ /* 0x000fc60000000800 */
[----:B0-----:R-:W-:Y:S01]  /*8eb0*/  FMUL.FTZ R4, R188, UR6 ;  /* 0x00000006bc047c20 */ /* 0x001fe20008410000 */
[----:B------:R-:W-:Y:S01]  /*8ec0*/  FMUL.FTZ R186, R186, UR6 ;  /* 0x00000006baba7c20 */ /* 0x000fe20008410000 */
[----:B------:R-:W-:Y:S01]  /*8ed0*/  MUFU.TANH R185, R185 ;  /* 0x000000b900b97308 */ /* 0x000fe20000002400 */
[----:B------:R-:W-:Y:S01]  /*8ee0*/  @P2 SHF.R.U32.HI R187, RZ, UR5, R171 ;  /* 0x00000005ffbb2c19 */ /* 0x000fe200080116ab */
[----:B------:R-:W-:Y:S01]  /*8ef0*/  UIMAD UR5, UR10, -0x50, URZ ;  /* 0xffffffb00a0578a4 */ /* 0x000fe2000f8e023f */
[----:B------:R-:W-:Y:S01]  /*8f00*/  FMUL.FTZ R171, R162, UR6 ;  /* 0x00000006a2ab7c20 */ /* 0x000fe20008410000 */
[----:B------:R-:W-:Y:S02]  /*8f10*/  IMAD.U32 R162, RZ, RZ, UR14 ;  /* 0x0000000effa27e24 */ /* 0x000fe4000f8e00ff */
[----:B------:R-:W-:Y:S01]  /*8f20*/  FMUL.FTZ R167, R167, UR6 ;  /* 0x00000006a7a77c20 */ /* 0x000fe20008410000 */
[----:B------:R-:W-:Y:S01]  /*8f30*/  FMUL.FTZ R197, R177, UR6 ;  /* 0x00000006b1c57c20 */ /* 0x000fe20008410000 */
[----:B------:R-:W-:Y:S01]  /*8f40*/  FMUL.FTZ R170, R170, UR6 ;  /* 0x00000006aaaa7c20 */ /* 0x000fe20008410000 */
[----:B------:R-:W-:Y:S01]  /*8f50*/  IMAD.U32 R188, RZ, RZ, UR5 ;  /* 0x00000005ffbc7e24 */ /* 0x000fe2000f8e00ff */
[----:B------:R-:W0:Y:S01]  /*8f60*/  MUFU.TANH R186, R186 ;  /* 0x000000ba00ba7308 */ /* 0x000e220000002400 */
[----:B------:R-:W-:Y:S01]  /*8f70*/  FMUL.FTZ R163, R163, UR6 ;  /* 0x00000006a3a37c20 */ /* 0x000fe20008410000 */
[----:B------:R-:W-:Y:S01]  /*8f80*/  FMUL.FTZ R196, R166, UR6 ;  /* 0x00000006a6c47c20 */ /* 0x000fe20008410000 */
[----:B------:R-:W-:Y:S01]  /*8f90*/  FMUL.FTZ R180, R180, UR6 ;  /* 0x00000006b4b47c20 */ /* 0x000fe20008410000 */
[----:B------:R-:W-:Y:S01]  /*8fa0*/  IADD3 R188, -R19, 0x1, R188 ;  /* 0x0000000113bc7810 */ /* 0x000fe20007ffe1bc */
[----:B------:R-:W-:Y:S01]  /*8fb0*/  FMUL.FTZ R158, R158, UR6 ;  /* 0x000000069e9e7c20 */ /* 0x000fe20008410000 */
[----:B------:R-:W-:Y:S01]  /*8fc0*/  FMUL.FTZ R159, R159, UR6 ;  /* 0x000000069f9f7c20 */ /* 0x000fe20008410000 */
[----:B------:R-:W-:Y:S01]  /*8fd0*/  FMUL.FTZ R172, R172, UR6 ;  /* 0x00000006acac7c20 */ /* 0x000fe20008410000 */
[----:B------:R-:W1:Y:S01]  /*8fe0*/  MUFU.TANH R189, R189 ;  /* 0x000000bd00bd7308 */ /* 0x000e620000002400 */
[----:B------:R-:W-:Y:S01]  /*8ff0*/  IADD3 R188, -R162, UR11, R188 ;  /* 0x0000000ba2bc7c10 */ /* 0x000fe2000fffe1bc */
[----:B------:R-:W-:Y:S01]  /*9000*/  FMUL.FTZ R176, R176, UR6 ;  /* 0x00000006b0b07c20 */ /* 0x000fe20008410000 */
[----:B------:R-:W-:Y:S01]  /*9010*/  FMUL.FTZ R169, R169, UR6 ;  /* 0x00000006a9a97c20 */ /* 0x000fe20008410000 */
[----:B------:R-:W-:Y:S01]  /*9020*/  FMUL.FTZ R152, R152, UR6 ;  /* 0x0000000698987c20 */ /* 0x000fe20008410000 */
[----:B------:R-:W-:Y:S01]  /*9030*/  FMUL.FTZ R156, R156, UR6 ;  /* 0x000000069c9c7c20 */ /* 0x000fe20008410000 */
[----:B------:R-:W-:-:S02]  /*9040*/  ULDC UR5, c[0x0][0x988] ;  /* 0x0002620000057ab9 */ /* 0x000fc40000000800 */
[----:B------:R-:W2:Y:S08]  /*9050*/  MUFU.TANH R190, R190 ;  /* 0x000000be00be7308 */ /* 0x000eb00000002400 */
[----:B------:R-:W3:Y:S08]  /*9060*/  MUFU.TANH R191, R191 ;  /* 0x000000bf00bf7308 */ /* 0x000ef00000002400 */
[----:B------:R-:W4:Y:S08]  /*9070*/  MUFU.TANH R178, R178 ;  /* 0x000000b200b27308 */ /* 0x000f300000002400 */
[----:B------:R2:W-:Y:S08]  /*9080*/  MUFU.TANH R177, R167 ;  /* 0x000000a700b17308 */ /* 0x0005f00000002400 */
[----:B------:R-:W5:Y:S08]  /*9090*/  MUFU.TANH R179, R179 ;  /* 0x000000b300b37308 */ /* 0x000f700000002400 */
        /* <DEDUP_REMOVED lines=15> */
[----:B------:R-:W0:Y:S01]  /*9190*/  SHFL.IDX PT, R193, R187, 0x1, 0x1c1f ;  /* 0x003c1f00bbc17f89 */ /* 0x000e2200000e0000 */
[----:B------:R-:W-:Y:S01]  /*91a0*/  FMUL.FTZ R192, R175, UR6 ;  /* 0x00000006afc07c20 */ /* 0x000fe20008410000 */
[----:B------:R-:W-:Y:S01]  /*91b0*/  FMUL.FTZ R195, R183, UR6 ;  /* 0x00000006b7c37c20 */ /* 0x000fe20008410000 */
[----:B------:R-:W-:-:S04]  /*91c0*/  FMUL.FTZ R194, R174, UR6 ;  /* 0x00000006aec27c20 */ /* 0x000fc80008410000 */
[----:B------:R-:W-:Y:S08]  /*91d0*/  MUFU.TANH R192, R192 ;  /* 0x000000c000c07308 */ /* 0x000ff00000002400 */
[----:B------:R-:W5:Y:S08]  /*91e0*/  MUFU.TANH R195, R195 ;  /* 0x000000c300c37308 */ /* 0x000f700000002400 */
[----:B------:R-:W5:Y:S01]  /*91f0*/  MUFU.TANH R194, R194 ;  /* 0x000000c200c27308 */ /* 0x000f620000002400 */
[----:B0-----:R-:W-:-:S05]  /*9200*/  IMAD.IADD R193, R188, 0x1, R193 ;  /* 0x00000001bcc17824 */ /* 0x001fca00078e02c1 */
[C---:B------:R-:W-:Y:S02]  /*9210*/  ISETP.GT.AND P3, PT, R193.reuse, RZ, PT ;  /* 0x000000ffc100720c */ /* 0x040fe40003f64270 */
[C---:B------:R-:W-:Y:S02]  /*9220*/  ISETP.GT.AND P4, PT, R193.reuse, 0x1, PT ;  /* 0x00000001c100780c */ /* 0x040fe40003f84270 */
[----:B------:R-:W-:Y:S02]  /*9230*/  ISETP.GT.AND P5, PT, R193, 0x8, PT ;  /* 0x00000008c100780c */ /* 0x000fe40003fa4270 */
[----:B------:R-:W-:Y:S02]  /*9240*/  FSEL R186, R186, -INF , P3 ;  /* 0xff800000baba7808 */ /* 0x000fe40001800000 */
[----:B------:R-:W-:Y:S02]  /*9250*/  FSEL R175, R185, -INF , P4 ;  /* 0xff800000b9af7808 */ /* 0x000fe40002000000 */
[----:B------:R-:W-:-:S02]  /*9260*/  ISETP.GT.AND P6, PT, R193, 0x9, PT ;  /* 0x00000009c100780c */ /* 0x000fc40003fc4270 */
[----:B-1----:R-:W-:Y:S02]  /*9270*/  FSEL R185, R189, -INF , P5 ;  /* 0xff800000bdb97808 */ /* 0x002fe40002800000 */
[----:B------:R-:W-:Y:S02]  /*9280*/  FMNMX.FTZ R189, R186, R21, !PT ;  /* 0x00000015babd7209 */ /* 0x000fe40007810000 */
[----:B--2---:R-:W-:Y:S02]  /*9290*/  FSEL R167, R190, -INF , P6 ;  /* 0xff800000bea77808 */ /* 0x004fe40003000000 */
[----:B------:R-:W-:Y:S02]  /*92a0*/  FMNMX.FTZ R190, R175, R189, !PT ;  /* 0x000000bdafbe7209 */ /* 0x000fe40007810000 */
[----:B------:R-:W-:Y:S01]  /*92b0*/  ISETP.GT.AND P3, PT, R193, 0x10, PT ;  /* 0x00000010c100780c */ /* 0x000fe20003f64270 */
[----:B------:R0:W-:Y:S01]  /*92c0*/  MUFU.TANH R189, R180 ;  /* 0x000000b400bd7308 */ /* 0x0001e20000002400 */
[----:B------:R-:W-:-:S02]  /*92d0*/  FMNMX.FTZ R190, R185, R190, !PT ;  /* 0x000000beb9be7209 */ /* 0x000fc40007810000 */
[----:B------:R-:W-:Y:S02]  /*92e0*/  ISETP.GT.AND P4, PT, R193, 0x11, PT ;  /* 0x00000011c100780c */ /* 0x000fe40003f84270 */
[----:B---3--:R-:W-:Y:S01]  /*92f0*/  FSEL R3, R191, -INF , P3 ;  /* 0xff800000bf037808 */ /* 0x008fe20001800000 */
[----:B------:R-:W-:Y:S01]  /*9300*/  FMUL.FTZ R191, R154, UR6 ;  /* 0x000000069abf7c20 */ /* 0x000fe20008410000 */
[----:B------:R-:W-:Y:S02]  /*9310*/  FMNMX.FTZ R190, R167, R190, !PT ;  /* 0x000000bea7be7209 */ /* 0x000fe40007810000 */
[----:B------:R-:W-:Y:S01]  /*9320*/  ISETP.GT.AND P5, PT, R193, 0x18, PT ;  /* 0x00000018c100780c */ /* 0x000fe20003fa4270 */
[----:B0-----:R-:W-:Y:S01]  /*9330*/  FMUL.FTZ R180, R181, UR6 ;  /* 0x00000006b5b47c20 */ /* 0x001fe20008410000 */
[----:B----4-:R-:W-:Y:S01]  /*9340*/  FSEL R174, R178, -INF , P4 ;  /* 0xff800000b2ae7808 */ /* 0x010fe20002000000 */
[----:B------:R-:W-:Y:S01]  /*9350*/  FMUL.FTZ R181, R168, UR6 ;  /* 0x00000006a8b57c20 */ /* 0x000fe20008410000 */
[----:B------:R-:W-:Y:S01]  /*9360*/  FMNMX.FTZ R190, R3, R190, !PT ;  /* 0x000000be03be7209 */ /* 0x000fe20007810000 */
[----:B------:R-:W-:Y:S01]  /*9370*/  FMUL.FTZ R168, R155, UR6 ;  /* 0x000000069ba87c20 */ /* 0x000fe20008410000 */
[----:B------:R-:W-:Y:S01]  /*9380*/  ISETP.GT.AND P6, PT, R193, 0x19, PT ;  /* 0x00000019c100780c */ /* 0x000fe20003fc4270 */
[----:B------:R-:W0:Y:S01]  /*9390*/  MUFU.TANH R191, R191 ;  /* 0x000000bf00bf7308 */ /* 0x000e220000002400 */
[----:B-----5:R-:W-:-:S02]  /*93a0*/  FSEL R183, R179, -INF , P5 ;  /* 0xff800000b3b77808 */ /* 0x020fc40002800000 */
[----:B------:R-:W-:Y:S02]  /*93b0*/  FMNMX.FTZ R190, R174, R190, !PT ;  /* 0x000000beaebe7209 */ /* 0x000fe40007810000 */
[----:B------:R-:W-:Y:S02]  /*93c0*/  ISETP.GT.AND P3, PT, R193, 0x20, PT ;  /* 0x00000020c100780c */ /* 0x000fe40003f64270 */
[----:B------:R-:W-:Y:S01]  /*93d0*/  FSEL R179, R195, -INF , P6 ;  /* 0xff800000c3b37808 */ /* 0x000fe20003000000 */
[----:B------:R-:W1:Y:S01]  /*93e0*/  MUFU.TANH R168, R168 ;  /* 0x000000a800a87308 */ /* 0x000e620000002400 */
[----:B------:R-:W-:Y:S02]  /*93f0*/  FMNMX.FTZ R190, R183, R190, !PT ;  /* 0x000000beb7be7209 */ /* 0x000fe40007810000 */
[----:B------:R-:W-:Y:S02]  /*9400*/  ISETP.GT.AND P4, PT, R193, 0x21, PT ;  /* 0x00000021c100780c */ /* 0x000fe40003f84270 */
[----:B------:R-:W-:-:S02]  /*9410*/  FSEL R162, R170, -INF , P3 ;  /* 0xff800000aaa27808 */ /* 0x000fc40001800000 */
[----:B------:R-:W-:Y:S01]  /*9420*/  FMNMX.FTZ R190, R179, R190, !PT ;  /* 0x000000beb3be7209 */ /* 0x000fe20007810000 */
[----:B------:R-:W-:Y:S01]  /*9430*/  MUFU.TANH R180, R180 ;  /* 0x000000b400b47308 */ /* 0x000fe20000002400 */
[C---:B------:R-:W-:Y:S02]  /*9440*/  ISETP.GT.AND P5, PT, R193.reuse, 0x28, PT ;  /* 0x00000028c100780c */ /* 0x040fe40003fa4270 */
[----:B------:R-:W-:Y:S02]  /*9450*/  FSEL R182, R182, -INF , P4 ;  /* 0xff800000b6b67808 */ /* 0x000fe40002000000 */
[----:B------:R-:W-:Y:S02]  /*9460*/  FMNMX.FTZ R190, R162, R190, !PT ;  /* 0x000000bea2be7209 */ /* 0x000fe40007810000 */
[----:B------:R-:W-:Y:S01]  /*9470*/  ISETP.GT.AND P6, PT, R193, 0x29, PT ;  /* 0x00000029c100780c */ /* 0x000fe20003fc4270 */
[----:B------:R-:W-:Y:S01]  /*9480*/  MUFU.TANH R181, R181 ;  /* 0x000000b500b57308 */ /* 0x000fe20000002400 */
[----:B------:R-:W-:Y:S01]  /*9490*/  FSEL R170, R194, -INF , P5 ;  /* 0xff800000c2aa7808 */ /* 0x000fe20002800000 */
[----:B------:R-:W-:Y:S01]  /*94a0*/  FMUL.FTZ R194, R164, UR6 ;  /* 0x00000006a4c27c20 */ /* 0x000fe20008410000 */
[----:B------:R-:W-:-:S02]  /*94b0*/  FMNMX.FTZ R190, R182, R190, !PT ;  /* 0x000000beb6be7209 */ /* 0x000fc40007810000 */
[----:B------:R-:W-:Y:S02]  /*94c0*/  ISETP.GT.AND P3, PT, R193, 0x30, PT ;  /* 0x00000030c100780c */ /* 0x000fe40003f64270 */
[----:B------:R-:W-:Y:S01]  /*94d0*/  FSEL R166, R192, -INF , P6 ;  /* 0xff800000c0a67808 */ /* 0x000fe20003000000 */
[----:B------:R-:W-:Y:S01]  /*94e0*/  FMUL.FTZ R192, R173, UR6 ;  /* 0x00000006adc07c20 */ /* 0x000fe20008410000 */
[----:B------:R-:W-:Y:S01]  /*94f0*/  FMNMX.FTZ R190, R170, R190, !PT ;  /* 0x000000beaabe7209 */ /* 0x000fe20007810000 */
[----:B------:R-:W-:Y:S01]  /*9500*/  MUFU.TANH R194, R194 ;  /* 0x000000c200c27308 */ /* 0x000fe20000002400 */
[----:B------:R-:W-:Y:S02]  /*9510*/  ISETP.GT.AND P4, PT, R193, 0x31, PT ;  /* 0x00000031c100780c */ /* 0x000fe40003f84270 */
[----:B------:R-:W-:Y:S02]  /*9520*/  FSEL R171, R171, -INF , P3 ;  /* 0xff800000abab7808 */ /* 0x000fe40001800000 */
[----:B------:R-:W-:-:S02]  /*9530*/  FMNMX.FTZ R154, R166, R190, !PT ;  /* 0x000000bea69a7209 */ /* 0x000fc40007810000 */
[----:B------:R-:W-:Y:S01]  /*9540*/  ISETP.GT.AND P5, PT, R193, 0x38, PT ;  /* 0x00000038c100780c */ /* 0x000fe20003fa4270 */
[----:B------:R2:W3:Y:S01]  /*9550*/  MUFU.TANH R190, R158 ;  /* 0x0000009e00be7308 */ /* 0x0004e20000002400 */
[----:B------:R-:W-:Y:S02]  /*9560*/  FSEL R178, R163, -INF , P4 ;  /* 0xff800000a3b27808 */ /* 0x000fe40002000000 */
[----:B------:R-:W-:Y:S02]  /*9570*/  FMNMX.FTZ R154, R171, R154, !PT ;  /* 0x0000009aab9a7209 */ /* 0x000fe40007810000 */
[----:B------:R-:W-:Y:S02]  /*9580*/  ISETP.GT.AND P6, PT, R193, 0x39, PT ;  /* 0x00000039c100780c */ /* 0x000fe40003fc4270 */
[----:B------:R-:W-:Y:S01]  /*9590*/  FSEL R163, R196, -INF , P5 ;  /* 0xff800000c4a37808 */ /* 0x000fe20002800000 */
[----:B------:R-:W-:Y:S01]  /*95a0*/  FMUL.FTZ R196, R165, UR6 ;  /* 0x00000006a5c47c20 */ /* 0x000fe20008410000 */
[----:B--2---:R-:W-:Y:S01]  /*95b0*/  FMNMX.FTZ R158, R178, R154, !PT ;  /* 0x0000009ab29e7209 */ /* 0x004fe20007810000 */
[----:B------:R-:W-:Y:S01]  /*95c0*/  MUFU.TANH R192, R192 ;  /* 0x000000c000c07308 */ /* 0x000fe20000002400 */
[----:B------:R-:W-:-:S02]  /*95d0*/  ISETP.GT.AND P3, PT, R193, 0x40, PT ;  /* 0x00000040c100780c */ /* 0x000fc40003f64270 */
[----:B------:R-:W-:Y:S02]  /*95e0*/  FSEL R177, R177, -INF , P6 ;  /* 0xff800000b1b17808 */ /* 0x000fe40003000000 */
[----:B------:R-:W-:Y:S02]  /*95f0*/  FMNMX.FTZ R158, R163, R158, !PT ;  /* 0x0000009ea39e7209 */ /* 0x000fe40007810000 */
[----:B------:R-:W-:Y:S01]  /*9600*/  ISETP.GT.AND P4, PT, R193, 0x41, PT ;  /* 0x00000041c100780c */ /* 0x000fe20003f84270 */
[----:B------:R2:W4:Y:S01]  /*9610*/  MUFU.TANH R154, R159 ;  /* 0x0000009f009a7308 */ /* 0x0005220000002400 */
[----:B0-----:R-:W-:Y:S01]  /*9620*/  FSEL R155, R191, -INF , P3 ;  /* 0xff800000bf9b7808 */ /* 0x001fe20001800000 */
[----:B------:R-:W-:Y:S01]  /*9630*/  FMUL.FTZ R191, R160, UR6 ;  /* 0x00000006a0bf7c20 */ /* 0x000fe20008410000 */
[C---:B------:R-:W-:Y:S02]  /*9640*/  ISETP.GT.AND P5, PT, R193.reuse, 0x48, PT ;  /* 0x00000048c100780c */ /* 0x040fe40003fa4270 */
[----:B------:R-:W-:Y:S01]  /*9650*/  ISETP.GT.AND P6, PT, R193, 0x49, PT ;  /* 0x00000049c100780c */ /* 0x000fe20003fc4270 */
[----:B------:R-:W-:-:S02]  /*9660*/  FMUL.FTZ R193, R161, UR6 ;  /* 0x00000006a1c17c20 */ /* 0x000fc40008410000 */
[----:B------:R-:W-:Y:S01]  /*9670*/  MUFU.TANH R191, R191 ;  /* 0x000000bf00bf7308 */ /* 0x000fe20000002400 */
[----:B--2---:R-:W-:Y:S02]  /*9680*/  FMNMX.FTZ R159, R177, R158, !PT ;  /* 0x0000009eb19f7209 */ /* 0x004fe40007810000 */
[----:B-1----:R-:W-:Y:S02]  /*9690*/  FSEL R158, R168, -INF , P4 ;  /* 0xff800000a89e7808 */ /* 0x002fe40002000000 */
[----:B------:R-:W-:Y:S02]  /*96a0*/  FMNMX.FTZ R168, R155, R159, !PT ;  /* 0x0000009f9ba87209 */ /* 0x000fe40007810000 */
[----:B---3--:R-:W-:Y:S01]  /*96b0*/  FSEL R159, R190, -INF , P5 ;  /* 0xff800000be9f7808 */ /* 0x008fe20002800000 */
[----:B------:R-:W-:Y:S01]  /*96c0*/  MUFU.TANH R193, R193 ;  /* 0x000000c100c17308 */ /* 0x000fe20000002400 */
[----:B------:R-:W-:Y:S02]  /*96d0*/  FMNMX.FTZ R190, R158, R168, !PT ;  /* 0x000000a89ebe7209 */ /* 0x000fe40007810000 */
[----:B----4-:R-:W-:-:S02]  /*96e0*/  FSEL R154, R154, -INF , P6 ;  /* 0xff8000009a9a7808 */ /* 0x010fc40003000000 */
[----:B------:R-:W-:-:S03]  /*96f0*/  FMNMX.FTZ R190, R159, R190, !PT ;  /* 0x000000be9fbe7209 */ /* 0x000fc60007810000 */
[----:B------:R0:W1:Y:S01]  /*9700*/  MUFU.TANH R168, R172 ;  /* 0x000000ac00a87308 */ /* 0x0000620000002400 */
[----:B------:R-:W-:Y:S02]  /*9710*/  FMNMX.FTZ R195, R154, R190, !PT ;  /* 0x000000be9ac37209 */ /* 0x000fe40007810000 */
[----:B------:R-:W2:Y:S05]  /*9720*/  SHFL.IDX PT, R190, R187, RZ, 0x1c1f ;  /* 0x001c1fffbbbe7589 */ /* 0x000eaa00000e0000 */
[----:B------:R-:W3:Y:S01]  /*9730*/  MUFU.TANH R196, R196 ;  /* 0x000000c400c47308 */ /* 0x000ee20000002400 */
[----:B0-----:R-:W0:Y:S01]  /*9740*/  SHFL.BFLY PT, R172, R195, 0x2, 0x1f ;  /* 0x0c401f00c3ac7f89 */ /* 0x001e2200000e0000 */
[----:B--2---:R-:W-:-:S05]  /*9750*/  IMAD.IADD R190, R188, 0x1, R190 ;  /* 0x00000001bcbe7824 */ /* 0x004fca00078e02be */
[C---:B------:R-:W-:Y:S02]  /*9760*/  ISETP.GT.AND P6, PT, R190.reuse, RZ, PT ;  /* 0x000000ffbe00720c */ /* 0x040fe40003fc4270 */
[C---:B------:R-:W-:Y:S02]  /*9770*/  ISETP.GT.AND P3, PT, R190.reuse, 0x1, PT ;  /* 0x00000001be00780c */ /* 0x040fe40003f64270 */
[C---:B------:R-:W-:Y:S02]  /*9780*/  ISETP.GT.AND P4, PT, R190.reuse, 0x8, PT ;  /* 0x00000008be00780c */ /* 0x040fe40003f84270 */
[----:B------:R-:W-:Y:S02]  /*9790*/  ISETP.GT.AND P5, PT, R190, 0x9, PT ;  /* 0x00000009be00780c */ /* 0x000fe40003fa4270 */
[----:B------:R-:W-:Y:S02]  /*97a0*/  FSEL R0, R0, -INF , P6 ;  /* 0xff80000000007808 */ /* 0x000fe40003000000 */
[----:B------:R-:W-:-:S02]  /*97b0*/  FSEL R2, R2, -INF , P3 ;  /* 0xff80000002027808 */ /* 0x000fc40001800000 */
[----:B------:R-:W-:Y:S02]  /*97c0*/  FSEL R161, R4, -INF , P4 ;  /* 0xff80000004a17808 */ /* 0x000fe40002000000 */
[----:B------:R-:W-:Y:S02]  /*97d0*/  FSEL R184, R184, -INF , P5 ;  /* 0xff800000b8b87808 */ /* 0x000fe40002800000 */
[C---:B------:R-:W-:Y:S02]  /*97e0*/  ISETP.GT.AND P6, PT, R190.reuse, 0x10, PT ;  /* 0x00000010be00780c */ /* 0x040fe40003fc4270 */
[C---:B------:R-:W-:Y:S02]  /*97f0*/  ISETP.GT.AND P3, PT, R190.reuse, 0x11, PT ;  /* 0x00000011be00780c */ /* 0x040fe40003f64270 */
[C---:B------:R-:W-:Y:S02]  /*9800*/  ISETP.GT.AND P4, PT, R190.reuse, 0x18, PT ;  /* 0x00000018be00780c */ /* 0x040fe40003f84270 */
[----:B------:R-:W-:-:S02]  /*9810*/  ISETP.GT.AND P5, PT, R190, 0x19, PT ;  /* 0x00000019be00780c */ /* 0x000fc40003fa4270 */
[----:B------:R-:W-:Y:S02]  /*9820*/  FSEL R176, R176, -INF , P6 ;  /* 0xff800000b0b07808 */ /* 0x000fe40003000000 */
[----:B------:R-:W-:Y:S02]  /*9830*/  FSEL R188, R197, -INF , P3 ;  /* 0xff800000c5bc7808 */ /* 0x000fe40001800000 */
[----:B------:R-:W-:Y:S01]  /*9840*/  FSEL R173, R189, -INF , P4 ;  /* 0xff800000bdad7808 */ /* 0x000fe20002000000 */
[----:B------:R-:W-:Y:S01]  /*9850*/  FMUL.FTZ R189, R153, UR6 ;  /* 0x0000000699bd7c20 */ /* 0x000fe20008410000 */
[----:B------:R-:W-:Y:S02]  /*9860*/  FSEL R187, R180, -INF , P5 ;  /* 0xff800000b4bb7808 */ /* 0x000fe40002800000 */
[C---:B------:R-:W-:Y:S02]  /*9870*/  ISETP.GT.AND P6, PT, R190.reuse, 0x20, PT ;  /* 0x00000020be00780c */ /* 0x040fe40003fc4270 */
[C---:B------:R-:W-:Y:S01]  /*9880*/  ISETP.GT.AND P3, PT, R190.reuse, 0x21, PT ;  /* 0x00000021be00780c */ /* 0x040fe20003f64270 */
[----:B------:R-:W2:Y:S01]  /*9890*/  MUFU.TANH R189, R189 ;  /* 0x000000bd00bd7308 */ /* 0x000ea20000002400 */
[----:B------:R-:W-:-:S02]  /*98a0*/  ISETP.GT.AND P4, PT, R190, 0x28, PT ;  /* 0x00000028be00780c */ /* 0x000fc40003f84270 */
[----:B------:R-:W-:Y:S02]  /*98b0*/  ISETP.GT.AND P5, PT, R190, 0x29, PT ;  /* 0x00000029be00780c */ /* 0x000fe40003fa4270 */
[----:B0-----:R-:W-:Y:S02]  /*98c0*/  FMNMX.FTZ R195, R195, R172, !PT ;  /* 0x000000acc3c37209 */ /* 0x001fe40007810000 */
[----:B------:R-:W-:Y:S02]  /*98d0*/  FSEL R181, R181, -INF , P6 ;  /* 0xff800000b5b57808 */ /* 0x000fe40003000000 */
[----:B------:R-:W-:Y:S01]  /*98e0*/  FSEL R172, R169, -INF , P3 ;  /* 0xff800000a9ac7808 */ /* 0x000fe20001800000 */
[----:B------:R-:W0:Y:S01]  /*98f0*/  SHFL.BFLY PT, R4, R195, 0x1, 0x1f ;  /* 0x0c201f00c3047f89 */ /* 0x000e2200000e0000 */
[----:B-1----:R-:W-:Y:S02]  /*9900*/  FSEL R180, R168, -INF , P4 ;  /* 0xff800000a8b47808 */ /* 0x002fe40002000000 */
[----:B------:R-:W-:-:S02]  /*9910*/  FSEL R160, R192, -INF , P5 ;  /* 0xff800000c0a07808 */ /* 0x000fc40002800000 */
[C---:B------:R-:W-:Y:S02]  /*9920*/  ISETP.GT.AND P6, PT, R190.reuse, 0x30, PT ;  /* 0x00000030be00780c */ /* 0x040fe40003fc4270 */
[C---:B------:R-:W-:Y:S02]  /*9930*/  ISETP.GT.AND P3, PT, R190.reuse, 0x31, PT ;  /* 0x00000031be00780c */ /* 0x040fe40003f64270 */
[C---:B------:R-:W-:Y:S02]  /*9940*/  ISETP.GT.AND P4, PT, R190.reuse, 0x38, PT ;  /* 0x00000038be00780c */ /* 0x040fe40003f84270 */
[----:B------:R-:W-:Y:S02]  /*9950*/  ISETP.GT.AND P5, PT, R190, 0x39, PT ;  /* 0x00000039be00780c */ /* 0x000fe40003fa4270 */
[----:B------:R-:W-:Y:S02]  /*9960*/  FSEL R164, R191, -INF , P6 ;  /* 0xff800000bfa47808 */ /* 0x000fe40003000000 */
[----:B------:R-:W-:-:S02]  /*9970*/  FSEL R165, R193, -INF , P3 ;  /* 0xff800000c1a57808 */ /* 0x000fc40001800000 */
[----:B------:R-:W-:Y:S02]  /*9980*/  FSEL R169, R194, -INF , P4 ;  /* 0xff800000c2a97808 */ /* 0x000fe40002000000 */
[----:B---3--:R-:W-:Y:S02]  /*9990*/  FSEL R168, R196, -INF , P5 ;  /* 0xff800000c4a87808 */ /* 0x008fe40002800000 */
[C---:B------:R-:W-:Y:S02]  /*99a0*/  ISETP.GT.AND P6, PT, R190.reuse, 0x40, PT ;  /* 0x00000040be00780c */ /* 0x040fe40003fc4270 */
[C---:B------:R-:W-:Y:S02]  /*99b0*/  ISETP.GT.AND P3, PT, R190.reuse, 0x41, PT ;  /* 0x00000041be00780c */ /* 0x040fe40003f64270 */
[C---:B------:R-:W-:Y:S02]  /*99c0*/  ISETP.GT.AND P4, PT, R190.reuse, 0x48, PT ;  /* 0x00000048be00780c */ /* 0x040fe40003f84270 */
[----:B------:R-:W-:-:S02]  /*99d0*/  ISETP.GT.AND P5, PT, R190, 0x49, PT ;  /* 0x00000049be00780c */ /* 0x000fc40003fa4270 */
[----:B------:R-:W-:Y:S02]  /*99e0*/  FMNMX.FTZ R190, R0, R235, !PT ;  /* 0x000000eb00be7209 */ /* 0x000fe40007810000 */
[----:B0-----:R-:W-:Y:S02]  /*99f0*/  FMNMX.FTZ R4, R195, R4, !PT ;  /* 0x00000004c3047209 */ /* 0x001fe40007810000 */
[----:B------:R-:W-:Y:S02]  /*9a00*/  FMNMX.FTZ R190, R2, R190, !PT ;  /* 0x000000be02be7209 */ /* 0x000fe40007810000 */
[----:B------:R-:W-:Y:S02]  /*9a10*/  FSEL R152, R152, -INF , P6 ;  /* 0xff80000098987808 */ /* 0x000fe40003000000 */
[----:B------:R-:W-:Y:S01]  /*9a20*/  FMNMX.FTZ R153, R161, R190, !PT ;  /* 0x000000bea1997209 */ /* 0x000fe20007810000 */
[----:B------:R-:W-:Y:S01]  /*9a30*/  FMUL.FTZ R190, R157, UR6 ;  /* 0x000000069dbe7c20 */ /* 0x000fe20008410000 */
[----:B------:R-:W-:-:S02]  /*9a40*/  FSETP.NEU.FTZ.AND P6, PT, R4, -INF , PT ;  /* 0xff8000000400780b */ /* 0x000fc40003fdd000 */
[----:B------:R-:W-:Y:S02]  /*9a50*/  FMNMX.FTZ R153, R184, R153, !PT ;  /* 0x00000099b8997209 */ /* 0x000fe40007810000 */
[----:B------:R-:W-:Y:S01]  /*9a60*/  R2UR UR6, R20 ;  /* 0x00000000140672ca */ /* 0x000fe200000e0000 */
[----:B------:R-:W0:Y:S01]  /*9a70*/  MUFU.TANH R190, R190 ;  /* 0x000000be00be7308 */ /* 0x000e220000002400 */
[----:B------:R-:W-:Y:S01]  /*9a80*/  FMNMX.FTZ R191, R176, R153, !PT ;  /* 0x00000099b0bf7209 */ /* 0x000fe20007810000 */
[----:B------:R-:W-:-:S03]  /*9a90*/  FMUL.FTZ R153, R4, UR5 ;  /* 0x0000000504997c20 */ /* 0x000fc60008410000 */
[----:B------:R-:W-:Y:S02]  /*9aa0*/  FMNMX.FTZ R191, R188, R191, !PT ;  /* 0x000000bfbcbf7209 */ /* 0x000fe40007810000 */
[----:B------:R-:W-:Y:S02]  /*9ab0*/  FSEL R153, R153, RZ, P6 ;  /* 0x000000ff99997208 */ /* 0x000fe40003000000 */
[----:B------:R-:W-:-:S03]  /*9ac0*/  FMNMX.FTZ R157, R173, R191, !PT ;  /* 0x000000bfad9d7209 */ /* 0x000fc60007810000 */
[--C-:B------:R-:W-:Y:S01]  /*9ad0*/  FFMA.FTZ R209, R186, UR5, -R153.reuse ;  /* 0x00000005bad17c23 */ /* 0x100fe20008010899 */
[----:B------:R-:W-:Y:S01]  /*9ae0*/  FMNMX.FTZ R157, R187, R157, !PT ;  /* 0x0000009dbb9d7209 */ /* 0x000fe20007810000 */
[--C-:B------:R-:W-:Y:S01]  /*9af0*/  FFMA.FTZ R205, R3, UR5, -R153.reuse ;  /* 0x0000000503cd7c23 */ /* 0x100fe20008010899 */
[----:B--2---:R-:W-:Y:S01]  /*9b00*/  FSEL R186, R189, -INF , P3 ;  /* 0xff800000bdba7808 */ /* 0x004fe20001800000 */
[--C-:B------:R-:W-:Y:S01]  /*9b10*/  FFMA.FTZ R211, R185, UR5, -R153.reuse ;  /* 0x00000005b9d37c23 */ /* 0x100fe20008010899 */
[----:B------:R-:W-:Y:S01]  /*9b20*/  FMNMX.FTZ R157, R181, R157, !PT ;  /* 0x0000009db59d7209 */ /* 0x000fe20007810000 */
[--C-:B------:R-:W-:Y:S01]  /*9b30*/  FFMA.FTZ R185, R167, UR5, -R153.reuse ;  /* 0x00000005a7b97c23 */ /* 0x100fe20008010899 */
[----:B------:R-:W-:Y:S01]  /*9b40*/  FSEL R189, R156, -INF , P4 ;  /* 0xff8000009cbd7808 */ /* 0x000fe20002000000 */
[--C-:B------:R-:W-:Y:S01]  /*9b50*/  FFMA.FTZ R203, R170, UR5, -R153.reuse ;  /* 0x00000005aacb7c23 */ /* 0x100fe20008010899 */
[----:B------:R-:W-:Y:S01]  /*9b60*/  FMNMX.FTZ R157, R172, R157, !PT ;  /* 0x0000009dac9d7209 */ /* 0x000fe20007810000 */
[--C-:B------:R-:W-:Y:S01]  /*9b70*/  FFMA.FTZ R193, R155, UR5, -R153.reuse ;  /* 0x000000059bc17c23 */ /* 0x100fe20008010899 */
[----:B0-----:R-:W-:Y:S01]  /*9b80*/  FSEL R190, R190, -INF , P5 ;  /* 0xff800000bebe7808 */ /* 0x001fe20002800000 */
[--C-:B------:R-:W-:Y:S01]  /*9b90*/  FFMA.FTZ R155, R158, UR5, -R153.reuse ;  /* 0x000000059e9b7c23 */ /* 0x100fe20008010899 */
[----:B------:R-:W-:Y:S01]  /*9ba0*/  FMNMX.FTZ R157, R180, R157, !PT ;  /* 0x0000009db49d7209 */ /* 0x000fe20007810000 */
[--C-:B------:R-:W-:Y:S01]  /*9bb0*/  FFMA.FTZ R195, R159, UR5, -R153.reuse ;  /* 0x000000059fc37c23 */ /* 0x100fe20008010899 */
[--C-:B------:R-:W-:Y:S01]  /*9bc0*/  FFMA.FTZ R175, R175, UR5, -R153.reuse ;  /* 0x00000005afaf7c23 */ /* 0x100fe20008010899 */
[----:B------:R-:W-:Y:S01]  /*9bd0*/  MUFU.EX2 R209, R209 ;  /* 0x000000d100d17308 */ /* 0x000fe20000000800 */
[----:B------:R-:W-:Y:S01]  /*9be0*/  FMNMX.FTZ R157, R160, R157, !PT ;  /* 0x0000009da09d7209 */ /* 0x000fe20007810000 */
[--C-:B------:R-:W-:Y:S01]  /*9bf0*/  FFMA.FTZ R197, R171, UR5, -R153.reuse ;  /* 0x00000005abc57c23 */ /* 0x100fe20008010899 */
[--C-:B------:R-:W-:Y:S01]  /*9c00*/  FFMA.FTZ R156, R174, UR5, -R153.reuse ;  /* 0x00000005ae9c7c23 */ /* 0x100fe20008010899 */
        /* <DEDUP_REMOVED lines=8> */
[----:B------:R-:W-:Y:S01]  /*9c90*/  FFMA.FTZ R163, R177, UR5, -R153 ;  /* 0x00000005b1a37c23 */ /* 0x000fe20008010899 */
[----:B------:R-:W-:Y:S01]  /*9ca0*/  FMNMX.FTZ R157, R169, R157, !PT ;  /* 0x0000009da99d7209 */ /* 0x000fe20007810000 */
[----:B------:R-:W-:Y:S01]  /*9cb0*/  UISETP.GT.AND UP1, UPT, UR10, UR6, UPT ;  /* 0x000000060a00728c */ /* 0x000fe2000bf24270 */
[----:B------:R-:W-:Y:S01]  /*9cc0*/  R2UR UR6, R16 ;  /* 0x00000000100672ca */ /* 0x000fe200000e0000 */
[----:B------:R-:W-:Y:S01]  /*9cd0*/  MUFU.EX2 R211, R211 ;  /* 0x000000d300d37308 */ /* 0x000fe20000000800 */
[----:B------:R-:W-:-:S04]  /*9ce0*/  FMNMX.FTZ R157, R168, R157, !PT ;  /* 0x0000009da89d7209 */ /* 0x000fc80007810000 */
[----:B------:R-:W-:-:S03]  /*9cf0*/  FMNMX.FTZ R157, R152, R157, !PT ;  /* 0x0000009d989d7209 */ /* 0x000fc60007810000 */
[----:B------:R-:W-:Y:S01]  /*9d00*/  MUFU.EX2 R185, R185 ;  /* 0x000000b900b97308 */ /* 0x000fe20000000800 */
[----:B------:R-:W-:-:S03]  /*9d10*/  FMNMX.FTZ R157, R186, R157, !PT ;  /* 0x0000009dba9d7209 */ /* 0x000fc60007810000 */
[----:B------:R-:W-:Y:S01]  /*9d20*/  IMAD.U32 R237, RZ, RZ, UR6 ;  /* 0x00000006ffed7e24 */ /* 0x000fe2000f8e00ff */
[----:B------:R-:W-:Y:S01]  /*9d30*/  FMNMX.FTZ R3, R189, R157, !PT ;  /* 0x0000009dbd037209 */ /* 0x000fe20007810000 */
[----:B------:R-:W-:Y:S02]  /*9d40*/  FFMA.FTZ R157, R179, UR5, -R153 ;  /* 0x00000005b39d7c23 */ /* 0x000fe40008010899 */
[----:B------:R-:W-:Y:S01]  /*9d50*/  MUFU.EX2 R205, R205 ;  /* 0x000000cd00cd7308 */ /* 0x000fe20000000800 */
[----:B------:R-:W-:-:S05]  /*9d60*/  FMNMX.FTZ R3, R190, R3, !PT ;  /* 0x00000003be037209 */ /* 0x000fca0007810000 */
[----:B------:R-:W0:Y:S02]  /*9d70*/  SHFL.BFLY PT, R167, R3, 0x2, 0x1f ;  /* 0x0c401f0003a77f89 */ /* 0x000e2400000e0000 */
[----:B------:R-:W-:Y:S08]  /*9d80*/  MUFU.EX2 R156, R156 ;  /* 0x0000009c009c7308 */ /* 0x000ff00000000800 */
[----:B------:R-:W-:Y:S08]  /*9d90*/  MUFU.EX2 R207, R207 ;  /* 0x000000cf00cf7308 */ /* 0x000ff00000000800 */
[----:B------:R-:W-:Y:S01]  /*9da0*/  MUFU.EX2 R157, R157 ;  /* 0x0000009d009d7308 */ /* 0x000fe20000000800 */
[----:B0-----:R-:W-:Y:S01]  /*9db0*/  FMNMX.FTZ R3, R3, R167, !PT ;  /* 0x000000a703037209 */ /* 0x001fe20007810000 */
[--C-:B------:R-:W-:Y:S01]  /*9dc0*/  FFMA.FTZ R167, R178, UR5, -R153.reuse ;  /* 0x00000005b2a77c23 */ /* 0x100fe20008010899 */
[----:B------:R-:W-:-:S05]  /*9dd0*/  FFMA.FTZ R153, R154, UR5, -R153 ;  /* 0x000000059a997c23 */ /* 0x000fca0008010899 */
[----:B------:R-:W-:Y:S01]  /*9de0*/  MUFU.EX2 R201, R201 ;  /* 0x000000c900c97308 */ /* 0x000fe20000000800 */
[----:B------:R-:W0:Y:S07]  /*9df0*/  SHFL.BFLY PT, R170, R3, 0x1, 0x1f ;  /* 0x0c201f0003aa7f89 */ /* 0x000e2e00000e0000 */
        /* <DEDUP_REMOVED lines=8> */
[----:B------:R-:W-:Y:S01]  /*9e80*/  MUFU.EX2 R167, R167 ;  /* 0x000000a700a77308 */ /* 0x000fe20000000800 */
[--C-:B------:R-:W-:Y:S01]  /*9e90*/  FFMA.FTZ R208, R0, UR5, -R158.reuse ;  /* 0x0000000500d07c23 */ /* 0x100fe2000801089e */
[----:B------:R-:W-:Y:S02]  /*9ea0*/  IMAD.U32 R0, RZ, RZ, UR7 ;  /* 0x00000007ff007e24 */ /* 0x000fe4000f8e00ff */
[--C-:B------:R-:W-:Y:S01]  /*9eb0*/  FFMA.FTZ R159, R2, UR5, -R158.reuse ;  /* 0x00000005029f7c23 */ /* 0x100fe2000801089e */
[----:B------:R-:W-:Y:S01]  /*9ec0*/  FSEL R2, R4, RZ, P6 ;  /* 0x000000ff04027208 */ /* 0x000fe20003000000 */
[--C-:B------:R-:W-:Y:S01]  /*9ed0*/  FFMA.FTZ R210, R161, UR5, -R158.reuse ;  /* 0x00000005a1d27c23 */ /* 0x100fe2000801089e */
[----:B------:R-:W-:Y:S02]  /*9ee0*/  @!P1 VIADD R0, R0, 0x38840 ;  /* 0x0003884000009836 */ /* 0x000fe40000000000 */
[--C-:B------:R-:W-:Y:S01]  /*9ef0*/  FFMA.FTZ R161, R184, UR5, -R158.reuse ;  /* 0x00000005b8a17c23 */ /* 0x100fe2000801089e */
[----:B------:R-:W-:Y:S01]  /*9f00*/  MUFU.EX2 R208, R208 ;  /* 0x000000d000d07308 */ /* 0x000fe20000000800 */
[----:B------:R-:W-:Y:S01]  /*9f10*/  FADD.FTZ R2, -R2, R21 ;  /* 0x0000001502027221 */ /* 0x000fe20000010100 */
[----:B------:R-:W-:Y:S01]  /*9f20*/  FFMA.FTZ R204, R176, UR5, -R158 ;  /* 0x00000005b0cc7c23 */ /* 0x000fe2000801089e */
[----:B------:R-:W-:Y:S01]  /*9f30*/  @!P1 PRMT R0, RZ, 0x654, R0 ;  /* 0x00000654ff009816 */ /* 0x000fe20000000000 */
[--C-:B------:R-:W-:Y:S01]  /*9f40*/  FFMA.FTZ R171, R188, UR5, -R158.reuse ;  /* 0x00000005bcab7c23 */ /* 0x100fe2000801089e */
[----:B------:R-:W-:Y:S01]  /*9f50*/  FMUL.FTZ R2, R2, UR5 ;  /* 0x0000000502027c20 */ /* 0x000fe20008410000 */
[--C-:B------:R-:W-:Y:S01]  /*9f60*/  FFMA.FTZ R192, R152, UR5, -R158.reuse ;  /* 0x0000000598c07c23 */ /* 0x100fe2000801089e */
[----:B------:R0:W-:Y:S01]  /*9f70*/  @!P1 SYNCS.ARRIVE.TRANS64.RED.A1T0 RZ, [R0+URZ], RZ ;  /* 0x000000ff00ff99a7 */ /* 0x0001e2000810043f */
[----:B------:R-:W-:Y:S01]  /*9f80*/  MUFU.EX2 R159, R159 ;  /* 0x0000009f009f7308 */ /* 0x000fe20000000800 */
[--C-:B------:R-:W-:Y:S01]  /*9f90*/  FFMA.FTZ R206, R173, UR5, -R158.reuse ;  /* 0x00000005adce7c23 */ /* 0x100fe2000801089e */
[----:B------:R-:W-:Y:S01]  /*9fa0*/  FFMA.FTZ R170, R187, UR5, -R158 ;  /* 0x00000005bbaa7c23 */ /* 0x000fe2000801089e */
[----:B------:R-:W-:-:S02]  /*9fb0*/  IMAD.U32 R21, RZ, RZ, UR4 ;  /* 0x00000004ff157e24 */ /* 0x000fc4000f8e00ff */
[--C-:B------:R-:W-:Y:S01]  /*9fc0*/  FFMA.FTZ R200, R181, UR5, -R158.reuse ;  /* 0x00000005b5c87c23 */ /* 0x100fe2000801089e */
[--C-:B------:R-:W-:Y:S01]  /*9fd0*/  FFMA.FTZ R172, R172, UR5, -R158.reuse ;  /* 0x00000005acac7c23 */ /* 0x100fe2000801089e */
[--C-:B------:R-:W-:Y:S01]  /*9fe0*/  FFMA.FTZ R202, R180, UR5, -R158.reuse ;  /* 0x00000005b4ca7c23 */ /* 0x100fe2000801089e */
[----:B0-----:R-:W-:Y:S01]  /*9ff0*/  FSEL R0, R3, RZ, P3 ;  /* 0x000000ff03007208 */ /* 0x001fe20001800000 */
[----:B------:R-:W0:Y:S01]  /*a000*/  MUFU.EX2 R2, R2 ;  /* 0x0000000200027308 */ /* 0x000e220000000800 */
[----:B------:R-:W-:Y:S02]  /*a010*/  @!P1 VIADD R21, R21, 0x38860 ;  /* 0x0003886015159836 */ /* 0x000fe40000000000 */
[--C-:B------:R-:W-:Y:S01]  /*a020*/  FFMA.FTZ R196, R164, UR5, -R158.reuse ;  /* 0x00000005a4c47c23 */ /* 0x100fe2000801089e */
[--C-:B------:R-:W-:Y:S01]  /*a030*/  FFMA.FTZ R165, R165, UR5, -R158.reuse ;  /* 0x00000005a5a57c23 */ /* 0x100fe2000801089e */
[----:B------:R-:W-:Y:S01]  /*a040*/  FADD.FTZ R0, -R0, R235 ;  /* 0x000000eb00007221 */ /* 0x000fe20000010100 */
[--C-:B------:R-:W-:Y:S01]  /*a050*/  FFMA.FTZ R198, R169, UR5, -R158.reuse ;  /* 0x00000005a9c67c23 */ /* 0x100fe2000801089e */
[----:B------:R-:W-:Y:S01]  /*a060*/  @!P1 PRMT R21, RZ, 0x654, R21 ;  /* 0x00000654ff159816 */ /* 0x000fe20000000015 */
[--C-:B------:R-:W-:Y:S01]  /*a070*/  FFMA.FTZ R168, R168, UR5, -R158.reuse ;  /* 0x00000005a8a87c23 */ /* 0x100fe2000801089e */
[----:B------:R-:W-:Y:S01]  /*a080*/  FMUL.FTZ R0, R0, UR5 ;  /* 0x0000000500007c20 */ /* 0x000fe20008410000 */
[----:B------:R-:W-:Y:S01]  /*a090*/  MUFU.EX2 R210, R210 ;  /* 0x000000d200d27308 */ /* 0x000fe20000000800 */
[----:B------:R1:W-:Y:S01]  /*a0a0*/  @!P1 SYNCS.ARRIVE.TRANS64.RED.A1T0 RZ, [R21+URZ], RZ ;  /* 0x000000ff15ff99a7 */ /* 0x0003e2000810043f */
[--C-:B------:R-:W-:Y:S01]  /*a0b0*/  FFMA.FTZ R186, R186, UR5, -R158.reuse ;  /* 0x00000005baba7c23 */ /* 0x100fe2000801089e */
[----:B------:R-:W-:Y:S01]  /*a0c0*/  FFMA.FTZ R189, R189, UR5, -R158 ;  /* 0x00000005bdbd7c23 */ /* 0x000fe2000801089e */
[----:B------:R-:W-:Y:S01]  /*a0d0*/  PLOP3.LUT P3, PT, PT, PT, UP1, 0x80, 0x0 ;  /* 0x000000000000781c */ /* 0x000fe20003f6f018 */
[----:B------:R-:W-:Y:S01]  /*a0e0*/  UIADD3 UR4, UR10, -0x1, URZ ;  /* 0xffffffff0a047890 */ /* 0x000fe2000fffe03f */
[----:B------:R-:W-:-:S02]  /*a0f0*/  IMAD.MOV.U32 R235, RZ, RZ, R3 ;  /* 0x000000ffffeb7224 */ /* 0x000fc400078e0003 */
[----:B------:R-:W2:Y:S01]  /*a100*/  MUFU.EX2 R0, R0 ;  /* 0x0000000000007308 */ /* 0x000ea20000000800 */
[----:B0-----:R-:W-:Y:S01]  /*a110*/  FFMA.FTZ R5, R2, R5, R209 ;  /* 0x0000000502057223 */ /* 0x001fe200000100d1 */
[--C-:B-1----:R-:W-:Y:S01]  /*a120*/  FFMA.FTZ R21, R160, UR5, -R158.reuse ;  /* 0x00000005a0157c23 */ /* 0x102fe2000801089e */
[----:B------:R-:W-:Y:S01]  /*a130*/  FFMA.FTZ R158, R190, UR5, -R158 ;  /* 0x00000005be9e7c23 */ /* 0x000fe2000801089e */
[----:B------:R-:W-:Y:S02]  /*a140*/  IMAD.U32 R236, RZ, RZ, UR4 ;  /* 0x00000004ffec7e24 */ /* 0x000fe4000f8e00ff */
[C---:B------:R-:W-:Y:S01]  /*a150*/  FADD.FTZ R5, R175.reuse, R5 ;  /* 0x00000005af057221 */ /* 0x040fe20000010000 */
[----:B------:R-:W-:Y:S01]  /*a160*/  F2FP.BF16.F32.PACK_AB R209, R175, R209 ;  /* 0x000000d1afd1723e */ /* 0x000fe200000010ff */
[----:B------:R-:W0:Y:S02]  /*a170*/  MUFU.EX2 R161, R161 ;  /* 0x000000a100a17308 */ /* 0x000e240000000800 */
[----:B------:R-:W-:Y:S01]  /*a180*/  FADD.FTZ R5, R211, R5 ;  /* 0x00000005d3057221 */ /* 0x000fe20000010000 */
[----:B------:R-:W-:-:S03]  /*a190*/  F2FP.BF16.F32.PACK_AB R211, R185, R211 ;  /* 0x000000d3b9d3723e */ /* 0x000fc600000010ff */
[----:B------:R-:W-:Y:S02]  /*a1a0*/  FADD.FTZ R5, R185, R5 ;  /* 0x00000005b9057221 */ /* 0x000fe40000010000 */
[----:B------:R-:W1:Y:S01]  /*a1b0*/  MUFU.EX2 R204, R204 ;  /* 0x000000cc00cc7308 */ /* 0x000e620000000800 */
[----:B--2---:R-:W-:Y:S01]  /*a1c0*/  FFMA.FTZ R152, R0, R14, R208 ;  /* 0x0000000e00987223 */ /* 0x004fe200000100d0 */
[----:B------:R-:W-:-:S03]  /*a1d0*/  F2FP.BF16.F32.PACK_AB R208, R159, R208 ;  /* 0x000000d09fd0723e */ /* 0x000fc600000010ff */
[----:B------:R-:W-:-:S03]  /*a1e0*/  FADD.FTZ R152, R159, R152 ;  /* 0x000000989f987221 */ /* 0x000fc60000010000 */
[----:B------:R-:W2:Y:S01]  /*a1f0*/  MUFU.EX2 R171, R171 ;  /* 0x000000ab00ab7308 */ /* 0x000ea20000000800 */
[----:B------:R-:W-:Y:S01]  /*a200*/  FADD.FTZ R152, R210, R152 ;  /* 0x00000098d2987221 */ /* 0x000fe20000010000 */
[----:B0-----:R-:W-:-:S03]  /*a210*/  F2FP.BF16.F32.PACK_AB R210, R161, R210 ;  /* 0x000000d2a1d2723e */ /* 0x001fc600000010ff */
[----:B------:R-:W-:-:S03]  /*a220*/  FADD.FTZ R152, R161, R152 ;  /* 0x00000098a1987221 */ /* 0x000fc60000010000 */
        /* <DEDUP_REMOVED lines=17> */
[C---:B-1----:R-:W-:Y:S01]  /*a340*/  FADD.FTZ R154, R170.reuse, R154 ;  /* 0x0000009aaa9a7221 */ /* 0x042fe20000010000 */
[----:B------:R-:W-:Y:S01]  /*a350*/  FADD.FTZ R152, R203, R152 ;  /* 0x00000098cb987221 */ /* 0x000fe20000010000 */
[----:B------:R-:W-:Y:S02]  /*a360*/  F2FP.BF16.F32.PACK_AB R206, R170, R206 ;  /* 0x000000ceaace723e */ /* 0x000fe400000010ff */
[C---:B------:R-:W-:Y:S01]  /*a370*/  F2FP.BF16.F32.PACK_AB R203, R166.reuse, R203 ;  /* 0x000000cba6cb723e */ /* 0x040fe200000010ff */
[----:B------:R-:W-:Y:S02]  /*a380*/  FADD.FTZ R152, R166, R152 ;  /* 0x00000098a6987221 */ /* 0x000fe40000010000 */
[----:B------:R-:W1:Y:S01]  /*a390*/  MUFU.EX2 R202, R202 ;  /* 0x000000ca00ca7308 */ /* 0x000e620000000800 */
[----:B--2---:R-:W-:Y:S01]  /*a3a0*/  FADD.FTZ R154, R200, R154 ;  /* 0x0000009ac89a7221 */ /* 0x004fe20000010000 */
[----:B------:R-:W-:Y:S01]  /*a3b0*/  FADD.FTZ R152, R197, R152 ;  /* 0x00000098c5987221 */ /* 0x000fe20000010000 */
[----:B------:R-:W-:-:S03]  /*a3c0*/  F2FP.BF16.F32.PACK_AB R197, R167, R197 ;  /* 0x000000c5a7c5723e */ /* 0x000fc600000010ff */
[----:B------:R-:W-:Y:S02]  /*a3d0*/  FADD.FTZ R152, R167, R152 ;  /* 0x00000098a7987221 */ /* 0x000fe40000010000 */
[----:B------:R-:W2:Y:S01]  /*a3e0*/  MUFU.EX2 R21, R21 ;  /* 0x0000001500157308 */ /* 0x000ea20000000800 */
[C---:B0-----:R-:W-:Y:S01]  /*a3f0*/  FADD.FTZ R154, R172.reuse, R154 ;  /* 0x0000009aac9a7221 */ /* 0x041fe20000010000 */
[----:B------:R-:W-:-:S06]  /*a400*/  F2FP.BF16.F32.PACK_AB R200, R172, R200 ;  /* 0x000000c8acc8723e */ /* 0x000fcc00000010ff */
[----:B------:R-:W0:Y:S01]  /*a410*/  MUFU.EX2 R196, R196 ;  /* 0x000000c400c47308 */ /* 0x000e220000000800 */
[----:B-1----:R-:W-:-:S07]  /*a420*/  FADD.FTZ R154, R202, R154 ;  /* 0x0000009aca9a7221 */ /* 0x002fce0000010000 */
[----:B------:R-:W1:Y:S01]  /*a430*/  MUFU.EX2 R14, R165 ;  /* 0x000000a5000e7308 */ /* 0x000e620000000800 */
[C---:B--2---:R-:W-:Y:S01]  /*a440*/  FADD.FTZ R154, R21.reuse, R154 ;  /* 0x0000009a159a7221 */ /* 0x044fe20000010000 */
[----:B------:R-:W-:Y:S01]  /*a450*/  F2FP.BF16.F32.PACK_AB R202, R21, R202 ;  /* 0x000000ca15ca723e */ /* 0x000fe200000010ff */
[----:B------:R-:W-:-:S05]  /*a460*/  IMAD.MOV.U32 R21, RZ, RZ, R4 ;  /* 0x000000ffff157224 */ /* 0x000fca00078e0004 */
        /* <DEDUP_REMOVED lines=28> */
[----:B--2---:R-:W-:-:S04]  /*a630*/  FADD.FTZ R154, R189, R154 ;  /* 0x0000009abd9a7221 */ /* 0x004fc80000010000 */
[C---:B0-----:R-:W-:Y:S01]  /*a640*/  FADD.FTZ R14, R158.reuse, R154 ;  /* 0x0000009a9e0e7221 */ /* 0x041fe20000010000 */
[----:B------:R-:W-:Y:S01]  /*a650*/  F2FP.BF16.F32.PACK_AB R194, R158, R189 ;  /* 0x000000bd9ec2723e */ /* 0x000fe200000010ff */
[C---:B-1----:R-:W-:Y:S01]  /*a660*/  FADD.FTZ R5, R153.reuse, R152 ;  /* 0x0000009899057221 */ /* 0x042fe20000010000 */
[----:B------:R-:W-:Y:S01]  /*a670*/  F2FP.BF16.F32.PACK_AB R195, R153, R195 ;  /* 0x000000c399c3723e */ /* 0x000fe200000010ff */
[----:B------:R-:W-:Y:S06]  /*a680*/  @P3 BRA `(.L_x_2375) ;  /* 0xffffffbc00983947 */ /* 0x000fec000383ffff */
[----:B------:R-:W-:-:S07]  /*a690*/  IMAD.U32 R236, RZ, RZ, UR4 ;  /* 0x00000004ffec7e24 */ /* 0x000fce000f8e00ff */
.L_x_2366:
[----:B------:R-:W-:Y:S02]  /*a6a0*/  R2UR UR6, R23 ;  /* 0x00000000170672ca */ /* 0x000fe400000e0000 */
[----:B------:R-:W-:-:S13]  /*a6b0*/  R2UR UR4, R236 ;  /* 0x00000000ec0472ca */ /* 0x000fda00000e0000 */
[----:B------:R-:W-:-:S06]  /*a6c0*/  UISETP.GE.AND UP0, UPT, UR4, UR6, UPT ;  /* 0x000000060400728c */ /* 0x000fcc000bf06270 */
[----:B------:R-:W-:-:S13]  /*a6d0*/  PLOP3.LUT P2, PT, PT, PT, UP0, 0x80, 0x0 ;  /* 0x000000000000781c */ /* 0x000fda0003f4f008 */
[----:B------:R-:W-:Y:S05]  /*a6e0*/  @!P2 BRA `(.L_x_2376) ;  /* 0x0000003800dca947 */ /* 0x000fea0003800000 */
[----:B------:R-:W-:Y:S01]  /*a6f0*/  R2UR UR4, R16 ;  /* 0x00000000100472ca */ /* 0x000fe200000e0000 */
[----:B------:R-:W-:Y:S01]  /*a700*/  IMAD.MOV.U32 R18, RZ, RZ, R4 ;  /* 0x000000ffff127224 */ /* 0x000fe200078e0004 */
[----:B------:R-:W-:Y:S01]  /*a710*/  ULDC UR61, c[0x0][0x9d8] ;  /* 0x00027600003d7ab9 */ /* 0x000fe20000000800 */
[----:B------:R-:W-:Y:S02]  /*a720*/  IMAD.MOV.U32 R20, RZ, RZ, R3 ;  /* 0x000000ffff147224 */ /* 0x000fe400078e0003 */
[----:B------:R-:W-:-:S08]  /*a730*/  IMAD.U32 R21, RZ, RZ, UR60 ;  /* 0x0000003cff157e24 */ /* 0x000fd0000f8e00ff */
[----:B------:R-:W-:-:S07]  /*a740*/  IMAD.U32 R22, RZ, RZ, UR4 ;  /* 0x00000004ff167e24 */ /* 0x000fce000f8e00ff */
.L_x_2385:
[----:B------:R-:W-:Y:S02]  /*a750*/  R2UR UR4, R21 ;  /* 0x00000000150472ca */ /* 0x000fe400000e0000 */
[----:B------:R-:W-:-:S11]  /*a760*/  R2UR UR5, R22 ;  /* 0x00000000160572ca */ /* 0x000fd600000e0000 */
        /* <DEDUP_REMOVED lines=8> */
.L_x_2377:
        /* <DEDUP_REMOVED lines=8> */
.L_x_2378:
[----:B-1----:R-:W-:Y:S05]  /*a870*/  @P2 BRA `(.L_x_2379) ;  /* 0x0000000000082947 */ /* 0x002fea0003800000 */
[----:B------:R-:W1:Y:S02]  /*a880*/  SYNCS.PHASECHK.TRANS64.TRYWAIT P2, [UR4+0x38830], R3 ;  /* 0x03883003ff0075a7 */ /* 0x000e640008040144 */
[----:B-1----:R-:W-:Y:S05]  /*a890*/  @!P2 BRA `(.L_x_2380) ;  /* 0x0000011800dca947 */ /* 0x002fea0003800000 */
.L_x_2379:
        /* <DEDUP_REMOVED lines=84> */
[----:B------:R-:W-:Y:S01]  /*ade0*/  UMOV UR56, UR14 ;  /* 0x0000000e00387c82 */ /* 0x000fe20008000000 */
[----:B------:R-:W-:Y:S01]  /*adf0*/  UMOV UR57, UR15 ;  /* 0x0000000f00397c82 */ /* 0x000fe20008000000 */
        /* <DEDUP_REMOVED lines=494> */
.L_x_2381:
[----:B------:R-:W-:Y:S02]  /*cce0*/  R2UR UR6, R17 ;  /* 0x00000000110672ca */ /* 0x000fe400000e0000 */
        /* <DEDUP_REMOVED lines=8> */
.L_x_2382:
[----:B---3--:R-:W-:Y:S05]  /*cd70*/  @P2 BRA `(.L_x_2383) ;  /* 0x0000000000082947 */ /* 0x008fea0003800000 */
[----:B------:R-:W3:Y:S02]  /*cd80*/  SYNCS.PHASECHK.TRANS64.TRYWAIT P2, [UR4+0x38850], R0 ;  /* 0x03885000ff0075a7 */ /* 0x000ee40008040144 */
[----:B---3--:R-:W-:Y:S05]  /*cd90*/  @!P2 BRA `(.L_x_2384) ;  /* 0x000000f400b4a947 */ /* 0x008fea0003800000 */
.L_x_2383:
[----:B------:R-:W-:Y:S01]  /*cda0*/  R2UR UR10, R17 ;  /* 0x00000000110a72ca */ /* 0x000fe200000e0000 */
[----:B------:R-:W-:Y:S01]  /*cdb0*/  WARPGROUP.ARRIVE ;  /* 0x00000000000079c5 */ /* 0x000fe20000000000 */
[----:B------:R-:W-:Y:S01]  /*cdc0*/  R2UR UR6, R21 ;  /* 0x00000000150672ca */ /* 0x000fe200000e0000 */
[----:B------:R-:W-:Y:S01]  /*cdd0*/  UMOV UR7, 0x40000040 ;  /* 0x4000004000077882 */ /* 0x000fe20000000000 */
[----:B---3--:R-:W-:Y:S01]  /*cde0*/  FMUL.FTZ R2, R184, UR61 ;  /* 0x0000003db8027c20 */ /* 0x008fe20008410000 */
[----:B-1----:R-:W-:Y:S01]  /*cdf0*/  FMUL.FTZ R4, R185, UR61 ;  /* 0x0000003db9047c20 */ /* 0x002fe20008410000 */
[----:B------:R-:W-:Y:S01]  /*ce00*/  FMUL.FTZ R185, R188, UR61 ;  /* 0x0000003dbcb97c20 */ /* 0x000fe20008410000 */
[----:B------:R-:W-:Y:S01]  /*ce10*/  FMUL.FTZ R21, R186, UR61 ;  /* 0x0000003dba157c20 */ /* 0x000fe20008410000 */
[----:B------:R-:W-:Y:S01]  /*ce20*/  FMUL.FTZ R186, R189, UR61 ;  /* 0x0000003dbdba7c20 */ /* 0x000fe20008410000 */
[----:B------:R-:W-:Y:S01]  /*ce30*/  FMUL.FTZ R188, R176, UR61 ;  /* 0x0000003db0bc7c20 */ /* 0x000fe20008410000 */
[----:B------:R-:W2:Y:S01]  /*ce40*/  MUFU.TANH R2, R2 ;  /* 0x0000000200027308 */ /* 0x000ea20000002400 */
        /* <DEDUP_REMOVED lines=15> */
[----:B------:R-:W3:Y:S01]  /*cf40*/  MUFU.TANH R185, R185 ;  /* 0x000000b900b97308 */ /* 0x000ee20000002400 */
[----:B--2---:R-:W-:Y:S01]  /*cf50*/  FMNMX.FTZ R0, R2, R20, !PT ;  /* 0x0000001402007209 */ /* 0x004fe20007810000 */
[----:B------:R-:W-:Y:S01]  /*cf60*/  FMUL.FTZ R165, R165, UR61 ;  /* 0x0000003da5a57c20 */ /* 0x000fe20008410000 */
[----:B------:R-:W-:Y:S01]  /*cf70*/  UIMAD UR5, UR6, 0xa00, UR5 ;  /* 0x00000a00060578a4 */ /* 0x000fe2000f8e0205 */
[----:B------:R-:W-:Y:S01]  /*cf80*/  FMUL.FTZ R152, R152, UR61 ;  /* 0x0000003d98987c20 */ /* 0x000fe20008410000 */
[----:B------:R-:W-:Y:S01]  /*cf90*/  FMUL.FTZ R176, R178, UR61 ;  /* 0x0000003db2b07c20 */ /* 0x000fe20008410000 */
[----:B------:R-:W-:Y:S01]  /*cfa0*/  FMUL.FTZ R178, R179, UR61 ;  /* 0x0000003db3b27c20 */ /* 0x000fe20008410000 */
[----:B------:R-:W-:Y:S01]  /*cfb0*/  FMUL.FTZ R179, R182, UR61 ;  /* 0x0000003db6b37c20 */ /* 0x000fe20008410000 */
[----:B------:R-:W2:Y:S01]  /*cfc0*/  MUFU.TANH R186, R186 ;  /* 0x000000ba00ba7308 */ /* 0x000ea20000002400 */
        /* <DEDUP_REMOVED lines=8> */
[----:B---3--:R-:W-:Y:S01]  /*d050*/  FMNMX.FTZ R0, R185, R0, !PT ;  /* 0x00000000b9007209 */ /* 0x008fe20007810000 */
[----:B------:R-:W-:Y:S01]  /*d060*/  FMUL.FTZ R157, R157, UR61 ;  /* 0x0000003d9d9d7c20 */ /* 0x000fe20008410000 */
[----:B------:R-:W-:Y:S01]  /*d070*/  FMUL.FTZ R22, R187, UR61 ;  /* 0x0000003dbb167c20 */ /* 0x000fe20008410000 */
[----:B------:R-:W-:Y:S01]  /*d080*/  FMUL.FTZ R184, R190, UR61 ;  /* 0x0000003dbeb87c20 */ /* 0x000fe20008410000 */
[----:B------:R-:W-:Y:S01]  /*d090*/  FMUL.FTZ R187, R191, UR61 ;  /* 0x0000003dbfbb7c20 */ /* 0x000fe20008410000 */
[----:B------:R-:W-:Y:S01]  /*d0a0*/  FMUL.FTZ R156, R183, UR61 ;  /* 0x0000003db79c7c20 */ /* 0x000fe20008410000 */
[----:B------:R-:W-:Y:S01]  /*d0b0*/  FMUL.FTZ R170, R170, UR61 ;  /* 0x0000003daaaa7c20 */ /* 0x000fe20008410000 */
[----:B------:R-:W3:Y:S01]  /*d0c0*/  MUFU.TANH R177, R177 ;  /* 0x000000b100b17308 */ /* 0x000ee20000002400 */
[----:B--2---:R-:W-:Y:S01]  /*d0d0*/  FMNMX.FTZ R0, R186, R0, !PT ;  /* 0x00000000ba007209 */ /* 0x004fe20007810000 */
[----:B------:R-:W-:Y:S01]  /*d0e0*/  ULDC UR11, c[0x0][0x988] ;  /* 0x00026200000b7ab9 */ /* 0x000fe20000000800 */
[----:B------:R-:W-:Y:S01]  /*d0f0*/  FMUL.FTZ R171, R171, UR61 ;  /* 0x0000003dabab7c20 */ /* 0x000fe20008410000 */
[----:B------:R-:W-:Y:S01]  /*d100*/  FMUL.FTZ R174, R174, UR61 ;  /* 0x0000003daeae7c20 */ /* 0x000fe20008410000 */
[----:B------:R-:W-:Y:S01]  /*d110*/  FMUL.FTZ R175, R175, UR61 ;  /* 0x0000003dafaf7c20 */ /* 0x000fe20008410000 */
[----:B------:R-:W-:Y:S01]  /*d120*/  FMUL.FTZ R162, R162, UR61 ;  /* 0x0000003da2a27c20 */ /* 0x000fe20008410000 */
[----:B------:R-:W-:Y:S01]  /*d130*/  FMUL.FTZ R163, R163, UR61 ;  /* 0x0000003da3a37c20 */ /* 0x000fe20008410000 */
[----:B------:R-:W2:Y:S01]  /*d140*/  MUFU.TANH R180, R180 ;  /* 0x000000b400b47308 */ /* 0x000ea20000002400 */
[----:B-1----:R-:W-:Y:S01]  /*d150*/  FMNMX.FTZ R0, R188, R0, !PT ;  /* 0x00000000bc007209 */ /* 0x002fe20007810000 */
[----:B------:R-:W-:Y:S01]  /*d160*/  FMUL.FTZ R166, R166, UR61 ;  /* 0x0000003da6a67c20 */ /* 0x000fe20008410000 */
[----:B------:R-:W-:Y:S01]  /*d170*/  FMUL.FTZ R167, R167, UR61 ;  /* 0x0000003da7a77c20 */ /* 0x000fe20008410000 */
[----:B------:R-:W-:Y:S01]  /*d180*/  FMUL.FTZ R154, R154, UR61 ;  /* 0x0000003d9a9a7c20 */ /* 0x000fe20008410000 */
[----:B------:R-:W-:Y:S01]  /*d190*/  FMUL.FTZ R155, R155, UR61 ;  /* 0x0000003d9b9b7c20 */ /* 0x000fe20008410000 */
[----:B------:R-:W-:Y:S01]  /*d1a0*/  FMUL.FTZ R158, R158, UR61 ;  /* 0x0000003d9e9e7c20 */ /* 0x000fe20008410000 */
[----:B------:R-:W-:Y:S01]  /*d1b0*/  FMUL.FTZ R159, R159, UR61 ;  /* 0x0000003d9f9f7c20 */ /* 0x000fe20008410000 */
[----:B------:R-:W1:Y:S01]  /*d1c0*/  MUFU.TANH R181, R181 ;  /* 0x000000b500b57308 */ /* 0x000e620000002400 */
[----:B---3--:R-:W-:-:S07]  /*d1d0*/  FMNMX.FTZ R0, R177, R0, !PT ;  /* 0x00000000b1007209 */ /* 0x008fce0007810000 */
[----:B------:R-:W3:Y:S01]  /*d1e0*/  MUFU.TANH R168, R168 ;  /* 0x000000a800a87308 */ /* 0x000ee20000002400 */
[----:B--2---:R-:W-:-:S07]  /*d1f0*/  FMNMX.FTZ R0, R180, R0, !PT ;  /* 0x00000000b4007209 */ /* 0x004fce0007810000 */
[----:B------:R-:W2:Y:S01]  /*d200*/  MUFU.TANH R169, R169 ;  /* 0x000000a900a97308 */ /* 0x000ea20000002400 */
[----:B-1----:R-:W-:-:S07]  /*d210*/  FMNMX.FTZ R0, R181, R0, !PT ;  /* 0x00000000b5007209 */ /* 0x002fce0007810000 */
        /* <DEDUP_REMOVED lines=18> */
[----:B------:R-:W0:Y:S01]  /*d340*/  MUFU.TANH R157, R157 ;  /* 0x0000009d009d7308 */ /* 0x000e220000002400 */
[----:B---3--:R-:W-:-:S07]  /*d350*/  FMNMX.FTZ R0, R182, R0, !PT ;  /* 0x00000000b6007209 */ /* 0x008fce0007810000 */
[----:B------:R-:W1:Y:S01]  /*d360*/  MUFU.TANH R21, R21 ;  /* 0x0000001500157308 */ /* 0x000e620000002400 */
[----:B--2---:R-:W-:-:S07]  /*d370*/  FMNMX.FTZ R0, R153, R0, !PT ;  /* 0x0000000099007209 */ /* 0x004fce0007810000 */
[----:B------:R-:W2:Y:S01]  /*d380*/  MUFU.TANH R22, R22 ;  /* 0x0000001600167308 */ /* 0x000ea20000002400 */
[----:B0-----:R-:W-:-:S05]  /*d390*/  FMNMX.FTZ R3, R157, R0, !PT ;  /* 0x000000009d037209 */ /* 0x001fca0007810000 */
[----:B------:R-:W0:Y:S02]  /*d3a0*/  SHFL.BFLY PT, R0, R3, 0x2, 0x1f ;  /* 0x0c401f0003007f89 */ /* 0x000e2400000e0000 */
[----:B------:R-:W3:Y:S08]  /*d3b0*/  MUFU.TANH R184, R184 ;  /* 0x000000b800b87308 */ /* 0x000ef00000002400 */
[----:B------:R-:W4:Y:S08]  /*d3c0*/  MUFU.TANH R187, R187 ;  /* 0x000000bb00bb7308 */ /* 0x000f300000002400 */
[----:B------:R-:W5:Y:S01]  /*d3d0*/  MUFU.TANH R176, R176 ;  /* 0x000000b000b07308 */ /* 0x000f620000002400 */
[----:B0-----:R-:W-:-:S07]  /*d3e0*/  FMNMX.FTZ R3, R3, R0, !PT ;  /* 0x0000000003037209 */ /* 0x001fce0007810000 */
[----:B------:R-:W0:Y:S01]  /*d3f0*/  MUFU.TANH R178, R178 ;  /* 0x000000b200b27308 */ /* 0x000e220000002400 */
[----:B------:R-:W1:Y:S07]  /*d400*/  SHFL.BFLY PT, R0, R3, 0x1, 0x1f ;  /* 0x0c201f0003007f89 */ /* 0x000e6e00000e0000 */
[----:B------:R-:W0:Y:S08]  /*d410*/  MUFU.TANH R179, R179 ;  /* 0x000000b300b37308 */ /* 0x000e300000002400 */
[----:B------:R-:W0:Y:S08]  /*d420*/  MUFU.TANH R156, R156 ;  /* 0x0000009c009c7308 */ /* 0x000e300000002400 */
[----:B------:R-:W0:Y:S01]  /*d430*/  MUFU.TANH R170, R170 ;  /* 0x000000aa00aa7308 */ /* 0x000e220000002400 */
[----:B-1----:R-:W-:-:S02]  /*d440*/  FMNMX.FTZ R3, R3, R0, !PT ;  /* 0x0000000003037209 */ /* 0x002fc40007810000 */
[----:B------:R-:W-:-:S03]  /*d450*/  FMNMX.FTZ R0, R21, R18, !PT ;  /* 0x0000001215007209 */ /* 0x000fc60007810000 */
[----:B------:R-:W-:Y:S01]  /*d460*/  FADD.FTZ R20, -R3, R20 ;  /* 0x0000001403147221 */ /* 0x000fe20000010100 */
[----:B--2---:R-:W-:Y:S01]  /*d470*/  FMNMX.FTZ R0, R22, R0, !PT ;  /* 0x0000000016007209 */ /* 0x004fe20007810000 */
[----:B------:R-:W1:Y:S03]  /*d480*/  MUFU.TANH R171, R171 ;  /* 0x000000ab00ab7308 */ /* 0x000e660000002400 */
[----:B---3--:R-:W-:-:S04]  /*d490*/  FMNMX.FTZ R0, R184, R0, !PT ;  /* 0x00000000b8007209 */ /* 0x008fc80007810000 */
[----:B----4-:R-:W-:Y:S01]  /*d4a0*/  FMNMX.FTZ R183, R187, R0, !PT ;  /* 0x00000000bbb77209 */ /* 0x010fe20007810000 */
[----:B------:R-:W2:Y:S03]  /*d4b0*/  MUFU.TANH R174, R174 ;  /* 0x000000ae00ae7308 */ /* 0x000ea60000002400 */
[----:B-----5:R-:W-:-:S04]  /*d4c0*/  FMNMX.FTZ R183, R176, R183, !PT ;  /* 0x000000b7b0b77209 */ /* 0x020fc80007810000 */
[----:B0-----:R-:W-:Y:S01]  /*d4d0*/  FMNMX.FTZ R183, R178, R183, !PT ;  /* 0x000000b7b2b77209 */ /* 0x001fe20007810000 */
[----:B------:R-:W0:Y:S08]  /*d4e0*/  MUFU.TANH R175, R175 ;  /* 0x000000af00af7308 */ /* 0x000e300000002400 */
[----:B------:R-:W3:Y:S08]  /*d4f0*/  MUFU.TANH R162, R162 ;  /* 0x000000a200a27308 */ /* 0x000ef00000002400 */
[----:B------:R-:W4:Y:S08]  /*d500*/  MUFU.TANH R163, R163 ;  /* 0x000000a300a37308 */ /* 0x000f300000002400 */
[----:B------:R-:W5:Y:S08]  /*d510*/  MUFU.TANH R166, R166 ;  /* 0x000000a600a67308 */ /* 0x000f700000002400 */
[----:B------:R-:W-:Y:S08]  /*d520*/  MUFU.TANH R167, R167 ;  /* 0x000000a700a77308 */ /* 0x000ff00000002400 */
[----:B------:R-:W-:Y:S01]  /*d530*/  MUFU.TANH R154, R154 ;  /* 0x0000009a009a7308 */ /* 0x000fe20000002400 */
[----:B------:R-:W-:-:S02]  /*d540*/  WARPGROUP.DEPBAR.LE gsb0, 0x0 ;  /* 0x00008000000079c5 */ /* 0x000fc40000010000 */
[----:B------:R-:W-:-:S05]  /*d550*/  WARPGROUP.ARRIVE ;  /* 0x00000000000079c5 */ /* 0x000fca0000000000 */
[----:B------:R-:W-:Y:S01]  /*d560*/  MUFU.TANH R155, R155 ;  /* 0x0000009b009b7308 */ /* 0x000fe20000002400 */
[----:B------:R-:W-:Y:S01]  /*d570*/  HGMMA.64x256x16.F32.BF16 R24, R204, gdesc[UR4].tnspB, R24, gsb0 ;  /* 0x43e00004cc187df0 */ /* 0x000fe20008001818 */
[----:B------:R-:W-:Y:S01]  /*d580*/  UIADD3 UR6, UR5, 0x100, URZ ;  /* 0x0000010005067890 */ /* 0x000fe2000fffe03f */
[----:B------:R-:W-:-:S05]  /*d590*/  UMOV UR7, 0x40000040 ;  /* 0x4000004000077882 */ /* 0x000fca0000000000 */
[----:B------:R-:W-:Y:S08]  /*d5a0*/  MUFU.TANH R158, R158 ;  /* 0x0000009e009e7308 */ /* 0x000ff00000002400 */
[----:B------:R-:W-:Y:S01]  /*d5b0*/  MUFU.TANH R159, R159 ;  /* 0x0000009f009f7308 */ /* 0x000fe20000002400 */
        /* <DEDUP_REMOVED lines=11> */
[----:B------:R-:W-:Y:S02]  /*d670*/  UMOV UR5, UR11 ;  /* 0x0000000b00057c82 */ /* 0x000fe40008000000 */
[----:B------:R-:W-:-:S04]  /*d680*/  FMUL.FTZ R20, R20, UR5 ;  /* 0x0000000514147c20 */ /* 0x000fc80008410000 */
[----:B------:R1:W-:Y:S02]  /*d690*/  MUFU.EX2 R0, R20 ;  /* 0x0000001400007308 */ /* 0x0003e40000000800 */
[----:B-1----:R-:W-:-:S04]  /*d6a0*/  FMUL.FTZ R20, R3, UR5 ;  /* 0x0000000503147c20 */ /* 0x002fc80008410000 */
        /* <DEDUP_REMOVED lines=16> */
[----:B------:R-:W-:Y:S01]  /*d7b0*/  FFMA.FTZ R169, R173, UR5, -R20 ;  /* 0x00000005ada97c23 */ /* 0x000fe20008010814 */
[----:B--2---:R-:W-:Y:S01]  /*d7c0*/  FMNMX.FTZ R2, R174, R2, !PT ;  /* 0x00000002ae027209 */ /* 0x004fe20007810000 */
[----:B------:R-:W1:Y:S03]  /*d7d0*/  MUFU.EX2 R208, R208 ;  /* 0x000000d000d07308 */ /* 0x000e660000000800 */
[----:B0-----:R-:W-:-:S04]  /*d7e0*/  FMNMX.FTZ R2, R175, R2, !PT ;  /* 0x00000002af027209 */ /* 0x001fc80007810000 */
[----:B---3--:R-:W-:Y:S01]  /*d7f0*/  FMNMX.FTZ R2, R162, R2, !PT ;  /* 0x00000002a2027209 */ /* 0x008fe20007810000 */
[----:B------:R-:W-:Y:S03]  /*d800*/  MUFU.EX2 R210, R210 ;  /* 0x000000d200d27308 */ /* 0x000fe60000000800 */
[----:B----4-:R-:W-:-:S04]  /*d810*/  FMNMX.FTZ R2, R163, R2, !PT ;  /* 0x00000002a3027209 */ /* 0x010fc80007810000 */
[----:B-----5:R-:W-:Y:S01]  /*d820*/  FMNMX.FTZ R2, R166, R2, !PT ;  /* 0x00000002a6027209 */ /* 0x020fe20007810000 */
[----:B------:R-:W-:Y:S01]  /*d830*/  MUFU.EX2 R185, R185 ;  /* 0x000000b900b97308 */ /* 0x000fe20000000800 */
[----:B-1----:R-:W-:Y:S01]  /*d840*/  FFMA.FTZ R14, R0, R14, R208 ;  /* 0x0000000e000e7223 */ /* 0x002fe200000100d0 */
[----:B------:R-:W-:Y:S02]  /*d850*/  F2FP.BF16.F32.PACK_AB R208, R183, R208 ;  /* 0x000000d0b7d0723e */ /* 0x000fe400000010ff */
[----:B------:R-:W-:Y:S01]  /*d860*/  FMNMX.FTZ R2, R167, R2, !PT ;  /* 0x00000002a7027209 */ /* 0x000fe20007810000 */
[----:B------:R-:W-:-:S03]  /*d870*/  FADD.FTZ R14, R183, R14 ;  /* 0x0000000eb70e7221 */ /* 0x000fc60000010000 */
[----:B------:R-:W-:Y:S01]  /*d880*/  FMNMX.FTZ R2, R154, R2, !PT ;  /* 0x000000029a027209 */ /* 0x000fe20007810000 */
[----:B------:R-:W-:Y:S03]  /*d890*/  MUFU.EX2 R204, R204 ;  /* 0x000000cc00cc7308 */ /* 0x000fe60000000800 */
[----:B------:R-:W-:-:S04]  /*d8a0*/  FMNMX.FTZ R2, R155, R2, !PT ;  /* 0x000000029b027209 */ /* 0x000fc80007810000 */
[----:B------:R-:W-:Y:S01]  /*d8b0*/  FMNMX.FTZ R2, R158, R2, !PT ;  /* 0x000000029e027209 */ /* 0x000fe20007810000 */
[----:B------:R-:W-:Y:S03]  /*d8c0*/  MUFU.EX2 R177, R177 ;  /* 0x000000b100b17308 */ /* 0x000fe60000000800 */
[----:B------:R-:W-:-:S05]  /*d8d0*/  FMNMX.FTZ R2, R159, R2, !PT ;  /* 0x000000029f027209 */ /* 0x000fca0007810000 */
[----:B------:R-:W0:Y:S01]  /*d8e0*/  SHFL.BFLY PT, R4, R2, 0x2, 0x1f ;  /* 0x0c401f0002047f89 */ /* 0x000e2200000e0000 */
[----:B------:R-:W-:Y:S08]  /*d8f0*/  MUFU.EX2 R206, R206 ;  /* 0x000000ce00ce7308 */ /* 0x000ff00000000800 */
[----:B------:R-:W-:Y:S08]  /*d900*/  MUFU.EX2 R180, R180 ;  /* 0x000000b400b47308 */ /* 0x000ff00000000800 */
[----:B------:R-:W-:Y:S01]  /*d910*/  MUFU.EX2 R200, R200 ;  /* 0x000000c800c87308 */ /* 0x000fe20000000800 */
[----:B0-----:R-:W-:-:S07]  /*d920*/  FMNMX.FTZ R2, R2, R4, !PT ;  /* 0x0000000402027209 */ /* 0x001fce0007810000 */
[----:B------:R-:W-:Y:S01]  /*d930*/  MUFU.EX2 R168, R168 ;  /* 0x000000a800a87308 */ /* 0x000fe20000000800 */
[----:B------:R-:W0:Y:S07]  /*d940*/  SHFL.BFLY PT, R4, R2, 0x1, 0x1f ;  /* 0x0c201f0002047f89 */ /* 0x000e2e00000e0000 */
[----:B------:R-:W-:Y:S08]  /*d950*/  MUFU.EX2 R202, R202 ;  /* 0x000000ca00ca7308 */ /* 0x000ff00000000800 */
[----:B------:R-:W-:Y:S01]  /*d960*/  MUFU.EX2 R169, R169 ;  /* 0x000000a900a97308 */ /* 0x000fe20000000800 */
[----:B0-----:R-:W-:-:S05]  /*d970*/  FMNMX.FTZ R4, R2, R4, !PT ;  /* 0x0000000402047209 */ /* 0x001fca0007810000 */
[----:B------:R-:W-:-:S04]  /*d980*/  FADD.FTZ R2, -R4, R18 ;  /* 0x0000001204027221 */ /* 0x000fc80000010100 */
[----:B------:R-:W-:-:S06]  /*d990*/  FMUL.FTZ R2, R2, UR5 ;  /* 0x0000000502027c20 */ /* 0x000fcc0008410000 */
[----:B------:R-:W-:Y:S01]  /*d9a0*/  MUFU.EX2 R2, R2 ;  /* 0x0000000200027308 */ /* 0x000fe20000000800 */
[----:B------:R-:W-:Y:S02]  /*d9b0*/  WARPGROUP.DEPBAR.LE gsb0, 0x0 ;  /* 0x00008000000079c5 */ /* 0x000fe40000010000 */
[----:B------:R-:W-:Y:S01]  /*d9c0*/  WARPGROUP.ARRIVE ;  /* 0x00000000000079c5 */ /* 0x000fe20000000000 */
[--C-:B------:R-:W-:Y:S01]  /*d9d0*/  FFMA.FTZ R196, R160, UR5, -R20.reuse ;  /* 0x00000005a0c47c23 */ /* 0x100fe20008010814 */
[--C-:B------:R-:W-:Y:S01]  /*d9e0*/  FFMA.FTZ R160, R161, UR5, -R20.reuse ;  /* 0x00000005a1a07c23 */ /* 0x100fe20008010814 */
[--C-:B------:R-:W-:Y:S01]  /*d9f0*/  FFMA.FTZ R198, R164, UR5, -R20.reuse ;  /* 0x00000005a4c67c23 */ /* 0x100fe20008010814 */
[----:B------:R-:W-:Y:S02]  /*da00*/  FFMA.FTZ R161, R165, UR5, -R20 ;  /* 0x00000005a5a17c23 */ /* 0x000fe40008010814 */
[----:B------:R-:W-:Y:S01]  /*da10*/  HGMMA.64x256x16.F32.BF16 R24, R192, gdesc[UR4].tnspB, R24, gsb0 ;  /* 0x43e00004c0187df0 */ /* 0x000fe20008001818 */
[----:B------:R-:W-:Y:S01]  /*da20*/  MUFU.EX2 R196, R196 ;  /* 0x000000c400c47308 */ /* 0x000fe20000000800 */
[----:B------:R-:W-:-:S02]  /*da30*/  R2UR UR7, R23 ;  /* 0x00000000170772ca */ /* 0x000fc400000e0000 */
[----:B------:R-:W-:-:S05]  /*da40*/  R2UR UR6, R236 ;  /* 0x00000000ec0672ca */ /* 0x000fca00000e0000 */
[----:B------:R-:W-:Y:S08]  /*da50*/  MUFU.EX2 R160, R160 ;  /* 0x000000a000a07308 */ /* 0x000ff00000000800 */
[----:B------:R-:W-:Y:S01]  /*da60*/  MUFU.EX2 R198, R198 ;  /* 0x000000c600c67308 */ /* 0x000fe20000000800 */
[----:B------:R-:W-:-:S06]  /*da70*/  UISETP.GT.AND UP0, UPT, UR6, UR7, UPT ;  /* 0x000000070600728c */ /* 0x000fcc000bf04270 */
[----:B------:R-:W-:Y:S01]  /*da80*/  PLOP3.LUT P2, PT, PT, PT, UP0, 0x80, 0x0 ;  /* 0x000000000000781c */ /* 0x000fe20003f4f008 */
[----:B------:R-:W-:Y:S01]  /*da90*/  MUFU.EX2 R161, R161 ;  /* 0x000000a100a17308 */ /* 0x000fe20000000800 */
[----:B------:R-:W-:Y:S02]  /*daa0*/  WARPGROUP.DEPBAR.LE gsb0, 0x0 ;  /* 0x00008000000079c5 */ /* 0x000fe40000010000 */
[--C-:B------:R-:W-:Y:S01]  /*dab0*/  FFMA.FTZ R192, R152, UR5, -R20.reuse ;  /* 0x0000000598c07c23 */ /* 0x100fe20008010814 */
[--C-:B------:R-:W-:Y:S01]  /*dac0*/  FFMA.FTZ R152, R182, UR5, -R20.reuse ;  /* 0x00000005b6987c23 */ /* 0x100fe20008010814 */
[--C-:B------:R-:W-:Y:S01]  /*dad0*/  FFMA.FTZ R194, R153, UR5, -R20.reuse ;  /* 0x0000000599c27c23 */ /* 0x100fe20008010814 */
[----:B------:R-:W-:Y:S01]  /*dae0*/  FFMA.FTZ R20, R157, UR5, -R20 ;  /* 0x000000059d147c23 */ /* 0x000fe20008010814 */
[----:B------:R-:W-:Y:S02]  /*daf0*/  IMAD.U32 R157, RZ, RZ, UR60 ;  /* 0x0000003cff9d7e24 */ /* 0x000fe4000f8e00ff */
[----:B------:R-:W-:Y:S03]  /*db00*/  MUFU.EX2 R192, R192 ;  /* 0x000000c000c07308 */ /* 0x000fe60000000800 */
[----:B------:R-:W-:-:S05]  /*db10*/  @!P1 LEA R157, R157, UR10, 0x3 ;  /* 0x0000000a9d9d9c11 */ /* 0x000fca000f8e18ff */
[----:B------:R0:W-:Y:S01]  /*db20*/  MUFU.EX2 R18, R20 ;  /* 0x0000001400127308 */ /* 0x0001e20000000800 */
[----:B------:R-:W-:-:S05]  /*db30*/  @!P1 VIADD R157, R157, 0x38840 ;  /* 0x000388409d9d9836 */ /* 0x000fca0000000000 */
[----:B------:R-:W-:Y:S02]  /*db40*/  @!P1 PRMT R157, RZ, 0x654, R157 ;  /* 0x00000654ff9d9816 */ /* 0x000fe4000000009d */
[----:B------:R-:W-:Y:S01]  /*db50*/  MUFU.EX2 R152, R152 ;  /* 0x0000009800987308 */ /* 0x000fe20000000800 */
[----:B0-----:R-:W-:Y:S01]  /*db60*/  FMUL.FTZ R20, R4, UR5 ;  /* 0x0000000504147c20 */ /* 0x001fe20008410000 */
[----:B------:R0:W-:Y:S03]  /*db70*/  @!P1 SYNCS.ARRIVE.TRANS64.RED.A1T0 RZ, [R157+URZ], RZ ;  /* 0x000000ff9dff99a7 */ /* 0x0001e6000810043f */
        /* <DEDUP_REMOVED lines=23> */
[----:B-1----:R-:W-:Y:S01]  /*dcf0*/  FFMA.FTZ R5, R2, R5, R209 ;  /* 0x0000000502057223 */ /* 0x002fe200000100d1 */
[----:B------:R-:W-:Y:S01]  /*dd00*/  FADD.FTZ R159, R210, R14 ;  /* 0x0000000ed29f7221 */ /* 0x000fe20000010000 */
[----:B0-----:R-:W-:Y:S01]  /*dd10*/  IMAD.U32 R157, RZ, RZ, UR4 ;  /* 0x00000004ff9d7e24 */ /* 0x001fe2000f8e00ff */
[----:B------:R-:W-:Y:S01]  /*dd20*/  UIADD3 UR4, UR6, -0x1, URZ ;  /* 0xffffffff06047890 */ /* 0x000fe2000fffe03f */
[----:B------:R-:W-:Y:S01]  /*dd30*/  R2UR UR6, R16 ;  /* 0x00000000100672ca */ /* 0x000fe200000e0000 */
[----:B------:R-:W-:Y:S01]  /*dd40*/  FADD.FTZ R159, R185, R159 ;  /* 0x0000009fb99f7221 */ /* 0x000fe20000010000 */
[----:B------:R-:W-:Y:S01]  /*dd50*/  @!P1 VIADD R157, R157, 0x38860 ;  /* 0x000388609d9d9836 */ /* 0x000fe20000000000 */
[----:B------:R-:W0:Y:S01]  /*dd60*/  MUFU.EX2 R22, R22 ;  /* 0x0000001600167308 */ /* 0x000e220000000800 */
[----:B--2---:R-:W-:Y:S01]  /*dd70*/  FADD.FTZ R5, R21, R5 ;  /* 0x0000000515057221 */ /* 0x004fe20000010000 */
[----:B------:R-:W-:Y:S01]  /*dd80*/  FADD.FTZ R159, R204, R159 ;  /* 0x0000009fcc9f7221 */ /* 0x000fe20000010000 */
[----:B------:R-:W-:Y:S01]  /*dd90*/  IMAD.U32 R236, RZ, RZ, UR4 ;  /* 0x00000004ffec7e24 */ /* 0x000fe2000f8e00ff */
[----:B------:R-:W-:-:S02]  /*dda0*/  @!P1 PRMT R164, RZ, 0x654, R157 ;  /* 0x00000654ffa49816 */ /* 0x000fc4000000009d */
[----:B------:R-:W-:Y:S01]  /*ddb0*/  FADD.FTZ R159, R177, R159 ;  /* 0x0000009fb19f7221 */ /* 0x000fe20000010000 */
[----:B------:R-:W-:Y:S01]  /*ddc0*/  F2FP.BF16.F32.PACK_AB R209, R21, R209 ;  /* 0x000000d115d1723e */ /* 0x000fe200000010ff */
[----:B------:R-:W1:Y:S01]  /*ddd0*/  MUFU.EX2 R205, R205 ;  /* 0x000000cd00cd7308 */ /* 0x000e620000000800 */
[----:B---3--:R-:W-:Y:S01]  /*dde0*/  FADD.FTZ R14, R211, R5 ;  /* 0x00000005d30e7221 */ /* 0x008fe20000010000 */
[----:B------:R-:W-:Y:S01]  /*ddf0*/  FADD.FTZ R159, R206, R159 ;  /* 0x0000009fce9f7221 */ /* 0x000fe20000010000 */
[----:B------:R2:W-:Y:S01]  /*de00*/  @!P1 SYNCS.ARRIVE.TRANS64.RED.A1T0 RZ, [R164+URZ], RZ ;  /* 0x000000ffa4ff99a7 */ /* 0x0005e2000810043f */
[----:B------:R-:W-:Y:S01]  /*de10*/  F2FP.BF16.F32.PACK_AB R210, R185, R210 ;  /* 0x000000d2b9d2723e */ /* 0x000fe200000010ff */
[----:B------:R-:W-:Y:S02]  /*de20*/  IMAD.U32 R21, RZ, RZ, UR60 ;  /* 0x0000003cff157e24 */ /* 0x000fe4000f8e00ff */
[----:B------:R-:W-:Y:S01]  /*de30*/  FADD.FTZ R159, R180, R159 ;  /* 0x0000009fb49f7221 */ /* 0x000fe20000010000 */
[----:B------:R-:W-:Y:S01]  /*de40*/  F2FP.BF16.F32.PACK_AB R204, R177, R204 ;  /* 0x000000ccb1cc723e */ /* 0x000fe200000010ff */
[----:B------:R-:W3:Y:S01]  /*de50*/  MUFU.EX2 R153, R153 ;  /* 0x0000009900997308 */ /* 0x000ee20000000800 */
[----:B0-----:R-:W-:Y:S01]  /*de60*/  FADD.FTZ R14, R22, R14 ;  /* 0x0000000e160e7221 */ /* 0x001fe20000010000 */
[----:B------:R-:W-:Y:S01]  /*de70*/  FADD.FTZ R159, R200, R159 ;  /* 0x0000009fc89f7221 */ /* 0x000fe20000010000 */
[----:B------:R-:W-:Y:S01]  /*de80*/  F2FP.BF16.F32.PACK_AB R211, R22, R211 ;  /* 0x000000d316d3723e */ /* 0x000fe200000010ff */
[----:B------:R-:W-:Y:S01]  /*de90*/  IMAD.U32 R22, RZ, RZ, UR6 ;  /* 0x00000006ff167e24 */ /* 0x000fe2000f8e00ff */
[----:B------:R-:W-:Y:S01]  /*dea0*/  F2FP.BF16.F32.PACK_AB R206, R180, R206 ;  /* 0x000000ceb4ce723e */ /* 0x000fe200000010ff */
[C---:B------:R-:W-:Y:S01]  /*deb0*/  FADD.FTZ R159, R168.reuse, R159 ;  /* 0x0000009fa89f7221 */ /* 0x040fe20000010000 */
[----:B------:R-:W-:Y:S01]  /*dec0*/  F2FP.BF16.F32.PACK_AB R200, R168, R200 ;  /* 0x000000c8a8c8723e */ /* 0x000fe200000010ff */
[----:B------:R-:W0:Y:S01]  /*ded0*/  MUFU.EX2 R207, R207 ;  /* 0x000000cf00cf7308 */ /* 0x000e220000000800 */
[----:B-1----:R-:W-:Y:S01]  /*dee0*/  FADD.FTZ R14, R205, R14 ;  /* 0x0000000ecd0e7221 */ /* 0x002fe20000010000 */
[----:B------:R-:W-:Y:S01]  /*def0*/  FADD.FTZ R159, R202, R159 ;  /* 0x0000009fca9f7221 */ /* 0x000fe20000010000 */
[----:B------:R-:W-:-:S03]  /*df00*/  F2FP.BF16.F32.PACK_AB R202, R169, R202 ;  /* 0x000000caa9ca723e */ /* 0x000fc600000010ff */
[----:B------:R-:W-:Y:S02]  /*df10*/  FADD.FTZ R159, R169, R159 ;  /* 0x0000009fa99f7221 */ /* 0x000fe40000010000 */
[----:B------:R-:W1:Y:S01]  /*df20*/  MUFU.EX2 R156, R156 ;  /* 0x0000009c009c7308 */ /* 0x000e620000000800 */
[C---:B---3--:R-:W-:Y:S01]  /*df30*/  FADD.FTZ R14, R153.reuse, R14 ;  /* 0x0000000e990e7221 */ /* 0x048fe20000010000 */
[----:B------:R-:W-:Y:S01]  /*df40*/  FADD.FTZ R159, R196, R159 ;  /* 0x0000009fc49f7221 */ /* 0x000fe20000010000 */
[----:B------:R-:W-:Y:S02]  /*df50*/  F2FP.BF16.F32.PACK_AB R205, R153, R205 ;  /* 0x000000cd99cd723e */ /* 0x000fe400000010ff */
[C---:B------:R-:W-:Y:S01]  /*df60*/  F2FP.BF16.F32.PACK_AB R196, R160.reuse, R196 ;  /* 0x000000c4a0c4723e */ /* 0x040fe200000010ff */
[----:B------:R-:W-:Y:S02]  /*df70*/  FADD.FTZ R159, R160, R159 ;  /* 0x0000009fa09f7221 */ /* 0x000fe40000010000 */
[----:B------:R-:W3:Y:S01]  /*df80*/  MUFU.EX2 R201, R201 ;  /* 0x000000c900c97308 */ /* 0x000ee20000000800 */
        /* <DEDUP_REMOVED lines=11> */
[----:B---3--:R-:W-:-:S07]  /*e040*/  FADD.FTZ R14, R201, R14 ;  /* 0x0000000ec90e7221 */ /* 0x008fce0000010000 */
[----:B------:R-:W3:Y:S01]  /*e050*/  MUFU.EX2 R154, R175 ;  /* 0x000000af009a7308 */ /* 0x000ee20000000800 */
[C---:B0-----:R-:W-:Y:S01]  /*e060*/  FADD.FTZ R14, R157.reuse, R14 ;  /* 0x0000000e9d0e7221 */ /* 0x041fe20000010000 */
[----:B------:R-:W-:-:S06]  /*e070*/  F2FP.BF16.F32.PACK_AB R201, R157, R201 ;  /* 0x000000c99dc9723e */ /* 0x000fcc00000010ff */
[----:B------:R-:W0:Y:S01]  /*e080*/  MUFU.EX2 R197, R197 ;  /* 0x000000c500c57308 */ /* 0x000e220000000800 */
[----:B-1----:R-:W-:-:S07]  /*e090*/  FADD.FTZ R14, R203, R14 ;  /* 0x0000000ecb0e7221 */ /* 0x002fce0000010000 */
[----:B------:R-:W1:Y:S01]  /*e0a0*/  MUFU.EX2 R5, R163 ;  /* 0x000000a300057308 */ /* 0x000e620000000800 */
[C---:B---3--:R-:W-:Y:S01]  /*e0b0*/  FADD.FTZ R14, R154.reuse, R14 ;  /* 0x0000000e9a0e7221 */ /* 0x048fe20000010000 */
[----:B------:R-:W-:-:S06]  /*e0c0*/  F2FP.BF16.F32.PACK_AB R203, R154, R203 ;  /* 0x000000cb9acb723e */ /* 0x000fcc00000010ff */
        /* <DEDUP_REMOVED lines=16> */
[----:B0-----:R-:W-:Y:S01]  /*e1d0*/  FADD.FTZ R159, R194, R159 ;  /* 0x0000009fc29f7221 */ /* 0x001fe20000010000 */
[----:B------:R-:W-:Y:S01]  /*e1e0*/  F2FP.BF16.F32.PACK_AB R194, R18, R194 ;  /* 0x000000c212c2723e */ /* 0x000fe200000010ff */
[----:B-1----:R-:W-:Y:S02]  /*e1f0*/  FADD.FTZ R5, R158, R14 ;  /* 0x0000000e9e057221 */ /* 0x002fe40000010000 */
[----:B------:R-:W-:Y:S01]  /*e200*/  FADD.FTZ R14, R18, R159 ;  /* 0x0000009f120e7221 */ /* 0x000fe20000010000 */
[----:B------:R-:W-:Y:S02]  /*e210*/  IMAD.MOV.U32 R18, RZ, RZ, R4 ;  /* 0x000000ffff127224 */ /* 0x000fe400078e0004 */
[C---:B---3--:R-:W-:Y:S01]  /*e220*/  FADD.FTZ R5, R20.reuse, R5 ;  /* 0x0000000514057221 */ /* 0x048fe20000010000 */
[----:B------:R-:W-:Y:S01]  /*e230*/  F2FP.BF16.F32.PACK_AB R195, R20, R158 ;  /* 0x0000009e14c3723e */ /* 0x000fe200000010ff */
[----:B------:R-:W-:Y:S01]  /*e240*/  IMAD.MOV.U32 R20, RZ, RZ, R3 ;  /* 0x000000ffff147224 */ /* 0x000fe200078e0003 */
[----:B--2---:R-:W-:Y:S06]  /*e250*/  @P2 BRA `(.L_x_2385) ;  /* 0xffffffc4003c2947 */ /* 0x004fec000383ffff */
.L_x_2376:
        /* <DEDUP_REMOVED lines=131> */
.L_x_2386:
        /* <DEDUP_REMOVED lines=8> */
.L_x_2387:
[----:B-1----:R-:W-:Y:S05]  /*eb10*/  @P2 BRA `(.L_x_2388) ;  /* 0x0000000000082947 */ /* 0x002fea0003800000 */
[----:B------:R-:W1:Y:S02]  /*eb20*/  SYNCS.PHASECHK.TRANS64.TRYWAIT P0, [UR8+0x38850], R0 ;  /* 0x03885000ff0075a7 */ /* 0x000e640008000148 */
[----:B-1----:R-:W-:Y:S05]  /*eb30*/  @!P0 BRA `(.L_x_2389) ;  /* 0x000000d800648947 */ /* 0x002fea0003800000 */
.L_x_2388:
[----:B------:R-:W-:Y:S01]  /*eb40*/  R2UR UR4, R17 ;  /* 0x00000000110472ca */ /* 0x000fe200000e0000 */
[----:B------:R-:W2:Y:S01]  /*eb50*/  LDL.LU R2, [R1+0x30] ;  /* 0x0000300001027983 */ /* 0x000ea20000300800 */
[----:B------:R-:W-:Y:S01]  /*eb60*/  WARPGROUP.ARRIVE ;  /* 0x00000000000079c5 */ /* 0x000fe20000000000 */
[----:B------:R-:W-:Y:S01]  /*eb70*/  UMOV UR7, 0x40000040 ;  /* 0x4000004000077882 */ /* 0x000fe20000000000 */
[----:B------:R-:W-:Y:S01]  /*eb80*/  IMAD.U32 R8, RZ, RZ, UR5 ;  /* 0x00000005ff087e24 */ /* 0x000fe2000f8e00ff */
[----:B-1----:R-:W1:Y:S01]  /*eb90*/  SHFL.BFLY PT, R7, R14, 0x2, 0x1f ;  /* 0x0c401f000e077f89 */ /* 0x002e6200000e0000 */
[----:B------:R-:W-:Y:S02]  /*eba0*/  IMAD.U32 R11, RZ, RZ, UR8 ;  /* 0x00000008ff0b7e24 */ /* 0x000fe4000f8e00ff */
[----:B------:R-:W-:Y:S01]  /*ebb0*/  IMAD.MOV.U32 R6, RZ, RZ, RZ ;  /* 0x000000ffff067224 */ /* 0x000fe200078e00ff */
[----:B0-----:R-:W0:Y:S01]  /*ebc0*/  SHFL.BFLY PT, R0, R5, 0x2, 0x1f ;  /* 0x0c401f0005007f89 */ /* 0x001e2200000e0000 */
[----:B------:R-:W-:-:S03]  /*ebd0*/  @!P1 VIADD R11, R11, 0x38860 ;  /* 0x000388600b0b9836 */ /* 0x000fc60000000000 */
[----:B------:R-:W-:Y:S02]  /*ebe0*/  UIADD3 UR4, UR4, 0x400, URZ ;  /* 0x0000040004047890 */ /* 0x000fe4000fffe03f */
[----:B------:R-:W-:Y:S02]  /*ebf0*/  @!P1 PRMT R11, RZ, 0x654, R11 ;  /* 0x00000654ff0b9816 */ /* 0x000fe4000000000b */
[----:B------:R-:W-:-:S04]  /*ec00*/  USHF.R.U32.HI UR4, URZ, 0x4, UR4 ;  /* 0x000000043f047899 */ /* 0x000fc80008011604 */
[----:B------:R-:W-:-:S04]  /*ec10*/  ULOP3.LUT UR4, UR4, 0x3fff, URZ, 0xc0, !UPT ;  /* 0x00003fff04047892 */ /* 0x000fc8000f8ec03f */
[----:B------:R-:W-:-:S04]  /*ec20*/  ULOP3.LUT UR4, UR4, 0x2800000, URZ, 0xfc, !UPT ;  /* 0x0280000004047892 */ /* 0x000fc8000f8efc3f */
[----:B------:R-:W-:Y:S01]  /*ec30*/  UIMAD UR4, UR60, 0xa00, UR4 ;  /* 0x00000a003c0478a4 */ /* 0x000fe2000f8e0204 */
[----:B-1----:R-:W-:Y:S01]  /*ec40*/  FADD.FTZ R7, R7, R14 ;  /* 0x0000000e07077221 */ /* 0x002fe20000010000 */
[----:B------:R-:W-:-:S04]  /*ec50*/  UIADD3 UR60, UR60, 0x1, URZ ;  /* 0x000000013c3c7890 */ /* 0x000fc8000fffe03f */
[----:B------:R-:W-:Y:S01]  /*ec60*/  UISETP.NE.AND UP0, UPT, UR60, 0x2, UPT ;  /* 0x000000023c00788c */ /* 0x000fe2000bf05270 */
[----:B------:R-:W-:Y:S02]  /*ec70*/  UMOV UR6, UR4 ;  /* 0x0000000400067c82 */ /* 0x000fe40008000000 */
[----:B------:R-:W-:Y:S01]  /*ec80*/  HGMMA.64x256x16.F32.BF16 R24, R208, gdesc[UR4].tnspB, R24, gsb0 ;  /* 0x43e00004d0187df0 */ /* 0x000fe20008001818 */
[----:B------:R-:W-:Y:S01]  /*ec90*/  UIADD3 UR6, UR4, 0x80, URZ ;  /* 0x0000008004067890 */ /* 0x000fe2000fffe03f */
[----:B------:R-:W-:Y:S01]  /*eca0*/  UMOV UR7, 0x40000040 ;  /* 0x4000004000077882 */ /* 0x000fe20000000000 */
[----:B------:R-:W-:Y:S01]  /*ecb0*/  USEL UR60, UR60, URZ, UP0 ;  /* 0x0000003f3c3c7287 */ /* 0x000fe20008000000 */
[----:B--2---:R-:W-:Y:S01]  /*ecc0*/  R2UR UR9, R2 ;  /* 0x00000000020972ca */ /* 0x004fe200000e0000 */
[----:B0-----:R-:W-:Y:S01]  /*ecd0*/  FADD.FTZ R2, R0, R5 ;  /* 0x0000000500027221 */ /* 0x001fe20000010000 */
[----:B------:R-:W-:Y:S01]  /*ece0*/  IMAD.MOV.U32 R5, RZ, RZ, RZ ;  /* 0x000000ffff057224 */ /* 0x000fe200078e00ff */
[----:B------:R-:W0:Y:S04]  /*ecf0*/  SHFL.BFLY PT, R0, R7, 0x1, 0x1f ;  /* 0x0c201f0007007f89 */ /* 0x000e2800000e0000 */
[----:B------:R-:W1:Y:S01]  /*ed00*/  SHFL.BFLY PT, R9, R2, 0x1, 0x1f ;  /* 0x0c201f0002097f89 */ /* 0x000e6200000e0000 */
[----:B------:R-:W-:-:S02]  /*ed10*/  WARPGROUP.DEPBAR.LE gsb0, 0x0 ;  /* 0x00008000000079c5 */ /* 0x000fc40000010000 */
[----:B------:R-:W-:-:S03]  /*ed20*/  WARPGROUP.ARRIVE ;  /* 0x00000000000079c5 */ /* 0x000fc60000000000 */
[----:B------:R-:W-:-:S11]  /*ed30*/  UIADD3 UR9, UR9, 0x1, URZ ;  /* 0x0000000109097890 */ /* 0x000fd6000fffe03f */
[----:B------:R-:W-:Y:S01]  /*ed40*/  HGMMA.64x256x16.F32.BF16 R24, R204, gdesc[UR4].tnspB, R24, gsb0 ;  /* 0x43e00004cc187df0 */ /* 0x000fe20008001818 */
[----:B------:R-:W-:Y:S01]  /*ed50*/  UIADD3 UR6, UR4, 0x100, URZ ;  /* 0x0000010004067890 */ /* 0x000fe2000fffe03f */
[----:B------:R-:W-:Y:S01]  /*ed60*/  UMOV UR7, 0x40000040 ;  /* 0x4000004000077882 */ /* 0x000fe20000000000 */
[----:B0-----:R-:W-:Y:S01]  /*ed70*/  FADD.FTZ R12, R7, R0 ;  /* 0x00000000070c7221 */ /* 0x001fe20000010000 */
[----:B------:R-:W-:Y:S01]  /*ed80*/  IMAD.U32 R7, RZ, RZ, UR5 ;  /* 0x00000005ff077e24 */ /* 0x000fe2000f8e00ff */
[----:B------:R-:W-:Y:S01]  /*ed90*/  R2UR UR5, R16 ;  /* 0x00000000100572ca */ /* 0x000fe200000e0000 */
[----:B------:R-:W-:Y:S02]  /*eda0*/  IMAD.MOV.U32 R0, RZ, RZ, -0x800000 ;  /* 0xff800000ff007424 */ /* 0x000fe400078e00ff */
[----:B-1----:R-:W-:Y:S01]  /*edb0*/  FADD.FTZ R13, R2, R9 ;  /* 0x00000009020d7221 */ /* 0x002fe20000010000 */
[----:B------:R-:W-:Y:S01]  /*edc0*/  FSETP.NE.FTZ.AND P0, PT, R12, RZ, PT ;  /* 0x000000ff0c00720b */ /* 0x000fe20003f15000 */
[----:B------:R-:W-:-:S03]  /*edd0*/  IMAD.MOV.U32 R2, RZ, RZ, -0x800000 ;  /* 0xff800000ff027424 */ /* 0x000fc600078e00ff */
[----:B------:R-:W-:-:S09]  /*ede0*/  FSETP.NE.FTZ.AND P2, PT, R13, RZ, PT ;  /* 0x000000ff0d00720b */ /* 0x000fd20003f55000 */
[----:B------:R-:W0:Y:S01]  /*edf0*/  @P0 MUFU.LG2 R9, R12 ;  /* 0x0000000c00090308 */ /* 0x000e220000000c00 */
[----:B------:R-:W-:-:S07]  /*ee00*/  @P0 FMUL.FTZ R8, R8, 0.69314718246459960938 ;  /* 0x3f31721808080820 */ /* 0x000fce0000410000 */
[----:B------:R-:W1:Y:S08]  /*ee10*/  @P2 MUFU.LG2 R10, R13 ;  /* 0x0000000d000a2308 */ /* 0x000e700000000c00 */
[----:B------:R2:W3:Y:S01]  /*ee20*/  @P0 MUFU.RCP R6, R12 ;  /* 0x0000000c00060308 */ /* 0x0004e20000001000 */
[----:B0-----:R-:W-:-:S04]  /*ee30*/  @P0 FMUL.FTZ R9, R9, 0.69314718246459960938 ;  /* 0x3f31721809090820 */ /* 0x001fc80000410000 */
[----:B------:R-:W-:Y:S01]  /*ee40*/  @P0 FFMA.FTZ R2, R8, R3, R9 ;  /* 0x0000000308020223 */ /* 0x000fe20000010009 */
[----:B------:R-:W-:Y:S01]  /*ee50*/  IMAD.U32 R3, RZ, RZ, UR9 ;  /* 0x00000009ff037e24 */ /* 0x000fe2000f8e00ff */
[----:B------:R-:W-:Y:S01]  /*ee60*/  PLOP3.LUT P0, PT, PT, PT, PT, 0x8, 0x0 ;  /* 0x000000000000781c */ /* 0x000fe20003f0e170 */
[----:B------:R-:W0:Y:S01]  /*ee70*/  @P2 MUFU.RCP R5, R13 ;  /* 0x0000000d00052308 */ /* 0x000e220000001000 */
[----:B--2---:R-:W-:Y:S01]  /*ee80*/  @P2 FMUL.FTZ R12, R7, 0.69314718246459960938 ;  /* 0x3f317218070c2820 */ /* 0x004fe20000410000 */
[----:B-1----:R-:W-:Y:S01]  /*ee90*/  @P2 FMUL.FTZ R7, R10, 0.69314718246459960938 ;  /* 0x3f3172180a072820 */ /* 0x002fe20000410000 */
[----:B------:R1:W-:Y:S03]  /*eea0*/  STL [R1+0x30], R3 ;  /* 0x0000300301007387 */ /* 0x0003e60000100800 */
[----:B------:R-:W-:Y:S01]  /*eeb0*/  @P2 FFMA.FTZ R0, R12, R4, R7 ;  /* 0x000000040c002223 */ /* 0x000fe20000010007 */
[----:B------:R-:W-:-:S02]  /*eec0*/  WARPGROUP.DEPBAR.LE gsb0, 0x0 ;  /* 0x00008000000079c5 */ /* 0x000fc40000010000 */
[----:B------:R-:W-:-:S06]  /*eed0*/  WARPGROUP.ARRIVE ;  /* 0x00000000000079c5 */ /* 0x000fcc0000000000 */
        /* <DEDUP_REMOVED lines=10> */
[----:B------:R-:W-:-:S04]  /*ef80*/  USEL UR4, URZ, 0x1, UP0 ;  /* 0x000000013f047887 */ /* 0x000fc80008000000 */
[----:B------:R-:W-:-:S06]  /*ef90*/  ULOP3.LUT UR5, UR5, UR4, URZ, 0x3c, !UPT ;  /* 0x0000000405057292 */ /* 0x000fcc000f8e3c3f */
[----:B------:R-:W-:Y:S01]  /*efa0*/  IMAD.U32 R16, RZ, RZ, UR5 ;  /* 0x00000005ff107e24 */ /* 0x000fe2000f8e00ff */
[----:B------:R-:W-:Y:S02]  /*efb0*/  WARPGROUP.DEPBAR.LE gsb0, 0x0 ;  /* 0x00008000000079c5 */ /* 0x000fe40000010000 */
[----:B------:R-:W-:-:S12]  /*efc0*/  WARPGROUP.ARRIVE ;  /* 0x00000000000079c5 */ /* 0x000fd80000000000 */
[----:B------:R-:W-:Y:S03]  /*efd0*/  HGMMA.64x256x16.F32.BF16 R24, R192, gdesc[UR4].tnspB, R24, gsb0 ;  /* 0x43e00004c0187df0 */ /* 0x000fe60008001818 */
[----:B------:R-:W-:Y:S02]  /*efe0*/  WARPGROUP.DEPBAR.LE gsb0, 0x0 ;  /* 0x00008000000079c5 */ /* 0x000fe40000010000 */
[----:B------:R1:W-:Y:S01]  /*eff0*/  @!P1 SYNCS.ARRIVE.TRANS64.RED.A1T0 RZ, [R11+URZ], RZ ;  /* 0x000000ff0bff99a7 */ /* 0x0003e2000810043f */
[-C--:B---3--:R-:W-:Y:S01]  /*f000*/  FMUL.FTZ R24, R24, R6.reuse ;  /* 0x0000000618187220 */ /* 0x088fe20000410000 */
        /* <DEDUP_REMOVED lines=127> */
.L_x_2359:
        /* <DEDUP_REMOVED lines=15> */
[----:B------:R-:W3:Y:S01]  /*f8f0*/  LDL R3, [R1+0x64] ;  /* 0x0000640001037983 */ /* 0x000ee20000100800 */
[----:B------:R-:W-:Y:S01]  /*f900*/  F2FP.BF16.F32.PACK_AB R7, R31, R30 ;  /* 0x0000001e1f07723e */ /* 0x000fe200000010ff */
[----:B------:R-:W-:Y:S01]  /*f910*/  ULDC.64 UR16, c[0x0][0xc00] ;  /* 0x0003000000107ab9 */ /* 0x000fe20000000a00 */
[----:B------:R-:W-:Y:S01]  /*f920*/  R2UR UR9, R217 ;  /* 0x00000000d90972ca */ /* 0x000fe200000e0000 */
[----:B------:R-:W-:Y:S01]  /*f930*/  ULDC.64 UR12, c[0x0][0xc00] ;  /* 0x00030000000c7ab9 */ /* 0x000fe20000000a00 */
[----:B------:R-:W4:Y:S01]  /*f940*/  LDL R174, [R1+0x28] ;  /* 0x0000280001ae7983 */ /* 0x000f220000100800 */
[----:B------:R-:W-:Y:S01]  /*f950*/  ULDC.64 UR22, c[0x0][0x208] ;  /* 0x0000820000167ab9 */ /* 0x000fe20000000a00 */
[----:B------:R-:W-:Y:S01]  /*f960*/  ULDC.64 UR14, c[0x0][0xc08] ;  /* 0x00030200000e7ab9 */ /* 0x000fe20000000a00 */
[----:B------:R-:W-:-:S02]  /*f970*/  R2UR UR20, R214 ;  /* 0x00000000d61472ca */ /* 0x000fc400000e0000 */
[----:B------:R-:W-:Y:S02]  /*f980*/  R2UR UR28, R212 ;  /* 0x00000000d41c72ca */ /* 0x000fe400000e0000 */
[----:B------:R-:W-:-:S04]  /*f990*/  R2UR UR19, R216 ;  /* 0x00000000d81372ca */ /* 0x000fc800000e0000 */
[----:B------:R-:W-:Y:S01]  /*f9a0*/  UIMAD.WIDE UR12, UR9, 0x4, UR12 ;  /* 0x00000004090c78a5 */ /* 0x000fe2000f8e020c */
[----:B------:R-:W-:Y:S01]  /*f9b0*/  UMOV UR10, UR8 ;  /* 0x00000008000a7c82 */ /* 0x000fe20008000000 */
[----:B0-----:R-:W-:Y:S01]  /*f9c0*/  UMOV UR11, UR4 ;  /* 0x00000004000b7c82 */ /* 0x001fe20008000000 */
[----:B------:R-:W-:Y:S01]  /*f9d0*/  UISETP.NE.U32.AND UP0, UPT, UR14, URZ, UPT ;  /* 0x0000003f0e00728c */ /* 0x000fe2000bf05070 */
[----:B------:R-:W-:-:S03]  /*f9e0*/  ULDC UR4, c[0x0][0xad4] ;  /* 0x0002b50000047ab9 */ /* 0x000fc60000000800 */
[----:B------:R-:W-:-:S11]  /*f9f0*/  UISETP.NE.AND.EX UP0, UPT, UR15, URZ, UPT, UP0 ;  /* 0x0000003f0f00728c */ /* 0x000fd6000bf05300 */
[----:B------:R-:W-:Y:S01]  /*fa00*/  @UP0 ULEA UR14, UP1, UR9, UR14, 0x2 ;  /* 0x0000000e090e0291 */ /* 0x000fe2000f82103f */
[----:B------:R-:W-:Y:S01]  /*fa10*/  BAR.SYNC.DEFER_BLOCKING 0x1, 0x100 ;  /* 0x0044000000007b1d */ /* 0x000fe20000010000 */
[----:B--2---:R-:W-:Y:S01]  /*fa20*/  R2UR UR18, R8 ;  /* 0x00000000081272ca */ /* 0x004fe200000e0000 */
[----:B---3--:R-:W-:-:S03]  /*fa30*/  IMAD.WIDE R152, R3, R152, UR10 ;  /* 0x0000000a03987e25 */ /* 0x008fc6000f8e0298 */
[C---:B------:R-:W-:Y:S02]  /*fa40*/  IADD3 R11, P0, R152.reuse, 0x40, RZ ;  /* 0x00000040980b7810 */ /* 0x040fe40007f1e0ff */
[C---:B------:R-:W-:Y:S02]  /*fa50*/  IADD3 R21, P6, R152.reuse, 0x4020, RZ ;  /* 0x0000402098157810 */ /* 0x040fe40007fde0ff */
[----:B------:R-:W-:Y:S02]  /*fa60*/  LOP3.LUT R10, R11, 0x380, RZ, 0xc0, !PT ;  /* 0x000003800b0a7812 */ /* 0x000fe400078ec0ff */
[----:B------:R-:W-:Y:S02]  /*fa70*/  IADD3 R9, P1, R152, 0x20, RZ ;  /* 0x0000002098097810 */ /* 0x000fe40007f3e0ff */
[----:B------:R-:W-:Y:S02]  /*fa80*/  SHF.R.U64 R10, R10, 0x3, RZ ;  /* 0x000000030a0a7819 */ /* 0x000fe400000012ff */
[----:B------:R-:W-:-:S02]  /*fa90*/  LOP3.LUT R20, R21, 0x380, RZ, 0xc0, !PT ;  /* 0x0000038015147812 */ /* 0x000fc400078ec0ff */
[----:B------:R-:W-:Y:S02]  /*faa0*/  LOP3.LUT R5, R152, 0x380, RZ, 0xc0, !PT ;  /* 0x0000038098057812 */ /* 0x000fe400078ec0ff */
[----:B------:R-:W-:Y:S02]  /*fab0*/  LOP3.LUT R8, R9, 0x380, RZ, 0xc0, !PT ;  /* 0x0000038009087812 */ /* 0x000fe400078ec0ff */
[----:B------:R-:W-:Y:S01]  /*fac0*/  LOP3.LUT R10, R10, R11, RZ, 0x3c, !PT ;  /* 0x0000000b0a0a7212 */ /* 0x000fe200078e3cff */
[----:B------:R-:W-:Y:S01]  /*fad0*/  IMAD.X R11, RZ, RZ, R153, P0 ;  /* 0x000000ffff0b7224 */ /* 0x000fe200000e0699 */
[----:B------:R-:W-:Y:S02]  /*fae0*/  SHF.R.U64 R20, R20, 0x3, RZ ;  /* 0x0000000314147819 */ /* 0x000fe400000012ff */
[----:B------:R-:W-:Y:S02]  /*faf0*/  IADD3 R23, P5, R152, 0x4040, RZ ;  /* 0x0000404098177810 */ /* 0x000fe40007fbe0ff */
[----:B------:R-:W-:-:S02]  /*fb00*/  SHF.R.U64 R5, R5, 0x3, RZ ;  /* 0x0000000305057819 */ /* 0x000fc400000012ff */
[----:B------:R-:W-:Y:S02]  /*fb10*/  IADD3 R159, P0, R152, 0x8020, RZ ;  /* 0x00008020989f7810 */ /* 0x000fe40007f1e0ff */
[----:B------:R-:W-:Y:S02]  /*fb20*/  SHF.R.U64 R8, R8, 0x3, RZ ;  /* 0x0000000308087819 */ /* 0x000fe400000012ff */
[----:B------:R-:W-:Y:S01]  /*fb30*/  LOP3.LUT R20, R20, R21, RZ, 0x3c, !PT ;  /* 0x0000001514147212 */ /* 0x000fe200078e3cff */
[--C-:B------:R-:W-:Y:S01]  /*fb40*/  IMAD.X R21, RZ, RZ, R153.reuse, P6 ;  /* 0x000000ffff157224 */ /* 0x100fe200030e0699 */
[----:B------:R-:W-:Y:S02]  /*fb50*/  LOP3.LUT R22, R23, 0x380, RZ, 0xc0, !PT ;  /* 0x0000038017167812 */ /* 0x000fe400078ec0ff */
[----:B------:R-:W-:Y:S01]  /*fb60*/  LOP3.LUT R4, R5, R152, RZ, 0x3c, !PT ;  /* 0x0000009805047212 */ /* 0x000fe200078e3cff */
[----:B------:R-:W-:Y:S01]  /*fb70*/  IMAD.MOV.U32 R5, RZ, RZ, R153 ;  /* 0x000000ffff057224 */ /* 0x000fe200078e0099 */
[----:B------:R-:W-:-:S02]  /*fb80*/  LOP3.LUT R158, R159, 0x380, RZ, 0xc0, !PT ;  /* 0x000003809f9e7812 */ /* 0x000fc400078ec0ff */
[----:B------:R-:W-:Y:S02]  /*fb90*/  IADD3 R18, P6, R152, 0xc000, RZ ;  /* 0x0000c00098127810 */ /* 0x000fe40007fde0ff */
[----:B------:R-:W-:Y:S01]  /*fba0*/  LOP3.LUT R8, R8, R9, RZ, 0x3c, !PT ;  /* 0x0000000908087212 */ /* 0x000fe200078e3cff */
[----:B------:R-:W-:Y:S01]  /*fbb0*/  IMAD.X R9, RZ, RZ, R153, P1 ;  /* 0x000000ffff097224 */ /* 0x000fe200008e0699 */
[----:B------:R-:W-:Y:S02]  /*fbc0*/  SHF.R.U64 R22, R22, 0x3, RZ ;  /* 0x0000000316167819 */ /* 0x000fe400000012ff */
[C---:B------:R-:W-:Y:S02]  /*fbd0*/  IADD3 R13, P4, R152.reuse, 0x60, RZ ;  /* 0x00000060980d7810 */ /* 0x040fe40007f9e0ff */
[C---:B------:R-:W-:Y:S02]  /*fbe0*/  IADD3 R15, P3, R152.reuse, 0x4000, RZ ;  /* 0x00004000980f7810 */ /* 0x040fe40007f7e0ff */
[----:B------:R-:W-:-:S02]  /*fbf0*/  IADD3 R155, P2, R152, 0x4060, RZ ;  /* 0x00004060989b7810 */ /* 0x000fc40007f5e0ff */
[----:B------:R-:W-:Y:S02]  /*fc00*/  IADD3 R157, P1, R152, 0x8000, RZ ;  /* 0x00008000989d7810 */ /* 0x000fe40007f3e0ff */
[----:B------:R-:W-:Y:S02]  /*fc10*/  SHF.R.U64 R158, R158, 0x3, RZ ;  /* 0x000000039e9e7819 */ /* 0x000fe400000012ff */
[----:B------:R-:W-:Y:S02]  /*fc20*/  LOP3.LUT R17, R18, 0x380, RZ, 0xc0, !PT ;  /* 0x0000038012117812 */ /* 0x000fe400078ec0ff */
[----:B------:R-:W-:Y:S02]  /*fc30*/  MOV R3, R4 ;  /* 0x0000000400037202 */ /* 0x000fe40000000f00 */
[----:B------:R-:W-:Y:S02]  /*fc40*/  F2FP.BF16.F32.PACK_AB R4, R25, R24 ;  /* 0x000000181904723e */ /* 0x000fe400000010ff */
[----:B------:R-:W-:-:S02]  /*fc50*/  F2FP.BF16.F32.PACK_AB R5, R27, R26 ;  /* 0x0000001a1b05723e */ /* 0x000fc400000010ff */
[----:B------:R-:W-:Y:S01]  /*fc60*/  LOP3.LUT R22, R22, R23, RZ, 0x3c, !PT ;  /* 0x0000001716167212 */ /* 0x000fe200078e3cff */
[----:B------:R-:W-:Y:S01]  /*fc70*/  IMAD.X R23, RZ, RZ, R153, P5 ;  /* 0x000000ffff177224 */ /* 0x000fe200028e0699 */
[----:B------:R-:W-:Y:S01]  /*fc80*/  LOP3.LUT R12, R13, 0x380, RZ, 0xc0, !PT ;  /* 0x000003800d0c7812 */ /* 0x000fe200078ec0ff */
[----:B------:R0:W-:Y:S01]  /*fc90*/  STSM.16.M88.4 [R3], R4 ;  /* 0x0000000403007844 */ /* 0x0001e20000000200 */
[----:B------:R-:W-:Y:S02]  /*fca0*/  LOP3.LUT R14, R15, 0x380, RZ, 0xc0, !PT ;  /* 0x000003800f0e7812 */ /* 0x000fe400078ec0ff */
[----:B------:R-:W-:Y:S02]  /*fcb0*/  LOP3.LUT R154, R155, 0x380, RZ, 0xc0, !PT ;  /* 0x000003809b9a7812 */ /* 0x000fe400078ec0ff */
[----:B------:R-:W-:Y:S02]  /*fcc0*/  LOP3.LUT R156, R157, 0x380, RZ, 0xc0, !PT ;  /* 0x000003809d9c7812 */ /* 0x000fe400078ec0ff */
[----:B------:R-:W-:-:S02]  /*fcd0*/  LOP3.LUT R158, R158, R159, RZ, 0x3c, !PT ;  /* 0x0000009f9e9e7212 */ /* 0x000fc400078e3cff */
[----:B------:R-:W-:Y:S02]  /*fce0*/  SHF.R.U64 R17, R17, 0x3, RZ ;  /* 0x0000000311117819 */ /* 0x000fe400000012ff */
[----:B------:R-:W-:Y:S02]  /*fcf0*/  IADD3 R159, P5, R152, 0xc020, RZ ;  /* 0x0000c020989f7810 */ /* 0x000fe40007fbe0ff */
[----:B------:R-:W-:Y:S02]  /*fd00*/  SHF.R.U64 R12, R12, 0x3, RZ ;  /* 0x000000030c0c7819 */ /* 0x000fe400000012ff */
[----:B------:R-:W-:Y:S01]  /*fd10*/  SHF.R.U64 R14, R14, 0x3, RZ ;  /* 0x000000030e0e7819 */ /* 0x000fe200000012ff */
[--C-:B0-----:R-:W-:Y:S01]  /*fd20*/  IMAD.X R5, RZ, RZ, R153.reuse, P6 ;  /* 0x000000ffff057224 */ /* 0x101fe200030e0699 */
[----:B------:R-:W-:Y:S01]  /*fd30*/  SHF.R.U64 R154, R154, 0x3, RZ ;  /* 0x000000039a9a7819 */ /* 0x000fe200000012ff */
[----:B------:R-:W-:Y:S01]  /*fd40*/  IMAD.X R7, RZ, RZ, R153, P5 ;  /* 0x000000ffff077224 */ /* 0x000fe200028e0699 */
[----:B------:R-:W-:-:S02]  /*fd50*/  SHF.R.U64 R156, R156, 0x3, RZ ;  /* 0x000000039c9c7819 */ /* 0x000fc400000012ff */
[----:B------:R-:W-:Y:S02]  /*fd60*/  LOP3.LUT R4, R17, R18, RZ, 0x3c, !PT ;  /* 0x0000001211047212 */ /* 0x000fe400078e3cff */
[----:B------:R-:W-:Y:S02]  /*fd70*/  LOP3.LUT R17, R159, 0x380, RZ, 0xc0, !PT ;  /* 0x000003809f117812 */ /* 0x000fe400078ec0ff */
        /* <DEDUP_REMOVED lines=8> */
[----:B------:R-:W-:-:S02]  /*fe00*/  SHF.R.U64 R6, R17, 0x3, RZ ;  /* 0x0000000311067819 */ /* 0x000fc400000012ff */
[C---:B------:R-:W-:Y:S02]  /*fe10*/  IADD3 R165, P4, R152.reuse, 0x8040, RZ ;  /* 0x0000804098a57810 */ /* 0x040fe40007f9e0ff */
[C---:B------:R-:W-:Y:S02]  /*fe20*/  IADD3 R167, P3, R152.reuse, 0x8060, RZ ;  /* 0x0000806098a77810 */ /* 0x040fe40007f7e0ff */
[C---:B------:R-:W-:Y:S02]  /*fe30*/  IADD3 R163, P2, R152.reuse, 0xc040, RZ ;  /* 0x0000c04098a37810 */ /* 0x040fe40007f5e0ff */
[----:B------:R-:W-:Y:S02]  /*fe40*/  IADD3 R160, P1, R152, 0xc060, RZ ;  /* 0x0000c06098a07810 */ /* 0x000fe40007f3e0ff */
[----:B------:R-:W-:Y:S01]  /*fe50*/  LOP3.LUT R6, R6, R159, RZ, 0x3c, !PT ;  /* 0x0000009f06067212 */ /* 0x000fe200078e3cff */
[----:B------:R-:W-:Y:S01]  /*fe60*/  IMAD.X R159, RZ, RZ, R153, P0 ;  /* 0x000000ffff9f7224 */ /* 0x000fe200000e0699 */
[----:B------:R-:W-:-:S02]  /*fe70*/  LOP3.LUT R164, R165, 0x380, RZ, 0xc0, !PT ;  /* 0x00000380a5a47812 */ /* 0x000fc400078ec0ff */
[----:B------:R-:W-:Y:S02]  /*fe80*/  LOP3.LUT R166, R167, 0x380, RZ, 0xc0, !PT ;  /* 0x00000380a7a67812 */ /* 0x000fe400078ec0ff */
[----:B------:R-:W-:Y:S02]  /*fe90*/  LOP3.LUT R162, R163, 0x380, RZ, 0xc0, !PT ;  /* 0x00000380a3a27812 */ /* 0x000fe400078ec0ff */
[----:B------:R-:W-:Y:S02]  /*fea0*/  LOP3.LUT R161, R160, 0x380, RZ, 0xc0, !PT ;  /* 0x00000380a0a17812 */ /* 0x000fe400078ec0ff */
[----:B------:R-:W-:Y:S02]  /*feb0*/  MOV R169, R20 ;  /* 0x0000001400a97202 */ /* 0x000fe40000000f00 */
[----:B------:R-:W-:Y:S02]  /*fec0*/  MOV R170, R22 ;  /* 0x0000001600aa7202 */ /* 0x000fe40000000f00 */
[----:B------:R-:W-:-:S02]  /*fed0*/  MOV R8, R8 ;  /* 0x0000000800087202 */ /* 0x000fc40000000f00 */
[----:B------:R-:W-:Y:S02]  /*fee0*/  F2FP.BF16.F32.PACK_AB R20, R33, R32 ;  /* 0x000000202114723e */ /* 0x000fe400000010ff */
[----:B------:R-:W-:Y:S02]  /*fef0*/  F2FP.BF16.F32.PACK_AB R21, R35, R34 ;  /* 0x000000222315723e */ /* 0x000fe400000010ff */
[----:B------:R-:W-:Y:S02]  /*ff00*/  F2FP.BF16.F32.PACK_AB R22, R37, R36 ;  /* 0x000000242516723e */ /* 0x000fe400000010ff */
[----:B------:R-:W-:Y:S02]  /*ff10*/  F2FP.BF16.F32.PACK_AB R23, R39, R38 ;  /* 0x000000262717723e */ /* 0x000fe400000010ff */
[----:B------:R-:W-:Y:S02]  /*ff20*/  MOV R3, R4 ;  /* 0x0000000400037202 */ /* 0x000fe40000000f00 */
[----:B------:R-:W-:Y:S01]  /*ff30*/  MOV R17, R6 ;  /* 0x0000000600117202 */ /* 0x000fe20000000f00 */
[----:B------:R0:W-:Y:S01]  /*ff40*/  STSM.16.M88.4 [R8], R20 ;  /* 0x0000001408007844 */ /* 0x0001e20000000200 */
[----:B------:R-:W-:-:S02]  /*ff50*/  SHF.R.U64 R164, R164, 0x3, RZ ;  /* 0x00000003a4a47819 */ /* 0x000fc400000012ff */
[----:B------:R-:W-:Y:S02]  /*ff60*/  SHF.R.U64 R166, R166, 0x3, RZ ;  /* 0x00000003a6a67819 */ /* 0x000fe400000012ff */
[----:B------:R-:W-:Y:S02]  /*ff70*/  SHF.R.U64 R162, R162, 0x3, RZ ;  /* 0x00000003a2a27819 */ /* 0x000fe400000012ff */
[----:B------:R-:W-:Y:S02]  /*ff80*/  SHF.R.U64 R161, R161, 0x3, RZ ;  /* 0x00000003a1a17819 */ /* 0x000fe400000012ff */
[----:B------:R-:W-:Y:S02]  /*ff90*/  MOV R152, R10 ;  /* 0x0000000a00987202 */ /* 0x000fe40000000f00 */
[----:B------:R-:W-:Y:S02]  /*ffa0*/  F2FP.BF16.F32.PACK_AB R4, R41, R40 ;  /* 0x000000282904723e */ /* 0x000fe400000010ff */
[----:B------:R-:W-:-:S02]  /*ffb0*/  F2FP.BF16.F32.PACK_AB R5, R43, R42 ;  /* 0x0000002a2b05723e */ /* 0x000fc400000010ff */
[----:B------:R-:W-:Y:S02]  /*ffc0*/  F2FP.BF16.F32.PACK_AB R6, R45, R44 ;  /* 0x0000002c2d06723e */ /* 0x000fe400000010ff */
[----:B------:R-:W-:Y:S02]  /*ffd0*/  F2FP.BF16.F32.PACK_AB R7, R47, R46 ;  /* 0x0000002e2f07723e */ /* 0x000fe400000010ff */
[----:B------:R-:W-:Y:S02]  /*ffe0*/  MOV R172, R12 ;  /* 0x0000000c00ac7202 */ /* 0x000fe40000000f00 */
[----:B------:R-:W-:Y:S01]  /*fff0*/  MOV R173, R14 ;  /* 0x0000000e00ad7202 */ /* 0x000fe20000000f00 */
[----:B------:R1:W-:Y:S01]  /*10000*/  STSM.16.M88.4 [R152], R4 ;  /* 0x0000000498007844 */ /* 0x0003e20000000200 */
[----:B0-----:R-:W-:Y:S02]  /*10010*/  F2FP.BF16.F32.PACK_AB R8, R49, R48 ;  /* 0x000000303108723e */ /* 0x001fe400000010ff */
[----:B------:R-:W-:-:S02]  /*10020*/  F2FP.BF16.F32.PACK_AB R9, R51, R50 ;  /* 0x000000323309723e */ /* 0x000fc400000010ff */
        /* <DEDUP_REMOVED lines=10> */
[----:B------:R-:W-:Y:S01]  /*100d0*/  F2FP.BF16.F32.PACK_AB R12, R57, R56 ;  /* 0x00000038390c723e */ /* 0x000fe200000010ff */
[----:B------:R0:W-:Y:S01]  /*100e0*/  STSM.16.M88.4 [R172], R8 ;  /* 0x00000008ac007844 */ /* 0x0001e20000000200 */
[----:B------:R-:W-:-:S02]  /*100f0*/  F2FP.BF16.F32.PACK_AB R13, R59, R58 ;  /* 0x0000003a3b0d723e */ /* 0x000fc400000010ff */
[----:B------:R-:W-:Y:S02]  /*10100*/  F2FP.BF16.F32.PACK_AB R14, R61, R60 ;  /* 0x0000003c3d0e723e */ /* 0x000fe400000010ff */
[----:B------:R-:W-:Y:S02]  /*10110*/  F2FP.BF16.F32.PACK_AB R15, R63, R62 ;  /* 0x0000003e3f0f723e */ /* 0x000fe400000010ff */
[----:B------:R-:W-:Y:S02]  /*10120*/  MOV R171, R154 ;  /* 0x0000009a00ab7202 */ /* 0x000fe40000000f00 */
[----:B------:R-:W-:Y:S01]  /*10130*/  F2FP.BF16.F32.PACK_AB R20, R65, R64 ;  /* 0x000000404114723e */ /* 0x000fe200000010ff */
[----:B------:R2:W-:Y:S01]  /*10140*/  STSM.16.M88.4 [R173], R12 ;  /* 0x0000000cad007844 */ /* 0x0005e20000000200 */
[----:B------:R-:W-:Y:S02]  /*10150*/  F2FP.BF16.F32.PACK_AB R21, R67, R66 ;  /* 0x000000424315723e */ /* 0x000fe400000010ff */
[----:B------:R-:W-:-:S02]  /*10160*/  F2FP.BF16.F32.PACK_AB R22, R69, R68 ;  /* 0x000000444516723e */ /* 0x000fc400000010ff */
[----:B------:R-:W-:Y:S02]  /*10170*/  F2FP.BF16.F32.PACK_AB R23, R71, R70 ;  /* 0x000000464717723e */ /* 0x000fe400000010ff */
[----:B------:R-:W-:Y:S02]  /*10180*/  MOV R18, R156 ;  /* 0x0000009c00127202 */ /* 0x000fe40000000f00 */
[----:B------:R-:W-:Y:S01]  /*10190*/  MOV R168, R158 ;  /* 0x0000009e00a87202 */ /* 0x000fe20000000f00 */
[----:B------:R3:W-:Y:S01]  /*101a0*/  STSM.16.M88.4 [R169], R20 ;  /* 0x00000014a9007844 */ /* 0x0007e20000000200 */
[----:B-1----:R-:W-:Y:S02]  /*101b0*/  F2FP.BF16.F32.PACK_AB R152, R73, R72 ;  /* 0x000000484998723e */ /* 0x002fe400000010ff */
[----:B------:R-:W-:Y:S02]  /*101c0*/  F2FP.BF16.F32.PACK_AB R153, R75, R74 ;  /* 0x0000004a4b99723e */ /* 0x000fe400000010ff */
[----:B------:R-:W-:-:S02]  /*101d0*/  F2FP.BF16.F32.PACK_AB R154, R77, R76 ;  /* 0x0000004c4d9a723e */ /* 0x000fc400000010ff */
[----:B------:R-:W-:Y:S02]  /*101e0*/  F2FP.BF16.F32.PACK_AB R155, R79, R78 ;  /* 0x0000004e4f9b723e */ /* 0x000fe400000010ff */
[----:B------:R-:W-:Y:S02]  /*101f0*/  F2FP.BF16.F32.PACK_AB R156, R81, R80 ;  /* 0x00000050519c723e */ /* 0x000fe400000010ff */
[----:B------:R-:W-:Y:S01]  /*10200*/  F2FP.BF16.F32.PACK_AB R157, R83, R82 ;  /* 0x00000052539d723e */ /* 0x000fe200000010ff */
[----:B------:R1:W-:Y:S01]  /*10210*/  STSM.16.M88.4 [R170], R152 ;  /* 0x00000098aa007844 */ /* 0x0003e20000000200 */
[----:B------:R-:W-:Y:S02]  /*10220*/  F2FP.BF16.F32.PACK_AB R158, R85, R84 ;  /* 0x00000054559e723e */ /* 0x000fe400000010ff */
[----:B------:R-:W-:Y:S02]  /*10230*/  F2FP.BF16.F32.PACK_AB R159, R87, R86 ;  /* 0x00000056579f723e */ /* 0x000fe400000010ff */
[----:B------:R-:W-:-:S02]  /*10240*/  F2FP.BF16.F32.PACK_AB R4, R89, R88 ;  /* 0x000000585904723e */ /* 0x000fc400000010ff */
[----:B------:R-:W-:Y:S01]  /*10250*/  F2FP.BF16.F32.PACK_AB R5, R91, R90 ;  /* 0x0000005a5b05723e */ /* 0x000fe200000010ff */
[----:B------:R5:W-:Y:S01]  /*10260*/  STSM.16.M88.4 [R171], R156 ;  /* 0x0000009cab007844 */ /* 0x000be20000000200 */
[----:B------:R-:W-:Y:S02]  /*10270*/  F2FP.BF16.F32.PACK_AB R6, R93, R92 ;  /* 0x0000005c5d06723e */ /* 0x000fe400000010ff */
[----:B------:R-:W-:Y:S02]  /*10280*/  F2FP.BF16.F32.PACK_AB R7, R95, R94 ;  /* 0x0000005e5f07723e */ /* 0x000fe400000010ff */
[----:B0-----:R-:W-:Y:S02]  /*10290*/  F2FP.BF16.F32.PACK_AB R8, R97, R96 ;  /* 0x000000606108723e */ /* 0x001fe400000010ff */
        /* <DEDUP_REMOVED lines=10> */
[----:B------:R-:W-:Y:S02]  /*10340*/  MOV R166, R166 ;  /* 0x000000a600a67202 */ /* 0x000fe40000000f00 */
[----:B---3--:R-:W-:Y:S01]  /*10350*/  F2FP.BF16.F32.PACK_AB R20, R113, R112 ;  /* 0x000000707114723e */ /* 0x008fe200000010ff */
[----:B------:R0:W-:Y:S01]  /*10360*/  STSM.16.M88.4 [R164], R12 ;  /* 0x0000000ca4007844 */ /* 0x0001e20000000200 */
[----:B------:R-:W-:Y:S02]  /*10370*/  F2FP.BF16.F32.PACK_AB R21, R115, R114 ;  /* 0x000000727315723e */ /* 0x000fe400000010ff */
[----:B------:R-:W-:Y:S02]  /*10380*/  F2FP.BF16.F32.PACK_AB R22, R117, R116 ;  /* 0x000000747516723e */ /* 0x000fe400000010ff */
[----:B------:R-:W-:Y:S02]  /*10390*/  F2FP.BF16.F32.PACK_AB R23, R119, R118 ;  /* 0x000000767717723e */ /* 0x000fe400000010ff */
[----:B-1----:R-:W-:-:S02]  /*103a0*/  F2FP.BF16.F32.PACK_AB R152, R121, R120 ;  /* 0x000000787998723e */ /* 0x002fc400000010ff */
[----:B------:R-:W-:Y:S01]  /*103b0*/  F2FP.BF16.F32.PACK_AB R153, R123, R122 ;  /* 0x0000007a7b99723e */ /* 0x000fe200000010ff */
[----:B------:R-:W-:Y:S01]  /*103c0*/  STSM.16.M88.4 [R166], R20 ;  /* 0x00000014a6007844 */ /* 0x000fe20000000200 */
[----:B------:R-:W-:Y:S02]  /*103d0*/  F2FP.BF16.F32.PACK_AB R154, R125, R124 ;  /* 0x0000007c7d9a723e */ /* 0x000fe400000010ff */
[----:B------:R-:W-:Y:S02]  /*103e0*/  F2FP.BF16.F32.PACK_AB R155, R127, R126 ;  /* 0x0000007e7f9b723e */ /* 0x000fe400000010ff */
[----:B-----5:R-:W-:Y:S01]  /*103f0*/  F2FP.BF16.F32.PACK_AB R156, R129, R128 ;  /* 0x00000080819c723e */ /* 0x020fe200000010ff */
[----:B0-----:R-:W-:Y:S01]  /*10400*/  IMAD.U32 R12, RZ, RZ, UR12 ;  /* 0x0000000cff0c7e24 */ /* 0x001fe2000f8e00ff */
[----:B------:R-:W-:Y:S01]  /*10410*/  F2FP.BF16.F32.PACK_AB R157, R131, R130 ;  /* 0x00000082839d723e */ /* 0x000fe200000010ff */
[----:B------:R-:W-:Y:S01]  /*10420*/  STSM.16.M88.4 [R3], R152 ;  /* 0x0000009803007844 */ /* 0x000fe20000000200 */
[----:B------:R-:W-:Y:S01]  /*10430*/  F2FP.BF16.F32.PACK_AB R158, R133, R132 ;  /* 0x00000084859e723e */ /* 0x000fe200000010ff */
[----:B------:R-:W-:Y:S01]  /*10440*/  IMAD.U32 R13, RZ, RZ, UR13 ;  /* 0x0000000dff0d7e24 */ /* 0x000fe2000f8e00ff */
[----:B------:R-:W-:-:S02]  /*10450*/  F2FP.BF16.F32.PACK_AB R159, R135, R134 ;  /* 0x00000086879f723e */ /* 0x000fc400000010ff */
[----:B------:R-:W-:Y:S02]  /*10460*/  MOV R162, R162 ;  /* 0x000000a200a27202 */ /* 0x000fe40000000f00 */
[----:B------:R-:W-:Y:S01]  /*10470*/  F2FP.BF16.F32.PACK_AB R4, R137, R136 ;  /* 0x000000888904723e */ /* 0x000fe200000010ff */
[----:B------:R-:W-:Y:S01]  /*10480*/  STSM.16.M88.4 [R17], R156 ;  /* 0x0000009c11007844 */ /* 0x000fe20000000200 */
[----:B------:R-:W-:Y:S02]  /*10490*/  F2FP.BF16.F32.PACK_AB R5, R139, R138 ;  /* 0x0000008a8b05723e */ /* 0x000fe400000010ff */
[----:B------:R-:W-:Y:S02]  /*104a0*/  F2FP.BF16.F32.PACK_AB R6, R141, R140 ;  /* 0x0000008c8d06723e */ /* 0x000fe400000010ff */
[----:B------:R-:W-:Y:S02]  /*104b0*/  F2FP.BF16.F32.PACK_AB R7, R143, R142 ;  /* 0x0000008e8f07723e */ /* 0x000fe400000010ff */
[----:B------:R-:W-:-:S02]  /*104c0*/  MOV R160, R160 ;  /* 0x000000a000a07202 */ /* 0x000fc40000000f00 */
[----:B------:R-:W-:Y:S01]  /*104d0*/  F2FP.BF16.F32.PACK_AB R8, R145, R144 ;  /* 0x000000909108723e */ /* 0x000fe200000010ff */
[----:B------:R0:W-:Y:S01]  /*104e0*/  STSM.16.M88.4 [R162], R4 ;  /* 0x00000004a2007844 */ /* 0x0001e20000000200 */
[----:B------:R-:W-:Y:S02]  /*104f0*/  F2FP.BF16.F32.PACK_AB R9, R147, R146 ;  /* 0x000000929309723e */ /* 0x000fe400000010ff */
[----:B------:R-:W-:Y:S02]  /*10500*/  F2FP.BF16.F32.PACK_AB R10, R149, R148 ;  /* 0x00000094950a723e */ /* 0x000fe400000010ff */
[----:B------:R-:W-:Y:S02]  /*10510*/  F2FP.BF16.F32.PACK_AB R11, R151, R150 ;  /* 0x00000096970b723e */ /* 0x000fe400000010ff */
[----:B------:R-:W-:Y:S01]  /*10520*/  ISETP.NE.U32.AND P0, PT, RZ, UR16, PT ;  /* 0x00000010ff007c0c */ /* 0x000fe2000bf05070 */
[----:B------:R-:W-:Y:S01]  /*10530*/  UMOV UR25, 0x9b8 ;  /* 0x000009b800197882 */ /* 0x000fe20000000000 */
[----:B----4-:R-:W-:Y:S01]  /*10540*/  R2UR UR26, R174 ;  /* 0x00000000ae1a72ca */ /* 0x010fe200000e0000 */
[----:B------:R1:W-:Y:S01]  /*10550*/  STSM.16.M88.4 [R160], R8 ;  /* 0x00000008a0007844 */ /* 0x0003e20000000200 */
[----:B------:R-:W-:Y:S01]  /*10560*/  BAR.SYNC.DEFER_BLOCKING 0x1, 0x100 ;  /* 0x0044000000007b1d */ /* 0x000fe20000010000 */
[----:B------:R-:W-:-:S13]  /*10570*/  ISETP.NE.AND.EX P0, PT, RZ, UR17, PT, P0 ;  /* 0x00000011ff007c0c */ /* 0x000fda000bf05300 */
[----:B------:R-:W2:Y:S01]  /*10580*/  @P0 LDG.E R12, desc[UR22][R12.64] ;  /* 0x000000160c0c0981 */ /* 0x000ea2000c1e1900 */
[----:B------:R-:W-:Y:S01]  /*10590*/  PLOP3.LUT P4, PT, PT, PT, UP0, 0x80, 0x0 ;  /* 0x000000000000781c */ /* 0x000fe20003f8f008 */
[----:B------:R-:W-:Y:S01]  /*105a0*/  @UP0 ULEA.HI.X UR15, UR9, UR15, UR18, 0x2, UP1 ;  /* 0x0000000f090f0291 */ /* 0x000fe200088f1412 */
[----:B0-----:R-:W-:-:S05]  /*105b0*/  IMAD.U32 R4, RZ, RZ, UR14 ;  /* 0x0000000eff047e24 */ /* 0x001fca000f8e00ff */
[----:B------:R-:W-:-:S06]  /*105c0*/  IMAD.U32 R5, RZ, RZ, UR15 ;  /* 0x0000000fff057e24 */ /* 0x000fcc000f8e00ff */
[----:B------:R0:W3:Y:S01]  /*105d0*/  @P4 LDG.E R3, desc[UR22][R4.64] ;  /* 0x0000001604034981 */ /* 0x0000e2000c1e1900 */
[----:B------:R-:W-:Y:S01]  /*105e0*/  UISETP.NE.AND UP0, UPT, UR20, URZ, UPT ;  /* 0x0000003f1400728c */ /* 0x000fe2000bf05270 */
[----:B------:R-:W-:Y:S01]  /*105f0*/  VIADD R14, R213, UR28 ;  /* 0x0000001cd50e7c36 */ /* 0x000fe20008000000 */
[----:B------:R-:W-:Y:S02]  /*10600*/  ULDC UR22, c[0x0][0xbe8] ;  /* 0x0002fa0000167ab9 */ /* 0x000fe40000000800 */
[----:B------:R-:W-:Y:S02]  /*10610*/  USEL UR4, UR20, UR4, UP0 ;  /* 0x0000000414047287 */ /* 0x000fe40008000000 */
[----:B------:R-:W-:Y:S02]  /*10620*/  UISETP.NE.AND UP1, UPT, UR22, 0x1, UPT ;  /* 0x000000011600788c */ /* 0x000fe4000bf25270 */
[----:B------:R-:W-:Y:S01]  /*10630*/  UISETP.GT.AND UP2, UPT, UR4, 0x1, UPT ;  /* 0x000000010400788c */ /* 0x000fe2000bf44270 */
[----:B0-----:R-:W-:Y:S01]  /*10640*/  IMAD.MOV.U32 R5, RZ, RZ, R14 ;  /* 0x000000ffff057224 */ /* 0x001fe200078e000e */
[----:B------:R-:W-:-:S02]  /*10650*/  UISETP.NE.U32.AND UP0, UPT, UR16, URZ, UPT ;  /* 0x0000003f1000728c */ /* 0x000fc4000bf05070 */
[----:B------:R-:W-:Y:S01]  /*10660*/  USEL UR25, UR25, 0x978, UP2 ;  /* 0x0000097819197887 */ /* 0x000fe20009000000 */
[----:B------:R-:W-:Y:S01]  /*10670*/  PLOP3.LUT P1, PT, PT, PT, UP1, 0x80, 0x0 ;  /* 0x000000000000781c */ /* 0x000fe20003f2f018 */
[----:B------:R-:W-:Y:S01]  /*10680*/  UISETP.NE.AND.EX UP0, UPT, UR17, URZ, UPT, UP0 ;  /* 0x0000003f1100728c */ /* 0x000fe2000bf05300 */
[----:B------:R-:W-:Y:S01]  /*10690*/  UMOV UR4, URZ ;  /* 0x0000003f00047c82 */ /* 0x000fe20008000000 */
[----:B------:R-:W-:Y:S02]  /*106a0*/  USEL UR23, UR19, URZ, UP2 ;  /* 0x0000003f13177287 */ /* 0x000fe40009000000 */
[----:B------:R-:W-:Y:S02]  /*106b0*/  USEL UR9, UR9, URZ, !UP0 ;  /* 0x0000003f09097287 */ /* 0x000fe4000c000000 */
[----:B------:R-:W-:Y:S01]  /*106c0*/  USEL UR24, UR18, URZ, !UP0 ;  /* 0x0000003f12187287 */ /* 0x000fe2000c000000 */
[----:B------:R-:W-:-:S03]  /*106d0*/  @UP1 ULDC UR27, c[0x0][0xbec] ;  /* 0x0002fb00001b1ab9 */ /* 0x000fc60000000800 */
[----:B------:R-:W-:Y:S01]  /*106e0*/  ULDC.64 UR18, c[0x0][UR25+0x220] ;  /* 0x0000880019127abb */ /* 0x000fe20008000a00 */
[----:B------:R-:W-:Y:S01]  /*106f0*/  ULDC.64 UR16, c[0x0][UR25+0x218] ;  /* 0x0000860019107abb */ /* 0x000fe20008000a00 */
[----:B------:R-:W-:Y:S01]  /*10700*/  @P1 IMAD.HI.U32 R4, R14, UR27, RZ ;  /* 0x0000001b0e041c27 */ /* 0x000fe2000f8e00ff */
        /* <DEDUP_REMOVED lines=8> */
[----:B------:R-:W-:Y:S01]  /*10790*/  UIMAD UR20, UR21, UR23, URZ ;  /* 0x00000017151472a4 */ /* 0x000fe2000f8e023f */
[----:B------:R-:W-:Y:S01]  /*107a0*/  IMAD.MOV R7, RZ, RZ, -R5 ;  /* 0x000000ffff077224 */ /* 0x000fe200078e0a05 */
[----:B------:R-:W-:Y:S01]  /*107b0*/  UIMAD UR19, UR18, UR24, UR19 ;  /* 0x00000018121372a4 */ /* 0x000fe2000f8e0213 */
[----:B------:R-:W-:Y:S01]  /*107c0*/  IMAD.U32 R4, RZ, RZ, UR28 ;  /* 0x0000001cff047e24 */ /* 0x000fe2000f8e00ff */
[----:B------:R-:W-:Y:S01]  /*107d0*/  UIADD3 UR20, UR29, UR20, URZ ;  /* 0x000000141d147290 */ /* 0x000fe2000fffe03f */
[----:B------:R-:W-:Y:S01]  /*107e0*/  IMAD R7, R7, UR22, R14 ;  /* 0x0000001607077c24 */ /* 0x000fe2000f8e020e */
[----:B------:R-:W-:Y:S02]  /*107f0*/  UIADD3 UR19, UR17, UR19, URZ ;  /* 0x0000001311137290 */ /* 0x000fe4000fffe03f */
[----:B------:R-:W-:Y:S02]  /*10800*/  UIADD3 UR26, UR15, UR26, URZ ;  /* 0x0000001a0f1a7290 */ /* 0x000fe4000fffe03f */
[----:B-1----:R-:W-:Y:S01]  /*10810*/  IMAD.U32 R8, RZ, RZ, UR20 ;  /* 0x00000014ff087e24 */ /* 0x002fe2000f8e00ff */
[----:B------:R-:W-:-:S02]  /*10820*/  SHF.R.S32.HI R6, RZ, 0x1f, R7 ;  /* 0x0000001fff067819 */ /* 0x000fc40000011407 */
[----:B--2---:R-:W-:-:S13]  /*10830*/  @P0 R2UR UR4, R12 ;  /* 0x000000000c0402ca */ /* 0x004fda00000e0000 */
        /* <DEDUP_REMOVED lines=14> */
[----:B---3--:R-:W-:-:S02]  /*10920*/  @P4 R2UR UR14, R3 ;  /* 0x00000000030e42ca */ /* 0x008fc400000e0000 */
        /* <DEDUP_REMOVED lines=15> */
.L_x_2392:
[----:B------:R-:W2:Y:S04]  /*10a20*/  LDL R10, [R1+0x60] ;  /* 0x00006000010a7983 */ /* 0x000ea80000100800 */
[----:B------:R-:W3:Y:S01]  /*10a30*/  LDL R3, [R1+0x34] ;  /* 0x0000340001037983 */ /* 0x000ee20000100800 */
[----:B------:R-:W-:Y:S01]  /*10a40*/  R2UR UR12, R212 ;  /* 0x00000000d40c72ca */ /* 0x000fe200000e0000 */
[----:B------:R-:W-:Y:S02]  /*10a50*/  ULDC.64 UR18, c[0x0][0x208] ;  /* 0x0000820000127ab9 */ /* 0x000fe40000000a00 */
[----:B------:R-:W-:Y:S04]  /*10a60*/  SHFL.IDX PT, R4, R8, RZ, 0x1c1f ;  /* 0x001c1fff08047589 */ /* 0x000fe800000e0000 */
[----:B------:R-:W0:Y:S04]  /*10a70*/  SHFL.IDX PT, R5, R9, RZ, 0x1c1f ;  /* 0x001c1fff09057589 */ /* 0x000e2800000e0000 */
[----:B------:R-:W-:Y:S04]  /*10a80*/  SHFL.IDX PT, R6, R8, 0x1, 0x1c1f ;  /* 0x003c1f0008067f89 */ /* 0x000fe800000e0000 */
[----:B------:R-:W1:Y:S01]  /*10a90*/  SHFL.IDX PT, R7, R9, 0x1, 0x1c1f ;  /* 0x003c1f0009077f89 */ /* 0x000e6200000e0000 */
[----:B--2---:R-:W-:Y:S01]  /*10aa0*/  VIADD R12, R10, UR12 ;  /* 0x0000000c0a0c7c36 */ /* 0x004fe20008000000 */
[----:B------:R-:W-:Y:S01]  /*10ab0*/  UIMAD UR12, UR14, UR22, URZ ;  /* 0x000000160e0c72a4 */ /* 0x000fe2000f8e023f */
[----:B---3--:R-:W-:-:S02]  /*10ac0*/  LOP3.LUT P0, RZ, R3, 0x3, RZ, 0xc0, !PT ;  /* 0x0000000303ff7812 */ /* 0x008fc4000780c0ff */
[----:B------:R-:W-:-:S03]  /*10ad0*/  VIADD R10, R12, 0x8 ;  /* 0x000000080c0a7836 */ /* 0x000fc60000000000 */
[----:B------:R-:W-:Y:S02]  /*10ae0*/  ISETP.GE.OR P2, PT, R12, UR12, P0 ;  /* 0x0000000c0c007c0c */ /* 0x000fe40008746670 */
[----:B------:R-:W-:-:S11]  /*10af0*/  ISETP.GE.OR P0, PT, R10, UR12, P0 ;  /* 0x0000000c0a007c0c */ /* 0x000fd60008706670 */
        /* <DEDUP_REMOVED lines=159> */
[----:B------:R-:W-:Y:S01]  /*114f0*/  LEA R17, P2, R2, UR10, 0x1 ;  /* 0x0000000a02117c11 */ /* 0x000fe2000f8408ff */
        /* <DEDUP_REMOVED lines=37> */
.L_x_2395:
[----:B------:R-:W-:Y:S05]  /*11750*/  BSYNC B1 ;  /* 0x0000000000017941 */ /* 0x000fea0003800000 */
.L_x_2394:
[----:B0----5:R0:W3:Y:S01]  /*11760*/  SHFL.IDX PT, R25, R18, 0x1, 0x181f ;  /* 0x00381f0012197f89 */ /* 0x0210e200000e0000 */
[----:B------:R-:W-:Y:S03]  /*11770*/  BSSY B1, `(.L_x_2396) ;  /* 0x0000015000017945 */ /* 0x000fe60003800000 */
[----:B------:R0:W4:Y:S01]  /*11780*/  SHFL.IDX PT, R7, R17, 0x1, 0x181f ;  /* 0x00381f0011077f89 */ /* 0x00012200000e0000 */
        /* <DEDUP_REMOVED lines=19> */
.L_x_2397:
[----:B------:R-:W-:Y:S05]  /*118c0*/  BSYNC B1 ;  /* 0x0000000000017941 */ /* 0x000fea0003800000 */
.L_x_2396:
        /* <DEDUP_REMOVED lines=22> */
.L_x_2399:
[----:B------:R-:W-:Y:S05]  /*11a30*/  BSYNC B1 ;  /* 0x0000000000017941 */ /* 0x000fea0003800000 */
.L_x_2398:
[----:B0-----:R-:W-:Y:S01]  /*11a40*/  VIADD R2, R78, 0x60 ;  /* 0x000000604e027836 */ /* 0x001fe20000000000 */
[----:B------:R0:W0:Y:S04]  /*11a50*/  SHFL.IDX PT, R9, R18, 0x3, 0x181f ;  /* 0x00781f0012097f89 */ /* 0x00002800000e0000 */
[----:B------:R-:W-:Y:S01]  /*11a60*/  ISETP.GE.AND P0, PT, R2, UR12, PT ;  /* 0x0000000c02007c0c */ /* 0x000fe2000bf06270 */
[----:B---3--:R-:W3:-:S12]  /*11a70*/  SHFL.IDX PT, R17, R17, 0x3, 0x181f ;  /* 0x00781f0011117f89 */ /* 0x008ed800000e0000 */
        /* <DEDUP_REMOVED lines=22> */
.L_x_2393:
        /* <DEDUP_REMOVED lines=17> */
[C---:B------:R-:W-:Y:S01]  /*11cf0*/  VIADD R174, R19.reuse, 0x38 ;  /* 0x0000003813ae7836 */ /* 0x040fe20000000000 */
[----:B------:R-:W-:Y:S01]  /*11d00*/  UIMAD UR11, UR19, UR15, UR11 ;  /* 0x0000000f130b72a4 */ /* 0x000fe2000f8e020b */
[C---:B------:R-:W-:Y:S01]  /*11d10*/  VIADD R176, R19.reuse, 0x30 ;  /* 0x0000003013b07836 */ /* 0x040fe20000000000 */
[----:B------:R-:W-:Y:S01]  /*11d20*/  UIMAD UR4, UR9, UR17, UR4 ;  /* 0x00000011090472a4 */ /* 0x000fe2000f8e0204 */
[C---:B------:R-:W-:Y:S01]  /*11d30*/  VIADD R178, R19.reuse, 0x28 ;  /* 0x0000002813b27836 */ /* 0x040fe20000000000 */
[----:B------:R-:W-:Y:S01]  /*11d40*/  UIMAD.WIDE.U32 UR10, UR9, UR16, UR10 ;  /* 0x00000010090a72a5 */ /* 0x000fe2000f8e000a */
[C---:B------:R-:W-:Y:S01]  /*11d50*/  VIADD R180, R19.reuse, 0x20 ;  /* 0x0000002013b47836 */ /* 0x040fe20000000000 */
[----:B------:R-:W-:Y:S01]  /*11d60*/  ULDC.64 UR14, c[0x0][0xb48] ;  /* 0x0002d200000e7ab9 */ /* 0x000fe20000000a00 */
[----:B------:R-:W-:Y:S01]  /*11d70*/  @UP1 ULDC UR9, c[0x0][0xbec] ;  /* 0x0002fb0000091ab9 */ /* 0x000fe20000000800 */
[----:B------:R-:W-:Y:S01]  /*11d80*/  UIADD3 UR11, UR11, UR4, URZ ;  /* 0x000000040b0b7290 */ /* 0x000fe2000fffe03f */
[----:B------:R-:W-:Y:S01]  /*11d90*/  @P1 IMAD.HI.U32 R0, R14, UR9, RZ ;  /* 0x000000090e001c27 */ /* 0x000fe2000f8e00ff */
[----:B------:R-:W-:Y:S01]  /*11da0*/  UIADD3 UR8, UR8, 0x38820, URZ ;  /* 0x0003882008087890 */ /* 0x000fe2000fffe03f */
[----:B------:R-:W-:Y:S01]  /*11db0*/  BSSY B1, `(.L_x_2401) ;  /* 0x00000ce000017945 */ /* 0x000fe20003800000 */
[----:B------:R-:W-:Y:S01]  /*11dc0*/  @UP1 ULDC UR4, c[0x0][0xbf0] ;  /* 0x0002fc0000041ab9 */ /* 0x000fe20000000800 */
[----:B------:R-:W-:Y:S01]  /*11dd0*/  UIMAD.WIDE.U32 UR10, UR18, UR14, UR10 ;  /* 0x0000000e120a72a5 */ /* 0x000fe2000f8e000a */
[----:B------:R-:W-:Y:S01]  /*11de0*/  @P1 SHF.R.U32.HI R5, RZ, UR4, R0 ;  /* 0x00000004ff051c19 */ /* 0x000fe20008011600 */
[----:B------:R-:W-:Y:S01]  /*11df0*/  UPRMT UR8, URZ, 0x654, UR8 ;  /* 0x000006543f087896 */ /* 0x000fe20008000008 */
[----:B------:R-:W-:Y:S01]  /*11e00*/  VIADD R182, R19, 0x18 ;  /* 0x0000001813b67836 */ /* 0x000fe20000000000 */
        /* <DEDUP_REMOVED lines=37> */
[C---:B------:R-:W-:Y:S01]  /*12060*/  VIADD R169, R19.reuse, 0x48 ;  /* 0x0000004813a97836 */ /* 0x040fe20000000000 */
[----:B------:R-:W-:Y:S01]  /*12070*/  SHF.R.S32.HI R161, RZ, 0x1f, R229 ;  /* 0x0000001fffa17819 */ /* 0x000fe200000114e5 */
[----:B------:R0:W2:Y:S01]  /*12080*/  SHFL.IDX PT, R3, R11, RZ, 0x1c1f ;  /* 0x001c1fff0b037589 */ /* 0x0000a200000e0000 */
        /* <DEDUP_REMOVED lines=19> */
[----:B------:R-:W-:Y:S02]  /*121c0*/  SHF.R.S32.HI R180, RZ, 0x1f, R180 ;  /* 0x0000001fffb47819 */ /* 0x000fe400000114b4 */
[----:B------:R-:W-:Y:S02]  /*121d0*/  SHF.R.S32.HI R182, RZ, 0x1f, R182 ;  /* 0x0000001fffb67819 */ /* 0x000fe400000114b6 */
[----:B------:R-:W-:Y:S02]  /*121e0*/  SHF.R.S32.HI R184, RZ, 0x1f, R184 ;  /* 0x0000001fffb87819 */ /* 0x000fe400000114b8 */
[----:B------:R-:W-:Y:S01]  /*121f0*/  SHF.R.S32.HI R186, RZ, 0x1f, R186 ;  /* 0x0000001fffba7819 */ /* 0x000fe200000114ba */
[----:B012---:R-:W-:Y:S06]  /*12200*/  @P0 BRA `(.L_x_2402) ;  /* 0x0000000800200947 */ /* 0x007fec0003800000 */
[----:B------:R-:W-:Y:S01]  /*12210*/  ULDC UR4, c[0x0][0xac8] ;  /* 0x0002b20000047ab9 */ /* 0x000fe20000000800 */
[----:B------:R-:W-:Y:S01]  /*12220*/  ULDC.64 UR8, c[0x0][0x208] ;  /* 0x0000820000087ab9 */ /* 0x000fe20000000a00 */
[----:B------:R-:W-:Y:S01]  /*12230*/  ISETP.GE.AND P4, PT, R185, UR4, PT ;  /* 0x00000004b9007c0c */ /* 0x000fe2000bf86270 */
[----:B------:R-:W-:Y:S01]  /*12240*/  VIADD R23, R19, 0xf8 ;  /* 0x000000f813177836 */ /* 0x000fe20000000000 */
[----:B------:R-:W-:Y:S02]  /*12250*/  ISETP.GE.AND P3, PT, R183, UR4, PT ;  /* 0x00000004b7007c0c */ /* 0x000fe4000bf66270 */
[----:B------:R-:W-:Y:S02]  /*12260*/  ISETP.GE.AND P5, PT, R19, UR4, PT ;  /* 0x0000000413007c0c */ /* 0x000fe4000bfa6270 */
[----:B------:R-:W-:Y:S02]  /*12270*/  ISETP.GE.AND P1, PT, R179, UR4, PT ;  /* 0x00000004b3007c0c */ /* 0x000fe4000bf26270 */
[----:B------:R-:W-:-:S02]  /*12280*/  ISETP.GE.AND P0, PT, R181, UR4, PT ;  /* 0x00000004b5007c0c */ /* 0x000fc4000bf06270 */
[----:B------:R-:W-:-:S03]  /*12290*/  SHF.R.S32.HI R17, RZ, 0x1f, R215 ;  /* 0x0000001fff117819 */ /* 0x000fc600000114d7 */
[-C--:B------:R-:W-:Y:S02]  /*122a0*/  @!P4 LEA R4, P2, R185, R2.reuse, 0x2 ;  /* 0x00000002b904c211 */ /* 0x080fe400078410ff */
[----:B------:R-:W-:Y:S02]  /*122b0*/  @!P3 LEA R6, P6, R183, R2, 0x2 ;  /* 0x00000002b706b211 */ /* 0x000fe400078c10ff */
[----:B------:R-:W-:Y:S01]  /*122c0*/  @!P5 IMAD.WIDE R8, R19, 0x4, R2 ;  /* 0x000000041308d825 */ /* 0x000fe200078e0202 */
[-C--:B------:R-:W-:Y:S02]  /*122d0*/  @!P4 LEA.HI.X R5, R185, R3.reuse, R186, 0x2, P2 ;  /* 0x00000003b905c211 */ /* 0x080fe400010f14ba */
[----:B------:R-:W-:Y:S02]  /*122e0*/  ISETP.GE.AND P2, PT, R177, UR4, PT ;  /* 0x00000004b1007c0c */ /* 0x000fe4000bf46270 */
[----:B------:R-:W-:Y:S01]  /*122f0*/  @!P3 LEA.HI.X R7, R183, R3, R184, 0x2, P6 ;  /* 0x00000003b707b211 */ /* 0x000fe200030f14b8 */
[----:B------:R0:W-:Y:S04]  /*12300*/  @!P5 ST.E.64 desc[UR8][R8.64], R24 ;  /* 0x000000180800d985 */ /* 0x0001e8000c101b08 */
[----:B------:R1:W-:Y:S01]  /*12310*/  @!P4 ST.E.64 desc[UR8][R4.64], R28 ;  /* 0x0000001c0400c985 */ /* 0x0003e2000c101b08 */
[----:B------:R-:W-:-:S03]  /*12320*/  ISETP.GE.AND P4, PT, R173, UR4, PT ;  /* 0x00000004ad007c0c */ /* 0x000fc6000bf86270 */
[----:B------:R2:W-:Y:S01]  /*12330*/  @!P3 ST.E.64 desc[UR8][R6.64], R32 ;  /* 0x000000200600b985 */ /* 0x0005e2000c101b08 */
[----:B------:R-:W-:Y:S01]  /*12340*/  ISETP.GE.AND P3, PT, R175, UR4, PT ;  /* 0x00000004af007c0c */ /* 0x000fe2000bf66270 */
[----:B0-----:R-:W-:Y:S01]  /*12350*/  VIADD R25, R19, 0xe8 ;  /* 0x000000e813197836 */ /* 0x001fe20000000000 */
[-C--:B-1----:R-:W-:Y:S02]  /*12360*/  @!P0 LEA R4, P6, R181, R2.reuse, 0x2 ;  /* 0x00000002b5048211 */ /* 0x082fe400078c10ff */
[-C--:B--2---:R-:W-:Y:S02]  /*12370*/  @!P1 LEA R6, P5, R179, R2.reuse, 0x2 ;  /* 0x00000002b3069211 */ /* 0x084fe400078a10ff */
        /* <DEDUP_REMOVED lines=21> */
[-C--:B0-----:R-:W-:Y:S02]  /*124d0*/  @!P0 LEA R4, P4, R169, R2.reuse, 0x2 ;  /* 0x00000002a9048211 */ /* 0x081fe400078810ff */
[----:B-1----:R-:W-:Y:S02]  /*124e0*/  @!P1 LEA R6, P5, R167, R2, 0x2 ;  /* 0x00000002a7069211 */ /* 0x002fe400078a10ff */
        /* <DEDUP_REMOVED lines=29> */
[----:B--2---:R-:W-:-:S02]  /*126c0*/  @!P2 LEA R8, P6, R228, R2, 0x2 ;  /* 0x00000002e408a211 */ /* 0x004fc400078c10ff */
[-C--:B------:R-:W-:Y:S01]  /*126d0*/  @!P4 LEA R14, P0, R226, R2.reuse, 0x2 ;  /* 0x00000002e20ec211 */ /* 0x080fe200078010ff */
[----:B------:R1:W-:Y:S01]  /*126e0*/  @!P1 ST.E.64 desc[UR8][R6.64], R88 ;  /* 0x0000005806009985 */ /* 0x0003e2000c101b08 */
[-C--:B------:R-:W-:Y:S02]  /*126f0*/  @!P2 LEA.HI.X R9, R228, R3.reuse, R160, 0x2, P6 ;  /* 0x00000003e409a211 */ /* 0x080fe400030f14a0 */
[C---:B------:R-:W-:Y:S02]  /*12700*/  @!P5 LEA R12, P1, R227.reuse, R2, 0x2 ;  /* 0x00000002e30cd211 */ /* 0x040fe400078210ff */
[-C--:B------:R-:W-:Y:S01]  /*12710*/  @!P4 LEA.HI.X R15, R226, R3.reuse, R158, 0x2, P0 ;  /* 0x00000003e20fc211 */ /* 0x080fe200000f149e */
[----:B------:R2:W-:Y:S01]  /*12720*/  @!P2 ST.E.64 desc[UR8][R8.64], R92 ;  /* 0x0000005c0800a985 */ /* 0x0005e2000c101b08 */
[----:B------:R-:W-:Y:S02]  /*12730*/  ISETP.GE.AND P2, PT, R224, UR4, PT ;  /* 0x00000004e0007c0c */ /* 0x000fe4000bf46270 */
[----:B------:R-:W-:-:S02]  /*12740*/  @!P5 LEA.HI.X R13, R227, R3, R159, 0x2, P1 ;  /* 0x00000003e30dd211 */ /* 0x000fc400008f149f */
[-C--:B------:R-:W-:Y:S02]  /*12750*/  @!P3 LEA R20, P6, R225, R2.reuse, 0x2 ;  /* 0x00000002e114b211 */ /* 0x080fe400078c10ff */
[----:B------:R-:W-:Y:S01]  /*12760*/  ISETP.GE.AND P1, PT, R223, UR4, PT ;  /* 0x00000004df007c0c */ /* 0x000fe2000bf26270 */
[----:B------:R-:W-:Y:S01]  /*12770*/  @!P5 ST.E.64 desc[UR8][R12.64], R96 ;  /* 0x000000600c00d985 */ /* 0x000fe2000c101b08 */
[----:B------:R-:W-:Y:S02]  /*12780*/  @!P3 LEA.HI.X R21, R225, R3, R157, 0x2, P6 ;  /* 0x00000003e115b211 */ /* 0x000fe400030f149d */
[----:B------:R-:W-:Y:S01]  /*12790*/  ISETP.GE.AND P0, PT, R222, UR4, PT ;  /* 0x00000004de007c0c */ /* 0x000fe2000bf06270 */
[----:B------:R3:W-:Y:S01]  /*127a0*/  @!P4 ST.E.64 desc[UR8][R14.64], R100 ;  /* 0x000000640e00c985 */ /* 0x0007e2000c101b08 */
[----:B------:R-:W-:Y:S02]  /*127b0*/  ISETP.GE.AND P4, PT, R220, UR4, PT ;  /* 0x00000004dc007c0c */ /* 0x000fe4000bf86270 */
[----:B0-----:R-:W-:Y:S01]  /*127c0*/  @!P2 LEA R4, P6, R224, R2, 0x2 ;  /* 0x00000002e004a211 */ /* 0x001fe200078c10ff */
[----:B------:R0:W-:Y:S01]  /*127d0*/  @!P3 ST.E.64 desc[UR8][R20.64], R104 ;  /* 0x000000681400b985 */ /* 0x0001e2000c101b08 */
[----:B------:R-:W-:-:S02]  /*127e0*/  ISETP.GE.AND P3, PT, R221, UR4, PT ;  /* 0x00000004dd007c0c */ /* 0x000fc4000bf66270 */
[----:B------:R-:W-:Y:S02]  /*127f0*/  @!P2 LEA.HI.X R5, R224, R3, R156, 0x2, P6 ;  /* 0x00000003e005a211 */ /* 0x000fe400030f149c */
[----:B-1----:R-:W-:-:S03]  /*12800*/  @!P1 LEA R6, P5, R223, R2, 0x2 ;  /* 0x00000002df069211 */ /* 0x002fc600078a10ff */
[CC--:B--2---:R-:W-:Y:S01]  /*12810*/  @!P0 LEA R8, P6, R222.reuse, R2.reuse, 0x2 ;  /* 0x00000002de088211 */ /* 0x0c4fe200078c10ff */
[----:B------:R1:W-:Y:S01]  /*12820*/  @!P2 ST.E.64 desc[UR8][R4.64], R108 ;  /* 0x0000006c0400a985 */ /* 0x0003e2000c101b08 */
[-C--:B------:R-:W-:Y:S02]  /*12830*/  @!P1 LEA.HI.X R7, R223, R3.reuse, R155, 0x2, P5 ;  /* 0x00000003df079211 */ /* 0x080fe400028f149b */
[-C--:B------:R-:W-:Y:S02]  /*12840*/  @!P0 LEA.HI.X R9, R222, R3.reuse, R154, 0x2, P6 ;  /* 0x00000003de098211 */ /* 0x080fe400030f149a */
[-C--:B---3--:R-:W-:Y:S01]  /*12850*/  @!P4 LEA R14, P5, R220, R2.reuse, 0x2 ;  /* 0x00000002dc0ec211 */ /* 0x088fe200078a10ff */
[----:B------:R2:W-:Y:S01]  /*12860*/  @!P1 ST.E.64 desc[UR8][R6.64], R112 ;  /* 0x0000007006009985 */ /* 0x0005e2000c101b08 */
[----:B------:R-:W-:Y:S01]  /*12870*/  @!P3 LEA R12, P1, R221, R2, 0x2 ;  /* 0x00000002dd0cb211 */ /* 0x000fe200078210ff */
[----:B0-----:R-:W-:Y:S01]  /*12880*/  VIADD R21, R19, 0xf0 ;  /* 0x000000f013157836 */ /* 0x001fe20000000000 */
[----:B------:R-:W-:Y:S01]  /*12890*/  ISETP.GE.AND P2, PT, R219, UR4, PT ;  /* 0x00000004db007c0c */ /* 0x000fe2000bf46270 */
[----:B------:R0:W-:Y:S01]  /*128a0*/  @!P0 ST.E.64 desc[UR8][R8.64], R116 ;  /* 0x0000007408008985 */ /* 0x0001e2000c101b08 */
[----:B------:R-:W-:-:S02]  /*128b0*/  @!P3 LEA.HI.X R13, R221, R3, R153, 0x2, P1 ;  /* 0x00000003dd0db211 */ /* 0x000fc400008f1499 */
[----:B------:R-:W-:Y:S02]  /*128c0*/  ISETP.GE.AND P1, PT, R218, UR4, PT ;  /* 0x00000004da007c0c */ /* 0x000fe4000bf26270 */
[----:B------:R-:W-:Y:S01]  /*128d0*/  @!P4 LEA.HI.X R15, R220, R3, R152, 0x2, P5 ;  /* 0x00000003dc0fc211 */ /* 0x000fe200028f1498 */
[----:B------:R3:W-:Y:S01]  /*128e0*/  @!P3 ST.E.64 desc[UR8][R12.64], R120 ;  /* 0x000000780c00b985 */ /* 0x0007e2000c101b08 */
[----:B------:R-:W-:Y:S02]  /*128f0*/  ISETP.GE.AND P0, PT, R215, UR4, PT ;  /* 0x00000004d7007c0c */ /* 0x000fe4000bf06270 */
[----:B------:R-:W-:Y:S01]  /*12900*/  ISETP.GE.AND P3, PT, R21, UR4, PT ;  /* 0x0000000415007c0c */ /* 0x000fe2000bf66270 */
[----:B------:R4:W-:Y:S01]  /*12910*/  @!P4 ST.E.64 desc[UR8][R14.64], R124 ;  /* 0x0000007c0e00c985 */ /* 0x0009e2000c101b08 */
[----:B------:R-:W-:Y:S02]  /*12920*/  ISETP.GE.AND P4, PT, R25, UR4, PT ;  /* 0x0000000419007c0c */ /* 0x000fe4000bf86270 */
[----:B-1----:R-:W-:-:S03]  /*12930*/  @!P2 LEA R4, P5, R219, R2, 0x2 ;  /* 0x00000002db04a211 */ /* 0x002fc600078a10ff */
[CC--:B--2---:R-:W-:Y:S02]  /*12940*/  @!P1 LEA R6, P6, R218.reuse, R2.reuse, 0x2 ;  /* 0x00000002da069211 */ /* 0x0c4fe400078c10ff */
[-C--:B------:R-:W-:Y:S02]  /*12950*/  @!P2 LEA.HI.X R5, R219, R3.reuse, R22, 0x2, P5 ;  /* 0x00000003db05a211 */ /* 0x080fe400028f1416 */
[----:B0-----:R-:W-:Y:S02]  /*12960*/  @!P0 LEA R8, P5, R215, R2, 0x2 ;  /* 0x00000002d7088211 */ /* 0x001fe400078a10ff */
[-C--:B------:R-:W-:Y:S01]  /*12970*/  @!P1 LEA.HI.X R7, R218, R3.reuse, R18, 0x2, P6 ;  /* 0x00000003da079211 */ /* 0x080fe200030f1412 */
[----:B------:R0:W-:Y:S01]  /*12980*/  @!P2 ST.E.64 desc[UR8][R4.64], R128 ;  /* 0x000000800400a985 */ /* 0x0001e2000c101b08 */
[----:B------:R-:W-:Y:S02]  /*12990*/  ISETP.GE.AND P6, PT, R23, UR4, PT ;  /* 0x0000000417007c0c */ /* 0x000fe4000bfc6270 */
[----:B------:R-:W-:Y:S01]  /*129a0*/  @!P0 LEA.HI.X R9, R215, R3, R17, 0x2, P5 ;  /* 0x00000003d7098211 */ /* 0x000fe200028f1411 */
[----:B------:R0:W-:Y:S01]  /*129b0*/  @!P1 ST.E.64 desc[UR8][R6.64], R132 ;  /* 0x0000008406009985 */ /* 0x0001e2000c101b08 */
[----:B---3--:R-:W-:-:S02]  /*129c0*/  SHF.R.S32.HI R13, RZ, 0x1f, R25 ;  /* 0x0000001fff0d7819 */ /* 0x008fc40000011419 */
[CC--:B------:R-:W-:Y:S01]  /*129d0*/  @!P4 LEA R12, P5, R25.reuse, R2.reuse, 0x2 ;  /* 0x00000002190cc211 */ /* 0x0c0fe200078a10ff */
[----:B------:R0:W-:Y:S01]  /*129e0*/  @!P0 ST.E.64 desc[UR8][R8.64], R136 ;  /* 0x0000008808008985 */ /* 0x0001e2000c101b08 */
[----:B----4-:R-:W-:Y:S02]  /*129f0*/  SHF.R.S32.HI R15, RZ, 0x1f, R21 ;  /* 0x0000001fff0f7819 */ /* 0x010fe40000011415 */
[-C--:B------:R-:W-:Y:S02]  /*12a00*/  @!P4 LEA.HI.X R13, R25, R3.reuse, R13, 0x2, P5 ;  /* 0x00000003190dc211 */ /* 0x080fe400028f140d */
[C---:B------:R-:W-:Y:S02]  /*12a10*/  @!P3 LEA R14, P5, R21.reuse, R2, 0x2 ;  /* 0x00000002150eb211 */ /* 0x040fe400078a10ff */
[----:B------:R-:W-:Y:S01]  /*12a20*/  SHF.R.S32.HI R17, RZ, 0x1f, R23 ;  /* 0x0000001fff117819 */ /* 0x000fe20000011417 */
[----:B------:R0:W-:Y:S01]  /*12a30*/  @!P4 ST.E.64 desc[UR8][R12.64], R140 ;  /* 0x0000008c0c00c985 */ /* 0x0001e2000c101b08 */
[----:B------:R-:W-:-:S02]  /*12a40*/  @!P3 LEA.HI.X R15, R21, R3, R15, 0x2, P5 ;  /* 0x00000003150fb211 */ /* 0x000fc400028f140f */
[----:B------:R-:W-:-:S03]  /*12a50*/  @!P6 LEA R2, P5, R23, R2, 0x2 ;  /* 0x000000021702e211 */ /* 0x000fc600078a10ff */
[----:B------:R0:W-:Y:S01]  /*12a60*/  @!P3 ST.E.64 desc[UR8][R14.64], R144 ;  /* 0x000000900e00b985 */ /* 0x0001e2000c101b08 */
[----:B------:R-:W-:-:S05]  /*12a70*/  @!P6 LEA.HI.X R3, R23, R3, R17, 0x2, P5 ;  /* 0x000000031703e211 */ /* 0x000fca00028f1411 */
[----:B------:R0:W-:Y:S04]  /*12a80*/  @!P6 ST.E.64 desc[UR8][R2.64], R148 ;  /* 0x000000940200e985 */ /* 0x0001e8000c101b08 */
.L_x_2402:
[----:B------:R-:W-:Y:S05]  /*12a90*/  BSYNC B1 ;  /* 0x0000000000017941 */ /* 0x000fea0003800000 */
.L_x_2401:
[----:B------:R-:W-:Y:S01]  /*12aa0*/  ISETP.GE.AND P0, PT, R10, UR12, PT ;  /* 0x0000000c0a007c0c */ /* 0x000fe2000bf06270 */
[----:B0-----:R0:W1:Y:S04]  /*12ab0*/  SHFL.IDX PT, R3, R11, 0x1, 0x1c1f ;  /* 0x003c1f000b037f89 */ /* 0x00106800000e0000 */
        /* <DEDUP_REMOVED lines=11> */
[----:B------:R-:W-:-:S03]  /*12b70*/  SHF.R.S32.HI R0, RZ, 0x1f, R21 ;  /* 0x0000001fff007819 */ /* 0x000fc60000011415 */
[-C--:B--2---:R-:W-:Y:S02]  /*12b80*/  @!P5 LEA R6, P3, R185, R2.reuse, 0x2 ;  /* 0x00000002b906d211 */ /* 0x084fe400078610ff */
[----:B-1----:R-:W-:Y:S02]  /*12b90*/  @!P4 IMAD.WIDE R4, R19, 0x4, R2 ;  /* 0x000000041304c825 */ /* 0x002fe400078e0202 */
[-C--:B------:R-:W-:Y:S02]  /*12ba0*/  @!P5 LEA.HI.X R7, R185, R3.reuse, R186, 0x2, P3 ;  /* 0x00000003b907d211 */ /* 0x080fe400018f14ba */
[-C--:B------:R-:W-:Y:S01]  /*12bb0*/  @!P2 LEA R8, P6, R183, R2.reuse, 0x2 ;  /* 0x00000002b708a211 */ /* 0x080fe200078c10ff */
[----:B------:R0:W-:Y:S01]  /*12bc0*/  @!P4 ST.E.64 desc[UR8][R4.64], R26 ;  /* 0x0000001a0400c985 */ /* 0x0001e2000c101b08 */
[----:B------:R-:W-:Y:S02]  /*12bd0*/  ISETP.GE.AND P3, PT, R177, UR4, PT ;  /* 0x00000004b1007c0c */ /* 0x000fe4000bf66270 */
[----:B------:R-:W-:Y:S01]  /*12be0*/  @!P2 LEA.HI.X R9, R183, R3, R184, 0x2, P6 ;  /* 0x00000003b709a211 */ /* 0x000fe200030f14b8 */
[----:B------:R1:W-:Y:S01]  /*12bf0*/  @!P5 ST.E.64 desc[UR8][R6.64], R30 ;  /* 0x0000001e0600d985 */ /* 0x0003e2000c101b08 */
[----:B------:R-:W-:-:S02]  /*12c00*/  @!P1 LEA R10, P5, R181, R2, 0x2 ;  /* 0x00000002b50a9211 */ /* 0x000fc400078a10ff */
[----:B------:R-:W-:Y:S01]  /*12c10*/  ISETP.GE.AND P4, PT, R175, UR4, PT ;  /* 0x00000004af007c0c */ /* 0x000fe2000bf86270 */
[----:B------:R2:W-:Y:S01]  /*12c20*/  @!P2 ST.E.64 desc[UR8][R8.64], R34 ;  /* 0x000000220800a985 */ /* 0x0005e2000c101b08 */
[-C--:B------:R-:W-:Y:S02]  /*12c30*/  @!P0 LEA R12, P6, R179, R2.reuse, 0x2 ;  /* 0x00000002b30c8211 */ /* 0x080fe400078c10ff */
[-C--:B------:R-:W-:Y:S02]  /*12c40*/  @!P1 LEA.HI.X R11, R181, R3.reuse, R182, 0x2, P5 ;  /* 0x00000003b50b9211 */ /* 0x080fe400028f14b6 */
[----:B------:R-:W-:Y:S02]  /*12c50*/  ISETP.GE.AND P5, PT, R173, UR4, PT ;  /* 0x00000004ad007c0c */ /* 0x000fe4000bfa6270 */
[----:B------:R-:W-:Y:S01]  /*12c60*/  @!P0 LEA.HI.X R13, R179, R3, R180, 0x2, P6 ;  /* 0x00000003b30d8211 */ /* 0x000fe200030f14b4 */
[----:B------:R3:W-:Y:S01]  /*12c70*/  @!P1 ST.E.64 desc[UR8][R10.64], R38 ;  /* 0x000000260a009985 */ /* 0x0007e2000c101b08 */
[----:B0-----:R-:W-:-:S02]  /*12c80*/  @!P3 LEA R4, P6, R177, R2, 0x2 ;  /* 0x00000002b104b211 */ /* 0x001fc400078c10ff */
[----:B------:R-:W-:Y:S01]  /*12c90*/  ISETP.GE.AND P1, PT, R169, UR4, PT ;  /* 0x00000004a9007c0c */ /* 0x000fe2000bf26270 */
[----:B------:R0:W-:Y:S01]  /*12ca0*/  @!P0 ST.E.64 desc[UR8][R12.64], R42 ;  /* 0x0000002a0c008985 */ /* 0x0001e2000c101b08 */
[----:B------:R-:W-:Y:S02]  /*12cb0*/  ISETP.GE.AND P0, PT, R171, UR4, PT ;  /* 0x00000004ab007c0c */ /* 0x000fe4000bf06270 */
[-C--:B-1----:R-:W-:Y:S02]  /*12cc0*/  @!P4 LEA R6, P2, R175, R2.reuse, 0x2 ;  /* 0x00000002af06c211 */ /* 0x082fe400078410ff */
[-C--:B------:R-:W-:Y:S02]  /*12cd0*/  @!P3 LEA.HI.X R5, R177, R3.reuse, R178, 0x2, P6 ;  /* 0x00000003b105b211 */ /* 0x080fe400030f14b2 */
[----:B------:R-:W-:Y:S02]  /*12ce0*/  @!P5 LEA R14, P6, R173, R2, 0x2 ;  /* 0x00000002ad0ed211 */ /* 0x000fe400078c10ff */
[----:B------:R-:W-:Y:S01]  /*12cf0*/  @!P4 LEA.HI.X R7, R175, R3, R176, 0x2, P2 ;  /* 0x00000003af07c211 */ /* 0x000fe200010f14b0 */
[----:B------:R1:W-:Y:S01]  /*12d00*/  @!P3 ST.E.64 desc[UR8][R4.64], R46 ;  /* 0x0000002e0400b985 */ /* 0x0003e2000c101b08 */
[----:B------:R-:W-:-:S02]  /*12d10*/  ISETP.GE.AND P2, PT, R167, UR4, PT ;  /* 0x00000004a7007c0c */ /* 0x000fc4000bf46270 */
[-C--:B------:R-:W-:Y:S01]  /*12d20*/  @!P5 LEA.HI.X R15, R173, R3.reuse, R174, 0x2, P6 ;  /* 0x00000003ad0fd211 */ /* 0x080fe200030f14ae */
[----:B------:R4:W-:Y:S01]  /*12d30*/  @!P4 ST.E.64 desc[UR8][R6.64], R50 ;  /* 0x000000320600c985 */ /* 0x0009e2000c101b08 */
[-C--:B--2---:R-:W-:Y:S02]  /*12d40*/  @!P0 LEA R8, P4, R171, R2.reuse, 0x2 ;  /* 0x00000002ab088211 */ /* 0x084fe400078810ff */
[----:B------:R-:W-:Y:S01]  /*12d50*/  ISETP.GE.AND P3, PT, R234, UR4, PT ;  /* 0x00000004ea007c0c */ /* 0x000fe2000bf66270 */
[----:B------:R2:W-:Y:S01]  /*12d60*/  @!P5 ST.E.64 desc[UR8][R14.64], R54 ;  /* 0x000000360e00d985 */ /* 0x0005e2000c101b08 */
[----:B---3--:R-:W-:Y:S02]  /*12d70*/  @!P1 LEA R10, P5, R169, R2, 0x2 ;  /* 0x00000002a90a9211 */ /* 0x008fe400078a10ff */
[----:B------:R-:W-:Y:S02]  /*12d80*/  @!P0 LEA.HI.X R9, R171, R3, R172, 0x2, P4 ;  /* 0x00000003ab098211 */ /* 0x000fe400020f14ac */
[----:B------:R-:W-:-:S02]  /*12d90*/  ISETP.GE.AND P4, PT, R233, UR4, PT ;  /* 0x00000004e9007c0c */ /* 0x000fc4000bf86270 */
[-C--:B------:R-:W-:Y:S01]  /*12da0*/  @!P1 LEA.HI.X R11, R169, R3.reuse, R170, 0x2, P5 ;  /* 0x00000003a90b9211 */ /* 0x080fe200028f14aa */
[----:B------:R-:W-:Y:S01]  /*12db0*/  @!P0 ST.E.64 desc[UR8][R8.64], R58 ;  /* 0x0000003a08008985 */ /* 0x000fe2000c101b08 */
[----:B------:R-:W-:Y:S02]  /*12dc0*/  ISETP.GE.AND P5, PT, R232, UR4, PT ;  /* 0x00000004e8007c0c */ /* 0x000fe4000bfa6270 */
[CC--:B0-----:R-:W-:Y:S01]  /*12dd0*/  @!P2 LEA R12, P6, R167.reuse, R2.reuse, 0x2 ;  /* 0x00000002a70ca211 */ /* 0x0c1fe200078c10ff */
[----:B------:R0:W-:Y:S01]  /*12de0*/  @!P1 ST.E.64 desc[UR8][R10.64], R62 ;  /* 0x0000003e0a009985 */ /* 0x0001e2000c101b08 */
[----:B------:R-:W-:Y:S02]  /*12df0*/  ISETP.GE.AND P1, PT, R230, UR4, PT ;  /* 0x00000004e6007c0c */ /* 0x000fe4000bf26270 */
[----:B------:R-:W-:Y:S02]  /*12e00*/  @!P2 LEA.HI.X R13, R167, R3, R168, 0x2, P6 ;  /* 0x00000003a70da211 */ /* 0x000fe400030f14a8 */
[----:B-1----:R-:W-:-:S02]  /*12e10*/  @!P3 LEA R4, P6, R234, R2, 0x2 ;  /* 0x00000002ea04b211 */ /* 0x002fc400078c10ff */
[-C--:B----4-:R-:W-:Y:S01]  /*12e20*/  @!P4 LEA R6, P0, R233, R2.reuse, 0x2 ;  /* 0x00000002e906c211 */ /* 0x090fe200078010ff */
[----:B------:R1:W-:Y:S01]  /*12e30*/  @!P2 ST.E.64 desc[UR8][R12.64], R66 ;  /* 0x000000420c00a985 */ /* 0x0003e2000c101b08 */
        /* <DEDUP_REMOVED lines=9> */
[----:B------:R-:W-:Y:S01]  /*12ed0*/  @!P2 LEA R8, P6, R231, R2, 0x2 ;  /* 0x00000002e708a211 */ /* 0x000fe200078c10ff */
[----:B------:R0:W-:Y:S01]  /*12ee0*/  @!P5 ST.E.64 desc[UR8][R14.64], R78 ;  /* 0x0000004e0e00d985 */ /* 0x0001e2000c101b08 */
[----:B------:R-:W-:Y:S02]  /*12ef0*/  ISETP.GE.AND P5, PT, R228, UR4, PT ;  /* 0x00000004e4007c0c */ /* 0x000fe4000bfa6270 */
[----:B------:R-:W-:Y:S02]  /*12f00*/  ISETP.GE.AND P4, PT, R227, UR4, PT ;  /* 0x00000004e3007c0c */ /* 0x000fe4000bf86270 */
[----:B------:R-:W-:-:S02]  /*12f10*/  @!P2 LEA.HI.X R9, R231, R3, R163, 0x2, P6 ;  /* 0x00000003e709a211 */ /* 0x000fc400030f14a3 */
[CC--:B-1----:R-:W-:Y:S02]  /*12f20*/  @!P0 LEA R12, P6, R229.reuse, R2.reuse, 0x2 ;  /* 0x00000002e50c8211 */ /* 0x0c2fe400078c10ff */
[-C--:B------:R-:W-:Y:S01]  /*12f30*/  @!P1 LEA.HI.X R11, R230, R3.reuse, R162, 0x2, P3 ;  /* 0x00000003e60b9211 */ /* 0x080fe200018f14a2 */
[----:B------:R1:W-:Y:S01]  /*12f40*/  @!P2 ST.E.64 desc[UR8][R8.64], R82 ;  /* 0x000000520800a985 */ /* 0x0003e2000c101b08 */
[----:B------:R-:W-:Y:S02]  /*12f50*/  ISETP.GE.AND P3, PT, R226, UR4, PT ;  /* 0x00000004e2007c0c */ /* 0x000fe4000bf66270 */
[----:B------:R-:W-:Y:S01]  /*12f60*/  @!P0 LEA.HI.X R13, R229, R3, R161, 0x2, P6 ;  /* 0x00000003e50d8211 */ /* 0x000fe200030f14a1 */
[----:B------:R4:W-:Y:S01]  /*12f70*/  @!P1 ST.E.64 desc[UR8][R10.64], R86 ;  /* 0x000000560a009985 */ /* 0x0009e2000c101b08 */
[-C--:B--2---:R-:W-:Y:S02]  /*12f80*/  @!P5 LEA R4, P2, R228, R2.reuse, 0x2 ;  /* 0x00000002e404d211 */ /* 0x084fe400078410ff */
[----:B---3--:R-:W-:Y:S01]  /*12f90*/  @!P4 LEA R6, P1, R227, R2, 0x2 ;  /* 0x00000002e306c211 */ /* 0x008fe200078210ff */
[----:B------:R2:W-:Y:S01]  /*12fa0*/  @!P0 ST.E.64 desc[UR8][R12.64], R90 ;  /* 0x0000005a0c008985 */ /* 0x0005e2000c101b08 */
[----:B------:R-:W-:-:S02]  /*12fb0*/  ISETP.GE.AND P0, PT, R225, UR4, PT ;  /* 0x00000004e1007c0c */ /* 0x000fc4000bf06270 */
[-C--:B------:R-:W-:Y:S02]  /*12fc0*/  @!P5 LEA.HI.X R5, R228, R3.reuse, R160, 0x2, P2 ;  /* 0x00000003e405d211 */ /* 0x080fe400010f14a0 */
[----:B------:R-:W-:Y:S02]  /*12fd0*/  ISETP.GE.AND P2, PT, R224, UR4, PT ;  /* 0x00000004e0007c0c */ /* 0x000fe4000bf46270 */
[-C--:B------:R-:W-:Y:S01]  /*12fe0*/  @!P4 LEA.HI.X R7, R227, R3.reuse, R159, 0x2, P1 ;  /* 0x00000003e307c211 */ /* 0x080fe200008f149f */
[----:B------:R3:W-:Y:S01]  /*12ff0*/  @!P5 ST.E.64 desc[UR8][R4.64], R94 ;  /* 0x0000005e0400d985 */ /* 0x0007e2000c101b08 */
[C---:B0-----:R-:W-:Y:S02]  /*13000*/  @!P3 LEA R14, P6, R226.reuse, R2, 0x2 ;  /* 0x00000002e20eb211 */ /* 0x041fe400078c10ff */
[----:B------:R-:W-:Y:S01]  /*13010*/  ISETP.GE.AND P1, PT, R223, UR4, PT ;  /* 0x00000004df007c0c */ /* 0x000fe2000bf26270 */
[----:B------:R0:W-:Y:S01]  /*13020*/  @!P4 ST.E.64 desc[UR8][R6.64], R98 ;  /* 0x000000620600c985 */ /* 0x0001e2000c101b08 */
[----:B------:R-:W-:-:S02]  /*13030*/  @!P3 LEA.HI.X R15, R226, R3, R158, 0x2, P6 ;  /* 0x00000003e20fb211 */ /* 0x000fc400030f149e */
[----:B------:R-:W-:Y:S02]  /*13040*/  ISETP.GE.AND P4, PT, R222, UR4, PT ;  /* 0x00000004de007c0c */ /* 0x000fe4000bf86270 */
[-C--:B-1----:R-:W-:Y:S01]  /*13050*/  @!P0 LEA R8, P6, R225, R2.reuse, 0x2 ;  /* 0x00000002e1088211 */ /* 0x082fe200078c10ff */
[----:B------:R1:W-:Y:S01]  /*13060*/  @!P3 ST.E.64 desc[UR8][R14.64], R102 ;  /* 0x000000660e00b985 */ /* 0x0003e2000c101b08 */
[C---:B----4-:R-:W-:Y:S02]  /*13070*/  @!P2 LEA R10, P3, R224.reuse, R2, 0x2 ;  /* 0x00000002e00aa211 */ /* 0x050fe400078610ff */
[----:B------:R-:W-:Y:S02]  /*13080*/  ISETP.GE.AND P5, PT, R221, UR4, PT ;  /* 0x00000004dd007c0c */ /* 0x000fe4000bfa6270 */
[-C--:B------:R-:W-:Y:S02]  /*13090*/  @!P0 LEA.HI.X R9, R225, R3.reuse, R157, 0x2, P6 ;  /* 0x00000003e1098211 */ /* 0x080fe400030f149d */
[----:B------:R-:W-:-:S02]  /*130a0*/  @!P2 LEA.HI.X R11, R224, R3, R156, 0x2, P3 ;  /* 0x00000003e00ba211 */ /* 0x000fc400018f149c */
[----:B------:R-:W-:Y:S01]  /*130b0*/  ISETP.GE.AND P3, PT, R220, UR4, PT ;  /* 0x00000004dc007c0c */ /* 0x000fe2000bf66270 */
[----:B------:R4:W-:Y:S01]  /*130c0*/  @!P0 ST.E.64 desc[UR8][R8.64], R106 ;  /* 0x0000006a08008985 */ /* 0x0009e2000c101b08 */
[CC--:B--2---:R-:W-:Y:S02]  /*130d0*/  @!P1 LEA R12, P6, R223.reuse, R2.reuse, 0x2 ;  /* 0x00000002df0c9211 */ /* 0x0c4fe400078c10ff */
[CC--:B---3--:R-:W-:Y:S01]  /*130e0*/  @!P4 LEA R4, P0, R222.reuse, R2.reuse, 0x2 ;  /* 0x00000002de04c211 */ /* 0x0c8fe200078010ff */
[----:B------:R-:W-:Y:S01]  /*130f0*/  @!P2 ST.E.64 desc[UR8][R10.64], R110 ;  /* 0x0000006e0a00a985 */ /* 0x000fe2000c101b08 */
[-C--:B------:R-:W-:Y:S02]  /*13100*/  @!P1 LEA.HI.X R13, R223, R3.reuse, R155, 0x2, P6 ;  /* 0x00000003df0d9211 */ /* 0x080fe400030f149b */
[----:B------:R-:W-:Y:S02]  /*13110*/  @!P4 LEA.HI.X R5, R222, R3, R154, 0x2, P0 ;  /* 0x00000003de05c211 */ /* 0x000fe400000f149a */
[----:B------:R-:W-:Y:S01]  /*13120*/  ISETP.GE.AND P0, PT, R219, UR4, PT ;  /* 0x00000004db007c0c */ /* 0x000fe2000bf06270 */
[----:B------:R-:W-:Y:S01]  /*13130*/  @!P1 ST.E.64 desc[UR8][R12.64], R114 ;  /* 0x000000720c009985 */ /* 0x000fe2000c101b08 */
[----:B0-----:R-:W-:-:S02]  /*13140*/  @!P5 LEA R6, P6, R221, R2, 0x2 ;  /* 0x00000002dd06d211 */ /* 0x001fc400078c10ff */
[----:B-1----:R-:W-:Y:S01]  /*13150*/  @!P3 LEA R14, P2, R220, R2, 0x2 ;  /* 0x00000002dc0eb211 */ /* 0x002fe200078410ff */
[----:B------:R0:W-:Y:S01]  /*13160*/  @!P4 ST.E.64 desc[UR8][R4.64], R118 ;  /* 0x000000760400c985 */ /* 0x0001e2000c101b08 */
[-C--:B------:R-:W-:Y:S02]  /*13170*/  @!P5 LEA.HI.X R7, R221, R3.reuse, R153, 0x2, P6 ;  /* 0x00000003dd07d211 */ /* 0x080fe400030f1499 */
[----:B------:R-:W-:Y:S02]  /*13180*/  ISETP.GE.AND P4, PT, R218, UR4, PT ;  /* 0x00000004da007c0c */ /* 0x000fe4000bf86270 */
[----:B------:R-:W-:Y:S01]  /*13190*/  ISETP.GE.AND P1, PT, R21, UR4, PT ;  /* 0x0000000415007c0c */ /* 0x000fe2000bf26270 */
[----:B------:R-:W-:Y:S01]  /*131a0*/  @!P5 ST.E.64 desc[UR8][R6.64], R122 ;  /* 0x0000007a0600d985 */ /* 0x000fe2000c101b08 */
[----:B------:R-:W-:Y:S02]  /*131b0*/  @!P3 LEA.HI.X R15, R220, R3, R152, 0x2, P2 ;  /* 0x00000003dc0fb211 */ /* 0x000fe400010f1498 */
[----:B------:R-:W-:-:S02]  /*131c0*/  ISETP.GE.AND P2, PT, R17, UR4, PT ;  /* 0x0000000411007c0c */ /* 0x000fc4000bf46270 */
[----:B------:R-:W-:Y:S01]  /*131d0*/  ISETP.GE.AND P5, PT, R215, UR4, PT ;  /* 0x00000004d7007c0c */ /* 0x000fe2000bfa6270 */
[----:B------:R1:W-:Y:S01]  /*131e0*/  @!P3 ST.E.64 desc[UR8][R14.64], R126 ;  /* 0x0000007e0e00b985 */ /* 0x0003e2000c101b08 */
[----:B----4-:R-:W-:-:S04]  /*131f0*/  @!P0 LEA R8, P6, R219, R2, 0x2 ;  /* 0x00000002db088211 */ /* 0x010fc800078c10ff */
[-C--:B------:R-:W-:Y:S02]  /*13200*/  @!P0 LEA.HI.X R9, R219, R3.reuse, R22, 0x2, P6 ;  /* 0x00000003db098211 */ /* 0x080fe400030f1416 */
[CC--:B0-----:R-:W-:Y:S02]  /*13210*/  @!P4 LEA R4, P6, R218.reuse, R2.reuse, 0x2 ;  /* 0x00000002da04c211 */ /* 0x0c1fe400078c10ff */
[CC--:B------:R-:W-:Y:S01]  /*13220*/  @!P1 LEA R10, P3, R21.reuse, R2.reuse, 0x2 ;  /* 0x00000002150a9211 */ /* 0x0c0fe200078610ff */
[----:B------:R0:W-:Y:S01]  /*13230*/  @!P0 ST.E.64 desc[UR8][R8.64], R130 ;  /* 0x0000008208008985 */ /* 0x0001e2000c101b08 */
[-C--:B------:R-:W-:Y:S02]  /*13240*/  @!P4 LEA.HI.X R5, R218, R3.reuse, R18, 0x2, P6 ;  /* 0x00000003da05c211 */ /* 0x080fe400030f1412 */
[----:B------:R-:W-:Y:S01]  /*13250*/  @!P1 LEA.HI.X R11, R21, R3, R0, 0x2, P3 ;  /* 0x00000003150b9211 */ /* 0x000fe200018f1400 */
[----:B-1----:R-:W-:Y:S01]  /*13260*/  VIADD R15, R19, 0xf8 ;  /* 0x000000f8130f7836 */ /* 0x002fe20000000000 */
[----:B------:R-:W-:Y:S01]  /*13270*/  SHF.R.S32.HI R7, RZ, 0x1f, R17 ;  /* 0x0000001fff077819 */ /* 0x000fe20000011411 */
[----:B------:R0:W-:Y:S01]  /*13280*/  @!P4 ST.E.64 desc[UR8][R4.64], R134 ;  /* 0x000000860400c985 */ /* 0x0001e2000c101b08 */
[----:B------:R-:W-:-:S02]  /*13290*/  @!P2 LEA R12, P6, R17, R2, 0x2 ;  /* 0x00000002110ca211 */ /* 0x000fc400078c10ff */
[----:B------:R-:W-:Y:S02]  /*132a0*/  ISETP.GE.AND P0, PT, R15, UR4, PT ;  /* 0x000000040f007c0c */ /* 0x000fe4000bf06270 */
[----:B------:R-:W-:Y:S02]  /*132b0*/  SHF.R.S32.HI R0, RZ, 0x1f, R215 ;  /* 0x0000001fff007819 */ /* 0x000fe400000114d7 */
[----:B------:R-:W-:Y:S02]  /*132c0*/  @!P5 LEA R6, P3, R215, R2, 0x2 ;  /* 0x00000002d706d211 */ /* 0x000fe400078610ff */
[-C--:B------:R-:W-:Y:S02]  /*132d0*/  @!P2 LEA.HI.X R13, R17, R3.reuse, R7, 0x2, P6 ;  /* 0x00000003110da211 */ /* 0x080fe400030f1407 */
[----:B------:R-:W-:-:S05]  /*132e0*/  @!P5 LEA.HI.X R7, R215, R3, R0, 0x2, P3 ;  /* 0x00000003d707d211 */ /* 0x000fca00018f1400 */
[----:B------:R0:W-:Y:S04]  /*132f0*/  @!P5 ST.E.64 desc[UR8][R6.64], R138 ;  /* 0x0000008a0600d985 */ /* 0x0001e8000c101b08 */
[----:B------:R0:W-:Y:S04]  /*13300*/  @!P1 ST.E.64 desc[UR8][R10.64], R142 ;  /* 0x0000008e0a009985 */ /* 0x0001e8000c101b08 */
[----:B------:R0:W-:Y:S01]  /*13310*/  @!P2 ST.E.64 desc[UR8][R12.64], R146 ;  /* 0x000000920c00a985 */ /* 0x0001e2000c101b08 */
[----:B------:R-:W-:Y:S05]  /*13320*/  @P0 BRA `(.L_x_2400) ;  /* 0x0000001000440947 */ /* 0x000fea0003800000 */
[----:B------:R-:W-:Y:S01]  /*13330*/  LEA R2, P0, R15, R2, 0x2 ;  /* 0x000000020f027211 */ /* 0x000fe200078010ff */
[----:B------:R-:W-:Y:S01]  /*13340*/  ULDC.64 UR8, c[0x0][0x208] ;  /* 0x0000820000087ab9 */ /* 0x000fe20000000a00 */
[----:B------:R-:W-:-:S04]  /*13350*/  SHF.R.S32.HI R0, RZ, 0x1f, R15 ;  /* 0x0000001fff007819 */ /* 0x000fc8000001140f */
[----:B------:R-:W-:-:S05]  /*13360*/  LEA.HI.X R3, R15, R3, R0, 0x2, P0 ;  /* 0x000000030f037211 */ /* 0x000fca00000f1400 */
[----:B------:R1:W-:Y:S01]  /*13370*/  ST.E.64 desc[UR8][R2.64], R150 ;  /* 0x0000009602007985 */ /* 0x0003e2000c101b08 */
[----:B------:R-:W-:Y:S05]  /*13380*/  BRA `(.L_x_2400) ;  /* 0x00000010002c7947 */ /* 0x000fea0003800000 */
.L_x_2391:
[----:B------:R-:W-:Y:S01]  /*13390*/  ULDC.64 UR8, c[0x0][0xc00] ;  /* 0x0003000000087ab9 */ /* 0x000fe20000000a00 */
[----:B------:R-:W-:Y:S01]  /*133a0*/  R2UR UR4, R217 ;  /* 0x00000000d90472ca */ /* 0x000fe200000e0000 */
[----:B------:R-:W-:Y:S01]  /*133b0*/  UISETP.NE.U32.AND UP0, UPT, UR8, URZ, UPT ;  /* 0x0000003f0800728c */ /* 0x000fe2000bf05070 */
[----:B------:R-:W2:Y:S01]  /*133c0*/  LDL R8, [R1+0x2c] ;  /* 0x00002c0001087983 */ /* 0x000ea20000100800 */
[----:B------:R-:W-:Y:S01]  /*133d0*/  ULDC.64 UR12, c[0x0][0x208] ;  /* 0x00008200000c7ab9 */ /* 0x000fe20000000a00 */
[----:B------:R-:W-:Y:S01]  /*133e0*/  R2UR UR10, R214 ;  /* 0x00000000d60a72ca */ /* 0x000fe200000e0000 */
[----:B------:R-:W-:-:S03]  /*133f0*/  UISETP.NE.AND.EX UP0, UPT, UR9, URZ, UPT, UP0 ;  /* 0x0000003f0900728c */ /* 0x000fc6000bf05300 */
[----:B------:R-:W-:-:S03]  /*13400*/  ULDC.64 UR8, c[0x0][0xc00] ;  /* 0x0003000000087ab9 */ /* 0x000fc60000000a00 */
[----:B------:R-:W-:Y:S02]  /*13410*/  PLOP3.LUT P1, PT, PT, PT, UP0, 0x80, 0x0 ;  /* 0x000000000000781c */ /* 0x000fe40003f2f008 */
[----:B------:R-:W-:-:S06]  /*13420*/  UIMAD.WIDE UR8, UR4, 0x4, UR8 ;  /* 0x00000004040878a5 */ /* 0x000fcc000f8e0208 */
[----:B------:R-:W-:Y:S02]  /*13430*/  IMAD.U32 R2, RZ, RZ, UR8 ;  /* 0x00000008ff027e24 */ /* 0x000fe4000f8e00ff */
[----:B------:R-:W-:Y:S01]  /*13440*/  IMAD.U32 R3, RZ, RZ, UR9 ;  /* 0x00000009ff037e24 */ /* 0x000fe2000f8e00ff */
[----:B------:R-:W-:-:S04]  /*13450*/  ULDC.64 UR8, c[0x0][0xc08] ;  /* 0x0003020000087ab9 */ /* 0x000fc80000000a00 */
[----:B------:R-:W3:Y:S01]  /*13460*/  @P1 LDG.E R7, desc[UR12][R2.64] ;  /* 0x0000000c02071981 */ /* 0x000ee2000c1e1900 */
[----:B------:R-:W-:Y:S01]  /*13470*/  UISETP.NE.U32.AND UP1, UPT, UR8, URZ, UPT ;  /* 0x0000003f0800728c */ /* 0x000fe2000bf25070 */
[----:B------:R-:W0:Y:S03]  /*13480*/  S2R R6, SR_TID.X ;  /* 0x0000000000067919 */ /* 0x000e260000002100 */
[----:B------:R-:W-:-:S11]  /*13490*/  UISETP.NE.AND.EX UP1, UPT, UR9, URZ, UPT, UP1 ;  /* 0x0000003f0900728c */ /* 0x000fd6000bf25310 */
[----:B------:R-:W-:Y:S01]  /*134a0*/  @UP1 ULEA UR8, UP2, UR4, UR8, 0x2 ;  /* 0x0000000804081291 */ /* 0x000fe2000f84103f */
[----:B------:R-:W-:-:S05]  /*134b0*/  PLOP3.LUT P2, PT, PT, PT, UP1, 0x80, 0x0 ;  /* 0x000000000000781c */ /* 0x000fca0003f4f018 */
[----:B------:R-:W-:Y:S02]  /*134c0*/  IMAD.U32 R4, RZ, RZ, UR8 ;  /* 0x00000008ff047e24 */ /* 0x000fe4000f8e00ff */
[----:B0-----:R-:W-:-:S05]  /*134d0*/  VIADD R6, R6, 0xffffff80 ;  /* 0xffffff8006067836 */ /* 0x001fca0000000000 */
[----:B------:R-:W-:Y:S02]  /*134e0*/  ISETP.GT.AND P0, PT, R6, 0x7f, PT ;  /* 0x0000007f0600780c */ /* 0x000fe40003f04270 */
[----:B--2---:R-:W-:-:S13]  /*134f0*/  R2UR UR11, R8 ;  /* 0x00000000080b72ca */ /* 0x004fda00000e0000 */
[----:B------:R-:W-:-:S03]  /*13500*/  @UP1 ULEA.HI.X UR9, UR4, UR9, UR11, 0x2, UP2 ;  /* 0x0000000904091291 */ /* 0x000fc600090f140b */
[----:B------:R-:W-:Y:S02]  /*13510*/  ULDC UR4, c[0x0][0xa88] ;  /* 0x0002a20000047ab9 */ /* 0x000fe40000000800 */
[----:B------:R-:W-:Y:S01]  /*13520*/  IMAD.U32 R0, RZ, RZ, UR4 ;  /* 0x00000004ff007e24 */ /* 0x000fe2000f8e00ff */
[----:B------:R-:W-:Y:S01]  /*13530*/  UMOV UR4, URZ ;  /* 0x0000003f00047c82 */ /* 0x000fe20008000000 */
[----:B------:R-:W-:Y:S01]  /*13540*/  UISETP.NE.AND UP1, UPT, UR10, URZ, UPT ;  /* 0x0000003f0a00728c */ /* 0x000fe2000bf25270 */
[----:B---3--:R-:W-:Y:S01]  /*13550*/  @P1 R2UR UR4, R7 ;  /* 0x00000000070412ca */ /* 0x008fe200000e0000 */
[----:B------:R-:W-:-:S05]  /*13560*/  IMAD.U32 R5, RZ, RZ, UR9 ;  /* 0x00000009ff057e24 */ /* 0x000fca000f8e00ff */
[----:B------:R0:W5:Y:S04]  /*13570*/  @P2 LDG.E R0, desc[UR12][R4.64] ;  /* 0x0000000c04002981 */ /* 0x000168000c1e1900 */
[----:B------:R-:W-:Y:S02]  /*13580*/  @!UP1 ULDC UR10, c[0x0][0xad4] ;  /* 0x0002b500000a9ab9 */ /* 0x000fe40000000800 */
[----:B------:R-:W-:Y:S01]  /*13590*/  IMAD.U32 R214, RZ, RZ, UR10 ;  /* 0x0000000affd67e24 */ /* 0x000fe2000f8e00ff */
[----:B------:R-:W-:Y:S01]  /*135a0*/  USHF.R.S32.HI UR21, URZ, 0x1f, UR4 ;  /* 0x0000001f3f157899 */ /* 0x000fe20008011404 */
[----:B------:R-:W-:Y:S11]  /*135b0*/  @P2 BRA `(.L_x_2403) ;  /* 0x0000000000142947 */ /* 0x000ff60003800000 */
[----:B------:R-:W-:Y:S05]  /*135c0*/  @!P1 BRA `(.L_x_2403) ;  /* 0x0000000000109947 */ /* 0x000fea0003800000 */
[----:B------:R-:W-:Y:S02]  /*135d0*/  ULDC.64 UR8, c[0x0][0x208] ;  /* 0x0000820000087ab9 */ /* 0x000fe40000000a00 */
[----:B0-----:R-:W2:Y:S04]  /*135e0*/  LDG.E R5, desc[UR8][R2.64] ;  /* 0x0000000802057981 */ /* 0x001ea8000c1e1900 */
[----:B-----5:R-:W2:Y:S02]  /*135f0*/  LDG.E R0, desc[UR8][R2.64+0x4] ;  /* 0x0000040802007981 */ /* 0x020ea4000c1e1900 */
[----:B--2---:R-:W-:-:S07]  /*13600*/  IMAD.IADD R0, R0, 0x1, -R5 ;  /* 0x0000000100007824 */ /* 0x004fce00078e0a05 */
.L_x_2403:
[----:B------:R-:W-:Y:S01]  /*13610*/  R2UR UR9, R217 ;  /* 0x00000000d90972ca */ /* 0x000fe200000e0000 */
[----:B------:R-:W-:Y:S01]  /*13620*/  BSSY B1, `(.L_x_2404) ;  /* 0x0000040000017945 */ /* 0x000fe20003800000 */
[----:B------:R-:W-:-:S11]  /*13630*/  R2UR UR8, R8 ;  /* 0x00000000080872ca */ /* 0x000fd600000e0000 */
[----:B------:R-:W-:Y:S02]  /*13640*/  USEL UR12, UR9, URZ, !UP0 ;  /* 0x0000003f090c7287 */ /* 0x000fe4000c000000 */
[----:B------:R-:W-:Y:S01]  /*13650*/  USEL UR13, UR8, URZ, !UP0 ;  /* 0x0000003f080d7287 */ /* 0x000fe2000c000000 */
[----:B------:R-:W-:Y:S11]  /*13660*/  @P0 BRA `(.L_x_2405) ;  /* 0x0000000000ec0947 */ /* 0x000ff60003800000 */
[----:B0-----:R-:W0:Y:S01]  /*13670*/  S2R R4, SR_TID.X ;  /* 0x0000000000047919 */ /* 0x001e220000002100 */
[----:B------:R-:W1:Y:S01]  /*13680*/  LDC R9, c[0x0][0xbe8] ;  /* 0x0002fa00ff097b82 */ /* 0x000e620000000800 */
[----:B------:R-:W-:-:S13]  /*13690*/  R2UR UR8, R212 ;  /* 0x00000000d40872ca */ /* 0x000fda00000e0000 */
[----:B------:R-:W-:Y:S02]  /*136a0*/  IMAD.U32 R3, RZ, RZ, UR8 ;  /* 0x00000008ff037e24 */ /* 0x000fe4000f8e00ff */
[----:B-1---5:R-:W-:-:S03]  /*136b0*/  IMAD R2, R0, R9, RZ ;  /* 0x0000000900027224 */ /* 0x022fc600078e02ff */
[----:B0-----:R-:W-:-:S04]  /*136c0*/  IADD3 R4, R3, -0x80, R4 ;  /* 0xffffff8003047810 */ /* 0x001fc80007ffe004 */
[----:B------:R-:W-:-:S13]  /*136d0*/  ISETP.GE.AND P0, PT, R4, R2, PT ;  /* 0x000000020400720c */ /* 0x000fda0003f06270 */
[----:B------:R-:W-:Y:S05]  /*136e0*/  @P0 BRA `(.L_x_2405) ;  /* 0x0000000000cc0947 */ /* 0x000fea0003800000 */
[----:B------:R-:W2:Y:S01]  /*136f0*/  LDL R5, [R1+0x28] ;  /* 0x0000280001057983 */ /* 0x000ea20000100800 */
[----:B------:R-:W-:Y:S01]  /*13700*/  ISETP.NE.AND P0, PT, R9, 0x1, PT ;  /* 0x000000010900780c */ /* 0x000fe20003f05270 */
[----:B------:R-:W-:Y:S01]  /*13710*/  UMOV UR19, 0x9b8 ;  /* 0x000009b800137882 */ /* 0x000fe20000000000 */
[----:B------:R-:W-:Y:S01]  /*13720*/  R2UR UR9, R214 ;  /* 0x00000000d60972ca */ /* 0x000fe200000e0000 */
[----:B------:R-:W-:Y:S01]  /*13730*/  ULDC.64 UR24, c[0x0][0x208] ;  /* 0x0000820000187ab9 */ /* 0x000fe20000000a00 */
[----:B------:R-:W-:-:S09]  /*13740*/  R2UR UR8, R216 ;  /* 0x00000000d80872ca */ /* 0x000fd200000e0000 */
        /* <DEDUP_REMOVED lines=12> */
[----:B------:R-:W-:Y:S02]  /*13810*/  UIMAD UR15, UR14, UR13, UR15 ;  /* 0x0000000d0e0f72a4 */ /* 0x000fe4000f8e020f */
[----:B------:R-:W-:-:S02]  /*13820*/  UIADD3 UR16, UR23, UR16, URZ ;  /* 0x0000001017107290 */ /* 0x000fc4000fffe03f */
[----:B------:R-:W-:-:S04]  /*13830*/  IMAD.U32 R3, RZ, RZ, UR23 ;  /* 0x00000017ff037e24 */ /* 0x000fc8000f8e00ff */
[----:B------:R-:W-:Y:S01]  /*13840*/  IMAD.U32 R8, RZ, RZ, UR16 ;  /* 0x00000010ff087e24 */ /* 0x000fe2000f8e00ff */
[----:B--2---:R-:W-:Y:S01]  /*13850*/  R2UR UR20, R5 ;  /* 0x00000000051472ca */ /* 0x004fe200000e0000 */
[----:B------:R-:W-:Y:S01]  /*13860*/  IMAD.MOV.U32 R5, RZ, RZ, R4 ;  /* 0x000000ffff057224 */ /* 0x000fe200078e0004 */
[----:B-1----:R-:W-:Y:S01]  /*13870*/  @P0 SHF.R.U32.HI R5, RZ, R7, R2 ;  /* 0x00000007ff050219 */ /* 0x002fe20000011602 */
[----:B------:R-:W-:-:S04]  /*13880*/  IMAD.U32 R2, RZ, RZ, UR22 ;  /* 0x00000016ff027e24 */ /* 0x000fc8000f8e00ff */
[----:B------:R-:W-:-:S04]  /*13890*/  IMAD.MOV R7, RZ, RZ, -R5 ;  /* 0x000000ffff077224 */ /* 0x000fc800078e0a05 */
[----:B------:R-:W-:Y:S02]  /*138a0*/  IMAD R7, R9, R7, R4 ;  /* 0x0000000709077224 */ /* 0x000fe400078e0204 */
[----:B------:R-:W-:Y:S02]  /*138b0*/  UIMAD.WIDE.U32 UR10, UR8, UR20, URZ ;  /* 0x00000014080a72a5 */ /* 0x000fe4000f8e003f */
[----:B------:R-:W-:Y:S01]  /*138c0*/  UIMAD UR20, UR9, UR20, URZ ;  /* 0x00000014091472a4 */ /* 0x000fe2000f8e023f */
[----:B------:R-:W-:Y:S01]  /*138d0*/  SHF.R.S32.HI R4, RZ, 0x1f, R7 ;  /* 0x0000001fff047819 */ /* 0x000fe20000011407 */
[----:B------:R-:W-:Y:S02]  /*138e0*/  UIMAD.WIDE.U32 UR8, UR14, UR12, URZ ;  /* 0x0000000c0e0872a5 */ /* 0x000fe4000f8e003f */
[----:B------:R-:W-:Y:S02]  /*138f0*/  UIADD3 UR20, UR11, UR20, URZ ;  /* 0x000000140b147290 */ /* 0x000fe4000fffe03f */
[----:B------:R-:W-:-:S02]  /*13900*/  UIADD3 UR10, UP1, UP2, UR8, UR10, UR4 ;  /* 0x0000000a080a7290 */ /* 0x000fc4000fa3e004 */
[----:B------:R-:W-:-:S03]  /*13910*/  UIADD3 UR15, UR9, UR15, URZ ;  /* 0x0000000f090f7290 */ /* 0x000fc6000fffe03f */
[----:B------:R-:W-:Y:S01]  /*13920*/  ULDC.64 UR8, c[0x0][UR19+0x210] ;  /* 0x0000840013087abb */ /* 0x000fe20008000a00 */
[----:B------:R-:W-:Y:S01]  /*13930*/  IADD3 R2, P0, P1, R5, UR10, R2 ;  /* 0x0000000a05027c10 */ /* 0x000fe2000f91e002 */
[----:B------:R-:W-:Y:S01]  /*13940*/  UIADD3.X UR10, UR15, UR20, UR21, UP1, UP2 ;  /* 0x000000140f0a7290 */ /* 0x000fe20008fe4415 */
[----:B------:R-:W-:Y:S01]  /*13950*/  SHF.R.S32.HI R5, RZ, 0x1f, R5 ;  /* 0x0000001fff057819 */ /* 0x000fe20000011405 */
[----:B------:R-:W-:-:S04]  /*13960*/  IMAD R9, R7, UR9, RZ ;  /* 0x0000000907097c24 */ /* 0x000fc8000f8e02ff */
[----:B------:R-:W-:Y:S01]  /*13970*/  IADD3.X R3, R5, UR10, R8, P0, P1 ;  /* 0x0000000a05037c10 */ /* 0x000fe200087e2408 */
[----:B------:R-:W-:Y:S01]  /*13980*/  IMAD R9, R4, UR8, R9 ;  /* 0x0000000804097c24 */ /* 0x000fe2000f8e0209 */
[----:B------:R-:W-:Y:S01]  /*13990*/  ULDC.64 UR10, c[0x0][0xba8] ;  /* 0x0002ea00000a7ab9 */ /* 0x000fe20000000a00 */
        /* <DEDUP_REMOVED lines=8> */
.L_x_2405:
[----:B------:R-:W-:Y:S05]  /*13a20*/  BSYNC B1 ;  /* 0x0000000000017941 */ /* 0x000fea0003800000 */
.L_x_2404:
[----:B------:R-:W-:-:S13]  /*13a30*/  R2UR UR8, R214 ;  /* 0x00000000d60872ca */ /* 0x000fda00000e0000 */
[----:B------:R-:W-:-:S06]  /*13a40*/  UISETP.GT.AND UP0, UPT, UR8, 0x1, UPT ;  /* 0x000000010800788c */ /* 0x000fcc000bf04270 */
[----:B------:R-:W-:-:S13]  /*13a50*/  PLOP3.LUT P0, PT, PT, PT, UP0, 0x80, 0x0 ;  /* 0x000000000000781c */ /* 0x000fda0003f0f008 */
[----:B------:R-:W-:Y:S05]  /*13a60*/  @P0 BRA `(.L_x_2400) ;  /* 0x0000000800740947 */ /* 0x000fea0003800000 */
[----:B------:R-:W2:Y:S01]  /*13a70*/  LDL.LU R2, [R1+0x28] ;  /* 0x0000280001027983 */ /* 0x000ea20000300800 */
[----:B------:R-:W3:Y:S01]  /*13a80*/  LDC R11, c[0x0][0xbe8] ;  /* 0x0002fa00ff0b7b82 */ /* 0x000ee20000000800 */
[----:B-1----:R-:W-:Y:S01]  /*13a90*/  SHF.R.S32.HI R3, RZ, 0x1f, R6 ;  /* 0x0000001fff037819 */ /* 0x002fe20000011406 */
[----:B------:R-:W-:Y:S01]  /*13aa0*/  ULDC.64 UR10, c[0x0][0xaa0] ;  /* 0x0002a800000a7ab9 */ /* 0x000fe20000000a00 */
[----:B------:R-:W-:Y:S01]  /*13ab0*/  R2UR UR14, R212 ;  /* 0x00000000d40e72ca */ /* 0x000fe200000e0000 */
[----:B------:R-:W-:Y:S01]  /*13ac0*/  UIMAD.WIDE.U32 UR8, UR4, UR10, URZ ;  /* 0x0000000a040872a5 */ /* 0x000fe2000f8e003f */
[----:B------:R-:W-:Y:S01]  /*13ad0*/  BSSY B1, `(.L_x_2406) ;  /* 0x0000051000017945 */ /* 0x000fe20003800000 */
[----:B------:R-:W-:-:S04]  /*13ae0*/  UIMAD UR10, UR21, UR10, URZ ;  /* 0x0000000a150a72a4 */ /* 0x000fc8000f8e023f */
[----:B------:R-:W-:-:S04]  /*13af0*/  UIMAD UR10, UR4, UR11, UR10 ;  /* 0x0000000b040a72a4 */ /* 0x000fc8000f8e020a */
[----:B------:R-:W-:-:S03]  /*13b00*/  UIADD3 UR9, UR9, UR10, URZ ;  /* 0x0000000a09097290 */ /* 0x000fc6000fffe03f */
[----:B------:R-:W-:Y:S01]  /*13b10*/  ULDC.64 UR10, c[0x0][0xae8] ;  /* 0x0002ba00000a7ab9 */ /* 0x000fe20000000a00 */
[----:B---3--:R-:W-:-:S13]  /*13b20*/  ISETP.NE.AND P0, PT, R11, 0x1, PT ;  /* 0x000000010b00780c */ /* 0x008fda0003f05270 */
[----:B------:R-:W1:Y:S01]  /*13b30*/  @P0 LDC R7, c[0x0][0xbf0] ;  /* 0x0002fc00ff070b82 */ /* 0x000e620000000800 */
[----:B--2---:R-:W-:Y:S02]  /*13b40*/  R2UR UR15, R2 ;  /* 0x00000000020f72ca */ /* 0x004fe400000e0000 */
[----:B------:R-:W-:-:S05]  /*13b50*/  LEA.HI R2, R3, R6, RZ, 0x3 ;  /* 0x0000000603027211 */ /* 0x000fca00078f18ff */
[----:B------:R-:W2:Y:S01]  /*13b60*/  @P0 LDC R3, c[0x0][0xbec] ;  /* 0x0002fb00ff030b82 */ /* 0x000ea20000000800 */
[----:B0-----:R-:W-:Y:S02]  /*13b70*/  LOP3.LUT R5, R2, 0xfffffff8, RZ, 0xc0, !PT ;  /* 0xfffffff802057812 */ /* 0x001fe400078ec0ff */
[----:B------:R-:W-:-:S03]  /*13b80*/  SHF.R.S32.HI R13, RZ, 0x3, R2 ;  /* 0x00000003ff0d7819 */ /* 0x000fc60000011402 */
[----:B------:R-:W-:Y:S01]  /*13b90*/  IMAD.IADD R8, R6, 0x1, -R5 ;  /* 0x0000000106087824 */ /* 0x000fe200078e0a05 */
[----:B------:R-:W-:-:S03]  /*13ba0*/  UIMAD.WIDE.U32 UR8, UR15, UR10, UR8 ;  /* 0x0000000a0f0872a5 */ /* 0x000fc6000f8e0008 */
[----:B------:R-:W-:Y:S01]  /*13bb0*/  IMAD R2, R8, 0x20, R13 ;  /* 0x0000002008027824 */ /* 0x000fe200078e020d */
[----:B------:R-:W-:-:S03]  /*13bc0*/  UIMAD UR9, UR15, UR11, UR9 ;  /* 0x0000000b0f0972a4 */ /* 0x000fc6000f8e0209 */
[----:B------:R-:W-:Y:S01]  /*13bd0*/  VIADD R6, R2, UR14 ;  /* 0x0000000e02067c36 */ /* 0x000fe20008000000 */
[----:B------:R-:W-:Y:S02]  /*13be0*/  ULDC.64 UR10, c[0x0][0xaf0] ;  /* 0x0002bc00000a7ab9 */ /* 0x000fe40000000a00 */
[----:B------:R-:W-:Y:S01]  /*13bf0*/  UIMAD UR13, UR13, UR10, URZ ;  /* 0x0000000a0d0d72a4 */ /* 0x000fe2000f8e023f */
[----:B------:R-:W-:-:S03]  /*13c00*/  IMAD.MOV.U32 R5, RZ, RZ, R6 ;  /* 0x000000ffff057224 */ /* 0x000fc600078e0006 */
[----:B------:R-:W-:Y:S01]  /*13c10*/  UIMAD UR4, UR12, UR11, UR13 ;  /* 0x0000000b0c0472a4 */ /* 0x000fe2000f8e020d */
[----:B--2---:R-:W-:Y:S01]  /*13c20*/  @P0 IMAD.HI.U32 R2, R6, R3, RZ ;  /* 0x0000000306020227 */ /* 0x004fe200078e00ff */
[----:B------:R-:W-:-:S03]  /*13c30*/  UIMAD.WIDE.U32 UR12, UR12, UR10, UR8 ;  /* 0x0000000a0c0c72a5 */ /* 0x000fc6000f8e0008 */
[----:B------:R-:W-:Y:S01]  /*13c40*/  ULDC.64 UR8, c[0x0][0xae0] ;  /* 0x0002b80000087ab9 */ /* 0x000fe20000000a00 */
[----:B-1----:R-:W-:Y:S01]  /*13c50*/  @P0 SHF.R.U32.HI R5, RZ, R7, R2 ;  /* 0x00000007ff050219 */ /* 0x002fe20000011602 */
[----:B------:R-:W-:Y:S02]  /*13c60*/  UIADD3 UR4, UR13, UR4, URZ ;  /* 0x000000040d047290 */ /* 0x000fe4000fffe03f */
[----:B------:R-:W-:Y:S01]  /*13c70*/  IMAD.U32 R3, RZ, RZ, UR13 ;  /* 0x0000000dff037e24 */ /* 0x000fe2000f8e00ff */
[--C-:B------:R-:W-:Y:S01]  /*13c80*/  SHF.R.S32.HI R4, RZ, 0x1f, R5.reuse ;  /* 0x0000001fff047819 */ /* 0x100fe20000011405 */
[----:B------:R-:W-:Y:S02]  /*13c90*/  IMAD.MOV R7, RZ, RZ, -R5 ;  /* 0x000000ffff077224 */ /* 0x000fe400078e0a05 */
[----:B------:R-:W-:Y:S02]  /*13ca0*/  IMAD.U32 R2, RZ, RZ, UR12 ;  /* 0x0000000cff027e24 */ /* 0x000fe4000f8e00ff */
[----:B------:R-:W-:-:S02]  /*13cb0*/  IMAD R7, R11, R7, R6 ;  /* 0x000000070b077224 */ /* 0x000fc400078e0206 */
[----:B------:R-:W-:Y:S02]  /*13cc0*/  IMAD R4, R4, UR8, RZ ;  /* 0x0000000804047c24 */ /* 0x000fe4000f8e02ff */
[----:B------:R-:W-:Y:S02]  /*13cd0*/  IMAD.U32 R3, RZ, RZ, UR4 ;  /* 0x00000004ff037e24 */ /* 0x000fe4000f8e00ff */
[C---:B------:R-:W-:Y:S01]  /*13ce0*/  IMAD R9, R5.reuse, UR9, R4 ;  /* 0x0000000905097c24 */ /* 0x040fe2000f8e0204 */
[----:B------:R-:W-:Y:S01]  /*13cf0*/  SHF.R.S32.HI R4, RZ, 0x1f, R7 ;  /* 0x0000001fff047819 */ /* 0x000fe20000011407 */
[----:B------:R-:W-:Y:S01]  /*13d00*/  IMAD.WIDE.U32 R2, R5, UR8, R2 ;  /* 0x0000000805027c25 */ /* 0x000fe2000f8e0002 */
[----:B------:R-:W-:-:S03]  /*13d10*/  ULDC.64 UR8, c[0x0][0xad8] ;  /* 0x0002b60000087ab9 */ /* 0x000fc60000000a00 */
[----:B------:R-:W-:Y:S02]  /*13d20*/  IMAD R4, R4, UR8, RZ ;  /* 0x0000000804047c24 */ /* 0x000fe4000f8e02ff */
[----:B------:R-:W-:Y:S02]  /*13d30*/  IMAD.IADD R3, R3, 0x1, R9 ;  /* 0x0000000103037824 */ /* 0x000fe400078e0209 */
[----:B------:R-:W-:Y:S02]  /*13d40*/  VIADD R6, R13, UR14 ;  /* 0x0000000e0d067c36 */ /* 0x000fe40008000000 */
[C---:B------:R-:W-:Y:S02]  /*13d50*/  IMAD R5, R7.reuse, UR9, R4 ;  /* 0x0000000907057c24 */ /* 0x040fe4000f8e0204 */
[----:B------:R-:W-:Y:S01]  /*13d60*/  IMAD.WIDE.U32 R2, R7, UR8, R2 ;  /* 0x0000000807027c25 */ /* 0x000fe2000f8e0002 */
[----:B------:R-:W-:-:S03]  /*13d70*/  ULDC.64 UR8, c[0x0][0xa80] ;  /* 0x0002a00000087ab9 */ /* 0x000fc60000000a00 */
[----:B-----5:R-:W-:Y:S02]  /*13d80*/  IMAD R11, R0, R11, RZ ;  /* 0x0000000b000b7224 */ /* 0x020fe400078e02ff */
        /* <DEDUP_REMOVED lines=37> */
.L_x_2407:
[----:B------:R-:W-:Y:S05]  /*13fe0*/  BSYNC B1 ;  /* 0x0000000000017941 */ /* 0x000fea0003800000 */
.L_x_2406:
        /* <DEDUP_REMOVED lines=22> */
.L_x_2409:
[----:B------:R-:W-:Y:S05]  /*14150*/  BSYNC B1 ;  /* 0x0000000000017941 */ /* 0x000fea0003800000 */
.L_x_2408:
        /* <DEDUP_REMOVED lines=22> */
.L_x_2411:
[----:B------:R-:W-:Y:S05]  /*142c0*/  BSYNC B1 ;  /* 0x0000000000017941 */ /* 0x000fea0003800000 */
.L_x_2410:
[----:B0-----:R-:W-:Y:S01]  /*142d0*/  VIADD R0, R6, 0x60 ;  /* 0x0000006006007836 */ /* 0x001fe20000000000 */
[----:B--2-4-:R-:W2:Y:S04]  /*142e0*/  SHFL.IDX PT, R4, R4, 0x3, 0x181f ;  /* 0x00781f0004047f89 */ /* 0x014ea800000e0000 */
[----:B------:R-:W-:Y:S01]  /*142f0*/  ISETP.GE.AND P0, PT, R0, R11, PT ;  /* 0x0000000b0000720c */ /* 0x000fe20003f06270 */
[----:B-1-3--:R3:W4:-:S12]  /*14300*/  SHFL.IDX PT, R2, R5, 0x3, 0x181f ;  /* 0x00781f0005027f89 */ /* 0x00a71800000e0000 */
[----:B---3--:R-:W-:Y:S05]  /*14310*/  @P0 BRA `(.L_x_2400) ;  /* 0x0000000000480947 */ /* 0x008fea0003800000 */
[----:B------:R-:W-:Y:S01]  /*14320*/  ULDC UR4, c[0x0][0xac8] ;  /* 0x0002b20000047ab9 */ /* 0x000fe20000000800 */
[----:B------:R-:W-:Y:S01]  /*14330*/  ULDC.64 UR8, c[0x0][0x208] ;  /* 0x0000820000087ab9 */ /* 0x000fe20000000a00 */
[----:B------:R-:W-:Y:S02]  /*14340*/  ISETP.GE.AND P3, PT, R7, UR4, PT ;  /* 0x0000000407007c0c */ /* 0x000fe4000bf66270 */
[----:B------:R-:W-:Y:S02]  /*14350*/  ISETP.GE.AND P2, PT, R13, UR4, PT ;  /* 0x000000040d007c0c */ /* 0x000fe4000bf46270 */
[----:B------:R-:W-:Y:S02]  /*14360*/  ISETP.GE.AND P1, PT, R15, UR4, PT ;  /* 0x000000040f007c0c */ /* 0x000fe4000bf26270 */
[----:B------:R-:W-:-:S07]  /*14370*/  ISETP.GE.AND P0, PT, R9, UR4, PT ;  /* 0x0000000409007c0c */ /* 0x000fce000bf06270 */
[----:B----4-:R-:W-:-:S04]  /*14380*/  @!P3 LEA R6, P4, R7, R2, 0x1 ;  /* 0x000000020706b211 */ /* 0x010fc800078808ff */
        /* <DEDUP_REMOVED lines=11> */
.L_x_2400:
[----:B------:R-:W-:Y:S05]  /*14440*/  BSYNC B0 ;  /* 0x0000000000007941 */ /* 0x000fea0003800000 */
.L_x_2390:
[----:B------:R-:W-:Y:S02]  /*14450*/  ULDC UR4, c[0x0][0xc3c] ;  /* 0x00030f0000047ab9 */ /* 0x000fe40000000800 */
[----:B------:R-:W-:-:S06]  /*14460*/  UISETP.GE.AND UP0, UPT, UR7, UR4, UPT ;  /* 0x000000040700728c */ /* 0x000fcc000bf06270 */
[----:B------:R-:W-:-:S13]  /*14470*/  PLOP3.LUT P0, PT, PT, PT, UP0, 0x80, 0x0 ;  /* 0x000000000000781c */ /* 0x000fda0003f0f008 */
[----:B------:R-:W-:Y:S05]  /*14480*/  @!P0 BRA `(.L_x_2412) ;  /* 0xfffffecc00388947 */ /* 0x000fea000383ffff */
[----:B------:R-:W-:Y:S05]  /*14490*/  EXIT ;  /* 0x000000000000794d */ /* 0x000fea0003800000 */
.L_x_2353:
        /* <DEDUP_REMOVED lines=18> */
.L_x_2413:
        /* <DEDUP_REMOVED lines=44> */
.L_x_2417:
        /* <DEDUP_REMOVED lines=40> */
.L_x_2415:
        /* <DEDUP_REMOVED lines=12> */
.L_x_2418:
        /* <DEDUP_REMOVED lines=63> */
.L_x_2419:
        /* <DEDUP_REMOVED lines=62> */
.L_x_2420:
[----:B01----:R-:W-:-:S05]  /*15390*/  LOP3.LUT R3, RZ, R2, RZ, 0x33, !PT ;  /* 0x00000002ff037212 */ /* 0x003fca00078e33ff */
[----:B------:R-:W-:-:S05]  /*153a0*/  IMAD.IADD R2, R4, 0x1, R3 ;  /* 0x0000000104027824 */ /* 0x000fca00078e0203 */
[----:B------:R1:W-:Y:S01]  /*153b0*/  STL [R1+0x4], R2 ;  /* 0x0000040201007387 */ /* 0x0003e20000100800 */
[----:B------:R-:W-:Y:S05]  /*153c0*/  BRA `(.L_x_2421) ;  /* 0x0000000000107947 */ /* 0x000fea0003800000 */
.L_x_2416:
[----:B------:R-:W-:Y:S01]  /*153d0*/  IMAD.U32 R2, RZ, RZ, UR6 ;  /* 0x00000006ff027e24 */ /* 0x000fe2000f8e00ff */
[----:B------:R0:W-:Y:S04]  /*153e0*/  STL [R1+0x4], RZ ;  /* 0x000004ff01007387 */ /* 0x0001e80000100800 */
[----:B------:R0:W-:Y:S04]  /*153f0*/  STL [R1+0x8], RZ ;  /* 0x000008ff01007387 */ /* 0x0001e80000100800 */
[----:B------:R0:W-:Y:S02]  /*15400*/  STL [R1], R2 ;  /* 0x0000000201007387 */ /* 0x0001e40000100800 */
.L_x_2421:
        /* <DEDUP_REMOVED lines=10> */
.L_x_2414:
[----:B0-2---:R-:W2:Y:S01]  /*154b0*/  LDL R0, [R1+0xc] ;  /* 0x00000c0001007983 */ /* 0x005ea20000100800 */
[----:B------:R-:W-:Y:S01]  /*154c0*/  ULDC UR4, c[0x0][0xc3c] ;  /* 0x00030f0000047ab9 */ /* 0x000fe20000000800 */
[----:B------:R-:W-:Y:S02]  /*154d0*/  IMAD.MOV.U32 R19, RZ, RZ, RZ ;  /* 0x000000ffff137224 */ /* 0x000fe400078e00ff */
[----:B------:R0:W-:Y:S01]  /*154e0*/  STL [R1+0x58], RZ ;  /* 0x000058ff01007387 */ /* 0x0001e20000100800 */
[----:B--2---:R-:W-:Y:S01]  /*154f0*/  ISETP.GE.AND P0, PT, R0, UR4, PT ;  /* 0x0000000400007c0c */ /* 0x004fe2000bf06270 */
[----:B------:R-:W-:-:S05]  /*15500*/  IMAD.MOV.U32 R0, RZ, RZ, 0x1 ;  /* 0x00000001ff007424 */ /* 0x000fca00078e00ff */
[----:B------:R0:W-:Y:S07]  /*15510*/  STL [R1+0x14], R0 ;  /* 0x0000140001007387 */ /* 0x0001ee0000100800 */
[----:B------:R-:W-:Y:S05]  /*15520*/  @P0 BRA `(.L_x_2422) ;  /* 0x0000006800600947 */ /* 0x000fea0003800000 */
[----:B------:R-:W2:Y:S01]  /*15530*/  S2UR UR5, SR_CgaCtaId ;  /* 0x00000000000579c3 */ /* 0x000ea20000008800 */
[C---:B0-----:R-:W-:Y:S01]  /*15540*/  IMAD.SHL.U32 R0, R6.reuse, 0x8, RZ ;  /* 0x0000000806007824 */ /* 0x041fe200078e00ff */
[----:B------:R-:W-:Y:S01]  /*15550*/  LOP3.LUT R4, R6, 0x7f, RZ, 0xc0, !PT ;  /* 0x0000007f06047812 */ /* 0x000fe200078ec0ff */
[----:B------:R-:W-:Y:S01]  /*15560*/  UMOV UR4, 0x400 ;  /* 0x0000040000047882 */ /* 0x000fe20000000000 */
[----:B------:R-:W-:Y:S01]  /*15570*/  BSSY B8, `(.L_x_2422) ;  /* 0x0000693000087945 */ /* 0x000fe20003800000 */
[----:B------:R-:W-:Y:S01]  /*15580*/  IMAD.MOV.U32 R19, RZ, RZ, RZ ;  /* 0x000000ffff137224 */ /* 0x000fe200078e00ff */
[----:B------:R-:W-:Y:S01]  /*15590*/  LOP3.LUT R3, R0, 0x1f8, RZ, 0xc0, !PT ;  /* 0x000001f800037812 */ /* 0x000fe200078ec0ff */
[----:B-1----:R-:W-:Y:S01]  /*155a0*/  IMAD.SHL.U32 R2, R4, 0x8, RZ ;  /* 0x0000000804027824 */ /* 0x002fe200078e00ff */
        /* <DEDUP_REMOVED lines=9> */
[----:B--2---:R-:W-:-:S06]  /*15640*/  ULEA UR4, UR5, UR4, 0x18 ;  /* 0x0000000405047291 */ /* 0x004fcc000f8ec03f */
[----:B------:R-:W-:-:S04]  /*15650*/  IMAD.U32 R18, RZ, RZ, UR4 ;  /* 0x00000004ff127e24 */ /* 0x000fc8000f8e00ff */
[----:B------:R-:W-:-:S05]  /*15660*/  IMAD R3, R3, 0x2, R18 ;  /* 0x0000000203037824 */ /* 0x000fca00078e0212 */
[----:B------:R0:W-:Y:S04]  /*15670*/  STL [R1+0x24], R3 ;  /* 0x0000240301007387 */ /* 0x0001e80000100800 */
[----:B------:R1:W-:Y:S04]  /*15680*/  STL [R1+0x14], R2 ;  /* 0x0000140201007387 */ /* 0x0003e80000100800 */
[----:B------:R2:W-:Y:S01]  /*15690*/  STL [R1+0x58], RZ ;  /* 0x000058ff01007387 */ /* 0x0005e20000100800 */
[C---:B0-----:R-:W-:Y:S02]  /*156a0*/  LOP3.LUT R3, R0.reuse, 0x40, RZ, 0xfc, !PT ;  /* 0x0000004000037812 */ /* 0x041fe400078efcff */
[----:B-1----:R-:W-:-:S02]  /*156b0*/  LOP3.LUT R2, R0, 0x80, RZ, 0xfc, !PT ;  /* 0x0000008000027812 */ /* 0x002fc400078efcff */
[----:B--2---:R-:W-:-:S07]  /*156c0*/  LOP3.LUT R0, R0, 0xc0, RZ, 0xfc, !PT ;  /* 0x000000c000007812 */ /* 0x004fce00078efcff */
.L_x_2537:
[----:B------:R-:W2:Y:S01]  /*156d0*/  LDL R0, [R1+0xc] ;  /* 0x00000c0001007983 */ /* 0x000ea20000100800 */
[----:B------:R-:W2:Y:S01]  /*156e0*/  LDC.64 R2, c[0x0][0xc88] ;  /* 0x00032200ff027b82 */ /* 0x000ea20000000a00 */
[----:B------:R-:W-:Y:S01]  /*156f0*/  ULDC.64 UR4, c[0x0][0x208] ;  /* 0x0000820000047ab9 */ /* 0x000fe20000000a00 */
[----:B--2---:R-:W-:-:S05]  /*15700*/  IMAD.WIDE R2, R0, 0x4, R2 ;  /* 0x0000000400027825 */ /* 0x004fca00078e0202 */
[----:B------:R-:W2:Y:S01]  /*15710*/  LDG.E R11, desc[UR4][R2.64] ;  /* 0x00000004020b7981 */ /* 0x000ea2000c1e1900 */
[----:B------:R-:W-:Y:S05]  /*15720*/  YIELD ;  /* 0x0000000000007946 */ /* 0x000fea0003800000 */
[----:B------:R-:W-:Y:S01]  /*15730*/  ULDC.64 UR4, c[0x0][0xa28] ;  /* 0x00028a0000047ab9 */ /* 0x000fe20000000a00 */
[----:B------:R-:W-:Y:S01]  /*15740*/  IMAD.MOV.U32 R0, RZ, RZ, RZ ;  /* 0x000000ffff007224 */ /* 0x000fe200078e00ff */
[----:B------:R-:W-:Y:S01]  /*15750*/  ISETP.NE.U32.AND P0, PT, RZ, UR4, PT ;  /* 0x00000004ff007c0c */ /* 0x000fe2000bf05070 */
[----:B------:R-:W-:Y:S01]  /*15760*/  ULDC.64 UR10, c[0x0][0x208] ;  /* 0x00008200000a7ab9 */ /* 0x000fe20000000a00 */
[----:B01----:R-:W-:Y:S01]  /*15770*/  IMAD.MOV.U32 R6, RZ, RZ, RZ ;  /* 0x000000ffff067224 */ /* 0x003fe200078e00ff */
        /* <DEDUP_REMOVED lines=10> */
[----:B------:R0:W-:Y:S01]  /*15820*/  STL [R1+0x44], R4 ;  /* 0x0000440401007387 */ /* 0x0001e20000100800 */
        /* <DEDUP_REMOVED lines=37> */
.L_x_2423:
[----:B------:R-:W2:Y:S01]  /*15a80*/  LDL.LU R7, [R1+0x8] ;  /* 0x0000080001077983 */ /* 0x000ea20000300800 */
[----:B------:R-:W-:Y:S02]  /*15a90*/  ULDC.64 UR4, c[0x0][0xa20] ;  /* 0x0002880000047ab9 */ /* 0x000fe40000000a00 */
[----:B------:R-:W-:-:S04]  /*15aa0*/  ISETP.NE.U32.AND P1, PT, RZ, UR4, PT ;  /* 0x00000004ff007c0c */ /* 0x000fc8000bf25070 */
[----:B------:R-:W-:Y:S02]  /*15ab0*/  ISETP.NE.AND.EX P1, PT, RZ, UR5, PT, P1 ;  /* 0x00000005ff007c0c */ /* 0x000fe4000bf25310 */
[C---:B--2---:R-:W-:Y:S02]  /*15ac0*/  LOP3.LUT R2, R7.reuse, 0xff000000, RZ, 0xc0, !PT ;  /* 0xff00000007027812 */ /* 0x044fe400078ec0ff */
        /* <DEDUP_REMOVED lines=11> */
[----:B--2---:R-:W-:-:S05]  /*15b80*/  IADD3.X R7, R10, UR5, RZ, P0, !PT ;  /* 0x000000050a077c10 */ /* 0x004fca00087fe4ff */
[----:B------:R2:W5:Y:S01]  /*15b90*/  LDG.E R6, desc[UR6][R6.64] ;  /* 0x0000000606067981 */ /* 0x000562000c1e1900 */
[----:B------:R-:W-:Y:S05]  /*15ba0*/  BRA `(.L_x_2425) ;  /* 0x0000000000147947 */ /* 0x000fea0003800000 */
.L_x_2424:
[----:B------:R-:W-:Y:S05]  /*15bb0*/  @!P0 BRA `(.L_x_2425) ;  /* 0x0000000000108947 */ /* 0x000fea0003800000 */
[----:B------:R-:W-:Y:S02]  /*15bc0*/  ULDC.64 UR4, c[0x0][0x208] ;  /* 0x0000820000047ab9 */ /* 0x000fe40000000a00 */
[----:B------:R-:W3:Y:S04]  /*15bd0*/  LDG.E R6, desc[UR4][R4.64] ;  /* 0x0000000404067981 */ /* 0x000ee8000c1e1900 */
[----:B------:R-:W3:Y:S02]  /*15be0*/  LDG.E R4, desc[UR4][R4.64+0x4] ;  /* 0x0000040404047981 */ /* 0x000ee4000c1e1900 */
[----:B---3--:R-:W-:-:S07]  /*15bf0*/  IMAD.IADD R6, R4, 0x1, -R6 ;  /* 0x0000000104067824 */ /* 0x008fce00078e0a06 */
.L_x_2425:
[----:B------:R-:W3:Y:S01]  /*15c00*/  LDL R5, [R1+0x4] ;  /* 0x0000040001057983 */ /* 0x000ee20000100800 */
[----:B-----5:R-:W-:Y:S01]  /*15c10*/  IMAD.IADD R6, R6, 0x1, -R0 ;  /* 0x0000000106067824 */ /* 0x020fe200078e0a00 */
[----:B------:R-:W-:Y:S01]  /*15c20*/  BSSY B0, `(.L_x_2426) ;  /* 0x000003a000007945 */ /* 0x000fe20003800000 */
[----:B------:R-:W4:Y:S02]  /*15c30*/  LDC R0, c[0x0][0x448] ;  /* 0x00011200ff007b82 */ /* 0x000f240000000800 */
[----:B----4-:R-:W-:-:S13]  /*15c40*/  ISETP.NE.AND P0, PT, R0, 0x1, PT ;  /* 0x000000010000780c */ /* 0x010fda0003f05270 */
[----:B--2---:R-:W2:Y:S08]  /*15c50*/  @P0 LDC R3, c[0x0][0x44c] ;  /* 0x00011300ff030b82 */ /* 0x004eb00000000800 */
[----:B------:R-:W4:Y:S01]  /*15c60*/  @P0 LDC R4, c[0x0][0x450] ;  /* 0x00011400ff040b82 */ /* 0x000f220000000800 */
[----:B---3--:R-:W-:Y:S02]  /*15c70*/  IMAD.SHL.U32 R0, R5, 0x80, RZ ;  /* 0x0000008005007824 */ /* 0x008fe400078e00ff */
[----:B------:R-:W-:-:S02]  /*15c80*/  IMAD.MOV.U32 R5, RZ, RZ, RZ ;  /* 0x000000ffff057224 */ /* 0x000fc400078e00ff */
[----:B------:R-:W-:Y:S02]  /*15c90*/  VIADD R0, R0, 0x7f ;  /* 0x0000007f00007836 */ /* 0x000fe40000000000 */
[----:B------:R-:W-:Y:S02]  /*15ca0*/  IMAD.MOV.U32 R10, RZ, RZ, R5 ;  /* 0x000000ffff0a7224 */ /* 0x000fe400078e0005 */
[----:B--2---:R-:W-:-:S05]  /*15cb0*/  @P0 IMAD.HI.U32 R3, R0, R3, RZ ;  /* 0x0000000300030227 */ /* 0x004fca00078e00ff */
[----:B----4-:R-:W-:Y:S01]  /*15cc0*/  @P0 SHF.R.U32.HI R0, RZ, R4, R3 ;  /* 0x00000004ff000219 */ /* 0x010fe20000011603 */
[C---:B------:R-:W-:Y:S01]  /*15cd0*/  VIADD R3, R6.reuse, 0x4f ;  /* 0x0000004f06037836 */ /* 0x040fe20000000000 */
[----:B------:R-:W-:Y:S02]  /*15ce0*/  IADD3 R6, R6, 0x50, -R9 ;  /* 0x0000005006067810 */ /* 0x000fe40007ffe809 */
[----:B01----:R-:W-:Y:S01]  /*15cf0*/  LOP3.LUT R9, R2, 0xff, RZ, 0xc0, !PT ;  /* 0x000000ff02097812 */ /* 0x003fe200078ec0ff */
[----:B------:R-:W-:-:S04]  /*15d00*/  IMAD.HI R3, R3, 0x66666667, RZ ;  /* 0x6666666703037827 */ /* 0x000fc800078e02ff */
[----:B------:R-:W-:Y:S01]  /*15d10*/  IMAD.IADD R0, R6, 0x1, R0 ;  /* 0x0000000106007824 */ /* 0x000fe200078e0200 */
[----:B------:R-:W-:-:S03]  /*15d20*/  SHF.R.U32.HI R4, RZ, 0x1f, R3 ;  /* 0x0000001fff047819 */ /* 0x000fc60000011603 */
[----:B------:R-:W-:Y:S01]  /*15d30*/  IMAD.HI R0, R0, 0x66666667, RZ ;  /* 0x6666666700007827 */ /* 0x000fe200078e02ff */
[----:B------:R-:W-:-:S04]  /*15d40*/  LEA.HI.SX32 R4, R3, R4, 0x1b ;  /* 0x0000000403047211 */ /* 0x000fc800078fdaff */
[----:B------:R-:W-:-:S04]  /*15d50*/  SHF.R.U32.HI R3, RZ, 0x1f, R0 ;  /* 0x0000001fff037819 */ /* 0x000fc80000011600 */
[----:B------:R-:W-:Y:S02]  /*15d60*/  LEA.HI.SX32 R3, R0, R3, 0x1b ;  /* 0x0000000300037211 */ /* 0x000fe400078fdaff */
[----:B------:R-:W-:Y:S02]  /*15d70*/  SHF.R.U32.HI R0, RZ, 0x10, R2 ;  /* 0x00000010ff007819 */ /* 0x000fe40000011602 */
[----:B------:R-:W-:Y:S02]  /*15d80*/  VIMNMX R8, R4, R3, PT ;  /* 0x0000000304087248 */ /* 0x000fe40003fe0100 */
[----:B------:R-:W-:Y:S02]  /*15d90*/  ISETP.NE.AND P0, PT, R0, RZ, PT ;  /* 0x000000ff0000720c */ /* 0x000fe40003f05270 */
[----:B------:R-:W-:Y:S01]  /*15da0*/  ISETP.GE.AND P1, PT, R8, 0x1, PT ;  /* 0x000000010800780c */ /* 0x000fe20003f26270 */
[----:B------:R0:W-:Y:S04]  /*15db0*/  STL [R1+0x38], R8 ;  /* 0x0000380801007387 */ /* 0x0001e80000100800 */
[----:B------:R0:W-:Y:S04]  /*15dc0*/  STL [R1+0x3c], R5 ;  /* 0x00003c0501007387 */ /* 0x0001e80000100800 */
[----:B------:R0:W-:Y:S02]  /*15dd0*/  STL [R1+0x48], R9 ;  /* 0x0000480901007387 */ /* 0x0001e40000100800 */
[----:B------:R-:W1:Y:S02]  /*15de0*/  @!P0 LDC R0, c[0x0][0x9f0] ;  /* 0x00027c00ff008b82 */ /* 0x000e640000000800 */
[----:B------:R-:W-:Y:S05]  /*15df0*/  @!P1 BRA `(.L_x_2427) ;  /* 0x0000000000709947 */ /* 0x000fea0003800000 */
[----:B-1----:R-:W-:-:S04]  /*15e00*/  IABS R4, R0 ;  /* 0x0000000000047213 */ /* 0x002fc80000000000 */
[----:B------:R-:W1:Y:S08]  /*15e10*/  I2F.RP R2, R4 ;  /* 0x0000000400027306 */ /* 0x000e700000209400 */
[----:B-1----:R-:W1:Y:S02]  /*15e20*/  MUFU.RCP R2, R2 ;  /* 0x0000000200027308 */ /* 0x002e640000001000 */
[----:B-1----:R-:W-:-:S06]  /*15e30*/  VIADD R2, R2, 0xffffffe ;  /* 0x0ffffffe02027836 */ /* 0x002fcc0000000000 */
[----:B------:R-:W1:Y:S02]  /*15e40*/  F2I.FTZ.U32.TRUNC.NTZ R3, R2 ;  /* 0x0000000200037305 */ /* 0x000e64000021f000 */
[----:B-1----:R-:W-:-:S04]  /*15e50*/  IMAD.MOV R2, RZ, RZ, -R3 ;  /* 0x000000ffff027224 */ /* 0x002fc800078e0a03 */
[----:B0-----:R-:W-:Y:S02]  /*15e60*/  IMAD R5, R2, R4, RZ ;  /* 0x0000000402057224 */ /* 0x001fe400078e02ff */
[----:B------:R-:W-:-:S04]  /*15e70*/  IMAD.MOV.U32 R2, RZ, RZ, RZ ;  /* 0x000000ffff027224 */ /* 0x000fc800078e00ff */
[----:B------:R-:W-:Y:S01]  /*15e80*/  IMAD.HI.U32 R7, R3, R5, R2 ;  /* 0x0000000503077227 */ /* 0x000fe200078e0002 */
        /* <DEDUP_REMOVED lines=19> */
.L_x_2427:
[----:B------:R-:W-:Y:S05]  /*15fc0*/  BSYNC B0 ;  /* 0x0000000000007941 */ /* 0x000fea0003800000 */
.L_x_2426:
[----:B-1----:R-:W-:Y:S01]  /*15fd0*/  IMAD.MOV.U32 R0, RZ, RZ, R10 ;  /* 0x000000ffff007224 */ /* 0x002fe200078e000a */
[----:B------:R-:W-:Y:S03]  /*15fe0*/  BSSY B7, `(.L_x_2428) ;  /* 0x00004ca000077945 */ /* 0x000fe60003800000 */
[----:B------:R-:W-:-:S05]  /*15ff0*/  IMAD R2, R9, R0, RZ ;  /* 0x0000000009027224 */ /* 0x000fca00078e02ff */
[----:B------:R-:W-:Y:S01]  /*16000*/  VIADDMNMX R0, R2, R0, R8, PT ;  /* 0x0000000002007246 */ /* 0x000fe20003800108 */
[----:B------:R1:W-:Y:S03]  /*16010*/  STL [R1+0x28], R2 ;  /* 0x0000280201007387 */ /* 0x0003e60000100800 */
[----:B------:R-:W-:Y:S01]  /*16020*/  ISETP.GT.AND P0, PT, R0, R2, PT ;  /* 0x000000020000720c */ /* 0x000fe20003f04270 */
[----:B------:R1:W-:-:S12]  /*16030*/  STL [R1+0x40], R0 ;  /* 0x0000400001007387 */ /* 0x0003d80000100800 */
[----:B------:R-:W-:Y:S05]  /*16040*/  @P0 BRA `(.L_x_2429) ;  /* 0x00000000004c0947 */ /* 0x000fea0003800000 */
[----:B-1----:R-:W1:Y:S02]  /*16050*/  S2R R0, SR_TID.X ;  /* 0x0000000000007919 */ /* 0x002e640000002100 */
[----:B-1----:R-:W-:-:S04]  /*16060*/  LOP3.LUT R0, R0, 0x7f, RZ, 0xc0, !PT ;  /* 0x0000007f00007812 */ /* 0x002fc800078ec0ff */
[----:B------:R-:W-:-:S13]  /*16070*/  ISETP.NE.AND P0, PT, R0, RZ, PT ;  /* 0x000000ff0000720c */ /* 0x000fda0003f05270 */
[----:B------:R-:W-:Y:S05]  /*16080*/  @P0 BRA `(.L_x_2430) ;  /* 0x0000004800fc0947 */ /* 0x000fea0003800000 */
[----:B------:R-:W1:Y:S01]  /*16090*/  S2R R3, SR_LANEID ;  /* 0x0000000000037919 */ /* 0x000e620000000000 */
[----:B------:R-:W-:Y:S01]  /*160a0*/  VOTEU.ANY UR4, UPT, PT ;  /* 0x0000000000047886 */ /* 0x000fe200038e0100 */
[----:B------:R-:W-:Y:S01]  /*160b0*/  ULDC.64 UR6, c[0x0][0x208] ;  /* 0x0000820000067ab9 */ /* 0x000fe20000000a00 */
[----:B------:R-:W1:Y:S08]  /*160c0*/  FLO.U32 R0, UR4 ;  /* 0x0000000400007d00 */ /* 0x000e7000080e0000 */
[----:B0-----:R-:W0:Y:S01]  /*160d0*/  POPC R5, UR4 ;  /* 0x0000000400057d09 */ /* 0x001e220008000000 */
[----:B-1----:R-:W-:-:S02]  /*160e0*/  ISETP.EQ.U32.AND P0, PT, R0, R3, PT ;  /* 0x000000030000720c */ /* 0x002fc40003f02070 */
[----:B------:R-:W0:Y:S11]  /*160f0*/  LDC.64 R2, c[0x0][0xc60] ;  /* 0x00031800ff027b82 */ /* 0x000e360000000a00 */
[----:B0-----:R-:W3:Y:S01]  /*16100*/  @P0 ATOMG.E.ADD.STRONG.GPU PT, R3, desc[UR6][R2.64], R5 ;  /* 0x00000005020309a8 */ /* 0x001ee200081ee1c6 */
[----:B------:R-:W0:Y:S02]  /*16110*/  S2R R4, SR_LTMASK ;  /* 0x0000000000047919 */ /* 0x000e240000003900 */
[----:B0-----:R-:W-:-:S04]  /*16120*/  LOP3.LUT R4, R4, UR4, RZ, 0xc0, !PT ;  /* 0x0000000404047c12 */ /* 0x001fc8000f8ec0ff */
[----:B------:R-:W0:Y:S01]  /*16130*/  POPC R7, R4 ;  /* 0x0000000400077309 */ /* 0x000e220000000000 */
[----:B---3--:R-:W0:Y:S02]  /*16140*/  SHFL.IDX PT, R0, R3, R0, 0x1f ;  /* 0x00001f0003007589 */ /* 0x008e2400000e0000 */
[----:B0-----:R-:W-:-:S05]  /*16150*/  IADD3 R0, R0, UR38, R7 ;  /* 0x0000002600007c10 */ /* 0x001fca000fffe007 */
[----:B------:R3:W-:Y:S01]  /*16160*/  STL [R1], R0 ;  /* 0x0000000001007387 */ /* 0x0007e20000100800 */
[----:B------:R-:W-:Y:S05]  /*16170*/  BRA `(.L_x_2430) ;  /* 0x0000004800c07947 */ /* 0x000fea0003800000 */
.L_x_2429:
[----:B-1----:R-:W-:Y:S01]  /*16180*/  VIADD R0, R18, 0x24400 ;  /* 0x0002440012007836 */ /* 0x002fe20000000000 */
        /* <DEDUP_REMOVED lines=19> */
.L_x_2432:
[----:B------:R-:W-:Y:S05]  /*162c0*/  BSYNC B6 ;  /* 0x0000000000067941 */ /* 0x000fea0003800000 */
.L_x_2431:
        /* <DEDUP_REMOVED lines=8> */
[----:B------:R1:W3:Y:S01]  /*16350*/  LDC.64 R2, c[0x4][R0] ;  /* 0x0100000000027b82 */ /* 0x0002e20000000a00 */
[----:B------:R-:W-:Y:S02]  /*16360*/  IMAD.U32 R4, RZ, RZ, UR6 ;  /* 0x00000006ff047e24 */ /* 0x000fe4000f8e00ff */
[----:B0-----:R-:W-:Y:S02]  /*16370*/  IMAD.U32 R5, RZ, RZ, UR7 ;  /* 0x00000007ff057e24 */ /* 0x001fe4000f8e00ff */
[----:B------:R-:W-:Y:S02]  /*16380*/  IMAD.U32 R6, RZ, RZ, UR8 ;  /* 0x00000008ff067e24 */ /* 0x000fe4000f8e00ff */
[----:B------:R-:W-:-:S02]  /*16390*/  IMAD.U32 R7, RZ, RZ, UR9 ;  /* 0x00000009ff077e24 */ /* 0x000fc4000f8e00ff */
[----:B--2---:R-:W-:Y:S02]  /*163a0*/  IMAD.U32 R10, RZ, RZ, UR4 ;  /* 0x00000004ff0a7e24 */ /* 0x004fe4000f8e00ff */
[----:B------:R-:W-:Y:S02]  /*163b0*/  IMAD.U32 R11, RZ, RZ, UR5 ;  /* 0x00000005ff0b7e24 */ /* 0x000fe4000f8e00ff */
[----:B------:R-:W-:Y:S02]  /*163c0*/  IMAD.MOV.U32 R8, RZ, RZ, 0x70 ;  /* 0x00000070ff087424 */ /* 0x000fe400078e00ff */
[----:B------:R-:W-:Y:S02]  /*163d0*/  IMAD.MOV.U32 R12, RZ, RZ, 0x1 ;  /* 0x00000001ff0c7424 */ /* 0x000fe400078e00ff */
[----:B-1----:R-:W-:-:S07]  /*163e0*/  IMAD.MOV.U32 R13, RZ, RZ, RZ ;  /* 0x000000ffff0d7224 */ /* 0x002fce00078e00ff */
[----:B------:R-:W-:-:S07]  /*163f0*/  LEPC R20, `(.L_x_2435) ;  /* 0x000000001014794e */ /* 0x000fce0000000000 */
[----:B---3--:R-:W-:Y:S05]  /*16400*/  CALL.ABS.NOINC R2 ;  /* 0x0000000002007343 */ /* 0x008fea0003c00000 */
.L_x_2435:
        /* <DEDUP_REMOVED lines=16> */
.L_x_2434:
[----:B------:R-:W-:Y:S05]  /*16510*/  BSYNC B6 ;  /* 0x0000000000067941 */ /* 0x000fea0003800000 */
.L_x_2433:
[----:B------:R-:W3:Y:S01]  /*16520*/  LDL.LU R4, [R1+0x1c] ;  /* 0x00001c0001047983 */ /* 0x000ee20000300800 */
[----:B------:R-:W-:-:S03]  /*16530*/  ULDC.64 UR4, c[0x0][0x9f8] ;  /* 0x00027e0000047ab9 */ /* 0x000fc60000000a00 */
[----:B------:R-:W4:Y:S01]  /*16540*/  LDL R7, [R1+0x10] ;  /* 0x0000100001077983 */ /* 0x000f220000100800 */
[----:B------:R-:W-:Y:S01]  /*16550*/  ISETP.NE.U32.AND P0, PT, RZ, UR4, PT ;  /* 0x00000004ff007c0c */ /* 0x000fe2000bf05070 */
[----:B------:R-:W-:Y:S02]  /*16560*/  ULDC.64 UR6, c[0x0][0x208] ;  /* 0x0000820000067ab9 */ /* 0x000fe40000000a00 */
[----:B------:R-:W5:Y:S01]  /*16570*/  LDL R0, [R1+0x40] ;  /* 0x0000400001007983 */ /* 0x000f620000100800 */
[----:B------:R-:W-:-:S13]  /*16580*/  ISETP.NE.AND.EX P0, PT, RZ, UR5, PT, P0 ;  /* 0x00000005ff007c0c */ /* 0x000fda000bf05300 */
[----:B------:R-:W-:-:S04]  /*16590*/  @P0 IADD3 R2, P1, R17, UR4, RZ ;  /* 0x0000000411020c10 */ /* 0x000fc8000ff3e0ff */
[----:B---3--:R-:W-:Y:S01]  /*165a0*/  @P0 IADD3.X R3, R4, UR5, RZ, P1, !PT ;  /* 0x0000000504030c10 */ /* 0x008fe20008ffe4ff */
[----:B------:R-:W-:-:S04]  /*165b0*/  ULDC.64 UR4, c[0x0][0xa08] ;  /* 0x0002820000047ab9 */ /* 0x000fc80000000a00 */
[----:B----4-:R1:W0:Y:S02]  /*165c0*/  @P0 LDG.E R7, desc[UR6][R2.64] ;  /* 0x0000000602070981 */ /* 0x010224000c1e1900 */
[----:B-1----:R-:W1:Y:S01]  /*165d0*/  LDC.64 R2, c[0x0][0x418] ;  /* 0x00010600ff027b82 */ /* 0x002e620000000a00 */
[----:B-----5:R-:W-:Y:S01]  /*165e0*/  VIADD R0, R0, 0xffffffff ;  /* 0xffffffff00007836 */ /* 0x020fe20000000000 */
[----:B0-----:R-:W-:Y:S01]  /*165f0*/  SHF.R.S32.HI R8, RZ, 0x1f, R7 ;  /* 0x0000001fff087819 */ /* 0x001fe20000011407 */
[----:B------:R0:W-:Y:S04]  /*16600*/  @P0 STL [R1+0x10], R7 ;  /* 0x0000100701000387 */ /* 0x0001e80000100800 */
[----:B------:R0:W-:Y:S01]  /*16610*/  STL [R1+0x1c], R8 ;  /* 0x00001c0801007387 */ /* 0x0001e20000100800 */
[----:B-1----:R-:W-:Y:S01]  /*16620*/  LOP3.LUT P0, RZ, R2, UR4, RZ, 0xfc, !PT ;  /* 0x0000000402ff7c12 */ /* 0x002fe2000f80fcff */
[----:B------:R-:W-:-:S03]  /*16630*/  UMOV UR4, 0xffffffff ;  /* 0xffffffff00047882 */ /* 0x000fc60000000000 */
[----:B------:R-:W-:-:S04]  /*16640*/  LOP3.LUT P0, RZ, R3, UR5, RZ, 0xfc, P0 ;  /* 0x0000000503ff7c12 */ /* 0x000fc8000800fcff */
[----:B------:R-:W-:Y:S01]  /*16650*/  SEL R17, R7, RZ, !P0 ;  /* 0x000000ff07117207 */ /* 0x000fe20004000000 */
[----:B0-----:R-:W-:Y:S08]  /*16660*/  BRA.DIV UR4, `(.L_x_2436) ;  /* 0x0000005e04b07947 */ /* 0x001ff0000b800000 */
[----:B------:R-:W0:Y:S02]  /*16670*/  S2R R4, SR_TID.X ;  /* 0x0000000000047919 */ /* 0x000e240000002100 */
[----:B0-----:R-:W-:-:S04]  /*16680*/  SHF.R.U32.HI R4, RZ, 0x5, R4 ;  /* 0x00000005ff047819 */ /* 0x001fc80000011604 */
[----:B------:R-:W-:-:S05]  /*16690*/  LOP3.LUT R4, R4, 0x3, RZ, 0xc0, !PT ;  /* 0x0000000304047812 */ /* 0x000fca00078ec0ff */
[----:B------:R0:W1:Y:S02]  /*166a0*/  SHFL.IDX PT, R14, R4, RZ, 0x1f ;  /* 0x00001fff040e7589 */ /* 0x00006400000e0000 */
.L_x_2553:
[----:B------:R-:W-:Y:S01]  /*166b0*/  PLOP3.LUT P1, PT, PT, PT, PT, 0x8, 0x0 ;  /* 0x000000000000781c */ /* 0x000fe20003f2e170 */
[----:B------:R3:W-:Y:S01]  /*166c0*/  STL [R1+0x8], R0 ;  /* 0x0000080001007387 */ /* 0x0007e20000100800 */
[----:B-1----:R-:W-:Y:S02]  /*166d0*/  ISETP.NE.AND P0, PT, R14, RZ, PT ;  /* 0x000000ff0e00720c */ /* 0x002fe40003f05270 */
[----:B0-----:R-:W-:-:S05]  /*166e0*/  P2R R4, PR, RZ, 0x2 ;  /* 0x00000002ff047803 */ /* 0x001fca0000000000 */
[----:B------:R3:W-:Y:S06]  /*166f0*/  STL [R1+0x20], R4 ;  /* 0x0000200401007387 */ /* 0x0007ec0000100800 */
[----:B------:R-:W-:Y:S05]  /*16700*/  @P0 BRA `(.L_x_2437) ;  /* 0x0000000400440947 */ /* 0x000fea0003800000 */
[----:B------:R-:W-:-:S03]  /*16710*/  UMOV UR4, 0xffffffff ;  /* 0xffffffff00047882 */ /* 0x000fc60000000000 */
[----:B------:R-:W-:Y:S05]  /*16720*/  BRA.DIV UR4, `(.L_x_2438) ;  /* 0x0000005e04b47947 */ /* 0x000fea000b800000 */
[----:B------:R-:W-:-:S13]  /*16730*/  ELECT P6, URZ, PT ;  /* 0x00000000003f782f */ /* 0x000fda00038c0000 */
.L_x_2556:
[----:B------:R-:W-:Y:S05]  /*16740*/  @!P6 BRA `(.L_x_2437) ;  /* 0x000000040034e947 */ /* 0x000fea0003800000 */
[----:B------:R-:W-:-:S04]  /*16750*/  ISETP.NE.U32.AND P0, PT, R2, RZ, PT ;  /* 0x000000ff0200720c */ /* 0x000fc80003f05070 */
[----:B------:R-:W-:-:S13]  /*16760*/  ISETP.NE.AND.EX P0, PT, R3, RZ, PT, P0 ;  /* 0x000000ff0300720c */ /* 0x000fda0003f05300 */
[----:B------:R-:W-:Y:S05]  /*16770*/  @!P0 BRA `(.L_x_2439) ;  /* 0x0000000000548947 */ /* 0x000fea0003800000 */
[----:B------:R-:W0:Y:S01]  /*16780*/  LDC R6, c[0x0][0x43c] ;  /* 0x00010f00ff067b82 */ /* 0x000e220000000800 */
[----:B------:R-:W-:Y:S01]  /*16790*/  IMAD.MOV.U32 R9, RZ, RZ, R0 ;  /* 0x000000ffff097224 */ /* 0x000fe200078e0000 */
[----:B------:R-:W-:Y:S01]  /*167a0*/  ULDC.64 UR4, c[0x0][0x428] ;  /* 0x00010a0000047ab9 */ /* 0x000fe20000000a00 */
[----:B------:R-:W-:Y:S02]  /*167b0*/  ULDC.64 UR6, c[0x0][0x208] ;  /* 0x0000820000067ab9 */ /* 0x000fe40000000a00 */
[----:B---3--:R-:W-:Y:S01]  /*167c0*/  IMAD.MOV.U32 R0, RZ, RZ, R9 ;  /* 0x000000ffff007224 */ /* 0x008fe200078e0009 */
[----:B0-----:R-:W-:-:S13]  /*167d0*/  ISETP.NE.AND P0, PT, R6, 0x1, PT ;  /* 0x000000010600780c */ /* 0x001fda0003f05270 */
        /* <DEDUP_REMOVED lines=15> */
.L_x_2439:
[----:B0-----:R-:W4:Y:S01]  /*168d0*/  LDL R2, [R1+0x14] ;  /* 0x0000140001027983 */ /* 0x001f220000100800 */
[----:B---3--:R-:W-:Y:S01]  /*168e0*/  IMAD R0, R19, 0x8, R18 ;  /* 0x0000000813007824 */ /* 0x008fe200078e0212 */
[----:B----4-:R-:W-:-:S04]  /*168f0*/  SHF.L.U32 R2, R2, 0x1f, RZ ;  /* 0x0000001f02027819 */ /* 0x010fc800000006ff */
[----:B------:R-:W0:Y:S02]  /*16900*/  SYNCS.PHASECHK.TRANS64.TRYWAIT P0, [R0+URZ+0x38840], R2 ;  /* 0x03884002000075a7 */ /* 0x000e24000800017f */
[----:B0-----:R-:W-:Y:S05]  /*16910*/  @!P0 BRA `(.L_x_2440) ;  /* 0x0000005c00588947 */ /* 0x001fea0003800000 */
.L_x_2557:
[----:B------:R-:W1:Y:S02]  /*16920*/  S2R R3, SR_TID.X ;  /* 0x0000000000037919 */ /* 0x000e640000002100 */
[----:B-1----:R-:W-:-:S04]  /*16930*/  LOP3.LUT R3, R3, 0x7f, RZ, 0xc0, !PT ;  /* 0x0000007f03037812 */ /* 0x002fc800078ec0ff */
[----:B------:R-:W-:-:S13]  /*16940*/  ISETP.NE.AND P0, PT, R3, RZ, PT ;  /* 0x000000ff0300720c */ /* 0x000fda0003f05270 */
[----:B------:R-:W-:Y:S05]  /*16950*/  @P0 BRA `(.L_x_2441) ;  /* 0x00000000001c0947 */ /* 0x000fea0003800000 */
[----:B------:R-:W1:Y:S01]  /*16960*/  S2R R3, SR_TID.X ;  /* 0x0000000000037919 */ /* 0x000e620000002100 */
[----:B0-----:R-:W-:-:S04]  /*16970*/  IMAD.MOV.U32 R2, RZ, RZ, 0xa000 ;  /* 0x0000a000ff027424 */ /* 0x001fc800078e00ff */
[----:B------:R3:W-:Y:S01]  /*16980*/  SYNCS.ARRIVE.TRANS64 RZ, [R0+URZ+0x38830], R2 ;  /* 0x0388300200ff79a7 */ /* 0x0007e2000800003f */
[----:B-1----:R-:W-:-:S04]  /*16990*/  LOP3.LUT R3, R3, 0x1f, RZ, 0xc0, !PT ;  /* 0x0000001f03037812 */ /* 0x002fc800078ec0ff */
[----:B------:R-:W-:-:S13]  /*169a0*/  ISETP.NE.AND P0, PT, R3, RZ, PT ;  /* 0x000000ff0300720c */ /* 0x000fda0003f05270 */
[----:B---3--:R-:W-:Y:S05]  /*169b0*/  @!P0 BRA `(.L_x_2441) ;  /* 0x0000000000048947 */ /* 0x008fea0003800000 */
[----:B------:R-:W-:Y:S01]  /*169c0*/  BPT.TRAP 0x1 ;  /* 0x000000040000795c */ /* 0x000fe20000300000 */
.L_x_2441:
[----:B------:R-:W3:Y:S04]  /*169d0*/  LDL R3, [R1+0x8] ;  /* 0x0000080001037983 */ /* 0x000ee80000100800 */
[----:B0-----:R-:W4:Y:S01]  /*169e0*/  LDL R2, [R1+0x18] ;  /* 0x0000180001027983 */ /* 0x001f220000100800 */
        /* <DEDUP_REMOVED lines=20> */
[----:B----4-:R-:W-:-:S13]  /*16b30*/  R2UR UR5, R2 ;  /* 0x00000000020572ca */ /* 0x010fda00000e0000 */
[----:B------:R-:W-:Y:S02]  /*16b40*/  UIMAD UR11, UR11, 0x50, UR5 ;  /* 0x000000500b0b78a4 */ /* 0x000fe4000f8e0205 */
[----:B------:R-:W-:-:S09]  /*16b50*/  UIADD3.X UR5, URZ, UR37, URZ, UP0, !UPT ;  /* 0x000000253f057290 */ /* 0x000fd200087fe43f */
[----:B------:R1:W-:Y:S02]  /*16b60*/  UTMALDG.4D [UR8], [UR4], desc[UR6] ;  /* 0x00000608040075b4 */ /* 0x0003e40008019000 */
[----:B-1----:R-:W-:Y:S01]  /*16b70*/  UMOV UR8, UR15 ;  /* 0x0000000f00087c82 */ /* 0x002fe20008000000 */
[----:B------:R-:W-:Y:S02]  /*16b80*/  UMOV UR10, UR16 ;  /* 0x00000010000a7c82 */ /* 0x000fe40008000000 */
[----:B------:R1:W-:Y:S02]  /*16b90*/  UTMALDG.4D [UR8], [UR4], desc[UR6] ;  /* 0x00000608040075b4 */ /* 0x0003e40008019000 */
[----:B-1----:R-:W-:Y:S01]  /*16ba0*/  UMOV UR8, UR17 ;  /* 0x0000001100087c82 */ /* 0x002fe20008000000 */
[----:B------:R-:W-:Y:S01]  /*16bb0*/  UMOV UR10, UR14 ;  /* 0x0000000e000a7c82 */ /* 0x000fe20008000000 */
[----:B------:R-:W-:Y:S01]  /*16bc0*/  UMOV UR14, 0xc0 ;  /* 0x000000c0000e7882 */ /* 0x000fe20000000000 */
[----:B------:R1:W-:Y:S02]  /*16bd0*/  UTMALDG.4D [UR8], [UR4], desc[UR6] ;  /* 0x00000608040075b4 */ /* 0x0003e40008019000 */
[----:B-1----:R-:W-:Y:S01]  /*16be0*/  UMOV UR8, UR18 ;  /* 0x0000001200087c82 */ /* 0x002fe20008000000 */
[----:B------:R-:W-:-:S02]  /*16bf0*/  UMOV UR10, UR14 ;  /* 0x0000000e000a7c82 */ /* 0x000fc40008000000 */
[----:B------:R0:W-:Y:S02]  /*16c00*/  UTMALDG.4D [UR8], [UR4], desc[UR6] ;  /* 0x00000608040075b4 */ /* 0x0001e40008019000 */
[----:B0-----:R-:W-:Y:S01]  /*16c10*/  NOP ;  /* 0x0000000000007918 */ /* 0x001fe20000000000 */
.L_x_2437:
[----:B------:R-:W4:Y:S04]  /*16c20*/  LDL.LU R3, [R1+0x30] ;  /* 0x0000300001037983 */ /* 0x000f280000300800 */
[----:B------:R-:W5:Y:S04]  /*16c30*/  LDL.LU R5, [R1+0x2c] ;  /* 0x00002c0001057983 */ /* 0x000f680000300800 */
[----:B---3--:R-:W3:Y:S01]  /*16c40*/  LDL.LU R4, [R1+0x44] ;  /* 0x0000440001047983 */ /* 0x008ee20000300800 */
        /* <DEDUP_REMOVED lines=9> */
[----:B----4-:R-:W-:Y:S02]  /*16ce0*/  SHF.R.S32.HI R0, RZ, 0x1f, R3 ;  /* 0x0000001fff007819 */ /* 0x010fe40000011403 */
[----:B-----5:R-:W-:-:S03]  /*16cf0*/  SEL R5, R5, RZ, !P0 ;  /* 0x000000ff05057207 */ /* 0x020fc60004000000 */
[----:B------:R-:W-:Y:S01]  /*16d00*/  IMAD R0, R0, UR4, RZ ;  /* 0x0000000400007c24 */ /* 0x000fe2000f8e02ff */
[----:B---3--:R-:W-:-:S03]  /*16d10*/  SEL R4, R4, RZ, !P0 ;  /* 0x000000ff04047207 */ /* 0x008fc60004000000 */
        /* <DEDUP_REMOVED lines=23> */
[----:B0-----:R-:W-:Y:S05]  /*16e90*/  CALL.ABS.NOINC R2 ;  /* 0x0000000002007343 */ /* 0x001fea0003c00000 */
.L_x_2443:
[----:B------:R-:W-:Y:S05]  /*16ea0*/  BSYNC B6 ;  /* 0x0000000000067941 */ /* 0x000fea0003800000 */
.L_x_2442:
[----:B0-----:R-:W3:Y:S01]  /*16eb0*/  LDL.LU R0, [R1+0x44] ;  /* 0x0000440001007983 */ /* 0x001ee20000300800 */
[----:B------:R-:W-:Y:S01]  /*16ec0*/  ULDC.64 UR4, c[0x0][0x2d8] ;  /* 0x0000b60000047ab9 */ /* 0x000fe20000000a00 */
[----:B------:R-:W0:Y:S01]  /*16ed0*/  LDC R7, c[0x0][0x448] ;  /* 0x00011200ff077b82 */ /* 0x000e220000000800 */
[----:B------:R-:W-:Y:S01]  /*16ee0*/  ULDC.64 UR6, c[0x0][0x280] ;  /* 0x0000a00000067ab9 */ /* 0x000fe20000000a00 */
[----:B------:R-:W4:Y:S04]  /*16ef0*/  LDL.LU R4, [R1+0x30] ;  /* 0x0000300001047983 */ /* 0x000f280000300800 */
[----:B------:R-:W4:Y:S04]  /*16f00*/  LDL.LU.64 R2, [R1+0x50] ;  /* 0x0000500001027983 */ /* 0x000f280000300a00 */
[----:B------:R-:W3:Y:S04]  /*16f10*/  LDL.LU R5, [R1+0x2c] ;  /* 0x00002c0001057983 */ /* 0x000ee80000300800 */
[----:B------:R-:W3:Y:S01]  /*16f20*/  LDL R8, [R1+0x4] ;  /* 0x0000040001087983 */ /* 0x000ee20000100800 */
[----:B------:R-:W1:Y:S01]  /*16f30*/  S2R R9, SR_TID.X ;  /* 0x0000000000097919 */ /* 0x000e620000002100 */
[----:B--2---:R-:W2:Y:S01]  /*16f40*/  S2R R10, SR_TID.X ;  /* 0x00000000000a7919 */ /* 0x004ea20000002100 */
[----:B0-----:R-:W-:-:S13]  /*16f50*/  ISETP.NE.AND P0, PT, R7, 0x1, PT ;  /* 0x000000010700780c */ /* 0x001fda0003f05270 */
[----:B------:R-:W0:Y:S01]  /*16f60*/  @P0 LDC R6, c[0x0][0x450] ;  /* 0x00011400ff060b82 */ /* 0x000e220000000800 */
[----:B-1----:R-:W-:Y:S02]  /*16f70*/  IMAD.SHL.U32 R9, R9, 0x8, RZ ;  /* 0x0000000809097824 */ /* 0x002fe400078e00ff */
[----:B--2---:R-:W-:-:S03]  /*16f80*/  IMAD.SHL.U32 R10, R10, 0x8, RZ ;  /* 0x000000080a0a7824 */ /* 0x004fc600078e00ff */
[----:B------:R-:W-:-:S04]  /*16f90*/  LOP3.LUT R9, R9, 0x38, RZ, 0xc0, !PT ;  /* 0x0000003809097812 */ /* 0x000fc800078ec0ff */
[C---:B------:R-:W-:Y:S02]  /*16fa0*/  LOP3.LUT R12, R9.reuse, 0x40, RZ, 0xfc, !PT ;  /* 0x00000040090c7812 */ /* 0x040fe400078efcff */
[C---:B------:R-:W-:Y:S02]  /*16fb0*/  LOP3.LUT R11, R9.reuse, 0x80, RZ, 0xfc, !PT ;  /* 0x00000080090b7812 */ /* 0x040fe400078efcff */
[----:B------:R-:W-:Y:S02]  /*16fc0*/  LOP3.LUT R9, R9, 0xc0, RZ, 0xfc, !PT ;  /* 0x000000c009097812 */ /* 0x000fe400078efcff */
[----:B------:R-:W-:Y:S01]  /*16fd0*/  LOP3.LUT R10, R10, 0x38, RZ, 0xc0, !PT ;  /* 0x000000380a0a7812 */ /* 0x000fe200078ec0ff */
[----:B----4-:R-:W-:Y:S02]  /*16fe0*/  IMAD.MOV.U32 R3, RZ, RZ, R4 ;  /* 0x000000ffff037224 */ /* 0x010fe400078e0004 */
[----:B------:R-:W1:Y:S01]  /*16ff0*/  S2R R4, SR_TID.X ;  /* 0x0000000000047919 */ /* 0x000e620000002100 */
[----:B------:R-:W-:-:S04]  /*17000*/  IMAD.WIDE.U32 R2, R16, UR4, R2 ;  /* 0x0000000410027c25 */ /* 0x000fc8000f8e0002 */
[----:B------:R-:W-:Y:S01]  /*17010*/  IMAD R3, R16, UR5, R3 ;  /* 0x0000000510037c24 */ /* 0x000fe2000f8e0203 */
[----:B------:R-:W-:Y:S02]  /*17020*/  ULDC.64 UR4, c[0x0][0x2e0] ;  /* 0x0000b80000047ab9 */ /* 0x000fe40000000a00 */
[----:B---3--:R-:W-:Y:S02]  /*17030*/  IMAD R0, R0, UR4, RZ ;  /* 0x0000000400007c24 */ /* 0x008fe4000f8e02ff */
[----:B------:R-:W-:-:S04]  /*17040*/  IMAD.WIDE.U32 R2, R5, UR4, R2 ;  /* 0x0000000405027c25 */ /* 0x000fc8000f8e0002 */
[----:B------:R-:W-:Y:S01]  /*17050*/  IMAD R0, R5, UR5, R0 ;  /* 0x0000000505007c24 */ /* 0x000fe2000f8e0200 */
[----:B------:R-:W-:-:S03]  /*17060*/  ULDC.64 UR4, c[0x0][0x2d0] ;  /* 0x0000b40000047ab9 */ /* 0x000fc60000000a00 */
[----:B------:R-:W-:Y:S01]  /*17070*/  IMAD.IADD R3, R3, 0x1, R0 ;  /* 0x0000000103037824 */ /* 0x000fe200078e0200 */
[----:B-1----:R-:W-:-:S04]  /*17080*/  LOP3.LUT R4, R4, 0x7f, RZ, 0xc0, !PT ;  /* 0x0000007f04047812 */ /* 0x002fc800078ec0ff */
[----:B------:R-:W-:Y:S02]  /*17090*/  SHF.R.U32.HI R5, RZ, 0x3, R4 ;  /* 0x00000003ff057819 */ /* 0x000fe40000011604 */
[----:B------:R-:W1:Y:S02]  /*170a0*/  S2R R4, SR_TID.X ;  /* 0x0000000000047919 */ /* 0x000e640000002100 */
[----:B-1----:R-:W-:-:S05]  /*170b0*/  IMAD.SHL.U32 R4, R4, 0x10, RZ ;  /* 0x0000001004047824 */ /* 0x002fca00078e00ff */
[----:B------:R-:W-:Y:S02]  /*170c0*/  LOP3.LUT R4, R5, 0x70, R4, 0xf8, !PT ;  /* 0x0000007005047812 */ /* 0x000fe400078ef804 */
[----:B------:R-:W1:Y:S03]  /*170d0*/  @P0 LDC R5, c[0x0][0x44c] ;  /* 0x00011300ff050b82 */ /* 0x000e660000000800 */
[----:B------:R-:W-:-:S04]  /*170e0*/  IMAD R0, R8, 0x80, R4 ;  /* 0x0000008008007824 */ /* 0x000fc800078e0204 */
[----:B------:R-:W-:Y:S02]  /*170f0*/  IMAD.MOV.U32 R4, RZ, RZ, R0 ;  /* 0x000000ffff047224 */ /* 0x000fe400078e0000 */
[----:B-1----:R-:W-:-:S05]  /*17100*/  @P0 IMAD.HI.U32 R5, R0, R5, RZ ;  /* 0x0000000500050227 */ /* 0x002fca00078e00ff */
        /* <DEDUP_REMOVED lines=32> */
[----:B---3--:R-:W-:-:S03]  /*17310*/  IMAD R2, R8, 0x80, R11 ;  /* 0x0000008008027824 */ /* 0x008fc600078e020b */
        /* <DEDUP_REMOVED lines=86> */
.L_x_2574:
        /* <DEDUP_REMOVED lines=14> */
.L_x_2446:
[----:B------:R-:W-:Y:S05]  /*17960*/  BSYNC B0 ;  /* 0x0000000000007941 */ /* 0x000fea0003800000 */
.L_x_2445:
[----:B------:R-:W-:Y:S01]  /*17970*/  NOP ;  /* 0x0000000000007918 */ /* 0x000fe20000000000 */
[----:B------:R-:W-:Y:S01]  /*17980*/  PLOP3.LUT P0, PT, PT, PT, PT, 0x80, 0x0 ;  /* 0x000000000000781c */ /* 0x000fe20003f0f070 */
[----:B0-----:R-:W-:-:S12]  /*17990*/  VIADD R6, R18, 0x38800 ;  /* 0x0003880012067836 */ /* 0x001fd80000000000 */
.L_x_2447:
        /* <DEDUP_REMOVED lines=18> */
.L_x_2575:
[----:B------:R-:W-:Y:S05]  /*17ac0*/  BSYNC B0 ;  /* 0x0000000000007941 */ /* 0x000fea0003800000 */
.L_x_2448:
        /* <DEDUP_REMOVED lines=55> */
.L_x_2456:
[----:B------:R-:W-:Y:S01]  /*17e40*/  IMAD R3, R9, 0x8, R18 ;  /* 0x0000000809037824 */ /* 0x000fe200078e0212 */
[----:B------:R-:W-:Y:S01]  /*17e50*/  SHF.L.U32 R2, R11, 0x1f, RZ ;  /* 0x0000001f0b027819 */ /* 0x000fe200000006ff */
[----:B------:R-:W-:Y:S03]  /*17e60*/  BSSY B3, `(.L_x_2457) ;  /* 0x0000003000037945 */ /* 0x000fe60003800000 */
[----:B------:R-:W1:Y:S02]  /*17e70*/  SYNCS.PHASECHK.TRANS64.TRYWAIT P0, [R3+URZ+0x38840], R2 ;  /* 0x03884002030075a7 */ /* 0x000e64000800017f */
[----:B-1----:R-:W-:Y:S05]  /*17e80*/  @!P0 BRA `(.L_x_2458) ;  /* 0x0000005400308947 */ /* 0x002fea0003800000 */
.L_x_2576:
[----:B------:R-:W-:Y:S05]  /*17e90*/  BSYNC B3 ;  /* 0x0000000000037941 */ /* 0x000fea0003800000 */
.L_x_2457:
        /* <DEDUP_REMOVED lines=12> */
.L_x_2460:
[----:B------:R-:W-:Y:S05]  /*17f60*/  BSYNC B3 ;  /* 0x0000000000037941 */ /* 0x000fea0003800000 */
.L_x_2459:
        /* <DEDUP_REMOVED lines=12> */
.L_x_2461:
        /* <DEDUP_REMOVED lines=16> */
.L_x_2462:
        /* <DEDUP_REMOVED lines=16> */
.L_x_2463:
        /* <DEDUP_REMOVED lines=16> */
.L_x_2464:
        /* <DEDUP_REMOVED lines=16> */
.L_x_2577:
[----:B------:R-:W-:Y:S05]  /*18430*/  BSYNC B3 ;  /* 0x0000000000037941 */ /* 0x000fea0003800000 */
.L_x_2465:
        /* <DEDUP_REMOVED lines=12> */
.L_x_2468:
[----:B------:R-:W-:Y:S05]  /*18500*/  BSYNC B3 ;  /* 0x0000000000037941 */ /* 0x000fea0003800000 */
.L_x_2467:
        /* <DEDUP_REMOVED lines=13> */
.L_x_2469:
        /* <DEDUP_REMOVED lines=15> */
.L_x_2470:
        /* <DEDUP_REMOVED lines=15> */
.L_x_2471:
        /* <DEDUP_REMOVED lines=15> */
.L_x_2472:
        /* <DEDUP_REMOVED lines=12> */
.L_x_2455:
[----:B------:R-:W-:Y:S05]  /*18970*/  BSYNC B1 ;  /* 0x0000000000017941 */ /* 0x000fea0003800000 */
.L_x_2454:
[----:B0-----:R-:W2:Y:S01]  /*18980*/  LDL.LU R0, [R1+0x40] ;  /* 0x0000400001007983 */ /* 0x001ea20000300800 */
[----:B------:R-:W-:-:S03]  /*18990*/  IMAD.MOV.U32 R19, RZ, RZ, R9 ;  /* 0x000000ffff137224 */ /* 0x000fc600078e0009 */
[----:B------:R0:W-:Y:S02]  /*189a0*/  STL [R1+0x14], R11 ;  /* 0x0000140b01007387 */ /* 0x0001e40000100800 */
[----:B0-2---:R-:W-:-:S07]  /*189b0*/  VIADD R0, R0, 0xfffffffd ;  /* 0xfffffffd00007836 */ /* 0x005fce0000000000 */
.L_x_2453:
[----:B------:R-:W-:Y:S05]  /*189c0*/  BSYNC B2 ;  /* 0x0000000000027941 */ /* 0x000fea0003800000 */
.L_x_2452:
[----:B------:R-:W-:Y:S01]  /*189d0*/  VIADD R10, R10, 0xfffffffe ;  /* 0xfffffffe0a0a7836 */ /* 0x000fe20000000000 */
[----:B------:R-:W-:-:S04]  /*189e0*/  LOP3.LUT R8, RZ, R8, RZ, 0x33, !PT ;  /* 0x00000008ff087212 */ /* 0x000fc800078e33ff */
[----:B------:R-:W-:-:S13]  /*189f0*/  ISETP.NE.AND P0, PT, R10, R8, PT ;  /* 0x000000080a00720c */ /* 0x000fda0003f05270 */
[----:B------:R-:W-:Y:S05]  /*18a00*/  @!P0 BRA `(.L_x_2451) ;  /* 0x0000001800c48947 */ /* 0x000fea0003800000 */
[----:B------:R-:W-:-:S07]  /*18a10*/  IMAD.MOV.U32 R9, RZ, RZ, R17 ;  /* 0x000000ffff097224 */ /* 0x000fce00078e0011 */
.L_x_2511:
        /* <DEDUP_REMOVED lines=36> */
.L_x_2475:
[----:B------:R-:W-:Y:S01]  /*18c60*/  IMAD R3, R4, 0x8, R18 ;  /* 0x0000000804037824 */ /* 0x000fe200078e0212 */
[----:B------:R-:W-:Y:S01]  /*18c70*/  SHF.L.U32 R2, R5, 0x1f, RZ ;  /* 0x0000001f05027819 */ /* 0x000fe200000006ff */
[----:B------:R-:W-:Y:S03]  /*18c80*/  BSSY B2, `(.L_x_2476) ;  /* 0x0000003000027945 */ /* 0x000fe60003800000 */
[----:B------:R-:W1:Y:S02]  /*18c90*/  SYNCS.PHASECHK.TRANS64.TRYWAIT P0, [R3+URZ+0x38840], R2 ;  /* 0x03884002030075a7 */ /* 0x000e64000800017f */
[----:B-1----:R-:W-:Y:S05]  /*18ca0*/  @!P0 BRA `(.L_x_2477) ;  /* 0x0000004400d08947 */ /* 0x002fea0003800000 */
.L_x_2578:
[----:B------:R-:W-:Y:S05]  /*18cb0*/  BSYNC B2 ;  /* 0x0000000000027941 */ /* 0x000fea0003800000 */
.L_x_2476:
        /* <DEDUP_REMOVED lines=12> */
.L_x_2479:
[----:B------:R-:W-:Y:S05]  /*18d80*/  BSYNC B2 ;  /* 0x0000000000027941 */ /* 0x000fea0003800000 */
.L_x_2478:
        /* <DEDUP_REMOVED lines=12> */
.L_x_2480:
        /* <DEDUP_REMOVED lines=16> */
.L_x_2481:
        /* <DEDUP_REMOVED lines=16> */
.L_x_2482:
        /* <DEDUP_REMOVED lines=16> */
.L_x_2483:
        /* <DEDUP_REMOVED lines=16> */
.L_x_2579:
[----:B------:R-:W-:Y:S05]  /*19250*/  BSYNC B2 ;  /* 0x0000000000027941 */ /* 0x000fea0003800000 */
.L_x_2484:
        /* <DEDUP_REMOVED lines=11> */
.L_x_2487:
[----:B------:R-:W-:Y:S05]  /*19310*/  BSYNC B2 ;  /* 0x0000000000027941 */ /* 0x000fea0003800000 */
.L_x_2486:
        /* <DEDUP_REMOVED lines=12> */
.L_x_2488:
        /* <DEDUP_REMOVED lines=15> */
.L_x_2489:
        /* <DEDUP_REMOVED lines=15> */
.L_x_2490:
        /* <DEDUP_REMOVED lines=15> */
.L_x_2491:
        /* <DEDUP_REMOVED lines=12> */
.L_x_2474:
[----:B------:R-:W-:Y:S05]  /*19770*/  BSYNC B1 ;  /* 0x0000000000017941 */ /* 0x000fea0003800000 */
.L_x_2473:
        /* <DEDUP_REMOVED lines=36> */
.L_x_2494:
[----:B------:R-:W-:Y:S01]  /*199c0*/  IMAD R2, R19, 0x8, R18 ;  /* 0x0000000813027824 */ /* 0x000fe200078e0212 */
[----:B------:R-:W-:Y:S01]  /*199d0*/  SHF.L.U32 R3, R12, 0x1f, RZ ;  /* 0x0000001f0c037819 */ /* 0x000fe200000006ff */
[----:B------:R-:W-:Y:S03]  /*199e0*/  BSSY B2, `(.L_x_2495) ;  /* 0x0000003000027945 */ /* 0x000fe60003800000 */
[----:B------:R-:W2:Y:S02]  /*199f0*/  SYNCS.PHASECHK.TRANS64.TRYWAIT P0, [R2+URZ+0x38840], R3 ;  /* 0x03884003020075a7 */ /* 0x000ea4000800017f */
[----:B--2---:R-:W-:Y:S05]  /*19a00*/  @!P0 BRA `(.L_x_2496) ;  /* 0x0000003800a08947 */ /* 0x004fea0003800000 */
.L_x_2580:
[----:B------:R-:W-:Y:S05]  /*19a10*/  BSYNC B2 ;  /* 0x0000000000027941 */ /* 0x000fea0003800000 */
.L_x_2495:
        /* <DEDUP_REMOVED lines=12> */
.L_x_2498:
[----:B------:R-:W-:Y:S05]  /*19ae0*/  BSYNC B2 ;  /* 0x0000000000027941 */ /* 0x000fea0003800000 */
.L_x_2497:
        /* <DEDUP_REMOVED lines=13> */
.L_x_2499:
        /* <DEDUP_REMOVED lines=16> */
.L_x_2500:
        /* <DEDUP_REMOVED lines=16> */
.L_x_2501:
        /* <DEDUP_REMOVED lines=16> */
.L_x_2502:
        /* <DEDUP_REMOVED lines=15> */
.L_x_2581:
[----:B------:R-:W-:Y:S05]  /*19fb0*/  BSYNC B2 ;  /* 0x0000000000027941 */ /* 0x000fea0003800000 */
.L_x_2503:
        /* <DEDUP_REMOVED lines=11> */
.L_x_2506:
[----:B------:R-:W-:Y:S05]  /*1a070*/  BSYNC B2 ;  /* 0x0000000000027941 */ /* 0x000fea0003800000 */
.L_x_2505:
        /* <DEDUP_REMOVED lines=12> */
.L_x_2507:
        /* <DEDUP_REMOVED lines=15> */
.L_x_2508:
        /* <DEDUP_REMOVED lines=15> */
.L_x_2509:
        /* <DEDUP_REMOVED lines=15> */
.L_x_2510:
        /* <DEDUP_REMOVED lines=12> */
.L_x_2493:
[----:B------:R-:W-:Y:S05]  /*1a4d0*/  BSYNC B1 ;  /* 0x0000000000017941 */ /* 0x000fea0003800000 */
.L_x_2492:
[----:B------:R-:W2:Y:S01]  /*1a4e0*/  LDL R2, [R1+0x28] ;  /* 0x0000280001027983 */ /* 0x000ea20000100800 */
[----:B------:R-:W-:Y:S01]  /*1a4f0*/  VIADD R0, R0, 0xfffffffe ;  /* 0xfffffffe00007836 */ /* 0x000fe20000000000 */
[----:B--2---:R-:W-:-:S13]  /*1a500*/  ISETP.GT.AND P0, PT, R7, R2, PT ;  /* 0x000000020700720c */ /* 0x004fda0003f04270 */
[----:B------:R-:W-:Y:S05]  /*1a510*/  @P0 BRA `(.L_x_2511) ;  /* 0xffffffe400400947 */ /* 0x000fea000383ffff */
.L_x_2451:
[----:B------:R-:W-:Y:S05]  /*1a520*/  BSYNC B0 ;  /* 0x0000000000007941 */ /* 0x000fea0003800000 */
.L_x_2450:
        /* <DEDUP_REMOVED lines=19> */
.L_x_2513:
[----:B------:R-:W-:Y:S05]  /*1a660*/  BSYNC B0 ;  /* 0x0000000000007941 */ /* 0x000fea0003800000 */
.L_x_2512:
        /* <DEDUP_REMOVED lines=11> */
.L_x_2582:
[----:B------:R-:W-:Y:S05]  /*1a720*/  BSYNC B1 ;  /* 0x0000000000017941 */ /* 0x000fea0003800000 */
.L_x_2516:
        /* <DEDUP_REMOVED lines=9> */
.L_x_2519:
[----:B------:R-:W-:Y:S05]  /*1a7c0*/  BSYNC B1 ;  /* 0x0000000000017941 */ /* 0x000fea0003800000 */
.L_x_2518:
        /* <DEDUP_REMOVED lines=12> */
.L_x_2520:
        /* <DEDUP_REMOVED lines=15> */
.L_x_2521:
        /* <DEDUP_REMOVED lines=15> */
.L_x_2522:
        /* <DEDUP_REMOVED lines=15> */
.L_x_2523:
        /* <DEDUP_REMOVED lines=10> */
.L_x_2515:
[----:B------:R-:W-:Y:S05]  /*1ac00*/  BSYNC B0 ;  /* 0x0000000000007941 */ /* 0x000fea0003800000 */
.L_x_2514:
[----:B------:R-:W2:Y:S01]  /*1ac10*/  LDL.LU R4, [R1+0x14] ;  /* 0x0000140001047983 */ /* 0x000ea20000300800 */
[----:B------:R-:W-:-:S05]  /*1ac20*/  VIADD R19, R19, 0x1 ;  /* 0x0000000113137836 */ /* 0x000fca0000000000 */
[----:B------:R-:W-:-:S04]  /*1ac30*/  ISETP.NE.AND P0, PT, R19, 0x2, PT ;  /* 0x000000021300780c */ /* 0x000fc80003f05270 */
[----:B------:R-:W-:Y:S02]  /*1ac40*/  SEL R0, RZ, 0x1, P0 ;  /* 0x00000001ff007807 */ /* 0x000fe40000000000 */
[----:B------:R-:W-:Y:S02]  /*1ac50*/  SEL R19, R19, RZ, P0 ;  /* 0x000000ff13137207 */ /* 0x000fe40000000000 */
[----:B--2---:R-:W-:-:S05]  /*1ac60*/  LOP3.LUT R4, R4, R0, RZ, 0x3c, !PT ;  /* 0x0000000004047212 */ /* 0x004fca00078e3cff */
[----:B------:R2:W-:Y:S02]  /*1ac70*/  STL [R1+0x14], R4 ;  /* 0x0000140401007387 */ /* 0x0005e40000100800 */
.L_x_2430:
[----:B------:R-:W-:Y:S05]  /*1ac80*/  BSYNC B7 ;  /* 0x0000000000077941 */ /* 0x000fea0003800000 */
.L_x_2428:
[----:B---3--:R-:W3:Y:S02]  /*1ac90*/  LDL R0, [R1+0x5c] ;  /* 0x00005c0001007983 */ /* 0x008ee40000100800 */
[----:B---3--:R-:W-:-:S13]  /*1aca0*/  ISETP.NE.AND P0, PT, R0, RZ, PT ;  /* 0x000000ff0000720c */ /* 0x008fda0003f05270 */
        /* <DEDUP_REMOVED lines=12> */
.L_x_2524:
[----:B--2---:R-:W2:Y:S01]  /*1ad70*/  S2R R10, SR_TID.X ;  /* 0x00000000000a7919 */ /* 0x004ea20000002100 */
[----:B------:R-:W-:Y:S01]  /*1ad80*/  UMOV UR4, 0xffffffff ;  /* 0xffffffff00047882 */ /* 0x000fe20000000000 */
[----:B--2---:R-:W-:-:S04]  /*1ad90*/  LOP3.LUT R10, R10, 0x1f, RZ, 0xc0, !PT ;  /* 0x0000001f0a0a7812 */ /* 0x004fc800078ec0ff */
[----:B------:R-:W-:Y:S01]  /*1ada0*/  ISETP.NE.AND P0, PT, R10, 0x1f, PT ;  /* 0x0000001f0a00780c */ /* 0x000fe20003f05270 */
[----:B------:R-:W-:-:S12]  /*1adb0*/  BRA.DIV UR4, `(.L_x_2526) ;  /* 0x0000002604f07947 */ /* 0x000fd8000b800000 */
[----:B------:R-:W2:Y:S01]  /*1adc0*/  LDL.LU R3, [R1] ;  /* 0x0000000001037983 */ /* 0x000ea20000300800 */
[----:B------:R-:W-:-:S03]  /*1add0*/  ULDC UR4, c[0x0][0xc3c] ;  /* 0x00030f0000047ab9 */ /* 0x000fc60000000800 */
[----:B01----:R-:W3:Y:S01]  /*1ade0*/  LDL R8, [R1+0xc] ;  /* 0x00000c0001087983 */ /* 0x003ee20000100800 */
[----:B------:R-:W-:Y:S01]  /*1adf0*/  ULDC.64 UR6, c[0x0][0x208] ;  /* 0x0000820000067ab9 */ /* 0x000fe20000000a00 */
[----:B---3--:R-:W-:Y:S02]  /*1ae00*/  IMAD.IADD R0, R8, 0x1, R10 ;  /* 0x0000000108007824 */ /* 0x008fe400078e020a */
[----:B--2---:R-:W-:-:S03]  /*1ae10*/  IMAD.MOV.U32 R8, RZ, RZ, R3 ;  /* 0x000000ffff087224 */ /* 0x004fc600078e0003 */
[----:B------:R-:W-:-:S13]  /*1ae20*/  ISETP.GE.OR P1, PT, R0, UR4, !P0 ;  /* 0x0000000400007c0c */ /* 0x000fda000c726670 */
[----:B------:R-:W0:Y:S08]  /*1ae30*/  @!P1 LDC.64 R2, c[0x0][0xc80] ;  /* 0x00032000ff029b82 */ /* 0x000e300000000a00 */
[----:B------:R-:W1:Y:S01]  /*1ae40*/  @!P1 LDC.64 R6, c[0x0][0xc78] ;  /* 0x00031e00ff069b82 */ /* 0x000e620000000a00 */
[----:B0-----:R-:W-:-:S05]  /*1ae50*/  @!P1 IMAD.WIDE R2, R0, 0x4, R2 ;  /* 0x0000000400029825 */ /* 0x001fca00078e0202 */
[----:B------:R1:W2:Y:S02]  /*1ae60*/  @!P1 LDG.E R5, desc[UR6][R2.64] ;  /* 0x0000000602059981 */ /* 0x0002a4000c1e1900 */
[----:B-1----:R-:W-:-:S06]  /*1ae70*/  @!P1 IMAD.WIDE R2, R0, 0x4, R6 ;  /* 0x0000000400029825 */ /* 0x002fcc00078e0206 */
[----:B------:R-:W3:Y:S01]  /*1ae80*/  @!P1 LDG.E R2, desc[UR6][R2.64] ;  /* 0x0000000602029981 */ /* 0x000ee2000c1e1900 */
[----:B------:R-:W-:Y:S02]  /*1ae90*/  CS2R R6, SRZ ;  /* 0x0000000000067805 */ /* 0x000fe4000001ff00 */
[C---:B------:R-:W-:Y:S02]  /*1aea0*/  ISETP.GE.U32.AND P2, PT, R10.reuse, 0x2, PT ;  /* 0x000000020a00780c */ /* 0x040fe40003f46070 */
[C---:B------:R-:W-:Y:S01]  /*1aeb0*/  ISETP.GE.U32.AND P3, PT, R10.reuse, 0x4, PT ;  /* 0x000000040a00780c */ /* 0x040fe20003f66070 */
[----:B------:R-:W-:Y:S01]  /*1aec0*/  SHFL.IDX PT, R4, R8, RZ, 0x1f ;  /* 0x00001fff08047589 */ /* 0x000fe200000e0000 */
[C---:B------:R-:W-:Y:S02]  /*1aed0*/  ISETP.GE.U32.AND P4, PT, R10.reuse, 0x8, PT ;  /* 0x000000080a00780c */ /* 0x040fe40003f86070 */
[----:B------:R-:W-:Y:S01]  /*1aee0*/  ISETP.GE.U32.AND P5, PT, R10, 0x10, PT ;  /* 0x000000100a00780c */ /* 0x000fe20003fa6070 */
[----:B------:R-:W-:Y:S01]  /*1aef0*/  SHFL.IDX PT, R0, R8, 0x1, 0x1f ;  /* 0x00201f0008007f89 */ /* 0x000fe200000e0000 */
[----:B--2---:R-:W-:-:S02]  /*1af00*/  @!P1 IMAD.MOV.U32 R6, RZ, RZ, R5 ;  /* 0x000000ffff069224 */ /* 0x004fc400078e0005 */
[----:B------:R-:W-:Y:S02]  /*1af10*/  IMAD.MOV.U32 R5, RZ, RZ, RZ ;  /* 0x000000ffff057224 */ /* 0x000fe400078e00ff */
        /* <DEDUP_REMOVED lines=19> */
.L_x_2592:
[----:B------:R-:W-:Y:S02]  /*1b050*/  ULDC UR4, c[0x0][0xc38] ;  /* 0x00030e0000047ab9 */ /* 0x000fe40000000800 */
[----:B------:R-:W-:-:S04]  /*1b060*/  IMAD.U32 R8, RZ, RZ, UR4 ;  /* 0x00000004ff087e24 */ /* 0x000fc8000f8e00ff */
[----:B-1----:R-:W-:-:S04]  /*1b070*/  IMAD R9, R9, R8, RZ ;  /* 0x0000000809097224 */ /* 0x002fc800078e02ff */
[----:B------:R-:W-:-:S05]  /*1b080*/  IMAD.IADD R0, R0, 0x1, R9 ;  /* 0x0000000100007824 */ /* 0x000fca00078e0209 */
[----:B------:R-:W-:-:S13]  /*1b090*/  ISETP.GT.AND P6, PT, R0, R4, PT ;  /* 0x000000040000720c */ /* 0x000fda0003fc4270 */
[----:B------:R-:W-:Y:S05]  /*1b0a0*/  @P6 BRA `(.L_x_2527) ;  /* 0x0000000000b06947 */ /* 0x000fea0003800000 */
.L_x_2530:
        /* <DEDUP_REMOVED lines=38> */
.L_x_2600:
[----:B------:R-:W-:Y:S02]  /*1b310*/  ULDC UR4, c[0x0][0xc38] ;  /* 0x00030e0000047ab9 */ /* 0x000fe40000000800 */
[----:B------:R-:W-:-:S04]  /*1b320*/  IMAD.U32 R8, RZ, RZ, UR4 ;  /* 0x00000004ff087e24 */ /* 0x000fc8000f8e00ff */
[----:B-1----:R-:W-:-:S04]  /*1b330*/  IMAD R9, R9, R8, RZ ;  /* 0x0000000809097224 */ /* 0x002fc800078e02ff */
[----:B------:R-:W-:-:S05]  /*1b340*/  IMAD.IADD R0, R9, 0x1, R0 ;  /* 0x0000000109007824 */ /* 0x000fca00078e0200 */
[----:B------:R-:W-:-:S13]  /*1b350*/  ISETP.GT.AND P6, PT, R0, R4, PT ;  /* 0x000000040000720c */ /* 0x000fda0003fc4270 */
[----:B------:R-:W-:Y:S05]  /*1b360*/  @!P6 BRA `(.L_x_2530) ;  /* 0xfffffffc0050e947 */ /* 0x000fea000383ffff */
.L_x_2527:
        /* <DEDUP_REMOVED lines=12> */
.L_x_2605:
[----:B------:R-:W-:-:S13]  /*1b430*/  ISETP.NE.AND P0, PT, R3, RZ, PT ;  /* 0x000000ff0300720c */ /* 0x000fda0003f05270 */
[----:B------:R-:W-:Y:S05]  /*1b440*/  @!P0 BRA `(.L_x_2532) ;  /* 0x0000000000148947 */ /* 0x000fea0003800000 */
[----:B------:R-:W-:Y:S01]  /*1b450*/  UMOV UR4, 0xffffffff ;  /* 0xffffffff00047882 */ /* 0x000fe20000000000 */
[----:B---3--:R-:W-:Y:S02]  /*1b460*/  VIADD R10, R10, 0xffffffff ;  /* 0xffffffff0a0a7836 */ /* 0x008fe40000000000 */
[----:B------:R-:W-:Y:S05]  /*1b470*/  BRA.DIV UR4, `(.L_x_2533) ;  /* 0x0000002a04e07947 */ /* 0x000fea000b800000 */
[----:B0-----:R0:W2:Y:S02]  /*1b480*/  SHFL.IDX PT, R2, R2, R10, 0x1f ;  /* 0x00001f0a02027589 */ /* 0x0010a400000e0000 */
.L_x_2608:
[----:B--2---:R-:W-:-:S07]  /*1b490*/  IMAD.MOV.U32 R5, RZ, RZ, R2 ;  /* 0x000000ffff057224 */ /* 0x004fce00078e0002 */
.L_x_2532:
[----:B0-----:R-:W-:Y:S01]  /*1b4a0*/  IMAD R2, R5, R8, R9 ;  /* 0x0000000805027224 */ /* 0x001fe200078e0209 */
[----:B------:R-:W-:-:S03]  /*1b4b0*/  ISETP.NE.AND P0, PT, R7, 0x1, PT ;  /* 0x000000010700780c */ /* 0x000fc60003f05270 */
[----:B------:R-:W-:Y:S01]  /*1b4c0*/  IMAD.IADD R4, R4, 0x1, -R2 ;  /* 0x0000000104047824 */ /* 0x000fe200078e0a02 */
[----:B------:R0:W-:Y:S09]  /*1b4d0*/  STL [R1], R2 ;  /* 0x0000000201007387 */ /* 0x0001f20000100800 */
[----:B------:R-:W-:Y:S05]  /*1b4e0*/  @!P0 BRA `(.L_x_2534) ;  /* 0x0000000000e48947 */ /* 0x000fea0003800000 */
[----:B------:R-:W-:-:S04]  /*1b4f0*/  IABS R5, R0 ;  /* 0x0000000000057213 */ /* 0x000fc80000000000 */
        /* <DEDUP_REMOVED lines=25> */
[----:B-1-3--:R-:W-:Y:S02]  /*1b690*/  IMAD R6, R2, R5, RZ ;  /* 0x0000000502067224 */ /* 0x00afe400078e02ff */
        /* <DEDUP_REMOVED lines=30> */
.L_x_2534:
[----:B------:R-:W2:Y:S01]  /*1b880*/  LDL R5, [R1+0xc] ;  /* 0x00000c0001057983 */ /* 0x000ea20000100800 */
[----:B0-----:R-:W2:Y:S01]  /*1b890*/  LDC.64 R2, c[0x0][0xc90] ;  /* 0x00032400ff027b82 */ /* 0x001ea20000000a00 */
[----:B------:R-:W-:Y:S01]  /*1b8a0*/  ULDC.64 UR4, c[0x0][0x208] ;  /* 0x0000820000047ab9 */ /* 0x000fe20000000a00 */
[----:B--2---:R-:W-:-:S05]  /*1b8b0*/  IMAD.WIDE R2, R5, 0x4, R2 ;  /* 0x0000000405027825 */ /* 0x004fca00078e0202 */
[----:B-1-3--:R-:W2:Y:S02]  /*1b8c0*/  LDG.E R6, desc[UR4][R2.64] ;  /* 0x0000000402067981 */ /* 0x00aea4000c1e1900 */
        /* <DEDUP_REMOVED lines=59> */
.L_x_2535:
[----:B-1----:R-:W-:-:S05]  /*1bc80*/  LOP3.LUT R3, RZ, R4, RZ, 0x33, !PT ;  /* 0x00000004ff037212 */ /* 0x002fca00078e33ff */
[----:B------:R-:W-:-:S05]  /*1bc90*/  IMAD.IADD R0, R0, 0x1, R3 ;  /* 0x0000000100007824 */ /* 0x000fca00078e0203 */
[----:B------:R1:W-:Y:S01]  /*1bca0*/  STL [R1+0x4], R0 ;  /* 0x0000040001007387 */ /* 0x0003e20000100800 */
[----:B------:R-:W-:Y:S05]  /*1bcb0*/  BRA `(.L_x_2536) ;  /* 0x0000000000287947 */ /* 0x000fea0003800000 */
.L_x_2528:
        /* <DEDUP_REMOVED lines=10> */
.L_x_2536:
[----:B0-----:R-:W2:Y:S04]  /*1bd60*/  LDL R2, [R1+0xc] ;  /* 0x00000c0001027983 */ /* 0x001ea80000100800 */
[----:B------:R-:W3:Y:S04]  /*1bd70*/  LDL R3, [R1+0x8] ;  /* 0x0000080001037983 */ /* 0x000ee80000100800 */
[----:B------:R-:W4:Y:S04]  /*1bd80*/  LDL R5, [R1+0x4] ;  /* 0x0000040001057983 */ /* 0x000f280000100800 */
[----:B------:R-:W4:Y:S01]  /*1bd90*/  LDL R4, [R1] ;  /* 0x0000000001047983 */ /* 0x000f220000100800 */
[----:B-1----:R-:W0:Y:S01]  /*1bda0*/  S2R R0, SR_TID.X ;  /* 0x0000000000007919 */ /* 0x002e220000002100 */
[----:B------:R-:W-:Y:S05]  /*1bdb0*/  WARPSYNC.ALL ;  /* 0x0000000000007948 */ /* 0x000fea0003800000 */
[----:B0-----:R-:W-:Y:S01]  /*1bdc0*/  LOP3.LUT R0, R0, 0x1f, RZ, 0xc0, !PT ;  /* 0x0000001f00007812 */ /* 0x001fe200078ec0ff */
[----:B------:R-:W-:Y:S03]  /*1bdd0*/  BAR.SYNC.DEFER_BLOCKING 0x4, 0x180 ;  /* 0x0106000000007b1d */ /* 0x000fe60000010000 */
[----:B------:R-:W-:-:S13]  /*1bde0*/  ISETP.NE.AND P0, PT, R0, RZ, PT ;  /* 0x000000ff0000720c */ /* 0x000fda0003f05270 */
[----:B------:R-:W0:Y:S01]  /*1bdf0*/  @!P0 S2R R0, SR_CgaCtaId ;  /* 0x0000000000008919 */ /* 0x000e220000008800 */
[----:B--2---:R-:W-:Y:S01]  /*1be00*/  IMAD.MOV.U32 R7, RZ, RZ, R2 ;  /* 0x000000ffff077224 */ /* 0x004fe200078e0002 */
[----:B------:R-:W-:Y:S01]  /*1be10*/  @!P0 MOV R2, 0x400 ;  /* 0x0000040000028802 */ /* 0x000fe20000000f00 */
[----:B---3--:R-:W-:-:S03]  /*1be20*/  IMAD.MOV.U32 R6, RZ, RZ, R3 ;  /* 0x000000ffff067224 */ /* 0x008fc600078e0003 */
[----:B0-----:R-:W-:-:S05]  /*1be30*/  @!P0 LEA R18, R0, R2, 0x18 ;  /* 0x0000000200128211 */ /* 0x001fca00078ec0ff */
[----:B----4-:R0:W-:Y:S01]  /*1be40*/  @!P0 STS.128 [R18+0x388d0], R4 ;  /* 0x0388d00412008388 */ /* 0x0101e20000000c00 */
[----:B------:R-:W-:Y:S06]  /*1be50*/  BAR.ARV 0x5, 0x180 ;  /* 0x0146000000007b1d */ /* 0x000fec0000002000 */
.L_x_2525:
[----:B------:R-:W2:Y:S01]  /*1be60*/  LDL R0, [R1+0xc] ;  /* 0x00000c0001007983 */ /* 0x000ea20000100800 */
[----:B------:R-:W-:Y:S02]  /*1be70*/  ULDC UR4, c[0x0][0xc3c] ;  /* 0x00030f0000047ab9 */ /* 0x000fe40000000800 */
[----:B--2---:R-:W-:-:S13]  /*1be80*/  ISETP.GE.AND P0, PT, R0, UR4, PT ;  /* 0x0000000400007c0c */ /* 0x004fda000bf06270 */
[----:B------:R-:W-:Y:S05]  /*1be90*/  @!P0 BRA `(.L_x_2537) ;  /* 0xffffff98000c8947 */ /* 0x000fea000383ffff */
[----:B------:R-:W-:Y:S05]  /*1bea0*/  BSYNC B8 ;  /* 0x0000000000087941 */ /* 0x000fea0003800000 */
.L_x_2422:
[----:B0-----:R-:W2:Y:S01]  /*1beb0*/  LDL.LU R0, [R1+0x58] ;  /* 0x0000580001007983 */ /* 0x001ea20000300800 */
[----:B------:R-:W-:Y:S01]  /*1bec0*/  BSSY B0, `(.L_x_2538) ;  /* 0x000000b000007945 */ /* 0x000fe20003800000 */
[----:B-1----:R-:W0:Y:S01]  /*1bed0*/  S2R R5, SR_CgaCtaId ;  /* 0x0000000000057919 */ /* 0x002e220000008800 */
        /* <DEDUP_REMOVED lines=9> */
.L_x_2609:
[----:B------:R-:W-:Y:S05]  /*1bf70*/  BSYNC B0 ;  /* 0x0000000000007941 */ /* 0x000fea0003800000 */
.L_x_2538:
[----:B------:R-:W-:-:S03]  /*1bf80*/  UMOV UR4, 0xffffffff ;  /* 0xffffffff00047882 */ /* 0x000fc60000000000 */
[----:B------:R-:W-:Y:S05]  /*1bf90*/  BRA.DIV UR4, `(.L_x_2540) ;  /* 0x0000002204587947 */ /* 0x000fea000b800000 */
[----:B------:R-:W1:Y:S02]  /*1bfa0*/  S2R R2, SR_TID.X ;  /* 0x0000000000027919 */ /* 0x000e640000002100 */
[----:B-1----:R-:W-:-:S04]  /*1bfb0*/  SHF.R.U32.HI R2, RZ, 0x5, R2 ;  /* 0x00000005ff027819 */ /* 0x002fc80000011602 */
[----:B------:R-:W-:-:S05]  /*1bfc0*/  LOP3.LUT R2, R2, 0x3, RZ, 0xc0, !PT ;  /* 0x0000000302027812 */ /* 0x000fca00078ec0ff */
[----:B------:R1:W2:Y:S02]  /*1bfd0*/  SHFL.IDX PT, R14, R2, RZ, 0x1f ;  /* 0x00001fff020e7589 */ /* 0x0002a400000e0000 */
.L_x_2612:
[----:B--2---:R-:W-:Y:S01]  /*1bfe0*/  ISETP.NE.AND P0, PT, R14, RZ, PT ;  /* 0x000000ff0e00720c */ /* 0x004fe20003f05270 */
[----:B------:R-:W-:-:S12]  /*1bff0*/  BSSY B0, `(.L_x_2541) ;  /* 0x0000027000007945 */ /* 0x000fd80003800000 */
[----:B------:R-:W-:Y:S05]  /*1c000*/  @P0 BRA `(.L_x_2542) ;  /* 0x0000000000940947 */ /* 0x000fea0003800000 */
[----:B------:R-:W-:-:S03]  /*1c010*/  UMOV UR4, 0xffffffff ;  /* 0xffffffff00047882 */ /* 0x000fc60000000000 */
[----:B------:R-:W-:Y:S05]  /*1c020*/  BRA.DIV UR4, `(.L_x_2543) ;  /* 0x0000002204687947 */ /* 0x000fea000b800000 */
[----:B------:R-:W-:-:S13]  /*1c030*/  ELECT P6, URZ, PT ;  /* 0x00000000003f782f */ /* 0x000fda00038c0000 */
.L_x_2615:
        /* <DEDUP_REMOVED lines=8> */
.L_x_2544:
        /* <DEDUP_REMOVED lines=13> */
.L_x_2616:
[----:B------:R-:W1:Y:S02]  /*1c190*/  SYNCS.PHASECHK.TRANS64.TRYWAIT P0, [R7+URZ], R2 ;  /* 0x00000002070075a7 */ /* 0x000e64000800017f */
[----:B-1----:R-:W-:Y:S05]  /*1c1a0*/  @!P0 BRA `(.L_x_2546) ;  /* 0x00000020003c8947 */ /* 0x002fea0003800000 */
.L_x_2617:
[----:B------:R-:W-:Y:S05]  /*1c1b0*/  @!P2 BRA `(.L_x_2547) ;  /* 0x000000000004a947 */ /* 0x000fea0003800000 */
[----:B------:R-:W-:Y:S01]  /*1c1c0*/  BPT.TRAP 0x1 ;  /* 0x000000040000795c */ /* 0x000fe20000300000 */
.L_x_2547:
[----:B------:R-:W-:-:S04]  /*1c1d0*/  VIADD R0, R0, 0x38860 ;  /* 0x0003886000007836 */ /* 0x000fc80000000000 */
[----:B------:R-:W-:-:S04]  /*1c1e0*/  IMAD R4, R19, 0x8, R0 ;  /* 0x0000000813047824 */ /* 0x000fc800078e0200 */
[----:B------:R-:W2:Y:S02]  /*1c1f0*/  SYNCS.PHASECHK.TRANS64.TRYWAIT P0, [R4+URZ], R5 ;  /* 0x00000005040075a7 */ /* 0x000ea4000800017f */
[----:B--2---:R-:W-:Y:S05]  /*1c200*/  @!P0 BRA `(.L_x_2548) ;  /* 0x0000002000388947 */ /* 0x004fea0003800000 */
.L_x_2618:
[----:B------:R-:W-:-:S07]  /*1c210*/  IMAD R3, R3, 0x8, R0 ;  /* 0x0000000803037824 */ /* 0x000fce00078e0200 */
.L_x_2549:
[----:B---3--:R3:W4:Y:S02]  /*1c220*/  SYNCS.PHASECHK.TRANS64.TRYWAIT P0, [R3+URZ], R2 ;  /* 0x00000002030075a7 */ /* 0x008724000800017f */
[----:B----4-:R-:W-:Y:S05]  /*1c230*/  @!P0 NANOSLEEP.SYNCS 0x989680 ;  /* 0x009896800000895d */ /* 0x010fea0003900000 */
[----:B------:R-:W4:Y:S02]  /*1c240*/  @!P0 SYNCS.PHASECHK.TRANS64 P0, [R3+URZ], R2 ;  /* 0x00000002030085a7 */ /* 0x000f24000800007f */
[----:B----4-:R-:W-:Y:S05]  /*1c250*/  @!P0 BRA `(.L_x_2549) ;  /* 0xfffffffc00f08947 */ /* 0x010fea000383ffff */
.L_x_2542:
[----:B------:R-:W-:Y:S05]  /*1c260*/  BSYNC B0 ;  /* 0x0000000000007941 */ /* 0x000fea0003800000 */
.L_x_2541:
[----:B------:R-:W-:Y:S05]  /*1c270*/  EXIT ;  /* 0x000000000000794d */ /* 0x000fea0003800000 */
.L_x_2361:
[----:B------:R-:W-:-:S13]  /*1c280*/  R2UR UR4, R17 ;  /* 0x00000000110472ca */ /* 0x000fda00000e0000 */
[----:B0-----:R-:W-:-:S04]  /*1c290*/  IMAD.U32 R3, RZ, RZ, UR4 ;  /* 0x00000004ff037e24 */ /* 0x001fc8000f8e00ff */
[----:B------:R0:W1:Y:S03]  /*1c2a0*/  SYNCS.PHASECHK.TRANS64.TRYWAIT P1, [R3+URZ+0x38800], R0 ;  /* 0x03880000030075a7 */ /* 0x000066000802017f */
[----:B-1----:R-:W-:Y:S05]  /*1c2b0*/  @!P1 NANOSLEEP.SYNCS 0x989680 ;  /* 0x009896800000995d */ /* 0x002fea0003900000 */
[----:B------:R-:W1:Y:S02]  /*1c2c0*/  @!P1 SYNCS.PHASECHK.TRANS64 P1, [R3+URZ+0x38800], R0 ;  /* 0x03880000030095a7 */ /* 0x000e64000802007f */
[----:B-1----:R-:W-:Y:S05]  /*1c2d0*/  @!P1 BRA `(.L_x_2361) ;  /* 0xfffffffc00e89947 */ /* 0x002fea000383ffff */
[----:B------:R-:W-:Y:S05]  /*1c2e0*/  BRA `(.L_x_2550) ;  /* 0xfffffe6000287947 */ /* 0x000fea000383ffff */
.L_x_2365:
[----:B-1----:R1:W2:Y:S02]  /*1c2f0*/  SYNCS.PHASECHK.TRANS64.TRYWAIT P2, [R0+URZ+0x38830], R3 ;  /* 0x03883003000075a7 */ /* 0x0022a4000804017f */
[----:B--2---:R-:W-:Y:S05]  /*1c300*/  @!P2 NANOSLEEP.SYNCS 0x989680 ;  /* 0x009896800000a95d */ /* 0x004fea0003900000 */
[----:B------:R-:W2:Y:S02]  /*1c310*/  @!P2 SYNCS.PHASECHK.TRANS64 P2, [R0+URZ+0x38830], R3 ;  /* 0x038830030000a5a7 */ /* 0x000ea4000804007f */
[----:B--2---:R-:W-:Y:S05]  /*1c320*/  @!P2 BRA `(.L_x_2365) ;  /* 0xfffffffc00f0a947 */ /* 0x004fea000383ffff */
[----:B------:R-:W-:Y:S05]  /*1c330*/  BRA `(.L_x_2364) ;  /* 0xfffffe6000587947 */ /* 0x000fea000383ffff */
.L_x_2370:
[----:B------:R-:W-:-:S13]  /*1c340*/  R2UR UR4, R3 ;  /* 0x00000000030472ca */ /* 0x000fda00000e0000 */
[----:B-1----:R-:W-:-:S04]  /*1c350*/  IMAD.U32 R152, RZ, RZ, UR4 ;  /* 0x00000004ff987e24 */ /* 0x002fc8000f8e00ff */
[----:B------:R1:W2:Y:S03]  /*1c360*/  SYNCS.PHASECHK.TRANS64.TRYWAIT P3, [R152+URZ+0x38830], R4 ;  /* 0x03883004980075a7 */ /* 0x0002a6000806017f */
[----:B--2---:R-:W-:Y:S05]  /*1c370*/  @!P3 NANOSLEEP.SYNCS 0x989680 ;  /* 0x009896800000b95d */ /* 0x004fea0003900000 */
[----:B------:R-:W2:Y:S02]  /*1c380*/  @!P3 SYNCS.PHASECHK.TRANS64 P3, [R152+URZ+0x38830], R4 ;  /* 0x038830049800b5a7 */ /* 0x000ea4000806007f */
[----:B--2---:R-:W-:Y:S05]  /*1c390*/  @!P3 BRA `(.L_x_2370) ;  /* 0xfffffffc00e8b947 */ /* 0x004fea000383ffff */
[----:B------:R-:W-:Y:S05]  /*1c3a0*/  BRA `(.L_x_2369) ;  /* 0xfffffea000a87947 */ /* 0x000fea000383ffff */
.L_x_2374:
[----:B--2---:R-:W-:-:S04]  /*1c3b0*/  IMAD.U32 R2, RZ, RZ, UR4 ;  /* 0x00000004ff027e24 */ /* 0x004fc8000f8e00ff */
[----:B------:R2:W3:Y:S03]  /*1c3c0*/  SYNCS.PHASECHK.TRANS64.TRYWAIT P3, [R2+URZ+0x38850], R0 ;  /* 0x03885000020075a7 */ /* 0x0004e6000806017f */
[----:B---3--:R-:W-:Y:S05]  /*1c3d0*/  @!P3 NANOSLEEP.SYNCS 0x989680 ;  /* 0x009896800000b95d */ /* 0x008fea0003900000 */
[----:B------:R-:W3:Y:S02]  /*1c3e0*/  @!P3 SYNCS.PHASECHK.TRANS64 P3, [R2+URZ+0x38850], R0 ;  /* 0x038850000200b5a7 */ /* 0x000ee4000806007f */
[----:B---3--:R-:W-:Y:S05]  /*1c3f0*/  @!P3 BRA `(.L_x_2374) ;  /* 0xfffffffc00ecb947 */ /* 0x008fea000383ffff */
[----:B------:R-:W-:Y:S05]  /*1c400*/  BRA `(.L_x_2373) ;  /* 0xfffffec400cc7947 */ /* 0x000fea000383ffff */
.L_x_2380:
[----:B-1----:R-:W-:-:S04]  /*1c410*/  IMAD.U32 R4, RZ, RZ, UR4 ;  /* 0x00000004ff047e24 */ /* 0x002fc8000f8e00ff */
[----:B------:R1:W2:Y:S03]  /*1c420*/  SYNCS.PHASECHK.TRANS64.TRYWAIT P2, [R4+URZ+0x38830], R3 ;  /* 0x03883003040075a7 */ /* 0x0002a6000804017f */
[----:B--2---:R-:W-:Y:S05]  /*1c430*/  @!P2 NANOSLEEP.SYNCS 0x989680 ;  /* 0x009896800000a95d */ /* 0x004fea0003900000 */
[----:B------:R-:W2:Y:S02]  /*1c440*/  @!P2 SYNCS.PHASECHK.TRANS64 P2, [R4+URZ+0x38830], R3 ;  /* 0x038830030400a5a7 */ /* 0x000ea4000804007f */
[----:B--2---:R-:W-:Y:S05]  /*1c450*/  @!P2 BRA `(.L_x_2380) ;  /* 0xfffffffc00eca947 */ /* 0x004fea000383ffff */
[----:B------:R-:W-:Y:S05]  /*1c460*/  BRA `(.L_x_2379) ;  /* 0xfffffee4000c7947 */ /* 0x000fea000383ffff */
.L_x_2384:
[----:B---3--:R-:W-:-:S04]  /*1c470*/  IMAD.U32 R2, RZ, RZ, UR4 ;  /* 0x00000004ff027e24 */ /* 0x008fc8000f8e00ff */
[----:B------:R3:W4:Y:S03]  /*1c480*/  SYNCS.PHASECHK.TRANS64.TRYWAIT P2, [R2+URZ+0x38850], R0 ;  /* 0x03885000020075a7 */ /* 0x000726000804017f */
[----:B----4-:R-:W-:Y:S05]  /*1c490*/  @!P2 NANOSLEEP.SYNCS 0x989680 ;  /* 0x009896800000a95d */ /* 0x010fea0003900000 */
[----:B------:R-:W4:Y:S02]  /*1c4a0*/  @!P2 SYNCS.PHASECHK.TRANS64 P2, [R2+URZ+0x38850], R0 ;  /* 0x038850000200a5a7 */ /* 0x000f24000804007f */
[----:B----4-:R-:W-:Y:S05]  /*1c4b0*/  @!P2 BRA `(.L_x_2384) ;  /* 0xfffffffc00eca947 */ /* 0x010fea000383ffff */
[----:B------:R-:W-:Y:S05]  /*1c4c0*/  BRA `(.L_x_2383) ;  /* 0xffffff0800347947 */ /* 0x000fea000383ffff */
.L_x_2389:
[----:B-1----:R-:W-:-:S04]  /*1c4d0*/  IMAD.U32 R7, RZ, RZ, UR8 ;  /* 0x00000008ff077e24 */ /* 0x002fc8000f8e00ff */
[----:B------:R1:W2:Y:S03]  /*1c4e0*/  SYNCS.PHASECHK.TRANS64.TRYWAIT P0, [R7+URZ+0x38850], R0 ;  /* 0x03885000070075a7 */ /* 0x0002a6000800017f */
[----:B--2---:R-:W-:Y:S05]  /*1c4f0*/  @!P0 NANOSLEEP.SYNCS 0x989680 ;  /* 0x009896800000895d */ /* 0x004fea0003900000 */
[----:B------:R-:W2:Y:S02]  /*1c500*/  @!P0 SYNCS.PHASECHK.TRANS64 P0, [R7+URZ+0x38850], R0 ;  /* 0x03885000070085a7 */ /* 0x000ea4000800007f */
[----:B--2---:R-:W-:Y:S05]  /*1c510*/  @!P0 BRA `(.L_x_2389) ;  /* 0xfffffffc00ec8947 */ /* 0x004fea000383ffff */
[----:B------:R-:W-:Y:S05]  /*1c520*/  BRA `(.L_x_2388) ;  /* 0xffffff2400847947 */ /* 0x000fea000383ffff */
.L_x_2436:
        /* <DEDUP_REMOVED lines=8> */
[----:B--2---:R-:W-:Y:S05]  /*1c5b0*/  WARPSYNC.COLLECTIVE R15, `(.L_x_2552) ;  /* 0x000000000f087348 */ /* 0x004fea0003c00000 */
[----:B------:R0:W1:Y:S02]  /*1c5c0*/  SHFL.IDX P6, R14, R13, R12, R11 ;  /* 0x0000000c0d0e7389 */ /* 0x00006400000c000b */
[----:B012---:R-:W-:Y:S01]  /*1c5d0*/  ENDCOLLECTIVE ;  /* 0x000000000000791b */ /* 0x007fe20003800000 */
.L_x_2552:
[----:B------:R-:W-:Y:S05]  /*1c5e0*/  BSYNC B0 ;  /* 0x0000000000007941 */ /* 0x000fea0003800000 */
.L_x_2551:
[----:B------:R-:W-:Y:S05]  /*1c5f0*/  BRA `(.L_x_2553) ;  /* 0xffffffa0002c7947 */ /* 0x000fea000383ffff */
.L_x_2438:
[----:B------:R-:W-:Y:S01]  /*1c600*/  BSSY B0, `(.L_x_2554) ;  /* 0x0000006000007945 */ /* 0x000fe20003800000 */
[----:B------:R-:W-:-:S07]  /*1c610*/  IMAD.MOV.U32 R15, RZ, RZ, -0x1 ;  /* 0xffffffffff0f7424 */ /* 0x000fce00078e00ff */
[----:B--23--:R-:W-:Y:S05]  /*1c620*/  WARPSYNC.COLLECTIVE R15, `(.L_x_2555) ;  /* 0x000000000f0c7348 */ /* 0x00cfea0003c00000 */
[----:B------:R-:W-:Y:S02]  /*1c630*/  ELECT P6, UR62, PT ;  /* 0x00000000003e782f */ /* 0x000fe400038c0000 */
[----:B------:R-:W-:Y:S01]  /*1c640*/  MOV R14, UR62 ;  /* 0x0000003e000e7c02 */ /* 0x000fe20008000f00 */
[----:B--23--:R-:W-:Y:S10]  /*1c650*/  ENDCOLLECTIVE ;  /* 0x000000000000791b */ /* 0x00cff40003800000 */
.L_x_2555:
[----:B------:R-:W-:Y:S05]  /*1c660*/  BSYNC B0 ;  /* 0x0000000000007941 */ /* 0x000fea0003800000 */
.L_x_2554:
[----:B------:R-:W-:Y:S05]  /*1c670*/  BRA `(.L_x_2556) ;  /* 0xffffffa000307947 */ /* 0x000fea000383ffff */
.L_x_2440:
[----:B0-----:R0:W1:Y:S02]  /*1c680*/  SYNCS.PHASECHK.TRANS64.TRYWAIT P0, [R0+URZ+0x38840], R2 ;  /* 0x03884002000075a7 */ /* 0x001064000800017f */
[----:B-1----:R-:W-:Y:S05]  /*1c690*/  @!P0 NANOSLEEP.SYNCS 0x989680 ;  /* 0x009896800000895d */ /* 0x002fea0003900000 */
[----:B------:R-:W1:Y:S02]  /*1c6a0*/  @!P0 SYNCS.PHASECHK.TRANS64 P0, [R0+URZ+0x38840], R2 ;  /* 0x03884002000085a7 */ /* 0x000e64000800007f */
[----:B-1----:R-:W-:Y:S05]  /*1c6b0*/  @!P0 BRA `(.L_x_2440) ;  /* 0xfffffffc00f08947 */ /* 0x002fea000383ffff */
[----:B------:R-:W-:Y:S05]  /*1c6c0*/  BRA `(.L_x_2557) ;  /* 0xffffffa000947947 */ /* 0x000fea000383ffff */
.L_x_2444:
[----:B------:R-:W2:Y:S01]  /*1c6d0*/  LDL.LU R11, [R1+0x34] ;  /* 0x00003400010b7983 */ /* 0x000ea20000300800 */
[----:B------:R-:W-:Y:S02]  /*1c6e0*/  IMAD.MOV.U32 R13, RZ, RZ, R3 ;  /* 0x000000ffff0d7224 */ /* 0x000fe400078e0003 */
[----:B------:R-:W-:Y:S01]  /*1c6f0*/  IMAD.MOV.U32 R12, RZ, RZ, RZ ;  /* 0x000000ffff0c7224 */ /* 0x000fe200078e00ff */
[----:B------:R-:W0:Y:S01]  /*1c700*/  S2R R5, SR_TID.X ;  /* 0x0000000000057919 */ /* 0x000e220000002100 */
[----:B------:R-:W-:Y:S01]  /*1c710*/  IMAD.MOV.U32 R15, RZ, RZ, -0x1 ;  /* 0xffffffffff0f7424 */ /* 0x000fe200078e00ff */
[----:B0-----:R-:W-:-:S04]  /*1c720*/  LOP3.LUT R5, R5, 0x7f, RZ, 0xc0, !PT ;  /* 0x0000007f05057812 */ /* 0x001fc800078ec0ff */
[----:B------:R-:W-:-:S05]  /*1c730*/  SHF.R.U32.HI R5, RZ, 0x3, R5 ;  /* 0x00000003ff057819 */ /* 0x000fca0000011605 */
[----:B------:R-:W-:-:S04]  /*1c740*/  IMAD R2, R8, 0x80, R5 ;  /* 0x0000008008027824 */ /* 0x000fc800078e0205 */
[----:B------:R-:W-:Y:S02]  /*1c750*/  VIADD R5, R2, 0x10 ;  /* 0x0000001002057836 */ /* 0x000fe40000000000 */
[----:B--2---:R-:W-:Y:S02]  /*1c760*/  IMAD R0, R11, R7, RZ ;  /* 0x000000070b007224 */ /* 0x004fe400078e02ff */
[----:B------:R-:W-:-:S03]  /*1c770*/  IMAD.MOV.U32 R11, RZ, RZ, 0x181f ;  /* 0x0000181fff0b7424 */ /* 0x000fc600078e00ff */
[----:B------:R-:W-:-:S13]  /*1c780*/  ISETP.GE.AND P5, PT, R2, R0, PT ;  /* 0x000000000200720c */ /* 0x000fda0003fa6270 */
[----:B-----5:R-:W-:Y:S05]  /*1c790*/  WARPSYNC.COLLECTIVE R15, `(.L_x_2558) ;  /* 0x000000000f087348 */ /* 0x020fea0003c00000 */
[----:B------:R0:W1:Y:S02]  /*1c7a0*/  SHFL.IDX P6, R14, R13, R12, R11 ;  /* 0x0000000c0d0e7389 */ /* 0x00006400000c000b */
[----:B01---5:R-:W-:Y:S01]  /*1c7b0*/  ENDCOLLECTIVE ;  /* 0x000000000000791b */ /* 0x023fe20003800000 */
.L_x_2558:
[----:B------:R-:W-:Y:S02]  /*1c7c0*/  IMAD.MOV.U32 R13, RZ, RZ, R4 ;  /* 0x000000ffff0d7224 */ /* 0x000fe400078e0004 */
[----:B------:R-:W-:-:S07]  /*1c7d0*/  IMAD.MOV.U32 R6, RZ, RZ, R14 ;  /* 0x000000ffff067224 */ /* 0x000fce00078e000e */
[----:B------:R-:W-:Y:S05]  /*1c7e0*/  WARPSYNC.COLLECTIVE R15, `(.L_x_2559) ;  /* 0x000000000f087348 */ /* 0x000fea0003c00000 */
[----:B------:R0:W1:Y:S02]  /*1c7f0*/  SHFL.IDX P6, R14, R13, R12, R11 ;  /* 0x0000000c0d0e7389 */ /* 0x00006400000c000b */
[----:B01----:R-:W-:Y:S01]  /*1c800*/  ENDCOLLECTIVE ;  /* 0x000000000000791b */ /* 0x003fe20003800000 */
.L_x_2559:
        /* <DEDUP_REMOVED lines=20> */
.L_x_2560:
[----:B------:R-:W-:Y:S02]  /*1c950*/  IMAD.MOV.U32 R13, RZ, RZ, R4 ;  /* 0x000000ffff0d7224 */ /* 0x000fe400078e0004 */
[----:B------:R-:W-:-:S07]  /*1c960*/  IMAD.MOV.U32 R6, RZ, RZ, R14 ;  /* 0x000000ffff067224 */ /* 0x000fce00078e000e */
[----:B------:R-:W-:Y:S05]  /*1c970*/  WARPSYNC.COLLECTIVE R15, `(.L_x_2561) ;  /* 0x000000000f087348 */ /* 0x000fea0003c00000 */
[----:B------:R0:W1:Y:S02]  /*1c980*/  SHFL.IDX P6, R14, R13, R12, R11 ;  /* 0x0000000c0d0e7389 */ /* 0x00006400000c000b */
[----:B01----:R-:W-:Y:S01]  /*1c990*/  ENDCOLLECTIVE ;  /* 0x000000000000791b */ /* 0x003fe20003800000 */
.L_x_2561:
        /* <DEDUP_REMOVED lines=20> */
.L_x_2562:
[----:B------:R-:W-:Y:S02]  /*1cae0*/  IMAD.MOV.U32 R13, RZ, RZ, R4 ;  /* 0x000000ffff0d7224 */ /* 0x000fe400078e0004 */
[----:B------:R-:W-:-:S07]  /*1caf0*/  IMAD.MOV.U32 R6, RZ, RZ, R14 ;  /* 0x000000ffff067224 */ /* 0x000fce00078e000e */
[----:B------:R-:W-:Y:S05]  /*1cb00*/  WARPSYNC.COLLECTIVE R15, `(.L_x_2563) ;  /* 0x000000000f087348 */ /* 0x000fea0003c00000 */
[----:B------:R0:W1:Y:S02]  /*1cb10*/  SHFL.IDX P6, R14, R13, R12, R11 ;  /* 0x0000000c0d0e7389 */ /* 0x00006400000c000b */
[----:B01----:R-:W-:Y:S01]  /*1cb20*/  ENDCOLLECTIVE ;  /* 0x000000000000791b */ /* 0x003fe20003800000 */
.L_x_2563:
        /* <DEDUP_REMOVED lines=20> */
.L_x_2564:
[----:B------:R-:W-:Y:S02]  /*1cc70*/  IMAD.MOV.U32 R13, RZ, RZ, R4 ;  /* 0x000000ffff0d7224 */ /* 0x000fe400078e0004 */
[----:B------:R-:W-:-:S07]  /*1cc80*/  IMAD.MOV.U32 R6, RZ, RZ, R14 ;  /* 0x000000ffff067224 */ /* 0x000fce00078e000e */
[----:B------:R-:W-:Y:S05]  /*1cc90*/  WARPSYNC.COLLECTIVE R15, `(.L_x_2565) ;  /* 0x000000000f087348 */ /* 0x000fea0003c00000 */
[----:B------:R0:W1:Y:S02]  /*1cca0*/  SHFL.IDX P6, R14, R13, R12, R11 ;  /* 0x0000000c0d0e7389 */ /* 0x00006400000c000b */
[----:B01----:R-:W-:Y:S01]  /*1ccb0*/  ENDCOLLECTIVE ;  /* 0x000000000000791b */ /* 0x003fe20003800000 */
.L_x_2565:
        /* <DEDUP_REMOVED lines=20> */
.L_x_2566:
[----:B------:R-:W-:Y:S02]  /*1ce00*/  IMAD.MOV.U32 R13, RZ, RZ, R4 ;  /* 0x000000ffff0d7224 */ /* 0x000fe400078e0004 */
[----:B------:R-:W-:-:S07]  /*1ce10*/  IMAD.MOV.U32 R6, RZ, RZ, R14 ;  /* 0x000000ffff067224 */ /* 0x000fce00078e000e */
[----:B------:R-:W-:Y:S05]  /*1ce20*/  WARPSYNC.COLLECTIVE R15, `(.L_x_2567) ;  /* 0x000000000f087348 */ /* 0x000fea0003c00000 */
[----:B------:R0:W1:Y:S02]  /*1ce30*/  SHFL.IDX P6, R14, R13, R12, R11 ;  /* 0x0000000c0d0e7389 */ /* 0x00006400000c000b */
[----:B01----:R-:W-:Y:S01]  /*1ce40*/  ENDCOLLECTIVE ;  /* 0x000000000000791b */ /* 0x003fe20003800000 */
.L_x_2567:
        /* <DEDUP_REMOVED lines=20> */
.L_x_2568:
[----:B------:R-:W-:Y:S02]  /*1cf90*/  IMAD.MOV.U32 R13, RZ, RZ, R4 ;  /* 0x000000ffff0d7224 */ /* 0x000fe400078e0004 */
[----:B------:R-:W-:-:S07]  /*1cfa0*/  IMAD.MOV.U32 R6, RZ, RZ, R14 ;  /* 0x000000ffff067224 */ /* 0x000fce00078e000e */
[----:B------:R-:W-:Y:S05]  /*1cfb0*/  WARPSYNC.COLLECTIVE R15, `(.L_x_2569) ;  /* 0x000000000f087348 */ /* 0x000fea0003c00000 */
[----:B------:R0:W1:Y:S02]  /*1cfc0*/  SHFL.IDX P6, R14, R13, R12, R11 ;  /* 0x0000000c0d0e7389 */ /* 0x00006400000c000b */
[----:B01----:R-:W-:Y:S01]  /*1cfd0*/  ENDCOLLECTIVE ;  /* 0x000000000000791b */ /* 0x003fe20003800000 */
.L_x_2569:
        /* <DEDUP_REMOVED lines=18> */
.L_x_2570:
[----:B------:R-:W-:-:S05]  /*1d100*/  VIADD R7, R2, 0x60 ;  /* 0x0000006002077836 */ /* 0x000fca0000000000 */
[----:B------:R-:W-:Y:S01]  /*1d110*/  ISETP.GE.AND P5, PT, R7, R0, PT ;  /* 0x000000000700720c */ /* 0x000fe20003fa6270 */
[----:B------:R-:W-:Y:S02]  /*1d120*/  IMAD.MOV.U32 R13, RZ, RZ, R4 ;  /* 0x000000ffff0d7224 */ /* 0x000fe400078e0004 */
[----:B------:R-:W-:-:S10]  /*1d130*/  IMAD.MOV.U32 R8, RZ, RZ, R14 ;  /* 0x000000ffff087224 */ /* 0x000fd400078e000e */
[----:B------:R-:W-:Y:S05]  /*1d140*/  WARPSYNC.COLLECTIVE R15, `(.L_x_2571) ;  /* 0x000000000f087348 */ /* 0x000fea0003c00000 */
[----:B------:R0:W1:Y:S02]  /*1d150*/  SHFL.IDX P6, R14, R13, R12, R11 ;  /* 0x0000000c0d0e7389 */ /* 0x00006400000c000b */
[----:B01----:R-:W-:Y:S01]  /*1d160*/  ENDCOLLECTIVE ;  /* 0x000000000000791b */ /* 0x003fe20003800000 */
.L_x_2571:
        /* <DEDUP_REMOVED lines=18> */
.L_x_2572:
[----:B------:R-:W-:Y:S02]  /*1d290*/  IMAD.MOV.U32 R13, RZ, RZ, R4 ;  /* 0x000000ffff0d7224 */ /* 0x000fe400078e0004 */
[----:B------:R-:W-:-:S07]  /*1d2a0*/  IMAD.MOV.U32 R5, RZ, RZ, R14 ;  /* 0x000000ffff057224 */ /* 0x000fce00078e000e */
[----:B------:R-:W-:Y:S05]  /*1d2b0*/  WARPSYNC.COLLECTIVE R15, `(.L_x_2573) ;  /* 0x000000000f087348 */ /* 0x000fea0003c00000 */
[----:B------:R0:W1:Y:S02]  /*1d2c0*/  SHFL.IDX P6, R14, R13, R12, R11 ;  /* 0x0000000c0d0e7389 */ /* 0x00006400000c000b */
[----:B01----:R-:W-:Y:S01]  /*1d2d0*/  ENDCOLLECTIVE ;  /* 0x000000000000791b */ /* 0x003fe20003800000 */
.L_x_2573:
[----:B------:R-:W-:Y:S01]  /*1d2e0*/  IMAD.MOV.U32 R3, RZ, RZ, R14 ;  /* 0x000000ffff037224 */ /* 0x000fe200078e000e */
[----:B------:R-:W-:Y:S06]  /*1d2f0*/  BRA `(.L_x_2574) ;  /* 0xffffffa400607947 */ /* 0x000fec000383ffff */
.L_x_2449:
[----:B0-----:R0:W3:Y:S02]  /*1d300*/  SYNCS.PHASECHK.TRANS64.TRYWAIT P0, [R18+URZ+0x38820], R0 ;  /* 0x03882000120075a7 */ /* 0x0010e4000800017f */
[----:B---3--:R-:W-:Y:S05]  /*1d310*/  @!P0 NANOSLEEP.SYNCS 0x989680 ;  /* 0x009896800000895d */ /* 0x008fea0003900000 */
[----:B------:R-:W3:Y:S02]  /*1d320*/  @!P0 SYNCS.PHASECHK.TRANS64 P0, [R18+URZ+0x38820], R0 ;  /* 0x03882000120085a7 */ /* 0x000ee4000800007f */
[----:B---3--:R-:W-:Y:S05]  /*1d330*/  @!P0 BRA `(.L_x_2449) ;  /* 0xfffffffc00f08947 */ /* 0x008fea000383ffff */
[----:B------:R-:W-:Y:S05]  /*1d340*/  BRA `(.L_x_2575) ;  /* 0xffffffa400dc7947 */ /* 0x000fea000383ffff */
.L_x_2458:
[----:B-1----:R1:W2:Y:S02]  /*1d350*/  SYNCS.PHASECHK.TRANS64.TRYWAIT P0, [R3+URZ+0x38840], R2 ;  /* 0x03884002030075a7 */ /* 0x0022a4000800017f */
[----:B--2---:R-:W-:Y:S05]  /*1d360*/  @!P0 NANOSLEEP.SYNCS 0x989680 ;  /* 0x009896800000895d */ /* 0x004fea0003900000 */
[----:B------:R-:W2:Y:S02]  /*1d370*/  @!P0 SYNCS.PHASECHK.TRANS64 P0, [R3+URZ+0x38840], R2 ;  /* 0x03884002030085a7 */ /* 0x000ea4000800007f */
[----:B--2---:R-:W-:Y:S05]  /*1d380*/  @!P0 BRA `(.L_x_2458) ;  /* 0xfffffffc00f08947 */ /* 0x004fea000383ffff */
[----:B------:R-:W-:Y:S05]  /*1d390*/  BRA `(.L_x_2576) ;  /* 0xffffffa800bc7947 */ /* 0x000fea000383ffff */
.L_x_2466:
[----:B0-----:R0:W1:Y:S02]  /*1d3a0*/  SYNCS.PHASECHK.TRANS64.TRYWAIT P0, [R3+URZ+0x60], R2 ;  /* 0x00006002030075a7 */ /* 0x001064000800017f */
[----:B-1----:R-:W-:Y:S05]  /*1d3b0*/  @!P0 NANOSLEEP.SYNCS 0x989680 ;  /* 0x009896800000895d */ /* 0x002fea0003900000 */
[----:B------:R-:W1:Y:S02]  /*1d3c0*/  @!P0 SYNCS.PHASECHK.TRANS64 P0, [R3+URZ+0x60], R2 ;  /* 0x00006002030085a7 */ /* 0x000e64000800007f */
[----:B-1----:R-:W-:Y:S05]  /*1d3d0*/  @!P0 BRA `(.L_x_2466) ;  /* 0xfffffffc00f08947 */ /* 0x002fea000383ffff */
[----:B------:R-:W-:Y:S05]  /*1d3e0*/  BRA `(.L_x_2577) ;  /* 0xffffffb000107947 */ /* 0x000fea000383ffff */
.L_x_2477:
[----:B-1----:R1:W2:Y:S02]  /*1d3f0*/  SYNCS.PHASECHK.TRANS64.TRYWAIT P0, [R3+URZ+0x38840], R2 ;  /* 0x03884002030075a7 */ /* 0x0022a4000800017f */
[----:B--2---:R-:W-:Y:S05]  /*1d400*/  @!P0 NANOSLEEP.SYNCS 0x989680 ;  /* 0x009896800000895d */ /* 0x004fea0003900000 */
[----:B------:R-:W2:Y:S02]  /*1d410*/  @!P0 SYNCS.PHASECHK.TRANS64 P0, [R3+URZ+0x38840], R2 ;  /* 0x03884002030085a7 */ /* 0x000ea4000800007f */
[----:B--2---:R-:W-:Y:S05]  /*1d420*/  @!P0 BRA `(.L_x_2477) ;  /* 0xfffffffc00f08947 */ /* 0x004fea000383ffff */
[----:B------:R-:W-:Y:S05]  /*1d430*/  BRA `(.L_x_2578) ;  /* 0xffffffb8001c7947 */ /* 0x000fea000383ffff */
.L_x_2485:
[----:B0-----:R0:W1:Y:S02]  /*1d440*/  SYNCS.PHASECHK.TRANS64.TRYWAIT P0, [R2+URZ+0x60], R3 ;  /* 0x00006003020075a7 */ /* 0x001064000800017f */
[----:B-1----:R-:W-:Y:S05]  /*1d450*/  @!P0 NANOSLEEP.SYNCS 0x989680 ;  /* 0x009896800000895d */ /* 0x002fea0003900000 */
[----:B------:R-:W1:Y:S02]  /*1d460*/  @!P0 SYNCS.PHASECHK.TRANS64 P0, [R2+URZ+0x60], R3 ;  /* 0x00006003020085a7 */ /* 0x000e64000800007f */
[----:B-1----:R-:W-:Y:S05]  /*1d470*/  @!P0 BRA `(.L_x_2485) ;  /* 0xfffffffc00f08947 */ /* 0x002fea000383ffff */
[----:B------:R-:W-:Y:S05]  /*1d480*/  BRA `(.L_x_2579) ;  /* 0xffffffbc00707947 */ /* 0x000fea000383ffff */
.L_x_2496:
[----:B--2---:R2:W3:Y:S02]  /*1d490*/  SYNCS.PHASECHK.TRANS64.TRYWAIT P0, [R2+URZ+0x38840], R3 ;  /* 0x03884003020075a7 */ /* 0x0044e4000800017f */
[----:B---3--:R-:W-:Y:S05]  /*1d4a0*/  @!P0 NANOSLEEP.SYNCS 0x989680 ;  /* 0x009896800000895d */ /* 0x008fea0003900000 */
[----:B------:R-:W3:Y:S02]  /*1d4b0*/  @!P0 SYNCS.PHASECHK.TRANS64 P0, [R2+URZ+0x38840], R3 ;  /* 0x03884003020085a7 */ /* 0x000ee4000800007f */
[----:B---3--:R-:W-:Y:S05]  /*1d4c0*/  @!P0 BRA `(.L_x_2496) ;  /* 0xfffffffc00f08947 */ /* 0x008fea000383ffff */
[----:B------:R-:W-:Y:S05]  /*1d4d0*/  BRA `(.L_x_2580) ;  /* 0xffffffc4004c7947 */ /* 0x000fea000383ffff */
.L_x_2504:
[----:B0-----:R0:W1:Y:S02]  /*1d4e0*/  SYNCS.PHASECHK.TRANS64.TRYWAIT P0, [R2+URZ+0x60], R5 ;  /* 0x00006005020075a7 */ /* 0x001064000800017f */
[----:B-1----:R-:W-:Y:S05]  /*1d4f0*/  @!P0 NANOSLEEP.SYNCS 0x989680 ;  /* 0x009896800000895d */ /* 0x002fea0003900000 */
[----:B------:R-:W1:Y:S02]  /*1d500*/  @!P0 SYNCS.PHASECHK.TRANS64 P0, [R2+URZ+0x60], R5 ;  /* 0x00006005020085a7 */ /* 0x000e64000800007f */
[----:B-1----:R-:W-:Y:S05]  /*1d510*/  @!P0 BRA `(.L_x_2504) ;  /* 0xfffffffc00f08947 */ /* 0x002fea000383ffff */
[----:B------:R-:W-:Y:S05]  /*1d520*/  BRA `(.L_x_2581) ;  /* 0xffffffc800a07947 */ /* 0x000fea000383ffff */
.L_x_2517:
[----:B--2---:R2:W3:Y:S02]  /*1d530*/  SYNCS.PHASECHK.TRANS64.TRYWAIT P0, [R0+URZ+0x38860], R2 ;  /* 0x03886002000075a7 */ /* 0x0044e4000800017f */
[----:B---3--:R-:W-:Y:S05]  /*1d540*/  @!P0 NANOSLEEP.SYNCS 0x989680 ;  /* 0x009896800000895d */ /* 0x008fea0003900000 */
[----:B------:R-:W3:Y:S02]  /*1d550*/  @!P0 SYNCS.PHASECHK.TRANS64 P0, [R0+URZ+0x38860], R2 ;  /* 0x03886002000085a7 */ /* 0x000ee4000800007f */
[----:B---3--:R-:W-:Y:S05]  /*1d560*/  @!P0 BRA `(.L_x_2517) ;  /* 0xfffffffc00f08947 */ /* 0x008fea000383ffff */
[----:B------:R-:W-:Y:S05]  /*1d570*/  BRA `(.L_x_2582) ;  /* 0xffffffd000687947 */ /* 0x000fea000383ffff */
.L_x_2526:
[----:B------:R-:W2:Y:S01]  /*1d580*/  LDL R0, [R1] ;  /* 0x0000000001007983 */ /* 0x000ea20000100800 */
[----:B------:R-:W-:Y:S01]  /*1d590*/  BSSY B0, `(.L_x_2583) ;  /* 0x0000008000007945 */ /* 0x000fe20003800000 */
[----:B0-----:R-:W-:Y:S02]  /*1d5a0*/  IMAD.MOV.U32 R12, RZ, RZ, RZ ;  /* 0x000000ffff0c7224 */ /* 0x001fe400078e00ff */
[----:B------:R-:W-:Y:S02]  /*1d5b0*/  IMAD.MOV.U32 R11, RZ, RZ, 0x1f ;  /* 0x0000001fff0b7424 */ /* 0x000fe400078e00ff */
[----:B------:R-:W-:Y:S02]  /*1d5c0*/  IMAD.MOV.U32 R15, RZ, RZ, -0x1 ;  /* 0xffffffffff0f7424 */ /* 0x000fe400078e00ff */
[----:B--2---:R-:W-:-:S07]  /*1d5d0*/  IMAD.MOV.U32 R13, RZ, RZ, R0 ;  /* 0x000000ffff0d7224 */ /* 0x004fce00078e0000 */
[----:B-1----:R-:W-:Y:S05]  /*1d5e0*/  WARPSYNC.COLLECTIVE R15, `(.L_x_2584) ;  /* 0x000000000f087348 */ /* 0x002fea0003c00000 */
[----:B------:R0:W2:Y:S02]  /*1d5f0*/  SHFL.IDX P6, R14, R13, R12, R11 ;  /* 0x0000000c0d0e7389 */ /* 0x0000a400000c000b */
[----:B012---:R-:W-:Y:S01]  /*1d600*/  ENDCOLLECTIVE ;  /* 0x000000000000791b */ /* 0x007fe20003800000 */
.L_x_2584:
[----:B------:R-:W-:Y:S05]  /*1d610*/  BSYNC B0 ;  /* 0x0000000000007941 */ /* 0x000fea0003800000 */
.L_x_2583:
        /* <DEDUP_REMOVED lines=9> */
.L_x_2585:
        /* <DEDUP_REMOVED lines=14> */
[C---:B------:R-:W-:Y:S02]  /*1d790*/  ISETP.GE.U32.AND P3, PT, R10.reuse, 0x4, PT ;  /* 0x000000040a00780c */ /* 0x040fe40003f66070 */
[C---:B------:R-:W-:Y:S02]  /*1d7a0*/  ISETP.GE.U32.AND P4, PT, R10.reuse, 0x8, PT ;  /* 0x000000080a00780c */ /* 0x040fe40003f86070 */
[----:B------:R-:W-:Y:S01]  /*1d7b0*/  ISETP.GE.U32.AND P5, PT, R10, 0x10, PT ;  /* 0x000000100a00780c */ /* 0x000fe20003fa6070 */
[----:B--2---:R-:W-:-:S02]  /*1d7c0*/  @!P1 IMAD.MOV.U32 R6, RZ, RZ, R5 ;  /* 0x000000ffff069224 */ /* 0x004fc400078e0005 */
[----:B------:R-:W-:Y:S02]  /*1d7d0*/  IMAD.MOV.U32 R5, RZ, RZ, RZ ;  /* 0x000000ffff057224 */ /* 0x000fe400078e00ff */
[----:B---3--:R-:W-:Y:S01]  /*1d7e0*/  @!P1 IMAD.MOV.U32 R7, RZ, RZ, R2 ;  /* 0x000000ffff079224 */ /* 0x008fe200078e0002 */
[----:B------:R-:W-:-:S03]  /*1d7f0*/  ISETP.NE.AND P1, PT, R10, RZ, PT ;  /* 0x000000ff0a00720c */ /* 0x000fc60003f25270 */
[----:B------:R-:W-:-:S04]  /*1d800*/  IMAD R2, R7, R6, RZ ;  /* 0x0000000607027224 */ /* 0x000fc800078e02ff */
[----:B------:R-:W-:-:S07]  /*1d810*/  IMAD.MOV.U32 R13, RZ, RZ, R2 ;  /* 0x000000ffff0d7224 */ /* 0x000fce00078e0002 */
[----:B------:R-:W-:Y:S05]  /*1d820*/  WARPSYNC.COLLECTIVE R15, `(.L_x_2586) ;  /* 0x000000000f087348 */ /* 0x000fea0003c00000 */
[----:B------:R0:W1:Y:S02]  /*1d830*/  SHFL.UP P6, R14, R13, R12, R11 ;  /* 0x0400000c0d0e7389 */ /* 0x00006400000c000b */
[----:B01----:R-:W-:Y:S01]  /*1d840*/  ENDCOLLECTIVE ;  /* 0x000000000000791b */ /* 0x003fe20003800000 */
.L_x_2586:
        /* <DEDUP_REMOVED lines=8> */
.L_x_2587:
        /* <DEDUP_REMOVED lines=8> */
.L_x_2588:
        /* <DEDUP_REMOVED lines=8> */
.L_x_2589:
        /* <DEDUP_REMOVED lines=8> */
.L_x_2590:
        /* <DEDUP_REMOVED lines=9> */
.L_x_2591:
[----:B------:R-:W-:Y:S01]  /*1dae0*/  IMAD.MOV.U32 R9, RZ, RZ, R14 ;  /* 0x000000ffff097224 */ /* 0x000fe200078e000e */
[----:B------:R-:W-:Y:S06]  /*1daf0*/  BRA `(.L_x_2592) ;  /* 0xffffffd400547947 */ /* 0x000fec000383ffff */
.L_x_2529:
        /* <DEDUP_REMOVED lines=8> */
.L_x_2594:
[----:B------:R-:W-:Y:S05]  /*1db80*/  BSYNC B0 ;  /* 0x0000000000007941 */ /* 0x000fea0003800000 */
.L_x_2593:
        /* <DEDUP_REMOVED lines=10> */
.L_x_2595:
        /* <DEDUP_REMOVED lines=8> */
.L_x_2596:
        /* <DEDUP_REMOVED lines=8> */
.L_x_2597:
        /* <DEDUP_REMOVED lines=8> */
.L_x_2598:
        /* <DEDUP_REMOVED lines=9> */
.L_x_2599:
[----:B------:R-:W-:Y:S01]  /*1de40*/  IMAD.MOV.U32 R9, RZ, RZ, R14 ;  /* 0x000000ffff097224 */ /* 0x000fe200078e000e */
[----:B------:R-:W-:Y:S06]  /*1de50*/  BRA `(.L_x_2600) ;  /* 0xffffffd4002c7947 */ /* 0x000fec000383ffff */
.L_x_2531:
[----:B------:R-:W-:Y:S01]  /*1de60*/  BSSY B0, `(.L_x_2601) ;  /* 0x0000006000007945 */ /* 0x000fe20003800000 */
[----:B------:R-:W-:Y:S01]  /*1de70*/  PLOP3.LUT P6, PT, P6, PT, PT, 0x8, 0x0 ;  /* 0x000000000000781c */ /* 0x000fe200037ce170 */
[----:B------:R-:W-:-:S12]  /*1de80*/  IMAD.MOV.U32 R15, RZ, RZ, -0x1 ;  /* 0xffffffffff0f7424 */ /* 0x000fd800078e00ff */
[----:B0-----:R-:W-:Y:S05]  /*1de90*/  WARPSYNC.COLLECTIVE R15, `(.L_x_2602) ;  /* 0x000000000f087348 */ /* 0x001fea0003c00000 */
[----:B------:R-:W-:Y:S01]  /*1dea0*/  VOTE.ANY R14, PT, P6 ;  /* 0x00000000000e7806 */ /* 0x000fe200030e0100 */
[----:B0-----:R-:W-:Y:S06]  /*1deb0*/  ENDCOLLECTIVE ;  /* 0x000000000000791b */ /* 0x001fec0003800000 */
.L_x_2602:
[----:B------:R-:W-:Y:S05]  /*1dec0*/  BSYNC B0 ;  /* 0x0000000000007941 */ /* 0x000fea0003800000 */
.L_x_2601:
        /* <DEDUP_REMOVED lines=10> */
.L_x_2603:
[----:B------:R-:W-:Y:S02]  /*1df70*/  IMAD.MOV.U32 R13, RZ, RZ, R7 ;  /* 0x000000ffff0d7224 */ /* 0x000fe400078e0007 */
[----:B------:R-:W-:-:S07]  /*1df80*/  IMAD.MOV.U32 R0, RZ, RZ, R14 ;  /* 0x000000ffff007224 */ /* 0x000fce00078e000e */
[----:B------:R-:W-:Y:S05]  /*1df90*/  WARPSYNC.COLLECTIVE R15, `(.L_x_2604) ;  /* 0x000000000f087348 */ /* 0x000fea0003c00000 */
[----:B------:R0:W1:Y:S02]  /*1dfa0*/  SHFL.IDX P6, R14, R13, R12, R11 ;  /* 0x0000000c0d0e7389 */ /* 0x00006400000c000b */
[----:B01----:R-:W-:Y:S01]  /*1dfb0*/  ENDCOLLECTIVE ;  /* 0x000000000000791b */ /* 0x003fe20003800000 */
.L_x_2604:
[----:B------:R-:W-:Y:S02]  /*1dfc0*/  IMAD.MOV.U32 R7, RZ, RZ, R14 ;  /* 0x000000ffff077224 */ /* 0x000fe400078e000e */
[----:B------:R-:W-:-:S05]  /*1dfd0*/  IMAD.IADD R6, R10, 0x1, R16 ;  /* 0x000000010a067824 */ /* 0x000fca00078e0210 */
[----:B------:R1:W-:Y:S01]  /*1dfe0*/  STL [R1+0xc], R6 ;  /* 0x00000c0601007387 */ /* 0x0003e20000100800 */
[----:B------:R-:W-:Y:S05]  /*1dff0*/  BRA `(.L_x_2605) ;  /* 0xffffffd4000c7947 */ /* 0x000fea000383ffff */
.L_x_2533:
        /* <DEDUP_REMOVED lines=8> */
.L_x_2607:
[----:B------:R-:W-:Y:S05]  /*1e080*/  BSYNC B0 ;  /* 0x0000000000007941 */ /* 0x000fea0003800000 */
.L_x_2606:
[----:B------:R-:W-:Y:S01]  /*1e090*/  IMAD.MOV.U32 R2, RZ, RZ, R14 ;  /* 0x000000ffff027224 */ /* 0x000fe200078e000e */
[----:B------:R-:W-:Y:S06]  /*1e0a0*/  BRA `(.L_x_2608) ;  /* 0xffffffd000f87947 */ /* 0x000fec000383ffff */
.L_x_2539:
[----:B0-----:R0:W1:Y:S02]  /*1e0b0*/  SYNCS.PHASECHK.TRANS64.TRYWAIT P0, [R0+URZ+0x38820], R3 ;  /* 0x03882003000075a7 */ /* 0x001064000800017f */
[----:B-1----:R-:W-:Y:S05]  /*1e0c0*/  @!P0 NANOSLEEP.SYNCS 0x989680 ;  /* 0x009896800000895d */ /* 0x002fea0003900000 */
[----:B------:R-:W1:Y:S02]  /*1e0d0*/  @!P0 SYNCS.PHASECHK.TRANS64 P0, [R0+URZ+0x38820], R3 ;  /* 0x03882003000085a7 */ /* 0x000e64000800007f */
[----:B-1----:R-:W-:Y:S05]  /*1e0e0*/  @!P0 BRA `(.L_x_2539) ;  /* 0xfffffffc00f08947 */ /* 0x002fea000383ffff */
[----:B------:R-:W-:Y:S05]  /*1e0f0*/  BRA `(.L_x_2609) ;  /* 0xffffffdc009c7947 */ /* 0x000fea000383ffff */
.L_x_2540:
        /* <DEDUP_REMOVED lines=11> */
.L_x_2611:
[----:B------:R-:W-:Y:S05]  /*1e1b0*/  BSYNC B0 ;  /* 0x0000000000007941 */ /* 0x000fea0003800000 */
.L_x_2610:
[----:B------:R-:W-:Y:S05]  /*1e1c0*/  BRA `(.L_x_2612) ;  /* 0xffffffdc00847947 */ /* 0x000fea000383ffff */
.L_x_2543:
[----:B------:R-:W-:Y:S01]  /*1e1d0*/  BSSY B1, `(.L_x_2613) ;  /* 0x0000006000017945 */ /* 0x000fe20003800000 */
[----:B------:R-:W-:-:S07]  /*1e1e0*/  IMAD.MOV.U32 R15, RZ, RZ, -0x1 ;  /* 0xffffffffff0f7424 */ /* 0x000fce00078e00ff */
[----:B01----:R-:W-:Y:S05]  /*1e1f0*/  WARPSYNC.COLLECTIVE R15, `(.L_x_2614) ;  /* 0x000000000f0c7348 */ /* 0x003fea0003c00000 */
[----:B------:R-:W-:Y:S02]  /*1e200*/  ELECT P6, UR62, PT ;  /* 0x00000000003e782f */ /* 0x000fe400038c0000 */
[----:B------:R-:W-:Y:S01]  /*1e210*/  MOV R14, UR62 ;  /* 0x0000003e000e7c02 */ /* 0x000fe20008000f00 */
[----:B01----:R-:W-:Y:S10]  /*1e220*/  ENDCOLLECTIVE ;  /* 0x000000000000791b */ /* 0x003ff40003800000 */
.L_x_2614:
[----:B------:R-:W-:Y:S05]  /*1e230*/  BSYNC B1 ;  /* 0x0000000000017941 */ /* 0x000fea0003800000 */
.L_x_2613:
[----:B------:R-:W-:Y:S05]  /*1e240*/  BRA `(.L_x_2615) ;  /* 0xffffffdc007c7947 */ /* 0x000fea000383ffff */
.L_x_2545:
[----:B0-----:R0:W1:Y:S02]  /*1e250*/  SYNCS.PHASECHK.TRANS64.TRYWAIT P0, [R6+URZ], R5 ;  /* 0x00000005060075a7 */ /* 0x001064000800017f */
[----:B-1----:R-:W-:Y:S05]  /*1e260*/  @!P0 NANOSLEEP.SYNCS 0x989680 ;  /* 0x009896800000895d */ /* 0x002fea0003900000 */
[----:B------:R-:W1:Y:S02]  /*1e270*/  @!P0 SYNCS.PHASECHK.TRANS64 P0, [R6+URZ], R5 ;  /* 0x00000005060085a7 */ /* 0x000e64000800007f */
[----:B-1----:R-:W-:Y:S05]  /*1e280*/  @!P0 BRA `(.L_x_2545) ;  /* 0xfffffffc00f08947 */ /* 0x002fea000383ffff */
[----:B------:R-:W-:Y:S05]  /*1e290*/  BRA `(.L_x_2616) ;  /* 0xffffffdc00bc7947 */ /* 0x000fea000383ffff */
.L_x_2546:
[----:B-1----:R1:W2:Y:S02]  /*1e2a0*/  SYNCS.PHASECHK.TRANS64.TRYWAIT P0, [R7+URZ], R2 ;  /* 0x00000002070075a7 */ /* 0x0022a4000800017f */
[----:B--2---:R-:W-:Y:S05]  /*1e2b0*/  @!P0 NANOSLEEP.SYNCS 0x989680 ;  /* 0x009896800000895d */ /* 0x004fea0003900000 */
[----:B------:R-:W2:Y:S02]  /*1e2c0*/  @!P0 SYNCS.PHASECHK.TRANS64 P0, [R7+URZ], R2 ;  /* 0x00000002070085a7 */ /* 0x000ea4000800007f */
[----:B--2---:R-:W-:Y:S05]  /*1e2d0*/  @!P0 BRA `(.L_x_2546) ;  /* 0xfffffffc00f08947 */ /* 0x004fea000383ffff */
[----:B------:R-:W-:Y:S05]  /*1e2e0*/  BRA `(.L_x_2617) ;  /* 0xffffffdc00b07947 */ /* 0x000fea000383ffff */
.L_x_2548:
[----:B--2---:R2:W3:Y:S02]  /*1e2f0*/  SYNCS.PHASECHK.TRANS64.TRYWAIT P0, [R4+URZ], R5 ;  /* 0x00000005040075a7 */ /* 0x0044e4000800017f */
[----:B---3--:R-:W-:Y:S05]  /*1e300*/  @!P0 NANOSLEEP.SYNCS 0x989680 ;  /* 0x009896800000895d */ /* 0x008fea0003900000 */
[----:B------:R-:W3:Y:S02]  /*1e310*/  @!P0 SYNCS.PHASECHK.TRANS64 P0, [R4+URZ], R5 ;  /* 0x00000005040085a7 */ /* 0x000ee4000800007f */
[----:B---3--:R-:W-:Y:S05]  /*1e320*/  @!P0 BRA `(.L_x_2548) ;  /* 0xfffffffc00f08947 */ /* 0x008fea000383ffff */
[----:B------:R-:W-:Y:S05]  /*1e330*/  BRA `(.L_x_2618) ;  /* 0xffffffdc00b47947 */ /* 0x000fea000383ffff */
.L_x_2619:
        /* <DEDUP_REMOVED lines=12> */
.L_x_14839:


//--------------------- .text._ZN7cutlass13device_kernelIN5flash11enable_sm90INS1_16FlashAttnFwdSm90INS1_25CollectiveMainloopFwdSm90ILi2EN4cute5tupleIJNS5_1CILi1EEES8_S8_EEENS6_IJNS7_ILi128EEENS7_ILi80EEENS7_ILi256EEEEEELi256ENS_10bfloat16_tEfNS_4arch4Sm90ELb1ELb0ELb1ELb1ELb0ELb1ELb0ELb1ELb1ELb1ELb1ELb0EEENS1_21CollectiveEpilogueFwdINS6_IJSA_SC_SB_EEES9_SE_SG_Li256ELb1ELb1ELb1ELb0EEENS1_36VarlenDynamicPersistentTileSchedulerILi128ELi80ELi256ELi128ELb1ELb1ELb1ELb1ELb1ELb1EEEEEEEEEvNT_6ParamsE --------------------------
	.section	.text._ZN7cutlass13device_kernelIN5flash11enable_sm90INS1_16FlashAttnFwdSm90INS1_25CollectiveMainloopFwdSm90ILi2EN4cute5tupleIJNS5_1CILi1EEES8_S8_EEENS6_IJNS7_ILi128EEENS7_ILi80EEENS7_ILi256EEEEEELi256ENS_10bfloat16_tEfNS_4arch4Sm90ELb1ELb0ELb1ELb1ELb0ELb1ELb0ELb1ELb1ELb1ELb1ELb0EEENS1_21CollectiveEpilogueFwdINS6_IJSA_SC_SB_EEES9_SE_SG_Li256ELb1ELb1ELb1ELb0EEENS1_36VarlenDynamicPersistentTileSchedulerILi128ELi80ELi256ELi128ELb1ELb1ELb1ELb1ELb1ELb1EEEEEEEEEvNT_6ParamsE,"ax",@progbits
	.align	128
.text._ZN7cutlass13device_kernelIN5flash11enable_sm90INS1_16FlashAttnFwdSm90INS1_25CollectiveMainloopFwdSm90ILi2EN4cute5tupleIJNS5_1CILi1EEES8_S8_EEENS6_IJNS7_ILi128EEENS7_ILi80EEENS7_ILi256EEEEEELi256ENS_10bfloat16_tEfNS_4arch4Sm90ELb1ELb0ELb1ELb1ELb0ELb1ELb0ELb1ELb1ELb1ELb1ELb0EEENS1_21CollectiveEpilogueFwdINS6_IJSA_SC_SB_EEES9_SE_SG_Li256ELb1ELb1ELb1ELb0EEENS1_36VarlenDynamicPersistentTileSchedulerILi128ELi80ELi256ELi128ELb1ELb1ELb1ELb1ELb1ELb1EEEEEEEEEvNT_6ParamsE:
        .type           _ZN7cutlass13device_kernelIN5flash11enable_sm90INS1_16FlashAttnFwdSm90INS1_25CollectiveMainloopFwdSm90ILi2EN4cute5tupleIJNS5_1CILi1EEES8_S8_EEENS6_IJNS7_ILi128EEENS7_ILi80EEENS7_ILi256EEEEEELi256ENS_10bfloat16_tEfNS_4arch4Sm90ELb1ELb0ELb1ELb1ELb0ELb1ELb0ELb1ELb1ELb1ELb1ELb0EEENS1_21CollectiveEpilogueFwdINS6_IJSA_SC_SB_EEES9_SE_SG_Li256ELb1ELb1ELb1ELb0EEENS1_36VarlenDynamicPersistentTileSchedulerILi128ELi80ELi256ELi128ELb1ELb1ELb1ELb1ELb1ELb1EEEEEEEEEvNT_6ParamsE,@function
        .size           _ZN7cutlass13device_kernelIN5flash11enable_sm90INS1_16FlashAttnFwdSm90INS1_25CollectiveMainloopFwdSm90ILi2EN4cute5tupleIJNS5_1CILi1EEES8_S8_EEENS6_IJNS7_ILi128EEENS7_ILi80EEENS7_ILi256EEEEEELi256ENS_10bfloat16_tEfNS_4arch4Sm90ELb1ELb0ELb1ELb1ELb0ELb1ELb0ELb1ELb1ELb1ELb1ELb0EEENS1_21CollectiveEpilogueFwdINS6_IJSA_SC_SB_EEES9_SE_SG_Li256ELb1ELb1ELb1ELb0EEENS1_36VarlenDynamicPersistentTileSchedulerILi128ELi80ELi256ELi128ELb1ELb1ELb1ELb1ELb1ELb1EEEEEEEEEvNT_6ParamsE,(.L_x_14840 - _ZN7cutlass13device_kernelIN5flash11enable_sm90INS1_16FlashAttnFwdSm90INS1_25CollectiveMainloopFwdSm90ILi2EN4cute5tupleIJNS5_1CILi1EEES8_S8_EEENS6_IJNS7_ILi128EEENS7_ILi80EEENS7_ILi256EEEEEELi256ENS_10bfloat16_tEfNS_4arch4Sm90ELb1ELb0ELb1ELb1ELb0ELb1ELb0ELb1ELb1ELb1ELb1ELb0EEENS1_21CollectiveEpilogueFwdINS6_IJSA_SC_SB_EEES9_SE_SG_Li256ELb1ELb1ELb1ELb0EEENS1_36VarlenDynamicPersistentTileSchedulerILi128ELi80ELi256ELi128ELb1ELb1ELb1ELb1ELb1ELb1EEEEEEEEEvNT_6ParamsE)
        .other          _ZN7cutlass13device_kernelIN5flash11enable_sm90INS1_16FlashAttnFwdSm90INS1_25CollectiveMainloopFwdSm90ILi2EN4cute5tupleIJNS5_1CILi1EEES8_S8_EEENS6_IJNS7_ILi128EEENS7_ILi80EEENS7_ILi256EEEEEELi256ENS_10bfloat16_tEfNS_4arch4Sm90ELb1ELb0ELb1ELb1ELb0ELb1ELb0ELb1ELb1ELb1ELb1ELb0EEENS1_21CollectiveEpilogueFwdINS6_IJSA_SC_SB_EEES9_SE_SG_Li256ELb1ELb1ELb1ELb0EEENS1_36VarlenDynamicPersistentTileSchedulerILi128ELi80ELi256ELi128ELb1ELb1ELb1ELb1ELb1ELb1EEEEEEEEEvNT_6ParamsE,@"STO_CUDA_ENTRY STV_DEFAULT"
_ZN7cutlass13device_kernelIN5flash11enable_sm90INS1_16FlashAttnFwdSm90INS1_25CollectiveMainloopFwdSm90ILi2EN4cute5tupleIJNS5_1CILi1EEES8_S8_EEENS6_IJNS7_ILi128EEENS7_ILi80EEENS7_ILi256EEEEEELi256ENS_10bfloat16_tEfNS_4arch4Sm90ELb1ELb0ELb1ELb1ELb0ELb1ELb0ELb1ELb1ELb1ELb1ELb0EEENS1_21CollectiveEpilogueFwdINS6_IJSA_SC_SB_EEES9_SE_SG_Li256ELb1ELb1ELb1ELb0EEENS1_36VarlenDynamicPersistentTileSchedulerILi128ELi80ELi256ELi128ELb1ELb1ELb1ELb1ELb1ELb1EEEEEEEEEvNT_6ParamsE:
        /* <DEDUP_REMOVED lines=24> */
.L_x_2621:
[----:B------:R-:W-:Y:S05]  /*0180*/  BSYNC B0 ;  /* 0x0000000000007941 */ /* 0x000fea0003800000 */
.L_x_2620:
        /* <DEDUP_REMOVED lines=41> */
.L_x_2622:
        /* <DEDUP_REMOVED lines=22> */
.L_x_2623:
        /* <DEDUP_REMOVED lines=18> */
.L_x_2624:
        /* <DEDUP_REMOVED lines=22> */
.L_x_2625:
        /* <DEDUP_REMOVED lines=22> */
.L_x_2626:
        /* <DEDUP_REMOVED lines=9> */
.L_x_2629:
        /* <DEDUP_REMOVED lines=16> */
[----:B------:R-:W-:Y:S01]  /*0af0*/  VIADD R6, R6, 0xffffff80 ;  /* 0xffffff8006067836 */ /* 0x000fe20000000000 */
[----:B------:R-:W-:Y:S01]  /*0b00*/  R2UR UR4, R16 ;  /* 0x00000000100472ca */ /* 0x000fe200000e0000 */
[----:B------:R-:W-:Y:S01]  /*0b10*/  IMAD.MOV.U32 R17, RZ, RZ, RZ ;  /* 0x000000ffff117224 */ /* 0x000fe200078e00ff */
[----:B------:R-:W-:Y:S01]  /*0b20*/  CS2R R218, SRZ ;  /* 0x0000000000da7805 */ /* 0x000fe2000001ff00 */
[----:B------:R-:W-:Y:S01]  /*0b30*/  IMAD.MOV.U32 R216, RZ, RZ, RZ ;  /* 0x000000ffffd87224 */ /* 0x000fe200078e00ff */
[----:B------:R-:W-:-:S04]  /*0b40*/  SHF.R.S32.HI R3, RZ, 0x1f, R6 ;  /* 0x0000001fff037819 */ /* 0x000fc80000011406 */
[CC--:B------:R-:W-:Y:S02]  /*0b50*/  LEA.HI R4, R3.reuse, R6.reuse, RZ, 0x5 ;  /* 0x0000000603047211 */ /* 0x0c0fe400078f28ff */
[CC--:B0-----:R-:W-:Y:S02]  /*0b60*/  LEA.HI R2, R3.reuse, R6.reuse, RZ, 0x4 ;  /* 0x0000000603027211 */ /* 0x0c1fe400078f20ff */
[CC--:B------:R-:W-:Y:S01]  /*0b70*/  LEA.HI R212, R3.reuse, R6.reuse, RZ, 0x3 ;  /* 0x0000000603d47211 */ /* 0x0c0fe200078f18ff */
[----:B------:R-:W-:Y:S01]  /*0b80*/  IMAD.SHL.U32 R5, R4, 0x20, RZ ;  /* 0x0000002004057824 */ /* 0x000fe200078e00ff */
[CC--:B------:R-:W-:Y:S01]  /*0b90*/  LEA.HI R9, R3.reuse, R6.reuse, RZ, 0x2 ;  /* 0x0000000603097211 */ /* 0x0c0fe200078f10ff */
[----:B------:R-:W-:Y:S01]  /*0ba0*/  UIADD3 UR4, UR4, 0x14400, URZ ;  /* 0x0001440004047890 */ /* 0x000fe2000fffe03f */
[----:B------:R-:W-:Y:S02]  /*0bb0*/  LEA.HI R8, R3, R6, RZ, 0x6 ;  /* 0x0000000603087211 */ /* 0x000fe400078f30ff */
[----:B------:R-:W-:-:S02]  /*0bc0*/  LOP3.LUT R237, R212, 0xfffffff8, RZ, 0xc0, !PT ;  /* 0xfffffff8d4ed7812 */ /* 0x000fc400078ec0ff */
[----:B------:R-:W-:Y:S01]  /*0bd0*/  LOP3.LUT R9, R9, 0xfffffffc, RZ, 0xc0, !PT ;  /* 0xfffffffc09097812 */ /* 0x000fe200078ec0ff */
[----:B------:R-:W-:Y:S01]  /*0be0*/  IMAD.SHL.U32 R8, R8, 0x8, RZ ;  /* 0x0000000808087824 */ /* 0x000fe200078e00ff */
[----:B------:R-:W-:Y:S01]  /*0bf0*/  SHF.R.S32.HI R212, RZ, 0x3, R212 ;  /* 0x00000003ffd47819 */ /* 0x000fe200000114d4 */
[C---:B------:R-:W-:Y:S02]  /*0c00*/  IMAD.IADD R237, R6.reuse, 0x1, -R237 ;  /* 0x0000000106ed7824 */ /* 0x040fe400078e0aed */
[----:B------:R-:W-:Y:S01]  /*0c10*/  IMAD.IADD R10, R6, 0x1, -R9 ;  /* 0x00000001060a7824 */ /* 0x000fe200078e0a09 */
[----:B------:R-:W-:Y:S01]  /*0c20*/  LOP3.LUT R226, R8, 0xfffffe00, RZ, 0xc0, !PT ;  /* 0xfffffe0008e27812 */ /* 0x000fe200078ec0ff */
[C---:B------:R-:W-:Y:S02]  /*0c30*/  IMAD.SHL.U32 R22, R237.reuse, 0x4, RZ ;  /* 0x00000004ed167824 */ /* 0x040fe400078e00ff */
[----:B------:R-:W-:Y:S01]  /*0c40*/  IMAD.SHL.U32 R18, R237, 0x8, RZ ;  /* 0x00000008ed127824 */ /* 0x000fe200078e00ff */
[----:B------:R-:W-:Y:S01]  /*0c50*/  LEA.HI R12, R10, R10, RZ, 0x1 ;  /* 0x0000000a0a0c7211 */ /* 0x000fe200078f08ff */
[C---:B------:R-:W-:Y:S01]  /*0c60*/  VIADD R214, R22.reuse, 0x40 ;  /* 0x0000004016d67836 */ /* 0x040fe20000000000 */
[----:B------:R-:W-:Y:S01]  /*0c70*/  SHF.R.S32.HI R23, RZ, 0x1f, R22 ;  /* 0x0000001fff177819 */ /* 0x000fe20000011416 */
[C---:B------:R-:W-:Y:S01]  /*0c80*/  VIADD R215, R22.reuse, 0x20 ;  /* 0x0000002016d77836 */ /* 0x040fe20000000000 */
[----:B------:R-:W-:Y:S01]  /*0c90*/  SHF.R.S32.HI R19, RZ, 0x1f, R18 ;  /* 0x0000001fff137819 */ /* 0x000fe20000011412 */
[----:B------:R-:W-:-:S02]  /*0ca0*/  IMAD.IADD R213, R22, 0x1, R214 ;  /* 0x0000000116d57824 */ /* 0x000fc400078e02d6 */
[----:B------:R-:W-:Y:S02]  /*0cb0*/  VIADD R217, R22, 0x60 ;  /* 0x0000006016d97836 */ /* 0x000fe40000000000 */
[C---:B------:R-:W-:Y:S02]  /*0cc0*/  VIADD R220, R18.reuse, 0x80 ;  /* 0x0000008012dc7836 */ /* 0x040fe40000000000 */
[----:B------:R-:W-:Y:S01]  /*0cd0*/  VIADD R221, R18, 0xc0 ;  /* 0x000000c012dd7836 */ /* 0x000fe20000000000 */
[----:B--2---:R-:W-:Y:S02]  /*0ce0*/  R2UR UR5, R0 ;  /* 0x00000000000572ca */ /* 0x004fe400000e0000 */
[----:B------:R-:W-:Y:S02]  /*0cf0*/  LEA.HI R0, R3, R6, RZ, 0x7 ;  /* 0x0000000603007211 */ /* 0x000fe400078f38ff */
[----:B------:R-:W-:Y:S02]  /*0d00*/  LOP3.LUT R3, R2, 0x3fffff0, RZ, 0xc0, !PT ;  /* 0x03fffff002037812 */ /* 0x000fe400078ec0ff */
[----:B------:R-:W-:-:S03]  /*0d10*/  LOP3.LUT R7, R0, 0xffffff80, RZ, 0xc0, !PT ;  /* 0xffffff8000077812 */ /* 0x000fc600078ec0ff */
[C---:B------:R-:W-:Y:S01]  /*0d20*/  IMAD.IADD R4, R6.reuse, 0x1, -R3 ;  /* 0x0000000106047824 */ /* 0x040fe200078e0a03 */
[----:B------:R-:W-:Y:S01]  /*0d30*/  SHF.R.S32.HI R3, RZ, 0x7, R0 ;  /* 0x00000007ff037819 */ /* 0x000fe20000011400 */
[----:B------:R-:W-:Y:S01]  /*0d40*/  IMAD.IADD R21, R6, 0x1, -R7 ;  /* 0x0000000106157824 */ /* 0x000fe200078e0a07 */
[----:B------:R-:W-:Y:S01]  /*0d50*/  LOP3.LUT R7, R5, 0xfffffc00, RZ, 0xc0, !PT ;  /* 0xfffffc0005077812 */ /* 0x000fe200078ec0ff */
[----:B------:R-:W-:Y:S01]  /*0d60*/  ULOP3.LUT UR5, UR5, 0x1, URZ, 0xfc, !UPT ;  /* 0x0000000105057892 */ /* 0x000fe2000f8efc3f */
[----:B------:R-:W-:Y:S02]  /*0d70*/  SHF.R.S32.HI R5, RZ, 0x4, R2 ;  /* 0x00000004ff057819 */ /* 0x000fe40000011402 */
[----:B------:R-:W-:Y:S01]  /*0d80*/  SHF.R.S32.HI R6, RZ, 0x1f, R21 ;  /* 0x0000001fff067819 */ /* 0x000fe20000011415 */
[----:B------:R-:W-:Y:S01]  /*0d90*/  IMAD R7, R4, 0x40, R7 ;  /* 0x0000004004077824 */ /* 0x000fe200078e0207 */
[----:B------:R-:W-:Y:S01]  /*0da0*/  LEA.HI R2, R2, R5, RZ, 0x1 ;  /* 0x0000000502027211 */ /* 0x000fe200078f08ff */
[----:B------:R-:W-:Y:S01]  /*0db0*/  STL [R1+0xa0], R21 ;  /* 0x0000a01501007387 */ /* 0x000fe20000100800 */
[----:B------:R-:W-:-:S02]  /*0dc0*/  LEA.HI R9, R6, R21, RZ, 0x2 ;  /* 0x0000001506097211 */ /* 0x000fc400078f10ff */
[----:B------:R-:W-:Y:S02]  /*0dd0*/  LOP3.LUT R2, R2, 0x1ffffffe, RZ, 0xc0, !PT ;  /* 0x1ffffffe02027812 */ /* 0x000fe400078ec0ff */
[--C-:B------:R-:W-:Y:S02]  /*0de0*/  SHF.R.S32.HI R4, RZ, 0x2, R9.reuse ;  /* 0x00000002ff047819 */ /* 0x100fe40000011409 */
[----:B------:R-:W-:Y:S01]  /*0df0*/  SHF.R.S32.HI R11, RZ, 0x1f, R9 ;  /* 0x0000001fff0b7819 */ /* 0x000fe20000011409 */
[----:B------:R-:W-:Y:S01]  /*0e00*/  IMAD.IADD R2, R5, 0x1, -R2 ;  /* 0x0000000105027824 */ /* 0x000fe200078e0a02 */
[----:B------:R-:W-:Y:S01]  /*0e10*/  LEA.HI R0, R0, R3, RZ, 0x1 ;  /* 0x0000000300007211 */ /* 0x000fe200078f08ff */
[----:B------:R-:W-:Y:S01]  /*0e20*/  VIADD R5, R212, 0x20 ;  /* 0x00000020d4057836 */ /* 0x000fe20000000000 */
[----:B------:R-:W-:Y:S01]  /*0e30*/  LEA.HI R11, R11, R4, RZ, 0x3 ;  /* 0x000000040b0b7211 */ /* 0x000fe200078f18ff */
[----:B------:R-:W-:Y:S01]  /*0e40*/  IMAD R2, R2, 0x8, R7 ;  /* 0x0000000802027824 */ /* 0x000fe200078e0207 */
[----:B------:R-:W-:Y:S01]  /*0e50*/  LOP3.LUT R0, R0, 0x3fffffe, RZ, 0xc0, !PT ;  /* 0x03fffffe00007812 */ /* 0x000fe200078ec0ff */
[----:B------:R-:W-:Y:S01]  /*0e60*/  IMAD.SHL.U32 R223, R5, 0x40, RZ ;  /* 0x0000004005df7824 */ /* 0x000fe200078e00ff */
[----:B------:R-:W-:Y:S01]  /*0e70*/  LOP3.LUT R11, R11, 0xfffffff8, RZ, 0xc0, !PT ;  /* 0xfffffff80b0b7812 */ /* 0x000fe200078ec0ff */
[----:B------:R-:W-:Y:S01]  /*0e80*/  IMAD.MOV.U32 R7, RZ, RZ, R15 ;  /* 0x000000ffff077224 */ /* 0x000fe200078e000f */
[----:B------:R0:W-:Y:S01]  /*0e90*/  STL [R1+0xb8], R2 ;  /* 0x0000b80201007387 */ /* 0x0001e20000100800 */
[----:B------:R-:W-:Y:S01]  /*0ea0*/  IMAD.IADD R0, R3, 0x1, -R0 ;  /* 0x0000000103007824 */ /* 0x000fe200078e0a00 */
[----:B------:R-:W-:Y:S01]  /*0eb0*/  LOP3.LUT R3, R12, 0x1ffffffe, RZ, 0xc0, !PT ;  /* 0x1ffffffe0c037812 */ /* 0x000fe200078ec0ff */
[----:B------:R-:W-:Y:S01]  /*0ec0*/  IMAD.IADD R11, R4, 0x1, -R11 ;  /* 0x00000001040b7824 */ /* 0x000fe200078e0a0b */
[----:B------:R-:W-:Y:S01]  /*0ed0*/  SHF.R.S32.HI R4, RZ, 0x1f, R213 ;  /* 0x0000001fff047819 */ /* 0x000fe200000114d5 */
[----:B------:R-:W-:Y:S01]  /*0ee0*/  IMAD.SHL.U32 R12, R212, 0x40, RZ ;  /* 0x00000040d40c7824 */ /* 0x000fe200078e00ff */
[----:B------:R-:W-:Y:S01]  /*0ef0*/  LEA.HI R6, R6, R21, RZ, 0x5 ;  /* 0x0000001506067211 */ /* 0x000fe200078f28ff */
[----:B------:R-:W-:Y:S01]  /*0f00*/  IMAD.IADD R234, R10, 0x1, -R3 ;  /* 0x000000010aea7824 */ /* 0x000fe200078e0a03 */
[----:B------:R-:W-:-:S02]  /*0f10*/  LEA.HI R8, R4, R213, RZ, 0x3 ;  /* 0x000000d504087211 */ /* 0x000fc400078f18ff */
[----:B0-----:R-:W-:Y:S02]  /*0f20*/  SHF.R.S32.HI R2, RZ, 0x1f, R5 ;  /* 0x0000001fff027819 */ /* 0x001fe40000011405 */
[----:B------:R-:W-:Y:S02]  /*0f30*/  SHF.R.S32.HI R6, RZ, 0x5, R6 ;  /* 0x00000005ff067819 */ /* 0x000fe40000011406 */
[----:B------:R-:W-:Y:S02]  /*0f40*/  LEA.HI R2, R2, R5, RZ, 0x3 ;  /* 0x0000000502027211 */ /* 0x000fe400078f18ff */
[----:B------:R-:W-:Y:S01]  /*0f50*/  LEA.HI R5, R4, R213, RZ, 0x6 ;  /* 0x000000d504057211 */ /* 0x000fe200078f30ff */
[----:B------:R-:W-:Y:S01]  /*0f60*/  IMAD R11, R6, 0x10, R11 ;  /* 0x00000010060b7824 */ /* 0x000fe200078e020b */
[----:B------:R-:W-:Y:S01]  /*0f70*/  LOP3.LUT R3, R12, 0x1c0, RZ, 0xc0, !PT ;  /* 0x000001c00c037812 */ /* 0x000fe200078ec0ff */
[----:B------:R-:W-:Y:S01]  /*0f80*/  IMAD.SHL.U32 R2, R2, 0x40, RZ ;  /* 0x0000004002027824 */ /* 0x000fe200078e00ff */
[----:B------:R-:W-:Y:S01]  /*0f90*/  LOP3.LUT R223, R223, 0x1c0, RZ, 0xc0, !PT ;  /* 0x000001c0dfdf7812 */ /* 0x000fe200078ec0ff */
[----:B------:R-:W-:Y:S01]  /*0fa0*/  IMAD.SHL.U32 R5, R5, 0x80, RZ ;  /* 0x0000008005057824 */ /* 0x000fe200078e00ff */
[----:B------:R-:W-:Y:S01]  /*0fb0*/  LOP3.LUT R4, R8, 0x38, RZ, 0xc0, !PT ;  /* 0x0000003808047812 */ /* 0x000fe200078ec0ff */
[----:B------:R-:W-:Y:S01]  /*0fc0*/  IMAD R11, R0, 0x40, R11 ;  /* 0x00000040000b7824 */ /* 0x000fe200078e020b */
[----:B------:R-:W-:Y:S01]  /*0fd0*/  SHF.R.U32.HI R227, RZ, 0x3, R3 ;  /* 0x00000003ffe37819 */ /* 0x000fe20000011603 */
[----:B------:R-:W-:Y:S01]  /*0fe0*/  IMAD.U32 R0, RZ, RZ, UR5 ;  /* 0x00000005ff007e24 */ /* 0x000fe2000f8e00ff */
[----:B------:R-:W-:Y:S01]  /*0ff0*/  SHF.R.U32.HI R20, RZ, 0x3, R223 ;  /* 0x00000003ff147819 */ /* 0x000fe200000116df */
[----:B------:R-:W-:Y:S01]  /*1000*/  IMAD R234, R234, 0x8, R11 ;  /* 0x00000008eaea7824 */ /* 0x000fe200078e020b */
[----:B------:R-:W-:Y:S01]  /*1010*/  LOP3.LUT R6, R223, 0x38, R8, 0xf8, !PT ;  /* 0x00000038df067812 */ /* 0x000fe200078ef808 */
[----:B------:R-:W-:Y:S01]  /*1020*/  STL [R1+0xb4], R11 ;  /* 0x0000b40b01007387 */ /* 0x000fe20000100800 */
[----:B------:R-:W-:-:S02]  /*1030*/  LOP3.LUT R4, R4, 0x1c0, R12, 0xf8, !PT ;  /* 0x000001c004047812 */ /* 0x000fc400078ef80c */
[----:B------:R-:W-:Y:S01]  /*1040*/  LOP3.LUT R225, R2, 0xfffffe00, RZ, 0xc0, !PT ;  /* 0xfffffe0002e17812 */ /* 0x000fe200078ec0ff */
[----:B------:R-:W-:Y:S01]  /*1050*/  VIADD R2, R212, 0x40 ;  /* 0x00000040d4027836 */ /* 0x000fe20000000000 */
[----:B------:R-:W-:Y:S01]  /*1060*/  LOP3.LUT R5, R5, 0xffffe000, RZ, 0xc0, !PT ;  /* 0xffffe00005057812 */ /* 0x000fe200078ec0ff */
[----:B------:R-:W-:Y:S01]  /*1070*/  STL [R1+0x74], RZ ;  /* 0x000074ff01007387 */ /* 0x000fe20000100800 */
[----:B------:R-:W-:Y:S01]  /*1080*/  LOP3.LUT R6, R6, R20, RZ, 0x3c, !PT ;  /* 0x0000001406067212 */ /* 0x000fe200078e3cff */
[----:B------:R-:W-:Y:S01]  /*1090*/  IMAD.SHL.U32 R222, R2, 0x40, RZ ;  /* 0x0000004002de7824 */ /* 0x000fe200078e00ff */
[----:B------:R-:W-:Y:S01]  /*10a0*/  LOP3.LUT R4, R4, R227, RZ, 0x3c, !PT ;  /* 0x000000e304047212 */ /* 0x000fe200078e3cff */
[----:B------:R0:W-:Y:S01]  /*10b0*/  STL [R1+0x5c], R0 ;  /* 0x00005c0001007387 */ /* 0x0001e20000100800 */
[-C--:B------:R-:W-:Y:S01]  /*10c0*/  IADD3 R10, R6, R5.reuse, R225 ;  /* 0x00000005060a7210 */ /* 0x080fe20007ffe0e1 */
[----:B------:R-:W-:Y:S01]  /*10d0*/  IMAD.MOV.U32 R6, RZ, RZ, R14 ;  /* 0x000000ffff067224 */ /* 0x000fe200078e000e */
[----:B------:R-:W-:Y:S01]  /*10e0*/  IADD3 R4, R4, R5, R226 ;  /* 0x0000000504047210 */ /* 0x000fe20007ffe0e2 */
[----:B------:R-:W-:Y:S01]  /*10f0*/  IMAD.MOV.U32 R5, RZ, RZ, R13 ;  /* 0x000000ffff057224 */ /* 0x000fe200078e000d */
[----:B------:R-:W-:Y:S01]  /*1100*/  SHF.R.S32.HI R14, RZ, 0x1f, R214 ;  /* 0x0000001fff0e7819 */ /* 0x000fe200000114d6 */
[----:B------:R-:W-:Y:S01]  /*1110*/  IMAD.U32 R13, RZ, RZ, UR4 ;  /* 0x00000004ff0d7e24 */ /* 0x000fe2000f8e00ff */
[----:B------:R-:W-:-:S02]  /*1120*/  LOP3.LUT R222, R222, 0x1c0, RZ, 0xc0, !PT ;  /* 0x000001c0dede7812 */ /* 0x000fc400078ec0ff */
[----:B------:R-:W-:Y:S02]  /*1130*/  SHF.R.S32.HI R12, RZ, 0x1f, R212 ;  /* 0x0000001fff0c7819 */ /* 0x000fe400000114d4 */
[----:B0-----:R-:W-:Y:S01]  /*1140*/  SHF.R.S32.HI R0, RZ, 0x1f, R2 ;  /* 0x0000001fff007819 */ /* 0x001fe20000011402 */
[----:B------:R0:W-:Y:S01]  /*1150*/  STL [R1+0x8c], R13 ;  /* 0x00008c0d01007387 */ /* 0x0001e20000100800 */
[--C-:B------:R-:W-:Y:S02]  /*1160*/  LOP3.LUT R235, R3, 0x38, R18.reuse, 0xf8, !PT ;  /* 0x0000003803eb7812 */ /* 0x100fe400078ef812 */
[----:B------:R-:W-:Y:S02]  /*1170*/  LEA.HI R0, R0, R2, RZ, 0x3 ;  /* 0x0000000200007211 */ /* 0x000fe400078f18ff */
[----:B------:R-:W-:Y:S02]  /*1180*/  LOP3.LUT R2, R223, 0x38, R18, 0xf8, !PT ;  /* 0x00000038df027812 */ /* 0x000fe400078ef812 */
[----:B------:R-:W-:Y:S01]  /*1190*/  SHF.R.U32.HI R12, RZ, 0x3, R222 ;  /* 0x00000003ff0c7819 */ /* 0x000fe200000116de */
[----:B------:R-:W-:Y:S01]  /*11a0*/  IMAD.SHL.U32 R0, R0, 0x40, RZ ;  /* 0x0000004000007824 */ /* 0x000fe200078e00ff */
[----:B------:R-:W-:-:S02]  /*11b0*/  LOP3.LUT R3, R222, 0x38, R18, 0xf8, !PT ;  /* 0x00000038de037812 */ /* 0x000fc400078ef812 */
[----:B0-----:R-:W-:Y:S02]  /*11c0*/  SHF.R.S32.HI R13, RZ, 0x1f, R215 ;  /* 0x0000001fff0d7819 */ /* 0x001fe400000114d7 */
[----:B------:R-:W-:Y:S02]  /*11d0*/  LOP3.LUT R224, R0, 0xfffffe00, RZ, 0xc0, !PT ;  /* 0xfffffe0000e07812 */ /* 0x000fe400078ec0ff */
[----:B------:R-:W-:Y:S01]  /*11e0*/  LOP3.LUT R9, R9, 0x7ffffffc, RZ, 0xc0, !PT ;  /* 0x7ffffffc09097812 */ /* 0x000fe200078ec0ff */
[----:B------:R0:W-:Y:S01]  /*11f0*/  STL [R1+0x98], R13 ;  /* 0x0000980d01007387 */ /* 0x0001e20000100800 */
[----:B------:R-:W-:Y:S02]  /*1200*/  LOP3.LUT R2, R225, R2, R20, 0xf6, !PT ;  /* 0x00000002e1027212 */ /* 0x000fe400078ef614 */
[----:B------:R-:W-:Y:S01]  /*1210*/  SHF.R.S32.HI R0, RZ, 0x3, R8 ;  /* 0x00000003ff007819 */ /* 0x000fe20000011408 */
[----:B------:R1:W-:Y:S01]  /*1220*/  STL [R1+0x94], R14 ;  /* 0x0000940e01007387 */ /* 0x0003e20000100800 */
[----:B------:R-:W-:Y:S01]  /*1230*/  LOP3.LUT R3, R224, R3, R12, 0xf6, !PT ;  /* 0x00000003e0037212 */ /* 0x000fe200078ef60c */
[----:B------:R-:W-:Y:S01]  /*1240*/  IMAD.IADD R9, R21, 0x1, -R9 ;  /* 0x0000000115097824 */ /* 0x000fe200078e0a09 */
[----:B------:R-:W-:-:S02]  /*1250*/  LEA R2, R2, UR4, 0x1 ;  /* 0x0000000402027c11 */ /* 0x000fc4000f8e08ff */
[----:B------:R-:W-:Y:S01]  /*1260*/  LOP3.LUT R44, R8, 0xfffffff8, RZ, 0xc0, !PT ;  /* 0xfffffff8082c7812 */ /* 0x000fe200078ec0ff */
[----:B------:R-:W-:Y:S01]  /*1270*/  IMAD.SHL.U32 R233, R9, 0x2, RZ ;  /* 0x0000000209e97824 */ /* 0x000fe200078e00ff */
[----:B0-----:R-:W-:Y:S02]  /*1280*/  SHF.R.S32.HI R13, RZ, 0x1f, R217 ;  /* 0x0000001fff0d7819 */ /* 0x001fe400000114d9 */
[----:B------:R-:W-:Y:S01]  /*1290*/  LOP3.LUT R235, R226, R235, R227, 0xf6, !PT ;  /* 0x000000ebe2eb7212 */ /* 0x000fe200078ef6e3 */
[C---:B------:R-:W-:Y:S01]  /*12a0*/  VIADD R45, R233.reuse, 0x8 ;  /* 0x00000008e92d7836 */ /* 0x040fe20000000000 */
[----:B-1----:R-:W-:Y:S01]  /*12b0*/  SHF.R.S32.HI R14, RZ, 0x1f, R220 ;  /* 0x0000001fff0e7819 */ /* 0x002fe200000114dc */
[----:B------:R0:W-:Y:S01]  /*12c0*/  STL [R1+0x90], R13 ;  /* 0x0000900d01007387 */ /* 0x0001e20000100800 */
[----:B------:R-:W-:Y:S01]  /*12d0*/  VIADD R43, R233, 0x10 ;  /* 0x00000010e92b7836 */ /* 0x000fe20000000000 */
[----:B------:R-:W-:Y:S01]  /*12e0*/  LEA R229, R235, UR4, 0x1 ;  /* 0x00000004ebe57c11 */ /* 0x000fe2000f8e08ff */
[C---:B------:R-:W-:Y:S01]  /*12f0*/  VIADD R40, R233.reuse, 0x28 ;  /* 0x00000028e9287836 */ /* 0x040fe20000000000 */
[----:B------:R-:W-:Y:S01]  /*1300*/  STL [R1+0x80], R14 ;  /* 0x0000800e01007387 */ /* 0x000fe20000100800 */
[----:B------:R-:W-:-:S02]  /*1310*/  VIADD R37, R233, 0x40 ;  /* 0x00000040e9257836 */ /* 0x000fc40000000000 */
[C---:B------:R-:W-:Y:S02]  /*1320*/  VIADD R34, R233.reuse, 0x58 ;  /* 0x00000058e9227836 */ /* 0x040fe40000000000 */
[C---:B------:R-:W-:Y:S01]  /*1330*/  VIADD R31, R233.reuse, 0x70 ;  /* 0x00000070e91f7836 */ /* 0x040fe20000000000 */
[----:B0-----:R-:W-:Y:S01]  /*1340*/  SHF.R.S32.HI R13, RZ, 0x1f, R221 ;  /* 0x0000001fff0d7819 */ /* 0x001fe200000114dd */
[C---:B------:R-:W-:Y:S02]  /*1350*/  VIADD R28, R233.reuse, 0x88 ;  /* 0x00000088e91c7836 */ /* 0x040fe40000000000 */
[C---:B------:R-:W-:Y:S02]  /*1360*/  VIADD R25, R233.reuse, 0xa0 ;  /* 0x000000a0e9197836 */ /* 0x040fe40000000000 */
[----:B------:R0:W-:Y:S01]  /*1370*/  STL [R1+0x7c], R13 ;  /* 0x00007c0d01007387 */ /* 0x0001e20000100800 */
[C---:B------:R-:W-:Y:S02]  /*1380*/  VIADD R20, R233.reuse, 0xb8 ;  /* 0x000000b8e9147836 */ /* 0x040fe40000000000 */
[C---:B------:R-:W-:Y:S01]  /*1390*/  VIADD R42, R233.reuse, 0x18 ;  /* 0x00000018e92a7836 */ /* 0x040fe20000000000 */
[----:B------:R1:W-:Y:S01]  /*13a0*/  STL [R1+0x60], R0 ;  /* 0x0000600001007387 */ /* 0x0003e20000100800 */
[----:B------:R-:W-:-:S02]  /*13b0*/  VIADD R41, R233, 0x20 ;  /* 0x00000020e9297836 */ /* 0x000fc40000000000 */
[C---:B------:R-:W-:Y:S01]  /*13c0*/  VIADD R39, R233.reuse, 0x30 ;  /* 0x00000030e9277836 */ /* 0x040fe20000000000 */
[----:B------:R2:W-:Y:S01]  /*13d0*/  STL [R1+0xac], R2 ;  /* 0x0000ac0201007387 */ /* 0x0005e20000100800 */
[C---:B------:R-:W-:Y:S01]  /*13e0*/  VIADD R38, R233.reuse, 0x38 ;  /* 0x00000038e9267836 */ /* 0x040fe20000000000 */
[----:B------:R-:W-:Y:S01]  /*13f0*/  SHF.R.S32.HI R42, RZ, 0x1f, R42 ;  /* 0x0000001fff2a7819 */ /* 0x000fe2000001142a */
[C---:B0-----:R-:W-:Y:S01]  /*1400*/  VIADD R13, R233.reuse, 0xd0 ;  /* 0x000000d0e90d7836 */ /* 0x041fe20000000000 */
[----:B------:R0:W-:Y:S01]  /*1410*/  STL [R1+0x78], R44 ;  /* 0x0000782c01007387 */ /* 0x0001e20000100800 */
[----:B------:R-:W-:Y:S01]  /*1420*/  VIADD R36, R233, 0x48 ;  /* 0x00000048e9247836 */ /* 0x000fe20000000000 */
[----:B-1----:R-:W-:Y:S01]  /*1430*/  LEA R0, R3, UR4, 0x1 ;  /* 0x0000000403007c11 */ /* 0x002fe2000f8e08ff */
[C---:B------:R-:W-:Y:S01]  /*1440*/  VIADD R35, R233.reuse, 0x50 ;  /* 0x00000050e9237836 */ /* 0x040fe20000000000 */
[----:B------:R-:W-:Y:S01]  /*1450*/  SHF.R.S32.HI R3, RZ, 0x1f, R45 ;  /* 0x0000001fff037819 */ /* 0x000fe2000001142d */
[C---:B------:R-:W-:Y:S01]  /*1460*/  VIADD R33, R233.reuse, 0x60 ;  /* 0x00000060e9217836 */ /* 0x040fe20000000000 */
[----:B------:R-:W-:Y:S01]  /*1470*/  SHF.R.S32.HI R3, RZ, 0x1f, R43 ;  /* 0x0000001fff037819 */ /* 0x000fe2000001142b */
[----:B------:R1:W-:Y:S01]  /*1480*/  STL [R1+0xa4], R0 ;  /* 0x0000a40001007387 */ /* 0x0003e20000100800 */
[C---:B--2---:R-:W-:Y:S01]  /*1490*/  VIADD R2, R233.reuse, 0xf0 ;  /* 0x000000f0e9027836 */ /* 0x044fe20000000000 */
[----:B------:R-:W-:Y:S01]  /*14a0*/  SHF.R.S32.HI R3, RZ, 0x1f, R40 ;  /* 0x0000001fff037819 */ /* 0x000fe20000011428 */
[C---:B------:R-:W-:Y:S01]  /*14b0*/  VIADD R32, R233.reuse, 0x68 ;  /* 0x00000068e9207836 */ /* 0x040fe20000000000 */
[----:B0-----:R-:W-:Y:S01]  /*14c0*/  SHF.R.S32.HI R44, RZ, 0x1f, R44 ;  /* 0x0000001fff2c7819 */ /* 0x001fe2000001142c */
[C---:B------:R-:W-:Y:S01]  /*14d0*/  VIADD R30, R233.reuse, 0x78 ;  /* 0x00000078e91e7836 */ /* 0x040fe20000000000 */
[----:B------:R-:W-:Y:S01]  /*14e0*/  SHF.R.S32.HI R2, RZ, 0x1f, R2 ;  /* 0x0000001fff027819 */ /* 0x000fe20000011402 */
[C---:B------:R-:W-:Y:S01]  /*14f0*/  VIADD R29, R233.reuse, 0x80 ;  /* 0x00000080e91d7836 */ /* 0x040fe20000000000 */
[----:B------:R-:W-:Y:S01]  /*1500*/  LEA R2, R10, UR4, 0x1 ;  /* 0x000000040a027c11 */ /* 0x000fe2000f8e08ff */
[----:B------:R0:W-:Y:S01]  /*1510*/  STL [R1+0x9c], R44 ;  /* 0x00009c2c01007387 */ /* 0x0001e20000100800 */
[C---:B-1----:R-:W-:Y:S01]  /*1520*/  VIADD R0, R233.reuse, 0xf8 ;  /* 0x000000f8e9007836 */ /* 0x042fe20000000000 */
[----:B------:R-:W-:Y:S01]  /*1530*/  SHF.R.S32.HI R3, RZ, 0x1f, R37 ;  /* 0x0000001fff037819 */ /* 0x000fe20000011425 */
[C---:B------:R-:W-:Y:S01]  /*1540*/  VIADD R27, R233.reuse, 0x90 ;  /* 0x00000090e91b7836 */ /* 0x040fe20000000000 */
[----:B------:R-:W-:Y:S01]  /*1550*/  SHF.R.S32.HI R3, RZ, 0x1f, R34 ;  /* 0x0000001fff037819 */ /* 0x000fe20000011422 */
[C---:B------:R-:W-:Y:S01]  /*1560*/  VIADD R26, R233.reuse, 0x98 ;  /* 0x00000098e91a7836 */ /* 0x040fe20000000000 */
[----:B------:R-:W-:Y:S01]  /*1570*/  SHF.R.S32.HI R0, RZ, 0x1f, R0 ;  /* 0x0000001fff007819 */ /* 0x000fe20000011400 */
[C---:B------:R-:W-:Y:S01]  /*1580*/  VIADD R24, R233.reuse, 0xa8 ;  /* 0x000000a8e9187836 */ /* 0x040fe20000000000 */
[----:B------:R-:W-:Y:S01]  /*1590*/  LEA R0, R4, UR4, 0x1 ;  /* 0x0000000404007c11 */ /* 0x000fe2000f8e08ff */
[C---:B------:R-:W-:Y:S01]  /*15a0*/  VIADD R21, R233.reuse, 0xb0 ;  /* 0x000000b0e9157836 */ /* 0x040fe20000000000 */
[----:B------:R-:W-:Y:S01]  /*15b0*/  SHF.R.S32.HI R3, RZ, 0x1f, R31 ;  /* 0x0000001fff037819 */ /* 0x000fe2000001141f */
[C---:B------:R-:W-:Y:S01]  /*15c0*/  VIADD R15, R233.reuse, 0xc0 ;  /* 0x000000c0e90f7836 */ /* 0x040fe20000000000 */
[----:B------:R-:W-:Y:S01]  /*15d0*/  SHF.R.S32.HI R3, RZ, 0x1f, R28 ;  /* 0x0000001fff037819 */ /* 0x000fe2000001141c */
[----:B------:R0:W-:Y:S01]  /*15e0*/  STL [R1+0xb0], R0 ;  /* 0x0000b00001007387 */ /* 0x0001e20000100800 */
[C---:B------:R-:W-:Y:S01]  /*15f0*/  VIADD R14, R233.reuse, 0xc8 ;  /* 0x000000c8e90e7836 */ /* 0x040fe20000000000 */
[----:B------:R-:W-:Y:S01]  /*1600*/  SHF.R.S32.HI R3, RZ, 0x1f, R25 ;  /* 0x0000001fff037819 */ /* 0x000fe20000011419 */
[C---:B------:R-:W-:Y:S01]  /*1610*/  VIADD R12, R233.reuse, 0xd8 ;  /* 0x000000d8e90c7836 */ /* 0x040fe20000000000 */
[----:B------:R0:W-:Y:S01]  /*1620*/  STL [R1+0xa8], R2 ;  /* 0x0000a80201007387 */ /* 0x0001e20000100800 */
        /* <DEDUP_REMOVED lines=21> */
[----:B0-----:R-:W-:-:S07]  /*1780*/  SHF.R.S32.HI R3, RZ, 0x1f, R8 ;  /* 0x0000001fff037819 */ /* 0x001fce0000011408 */
.L_x_2893:
[----:B01--4-:R-:W0:Y:S01]  /*1790*/  LDC.64 R2, c[0x0][0xc88] ;  /* 0x00032200ff027b82 */ /* 0x013e220000000a00 */
[----:B------:R-:W-:Y:S01]  /*17a0*/  ULDC.64 UR10, c[0x0][0x208] ;  /* 0x00008200000a7ab9 */ /* 0x000fe20000000a00 */
[----:B------:R-:W-:Y:S01]  /*17b0*/  ULDC.64 UR4, c[0x0][0xa28] ;  /* 0x00028a0000047ab9 */ /* 0x000fe20000000a00 */
[----:B------:R-:W-:Y:S01]  /*17c0*/  ULDC.64 UR6, c[0x0][0xa18] ;  /* 0x0002860000067ab9 */ /* 0x000fe20000000a00 */
[----:B------:R-:W-:Y:S01]  /*17d0*/  ULDC.64 UR8, c[0x0][0xa08] ;  /* 0x0002820000087ab9 */ /* 0x000fe20000000a00 */
[----:B0-----:R-:W-:-:S05]  /*17e0*/  IMAD.WIDE R2, R7, 0x4, R2 ;  /* 0x0000000407027825 */ /* 0x001fca00078e0202 */
[----:B--2---:R-:W2:Y:S01]  /*17f0*/  LDG.E R25, desc[UR10][R2.64] ;  /* 0x0000000a02197981 */ /* 0x004ea2000c1e1900 */
        /* <DEDUP_REMOVED lines=8> */
[C---:B---3--:R-:W-:Y:S02]  /*1880*/  LOP3.LUT R4, R6.reuse, 0xff000000, RZ, 0xc0, !PT ;  /* 0xff00000006047812 */ /* 0x048fe400078ec0ff */
[----:B------:R-:W-:Y:S02]  /*1890*/  LOP3.LUT R236, R6, 0xffff, RZ, 0xc0, !PT ;  /* 0x0000ffff06ec7812 */ /* 0x000fe400078ec0ff */
[----:B--2---:R-:W-:Y:S01]  /*18a0*/  SHF.R.S32.HI R0, RZ, 0x1f, R25 ;  /* 0x0000001fff007819 */ /* 0x004fe20000011419 */
[C---:B------:R-:W-:Y:S01]  /*18b0*/  IMAD.SHL.U32 R28, R25.reuse, 0x4, RZ ;  /* 0x00000004191c7824 */ /* 0x040fe200078e00ff */
[C---:B------:R-:W-:Y:S01]  /*18c0*/  @P2 LEA R2, P3, R25.reuse, UR4, 0x2 ;  /* 0x0000000419022c11 */ /* 0x040fe2000f8610ff */
[----:B------:R-:W-:Y:S01]  /*18d0*/  STL [R1+0x68], R25 ;  /* 0x0000681901007387 */ /* 0x000fe20000100800 */
[C-C-:B-----5:R-:W-:Y:S01]  /*18e0*/  SHF.L.U64.HI R27, R25.reuse, 0x2, R0.reuse ;  /* 0x00000002191b7819 */ /* 0x160fe20000010200 */
[----:B------:R-:W-:Y:S01]  /*18f0*/  ULDC UR4, c[0x0][0x288] ;  /* 0x0000a20000047ab9 */ /* 0x000fe20000000800 */
[----:B------:R-:W-:Y:S01]  /*1900*/  @P2 LEA.HI.X R3, R25, UR5, R0, 0x2, P3 ;  /* 0x0000000519032c11 */ /* 0x000fe200098f1400 */
[----:B------:R0:W-:Y:S01]  /*1910*/  STL [R1+0x88], R0 ;  /* 0x0000880001007387 */ /* 0x0001e20000100800 */
[----:B------:R-:W-:Y:S01]  /*1920*/  IMAD.U32 R228, RZ, RZ, UR4 ;  /* 0x00000004ffe47e24 */ /* 0x000fe2000f8e00ff */
[----:B------:R-:W-:Y:S01]  /*1930*/  ULDC.64 UR4, c[0x0][0x418] ;  /* 0x0001060000047ab9 */ /* 0x000fe20000000a00 */
[----:B------:R-:W-:Y:S01]  /*1940*/  IADD3 R8, P4, R28, UR8, RZ ;  /* 0x000000081c087c10 */ /* 0x000fe2000ff9e0ff */
[----:B------:R1:W-:Y:S01]  /*1950*/  STL [R1+0x6c], R28 ;  /* 0x00006c1c01007387 */ /* 0x0003e20000100800 */
[----:B------:R-:W-:-:S02]  /*1960*/  UISETP.NE.U32.AND UP0, UPT, UR4, URZ, UPT ;  /* 0x0000003f0400728c */ /* 0x000fc4000bf05070 */
[----:B------:R-:W-:Y:S01]  /*1970*/  IADD3.X R9, R27, UR9, RZ, P4, !PT ;  /* 0x000000091b097c10 */ /* 0x000fe2000a7fe4ff */
[----:B------:R1:W-:Y:S04]  /*1980*/  STL [R1+0x70], R27 ;  /* 0x0000701b01007387 */ /* 0x0003e80000100800 */
[----:B------:R2:W5:Y:S01]  /*1990*/  @P2 LDG.E R11, desc[UR10][R2.64] ;  /* 0x0000000a020b2981 */ /* 0x000562000c1e1900 */
[----:B------:R-:W-:Y:S01]  /*19a0*/  UISETP.NE.AND.EX UP0, UPT, UR5, URZ, UPT, UP0 ;  /* 0x0000003f0500728c */ /* 0x000fe2000bf05300 */
[----:B------:R-:W-:Y:S01]  /*19b0*/  ULDC UR4, c[0x0][0x424] ;  /* 0x0001090000047ab9 */ /* 0x000fe20000000800 */
[----:B------:R-:W-:Y:S01]  /*19c0*/  ULDC UR8, c[0x0][0x2f0] ;  /* 0x0000bc0000087ab9 */ /* 0x000fe20000000800 */
[----:B0-----:R-:W-:Y:S01]  /*19d0*/  LOP3.LUT R0, R6, 0xff0000, RZ, 0xc0, !PT ;  /* 0x00ff000006007812 */ /* 0x001fe200078ec0ff */
[----:B------:R-:W5:Y:S01]  /*19e0*/  @P0 LDG.E R113, desc[UR10][R8.64] ;  /* 0x0000000a08710981 */ /* 0x000f62000c1e1900 */
[----:B--2---:R-:W-:Y:S01]  /*19f0*/  @P1 IADD3 R2, P2, R28, UR6, RZ ;  /* 0x000000061c021c10 */ /* 0x004fe2000ff5e0ff */
[----:B------:R-:W-:-:S03]  /*1a00*/  USEL UR4, UR4, 0x1, UP0 ;  /* 0x0000000104047887 */ /* 0x000fc60008000000 */
[----:B------:R-:W-:Y:S01]  /*1a10*/  @P1 IADD3.X R3, R27, UR7, RZ, P2, !PT ;  /* 0x000000071b031c10 */ /* 0x000fe200097fe4ff */
[----:B------:R-:W-:Y:S02]  /*1a20*/  ULDC.64 UR6, c[0x0][0xa20] ;  /* 0x0002880000067ab9 */ /* 0x000fe40000000a00 */
[----:B------:R-:W-:Y:S02]  /*1a30*/  ISETP.NE.U32.AND P2, PT, RZ, UR6, PT ;  /* 0x00000006ff007c0c */ /* 0x000fe4000bf45070 */
[----:B------:R0:W5:Y:S01]  /*1a40*/  @P1 LDG.E R228, desc[UR10][R2.64] ;  /* 0x0000000a02e41981 */ /* 0x000162000c1e1900 */
[----:B------:R-:W-:Y:S01]  /*1a50*/  UIMAD UR8, UR4, UR8, URZ ;  /* 0x00000008040872a4 */ /* 0x000fe2000f8e023f */
        /* <DEDUP_REMOVED lines=15> */
.L_x_2631:
        /* <DEDUP_REMOVED lines=8> */
.L_x_2632:
[----:B------:R-:W-:Y:S05]  /*1bd0*/  @!P0 BRA `(.L_x_2633) ;  /* 0x0000000000108947 */ /* 0x000fea0003800000 */
[----:B------:R-:W-:Y:S02]  /*1be0*/  ULDC.64 UR4, c[0x0][0x208] ;  /* 0x0000820000047ab9 */ /* 0x000fe40000000a00 */
[----:B------:R-:W2:Y:S04]  /*1bf0*/  LDG.E R3, desc[UR4][R8.64] ;  /* 0x0000000408037981 */ /* 0x000ea8000c1e1900 */
[----:B------:R-:W2:Y:S02]  /*1c00*/  LDG.E R26, desc[UR4][R8.64+0x4] ;  /* 0x00000404081a7981 */ /* 0x000ea4000c1e1900 */
[----:B--2---:R-:W-:-:S07]  /*1c10*/  IMAD.IADD R26, R26, 0x1, -R3 ;  /* 0x000000011a1a7824 */ /* 0x004fce00078e0a03 */
.L_x_2633:
[----:B------:R-:W-:Y:S01]  /*1c20*/  ULDC.64 UR4, c[0x0][0xa10] ;  /* 0x0002840000047ab9 */ /* 0x000fe20000000a00 */
[----:B------:R-:W-:Y:S01]  /*1c30*/  ULDC.64 UR6, c[0x0][0x208] ;  /* 0x0000820000067ab9 */ /* 0x000fe20000000a00 */
[----:B------:R-:W-:Y:S01]  /*1c40*/  ISETP.NE.U32.AND P0, PT, RZ, UR4, PT ;  /* 0x00000004ff007c0c */ /* 0x000fe2000bf05070 */
[----:B------:R-:W1:Y:S03]  /*1c50*/  LDC R4, c[0x0][0x448] ;  /* 0x00011200ff047b82 */ /* 0x000e660000000800 */
[----:B------:R-:W-:Y:S01]  /*1c60*/  ISETP.NE.AND.EX P0, PT, RZ, UR5, PT, P0 ;  /* 0x00000005ff007c0c */ /* 0x000fe2000bf05300 */
[----:B------:R-:W-:-:S12]  /*1c70*/  ULDC.64 UR4, c[0x0][0xa30] ;  /* 0x00028c0000047ab9 */ /* 0x000fd80000000a00 */
[----:B0-----:R-:W0:Y:S02]  /*1c80*/  @P0 LDC.64 R6, c[0x0][0xa10] ;  /* 0x00028400ff060b82 */ /* 0x001e240000000a00 */
[----:B0-----:R-:W-:-:S05]  /*1c90*/  @P0 IMAD.WIDE R6, R25, 0x4, R6 ;  /* 0x0000000419060825 */ /* 0x001fca00078e0206 */
[----:B------:R-:W2:Y:S04]  /*1ca0*/  @P0 LDG.E R0, desc[UR6][R6.64] ;  /* 0x0000000606000981 */ /* 0x000ea8000c1e1900 */
[----:B------:R0:W2:Y:S01]  /*1cb0*/  @P0 LDG.E R3, desc[UR6][R6.64+0x4] ;  /* 0x0000040606030981 */ /* 0x0000a2000c1e1900 */
[----:B------:R-:W-:Y:S01]  /*1cc0*/  ISETP.NE.U32.AND P1, PT, RZ, UR4, PT ;  /* 0x00000004ff007c0c */ /* 0x000fe2000bf25070 */
[----:B-----5:R-:W-:-:S03]  /*1cd0*/  IMAD.MOV.U32 R152, RZ, RZ, R26 ;  /* 0x000000ffff987224 */ /* 0x020fc600078e001a */
[----:B------:R-:W-:-:S13]  /*1ce0*/  ISETP.NE.AND.EX P1, PT, RZ, UR5, PT, P1 ;  /* 0x00000005ff007c0c */ /* 0x000fda000bf25310 */
[----:B0-----:R-:W-:-:S04]  /*1cf0*/  @P1 IADD3 R6, P2, R28, UR4, RZ ;  /* 0x000000041c061c10 */ /* 0x001fc8000ff5e0ff */
[----:B------:R-:W-:-:S05]  /*1d00*/  @P1 IADD3.X R7, R27, UR5, RZ, P2, !PT ;  /* 0x000000051b071c10 */ /* 0x000fca00097fe4ff */
[----:B------:R0:W5:Y:S01]  /*1d10*/  @P1 LDG.E R152, desc[UR6][R6.64] ;  /* 0x0000000606981981 */ /* 0x000162000c1e1900 */
[----:B-1----:R-:W-:Y:S01]  /*1d20*/  ISETP.NE.AND P1, PT, R4, 0x1, PT ;  /* 0x000000010400780c */ /* 0x002fe20003f25270 */
[----:B------:R-:W-:Y:S01]  /*1d30*/  IMAD.SHL.U32 R230, R5, 0x80, RZ ;  /* 0x0000008005e67824 */ /* 0x000fe200078e00ff */
[----:B------:R-:W-:Y:S01]  /*1d40*/  LOP3.LUT R14, R10, 0xff, RZ, 0xc0, !PT ;  /* 0x000000ff0a0e7812 */ /* 0x000fe200078ec0ff */
[----:B------:R-:W-:Y:S01]  /*1d50*/  IMAD.IADD R11, R26, 0x1, -R11 ;  /* 0x000000011a0b7824 */ /* 0x000fe200078e0a0b */
[----:B------:R-:W-:Y:S01]  /*1d60*/  SHF.R.U32.HI R8, RZ, 0x10, R10 ;  /* 0x00000010ff087819 */ /* 0x000fe2000001160a */
[----:B------:R-:W-:Y:S01]  /*1d70*/  VIADD R4, R230, 0x7f ;  /* 0x0000007fe6047836 */ /* 0x000fe20000000000 */
[----:B------:R-:W-:Y:S01]  /*1d80*/  BSSY B0, `(.L_x_2634) ;  /* 0x0000033000007945 */ /* 0x000fe20003800000 */
[----:B------:R0:W-:Y:S04]  /*1d90*/  STL [R1+0x84], R14 ;  /* 0x0000840e01007387 */ /* 0x0001e80000100800 */
[----:B------:R0:W-:Y:S02]  /*1da0*/  STL [R1+0x64], R8 ;  /* 0x0000640801007387 */ /* 0x0001e40000100800 */
[----:B------:R-:W1:Y:S08]  /*1db0*/  @P1 LDC R9, c[0x0][0x44c] ;  /* 0x00011300ff091b82 */ /* 0x000e700000000800 */
[----:B------:R-:W3:Y:S01]  /*1dc0*/  @P1 LDC R13, c[0x0][0x450] ;  /* 0x00011400ff0d1b82 */ /* 0x000ee20000000800 */
[----:B--2---:R-:W-:-:S02]  /*1dd0*/  @P0 IMAD.IADD R2, R3, 0x1, -R0 ;  /* 0x0000000103020824 */ /* 0x004fc400078e0a00 */
[----:B-1----:R-:W-:-:S04]  /*1de0*/  @P1 IMAD.HI.U32 R0, R4, R9, RZ ;  /* 0x0000000904001227 */ /* 0x002fc800078e00ff */
[----:B------:R-:W-:Y:S01]  /*1df0*/  IMAD.IADD R232, R11, 0x1, R2 ;  /* 0x000000010be87824 */ /* 0x000fe200078e0202 */
[----:B---3--:R-:W-:-:S03]  /*1e00*/  @P1 SHF.R.U32.HI R4, RZ, R13, R0 ;  /* 0x0000000dff041219 */ /* 0x008fc60000011600 */
[C---:B------:R-:W-:Y:S01]  /*1e10*/  VIADD R0, R232.reuse, 0x4f ;  /* 0x0000004fe8007836 */ /* 0x040fe20000000000 */
[----:B------:R-:W-:-:S03]  /*1e20*/  IADD3 R143, R232, 0x50, -R228 ;  /* 0x00000050e88f7810 */ /* 0x000fc60007ffe8e4 */
[----:B------:R-:W-:-:S04]  /*1e30*/  IMAD.HI R0, R0, 0x66666667, RZ ;  /* 0x6666666700007827 */ /* 0x000fc800078e02ff */
[----:B------:R-:W-:Y:S01]  /*1e40*/  IMAD.IADD R4, R143, 0x1, R4 ;  /* 0x000000018f047824 */ /* 0x000fe200078e0204 */
[----:B------:R-:W-:-:S03]  /*1e50*/  SHF.R.U32.HI R3, RZ, 0x1f, R0 ;  /* 0x0000001fff037819 */ /* 0x000fc60000011600 */
[----:B------:R-:W-:Y:S01]  /*1e60*/  IMAD.HI R4, R4, 0x66666667, RZ ;  /* 0x6666666704047827 */ /* 0x000fe200078e02ff */
[----:B------:R-:W-:-:S03]  /*1e70*/  LEA.HI.SX32 R144, R0, R3, 0x1b ;  /* 0x0000000300907211 */ /* 0x000fc600078fdaff */
[----:B------:R-:W-:Y:S01]  /*1e80*/  IMAD.MOV.U32 R0, RZ, RZ, RZ ;  /* 0x000000ffff007224 */ /* 0x000fe200078e00ff */
[----:B------:R-:W-:-:S04]  /*1e90*/  SHF.R.U32.HI R5, RZ, 0x1f, R4 ;  /* 0x0000001fff057819 */ /* 0x000fc80000011604 */
[----:B------:R-:W-:-:S04]  /*1ea0*/  LEA.HI.SX32 R5, R4, R5, 0x1b ;  /* 0x0000000504057211 */ /* 0x000fc800078fdaff */
[----:B------:R-:W-:-:S04]  /*1eb0*/  VIMNMX R9, R144, R5, PT ;  /* 0x0000000590097248 */ /* 0x000fc80003fe0100 */
[----:B------:R-:W-:-:S13]  /*1ec0*/  ISETP.GE.AND P0, PT, R9, 0x1, PT ;  /* 0x000000010900780c */ /* 0x000fda0003f06270 */
        /* <DEDUP_REMOVED lines=18> */
[----:B------:R-:W-:-:S06]  /*1ff0*/  IMAD.HI.U32 R5, R5, R7, R4 ;  /* 0x0000000705057227 */ /* 0x000fcc00078e0004 */
        /* <DEDUP_REMOVED lines=11> */
.L_x_2635:
[----:B------:R-:W-:Y:S05]  /*20b0*/  BSYNC B0 ;  /* 0x0000000000007941 */ /* 0x000fea0003800000 */
.L_x_2634:
        /* <DEDUP_REMOVED lines=37> */
.L_x_2638:
[----:B------:R-:W-:Y:S05]  /*2310*/  BSYNC B6 ;  /* 0x0000000000067941 */ /* 0x000fea0003800000 */
.L_x_2637:
        /* <DEDUP_REMOVED lines=20> */
.L_x_2640:
[----:B------:R-:W-:Y:S05]  /*2460*/  BSYNC B6 ;  /* 0x0000000000067941 */ /* 0x000fea0003800000 */
.L_x_2639:
[----:B------:R-:W-:Y:S01]  /*2470*/  ULDC.64 UR4, c[0x0][0x9f8] ;  /* 0x00027e0000047ab9 */ /* 0x000fe20000000a00 */
[----:B------:R-:W-:Y:S01]  /*2480*/  IMAD.MOV.U32 R0, RZ, RZ, R25 ;  /* 0x000000ffff007224 */ /* 0x000fe200078e0019 */
[----:B------:R-:W-:Y:S01]  /*2490*/  ISETP.NE.U32.AND P0, PT, RZ, UR4, PT ;  /* 0x00000004ff007c0c */ /* 0x000fe2000bf05070 */
[----:B------:R-:W-:Y:S01]  /*24a0*/  ULDC.64 UR6, c[0x0][0x208] ;  /* 0x0000820000067ab9 */ /* 0x000fe20000000a00 */
[----:B------:R-:W0:Y:S01]  /*24b0*/  LDC.64 R98, c[0x0][0x300] ;  /* 0x0000c000ff627b82 */ /* 0x000e220000000a00 */
[----:B------:R-:W-:Y:S01]  /*24c0*/  IMAD.IADD R113, R113, 0x1, R26 ;  /* 0x0000000171717824 */ /* 0x000fe200078e021a */
[----:B------:R-:W-:Y:S01]  /*24d0*/  ISETP.NE.AND.EX P0, PT, RZ, UR5, PT, P0 ;  /* 0x00000005ff007c0c */ /* 0x000fe2000bf05300 */
[----:B------:R-:W-:-:S05]  /*24e0*/  ULDC UR8, c[0x0][0x2f4] ;  /* 0x0000bd0000087ab9 */ /* 0x000fca0000000800 */
[----:B------:R-:W1:Y:S07]  /*24f0*/  LDC R115, c[0x0][0x3f4] ;  /* 0x0000fd00ff737b82 */ /* 0x000e6e0000000800 */
[----:B------:R-:W-:Y:S01]  /*2500*/  @P0 IADD3 R4, P1, R28, UR4, RZ ;  /* 0x000000041c040c10 */ /* 0x000fe2000ff3e0ff */
[----:B------:R-:W2:Y:S03]  /*2510*/  LDC.64 R104, c[0x0][0x3f8] ;  /* 0x0000fe00ff687b82 */ /* 0x000ea60000000a00 */
[----:B------:R-:W-:Y:S01]  /*2520*/  @P0 IADD3.X R5, R27, UR5, RZ, P1, !PT ;  /* 0x000000051b050c10 */ /* 0x000fe20008ffe4ff */
[----:B------:R-:W-:-:S04]  /*2530*/  ULDC.64 UR4, c[0x0][0x330] ;  /* 0x0000cc0000047ab9 */ /* 0x000fc80000000a00 */
[----:B------:R3:W4:Y:S01]  /*2540*/  @P0 LDG.E R0, desc[UR6][R4.64] ;  /* 0x0000000604000981 */ /* 0x000722000c1e1900 */
[----:B------:R-:W-:Y:S01]  /*2550*/  ISETP.GE.AND P1, PT, R213, UR8, PT ;  /* 0x00000008d5007c0c */ /* 0x000fe2000bf26270 */
[C---:B------:R-:W-:Y:S01]  /*2560*/  IMAD.WIDE.U32 R94, R236.reuse, UR4, R18 ;  /* 0x00000004ec5e7c25 */ /* 0x040fe2000f8e0012 */
[----:B------:R-:W-:Y:S01]  /*2570*/  SHF.R.S32.HI R3, RZ, 0x1f, R113 ;  /* 0x0000001fff037819 */ /* 0x000fe20000011471 */
[----:B------:R-:W-:Y:S01]  /*2580*/  ULDC.64 UR6, c[0x0][0x308] ;  /* 0x0000c20000067ab9 */ /* 0x000fe20000000a00 */
[----:B------:R-:W-:Y:S01]  /*2590*/  SEL R7, RZ, 0xffffffff, P1 ;  /* 0xffffffffff077807 */ /* 0x000fe20000800000 */
[----:B------:R-:W-:Y:S01]  /*25a0*/  IMAD R95, R236, UR5, R95 ;  /* 0x00000005ec5f7c24 */ /* 0x000fe2000f8e025f */
[----:B------:R-:W-:Y:S01]  /*25b0*/  ISETP.GE.AND P0, PT, R18, UR8, PT ;  /* 0x0000000812007c0c */ /* 0x000fe2000bf06270 */
[-C--:B0-----:R-:W-:Y:S01]  /*25c0*/  IMAD R8, R3, R98.reuse, RZ ;  /* 0x0000006203087224 */ /* 0x081fe200078e02ff */
[----:B------:R-:W-:Y:S01]  /*25d0*/  ULDC.64 UR4, c[0x0][0xa08] ;  /* 0x0002820000047ab9 */ /* 0x000fe20000000a00 */
[----:B------:R-:W-:Y:S01]  /*25e0*/  IMAD.SHL.U32 R9, R7, 0x2, RZ ;  /* 0x0000000207097824 */ /* 0x000fe200078e00ff */
[----:B------:R-:W-:Y:S01]  /*25f0*/  SEL R6, RZ, 0x1, P0 ;  /* 0x00000001ff067807 */ /* 0x000fe20000000000 */
[C---:B---3--:R-:W-:Y:S01]  /*2600*/  IMAD.WIDE.U32 R4, R113.reuse, R98, RZ ;  /* 0x0000006271047225 */ /* 0x048fe200078e00ff */
[----:B------:R-:W-:Y:S01]  /*2610*/  ISETP.NE.U32.AND P0, PT, RZ, UR4, PT ;  /* 0x00000004ff007c0c */ /* 0x000fe2000bf05070 */
[----:B------:R-:W0:Y:S01]  /*2620*/  LDC.64 R110, c[0x0][0x408] ;  /* 0x00010200ff6e7b82 */ /* 0x000e220000000a00 */
[----:B------:R-:W-:Y:S01]  /*2630*/  ISETP.GE.AND P1, PT, R220, UR8, PT ;  /* 0x00000008dc007c0c */ /* 0x000fe2000bf26270 */
[----:B------:R-:W-:Y:S01]  /*2640*/  IMAD R7, R113, R99, R8 ;  /* 0x0000006371077224 */ /* 0x000fe200078e0208 */
[----:B------:R-:W-:Y:S01]  /*2650*/  ISETP.NE.AND.EX P0, PT, RZ, UR5, PT, P0 ;  /* 0x00000005ff007c0c */ /* 0x000fe2000bf05300 */
[----:B------:R-:W-:Y:S01]  /*2660*/  ULDC.64 UR4, c[0x0][0x338] ;  /* 0x0000ce0000047ab9 */ /* 0x000fe20000000a00 */
[----:B------:R-:W-:Y:S01]  /*2670*/  LOP3.LUT R6, R9, 0x2, R6, 0xe2, !PT ;  /* 0x0000000209067812 */ /* 0x000fe200078ee206 */
[----:B------:R-:W-:Y:S01]  /*2680*/  IMAD.IADD R5, R5, 0x1, R7 ;  /* 0x0000000105057824 */ /* 0x000fe200078e0207 */
[----:B------:R-:W-:Y:S01]  /*2690*/  SEL R7, RZ, 0x4, P1 ;  /* 0x00000004ff077807 */ /* 0x000fe20000800000 */
[----:B--2---:R-:W-:Y:S01]  /*26a0*/  IMAD.WIDE.U32 R100, R212, R104, R22 ;  /* 0x00000068d4647225 */ /* 0x004fe200078e0016 */
[----:B------:R-:W-:Y:S01]  /*26b0*/  SHF.R.S32.HI R12, RZ, 0x1f, R212 ;  /* 0x0000001fff0c7819 */ /* 0x000fe200000114d4 */
[----:B------:R-:W2:Y:S01]  /*26c0*/  S2R R169, SR_TID.X ;  /* 0x0000000000a97919 */ /* 0x000ea20000002100 */
[----:B------:R-:W-:Y:S01]  /*26d0*/  LOP3.LUT R26, R6, R7, RZ, 0xfc, !PT ;  /* 0x00000007061a7212 */ /* 0x000fe200078efcff */
[----:B------:R-:W-:Y:S01]  /*26e0*/  IMAD.WIDE.U32 R96, R236, UR6, R4 ;  /* 0x00000006ec607c25 */ /* 0x000fe2000f8e0004 */
[----:B------:R-:W-:-:S02]  /*26f0*/  SHF.R.U32.HI R14, RZ, 0x3, R223 ;  /* 0x00000003ff0e7819 */ /* 0x000fc400000116df */
[----:B------:R-:W-:Y:S01]  /*2700*/  SHF.R.U32.HI R10, RZ, 0x3, R222 ;  /* 0x00000003ff0a7819 */ /* 0x000fe200000116de */
[----:B------:R-:W-:Y:S01]  /*2710*/  IMAD R97, R236, UR7, R97 ;  /* 0x00000007ec617c24 */ /* 0x000fe2000f8e0261 */
[----:B------:R-:W-:Y:S01]  /*2720*/  ULDC.64 UR6, c[0x0][0x310] ;  /* 0x0000c40000067ab9 */ /* 0x000fe20000000a00 */
[----:B------:R-:W-:Y:S01]  /*2730*/  IMAD R7, R12, R98, RZ ;  /* 0x000000620c077224 */ /* 0x000fe200078e02ff */
[----:B------:R-:W-:Y:S01]  /*2740*/  IADD3 R112, P3, R212, R113, RZ ;  /* 0x00000071d4707210 */ /* 0x000fe20007f7e0ff */
[-C--:B------:R-:W-:Y:S01]  /*2750*/  IMAD R6, R12, R104.reuse, RZ ;  /* 0x000000680c067224 */ /* 0x080fe200078e02ff */
[----:B------:R-:W-:Y:S01]  /*2760*/  ISETP.GE.AND P2, PT, R221, UR8, PT ;  /* 0x00000008dd007c0c */ /* 0x000fe2000bf46270 */
[----:B------:R-:W-:Y:S01]  /*2770*/  IMAD R35, R212, R99, R7 ;  /* 0x00000063d4237224 */ /* 0x000fe200078e0207 */
[--C-:B------:R-:W-:Y:S01]  /*2780*/  SHF.L.U64.HI R34, R104, 0x5, R105.reuse ;  /* 0x0000000568227819 */ /* 0x100fe20000010269 */
[----:B------:R-:W-:Y:S01]  /*2790*/  IMAD R7, R212, R105, R6 ;  /* 0x00000069d4077224 */ /* 0x000fe200078e0206 */
[----:B------:R-:W-:Y:S01]  /*27a0*/  SHF.L.U64.HI R33, R104, 0x6, R105 ;  /* 0x0000000668217819 */ /* 0x000fe20000010269 */
[----:B------:R-:W-:Y:S01]  /*27b0*/  IMAD.WIDE.U32 R102, R212, R104, R18 ;  /* 0x00000068d4667225 */ /* 0x000fe200078e0012 */
[----:B------:R-:W-:-:S02]  /*27c0*/  SHF.L.U64.HI R123, R98, 0x5, R99 ;  /* 0x00000005627b7819 */ /* 0x000fc40000010263 */
[----:B------:R-:W-:Y:S01]  /*27d0*/  SHF.L.U64.HI R129, R98, 0x6, R99 ;  /* 0x0000000662817819 */ /* 0x000fe20000010263 */
[----:B------:R-:W-:Y:S01]  /*27e0*/  IMAD.IADD R101, R101, 0x1, R7 ;  /* 0x0000000165657824 */ /* 0x000fe200078e0207 */
[C---:B0-----:R-:W-:Y:S01]  /*27f0*/  SHF.L.U64.HI R30, R110.reuse, 0x5, R111 ;  /* 0x000000056e1e7819 */ /* 0x041fe2000001026f */
[----:B------:R-:W-:Y:S01]  /*2800*/  IMAD.IADD R103, R7, 0x1, R103 ;  /* 0x0000000107677824 */ /* 0x000fe200078e0267 */
[----:B------:R-:W-:Y:S01]  /*2810*/  SHF.L.U64.HI R29, R110, 0x6, R111 ;  /* 0x000000066e1d7819 */ /* 0x000fe2000001026f */
[----:B------:R-:W-:-:S04]  /*2820*/  IMAD.WIDE.U32 R106, R212, R110, R22 ;  /* 0x0000006ed46a7225 */ /* 0x000fc800078e0016 */
[----:B------:R-:W-:-:S04]  /*2830*/  IMAD.WIDE.U32 R108, R212, R110, R18 ;  /* 0x0000006ed46c7225 */ /* 0x000fc800078e0012 */
[----:B------:R-:W-:Y:S01]  /*2840*/  IMAD.SHL.U32 R15, R212, 0x40, RZ ;  /* 0x00000040d40f7824 */ /* 0x000fe200078e00ff */
[----:B--2---:R-:W-:Y:S01]  /*2850*/  LEA.HI R169, R169, 0x8, RZ, 0x19 ;  /* 0x00000008a9a97811 */ /* 0x004fe200078fc8ff */
[----:B------:R-:W-:Y:S01]  /*2860*/  IMAD.X R113, R12, 0x1, R3, P3 ;  /* 0x000000010c717824 */ /* 0x000fe200018e0603 */
[----:B------:R-:W-:Y:S01]  /*2870*/  SEL R3, RZ, 0x8, P2 ;  /* 0x00000008ff037807 */ /* 0x000fe20001000000 */
[C---:B------:R-:W-:Y:S02]  /*2880*/  IMAD.SHL.U32 R32, R104.reuse, 0x20, RZ ;  /* 0x0000002068207824 */ /* 0x040fe400078e00ff */
[----:B------:R-:W-:Y:S01]  /*2890*/  IMAD.SHL.U32 R31, R104, 0x40, RZ ;  /* 0x00000040681f7824 */ /* 0x000fe200078e00ff */
[----:B------:R-:W-:Y:S01]  /*28a0*/  LOP3.LUT R3, R26, R3, RZ, 0xfc, !PT ;  /* 0x000000031a037212 */ /* 0x000fe200078efcff */
[----:B-----5:R-:W-:Y:S01]  /*28b0*/  IMAD.WIDE.U32 R100, R152, R104, R100 ;  /* 0x0000006898647225 */ /* 0x020fe200078e0064 */
[----:B------:R-:W-:-:S03]  /*28c0*/  LOP3.LUT R26, R26, 0x1, RZ, 0xc0, !PT ;  /* 0x000000011a1a7812 */ /* 0x000fc600078ec0ff */
[----:B------:R-:W-:-:S04]  /*28d0*/  IMAD.WIDE.U32 R102, R152, R104, R102 ;  /* 0x0000006898667225 */ /* 0x000fc800078e0066 */
[----:B------:R-:W-:Y:S02]  /*28e0*/  IMAD R119, R99, 0x50, RZ ;  /* 0x0000005063777824 */ /* 0x000fe400078e02ff */
[C---:B------:R-:W-:Y:S02]  /*28f0*/  IMAD.SHL.U32 R128, R98.reuse, 0x20, RZ ;  /* 0x0000002062807824 */ /* 0x040fe400078e00ff */
[----:B------:R-:W-:Y:S02]  /*2900*/  IMAD.SHL.U32 R130, R98, 0x40, RZ ;  /* 0x0000004062827824 */ /* 0x000fe400078e00ff */
[----:B------:R-:W-:Y:S02]  /*2910*/  IMAD R121, R111, 0x50, RZ ;  /* 0x000000506f797824 */ /* 0x000fe400078e02ff */
[C---:B------:R-:W-:Y:S02]  /*2920*/  IMAD.SHL.U32 R28, R110.reuse, 0x20, RZ ;  /* 0x000000206e1c7824 */ /* 0x040fe400078e00ff */
[----:B------:R-:W-:Y:S01]  /*2930*/  IMAD.SHL.U32 R27, R110, 0x40, RZ ;  /* 0x000000406e1b7824 */ /* 0x000fe200078e00ff */
[----:B----4-:R-:W-:-:S02]  /*2940*/  SHF.R.S32.HI R4, RZ, 0x1f, R0 ;  /* 0x0000001fff047819 */ /* 0x010fc40000011400 */
[----:B------:R-:W-:Y:S02]  /*2950*/  SEL R5, R0, RZ, !P0 ;  /* 0x000000ff00057207 */ /* 0x000fe40004000000 */
[----:B------:R-:W-:Y:S02]  /*2960*/  SEL R4, R4, RZ, !P0 ;  /* 0x000000ff04047207 */ /* 0x000fe40004000000 */
[----:B-1----:R-:W-:Y:S01]  /*2970*/  ISETP.GE.AND P0, PT, R18, R115, PT ;  /* 0x000000731200720c */ /* 0x002fe20003f06270 */
[----:B------:R-:W-:-:S04]  /*2980*/  IMAD.WIDE.U32 R94, R5, UR4, R94 ;  /* 0x00000004055e7c25 */ /* 0x000fc8000f8e005e */
[C---:B------:R-:W-:Y:S02]  /*2990*/  IMAD R0, R4.reuse, UR4, RZ ;  /* 0x0000000404007c24 */ /* 0x040fe4000f8e02ff */
[----:B------:R-:W-:Y:S02]  /*29a0*/  IMAD R4, R4, UR6, RZ ;  /* 0x0000000604047c24 */ /* 0x000fe4000f8e02ff */
[C---:B------:R-:W-:Y:S02]  /*29b0*/  IMAD R0, R5.reuse, UR5, R0 ;  /* 0x0000000505007c24 */ /* 0x040fe4000f8e0200 */
[C---:B------:R-:W-:Y:S02]  /*29c0*/  IMAD R9, R5.reuse, UR7, R4 ;  /* 0x0000000705097c24 */ /* 0x040fe4000f8e0204 */
[----:B------:R-:W-:-:S04]  /*29d0*/  IMAD.WIDE.U32 R96, R5, UR6, R96 ;  /* 0x0000000605607c25 */ /* 0x000fc8000f8e0060 */
[----:B------:R-:W-:-:S04]  /*29e0*/  IMAD.WIDE.U32 R4, R212, R98, R18 ;  /* 0x00000062d4047225 */ /* 0x000fc800078e0012 */
[----:B------:R-:W-:Y:S01]  /*29f0*/  IMAD.IADD R92, R97, 0x1, R9 ;  /* 0x00000001615c7824 */ /* 0x000fe200078e0209 */
[----:B------:R-:W-:Y:S01]  /*2a00*/  IADD3 R93, P1, R96, R4, RZ ;  /* 0x00000004605d7210 */ /* 0x000fe20007f3e0ff */
[----:B------:R-:W-:Y:S02]  /*2a10*/  IMAD R4, R12, R110, RZ ;  /* 0x0000006e0c047224 */ /* 0x000fe400078e02ff */
[----:B------:R-:W-:Y:S01]  /*2a20*/  IMAD.WIDE.U32 R98, R98, 0x50, RZ ;  /* 0x0000005062627825 */ /* 0x000fe200078e00ff */
[----:B------:R-:W-:Y:S02]  /*2a30*/  IADD3.X R35, R92, R5, R35, P1, !PT ;  /* 0x000000055c237210 */ /* 0x000fe40000ffe423 */
[----:B------:R-:W-:Y:S01]  /*2a40*/  SEL R5, R115, RZ, P0 ;  /* 0x000000ff73057207 */ /* 0x000fe20000000000 */
[----:B------:R-:W-:Y:S01]  /*2a50*/  IMAD R7, R212, R111, R4 ;  /* 0x0000006fd4077224 */ /* 0x000fe200078e0204 */
[----:B------:R-:W-:Y:S01]  /*2a60*/  ISETP.GE.AND P1, PT, R213, R115, PT ;  /* 0x00000073d500720c */ /* 0x000fe20003f26270 */
[----:B------:R-:W-:-:S02]  /*2a70*/  IMAD.IADD R119, R99, 0x1, R119 ;  /* 0x0000000163777824 */ /* 0x000fc400078e0277 */
[----:B------:R-:W-:Y:S01]  /*2a80*/  IMAD.IADD R5, R18, 0x1, R5 ;  /* 0x0000000112057824 */ /* 0x000fe200078e0205 */
[----:B------:R-:W-:Y:S01]  /*2a90*/  SEL R6, R115, RZ, P1 ;  /* 0x000000ff73067207 */ /* 0x000fe20000800000 */
[----:B------:R-:W-:Y:S02]  /*2aa0*/  IMAD.IADD R107, R107, 0x1, R7 ;  /* 0x000000016b6b7824 */ /* 0x000fe400078e0207 */
[----:B------:R-:W-:Y:S01]  /*2ab0*/  IMAD.IADD R109, R7, 0x1, R109 ;  /* 0x00000001076d7824 */ /* 0x000fe200078e026d */
[----:B------:R-:W-:Y:S01]  /*2ac0*/  SHF.R.S32.HI R4, RZ, 0x1f, R5 ;  /* 0x0000001fff047819 */ /* 0x000fe20000011405 */
[----:B------:R-:W-:Y:S02]  /*2ad0*/  IMAD.IADD R6, R213, 0x1, R6 ;  /* 0x00000001d5067824 */ /* 0x000fe400078e0206 */
[-C--:B------:R-:W-:Y:S01]  /*2ae0*/  IMAD.WIDE.U32 R106, R152, R110.reuse, R106 ;  /* 0x0000006e986a7225 */ /* 0x080fe200078e006a */
[CC--:B------:R-:W-:Y:S02]  /*2af0*/  LEA.HI R13, R4.reuse, R5.reuse, RZ, 0x3 ;  /* 0x00000005040d7211 */ /* 0x0c0fe400078f18ff */
[----:B------:R-:W-:Y:S01]  /*2b00*/  LEA.HI R4, R4, R5, RZ, 0x6 ;  /* 0x0000000504047211 */ /* 0x000fe200078f30ff */
[----:B------:R-:W-:Y:S01]  /*2b10*/  IMAD.WIDE.U32 R108, R152, R110, R108 ;  /* 0x0000006e986c7225 */ /* 0x000fe200078e006c */
[----:B------:R-:W-:-:S02]  /*2b20*/  SHF.R.S32.HI R11, RZ, 0x1f, R6 ;  /* 0x0000001fff0b7819 */ /* 0x000fc40000011406 */
[----:B------:R-:W-:Y:S01]  /*2b30*/  SHF.R.S32.HI R5, RZ, 0x6, R4 ;  /* 0x00000006ff057819 */ /* 0x000fe20000011404 */
[----:B------:R-:W-:Y:S01]  /*2b40*/  IMAD.SHL.U32 R115, R115, 0x2, RZ ;  /* 0x0000000273737824 */ /* 0x000fe200078e00ff */
[--C-:B------:R-:W-:Y:S02]  /*2b50*/  LOP3.LUT R4, R223, 0x38, R13.reuse, 0xf8, !PT ;  /* 0x00000038df047812 */ /* 0x100fe400078ef80d */
[----:B------:R-:W-:Y:S01]  /*2b60*/  LOP3.LUT R8, R222, 0x38, R13, 0xf8, !PT ;  /* 0x00000038de087812 */ /* 0x000fe200078ef80d */
[C---:B------:R-:W-:Y:S01]  /*2b70*/  IMAD R136, R5.reuse, 0x1400, R225 ;  /* 0x0000140005887824 */ /* 0x040fe200078e02e1 */
[----:B------:R-:W-:Y:S01]  /*2b80*/  LOP3.LUT R7, R4, R14, RZ, 0x3c, !PT ;  /* 0x0000000e04077212 */ /* 0x000fe200078e3cff */
[----:B------:R-:W-:Y:S01]  /*2b90*/  IMAD R132, R5, 0x1400, R224 ;  /* 0x0000140005847824 */ /* 0x000fe200078e02e0 */
[-C--:B------:R-:W-:Y:S01]  /*2ba0*/  LEA.HI R4, R11, R6.reuse, RZ, 0x6 ;  /* 0x000000060b047211 */ /* 0x080fe200078f30ff */
[----:B------:R-:W-:Y:S01]  /*2bb0*/  IMAD R138, R5, 0x1400, R226 ;  /* 0x00001400058a7824 */ /* 0x000fe200078e02e2 */
[----:B------:R-:W-:Y:S01]  /*2bc0*/  LEA.HI R11, R11, R6, RZ, 0x3 ;  /* 0x000000060b0b7211 */ /* 0x000fe200078f18ff */
[----:B------:R-:W-:Y:S01]  /*2bd0*/  IMAD.IADD R136, R136, 0x1, R7 ;  /* 0x0000000188887824 */ /* 0x000fe200078e0207 */
[----:B------:R-:W-:-:S02]  /*2be0*/  SHF.R.S32.HI R7, RZ, 0x6, R4 ;  /* 0x00000006ff077819 */ /* 0x000fc40000011404 */
[----:B------:R-:W-:Y:S02]  /*2bf0*/  LOP3.LUT R4, R13, 0x38, RZ, 0xc0, !PT ;  /* 0x000000380d047812 */ /* 0x000fe400078ec0ff */
[----:B------:R-:W-:Y:S01]  /*2c00*/  LOP3.LUT R9, R8, R10, RZ, 0x3c, !PT ;  /* 0x0000000a08097212 */ /* 0x000fe200078e3cff */
[C---:B------:R-:W-:Y:S01]  /*2c10*/  IMAD R137, R7.reuse, 0x1400, R226 ;  /* 0x0000140007897824 */ /* 0x040fe200078e02e2 */
[----:B------:R-:W-:Y:S01]  /*2c20*/  LOP3.LUT R4, R4, 0x1c0, R15, 0xf8, !PT ;  /* 0x000001c004047812 */ /* 0x000fe200078ef80f */
[----:B------:R-:W-:Y:S01]  /*2c30*/  IMAD R133, R7, 0x1400, R225 ;  /* 0x0000140007857824 */ /* 0x000fe200078e02e1 */
[----:B------:R-:W-:Y:S01]  /*2c40*/  LOP3.LUT R8, R223, 0x38, R11, 0xf8, !PT ;  /* 0x00000038df087812 */ /* 0x000fe200078ef80b */
[----:B------:R-:W-:Y:S01]  /*2c50*/  IMAD.IADD R132, R132, 0x1, R9 ;  /* 0x0000000184847824 */ /* 0x000fe200078e0209 */
[-C--:B------:R-:W-:Y:S01]  /*2c60*/  LOP3.LUT R5, R4, R227.reuse, RZ, 0x3c, !PT ;  /* 0x000000e304057212 */ /* 0x080fe200078e3cff */
[----:B------:R-:W-:Y:S01]  /*2c70*/  IMAD R131, R7, 0x1400, R224 ;  /* 0x0000140007837824 */ /* 0x000fe200078e02e0 */
[----:B------:R-:W-:Y:S01]  /*2c80*/  LOP3.LUT R6, R11, 0x38, RZ, 0xc0, !PT ;  /* 0x000000380b067812 */ /* 0x000fe200078ec0ff */
[----:B------:R-:W-:Y:S01]  /*2c90*/  IMAD R7, R105, 0x50, RZ ;  /* 0x0000005069077824 */ /* 0x000fe200078e02ff */
[----:B------:R-:W-:Y:S01]  /*2ca0*/  LOP3.LUT R8, R8, R14, RZ, 0x3c, !PT ;  /* 0x0000000e08087212 */ /* 0x000fe200078e3cff */
[----:B------:R-:W-:Y:S01]  /*2cb0*/  IMAD.IADD R138, R138, 0x1, R5 ;  /* 0x000000018a8a7824 */ /* 0x000fe200078e0205 */
[----:B------:R-:W-:Y:S01]  /*2cc0*/  SHF.R.S32.HI R5, RZ, 0x1f, R152 ;  /* 0x0000001fff057819 */ /* 0x000fe20000011498 */
[----:B------:R-:W-:Y:S01]  /*2cd0*/  VIADD R14, R212, 0x40 ;  /* 0x00000040d40e7836 */ /* 0x000fe20000000000 */
[----:B------:R-:W-:Y:S01]  /*2ce0*/  LOP3.LUT R9, R222, 0x38, R11, 0xf8, !PT ;  /* 0x00000038de097812 */ /* 0x000fe200078ef80b */
[----:B------:R-:W-:Y:S01]  /*2cf0*/  IMAD.IADD R133, R133, 0x1, R8 ;  /* 0x0000000185857824 */ /* 0x000fe200078e0208 */
[----:B------:R-:W-:Y:S01]  /*2d00*/  LOP3.LUT R6, R6, 0x1c0, R15, 0xf8, !PT ;  /* 0x000001c006067812 */ /* 0x000fe200078ef80f */
[----:B------:R-:W-:Y:S01]  /*2d10*/  IMAD R4, R5, R104, RZ ;  /* 0x0000006805047224 */ /* 0x000fe200078e02ff */
[----:B------:R-:W-:Y:S01]  /*2d20*/  LOP3.LUT R10, R9, R10, RZ, 0x3c, !PT ;  /* 0x0000000a090a7212 */ /* 0x000fe200078e3cff */
[----:B------:R-:W-:Y:S01]  /*2d30*/  IMAD R5, R5, R110, RZ ;  /* 0x0000006e05057224 */ /* 0x000fe200078e02ff */
[----:B------:R-:W-:Y:S01]  /*2d40*/  LOP3.LUT R6, R6, R227, RZ, 0x3c, !PT ;  /* 0x000000e306067212 */ /* 0x000fe200078e3cff */
[----:B------:R-:W-:Y:S01]  /*2d50*/  VIADD R15, R212, 0x20 ;  /* 0x00000020d40f7836 */ /* 0x000fe20000000000 */
[----:B------:R-:W-:Y:S01]  /*2d60*/  SHF.R.S32.HI R139, RZ, 0x1f, R14 ;  /* 0x0000001fff8b7819 */ /* 0x000fe2000001140e */
[----:B------:R-:W-:Y:S01]  /*2d70*/  IMAD R21, R152, R105, R4 ;  /* 0x0000006998157224 */ /* 0x000fe200078e0204 */
[----:B------:R-:W-:Y:S01]  /*2d80*/  SHF.R.S32.HI R14, RZ, 0x3, R13 ;  /* 0x00000003ff0e7819 */ /* 0x000fe2000001140d */
[----:B------:R-:W-:Y:S01]  /*2d90*/  IMAD.WIDE.U32 R104, R104, 0x50, RZ ;  /* 0x0000005068687825 */ /* 0x000fe200078e00ff */
[----:B------:R-:W-:-:S02]  /*2da0*/  SHF.R.S32.HI R12, RZ, 0x3, R11 ;  /* 0x00000003ff0c7819 */ /* 0x000fc4000001140b */
[----:B------:R-:W-:Y:S01]  /*2db0*/  LOP3.LUT R13, R13, 0xfffffff8, RZ, 0xc0, !PT ;  /* 0xfffffff80d0d7812 */ /* 0x000fe200078ec0ff */
[----:B------:R-:W-:Y:S01]  /*2dc0*/  IMAD R5, R152, R111, R5 ;  /* 0x0000006f98057224 */ /* 0x000fe200078e0205 */
[----:B------:R-:W-:Y:S01]  /*2dd0*/  LOP3.LUT R11, R11, 0xfffffff8, RZ, 0xc0, !PT ;  /* 0xfffffff80b0b7812 */ /* 0x000fe200078ec0ff */
[----:B------:R-:W-:Y:S01]  /*2de0*/  IMAD.WIDE.U32 R110, R110, 0x50, RZ ;  /* 0x000000506e6e7825 */ /* 0x000fe200078e00ff */
[----:B------:R-:W-:Y:S02]  /*2df0*/  SHF.R.S32.HI R141, RZ, 0x1f, R15 ;  /* 0x0000001fff8d7819 */ /* 0x000fe4000001140f */
[----:B------:R-:W-:Y:S01]  /*2e00*/  LOP3.LUT R9, R3, 0x4, RZ, 0xc0, !PT ;  /* 0x0000000403097812 */ /* 0x000fe200078ec0ff */
[----:B------:R-:W-:Y:S01]  /*2e10*/  IMAD.IADD R131, R131, 0x1, R10 ;  /* 0x0000000183837824 */ /* 0x000fe200078e020a */
[----:B------:R-:W-:Y:S01]  /*2e20*/  LOP3.LUT R10, R3, 0x2, RZ, 0xc0, !PT ;  /* 0x00000002030a7812 */ /* 0x000fe200078ec0ff */
[----:B------:R-:W-:Y:S01]  /*2e30*/  IMAD.IADD R137, R137, 0x1, R6 ;  /* 0x0000000189897824 */ /* 0x000fe200078e0206 */
[----:B------:R-:W-:Y:S01]  /*2e40*/  LOP3.LUT R8, R3, 0x8, RZ, 0xc0, !PT ;  /* 0x0000000803087812 */ /* 0x000fe200078ec0ff */
[----:B------:R-:W-:Y:S01]  /*2e50*/  IMAD.IADD R120, R105, 0x1, R7 ;  /* 0x0000000169787824 */ /* 0x000fe200078e0207 */
[----:B------:R-:W-:Y:S01]  /*2e60*/  SHF.R.S32.HI R7, RZ, 0x1f, R13 ;  /* 0x0000001fff077819 */ /* 0x000fe2000001140d */
[----:B------:R-:W-:Y:S01]  /*2e70*/  IMAD.IADD R25, R101, 0x1, R21 ;  /* 0x0000000165197824 */ /* 0x000fe200078e0215 */
[----:B------:R-:W-:Y:S01]  /*2e80*/  SHF.R.S32.HI R6, RZ, 0x1f, R11 ;  /* 0x0000001fff067819 */ /* 0x000fe2000001140b */
[----:B------:R-:W-:-:S02]  /*2e90*/  IMAD.IADD R20, R107, 0x1, R5 ;  /* 0x000000016b147824 */ /* 0x000fc400078e0205 */
[----:B------:R-:W-:Y:S02]  /*2ea0*/  IMAD.IADD R15, R5, 0x1, R109 ;  /* 0x00000001050f7824 */ /* 0x000fe400078e026d */
[----:B------:R-:W-:Y:S02]  /*2eb0*/  IMAD.IADD R121, R111, 0x1, R121 ;  /* 0x000000016f797824 */ /* 0x000fe400078e0279 */
[----:B------:R-:W-:Y:S02]  /*2ec0*/  IMAD.IADD R21, R21, 0x1, R103 ;  /* 0x0000000115157824 */ /* 0x000fe400078e0267 */
[----:B------:R-:W-:-:S07]  /*2ed0*/  IMAD.IADD R5, R95, 0x1, R0 ;  /* 0x000000015f057824 */ /* 0x000fce00078e0200 */
.L_x_2748:
[----:B------:R-:W2:Y:S01]  /*2ee0*/  LDL.LU R40, [R1+0x10] ;  /* 0x0000100001287983 */ /* 0x000ea20000300800 */
[----:B------:R-:W-:Y:S01]  /*2ef0*/  VIADD R24, R24, 0xffffffff ;  /* 0xffffffff18187836 */ /* 0x000fe20000000000 */
[----:B------:R-:W0:Y:S01]  /*2f00*/  LDC.64 R116, c[0x0][0x2e8] ;  /* 0x0000ba00ff747b82 */ /* 0x000e220000000a00 */
[----:B------:R-:W-:Y:S05]  /*2f10*/  YIELD ;  /* 0x0000000000007946 */ /* 0x000fea0003800000 */
[----:B-1----:R-:W-:Y:S01]  /*2f20*/  SHF.R.S32.HI R37, RZ, 0x1f, R24 ;  /* 0x0000001fff257819 */ /* 0x002fe20000011418 */
[-C--:B------:R-:W-:Y:S01]  /*2f30*/  IMAD R0, R119, R24.reuse, RZ ;  /* 0x0000001877007224 */ /* 0x080fe200078e02ff */
[----:B------:R-:W1:Y:S01]  /*2f40*/  LDC R122, c[0x0][0x3f4] ;  /* 0x0000fd00ff7a7b82 */ /* 0x000e620000000800 */
[----:B------:R-:W-:Y:S01]  /*2f50*/  IMAD.WIDE.U32 R124, R98, R24, RZ ;  /* 0x00000018627c7225 */ /* 0x000fe200078e00ff */
[----:B------:R-:W-:Y:S03]  /*2f60*/  BSSY B0, `(.L_x_2641) ;  /* 0x00007fc000007945 */ /* 0x000fe60003800000 */
[----:B------:R-:W-:Y:S01]  /*2f70*/  IMAD R3, R37, R98, R0 ;  /* 0x0000006225037224 */ /* 0x000fe200078e0200 */
[----:B------:R-:W-:-:S02]  /*2f80*/  IADD3 R0, P3, P4, R93, R124, R130 ;  /* 0x0000007c5d007210 */ /* 0x000fc40007c7e082 */
[-C--:B------:R-:W-:Y:S01]  /*2f90*/  IADD3 R38, P2, R93, R124.reuse, RZ ;  /* 0x0000007c5d267210 */ /* 0x080fe20007f5e0ff */
[----:B------:R-:W-:Y:S01]  /*2fa0*/  IMAD.IADD R88, R125, 0x1, R3 ;  /* 0x000000017d587824 */ /* 0x000fe200078e0203 */
[----:B------:R-:W-:-:S03]  /*2fb0*/  IADD3 R4, P5, P6, R93, R124, R128 ;  /* 0x0000007c5d047210 */ /* 0x000fc60007ebe080 */
[----:B------:R-:W-:Y:S01]  /*2fc0*/  IMAD.X R39, R88, 0x1, R35, P2 ;  /* 0x0000000158277824 */ /* 0x000fe200010e0623 */
[C---:B------:R-:W-:Y:S02]  /*2fd0*/  IADD3.X R3, R35.reuse, R88, R129, P3, P4 ;  /* 0x0000005823037210 */ /* 0x040fe40001fe8481 */
[----:B------:R-:W-:Y:S02]  /*2fe0*/  ISETP.GT.AND P3, PT, R24, R118, PT ;  /* 0x000000761800720c */ /* 0x000fe40003f64270 */
[C---:B0-----:R-:W-:Y:S02]  /*2ff0*/  LEA R48, P2, R0.reuse, R116, 0x1 ;  /* 0x0000007400307211 */ /* 0x041fe400078408ff */
[----:B------:R-:W-:Y:S02]  /*3000*/  IADD3.X R36, R35, R88, R123, P5, P6 ;  /* 0x0000005823247210 */ /* 0x000fe40002fec47b */
[----:B------:R-:W-:Y:S01]  /*3010*/  LEA.HI.X R49, R0, R117, R3, 0x1, P2 ;  /* 0x0000007500317211 */ /* 0x000fe200010f0c03 */
[----:B------:R-:W-:Y:S01]  /*3020*/  IMAD R3, R17, 0x5000, R235 ;  /* 0x0000500011037824 */ /* 0x000fe200078e02eb */
[----:B-1----:R-:W-:-:S02]  /*3030*/  ISETP.GE.AND P2, PT, R122, 0x1, PT ;  /* 0x000000017a00780c */ /* 0x002fc40003f46270 */
[-C--:B------:R-:W-:Y:S02]  /*3040*/  LEA R50, P5, R4, R116.reuse, 0x1 ;  /* 0x0000007404327211 */ /* 0x080fe400078a08ff */
[----:B------:R-:W-:Y:S02]  /*3050*/  LEA R60, P6, R38, R116, 0x1 ;  /* 0x00000074263c7211 */ /* 0x000fe400078c08ff */
[-C--:B------:R-:W-:Y:S01]  /*3060*/  LEA.HI.X R51, R4, R117.reuse, R36, 0x1, P5 ;  /* 0x0000007504337211 */ /* 0x080fe200028f0c24 */
[----:B------:R-:W-:Y:S01]  /*3070*/  IMAD R4, R3, 0x2, R16 ;  /* 0x0000000203047824 */ /* 0x000fe200078e0210 */
        /* <DEDUP_REMOVED lines=8> */
[----:B------:R-:W-:Y:S02]  /*3100*/  IMAD R0, R121, R24, RZ ;  /* 0x0000001879007224 */ /* 0x000fe400078e02ff */
[C---:B------:R-:W-:Y:S02]  /*3110*/  IMAD R39, R37.reuse, R104, R39 ;  /* 0x0000006825277224 */ /* 0x040fe400078e0227 */
        /* <DEDUP_REMOVED lines=27> */
[----:B0-----:R-:W-:Y:S01]  /*32d0*/  IMAD.X R40, R114, 0x1, R20, P4 ;  /* 0x0000000172287824 */ /* 0x001fe200020e0614 */
        /* <DEDUP_REMOVED lines=23> */
.L_x_2645:
[----:B------:R-:W-:Y:S05]  /*3450*/  BSYNC B1 ;  /* 0x0000000000017941 */ /* 0x000fea0003800000 */
.L_x_2644:
[----:B-1---5:R-:W-:Y:S01]  /*3460*/  IMAD.MOV.U32 R38, RZ, RZ, R78 ;  /* 0x000000ffff267224 */ /* 0x022fe200078e004e */
[----:B------:R-:W-:Y:S01]  /*3470*/  BSSY B1, `(.L_x_2646) ;  /* 0x0000042000017945 */ /* 0x000fe20003800000 */
[----:B------:R-:W-:Y:S01]  /*3480*/  IMAD.MOV.U32 R37, RZ, RZ, R79 ;  /* 0x000000ffff257224 */ /* 0x000fe200078e004f */
[----:B------:R-:W-:Y:S01]  /*3490*/  CS2R R66, SRZ ;  /* 0x0000000000427805 */ /* 0x000fe2000001ff00 */
[----:B0-----:R-:W-:Y:S01]  /*34a0*/  VIADD R40, R212, 0x20 ;  /* 0x00000020d4287836 */ /* 0x001fe20000000000 */
[----:B------:R-:W-:Y:S01]  /*34b0*/  CS2R R70, SRZ ;  /* 0x0000000000467805 */ /* 0x000fe2000001ff00 */
[----:B------:R-:W-:Y:S01]  /*34c0*/  IMAD.MOV.U32 R36, RZ, RZ, R82 ;  /* 0x000000ffff247224 */ /* 0x000fe200078e0052 */
[----:B------:R-:W-:Y:S01]  /*34d0*/  PRMT R160, R37, 0x5410, R38 ;  /* 0x0000541025a07816 */ /* 0x000fe20000000026 */
[----:B------:R-:W-:Y:S01]  /*34e0*/  IMAD.MOV.U32 R37, RZ, RZ, R83 ;  /* 0x000000ffff257224 */ /* 0x000fe200078e0053 */
[----:B------:R-:W-:Y:S01]  /*34f0*/  ISETP.GE.AND P4, PT, R40, R3, PT ;  /* 0x000000032800720c */ /* 0x000fe20003f86270 */
        /* <DEDUP_REMOVED lines=23> */
[----:B------:R-:W-:-:S02]  /*3670*/  PRMT R165, R165, 0x5410, R39 ;  /* 0x00005410a5a57816 */ /* 0x000fc40000000027 */
[----:B------:R-:W-:Y:S01]  /*3680*/  CS2R R76, SRZ ;  /* 0x00000000004c7805 */ /* 0x000fe2000001ff00 */
        /* <DEDUP_REMOVED lines=10> */
[----:B------:R-:W-:Y:S02]  /*3730*/  LEA R38, P2, R36, UR4, 0x1 ;  /* 0x0000000424267c11 */ /* 0x000fe4000f8408ff */
[----:B------:R-:W-:Y:S02]  /*3740*/  ISETP.GE.AND P5, PT, R22, R122, PT ;  /* 0x0000007a1600720c */ /* 0x000fe40003fa6270 */
[----:B------:R-:W-:Y:S02]  /*3750*/  LEA.HI.X R39, R36, UR5, R39, 0x1, P2 ;  /* 0x0000000524277c11 */ /* 0x000fe400090f0c27 */
[----:B------:R-:W-:-:S04]  /*3760*/  LEA R36, P2, R37, UR6, 0x1 ;  /* 0x0000000625247c11 */ /* 0x000fc8000f8408ff */
[----:B------:R-:W-:Y:S02]  /*3770*/  LEA.HI.X R37, R37, UR7, R42, 0x1, P2 ;  /* 0x0000000725257c11 */ /* 0x000fe400090f0c2a */
[-C--:B------:R-:W-:Y:S02]  /*3780*/  ISETP.GE.AND P2, PT, R215, R122.reuse, PT ;  /* 0x0000007ad700720c */ /* 0x080fe40003f46270 */
[----:B------:R-:W-:Y:S02]  /*3790*/  CS2R R70, SRZ ;  /* 0x0000000000467805 */ /* 0x000fe4000001ff00 */
[----:B------:R-:W-:Y:S01]  /*37a0*/  CS2R R72, SRZ ;  /* 0x0000000000487805 */ /* 0x000fe2000001ff00 */
        /* <DEDUP_REMOVED lines=8> */
[----:B------:R-:W-:-:S02]  /*3830*/  CS2R R68, SRZ ;  /* 0x0000000000447805 */ /* 0x000fc4000001ff00 */
[----:B------:R-:W-:Y:S01]  /*3840*/  CS2R R64, SRZ ;  /* 0x0000000000407805 */ /* 0x000fe2000001ff00 */
[----:B------:R0:W5:Y:S04]  /*3850*/  @!P5 LDG.E.64 R66, desc[UR8][R38.64+0x80] ;  /* 0x000080082642d981 */ /* 0x000168000c1e1b00 */
[----:B------:R0:W5:Y:S04]  /*3860*/  @!P5 LDG.E.64 R68, desc[UR8][R36.64+0x80] ;  /* 0x000080082444d981 */ /* 0x000168000c1e1b00 */
[----:B------:R0:W5:Y:S04]  /*3870*/  @!P2 LDG.E.64 R62, desc[UR8][R38.64+0xc0] ;  /* 0x0000c008263ea981 */ /* 0x000168000c1e1b00 */
[----:B------:R0:W5:Y:S02]  /*3880*/  @!P2 LDG.E.64 R64, desc[UR8][R36.64+0xc0] ;  /* 0x0000c0082440a981 */ /* 0x000164000c1e1b00 */
.L_x_2647:
[----:B------:R-:W-:Y:S05]  /*3890*/  BSYNC B1 ;  /* 0x0000000000017941 */ /* 0x000fea0003800000 */
.L_x_2646:
[----:B0----5:R-:W-:Y:S01]  /*38a0*/  IMAD.MOV.U32 R37, RZ, RZ, R62 ;  /* 0x000000ffff257224 */ /* 0x021fe200078e003e */
[----:B------:R-:W-:Y:S01]  /*38b0*/  BSSY B1, `(.L_x_2648) ;  /* 0x0000046000017945 */ /* 0x000fe20003800000 */
[----:B------:R-:W-:Y:S01]  /*38c0*/  IMAD.MOV.U32 R36, RZ, RZ, R63 ;  /* 0x000000ffff247224 */ /* 0x000fe200078e003f */
[----:B------:R-:W-:Y:S01]  /*38d0*/  PRMT R164, R40, 0x7610, R164 ;  /* 0x0000761028a47816 */ /* 0x000fe200000000a4 */
[----:B------:R-:W-:Y:S01]  /*38e0*/  VIADD R42, R212, 0x40 ;  /* 0x00000040d42a7836 */ /* 0x000fe20000000000 */
[----:B------:R-:W-:Y:S01]  /*38f0*/  PRMT R166, R166, 0x5410, R41 ;  /* 0x00005410a6a67816 */ /* 0x000fe20000000029 */
        /* <DEDUP_REMOVED lines=21> */
[----:B------:R-:W-:Y:S02]  /*3a50*/  CS2R R40, SRZ ;  /* 0x0000000000287805 */ /* 0x000fe4000001ff00 */
[----:B------:R-:W-:Y:S02]  /*3a60*/  CS2R R46, SRZ ;  /* 0x00000000002e7805 */ /* 0x000fe4000001ff00 */
[----:B------:R-:W-:Y:S01]  /*3a70*/  PRMT R149, R37, 0x5410, R36 ;  /* 0x0000541025957816 */ /* 0x000fe20000000024 */
[----:B------:R-:W-:Y:S01]  /*3a80*/  IMAD.MOV.U32 R37, RZ, RZ, R72 ;  /* 0x000000ffff257224 */ /* 0x000fe200078e0048 */
[----:B------:R-:W-:Y:S01]  /*3a90*/  CS2R R52, SRZ ;  /* 0x0000000000347805 */ /* 0x000fe2000001ff00 */
[----:B------:R-:W-:Y:S01]  /*3aa0*/  IMAD.MOV.U32 R36, RZ, RZ, R73 ;  /* 0x000000ffff247224 */ /* 0x000fe200078e0049 */
[----:B------:R-:W-:-:S02]  /*3ab0*/  CS2R R58, SRZ ;  /* 0x00000000003a7805 */ /* 0x000fc4000001ff00 */
[----:B------:R-:W-:Y:S01]  /*3ac0*/  PRMT R154, R154, 0x5410, R37 ;  /* 0x000054109a9a7816 */ /* 0x000fe20000000025 */
[----:B------:R-:W-:Y:S01]  /*3ad0*/  IMAD.MOV.U32 R37, RZ, RZ, R76 ;  /* 0x000000ffff257224 */ /* 0x000fe200078e004c */
        /* <DEDUP_REMOVED lines=35> */
.L_x_2649:
[----:B------:R-:W-:Y:S05]  /*3d10*/  BSYNC B1 ;  /* 0x0000000000017941 */ /* 0x000fea0003800000 */
.L_x_2648:
[----:B------:R-:W2:Y:S01]  /*3d20*/  LDL R0, [R1+0x5c] ;  /* 0x00005c0001007983 */ /* 0x000ea20000100800 */
[----:B0----5:R-:W-:Y:S01]  /*3d30*/  IMAD.MOV.U32 R36, RZ, RZ, R42 ;  /* 0x000000ffff247224 */ /* 0x021fe200078e002a */
        /* <DEDUP_REMOVED lines=31> */
.L_x_2650:
[----:B------:R-:W-:Y:S01]  /*3f30*/  IMAD R0, R17, 0x8, R16 ;  /* 0x0000000811007824 */ /* 0x000fe200078e0210 */
[----:B------:R-:W-:Y:S01]  /*3f40*/  SHF.L.U32 R114, R219, 0x1f, RZ ;  /* 0x0000001fdb727819 */ /* 0x000fe200000006ff */
[----:B------:R-:W-:Y:S03]  /*3f50*/  BSSY B1, `(.L_x_2651) ;  /* 0x0000003000017945 */ /* 0x000fe60003800000 */
[----:B------:R-:W0:Y:S02]  /*3f60*/  SYNCS.PHASECHK.TRANS64.TRYWAIT P6, [R0+URZ+0x38890], R114 ;  /* 0x03889072000075a7 */ /* 0x000e2400080c017f */
[----:B0-----:R-:W-:Y:S05]  /*3f70*/  @!P6 BRA `(.L_x_2652) ;  /* 0x0000030c0058e947 */ /* 0x001fea0003800000 */
.L_x_3079:
[----:B------:R-:W-:Y:S05]  /*3f80*/  BSYNC B1 ;  /* 0x0000000000017941 */ /* 0x000fea0003800000 */
.L_x_2651:
        /* <DEDUP_REMOVED lines=54> */
.L_x_2658:
[----:B------:R-:W-:Y:S05]  /*42f0*/  BSYNC B3 ;  /* 0x0000000000037941 */ /* 0x000fea0003800000 */
.L_x_2657:
[----:B------:R-:W-:Y:S02]  /*4300*/  ULDC.64 UR4, c[0x0][0x208] ;  /* 0x0000820000047ab9 */ /* 0x000fe40000000a00 */
[----:B--2---:R1:W-:Y:S03]  /*4310*/  STG.E.128 desc[UR4][R60.64], R36 ;  /* 0x000000243c007986 */ /* 0x0043e6000c101d04 */
.L_x_2656:
[----:B------:R-:W-:Y:S05]  /*4320*/  BSYNC B2 ;  /* 0x0000000000027941 */ /* 0x000fea0003800000 */
.L_x_2655:
[----:B------:R-:W-:Y:S01]  /*4330*/  ISETP.NE.AND P3, PT, R10, RZ, PT ;  /* 0x000000ff0a00720c */ /* 0x000fe20003f65270 */
[----:B------:R-:W-:-:S12]  /*4340*/  BSSY B2, `(.L_x_2659) ;  /* 0x0000036000027945 */ /* 0x000fd80003800000 */
[----:B------:R-:W-:Y:S05]  /*4350*/  @!P3 BRA `(.L_x_2660) ;  /* 0x0000000000d0b947 */ /* 0x000fea0003800000 */
[----:B-1----:R1:W2:Y:S01]  /*4360*/  LDS.128 R36, [R4+0x26c00] ;  /* 0x026c000004247984 */ /* 0x0022a20000000c00 */
[----:B------:R-:W-:Y:S01]  /*4370*/  ISETP.GE.AND P3, PT, R215, R122, PT ;  /* 0x0000007ad700720c */ /* 0x000fe20003f66270 */
[----:B------:R-:W-:-:S12]  /*4380*/  BSSY B3, `(.L_x_2661) ;  /* 0x000002f000037945 */ /* 0x000fd80003800000 */
[----:B-1----:R-:W-:Y:S05]  /*4390*/  @P3 BRA `(.L_x_2662) ;  /* 0x0000000000b43947 */ /* 0x002fea0003800000 */
[----:B------:R-:W-:Y:S02]  /*43a0*/  SHF.R.U64 R85, R116, 0x10, R117 ;  /* 0x0000001074557819 */ /* 0x000fe40000001275 */
[----:B------:R-:W-:Y:S02]  /*43b0*/  SHF.R.U64 R84, R90, 0x10, R91 ;  /* 0x000000105a547819 */ /* 0x000fe4000000125b */
[C---:B------:R-:W-:Y:S02]  /*43c0*/  PRMT R85, R163.reuse, 0x5410, R85 ;  /* 0x00005410a3557816 */ /* 0x040fe40000000055 */
[----:B------:R-:W-:Y:S02]  /*43d0*/  PRMT R84, R163, 0x5432, R84 ;  /* 0x00005432a3547816 */ /* 0x000fe40000000054 */
[----:B------:R-:W-:Y:S02]  /*43e0*/  SHF.R.U32.HI R90, RZ, 0x10, R117 ;  /* 0x00000010ff5a7819 */ /* 0x000fe40000011675 */
[----:B--2---:R-:W-:-:S02]  /*43f0*/  LOP3.LUT R116, R37, 0xffff0000, RZ, 0xc0, !PT ;  /* 0xffff000025747812 */ /* 0x004fc400078ec0ff */
[----:B------:R-:W-:Y:S02]  /*4400*/  LOP3.LUT R87, R85, 0xffff0000, RZ, 0xc0, !PT ;  /* 0xffff000055577812 */ /* 0x000fe400078ec0ff */
[C---:B------:R-:W-:Y:S01]  /*4410*/  LOP3.LUT R117, R84.reuse, 0xffff0000, RZ, 0xc0, !PT ;  /* 0xffff000054757812 */ /* 0x040fe200078ec0ff */
[----:B------:R-:W-:Y:S01]  /*4420*/  IMAD.U32 R84, R84, 0x10000, RZ ;  /* 0x0001000054547824 */ /* 0x000fe200078e00ff */
[----:B------:R-:W-:Y:S01]  /*4430*/  SHF.R.U32.HI R86, RZ, 0x10, R91 ;  /* 0x00000010ff567819 */ /* 0x000fe2000001165b */
[----:B------:R-:W-:Y:S02]  /*4440*/  IMAD.U32 R91, R37, 0x10000, RZ ;  /* 0x00010000255b7824 */ /* 0x000fe400078e00ff */
[C---:B------:R-:W-:Y:S01]  /*4450*/  FMUL.FTZ R37, R116.reuse, R87 ;  /* 0x0000005774257220 */ /* 0x040fe20000410000 */
        /* <DEDUP_REMOVED lines=31> */
[----:B------:R-:W-:-:S05]  /*4650*/  F2FP.BF16.F32.PACK_AB R85, R85, R116 ;  /* 0x000000745555723e */ /* 0x000fca00000010ff */
[----:B------:R-:W-:-:S07]  /*4660*/  IMAD.MOV.U32 R36, RZ, RZ, R85 ;  /* 0x000000ffff247224 */ /* 0x000fce00078e0055 */
.L_x_2662:
[----:B------:R-:W-:Y:S05]  /*4670*/  BSYNC B3 ;  /* 0x0000000000037941 */ /* 0x000fea0003800000 */
.L_x_2661:
[----:B------:R-:W-:Y:S02]  /*4680*/  ULDC.64 UR4, c[0x0][0x208] ;  /* 0x0000820000047ab9 */ /* 0x000fe40000000a00 */
[----:B--2---:R2:W-:Y:S03]  /*4690*/  STG.E.128 desc[UR4][R60.64+0x80], R36 ;  /* 0x000080243c007986 */ /* 0x0045e6000c101d04 */
.L_x_2660:
[----:B------:R-:W-:Y:S05]  /*46a0*/  BSYNC B2 ;  /* 0x0000000000027941 */ /* 0x000fea0003800000 */
.L_x_2659:
[----:B------:R-:W-:Y:S01]  /*46b0*/  ISETP.NE.AND P3, PT, R9, RZ, PT ;  /* 0x000000ff0900720c */ /* 0x000fe20003f65270 */
[----:B------:R-:W-:-:S12]  /*46c0*/  BSSY B2, `(.L_x_2663) ;  /* 0x0000038000027945 */ /* 0x000fd80003800000 */
[----:B------:R-:W-:Y:S05]  /*46d0*/  @!P3 BRA `(.L_x_2664) ;  /* 0x0000000000d8b947 */ /* 0x000fea0003800000 */
[----:B-12---:R1:W2:Y:S01]  /*46e0*/  LDS.128 R36, [R4+0x29400] ;  /* 0x0294000004247984 */ /* 0x0062a20000000c00 */
[----:B------:R-:W-:Y:S01]  /*46f0*/  ISETP.GE.AND P3, PT, R214, R122, PT ;  /* 0x0000007ad600720c */ /* 0x000fe20003f66270 */
[----:B------:R-:W-:-:S12]  /*4700*/  BSSY B3, `(.L_x_2665) ;  /* 0x0000031000037945 */ /* 0x000fd80003800000 */
[----:B-1----:R-:W-:Y:S05]  /*4710*/  @P3 BRA `(.L_x_2666) ;  /* 0x0000000000bc3947 */ /* 0x002fea0003800000 */
[----:B------:R-:W-:Y:S01]  /*4720*/  SHF.R.U64 R85, R88, 0x10, R89 ;  /* 0x0000001058557819 */ /* 0x000fe20000001259 */
[----:B--2---:R-:W-:Y:S01]  /*4730*/  IMAD.U32 R87, R37, 0x10000, RZ ;  /* 0x0001000025577824 */ /* 0x004fe200078e00ff */
[----:B------:R-:W-:Y:S02]  /*4740*/  SHF.R.U64 R82, R82, 0x10, R83 ;  /* 0x0000001052527819 */ /* 0x000fe40000001253 */
[----:B------:R-:W-:Y:S02]  /*4750*/  PRMT R85, R162, 0x5410, R85 ;  /* 0x00005410a2557816 */ /* 0x000fe40000000055 */
        /* <DEDUP_REMOVED lines=43> */
.L_x_2666:
[----:B------:R-:W-:Y:S05]  /*4a10*/  BSYNC B3 ;  /* 0x0000000000037941 */ /* 0x000fea0003800000 */
.L_x_2665:
[----:B------:R-:W-:Y:S02]  /*4a20*/  ULDC.64 UR4, c[0x0][0x208] ;  /* 0x0000820000047ab9 */ /* 0x000fe40000000a00 */
[----:B--2---:R3:W-:Y:S03]  /*4a30*/  STG.E.128 desc[UR4][R60.64+0x100], R36 ;  /* 0x000100243c007986 */ /* 0x0047e6000c101d04 */
.L_x_2664:
[----:B------:R-:W-:Y:S05]  /*4a40*/  BSYNC B2 ;  /* 0x0000000000027941 */ /* 0x000fea0003800000 */
.L_x_2663:
[----:B------:R-:W-:-:S13]  /*4a50*/  ISETP.NE.AND P3, PT, R8, RZ, PT ;  /* 0x000000ff0800720c */ /* 0x000fda0003f65270 */
[----:B------:R-:W-:Y:S05]  /*4a60*/  @!P3 BRA `(.L_x_2654) ;  /* 0x0000000000d8b947 */ /* 0x000fea0003800000 */
[----:B-123--:R1:W2:Y:S01]  /*4a70*/  LDS.128 R36, [R4+0x2bc00] ;  /* 0x02bc000004247984 */ /* 0x00e2a20000000c00 */
[----:B------:R-:W-:Y:S01]  /*4a80*/  ISETP.GE.AND P3, PT, R217, R122, PT ;  /* 0x0000007ad900720c */ /* 0x000fe20003f66270 */
[----:B------:R-:W-:-:S12]  /*4a90*/  BSSY B2, `(.L_x_2667) ;  /* 0x0000031000027945 */ /* 0x000fd80003800000 */
[----:B-1----:R-:W-:Y:S05]  /*4aa0*/  @P3 BRA `(.L_x_2668) ;  /* 0x0000000000bc3947 */ /* 0x002fea0003800000 */
        /* <DEDUP_REMOVED lines=47> */
.L_x_2668:
[----:B------:R-:W-:Y:S05]  /*4da0*/  BSYNC B2 ;  /* 0x0000000000027941 */ /* 0x000fea0003800000 */
.L_x_2667:
[----:B------:R-:W-:Y:S02]  /*4db0*/  ULDC.64 UR4, c[0x0][0x208] ;  /* 0x0000820000047ab9 */ /* 0x000fe40000000a00 */
[----:B--2---:R4:W-:Y:S03]  /*4dc0*/  STG.E.128 desc[UR4][R60.64+0x180], R36 ;  /* 0x000180243c007986 */ /* 0x0049e6000c101d04 */
.L_x_2654:
[----:B------:R-:W-:Y:S05]  /*4dd0*/  BSYNC B1 ;  /* 0x0000000000017941 */ /* 0x000fea0003800000 */
.L_x_2653:
[----:B------:R-:W-:Y:S04]  /*4de0*/  BSSY B1, `(.L_x_2669) ;  /* 0x00000e8000017945 */ /* 0x000fe80003800000 */
        /* <DEDUP_REMOVED lines=55> */
.L_x_2674:
[----:B------:R-:W-:Y:S05]  /*5160*/  BSYNC B3 ;  /* 0x0000000000037941 */ /* 0x000fea0003800000 */
.L_x_2673:
[----:B------:R-:W-:Y:S02]  /*5170*/  ULDC.64 UR4, c[0x0][0x208] ;  /* 0x0000820000047ab9 */ /* 0x000fe40000000a00 */
[----:B--2---:R1:W-:Y:S03]  /*5180*/  STG.E.128 desc[UR4][R50.64], R36 ;  /* 0x0000002432007986 */ /* 0x0043e6000c101d04 */
.L_x_2672:
[----:B------:R-:W-:Y:S05]  /*5190*/  BSYNC B2 ;  /* 0x0000000000027941 */ /* 0x000fea0003800000 */
.L_x_2671:
[----:B------:R-:W-:Y:S01]  /*51a0*/  ISETP.NE.AND P3, PT, R10, RZ, PT ;  /* 0x000000ff0a00720c */ /* 0x000fe20003f65270 */
[----:B------:R-:W-:-:S12]  /*51b0*/  BSSY B2, `(.L_x_2675) ;  /* 0x0000038000027945 */ /* 0x000fd80003800000 */
[----:B------:R-:W-:Y:S05]  /*51c0*/  @!P3 BRA `(.L_x_2676) ;  /* 0x0000000000d8b947 */ /* 0x000fea0003800000 */
[----:B-1234-:R1:W2:Y:S01]  /*51d0*/  LDS.128 R36, [R4+0x27c00] ;  /* 0x027c000004247984 */ /* 0x01e2a20000000c00 */
[----:B------:R-:W-:Y:S01]  /*51e0*/  ISETP.GE.AND P3, PT, R215, R122, PT ;  /* 0x0000007ad700720c */ /* 0x000fe20003f66270 */
[----:B------:R-:W-:-:S12]  /*51f0*/  BSSY B3, `(.L_x_2677) ;  /* 0x0000031000037945 */ /* 0x000fd80003800000 */
[----:B-1----:R-:W-:Y:S05]  /*5200*/  @P3 BRA `(.L_x_2678) ;  /* 0x0000000000bc3947 */ /* 0x002fea0003800000 */
        /* <DEDUP_REMOVED lines=47> */
.L_x_2678:
[----:B------:R-:W-:Y:S05]  /*5500*/  BSYNC B3 ;  /* 0x0000000000037941 */ /* 0x000fea0003800000 */
.L_x_2677:
[----:B------:R-:W-:Y:S02]  /*5510*/  ULDC.64 UR4, c[0x0][0x208] ;  /* 0x0000820000047ab9 */ /* 0x000fe40000000a00 */
[----:B--2---:R1:W-:Y:S03]  /*5520*/  STG.E.128 desc[UR4][R50.64+0x80], R36 ;  /* 0x0000802432007986 */ /* 0x0043e6000c101d04 */
.L_x_2676:
[----:B------:R-:W-:Y:S05]  /*5530*/  BSYNC B2 ;  /* 0x0000000000027941 */ /* 0x000fea0003800000 */
.L_x_2675:
        /* <DEDUP_REMOVED lines=54> */
.L_x_2682:
[----:B------:R-:W-:Y:S05]  /*58a0*/  BSYNC B3 ;  /* 0x0000000000037941 */ /* 0x000fea0003800000 */
.L_x_2681:
[----:B------:R-:W-:Y:S02]  /*58b0*/  ULDC.64 UR4, c[0x0][0x208] ;  /* 0x0000820000047ab9 */ /* 0x000fe40000000a00 */
[----:B--2---:R1:W-:Y:S03]  /*58c0*/  STG.E.128 desc[UR4][R50.64+0x100], R36 ;  /* 0x0001002432007986 */ /* 0x0043e6000c101d04 */
.L_x_2680:
[----:B------:R-:W-:Y:S05]  /*58d0*/  BSYNC B2 ;  /* 0x0000000000027941 */ /* 0x000fea0003800000 */
.L_x_2679:
[----:B------:R-:W-:-:S13]  /*58e0*/  ISETP.NE.AND P3, PT, R8, RZ, PT ;  /* 0x000000ff0800720c */ /* 0x000fda0003f65270 */
        /* <DEDUP_REMOVED lines=52> */
.L_x_2684:
[----:B------:R-:W-:Y:S05]  /*5c30*/  BSYNC B2 ;  /* 0x0000000000027941 */ /* 0x000fea0003800000 */
.L_x_2683:
[----:B------:R-:W-:Y:S02]  /*5c40*/  ULDC.64 UR4, c[0x0][0x208] ;  /* 0x0000820000047ab9 */ /* 0x000fe40000000a00 */
[----:B--2---:R1:W-:Y:S03]  /*5c50*/  STG.E.128 desc[UR4][R50.64+0x180], R36 ;  /* 0x0001802432007986 */ /* 0x0043e6000c101d04 */
.L_x_2670:
[----:B------:R-:W-:Y:S05]  /*5c60*/  BSYNC B1 ;  /* 0x0000000000017941 */ /* 0x000fea0003800000 */
.L_x_2669:
        /* <DEDUP_REMOVED lines=55> */
.L_x_2689:
[----:B------:R-:W-:Y:S05]  /*5fe0*/  BSYNC B2 ;  /* 0x0000000000027941 */ /* 0x000fea0003800000 */
.L_x_2688:
[----:B------:R-:W-:Y:S02]  /*5ff0*/  ULDC.64 UR4, c[0x0][0x208] ;  /* 0x0000820000047ab9 */ /* 0x000fe40000000a00 */
[----:B--2---:R1:W-:Y:S03]  /*6000*/  STG.E.128 desc[UR4][R48.64], R36 ;  /* 0x0000002430007986 */ /* 0x0043e6000c101d04 */
.L_x_2687:
[----:B------:R-:W-:Y:S05]  /*6010*/  BSYNC B1 ;  /* 0x0000000000017941 */ /* 0x000fea0003800000 */
.L_x_2686:
        /* <DEDUP_REMOVED lines=12> */
[C---:B--2---:R-:W-:Y:S01]  /*60e0*/  LOP3.LUT R56, R37.reuse, 0xffff0000, RZ, 0xc0, !PT ;  /* 0xffff000025387812 */ /* 0x044fe200078ec0ff */
[----:B------:R-:W-:Y:S01]  /*60f0*/  IMAD.U32 R37, R37, 0x10000, RZ ;  /* 0x0001000025257824 */ /* 0x000fe200078e00ff */
[C---:B------:R-:W-:Y:S01]  /*6100*/  LOP3.LUT R51, R153.reuse, 0xffff0000, RZ, 0xc0, !PT ;  /* 0xffff000099337812 */ /* 0x040fe200078ec0ff */
[----:B------:R-:W-:Y:S01]  /*6110*/  IMAD.U32 R153, R153, 0x10000, RZ ;  /* 0x0001000099997824 */ /* 0x000fe200078e00ff */
[C---:B------:R-:W-:Y:S01]  /*6120*/  LOP3.LUT R53, R50.reuse, 0xffff0000, RZ, 0xc0, !PT ;  /* 0xffff000032357812 */ /* 0x040fe200078ec0ff */
[----:B------:R-:W-:Y:S01]  /*6130*/  IMAD.U32 R50, R50, 0x10000, RZ ;  /* 0x0001000032327824 */ /* 0x000fe200078e00ff */
[----:B------:R-:W-:Y:S01]  /*6140*/  SHF.R.U32.HI R54, RZ, 0x10, R55 ;  /* 0x00000010ff367819 */ /* 0x000fe20000011637 */
        /* <DEDUP_REMOVED lines=35> */
.L_x_2693:
[----:B------:R-:W-:Y:S05]  /*6380*/  BSYNC B2 ;  /* 0x0000000000027941 */ /* 0x000fea0003800000 */
.L_x_2692:
[----:B------:R-:W-:Y:S02]  /*6390*/  ULDC.64 UR4, c[0x0][0x208] ;  /* 0x0000820000047ab9 */ /* 0x000fe40000000a00 */
[----:B--2---:R1:W-:Y:S03]  /*63a0*/  STG.E.128 desc[UR4][R48.64+0x80], R36 ;  /* 0x0000802430007986 */ /* 0x0043e6000c101d04 */
.L_x_2691:
[----:B------:R-:W-:Y:S05]  /*63b0*/  BSYNC B1 ;  /* 0x0000000000017941 */ /* 0x000fea0003800000 */
.L_x_2690:
        /* <DEDUP_REMOVED lines=12> */
[C---:B------:R-:W-:Y:S02]  /*6480*/  LOP3.LUT R44, R37.reuse, 0xffff0000, RZ, 0xc0, !PT ;  /* 0xffff0000252c7812 */ /* 0x040fe400078ec0ff */
[C---:B------:R-:W-:Y:S01]  /*6490*/  LOP3.LUT R51, R50.reuse, 0xffff0000, RZ, 0xc0, !PT ;  /* 0xffff000032337812 */ /* 0x040fe200078ec0ff */
[----:B------:R-:W-:Y:S01]  /*64a0*/  IMAD.U32 R50, R50, 0x10000, RZ ;  /* 0x0001000032327824 */ /* 0x000fe200078e00ff */
[C---:B------:R-:W-:Y:S01]  /*64b0*/  LOP3.LUT R52, R46.reuse, 0xffff0000, RZ, 0xc0, !PT ;  /* 0xffff00002e347812 */ /* 0x040fe200078ec0ff */
[----:B------:R-:W-:Y:S01]  /*64c0*/  IMAD.U32 R46, R46, 0x10000, RZ ;  /* 0x000100002e2e7824 */ /* 0x000fe200078e00ff */
[----:B------:R-:W-:Y:S01]  /*64d0*/  SHF.R.U32.HI R53, RZ, 0x10, R47 ;  /* 0x00000010ff357819 */ /* 0x000fe2000001162f */
[----:B------:R-:W-:Y:S01]  /*64e0*/  IMAD.U32 R47, R37, 0x10000, RZ ;  /* 0x00010000252f7824 */ /* 0x000fe200078e00ff */
[----:B------:R-:W-:Y:S01]  /*64f0*/  SHF.R.U32.HI R45, RZ, 0x10, R45 ;  /* 0x00000010ff2d7819 */ /* 0x000fe2000001162d */
[C---:B------:R-:W-:Y:S01]  /*6500*/  FMUL.FTZ R37, R44.reuse, R51 ;  /* 0x000000332c257220 */ /* 0x040fe20000410000 */
[----:B------:R-:W-:Y:S01]  /*6510*/  FMUL.FTZ R44, R44, R52 ;  /* 0x000000342c2c7220 */ /* 0x000fe20000410000 */
[----:B------:R-:W-:-:S02]  /*6520*/  PRMT R53, R145, 0x5432, R53 ;  /* 0x0000543291357816 */ /* 0x000fc40000000035 */
[----:B------:R-:W-:Y:S01]  /*6530*/  PRMT R45, R142, 0x5432, R45 ;  /* 0x000054328e2d7816 */ /* 0x000fe2000000002d */
[C---:B------:R-:W-:Y:S01]  /*6540*/  FFMA.FTZ R37, R47.reuse, R52, -R37 ;  /* 0x000000342f257223 */ /* 0x040fe20000010825 */
[----:B------:R-:W-:Y:S01]  /*6550*/  FFMA.FTZ R47, R47, R51, R44 ;  /* 0x000000332f2f7223 */ /* 0x000fe2000001002c */
[C---:B------:R-:W-:Y:S01]  /*6560*/  LOP3.LUT R44, R38.reuse, 0xffff0000, RZ, 0xc0, !PT ;  /* 0xffff0000262c7812 */ /* 0x040fe200078ec0ff */
[C---:B------:R-:W-:Y:S01]  /*6570*/  IMAD.U32 R52, R53.reuse, 0x10000, RZ ;  /* 0x0001000035347824 */ /* 0x040fe200078e00ff */
[----:B------:R-:W-:Y:S01]  /*6580*/  LOP3.LUT R53, R53, 0xffff0000, RZ, 0xc0, !PT ;  /* 0xffff000035357812 */ /* 0x000fe200078ec0ff */
[C---:B------:R-:W-:Y:S01]  /*6590*/  IMAD.U32 R54, R45.reuse, 0x10000, RZ ;  /* 0x000100002d367824 */ /* 0x040fe200078e00ff */
[----:B------:R-:W-:Y:S01]  /*65a0*/  LOP3.LUT R45, R45, 0xffff0000, RZ, 0xc0, !PT ;  /* 0xffff00002d2d7812 */ /* 0x000fe200078ec0ff */
[----:B------:R-:W-:Y:S02]  /*65b0*/  IMAD.U32 R51, R38, 0x10000, RZ ;  /* 0x0001000026337824 */ /* 0x000fe400078e00ff */
[C---:B------:R-:W-:Y:S01]  /*65c0*/  FMUL.FTZ R55, R44.reuse, R52 ;  /* 0x000000342c377220 */ /* 0x040fe20000410000 */
[----:B------:R-:W-:Y:S01]  /*65d0*/  LOP3.LUT R38, R39, 0xffff0000, RZ, 0xc0, !PT ;  /* 0xffff000027267812 */ /* 0x000fe200078ec0ff */
[-C--:B------:R-:W-:Y:S01]  /*65e0*/  FMUL.FTZ R44, R44, R54.reuse ;  /* 0x000000362c2c7220 */ /* 0x080fe20000410000 */
[----:B------:R-:W-:Y:S01]  /*65f0*/  LOP3.LUT R36, R36, 0xffff0000, RZ, 0xc0, !PT ;  /* 0xffff000024247812 */ /* 0x000fe200078ec0ff */
[----:B------:R-:W-:Y:S01]  /*6600*/  FFMA.FTZ R55, R51, R54, -R55 ;  /* 0x0000003633377223 */ /* 0x000fe20000010837 */
[----:B------:R-:W-:-:S02]  /*6610*/  IMAD.U32 R39, R39, 0x10000, RZ ;  /* 0x0001000027277824 */ /* 0x000fc400078e00ff */
        /* <DEDUP_REMOVED lines=9> */
[----:B------:R-:W-:Y:S02]  /*66b0*/  F2FP.BF16.F32.PACK_AB R44, R44, R55 ;  /* 0x000000372c2c723e */ /* 0x000fe400000010ff */
[----:B------:R-:W-:-:S02]  /*66c0*/  F2FP.BF16.F32.PACK_AB R51, R52, R51 ;  /* 0x000000333433723e */ /* 0x000fc400000010ff */
[----:B------:R-:W-:Y:S01]  /*66d0*/  F2FP.BF16.F32.PACK_AB R36, R36, R38 ;  /* 0x000000262424723e */ /* 0x000fe200000010ff */
[----:B------:R-:W-:Y:S01]  /*66e0*/  IMAD.MOV.U32 R38, RZ, RZ, R44 ;  /* 0x000000ffff267224 */ /* 0x000fe200078e002c */
[----:B------:R-:W-:Y:S01]  /*66f0*/  F2FP.BF16.F32.PACK_AB R37, R47, R37 ;  /* 0x000000252f25723e */ /* 0x000fe200000010ff */
[----:B------:R-:W-:-:S07]  /*6700*/  IMAD.MOV.U32 R39, RZ, RZ, R51 ;  /* 0x000000ffff277224 */ /* 0x000fce00078e0033 */
.L_x_2697:
[----:B------:R-:W-:Y:S05]  /*6710*/  BSYNC B2 ;  /* 0x0000000000027941 */ /* 0x000fea0003800000 */
.L_x_2696:
[----:B------:R-:W-:Y:S02]  /*6720*/  ULDC.64 UR4, c[0x0][0x208] ;  /* 0x0000820000047ab9 */ /* 0x000fe40000000a00 */
[----:B--2---:R1:W-:Y:S03]  /*6730*/  STG.E.128 desc[UR4][R48.64+0x100], R36 ;  /* 0x0001002430007986 */ /* 0x0043e6000c101d04 */
.L_x_2695:
[----:B------:R-:W-:Y:S05]  /*6740*/  BSYNC B1 ;  /* 0x0000000000017941 */ /* 0x000fea0003800000 */
.L_x_2694:
[----:B------:R-:W-:-:S13]  /*6750*/  ISETP.NE.AND P3, PT, R8, RZ, PT ;  /* 0x000000ff0800720c */ /* 0x000fda0003f65270 */
[----:B------:R-:W-:Y:S05]  /*6760*/  @!P3 BRA `(.L_x_2685) ;  /* 0x0000004400ecb947 */ /* 0x000fea0003800000 */
[----:B-1234-:R1:W2:Y:S01]  /*6770*/  LDS.128 R36, [R4+0x2dc00] ;  /* 0x02dc000004247984 */ /* 0x01e2a20000000c00 */
[----:B------:R-:W-:Y:S01]  /*6780*/  ISETP.GE.AND P3, PT, R217, R122, PT ;  /* 0x0000007ad900720c */ /* 0x000fe20003f66270 */
[----:B------:R-:W-:-:S12]  /*6790*/  BSSY B1, `(.L_x_2698) ;  /* 0x000002f000017945 */ /* 0x000fd80003800000 */
[----:B-1----:R-:W-:Y:S05]  /*67a0*/  @P3 BRA `(.L_x_2699) ;  /* 0x0000000000b43947 */ /* 0x002fea0003800000 */
[--C-:B------:R-:W-:Y:S01]  /*67b0*/  SHF.R.U64 R40, R40, 0x10, R41.reuse ;  /* 0x0000001028287819 */ /* 0x100fe20000001229 */
[----:B--2---:R-:W-:Y:S01]  /*67c0*/  IMAD.U32 R44, R38, 0x10000, RZ ;  /* 0x00010000262c7824 */ /* 0x004fe200078e00ff */
[----:B------:R-:W-:Y:S01]  /*67d0*/  SHF.R.U32.HI R45, RZ, 0x10, R41 ;  /* 0x00000010ff2d7819 */ /* 0x000fe20000011629 */
[----:B------:R-:W-:Y:S01]  /*67e0*/  IMAD.U32 R47, R36, 0x10000, RZ ;  /* 0x00010000242f7824 */ /* 0x000fe200078e00ff */
[--C-:B------:R-:W-:Y:S02]  /*67f0*/  SHF.R.U64 R42, R42, 0x10, R43.reuse ;  /* 0x000000102a2a7819 */ /* 0x100fe4000000122b */
[----:B------:R-:W-:Y:S02]  /*6800*/  SHF.R.U32.HI R43, RZ, 0x10, R43 ;  /* 0x00000010ff2b7819 */ /* 0x000fe4000001162b */
[C---:B------:R-:W-:Y:S02]  /*6810*/  PRMT R40, R140.reuse, 0x5410, R40 ;  /* 0x000054108c287816 */ /* 0x040fe40000000028 */
[----:B------:R-:W-:Y:S01]  /*6820*/  PRMT R140, R140, 0x5432, R45 ;  /* 0x000054328c8c7816 */ /* 0x000fe2000000002d */
[----:B------:R-:W-:Y:S01]  /*6830*/  IMAD.U32 R45, R37, 0x10000, RZ ;  /* 0x00010000252d7824 */ /* 0x000fe200078e00ff */
[----:B------:R-:W-:-:S02]  /*6840*/  PRMT R42, R135, 0x5410, R42 ;  /* 0x00005410872a7816 */ /* 0x000fc4000000002a */
[----:B------:R-:W-:Y:S01]  /*6850*/  LOP3.LUT R53, R37, 0xffff0000, RZ, 0xc0, !PT ;  /* 0xffff000025357812 */ /* 0x000fe200078ec0ff */
[----:B------:R-:W-:Y:S01]  /*6860*/  IMAD.U32 R50, R140, 0x10000, RZ ;  /* 0x000100008c327824 */ /* 0x000fe200078e00ff */
[----:B------:R-:W-:Y:S02]  /*6870*/  PRMT R43, R135, 0x5432, R43 ;  /* 0x00005432872b7816 */ /* 0x000fe4000000002b */
[C---:B------:R-:W-:Y:S01]  /*6880*/  LOP3.LUT R37, R40.reuse, 0xffff0000, RZ, 0xc0, !PT ;  /* 0xffff000028257812 */ /* 0x040fe200078ec0ff */
[----:B------:R-:W-:Y:S01]  /*6890*/  IMAD.U32 R40, R40, 0x10000, RZ ;  /* 0x0001000028287824 */ /* 0x000fe200078e00ff */
[----:B------:R-:W-:Y:S01]  /*68a0*/  LOP3.LUT R38, R38, 0xffff0000, RZ, 0xc0, !PT ;  /* 0xffff000026267812 */ /* 0x000fe200078ec0ff */
[----:B------:R-:W-:Y:S01]  /*68b0*/  IMAD.U32 R51, R43, 0x10000, RZ ;  /* 0x000100002b337824 */ /* 0x000fe200078e00ff */
[----:B------:R-:W-:Y:S01]  /*68c0*/  LOP3.LUT R46, R42, 0xffff0000, RZ, 0xc0, !PT ;  /* 0xffff00002a2e7812 */ /* 0x000fe200078ec0ff */
[----:B------:R-:W-:Y:S01]  /*68d0*/  FMUL.FTZ R52, R53, R37 ;  /* 0x0000002535347220 */ /* 0x000fe20000410000 */
[----:B------:R-:W-:Y:S01]  /*68e0*/  LOP3.LUT R41, R39, 0xffff0000, RZ, 0xc0, !PT ;  /* 0xffff000027297812 */ /* 0x000fe200078ec0ff */
[C---:B------:R-:W-:Y:S01]  /*68f0*/  FMUL.FTZ R54, R38.reuse, R50 ;  /* 0x0000003226367220 */ /* 0x040fe20000410000 */
[----:B------:R-:W-:Y:S01]  /*6900*/  FMUL.FTZ R38, R38, R51 ;  /* 0x0000003326267220 */ /* 0x000fe20000410000 */
[-C--:B------:R-:W-:Y:S01]  /*6910*/  FMUL.FTZ R53, R53, R46.reuse ;  /* 0x0000002e35357220 */ /* 0x080fe20000410000 */
[----:B------:R-:W-:Y:S01]  /*6920*/  FFMA.FTZ R52, R45, R46, -R52 ;  /* 0x0000002e2d347223 */ /* 0x000fe20000010834 */
[----:B------:R-:W-:Y:S01]  /*6930*/  LOP3.LUT R140, R140, 0xffff0000, RZ, 0xc0, !PT ;  /* 0xffff00008c8c7812 */ /* 0x000fe200078ec0ff */
[----:B------:R-:W-:Y:S01]  /*6940*/  IMAD.U32 R42, R42, 0x10000, RZ ;  /* 0x000100002a2a7824 */ /* 0x000fe200078e00ff */
[----:B------:R-:W-:Y:S01]  /*6950*/  LOP3.LUT R46, R43, 0xffff0000, RZ, 0xc0, !PT ;  /* 0xffff00002b2e7812 */ /* 0x000fe200078ec0ff */
[----:B------:R-:W-:Y:S01]  /*6960*/  FFMA.FTZ R53, R45, R37, R53 ;  /* 0x000000252d357223 */ /* 0x000fe20000010035 */
[----:B------:R-:W-:Y:S01]  /*6970*/  LOP3.LUT R36, R36, 0xffff0000, RZ, 0xc0, !PT ;  /* 0xffff000024247812 */ /* 0x000fe200078ec0ff */
[----:B------:R-:W-:Y:S01]  /*6980*/  FFMA.FTZ R37, R44, R50, R38 ;  /* 0x000000322c257223 */ /* 0x000fe20000010026 */
[----:B------:R-:W-:Y:S01]  /*6990*/  FMUL.FTZ R38, R41, R140 ;  /* 0x0000008c29267220 */ /* 0x000fe20000410000 */
[----:B------:R-:W-:-:S02]  /*69a0*/  IMAD.U32 R39, R39, 0x10000, RZ ;  /* 0x0001000027277824 */ /* 0x000fc400078e00ff */
[----:B------:R-:W-:Y:S01]  /*69b0*/  FMUL.FTZ R41, R41, R46 ;  /* 0x0000002e29297220 */ /* 0x000fe20000410000 */
        /* <DEDUP_REMOVED lines=11> */
[----:B------:R-:W-:-:S07]  /*6a70*/  F2FP.BF16.F32.PACK_AB R36, R43, R44 ;  /* 0x0000002c2b24723e */ /* 0x000fce00000010ff */
.L_x_2699:
[----:B------:R-:W-:Y:S05]  /*6a80*/  BSYNC B1 ;  /* 0x0000000000017941 */ /* 0x000fea0003800000 */
.L_x_2698:
[----:B------:R-:W-:Y:S02]  /*6a90*/  ULDC.64 UR4, c[0x0][0x208] ;  /* 0x0000820000047ab9 */ /* 0x000fe40000000a00 */
[----:B--2---:R1:W-:Y:S01]  /*6aa0*/  STG.E.128 desc[UR4][R48.64+0x180], R36 ;  /* 0x0001802430007986 */ /* 0x0043e2000c101d04 */
[----:B------:R-:W-:Y:S05]  /*6ab0*/  BRA `(.L_x_2685) ;  /* 0x0000004400187947 */ /* 0x000fea0003800000 */
.L_x_2643:
[----:B------:R-:W-:Y:S01]  /*6ac0*/  ISETP.GE.AND P4, PT, R212, R3, PT ;  /* 0x00000003d400720c */ /* 0x000fe20003f86270 */
[----:B------:R-:W-:Y:S01]  /*6ad0*/  BSSY B1, `(.L_x_2700) ;  /* 0x0000024000017945 */ /* 0x000fe20003800000 */
[----:B------:R-:W-:Y:S02]  /*6ae0*/  CS2R R54, SRZ ;  /* 0x0000000000367805 */ /* 0x000fe4000001ff00 */
[----:B------:R-:W-:Y:S02]  /*6af0*/  CS2R R38, SRZ ;  /* 0x0000000000267805 */ /* 0x000fe4000001ff00 */
[----:B------:R-:W-:Y:S02]  /*6b00*/  CS2R R36, SRZ ;  /* 0x0000000000247805 */ /* 0x000fe4000001ff00 */
[----:B------:R-:W-:Y:S02]  /*6b10*/  CS2R R42, SRZ ;  /* 0x00000000002a7805 */ /* 0x000fe4000001ff00 */
[----:B0-----:R-:W-:-:S02]  /*6b20*/  CS2R R40, SRZ ;  /* 0x0000000000287805 */ /* 0x001fc4000001ff00 */
[----:B------:R-:W-:Y:S02]  /*6b30*/  CS2R R46, SRZ ;  /* 0x00000000002e7805 */ /* 0x000fe4000001ff00 */
[----:B------:R-:W-:Y:S02]  /*6b40*/  CS2R R44, SRZ ;  /* 0x00000000002c7805 */ /* 0x000fe4000001ff00 */
[----:B------:R-:W-:Y:S02]  /*6b50*/  CS2R R50, SRZ ;  /* 0x0000000000327805 */ /* 0x000fe4000001ff00 */
[----:B------:R-:W-:Y:S01]  /*6b60*/  CS2R R48, SRZ ;  /* 0x0000000000307805 */ /* 0x000fe2000001ff00 */
[----:B------:R-:W-:Y:S06]  /*6b70*/  @P4 BRA `(.L_x_2701) ;  /* 0x0000000000644947 */ /* 0x000fec0003800000 */
[----:B------:R-:W-:Y:S01]  /*6b80*/  IADD3 R36, P2, R102, R86, RZ ;  /* 0x0000005666247210 */ /* 0x000fe20007f5e0ff */
[----:B------:R-:W-:Y:S01]  /*6b90*/  ULDC.64 UR4, c[0x0][0x3e8] ;  /* 0x0000fa0000047ab9 */ /* 0x000fe20000000a00 */
[-C--:B------:R-:W-:Y:S02]  /*6ba0*/  ISETP.GE.AND P3, PT, R18, R122.reuse, PT ;  /* 0x0000007a1200720c */ /* 0x080fe40003f66270 */
[----:B------:R-:W-:Y:S02]  /*6bb0*/  CS2R R42, SRZ ;  /* 0x00000000002a7805 */ /* 0x000fe4000001ff00 */
[----:B------:R-:W-:Y:S01]  /*6bc0*/  LEA R44, P5, R36, UR4, 0x1 ;  /* 0x00000004242c7c11 */ /* 0x000fe2000f8a08ff */
[----:B------:R-:W-:Y:S01]  /*6bd0*/  IMAD.X R37, R0, 0x1, R21, P2 ;  /* 0x0000000100257824 */ /* 0x000fe200010e0615 */
[----:B------:R-:W-:Y:S02]  /*6be0*/  ISETP.GE.AND P2, PT, R213, R122, PT ;  /* 0x0000007ad500720c */ /* 0x000fe40003f46270 */
[----:B------:R-:W-:-:S02]  /*6bf0*/  CS2R R40, SRZ ;  /* 0x0000000000287805 */ /* 0x000fc4000001ff00 */
[----:B------:R-:W-:Y:S01]  /*6c00*/  CS2R R38, SRZ ;  /* 0x0000000000267805 */ /* 0x000fe2000001ff00 */
[----:B------:R-:W-:Y:S01]  /*6c10*/  ULDC.64 UR6, c[0x0][0x208] ;  /* 0x0000820000067ab9 */ /* 0x000fe20000000a00 */
[----:B------:R-:W-:Y:S01]  /*6c20*/  LEA.HI.X R45, R36, UR5, R37, 0x1, P5 ;  /* 0x00000005242d7c11 */ /* 0x000fe2000a8f0c25 */
[----:B------:R-:W-:Y:S01]  /*6c30*/  ULDC.64 UR4, c[0x0][0x400] ;  /* 0x0001000000047ab9 */ /* 0x000fe20000000a00 */
[----:B------:R-:W-:Y:S02]  /*6c40*/  IADD3 R46, P5, R108, R84, RZ ;  /* 0x000000546c2e7210 */ /* 0x000fe40007fbe0ff */
[----:B------:R-:W-:Y:S02]  /*6c50*/  CS2R R36, SRZ ;  /* 0x0000000000247805 */ /* 0x000fe4000001ff00 */
[----:B------:R-:W-:Y:S01]  /*6c60*/  CS2R R50, SRZ ;  /* 0x0000000000327805 */ /* 0x000fe2000001ff00 */
[----:B------:R-:W5:Y:S01]  /*6c70*/  @!P3 LDG.E.128 R40, desc[UR6][R44.64] ;  /* 0x000000062c28b981 */ /* 0x000f62000c1e1d00 */
[----:B------:R-:W-:Y:S01]  /*6c80*/  IMAD.X R47, R114, 0x1, R15, P5 ;  /* 0x00000001722f7824 */ /* 0x000fe200028e060f */
[----:B------:R-:W-:-:S02]  /*6c90*/  LEA R52, P5, R46, UR4, 0x1 ;  /* 0x000000042e347c11 */ /* 0x000fc4000f8a08ff */
[----:B------:R0:W5:Y:S01]  /*6ca0*/  @!P2 LDG.E.128 R36, desc[UR6][R44.64+0x80] ;  /* 0x000080062c24a981 */ /* 0x000162000c1e1d00 */
[----:B------:R-:W-:Y:S02]  /*6cb0*/  CS2R R48, SRZ ;  /* 0x0000000000307805 */ /* 0x000fe4000001ff00 */
[----:B------:R-:W-:Y:S02]  /*6cc0*/  LEA.HI.X R53, R46, UR5, R47, 0x1, P5 ;  /* 0x000000052e357c11 */ /* 0x000fe4000a8f0c2f */
[----:B------:R-:W-:-:S03]  /*6cd0*/  CS2R R46, SRZ ;  /* 0x00000000002e7805 */ /* 0x000fc6000001ff00 */
[----:B------:R1:W5:Y:S01]  /*6ce0*/  @!P3 LDG.E.128 R48, desc[UR6][R52.64] ;  /* 0x000000063430b981 */ /* 0x000362000c1e1d00 */
[----:B0-----:R-:W-:-:S06]  /*6cf0*/  CS2R R44, SRZ ;  /* 0x00000000002c7805 */ /* 0x001fcc000001ff00 */
[----:B------:R1:W5:Y:S02]  /*6d00*/  @!P2 LDG.E.128 R44, desc[UR6][R52.64+0x80] ;  /* 0x00008006342ca981 */ /* 0x000364000c1e1d00 */
.L_x_2701:
[----:B------:R-:W-:Y:S05]  /*6d10*/  BSYNC B1 ;  /* 0x0000000000017941 */ /* 0x000fea0003800000 */
.L_x_2700:
[----:B------:R-:W2:Y:S01]  /*6d20*/  LDL.LU R60, [R1+0x10] ;  /* 0x00001000013c7983 */ /* 0x000ea20000300800 */
[----:B-1---5:R-:W-:Y:S01]  /*6d30*/  IMAD.MOV.U32 R53, RZ, RZ, R38 ;  /* 0x000000ffff357224 */ /* 0x022fe200078e0026 */
[----:B------:R-:W-:Y:S01]  /*6d40*/  BSSY B1, `(.L_x_2702) ;  /* 0x0000040000017945 */ /* 0x000fe20003800000 */
[----:B------:R-:W-:Y:S01]  /*6d50*/  IMAD.MOV.U32 R52, RZ, RZ, R39 ;  /* 0x000000ffff347224 */ /* 0x000fe200078e0027 */
[----:B------:R-:W-:Y:S01]  /*6d60*/  CS2R R62, SRZ ;  /* 0x00000000003e7805 */ /* 0x000fe2000001ff00 */
[----:B------:R-:W-:Y:S01]  /*6d70*/  VIADD R58, R212, 0x20 ;  /* 0x00000020d43a7836 */ /* 0x000fe20000000000 */
        /* <DEDUP_REMOVED lines=25> */
[----:B------:R-:W-:Y:S02]  /*6f10*/  PRMT R171, R56, 0x5410, R57 ;  /* 0x0000541038ab7816 */ /* 0x000fe40000000039 */
[----:B------:R-:W-:Y:S02]  /*6f20*/  CS2R R56, SRZ ;  /* 0x0000000000387805 */ /* 0x000fe4000001ff00 */
[----:B------:R-:W-:Y:S02]  /*6f30*/  PRMT R151, R52, 0x7610, R151 ;  /* 0x0000761034977816 */ /* 0x000fe40000000097 */
[----:B------:R-:W-:Y:S01]  /*6f40*/  CS2R R52, SRZ ;  /* 0x0000000000347805 */ /* 0x000fe2000001ff00 */
[----:B------:R-:W-:Y:S01]  /*6f50*/  IMAD.MOV.U32 R71, RZ, RZ, R49 ;  /* 0x000000ffff477224 */ /* 0x000fe200078e0031 */
        /* <DEDUP_REMOVED lines=11> */
[----:B------:R-:W-:Y:S01]  /*7010*/  LEA R60, P2, R52, UR4, 0x1 ;  /* 0x00000004343c7c11 */ /* 0x000fe2000f8408ff */
[----:B------:R-:W-:-:S03]  /*7020*/  ULDC.64 UR6, c[0x0][0x208] ;  /* 0x0000820000067ab9 */ /* 0x000fc60000000a00 */
[----:B------:R-:W-:Y:S01]  /*7030*/  LEA.HI.X R61, R52, UR5, R53, 0x1, P2 ;  /* 0x00000005343d7c11 */ /* 0x000fe200090f0c35 */
[----:B------:R-:W-:Y:S01]  /*7040*/  ULDC.64 UR4, c[0x0][0x400] ;  /* 0x0001000000047ab9 */ /* 0x000fe20000000a00 */
[----:B------:R-:W-:-:S04]  /*7050*/  IADD3 R52, P2, P3, R108, R84, R28 ;  /* 0x000000546c347210 */ /* 0x000fc80007b5e01c */
[----:B------:R-:W-:Y:S02]  /*7060*/  IADD3.X R53, R15, R114, R30, P2, P3 ;  /* 0x000000720f357210 */ /* 0x000fe400017e641e */
[C---:B------:R-:W-:Y:S02]  /*7070*/  LEA R68, P2, R52.reuse, UR4, 0x1 ;  /* 0x0000000434447c11 */ /* 0x040fe4000f8408ff */
[-C--:B------:R-:W-:Y:S02]  /*7080*/  ISETP.GE.AND P3, PT, R213, R122.reuse, PT ;  /* 0x0000007ad500720c */ /* 0x080fe40003f66270 */
[----:B------:R-:W-:Y:S02]  /*7090*/  LEA.HI.X R69, R52, UR5, R53, 0x1, P2 ;  /* 0x0000000534457c11 */ /* 0x000fe400090f0c35 */
[----:B------:R-:W-:Y:S02]  /*70a0*/  CS2R R52, SRZ ;  /* 0x0000000000347805 */ /* 0x000fe4000001ff00 */
[----:B------:R-:W-:-:S02]  /*70b0*/  ISETP.GE.AND P2, PT, R18, R122, PT ;  /* 0x0000007a1200720c */ /* 0x000fc40003f46270 */
[----:B------:R-:W-:Y:S02]  /*70c0*/  CS2R R66, SRZ ;  /* 0x0000000000427805 */ /* 0x000fe4000001ff00 */
[----:B------:R-:W-:Y:S02]  /*70d0*/  CS2R R64, SRZ ;  /* 0x0000000000407805 */ /* 0x000fe4000001ff00 */
[----:B------:R-:W-:Y:S01]  /*70e0*/  CS2R R62, SRZ ;  /* 0x00000000003e7805 */ /* 0x000fe2000001ff00 */
[----:B------:R-:W5:Y:S06]  /*70f0*/  @!P3 LDG.E.128 R52, desc[UR6][R60.64+0x80] ;  /* 0x000080063c34b981 */ /* 0x000f6c000c1e1d00 */
[----:B------:R0:W5:Y:S04]  /*7100*/  @!P2 LDG.E.128 R56, desc[UR6][R60.64] ;  /* 0x000000063c38a981 */ /* 0x000168000c1e1d00 */
[----:B------:R1:W5:Y:S01]  /*7110*/  @!P2 LDG.E.128 R64, desc[UR6][R68.64] ;  /* 0x000000064440a981 */ /* 0x000362000c1e1d00 */
[----:B0-----:R-:W-:-:S06]  /*7120*/  CS2R R60, SRZ ;  /* 0x00000000003c7805 */ /* 0x001fcc000001ff00 */
[----:B------:R1:W5:Y:S02]  /*7130*/  @!P3 LDG.E.128 R60, desc[UR6][R68.64+0x80] ;  /* 0x00008006443cb981 */ /* 0x000364000c1e1d00 */
.L_x_2703:
[----:B------:R-:W-:Y:S05]  /*7140*/  BSYNC B1 ;  /* 0x0000000000017941 */ /* 0x000fea0003800000 */
.L_x_2702:
[----:B-1---5:R-:W-:Y:S01]  /*7150*/  IMAD.MOV.U32 R69, RZ, RZ, R54 ;  /* 0x000000ffff457224 */ /* 0x022fe200078e0036 */
[----:B------:R-:W-:Y:S01]  /*7160*/  PRMT R150, R150, 0x5410, R70 ;  /* 0x0000541096967816 */ /* 0x000fe20000000046 */
[----:B------:R-:W-:Y:S01]  /*7170*/  IMAD.MOV.U32 R68, RZ, RZ, R55 ;  /* 0x000000ffff447224 */ /* 0x000fe200078e0037 */
[----:B------:R-:W-:Y:S01]  /*7180*/  PRMT R151, R151, 0x5410, R71 ;  /* 0x0000541097977816 */ /* 0x000fe20000000047 */
[----:B------:R-:W-:Y:S01]  /*7190*/  VIADD R72, R212, 0x40 ;  /* 0x00000040d4487836 */ /* 0x000fe20000000000 */
[----:B------:R-:W-:Y:S01]  /*71a0*/  BSSY B1, `(.L_x_2704) ;  /* 0x0000036000017945 */ /* 0x000fe20003800000 */
[----:B------:R-:W-:Y:S01]  /*71b0*/  IMAD.MOV.U32 R71, RZ, RZ, R52 ;  /* 0x000000ffff477224 */ /* 0x000fe200078e0034 */
[----:B------:R-:W-:Y:S01]  /*71c0*/  PRMT R161, R69, 0x5410, R68 ;  /* 0x0000541045a17816 */ /* 0x000fe20000000044 */
[----:B------:R-:W-:Y:S01]  /*71d0*/  IMAD.MOV.U32 R69, RZ, RZ, R58 ;  /* 0x000000ffff457224 */ /* 0x000fe200078e003a */
[----:B------:R-:W-:Y:S01]  /*71e0*/  ISETP.GE.AND P3, PT, R72, R3, PT ;  /* 0x000000034800720c */ /* 0x000fe20003f66270 */
[----:B------:R-:W-:Y:S01]  /*71f0*/  IMAD.MOV.U32 R68, RZ, RZ, R59 ;  /* 0x000000ffff447224 */ /* 0x000fe200078e003b */
[----:B------:R-:W-:Y:S01]  /*7200*/  CS2R R74, SRZ ;  /* 0x00000000004a7805 */ /* 0x000fe2000001ff00 */
[----:B------:R-:W-:Y:S01]  /*7210*/  IMAD.MOV.U32 R70, RZ, RZ, R53 ;  /* 0x000000ffff467224 */ /* 0x000fe200078e0035 */
[----:B------:R-:W-:-:S02]  /*7220*/  CS2R R72, SRZ ;  /* 0x0000000000487805 */ /* 0x000fc4000001ff00 */
[----:B------:R-:W-:Y:S02]  /*7230*/  CS2R R78, SRZ ;  /* 0x00000000004e7805 */ /* 0x000fe4000001ff00 */
[----:B------:R-:W-:Y:S01]  /*7240*/  PRMT R165, R69, 0x5410, R68 ;  /* 0x0000541045a57816 */ /* 0x000fe20000000044 */
[----:B------:R-:W-:Y:S01]  /*7250*/  IMAD.MOV.U32 R69, RZ, RZ, R62 ;  /* 0x000000ffff457224 */ /* 0x000fe200078e003e */
[----:B------:R-:W-:Y:S01]  /*7260*/  PRMT R162, R71, 0x5410, R70 ;  /* 0x0000541047a27816 */ /* 0x000fe20000000046 */
[----:B------:R-:W-:Y:S01]  /*7270*/  IMAD.MOV.U32 R68, RZ, RZ, R63 ;  /* 0x000000ffff447224 */ /* 0x000fe200078e003f */
[----:B------:R-:W-:Y:S01]  /*7280*/  CS2R R76, SRZ ;  /* 0x00000000004c7805 */ /* 0x000fe2000001ff00 */
        /* <DEDUP_REMOVED lines=39> */
.L_x_2705:
[----:B------:R-:W-:Y:S05]  /*7500*/  BSYNC B1 ;  /* 0x0000000000017941 */ /* 0x000fea0003800000 */
.L_x_2704:
        /* <DEDUP_REMOVED lines=33> */
.L_x_2706:
[----:B------:R-:W-:Y:S01]  /*7720*/  IMAD R0, R17, 0x8, R16 ;  /* 0x0000000811007824 */ /* 0x000fe200078e0210 */
[----:B------:R-:W-:Y:S01]  /*7730*/  SHF.L.U32 R114, R219, 0x1f, RZ ;  /* 0x0000001fdb727819 */ /* 0x000fe200000006ff */
[----:B------:R-:W0:Y:S01]  /*7740*/  LDC R140, c[0x0][0x2f4] ;  /* 0x0000bd00ff8c7b82 */ /* 0x000e220000000800 */
[----:B------:R-:W-:Y:S01]  /*7750*/  BSSY B1, `(.L_x_2707) ;  /* 0x0000004000017945 */ /* 0x000fe20003800000 */
[----:B------:R-:W-:Y:S01]  /*7760*/  IMAD.MOV.U32 R125, RZ, RZ, R88 ;  /* 0x000000ffff7d7224 */ /* 0x000fe200078e0058 */
[----:B------:R-:W1:Y:S02]  /*7770*/  SYNCS.PHASECHK.TRANS64.TRYWAIT P5, [R0+URZ+0x38890], R114 ;  /* 0x03889072000075a7 */ /* 0x000e6400080a017f */
[----:B-1----:R-:W-:Y:S05]  /*7780*/  @!P5 BRA `(.L_x_2708) ;  /* 0x000002d40068d947 */ /* 0x002fea0003800000 */
.L_x_3080:
[----:B------:R-:W-:Y:S05]  /*7790*/  BSYNC B1 ;  /* 0x0000000000017941 */ /* 0x000fea0003800000 */
.L_x_2707:
        /* <DEDUP_REMOVED lines=37> */
[----:B------:R-:W-:Y:S02]  /*79f0*/  SHF.R.U64 R41, R42, 0x10, R43 ;  /* 0x000000102a297819 */ /* 0x000fe4000000122b */
[--C-:B------:R-:W-:Y:S02]  /*7a00*/  SHF.R.U64 R42, R48, 0x10, R49.reuse ;  /* 0x00000010302a7819 */ /* 0x100fe40000001231 */
[----:B------:R-:W-:Y:S02]  /*7a10*/  SHF.R.U32.HI R48, RZ, 0x10, R49 ;  /* 0x00000010ff307819 */ /* 0x000fe40000011631 */
[----:B------:R-:W-:-:S02]  /*7a20*/  PRMT R40, R147, 0x5432, R40 ;  /* 0x0000543293287816 */ /* 0x000fc40000000028 */
[----:B------:R-:W-:Y:S02]  /*7a30*/  SHF.R.U32.HI R147, RZ, 0x10, R43 ;  /* 0x00000010ff937819 */ /* 0x000fe4000001162b */
[--C-:B------:R-:W-:Y:S02]  /*7a40*/  SHF.R.U64 R43, R50, 0x10, R51.reuse ;  /* 0x00000010322b7819 */ /* 0x100fe40000001233 */
[----:B------:R-:W-:Y:S02]  /*7a50*/  SHF.R.U32.HI R49, RZ, 0x10, R51 ;  /* 0x00000010ff317819 */ /* 0x000fe40000011633 */
[----:B------:R-:W-:Y:S02]  /*7a60*/  PRMT R51, R151, 0x5432, R48 ;  /* 0x0000543297337816 */ /* 0x000fe40000000030 */
[----:B------:R-:W-:Y:S02]  /*7a70*/  PRMT R148, R149, 0x5432, R148 ;  /* 0x0000543295947816 */ /* 0x000fe40000000094 */
[C---:B------:R-:W-:Y:S01]  /*7a80*/  PRMT R50, R150.reuse, 0x5410, R147 ;  /* 0x0000541096327816 */ /* 0x040fe20000000093 */
[----:B------:R-:W-:Y:S01]  /*7a90*/  IMAD.U32 R48, R51, 0x10000, RZ ;  /* 0x0001000033307824 */ /* 0x000fe200078e00ff */
[----:B------:R-:W-:Y:S01]  /*7aa0*/  PRMT R42, R150, 0x5432, R42 ;  /* 0x00005432962a7816 */ /* 0x000fe2000000002a */
[----:B0-----:R-:W-:Y:S01]  /*7ab0*/  IMAD.U32 R150, R89, 0x10000, RZ ;  /* 0x0001000059967824 */ /* 0x001fe200078e00ff */
[----:B------:R-:W-:Y:S01]  /*7ac0*/  PRMT R43, R151, 0x5410, R43 ;  /* 0x00005410972b7816 */ /* 0x000fe2000000002b */
[----:B------:R-:W-:Y:S01]  /*7ad0*/  IMAD.U32 R151, R148, 0x10000, RZ ;  /* 0x0001000094977824 */ /* 0x000fe200078e00ff */
[----:B------:R-:W-:Y:S01]  /*7ae0*/  PRMT R147, R174, 0x5410, R49 ;  /* 0x00005410ae937816 */ /* 0x000fe20000000031 */
[----:B------:R-:W-:Y:S01]  /*7af0*/  FMUL.FTZ R49, R150, R48 ;  /* 0x0000003096317220 */ /* 0x000fe20000410000 */
[----:B------:R-:W-:Y:S01]  /*7b00*/  PRMT R41, R149, 0x5410, R41 ;  /* 0x0000541095297816 */ /* 0x000fe20000000029 */
[----:B--2---:R-:W-:-:S02]  /*7b10*/  IMAD.U32 R149, R85, 0x10000, RZ ;  /* 0x0001000055957824 */ /* 0x004fc400078e00ff */
[-C--:B------:R-:W-:Y:S01]  /*7b20*/  FMUL.FTZ R150, R150, R151.reuse ;  /* 0x0000009796967220 */ /* 0x080fe20000410000 */
[----:B------:R-:W-:Y:S01]  /*7b30*/  LOP3.LUT R89, R89, 0xffff0000, RZ, 0xc0, !PT ;  /* 0xffff000059597812 */ /* 0x000fe200078ec0ff */
[C---:B------:R-:W-:Y:S02]  /*7b40*/  FFMA.FTZ R49, R149.reuse, R151, -R49 ;  /* 0x0000009795317223 */ /* 0x040fe40000010831 */
[----:B------:R-:W-:Y:S01]  /*7b50*/  FFMA.FTZ R48, R149, R48, R150 ;  /* 0x0000003095307223 */ /* 0x000fe20000010096 */
[----:B------:R-:W-:Y:S01]  /*7b60*/  LOP3.LUT R149, R51, 0xffff0000, RZ, 0xc0, !PT ;  /* 0xffff000033957812 */ /* 0x000fe200078ec0ff */
[----:B------:R-:W-:Y:S01]  /*7b70*/  IMAD.U32 R150, R91, 0x10000, RZ ;  /* 0x000100005b967824 */ /* 0x000fe200078e00ff */
[----:B------:R-:W-:Y:S01]  /*7b80*/  LOP3.LUT R148, R148, 0xffff0000, RZ, 0xc0, !PT ;  /* 0xffff000094947812 */ /* 0x000fe200078ec0ff */
[----:B------:R-:W-:Y:S01]  /*7b90*/  IMAD.U32 R151, R50, 0x10000, RZ ;  /* 0x0001000032977824 */ /* 0x000fe200078e00ff */
[----:B------:R-:W-:Y:S01]  /*7ba0*/  LOP3.LUT R85, R85, 0xffff0000, RZ, 0xc0, !PT ;  /* 0xffff000055557812 */ /* 0x000fe200078ec0ff */
[----:B------:R-:W-:Y:S01]  /*7bb0*/  FMUL.FTZ R51, R89, R149 ;  /* 0x0000009559337220 */ /* 0x000fe20000410000 */
[----:B------:R-:W-:Y:S01]  /*7bc0*/  LOP3.LUT R91, R91, 0xffff0000, RZ, 0xc0, !PT ;  /* 0xffff00005b5b7812 */ /* 0x000fe200078ec0ff */
[----:B------:R-:W-:-:S02]  /*7bd0*/  FMUL.FTZ R89, R89, R148 ;  /* 0x0000009459597220 */ /* 0x000fc40000410000 */
[----:B------:R-:W-:Y:S01]  /*7be0*/  FFMA.FTZ R51, R85, R148, -R51 ;  /* 0x0000009455337223 */ /* 0x000fe20000010833 */
[----:B------:R-:W-:Y:S02]  /*7bf0*/  IMAD.U32 R148, R147, 0x10000, RZ ;  /* 0x0001000093947824 */ /* 0x000fe400078e00ff */
[----:B------:R-:W-:Y:S01]  /*7c00*/  FFMA.FTZ R85, R85, R149, R89 ;  /* 0x0000009555557223 */ /* 0x000fe20000010059 */
[----:B------:R-:W-:Y:S01]  /*7c10*/  IMAD.U32 R149, R87, 0x10000, RZ ;  /* 0x0001000057957824 */ /* 0x000fe200078e00ff */
[----:B------:R-:W-:Y:S01]  /*7c20*/  LOP3.LUT R147, R147, 0xffff0000, RZ, 0xc0, !PT ;  /* 0xffff000093937812 */ /* 0x000fe200078ec0ff */
[CC--:B------:R-:W-:Y:S01]  /*7c30*/  FMUL.FTZ R89, R150.reuse, R148.reuse ;  /* 0x0000009496597220 */ /* 0x0c0fe20000410000 */
[-C--:B------:R-:W-:Y:S01]  /*7c40*/  FMUL.FTZ R150, R150, R151.reuse ;  /* 0x0000009796967220 */ /* 0x080fe20000410000 */
[----:B------:R-:W-:Y:S02]  /*7c50*/  LOP3.LUT R87, R87, 0xffff0000, RZ, 0xc0, !PT ;  /* 0xffff000057577812 */ /* 0x000fe400078ec0ff */
[C---:B------:R-:W-:Y:S01]  /*7c60*/  FFMA.FTZ R89, R149.reuse, R151, -R89 ;  /* 0x0000009795597223 */ /* 0x040fe20000010859 */
[----:B------:R-:W-:Y:S01]  /*7c70*/  FFMA.FTZ R148, R149, R148, R150 ;  /* 0x0000009495947223 */ /* 0x000fe20000010096 */
[----:B------:R-:W-:Y:S01]  /*7c80*/  LOP3.LUT R149, R50, 0xffff0000, RZ, 0xc0, !PT ;  /* 0xffff000032957812 */ /* 0x000fe200078ec0ff */
[----:B------:R-:W-:Y:S01]  /*7c90*/  FMUL.FTZ R50, R91, R147 ;  /* 0x000000935b327220 */ /* 0x000fe20000410000 */
[----:B------:R-:W-:Y:S01]  /*7ca0*/  F2FP.BF16.F32.PACK_AB R48, R85, R48 ;  /* 0x000000305530723e */ /* 0x000fe200000010ff */
[C---:B------:R-:W-:Y:S01]  /*7cb0*/  IMAD.U32 R85, R42.reuse, 0x10000, RZ ;  /* 0x000100002a557824 */ /* 0x040fe200078e00ff */
[----:B------:R-:W-:Y:S01]  /*7cc0*/  F2FP.BF16.F32.PACK_AB R49, R51, R49 ;  /* 0x000000313331723e */ /* 0x000fe200000010ff */
[-C--:B------:R-:W-:Y:S01]  /*7cd0*/  FFMA.FTZ R50, R87, R149.reuse, -R50 ;  /* 0x0000009557327223 */ /* 0x080fe20000010832 */
[----:B------:R-:W-:Y:S01]  /*7ce0*/  FMUL.FTZ R91, R91, R149 ;  /* 0x000000955b5b7220 */ /* 0x000fe20000410000 */
[----:B------:R-:W-:-:S03]  /*7cf0*/  LOP3.LUT R42, R42, 0xffff0000, RZ, 0xc0, !PT ;  /* 0xffff00002a2a7812 */ /* 0x000fc600078ec0ff */
[----:B------:R-:W-:Y:S01]  /*7d00*/  FFMA.FTZ R87, R87, R147, R91 ;  /* 0x0000009357577223 */ /* 0x000fe2000001005b */
[----:B------:R-:W-:Y:S01]  /*7d10*/  F2FP.BF16.F32.PACK_AB R50, R50, R89 ;  /* 0x000000593232723e */ /* 0x000fe200000010ff */
[----:B------:R-:W-:Y:S02]  /*7d20*/  IMAD.U32 R89, R88, 0x10000, RZ ;  /* 0x0001000058597824 */ /* 0x000fe400078e00ff */
[----:B------:R-:W-:Y:S01]  /*7d30*/  IMAD.U32 R91, R40, 0x10000, RZ ;  /* 0x00010000285b7824 */ /* 0x000fe200078e00ff */
[----:B------:R-:W-:Y:S01]  /*7d40*/  F2FP.BF16.F32.PACK_AB R148, R87, R148 ;  /* 0x000000945794723e */ /* 0x000fe200000010ff */
        /* <DEDUP_REMOVED lines=18> */
[C---:B------:R-:W-:Y:S02]  /*7e70*/  IMAD.U32 R88, R86.reuse, 0x10000, RZ ;  /* 0x0001000056587824 */ /* 0x040fe400078e00ff */
[-C--:B------:R-:W-:Y:S01]  /*7e80*/  FMUL.FTZ R91, R91, R87.reuse ;  /* 0x000000575b5b7220 */ /* 0x080fe20000410000 */
[----:B------:R-:W-:Y:S01]  /*7e90*/  LOP3.LUT R86, R86, 0xffff0000, RZ, 0xc0, !PT ;  /* 0xffff000056567812 */ /* 0x000fe200078ec0ff */
[----:B------:R-:W-:-:S02]  /*7ea0*/  FFMA.FTZ R89, R88, R87, -R89 ;  /* 0x0000005758597223 */ /* 0x000fc40000010859 */
[----:B------:R-:W-:Y:S01]  /*7eb0*/  FFMA.FTZ R91, R88, R84, R91 ;  /* 0x00000054585b7223 */ /* 0x000fe2000001005b */
[----:B------:R-:W-:Y:S02]  /*7ec0*/  LOP3.LUT R84, R90, 0xffff0000, RZ, 0xc0, !PT ;  /* 0xffff00005a547812 */ /* 0x000fe400078ec0ff */
[----:B------:R-:W-:Y:S02]  /*7ed0*/  F2FP.BF16.F32.PACK_AB R40, R40, R51 ;  /* 0x000000332828723e */ /* 0x000fe400000010ff */
[----:B------:R-:W-:Y:S01]  /*7ee0*/  F2FP.BF16.F32.PACK_AB R42, R42, R85 ;  /* 0x000000552a2a723e */ /* 0x000fe200000010ff */
[C---:B------:R-:W-:Y:S01]  /*7ef0*/  FMUL.FTZ R87, R84.reuse, R43 ;  /* 0x0000002b54577220 */ /* 0x040fe20000410000 */
[-C--:B------:R-:W-:Y:S01]  /*7f00*/  FMUL.FTZ R84, R84, R41.reuse ;  /* 0x0000002954547220 */ /* 0x080fe20000410000 */
[----:B------:R-:W-:Y:S02]  /*7f10*/  IMAD.MOV.U32 R85, RZ, RZ, R49 ;  /* 0x000000ffff557224 */ /* 0x000fe400078e0031 */
[C---:B------:R-:W-:Y:S01]  /*7f20*/  FFMA.FTZ R87, R86.reuse, R41, -R87 ;  /* 0x0000002956577223 */ /* 0x040fe20000010857 */
[----:B------:R-:W-:Y:S01]  /*7f30*/  FFMA.FTZ R84, R86, R43, R84 ;  /* 0x0000002b56547223 */ /* 0x000fe20000010054 */
[----:B------:R-:W-:-:S03]  /*7f40*/  IMAD.MOV.U32 R88, RZ, RZ, R42 ;  /* 0x000000ffff587224 */ /* 0x000fc600078e002a */
[----:B------:R-:W-:Y:S01]  /*7f50*/  F2FP.BF16.F32.PACK_AB R87, R87, R89 ;  /* 0x000000595757723e */ /* 0x000fe200000010ff */
[----:B------:R-:W-:Y:S01]  /*7f60*/  IMAD.MOV.U32 R89, RZ, RZ, R48 ;  /* 0x000000ffff597224 */ /* 0x000fe200078e0030 */
[----:B------:R-:W-:Y:S01]  /*7f70*/  F2FP.BF16.F32.PACK_AB R91, R84, R91 ;  /* 0x0000005b545b723e */ /* 0x000fe200000010ff */
[----:B------:R-:W-:Y:S02]  /*7f80*/  IMAD.MOV.U32 R84, RZ, RZ, R40 ;  /* 0x000000ffff547224 */ /* 0x000fe400078e0028 */
[----:B------:R-:W-:Y:S02]  /*7f90*/  IMAD.MOV.U32 R86, RZ, RZ, R87 ;  /* 0x000000ffff567224 */ /* 0x000fe400078e0057 */
[----:B------:R-:W-:Y:S02]  /*7fa0*/  IMAD.MOV.U32 R90, RZ, RZ, R91 ;  /* 0x000000ffff5a7224 */ /* 0x000fe400078e005b */
[----:B------:R-:W-:Y:S02]  /*7fb0*/  IMAD.MOV.U32 R87, RZ, RZ, R50 ;  /* 0x000000ffff577224 */ /* 0x000fe400078e0032 */
[----:B------:R-:W-:-:S07]  /*7fc0*/  IMAD.MOV.U32 R91, RZ, RZ, R148 ;  /* 0x000000ffff5b7224 */ /* 0x000fce00078e0094 */
.L_x_2714:
[----:B------:R-:W-:Y:S05]  /*7fd0*/  BSYNC B3 ;  /* 0x0000000000037941 */ /* 0x000fea0003800000 */
.L_x_2713:
        /* <DEDUP_REMOVED lines=10> */
[----:B--2---:R2:W-:Y:S01]  /*8080*/  STG.E.128 desc[UR4][R40.64], R84 ;  /* 0x0000005428007986 */ /* 0x0045e2000c101d04 */
[----:B------:R-:W-:-:S05]  /*8090*/  @!P4 LEA.HI.X R43, R146, R117, R43, 0x1, P5 ;  /* 0x00000075922bc211 */ /* 0x000fca00028f0c2b */
[----:B0-----:R2:W-:Y:S04]  /*80a0*/  @!P4 STG.E.128 desc[UR4][R42.64], R88 ;  /* 0x000000582a00c986 */ /* 0x0015e8000c101d04 */
.L_x_2712:
[----:B------:R-:W-:Y:S05]  /*80b0*/  BSYNC B2 ;  /* 0x0000000000027941 */ /* 0x000fea0003800000 */
.L_x_2711:
[----:B------:R-:W-:-:S13]  /*80c0*/  ISETP.NE.AND P4, PT, R10, RZ, PT ;  /* 0x000000ff0a00720c */ /* 0x000fda0003f85270 */
[----:B------:R-:W-:Y:S05]  /*80d0*/  @!P4 BRA `(.L_x_2710) ;  /* 0x000000080004c947 */ /* 0x000fea0003800000 */
[----:B--2---:R-:W-:Y:S01]  /*80e0*/  SEL R40, R115, R142, !P1 ;  /* 0x0000008e73287207 */ /* 0x004fe20004800000 */
        /* <DEDUP_REMOVED lines=114> */
.L_x_2716:
[----:B------:R-:W-:Y:S05]  /*8810*/  BSYNC B2 ;  /* 0x0000000000027941 */ /* 0x000fea0003800000 */
.L_x_2715:
        /* <DEDUP_REMOVED lines=13> */
.L_x_2710:
[----:B------:R-:W-:Y:S05]  /*88f0*/  BSYNC B1 ;  /* 0x0000000000017941 */ /* 0x000fea0003800000 */
.L_x_2709:
[----:B---3--:R-:W3:Y:S01]  /*8900*/  LDL R36, [R1+0x10] ;  /* 0x0000100001247983 */ /* 0x008ee20000100800 */
[----:B------:R-:W-:Y:S01]  /*8910*/  BSSY B1, `(.L_x_2717) ;  /* 0x000010e000017945 */ /* 0x000fe20003800000 */
[----:B---3--:R-:W-:-:S13]  /*8920*/  LOP3.LUT P4, RZ, R36, 0x1, RZ, 0xc0, !PT ;  /* 0x0000000124ff7812 */ /* 0x008fda000788c0ff */
[----:B------:R-:W-:Y:S05]  /*8930*/  @P4 BRA `(.L_x_2718) ;  /* 0x00000010002c4947 */ /* 0x000fea0003800000 */
[----:B------:R-:W-:Y:S01]  /*8940*/  ISETP.NE.AND P4, PT, R26, RZ, PT ;  /* 0x000000ff1a00720c */ /* 0x000fe20003f85270 */
[----:B------:R-:W-:Y:S01]  /*8950*/  VIADD R36, R212, 0x20 ;  /* 0x00000020d4247836 */ /* 0x000fe20000000000 */
[----:B------:R-:W-:Y:S01]  /*8960*/  BSSY B2, `(.L_x_2719) ;  /* 0x0000086000027945 */ /* 0x000fe20003800000 */
[-C--:B--2---:R-:W-:Y:S02]  /*8970*/  IMAD R48, R141, R126.reuse, RZ ;  /* 0x0000007e8d307224 */ /* 0x084fe400078e02ff */
        /* <DEDUP_REMOVED lines=26> */
[--C-:B------:R-:W-:Y:S01]  /*8b20*/  SHF.R.U64 R50, R64, 0x10, R65.reuse ;  /* 0x0000001040327819 */ /* 0x100fe20000001241 */
[----:B0-----:R-:W-:Y:S01]  /*8b30*/  IMAD.U32 R84, R41, 0x10000, RZ ;  /* 0x0001000029547824 */ /* 0x001fe200078e00ff */
[----:B------:R-:W-:Y:S01]  /*8b40*/  SHF.R.U32.HI R64, RZ, 0x10, R65 ;  /* 0x00000010ff407819 */ /* 0x000fe20000011641 */
[----:B--2---:R-:W-:Y:S01]  /*8b50*/  IMAD.U32 R65, R37, 0x10000, RZ ;  /* 0x0001000025417824 */ /* 0x004fe200078e00ff */
        /* <DEDUP_REMOVED lines=68> */
[CC--:B------:R-:W-:Y:S01]  /*8fa0*/  FMUL.FTZ R57, R59.reuse, R47.reuse ;  /* 0x0000002f3b397220 */ /* 0x0c0fe20000410000 */
        /* <DEDUP_REMOVED lines=8> */
[C---:B------:R-:W-:Y:S01]  /*9030*/  FMUL.FTZ R42, R40.reuse, R51 ;  /* 0x00000033282a7220 */ /* 0x040fe20000410000 */
[-C--:B------:R-:W-:Y:S01]  /*9040*/  FMUL.FTZ R40, R40, R49.reuse ;  /* 0x0000003128287220 */ /* 0x080fe20000410000 */
        /* <DEDUP_REMOVED lines=9> */
.L_x_2722:
[----:B------:R-:W-:Y:S05]  /*90e0*/  BSYNC B3 ;  /* 0x0000000000037941 */ /* 0x000fea0003800000 */
.L_x_2721:
        /* <DEDUP_REMOVED lines=13> */
.L_x_2720:
[----:B------:R-:W-:Y:S05]  /*91c0*/  BSYNC B2 ;  /* 0x0000000000027941 */ /* 0x000fea0003800000 */
.L_x_2719:
[----:B------:R-:W-:-:S13]  /*91d0*/  ISETP.NE.AND P4, PT, R10, RZ, PT ;  /* 0x000000ff0a00720c */ /* 0x000fda0003f85270 */
[----:B------:R-:W-:Y:S05]  /*91e0*/  @!P4 BRA `(.L_x_2718) ;  /* 0x000000080000c947 */ /* 0x000fea0003800000 */
[----:B0-----:R-:W-:Y:S01]  /*91f0*/  SEL R36, R115, R142, !P1 ;  /* 0x0000008e73247207 */ /* 0x001fe20004800000 */
        /* <DEDUP_REMOVED lines=70> */
[C---:B------:R-:W-:Y:S01]  /*9660*/  IMAD.U32 R53, R50.reuse, 0x10000, RZ ;  /* 0x0001000032357824 */ /* 0x040fe200078e00ff */
        /* <DEDUP_REMOVED lines=42> */
.L_x_2724:
[----:B------:R-:W-:Y:S05]  /*9910*/  BSYNC B2 ;  /* 0x0000000000027941 */ /* 0x000fea0003800000 */
.L_x_2723:
        /* <DEDUP_REMOVED lines=13> */
.L_x_2718:
[----:B------:R-:W-:Y:S05]  /*99f0*/  BSYNC B1 ;  /* 0x0000000000017941 */ /* 0x000fea0003800000 */
.L_x_2717:
[----:B0--3--:R-:W-:Y:S02]  /*9a00*/  VIADD R37, R212, 0x40 ;  /* 0x00000040d4257836 */ /* 0x009fe40000000000 */
        /* <DEDUP_REMOVED lines=36> */
[----:B------:R-:W-:Y:S02]  /*9c50*/  SHF.R.U32.HI R72, RZ, 0x10, R73 ;  /* 0x00000010ff487819 */ /* 0x000fe40000011649 */
[----:B------:R-:W-:Y:S02]  /*9c60*/  PRMT R80, R160, 0x5432, R80 ;  /* 0x00005432a0507816 */ /* 0x000fe40000000050 */
[----:B------:R-:W-:-:S02]  /*9c70*/  PRMT R72, R158, 0x5432, R72 ;  /* 0x000054329e487816 */ /* 0x000fc40000000048 */
[--C-:B------:R-:W-:Y:S01]  /*9c80*/  SHF.R.U64 R49, R82, 0x10, R83.reuse ;  /* 0x0000001052317819 */ /* 0x100fe20000001253 */
[----:B------:R-:W-:Y:S01]  /*9c90*/  IMAD.U32 R53, R80, 0x10000, RZ ;  /* 0x0001000050357824 */ /* 0x000fe200078e00ff */
[----:B------:R-:W-:Y:S01]  /*9ca0*/  SHF.R.U32.HI R82, RZ, 0x10, R83 ;  /* 0x00000010ff527819 */ /* 0x000fe20000011653 */
[----:B------:R-:W-:Y:S01]  /*9cb0*/  IMAD.U32 R50, R72, 0x10000, RZ ;  /* 0x0001000048327824 */ /* 0x000fe200078e00ff */
[----:B------:R-:W-:Y:S01]  /*9cc0*/  LOP3.LUT R80, R80, 0xffff0000, RZ, 0xc0, !PT ;  /* 0xffff000050507812 */ /* 0x000fe200078ec0ff */
[----:B------:R-:W-:Y:S01]  /*9cd0*/  FMUL.FTZ R51, R54, R53 ;  /* 0x0000003536337220 */ /* 0x000fe20000410000 */
[----:B------:R-:W-:Y:S02]  /*9ce0*/  LOP3.LUT R41, R41, 0xffff0000, RZ, 0xc0, !PT ;  /* 0xffff000029297812 */ /* 0x000fe400078ec0ff */
[----:B------:R-:W-:Y:S01]  /*9cf0*/  SHF.R.U64 R45, R74, 0x10, R75 ;  /* 0x000000104a2d7819 */ /* 0x000fe2000000124b */
[-C--:B------:R-:W-:Y:S01]  /*9d00*/  FFMA.FTZ R51, R52, R50.reuse, -R51 ;  /* 0x0000003234337223 */ /* 0x080fe20000010833 */
[----:B------:R-:W-:Y:S01]  /*9d10*/  FMUL.FTZ R50, R54, R50 ;  /* 0x0000003236327220 */ /* 0x000fe20000410000 */
[----:B------:R-:W-:-:S02]  /*9d20*/  LOP3.LUT R72, R72, 0xffff0000, RZ, 0xc0, !PT ;  /* 0xffff000048487812 */ /* 0x000fc400078ec0ff */
[----:B------:R-:W-:Y:S01]  /*9d30*/  SHF.R.U32.HI R74, RZ, 0x10, R75 ;  /* 0x00000010ff4a7819 */ /* 0x000fe2000001164b */
[----:B------:R-:W-:Y:S01]  /*9d40*/  FFMA.FTZ R50, R52, R53, R50 ;  /* 0x0000003534327223 */ /* 0x000fe20000010032 */
[----:B------:R-:W-:Y:S01]  /*9d50*/  PRMT R82, R159, 0x5432, R82 ;  /* 0x000054329f527816 */ /* 0x000fe20000000052 */
[----:B------:R-:W-:Y:S01]  /*9d60*/  IMAD.U32 R53, R39, 0x10000, RZ ;  /* 0x0001000027357824 */ /* 0x000fe200078e00ff */
        /* <DEDUP_REMOVED lines=8> */
[----:B------:R-:W-:-:S02]  /*9df0*/  IMAD.U32 R52, R74, 0x10000, RZ ;  /* 0x000100004a347824 */ /* 0x000fc400078e00ff */
[----:B------:R-:W-:Y:S01]  /*9e00*/  FMUL.FTZ R56, R55, R54 ;  /* 0x0000003637387220 */ /* 0x000fe20000410000 */
[----:B------:R-:W-:Y:S02]  /*9e10*/  LOP3.LUT R43, R43, 0xffff0000, RZ, 0xc0, !PT ;  /* 0xffff00002b2b7812 */ /* 0x000fe400078ec0ff */
[----:B------:R-:W-:Y:S01]  /*9e20*/  LOP3.LUT R74, R74, 0xffff0000, RZ, 0xc0, !PT ;  /* 0xffff00004a4a7812 */ /* 0x000fe200078ec0ff */
[-C--:B------:R-:W-:Y:S01]  /*9e30*/  FFMA.FTZ R56, R53, R52.reuse, -R56 ;  /* 0x0000003435387223 */ /* 0x080fe20000010838 */
[----:B------:R-:W-:Y:S01]  /*9e40*/  FMUL.FTZ R52, R55, R52 ;  /* 0x0000003437347220 */ /* 0x000fe20000410000 */
[----:B------:R-:W-:Y:S02]  /*9e50*/  LOP3.LUT R39, R39, 0xffff0000, RZ, 0xc0, !PT ;  /* 0xffff000027277812 */ /* 0x000fe400078ec0ff */
[----:B------:R-:W-:Y:S01]  /*9e60*/  PRMT R48, R160, 0x5410, R48 ;  /* 0x00005410a0307816 */ /* 0x000fe20000000030 */
[----:B------:R-:W-:Y:S01]  /*9e70*/  FFMA.FTZ R53, R53, R54, R52 ;  /* 0x0000003635357223 */ /* 0x000fe20000010034 */
[C---:B------:R-:W-:Y:S01]  /*9e80*/  FMUL.FTZ R52, R43.reuse, R82 ;  /* 0x000000522b347220 */ /* 0x040fe20000410000 */
[----:B------:R-:W-:Y:S01]  /*9e90*/  FMUL.FTZ R43, R43, R74 ;  /* 0x0000004a2b2b7220 */ /* 0x000fe20000410000 */
[----:B------:R-:W-:-:S02]  /*9ea0*/  PRMT R44, R158, 0x5410, R44 ;  /* 0x000054109e2c7816 */ /* 0x000fc4000000002c */
[----:B------:R-:W-:Y:S01]  /*9eb0*/  F2FP.BF16.F32.PACK_AB R37, R37, R51 ;  /* 0x000000332525723e */ /* 0x000fe200000010ff */
[----:B------:R-:W-:Y:S01]  /*9ec0*/  FFMA.FTZ R43, R39, R82, R43 ;  /* 0x00000052272b7223 */ /* 0x000fe2000001002b */
[----:B------:R-:W-:Y:S01]  /*9ed0*/  F2FP.BF16.F32.PACK_AB R41, R41, R50 ;  /* 0x000000322929723e */ /* 0x000fe200000010ff */
[----:B------:R-:W-:Y:S02]  /*9ee0*/  IMAD.U32 R51, R40, 0x10000, RZ ;  /* 0x0001000028337824 */ /* 0x000fe400078e00ff */
[----:B------:R-:W-:Y:S01]  /*9ef0*/  FFMA.FTZ R52, R39, R74, -R52 ;  /* 0x0000004a27347223 */ /* 0x000fe20000010834 */
        /* <DEDUP_REMOVED lines=43> */
.L_x_2728:
[----:B------:R-:W-:Y:S05]  /*a1b0*/  BSYNC B2 ;  /* 0x0000000000027941 */ /* 0x000fea0003800000 */
.L_x_2727:
[----:B------:R-:W-:Y:S01]  /*a1c0*/  IADD3 R45, P3, P4, R96, R124, R13 ;  /* 0x0000007c602d7210 */ /* 0x000fe20007c7e00d */
[----:B------:R-:W-:-:S03]  /*a1d0*/  ULDC.64 UR4, c[0x0][0x208] ;  /* 0x0000820000047ab9 */ /* 0x000fc60000000a00 */
[----:B------:R-:W-:Y:S02]  /*a1e0*/  IADD3.X R48, R92, R46, R7, P3, P4 ;  /* 0x0000002e5c307210 */ /* 0x000fe40001fe8407 */
[----:B------:R-:W-:-:S04]  /*a1f0*/  LEA R44, P3, R45, R116, 0x1 ;  /* 0x000000742d2c7211 */ /* 0x000fc800078608ff */
[----:B------:R-:W-:Y:S02]  /*a200*/  LEA.HI.X R45, R45, R117, R48, 0x1, P3 ;  /* 0x000000752d2d7211 */ /* 0x000fe400018f0c30 */
[----:B------:R-:W-:-:S03]  /*a210*/  ISETP.GE.AND P3, PT, R47, R140, PT ;  /* 0x0000008c2f00720c */ /* 0x000fc60003f66270 */
[----:B--2---:R2:W-:Y:S10]  /*a220*/  STG.E.128 desc[UR4][R44.64], R36 ;  /* 0x000000242c007986 */ /* 0x0045f4000c101d04 */
[----:B--2---:R-:W-:-:S02]  /*a230*/  @!P3 SHF.R.S32.HI R37, RZ, 0x1f, R47 ;  /* 0x0000001fff25b819 */ /* 0x004fc4000001142f */
[----:B------:R-:W-:-:S04]  /*a240*/  @!P3 IADD3 R47, P4, P5, R96, R124, R47 ;  /* 0x0000007c602fb210 */ /* 0x000fc80007d9e02f */
[----:B------:R-:W-:Y:S02]  /*a250*/  @!P3 IADD3.X R37, R92, R46, R37, P4, P5 ;  /* 0x0000002e5c25b210 */ /* 0x000fe400027ea425 */
[----:B------:R-:W-:-:S04]  /*a260*/  @!P3 LEA R36, P4, R47, R116, 0x1 ;  /* 0x000000742f24b211 */ /* 0x000fc800078808ff */
[----:B------:R-:W-:-:S05]  /*a270*/  @!P3 LEA.HI.X R37, R47, R117, R37, 0x1, P4 ;  /* 0x000000752f25b211 */ /* 0x000fca00020f0c25 */
[----:B0-----:R0:W-:Y:S04]  /*a280*/  @!P3 STG.E.128 desc[UR4][R36.64], R40 ;  /* 0x000000282400b986 */ /* 0x0011e8000c101d04 */
.L_x_2726:
[----:B------:R-:W-:Y:S05]  /*a290*/  BSYNC B1 ;  /* 0x0000000000017941 */ /* 0x000fea0003800000 */
.L_x_2725:
[----:B------:R-:W-:-:S13]  /*a2a0*/  ISETP.NE.AND P3, PT, R10, RZ, PT ;  /* 0x000000ff0a00720c */ /* 0x000fda0003f65270 */
[----:B------:R-:W-:Y:S05]  /*a2b0*/  @!P3 BRA `(.L_x_2685) ;  /* 0x0000000c0018b947 */ /* 0x000fea0003800000 */
[----:B------:R-:W-:Y:S01]  /*a2c0*/  SEL R142, R115, R142, !P1 ;  /* 0x0000008e738e7207 */ /* 0x000fe20004800000 */
[----:B------:R-:W-:Y:S01]  /*a2d0*/  BSSY B1, `(.L_x_2729) ;  /* 0x0000073000017945 */ /* 0x000fe20003800000 */
[----:B------:R-:W-:Y:S02]  /*a2e0*/  SHF.R.U32.HI R38, RZ, 0x3, R222 ;  /* 0x00000003ff267819 */ /* 0x000fe400000116de */
[----:B0-----:R-:W-:Y:S02]  /*a2f0*/  SHF.R.S32.HI R36, RZ, 0x1f, R142 ;  /* 0x0000001fff247819 */ /* 0x001fe4000001148e */
        /* <DEDUP_REMOVED lines=10> */
[----:B------:R-:W-:Y:S02]  /*a3a0*/  IMAD.IADD R37, R37, 0x1, R36 ;  /* 0x0000000125257824 */ /* 0x000fe400078e0224 */
[C---:B------:R-:W-:Y:S02]  /*a3b0*/  IMAD R36, R17.reuse, 0x5000, R131 ;  /* 0x0000500011247824 */ /* 0x040fe400078e0283 */
        /* <DEDUP_REMOVED lines=19> */
[C---:B------:R-:W-:Y:S01]  /*a4f0*/  FMUL.FTZ R52, R51.reuse, R49 ;  /* 0x0000003133347220 */ /* 0x040fe20000410000 */
[----:B------:R-:W-:Y:S01]  /*a500*/  SHF.R.U64 R76, R76, 0x10, R77 ;  /* 0x000000104c4c7819 */ /* 0x000fe2000000124d */
[-C--:B------:R-:W-:Y:S01]  /*a510*/  FMUL.FTZ R51, R51, R45.reuse ;  /* 0x0000002d33337220 */ /* 0x080fe20000410000 */
[----:B------:R-:W-:Y:S01]  /*a520*/  SHF.R.U64 R68, R68, 0x10, R69 ;  /* 0x0000001044447819 */ /* 0x000fe20000001245 */
[----:B------:R-:W-:Y:S01]  /*a530*/  FFMA.FTZ R45, R44, R45, -R52 ;  /* 0x0000002d2c2d7223 */ /* 0x000fe20000010834 */
[----:B------:R-:W-:Y:S01]  /*a540*/  PRMT R76, R156, 0x5410, R76 ;  /* 0x000054109c4c7816 */ /* 0x000fe2000000004c */
[----:B------:R-:W-:Y:S01]  /*a550*/  FFMA.FTZ R44, R44, R49, R51 ;  /* 0x000000312c2c7223 */ /* 0x000fe20000010033 */
[----:B------:R-:W-:-:S02]  /*a560*/  LOP3.LUT R49, R41, 0xffff0000, RZ, 0xc0, !PT ;  /* 0xffff000029317812 */ /* 0x000fc400078ec0ff */
[----:B------:R-:W-:Y:S02]  /*a570*/  PRMT R68, R154, 0x5410, R68 ;  /* 0x000054109a447816 */ /* 0x000fe40000000044 */
[----:B------:R-:W-:Y:S01]  /*a580*/  SHF.R.U64 R78, R78, 0x10, R79 ;  /* 0x000000104e4e7819 */ /* 0x000fe2000000124f */
[C---:B------:R-:W-:Y:S01]  /*a590*/  FMUL.FTZ R41, R49.reuse, R48 ;  /* 0x0000003031297220 */ /* 0x040fe20000410000 */
[-C--:B------:R-:W-:Y:S01]  /*a5a0*/  FMUL.FTZ R49, R49, R50.reuse ;  /* 0x0000003231317220 */ /* 0x080fe20000410000 */
[----:B------:R-:W-:Y:S02]  /*a5b0*/  SHF.R.U64 R70, R70, 0x10, R71 ;  /* 0x0000001046467819 */ /* 0x000fe40000001247 */
[C---:B------:R-:W-:Y:S01]  /*a5c0*/  FFMA.FTZ R41, R37.reuse, R50, -R41 ;  /* 0x0000003225297223 */ /* 0x040fe20000010829 */
[----:B------:R-:W-:Y:S01]  /*a5d0*/  FFMA.FTZ R37, R37, R48, R49 ;  /* 0x0000003025257223 */ /* 0x000fe20000010031 */
[----:B------:R-:W-:Y:S01]  /*a5e0*/  SHF.R.U32.HI R49, RZ, 0x10, R79 ;  /* 0x00000010ff317819 */ /* 0x000fe2000001164f */
[----:B------:R-:W-:Y:S01]  /*a5f0*/  IMAD.U32 R50, R39, 0x10000, RZ ;  /* 0x0001000027327824 */ /* 0x000fe200078e00ff */
[----:B------:R-:W-:-:S02]  /*a600*/  SHF.R.U32.HI R48, RZ, 0x10, R71 ;  /* 0x00000010ff307819 */ /* 0x000fc40000011647 */
[----:B------:R-:W-:Y:S02]  /*a610*/  PRMT R49, R155, 0x5432, R49 ;  /* 0x000054329b317816 */ /* 0x000fe40000000031 */
[----:B------:R-:W-:Y:S02]  /*a620*/  PRMT R48, R153, 0x5432, R48 ;  /* 0x0000543299307816 */ /* 0x000fe40000000030 */
[----:B------:R-:W-:Y:S01]  /*a630*/  LOP3.LUT R39, R39, 0xffff0000, RZ, 0xc0, !PT ;  /* 0xffff000027277812 */ /* 0x000fe200078ec0ff */
[C---:B------:R-:W-:Y:S01]  /*a640*/  IMAD.U32 R51, R49.reuse, 0x10000, RZ ;  /* 0x0001000031337824 */ /* 0x040fe200078e00ff */
[----:B------:R-:W-:Y:S01]  /*a650*/  LOP3.LUT R49, R49, 0xffff0000, RZ, 0xc0, !PT ;  /* 0xffff000031317812 */ /* 0x000fe200078ec0ff */
[C---:B------:R-:W-:Y:S01]  /*a660*/  IMAD.U32 R52, R48.reuse, 0x10000, RZ ;  /* 0x0001000030347824 */ /* 0x040fe200078e00ff */
[----:B------:R-:W-:Y:S01]  /*a670*/  LOP3.LUT R48, R48, 0xffff0000, RZ, 0xc0, !PT ;  /* 0xffff000030307812 */ /* 0x000fe200078ec0ff */
[C---:B------:R-:W-:Y:S01]  /*a680*/  FMUL.FTZ R53, R54.reuse, R51 ;  /* 0x0000003336357220 */ /* 0x040fe20000410000 */
[----:B------:R-:W-:Y:S01]  /*a690*/  PRMT R78, R155, 0x5410, R78 ;  /* 0x000054109b4e7816 */ /* 0x000fe2000000004e */
[-C--:B------:R-:W-:Y:S01]  /*a6a0*/  FMUL.FTZ R54, R54, R52.reuse ;  /* 0x0000003436367220 */ /* 0x080fe20000410000 */
[----:B------:R-:W-:Y:S01]  /*a6b0*/  PRMT R70, R153, 0x5410, R70 ;  /* 0x0000541099467816 */ /* 0x000fe20000000046 */
[----:B------:R-:W-:Y:S01]  /*a6c0*/  FFMA.FTZ R53, R50, R52, -R53 ;  /* 0x0000003432357223 */ /* 0x000fe20000010835 */
[----:B------:R-:W-:-:S02]  /*a6d0*/  IMAD.U32 R52, R40, 0x10000, RZ ;  /* 0x0001000028347824 */ /* 0x000fc400078e00ff */
[----:B------:R-:W-:Y:S01]  /*a6e0*/  FFMA.FTZ R54, R50, R51, R54 ;  /* 0x0000003332367223 */ /* 0x000fe20000010036 */
[----:B------:R-:W-:Y:S02]  /*a6f0*/  LOP3.LUT R50, R43, 0xffff0000, RZ, 0xc0, !PT ;  /* 0xffff00002b327812 */ /* 0x000fe400078ec0ff */
[----:B------:R-:W-:Y:S02]  /*a700*/  LOP3.LUT R40, R40, 0xffff0000, RZ, 0xc0, !PT ;  /* 0xffff000028287812 */ /* 0x000fe400078ec0ff */
[----:B------:R-:W-:Y:S01]  /*a710*/  LOP3.LUT R42, R42, 0xffff0000, RZ, 0xc0, !PT ;  /* 0xffff00002a2a7812 */ /* 0x000fe200078ec0ff */
[C---:B------:R-:W-:Y:S01]  /*a720*/  FMUL.FTZ R43, R50.reuse, R49 ;  /* 0x00000031322b7220 */ /* 0x040fe20000410000 */
[-C--:B------:R-:W-:Y:S01]  /*a730*/  FMUL.FTZ R50, R50, R48.reuse ;  /* 0x0000003032327220 */ /* 0x080fe20000410000 */
[----:B------:R-:W-:Y:S02]  /*a740*/  F2FP.BF16.F32.PACK_AB R41, R41, R45 ;  /* 0x0000002d2929723e */ /* 0x000fe400000010ff */
[C---:B------:R-:W-:Y:S01]  /*a750*/  FFMA.FTZ R43, R39.reuse, R48, -R43 ;  /* 0x00000030272b7223 */ /* 0x040fe2000001082b */
[----:B------:R-:W-:Y:S01]  /*a760*/  FFMA.FTZ R50, R39, R49, R50 ;  /* 0x0000003127327223 */ /* 0x000fe20000010032 */
[C---:B------:R-:W-:Y:S01]  /*a770*/  IMAD.U32 R48, R76.reuse, 0x10000, RZ ;  /* 0x000100004c307824 */ /* 0x040fe200078e00ff */
[----:B------:R-:W-:Y:S01]  /*a780*/  LOP3.LUT R76, R76, 0xffff0000, RZ, 0xc0, !PT ;  /* 0xffff00004c4c7812 */ /* 0x000fe200078ec0ff */
[C---:B------:R-:W-:Y:S01]  /*a790*/  IMAD.U32 R49, R68.reuse, 0x10000, RZ ;  /* 0x0001000044317824 */ /* 0x040fe200078e00ff */
[----:B------:R-:W-:Y:S01]  /*a7a0*/  LOP3.LUT R68, R68, 0xffff0000, RZ, 0xc0, !PT ;  /* 0xffff000044447812 */ /* 0x000fe200078ec0ff */
[----:B------:R-:W-:Y:S01]  /*a7b0*/  FMUL.FTZ R51, R52, R48 ;  /* 0x0000003034337220 */ /* 0x000fe20000410000 */
[----:B------:R-:W-:-:S02]  /*a7c0*/  IMAD.U32 R39, R36, 0x10000, RZ ;  /* 0x0001000024277824 */ /* 0x000fc400078e00ff */
[-C--:B------:R-:W-:Y:S01]  /*a7d0*/  FMUL.FTZ R52, R52, R49.reuse ;  /* 0x0000003134347220 */ /* 0x080fe20000410000 */
[----:B------:R-:W-:Y:S01]  /*a7e0*/  LOP3.LUT R36, R36, 0xffff0000, RZ, 0xc0, !PT ;  /* 0xffff000024247812 */ /* 0x000fe200078ec0ff */
[C---:B------:R-:W-:Y:S02]  /*a7f0*/  FFMA.FTZ R51, R39.reuse, R49, -R51 ;  /* 0x0000003127337223 */ /* 0x040fe40000010833 */
        /* <DEDUP_REMOVED lines=16> */
[-C--:B------:R-:W-:Y:S01]  /*a900*/  FMUL.FTZ R42, R42, R70.reuse ;  /* 0x000000462a2a7220 */ /* 0x080fe20000410000 */
[----:B------:R-:W-:Y:S02]  /*a910*/  F2FP.BF16.F32.PACK_AB R39, R39, R51 ;  /* 0x000000332727723e */ /* 0x000fe400000010ff */
[C---:B------:R-:W-:Y:S01]  /*a920*/  FFMA.FTZ R36, R38.reuse, R70, -R36 ;  /* 0x0000004626247223 */ /* 0x040fe20000010824 */
[----:B------:R-:W-:Y:S01]  /*a930*/  F2FP.BF16.F32.PACK_AB R43, R43, R53 ;  /* 0x000000352b2b723e */ /* 0x000fe200000010ff */
[----:B------:R-:W-:Y:S01]  /*a940*/  FFMA.FTZ R42, R38, R78, R42 ;  /* 0x0000004e262a7223 */ /* 0x000fe2000001002a */
[----:B------:R-:W-:Y:S01]  /*a950*/  F2FP.BF16.F32.PACK_AB R44, R37, R44 ;  /* 0x0000002c252c723e */ /* 0x000fe200000010ff */
[----:B------:R-:W-:Y:S01]  /*a960*/  IMAD.MOV.U32 R37, RZ, RZ, R41 ;  /* 0x000000ffff257224 */ /* 0x000fe200078e0029 */
[----:B------:R-:W-:-:S02]  /*a970*/  F2FP.BF16.F32.PACK_AB R50, R50, R54 ;  /* 0x000000363232723e */ /* 0x000fc400000010ff */
[----:B------:R-:W-:Y:S01]  /*a980*/  F2FP.BF16.F32.PACK_AB R55, R36, R55 ;  /* 0x000000372437723e */ /* 0x000fe200000010ff */
[----:B------:R-:W-:Y:S01]  /*a990*/  IMAD.MOV.U32 R36, RZ, RZ, R39 ;  /* 0x000000ffff247224 */ /* 0x000fe200078e0027 */
[----:B------:R-:W-:Y:S01]  /*a9a0*/  F2FP.BF16.F32.PACK_AB R40, R40, R52 ;  /* 0x000000342828723e */ /* 0x000fe200000010ff */
[----:B------:R-:W-:Y:S01]  /*a9b0*/  IMAD.MOV.U32 R39, RZ, RZ, R43 ;  /* 0x000000ffff277224 */ /* 0x000fe200078e002b */
[----:B------:R-:W-:Y:S01]  /*a9c0*/  F2FP.BF16.F32.PACK_AB R42, R42, R56 ;  /* 0x000000382a2a723e */ /* 0x000fe200000010ff */
[----:B------:R-:W-:Y:S02]  /*a9d0*/  IMAD.MOV.U32 R41, RZ, RZ, R44 ;  /* 0x000000ffff297224 */ /* 0x000fe400078e002c */
[----:B------:R-:W-:Y:S02]  /*a9e0*/  IMAD.MOV.U32 R38, RZ, RZ, R55 ;  /* 0x000000ffff267224 */ /* 0x000fe400078e0037 */
[----:B------:R-:W-:-:S07]  /*a9f0*/  IMAD.MOV.U32 R43, RZ, RZ, R50 ;  /* 0x000000ffff2b7224 */ /* 0x000fce00078e0032 */
.L_x_2730:
[----:B------:R-:W-:Y:S05]  /*aa00*/  BSYNC B1 ;  /* 0x0000000000017941 */ /* 0x000fea0003800000 */
.L_x_2729:
[----:B------:R-:W-:Y:S01]  /*aa10*/  IADD3 R45, P3, P4, R96, R124, R11 ;  /* 0x0000007c602d7210 */ /* 0x000fe20007c7e00b */
[----:B------:R-:W-:-:S03]  /*aa20*/  ULDC.64 UR4, c[0x0][0x208] ;  /* 0x0000820000047ab9 */ /* 0x000fc60000000a00 */
[----:B------:R-:W-:Y:S02]  /*aa30*/  IADD3.X R48, R92, R46, R6, P3, P4 ;  /* 0x0000002e5c307210 */ /* 0x000fe40001fe8406 */
[----:B------:R-:W-:-:S04]  /*aa40*/  LEA R44, P3, R45, R116, 0x1 ;  /* 0x000000742d2c7211 */ /* 0x000fc800078608ff */
[----:B------:R-:W-:Y:S02]  /*aa50*/  LEA.HI.X R45, R45, R117, R48, 0x1, P3 ;  /* 0x000000752d2d7211 */ /* 0x000fe400018f0c30 */
[----:B------:R-:W-:-:S03]  /*aa60*/  ISETP.GE.AND P3, PT, R47, R140, PT ;  /* 0x0000008c2f00720c */ /* 0x000fc60003f66270 */
        /* <DEDUP_REMOVED lines=10> */
.L_x_2642:
[----:B------:R-:W2:Y:S02]  /*ab10*/  LDL R36, [R1+0x5c] ;  /* 0x00005c0001247983 */ /* 0x000ea40000100800 */
[----:B--2---:R-:W-:-:S13]  /*ab20*/  R2UR UR4, R36 ;  /* 0x00000000240472ca */ /* 0x004fda00000e0000 */
[----:B------:R-:W-:-:S06]  /*ab30*/  UISETP.NE.AND UP0, UPT, UR4, 0x3, UPT ;  /* 0x000000030400788c */ /* 0x000fcc000bf05270 */
[----:B------:R-:W-:-:S13]  /*ab40*/  PLOP3.LUT P2, PT, PT, PT, UP0, 0x80, 0x0 ;  /* 0x000000000000781c */ /* 0x000fda0003f4f008 */
[----:B------:R-:W-:Y:S05]  /*ab50*/  @!P2 BRA `(.L_x_2731) ;  /* 0x000000000004a947 */ /* 0x000fea0003800000 */
[----:B------:R-:W-:Y:S01]  /*ab60*/  BPT.TRAP 0x1 ;  /* 0x000000040000795c */ /* 0x000fe20000300000 */
.L_x_2731:
        /* <DEDUP_REMOVED lines=8> */
.L_x_3081:
[----:B------:R-:W-:Y:S05]  /*abf0*/  BSYNC B1 ;  /* 0x0000000000017941 */ /* 0x000fea0003800000 */
.L_x_2732:
[----:B------:R-:W-:Y:S04]  /*ac00*/  BSSY B1, `(.L_x_2734) ;  /* 0x000000f000017945 */ /* 0x000fe80003800000 */
[----:B------:R-:W-:Y:S05]  /*ac10*/  @P4 BRA `(.L_x_2735) ;  /* 0x0000000000344947 */ /* 0x000fea0003800000 */
[----:B------:R-:W-:Y:S01]  /*ac20*/  ISETP.NE.AND P5, PT, R26, RZ, PT ;  /* 0x000000ff1a00720c */ /* 0x000fe20003fa5270 */
[----:B------:R-:W-:Y:S01]  /*ac30*/  ULDC.64 UR4, c[0x0][0x208] ;  /* 0x0000820000047ab9 */ /* 0x000fe20000000a00 */
[----:B------:R-:W-:Y:S02]  /*ac40*/  ISETP.NE.AND P4, PT, R10, RZ, PT ;  /* 0x000000ff0a00720c */ /* 0x000fe40003f85270 */
[----:B------:R-:W-:-:S09]  /*ac50*/  ISETP.NE.AND P3, PT, R9, RZ, PT ;  /* 0x000000ff0900720c */ /* 0x000fd20003f65270 */
[----:B------:R-:W2:Y:S04]  /*ac60*/  @P5 LDS.128 R36, [R4+0x24400] ;  /* 0x0244000004245984 */ /* 0x000ea80000000c00 */
[----:B0-----:R-:W0:Y:S04]  /*ac70*/  @P3 LDS.128 R40, [R4+0x29400] ;  /* 0x0294000004283984 */ /* 0x001e280000000c00 */
[----:B--2---:R-:W-:Y:S01]  /*ac80*/  @P5 STG.E.128 desc[UR4][R60.64], R36 ;  /* 0x000000243c005986 */ /* 0x004fe2000c101d04 */
[----:B------:R-:W-:-:S03]  /*ac90*/  ISETP.NE.AND P5, PT, R8, RZ, PT ;  /* 0x000000ff0800720c */ /* 0x000fc60003fa5270 */
[----:B------:R-:W2:Y:S04]  /*aca0*/  @P4 LDS.128 R36, [R4+0x26c00] ;  /* 0x026c000004244984 */ /* 0x000ea80000000c00 */
[----:B0-----:R-:W-:Y:S06]  /*acb0*/  @P3 STG.E.128 desc[UR4][R60.64+0x100], R40 ;  /* 0x000100283c003986 */ /* 0x001fec000c101d04 */
[----:B------:R-:W0:Y:S04]  /*acc0*/  @P5 LDS.128 R44, [R4+0x2bc00] ;  /* 0x02bc0000042c5984 */ /* 0x000e280000000c00 */
[----:B--2---:R2:W-:Y:S04]  /*acd0*/  @P4 STG.E.128 desc[UR4][R60.64+0x80], R36 ;  /* 0x000080243c004986 */ /* 0x0045e8000c101d04 */
[----:B0-----:R2:W-:Y:S02]  /*ace0*/  @P5 STG.E.128 desc[UR4][R60.64+0x180], R44 ;  /* 0x0001802c3c005986 */ /* 0x0015e4000c101d04 */
.L_x_2735:
[----:B------:R-:W-:Y:S05]  /*acf0*/  BSYNC B1 ;  /* 0x0000000000017941 */ /* 0x000fea0003800000 */
.L_x_2734:
[----:B--2---:R-:W-:Y:S01]  /*ad00*/  VIADD R36, R212, 0x20 ;  /* 0x00000020d4247836 */ /* 0x004fe20000000000 */
[----:B------:R-:W-:Y:S04]  /*ad10*/  BSSY B1, `(.L_x_2736) ;  /* 0x0000010000017945 */ /* 0x000fe80003800000 */
[----:B------:R-:W-:-:S13]  /*ad20*/  ISETP.GE.AND P3, PT, R36, R3, PT ;  /* 0x000000032400720c */ /* 0x000fda0003f66270 */
        /* <DEDUP_REMOVED lines=14> */
.L_x_2737:
[----:B------:R-:W-:Y:S05]  /*ae10*/  BSYNC B1 ;  /* 0x0000000000017941 */ /* 0x000fea0003800000 */
.L_x_2736:
[----:B--2---:R-:W-:-:S05]  /*ae20*/  VIADD R36, R212, 0x40 ;  /* 0x00000040d4247836 */ /* 0x004fca0000000000 */
        /* <DEDUP_REMOVED lines=15> */
.L_x_2685:
[----:B------:R-:W-:Y:S05]  /*af20*/  BSYNC B0 ;  /* 0x0000000000007941 */ /* 0x000fea0003800000 */
.L_x_2641:
[----:B01234-:R-:W0:Y:S01]  /*af30*/  S2R R36, SR_TID.X ;  /* 0x0000000000247919 */ /* 0x01fe220000002100 */
[----:B------:R-:W-:Y:S01]  /*af40*/  @!PT LDS RZ, [RZ] ;  /* 0x00000000fffff984 */ /* 0x000fe20000000800 */
[----:B------:R-:W-:Y:S01]  /*af50*/  @!PT LDS RZ, [RZ] ;  /* 0x00000000fffff984 */ /* 0x000fe20000000800 */
[----:B------:R-:W-:Y:S01]  /*af60*/  @!PT LDS RZ, [RZ] ;  /* 0x00000000fffff984 */ /* 0x000fe20000000800 */
[----:B------:R-:W-:Y:S01]  /*af70*/  @!PT LDS RZ, [RZ] ;  /* 0x00000000fffff984 */ /* 0x000fe20000000800 */
[----:B------:R1:W-:Y:S06]  /*af80*/  MEMBAR.ALL.CTA ;  /* 0x0000000000007992 */ /* 0x0003ec0000008000 */
[----:B-1----:R-:W1:Y:S01]  /*af90*/  FENCE.VIEW.ASYNC.S ;  /* 0x00000000000073c6 */ /* 0x002e620000000000 */
[----:B------:R-:W-:Y:S05]  /*afa0*/  WARPSYNC.ALL ;  /* 0x0000000000007948 */ /* 0x000fea0003800000 */
[----:B------:R-:W-:Y:S01]  /*afb0*/  BSSY B0, `(.L_x_2738) ;  /* 0x0000009000007945 */ /* 0x000fe20003800000 */
[----:B0-----:R-:W-:Y:S01]  /*afc0*/  LOP3.LUT R36, R36, 0x7f, RZ, 0xc0, !PT ;  /* 0x0000007f24247812 */ /* 0x001fe200078ec0ff */
[----:B-1----:R0:W-:Y:S03]  /*afd0*/  BAR.SYNC.DEFER_BLOCKING R169, 0x80 ;  /* 0x000200a90000751d */ /* 0x0021e60000010000 */
[----:B------:R-:W-:-:S13]  /*afe0*/  ISETP.NE.AND P3, PT, R36, RZ, PT ;  /* 0x000000ff2400720c */ /* 0x000fda0003f65270 */
[----:B------:R-:W-:-:S05]  /*aff0*/  @!P3 VIADD R36, R0, 0x388a0 ;  /* 0x000388a00024b836 */ /* 0x000fca0000000000 */
[----:B------:R-:W-:-:S04]  /*b000*/  @!P3 PRMT R36, RZ, 0x654, R36 ;  /* 0x00000654ff24b816 */ /* 0x000fc80000000024 */
[----:B------:R0:W-:Y:S01]  /*b010*/  @!P3 SYNCS.ARRIVE.TRANS64.RED.A1T0 RZ, [R36+URZ], RZ ;  /* 0x000000ff24ffb9a7 */ /* 0x0001e2000810043f */
[----:B------:R-:W-:Y:S05]  /*b020*/  @!P2 BRA `(.L_x_2739) ;  /* 0x000000000004a947 */ /* 0x000fea0003800000 */
[----:B------:R-:W-:Y:S01]  /*b030*/  BPT.TRAP 0x1 ;  /* 0x000000040000795c */ /* 0x000fe20000300000 */
.L_x_2739:
[----:B------:R-:W-:Y:S05]  /*b040*/  BSYNC B0 ;  /* 0x0000000000007941 */ /* 0x000fea0003800000 */
.L_x_2738:
[----:B------:R-:W1:Y:S01]  /*b050*/  SYNCS.PHASECHK.TRANS64.TRYWAIT P2, [R0+URZ+0x388b0], R114 ;  /* 0x0388b072000075a7 */ /* 0x000e62000804017f */
[----:B------:R-:W-:Y:S01]  /*b060*/  ULDC.64 UR4, c[0x0][0x318] ;  /* 0x0000c60000047ab9 */ /* 0x000fe20000000a00 */
[----:B------:R-:W-:Y:S01]  /*b070*/  ULDC.64 UR60, c[0x0][0x328] ;  /* 0x0000ca00003c7ab9 */ /* 0x000fe20000000a00 */
[----:B0-----:R-:W-:Y:S01]  /*b080*/  IMAD.U32 R36, RZ, RZ, UR5 ;  /* 0x00000005ff247e24 */ /* 0x001fe2000f8e00ff */
[----:B------:R-:W-:Y:S01]  /*b090*/  BSSY B0, `(.L_x_2740) ;  /* 0x0000007000007945 */ /* 0x000fe20003800000 */
[----:B------:R-:W-:Y:S01]  /*b0a0*/  IMAD.U32 R37, RZ, RZ, UR4 ;  /* 0x00000004ff257e24 */ /* 0x000fe2000f8e00ff */
[----:B------:R-:W-:Y:S01]  /*b0b0*/  ISETP.GE.AND P4, PT, R212, R3, PT ;  /* 0x00000003d400720c */ /* 0x000fe20003f86270 */
[----:B------:R-:W-:Y:S01]  /*b0c0*/  IMAD.WIDE R48, R24, 0x50, R112 ;  /* 0x0000005018307825 */ /* 0x000fe200078e0270 */
[----:B------:R0:W-:Y:S04]  /*b0d0*/  STL [R1+0x14], R36 ;  /* 0x0000142401007387 */ /* 0x0001e80000100800 */
[----:B------:R0:W-:Y:S02]  /*b0e0*/  STL [R1+0x58], R37 ;  /* 0x0000582501007387 */ /* 0x0001e40000100800 */
[----:B01----:R-:W-:Y:S05]  /*b0f0*/  @!P2 BRA `(.L_x_2741) ;  /* 0x0000029c0034a947 */ /* 0x003fea0003800000 */
.L_x_3082:
[----:B------:R-:W-:Y:S05]  /*b100*/  BSYNC B0 ;  /* 0x0000000000007941 */ /* 0x000fea0003800000 */
.L_x_2740:
[----:B------:R-:W-:Y:S04]  /*b110*/  BSSY B0, `(.L_x_2742) ;  /* 0x000001c000007945 */ /* 0x000fe80003800000 */
[----:B------:R-:W-:Y:S05]  /*b120*/  @P4 BRA `(.L_x_2743) ;  /* 0x0000000000684947 */ /* 0x000fea0003800000 */
[----:B------:R-:W2:Y:S01]  /*b130*/  LDL R37, [R1+0x58] ;  /* 0x0000580001257983 */ /* 0x000ea20000100800 */
[----:B------:R-:W-:-:S03]  /*b140*/  ULDC UR6, c[0x0][0x2f4] ;  /* 0x0000bd0000067ab9 */ /* 0x000fc60000000800 */
[----:B------:R-:W3:Y:S01]  /*b150*/  LDL R36, [R1+0x14] ;  /* 0x0000140001247983 */ /* 0x000ee20000100800 */
[----:B------:R-:W-:Y:S01]  /*b160*/  ISETP.GE.AND P5, PT, R18, UR6, PT ;  /* 0x0000000612007c0c */ /* 0x000fe2000bfa6270 */
[----:B------:R-:W-:Y:S01]  /*b170*/  IMAD R43, R49, UR60, RZ ;  /* 0x0000003c312b7c24 */ /* 0x000fe2000f8e02ff */
[----:B------:R-:W-:Y:S01]  /*b180*/  ISETP.GE.AND P4, PT, R213, UR6, PT ;  /* 0x00000006d5007c0c */ /* 0x000fe2000bf86270 */
[----:B------:R-:W-:Y:S02]  /*b190*/  IMAD.MOV.U32 R40, RZ, RZ, R94 ;  /* 0x000000ffff287224 */ /* 0x000fe400078e005e */
[----:B------:R-:W-:Y:S02]  /*b1a0*/  IMAD.MOV.U32 R41, RZ, RZ, R5 ;  /* 0x000000ffff297224 */ /* 0x000fe400078e0005 */
[C---:B------:R-:W-:Y:S02]  /*b1b0*/  IMAD R43, R48.reuse, UR61, R43 ;  /* 0x0000003d302b7c24 */ /* 0x040fe4000f8e022b */
[----:B------:R-:W-:-:S04]  /*b1c0*/  IMAD.WIDE.U32 R40, R48, UR60, R40 ;  /* 0x0000003c30287c25 */ /* 0x000fc8000f8e0028 */
[----:B------:R-:W-:Y:S01]  /*b1d0*/  IMAD.IADD R41, R41, 0x1, R43 ;  /* 0x0000000129297824 */ /* 0x000fe200078e022b */
[----:B--2---:R-:W-:Y:S02]  /*b1e0*/  R2UR UR4, R37 ;  /* 0x00000000250472ca */ /* 0x004fe400000e0000 */
[----:B---3--:R-:W-:Y:S02]  /*b1f0*/  R2UR UR7, R36 ;  /* 0x00000000240772ca */ /* 0x008fe400000e0000 */
[----:B------:R-:W1:Y:S09]  /*b200*/  @!P5 LDS.128 R36, [R4+0x400] ;  /* 0x000400000424d984 */ /* 0x000e720000000c00 */
[----:B------:R-:W-:Y:S01]  /*b210*/  LEA R50, P2, R40, UR4, 0x1 ;  /* 0x0000000428327c11 */ /* 0x000fe2000f8408ff */
[----:B------:R-:W-:-:S03]  /*b220*/  ULDC.64 UR4, c[0x0][0x208] ;  /* 0x0000820000047ab9 */ /* 0x000fc60000000a00 */
[----:B------:R-:W-:Y:S02]  /*b230*/  LEA.HI.X R51, R40, UR7, R41, 0x1, P2 ;  /* 0x0000000728337c11 */ /* 0x000fe400090f0c29 */
[----:B------:R-:W-:-:S13]  /*b240*/  ISETP.GE.AND P2, PT, R220, UR6, PT ;  /* 0x00000006dc007c0c */ /* 0x000fda000bf46270 */
[----:B------:R-:W2:Y:S04]  /*b250*/  @!P2 LDS.128 R40, [R4+0x5400] ;  /* 0x005400000428a984 */ /* 0x000ea80000000c00 */
[----:B-1----:R-:W-:Y:S01]  /*b260*/  @!P5 STG.E.128 desc[UR4][R50.64], R36 ;  /* 0x000000243200d986 */ /* 0x002fe2000c101d04 */
[----:B------:R-:W-:-:S03]  /*b270*/  ISETP.GE.AND P5, PT, R221, UR6, PT ;  /* 0x00000006dd007c0c */ /* 0x000fc6000bfa6270 */
[----:B------:R-:W1:Y:S10]  /*b280*/  @!P4 LDS.128 R36, [R4+0x2c00] ;  /* 0x002c00000424c984 */ /* 0x000e740000000c00 */
[----:B------:R-:W3:Y:S04]  /*b290*/  @!P5 LDS.128 R44, [R4+0x7c00] ;  /* 0x007c0000042cd984 */ /* 0x000ee80000000c00 */
[----:B--2---:R2:W-:Y:S04]  /*b2a0*/  @!P2 STG.E.128 desc[UR4][R50.64+0x100], R40 ;  /* 0x000100283200a986 */ /* 0x0045e8000c101d04 */
[----:B-1----:R2:W-:Y:S04]  /*b2b0*/  @!P4 STG.E.128 desc[UR4][R50.64+0x80], R36 ;  /* 0x000080243200c986 */ /* 0x0025e8000c101d04 */
[----:B---3--:R2:W-:Y:S02]  /*b2c0*/  @!P5 STG.E.128 desc[UR4][R50.64+0x180], R44 ;  /* 0x0001802c3200d986 */ /* 0x0085e4000c101d04 */
.L_x_2743:
[----:B------:R-:W-:Y:S05]  /*b2d0*/  BSYNC B0 ;  /* 0x0000000000007941 */ /* 0x000fea0003800000 */
.L_x_2742:
[----:B--2---:R-:W2:Y:S04]  /*b2e0*/  LDL R38, [R1+0x58] ;  /* 0x0000580001267983 */ /* 0x004ea80000100800 */
[----:B------:R-:W3:Y:S01]  /*b2f0*/  LDL R37, [R1+0x14] ;  /* 0x0000140001257983 */ /* 0x000ee20000100800 */
[----:B------:R-:W-:Y:S01]  /*b300*/  VIADD R36, R212, 0x20 ;  /* 0x00000020d4247836 */ /* 0x000fe20000000000 */
[----:B------:R-:W-:Y:S04]  /*b310*/  BSSY B0, `(.L_x_2744) ;  /* 0x000001f000007945 */ /* 0x000fe80003800000 */
[----:B------:R-:W-:Y:S01]  /*b320*/  ISETP.GE.AND P2, PT, R36, R3, PT ;  /* 0x000000032400720c */ /* 0x000fe20003f46270 */
[----:B--2---:R-:W-:-:S02]  /*b330*/  IMAD.MOV.U32 R53, RZ, RZ, R38 ;  /* 0x000000ffff357224 */ /* 0x004fc400078e0026 */
[----:B---3--:R-:W-:-:S10]  /*b340*/  IMAD.MOV.U32 R52, RZ, RZ, R37 ;  /* 0x000000ffff347224 */ /* 0x008fd400078e0025 */
[----:B------:R-:W-:Y:S05]  /*b350*/  @P2 BRA `(.L_x_2745) ;  /* 0x0000000000682947 */ /* 0x000fea0003800000 */
[----:B------:R-:W-:Y:S01]  /*b360*/  ULDC UR6, c[0x0][0x2f4] ;  /* 0x0000bd0000067ab9 */ /* 0x000fe20000000800 */
[----:B------:R-:W-:Y:S01]  /*b370*/  IADD3 R43, P4, R48, 0x20, RZ ;  /* 0x00000020302b7810 */ /* 0x000fe20007f9e0ff */
[----:B------:R-:W-:Y:S01]  /*b380*/  IMAD.MOV.U32 R41, RZ, RZ, R5 ;  /* 0x000000ffff297224 */ /* 0x000fe200078e0005 */
[----:B------:R-:W-:Y:S02]  /*b390*/  ISETP.GE.AND P2, PT, R18, UR6, PT ;  /* 0x0000000612007c0c */ /* 0x000fe4000bf46270 */
[----:B------:R-:W-:Y:S01]  /*b3a0*/  R2UR UR4, R53 ;  /* 0x00000000350472ca */ /* 0x000fe200000e0000 */
[----:B------:R-:W-:Y:S01]  /*b3b0*/  IMAD.X R40, RZ, RZ, R49, P4 ;  /* 0x000000ffff287224 */ /* 0x000fe200020e0631 */
[----:B------:R-:W-:Y:S02]  /*b3c0*/  R2UR UR7, R52 ;  /* 0x00000000340772ca */ /* 0x000fe400000e0000 */
[----:B------:R-:W-:Y:S01]  /*b3d0*/  ISETP.GE.AND P5, PT, R213, UR6, PT ;  /* 0x00000006d5007c0c */ /* 0x000fe2000bfa6270 */
[----:B------:R-:W-:-:S02]  /*b3e0*/  IMAD R42, R40, UR60, RZ ;  /* 0x0000003c282a7c24 */ /* 0x000fc4000f8e02ff */
[----:B------:R-:W-:-:S04]  /*b3f0*/  IMAD.MOV.U32 R40, RZ, RZ, R94 ;  /* 0x000000ffff287224 */ /* 0x000fc800078e005e */
[----:B------:R-:W1:Y:S01]  /*b400*/  @!P2 LDS.128 R36, [R4+0x1400] ;  /* 0x001400000424a984 */ /* 0x000e620000000c00 */
[----:B------:R-:W-:-:S04]  /*b410*/  IMAD.WIDE.U32 R40, R43, UR60, R40 ;  /* 0x0000003c2b287c25 */ /* 0x000fc8000f8e0028 */
[----:B------:R-:W-:Y:S01]  /*b420*/  IMAD R43, R43, UR61, R42 ;  /* 0x0000003d2b2b7c24 */ /* 0x000fe2000f8e022a */
[----:B------:R-:W-:Y:S01]  /*b430*/  LEA R50, P4, R40, UR4, 0x1 ;  /* 0x0000000428327c11 */ /* 0x000fe2000f8808ff */
[----:B------:R-:W-:Y:S02]  /*b440*/  ULDC.64 UR4, c[0x0][0x208] ;  /* 0x0000820000047ab9 */ /* 0x000fe40000000a00 */
[----:B------:R-:W-:-:S05]  /*b450*/  IMAD.IADD R41, R41, 0x1, R43 ;  /* 0x0000000129297824 */ /* 0x000fca00078e022b */
        /* <DEDUP_REMOVED lines=10> */
.L_x_2745:
[----:B------:R-:W-:Y:S05]  /*b500*/  BSYNC B0 ;  /* 0x0000000000007941 */ /* 0x000fea0003800000 */
.L_x_2744:
[----:B--2---:R-:W-:Y:S01]  /*b510*/  VIADD R36, R212, 0x40 ;  /* 0x00000040d4247836 */ /* 0x004fe20000000000 */
[----:B------:R-:W-:Y:S04]  /*b520*/  BSSY B0, `(.L_x_2746) ;  /* 0x000001d000007945 */ /* 0x000fe80003800000 */
[----:B------:R-:W-:-:S13]  /*b530*/  ISETP.GE.AND P2, PT, R36, R3, PT ;  /* 0x000000032400720c */ /* 0x000fda0003f46270 */
[----:B------:R-:W-:Y:S05]  /*b540*/  @P2 BRA `(.L_x_2747) ;  /* 0x0000000000682947 */ /* 0x000fea0003800000 */
[----:B------:R-:W-:Y:S01]  /*b550*/  ULDC UR6, c[0x0][0x2f4] ;  /* 0x0000bd0000067ab9 */ /* 0x000fe20000000800 */
[----:B------:R-:W-:Y:S01]  /*b560*/  IADD3 R3, P4, R48, 0x40, RZ ;  /* 0x0000004030037810 */ /* 0x000fe20007f9e0ff */
[----:B------:R-:W-:Y:S01]  /*b570*/  IMAD.MOV.U32 R40, RZ, RZ, R94 ;  /* 0x000000ffff287224 */ /* 0x000fe200078e005e */
[----:B------:R-:W-:Y:S01]  /*b580*/  ISETP.GE.AND P2, PT, R18, UR6, PT ;  /* 0x0000000612007c0c */ /* 0x000fe2000bf46270 */
[----:B------:R-:W-:Y:S01]  /*b590*/  IMAD.MOV.U32 R41, RZ, RZ, R5 ;  /* 0x000000ffff297224 */ /* 0x000fe200078e0005 */
[----:B------:R-:W-:Y:S01]  /*b5a0*/  R2UR UR4, R53 ;  /* 0x00000000350472ca */ /* 0x000fe200000e0000 */
[----:B------:R-:W-:Y:S01]  /*b5b0*/  IMAD.X R48, RZ, RZ, R49, P4 ;  /* 0x000000ffff307224 */ /* 0x000fe200020e0631 */
[----:B------:R-:W-:Y:S01]  /*b5c0*/  R2UR UR7, R52 ;  /* 0x00000000340772ca */ /* 0x000fe200000e0000 */
[----:B------:R-:W-:Y:S01]  /*b5d0*/  IMAD.WIDE.U32 R40, R3, UR60, R40 ;  /* 0x0000003c03287c25 */ /* 0x000fe2000f8e0028 */
[----:B------:R-:W-:-:S03]  /*b5e0*/  ISETP.GE.AND P5, PT, R213, UR6, PT ;  /* 0x00000006d5007c0c */ /* 0x000fc6000bfa6270 */
[----:B------:R-:W-:-:S04]  /*b5f0*/  IMAD R48, R48, UR60, RZ ;  /* 0x0000003c30307c24 */ /* 0x000fc8000f8e02ff */
[----:B------:R-:W1:Y:S01]  /*b600*/  @!P2 LDS.128 R36, [R4+0x2400] ;  /* 0x002400000424a984 */ /* 0x000e620000000c00 */
[----:B------:R-:W-:Y:S01]  /*b610*/  IMAD R3, R3, UR61, R48 ;  /* 0x0000003d03037c24 */ /* 0x000fe2000f8e0230 */
[----:B------:R-:W-:Y:S01]  /*b620*/  LEA R48, P4, R40, UR4, 0x1 ;  /* 0x0000000428307c11 */ /* 0x000fe2000f8808ff */
[----:B------:R-:W-:Y:S02]  /*b630*/  ULDC.64 UR4, c[0x0][0x208] ;  /* 0x0000820000047ab9 */ /* 0x000fe40000000a00 */
[----:B------:R-:W-:-:S05]  /*b640*/  IMAD.IADD R3, R41, 0x1, R3 ;  /* 0x0000000129037824 */ /* 0x000fca00078e0203 */
[----:B------:R-:W-:Y:S02]  /*b650*/  LEA.HI.X R49, R40, UR7, R3, 0x1, P4 ;  /* 0x0000000728317c11 */ /* 0x000fe4000a0f0c03 */
[----:B------:R-:W-:Y:S01]  /*b660*/  ISETP.GE.AND P4, PT, R220, UR6, PT ;  /* 0x00000006dc007c0c */ /* 0x000fe2000bf86270 */
[----:B------:R-:W2:Y:S04]  /*b670*/  @!P5 LDS.128 R40, [R4+0x4c00] ;  /* 0x004c00000428d984 */ /* 0x000ea80000000c00 */
[----:B-1----:R-:W-:Y:S01]  /*b680*/  @!P2 STG.E.128 desc[UR4][R48.64], R36 ;  /* 0x000000243000a986 */ /* 0x002fe2000c101d04 */
[----:B------:R-:W-:-:S07]  /*b690*/  ISETP.GE.AND P2, PT, R221, UR6, PT ;  /* 0x00000006dd007c0c */ /* 0x000fce000bf46270 */
[----:B------:R-:W1:Y:S04]  /*b6a0*/  @!P4 LDS.128 R36, [R4+0x7400] ;  /* 0x007400000424c984 */ /* 0x000e680000000c00 */
[----:B--2---:R-:W-:Y:S04]  /*b6b0*/  @!P5 STG.E.128 desc[UR4][R48.64+0x80], R40 ;  /* 0x000080283000d986 */ /* 0x004fe8000c101d04 */
[----:B------:R-:W2:Y:S04]  /*b6c0*/  @!P2 LDS.128 R44, [R4+0x9c00] ;  /* 0x009c0000042ca984 */ /* 0x000ea80000000c00 */
[----:B-1----:R1:W-:Y:S04]  /*b6d0*/  @!P4 STG.E.128 desc[UR4][R48.64+0x100], R36 ;  /* 0x000100243000c986 */ /* 0x0023e8000c101d04 */
[----:B--2---:R1:W-:Y:S02]  /*b6e0*/  @!P2 STG.E.128 desc[UR4][R48.64+0x180], R44 ;  /* 0x0001802c3000a986 */ /* 0x0043e4000c101d04 */
.L_x_2747:
[----:B------:R-:W-:Y:S05]  /*b6f0*/  BSYNC B0 ;  /* 0x0000000000007941 */ /* 0x000fea0003800000 */
.L_x_2746:
[----:B------:R-:W2:Y:S01]  /*b700*/  LDL R3, [R1+0x10] ;  /* 0x0000100001037983 */ /* 0x000ea20000100800 */
[----:B0-----:R-:W-:Y:S01]  /*b710*/  @!P3 VIADD R0, R0, 0x388c0 ;  /* 0x000388c00000b836 */ /* 0x001fe20000000000 */
[----:B------:R-:W-:Y:S01]  /*b720*/  PLOP3.LUT P2, PT, PT, PT, PT, 0x8, 0x0 ;  /* 0x000000000000781c */ /* 0x000fe20003f4e170 */
[----:B------:R-:W-:Y:S01]  /*b730*/  VIADD R17, R17, 0x1 ;  /* 0x0000000111117836 */ /* 0x000fe20000000000 */
[----:B------:R-:W-:Y:S01]  /*b740*/  @!PT LDS RZ, [RZ] ;  /* 0x00000000fffff984 */ /* 0x000fe20000000800 */
[----:B------:R-:W-:Y:S01]  /*b750*/  @!PT LDS RZ, [RZ] ;  /* 0x00000000fffff984 */ /* 0x000fe20000000800 */
[----:B------:R-:W-:Y:S01]  /*b760*/  @!PT LDS RZ, [RZ] ;  /* 0x00000000fffff984 */ /* 0x000fe20000000800 */
[----:B------:R-:W-:Y:S01]  /*b770*/  @!PT LDS RZ, [RZ] ;  /* 0x00000000fffff984 */ /* 0x000fe20000000800 */
[----:B------:R0:W-:Y:S06]  /*b780*/  MEMBAR.ALL.CTA ;  /* 0x0000000000007992 */ /* 0x0001ec0000008000 */
[----:B0-----:R-:W0:Y:S01]  /*b790*/  FENCE.VIEW.ASYNC.S ;  /* 0x00000000000073c6 */ /* 0x001e220000000000 */
[----:B------:R-:W-:Y:S01]  /*b7a0*/  @!P3 PRMT R0, RZ, 0x654, R0 ;  /* 0x00000654ff00b816 */ /* 0x000fe20000000000 */
[----:B0-----:R0:W-:Y:S06]  /*b7b0*/  BAR.SYNC.DEFER_BLOCKING R169, 0x80 ;  /* 0x000200a90000751d */ /* 0x0011ec0000010000 */
[----:B------:R3:W-:Y:S01]  /*b7c0*/  @!P3 SYNCS.ARRIVE.TRANS64.RED.A1T0 RZ, [R0+URZ], RZ ;  /* 0x000000ff00ffb9a7 */ /* 0x0007e2000810043f */
[----:B------:R-:W-:-:S04]  /*b7d0*/  ISETP.NE.AND P3, PT, R17, 0x2, PT ;  /* 0x000000021100780c */ /* 0x000fc80003f65270 */
[----:B------:R-:W-:Y:S02]  /*b7e0*/  SEL R17, R17, RZ, P3 ;  /* 0x000000ff11117207 */ /* 0x000fe40001800000 */
[----:B---3--:R-:W-:-:S04]  /*b7f0*/  SEL R0, RZ, 0x1, P3 ;  /* 0x00000001ff007807 */ /* 0x008fc80001800000 */
[----:B------:R-:W-:Y:S02]  /*b800*/  LOP3.LUT R219, R219, R0, RZ, 0x3c, !PT ;  /* 0x00000000dbdb7212 */ /* 0x000fe400078e3cff */
[----:B--2---:R-:W-:-:S13]  /*b810*/  LOP3.LUT P4, RZ, R3, 0x2, RZ, 0xc0, !PT ;  /* 0x0000000203ff7812 */ /* 0x004fda000788c0ff */
[----:B0-----:R-:W-:Y:S05]  /*b820*/  @P4 BRA `(.L_x_2748) ;  /* 0xffffff7400ac4947 */ /* 0x001fea000383ffff */
.L_x_2636:
[----:B------:R-:W0:Y:S01]  /*b830*/  LDC R0, c[0x0][0x448] ;  /* 0x00011200ff007b82 */ /* 0x000e220000000800 */
[----:B------:R-:W-:Y:S01]  /*b840*/  BSSY B0, `(.L_x_2749) ;  /* 0x0000011000007945 */ /* 0x000fe20003800000 */
[----:B0-----:R-:W-:Y:S01]  /*b850*/  ISETP.NE.AND P0, PT, R0, 0x1, PT ;  /* 0x000000010000780c */ /* 0x001fe20003f05270 */
[----:B------:R-:W-:-:S12]  /*b860*/  VIADD R0, R230, 0x7f ;  /* 0x0000007fe6007836 */ /* 0x000fd80000000000 */
[----:B------:R-:W0:Y:S08]  /*b870*/  @P0 LDC R3, c[0x0][0x44c] ;  /* 0x00011300ff030b82 */ /* 0x000e300000000800 */
[----:B------:R-:W2:Y:S01]  /*b880*/  @P0 LDC R2, c[0x0][0x450] ;  /* 0x00011400ff020b82 */ /* 0x000ea20000000800 */
[----:B0-----:R-:W-:-:S05]  /*b890*/  @P0 IMAD.HI.U32 R3, R0, R3, RZ ;  /* 0x0000000300030227 */ /* 0x001fca00078e00ff */
[----:B--2---:R-:W-:Y:S01]  /*b8a0*/  @P0 SHF.R.U32.HI R0, RZ, R2, R3 ;  /* 0x00000002ff000219 */ /* 0x004fe20000011603 */
[----:B------:R-:W-:-:S04]  /*b8b0*/  IMAD.MOV.U32 R2, RZ, RZ, RZ ;  /* 0x000000ffff027224 */ /* 0x000fc800078e00ff */
[----:B------:R-:W-:-:S04]  /*b8c0*/  IMAD.IADD R0, R143, 0x1, R0 ;  /* 0x000000018f007824 */ /* 0x000fc800078e0200 */
[----:B------:R-:W-:-:S05]  /*b8d0*/  IMAD.HI R0, R0, 0x66666667, RZ ;  /* 0x6666666700007827 */ /* 0x000fca00078e02ff */
[----:B------:R-:W-:-:S04]  /*b8e0*/  SHF.R.U32.HI R3, RZ, 0x1f, R0 ;  /* 0x0000001fff037819 */ /* 0x000fc80000011600 */
[----:B------:R-:W-:-:S04]  /*b8f0*/  LEA.HI.SX32 R3, R0, R3, 0x1b ;  /* 0x0000000300037211 */ /* 0x000fc800078fdaff */
[----:B------:R-:W-:-:S04]  /*b900*/  VIMNMX R144, R144, R3, PT ;  /* 0x0000000390907248 */ /* 0x000fc80003fe0100 */
[----:B------:R-:W-:Y:S01]  /*b910*/  ISETP.GE.AND P0, PT, R144, 0x1, PT ;  /* 0x000000019000780c */ /* 0x000fe20003f06270 */
[----:B------:R-:W-:-:S12]  /*b920*/  @P2 BRA `(.L_x_2750) ;  /* 0x0000000000082947 */ /* 0x000fd80003800000 */
[----:B------:R-:W0:Y:S02]  /*b930*/  FENCE.VIEW.ASYNC.G ;  /* 0x00000000000073c6 */ /* 0x000e240000000100 */
[----:B0-----:R-:W-:Y:S06]  /*b940*/  BAR.ARV 0xc, 0x180 ;  /* 0x0306000000007b1d */ /* 0x001fec0000002000 */
.L_x_2750:
[----:B------:R-:W-:Y:S05]  /*b950*/  BSYNC B0 ;  /* 0x0000000000007941 */ /* 0x000fea0003800000 */
.L_x_2749:
[----:B------:R-:W-:Y:S04]  /*b960*/  BSSY B0, `(.L_x_2751) ;  /* 0x0000021000007945 */ /* 0x000fe80003800000 */
        /* <DEDUP_REMOVED lines=14> */
[----:B------:R0:W2:Y:S01]  /*ba50*/  F2I.FTZ.U32.TRUNC.NTZ R3, R2 ;  /* 0x0000000200037305 */ /* 0x0000a2000021f000 */
[----:B------:R-:W-:Y:S01]  /*ba60*/  ISETP.GE.AND P2, PT, R0, RZ, PT ;  /* 0x000000ff0000720c */ /* 0x000fe20003f46270 */
[----:B0-----:R-:W-:Y:S02]  /*ba70*/  IMAD.MOV.U32 R2, RZ, RZ, RZ ;  /* 0x000000ffff027224 */ /* 0x001fe400078e00ff */
        /* <DEDUP_REMOVED lines=15> */
.L_x_2752:
[----:B------:R-:W-:Y:S05]  /*bb70*/  BSYNC B0 ;  /* 0x0000000000007941 */ /* 0x000fea0003800000 */
.L_x_2751:
[----:B------:R-:W2:Y:S01]  /*bb80*/  LDL R0, [R1+0x84] ;  /* 0x0000840001007983 */ /* 0x000ea20000100800 */
[----:B------:R-:W-:Y:S01]  /*bb90*/  PLOP3.LUT P0, PT, PT, PT, PT, 0x80, 0x0 ;  /* 0x000000000000781c */ /* 0x000fe20003f0f070 */
[----:B------:R-:W-:Y:S01]  /*bba0*/  IMAD.MOV.U32 R153, RZ, RZ, RZ ;  /* 0x000000ffff997224 */ /* 0x000fe200078e00ff */
[----:B------:R-:W-:Y:S01]  /*bbb0*/  CS2R R150, SRZ ;  /* 0x0000000000967805 */ /* 0x000fe2000001ff00 */
        /* <DEDUP_REMOVED lines=50> */
[----:B-1----:R-:W-:Y:S02]  /*bee0*/  CS2R R48, SRZ ;  /* 0x0000000000307805 */ /* 0x002fe4000001ff00 */
        /* <DEDUP_REMOVED lines=12> */
[----:B--2---:R-:W-:-:S05]  /*bfb0*/  IMAD R231, R0, R2, RZ ;  /* 0x0000000200e77224 */ /* 0x004fca00078e02ff */
[----:B------:R-:W-:Y:S02]  /*bfc0*/  VIADDMNMX R2, R231, R2, R144, PT ;  /* 0x00000002e7027246 */ /* 0x000fe40003800190 */
[----:B------:R-:W-:Y:S02]  /*bfd0*/  CS2R R144, SRZ ;  /* 0x0000000000907805 */ /* 0x000fe4000001ff00 */
[----:B------:R-:W-:-:S13]  /*bfe0*/  ISETP.GT.AND P1, PT, R2, R231, PT ;  /* 0x000000e70200720c */ /* 0x000fda0003f24270 */
[----:B------:R-:W-:Y:S05]  /*bff0*/  @!P1 BRA `(.L_x_2753) ;  /* 0x000001a4006c9947 */ /* 0x000fea0003800000 */
[----:B------:R-:W2:Y:S02]  /*c000*/  LDL R0, [R1+0x8c] ;  /* 0x00008c0001007983 */ /* 0x000ea40000100800 */
[----:B--2---:R-:W-:Y:S02]  /*c010*/  R2UR UR4, R0 ;  /* 0x00000000000472ca */ /* 0x004fe400000e0000 */
[----:B------:R-:W0:Y:S11]  /*c020*/  S2R R0, SR_TID.X ;  /* 0x0000000000007919 */ /* 0x000e360000002100 */
[----:B------:R-:W-:-:S06]  /*c030*/  ULOP3.LUT UP0, URZ, UR4, 0x9f, URZ, 0xc0, !UPT ;  /* 0x0000009f043f7892 */ /* 0x000fcc000f80c03f */
[----:B------:R-:W-:Y:S01]  /*c040*/  PLOP3.LUT P0, PT, PT, PT, UP0, 0x80, 0x0 ;  /* 0x000000000000781c */ /* 0x000fe20003f0f008 */
[----:B0-----:R-:W-:-:S05]  /*c050*/  VIADD R0, R0, 0xffffff80 ;  /* 0xffffff8000007836 */ /* 0x001fca0000000000 */
[----:B------:R-:W-:-:S04]  /*c060*/  SHF.R.S32.HI R3, RZ, 0x1f, R0 ;  /* 0x0000001fff037819 */ /* 0x000fc80000011400 */
[----:B------:R-:W-:-:S04]  /*c070*/  LEA.HI R3, R3, R0, RZ, 0x7 ;  /* 0x0000000003037211 */ /* 0x000fc800078f38ff */
[----:B------:R-:W-:-:S06]  /*c080*/  SHF.R.S32.HI R0, RZ, 0x7, R3 ;  /* 0x00000007ff007819 */ /* 0x000fcc0000011403 */
[----:B------:R-:W0:Y:S02]  /*c090*/  SHFL.IDX PT, R0, R0, RZ, 0x1f ;  /* 0x00001fff00007589 */ /* 0x000e2400000e0000 */
        /* <DEDUP_REMOVED lines=23> */
.L_x_2754:
        /* <DEDUP_REMOVED lines=13> */
.L_x_2758:
[----:B-1----:R1:W2:Y:S02]  /*c2e0*/  SYNCS.PHASECHK.TRANS64.TRYWAIT P0, [R16+URZ+0x38800], R3 ;  /* 0x03880003100075a7 */ /* 0x0022a4000800017f */
[----:B--2---:R-:W-:Y:S05]  /*c2f0*/  @!P0 NANOSLEEP.SYNCS 0x989680 ;  /* 0x009896800000895d */ /* 0x004fea0003900000 */
[----:B------:R-:W2:Y:S02]  /*c300*/  @!P0 SYNCS.PHASECHK.TRANS64 P0, [R16+URZ+0x38800], R3 ;  /* 0x03880003100085a7 */ /* 0x000ea4000800007f */
[----:B--2---:R-:W-:Y:S05]  /*c310*/  @!P0 BRA `(.L_x_2758) ;  /* 0xfffffffc00f08947 */ /* 0x004fea000383ffff */
.L_x_2757:
[----:B------:R-:W-:Y:S05]  /*c320*/  BSYNC B0 ;  /* 0x0000000000007941 */ /* 0x000fea0003800000 */
.L_x_2756:
[----:B------:R-:W-:Y:S05]  /*c330*/  BRA `(.L_x_2759) ;  /* 0x0000009c00547947 */ /* 0x000fea0003800000 */
.L_x_2755:
[----:B------:R-:W2:Y:S01]  /*c340*/  LDL R0, [R1+0x8c] ;  /* 0x00008c0001007983 */ /* 0x000ea20000100800 */
[----:B------:R-:W-:Y:S01]  /*c350*/  ULDC.64 UR6, c[0x0][0x408] ;  /* 0x0001020000067ab9 */ /* 0x000fe20000000a00 */
[----:B--2---:R-:W-:Y:S02]  /*c360*/  R2UR UR4, R0 ;  /* 0x00000000000472ca */ /* 0x004fe400000e0000 */
[----:B-----5:R-:W-:-:S05]  /*c370*/  SHF.R.S32.HI R0, RZ, 0x1f, R152 ;  /* 0x0000001fff007819 */ /* 0x020fca0000011498 */
[----:B------:R-:W-:-:S04]  /*c380*/  IMAD R5, R0, UR6, RZ ;  /* 0x0000000600057c24 */ /* 0x000fc8000f8e02ff */
[----:B------:R-:W-:Y:S02]  /*c390*/  IMAD R5, R152, UR7, R5 ;  /* 0x0000000798057c24 */ /* 0x000fe4000f8e0205 */
[----:B------:R-:W-:-:S03]  /*c3a0*/  ULOP3.LUT UP0, URZ, UR4, 0x3ff, URZ, 0xc0, !UPT ;  /* 0x000003ff043f7892 */ /* 0x000fc6000f80c03f */
[----:B------:R-:W-:Y:S02]  /*c3b0*/  ULDC.64 UR4, c[0x0][0x3f8] ;  /* 0x0000fe0000047ab9 */ /* 0x000fe40000000a00 */
[----:B------:R-:W-:Y:S01]  /*c3c0*/  IMAD R3, R0, UR4, RZ ;  /* 0x0000000400037c24 */ /* 0x000fe2000f8e02ff */
[----:B------:R-:W-:Y:S01]  /*c3d0*/  PLOP3.LUT P0, PT, PT, PT, UP0, 0x80, 0x0 ;  /* 0x000000000000781c */ /* 0x000fe20003f0f008 */
[----:B------:R-:W-:-:S04]  /*c3e0*/  IMAD.WIDE.U32 R24, R152, UR4, RZ ;  /* 0x0000000498187c25 */ /* 0x000fc8000f8e00ff */
        /* <DEDUP_REMOVED lines=21> */
.L_x_2760:
[----:B------:R-:W-:Y:S01]  /*c540*/  ULDC.U8 UR4, c[0x0][0x410] ;  /* 0x0001040000047ab9 */ /* 0x000fe20000000000 */
[----:B------:R-:W-:Y:S01]  /*c550*/  IMAD.IADD R0, R212, 0x1, R230 ;  /* 0x00000001d4007824 */ /* 0x000fe200078e02e6 */
[----:B------:R-:W-:Y:S01]  /*c560*/  ISETP.NE.AND P0, PT, RZ, UR4, PT ;  /* 0x00000004ff007c0c */ /* 0x000fe2000bf05270 */
[----:B------:R-:W-:Y:S02]  /*c570*/  BSSY B0, `(.L_x_2761) ;  /* 0x00009a9000007945 */ /* 0x000fe40003800000 */
[----:B------:R-:W-:-:S10]  /*c580*/  IMAD R3, R237, 0x20, R0 ;  /* 0x00000020ed037824 */ /* 0x000fd400078e0200 */
[----:B------:R-:W-:Y:S05]  /*c590*/  @!P0 BRA `(.L_x_2762) ;  /* 0x0000004c001c8947 */ /* 0x000fea0003800000 */
        /* <DEDUP_REMOVED lines=33> */
.L_x_3088:
        /* <DEDUP_REMOVED lines=23> */
[C---:B------:R-:W-:Y:S01]  /*c920*/  @!P3 IMAD.SHL.U32 R21, R22.reuse, 0x2, RZ ;  /* 0x000000021615b824 */ /* 0x040fe200078e00ff */
[----:B------:R-:W-:-:S03]  /*c930*/  @!P3 SHF.L.U64.HI R4, R22, 0x1, R23 ;  /* 0x000000011604b819 */ /* 0x000fc60000010217 */
[----:B------:R-:W-:Y:S01]  /*c940*/  @!P2 IMAD.SHL.U32 R13, R215, 0x2, RZ ;  /* 0x00000002d70da824 */ /* 0x000fe200078e00ff */
[-C--:B--2---:R-:W-:Y:S02]  /*c950*/  @!P3 IADD3 R24, P5, R6, R21.reuse, RZ ;  /* 0x000000150618b210 */ /* 0x084fe40007fbe0ff */
[----:B----4-:R-:W-:Y:S02]  /*c960*/  @!P3 IADD3 R20, P4, R8, R21, RZ ;  /* 0x000000150814b210 */ /* 0x010fe40007f9e0ff */
[-C--:B------:R-:W-:Y:S01]  /*c970*/  @!P2 IADD3 R14, P6, R6, R13.reuse, RZ ;  /* 0x0000000d060ea210 */ /* 0x080fe20007fde0ff */
[--C-:B-1----:R-:W-:Y:S01]  /*c980*/  @!P3 IMAD.X R25, R7, 0x1, R4.reuse, P5 ;  /* 0x000000010719b824 */ /* 0x102fe200028e0604 */
[----:B------:R-:W-:Y:S01]  /*c990*/  @!P2 IADD3 R12, P5, R8, R13, RZ ;  /* 0x0000000d080ca210 */ /* 0x000fe20007fbe0ff */
[----:B---3--:R-:W-:Y:S01]  /*c9a0*/  @!P3 IMAD.X R21, R9, 0x1, R4, P4 ;  /* 0x000000010915b824 */ /* 0x008fe200020e0604 */
[----:B------:R-:W-:Y:S02]  /*c9b0*/  CS2R R70, SRZ ;  /* 0x0000000000467805 */ /* 0x000fe4000001ff00 */
[----:B------:R-:W-:-:S02]  /*c9c0*/  CS2R R72, SRZ ;  /* 0x0000000000487805 */ /* 0x000fc4000001ff00 */
[----:B------:R-:W-:Y:S02]  /*c9d0*/  CS2R R66, SRZ ;  /* 0x0000000000427805 */ /* 0x000fe4000001ff00 */
[----:B------:R-:W-:Y:S02]  /*c9e0*/  CS2R R68, SRZ ;  /* 0x0000000000447805 */ /* 0x000fe4000001ff00 */
[----:B------:R-:W-:Y:S02]  /*c9f0*/  CS2R R62, SRZ ;  /* 0x00000000003e7805 */ /* 0x000fe4000001ff00 */
[----:B------:R-:W-:Y:S01]  /*ca00*/  CS2R R64, SRZ ;  /* 0x0000000000407805 */ /* 0x000fe2000001ff00 */
[----:B------:R1:W5:Y:S04]  /*ca10*/  @!P3 LD.E.64 R74, desc[UR6][R24.64] ;  /* 0x00000006184ab980 */ /* 0x000368000c101b00 */
[----:B------:R1:W5:Y:S01]  /*ca20*/  @!P3 LD.E.64 R76, desc[UR6][R20.64] ;  /* 0x00000006144cb980 */ /* 0x000362000c101b00 */
[----:B------:R-:W-:Y:S01]  /*ca30*/  @!P2 SHF.L.U64.HI R34, R215, 0x1, R11 ;  /* 0x00000001d722a819 */ /* 0x000fe2000001020b */
[C---:B------:R-:W-:Y:S01]  /*ca40*/  @!P1 IMAD.SHL.U32 R11, R214.reuse, 0x2, RZ ;  /* 0x00000002d60b9824 */ /* 0x040fe200078e00ff */
[----:B------:R-:W-:-:S03]  /*ca50*/  @!P1 SHF.L.U64.HI R28, R214, 0x1, R10 ;  /* 0x00000001d61c9819 */ /* 0x000fc6000001020a */
[--C-:B------:R-:W-:Y:S01]  /*ca60*/  @!P2 IMAD.X R15, R7, 0x1, R34.reuse, P6 ;  /* 0x00000001070fa824 */ /* 0x100fe200030e0622 */
[-C--:B------:R-:W-:Y:S01]  /*ca70*/  @!P1 IADD3 R10, P4, R6, R11.reuse, RZ ;  /* 0x0000000b060a9210 */ /* 0x080fe20007f9e0ff */
[----:B------:R-:W-:Y:S01]  /*ca80*/  @!P2 IMAD.X R13, R9, 0x1, R34, P5 ;  /* 0x00000001090da824 */ /* 0x000fe200028e0622 */
[C---:B------:R-:W-:Y:S01]  /*ca90*/  @!P0 SHF.L.U64.HI R26, R217.reuse, 0x1, R5 ;  /* 0x00000001d91a8819 */ /* 0x040fe20000010205 */
[----:B------:R-:W-:Y:S01]  /*caa0*/  @!P0 IMAD.SHL.U32 R5, R217, 0x2, RZ ;  /* 0x00000002d9058824 */ /* 0x000fe200078e00ff */
[----:B------:R-:W-:Y:S01]  /*cab0*/  @!P1 IADD3 R4, P6, R8, R11, RZ ;  /* 0x0000000b08049210 */ /* 0x000fe20007fde0ff */
[--C-:B------:R-:W-:Y:S01]  /*cac0*/  @!P1 IMAD.X R11, R7, 0x1, R28.reuse, P4 ;  /* 0x00000001070b9824 */ /* 0x100fe200020e061c */
[----:B------:R1:W5:Y:S02]  /*cad0*/  @!P2 LD.E.64 R70, desc[UR6][R14.64] ;  /* 0x000000060e46a980 */ /* 0x000364000c101b00 */
[-C--:B------:R-:W-:Y:S02]  /*cae0*/  @!P0 IADD3 R6, P5, R6, R5.reuse, RZ ;  /* 0x0000000506068210 */ /* 0x080fe40007fbe0ff */
[----:B------:R-:W-:Y:S01]  /*caf0*/  @!P0 IADD3 R8, P4, R8, R5, RZ ;  /* 0x0000000508088210 */ /* 0x000fe20007f9e0ff */
[----:B------:R-:W-:Y:S01]  /*cb00*/  @!P1 IMAD.X R5, R9, 0x1, R28, P6 ;  /* 0x0000000109059824 */ /* 0x000fe200030e061c */
[----:B------:R1:W5:Y:S01]  /*cb10*/  @!P2 LD.E.64 R72, desc[UR6][R12.64] ;  /* 0x000000060c48a980 */ /* 0x000362000c101b00 */
[----:B------:R-:W-:-:S02]  /*cb20*/  @!P0 IMAD.X R7, R7, 0x1, R26, P5 ;  /* 0x0000000107078824 */ /* 0x000fc400028e061a */
[----:B------:R-:W-:Y:S01]  /*cb30*/  @!P0 IMAD.X R9, R9, 0x1, R26, P4 ;  /* 0x0000000109098824 */ /* 0x000fe200020e061a */
[----:B------:R1:W5:Y:S04]  /*cb40*/  @!P1 LD.E.64 R66, desc[UR6][R10.64] ;  /* 0x000000060a429980 */ /* 0x000368000c101b00 */
[----:B------:R1:W5:Y:S04]  /*cb50*/  @!P1 LD.E.64 R68, desc[UR6][R4.64] ;  /* 0x0000000604449980 */ /* 0x000368000c101b00 */
[----:B------:R1:W5:Y:S04]  /*cb60*/  @!P0 LD.E.64 R62, desc[UR6][R6.64] ;  /* 0x00000006063e8980 */ /* 0x000368000c101b00 */
[----:B------:R1:W5:Y:S02]  /*cb70*/  @!P0 LD.E.64 R64, desc[UR6][R8.64] ;  /* 0x0000000608408980 */ /* 0x000364000c101b00 */
.L_x_2765:
[----:B------:R-:W-:Y:S05]  /*cb80*/  BSYNC B1 ;  /* 0x0000000000017941 */ /* 0x000fea0003800000 */
.L_x_2764:
[----:B-1---5:R-:W-:Y:S01]  /*cb90*/  IMAD.MOV.U32 R4, RZ, RZ, R62 ;  /* 0x000000ffff047224 */ /* 0x022fe200078e003e */
[----:B------:R-:W-:Y:S01]  /*cba0*/  UMOV UR4, 0xffffffff ;  /* 0xffffffff00047882 */ /* 0x000fe20000000000 */
[----:B------:R-:W-:Y:S01]  /*cbb0*/  IMAD.MOV.U32 R5, RZ, RZ, R63 ;  /* 0x000000ffff057224 */ /* 0x000fe200078e003f */
[----:B------:R-:W-:Y:S01]  /*cbc0*/  CS2R R46, SRZ ;  /* 0x00000000002e7805 */ /* 0x000fe2000001ff00 */
[----:B--2---:R-:W-:Y:S02]  /*cbd0*/  IMAD.MOV.U32 R6, RZ, RZ, R66 ;  /* 0x000000ffff067224 */ /* 0x004fe400078e0042 */
        /* <DEDUP_REMOVED lines=22> */
[----:B------:R-:W-:Y:S02]  /*cd40*/  PRMT R113, R113, 0x5410, R5 ;  /* 0x0000541071717816 */ /* 0x000fe40000000005 */
[----:B------:R-:W-:-:S02]  /*cd50*/  PRMT R114, R114, 0x5410, R6 ;  /* 0x0000541072727816 */ /* 0x000fc40000000006 */
[----:B------:R-:W-:Y:S01]  /*cd60*/  PRMT R95, R7, 0x7610, R95 ;  /* 0x00007610075f7816 */ /* 0x000fe2000000005f */
[----:B------:R-:W-:Y:S06]  /*cd70*/  BRA.DIV UR4, `(.L_x_2766) ;  /* 0x00000282049c7947 */ /* 0x000fec000b800000 */
[----:B------:R1:W2:Y:S04]  /*cd80*/  SHFL.IDX PT, R7, R33, 0x1, 0x181f ;  /* 0x00381f0021077f89 */ /* 0x0002a800000e0000 */
[----:B------:R1:W0:Y:S04]  /*cd90*/  SHFL.IDX PT, R6, R32, 0x1, 0x181f ;  /* 0x00381f0020067f89 */ /* 0x00022800000e0000 */
[----:B---3--:R1:W3:Y:S04]  /*cda0*/  SHFL.IDX PT, R9, R31, 0x1, 0x181f ;  /* 0x00381f001f097f89 */ /* 0x0082e800000e0000 */
[----:B----4-:R1:W4:Y:S02]  /*cdb0*/  SHFL.IDX PT, R8, R30, 0x1, 0x181f ;  /* 0x00381f001e087f89 */ /* 0x01032400000e0000 */
.L_x_3094:
        /* <DEDUP_REMOVED lines=19> */
[C---:B------:R-:W-:Y:S01]  /*cef0*/  @!P3 IMAD.SHL.U32 R21, R22.reuse, 0x2, RZ ;  /* 0x000000021615b824 */ /* 0x040fe200078e00ff */
[----:B------:R-:W-:Y:S01]  /*cf00*/  @!P3 SHF.L.U64.HI R4, R22, 0x1, R23 ;  /* 0x000000011604b819 */ /* 0x000fe20000010217 */
[----:B------:R-:W-:-:S03]  /*cf10*/  @!P2 IMAD.SHL.U32 R13, R215, 0x2, RZ ;  /* 0x00000002d70da824 */ /* 0x000fc600078e00ff */
[-C--:B0-----:R-:W-:Y:S02]  /*cf20*/  @!P3 IADD3 R24, P5, R6, R21.reuse, RZ ;  /* 0x000000150618b210 */ /* 0x081fe40007fbe0ff */
[----:B----4-:R-:W-:Y:S02]  /*cf30*/  @!P3 IADD3 R20, P4, R8, R21, RZ ;  /* 0x000000150814b210 */ /* 0x010fe40007f9e0ff */
[-C--:B------:R-:W-:Y:S01]  /*cf40*/  @!P2 IADD3 R14, P6, R6, R13.reuse, RZ ;  /* 0x0000000d060ea210 */ /* 0x080fe20007fde0ff */
[--C-:B--2---:R-:W-:Y:S01]  /*cf50*/  @!P3 IMAD.X R25, R7, 0x1, R4.reuse, P5 ;  /* 0x000000010719b824 */ /* 0x104fe200028e0604 */
[----:B------:R-:W-:Y:S01]  /*cf60*/  @!P2 IADD3 R12, P5, R8, R13, RZ ;  /* 0x0000000d080ca210 */ /* 0x000fe20007fbe0ff */
[----:B---3--:R-:W-:Y:S02]  /*cf70*/  @!P3 IMAD.X R21, R9, 0x1, R4, P4 ;  /* 0x000000010915b824 */ /* 0x008fe400020e0604 */
[----:B------:R-:W-:Y:S01]  /*cf80*/  @!P0 IMAD.SHL.U32 R27, R217, 0x2, RZ ;  /* 0x00000002d91b8824 */ /* 0x000fe200078e00ff */
        /* <DEDUP_REMOVED lines=8> */
[----:B------:R-:W-:Y:S02]  /*d010*/  ULDC.64 UR6, c[0x0][0x208] ;  /* 0x0000820000067ab9 */ /* 0x000fe40000000a00 */
[----:B------:R0:W5:Y:S04]  /*d020*/  @!P3 LD.E.64 R58, desc[UR6][R24.64] ;  /* 0x00000006183ab980 */ /* 0x000168000c101b00 */
[----:B------:R0:W5:Y:S01]  /*d030*/  @!P3 LD.E.64 R60, desc[UR6][R20.64] ;  /* 0x00000006143cb980 */ /* 0x000162000c101b00 */
[C---:B------:R-:W-:Y:S01]  /*d040*/  @!P1 SHF.L.U64.HI R28, R214.reuse, 0x1, R5 ;  /* 0x00000001d61c9819 */ /* 0x040fe20000010205 */
[----:B------:R-:W-:Y:S01]  /*d050*/  @!P1 IMAD.SHL.U32 R5, R214, 0x2, RZ ;  /* 0x00000002d6059824 */ /* 0x000fe200078e00ff */
[----:B------:R-:W-:-:S02]  /*d060*/  @!P2 SHF.L.U64.HI R26, R215, 0x1, R11 ;  /* 0x00000001d71aa819 */ /* 0x000fc4000001020b */
[----:B------:R-:W-:Y:S02]  /*d070*/  @!P0 SHF.L.U64.HI R34, R217, 0x1, R10 ;  /* 0x00000001d9228819 */ /* 0x000fe4000001020a */
[-C--:B------:R-:W-:Y:S01]  /*d080*/  @!P1 IADD3 R10, P4, R6, R5.reuse, RZ ;  /* 0x00000005060a9210 */ /* 0x080fe20007f9e0ff */
[--C-:B------:R-:W-:Y:S01]  /*d090*/  @!P2 IMAD.X R15, R7, 0x1, R26.reuse, P6 ;  /* 0x00000001070fa824 */ /* 0x100fe200030e061a */
[----:B------:R-:W-:Y:S01]  /*d0a0*/  @!P1 IADD3 R4, P6, R8, R5, RZ ;  /* 0x0000000508049210 */ /* 0x000fe20007fde0ff */
[----:B------:R-:W-:Y:S01]  /*d0b0*/  @!P2 IMAD.X R13, R9, 0x1, R26, P5 ;  /* 0x00000001090da824 */ /* 0x000fe200028e061a */
[-C--:B------:R-:W-:Y:S01]  /*d0c0*/  @!P0 IADD3 R6, P5, R6, R27.reuse, RZ ;  /* 0x0000001b06068210 */ /* 0x080fe20007fbe0ff */
[--C-:B------:R-:W-:Y:S01]  /*d0d0*/  @!P1 IMAD.X R11, R7, 0x1, R28.reuse, P4 ;  /* 0x00000001070b9824 */ /* 0x100fe200020e061c */
        /* <DEDUP_REMOVED lines=8> */
[----:B------:R0:W5:Y:S04]  /*d160*/  @!P0 LD.E.64 R46, desc[UR6][R6.64] ;  /* 0x00000006062e8980 */ /* 0x000168000c101b00 */
[----:B------:R0:W5:Y:S02]  /*d170*/  @!P0 LD.E.64 R48, desc[UR6][R8.64] ;  /* 0x0000000608308980 */ /* 0x000164000c101b00 */
.L_x_2768:
[----:B------:R-:W-:Y:S05]  /*d180*/  BSYNC B1 ;  /* 0x0000000000017941 */ /* 0x000fea0003800000 */
.L_x_2767:
[----:B0----5:R-:W-:Y:S01]  /*d190*/  IMAD.MOV.U32 R4, RZ, RZ, R46 ;  /* 0x000000ffff047224 */ /* 0x021fe200078e002e */
[----:B------:R-:W-:Y:S01]  /*d1a0*/  UMOV UR4, 0xffffffff ;  /* 0xffffffff00047882 */ /* 0x000fe20000000000 */
[----:B------:R-:W-:Y:S02]  /*d1b0*/  IMAD.MOV.U32 R5, RZ, RZ, R47 ;  /* 0x000000ffff057224 */ /* 0x000fe400078e002f */
[----:B------:R-:W-:Y:S02]  /*d1c0*/  IMAD.MOV.U32 R6, RZ, RZ, R50 ;  /* 0x000000ffff067224 */ /* 0x000fe400078e0032 */
[----:B--2---:R-:W-:Y:S01]  /*d1d0*/  IMAD.MOV.U32 R7, RZ, RZ, R51 ;  /* 0x000000ffff077224 */ /* 0x004fe200078e0033 */
        /* <DEDUP_REMOVED lines=22> */
[----:B------:R0:W0:Y:S04]  /*d340*/  SHFL.IDX PT, R6, R32, 0x2, 0x181f ;  /* 0x00581f0020067f89 */ /* 0x00002800000e0000 */
[----:B---3--:R3:W0:Y:S04]  /*d350*/  SHFL.IDX PT, R9, R31, 0x2, 0x181f ;  /* 0x00581f001f097f89 */ /* 0x00862800000e0000 */
[----:B----4-:R3:W4:Y:S02]  /*d360*/  SHFL.IDX PT, R8, R30, 0x2, 0x181f ;  /* 0x00581f001e087f89 */ /* 0x01072400000e0000 */
.L_x_3100:
        /* <DEDUP_REMOVED lines=26> */
[-C--:B0-----:R-:W-:Y:S02]  /*d510*/  @!P3 IADD3 R24, P5, R6, R21.reuse, RZ ;  /* 0x000000150618b210 */ /* 0x081fe40007fbe0ff */
[----:B----4-:R-:W-:Y:S02]  /*d520*/  @!P3 IADD3 R20, P4, R8, R21, RZ ;  /* 0x000000150814b210 */ /* 0x010fe40007f9e0ff */
[-C--:B------:R-:W-:Y:S01]  /*d530*/  @!P2 IADD3 R14, P6, R6, R13.reuse, RZ ;  /* 0x0000000d060ea210 */ /* 0x080fe20007fde0ff */
[--C-:B--2---:R-:W-:Y:S01]  /*d540*/  @!P3 IMAD.X R25, R7, 0x1, R4.reuse, P5 ;  /* 0x000000010719b824 */ /* 0x104fe200028e0604 */
[----:B------:R-:W-:Y:S01]  /*d550*/  @!P2 IADD3 R12, P5, R8, R13, RZ ;  /* 0x0000000d080ca210 */ /* 0x000fe20007fbe0ff */
[----:B------:R-:W-:Y:S01]  /*d560*/  @!P3 IMAD.X R21, R9, 0x1, R4, P4 ;  /* 0x000000010915b824 */ /* 0x000fe200020e0604 */
[----:B------:R-:W-:Y:S02]  /*d570*/  CS2R R38, SRZ ;  /* 0x0000000000267805 */ /* 0x000fe4000001ff00 */
[----:B------:R-:W-:-:S02]  /*d580*/  CS2R R40, SRZ ;  /* 0x0000000000287805 */ /* 0x000fc4000001ff00 */
[----:B------:R-:W-:Y:S01]  /*d590*/  CS2R R36, SRZ ;  /* 0x0000000000247805 */ /* 0x000fe2000001ff00 */
[----:B------:R0:W5:Y:S04]  /*d5a0*/  @!P3 LD.E.64 R42, desc[UR6][R24.64] ;  /* 0x00000006182ab980 */ /* 0x000168000c101b00 */
[----:B------:R0:W5:Y:S01]  /*d5b0*/  @!P3 LD.E.64 R44, desc[UR6][R20.64] ;  /* 0x00000006142cb980 */ /* 0x000162000c101b00 */
[----:B---3--:R-:W-:Y:S01]  /*d5c0*/  @!P2 SHF.L.U64.HI R34, R215, 0x1, R11 ;  /* 0x00000001d722a819 */ /* 0x008fe2000001020b */
        /* <DEDUP_REMOVED lines=9> */
[----:B------:R-:W-:Y:S01]  /*d660*/  CS2R R34, SRZ ;  /* 0x0000000000227805 */ /* 0x000fe2000001ff00 */
[----:B------:R0:W5:Y:S01]  /*d670*/  @!P2 LD.E.64 R38, desc[UR6][R14.64] ;  /* 0x000000060e26a980 */ /* 0x000162000c101b00 */
[-C--:B------:R-:W-:Y:S02]  /*d680*/  @!P0 IADD3 R6, P5, R6, R5.reuse, RZ ;  /* 0x0000000506068210 */ /* 0x080fe40007fbe0ff */
[----:B------:R-:W-:Y:S01]  /*d690*/  @!P0 IADD3 R8, P4, R8, R5, RZ ;  /* 0x0000000508088210 */ /* 0x000fe20007f9e0ff */
[----:B------:R-:W-:Y:S01]  /*d6a0*/  @!P1 IMAD.X R5, R9, 0x1, R26, P6 ;  /* 0x0000000109059824 */ /* 0x000fe200030e061a */
[----:B------:R-:W-:Y:S01]  /*d6b0*/  CS2R R26, SRZ ;  /* 0x00000000001a7805 */ /* 0x000fe2000001ff00 */
[--C-:B------:R-:W-:Y:S01]  /*d6c0*/  @!P0 IMAD.X R7, R7, 0x1, R28.reuse, P5 ;  /* 0x0000000107078824 */ /* 0x100fe200028e061c */
[----:B------:R0:W5:Y:S01]  /*d6d0*/  @!P2 LD.E.64 R40, desc[UR6][R12.64] ;  /* 0x000000060c28a980 */ /* 0x000162000c101b00 */
[----:B------:R-:W-:Y:S01]  /*d6e0*/  @!P0 IMAD.X R9, R9, 0x1, R28, P4 ;  /* 0x0000000109098824 */ /* 0x000fe200020e061c */
[----:B------:R-:W-:-:S02]  /*d6f0*/  CS2R R28, SRZ ;  /* 0x00000000001c7805 */ /* 0x000fc4000001ff00 */
[----:B------:R0:W5:Y:S04]  /*d700*/  @!P1 LD.E.64 R34, desc[UR6][R10.64] ;  /* 0x000000060a229980 */ /* 0x000168000c101b00 */
[----:B------:R0:W5:Y:S04]  /*d710*/  @!P1 LD.E.64 R36, desc[UR6][R4.64] ;  /* 0x0000000604249980 */ /* 0x000168000c101b00 */
[----:B------:R0:W5:Y:S04]  /*d720*/  @!P0 LD.E.64 R28, desc[UR6][R6.64] ;  /* 0x00000006061c8980 */ /* 0x000168000c101b00 */
[----:B------:R0:W5:Y:S02]  /*d730*/  @!P0 LD.E.64 R26, desc[UR6][R8.64] ;  /* 0x00000006081a8980 */ /* 0x000164000c101b00 */
.L_x_2771:
[----:B------:R-:W-:Y:S05]  /*d740*/  BSYNC B1 ;  /* 0x0000000000017941 */ /* 0x000fea0003800000 */
.L_x_2770:
[----:B0----5:R-:W-:Y:S01]  /*d750*/  IMAD.MOV.U32 R5, RZ, RZ, R34 ;  /* 0x000000ffff057224 */ /* 0x021fe200078e0022 */
[----:B------:R-:W-:Y:S01]  /*d760*/  UMOV UR4, 0xffffffff ;  /* 0xffffffff00047882 */ /* 0x000fe20000000000 */
[----:B------:R-:W-:Y:S02]  /*d770*/  IMAD.MOV.U32 R4, RZ, RZ, R35 ;  /* 0x000000ffff047224 */ /* 0x000fe400078e0023 */
[----:B--2---:R-:W-:Y:S02]  /*d780*/  IMAD.MOV.U32 R7, RZ, RZ, R28 ;  /* 0x000000ffff077224 */ /* 0x004fe400078e001c */
        /* <DEDUP_REMOVED lines=24> */
[----:B----4-:R0:W4:Y:S04]  /*d910*/  SHFL.IDX PT, R8, R32, 0x3, 0x181f ;  /* 0x00781f0020087f89 */ /* 0x01012800000e0000 */
[----:B------:R0:W0:Y:S04]  /*d920*/  SHFL.IDX PT, R78, R31, 0x3, 0x181f ;  /* 0x00781f001f4e7f89 */ /* 0x00002800000e0000 */
[----:B------:R0:W0:Y:S02]  /*d930*/  SHFL.IDX PT, R10, R30, 0x3, 0x181f ;  /* 0x00781f001e0a7f89 */ /* 0x00002400000e0000 */
.L_x_3106:
[----:B------:R-:W5:Y:S01]  /*d940*/  LDL R11, [R1+0x74] ;  /* 0x00007400010b7983 */ /* 0x000f620000100800 */
[----:B------:R-:W-:Y:S01]  /*d950*/  VIADD R7, R0, 0x60 ;  /* 0x0000006000077836 */ /* 0x000fe20000000000 */
[----:B------:R-:W-:Y:S01]  /*d960*/  BSSY B1, `(.L_x_2773) ;  /* 0x000003f000017945 */ /* 0x000fe20003800000 */
[----:B------:R-:W-:Y:S02]  /*d970*/  CS2R R12, SRZ ;  /* 0x00000000000c7805 */ /* 0x000fe4000001ff00 */
[----:B------:R-:W-:Y:S02]  /*d980*/  CS2R R20, SRZ ;  /* 0x0000000000147805 */ /* 0x000fe4000001ff00 */
[----:B01-3--:R-:W-:Y:S02]  /*d990*/  CS2R R30, SRZ ;  /* 0x00000000001e7805 */ /* 0x00bfe4000001ff00 */
[----:B------:R-:W-:Y:S02]  /*d9a0*/  ISETP.GE.AND P0, PT, R7, R3, PT ;  /* 0x000000030700720c */ /* 0x000fe40003f06270 */
[----:B------:R-:W-:-:S02]  /*d9b0*/  CS2R R14, SRZ ;  /* 0x00000000000e7805 */ /* 0x000fc4000001ff00 */
[----:B------:R-:W-:Y:S02]  /*d9c0*/  CS2R R24, SRZ ;  /* 0x0000000000187805 */ /* 0x000fe4000001ff00 */
[----:B------:R-:W-:Y:S02]  /*d9d0*/  CS2R R32, SRZ ;  /* 0x0000000000207805 */ /* 0x000fe4000001ff00 */
[----:B-----5:R-:W-:-:S04]  /*d9e0*/  LEA.HI R6, R11, R11, RZ, 0x1 ;  /* 0x0000000b0b067211 */ /* 0x020fc800078f08ff */
[----:B------:R-:W-:Y:S02]  /*d9f0*/  LOP3.LUT R0, R6, 0xfffffffe, RZ, 0xc0, !PT ;  /* 0xfffffffe06007812 */ /* 0x000fe400078ec0ff */
[----:B------:R-:W-:-:S03]  /*da00*/  CS2R R6, SRZ ;  /* 0x0000000000067805 */ /* 0x000fc6000001ff00 */
[----:B------:R-:W-:-:S05]  /*da10*/  IMAD.IADD R0, R11, 0x1, -R0 ;  /* 0x000000010b007824 */ /* 0x000fca00078e0a00 */
[----:B------:R-:W-:Y:S01]  /*da20*/  SHF.L.U32 R0, R0, 0x1f, RZ ;  /* 0x0000001f00007819 */ /* 0x000fe200000006ff */
[----:B------:R-:W-:Y:S06]  /*da30*/  @P0 BRA `(.L_x_2774) ;  /* 0x0000000000c40947 */ /* 0x000fec0003800000 */
[----:B------:R-:W3:Y:S01]  /*da40*/  LDL R82, [R1+0x98] ;  /* 0x0000980001527983 */ /* 0x000ee20000100800 */
[----:B------:R-:W-:-:S03]  /*da50*/  ULDC UR4, c[0x0][0x3f4] ;  /* 0x0000fd0000047ab9 */ /* 0x000fc60000000800 */
[----:B------:R-:W3:Y:S04]  /*da60*/  LDL R79, [R1+0x94] ;  /* 0x00009400014f7983 */ /* 0x000ee80000100800 */
[----:B------:R-:W3:Y:S01]  /*da70*/  LDL R11, [R1+0x90] ;  /* 0x00009000010b7983 */ /* 0x000ee20000100800 */
[----:B------:R-:W-:Y:S02]  /*da80*/  ISETP.GE.AND P3, PT, R22, UR4, PT ;  /* 0x0000000416007c0c */ /* 0x000fe4000bf66270 */
[----:B------:R-:W-:Y:S02]  /*da90*/  CS2R R32, SRZ ;  /* 0x0000000000207805 */ /* 0x000fe4000001ff00 */
[----:B------:R-:W-:Y:S01]  /*daa0*/  ISETP.GE.AND P2, PT, R215, UR4, PT ;  /* 0x00000004d7007c0c */ /* 0x000fe2000bf46270 */
[----:B------:R-:W-:Y:S01]  /*dab0*/  ULDC.64 UR6, c[0x0][0x208] ;  /* 0x0000820000067ab9 */ /* 0x000fe20000000a00 */
[----:B------:R-:W-:-:S02]  /*dac0*/  ISETP.GE.AND P1, PT, R214, UR4, PT ;  /* 0x00000004d6007c0c */ /* 0x000fc4000bf26270 */
[----:B------:R-:W-:-:S05]  /*dad0*/  ISETP.GE.AND P0, PT, R217, UR4, PT ;  /* 0x00000004d9007c0c */ /* 0x000fca000bf06270 */
[C---:B------:R-:W-:Y:S01]  /*dae0*/  @!P3 IMAD.SHL.U32 R24, R22.reuse, 0x2, RZ ;  /* 0x000000021618b824 */ /* 0x040fe200078e00ff */
[----:B------:R-:W-:-:S03]  /*daf0*/  @!P3 SHF.L.U64.HI R4, R22, 0x1, R23 ;  /* 0x000000011604b819 */ /* 0x000fc60000010217 */
[----:B------:R-:W-:Y:S02]  /*db00*/  @!P2 IMAD.SHL.U32 R14, R215, 0x2, RZ ;  /* 0x00000002d70ea824 */ /* 0x000fe400078e00ff */
[----:B------:R-:W-:Y:S01]  /*db10*/  @!P1 IMAD.SHL.U32 R6, R214, 0x2, RZ ;  /* 0x00000002d6069824 */ /* 0x000fe200078e00ff */
[-C--:B----4-:R-:W-:Y:S01]  /*db20*/  @!P3 IADD3 R20, P5, R8, R24.reuse, RZ ;  /* 0x000000180814b210 */ /* 0x090fe20007fbe0ff */
[----:B------:R-:W-:Y:S01]  /*db30*/  @!P0 IMAD.SHL.U32 R30, R217, 0x2, RZ ;  /* 0x00000002d91e8824 */ /* 0x000fe200078e00ff */
[----:B------:R-:W-:Y:S02]  /*db40*/  @!P3 IADD3 R24, P4, R10, R24, RZ ;  /* 0x000000180a18b210 */ /* 0x000fe40007f9e0ff */
[-C--:B------:R-:W-:Y:S01]  /*db50*/  @!P2 IADD3 R12, P6, R8, R14.reuse, RZ ;  /* 0x0000000e080ca210 */ /* 0x080fe20007fde0ff */
[--C-:B--2---:R-:W-:Y:S01]  /*db60*/  @!P3 IMAD.X R21, R9, 0x1, R4.reuse, P5 ;  /* 0x000000010915b824 */ /* 0x104fe200028e0604 */
[----:B------:R-:W-:Y:S01]  /*db70*/  @!P2 IADD3 R14, P5, R10, R14, RZ ;  /* 0x0000000e0a0ea210 */ /* 0x000fe20007fbe0ff */
[----:B------:R-:W-:Y:S01]  /*db80*/  @!P3 IMAD.X R25, R78, 0x1, R4, P4 ;  /* 0x000000014e19b824 */ /* 0x000fe200020e0604 */
[----:B------:R-:W-:-:S04]  /*db90*/  @!P1 IADD3 R4, P4, R8, R6, RZ ;  /* 0x0000000608049210 */ /* 0x000fc80007f9e0ff */
[----:B------:R0:W5:Y:S02]  /*dba0*/  @!P3 LD.E.64 R32, desc[UR6][R24.64] ;  /* 0x000000061820b980 */ /* 0x000164000c101b00 */
[----:B0-----:R-:W-:Y:S02]  /*dbb0*/  CS2R R24, SRZ ;  /* 0x0000000000187805 */ /* 0x001fe4000001ff00 */
[----:B---3--:R-:W-:Y:S02]  /*dbc0*/  @!P2 SHF.L.U64.HI R5, R215, 0x1, R82 ;  /* 0x00000001d705a819 */ /* 0x008fe40000010252 */
[----:B------:R-:W-:-:S03]  /*dbd0*/  @!P1 SHF.L.U64.HI R7, R214, 0x1, R79 ;  /* 0x00000001d6079819 */ /* 0x000fc6000001024f */
[C-C-:B------:R-:W-:Y:S01]  /*dbe0*/  @!P2 IMAD.X R13, R9.reuse, 0x1, R5.reuse, P6 ;  /* 0x00000001090da824 */ /* 0x140fe200030e0605 */
[----:B------:R-:W-:Y:S01]  /*dbf0*/  @!P1 IADD3 R6, P6, R10, R6, RZ ;  /* 0x000000060a069210 */ /* 0x000fe20007fde0ff */
[----:B------:R-:W-:Y:S01]  /*dc00*/  @!P2 IMAD.X R15, R78, 0x1, R5, P5 ;  /* 0x000000014e0fa824 */ /* 0x000fe200028e0605 */
[-C--:B------:R-:W-:Y:S01]  /*dc10*/  @!P0 IADD3 R8, P5, R8, R30.reuse, RZ ;  /* 0x0000001e08088210 */ /* 0x080fe20007fbe0ff */
[--C-:B------:R-:W-:Y:S01]  /*dc20*/  @!P1 IMAD.X R5, R9, 0x1, R7.reuse, P4 ;  /* 0x0000000109059824 */ /* 0x100fe200020e0607 */
[----:B------:R-:W-:Y:S02]  /*dc30*/  @!P0 IADD3 R10, P4, R10, R30, RZ ;  /* 0x0000001e0a0a8210 */ /* 0x000fe40007f9e0ff */
[----:B------:R-:W-:Y:S01]  /*dc40*/  CS2R R30, SRZ ;  /* 0x00000000001e7805 */ /* 0x000fe2000001ff00 */
[----:B------:R-:W5:Y:S01]  /*dc50*/  @!P2 LD.E.64 R24, desc[UR6][R14.64] ;  /* 0x000000060e18a980 */ /* 0x000f62000c101b00 */
[----:B------:R-:W-:Y:S01]  /*dc60*/  @!P1 IMAD.X R7, R78, 0x1, R7, P6 ;  /* 0x000000014e079824 */ /* 0x000fe200030e0607 */
[----:B------:R-:W-:-:S03]  /*dc70*/  @!P0 SHF.L.U64.HI R11, R217, 0x1, R11 ;  /* 0x00000001d90b8819 */ /* 0x000fc6000001020b */
[----:B------:R0:W5:Y:S02]  /*dc80*/  @!P3 LD.E.64 R30, desc[UR6][R20.64] ;  /* 0x00000006141eb980 */ /* 0x000164000c101b00 */
[--C-:B------:R-:W-:Y:S02]  /*dc90*/  @!P0 IMAD.X R9, R9, 0x1, R11.reuse, P5 ;  /* 0x0000000109098824 */ /* 0x100fe400028e060b */
[----:B------:R-:W-:Y:S01]  /*dca0*/  @!P0 IMAD.X R11, R78, 0x1, R11, P4 ;  /* 0x000000014e0b8824 */ /* 0x000fe200020e060b */
[----:B0-----:R-:W-:Y:S02]  /*dcb0*/  CS2R R20, SRZ ;  /* 0x0000000000147805 */ /* 0x001fe4000001ff00 */
[----:B------:R-:W-:-:S04]  /*dcc0*/  CS2R R14, SRZ ;  /* 0x00000000000e7805 */ /* 0x000fc8000001ff00 */
[----:B------:R0:W5:Y:S04]  /*dcd0*/  @!P2 LD.E.64 R20, desc[UR6][R12.64] ;  /* 0x000000060c14a980 */ /* 0x000168000c101b00 */
[----:B------:R1:W5:Y:S01]  /*dce0*/  @!P1 LD.E.64 R14, desc[UR6][R6.64] ;  /* 0x00000006060e9980 */ /* 0x000362000c101b00 */
[----:B0-----:R-:W-:Y:S02]  /*dcf0*/  CS2R R12, SRZ ;  /* 0x00000000000c7805 */ /* 0x001fe4000001ff00 */
[----:B-1----:R-:W-:-:S04]  /*dd00*/  CS2R R6, SRZ ;  /* 0x0000000000067805 */ /* 0x002fc8000001ff00 */
[----:B------:R0:W5:Y:S04]  /*dd10*/  @!P1 LD.E.64 R12, desc[UR6][R4.64] ;  /* 0x00000006040c9980 */ /* 0x000168000c101b00 */
[----:B------:R1:W5:Y:S01]  /*dd20*/  @!P0 LD.E.64 R6, desc[UR6][R10.64] ;  /* 0x000000060a068980 */ /* 0x000362000c101b00 */
[----:B0-----:R-:W-:-:S06]  /*dd30*/  CS2R R4, SRZ ;  /* 0x0000000000047805 */ /* 0x001fcc000001ff00 */
[----:B------:R1:W5:Y:S02]  /*dd40*/  @!P0 LD.E.64 R4, desc[UR6][R8.64] ;  /* 0x0000000608048980 */ /* 0x000364000c101b00 */
.L_x_2774:
[----:B------:R-:W-:Y:S05]  /*dd50*/  BSYNC B1 ;  /* 0x0000000000017941 */ /* 0x000fea0003800000 */
.L_x_2773:
[----:B------:R-:W0:Y:S01]  /*dd60*/  SYNCS.PHASECHK.TRANS64.TRYWAIT P0, [R16+URZ+0x38800], R0 ;  /* 0x03880000100075a7 */ /* 0x000e22000800017f */
[----:B-12--5:R-:W-:Y:S01]  /*dd70*/  IMAD.MOV.U32 R9, RZ, RZ, R4 ;  /* 0x000000ffff097224 */ /* 0x026fe200078e0004 */
[----:B------:R-:W-:Y:S01]  /*dd80*/  BSSY B1, `(.L_x_2775) ;  /* 0x000000d000017945 */ /* 0x000fe20003800000 */
[----:B----4-:R-:W-:Y:S02]  /*dd90*/  IMAD.MOV.U32 R8, RZ, RZ, R5 ;  /* 0x000000ffff087224 */ /* 0x010fe400078e0005 */
[----:B------:R-:W-:Y:S02]  /*dda0*/  IMAD.MOV.U32 R11, RZ, RZ, R12 ;  /* 0x000000ffff0b7224 */ /* 0x000fe400078e000c */
[----:B------:R-:W-:Y:S01]  /*ddb0*/  IMAD.MOV.U32 R10, RZ, RZ, R13 ;  /* 0x000000ffff0a7224 */ /* 0x000fe200078e000d */
[----:B------:R-:W-:Y:S01]  /*ddc0*/  PRMT R78, R9, 0x5410, R8 ;  /* 0x00005410094e7816 */ /* 0x000fe20000000008 */
[----:B------:R-:W-:Y:S02]  /*ddd0*/  IMAD.MOV.U32 R9, RZ, RZ, R20 ;  /* 0x000000ffff097224 */ /* 0x000fe400078e0014 */
[----:B------:R-:W-:Y:S01]  /*dde0*/  IMAD.MOV.U32 R8, RZ, RZ, R21 ;  /* 0x000000ffff087224 */ /* 0x000fe200078e0015 */
[----:B------:R-:W-:-:S04]  /*ddf0*/  PRMT R82, R11, 0x5410, R10 ;  /* 0x000054100b527816 */ /* 0x000fc8000000000a */
[----:B------:R-:W-:Y:S01]  /*de00*/  PRMT R87, R9, 0x5410, R8 ;  /* 0x0000541009577816 */ /* 0x000fe20000000008 */
[----:B------:R-:W-:Y:S02]  /*de10*/  IMAD.MOV.U32 R9, RZ, RZ, R30 ;  /* 0x000000ffff097224 */ /* 0x000fe400078e001e */
[----:B------:R-:W-:-:S05]  /*de20*/  IMAD.MOV.U32 R8, RZ, RZ, R31 ;  /* 0x000000ffff087224 */ /* 0x000fca00078e001f */
[----:B------:R-:W-:Y:S01]  /*de30*/  PRMT R98, R8, 0x5410, R9 ;  /* 0x0000541008627816 */ /* 0x000fe20000000009 */
[----:B0-----:R-:W-:Y:S06]  /*de40*/  @!P0 BRA `(.L_x_2776) ;  /* 0x0000027400c48947 */ /* 0x001fec0003800000 */
.L_x_3107:
[----:B------:R-:W-:Y:S05]  /*de50*/  BSYNC B1 ;  /* 0x0000000000017941 */ /* 0x000fea0003800000 */
.L_x_2775:
[----:B------:R-:W-:Y:S01]  /*de60*/  IMAD.MOV.U32 R8, RZ, RZ, R6 ;  /* 0x000000ffff087224 */ /* 0x000fe200078e0006 */
[----:B------:R-:W-:Y:S01]  /*de70*/  BSSY B1, `(.L_x_2777) ;  /* 0x00000d6000017945 */ /* 0x000fe20003800000 */
[----:B0-----:R-:W-:-:S05]  /*de80*/  IMAD.MOV.U32 R0, RZ, RZ, R7 ;  /* 0x000000ffff007224 */ /* 0x001fca00078e0007 */
[----:B------:R-:W-:Y:S01]  /*de90*/  PRMT R79, R8, 0x5410, R0 ;  /* 0x00005410084f7816 */ /* 0x000fe20000000000 */
[----:B------:R-:W-:Y:S02]  /*dea0*/  IMAD.MOV.U32 R8, RZ, RZ, R14 ;  /* 0x000000ffff087224 */ /* 0x000fe400078e000e */
[----:B------:R-:W-:-:S05]  /*deb0*/  IMAD.MOV.U32 R0, RZ, RZ, R15 ;  /* 0x000000ffff007224 */ /* 0x000fca00078e000f */
[----:B------:R-:W-:Y:S01]  /*dec0*/  PRMT R83, R8, 0x5410, R0 ;  /* 0x0000541008537816 */ /* 0x000fe20000000000 */
[----:B------:R-:W-:Y:S01]  /*ded0*/  IMAD.MOV.U32 R8, RZ, RZ, R24 ;  /* 0x000000ffff087224 */ /* 0x000fe200078e0018 */
[----:B------:R-:W-:Y:S01]  /*dee0*/  VIADDMNMX R0, R3, -R230, 0x80, PT ;  /* 0x0000008003007446 */ /* 0x000fe200038009e6 */
[----:B------:R-:W-:-:S03]  /*def0*/  IMAD.MOV.U32 R3, RZ, RZ, R25 ;  /* 0x000000ffff037224 */ /* 0x000fc600078e0019 */
[----:B------:R-:W-:Y:S02]  /*df00*/  ISETP.GE.AND P0, PT, R212, R0, PT ;  /* 0x00000000d400720c */ /* 0x000fe40003f06270 */
[----:B------:R-:W-:Y:S01]  /*df10*/  PRMT R94, R8, 0x5410, R3 ;  /* 0x00005410085e7816 */ /* 0x000fe20000000003 */
[----:B------:R-:W-:Y:S02]  /*df20*/  IMAD.MOV.U32 R8, RZ, RZ, R32 ;  /* 0x000000ffff087224 */ /* 0x000fe400078e0020 */
[----:B------:R-:W-:-:S05]  /*df30*/  IMAD.MOV.U32 R3, RZ, RZ, R33 ;  /* 0x000000ffff037224 */ /* 0x000fca00078e0021 */
[----:B------:R-:W-:-:S03]  /*df40*/  PRMT R103, R8, 0x5410, R3 ;  /* 0x0000541008677816 */ /* 0x000fc60000000003 */
[----:B------:R-:W-:Y:S05]  /*df50*/  @P0 BRA `(.L_x_2778) ;  /* 0x0000000c001c0947 */ /* 0x000fea0003800000 */
[----:B------:R-:W0:Y:S01]  /*df60*/  LDC R3, c[0x0][0x3f4] ;  /* 0x0000fd00ff037b82 */ /* 0x000e220000000800 */
[----:B------:R-:W-:Y:S01]  /*df70*/  BSSY B2, `(.L_x_2779) ;  /* 0x0000034000027945 */ /* 0x000fe20003800000 */
[-C--:B0-----:R-:W-:Y:S02]  /*df80*/  ISETP.GE.AND P0, PT, R22, R3.reuse, PT ;  /* 0x000000031600720c */ /* 0x081fe40003f06270 */
[-C--:B------:R-:W-:Y:S02]  /*df90*/  ISETP.GE.AND P1, PT, R215, R3.reuse, PT ;  /* 0x00000003d700720c */ /* 0x080fe40003f26270 */
[-C--:B------:R-:W-:Y:S02]  /*dfa0*/  ISETP.GE.AND P2, PT, R214, R3.reuse, PT ;  /* 0x00000003d600720c */ /* 0x080fe40003f46270 */
[----:B------:R-:W-:-:S07]  /*dfb0*/  ISETP.GE.AND P3, PT, R217, R3, PT ;  /* 0x00000003d900720c */ /* 0x000fce0003f66270 */
[----:B------:R-:W-:Y:S06]  /*dfc0*/  @P0 BRA `(.L_x_2780) ;  /* 0x0000000000b80947 */ /* 0x000fec0003800000 */
[----:B------:R-:W0:Y:S01]  /*dfd0*/  LDS.128 R8, [R229] ;  /* 0x00000000e5087984 */ /* 0x000e220000000c00 */
[----:B------:R-:W-:Y:S02]  /*dfe0*/  SHF.R.U32.HI R88, RZ, 0x10, R75 ;  /* 0x00000010ff587819 */ /* 0x000fe4000001164b */
[----:B------:R-:W-:Y:S02]  /*dff0*/  SHF.R.U32.HI R89, RZ, 0x10, R77 ;  /* 0x00000010ff597819 */ /* 0x000fe4000001164d */
[C---:B------:R-:W-:Y:S02]  /*e000*/  PRMT R88, R95.reuse, 0x5432, R88 ;  /* 0x000054325f587816 */ /* 0x040fe40000000058 */
[----:B------:R-:W-:Y:S02]  /*e010*/  PRMT R89, R95, 0x5410, R89 ;  /* 0x000054105f597816 */ /* 0x000fe40000000059 */
[----:B------:R-:W-:Y:S01]  /*e020*/  SHF.R.U64 R75, R74, 0x10, R75 ;  /* 0x000000104a4b7819 */ /* 0x000fe2000000124b */
[----:B------:R-:W-:Y:S01]  /*e030*/  IMAD.U32 R96, R88, 0x10000, RZ ;  /* 0x0001000058607824 */ /* 0x000fe200078e00ff */
[----:B------:R-:W-:Y:S01]  /*e040*/  SHF.R.U64 R76, R76, 0x10, R77 ;  /* 0x000000104c4c7819 */ /* 0x000fe2000000124d */
[C---:B------:R-:W-:Y:S01]  /*e050*/  IMAD.U32 R3, R89.reuse, 0x10000, RZ ;  /* 0x0001000059037824 */ /* 0x040fe200078e00ff */
[----:B------:R-:W-:-:S02]  /*e060*/  LOP3.LUT R74, R89, 0xffff0000, RZ, 0xc0, !PT ;  /* 0xffff0000594a7812 */ /* 0x000fc400078ec0ff */
[----:B------:R-:W-:Y:S02]  /*e070*/  LOP3.LUT R88, R88, 0xffff0000, RZ, 0xc0, !PT ;  /* 0xffff000058587812 */ /* 0x000fe400078ec0ff */
[C---:B------:R-:W-:Y:S02]  /*e080*/  PRMT R76, R114.reuse, 0x5432, R76 ;  /* 0x00005432724c7816 */ /* 0x040fe4000000004c */
[----:B------:R-:W-:Y:S02]  /*e090*/  PRMT R75, R114, 0x5410, R75 ;  /* 0x00005410724b7816 */ /* 0x000fe4000000004b */
[C---:B0-----:R-:W-:Y:S01]  /*e0a0*/  LOP3.LUT R97, R10.reuse, 0xffff0000, RZ, 0xc0, !PT ;  /* 0xffff00000a617812 */ /* 0x041fe200078ec0ff */
[----:B------:R-:W-:Y:S01]  /*e0b0*/  IMAD.U32 R95, R10, 0x10000, RZ ;  /* 0x000100000a5f7824 */ /* 0x000fe200078e00ff */
[C---:B------:R-:W-:Y:S01]  /*e0c0*/  LOP3.LUT R77, R11.reuse, 0xffff0000, RZ, 0xc0, !PT ;  /* 0xffff00000b4d7812 */ /* 0x040fe200078ec0ff */
[----:B------:R-:W-:Y:S02]  /*e0d0*/  IMAD.U32 R89, R11, 0x10000, RZ ;  /* 0x000100000b597824 */ /* 0x000fe400078e00ff */
[CC--:B------:R-:W-:Y:S01]  /*e0e0*/  FMUL.FTZ R10, R97.reuse, R3.reuse ;  /* 0x00000003610a7220 */ /* 0x0c0fe20000410000 */
[----:B------:R-:W-:Y:S01]  /*e0f0*/  FMUL.FTZ R97, R97, R96 ;  /* 0x0000006061617220 */ /* 0x000fe20000410000 */
[C---:B------:R-:W-:Y:S01]  /*e100*/  FMUL.FTZ R11, R77.reuse, R74 ;  /* 0x0000004a4d0b7220 */ /* 0x040fe20000410000 */
[----:B------:R-:W-:Y:S01]  /*e110*/  FMUL.FTZ R77, R77, R88 ;  /* 0x000000584d4d7220 */ /* 0x000fe20000410000 */
[C---:B------:R-:W-:Y:S01]  /*e120*/  FFMA.FTZ R10, R95.reuse, R96, -R10 ;  /* 0x000000605f0a7223 */ /* 0x040fe2000001080a */
[----:B------:R-:W-:Y:S01]  /*e130*/  FFMA.FTZ R3, R95, R3, R97 ;  /* 0x000000035f037223 */ /* 0x000fe20000010061 */
[----:B------:R-:W-:Y:S01]  /*e140*/  LOP3.LUT R95, R8, 0xffff0000, RZ, 0xc0, !PT ;  /* 0xffff0000085f7812 */ /* 0x000fe200078ec0ff */
[C---:B------:R-:W-:Y:S01]  /*e150*/  FFMA.FTZ R74, R89.reuse, R74, R77 ;  /* 0x0000004a594a7223 */ /* 0x040fe2000001004d */
[----:B------:R-:W-:Y:S01]  /*e160*/  FFMA.FTZ R11, R89, R88, -R11 ;  /* 0x00000058590b7223 */ /* 0x000fe2000001080b */
[C---:B------:R-:W-:Y:S01]  /*e170*/  IMAD.U32 R77, R76.reuse, 0x10000, RZ ;  /* 0x000100004c4d7824 */ /* 0x040fe200078e00ff */
[----:B------:R-:W-:Y:S01]  /*e180*/  LOP3.LUT R76, R76, 0xffff0000, RZ, 0xc0, !PT ;  /* 0xffff00004c4c7812 */ /* 0x000fe200078ec0ff */
[C---:B------:R-:W-:Y:S01]  /*e190*/  IMAD.U32 R88, R75.reuse, 0x10000, RZ ;  /* 0x000100004b587824 */ /* 0x040fe200078e00ff */
[----:B------:R-:W-:Y:S01]  /*e1a0*/  LOP3.LUT R75, R75, 0xffff0000, RZ, 0xc0, !PT ;  /* 0xffff00004b4b7812 */ /* 0x000fe200078ec0ff */
[----:B------:R-:W-:-:S02]  /*e1b0*/  IMAD.U32 R8, R8, 0x10000, RZ ;  /* 0x0001000008087824 */ /* 0x000fc400078e00ff */
[CC--:B------:R-:W-:Y:S01]  /*e1c0*/  FMUL.FTZ R89, R95.reuse, R77.reuse ;  /* 0x0000004d5f597220 */ /* 0x0c0fe20000410000 */
        /* <DEDUP_REMOVED lines=14> */
.L_x_2780:
[----:B------:R-:W-:Y:S05]  /*e2b0*/  BSYNC B2 ;  /* 0x0000000000027941 */ /* 0x000fea0003800000 */
.L_x_2779:
[----:B------:R-:W-:Y:S04]  /*e2c0*/  BSSY B2, `(.L_x_2781) ;  /* 0x0000030000027945 */ /* 0x000fe80003800000 */
[----:B------:R-:W-:Y:S05]  /*e2d0*/  @P1 BRA `(.L_x_2782) ;  /* 0x0000000000b81947 */ /* 0x000fea0003800000 */
[----:B0-----:R-:W0:Y:S01]  /*e2e0*/  LDS.128 R8, [R229+0x4000] ;  /* 0x00400000e5087984 */ /* 0x001e220000000c00 */
[----:B------:R-:W-:Y:S02]  /*e2f0*/  SHF.R.U32.HI R3, RZ, 0x10, R71 ;  /* 0x00000010ff037819 */ /* 0x000fe40000011647 */
[----:B------:R-:W-:Y:S02]  /*e300*/  SHF.R.U32.HI R74, RZ, 0x10, R73 ;  /* 0x00000010ff4a7819 */ /* 0x000fe40000011649 */
[C---:B------:R-:W-:Y:S02]  /*e310*/  PRMT R3, R113.reuse, 0x5410, R3 ;  /* 0x0000541071037816 */ /* 0x040fe40000000003 */
[----:B------:R-:W-:Y:S02]  /*e320*/  PRMT R74, R113, 0x5432, R74 ;  /* 0x00005432714a7816 */ /* 0x000fe4000000004a */
[----:B------:R-:W-:Y:S01]  /*e330*/  SHF.R.U64 R70, R70, 0x10, R71 ;  /* 0x0000001046467819 */ /* 0x000fe20000001247 */
[C---:B------:R-:W-:Y:S01]  /*e340*/  IMAD.U32 R76, R3.reuse, 0x10000, RZ ;  /* 0x00010000034c7824 */ /* 0x040fe200078e00ff */
[----:B------:R-:W-:Y:S01]  /*e350*/  SHF.R.U64 R71, R72, 0x10, R73 ;  /* 0x0000001048477819 */ /* 0x000fe20000001249 */
[----:B------:R-:W-:Y:S01]  /*e360*/  IMAD.U32 R75, R74, 0x10000, RZ ;  /* 0x000100004a4b7824 */ /* 0x000fe200078e00ff */
        /* <DEDUP_REMOVED lines=36> */
[----:B------:R1:W-:Y:S02]  /*e5b0*/  STS.128 [R229+0x4000], R8 ;  /* 0x00400008e5007388 */ /* 0x0003e40000000c00 */
.L_x_2782:
[----:B------:R-:W-:Y:S05]  /*e5c0*/  BSYNC B2 ;  /* 0x0000000000027941 */ /* 0x000fea0003800000 */
.L_x_2781:
[----:B------:R-:W-:Y:S04]  /*e5d0*/  BSSY B2, `(.L_x_2783) ;  /* 0x0000030000027945 */ /* 0x000fe80003800000 */
[----:B------:R-:W-:Y:S05]  /*e5e0*/  @P2 BRA `(.L_x_2784) ;  /* 0x0000000000b82947 */ /* 0x000fea0003800000 */
[----:B01----:R-:W0:Y:S01]  /*e5f0*/  LDS.128 R8, [R229+0x8000] ;  /* 0x00800000e5087984 */ /* 0x003e220000000c00 */
[----:B------:R-:W-:Y:S02]  /*e600*/  SHF.R.U64 R3, R66, 0x10, R67 ;  /* 0x0000001042037819 */ /* 0x000fe40000001243 */
[----:B------:R-:W-:Y:S02]  /*e610*/  SHF.R.U32.HI R66, RZ, 0x10, R69 ;  /* 0x00000010ff427819 */ /* 0x000fe40000011645 */
[----:B------:R-:W-:Y:S02]  /*e620*/  SHF.R.U32.HI R70, RZ, 0x10, R67 ;  /* 0x00000010ff467819 */ /* 0x000fe40000011643 */
[----:B------:R-:W-:Y:S02]  /*e630*/  PRMT R66, R110, 0x5410, R66 ;  /* 0x000054106e427816 */ /* 0x000fe40000000042 */
[----:B------:R-:W-:Y:S02]  /*e640*/  SHF.R.U64 R67, R68, 0x10, R69 ;  /* 0x0000001044437819 */ /* 0x000fe40000001245 */
[C---:B------:R-:W-:Y:S01]  /*e650*/  PRMT R70, R111.reuse, 0x5410, R70 ;  /* 0x000054106f467816 */ /* 0x040fe20000000046 */
[----:B------:R-:W-:Y:S01]  /*e660*/  IMAD.U32 R71, R66, 0x10000, RZ ;  /* 0x0001000042477824 */ /* 0x000fe200078e00ff */
[----:B------:R-:W-:-:S02]  /*e670*/  PRMT R69, R111, 0x5432, R3 ;  /* 0x000054326f457816 */ /* 0x000fc40000000003 */
[----:B------:R-:W-:Y:S01]  /*e680*/  LOP3.LUT R66, R66, 0xffff0000, RZ, 0xc0, !PT ;  /* 0xffff000042427812 */ /* 0x000fe200078ec0ff */
[----:B------:R-:W-:Y:S01]  /*e690*/  IMAD.U32 R74, R70, 0x10000, RZ ;  /* 0x00010000464a7824 */ /* 0x000fe200078e00ff */
[----:B------:R-:W-:Y:S02]  /*e6a0*/  PRMT R67, R110, 0x5432, R67 ;  /* 0x000054326e437816 */ /* 0x000fe40000000043 */
[----:B------:R-:W-:Y:S02]  /*e6b0*/  LOP3.LUT R70, R70, 0xffff0000, RZ, 0xc0, !PT ;  /* 0xffff000046467812 */ /* 0x000fe400078ec0ff */
[C---:B0-----:R-:W-:Y:S01]  /*e6c0*/  LOP3.LUT R68, R10.reuse, 0xffff0000, RZ, 0xc0, !PT ;  /* 0xffff00000a447812 */ /* 0x041fe200078ec0ff */
[----:B------:R-:W-:Y:S02]  /*e6d0*/  IMAD.U32 R3, R10, 0x10000, RZ ;  /* 0x000100000a037824 */ /* 0x000fe400078e00ff */
[C---:B------:R-:W-:Y:S01]  /*e6e0*/  IMAD.U32 R10, R11.reuse, 0x10000, RZ ;  /* 0x000100000b0a7824 */ /* 0x040fe200078e00ff */
[----:B------:R-:W-:Y:S01]  /*e6f0*/  LOP3.LUT R11, R11, 0xffff0000, RZ, 0xc0, !PT ;  /* 0xffff00000b0b7812 */ /* 0x000fe200078ec0ff */
[CC--:B------:R-:W-:Y:S01]  /*e700*/  FMUL.FTZ R75, R68.reuse, R71.reuse ;  /* 0x00000047444b7220 */ /* 0x0c0fe20000410000 */
[-C--:B------:R-:W-:Y:S01]  /*e710*/  FMUL.FTZ R68, R68, R74.reuse ;  /* 0x0000004a44447220 */ /* 0x080fe20000410000 */
[C---:B------:R-:W-:Y:S01]  /*e720*/  IMAD.U32 R73, R8.reuse, 0x10000, RZ ;  /* 0x0001000008497824 */ /* 0x040fe200078e00ff */
[----:B------:R-:W-:Y:S01]  /*e730*/  LOP3.LUT R8, R8, 0xffff0000, RZ, 0xc0, !PT ;  /* 0xffff000008087812 */ /* 0x000fe200078ec0ff */
[----:B------:R-:W-:Y:S01]  /*e740*/  FFMA.FTZ R75, R3, R74, -R75 ;  /* 0x0000004a034b7223 */ /* 0x000fe2000001084b */
[----:B------:R-:W-:Y:S01]  /*e750*/  FMUL.FTZ R74, R11, R66 ;  /* 0x000000420b4a7220 */ /* 0x000fe20000410000 */
[----:B------:R-:W-:Y:S01]  /*e760*/  FFMA.FTZ R68, R3, R71, R68 ;  /* 0x0000004703447223 */ /* 0x000fe20000010044 */
[----:B------:R-:W-:-:S02]  /*e770*/  IMAD.U32 R72, R9, 0x10000, RZ ;  /* 0x0001000009487824 */ /* 0x000fc400078e00ff */
[-C--:B------:R-:W-:Y:S01]  /*e780*/  FMUL.FTZ R11, R11, R70.reuse ;  /* 0x000000460b0b7220 */ /* 0x080fe20000410000 */
[C---:B------:R-:W-:Y:S01]  /*e790*/  FFMA.FTZ R74, R10.reuse, R70, -R74 ;  /* 0x000000460a4a7223 */ /* 0x040fe2000001084a */
        /* <DEDUP_REMOVED lines=8> */
[----:B------:R-:W-:Y:S01]  /*e820*/  FMUL.FTZ R8, R9, R67 ;  /* 0x0000004309087220 */ /* 0x000fe20000410000 */
[----:B------:R-:W-:Y:S01]  /*e830*/  F2FP.BF16.F32.PACK_AB R11, R11, R74 ;  /* 0x0000004a0b0b723e */ /* 0x000fe200000010ff */
[----:B------:R-:W-:Y:S01]  /*e840*/  FMUL.FTZ R9, R9, R69 ;  /* 0x0000004509097220 */ /* 0x000fe20000410000 */
[C---:B------:R-:W-:Y:S01]  /*e850*/  FFMA.FTZ R70, R73.reuse, R70, -R10 ;  /* 0x0000004649467223 */ /* 0x040fe2000001080a */
[----:B------:R-:W-:Y:S01]  /*e860*/  FFMA.FTZ R66, R73, R3, R66 ;  /* 0x0000000349427223 */ /* 0x000fe20000010042 */
[C---:B------:R-:W-:Y:S01]  /*e870*/  FFMA.FTZ R69, R72.reuse, R69, -R8 ;  /* 0x0000004548457223 */ /* 0x040fe20000010808 */
[----:B------:R-:W-:Y:S01]  /*e880*/  FFMA.FTZ R9, R72, R67, R9 ;  /* 0x0000004348097223 */ /* 0x000fe20000010009 */
[----:B------:R-:W-:-:S02]  /*e890*/  F2FP.BF16.F32.PACK_AB R10, R68, R75 ;  /* 0x0000004b440a723e */ /* 0x000fc400000010ff */
[----:B------:R-:W-:Y:S02]  /*e8a0*/  F2FP.BF16.F32.PACK_AB R8, R66, R70 ;  /* 0x000000464208723e */ /* 0x000fe400000010ff */
[----:B------:R-:W-:-:S05]  /*e8b0*/  F2FP.BF16.F32.PACK_AB R9, R9, R69 ;  /* 0x000000450909723e */ /* 0x000fca00000010ff */
[----:B------:R2:W-:Y:S02]  /*e8c0*/  STS.128 [R229+0x8000], R8 ;  /* 0x00800008e5007388 */ /* 0x0005e40000000c00 */
.L_x_2784:
[----:B------:R-:W-:Y:S05]  /*e8d0*/  BSYNC B2 ;  /* 0x0000000000027941 */ /* 0x000fea0003800000 */
.L_x_2783:
[----:B------:R-:W-:Y:S05]  /*e8e0*/  @P3 BRA `(.L_x_2778) ;  /* 0x0000000000b83947 */ /* 0x000fea0003800000 */
[----:B012---:R-:W0:Y:S01]  /*e8f0*/  LDS.128 R8, [R229+0xc000] ;  /* 0x00c00000e5087984 */ /* 0x007e220000000c00 */
        /* <DEDUP_REMOVED lines=11> */
[----:B0-----:R-:W-:Y:S01]  /*e9b0*/  LOP3.LUT R66, R10, 0xffff0000, RZ, 0xc0, !PT ;  /* 0xffff00000a427812 */ /* 0x001fe200078ec0ff */
        /* <DEDUP_REMOVED lines=33> */
.L_x_2778:
[----:B------:R-:W-:Y:S05]  /*ebd0*/  BSYNC B1 ;  /* 0x0000000000017941 */ /* 0x000fea0003800000 */
.L_x_2777:
[----:B------:R-:W-:Y:S01]  /*ebe0*/  VIADD R3, R212, 0x20 ;  /* 0x00000020d4037836 */ /* 0x000fe20000000000 */
[----:B------:R-:W-:Y:S04]  /*ebf0*/  BSSY B1, `(.L_x_2785) ;  /* 0x00000ca000017945 */ /* 0x000fe80003800000 */
[----:B------:R-:W-:-:S13]  /*ec00*/  ISETP.GE.AND P0, PT, R3, R0, PT ;  /* 0x000000000300720c */ /* 0x000fda0003f06270 */
[----:B------:R-:W-:Y:S05]  /*ec10*/  @P0 BRA `(.L_x_2786) ;  /* 0x0000000c001c0947 */ /* 0x000fea0003800000 */
[----:B------:R-:W4:Y:S01]  /*ec20*/  LDC R3, c[0x0][0x3f4] ;  /* 0x0000fd00ff037b82 */ /* 0x000f220000000800 */
[----:B------:R-:W-:Y:S01]  /*ec30*/  BSSY B2, `(.L_x_2787) ;  /* 0x0000034000027945 */ /* 0x000fe20003800000 */
[-C--:B----4-:R-:W-:Y:S02]  /*ec40*/  ISETP.GE.AND P0, PT, R22, R3.reuse, PT ;  /* 0x000000031600720c */ /* 0x090fe40003f06270 */
[-C--:B------:R-:W-:Y:S02]  /*ec50*/  ISETP.GE.AND P1, PT, R215, R3.reuse, PT ;  /* 0x00000003d700720c */ /* 0x080fe40003f26270 */
[-C--:B------:R-:W-:Y:S02]  /*ec60*/  ISETP.GE.AND P2, PT, R214, R3.reuse, PT ;  /* 0x00000003d600720c */ /* 0x080fe40003f46270 */
[----:B------:R-:W-:-:S07]  /*ec70*/  ISETP.GE.AND P3, PT, R217, R3, PT ;  /* 0x00000003d900720c */ /* 0x000fce0003f66270 */
[----:B------:R-:W-:Y:S06]  /*ec80*/  @P0 BRA `(.L_x_2788) ;  /* 0x0000000000b80947 */ /* 0x000fec0003800000 */
[----:B0123--:R-:W0:Y:S01]  /*ec90*/  LDS.128 R8, [R229+0x1000] ;  /* 0x00100000e5087984 */ /* 0x00fe220000000c00 */
        /* <DEDUP_REMOVED lines=9> */
[----:B------:R-:W-:Y:S02]  /*ed30*/  LOP3.LUT R107, R107, 0xffff0000, RZ, 0xc0, !PT ;  /* 0xffff00006b6b7812 */ /* 0x000fe400078ec0ff */
[----:B0-----:R-:W-:Y:S01]  /*ed40*/  LOP3.LUT R60, R10, 0xffff0000, RZ, 0xc0, !PT ;  /* 0xffff00000a3c7812 */ /* 0x001fe200078ec0ff */
[C---:B------:R-:W-:Y:S01]  /*ed50*/  IMAD.U32 R63, R8.reuse, 0x10000, RZ ;  /* 0x00010000083f7824 */ /* 0x040fe200078e00ff */
[----:B------:R-:W-:Y:S01]  /*ed60*/  LOP3.LUT R61, R8, 0xffff0000, RZ, 0xc0, !PT ;  /* 0xffff0000083d7812 */ /* 0x000fe200078ec0ff */
[----:B------:R-:W-:Y:S02]  /*ed70*/  IMAD.U32 R59, R10, 0x10000, RZ ;  /* 0x000100000a3b7824 */ /* 0x000fe400078e00ff */
[C---:B------:R-:W-:Y:S01]  /*ed80*/  IMAD.U32 R8, R106.reuse, 0x10000, RZ ;  /* 0x000100006a087824 */ /* 0x040fe200078e00ff */
[----:B------:R-:W-:Y:S01]  /*ed90*/  LOP3.LUT R106, R106, 0xffff0000, RZ, 0xc0, !PT ;  /* 0xffff00006a6a7812 */ /* 0x000fe200078ec0ff */
[C---:B------:R-:W-:Y:S01]  /*eda0*/  IMAD.U32 R10, R11.reuse, 0x10000, RZ ;  /* 0x000100000b0a7824 */ /* 0x040fe200078e00ff */
[----:B------:R-:W-:Y:S01]  /*edb0*/  LOP3.LUT R11, R11, 0xffff0000, RZ, 0xc0, !PT ;  /* 0xffff00000b0b7812 */ /* 0x000fe200078ec0ff */
[C---:B------:R-:W-:Y:S01]  /*edc0*/  FMUL.FTZ R65, R60.reuse, R64 ;  /* 0x000000403c417220 */ /* 0x040fe20000410000 */
[-C--:B------:R-:W-:Y:S01]  /*edd0*/  FMUL.FTZ R60, R60, R8.reuse ;  /* 0x000000083c3c7220 */ /* 0x080fe20000410000 */
[C---:B------:R-:W-:Y:S01]  /*ede0*/  IMAD.U32 R62, R9.reuse, 0x10000, RZ ;  /* 0x00010000093e7824 */ /* 0x040fe200078e00ff */
[----:B------:R-:W-:Y:S01]  /*edf0*/  LOP3.LUT R9, R9, 0xffff0000, RZ, 0xc0, !PT ;  /* 0xffff000009097812 */ /* 0x000fe200078ec0ff */
[-C--:B------:R-:W-:Y:S01]  /*ee00*/  FMUL.FTZ R66, R11, R107.reuse ;  /* 0x0000006b0b427220 */ /* 0x080fe20000410000 */
[C---:B------:R-:W-:Y:S01]  /*ee10*/  FFMA.FTZ R65, R59.reuse, R8, -R65 ;  /* 0x000000083b417223 */ /* 0x040fe20000010841 */
[----:B------:R-:W-:Y:S01]  /*ee20*/  FFMA.FTZ R60, R59, R64, R60 ;  /* 0x000000403b3c7223 */ /* 0x000fe2000001003c */
[-C--:B------:R-:W-:Y:S01]  /*ee30*/  FMUL.FTZ R11, R11, R106.reuse ;  /* 0x0000006a0b0b7220 */ /* 0x080fe20000410000 */
[C---:B------:R-:W-:Y:S01]  /*ee40*/  IMAD.U32 R8, R58.reuse, 0x10000, RZ ;  /* 0x000100003a087824 */ /* 0x040fe200078e00ff */
[----:B------:R-:W-:Y:S01]  /*ee50*/  LOP3.LUT R58, R58, 0xffff0000, RZ, 0xc0, !PT ;  /* 0xffff00003a3a7812 */ /* 0x000fe200078ec0ff */
[C---:B------:R-:W-:Y:S01]  /*ee60*/  IMAD.U32 R59, R3.reuse, 0x10000, RZ ;  /* 0x00010000033b7824 */ /* 0x040fe200078e00ff */
[----:B------:R-:W-:Y:S01]  /*ee70*/  LOP3.LUT R3, R3, 0xffff0000, RZ, 0xc0, !PT ;  /* 0xffff000003037812 */ /* 0x000fe200078ec0ff */
[C---:B------:R-:W-:Y:S01]  /*ee80*/  FFMA.FTZ R66, R10.reuse, R106, -R66 ;  /* 0x0000006a0a427223 */ /* 0x040fe20000010842 */
        /* <DEDUP_REMOVED lines=14> */
.L_x_2788:
[----:B------:R-:W-:Y:S05]  /*ef70*/  BSYNC B2 ;  /* 0x0000000000027941 */ /* 0x000fea0003800000 */
.L_x_2787:
[----:B------:R-:W-:Y:S04]  /*ef80*/  BSSY B2, `(.L_x_2789) ;  /* 0x0000030000027945 */ /* 0x000fe80003800000 */
[----:B------:R-:W-:Y:S05]  /*ef90*/  @P1 BRA `(.L_x_2790) ;  /* 0x0000000000b81947 */ /* 0x000fea0003800000 */
[----:B01234-:R-:W0:Y:S01]  /*efa0*/  LDS.128 R8, [R229+0x5000] ;  /* 0x00500000e5087984 */ /* 0x01fe220000000c00 */
        /* <DEDUP_REMOVED lines=45> */
.L_x_2790:
[----:B------:R-:W-:Y:S05]  /*f280*/  BSYNC B2 ;  /* 0x0000000000027941 */ /* 0x000fea0003800000 */
.L_x_2789:
        /* <DEDUP_REMOVED lines=22> */
[----:B------:R-:W-:Y:S01]  /*f3f0*/  FMUL.FTZ R52, R52, R8 ;  /* 0x0000000834347220 */ /* 0x000fe20000410000 */
[C---:B------:R-:W-:Y:S01]  /*f400*/  IMAD.U32 R54, R9.reuse, 0x10000, RZ ;  /* 0x0001000009367824 */ /* 0x040fe200078e00ff */
[----:B------:R-:W-:Y:S01]  /*f410*/  LOP3.LUT R9, R9, 0xffff0000, RZ, 0xc0, !PT ;  /* 0xffff000009097812 */ /* 0x000fe200078ec0ff */
        /* <DEDUP_REMOVED lines=23> */
.L_x_2792:
[----:B------:R-:W-:Y:S05]  /*f590*/  BSYNC B2 ;  /* 0x0000000000027941 */ /* 0x000fea0003800000 */
.L_x_2791:
[----:B------:R-:W-:Y:S05]  /*f5a0*/  @P3 BRA `(.L_x_2786) ;  /* 0x0000000000b83947 */ /* 0x000fea0003800000 */
[----:B01234-:R-:W0:Y:S01]  /*f5b0*/  LDS.128 R8, [R229+0xd000] ;  /* 0x00d00000e5087984 */ /* 0x01fe220000000c00 */
        /* <DEDUP_REMOVED lines=17> */
[-C--:B------:R-:W-:Y:S01]  /*f6d0*/  FMUL.FTZ R55, R55, R48.reuse ;  /* 0x0000003037377220 */ /* 0x080fe20000410000 */
[----:B------:R-:W-:Y:S01]  /*f6e0*/  FMUL.FTZ R57, R50, R49 ;  /* 0x0000003132397220 */ /* 0x000fe20000410000 */
[----:B------:R-:W-:Y:S02]  /*f6f0*/  IMAD.U32 R47, R8, 0x10000, RZ ;  /* 0x00010000082f7824 */ /* 0x000fe400078e00ff */
[C---:B------:R-:W-:Y:S01]  /*f700*/  FFMA.FTZ R48, R51.reuse, R48, -R54 ;  /* 0x0000003033307223 */ /* 0x040fe20000010836 */
[----:B------:R-:W-:Y:S01]  /*f710*/  FFMA.FTZ R51, R51, R52, R55 ;  /* 0x0000003433337223 */ /* 0x000fe20000010037 */
[C---:B------:R-:W-:Y:S02]  /*f720*/  IMAD.U32 R11, R9.reuse, 0x10000, RZ ;  /* 0x00010000090b7824 */ /* 0x040fe400078e00ff */
[-C--:B------:R-:W-:Y:S01]  /*f730*/  FMUL.FTZ R55, R50, R53.reuse ;  /* 0x0000003532377220 */ /* 0x080fe20000410000 */
        /* <DEDUP_REMOVED lines=21> */
.L_x_2786:
[----:B------:R-:W-:Y:S05]  /*f890*/  BSYNC B1 ;  /* 0x0000000000017941 */ /* 0x000fea0003800000 */
.L_x_2785:
[----:B------:R-:W-:Y:S01]  /*f8a0*/  VIADD R3, R212, 0x40 ;  /* 0x00000040d4037836 */ /* 0x000fe20000000000 */
[----:B------:R-:W-:Y:S04]  /*f8b0*/  BSSY B1, `(.L_x_2793) ;  /* 0x00000ca000017945 */ /* 0x000fe80003800000 */
[----:B------:R-:W-:-:S13]  /*f8c0*/  ISETP.GE.AND P0, PT, R3, R0, PT ;  /* 0x000000000300720c */ /* 0x000fda0003f06270 */
[----:B------:R-:W-:Y:S05]  /*f8d0*/  @P0 BRA `(.L_x_2794) ;  /* 0x0000000c001c0947 */ /* 0x000fea0003800000 */
[----:B------:R-:W5:Y:S01]  /*f8e0*/  LDC R3, c[0x0][0x3f4] ;  /* 0x0000fd00ff037b82 */ /* 0x000f620000000800 */
[----:B------:R-:W-:Y:S01]  /*f8f0*/  BSSY B2, `(.L_x_2795) ;  /* 0x0000034000027945 */ /* 0x000fe20003800000 */
[-C--:B-----5:R-:W-:Y:S02]  /*f900*/  ISETP.GE.AND P0, PT, R22, R3.reuse, PT ;  /* 0x000000031600720c */ /* 0x0a0fe40003f06270 */
[-C--:B------:R-:W-:Y:S02]  /*f910*/  ISETP.GE.AND P1, PT, R215, R3.reuse, PT ;  /* 0x00000003d700720c */ /* 0x080fe40003f26270 */
[-C--:B------:R-:W-:Y:S02]  /*f920*/  ISETP.GE.AND P2, PT, R214, R3.reuse, PT ;  /* 0x00000003d600720c */ /* 0x080fe40003f46270 */
[----:B------:R-:W-:-:S07]  /*f930*/  ISETP.GE.AND P3, PT, R217, R3, PT ;  /* 0x00000003d900720c */ /* 0x000fce0003f66270 */
[----:B------:R-:W-:Y:S06]  /*f940*/  @P0 BRA `(.L_x_2796) ;  /* 0x0000000000b80947 */ /* 0x000fec0003800000 */
[----:B01234-:R-:W0:Y:S01]  /*f950*/  LDS.128 R8, [R229+0x2000] ;  /* 0x00200000e5087984 */ /* 0x01fe220000000c00 */
        /* <DEDUP_REMOVED lines=45> */
.L_x_2796:
[----:B------:R-:W-:Y:S05]  /*fc30*/  BSYNC B2 ;  /* 0x0000000000027941 */ /* 0x000fea0003800000 */
.L_x_2795:
        /* <DEDUP_REMOVED lines=48> */
.L_x_2798:
[----:B------:R-:W-:Y:S05]  /*ff40*/  BSYNC B2 ;  /* 0x0000000000027941 */ /* 0x000fea0003800000 */
.L_x_2797:
[----:B------:R-:W-:Y:S04]  /*ff50*/  BSSY B2, `(.L_x_2799) ;  /* 0x0000030000027945 */ /* 0x000fe80003800000 */
[----:B------:R-:W-:Y:S05]  /*ff60*/  @P2 BRA `(.L_x_2800) ;  /* 0x0000000000b82947 */ /* 0x000fea0003800000 */
        /* <DEDUP_REMOVED lines=46> */
.L_x_2800:
[----:B------:R-:W-:Y:S05]  /*10250*/  BSYNC B2 ;  /* 0x0000000000027941 */ /* 0x000fea0003800000 */
.L_x_2799:
        /* <DEDUP_REMOVED lines=47> */
.L_x_2794:
[----:B------:R-:W-:Y:S05]  /*10550*/  BSYNC B1 ;  /* 0x0000000000017941 */ /* 0x000fea0003800000 */
.L_x_2793:
[----:B------:R-:W-:-:S05]  /*10560*/  VIADD R3, R212, 0x60 ;  /* 0x00000060d4037836 */ /* 0x000fca0000000000 */
        /* <DEDUP_REMOVED lines=55> */
.L_x_2803:
[----:B------:R-:W-:Y:S05]  /*108e0*/  BSYNC B1 ;  /* 0x0000000000017941 */ /* 0x000fea0003800000 */
.L_x_2802:
        /* <DEDUP_REMOVED lines=48> */
.L_x_2805:
[----:B------:R-:W-:Y:S05]  /*10bf0*/  BSYNC B1 ;  /* 0x0000000000017941 */ /* 0x000fea0003800000 */
.L_x_2804:
        /* <DEDUP_REMOVED lines=48> */
.L_x_2807:
[----:B------:R-:W-:Y:S05]  /*10f00*/  BSYNC B1 ;  /* 0x0000000000017941 */ /* 0x000fea0003800000 */
.L_x_2806:
        /* <DEDUP_REMOVED lines=48> */
.L_x_2762:
        /* <DEDUP_REMOVED lines=32> */
.L_x_3113:
        /* <DEDUP_REMOVED lines=12> */
[----:B------:R-:W2:Y:S01]  /*114d0*/  LDL R4, [R1+0x60] ;  /* 0x0000600001047983 */ /* 0x000ea20000100800 */
        /* <DEDUP_REMOVED lines=9> */
[----:B----4-:R-:W-:Y:S02]  /*11570*/  @!P2 IADD3 R6, P1, R14, R11, RZ ;  /* 0x0000000b0e06a210 */ /* 0x010fe40007f3e0ff */
[----:B------:R-:W-:Y:S02]  /*11580*/  CS2R R70, SRZ ;  /* 0x0000000000467805 */ /* 0x000fe4000001ff00 */
[----:B------:R-:W-:Y:S02]  /*11590*/  CS2R R68, SRZ ;  /* 0x0000000000447805 */ /* 0x000fe4000001ff00 */
[----:B------:R-:W-:Y:S02]  /*115a0*/  CS2R R60, SRZ ;  /* 0x00000000003c7805 */ /* 0x000fe4000001ff00 */
[----:B------:R-:W-:Y:S02]  /*115b0*/  CS2R R62, SRZ ;  /* 0x00000000003e7805 */ /* 0x000fe4000001ff00 */
[----:B------:R-:W-:-:S02]  /*115c0*/  CS2R R66, SRZ ;  /* 0x0000000000427805 */ /* 0x000fc4000001ff00 */
[----:B------:R-:W-:Y:S01]  /*115d0*/  CS2R R64, SRZ ;  /* 0x0000000000407805 */ /* 0x000fe2000001ff00 */
[----:B--2---:R-:W-:Y:S01]  /*115e0*/  @!P3 IMAD.SHL.U32 R13, R4, 0x8, RZ ;  /* 0x00000008040db824 */ /* 0x004fe200078e00ff */
[----:B------:R-:W-:-:S03]  /*115f0*/  @!P2 IADD3 R4, P0, R8, R11, RZ ;  /* 0x0000000b0804a210 */ /* 0x000fc60007f1e0ff */
[----:B------:R-:W-:-:S04]  /*11600*/  @!P3 IMAD.WIDE R10, R13, 0x2, R8 ;  /* 0x000000020d0ab825 */ /* 0x000fc800078e0208 */
[----:B------:R-:W-:Y:S01]  /*11610*/  IMAD.MOV.U32 R8, RZ, RZ, R14 ;  /* 0x000000ffff087224 */ /* 0x000fe200078e000e */
[----:B------:R1:W5:Y:S01]  /*11620*/  @!P3 LD.E.128 R56, desc[UR6][R10.64] ;  /* 0x000000060a38b980 */ /* 0x000362000c101d00 */
[----:B---3--:R-:W-:Y:S02]  /*11630*/  IMAD.MOV.U32 R9, RZ, RZ, R7 ;  /* 0x000000ffff097224 */ /* 0x008fe400078e0007 */
[----:B------:R-:W-:Y:S02]  /*11640*/  @!P2 IMAD.X R5, R5, 0x1, R12, P0 ;  /* 0x000000010505a824 */ /* 0x000fe400000e060c */
[----:B------:R-:W-:-:S03]  /*11650*/  @!P3 IMAD.WIDE R8, R13, 0x2, R8 ;  /* 0x000000020d08b825 */ /* 0x000fc600078e0208 */
[----:B------:R1:W5:Y:S01]  /*11660*/  @!P2 LD.E.128 R60, desc[UR6][R4.64] ;  /* 0x00000006043ca980 */ /* 0x000362000c101d00 */
[----:B------:R-:W-:-:S03]  /*11670*/  @!P2 IMAD.X R7, R7, 0x1, R12, P1 ;  /* 0x000000010707a824 */ /* 0x000fc600008e060c */
[----:B------:R1:W5:Y:S04]  /*11680*/  @!P3 LD.E.128 R68, desc[UR6][R8.64] ;  /* 0x000000060844b980 */ /* 0x000368000c101d00 */
[----:B------:R1:W5:Y:S02]  /*11690*/  @!P2 LD.E.128 R64, desc[UR6][R6.64] ;  /* 0x000000060640a980 */ /* 0x000364000c101d00 */
.L_x_2810:
[----:B------:R-:W-:Y:S05]  /*116a0*/  BSYNC B1 ;  /* 0x0000000000017941 */ /* 0x000fea0003800000 */
.L_x_2809:
[----:B-1---5:R-:W-:Y:S01]  /*116b0*/  IMAD.MOV.U32 R4, RZ, RZ, R70 ;  /* 0x000000ffff047224 */ /* 0x022fe200078e0046 */
[----:B------:R-:W-:Y:S01]  /*116c0*/  UMOV UR4, 0xffffffff ;  /* 0xffffffff00047882 */ /* 0x000fe20000000000 */
[----:B------:R-:W-:Y:S01]  /*116d0*/  IMAD.MOV.U32 R5, RZ, RZ, R71 ;  /* 0x000000ffff057224 */ /* 0x000fe200078e0047 */
[----:B------:R-:W-:Y:S01]  /*116e0*/  CS2R R54, SRZ ;  /* 0x0000000000367805 */ /* 0x000fe2000001ff00 */
[----:B------:R-:W-:Y:S01]  /*116f0*/  IMAD.MOV.U32 R6, RZ, RZ, R68 ;  /* 0x000000ffff067224 */ /* 0x000fe200078e0044 */
[----:B------:R-:W-:Y:S01]  /*11700*/  PRMT R117, R4, 0x7610, R117 ;  /* 0x0000761004757816 */ /* 0x000fe20000000075 */
[----:B---3--:R-:W-:Y:S01]  /*11710*/  IMAD.MOV.U32 R7, RZ, RZ, R69 ;  /* 0x000000ffff077224 */ /* 0x008fe200078e0045 */
        /* <DEDUP_REMOVED lines=23> */
[----:B------:R-:W-:-:S02]  /*11890*/  PRMT R119, R119, 0x5410, R5 ;  /* 0x0000541077777816 */ /* 0x000fc40000000005 */
[----:B------:R-:W-:Y:S02]  /*118a0*/  PRMT R117, R117, 0x5410, R6 ;  /* 0x0000541075757816 */ /* 0x000fe40000000006 */
[----:B------:R-:W-:Y:S01]  /*118b0*/  PRMT R118, R118, 0x5410, R7 ;  /* 0x0000541076767816 */ /* 0x000fe20000000007 */
[----:B------:R-:W-:Y:S06]  /*118c0*/  BRA.DIV UR4, `(.L_x_2811) ;  /* 0x0000023e04a87947 */ /* 0x000fec000b800000 */
[----:B------:R1:W3:Y:S04]  /*118d0*/  SHFL.IDX PT, R5, R72, 0x1, 0x181f ;  /* 0x00381f0048057f89 */ /* 0x0002e800000e0000 */
[----:B--2---:R1:W2:Y:S04]  /*118e0*/  SHFL.IDX PT, R8, R21, 0x1, 0x181f ;  /* 0x00381f0015087f89 */ /* 0x0042a800000e0000 */
[----:B------:R1:W0:Y:S04]  /*118f0*/  SHFL.IDX PT, R7, R3, 0x1, 0x181f ;  /* 0x00381f0003077f89 */ /* 0x00022800000e0000 */
[----:B----4-:R1:W4:Y:S02]  /*11900*/  SHFL.IDX PT, R14, R20, 0x1, 0x181f ;  /* 0x00381f00140e7f89 */ /* 0x01032400000e0000 */
.L_x_3119:
        /* <DEDUP_REMOVED lines=11> */
[----:B------:R-:W2:Y:S01]  /*119c0*/  LDL R4, [R1+0x60] ;  /* 0x0000600001047983 */ /* 0x000ea20000100800 */
        /* <DEDUP_REMOVED lines=21> */
[----:B0-----:R-:W-:Y:S02]  /*11b20*/  IMAD.MOV.U32 R9, RZ, RZ, R7 ;  /* 0x000000ffff097224 */ /* 0x001fe400078e0007 */
[----:B------:R-:W-:Y:S02]  /*11b30*/  @!P2 IMAD.X R5, R5, 0x1, R12, P0 ;  /* 0x000000010505a824 */ /* 0x000fe400000e060c */
[----:B------:R-:W-:-:S03]  /*11b40*/  @!P3 IMAD.WIDE R8, R13, 0x2, R8 ;  /* 0x000000020d08b825 */ /* 0x000fc600078e0208 */
[----:B------:R2:W5:Y:S01]  /*11b50*/  @!P2 LD.E.128 R44, desc[UR6][R4.64] ;  /* 0x00000006042ca980 */ /* 0x000562000c101d00 */
[----:B------:R-:W-:-:S03]  /*11b60*/  @!P2 IMAD.X R7, R7, 0x1, R12, P1 ;  /* 0x000000010707a824 */ /* 0x000fc600008e060c */
[----:B------:R2:W5:Y:S04]  /*11b70*/  @!P3 LD.E.128 R52, desc[UR6][R8.64] ;  /* 0x000000060834b980 */ /* 0x000568000c101d00 */
[----:B------:R2:W5:Y:S02]  /*11b80*/  @!P2 LD.E.128 R48, desc[UR6][R6.64] ;  /* 0x000000060630a980 */ /* 0x000564000c101d00 */
.L_x_2813:
[----:B------:R-:W-:Y:S05]  /*11b90*/  BSYNC B1 ;  /* 0x0000000000017941 */ /* 0x000fea0003800000 */
.L_x_2812:
        /* <DEDUP_REMOVED lines=29> */
[----:B------:R0:W0:Y:S02]  /*11d70*/  SHFL.IDX PT, R12, R20, 0x2, 0x181f ;  /* 0x00581f00140c7f89 */ /* 0x00002400000e0000 */
.L_x_3125:
        /* <DEDUP_REMOVED lines=14> */
[----:B---3--:R-:W-:Y:S01]  /*11e60*/  IMAD.MOV.U32 R8, RZ, RZ, R4 ;  /* 0x000000ffff087224 */ /* 0x008fe200078e0004 */
[----:B------:R-:W-:Y:S01]  /*11e70*/  ISETP.GE.AND P2, PT, R18, UR4, PT ;  /* 0x0000000412007c0c */ /* 0x000fe2000bf46270 */
[----:B--2---:R-:W-:Y:S01]  /*11e80*/  IMAD.MOV.U32 R9, RZ, RZ, R5 ;  /* 0x000000ffff097224 */ /* 0x004fe200078e0005 */
[----:B------:R-:W-:Y:S02]  /*11e90*/  ISETP.GE.AND P3, PT, R213, UR4, PT ;  /* 0x00000004d5007c0c */ /* 0x000fe4000bf66270 */
[----:B------:R-:W-:Y:S02]  /*11ea0*/  CS2R R24, SRZ ;  /* 0x0000000000187805 */ /* 0x000fe4000001ff00 */
[----:B------:R-:W-:Y:S01]  /*11eb0*/  CS2R R26, SRZ ;  /* 0x00000000001a7805 */ /* 0x000fe2000001ff00 */
[----:B------:R-:W-:-:S06]  /*11ec0*/  ULDC.64 UR6, c[0x0][0x208] ;  /* 0x0000820000067ab9 */ /* 0x000fcc0000000a00 */
[C---:B------:R-:W-:Y:S01]  /*11ed0*/  @!P2 IMAD.SHL.U32 R11, R18.reuse, 0x2, RZ ;  /* 0x00000002120ba824 */ /* 0x040fe200078e00ff */
[----:B----4-:R-:W-:-:S04]  /*11ee0*/  @!P2 SHF.L.U64.HI R14, R18, 0x1, R19 ;  /* 0x00000001120ea819 */ /* 0x010fc80000010213 */
[----:B------:R-:W-:Y:S02]  /*11ef0*/  @!P2 IADD3 R4, P0, R4, R11, RZ ;  /* 0x0000000b0404a210 */ /* 0x000fe40007f1e0ff */
        /* <DEDUP_REMOVED lines=8> */
[----:B------:R-:W-:Y:S01]  /*11f80*/  @!P3 IMAD.SHL.U32 R13, R6, 0x8, RZ ;  /* 0x00000008060db824 */ /* 0x000fe200078e00ff */
        /* <DEDUP_REMOVED lines=9> */
.L_x_2816:
[----:B------:R-:W-:Y:S05]  /*12020*/  BSYNC B1 ;  /* 0x0000000000017941 */ /* 0x000fea0003800000 */
.L_x_2815:
[----:B--2--5:R-:W-:Y:S01]  /*12030*/  IMAD.MOV.U32 R5, RZ, RZ, R34 ;  /* 0x000000ffff057224 */ /* 0x024fe200078e0022 */
[----:B------:R-:W-:Y:S01]  /*12040*/  UMOV UR4, 0xffffffff ;  /* 0xffffffff00047882 */ /* 0x000fe20000000000 */
[----:B---3--:R-:W-:Y:S02]  /*12050*/  IMAD.MOV.U32 R4, RZ, RZ, R35 ;  /* 0x000000ffff047224 */ /* 0x008fe400078e0023 */
[----:B0-----:R-:W-:Y:S02]  /*12060*/  IMAD.MOV.U32 R7, RZ, RZ, R36 ;  /* 0x000000ffff077224 */ /* 0x001fe400078e0024 */
        /* <DEDUP_REMOVED lines=25> */
[----:B------:R-:W3:Y:S04]  /*12200*/  SHFL.IDX PT, R3, R3, 0x3, 0x181f ;  /* 0x00781f0003037f89 */ /* 0x000ee800000e0000 */
[----:B------:R0:W0:Y:S02]  /*12210*/  SHFL.IDX PT, R79, R20, 0x3, 0x181f ;  /* 0x00781f00144f7f89 */ /* 0x00002400000e0000 */
.L_x_3131:
[----:B------:R-:W5:Y:S01]  /*12220*/  LDL R12, [R1+0x74] ;  /* 0x00007400010c7983 */ /* 0x000f620000100800 */
[----:B------:R-:W-:Y:S01]  /*12230*/  VIADD R9, R0, 0x60 ;  /* 0x0000006000097836 */ /* 0x000fe20000000000 */
[----:B------:R-:W-:Y:S01]  /*12240*/  BSSY B1, `(.L_x_2818) ;  /* 0x000002c000017945 */ /* 0x000fe20003800000 */
[----:B------:R-:W-:Y:S02]  /*12250*/  CS2R R6, SRZ ;  /* 0x0000000000067805 */ /* 0x000fe4000001ff00 */
[----:B------:R-:W-:Y:S02]  /*12260*/  CS2R R10, SRZ ;  /* 0x00000000000a7805 */ /* 0x000fe4000001ff00 */
[----:B----4-:R-:W-:Y:S02]  /*12270*/  CS2R R14, SRZ ;  /* 0x00000000000e7805 */ /* 0x010fe4000001ff00 */
[----:B------:R-:W-:Y:S02]  /*12280*/  ISETP.GE.AND P0, PT, R9, R78, PT ;  /* 0x0000004e0900720c */ /* 0x000fe40003f06270 */
[----:B0-----:R-:W-:-:S02]  /*12290*/  CS2R R72, SRZ ;  /* 0x0000000000487805 */ /* 0x001fc4000001ff00 */
[----:B------:R-:W-:Y:S02]  /*122a0*/  CS2R R74, SRZ ;  /* 0x00000000004a7805 */ /* 0x000fe4000001ff00 */
[----:B-----5:R-:W-:-:S04]  /*122b0*/  LEA.HI R8, R12, R12, RZ, 0x1 ;  /* 0x0000000c0c087211 */ /* 0x020fc800078f08ff */
[----:B------:R-:W-:Y:S02]  /*122c0*/  LOP3.LUT R0, R8, 0xfffffffe, RZ, 0xc0, !PT ;  /* 0xfffffffe08007812 */ /* 0x000fe400078ec0ff */
[----:B------:R-:W-:-:S03]  /*122d0*/  CS2R R8, SRZ ;  /* 0x0000000000087805 */ /* 0x000fc6000001ff00 */
[----:B------:R-:W-:Y:S01]  /*122e0*/  IMAD.IADD R0, R12, 0x1, -R0 ;  /* 0x000000010c007824 */ /* 0x000fe200078e0a00 */
[----:B------:R-:W-:-:S04]  /*122f0*/  CS2R R12, SRZ ;  /* 0x00000000000c7805 */ /* 0x000fc8000001ff00 */
[----:B------:R-:W-:Y:S01]  /*12300*/  SHF.L.U32 R0, R0, 0x1f, RZ ;  /* 0x0000001f00007819 */ /* 0x000fe200000006ff */
[----:B------:R-:W-:Y:S06]  /*12310*/  @P0 BRA `(.L_x_2819) ;  /* 0x0000000000780947 */ /* 0x000fec0003800000 */
[----:B------:R-:W4:Y:S01]  /*12320*/  LDL R20, [R1+0x60] ;  /* 0x0000600001147983 */ /* 0x000f220000100800 */
[----:B------:R-:W-:Y:S01]  /*12330*/  ULDC UR4, c[0x0][0x3f4] ;  /* 0x0000fd0000047ab9 */ /* 0x000fe20000000800 */
[----:B-1----:R-:W-:Y:S01]  /*12340*/  IMAD.MOV.U32 R4, RZ, RZ, R21 ;  /* 0x000000ffff047224 */ /* 0x002fe200078e0015 */
[----:B------:R-:W-:Y:S01]  /*12350*/  ISETP.GE.AND P2, PT, R18, UR4, PT ;  /* 0x0000000412007c0c */ /* 0x000fe2000bf46270 */
[----:B--2---:R-:W-:Y:S01]  /*12360*/  IMAD.MOV.U32 R5, RZ, RZ, R77 ;  /* 0x000000ffff057224 */ /* 0x004fe200078e004d */
[----:B------:R-:W-:Y:S01]  /*12370*/  ISETP.GE.AND P3, PT, R213, UR4, PT ;  /* 0x00000004d5007c0c */ /* 0x000fe2000bf66270 */
[----:B------:R-:W-:Y:S01]  /*12380*/  IMAD.MOV.U32 R6, RZ, RZ, R79 ;  /* 0x000000ffff067224 */ /* 0x000fe200078e004f */
[----:B------:R-:W-:Y:S01]  /*12390*/  CS2R R72, SRZ ;  /* 0x0000000000487805 */ /* 0x000fe2000001ff00 */
[----:B---3--:R-:W-:Y:S01]  /*123a0*/  IMAD.MOV.U32 R7, RZ, RZ, R3 ;  /* 0x000000ffff077224 */ /* 0x008fe200078e0003 */
[----:B------:R-:W-:Y:S02]  /*123b0*/  CS2R R74, SRZ ;  /* 0x00000000004a7805 */ /* 0x000fe4000001ff00 */
[----:B------:R-:W-:Y:S01]  /*123c0*/  CS2R R10, SRZ ;  /* 0x00000000000a7805 */ /* 0x000fe2000001ff00 */
[----:B------:R-:W-:-:S04]  /*123d0*/  ULDC.64 UR6, c[0x0][0x208] ;  /* 0x0000820000067ab9 */ /* 0x000fc80000000a00 */
[C---:B------:R-:W-:Y:S01]  /*123e0*/  @!P2 IMAD.SHL.U32 R76, R18.reuse, 0x2, RZ ;  /* 0x00000002124ca824 */ /* 0x040fe200078e00ff */
[----:B------:R-:W-:Y:S02]  /*123f0*/  @!P2 SHF.L.U64.HI R12, R18, 0x1, R19 ;  /* 0x00000001120ca819 */ /* 0x000fe40000010213 */
[----:B------:R-:W-:Y:S01]  /*12400*/  CS2R R14, SRZ ;  /* 0x00000000000e7805 */ /* 0x000fe2000001ff00 */
[----:B----4-:R-:W-:Y:S01]  /*12410*/  @!P3 IMAD.SHL.U32 R8, R20, 0x8, RZ ;  /* 0x000000081408b824 */ /* 0x010fe200078e00ff */
[-C--:B------:R-:W-:Y:S02]  /*12420*/  @!P2 IADD3 R20, P0, R21, R76.reuse, RZ ;  /* 0x0000004c1514a210 */ /* 0x080fe40007f1e0ff */
[----:B------:R-:W-:Y:S01]  /*12430*/  @!P2 IADD3 R76, P1, R79, R76, RZ ;  /* 0x0000004c4f4ca210 */ /* 0x000fe20007f3e0ff */
[----:B------:R-:W-:-:S04]  /*12440*/  @!P3 IMAD.WIDE R4, R8, 0x2, R4 ;  /* 0x000000020804b825 */ /* 0x000fc800078e0204 */
[----:B------:R-:W-:Y:S01]  /*12450*/  @!P3 IMAD.WIDE R6, R8, 0x2, R6 ;  /* 0x000000020806b825 */ /* 0x000fe200078e0206 */
[----:B------:R-:W-:Y:S01]  /*12460*/  CS2R R8, SRZ ;  /* 0x0000000000087805 */ /* 0x000fe2000001ff00 */
[----:B------:R0:W5:Y:S02]  /*12470*/  @!P3 LD.E.128 R72, desc[UR6][R4.64] ;  /* 0x000000060448b980 */ /* 0x000164000c101d00 */
[--C-:B------:R-:W-:Y:S02]  /*12480*/  @!P2 IMAD.X R21, R77, 0x1, R12.reuse, P0 ;  /* 0x000000014d15a824 */ /* 0x100fe400000e060c */
[----:B------:R-:W-:Y:S01]  /*12490*/  @!P2 IMAD.X R77, R3, 0x1, R12, P1 ;  /* 0x00000001034da824 */ /* 0x000fe200008e060c */
[----:B------:R1:W5:Y:S01]  /*124a0*/  @!P3 LD.E.128 R8, desc[UR6][R6.64] ;  /* 0x000000060608b980 */ /* 0x000362000c101d00 */
[----:B------:R-:W-:Y:S02]  /*124b0*/  CS2R R12, SRZ ;  /* 0x00000000000c7805 */ /* 0x000fe4000001ff00 */
[----:B0-----:R-:W-:-:S04]  /*124c0*/  CS2R R4, SRZ ;  /* 0x0000000000047805 */ /* 0x001fc8000001ff00 */
[----:B------:R0:W5:Y:S01]  /*124d0*/  @!P2 LD.E.128 R12, desc[UR6][R20.64] ;  /* 0x00000006140ca980 */ /* 0x000162000c101d00 */
[----:B-1----:R-:W-:-:S06]  /*124e0*/  CS2R R6, SRZ ;  /* 0x0000000000067805 */ /* 0x002fcc000001ff00 */
[----:B------:R0:W5:Y:S02]  /*124f0*/  @!P2 LD.E.128 R4, desc[UR6][R76.64] ;  /* 0x000000064c04a980 */ /* 0x000164000c101d00 */
.L_x_2819:
[----:B------:R-:W-:Y:S05]  /*12500*/  BSYNC B1 ;  /* 0x0000000000017941 */ /* 0x000fea0003800000 */
.L_x_2818:
[----:B------:R-:W4:Y:S01]  /*12510*/  SYNCS.PHASECHK.TRANS64.TRYWAIT P0, [R16+URZ+0x38800], R0 ;  /* 0x03880000100075a7 */ /* 0x000f22000800017f */
[----:B0----5:R-:W-:Y:S01]  /*12520*/  IMAD.MOV.U32 R20, RZ, RZ, R4 ;  /* 0x000000ffff147224 */ /* 0x021fe200078e0004 */
[----:B------:R-:W-:Y:S01]  /*12530*/  BSSY B1, `(.L_x_2820) ;  /* 0x000000d000017945 */ /* 0x000fe20003800000 */
[----:B---3--:R-:W-:Y:S02]  /*12540*/  IMAD.MOV.U32 R3, RZ, RZ, R5 ;  /* 0x000000ffff037224 */ /* 0x008fe400078e0005 */
[----:B------:R-:W-:Y:S02]  /*12550*/  IMAD.MOV.U32 R76, RZ, RZ, R6 ;  /* 0x000000ffff4c7224 */ /* 0x000fe400078e0006 */
[----:B-1----:R-:W-:Y:S01]  /*12560*/  IMAD.MOV.U32 R21, RZ, RZ, R7 ;  /* 0x000000ffff157224 */ /* 0x002fe200078e0007 */
        /* <DEDUP_REMOVED lines=8> */
[----:B----4-:R-:W-:Y:S06]  /*125f0*/  @!P0 BRA `(.L_x_2821) ;  /* 0x0000023400b48947 */ /* 0x010fec0003800000 */
.L_x_3132:
[----:B------:R-:W-:Y:S05]  /*12600*/  BSYNC B1 ;  /* 0x0000000000017941 */ /* 0x000fea0003800000 */
.L_x_2820:
[----:B------:R-:W-:Y:S01]  /*12610*/  IMAD.MOV.U32 R3, RZ, RZ, R12 ;  /* 0x000000ffff037224 */ /* 0x000fe200078e000c */
[----:B------:R-:W-:Y:S01]  /*12620*/  BSSY B1, `(.L_x_2822) ;  /* 0x00000e7000017945 */ /* 0x000fe20003800000 */
[----:B0-----:R-:W-:Y:S02]  /*12630*/  IMAD.MOV.U32 R0, RZ, RZ, R13 ;  /* 0x000000ffff007224 */ /* 0x001fe400078e000d */
[----:B------:R-:W-:-:S03]  /*12640*/  IMAD.MOV.U32 R20, RZ, RZ, R72 ;  /* 0x000000ffff147224 */ /* 0x000fc600078e0048 */
[----:B------:R-:W-:Y:S01]  /*12650*/  PRMT R99, R3, 0x5410, R0 ;  /* 0x0000541003637816 */ /* 0x000fe20000000000 */
[----:B------:R-:W-:Y:S02]  /*12660*/  IMAD.MOV.U32 R3, RZ, RZ, R14 ;  /* 0x000000ffff037224 */ /* 0x000fe400078e000e */
[----:B------:R-:W-:-:S05]  /*12670*/  IMAD.MOV.U32 R0, RZ, RZ, R15 ;  /* 0x000000ffff007224 */ /* 0x000fca00078e000f */
[----:B------:R-:W-:Y:S01]  /*12680*/  PRMT R100, R3, 0x5410, R0 ;  /* 0x0000541003647816 */ /* 0x000fe20000000000 */
[----:B------:R-:W-:Y:S01]  /*12690*/  IMAD.MOV.U32 R3, RZ, RZ, R73 ;  /* 0x000000ffff037224 */ /* 0x000fe200078e0049 */
[----:B------:R-:W-:-:S04]  /*126a0*/  VIADDMNMX R0, R78, -R230, 0x80, PT ;  /* 0x000000804e007446 */ /* 0x000fc800038009e6 */
        /* <DEDUP_REMOVED lines=8> */
[----:B------:R-:W-:Y:S01]  /*12730*/  IMAD.SHL.U32 R123, R212, 0x40, RZ ;  /* 0x00000040d47b7824 */ /* 0x000fe200078e00ff */
[----:B0-----:R-:W-:-:S13]  /*12740*/  ISETP.GE.AND P0, PT, R18, R3, PT ;  /* 0x000000031200720c */ /* 0x001fda0003f06270 */
[----:B------:R-:W-:Y:S05]  /*12750*/  @P0 BRA `(.L_x_2825) ;  /* 0x00000004009c0947 */ /* 0x000fea0003800000 */
[----:B------:R-:W-:Y:S01]  /*12760*/  LEA.HI R20, R3, R237, RZ, 0x1d ;  /* 0x000000ed03147211 */ /* 0x000fe200078fe8ff */
[----:B------:R-:W0:Y:S01]  /*12770*/  LDS.128 R80, [R229] ;  /* 0x00000000e5507984 */ /* 0x000e220000000c00 */
[----:B------:R-:W-:Y:S02]  /*12780*/  SHF.R.U64 R101, R64, 0x10, R65 ;  /* 0x0000001040657819 */ /* 0x000fe40000001241 */
[----:B------:R-:W-:Y:S01]  /*12790*/  SHF.R.S32.HI R76, RZ, 0x1f, R20 ;  /* 0x0000001fff4c7819 */ /* 0x000fe20000011414 */
[----:B--2---:R-:W-:Y:S01]  /*127a0*/  IMAD.SHL.U32 R77, R20, 0x8, RZ ;  /* 0x00000008144d7824 */ /* 0x004fe200078e00ff */
[----:B------:R-:W-:Y:S02]  /*127b0*/  SHF.R.U64 R96, R60, 0x10, R61 ;  /* 0x000000103c607819 */ /* 0x000fe4000000123d */
[----:B------:R-:W-:Y:S02]  /*127c0*/  LEA.HI R76, R76, R20, RZ, 0x3 ;  /* 0x000000144c4c7211 */ /* 0x000fe400078f18ff */
[----:B------:R-:W-:-:S02]  /*127d0*/  LOP3.LUT R20, R77, 0x38, RZ, 0xc0, !PT ;  /* 0x000000384d147812 */ /* 0x000fc400078ec0ff */
[----:B------:R-:W-:Y:S01]  /*127e0*/  PRMT R101, R89, 0x5410, R101 ;  /* 0x0000541059657816 */ /* 0x000fe20000000065 */
[----:B------:R-:W-:Y:S01]  /*127f0*/  IMAD.SHL.U32 R76, R76, 0x400, RZ ;  /* 0x000004004c4c7824 */ /* 0x000fe200078e00ff */
[----:B------:R-:W-:Y:S02]  /*12800*/  LOP3.LUT R20, R20, 0x1c0, R123, 0xf8, !PT ;  /* 0x000001c014147812 */ /* 0x000fe400078ef87b */
[----:B------:R-:W-:Y:S02]  /*12810*/  SHF.R.U32.HI R94, RZ, 0x10, R65 ;  /* 0x00000010ff5e7819 */ /* 0x000fe40000011641 */
[----:B------:R-:W-:Y:S02]  /*12820*/  LOP3.LUT R20, R20, R227, RZ, 0x3c, !PT ;  /* 0x000000e314147212 */ /* 0x000fe400078e3cff */
[----:B------:R-:W-:Y:S02]  /*12830*/  LOP3.LUT R76, R76, 0x7fffe000, RZ, 0xc0, !PT ;  /* 0x7fffe0004c4c7812 */ /* 0x000fe400078ec0ff */
[----:B------:R-:W-:-:S02]  /*12840*/  PRMT R96, R104, 0x5432, R96 ;  /* 0x0000543268607816 */ /* 0x000fc40000000060 */
[----:B------:R-:W-:Y:S02]  /*12850*/  IADD3 R20, R20, R76, R226 ;  /* 0x0000004c14147210 */ /* 0x000fe40007ffe0e2 */
[----:B------:R-:W-:Y:S01]  /*12860*/  SHF.R.U32.HI R95, RZ, 0x10, R61 ;  /* 0x00000010ff5f7819 */ /* 0x000fe2000001163d */
[----:B------:R-:W-:Y:S01]  /*12870*/  IMAD.U32 R61, R101, 0x10000, RZ ;  /* 0x00010000653d7824 */ /* 0x000fe200078e00ff */
[--C-:B------:R-:W-:Y:S01]  /*12880*/  SHF.R.U64 R60, R62, 0x10, R63.reuse ;  /* 0x000000103e3c7819 */ /* 0x100fe2000000123f */
[----:B------:R-:W-:Y:S01]  /*12890*/  IMAD R20, R20, 0x2, R16 ;  /* 0x0000000214147824 */ /* 0x000fe200078e0210 */
[----:B------:R-:W-:Y:S02]  /*128a0*/  SHF.R.U32.HI R88, RZ, 0x10, R63 ;  /* 0x00000010ff587819 */ /* 0x000fe4000001163f */
[----:B------:R-:W-:Y:S01]  /*128b0*/  PRMT R94, R89, 0x5432, R94 ;  /* 0x00005432595e7816 */ /* 0x000fe2000000005e */
[----:B------:R-:W-:Y:S01]  /*128c0*/  IMAD.U32 R89, R96, 0x10000, RZ ;  /* 0x0001000060597824 */ /* 0x000fe200078e00ff */
[----:B------:R-:W1:Y:S01]  /*128d0*/  LDS.128 R76, [R20+0x14400] ;  /* 0x01440000144c7984 */ /* 0x000e620000000c00 */
[----:B------:R-:W-:-:S02]  /*128e0*/  SHF.R.U64 R66, R66, 0x10, R67 ;  /* 0x0000001042427819 */ /* 0x000fc40000001243 */
[----:B------:R-:W-:Y:S01]  /*128f0*/  SHF.R.U32.HI R62, RZ, 0x10, R67 ;  /* 0x00000010ff3e7819 */ /* 0x000fe20000011643 */
[----:B------:R-:W-:Y:S01]  /*12900*/  IMAD.U32 R67, R94, 0x10000, RZ ;  /* 0x000100005e437824 */ /* 0x000fe200078e00ff */
[----:B------:R-:W-:Y:S01]  /*12910*/  PRMT R95, R102, 0x5410, R95 ;  /* 0x00005410665f7816 */ /* 0x000fe2000000005f */
[----:B0-----:R-:W-:Y:S01]  /*12920*/  IMAD.U32 R64, R80, 0x10000, RZ ;  /* 0x0001000050407824 */ /* 0x001fe200078e00ff */
[----:B------:R-:W-:Y:S02]  /*12930*/  PRMT R66, R102, 0x5432, R66 ;  /* 0x0000543266427816 */ /* 0x000fe40000000042 */
[----:B------:R-:W-:Y:S02]  /*12940*/  PRMT R62, R103, 0x5432, R62 ;  /* 0x00005432673e7816 */ /* 0x000fe4000000003e */
[----:B------:R-:W-:Y:S02]  /*12950*/  PRMT R88, R122, 0x5432, R88 ;  /* 0x000054327a587816 */ /* 0x000fe40000000058 */
[----:B------:R-:W-:-:S02]  /*12960*/  LOP3.LUT R101, R101, 0xffff0000, RZ, 0xc0, !PT ;  /* 0xffff000065657812 */ /* 0x000fc400078ec0ff */
[----:B------:R-:W-:Y:S01]  /*12970*/  LOP3.LUT R80, R80, 0xffff0000, RZ, 0xc0, !PT ;  /* 0xffff000050507812 */ /* 0x000fe200078ec0ff */
[----:B------:R-:W-:Y:S01]  /*12980*/  IMAD.U32 R104, R88, 0x10000, RZ ;  /* 0x0001000058687824 */ /* 0x000fe200078e00ff */
[----:B------:R-:W-:Y:S02]  /*12990*/  LOP3.LUT R96, R96, 0xffff0000, RZ, 0xc0, !PT ;  /* 0xffff000060607812 */ /* 0x000fe400078ec0ff */
[----:B------:R-:W-:Y:S01]  /*129a0*/  PRMT R60, R121, 0x5432, R60 ;  /* 0x00005432793c7816 */ /* 0x000fe2000000003c */
[----:B-1----:R-:W-:Y:S02]  /*129b0*/  IMAD.U32 R63, R76, 0x10000, RZ ;  /* 0x000100004c3f7824 */ /* 0x002fe400078e00ff */
        /* <DEDUP_REMOVED lines=10> */
[----:B------:R-:W-:Y:S01]  /*12a60*/  IMAD.U32 R63, R95, 0x10000, RZ ;  /* 0x000100005f3f7824 */ /* 0x000fe200078e00ff */
[----:B------:R-:W-:-:S03]  /*12a70*/  LOP3.LUT R81, R81, 0xffff0000, RZ, 0xc0, !PT ;  /* 0xffff000051517812 */ /* 0x000fc600078ec0ff */
[-C--:B------:R-:W-:Y:S01]  /*12a80*/  FFMA.FTZ R61, R65, R63.reuse, -R61 ;  /* 0x0000003f413d7223 */ /* 0x080fe2000001083d */
[----:B------:R-:W-:Y:S01]  /*12a90*/  FMUL.FTZ R63, R102, R63 ;  /* 0x0000003f663f7220 */ /* 0x000fe20000410000 */
[C---:B------:R-:W-:Y:S01]  /*12aa0*/  IMAD.U32 R102, R83.reuse, 0x10000, RZ ;  /* 0x0001000053667824 */ /* 0x040fe200078e00ff */
[----:B------:R-:W-:Y:S02]  /*12ab0*/  LOP3.LUT R83, R83, 0xffff0000, RZ, 0xc0, !PT ;  /* 0xffff000053537812 */ /* 0x000fe400078ec0ff */
[----:B------:R-:W-:Y:S01]  /*12ac0*/  FFMA.FTZ R65, R65, R67, R63 ;  /* 0x0000004341417223 */ /* 0x000fe2000001003f */
[C---:B------:R-:W-:Y:S01]  /*12ad0*/  IMAD.U32 R67, R62.reuse, 0x10000, RZ ;  /* 0x000100003e437824 */ /* 0x040fe200078e00ff */
[----:B------:R-:W-:-:S03]  /*12ae0*/  LOP3.LUT R62, R62, 0xffff0000, RZ, 0xc0, !PT ;  /* 0xffff00003e3e7812 */ /* 0x000fc600078ec0ff */
[C---:B------:R-:W-:Y:S01]  /*12af0*/  FMUL.FTZ R63, R103.reuse, R67 ;  /* 0x00000043673f7220 */ /* 0x040fe20000410000 */
[----:B------:R-:W-:-:S03]  /*12b00*/  FMUL.FTZ R103, R103, R104 ;  /* 0x0000006867677220 */ /* 0x000fc60000410000 */
[C---:B------:R-:W-:Y:S01]  /*12b10*/  FFMA.FTZ R63, R102.reuse, R104, -R63 ;  /* 0x00000068663f7223 */ /* 0x040fe2000001083f */
[----:B------:R-:W-:Y:S01]  /*12b20*/  FFMA.FTZ R67, R102, R67, R103 ;  /* 0x0000004366437223 */ /* 0x000fe20000010067 */
[----:B------:R-:W-:-:S05]  /*12b30*/  LOP3.LUT R102, R76, 0xffff0000, RZ, 0xc0, !PT ;  /* 0xffff00004c667812 */ /* 0x000fca00078ec0ff */
[----:B------:R-:W-:-:S04]  /*12b40*/  FMUL.FTZ R76, R102, R101 ;  /* 0x00000065664c7220 */ /* 0x000fc80000410000 */
[-C--:B------:R-:W-:Y:S01]  /*12b50*/  FFMA.FTZ R76, R80, R96.reuse, -R76 ;  /* 0x00000060504c7223 */ /* 0x080fe2000001084c */
[----:B------:R-:W-:Y:S01]  /*12b60*/  FMUL.FTZ R96, R102, R96 ;  /* 0x0000006066607220 */ /* 0x000fe20000410000 */
[----:B------:R-:W-:-:S03]  /*12b70*/  IMAD.U32 R102, R78, 0x10000, RZ ;  /* 0x000100004e667824 */ /* 0x000fc600078e00ff */
[----:B------:R-:W-:Y:S01]  /*12b80*/  FFMA.FTZ R80, R80, R101, R96 ;  /* 0x0000006550507223 */ /* 0x000fe20000010060 */
[----:B------:R-:W-:Y:S01]  /*12b90*/  LOP3.LUT R96, R94, 0xffff0000, RZ, 0xc0, !PT ;  /* 0xffff00005e607812 */ /* 0x000fe200078ec0ff */
[C---:B------:R-:W-:Y:S01]  /*12ba0*/  IMAD.U32 R101, R66.reuse, 0x10000, RZ ;  /* 0x0001000042657824 */ /* 0x040fe200078e00ff */
[----:B------:R-:W-:Y:S02]  /*12bb0*/  LOP3.LUT R94, R95, 0xffff0000, RZ, 0xc0, !PT ;  /* 0xffff00005f5e7812 */ /* 0x000fe400078ec0ff */
[----:B------:R-:W-:Y:S01]  /*12bc0*/  LOP3.LUT R66, R66, 0xffff0000, RZ, 0xc0, !PT ;  /* 0xffff000042427812 */ /* 0x000fe200078ec0ff */
[C---:B------:R-:W-:Y:S01]  /*12bd0*/  FMUL.FTZ R95, R77.reuse, R96 ;  /* 0x000000604d5f7220 */ /* 0x040fe20000410000 */
[----:B------:R-:W-:Y:S01]  /*12be0*/  F2FP.BF16.F32.PACK_AB R64, R80, R64 ;  /* 0x000000405040723e */ /* 0x000fe200000010ff */
[-C--:B------:R-:W-:Y:S02]  /*12bf0*/  FMUL.FTZ R77, R77, R94.reuse ;  /* 0x0000005e4d4d7220 */ /* 0x080fe40000410000 */
[----:B------:R-:W-:-:S02]  /*12c00*/  FFMA.FTZ R94, R81, R94, -R95 ;  /* 0x0000005e515e7223 */ /* 0x000fc4000001085f */
[----:B------:R-:W-:Y:S01]  /*12c10*/  FFMA.FTZ R95, R81, R96, R77 ;  /* 0x00000060515f7223 */ /* 0x000fe2000001004d */
[----:B------:R-:W-:Y:S02]  /*12c20*/  IMAD.U32 R96, R82, 0x10000, RZ ;  /* 0x0001000052607824 */ /* 0x000fe400078e00ff */
[----:B------:R-:W-:Y:S01]  /*12c30*/  FMUL.FTZ R81, R102, R101 ;  /* 0x0000006566517220 */ /* 0x000fe20000410000 */
[C---:B------:R-:W-:Y:S01]  /*12c40*/  IMAD.U32 R77, R60.reuse, 0x10000, RZ ;  /* 0x000100003c4d7824 */ /* 0x040fe200078e00ff */
[----:B------:R-:W-:Y:S02]  /*12c50*/  LOP3.LUT R60, R60, 0xffff0000, RZ, 0xc0, !PT ;  /* 0xffff00003c3c7812 */ /* 0x000fe400078ec0ff */
[----:B------:R-:W-:Y:S01]  /*12c60*/  LOP3.LUT R82, R82, 0xffff0000, RZ, 0xc0, !PT ;  /* 0xffff000052527812 */ /* 0x000fe200078ec0ff */
[-C--:B------:R-:W-:Y:S01]  /*12c70*/  FFMA.FTZ R81, R96, R77.reuse, -R81 ;  /* 0x0000004d60517223 */ /* 0x080fe20000010851 */
[----:B------:R-:W-:Y:S01]  /*12c80*/  FMUL.FTZ R77, R102, R77 ;  /* 0x0000004d664d7220 */ /* 0x000fe20000410000 */
[----:B------:R-:W-:-:S02]  /*12c90*/  F2FP.BF16.F32.PACK_AB R61, R94, R61 ;  /* 0x0000003d5e3d723e */ /* 0x000fc400000010ff */
[----:B------:R-:W-:Y:S01]  /*12ca0*/  F2FP.BF16.F32.PACK_AB R65, R95, R65 ;  /* 0x000000415f41723e */ /* 0x000fe200000010ff */
[----:B------:R-:W-:Y:S01]  /*12cb0*/  FFMA.FTZ R77, R96, R101, R77 ;  /* 0x00000065604d7223 */ /* 0x000fe2000001004d */
[----:B------:R-:W-:-:S05]  /*12cc0*/  LOP3.LUT R96, R78, 0xffff0000, RZ, 0xc0, !PT ;  /* 0xffff00004e607812 */ /* 0x000fca00078ec0ff */
[----:B------:R-:W-:-:S04]  /*12cd0*/  FMUL.FTZ R78, R96, R66 ;  /* 0x00000042604e7220 */ /* 0x000fc80000410000 */
[-C--:B------:R-:W-:Y:S01]  /*12ce0*/  FFMA.FTZ R78, R82, R60.reuse, -R78 ;  /* 0x0000003c524e7223 */ /* 0x080fe2000001084e */
[----:B------:R-:W-:-:S04]  /*12cf0*/  FMUL.FTZ R60, R96, R60 ;  /* 0x0000003c603c7220 */ /* 0x000fc80000410000 */
[----:B------:R-:W-:Y:S01]  /*12d00*/  FFMA.FTZ R66, R82, R66, R60 ;  /* 0x0000004252427223 */ /* 0x000fe2000001003c */
[----:B------:R-:W-:Y:S01]  /*12d10*/  LOP3.LUT R82, R88, 0xffff0000, RZ, 0xc0, !PT ;  /* 0xffff000058527812 */ /* 0x000fe200078ec0ff */
[----:B------:R-:W-:-:S03]  /*12d20*/  FMUL.FTZ R60, R79, R62 ;  /* 0x0000003e4f3c7220 */ /* 0x000fc60000410000 */
[----:B------:R-:W-:Y:S01]  /*12d30*/  F2FP.BF16.F32.PACK_AB R66, R66, R77 ;  /* 0x0000004d4242723e */ /* 0x000fe200000010ff */
[-C--:B------:R-:W-:Y:S01]  /*12d40*/  FMUL.FTZ R79, R79, R82.reuse ;  /* 0x000000524f4f7220 */ /* 0x080fe20000410000 */
[C---:B------:R-:W-:Y:S01]  /*12d50*/  FFMA.FTZ R82, R83.reuse, R82, -R60 ;  /* 0x0000005253527223 */ /* 0x040fe2000001083c */
[----:B------:R-:W-:Y:S02]  /*12d60*/  F2FP.BF16.F32.PACK_AB R60, R76, R89 ;  /* 0x000000594c3c723e */ /* 0x000fe400000010ff */
[----:B------:R-:W-:Y:S01]  /*12d70*/  FFMA.FTZ R79, R83, R62, R79 ;  /* 0x0000003e534f7223 */ /* 0x000fe2000001004f */
[----:B------:R-:W-:Y:S02]  /*12d80*/  F2FP.BF16.F32.PACK_AB R62, R78, R81 ;  /* 0x000000514e3e723e */ /* 0x000fe400000010ff */
[----:B------:R-:W-:Y:S02]  /*12d90*/  F2FP.BF16.F32.PACK_AB R63, R82, R63 ;  /* 0x0000003f523f723e */ /* 0x000fe400000010ff */
[----:B------:R-:W-:-:S03]  /*12da0*/  F2FP.BF16.F32.PACK_AB R67, R79, R67 ;  /* 0x000000434f43723e */ /* 0x000fc600000010ff */
[----:B------:R0:W-:Y:S04]  /*12db0*/  STS.128 [R229], R60 ;  /* 0x0000003ce5007388 */ /* 0x0001e80000000c00 */
[----:B------:R0:W-:Y:S02]  /*12dc0*/  STS.128 [R20+0x14400], R64 ;  /* 0x0144004014007388 */ /* 0x0001e40000000c00 */
.L_x_2825:
[----:B------:R-:W-:Y:S05]  /*12dd0*/  BSYNC B2 ;  /* 0x0000000000027941 */ /* 0x000fea0003800000 */
.L_x_2824:
[----:B------:R-:W-:-:S13]  /*12de0*/  ISETP.GE.AND P0, PT, R213, R3, PT ;  /* 0x00000003d500720c */ /* 0x000fda0003f06270 */
[----:B------:R-:W-:Y:S05]  /*12df0*/  @P0 BRA `(.L_x_2823) ;  /* 0x0000000400a40947 */ /* 0x000fea0003800000 */
[----:B0-----:R-:W3:Y:S04]  /*12e00*/  LDL R20, [R1+0x60] ;  /* 0x0000600001147983 */ /* 0x001ee80000100800 */
[----:B------:R-:W4:Y:S01]  /*12e10*/  LDL R94, [R1+0xb0] ;  /* 0x0000b000015e7983 */ /* 0x000f220000100800 */
[----:B------:R-:W-:Y:S02]  /*12e20*/  SHF.R.U64 R78, R68, 0x10, R69 ;  /* 0x00000010444e7819 */ /* 0x000fe40000001245 */
[----:B------:R-:W-:Y:S02]  /*12e30*/  SHF.R.U64 R79, R56, 0x10, R57 ;  /* 0x00000010384f7819 */ /* 0x000fe40000001239 */
[C---:B------:R-:W-:Y:S02]  /*12e40*/  PRMT R78, R120.reuse, 0x5410, R78 ;  /* 0x00005410784e7816 */ /* 0x040fe4000000004e */
[----:B------:R-:W-:-:S02]  /*12e50*/  PRMT R79, R120, 0x5432, R79 ;  /* 0x00005432784f7816 */ /* 0x000fc4000000004f */
[----:B------:R-:W-:Y:S02]  /*12e60*/  SHF.R.U32.HI R82, RZ, 0x10, R57 ;  /* 0x00000010ff527819 */ /* 0x000fe40000011639 */
[----:B------:R-:W-:Y:S01]  /*12e70*/  SHF.R.U32.HI R56, RZ, 0x10, R69 ;  /* 0x00000010ff387819 */ /* 0x000fe20000011645 */
[----:B------:R-:W-:Y:S01]  /*12e80*/  IMAD.U32 R81, R79, 0x10000, RZ ;  /* 0x000100004f517824 */ /* 0x000fe200078e00ff */
[C---:B------:R-:W-:Y:S02]  /*12e90*/  PRMT R82, R119.reuse, 0x5432, R82 ;  /* 0x0000543277527816 */ /* 0x040fe40000000052 */
[----:B------:R-:W-:Y:S02]  /*12ea0*/  PRMT R56, R119, 0x5410, R56 ;  /* 0x0000541077387816 */ /* 0x000fe40000000038 */
[--C-:B------:R-:W-:Y:S02]  /*12eb0*/  SHF.R.U32.HI R80, RZ, 0x10, R71.reuse ;  /* 0x00000010ff507819 */ /* 0x100fe40000011647 */
[----:B------:R-:W-:-:S02]  /*12ec0*/  SHF.R.U64 R70, R70, 0x10, R71 ;  /* 0x0000001046467819 */ /* 0x000fc40000001247 */
[----:B------:R-:W-:Y:S02]  /*12ed0*/  LOP3.LUT R79, R79, 0xffff0000, RZ, 0xc0, !PT ;  /* 0xffff00004f4f7812 */ /* 0x000fe400078ec0ff */
[----:B------:R-:W-:Y:S02]  /*12ee0*/  SHF.R.U64 R58, R58, 0x10, R59 ;  /* 0x000000103a3a7819 */ /* 0x000fe4000000123b */
[C---:B------:R-:W-:Y:S02]  /*12ef0*/  PRMT R70, R117.reuse, 0x5410, R70 ;  /* 0x0000541075467816 */ /* 0x040fe40000000046 */
[----:B------:R-:W-:Y:S02]  /*12f00*/  PRMT R58, R117, 0x5432, R58 ;  /* 0x00005432753a7816 */ /* 0x000fe4000000003a */
[----:B------:R-:W-:-:S05]  /*12f10*/  PRMT R80, R118, 0x5410, R80 ;  /* 0x0000541076507816 */ /* 0x000fca0000000050 */
[C---:B------:R-:W-:Y:S01]  /*12f20*/  IMAD.U32 R83, R80.reuse, 0x10000, RZ ;  /* 0x0001000050537824 */ /* 0x040fe200078e00ff */
[----:B------:R-:W-:Y:S02]  /*12f30*/  LOP3.LUT R80, R80, 0xffff0000, RZ, 0xc0, !PT ;  /* 0xffff000050507812 */ /* 0x000fe400078ec0ff */
[----:B---3--:R-:W-:-:S04]  /*12f40*/  LEA.HI R20, R3, R20, RZ, 0x1d ;  /* 0x0000001403147211 */ /* 0x008fc800078fe8ff */
[----:B------:R-:W-:Y:S01]  /*12f50*/  SHF.R.S32.HI R3, RZ, 0x1f, R20 ;  /* 0x0000001fff037819 */ /* 0x000fe20000011414 */
[----:B------:R-:W-:Y:S01]  /*12f60*/  IMAD.SHL.U32 R60, R20, 0x8, RZ ;  /* 0x00000008143c7824 */ /* 0x000fe200078e00ff */
[----:B----4-:R-:W0:Y:S02]  /*12f70*/  LDS.128 R64, [R94] ;  /* 0x000000005e407984 */ /* 0x010e240000000c00 */
[----:B------:R-:W-:Y:S01]  /*12f80*/  LEA.HI R3, R3, R20, RZ, 0x3 ;  /* 0x0000001403037211 */ /* 0x000fe200078f18ff */
[----:B------:R-:W-:Y:S01]  /*12f90*/  IMAD.U32 R20, R78, 0x10000, RZ ;  /* 0x000100004e147824 */ /* 0x000fe200078e00ff */
[----:B------:R-:W-:Y:S02]  /*12fa0*/  LOP3.LUT R60, R60, 0x38, RZ, 0xc0, !PT ;  /* 0x000000383c3c7812 */ /* 0x000fe400078ec0ff */
[----:B------:R-:W-:Y:S01]  /*12fb0*/  LOP3.LUT R78, R78, 0xffff0000, RZ, 0xc0, !PT ;  /* 0xffff00004e4e7812 */ /* 0x000fe200078ec0ff */
[----:B------:R-:W-:Y:S01]  /*12fc0*/  IMAD.SHL.U32 R3, R3, 0x400, RZ ;  /* 0x0000040003037824 */ /* 0x000fe200078e00ff */
[----:B------:R-:W-:-:S04]  /*12fd0*/  LOP3.LUT R60, R60, 0x1c0, R123, 0xf8, !PT ;  /* 0x000001c03c3c7812 */ /* 0x000fc800078ef87b */
[----:B------:R-:W-:Y:S02]  /*12fe0*/  LOP3.LUT R60, R60, R227, RZ, 0x3c, !PT ;  /* 0x000000e33c3c7212 */ /* 0x000fe400078e3cff */
[----:B------:R-:W-:-:S04]  /*12ff0*/  LOP3.LUT R3, R3, 0x7fffe000, RZ, 0xc0, !PT ;  /* 0x7fffe00003037812 */ /* 0x000fc800078ec0ff */
[----:B------:R-:W-:-:S05]  /*13000*/  IADD3 R3, R60, R3, R226 ;  /* 0x000000033c037210 */ /* 0x000fca0007ffe0e2 */
[----:B------:R-:W-:-:S05]  /*13010*/  IMAD R3, R3, 0x2, R16 ;  /* 0x0000000203037824 */ /* 0x000fca00078e0210 */
[----:B------:R-:W1:Y:S01]  /*13020*/  LDS.128 R60, [R3+0x14400] ;  /* 0x01440000033c7984 */ /* 0x000e620000000c00 */
[----:B0-----:R-:W-:Y:S02]  /*13030*/  IMAD.U32 R76, R64, 0x10000, RZ ;  /* 0x00010000404c7824 */ /* 0x001fe400078e00ff */
[----:B------:R-:W-:Y:S02]  /*13040*/  IMAD.U32 R69, R65, 0x10000, RZ ;  /* 0x0001000041457824 */ /* 0x000fe400078e00ff */
[C---:B-1----:R-:W-:Y:S01]  /*13050*/  IMAD.U32 R57, R60.reuse, 0x10000, RZ ;  /* 0x000100003c397824 */ /* 0x042fe200078e00ff */
[----:B------:R-:W-:Y:S01]  /*13060*/  LOP3.LUT R71, R60, 0xffff0000, RZ, 0xc0, !PT ;  /* 0xffff00003c477812 */ /* 0x000fe200078ec0ff */
[C---:B------:R-:W-:Y:S01]  /*13070*/  IMAD.U32 R88, R63.reuse, 0x10000, RZ ;  /* 0x000100003f587824 */ /* 0x040fe200078e00ff */
[----:B------:R-:W-:Y:S01]  /*13080*/  LOP3.LUT R63, R63, 0xffff0000, RZ, 0xc0, !PT ;  /* 0xffff00003f3f7812 */ /* 0x000fe200078ec0ff */
[C---:B------:R-:W-:Y:S01]  /*13090*/  FMUL.FTZ R68, R57.reuse, R20 ;  /* 0x0000001439447220 */ /* 0x040fe20000410000 */
[----:B------:R-:W-:Y:S01]  /*130a0*/  FMUL.FTZ R57, R57, R81 ;  /* 0x0000005139397220 */ /* 0x000fe20000410000 */
[C---:B------:R-:W-:Y:S01]  /*130b0*/  FMUL.FTZ R60, R71.reuse, R78 ;  /* 0x0000004e473c7220 */ /* 0x040fe20000410000 */
[----:B------:R-:W-:Y:S01]  /*130c0*/  FMUL.FTZ R71, R71, R79 ;  /* 0x0000004f47477220 */ /* 0x000fe20000410000 */
        /* <DEDUP_REMOVED lines=8> */
[----:B--2---:R-:W-:Y:S01]  /*13150*/  FMUL.FTZ R77, R68, R20 ;  /* 0x00000014444d7220 */ /* 0x004fe20000410000 */
[----:B------:R-:W-:Y:S01]  /*13160*/  FMUL.FTZ R89, R88, R83 ;  /* 0x0000005358597220 */ /* 0x000fe20000410000 */
[----:B------:R-:W-:-:S02]  /*13170*/  FMUL.FTZ R68, R68, R57 ;  /* 0x0000003944447220 */ /* 0x000fc40000410000 */
[C---:B------:R-:W-:Y:S01]  /*13180*/  FFMA.FTZ R57, R69.reuse, R57, -R77 ;  /* 0x0000003945397223 */ /* 0x040fe2000001084d */
[----:B------:R-:W-:Y:S01]  /*13190*/  SHF.R.U32.HI R77, RZ, 0x10, R59 ;  /* 0x00000010ff4d7819 */ /* 0x000fe2000001163b */
[----:B------:R-:W-:Y:S01]  /*131a0*/  FFMA.FTZ R69, R69, R20, R68 ;  /* 0x0000001445457223 */ /* 0x000fe20000010044 */
[----:B------:R-:W-:Y:S01]  /*131b0*/  LOP3.LUT R59, R64, 0xffff0000, RZ, 0xc0, !PT ;  /* 0xffff0000403b7812 */ /* 0x000fe200078ec0ff */
[----:B------:R-:W-:Y:S01]  /*131c0*/  IMAD.U32 R20, R67, 0x10000, RZ ;  /* 0x0001000043147824 */ /* 0x000fe200078e00ff */
[----:B------:R-:W-:Y:S01]  /*131d0*/  LOP3.LUT R64, R65, 0xffff0000, RZ, 0xc0, !PT ;  /* 0xffff000041407812 */ /* 0x000fe200078ec0ff */
[C---:B------:R-:W-:Y:S01]  /*131e0*/  FMUL.FTZ R65, R61.reuse, R56 ;  /* 0x000000383d417220 */ /* 0x040fe20000410000 */
[----:B------:R-:W-:Y:S01]  /*131f0*/  FMUL.FTZ R61, R61, R82 ;  /* 0x000000523d3d7220 */ /* 0x000fe20000410000 */
[----:B------:R-:W-:Y:S01]  /*13200*/  FFMA.FTZ R71, R59, R78, R71 ;  /* 0x0000004e3b477223 */ /* 0x000fe20000010047 */
[----:B------:R-:W-:Y:S02]  /*13210*/  IMAD.U32 R78, R62, 0x10000, RZ ;  /* 0x000100003e4e7824 */ /* 0x000fe400078e00ff */
[C---:B------:R-:W-:Y:S01]  /*13220*/  FFMA.FTZ R65, R64.reuse, R82, -R65 ;  /* 0x0000005240417223 */ /* 0x040fe20000010841 */
[----:B------:R-:W-:Y:S01]  /*13230*/  FFMA.FTZ R61, R64, R56, R61 ;  /* 0x00000038403d7223 */ /* 0x000fe2000001003d */
[----:B------:R-:W-:-:S02]  /*13240*/  IMAD.U32 R56, R70, 0x10000, RZ ;  /* 0x0001000046387824 */ /* 0x000fc400078e00ff */
[----:B------:R-:W-:Y:S01]  /*13250*/  FFMA.FTZ R60, R59, R79, -R60 ;  /* 0x0000004f3b3c7223 */ /* 0x000fe2000001083c */
[----:B------:R-:W-:Y:S01]  /*13260*/  IMAD.U32 R64, R58, 0x10000, RZ ;  /* 0x000100003a407824 */ /* 0x000fe200078e00ff */
[----:B------:R-:W-:Y:S01]  /*13270*/  PRMT R77, R118, 0x5432, R77 ;  /* 0x00005432764d7816 */ /* 0x000fe2000000004d */
[----:B------:R-:W-:Y:S02]  /*13280*/  IMAD.U32 R59, R66, 0x10000, RZ ;  /* 0x00010000423b7824 */ /* 0x000fe400078e00ff */
[C---:B------:R-:W-:Y:S01]  /*13290*/  FMUL.FTZ R79, R78.reuse, R56 ;  /* 0x000000384e4f7220 */ /* 0x040fe20000410000 */
[-C--:B------:R-:W-:Y:S01]  /*132a0*/  FMUL.FTZ R78, R78, R64.reuse ;  /* 0x000000404e4e7220 */ /* 0x080fe20000410000 */
[----:B------:R-:W-:Y:S01]  /*132b0*/  LOP3.LUT R70, R70, 0xffff0000, RZ, 0xc0, !PT ;  /* 0xffff000046467812 */ /* 0x000fe200078ec0ff */
[----:B------:R-:W-:Y:S01]  /*132c0*/  IMAD.U32 R68, R77, 0x10000, RZ ;  /* 0x000100004d447824 */ /* 0x000fe200078e00ff */
[----:B------:R-:W-:Y:S01]  /*132d0*/  LOP3.LUT R62, R62, 0xffff0000, RZ, 0xc0, !PT ;  /* 0xffff00003e3e7812 */ /* 0x000fe200078ec0ff */
[C---:B------:R-:W-:Y:S01]  /*132e0*/  FFMA.FTZ R64, R59.reuse, R64, -R79 ;  /* 0x000000403b407223 */ /* 0x040fe2000001084f */
[----:B------:R-:W-:Y:S01]  /*132f0*/  FFMA.FTZ R59, R59, R56, R78 ;  /* 0x000000383b3b7223 */ /* 0x000fe2000001004e */
[----:B------:R-:W-:Y:S01]  /*13300*/  LOP3.LUT R56, R66, 0xffff0000, RZ, 0xc0, !PT ;  /* 0xffff000042387812 */ /* 0x000fe200078ec0ff */
[-C--:B------:R-:W-:Y:S01]  /*13310*/  FMUL.FTZ R88, R88, R68.reuse ;  /* 0x0000004458587220 */ /* 0x080fe20000410000 */
[----:B------:R-:W-:Y:S01]  /*13320*/  LOP3.LUT R58, R58, 0xffff0000, RZ, 0xc0, !PT ;  /* 0xffff00003a3a7812 */ /* 0x000fe200078ec0ff */
[----:B------:R-:W-:Y:S01]  /*13330*/  FFMA.FTZ R68, R20, R68, -R89 ;  /* 0x0000004414447223 */ /* 0x000fe20000010859 */
[----:B------:R-:W-:Y:S01]  /*13340*/  LOP3.LUT R66, R67, 0xffff0000, RZ, 0xc0, !PT ;  /* 0xffff000043427812 */ /* 0x000fe200078ec0ff */
[C---:B------:R-:W-:Y:S01]  /*13350*/  FMUL.FTZ R67, R62.reuse, R70 ;  /* 0x000000463e437220 */ /* 0x040fe20000410000 */
[----:B------:R-:W-:Y:S01]  /*13360*/  LOP3.LUT R77, R77, 0xffff0000, RZ, 0xc0, !PT ;  /* 0xffff00004d4d7812 */ /* 0x000fe200078ec0ff */
[-C--:B------:R-:W-:Y:S01]  /*13370*/  FMUL.FTZ R62, R62, R58.reuse ;  /* 0x0000003a3e3e7220 */ /* 0x080fe20000410000 */
[----:B------:R-:W-:Y:S01]  /*13380*/  FFMA.FTZ R20, R20, R83, R88 ;  /* 0x0000005314147223 */ /* 0x000fe20000010058 */
[C---:B------:R-:W-:Y:S01]  /*13390*/  FFMA.FTZ R58, R56.reuse, R58, -R67 ;  /* 0x0000003a383a7223 */ /* 0x040fe20000010843 */
[C---:B------:R-:W-:Y:S01]  /*133a0*/  FMUL.FTZ R67, R63.reuse, R80 ;  /* 0x000000503f437220 */ /* 0x040fe20000410000 */
[----:B------:R-:W-:Y:S01]  /*133b0*/  FMUL.FTZ R63, R63, R77 ;  /* 0x0000004d3f3f7220 */ /* 0x000fe20000410000 */
[----:B------:R-:W-:Y:S01]  /*133c0*/  FFMA.FTZ R62, R56, R70, R62 ;  /* 0x00000046383e7223 */ /* 0x000fe2000001003e */
[----:B------:R-:W-:Y:S01]  /*133d0*/  F2FP.BF16.F32.PACK_AB R56, R60, R81 ;  /* 0x000000513c38723e */ /* 0x000fe200000010ff */
        /* <DEDUP_REMOVED lines=11> */
.L_x_2823:
[----:B------:R-:W-:Y:S05]  /*13490*/  BSYNC B1 ;  /* 0x0000000000017941 */ /* 0x000fea0003800000 */
.L_x_2822:
[----:B-1----:R-:W-:Y:S01]  /*134a0*/  VIADD R3, R212, 0x20 ;  /* 0x00000020d4037836 */ /* 0x002fe20000000000 */
[----:B------:R-:W-:Y:S04]  /*134b0*/  BSSY B1, `(.L_x_2826) ;  /* 0x00000da000017945 */ /* 0x000fe80003800000 */
[----:B------:R-:W-:-:S13]  /*134c0*/  ISETP.GE.AND P0, PT, R3, R0, PT ;  /* 0x000000000300720c */ /* 0x000fda0003f06270 */
[----:B------:R-:W-:Y:S05]  /*134d0*/  @P0 BRA `(.L_x_2827) ;  /* 0x0000000c005c0947 */ /* 0x000fea0003800000 */
[----:B------:R-:W1:Y:S01]  /*134e0*/  LDC R3, c[0x0][0x3f4] ;  /* 0x0000fd00ff037b82 */ /* 0x000e620000000800 */
[----:B------:R-:W-:Y:S01]  /*134f0*/  BSSY B2, `(.L_x_2828) ;  /* 0x000006c000027945 */ /* 0x000fe20003800000 */
[----:B------:R-:W-:Y:S02]  /*13500*/  SHF.R.U32.HI R82, RZ, 0x3, R223 ;  /* 0x00000003ff527819 */ /* 0x000fe400000116df */
[-C--:B-1----:R-:W-:Y:S02]  /*13510*/  ISETP.GE.AND P0, PT, R18, R3.reuse, PT ;  /* 0x000000031200720c */ /* 0x082fe40003f06270 */
[----:B------:R-:W-:-:S11]  /*13520*/  ISETP.GE.AND P1, PT, R213, R3, PT ;  /* 0x00000003d500720c */ /* 0x000fd60003f26270 */
[----:B------:R-:W-:Y:S05]  /*13530*/  @P0 BRA `(.L_x_2829) ;  /* 0x00000004009c0947 */ /* 0x000fea0003800000 */
[----:B------:R-:W3:Y:S01]  /*13540*/  LDL R83, [R1+0xac] ;  /* 0x0000ac0001537983 */ /* 0x000ee20000100800 */
[----:B0-----:R-:W-:Y:S02]  /*13550*/  LEA.HI R20, R3, R237, RZ, 0x1d ;  /* 0x000000ed03147211 */ /* 0x001fe400078fe8ff */
[--C-:B------:R-:W-:Y:S02]  /*13560*/  SHF.R.U64 R44, R44, 0x10, R45.reuse ;  /* 0x000000102c2c7819 */ /* 0x100fe4000000122d */
[----:B------:R-:W-:Y:S01]  /*13570*/  SHF.R.S32.HI R56, RZ, 0x1f, R20 ;  /* 0x0000001fff387819 */ /* 0x000fe20000011414 */
[----:B------:R-:W-:Y:S01]  /*13580*/  IMAD.SHL.U32 R57, R20, 0x8, RZ ;  /* 0x0000000814397824 */ /* 0x000fe200078e00ff */
[----:B------:R-:W-:Y:S02]  /*13590*/  SHF.R.U32.HI R64, RZ, 0x10, R45 ;  /* 0x00000010ff407819 */ /* 0x000fe4000001162d */
[----:B------:R-:W-:Y:S02]  /*135a0*/  LEA.HI R56, R56, R20, RZ, 0x3 ;  /* 0x0000001438387211 */ /* 0x000fe400078f18ff */
[----:B------:R-:W-:-:S02]  /*135b0*/  LOP3.LUT R57, R223, 0x38, R57, 0xf8, !PT ;  /* 0x00000038df397812 */ /* 0x000fc400078ef839 */
[----:B------:R-:W-:Y:S01]  /*135c0*/  SHF.R.U64 R45, R46, 0x10, R47 ;  /* 0x000000102e2d7819 */ /* 0x000fe2000000122f */
[----:B------:R-:W-:Y:S01]  /*135d0*/  IMAD.SHL.U32 R56, R56, 0x400, RZ ;  /* 0x0000040038387824 */ /* 0x000fe200078e00ff */
[----:B------:R-:W-:Y:S02]  /*135e0*/  LOP3.LUT R20, R57, R82, RZ, 0x3c, !PT ;  /* 0x0000005239147212 */ /* 0x000fe400078e3cff */
[----:B------:R-:W-:Y:S02]  /*135f0*/  SHF.R.U64 R46, R48, 0x10, R49 ;  /* 0x00000010302e7819 */ /* 0x000fe40000001231 */
[----:B------:R-:W-:Y:S02]  /*13600*/  LOP3.LUT R56, R56, 0x7fffe000, RZ, 0xc0, !PT ;  /* 0x7fffe00038387812 */ /* 0x000fe400078ec0ff */
[----:B------:R-:W-:Y:S02]  /*13610*/  PRMT R46, R114, 0x5410, R46 ;  /* 0x00005410722e7816 */ /* 0x000fe4000000002e */
[----:B------:R-:W-:-:S02]  /*13620*/  IADD3 R20, R20, R56, R225 ;  /* 0x0000003814147210 */ /* 0x000fc40007ffe0e1 */
[----:B------:R-:W-:Y:S01]  /*13630*/  PRMT R44, R115, 0x5410, R44 ;  /* 0x00005410732c7816 */ /* 0x000fe2000000002c */
[----:B--2---:R-:W-:Y:S01]  /*13640*/  IMAD.U32 R77, R46, 0x10000, RZ ;  /* 0x000100002e4d7824 */ /* 0x004fe200078e00ff */
[----:B------:R-:W-:Y:S01]  /*13650*/  SHF.R.U32.HI R49, RZ, 0x10, R49 ;  /* 0x00000010ff317819 */ /* 0x000fe20000011631 */
[----:B------:R-:W-:Y:S01]  /*13660*/  IMAD R20, R20, 0x2, R16 ;  /* 0x0000000214147824 */ /* 0x000fe200078e0210 */
[--C-:B------:R-:W-:Y:S01]  /*13670*/  SHF.R.U64 R48, R50, 0x10, R51.reuse ;  /* 0x0000001032307819 */ /* 0x100fe20000001233 */
[----:B------:R-:W-:Y:S01]  /*13680*/  IMAD.U32 R78, R44, 0x10000, RZ ;  /* 0x000100002c4e7824 */ /* 0x000fe200078e00ff */
[----:B------:R-:W-:Y:S02]  /*13690*/  SHF.R.U32.HI R50, RZ, 0x10, R51 ;  /* 0x00000010ff327819 */ /* 0x000fe40000011633 */
[----:B------:R-:W0:Y:S01]  /*136a0*/  LDS.128 R60, [R20+0x14400] ;  /* 0x01440000143c7984 */ /* 0x000e220000000c00 */
[----:B------:R-:W-:Y:S02]  /*136b0*/  SHF.R.U32.HI R47, RZ, 0x10, R47 ;  /* 0x00000010ff2f7819 */ /* 0x000fe4000001162f */
[----:B------:R-:W-:-:S02]  /*136c0*/  PRMT R49, R114, 0x5432, R49 ;  /* 0x0000543272317816 */ /* 0x000fc40000000031 */
[----:B------:R-:W-:Y:S02]  /*136d0*/  PRMT R64, R115, 0x5432, R64 ;  /* 0x0000543273407816 */ /* 0x000fe40000000040 */
[----:B------:R-:W-:Y:S01]  /*136e0*/  PRMT R50, R113, 0x5432, R50 ;  /* 0x0000543271327816 */ /* 0x000fe20000000032 */
[----:B------:R-:W-:Y:S01]  /*136f0*/  IMAD.U32 R79, R49, 0x10000, RZ ;  /* 0x00010000314f7824 */ /* 0x000fe200078e00ff */
[----:B------:R-:W-:Y:S01]  /*13700*/  PRMT R47, R116, 0x5432, R47 ;  /* 0x00005432742f7816 */ /* 0x000fe2000000002f */
[----:B------:R-:W-:Y:S01]  /*13710*/  IMAD.U32 R81, R64, 0x10000, RZ ;  /* 0x0001000040517824 */ /* 0x000fe200078e00ff */
[----:B------:R-:W-:Y:S01]  /*13720*/  LOP3.LUT R46, R46, 0xffff0000, RZ, 0xc0, !PT ;  /* 0xffff00002e2e7812 */ /* 0x000fe200078ec0ff */
[----:B------:R-:W-:Y:S01]  /*13730*/  IMAD.U32 R80, R50, 0x10000, RZ ;  /* 0x0001000032507824 */ /* 0x000fe200078e00ff */
[----:B------:R-:W-:Y:S02]  /*13740*/  LOP3.LUT R44, R44, 0xffff0000, RZ, 0xc0, !PT ;  /* 0xffff00002c2c7812 */ /* 0x000fe400078ec0ff */
[----:B------:R-:W-:-:S02]  /*13750*/  PRMT R48, R113, 0x5410, R48 ;  /* 0x0000541071307816 */ /* 0x000fc40000000030 */
[----:B------:R-:W-:Y:S02]  /*13760*/  PRMT R45, R116, 0x5410, R45 ;  /* 0x00005410742d7816 */ /* 0x000fe4000000002d */
[----:B------:R-:W-:Y:S02]  /*13770*/  LOP3.LUT R49, R49, 0xffff0000, RZ, 0xc0, !PT ;  /* 0xffff000031317812 */ /* 0x000fe400078ec0ff */
[----:B------:R-:W-:Y:S01]  /*13780*/  LOP3.LUT R64, R64, 0xffff0000, RZ, 0xc0, !PT ;  /* 0xffff000040407812 */ /* 0x000fe200078ec0ff */
[----:B0-----:R-:W-:Y:S01]  /*13790*/  IMAD.U32 R70, R60, 0x10000, RZ ;  /* 0x000100003c467824 */ /* 0x001fe200078e00ff */
[C---:B------:R-:W-:Y:S01]  /*137a0*/  LOP3.LUT R71, R61.reuse, 0xffff0000, RZ, 0xc0, !PT ;  /* 0xffff00003d477812 */ /* 0x040fe200078ec0ff */
[----:B------:R-:W-:Y:S02]  /*137b0*/  IMAD.U32 R69, R61, 0x10000, RZ ;  /* 0x000100003d457824 */ /* 0x000fe400078e00ff */
[----:B------:R-:W-:Y:S02]  /*137c0*/  IMAD.U32 R61, R62, 0x10000, RZ ;  /* 0x000100003e3d7824 */ /* 0x000fe400078e00ff */
[C---:B------:R-:W-:Y:S01]  /*137d0*/  IMAD.U32 R76, R63.reuse, 0x10000, RZ ;  /* 0x000100003f4c7824 */ /* 0x040fe200078e00ff */
[----:B------:R-:W-:Y:S01]  /*137e0*/  LOP3.LUT R63, R63, 0xffff0000, RZ, 0xc0, !PT ;  /* 0xffff00003f3f7812 */ /* 0x000fe200078ec0ff */
[----:B---3--:R-:W0:Y:S02]  /*137f0*/  LDS.128 R56, [R83] ;  /* 0x0000000053387984 */ /* 0x008e240000000c00 */
[C---:B0-----:R-:W-:Y:S01]  /*13800*/  IMAD.U32 R65, R57.reuse, 0x10000, RZ ;  /* 0x0001000039417824 */ /* 0x041fe200078e00ff */
[----:B------:R-:W-:Y:S01]  /*13810*/  LOP3.LUT R67, R57, 0xffff0000, RZ, 0xc0, !PT ;  /* 0xffff000039437812 */ /* 0x000fe200078ec0ff */
[C---:B------:R-:W-:Y:S01]  /*13820*/  IMAD.U32 R66, R58.reuse, 0x10000, RZ ;  /* 0x000100003a427824 */ /* 0x040fe200078e00ff */
[----:B------:R-:W-:Y:S01]  /*13830*/  LOP3.LUT R57, R58, 0xffff0000, RZ, 0xc0, !PT ;  /* 0xffff00003a397812 */ /* 0x000fe200078ec0ff */
[----:B------:R-:W-:Y:S01]  /*13840*/  IMAD.U32 R51, R56, 0x10000, RZ ;  /* 0x0001000038337824 */ /* 0x000fe200078e00ff */
[----:B------:R-:W-:Y:S01]  /*13850*/  LOP3.LUT R58, R60, 0xffff0000, RZ, 0xc0, !PT ;  /* 0xffff00003c3a7812 */ /* 0x000fe200078ec0ff */
[----:B------:R-:W-:Y:S01]  /*13860*/  IMAD.U32 R68, R59, 0x10000, RZ ;  /* 0x000100003b447824 */ /* 0x000fe200078e00ff */
[----:B------:R-:W-:Y:S01]  /*13870*/  LOP3.LUT R60, R62, 0xffff0000, RZ, 0xc0, !PT ;  /* 0xffff00003e3c7812 */ /* 0x000fe200078ec0ff */
[C---:B------:R-:W-:Y:S01]  /*13880*/  FMUL.FTZ R62, R70.reuse, R77 ;  /* 0x0000004d463e7220 */ /* 0x040fe20000410000 */
[----:B------:R-:W-:Y:S01]  /*13890*/  FMUL.FTZ R70, R70, R78 ;  /* 0x0000004e46467220 */ /* 0x000fe20000410000 */
[----:B------:R-:W-:-:S02]  /*138a0*/  LOP3.LUT R56, R56, 0xffff0000, RZ, 0xc0, !PT ;  /* 0xffff000038387812 */ /* 0x000fc400078ec0ff */
[C---:B------:R-:W-:Y:S01]  /*138b0*/  FFMA.FTZ R78, R51.reuse, R78, -R62 ;  /* 0x0000004e334e7223 */ /* 0x040fe2000001083e */
[----:B------:R-:W-:Y:S01]  /*138c0*/  FFMA.FTZ R70, R51, R77, R70 ;  /* 0x0000004d33467223 */ /* 0x000fe20000010046 */
        /* <DEDUP_REMOVED lines=14> */
[----:B------:R-:W-:Y:S01]  /*139b0*/  FFMA.FTZ R58, R56, R46, R58 ;  /* 0x0000002e383a7223 */ /* 0x000fe2000001003a */
[----:B------:R-:W-:Y:S01]  /*139c0*/  FMUL.FTZ R46, R61, R68 ;  /* 0x000000443d2e7220 */ /* 0x000fe20000410000 */
[----:B------:R-:W-:Y:S01]  /*139d0*/  FMUL.FTZ R65, R71, R49 ;  /* 0x0000003147417220 */ /* 0x000fe20000410000 */
[----:B------:R-:W-:Y:S01]  /*139e0*/  FMUL.FTZ R61, R61, R76 ;  /* 0x0000004c3d3d7220 */ /* 0x000fe20000410000 */
[----:B------:R-:W-:Y:S01]  /*139f0*/  LOP3.LUT R48, R48, 0xffff0000, RZ, 0xc0, !PT ;  /* 0xffff000030307812 */ /* 0x000fe200078ec0ff */
[-C--:B------:R-:W-:Y:S01]  /*13a00*/  FMUL.FTZ R71, R71, R64.reuse ;  /* 0x0000004047477220 */ /* 0x080fe20000410000 */
[----:B------:R-:W-:Y:S01]  /*13a10*/  LOP3.LUT R56, R50, 0xffff0000, RZ, 0xc0, !PT ;  /* 0xffff000032387812 */ /* 0x000fe200078ec0ff */
[----:B------:R-:W-:Y:S01]  /*13a20*/  FFMA.FTZ R65, R67, R64, -R65 ;  /* 0x0000004043417223 */ /* 0x000fe20000010841 */
[----:B------:R-:W-:Y:S01]  /*13a30*/  LOP3.LUT R45, R45, 0xffff0000, RZ, 0xc0, !PT ;  /* 0xffff00002d2d7812 */ /* 0x000fe200078ec0ff */
[C---:B------:R-:W-:Y:S01]  /*13a40*/  FFMA.FTZ R50, R66.reuse, R68, R61 ;  /* 0x0000004442327223 */ /* 0x040fe2000001003d */
[----:B------:R-:W-:Y:S01]  /*13a50*/  LOP3.LUT R47, R47, 0xffff0000, RZ, 0xc0, !PT ;  /* 0xffff00002f2f7812 */ /* 0x000fe200078ec0ff */
[----:B------:R-:W-:Y:S01]  /*13a60*/  FFMA.FTZ R46, R66, R76, -R46 ;  /* 0x0000004c422e7223 */ /* 0x000fe2000001082e */
[----:B------:R-:W-:Y:S01]  /*13a70*/  LOP3.LUT R59, R59, 0xffff0000, RZ, 0xc0, !PT ;  /* 0xffff00003b3b7812 */ /* 0x000fe200078ec0ff */
[C---:B------:R-:W-:Y:S01]  /*13a80*/  FMUL.FTZ R64, R60.reuse, R48 ;  /* 0x000000303c407220 */ /* 0x040fe20000410000 */
[C---:B------:R-:W-:Y:S01]  /*13a90*/  FMUL.FTZ R61, R63.reuse, R56 ;  /* 0x000000383f3d7220 */ /* 0x040fe20000410000 */
[----:B------:R-:W-:Y:S01]  /*13aa0*/  FMUL.FTZ R66, R60, R45 ;  /* 0x0000002d3c427220 */ /* 0x000fe20000410000 */
[----:B------:R-:W-:Y:S01]  /*13ab0*/  FMUL.FTZ R63, R63, R47 ;  /* 0x0000002f3f3f7220 */ /* 0x000fe20000410000 */
        /* <DEDUP_REMOVED lines=15> */
.L_x_2829:
[----:B------:R-:W-:Y:S05]  /*13bb0*/  BSYNC B2 ;  /* 0x0000000000027941 */ /* 0x000fea0003800000 */
.L_x_2828:
[----:B------:R-:W-:Y:S05]  /*13bc0*/  @P1 BRA `(.L_x_2827) ;  /* 0x0000000400a01947 */ /* 0x000fea0003800000 */
[----:B01----:R-:W3:Y:S04]  /*13bd0*/  LDL R20, [R1+0x60] ;  /* 0x0000600001147983 */ /* 0x003ee80000100800 */
[----:B------:R-:W4:Y:S01]  /*13be0*/  LDL R69, [R1+0xa8] ;  /* 0x0000a80001457983 */ /* 0x000f220000100800 */
[----:B---3--:R-:W-:-:S04]  /*13bf0*/  LEA.HI R3, R3, R20, RZ, 0x1d ;  /* 0x0000001403037211 */ /* 0x008fc800078fe8ff */
[----:B------:R-:W-:Y:S01]  /*13c00*/  SHF.R.S32.HI R44, RZ, 0x1f, R3 ;  /* 0x0000001fff2c7819 */ /* 0x000fe20000011403 */
[----:B------:R-:W-:-:S03]  /*13c10*/  IMAD.SHL.U32 R20, R3, 0x8, RZ ;  /* 0x0000000803147824 */ /* 0x000fc600078e00ff */
[----:B------:R-:W-:Y:S02]  /*13c20*/  LEA.HI R44, R44, R3, RZ, 0x3 ;  /* 0x000000032c2c7211 */ /* 0x000fe400078f18ff */
[----:B------:R-:W-:-:S03]  /*13c30*/  LOP3.LUT R3, R223, 0x38, R20, 0xf8, !PT ;  /* 0x00000038df037812 */ /* 0x000fc600078ef814 */
[----:B------:R-:W-:Y:S01]  /*13c40*/  IMAD.SHL.U32 R44, R44, 0x400, RZ ;  /* 0x000004002c2c7824 */ /* 0x000fe200078e00ff */
[----:B------:R-:W-:-:S04]  /*13c50*/  LOP3.LUT R20, R3, R82, RZ, 0x3c, !PT ;  /* 0x0000005203147212 */ /* 0x000fc800078e3cff */
[----:B------:R-:W-:Y:S02]  /*13c60*/  LOP3.LUT R3, R44, 0x7fffe000, RZ, 0xc0, !PT ;  /* 0x7fffe0002c037812 */ /* 0x000fe400078ec0ff */
[----:B----4-:R-:W0:Y:S02]  /*13c70*/  LDS.128 R44, [R69] ;  /* 0x00000000452c7984 */ /* 0x010e240000000c00 */
[----:B------:R-:W-:Y:S02]  /*13c80*/  IADD3 R3, R20, R3, R225 ;  /* 0x0000000314037210 */ /* 0x000fe40007ffe0e1 */
[----:B------:R-:W-:Y:S02]  /*13c90*/  SHF.R.U64 R20, R40, 0x10, R41 ;  /* 0x0000001028147819 */ /* 0x000fe40000001229 */
[----:B------:R-:W-:Y:S01]  /*13ca0*/  SHF.R.U64 R40, R42, 0x10, R43 ;  /* 0x000000102a287819 */ /* 0x000fe2000000122b */
[----:B------:R-:W-:Y:S01]  /*13cb0*/  IMAD R3, R3, 0x2, R16 ;  /* 0x0000000203037824 */ /* 0x000fe200078e0210 */
[----:B------:R-:W-:-:S02]  /*13cc0*/  SHF.R.U64 R42, R52, 0x10, R53 ;  /* 0x00000010342a7819 */ /* 0x000fc40000001235 */
[----:B------:R-:W-:Y:S02]  /*13cd0*/  PRMT R20, R111, 0x5410, R20 ;  /* 0x000054106f147816 */ /* 0x000fe40000000014 */
[----:B------:R-:W1:Y:S01]  /*13ce0*/  LDS.128 R48, [R3+0x14400] ;  /* 0x0144000003307984 */ /* 0x000e620000000c00 */
[----:B------:R-:W-:Y:S02]  /*13cf0*/  PRMT R42, R110, 0x5410, R42 ;  /* 0x000054106e2a7816 */ /* 0x000fe4000000002a */
[--C-:B------:R-:W-:Y:S01]  /*13d00*/  SHF.R.U64 R52, R54, 0x10, R55.reuse ;  /* 0x0000001036347819 */ /* 0x100fe20000001237 */
[----:B------:R-:W-:Y:S01]  /*13d10*/  IMAD.U32 R65, R20, 0x10000, RZ ;  /* 0x0001000014417824 */ /* 0x000fe200078e00ff */
[----:B------:R-:W-:Y:S01]  /*13d20*/  SHF.R.U32.HI R54, RZ, 0x10, R55 ;  /* 0x00000010ff367819 */ /* 0x000fe20000011637 */
[----:B------:R-:W-:Y:S01]  /*13d30*/  IMAD.U32 R64, R42, 0x10000, RZ ;  /* 0x000100002a407824 */ /* 0x000fe200078e00ff */
[----:B------:R-:W-:Y:S02]  /*13d40*/  SHF.R.U32.HI R53, RZ, 0x10, R53 ;  /* 0x00000010ff357819 */ /* 0x000fe40000011635 */
[----:B------:R-:W-:-:S02]  /*13d50*/  SHF.R.U32.HI R41, RZ, 0x10, R41 ;  /* 0x00000010ff297819 */ /* 0x000fc40000011629 */
[----:B------:R-:W-:Y:S02]  /*13d60*/  SHF.R.U32.HI R43, RZ, 0x10, R43 ;  /* 0x00000010ff2b7819 */ /* 0x000fe4000001162b */
[----:B------:R-:W-:Y:S02]  /*13d70*/  PRMT R54, R109, 0x5432, R54 ;  /* 0x000054326d367816 */ /* 0x000fe40000000036 */
[----:B------:R-:W-:Y:S02]  /*13d80*/  PRMT R53, R110, 0x5432, R53 ;  /* 0x000054326e357816 */ /* 0x000fe40000000035 */
[----:B------:R-:W-:Y:S01]  /*13d90*/  PRMT R41, R111, 0x5432, R41 ;  /* 0x000054326f297816 */ /* 0x000fe20000000029 */
[----:B------:R-:W-:Y:S01]  /*13da0*/  IMAD.U32 R67, R54, 0x10000, RZ ;  /* 0x0001000036437824 */ /* 0x000fe200078e00ff */
[----:B------:R-:W-:Y:S01]  /*13db0*/  PRMT R43, R112, 0x5432, R43 ;  /* 0x00005432702b7816 */ /* 0x000fe2000000002b */
[----:B------:R-:W-:Y:S01]  /*13dc0*/  IMAD.U32 R66, R53, 0x10000, RZ ;  /* 0x0001000035427824 */ /* 0x000fe200078e00ff */
[----:B------:R-:W-:Y:S01]  /*13dd0*/  LOP3.LUT R42, R42, 0xffff0000, RZ, 0xc0, !PT ;  /* 0xffff00002a2a7812 */ /* 0x000fe200078ec0ff */
[----:B------:R-:W-:Y:S01]  /*13de0*/  IMAD.U32 R68, R41, 0x10000, RZ ;  /* 0x0001000029447824 */ /* 0x000fe200078e00ff */
[----:B------:R-:W-:-:S02]  /*13df0*/  LOP3.LUT R20, R20, 0xffff0000, RZ, 0xc0, !PT ;  /* 0xffff000014147812 */ /* 0x000fc400078ec0ff */
[----:B------:R-:W-:Y:S02]  /*13e00*/  PRMT R52, R109, 0x5410, R52 ;  /* 0x000054106d347816 */ /* 0x000fe40000000034 */
[----:B------:R-:W-:Y:S01]  /*13e10*/  PRMT R40, R112, 0x5410, R40 ;  /* 0x0000541070287816 */ /* 0x000fe20000000028 */
[C---:B0-----:R-:W-:Y:S01]  /*13e20*/  IMAD.U32 R56, R45.reuse, 0x10000, RZ ;  /* 0x000100002d387824 */ /* 0x041fe200078e00ff */
[----:B------:R-:W-:Y:S01]  /*13e30*/  LOP3.LUT R58, R45, 0xffff0000, RZ, 0xc0, !PT ;  /* 0xffff00002d3a7812 */ /* 0x000fe200078ec0ff */
[C---:B------:R-:W-:Y:S01]  /*13e40*/  IMAD.U32 R57, R46.reuse, 0x10000, RZ ;  /* 0x000100002e397824 */ /* 0x040fe200078e00ff */
[----:B------:R-:W-:Y:S01]  /*13e50*/  LOP3.LUT R45, R46, 0xffff0000, RZ, 0xc0, !PT ;  /* 0xffff00002e2d7812 */ /* 0x000fe200078ec0ff */
[C---:B------:R-:W-:Y:S01]  /*13e60*/  IMAD.U32 R55, R44.reuse, 0x10000, RZ ;  /* 0x000100002c377824 */ /* 0x040fe200078e00ff */
[----:B------:R-:W-:Y:S01]  /*13e70*/  LOP3.LUT R44, R44, 0xffff0000, RZ, 0xc0, !PT ;  /* 0xffff00002c2c7812 */ /* 0x000fe200078ec0ff */
[----:B------:R-:W-:Y:S01]  /*13e80*/  IMAD.U32 R59, R47, 0x10000, RZ ;  /* 0x000100002f3b7824 */ /* 0x000fe200078e00ff */
[----:B------:R-:W-:-:S02]  /*13e90*/  LOP3.LUT R53, R53, 0xffff0000, RZ, 0xc0, !PT ;  /* 0xffff000035357812 */ /* 0x000fc400078ec0ff */
[----:B------:R-:W-:Y:S02]  /*13ea0*/  LOP3.LUT R41, R41, 0xffff0000, RZ, 0xc0, !PT ;  /* 0xffff000029297812 */ /* 0x000fe400078ec0ff */
        /* <DEDUP_REMOVED lines=15> */
[C---:B------:R-:W-:Y:S01]  /*13fa0*/  FMUL.FTZ R50, R60.reuse, R66 ;  /* 0x000000423c327220 */ /* 0x040fe20000410000 */
[----:B------:R-:W-:Y:S01]  /*13fb0*/  FMUL.FTZ R60, R60, R68 ;  /* 0x000000443c3c7220 */ /* 0x000fe20000410000 */
[-C--:B------:R-:W-:Y:S01]  /*13fc0*/  FMUL.FTZ R63, R63, R55.reuse ;  /* 0x000000373f3f7220 */ /* 0x080fe20000410000 */
[C---:B------:R-:W-:Y:S01]  /*13fd0*/  FFMA.FTZ R64, R59.reuse, R55, -R64 ;  /* 0x000000373b407223 */ /* 0x040fe20000010840 */
[----:B------:R-:W-:Y:S01]  /*13fe0*/  FMUL.FTZ R55, R46, R42 ;  /* 0x0000002a2e377220 */ /* 0x000fe20000410000 */
[C---:B------:R-:W-:Y:S01]  /*13ff0*/  FFMA.FTZ R50, R56.reuse, R68, -R50 ;  /* 0x0000004438327223 */ /* 0x040fe20000010832 */
[----:B------:R-:W-:Y:S01]  /*14000*/  FFMA.FTZ R60, R56, R66, R60 ;  /* 0x00000042383c7223 */ /* 0x000fe2000001003c */
[----:B------:R-:W-:Y:S01]  /*14010*/  FMUL.FTZ R46, R46, R20 ;  /* 0x000000142e2e7220 */ /* 0x000fe20000410000 */
[----:B------:R-:W-:Y:S01]  /*14020*/  FFMA.FTZ R63, R59, R67, R63 ;  /* 0x000000433b3f7223 */ /* 0x000fe2000001003f */
[----:B------:R-:W-:-:S02]  /*14030*/  IMAD.U32 R56, R52, 0x10000, RZ ;  /* 0x0001000034387824 */ /* 0x000fc400078e00ff */
[----:B------:R-:W-:Y:S01]  /*14040*/  FFMA.FTZ R55, R44, R20, -R55 ;  /* 0x000000142c377223 */ /* 0x000fe20000010837 */
[----:B------:R-:W-:Y:S02]  /*14050*/  IMAD.U32 R59, R40, 0x10000, RZ ;  /* 0x00010000283b7824 */ /* 0x000fe400078e00ff */
[----:B------:R-:W-:Y:S01]  /*14060*/  FFMA.FTZ R44, R44, R42, R46 ;  /* 0x0000002a2c2c7223 */ /* 0x000fe2000001002e */
[CC--:B------:R-:W-:Y:S01]  /*14070*/  FMUL.FTZ R42, R49.reuse, R56.reuse ;  /* 0x00000038312a7220 */ /* 0x0c0fe20000410000 */
[----:B------:R-:W-:Y:S01]  /*14080*/  FMUL.FTZ R20, R62, R53 ;  /* 0x000000353e147220 */ /* 0x000fe20000410000 */
[----:B------:R-:W-:Y:S01]  /*14090*/  FMUL.FTZ R49, R49, R59 ;  /* 0x0000003b31317220 */ /* 0x000fe20000410000 */
[----:B------:R-:W-:Y:S01]  /*140a0*/  LOP3.LUT R52, R52, 0xffff0000, RZ, 0xc0, !PT ;  /* 0xffff000034347812 */ /* 0x000fe200078ec0ff */
[-C--:B------:R-:W-:Y:S01]  /*140b0*/  FMUL.FTZ R62, R62, R41.reuse ;  /* 0x000000293e3e7220 */ /* 0x080fe20000410000 */
[----:B------:R-:W-:Y:S01]  /*140c0*/  LOP3.LUT R40, R40, 0xffff0000, RZ, 0xc0, !PT ;  /* 0xffff000028287812 */ /* 0x000fe200078ec0ff */
[----:B------:R-:W-:Y:S01]  /*140d0*/  FFMA.FTZ R41, R58, R41, -R20 ;  /* 0x000000293a297223 */ /* 0x000fe20000010814 */
[----:B------:R-:W-:Y:S01]  /*140e0*/  LOP3.LUT R43, R43, 0xffff0000, RZ, 0xc0, !PT ;  /* 0xffff00002b2b7812 */ /* 0x000fe200078ec0ff */
[----:B------:R-:W-:Y:S01]  /*140f0*/  FFMA.FTZ R46, R57, R56, R49 ;  /* 0x00000038392e7223 */ /* 0x000fe20000010031 */
[----:B------:R-:W-:Y:S01]  /*14100*/  LOP3.LUT R47, R47, 0xffff0000, RZ, 0xc0, !PT ;  /* 0xffff00002f2f7812 */ /* 0x000fe200078ec0ff */
[C---:B------:R-:W-:Y:S01]  /*14110*/  FMUL.FTZ R20, R48.reuse, R52 ;  /* 0x0000003430147220 */ /* 0x040fe20000410000 */
[----:B------:R-:W-:Y:S01]  /*14120*/  FMUL.FTZ R49, R48, R40 ;  /* 0x0000002830317220 */ /* 0x000fe20000410000 */
[C---:B------:R-:W-:Y:S01]  /*14130*/  FMUL.FTZ R48, R51.reuse, R54 ;  /* 0x0000003633307220 */ /* 0x040fe20000410000 */
[----:B------:R-:W-:Y:S01]  /*14140*/  FMUL.FTZ R51, R51, R43 ;  /* 0x0000002b33337220 */ /* 0x000fe20000410000 */
[----:B------:R-:W-:Y:S01]  /*14150*/  FFMA.FTZ R42, R57, R59, -R42 ;  /* 0x0000003b392a7223 */ /* 0x000fe2000001082a */
        /* <DEDUP_REMOVED lines=15> */
.L_x_2827:
[----:B------:R-:W-:Y:S05]  /*14250*/  BSYNC B1 ;  /* 0x0000000000017941 */ /* 0x000fea0003800000 */
.L_x_2826:
[----:B---3--:R-:W-:Y:S01]  /*14260*/  VIADD R3, R212, 0x40 ;  /* 0x00000040d4037836 */ /* 0x008fe20000000000 */
[----:B------:R-:W-:Y:S04]  /*14270*/  BSSY B1, `(.L_x_2830) ;  /* 0x00000e4000017945 */ /* 0x000fe80003800000 */
[----:B------:R-:W-:-:S13]  /*14280*/  ISETP.GE.AND P0, PT, R3, R0, PT ;  /* 0x000000000300720c */ /* 0x000fda0003f06270 */
[----:B------:R-:W-:Y:S05]  /*14290*/  @P0 BRA `(.L_x_2831) ;  /* 0x0000000c00840947 */ /* 0x000fea0003800000 */
[----:B01----:R-:W0:Y:S01]  /*142a0*/  LDC R20, c[0x0][0x3f4] ;  /* 0x0000fd00ff147b82 */ /* 0x003e220000000800 */
[----:B------:R-:W-:Y:S01]  /*142b0*/  BSSY B2, `(.L_x_2832) ;  /* 0x000006c000027945 */ /* 0x000fe20003800000 */
[----:B------:R-:W-:Y:S02]  /*142c0*/  SHF.R.U32.HI R61, RZ, 0x3, R222 ;  /* 0x00000003ff3d7819 */ /* 0x000fe400000116de */
[-C--:B0-----:R-:W-:Y:S02]  /*142d0*/  ISETP.GE.AND P0, PT, R18, R20.reuse, PT ;  /* 0x000000141200720c */ /* 0x081fe40003f06270 */
[----:B------:R-:W-:-:S11]  /*142e0*/  ISETP.GE.AND P1, PT, R213, R20, PT ;  /* 0x00000014d500720c */ /* 0x000fd60003f26270 */
[----:B------:R-:W-:Y:S05]  /*142f0*/  @P0 BRA `(.L_x_2833) ;  /* 0x00000004009c0947 */ /* 0x000fea0003800000 */
[----:B------:R-:W3:Y:S01]  /*14300*/  LDL R62, [R1+0xa4] ;  /* 0x0000a400013e7983 */ /* 0x000ee20000100800 */
[----:B------:R-:W-:Y:S02]  /*14310*/  LEA.HI R3, R20, R237, RZ, 0x1d ;  /* 0x000000ed14037211 */ /* 0x000fe400078fe8ff */
[----:B------:R-:W-:Y:S02]  /*14320*/  SHF.R.U64 R28, R28, 0x10, R29 ;  /* 0x000000101c1c7819 */ /* 0x000fe4000000121d */
[----:B------:R-:W-:Y:S01]  /*14330*/  SHF.R.S32.HI R40, RZ, 0x1f, R3 ;  /* 0x0000001fff287819 */ /* 0x000fe20000011403 */
[----:B------:R-:W-:Y:S01]  /*14340*/  IMAD.SHL.U32 R41, R3, 0x8, RZ ;  /* 0x0000000803297824 */ /* 0x000fe200078e00ff */
[----:B------:R-:W-:Y:S02]  /*14350*/  SHF.R.U32.HI R48, RZ, 0x10, R29 ;  /* 0x00000010ff307819 */ /* 0x000fe4000001161d */
[----:B------:R-:W-:Y:S02]  /*14360*/  LEA.HI R40, R40, R3, RZ, 0x3 ;  /* 0x0000000328287211 */ /* 0x000fe400078f18ff */
[----:B------:R-:W-:-:S02]  /*14370*/  LOP3.LUT R3, R222, 0x38, R41, 0xf8, !PT ;  /* 0x00000038de037812 */ /* 0x000fc400078ef829 */
[--C-:B------:R-:W-:Y:S01]  /*14380*/  SHF.R.U64 R29, R30, 0x10, R31.reuse ;  /* 0x000000101e1d7819 */ /* 0x100fe2000000121f */
[----:B------:R-:W-:Y:S01]  /*14390*/  IMAD.SHL.U32 R40, R40, 0x400, RZ ;  /* 0x0000040028287824 */ /* 0x000fe200078e00ff */
[----:B------:R-:W-:Y:S02]  /*143a0*/  LOP3.LUT R3, R3, R61, RZ, 0x3c, !PT ;  /* 0x0000003d03037212 */ /* 0x000fe400078e3cff */
[----:B------:R-:W-:Y:S02]  /*143b0*/  SHF.R.U32.HI R49, RZ, 0x10, R31 ;  /* 0x00000010ff317819 */ /* 0x000fe4000001161f */
[----:B------:R-:W-:Y:S02]  /*143c0*/  LOP3.LUT R40, R40, 0x7fffe000, RZ, 0xc0, !PT ;  /* 0x7fffe00028287812 */ /* 0x000fe400078ec0ff */
[----:B------:R-:W-:Y:S02]  /*143d0*/  SHF.R.U64 R31, R32, 0x10, R33 ;  /* 0x00000010201f7819 */ /* 0x000fe40000001221 */
[----:B------:R-:W-:-:S02]  /*143e0*/  IADD3 R3, R3, R40, R224 ;  /* 0x0000002803037210 */ /* 0x000fc40007ffe0e0 */
[----:B------:R-:W-:Y:S02]  /*143f0*/  PRMT R31, R106, 0x5410, R31 ;  /* 0x000054106a1f7816 */ /* 0x000fe4000000001f */
[----:B------:R-:W-:Y:S01]  /*14400*/  SHF.R.U32.HI R33, RZ, 0x10, R33 ;  /* 0x00000010ff217819 */ /* 0x000fe20000011621 */
[----:B------:R-:W-:Y:S01]  /*14410*/  IMAD R3, R3, 0x2, R16 ;  /* 0x0000000203037824 */ /* 0x000fe200078e0210 */
[----:B------:R-:W-:Y:S01]  /*14420*/  PRMT R28, R107, 0x5410, R28 ;  /* 0x000054106b1c7816 */ /* 0x000fe2000000001c */
[----:B------:R-:W-:Y:S01]  /*14430*/  IMAD.U32 R57, R31, 0x10000, RZ ;  /* 0x000100001f397824 */ /* 0x000fe200078e00ff */
[----:B------:R-:W-:Y:S02]  /*14440*/  SHF.R.U64 R30, R34, 0x10, R35 ;  /* 0x00000010221e7819 */ /* 0x000fe40000001223 */
[----:B------:R-:W0:Y:S01]  /*14450*/  LDS.128 R44, [R3+0x14400] ;  /* 0x01440000032c7984 */ /* 0x000e220000000c00 */
[----:B------:R-:W-:Y:S01]  /*14460*/  PRMT R106, R106, 0x5432, R33 ;  /* 0x000054326a6a7816 */ /* 0x000fe20000000021 */
[----:B------:R-:W-:Y:S01]  /*14470*/  IMAD.U32 R53, R28, 0x10000, RZ ;  /* 0x000100001c357824 */ /* 0x000fe200078e00ff */
[----:B------:R-:W-:-:S02]  /*14480*/  SHF.R.U32.HI R34, RZ, 0x10, R35 ;  /* 0x00000010ff227819 */ /* 0x000fc40000011623 */
[----:B------:R-:W-:Y:S01]  /*14490*/  PRMT R29, R108, 0x5410, R29 ;  /* 0x000054106c1d7816 */ /* 0x000fe2000000001d */
[----:B------:R-:W-:Y:S01]  /*144a0*/  IMAD.U32 R54, R106, 0x10000, RZ ;  /* 0x000100006a367824 */ /* 0x000fe200078e00ff */
[----:B------:R-:W-:Y:S02]  /*144b0*/  PRMT R108, R108, 0x5432, R49 ;  /* 0x000054326c6c7816 */ /* 0x000fe40000000031 */
[----:B------:R-:W-:Y:S02]  /*144c0*/  PRMT R107, R107, 0x5432, R48 ;  /* 0x000054326b6b7816 */ /* 0x000fe40000000030 */
[C---:B------:R-:W-:Y:S02]  /*144d0*/  PRMT R30, R105.reuse, 0x5410, R30 ;  /* 0x00005410691e7816 */ /* 0x040fe4000000001e */
[----:B------:R-:W-:-:S05]  /*144e0*/  PRMT R105, R105, 0x5432, R34 ;  /* 0x0000543269697816 */ /* 0x000fca0000000022 */
[C---:B------:R-:W-:Y:S01]  /*144f0*/  IMAD.U32 R55, R105.reuse, 0x10000, RZ ;  /* 0x0001000069377824 */ /* 0x040fe200078e00ff */
[----:B------:R-:W-:Y:S01]  /*14500*/  LOP3.LUT R105, R105, 0xffff0000, RZ, 0xc0, !PT ;  /* 0xffff000069697812 */ /* 0x000fe200078ec0ff */
[----:B0-----:R-:W-:Y:S01]  /*14510*/  IMAD.U32 R50, R44, 0x10000, RZ ;  /* 0x000100002c327824 */ /* 0x001fe200078e00ff */
[C---:B------:R-:W-:Y:S01]  /*14520*/  LOP3.LUT R48, R45.reuse, 0xffff0000, RZ, 0xc0, !PT ;  /* 0xffff00002d307812 */ /* 0x040fe200078ec0ff */
[----:B------:R-:W-:Y:S02]  /*14530*/  IMAD.U32 R51, R45, 0x10000, RZ ;  /* 0x000100002d337824 */ /* 0x000fe400078e00ff */
[C---:B------:R-:W-:Y:S01]  /*14540*/  FMUL.FTZ R56, R50.reuse, R57 ;  /* 0x0000003932387220 */ /* 0x040fe20000410000 */
[-C--:B------:R-:W-:Y:S01]  /*14550*/  FMUL.FTZ R58, R50, R53.reuse ;  /* 0x00000035323a7220 */ /* 0x080fe20000410000 */
[----:B------:R-:W-:Y:S01]  /*14560*/  FMUL.FTZ R60, R51, R54 ;  /* 0x00000036333c7220 */ /* 0x000fe20000410000 */
[----:B------:R-:W-:Y:S02]  /*14570*/  IMAD.U32 R52, R47, 0x10000, RZ ;  /* 0x000100002f347824 */ /* 0x000fe400078e00ff */
[----:B------:R-:W-:Y:S01]  /*14580*/  IMAD.U32 R45, R46, 0x10000, RZ ;  /* 0x000100002e2d7824 */ /* 0x000fe200078e00ff */
[----:B---3--:R-:W0:Y:S02]  /*14590*/  LDS.128 R40, [R62] ;  /* 0x000000003e287984 */ /* 0x008e240000000c00 */
[----:B0-----:R-:W-:Y:S01]  /*145a0*/  IMAD.U32 R49, R40, 0x10000, RZ ;  /* 0x0001000028317824 */ /* 0x001fe200078e00ff */
[----:B------:R-:W-:Y:S01]  /*145b0*/  LOP3.LUT R33, R42, 0xffff0000, RZ, 0xc0, !PT ;  /* 0xffff00002a217812 */ /* 0x000fe200078ec0ff */
[----:B------:R-:W-:Y:S01]  /*145c0*/  IMAD.U32 R35, R41, 0x10000, RZ ;  /* 0x0001000029237824 */ /* 0x000fe200078e00ff */
[----:B------:R-:W-:Y:S01]  /*145d0*/  LOP3.LUT R32, R40, 0xffff0000, RZ, 0xc0, !PT ;  /* 0xffff000028207812 */ /* 0x000fe200078ec0ff */
[----:B------:R-:W-:Y:S01]  /*145e0*/  FFMA.FTZ R50, R49, R53, -R56 ;  /* 0x0000003531327223 */ /* 0x000fe20000010838 */
[----:B------:R-:W-:Y:S01]  /*145f0*/  IMAD.U32 R34, R42, 0x10000, RZ ;  /* 0x000100002a227824 */ /* 0x000fe200078e00ff */
[----:B------:R-:W-:Y:S01]  /*14600*/  LOP3.LUT R42, R44, 0xffff0000, RZ, 0xc0, !PT ;  /* 0xffff00002c2a7812 */ /* 0x000fe200078ec0ff */
[----:B------:R-:W-:-:S02]  /*14610*/  IMAD.U32 R56, R107, 0x10000, RZ ;  /* 0x000100006b387824 */ /* 0x000fc400078e00ff */
[----:B------:R-:W-:Y:S01]  /*14620*/  FFMA.FTZ R49, R49, R57, R58 ;  /* 0x0000003931317223 */ /* 0x000fe2000001003a */
[----:B------:R-:W-:Y:S01]  /*14630*/  LOP3.LUT R44, R46, 0xffff0000, RZ, 0xc0, !PT ;  /* 0xffff00002e2c7812 */ /* 0x000fe200078ec0ff */
[----:B------:R-:W-:Y:S01]  /*14640*/  IMAD.U32 R57, R108, 0x10000, RZ ;  /* 0x000100006c397824 */ /* 0x000fe200078e00ff */
[----:B------:R-:W-:Y:S01]  /*14650*/  LOP3.LUT R46, R47, 0xffff0000, RZ, 0xc0, !PT ;  /* 0xffff00002f2e7812 */ /* 0x000fe200078ec0ff */
[-C--:B------:R-:W-:Y:S01]  /*14660*/  FMUL.FTZ R58, R51, R56.reuse ;  /* 0x00000038333a7220 */ /* 0x080fe20000410000 */
[----:B------:R-:W-:Y:S01]  /*14670*/  LOP3.LUT R40, R41, 0xffff0000, RZ, 0xc0, !PT ;  /* 0xffff000029287812 */ /* 0x000fe200078ec0ff */
[----:B------:R-:W-:Y:S01]  /*14680*/  FFMA.FTZ R47, R35, R56, -R60 ;  /* 0x00000038232f7223 */ /* 0x000fe2000001083c */
[----:B------:R-:W-:Y:S02]  /*14690*/  IMAD.U32 R41, R43, 0x10000, RZ ;  /* 0x000100002b297824 */ /* 0x000fe400078e00ff */
[C---:B------:R-:W-:Y:S01]  /*146a0*/  FMUL.FTZ R56, R52.reuse, R55 ;  /* 0x0000003734387220 */ /* 0x040fe20000410000 */
[----:B------:R-:W-:Y:S01]  /*146b0*/  LOP3.LUT R53, R31, 0xffff0000, RZ, 0xc0, !PT ;  /* 0xffff00001f357812 */ /* 0x000fe200078ec0ff */
[-C--:B------:R-:W-:Y:S01]  /*146c0*/  FMUL.FTZ R52, R52, R57.reuse ;  /* 0x0000003934347220 */ /* 0x080fe20000410000 */
[----:B------:R-:W-:Y:S01]  /*146d0*/  FFMA.FTZ R51, R35, R54, R58 ;  /* 0x0000003623337223 */ /* 0x000fe2000001003a */
[C---:B------:R-:W-:Y:S01]  /*146e0*/  FFMA.FTZ R31, R41.reuse, R57, -R56 ;  /* 0x00000039291f7223 */ /* 0x040fe20000010838 */
[----:B------:R-:W-:Y:S01]  /*146f0*/  LOP3.LUT R57, R28, 0xffff0000, RZ, 0xc0, !PT ;  /* 0xffff00001c397812 */ /* 0x000fe200078ec0ff */
[----:B------:R-:W-:Y:S01]  /*14700*/  FFMA.FTZ R35, R41, R55, R52 ;  /* 0x0000003729237223 */ /* 0x000fe20000010034 */
[----:B------:R-:W-:Y:S01]  /*14710*/  FMUL.FTZ R41, R42, R53 ;  /* 0x000000352a297220 */ /* 0x000fe20000410000 */
[----:B------:R-:W-:Y:S01]  /*14720*/  LOP3.LUT R55, R106, 0xffff0000, RZ, 0xc0, !PT ;  /* 0xffff00006a377812 */ /* 0x000fe200078ec0ff */
[----:B------:R-:W-:Y:S01]  /*14730*/  IMAD.U32 R28, R30, 0x10000, RZ ;  /* 0x000100001e1c7824 */ /* 0x000fe200078e00ff */
[----:B------:R-:W-:Y:S01]  /*14740*/  LOP3.LUT R107, R107, 0xffff0000, RZ, 0xc0, !PT ;  /* 0xffff00006b6b7812 */ /* 0x000fe200078ec0ff */
[-C--:B------:R-:W-:Y:S01]  /*14750*/  FMUL.FTZ R59, R42, R57.reuse ;  /* 0x000000392a3b7220 */ /* 0x080fe20000410000 */
[----:B------:R-:W-:Y:S01]  /*14760*/  FFMA.FTZ R41, R32, R57, -R41 ;  /* 0x0000003920297223 */ /* 0x000fe20000010829 */
[----:B------:R-:W-:Y:S01]  /*14770*/  FMUL.FTZ R57, R48, R55 ;  /* 0x0000003730397220 */ /* 0x000fe20000410000 */
[----:B------:R-:W-:-:S02]  /*14780*/  IMAD.U32 R52, R29, 0x10000, RZ ;  /* 0x000100001d347824 */ /* 0x000fc400078e00ff */
[----:B------:R-:W-:Y:S01]  /*14790*/  FMUL.FTZ R48, R48, R107 ;  /* 0x0000006b30307220 */ /* 0x000fe20000410000 */
[----:B------:R-:W-:Y:S01]  /*147a0*/  FFMA.FTZ R32, R32, R53, R59 ;  /* 0x0000003520207223 */ /* 0x000fe2000001003b */
[C---:B------:R-:W-:Y:S01]  /*147b0*/  FFMA.FTZ R42, R40.reuse, R107, -R57 ;  /* 0x0000006b282a7223 */ /* 0x040fe20000010839 */
[C---:B------:R-:W-:Y:S01]  /*147c0*/  FMUL.FTZ R53, R45.reuse, R28 ;  /* 0x0000001c2d357220 */ /* 0x040fe20000410000 */
[----:B------:R-:W-:Y:S01]  /*147d0*/  FFMA.FTZ R40, R40, R55, R48 ;  /* 0x0000003728287223 */ /* 0x000fe20000010030 */
[-C--:B------:R-:W-:Y:S01]  /*147e0*/  FMUL.FTZ R55, R45, R52.reuse ;  /* 0x000000342d377220 */ /* 0x080fe20000410000 */
[----:B------:R-:W-:Y:S01]  /*147f0*/  LOP3.LUT R30, R30, 0xffff0000, RZ, 0xc0, !PT ;  /* 0xffff00001e1e7812 */ /* 0x000fe200078ec0ff */
[C---:B------:R-:W-:Y:S01]  /*14800*/  FFMA.FTZ R45, R34.reuse, R52, -R53 ;  /* 0x00000034222d7223 */ /* 0x040fe20000010835 */
[----:B------:R-:W-:Y:S01]  /*14810*/  LOP3.LUT R29, R29, 0xffff0000, RZ, 0xc0, !PT ;  /* 0xffff00001d1d7812 */ /* 0x000fe200078ec0ff */
[----:B------:R-:W-:Y:S01]  /*14820*/  FFMA.FTZ R34, R34, R28, R55 ;  /* 0x0000001c22227223 */ /* 0x000fe20000010037 */
[----:B------:R-:W-:Y:S01]  /*14830*/  LOP3.LUT R108, R108, 0xffff0000, RZ, 0xc0, !PT ;  /* 0xffff00006c6c7812 */ /* 0x000fe200078ec0ff */
[----:B------:R-:W-:Y:S01]  /*14840*/  FMUL.FTZ R28, R44, R30 ;  /* 0x0000001e2c1c7220 */ /* 0x000fe20000410000 */
[----:B------:R-:W-:Y:S01]  /*14850*/  LOP3.LUT R43, R43, 0xffff0000, RZ, 0xc0, !PT ;  /* 0xffff00002b2b7812 */ /* 0x000fe200078ec0ff */
[----:B------:R-:W-:Y:S01]  /*14860*/  FMUL.FTZ R48, R46, R105 ;  /* 0x000000692e307220 */ /* 0x000fe20000410000 */
[-C--:B------:R-:W-:Y:S01]  /*14870*/  FMUL.FTZ R53, R44, R29.reuse ;  /* 0x0000001d2c357220 */ /* 0x080fe20000410000 */
        /* <DEDUP_REMOVED lines=15> */
.L_x_2833:
[----:B------:R-:W-:Y:S05]  /*14970*/  BSYNC B2 ;  /* 0x0000000000027941 */ /* 0x000fea0003800000 */
.L_x_2832:
[----:B------:R-:W-:Y:S05]  /*14980*/  @P1 BRA `(.L_x_2831) ;  /* 0x0000000400c81947 */ /* 0x000fea0003800000 */
[----:B0-----:R-:W3:Y:S04]  /*14990*/  LDL R28, [R1+0x8c] ;  /* 0x00008c00011c7983 */ /* 0x001ee80000100800 */
[----:B------:R-:W4:Y:S01]  /*149a0*/  LDL R3, [R1+0x60] ;  /* 0x0000600001037983 */ /* 0x000f220000100800 */
[--C-:B------:R-:W-:Y:S02]  /*149b0*/  SHF.R.U64 R43, R24, 0x10, R25.reuse ;  /* 0x00000010182b7819 */ /* 0x100fe40000001219 */
[----:B------:R-:W-:Y:S02]  /*149c0*/  SHF.R.U32.HI R41, RZ, 0x10, R25 ;  /* 0x00000010ff297819 */ /* 0x000fe40000011619 */
[--C-:B------:R-:W-:Y:S02]  /*149d0*/  SHF.R.U64 R25, R36, 0x10, R37.reuse ;  /* 0x0000001024197819 */ /* 0x100fe40000001225 */
[----:B------:R-:W-:-:S02]  /*149e0*/  SHF.R.U32.HI R37, RZ, 0x10, R37 ;  /* 0x00000010ff257819 */ /* 0x000fc40000011625 */
[----:B------:R-:W-:Y:S02]  /*149f0*/  SHF.R.U64 R36, R38, 0x10, R39 ;  /* 0x0000001026247819 */ /* 0x000fe40000001227 */
[----:B------:R-:W-:Y:S02]  /*14a00*/  SHF.R.U64 R24, R26, 0x10, R27 ;  /* 0x000000101a187819 */ /* 0x000fe4000000121b */
[----:B------:R-:W-:Y:S02]  /*14a10*/  SHF.R.U32.HI R38, RZ, 0x10, R39 ;  /* 0x00000010ff267819 */ /* 0x000fe40000011627 */
[----:B------:R-:W-:Y:S02]  /*14a20*/  SHF.R.U32.HI R26, RZ, 0x10, R27 ;  /* 0x00000010ff1a7819 */ /* 0x000fe4000001161b */
[----:B------:R-:W-:Y:S02]  /*14a30*/  PRMT R39, R90, 0x5410, R25 ;  /* 0x000054105a277816 */ /* 0x000fe40000000019 */
[----:B------:R-:W-:-:S02]  /*14a40*/  PRMT R27, R92, 0x5410, R43 ;  /* 0x000054105c1b7816 */ /* 0x000fc4000000002b */
[----:B------:R-:W-:Y:S01]  /*14a50*/  PRMT R90, R90, 0x5432, R37 ;  /* 0x000054325a5a7816 */ /* 0x000fe20000000025 */
[----:B------:R-:W-:Y:S01]  /*14a60*/  IMAD.U32 R49, R39, 0x10000, RZ ;  /* 0x0001000027317824 */ /* 0x000fe200078e00ff */
[----:B------:R-:W-:Y:S01]  /*14a70*/  PRMT R24, R93, 0x5410, R24 ;  /* 0x000054105d187816 */ /* 0x000fe20000000018 */
[----:B------:R-:W-:Y:S01]  /*14a80*/  IMAD.U32 R47, R27, 0x10000, RZ ;  /* 0x000100001b2f7824 */ /* 0x000fe200078e00ff */
[----:B------:R-:W-:Y:S01]  /*14a90*/  PRMT R93, R93, 0x5432, R26 ;  /* 0x000054325d5d7816 */ /* 0x000fe2000000001a */
[----:B------:R-:W-:Y:S01]  /*14aa0*/  IMAD.U32 R48, R90, 0x10000, RZ ;  /* 0x000100005a307824 */ /* 0x000fe200078e00ff */
[----:B------:R-:W-:Y:S02]  /*14ab0*/  PRMT R92, R92, 0x5432, R41 ;  /* 0x000054325c5c7816 */ /* 0x000fe40000000029 */
[C---:B------:R-:W-:Y:S02]  /*14ac0*/  PRMT R36, R91.reuse, 0x5410, R36 ;  /* 0x000054105b247816 */ /* 0x040fe40000000024 */
[----:B------:R-:W-:Y:S01]  /*14ad0*/  PRMT R91, R91, 0x5432, R38 ;  /* 0x000054325b5b7816 */ /* 0x000fe20000000026 */
[----:B------:R-:W-:Y:S01]  /*14ae0*/  IMAD.U32 R46, R93, 0x10000, RZ ;  /* 0x000100005d2e7824 */ /* 0x000fe200078e00ff */
[----:B------:R-:W-:-:S02]  /*14af0*/  LOP3.LUT R27, R27, 0xffff0000, RZ, 0xc0, !PT ;  /* 0xffff00001b1b7812 */ /* 0x000fc400078ec0ff */
[----:B------:R-:W-:Y:S02]  /*14b00*/  LOP3.LUT R90, R90, 0xffff0000, RZ, 0xc0, !PT ;  /* 0xffff00005a5a7812 */ /* 0x000fe400078ec0ff */
[----:B------:R-:W-:Y:S02]  /*14b10*/  LOP3.LUT R93, R93, 0xffff0000, RZ, 0xc0, !PT ;  /* 0xffff00005d5d7812 */ /* 0x000fe400078ec0ff */
[----:B---3--:R-:W-:Y:S02]  /*14b20*/  R2UR UR4, R28 ;  /* 0x000000001c0472ca */ /* 0x008fe400000e0000 */
[----:B------:R-:W-:Y:S02]  /*14b30*/  SHF.R.S32.HI R28, RZ, 0x1f, R213 ;  /* 0x0000001fff1c7819 */ /* 0x000fe400000114d5 */
[----:B----4-:R-:W-:Y:S02]  /*14b40*/  LEA.HI R20, R20, R3, RZ, 0x1d ;  /* 0x0000000314147211 */ /* 0x010fe400078fe8ff */
[----:B------:R-:W-:-:S02]  /*14b50*/  LEA.HI R30, R28, R213, RZ, 0x6 ;  /* 0x000000d51c1e7211 */ /* 0x000fc400078f30ff */
[----:B------:R-:W-:Y:S02]  /*14b60*/  SHF.R.S32.HI R3, RZ, 0x1f, R20 ;  /* 0x0000001fff037819 */ /* 0x000fe40000011414 */
[----:B------:R-:W-:Y:S01]  /*14b70*/  LEA.HI R29, R28, R213, RZ, 0x3 ;  /* 0x000000d51c1d7211 */ /* 0x000fe200078f18ff */
[----:B------:R-:W-:Y:S01]  /*14b80*/  IMAD.SHL.U32 R30, R30, 0x80, RZ ;  /* 0x000000801e1e7824 */ /* 0x000fe200078e00ff */
[----:B------:R-:W-:Y:S01]  /*14b90*/  LEA.HI R28, R3, R20, RZ, 0x3 ;  /* 0x00000014031c7211 */ /* 0x000fe200078f18ff */
[----:B------:R-:W-:Y:S01]  /*14ba0*/  IMAD.SHL.U32 R3, R20, 0x8, RZ ;  /* 0x0000000814037824 */ /* 0x000fe200078e00ff */
[----:B------:R-:W-:Y:S02]  /*14bb0*/  LOP3.LUT R31, R222, 0x38, R29, 0xf8, !PT ;  /* 0x00000038de1f7812 */ /* 0x000fe400078ef81d */
[----:B------:R-:W-:Y:S01]  /*14bc0*/  LOP3.LUT R29, R30, 0xffffe000, RZ, 0xc0, !PT ;  /* 0xffffe0001e1d7812 */ /* 0x000fe200078ec0ff */
[----:B------:R-:W-:Y:S01]  /*14bd0*/  IMAD.SHL.U32 R28, R28, 0x400, RZ ;  /* 0x000004001c1c7824 */ /* 0x000fe200078e00ff */
[----:B------:R-:W-:-:S02]  /*14be0*/  LOP3.LUT R31, R31, R61, RZ, 0x3c, !PT ;  /* 0x0000003d1f1f7212 */ /* 0x000fc400078e3cff */
[----:B------:R-:W-:Y:S02]  /*14bf0*/  LOP3.LUT R3, R222, 0x38, R3, 0xf8, !PT ;  /* 0x00000038de037812 */ /* 0x000fe400078ef803 */
[----:B------:R-:W-:Y:S02]  /*14c00*/  IADD3 R31, R31, R29, R224 ;  /* 0x0000001d1f1f7210 */ /* 0x000fe40007ffe0e0 */
[----:B------:R-:W-:Y:S02]  /*14c10*/  LOP3.LUT R29, R3, R61, RZ, 0x3c, !PT ;  /* 0x0000003d031d7212 */ /* 0x000fe400078e3cff */
[----:B------:R-:W-:-:S04]  /*14c20*/  LOP3.LUT R28, R28, 0x7fffe000, RZ, 0xc0, !PT ;  /* 0x7fffe0001c1c7812 */ /* 0x000fc800078ec0ff */
[----:B------:R-:W-:Y:S02]  /*14c30*/  IADD3 R33, R29, R28, R224 ;  /* 0x0000001c1d217210 */ /* 0x000fe40007ffe0e0 */
[----:B------:R-:W-:-:S03]  /*14c40*/  LEA R3, R31, UR4, 0x1 ;  /* 0x000000041f037c11 */ /* 0x000fc6000f8e08ff */
[----:B------:R-:W-:Y:S02]  /*14c50*/  IMAD R20, R33, 0x2, R16 ;  /* 0x0000000221147824 */ /* 0x000fe400078e0210 */
[----:B------:R-:W0:Y:S04]  /*14c60*/  LDS.128 R28, [R3] ;  /* 0x00000000031c7984 */ /* 0x000e280000000c00 */
[----:B------:R-:W1:Y:S01]  /*14c70*/  LDS.128 R32, [R20+0x14400] ;  /* 0x0144000014207984 */ /* 0x000e620000000c00 */
[C---:B0-----:R-:W-:Y:S01]  /*14c80*/  IMAD.U32 R26, R30.reuse, 0x10000, RZ ;  /* 0x000100001e1a7824 */ /* 0x041fe200078e00ff */
[----:B------:R-:W-:Y:S01]  /*14c90*/  LOP3.LUT R25, R30, 0xffff0000, RZ, 0xc0, !PT ;  /* 0xffff00001e197812 */ /* 0x000fe200078ec0ff */
[C---:B------:R-:W-:Y:S02]  /*14ca0*/  IMAD.U32 R41, R29.reuse, 0x10000, RZ ;  /* 0x000100001d297824 */ /* 0x040fe400078e00ff */
[----:B-1----:R-:W-:Y:S01]  /*14cb0*/  IMAD.U32 R42, R32, 0x10000, RZ ;  /* 0x00010000202a7824 */ /* 0x002fe200078e00ff */
[----:B------:R-:W-:Y:S01]  /*14cc0*/  LOP3.LUT R37, R29, 0xffff0000, RZ, 0xc0, !PT ;  /* 0xffff00001d257812 */ /* 0x000fe200078ec0ff */
[C---:B------:R-:W-:Y:S01]  /*14cd0*/  IMAD.U32 R40, R31.reuse, 0x10000, RZ ;  /* 0x000100001f287824 */ /* 0x040fe200078e00ff */
[----:B------:R-:W-:Y:S01]  /*14ce0*/  LOP3.LUT R30, R31, 0xffff0000, RZ, 0xc0, !PT ;  /* 0xffff00001f1e7812 */ /* 0x000fe200078ec0ff */
[----:B------:R-:W-:Y:S01]  /*14cf0*/  IMAD.U32 R44, R33, 0x10000, RZ ;  /* 0x00010000212c7824 */ /* 0x000fe200078e00ff */
[C---:B------:R-:W-:Y:S01]  /*14d00*/  LOP3.LUT R29, R34.reuse, 0xffff0000, RZ, 0xc0, !PT ;  /* 0xffff0000221d7812 */ /* 0x040fe200078ec0ff */
[----:B------:R-:W-:-:S02]  /*14d10*/  IMAD.U32 R31, R34, 0x10000, RZ ;  /* 0x00010000221f7824 */ /* 0x000fc400078e00ff */
[----:B------:R-:W-:Y:S01]  /*14d20*/  FMUL.FTZ R51, R42, R49 ;  /* 0x000000312a337220 */ /* 0x000fe20000410000 */
[----:B------:R-:W-:Y:S01]  /*14d30*/  IMAD.U32 R38, R28, 0x10000, RZ ;  /* 0x000100001c267824 */ /* 0x000fe200078e00ff */
[C---:B------:R-:W-:Y:S01]  /*14d40*/  LOP3.LUT R34, R35.reuse, 0xffff0000, RZ, 0xc0, !PT ;  /* 0xffff000023227812 */ /* 0x040fe200078ec0ff */
[----:B------:R-:W-:Y:S02]  /*14d50*/  IMAD.U32 R45, R35, 0x10000, RZ ;  /* 0x00010000232d7824 */ /* 0x000fe400078e00ff */
[-C--:B------:R-:W-:Y:S01]  /*14d60*/  FMUL.FTZ R35, R42, R47.reuse ;  /* 0x0000002f2a237220 */ /* 0x080fe20000410000 */
[----:B------:R-:W-:Y:S02]  /*14d70*/  IMAD.U32 R42, R92, 0x10000, RZ ;  /* 0x000100005c2a7824 */ /* 0x000fe400078e00ff */
[----:B------:R-:W-:Y:S01]  /*14d80*/  FMUL.FTZ R50, R44, R48 ;  /* 0x000000302c327220 */ /* 0x000fe20000410000 */
[----:B------:R-:W-:Y:S01]  /*14d90*/  LOP3.LUT R43, R32, 0xffff0000, RZ, 0xc0, !PT ;  /* 0xffff0000202b7812 */ /* 0x000fe200078ec0ff */
[----:B------:R-:W-:Y:S01]  /*14da0*/  FFMA.FTZ R32, R38, R47, -R51 ;  /* 0x0000002f26207223 */ /* 0x000fe20000010833 */
[----:B------:R-:W-:-:S02]  /*14db0*/  IMAD.U32 R47, R91, 0x10000, RZ ;  /* 0x000100005b2f7824 */ /* 0x000fc400078e00ff */
[----:B------:R-:W-:Y:S01]  /*14dc0*/  FFMA.FTZ R35, R38, R49, R35 ;  /* 0x0000003126237223 */ /* 0x000fe20000010023 */
[-C--:B------:R-:W-:Y:S01]  /*14dd0*/  FMUL.FTZ R44, R44, R42.reuse ;  /* 0x0000002a2c2c7220 */ /* 0x080fe20000410000 */
[----:B------:R-:W-:Y:S01]  /*14de0*/  FFMA.FTZ R38, R41, R42, -R50 ;  /* 0x0000002a29267223 */ /* 0x000fe20000010832 */
[----:B------:R-:W-:Y:S01]  /*14df0*/  LOP3.LUT R42, R39, 0xffff0000, RZ, 0xc0, !PT ;  /* 0xffff0000272a7812 */ /* 0x000fe200078ec0ff */
[CC--:B------:R-:W-:Y:S01]  /*14e00*/  FMUL.FTZ R49, R45.reuse, R47.reuse ;  /* 0x0000002f2d317220 */ /* 0x0c0fe20000410000 */
[----:B------:R-:W-:Y:S01]  /*14e10*/  FMUL.FTZ R50, R45, R46 ;  /* 0x0000002e2d327220 */ /* 0x000fe20000410000 */
[----:B------:R-:W-:Y:S02]  /*14e20*/  LOP3.LUT R28, R28, 0xffff0000, RZ, 0xc0, !PT ;  /* 0xffff00001c1c7812 */ /* 0x000fe400078ec0ff */
[C---:B------:R-:W-:Y:S01]  /*14e30*/  FMUL.FTZ R45, R43.reuse, R42 ;  /* 0x0000002a2b2d7220 */ /* 0x040fe20000410000 */
[C---:B------:R-:W-:Y:S01]  /*14e40*/  FFMA.FTZ R39, R40.reuse, R46, -R49 ;  /* 0x0000002e28277223 */ /* 0x040fe20000010831 */
[----:B------:R-:W-:Y:S01]  /*14e50*/  FFMA.FTZ R40, R40, R47, R50 ;  /* 0x0000002f28287223 */ /* 0x000fe20000010032 */
[-C--:B------:R-:W-:Y:S01]  /*14e60*/  FMUL.FTZ R47, R43, R27.reuse ;  /* 0x0000001b2b2f7220 */ /* 0x080fe20000410000 */
[----:B------:R-:W-:Y:S01]  /*14e70*/  FFMA.FTZ R45, R28, R27, -R45 ;  /* 0x0000001b1c2d7223 */ /* 0x000fe2000001082d */
[----:B------:R-:W-:-:S02]  /*14e80*/  IMAD.U32 R43, R36, 0x10000, RZ ;  /* 0x00010000242b7824 */ /* 0x000fc400078e00ff */
[----:B------:R-:W-:Y:S02]  /*14e90*/  IMAD.U32 R27, R24, 0x10000, RZ ;  /* 0x00010000181b7824 */ /* 0x000fe400078e00ff */
[----:B------:R-:W-:Y:S01]  /*14ea0*/  FFMA.FTZ R28, R28, R42, R47 ;  /* 0x0000002a1c1c7223 */ /* 0x000fe2000001002f */
[C---:B------:R-:W-:Y:S01]  /*14eb0*/  FMUL.FTZ R47, R31.reuse, R43 ;  /* 0x0000002b1f2f7220 */ /* 0x040fe20000410000 */
[----:B------:R-:W-:Y:S01]  /*14ec0*/  LOP3.LUT R36, R36, 0xffff0000, RZ, 0xc0, !PT ;  /* 0xffff000024247812 */ /* 0x000fe200078ec0ff */
[----:B------:R-:W-:Y:S01]  /*14ed0*/  FMUL.FTZ R31, R31, R27 ;  /* 0x0000001b1f1f7220 */ /* 0x000fe20000410000 */
[----:B------:R-:W-:Y:S02]  /*14ee0*/  LOP3.LUT R33, R33, 0xffff0000, RZ, 0xc0, !PT ;  /* 0xffff000021217812 */ /* 0x000fe400078ec0ff */
[----:B------:R-:W-:Y:S02]  /*14ef0*/  LOP3.LUT R24, R24, 0xffff0000, RZ, 0xc0, !PT ;  /* 0xffff000018187812 */ /* 0x000fe400078ec0ff */
[----:B------:R-:W-:-:S02]  /*14f00*/  LOP3.LUT R91, R91, 0xffff0000, RZ, 0xc0, !PT ;  /* 0xffff00005b5b7812 */ /* 0x000fc400078ec0ff */
[----:B------:R-:W-:Y:S01]  /*14f10*/  LOP3.LUT R92, R92, 0xffff0000, RZ, 0xc0, !PT ;  /* 0xffff00005c5c7812 */ /* 0x000fe200078ec0ff */
[C---:B------:R-:W-:Y:S01]  /*14f20*/  FFMA.FTZ R47, R26.reuse, R27, -R47 ;  /* 0x0000001b1a2f7223 */ /* 0x040fe2000001082f */
[----:B------:R-:W-:Y:S01]  /*14f30*/  FFMA.FTZ R31, R26, R43, R31 ;  /* 0x0000002b1a1f7223 */ /* 0x000fe2000001001f */
[----:B------:R-:W-:Y:S01]  /*14f40*/  FFMA.FTZ R41, R41, R48, R44 ;  /* 0x0000003029297223 */ /* 0x000fe2000001002c */
[----:B------:R-:W-:Y:S01]  /*14f50*/  FMUL.FTZ R26, R29, R36 ;  /* 0x000000241d1a7220 */ /* 0x000fe20000410000 */
[----:B------:R-:W-:Y:S01]  /*14f60*/  FMUL.FTZ R44, R33, R90 ;  /* 0x0000005a212c7220 */ /* 0x000fe20000410000 */
[----:B------:R-:W-:Y:S01]  /*14f70*/  FMUL.FTZ R29, R29, R24 ;  /* 0x000000181d1d7220 */ /* 0x000fe20000410000 */
[C---:B------:R-:W-:Y:S01]  /*14f80*/  FMUL.FTZ R27, R34.reuse, R91 ;  /* 0x0000005b221b7220 */ /* 0x040fe20000410000 */
[-C--:B------:R-:W-:Y:S01]  /*14f90*/  FMUL.FTZ R49, R33, R92.reuse ;  /* 0x0000005c21317220 */ /* 0x080fe20000410000 */
[-C--:B------:R-:W-:Y:S01]  /*14fa0*/  FMUL.FTZ R42, R34, R93.reuse ;  /* 0x0000005d222a7220 */ /* 0x080fe20000410000 */
[----:B------:R-:W-:Y:S01]  /*14fb0*/  FFMA.FTZ R33, R37, R92, -R44 ;  /* 0x0000005c25217223 */ /* 0x000fe2000001082c */
[C---:B------:R-:W-:Y:S01]  /*14fc0*/  FFMA.FTZ R26, R25.reuse, R24, -R26 ;  /* 0x00000018191a7223 */ /* 0x040fe2000001081a */
[----:B------:R-:W-:Y:S01]  /*14fd0*/  FFMA.FTZ R36, R25, R36, R29 ;  /* 0x0000002419247223 */ /* 0x000fe2000001001d */
        /* <DEDUP_REMOVED lines=9> */
[----:B------:R-:W-:-:S02]  /*15070*/  F2FP.BF16.F32.PACK_AB R29, R90, R41 ;  /* 0x000000295a1d723e */ /* 0x000fc400000010ff */
[----:B------:R-:W-:Y:S01]  /*15080*/  F2FP.BF16.F32.PACK_AB R31, R91, R40 ;  /* 0x000000285b1f723e */ /* 0x000fe200000010ff */
[----:B------:R3:W-:Y:S04]  /*15090*/  STS.128 [R3], R24 ;  /* 0x0000001803007388 */ /* 0x0007e80000000c00 */
[----:B------:R3:W-:Y:S02]  /*150a0*/  STS.128 [R20+0x14400], R28 ;  /* 0x0144001c14007388 */ /* 0x0007e40000000c00 */
.L_x_2831:
[----:B------:R-:W-:Y:S05]  /*150b0*/  BSYNC B1 ;  /* 0x0000000000017941 */ /* 0x000fea0003800000 */
.L_x_2830:
[----:B0--3--:R-:W-:-:S05]  /*150c0*/  VIADD R3, R212, 0x60 ;  /* 0x00000060d4037836 */ /* 0x009fca0000000000 */
[----:B------:R-:W-:-:S13]  /*150d0*/  ISETP.GE.AND P0, PT, R3, R0, PT ;  /* 0x000000000300720c */ /* 0x000fda0003f06270 */
[----:B------:R-:W-:Y:S05]  /*150e0*/  @P0 BRA `(.L_x_2801) ;  /* 0x0000000c00c40947 */ /* 0x000fea0003800000 */
[----:B------:R0:W5:Y:S01]  /*150f0*/  LDL R43, [R1+0x8c] ;  /* 0x00008c00012b7983 */ /* 0x0001620000100800 */
[----:B------:R-:W3:Y:S01]  /*15100*/  LDC R0, c[0x0][0x3f4] ;  /* 0x0000fd00ff007b82 */ /* 0x000ee20000000800 */
[----:B------:R-:W-:Y:S01]  /*15110*/  BSSY B1, `(.L_x_2834) ;  /* 0x0000075000017945 */ /* 0x000fe20003800000 */
[-C--:B---3--:R-:W-:Y:S02]  /*15120*/  ISETP.GE.AND P0, PT, R18, R0.reuse, PT ;  /* 0x000000001200720c */ /* 0x088fe40003f06270 */
[----:B------:R-:W-:-:S11]  /*15130*/  ISETP.GE.AND P1, PT, R213, R0, PT ;  /* 0x00000000d500720c */ /* 0x000fd60003f26270 */
[----:B0-----:R-:W-:Y:S05]  /*15140*/  @P0 BRA `(.L_x_2835) ;  /* 0x0000000400c40947 */ /* 0x001fea0003800000 */
[----:B------:R-:W-:Y:S01]  /*15150*/  SHF.R.S32.HI R26, RZ, 0x1f, R3 ;  /* 0x0000001fff1a7819 */ /* 0x000fe20000011403 */
[----:B------:R-:W-:Y:S01]  /*15160*/  IMAD.SHL.U32 R24, R3, 0x40, RZ ;  /* 0x0000004003187824 */ /* 0x000fe200078e00ff */
[----:B-1----:R-:W-:Y:S02]  /*15170*/  LEA.HI R20, R0, R237, RZ, 0x1d ;  /* 0x000000ed00147211 */ /* 0x002fe400078fe8ff */
[----:B------:R-:W-:Y:S02]  /*15180*/  LEA.HI R26, R26, R3, RZ, 0x3 ;  /* 0x000000031a1a7211 */ /* 0x000fe400078f18ff */
[----:B------:R-:W-:Y:S02]  /*15190*/  SHF.R.S32.HI R25, RZ, 0x1f, R20 ;  /* 0x0000001fff197819 */ /* 0x000fe40000011414 */
[----:B------:R-:W-:Y:S01]  /*151a0*/  LOP3.LUT R27, R24, 0x1c0, RZ, 0xc0, !PT ;  /* 0x000001c0181b7812 */ /* 0x000fe200078ec0ff */
[----:B------:R-:W-:Y:S01]  /*151b0*/  IMAD.SHL.U32 R26, R26, 0x40, RZ ;  /* 0x000000401a1a7824 */ /* 0x000fe200078e00ff */
[----:B------:R-:W-:Y:S01]  /*151c0*/  LEA.HI R25, R25, R20, RZ, 0x3 ;  /* 0x0000001419197211 */ /* 0x000fe200078f18ff */
[----:B------:R-:W-:Y:S01]  /*151d0*/  IMAD.SHL.U32 R20, R20, 0x8, RZ ;  /* 0x0000000814147824 */ /* 0x000fe200078e00ff */
[----:B------:R-:W-:-:S02]  /*151e0*/  SHF.R.U32.HI R29, RZ, 0x3, R27 ;  /* 0x00000003ff1d7819 */ /* 0x000fc4000001161b */
[----:B------:R-:W-:Y:S01]  /*151f0*/  LOP3.LUT R24, R27, 0x38, R18, 0xf8, !PT ;  /* 0x000000381b187812 */ /* 0x000fe200078ef812 */
[----:B------:R-:W-:Y:S01]  /*15200*/  IMAD.SHL.U32 R25, R25, 0x400, RZ ;  /* 0x0000040019197824 */ /* 0x000fe200078e00ff */
[----:B------:R-:W-:Y:S02]  /*15210*/  LOP3.LUT R26, R26, 0xfffffe00, RZ, 0xc0, !PT ;  /* 0xfffffe001a1a7812 */ /* 0x000fe400078ec0ff */
[----:B------:R-:W-:Y:S02]  /*15220*/  LOP3.LUT R20, R27, 0x38, R20, 0xf8, !PT ;  /* 0x000000381b147812 */ /* 0x000fe400078ef814 */
[----:B-----5:R-:W-:Y:S02]  /*15230*/  R2UR UR4, R43 ;  /* 0x000000002b0472ca */ /* 0x020fe400000e0000 */
[----:B------:R-:W-:Y:S02]  /*15240*/  LOP3.LUT R27, R26, R24, R29, 0xf6, !PT ;  /* 0x000000181a1b7212 */ /* 0x000fe400078ef61d */
[----:B------:R-:W-:-:S02]  /*15250*/  LOP3.LUT R24, R20, R29, RZ, 0x3c, !PT ;  /* 0x0000001d14187212 */ /* 0x000fc400078e3cff */
[----:B------:R-:W-:Y:S02]  /*15260*/  LOP3.LUT R25, R25, 0x7fffe000, RZ, 0xc0, !PT ;  /* 0x7fffe00019197812 */ /* 0x000fe400078ec0ff */
[----:B------:R-:W-:Y:S02]  /*15270*/  SHF.R.U64 R36, R12, 0x10, R13 ;  /* 0x000000100c247819 */ /* 0x000fe4000000120d */
[----:B------:R-:W-:Y:S02]  /*15280*/  IADD3 R29, R24, R25, R26 ;  /* 0x00000019181d7210 */ /* 0x000fe40007ffe01a */
[----:B------:R-:W-:Y:S02]  /*15290*/  SHF.R.U64 R38, R4, 0x10, R5 ;  /* 0x0000001004267819 */ /* 0x000fe40000001205 */
[----:B------:R-:W-:Y:S01]  /*152a0*/  LEA R20, R27, UR4, 0x1 ;  /* 0x000000041b147c11 */ /* 0x000fe2000f8e08ff */
[----:B------:R-:W-:Y:S01]  /*152b0*/  IMAD R32, R29, 0x2, R16 ;  /* 0x000000021d207824 */ /* 0x000fe200078e0210 */
[----:B------:R-:W-:-:S02]  /*152c0*/  SHF.R.U32.HI R34, RZ, 0x10, R13 ;  /* 0x00000010ff227819 */ /* 0x000fc4000001160d */
[----:B------:R-:W-:Y:S01]  /*152d0*/  SHF.R.U64 R13, R6, 0x10, R7 ;  /* 0x00000010060d7819 */ /* 0x000fe20000001207 */
[----:B------:R-:W0:Y:S01]  /*152e0*/  LDS.128 R24, [R20] ;  /* 0x0000000014187984 */ /* 0x000e220000000c00 */
[----:B------:R-:W-:Y:S02]  /*152f0*/  PRMT R36, R99, 0x5410, R36 ;  /* 0x0000541063247816 */ /* 0x000fe40000000024 */
[----:B------:R-:W-:Y:S01]  /*15300*/  PRMT R38, R97, 0x5410, R38 ;  /* 0x0000541061267816 */ /* 0x000fe20000000026 */
[----:B------:R-:W1:Y:S01]  /*15310*/  LDS.128 R28, [R32+0x14400] ;  /* 0x01440000201c7984 */ /* 0x000e620000000c00 */
[----:B------:R-:W-:Y:S01]  /*15320*/  SHF.R.U32.HI R12, RZ, 0x10, R5 ;  /* 0x00000010ff0c7819 */ /* 0x000fe20000011605 */
[----:B------:R-:W-:Y:S01]  /*15330*/  IMAD.U32 R37, R36, 0x10000, RZ ;  /* 0x0001000024257824 */ /* 0x000fe200078e00ff */
[----:B------:R-:W-:Y:S01]  /*15340*/  SHF.R.U32.HI R5, RZ, 0x10, R7 ;  /* 0x00000010ff057819 */ /* 0x000fe20000011607 */
[----:B------:R-:W-:Y:S01]  /*15350*/  IMAD.U32 R39, R38, 0x10000, RZ ;  /* 0x0001000026277824 */ /* 0x000fe200078e00ff */
[----:B------:R-:W-:-:S02]  /*15360*/  SHF.R.U64 R33, R14, 0x10, R15 ;  /* 0x000000100e217819 */ /* 0x000fc4000000120f */
[C---:B------:R-:W-:Y:S02]  /*15370*/  PRMT R7, R98.reuse, 0x5410, R13 ;  /* 0x0000541062077816 */ /* 0x040fe4000000000d */
[----:B------:R-:W-:Y:S02]  /*15380*/  PRMT R99, R99, 0x5432, R34 ;  /* 0x0000543263637816 */ /* 0x000fe40000000022 */
[----:B------:R-:W-:Y:S02]  /*15390*/  PRMT R97, R97, 0x5432, R12 ;  /* 0x0000543261617816 */ /* 0x000fe4000000000c */
[----:B------:R-:W-:Y:S02]  /*153a0*/  PRMT R98, R98, 0x5432, R5 ;  /* 0x0000543262627816 */ /* 0x000fe40000000005 */
[----:B------:R-:W-:Y:S02]  /*153b0*/  PRMT R4, R100, 0x5410, R33 ;  /* 0x0000541064047816 */ /* 0x000fe40000000021 */
[----:B------:R-:W-:-:S02]  /*153c0*/  SHF.R.U32.HI R15, RZ, 0x10, R15 ;  /* 0x00000010ff0f7819 */ /* 0x000fc4000001160f */
[----:B------:R-:W-:Y:S02]  /*153d0*/  LOP3.LUT R38, R38, 0xffff0000, RZ, 0xc0, !PT ;  /* 0xffff000026267812 */ /* 0x000fe400078ec0ff */
[----:B------:R-:W-:Y:S02]  /*153e0*/  PRMT R100, R100, 0x5432, R15 ;  /* 0x0000543264647816 */ /* 0x000fe4000000000f */
[----:B------:R-:W-:Y:S01]  /*153f0*/  LOP3.LUT R36, R36, 0xffff0000, RZ, 0xc0, !PT ;  /* 0xffff000024247812 */ /* 0x000fe200078ec0ff */
[C---:B0-----:R-:W-:Y:S01]  /*15400*/  IMAD.U32 R6, R26.reuse, 0x10000, RZ ;  /* 0x000100001a067824 */ /* 0x041fe200078e00ff */
[----:B------:R-:W-:Y:S01]  /*15410*/  LOP3.LUT R5, R26, 0xffff0000, RZ, 0xc0, !PT ;  /* 0xffff00001a057812 */ /* 0x000fe200078ec0ff */
[C---:B------:R-:W-:Y:S01]  /*15420*/  IMAD.U32 R33, R27.reuse, 0x10000, RZ ;  /* 0x000100001b217824 */ /* 0x040fe200078e00ff */
[----:B------:R-:W-:Y:S01]  /*15430*/  LOP3.LUT R26, R27, 0xffff0000, RZ, 0xc0, !PT ;  /* 0xffff00001b1a7812 */ /* 0x000fe200078ec0ff */
[----:B-1----:R-:W-:Y:S01]  /*15440*/  IMAD.U32 R13, R28, 0x10000, RZ ;  /* 0x000100001c0d7824 */ /* 0x002fe200078e00ff */
[C---:B------:R-:W-:Y:S01]  /*15450*/  LOP3.LUT R12, R30.reuse, 0xffff0000, RZ, 0xc0, !PT ;  /* 0xffff00001e0c7812 */ /* 0x040fe200078ec0ff */
[----:B------:R-:W-:Y:S01]  /*15460*/  IMAD.U32 R34, R30, 0x10000, RZ ;  /* 0x000100001e227824 */ /* 0x000fe200078e00ff */
[C---:B------:R-:W-:Y:S01]  /*15470*/  LOP3.LUT R30, R31.reuse, 0xffff0000, RZ, 0xc0, !PT ;  /* 0xffff00001f1e7812 */ /* 0x040fe200078ec0ff */
[----:B------:R-:W-:Y:S01]  /*15480*/  IMAD.U32 R35, R31, 0x10000, RZ ;  /* 0x000100001f237824 */ /* 0x000fe200078e00ff */
[----:B------:R-:W-:Y:S01]  /*15490*/  LOP3.LUT R27, R28, 0xffff0000, RZ, 0xc0, !PT ;  /* 0xffff00001c1b7812 */ /* 0x000fe200078ec0ff */
[----:B------:R-:W-:-:S02]  /*154a0*/  IMAD.U32 R14, R24, 0x10000, RZ ;  /* 0x00010000180e7824 */ /* 0x000fc400078e00ff */
[C---:B------:R-:W-:Y:S01]  /*154b0*/  FMUL.FTZ R41, R13.reuse, R39 ;  /* 0x000000270d297220 */ /* 0x040fe20000410000 */
[-C--:B------:R-:W-:Y:S01]  /*154c0*/  FMUL.FTZ R31, R13, R37.reuse ;  /* 0x000000250d1f7220 */ /* 0x080fe20000410000 */
[----:B------:R-:W-:Y:S01]  /*154d0*/  LOP3.LUT R15, R24, 0xffff0000, RZ, 0xc0, !PT ;  /* 0xffff0000180f7812 */ /* 0x000fe200078ec0ff */
[----:B------:R-:W-:Y:S02]  /*154e0*/  IMAD.U32 R28, R29, 0x10000, RZ ;  /* 0x000100001d1c7824 */ /* 0x000fe400078e00ff */
[C---:B------:R-:W-:Y:S01]  /*154f0*/  FFMA.FTZ R13, R14.reuse, R37, -R41 ;  /* 0x000000250e0d7223 */ /* 0x040fe20000010829 */
[----:B------:R-:W-:Y:S01]  /*15500*/  FFMA.FTZ R39, R14, R39, R31 ;  /* 0x000000270e277223 */ /* 0x000fe2000001001f */
[----:B------:R-:W-:Y:S02]  /*15510*/  IMAD.U32 R37, R97, 0x10000, RZ ;  /* 0x0001000061257824 */ /* 0x000fe400078e00ff */
[----:B------:R-:W-:Y:S01]  /*15520*/  FMUL.FTZ R40, R27, R38 ;  /* 0x000000261b287220 */ /* 0x000fe20000410000 */
[----:B------:R-:W-:-:S02]  /*15530*/  IMAD.U32 R31, R99, 0x10000, RZ ;  /* 0x00010000631f7824 */ /* 0x000fc400078e00ff */
[-C--:B------:R-:W-:Y:S01]  /*15540*/  FMUL.FTZ R14, R27, R36.reuse ;  /* 0x000000241b0e7220 */ /* 0x080fe20000410000 */
[----:B------:R-:W-:Y:S02]  /*15550*/  IMAD.U32 R24, R25, 0x10000, RZ ;  /* 0x0001000019187824 */ /* 0x000fe400078e00ff */
[----:B------:R-:W-:Y:S01]  /*15560*/  FFMA.FTZ R40, R15, R36, -R40 ;  /* 0x000000240f287223 */ /* 0x000fe20000010828 */
[C---:B------:R-:W-:Y:S01]  /*15570*/  FMUL.FTZ R27, R28.reuse, R37 ;  /* 0x000000251c1b7220 */ /* 0x040fe20000410000 */
[-C--:B------:R-:W-:Y:S01]  /*15580*/  FMUL.FTZ R42, R28, R31.reuse ;  /* 0x0000001f1c2a7220 */ /* 0x080fe20000410000 */
[----:B------:R-:W-:Y:S01]  /*15590*/  IMAD.U32 R36, R98, 0x10000, RZ ;  /* 0x0001000062247824 */ /* 0x000fe200078e00ff */
[----:B------:R-:W-:Y:S01]  /*155a0*/  LOP3.LUT R29, R29, 0xffff0000, RZ, 0xc0, !PT ;  /* 0xffff00001d1d7812 */ /* 0x000fe200078ec0ff */
[----:B------:R-:W-:Y:S02]  /*155b0*/  IMAD.U32 R28, R100, 0x10000, RZ ;  /* 0x00010000641c7824 */ /* 0x000fe400078e00ff */
[C---:B------:R-:W-:Y:S01]  /*155c0*/  FFMA.FTZ R31, R24.reuse, R31, -R27 ;  /* 0x0000001f181f7223 */ /* 0x040fe2000001081b */
[----:B------:R-:W-:Y:S01]  /*155d0*/  FFMA.FTZ R42, R24, R37, R42 ;  /* 0x00000025182a7223 */ /* 0x000fe2000001002a */
[----:B------:R-:W-:Y:S01]  /*155e0*/  FFMA.FTZ R38, R15, R38, R14 ;  /* 0x000000260f267223 */ /* 0x000fe2000001000e */
[----:B------:R-:W-:Y:S01]  /*155f0*/  FMUL.FTZ R44, R35, R36 ;  /* 0x00000024232c7220 */ /* 0x000fe20000410000 */
[----:B------:R-:W-:Y:S01]  /*15600*/  LOP3.LUT R24, R97, 0xffff0000, RZ, 0xc0, !PT ;  /* 0xffff000061187812 */ /* 0x000fe200078ec0ff */
[----:B------:R-:W-:Y:S01]  /*15610*/  FMUL.FTZ R46, R35, R28 ;  /* 0x0000001c232e7220 */ /* 0x000fe20000410000 */
[----:B------:R-:W-:Y:S01]  /*15620*/  LOP3.LUT R14, R99, 0xffff0000, RZ, 0xc0, !PT ;  /* 0xffff0000630e7812 */ /* 0x000fe200078ec0ff */
[----:B------:R-:W-:-:S02]  /*15630*/  IMAD.U32 R27, R7, 0x10000, RZ ;  /* 0x00010000071b7824 */ /* 0x000fc400078e00ff */
[----:B------:R-:W-:Y:S01]  /*15640*/  FFMA.FTZ R44, R33, R28, -R44 ;  /* 0x0000001c212c7223 */ /* 0x000fe2000001082c */
[----:B------:R-:W-:Y:S01]  /*15650*/  LOP3.LUT R25, R25, 0xffff0000, RZ, 0xc0, !PT ;  /* 0xffff000019197812 */ /* 0x000fe200078ec0ff */
[C---:B------:R-:W-:Y:S01]  /*15660*/  FMUL.FTZ R28, R29.reuse, R24 ;  /* 0x000000181d1c7220 */ /* 0x040fe20000410000 */
[----:B------:R-:W-:Y:S01]  /*15670*/  FMUL.FTZ R29, R29, R14 ;  /* 0x0000000e1d1d7220 */ /* 0x000fe20000410000 */
[----:B------:R-:W-:Y:S01]  /*15680*/  FFMA.FTZ R46, R33, R36, R46 ;  /* 0x00000024212e7223 */ /* 0x000fe2000001002e */
[----:B------:R-:W-:Y:S02]  /*15690*/  IMAD.U32 R15, R4, 0x10000, RZ ;  /* 0x00010000040f7824 */ /* 0x000fe400078e00ff */
[C---:B------:R-:W-:Y:S01]  /*156a0*/  FMUL.FTZ R33, R34.reuse, R27 ;  /* 0x0000001b22217220 */ /* 0x040fe20000410000 */
[C---:B------:R-:W-:Y:S01]  /*156b0*/  FFMA.FTZ R28, R25.reuse, R14, -R28 ;  /* 0x0000000e191c7223 */ /* 0x040fe2000001081c */
[----:B------:R-:W-:Y:S01]  /*156c0*/  FFMA.FTZ R29, R25, R24, R29 ;  /* 0x00000018191d7223 */ /* 0x000fe2000001001d */
[-C--:B------:R-:W-:Y:S01]  /*156d0*/  FMUL.FTZ R25, R34, R15.reuse ;  /* 0x0000000f22197220 */ /* 0x080fe20000410000 */
[----:B------:R-:W-:Y:S01]  /*156e0*/  FFMA.FTZ R33, R6, R15, -R33 ;  /* 0x0000000f06217223 */ /* 0x000fe20000010821 */
        /* <DEDUP_REMOVED lines=8> */
[C---:B------:R-:W-:Y:S01]  /*15770*/  FFMA.FTZ R6, R5.reuse, R4, -R6 ;  /* 0x0000000405067223 */ /* 0x040fe20000010806 */
        /* <DEDUP_REMOVED lines=14> */
.L_x_2835:
[----:B------:R-:W-:Y:S05]  /*15860*/  BSYNC B1 ;  /* 0x0000000000017941 */ /* 0x000fea0003800000 */
.L_x_2834:
[----:B------:R-:W-:Y:S05]  /*15870*/  @P1 BRA `(.L_x_2801) ;  /* 0x0000000400e01947 */ /* 0x000fea0003800000 */
[----:B0-----:R-:W3:Y:S01]  /*15880*/  LDL R7, [R1+0x60] ;  /* 0x0000600001077983 */ /* 0x001ee20000100800 */
[----:B------:R-:W-:Y:S01]  /*15890*/  SHF.R.S32.HI R4, RZ, 0x1f, R3 ;  /* 0x0000001fff047819 */ /* 0x000fe20000011403 */
[----:B------:R-:W-:Y:S01]  /*158a0*/  IMAD.SHL.U32 R5, R3, 0x40, RZ ;  /* 0x0000004003057824 */ /* 0x000fe200078e00ff */
[----:B------:R-:W-:Y:S02]  /*158b0*/  SHF.R.S32.HI R6, RZ, 0x1f, R213 ;  /* 0x0000001fff067819 */ /* 0x000fe400000114d5 */
[----:B------:R-:W-:Y:S02]  /*158c0*/  LEA.HI R4, R4, R3, RZ, 0x3 ;  /* 0x0000000304047211 */ /* 0x000fe400078f18ff */
[----:B-----5:R-:W-:Y:S02]  /*158d0*/  R2UR UR4, R43 ;  /* 0x000000002b0472ca */ /* 0x020fe400000e0000 */
[----:B------:R-:W-:Y:S01]  /*158e0*/  SHF.R.U64 R8, R8, 0x10, R9 ;  /* 0x0000001008087819 */ /* 0x000fe20000001209 */
[----:B------:R-:W-:Y:S01]  /*158f0*/  IMAD.SHL.U32 R4, R4, 0x40, RZ ;  /* 0x0000004004047824 */ /* 0x000fe200078e00ff */
[----:B------:R-:W-:-:S02]  /*15900*/  SHF.R.U64 R25, R72, 0x10, R73 ;  /* 0x0000001048197819 */ /* 0x000fc40000001249 */
[----:B------:R-:W-:Y:S02]  /*15910*/  PRMT R29, R21, 0x5410, R8 ;  /* 0x00005410151d7816 */ /* 0x000fe40000000008 */
[----:B------:R-:W-:Y:S02]  /*15920*/  PRMT R26, R86, 0x5410, R25 ;  /* 0x00005410561a7816 */ /* 0x000fe40000000019 */
[----:B------:R-:W-:Y:S01]  /*15930*/  SHF.R.U32.HI R30, RZ, 0x10, R9 ;  /* 0x00000010ff1e7819 */ /* 0x000fe20000011609 */
[----:B------:R-:W-:Y:S01]  /*15940*/  IMAD.U32 R31, R29, 0x10000, RZ ;  /* 0x000100001d1f7824 */ /* 0x000fe200078e00ff */
[----:B------:R-:W-:Y:S01]  /*15950*/  SHF.R.U32.HI R73, RZ, 0x10, R73 ;  /* 0x00000010ff497819 */ /* 0x000fe20000011649 */
[----:B------:R-:W-:Y:S01]  /*15960*/  IMAD.U32 R27, R26, 0x10000, RZ ;  /* 0x000100001a1b7824 */ /* 0x000fe200078e00ff */
[----:B------:R-:W-:Y:S02]  /*15970*/  SHF.R.U64 R32, R10, 0x10, R11 ;  /* 0x000000100a207819 */ /* 0x000fe4000000120b */
[----:B------:R-:W-:-:S02]  /*15980*/  PRMT R30, R21, 0x5432, R30 ;  /* 0x00005432151e7816 */ /* 0x000fc4000000001e */
[----:B------:R-:W-:Y:S02]  /*15990*/  SHF.R.U32.HI R10, RZ, 0x10, R11 ;  /* 0x00000010ff0a7819 */ /* 0x000fe4000001160b */
[----:B------:R-:W-:Y:S02]  /*159a0*/  PRMT R86, R86, 0x5432, R73 ;  /* 0x0000543256567816 */ /* 0x000fe40000000049 */
[--C-:B------:R-:W-:Y:S02]  /*159b0*/  SHF.R.U64 R28, R74, 0x10, R75.reuse ;  /* 0x000000104a1c7819 */ /* 0x100fe4000000124b */
[----:B------:R-:W-:Y:S02]  /*159c0*/  PRMT R32, R85, 0x5410, R32 ;  /* 0x0000541055207816 */ /* 0x000fe40000000020 */
[----:B------:R-:W-:Y:S02]  /*159d0*/  LOP3.LUT R29, R29, 0xffff0000, RZ, 0xc0, !PT ;  /* 0xffff00001d1d7812 */ /* 0x000fe400078ec0ff */
[----:B------:R-:W-:-:S02]  /*159e0*/  SHF.R.U32.HI R74, RZ, 0x10, R75 ;  /* 0x00000010ff4a7819 */ /* 0x000fc4000001164b */
[----:B------:R-:W-:Y:S02]  /*159f0*/  PRMT R85, R85, 0x5432, R10 ;  /* 0x0000543255557816 */ /* 0x000fe4000000000a */
[C---:B------:R-:W-:Y:S02]  /*15a00*/  PRMT R28, R87.reuse, 0x5410, R28 ;  /* 0x00005410571c7816 */ /* 0x040fe4000000001c */
[----:B------:R-:W-:Y:S02]  /*15a10*/  PRMT R87, R87, 0x5432, R74 ;  /* 0x0000543257577816 */ /* 0x000fe4000000004a */
[----:B---3--:R-:W-:Y:S02]  /*15a20*/  LEA.HI R0, R0, R7, RZ, 0x1d ;  /* 0x0000000700007211 */ /* 0x008fe400078fe8ff */
[----:B------:R-:W-:Y:S02]  /*15a30*/  LOP3.LUT R7, R5, 0x1c0, RZ, 0xc0, !PT ;  /* 0x000001c005077812 */ /* 0x000fe400078ec0ff */
[----:B------:R-:W-:-:S02]  /*15a40*/  SHF.R.S32.HI R3, RZ, 0x1f, R0 ;  /* 0x0000001fff037819 */ /* 0x000fc40000011400 */
[-C--:B------:R-:W-:Y:S02]  /*15a50*/  LEA.HI R5, R6, R213.reuse, RZ, 0x6 ;  /* 0x000000d506057211 */ /* 0x080fe400078f30ff */
[----:B------:R-:W-:Y:S01]  /*15a60*/  LEA.HI R3, R3, R0, RZ, 0x3 ;  /* 0x0000000003037211 */ /* 0x000fe200078f18ff */
[----:B------:R-:W-:Y:S01]  /*15a70*/  IMAD.SHL.U32 R0, R0, 0x8, RZ ;  /* 0x0000000800007824 */ /* 0x000fe200078e00ff */
[----:B------:R-:W-:Y:S01]  /*15a80*/  SHF.R.U32.HI R13, RZ, 0x3, R7 ;  /* 0x00000003ff0d7819 */ /* 0x000fe20000011607 */
[----:B------:R-:W-:Y:S01]  /*15a90*/  IMAD.SHL.U32 R12, R5, 0x80, RZ ;  /* 0x00000080050c7824 */ /* 0x000fe200078e00ff */
[----:B------:R-:W-:Y:S01]  /*15aa0*/  LOP3.LUT R5, R4, 0xfffffe00, RZ, 0xc0, !PT ;  /* 0xfffffe0004057812 */ /* 0x000fe200078ec0ff */
[----:B------:R-:W-:Y:S01]  /*15ab0*/  IMAD.SHL.U32 R4, R3, 0x400, RZ ;  /* 0x0000040003047824 */ /* 0x000fe200078e00ff */
[----:B------:R-:W-:Y:S02]  /*15ac0*/  LOP3.LUT R0, R7, 0x38, R0, 0xf8, !PT ;  /* 0x0000003807007812 */ /* 0x000fe400078ef800 */
[----:B------:R-:W-:-:S02]  /*15ad0*/  LEA.HI R6, R6, R213, RZ, 0x3 ;  /* 0x000000d506067211 */ /* 0x000fc400078f18ff */
[-C--:B------:R-:W-:Y:S02]  /*15ae0*/  LOP3.LUT R3, R0, R13.reuse, RZ, 0x3c, !PT ;  /* 0x0000000d00037212 */ /* 0x080fe400078e3cff */
[----:B------:R-:W-:Y:S02]  /*15af0*/  LOP3.LUT R4, R4, 0x7fffe000, RZ, 0xc0, !PT ;  /* 0x7fffe00004047812 */ /* 0x000fe400078ec0ff */
[----:B------:R-:W-:Y:S02]  /*15b00*/  LOP3.LUT R6, R7, 0x38, R6, 0xf8, !PT ;  /* 0x0000003807067812 */ /* 0x000fe400078ef806 */
[----:B------:R-:W-:Y:S02]  /*15b10*/  IADD3 R3, R3, R4, R5 ;  /* 0x0000000403037210 */ /* 0x000fe40007ffe005 */
[----:B------:R-:W-:Y:S02]  /*15b20*/  LOP3.LUT R12, R12, 0xffffe000, RZ, 0xc0, !PT ;  /* 0xffffe0000c0c7812 */ /* 0x000fe400078ec0ff */
[----:B------:R-:W-:Y:S01]  /*15b30*/  LOP3.LUT R6, R6, R13, RZ, 0x3c, !PT ;  /* 0x0000000d06067212 */ /* 0x000fe200078e3cff */
[----:B------:R-:W-:-:S03]  /*15b40*/  IMAD R3, R3, 0x2, R16 ;  /* 0x0000000203037824 */ /* 0x000fc600078e0210 */
[----:B------:R-:W-:Y:S02]  /*15b50*/  IADD3 R6, R6, R12, R5 ;  /* 0x0000000c06067210 */ /* 0x000fe40007ffe005 */
[----:B------:R-:W1:Y:S02]  /*15b60*/  LDS.128 R12, [R3+0x14400] ;  /* 0x01440000030c7984 */ /* 0x000e640000000c00 */
[----:B------:R-:W-:-:S05]  /*15b70*/  LEA R0, R6, UR4, 0x1 ;  /* 0x0000000406007c11 */ /* 0x000fca000f8e08ff */
[----:B------:R-:W0:Y:S01]  /*15b80*/  LDS.128 R4, [R0] ;  /* 0x0000000000047984 */ /* 0x000e220000000c00 */
[C---:B-1----:R-:W-:Y:S01]  /*15b90*/  IMAD.U32 R20, R12.reuse, 0x10000, RZ ;  /* 0x000100000c147824 */ /* 0x042fe200078e00ff */
[----:B------:R-:W-:Y:S01]  /*15ba0*/  LOP3.LUT R12, R12, 0xffff0000, RZ, 0xc0, !PT ;  /* 0xffff00000c0c7812 */ /* 0x000fe200078ec0ff */
[C---:B------:R-:W-:Y:S01]  /*15bb0*/  IMAD.U32 R21, R13.reuse, 0x10000, RZ ;  /* 0x000100000d157824 */ /* 0x040fe200078e00ff */
[----:B------:R-:W-:Y:S01]  /*15bc0*/  LOP3.LUT R13, R13, 0xffff0000, RZ, 0xc0, !PT ;  /* 0xffff00000d0d7812 */ /* 0x000fe200078ec0ff */
[C---:B------:R-:W-:Y:S01]  /*15bd0*/  FMUL.FTZ R33, R20.reuse, R31 ;  /* 0x0000001f14217220 */ /* 0x040fe20000410000 */
[----:B------:R-:W-:Y:S01]  /*15be0*/  FMUL.FTZ R35, R20, R27 ;  /* 0x0000001b14237220 */ /* 0x000fe20000410000 */
[----:B------:R-:W-:Y:S02]  /*15bf0*/  IMAD.U32 R20, R30, 0x10000, RZ ;  /* 0x000100001e147824 */ /* 0x000fe400078e00ff */
[----:B------:R-:W-:Y:S01]  /*15c00*/  FMUL.FTZ R37, R12, R29 ;  /* 0x0000001d0c257220 */ /* 0x000fe20000410000 */
[C---:B0-----:R-:W-:Y:S01]  /*15c10*/  IMAD.U32 R8, R4.reuse, 0x10000, RZ ;  /* 0x0001000004087824 */ /* 0x041fe200078e00ff */
[----:B------:R-:W-:Y:S01]  /*15c20*/  LOP3.LUT R4, R4, 0xffff0000, RZ, 0xc0, !PT ;  /* 0xffff000004047812 */ /* 0x000fe200078ec0ff */
[----:B------:R-:W-:-:S02]  /*15c30*/  IMAD.U32 R9, R5, 0x10000, RZ ;  /* 0x0001000005097824 */ /* 0x000fc400078e00ff */
[----:B------:R-:W-:Y:S01]  /*15c40*/  FMUL.FTZ R36, R21, R20 ;  /* 0x0000001415247220 */ /* 0x000fe20000410000 */
[----:B------:R-:W-:Y:S01]  /*15c50*/  FFMA.FTZ R33, R8, R27, -R33 ;  /* 0x0000001b08217223 */ /* 0x000fe20000010821 */
[----:B------:R-:W-:Y:S01]  /*15c60*/  LOP3.LUT R27, R26, 0xffff0000, RZ, 0xc0, !PT ;  /* 0xffff00001a1b7812 */ /* 0x000fe200078ec0ff */
[----:B------:R-:W-:Y:S01]  /*15c70*/  FFMA.FTZ R35, R8, R31, R35 ;  /* 0x0000001f08237223 */ /* 0x000fe20000010023 */
[----:B------:R-:W-:Y:S01]  /*15c80*/  IMAD.U32 R8, R86, 0x10000, RZ ;  /* 0x0001000056087824 */ /* 0x000fe200078e00ff */
[----:B------:R-:W-:Y:S01]  /*15c90*/  LOP3.LUT R30, R30, 0xffff0000, RZ, 0xc0, !PT ;  /* 0xffff00001e1e7812 */ /* 0x000fe200078ec0ff */
[----:B------:R-:W-:Y:S02]  /*15ca0*/  IMAD.U32 R25, R15, 0x10000, RZ ;  /* 0x000100000f197824 */ /* 0x000fe400078e00ff */
[-C--:B------:R-:W-:Y:S01]  /*15cb0*/  FMUL.FTZ R31, R12, R27.reuse ;  /* 0x0000001b0c1f7220 */ /* 0x080fe20000410000 */
[----:B------:R-:W-:Y:S02]  /*15cc0*/  IMAD.U32 R12, R85, 0x10000, RZ ;  /* 0x00010000550c7824 */ /* 0x000fe400078e00ff */
[-C--:B------:R-:W-:Y:S01]  /*15cd0*/  FMUL.FTZ R21, R21, R8.reuse ;  /* 0x0000000815157220 */ /* 0x080fe20000410000 */
[C---:B------:R-:W-:Y:S01]  /*15ce0*/  FFMA.FTZ R26, R4.reuse, R27, -R37 ;  /* 0x0000001b041a7223 */ /* 0x040fe20000010825 */
[----:B------:R-:W-:Y:S01]  /*15cf0*/  FFMA.FTZ R34, R4, R29, R31 ;  /* 0x0000001d04227223 */ /* 0x000fe2000001001f */
[----:B------:R-:W-:Y:S01]  /*15d00*/  FFMA.FTZ R36, R9, R8, -R36 ;  /* 0x0000000809247223 */ /* 0x000fe20000010824 */
[----:B------:R-:W-:-:S02]  /*15d10*/  IMAD.U32 R11, R7, 0x10000, RZ ;  /* 0x00010000070b7824 */ /* 0x000fc400078e00ff */
[----:B------:R-:W-:Y:S01]  /*15d20*/  FFMA.FTZ R20, R9, R20, R21 ;  /* 0x0000001409147223 */ /* 0x000fe20000010015 */
[----:B------:R-:W-:Y:S02]  /*15d30*/  IMAD.U32 R4, R87, 0x10000, RZ ;  /* 0x0001000057047824 */ /* 0x000fe400078e00ff */
[C---:B------:R-:W-:Y:S01]  /*15d40*/  FMUL.FTZ R8, R25.reuse, R12 ;  /* 0x0000000c19087220 */ /* 0x040fe20000410000 */
[----:B------:R-:W-:Y:S01]  /*15d50*/  IMAD.U32 R24, R14, 0x10000, RZ ;  /* 0x000100000e187824 */ /* 0x000fe200078e00ff */
[----:B------:R-:W-:Y:S01]  /*15d60*/  LOP3.LUT R86, R86, 0xffff0000, RZ, 0xc0, !PT ;  /* 0xffff000056567812 */ /* 0x000fe200078ec0ff */
[----:B------:R-:W-:Y:S02]  /*15d70*/  IMAD.U32 R21, R32, 0x10000, RZ ;  /* 0x0001000020157824 */ /* 0x000fe400078e00ff */
[-C--:B------:R-:W-:Y:S01]  /*15d80*/  FMUL.FTZ R38, R25, R4.reuse ;  /* 0x0000000419267220 */ /* 0x080fe20000410000 */
[----:B------:R-:W-:Y:S01]  /*15d90*/  FFMA.FTZ R29, R11, R4, -R8 ;  /* 0x000000040b1d7223 */ /* 0x000fe20000010808 */
[----:B------:R-:W-:Y:S01]  /*15da0*/  LOP3.LUT R5, R5, 0xffff0000, RZ, 0xc0, !PT ;  /* 0xffff000005057812 */ /* 0x000fe200078ec0ff */
[----:B------:R-:W-:-:S02]  /*15db0*/  IMAD.U32 R10, R6, 0x10000, RZ ;  /* 0x00010000060a7824 */ /* 0x000fc400078e00ff */
[C---:B------:R-:W-:Y:S01]  /*15dc0*/  FMUL.FTZ R4, R13.reuse, R30 ;  /* 0x0000001e0d047220 */ /* 0x040fe20000410000 */
[----:B------:R-:W-:Y:S02]  /*15dd0*/  IMAD.U32 R9, R28, 0x10000, RZ ;  /* 0x000100001c097824 */ /* 0x000fe400078e00ff */
[C---:B------:R-:W-:Y:S01]  /*15de0*/  FMUL.FTZ R25, R24.reuse, R21 ;  /* 0x0000001518197220 */ /* 0x040fe20000410000 */
[----:B------:R-:W-:Y:S01]  /*15df0*/  FMUL.FTZ R13, R13, R86 ;  /* 0x000000560d0d7220 */ /* 0x000fe20000410000 */
[----:B------:R-:W-:Y:S01]  /*15e00*/  FFMA.FTZ R38, R11, R12, R38 ;  /* 0x0000000c0b267223 */ /* 0x000fe20000010026 */
[-C--:B------:R-:W-:Y:S01]  /*15e10*/  FMUL.FTZ R27, R24, R9.reuse ;  /* 0x00000009181b7220 */ /* 0x080fe20000410000 */
[----:B------:R-:W-:Y:S01]  /*15e20*/  FFMA.FTZ R25, R10, R9, -R25 ;  /* 0x000000090a197223 */ /* 0x000fe20000010819 */
[----:B------:R-:W-:Y:S01]  /*15e30*/  LOP3.LUT R14, R14, 0xffff0000, RZ, 0xc0, !PT ;  /* 0xffff00000e0e7812 */ /* 0x000fe200078ec0ff */
[----:B------:R-:W-:Y:S01]  /*15e40*/  FFMA.FTZ R11, R5, R86, -R4 ;  /* 0x00000056050b7223 */ /* 0x000fe20000010804 */
[----:B------:R-:W-:Y:S01]  /*15e50*/  LOP3.LUT R15, R15, 0xffff0000, RZ, 0xc0, !PT ;  /* 0xffff00000f0f7812 */ /* 0x000fe200078ec0ff */
[----:B------:R-:W-:Y:S01]  /*15e60*/  FFMA.FTZ R13, R5, R30, R13 ;  /* 0x0000001e050d7223 */ /* 0x000fe2000001000d */
[----:B------:R-:W-:Y:S01]  /*15e70*/  LOP3.LUT R9, R32, 0xffff0000, RZ, 0xc0, !PT ;  /* 0xffff000020097812 */ /* 0x000fe200078ec0ff */
[----:B------:R-:W-:Y:S01]  /*15e80*/  FFMA.FTZ R10, R10, R21, R27 ;  /* 0x000000150a0a7223 */ /* 0x000fe2000001001b */
[----:B------:R-:W-:-:S02]  /*15e90*/  LOP3.LUT R8, R85, 0xffff0000, RZ, 0xc0, !PT ;  /* 0xffff000055087812 */ /* 0x000fc400078ec0ff */
[----:B------:R-:W-:Y:S01]  /*15ea0*/  LOP3.LUT R5, R28, 0xffff0000, RZ, 0xc0, !PT ;  /* 0xffff00001c057812 */ /* 0x000fe200078ec0ff */
[----:B------:R-:W-:Y:S01]  /*15eb0*/  FMUL.FTZ R21, R14, R9 ;  /* 0x000000090e157220 */ /* 0x000fe20000410000 */
[----:B------:R-:W-:Y:S01]  /*15ec0*/  LOP3.LUT R4, R87, 0xffff0000, RZ, 0xc0, !PT ;  /* 0xffff000057047812 */ /* 0x000fe200078ec0ff */
[----:B------:R-:W-:Y:S01]  /*15ed0*/  FMUL.FTZ R24, R15, R8 ;  /* 0x000000080f187220 */ /* 0x000fe20000410000 */
[----:B------:R-:W-:Y:S01]  /*15ee0*/  LOP3.LUT R6, R6, 0xffff0000, RZ, 0xc0, !PT ;  /* 0xffff000006067812 */ /* 0x000fe200078ec0ff */
[-C--:B------:R-:W-:Y:S01]  /*15ef0*/  FMUL.FTZ R14, R14, R5.reuse ;  /* 0x000000050e0e7220 */ /* 0x080fe20000410000 */
[----:B------:R-:W-:Y:S01]  /*15f00*/  LOP3.LUT R7, R7, 0xffff0000, RZ, 0xc0, !PT ;  /* 0xffff000007077812 */ /* 0x000fe200078ec0ff */
[-C--:B------:R-:W-:Y:S02]  /*15f10*/  FMUL.FTZ R27, R15, R4.reuse ;  /* 0x000000040f1b7220 */ /* 0x080fe40000410000 */
        /* <DEDUP_REMOVED lines=14> */
.L_x_2801:
[----:B------:R-:W-:Y:S05]  /*16000*/  BSYNC B0 ;  /* 0x0000000000007941 */ /* 0x000fea0003800000 */
.L_x_2761:
        /* <DEDUP_REMOVED lines=8> */
.L_x_2759:
[----:B---3--:R-:W3:Y:S02]  /*16090*/  LDL R0, [R1+0x5c] ;  /* 0x00005c0001007983 */ /* 0x008ee40000100800 */
[----:B---3--:R-:W-:-:S13]  /*160a0*/  R2UR UR4, R0 ;  /* 0x00000000000472ca */ /* 0x008fda00000e0000 */
[----:B------:R-:W-:-:S05]  /*160b0*/  IMAD.U32 R0, RZ, RZ, UR4 ;  /* 0x00000004ff007e24 */ /* 0x000fca000f8e00ff */
[----:B------:R-:W-:-:S13]  /*160c0*/  ISETP.NE.AND P0, PT, R0, 0x3, PT ;  /* 0x000000030000780c */ /* 0x000fda0003f05270 */
[----:B------:R-:W-:Y:S05]  /*160d0*/  @!P0 BRA `(.L_x_2836) ;  /* 0x0000000000048947 */ /* 0x000fea0003800000 */
[----:B------:R-:W-:Y:S01]  /*160e0*/  BPT.TRAP 0x1 ;  /* 0x000000040000795c */ /* 0x000fe20000300000 */
.L_x_2836:
[----:B------:R-:W-:Y:S01]  /*160f0*/  IMAD R0, R216, 0x8, R16 ;  /* 0x00000008d8007824 */ /* 0x000fe200078e0210 */
[----:B01----:R-:W-:-:S04]  /*16100*/  SHF.L.U32 R3, R218, 0x1f, RZ ;  /* 0x0000001fda037819 */ /* 0x003fc800000006ff */
[----:B------:R0:W1:Y:S01]  /*16110*/  SYNCS.PHASECHK.TRANS64.TRYWAIT P2, [R0+URZ+0x38830], R3 ;  /* 0x03883003000075a7 */ /* 0x000062000804017f */
[----:B------:R-:W-:Y:S05]  /*16120*/  @!P0 BRA `(.L_x_2837) ;  /* 0x0000000000048947 */ /* 0x000fea0003800000 */
[----:B------:R-:W-:Y:S01]  /*16130*/  BPT.TRAP 0x1 ;  /* 0x000000040000795c */ /* 0x000fe20000300000 */
.L_x_2837:
[----:B------:R-:W3:Y:S02]  /*16140*/  S2R R4, SR_TID.X ;  /* 0x0000000000047919 */ /* 0x000ee40000002100 */
[----:B---3--:R-:W-:-:S04]  /*16150*/  LOP3.LUT R4, R4, 0x7f, RZ, 0xc0, !PT ;  /* 0x0000007f04047812 */ /* 0x008fc800078ec0ff */
[----:B------:R-:W-:Y:S01]  /*16160*/  ISETP.NE.AND P1, PT, R4, RZ, PT ;  /* 0x000000ff0400720c */ /* 0x000fe20003f25270 */
[----:B-1----:R-:W-:-:S12]  /*16170*/  @P2 BRA `(.L_x_2838) ;  /* 0x0000000000082947 */ /* 0x002fd80003800000 */
[----:B------:R-:W1:Y:S02]  /*16180*/  SYNCS.PHASECHK.TRANS64.TRYWAIT P2, [R0+URZ+0x38830], R3 ;  /* 0x03883003000075a7 */ /* 0x000e64000804017f */
[----:B-1----:R-:W-:Y:S05]  /*16190*/  @!P2 BRA `(.L_x_2839) ;  /* 0x000001f800e0a947 */ /* 0x002fea0003800000 */
.L_x_2838:
[----:B------:R-:W-:Y:S05]  /*161a0*/  WARPSYNC.ALL ;  /* 0x0000000000007948 */ /* 0x000fea0003800000 */
[----:B01----:R-:W-:Y:S01]  /*161b0*/  VIADD R3, R16, 0x24400 ;  /* 0x0002440010037836 */ /* 0x003fe20000000000 */
[----:B------:R-:W-:Y:S01]  /*161c0*/  R2UR UR20, R84 ;  /* 0x00000000541472ca */ /* 0x000fe200000e0000 */
[----:B------:R-:W-:Y:S01]  /*161d0*/  IMAD.MOV.U32 R5, RZ, RZ, 0x40000040 ;  /* 0x40000040ff057424 */ /* 0x000fe200078e00ff */
[----:B------:R-:W-:Y:S01]  /*161e0*/  WARPGROUP.ARRIVE ;  /* 0x00000000000079c5 */ /* 0x000fe20000000000 */
[----:B------:R-:W-:Y:S01]  /*161f0*/  UMOV UR5, 0x40000040 ;  /* 0x4000004000057882 */ /* 0x000fe20000000000 */
[----:B------:R-:W-:Y:S01]  /*16200*/  SHF.R.U32.HI R3, RZ, 0x4, R3 ;  /* 0x00000004ff037819 */ /* 0x000fe20000011603 */
[----:B------:R-:W-:Y:S01]  /*16210*/  IMAD.MOV.U32 R7, RZ, RZ, 0x40000040 ;  /* 0x40000040ff077424 */ /* 0x000fe200078e00ff */
[----:B------:R-:W-:Y:S01]  /*16220*/  R2UR UR7, R5 ;  /* 0x00000000050772ca */ /* 0x000fe200000e0000 */
[----:B------:R-:W-:Y:S01]  /*16230*/  UMOV UR17, UR5 ;  /* 0x0000000500117c82 */ /* 0x000fe20008000000 */
[----:B------:R-:W-:Y:S01]  /*16240*/  LOP3.LUT R3, R3, 0x3fff, RZ, 0xc0, !PT ;  /* 0x00003fff03037812 */ /* 0x000fe200078ec0ff */
[----:B------:R-:W-:Y:S01]  /*16250*/  IMAD.U32 R13, RZ, RZ, UR5 ;  /* 0x00000005ff0d7e24 */ /* 0x000fe2000f8e00ff */
[----:B------:R-:W-:Y:S01]  /*16260*/  UMOV UR9, UR17 ;  /* 0x0000001100097c82 */ /* 0x000fe20008000000 */
[----:B--2-4-:R-:W-:Y:S01]  /*16270*/  IMAD.MOV.U32 R9, RZ, RZ, 0x40000040 ;  /* 0x40000040ff097424 */ /* 0x014fe200078e00ff */
[----:B------:R-:W-:Y:S01]  /*16280*/  LOP3.LUT R20, R3, 0x10000, RZ, 0xfc, !PT ;  /* 0x0001000003147812 */ /* 0x000fe200078efcff */
[----:B------:R-:W-:Y:S01]  /*16290*/  ULOP3.LUT UR20, UR20, 0x10000, URZ, 0xfc, !UPT ;  /* 0x0001000014147892 */ /* 0x000fe2000f8efc3f */
[----:B------:R-:W-:Y:S01]  /*162a0*/  IMAD.MOV.U32 R11, RZ, RZ, 0x40000040 ;  /* 0x40000040ff0b7424 */ /* 0x000fe200078e00ff */
[----:B------:R-:W-:Y:S01]  /*162b0*/  UMOV UR13, UR17 ;  /* 0x00000011000d7c82 */ /* 0x000fe20008000000 */
[----:B------:R-:W-:Y:S01]  /*162c0*/  R2UR UR11, R9 ;  /* 0x00000000090b72ca */ /* 0x000fe200000e0000 */
[----:B------:R-:W-:Y:S01]  /*162d0*/  IMAD R4, R216, 0xa00, R20 ;  /* 0x00000a00d8047824 */ /* 0x000fe200078e0214 */
[----:B------:R-:W-:Y:S01]  /*162e0*/  UMOV UR25, 0x40000040 ;  /* 0x4000004000197882 */ /* 0x000fe20000000000 */
[----:B------:R-:W-:Y:S01]  /*162f0*/  IMAD.MOV.U32 R9, RZ, RZ, 0x40000040 ;  /* 0x40000040ff097424 */ /* 0x000fe200078e00ff */
        /* <DEDUP_REMOVED lines=10> */
[----:B------:R-:W-:Y:S01]  /*163a0*/  R2UR UR27, R11 ;  /* 0x000000000b1b72ca */ /* 0x000fe200000e0000 */
[----:B------:R-:W-:Y:S01]  /*163b0*/  IMAD.MOV.U32 R9, RZ, RZ, 0x40000040 ;  /* 0x40000040ff097424 */ /* 0x000fe200078e00ff */
[----:B------:R-:W-:Y:S01]  /*163c0*/  R2UR UR10, R8 ;  /* 0x00000000080a72ca */ /* 0x000fe200000e0000 */
[----:B------:R-:W-:Y:S01]  /*163d0*/  VIADD R8, R4, 0x200 ;  /* 0x0000020004087836 */ /* 0x000fe20000000000 */
[----:B------:R-:W-:Y:S01]  /*163e0*/  R2UR UR26, R10 ;  /* 0x000000000a1a72ca */ /* 0x000fe200000e0000 */
        /* <DEDUP_REMOVED lines=8> */
[----:B------:R0:W-:Y:S01]  /*16470*/  STL.64 [R1+0x50], R12 ;  /* 0x0000500c01007387 */ /* 0x0001e20000100a00 */
[----:B------:R-:W-:Y:S01]  /*16480*/  VIADD R8, R4, 0x102 ;  /* 0x0000010204087836 */ /* 0x000fe20000000000 */
[----:B------:R-:W-:Y:S01]  /*16490*/  R2UR UR14, R6 ;  /* 0x00000000060e72ca */ /* 0x000fe200000e0000 */
[C---:B------:R-:W-:Y:S01]  /*164a0*/  VIADD R6, R4.reuse, 0x82 ;  /* 0x0000008204067836 */ /* 0x040fe20000000000 */
[----:B------:R-:W-:Y:S01]  /*164b0*/  R2UR UR15, R7 ;  /* 0x00000000070f72ca */ /* 0x000fe200000e0000 */
[----:B------:R-:W-:Y:S01]  /*164c0*/  IMAD.MOV.U32 R7, RZ, RZ, 0x40000040 ;  /* 0x40000040ff077424 */ /* 0x000fe200078e00ff */
[----:B------:R-:W-:Y:S01]  /*164d0*/  UIADD3 UR56, UR20, 0x804, URZ ;  /* 0x0000080414387890 */ /* 0x000fe2000fffe03f */
[----:B------:R-:W-:Y:S01]  /*164e0*/  VIADD R10, R4, 0x4 ;  /* 0x00000004040a7836 */ /* 0x000fe20000000000 */
[----:B------:R-:W-:Y:S01]  /*164f0*/  UMOV UR57, 0x40000040 ;  /* 0x4000004000397882 */ /* 0x000fe20000000000 */
[----:B------:R-:W-:Y:S01]  /*16500*/  IMAD.MOV.U32 R11, RZ, RZ, 0x40000040 ;  /* 0x40000040ff0b7424 */ /* 0x000fe200078e00ff */
[----:B------:R-:W-:Y:S01]  /*16510*/  UIADD3 UR52, UR20, 0x806, URZ ;  /* 0x0000080614347890 */ /* 0x000fe2000fffe03f */
[----:B------:R-:W1:Y:S01]  /*16520*/  LDC R3, c[0x0][0x448] ;  /* 0x00011200ff037b82 */ /* 0x000e620000000800 */
[----:B0-----:R-:W-:Y:S01]  /*16530*/  IMAD.U32 R13, RZ, RZ, UR25 ;  /* 0x00000019ff0d7e24 */ /* 0x001fe2000f8e00ff */
[----:B------:R-:W-:Y:S01]  /*16540*/  UMOV UR53, 0x40000040 ;  /* 0x4000004000357882 */ /* 0x000fe20000000000 */
[----:B------:R-:W-:Y:S01]  /*16550*/  UIADD3 UR48, UR20, 0xc00, URZ ;  /* 0x00000c0014307890 */ /* 0x000fe2000fffe03f */
[----:B------:R-:W-:Y:S01]  /*16560*/  IMAD.MOV.U32 R5, RZ, RZ, 0x40000040 ;  /* 0x40000040ff057424 */ /* 0x000fe200078e00ff */
[----:B------:R-:W-:Y:S01]  /*16570*/  UMOV UR49, 0x40000040 ;  /* 0x4000004000317882 */ /* 0x000fe20000000000 */
[----:B------:R-:W-:Y:S01]  /*16580*/  UIADD3 UR44, UR20, 0xc02, URZ ;  /* 0x00000c02142c7890 */ /* 0x000fe2000fffe03f */
[----:B------:R-:W-:Y:S01]  /*16590*/  @!P1 VIADD R0, R0, 0x38840 ;  /* 0x0003884000009836 */ /* 0x000fe20000000000 */
[----:B------:R-:W-:Y:S01]  /*165a0*/  UMOV UR45, 0x40000040 ;  /* 0x40000040002d7882 */ /* 0x000fe20000000000 */
[----:B------:R-:W-:Y:S01]  /*165b0*/  UIADD3 UR40, UR20, 0xc04, URZ ;  /* 0x00000c0414287890 */ /* 0x000fe2000fffe03f */
[----:B------:R-:W-:Y:S01]  /*165c0*/  BSSY B0, `(.L_x_2840) ;  /* 0x00009c5000007945 */ /* 0x000fe20003800000 */
[----:B------:R-:W-:Y:S01]  /*165d0*/  UMOV UR41, 0x40000040 ;  /* 0x4000004000297882 */ /* 0x000fe20000000000 */
[----:B------:R-:W-:Y:S01]  /*165e0*/  UIADD3 UR36, UR20, 0xc06, URZ ;  /* 0x00000c0614247890 */ /* 0x000fe2000fffe03f */
[----:B------:R-:W-:Y:S01]  /*165f0*/  @!P1 PRMT R0, RZ, 0x654, R0 ;  /* 0x00000654ff009816 */ /* 0x000fe20000000000 */
        /* <DEDUP_REMOVED lines=10> */
[----:B-1----:R-:W-:Y:S02]  /*166a0*/  ISETP.NE.AND P2, PT, R3, 0x1, PT ;  /* 0x000000010300780c */ /* 0x002fe40003f45270 */
        /* <DEDUP_REMOVED lines=8> */
[----:B------:R-:W-:Y:S02]  /*16730*/  WARPGROUP.DEPBAR.LE gsb0, 0x0 ;  /* 0x00008000000079c5 */ /* 0x000fe40000010000 */
[----:B------:R-:W-:Y:S01]  /*16740*/  WARPGROUP.ARRIVE ;  /* 0x00000000000079c5 */ /* 0x000fe20000000000 */
[----:B------:R-:W-:-:S02]  /*16750*/  CS2R R116, SRZ ;  /* 0x0000000000747805 */ /* 0x000fc4000001ff00 */
[----:B------:R-:W-:Y:S02]  /*16760*/  CS2R R114, SRZ ;  /* 0x0000000000727805 */ /* 0x000fe4000001ff00 */
[----:B------:R-:W-:Y:S02]  /*16770*/  CS2R R112, SRZ ;  /* 0x0000000000707805 */ /* 0x000fe4000001ff00 */
[----:B------:R-:W-:Y:S02]  /*16780*/  CS2R R110, SRZ ;  /* 0x00000000006e7805 */ /* 0x000fe4000001ff00 */
[----:B------:R-:W-:Y:S01]  /*16790*/  CS2R R108, SRZ ;  /* 0x00000000006c7805 */ /* 0x000fe2000001ff00 */
[----:B------:R-:W-:Y:S01]  /*167a0*/  HGMMA.64x16x16.F32.BF16 R48, gdesc[UR4], RZ, !UPT, gsb0 ;  /* 0x00200000043079f0 */ /* 0x000fe2000c0018ff */
[----:B------:R-:W-:Y:S01]  /*167b0*/  UIADD3 UR4, UR20, 0x2, URZ ;  /* 0x0000000214047890 */ /* 0x000fe2000fffe03f */
[----:B------:R-:W-:Y:S02]  /*167c0*/  CS2R R106, SRZ ;  /* 0x00000000006a7805 */ /* 0x000fe4000001ff00 */
[----:B------:R-:W-:-:S02]  /*167d0*/  CS2R R104, SRZ ;  /* 0x0000000000687805 */ /* 0x000fc4000001ff00 */
[----:B------:R-:W-:Y:S02]  /*167e0*/  CS2R R102, SRZ ;  /* 0x0000000000667805 */ /* 0x000fe4000001ff00 */
[----:B------:R-:W-:Y:S02]  /*167f0*/  CS2R R100, SRZ ;  /* 0x0000000000647805 */ /* 0x000fe4000001ff00 */
[----:B------:R-:W-:Y:S02]  /*16800*/  CS2R R98, SRZ ;  /* 0x0000000000627805 */ /* 0x000fe4000001ff00 */
[----:B------:R-:W-:Y:S01]  /*16810*/  CS2R R96, SRZ ;  /* 0x0000000000607805 */ /* 0x000fe2000001ff00 */
[----:B------:R-:W-:Y:S01]  /*16820*/  UMOV UR24, UR4 ;  /* 0x0000000400187c82 */ /* 0x000fe20008000000 */
[----:B------:R-:W-:Y:S01]  /*16830*/  CS2R R94, SRZ ;  /* 0x00000000005e7805 */ /* 0x000fe2000001ff00 */
[----:B------:R-:W-:Y:S01]  /*16840*/  IMAD.U32 R12, RZ, RZ, UR24 ;  /* 0x00000018ff0c7e24 */ /* 0x000fe2000f8e00ff */
[----:B------:R-:W-:-:S02]  /*16850*/  CS2R R92, SRZ ;  /* 0x00000000005c7805 */ /* 0x000fc4000001ff00 */
[----:B------:R-:W-:Y:S02]  /*16860*/  CS2R R90, SRZ ;  /* 0x00000000005a7805 */ /* 0x000fe4000001ff00 */
[----:B------:R-:W-:Y:S02]  /*16870*/  CS2R R88, SRZ ;  /* 0x0000000000587805 */ /* 0x000fe4000001ff00 */
[----:B------:R-:W-:Y:S01]  /*16880*/  CS2R R86, SRZ ;  /* 0x0000000000567805 */ /* 0x000fe2000001ff00 */
[----:B------:R0:W-:Y:S01]  /*16890*/  STL.64 [R1+0x48], R12 ;  /* 0x0000480c01007387 */ /* 0x0001e20000100a00 */
[----:B------:R-:W-:Y:S02]  /*168a0*/  WARPGROUP.DEPBAR.LE gsb0, 0x0 ;  /* 0x00008000000079c5 */ /* 0x000fe40000010000 */
[----:B-----5:R-:W-:-:S06]  /*168b0*/  WARPGROUP.ARRIVE ;  /* 0x00000000000079c5 */ /* 0x020fcc0000000000 */
        /* <DEDUP_REMOVED lines=383> */
[----:B------:R-:W-:Y:S01]  /*180b0*/  R2UR UR58, R10 ;  /* 0x000000000a3a72ca */ /* 0x000fe200000e0000 */
[----:B------:R-:W-:Y:S01]  /*180c0*/  VIADD R10, R4, 0x506 ;  /* 0x00000506040a7836 */ /* 0x000fe20000000000 */
[----:B------:R-:W-:Y:S01]  /*180d0*/  R2UR UR59, R11 ;  /* 0x000000000b3b72ca */ /* 0x000fe200000e0000 */
[----:B------:R-:W-:-:S03]  /*180e0*/  IMAD.MOV.U32 R11, RZ, RZ, 0x40000040 ;  /* 0x40000040ff0b7424 */ /* 0x000fc600078e00ff */
        /* <DEDUP_REMOVED lines=16> */
[----:B------:R-:W-:Y:S02]  /*181f0*/  R2UR UR38, R10 ;  /* 0x000000000a2672ca */ /* 0x000fe400000e0000 */
[----:B------:R-:W-:Y:S01]  /*18200*/  R2UR UR39, R11 ;  /* 0x000000000b2772ca */ /* 0x000fe200000e0000 */
[----:B------:R-:W0:Y:S01]  /*18210*/  @P2 LDC R10, c[0x0][0x450] ;  /* 0x00011400ff0a2b82 */ /* 0x000e220000000800 */
        /* <DEDUP_REMOVED lines=17> */
[----:B------:R1:W-:Y:S01]  /*18330*/  STL.64 [R1], R12 ;  /* 0x0000000c01007387 */ /* 0x0003e20000100a00 */
        /* <DEDUP_REMOVED lines=21> */
[----:B------:R-:W-:Y:S01]  /*18490*/  IMAD.MOV.U32 R7, RZ, RZ, 0x40000040 ;  /* 0x40000040ff077424 */ /* 0x000fe200078e00ff */
[----:B------:R-:W-:Y:S02]  /*184a0*/  WARPGROUP.DEPBAR.LE gsb0, 0x0 ;  /* 0x00008000000079c5 */ /* 0x000fe40000010000 */
[----:B------:R-:W-:-:S06]  /*184b0*/  WARPGROUP.ARRIVE ;  /* 0x00000000000079c5 */ /* 0x000fcc0000000000 */
[----:B------:R-:W-:Y:S03]  /*184c0*/  HGMMA.64x16x16.F32.BF16 R56, gdesc[UR24], R56, gsb0 ;  /* 0x00200000183879f0 */ /* 0x000fe60008001838 */
        /* <DEDUP_REMOVED lines=190> */
[----:B------:R-:W-:Y:S02]  /*190b0*/  WARPGROUP.DEPBAR.LE gsb0, 0x0 ;  /* 0x00008000000079c5 */ /* 0x000fe40000010000 */
[----:B------:R-:W-:-:S06]  /*190c0*/  WARPGROUP.ARRIVE ;  /* 0x00000000000079c5 */ /* 0x000fcc0000000000 */
[----:B------:R-:W-:Y:S01]  /*190d0*/  HGMMA.64x16x16.F32.BF16 R56, gdesc[UR40], R56, gsb0 ;  /* 0x00200000283879f0 */ /* 0x000fe20008001838 */
[----:B------:R-:W-:Y:S01]  /*190e0*/  ULDC UR42, c[0x0][0x988] ;  /* 0x00026200002a7ab9 */ /* 0x000fe20000000800 */
[----:B------:R-:W-:Y:S01]  /*190f0*/  ULDC UR43, c[0x0][0x988] ;  /* 0x00026200002b7ab9 */ /* 0x000fe20000000800 */
[----:B------:R-:W-:Y:S02]  /*19100*/  WARPGROUP.DEPBAR.LE gsb0, 0x0 ;  /* 0x00008000000079c5 */ /* 0x000fe40000010000 */
[----:B------:R-:W-:-:S06]  /*19110*/  WARPGROUP.ARRIVE ;  /* 0x00000000000079c5 */ /* 0x000fcc0000000000 */
[----:B------:R-:W-:Y:S03]  /*19120*/  HGMMA.64x16x16.F32.BF16 R48, gdesc[UR16], R48, gsb0 ;  /* 0x00200000103079f0 */ /* 0x000fe60008001830 */
[----:B------:R-:W-:Y:S02]  /*19130*/  WARPGROUP.DEPBAR.LE gsb0, 0x0 ;  /* 0x00008000000079c5 */ /* 0x000fe40000010000 */
[----:B------:R-:W-:-:S06]  /*19140*/  WARPGROUP.ARRIVE ;  /* 0x00000000000079c5 */ /* 0x000fcc0000000000 */
[----:B------:R-:W-:Y:S03]  /*19150*/  HGMMA.64x16x16.F32.BF16 R40, gdesc[UR12], R40, gsb0 ;  /* 0x002000000c2879f0 */ /* 0x000fe60008001828 */
[----:B------:R-:W-:Y:S02]  /*19160*/  WARPGROUP.DEPBAR.LE gsb0, 0x0 ;  /* 0x00008000000079c5 */ /* 0x000fe40000010000 */
[----:B------:R-:W-:-:S06]  /*19170*/  WARPGROUP.ARRIVE ;  /* 0x00000000000079c5 */ /* 0x000fcc0000000000 */
[----:B------:R-:W-:Y:S01]  /*19180*/  HGMMA.64x16x16.F32.BF16 R32, gdesc[UR8], R32, gsb0 ;  /* 0x00200000082079f0 */ /* 0x000fe20008001820 */
[----:B------:R-:W-:Y:S02]  /*19190*/  ULDC UR8, c[0x0][0x9d8] ;  /* 0x0002760000087ab9 */ /* 0x000fe40000000800 */
        /* <DEDUP_REMOVED lines=12> */
[----:B------:R-:W-:Y:S01]  /*19260*/  ULDC UR38, c[0x0][0x9d8] ;  /* 0x0002760000267ab9 */ /* 0x000fe20000000800 */
        /* <DEDUP_REMOVED lines=9> */
[----:B------:R-:W-:Y:S01]  /*19300*/  R2UR UR6, R6 ;  /* 0x00000000060672ca */ /* 0x000fe200000e0000 */
[----:B------:R-:W-:Y:S01]  /*19310*/  UMOV UR4, UR36 ;  /* 0x0000002400047c82 */ /* 0x000fe20008000000 */
[----:B------:R-:W-:Y:S01]  /*19320*/  R2UR UR7, R7 ;  /* 0x00000000070772ca */ /* 0x000fe200000e0000 */
[----:B------:R-:W-:Y:S01]  /*19330*/  UMOV UR5, UR37 ;  /* 0x0000002500057c82 */ /* 0x000fe20008000000 */
[----:B------:R-:W-:Y:S01]  /*19340*/  VIADD R6, R4, 0x906 ;  /* 0x0000090604067836 */ /* 0x000fe20000000000 */
[----:B------:R-:W2:Y:S01]  /*19350*/  MUFU.TANH R8, R8 ;  /* 0x0000000800087308 */ /* 0x000ea20000002400 */
[----:B------:R-:W-:-:S02]  /*19360*/  IMAD.MOV.U32 R7, RZ, RZ, 0x40000040 ;  /* 0x40000040ff077424 */ /* 0x000fc400078e00ff */
[----:B------:R-:W-:Y:S01]  /*19370*/  FMUL.FTZ R9, R56, UR8 ;  /* 0x0000000838097c20 */ /* 0x000fe20008410000 */
[----:B------:R-:W-:Y:S02]  /*19380*/  VIADD R4, R4, 0x986 ;  /* 0x0000098604047836 */ /* 0x000fe40000000000 */
[----:B------:R-:W-:Y:S01]  /*19390*/  FMUL.FTZ R11, R57, UR8 ;  /* 0x00000008390b7c20 */ /* 0x000fe20008410000 */
[----:B-1----:R-:W-:Y:S01]  /*193a0*/  FMUL.FTZ R13, R61, UR8 ;  /* 0x000000083d0d7c20 */ /* 0x002fe20008410000 */
[----:B------:R-:W1:Y:S08]  /*193b0*/  MUFU.TANH R66, R66 ;  /* 0x0000004200427308 */ /* 0x000e700000002400 */
[----:B------:R-:W3:Y:S08]  /*193c0*/  MUFU.TANH R62, R62 ;  /* 0x0000003e003e7308 */ /* 0x000ef00000002400 */
[----:B------:R-:W4:Y:S08]  /*193d0*/  MUFU.TANH R63, R63 ;  /* 0x0000003f003f7308 */ /* 0x000f300000002400 */
        /* <DEDUP_REMOVED lines=10> */
[----:B------:R-:W-:Y:S01]  /*19480*/  R2UR UR6, R6 ;  /* 0x00000000060672ca */ /* 0x000fe200000e0000 */
[----:B------:R-:W-:Y:S01]  /*19490*/  UMOV UR4, UR36 ;  /* 0x0000002400047c82 */ /* 0x000fe20008000000 */
[----:B------:R-:W-:Y:S01]  /*194a0*/  R2UR UR7, R7 ;  /* 0x00000000070772ca */ /* 0x000fe200000e0000 */
[----:B------:R-:W-:Y:S01]  /*194b0*/  UMOV UR5, UR37 ;  /* 0x0000002500057c82 */ /* 0x000fe20008000000 */
[----:B------:R-:W0:Y:S01]  /*194c0*/  @P2 LDC R6, c[0x0][0x44c] ;  /* 0x00011300ff062b82 */ /* 0x000e220000000800 */
[----:B------:R-:W-:Y:S01]  /*194d0*/  IMAD.IADD R7, R234, 0x1, R230 ;  /* 0x00000001ea077824 */ /* 0x000fe200078e02e6 */
[----:B------:R-:W4:Y:S08]  /*194e0*/  MUFU.TANH R50, R50 ;  /* 0x0000003200327308 */ /* 0x000f300000002400 */
[----:B------:R-:W4:Y:S08]  /*194f0*/  MUFU.TANH R51, R51 ;  /* 0x0000003300337308 */ /* 0x000f300000002400 */
[----:B------:R-:W4:Y:S01]  /*19500*/  MUFU.TANH R54, R54 ;  /* 0x0000003600367308 */ /* 0x000f220000002400 */
[----:B0-----:R-:W-:-:S07]  /*19510*/  @P2 IMAD.HI.U32 R3, R7, R6, RZ ;  /* 0x0000000607032227 */ /* 0x001fce00078e00ff */
[----:B------:R-:W0:Y:S01]  /*19520*/  MUFU.TANH R55, R55 ;  /* 0x0000003700377308 */ /* 0x000e220000002400 */
[----:B------:R-:W-:Y:S01]  /*19530*/  IMAD R6, R2, -0x50, R232 ;  /* 0xffffffb002067824 */ /* 0x000fe200078e02e8 */
[----:B------:R-:W-:-:S04]  /*19540*/  @P2 SHF.R.U32.HI R7, RZ, R10, R3 ;  /* 0x0000000aff072219 */ /* 0x000fc80000011603 */
[----:B------:R-:W-:Y:S01]  /*19550*/  IADD3 R3, -R233, 0x50, R6 ;  /* 0x00000050e9037810 */ /* 0x000fe20007ffe106 */
[----:B------:R-:W2:Y:S01]  /*19560*/  SHFL.IDX PT, R10, R7, 0x1, 0x1c1f ;  /* 0x003c1f00070a7f89 */ /* 0x000ea200000e0000 */
[----:B------:R-:W-:Y:S01]  /*19570*/  MUFU.TANH R13, R13 ;  /* 0x0000000d000d7308 */ /* 0x000fe20000002400 */
        /* <DEDUP_REMOVED lines=9> */
[----:B------:R-:W-:Y:S01]  /*19610*/  IMAD R4, R2, -0x50, RZ ;  /* 0xffffffb002047824 */ /* 0x000fe200078e02ff */
[----:B------:R-:W-:Y:S01]  /*19620*/  R2UR UR7, R5 ;  /* 0x00000000050772ca */ /* 0x000fe200000e0000 */
[----:B------:R-:W-:Y:S01]  /*19630*/  UMOV UR4, UR36 ;  /* 0x0000002400047c82 */ /* 0x000fe20008000000 */
[----:B------:R-:W-:Y:S01]  /*19640*/  UMOV UR5, UR37 ;  /* 0x0000002500057c82 */ /* 0x000fe20008000000 */
[----:B------:R-:W0:Y:S01]  /*19650*/  MUFU.TANH R42, R42 ;  /* 0x0000002a002a7308 */ /* 0x000e220000002400 */
[----:B------:R-:W-:Y:S01]  /*19660*/  IADD3 R5, -R233, 0x51, R4 ;  /* 0x00000051e9057810 */ /* 0x000fe20007ffe104 */
[----:B------:R-:W-:Y:S01]  /*19670*/  FMUL.FTZ R70, R41, UR8 ;  /* 0x0000000829467c20 */ /* 0x000fe20008410000 */
[----:B------:R-:W-:-:S02]  /*19680*/  FMUL.FTZ R72, R44, UR8 ;  /* 0x000000082c487c20 */ /* 0x000fc40008410000 */
[----:B------:R-:W-:-:S03]  /*19690*/  IADD3 R4, -R228, R5, R232 ;  /* 0x00000005e4047210 */ /* 0x000fc60007ffe1e8 */
[----:B------:R-:W0:Y:S01]  /*196a0*/  MUFU.TANH R43, R43 ;  /* 0x0000002b002b7308 */ /* 0x000e220000002400 */
[----:B--2---:R-:W-:-:S04]  /*196b0*/  VIADDMNMX R6, R10, R4, R3, PT ;  /* 0x000000040a067246 */ /* 0x004fc80003800103 */
[C---:B------:R-:W-:Y:S02]  /*196c0*/  ISETP.GT.AND P3, PT, R6.reuse, RZ, PT ;  /* 0x000000ff0600720c */ /* 0x040fe40003f64270 */
[C---:B------:R-:W-:Y:S01]  /*196d0*/  ISETP.GT.AND P4, PT, R6.reuse, 0x1, PT ;  /* 0x000000010600780c */ /* 0x040fe20003f84270 */
[----:B------:R-:W2:Y:S01]  /*196e0*/  MUFU.TANH R46, R46 ;  /* 0x0000002e002e7308 */ /* 0x000ea20000002400 */
[----:B------:R-:W-:Y:S02]  /*196f0*/  ISETP.GT.AND P5, PT, R6, 0x8, PT ;  /* 0x000000080600780c */ /* 0x000fe40003fa4270 */
[----:B------:R-:W-:Y:S02]  /*19700*/  FSEL R5, R8, -INF , P3 ;  /* 0xff80000008057808 */ /* 0x000fe40001800000 */
[----:B-1----:R-:W-:Y:S02]  /*19710*/  FSEL R66, R66, -INF , P4 ;  /* 0xff80000042427808 */ /* 0x002fe40002000000 */
[----:B------:R-:W-:Y:S01]  /*19720*/  ISETP.GT.AND P3, PT, R6, 0x9, PT ;  /* 0x000000090600780c */ /* 0x000fe20003f64270 */
[----:B------:R-:W1:Y:S01]  /*19730*/  MUFU.TANH R47, R47 ;  /* 0x0000002f002f7308 */ /* 0x000e620000002400 */
[----:B---3--:R-:W-:-:S02]  /*19740*/  FSEL R64, R62, -INF , P5 ;  /* 0xff8000003e407808 */ /* 0x008fc40002800000 */
[----:B------:R-:W-:Y:S02]  /*19750*/  FMNMX.FTZ R21, R5, R66, !PT ;  /* 0x0000004205157209 */ /* 0x000fe40007810000 */
[----:B------:R-:W-:Y:S02]  /*19760*/  ISETP.GT.AND P4, PT, R6, 0x10, PT ;  /* 0x000000100600780c */ /* 0x000fe40003f84270 */
[----:B----4-:R-:W-:Y:S01]  /*19770*/  FSEL R62, R63, -INF , P3 ;  /* 0xff8000003f3e7808 */ /* 0x010fe20001800000 */
[----:B------:R-:W-:Y:S01]  /*19780*/  MUFU.TANH R68, R68 ;  /* 0x0000004400447308 */ /* 0x000fe20000002400 */
[----:B------:R-:W-:Y:S02]  /*19790*/  FMNMX.FTZ R21, R64, R21, !PT ;  /* 0x0000001540157209 */ /* 0x000fe40007810000 */
[----:B------:R-:W-:Y:S02]  /*197a0*/  ISETP.GT.AND P3, PT, R6, 0x11, PT ;  /* 0x000000110600780c */ /* 0x000fe40003f64270 */
[----:B------:R-:W-:-:S02]  /*197b0*/  FSEL R60, R50, -INF , P4 ;  /* 0xff800000323c7808 */ /* 0x000fc40002000000 */
[----:B------:R-:W-:Y:S01]  /*197c0*/  FMNMX.FTZ R21, R62, R21, !PT ;  /* 0x000000153e157209 */ /* 0x000fe20007810000 */
[----:B------:R-:W-:Y:S01]  /*197d0*/  MUFU.TANH R70, R70 ;  /* 0x0000004600467308 */ /* 0x000fe20000002400 */
[----:B------:R-:W-:Y:S02]  /*197e0*/  ISETP.GT.AND P4, PT, R6, 0x18, PT ;  /* 0x000000180600780c */ /* 0x000fe40003f84270 */
[----:B------:R-:W-:Y:S02]  /*197f0*/  FSEL R58, R51, -INF , P3 ;  /* 0xff800000333a7808 */ /* 0x000fe40001800000 */
[----:B------:R-:W-:Y:S01]  /*19800*/  FMNMX.FTZ R21, R60, R21, !PT ;  /* 0x000000153c157209 */ /* 0x000fe20007810000 */
[----:B------:R-:W-:Y:S02]  /*19810*/  WARPGROUP.DEPBAR.LE gsb0, 0x0 ;  /* 0x00008000000079c5 */ /* 0x000fe40000010000 */
[----:B------:R-:W-:Y:S01]  /*19820*/  WARPGROUP.ARRIVE ;  /* 0x00000000000079c5 */ /* 0x000fe20000000000 */
[----:B------:R-:W-:Y:S01]  /*19830*/  ISETP.GT.AND P3, PT, R6, 0x19, PT ;  /* 0x000000190600780c */ /* 0x000fe20003f64270 */
[----:B------:R-:W-:Y:S01]  /*19840*/  FMUL.FTZ R34, R34, UR8 ;  /* 0x0000000822227c20 */ /* 0x000fe20008410000 */
[----:B------:R-:W-:Y:S01]  /*19850*/  FSEL R56, R54, -INF , P4 ;  /* 0xff80000036387808 */ /* 0x000fe20002000000 */
[----:B------:R-:W-:Y:S01]  /*19860*/  FMUL.FTZ R35, R35, UR8 ;  /* 0x0000000823237c20 */ /* 0x000fe20008410000 */
[----:B------:R-:W-:Y:S01]  /*19870*/  FMNMX.FTZ R21, R58, R21, !PT ;  /* 0x000000153a157209 */ /* 0x000fe20007810000 */
[----:B------:R-:W-:Y:S01]  /*19880*/  HGMMA.64x16x16.F32.BF16 R24, gdesc[UR4], R24, gsb0 ;  /* 0x00200000041879f0 */ /* 0x000fe20008001818 */
[----:B------:R-:W-:Y:S01]  /*19890*/  ISETP.GT.AND P4, PT, R6, 0x20, PT ;  /* 0x000000200600780c */ /* 0x000fe20003f84270 */
[----:B------:R-:W3:Y:S01]  /*198a0*/  MUFU.TANH R34, R34 ;  /* 0x0000002200227308 */ /* 0x000ee20000002400 */
[----:B0-----:R-:W-:Y:S01]  /*198b0*/  FSEL R54, R55, -INF , P3 ;  /* 0xff80000037367808 */ /* 0x001fe20001800000 */
[----:B------:R-:W-:Y:S01]  /*198c0*/  FMUL.FTZ R38, R38, UR8 ;  /* 0x0000000826267c20 */ /* 0x000fe20008410000 */
[----:B------:R-:W-:Y:S01]  /*198d0*/  FMNMX.FTZ R21, R56, R21, !PT ;  /* 0x0000001538157209 */ /* 0x000fe20007810000 */
[----:B------:R-:W-:Y:S01]  /*198e0*/  FMUL.FTZ R39, R39, UR8 ;  /* 0x0000000827277c20 */ /* 0x000fe20008410000 */
[----:B------:R-:W-:Y:S01]  /*198f0*/  ISETP.GT.AND P3, PT, R6, 0x21, PT ;  /* 0x000000210600780c */ /* 0x000fe20003f64270 */
[----:B------:R-:W-:Y:S01]  /*19900*/  FMUL.FTZ R76, R36, UR8 ;  /* 0x00000008244c7c20 */ /* 0x000fe20008410000 */
[----:B------:R-:W-:Y:S01]  /*19910*/  FSEL R50, R42, -INF , P4 ;  /* 0xff8000002a327808 */ /* 0x000fe20002000000 */
[----:B------:R-:W-:Y:S01]  /*19920*/  MUFU.TANH R35, R35 ;  /* 0x0000002300237308 */ /* 0x000fe20000002400 */
[----:B------:R-:W-:Y:S01]  /*19930*/  FMNMX.FTZ R21, R54, R21, !PT ;  /* 0x0000001536157209 */ /* 0x000fe20007810000 */
[----:B------:R-:W-:Y:S01]  /*19940*/  ULDC UR4, c[0x0][0x988] ;  /* 0x0002620000047ab9 */ /* 0x000fe20000000800 */
[----:B------:R-:W-:Y:S01]  /*19950*/  ISETP.GT.AND P4, PT, R6, 0x28, PT ;  /* 0x000000280600780c */ /* 0x000fe20003f84270 */
[----:B------:R-:W-:Y:S01]  /*19960*/  FMUL.FTZ R78, R37, UR8 ;  /* 0x00000008254e7c20 */ /* 0x000fe20008410000 */
[----:B------:R-:W-:-:S02]  /*19970*/  FSEL R42, R43, -INF , P3 ;  /* 0xff8000002b2a7808 */ /* 0x000fc40001800000 */
[----:B------:R-:W-:Y:S01]  /*19980*/  FMNMX.FTZ R21, R50, R21, !PT ;  /* 0x0000001532157209 */ /* 0x000fe20007810000 */
[----:B------:R1:W0:Y:S01]  /*19990*/  MUFU.TANH R10, R38 ;  /* 0x00000026000a7308 */ /* 0x0002220000002400 */
[----:B------:R-:W-:Y:S02]  /*199a0*/  ISETP.GT.AND P3, PT, R6, 0x29, PT ;  /* 0x000000290600780c */ /* 0x000fe40003f64270 */
[----:B--2---:R-:W-:Y:S02]  /*199b0*/  FSEL R46, R46, -INF , P4 ;  /* 0xff8000002e2e7808 */ /* 0x004fe40002000000 */
[----:B------:R-:W-:Y:S02]  /*199c0*/  FMNMX.FTZ R21, R42, R21, !PT ;  /* 0x000000152a157209 */ /* 0x000fe40007810000 */
[----:B------:R-:W-:Y:S01]  /*199d0*/  ISETP.GT.AND P4, PT, R6, 0x30, PT ;  /* 0x000000300600780c */ /* 0x000fe20003f84270 */
[----:B------:R-:W2:Y:S01]  /*199e0*/  MUFU.TANH R14, R39 ;  /* 0x00000027000e7308 */ /* 0x000ea20000002400 */
[----:B-1----:R-:W-:-:S02]  /*199f0*/  FSEL R38, R47, -INF , P3 ;  /* 0xff8000002f267808 */ /* 0x002fc40001800000 */
[----:B------:R-:W-:Y:S02]  /*19a00*/  FMNMX.FTZ R21, R46, R21, !PT ;  /* 0x000000152e157209 */ /* 0x000fe40007810000 */
[----:B------:R-:W-:Y:S02]  /*19a10*/  ISETP.GT.AND P3, PT, R6, 0x31, PT ;  /* 0x000000310600780c */ /* 0x000fe40003f64270 */
[----:B---3--:R-:W-:Y:S01]  /*19a20*/  FSEL R34, R34, -INF , P4 ;  /* 0xff80000022227808 */ /* 0x008fe20002000000 */
[----:B------:R-:W-:Y:S01]  /*19a30*/  MUFU.TANH R72, R72 ;  /* 0x0000004800487308 */ /* 0x000fe20000002400 */
[----:B------:R-:W-:Y:S02]  /*19a40*/  FMNMX.FTZ R21, R38, R21, !PT ;  /* 0x0000001526157209 */ /* 0x000fe40007810000 */
[----:B------:R-:W-:Y:S02]  /*19a50*/  ISETP.GT.AND P4, PT, R6, 0x38, PT ;  /* 0x000000380600780c */ /* 0x000fe40003f84270 */
[----:B------:R-:W-:-:S03]  /*19a60*/  FMNMX.FTZ R21, R34, R21, !PT ;  /* 0x0000001522157209 */ /* 0x000fc60007810000 */
[----:B------:R-:W-:Y:S08]  /*19a70*/  MUFU.TANH R76, R76 ;  /* 0x0000004c004c7308 */ /* 0x000ff00000002400 */
[----:B------:R-:W-:Y:S01]  /*19a80*/  MUFU.TANH R78, R78 ;  /* 0x0000004e004e7308 */ /* 0x000fe20000002400 */
[----:B------:R-:W-:Y:S02]  /*19a90*/  WARPGROUP.DEPBAR.LE gsb0, 0x0 ;  /* 0x00008000000079c5 */ /* 0x000fe40000010000 */
[----:B------:R-:W-:Y:S01]  /*19aa0*/  FMUL.FTZ R26, R26, UR8 ;  /* 0x000000081a1a7c20 */ /* 0x000fe20008410000 */
[----:B------:R-:W-:Y:S01]  /*19ab0*/  FMUL.FTZ R27, R27, UR8 ;  /* 0x000000081b1b7c20 */ /* 0x000fe20008410000 */
[----:B------:R-:W-:Y:S01]  /*19ac0*/  FMUL.FTZ R8, R30, UR8 ;  /* 0x000000081e087c20 */ /* 0x000fe20008410000 */
[----:B------:R-:W-:-:S02]  /*19ad0*/  FMUL.FTZ R31, R31, UR8 ;  /* 0x000000081f1f7c20 */ /* 0x000fc40008410000 */
[----:B------:R1:W3:Y:S01]  /*19ae0*/  MUFU.TANH R12, R26 ;  /* 0x0000001a000c7308 */ /* 0x0002e20000002400 */
[----:B0-----:R-:W-:Y:S01]  /*19af0*/  FSEL R30, R10, -INF , P4 ;  /* 0xff8000000a1e7808 */ /* 0x001fe20002000000 */
[----:B------:R-:W-:Y:S01]  /*19b00*/  FMUL.FTZ R24, R24, UR8 ;  /* 0x0000000818187c20 */ /* 0x000fe20008410000 */
[C---:B------:R-:W-:Y:S01]  /*19b10*/  ISETP.GT.AND P4, PT, R6.reuse, 0x40, PT ;  /* 0x000000400600780c */ /* 0x040fe20003f84270 */
[----:B------:R-:W-:Y:S01]  /*19b20*/  FMUL.FTZ R29, R29, UR8 ;  /* 0x000000081d1d7c20 */ /* 0x000fe20008410000 */
[----:B------:R0:W-:Y:S03]  /*19b30*/  @!P1 SYNCS.ARRIVE.TRANS64.RED.A1T0 RZ, [R0+URZ], RZ ;  /* 0x000000ff00ff99a7 */ /* 0x0001e6000810043f */
[----:B------:R4:W0:Y:S01]  /*19b40*/  MUFU.TANH R39, R27 ;  /* 0x0000001b00277308 */ /* 0x0008220000002400 */
[----:B-1----:R-:W-:Y:S01]  /*19b50*/  FSEL R26, R35, -INF , P3 ;  /* 0xff800000231a7808 */ /* 0x002fe20001800000 */
[----:B------:R-:W-:Y:S01]  /*19b60*/  FMUL.FTZ R35, R49, UR8 ;  /* 0x0000000831237c20 */ /* 0x000fe20008410000 */
[----:B------:R-:W-:-:S02]  /*19b70*/  ISETP.GT.AND P3, PT, R6, 0x39, PT ;  /* 0x000000390600780c */ /* 0x000fc40003f64270 */
[----:B------:R-:W-:Y:S02]  /*19b80*/  FMNMX.FTZ R21, R26, R21, !PT ;  /* 0x000000151a157209 */ /* 0x000fe40007810000 */
[----:B--2---:R-:W-:Y:S01]  /*19b90*/  FSEL R14, R14, -INF , P3 ;  /* 0xff8000000e0e7808 */ /* 0x004fe20001800000 */
[----:B------:R-:W1:Y:S01]  /*19ba0*/  MUFU.TANH R8, R8 ;  /* 0x0000000800087308 */ /* 0x000e620000002400 */
[----:B----4-:R-:W-:Y:S01]  /*19bb0*/  FMNMX.FTZ R27, R30, R21, !PT ;  /* 0x000000151e1b7209 */ /* 0x010fe20007810000 */
[----:B------:R-:W-:Y:S01]  /*19bc0*/  FMUL.FTZ R21, R48, UR8 ;  /* 0x0000000830157c20 */ /* 0x000fe20008410000 */
[----:B------:R-:W-:Y:S01]  /*19bd0*/  ISETP.GT.AND P3, PT, R6, 0x41, PT ;  /* 0x000000410600780c */ /* 0x000fe20003f64270 */
[----:B------:R-:W-:Y:S01]  /*19be0*/  FMUL.FTZ R48, R52, UR8 ;  /* 0x0000000834307c20 */ /* 0x000fe20008410000 */
[----:B---3--:R-:W-:Y:S01]  /*19bf0*/  FSEL R12, R12, -INF , P4 ;  /* 0xff8000000c0c7808 */ /* 0x008fe20002000000 */
[----:B------:R-:W-:Y:S01]  /*19c00*/  FMUL.FTZ R52, R53, UR8 ;  /* 0x0000000835347c20 */ /* 0x000fe20008410000 */
[----:B------:R-:W-:Y:S01]  /*19c10*/  FMNMX.FTZ R27, R14, R27, !PT ;  /* 0x0000001b0e1b7209 */ /* 0x000fe20007810000 */
[----:B------:R-:W2:Y:S01]  /*19c20*/  MUFU.TANH R31, R31 ;  /* 0x0000001f001f7308 */ /* 0x000ea20000002400 */
[----:B------:R-:W-:-:S02]  /*19c30*/  ISETP.GT.AND P4, PT, R6, 0x48, PT ;  /* 0x000000480600780c */ /* 0x000fc40003f84270 */
[----:B0-----:R-:W-:Y:S02]  /*19c40*/  FSEL R10, R39, -INF , P3 ;  /* 0xff800000270a7808 */ /* 0x001fe40001800000 */
[----:B------:R-:W-:Y:S01]  /*19c50*/  FMNMX.FTZ R27, R12, R27, !PT ;  /* 0x0000001b0c1b7209 */ /* 0x000fe20007810000 */
[----:B------:R0:W3:Y:S01]  /*19c60*/  SHFL.IDX PT, R39, R7, RZ, 0x1c1f ;  /* 0x001c1fff07277589 */ /* 0x0000e200000e0000 */
[----:B------:R-:W-:Y:S01]  /*19c70*/  ISETP.GT.AND P3, PT, R6, 0x49, PT ;  /* 0x000000490600780c */ /* 0x000fe20003f64270 */
[----:B------:R-:W-:Y:S01]  /*19c80*/  MUFU.TANH R21, R21 ;  /* 0x0000001500157308 */ /* 0x000fe20000002400 */
[----:B-1----:R-:W-:Y:S02]  /*19c90*/  FSEL R8, R8, -INF , P4 ;  /* 0xff80000008087808 */ /* 0x002fe40002000000 */
[----:B------:R-:W-:Y:S01]  /*19ca0*/  FMNMX.FTZ R27, R10, R27, !PT ;  /* 0x0000001b0a1b7209 */ /* 0x000fe20007810000 */
[----:B0-----:R-:W-:-:S03]  /*19cb0*/  FMUL.FTZ R7, R25, UR8 ;  /* 0x0000000819077c20 */ /* 0x001fc60008410000 */
[----:B------:R-:W-:Y:S01]  /*19cc0*/  FMNMX.FTZ R27, R8, R27, !PT ;  /* 0x0000001b081b7209 */ /* 0x000fe20007810000 */
[----:B------:R-:W0:Y:S01]  /*19cd0*/  MUFU.TANH R35, R35 ;  /* 0x0000002300237308 */ /* 0x000e220000002400 */
[----:B--2---:R-:W-:Y:S01]  /*19ce0*/  FSEL R6, R31, -INF , P3 ;  /* 0xff8000001f067808 */ /* 0x004fe20001800000 */
[----:B------:R-:W-:-:S03]  /*19cf0*/  FMUL.FTZ R31, R45, UR8 ;  /* 0x000000082d1f7c20 */ /* 0x000fc60008410000 */
[----:B------:R-:W-:-:S03]  /*19d00*/  FMNMX.FTZ R27, R6, R27, !PT ;  /* 0x0000001b061b7209 */ /* 0x000fc60007810000 */
[----:B------:R-:W1:Y:S02]  /*19d10*/  MUFU.TANH R48, R48 ;  /* 0x0000003000307308 */ /* 0x000e640000002400 */
[----:B------:R-:W2:Y:S01]  /*19d20*/  SHFL.BFLY PT, R74, R27, 0x2, 0x1f ;  /* 0x0c401f001b4a7f89 */ /* 0x000ea200000e0000 */
[----:B---3--:R-:W-:Y:S01]  /*19d30*/  VIADDMNMX R25, R39, R4, R3, PT ;  /* 0x0000000427197246 */ /* 0x008fe20003800103 */
[----:B------:R-:W-:-:S04]  /*19d40*/  IMAD.U32 R3, RZ, RZ, UR4 ;  /* 0x00000004ff037e24 */ /* 0x000fc8000f8e00ff */
[----:B------:R-:W3:Y:S01]  /*19d50*/  MUFU.TANH R52, R52 ;  /* 0x0000003400347308 */ /* 0x000ee20000002400 */
[C---:B------:R-:W-:Y:S02]  /*19d60*/  ISETP.GT.AND P3, PT, R25.reuse, RZ, PT ;  /* 0x000000ff1900720c */ /* 0x040fe40003f64270 */
[C---:B------:R-:W-:Y:S02]  /*19d70*/  ISETP.GT.AND P5, PT, R25.reuse, 0x1, PT ;  /* 0x000000011900780c */ /* 0x040fe40003fa4270 */
[----:B------:R-:W-:Y:S02]  /*19d80*/  ISETP.GT.AND P4, PT, R25, 0x8, PT ;  /* 0x000000081900780c */ /* 0x000fe40003f84270 */
[----:B------:R-:W-:Y:S01]  /*19d90*/  FSEL R11, R11, -INF , P5 ;  /* 0xff8000000b0b7808 */ /* 0x000fe20002800000 */
[----:B------:R-:W4:Y:S01]  /*19da0*/  MUFU.TANH R31, R31 ;  /* 0x0000001f001f7308 */ /* 0x000f220000002400 */
[C---:B------:R-:W-:Y:S02]  /*19db0*/  ISETP.GT.AND P5, PT, R25.reuse, 0x9, PT ;  /* 0x000000091900780c */ /* 0x040fe40003fa4270 */
[----:B------:R-:W-:-:S02]  /*19dc0*/  ISETP.GT.AND P6, PT, R25, 0x11, PT ;  /* 0x000000111900780c */ /* 0x000fc40003fc4270 */
[----:B------:R-:W-:Y:S02]  /*19dd0*/  FSEL R36, R13, -INF , P5 ;  /* 0xff8000000d247808 */ /* 0x000fe40002800000 */
[----:B0-----:R-:W-:Y:S01]  /*19de0*/  FSEL R44, R35, -INF , P6 ;  /* 0xff800000232c7808 */ /* 0x001fe20003000000 */
[----:B------:R-:W-:Y:S01]  /*19df0*/  MUFU.TANH R80, R24 ;  /* 0x0000001800507308 */ /* 0x000fe20000002400 */
[----:B--2---:R-:W-:Y:S01]  /*19e00*/  FMNMX.FTZ R40, R27, R74, !PT ;  /* 0x0000004a1b287209 */ /* 0x004fe20007810000 */
[----:B------:R-:W-:Y:S01]  /*19e10*/  FMUL.FTZ R27, R33, UR8 ;  /* 0x00000008211b7c20 */ /* 0x000fe20008410000 */
[----:B------:R-:W-:Y:S01]  /*19e20*/  FMUL.FTZ R33, R28, UR8 ;  /* 0x000000081c217c20 */ /* 0x000fe20008410000 */
[----:B------:R-:W-:Y:S01]  /*19e30*/  FSEL R28, R9, -INF , P3 ;  /* 0xff800000091c7808 */ /* 0x000fe20001800000 */
[----:B------:R-:W-:Y:S01]  /*19e40*/  FMUL.FTZ R74, R32, UR8 ;  /* 0x00000008204a7c20 */ /* 0x000fe20008410000 */
[----:B------:R-:W0:Y:S01]  /*19e50*/  SHFL.BFLY PT, R41, R40, 0x1, 0x1f ;  /* 0x0c201f0028297f89 */ /* 0x000e2200000e0000 */
[----:B------:R-:W-:Y:S01]  /*19e60*/  FSEL R32, R15, -INF , P4 ;  /* 0xff8000000f207808 */ /* 0x000fe20002000000 */
[----:B------:R-:W-:Y:S01]  /*19e70*/  MUFU.TANH R27, R27 ;  /* 0x0000001b001b7308 */ /* 0x000fe20000002400 */
[----:B------:R-:W-:-:S02]  /*19e80*/  FMNMX.FTZ R9, R28, R11, !PT ;  /* 0x0000000b1c097209 */ /* 0x000fc40007810000 */
[C---:B------:R-:W-:Y:S02]  /*19e90*/  ISETP.GT.AND P3, PT, R25.reuse, 0x10, PT ;  /* 0x000000101900780c */ /* 0x040fe40003f64270 */
[----:B------:R-:W-:Y:S02]  /*19ea0*/  FMNMX.FTZ R9, R32, R9, !PT ;  /* 0x0000000920097209 */ /* 0x000fe40007810000 */
[C---:B------:R-:W-:Y:S01]  /*19eb0*/  ISETP.GT.AND P4, PT, R25.reuse, 0x18, PT ;  /* 0x000000181900780c */ /* 0x040fe20003f84270 */
[----:B------:R-:W2:Y:S01]  /*19ec0*/  MUFU.TANH R74, R74 ;  /* 0x0000004a004a7308 */ /* 0x000ea20000002400 */
[----:B------:R-:W-:Y:S02]  /*19ed0*/  FMNMX.FTZ R9, R36, R9, !PT ;  /* 0x0000000924097209 */ /* 0x000fe40007810000 */
[----:B------:R-:W-:Y:S02]  /*19ee0*/  ISETP.GT.AND P5, PT, R25, 0x19, PT ;  /* 0x000000191900780c */ /* 0x000fe40003fa4270 */
[----:B-1----:R-:W-:-:S02]  /*19ef0*/  FSEL R48, R48, -INF , P4 ;  /* 0xff80000030307808 */ /* 0x002fc40002000000 */
[----:B---3--:R-:W-:Y:S01]  /*19f00*/  FSEL R52, R52, -INF , P5 ;  /* 0xff80000034347808 */ /* 0x008fe20002800000 */
[----:B------:R1:W3:Y:S01]  /*19f10*/  MUFU.TANH R15, R7 ;  /* 0x00000007000f7308 */ /* 0x0002e20000002400 */
[----:B------:R-:W-:-:S04]  /*19f20*/  ISETP.GT.AND P4, PT, R25, 0x21, PT ;  /* 0x000000211900780c */ /* 0x000fc80003f84270 */
[----:B------:R-:W-:Y:S02]  /*19f30*/  FSEL R70, R70, -INF , P4 ;  /* 0xff80000046467808 */ /* 0x000fe40002000000 */
[----:B0-----:R-:W-:Y:S01]  /*19f40*/  FMNMX.FTZ R4, R40, R41, !PT ;  /* 0x0000002928047209 */ /* 0x001fe20007810000 */
[----:B------:R-:W0:Y:S01]  /*19f50*/  MUFU.TANH R33, R33 ;  /* 0x0000002100217308 */ /* 0x000e220000002400 */
[----:B------:R-:W-:Y:S02]  /*19f60*/  FSEL R40, R21, -INF , P3 ;  /* 0xff80000015287808 */ /* 0x000fe40001800000 */
[----:B------:R-:W-:Y:S01]  /*19f70*/  ISETP.GT.AND P3, PT, R25, 0x20, PT ;  /* 0x000000201900780c */ /* 0x000fe20003f64270 */
[----:B------:R-:W-:Y:S01]  /*19f80*/  FMUL.FTZ R13, R4, R3 ;  /* 0x00000003040d7220 */ /* 0x000fe20000410000 */
[----:B------:R-:W-:Y:S01]  /*19f90*/  FMNMX.FTZ R9, R40, R9, !PT ;  /* 0x0000000928097209 */ /* 0x000fe20007810000 */
[----:B------:R-:W0:Y:S01]  /*19fa0*/  @P2 LDC R21, c[0x0][0x44c] ;  /* 0x00011300ff152b82 */ /* 0x000e220000000800 */
[----:B------:R-:W-:Y:S01]  /*19fb0*/  FSEL R68, R68, -INF , P3 ;  /* 0xff80000044447808 */ /* 0x000fe20001800000 */
[----:B------:R-:W-:Y:S01]  /*19fc0*/  MUFU.TANH R29, R29 ;  /* 0x0000001d001d7308 */ /* 0x000fe20000002400 */
[----:B------:R-:W-:-:S02]  /*19fd0*/  FMNMX.FTZ R9, R44, R9, !PT ;  /* 0x000000092c097209 */ /* 0x000fc40007810000 */
[----:B------:R-:W-:Y:S02]  /*19fe0*/  FSETP.NEU.FTZ.AND P6, PT, R4, -INF , PT ;  /* 0xff8000000400780b */ /* 0x000fe40003fdd000 */
[----:B------:R-:W-:Y:S02]  /*19ff0*/  FMNMX.FTZ R9, R48, R9, !PT ;  /* 0x0000000930097209 */ /* 0x000fe40007810000 */
[----:B------:R-:W-:Y:S02]  /*1a000*/  ISETP.GT.AND P3, PT, R25, 0x28, PT ;  /* 0x000000281900780c */ /* 0x000fe40003f64270 */
[----:B------:R-:W-:Y:S02]  /*1a010*/  FMNMX.FTZ R9, R52, R9, !PT ;  /* 0x0000000934097209 */ /* 0x000fe40007810000 */
[----:B-1----:R-:W-:Y:S02]  /*1a020*/  FSEL R7, R13, RZ, P6 ;  /* 0x000000ff0d077208 */ /* 0x002fe40003000000 */
[----:B------:R-:W-:-:S02]  /*1a030*/  FMNMX.FTZ R9, R68, R9, !PT ;  /* 0x0000000944097209 */ /* 0x000fc40007810000 */
[C---:B------:R-:W-:Y:S01]  /*1a040*/  ISETP.GT.AND P4, PT, R25.reuse, 0x29, PT ;  /* 0x000000291900780c */ /* 0x040fe20003f84270 */
[-CC-:B------:R-:W-:Y:S01]  /*1a050*/  FFMA.FTZ R24, R66, R3.reuse, -R7.reuse ;  /* 0x0000000342187223 */ /* 0x180fe20000010807 */
[----:B------:R-:W-:Y:S01]  /*1a060*/  FSEL R72, R72, -INF , P3 ;  /* 0xff80000048487808 */ /* 0x000fe20001800000 */
[--C-:B------:R-:W-:Y:S01]  /*1a070*/  FFMA.FTZ R211, R64, R3, -R7.reuse ;  /* 0x0000000340d37223 */ /* 0x100fe20000010807 */
[----:B------:R-:W-:Y:S01]  /*1a080*/  FMNMX.FTZ R9, R70, R9, !PT ;  /* 0x0000000946097209 */ /* 0x000fe20007810000 */
[-CC-:B------:R-:W-:Y:S01]  /*1a090*/  FFMA.FTZ R205, R60, R3.reuse, -R7.reuse ;  /* 0x000000033ccd7223 */ /* 0x180fe20000010807 */
[----:B------:R-:W-:Y:S01]  /*1a0a0*/  ISETP.GT.AND P3, PT, R25, 0x30, PT ;  /* 0x000000301900780c */ /* 0x000fe20003f64270 */
[-CC-:B------:R-:W-:Y:S01]  /*1a0b0*/  FFMA.FTZ R207, R56, R3.reuse, -R7.reuse ;  /* 0x0000000338cf7223 */ /* 0x180fe20000010807 */
[----:B----4-:R-:W-:Y:S01]  /*1a0c0*/  FSEL R66, R31, -INF , P4 ;  /* 0xff8000001f427808 */ /* 0x010fe20002000000 */
[--C-:B------:R-:W-:Y:S01]  /*1a0d0*/  FFMA.FTZ R209, R5, R3, -R7.reuse ;  /* 0x0000000305d17223 */ /* 0x100fe20000010807 */
[----:B------:R-:W-:Y:S01]  /*1a0e0*/  FMNMX.FTZ R9, R72, R9, !PT ;  /* 0x0000000948097209 */ /* 0x000fe20007810000 */
[----:B------:R-:W-:Y:S01]  /*1a0f0*/  MUFU.EX2 R24, R24 ;  /* 0x0000001800187308 */ /* 0x000fe20000000800 */
[C---:B------:R-:W-:Y:S01]  /*1a100*/  ISETP.GT.AND P4, PT, R25.reuse, 0x31, PT ;  /* 0x000000311900780c */ /* 0x040fe20003f84270 */
[-CC-:B------:R-:W-:Y:S01]  /*1a110*/  FFMA.FTZ R62, R62, R3.reuse, -R7.reuse ;  /* 0x000000033e3e7223 */ /* 0x180fe20000010807 */
[----:B--2---:R-:W-:Y:S01]  /*1a120*/  FSEL R74, R74, -INF , P3 ;  /* 0xff8000004a4a7808 */ /* 0x004fe20001800000 */
[--C-:B------:R-:W-:Y:S01]  /*1a130*/  FFMA.FTZ R58, R58, R3, -R7.reuse ;  /* 0x000000033a3a7223 */ /* 0x100fe20000010807 */
[----:B------:R-:W-:Y:S01]  /*1a140*/  FMNMX.FTZ R9, R66, R9, !PT ;  /* 0x0000000942097209 */ /* 0x000fe20007810000 */
[-CC-:B------:R-:W-:Y:S01]  /*1a150*/  FFMA.FTZ R54, R54, R3.reuse, -R7.reuse ;  /* 0x0000000336367223 */ /* 0x180fe20000010807 */
[----:B------:R-:W-:Y:S01]  /*1a160*/  ISETP.GT.AND P3, PT, R25, 0x38, PT ;  /* 0x000000381900780c */ /* 0x000fe20003f64270 */
[----:B------:R-:W1:Y:S01]  /*1a170*/  MUFU.EX2 R209, R209 ;  /* 0x000000d100d17308 */ /* 0x000e620000000800 */
[----:B------:R-:W-:Y:S01]  /*1a180*/  FSEL R64, R27, -INF , P4 ;  /* 0xff8000001b407808 */ /* 0x000fe20002000000 */
[--C-:B------:R-:W-:Y:S01]  /*1a190*/  FFMA.FTZ R201, R50, R3, -R7.reuse ;  /* 0x0000000332c97223 */ /* 0x100fe20000010807 */
[----:B------:R-:W-:Y:S01]  /*1a1a0*/  FMNMX.FTZ R9, R74, R9, !PT ;  /* 0x000000094a097209 */ /* 0x000fe20007810000 */
[-CC-:B------:R-:W-:Y:S01]  /*1a1b0*/  FFMA.FTZ R42, R42, R3.reuse, -R7.reuse ;  /* 0x000000032a2a7223 */ /* 0x180fe20000010807 */
[C---:B------:R-:W-:Y:S01]  /*1a1c0*/  ISETP.GT.AND P4, PT, R25.reuse, 0x39, PT ;  /* 0x000000391900780c */ /* 0x040fe20003f84270 */
[--C-:B------:R-:W-:Y:S01]  /*1a1d0*/  FFMA.FTZ R203, R46, R3, -R7.reuse ;  /* 0x000000032ecb7223 */ /* 0x100fe20000010807 */
[----:B------:R-:W-:Y:S01]  /*1a1e0*/  FSEL R76, R76, -INF , P3 ;  /* 0xff8000004c4c7808 */ /* 0x000fe20001800000 */
[----:B------:R-:W2:Y:S01]  /*1a1f0*/  MUFU.EX2 R211, R211 ;  /* 0x000000d300d37308 */ /* 0x000ea20000000800 */
[----:B------:R-:W-:Y:S01]  /*1a200*/  FMNMX.FTZ R9, R64, R9, !PT ;  /* 0x0000000940097209 */ /* 0x000fe20007810000 */
[-CC-:B------:R-:W-:Y:S01]  /*1a210*/  FFMA.FTZ R38, R38, R3.reuse, -R7.reuse ;  /* 0x0000000326267223 */ /* 0x180fe20000010807 */
[C---:B------:R-:W-:Y:S01]  /*1a220*/  ISETP.GT.AND P3, PT, R25.reuse, 0x40, PT ;  /* 0x000000401900780c */ /* 0x040fe20003f64270 */
[-CC-:B------:R-:W-:Y:S01]  /*1a230*/  FFMA.FTZ R197, R34, R3.reuse, -R7.reuse ;  /* 0x0000000322c57223 */ /* 0x180fe20000010807 */
[----:B------:R-:W-:Y:S01]  /*1a240*/  FSEL R78, R78, -INF , P4 ;  /* 0xff8000004e4e7808 */ /* 0x000fe20002000000 */
[--C-:B------:R-:W-:Y:S01]  /*1a250*/  FFMA.FTZ R26, R26, R3, -R7.reuse ;  /* 0x000000031a1a7223 */ /* 0x100fe20000010807 */
[----:B------:R-:W-:Y:S01]  /*1a260*/  FMNMX.FTZ R9, R76, R9, !PT ;  /* 0x000000094c097209 */ /* 0x000fe20007810000 */
[----:B------:R-:W4:Y:S01]  /*1a270*/  MUFU.EX2 R62, R62 ;  /* 0x0000003e003e7308 */ /* 0x000f220000000800 */
        /* <DEDUP_REMOVED lines=8> */
[----:B---3--:R-:W-:Y:S01]  /*1a300*/  FSEL R60, R15, -INF , P4 ;  /* 0xff8000000f3c7808 */ /* 0x008fe20002000000 */
[--C-:B------:R-:W-:Y:S01]  /*1a310*/  FFMA.FTZ R195, R8, R3, -R7.reuse ;  /* 0x0000000308c37223 */ /* 0x100fe20000010807 */
[----:B------:R-:W-:Y:S01]  /*1a320*/  FMNMX.FTZ R9, R80, R9, !PT ;  /* 0x0000000950097209 */ /* 0x000fe20007810000 */
[----:B------:R-:W-:Y:S01]  /*1a330*/  FFMA.FTZ R6, R6, R3, -R7 ;  /* 0x0000000306067223 */ /* 0x000fe20000010807 */
[----:B------:R-:W-:Y:S01]  /*1a340*/  ISETP.GT.AND P4, PT, R25, 0x49, PT ;  /* 0x000000491900780c */ /* 0x000fe20003f84270 */
[----:B------:R-:W3:Y:S01]  /*1a350*/  MUFU.EX2 R205, R205 ;  /* 0x000000cd00cd7308 */ /* 0x000ee20000000800 */
[----:B0-----:R-:W-:Y:S01]  /*1a360*/  FSEL R82, R33, -INF , P3 ;  /* 0xff80000021527808 */ /* 0x001fe20001800000 */
[----:B-1----:R-:W-:Y:S01]  /*1a370*/  FADD.FTZ R8, R209, R24 ;  /* 0x00000018d1087221 */ /* 0x002fe20000010000 */
[----:B------:R-:W-:Y:S01]  /*1a380*/  FMNMX.FTZ R9, R60, R9, !PT ;  /* 0x000000093c097209 */ /* 0x000fe20007810000 */
[----:B------:R-:W-:Y:S01]  /*1a390*/  @P2 IMAD.HI.U32 R12, R230, R21, RZ ;  /* 0x00000015e60c2227 */ /* 0x000fe200078e00ff */
[----:B------:R-:W-:-:S03]  /*1a3a0*/  FSEL R84, R29, -INF , P4 ;  /* 0xff8000001d547808 */ /* 0x000fc60002000000 */
[----:B--2---:R-:W-:Y:S01]  /*1a3b0*/  FADD.FTZ R21, R211, R8 ;  /* 0x00000008d3157221 */ /* 0x004fe20000010000 */
[----:B------:R-:W-:Y:S01]  /*1a3c0*/  FMNMX.FTZ R9, R82, R9, !PT ;  /* 0x0000000952097209 */ /* 0x000fe20007810000 */
[----:B------:R-:W0:Y:S01]  /*1a3d0*/  @P2 LDC R29, c[0x0][0x450] ;  /* 0x00011400ff1d2b82 */ /* 0x000e220000000800 */
[----:B------:R-:W1:Y:S01]  /*1a3e0*/  MUFU.EX2 R58, R58 ;  /* 0x0000003a003a7308 */ /* 0x000e620000000800 */
[----:B----4-:R-:W-:Y:S01]  /*1a3f0*/  FADD.FTZ R8, R62, R21 ;  /* 0x000000153e087221 */ /* 0x010fe20000010000 */
[----:B------:R-:W-:Y:S01]  /*1a400*/  FMNMX.FTZ R9, R84, R9, !PT ;  /* 0x0000000954097209 */ /* 0x000fe20007810000 */
[----:B------:R-:W-:Y:S01]  /*1a410*/  IMAD.MOV.U32 R31, RZ, RZ, R230 ;  /* 0x000000ffff1f7224 */ /* 0x000fe200078e00e6 */
[----:B------:R-:W-:Y:S02]  /*1a420*/  F2FP.BF16.F32.PACK_AB R209, R24, R209 ;  /* 0x000000d118d1723e */ /* 0x000fe400000010ff */
[----:B------:R-:W-:Y:S02]  /*1a430*/  CS2R R50, SRZ ;  /* 0x0000000000327805 */ /* 0x000fe4000001ff00 */
[----:B------:R-:W-:Y:S01]  /*1a440*/  F2FP.BF16.F32.PACK_AB R211, R62, R211 ;  /* 0x000000d33ed3723e */ /* 0x000fe200000010ff */
[----:B------:R-:W2:Y:S01]  /*1a450*/  SHFL.BFLY PT, R56, R9, 0x2, 0x1f ;  /* 0x0c401f0009387f89 */ /* 0x000ea200000e0000 */
[----:B------:R-:W4:Y:S01]  /*1a460*/  MUFU.EX2 R207, R207 ;  /* 0x000000cf00cf7308 */ /* 0x000f220000000800 */
[----:B------:R-:W-:-:S02]  /*1a470*/  CS2R R62, SRZ ;  /* 0x00000000003e7805 */ /* 0x000fc4000001ff00 */
[----:B------:R-:W-:-:S05]  /*1a480*/  CS2R R46, SRZ ;  /* 0x00000000002e7805 */ /* 0x000fca000001ff00 */
[----:B------:R-:W4:Y:S01]  /*1a490*/  MUFU.EX2 R54, R54 ;  /* 0x0000003600367308 */ /* 0x000f220000000800 */
[----:B0-----:R-:W-:-:S07]  /*1a4a0*/  @P2 SHF.R.U32.HI R31, RZ, R29, R12 ;  /* 0x0000001dff1f2219 */ /* 0x001fce000001160c */
[----:B------:R-:W-:Y:S01]  /*1a4b0*/  MUFU.EX2 R201, R201 ;  /* 0x000000c900c97308 */ /* 0x000fe20000000800 */
[----:B---3--:R-:W-:Y:S01]  /*1a4c0*/  FADD.FTZ R29, R205, R8 ;  /* 0x00000008cd1d7221 */ /* 0x008fe20000010000 */
[----:B-1----:R-:W-:-:S03]  /*1a4d0*/  F2FP.BF16.F32.PACK_AB R205, R58, R205 ;  /* 0x000000cd3acd723e */ /* 0x002fc600000010ff */
[----:B------:R-:W-:Y:S01]  /*1a4e0*/  FADD.FTZ R12, R58, R29 ;  /* 0x0000001d3a0c7221 */ /* 0x000fe20000010000 */
[----:B------:R-:W-:Y:S02]  /*1a4f0*/  CS2R R58, SRZ ;  /* 0x00000000003a7805 */ /* 0x000fe4000001ff00 */
[----:B--2---:R-:W-:Y:S01]  /*1a500*/  FMNMX.FTZ R56, R9, R56, !PT ;  /* 0x0000003809387209 */ /* 0x004fe20007810000 */
[----:B------:R-:W-:Y:S04]  /*1a510*/  MUFU.EX2 R42, R42 ;  /* 0x0000002a002a7308 */ /* 0x000fe80000000800 */
[----:B------:R-:W0:Y:S04]  /*1a520*/  SHFL.BFLY PT, R5, R56, 0x1, 0x1f ;  /* 0x0c201f0038057f89 */ /* 0x000e2800000e0000 */
[----:B------:R-:W-:Y:S08]  /*1a530*/  MUFU.EX2 R203, R203 ;  /* 0x000000cb00cb7308 */ /* 0x000ff00000000800 */
[----:B------:R-:W-:Y:S08]  /*1a540*/  MUFU.EX2 R38, R38 ;  /* 0x0000002600267308 */ /* 0x000ff00000000800 */
[----:B------:R-:W-:Y:S01]  /*1a550*/  MUFU.EX2 R197, R197 ;  /* 0x000000c500c57308 */ /* 0x000fe20000000800 */
[----:B0-----:R-:W-:-:S02]  /*1a560*/  FMNMX.FTZ R5, R56, R5, !PT ;  /* 0x0000000538057209 */ /* 0x001fc40007810000 */
[----:B------:R-:W-:Y:S02]  /*1a570*/  CS2R R56, SRZ ;  /* 0x0000000000387805 */ /* 0x000fe4000001ff00 */
        /* <DEDUP_REMOVED lines=14> */
[----:B------:R-:W-:Y:S01]  /*1a660*/  IADD3 R28, R31, R232, -R228 ;  /* 0x000000e81f1c7210 */ /* 0x000fe20007ffe8e4 */
[----:B----4-:R-:W-:Y:S01]  /*1a670*/  FADD.FTZ R31, R207, R12 ;  /* 0x0000000ccf1f7221 */ /* 0x010fe20000010000 */
        /* <DEDUP_REMOVED lines=12> */
[----:B------:R-:W1:Y:S01]  /*1a740*/  MUFU.EX2 R210, R210 ;  /* 0x000000d200d27308 */ /* 0x000e620000000800 */
[----:B------:R-:W-:Y:S01]  /*1a750*/  IMAD.HI R28, R28, 0x66666667, RZ ;  /* 0x666666671c1c7827 */ /* 0x000fe200078e02ff */
[----:B------:R-:W-:-:S02]  /*1a760*/  F2FP.BF16.F32.PACK_AB R207, R54, R207 ;  /* 0x000000cf36cf723e */ /* 0x000fc400000010ff */
[----:B------:R-:W-:Y:S02]  /*1a770*/  CS2R R76, SRZ ;  /* 0x00000000004c7805 */ /* 0x000fe4000001ff00 */
[----:B------:R-:W-:Y:S02]  /*1a780*/  CS2R R74, SRZ ;  /* 0x00000000004a7805 */ /* 0x000fe4000001ff00 */
[----:B------:R-:W-:Y:S02]  /*1a790*/  CS2R R72, SRZ ;  /* 0x0000000000487805 */ /* 0x000fe4000001ff00 */
[----:B------:R-:W-:Y:S02]  /*1a7a0*/  CS2R R70, SRZ ;  /* 0x0000000000467805 */ /* 0x000fe4000001ff00 */
[----:B------:R-:W-:Y:S01]  /*1a7b0*/  CS2R R68, SRZ ;  /* 0x0000000000447805 */ /* 0x000fe2000001ff00 */
[----:B------:R-:W2:Y:S01]  /*1a7c0*/  MUFU.EX2 R9, R9 ;  /* 0x0000000900097308 */ /* 0x000ea20000000800 */
[----:B0-----:R-:W-:Y:S01]  /*1a7d0*/  FADD.FTZ R21, R208, R7 ;  /* 0x00000007d0157221 */ /* 0x001fe20000010000 */
[----:B------:R-:W-:-:S02]  /*1a7e0*/  F2FP.BF16.F32.PACK_AB R208, R7, R208 ;  /* 0x000000d007d0723e */ /* 0x000fc400000010ff */
[----:B------:R-:W-:Y:S02]  /*1a7f0*/  CS2R R66, SRZ ;  /* 0x0000000000427805 */ /* 0x000fe4000001ff00 */
[----:B------:R-:W-:Y:S02]  /*1a800*/  CS2R R64, SRZ ;  /* 0x0000000000407805 */ /* 0x000fe4000001ff00 */
        /* <DEDUP_REMOVED lines=8> */
[----:B------:R-:W-:Y:S01]  /*1a890*/  FADD.FTZ R8, R54, R31 ;  /* 0x0000001f36087221 */ /* 0x000fe20000010000 */
[----:B------:R-:W-:Y:S01]  /*1a8a0*/  FFMA.FTZ R31, R78, R3, -R15 ;  /* 0x000000034e1f7223 */ /* 0x000fe2000001080f */
[----:B------:R-:W-:Y:S02]  /*1a8b0*/  F2FP.BF16.F32.PACK_AB R210, R9, R210 ;  /* 0x000000d209d2723e */ /* 0x000fe400000010ff */
[----:B------:R-:W-:Y:S01]  /*1a8c0*/  CS2R R78, SRZ ;  /* 0x00000000004e7805 */ /* 0x000fe2000001ff00 */
[----:B------:R-:W-:Y:S01]  /*1a8d0*/  FADD.FTZ R33, R201, R8 ;  /* 0x00000008c9217221 */ /* 0x000fe20000010000 */
[----:B------:R-:W-:Y:S01]  /*1a8e0*/  F2FP.BF16.F32.PACK_AB R201, R42, R201 ;  /* 0x000000c92ac9723e */ /* 0x000fe200000010ff */
[----:B------:R-:W2:Y:S01]  /*1a8f0*/  MUFU.EX2 R206, R206 ;  /* 0x000000ce00ce7308 */ /* 0x000ea20000000800 */
[----:B0-----:R-:W-:Y:S01]  /*1a900*/  FADD.FTZ R0, R204, R21 ;  /* 0x00000015cc007221 */ /* 0x001fe20000010000 */
[----:B------:R-:W-:Y:S01]  /*1a910*/  FADD.FTZ R8, R42, R33 ;  /* 0x000000212a087221 */ /* 0x000fe20000010000 */
[----:B------:R-:W-:-:S02]  /*1a920*/  CS2R R54, SRZ ;  /* 0x0000000000367805 */ /* 0x000fc4000001ff00 */
[----:B------:R-:W-:Y:S01]  /*1a930*/  CS2R R42, SRZ ;  /* 0x00000000002a7805 */ /* 0x000fe2000001ff00 */
[----:B------:R-:W-:Y:S01]  /*1a940*/  FADD.FTZ R33, R203, R8 ;  /* 0x00000008cb217221 */ /* 0x000fe20000010000 */
[C---:B------:R-:W-:Y:S01]  /*1a950*/  F2FP.BF16.F32.PACK_AB R203, R38.reuse, R203 ;  /* 0x000000cb26cb723e */ /* 0x040fe200000010ff */
[----:B------:R-:W0:Y:S01]  /*1a960*/  MUFU.EX2 R13, R13 ;  /* 0x0000000d000d7308 */ /* 0x000e220000000800 */
[C---:B-1----:R-:W-:Y:S01]  /*1a970*/  FADD.FTZ R21, R11.reuse, R0 ;  /* 0x000000000b157221 */ /* 0x042fe20000010000 */
[----:B------:R-:W-:Y:S01]  /*1a980*/  FADD.FTZ R8, R38, R33 ;  /* 0x0000002126087221 */ /* 0x000fe20000010000 */
[----:B------:R-:W-:Y:S02]  /*1a990*/  F2FP.BF16.F32.PACK_AB R204, R11, R204 ;  /* 0x000000cc0bcc723e */ /* 0x000fe400000010ff */
[----:B------:R-:W-:Y:S01]  /*1a9a0*/  CS2R R38, SRZ ;  /* 0x0000000000267805 */ /* 0x000fe2000001ff00 */
[----:B------:R-:W-:Y:S01]  /*1a9b0*/  FADD.FTZ R33, R197, R8 ;  /* 0x00000008c5217221 */ /* 0x000fe20000010000 */
[----:B------:R-:W-:Y:S01]  /*1a9c0*/  F2FP.BF16.F32.PACK_AB R197, R26, R197 ;  /* 0x000000c51ac5723e */ /* 0x000fe200000010ff */
[----:B------:R-:W1:Y:S01]  /*1a9d0*/  MUFU.EX2 R200, R200 ;  /* 0x000000c800c87308 */ /* 0x000e620000000800 */
[----:B--2---:R-:W-:Y:S01]  /*1a9e0*/  FADD.FTZ R0, R206, R21 ;  /* 0x00000015ce007221 */ /* 0x004fe20000010000 */
[----:B------:R-:W-:-:S04]  /*1a9f0*/  FADD.FTZ R8, R26, R33 ;  /* 0x000000211a087221 */ /* 0x000fc80000010000 */
[----:B------:R-:W-:Y:S02]  /*1aa00*/  FADD.FTZ R35, R199, R8 ;  /* 0x00000008c7237221 */ /* 0x000fe40000010000 */
[----:B------:R-:W2:Y:S01]  /*1aa10*/  MUFU.EX2 R25, R25 ;  /* 0x0000001900197308 */ /* 0x000ea20000000800 */
[C---:B0-----:R-:W-:Y:S01]  /*1aa20*/  FADD.FTZ R21, R13.reuse, R0 ;  /* 0x000000000d157221 */ /* 0x041fe20000010000 */
[----:B------:R-:W-:-:S06]  /*1aa30*/  F2FP.BF16.F32.PACK_AB R206, R13, R206 ;  /* 0x000000ce0dce723e */ /* 0x000fcc00000010ff */
[----:B------:R-:W0:Y:S01]  /*1aa40*/  MUFU.EX2 R202, R202 ;  /* 0x000000ca00ca7308 */ /* 0x000e220000000800 */
[----:B-1----:R-:W-:Y:S01]  /*1aa50*/  FADD.FTZ R0, R200, R21 ;  /* 0x00000015c8007221 */ /* 0x002fe20000010000 */
[----:B------:R-:W-:-:S04]  /*1aa60*/  SHF.R.U32.HI R21, RZ, 0x1f, R28 ;  /* 0x0000001fff157819 */ /* 0x000fc8000001161c */
[----:B------:R-:W-:Y:S02]  /*1aa70*/  LEA.HI.SX32 R21, R28, R21, 0x1b ;  /* 0x000000151c157211 */ /* 0x000fe400078fdaff */
[----:B------:R-:W1:Y:S01]  /*1aa80*/  MUFU.EX2 R14, R14 ;  /* 0x0000000e000e7308 */ /* 0x000e620000000800 */
[----:B--2---:R-:W-:Y:S01]  /*1aa90*/  FADD.FTZ R15, R25, R0 ;  /* 0x00000000190f7221 */ /* 0x004fe20000010000 */
[----:B------:R-:W-:Y:S02]  /*1aaa0*/  VIMNMX R21, R231, R21, !PT ;  /* 0x00000015e7157248 */ /* 0x000fe40007fe0100 */
[----:B------:R-:W-:Y:S02]  /*1aab0*/  F2FP.BF16.F32.PACK_AB R200, R25, R200 ;  /* 0x000000c819c8723e */ /* 0x000fe400000010ff */
[----:B------:R-:W-:Y:S02]  /*1aac0*/  CS2R R24, SRZ ;  /* 0x0000000000187805 */ /* 0x000fe4000001ff00 */
[----:B------:R-:W2:Y:S01]  /*1aad0*/  MUFU.EX2 R27, R27 ;  /* 0x0000001b001b7308 */ /* 0x000ea20000000800 */
[----:B0-----:R-:W-:-:S07]  /*1aae0*/  FADD.FTZ R0, R202, R15 ;  /* 0x0000000fca007221 */ /* 0x001fce0000010000 */
[----:B------:R-:W0:Y:S01]  /*1aaf0*/  MUFU.EX2 R193, R193 ;  /* 0x000000c100c17308 */ /* 0x000e220000000800 */
[C---:B-1----:R-:W-:Y:S01]  /*1ab00*/  FADD.FTZ R8, R14.reuse, R35 ;  /* 0x000000230e087221 */ /* 0x042fe20000010000 */
[----:B------:R-:W-:-:S06]  /*1ab10*/  F2FP.BF16.F32.PACK_AB R199, R14, R199 ;  /* 0x000000c70ec7723e */ /* 0x000fcc00000010ff */
[----:B------:R-:W1:Y:S01]  /*1ab20*/  MUFU.EX2 R196, R196 ;  /* 0x000000c400c47308 */ /* 0x000e620000000800 */
[C---:B--2---:R-:W-:Y:S01]  /*1ab30*/  FADD.FTZ R33, R27.reuse, R0 ;  /* 0x000000001b217221 */ /* 0x044fe20000010000 */
[----:B------:R-:W-:Y:S02]  /*1ab40*/  F2FP.BF16.F32.PACK_AB R202, R27, R202 ;  /* 0x000000ca1bca723e */ /* 0x000fe400000010ff */
[----:B------:R-:W-:-:S04]  /*1ab50*/  CS2R R26, SRZ ;  /* 0x00000000001a7805 */ /* 0x000fc8000001ff00 */
        /* <DEDUP_REMOVED lines=9> */
[----:B------:R-:W-:Y:S02]  /*1abf0*/  F2FP.BF16.F32.PACK_AB R196, R29, R196 ;  /* 0x000000c41dc4723e */ /* 0x000fe400000010ff */
[----:B------:R-:W-:-:S04]  /*1ac00*/  CS2R R28, SRZ ;  /* 0x00000000001c7805 */ /* 0x000fc8000001ff00 */
[----:B------:R-:W0:Y:S01]  /*1ac10*/  MUFU.EX2 R31, R31 ;  /* 0x0000001f001f7308 */ /* 0x000e220000000800 */
[----:B-1----:R-:W-:Y:S01]  /*1ac20*/  FADD.FTZ R37, R195, R8 ;  /* 0x00000008c3257221 */ /* 0x002fe20000010000 */
[----:B------:R-:W-:Y:S02]  /*1ac30*/  VIADD R8, R2, 0xfffffffe ;  /* 0xfffffffe02087836 */ /* 0x000fe40000000000 */
[----:B------:R-:W-:-:S03]  /*1ac40*/  IMAD.MOV.U32 R2, RZ, RZ, 0x3f800000 ;  /* 0x3f800000ff027424 */ /* 0x000fc600078e00ff */
[----:B------:R-:W-:Y:S01]  /*1ac50*/  ISETP.GE.AND P3, PT, R8, R21, PT ;  /* 0x000000150800720c */ /* 0x000fe20003f66270 */
[----:B------:R-:W1:Y:S01]  /*1ac60*/  MUFU.EX2 R80, R80 ;  /* 0x0000005000507308 */ /* 0x000e620000000800 */
[----:B--2---:R-:W-:-:S07]  /*1ac70*/  FADD.FTZ R0, R198, R33 ;  /* 0x00000021c6007221 */ /* 0x004fce0000010000 */
[----:B------:R2:W3:Y:S01]  /*1ac80*/  MUFU.EX2 R15, R60 ;  /* 0x0000003c000f7308 */ /* 0x0004e20000000800 */
[C---:B0-----:R-:W-:Y:S01]  /*1ac90*/  FADD.FTZ R35, R31.reuse, R0 ;  /* 0x000000001f237221 */ /* 0x041fe20000010000 */
[----:B------:R-:W-:Y:S02]  /*1aca0*/  F2FP.BF16.F32.PACK_AB R198, R31, R198 ;  /* 0x000000c61fc6723e */ /* 0x000fe400000010ff */
[----:B------:R-:W-:-:S04]  /*1acb0*/  CS2R R30, SRZ ;  /* 0x00000000001e7805 */ /* 0x000fc8000001ff00 */
[----:B------:R-:W0:Y:S01]  /*1acc0*/  MUFU.EX2 R82, R82 ;  /* 0x0000005200527308 */ /* 0x000e220000000800 */
[----:B-1----:R-:W-:Y:S01]  /*1acd0*/  FADD.FTZ R0, R80, R35 ;  /* 0x0000002350007221 */ /* 0x002fe20000010000 */
[----:B--2---:R-:W-:Y:S02]  /*1ace0*/  CS2R R60, SRZ ;  /* 0x00000000003c7805 */ /* 0x004fe4000001ff00 */
[----:B------:R-:W-:-:S04]  /*1acf0*/  CS2R R34, SRZ ;  /* 0x0000000000227805 */ /* 0x000fc8000001ff00 */
[----:B------:R-:W1:Y:S01]  /*1ad00*/  MUFU.EX2 R6, R6 ;  /* 0x0000000600067308 */ /* 0x000e620000000800 */
[C---:B---3--:R-:W-:Y:S01]  /*1ad10*/  FADD.FTZ R7, R15.reuse, R0 ;  /* 0x000000000f077221 */ /* 0x048fe20000010000 */
[----:B------:R-:W-:Y:S02]  /*1ad20*/  F2FP.BF16.F32.PACK_AB R192, R15, R80 ;  /* 0x000000500fc0723e */ /* 0x000fe400000010ff */
[----:B------:R-:W-:-:S04]  /*1ad30*/  CS2R R80, SRZ ;  /* 0x0000000000507805 */ /* 0x000fc8000001ff00 */
[----:B------:R2:W3:Y:S01]  /*1ad40*/  MUFU.EX2 R33, R84 ;  /* 0x0000005400217308 */ /* 0x0004e20000000800 */
[----:B0-----:R-:W-:Y:S01]  /*1ad50*/  FADD.FTZ R0, R82, R7 ;  /* 0x0000000752007221 */ /* 0x001fe20000010000 */
[C---:B-1----:R-:W-:Y:S01]  /*1ad60*/  FADD.FTZ R12, R6.reuse, R37 ;  /* 0x00000025060c7221 */ /* 0x042fe20000010000 */
[----:B------:R-:W-:Y:S02]  /*1ad70*/  F2FP.BF16.F32.PACK_AB R195, R6, R195 ;  /* 0x000000c306c3723e */ /* 0x000fe400000010ff */
[----:B--2---:R-:W-:Y:S02]  /*1ad80*/  CS2R R84, SRZ ;  /* 0x0000000000547805 */ /* 0x004fe4000001ff00 */
[----:B------:R-:W-:Y:S01]  /*1ad90*/  CS2R R36, SRZ ;  /* 0x0000000000247805 */ /* 0x000fe2000001ff00 */
[C---:B---3--:R-:W-:Y:S01]  /*1ada0*/  FADD.FTZ R13, R33.reuse, R0 ;  /* 0x00000000210d7221 */ /* 0x048fe20000010000 */
[----:B------:R-:W-:Y:S01]  /*1adb0*/  F2FP.BF16.F32.PACK_AB R194, R33, R82 ;  /* 0x0000005221c2723e */ /* 0x000fe200000010ff */
[----:B------:R-:W-:Y:S01]  /*1adc0*/  IMAD.MOV.U32 R0, RZ, RZ, 0x3f800000 ;  /* 0x3f800000ff007424 */ /* 0x000fe200078e00ff */
[----:B------:R-:W-:-:S02]  /*1add0*/  CS2R R82, SRZ ;  /* 0x0000000000527805 */ /* 0x000fc4000001ff00 */
[----:B------:R-:W-:Y:S01]  /*1ade0*/  CS2R R32, SRZ ;  /* 0x0000000000207805 */ /* 0x000fe2000001ff00 */
[----:B------:R-:W-:Y:S06]  /*1adf0*/  @!P3 BRA `(.L_x_2841) ;  /* 0x000000540004b947 */ /* 0x000fec0003800000 */
[----:B------:R-:W-:Y:S01]  /*1ae00*/  BSSY B1, `(.L_x_2841) ;  /* 0x0000540000017945 */ /* 0x000fe20003800000 */
[----:B------:R-:W-:Y:S02]  /*1ae10*/  IMAD.MOV.U32 R6, RZ, RZ, R4 ;  /* 0x000000ffff067224 */ /* 0x000fe400078e0004 */
[----:B------:R-:W-:Y:S02]  /*1ae20*/  IMAD.MOV.U32 R7, RZ, RZ, R5 ;  /* 0x000000ffff077224 */ /* 0x000fe400078e0005 */
[----:B------:R-:W-:Y:S02]  /*1ae30*/  IMAD.MOV.U32 R9, RZ, RZ, R218 ;  /* 0x000000ffff097224 */ /* 0x000fe400078e00da */
[----:B------:R-:W-:Y:S02]  /*1ae40*/  IMAD.MOV.U32 R10, RZ, RZ, R216 ;  /* 0x000000ffff0a7224 */ /* 0x000fe400078e00d8 */
[----:B------:R-:W-:Y:S02]  /*1ae50*/  IMAD.MOV.U32 R2, RZ, RZ, 0x3f800000 ;  /* 0x3f800000ff027424 */ /* 0x000fe400078e00ff */
[----:B------:R-:W-:-:S07]  /*1ae60*/  IMAD.MOV.U32 R151, RZ, RZ, RZ ;  /* 0x000000ffff977224 */ /* 0x000fce00078e00ff */
.L_x_2852:
        /* <DEDUP_REMOVED lines=8> */
.L_x_2842:
[----:B------:R-:W-:Y:S01]  /*1aef0*/  IMAD R11, R3, 0x8, R16 ;  /* 0x00000008030b7824 */ /* 0x000fe200078e0210 */
[----:B------:R-:W-:-:S04]  /*1af00*/  SHF.L.U32 R4, R218, 0x1f, RZ ;  /* 0x0000001fda047819 */ /* 0x000fc800000006ff */
[----:B------:R0:W1:Y:S01]  /*1af10*/  SYNCS.PHASECHK.TRANS64.TRYWAIT P3, [R11+URZ+0x38830], R4 ;  /* 0x038830040b0075a7 */ /* 0x000062000806017f */
[----:B------:R-:W-:Y:S05]  /*1af20*/  @!P0 BRA `(.L_x_2843) ;  /* 0x0000000000048947 */ /* 0x000fea0003800000 */
[----:B------:R-:W-:Y:S01]  /*1af30*/  BPT.TRAP 0x1 ;  /* 0x000000040000795c */ /* 0x000fe20000300000 */
.L_x_2843:
[----:B------:R-:W-:Y:S01]  /*1af40*/  IMAD R3, R216, 0xa00, R20 ;  /* 0x00000a00d8037824 */ /* 0x000fe200078e0214 */
[----:B------:R-:W-:Y:S03]  /*1af50*/  BSSY B2, `(.L_x_2844) ;  /* 0x0000006000027945 */ /* 0x000fe60003800000 */
[C---:B------:R-:W-:Y:S02]  /*1af60*/  VIADD R152, R3.reuse, 0x80 ;  /* 0x0000008003987836 */ /* 0x040fe40000000000 */
[----:B------:R-:W-:Y:S01]  /*1af70*/  VIADD R15, R3, 0x100 ;  /* 0x00000100030f7836 */ /* 0x000fe20000000000 */
[----:B-1----:R-:W-:Y:S06]  /*1af80*/  @P3 BRA `(.L_x_2845) ;  /* 0x0000000000083947 */ /* 0x002fec0003800000 */
[----:B------:R-:W1:Y:S02]  /*1af90*/  SYNCS.PHASECHK.TRANS64.TRYWAIT P3, [R11+URZ+0x38830], R4 ;  /* 0x038830040b0075a7 */ /* 0x000e64000806017f */
[----:B-1----:R-:W-:Y:S05]  /*1afa0*/  @!P3 BRA `(.L_x_2846) ;  /* 0x000001ac0070b947 */ /* 0x002fea0003800000 */
.L_x_2845:
[----:B------:R-:W-:Y:S05]  /*1afb0*/  BSYNC B2 ;  /* 0x0000000000027941 */ /* 0x000fea0003800000 */
.L_x_2844:
[----:B------:R-:W2:Y:S04]  /*1afc0*/  LDL.64 R154, [R1+0x48] ;  /* 0x00004800019a7983 */ /* 0x000ea80000100a00 */
[----:B------:R-:W3:Y:S01]  /*1afd0*/  LDL.64 R156, [R1+0x50] ;  /* 0x00005000019c7983 */ /* 0x000ee20000100a00 */
[----:B01----:R-:W-:Y:S02]  /*1afe0*/  IMAD.MOV.U32 R4, RZ, RZ, R3 ;  /* 0x000000ffff047224 */ /* 0x003fe400078e0003 */
[----:B------:R-:W-:-:S03]  /*1aff0*/  IMAD.MOV.U32 R5, RZ, RZ, 0x40000040 ;  /* 0x40000040ff057424 */ /* 0x000fc600078e00ff */
[----:B------:R-:W-:Y:S02]  /*1b000*/  R2UR UR18, R4 ;  /* 0x00000000041272ca */ /* 0x000fe400000e0000 */
[C---:B------:R-:W-:Y:S01]  /*1b010*/  R2UR UR19, R5.reuse ;  /* 0x00000000051372ca */ /* 0x040fe200000e0000 */
[----:B------:R-:W-:Y:S01]  /*1b020*/  WARPGROUP.ARRIVE ;  /* 0x00000000000079c5 */ /* 0x000fe20000000000 */
[----:B------:R-:W-:Y:S01]  /*1b030*/  IMAD.MOV.U32 R4, RZ, RZ, R152 ;  /* 0x000000ffff047224 */ /* 0x000fe200078e0098 */
[----:B------:R-:W-:-:S04]  /*1b040*/  R2UR UR7, R5 ;  /* 0x00000000050772ca */ /* 0x000fc800000e0000 */
[----:B------:R-:W-:Y:S01]  /*1b050*/  R2UR UR6, R4 ;  /* 0x00000000040672ca */ /* 0x000fe200000e0000 */
[----:B------:R-:W-:Y:S01]  /*1b060*/  IMAD.MOV.U32 R4, RZ, RZ, R15 ;  /* 0x000000ffff047224 */ /* 0x000fe200078e000f */
[----:B------:R-:W-:-:S04]  /*1b070*/  R2UR UR11, R5 ;  /* 0x00000000050b72ca */ /* 0x000fc800000e0000 */
[----:B------:R-:W-:Y:S01]  /*1b080*/  R2UR UR10, R4 ;  /* 0x00000000040a72ca */ /* 0x000fe200000e0000 */
[----:B------:R-:W-:Y:S02]  /*1b090*/  VIADD R14, R3, 0x180 ;  /* 0x00000180030e7836 */ /* 0x000fe40000000000 */
[----:B------:R-:W-:-:S03]  /*1b0a0*/  IMAD.MOV.U32 R15, RZ, RZ, 0x40000040 ;  /* 0x40000040ff0f7424 */ /* 0x000fc600078e00ff */
[----:B------:R-:W-:Y:S02]  /*1b0b0*/  R2UR UR14, R14 ;  /* 0x000000000e0e72ca */ /* 0x000fe400000e0000 */
        /* <DEDUP_REMOVED lines=27> */
[----:B------:R-:W-:Y:S01]  /*1b270*/  UMOV UR16, UR20 ;  /* 0x0000001400107c82 */ /* 0x000fe20008000000 */
[----:B------:R-:W-:Y:S01]  /*1b280*/  UMOV UR17, UR21 ;  /* 0x0000001500117c82 */ /* 0x000fe20008000000 */
[----:B------:R-:W-:Y:S02]  /*1b290*/  WARPGROUP.DEPBAR.LE gsb0, 0x0 ;  /* 0x00008000000079c5 */ /* 0x000fe40000010000 */
[----:B------:R-:W-:Y:S01]  /*1b2a0*/  VIADD R14, R3, 0x2 ;  /* 0x00000002030e7836 */ /* 0x000fe20000000000 */
[----:B--2---:R-:W-:Y:S02]  /*1b2b0*/  R2UR UR26, R154 ;  /* 0x000000009a1a72ca */ /* 0x004fe400000e0000 */
[----:B------:R-:W-:-:S02]  /*1b2c0*/  R2UR UR27, R155 ;  /* 0x000000009b1b72ca */ /* 0x000fc400000e0000 */
[----:B------:R-:W-:-:S06]  /*1b2d0*/  WARPGROUP.ARRIVE ;  /* 0x00000000000079c5 */ /* 0x000fcc0000000000 */
[----:B------:R-:W-:Y:S01]  /*1b2e0*/  HGMMA.64x16x16.F32.BF16 R152, gdesc[UR16], RZ, !UPT, gsb0 ;  /* 0x00200000109879f0 */ /* 0x000fe2000c0018ff */
        /* <DEDUP_REMOVED lines=20> */
[----:B------:R-:W-:Y:S01]  /*1b430*/  UMOV UR12, UR24 ;  /* 0x00000018000c7c82 */ /* 0x000fe20008000000 */
[----:B------:R-:W-:Y:S01]  /*1b440*/  UMOV UR13, UR25 ;  /* 0x00000019000d7c82 */ /* 0x000fe20008000000 */
[----:B------:R-:W-:Y:S01]  /*1b450*/  UMOV UR16, UR24 ;  /* 0x0000001800107c82 */ /* 0x000fe20008000000 */
[----:B------:R-:W-:Y:S01]  /*1b460*/  UMOV UR17, UR25 ;  /* 0x0000001900117c82 */ /* 0x000fe20008000000 */
[----:B------:R-:W2:Y:S01]  /*1b470*/  LDL.64 R14, [R1+0x38] ;  /* 0x00003800010e7983 */ /* 0x000ea20000100a00 */
[----:B------:R-:W-:Y:S01]  /*1b480*/  HGMMA.64x16x16.F32.BF16 R176, gdesc[UR4], R176, gsb0 ;  /* 0x0020000004b079f0 */ /* 0x000fe200080018b0 */
[----:B------:R-:W-:Y:S02]  /*1b490*/  R2UR UR10, R4 ;  /* 0x00000000040a72ca */ /* 0x000fe400000e0000 */
[----:B------:R-:W-:Y:S01]  /*1b4a0*/  R2UR UR11, R5 ;  /* 0x00000000050b72ca */ /* 0x000fe200000e0000 */
[----:B------:R-:W-:Y:S01]  /*1b4b0*/  VIADD R4, R3, 0x182 ;  /* 0x0000018203047836 */ /* 0x000fe20000000000 */
[----:B------:R-:W-:-:S02]  /*1b4c0*/  WARPGROUP.DEPBAR.LE gsb0, 0x0 ;  /* 0x00008000000079c5 */ /* 0x000fc40000010000 */
        /* <DEDUP_REMOVED lines=57> */
[----:B--2---:R-:W-:Y:S02]  /*1b860*/  R2UR UR24, R14 ;  /* 0x000000000e1872ca */ /* 0x004fe400000e0000 */
[----:B------:R-:W-:Y:S02]  /*1b870*/  R2UR UR25, R15 ;  /* 0x000000000f1972ca */ /* 0x000fe400000e0000 */
[----:B------:R-:W2:Y:S01]  /*1b880*/  LDL.64 R14, [R1+0x30] ;  /* 0x00003000010e7983 */ /* 0x000ea20000100a00 */
        /* <DEDUP_REMOVED lines=144> */
[----:B--2---:R-:W-:Y:S02]  /*1c190*/  R2UR UR26, R14 ;  /* 0x000000000e1a72ca */ /* 0x004fe400000e0000 */
[----:B------:R-:W-:Y:S02]  /*1c1a0*/  R2UR UR27, R15 ;  /* 0x000000000f1b72ca */ /* 0x000fe400000e0000 */
[----:B------:R-:W2:Y:S01]  /*1c1b0*/  LDL.64 R14, [R1+0x18] ;  /* 0x00001800010e7983 */ /* 0x000ea20000100a00 */
[----:B------:R-:W-:Y:S02]  /*1c1c0*/  VIADD R4, R3, 0x284 ;  /* 0x0000028403047836 */ /* 0x000fe40000000000 */
[----:B------:R-:W-:-:S03]  /*1c1d0*/  IMAD.MOV.U32 R5, RZ, RZ, 0x40000040 ;  /* 0x40000040ff057424 */ /* 0x000fc600078e00ff */
[----:B------:R-:W-:Y:S02]  /*1c1e0*/  R2UR UR22, R4 ;  /* 0x00000000041672ca */ /* 0x000fe400000e0000 */
[----:B------:R-:W-:Y:S01]  /*1c1f0*/  R2UR UR23, R5 ;  /* 0x00000000051772ca */ /* 0x000fe200000e0000 */
[----:B------:R-:W-:Y:S02]  /*1c200*/  UMOV UR20, UR26 ;  /* 0x0000001a00147c82 */ /* 0x000fe40008000000 */
[----:B------:R-:W-:Y:S01]  /*1c210*/  UMOV UR21, UR27 ;  /* 0x0000001b00157c82 */ /* 0x000fe20008000000 */
[----:B------:R-:W-:Y:S02]  /*1c220*/  WARPGROUP.DEPBAR.LE gsb0, 0x0 ;  /* 0x00008000000079c5 */ /* 0x000fe40000010000 */
[----:B------:R-:W-:-:S07]  /*1c230*/  WARPGROUP.ARRIVE ;  /* 0x00000000000079c5 */ /* 0x000fce0000000000 */
        /* <DEDUP_REMOVED lines=89> */
[----:B------:R-:W2:Y:S01]  /*1c7d0*/  LDL.64 R14, [R1] ;  /* 0x00000000010e7983 */ /* 0x000ea20000100a00 */
[----:B------:R-:W-:Y:S02]  /*1c7e0*/  R2UR UR22, R4 ;  /* 0x00000000041672ca */ /* 0x000fe400000e0000 */
[----:B------:R-:W-:-:S06]  /*1c7f0*/  R2UR UR23, R5 ;  /* 0x00000000051772ca */ /* 0x000fcc00000e0000 */
        /* <DEDUP_REMOVED lines=44> */
[----:B------:R-:W-:Y:S02]  /*1cac0*/  R2UR UR23, R5 ;  /* 0x00000000051772ca */ /* 0x000fe400000e0000 */
[----:B--2---:R-:W-:Y:S02]  /*1cad0*/  R2UR UR24, R14 ;  /* 0x000000000e1872ca */ /* 0x004fe400000e0000 */
[----:B------:R-:W-:-:S11]  /*1cae0*/  R2UR UR25, R15 ;  /* 0x000000000f1972ca */ /* 0x000fd600000e0000 */
        /* <DEDUP_REMOVED lines=442> */
.L_x_2847:
[----:B------:R-:W-:Y:S01]  /*1e690*/  SHF.L.U32 R0, R9, 0x1f, RZ ;  /* 0x0000001f09007819 */ /* 0x000fe200000006ff */
[----:B------:R-:W-:-:S04]  /*1e6a0*/  IMAD R9, R10, 0x8, R16 ;  /* 0x000000080a097824 */ /* 0x000fc800078e0210 */
[----:B------:R0:W1:Y:S01]  /*1e6b0*/  SYNCS.PHASECHK.TRANS64.TRYWAIT P3, [R9+URZ+0x38850], R0 ;  /* 0x03885000090075a7 */ /* 0x000062000806017f */
[----:B------:R-:W-:Y:S05]  /*1e6c0*/  @!P0 BRA `(.L_x_2848) ;  /* 0x0000000000048947 */ /* 0x000fea0003800000 */
[----:B------:R-:W-:Y:S01]  /*1e6d0*/  BPT.TRAP 0x1 ;  /* 0x000000040000795c */ /* 0x000fe20000300000 */
.L_x_2848:
[----:B------:R-:W-:Y:S04]  /*1e6e0*/  BSSY B2, `(.L_x_2849) ;  /* 0x0000004000027945 */ /* 0x000fe80003800000 */
[----:B-1----:R-:W-:Y:S05]  /*1e6f0*/  @P3 BRA `(.L_x_2850) ;  /* 0x0000000000083947 */ /* 0x002fea0003800000 */
[----:B------:R-:W1:Y:S02]  /*1e700*/  SYNCS.PHASECHK.TRANS64.TRYWAIT P3, [R9+URZ+0x38850], R0 ;  /* 0x03885000090075a7 */ /* 0x000e64000806017f */
[----:B-1----:R-:W-:Y:S05]  /*1e710*/  @!P3 BRA `(.L_x_2851) ;  /* 0x0000017400a8b947 */ /* 0x002fea0003800000 */
.L_x_2850:
[----:B------:R-:W-:Y:S05]  /*1e720*/  BSYNC B2 ;  /* 0x0000000000027941 */ /* 0x000fea0003800000 */
.L_x_2849:
        /* <DEDUP_REMOVED lines=8> */
[----:B------:R-:W-:Y:S01]  /*1e7b0*/  IMAD.MOV.U32 R3, RZ, RZ, 0x40000040 ;  /* 0x40000040ff037424 */ /* 0x000fe200078e00ff */
[----:B------:R-:W-:Y:S01]  /*1e7c0*/  LOP3.LUT R0, R0, 0x3fff, RZ, 0xc0, !PT ;  /* 0x00003fff00007812 */ /* 0x000fe200078ec0ff */
[----:B------:R-:W0:Y:S01]  /*1e7d0*/  MUFU.TANH R15, R15 ;  /* 0x0000000f000f7308 */ /* 0x000e220000002400 */
[----:B------:R-:W-:Y:S01]  /*1e7e0*/  FMUL.FTZ R177, R177, UR39 ;  /* 0x00000027b1b17c20 */ /* 0x000fe20008410000 */
[----:B------:R-:W-:Y:S01]  /*1e7f0*/  FMUL.FTZ R184, R182, UR39 ;  /* 0x00000027b6b87c20 */ /* 0x000fe20008410000 */
[----:B------:R-:W-:Y:S01]  /*1e800*/  LOP3.LUT R0, R0, 0x2800000, RZ, 0xfc, !PT ;  /* 0x0280000000007812 */ /* 0x000fe200078efcff */
[----:B------:R-:W-:Y:S01]  /*1e810*/  FMUL.FTZ R183, R183, UR39 ;  /* 0x00000027b7b77c20 */ /* 0x000fe20008410000 */
[----:B------:R-:W-:Y:S01]  /*1e820*/  FMUL.FTZ R14, R179, UR39 ;  /* 0x00000027b30e7c20 */ /* 0x000fe20008410000 */
[----:B------:R-:W-:Y:S01]  /*1e830*/  FMUL.FTZ R179, R181, UR39 ;  /* 0x00000027b5b37c20 */ /* 0x000fe20008410000 */
[----:B------:R-:W-:Y:S01]  /*1e840*/  FMUL.FTZ R153, R153, UR39 ;  /* 0x0000002799997c20 */ /* 0x000fe20008410000 */
[----:B------:R-:W-:Y:S01]  /*1e850*/  IMAD R2, R10, 0xa00, R0 ;  /* 0x00000a000a027824 */ /* 0x000fe200078e0200 */
[----:B------:R-:W-:Y:S01]  /*1e860*/  MUFU.TANH R176, R176 ;  /* 0x000000b000b07308 */ /* 0x000fe20000002400 */
[----:B------:R-:W1:Y:S01]  /*1e870*/  @P2 LDC R0, c[0x0][0x44c] ;  /* 0x00011300ff002b82 */ /* 0x000e620000000800 */
[----:B------:R-:W-:Y:S01]  /*1e880*/  FMUL.FTZ R10, R178, UR39 ;  /* 0x00000027b20a7c20 */ /* 0x000fe20008410000 */
[C---:B------:R-:W-:Y:S01]  /*1e890*/  VIADD R4, R2.reuse, 0x80 ;  /* 0x0000008002047836 */ /* 0x040fe20000000000 */
[----:B------:R-:W-:Y:S01]  /*1e8a0*/  R2UR UR6, R2 ;  /* 0x00000000020672ca */ /* 0x000fe200000e0000 */
[----:B------:R-:W-:Y:S01]  /*1e8b0*/  FMUL.FTZ R178, R180, UR39 ;  /* 0x00000027b4b27c20 */ /* 0x000fe20008410000 */
[----:B------:R-:W-:Y:S01]  /*1e8c0*/  FMUL.FTZ R162, R162, UR39 ;  /* 0x00000027a2a27c20 */ /* 0x000fe20008410000 */
[----:B------:R-:W-:Y:S01]  /*1e8d0*/  FMUL.FTZ R163, R163, UR39 ;  /* 0x00000027a3a37c20 */ /* 0x000fe20008410000 */
[----:B------:R-:W-:Y:S01]  /*1e8e0*/  MUFU.TANH R177, R177 ;  /* 0x000000b100b17308 */ /* 0x000fe20000002400 */
[----:B------:R-:W-:-:S05]  /*1e8f0*/  @!P1 VIADD R9, R9, 0x38860 ;  /* 0x0003886009099836 */ /* 0x000fca0000000000 */
[----:B------:R-:W-:Y:S02]  /*1e900*/  @!P1 PRMT R9, RZ, 0x654, R9 ;  /* 0x00000654ff099816 */ /* 0x000fe40000000009 */
[----:B------:R-:W-:Y:S01]  /*1e910*/  MUFU.TANH R178, R178 ;  /* 0x000000b200b27308 */ /* 0x000fe20000002400 */
[----:B------:R-:W-:Y:S01]  /*1e920*/  HGMMA.64x256x16.F32.BF16 R24, R208, gdesc[UR4].tnspB, R24, gsb0 ;  /* 0x43e00004d0187df0 */ /* 0x000fe20008001818 */
[----:B------:R-:W-:Y:S01]  /*1e930*/  R2UR UR6, R4 ;  /* 0x00000000040672ca */ /* 0x000fe200000e0000 */
[----:B------:R-:W-:Y:S01]  /*1e940*/  VIADD R4, R2, 0x100 ;  /* 0x0000010002047836 */ /* 0x000fe20000000000 */
[----:B------:R-:W-:Y:S01]  /*1e950*/  R2UR UR7, R5 ;  /* 0x00000000050772ca */ /* 0x000fe200000e0000 */
[----:B------:R-:W-:-:S03]  /*1e960*/  IMAD.MOV.U32 R5, RZ, RZ, 0x40000040 ;  /* 0x40000040ff057424 */ /* 0x000fc600078e00ff */
        /* <DEDUP_REMOVED lines=21> */
[----:B------:R-:W-:Y:S01]  /*1eac0*/  FMUL.FTZ R5, R191, UR39 ;  /* 0x00000027bf057c20 */ /* 0x000fe20008410000 */
[----:B------:R-:W-:Y:S01]  /*1ead0*/  FMUL.FTZ R191, R160, UR39 ;  /* 0x00000027a0bf7c20 */ /* 0x000fe20008410000 */
[----:B------:R-:W-:-:S04]  /*1eae0*/  IMAD R160, R8, -0x50, RZ ;  /* 0xffffffb008a07824 */ /* 0x000fc800078e02ff */
[----:B------:R-:W-:Y:S01]  /*1eaf0*/  MUFU.TANH R5, R5 ;  /* 0x0000000500057308 */ /* 0x000fe20000002400 */
[----:B------:R-:W-:-:S07]  /*1eb00*/  IADD3 R160, -R233, 0x1, R160 ;  /* 0x00000001e9a07810 */ /* 0x000fce0007ffe1a0 */
[----:B------:R-:W-:Y:S01]  /*1eb10*/  MUFU.TANH R191, R191 ;  /* 0x000000bf00bf7308 */ /* 0x000fe20000002400 */
[----:B------:R-:W-:Y:S02]  /*1eb20*/  WARPGROUP.DEPBAR.LE gsb0, 0x0 ;  /* 0x00008000000079c5 */ /* 0x000fe40000010000 */
[----:B------:R-:W-:-:S07]  /*1eb30*/  WARPGROUP.ARRIVE ;  /* 0x00000000000079c5 */ /* 0x000fce0000000000 */
[----:B------:R-:W-:Y:S01]  /*1eb40*/  HGMMA.64x256x16.F32.BF16 R24, R196, gdesc[UR4].tnspB, R24, gsb0 ;  /* 0x43e00004c4187df0 */ /* 0x000fe20008001818 */
[----:B------:R-:W-:Y:S02]  /*1eb50*/  R2UR UR6, R2 ;  /* 0x00000000020672ca */ /* 0x000fe400000e0000 */
[----:B------:R-:W-:Y:S01]  /*1eb60*/  R2UR UR7, R3 ;  /* 0x00000000030772ca */ /* 0x000fe200000e0000 */
[----:B------:R-:W2:Y:S01]  /*1eb70*/  @P2 LDC R2, c[0x0][0x450] ;  /* 0x00011400ff022b82 */ /* 0x000ea20000000800 */
[----:B------:R-:W-:-:S04]  /*1eb80*/  IMAD.IADD R3, R234, 0x1, R230 ;  /* 0x00000001ea037824 */ /* 0x000fc800078e02e6 */
[----:B-1----:R-:W-:-:S04]  /*1eb90*/  @P2 IMAD.HI.U32 R4, R3, R0, RZ ;  /* 0x0000000003042227 */ /* 0x002fc800078e00ff */
[----:B------:R-:W-:Y:S02]  /*1eba0*/  IMAD.MOV.U32 R0, RZ, RZ, R3 ;  /* 0x000000ffff007224 */ /* 0x000fe400078e0003 */
[----:B------:R-:W-:Y:S01]  /*1ebb0*/  FMUL.FTZ R3, R187, UR39 ;  /* 0x00000027bb037c20 */ /* 0x000fe20008410000 */
[----:B------:R-:W-:Y:S01]  /*1ebc0*/  FMUL.FTZ R187, R189, UR39 ;  /* 0x00000027bdbb7c20 */ /* 0x000fe20008410000 */
[----:B------:R-:W-:-:S04]  /*1ebd0*/  FMUL.FTZ R189, R164, UR39 ;  /* 0x00000027a4bd7c20 */ /* 0x000fc80008410000 */
[----:B------:R-:W-:Y:S01]  /*1ebe0*/  MUFU.TANH R3, R3 ;  /* 0x0000000300037308 */ /* 0x000fe20000002400 */
[----:B--2---:R-:W-:Y:S01]  /*1ebf0*/  @P2 SHF.R.U32.HI R0, RZ, R2, R4 ;  /* 0x00000002ff002219 */ /* 0x004fe20000011604 */
[----:B------:R-:W-:Y:S01]  /*1ec00*/  FMUL.FTZ R2, R186, UR39 ;  /* 0x00000027ba027c20 */ /* 0x000fe20008410000 */
[----:B------:R-:W-:-:S05]  /*1ec10*/  FMUL.FTZ R186, R188, UR39 ;  /* 0x00000027bcba7c20 */ /* 0x000fca0008410000 */
[----:B------:R-:W-:Y:S01]  /*1ec20*/  MUFU.TANH R187, R187 ;  /* 0x000000bb00bb7308 */ /* 0x000fe20000002400 */
[----:B------:R-:W-:Y:S01]  /*1ec30*/  FMUL.FTZ R4, R190, UR39 ;  /* 0x00000027be047c20 */ /* 0x000fe20008410000 */
[----:B------:R-:W1:Y:S01]  /*1ec40*/  SHFL.IDX PT, R188, R0, RZ, 0x1c1f ;  /* 0x001c1fff00bc7589 */ /* 0x000e6200000e0000 */
[----:B------:R-:W-:Y:S01]  /*1ec50*/  FMUL.FTZ R190, R173, UR39 ;  /* 0x00000027adbe7c20 */ /* 0x000fe20008410000 */
[----:B------:R-:W-:-:S04]  /*1ec60*/  FMUL.FTZ R173, R161, UR39 ;  /* 0x00000027a1ad7c20 */ /* 0x000fc80008410000 */
[----:B------:R-:W2:Y:S08]  /*1ec70*/  MUFU.TANH R186, R186 ;  /* 0x000000ba00ba7308 */ /* 0x000eb00000002400 */
[----:B------:R-:W-:Y:S08]  /*1ec80*/  MUFU.TANH R189, R189 ;  /* 0x000000bd00bd7308 */ /* 0x000ff00000002400 */
[----:B------:R-:W-:Y:S08]  /*1ec90*/  MUFU.TANH R190, R190 ;  /* 0x000000be00be7308 */ /* 0x000ff00000002400 */
[----:B------:R-:W-:Y:S08]  /*1eca0*/  MUFU.TANH R173, R173 ;  /* 0x000000ad00ad7308 */ /* 0x000ff00000002400 */
[----:B------:R-:W-:Y:S08]  /*1ecb0*/  MUFU.TANH R4, R4 ;  /* 0x0000000400047308 */ /* 0x000ff00000002400 */
[----:B------:R-:W-:Y:S01]  /*1ecc0*/  MUFU.TANH R2, R2 ;  /* 0x0000000200027308 */ /* 0x000fe20000002400 */
[----:B------:R-:W-:-:S02]  /*1ecd0*/  WARPGROUP.DEPBAR.LE gsb0, 0x0 ;  /* 0x00008000000079c5 */ /* 0x000fc40000010000 */
[----:B------:R-:W-:-:S06]  /*1ece0*/  WARPGROUP.ARRIVE ;  /* 0x00000000000079c5 */ /* 0x000fcc0000000000 */
[----:B------:R-:W-:Y:S03]  /*1ecf0*/  HGMMA.64x256x16.F32.BF16 R24, R192, gdesc[UR4].tnspB, R24, gsb0 ;  /* 0x43e00004c0187df0 */ /* 0x000fe60008001818 */
[----:B------:R-:W-:Y:S02]  /*1ed00*/  WARPGROUP.DEPBAR.LE gsb0, 0x0 ;  /* 0x00008000000079c5 */ /* 0x000fe40000010000 */
[----:B------:R-:W-:Y:S01]  /*1ed10*/  FMUL.FTZ R192, R185, UR39 ;  /* 0x00000027b9c07c20 */ /* 0x000fe20008410000 */
[----:B------:R-:W-:Y:S01]  /*1ed20*/  IADD3 R185, -R228, R160, R232 ;  /* 0x000000a0e4b97210 */ /* 0x000fe20007ffe1e8 */
[----:B------:R-:W-:Y:S01]  /*1ed30*/  FMUL.FTZ R193, R169, UR39 ;  /* 0x00000027a9c17c20 */ /* 0x000fe20008410000 */
[----:B------:R-:W-:Y:S01]  /*1ed40*/  FMUL.FTZ R194, R168, UR39 ;  /* 0x00000027a8c27c20 */ /* 0x000fe20008410000 */
[----:B------:R-:W-:Y:S01]  /*1ed50*/  FMUL.FTZ R168, R172, UR39 ;  /* 0x00000027aca87c20 */ /* 0x000fe20008410000 */
[----:B------:R-:W-:Y:S01]  /*1ed60*/  FMUL.FTZ R195, R165, UR39 ;  /* 0x00000027a5c37c20 */ /* 0x000fe20008410000 */
[----:B------:R-:W3:Y:S01]  /*1ed70*/  MUFU.TANH R192, R192 ;  /* 0x000000c000c07308 */ /* 0x000ee20000002400 */
[----:B-1----:R-:W-:-:S05]  /*1ed80*/  IMAD.IADD R188, R185, 0x1, R188 ;  /* 0x00000001b9bc7824 */ /* 0x002fca00078e02bc */
[C---:B------:R-:W-:Y:S02]  /*1ed90*/  ISETP.GT.AND P3, PT, R188.reuse, RZ, PT ;  /* 0x000000ffbc00720c */ /* 0x040fe40003f64270 */
[C---:B------:R-:W-:Y:S01]  /*1eda0*/  ISETP.GT.AND P5, PT, R188.reuse, 0x8, PT ;  /* 0x00000008bc00780c */ /* 0x040fe20003fa4270 */
[----:B------:R-:W1:Y:S01]  /*1edb0*/  MUFU.TANH R194, R194 ;  /* 0x000000c200c27308 */ /* 0x000e620000002400 */
[----:B------:R-:W-:Y:S02]  /*1edc0*/  ISETP.GT.AND P4, PT, R188, 0x1, PT ;  /* 0x00000001bc00780c */ /* 0x000fe40003f84270 */
[----:B0-----:R-:W-:Y:S02]  /*1edd0*/  FSEL R182, R15, -INF , P3 ;  /* 0xff8000000fb67808 */ /* 0x001fe40001800000 */
[----:B--2---:R-:W-:Y:S02]  /*1ede0*/  FSEL R181, R186, -INF , P5 ;  /* 0xff800000bab57808 */ /* 0x004fe40002800000 */
[----:B------:R-:W-:Y:S01]  /*1edf0*/  ISETP.GT.AND P6, PT, R188, 0x9, PT ;  /* 0x00000009bc00780c */ /* 0x000fe20003fc4270 */
[----:B------:R0:W-:Y:S01]  /*1ee00*/  MUFU.TANH R186, R183 ;  /* 0x000000b700ba7308 */ /* 0x0001e20000002400 */
[----:B---3--:R-:W-:Y:S01]  /*1ee10*/  FSEL R169, R192, -INF , P4 ;  /* 0xff800000c0a97808 */ /* 0x008fe20002000000 */
[----:B------:R-:W-:Y:S01]  /*1ee20*/  FMUL.FTZ R192, R167, UR39 ;  /* 0x00000027a7c07c20 */ /* 0x000fe20008410000 */
[----:B------:R-:W-:-:S02]  /*1ee30*/  ISETP.GT.AND P3, PT, R188, 0x10, PT ;  /* 0x00000010bc00780c */ /* 0x000fc40003f64270 */
[----:B------:R-:W-:Y:S01]  /*1ee40*/  FSEL R172, R187, -INF , P6 ;  /* 0xff800000bbac7808 */ /* 0x000fe20003000000 */
[----:B------:R-:W-:Y:S01]  /*1ee50*/  FMUL.FTZ R187, R171, UR39 ;  /* 0x00000027abbb7c20 */ /* 0x000fe20008410000 */
[----:B------:R-:W-:Y:S01]  /*1ee60*/  ISETP.GT.AND P4, PT, R188, 0x11, PT ;  /* 0x00000011bc00780c */ /* 0x000fe20003f84270 */
[----:B------:R-:W2:Y:S01]  /*1ee70*/  MUFU.TANH R168, R168 ;  /* 0x000000a800a87308 */ /* 0x000ea20000002400 */
[----:B0-----:R-:W-:Y:S02]  /*1ee80*/  FMNMX.FTZ R183, R182, R7, !PT ;  /* 0x00000007b6b77209 */ /* 0x001fe40007810000 */
[----:B------:R-:W-:Y:S02]  /*1ee90*/  FSEL R180, R176, -INF , P3 ;  /* 0xff800000b0b47808 */ /* 0x000fe40001800000 */
[----:B------:R-:W-:Y:S02]  /*1eea0*/  FMNMX.FTZ R183, R169, R183, !PT ;  /* 0x000000b7a9b77209 */ /* 0x000fe40007810000 */
[----:B------:R-:W-:Y:S01]  /*1eeb0*/  ISETP.GT.AND P5, PT, R188, 0x18, PT ;  /* 0x00000018bc00780c */ /* 0x000fe20003fa4270 */
[----:B------:R-:W0:Y:S01]  /*1eec0*/  MUFU.TANH R193, R193 ;  /* 0x000000c100c17308 */ /* 0x000e220000002400 */
[----:B------:R-:W-:-:S02]  /*1eed0*/  FMNMX.FTZ R183, R181, R183, !PT ;  /* 0x000000b7b5b77209 */ /* 0x000fc40007810000 */
[----:B------:R-:W-:Y:S02]  /*1eee0*/  FSEL R160, R177, -INF , P4 ;  /* 0xff800000b1a07808 */ /* 0x000fe40002000000 */
[----:B------:R-:W-:Y:S02]  /*1eef0*/  FMNMX.FTZ R183, R172, R183, !PT ;  /* 0x000000b7acb77209 */ /* 0x000fe40007810000 */
[----:B------:R-:W-:Y:S01]  /*1ef00*/  ISETP.GT.AND P6, PT, R188, 0x19, PT ;  /* 0x00000019bc00780c */ /* 0x000fe20003fc4270 */
[----:B------:R-:W3:Y:S01]  /*1ef10*/  MUFU.TANH R195, R195 ;  /* 0x000000c300c37308 */ /* 0x000ee20000002400 */
[----:B------:R-:W-:Y:S02]  /*1ef20*/  FMNMX.FTZ R183, R180, R183, !PT ;  /* 0x000000b7b4b77209 */ /* 0x000fe40007810000 */
[----:B------:R-:W-:Y:S02]  /*1ef30*/  FSEL R15, R178, -INF , P5 ;  /* 0xff800000b20f7808 */ /* 0x000fe40002800000 */
[----:B------:R-:W-:-:S02]  /*1ef40*/  FMNMX.FTZ R183, R160, R183, !PT ;  /* 0x000000b7a0b77209 */ /* 0x000fc40007810000 */
[C---:B------:R-:W-:Y:S01]  /*1ef50*/  ISETP.GT.AND P3, PT, R188.reuse, 0x20, PT ;  /* 0x00000020bc00780c */ /* 0x040fe20003f64270 */
[----:B------:R-:W-:Y:S01]  /*1ef60*/  MUFU.TANH R187, R187 ;  /* 0x000000bb00bb7308 */ /* 0x000fe20000002400 */
[----:B------:R-:W-:Y:S02]  /*1ef70*/  FSEL R179, R179, -INF , P6 ;  /* 0xff800000b3b37808 */ /* 0x000fe40003000000 */
[----:B------:R-:W-:Y:S02]  /*1ef80*/  FMNMX.FTZ R183, R15, R183, !PT ;  /* 0x000000b70fb77209 */ /* 0x000fe40007810000 */
[C---:B------:R-:W-:Y:S02]  /*1ef90*/  ISETP.GT.AND P5, PT, R188.reuse, 0x28, PT ;  /* 0x00000028bc00780c */ /* 0x040fe40003fa4270 */
[----:B------:R-:W-:Y:S01]  /*1efa0*/  ISETP.GT.AND P4, PT, R188, 0x21, PT ;  /* 0x00000021bc00780c */ /* 0x000fe20003f84270 */
[----:B------:R-:W-:Y:S01]  /*1efb0*/  MUFU.TANH R192, R192 ;  /* 0x000000c000c07308 */ /* 0x000fe20000002400 */
[----:B-1----:R-:W-:-:S02]  /*1efc0*/  FSEL R178, R194, -INF , P3 ;  /* 0xff800000c2b27808 */ /* 0x002fc40001800000 */
[----:B------:R-:W-:Y:S01]  /*1efd0*/  FMNMX.FTZ R183, R179, R183, !PT ;  /* 0x000000b7b3b77209 */ /* 0x000fe20007810000 */
[----:B------:R-:W1:Y:S01]  /*1efe0*/  SHFL.IDX PT, R194, R0, 0x1, 0x1c1f ;  /* 0x003c1f0000c27f89 */ /* 0x000e6200000e0000 */
[----:B--2---:R-:W-:Y:S02]  /*1eff0*/  FSEL R168, R168, -INF , P5 ;  /* 0xff800000a8a87808 */ /* 0x004fe40002800000 */
[----:B------:R-:W-:Y:S02]  /*1f000*/  ISETP.GT.AND P5, PT, R188, 0x38, PT ;  /* 0x00000038bc00780c */ /* 0x000fe40003fa4270 */
[----:B0-----:R-:W-:Y:S01]  /*1f010*/  FSEL R176, R193, -INF , P4 ;  /* 0xff800000c1b07808 */ /* 0x001fe20002000000 */
[----:B------:R-:W-:Y:S01]  /*1f020*/  FMUL.FTZ R193, R166, UR39 ;  /* 0x00000027a6c17c20 */ /* 0x000fe20008410000 */
[----:B------:R-:W-:Y:S02]  /*1f030*/  FMNMX.FTZ R183, R178, R183, !PT ;  /* 0x000000b7b2b77209 */ /* 0x000fe40007810000 */
[----:B------:R-:W-:Y:S01]  /*1f040*/  FSEL R165, R189, -INF , P5 ;  /* 0xff800000bda57808 */ /* 0x000fe20002800000 */
[----:B------:R-:W-:Y:S01]  /*1f050*/  FMUL.FTZ R189, R170, UR39 ;  /* 0x00000027aabd7c20 */ /* 0x000fe20008410000 */
[----:B------:R-:W-:Y:S01]  /*1f060*/  ISETP.GT.AND P6, PT, R188, 0x29, PT ;  /* 0x00000029bc00780c */ /* 0x000fe20003fc4270 */
[----:B------:R-:W-:Y:S01]  /*1f070*/  FMUL.FTZ R170, R152, UR39 ;  /* 0x0000002798aa7c20 */ /* 0x000fe20008410000 */
[----:B------:R-:W-:Y:S01]  /*1f080*/  FMNMX.FTZ R183, R176, R183, !PT ;  /* 0x000000b7b0b77209 */ /* 0x000fe20007810000 */
[----:B------:R-:W-:Y:S01]  /*1f090*/  FMUL.FTZ R152, R156, UR39 ;  /* 0x000000279c987c20 */ /* 0x000fe20008410000 */
[----:B------:R-:W-:Y:S01]  /*1f0a0*/  ISETP.GT.AND P3, PT, R188, 0x30, PT ;  /* 0x00000030bc00780c */ /* 0x000fe20003f64270 */
[----:B------:R-:W-:Y:S01]  /*1f0b0*/  FMUL.FTZ R156, R157, UR39 ;  /* 0x000000279d9c7c20 */ /* 0x000fe20008410000 */
[----:B------:R-:W-:Y:S01]  /*1f0c0*/  FSEL R177, R190, -INF , P6 ;  /* 0xff800000beb17808 */ /* 0x000fe20003000000 */
[----:B------:R-:W0:Y:S01]  /*1f0d0*/  MUFU.TANH R170, R170 ;  /* 0x000000aa00aa7308 */ /* 0x000e220000002400 */
[----:B------:R-:W-:Y:S01]  /*1f0e0*/  FMNMX.FTZ R183, R168, R183, !PT ;  /* 0x000000b7a8b77209 */ /* 0x000fe20007810000 */
[----:B------:R-:W-:Y:S01]  /*1f0f0*/  FMUL.FTZ R190, R154, UR39 ;  /* 0x000000279abe7c20 */ /* 0x000fe20008410000 */
[----:B------:R-:W-:-:S02]  /*1f100*/  ISETP.GT.AND P4, PT, R188, 0x31, PT ;  /* 0x00000031bc00780c */ /* 0x000fc40003f84270 */
[----:B------:R-:W-:Y:S01]  /*1f110*/  FSEL R161, R191, -INF , P3 ;  /* 0xff800000bfa17808 */ /* 0x000fe20001800000 */
[----:B-1----:R-:W-:Y:S01]  /*1f120*/  IMAD.IADD R194, R185, 0x1, R194 ;  /* 0x00000001b9c27824 */ /* 0x002fe200078e02c2 */
[----:B------:R-:W-:Y:S01]  /*1f130*/  FMNMX.FTZ R183, R177, R183, !PT ;  /* 0x000000b7b1b77209 */ /* 0x000fe20007810000 */
[----:B------:R-:W1:Y:S01]  /*1f140*/  MUFU.TANH R152, R152 ;  /* 0x0000009800987308 */ /* 0x000e620000002400 */
[----:B------:R-:W-:Y:S01]  /*1f150*/  FSEL R164, R173, -INF , P4 ;  /* 0xff800000ada47808 */ /* 0x000fe20002000000 */
[----:B------:R-:W-:Y:S01]  /*1f160*/  FMUL.FTZ R191, R175, UR39 ;  /* 0x00000027afbf7c20 */ /* 0x000fe20008410000 */
[----:B------:R-:W-:Y:S01]  /*1f170*/  FMNMX.FTZ R183, R161, R183, !PT ;  /* 0x000000b7a1b77209 */ /* 0x000fe20007810000 */
[----:B------:R-:W-:Y:S01]  /*1f180*/  FMUL.FTZ R185, R155, UR39 ;  /* 0x000000279bb97c20 */ /* 0x000fe20008410000 */
[----:B------:R-:W-:Y:S02]  /*1f190*/  ISETP.GT.AND P6, PT, R188, 0x39, PT ;  /* 0x00000039bc00780c */ /* 0x000fe40003fc4270 */
[----:B------:R-:W-:Y:S01]  /*1f1a0*/  FMNMX.FTZ R171, R164, R183, !PT ;  /* 0x000000b7a4ab7209 */ /* 0x000fe20007810000 */
[----:B------:R-:W2:Y:S01]  /*1f1b0*/  MUFU.TANH R156, R156 ;  /* 0x0000009c009c7308 */ /* 0x000ea20000002400 */
[----:B------:R-:W-:-:S02]  /*1f1c0*/  ISETP.GT.AND P3, PT, R188, 0x40, PT ;  /* 0x00000040bc00780c */ /* 0x000fc40003f64270 */
[----:B---3--:R-:W-:Y:S02]  /*1f1d0*/  FSEL R173, R195, -INF , P6 ;  /* 0xff800000c3ad7808 */ /* 0x008fe40003000000 */
[----:B------:R-:W-:Y:S02]  /*1f1e0*/  FMNMX.FTZ R171, R165, R171, !PT ;  /* 0x000000aba5ab7209 */ /* 0x000fe40007810000 */
[----:B------:R-:W-:Y:S01]  /*1f1f0*/  ISETP.GT.AND P4, PT, R188, 0x41, PT ;  /* 0x00000041bc00780c */ /* 0x000fe20003f84270 */
[----:B------:R-:W-:Y:S01]  /*1f200*/  MUFU.TANH R189, R189 ;  /* 0x000000bd00bd7308 */ /* 0x000fe20000002400 */
[----:B0-----:R-:W-:Y:S02]  /*1f210*/  FSEL R157, R170, -INF , P3 ;  /* 0xff800000aa9d7808 */ /* 0x001fe40001800000 */
[----:B------:R-:W-:Y:S02]  /*1f220*/  FMNMX.FTZ R171, R173, R171, !PT ;  /* 0x000000abadab7209 */ /* 0x000fe40007810000 */
[----:B------:R-:W-:-:S02]  /*1f230*/  ISETP.GT.AND P5, PT, R188, 0x48, PT ;  /* 0x00000048bc00780c */ /* 0x000fc40003fa4270 */
[----:B------:R-:W-:Y:S01]  /*1f240*/  FSEL R153, R153, -INF , P4 ;  /* 0xff80000099997808 */ /* 0x000fe20002000000 */
[----:B------:R-:W-:Y:S01]  /*1f250*/  MUFU.TANH R190, R190 ;  /* 0x000000be00be7308 */ /* 0x000fe20000002400 */
[----:B------:R-:W-:Y:S02]  /*1f260*/  FMNMX.FTZ R171, R157, R171, !PT ;  /* 0x000000ab9dab7209 */ /* 0x000fe40007810000 */
[----:B------:R-:W-:Y:S01]  /*1f270*/  ISETP.GT.AND P6, PT, R188, 0x49, PT ;  /* 0x00000049bc00780c */ /* 0x000fe20003fc4270 */
[----:B------:R-:W-:Y:S01]  /*1f280*/  FMUL.FTZ R188, R174, UR39 ;  /* 0x00000027aebc7c20 */ /* 0x000fe20008410000 */
[----:B-1----:R-:W-:Y:S02]  /*1f290*/  FSEL R152, R152, -INF , P5 ;  /* 0xff80000098987808 */ /* 0x002fe40002800000 */
[----:B------:R-:W-:Y:S01]  /*1f2a0*/  FMNMX.FTZ R171, R153, R171, !PT ;  /* 0x000000ab99ab7209 */ /* 0x000fe20007810000 */
[----:B------:R-:W-:Y:S01]  /*1f2b0*/  MUFU.TANH R191, R191 ;  /* 0x000000bf00bf7308 */ /* 0x000fe20000002400 */
[----:B--2---:R-:W-:-:S02]  /*1f2c0*/  FSEL R156, R156, -INF , P6 ;  /* 0xff8000009c9c7808 */ /* 0x004fc40003000000 */
[----:B------:R-:W-:Y:S02]  /*1f2d0*/  FMNMX.FTZ R171, R152, R171, !PT ;  /* 0x000000ab98ab7209 */ /* 0x000fe40007810000 */
[----:B------:R-:W-:Y:S02]  /*1f2e0*/  ISETP.GT.AND P5, PT, R194, 0x9, PT ;  /* 0x00000009c200780c */ /* 0x000fe40003fa4270 */
[----:B------:R-:W-:Y:S01]  /*1f2f0*/  FMNMX.FTZ R195, R156, R171, !PT ;  /* 0x000000ab9cc37209 */ /* 0x000fe20007810000 */
[----:B------:R-:W0:Y:S01]  /*1f300*/  MUFU.TANH R188, R188 ;  /* 0x000000bc00bc7308 */ /* 0x000e220000002400 */
[----:B------:R-:W-:Y:S02]  /*1f310*/  FSEL R166, R5, -INF , P5 ;  /* 0xff80000005a67808 */ /* 0x000fe40002800000 */
[C---:B------:R-:W-:Y:S01]  /*1f320*/  ISETP.GT.AND P4, PT, R194.reuse, 0x8, PT ;  /* 0x00000008c200780c */ /* 0x040fe20003f84270 */
[----:B------:R-:W1:Y:S01]  /*1f330*/  SHFL.BFLY PT, R0, R195, 0x2, 0x1f ;  /* 0x0c401f00c3007f89 */ /* 0x000e6200000e0000 */
[----:B------:R-:W-:-:S02]  /*1f340*/  ISETP.GT.AND P6, PT, R194, RZ, PT ;  /* 0x000000ffc200720c */ /* 0x000fc40003fc4270 */
[----:B------:R-:W-:Y:S01]  /*1f350*/  FSEL R154, R4, -INF , P4 ;  /* 0xff800000049a7808 */ /* 0x000fe20002000000 */
[----:B------:R-:W-:Y:S01]  /*1f360*/  FMUL.FTZ R4, R158, UR39 ;  /* 0x000000279e047c20 */ /* 0x000fe20008410000 */
[C---:B------:R-:W-:Y:S01]  /*1f370*/  ISETP.GT.AND P4, PT, R194.reuse, 0x18, PT ;  /* 0x00000018c200780c */ /* 0x040fe20003f84270 */
[----:B------:R-:W2:Y:S01]  /*1f380*/  MUFU.TANH R193, R193 ;  /* 0x000000c100c17308 */ /* 0x000ea20000002400 */
[----:B------:R-:W-:Y:S02]  /*1f390*/  ISETP.GT.AND P3, PT, R194, 0x1, PT ;  /* 0x00000001c200780c */ /* 0x000fe40003f64270 */
[----:B------:R-:W-:Y:S02]  /*1f3a0*/  FSEL R2, R2, -INF , P6 ;  /* 0xff80000002027808 */ /* 0x000fe40003000000 */
[----:B------:R-:W-:Y:S02]  /*1f3b0*/  ISETP.GT.AND P6, PT, R194, 0x10, PT ;  /* 0x00000010c200780c */ /* 0x000fe40003fc4270 */
[----:B------:R-:W-:Y:S01]  /*1f3c0*/  FSEL R171, R184, -INF , P4 ;  /* 0xff800000b8ab7808 */ /* 0x000fe20002000000 */
[----:B------:R-:W3:Y:S01]  /*1f3d0*/  MUFU.TANH R185, R185 ;  /* 0x000000b900b97308 */ /* 0x000ee20000002400 */
[----:B------:R-:W-:-:S02]  /*1f3e0*/  ISETP.GT.AND P4, PT, R194, 0x28, PT ;  /* 0x00000028c200780c */ /* 0x000fc40003f84270 */
[----:B------:R-:W-:Y:S02]  /*1f3f0*/  FSEL R170, R10, -INF , P6 ;  /* 0xff8000000aaa7808 */ /* 0x000fe40003000000 */
[----:B------:R-:W-:Y:S02]  /*1f400*/  ISETP.GT.AND P6, PT, R194, 0x20, PT ;  /* 0x00000020c200780c */ /* 0x000fe40003fc4270 */
[----:B0-----:R-:W-:Y:S01]  /*1f410*/  FSEL R167, R188, -INF , P4 ;  /* 0xff800000bca77808 */ /* 0x001fe20002000000 */
[----:B------:R-:W0:Y:S01]  /*1f420*/  MUFU.TANH R4, R4 ;  /* 0x0000000400047308 */ /* 0x000e220000002400 */
[----:B------:R-:W-:Y:S02]  /*1f430*/  FMNMX.FTZ R188, R2, R6, !PT ;  /* 0x0000000602bc7209 */ /* 0x000fe40007810000 */
[----:B-1----:R-:W-:Y:S02]  /*1f440*/  FMNMX.FTZ R195, R195, R0, !PT ;  /* 0x00000000c3c37209 */ /* 0x002fe40007810000 */
[----:B------:R-:W-:Y:S01]  /*1f450*/  FSEL R0, R3, -INF , P3 ;  /* 0xff80000003007808 */ /* 0x000fe20001800000 */
[----:B------:R-:W-:Y:S01]  /*1f460*/  IMAD.U32 R3, RZ, RZ, UR43 ;  /* 0x0000002bff037e24 */ /* 0x000fe2000f8e00ff */
[----:B------:R-:W-:Y:S01]  /*1f470*/  ISETP.GT.AND P3, PT, R194, 0x11, PT ;  /* 0x00000011c200780c */ /* 0x000fe20003f64270 */
[----:B------:R-:W1:Y:S01]  /*1f480*/  SHFL.BFLY PT, R5, R195, 0x1, 0x1f ;  /* 0x0c201f00c3057f89 */ /* 0x000e6200000e0000 */
[----:B------:R-:W-:-:S02]  /*1f490*/  FSEL R184, R189, -INF , P6 ;  /* 0xff800000bdb87808 */ /* 0x000fc40003000000 */
[----:B------:R-:W-:Y:S02]  /*1f4a0*/  FSEL R183, R14, -INF , P3 ;  /* 0xff8000000eb77808 */ /* 0x000fe40001800000 */
[C---:B------:R-:W-:Y:S02]  /*1f4b0*/  ISETP.GT.AND P3, PT, R194.reuse, 0x21, PT ;  /* 0x00000021c200780c */ /* 0x040fe40003f64270 */
[----:B------:R-:W-:Y:S02]  /*1f4c0*/  ISETP.GT.AND P6, PT, R194, 0x30, PT ;  /* 0x00000030c200780c */ /* 0x000fe40003fc4270 */
[----:B------:R-:W-:Y:S02]  /*1f4d0*/  FMNMX.FTZ R188, R0, R188, !PT ;  /* 0x000000bc00bc7209 */ /* 0x000fe40007810000 */
[----:B------:R-:W-:Y:S01]  /*1f4e0*/  FSEL R174, R187, -INF , P3 ;  /* 0xff800000bbae7808 */ /* 0x000fe20001800000 */
[----:B------:R-:W-:Y:S01]  /*1f4f0*/  FMUL.FTZ R187, R159, UR39 ;  /* 0x000000279fbb7c20 */ /* 0x000fe20008410000 */
[----:B------:R-:W-:-:S02]  /*1f500*/  ISETP.GT.AND P5, PT, R194, 0x19, PT ;  /* 0x00000019c200780c */ /* 0x000fc40003fa4270 */
[----:B------:R-:W-:Y:S02]  /*1f510*/  FSEL R10, R162, -INF , P6 ;  /* 0xff800000a20a7808 */ /* 0x000fe40003000000 */
[----:B------:R-:W-:Y:S01]  /*1f520*/  FMNMX.FTZ R159, R154, R188, !PT ;  /* 0x000000bc9a9f7209 */ /* 0x000fe20007810000 */
[----:B------:R-:W4:Y:S01]  /*1f530*/  MUFU.TANH R187, R187 ;  /* 0x000000bb00bb7308 */ /* 0x000f220000002400 */
[----:B------:R-:W-:Y:S02]  /*1f540*/  ISETP.GT.AND P6, PT, R194, 0x40, PT ;  /* 0x00000040c200780c */ /* 0x000fe40003fc4270 */
[----:B------:R-:W-:Y:S02]  /*1f550*/  FSEL R175, R186, -INF , P5 ;  /* 0xff800000baaf7808 */ /* 0x000fe40002800000 */
[----:B------:R-:W-:Y:S02]  /*1f560*/  FMNMX.FTZ R159, R166, R159, !PT ;  /* 0x0000009fa69f7209 */ /* 0x000fe40007810000 */
[----:B-1----:R-:W-:-:S02]  /*1f570*/  FMNMX.FTZ R5, R195, R5, !PT ;  /* 0x00000005c3057209 */ /* 0x002fc40007810000 */
[----:B------:R-:W-:Y:S02]  /*1f580*/  FSEL R158, R190, -INF , P6 ;  /* 0xff800000be9e7808 */ /* 0x000fe40003000000 */
[C---:B------:R-:W-:Y:S01]  /*1f590*/  FSETP.NEU.FTZ.AND P6, PT, R5.reuse, -INF , PT ;  /* 0xff8000000500780b */ /* 0x040fe20003fdd000 */
[----:B------:R-:W-:Y:S01]  /*1f5a0*/  FMUL.FTZ R186, R5, R3 ;  /* 0x0000000305ba7220 */ /* 0x000fe20000410000 */
[----:B------:R-:W-:Y:S02]  /*1f5b0*/  FMNMX.FTZ R159, R170, R159, !PT ;  /* 0x0000009faa9f7209 */ /* 0x000fe40007810000 */
[----:B------:R-:W-:Y:S02]  /*1f5c0*/  ISETP.GT.AND P5, PT, R194, 0x29, PT ;  /* 0x00000029c200780c */ /* 0x000fe40003fa4270 */
[----:B------:R-:W-:Y:S02]  /*1f5d0*/  FSEL R186, R186, RZ, P6 ;  /* 0x000000ffbaba7208 */ /* 0x000fe40003000000 */
[----:B------:R-:W-:-:S02]  /*1f5e0*/  FMNMX.FTZ R159, R183, R159, !PT ;  /* 0x0000009fb79f7209 */ /* 0x000fc40007810000 */
[----:B------:R-:W-:Y:S01]  /*1f5f0*/  FSEL R155, R191, -INF , P5 ;  /* 0xff800000bf9b7808 */ /* 0x000fe20002800000 */
[--C-:B------:R-:W-:Y:S01]  /*1f600*/  FFMA.FTZ R208, R182, R3, -R186.reuse ;  /* 0x00000003b6d07223 */ /* 0x100fe200000108ba */
[----:B------:R-:W-:Y:S01]  /*1f610*/  FMNMX.FTZ R182, R171, R159, !PT ;  /* 0x0000009fabb67209 */ /* 0x000fe20007810000 */
[-CC-:B------:R-:W-:Y:S01]  /*1f620*/  FFMA.FTZ R169, R169, R3.reuse, -R186.reuse ;  /* 0x00000003a9a97223 */ /* 0x180fe200000108ba */
[----:B------:R-:W-:Y:S01]  /*1f630*/  ISETP.GT.AND P3, PT, R194, 0x31, PT ;  /* 0x00000031c200780c */ /* 0x000fe20003f64270 */
[-CC-:B------:R-:W-:Y:S01]  /*1f640*/  FFMA.FTZ R204, R180, R3.reuse, -R186.reuse ;  /* 0x00000003b4cc7223 */ /* 0x180fe200000108ba */
[----:B------:R-:W-:Y:S01]  /*1f650*/  FMNMX.FTZ R182, R175, R182, !PT ;  /* 0x000000b6afb67209 */ /* 0x000fe20007810000 */
[----:B------:R1:W-:Y:S01]  /*1f660*/  MUFU.EX2 R159, R169 ;  /* 0x000000a9009f7308 */ /* 0x0003e20000000800 */
[----:B------:R-:W-:Y:S01]  /*1f670*/  ISETP.GT.AND P4, PT, R194, 0x38, PT ;  /* 0x00000038c200780c */ /* 0x000fe20003f84270 */
[-CC-:B------:R-:W-:Y:S01]  /*1f680*/  FFMA.FTZ R210, R181, R3.reuse, -R186.reuse ;  /* 0x00000003b5d27223 */ /* 0x180fe200000108ba */
[----:B------:R-:W-:Y:S01]  /*1f690*/  FMNMX.FTZ R182, R184, R182, !PT ;  /* 0x000000b6b8b67209 */ /* 0x000fe20007810000 */
[-CC-:B------:R-:W-:Y:S01]  /*1f6a0*/  FFMA.FTZ R200, R178, R3.reuse, -R186.reuse ;  /* 0x00000003b2c87223 */ /* 0x180fe200000108ba */
[----:B------:R-:W-:Y:S01]  /*1f6b0*/  FSEL R163, R163, -INF , P3 ;  /* 0xff800000a3a37808 */ /* 0x000fe20001800000 */
[-CC-:B------:R-:W-:Y:S01]  /*1f6c0*/  FFMA.FTZ R172, R172, R3.reuse, -R186.reuse ;  /* 0x00000003acac7223 */ /* 0x180fe200000108ba */
[----:B------:R-:W-:Y:S01]  /*1f6d0*/  FMNMX.FTZ R182, R174, R182, !PT ;  /* 0x000000b6aeb67209 */ /* 0x000fe20007810000 */
[----:B------:R-:W-:Y:S01]  /*1f6e0*/  MUFU.EX2 R208, R208 ;  /* 0x000000d000d07308 */ /* 0x000fe20000000800 */
[----:B------:R-:W-:Y:S01]  /*1f6f0*/  ISETP.GT.AND P5, PT, R194, 0x39, PT ;  /* 0x00000039c200780c */ /* 0x000fe20003fa4270 */
[-CC-:B------:R-:W-:Y:S01]  /*1f700*/  FFMA.FTZ R198, R165, R3.reuse, -R186.reuse ;  /* 0x00000003a5c67223 */ /* 0x180fe200000108ba */
[----:B------:R-:W-:Y:S01]  /*1f710*/  FMNMX.FTZ R182, R167, R182, !PT ;  /* 0x000000b6a7b67209 */ /* 0x000fe20007810000 */
[-CC-:B------:R-:W-:Y:S01]  /*1f720*/  FFMA.FTZ R160, R160, R3.reuse, -R186.reuse ;  /* 0x00000003a0a07223 */ /* 0x180fe200000108ba */
[----:B--2---:R-:W-:Y:S01]  /*1f730*/  FSEL R162, R193, -INF , P4 ;  /* 0xff800000c1a27808 */ /* 0x004fe20002000000 */
[-CC-:B------:R-:W-:Y:S01]  /*1f740*/  FFMA.FTZ R206, R15, R3.reuse, -R186.reuse ;  /* 0x000000030fce7223 */ /* 0x180fe200000108ba */
[----:B------:R-:W-:Y:S01]  /*1f750*/  FMNMX.FTZ R182, R155, R182, !PT ;  /* 0x000000b69bb67209 */ /* 0x000fe20007810000 */
[----:B------:R-:W-:Y:S01]  /*1f760*/  MUFU.EX2 R210, R210 ;  /* 0x000000d200d27308 */ /* 0x000fe20000000800 */
[----:B------:R-:W-:Y:S01]  /*1f770*/  FSEL R14, R192, -INF , P5 ;  /* 0xff800000c00e7808 */ /* 0x000fe20002800000 */
[-CC-:B------:R-:W-:Y:S01]  /*1f780*/  FFMA.FTZ R192, R157, R3.reuse, -R186.reuse ;  /* 0x000000039dc07223 */ /* 0x180fe200000108ba */
[----:B------:R-:W-:Y:S01]  /*1f790*/  FMNMX.FTZ R182, R10, R182, !PT ;  /* 0x000000b60ab67209 */ /* 0x000fe20007810000 */
[-CC-:B------:R-:W-:Y:S01]  /*1f7a0*/  FFMA.FTZ R15, R179, R3.reuse, -R186.reuse ;  /* 0x00000003b30f7223 */ /* 0x180fe200000108ba */
[----:B------:R-:W-:Y:S01]  /*1f7b0*/  ISETP.GT.AND P3, PT, R194, 0x41, PT ;  /* 0x00000041c200780c */ /* 0x000fe20003f64270 */
[-CC-:B------:R-:W-:Y:S01]  /*1f7c0*/  FFMA.FTZ R202, R168, R3.reuse, -R186.reuse ;  /* 0x00000003a8ca7223 */ /* 0x180fe200000108ba */
[----:B------:R-:W-:Y:S01]  /*1f7d0*/  FMNMX.FTZ R182, R163, R182, !PT ;  /* 0x000000b6a3b67209 */ /* 0x000fe20007810000 */
[----:B------:R-:W-:Y:S01]  /*1f7e0*/  MUFU.EX2 R172, R172 ;  /* 0x000000ac00ac7308 */ /* 0x000fe20000000800 */
[----:B------:R-:W-:Y:S01]  /*1f7f0*/  ISETP.GT.AND P4, PT, R194, 0x48, PT ;  /* 0x00000048c200780c */ /* 0x000fe20003f84270 */
[-CC-:B------:R-:W-:Y:S01]  /*1f800*/  FFMA.FTZ R168, R177, R3.reuse, -R186.reuse ;  /* 0x00000003b1a87223 */ /* 0x180fe200000108ba */
[----:B-1----:R-:W-:Y:S01]  /*1f810*/  FMNMX.FTZ R169, R162, R182, !PT ;  /* 0x000000b6a2a97209 */ /* 0x002fe20007810000 */
[-CC-:B------:R-:W-:Y:S01]  /*1f820*/  FFMA.FTZ R196, R161, R3.reuse, -R186.reuse ;  /* 0x00000003a1c47223 */ /* 0x180fe200000108ba */
[----:B---3--:R-:W-:Y:S01]  /*1f830*/  FSEL R180, R185, -INF , P3 ;  /* 0xff800000b9b47808 */ /* 0x008fe20001800000 */
[--C-:B------:R-:W-:Y:S01]  /*1f840*/  FFMA.FTZ R161, R164, R3, -R186.reuse ;  /* 0x00000003a4a17223 */ /* 0x100fe200000108ba */
[----:B------:R-:W-:Y:S01]  /*1f850*/  FMNMX.FTZ R169, R14, R169, !PT ;  /* 0x000000a90ea97209 */ /* 0x000fe20007810000 */
[----:B------:R-:W-:Y:S01]  /*1f860*/  MUFU.EX2 R204, R204 ;  /* 0x000000cc00cc7308 */ /* 0x000fe20000000800 */
[----:B------:R-:W-:Y:S01]  /*1f870*/  ISETP.GT.AND P5, PT, R194, 0x49, PT ;  /* 0x00000049c200780c */ /* 0x000fe20003fa4270 */
[--C-:B------:R-:W-:Y:S01]  /*1f880*/  FFMA.FTZ R194, R152, R3, -R186.reuse ;  /* 0x0000000398c27223 */ /* 0x100fe200000108ba */
[----:B------:R-:W-:Y:S01]  /*1f890*/  FMNMX.FTZ R169, R158, R169, !PT ;  /* 0x000000a99ea97209 */ /* 0x000fe20007810000 */
[-CC-:B------:R-:W-:Y:S01]  /*1f8a0*/  FFMA.FTZ R152, R156, R3.reuse, -R186.reuse ;  /* 0x000000039c987223 */ /* 0x180fe200000108ba */
[----:B0-----:R-:W-:Y:S01]  /*1f8b0*/  FSEL R181, R4, -INF , P4 ;  /* 0xff80000004b57808 */ /* 0x001fe20002000000 */
[--C-:B------:R-:W-:Y:S01]  /*1f8c0*/  FFMA.FTZ R164, R173, R3, -R186.reuse ;  /* 0x00000003ada47223 */ /* 0x100fe200000108ba */
[----:B------:R-:W-:Y:S01]  /*1f8d0*/  FMNMX.FTZ R169, R180, R169, !PT ;  /* 0x000000a9b4a97209 */ /* 0x000fe20007810000 */
[----:B------:R-:W-:Y:S01]  /*1f8e0*/  MUFU.EX2 R160, R160 ;  /* 0x000000a000a07308 */ /* 0x000fe20000000800 */
[----:B----4-:R-:W-:Y:S01]  /*1f8f0*/  FSEL R182, R187, -INF , P5 ;  /* 0xff800000bbb67808 */ /* 0x010fe20002800000 */
[--C-:B------:R-:W-:Y:S01]  /*1f900*/  FFMA.FTZ R153, R153, R3, -R186.reuse ;  /* 0x0000000399997223 */ /* 0x100fe200000108ba */
[----:B------:R-:W-:Y:S01]  /*1f910*/  FMNMX.FTZ R4, R181, R169, !PT ;  /* 0x000000a9b5047209 */ /* 0x000fe20007810000 */
[----:B------:R-:W-:-:S03]  /*1f920*/  FFMA.FTZ R169, R176, R3, -R186 ;  /* 0x00000003b0a97223 */ /* 0x000fc600000108ba */
        /* <DEDUP_REMOVED lines=9> */
[----:B------:R-:W-:Y:S08]  /*1f9c0*/  MUFU.EX2 R168, R168 ;  /* 0x000000a800a87308 */ /* 0x000ff00000000800 */
[----:B------:R-:W-:Y:S08]  /*1f9d0*/  MUFU.EX2 R196, R196 ;  /* 0x000000c400c47308 */ /* 0x000ff00000000800 */
[----:B------:R-:W-:Y:S01]  /*1f9e0*/  MUFU.EX2 R161, R161 ;  /* 0x000000a100a17308 */ /* 0x000fe20000000800 */
[----:B0-----:R-:W-:-:S04]  /*1f9f0*/  FMNMX.FTZ R4, R4, R176, !PT ;  /* 0x000000b004047209 */ /* 0x001fc80007810000 */
[C---:B------:R-:W-:Y:S01]  /*1fa00*/  FSETP.NEU.FTZ.AND P3, PT, R4.reuse, -INF , PT ;  /* 0xff8000000400780b */ /* 0x040fe20003f7d000 */
[----:B------:R-:W-:Y:S02]  /*1fa10*/  FMUL.FTZ R157, R4, R3 ;  /* 0x00000003049d7220 */ /* 0x000fe40000410000 */
[----:B------:R-:W-:Y:S03]  /*1fa20*/  MUFU.EX2 R198, R198 ;  /* 0x000000c600c67308 */ /* 0x000fe60000000800 */
[----:B------:R-:W-:-:S05]  /*1fa30*/  FSEL R157, R157, RZ, P3 ;  /* 0x000000ff9d9d7208 */ /* 0x000fca0001800000 */
[-CC-:B------:R-:W-:Y:S01]  /*1fa40*/  FFMA.FTZ R156, R0, R3.reuse, -R157.reuse ;  /* 0x00000003009c7223 */ /* 0x180fe2000001089d */
[----:B------:R-:W-:Y:S02]  /*1fa50*/  @!P1 VIADD R0, R11, 0x38840 ;  /* 0x000388400b009836 */ /* 0x000fe40000000000 */
[-CC-:B------:R-:W-:Y:S01]  /*1fa60*/  FFMA.FTZ R209, R2, R3.reuse, -R157.reuse ;  /* 0x0000000302d17223 */ /* 0x180fe2000001089d */
[----:B------:R-:W-:Y:S01]  /*1fa70*/  FSEL R2, R4, RZ, P3 ;  /* 0x000000ff04027208 */ /* 0x000fe20001800000 */
[-CC-:B------:R-:W-:Y:S01]  /*1fa80*/  FFMA.FTZ R211, R154, R3.reuse, -R157.reuse ;  /* 0x000000039ad37223 */ /* 0x180fe2000001089d */
[-CC-:B------:R-:W-:Y:S01]  /*1fa90*/  FFMA.FTZ R165, R166, R3.reuse, -R157.reuse ;  /* 0x00000003a6a57223 */ /* 0x180fe2000001089d */
[----:B------:R-:W-:Y:S01]  /*1faa0*/  @!P1 PRMT R0, RZ, 0x654, R0 ;  /* 0x00000654ff009816 */ /* 0x000fe20000000000 */
[----:B------:R-:W-:Y:S01]  /*1fab0*/  MUFU.EX2 R156, R156 ;  /* 0x0000009c009c7308 */ /* 0x000fe20000000800 */
[----:B------:R-:W-:Y:S01]  /*1fac0*/  FADD.FTZ R2, -R2, R6 ;  /* 0x0000000602027221 */ /* 0x000fe20000010100 */
[-CC-:B------:R-:W-:Y:S01]  /*1fad0*/  FFMA.FTZ R205, R170, R3.reuse, -R157.reuse ;  /* 0x00000003aacd7223 */ /* 0x180fe2000001089d */
[----:B------:R0:W-:Y:S01]  /*1fae0*/  @!P1 SYNCS.ARRIVE.TRANS64.RED.A1T0 RZ, [R0+URZ], RZ ;  /* 0x000000ff00ff99a7 */ /* 0x0001e2000810043f */
[-CC-:B------:R-:W-:Y:S01]  /*1faf0*/  FFMA.FTZ R154, R183, R3.reuse, -R157.reuse ;  /* 0x00000003b79a7223 */ /* 0x180fe2000001089d */
[-C--:B------:R-:W-:Y:S01]  /*1fb00*/  FMUL.FTZ R2, R2, R3.reuse ;  /* 0x0000000302027220 */ /* 0x080fe20000410000 */
[-CC-:B------:R-:W-:Y:S01]  /*1fb10*/  FFMA.FTZ R207, R171, R3.reuse, -R157.reuse ;  /* 0x00000003abcf7223 */ /* 0x180fe2000001089d */
[-CC-:B------:R-:W-:Y:S01]  /*1fb20*/  FFMA.FTZ R175, R175, R3.reuse, -R157.reuse ;  /* 0x00000003afaf7223 */ /* 0x180fe2000001089d */
[----:B------:R-:W-:Y:S01]  /*1fb30*/  MUFU.EX2 R209, R209 ;  /* 0x000000d100d17308 */ /* 0x000fe20000000800 */
[-CC-:B------:R-:W-:Y:S01]  /*1fb40*/  FFMA.FTZ R201, R184, R3.reuse, -R157.reuse ;  /* 0x00000003b8c97223 */ /* 0x180fe2000001089d */
[-CC-:B------:R-:W-:Y:S01]  /*1fb50*/  FFMA.FTZ R197, R10, R3.reuse, -R157.reuse ;  /* 0x000000030ac57223 */ /* 0x180fe2000001089d */
[----:B0-----:R-:W-:Y:S01]  /*1fb60*/  FSEL R0, R5, RZ, P6 ;  /* 0x000000ff05007208 */ /* 0x001fe20003000000 */
[-CC-:B------:R-:W-:Y:S01]  /*1fb70*/  FFMA.FTZ R10, R14, R3.reuse, -R157.reuse ;  /* 0x000000030e0a7223 */ /* 0x180fe2000001089d */
[-CC-:B------:R-:W-:Y:S01]  /*1fb80*/  FFMA.FTZ R174, R174, R3.reuse, -R157.reuse ;  /* 0x00000003aeae7223 */ /* 0x180fe2000001089d */
[-CC-:B------:R-:W-:Y:S01]  /*1fb90*/  FFMA.FTZ R203, R167, R3.reuse, -R157.reuse ;  /* 0x00000003a7cb7223 */ /* 0x180fe2000001089d */
[-C--:B------:R-:W-:Y:S01]  /*1fba0*/  FFMA.FTZ R6, R155, R3.reuse, -R157 ;  /* 0x000000039b067223 */ /* 0x080fe2000001089d */
[----:B------:R-:W-:Y:S01]  /*1fbb0*/  FADD.FTZ R0, -R0, R7 ;  /* 0x0000000700007221 */ /* 0x000fe20000010100 */
[----:B------:R-:W0:Y:S01]  /*1fbc0*/  MUFU.EX2 R2, R2 ;  /* 0x0000000200027308 */ /* 0x000e220000000800 */
[----:B------:R1:W-:Y:S01]  /*1fbd0*/  @!P1 SYNCS.ARRIVE.TRANS64.RED.A1T0 RZ, [R9+URZ], RZ ;  /* 0x000000ff09ff99a7 */ /* 0x0003e2000810043f */
[-CC-:B------:R-:W-:Y:S01]  /*1fbe0*/  FFMA.FTZ R199, R162, R3.reuse, -R157.reuse ;  /* 0x00000003a2c77223 */ /* 0x180fe2000001089d */
[-C--:B------:R-:W-:Y:S01]  /*1fbf0*/  FMUL.FTZ R0, R0, R3.reuse ;  /* 0x0000000300007220 */ /* 0x080fe20000410000 */
[-CC-:B------:R-:W-:Y:S01]  /*1fc00*/  FFMA.FTZ R158, R158, R3.reuse, -R157.reuse ;  /* 0x000000039e9e7223 */ /* 0x180fe2000001089d */
[-CC-:B------:R-:W-:Y:S01]  /*1fc10*/  FFMA.FTZ R180, R180, R3.reuse, -R157.reuse ;  /* 0x00000003b4b47223 */ /* 0x180fe2000001089d */
[--C-:B------:R-:W-:Y:S01]  /*1fc20*/  FFMA.FTZ R181, R181, R3, -R157.reuse ;  /* 0x00000003b5b57223 */ /* 0x100fe2000001089d */
[----:B------:R-:W-:Y:S01]  /*1fc30*/  ISETP.GT.AND P3, PT, R8, R21, PT ;  /* 0x000000150800720c */ /* 0x000fe20003f64270 */
[----:B------:R-:W2:Y:S01]  /*1fc40*/  MUFU.EX2 R211, R211 ;  /* 0x000000d300d37308 */ /* 0x000ea20000000800 */
[-CC-:B-1----:R-:W-:Y:S01]  /*1fc50*/  FFMA.FTZ R9, R163, R3.reuse, -R157.reuse ;  /* 0x00000003a3097223 */ /* 0x182fe2000001089d */
[----:B------:R-:W-:Y:S01]  /*1fc60*/  FFMA.FTZ R157, R182, R3, -R157 ;  /* 0x00000003b69d7223 */ /* 0x000fe2000001089d */
[----:B------:R-:W-:-:S05]  /*1fc70*/  VIADD R8, R8, 0xffffffff ;  /* 0xffffffff08087836 */ /* 0x000fca0000000000 */
[----:B------:R-:W1:Y:S01]  /*1fc80*/  MUFU.EX2 R0, R0 ;  /* 0x0000000000007308 */ /* 0x000e620000000800 */
[----:B0-----:R-:W-:Y:S01]  /*1fc90*/  FFMA.FTZ R12, R2, R12, R209 ;  /* 0x0000000c020c7223 */ /* 0x001fe200000100d1 */
[----:B------:R-:W-:-:S03]  /*1fca0*/  F2FP.BF16.F32.PACK_AB R209, R156, R209 ;  /* 0x000000d19cd1723e */ /* 0x000fc600000010ff */
[----:B------:R-:W-:-:S03]  /*1fcb0*/  FADD.FTZ R12, R156, R12 ;  /* 0x0000000c9c0c7221 */ /* 0x000fc60000010000 */
[----:B------:R-:W0:Y:S01]  /*1fcc0*/  MUFU.EX2 R165, R165 ;  /* 0x000000a500a57308 */ /* 0x000e220000000800 */
[----:B--2---:R-:W-:-:S07]  /*1fcd0*/  FADD.FTZ R12, R211, R12 ;  /* 0x0000000cd30c7221 */ /* 0x004fce0000010000 */
[----:B------:R-:W2:Y:S01]  /*1fce0*/  MUFU.EX2 R205, R205 ;  /* 0x000000cd00cd7308 */ /* 0x000ea20000000800 */
[----:B-1----:R-:W-:Y:S01]  /*1fcf0*/  FFMA.FTZ R13, R0, R13, R208 ;  /* 0x0000000d000d7223 */ /* 0x002fe200000100d0 */
[----:B------:R-:W-:-:S03]  /*1fd00*/  F2FP.BF16.F32.PACK_AB R208, R159, R208 ;  /* 0x000000d09fd0723e */ /* 0x000fc600000010ff */
[----:B------:R-:W-:-:S03]  /*1fd10*/  FADD.FTZ R13, R159, R13 ;  /* 0x0000000d9f0d7221 */ /* 0x000fc60000010000 */
[----:B------:R-:W1:Y:S01]  /*1fd20*/  MUFU.EX2 R154, R154 ;  /* 0x0000009a009a7308 */ /* 0x000e620000000800 */
[----:B------:R-:W-:Y:S01]  /*1fd30*/  FADD.FTZ R13, R210, R13 ;  /* 0x0000000dd20d7221 */ /* 0x000fe20000010000 */
[C---:B0-----:R-:W-:Y:S01]  /*1fd40*/  FADD.FTZ R12, R165.reuse, R12 ;  /* 0x0000000ca50c7221 */ /* 0x041fe20000010000 */
[C---:B------:R-:W-:Y:S02]  /*1fd50*/  F2FP.BF16.F32.PACK_AB R210, R172.reuse, R210 ;  /* 0x000000d2acd2723e */ /* 0x040fe400000010ff */
[----:B------:R-:W-:Y:S01]  /*1fd60*/  FADD.FTZ R13, R172, R13 ;  /* 0x0000000dac0d7221 */ /* 0x000fe20000010000 */
[----:B------:R-:W-:Y:S02]  /*1fd70*/  F2FP.BF16.F32.PACK_AB R211, R165, R211 ;  /* 0x000000d3a5d3723e */ /* 0x000fe400000010ff */
[----:B------:R-:W0:Y:S01]  /*1fd80*/  MUFU.EX2 R207, R207 ;  /* 0x000000cf00cf7308 */ /* 0x000e220000000800 */
[----:B------:R-:W-:Y:S01]  /*1fd90*/  FADD.FTZ R14, R204, R13 ;  /* 0x0000000dcc0e7221 */ /* 0x000fe20000010000 */
[----:B--2---:R-:W-:Y:S01]  /*1fda0*/  FADD.FTZ R13, R205, R12 ;  /* 0x0000000ccd0d7221 */ /* 0x004fe20000010000 */
[----:B------:R-:W-:-:S02]  /*1fdb0*/  F2FP.BF16.F32.PACK_AB R204, R160, R204 ;  /* 0x000000cca0cc723e */ /* 0x000fc400000010ff */
[----:B------:R-:W-:-:S03]  /*1fdc0*/  FADD.FTZ R12, R160, R14 ;  /* 0x0000000ea00c7221 */ /* 0x000fc60000010000 */
[----:B------:R-:W2:Y:S01]  /*1fdd0*/  MUFU.EX2 R11, R175 ;  /* 0x000000af000b7308 */ /* 0x000ea20000000800 */
[----:B-1----:R-:W-:Y:S01]  /*1fde0*/  FADD.FTZ R13, R154, R13 ;  /* 0x0000000d9a0d7221 */ /* 0x002fe20000010000 */
[----:B------:R-:W-:Y:S01]  /*1fdf0*/  FADD.FTZ R12, R206, R12 ;  /* 0x0000000cce0c7221 */ /* 0x000fe20000010000 */
[----:B------:R-:W-:Y:S02]  /*1fe00*/  F2FP.BF16.F32.PACK_AB R205, R154, R205 ;  /* 0x000000cd9acd723e */ /* 0x000fe400000010ff */
[C---:B------:R-:W-:Y:S01]  /*1fe10*/  F2FP.BF16.F32.PACK_AB R206, R15.reuse, R206 ;  /* 0x000000ce0fce723e */ /* 0x040fe200000010ff */
[----:B------:R-:W-:Y:S02]  /*1fe20*/  FADD.FTZ R12, R15, R12 ;  /* 0x0000000c0f0c7221 */ /* 0x000fe40000010000 */
[----:B------:R-:W1:Y:S01]  /*1fe30*/  MUFU.EX2 R201, R201 ;  /* 0x000000c900c97308 */ /* 0x000e620000000800 */
[----:B0-----:R-:W-:Y:S01]  /*1fe40*/  FADD.FTZ R13, R207, R13 ;  /* 0x0000000dcf0d7221 */ /* 0x001fe20000010000 */
[----:B------:R-:W-:Y:S01]  /*1fe50*/  FADD.FTZ R12, R200, R12 ;  /* 0x0000000cc80c7221 */ /* 0x000fe20000010000 */
[----:B------:R-:W-:-:S03]  /*1fe60*/  F2FP.BF16.F32.PACK_AB R200, R169, R200 ;  /* 0x000000c8a9c8723e */ /* 0x000fc600000010ff */
[----:B------:R-:W-:Y:S02]  /*1fe70*/  FADD.FTZ R12, R169, R12 ;  /* 0x0000000ca90c7221 */ /* 0x000fe40000010000 */
[----:B------:R-:W0:Y:S01]  /*1fe80*/  MUFU.EX2 R7, R174 ;  /* 0x000000ae00077308 */ /* 0x000e220000000800 */
[C---:B--2---:R-:W-:Y:S01]  /*1fe90*/  FADD.FTZ R13, R11.reuse, R13 ;  /* 0x0000000d0b0d7221 */ /* 0x044fe20000010000 */
[----:B------:R-:W-:Y:S01]  /*1fea0*/  FADD.FTZ R12, R202, R12 ;  /* 0x0000000cca0c7221 */ /* 0x000fe20000010000 */
[----:B------:R-:W-:Y:S02]  /*1feb0*/  F2FP.BF16.F32.PACK_AB R207, R11, R207 ;  /* 0x000000cf0bcf723e */ /* 0x000fe400000010ff */
[C---:B------:R-:W-:Y:S01]  /*1fec0*/  F2FP.BF16.F32.PACK_AB R202, R168.reuse, R202 ;  /* 0x000000caa8ca723e */ /* 0x040fe200000010ff */
[----:B------:R-:W-:Y:S02]  /*1fed0*/  FADD.FTZ R12, R168, R12 ;  /* 0x0000000ca80c7221 */ /* 0x000fe40000010000 */
[----:B------:R-:W2:Y:S01]  /*1fee0*/  MUFU.EX2 R203, R203 ;  /* 0x000000cb00cb7308 */ /* 0x000ea20000000800 */
[----:B-1----:R-:W-:Y:S01]  /*1fef0*/  FADD.FTZ R13, R201, R13 ;  /* 0x0000000dc90d7221 */ /* 0x002fe20000010000 */
[----:B------:R-:W-:Y:S01]  /*1ff00*/  FADD.FTZ R12, R196, R12 ;  /* 0x0000000cc40c7221 */ /* 0x000fe20000010000 */
[----:B------:R-:W-:-:S03]  /*1ff10*/  F2FP.BF16.F32.PACK_AB R196, R161, R196 ;  /* 0x000000c4a1c4723e */ /* 0x000fc600000010ff */
[----:B------:R-:W-:Y:S02]  /*1ff20*/  FADD.FTZ R12, R161, R12 ;  /* 0x0000000ca10c7221 */ /* 0x000fe40000010000 */
[----:B------:R-:W1:Y:S01]  /*1ff30*/  MUFU.EX2 R6, R6 ;  /* 0x0000000600067308 */ /* 0x000e620000000800 */
[C---:B0-----:R-:W-:Y:S01]  /*1ff40*/  FADD.FTZ R13, R7.reuse, R13 ;  /* 0x0000000d070d7221 */ /* 0x041fe20000010000 */
[----:B------:R-:W-:Y:S01]  /*1ff50*/  FADD.FTZ R12, R198, R12 ;  /* 0x0000000cc60c7221 */ /* 0x000fe20000010000 */
[----:B------:R-:W-:Y:S01]  /*1ff60*/  F2FP.BF16.F32.PACK_AB R201, R7, R201 ;  /* 0x000000c907c9723e */ /* 0x000fe200000010ff */
[----:B------:R-:W-:-:S04]  /*1ff70*/  IMAD.MOV.U32 R7, RZ, RZ, R5 ;  /* 0x000000ffff077224 */ /* 0x000fc800078e0005 */
        /* <DEDUP_REMOVED lines=9> */
[----:B------:R-:W-:Y:S01]  /*20010*/  F2FP.BF16.F32.PACK_AB R197, R9, R197 ;  /* 0x000000c509c5723e */ /* 0x000fe200000010ff */
[----:B------:R-:W-:-:S05]  /*20020*/  IMAD.MOV.U32 R9, RZ, RZ, R218 ;  /* 0x000000ffff097224 */ /* 0x000fca00078e00da */
[----:B------:R-:W2:Y:S01]  /*20030*/  MUFU.EX2 R10, R10 ;  /* 0x0000000a000a7308 */ /* 0x000ea20000000800 */
[----:B-1----:R-:W-:-:S07]  /*20040*/  FADD.FTZ R13, R199, R13 ;  /* 0x0000000dc70d7221 */ /* 0x002fce0000010000 */
[----:B------:R-:W1:Y:S01]  /*20050*/  MUFU.EX2 R192, R192 ;  /* 0x000000c000c07308 */ /* 0x000e620000000800 */
[C---:B0-----:R-:W-:Y:S01]  /*20060*/  FADD.FTZ R12, R164.reuse, R12 ;  /* 0x0000000ca40c7221 */ /* 0x041fe20000010000 */
[----:B------:R-:W-:-:S06]  /*20070*/  F2FP.BF16.F32.PACK_AB R198, R164, R198 ;  /* 0x000000c6a4c6723e */ /* 0x000fcc00000010ff */
[----:B------:R-:W0:Y:S01]  /*20080*/  MUFU.EX2 R158, R158 ;  /* 0x0000009e009e7308 */ /* 0x000e220000000800 */
[C---:B--2---:R-:W-:Y:S01]  /*20090*/  FADD.FTZ R13, R10.reuse, R13 ;  /* 0x0000000d0a0d7221 */ /* 0x044fe20000010000 */
        /* <DEDUP_REMOVED lines=15> */
[----:B--2---:R-:W-:Y:S01]  /*20190*/  FADD.FTZ R6, R181, R13 ;  /* 0x0000000db5067221 */ /* 0x004fe20000010000 */
[C---:B-1----:R-:W-:Y:S01]  /*201a0*/  FADD.FTZ R13, R152.reuse, R12 ;  /* 0x0000000c980d7221 */ /* 0x042fe20000010000 */
[----:B------:R-:W-:Y:S02]  /*201b0*/  F2FP.BF16.F32.PACK_AB R194, R152, R194 ;  /* 0x000000c298c2723e */ /* 0x000fe400000010ff */
[C---:B0-----:R-:W-:Y:S01]  /*201c0*/  FADD.FTZ R12, R157.reuse, R6 ;  /* 0x000000069d0c7221 */ /* 0x041fe20000010000 */
[----:B------:R-:W-:Y:S01]  /*201d0*/  F2FP.BF16.F32.PACK_AB R195, R157, R181 ;  /* 0x000000b59dc3723e */ /* 0x000fe200000010ff */
[----:B------:R-:W-:Y:S01]  /*201e0*/  IMAD.MOV.U32 R6, RZ, RZ, R4 ;  /* 0x000000ffff067224 */ /* 0x000fe200078e0004 */
[----:B------:R-:W-:Y:S06]  /*201f0*/  @P3 BRA `(.L_x_2852) ;  /* 0xffffffac001c3947 */ /* 0x000fec000383ffff */
[----:B------:R-:W-:Y:S05]  /*20200*/  BSYNC B1 ;  /* 0x0000000000017941 */ /* 0x000fea0003800000 */
.L_x_2841:
[----:B------:R-:W-:Y:S05]  /*20210*/  BSYNC B0 ;  /* 0x0000000000007941 */ /* 0x000fea0003800000 */
.L_x_2840:
[----:B------:R-:W-:Y:S01]  /*20220*/  ISETP.GE.AND P2, PT, R8, R231, PT ;  /* 0x000000e70800720c */ /* 0x000fe20003f46270 */
[----:B------:R-:W-:-:S12]  /*20230*/  BSSY B0, `(.L_x_2853) ;  /* 0x00004dd000007945 */ /* 0x000fd80003800000 */
[----:B------:R-:W-:Y:S05]  /*20240*/  @!P2 BRA `(.L_x_2854) ;  /* 0x0000004c006ca947 */ /* 0x000fea0003800000 */
[----:B------:R-:W-:Y:S02]  /*20250*/  IMAD.MOV.U32 R6, RZ, RZ, R4 ;  /* 0x000000ffff067224 */ /* 0x000fe400078e0004 */
[----:B------:R-:W-:Y:S02]  /*20260*/  IMAD.MOV.U32 R7, RZ, RZ, R5 ;  /* 0x000000ffff077224 */ /* 0x000fe400078e0005 */
[----:B------:R-:W-:Y:S02]  /*20270*/  IMAD.MOV.U32 R9, RZ, RZ, R218 ;  /* 0x000000ffff097224 */ /* 0x000fe400078e00da */
[----:B------:R-:W-:-:S07]  /*20280*/  IMAD.MOV.U32 R10, RZ, RZ, R216 ;  /* 0x000000ffff0a7224 */ /* 0x000fce00078e00d8 */
.L_x_2865:
        /* <DEDUP_REMOVED lines=8> */
.L_x_2855:
[----:B------:R-:W-:Y:S01]  /*20310*/  IMAD R4, R216, 0x8, R16 ;  /* 0x00000008d8047824 */ /* 0x000fe200078e0210 */
[----:B------:R-:W-:-:S04]  /*20320*/  SHF.L.U32 R5, R218, 0x1f, RZ ;  /* 0x0000001fda057819 */ /* 0x000fc800000006ff */
[----:B------:R0:W1:Y:S01]  /*20330*/  SYNCS.PHASECHK.TRANS64.TRYWAIT P2, [R4+URZ+0x38830], R5 ;  /* 0x03883005040075a7 */ /* 0x000062000804017f */
[----:B------:R-:W-:Y:S05]  /*20340*/  @!P0 BRA `(.L_x_2856) ;  /* 0x0000000000048947 */ /* 0x000fea0003800000 */
[----:B------:R-:W-:Y:S01]  /*20350*/  BPT.TRAP 0x1 ;  /* 0x000000040000795c */ /* 0x000fe20000300000 */
.L_x_2856:
[----:B------:R-:W-:Y:S01]  /*20360*/  IMAD R3, R216, 0xa00, R20 ;  /* 0x00000a00d8037824 */ /* 0x000fe200078e0214 */
[----:B------:R-:W-:Y:S03]  /*20370*/  BSSY B1, `(.L_x_2857) ;  /* 0x0000006000017945 */ /* 0x000fe60003800000 */
[C---:B------:R-:W-:Y:S02]  /*20380*/  VIADD R21, R3.reuse, 0x80 ;  /* 0x0000008003157836 */ /* 0x040fe40000000000 */
[----:B------:R-:W-:Y:S01]  /*20390*/  VIADD R15, R3, 0x100 ;  /* 0x00000100030f7836 */ /* 0x000fe20000000000 */
[----:B-1----:R-:W-:Y:S06]  /*203a0*/  @P2 BRA `(.L_x_2858) ;  /* 0x0000000000082947 */ /* 0x002fec0003800000 */
[----:B------:R-:W1:Y:S02]  /*203b0*/  SYNCS.PHASECHK.TRANS64.TRYWAIT P2, [R4+URZ+0x38830], R5 ;  /* 0x03883005040075a7 */ /* 0x000e64000804017f */
[----:B-1----:R-:W-:Y:S05]  /*203c0*/  @!P2 BRA `(.L_x_2859) ;  /* 0x000001580090a947 */ /* 0x002fea0003800000 */
.L_x_2858:
[----:B------:R-:W-:Y:S05]  /*203d0*/  BSYNC B1 ;  /* 0x0000000000017941 */ /* 0x000fea0003800000 */
.L_x_2857:
        /* <DEDUP_REMOVED lines=877> */
.L_x_2860:
[----:B------:R-:W-:Y:S01]  /*23ab0*/  SHF.L.U32 R0, R9, 0x1f, RZ ;  /* 0x0000001f09007819 */ /* 0x000fe200000006ff */
[----:B------:R-:W-:-:S04]  /*23ac0*/  IMAD R9, R10, 0x8, R16 ;  /* 0x000000080a097824 */ /* 0x000fc800078e0210 */
[----:B------:R0:W1:Y:S01]  /*23ad0*/  SYNCS.PHASECHK.TRANS64.TRYWAIT P2, [R9+URZ+0x38850], R0 ;  /* 0x03885000090075a7 */ /* 0x000062000804017f */
[----:B------:R-:W-:Y:S05]  /*23ae0*/  @!P0 BRA `(.L_x_2861) ;  /* 0x0000000000048947 */ /* 0x000fea0003800000 */
[----:B------:R-:W-:Y:S01]  /*23af0*/  BPT.TRAP 0x1 ;  /* 0x000000040000795c */ /* 0x000fe20000300000 */
.L_x_2861:
[----:B------:R-:W-:Y:S04]  /*23b00*/  BSSY B1, `(.L_x_2862) ;  /* 0x0000004000017945 */ /* 0x000fe80003800000 */
[----:B-1----:R-:W-:Y:S05]  /*23b10*/  @P2 BRA `(.L_x_2863) ;  /* 0x0000000000082947 */ /* 0x002fea0003800000 */
[----:B------:R-:W1:Y:S02]  /*23b20*/  SYNCS.PHASECHK.TRANS64.TRYWAIT P2, [R9+URZ+0x38850], R0 ;  /* 0x03885000090075a7 */ /* 0x000e64000804017f */
[----:B-1----:R-:W-:Y:S05]  /*23b30*/  @!P2 BRA `(.L_x_2864) ;  /* 0x0000012000c8a947 */ /* 0x002fea0003800000 */
.L_x_2863:
[----:B------:R-:W-:Y:S05]  /*23b40*/  BSYNC B1 ;  /* 0x0000000000017941 */ /* 0x000fea0003800000 */
.L_x_2862:
        /* <DEDUP_REMOVED lines=20> */
[----:B------:R-:W-:Y:S01]  /*23c90*/  FMUL.FTZ R186, R176, UR38 ;  /* 0x00000026b0ba7c20 */ /* 0x000fe20008410000 */
[----:B------:R-:W-:Y:S01]  /*23ca0*/  MUFU.TANH R177, R177 ;  /* 0x000000b100b17308 */ /* 0x000fe20000002400 */
[C---:B------:R-:W-:Y:S01]  /*23cb0*/  VIADD R4, R2.reuse, 0x80 ;  /* 0x0000008002047836 */ /* 0x040fe20000000000 */
[----:B------:R-:W-:Y:S01]  /*23cc0*/  R2UR UR6, R2 ;  /* 0x00000000020672ca */ /* 0x000fe200000e0000 */
        /* <DEDUP_REMOVED lines=10> */
[----:B------:R-:W-:Y:S01]  /*23d70*/  FMUL.FTZ R157, R157, UR38 ;  /* 0x000000269d9d7c20 */ /* 0x000fe20008410000 */
[----:B------:R-:W-:Y:S01]  /*23d80*/  IMAD.MOV.U32 R3, RZ, RZ, 0x40000040 ;  /* 0x40000040ff037424 */ /* 0x000fe200078e00ff */
        /* <DEDUP_REMOVED lines=23> */
[----:B------:R-:W-:Y:S01]  /*23f00*/  @!P1 IMAD R11, R11, 0x8, R16 ;  /* 0x000000080b0b9824 */ /* 0x000fe200078e0210 */
[----:B------:R-:W-:Y:S01]  /*23f10*/  ISETP.GT.AND P2, PT, R8, R231, PT ;  /* 0x000000e70800720c */ /* 0x000fe20003f44270 */
[----:B------:R-:W-:-:S02]  /*23f20*/  @!P1 VIADD R9, R9, 0x38860 ;  /* 0x0003886009099836 */ /* 0x000fc40000000000 */
[----:B------:R-:W-:Y:S02]  /*23f30*/  VIADD R8, R8, 0xffffffff ;  /* 0xffffffff08087836 */ /* 0x000fe40000000000 */
        /* <DEDUP_REMOVED lines=45> */
[----:B------:R-:W-:-:S04]  /*24210*/  FMUL.FTZ R185, R191, UR38 ;  /* 0x00000026bfb97c20 */ /* 0x000fc80008410000 */
[----:B------:R-:W-:Y:S08]  /*24220*/  MUFU.TANH R4, R4 ;  /* 0x0000000400047308 */ /* 0x000ff00000002400 */
[----:B------:R-:W-:Y:S01]  /*24230*/  MUFU.TANH R185, R185 ;  /* 0x000000b900b97308 */ /* 0x000fe20000002400 */
[----:B------:R-:W-:Y:S02]  /*24240*/  WARPGROUP.DEPBAR.LE gsb0, 0x0 ;  /* 0x00008000000079c5 */ /* 0x000fe40000010000 */
[----:B------:R-:W-:-:S09]  /*24250*/  WARPGROUP.ARRIVE ;  /* 0x00000000000079c5 */ /* 0x000fd20000000000 */
[----:B------:R-:W-:Y:S01]  /*24260*/  HGMMA.64x256x16.F32.BF16 R24, R196, gdesc[UR4].tnspB, R24, gsb0 ;  /* 0x43e00004c4187df0 */ /* 0x000fe20008001818 */
[----:B------:R-:W-:Y:S01]  /*24270*/  R2UR UR6, R2 ;  /* 0x00000000020672ca */ /* 0x000fe200000e0000 */
[----:B------:R-:W-:Y:S01]  /*24280*/  FMUL.FTZ R2, R184, UR38 ;  /* 0x00000026b8027c20 */ /* 0x000fe20008410000 */
[----:B------:R-:W-:Y:S01]  /*24290*/  FMUL.FTZ R184, R189, UR38 ;  /* 0x00000026bdb87c20 */ /* 0x000fe20008410000 */
[----:B------:R-:W-:Y:S01]  /*242a0*/  R2UR UR7, R3 ;  /* 0x00000000030772ca */ /* 0x000fe200000e0000 */
[----:B------:R-:W-:-:S03]  /*242b0*/  IMAD.U32 R3, RZ, RZ, UR42 ;  /* 0x0000002aff037e24 */ /* 0x000fc6000f8e00ff */
[----:B------:R-:W0:Y:S08]  /*242c0*/  MUFU.TANH R2, R2 ;  /* 0x0000000200027308 */ /* 0x000e300000002400 */
[----:B------:R-:W1:Y:S01]  /*242d0*/  MUFU.TANH R184, R184 ;  /* 0x000000b800b87308 */ /* 0x000e620000002400 */
[----:B0-----:R-:W-:-:S04]  /*242e0*/  FMNMX.FTZ R0, R2, R7, !PT ;  /* 0x0000000702007209 */ /* 0x001fc80007810000 */
[----:B------:R-:W-:-:S04]  /*242f0*/  FMNMX.FTZ R0, R4, R0, !PT ;  /* 0x0000000004007209 */ /* 0x000fc80007810000 */
[----:B------:R-:W-:-:S04]  /*24300*/  FMNMX.FTZ R0, R21, R0, !PT ;  /* 0x0000000015007209 */ /* 0x000fc80007810000 */
[----:B-1----:R-:W-:-:S04]  /*24310*/  FMNMX.FTZ R0, R184, R0, !PT ;  /* 0x00000000b8007209 */ /* 0x002fc80007810000 */
        /* <DEDUP_REMOVED lines=15> */
[----:B------:R-:W-:-:S05]  /*24410*/  FMNMX.FTZ R5, R157, R0, !PT ;  /* 0x000000009d057209 */ /* 0x000fca0007810000 */
[----:B------:R-:W0:Y:S02]  /*24420*/  SHFL.BFLY PT, R0, R5, 0x2, 0x1f ;  /* 0x0c401f0005007f89 */ /* 0x000e2400000e0000 */
[----:B0-----:R-:W-:-:S05]  /*24430*/  FMNMX.FTZ R5, R5, R0, !PT ;  /* 0x0000000005057209 */ /* 0x001fca0007810000 */
[----:B------:R-:W0:Y:S02]  /*24440*/  SHFL.BFLY PT, R0, R5, 0x1, 0x1f ;  /* 0x0c201f0005007f89 */ /* 0x000e2400000e0000 */
[----:B0-----:R-:W-:Y:S02]  /*24450*/  FMNMX.FTZ R5, R5, R0, !PT ;  /* 0x0000000005057209 */ /* 0x001fe40007810000 */
[----:B------:R-:W-:-:S03]  /*24460*/  FMNMX.FTZ R0, R10, R6, !PT ;  /* 0x000000060a007209 */ /* 0x000fc60007810000 */
[----:B------:R-:W-:Y:S01]  /*24470*/  FADD.FTZ R7, -R5, R7 ;  /* 0x0000000705077221 */ /* 0x000fe20000010100 */
[----:B------:R-:W-:-:S03]  /*24480*/  FMNMX.FTZ R0, R14, R0, !PT ;  /* 0x000000000e007209 */ /* 0x000fc60007810000 */
[----:B------:R-:W-:Y:S01]  /*24490*/  FMUL.FTZ R7, R7, R3 ;  /* 0x0000000307077220 */ /* 0x000fe20000410000 */
[----:B------:R-:W-:-:S04]  /*244a0*/  FMNMX.FTZ R0, R15, R0, !PT ;  /* 0x000000000f007209 */ /* 0x000fc80007810000 */
[----:B------:R-:W-:Y:S02]  /*244b0*/  FMNMX.FTZ R183, R185, R0, !PT ;  /* 0x00000000b9b77209 */ /* 0x000fe40007810000 */
[----:B------:R0:W-:Y:S02]  /*244c0*/  MUFU.EX2 R0, R7 ;  /* 0x0000000700007308 */ /* 0x0001e40000000800 */
[----:B------:R-:W-:-:S04]  /*244d0*/  FMNMX.FTZ R183, R176, R183, !PT ;  /* 0x000000b7b0b77209 */ /* 0x000fc80007810000 */
[----:B------:R-:W-:Y:S01]  /*244e0*/  FMNMX.FTZ R183, R178, R183, !PT ;  /* 0x000000b7b2b77209 */ /* 0x000fe20007810000 */
[----:B0-----:R-:W-:-:S04]  /*244f0*/  FMUL.FTZ R7, R5, R3 ;  /* 0x0000000305077220 */ /* 0x001fc80000410000 */
[--C-:B------:R-:W-:Y:S01]  /*24500*/  FFMA.FTZ R208, R2, R3, -R7.reuse ;  /* 0x0000000302d07223 */ /* 0x100fe20000010807 */
[----:B------:R-:W-:Y:S01]  /*24510*/  FMNMX.FTZ R2, R179, R183, !PT ;  /* 0x000000b7b3027209 */ /* 0x000fe20007810000 */
[-CC-:B------:R-:W-:Y:S01]  /*24520*/  FFMA.FTZ R4, R4, R3.reuse, -R7.reuse ;  /* 0x0000000304047223 */ /* 0x180fe20000010807 */
[-CC-:B------:R-:W-:Y:S01]  /*24530*/  FFMA.FTZ R210, R21, R3.reuse, -R7.reuse ;  /* 0x0000000315d27223 */ /* 0x180fe20000010807 */
[-CC-:B------:R-:W-:Y:S01]  /*24540*/  FFMA.FTZ R200, R168, R3.reuse, -R7.reuse ;  /* 0x00000003a8c87223 */ /* 0x180fe20000010807 */
[----:B------:R-:W-:Y:S01]  /*24550*/  FMNMX.FTZ R2, R156, R2, !PT ;  /* 0x000000029c027209 */ /* 0x000fe20007810000 */
[----:B------:R-:W-:Y:S01]  /*24560*/  MUFU.EX2 R183, R4 ;  /* 0x0000000400b77308 */ /* 0x000fe20000000800 */
[-CC-:B------:R-:W-:Y:S01]  /*24570*/  FFMA.FTZ R21, R177, R3.reuse, -R7.reuse ;  /* 0x00000003b1157223 */ /* 0x180fe20000010807 */
[-CC-:B------:R-:W-:Y:S01]  /*24580*/  FFMA.FTZ R168, R169, R3.reuse, -R7.reuse ;  /* 0x00000003a9a87223 */ /* 0x180fe20000010807 */
[----:B------:R-:W-:Y:S01]  /*24590*/  FMNMX.FTZ R2, R170, R2, !PT ;  /* 0x00000002aa027209 */ /* 0x000fe20007810000 */
[-CC-:B------:R-:W-:Y:S01]  /*245a0*/  FFMA.FTZ R184, R184, R3.reuse, -R7.reuse ;  /* 0x00000003b8b87223 */ /* 0x180fe20000010807 */
[-CC-:B------:R-:W-:Y:S01]  /*245b0*/  FFMA.FTZ R204, R186, R3.reuse, -R7.reuse ;  /* 0x00000003bacc7223 */ /* 0x180fe20000010807 */
[-CC-:B------:R-:W-:Y:S01]  /*245c0*/  FFMA.FTZ R206, R180, R3.reuse, -R7.reuse ;  /* 0x00000003b4ce7223 */ /* 0x180fe20000010807 */
[----:B------:R-:W-:Y:S01]  /*245d0*/  FMNMX.FTZ R2, R171, R2, !PT ;  /* 0x00000002ab027209 */ /* 0x000fe20007810000 */
[-CC-:B------:R-:W-:Y:S01]  /*245e0*/  FFMA.FTZ R177, R181, R3.reuse, -R7.reuse ;  /* 0x00000003b5b17223 */ /* 0x180fe20000010807 */
[-CC-:B------:R-:W-:Y:S01]  /*245f0*/  FFMA.FTZ R202, R172, R3.reuse, -R7.reuse ;  /* 0x00000003acca7223 */ /* 0x180fe20000010807 */
[----:B------:R-:W-:Y:S01]  /*24600*/  FFMA.FTZ R169, R173, R3, -R7 ;  /* 0x00000003ada97223 */ /* 0x000fe20000010807 */
[----:B------:R-:W-:Y:S01]  /*24610*/  FMNMX.FTZ R2, R174, R2, !PT ;  /* 0x00000002ae027209 */ /* 0x000fe20007810000 */
[----:B------:R-:W0:Y:S03]  /*24620*/  MUFU.EX2 R208, R208 ;  /* 0x000000d000d07308 */ /* 0x000e260000000800 */
[----:B------:R-:W-:-:S04]  /*24630*/  FMNMX.FTZ R2, R175, R2, !PT ;  /* 0x00000002af027209 */ /* 0x000fc80007810000 */
[----:B------:R-:W-:Y:S01]  /*24640*/  FMNMX.FTZ R2, R162, R2, !PT ;  /* 0x00000002a2027209 */ /* 0x000fe20007810000 */
[----:B------:R-:W-:Y:S03]  /*24650*/  MUFU.EX2 R210, R210 ;  /* 0x000000d200d27308 */ /* 0x000fe60000000800 */
[----:B------:R-:W-:-:S04]  /*24660*/  FMNMX.FTZ R2, R163, R2, !PT ;  /* 0x00000002a3027209 */ /* 0x000fc80007810000 */
[----:B------:R-:W-:Y:S01]  /*24670*/  FMNMX.FTZ R2, R166, R2, !PT ;  /* 0x00000002a6027209 */ /* 0x000fe20007810000 */
[----:B------:R-:W-:Y:S01]  /*24680*/  MUFU.EX2 R184, R184 ;  /* 0x000000b800b87308 */ /* 0x000fe20000000800 */
[----:B0-----:R-:W-:Y:S01]  /*24690*/  FFMA.FTZ R13, R0, R13, R208 ;  /* 0x0000000d000d7223 */ /* 0x001fe200000100d0 */
        /* <DEDUP_REMOVED lines=13> */
[----:B------:R-:W-:-:S02]  /*24770*/  WARPGROUP.DEPBAR.LE gsb0, 0x0 ;  /* 0x00008000000079c5 */ /* 0x000fc40000010000 */
[----:B------:R-:W-:Y:S01]  /*24780*/  WARPGROUP.ARRIVE ;  /* 0x00000000000079c5 */ /* 0x000fe20000000000 */
[----:B0-----:R-:W-:Y:S01]  /*24790*/  FMNMX.FTZ R2, R2, R4, !PT ;  /* 0x0000000402027209 */ /* 0x001fe20007810000 */
[-CC-:B------:R-:W-:Y:S01]  /*247a0*/  FFMA.FTZ R196, R160, R3.reuse, -R7.reuse ;  /* 0x00000003a0c47223 */ /* 0x180fe20000010807 */
[-CC-:B------:R-:W-:Y:S01]  /*247b0*/  FFMA.FTZ R160, R161, R3.reuse, -R7.reuse ;  /* 0x00000003a1a07223 */ /* 0x180fe20000010807 */
[-CC-:B------:R-:W-:Y:S01]  /*247c0*/  FFMA.FTZ R198, R164, R3.reuse, -R7.reuse ;  /* 0x00000003a4c67223 */ /* 0x180fe20000010807 */
[----:B------:R-:W-:Y:S01]  /*247d0*/  FFMA.FTZ R161, R165, R3, -R7 ;  /* 0x00000003a5a17223 */ /* 0x000fe20000010807 */
[----:B------:R-:W-:Y:S01]  /*247e0*/  HGMMA.64x256x16.F32.BF16 R24, R192, gdesc[UR4].tnspB, R24, gsb0 ;  /* 0x43e00004c0187df0 */ /* 0x000fe20008001818 */
[----:B------:R-:W0:Y:S01]  /*247f0*/  SHFL.BFLY PT, R4, R2, 0x1, 0x1f ;  /* 0x0c201f0002047f89 */ /* 0x000e2200000e0000 */
[----:B------:R-:W-:Y:S08]  /*24800*/  MUFU.EX2 R168, R168 ;  /* 0x000000a800a87308 */ /* 0x000ff00000000800 */
[----:B------:R-:W-:Y:S08]  /*24810*/  MUFU.EX2 R202, R202 ;  /* 0x000000ca00ca7308 */ /* 0x000ff00000000800 */
[----:B------:R-:W-:Y:S01]  /*24820*/  MUFU.EX2 R169, R169 ;  /* 0x000000a900a97308 */ /* 0x000fe20000000800 */
[----:B0-----:R-:W-:-:S07]  /*24830*/  FMNMX.FTZ R4, R2, R4, !PT ;  /* 0x0000000402047209 */ /* 0x001fce0007810000 */
[----:B------:R-:W-:Y:S01]  /*24840*/  MUFU.EX2 R196, R196 ;  /* 0x000000c400c47308 */ /* 0x000fe20000000800 */
[----:B------:R-:W-:-:S04]  /*24850*/  FADD.FTZ R2, -R4, R6 ;  /* 0x0000000604027221 */ /* 0x000fc80000010100 */
[----:B------:R-:W-:-:S03]  /*24860*/  FMUL.FTZ R2, R2, R3 ;  /* 0x0000000302027220 */ /* 0x000fc60000410000 */
        /* <DEDUP_REMOVED lines=8> */
[-CC-:B------:R-:W-:Y:S01]  /*248f0*/  FFMA.FTZ R152, R182, R3.reuse, -R7.reuse ;  /* 0x00000003b6987223 */ /* 0x180fe20000010807 */
[-C--:B------:R-:W-:Y:S01]  /*24900*/  FFMA.FTZ R7, R157, R3.reuse, -R7 ;  /* 0x000000039d077223 */ /* 0x080fe20000010807 */
[-CC-:B------:R-:W-:Y:S01]  /*24910*/  FFMA.FTZ R209, R10, R3.reuse, -R153.reuse ;  /* 0x000000030ad17223 */ /* 0x180fe20000010899 */
[-CC-:B------:R-:W-:Y:S01]  /*24920*/  FFMA.FTZ R211, R15, R3.reuse, -R153.reuse ;  /* 0x000000030fd37223 */ /* 0x180fe20000010899 */
[-CC-:B------:R-:W-:Y:S01]  /*24930*/  FFMA.FTZ R205, R176, R3.reuse, -R153.reuse ;  /* 0x00000003b0cd7223 */ /* 0x180fe20000010899 */
[----:B------:R0:W-:Y:S01]  /*24940*/  MUFU.EX2 R6, R7 ;  /* 0x0000000700067308 */ /* 0x0001e20000000800 */
[-CC-:B------:R-:W-:Y:S01]  /*24950*/  FFMA.FTZ R10, R178, R3.reuse, -R153.reuse ;  /* 0x00000003b20a7223 */ /* 0x180fe20000010899 */
[-CC-:B------:R-:W-:Y:S01]  /*24960*/  FFMA.FTZ R207, R179, R3.reuse, -R153.reuse ;  /* 0x00000003b3cf7223 */ /* 0x180fe20000010899 */
[----:B------:R-:W-:Y:S01]  /*24970*/  FFMA.FTZ R156, R156, R3, -R153 ;  /* 0x000000039c9c7223 */ /* 0x000fe20000010899 */
[----:B------:R-:W-:-:S02]  /*24980*/  @!P1 VIADD R15, R11, 0x38840 ;  /* 0x000388400b0f9836 */ /* 0x000fc40000000000 */
[-CC-:B------:R-:W-:Y:S01]  /*24990*/  FFMA.FTZ R201, R170, R3.reuse, -R153.reuse ;  /* 0x00000003aac97223 */ /* 0x180fe20000010899 */
[-CC-:B------:R-:W-:Y:S01]  /*249a0*/  FFMA.FTZ R171, R171, R3.reuse, -R153.reuse ;  /* 0x00000003abab7223 */ /* 0x180fe20000010899 */
[-CC-:B------:R-:W-:Y:S01]  /*249b0*/  FFMA.FTZ R203, R174, R3.reuse, -R153.reuse ;  /* 0x00000003aecb7223 */ /* 0x180fe20000010899 */
[----:B------:R-:W1:Y:S01]  /*249c0*/  MUFU.EX2 R209, R209 ;  /* 0x000000d100d17308 */ /* 0x000e620000000800 */
[-CC-:B0-----:R-:W-:Y:S01]  /*249d0*/  FFMA.FTZ R7, R14, R3.reuse, -R153.reuse ;  /* 0x000000030e077223 */ /* 0x181fe20000010899 */
[-C--:B------:R-:W-:Y:S01]  /*249e0*/  FFMA.FTZ R14, R185, R3.reuse, -R153 ;  /* 0x00000003b90e7223 */ /* 0x080fe20000010899 */
[----:B------:R-:W-:Y:S01]  /*249f0*/  @!P1 PRMT R15, RZ, 0x654, R15 ;  /* 0x00000654ff0f9816 */ /* 0x000fe2000000000f */
[-CC-:B------:R-:W-:Y:S01]  /*24a00*/  FFMA.FTZ R197, R162, R3.reuse, -R153.reuse ;  /* 0x00000003a2c57223 */ /* 0x180fe20000010899 */
[-CC-:B------:R-:W-:Y:S01]  /*24a10*/  FFMA.FTZ R163, R163, R3.reuse, -R153.reuse ;  /* 0x00000003a3a37223 */ /* 0x180fe20000010899 */
[-CC-:B------:R-:W-:Y:S01]  /*24a20*/  FFMA.FTZ R199, R166, R3.reuse, -R153.reuse ;  /* 0x00000003a6c77223 */ /* 0x180fe20000010899 */
[----:B------:R0:W-:Y:S01]  /*24a30*/  @!P1 SYNCS.ARRIVE.TRANS64.RED.A1T0 RZ, [R15+URZ], RZ ;  /* 0x000000ff0fff99a7 */ /* 0x0001e2000810043f */
[----:B------:R-:W2:Y:S01]  /*24a40*/  MUFU.EX2 R7, R7 ;  /* 0x0000000700077308 */ /* 0x000ea20000000800 */
[-CC-:B------:R-:W-:Y:S01]  /*24a50*/  FFMA.FTZ R167, R167, R3.reuse, -R153.reuse ;  /* 0x00000003a7a77223 */ /* 0x180fe20000010899 */
[-CC-:B------:R-:W-:Y:S01]  /*24a60*/  FFMA.FTZ R154, R154, R3.reuse, -R153.reuse ;  /* 0x000000039a9a7223 */ /* 0x180fe20000010899 */
[-CC-:B------:R-:W-:Y:S01]  /*24a70*/  FFMA.FTZ R155, R155, R3.reuse, -R153.reuse ;  /* 0x000000039b9b7223 */ /* 0x180fe20000010899 */
[----:B------:R-:W-:Y:S01]  /*24a80*/  FFMA.FTZ R158, R158, R3, -R153 ;  /* 0x000000039e9e7223 */ /* 0x000fe20000010899 */
[----:B0-----:R-:W-:-:S03]  /*24a90*/  @!P1 PRMT R15, RZ, 0x654, R9 ;  /* 0x00000654ff0f9816 */ /* 0x001fc60000000009 */
[----:B------:R-:W0:Y:S01]  /*24aa0*/  MUFU.EX2 R211, R211 ;  /* 0x000000d300d37308 */ /* 0x000e220000000800 */
[----:B-1----:R-:W-:Y:S01]  /*24ab0*/  FFMA.FTZ R12, R2, R12, R209 ;  /* 0x0000000c020c7223 */ /* 0x002fe200000100d1 */
[----:B------:R1:W-:Y:S06]  /*24ac0*/  @!P1 SYNCS.ARRIVE.TRANS64.RED.A1T0 RZ, [R15+URZ], RZ ;  /* 0x000000ff0fff99a7 */ /* 0x0003ec000810043f */
[----:B------:R-:W3:Y:S01]  /*24ad0*/  MUFU.EX2 R14, R14 ;  /* 0x0000000e000e7308 */ /* 0x000ee20000000800 */
[C---:B--2---:R-:W-:Y:S01]  /*24ae0*/  FADD.FTZ R12, R7.reuse, R12 ;  /* 0x0000000c070c7221 */ /* 0x044fe20000010000 */
[----:B------:R-:W-:Y:S01]  /*24af0*/  F2FP.BF16.F32.PACK_AB R209, R7, R209 ;  /* 0x000000d107d1723e */ /* 0x000fe200000010ff */
[-CC-:B-1----:R-:W-:Y:S01]  /*24b00*/  FFMA.FTZ R15, R175, R3.reuse, -R153.reuse ;  /* 0x00000003af0f7223 */ /* 0x182fe20000010899 */
[----:B------:R-:W-:Y:S01]  /*24b10*/  FFMA.FTZ R153, R159, R3, -R153 ;  /* 0x000000039f997223 */ /* 0x000fe20000010899 */
[----:B------:R-:W-:-:S03]  /*24b20*/  IMAD.MOV.U32 R7, RZ, RZ, R5 ;  /* 0x000000ffff077224 */ /* 0x000fc600078e0005 */
[----:B------:R-:W1:Y:S08]  /*24b30*/  MUFU.EX2 R205, R205 ;  /* 0x000000cd00cd7308 */ /* 0x000e700000000800 */
[----:B------:R-:W2:Y:S08]  /*24b40*/  MUFU.EX2 R10, R10 ;  /* 0x0000000a000a7308 */ /* 0x000eb00000000800 */
[----:B------:R4:W-:Y:S08]  /*24b50*/  MUFU.EX2 R11, R156 ;  /* 0x0000009c000b7308 */ /* 0x0009f00000000800 */
[----:B------:R-:W5:Y:S01]  /*24b60*/  MUFU.EX2 R207, R207 ;  /* 0x000000cf00cf7308 */ /* 0x000f620000000800 */
[----:B----4-:R-:W-:Y:S01]  /*24b70*/  FADD.FTZ R156, R210, R13 ;  /* 0x0000000dd29c7221 */ /* 0x010fe20000010000 */
[----:B0-----:R-:W-:Y:S01]  /*24b80*/  FADD.FTZ R13, R211, R12 ;  /* 0x0000000cd30d7221 */ /* 0x001fe20000010000 */
[----:B------:R-:W-:-:S02]  /*24b90*/  F2FP.BF16.F32.PACK_AB R210, R184, R210 ;  /* 0x000000d2b8d2723e */ /* 0x000fc400000010ff */
[----:B------:R-:W-:Y:S01]  /*24ba0*/  FADD.FTZ R156, R184, R156 ;  /* 0x0000009cb89c7221 */ /* 0x000fe20000010000 */
[C---:B---3--:R-:W-:Y:S01]  /*24bb0*/  FADD.FTZ R13, R14.reuse, R13 ;  /* 0x0000000d0e0d7221 */ /* 0x048fe20000010000 */
[----:B------:R-:W-:Y:S01]  /*24bc0*/  F2FP.BF16.F32.PACK_AB R211, R14, R211 ;  /* 0x000000d30ed3723e */ /* 0x000fe200000010ff */
[----:B------:R-:W0:Y:S01]  /*24bd0*/  MUFU.EX2 R201, R201 ;  /* 0x000000c900c97308 */ /* 0x000e220000000800 */
[----:B------:R-:W-:Y:S01]  /*24be0*/  FADD.FTZ R157, R204, R156 ;  /* 0x0000009ccc9d7221 */ /* 0x000fe20000010000 */
[----:B-1----:R-:W-:Y:S01]  /*24bf0*/  FADD.FTZ R156, R205, R13 ;  /* 0x0000000dcd9c7221 */ /* 0x002fe20000010000 */
[C---:B--2---:R-:W-:Y:S02]  /*24c00*/  F2FP.BF16.F32.PACK_AB R205, R10.reuse, R205 ;  /* 0x000000cd0acd723e */ /* 0x044fe400000010ff */
[C---:B------:R-:W-:Y:S01]  /*24c10*/  FADD.FTZ R13, R21.reuse, R157 ;  /* 0x0000009d150d7221 */ /* 0x040fe20000010000 */
[----:B------:R-:W-:Y:S01]  /*24c20*/  FADD.FTZ R156, R10, R156 ;  /* 0x0000009c0a9c7221 */ /* 0x000fe20000010000 */
[----:B------:R-:W-:Y:S01]  /*24c30*/  F2FP.BF16.F32.PACK_AB R204, R21, R204 ;  /* 0x000000cc15cc723e */ /* 0x000fe200000010ff */
[----:B------:R-:W1:Y:S01]  /*24c40*/  MUFU.EX2 R9, R171 ;  /* 0x000000ab00097308 */ /* 0x000e620000000800 */
[----:B------:R-:W-:Y:S01]  /*24c50*/  FADD.FTZ R13, R206, R13 ;  /* 0x0000000dce0d7221 */ /* 0x000fe20000010000 */
[----:B-----5:R-:W-:Y:S01]  /*24c60*/  FADD.FTZ R156, R207, R156 ;  /* 0x0000009ccf9c7221 */ /* 0x020fe20000010000 */
[----:B------:R-:W-:Y:S01]  /*24c70*/  F2FP.BF16.F32.PACK_AB R206, R177, R206 ;  /* 0x000000ceb1ce723e */ /* 0x000fe200000010ff */
[----:B------:R-:W-:-:S02]  /*24c80*/  IMAD.MOV.U32 R10, RZ, RZ, R216 ;  /* 0x000000ffff0a7224 */ /* 0x000fc400078e00d8 */
[----:B------:R-:W-:Y:S01]  /*24c90*/  FADD.FTZ R157, R177, R13 ;  /* 0x0000000db19d7221 */ /* 0x000fe20000010000 */
[C---:B------:R-:W-:Y:S01]  /*24ca0*/  FADD.FTZ R156, R11.reuse, R156 ;  /* 0x0000009c0b9c7221 */ /* 0x040fe20000010000 */
[----:B------:R-:W-:Y:S01]  /*24cb0*/  F2FP.BF16.F32.PACK_AB R207, R11, R207 ;  /* 0x000000cf0bcf723e */ /* 0x000fe200000010ff */
[----:B------:R-:W2:Y:S01]  /*24cc0*/  MUFU.EX2 R203, R203 ;  /* 0x000000cb00cb7308 */ /* 0x000ea20000000800 */
[----:B------:R-:W-:Y:S01]  /*24cd0*/  FADD.FTZ R157, R200, R157 ;  /* 0x0000009dc89d7221 */ /* 0x000fe20000010000 */
[----:B0-----:R-:W-:Y:S01]  /*24ce0*/  FADD.FTZ R156, R201, R156 ;  /* 0x0000009cc99c7221 */ /* 0x001fe20000010000 */
[C---:B------:R-:W-:Y:S02]  /*24cf0*/  F2FP.BF16.F32.PACK_AB R200, R168.reuse, R200 ;  /* 0x000000c8a8c8723e */ /* 0x040fe400000010ff */
[----:B------:R-:W-:-:S03]  /*24d00*/  FADD.FTZ R157, R168, R157 ;  /* 0x0000009da89d7221 */ /* 0x000fc60000010000 */
[----:B------:R-:W0:Y:S01]  /*24d10*/  MUFU.EX2 R15, R15 ;  /* 0x0000000f000f7308 */ /* 0x000e220000000800 */
[C---:B-1----:R-:W-:Y:S01]  /*24d20*/  FADD.FTZ R156, R9.reuse, R156 ;  /* 0x0000009c099c7221 */ /* 0x042fe20000010000 */
[----:B------:R-:W-:Y:S01]  /*24d30*/  FADD.FTZ R157, R202, R157 ;  /* 0x0000009dca9d7221 */ /* 0x000fe20000010000 */
[----:B------:R-:W-:Y:S01]  /*24d40*/  F2FP.BF16.F32.PACK_AB R201, R9, R201 ;  /* 0x000000c909c9723e */ /* 0x000fe200000010ff */
[----:B------:R-:W-:Y:S01]  /*24d50*/  IMAD.MOV.U32 R9, RZ, RZ, R218 ;  /* 0x000000ffff097224 */ /* 0x000fe200078e00da */
        /* <DEDUP_REMOVED lines=34> */
[----:B0-----:R-:W-:Y:S01]  /*24f80*/  FADD.FTZ R157, R194, R157 ;  /* 0x0000009dc29d7221 */ /* 0x001fe20000010000 */
[----:B------:R-:W-:-:S03]  /*24f90*/  F2FP.BF16.F32.PACK_AB R194, R6, R194 ;  /* 0x000000c206c2723e */ /* 0x000fc600000010ff */
[----:B------:R-:W-:Y:S01]  /*24fa0*/  FADD.FTZ R13, R6, R157 ;  /* 0x0000009d060d7221 */ /* 0x000fe20000010000 */
[----:B------:R-:W-:Y:S02]  /*24fb0*/  IMAD.MOV.U32 R6, RZ, RZ, R4 ;  /* 0x000000ffff067224 */ /* 0x000fe400078e0004 */
[----:B-1----:R-:W-:-:S04]  /*24fc0*/  FADD.FTZ R156, R158, R156 ;  /* 0x0000009c9e9c7221 */ /* 0x002fc80000010000 */
[C---:B--2---:R-:W-:Y:S01]  /*24fd0*/  FADD.FTZ R12, R153.reuse, R156 ;  /* 0x0000009c990c7221 */ /* 0x044fe20000010000 */
[----:B------:R-:W-:Y:S01]  /*24fe0*/  F2FP.BF16.F32.PACK_AB R195, R153, R158 ;  /* 0x0000009e99c3723e */ /* 0x000fe200000010ff */
[----:B------:R-:W-:Y:S06]  /*24ff0*/  @P2 BRA `(.L_x_2865) ;  /* 0xffffffb000a42947 */ /* 0x000fec000383ffff */
.L_x_2854:
[----:B------:R-:W-:Y:S05]  /*25000*/  BSYNC B0 ;  /* 0x0000000000007941 */ /* 0x000fea0003800000 */
.L_x_2853:
        /* <DEDUP_REMOVED lines=131> */
.L_x_2866:
[----:B------:R-:W-:Y:S01]  /*25840*/  IMAD R10, R216, 0x8, R16 ;  /* 0x00000008d80a7824 */ /* 0x000fe200078e0210 */
[----:B------:R-:W-:-:S04]  /*25850*/  SHF.L.U32 R0, R218, 0x1f, RZ ;  /* 0x0000001fda007819 */ /* 0x000fc800000006ff */
[----:B------:R0:W1:Y:S01]  /*25860*/  SYNCS.PHASECHK.TRANS64.TRYWAIT P2, [R10+URZ+0x38850], R0 ;  /* 0x038850000a0075a7 */ /* 0x000062000804017f */
[----:B------:R-:W-:Y:S05]  /*25870*/  @!P0 BRA `(.L_x_2867) ;  /* 0x0000000000048947 */ /* 0x000fea0003800000 */
[----:B------:R-:W-:Y:S01]  /*25880*/  BPT.TRAP 0x1 ;  /* 0x000000040000795c */ /* 0x000fe20000300000 */
.L_x_2867:
[----:B------:R-:W-:Y:S04]  /*25890*/  BSSY B0, `(.L_x_2868) ;  /* 0x0000004000007945 */ /* 0x000fe80003800000 */
[----:B-1----:R-:W-:Y:S05]  /*258a0*/  @P2 BRA `(.L_x_2869) ;  /* 0x0000000000082947 */ /* 0x002fea0003800000 */
[----:B------:R-:W1:Y:S02]  /*258b0*/  SYNCS.PHASECHK.TRANS64.TRYWAIT P0, [R10+URZ+0x38850], R0 ;  /* 0x038850000a0075a7 */ /* 0x000e64000800017f */
[----:B-1----:R-:W-:Y:S05]  /*258c0*/  @!P0 BRA `(.L_x_2870) ;  /* 0x0000010400788947 */ /* 0x002fea0003800000 */
.L_x_2869:
[----:B------:R-:W-:Y:S05]  /*258d0*/  BSYNC B0 ;  /* 0x0000000000007941 */ /* 0x000fea0003800000 */
.L_x_2868:
[----:B------:R-:W-:Y:S01]  /*258e0*/  VIADD R16, R16, 0x400 ;  /* 0x0000040010107836 */ /* 0x000fe20000000000 */
[----:B------:R-:W2:Y:S01]  /*258f0*/  LDL.LU R11, [R1+0x74] ;  /* 0x00007400010b7983 */ /* 0x000ea20000300800 */
[----:B------:R-:W-:Y:S01]  /*25900*/  IMAD.MOV.U32 R7, RZ, RZ, 0x40000040 ;  /* 0x40000040ff077424 */ /* 0x000fe200078e00ff */
[----:B------:R-:W-:Y:S01]  /*25910*/  WARPGROUP.ARRIVE ;  /* 0x00000000000079c5 */ /* 0x000fe20000000000 */
[----:B------:R-:W-:Y:S01]  /*25920*/  IMAD.MOV.U32 R9, RZ, RZ, 0x40000040 ;  /* 0x40000040ff097424 */ /* 0x000fe200078e00ff */
[----:B------:R-:W-:Y:S01]  /*25930*/  SHF.R.U32.HI R16, RZ, 0x4, R16 ;  /* 0x00000004ff107819 */ /* 0x000fe20000011610 */
[----:B01----:R-:W0:Y:S01]  /*25940*/  SHFL.BFLY PT, R0, R13, 0x2, 0x1f ;  /* 0x0c401f000d007f89 */ /* 0x003e2200000e0000 */
        /* <DEDUP_REMOVED lines=13> */
[----:B------:R-:W-:Y:S01]  /*25a20*/  SEL R216, R216, RZ, P2 ;  /* 0x000000ffd8d87207 */ /* 0x000fe20001000000 */
[----:B0-----:R-:W-:-:S05]  /*25a30*/  FADD.FTZ R0, R0, R13 ;  /* 0x0000000d00007221 */ /* 0x001fca0000010000 */
[----:B------:R-:W0:Y:S01]  /*25a40*/  SHFL.BFLY PT, R2, R0, 0x1, 0x1f ;  /* 0x0c201f0000027f89 */ /* 0x000e2200000e0000 */
[----:B------:R-:W-:Y:S01]  /*25a50*/  HGMMA.64x256x16.F32.BF16 R24, R208, gdesc[UR4].tnspB, R24, gsb0 ;  /* 0x43e00004d0187df0 */ /* 0x000fe20008001818 */
[----:B------:R-:W-:Y:S01]  /*25a60*/  R2UR UR6, R8 ;  /* 0x00000000080672ca */ /* 0x000fe200000e0000 */
[----:B------:R-:W-:Y:S01]  /*25a70*/  VIADD R8, R6, 0x100 ;  /* 0x0000010006087836 */ /* 0x000fe20000000000 */
[----:B------:R-:W-:Y:S01]  /*25a80*/  R2UR UR7, R9 ;  /* 0x00000000090772ca */ /* 0x000fe200000e0000 */
[----:B------:R-:W-:Y:S02]  /*25a90*/  IMAD.MOV.U32 R9, RZ, RZ, 0x40000040 ;  /* 0x40000040ff097424 */ /* 0x000fe400078e00ff */
[----:B0-----:R-:W-:-:S05]  /*25aa0*/  FADD.FTZ R0, R0, R2 ;  /* 0x0000000200007221 */ /* 0x001fca0000010000 */
[----:B------:R-:W-:-:S13]  /*25ab0*/  FSETP.NE.FTZ.AND P0, PT, R0, RZ, PT ;  /* 0x000000ff0000720b */ /* 0x000fda0003f15000 */
[----:B------:R-:W0:Y:S02]  /*25ac0*/  @P0 MUFU.LG2 R2, R0 ;  /* 0x0000000000020308 */ /* 0x000e240000000c00 */
[----:B0-----:R-:W-:Y:S01]  /*25ad0*/  @P0 FMUL.FTZ R2, R2, 0.69314718246459960938 ;  /* 0x3f31721802020820 */ /* 0x001fe20000410000 */
[----:B--2---:R-:W-:Y:S01]  /*25ae0*/  VIADD R11, R11, 0x1 ;  /* 0x000000010b0b7836 */ /* 0x004fe20000000000 */
[----:B------:R-:W-:Y:S02]  /*25af0*/  WARPGROUP.DEPBAR.LE gsb0, 0x0 ;  /* 0x00008000000079c5 */ /* 0x000fe40000010000 */
[----:B------:R-:W-:Y:S02]  /*25b00*/  WARPGROUP.ARRIVE ;  /* 0x00000000000079c5 */ /* 0x000fe40000000000 */
[----:B------:R-:W-:Y:S04]  /*25b10*/  STL [R1+0x74], R11 ;  /* 0x0000740b01007387 */ /* 0x000fe80000100800 */
[----:B------:R-:W-:Y:S01]  /*25b20*/  HGMMA.64x256x16.F32.BF16 R24, R204, gdesc[UR4].tnspB, R24, gsb0 ;  /* 0x43e00004cc187df0 */ /* 0x000fe20008001818 */
[----:B------:R-:W-:Y:S01]  /*25b30*/  R2UR UR6, R8 ;  /* 0x00000000080672ca */ /* 0x000fe200000e0000 */
[----:B------:R-:W-:Y:S01]  /*25b40*/  VIADD R8, R6, 0x180 ;  /* 0x0000018006087836 */ /* 0x000fe20000000000 */
[----:B------:R-:W-:Y:S01]  /*25b50*/  R2UR UR7, R9 ;  /* 0x00000000090772ca */ /* 0x000fe200000e0000 */
[----:B------:R-:W-:-:S02]  /*25b60*/  IMAD.MOV.U32 R9, RZ, RZ, 0x40000040 ;  /* 0x40000040ff097424 */ /* 0x000fc400078e00ff */
        /* <DEDUP_REMOVED lines=14> */
[----:B0-----:R-:W-:-:S05]  /*25c50*/  FADD.FTZ R6, R6, R12 ;  /* 0x0000000c06067221 */ /* 0x001fca0000010000 */
[----:B------:R-:W0:Y:S02]  /*25c60*/  SHFL.BFLY PT, R7, R6, 0x1, 0x1f ;  /* 0x0c201f0006077f89 */ /* 0x000e2400000e0000 */
[----:B0-----:R-:W-:Y:S01]  /*25c70*/  FADD.FTZ R6, R6, R7 ;  /* 0x0000000706067221 */ /* 0x001fe20000010000 */
[----:B------:R-:W-:-:S04]  /*25c80*/  @P0 FMUL.FTZ R7, R3, 0.69314718246459960938 ;  /* 0x3f31721803070820 */ /* 0x000fc80000410000 */
[----:B------:R-:W-:Y:S01]  /*25c90*/  FSETP.NE.FTZ.AND P3, PT, R6, RZ, PT ;  /* 0x000000ff0600720b */ /* 0x000fe20003f75000 */
[----:B------:R-:W-:Y:S01]  /*25ca0*/  @P0 FFMA.FTZ R154, R7, R5, R2 ;  /* 0x00000005079a0223 */ /* 0x000fe20000010002 */
[----:B------:R-:W-:-:S06]  /*25cb0*/  IMAD.MOV.U32 R2, RZ, RZ, RZ ;  /* 0x000000ffff027224 */ /* 0x000fcc00078e00ff */
[----:B------:R0:W-:Y:S01]  /*25cc0*/  @P0 MUFU.RCP R2, R0 ;  /* 0x0000000000020308 */ /* 0x0001e20000001000 */
[----:B------:R-:W-:-:S07]  /*25cd0*/  PLOP3.LUT P0, PT, PT, PT, PT, 0x8, 0x0 ;  /* 0x000000000000781c */ /* 0x000fce0003f0e170 */
[----:B------:R-:W1:Y:S01]  /*25ce0*/  @P3 MUFU.LG2 R5, R6 ;  /* 0x0000000600053308 */ /* 0x000e620000000c00 */
[----:B0-----:R-:W-:-:S07]  /*25cf0*/  IMAD.MOV.U32 R0, RZ, RZ, RZ ;  /* 0x000000ffff007224 */ /* 0x001fce00078e00ff */
[----:B------:R0:W2:Y:S02]  /*25d00*/  @P3 MUFU.RCP R0, R6 ;  /* 0x0000000600003308 */ /* 0x0000a40000001000 */
[----:B0-----:R-:W-:Y:S01]  /*25d10*/  @P3 FMUL.FTZ R6, R3, 0.69314718246459960938 ;  /* 0x3f31721803063820 */ /* 0x001fe20000410000 */
[----:B------:R-:W-:Y:S01]  /*25d20*/  SEL R3, RZ, 0x1, P2 ;  /* 0x00000001ff037807 */ /* 0x000fe20001000000 */
[----:B-1----:R-:W-:-:S03]  /*25d30*/  @P3 FMUL.FTZ R5, R5, 0.69314718246459960938 ;  /* 0x3f31721805053820 */ /* 0x002fc60000410000 */
[----:B------:R-:W-:Y:S01]  /*25d40*/  LOP3.LUT R218, R218, R3, RZ, 0x3c, !PT ;  /* 0x00000003dada7212 */ /* 0x000fe200078e3cff */
[----:B------:R-:W-:Y:S01]  /*25d50*/  @P3 FFMA.FTZ R153, R6, R4, R5 ;  /* 0x0000000406993223 */ /* 0x000fe20000010005 */
[----:B------:R-:W-:Y:S02]  /*25d60*/  WARPGROUP.DEPBAR.LE gsb0, 0x0 ;  /* 0x00008000000079c5 */ /* 0x000fe40000010000 */
[----:B------:R-:W-:-:S06]  /*25d70*/  WARPGROUP.ARRIVE ;  /* 0x00000000000079c5 */ /* 0x000fcc0000000000 */
[----:B------:R-:W-:Y:S03]  /*25d80*/  HGMMA.64x256x16.F32.BF16 R24, R192, gdesc[UR4].tnspB, R24, gsb0 ;  /* 0x43e00004c0187df0 */ /* 0x000fe60008001818 */
[----:B------:R-:W-:Y:S02]  /*25d90*/  WARPGROUP.DEPBAR.LE gsb0, 0x0 ;  /* 0x00008000000079c5 */ /* 0x000fe40000010000 */
[----:B------:R0:W-:Y:S01]  /*25da0*/  @!P1 SYNCS.ARRIVE.TRANS64.RED.A1T0 RZ, [R10+URZ], RZ ;  /* 0x000000ff0aff99a7 */ /* 0x0001e2000810043f */
        /* <DEDUP_REMOVED lines=127> */
[----:B0-----:R-:W-:-:S07]  /*265a0*/  FMUL.FTZ R151, R151, R0 ;  /* 0x0000000097977220 */ /* 0x001fce0000410000 */
.L_x_2753:
        /* <DEDUP_REMOVED lines=18> */
[----:B------:R-:W4:Y:S01]  /*266d0*/  LDL.LU R155, [R1+0x70] ;  /* 0x00007000019b7983 */ /* 0x000f220000300800 */
[----:B------:R-:W-:-:S02]  /*266e0*/  F2FP.BF16.F32.PACK_AB R14, R37, R36 ;  /* 0x00000024250e723e */ /* 0x000fc400000010ff */
[----:B------:R-:W-:Y:S01]  /*266f0*/  F2FP.BF16.F32.PACK_AB R15, R39, R38 ;  /* 0x00000026270f723e */ /* 0x000fe200000010ff */
[----:B-----5:R-:W4:Y:S01]  /*26700*/  LDL.LU R152, [R1+0x64] ;  /* 0x0000640001987983 */ /* 0x020f220000300800 */
[----:B------:R-:W-:Y:S02]  /*26710*/  MOV R2, R16 ;  /* 0x0000001000027202 */ /* 0x000fe40000000f00 */
[----:B---3--:R-:W-:Y:S01]  /*26720*/  MOV R3, R0 ;  /* 0x0000000000037202 */ /* 0x008fe20000000f00 */
[----:B------:R-:W-:Y:S02]  /*26730*/  BAR.SYNC.DEFER_BLOCKING 0x1, 0x100 ;  /* 0x0044000000007b1d */ /* 0x000fe40000010000 */
[----:B--2---:R-:W-:-:S03]  /*26740*/  IMAD.WIDE R20, R8, 0x2, R2 ;  /* 0x0000000208147825 */ /* 0x004fc600078e0202 */
        /* <DEDUP_REMOVED lines=159> */
[----:B-1----:R-:W-:Y:S01]  /*27140*/  LOP3.LUT R4, R0, 0x380, RZ, 0xc0, !PT ;  /* 0x0000038000047812 */ /* 0x002fe200078ec0ff */
[----:B------:R-:W-:Y:S01]  /*27150*/  IMAD.X R21, RZ, RZ, R21, P0 ;  /* 0x000000ffff157224 */ /* 0x000fe200000e0615 */
[----:B----4-:R-:W-:Y:S02]  /*27160*/  IADD3 R10, P0, R156, UR4, RZ ;  /* 0x000000049c0a7c10 */ /* 0x010fe4000ff1e0ff */
[----:B------:R-:W-:Y:S02]  /*27170*/  SHF.R.U64 R4, R4, 0x3, RZ ;  /* 0x0000000304047819 */ /* 0x000fe400000012ff */
[----:B------:R-:W-:Y:S02]  /*27180*/  IADD3.X R11, R155, UR5, RZ, P0, !PT ;  /* 0x000000059b0b7c10 */ /* 0x000fe400087fe4ff */
[----:B------:R-:W-:Y:S02]  /*27190*/  ISETP.NE.U32.AND P0, PT, RZ, UR6, PT ;  /* 0x00000006ff007c0c */ /* 0x000fe4000bf05070 */
[----:B------:R-:W-:-:S02]  /*271a0*/  LOP3.LUT R20, R4, R0, RZ, 0x3c, !PT ;  /* 0x0000000004147212 */ /* 0x000fc400078e3cff */
[----:B------:R-:W-:Y:S02]  /*271b0*/  ISETP.NE.AND.EX P0, PT, RZ, UR7, PT, P0 ;  /* 0x00000007ff007c0c */ /* 0x000fe4000bf05300 */
[----:B------:R-:W-:Y:S02]  /*271c0*/  MOV R20, R20 ;  /* 0x0000001400147202 */ /* 0x000fe40000000f00 */
[----:B------:R-:W-:Y:S02]  /*271d0*/  F2FP.BF16.F32.PACK_AB R12, R145, R144 ;  /* 0x00000090910c723e */ /* 0x000fe400000010ff */
[----:B------:R-:W-:Y:S02]  /*271e0*/  F2FP.BF16.F32.PACK_AB R13, R147, R146 ;  /* 0x00000092930d723e */ /* 0x000fe400000010ff */
[----:B------:R-:W-:Y:S02]  /*271f0*/  F2FP.BF16.F32.PACK_AB R14, R149, R148 ;  /* 0x00000094950e723e */ /* 0x000fe400000010ff */
[----:B------:R-:W-:-:S05]  /*27200*/  F2FP.BF16.F32.PACK_AB R15, R151, R150 ;  /* 0x00000096970f723e */ /* 0x000fca00000010ff */
[----:B------:R1:W-:Y:S01]  /*27210*/  STSM.16.M88.4 [R20], R12 ;  /* 0x0000000c14007844 */ /* 0x0003e20000000200 */
[----:B------:R-:W-:Y:S01]  /*27220*/  IMAD.MOV.U32 R21, RZ, RZ, 0x9b8 ;  /* 0x000009b8ff157424 */ /* 0x000fe200078e00ff */
[----:B------:R-:W-:Y:S01]  /*27230*/  BAR.SYNC.DEFER_BLOCKING 0x1, 0x100 ;  /* 0x0044000000007b1d */ /* 0x000fe20000010000 */
[----:B-1----:R-:W-:-:S05]  /*27240*/  @P0 IADD3 R12, P2, R156, UR6, RZ ;  /* 0x000000069c0c0c10 */ /* 0x002fca000ff5e0ff */
[----:B------:R-:W-:Y:S01]  /*27250*/  ULDC UR6, c[0x0][0xa88] ;  /* 0x0002a20000067ab9 */ /* 0x000fe20000000800 */
[----:B------:R-:W-:Y:S01]  /*27260*/  @P0 IADD3.X R13, R155, UR7, RZ, P2, !PT ;  /* 0x000000079b0d0c10 */ /* 0x000fe200097fe4ff */
[----:B------:R-:W-:Y:S01]  /*27270*/  IMAD.U32 R0, RZ, RZ, UR6 ;  /* 0x00000006ff007e24 */ /* 0x000fe2000f8e00ff */
[----:B------:R-:W-:Y:S01]  /*27280*/  ISETP.NE.AND P2, PT, R152, RZ, PT ;  /* 0x000000ff9800720c */ /* 0x000fe20003f45270 */
[----:B------:R-:W-:-:S03]  /*27290*/  ULDC UR6, c[0x0][0xad4] ;  /* 0x0002b50000067ab9 */ /* 0x000fc60000000800 */
[----:B------:R-:W-:-:S04]  /*272a0*/  SEL R4, R152, UR6, P2 ;  /* 0x0000000698047c07 */ /* 0x000fc80009000000 */
[----:B------:R-:W-:Y:S01]  /*272b0*/  ISETP.GT.AND P2, PT, R4, 0x1, PT ;  /* 0x000000010400780c */ /* 0x000fe20003f44270 */
[----:B------:R-:W-:Y:S02]  /*272c0*/  ULDC.64 UR8, c[0x0][0x208] ;  /* 0x0000820000087ab9 */ /* 0x000fe40000000a00 */
[----:B------:R1:W5:Y:S01]  /*272d0*/  @P0 LDG.E R0, desc[UR8][R12.64] ;  /* 0x000000080c000981 */ /* 0x000362000c1e1900 */
[----:B------:R-:W-:-:S04]  /*272e0*/  SEL R21, R21, 0x978, P2 ;  /* 0x0000097815157807 */ /* 0x000fc80001000000 */
[----:B------:R2:W3:Y:S08]  /*272f0*/  LDC.64 R14, c[0x0][R21+0x220] ;  /* 0x00008800150e7b82 */ /* 0x0004f00000000a00 */
[----:B-1----:R2:W1:Y:S01]  /*27300*/  LDC.64 R12, c[0x0][R21+0x218] ;  /* 0x00008600150c7b82 */ /* 0x0024620000000a00 */
[----:B------:R-:W-:-:S04]  /*27310*/  ISETP.NE.U32.AND P1, PT, RZ, UR4, PT ;  /* 0x00000004ff007c0c */ /* 0x000fc8000bf25070 */
[----:B------:R-:W-:Y:S01]  /*27320*/  ISETP.NE.AND.EX P1, PT, RZ, UR5, PT, P1 ;  /* 0x00000005ff007c0c */ /* 0x000fe2000bf25310 */
[----:B------:R-:W-:-:S12]  /*27330*/  IMAD.MOV.U32 R9, RZ, RZ, RZ ;  /* 0x000000ffff097224 */ /* 0x000fd800078e00ff */
[----:B------:R2:W5:Y:S01]  /*27340*/  @P1 LDG.E R9, desc[UR8][R10.64] ;  /* 0x000000080a091981 */ /* 0x000562000c1e1900 */
[----:B------:R-:W-:Y:S05]  /*27350*/  @P0 BRA `(.L_x_2873) ;  /* 0x0000000000140947 */ /* 0x000fea0003800000 */
[----:B------:R-:W-:Y:S05]  /*27360*/  @!P1 BRA `(.L_x_2873) ;  /* 0x0000000000109947 */ /* 0x000fea0003800000 */
[----:B------:R-:W-:Y:S02]  /*27370*/  ULDC.64 UR6, c[0x0][0x208] ;  /* 0x0000820000067ab9 */ /* 0x000fe40000000a00 */
[----:B-----5:R-:W4:Y:S04]  /*27380*/  LDG.E R0, desc[UR6][R10.64] ;  /* 0x000000060a007981 */ /* 0x020f28000c1e1900 */
[----:B--2---:R-:W4:Y:S02]  /*27390*/  LDG.E R10, desc[UR6][R10.64+0x4] ;  /* 0x000004060a0a7981 */ /* 0x004f24000c1e1900 */
[----:B----4-:R-:W-:-:S07]  /*273a0*/  IMAD.IADD R0, R10, 0x1, -R0 ;  /* 0x000000010a007824 */ /* 0x010fce00078e0a00 */
.L_x_2873:
[----:B------:R-:W4:Y:S01]  /*273b0*/  LDL.LU R8, [R1+0x68] ;  /* 0x0000680001087983 */ /* 0x000f220000300800 */
[----:B------:R-:W0:Y:S03]  /*273c0*/  LDC R157, c[0x0][0xbe8] ;  /* 0x0002fa00ff9d7b82 */ /* 0x000e260000000800 */
[----:B------:R-:W3:Y:S04]  /*273d0*/  LDL.LU R4, [R1+0x88] ;  /* 0x0000880001047983 */ /* 0x000ee80000300800 */
[----:B------:R-:W3:Y:S01]  /*273e0*/  LDL R158, [R1+0x84] ;  /* 0x00008400019e7983 */ /* 0x000ee20000100800 */
[----:B--2---:R-:W2:Y:S01]  /*273f0*/  LDC.64 R10, c[0x0][R21+0x228] ;  /* 0x00008a00150a7b82 */ /* 0x004ea20000000a00 */
[----:B------:R-:W-:-:S02]  /*27400*/  ISETP.NE.U32.AND P0, PT, RZ, UR4, PT ;  /* 0x00000004ff007c0c */ /* 0x000fc4000bf05070 */
[----:B------:R-:W2:Y:S02]  /*27410*/  LDL R160, [R1+0xb4] ;  /* 0x0000b40001a07983 */ /* 0x000ea40000100800 */
[----:B------:R-:W-:Y:S02]  /*27420*/  ISETP.NE.AND.EX P0, PT, RZ, UR5, PT, P0 ;  /* 0x00000005ff007c0c */ /* 0x000fe4000bf05300 */
[----:B------:R-:W2:Y:S01]  /*27430*/  LDL R159, [R1+0xa0] ;  /* 0x0000a000019f7983 */ /* 0x000ea20000100800 */
[----:B0-----:R-:W-:Y:S01]  /*27440*/  ISETP.NE.AND P1, PT, R157, 0x1, PT ;  /* 0x000000019d00780c */ /* 0x001fe20003f25270 */
[-C--:B-1----:R-:W-:Y:S02]  /*27450*/  IMAD R20, R13, R236.reuse, RZ ;  /* 0x000000ec0d147224 */ /* 0x082fe400078e02ff */
[----:B------:R-:W-:-:S10]  /*27460*/  IMAD.WIDE.U32 R12, R12, R236, RZ ;  /* 0x000000ec0c0c7225 */ /* 0x000fd400078e00ff */
[----:B------:R-:W0:Y:S08]  /*27470*/  @P1 LDC R155, c[0x0][0xbec] ;  /* 0x0002fb00ff9b1b82 */ /* 0x000e300000000800 */
[----:B------:R-:W1:Y:S01]  /*27480*/  @P1 LDC R156, c[0x0][0xbf0] ;  /* 0x0002fc00ff9c1b82 */ /* 0x000e620000000800 */
[----:B------:R-:W-:Y:S02]  /*27490*/  IMAD.IADD R20, R13, 0x1, R20 ;  /* 0x000000010d147824 */ /* 0x000fe400078e0214 */
[----:B-----5:R-:W-:Y:S01]  /*274a0*/  IMAD R0, R0, R157, RZ ;  /* 0x0000009d00007224 */ /* 0x020fe200078e02ff */
[----:B------:R-:W-:Y:S01]  /*274b0*/  ULDC.64 UR6, c[0x0][0x208] ;  /* 0x0000820000067ab9 */ /* 0x000fe20000000a00 */
[----:B----4-:R-:W-:-:S02]  /*274c0*/  SEL R8, R8, RZ, !P0 ;  /* 0x000000ff08087207 */ /* 0x010fc40004000000 */
[----:B---3--:R-:W-:-:S03]  /*274d0*/  SEL R4, R4, RZ, !P0 ;  /* 0x000000ff04047207 */ /* 0x008fc60004000000 */
[----:B------:R-:W-:-:S04]  /*274e0*/  IMAD R15, R15, R8, RZ ;  /* 0x000000080f0f7224 */ /* 0x000fc800078e02ff */
[C---:B------:R-:W-:Y:S02]  /*274f0*/  IMAD R4, R14.reuse, R4, R15 ;  /* 0x000000040e047224 */ /* 0x040fe400078e020f */
[----:B------:R-:W-:-:S04]  /*27500*/  IMAD.WIDE.U32 R14, R14, R8, RZ ;  /* 0x000000080e0e7225 */ /* 0x000fc800078e00ff */
[----:B------:R-:W-:Y:S01]  /*27510*/  IMAD.IADD R15, R15, 0x1, R4 ;  /* 0x000000010f0f7824 */ /* 0x000fe200078e0204 */
[--C-:B------:R-:W-:Y:S02]  /*27520*/  IADD3 R14, P0, P3, R14, R12, R9.reuse ;  /* 0x0000000c0e0e7210 */ /* 0x100fe40007b1e009 */
[----:B------:R-:W-:Y:S02]  /*27530*/  SHF.R.S32.HI R4, RZ, 0x1f, R9 ;  /* 0x0000001fff047819 */ /* 0x000fe40000011409 */
[----:B------:R-:W-:Y:S02]  /*27540*/  SEL R12, R158, RZ, P2 ;  /* 0x000000ff9e0c7207 */ /* 0x000fe40001000000 */
[----:B------:R-:W-:Y:S01]  /*27550*/  IADD3.X R15, R15, R20, R4, P0, P3 ;  /* 0x000000140f0f7210 */ /* 0x000fe200007e6404 */
[----:B------:R-:W-:Y:S02]  /*27560*/  IMAD.IADD R20, R234, 0x1, R230 ;  /* 0x00000001ea147824 */ /* 0x000fe400078e02e6 */
[----:B--2---:R-:W-:-:S02]  /*27570*/  IMAD R152, R11, R12, RZ ;  /* 0x0000000c0b987224 */ /* 0x004fc400078e02ff */
[----:B------:R-:W-:-:S04]  /*27580*/  IMAD.WIDE.U32 R12, R10, R12, RZ ;  /* 0x0000000c0a0c7225 */ /* 0x000fc800078e00ff */
[----:B0-----:R-:W-:-:S04]  /*27590*/  @P1 IMAD.HI.U32 R10, R20, R155, RZ ;  /* 0x0000009b140a1227 */ /* 0x001fc800078e00ff */
[----:B------:R-:W-:Y:S01]  /*275a0*/  IMAD.MOV.U32 R155, RZ, RZ, R20 ;  /* 0x000000ffff9b7224 */ /* 0x000fe200078e0014 */
[----:B-1----:R-:W-:Y:S02]  /*275b0*/  @P1 SHF.R.U32.HI R155, RZ, R156, R10 ;  /* 0x0000009cff9b1219 */ /* 0x002fe4000001160a */
[----:B------:R0:W1:Y:S03]  /*275c0*/  LDC.64 R10, c[0x0][R21+0x210] ;  /* 0x00008400150a7b82 */ /* 0x0000660000000a00 */
[----:B0-----:R-:W-:-:S04]  /*275d0*/  IMAD.MOV R21, RZ, RZ, -R155 ;  /* 0x000000ffff157224 */ /* 0x001fc800078e0a9b */
[----:B------:R-:W-:Y:S01]  /*275e0*/  IMAD R21, R157, R21, R20 ;  /* 0x000000159d157224 */ /* 0x000fe200078e0214 */
[----:B------:R-:W-:Y:S01]  /*275f0*/  IADD3 R12, P0, P3, R155, R14, R12 ;  /* 0x0000000e9b0c7210 */ /* 0x000fe20007b1e00c */
[----:B------:R-:W-:Y:S01]  /*27600*/  IMAD.IADD R152, R13, 0x1, R152 ;  /* 0x000000010d987824 */ /* 0x000fe200078e0298 */
[----:B------:R-:W-:Y:S02]  /*27610*/  SHF.R.S32.HI R13, RZ, 0x1f, R155 ;  /* 0x0000001fff0d7819 */ /* 0x000fe4000001149b */
[----:B------:R-:W-:Y:S02]  /*27620*/  SHF.R.S32.HI R14, RZ, 0x1f, R21 ;  /* 0x0000001fff0e7819 */ /* 0x000fe40000011415 */
[----:B------:R-:W-:Y:S01]  /*27630*/  IADD3.X R13, R13, R15, R152, P0, P3 ;  /* 0x0000000f0d0d7210 */ /* 0x000fe200007e6498 */
[----:B-1----:R-:W-:-:S04]  /*27640*/  IMAD R11, R11, R21, RZ ;  /* 0x000000150b0b7224 */ /* 0x002fc800078e02ff */
[C---:B------:R-:W-:Y:S02]  /*27650*/  IMAD R11, R10.reuse, R14, R11 ;  /* 0x0000000e0a0b7224 */ /* 0x040fe400078e020b */
[----:B------:R-:W0:Y:S01]  /*27660*/  LDC.64 R14, c[0x0][0xba8] ;  /* 0x0002ea00ff0e7b82 */ /* 0x000e220000000a00 */
[----:B------:R-:W-:-:S07]  /*27670*/  IMAD.WIDE.U32 R12, R10, R21, R12 ;  /* 0x000000150a0c7225 */ /* 0x000fce00078e000c */
[----:B0-----:R-:W0:Y:S08]  /*27680*/  @!P2 LDC R14, c[0x0][0xb50] ;  /* 0x0002d400ff0eab82 */ /* 0x001e300000000800 */
[----:B------:R-:W1:Y:S01]  /*27690*/  @!P2 LDC R15, c[0x0][0xb54] ;  /* 0x0002d500ff0fab82 */ /* 0x000e620000000800 */
[----:B------:R-:W-:Y:S01]  /*276a0*/  IMAD.IADD R11, R13, 0x1, R11 ;  /* 0x000000010d0b7824 */ /* 0x000fe200078e020b */
[----:B0-----:R-:W-:-:S04]  /*276b0*/  LEA R14, P0, R12, R14, 0x2 ;  /* 0x0000000e0c0e7211 */ /* 0x001fc800078010ff */
[----:B-1----:R-:W-:Y:S01]  /*276c0*/  LEA.HI.X R15, R12, R15, R11, 0x2, P0 ;  /* 0x0000000f0c0f7211 */ /* 0x002fe200000f140b */
[----:B------:R-:W-:Y:S04]  /*276d0*/  SHFL.IDX PT, R10, R14, RZ, 0x1c1f ;  /* 0x001c1fff0e0a7589 */ /* 0x000fe800000e0000 */
[----:B------:R-:W0:Y:S04]  /*276e0*/  SHFL.IDX PT, R11, R15, RZ, 0x1c1f ;  /* 0x001c1fff0f0b7589 */ /* 0x000e2800000e0000 */
[----:B------:R-:W-:Y:S04]  /*276f0*/  SHFL.IDX PT, R12, R14, 0x1, 0x1c1f ;  /* 0x003c1f000e0c7f89 */ /* 0x000fe800000e0000 */
[----:B------:R1:W2:Y:S01]  /*27700*/  SHFL.IDX PT, R13, R15, 0x1, 0x1c1f ;  /* 0x003c1f000f0d7f89 */ /* 0x0002a200000e0000 */
[----:B------:R-:W-:Y:S01]  /*27710*/  LOP3.LUT P0, RZ, R159, 0x3, RZ, 0xc0, !PT ;  /* 0x000000039fff7812 */ /* 0x000fe2000780c0ff */
[----:B-1----:R-:W-:-:S04]  /*27720*/  IMAD.IADD R15, R160, 0x1, R230 ;  /* 0x00000001a00f7824 */ /* 0x002fc800078e02e6 */
[C---:B------:R-:W-:Y:S01]  /*27730*/  VIADD R14, R15.reuse, 0x8 ;  /* 0x000000080f0e7836 */ /* 0x040fe20000000000 */
[----:B------:R-:W-:-:S04]  /*27740*/  ISETP.GE.OR P3, PT, R15, R0, P0 ;  /* 0x000000000f00720c */ /* 0x000fc80000766670 */
[----:B------:R-:W-:-:S09]  /*27750*/  ISETP.GE.OR P0, PT, R14, R0, P0 ;  /* 0x000000000e00720c */ /* 0x000fd20000706670 */
[----:B0-----:R0:W-:Y:S04]  /*27760*/  @!P3 ST.E desc[UR6][R10.64], R154 ;  /* 0x0000009a0a00b985 */ /* 0x0011e8000c101906 */
[----:B--2---:R0:W-:Y:S01]  /*27770*/  @!P0 ST.E desc[UR6][R12.64], R153 ;  /* 0x000000990c008985 */ /* 0x0041e2000c101906 */
[----:B------:R-:W-:Y:S05]  /*27780*/  @P2 BRA `(.L_x_2874) ;  /* 0x0000000c00ec2947 */ /* 0x000fea0003800000 */
[----:B------:R1:W5:Y:S01]  /*27790*/  LDL R90, [R1+0x9c] ;  /* 0x00009c00015a7983 */ /* 0x0003620000100800 */
[----:B------:R-:W-:Y:S01]  /*277a0*/  IMAD.SHL.U32 R159, R212, 0x40, RZ ;  /* 0x00000040d49f7824 */ /* 0x000fe200078e00ff */
[----:B------:R-:W2:Y:S02]  /*277b0*/  @P1 LDC R21, c[0x0][0xbec] ;  /* 0x0002fb00ff151b82 */ /* 0x000ea40000000800 */
[----:B------:R1:W5:Y:S01]  /*277c0*/  LDL R89, [R1+0x78] ;  /* 0x0000780001597983 */ /* 0x0003620000100800 */
[----:B0-----:R-:W-:-:S03]  /*277d0*/  IMAD R11, R237, 0x8, R159 ;  /* 0x00000008ed0b7824 */ /* 0x001fc600078e029f */
[----:B------:R1:W5:Y:S04]  /*277e0*/  LDL R88, [R1+0x80] ;  /* 0x0000800001587983 */ /* 0x0003680000100800 */
[----:B------:R1:W5:Y:S01]  /*277f0*/  LDL R86, [R1+0x7c] ;  /* 0x00007c0001567983 */ /* 0x0003620000100800 */
[----:B------:R-:W-:Y:S01]  /*27800*/  IMAD.WIDE R2, R11, 0x2, R2 ;  /* 0x000000020b027825 */ /* 0x000fe200078e0202 */
[----:B------:R-:W-:Y:S01]  /*27810*/  ULDC.64 UR4, c[0x0][0x208] ;  /* 0x0000820000047ab9 */ /* 0x000fe20000000a00 */
[----:B------:R-:W0:Y:S01]  /*27820*/  @P1 LDC R85, c[0x0][0xbf0] ;  /* 0x0002fc00ff551b82 */ /* 0x000e220000000800 */
[C---:B------:R-:W-:Y:S02]  /*27830*/  IADD3 R25, P4, R2.reuse, 0x1000, RZ ;  /* 0x0000100002197810 */ /* 0x040fe40007f9e0ff */
[----:B------:R-:W-:-:S02]  /*27840*/  IADD3 R29, P3, R2, 0x2000, RZ ;  /* 0x00002000021d7810 */ /* 0x000fc40007f7e0ff */
[----:B------:R-:W-:Y:S02]  /*27850*/  IADD3 R33, P2, R2, 0x3000, RZ ;  /* 0x0000300002217810 */ /* 0x000fe40007f5e0ff */
[----:B------:R-:W-:Y:S02]  /*27860*/  LOP3.LUT R24, R25, 0x380, RZ, 0xc0, !PT ;  /* 0x0000038019187812 */ /* 0x000fe400078ec0ff */
[----:B------:R-:W-:Y:S02]  /*27870*/  LOP3.LUT R28, R29, 0x380, RZ, 0xc0, !PT ;  /* 0x000003801d1c7812 */ /* 0x000fe400078ec0ff */
[----:B------:R-:W-:Y:S02]  /*27880*/  LOP3.LUT R32, R33, 0x380, RZ, 0xc0, !PT ;  /* 0x0000038021207812 */ /* 0x000fe400078ec0ff */
[----:B------:R-:W-:Y:S02]  /*27890*/  SHF.R.U64 R24, R24, 0x3, RZ ;  /* 0x0000000318187819 */ /* 0x000fe400000012ff */
[----:B------:R-:W-:-:S02]  /*278a0*/  SHF.R.U64 R28, R28, 0x3, RZ ;  /* 0x000000031c1c7819 */ /* 0x000fc400000012ff */
        /* <DEDUP_REMOVED lines=48> */
[C---:B------:R-:W-:Y:S02]  /*27bb0*/  LOP3.LUT R13, R2.reuse, 0x380, RZ, 0xc0, !PT ;  /* 0x00000380020d7812 */ /* 0x040fe400078ec0ff */
[----:B------:R-:W-:Y:S01]  /*27bc0*/  IADD3 R11, P2, R2, 0xf000, RZ ;  /* 0x0000f000020b7810 */ /* 0x000fe20007f5e0ff */
        /* <DEDUP_REMOVED lines=8> */
[----:B------:R-:W-:Y:S02]  /*27c50*/  SHF.R.U64 R13, R13, 0x3, RZ ;  /* 0x000000030d0d7819 */ /* 0x000fe400000012ff */
[----:B------:R-:W-:-:S02]  /*27c60*/  LOP3.LUT R10, R11, 0x380, RZ, 0xc0, !PT ;  /* 0x000003800b0a7812 */ /* 0x000fc400078ec0ff */
[----:B------:R-:W-:Y:S02]  /*27c70*/  SHF.R.U64 R60, R60, 0x3, RZ ;  /* 0x000000033c3c7819 */ /* 0x000fe400000012ff */
[----:B------:R-:W-:Y:S02]  /*27c80*/  SHF.R.U64 R64, R64, 0x3, RZ ;  /* 0x0000000340407819 */ /* 0x000fe400000012ff */
[----:B------:R-:W-:Y:S02]  /*27c90*/  SHF.R.U64 R68, R68, 0x3, RZ ;  /* 0x0000000344447819 */ /* 0x000fe400000012ff */
[----:B------:R-:W-:Y:S02]  /*27ca0*/  SHF.R.U64 R72, R72, 0x3, RZ ;  /* 0x0000000348487819 */ /* 0x000fe400000012ff */
[----:B------:R-:W-:Y:S02]  /*27cb0*/  SHF.R.U64 R76, R76, 0x3, RZ ;  /* 0x000000034c4c7819 */ /* 0x000fe400000012ff */
[----:B------:R-:W-:-:S02]  /*27cc0*/  LOP3.LUT R12, R13, R2, RZ, 0x3c, !PT ;  /* 0x000000020d0c7212 */ /* 0x000fc400078e3cff */
        /* <DEDUP_REMOVED lines=28> */
[----:B---3--:R-:W3:Y:S01]  /*27e90*/  FENCE.VIEW.ASYNC.S ;  /* 0x00000000000073c6 */ /* 0x008ee20000000000 */
[----:B------:R-:W-:-:S04]  /*27ea0*/  IMAD.WIDE.U32 R2, R9, UR4, RZ ;  /* 0x0000000409027c25 */ /* 0x000fc8000f8e00ff */
[----:B------:R-:W-:Y:S01]  /*27eb0*/  IMAD R11, R9, UR5, R4 ;  /* 0x00000005090b7c24 */ /* 0x000fe2000f8e0204 */
[----:B------:R-:W-:Y:S01]  /*27ec0*/  ULDC.64 UR4, c[0x0][0xae8] ;  /* 0x0002ba0000047ab9 */ /* 0x000fe20000000a00 */
[----:B------:R-:W-:Y:S02]  /*27ed0*/  IMAD R9, R237, 0x20, R212 ;  /* 0x00000020ed097824 */ /* 0x000fe400078e02d4 */
[----:B------:R-:W-:Y:S02]  /*27ee0*/  IMAD.IADD R3, R3, 0x1, R11 ;  /* 0x0000000103037824 */ /* 0x000fe400078e020b */
[----:B------:R-:W-:Y:S02]  /*27ef0*/  IMAD.IADD R10, R230, 0x1, R9 ;  /* 0x00000001e60a7824 */ /* 0x000fe400078e0209 */
[----:B------:R-:W-:Y:S01]  /*27f00*/  IMAD.WIDE.U32 R2, R236, UR4, R2 ;  /* 0x00000004ec027c25 */ /* 0x000fe2000f8e0002 */
[----:B------:R-:W-:-:S03]  /*27f10*/  SHF.R.S32.HI R11, RZ, 0x1f, R8 ;  /* 0x0000001fff0b7819 */ /* 0x000fc60000011408 */
[----:B--2---:R-:W-:-:S04]  /*27f20*/  @P1 IMAD.HI.U32 R4, R10, R21, RZ ;  /* 0x000000150a041227 */ /* 0x004fc800078e00ff */
[----:B------:R-:W-:Y:S01]  /*27f30*/  IMAD R3, R236, UR5, R3 ;  /* 0x00000005ec037c24 */ /* 0x000fe2000f8e0203 */
[----:B------:R-:W-:Y:S01]  /*27f40*/  ULDC.64 UR4, c[0x0][0xaf0] ;  /* 0x0002bc0000047ab9 */ /* 0x000fe20000000a00 */
[----:B------:R-:W-:Y:S01]  /*27f50*/  IMAD.MOV.U32 R9, RZ, RZ, R10 ;  /* 0x000000ffff097224 */ /* 0x000fe200078e000a */
[----:B0-----:R-:W-:Y:S01]  /*27f60*/  @P1 SHF.R.U32.HI R9, RZ, R85, R4 ;  /* 0x00000055ff091219 */ /* 0x001fe20000011604 */
[----:B------:R-:W-:Y:S02]  /*27f70*/  IMAD R11, R11, UR4, RZ ;  /* 0x000000040b0b7c24 */ /* 0x000fe4000f8e02ff */
[----:B------:R-:W-:Y:S01]  /*27f80*/  IMAD.WIDE.U32 R2, R8, UR4, R2 ;  /* 0x0000000408027c25 */ /* 0x000fe2000f8e0002 */
[----:B------:R-:W-:-:S03]  /*27f90*/  SHF.R.S32.HI R4, RZ, 0x1f, R9 ;  /* 0x0000001fff047819 */ /* 0x000fc60000011409 */
[----:B------:R-:W-:Y:S01]  /*27fa0*/  IMAD R11, R8, UR5, R11 ;  /* 0x00000005080b7c24 */ /* 0x000fe2000f8e020b */
[----:B------:R-:W-:Y:S01]  /*27fb0*/  ULDC.64 UR4, c[0x0][0xae0] ;  /* 0x0002b80000047ab9 */ /* 0x000fe20000000a00 */
[----:B------:R-:W-:Y:S02]  /*27fc0*/  IMAD.MOV R8, RZ, RZ, -R9 ;  /* 0x000000ffff087224 */ /* 0x000fe400078e0a09 */
[----:B------:R-:W-:Y:S02]  /*27fd0*/  IMAD R4, R4, UR4, RZ ;  /* 0x0000000404047c24 */ /* 0x000fe4000f8e02ff */
[----:B------:R-:W-:Y:S02]  /*27fe0*/  IMAD R157, R157, R8, R10 ;  /* 0x000000089d9d7224 */ /* 0x000fe400078e020a */
[----:B------:R-:W-:Y:S02]  /*27ff0*/  IMAD.IADD R3, R3, 0x1, R11 ;  /* 0x0000000103037824 */ /* 0x000fe400078e020b */
[C---:B------:R-:W-:Y:S01]  /*28000*/  IMAD R11, R9.reuse, UR5, R4 ;  /* 0x00000005090b7c24 */ /* 0x040fe2000f8e0204 */
[----:B------:R-:W-:Y:S01]  /*28010*/  SHF.R.S32.HI R4, RZ, 0x1f, R157 ;  /* 0x0000001fff047819 */ /* 0x000fe2000001149d */
[----:B------:R-:W-:Y:S01]  /*28020*/  IMAD.WIDE.U32 R2, R9, UR4, R2 ;  /* 0x0000000409027c25 */ /* 0x000fe2000f8e0002 */
[----:B------:R-:W-:-:S03]  /*28030*/  ULDC.64 UR4, c[0x0][0xad8] ;  /* 0x0002b60000047ab9 */ /* 0x000fc60000000a00 */
[----:B------:R-:W-:Y:S02]  /*28040*/  IMAD.IADD R3, R3, 0x1, R11 ;  /* 0x0000000103037824 */ /* 0x000fe400078e020b */
[----:B------:R-:W-:Y:S02]  /*28050*/  IMAD R4, R4, UR4, RZ ;  /* 0x0000000404047c24 */ /* 0x000fe4000f8e02ff */
[----:B------:R-:W-:Y:S02]  /*28060*/  IMAD.IADD R85, R212, 0x1, R230 ;  /* 0x00000001d4557824 */ /* 0x000fe400078e02e6 */
[C---:B------:R-:W-:Y:S02]  /*28070*/  IMAD R11, R157.reuse, UR5, R4 ;  /* 0x000000059d0b7c24 */ /* 0x040fe4000f8e0204 */
[----:B------:R-:W-:Y:S01]  /*28080*/  IMAD.WIDE.U32 R2, R157, UR4, R2 ;  /* 0x000000049d027c25 */ /* 0x000fe2000f8e0002 */
[----:B------:R-:W-:Y:S01]  /*28090*/  ISETP.GE.AND P2, PT, R85, R0, PT ;  /* 0x000000005500720c */ /* 0x000fe20003f46270 */
[----:B------:R-:W-:-:S02]  /*280a0*/  ULDC.64 UR4, c[0x0][0xa80] ;  /* 0x0002a00000047ab9 */ /* 0x000fc40000000a00 */
[----:B------:R-:W-:Y:S01]  /*280b0*/  IMAD.IADD R3, R3, 0x1, R11 ;  /* 0x0000000103037824 */ /* 0x000fe200078e020b */
[----:B------:R-:W-:Y:S01]  /*280c0*/  LEA R4, P3, R2, UR4, 0x1 ;  /* 0x0000000402047c11 */ /* 0x000fe2000f8608ff */
[----:B------:R-:W-:Y:S02]  /*280d0*/  VIADD R8, R16, 0x38820 ;  /* 0x0003882010087836 */ /* 0x000fe40000000000 */
[----:B------:R-:W-:Y:S01]  /*280e0*/  VIADD R9, R85, 0x20 ;  /* 0x0000002055097836 */ /* 0x000fe20000000000 */
[----:B------:R-:W-:Y:S02]  /*280f0*/  LEA.HI.X R84, R2, UR5, R3, 0x1, P3 ;  /* 0x0000000502547c11 */ /* 0x000fe400098f0c03 */
[----:B------:R-:W-:Y:S02]  /*28100*/  PRMT R8, RZ, 0x654, R8 ;  /* 0x00000654ff087816 */ /* 0x000fe40000000008 */
[-C--:B------:R-:W-:Y:S01]  /*28110*/  ISETP.GE.AND P1, PT, R9, R0.reuse, PT ;  /* 0x000000000900720c */ /* 0x080fe20003f26270 */
[----:B------:R-:W-:Y:S01]  /*28120*/  VIADD R9, R85, 0x40 ;  /* 0x0000004055097836 */ /* 0x000fe20000000000 */
[----:B---3--:R1:W-:Y:S01]  /*28130*/  SYNCS.ARRIVE.TRANS64.RED.A1T0 RZ, [R8+URZ], RZ ;  /* 0x000000ff08ff79a7 */ /* 0x0083e2000810043f */
[----:B------:R1:W0:Y:S01]  /*28140*/  SHFL.IDX PT, R87, R4, RZ, 0x181f ;  /* 0x00181fff04577589 */ /* 0x00022200000e0000 */
[----:B------:R-:W-:Y:S03]  /*28150*/  BSSY B1, `(.L_x_2875) ;  /* 0x0000016000017945 */ /* 0x000fe60003800000 */
[----:B------:R1:W2:Y:S01]  /*28160*/  SHFL.IDX PT, R21, R84, RZ, 0x181f ;  /* 0x00181fff54157589 */ /* 0x0002a200000e0000 */
        /* <DEDUP_REMOVED lines=8> */
[----:B0-----:R-:W-:-:S04]  /*281f0*/  @!P5 LEA R2, P6, R18, R87, 0x1 ;  /* 0x000000571202d211 */ /* 0x001fc800078c08ff */
[----:B--2---:R-:W-:Y:S02]  /*28200*/  @!P5 LEA.HI.X R3, R18, R21, R19, 0x1, P6 ;  /* 0x000000151203d211 */ /* 0x004fe400030f0c13 */
[----:B-1---5:R-:W-:-:S03]  /*28210*/  @!P4 LEA R8, P6, R89, R87, 0x1 ;  /* 0x000000575908c211 */ /* 0x022fc600078c08ff */
        /* <DEDUP_REMOVED lines=9> */
.L_x_2876:
[----:B------:R-:W-:Y:S05]  /*282b0*/  BSYNC B1 ;  /* 0x0000000000017941 */ /* 0x000fea0003800000 */
.L_x_2875:
[----:B---3-5:R3:W4:Y:S01]  /*282c0*/  SHFL.IDX PT, R13, R84, 0x1, 0x181f ;  /* 0x00381f00540d7f89 */ /* 0x02872200000e0000 */
        /* <DEDUP_REMOVED lines=9> */
[CC--:B0-----:R-:W-:Y:S02]  /*28360*/  @!P4 LEA R2, P6, R18.reuse, R11.reuse, 0x1 ;  /* 0x0000000b1202c211 */ /* 0x0c1fe400078c08ff */
[C---:B-1----:R-:W-:Y:S02]  /*28370*/  @!P3 LEA R8, P5, R89.reuse, R11, 0x1 ;  /* 0x0000000b5908b211 */ /* 0x042fe400078a08ff */
        /* <DEDUP_REMOVED lines=10> */
.L_x_2878:
[----:B------:R-:W-:Y:S05]  /*28420*/  BSYNC B1 ;  /* 0x0000000000017941 */ /* 0x000fea0003800000 */
.L_x_2877:
        /* <DEDUP_REMOVED lines=11> */
[-C--:B-1----:R-:W-:Y:S02]  /*284e0*/  @!P2 LEA R8, P5, R89, R9.reuse, 0x1 ;  /* 0x000000095908a211 */ /* 0x082fe400078a08ff */
        /* <DEDUP_REMOVED lines=10> */
.L_x_2880:
[----:B------:R-:W-:Y:S05]  /*28590*/  BSYNC B1 ;  /* 0x0000000000017941 */ /* 0x000fea0003800000 */
.L_x_2879:
        /* <DEDUP_REMOVED lines=10> */
[CC--:B0-----:R-:W-:Y:S02]  /*28640*/  @!P3 LEA R2, P0, R18.reuse, R15.reuse, 0x1 ;  /* 0x0000000f1202b211 */ /* 0x0c1fe400078008ff */
[----:B-1----:R-:W-:Y:S02]  /*28650*/  @!P4 LEA R8, P1, R89, R15, 0x1 ;  /* 0x0000000f5908c211 */ /* 0x002fe400078208ff */
[----:B----4-:R-:W-:Y:S02]  /*28660*/  @!P3 LEA.HI.X R3, R18, R13, R19, 0x1, P0 ;  /* 0x0000000d1203b211 */ /* 0x010fe400000f0c13 */
        /* <DEDUP_REMOVED lines=13> */
.L_x_2874:
[----:B------:R-:W1:Y:S01]  /*28740*/  @P1 LDC R3, c[0x0][0xbec] ;  /* 0x0002fb00ff031b82 */ /* 0x000e620000000800 */
[----:B------:R-:W-:Y:S01]  /*28750*/  ULDC.64 UR4, c[0x0][0xb08] ;  /* 0x0002c20000047ab9 */ /* 0x000fe20000000a00 */
[----:B0-----:R-:W-:Y:S01]  /*28760*/  IMAD.MOV.U32 R10, RZ, RZ, R20 ;  /* 0x000000ffff0a7224 */ /* 0x001fe200078e0014 */
[----:B------:R-:W-:Y:S01]  /*28770*/  BSSY B1, `(.L_x_2882) ;  /* 0x000010a000017945 */ /* 0x000fe20003800000 */
[----:B------:R-:W-:Y:S02]  /*28780*/  IMAD R4, R4, UR4, RZ ;  /* 0x0000000404047c24 */ /* 0x000fe4000f8e02ff */
        /* <DEDUP_REMOVED lines=29> */
[----:B------:R-:W-:-:S03]  /*28960*/  IMAD.WIDE.U32 R2, R236, UR4, R2 ;  /* 0x00000004ec027c25 */ /* 0x000fc6000f8e0002 */
        /* <DEDUP_REMOVED lines=9> */
[----:B------:R-:W-:Y:S01]  /*28a00*/  SHF.R.S32.HI R8, RZ, 0x1f, R10 ;  /* 0x0000001fff087819 */ /* 0x000fe2000001140a */
        /* <DEDUP_REMOVED lines=21> */
[C---:B------:R-:W-:Y:S01]  /*28b60*/  LEA R4, P0, R2.reuse, UR4, 0x2 ;  /* 0x0000000402047c11 */ /* 0x040fe2000f8010ff */
        /* <DEDUP_REMOVED lines=8> */
[----:B------:R-:W-:Y:S01]  /*28bf0*/  SHF.R.S32.HI R183, RZ, 0x1f, R183 ;  /* 0x0000001fffb77819 */ /* 0x000fe200000114b7 */
[C---:B------:R-:W-:Y:S01]  /*28c00*/  VIADD R189, R233.reuse, 0x68 ;  /* 0x00000068e9bd7836 */ /* 0x040fe20000000000 */
[----:B------:R-:W-:Y:S01]  /*28c10*/  PRMT R2, RZ, 0x654, R2 ;  /* 0x00000654ff027816 */ /* 0x000fe20000000002 */
[C---:B------:R-:W-:Y:S01]  /*28c20*/  VIADD R191, R233.reuse, 0x60 ;  /* 0x00000060e9bf7836 */ /* 0x040fe20000000000 */
[----:B------:R0:W1:Y:S01]  /*28c30*/  SHFL.IDX PT, R3, R20, RZ, 0x1c1f ;  /* 0x001c1fff14037589 */ /* 0x00006200000e0000 */
        /* <DEDUP_REMOVED lines=9> */
[----:B--2---:R0:W2:Y:S01]  /*28cd0*/  SHFL.IDX PT, R2, R4, RZ, 0x1c1f ;  /* 0x001c1fff04027589 */ /* 0x0040a200000e0000 */
        /* <DEDUP_REMOVED lines=56> */
[----:B------:R-:W-:-:S05]  /*29060*/  @!P0 IMAD.WIDE R8, R233, 0x4, R2 ;  /* 0x00000004e9088825 */ /* 0x000fca00078e0202 */
        /* <DEDUP_REMOVED lines=71> */
[-C--:B------:R-:W-:Y:S02]  /*294e0*/  @!P4 LEA.HI.X R11, R178, R3.reuse, R179, 0x2, P0 ;  /* 0x00000003b20bc211 */ /* 0x080fe400000f14b3 */
[----:B------:R-:W-:Y:S02]  /*294f0*/  ISETP.GE.AND P0, PT, R170, UR4, PT ;  /* 0x00000004aa007c0c */ /* 0x000fe4000bf06270 */
[-C--:B--2---:R-:W-:Y:S01]  /*29500*/  @!P5 LEA R12, P6, R176, R2.reuse, 0x2 ;  /* 0x00000002b00cd211 */ /* 0x084fe200078c10ff */
[----:B------:R1:W-:Y:S01]  /*29510*/  @!P4 ST.E.64 desc[UR6][R10.64], R96 ;  /* 0x000000600a00c985 */ /* 0x0003e2000c101b06 */
[----:B------:R-:W-:Y:S02]  /*29520*/  ISETP.GE.AND P4, PT, R166, UR4, PT ;  /* 0x00000004a6007c0c */ /* 0x000fe4000bf86270 */
[----:B------:R-:W-:Y:S02]  /*29530*/  @!P5 LEA.HI.X R13, R176, R3, R177, 0x2, P6 ;  /* 0x00000003b00dd211 */ /* 0x000fe400030f14b1 */
[----:B0-----:R-:W-:-:S03]  /*29540*/  @!P2 LEA R8, P6, R174, R2, 0x2 ;  /* 0x00000002ae08a211 */ /* 0x001fc600078c10ff */
[----:B------:R0:W-:Y:S01]  /*29550*/  @!P5 ST.E.64 desc[UR6][R12.64], R100 ;  /* 0x000000640c00d985 */ /* 0x0001e2000c101b06 */
[----:B------:R-:W-:Y:S02]  /*29560*/  ISETP.GE.AND P5, PT, R168, UR4, PT ;  /* 0x00000004a8007c0c */ /* 0x000fe4000bfa6270 */
        /* <DEDUP_REMOVED lines=26> */
[C---:B-1----:R-:W-:Y:S01]  /*29710*/  @!P1 LEA R10, P6, R160.reuse, R2, 0x2 ;  /* 0x00000002a00a9211 */ /* 0x042fe200078c10ff */
[----:B------:R1:W-:Y:S03]  /*29720*/  @!P0 ST.E.64 desc[UR6][R8.64], R128 ;  /* 0x0000008008008985 */ /* 0x0003e6000c101b06 */
[----:B------:R-:W-:-:S03]  /*29730*/  @!P1 LEA.HI.X R11, R160, R3, R161, 0x2, P6 ;  /* 0x00000003a00b9211 */ /* 0x000fc600030f14a1 */
[CC--:B0-----:R-:W-:Y:S02]  /*29740*/  @!P3 LEA R12, P6, R156.reuse, R2.reuse, 0x2 ;  /* 0x000000029c0cb211 */ /* 0x0c1fe400078c10ff */
[----:B------:R0:W-:Y:S02]  /*29750*/  @!P1 ST.E.64 desc[UR6][R10.64], R132 ;  /* 0x000000840a009985 */ /* 0x0001e4000c101b06 */
[----:B------:R-:W-:Y:S02]  /*29760*/  @!P3 LEA.HI.X R13, R156, R3, R157, 0x2, P6 ;  /* 0x000000039c0db211 */ /* 0x000fe400030f149d */
[----:B-1----:R-:W-:-:S04]  /*29770*/  @!P4 LEA R8, P0, R158, R2, 0x2 ;  /* 0x000000029e08c211 */ /* 0x002fc800078010ff */
[----:B------:R-:W-:Y:S02]  /*29780*/  @!P4 LEA.HI.X R9, R158, R3, R159, 0x2, P0 ;  /* 0x000000039e09c211 */ /* 0x000fe400000f149f */
[----:B0-----:R-:W-:-:S03]  /*29790*/  @!P2 LEA R10, P1, R154, R2, 0x2 ;  /* 0x000000029a0aa211 */ /* 0x001fc600078210ff */
[----:B------:R0:W-:Y:S01]  /*297a0*/  @!P4 ST.E.64 desc[UR6][R8.64], R136 ;  /* 0x000000880800c985 */ /* 0x0001e2000c101b06 */
[----:B------:R-:W-:Y:S02]  /*297b0*/  @!P5 LEA R2, P0, R152, R2, 0x2 ;  /* 0x000000029802d211 */ /* 0x000fe400078010ff */
[-C--:B------:R-:W-:Y:S01]  /*297c0*/  @!P2 LEA.HI.X R11, R154, R3.reuse, R155, 0x2, P1 ;  /* 0x000000039a0ba211 */ /* 0x080fe200008f149b */
[----:B------:R0:W-:Y:S01]  /*297d0*/  @!P3 ST.E.64 desc[UR6][R12.64], R140 ;  /* 0x0000008c0c00b985 */ /* 0x0001e2000c101b06 */
[----:B------:R-:W-:-:S03]  /*297e0*/  @!P5 LEA.HI.X R3, R152, R3, R153, 0x2, P0 ;  /* 0x000000039803d211 */ /* 0x000fc600000f1499 */
[----:B------:R0:W-:Y:S04]  /*297f0*/  @!P2 ST.E.64 desc[UR6][R10.64], R144 ;  /* 0x000000900a00a985 */ /* 0x0001e8000c101b06 */
[----:B------:R0:W-:Y:S02]  /*29800*/  @!P5 ST.E.64 desc[UR6][R2.64], R148 ;  /* 0x000000940200d985 */ /* 0x0001e4000c101b06 */
.L_x_2883:
[----:B------:R-:W-:Y:S05]  /*29810*/  BSYNC B1 ;  /* 0x0000000000017941 */ /* 0x000fea0003800000 */
.L_x_2882:
[----:B------:R-:W-:Y:S01]  /*29820*/  ISETP.GE.AND P0, PT, R14, R0, PT ;  /* 0x000000000e00720c */ /* 0x000fe20003f06270 */
[----:B------:R1:W2:Y:S04]  /*29830*/  SHFL.IDX PT, R21, R20, 0x1, 0x1c1f ;  /* 0x003c1f0014157f89 */ /* 0x0002a800000e0000 */
[----:B------:R1:W3:Y:S08]  /*29840*/  SHFL.IDX PT, R20, R4, 0x1, 0x1c1f ;  /* 0x003c1f0004147f89 */ /* 0x0002f000000e0000 */
[----:B-1----:R-:W-:Y:S05]  /*29850*/  @P0 BRA `(.L_x_2881) ;  /* 0x0000001400b00947 */ /* 0x002fea0003800000 */
[----:B------:R-:W-:Y:S01]  /*29860*/  ULDC UR4, c[0x0][0xac8] ;  /* 0x0002b20000047ab9 */ /* 0x000fe20000000800 */
[----:B------:R-:W-:Y:S01]  /*29870*/  ULDC.64 UR6, c[0x0][0x208] ;  /* 0x0000820000067ab9 */ /* 0x000fe20000000a00 */
[----:B------:R-:W-:Y:S02]  /*29880*/  ISETP.GE.AND P3, PT, R233, UR4, PT ;  /* 0x00000004e9007c0c */ /* 0x000fe4000bf66270 */
[----:B------:R-:W-:Y:S02]  /*29890*/  ISETP.GE.AND P2, PT, R228, UR4, PT ;  /* 0x00000004e4007c0c */ /* 0x000fe4000bf46270 */
[----:B------:R-:W-:Y:S02]  /*298a0*/  ISETP.GE.AND P1, PT, R210, UR4, PT ;  /* 0x00000004d2007c0c */ /* 0x000fe4000bf26270 */
[----:B------:R-:W-:Y:S02]  /*298b0*/  ISETP.GE.AND P0, PT, R208, UR4, PT ;  /* 0x00000004d0007c0c */ /* 0x000fe4000bf06270 */
[----:B------:R-:W-:-:S05]  /*298c0*/  ISETP.GE.AND P4, PT, R204, UR4, PT ;  /* 0x00000004cc007c0c */ /* 0x000fca000bf86270 */
[----:B0-23--:R-:W-:-:S04]  /*298d0*/  @!P3 IMAD.WIDE R2, R233, 0x4, R20 ;  /* 0x00000004e902b825 */ /* 0x00dfc800078e0214 */
        /* <DEDUP_REMOVED lines=17> */
[-C--:B------:R-:W-:Y:S01]  /*299f0*/  @!P4 LEA.HI.X R9, R204, R21.reuse, R205, 0x2, P2 ;  /* 0x00000015cc09c211 */ /* 0x080fe200010f14cd */
[----:B------:R0:W-:Y:S01]  /*29a00*/  @!P3 ST.E.64 desc[UR6][R2.64], R42 ;  /* 0x0000002a0200b985 */ /* 0x0001e2000c101b06 */
[----:B------:R-:W-:Y:S02]  /*29a10*/  ISETP.GE.AND P2, PT, R196, UR4, PT ;  /* 0x00000004c4007c0c */ /* 0x000fe4000bf46270 */
[----:B--2---:R-:W-:Y:S01]  /*29a20*/  @!P5 LEA R10, P6, R202, R20, 0x2 ;  /* 0x00000014ca0ad211 */ /* 0x004fe200078c10ff */
[----:B------:R1:W-:Y:S01]  /*29a30*/  @!P4 ST.E.64 desc[UR6][R8.64], R46 ;  /* 0x0000002e0800c985 */ /* 0x0003e2000c101b06 */
[----:B------:R-:W-:Y:S02]  /*29a40*/  ISETP.GE.AND P3, PT, R194, UR4, PT ;  /* 0x00000004c2007c0c */ /* 0x000fe4000bf66270 */
[----:B------:R-:W-:-:S02]  /*29a50*/  @!P5 LEA.HI.X R11, R202, R21, R203, 0x2, P6 ;  /* 0x00000015ca0bd211 */ /* 0x000fc400030f14cb */
        /* <DEDUP_REMOVED lines=95> */
[----:B-1----:R-:W-:Y:S01]  /*2a050*/  LEA R2, P0, R152, R20, 0x2 ;  /* 0x0000001498027211 */ /* 0x002fe200078010ff */
[----:B------:R-:W-:-:S03]  /*2a060*/  ULDC.64 UR4, c[0x0][0x208] ;  /* 0x0000820000047ab9 */ /* 0x000fc60000000a00 */
[----:B------:R-:W-:-:S05]  /*2a070*/  LEA.HI.X R3, R152, R21, R153, 0x2, P0 ;  /* 0x0000001598037211 */ /* 0x000fca00000f1499 */
[----:B------:R4:W-:Y:S01]  /*2a080*/  ST.E.64 desc[UR4][R2.64], R150 ;  /* 0x0000009602007985 */ /* 0x0009e2000c101b04 */
[----:B------:R-:W-:Y:S05]  /*2a090*/  BRA `(.L_x_2881) ;  /* 0x0000000c00a07947 */ /* 0x000fea0003800000 */
.L_x_2872:
[----:B-1----:R-:W2:Y:S01]  /*2a0a0*/  LDL.LU R4, [R1+0x6c] ;  /* 0x00006c0001047983 */ /* 0x002ea20000300800 */
[----:B------:R-:W-:Y:S01]  /*2a0b0*/  ULDC.64 UR4, c[0x0][0xc08] ;  /* 0x0003020000047ab9 */ /* 0x000fe20000000a00 */
[----:B------:R-:W-:Y:S02]  /*2a0c0*/  ULDC.64 UR6, c[0x0][0xc00] ;  /* 0x0003000000067ab9 */ /* 0x000fe40000000a00 */
[----:B------:R-:W3:Y:S04]  /*2a0d0*/  LDL.LU R0, [R1+0x70] ;  /* 0x0000700001007983 */ /* 0x000ee80000300800 */
[----:B------:R-:W4:Y:S01]  /*2a0e0*/  LDL R10, [R1+0x64] ;  /* 0x00006400010a7983 */ /* 0x000f220000100800 */
[----:B------:R-:W-:Y:S01]  /*2a0f0*/  ISETP.NE.U32.AND P1, PT, RZ, UR4, PT ;  /* 0x00000004ff007c0c */ /* 0x000fe2000bf25070 */
[----:B------:R-:W-:Y:S01]  /*2a100*/  IMAD.MOV.U32 R25, RZ, RZ, RZ ;  /* 0x000000ffff197224 */ /* 0x000fe200078e00ff */
[----:B------:R-:W-:Y:S01]  /*2a110*/  ISETP.NE.U32.AND P0, PT, RZ, UR6, PT ;  /* 0x00000006ff007c0c */ /* 0x000fe2000bf05070 */
[----:B------:R-:W-:Y:S01]  /*2a120*/  ULDC.64 UR8, c[0x0][0x208] ;  /* 0x0000820000087ab9 */ /* 0x000fe20000000a00 */
[----:B------:R-:W-:Y:S01]  /*2a130*/  ISETP.NE.AND.EX P1, PT, RZ, UR5, PT, P1 ;  /* 0x00000005ff007c0c */ /* 0x000fe2000bf25310 */
[----:B------:R-:W1:Y:S01]  /*2a140*/  S2R R35, SR_TID.X ;  /* 0x0000000000237919 */ /* 0x000e620000002100 */
[----:B------:R-:W-:-:S02]  /*2a150*/  ISETP.NE.AND.EX P0, PT, RZ, UR7, PT, P0 ;  /* 0x00000007ff007c0c */ /* 0x000fc4000bf05300 */
[----:B--2---:R-:W-:-:S04]  /*2a160*/  IADD3 R2, P2, R4, UR6, RZ ;  /* 0x0000000604027c10 */ /* 0x004fc8000ff5e0ff */
[----:B---3--:R-:W-:-:S05]  /*2a170*/  IADD3.X R3, R0, UR7, RZ, P2, !PT ;  /* 0x0000000700037c10 */ /* 0x008fca00097fe4ff */
[----:B------:R-:W-:Y:S02]  /*2a180*/  @P1 IADD3 R8, P2, R4, UR4, RZ ;  /* 0x0000000404081c10 */ /* 0x000fe4000ff5e0ff */
[----:B------:R2:W5:Y:S02]  /*2a190*/  @P0 LDG.E R25, desc[UR8][R2.64] ;  /* 0x0000000802190981 */ /* 0x000564000c1e1900 */
[----:B------:R-:W-:Y:S01]  /*2a1a0*/  @P1 IADD3.X R9, R0, UR5, RZ, P2, !PT ;  /* 0x0000000500091c10 */ /* 0x000fe200097fe4ff */
[----:B------:R-:W-:Y:S01]  /*2a1b0*/  ULDC UR4, c[0x0][0xa88] ;  /* 0x0002a20000047ab9 */ /* 0x000fe20000000800 */
[----:B----4-:R-:W-:Y:S01]  /*2a1c0*/  ISETP.NE.AND P2, PT, R10, RZ, PT ;  /* 0x000000ff0a00720c */ /* 0x010fe20003f45270 */
[----:B------:R-:W-:Y:S02]  /*2a1d0*/  IMAD.U32 R0, RZ, RZ, UR4 ;  /* 0x00000004ff007e24 */ /* 0x000fe4000f8e00ff */
[----:B-1----:R-:W-:-:S04]  /*2a1e0*/  VIADD R4, R35, 0xffffff80 ;  /* 0xffffff8023047836 */ /* 0x002fc80000000000 */
[----:B------:R2:W5:Y:S01]  /*2a1f0*/  @P1 LDG.E R0, desc[UR8][R8.64] ;  /* 0x0000000808001981 */ /* 0x000562000c1e1900 */
[----:B------:R-:W-:-:S05]  /*2a200*/  ISETP.GT.AND P3, PT, R4, 0x7f, PT ;  /* 0x0000007f0400780c */ /* 0x000fca0003f64270 */
[----:B------:R-:W1:Y:S02]  /*2a210*/  @!P2 LDC R10, c[0x0][0xad4] ;  /* 0x0002b500ff0aab82 */ /* 0x000e640000000800 */
[----:B-1----:R2:W-:Y:S01]  /*2a220*/  @!P2 STL [R1+0x64], R10 ;  /* 0x0000640a0100a387 */ /* 0x0025e20000100800 */
[----:B------:R-:W-:Y:S01]  /*2a230*/  ISETP.GT.AND P2, PT, R10, 0x1, PT ;  /* 0x000000010a00780c */ /* 0x000fe20003f44270 */
[----:B------:R-:W-:-:S12]  /*2a240*/  @P1 BRA `(.L_x_2884) ;  /* 0x0000000000141947 */ /* 0x000fd80003800000 */
[----:B------:R-:W-:Y:S05]  /*2a250*/  @!P0 BRA `(.L_x_2884) ;  /* 0x0000000000108947 */ /* 0x000fea0003800000 */
[----:B------:R-:W-:Y:S02]  /*2a260*/  ULDC.64 UR4, c[0x0][0x208] ;  /* 0x0000820000047ab9 */ /* 0x000fe40000000a00 */
[----:B--2---:R-:W2:Y:S04]  /*2a270*/  LDG.E R9, desc[UR4][R2.64] ;  /* 0x0000000402097981 */ /* 0x004ea8000c1e1900 */
[----:B-----5:R-:W2:Y:S02]  /*2a280*/  LDG.E R0, desc[UR4][R2.64+0x4] ;  /* 0x0000040402007981 */ /* 0x020ea4000c1e1900 */
[----:B--2---:R-:W-:-:S07]  /*2a290*/  IMAD.IADD R0, R0, 0x1, -R9 ;  /* 0x0000000100007824 */ /* 0x004fce00078e0a09 */
.L_x_2884:
[----:B--2---:R-:W2:Y:S04]  /*2a2a0*/  LDL.LU R3, [R1+0x68] ;  /* 0x0000680001037983 */ /* 0x004ea80000300800 */
[----:B------:R-:W3:Y:S01]  /*2a2b0*/  LDL.LU R2, [R1+0x88] ;  /* 0x0000880001027983 */ /* 0x000ee20000300800 */
[----:B------:R-:W-:Y:S01]  /*2a2c0*/  BSSY B1, `(.L_x_2885) ;  /* 0x0000037000017945 */ /* 0x000fe20003800000 */
[----:B-----5:R-:W-:Y:S02]  /*2a2d0*/  SHF.R.S32.HI R26, RZ, 0x1f, R25 ;  /* 0x0000001fff1a7819 */ /* 0x020fe40000011419 */
[----:B--2---:R-:W-:Y:S02]  /*2a2e0*/  SEL R33, R3, RZ, !P0 ;  /* 0x000000ff03217207 */ /* 0x004fe40004000000 */
[----:B---3--:R-:W-:Y:S01]  /*2a2f0*/  SEL R28, R2, RZ, !P0 ;  /* 0x000000ff021c7207 */ /* 0x008fe20004000000 */
[----:B------:R-:W-:Y:S06]  /*2a300*/  @P3 BRA `(.L_x_2886) ;  /* 0x0000000000c83947 */ /* 0x000fec0003800000 */
[----:B------:R-:W1:Y:S01]  /*2a310*/  LDC R37, c[0x0][0xbe8] ;  /* 0x0002fa00ff257b82 */ /* 0x000e620000000800 */
[----:B------:R-:W-:Y:S01]  /*2a320*/  IADD3 R35, R230, -0x80, R35 ;  /* 0xffffff80e6237810 */ /* 0x000fe20007ffe023 */
[----:B-1----:R-:W-:-:S05]  /*2a330*/  IMAD R2, R0, R37, RZ ;  /* 0x0000002500027224 */ /* 0x002fca00078e02ff */
[----:B------:R-:W-:-:S13]  /*2a340*/  ISETP.GE.AND P0, PT, R35, R2, PT ;  /* 0x000000022300720c */ /* 0x000fda0003f06270 */
[----:B------:R-:W-:Y:S05]  /*2a350*/  @P0 BRA `(.L_x_2886) ;  /* 0x0000000000b40947 */ /* 0x000fea0003800000 */
[----:B------:R-:W2:Y:S01]  /*2a360*/  LDL.LU R30, [R1+0x84] ;  /* 0x00008400011e7983 */ /* 0x000ea20000300800 */
[----:B------:R-:W-:Y:S01]  /*2a370*/  IMAD.MOV.U32 R24, RZ, RZ, 0x9b8 ;  /* 0x000009b8ff187424 */ /* 0x000fe200078e00ff */
[----:B------:R-:W-:Y:S01]  /*2a380*/  ISETP.GT.AND P0, PT, R10, 0x1, PT ;  /* 0x000000010a00780c */ /* 0x000fe20003f04270 */
[----:B------:R-:W1:Y:S01]  /*2a390*/  LDC.64 R12, c[0x0][0xba8] ;  /* 0x0002ea00ff0c7b82 */ /* 0x000e620000000a00 */
[----:B------:R-:W-:Y:S01]  /*2a3a0*/  ISETP.NE.AND P1, PT, R37, 0x1, PT ;  /* 0x000000012500780c */ /* 0x000fe20003f25270 */
[----:B------:R-:W-:Y:S01]  /*2a3b0*/  IMAD.MOV.U32 R27, RZ, RZ, R35 ;  /* 0x000000ffff1b7224 */ /* 0x000fe200078e0023 */
[----:B------:R-:W-:Y:S01]  /*2a3c0*/  SEL R24, R24, 0x978, P0 ;  /* 0x0000097818187807 */ /* 0x000fe20000000000 */
[----:B------:R-:W-:-:S04]  /*2a3d0*/  ULDC.64 UR4, c[0x0][0x208] ;  /* 0x0000820000047ab9 */ /* 0x000fc80000000a00 */
[----:B------:R-:W3:Y:S08]  /*2a3e0*/  LDC.64 R2, c[0x0][R24+0x220] ;  /* 0x0000880018027b82 */ /* 0x000ef00000000a00 */
[----:B------:R-:W4:Y:S08]  /*2a3f0*/  LDC.64 R14, c[0x0][R24+0x218] ;  /* 0x00008600180e7b82 */ /* 0x000f300000000a00 */
[----:B------:R-:W5:Y:S08]  /*2a400*/  LDC.64 R8, c[0x0][R24+0x228] ;  /* 0x00008a0018087b82 */ /* 0x000f700000000a00 */
[----:B------:R-:W0:Y:S08]  /*2a410*/  @P1 LDC R4, c[0x0][0xbec] ;  /* 0x0002fb00ff041b82 */ /* 0x000e300000000800 */
[----:B------:R-:W5:Y:S08]  /*2a420*/  LDC.64 R10, c[0x0][R24+0x210] ;  /* 0x00008400180a7b82 */ /* 0x000f700000000a00 */
[----:B------:R-:W5:Y:S01]  /*2a430*/  @P1 LDC R31, c[0x0][0xbf0] ;  /* 0x0002fc00ff1f1b82 */ /* 0x000f620000000800 */
[----:B0-----:R-:W-:-:S07]  /*2a440*/  @P1 IMAD.HI.U32 R4, R35, R4, RZ ;  /* 0x0000000423041227 */ /* 0x001fce00078e00ff */
[----:B-1----:R-:W0:Y:S01]  /*2a450*/  @!P0 LDC R12, c[0x0][0xb50] ;  /* 0x0002d400ff0c8b82 */ /* 0x002e220000000800 */
[-C--:B---3--:R-:W-:Y:S02]  /*2a460*/  IMAD R3, R3, R33.reuse, RZ ;  /* 0x0000002103037224 */ /* 0x088fe400078e02ff */
[----:B------:R-:W-:-:S05]  /*2a470*/  IMAD.WIDE.U32 R20, R2, R33, RZ ;  /* 0x0000002102147225 */ /* 0x000fca00078e00ff */
[----:B------:R-:W1:Y:S01]  /*2a480*/  @!P0 LDC R13, c[0x0][0xb54] ;  /* 0x0002d500ff0d8b82 */ /* 0x000e620000000800 */
[-C--:B----4-:R-:W-:Y:S02]  /*2a490*/  IMAD R29, R15, R236.reuse, RZ ;  /* 0x000000ec0f1d7224 */ /* 0x090fe400078e02ff */
[----:B------:R-:W-:Y:S01]  /*2a4a0*/  IMAD.WIDE.U32 R14, R14, R236, RZ ;  /* 0x000000ec0e0e7225 */ /* 0x000fe200078e00ff */
[----:B-----5:R-:W-:-:S03]  /*2a4b0*/  @P1 SHF.R.U32.HI R27, RZ, R31, R4 ;  /* 0x0000001fff1b1219 */ /* 0x020fc60000011604 */
        /* <DEDUP_REMOVED lines=23> */
.L_x_2886:
[----:B------:R-:W-:Y:S05]  /*2a630*/  BSYNC B1 ;  /* 0x0000000000017941 */ /* 0x000fea0003800000 */
.L_x_2885:
[----:B------:R-:W-:Y:S05]  /*2a640*/  @P2 BRA `(.L_x_2881) ;  /* 0x0000000800342947 */ /* 0x000fea0003800000 */
[----:B------:R2:W5:Y:S01]  /*2a650*/  LDL R27, [R1+0x60] ;  /* 0x00006000011b7983 */ /* 0x0005620000100800 */
[----:B------:R-:W3:Y:S01]  /*2a660*/  LDC R15, c[0x0][0xbe8] ;  /* 0x0002fa00ff0f7b82 */ /* 0x000ee20000000800 */
[----:B------:R-:W-:Y:S02]  /*2a670*/  ULDC.64 UR4, c[0x0][0xaa0] ;  /* 0x0002a80000047ab9 */ /* 0x000fe40000000a00 */
[----:B------:R2:W5:Y:S04]  /*2a680*/  LDL R24, [R1+0x80] ;  /* 0x0000800001187983 */ /* 0x0005680000100800 */
[----:B------:R2:W5:Y:S01]  /*2a690*/  LDL R20, [R1+0x7c] ;  /* 0x00007c0001147983 */ /* 0x0005620000100800 */
[----:B------:R-:W-:Y:S01]  /*2a6a0*/  IMAD R2, R26, UR4, RZ ;  /* 0x000000041a027c24 */ /* 0x000fe2000f8e02ff */
[----:B------:R-:W-:Y:S01]  /*2a6b0*/  ULDC.64 UR6, c[0x0][0xaf0] ;  /* 0x0002bc0000067ab9 */ /* 0x000fe20000000a00 */
[----:B------:R-:W-:Y:S01]  /*2a6c0*/  IMAD R11, R237, 0x20, R212 ;  /* 0x00000020ed0b7824 */ /* 0x000fe200078e02d4 */
[----:B------:R-:W-:Y:S01]  /*2a6d0*/  BSSY B1, `(.L_x_2887) ;  /* 0x000003f000017945 */ /* 0x000fe20003800000 */
[----:B------:R-:W-:-:S02]  /*2a6e0*/  IMAD R9, R25, UR5, R2 ;  /* 0x0000000519097c24 */ /* 0x000fc4000f8e0202 */
[----:B-1----:R-:W-:Y:S01]  /*2a6f0*/  IMAD.WIDE.U32 R2, R25, UR4, RZ ;  /* 0x0000000419027c25 */ /* 0x002fe2000f8e00ff */
[----:B------:R-:W-:-:S03]  /*2a700*/  ULDC.64 UR4, c[0x0][0xae8] ;  /* 0x0002ba0000047ab9 */ /* 0x000fc60000000a00 */
[----:B------:R-:W-:Y:S02]  /*2a710*/  IMAD.IADD R13, R230, 0x1, R11 ;  /* 0x00000001e60d7824 */ /* 0x000fe400078e020b */
[----:B------:R-:W-:Y:S02]  /*2a720*/  IMAD.IADD R3, R3, 0x1, R9 ;  /* 0x0000000103037824 */ /* 0x000fe400078e0209 */
[----:B------:R-:W-:Y:S01]  /*2a730*/  IMAD.MOV.U32 R9, RZ, RZ, R13 ;  /* 0x000000ffff097224 */ /* 0x000fe200078e000d */
[----:B---3--:R-:W-:Y:S01]  /*2a740*/  ISETP.NE.AND P0, PT, R15, 0x1, PT ;  /* 0x000000010f00780c */ /* 0x008fe20003f05270 */
[----:B------:R-:W-:-:S04]  /*2a750*/  IMAD.WIDE.U32 R2, R236, UR4, R2 ;  /* 0x00000004ec027c25 */ /* 0x000fc8000f8e0002 */
[----:B------:R-:W-:Y:S02]  /*2a760*/  IMAD R8, R28, UR6, RZ ;  /* 0x000000061c087c24 */ /* 0x000fe4000f8e02ff */
[----:B------:R-:W-:Y:S01]  /*2a770*/  IMAD R3, R236, UR5, R3 ;  /* 0x00000005ec037c24 */ /* 0x000fe2000f8e0203 */
[----:B------:R-:W-:Y:S01]  /*2a780*/  ULDC.64 UR4, c[0x0][0xae0] ;  /* 0x0002b80000047ab9 */ /* 0x000fe20000000a00 */
[C---:B------:R-:W-:Y:S02]  /*2a790*/  IMAD R11, R33.reuse, UR7, R8 ;  /* 0x00000007210b7c24 */ /* 0x040fe4000f8e0208 */
[----:B------:R-:W-:Y:S02]  /*2a7a0*/  IMAD.WIDE.U32 R2, R33, UR6, R2 ;  /* 0x0000000621027c25 */ /* 0x000fe4000f8e0002 */
[----:B------:R-:W1:Y:S02]  /*2a7b0*/  @P0 LDC R4, c[0x0][0xbec] ;  /* 0x0002fb00ff040b82 */ /* 0x000e640000000800 */
[----:B------:R-:W-:-:S02]  /*2a7c0*/  IMAD.IADD R3, R3, 0x1, R11 ;  /* 0x0000000103037824 */ /* 0x000fc400078e020b */
[----:B------:R-:W-:-:S04]  /*2a7d0*/  IMAD.IADD R230, R212, 0x1, R230 ;  /* 0x00000001d4e67824 */ /* 0x000fc800078e02e6 */
[----:B------:R-:W3:Y:S01]  /*2a7e0*/  @P0 LDC R21, c[0x0][0xbf0] ;  /* 0x0002fc00ff150b82 */ /* 0x000ee20000000800 */
[----:B-1----:R-:W-:-:S05]  /*2a7f0*/  @P0 IMAD.HI.U32 R4, R13, R4, RZ ;  /* 0x000000040d040227 */ /* 0x002fca00078e00ff */
[----:B---3--:R-:W-:-:S04]  /*2a800*/  @P0 SHF.R.U32.HI R9, RZ, R21, R4 ;  /* 0x00000015ff090219 */ /* 0x008fc80000011604 */
[--C-:B------:R-:W-:Y:S01]  /*2a810*/  SHF.R.S32.HI R4, RZ, 0x1f, R9.reuse ;  /* 0x0000001fff047819 */ /* 0x100fe20000011409 */
[----:B------:R-:W-:Y:S02]  /*2a820*/  IMAD.MOV R8, RZ, RZ, -R9 ;  /* 0x000000ffff087224 */ /* 0x000fe400078e0a09 */
[----:B------:R-:W-:-:S04]  /*2a830*/  IMAD.WIDE.U32 R2, R9, UR4, R2 ;  /* 0x0000000409027c25 */ /* 0x000fc8000f8e0002 */
[----:B------:R-:W-:Y:S02]  /*2a840*/  IMAD R4, R4, UR4, RZ ;  /* 0x0000000404047c24 */ /* 0x000fe4000f8e02ff */
[----:B------:R-:W-:Y:S02]  /*2a850*/  IMAD R11, R15, R8, R13 ;  /* 0x000000080f0b7224 */ /* 0x000fe400078e020d */
[----:B------:R-:W-:Y:S01]  /*2a860*/  IMAD R13, R9, UR5, R4 ;  /* 0x00000005090d7c24 */ /* 0x000fe2000f8e0204 */
[----:B------:R-:W-:Y:S01]  /*2a870*/  ULDC.64 UR4, c[0x0][0xad8] ;  /* 0x0002b60000047ab9 */ /* 0x000fe20000000a00 */
[----:B------:R-:W-:Y:S01]  /*2a880*/  IMAD R15, R0, R15, RZ ;  /* 0x0000000f000f7224 */ /* 0x000fe200078e02ff */
[----:B------:R-:W-:Y:S01]  /*2a890*/  SHF.R.S32.HI R4, RZ, 0x1f, R11 ;  /* 0x0000001fff047819 */ /* 0x000fe2000001140b */
[----:B------:R-:W-:Y:S02]  /*2a8a0*/  IMAD.IADD R3, R3, 0x1, R13 ;  /* 0x0000000103037824 */ /* 0x000fe400078e020d */
[C---:B------:R-:W-:Y:S01]  /*2a8b0*/  VIADD R0, R230.reuse, 0x20 ;  /* 0x00000020e6007836 */ /* 0x040fe20000000000 */
[----:B------:R-:W-:Y:S01]  /*2a8c0*/  ISETP.GE.AND P2, PT, R230, R15, PT ;  /* 0x0000000fe600720c */ /* 0x000fe20003f46270 */
[----:B------:R-:W-:-:S02]  /*2a8d0*/  IMAD R4, R4, UR4, RZ ;  /* 0x0000000404047c24 */ /* 0x000fc4000f8e02ff */
[----:B------:R-:W-:Y:S01]  /*2a8e0*/  IMAD.WIDE.U32 R2, R11, UR4, R2 ;  /* 0x000000040b027c25 */ /* 0x000fe2000f8e0002 */
[----:B------:R-:W-:-:S03]  /*2a8f0*/  ISETP.GE.AND P1, PT, R0, R15, PT ;  /* 0x0000000f0000720c */ /* 0x000fc60003f26270 */
[----:B------:R-:W-:Y:S01]  /*2a900*/  IMAD R9, R11, UR5, R4 ;  /* 0x000000050b097c24 */ /* 0x000fe2000f8e0204 */
[----:B------:R-:W-:Y:S01]  /*2a910*/  ULDC.64 UR4, c[0x0][0xa80] ;  /* 0x0002a00000047ab9 */ /* 0x000fe20000000a00 */
[----:B------:R-:W-:Y:S01]  /*2a920*/  VIADD R0, R230, 0x40 ;  /* 0x00000040e6007836 */ /* 0x000fe20000000000 */
[----:B------:R-:W-:Y:S01]  /*2a930*/  LEA R4, P3, R2, UR4, 0x1 ;  /* 0x0000000402047c11 */ /* 0x000fe2000f8608ff */
[----:B------:R-:W-:-:S03]  /*2a940*/  IMAD.IADD R3, R3, 0x1, R9 ;  /* 0x0000000103037824 */ /* 0x000fc600078e0209 */
[----:B------:R-:W-:Y:S01]  /*2a950*/  ISETP.GE.AND P0, PT, R0, R15, PT ;  /* 0x0000000f0000720c */ /* 0x000fe20003f06270 */
[----:B------:R2:W1:Y:S01]  /*2a960*/  SHFL.IDX PT, R12, R4, RZ, 0x181f ;  /* 0x00181fff040c7589 */ /* 0x00046200000e0000 */
[----:B------:R-:W-:-:S05]  /*2a970*/  LEA.HI.X R14, R2, UR5, R3, 0x1, P3 ;  /* 0x00000005020e7c11 */ /* 0x000fca00098f0c03 */
[----:B------:R2:W3:Y:S01]  /*2a980*/  SHFL.IDX PT, R13, R14, RZ, 0x181f ;  /* 0x00181fff0e0d7589 */ /* 0x0004e200000e0000 */
[----:B------:R-:W-:Y:S05]  /*2a990*/  @P2 BRA `(.L_x_2888) ;  /* 0x0000000000482947 */ /* 0x000fea0003800000 */
[----:B------:R-:W-:Y:S01]  /*2a9a0*/  ULDC UR4, c[0x0][0xac8] ;  /* 0x0002b20000047ab9 */ /* 0x000fe20000000800 */
[----:B------:R-:W-:Y:S01]  /*2a9b0*/  ULDC.64 UR6, c[0x0][0x208] ;  /* 0x0000820000067ab9 */ /* 0x000fe20000000a00 */
[----:B------:R-:W-:Y:S02]  /*2a9c0*/  ISETP.GE.AND P5, PT, R18, UR4, PT ;  /* 0x0000000412007c0c */ /* 0x000fe4000bfa6270 */
[----:B------:R-:W-:Y:S02]  /*2a9d0*/  ISETP.GE.AND P3, PT, R220, UR4, PT ;  /* 0x00000004dc007c0c */ /* 0x000fe4000bf66270 */
[----:B------:R-:W-:Y:S02]  /*2a9e0*/  ISETP.GE.AND P2, PT, R221, UR4, PT ;  /* 0x00000004dd007c0c */ /* 0x000fe4000bf46270 */
[----:B------:R-:W-:-:S07]  /*2a9f0*/  ISETP.GE.AND P4, PT, R213, UR4, PT ;  /* 0x00000004d5007c0c */ /* 0x000fce000bf86270 */
[----:B-1----:R-:W-:-:S04]  /*2aa00*/  @!P5 LEA R10, P6, R18, R12, 0x1 ;  /* 0x0000000c120ad211 */ /* 0x002fc800078c08ff */
[-C--:B---3--:R-:W-:Y:S02]  /*2aa10*/  @!P5 LEA.HI.X R11, R18, R13.reuse, R19, 0x1, P6 ;  /* 0x0000000d120bd211 */ /* 0x088fe400030f0c13 */
[CC--:B------:R-:W-:Y:S01]  /*2aa20*/  @!P3 LEA R8, P6, R220.reuse, R12.reuse, 0x1 ;  /* 0x0000000cdc08b211 */ /* 0x0c0fe200078c08ff */
[----:B-----5:R-:W-:Y:S02]  /*2aa30*/  @!P4 IMAD.SHL.U32 R21, R27, 0x8, RZ ;  /* 0x000000081b15c824 */ /* 0x020fe400078e00ff */
        /* <DEDUP_REMOVED lines=8> */
.L_x_2888:
[----:B------:R-:W-:Y:S05]  /*2aac0*/  BSYNC B1 ;  /* 0x0000000000017941 */ /* 0x000fea0003800000 */
.L_x_2887:
        /* <DEDUP_REMOVED lines=12> */
[-C--:B----4-:R-:W-:Y:S02]  /*2ab90*/  @!P4 LEA.HI.X R11, R18, R13.reuse, R19, 0x1, P6 ;  /* 0x0000000d120bc211 */ /* 0x090fe400030f0c13 */
[----:B------:R-:W-:Y:S01]  /*2aba0*/  @!P1 LEA R2, P6, R221, R12, 0x1 ;  /* 0x0000000cdd029211 */ /* 0x000fe200078c08ff */
[----:B-----5:R-:W-:Y:S01]  /*2abb0*/  @!P3 IMAD.SHL.U32 R21, R27, 0x8, RZ ;  /* 0x000000081b15b824 */ /* 0x020fe200078e00ff */
[-C--:B------:R-:W-:Y:S01]  /*2abc0*/  @!P2 LEA.HI.X R9, R220, R13.reuse, R24, 0x1, P5 ;  /* 0x0000000ddc09a211 */ /* 0x080fe200028f0c18 */
[----:B------:R1:W-:Y:S01]  /*2abd0*/  @!P4 ST.E.128 desc[UR6][R10.64], RZ ;  /* 0x000000ff0a00c985 */ /* 0x0003e2000c101d06 */
[----:B------:R-:W-:Y:S01]  /*2abe0*/  @!P1 LEA.HI.X R3, R221, R13, R20, 0x1, P6 ;  /* 0x0000000ddd039211 */ /* 0x000fe200030f0c14 */
[----:B------:R-:W-:-:S05]  /*2abf0*/  @!P3 IMAD.WIDE R12, R21, 0x2, R12 ;  /* 0x00000002150cb825 */ /* 0x000fca00078e020c */
[----:B------:R1:W-:Y:S04]  /*2ac00*/  @!P3 ST.E.128 desc[UR6][R12.64], RZ ;  /* 0x000000ff0c00b985 */ /* 0x0003e8000c101d06 */
[----:B------:R1:W-:Y:S04]  /*2ac10*/  @!P2 ST.E.128 desc[UR6][R8.64], RZ ;  /* 0x000000ff0800a985 */ /* 0x0003e8000c101d06 */
[----:B------:R1:W-:Y:S02]  /*2ac20*/  @!P1 ST.E.128 desc[UR6][R2.64], RZ ;  /* 0x000000ff02009985 */ /* 0x0003e4000c101d06 */
.L_x_2890:
[----:B------:R-:W-:Y:S05]  /*2ac30*/  BSYNC B1 ;  /* 0x0000000000017941 */ /* 0x000fea0003800000 */
.L_x_2889:
[----:B-1--4-:R1:W4:Y:S01]  /*2ac40*/  SHFL.IDX PT, R13, R14, 0x2, 0x181f ;  /* 0x00581f000e0d7f89 */ /* 0x01232200000e0000 */
        /* <DEDUP_REMOVED lines=12> */
[----:B-----5:R-:W-:Y:S01]  /*2ad10*/  @!P4 IMAD.SHL.U32 R21, R27, 0x8, RZ ;  /* 0x000000081b15c824 */ /* 0x020fe200078e00ff */
        /* <DEDUP_REMOVED lines=8> */
.L_x_2892:
[----:B------:R-:W-:Y:S05]  /*2ada0*/  BSYNC B1 ;  /* 0x0000000000017941 */ /* 0x000fea0003800000 */
.L_x_2891:
        /* <DEDUP_REMOVED lines=23> */
.L_x_2881:
[----:B------:R-:W-:Y:S05]  /*2af20*/  BSYNC B0 ;  /* 0x0000000000007941 */ /* 0x000fea0003800000 */
.L_x_2871:
[----:B------:R-:W-:Y:S02]  /*2af30*/  ULDC UR4, c[0x0][0xc3c] ;  /* 0x00030f0000047ab9 */ /* 0x000fe40000000800 */
[----:B------:R-:W-:-:S13]  /*2af40*/  ISETP.GE.AND P0, PT, R7, UR4, PT ;  /* 0x0000000407007c0c */ /* 0x000fda000bf06270 */
[----:B------:R-:W-:Y:S05]  /*2af50*/  @!P0 BRA `(.L_x_2893) ;  /* 0xfffffd68000c8947 */ /* 0x000fea000383ffff */
[----:B------:R-:W-:Y:S05]  /*2af60*/  BRA `(.L_x_2630) ;  /* 0x0000009c00547947 */ /* 0x000fea0003800000 */
.L_x_2628:
        /* <DEDUP_REMOVED lines=20> */
.L_x_2894:
        /* <DEDUP_REMOVED lines=44> */
.L_x_2898:
        /* <DEDUP_REMOVED lines=40> */
.L_x_2896:
        /* <DEDUP_REMOVED lines=12> */
.L_x_2899:
        /* <DEDUP_REMOVED lines=63> */
.L_x_2900:
        /* <DEDUP_REMOVED lines=62> */
.L_x_2901:
[----:B01----:R-:W-:-:S05]  /*2be80*/  LOP3.LUT R3, RZ, R2, RZ, 0x33, !PT ;  /* 0x00000002ff037212 */ /* 0x003fca00078e33ff */
[----:B------:R-:W-:-:S05]  /*2be90*/  IMAD.IADD R2, R4, 0x1, R3 ;  /* 0x0000000104027824 */ /* 0x000fca00078e0203 */
[----:B------:R1:W-:Y:S01]  /*2bea0*/  STL [R1+0x4], R2 ;  /* 0x0000040201007387 */ /* 0x0003e20000100800 */
[----:B------:R-:W-:Y:S05]  /*2beb0*/  BRA `(.L_x_2902) ;  /* 0x0000000000107947 */ /* 0x000fea0003800000 */
.L_x_2897:
[----:B------:R-:W-:Y:S01]  /*2bec0*/  IMAD.U32 R2, RZ, RZ, UR6 ;  /* 0x00000006ff027e24 */ /* 0x000fe2000f8e00ff */
[----:B------:R0:W-:Y:S04]  /*2bed0*/  STL [R1+0x4], RZ ;  /* 0x000004ff01007387 */ /* 0x0001e80000100800 */
[----:B------:R0:W-:Y:S04]  /*2bee0*/  STL [R1+0x8], RZ ;  /* 0x000008ff01007387 */ /* 0x0001e80000100800 */
[----:B------:R0:W-:Y:S02]  /*2bef0*/  STL [R1], R2 ;  /* 0x0000000201007387 */ /* 0x0001e40000100800 */
.L_x_2902:
        /* <DEDUP_REMOVED lines=10> */
.L_x_2895:
        /* <DEDUP_REMOVED lines=8> */
[----:B--2---:R-:W2:Y:S04]  /*2c020*/  LDL R0, [R1+0xbc] ;  /* 0x0000bc0001007983 */ /* 0x004ea80000100800 */
[----:B------:R-:W3:Y:S01]  /*2c030*/  LDL.LU R4, [R1+0x10] ;  /* 0x0000100001047983 */ /* 0x000ee20000300800 */
[----:B------:R-:W-:Y:S01]  /*2c040*/  LOP3.LUT R5, R6, 0x7f, RZ, 0xc0, !PT ;  /* 0x0000007f06057812 */ /* 0x000fe200078ec0ff */
[----:B------:R-:W4:Y:S01]  /*2c050*/  S2UR UR5, SR_CgaCtaId ;  /* 0x00000000000579c3 */ /* 0x000f220000008800 */
[----:B------:R-:W-:Y:S01]  /*2c060*/  UMOV UR4, 0x400 ;  /* 0x0000040000047882 */ /* 0x000fe20000000000 */
[----:B------:R-:W-:Y:S01]  /*2c070*/  BSSY B8, `(.L_x_2903) ;  /* 0x000088a000087945 */ /* 0x000fe20003800000 */
[C---:B------:R-:W-:Y:S01]  /*2c080*/  ISETP.NE.AND P1, PT, R5.reuse, RZ, PT ;  /* 0x000000ff0500720c */ /* 0x040fe20003f25270 */
[----:B01----:R-:W-:Y:S01]  /*2c090*/  IMAD.SHL.U32 R2, R5, 0x8, RZ ;  /* 0x0000000805027824 */ /* 0x003fe200078e00ff */
[----:B------:R-:W-:Y:S01]  /*2c0a0*/  ULDC.64 UR36, c[0x0][0x198] ;  /* 0x0000660000247ab9 */ /* 0x000fe20000000a00 */
[----:B------:R-:W-:Y:S01]  /*2c0b0*/  IMAD.MOV.U32 R19, RZ, RZ, RZ ;  /* 0x000000ffff137224 */ /* 0x000fe200078e00ff */
[----:B------:R-:W-:Y:S01]  /*2c0c0*/  ULDC UR39, c[0x0][0xc] ;  /* 0x0000030000277ab9 */ /* 0x000fe20000000800 */
[----:B----4-:R-:W-:-:S06]  /*2c0d0*/  ULEA UR4, UR5, UR4, 0x18 ;  /* 0x0000000405047291 */ /* 0x010fcc000f8ec03f */
[----:B------:R-:W-:Y:S01]  /*2c0e0*/  IMAD.U32 R18, RZ, RZ, UR4 ;  /* 0x00000004ff127e24 */ /* 0x000fe2000f8e00ff */
[----:B--2---:R-:W-:Y:S01]  /*2c0f0*/  R2UR UR6, R0 ;  /* 0x00000000000672ca */ /* 0x004fe200000e0000 */
[----:B------:R-:W-:Y:S01]  /*2c100*/  IMAD.SHL.U32 R0, R6, 0x8, RZ ;  /* 0x0000000806007824 */ /* 0x000fe200078e00ff */
[----:B---3--:R-:W-:-:S04]  /*2c110*/  LOP3.LUT R4, R4, 0xfffffffd, RZ, 0xc0, !PT ;  /* 0xfffffffd04047812 */ /* 0x008fc800078ec0ff */
[----:B------:R-:W-:Y:S02]  /*2c120*/  LOP3.LUT R3, R0, 0x1f8, RZ, 0xc0, !PT ;  /* 0x000001f800037812 */ /* 0x000fe400078ec0ff */
[----:B------:R-:W-:Y:S02]  /*2c130*/  @P1 LOP3.LUT R4, R4, 0x2, RZ, 0xfc, !PT ;  /* 0x0000000204041812 */ /* 0x000fe400078efcff */
[----:B------:R-:W-:Y:S02]  /*2c140*/  LOP3.LUT R3, R3, 0x38, R6, 0x78, !PT ;  /* 0x0000003803037812 */ /* 0x000fe400078e7806 */
[----:B------:R-:W-:Y:S01]  /*2c150*/  LOP3.LUT R4, R4, 0xfffffffe, RZ, 0xc0, !PT ;  /* 0xfffffffe04047812 */ /* 0x000fe200078ec0ff */
[----:B------:R-:W-:Y:S01]  /*2c160*/  ULOP3.LUT UR38, UR6, 0x2, URZ, 0xfc, !UPT ;  /* 0x0000000206267892 */ /* 0x000fe2000f8efc3f */
[----:B------:R-:W-:Y:S02]  /*2c170*/  LOP3.LUT R3, R3, 0x200, R2, 0xf8, !PT ;  /* 0x0000020003037812 */ /* 0x000fe400078ef802 */
[C---:B------:R-:W-:Y:S01]  /*2c180*/  LOP3.LUT P0, R2, R6.reuse, 0x1f, RZ, 0xc0, !PT ;  /* 0x0000001f06027812 */ /* 0x040fe2000780c0ff */
[----:B------:R-:W-:Y:S01]  /*2c190*/  IMAD.SHL.U32 R6, R6, 0x10, RZ ;  /* 0x0000001006067824 */ /* 0x000fe200078e00ff */
[----:B------:R-:W-:-:S03]  /*2c1a0*/  LOP3.LUT R0, R0, 0x38, RZ, 0xc0, !PT ;  /* 0x0000003800007812 */ /* 0x000fc600078ec0ff */
[----:B------:R0:W-:Y:S08]  /*2c1b0*/  STL [R1+0x30], R2 ;  /* 0x0000300201007387 */ /* 0x0001f00000100800 */
[----:B------:R-:W-:Y:S02]  /*2c1c0*/  @P0 LOP3.LUT R4, R4, 0x1, RZ, 0xfc, !PT ;  /* 0x0000000104040812 */ /* 0x000fe400078efcff */
[----:B------:R-:W-:-:S02]  /*2c1d0*/  ISETP.NE.OR P0, PT, R5, RZ, !P0 ;  /* 0x000000ff0500720c */ /* 0x000fc40004705670 */
[----:B0-----:R-:W-:Y:S02]  /*2c1e0*/  SHF.R.U32.HI R2, RZ, 0x3, R5 ;  /* 0x00000003ff027819 */ /* 0x001fe40000011605 */
[----:B------:R-:W-:Y:S02]  /*2c1f0*/  LOP3.LUT R4, R4, 0xfffffff7, RZ, 0xc0, !PT ;  /* 0xfffffff704047812 */ /* 0x000fe400078ec0ff */
[----:B------:R-:W-:Y:S01]  /*2c200*/  LOP3.LUT R5, R2, 0x70, R6, 0xf8, !PT ;  /* 0x0000007002057812 */ /* 0x000fe200078ef806 */
[----:B------:R-:W-:Y:S01]  /*2c210*/  IMAD R2, R3, 0x2, R18 ;  /* 0x0000000203027824 */ /* 0x000fe200078e0212 */
[----:B------:R-:W-:-:S04]  /*2c220*/  LOP3.LUT R3, R0, 0x40, RZ, 0xfc, !PT ;  /* 0x0000004000037812 */ /* 0x000fc800078efcff */
[----:B------:R0:W-:Y:S01]  /*2c230*/  STL [R1+0x2c], R2 ;  /* 0x00002c0201007387 */ /* 0x0001e20000100800 */
[----:B------:R-:W-:-:S03]  /*2c240*/  @P0 LOP3.LUT R4, R4, 0x8, RZ, 0xfc, !PT ;  /* 0x0000000804040812 */ /* 0x000fc600078efcff */
        /* <DEDUP_REMOVED lines=9> */
.L_x_3068:
[----:B------:R-:W2:Y:S01]  /*2c2e0*/  LDL R0, [R1+0xc] ;  /* 0x00000c0001007983 */ /* 0x000ea20000100800 */
[----:B------:R-:W2:Y:S01]  /*2c2f0*/  LDC.64 R2, c[0x0][0xc88] ;  /* 0x00032200ff027b82 */ /* 0x000ea20000000a00 */
[----:B------:R-:W-:Y:S01]  /*2c300*/  ULDC.64 UR4, c[0x0][0x208] ;  /* 0x0000820000047ab9 */ /* 0x000fe20000000a00 */
[----:B--2---:R-:W-:-:S05]  /*2c310*/  IMAD.WIDE R2, R0, 0x4, R2 ;  /* 0x0000000400027825 */ /* 0x004fca00078e0202 */
[----:B01----:R-:W2:Y:S01]  /*2c320*/  LDG.E R4, desc[UR4][R2.64] ;  /* 0x0000000402047981 */ /* 0x003ea2000c1e1900 */
        /* <DEDUP_REMOVED lines=12> */
[----:B--2---:R-:W-:Y:S01]  /*2c3f0*/  SHF.R.S32.HI R5, RZ, 0x1f, R4 ;  /* 0x0000001fff057819 */ /* 0x004fe20000011404 */
[----:B------:R-:W-:-:S07]  /*2c400*/  IMAD.SHL.U32 R15, R4, 0x4, RZ ;  /* 0x00000004040f7824 */ /* 0x000fce00078e00ff */
[C---:B------:R-:W-:Y:S01]  /*2c410*/  @P0 LEA R2, P1, R4.reuse, UR4, 0x2 ;  /* 0x0000000404020c11 */ /* 0x040fe2000f8210ff */
[----:B------:R0:W-:Y:S01]  /*2c420*/  STL [R1+0x38], R4 ;  /* 0x0000380401007387 */ /* 0x0001e20000100800 */
[C-C-:B------:R-:W-:Y:S02]  /*2c430*/  SHF.L.U64.HI R14, R4.reuse, 0x2, R5.reuse ;  /* 0x00000002040e7819 */ /* 0x140fe40000010205 */
[----:B------:R-:W-:Y:S01]  /*2c440*/  @P0 LEA.HI.X R3, R4, UR5, R5, 0x2, P1 ;  /* 0x0000000504030c11 */ /* 0x000fe200088f1405 */
[----:B------:R-:W-:Y:S01]  /*2c450*/  ULDC.64 UR4, c[0x0][0xa00] ;  /* 0x0002800000047ab9 */ /* 0x000fe20000000a00 */
[C---:B------:R-:W-:Y:S01]  /*2c460*/  @P3 IADD3 R8, P1, R15.reuse, UR10, RZ ;  /* 0x0000000a0f083c10 */ /* 0x040fe2000ff3e0ff */
        /* <DEDUP_REMOVED lines=12> */
[----:B--2---:R-:W-:-:S04]  /*2c530*/  IADD3 R2, P0, R15, UR4, RZ ;  /* 0x000000040f027c10 */ /* 0x004fc8000ff1e0ff */
[----:B------:R-:W-:Y:S01]  /*2c540*/  IADD3.X R3, R14, UR5, RZ, P0, !PT ;  /* 0x000000050e037c10 */ /* 0x000fe200087fe4ff */
[----:B------:R-:W-:Y:S01]  /*2c550*/  ULDC UR4, c[0x0][0x288] ;  /* 0x0000a20000047ab9 */ /* 0x000fe20000000800 */
[----:B0-----:R-:W-:-:S03]  /*2c560*/  IADD3 R4, P0, R15, UR8, RZ ;  /* 0x000000080f047c10 */ /* 0x001fc6000ff1e0ff */
[----:B------:R0:W5:Y:S01]  /*2c570*/  @P2 LDG.E R11, desc[UR12][R6.64] ;  /* 0x0000000c060b2981 */ /* 0x000162000c1e1900 */
[----:B-1----:R-:W-:Y:S02]  /*2c580*/  IADD3.X R5, R14, UR9, RZ, P0, !PT ;  /* 0x000000090e057c10 */ /* 0x002fe400087fe4ff */
[----:B------:R-:W-:Y:S01]  /*2c590*/  ISETP.NE.U32.AND P0, PT, RZ, UR8, PT ;  /* 0x00000008ff007c0c */ /* 0x000fe2000bf05070 */
[----:B------:R-:W2:Y:S03]  /*2c5a0*/  @P1 LDG.E R12, desc[UR12][R2.64] ;  /* 0x0000000c020c1981 */ /* 0x000ea6000c1e1900 */
[----:B------:R-:W-:-:S13]  /*2c5b0*/  ISETP.NE.AND.EX P0, PT, RZ, UR9, PT, P0 ;  /* 0x00000009ff007c0c */ /* 0x000fda000bf05300 */
[----:B------:R0:W5:Y:S04]  /*2c5c0*/  @P0 LDG.E R10, desc[UR12][R4.64] ;  /* 0x0000000c040a0981 */ /* 0x000168000c1e1900 */
[----:B--2---:R1:W-:Y:S02]  /*2c5d0*/  STL [R1+0x4c], R12 ;  /* 0x00004c0c01007387 */ /* 0x0043e40000100800 */
[----:B-1----:R-:W-:Y:S01]  /*2c5e0*/  IMAD.U32 R12, RZ, RZ, UR4 ;  /* 0x00000004ff0c7e24 */ /* 0x002fe2000f8e00ff */
        /* <DEDUP_REMOVED lines=12> */
[----:B------:R-:W-:Y:S01]  /*2c6b0*/  IMAD.U32 R8, RZ, RZ, UR4 ;  /* 0x00000004ff087e24 */ /* 0x000fe2000f8e00ff */
[----:B0-----:R-:W-:Y:S06]  /*2c6c0*/  @P3 BRA `(.L_x_2904) ;  /* 0x0000000000183947 */ /* 0x001fec0003800000 */
[----:B------:R-:W-:Y:S05]  /*2c6d0*/  @!P1 BRA `(.L_x_2904) ;  /* 0x0000000000149947 */ /* 0x000fea0003800000 */
[----:B------:R-:W-:Y:S02]  /*2c6e0*/  ULDC.64 UR4, c[0x0][0x208] ;  /* 0x0000820000047ab9 */ /* 0x000fe40000000a00 */
[----:B------:R-:W2:Y:S04]  /*2c6f0*/  LDG.E R12, desc[UR4][R2.64] ;  /* 0x00000004020c7981 */ /* 0x000ea8000c1e1900 */
[----:B------:R-:W2:Y:S02]  /*2c700*/  LDG.E R2, desc[UR4][R2.64+0x4] ;  /* 0x0000040402027981 */ /* 0x000ea4000c1e1900 */
[----:B--2--5:R-:W-:-:S05]  /*2c710*/  IMAD.IADD R13, R2, 0x1, -R12 ;  /* 0x00000001020d7824 */ /* 0x024fca00078e0a0c */
[----:B------:R0:W-:Y:S02]  /*2c720*/  STL [R1+0x50], R13 ;  /* 0x0000500d01007387 */ /* 0x0001e40000100800 */
.L_x_2904:
[----:B------:R-:W2:Y:S01]  /*2c730*/  LDL.LU R3, [R1+0x8] ;  /* 0x0000080001037983 */ /* 0x000ea20000300800 */
[----:B------:R-:W-:Y:S02]  /*2c740*/  ULDC.64 UR4, c[0x0][0xa20] ;  /* 0x0002880000047ab9 */ /* 0x000fe40000000a00 */
[----:B------:R-:W-:Y:S01]  /*2c750*/  ISETP.NE.U32.AND P1, PT, RZ, UR4, PT ;  /* 0x00000004ff007c0c */ /* 0x000fe2000bf25070 */
[----:B------:R-:W3:Y:S03]  /*2c760*/  LDL R12, [R1+0x38] ;  /* 0x00003800010c7983 */ /* 0x000ee60000100800 */
[----:B------:R-:W-:Y:S02]  /*2c770*/  ISETP.NE.AND.EX P1, PT, RZ, UR5, PT, P1 ;  /* 0x00000005ff007c0c */ /* 0x000fe4000bf25310 */
[C---:B--2---:R-:W-:Y:S02]  /*2c780*/  LOP3.LUT R17, R3.reuse, 0xff000000, RZ, 0xc0, !PT ;  /* 0xff00000003117812 */ /* 0x044fe400078ec0ff */
[----:B------:R-:W-:-:S02]  /*2c790*/  LOP3.LUT R2, R3, 0xff0000, RZ, 0xc0, !PT ;  /* 0x00ff000003027812 */ /* 0x000fc400078ec0ff */
[----:B------:R-:W-:Y:S02]  /*2c7a0*/  SHF.R.U32.HI R17, RZ, 0x8, R17 ;  /* 0x00000008ff117819 */ /* 0x000fe40000011611 */
[----:B------:R-:W-:Y:S02]  /*2c7b0*/  LOP3.LUT R16, R3, 0xffff, RZ, 0xc0, !PT ;  /* 0x0000ffff03107812 */ /* 0x000fe400078ec0ff */
[----:B------:R-:W-:Y:S01]  /*2c7c0*/  LEA.HI R17, R2, R17, RZ, 0x10 ;  /* 0x0000001102117211 */ /* 0x000fe200078f80ff */
[----:B-----5:R-:W-:-:S05]  /*2c7d0*/  IMAD.IADD R2, R11, 0x1, R0 ;  /* 0x000000010b027824 */ /* 0x020fca00078e0200 */
[----:B------:R1:W-:Y:S04]  /*2c7e0*/  STL [R1+0x1c], R2 ;  /* 0x00001c0201007387 */ /* 0x0003e80000100800 */
[----:B---3--:R1:W-:Y:S01]  /*2c7f0*/  STL [R1+0x14], R12 ;  /* 0x0000140c01007387 */ /* 0x0083e20000100800 */
[----:B------:R-:W-:Y:S05]  /*2c800*/  @!P1 BRA `(.L_x_2905) ;  /* 0x0000000000149947 */ /* 0x000fea0003800000 */
[----:B-1----:R-:W-:Y:S01]  /*2c810*/  IADD3 R2, P1, R15, UR4, RZ ;  /* 0x000000040f027c10 */ /* 0x002fe2000ff3e0ff */
[----:B------:R-:W-:-:S03]  /*2c820*/  ULDC.64 UR6, c[0x0][0x208] ;  /* 0x0000820000067ab9 */ /* 0x000fc60000000a00 */
[----:B------:R-:W-:-:S05]  /*2c830*/  IADD3.X R3, R14, UR5, RZ, P1, !PT ;  /* 0x000000050e037c10 */ /* 0x000fca0008ffe4ff */
[----:B------:R2:W5:Y:S01]  /*2c840*/  LDG.E R8, desc[UR6][R2.64] ;  /* 0x0000000602087981 */ /* 0x000562000c1e1900 */
[----:B------:R-:W-:Y:S05]  /*2c850*/  BRA `(.L_x_2906) ;  /* 0x0000000000147947 */ /* 0x000fea0003800000 */
.L_x_2905:
[----:B------:R-:W-:Y:S05]  /*2c860*/  @!P2 BRA `(.L_x_2906) ;  /* 0x000000000010a947 */ /* 0x000fea0003800000 */
[----:B------:R-:W-:Y:S02]  /*2c870*/  ULDC.64 UR4, c[0x0][0x208] ;  /* 0x0000820000047ab9 */ /* 0x000fe40000000a00 */
[----:B------:R-:W2:Y:S04]  /*2c880*/  LDG.E R8, desc[UR4][R6.64] ;  /* 0x0000000406087981 */ /* 0x000ea8000c1e1900 */
[----:B------:R-:W2:Y:S02]  /*2c890*/  LDG.E R6, desc[UR4][R6.64+0x4] ;  /* 0x0000040406067981 */ /* 0x000ea4000c1e1900 */
[----:B--2---:R-:W-:-:S07]  /*2c8a0*/  IMAD.IADD R8, R6, 0x1, -R8 ;  /* 0x0000000106087824 */ /* 0x004fce00078e0a08 */
.L_x_2906:
[----:B------:R-:W-:Y:S01]  /*2c8b0*/  ULDC.64 UR4, c[0x0][0x208] ;  /* 0x0000820000047ab9 */ /* 0x000fe20000000a00 */
[----:B------:R-:W3:Y:S01]  /*2c8c0*/  LDL R6, [R1+0x4] ;  /* 0x0000040001067983 */ /* 0x000ee20000100800 */
[----:B--2---:R-:W2:Y:S03]  /*2c8d0*/  LDC R3, c[0x0][0x448] ;  /* 0x00011200ff037b82 */ /* 0x004ea60000000800 */
[----:B-1----:R-:W4:Y:S04]  /*2c8e0*/  @P0 LDG.E R2, desc[UR4][R4.64] ;  /* 0x0000000404020981 */ /* 0x002f28000c1e1900 */
[----:B------:R1:W4:Y:S01]  /*2c8f0*/  @P0 LDG.E R4, desc[UR4][R4.64+0x4] ;  /* 0x0000040404040981 */ /* 0x000322000c1e1900 */
[----:B-----5:R-:W-:Y:S01]  /*2c900*/  IMAD.IADD R7, R8, 0x1, -R0 ;  /* 0x0000000108077824 */ /* 0x020fe200078e0a00 */
[----:B------:R-:W-:Y:S01]  /*2c910*/  LOP3.LUT R11, R17, 0xff, RZ, 0xc0, !PT ;  /* 0x000000ff110b7812 */ /* 0x000fe200078ec0ff */
[----:B------:R-:W-:Y:S01]  /*2c920*/  BSSY B0, `(.L_x_2907) ;  /* 0x0000036000007945 */ /* 0x000fe20003800000 */
[----:B------:R-:W-:-:S03]  /*2c930*/  SHF.R.U32.HI R17, RZ, 0x10, R17 ;  /* 0x00000010ff117819 */ /* 0x000fc60000011611 */
[----:B------:R0:W-:Y:S01]  /*2c940*/  STL [R1+0x60], R11 ;  /* 0x0000600b01007387 */ /* 0x0001e20000100800 */
[----:B--2---:R-:W-:-:S13]  /*2c950*/  ISETP.NE.AND P1, PT, R3, 0x1, PT ;  /* 0x000000010300780c */ /* 0x004fda0003f25270 */
[----:B------:R-:W2:Y:S08]  /*2c960*/  @P1 LDC R3, c[0x0][0x44c] ;  /* 0x00011300ff031b82 */ /* 0x000eb00000000800 */
[----:B-1----:R-:W1:Y:S01]  /*2c970*/  @P1 LDC R5, c[0x0][0x450] ;  /* 0x00011400ff051b82 */ /* 0x002e620000000800 */
[----:B----4-:R-:W-:Y:S02]  /*2c980*/  @P0 IMAD.IADD R9, R4, 0x1, -R2 ;  /* 0x0000000104090824 */ /* 0x010fe400078e0a02 */
[----:B---3--:R-:W-:-:S04]  /*2c990*/  IMAD.SHL.U32 R2, R6, 0x80, RZ ;  /* 0x0000008006027824 */ /* 0x008fc800078e00ff */
[----:B------:R-:W-:-:S04]  /*2c9a0*/  VIADD R2, R2, 0x7f ;  /* 0x0000007f02027836 */ /* 0x000fc80000000000 */
[----:B--2---:R-:W-:-:S05]  /*2c9b0*/  @P1 IMAD.HI.U32 R0, R2, R3, RZ ;  /* 0x0000000302001227 */ /* 0x004fca00078e00ff */
[----:B-1----:R-:W-:Y:S01]  /*2c9c0*/  @P1 SHF.R.U32.HI R2, RZ, R5, R0 ;  /* 0x00000005ff021219 */ /* 0x002fe20000011600 */
[----:B------:R-:W-:-:S04]  /*2c9d0*/  IMAD.IADD R0, R7, 0x1, R9 ;  /* 0x0000000107007824 */ /* 0x000fc800078e0209 */
        /* <DEDUP_REMOVED lines=16> */
[----:B------:R-:W-:Y:S02]  /*2cae0*/  IABS R3, R2 ;  /* 0x0000000200037213 */ /* 0x000fe40000000000 */
[----:B------:R-:W-:Y:S02]  /*2caf0*/  IADD3 R0, R2, -0x1, R6 ;  /* 0xffffffff02007810 */ /* 0x000fe40007ffe006 */
[----:B------:R-:W0:Y:S08]  /*2cb00*/  I2F.RP R4, R3 ;  /* 0x0000000300047306 */ /* 0x000e300000209400 */
[----:B0-----:R-:W0:Y:S02]  /*2cb10*/  MUFU.RCP R4, R4 ;  /* 0x0000000400047308 */ /* 0x001e240000001000 */
[----:B0-----:R-:W-:-:S06]  /*2cb20*/  VIADD R4, R4, 0xffffffe ;  /* 0x0ffffffe04047836 */ /* 0x001fcc0000000000 */
[----:B------:R0:W1:Y:S02]  /*2cb30*/  F2I.FTZ.U32.TRUNC.NTZ R5, R4 ;  /* 0x0000000400057305 */ /* 0x000064000021f000 */
[----:B0-----:R-:W-:-:S04]  /*2cb40*/  LOP3.LUT R4, R0, R2, RZ, 0x3c, !PT ;  /* 0x0000000200047212 */ /* 0x001fc800078e3cff */
[----:B------:R-:W-:Y:S01]  /*2cb50*/  ISETP.GE.AND P1, PT, R4, RZ, PT ;  /* 0x000000ff0400720c */ /* 0x000fe20003f26270 */
[----:B-1----:R-:W-:-:S04]  /*2cb60*/  IMAD.MOV R4, RZ, RZ, -R5 ;  /* 0x000000ffff047224 */ /* 0x002fc800078e0a05 */
[----:B------:R-:W-:Y:S02]  /*2cb70*/  IMAD R8, R4, R3, RZ ;  /* 0x0000000304087224 */ /* 0x000fe400078e02ff */
[----:B------:R-:W-:-:S04]  /*2cb80*/  IMAD.MOV.U32 R4, RZ, RZ, RZ ;  /* 0x000000ffff047224 */ /* 0x000fc800078e00ff */
[----:B------:R-:W-:Y:S01]  /*2cb90*/  IMAD.HI.U32 R8, R5, R8, R4 ;  /* 0x0000000805087227 */ /* 0x000fe200078e0004 */
[----:B------:R-:W-:Y:S02]  /*2cba0*/  IABS R4, R0 ;  /* 0x0000000000047213 */ /* 0x000fe40000000000 */
[----:B------:R-:W-:-:S05]  /*2cbb0*/  IABS R0, R2 ;  /* 0x0000000200007213 */ /* 0x000fca0000000000 */
        /* <DEDUP_REMOVED lines=12> */
.L_x_2908:
[----:B------:R-:W-:Y:S05]  /*2cc80*/  BSYNC B0 ;  /* 0x0000000000007941 */ /* 0x000fea0003800000 */
.L_x_2907:
[----:B------:R-:W-:Y:S01]  /*2cc90*/  IMAD R2, R11, R0, RZ ;  /* 0x000000000b027224 */ /* 0x000fe200078e02ff */
[----:B------:R-:W-:Y:S01]  /*2cca0*/  BSSY B0, `(.L_x_2909) ;  /* 0x000019b000007945 */ /* 0x000fe20003800000 */
[----:B------:R-:W-:-:S03]  /*2ccb0*/  PLOP3.LUT P5, PT, PT, PT, PT, 0x80, 0x0 ;  /* 0x000000000000781c */ /* 0x000fc60003faf070 */
[----:B------:R-:W-:-:S05]  /*2ccc0*/  VIADDMNMX R0, R2, R0, R6, PT ;  /* 0x0000000002007246 */ /* 0x000fca0003800106 */
[--C-:B------:R-:W-:Y:S02]  /*2ccd0*/  IMAD R3, R0, 0x50, -R7.reuse ;  /* 0x0000005000037824 */ /* 0x100fe400078e0a07 */
[----:B------:R-:W-:-:S03]  /*2cce0*/  IMAD R0, R2, 0x50, -R7 ;  /* 0x0000005002007824 */ /* 0x000fc600078e0a07 */
[----:B------:R-:W-:Y:S02]  /*2ccf0*/  VIMNMX R9, R3, R9, PT ;  /* 0x0000000903097248 */ /* 0x000fe40003fe0100 */
[----:B------:R-:W-:-:S04]  /*2cd00*/  VIMNMX R0, RZ, R0, !PT ;  /* 0x00000000ff007248 */ /* 0x000fc80007fe0100 */
[----:B------:R-:W-:Y:S01]  /*2cd10*/  ISETP.GT.AND P1, PT, R9, R0, PT ;  /* 0x000000000900720c */ /* 0x000fe20003f24270 */
[----:B------:R-:W-:-:S12]  /*2cd20*/  IMAD.WIDE.U32 R2, R0, -0x33333333, RZ ;  /* 0xcccccccd00027825 */ /* 0x000fd800078e00ff */
        /* <DEDUP_REMOVED lines=15> */
.L_x_3135:
[----:B-1----:R-:W-:Y:S02]  /*2ce20*/  ISETP.NE.AND P0, PT, R14, RZ, PT ;  /* 0x000000ff0e00720c */ /* 0x002fe40003f05270 */
[----:B------:R-:W-:-:S11]  /*2ce30*/  PLOP3.LUT P2, PT, PT, PT, PT, 0x8, 0x0 ;  /* 0x000000000000781c */ /* 0x000fd60003f4e170 */
[----:B------:R-:W-:Y:S05]  /*2ce40*/  @P0 BRA `(.L_x_2912) ;  /* 0x00000000000c0947 */ /* 0x000fea0003800000 */
[----:B------:R-:W-:-:S03]  /*2ce50*/  UMOV UR4, 0xffffffff ;  /* 0xffffffff00047882 */ /* 0x000fc60000000000 */
[----:B------:R-:W-:Y:S05]  /*2ce60*/  BRA.DIV UR4, `(.L_x_2913) ;  /* 0x0000009204587947 */ /* 0x000fea000b800000 */
[----:B------:R-:W-:-:S13]  /*2ce70*/  ELECT P2, URZ, PT ;  /* 0x00000000003f782f */ /* 0x000fda0003840000 */
.L_x_2912:
        /* <DEDUP_REMOVED lines=9> */
.L_x_3138:
[----:B------:R-:W-:Y:S05]  /*2cf10*/  BSYNC B1 ;  /* 0x0000000000017941 */ /* 0x000fea0003800000 */
.L_x_2914:
        /* <DEDUP_REMOVED lines=12> */
.L_x_3139:
[----:B------:R-:W-:Y:S05]  /*2cfe0*/  BSYNC B2 ;  /* 0x0000000000027941 */ /* 0x000fea0003800000 */
.L_x_2918:
        /* <DEDUP_REMOVED lines=8> */
.L_x_2921:
[----:B------:R-:W-:Y:S05]  /*2d070*/  BSYNC B2 ;  /* 0x0000000000027941 */ /* 0x000fea0003800000 */
.L_x_2920:
[----:B0-2---:R-:W2:Y:S01]  /*2d080*/  LDL R2, [R1+0x20] ;  /* 0x0000200001027983 */ /* 0x005ea20000100800 */
[----:B------:R-:W-:Y:S01]  /*2d090*/  IMAD.MOV.U32 R3, RZ, RZ, RZ ;  /* 0x000000ffff037224 */ /* 0x000fe200078e00ff */
[----:B------:R-:W-:Y:S01]  /*2d0a0*/  UIADD3 UR4, UP0, UR36, 0x570, URZ ;  /* 0x0000057024047890 */ /* 0x000fe2000ff1e03f */
[----:B------:R-:W-:Y:S01]  /*2d0b0*/  PLOP3.LUT P0, PT, PT, PT, PT, 0x80, 0x0 ;  /* 0x000000000000781c */ /* 0x000fe20003f0f070 */
[----:B------:R-:W-:Y:S01]  /*2d0c0*/  UMOV UR6, 0x0 ;  /* 0x0000000000067882 */ /* 0x000fe20000000000 */
[----:B------:R-:W-:Y:S01]  /*2d0d0*/  UMOV UR7, 0x12f00000 ;  /* 0x12f0000000077882 */ /* 0x000fe20000000000 */
[----:B------:R-:W-:Y:S01]  /*2d0e0*/  R2UR UR10, R3 ;  /* 0x00000000030a72ca */ /* 0x000fe200000e0000 */
[----:B------:R-:W-:Y:S01]  /*2d0f0*/  IMAD R3, R7, 0x50, R10 ;  /* 0x0000005007037824 */ /* 0x000fe200078e020a */
[----:B------:R-:W-:-:S03]  /*2d100*/  UIADD3.X UR5, URZ, UR37, URZ, UP0, !UPT ;  /* 0x000000253f057290 */ /* 0x000fc600087fe43f */
[----:B------:R-:W-:Y:S02]  /*2d110*/  VIADD R3, R3, 0xffffffb0 ;  /* 0xffffffb003037836 */ /* 0x000fe40000000000 */
[----:B--2---:R-:W-:Y:S02]  /*2d120*/  IMAD R5, R2, 0xa000, R18 ;  /* 0x0000a00002057824 */ /* 0x004fe400078e0212 */
[----:B------:R-:W-:Y:S02]  /*2d130*/  VIADD R2, R6, 0x38890 ;  /* 0x0003889006027836 */ /* 0x000fe40000000000 */
[----:B------:R-:W-:-:S07]  /*2d140*/  VIADD R4, R5, 0x24400 ;  /* 0x0002440005047836 */ /* 0x000fce0000000000 */
.L_x_2922:
        /* <DEDUP_REMOVED lines=16> */
.L_x_2923:
        /* <DEDUP_REMOVED lines=16> */
.L_x_2924:
        /* <DEDUP_REMOVED lines=16> */
.L_x_2925:
        /* <DEDUP_REMOVED lines=13> */
.L_x_3140:
[----:B------:R-:W-:Y:S05]  /*2d520*/  BSYNC B2 ;  /* 0x0000000000027941 */ /* 0x000fea0003800000 */
.L_x_2926:
        /* <DEDUP_REMOVED lines=10> */
.L_x_2929:
[----:B------:R-:W-:Y:S05]  /*2d5d0*/  BSYNC B2 ;  /* 0x0000000000027941 */ /* 0x000fea0003800000 */
.L_x_2928:
[----:B------:R-:W-:Y:S01]  /*2d5e0*/  R2UR UR6, R12 ;  /* 0x000000000c0672ca */ /* 0x000fe200000e0000 */
[----:B--2---:R-:W-:Y:S01]  /*2d5f0*/  IMAD.MOV.U32 R2, RZ, RZ, RZ ;  /* 0x000000ffff027224 */ /* 0x004fe200078e00ff */
[----:B------:R-:W-:Y:S01]  /*2d600*/  R2UR UR7, R13 ;  /* 0x000000000d0772ca */ /* 0x000fe200000e0000 */
[----:B------:R-:W-:Y:S01]  /*2d610*/  UIADD3 UR4, UP0, UR36, 0x670, URZ ;  /* 0x0000067024047890 */ /* 0x000fe2000ff1e03f */
[----:B------:R-:W-:Y:S01]  /*2d620*/  PLOP3.LUT P0, PT, PT, PT, PT, 0x80, 0x0 ;  /* 0x000000000000781c */ /* 0x000fe20003f0f070 */
[----:B------:R-:W-:Y:S01]  /*2d630*/  VIADD R4, R5, 0x400 ;  /* 0x0000040005047836 */ /* 0x000fe20000000000 */
[----:B------:R-:W-:Y:S01]  /*2d640*/  R2UR UR10, R2 ;  /* 0x00000000020a72ca */ /* 0x000fe200000e0000 */
[----:B------:R-:W-:Y:S01]  /*2d650*/  VIADD R2, R6, 0x388b0 ;  /* 0x000388b006027836 */ /* 0x000fe20000000000 */
[----:B------:R-:W-:-:S13]  /*2d660*/  UIADD3.X UR5, URZ, UR37, URZ, UP0, !UPT ;  /* 0x000000253f057290 */ /* 0x000fda00087fe43f */
.L_x_2930:
        /* <DEDUP_REMOVED lines=15> */
.L_x_2931:
        /* <DEDUP_REMOVED lines=15> */
.L_x_2932:
        /* <DEDUP_REMOVED lines=15> */
.L_x_2933:
        /* <DEDUP_REMOVED lines=10> */
.L_x_2917:
[----:B------:R-:W-:Y:S05]  /*2d9e0*/  BSYNC B1 ;  /* 0x0000000000017941 */ /* 0x000fea0003800000 */
.L_x_2916:
        /* <DEDUP_REMOVED lines=13> */
.L_x_2952:
[----:B------:R-:W-:Y:S05]  /*2dac0*/  YIELD ;  /* 0x0000000000007946 */ /* 0x000fea0003800000 */
[----:B------:R-:W-:Y:S04]  /*2dad0*/  BSSY B1, `(.L_x_2934) ;  /* 0x00000ab000017945 */ /* 0x000fe80003800000 */
[----:B-1----:R-:W-:Y:S05]  /*2dae0*/  @!P2 BRA `(.L_x_2935) ;  /* 0x0000000800a4a947 */ /* 0x002fea0003800000 */
[----:B0-----:R-:W2:Y:S04]  /*2daf0*/  LDL R4, [R1+0x20] ;  /* 0x0000200001047983 */ /* 0x001ea80000100800 */
[----:B------:R-:W3:Y:S01]  /*2db00*/  LDL R3, [R1+0x24] ;  /* 0x0000240001037983 */ /* 0x000ee20000100800 */
[----:B------:R-:W-:Y:S01]  /*2db10*/  BSSY B2, `(.L_x_2936) ;  /* 0x0000008000027945 */ /* 0x000fe20003800000 */
[----:B------:R-:W0:Y:S02]  /*2db20*/  S2R R2, SR_TID.X ;  /* 0x0000000000027919 */ /* 0x000e240000002100 */
[----:B0-----:R-:W-:-:S04]  /*2db30*/  LOP3.LUT R2, R2, 0x7f, RZ, 0xc0, !PT ;  /* 0x0000007f02027812 */ /* 0x001fc800078ec0ff */
[----:B------:R-:W-:Y:S01]  /*2db40*/  ISETP.NE.AND P1, PT, R2, RZ, PT ;  /* 0x000000ff0200720c */ /* 0x000fe20003f25270 */
[----:B--2---:R-:W-:Y:S01]  /*2db50*/  IMAD R6, R4, 0x8, R18 ;  /* 0x0000000804067824 */ /* 0x004fe200078e0212 */
[----:B---3--:R-:W-:-:S04]  /*2db60*/  SHF.L.U32 R5, R3, 0x1f, RZ ;  /* 0x0000001f03057819 */ /* 0x008fc800000006ff */
[----:B------:R-:W0:Y:S02]  /*2db70*/  SYNCS.PHASECHK.TRANS64.TRYWAIT P0, [R6+URZ+0x388a0], R5 ;  /* 0x0388a005060075a7 */ /* 0x000e24000800017f */
[----:B0-----:R-:W-:Y:S05]  /*2db80*/  @!P0 BRA `(.L_x_2937) ;  /* 0x0000008400708947 */ /* 0x001fea0003800000 */
.L_x_3141:
[----:B------:R-:W-:Y:S05]  /*2db90*/  BSYNC B2 ;  /* 0x0000000000027941 */ /* 0x000fea0003800000 */
.L_x_2936:
[----:B------:R-:W-:Y:S04]  /*2dba0*/  BSSY B2, `(.L_x_2938) ;  /* 0x0000008000027945 */ /* 0x000fe80003800000 */
[----:B------:R-:W-:Y:S05]  /*2dbb0*/  @P1 BRA `(.L_x_2939) ;  /* 0x0000000000181947 */ /* 0x000fea0003800000 */
[----:B------:R-:W2:Y:S02]  /*2dbc0*/  LDL R2, [R1+0x10] ;  /* 0x0000100001027983 */ /* 0x000ea40000100800 */
[----:B--2---:R-:W-:Y:S01]  /*2dbd0*/  LOP3.LUT P0, RZ, R2, 0x1, RZ, 0xc0, !PT ;  /* 0x0000000102ff7812 */ /* 0x004fe2000780c0ff */
[----:B------:R-:W-:-:S04]  /*2dbe0*/  IMAD.MOV.U32 R2, RZ, RZ, 0xa000 ;  /* 0x0000a000ff027424 */ /* 0x000fc800078e00ff */
[----:B------:R1:W-:Y:S08]  /*2dbf0*/  SYNCS.ARRIVE.TRANS64 RZ, [R6+URZ+0x38890], R2 ;  /* 0x0388900206ff79a7 */ /* 0x0003f0000800003f */
[----:B------:R-:W-:Y:S05]  /*2dc00*/  @!P0 BRA `(.L_x_2939) ;  /* 0x0000000000048947 */ /* 0x000fea0003800000 */
[----:B------:R-:W-:Y:S01]  /*2dc10*/  BPT.TRAP 0x1 ;  /* 0x000000040000795c */ /* 0x000fe20000300000 */
.L_x_2939:
[----:B------:R-:W-:Y:S05]  /*2dc20*/  BSYNC B2 ;  /* 0x0000000000027941 */ /* 0x000fea0003800000 */
.L_x_2938:
        /* <DEDUP_REMOVED lines=12> */
.L_x_2940:
        /* <DEDUP_REMOVED lines=16> */
.L_x_2941:
        /* <DEDUP_REMOVED lines=16> */
.L_x_2942:
        /* <DEDUP_REMOVED lines=16> */
.L_x_2943:
        /* <DEDUP_REMOVED lines=13> */
.L_x_3142:
[----:B------:R-:W-:Y:S05]  /*2e0c0*/  BSYNC B2 ;  /* 0x0000000000027941 */ /* 0x000fea0003800000 */
.L_x_2944:
        /* <DEDUP_REMOVED lines=10> */
.L_x_2947:
[----:B------:R-:W-:Y:S05]  /*2e170*/  BSYNC B2 ;  /* 0x0000000000027941 */ /* 0x000fea0003800000 */
.L_x_2946:
        /* <DEDUP_REMOVED lines=8> */
.L_x_2948:
        /* <DEDUP_REMOVED lines=16> */
.L_x_2949:
        /* <DEDUP_REMOVED lines=15> */
.L_x_2950:
        /* <DEDUP_REMOVED lines=15> */
.L_x_2951:
        /* <DEDUP_REMOVED lines=10> */
.L_x_2935:
[----:B------:R-:W-:Y:S05]  /*2e580*/  BSYNC B1 ;  /* 0x0000000000017941 */ /* 0x000fea0003800000 */
.L_x_2934:
        /* <DEDUP_REMOVED lines=12> */
.L_x_2910:
[----:B------:R-:W-:Y:S05]  /*2e650*/  BSYNC B0 ;  /* 0x0000000000007941 */ /* 0x000fea0003800000 */
.L_x_2909:
[----:B0-----:R-:W2:Y:S01]  /*2e660*/  LDL R4, [R1+0x4] ;  /* 0x0000040001047983 */ /* 0x001ea20000100800 */
[----:B------:R-:W0:Y:S01]  /*2e670*/  LDC R0, c[0x0][0x448] ;  /* 0x00011200ff007b82 */ /* 0x000e220000000800 */
[----:B------:R-:W-:Y:S01]  /*2e680*/  ISETP.NE.AND P1, PT, R17, RZ, PT ;  /* 0x000000ff1100720c */ /* 0x000fe20003f25270 */
[----:B------:R-:W-:Y:S05]  /*2e690*/  @!P5 WARPSYNC.ALL ;  /* 0x000000000000d948 */ /* 0x000fea0003800000 */
[----:B------:R-:W-:Y:S07]  /*2e6a0*/  BSSY B0, `(.L_x_2953) ;  /* 0x000002d000007945 */ /* 0x000fee0003800000 */
[----:B------:R-:W3:Y:S08]  /*2e6b0*/  @!P1 LDC R17, c[0x0][0x9f0] ;  /* 0x00027c00ff119b82 */ /* 0x000ef00000000800 */
[----:B------:R-:W-:Y:S01]  /*2e6c0*/  @!P5 BAR.SYNC.DEFER_BLOCKING 0xc, 0x180 ;  /* 0x030600000000db1d */ /* 0x000fe20000010000 */
[----:B0-----:R-:W-:-:S13]  /*2e6d0*/  ISETP.NE.AND P0, PT, R0, 0x1, PT ;  /* 0x000000010000780c */ /* 0x001fda0003f05270 */
[----:B-1----:R-:W0:Y:S08]  /*2e6e0*/  @P0 LDC R2, c[0x0][0x44c] ;  /* 0x00011300ff020b82 */ /* 0x002e300000000800 */
[----:B------:R-:W1:Y:S01]  /*2e6f0*/  @P0 LDC R3, c[0x0][0x450] ;  /* 0x00011400ff030b82 */ /* 0x000e620000000800 */
[----:B--2---:R-:W-:-:S05]  /*2e700*/  LEA R0, R4, 0x7f, 0x7 ;  /* 0x0000007f04007811 */ /* 0x004fca00078e38ff */
[----:B0-----:R-:W-:-:S05]  /*2e710*/  @P0 IMAD.HI.U32 R2, R0, R2, RZ ;  /* 0x0000000200020227 */ /* 0x001fca00078e00ff */
[----:B-1----:R-:W-:-:S05]  /*2e720*/  @P0 SHF.R.U32.HI R0, RZ, R3, R2 ;  /* 0x00000003ff000219 */ /* 0x002fca0000011602 */
[----:B------:R-:W-:-:S04]  /*2e730*/  IMAD.IADD R0, R21, 0x1, R0 ;  /* 0x0000000115007824 */ /* 0x000fc800078e0200 */
[----:B------:R-:W-:-:S05]  /*2e740*/  IMAD.HI R0, R0, 0x66666667, RZ ;  /* 0x6666666700007827 */ /* 0x000fca00078e02ff */
[----:B------:R-:W-:-:S04]  /*2e750*/  SHF.R.U32.HI R2, RZ, 0x1f, R0 ;  /* 0x0000001fff027819 */ /* 0x000fc80000011600 */
[----:B------:R-:W-:-:S04]  /*2e760*/  LEA.HI.SX32 R0, R0, R2, 0x1b ;  /* 0x0000000200007211 */ /* 0x000fc800078fdaff */
[----:B------:R-:W-:-:S04]  /*2e770*/  VIMNMX R7, R20, R0, PT ;  /* 0x0000000014077248 */ /* 0x000fc80003fe0100 */
[----:B------:R-:W-:Y:S01]  /*2e780*/  ISETP.GE.AND P0, PT, R7, 0x1, PT ;  /* 0x000000010700780c */ /* 0x000fe20003f06270 */
[----:B------:R0:W-:Y:S04]  /*2e790*/  STL [R1+0x40], R7 ;  /* 0x0000400701007387 */ /* 0x0001e80000100800 */
[----:B------:R0:W-:Y:S08]  /*2e7a0*/  STL [R1+0x44], RZ ;  /* 0x000044ff01007387 */ /* 0x0001f00000100800 */
[----:B0--3--:R-:W-:Y:S05]  /*2e7b0*/  @!P0 BRA `(.L_x_2954) ;  /* 0x00000000006c8947 */ /* 0x009fea0003800000 */
        /* <DEDUP_REMOVED lines=27> */
.L_x_2954:
[----:B------:R-:W-:Y:S05]  /*2e970*/  BSYNC B0 ;  /* 0x0000000000007941 */ /* 0x000fea0003800000 */
.L_x_2953:
[----:B------:R-:W2:Y:S04]  /*2e980*/  LDL R0, [R1+0x44] ;  /* 0x0000440001007983 */ /* 0x000ea80000100800 */
[----:B0-----:R-:W2:Y:S01]  /*2e990*/  LDL R2, [R1+0x60] ;  /* 0x0000600001027983 */ /* 0x001ea20000100800 */
[----:B------:R-:W-:Y:S01]  /*2e9a0*/  BSSY B7, `(.L_x_2955) ;  /* 0x00004d5000077945 */ /* 0x000fe20003800000 */
[----:B--2---:R-:W-:-:S05]  /*2e9b0*/  IMAD R2, R2, R0, RZ ;  /* 0x0000000002027224 */ /* 0x004fca00078e02ff */
[----:B------:R-:W-:Y:S01]  /*2e9c0*/  VIADDMNMX R0, R2, R0, R7, PT ;  /* 0x0000000002007246 */ /* 0x000fe20003800107 */
        /* <DEDUP_REMOVED lines=23> */
.L_x_2956:
        /* <DEDUP_REMOVED lines=20> */
.L_x_2959:
[----:B------:R-:W-:Y:S05]  /*2ec80*/  BSYNC B6 ;  /* 0x0000000000067941 */ /* 0x000fea0003800000 */
.L_x_2958:
        /* <DEDUP_REMOVED lines=20> */
.L_x_2962:
        /* <DEDUP_REMOVED lines=15> */
.L_x_2961:
[----:B------:R-:W-:Y:S05]  /*2eec0*/  BSYNC B6 ;  /* 0x0000000000067941 */ /* 0x000fea0003800000 */
.L_x_2960:
        /* <DEDUP_REMOVED lines=26> */
.L_x_3145:
        /* <DEDUP_REMOVED lines=11> */
.L_x_3148:
        /* <DEDUP_REMOVED lines=25> */
.L_x_2966:
[----:B-1----:R-:W2:Y:S01]  /*2f2b0*/  LDL R2, [R1+0x18] ;  /* 0x0000180001027983 */ /* 0x002ea20000100800 */
[----:B0-----:R-:W-:Y:S01]  /*2f2c0*/  IMAD R0, R19, 0x8, R18 ;  /* 0x0000000813007824 */ /* 0x001fe200078e0212 */
[----:B--2---:R-:W-:-:S04]  /*2f2d0*/  SHF.L.U32 R2, R2, 0x1f, RZ ;  /* 0x0000001f02027819 */ /* 0x004fc800000006ff */
[----:B------:R-:W0:Y:S02]  /*2f2e0*/  SYNCS.PHASECHK.TRANS64.TRYWAIT P0, [R0+URZ+0x38840], R2 ;  /* 0x03884002000075a7 */ /* 0x000e24000800017f */
[----:B0-----:R-:W-:Y:S05]  /*2f2f0*/  @!P0 BRA `(.L_x_2967) ;  /* 0x0000007000108947 */ /* 0x001fea0003800000 */
.L_x_3149:
        /* <DEDUP_REMOVED lines=10> */
.L_x_2968:
        /* <DEDUP_REMOVED lines=38> */
.L_x_2964:
        /* <DEDUP_REMOVED lines=40> */
.L_x_2970:
[----:B------:R-:W-:Y:S05]  /*2f880*/  BSYNC B6 ;  /* 0x0000000000067941 */ /* 0x000fea0003800000 */
.L_x_2969:
[----:B0-----:R-:W2:Y:S01]  /*2f890*/  LDL.LU R0, [R1+0x4c] ;  /* 0x00004c0001007983 */ /* 0x001ea20000300800 */
[----:B------:R-:W-:Y:S01]  /*2f8a0*/  ULDC.64 UR4, c[0x0][0x2d8] ;  /* 0x0000b60000047ab9 */ /* 0x000fe20000000a00 */
[----:B------:R-:W0:Y:S02]  /*2f8b0*/  LDC R7, c[0x0][0x448] ;  /* 0x00011200ff077b82 */ /* 0x000e240000000800 */
[----:B------:R-:W3:Y:S04]  /*2f8c0*/  LDL.LU R4, [R1+0x3c] ;  /* 0x00003c0001047983 */ /* 0x000ee80000300800 */
[----:B------:R-:W3:Y:S04]  /*2f8d0*/  LDL.LU.64 R2, [R1+0x58] ;  /* 0x0000580001027983 */ /* 0x000ee80000300a00 */
[----:B------:R-:W4:Y:S04]  /*2f8e0*/  LDL.LU R5, [R1+0x38] ;  /* 0x0000380001057983 */ /* 0x000f280000300800 */
[----:B------:R-:W5:Y:S01]  /*2f8f0*/  LDL R10, [R1+0x4] ;  /* 0x00000400010a7983 */ /* 0x000f620000100800 */
[----:B------:R-:W1:Y:S01]  /*2f900*/  S2R R9, SR_TID.X ;  /* 0x0000000000097919 */ /* 0x000e620000002100 */
[----:B------:R-:W1:Y:S01]  /*2f910*/  S2R R8, SR_TID.X ;  /* 0x0000000000087919 */ /* 0x000e620000002100 */
[----:B0-----:R-:W-:-:S13]  /*2f920*/  ISETP.NE.AND P0, PT, R7, 0x1, PT ;  /* 0x000000010700780c */ /* 0x001fda0003f05270 */
[----:B------:R-:W0:Y:S01]  /*2f930*/  @P0 LDC R6, c[0x0][0x450] ;  /* 0x00011400ff060b82 */ /* 0x000e220000000800 */
[----:B-1----:R-:W-:Y:S02]  /*2f940*/  IMAD.SHL.U32 R9, R9, 0x8, RZ ;  /* 0x0000000809097824 */ /* 0x002fe400078e00ff */
[----:B------:R-:W-:-:S03]  /*2f950*/  IMAD.SHL.U32 R8, R8, 0x8, RZ ;  /* 0x0000000808087824 */ /* 0x000fc600078e00ff */
[----:B------:R-:W-:-:S04]  /*2f960*/  LOP3.LUT R9, R9, 0x38, RZ, 0xc0, !PT ;  /* 0x0000003809097812 */ /* 0x000fc800078ec0ff */
[C---:B------:R-:W-:Y:S02]  /*2f970*/  LOP3.LUT R12, R9.reuse, 0x40, RZ, 0xfc, !PT ;  /* 0x00000040090c7812 */ /* 0x040fe400078efcff */
[C---:B------:R-:W-:Y:S02]  /*2f980*/  LOP3.LUT R11, R9.reuse, 0x80, RZ, 0xfc, !PT ;  /* 0x00000080090b7812 */ /* 0x040fe400078efcff */
[----:B------:R-:W-:Y:S02]  /*2f990*/  LOP3.LUT R8, R8, 0x38, RZ, 0xc0, !PT ;  /* 0x0000003808087812 */ /* 0x000fe400078ec0ff */
[----:B------:R-:W-:Y:S01]  /*2f9a0*/  LOP3.LUT R9, R9, 0xc0, RZ, 0xfc, !PT ;  /* 0x000000c009097812 */ /* 0x000fe200078efcff */
[----:B---3--:R-:W-:Y:S02]  /*2f9b0*/  IMAD.MOV.U32 R3, RZ, RZ, R4 ;  /* 0x000000ffff037224 */ /* 0x008fe400078e0004 */
[----:B------:R-:W1:Y:S01]  /*2f9c0*/  S2R R4, SR_TID.X ;  /* 0x0000000000047919 */ /* 0x000e620000002100 */
[----:B------:R-:W-:-:S04]  /*2f9d0*/  IMAD.WIDE.U32 R2, R16, UR4, R2 ;  /* 0x0000000410027c25 */ /* 0x000fc8000f8e0002 */
[----:B------:R-:W-:Y:S01]  /*2f9e0*/  IMAD R3, R16, UR5, R3 ;  /* 0x0000000510037c24 */ /* 0x000fe2000f8e0203 */
[----:B------:R-:W-:Y:S02]  /*2f9f0*/  ULDC.64 UR4, c[0x0][0x2e0] ;  /* 0x0000b80000047ab9 */ /* 0x000fe40000000a00 */
[----:B--2---:R-:W-:Y:S02]  /*2fa00*/  IMAD R0, R0, UR4, RZ ;  /* 0x0000000400007c24 */ /* 0x004fe4000f8e02ff */
[----:B----4-:R-:W-:-:S04]  /*2fa10*/  IMAD.WIDE.U32 R2, R5, UR4, R2 ;  /* 0x0000000405027c25 */ /* 0x010fc8000f8e0002 */
        /* <DEDUP_REMOVED lines=9> */
[----:B-----5:R-:W-:-:S04]  /*2fab0*/  IMAD R4, R10, 0x80, R4 ;  /* 0x000000800a047824 */ /* 0x020fc800078e0204 */
        /* <DEDUP_REMOVED lines=17> */
[----:B------:R-:W-:Y:S01]  /*2fbd0*/  LEA R4, P0, R2, UR4, 0x1 ;  /* 0x0000000402047c11 */ /* 0x000fe2000f8008ff */
        /* <DEDUP_REMOVED lines=12> */
[----:B------:R-:W-:-:S05]  /*2fca0*/  SHF.R.U32.HI R11, RZ, 0x3, R11 ;  /* 0x00000003ff0b7819 */ /* 0x000fca000001160b */
[----:B------:R-:W-:Y:S01]  /*2fcb0*/  IMAD R0, R10, 0x80, R11 ;  /* 0x000000800a007824 */ /* 0x000fe200078e020b */
[----:B------:R-:W-:Y:S01]  /*2fcc0*/  ULDC.64 UR4, c[0x0][0x208] ;  /* 0x0000820000047ab9 */ /* 0x000fe20000000a00 */
[----:B------:R-:W-:Y:S01]  /*2fcd0*/  SHFL.IDX PT, R5, R4, 0x1, 0x181f ;  /* 0x00381f0004057f89 */ /* 0x000fe200000e0000 */
[----:B--2---:R-:W-:-:S03]  /*2fce0*/  IMAD R2, R6, R7, RZ ;  /* 0x0000000706027224 */ /* 0x004fc600078e02ff */
[----:B------:R-:W0:Y:S04]  /*2fcf0*/  SHFL.IDX PT, R7, R4, RZ, 0x181f ;  /* 0x00181fff04077589 */ /* 0x000e2800000e0000 */
[----:B------:R-:W1:Y:S01]  /*2fd00*/  SHFL.IDX PT, R6, R3, RZ, 0x181f ;  /* 0x00181fff03067589 */ /* 0x000e6200000e0000 */
        /* <DEDUP_REMOVED lines=83> */
.L_x_3166:
        /* <DEDUP_REMOVED lines=15> */
.L_x_2973:
[----:B------:R-:W-:Y:S05]  /*30330*/  BSYNC B0 ;  /* 0x0000000000007941 */ /* 0x000fea0003800000 */
.L_x_2972:
[----:B------:R-:W-:Y:S01]  /*30340*/  NOP ;  /* 0x0000000000007918 */ /* 0x000fe20000000000 */
[----:B------:R-:W-:-:S13]  /*30350*/  PLOP3.LUT P0, PT, PT, PT, PT, 0x80, 0x0 ;  /* 0x000000000000781c */ /* 0x000fda0003f0f070 */
.L_x_2974:
        /* <DEDUP_REMOVED lines=18> */
.L_x_3167:
[----:B------:R-:W-:Y:S05]  /*30480*/  BSYNC B0 ;  /* 0x0000000000007941 */ /* 0x000fea0003800000 */
.L_x_2975:
        /* <DEDUP_REMOVED lines=55> */
.L_x_2983:
[----:B------:R-:W-:Y:S01]  /*30800*/  IMAD R3, R8, 0x8, R18 ;  /* 0x0000000808037824 */ /* 0x000fe200078e0212 */
[----:B------:R-:W-:Y:S01]  /*30810*/  SHF.L.U32 R2, R10, 0x1f, RZ ;  /* 0x0000001f0a027819 */ /* 0x000fe200000006ff */
[----:B------:R-:W-:Y:S03]  /*30820*/  BSSY B3, `(.L_x_2984) ;  /* 0x0000003000037945 */ /* 0x000fe60003800000 */
[----:B------:R-:W1:Y:S02]  /*30830*/  SYNCS.PHASECHK.TRANS64.TRYWAIT P0, [R3+URZ+0x38840], R2 ;  /* 0x03884002030075a7 */ /* 0x000e64000800017f */
[----:B-1----:R-:W-:Y:S05]  /*30840*/  @!P0 BRA `(.L_x_2985) ;  /* 0x0000006400f48947 */ /* 0x002fea0003800000 */
.L_x_3168:
[----:B------:R-:W-:Y:S05]  /*30850*/  BSYNC B3 ;  /* 0x0000000000037941 */ /* 0x000fea0003800000 */
.L_x_2984:
        /* <DEDUP_REMOVED lines=11> */
.L_x_2987:
[----:B------:R-:W-:Y:S05]  /*30910*/  BSYNC B3 ;  /* 0x0000000000037941 */ /* 0x000fea0003800000 */
.L_x_2986:
        /* <DEDUP_REMOVED lines=12> */
.L_x_2988:
        /* <DEDUP_REMOVED lines=16> */
.L_x_2989:
        /* <DEDUP_REMOVED lines=16> */
.L_x_2990:
        /* <DEDUP_REMOVED lines=16> */
.L_x_2991:
        /* <DEDUP_REMOVED lines=16> */
.L_x_3169:
[----:B------:R-:W-:Y:S05]  /*30de0*/  BSYNC B3 ;  /* 0x0000000000037941 */ /* 0x000fea0003800000 */
.L_x_2992:
        /* <DEDUP_REMOVED lines=10> */
.L_x_2994:
[----:B------:R-:W2:Y:S01]  /*30e90*/  LDL R3, [R1+0x10] ;  /* 0x0000100001037983 */ /* 0x000ea20000100800 */
[----:B------:R-:W-:Y:S01]  /*30ea0*/  BSSY B3, `(.L_x_2995) ;  /* 0x0000004000037945 */ /* 0x000fe20003800000 */
[----:B--2---:R-:W-:-:S13]  /*30eb0*/  LOP3.LUT P0, RZ, R3, 0x8, RZ, 0xc0, !PT ;  /* 0x0000000803ff7812 */ /* 0x004fda000780c0ff */
[----:B------:R-:W-:Y:S05]  /*30ec0*/  @P0 BRA `(.L_x_2996) ;  /* 0x0000000000040947 */ /* 0x000fea0003800000 */
[----:B------:R-:W-:Y:S01]  /*30ed0*/  BPT.TRAP 0x1 ;  /* 0x000000040000795c */ /* 0x000fe20000300000 */
.L_x_2996:
[----:B------:R-:W-:Y:S05]  /*30ee0*/  BSYNC B3 ;  /* 0x0000000000037941 */ /* 0x000fea0003800000 */
.L_x_2995:
        /* <DEDUP_REMOVED lines=12> */
.L_x_2997:
        /* <DEDUP_REMOVED lines=15> */
.L_x_2998:
        /* <DEDUP_REMOVED lines=15> */
.L_x_2999:
        /* <DEDUP_REMOVED lines=15> */
.L_x_3000:
        /* <DEDUP_REMOVED lines=12> */
.L_x_2982:
[----:B------:R-:W-:Y:S05]  /*31340*/  BSYNC B1 ;  /* 0x0000000000017941 */ /* 0x000fea0003800000 */
.L_x_2981:
[----:B0-----:R-:W2:Y:S01]  /*31350*/  LDL.LU R0, [R1+0x48] ;  /* 0x0000480001007983 */ /* 0x001ea20000300800 */
[----:B------:R-:W-:-:S03]  /*31360*/  IMAD.MOV.U32 R19, RZ, RZ, R8 ;  /* 0x000000ffff137224 */ /* 0x000fc600078e0008 */
[----:B------:R0:W-:Y:S02]  /*31370*/  STL [R1+0x18], R10 ;  /* 0x0000180a01007387 */ /* 0x0001e40000100800 */
[----:B0-2---:R-:W-:-:S07]  /*31380*/  VIADD R0, R0, 0xfffffffd ;  /* 0xfffffffd00007836 */ /* 0x005fce0000000000 */
.L_x_2980:
[----:B------:R-:W-:Y:S05]  /*31390*/  BSYNC B2 ;  /* 0x0000000000027941 */ /* 0x000fea0003800000 */
.L_x_2979:
[----:B------:R-:W-:Y:S01]  /*313a0*/  VIADD R9, R9, 0xfffffffe ;  /* 0xfffffffe09097836 */ /* 0x000fe20000000000 */
[----:B------:R-:W-:-:S04]  /*313b0*/  LOP3.LUT R7, RZ, R7, RZ, 0x33, !PT ;  /* 0x00000007ff077212 */ /* 0x000fc800078e33ff */
[----:B------:R-:W-:-:S13]  /*313c0*/  ISETP.NE.AND P0, PT, R9, R7, PT ;  /* 0x000000070900720c */ /* 0x000fda0003f05270 */
[----:B------:R-:W-:Y:S05]  /*313d0*/  @!P0 BRA `(.L_x_2978) ;  /* 0x0000001800d88947 */ /* 0x000fea0003800000 */
[----:B------:R-:W-:-:S07]  /*313e0*/  IMAD.MOV.U32 R9, RZ, RZ, R17 ;  /* 0x000000ffff097224 */ /* 0x000fce00078e0011 */
.L_x_3041:
        /* <DEDUP_REMOVED lines=36> */
.L_x_3003:
[----:B------:R-:W-:Y:S01]  /*31630*/  IMAD R3, R4, 0x8, R18 ;  /* 0x0000000804037824 */ /* 0x000fe200078e0212 */
[----:B------:R-:W-:Y:S01]  /*31640*/  SHF.L.U32 R2, R5, 0x1f, RZ ;  /* 0x0000001f05027819 */ /* 0x000fe200000006ff */
[----:B------:R-:W-:Y:S03]  /*31650*/  BSSY B2, `(.L_x_3004) ;  /* 0x0000003000027945 */ /* 0x000fe60003800000 */
[----:B------:R-:W1:Y:S02]  /*31660*/  SYNCS.PHASECHK.TRANS64.TRYWAIT P0, [R3+URZ+0x38840], R2 ;  /* 0x03884002030075a7 */ /* 0x000e64000800017f */
[----:B-1----:R-:W-:Y:S05]  /*31670*/  @!P0 BRA `(.L_x_3005) ;  /* 0x0000005800908947 */ /* 0x002fea0003800000 */
.L_x_3170:
[----:B------:R-:W-:Y:S05]  /*31680*/  BSYNC B2 ;  /* 0x0000000000027941 */ /* 0x000fea0003800000 */
.L_x_3004:
        /* <DEDUP_REMOVED lines=11> */
.L_x_3007:
[----:B------:R-:W-:Y:S05]  /*31740*/  BSYNC B2 ;  /* 0x0000000000027941 */ /* 0x000fea0003800000 */
.L_x_3006:
        /* <DEDUP_REMOVED lines=12> */
.L_x_3008:
        /* <DEDUP_REMOVED lines=16> */
.L_x_3009:
        /* <DEDUP_REMOVED lines=16> */
.L_x_3010:
        /* <DEDUP_REMOVED lines=16> */
.L_x_3011:
        /* <DEDUP_REMOVED lines=16> */
.L_x_3171:
[----:B------:R-:W-:Y:S05]  /*31c10*/  BSYNC B2 ;  /* 0x0000000000027941 */ /* 0x000fea0003800000 */
.L_x_3012:
        /* <DEDUP_REMOVED lines=10> */
.L_x_3014:
[----:B------:R-:W2:Y:S01]  /*31cc0*/  LDL R3, [R1+0x10] ;  /* 0x0000100001037983 */ /* 0x000ea20000100800 */
[----:B------:R-:W-:Y:S01]  /*31cd0*/  BSSY B2, `(.L_x_3015) ;  /* 0x0000004000027945 */ /* 0x000fe20003800000 */
[----:B--2---:R-:W-:-:S13]  /*31ce0*/  LOP3.LUT P0, RZ, R3, 0x8, RZ, 0xc0, !PT ;  /* 0x0000000803ff7812 */ /* 0x004fda000780c0ff */
[----:B------:R-:W-:Y:S05]  /*31cf0*/  @P0 BRA `(.L_x_3016) ;  /* 0x0000000000040947 */ /* 0x000fea0003800000 */
[----:B------:R-:W-:Y:S01]  /*31d00*/  BPT.TRAP 0x1 ;  /* 0x000000040000795c */ /* 0x000fe20000300000 */
.L_x_3016:
[----:B------:R-:W-:Y:S05]  /*31d10*/  BSYNC B2 ;  /* 0x0000000000027941 */ /* 0x000fea0003800000 */
.L_x_3015:
        /* <DEDUP_REMOVED lines=12> */
.L_x_3017:
        /* <DEDUP_REMOVED lines=15> */
.L_x_3018:
        /* <DEDUP_REMOVED lines=15> */
.L_x_3019:
        /* <DEDUP_REMOVED lines=15> */
.L_x_3020:
        /* <DEDUP_REMOVED lines=12> */
.L_x_3002:
[----:B------:R-:W-:Y:S05]  /*32170*/  BSYNC B1 ;  /* 0x0000000000017941 */ /* 0x000fea0003800000 */
.L_x_3001:
        /* <DEDUP_REMOVED lines=36> */
.L_x_3023:
[----:B------:R-:W-:Y:S01]  /*323c0*/  IMAD R3, R19, 0x8, R18 ;  /* 0x0000000813037824 */ /* 0x000fe200078e0212 */
[----:B------:R-:W-:Y:S01]  /*323d0*/  SHF.L.U32 R2, R10, 0x1f, RZ ;  /* 0x0000001f0a027819 */ /* 0x000fe200000006ff */
[----:B------:R-:W-:Y:S03]  /*323e0*/  BSSY B2, `(.L_x_3024) ;  /* 0x0000003000027945 */ /* 0x000fe60003800000 */
[----:B------:R-:W2:Y:S02]  /*323f0*/  SYNCS.PHASECHK.TRANS64.TRYWAIT P0, [R3+URZ+0x38840], R2 ;  /* 0x03884002030075a7 */ /* 0x000ea4000800017f */
[----:B--2---:R-:W-:Y:S05]  /*32400*/  @!P0 BRA `(.L_x_3025) ;  /* 0x0000004c00548947 */ /* 0x004fea0003800000 */
.L_x_3172:
[----:B------:R-:W-:Y:S05]  /*32410*/  BSYNC B2 ;  /* 0x0000000000027941 */ /* 0x000fea0003800000 */
.L_x_3024:
        /* <DEDUP_REMOVED lines=11> */
.L_x_3027:
[----:B------:R-:W-:Y:S05]  /*324d0*/  BSYNC B2 ;  /* 0x0000000000027941 */ /* 0x000fea0003800000 */
.L_x_3026:
        /* <DEDUP_REMOVED lines=12> */
.L_x_3028:
        /* <DEDUP_REMOVED lines=16> */
.L_x_3029:
        /* <DEDUP_REMOVED lines=16> */
.L_x_3030:
        /* <DEDUP_REMOVED lines=16> */
.L_x_3031:
        /* <DEDUP_REMOVED lines=15> */
.L_x_3173:
[----:B------:R-:W-:Y:S05]  /*32990*/  BSYNC B2 ;  /* 0x0000000000027941 */ /* 0x000fea0003800000 */
.L_x_3032:
        /* <DEDUP_REMOVED lines=10> */
.L_x_3034:
[----:B------:R-:W2:Y:S01]  /*32a40*/  LDL R3, [R1+0x10] ;  /* 0x0000100001037983 */ /* 0x000ea20000100800 */
[----:B------:R-:W-:Y:S01]  /*32a50*/  BSSY B2, `(.L_x_3035) ;  /* 0x0000004000027945 */ /* 0x000fe20003800000 */
[----:B--2---:R-:W-:-:S13]  /*32a60*/  LOP3.LUT P0, RZ, R3, 0x8, RZ, 0xc0, !PT ;  /* 0x0000000803ff7812 */ /* 0x004fda000780c0ff */
[----:B------:R-:W-:Y:S05]  /*32a70*/  @P0 BRA `(.L_x_3036) ;  /* 0x0000000000040947 */ /* 0x000fea0003800000 */
[----:B------:R-:W-:Y:S01]  /*32a80*/  BPT.TRAP 0x1 ;  /* 0x000000040000795c */ /* 0x000fe20000300000 */
.L_x_3036:
[----:B------:R-:W-:Y:S05]  /*32a90*/  BSYNC B2 ;  /* 0x0000000000027941 */ /* 0x000fea0003800000 */
.L_x_3035:
        /* <DEDUP_REMOVED lines=12> */
.L_x_3037:
        /* <DEDUP_REMOVED lines=15> */
.L_x_3038:
        /* <DEDUP_REMOVED lines=15> */
.L_x_3039:
        /* <DEDUP_REMOVED lines=15> */
.L_x_3040:
        /* <DEDUP_REMOVED lines=12> */
.L_x_3022:
[----:B------:R-:W-:Y:S05]  /*32ef0*/  BSYNC B1 ;  /* 0x0000000000017941 */ /* 0x000fea0003800000 */
.L_x_3021:
[----:B------:R-:W2:Y:S01]  /*32f00*/  LDL R2, [R1+0x34] ;  /* 0x0000340001027983 */ /* 0x000ea20000100800 */
[----:B------:R-:W-:Y:S01]  /*32f10*/  VIADD R0, R0, 0xfffffffe ;  /* 0xfffffffe00007836 */ /* 0x000fe20000000000 */
[----:B--2---:R-:W-:-:S13]  /*32f20*/  ISETP.GT.AND P0, PT, R6, R2, PT ;  /* 0x000000020600720c */ /* 0x004fda0003f04270 */
[----:B------:R-:W-:Y:S05]  /*32f30*/  @P0 BRA `(.L_x_3041) ;  /* 0xffffffe4002c0947 */ /* 0x000fea000383ffff */
.L_x_2978:
[----:B------:R-:W-:Y:S05]  /*32f40*/  BSYNC B0 ;  /* 0x0000000000007941 */ /* 0x000fea0003800000 */
.L_x_2977:
        /* <DEDUP_REMOVED lines=19> */
.L_x_3043:
[----:B------:R-:W-:Y:S05]  /*33080*/  BSYNC B0 ;  /* 0x0000000000007941 */ /* 0x000fea0003800000 */
.L_x_3042:
        /* <DEDUP_REMOVED lines=10> */
.L_x_3174:
[----:B------:R-:W-:Y:S05]  /*33130*/  BSYNC B1 ;  /* 0x0000000000017941 */ /* 0x000fea0003800000 */
.L_x_3046:
        /* <DEDUP_REMOVED lines=10> */
.L_x_3048:
[----:B------:R-:W2:Y:S01]  /*331e0*/  LDL R2, [R1+0x10] ;  /* 0x0000100001027983 */ /* 0x000ea20000100800 */
[----:B------:R-:W-:Y:S01]  /*331f0*/  BSSY B1, `(.L_x_3049) ;  /* 0x0000004000017945 */ /* 0x000fe20003800000 */
[----:B--2---:R-:W-:-:S13]  /*33200*/  LOP3.LUT P0, RZ, R2, 0x8, RZ, 0xc0, !PT ;  /* 0x0000000802ff7812 */ /* 0x004fda000780c0ff */
[----:B------:R-:W-:Y:S05]  /*33210*/  @P0 BRA `(.L_x_3050) ;  /* 0x0000000000040947 */ /* 0x000fea0003800000 */
[----:B------:R-:W-:Y:S01]  /*33220*/  BPT.TRAP 0x1 ;  /* 0x000000040000795c */ /* 0x000fe20000300000 */
.L_x_3050:
[----:B------:R-:W-:Y:S05]  /*33230*/  BSYNC B1 ;  /* 0x0000000000017941 */ /* 0x000fea0003800000 */
.L_x_3049:
        /* <DEDUP_REMOVED lines=12> */
.L_x_3051:
        /* <DEDUP_REMOVED lines=15> */
.L_x_3052:
        /* <DEDUP_REMOVED lines=15> */
.L_x_3053:
        /* <DEDUP_REMOVED lines=15> */
.L_x_3054:
        /* <DEDUP_REMOVED lines=10> */
.L_x_3045:
[----:B------:R-:W-:Y:S05]  /*33670*/  BSYNC B0 ;  /* 0x0000000000007941 */ /* 0x000fea0003800000 */
.L_x_3044:
[----:B------:R-:W2:Y:S01]  /*33680*/  LDL.LU R4, [R1+0x18] ;  /* 0x0000180001047983 */ /* 0x000ea20000300800 */
[----:B------:R-:W-:-:S05]  /*33690*/  VIADD R19, R19, 0x1 ;  /* 0x0000000113137836 */ /* 0x000fca0000000000 */
[----:B------:R-:W-:-:S04]  /*336a0*/  ISETP.NE.AND P0, PT, R19, 0x2, PT ;  /* 0x000000021300780c */ /* 0x000fc80003f05270 */
[----:B------:R-:W-:Y:S02]  /*336b0*/  SEL R0, RZ, 0x1, P0 ;  /* 0x00000001ff007807 */ /* 0x000fe40000000000 */
[----:B------:R-:W-:Y:S02]  /*336c0*/  SEL R19, R19, RZ, P0 ;  /* 0x000000ff13137207 */ /* 0x000fe40000000000 */
[----:B--2---:R-:W-:-:S05]  /*336d0*/  LOP3.LUT R4, R4, R0, RZ, 0x3c, !PT ;  /* 0x0000000004047212 */ /* 0x004fca00078e3cff */
[----:B------:R2:W-:Y:S02]  /*336e0*/  STL [R1+0x18], R4 ;  /* 0x0000180401007387 */ /* 0x0005e40000100800 */
.L_x_2957:
[----:B------:R-:W-:Y:S05]  /*336f0*/  BSYNC B7 ;  /* 0x0000000000077941 */ /* 0x000fea0003800000 */
.L_x_2955:
[----:B0-----:R-:W3:Y:S02]  /*33700*/  LDL R10, [R1+0x10] ;  /* 0x00001000010a7983 */ /* 0x001ee40000100800 */
[----:B---3--:R-:W-:-:S13]  /*33710*/  LOP3.LUT P0, RZ, R10, 0x10, RZ, 0xc0, !PT ;  /* 0x000000100aff7812 */ /* 0x008fda000780c0ff */
[----:B------:R-:W-:Y:S05]  /*33720*/  @!P0 BRA `(.L_x_3055) ;  /* 0x00000000002c8947 */ /* 0x000fea0003800000 */
[----:B------:R-:W-:Y:S05]  /*33730*/  WARPSYNC.ALL ;  /* 0x0000000000007948 */ /* 0x000fea0003800000 */
[----:B------:R-:W0:Y:S08]  /*33740*/  S2UR UR5, SR_CgaCtaId ;  /* 0x00000000000579c3 */ /* 0x000e300000008800 */
[----:B------:R-:W-:Y:S06]  /*33750*/  BAR.SYNC.DEFER_BLOCKING 0x5, 0x180 ;  /* 0x0146000000007b1d */ /* 0x000fec0000010000 */
[----:B------:R-:W-:-:S02]  /*33760*/  UMOV UR4, 0x400 ;  /* 0x0000040000047882 */ /* 0x000fc40000000000 */
[----:B0-----:R-:W-:-:S06]  /*33770*/  ULEA UR4, UR5, UR4, 0x18 ;  /* 0x0000000405047291 */ /* 0x001fcc000f8ec03f */
[----:B------:R-:W-:-:S05]  /*33780*/  IMAD.U32 R18, RZ, RZ, UR4 ;  /* 0x00000004ff127e24 */ /* 0x000fca000f8e00ff */
[----:B-12---:R-:W0:Y:S04]  /*33790*/  LDS.128 R4, [R18+0x388d0] ;  /* 0x0388d00012047984 */ /* 0x006e280000000c00 */
[----:B0-----:R0:W-:Y:S04]  /*337a0*/  STL.64 [R1], R4 ;  /* 0x0000000401007387 */ /* 0x0011e80000100a00 */
[----:B------:R0:W-:Y:S01]  /*337b0*/  STL.64 [R1+0x8], R6 ;  /* 0x0000080601007387 */ /* 0x0001e20000100a00 */
[----:B------:R-:W-:Y:S06]  /*337c0*/  BAR.ARV 0x4, 0x180 ;  /* 0x0106000000007b1d */ /* 0x000fec0000002000 */
[----:B------:R-:W-:Y:S05]  /*337d0*/  BRA `(.L_x_3056) ;  /* 0x00000010003c7947 */ /* 0x000fea0003800000 */
.L_x_3055:
[----:B------:R-:W3:Y:S01]  /*337e0*/  LDL R16, [R1+0x30] ;  /* 0x0000300001107983 */ /* 0x000ee20000100800 */
[----:B------:R-:W-:Y:S01]  /*337f0*/  UMOV UR4, 0xffffffff ;  /* 0xffffffff00047882 */ /* 0x000fe20000000000 */
[----:B---3--:R-:W-:Y:S02]  /*33800*/  ISETP.NE.AND P5, PT, R16, 0x1f, PT ;  /* 0x0000001f1000780c */ /* 0x008fe40003fa5270 */
[----:B------:R-:W-:Y:S11]  /*33810*/  BRA.DIV UR4, `(.L_x_3057) ;  /* 0x0000003a048c7947 */ /* 0x000ff6000b800000 */
[----:B------:R-:W3:Y:S01]  /*33820*/  LDL R3, [R1+0xc] ;  /* 0x00000c0001037983 */ /* 0x000ee20000100800 */
[----:B------:R-:W-:-:S03]  /*33830*/  ULDC UR4, c[0x0][0xc3c] ;  /* 0x00030f0000047ab9 */ /* 0x000fc60000000800 */
[----:B------:R-:W4:Y:S01]  /*33840*/  LDL.LU R2, [R1] ;  /* 0x0000000001027983 */ /* 0x000f220000300800 */
[----:B------:R-:W-:Y:S01]  /*33850*/  LOP3.LUT P4, RZ, R10, 0x1, RZ, 0xc0, !PT ;  /* 0x000000010aff7812 */ /* 0x000fe2000788c0ff */
[----:B------:R-:W-:Y:S01]  /*33860*/  ULDC.64 UR6, c[0x0][0x208] ;  /* 0x0000820000067ab9 */ /* 0x000fe20000000a00 */
[----:B---3--:R-:W-:Y:S02]  /*33870*/  IMAD.IADD R0, R3, 0x1, R16 ;  /* 0x0000000103007824 */ /* 0x008fe400078e0210 */
[----:B----4-:R-:W-:-:S03]  /*33880*/  IMAD.MOV.U32 R10, RZ, RZ, R2 ;  /* 0x000000ffff0a7224 */ /* 0x010fc600078e0002 */
        /* <DEDUP_REMOVED lines=12> */
[----:B------:R-:W-:-:S03]  /*33950*/  ISETP.GE.U32.AND P3, PT, R16, 0x10, PT ;  /* 0x000000101000780c */ /* 0x000fc60003f66070 */
[----:B------:R-:W-:Y:S01]  /*33960*/  SHFL.IDX PT, R0, R10, 0x1, 0x1f ;  /* 0x00201f000a007f89 */ /* 0x000fe200000e0000 */
[----:B---3--:R-:W-:Y:S02]  /*33970*/  @!P0 IMAD.MOV.U32 R4, RZ, RZ, R8 ;  /* 0x000000ffff048224 */ /* 0x008fe400078e0008 */
[----:B------:R-:W-:Y:S02]  /*33980*/  IMAD.MOV.U32 R8, RZ, RZ, RZ ;  /* 0x000000ffff087224 */ /* 0x000fe400078e00ff */
        /* <DEDUP_REMOVED lines=19> */
.L_x_3184:
[----:B------:R-:W-:Y:S02]  /*33ac0*/  ULDC UR4, c[0x0][0xc38] ;  /* 0x00030e0000047ab9 */ /* 0x000fe40000000800 */
[----:B------:R-:W-:-:S04]  /*33ad0*/  IMAD.U32 R2, RZ, RZ, UR4 ;  /* 0x00000004ff027e24 */ /* 0x000fc8000f8e00ff */
[----:B-1----:R-:W-:-:S04]  /*33ae0*/  IMAD R9, R9, R2, RZ ;  /* 0x0000000209097224 */ /* 0x002fc800078e02ff */
[----:B------:R-:W-:-:S05]  /*33af0*/  IMAD.IADD R0, R0, 0x1, R9 ;  /* 0x0000000100007824 */ /* 0x000fca00078e0209 */
[----:B------:R-:W-:-:S13]  /*33b00*/  ISETP.GT.AND P4, PT, R0, R5, PT ;  /* 0x000000050000720c */ /* 0x000fda0003f84270 */
[----:B------:R-:W-:Y:S05]  /*33b10*/  @P4 BRA `(.L_x_3058) ;  /* 0x0000000000b44947 */ /* 0x000fea0003800000 */
.L_x_3061:
        /* <DEDUP_REMOVED lines=39> */
.L_x_3192:
[----:B------:R-:W-:Y:S02]  /*33d90*/  ULDC UR4, c[0x0][0xc38] ;  /* 0x00030e0000047ab9 */ /* 0x000fe40000000800 */
[----:B------:R-:W-:-:S04]  /*33da0*/  IMAD.U32 R2, RZ, RZ, UR4 ;  /* 0x00000004ff027e24 */ /* 0x000fc8000f8e00ff */
[----:B-1----:R-:W-:-:S04]  /*33db0*/  IMAD R9, R9, R2, RZ ;  /* 0x0000000209097224 */ /* 0x002fc800078e02ff */
[----:B------:R-:W-:-:S05]  /*33dc0*/  IMAD.IADD R0, R9, 0x1, R0 ;  /* 0x0000000109007824 */ /* 0x000fca00078e0200 */
[----:B------:R-:W-:-:S13]  /*33dd0*/  ISETP.GT.AND P4, PT, R0, R5, PT ;  /* 0x000000050000720c */ /* 0x000fda0003f84270 */
[----:B------:R-:W-:Y:S05]  /*33de0*/  @!P4 BRA `(.L_x_3061) ;  /* 0xfffffffc004cc947 */ /* 0x000fea000383ffff */
.L_x_3058:
        /* <DEDUP_REMOVED lines=12> */
.L_x_3197:
[----:B------:R-:W-:-:S13]  /*33eb0*/  ISETP.NE.AND P0, PT, R0, RZ, PT ;  /* 0x000000ff0000720c */ /* 0x000fda0003f05270 */
[----:B------:R-:W-:Y:S05]  /*33ec0*/  @!P0 BRA `(.L_x_3063) ;  /* 0x0000000000148947 */ /* 0x000fea0003800000 */
[----:B------:R-:W-:Y:S01]  /*33ed0*/  UMOV UR4, 0xffffffff ;  /* 0xffffffff00047882 */ /* 0x000fe20000000000 */
[----:B-1----:R-:W-:Y:S02]  /*33ee0*/  VIADD R3, R3, 0xffffffff ;  /* 0xffffffff03037836 */ /* 0x002fe40000000000 */
[----:B------:R-:W-:Y:S05]  /*33ef0*/  BRA.DIV UR4, `(.L_x_3064) ;  /* 0x0000003e04807947 */ /* 0x000fea000b800000 */
[----:B------:R1:W2:Y:S02]  /*33f00*/  SHFL.IDX PT, R3, R7, R3, 0x1f ;  /* 0x00001f0307037589 */ /* 0x0002a400000e0000 */
.L_x_3200:
[----:B--2---:R-:W-:-:S07]  /*33f10*/  IMAD.MOV.U32 R8, RZ, RZ, R3 ;  /* 0x000000ffff087224 */ /* 0x004fce00078e0003 */
.L_x_3063:
[----:B------:R-:W-:Y:S01]  /*33f20*/  ISETP.NE.AND P0, PT, R6, 0x1, PT ;  /* 0x000000010600780c */ /* 0x000fe20003f05270 */
[----:B------:R-:W-:-:S05]  /*33f30*/  IMAD R0, R8, R2, R9 ;  /* 0x0000000208007224 */ /* 0x000fca00078e0209 */
[----:B------:R2:W-:Y:S02]  /*33f40*/  STL [R1], R0 ;  /* 0x0000000001007387 */ /* 0x0005e40000100800 */
[----:B--2---:R-:W-:-:S05]  /*33f50*/  IMAD.IADD R0, R5, 0x1, -R0 ;  /* 0x0000000105007824 */ /* 0x004fca00078e0a00 */
[----:B------:R-:W-:Y:S05]  /*33f60*/  @!P0 BRA `(.L_x_3065) ;  /* 0x0000000000e48947 */ /* 0x000fea0003800000 */
[----:B------:R-:W-:-:S04]  /*33f70*/  IABS R5, R4 ;  /* 0x0000000400057213 */ /* 0x000fc80000000000 */
[----:B------:R-:W2:Y:S08]  /*33f80*/  I2F.RP R2, R5 ;  /* 0x0000000500027306 */ /* 0x000eb00000209400 */
[----:B--2---:R-:W2:Y:S02]  /*33f90*/  MUFU.RCP R2, R2 ;  /* 0x0000000200027308 */ /* 0x004ea40000001000 */
[----:B--2---:R-:W-:-:S06]  /*33fa0*/  VIADD R2, R2, 0xffffffe ;  /* 0x0ffffffe02027836 */ /* 0x004fcc0000000000 */
        /* <DEDUP_REMOVED lines=53> */
.L_x_3065:
[----:B-1----:R-:W2:Y:S01]  /*34300*/  LDL R3, [R1+0xc] ;  /* 0x00000c0001037983 */ /* 0x002ea20000100800 */
        /* <DEDUP_REMOVED lines=63> */
.L_x_3066:
[----:B------:R-:W-:-:S05]  /*34700*/  LOP3.LUT R0, RZ, R0, RZ, 0x33, !PT ;  /* 0x00000000ff007212 */ /* 0x000fca00078e33ff */
[----:B------:R-:W-:-:S05]  /*34710*/  IMAD.IADD R0, R4, 0x1, R0 ;  /* 0x0000000104007824 */ /* 0x000fca00078e0200 */
[----:B------:R2:W-:Y:S01]  /*34720*/  STL [R1+0x4], R0 ;  /* 0x0000040001007387 */ /* 0x0005e20000100800 */
[----:B------:R-:W-:Y:S05]  /*34730*/  BRA `(.L_x_3067) ;  /* 0x0000000000287947 */ /* 0x000fea0003800000 */
.L_x_3059:
        /* <DEDUP_REMOVED lines=10> */
.L_x_3067:
[----:B--23--:R-:W2:Y:S04]  /*347e0*/  LDL R0, [R1+0x30] ;  /* 0x0000300001007983 */ /* 0x00cea80000100800 */
[----:B01----:R-:W3:Y:S04]  /*347f0*/  LDL R2, [R1+0xc] ;  /* 0x00000c0001027983 */ /* 0x003ee80000100800 */
[----:B------:R-:W4:Y:S04]  /*34800*/  LDL R3, [R1+0x8] ;  /* 0x0000080001037983 */ /* 0x000f280000100800 */
[----:B------:R-:W5:Y:S04]  /*34810*/  LDL R4, [R1] ;  /* 0x0000000001047983 */ /* 0x000f680000100800 */
[----:B------:R-:W5:Y:S01]  /*34820*/  LDL R5, [R1+0x4] ;  /* 0x0000040001057983 */ /* 0x000f620000100800 */
[----:B------:R-:W-:Y:S05]  /*34830*/  WARPSYNC.ALL ;  /* 0x0000000000007948 */ /* 0x000fea0003800000 */
[----:B------:R-:W-:Y:S01]  /*34840*/  BAR.SYNC.DEFER_BLOCKING 0x4, 0x180 ;  /* 0x0106000000007b1d */ /* 0x000fe20000010000 */
[----:B--2---:R-:W-:-:S13]  /*34850*/  ISETP.NE.AND P0, PT, R0, RZ, PT ;  /* 0x000000ff0000720c */ /* 0x004fda0003f05270 */
[----:B------:R-:W0:Y:S01]  /*34860*/  @!P0 S2R R0, SR_CgaCtaId ;  /* 0x0000000000008919 */ /* 0x000e220000008800 */
[----:B---3--:R-:W-:Y:S01]  /*34870*/  IMAD.MOV.U32 R7, RZ, RZ, R2 ;  /* 0x000000ffff077224 */ /* 0x008fe200078e0002 */
[----:B------:R-:W-:Y:S01]  /*34880*/  @!P0 MOV R2, 0x400 ;  /* 0x0000040000028802 */ /* 0x000fe20000000f00 */
[----:B----4-:R-:W-:-:S03]  /*34890*/  IMAD.MOV.U32 R6, RZ, RZ, R3 ;  /* 0x000000ffff067224 */ /* 0x010fc600078e0003 */
[----:B0-----:R-:W-:-:S05]  /*348a0*/  @!P0 LEA R18, R0, R2, 0x18 ;  /* 0x0000000200128211 */ /* 0x001fca00078ec0ff */
[----:B-----5:R1:W-:Y:S01]  /*348b0*/  @!P0 STS.128 [R18+0x388d0], R4 ;  /* 0x0388d00412008388 */ /* 0x0203e20000000c00 */
[----:B------:R-:W-:Y:S06]  /*348c0*/  BAR.ARV 0x5, 0x180 ;  /* 0x0146000000007b1d */ /* 0x000fec0000002000 */
.L_x_3056:
[----:B------:R-:W2:Y:S01]  /*348d0*/  LDL R0, [R1+0xc] ;  /* 0x00000c0001007983 */ /* 0x000ea20000100800 */
[----:B------:R-:W-:Y:S02]  /*348e0*/  ULDC UR4, c[0x0][0xc3c] ;  /* 0x00030f0000047ab9 */ /* 0x000fe40000000800 */
[----:B--2---:R-:W-:-:S13]  /*348f0*/  ISETP.GE.AND P0, PT, R0, UR4, PT ;  /* 0x0000000400007c0c */ /* 0x004fda000bf06270 */
[----:B------:R-:W-:Y:S05]  /*34900*/  @!P0 BRA `(.L_x_3068) ;  /* 0xffffff7800748947 */ /* 0x000fea000383ffff */
[----:B------:R-:W-:Y:S05]  /*34910*/  BSYNC B8 ;  /* 0x0000000000087941 */ /* 0x000fea0003800000 */
.L_x_2903:
        /* <DEDUP_REMOVED lines=12> */
.L_x_3201:
[----:B------:R-:W-:Y:S05]  /*349e0*/  BSYNC B0 ;  /* 0x0000000000007941 */ /* 0x000fea0003800000 */
.L_x_3069:
[----:B------:R-:W-:-:S03]  /*349f0*/  UMOV UR4, 0xffffffff ;  /* 0xffffffff00047882 */ /* 0x000fc60000000000 */
[----:B------:R-:W-:Y:S05]  /*34a00*/  BRA.DIV UR4, `(.L_x_3071) ;  /* 0x0000003204fc7947 */ /* 0x000fea000b800000 */
[----:B------:R-:W1:Y:S02]  /*34a10*/  S2R R2, SR_TID.X ;  /* 0x0000000000027919 */ /* 0x000e640000002100 */
[----:B-1----:R-:W-:-:S04]  /*34a20*/  SHF.R.U32.HI R2, RZ, 0x5, R2 ;  /* 0x00000005ff027819 */ /* 0x002fc80000011602 */
[----:B------:R-:W-:-:S05]  /*34a30*/  LOP3.LUT R2, R2, 0x3, RZ, 0xc0, !PT ;  /* 0x0000000302027812 */ /* 0x000fca00078ec0ff */
[----:B------:R1:W2:Y:S02]  /*34a40*/  SHFL.IDX PT, R14, R2, RZ, 0x1f ;  /* 0x00001fff020e7589 */ /* 0x0002a400000e0000 */
.L_x_3204:
[----:B--2---:R-:W-:-:S13]  /*34a50*/  ISETP.NE.AND P0, PT, R14, RZ, PT ;  /* 0x000000ff0e00720c */ /* 0x004fda0003f05270 */
[----:B------:R-:W-:Y:S05]  /*34a60*/  @P0 BRA `(.L_x_2630) ;  /* 0x0000000000940947 */ /* 0x000fea0003800000 */
[----:B------:R-:W-:-:S03]  /*34a70*/  UMOV UR4, 0xffffffff ;  /* 0xffffffff00047882 */ /* 0x000fc60000000000 */
[----:B------:R-:W-:Y:S05]  /*34a80*/  BRA.DIV UR4, `(.L_x_3072) ;  /* 0x0000003604107947 */ /* 0x000fea000b800000 */
[----:B------:R-:W-:-:S13]  /*34a90*/  ELECT P6, URZ, PT ;  /* 0x00000000003f782f */ /* 0x000fda00038c0000 */
.L_x_3207:
        /* <DEDUP_REMOVED lines=8> */
.L_x_3073:
        /* <DEDUP_REMOVED lines=13> */
.L_x_3208:
[----:B------:R-:W1:Y:S02]  /*34bf0*/  SYNCS.PHASECHK.TRANS64.TRYWAIT P0, [R7+URZ], R2 ;  /* 0x00000002070075a7 */ /* 0x000e64000800017f */
[----:B-1----:R-:W-:Y:S05]  /*34c00*/  @!P0 BRA `(.L_x_3075) ;  /* 0x0000003000e48947 */ /* 0x002fea0003800000 */
.L_x_3209:
[----:B------:R-:W-:Y:S05]  /*34c10*/  @!P2 BRA `(.L_x_3076) ;  /* 0x000000000004a947 */ /* 0x000fea0003800000 */
[----:B------:R-:W-:Y:S01]  /*34c20*/  BPT.TRAP 0x1 ;  /* 0x000000040000795c */ /* 0x000fe20000300000 */
.L_x_3076:
[----:B------:R-:W-:-:S04]  /*34c30*/  VIADD R0, R0, 0x38860 ;  /* 0x0003886000007836 */ /* 0x000fc80000000000 */
[----:B------:R-:W-:-:S04]  /*34c40*/  IMAD R4, R19, 0x8, R0 ;  /* 0x0000000813047824 */ /* 0x000fc800078e0200 */
[----:B------:R-:W2:Y:S02]  /*34c50*/  SYNCS.PHASECHK.TRANS64.TRYWAIT P0, [R4+URZ], R5 ;  /* 0x00000005040075a7 */ /* 0x000ea4000800017f */
[----:B--2---:R-:W-:Y:S05]  /*34c60*/  @!P0 BRA `(.L_x_3077) ;  /* 0x0000003000e08947 */ /* 0x004fea0003800000 */
.L_x_3210:
[----:B------:R-:W-:-:S07]  /*34c70*/  IMAD R3, R3, 0x8, R0 ;  /* 0x0000000803037824 */ /* 0x000fce00078e0200 */
.L_x_3078:
[----:B---3--:R3:W4:Y:S02]  /*34c80*/  SYNCS.PHASECHK.TRANS64.TRYWAIT P0, [R3+URZ], R2 ;  /* 0x00000002030075a7 */ /* 0x008724000800017f */
[----:B----4-:R-:W-:Y:S05]  /*34c90*/  @!P0 NANOSLEEP.SYNCS 0x989680 ;  /* 0x009896800000895d */ /* 0x010fea0003900000 */
[----:B------:R-:W4:Y:S02]  /*34ca0*/  @!P0 SYNCS.PHASECHK.TRANS64 P0, [R3+URZ], R2 ;  /* 0x00000002030085a7 */ /* 0x000f24000800007f */
[----:B----4-:R-:W-:Y:S05]  /*34cb0*/  @!P0 BRA `(.L_x_3078) ;  /* 0xfffffffc00f08947 */ /* 0x010fea000383ffff */
.L_x_2630:
[----:B------:R-:W-:Y:S05]  /*34cc0*/  BSYNC B9 ;  /* 0x0000000000097941 */ /* 0x000fea0003800000 */
.L_x_2627:
[----:B------:R-:W-:Y:S05]  /*34cd0*/  EXIT ;  /* 0x000000000000794d */ /* 0x000fea0003800000 */
.L_x_2652:
[----:B0-----:R0:W1:Y:S02]  /*34ce0*/  SYNCS.PHASECHK.TRANS64.TRYWAIT P6, [R0+URZ+0x38890], R114 ;  /* 0x03889072000075a7 */ /* 0x00106400080c017f */
[----:B-1----:R-:W-:Y:S05]  /*34cf0*/  @!P6 NANOSLEEP.SYNCS 0x989680 ;  /* 0x009896800000e95d */ /* 0x002fea0003900000 */
[----:B------:R-:W1:Y:S02]  /*34d00*/  @!P6 SYNCS.PHASECHK.TRANS64 P6, [R0+URZ+0x38890], R114 ;  /* 0x038890720000e5a7 */ /* 0x000e6400080c007f */
[----:B-1----:R-:W-:Y:S05]  /*34d10*/  @!P6 BRA `(.L_x_2652) ;  /* 0xfffffffc00f0e947 */ /* 0x002fea000383ffff */
[----:B------:R-:W-:Y:S05]  /*34d20*/  BRA `(.L_x_3079) ;  /* 0xfffffcf000947947 */ /* 0x000fea000383ffff */
.L_x_2708:
[----:B-1----:R1:W2:Y:S02]  /*34d30*/  SYNCS.PHASECHK.TRANS64.TRYWAIT P5, [R0+URZ+0x38890], R114 ;  /* 0x03889072000075a7 */ /* 0x0022a400080a017f */
[----:B--2---:R-:W-:Y:S05]  /*34d40*/  @!P5 NANOSLEEP.SYNCS 0x989680 ;  /* 0x009896800000d95d */ /* 0x004fea0003900000 */
[----:B------:R-:W2:Y:S02]  /*34d50*/  @!P5 SYNCS.PHASECHK.TRANS64 P5, [R0+URZ+0x38890], R114 ;  /* 0x038890720000d5a7 */ /* 0x000ea400080a007f */
[----:B--2---:R-:W-:Y:S05]  /*34d60*/  @!P5 BRA `(.L_x_2708) ;  /* 0xfffffffc00f0d947 */ /* 0x004fea000383ffff */
[----:B------:R-:W-:Y:S05]  /*34d70*/  BRA `(.L_x_3080) ;  /* 0xfffffd2800847947 */ /* 0x000fea000383ffff */
.L_x_2733:
[----:B-1----:R1:W2:Y:S02]  /*34d80*/  SYNCS.PHASECHK.TRANS64.TRYWAIT P3, [R0+URZ+0x38890], R114 ;  /* 0x03889072000075a7 */ /* 0x0022a4000806017f */
[----:B--2---:R-:W-:Y:S05]  /*34d90*/  @!P3 NANOSLEEP.SYNCS 0x989680 ;  /* 0x009896800000b95d */ /* 0x004fea0003900000 */
[----:B------:R-:W2:Y:S02]  /*34da0*/  @!P3 SYNCS.PHASECHK.TRANS64 P3, [R0+URZ+0x38890], R114 ;  /* 0x038890720000b5a7 */ /* 0x000ea4000806007f */
[----:B--2---:R-:W-:Y:S05]  /*34db0*/  @!P3 BRA `(.L_x_2733) ;  /* 0xfffffffc00f0b947 */ /* 0x004fea000383ffff */
[----:B------:R-:W-:Y:S05]  /*34dc0*/  BRA `(.L_x_3081) ;  /* 0xfffffd5c00887947 */ /* 0x000fea000383ffff */
.L_x_2741:
[----:B0-----:R0:W1:Y:S02]  /*34dd0*/  SYNCS.PHASECHK.TRANS64.TRYWAIT P2, [R0+URZ+0x388b0], R114 ;  /* 0x0388b072000075a7 */ /* 0x001064000804017f */
[----:B-1----:R-:W-:Y:S05]  /*34de0*/  @!P2 NANOSLEEP.SYNCS 0x989680 ;  /* 0x009896800000a95d */ /* 0x002fea0003900000 */
[----:B------:R-:W1:Y:S02]  /*34df0*/  @!P2 SYNCS.PHASECHK.TRANS64 P2, [R0+URZ+0x388b0], R114 ;  /* 0x0388b0720000a5a7 */ /* 0x000e64000804007f */
[----:B-1----:R-:W-:Y:S05]  /*34e00*/  @!P2 BRA `(.L_x_2741) ;  /* 0xfffffffc00f0a947 */ /* 0x002fea000383ffff */
[----:B------:R-:W-:Y:S05]  /*34e10*/  BRA `(.L_x_3082) ;  /* 0xfffffd6000b87947 */ /* 0x000fea000383ffff */
.L_x_2763:
        /* <DEDUP_REMOVED lines=8> */
.L_x_3084:
[----:B------:R-:W-:Y:S05]  /*34ea0*/  BSYNC B1 ;  /* 0x0000000000017941 */ /* 0x000fea0003800000 */
.L_x_3083:
        /* <DEDUP_REMOVED lines=8> */
.L_x_3085:
[----:B------:R-:W-:Y:S02]  /*34f30*/  IMAD.MOV.U32 R13, RZ, RZ, R31 ;  /* 0x000000ffff0d7224 */ /* 0x000fe400078e001f */
[----:B------:R-:W-:-:S07]  /*34f40*/  IMAD.MOV.U32 R6, RZ, RZ, R14 ;  /* 0x000000ffff067224 */ /* 0x000fce00078e000e */
[----:B------:R-:W-:Y:S05]  /*34f50*/  WARPSYNC.COLLECTIVE R15, `(.L_x_3086) ;  /* 0x000000000f087348 */ /* 0x000fea0003c00000 */
[----:B------:R0:W1:Y:S02]  /*34f60*/  SHFL.IDX P6, R14, R13, R12, R11 ;  /* 0x0000000c0d0e7389 */ /* 0x00006400000c000b */
[----:B01----:R-:W-:Y:S01]  /*34f70*/  ENDCOLLECTIVE ;  /* 0x000000000000791b */ /* 0x003fe20003800000 */
.L_x_3086:
[----:B------:R-:W-:Y:S02]  /*34f80*/  IMAD.MOV.U32 R13, RZ, RZ, R30 ;  /* 0x000000ffff0d7224 */ /* 0x000fe400078e001e */
[----:B------:R-:W-:-:S07]  /*34f90*/  IMAD.MOV.U32 R9, RZ, RZ, R14 ;  /* 0x000000ffff097224 */ /* 0x000fce00078e000e */
[----:B------:R-:W-:Y:S05]  /*34fa0*/  WARPSYNC.COLLECTIVE R15, `(.L_x_3087) ;  /* 0x000000000f087348 */ /* 0x000fea0003c00000 */
[----:B------:R0:W1:Y:S02]  /*34fb0*/  SHFL.IDX P6, R14, R13, R12, R11 ;  /* 0x0000000c0d0e7389 */ /* 0x00006400000c000b */
[----:B01----:R-:W-:Y:S01]  /*34fc0*/  ENDCOLLECTIVE ;  /* 0x000000000000791b */ /* 0x003fe20003800000 */
.L_x_3087:
[----:B------:R-:W-:Y:S01]  /*34fd0*/  IMAD.MOV.U32 R8, RZ, RZ, R14 ;  /* 0x000000ffff087224 */ /* 0x000fe200078e000e */
[----:B------:R-:W-:Y:S06]  /*34fe0*/  BRA `(.L_x_3088) ;  /* 0xfffffd7400f07947 */ /* 0x000fec000383ffff */
.L_x_2766:
[----:B------:R-:W-:Y:S01]  /*34ff0*/  BSSY B1, `(.L_x_3089) ;  /* 0x0000008000017945 */ /* 0x000fe20003800000 */
[----:B------:R-:W-:Y:S02]  /*35000*/  IMAD.MOV.U32 R13, RZ, RZ, R33 ;  /* 0x000000ffff0d7224 */ /* 0x000fe400078e0021 */
[----:B------:R-:W-:Y:S02]  /*35010*/  IMAD.MOV.U32 R12, RZ, RZ, 0x1 ;  /* 0x00000001ff0c7424 */ /* 0x000fe400078e00ff */
[----:B------:R-:W-:Y:S02]  /*35020*/  IMAD.MOV.U32 R11, RZ, RZ, 0x181f ;  /* 0x0000181fff0b7424 */ /* 0x000fe400078e00ff */
[----:B------:R-:W-:-:S07]  /*35030*/  IMAD.MOV.U32 R15, RZ, RZ, -0x1 ;  /* 0xffffffffff0f7424 */ /* 0x000fce00078e00ff */
[----:B0--34-:R-:W-:Y:S05]  /*35040*/  WARPSYNC.COLLECTIVE R15, `(.L_x_3090) ;  /* 0x000000000f087348 */ /* 0x019fea0003c00000 */
[----:B------:R1:W2:Y:S02]  /*35050*/  SHFL.IDX P6, R14, R13, R12, R11 ;  /* 0x0000000c0d0e7389 */ /* 0x0002a400000c000b */
[----:B01234-:R-:W-:Y:S01]  /*35060*/  ENDCOLLECTIVE ;  /* 0x000000000000791b */ /* 0x01ffe20003800000 */
.L_x_3090:
[----:B------:R-:W-:Y:S05]  /*35070*/  BSYNC B1 ;  /* 0x0000000000017941 */ /* 0x000fea0003800000 */
.L_x_3089:
        /* <DEDUP_REMOVED lines=8> */
.L_x_3091:
[----:B------:R-:W-:Y:S02]  /*35100*/  IMAD.MOV.U32 R13, RZ, RZ, R31 ;  /* 0x000000ffff0d7224 */ /* 0x000fe400078e001f */
[----:B------:R-:W-:-:S07]  /*35110*/  IMAD.MOV.U32 R6, RZ, RZ, R14 ;  /* 0x000000ffff067224 */ /* 0x000fce00078e000e */
[----:B------:R-:W-:Y:S05]  /*35120*/  WARPSYNC.COLLECTIVE R15, `(.L_x_3092) ;  /* 0x000000000f087348 */ /* 0x000fea0003c00000 */
[----:B------:R0:W1:Y:S02]  /*35130*/  SHFL.IDX P6, R14, R13, R12, R11 ;  /* 0x0000000c0d0e7389 */ /* 0x00006400000c000b */
[----:B01----:R-:W-:Y:S01]  /*35140*/  ENDCOLLECTIVE ;  /* 0x000000000000791b */ /* 0x003fe20003800000 */
.L_x_3092:
[----:B------:R-:W-:Y:S02]  /*35150*/  IMAD.MOV.U32 R13, RZ, RZ, R30 ;  /* 0x000000ffff0d7224 */ /* 0x000fe400078e001e */
[----:B------:R-:W-:-:S07]  /*35160*/  IMAD.MOV.U32 R9, RZ, RZ, R14 ;  /* 0x000000ffff097224 */ /* 0x000fce00078e000e */
[----:B------:R-:W-:Y:S05]  /*35170*/  WARPSYNC.COLLECTIVE R15, `(.L_x_3093) ;  /* 0x000000000f087348 */ /* 0x000fea0003c00000 */
[----:B------:R0:W1:Y:S02]  /*35180*/  SHFL.IDX P6, R14, R13, R12, R11 ;  /* 0x0000000c0d0e7389 */ /* 0x00006400000c000b */
[----:B01----:R-:W-:Y:S01]  /*35190*/  ENDCOLLECTIVE ;  /* 0x000000000000791b */ /* 0x003fe20003800000 */
.L_x_3093:
[----:B------:R-:W-:Y:S01]  /*351a0*/  IMAD.MOV.U32 R8, RZ, RZ, R14 ;  /* 0x000000ffff087224 */ /* 0x000fe200078e000e */
[----:B------:R-:W-:Y:S06]  /*351b0*/  BRA `(.L_x_3094) ;  /* 0xfffffd7c00007947 */ /* 0x000fec000383ffff */
.L_x_2769:
        /* <DEDUP_REMOVED lines=8> */
.L_x_3096:
[----:B------:R-:W-:Y:S05]  /*35240*/  BSYNC B1 ;  /* 0x0000000000017941 */ /* 0x000fea0003800000 */
.L_x_3095:
        /* <DEDUP_REMOVED lines=8> */
.L_x_3097:
[----:B------:R-:W-:Y:S02]  /*352d0*/  IMAD.MOV.U32 R13, RZ, RZ, R31 ;  /* 0x000000ffff0d7224 */ /* 0x000fe400078e001f */
[----:B------:R-:W-:-:S07]  /*352e0*/  IMAD.MOV.U32 R6, RZ, RZ, R14 ;  /* 0x000000ffff067224 */ /* 0x000fce00078e000e */
[----:B------:R-:W-:Y:S05]  /*352f0*/  WARPSYNC.COLLECTIVE R15, `(.L_x_3098) ;  /* 0x000000000f087348 */ /* 0x000fea0003c00000 */
[----:B------:R0:W1:Y:S02]  /*35300*/  SHFL.IDX P6, R14, R13, R12, R11 ;  /* 0x0000000c0d0e7389 */ /* 0x00006400000c000b */
[----:B01----:R-:W-:Y:S01]  /*35310*/  ENDCOLLECTIVE ;  /* 0x000000000000791b */ /* 0x003fe20003800000 */
.L_x_3098:
[----:B------:R-:W-:Y:S02]  /*35320*/  IMAD.MOV.U32 R13, RZ, RZ, R30 ;  /* 0x000000ffff0d7224 */ /* 0x000fe400078e001e */
[----:B------:R-:W-:-:S07]  /*35330*/  IMAD.MOV.U32 R9, RZ, RZ, R14 ;  /* 0x000000ffff097224 */ /* 0x000fce00078e000e */
[----:B------:R-:W-:Y:S05]  /*35340*/  WARPSYNC.COLLECTIVE R15, `(.L_x_3099) ;  /* 0x000000000f087348 */ /* 0x000fea0003c00000 */
[----:B------:R0:W1:Y:S02]  /*35350*/  SHFL.IDX P6, R14, R13, R12, R11 ;  /* 0x0000000c0d0e7389 */ /* 0x00006400000c000b */
[----:B01----:R-:W-:Y:S01]  /*35360*/  ENDCOLLECTIVE ;  /* 0x000000000000791b */ /* 0x003fe20003800000 */
.L_x_3099:
[----:B------:R-:W-:Y:S01]  /*35370*/  IMAD.MOV.U32 R8, RZ, RZ, R14 ;  /* 0x000000ffff087224 */ /* 0x000fe200078e000e */
[----:B------:R-:W-:Y:S06]  /*35380*/  BRA `(.L_x_3100) ;  /* 0xfffffd7c00f87947 */ /* 0x000fec000383ffff */
.L_x_2772:
        /* <DEDUP_REMOVED lines=8> */
.L_x_3102:
[----:B------:R-:W-:Y:S05]  /*35410*/  BSYNC B1 ;  /* 0x0000000000017941 */ /* 0x000fea0003800000 */
.L_x_3101:
        /* <DEDUP_REMOVED lines=8> */
.L_x_3103:
[----:B------:R-:W-:Y:S02]  /*354a0*/  IMAD.MOV.U32 R13, RZ, RZ, R31 ;  /* 0x000000ffff0d7224 */ /* 0x000fe400078e001f */
[----:B------:R-:W-:-:S07]  /*354b0*/  IMAD.MOV.U32 R8, RZ, RZ, R14 ;  /* 0x000000ffff087224 */ /* 0x000fce00078e000e */
[----:B------:R-:W-:Y:S05]  /*354c0*/  WARPSYNC.COLLECTIVE R15, `(.L_x_3104) ;  /* 0x000000000f087348 */ /* 0x000fea0003c00000 */
[----:B------:R0:W1:Y:S02]  /*354d0*/  SHFL.IDX P6, R14, R13, R12, R11 ;  /* 0x0000000c0d0e7389 */ /* 0x00006400000c000b */
[----:B01----:R-:W-:Y:S01]  /*354e0*/  ENDCOLLECTIVE ;  /* 0x000000000000791b */ /* 0x003fe20003800000 */
.L_x_3104:
[----:B------:R-:W-:Y:S02]  /*354f0*/  IMAD.MOV.U32 R13, RZ, RZ, R30 ;  /* 0x000000ffff0d7224 */ /* 0x000fe400078e001e */
[----:B------:R-:W-:-:S07]  /*35500*/  IMAD.MOV.U32 R78, RZ, RZ, R14 ;  /* 0x000000ffff4e7224 */ /* 0x000fce00078e000e */
[----:B------:R-:W-:Y:S05]  /*35510*/  WARPSYNC.COLLECTIVE R15, `(.L_x_3105) ;  /* 0x000000000f087348 */ /* 0x000fea0003c00000 */
[----:B------:R0:W1:Y:S02]  /*35520*/  SHFL.IDX P6, R14, R13, R12, R11 ;  /* 0x0000000c0d0e7389 */ /* 0x00006400000c000b */
[----:B01----:R-:W-:Y:S01]  /*35530*/  ENDCOLLECTIVE ;  /* 0x000000000000791b */ /* 0x003fe20003800000 */
.L_x_3105:
[----:B------:R-:W-:Y:S01]  /*35540*/  IMAD.MOV.U32 R10, RZ, RZ, R14 ;  /* 0x000000ffff0a7224 */ /* 0x000fe200078e000e */
[----:B------:R-:W-:Y:S06]  /*35550*/  BRA `(.L_x_3106) ;  /* 0xfffffd8000f87947 */ /* 0x000fec000383ffff */
.L_x_2776:
[----:B0-----:R0:W1:Y:S02]  /*35560*/  SYNCS.PHASECHK.TRANS64.TRYWAIT P0, [R16+URZ+0x38800], R0 ;  /* 0x03880000100075a7 */ /* 0x001064000800017f */
[----:B-1----:R-:W-:Y:S05]  /*35570*/  @!P0 NANOSLEEP.SYNCS 0x989680 ;  /* 0x009896800000895d */ /* 0x002fea0003900000 */
[----:B------:R-:W1:Y:S02]  /*35580*/  @!P0 SYNCS.PHASECHK.TRANS64 P0, [R16+URZ+0x38800], R0 ;  /* 0x03880000100085a7 */ /* 0x000e64000800007f */
[----:B-1----:R-:W-:Y:S05]  /*35590*/  @!P0 BRA `(.L_x_2776) ;  /* 0xfffffffc00f08947 */ /* 0x002fea000383ffff */
[----:B------:R-:W-:Y:S05]  /*355a0*/  BRA `(.L_x_3107) ;  /* 0xfffffd8800287947 */ /* 0x000fea000383ffff */
.L_x_2808:
        /* <DEDUP_REMOVED lines=8> */
.L_x_3109:
[----:B------:R-:W-:Y:S05]  /*35630*/  BSYNC B1 ;  /* 0x0000000000017941 */ /* 0x000fea0003800000 */
.L_x_3108:
        /* <DEDUP_REMOVED lines=8> */
.L_x_3110:
[----:B------:R-:W-:Y:S02]  /*356c0*/  IMAD.MOV.U32 R13, RZ, RZ, R3 ;  /* 0x000000ffff0d7224 */ /* 0x000fe400078e0003 */
[----:B------:R-:W-:-:S07]  /*356d0*/  IMAD.MOV.U32 R8, RZ, RZ, R14 ;  /* 0x000000ffff087224 */ /* 0x000fce00078e000e */
[----:B------:R-:W-:Y:S05]  /*356e0*/  WARPSYNC.COLLECTIVE R15, `(.L_x_3111) ;  /* 0x000000000f087348 */ /* 0x000fea0003c00000 */
[----:B------:R0:W1:Y:S02]  /*356f0*/  SHFL.IDX P6, R14, R13, R12, R11 ;  /* 0x0000000c0d0e7389 */ /* 0x00006400000c000b */
[----:B01----:R-:W-:Y:S01]  /*35700*/  ENDCOLLECTIVE ;  /* 0x000000000000791b */ /* 0x003fe20003800000 */
.L_x_3111:
[----:B------:R-:W-:Y:S02]  /*35710*/  IMAD.MOV.U32 R13, RZ, RZ, R20 ;  /* 0x000000ffff0d7224 */ /* 0x000fe400078e0014 */
[----:B------:R-:W-:-:S07]  /*35720*/  IMAD.MOV.U32 R7, RZ, RZ, R14 ;  /* 0x000000ffff077224 */ /* 0x000fce00078e000e */
[----:B------:R-:W-:Y:S05]  /*35730*/  WARPSYNC.COLLECTIVE R15, `(.L_x_3112) ;  /* 0x000000000f087348 */ /* 0x000fea0003c00000 */
[----:B------:R0:W1:Y:S02]  /*35740*/  SHFL.IDX P6, R14, R13, R12, R11 ;  /* 0x0000000c0d0e7389 */ /* 0x00006400000c000b */
[----:B01----:R-:W-:Y:S01]  /*35750*/  ENDCOLLECTIVE ;  /* 0x000000000000791b */ /* 0x003fe20003800000 */
.L_x_3112:
[----:B------:R-:W-:Y:S05]  /*35760*/  BRA `(.L_x_3113) ;  /* 0xfffffdbc00287947 */ /* 0x000fea000383ffff */
.L_x_2811:
        /* <DEDUP_REMOVED lines=8> */
.L_x_3115:
[----:B------:R-:W-:Y:S05]  /*357f0*/  BSYNC B1 ;  /* 0x0000000000017941 */ /* 0x000fea0003800000 */
.L_x_3114:
        /* <DEDUP_REMOVED lines=8> */
.L_x_3116:
[----:B------:R-:W-:Y:S02]  /*35880*/  IMAD.MOV.U32 R13, RZ, RZ, R3 ;  /* 0x000000ffff0d7224 */ /* 0x000fe400078e0003 */
[----:B------:R-:W-:-:S07]  /*35890*/  IMAD.MOV.U32 R8, RZ, RZ, R14 ;  /* 0x000000ffff087224 */ /* 0x000fce00078e000e */
[----:B------:R-:W-:Y:S05]  /*358a0*/  WARPSYNC.COLLECTIVE R15, `(.L_x_3117) ;  /* 0x000000000f087348 */ /* 0x000fea0003c00000 */
[----:B------:R0:W1:Y:S02]  /*358b0*/  SHFL.IDX P6, R14, R13, R12, R11 ;  /* 0x0000000c0d0e7389 */ /* 0x00006400000c000b */
[----:B01----:R-:W-:Y:S01]  /*358c0*/  ENDCOLLECTIVE ;  /* 0x000000000000791b */ /* 0x003fe20003800000 */
.L_x_3117:
[----:B------:R-:W-:Y:S02]  /*358d0*/  IMAD.MOV.U32 R13, RZ, RZ, R20 ;  /* 0x000000ffff0d7224 */ /* 0x000fe400078e0014 */
[----:B------:R-:W-:-:S07]  /*358e0*/  IMAD.MOV.U32 R7, RZ, RZ, R14 ;  /* 0x000000ffff077224 */ /* 0x000fce00078e000e */
[----:B------:R-:W-:Y:S05]  /*358f0*/  WARPSYNC.COLLECTIVE R15, `(.L_x_3118) ;  /* 0x000000000f087348 */ /* 0x000fea0003c00000 */
[----:B------:R0:W1:Y:S02]  /*35900*/  SHFL.IDX P6, R14, R13, R12, R11 ;  /* 0x0000000c0d0e7389 */ /* 0x00006400000c000b */
[----:B01----:R-:W-:Y:S01]  /*35910*/  ENDCOLLECTIVE ;  /* 0x000000000000791b */ /* 0x003fe20003800000 */
.L_x_3118:
[----:B------:R-:W-:Y:S05]  /*35920*/  BRA `(.L_x_3119) ;  /* 0xfffffdbc00f87947 */ /* 0x000fea000383ffff */
.L_x_2814:
        /* <DEDUP_REMOVED lines=8> */
.L_x_3121:
[----:B------:R-:W-:Y:S05]  /*359b0*/  BSYNC B1 ;  /* 0x0000000000017941 */ /* 0x000fea0003800000 */
.L_x_3120:
        /* <DEDUP_REMOVED lines=8> */
.L_x_3122:
[----:B------:R-:W-:Y:S02]  /*35a40*/  IMAD.MOV.U32 R13, RZ, RZ, R3 ;  /* 0x000000ffff0d7224 */ /* 0x000fe400078e0003 */
[----:B------:R-:W-:-:S07]  /*35a50*/  IMAD.MOV.U32 R4, RZ, RZ, R14 ;  /* 0x000000ffff047224 */ /* 0x000fce00078e000e */
[----:B------:R-:W-:Y:S05]  /*35a60*/  WARPSYNC.COLLECTIVE R15, `(.L_x_3123) ;  /* 0x000000000f087348 */ /* 0x000fea0003c00000 */
[----:B------:R0:W1:Y:S02]  /*35a70*/  SHFL.IDX P6, R14, R13, R12, R11 ;  /* 0x0000000c0d0e7389 */ /* 0x00006400000c000b */
[----:B01----:R-:W-:Y:S01]  /*35a80*/  ENDCOLLECTIVE ;  /* 0x000000000000791b */ /* 0x003fe20003800000 */
.L_x_3123:
[----:B------:R-:W-:Y:S02]  /*35a90*/  IMAD.MOV.U32 R13, RZ, RZ, R20 ;  /* 0x000000ffff0d7224 */ /* 0x000fe400078e0014 */
[----:B------:R-:W-:-:S07]  /*35aa0*/  IMAD.MOV.U32 R7, RZ, RZ, R14 ;  /* 0x000000ffff077224 */ /* 0x000fce00078e000e */
[----:B------:R-:W-:Y:S05]  /*35ab0*/  WARPSYNC.COLLECTIVE R15, `(.L_x_3124) ;  /* 0x000000000f087348 */ /* 0x000fea0003c00000 */
[----:B------:R0:W1:Y:S02]  /*35ac0*/  SHFL.IDX P6, R14, R13, R12, R11 ;  /* 0x0000000c0d0e7389 */ /* 0x00006400000c000b */
[----:B01----:R-:W-:Y:S01]  /*35ad0*/  ENDCOLLECTIVE ;  /* 0x000000000000791b */ /* 0x003fe20003800000 */
.L_x_3124:
[----:B------:R-:W-:Y:S01]  /*35ae0*/  IMAD.MOV.U32 R12, RZ, RZ, R14 ;  /* 0x000000ffff0c7224 */ /* 0x000fe200078e000e */
[----:B------:R-:W-:Y:S06]  /*35af0*/  BRA `(.L_x_3125) ;  /* 0xfffffdc000a07947 */ /* 0x000fec000383ffff */
.L_x_2817:
        /* <DEDUP_REMOVED lines=8> */
.L_x_3127:
[----:B------:R-:W-:Y:S05]  /*35b80*/  BSYNC B1 ;  /* 0x0000000000017941 */ /* 0x000fea0003800000 */
.L_x_3126:
        /* <DEDUP_REMOVED lines=8> */
.L_x_3128:
[----:B------:R-:W-:Y:S02]  /*35c10*/  IMAD.MOV.U32 R13, RZ, RZ, R3 ;  /* 0x000000ffff0d7224 */ /* 0x000fe400078e0003 */
[----:B------:R-:W-:-:S07]  /*35c20*/  IMAD.MOV.U32 R21, RZ, RZ, R14 ;  /* 0x000000ffff157224 */ /* 0x000fce00078e000e */
[----:B------:R-:W-:Y:S05]  /*35c30*/  WARPSYNC.COLLECTIVE R15, `(.L_x_3129) ;  /* 0x000000000f087348 */ /* 0x000fea0003c00000 */
[----:B------:R0:W1:Y:S02]  /*35c40*/  SHFL.IDX P6, R14, R13, R12, R11 ;  /* 0x0000000c0d0e7389 */ /* 0x00006400000c000b */
[----:B01----:R-:W-:Y:S01]  /*35c50*/  ENDCOLLECTIVE ;  /* 0x000000000000791b */ /* 0x003fe20003800000 */
.L_x_3129:
[----:B------:R-:W-:Y:S02]  /*35c60*/  IMAD.MOV.U32 R13, RZ, RZ, R20 ;  /* 0x000000ffff0d7224 */ /* 0x000fe400078e0014 */
[----:B------:R-:W-:-:S07]  /*35c70*/  IMAD.MOV.U32 R3, RZ, RZ, R14 ;  /* 0x000000ffff037224 */ /* 0x000fce00078e000e */
[----:B------:R-:W-:Y:S05]  /*35c80*/  WARPSYNC.COLLECTIVE R15, `(.L_x_3130) ;  /* 0x000000000f087348 */ /* 0x000fea0003c00000 */
[----:B------:R0:W1:Y:S02]  /*35c90*/  SHFL.IDX P6, R14, R13, R12, R11 ;  /* 0x0000000c0d0e7389 */ /* 0x00006400000c000b */
[----:B01----:R-:W-:Y:S01]  /*35ca0*/  ENDCOLLECTIVE ;  /* 0x000000000000791b */ /* 0x003fe20003800000 */
.L_x_3130:
[----:B------:R-:W-:Y:S01]  /*35cb0*/  IMAD.MOV.U32 R79, RZ, RZ, R14 ;  /* 0x000000ffff4f7224 */ /* 0x000fe200078e000e */
[----:B------:R-:W-:Y:S06]  /*35cc0*/  BRA `(.L_x_3131) ;  /* 0xfffffdc400547947 */ /* 0x000fec000383ffff */
.L_x_2821:
[----:B0-----:R0:W1:Y:S02]  /*35cd0*/  SYNCS.PHASECHK.TRANS64.TRYWAIT P0, [R16+URZ+0x38800], R0 ;  /* 0x03880000100075a7 */ /* 0x001064000800017f */
[----:B-1----:R-:W-:Y:S05]  /*35ce0*/  @!P0 NANOSLEEP.SYNCS 0x989680 ;  /* 0x009896800000895d */ /* 0x002fea0003900000 */
[----:B------:R-:W1:Y:S02]  /*35cf0*/  @!P0 SYNCS.PHASECHK.TRANS64 P0, [R16+URZ+0x38800], R0 ;  /* 0x03880000100085a7 */ /* 0x000e64000800007f */
[----:B-1----:R-:W-:Y:S05]  /*35d00*/  @!P0 BRA `(.L_x_2821) ;  /* 0xfffffffc00f08947 */ /* 0x002fea000383ffff */
[----:B------:R-:W-:Y:S05]  /*35d10*/  BRA `(.L_x_3132) ;  /* 0xfffffdc800387947 */ /* 0x000fea000383ffff */
.L_x_2839:
[----:B-1----:R1:W3:Y:S02]  /*35d20*/  SYNCS.PHASECHK.TRANS64.TRYWAIT P2, [R0+URZ+0x38830], R3 ;  /* 0x03883003000075a7 */ /* 0x0022e4000804017f */
[----:B---3--:R-:W-:Y:S05]  /*35d30*/  @!P2 NANOSLEEP.SYNCS 0x989680 ;  /* 0x009896800000a95d */ /* 0x008fea0003900000 */
[----:B------:R-:W3:Y:S02]  /*35d40*/  @!P2 SYNCS.PHASECHK.TRANS64 P2, [R0+URZ+0x38830], R3 ;  /* 0x038830030000a5a7 */ /* 0x000ee4000804007f */
[----:B---3--:R-:W-:Y:S05]  /*35d50*/  @!P2 BRA `(.L_x_2839) ;  /* 0xfffffffc00f0a947 */ /* 0x008fea000383ffff */
[----:B------:R-:W-:Y:S05]  /*35d60*/  BRA `(.L_x_2838) ;  /* 0xfffffe04000c7947 */ /* 0x000fea000383ffff */
.L_x_2846:
[----:B-1----:R1:W2:Y:S02]  /*35d70*/  SYNCS.PHASECHK.TRANS64.TRYWAIT P3, [R11+URZ+0x38830], R4 ;  /* 0x038830040b0075a7 */ /* 0x0022a4000806017f */
[----:B--2---:R-:W-:Y:S05]  /*35d80*/  @!P3 NANOSLEEP.SYNCS 0x989680 ;  /* 0x009896800000b95d */ /* 0x004fea0003900000 */
[----:B------:R-:W2:Y:S02]  /*35d90*/  @!P3 SYNCS.PHASECHK.TRANS64 P3, [R11+URZ+0x38830], R4 ;  /* 0x038830040b00b5a7 */ /* 0x000ea4000806007f */
[----:B--2---:R-:W-:Y:S05]  /*35da0*/  @!P3 BRA `(.L_x_2846) ;  /* 0xfffffffc00f0b947 */ /* 0x004fea000383ffff */
[----:B------:R-:W-:Y:S05]  /*35db0*/  BRA `(.L_x_2845) ;  /* 0xfffffe50007c7947 */ /* 0x000fea000383ffff */
.L_x_2851:
[----:B-1----:R1:W2:Y:S02]  /*35dc0*/  SYNCS.PHASECHK.TRANS64.TRYWAIT P3, [R9+URZ+0x38850], R0 ;  /* 0x03885000090075a7 */ /* 0x0022a4000806017f */
[----:B--2---:R-:W-:Y:S05]  /*35dd0*/  @!P3 NANOSLEEP.SYNCS 0x989680 ;  /* 0x009896800000b95d */ /* 0x004fea0003900000 */
[----:B------:R-:W2:Y:S02]  /*35de0*/  @!P3 SYNCS.PHASECHK.TRANS64 P3, [R9+URZ+0x38850], R0 ;  /* 0x038850000900b5a7 */ /* 0x000ea4000806007f */
[----:B--2---:R-:W-:Y:S05]  /*35df0*/  @!P3 BRA `(.L_x_2851) ;  /* 0xfffffffc00f0b947 */ /* 0x004fea000383ffff */
[----:B------:R-:W-:Y:S05]  /*35e00*/  BRA `(.L_x_2850) ;  /* 0xfffffe8800447947 */ /* 0x000fea000383ffff */
.L_x_2859:
[----:B-1----:R1:W2:Y:S02]  /*35e10*/  SYNCS.PHASECHK.TRANS64.TRYWAIT P2, [R4+URZ+0x38830], R5 ;  /* 0x03883005040075a7 */ /* 0x0022a4000804017f */
[----:B--2---:R-:W-:Y:S05]  /*35e20*/  @!P2 NANOSLEEP.SYNCS 0x989680 ;  /* 0x009896800000a95d */ /* 0x004fea0003900000 */
[----:B------:R-:W2:Y:S02]  /*35e30*/  @!P2 SYNCS.PHASECHK.TRANS64 P2, [R4+URZ+0x38830], R5 ;  /* 0x038830050400a5a7 */ /* 0x000ea4000804007f */
[----:B--2---:R-:W-:Y:S05]  /*35e40*/  @!P2 BRA `(.L_x_2859) ;  /* 0xfffffffc00f0a947 */ /* 0x004fea000383ffff */
[----:B------:R-:W-:Y:S05]  /*35e50*/  BRA `(.L_x_2858) ;  /* 0xfffffea4005c7947 */ /* 0x000fea000383ffff */
.L_x_2864:
[----:B-1----:R1:W2:Y:S02]  /*35e60*/  SYNCS.PHASECHK.TRANS64.TRYWAIT P2, [R9+URZ+0x38850], R0 ;  /* 0x03885000090075a7 */ /* 0x0022a4000804017f */
[----:B--2---:R-:W-:Y:S05]  /*35e70*/  @!P2 NANOSLEEP.SYNCS 0x989680 ;  /* 0x009896800000a95d */ /* 0x004fea0003900000 */
[----:B------:R-:W2:Y:S02]  /*35e80*/  @!P2 SYNCS.PHASECHK.TRANS64 P2, [R9+URZ+0x38850], R0 ;  /* 0x038850000900a5a7 */ /* 0x000ea4000804007f */
[----:B--2---:R-:W-:Y:S05]  /*35e90*/  @!P2 BRA `(.L_x_2864) ;  /* 0xfffffffc00f0a947 */ /* 0x004fea000383ffff */
[----:B------:R-:W-:Y:S05]  /*35ea0*/  BRA `(.L_x_2863) ;  /* 0xfffffedc00247947 */ /* 0x000fea000383ffff */
.L_x_2870:
[----:B-1----:R1:W2:Y:S02]  /*35eb0*/  SYNCS.PHASECHK.TRANS64.TRYWAIT P0, [R10+URZ+0x38850], R0 ;  /* 0x038850000a0075a7 */ /* 0x0022a4000800017f */
[----:B--2---:R-:W-:Y:S05]  /*35ec0*/  @!P0 NANOSLEEP.SYNCS 0x989680 ;  /* 0x009896800000895d */ /* 0x004fea0003900000 */
[----:B------:R-:W2:Y:S02]  /*35ed0*/  @!P0 SYNCS.PHASECHK.TRANS64 P0, [R10+URZ+0x38850], R0 ;  /* 0x038850000a0085a7 */ /* 0x000ea4000800007f */
[----:B--2---:R-:W-:Y:S05]  /*35ee0*/  @!P0 BRA `(.L_x_2870) ;  /* 0xfffffffc00f08947 */ /* 0x004fea000383ffff */
[----:B------:R-:W-:Y:S05]  /*35ef0*/  BRA `(.L_x_2869) ;  /* 0xfffffef800747947 */ /* 0x000fea000383ffff */
.L_x_2911:
        /* <DEDUP_REMOVED lines=11> */
.L_x_3134:
[----:B------:R-:W-:Y:S05]  /*35fb0*/  BSYNC B1 ;  /* 0x0000000000017941 */ /* 0x000fea0003800000 */
.L_x_3133:
[----:B------:R-:W-:Y:S05]  /*35fc0*/  BRA `(.L_x_3135) ;  /* 0xffffff6c00947947 */ /* 0x000fea000383ffff */
.L_x_2913:
[----:B------:R-:W-:Y:S01]  /*35fd0*/  BSSY B1, `(.L_x_3136) ;  /* 0x0000006000017945 */ /* 0x000fe20003800000 */
[----:B------:R-:W-:-:S07]  /*35fe0*/  IMAD.MOV.U32 R15, RZ, RZ, -0x1 ;  /* 0xffffffffff0f7424 */ /* 0x000fce00078e00ff */
[----:B0-----:R-:W-:Y:S05]  /*35ff0*/  WARPSYNC.COLLECTIVE R15, `(.L_x_3137) ;  /* 0x000000000f0c7348 */ /* 0x001fea0003c00000 */
[----:B------:R-:W-:Y:S02]  /*36000*/  ELECT P6, UR62, PT ;  /* 0x00000000003e782f */ /* 0x000fe400038c0000 */
[----:B------:R-:W-:Y:S01]  /*36010*/  MOV R14, UR62 ;  /* 0x0000003e000e7c02 */ /* 0x000fe20008000f00 */
[----:B0-----:R-:W-:Y:S10]  /*36020*/  ENDCOLLECTIVE ;  /* 0x000000000000791b */ /* 0x001ff40003800000 */
.L_x_3137:
[----:B------:R-:W-:Y:S05]  /*36030*/  BSYNC B1 ;  /* 0x0000000000017941 */ /* 0x000fea0003800000 */
.L_x_3136:
[----:B------:R-:W-:Y:S01]  /*36040*/  PLOP3.LUT P2, PT, P6, PT, PT, 0x80, 0x0 ;  /* 0x000000000000781c */ /* 0x000fe2000374f070 */
[----:B------:R-:W-:-:S12]  /*36050*/  BRA `(.L_x_2912) ;  /* 0xffffff6c00887947 */ /* 0x000fd8000383ffff */
.L_x_2915:
[----:B0-----:R0:W1:Y:S02]  /*36060*/  SYNCS.PHASECHK.TRANS64.TRYWAIT P0, [R18+URZ+0x38820], R2 ;  /* 0x03882002120075a7 */ /* 0x001064000800017f */
[----:B-1----:R-:W-:Y:S05]  /*36070*/  @!P0 NANOSLEEP.SYNCS 0x989680 ;  /* 0x009896800000895d */ /* 0x002fea0003900000 */
[----:B------:R-:W1:Y:S02]  /*36080*/  @!P0 SYNCS.PHASECHK.TRANS64 P0, [R18+URZ+0x38820], R2 ;  /* 0x03882002120085a7 */ /* 0x000e64000800007f */
[----:B-1----:R-:W-:Y:S05]  /*36090*/  @!P0 BRA `(.L_x_2915) ;  /* 0xfffffffc00f08947 */ /* 0x002fea000383ffff */
[----:B------:R-:W-:Y:S05]  /*360a0*/  BRA `(.L_x_3138) ;  /* 0xffffff6c00987947 */ /* 0x000fea000383ffff */
.L_x_2919:
[----:B-1----:R1:W2:Y:S02]  /*360b0*/  SYNCS.PHASECHK.TRANS64.TRYWAIT P0, [R6+URZ+0x388a0], R8 ;  /* 0x0388a008060075a7 */ /* 0x0022a4000800017f */
[----:B--2---:R-:W-:Y:S05]  /*360c0*/  @!P0 NANOSLEEP.SYNCS 0x989680 ;  /* 0x009896800000895d */ /* 0x004fea0003900000 */
[----:B------:R-:W2:Y:S02]  /*360d0*/  @!P0 SYNCS.PHASECHK.TRANS64 P0, [R6+URZ+0x388a0], R8 ;  /* 0x0388a008060085a7 */ /* 0x000ea4000800007f */
[----:B--2---:R-:W-:Y:S05]  /*360e0*/  @!P0 BRA `(.L_x_2919) ;  /* 0xfffffffc00f08947 */ /* 0x004fea000383ffff */
[----:B------:R-:W-:Y:S05]  /*360f0*/  BRA `(.L_x_3139) ;  /* 0xffffff6c00b87947 */ /* 0x000fea000383ffff */
.L_x_2927:
[----:B0-----:R0:W2:Y:S02]  /*36100*/  SYNCS.PHASECHK.TRANS64.TRYWAIT P0, [R6+URZ+0x388c0], R8 ;  /* 0x0388c008060075a7 */ /* 0x0010a4000800017f */
[----:B--2---:R-:W-:Y:S05]  /*36110*/  @!P0 NANOSLEEP.SYNCS 0x989680 ;  /* 0x009896800000895d */ /* 0x004fea0003900000 */
[----:B------:R-:W2:Y:S02]  /*36120*/  @!P0 SYNCS.PHASECHK.TRANS64 P0, [R6+URZ+0x388c0], R8 ;  /* 0x0388c008060085a7 */ /* 0x000ea4000800007f */
[----:B--2---:R-:W-:Y:S05]  /*36130*/  @!P0 BRA `(.L_x_2927) ;  /* 0xfffffffc00f08947 */ /* 0x004fea000383ffff */
[----:B------:R-:W-:Y:S05]  /*36140*/  BRA `(.L_x_3140) ;  /* 0xffffff7000f47947 */ /* 0x000fea000383ffff */
.L_x_2937:
[----:B0-----:R0:W1:Y:S02]  /*36150*/  SYNCS.PHASECHK.TRANS64.TRYWAIT P0, [R6+URZ+0x388a0], R5 ;  /* 0x0388a005060075a7 */ /* 0x001064000800017f */
[----:B-1----:R-:W-:Y:S05]  /*36160*/  @!P0 NANOSLEEP.SYNCS 0x989680 ;  /* 0x009896800000895d */ /* 0x002fea0003900000 */
[----:B------:R-:W1:Y:S02]  /*36170*/  @!P0 SYNCS.PHASECHK.TRANS64 P0, [R6+URZ+0x388a0], R5 ;  /* 0x0388a005060085a7 */ /* 0x000e64000800007f */
[----:B-1----:R-:W-:Y:S05]  /*36180*/  @!P0 BRA `(.L_x_2937) ;  /* 0xfffffffc00f08947 */ /* 0x002fea000383ffff */
[----:B------:R-:W-:Y:S05]  /*36190*/  BRA `(.L_x_3141) ;  /* 0xffffff78007c7947 */ /* 0x000fea000383ffff */
.L_x_2945:
[----:B-1----:R1:W2:Y:S02]  /*361a0*/  SYNCS.PHASECHK.TRANS64.TRYWAIT P0, [R6+URZ+0x388c0], R5 ;  /* 0x0388c005060075a7 */ /* 0x0022a4000800017f */
[----:B--2---:R-:W-:Y:S05]  /*361b0*/  @!P0 NANOSLEEP.SYNCS 0x989680 ;  /* 0x009896800000895d */ /* 0x004fea0003900000 */
[----:B------:R-:W2:Y:S02]  /*361c0*/  @!P0 SYNCS.PHASECHK.TRANS64 P0, [R6+URZ+0x388c0], R5 ;  /* 0x0388c005060085a7 */ /* 0x000ea4000800007f */
[----:B--2---:R-:W-:Y:S05]  /*361d0*/  @!P0 BRA `(.L_x_2945) ;  /* 0xfffffffc00f08947 */ /* 0x004fea000383ffff */
[----:B------:R-:W-:Y:S05]  /*361e0*/  BRA `(.L_x_3142) ;  /* 0xffffff7c00b47947 */ /* 0x000fea000383ffff */
.L_x_2963:
        /* <DEDUP_REMOVED lines=11> */
.L_x_3144:
[----:B------:R-:W-:Y:S05]  /*362a0*/  BSYNC B0 ;  /* 0x0000000000007941 */ /* 0x000fea0003800000 */
.L_x_3143:
[----:B------:R-:W-:Y:S05]  /*362b0*/  BRA `(.L_x_3145) ;  /* 0xffffff8c006c7947 */ /* 0x000fea000383ffff */
.L_x_2965:
[----:B------:R-:W-:Y:S01]  /*362c0*/  BSSY B0, `(.L_x_3146) ;  /* 0x0000006000007945 */ /* 0x000fe20003800000 */
[----:B------:R-:W-:-:S07]  /*362d0*/  IMAD.MOV.U32 R15, RZ, RZ, -0x1 ;  /* 0xffffffffff0f7424 */ /* 0x000fce00078e00ff */
[----:B0-----:R-:W-:Y:S05]  /*362e0*/  WARPSYNC.COLLECTIVE R15, `(.L_x_3147) ;  /* 0x000000000f0c7348 */ /* 0x001fea0003c00000 */
[----:B------:R-:W-:Y:S02]  /*362f0*/  ELECT P6, UR62, PT ;  /* 0x00000000003e782f */ /* 0x000fe400038c0000 */
[----:B------:R-:W-:Y:S01]  /*36300*/  MOV R14, UR62 ;  /* 0x0000003e000e7c02 */ /* 0x000fe20008000f00 */
[----:B0-----:R-:W-:Y:S10]  /*36310*/  ENDCOLLECTIVE ;  /* 0x000000000000791b */ /* 0x001ff40003800000 */
.L_x_3147:
[----:B------:R-:W-:Y:S05]  /*36320*/  BSYNC B0 ;  /* 0x0000000000007941 */ /* 0x000fea0003800000 */
.L_x_3146:
[----:B------:R-:W-:Y:S05]  /*36330*/  BRA `(.L_x_3148) ;  /* 0xffffff8c00787947 */ /* 0x000fea000383ffff */
.L_x_2967:
[----:B0-----:R0:W1:Y:S02]  /*36340*/  SYNCS.PHASECHK.TRANS64.TRYWAIT P0, [R0+URZ+0x38840], R2 ;  /* 0x03884002000075a7 */ /* 0x001064000800017f */
[----:B-1----:R-:W-:Y:S05]  /*36350*/  @!P0 NANOSLEEP.SYNCS 0x989680 ;  /* 0x009896800000895d */ /* 0x002fea0003900000 */
[----:B------:R-:W1:Y:S02]  /*36360*/  @!P0 SYNCS.PHASECHK.TRANS64 P0, [R0+URZ+0x38840], R2 ;  /* 0x03884002000085a7 */ /* 0x000e64000800007f */
[----:B-1----:R-:W-:Y:S05]  /*36370*/  @!P0 BRA `(.L_x_2967) ;  /* 0xfffffffc00f08947 */ /* 0x002fea000383ffff */
[----:B------:R-:W-:Y:S05]  /*36380*/  BRA `(.L_x_3149) ;  /* 0xffffff8c00dc7947 */ /* 0x000fea000383ffff */
.L_x_2971:
        /* <DEDUP_REMOVED lines=9> */
.L_x_3150:
[----:B------:R-:W-:Y:S02]  /*36420*/  IMAD.MOV.U32 R13, RZ, RZ, R4 ;  /* 0x000000ffff0d7224 */ /* 0x000fe400078e0004 */
[----:B------:R-:W-:-:S07]  /*36430*/  IMAD.MOV.U32 R6, RZ, RZ, R14 ;  /* 0x000000ffff067224 */ /* 0x000fce00078e000e */
[----:B------:R-:W-:Y:S05]  /*36440*/  WARPSYNC.COLLECTIVE R15, `(.L_x_3151) ;  /* 0x000000000f087348 */ /* 0x000fea0003c00000 */
[----:B------:R0:W1:Y:S02]  /*36450*/  SHFL.IDX P6, R14, R13, R12, R11 ;  /* 0x0000000c0d0e7389 */ /* 0x00006400000c000b */
[----:B01----:R-:W-:Y:S01]  /*36460*/  ENDCOLLECTIVE ;  /* 0x000000000000791b */ /* 0x003fe20003800000 */
.L_x_3151:
[----:B------:R-:W-:-:S04]  /*36470*/  LOP3.LUT R5, R5, 0x7f, RZ, 0xc0, !PT ;  /* 0x0000007f05057812 */ /* 0x000fc800078ec0ff */
[----:B------:R-:W-:Y:S01]  /*36480*/  SHF.R.U32.HI R0, RZ, 0x3, R5 ;  /* 0x00000003ff007819 */ /* 0x000fe20000011605 */
[----:B------:R-:W-:Y:S02]  /*36490*/  IMAD R2, R9, R7, RZ ;  /* 0x0000000709027224 */ /* 0x000fe400078e02ff */
[----:B------:R-:W2:Y:S02]  /*364a0*/  LDL R9, [R1+0x2c] ;  /* 0x00002c0001097983 */ /* 0x000ea40000100800 */
[----:B------:R-:W-:Y:S01]  /*364b0*/  IMAD R0, R10, 0x80, R0 ;  /* 0x000000800a007824 */ /* 0x000fe200078e0200 */
        /* <DEDUP_REMOVED lines=22> */
.L_x_3152:
[----:B------:R-:W-:Y:S02]  /*36620*/  IMAD.MOV.U32 R13, RZ, RZ, R4 ;  /* 0x000000ffff0d7224 */ /* 0x000fe400078e0004 */
[----:B------:R-:W-:-:S07]  /*36630*/  IMAD.MOV.U32 R7, RZ, RZ, R14 ;  /* 0x000000ffff077224 */ /* 0x000fce00078e000e */
[----:B------:R-:W-:Y:S05]  /*36640*/  WARPSYNC.COLLECTIVE R15, `(.L_x_3153) ;  /* 0x000000000f087348 */ /* 0x000fea0003c00000 */
[----:B------:R0:W1:Y:S02]  /*36650*/  SHFL.IDX P6, R14, R13, R12, R11 ;  /* 0x0000000c0d0e7389 */ /* 0x00006400000c000b */
[----:B01----:R-:W-:Y:S01]  /*36660*/  ENDCOLLECTIVE ;  /* 0x000000000000791b */ /* 0x003fe20003800000 */
.L_x_3153:
        /* <DEDUP_REMOVED lines=20> */
.L_x_3154:
[----:B------:R-:W-:Y:S02]  /*367b0*/  IMAD.MOV.U32 R13, RZ, RZ, R4 ;  /* 0x000000ffff0d7224 */ /* 0x000fe400078e0004 */
[----:B------:R-:W-:-:S07]  /*367c0*/  IMAD.MOV.U32 R7, RZ, RZ, R14 ;  /* 0x000000ffff077224 */ /* 0x000fce00078e000e */
[----:B------:R-:W-:Y:S05]  /*367d0*/  WARPSYNC.COLLECTIVE R15, `(.L_x_3155) ;  /* 0x000000000f087348 */ /* 0x000fea0003c00000 */
[----:B------:R0:W1:Y:S02]  /*367e0*/  SHFL.IDX P6, R14, R13, R12, R11 ;  /* 0x0000000c0d0e7389 */ /* 0x00006400000c000b */
[----:B01----:R-:W-:Y:S01]  /*367f0*/  ENDCOLLECTIVE ;  /* 0x000000000000791b */ /* 0x003fe20003800000 */
.L_x_3155:
        /* <DEDUP_REMOVED lines=20> */
.L_x_3156:
[----:B------:R-:W-:Y:S02]  /*36940*/  IMAD.MOV.U32 R13, RZ, RZ, R4 ;  /* 0x000000ffff0d7224 */ /* 0x000fe400078e0004 */
[----:B------:R-:W-:-:S07]  /*36950*/  IMAD.MOV.U32 R7, RZ, RZ, R14 ;  /* 0x000000ffff077224 */ /* 0x000fce00078e000e */
[----:B------:R-:W-:Y:S05]  /*36960*/  WARPSYNC.COLLECTIVE R15, `(.L_x_3157) ;  /* 0x000000000f087348 */ /* 0x000fea0003c00000 */
[----:B------:R0:W1:Y:S02]  /*36970*/  SHFL.IDX P6, R14, R13, R12, R11 ;  /* 0x0000000c0d0e7389 */ /* 0x00006400000c000b */
[----:B01----:R-:W-:Y:S01]  /*36980*/  ENDCOLLECTIVE ;  /* 0x000000000000791b */ /* 0x003fe20003800000 */
.L_x_3157:
        /* <DEDUP_REMOVED lines=20> */
.L_x_3158:
[----:B------:R-:W-:Y:S02]  /*36ad0*/  IMAD.MOV.U32 R13, RZ, RZ, R4 ;  /* 0x000000ffff0d7224 */ /* 0x000fe400078e0004 */
[----:B------:R-:W-:-:S07]  /*36ae0*/  IMAD.MOV.U32 R7, RZ, RZ, R14 ;  /* 0x000000ffff077224 */ /* 0x000fce00078e000e */
[----:B------:R-:W-:Y:S05]  /*36af0*/  WARPSYNC.COLLECTIVE R15, `(.L_x_3159) ;  /* 0x000000000f087348 */ /* 0x000fea0003c00000 */
[----:B------:R0:W1:Y:S02]  /*36b00*/  SHFL.IDX P6, R14, R13, R12, R11 ;  /* 0x0000000c0d0e7389 */ /* 0x00006400000c000b */
[----:B01----:R-:W-:Y:S01]  /*36b10*/  ENDCOLLECTIVE ;  /* 0x000000000000791b */ /* 0x003fe20003800000 */
.L_x_3159:
        /* <DEDUP_REMOVED lines=20> */
.L_x_3160:
[----:B------:R-:W-:Y:S02]  /*36c60*/  IMAD.MOV.U32 R13, RZ, RZ, R4 ;  /* 0x000000ffff0d7224 */ /* 0x000fe400078e0004 */
[----:B------:R-:W-:-:S07]  /*36c70*/  IMAD.MOV.U32 R7, RZ, RZ, R14 ;  /* 0x000000ffff077224 */ /* 0x000fce00078e000e */
[----:B------:R-:W-:Y:S05]  /*36c80*/  WARPSYNC.COLLECTIVE R15, `(.L_x_3161) ;  /* 0x000000000f087348 */ /* 0x000fea0003c00000 */
[----:B------:R0:W1:Y:S02]  /*36c90*/  SHFL.IDX P6, R14, R13, R12, R11 ;  /* 0x0000000c0d0e7389 */ /* 0x00006400000c000b */
[----:B01----:R-:W-:Y:S01]  /*36ca0*/  ENDCOLLECTIVE ;  /* 0x000000000000791b */ /* 0x003fe20003800000 */
.L_x_3161:
        /* <DEDUP_REMOVED lines=20> */
.L_x_3162:
[----:B------:R-:W-:Y:S02]  /*36df0*/  IMAD.MOV.U32 R13, RZ, RZ, R4 ;  /* 0x000000ffff0d7224 */ /* 0x000fe400078e0004 */
[----:B------:R-:W-:-:S07]  /*36e00*/  IMAD.MOV.U32 R7, RZ, RZ, R14 ;  /* 0x000000ffff077224 */ /* 0x000fce00078e000e */
[----:B------:R-:W-:Y:S05]  /*36e10*/  WARPSYNC.COLLECTIVE R15, `(.L_x_3163) ;  /* 0x000000000f087348 */ /* 0x000fea0003c00000 */
[----:B------:R0:W1:Y:S02]  /*36e20*/  SHFL.IDX P6, R14, R13, R12, R11 ;  /* 0x0000000c0d0e7389 */ /* 0x00006400000c000b */
[----:B01----:R-:W-:Y:S01]  /*36e30*/  ENDCOLLECTIVE ;  /* 0x000000000000791b */ /* 0x003fe20003800000 */
.L_x_3163:
        /* <DEDUP_REMOVED lines=18> */
.L_x_3164:
[----:B------:R-:W-:Y:S02]  /*36f60*/  IMAD.MOV.U32 R13, RZ, RZ, R4 ;  /* 0x000000ffff0d7224 */ /* 0x000fe400078e0004 */
[----:B------:R-:W-:-:S07]  /*36f70*/  IMAD.MOV.U32 R5, RZ, RZ, R14 ;  /* 0x000000ffff057224 */ /* 0x000fce00078e000e */
[----:B------:R-:W-:Y:S05]  /*36f80*/  WARPSYNC.COLLECTIVE R15, `(.L_x_3165) ;  /* 0x000000000f087348 */ /* 0x000fea0003c00000 */
[----:B------:R0:W1:Y:S02]  /*36f90*/  SHFL.IDX P6, R14, R13, R12, R11 ;  /* 0x0000000c0d0e7389 */ /* 0x00006400000c000b */
[----:B01----:R-:W-:Y:S01]  /*36fa0*/  ENDCOLLECTIVE ;  /* 0x000000000000791b */ /* 0x003fe20003800000 */
.L_x_3165:
[----:B------:R-:W-:Y:S01]  /*36fb0*/  IMAD.MOV.U32 R3, RZ, RZ, R14 ;  /* 0x000000ffff037224 */ /* 0x000fe200078e000e */
[----:B------:R-:W-:Y:S06]  /*36fc0*/  BRA `(.L_x_3166) ;  /* 0xffffff90009c7947 */ /* 0x000fec000383ffff */
.L_x_2976:
[----:B---3--:R3:W4:Y:S02]  /*36fd0*/  SYNCS.PHASECHK.TRANS64.TRYWAIT P0, [R18+URZ+0x38820], R0 ;  /* 0x03882000120075a7 */ /* 0x008724000800017f */
[----:B----4-:R-:W-:Y:S05]  /*36fe0*/  @!P0 NANOSLEEP.SYNCS 0x989680 ;  /* 0x009896800000895d */ /* 0x010fea0003900000 */
[----:B------:R-:W4:Y:S02]  /*36ff0*/  @!P0 SYNCS.PHASECHK.TRANS64 P0, [R18+URZ+0x38820], R0 ;  /* 0x03882000120085a7 */ /* 0x000f24000800007f */
[----:B----4-:R-:W-:Y:S05]  /*37000*/  @!P0 BRA `(.L_x_2976) ;  /* 0xfffffffc00f08947 */ /* 0x010fea000383ffff */
[----:B------:R-:W-:Y:S05]  /*37010*/  BRA `(.L_x_3167) ;  /* 0xffffff9400187947 */ /* 0x000fea000383ffff */
.L_x_2985:
[----:B-1----:R1:W2:Y:S02]  /*37020*/  SYNCS.PHASECHK.TRANS64.TRYWAIT P0, [R3+URZ+0x38840], R2 ;  /* 0x03884002030075a7 */ /* 0x0022a4000800017f */
[----:B--2---:R-:W-:Y:S05]  /*37030*/  @!P0 NANOSLEEP.SYNCS 0x989680 ;  /* 0x009896800000895d */ /* 0x004fea0003900000 */
[----:B------:R-:W2:Y:S02]  /*37040*/  @!P0 SYNCS.PHASECHK.TRANS64 P0, [R3+URZ+0x38840], R2 ;  /* 0x03884002030085a7 */ /* 0x000ea4000800007f */
[----:B--2---:R-:W-:Y:S05]  /*37050*/  @!P0 BRA `(.L_x_2985) ;  /* 0xfffffffc00f08947 */ /* 0x004fea000383ffff */
[----:B------:R-:W-:Y:S05]  /*37060*/  BRA `(.L_x_3168) ;  /* 0xffffff9400f87947 */ /* 0x000fea000383ffff */
.L_x_2993:
[----:B0-----:R0:W1:Y:S02]  /*37070*/  SYNCS.PHASECHK.TRANS64.TRYWAIT P0, [R2+URZ+0x38860], R3 ;  /* 0x03886003020075a7 */ /* 0x001064000800017f */
[----:B-1----:R-:W-:Y:S05]  /*37080*/  @!P0 NANOSLEEP.SYNCS 0x989680 ;  /* 0x009896800000895d */ /* 0x002fea0003900000 */
[----:B------:R-:W1:Y:S02]  /*37090*/  @!P0 SYNCS.PHASECHK.TRANS64 P0, [R2+URZ+0x38860], R3 ;  /* 0x03886003020085a7 */ /* 0x000e64000800007f */
[----:B-1----:R-:W-:Y:S05]  /*370a0*/  @!P0 BRA `(.L_x_2993) ;  /* 0xfffffffc00f08947 */ /* 0x002fea000383ffff */
[----:B------:R-:W-:Y:S05]  /*370b0*/  BRA `(.L_x_3169) ;  /* 0xffffff9c00487947 */ /* 0x000fea000383ffff */
.L_x_3005:
[----:B-1----:R1:W2:Y:S02]  /*370c0*/  SYNCS.PHASECHK.TRANS64.TRYWAIT P0, [R3+URZ+0x38840], R2 ;  /* 0x03884002030075a7 */ /* 0x0022a4000800017f */
[----:B--2---:R-:W-:Y:S05]  /*370d0*/  @!P0 NANOSLEEP.SYNCS 0x989680 ;  /* 0x009896800000895d */ /* 0x004fea0003900000 */
[----:B------:R-:W2:Y:S02]  /*370e0*/  @!P0 SYNCS.PHASECHK.TRANS64 P0, [R3+URZ+0x38840], R2 ;  /* 0x03884002030085a7 */ /* 0x000ea4000800007f */
[----:B--2---:R-:W-:Y:S05]  /*370f0*/  @!P0 BRA `(.L_x_3005) ;  /* 0xfffffffc00f08947 */ /* 0x004fea000383ffff */
[----:B------:R-:W-:Y:S05]  /*37100*/  BRA `(.L_x_3170) ;  /* 0xffffffa4005c7947 */ /* 0x000fea000383ffff */
.L_x_3013:
[----:B0-----:R0:W1:Y:S02]  /*37110*/  SYNCS.PHASECHK.TRANS64.TRYWAIT P0, [R2+URZ+0x38860], R3 ;  /* 0x03886003020075a7 */ /* 0x001064000800017f */
[----:B-1----:R-:W-:Y:S05]  /*37120*/  @!P0 NANOSLEEP.SYNCS 0x989680 ;  /* 0x009896800000895d */ /* 0x002fea0003900000 */
[----:B------:R-:W1:Y:S02]  /*37130*/  @!P0 SYNCS.PHASECHK.TRANS64 P0, [R2+URZ+0x38860], R3 ;  /* 0x03886003020085a7 */ /* 0x000e64000800007f */
[----:B-1----:R-:W-:Y:S05]  /*37140*/  @!P0 BRA `(.L_x_3013) ;  /* 0xfffffffc00f08947 */ /* 0x002fea000383ffff */
[----:B------:R-:W-:Y:S05]  /*37150*/  BRA `(.L_x_3171) ;  /* 0xffffffa800ac7947 */ /* 0x000fea000383ffff */
.L_x_3025:
[----:B--2---:R2:W3:Y:S02]  /*37160*/  SYNCS.PHASECHK.TRANS64.TRYWAIT P0, [R3+URZ+0x38840], R2 ;  /* 0x03884002030075a7 */ /* 0x0044e4000800017f */
[----:B---3--:R-:W-:Y:S05]  /*37170*/  @!P0 NANOSLEEP.SYNCS 0x989680 ;  /* 0x009896800000895d */ /* 0x008fea0003900000 */
[----:B------:R-:W3:Y:S02]  /*37180*/  @!P0 SYNCS.PHASECHK.TRANS64 P0, [R3+URZ+0x38840], R2 ;  /* 0x03884002030085a7 */ /* 0x000ee4000800007f */
[----:B---3--:R-:W-:Y:S05]  /*37190*/  @!P0 BRA `(.L_x_3025) ;  /* 0xfffffffc00f08947 */ /* 0x008fea000383ffff */
[----:B------:R-:W-:Y:S05]  /*371a0*/  BRA `(.L_x_3172) ;  /* 0xffffffb000987947 */ /* 0x000fea000383ffff */
.L_x_3033:
[----:B0-----:R0:W1:Y:S02]  /*371b0*/  SYNCS.PHASECHK.TRANS64.TRYWAIT P0, [R2+URZ+0x38860], R5 ;  /* 0x03886005020075a7 */ /* 0x001064000800017f */
[----:B-1----:R-:W-:Y:S05]  /*371c0*/  @!P0 NANOSLEEP.SYNCS 0x989680 ;  /* 0x009896800000895d */ /* 0x002fea0003900000 */
[----:B------:R-:W1:Y:S02]  /*371d0*/  @!P0 SYNCS.PHASECHK.TRANS64 P0, [R2+URZ+0x38860], R5 ;  /* 0x03886005020085a7 */ /* 0x000e64000800007f */
[----:B-1----:R-:W-:Y:S05]  /*371e0*/  @!P0 BRA `(.L_x_3033) ;  /* 0xfffffffc00f08947 */ /* 0x002fea000383ffff */
[----:B------:R-:W-:Y:S05]  /*371f0*/  BRA `(.L_x_3173) ;  /* 0xffffffb400e47947 */ /* 0x000fea000383ffff */
.L_x_3047:
[----:B--2---:R2:W3:Y:S02]  /*37200*/  SYNCS.PHASECHK.TRANS64.TRYWAIT P0, [R0+URZ+0x38860], R2 ;  /* 0x03886002000075a7 */ /* 0x0044e4000800017f */
[----:B---3--:R-:W-:Y:S05]  /*37210*/  @!P0 NANOSLEEP.SYNCS 0x989680 ;  /* 0x009896800000895d */ /* 0x008fea0003900000 */
[----:B------:R-:W3:Y:S02]  /*37220*/  @!P0 SYNCS.PHASECHK.TRANS64 P0, [R0+URZ+0x38860], R2 ;  /* 0x03886002000085a7 */ /* 0x000ee4000800007f */
[----:B---3--:R-:W-:Y:S05]  /*37230*/  @!P0 BRA `(.L_x_3047) ;  /* 0xfffffffc00f08947 */ /* 0x008fea000383ffff */
[----:B------:R-:W-:Y:S05]  /*37240*/  BRA `(.L_x_3174) ;  /* 0xffffffbc00b87947 */ /* 0x000fea000383ffff */
.L_x_3057:
[----:B------:R-:W3:Y:S01]  /*37250*/  LDL R0, [R1] ;  /* 0x0000000001007983 */ /* 0x000ee20000100800 */
        /* <DEDUP_REMOVED lines=8> */
.L_x_3176:
[----:B------:R-:W-:Y:S05]  /*372e0*/  BSYNC B0 ;  /* 0x0000000000007941 */ /* 0x000fea0003800000 */
.L_x_3175:
        /* <DEDUP_REMOVED lines=10> */
.L_x_3177:
        /* <DEDUP_REMOVED lines=25> */
.L_x_3178:
        /* <DEDUP_REMOVED lines=9> */
.L_x_3179:
        /* <DEDUP_REMOVED lines=8> */
.L_x_3180:
        /* <DEDUP_REMOVED lines=8> */
.L_x_3181:
        /* <DEDUP_REMOVED lines=8> */
.L_x_3182:
        /* <DEDUP_REMOVED lines=9> */
.L_x_3183:
[----:B------:R-:W-:Y:S01]  /*377c0*/  IMAD.MOV.U32 R9, RZ, RZ, R14 ;  /* 0x000000ffff097224 */ /* 0x000fe200078e000e */
[----:B------:R-:W-:Y:S06]  /*377d0*/  BRA `(.L_x_3184) ;  /* 0xffffffc000b87947 */ /* 0x000fec000383ffff */
.L_x_3060:
        /* <DEDUP_REMOVED lines=8> */
.L_x_3186:
[----:B------:R-:W-:Y:S05]  /*37860*/  BSYNC B0 ;  /* 0x0000000000007941 */ /* 0x000fea0003800000 */
.L_x_3185:
        /* <DEDUP_REMOVED lines=12> */
.L_x_3187:
        /* <DEDUP_REMOVED lines=8> */
.L_x_3188:
        /* <DEDUP_REMOVED lines=8> */
.L_x_3189:
        /* <DEDUP_REMOVED lines=8> */
.L_x_3190:
        /* <DEDUP_REMOVED lines=9> */
.L_x_3191:
[----:B------:R-:W-:Y:S01]  /*37b40*/  IMAD.MOV.U32 R9, RZ, RZ, R14 ;  /* 0x000000ffff097224 */ /* 0x000fe200078e000e */
[----:B------:R-:W-:Y:S06]  /*37b50*/  BRA `(.L_x_3192) ;  /* 0xffffffc0008c7947 */ /* 0x000fec000383ffff */
.L_x_3062:
[----:B------:R-:W-:Y:S01]  /*37b60*/  BSSY B0, `(.L_x_3193) ;  /* 0x0000006000007945 */ /* 0x000fe20003800000 */
[----:B------:R-:W-:Y:S01]  /*37b70*/  PLOP3.LUT P6, PT, P6, PT, PT, 0x8, 0x0 ;  /* 0x000000000000781c */ /* 0x000fe200037ce170 */
[----:B------:R-:W-:-:S12]  /*37b80*/  IMAD.MOV.U32 R15, RZ, RZ, -0x1 ;  /* 0xffffffffff0f7424 */ /* 0x000fd800078e00ff */
[----:B0-----:R-:W-:Y:S05]  /*37b90*/  WARPSYNC.COLLECTIVE R15, `(.L_x_3194) ;  /* 0x000000000f087348 */ /* 0x001fea0003c00000 */
[----:B------:R-:W-:Y:S01]  /*37ba0*/  VOTE.ANY R14, PT, P6 ;  /* 0x00000000000e7806 */ /* 0x000fe200030e0100 */
[----:B0-----:R-:W-:Y:S06]  /*37bb0*/  ENDCOLLECTIVE ;  /* 0x000000000000791b */ /* 0x001fec0003800000 */
.L_x_3194:
[----:B------:R-:W-:Y:S05]  /*37bc0*/  BSYNC B0 ;  /* 0x0000000000007941 */ /* 0x000fea0003800000 */
.L_x_3193:
        /* <DEDUP_REMOVED lines=10> */
.L_x_3195:
[----:B------:R-:W-:Y:S02]  /*37c70*/  IMAD.MOV.U32 R13, RZ, RZ, R6 ;  /* 0x000000ffff0d7224 */ /* 0x000fe400078e0006 */
[----:B------:R-:W-:-:S07]  /*37c80*/  IMAD.MOV.U32 R4, RZ, RZ, R14 ;  /* 0x000000ffff047224 */ /* 0x000fce00078e000e */
[----:B------:R-:W-:Y:S05]  /*37c90*/  WARPSYNC.COLLECTIVE R15, `(.L_x_3196) ;  /* 0x000000000f087348 */ /* 0x000fea0003c00000 */
[----:B------:R0:W1:Y:S02]  /*37ca0*/  SHFL.IDX P6, R14, R13, R12, R11 ;  /* 0x0000000c0d0e7389 */ /* 0x00006400000c000b */
[----:B01----:R-:W-:Y:S01]  /*37cb0*/  ENDCOLLECTIVE ;  /* 0x000000000000791b */ /* 0x003fe20003800000 */
.L_x_3196:
[----:B------:R-:W-:Y:S02]  /*37cc0*/  IMAD.MOV.U32 R6, RZ, RZ, R14 ;  /* 0x000000ffff067224 */ /* 0x000fe400078e000e */
[----:B------:R-:W-:-:S05]  /*37cd0*/  IMAD.IADD R10, R3, 0x1, R10 ;  /* 0x00000001030a7824 */ /* 0x000fca00078e020a */
[----:B------:R0:W-:Y:S01]  /*37ce0*/  STL [R1+0xc], R10 ;  /* 0x00000c0a01007387 */ /* 0x0001e20000100800 */
[----:B------:R-:W-:Y:S05]  /*37cf0*/  BRA `(.L_x_3197) ;  /* 0xffffffc0006c7947 */ /* 0x000fea000383ffff */
.L_x_3064:
[----:B------:R-:W-:Y:S01]  /*37d00*/  BSSY B0, `(.L_x_3198) ;  /* 0x0000008000007945 */ /* 0x000fe20003800000 */
[----:B------:R-:W-:Y:S02]  /*37d10*/  IMAD.MOV.U32 R13, RZ, RZ, R7 ;  /* 0x000000ffff0d7224 */ /* 0x000fe400078e0007 */
[----:B------:R-:W-:Y:S02]  /*37d20*/  IMAD.MOV.U32 R12, RZ, RZ, R3 ;  /* 0x000000ffff0c7224 */ /* 0x000fe400078e0003 */
[----:B------:R-:W-:Y:S02]  /*37d30*/  IMAD.MOV.U32 R11, RZ, RZ, 0x1f ;  /* 0x0000001fff0b7424 */ /* 0x000fe400078e00ff */
[----:B------:R-:W-:-:S07]  /*37d40*/  IMAD.MOV.U32 R15, RZ, RZ, -0x1 ;  /* 0xffffffffff0f7424 */ /* 0x000fce00078e00ff */
[----:B0-----:R-:W-:Y:S05]  /*37d50*/  WARPSYNC.COLLECTIVE R15, `(.L_x_3199) ;  /* 0x000000000f087348 */ /* 0x001fea0003c00000 */
[----:B------:R1:W2:Y:S02]  /*37d60*/  SHFL.IDX P6, R14, R13, R12, R11 ;  /* 0x0000000c0d0e7389 */ /* 0x0002a400000c000b */
[----:B012---:R-:W-:Y:S01]  /*37d70*/  ENDCOLLECTIVE ;  /* 0x000000000000791b */ /* 0x007fe20003800000 */
.L_x_3199:
[----:B------:R-:W-:Y:S05]  /*37d80*/  BSYNC B0 ;  /* 0x0000000000007941 */ /* 0x000fea0003800000 */
.L_x_3198:
[----:B------:R-:W-:Y:S01]  /*37d90*/  IMAD.MOV.U32 R3, RZ, RZ, R14 ;  /* 0x000000ffff037224 */ /* 0x000fe200078e000e */
[----:B------:R-:W-:Y:S06]  /*37da0*/  BRA `(.L_x_3200) ;  /* 0xffffffc000587947 */ /* 0x000fec000383ffff */
.L_x_3070:
[----:B0-----:R0:W1:Y:S02]  /*37db0*/  SYNCS.PHASECHK.TRANS64.TRYWAIT P0, [R0+URZ+0x38820], R3 ;  /* 0x03882003000075a7 */ /* 0x001064000800017f */
[----:B-1----:R-:W-:Y:S05]  /*37dc0*/  @!P0 NANOSLEEP.SYNCS 0x989680 ;  /* 0x009896800000895d */ /* 0x002fea0003900000 */
[----:B------:R-:W1:Y:S02]  /*37dd0*/  @!P0 SYNCS.PHASECHK.TRANS64 P0, [R0+URZ+0x38820], R3 ;  /* 0x03882003000085a7 */ /* 0x000e64000800007f */
[----:B-1----:R-:W-:Y:S05]  /*37de0*/  @!P0 BRA `(.L_x_3070) ;  /* 0xfffffffc00f08947 */ /* 0x002fea000383ffff */
[----:B------:R-:W-:Y:S05]  /*37df0*/  BRA `(.L_x_3201) ;  /* 0xffffffc800f87947 */ /* 0x000fea000383ffff */
.L_x_3071:
        /* <DEDUP_REMOVED lines=11> */
.L_x_3203:
[----:B------:R-:W-:Y:S05]  /*37eb0*/  BSYNC B0 ;  /* 0x0000000000007941 */ /* 0x000fea0003800000 */
.L_x_3202:
[----:B------:R-:W-:Y:S05]  /*37ec0*/  BRA `(.L_x_3204) ;  /* 0xffffffc800e07947 */ /* 0x000fea000383ffff */
.L_x_3072:
[----:B------:R-:W-:Y:S01]  /*37ed0*/  BSSY B0, `(.L_x_3205) ;  /* 0x0000006000007945 */ /* 0x000fe20003800000 */
[----:B------:R-:W-:-:S07]  /*37ee0*/  IMAD.MOV.U32 R15, RZ, RZ, -0x1 ;  /* 0xffffffffff0f7424 */ /* 0x000fce00078e00ff */
[----:B01----:R-:W-:Y:S05]  /*37ef0*/  WARPSYNC.COLLECTIVE R15, `(.L_x_3206) ;  /* 0x000000000f0c7348 */ /* 0x003fea0003c00000 */
[----:B------:R-:W-:Y:S02]  /*37f00*/  ELECT P6, UR62, PT ;  /* 0x00000000003e782f */ /* 0x000fe400038c0000 */
[----:B------:R-:W-:Y:S01]  /*37f10*/  MOV R14, UR62 ;  /* 0x0000003e000e7c02 */ /* 0x000fe20008000f00 */
[----:B01----:R-:W-:Y:S10]  /*37f20*/  ENDCOLLECTIVE ;  /* 0x000000000000791b */ /* 0x003ff40003800000 */
.L_x_3206:
[----:B------:R-:W-:Y:S05]  /*37f30*/  BSYNC B0 ;  /* 0x0000000000007941 */ /* 0x000fea0003800000 */
.L_x_3205:
[----:B------:R-:W-:Y:S05]  /*37f40*/  BRA `(.L_x_3207) ;  /* 0xffffffc800d47947 */ /* 0x000fea000383ffff */
.L_x_3074:
[----:B0-----:R0:W1:Y:S02]  /*37f50*/  SYNCS.PHASECHK.TRANS64.TRYWAIT P0, [R6+URZ], R5 ;  /* 0x00000005060075a7 */ /* 0x001064000800017f */
[----:B-1----:R-:W-:Y:S05]  /*37f60*/  @!P0 NANOSLEEP.SYNCS 0x989680 ;  /* 0x009896800000895d */ /* 0x002fea0003900000 */
[----:B------:R-:W1:Y:S02]  /*37f70*/  @!P0 SYNCS.PHASECHK.TRANS64 P0, [R6+URZ], R5 ;  /* 0x00000005060085a7 */ /* 0x000e64000800007f */
[----:B-1----:R-:W-:Y:S05]  /*37f80*/  @!P0 BRA `(.L_x_3074) ;  /* 0xfffffffc00f08947 */ /* 0x002fea000383ffff */
[----:B------:R-:W-:Y:S05]  /*37f90*/  BRA `(.L_x_3208) ;  /* 0xffffffcc00147947 */ /* 0x000fea000383ffff */
.L_x_3075:
[----:B-1----:R1:W2:Y:S02]  /*37fa0*/  SYNCS.PHASECHK.TRANS64.TRYWAIT P0, [R7+URZ], R2 ;  /* 0x00000002070075a7 */ /* 0x0022a4000800017f */
[----:B--2---:R-:W-:Y:S05]  /*37fb0*/  @!P0 NANOSLEEP.SYNCS 0x989680 ;  /* 0x009896800000895d */ /* 0x004fea0003900000 */
[----:B------:R-:W2:Y:S02]  /*37fc0*/  @!P0 SYNCS.PHASECHK.TRANS64 P0, [R7+URZ], R2 ;  /* 0x00000002070085a7 */ /* 0x000ea4000800007f */
[----:B--2---:R-:W-:Y:S05]  /*37fd0*/  @!P0 BRA `(.L_x_3075) ;  /* 0xfffffffc00f08947 */ /* 0x004fea000383ffff */
[----:B------:R-:W-:Y:S05]  /*37fe0*/  BRA `(.L_x_3209) ;  /* 0xffffffcc00087947 */ /* 0x000fea000383ffff */
.L_x_3077:
[----:B--2---:R2:W3:Y:S02]  /*37ff0*/  SYNCS.PHASECHK.TRANS64.TRYWAIT P0, [R4+URZ], R5 ;  /* 0x00000005040075a7 */ /* 0x0044e4000800017f */
[----:B---3--:R-:W-:Y:S05]  /*38000*/  @!P0 NANOSLEEP.SYNCS 0x989680 ;  /* 0x009896800000895d */ /* 0x008fea0003900000 */
[----:B------:R-:W3:Y:S02]  /*38010*/  @!P0 SYNCS.PHASECHK.TRANS64 P0, [R4+URZ], R5 ;  /* 0x00000005040085a7 */ /* 0x000ee4000800007f */
[----:B---3--:R-:W-:Y:S05]  /*38020*/  @!P0 BRA `(.L_x_3077) ;  /* 0xfffffffc00f08947 */ /* 0x008fea000383ffff */
[----:B------:R-:W-:Y:S05]  /*38030*/  BRA `(.L_x_3210) ;  /* 0xffffffcc000c7947 */ /* 0x000fea000383ffff */
.L_x_3211:
        /* <DEDUP_REMOVED lines=12> */
.L_x_14840:


//--------------------- .text._ZN7cutlass13device_kernelIN5flash11enable_sm90INS1_16FlashAttnFwdSm90INS1_25CollectiveMainloopFwdSm90ILi2EN4cute5tupleIJNS5_1CILi1EEES8_S8_EEENS6_IJNS7_ILi128EEENS7_ILi112EEENS7_ILi192EEEEEELi192ENS_10bfloat16_tEfNS_4arch4Sm90ELb0ELb0ELb1ELb0ELb0ELb0ELb0ELb1ELb1ELb1ELb1ELb0EEENS1_21CollectiveEpilogueFwdINS6_IJSA_SC_SB_EEES9_SE_SG_Li256ELb0ELb1ELb1ELb0EEENS1_19SingleTileSchedulerILb0ELb1ELb1ELi128EEEEEEEEEvNT_6ParamsE --------------------------
	.section	.text._ZN7cutlass13device_kernelIN5flash11enable_sm90INS1_16FlashAttnFwdSm90INS1_25CollectiveMainloopFwdSm90ILi2EN4cute5tupleIJNS5_1CILi1EEES8_S8_EEENS6_IJNS7_ILi128EEENS7_ILi112EEENS7_ILi192EEEEEELi192ENS_10bfloat16_tEfNS_4arch4Sm90ELb0ELb0ELb1ELb0ELb0ELb0ELb0ELb1ELb1ELb1ELb1ELb0EEENS1_21CollectiveEpilogueFwdINS6_IJSA_SC_SB_EEES9_SE_SG_Li256ELb0ELb1ELb1ELb0EEENS1_19SingleTileSchedulerILb0ELb1ELb1ELi128EEEEEEEEEvNT_6ParamsE,"ax",@progbits
	.align	128
.text._ZN7cutlass13device_kernelIN5flash11enable_sm90INS1_16FlashAttnFwdSm90INS1_25CollectiveMainloopFwdSm90ILi2EN4cute5tupleIJNS5_1CILi1EEES8_S8_EEENS6_IJNS7_ILi128EEENS7_ILi112EEENS7_ILi192EEEEEELi192ENS_10bfloat16_tEfNS_4arch4Sm90ELb0ELb0ELb1ELb0ELb0ELb0ELb0ELb1ELb1ELb1ELb1ELb0EEENS1_21CollectiveEpilogueFwdINS6_IJSA_SC_SB_EEES9_SE_SG_Li256ELb0ELb1ELb1ELb0EEENS1_19SingleTileSchedulerILb0ELb1ELb1ELi128EEEEEEEEEvNT_6ParamsE:
        .type           _ZN7cutlass13device_kernelIN5flash11enable_sm90INS1_16FlashAttnFwdSm90INS1_25CollectiveMainloopFwdSm90ILi2EN4cute5tupleIJNS5_1CILi1EEES8_S8_EEENS6_IJNS7_ILi128EEENS7_ILi112EEENS7_ILi192EEEEEELi192ENS_10bfloat16_tEfNS_4arch4Sm90ELb0ELb0ELb1ELb0ELb0ELb0ELb0ELb1ELb1ELb1ELb1ELb0EEENS1_21CollectiveEpilogueFwdINS6_IJSA_SC_SB_EEES9_SE_SG_Li256ELb0ELb1ELb1ELb0EEENS1_19SingleTileSchedulerILb0ELb1ELb1ELi128EEEEEEEEEvNT_6ParamsE,@function
        .size           _ZN7cutlass13device_kernelIN5flash11enable_sm90INS1_16FlashAttnFwdSm90INS1_25CollectiveMainloopFwdSm90ILi2EN4cute5tupleIJNS5_1CILi1EEES8_S8_EEENS6_IJNS7_ILi128EEENS7_ILi112EEENS7_ILi192EEEEEELi192ENS_10bfloat16_tEfNS_4arch4Sm90ELb0ELb0ELb1ELb0ELb0ELb0ELb0ELb1ELb1ELb1ELb1ELb0EEENS1_21CollectiveEpilogueFwdINS6_IJSA_SC_SB_EEES9_SE_SG_Li256ELb0ELb1ELb1ELb0EEENS1_19SingleTileSchedulerILb0ELb1ELb1ELi128EEEEEEEEEvNT_6ParamsE,(.L_x_14841 - _ZN7cutlass13device_kernelIN5flash11enable_sm90INS1_16FlashAttnFwdSm90INS1_25CollectiveMainloopFwdSm90ILi2EN4cute5tupleIJNS5_1CILi1EEES8_S8_EEENS6_IJNS7_ILi128EEENS7_ILi112EEENS7_ILi192EEEEEELi192ENS_10bfloat16_tEfNS_4arch4Sm90ELb0ELb0ELb1ELb0ELb0ELb0ELb0ELb1ELb1ELb1ELb1ELb0EEENS1_21CollectiveEpilogueFwdINS6_IJSA_SC_SB_EEES9_SE_SG_Li256ELb0ELb1ELb1ELb0EEENS1_19SingleTileSchedulerILb0ELb1ELb1ELi128EEEEEEEEEvNT_6ParamsE)
        .other          _ZN7cutlass13device_kernelIN5flash11enable_sm90INS1_16FlashAttnFwdSm90INS1_25CollectiveMainloopFwdSm90ILi2EN4cute5tupleIJNS5_1CILi1EEES8_S8_EEENS6_IJNS7_ILi128EEENS7_ILi112EEENS7_ILi192EEEEEELi192ENS_10bfloat16_tEfNS_4arch4Sm90ELb0ELb0ELb1ELb0ELb0ELb0ELb0ELb1ELb1ELb1ELb1ELb0EEENS1_21CollectiveEpilogueFwdINS6_IJSA_SC_SB_EEES9_SE_SG_Li256ELb0ELb1ELb1ELb0EEENS1_19SingleTileSchedulerILb0ELb1ELb1ELi128EEEEEEEEEvNT_6ParamsE,@"STO_CUDA_ENTRY STV_DEFAULT"
_ZN7cutlass13device_kernelIN5flash11enable_sm90INS1_16FlashAttnFwdSm90INS1_25CollectiveMainloopFwdSm90ILi2EN4cute5tupleIJNS5_1CILi1EEES8_S8_EEENS6_IJNS7_ILi128EEENS7_ILi112EEENS7_ILi192EEEEEELi192ENS_10bfloat16_tEfNS_4arch4Sm90ELb0ELb0ELb1ELb0ELb0ELb0ELb0ELb1ELb1ELb1ELb1ELb0EEENS1_21CollectiveEpilogueFwdINS6_IJSA_SC_SB_EEES9_SE_SG_Li256ELb0ELb1ELb1ELb0EEENS1_19SingleTileSchedulerILb0ELb1ELb1ELi128EEEEEEEEEvNT_6ParamsE:
        /* <DEDUP_REMOVED lines=18> */
.L_x_3213:
[----:B------:R-:W-:Y:S05]  /*0120*/  BSYNC B0 ;  /* 0x0000000000007941 */ /* 0x000fea0003800000 */
.L_x_3212:
        /* <DEDUP_REMOVED lines=41> */
.L_x_3214:
        /* <DEDUP_REMOVED lines=22> */
.L_x_3215:
        /* <DEDUP_REMOVED lines=18> */
.L_x_3216:
        /* <DEDUP_REMOVED lines=22> */
.L_x_3217:
        /* <DEDUP_REMOVED lines=22> */
.L_x_3218:
        /* <DEDUP_REMOVED lines=9> */
.L_x_3221:
        /* <DEDUP_REMOVED lines=14> */
[----:B--2---:R-:W-:Y:S01]  /*0a70*/  ISETP.LE.AND P0, PT, RZ, UR8, PT ;  /* 0x00000008ff007c0c */ /* 0x004fe2000bf03270 */
[----:B------:R-:W-:Y:S02]  /*0a80*/  UIADD3 UR4, -UR10, URZ, URZ ;  /* 0x0000003f0a047290 */ /* 0x000fe4000fffe13f */
[----:B------:R-:W-:-:S02]  /*0a90*/  IMAD.U32 R18, RZ, RZ, UR10 ;  /* 0x0000000aff127e24 */ /* 0x000fc4000f8e00ff */
[----:B------:R-:W-:-:S08]  /*0aa0*/  UIMAD UR7, UR7, UR4, UR6 ;  /* 0x00000004070772a4 */ /* 0x000fd0000f8e0206 */
[----:B------:R-:W-:Y:S05]  /*0ab0*/  @!P0 BRA `(.L_x_3222) ;  /* 0x0000011400e08947 */ /* 0x000fea0003800000 */
[----:B------:R-:W-:Y:S01]  /*0ac0*/  ULDC.64 UR4, c[0x0][0x418] ;  /* 0x0001060000047ab9 */ /* 0x000fe20000000a00 */
[----:B------:R-:W-:Y:S01]  /*0ad0*/  ULDC UR39, c[0x0][0x424] ;  /* 0x0001090000277ab9 */ /* 0x000fe20000000800 */
[----:B------:R-:W-:Y:S02]  /*0ae0*/  UISETP.NE.U32.AND UP0, UPT, UR4, URZ, UPT ;  /* 0x0000003f0400728c */ /* 0x000fe4000bf05070 */
[----:B------:R-:W-:Y:S02]  /*0af0*/  ULOP3.LUT UR9, UR7, 0xffff, URZ, 0xc0, !UPT ;  /* 0x0000ffff07097892 */ /* 0x000fe4000f8ec03f */
[----:B------:R-:W-:Y:S01]  /*0b00*/  UISETP.NE.AND.EX UP0, UPT, UR5, URZ, UPT, UP0 ;  /* 0x0000003f0500728c */ /* 0x000fe2000bf05300 */
[----:B------:R-:W-:-:S03]  /*0b10*/  ULDC UR4, c[0x0][0x2f0] ;  /* 0x0000bc0000047ab9 */ /* 0x000fc60000000800 */
[----:B------:R-:W-:-:S04]  /*0b20*/  USEL UR39, UR39, 0x1, UP0 ;  /* 0x0000000127277887 */ /* 0x000fc80008000000 */
[----:B------:R-:W-:-:S03]  /*0b30*/  UIMAD UR39, UR39, UR4, URZ ;  /* 0x00000004272772a4 */ /* 0x000fc6000f8e023f */
[----:B------:R-:W-:Y:S01]  /*0b40*/  UMOV UR4, URZ ;  /* 0x0000003f00047c82 */ /* 0x000fe20008000000 */
[----:B------:R-:W-:Y:S02]  /*0b50*/  UISETP.GE.AND UP0, UPT, UR39, 0x1, UPT ;  /* 0x000000012700788c */ /* 0x000fe4000bf06270 */
[----:B------:R-:W-:-:S04]  /*0b60*/  UIADD3 UR5, UR39, 0x6f, URZ ;  /* 0x0000006f27057890 */ /* 0x000fc8000fffe03f */
[----:B------:R-:W-:Y:S01]  /*0b70*/  PLOP3.LUT P0, PT, PT, PT, UP0, 0x80, 0x0 ;  /* 0x000000000000781c */ /* 0x000fe20003f0f008 */
[----:B------:R-:W-:-:S04]  /*0b80*/  UIMAD.WIDE UR4, UR5, -0x6db6db6d, UR4 ;  /* 0x92492493050478a5 */ /* 0x000fc8000f8e0204 */
[----:B------:R-:W-:-:S03]  /*0b90*/  USHF.R.U32.HI UR6, URZ, 0x1f, UR5 ;  /* 0x0000001f3f067899 */ /* 0x000fc60008011605 */
[----:B------:R-:W-:Y:S01]  /*0ba0*/  UMOV UR4, URZ ;  /* 0x0000003f00047c82 */ /* 0x000fe20008000000 */
[----:B------:R-:W-:-:S04]  /*0bb0*/  ULEA.HI.SX32 UR6, UR5, UR6, 0x1a ;  /* 0x0000000605067291 */ /* 0x000fc8000f8fd23f */
[----:B------:R-:W-:Y:S08]  /*0bc0*/  @!P0 BRA `(.L_x_3223) ;  /* 0x0000000000908947 */ /* 0x000ff00003800000 */
[----:B------:R-:W-:Y:S01]  /*0bd0*/  USHF.R.U32.HI UR7, URZ, 0x10, UR7 ;  /* 0x000000103f077899 */ /* 0x000fe20008011607 */
[----:B------:R-:W-:-:S03]  /*0be0*/  UMOV UR4, URZ ;  /* 0x0000003f00047c82 */ /* 0x000fc60008000000 */
[----:B------:R-:W-:-:S11]  /*0bf0*/  UISETP.NE.AND UP0, UPT, UR7, URZ, UPT ;  /* 0x0000003f0700728c */ /* 0x000fd6000bf05270 */
[----:B------:R-:W-:Y:S02]  /*0c00*/  @!UP0 ULDC UR7, c[0x0][0x9f0] ;  /* 0x00027c0000078ab9 */ /* 0x000fe40000000800 */
[----:B------:R-:W-:Y:S01]  /*0c10*/  MOV R3, UR7 ;  /* 0x0000000700037c02 */ /* 0x000fe20008000f00 */
[----:B------:R-:W-:-:S03]  /*0c20*/  UIADD3 UR8, UR6, -0x1, UR7 ;  /* 0xffffffff06087890 */ /* 0x000fc6000fffe007 */
[-C--:B------:R-:W-:Y:S02]  /*0c30*/  IABS R0, R3.reuse ;  /* 0x0000000300007213 */ /* 0x080fe40000000000 */
[----:B------:R-:W-:Y:S01]  /*0c40*/  IABS R5, R3 ;  /* 0x0000000300057213 */ /* 0x000fe20000000000 */
[----:B------:R-:W-:Y:S01]  /*0c50*/  IMAD.U32 R4, RZ, RZ, UR8 ;  /* 0x00000008ff047e24 */ /* 0x000fe2000f8e00ff */
[----:B------:R-:W-:Y:S01]  /*0c60*/  R2UR UR12, R0 ;  /* 0x00000000000c72ca */ /* 0x000fe200000e0000 */
[----:B------:R-:W-:-:S03]  /*0c70*/  ULOP3.LUT UR8, UR8, UR7, URZ, 0x3c, !UPT ;  /* 0x0000000708087292 */ /* 0x000fc6000f8e3c3f */
[----:B------:R-:W-:-:S05]  /*0c80*/  IABS R4, R4 ;  /* 0x0000000400047213 */ /* 0x000fca0000000000 */
[----:B------:R-:W-:-:S04]  /*0c90*/  IMAD.MOV.U32 R3, RZ, RZ, R4 ;  /* 0x000000ffff037224 */ /* 0x000fc800078e0004 */
[----:B------:R-:W1:Y:S01]  /*0ca0*/  I2F.RP R0, UR12 ;  /* 0x0000000c00007d06 */ /* 0x000e620008209400 */
[----:B------:R-:W-:-:S07]  /*0cb0*/  R2UR UR11, R3 ;  /* 0x00000000030b72ca */ /* 0x000fce00000e0000 */
[----:B-1----:R-:W0:Y:S02]  /*0cc0*/  MUFU.RCP R0, R0 ;  /* 0x0000000000007308 */ /* 0x002e240000001000 */
[----:B0-----:R-:W-:Y:S01]  /*0cd0*/  VIADD R2, R0, 0xffffffe ;  /* 0x0ffffffe00027836 */ /* 0x001fe20000000000 */
[----:B------:R-:W-:-:S05]  /*0ce0*/  IADD3 R0, RZ, -R5, RZ ;  /* 0x80000005ff007210 */ /* 0x000fca0007ffe0ff */
        /* <DEDUP_REMOVED lines=18> */
.L_x_3223:
[----:B------:R-:W-:Y:S01]  /*0e10*/  UIMAD UR5, UR9, UR4, URZ ;  /* 0x00000004090572a4 */ /* 0x000fe2000f8e023f */
[----:B------:R-:W-:Y:S01]  /*0e20*/  IMAD.U32 R0, RZ, RZ, UR6 ;  /* 0x00000006ff007e24 */ /* 0x000fe2000f8e00ff */
[----:B0-----:R-:W0:Y:S01]  /*0e30*/  S2R R2, SR_TID.X ;  /* 0x0000000000027919 */ /* 0x001e220000002100 */
[----:B------:R-:W-:Y:S01]  /*0e40*/  IMAD.U32 R3, RZ, RZ, UR4 ;  /* 0x00000004ff037e24 */ /* 0x000fe2000f8e00ff */
[----:B------:R-:W-:Y:S02]  /*0e50*/  PLOP3.LUT P0, PT, PT, PT, PT, 0x80, 0x0 ;  /* 0x000000000000781c */ /* 0x000fe40003f0f070 */
[----:B------:R-:W-:Y:S01]  /*0e60*/  CS2R R118, SRZ ;  /* 0x0000000000767805 */ /* 0x000fe2000001ff00 */
[----:B------:R-:W-:Y:S01]  /*0e70*/  IMAD.U32 R17, RZ, RZ, UR5 ;  /* 0x00000005ff117e24 */ /* 0x000fe2000f8e00ff */
[----:B------:R-:W-:Y:S02]  /*0e80*/  CS2R R116, SRZ ;  /* 0x0000000000747805 */ /* 0x000fe4000001ff00 */
[----:B------:R-:W-:-:S02]  /*0e90*/  VIADDMNMX R0, R3, UR5, R0, PT ;  /* 0x0000000503007c46 */ /* 0x000fc4000b800100 */
[----:B------:R-:W-:Y:S02]  /*0ea0*/  CS2R R114, SRZ ;  /* 0x0000000000727805 */ /* 0x000fe4000001ff00 */
[----:B------:R-:W-:Y:S02]  /*0eb0*/  CS2R R112, SRZ ;  /* 0x0000000000707805 */ /* 0x000fe4000001ff00 */
[----:B------:R-:W-:Y:S02]  /*0ec0*/  CS2R R110, SRZ ;  /* 0x00000000006e7805 */ /* 0x000fe4000001ff00 */
[----:B------:R-:W-:Y:S01]  /*0ed0*/  R2UR UR38, R0 ;  /* 0x00000000002672ca */ /* 0x000fe200000e0000 */
[----:B------:R-:W-:Y:S01]  /*0ee0*/  IMAD.MOV.U32 R0, RZ, RZ, RZ ;  /* 0x000000ffff007224 */ /* 0x000fe200078e00ff */
        /* <DEDUP_REMOVED lines=11> */
[----:B------:R-:W-:Y:S01]  /*0fa0*/  UISETP.GT.AND UP0, UPT, UR38, UR5, UPT ;  /* 0x000000052600728c */ /* 0x000fe2000bf04270 */
[----:B------:R-:W-:Y:S02]  /*0fb0*/  CS2R R86, SRZ ;  /* 0x0000000000567805 */ /* 0x000fe4000001ff00 */
[----:B------:R-:W-:Y:S02]  /*0fc0*/  CS2R R84, SRZ ;  /* 0x0000000000547805 */ /* 0x000fe4000001ff00 */
[----:B------:R-:W-:-:S02]  /*0fd0*/  CS2R R82, SRZ ;  /* 0x0000000000527805 */ /* 0x000fc4000001ff00 */
[----:B------:R-:W-:Y:S02]  /*0fe0*/  CS2R R80, SRZ ;  /* 0x0000000000507805 */ /* 0x000fe4000001ff00 */
[----:B------:R-:W-:Y:S02]  /*0ff0*/  CS2R R78, SRZ ;  /* 0x00000000004e7805 */ /* 0x000fe4000001ff00 */
[----:B------:R-:W-:Y:S02]  /*1000*/  PLOP3.LUT P1, PT, PT, PT, UP0, 0x80, 0x0 ;  /* 0x000000000000781c */ /* 0x000fe40003f2f008 */
[----:B------:R-:W-:Y:S02]  /*1010*/  CS2R R76, SRZ ;  /* 0x00000000004c7805 */ /* 0x000fe4000001ff00 */
[----:B------:R-:W-:Y:S02]  /*1020*/  CS2R R74, SRZ ;  /* 0x00000000004a7805 */ /* 0x000fe4000001ff00 */
[----:B0-----:R-:W-:Y:S01]  /*1030*/  IADD3 R19, R2, -0x80, RZ ;  /* 0xffffff8002137810 */ /* 0x001fe20007ffe0ff */
[----:B------:R-:W-:Y:S01]  /*1040*/  IMAD.MOV.U32 R2, RZ, RZ, RZ ;  /* 0x000000ffff027224 */ /* 0x000fe200078e00ff */
        /* <DEDUP_REMOVED lines=48> */
[----:B------:R-:W-:Y:S01]  /*1350*/  MOV R4, UR4 ;  /* 0x0000000400047c02 */ /* 0x000fe20008000f00 */
[----:B------:R0:W1:Y:S01]  /*1360*/  LDC.64 R2, c[0x4][R0] ;  /* 0x0100000000027b82 */ /* 0x0000620000000a00 */
[----:B------:R-:W-:Y:S01]  /*1370*/  IMAD.U32 R5, RZ, RZ, UR5 ;  /* 0x00000005ff057e24 */ /* 0x000fe2000f8e00ff */
[----:B------:R-:W-:Y:S01]  /*1380*/  ULDC.64 UR4, c[0x4][0x1c0] ;  /* 0x0100700000047ab9 */ /* 0x000fe20000000a00 */
        /* <DEDUP_REMOVED lines=9> */
.L_x_3225:
[----:B------:R-:W-:Y:S02]  /*1420*/  R2UR UR4, R16 ;  /* 0x00000000100472ca */ /* 0x000fe400000e0000 */
[----:B------:R-:W-:-:S11]  /*1430*/  SHF.L.U32 R0, RZ, 0x1f, RZ ;  /* 0x0000001fff007819 */ /* 0x000fd600000006ff */
[----:B------:R-:W0:Y:S02]  /*1440*/  SYNCS.PHASECHK.TRANS64.TRYWAIT P0, [UR4+0x36800], R0 ;  /* 0x03680000ff0075a7 */ /* 0x000e240008000144 */
[----:B0-----:R-:W-:Y:S05]  /*1450*/  @!P0 BRA `(.L_x_3226) ;  /* 0x0000010c00808947 */ /* 0x001fea0003800000 */
.L_x_3337:
[----:B------:R-:W2:Y:S02]  /*1460*/  LDL R2, [R1+0xc] ;  /* 0x00000c0001027983 */ /* 0x000ea40000100800 */
[----:B--2---:R-:W-:-:S13]  /*1470*/  R2UR UR4, R2 ;  /* 0x00000000020472ca */ /* 0x004fda00000e0000 */
[----:B------:R-:W-:-:S06]  /*1480*/  ULOP3.LUT UR4, UR4, 0x1, URZ, 0xfc, !UPT ;  /* 0x0000000104047892 */ /* 0x000fcc000f8efc3f */
[----:B------:R-:W-:-:S05]  /*1490*/  IMAD.U32 R2, RZ, RZ, UR4 ;  /* 0x00000004ff027e24 */ /* 0x000fca000f8e00ff */
[----:B------:R-:W-:-:S13]  /*14a0*/  ISETP.NE.AND P0, PT, R2, 0x3, PT ;  /* 0x000000030200780c */ /* 0x000fda0003f05270 */
[----:B------:R-:W-:Y:S05]  /*14b0*/  @!P0 BRA `(.L_x_3227) ;  /* 0x0000000000048947 */ /* 0x000fea0003800000 */
[----:B------:R-:W-:Y:S01]  /*14c0*/  BPT.TRAP 0x1 ;  /* 0x000000040000795c */ /* 0x000fe20000300000 */
.L_x_3227:
[----:B------:R-:W-:-:S13]  /*14d0*/  R2UR UR4, R16 ;  /* 0x00000000100472ca */ /* 0x000fda00000e0000 */
[----:B------:R1:W2:Y:S01]  /*14e0*/  SYNCS.PHASECHK.TRANS64.TRYWAIT P2, [UR4+0x36830], R0 ;  /* 0x03683000ff0075a7 */ /* 0x0002a20008040144 */
[----:B------:R-:W-:Y:S05]  /*14f0*/  @!P0 BRA `(.L_x_3228) ;  /* 0x0000000000048947 */ /* 0x000fea0003800000 */
[----:B------:R-:W-:Y:S01]  /*1500*/  BPT.TRAP 0x1 ;  /* 0x000000040000795c */ /* 0x000fe20000300000 */
.L_x_3228:
[----:B------:R-:W3:Y:S02]  /*1510*/  S2R R2, SR_TID.X ;  /* 0x0000000000027919 */ /* 0x000ee40000002100 */
[----:B---3--:R-:W-:-:S04]  /*1520*/  LOP3.LUT R2, R2, 0x7f, RZ, 0xc0, !PT ;  /* 0x0000007f02027812 */ /* 0x008fc800078ec0ff */
[----:B------:R-:W-:Y:S01]  /*1530*/  ISETP.NE.AND P1, PT, R2, RZ, PT ;  /* 0x000000ff0200720c */ /* 0x000fe20003f25270 */
[----:B------:R-:W-:Y:S01]  /*1540*/  IMAD.U32 R2, RZ, RZ, UR36 ;  /* 0x00000024ff027e24 */ /* 0x000fe2000f8e00ff */
[----:B--2---:R-:W-:Y:S11]  /*1550*/  @P2 BRA `(.L_x_3229) ;  /* 0x00000000000c2947 */ /* 0x004ff60003800000 */
[----:B------:R-:W-:-:S13]  /*1560*/  R2UR UR4, R16 ;  /* 0x00000000100472ca */ /* 0x000fda00000e0000 */
[----:B------:R-:W2:Y:S02]  /*1570*/  SYNCS.PHASECHK.TRANS64.TRYWAIT P2, [UR4+0x36830], R0 ;  /* 0x03683000ff0075a7 */ /* 0x000ea40008040144 */
[----:B--2---:R-:W-:Y:S05]  /*1580*/  @!P2 BRA `(.L_x_3230) ;  /* 0x0000010c0050a947 */ /* 0x004fea0003800000 */
.L_x_3229:
[----:B------:R-:W-:Y:S05]  /*1590*/  WARPSYNC.ALL ;  /* 0x0000000000007948 */ /* 0x000fea0003800000 */
[----:B------:R-:W-:Y:S01]  /*15a0*/  IMAD.MOV.U32 R5, RZ, RZ, RZ ;  /* 0x000000ffff057224 */ /* 0x000fe200078e00ff */
[----:B------:R-:W-:Y:S01]  /*15b0*/  MOV R119, RZ ;  /* 0x000000ff00777202 */ /* 0x000fe20000000f00 */
[----:B0-----:R-:W-:Y:S01]  /*15c0*/  IMAD.MOV.U32 R3, RZ, RZ, 0x40000040 ;  /* 0x40000040ff037424 */ /* 0x001fe200078e00ff */
[----:B------:R-:W-:Y:S02]  /*15d0*/  LOP3.LUT R2, R2, 0x10000, RZ, 0xfc, !PT ;  /* 0x0001000002027812 */ /* 0x000fe400078efcff */
        /* <DEDUP_REMOVED lines=18> */
[----:B------:R-:W-:Y:S01]  /*1700*/  R2UR UR20, R2 ;  /* 0x00000000021472ca */ /* 0x000fe200000e0000 */
[----:B------:R-:W-:Y:S01]  /*1710*/  UMOV UR29, 0x40000040 ;  /* 0x40000040001d7882 */ /* 0x000fe20000000000 */
[C---:B------:R-:W-:Y:S01]  /*1720*/  R2UR UR21, R3.reuse ;  /* 0x00000000031572ca */ /* 0x040fe200000e0000 */
[----:B------:R-:W-:Y:S01]  /*1730*/  ULOP3.LUT UR4, UR4, 0x3fff, URZ, 0xc0, !UPT ;  /* 0x00003fff04047892 */ /* 0x000fe2000f8ec03f */
[----:B------:R-:W-:Y:S01]  /*1740*/  R2UR UR5, R3 ;  /* 0x00000000030572ca */ /* 0x000fe200000e0000 */
[----:B------:R-:W-:Y:S01]  /*1750*/  UMOV UR31, 0x40000040 ;  /* 0x40000040001f7882 */ /* 0x000fe20000000000 */
[----:B------:R-:W-:Y:S01]  /*1760*/  UMOV UR33, 0x40000040 ;  /* 0x4000004000217882 */ /* 0x000fe20000000000 */
[----:B------:R-:W-:Y:S01]  /*1770*/  ULOP3.LUT UR43, UR4, 0x10000, URZ, 0xfc, !UPT ;  /* 0x00010000042b7892 */ /* 0x000fe2000f8efc3f */
[----:B------:R-:W-:Y:S01]  /*1780*/  LOP3.LUT R22, R22, 0xffffff80, RZ, 0xc0, !PT ;  /* 0xffffff8016167812 */ /* 0x000fe200078ec0ff */
[----:B------:R-:W-:Y:S01]  /*1790*/  UMOV UR35, 0x40000040 ;  /* 0x4000004000237882 */ /* 0x000fe20000000000 */
[----:B------:R-:W-:Y:S01]  /*17a0*/  UMOV UR37, 0x40000040 ;  /* 0x4000004000257882 */ /* 0x000fe20000000000 */
[----:B------:R-:W-:Y:S01]  /*17b0*/  UIADD3 UR4, UR43, 0x80, URZ ;  /* 0x000000802b047890 */ /* 0x000fe2000fffe03f */
[----:B------:R-:W-:Y:S01]  /*17c0*/  IMAD.MOV.U32 R4, RZ, RZ, -0x2 ;  /* 0xfffffffeff047424 */ /* 0x000fe200078e00ff */
[----:B------:R-:W-:Y:S01]  /*17d0*/  UIADD3 UR18, UR43, 0x100, URZ ;  /* 0x000001002b127890 */ /* 0x000fe2000fffe03f */
[----:B------:R-:W-:Y:S01]  /*17e0*/  IMAD.IADD R22, R19, 0x1, -R22 ;  /* 0x0000000113167824 */ /* 0x000fe200078e0a16 */
[----:B------:R-:W-:Y:S01]  /*17f0*/  UMOV UR10, UR43 ;  /* 0x0000002b000a7c82 */ /* 0x000fe20008000000 */
[----:B------:R-:W-:Y:S01]  /*1800*/  UIADD3 UR14, UR43, 0x180, URZ ;  /* 0x000001802b0e7890 */ /* 0x000fe2000fffe03f */
[----:B------:R-:W-:Y:S01]  /*1810*/  HGMMA.64x16x16.F32.BF16 R72, gdesc[UR8], RZ, !UPT, gsb0 ;  /* 0x00200000084879f0 */ /* 0x000fe2000c0018ff */
[----:B------:R-:W-:Y:S01]  /*1820*/  UMOV UR26, UR4 ;  /* 0x00000004001a7c82 */ /* 0x000fe20008000000 */
[----:B------:R-:W-:Y:S01]  /*1830*/  UIADD3 UR22, UR43, 0x200, URZ ;  /* 0x000002002b167890 */ /* 0x000fe2000fffe03f */
[C---:B------:R-:W-:Y:S01]  /*1840*/  R2UR UR4, R2.reuse ;  /* 0x00000000020472ca */ /* 0x040fe200000e0000 */
[----:B------:R-:W-:Y:S01]  /*1850*/  UIADD3 UR6, UR43, 0x280, URZ ;  /* 0x000002802b067890 */ /* 0x000fe2000fffe03f */
[----:B------:R-:W-:Y:S01]  /*1860*/  R2UR UR8, R2 ;  /* 0x00000000020872ca */ /* 0x000fe200000e0000 */
[----:B------:R-:W-:Y:S01]  /*1870*/  UIADD3 UR30, UR43, 0x380, URZ ;  /* 0x000003802b1e7890 */ /* 0x000fe2000fffe03f */
[----:B------:R-:W-:Y:S01]  /*1880*/  SHF.R.S32.HI R13, RZ, 0x1f, R22 ;  /* 0x0000001fff0d7819 */ /* 0x000fe20000011416 */
[----:B------:R-:W-:Y:S01]  /*1890*/  UIADD3 UR34, UR43, 0x382, URZ ;  /* 0x000003822b227890 */ /* 0x000fe2000fffe03f */
[----:B------:R-:W-:Y:S01]  /*18a0*/  IMAD.U32 R20, RZ, RZ, UR38 ;  /* 0x00000026ff147e24 */ /* 0x000fe2000f8e00ff */
[----:B------:R-:W-:Y:S01]  /*18b0*/  UIADD3 UR10, UR43, 0x504, URZ ;  /* 0x000005042b0a7890 */ /* 0x000fe2000fffe03f */
[----:B------:R-:W-:Y:S01]  /*18c0*/  LEA.HI R13, R13, R22, RZ, 0x2 ;  /* 0x000000160d0d7211 */ /* 0x000fe200078f10ff */
[----:B------:R-:W-:Y:S01]  /*18d0*/  UMOV UR41, 0x40000040 ;  /* 0x4000004000297882 */ /* 0x000fe20000000000 */
[----:B------:R-:W-:Y:S01]  /*18e0*/  UMOV UR45, 0x40000040 ;  /* 0x40000040002d7882 */ /* 0x000fe20000000000 */
[----:B------:R-:W-:Y:S01]  /*18f0*/  UMOV UR49, 0x40000040 ;  /* 0x4000004000317882 */ /* 0x000fe20000000000 */
[----:B------:R-:W-:Y:S01]  /*1900*/  UMOV UR53, 0x40000040 ;  /* 0x4000004000357882 */ /* 0x000fe20000000000 */
[----:B------:R-:W-:Y:S01]  /*1910*/  UMOV UR57, 0x40000040 ;  /* 0x4000004000397882 */ /* 0x000fe20000000000 */
[----:B------:R-:W-:Y:S01]  /*1920*/  LOP3.LUT R13, R13, 0x7ffffffc, RZ, 0xc0, !PT ;  /* 0x7ffffffc0d0d7812 */ /* 0x000fe200078ec0ff */
[----:B------:R-:W-:Y:S01]  /*1930*/  UIADD3 UR9, UR8, 0x2, URZ ;  /* 0x0000000208097890 */ /* 0x000fe2000fffe03f */
[----:B------:R-:W-:Y:S01]  /*1940*/  P2R R80, PR, RZ, 0x1 ;  /* 0x00000001ff507803 */ /* 0x000fe20000000000 */
[----:B------:R-:W-:Y:S01]  /*1950*/  UIADD3 UR28, UR8, 0x400, URZ ;  /* 0x00000400081c7890 */ /* 0x000fe2000fffe03f */
[----:B------:R-:W-:Y:S01]  /*1960*/  IADD3 R13, R22, -R13, RZ ;  /* 0x8000000d160d7210 */ /* 0x000fe20007ffe0ff */
[----:B------:R-:W-:Y:S01]  /*1970*/  UIADD3 UR32, UR8, 0x402, URZ ;  /* 0x0000040208207890 */ /* 0x000fe2000fffe03f */
[----:B------:R-:W-:Y:S01]  /*1980*/  IMAD.U32 R11, RZ, RZ, UR43 ;  /* 0x0000002bff0b7e24 */ /* 0x000fe2000f8e00ff */
[----:B------:R-:W-:Y:S01]  /*1990*/  UIADD3 UR36, UR8, 0x404, URZ ;  /* 0x0000040408247890 */ /* 0x000fe2000fffe03f */
[--C-:B------:R-:W-:Y:S01]  /*19a0*/  IMAD.MOV.U32 R118, RZ, RZ, R119.reuse ;  /* 0x000000ffff767224 */ /* 0x100fe200078e0077 */
[----:B------:R-:W-:Y:S01]  /*19b0*/  UIADD3 UR40, UR8, 0x406, URZ ;  /* 0x0000040608287890 */ /* 0x000fe2000fffe03f */
[----:B------:R-:W-:Y:S01]  /*19c0*/  IMAD R13, R13, R4, 0x70 ;  /* 0x000000700d0d7424 */ /* 0x000fe200078e0204 */
[----:B------:R-:W-:Y:S01]  /*19d0*/  UIADD3 UR44, UR8, 0x800, URZ ;  /* 0x00000800082c7890 */ /* 0x000fe2000fffe03f */
[--C-:B------:R-:W-:Y:S01]  /*19e0*/  IMAD.MOV.U32 R116, RZ, RZ, R119.reuse ;  /* 0x000000ffff747224 */ /* 0x100fe200078e0077 */
[----:B------:R-:W-:Y:S01]  /*19f0*/  UIADD3 UR48, UR8, 0x802, URZ ;  /* 0x0000080208307890 */ /* 0x000fe2000fffe03f */
[----:B------:R-:W-:Y:S01]  /*1a00*/  VIADD R13, R13, UR39 ;  /* 0x000000270d0d7c36 */ /* 0x000fe20008000000 */
[----:B------:R-:W-:Y:S01]  /*1a10*/  UIADD3 UR52, UR8, 0x804, URZ ;  /* 0x0000080408347890 */ /* 0x000fe2000fffe03f */
[----:B------:R-:W-:Y:S01]  /*1a20*/  IMAD.MOV.U32 R114, RZ, RZ, R119 ;  /* 0x000000ffff727224 */ /* 0x000fe200078e0077 */
[----:B------:R-:W-:Y:S01]  /*1a30*/  UIADD3 UR56, UR8, 0x806, URZ ;  /* 0x0000080608387890 */ /* 0x000fe2000fffe03f */
[----:B------:R-:W-:Y:S01]  /*1a40*/  IMAD R20, R20, -0x70, R13 ;  /* 0xffffff9014147824 */ /* 0x000fe200078e020d */
[----:B------:R-:W-:Y:S01]  /*1a50*/  UIADD3 UR38, UR38, -0x2, URZ ;  /* 0xfffffffe26267890 */ /* 0x000fe2000fffe03f */
[----:B------:R-:W-:-:S02]  /*1a60*/  IMAD.MOV.U32 R112, RZ, RZ, R119 ;  /* 0x000000ffff707224 */ /* 0x000fc400078e0077 */
[--C-:B------:R-:W-:Y:S01]  /*1a70*/  IMAD.MOV.U32 R110, RZ, RZ, R119.reuse ;  /* 0x000000ffff6e7224 */ /* 0x100fe200078e0077 */
[C---:B------:R-:W-:Y:S01]  /*1a80*/  ISETP.GT.AND P4, PT, R20.reuse, RZ, PT ;  /* 0x000000ff1400720c */ /* 0x040fe20003f84270 */
[--C-:B------:R-:W-:Y:S01]  /*1a90*/  IMAD.MOV.U32 R108, RZ, RZ, R119.reuse ;  /* 0x000000ffff6c7224 */ /* 0x100fe200078e0077 */
[C---:B------:R-:W-:Y:S01]  /*1aa0*/  ISETP.GT.AND P2, PT, R20.reuse, 0x1, PT ;  /* 0x000000011400780c */ /* 0x040fe20003f44270 */
[--C-:B------:R-:W-:Y:S01]  /*1ab0*/  IMAD.MOV.U32 R106, RZ, RZ, R119.reuse ;  /* 0x000000ffff6a7224 */ /* 0x100fe200078e0077 */
[C---:B------:R-:W-:Y:S01]  /*1ac0*/  ISETP.GT.AND P3, PT, R20.reuse, 0x8, PT ;  /* 0x000000081400780c */ /* 0x040fe20003f64270 */
[--C-:B------:R-:W-:Y:S01]  /*1ad0*/  IMAD.MOV.U32 R104, RZ, RZ, R119.reuse ;  /* 0x000000ffff687224 */ /* 0x100fe200078e0077 */
[C---:B------:R-:W-:Y:S01]  /*1ae0*/  ISETP.GT.AND P6, PT, R20.reuse, 0x9, PT ;  /* 0x000000091400780c */ /* 0x040fe20003fc4270 */
[--C-:B------:R-:W-:Y:S01]  /*1af0*/  IMAD.MOV.U32 R102, RZ, RZ, R119.reuse ;  /* 0x000000ffff667224 */ /* 0x100fe200078e0077 */
[----:B------:R-:W-:Y:S01]  /*1b00*/  ISETP.GT.AND P5, PT, R20, 0x10, PT ;  /* 0x000000101400780c */ /* 0x000fe20003fa4270 */
[----:B------:R-:W-:-:S02]  /*1b10*/  IMAD.MOV.U32 R100, RZ, RZ, R119 ;  /* 0x000000ffff647224 */ /* 0x000fc400078e0077 */
        /* <DEDUP_REMOVED lines=15> */
[----:B------:R-:W-:Y:S01]  /*1c10*/  IMAD.MOV.U32 R82, RZ, RZ, R119 ;  /* 0x000000ffff527224 */ /* 0x000fe200078e0077 */
[----:B------:R-:W-:Y:S02]  /*1c20*/  WARPGROUP.DEPBAR.LE gsb0, 0x0 ;  /* 0x00008000000079c5 */ /* 0x000fe40000010000 */
        /* <DEDUP_REMOVED lines=8> */
[----:B------:R-:W-:Y:S03]  /*1cb0*/  HGMMA.64x16x16.F32.BF16 R48, gdesc[UR12], RZ, !UPT, gsb0 ;  /* 0x002000000c3079f0 */ /* 0x000fe6000c0018ff */
[----:B------:R-:W-:Y:S02]  /*1cc0*/  WARPGROUP.DEPBAR.LE gsb0, 0x0 ;  /* 0x00008000000079c5 */ /* 0x000fe40000010000 */
[----:B------:R-:W-:-:S06]  /*1cd0*/  WARPGROUP.ARRIVE ;  /* 0x00000000000079c5 */ /* 0x000fcc0000000000 */
[----:B------:R-:W-:Y:S01]  /*1ce0*/  HGMMA.64x16x16.F32.BF16 R40, gdesc[UR20], RZ, !UPT, gsb0 ;  /* 0x00200000142879f0 */ /* 0x000fe2000c0018ff */
[----:B------:R-:W-:Y:S02]  /*1cf0*/  UIADD3 UR20, UR8, 0x4, URZ ;  /* 0x0000000408147890 */ /* 0x000fe4000fffe03f */
[----:B------:R-:W-:Y:S01]  /*1d00*/  UIADD3 UR22, UR43, 0x4, URZ ;  /* 0x000000042b167890 */ /* 0x000fe2000fffe03f */
[----:B------:R-:W-:Y:S01]  /*1d10*/  UMOV UR21, 0x40000040 ;  /* 0x4000004000157882 */ /* 0x000fe20000000000 */
[----:B------:R-:W-:Y:S01]  /*1d20*/  UMOV UR23, 0x40000040 ;  /* 0x4000004000177882 */ /* 0x000fe20000000000 */
[----:B------:R-:W-:Y:S01]  /*1d30*/  UIADD3 UR8, UR43, 0x804, URZ ;  /* 0x000008042b087890 */ /* 0x000fe2000fffe03f */
[----:B------:R-:W-:Y:S02]  /*1d40*/  WARPGROUP.DEPBAR.LE gsb0, 0x0 ;  /* 0x00008000000079c5 */ /* 0x000fe40000010000 */
[----:B------:R-:W-:-:S06]  /*1d50*/  WARPGROUP.ARRIVE ;  /* 0x00000000000079c5 */ /* 0x000fcc0000000000 */
[----:B------:R-:W-:Y:S01]  /*1d60*/  HGMMA.64x16x16.F32.BF16 R32, gdesc[UR4], RZ, !UPT, gsb0 ;  /* 0x00200000042079f0 */ /* 0x000fe2000c0018ff */
[----:B------:R-:W-:Y:S02]  /*1d70*/  UIADD3 UR4, UR43, 0x2, URZ ;  /* 0x000000022b047890 */ /* 0x000fe4000fffe03f */
[----:B------:R-:W-:Y:S02]  /*1d80*/  UIADD3 UR5, UR43, 0x182, URZ ;  /* 0x000001822b057890 */ /* 0x000fe4000fffe03f */
[----:B------:R-:W-:Y:S01]  /*1d90*/  UIADD3 UR6, UR43, 0x384, URZ ;  /* 0x000003842b067890 */ /* 0x000fe2000fffe03f */
[----:B------:R-:W-:Y:S01]  /*1da0*/  UMOV UR7, 0x40000040 ;  /* 0x4000004000077882 */ /* 0x000fe20000000000 */
[----:B------:R-:W-:Y:S02]  /*1db0*/  WARPGROUP.DEPBAR.LE gsb0, 0x0 ;  /* 0x00008000000079c5 */ /* 0x000fe40000010000 */
[----:B------:R-:W-:-:S06]  /*1dc0*/  WARPGROUP.ARRIVE ;  /* 0x00000000000079c5 */ /* 0x000fcc0000000000 */
[----:B------:R-:W-:Y:S01]  /*1dd0*/  HGMMA.64x16x16.F32.BF16 R24, gdesc[UR16], RZ, !UPT, gsb0 ;  /* 0x00200000101879f0 */ /* 0x000fe2000c0018ff */
[----:B------:R-:W-:Y:S01]  /*1de0*/  UMOV UR16, UR9 ;  /* 0x0000000900107c82 */ /* 0x000fe20008000000 */
[----:B------:R-:W-:Y:S01]  /*1df0*/  UMOV UR17, 0x40000040 ;  /* 0x4000004000117882 */ /* 0x000fe20000000000 */
[----:B------:R-:W-:Y:S01]  /*1e00*/  UMOV UR18, UR4 ;  /* 0x0000000400127c82 */ /* 0x000fe20008000000 */
[----:B------:R-:W-:Y:S01]  /*1e10*/  UMOV UR19, 0x40000040 ;  /* 0x4000004000137882 */ /* 0x000fe20000000000 */
        /* <DEDUP_REMOVED lines=481> */
[----:B------:R-:W-:Y:S01]  /*3c30*/  MUFU.TANH R74, R74 ;  /* 0x0000004a004a7308 */ /* 0x000fe20000002400 */
[----:B------:R-:W-:Y:S01]  /*3c40*/  UMOV UR4, UR56 ;  /* 0x0000003800047c82 */ /* 0x000fe20008000000 */
[----:B------:R-:W-:Y:S01]  /*3c50*/  UMOV UR5, UR57 ;  /* 0x0000003900057c82 */ /* 0x000fe20008000000 */
[----:B------:R-:W-:Y:S01]  /*3c60*/  UMOV UR7, 0x40000040 ;  /* 0x4000004000077882 */ /* 0x000fe20000000000 */
[----:B------:R-:W-:Y:S01]  /*3c70*/  FMUL.FTZ R73, R73, UR8 ;  /* 0x0000000849497c20 */ /* 0x000fe20008410000 */
[----:B------:R-:W-:Y:S01]  /*3c80*/  FMUL.FTZ R76, R76, UR8 ;  /* 0x000000084c4c7c20 */ /* 0x000fe20008410000 */
[----:B------:R-:W-:-:S02]  /*3c90*/  FMUL.FTZ R77, R77, UR8 ;  /* 0x000000084d4d7c20 */ /* 0x000fc40008410000 */
[----:B------:R-:W0:Y:S08]  /*3ca0*/  MUFU.TANH R75, R75 ;  /* 0x0000004b004b7308 */ /* 0x000e300000002400 */
[----:B------:R-:W-:Y:S08]  /*3cb0*/  MUFU.TANH R78, R78 ;  /* 0x0000004e004e7308 */ /* 0x000ff00000002400 */
[----:B------:R-:W2:Y:S01]  /*3cc0*/  MUFU.TANH R79, R79 ;  /* 0x0000004f004f7308 */ /* 0x000ea20000002400 */
[----:B0-----:R-:W-:-:S07]  /*3cd0*/  FSEL R75, R75, -INF , P2 ;  /* 0xff8000004b4b7808 */ /* 0x001fce0001000000 */
[----:B------:R0:W3:Y:S08]  /*3ce0*/  MUFU.TANH R7, R72 ;  /* 0x0000004800077308 */ /* 0x0000f00000002400 */
[----:B-1----:R1:W4:Y:S01]  /*3cf0*/  MUFU.TANH R0, R73 ;  /* 0x0000004900007308 */ /* 0x0023220000002400 */
[----:B--2---:R-:W-:Y:S01]  /*3d00*/  FSEL R79, R79, -INF , P6 ;  /* 0xff8000004f4f7808 */ /* 0x004fe20003000000 */
[----:B0-----:R-:W-:-:S06]  /*3d10*/  IMAD.MOV.U32 R72, RZ, RZ, R119 ;  /* 0x000000ffff487224 */ /* 0x001fcc00078e0077 */
[----:B------:R0:W2:Y:S01]  /*3d20*/  MUFU.TANH R9, R76 ;  /* 0x0000004c00097308 */ /* 0x0000a20000002400 */
        /* <DEDUP_REMOVED lines=15> */
[----:B------:R-:W-:Y:S01]  /*3e20*/  FMNMX.FTZ R12, R73, R75, !PT ;  /* 0x0000004b490c7209 */ /* 0x000fe20007810000 */
[----:B------:R-:W-:Y:S01]  /*3e30*/  FMUL.FTZ R64, R64, UR8 ;  /* 0x0000000840407c20 */ /* 0x000fe20008410000 */
[----:B---3--:R-:W-:Y:S01]  /*3e40*/  FSEL R7, R7, -INF , P4 ;  /* 0xff80000007077808 */ /* 0x008fe20002000000 */
[----:B------:R-:W3:Y:S01]  /*3e50*/  MUFU.TANH R67, R67 ;  /* 0x0000004300437308 */ /* 0x000ee20000002400 */
[----:B------:R-:W-:Y:S01]  /*3e60*/  ISETP.GT.AND P4, PT, R20, 0x11, PT ;  /* 0x000000111400780c */ /* 0x000fe20003f84270 */
[----:B------:R-:W-:Y:S01]  /*3e70*/  FMUL.FTZ R68, R68, UR8 ;  /* 0x0000000844447c20 */ /* 0x000fe20008410000 */
[----:B----4-:R-:W-:Y:S01]  /*3e80*/  FSEL R0, R0, -INF , P2 ;  /* 0xff80000000007808 */ /* 0x010fe20001000000 */
[--C-:B0-----:R-:W-:Y:S01]  /*3e90*/  IMAD.MOV.U32 R76, RZ, RZ, R119.reuse ;  /* 0x000000ffff4c7224 */ /* 0x101fe200078e0077 */
[----:B------:R-:W-:Y:S01]  /*3ea0*/  ISETP.GT.AND P2, PT, R20, 0x18, PT ;  /* 0x000000181400780c */ /* 0x000fe20003f44270 */
[--C-:B------:R-:W-:Y:S01]  /*3eb0*/  IMAD.MOV.U32 R74, RZ, RZ, R119.reuse ;  /* 0x000000ffff4a7224 */ /* 0x100fe200078e0077 */
[----:B--2---:R-:W-:Y:S01]  /*3ec0*/  FSEL R9, R9, -INF , P3 ;  /* 0xff80000009097808 */ /* 0x004fe20001800000 */
[----:B------:R-:W0:Y:S01]  /*3ed0*/  MUFU.TANH R65, R65 ;  /* 0x0000004100417308 */ /* 0x000e220000002400 */
[----:B-1----:R-:W-:Y:S01]  /*3ee0*/  FSEL R81, R66, -INF , P5 ;  /* 0xff80000042517808 */ /* 0x002fe20002800000 */
[----:B------:R-:W-:-:S06]  /*3ef0*/  IMAD.MOV.U32 R66, RZ, RZ, R119 ;  /* 0x000000ffff427224 */ /* 0x000fcc00078e0077 */
[----:B------:R1:W2:Y:S01]  /*3f00*/  MUFU.TANH R21, R77 ;  /* 0x0000004d00157308 */ /* 0x0002a20000002400 */
[----:B---3--:R-:W-:-:S07]  /*3f10*/  FSEL R67, R67, -INF , P4 ;  /* 0xff80000043437808 */ /* 0x008fce0002000000 */
[----:B------:R-:W3:Y:S01]  /*3f20*/  MUFU.TANH R70, R70 ;  /* 0x0000004600467308 */ /* 0x000ee20000002400 */
[----:B-1----:R-:W-:Y:S01]  /*3f30*/  FSEL R77, R78, -INF , P3 ;  /* 0xff8000004e4d7808 */ /* 0x002fe20001800000 */
[----:B------:R-:W-:Y:S01]  /*3f40*/  IMAD.MOV.U32 R78, RZ, RZ, R119 ;  /* 0x000000ffff4e7224 */ /* 0x000fe200078e0077 */
[----:B0-----:R-:W-:Y:S02]  /*3f50*/  FSEL R19, R65, -INF , P4 ;  /* 0xff80000041137808 */ /* 0x001fe40002000000 */
[----:B------:R-:W-:Y:S02]  /*3f60*/  FMNMX.FTZ R14, R77, R12, !PT ;  /* 0x0000000c4d0e7209 */ /* 0x000fe40007810000 */
[----:B------:R-:W-:Y:S01]  /*3f70*/  ISETP.GT.AND P3, PT, R20, 0x19, PT ;  /* 0x000000191400780c */ /* 0x000fe20003f64270 */
[----:B------:R-:W0:Y:S01]  /*3f80*/  MUFU.TANH R71, R71 ;  /* 0x0000004700477308 */ /* 0x000e220000002400 */
[----:B------:R-:W-:Y:S02]  /*3f90*/  FMNMX.FTZ R14, R79, R14, !PT ;  /* 0x0000000e4f0e7209 */ /* 0x000fe40007810000 */
[----:B--2---:R-:W-:-:S02]  /*3fa0*/  FSEL R21, R21, -INF , P6 ;  /* 0xff80000015157808 */ /* 0x004fc40003000000 */
[----:B------:R-:W-:Y:S02]  /*3fb0*/  FMNMX.FTZ R14, R81, R14, !PT ;  /* 0x0000000e510e7209 */ /* 0x000fe40007810000 */
[----:B------:R-:W-:Y:S01]  /*3fc0*/  ISETP.GT.AND P6, PT, R20, 0x20, PT ;  /* 0x000000201400780c */ /* 0x000fe20003fc4270 */
[----:B------:R-:W1:Y:S01]  /*3fd0*/  MUFU.TANH R23, R64 ;  /* 0x0000004000177308 */ /* 0x000e620000002400 */
[----:B---3--:R-:W-:Y:S01]  /*3fe0*/  FSEL R65, R70, -INF , P2 ;  /* 0xff80000046417808 */ /* 0x008fe20001000000 */
[----:B------:R-:W-:Y:S02]  /*3ff0*/  WARPGROUP.DEPBAR.LE gsb0, 0x0 ;  /* 0x00008000000079c5 */ /* 0x000fe40000010000 */
[----:B------:R-:W-:Y:S01]  /*4000*/  WARPGROUP.ARRIVE ;  /* 0x00000000000079c5 */ /* 0x000fe20000000000 */
[----:B------:R-:W-:Y:S01]  /*4010*/  FMUL.FTZ R58, R58, UR8 ;  /* 0x000000083a3a7c20 */ /* 0x000fe20008410000 */
[----:B------:R-:W-:Y:S01]  /*4020*/  FMUL.FTZ R59, R59, UR8 ;  /* 0x000000083b3b7c20 */ /* 0x000fe20008410000 */
[----:B------:R-:W-:Y:S01]  /*4030*/  FMUL.FTZ R62, R62, UR8 ;  /* 0x000000083e3e7c20 */ /* 0x000fe20008410000 */
[----:B------:R-:W-:Y:S01]  /*4040*/  MUFU.TANH R69, R69 ;  /* 0x0000004500457308 */ /* 0x000fe20000002400 */
[----:B------:R-:W-:Y:S01]  /*4050*/  FMUL.FTZ R63, R63, UR8 ;  /* 0x000000083f3f7c20 */ /* 0x000fe20008410000 */
[----:B------:R-:W-:Y:S01]  /*4060*/  HGMMA.64x16x16.F32.BF16 R48, gdesc[UR4], R48, gsb0 ;  /* 0x00200000043079f0 */ /* 0x000fe20008001830 */
[----:B------:R-:W-:Y:S01]  /*4070*/  UIADD3 UR6, UR43, 0x906, URZ ;  /* 0x000009062b067890 */ /* 0x000fe2000fffe03f */
[----:B------:R-:W-:Y:S01]  /*4080*/  FMUL.FTZ R56, R56, UR8 ;  /* 0x0000000838387c20 */ /* 0x000fe20008410000 */
[----:B------:R-:W-:Y:S01]  /*4090*/  UMOV UR4, UR56 ;  /* 0x0000003800047c82 */ /* 0x000fe20008000000 */
[----:B------:R-:W-:Y:S01]  /*40a0*/  UMOV UR5, UR57 ;  /* 0x0000003900057c82 */ /* 0x000fe20008000000 */
[----:B------:R-:W-:Y:S01]  /*40b0*/  UMOV UR7, 0x40000040 ;  /* 0x4000004000077882 */ /* 0x000fe20000000000 */
[----:B------:R-:W-:Y:S01]  /*40c0*/  MUFU.TANH R58, R58 ;  /* 0x0000003a003a7308 */ /* 0x000fe20000002400 */
[----:B------:R-:W-:Y:S01]  /*40d0*/  FMNMX.FTZ R14, R67, R14, !PT ;  /* 0x0000000e430e7209 */ /* 0x000fe20007810000 */
[----:B------:R-:W-:Y:S01]  /*40e0*/  FMUL.FTZ R57, R57, UR8 ;  /* 0x0000000839397c20 */ /* 0x000fe20008410000 */
[----:B0-----:R-:W-:Y:S01]  /*40f0*/  FSEL R71, R71, -INF , P3 ;  /* 0xff80000047477808 */ /* 0x001fe20001800000 */
[----:B------:R-:W-:Y:S01]  /*4100*/  FMUL.FTZ R60, R60, UR8 ;  /* 0x000000083c3c7c20 */ /* 0x000fe20008410000 */
[----:B------:R-:W-:Y:S01]  /*4110*/  FMNMX.FTZ R14, R65, R14, !PT ;  /* 0x0000000e410e7209 */ /* 0x000fe20007810000 */
[----:B------:R-:W-:Y:S01]  /*4120*/  FMUL.FTZ R61, R61, UR8 ;  /* 0x000000083d3d7c20 */ /* 0x000fe20008410000 */
[----:B-1----:R-:W-:Y:S01]  /*4130*/  FSEL R23, R23, -INF , P5 ;  /* 0xff80000017177808 */ /* 0x002fe20002800000 */
[----:B------:R-:W0:Y:S01]  /*4140*/  MUFU.TANH R59, R59 ;  /* 0x0000003b003b7308 */ /* 0x000e220000002400 */
[C---:B------:R-:W-:Y:S01]  /*4150*/  ISETP.GT.AND P5, PT, R20.reuse, 0x21, PT ;  /* 0x000000211400780c */ /* 0x040fe20003fa4270 */
[--C-:B------:R-:W-:Y:S01]  /*4160*/  IMAD.MOV.U32 R70, RZ, RZ, R119.reuse ;  /* 0x000000ffff467224 */ /* 0x100fe200078e0077 */
[----:B------:R-:W-:Y:S01]  /*4170*/  FMNMX.FTZ R14, R71, R14, !PT ;  /* 0x0000000e470e7209 */ /* 0x000fe20007810000 */
[----:B------:R-:W-:Y:S01]  /*4180*/  IMAD.MOV.U32 R64, RZ, RZ, R119 ;  /* 0x000000ffff407224 */ /* 0x000fe200078e0077 */
[----:B------:R-:W-:-:S03]  /*4190*/  ISETP.GT.AND P4, PT, R20, 0x28, PT ;  /* 0x000000281400780c */ /* 0x000fc60003f84270 */
[----:B------:R1:W2:Y:S08]  /*41a0*/  MUFU.TANH R15, R68 ;  /* 0x00000044000f7308 */ /* 0x0002b00000002400 */
[----:B------:R-:W3:Y:S01]  /*41b0*/  MUFU.TANH R62, R62 ;  /* 0x0000003e003e7308 */ /* 0x000ee20000002400 */
[----:B0-----:R-:W-:Y:S01]  /*41c0*/  FSEL R83, R59, -INF , P5 ;  /* 0xff8000003b537808 */ /* 0x001fe20002800000 */
[----:B-1----:R-:W-:-:S06]  /*41d0*/  IMAD.MOV.U32 R68, RZ, RZ, R119 ;  /* 0x000000ffff447224 */ /* 0x002fcc00078e0077 */
[----:B------:R-:W0:Y:S01]  /*41e0*/  MUFU.TANH R63, R63 ;  /* 0x0000003f003f7308 */ /* 0x000e220000002400 */
[----:B--2---:R-:W-:Y:S02]  /*41f0*/  FSEL R15, R15, -INF , P2 ;  /* 0xff8000000f0f7808 */ /* 0x004fe40001000000 */
[----:B------:R-:W-:-:S05]  /*4200*/  ISETP.GT.AND P2, PT, R20, 0x29, PT ;  /* 0x000000291400780c */ /* 0x000fca0003f44270 */
[----:B------:R-:W1:Y:S01]  /*4210*/  MUFU.TANH R56, R56 ;  /* 0x0000003800387308 */ /* 0x000e620000002400 */
[----:B---3--:R-:W-:Y:S01]  /*4220*/  FSEL R85, R62, -INF , P4 ;  /* 0xff8000003e557808 */ /* 0x008fe20002000000 */
[----:B------:R-:W-:Y:S01]  /*4230*/  IMAD.MOV.U32 R62, RZ, RZ, R119 ;  /* 0x000000ffff3e7224 */ /* 0x000fe200078e0077 */
        /* <DEDUP_REMOVED lines=13> */
[----:B------:R-:W2:Y:S01]  /*4310*/  MUFU.TANH R50, R50 ;  /* 0x0000003200327308 */ /* 0x000ea20000002400 */
[----:B------:R-:W-:Y:S01]  /*4320*/  FMUL.FTZ R49, R49, UR8 ;  /* 0x0000000831317c20 */ /* 0x000fe20008410000 */
[----:B0-----:R-:W-:Y:S01]  /*4330*/  FSEL R63, R63, -INF , P2 ;  /* 0xff8000003f3f7808 */ /* 0x001fe20001000000 */
[----:B------:R-:W-:Y:S01]  /*4340*/  FMUL.FTZ R52, R52, UR8 ;  /* 0x0000000834347c20 */ /* 0x000fe20008410000 */
[----:B------:R-:W-:-:S04]  /*4350*/  FMUL.FTZ R53, R53, UR8 ;  /* 0x0000000835357c20 */ /* 0x000fc80008410000 */
[----:B------:R-:W0:Y:S08]  /*4360*/  MUFU.TANH R51, R51 ;  /* 0x0000003300337308 */ /* 0x000e300000002400 */
        /* <DEDUP_REMOVED lines=8> */
[----:B------:R-:W-:Y:S02]  /*43f0*/  FMUL.FTZ R43, R43, UR8 ;  /* 0x000000082b2b7c20 */ /* 0x000fe40008410000 */
        /* <DEDUP_REMOVED lines=8> */
[----:B------:R3:W-:Y:S01]  /*4480*/  MUFU.TANH R4, R41 ;  /* 0x0000002900047308 */ /* 0x0007e20000002400 */
[----:B------:R-:W-:Y:S01]  /*4490*/  FMUL.FTZ R47, R47, UR8 ;  /* 0x000000082f2f7c20 */ /* 0x000fe20008410000 */
[----:B------:R-:W-:Y:S01]  /*44a0*/  FMUL.FTZ R40, R40, UR8 ;  /* 0x0000000828287c20 */ /* 0x000fe20008410000 */
[----:B------:R-:W-:-:S05]  /*44b0*/  FMUL.FTZ R44, R44, UR8 ;  /* 0x000000082c2c7c20 */ /* 0x000fca0008410000 */
[----:B------:R1:W-:Y:S01]  /*44c0*/  MUFU.TANH R6, R43 ;  /* 0x0000002b00067308 */ /* 0x0003e20000002400 */
[----:B---3--:R-:W-:Y:S02]  /*44d0*/  FSEL R41, R69, -INF , P3 ;  /* 0xff80000045297808 */ /* 0x008fe40001800000 */
[----:B------:R-:W-:Y:S01]  /*44e0*/  FSEL R69, R58, -INF , P6 ;  /* 0xff8000003a457808 */ /* 0x000fe20003000000 */
[--C-:B------:R-:W-:Y:S01]  /*44f0*/  IMAD.MOV.U32 R58, RZ, RZ, R119.reuse ;  /* 0x000000ffff3a7224 */ /* 0x100fe200078e0077 */
[----:B------:R-:W-:Y:S02]  /*4500*/  ISETP.GT.AND P3, PT, R20, 0x30, PT ;  /* 0x000000301400780c */ /* 0x000fe40003f64270 */
[----:B------:R-:W-:Y:S01]  /*4510*/  FMNMX.FTZ R14, R69, R14, !PT ;  /* 0x0000000e450e7209 */ /* 0x000fe20007810000 */
[----:B------:R-:W-:Y:S01]  /*4520*/  MUFU.TANH R42, R42 ;  /* 0x0000002a002a7308 */ /* 0x000fe20000002400 */
[----:B-1----:R-:W-:Y:S01]  /*4530*/  FSEL R43, R56, -INF , P6 ;  /* 0xff800000382b7808 */ /* 0x002fe20003000000 */
[----:B------:R-:W-:Y:S01]  /*4540*/  IMAD.MOV.U32 R56, RZ, RZ, R119 ;  /* 0x000000ffff387224 */ /* 0x000fe200078e0077 */
[----:B------:R-:W-:-:S02]  /*4550*/  FMNMX.FTZ R14, R83, R14, !PT ;  /* 0x0000000e530e7209 */ /* 0x000fc40007810000 */
[----:B------:R-:W-:Y:S02]  /*4560*/  ISETP.GT.AND P6, PT, R20, 0x31, PT ;  /* 0x000000311400780c */ /* 0x000fe40003fc4270 */
[----:B------:R-:W-:Y:S01]  /*4570*/  FMNMX.FTZ R14, R85, R14, !PT ;  /* 0x0000000e550e7209 */ /* 0x000fe20007810000 */
[----:B------:R-:W1:Y:S01]  /*4580*/  MUFU.TANH R49, R49 ;  /* 0x0000003100317308 */ /* 0x000e620000002400 */
[----:B--2---:R-:W-:Y:S01]  /*4590*/  FSEL R87, R50, -INF , P3 ;  /* 0xff80000032577808 */ /* 0x004fe20001800000 */
[----:B------:R-:W-:Y:S01]  /*45a0*/  IMAD.MOV.U32 R50, RZ, RZ, R119 ;  /* 0x000000ffff327224 */ /* 0x000fe200078e0077 */
[----:B------:R-:W-:Y:S02]  /*45b0*/  FMNMX.FTZ R14, R63, R14, !PT ;  /* 0x0000000e3f0e7209 */ /* 0x000fe40007810000 */
[----:B0-----:R-:W-:Y:S02]  /*45c0*/  FSEL R89, R51, -INF , P6 ;  /* 0xff80000033597808 */ /* 0x001fe40003000000 */
[----:B------:R-:W-:Y:S01]  /*45d0*/  FMNMX.FTZ R22, R87, R14, !PT ;  /* 0x0000000e57167209 */ /* 0x000fe20007810000 */
[----:B------:R-:W0:Y:S03]  /*45e0*/  MUFU.TANH R52, R52 ;  /* 0x0000003400347308 */ /* 0x000e260000002400 */
[----:B------:R-:W-:-:S05]  /*45f0*/  FMNMX.FTZ R22, R89, R22, !PT ;  /* 0x0000001659167209 */ /* 0x000fca0007810000 */
[----:B------:R2:W-:Y:S01]  /*4600*/  MUFU.TANH R8, R45 ;  /* 0x0000002d00087308 */ /* 0x0005e20000002400 */
[----:B-1----:R-:W-:Y:S02]  /*4610*/  FSEL R49, R49, -INF , P6 ;  /* 0xff80000031317808 */ /* 0x002fe40003000000 */
[C---:B------:R-:W-:Y:S01]  /*4620*/  ISETP.GT.AND P6, PT, R20.reuse, 0x48, PT ;  /* 0x000000481400780c */ /* 0x040fe20003fc4270 */
[----:B------:R-:W-:Y:S02]  /*4630*/  WARPGROUP.DEPBAR.LE gsb0, 0x0 ;  /* 0x00008000000079c5 */ /* 0x000fe40000010000 */
[----:B------:R-:W-:Y:S01]  /*4640*/  WARPGROUP.ARRIVE ;  /* 0x00000000000079c5 */ /* 0x000fe20000000000 */
[----:B------:R-:W-:Y:S01]  /*4650*/  FMUL.FTZ R12, R33, UR8 ;  /* 0x00000008210c7c20 */ /* 0x000fe20008410000 */
[----:B------:R-:W-:Y:S01]  /*4660*/  FSEL R33, R57, -INF , P5 ;  /* 0xff80000039217808 */ /* 0x000fe20002800000 */
[----:B------:R-:W1:Y:S01]  /*4670*/  MUFU.TANH R46, R46 ;  /* 0x0000002e002e7308 */ /* 0x000e620000002400 */
[----:B------:R-:W-:Y:S01]  /*4680*/  ISETP.GT.AND P5, PT, R20, 0x38, PT ;  /* 0x000000381400780c */ /* 0x000fe20003fa4270 */
[----:B------:R-:W-:Y:S01]  /*4690*/  FMUL.FTZ R34, R34, UR8 ;  /* 0x0000000822227c20 */ /* 0x000fe20008410000 */
[----:B------:R-:W-:Y:S01]  /*46a0*/  HGMMA.64x16x16.F32.BF16 R24, gdesc[UR4], R24, gsb0 ;  /* 0x00200000041879f0 */ /* 0x000fe20008001818 */
[----:B--2---:R-:W-:Y:S01]  /*46b0*/  FSEL R45, R60, -INF , P4 ;  /* 0xff8000003c2d7808 */ /* 0x004fe20002000000 */
[----:B------:R-:W-:Y:S01]  /*46c0*/  FMUL.FTZ R13, R35, UR8 ;  /* 0x00000008230d7c20 */ /* 0x000fe20008410000 */
[----:B------:R-:W-:Y:S01]  /*46d0*/  ISETP.GT.AND P4, PT, R20, 0x39, PT ;  /* 0x000000391400780c */ /* 0x000fe20003f84270 */
[----:B------:R-:W-:Y:S01]  /*46e0*/  FMUL.FTZ R38, R38, UR8 ;  /* 0x0000000826267c20 */ /* 0x000fe20008410000 */
[----:B------:R-:W-:Y:S01]  /*46f0*/  FSEL R91, R54, -INF , P5 ;  /* 0xff800000365b7808 */ /* 0x000fe20002800000 */
[----:B------:R-:W2:Y:S01]  /*4700*/  MUFU.TANH R53, R53 ;  /* 0x0000003500357308 */ /* 0x000ea20000002400 */
[----:B------:R-:W-:Y:S01]  /*4710*/  FSEL R35, R61, -INF , P2 ;  /* 0xff8000003d237808 */ /* 0x000fe20001000000 */
[----:B------:R-:W-:Y:S01]  /*4720*/  FMUL.FTZ R36, R36, UR8 ;  /* 0x0000000824247c20 */ /* 0x000fe20008410000 */
[----:B------:R-:W-:Y:S01]  /*4730*/  ISETP.GT.AND P2, PT, R20, 0x40, PT ;  /* 0x000000401400780c */ /* 0x000fe20003f44270 */
[----:B------:R-:W-:Y:S01]  /*4740*/  FMUL.FTZ R14, R39, UR8 ;  /* 0x00000008270e7c20 */ /* 0x000fe20008410000 */
[----:B------:R-:W-:Y:S01]  /*4750*/  FSEL R93, R55, -INF , P4 ;  /* 0xff800000375d7808 */ /* 0x000fe20002000000 */
[----:B------:R-:W-:Y:S01]  /*4760*/  FMUL.FTZ R32, R32, UR8 ;  /* 0x0000000820207c20 */ /* 0x000fe20008410000 */
[----:B------:R-:W-:Y:S01]  /*4770*/  FMNMX.FTZ R22, R91, R22, !PT ;  /* 0x000000165b167209 */ /* 0x000fe20007810000 */
[----:B------:R3:W4:Y:S01]  /*4780*/  MUFU.TANH R10, R47 ;  /* 0x0000002f000a7308 */ /* 0x0007220000002400 */
[----:B------:R-:W-:Y:S01]  /*4790*/  FSEL R95, R42, -INF , P2 ;  /* 0xff8000002a5f7808 */ /* 0x000fe20001000000 */
[----:B------:R-:W-:Y:S01]  /*47a0*/  FMUL.FTZ R37, R37, UR8 ;  /* 0x0000000825257c20 */ /* 0x000fe20008410000 */
[----:B------:R-:W-:Y:S01]  /*47b0*/  FMNMX.FTZ R22, R93, R22, !PT ;  /* 0x000000165d167209 */ /* 0x000fe20007810000 */
[----:B------:R-:W-:Y:S01]  /*47c0*/  ULDC UR4, c[0x0][0x988] ;  /* 0x0002620000047ab9 */ /* 0x000fe20000000800 */
[----:B0-----:R-:W-:Y:S01]  /*47d0*/  FSEL R51, R52, -INF , P5 ;  /* 0xff80000034337808 */ /* 0x001fe20002800000 */
[--C-:B------:R-:W-:Y:S01]  /*47e0*/  IMAD.MOV.U32 R60, RZ, RZ, R119.reuse ;  /* 0x000000ffff3c7224 */ /* 0x100fe200078e0077 */
[----:B------:R-:W-:Y:S01]  /*47f0*/  FMNMX.FTZ R22, R95, R22, !PT ;  /* 0x000000165f167209 */ /* 0x000fe20007810000 */
[----:B------:R-:W0:Y:S01]  /*4800*/  MUFU.TANH R34, R34 ;  /* 0x0000002200227308 */ /* 0x000e220000002400 */
[----:B---3--:R-:W-:Y:S01]  /*4810*/  FSEL R47, R48, -INF , P3 ;  /* 0xff800000302f7808 */ /* 0x008fe20001800000 */
[--C-:B------:R-:W-:Y:S01]  /*4820*/  IMAD.MOV.U32 R54, RZ, RZ, R119.reuse ;  /* 0x000000ffff367224 */ /* 0x100fe200078e0077 */
[C---:B------:R-:W-:Y:S01]  /*4830*/  ISETP.GT.AND P3, PT, R20.reuse, 0x41, PT ;  /* 0x000000411400780c */ /* 0x040fe20003f64270 */
[--C-:B------:R-:W-:Y:S01]  /*4840*/  IMAD.MOV.U32 R52, RZ, RZ, R119.reuse ;  /* 0x000000ffff347224 */ /* 0x100fe200078e0077 */
[----:B------:R-:W-:Y:S01]  /*4850*/  ISETP.GT.AND P5, PT, R20, 0x49, PT ;  /* 0x000000491400780c */ /* 0x000fe20003fa4270 */
[--C-:B------:R-:W-:Y:S01]  /*4860*/  IMAD.MOV.U32 R48, RZ, RZ, R119.reuse ;  /* 0x000000ffff307224 */ /* 0x100fe200078e0077 */
[----:B------:R-:W-:Y:S01]  /*4870*/  FSEL R97, R6, -INF , P3 ;  /* 0xff80000006617808 */ /* 0x000fe20001800000 */
[----:B------:R-:W3:Y:S01]  /*4880*/  MUFU.TANH R40, R40 ;  /* 0x0000002800287308 */ /* 0x000ee20000002400 */
[----:B-1----:R-:W-:Y:S01]  /*4890*/  FSEL R99, R46, -INF , P6 ;  /* 0xff8000002e637808 */ /* 0x002fe20003000000 */
[----:B------:R-:W-:Y:S01]  /*48a0*/  IMAD.MOV.U32 R46, RZ, RZ, R119 ;  /* 0x000000ffff2e7224 */ /* 0x000fe200078e0077 */
[----:B------:R-:W-:-:S02]  /*48b0*/  FMNMX.FTZ R22, R97, R22, !PT ;  /* 0x0000001661167209 */ /* 0x000fc40007810000 */
[----:B--2---:R-:W-:Y:S02]  /*48c0*/  FSEL R39, R53, -INF , P4 ;  /* 0xff80000035277808 */ /* 0x004fe40002000000 */
[----:B------:R-:W-:Y:S01]  /*48d0*/  ISETP.GT.AND P4, PT, R20, 0x50, PT ;  /* 0x000000501400780c */ /* 0x000fe20003f84270 */
[----:B------:R-:W1:Y:S01]  /*48e0*/  MUFU.TANH R13, R13 ;  /* 0x0000000d000d7308 */ /* 0x000e620000002400 */
[----:B------:R-:W-:Y:S02]  /*48f0*/  FSEL R55, R4, -INF , P3 ;  /* 0xff80000004377808 */ /* 0x000fe40001800000 */
[----:B----4-:R-:W-:Y:S02]  /*4900*/  FSEL R101, R10, -INF , P5 ;  /* 0xff8000000a657808 */ /* 0x010fe40002800000 */
[----:B------:R-:W-:Y:S02]  /*4910*/  FMNMX.FTZ R22, R99, R22, !PT ;  /* 0x0000001663167209 */ /* 0x000fe40007810000 */
[----:B------:R-:W-:Y:S01]  /*4920*/  ISETP.GT.AND P3, PT, R20, 0x51, PT ;  /* 0x000000511400780c */ /* 0x000fe20003f64270 */
[----:B------:R-:W2:Y:S01]  /*4930*/  MUFU.TANH R44, R44 ;  /* 0x0000002c002c7308 */ /* 0x000ea20000002400 */
[----:B0-----:R-:W-:-:S02]  /*4940*/  FSEL R103, R34, -INF , P4 ;  /* 0xff80000022677808 */ /* 0x001fc40002000000 */
[----:B------:R-:W-:Y:S02]  /*4950*/  FMNMX.FTZ R22, R101, R22, !PT ;  /* 0x0000001665167209 */ /* 0x000fe40007810000 */
[----:B---3--:R-:W-:Y:S01]  /*4960*/  FSEL R53, R40, -INF , P2 ;  /* 0xff80000028357808 */ /* 0x008fe20001000000 */
[----:B------:R-:W-:Y:S02]  /*4970*/  WARPGROUP.DEPBAR.LE gsb0, 0x0 ;  /* 0x00008000000079c5 */ /* 0x000fe40000010000 */
[----:B------:R-:W0:Y:S01]  /*4980*/  MUFU.TANH R38, R38 ;  /* 0x0000002600267308 */ /* 0x000e220000002400 */
[----:B------:R-:W-:Y:S01]  /*4990*/  FMUL.FTZ R26, R26, UR8 ;  /* 0x000000081a1a7c20 */ /* 0x000fe20008410000 */
[----:B------:R-:W-:Y:S01]  /*49a0*/  FMUL.FTZ R6, R31, UR8 ;  /* 0x000000081f067c20 */ /* 0x000fe20008410000 */
[----:B------:R-:W-:Y:S01]  /*49b0*/  FMUL.FTZ R4, R27, UR8 ;  /* 0x000000081b047c20 */ /* 0x000fe20008410000 */
[----:B------:R-:W-:Y:S01]  /*49c0*/  FMUL.FTZ R30, R30, UR8 ;  /* 0x000000081e1e7c20 */ /* 0x000fe20008410000 */
[----:B------:R-:W-:Y:S01]  /*49d0*/  ISETP.GT.AND P2, PT, R20, 0x58, PT ;  /* 0x000000581400780c */ /* 0x000fe20003f44270 */
[----:B------:R-:W-:Y:S01]  /*49e0*/  FMUL.FTZ R24, R24, UR8 ;  /* 0x0000000818187c20 */ /* 0x000fe20008410000 */
[----:B-1----:R-:W-:Y:S01]  /*49f0*/  FSEL R13, R13, -INF , P3 ;  /* 0xff8000000d0d7808 */ /* 0x002fe20001800000 */
[----:B------:R-:W1:Y:S01]  /*4a00*/  MUFU.TANH R36, R36 ;  /* 0x0000002400247308 */ /* 0x000e620000002400 */
[----:B------:R-:W-:Y:S01]  /*4a10*/  FMNMX.FTZ R22, R103, R22, !PT ;  /* 0x0000001667167209 */ /* 0x000fe20007810000 */
[----:B------:R-:W-:Y:S01]  /*4a20*/  FMUL.FTZ R25, R25, UR8 ;  /* 0x0000000819197c20 */ /* 0x000fe20008410000 */
[----:B--2---:R-:W-:Y:S01]  /*4a30*/  FSEL R27, R44, -INF , P6 ;  /* 0xff8000002c1b7808 */ /* 0x004fe20003000000 */
[----:B------:R-:W-:Y:S01]  /*4a40*/  FMUL.FTZ R28, R28, UR8 ;  /* 0x000000081c1c7c20 */ /* 0x000fe20008410000 */
[----:B------:R-:W-:Y:S01]  /*4a50*/  ISETP.GT.AND P6, PT, R20, 0x59, PT ;  /* 0x000000591400780c */ /* 0x000fe20003fc4270 */
[----:B------:R-:W-:Y:S01]  /*4a60*/  FMUL.FTZ R29, R29, UR8 ;  /* 0x000000081d1d7c20 */ /* 0x000fe20008410000 */
[----:B------:R-:W-:Y:S01]  /*4a70*/  FMNMX.FTZ R22, R13, R22, !PT ;  /* 0x000000160d167209 */ /* 0x000fe20007810000 */
[----:B------:R-:W2:Y:S01]  /*4a80*/  MUFU.TANH R14, R14 ;  /* 0x0000000e000e7308 */ /* 0x000ea20000002400 */
[----:B0-----:R-:W-:-:S02]  /*4a90*/  FSEL R105, R38, -INF , P2 ;  /* 0xff80000026697808 */ /* 0x001fc40001000000 */
[----:B------:R-:W-:Y:S02]  /*4aa0*/  FSEL R31, R8, -INF , P5 ;  /* 0xff800000081f7808 */ /* 0x000fe40002800000 */
[----:B------:R-:W-:Y:S02]  /*4ab0*/  ISETP.GT.AND P5, PT, R20, 0x60, PT ;  /* 0x000000601400780c */ /* 0x000fe40003fa4270 */
[----:B------:R-:W-:Y:S01]  /*4ac0*/  FMNMX.FTZ R22, R105, R22, !PT ;  /* 0x0000001669167209 */ /* 0x000fe20007810000 */
[----:B------:R-:W0:Y:S01]  /*4ad0*/  MUFU.TANH R32, R32 ;  /* 0x0000002000207308 */ /* 0x000e220000002400 */
[----:B-1----:R-:W-:Y:S02]  /*4ae0*/  FSEL R61, R36, -INF , P2 ;  /* 0xff800000243d7808 */ /* 0x002fe40001000000 */
[----:B------:R-:W-:Y:S02]  /*4af0*/  ISETP.GT.AND P2, PT, R20, 0x69, PT ;  /* 0x000000691400780c */ /* 0x000fe40003f44270 */
[----:B------:R-:W-:-:S02]  /*4b00*/  MOV R8, UR4 ;  /* 0x0000000400087c02 */ /* 0x000fc40008000f00 */
[----:B------:R-:W-:Y:S01]  /*4b10*/  R2UR UR4, R17 ;  /* 0x00000000110472ca */ /* 0x000fe200000e0000 */
[----:B------:R-:W1:Y:S01]  /*4b20*/  MUFU.TANH R26, R26 ;  /* 0x0000001a001a7308 */ /* 0x000e620000002400 */
[----:B--2---:R-:W-:-:S04]  /*4b30*/  FSEL R107, R14, -INF , P6 ;  /* 0xff8000000e6b7808 */ /* 0x004fc80003000000 */
[----:B------:R-:W-:-:S03]  /*4b40*/  FMNMX.FTZ R22, R107, R22, !PT ;  /* 0x000000166b167209 */ /* 0x000fc60007810000 */
[----:B------:R-:W2:Y:S01]  /*4b50*/  MUFU.TANH R6, R6 ;  /* 0x0000000600067308 */ /* 0x000ea20000002400 */
[----:B0-----:R-:W-:Y:S02]  /*4b60*/  FSEL R57, R32, -INF , P4 ;  /* 0xff80000020397808 */ /* 0x001fe40002000000 */
[----:B------:R-:W-:Y:S01]  /*4b70*/  ISETP.GT.AND P4, PT, R20, 0x61, PT ;  /* 0x000000611400780c */ /* 0x000fe20003f84270 */
[----:B------:R-:W-:-:S03]  /*4b80*/  UISETP.GE.AND UP0, UPT, UR38, UR4, UPT ;  /* 0x000000042600728c */ /* 0x000fc6000bf06270 */
[----:B------:R-:W-:Y:S01]  /*4b90*/  UMOV UR4, URZ ;  /* 0x0000003f00047c82 */ /* 0x000fe20008000000 */
[----:B------:R-:W0:Y:S01]  /*4ba0*/  MUFU.TANH R12, R12 ;  /* 0x0000000c000c7308 */ /* 0x000e220000002400 */
[----:B-1----:R-:W-:-:S04]  /*4bb0*/  FSEL R109, R26, -INF , P5 ;  /* 0xff8000001a6d7808 */ /* 0x002fc80002800000 */
[----:B------:R-:W-:-:S03]  /*4bc0*/  FMNMX.FTZ R22, R109, R22, !PT ;  /* 0x000000166d167209 */ /* 0x000fc60007810000 */
[----:B------:R-:W1:Y:S01]  /*4bd0*/  MUFU.TANH R4, R4 ;  /* 0x0000000400047308 */ /* 0x000e620000002400 */
[----:B--2---:R-:W-:Y:S02]  /*4be0*/  FSEL R115, R6, -INF , P2 ;  /* 0xff80000006737808 */ /* 0x004fe40001000000 */
[----:B------:R-:W-:-:S04]  /*4bf0*/  FMNMX.FTZ R6, R7, R0, !PT ;  /* 0x0000000007067209 */ /* 0x000fc80007810000 */
[----:B------:R-:W-:Y:S01]  /*4c00*/  FMNMX.FTZ R6, R9, R6, !PT ;  /* 0x0000000609067209 */ /* 0x000fe20007810000 */
[----:B------:R-:W2:Y:S01]  /*4c10*/  MUFU.TANH R30, R30 ;  /* 0x0000001e001e7308 */ /* 0x000ea20000002400 */
[----:B0-----:R-:W-:Y:S02]  /*4c20*/  FSEL R59, R12, -INF , P3 ;  /* 0xff8000000c3b7808 */ /* 0x001fe40001800000 */
[----:B------:R-:W-:Y:S02]  /*4c30*/  ISETP.GT.AND P3, PT, R20, 0x68, PT ;  /* 0x000000681400780c */ /* 0x000fe40003f64270 */
[----:B------:R-:W-:-:S03]  /*4c40*/  FMNMX.FTZ R6, R21, R6, !PT ;  /* 0x0000000615067209 */ /* 0x000fc60007810000 */
[----:B------:R-:W0:Y:S01]  /*4c50*/  MUFU.TANH R37, R37 ;  /* 0x0000002500257308 */ /* 0x000e220000002400 */
[----:B-1----:R-:W-:Y:S02]  /*4c60*/  FSEL R111, R4, -INF , P4 ;  /* 0xff800000046f7808 */ /* 0x002fe40002000000 */
[----:B------:R-:W-:Y:S02]  /*4c70*/  FMNMX.FTZ R6, R23, R6, !PT ;  /* 0x0000000617067209 */ /* 0x000fe40007810000 */
[----:B------:R-:W-:Y:S02]  /*4c80*/  FMNMX.FTZ R22, R111, R22, !PT ;  /* 0x000000166f167209 */ /* 0x000fe40007810000 */
[----:B------:R-:W-:Y:S01]  /*4c90*/  FMNMX.FTZ R12, R19, R6, !PT ;  /* 0x00000006130c7209 */ /* 0x000fe20007810000 */
[----:B------:R-:W-:Y:S01]  /*4ca0*/  MUFU.TANH R24, R24 ;  /* 0x0000001800187308 */ /* 0x000fe20000002400 */
[----:B--2---:R-:W-:Y:S02]  /*4cb0*/  FSEL R113, R30, -INF , P3 ;  /* 0xff8000001e717808 */ /* 0x004fe40001800000 */
[----:B------:R-:W-:-:S02]  /*4cc0*/  FMNMX.FTZ R12, R15, R12, !PT ;  /* 0x0000000c0f0c7209 */ /* 0x000fc40007810000 */
[----:B------:R-:W-:Y:S02]  /*4cd0*/  FMNMX.FTZ R22, R113, R22, !PT ;  /* 0x0000001671167209 */ /* 0x000fe40007810000 */
[----:B------:R-:W-:Y:S01]  /*4ce0*/  FMNMX.FTZ R12, R41, R12, !PT ;  /* 0x0000000c290c7209 */ /* 0x000fe20007810000 */
[----:B------:R-:W1:Y:S01]  /*4cf0*/  MUFU.TANH R25, R25 ;  /* 0x0000001900197308 */ /* 0x000e620000002400 */
[----:B------:R-:W-:Y:S02]  /*4d00*/  FMNMX.FTZ R22, R115, R22, !PT ;  /* 0x0000001673167209 */ /* 0x000fe40007810000 */
[----:B------:R-:W-:Y:S02]  /*4d10*/  FMNMX.FTZ R12, R43, R12, !PT ;  /* 0x0000000c2b0c7209 */ /* 0x000fe40007810000 */
[----:B0-----:R-:W-:Y:S01]  /*4d20*/  FSEL R37, R37, -INF , P6 ;  /* 0xff80000025257808 */ /* 0x001fe20003000000 */
[----:B------:R-:W0:Y:S01]  /*4d30*/  SHFL.BFLY PT, R117, R22, 0x2, 0x1f ;  /* 0x0c401f0016757f89 */ /* 0x000e2200000e0000 */
[----:B------:R-:W-:Y:S01]  /*4d40*/  FMNMX.FTZ R12, R33, R12, !PT ;  /* 0x0000000c210c7209 */ /* 0x000fe20007810000 */
[----:B------:R-:W-:Y:S03]  /*4d50*/  MUFU.TANH R28, R28 ;  /* 0x0000001c001c7308 */ /* 0x000fe60000002400 */
[----:B------:R-:W-:-:S04]  /*4d60*/  FMNMX.FTZ R12, R45, R12, !PT ;  /* 0x0000000c2d0c7209 */ /* 0x000fc80007810000 */
[----:B------:R-:W-:Y:S01]  /*4d70*/  FMNMX.FTZ R12, R35, R12, !PT ;  /* 0x0000000c230c7209 */ /* 0x000fe20007810000 */
[----:B------:R-:W2:Y:S01]  /*4d80*/  MUFU.TANH R29, R29 ;  /* 0x0000001d001d7308 */ /* 0x000ea20000002400 */
[----:B-1----:R-:W-:Y:S02]  /*4d90*/  FSEL R25, R25, -INF , P4 ;  /* 0xff80000019197808 */ /* 0x002fe40002000000 */
[----:B------:R-:W-:-:S04]  /*4da0*/  FMNMX.FTZ R12, R47, R12, !PT ;  /* 0x0000000c2f0c7209 */ /* 0x000fc80007810000 */
[----:B------:R-:W-:-:S04]  /*4db0*/  FMNMX.FTZ R12, R49, R12, !PT ;  /* 0x0000000c310c7209 */ /* 0x000fc80007810000 */
[----:B------:R-:W-:Y:S02]  /*4dc0*/  FMNMX.FTZ R12, R51, R12, !PT ;  /* 0x0000000c330c7209 */ /* 0x000fe40007810000 */
[----:B0-----:R-:W-:Y:S02]  /*4dd0*/  FMNMX.FTZ R117, R22, R117, !PT ;  /* 0x0000007516757209 */ /* 0x001fe40007810000 */
[----:B------:R-:W-:Y:S02]  /*4de0*/  FMNMX.FTZ R12, R39, R12, !PT ;  /* 0x0000000c270c7209 */ /* 0x000fe40007810000 */
[----:B--2---:R-:W-:Y:S01]  /*4df0*/  FSEL R29, R29, -INF , P2 ;  /* 0xff8000001d1d7808 */ /* 0x004fe20001000000 */
[----:B------:R-:W0:Y:S01]  /*4e00*/  SHFL.BFLY PT, R10, R117, 0x1, 0x1f ;  /* 0x0c201f00750a7f89 */ /* 0x000e2200000e0000 */
[----:B------:R-:W-:-:S04]  /*4e10*/  FMNMX.FTZ R12, R53, R12, !PT ;  /* 0x0000000c350c7209 */ /* 0x000fc80007810000 */
[----:B------:R-:W-:-:S04]  /*4e20*/  FMNMX.FTZ R12, R55, R12, !PT ;  /* 0x0000000c370c7209 */ /* 0x000fc80007810000 */
[----:B------:R-:W-:-:S04]  /*4e30*/  FMNMX.FTZ R12, R27, R12, !PT ;  /* 0x0000000c1b0c7209 */ /* 0x000fc80007810000 */
[----:B------:R-:W-:-:S04]  /*4e40*/  FMNMX.FTZ R12, R31, R12, !PT ;  /* 0x0000000c1f0c7209 */ /* 0x000fc80007810000 */
[----:B------:R-:W-:-:S04]  /*4e50*/  FMNMX.FTZ R12, R57, R12, !PT ;  /* 0x0000000c390c7209 */ /* 0x000fc80007810000 */
[----:B------:R-:W-:Y:S02]  /*4e60*/  FMNMX.FTZ R12, R59, R12, !PT ;  /* 0x0000000c3b0c7209 */ /* 0x000fe40007810000 */
[----:B0-----:R-:W-:Y:S01]  /*4e70*/  FMNMX.FTZ R10, R117, R10, !PT ;  /* 0x0000000a750a7209 */ /* 0x001fe20007810000 */
[----:B------:R-:W-:Y:S01]  /*4e80*/  IMAD.MOV.U32 R117, RZ, RZ, R119 ;  /* 0x000000ffff757224 */ /* 0x000fe200078e0077 */
[----:B------:R-:W-:Y:S02]  /*4e90*/  FMNMX.FTZ R12, R61, R12, !PT ;  /* 0x0000000c3d0c7209 */ /* 0x000fe40007810000 */
[C---:B------:R-:W-:Y:S01]  /*4ea0*/  FSETP.NEU.FTZ.AND P0, PT, R10.reuse, -INF , PT ;  /* 0xff8000000a00780b */ /* 0x040fe20003f1d000 */
[----:B------:R-:W-:Y:S01]  /*4eb0*/  FMUL.FTZ R4, R10, R8 ;  /* 0x000000080a047220 */ /* 0x000fe20000410000 */
[----:B------:R-:W-:-:S04]  /*4ec0*/  FMNMX.FTZ R12, R37, R12, !PT ;  /* 0x0000000c250c7209 */ /* 0x000fc80007810000 */
[----:B------:R-:W-:Y:S02]  /*4ed0*/  FSEL R14, R4, RZ, P0 ;  /* 0x000000ff040e7208 */ /* 0x000fe40000000000 */
[----:B------:R-:W-:Y:S01]  /*4ee0*/  ISETP.NE.AND P0, PT, R80, RZ, PT ;  /* 0x000000ff5000720c */ /* 0x000fe20003f05270 */
[--C-:B------:R-:W-:Y:S02]  /*4ef0*/  IMAD.MOV.U32 R80, RZ, RZ, R119.reuse ;  /* 0x000000ffff507224 */ /* 0x100fe400078e0077 */
[-CC-:B------:R-:W-:Y:S01]  /*4f00*/  FFMA.FTZ R30, R63, R8.reuse, -R14.reuse ;  /* 0x000000083f1e7223 */ /* 0x180fe2000001080e */
[----:B------:R-:W-:Y:S01]  /*4f10*/  FSEL R63, R24, -INF , P5 ;  /* 0xff800000183f7808 */ /* 0x000fe20002800000 */
[-CC-:B------:R-:W-:Y:S01]  /*4f20*/  FFMA.FTZ R65, R65, R8.reuse, -R14.reuse ;  /* 0x0000000841417223 */ /* 0x180fe2000001080e */
[-CC-:B------:R-:W-:Y:S01]  /*4f30*/  FFMA.FTZ R67, R67, R8.reuse, -R14.reuse ;  /* 0x0000000843437223 */ /* 0x180fe2000001080e */
[--C-:B------:R-:W-:Y:S01]  /*4f40*/  FFMA.FTZ R36, R13, R8, -R14.reuse ;  /* 0x000000080d247223 */ /* 0x100fe2000001080e */
[----:B------:R-:W-:Y:S01]  /*4f50*/  FMNMX.FTZ R12, R63, R12, !PT ;  /* 0x0000000c3f0c7209 */ /* 0x000fe20007810000 */
[----:B------:R0:W-:Y:S01]  /*4f60*/  MUFU.EX2 R199, R65 ;  /* 0x0000004100c77308 */ /* 0x0001e20000000800 */
[-CC-:B------:R-:W-:Y:S01]  /*4f70*/  FFMA.FTZ R201, R73, R8.reuse, -R14.reuse ;  /* 0x0000000849c97223 */ /* 0x180fe2000001080e */
[--C-:B------:R-:W-:Y:S01]  /*4f80*/  FFMA.FTZ R4, R75, R8, -R14.reuse ;  /* 0x000000084b047223 */ /* 0x100fe2000001080e */
[----:B------:R-:W-:Y:S01]  /*4f90*/  FMNMX.FTZ R12, R25, R12, !PT ;  /* 0x0000000c190c7209 */ /* 0x000fe20007810000 */
[-CC-:B------:R-:W-:Y:S01]  /*4fa0*/  FFMA.FTZ R203, R77, R8.reuse, -R14.reuse ;  /* 0x000000084dcb7223 */ /* 0x180fe2000001080e */
[-CC-:B------:R-:W-:Y:S01]  /*4fb0*/  FFMA.FTZ R79, R79, R8.reuse, -R14.reuse ;  /* 0x000000084f4f7223 */ /* 0x180fe2000001080e */
[-CC-:B------:R-:W-:Y:S01]  /*4fc0*/  FFMA.FTZ R197, R81, R8.reuse, -R14.reuse ;  /* 0x0000000851c57223 */ /* 0x180fe2000001080e */
[-CC-:B------:R-:W-:Y:S01]  /*4fd0*/  FFMA.FTZ R71, R71, R8.reuse, -R14.reuse ;  /* 0x0000000847477223 */ /* 0x180fe2000001080e */
[----:B------:R1:W-:Y:S01]  /*4fe0*/  MUFU.EX2 R20, R67 ;  /* 0x0000004300147308 */ /* 0x0003e20000000800 */
[----:B0-----:R-:W-:Y:S01]  /*4ff0*/  FSEL R65, R28, -INF , P3 ;  /* 0xff8000001c417808 */ /* 0x001fe20001800000 */
        /* <DEDUP_REMOVED lines=8> */
[-CC-:B------:R-:W-:Y:S01]  /*5080*/  FFMA.FTZ R91, R91, R8.reuse, -R14.reuse ;  /* 0x000000085b5b7223 */ /* 0x180fe2000001080e */
[-CC-:B------:R-:W-:Y:S01]  /*5090*/  FFMA.FTZ R93, R93, R8.reuse, -R14.reuse ;  /* 0x000000085d5d7223 */ /* 0x180fe2000001080e */
[-CC-:B------:R-:W-:Y:S01]  /*50a0*/  FFMA.FTZ R95, R95, R8.reuse, -R14.reuse ;  /* 0x000000085f5f7223 */ /* 0x180fe2000001080e */
[-CC-:B------:R-:W-:Y:S01]  /*50b0*/  FFMA.FTZ R97, R97, R8.reuse, -R14.reuse ;  /* 0x0000000861617223 */ /* 0x180fe2000001080e */
[----:B-1----:R-:W0:Y:S01]  /*50c0*/  SHFL.BFLY PT, R67, R12, 0x2, 0x1f ;  /* 0x0c401f000c437f89 */ /* 0x002e2200000e0000 */
[-CC-:B------:R-:W-:Y:S01]  /*50d0*/  FFMA.FTZ R99, R99, R8.reuse, -R14.reuse ;  /* 0x0000000863637223 */ /* 0x180fe2000001080e */
[----:B------:R-:W1:Y:S01]  /*50e0*/  MUFU.EX2 R4, R4 ;  /* 0x0000000400047308 */ /* 0x000e620000000800 */
        /* <DEDUP_REMOVED lines=8> */
[----:B------:R-:W-:Y:S01]  /*5170*/  FFMA.FTZ R14, R115, R8, -R14 ;  /* 0x00000008730e7223 */ /* 0x000fe2000001080e */
[-C--:B------:R-:W-:Y:S01]  /*5180*/  MOV R115, R119.reuse ;  /* 0x0000007700737202 */ /* 0x080fe20000000f00 */
[--C-:B------:R-:W-:Y:S01]  /*5190*/  IMAD.MOV.U32 R81, RZ, RZ, R119.reuse ;  /* 0x000000ffff517224 */ /* 0x100fe200078e0077 */
[----:B------:R-:W-:Y:S01]  /*51a0*/  MOV R75, R119 ;  /* 0x00000077004b7202 */ /* 0x000fe20000000f00 */
[----:B------:R-:W-:-:S02]  /*51b0*/  IMAD.MOV.U32 R77, RZ, RZ, R119 ;  /* 0x000000ffff4d7224 */ /* 0x000fc400078e0077 */
[----:B------:R-:W-:Y:S01]  /*51c0*/  IMAD.MOV.U32 R73, RZ, RZ, R119 ;  /* 0x000000ffff497224 */ /* 0x000fe200078e0077 */
[----:B------:R2:W-:Y:S01]  /*51d0*/  MUFU.EX2 R6, R79 ;  /* 0x0000004f00067308 */ /* 0x0005e20000000800 */
[----:B0-----:R-:W-:-:S07]  /*51e0*/  FMNMX.FTZ R67, R12, R67, !PT ;  /* 0x000000430c437209 */ /* 0x001fce0007810000 */
[----:B------:R-:W-:Y:S01]  /*51f0*/  MUFU.EX2 R197, R197 ;  /* 0x000000c500c57308 */ /* 0x000fe20000000800 */
[-C--:B--2---:R-:W-:Y:S01]  /*5200*/  MOV R79, R119.reuse ;  /* 0x00000077004f7202 */ /* 0x084fe20000000f00 */
[----:B------:R-:W0:Y:S06]  /*5210*/  SHFL.BFLY PT, R12, R67, 0x1, 0x1f ;  /* 0x0c201f00430c7f89 */ /* 0x000e2c00000e0000 */
[----:B------:R2:W-:Y:S08]  /*5220*/  MUFU.EX2 R22, R71 ;  /* 0x0000004700167308 */ /* 0x0005f00000000800 */
[----:B------:R-:W-:Y:S01]  /*5230*/  MUFU.EX2 R69, R69 ;  /* 0x0000004500457308 */ /* 0x000fe20000000800 */
[----:B--2---:R-:W-:-:S07]  /*5240*/  MOV R71, R119 ;  /* 0x0000007700477202 */ /* 0x004fce0000000f00 */
[----:B------:R2:W3:Y:S01]  /*5250*/  MUFU.EX2 R26, R83 ;  /* 0x00000053001a7308 */ /* 0x0004e20000000800 */
[----:B0-----:R-:W-:Y:S02]  /*5260*/  FMNMX.FTZ R13, R67, R12, !PT ;  /* 0x0000000c430d7209 */ /* 0x001fe40007810000 */
[-C--:B------:R-:W-:Y:S02]  /*5270*/  MOV R67, R119.reuse ;  /* 0x0000007700437202 */ /* 0x080fe40000000f00 */
[C---:B------:R-:W-:Y:S01]  /*5280*/  FSETP.NEU.FTZ.AND P2, PT, R13.reuse, -INF , PT ;  /* 0xff8000000d00780b */ /* 0x040fe20003f5d000 */
[----:B------:R-:W-:Y:S02]  /*5290*/  FMUL.FTZ R12, R13, R8 ;  /* 0x000000080d0c7220 */ /* 0x000fe40000410000 */
[----:B------:R-:W-:Y:S01]  /*52a0*/  MUFU.EX2 R85, R85 ;  /* 0x0000005500557308 */ /* 0x000fe20000000800 */
[----:B--2---:R-:W-:Y:S02]  /*52b0*/  MOV R83, R119 ;  /* 0x0000007700537202 */ /* 0x004fe40000000f00 */
[----:B------:R-:W-:-:S02]  /*52c0*/  FSEL R12, R12, RZ, P2 ;  /* 0x000000ff0c0c7208 */ /* 0x000fc40001000000 */
[----:B------:R-:W-:-:S03]  /*52d0*/  PLOP3.LUT P2, PT, PT, PT, UP0, 0x80, 0x0 ;  /* 0x000000000000781c */ /* 0x000fc60003f4f008 */
        /* <DEDUP_REMOVED lines=16> */
[----:B------:R1:W2:Y:S01]  /*53e0*/  MUFU.EX2 R200, R0 ;  /* 0x0000000000c87308 */ /* 0x0002a20000000800 */
[-CC-:B------:R-:W-:Y:S01]  /*53f0*/  FFMA.FTZ R51, R51, R8.reuse, -R12.reuse ;  /* 0x0000000833337223 */ /* 0x180fe2000001080c */
[-CC-:B------:R-:W-:Y:S01]  /*5400*/  FFMA.FTZ R39, R39, R8.reuse, -R12.reuse ;  /* 0x0000000827277223 */ /* 0x180fe2000001080c */
[-CC-:B------:R-:W-:Y:S01]  /*5410*/  FFMA.FTZ R53, R53, R8.reuse, -R12.reuse ;  /* 0x0000000835357223 */ /* 0x180fe2000001080c */
[-CC-:B------:R-:W-:Y:S01]  /*5420*/  FFMA.FTZ R55, R55, R8.reuse, -R12.reuse ;  /* 0x0000000837377223 */ /* 0x180fe2000001080c */
[-CC-:B------:R-:W-:Y:S01]  /*5430*/  FFMA.FTZ R27, R27, R8.reuse, -R12.reuse ;  /* 0x000000081b1b7223 */ /* 0x180fe2000001080c */
[-CC-:B------:R-:W-:Y:S01]  /*5440*/  FFMA.FTZ R31, R31, R8.reuse, -R12.reuse ;  /* 0x000000081f1f7223 */ /* 0x180fe2000001080c */
[-C--:B------:R-:W-:Y:S01]  /*5450*/  FFMA.FTZ R57, R57, R8.reuse, -R12 ;  /* 0x0000000839397223 */ /* 0x080fe2000001080c */
[----:B------:R-:W4:Y:S01]  /*5460*/  MUFU.EX2 R9, R9 ;  /* 0x0000000900097308 */ /* 0x000f220000000800 */
[----:B-1----:R-:W-:Y:S01]  /*5470*/  FADD.FTZ R0, R201, R4 ;  /* 0x00000004c9007221 */ /* 0x002fe20000010000 */
[-CC-:B------:R-:W-:Y:S01]  /*5480*/  FFMA.FTZ R59, R59, R8.reuse, -R12.reuse ;  /* 0x000000083b3b7223 */ /* 0x180fe2000001080c */
[-CC-:B------:R-:W-:Y:S01]  /*5490*/  FFMA.FTZ R61, R61, R8.reuse, -R12.reuse ;  /* 0x000000083d3d7223 */ /* 0x180fe2000001080c */
[-CC-:B------:R-:W-:Y:S01]  /*54a0*/  FFMA.FTZ R37, R37, R8.reuse, -R12.reuse ;  /* 0x0000000825257223 */ /* 0x180fe2000001080c */
[-CC-:B------:R-:W-:Y:S01]  /*54b0*/  FFMA.FTZ R63, R63, R8.reuse, -R12.reuse ;  /* 0x000000083f3f7223 */ /* 0x180fe2000001080c */
[----:B------:R-:W-:Y:S01]  /*54c0*/  F2FP.BF16.F32.PACK_AB R201, R4, R201 ;  /* 0x000000c904c9723e */ /* 0x000fe200000010ff */
[-CC-:B------:R-:W-:Y:S01]  /*54d0*/  FFMA.FTZ R25, R25, R8.reuse, -R12.reuse ;  /* 0x0000000819197223 */ /* 0x180fe2000001080c */
[----:B------:R1:W-:Y:S01]  /*54e0*/  MUFU.EX2 R196, R19 ;  /* 0x0000001300c47308 */ /* 0x0003e20000000800 */
[-CC-:B------:R-:W-:Y:S01]  /*54f0*/  FFMA.FTZ R65, R65, R8.reuse, -R12.reuse ;  /* 0x0000000841417223 */ /* 0x180fe2000001080c */
[----:B------:R-:W-:Y:S01]  /*5500*/  FFMA.FTZ R12, R29, R8, -R12 ;  /* 0x000000081d0c7223 */ /* 0x000fe2000001080c */
[----:B---3--:R-:W-:Y:S01]  /*5510*/  F2FP.BF16.F32.PACK_AB R193, R26, R69 ;  /* 0x000000451ac1723e */ /* 0x008fe200000010ff */
[----:B------:R-:W-:Y:S01]  /*5520*/  IMAD.MOV.U32 R29, RZ, RZ, R119 ;  /* 0x000000ffff1d7224 */ /* 0x000fe200078e0077 */
[----:B0-----:R-:W-:-:S03]  /*5530*/  F2FP.BF16.F32.PACK_AB R195, R30, R85 ;  /* 0x000000551ec3723e */ /* 0x001fc600000010ff */
[----:B------:R0:W3:Y:S01]  /*5540*/  MUFU.EX2 R202, R21 ;  /* 0x0000001500ca7308 */ /* 0x0000e20000000800 */
[----:B-1----:R-:W-:Y:S01]  /*5550*/  FADD.FTZ R19, R203, R0 ;  /* 0x00000000cb137221 */ /* 0x002fe20000010000 */
[----:B------:R-:W-:-:S03]  /*5560*/  F2FP.BF16.F32.PACK_AB R203, R6, R203 ;  /* 0x000000cb06cb723e */ /* 0x000fc600000010ff */
[----:B------:R-:W-:-:S03]  /*5570*/  FADD.FTZ R0, R6, R19 ;  /* 0x0000001306007221 */ /* 0x000fc60000010000 */
[----:B------:R-:W1:Y:S01]  /*5580*/  MUFU.EX2 R23, R23 ;  /* 0x0000001700177308 */ /* 0x000e620000000800 */
[----:B------:R-:W-:Y:S01]  /*5590*/  FADD.FTZ R19, R197, R0 ;  /* 0x00000000c5137221 */ /* 0x000fe20000010000 */
[----:B--2---:R-:W-:Y:S01]  /*55a0*/  FADD.FTZ R0, R7, R200 ;  /* 0x000000c807007221 */ /* 0x004fe20000010000 */
[----:B------:R-:W-:Y:S02]  /*55b0*/  F2FP.BF16.F32.PACK_AB R200, R200, R7 ;  /* 0x00000007c8c8723e */ /* 0x000fe400000010ff */
[C---:B------:R-:W-:Y:S01]  /*55c0*/  FADD.FTZ R42, R20.reuse, R19 ;  /* 0x00000013142a7221 */ /* 0x040fe20000010000 */
[----:B----4-:R-:W-:Y:S01]  /*55d0*/  FADD.FTZ R19, R9, R0 ;  /* 0x0000000009137221 */ /* 0x010fe20000010000 */
[----:B------:R-:W-:Y:S01]  /*55e0*/  F2FP.BF16.F32.PACK_AB R197, R20, R197 ;  /* 0x000000c514c5723e */ /* 0x000fe200000010ff */
[----:B------:R-:W2:Y:S01]  /*55f0*/  MUFU.EX2 R15, R15 ;  /* 0x0000000f000f7308 */ /* 0x000ea20000000800 */
[----:B0-----:R-:W-:Y:S01]  /*5600*/  FADD.FTZ R21, R199, R42 ;  /* 0x0000002ac7157221 */ /* 0x001fe20000010000 */
[C---:B---3--:R-:W-:Y:S01]  /*5610*/  FADD.FTZ R0, R202.reuse, R19 ;  /* 0x00000013ca007221 */ /* 0x048fe20000010000 */
[----:B------:R-:W-:-:S02]  /*5620*/  F2FP.BF16.F32.PACK_AB R202, R202, R9 ;  /* 0x00000009caca723e */ /* 0x000fc400000010ff */
[C---:B------:R-:W-:Y:S01]  /*5630*/  FADD.FTZ R42, R22.reuse, R21 ;  /* 0x00000015162a7221 */ /* 0x040fe20000010000 */
[----:B------:R-:W-:Y:S02]  /*5640*/  F2FP.BF16.F32.PACK_AB R199, R22, R199 ;  /* 0x000000c716c7723e */ /* 0x000fe400000010ff */
[----:B------:R0:W3:Y:S01]  /*5650*/  MUFU.EX2 R198, R41 ;  /* 0x0000002900c67308 */ /* 0x0000e20000000800 */
[----:B-1----:R-:W-:Y:S01]  /*5660*/  FADD.FTZ R19, R23, R0 ;  /* 0x0000000017137221 */ /* 0x002fe20000010000 */
[----:B------:R-:W-:Y:S01]  /*5670*/  FADD.FTZ R21, R69, R42 ;  /* 0x0000002a45157221 */ /* 0x000fe20000010000 */
[----:B------:R-:W-:Y:S01]  /*5680*/  MOV R9, 0x3f800000 ;  /* 0x3f80000000097802 */ /* 0x000fe20000000f00 */
[----:B------:R-:W-:Y:S02]  /*5690*/  IMAD.MOV.U32 R69, RZ, RZ, R119 ;  /* 0x000000ffff457224 */ /* 0x000fe400078e0077 */
[----:B------:R-:W-:Y:S01]  /*56a0*/  FADD.FTZ R0, R196, R19 ;  /* 0x00000013c4007221 */ /* 0x000fe20000010000 */
[----:B------:R-:W-:Y:S01]  /*56b0*/  FADD.FTZ R42, R26, R21 ;  /* 0x000000151a2a7221 */ /* 0x000fe20000010000 */
[----:B------:R-:W-:Y:S01]  /*56c0*/  F2FP.BF16.F32.PACK_AB R196, R196, R23 ;  /* 0x00000017c4c4723e */ /* 0x000fe200000010ff */
[----:B------:R-:W1:Y:S01]  /*56d0*/  MUFU.EX2 R43, R43 ;  /* 0x0000002b002b7308 */ /* 0x000e620000000800 */
[----:B--2---:R-:W-:Y:S01]  /*56e0*/  FADD.FTZ R19, R15, R0 ;  /* 0x000000000f137221 */ /* 0x004fe20000010000 */
[----:B------:R-:W-:Y:S01]  /*56f0*/  FADD.FTZ R21, R85, R42 ;  /* 0x0000002a55157221 */ /* 0x000fe20000010000 */
[----:B------:R-:W-:-:S02]  /*5700*/  IMAD.MOV.U32 R85, RZ, RZ, R119 ;  /* 0x000000ffff557224 */ /* 0x000fc400078e0077 */
[----:B0-----:R-:W-:Y:S02]  /*5710*/  IMAD.MOV.U32 R41, RZ, RZ, R119 ;  /* 0x000000ffff297224 */ /* 0x001fe400078e0077 */
[----:B------:R-:W-:Y:S01]  /*5720*/  FADD.FTZ R44, R30, R21 ;  /* 0x000000151e2c7221 */ /* 0x000fe20000010000 */
[----:B------:R-:W-:Y:S01]  /*5730*/  IMAD.MOV.U32 R30, RZ, RZ, R119 ;  /* 0x000000ffff1e7224 */ /* 0x000fe200078e0077 */
[----:B------:R0:W2:Y:S01]  /*5740*/  MUFU.EX2 R192, R33 ;  /* 0x0000002100c07308 */ /* 0x0000a20000000800 */
[C---:B---3--:R-:W-:Y:S01]  /*5750*/  FADD.FTZ R42, R198.reuse, R19 ;  /* 0x00000013c62a7221 */ /* 0x048fe20000010000 */
[----:B------:R-:W-:Y:S01]  /*5760*/  F2FP.BF16.F32.PACK_AB R198, R198, R15 ;  /* 0x0000000fc6c6723e */ /* 0x000fe200000010ff */
[----:B------:R-:W-:-:S05]  /*5770*/  IMAD.MOV.U32 R26, RZ, RZ, R119 ;  /* 0x000000ffff1a7224 */ /* 0x000fca00078e0077 */
[----:B------:R-:W3:Y:S01]  /*5780*/  MUFU.EX2 R45, R45 ;  /* 0x0000002d002d7308 */ /* 0x000ee20000000800 */
[----:B0-----:R-:W-:Y:S02]  /*5790*/  IMAD.U32 R33, RZ, RZ, UR42 ;  /* 0x0000002aff217e24 */ /* 0x001fe4000f8e00ff */
[----:B-1----:R-:W-:Y:S02]  /*57a0*/  FADD.FTZ R19, R43, R42 ;  /* 0x0000002a2b137221 */ /* 0x002fe40000010000 */
[----:B------:R-:W-:Y:S02]  /*57b0*/  @!P1 VIADD R0, R33, 0x36840 ;  /* 0x0003684021009836 */ /* 0x000fe40000000000 */
[----:B------:R-:W-:Y:S01]  /*57c0*/  IMAD.MOV.U32 R33, RZ, RZ, R119 ;  /* 0x000000ffff217224 */ /* 0x000fe200078e0077 */
[----:B------:R0:W1:Y:S02]  /*57d0*/  MUFU.EX2 R194, R35 ;  /* 0x0000002300c27308 */ /* 0x0000640000000800 */
[----:B------:R-:W-:-:S04]  /*57e0*/  @!P1 PRMT R0, RZ, 0x654, R0 ;  /* 0x00000654ff009816 */ /* 0x000fc80000000000 */
[----:B------:R2:W-:Y:S02]  /*57f0*/  @!P1 SYNCS.ARRIVE.TRANS64.RED.A1T0 RZ, [R0+URZ], RZ ;  /* 0x000000ff00ff99a7 */ /* 0x0005e4000810043f */
[----:B------:R-:W4:Y:S01]  /*5800*/  MUFU.EX2 R87, R87 ;  /* 0x0000005700577308 */ /* 0x000f220000000800 */
[----:B0-----:R-:W-:Y:S01]  /*5810*/  MOV R35, R119 ;  /* 0x0000007700237202 */ /* 0x001fe20000000f00 */
[C---:B--2---:R-:W-:Y:S01]  /*5820*/  FADD.FTZ R0, R192.reuse, R19 ;  /* 0x00000013c0007221 */ /* 0x044fe20000010000 */
[----:B------:R-:W-:-:S05]  /*5830*/  F2FP.BF16.F32.PACK_AB R192, R192, R43 ;  /* 0x0000002bc0c0723e */ /* 0x000fca00000010ff */
[----:B------:R-:W0:Y:S01]  /*5840*/  MUFU.EX2 R47, R47 ;  /* 0x0000002f002f7308 */ /* 0x000e220000000800 */
[----:B------:R-:W-:Y:S01]  /*5850*/  MOV R43, R119 ;  /* 0x00000077002b7202 */ /* 0x000fe20000000f00 */
[----:B---3--:R-:W-:-:S04]  /*5860*/  FADD.FTZ R19, R45, R0 ;  /* 0x000000002d137221 */ /* 0x008fc80000010000 */
[C---:B-1----:R-:W-:Y:S01]  /*5870*/  FADD.FTZ R0, R194.reuse, R19 ;  /* 0x00000013c2007221 */ /* 0x042fe20000010000 */
[----:B------:R-:W-:Y:S01]  /*5880*/  F2FP.BF16.F32.PACK_AB R194, R194, R45 ;  /* 0x0000002dc2c2723e */ /* 0x000fe200000010ff */
[----:B------:R1:W2:Y:S01]  /*5890*/  MUFU.EX2 R24, R89 ;  /* 0x0000005900187308 */ /* 0x0002a20000000800 */
[----:B----4-:R-:W-:Y:S01]  /*58a0*/  FADD.FTZ R21, R87, R44 ;  /* 0x0000002c57157221 */ /* 0x010fe20000010000 */
[--C-:B------:R-:W-:Y:S02]  /*58b0*/  IMAD.MOV.U32 R45, RZ, RZ, R119.reuse ;  /* 0x000000ffff2d7224 */ /* 0x100fe400078e0077 */
[----:B------:R-:W-:-:S04]  /*58c0*/  IMAD.MOV.U32 R44, RZ, RZ, R119 ;  /* 0x000000ffff2c7224 */ /* 0x000fc800078e0077 */
[----:B------:R3:W4:Y:S01]  /*58d0*/  MUFU.EX2 R188, R49 ;  /* 0x0000003100bc7308 */ /* 0x0007220000000800 */
[----:B0-----:R-:W-:Y:S01]  /*58e0*/  FADD.FTZ R19, R47, R0 ;  /* 0x000000002f137221 */ /* 0x001fe20000010000 */
[----:B-1----:R-:W-:-:S06]  /*58f0*/  IMAD.MOV.U32 R89, RZ, RZ, R119 ;  /* 0x000000ffff597224 */ /* 0x002fcc00078e0077 */
[----:B------:R-:W0:Y:S01]  /*5900*/  MUFU.EX2 R91, R91 ;  /* 0x0000005b005b7308 */ /* 0x000e220000000800 */
[C---:B--2---:R-:W-:Y:S01]  /*5910*/  FADD.FTZ R42, R24.reuse, R21 ;  /* 0x00000015182a7221 */ /* 0x044fe20000010000 */
[----:B------:R-:W-:Y:S01]  /*5920*/  F2FP.BF16.F32.PACK_AB R189, R24, R87 ;  /* 0x0000005718bd723e */ /* 0x000fe200000010ff */
[--C-:B---3--:R-:W-:Y:S01]  /*5930*/  IMAD.MOV.U32 R49, RZ, RZ, R119.reuse ;  /* 0x000000ffff317224 */ /* 0x108fe200078e0077 */
[----:B------:R-:W-:Y:S01]  /*5940*/  MOV R87, R119 ;  /* 0x0000007700577202 */ /* 0x000fe20000000f00 */
[----:B------:R-:W-:-:S03]  /*5950*/  IMAD.MOV.U32 R24, RZ, RZ, R119 ;  /* 0x000000ffff187224 */ /* 0x000fc600078e0077 */
[----:B------:R-:W1:Y:S01]  /*5960*/  MUFU.EX2 R51, R51 ;  /* 0x0000003300337308 */ /* 0x000e620000000800 */
[C---:B----4-:R-:W-:Y:S01]  /*5970*/  FADD.FTZ R0, R188.reuse, R19 ;  /* 0x00000013bc007221 */ /* 0x050fe20000010000 */
[----:B------:R-:W-:Y:S02]  /*5980*/  F2FP.BF16.F32.PACK_AB R188, R188, R47 ;  /* 0x0000002fbcbc723e */ /* 0x000fe400000010ff */
[----:B------:R-:W-:-:S04]  /*5990*/  MOV R47, R119 ;  /* 0x00000077002f7202 */ /* 0x000fc80000000f00 */
[----:B------:R2:W3:Y:S01]  /*59a0*/  MUFU.EX2 R28, R93 ;  /* 0x0000005d001c7308 */ /* 0x0004e20000000800 */
[----:B0-----:R-:W-:-:S07]  /*59b0*/  FADD.FTZ R21, R91, R42 ;  /* 0x0000002a5b157221 */ /* 0x001fce0000010000 */
[----:B------:R0:W4:Y:S01]  /*59c0*/  MUFU.EX2 R190, R39 ;  /* 0x0000002700be7308 */ /* 0x0001220000000800 */
[----:B-1----:R-:W-:Y:S01]  /*59d0*/  FADD.FTZ R19, R51, R0 ;  /* 0x0000000033137221 */ /* 0x002fe20000010000 */
[----:B--2---:R-:W-:-:S06]  /*59e0*/  IMAD.MOV.U32 R93, RZ, RZ, R119 ;  /* 0x000000ffff5d7224 */ /* 0x004fcc00078e0077 */
[----:B------:R-:W1:Y:S01]  /*59f0*/  MUFU.EX2 R95, R95 ;  /* 0x0000005f005f7308 */ /* 0x000e620000000800 */
[C---:B---3--:R-:W-:Y:S01]  /*5a00*/  FADD.FTZ R42, R28.reuse, R21 ;  /* 0x000000151c2a7221 */ /* 0x048fe20000010000 */
[----:B------:R-:W-:Y:S01]  /*5a10*/  F2FP.BF16.F32.PACK_AB R191, R28, R91 ;  /* 0x0000005b1cbf723e */ /* 0x000fe200000010ff */
[----:B------:R-:W-:Y:S01]  /*5a20*/  IMAD.MOV.U32 R28, RZ, RZ, R119 ;  /* 0x000000ffff1c7224 */ /* 0x000fe200078e0077 */
[-C--:B------:R-:W-:Y:S02]  /*5a30*/  MOV R91, R119.reuse ;  /* 0x00000077005b7202 */ /* 0x080fe40000000f00 */
[----:B0-----:R-:W-:Y:S02]  /*5a40*/  MOV R39, R119 ;  /* 0x0000007700277202 */ /* 0x001fe40000000f00 */
[----:B------:R-:W0:Y:S01]  /*5a50*/  MUFU.EX2 R53, R53 ;  /* 0x0000003500357308 */ /* 0x000e220000000800 */
[C---:B----4-:R-:W-:Y:S01]  /*5a60*/  FADD.FTZ R0, R190.reuse, R19 ;  /* 0x00000013be007221 */ /* 0x050fe20000010000 */
[----:B------:R-:W-:-:S02]  /*5a70*/  F2FP.BF16.F32.PACK_AB R190, R190, R51 ;  /* 0x00000033bebe723e */ /* 0x000fc400000010ff */
[----:B------:R-:W-:-:S04]  /*5a80*/  MOV R51, R119 ;  /* 0x0000007700337202 */ /* 0x000fc80000000f00 */
[----:B------:R2:W3:Y:S01]  /*5a90*/  MUFU.EX2 R32, R97 ;  /* 0x0000006100207308 */ /* 0x0004e20000000800 */
[----:B-1----:R-:W-:-:S07]  /*5aa0*/  FADD.FTZ R21, R95, R42 ;  /* 0x0000002a5f157221 */ /* 0x002fce0000010000 */
[----:B------:R1:W4:Y:S01]  /*5ab0*/  MUFU.EX2 R184, R55 ;  /* 0x0000003700b87308 */ /* 0x0003220000000800 */
[----:B0-----:R-:W-:Y:S01]  /*5ac0*/  FADD.FTZ R19, R53, R0 ;  /* 0x0000000035137221 */ /* 0x001fe20000010000 */
[----:B--2---:R-:W-:-:S06]  /*5ad0*/  IMAD.MOV.U32 R97, RZ, RZ, R119 ;  /* 0x000000ffff617224 */ /* 0x004fcc00078e0077 */
[----:B------:R-:W0:Y:S01]  /*5ae0*/  MUFU.EX2 R99, R99 ;  /* 0x0000006300637308 */ /* 0x000e220000000800 */
[C---:B---3--:R-:W-:Y:S01]  /*5af0*/  FADD.FTZ R42, R32.reuse, R21 ;  /* 0x00000015202a7221 */ /* 0x048fe20000010000 */
[----:B------:R-:W-:Y:S01]  /*5b00*/  F2FP.BF16.F32.PACK_AB R185, R32, R95 ;  /* 0x0000005f20b9723e */ /* 0x000fe200000010ff */
[----:B------:R-:W-:Y:S01]  /*5b10*/  IMAD.MOV.U32 R32, RZ, RZ, R119 ;  /* 0x000000ffff207224 */ /* 0x000fe200078e0077 */
[-C--:B------:R-:W-:Y:S02]  /*5b20*/  MOV R95, R119.reuse ;  /* 0x00000077005f7202 */ /* 0x080fe40000000f00 */
[----:B-1----:R-:W-:Y:S02]  /*5b30*/  MOV R55, R119 ;  /* 0x0000007700377202 */ /* 0x002fe40000000f00 */
[----:B------:R-:W1:Y:S01]  /*5b40*/  MUFU.EX2 R27, R27 ;  /* 0x0000001b001b7308 */ /* 0x000e620000000800 */
[C---:B----4-:R-:W-:Y:S01]  /*5b50*/  FADD.FTZ R0, R184.reuse, R19 ;  /* 0x00000013b8007221 */ /* 0x050fe20000010000 */
[----:B------:R-:W-:Y:S01]  /*5b60*/  F2FP.BF16.F32.PACK_AB R184, R184, R53 ;  /* 0x00000035b8b8723e */ /* 0x000fe200000010ff */
[----:B------:R-:W-:-:S05]  /*5b70*/  IMAD.MOV.U32 R53, RZ, RZ, R119 ;  /* 0x000000ffff357224 */ /* 0x000fca00078e0077 */
[----:B------:R2:W3:Y:S01]  /*5b80*/  MUFU.EX2 R34, R101 ;  /* 0x0000006500227308 */ /* 0x0004e20000000800 */
[----:B0-----:R-:W-:Y:S01]  /*5b90*/  FADD.FTZ R21, R99, R42 ;  /* 0x0000002a63157221 */ /* 0x001fe20000010000 */
[----:B------:R-:W-:-:S06]  /*5ba0*/  IMAD.MOV.U32 R42, RZ, RZ, R119 ;  /* 0x000000ffff2a7224 */ /* 0x000fcc00078e0077 */
        /* <DEDUP_REMOVED lines=13> */
[----:B------:R-:W2:Y:S01]  /*5c80*/  MUFU.EX2 R36, R36 ;  /* 0x0000002400247308 */ /* 0x000ea20000000800 */
[----:B-1----:R-:W-:-:S07]  /*5c90*/  FADD.FTZ R21, R103, R4 ;  /* 0x0000000467157221 */ /* 0x002fce0000010000 */
[----:B------:R1:W3:Y:S01]  /*5ca0*/  MUFU.EX2 R180, R59 ;  /* 0x0000003b00b47308 */ /* 0x0002e20000000800 */
[----:B0-----:R-:W-:-:S07]  /*5cb0*/  FADD.FTZ R19, R57, R0 ;  /* 0x0000000039137221 */ /* 0x001fce0000010000 */
[----:B------:R-:W0:Y:S01]  /*5cc0*/  MUFU.EX2 R105, R105 ;  /* 0x0000006900697308 */ /* 0x000e220000000800 */
[C---:B--2---:R-:W-:Y:S01]  /*5cd0*/  FADD.FTZ R4, R36.reuse, R21 ;  /* 0x0000001524047221 */ /* 0x044fe20000010000 */
[----:B------:R-:W-:Y:S01]  /*5ce0*/  F2FP.BF16.F32.PACK_AB R181, R36, R103 ;  /* 0x0000006724b5723e */ /* 0x000fe200000010ff */
[----:B------:R-:W-:Y:S01]  /*5cf0*/  IMAD.MOV.U32 R36, RZ, RZ, R119 ;  /* 0x000000ffff247224 */ /* 0x000fe200078e0077 */
[-C--:B------:R-:W-:Y:S02]  /*5d00*/  MOV R103, R119.reuse ;  /* 0x0000007700677202 */ /* 0x080fe40000000f00 */
[----:B-1----:R-:W-:Y:S02]  /*5d10*/  MOV R59, R119 ;  /* 0x00000077003b7202 */ /* 0x002fe40000000f00 */
[----:B------:R-:W1:Y:S01]  /*5d20*/  MUFU.EX2 R61, R61 ;  /* 0x0000003d003d7308 */ /* 0x000e620000000800 */
[C---:B---3--:R-:W-:Y:S01]  /*5d30*/  FADD.FTZ R0, R180.reuse, R19 ;  /* 0x00000013b4007221 */ /* 0x048fe20000010000 */
[----:B------:R-:W-:Y:S01]  /*5d40*/  F2FP.BF16.F32.PACK_AB R180, R180, R57 ;  /* 0x00000039b4b4723e */ /* 0x000fe200000010ff */
[----:B------:R-:W-:-:S05]  /*5d50*/  IMAD.MOV.U32 R57, RZ, RZ, R119 ;  /* 0x000000ffff397224 */ /* 0x000fca00078e0077 */
[----:B------:R2:W3:Y:S01]  /*5d60*/  MUFU.EX2 R38, R107 ;  /* 0x0000006b00267308 */ /* 0x0004e20000000800 */
[----:B0-----:R-:W-:-:S07]  /*5d70*/  FADD.FTZ R21, R105, R4 ;  /* 0x0000000469157221 */ /* 0x001fce0000010000 */
[----:B------:R0:W4:Y:S01]  /*5d80*/  MUFU.EX2 R182, R37 ;  /* 0x0000002500b67308 */ /* 0x0001220000000800 */
[----:B-1----:R-:W-:Y:S01]  /*5d90*/  FADD.FTZ R19, R61, R0 ;  /* 0x000000003d137221 */ /* 0x002fe20000010000 */
[----:B--2---:R-:W-:-:S06]  /*5da0*/  MOV R107, R119 ;  /* 0x00000077006b7202 */ /* 0x004fcc0000000f00 */
[----:B------:R-:W1:Y:S01]  /*5db0*/  MUFU.EX2 R109, R109 ;  /* 0x0000006d006d7308 */ /* 0x000e620000000800 */
[C---:B---3--:R-:W-:Y:S01]  /*5dc0*/  FADD.FTZ R4, R38.reuse, R21 ;  /* 0x0000001526047221 */ /* 0x048fe20000010000 */
[----:B------:R-:W-:Y:S01]  /*5dd0*/  F2FP.BF16.F32.PACK_AB R183, R38, R105 ;  /* 0x0000006926b7723e */ /* 0x000fe200000010ff */
[--C-:B------:R-:W-:Y:S02]  /*5de0*/  IMAD.MOV.U32 R105, RZ, RZ, R119.reuse ;  /* 0x000000ffff697224 */ /* 0x100fe400078e0077 */
[--C-:B------:R-:W-:Y:S02]  /*5df0*/  IMAD.MOV.U32 R38, RZ, RZ, R119.reuse ;  /* 0x000000ffff267224 */ /* 0x100fe400078e0077 */
[----:B0-----:R-:W-:Y:S01]  /*5e00*/  IMAD.MOV.U32 R37, RZ, RZ, R119 ;  /* 0x000000ffff257224 */ /* 0x001fe200078e0077 */
[----:B------:R-:W0:Y:S01]  /*5e10*/  MUFU.EX2 R63, R63 ;  /* 0x0000003f003f7308 */ /* 0x000e220000000800 */
[C---:B----4-:R-:W-:Y:S01]  /*5e20*/  FADD.FTZ R0, R182.reuse, R19 ;  /* 0x00000013b6007221 */ /* 0x050fe20000010000 */
[----:B------:R-:W-:Y:S01]  /*5e30*/  F2FP.BF16.F32.PACK_AB R182, R182, R61 ;  /* 0x0000003db6b6723e */ /* 0x000fe200000010ff */
[----:B------:R-:W-:-:S05]  /*5e40*/  IMAD.MOV.U32 R61, RZ, RZ, R119 ;  /* 0x000000ffff3d7224 */ /* 0x000fca00078e0077 */
[----:B------:R2:W3:Y:S01]  /*5e50*/  MUFU.EX2 R40, R111 ;  /* 0x0000006f00287308 */ /* 0x0004e20000000800 */
[----:B-1----:R-:W-:-:S07]  /*5e60*/  FADD.FTZ R21, R109, R4 ;  /* 0x000000046d157221 */ /* 0x002fce0000010000 */
[----:B------:R1:W4:Y:S01]  /*5e70*/  MUFU.EX2 R176, R25 ;  /* 0x0000001900b07308 */ /* 0x0003220000000800 */
[----:B0-----:R-:W-:Y:S01]  /*5e80*/  FADD.FTZ R7, R63, R0 ;  /* 0x000000003f077221 */ /* 0x001fe20000010000 */
[----:B--2---:R-:W-:-:S06]  /*5e90*/  MOV R111, R119 ;  /* 0x00000077006f7202 */ /* 0x004fcc0000000f00 */
[----:B------:R-:W0:Y:S01]  /*5ea0*/  MUFU.EX2 R113, R113 ;  /* 0x0000007100717308 */ /* 0x000e220000000800 */
[C---:B---3--:R-:W-:Y:S01]  /*5eb0*/  FADD.FTZ R4, R40.reuse, R21 ;  /* 0x0000001528047221 */ /* 0x048fe20000010000 */
[----:B------:R-:W-:Y:S01]  /*5ec0*/  F2FP.BF16.F32.PACK_AB R177, R40, R109 ;  /* 0x0000006d28b1723e */ /* 0x000fe200000010ff */
[--C-:B------:R-:W-:Y:S02]  /*5ed0*/  IMAD.MOV.U32 R109, RZ, RZ, R119.reuse ;  /* 0x000000ffff6d7224 */ /* 0x100fe400078e0077 */
[--C-:B------:R-:W-:Y:S02]  /*5ee0*/  IMAD.MOV.U32 R40, RZ, RZ, R119.reuse ;  /* 0x000000ffff287224 */ /* 0x100fe400078e0077 */
[----:B-1----:R-:W-:Y:S01]  /*5ef0*/  IMAD.MOV.U32 R25, RZ, RZ, R119 ;  /* 0x000000ffff197224 */ /* 0x002fe200078e0077 */
[----:B------:R-:W1:Y:S01]  /*5f00*/  MUFU.EX2 R65, R65 ;  /* 0x0000004100417308 */ /* 0x000e620000000800 */
[C---:B----4-:R-:W-:Y:S01]  /*5f10*/  FADD.FTZ R0, R176.reuse, R7 ;  /* 0x00000007b0007221 */ /* 0x050fe20000010000 */
[----:B------:R-:W-:-:S02]  /*5f20*/  F2FP.BF16.F32.PACK_AB R176, R176, R63 ;  /* 0x0000003fb0b0723e */ /* 0x000fc400000010ff */
[----:B------:R-:W-:-:S04]  /*5f30*/  MOV R63, R119 ;  /* 0x00000077003f7202 */ /* 0x000fc80000000f00 */
[----:B------:R-:W2:Y:S01]  /*5f40*/  MUFU.EX2 R14, R14 ;  /* 0x0000000e000e7308 */ /* 0x000ea20000000800 */
[----:B0-----:R-:W-:Y:S01]  /*5f50*/  FADD.FTZ R21, R113, R4 ;  /* 0x0000000471157221 */ /* 0x001fe20000010000 */
[----:B------:R-:W-:-:S06]  /*5f60*/  MOV R4, UR4 ;  /* 0x0000000400047c02 */ /* 0x000fcc0008000f00 */
[----:B------:R-:W0:Y:S01]  /*5f70*/  MUFU.EX2 R12, R12 ;  /* 0x0000000c000c7308 */ /* 0x000e220000000800 */
[----:B-1----:R-:W-:Y:S01]  /*5f80*/  FADD.FTZ R7, R65, R0 ;  /* 0x0000000041077221 */ /* 0x002fe20000010000 */
[----:B------:R-:W-:Y:S01]  /*5f90*/  IMAD.MOV.U32 R0, RZ, RZ, 0x3f800000 ;  /* 0x3f800000ff007424 */ /* 0x000fe200078e00ff */
[C---:B--2---:R-:W-:Y:S01]  /*5fa0*/  F2FP.BF16.F32.PACK_AB R179, R14.reuse, R113 ;  /* 0x000000710eb3723e */ /* 0x044fe200000010ff */
[----:B------:R-:W-:Y:S01]  /*5fb0*/  FADD.FTZ R6, R14, R21 ;  /* 0x000000150e067221 */ /* 0x000fe20000010000 */
[----:B------:R-:W-:Y:S01]  /*5fc0*/  IMAD.MOV.U32 R113, RZ, RZ, R119 ;  /* 0x000000ffff717224 */ /* 0x000fe200078e0077 */
[C---:B0-----:R-:W-:Y:S01]  /*5fd0*/  F2FP.BF16.F32.PACK_AB R178, R12.reuse, R65 ;  /* 0x000000410cb2723e */ /* 0x041fe200000010ff */
[----:B------:R-:W-:Y:S01]  /*5fe0*/  FADD.FTZ R7, R12, R7 ;  /* 0x000000070c077221 */ /* 0x000fe20000010000 */
[----:B------:R-:W-:Y:S01]  /*5ff0*/  IMAD.MOV.U32 R65, RZ, RZ, R119 ;  /* 0x000000ffff417224 */ /* 0x000fe200078e0077 */
[----:B------:R-:W-:Y:S06]  /*6000*/  @!P2 BRA `(.L_x_3231) ;  /* 0x0000004c00d0a947 */ /* 0x000fec0003800000 */
[----:B------:R-:W-:Y:S01]  /*6010*/  UMOV UR4, URZ ;  /* 0x0000003f00047c82 */ /* 0x000fe20008000000 */
[----:B------:R-:W-:Y:S01]  /*6020*/  IMAD.U32 R20, RZ, RZ, UR38 ;  /* 0x00000026ff147e24 */ /* 0x000fe2000f8e00ff */
[----:B------:R-:W-:Y:S01]  /*6030*/  MOV R14, UR4 ;  /* 0x00000004000e7c02 */ /* 0x000fe20008000f00 */
        /* <DEDUP_REMOVED lines=51> */
[----:B------:R-:W-:Y:S01]  /*6370*/  IMAD.U32 R19, RZ, RZ, UR4 ;  /* 0x00000004ff137e24 */ /* 0x000fe2000f8e00ff */
[----:B------:R-:W-:-:S06]  /*6380*/  ULDC UR61, c[0x0][0x9d8] ;  /* 0x00027600003d7ab9 */ /* 0x000fcc0000000800 */
.L_x_3240:
[----:B------:R-:W-:Y:S02]  /*6390*/  R2UR UR4, R19 ;  /* 0x00000000130472ca */ /* 0x000fe400000e0000 */
[----:B------:R-:W-:-:S11]  /*63a0*/  R2UR UR6, R14 ;  /* 0x000000000e0672ca */ /* 0x000fd600000e0000 */
[----:B------:R-:W-:-:S04]  /*63b0*/  UIADD3 UR4, UR4, 0x1, URZ ;  /* 0x0000000104047890 */ /* 0x000fc8000fffe03f */
[----:B------:R-:W-:-:S04]  /*63c0*/  UISETP.NE.AND UP0, UPT, UR4, 0x2, UPT ;  /* 0x000000020400788c */ /* 0x000fc8000bf05270 */
[----:B------:R-:W-:Y:S02]  /*63d0*/  USEL UR5, URZ, 0x1, UP0 ;  /* 0x000000013f057887 */ /* 0x000fe40008000000 */
[----:B------:R-:W-:Y:S02]  /*63e0*/  USEL UR4, UR4, URZ, UP0 ;  /* 0x0000003f04047287 */ /* 0x000fe40008000000 */
[----:B------:R-:W-:-:S04]  /*63f0*/  ULOP3.LUT UR5, UR6, UR5, URZ, 0x3c, !UPT ;  /* 0x0000000506057292 */ /* 0x000fc8000f8e3c3f */
[----:B------:R-:W-:Y:S02]  /*6400*/  IMAD.U32 R5, RZ, RZ, UR4 ;  /* 0x00000004ff057e24 */ /* 0x000fe4000f8e00ff */
[----:B------:R-:W-:Y:S01]  /*6410*/  MOV R4, UR5 ;  /* 0x0000000500047c02 */ /* 0x000fe20008000f00 */
[----:B------:R-:W-:Y:S06]  /*6420*/  @!P0 BRA `(.L_x_3232) ;  /* 0x0000000000048947 */ /* 0x000fec0003800000 */
[----:B------:R-:W-:Y:S01]  /*6430*/  BPT.TRAP 0x1 ;  /* 0x000000040000795c */ /* 0x000fe20000300000 */
.L_x_3232:
        /* <DEDUP_REMOVED lines=9> */
.L_x_3233:
[----:B-1----:R-:W-:Y:S05]  /*64d0*/  @P2 BRA `(.L_x_3234) ;  /* 0x00000000000c2947 */ /* 0x002fea0003800000 */
[----:B------:R-:W-:-:S13]  /*64e0*/  R2UR UR4, R21 ;  /* 0x00000000150472ca */ /* 0x000fda00000e0000 */
[----:B------:R-:W1:Y:S02]  /*64f0*/  SYNCS.PHASECHK.TRANS64.TRYWAIT P2, [UR4+0x36830], R8 ;  /* 0x03683008ff0075a7 */ /* 0x000e640008040144 */
[----:B-1----:R-:W-:Y:S05]  /*6500*/  @!P2 BRA `(.L_x_3235) ;  /* 0x000000bc008ca947 */ /* 0x002fea0003800000 */
.L_x_3234:
        /* <DEDUP_REMOVED lines=15> */
[----:B------:R-:W-:Y:S01]  /*6600*/  UIMAD UR60, UR60, 0xa80, UR6 ;  /* 0x00000a803c3c78a4 */ /* 0x000fe2000f8e0206 */
[----:B01----:R-:W-:Y:S01]  /*6610*/  MOV R8, UR57 ;  /* 0x0000003900087c02 */ /* 0x003fe20008000f00 */
[----:B------:R-:W-:Y:S01]  /*6620*/  UMOV UR27, 0x40000040 ;  /* 0x40000040001b7882 */ /* 0x000fe20000000000 */
[----:B------:R-:W-:Y:S01]  /*6630*/  MOV R10, UR56 ;  /* 0x00000038000a7c02 */ /* 0x000fe20008000f00 */
[----:B------:R-:W-:Y:S01]  /*6640*/  UIADD3 UR10, UR60, 0x80, URZ ;  /* 0x000000803c0a7890 */ /* 0x000fe2000fffe03f */
[C---:B------:R-:W-:Y:S01]  /*6650*/  R2UR UR56, R2.reuse ;  /* 0x00000000023872ca */ /* 0x040fe200000e0000 */
[----:B------:R-:W-:Y:S01]  /*6660*/  UIADD3 UR14, UR60, 0x100, URZ ;  /* 0x000001003c0e7890 */ /* 0x000fe2000fffe03f */
[C---:B------:R-:W-:Y:S01]  /*6670*/  R2UR UR57, R3.reuse ;  /* 0x00000000033972ca */ /* 0x040fe200000e0000 */
[----:B------:R-:W-:Y:S01]  /*6680*/  UMOV UR6, UR60 ;  /* 0x0000003c00067c82 */ /* 0x000fe20008000000 */
[----:B------:R-:W-:Y:S01]  /*6690*/  UIADD3 UR18, UR60, 0x2, URZ ;  /* 0x000000023c127890 */ /* 0x000fe2000fffe03f */
[----:B------:R-:W-:Y:S01]  /*66a0*/  HGMMA.64x16x16.F32.BF16 R168, gdesc[UR4], RZ, !UPT, gsb0 ;  /* 0x0020000004a879f0 */ /* 0x000fe2000c0018ff */
[----:B------:R-:W-:Y:S01]  /*66b0*/  UIADD3 UR6, UR60, 0x180, URZ ;  /* 0x000001803c067890 */ /* 0x000fe2000fffe03f */
[----:B------:R-:W-:Y:S01]  /*66c0*/  R2UR UR4, R2 ;  /* 0x00000000020472ca */ /* 0x000fe200000e0000 */
[----:B------:R-:W-:Y:S01]  /*66d0*/  UMOV UR7, 0x40000040 ;  /* 0x4000004000077882 */ /* 0x000fe20000000000 */
        /* <DEDUP_REMOVED lines=57> */
[----:B------:R-:W-:Y:S01]  /*6a70*/  R2UR UR8, R2 ;  /* 0x00000000020872ca */ /* 0x000fe200000e0000 */
[----:B------:R-:W-:Y:S01]  /*6a80*/  UMOV UR11, 0x40000040 ;  /* 0x40000040000b7882 */ /* 0x000fe20000000000 */
[----:B------:R-:W-:Y:S01]  /*6a90*/  R2UR UR9, R3 ;  /* 0x00000000030972ca */ /* 0x000fe200000e0000 */
[-C--:B------:R-:W-:Y:S01]  /*6aa0*/  FMUL.FTZ R93, R93, R9.reuse ;  /* 0x000000095d5d7220 */ /* 0x080fe20000410000 */
[-C--:B------:R-:W-:Y:S01]  /*6ab0*/  FMUL.FTZ R96, R96, R9.reuse ;  /* 0x0000000960607220 */ /* 0x080fe20000410000 */
[-C--:B------:R-:W-:Y:S01]  /*6ac0*/  FMUL.FTZ R97, R97, R9.reuse ;  /* 0x0000000961617220 */ /* 0x080fe20000410000 */
        /* <DEDUP_REMOVED lines=77> */
[----:B------:R-:W-:Y:S02]  /*6fa0*/  UIADD3 UR4, UR60, 0x300, URZ ;  /* 0x000003003c047890 */ /* 0x000fe4000fffe03f */
[----:B------:R-:W-:Y:S01]  /*6fb0*/  UIADD3 UR6, UR60, 0x82, URZ ;  /* 0x000000823c067890 */ /* 0x000fe2000fffe03f */
[----:B------:R-:W-:Y:S01]  /*6fc0*/  UMOV UR5, UR17 ;  /* 0x0000001100057c82 */ /* 0x000fe20008000000 */
[----:B------:R-:W-:-:S03]  /*6fd0*/  UMOV UR7, 0x40000040 ;  /* 0x4000004000077882 */ /* 0x000fc60000000000 */
[----:B------:R-:W-:Y:S01]  /*6fe0*/  UMOV UR14, UR4 ;  /* 0x00000004000e7c82 */ /* 0x000fe20008000000 */
[----:B------:R-:W-:Y:S01]  /*6ff0*/  UMOV UR4, UR16 ;  /* 0x0000001000047c82 */ /* 0x000fe20008000000 */
[----:B------:R-:W-:Y:S02]  /*7000*/  WARPGROUP.DEPBAR.LE gsb0, 0x0 ;  /* 0x00008000000079c5 */ /* 0x000fe40000010000 */
[----:B------:R-:W-:-:S06]  /*7010*/  WARPGROUP.ARRIVE ;  /* 0x00000000000079c5 */ /* 0x000fcc0000000000 */
[----:B------:R-:W-:Y:S01]  /*7020*/  HGMMA.64x16x16.F32.BF16 R128, gdesc[UR8], RZ, !UPT, gsb0 ;  /* 0x00200000088079f0 */ /* 0x000fe2000c0018ff */
[----:B------:R-:W-:Y:S02]  /*7030*/  UIADD3 UR8, UR60, 0x102, URZ ;  /* 0x000001023c087890 */ /* 0x000fe4000fffe03f */
[----:B------:R-:W-:Y:S01]  /*7040*/  UIADD3 UR9, UR60, 0x182, URZ ;  /* 0x000001823c097890 */ /* 0x000fe2000fffe03f */
[----:B------:R-:W-:Y:S02]  /*7050*/  WARPGROUP.DEPBAR.LE gsb0, 0x0 ;  /* 0x00008000000079c5 */ /* 0x000fe40000010000 */
[----:B------:R-:W-:-:S06]  /*7060*/  WARPGROUP.ARRIVE ;  /* 0x00000000000079c5 */ /* 0x000fcc0000000000 */
[----:B------:R-:W-:Y:S03]  /*7070*/  HGMMA.64x16x16.F32.BF16 R120, gdesc[UR12], RZ, !UPT, gsb0 ;  /* 0x002000000c7879f0 */ /* 0x000fe6000c0018ff */
        /* <DEDUP_REMOVED lines=547> */
.L_x_3236:
[----:B------:R-:W-:Y:S02]  /*92b0*/  R2UR UR6, R16 ;  /* 0x00000000100672ca */ /* 0x000fe400000e0000 */
        /* <DEDUP_REMOVED lines=8> */
.L_x_3237:
[----:B-1----:R-:W-:Y:S05]  /*9340*/  @P2 BRA `(.L_x_3238) ;  /* 0x0000000000082947 */ /* 0x002fea0003800000 */
[----:B------:R-:W1:Y:S02]  /*9350*/  SYNCS.PHASECHK.TRANS64.TRYWAIT P2, [UR5+0x36850], R0 ;  /* 0x03685000ff0075a7 */ /* 0x000e640008040145 */
[----:B-1----:R-:W-:Y:S05]  /*9360*/  @!P2 BRA `(.L_x_3239) ;  /* 0x000000900010a947 */ /* 0x002fea0003800000 */
.L_x_3238:
[----:B------:R-:W-:Y:S01]  /*9370*/  R2UR UR4, R16 ;  /* 0x00000000100472ca */ /* 0x000fe200000e0000 */
[----:B------:R-:W-:Y:S01]  /*9380*/  WARPGROUP.ARRIVE ;  /* 0x00000000000079c5 */ /* 0x000fe20000000000 */
[----:B------:R-:W-:Y:S01]  /*9390*/  R2UR UR6, R19 ;  /* 0x00000000130672ca */ /* 0x000fe200000e0000 */
[----:B------:R-:W-:Y:S01]  /*93a0*/  UMOV UR7, 0x40000040 ;  /* 0x4000004000077882 */ /* 0x000fe20000000000 */
[----:B------:R-:W-:Y:S01]  /*93b0*/  FMUL.FTZ R19, R168, UR61 ;  /* 0x0000003da8137c20 */ /* 0x000fe20008410000 */
[----:B------:R-:W-:Y:S01]  /*93c0*/  FMUL.FTZ R23, R169, UR61 ;  /* 0x0000003da9177c20 */ /* 0x000fe20008410000 */
[----:B------:R-:W-:Y:S01]  /*93d0*/  R2UR UR8, R21 ;  /* 0x00000000150872ca */ /* 0x000fe200000e0000 */
[----:B------:R-:W-:Y:S01]  /*93e0*/  FMUL.FTZ R21, R171, UR61 ;  /* 0x0000003dab157c20 */ /* 0x000fe20008410000 */
        /* <DEDUP_REMOVED lines=19> */
[----:B01----:R-:W-:Y:S01]  /*9520*/  FMNMX.FTZ R0, R19, R12, !PT ;  /* 0x0000000c13007209 */ /* 0x003fe20007810000 */
[----:B------:R-:W-:Y:S01]  /*9530*/  FMUL.FTZ R221, R140, UR61 ;  /* 0x0000003d8cdd7c20 */ /* 0x000fe20008410000 */
[----:B------:R-:W-:Y:S01]  /*9540*/  UIMAD UR4, UR6, 0xa80, UR4 ;  /* 0x00000a80060478a4 */ /* 0x000fe2000f8e0204 */
[----:B------:R-:W-:Y:S01]  /*9550*/  FMUL.FTZ R175, R175, UR61 ;  /* 0x0000003dafaf7c20 */ /* 0x000fe20008410000 */
[----:B------:R-:W-:Y:S01]  /*9560*/  FMUL.FTZ R141, R141, UR61 ;  /* 0x0000003d8d8d7c20 */ /* 0x000fe20008410000 */
[----:B------:R-:W-:Y:S01]  /*9570*/  FMUL.FTZ R223, R128, UR61 ;  /* 0x0000003d80df7c20 */ /* 0x000fe20008410000 */
[----:B------:R-:W-:Y:S01]  /*9580*/  FMUL.FTZ R163, R163, UR61 ;  /* 0x0000003da3a37c20 */ /* 0x000fe20008410000 */
[----:B------:R-:W0:Y:S01]  /*9590*/  MUFU.TANH R173, R173 ;  /* 0x000000ad00ad7308 */ /* 0x000e220000002400 */
[----:B--2---:R-:W-:Y:S01]  /*95a0*/  FMNMX.FTZ R0, R23, R0, !PT ;  /* 0x0000000017007209 */ /* 0x004fe20007810000 */
[----:B------:R-:W-:Y:S01]  /*95b0*/  UMOV UR6, UR4 ;  /* 0x0000000400067c82 */ /* 0x000fe20008000000 */
[----:B------:R-:W-:Y:S01]  /*95c0*/  FMUL.FTZ R225, R129, UR61 ;  /* 0x0000003d81e17c20 */ /* 0x000fe20008410000 */
[----:B------:R-:W-:Y:S01]  /*95d0*/  HGMMA.64x192x16.F32.BF16 R24, R200, gdesc[UR4].tnspB, R24, gsb0 ;  /* 0x42e00004c8187df0 */ /* 0x000fe20008001818 */
[----:B------:R-:W-:Y:S01]  /*95e0*/  UIADD3 UR6, UR4, 0x80, URZ ;  /* 0x0000008004067890 */ /* 0x000fe2000fffe03f */
[----:B------:R-:W-:Y:S01]  /*95f0*/  FMUL.FTZ R227, R132, UR61 ;  /* 0x0000003d84e37c20 */ /* 0x000fe20008410000 */
[----:B------:R-:W-:Y:S01]  /*9600*/  UMOV UR7, 0x40000040 ;  /* 0x4000004000077882 */ /* 0x000fe20000000000 */
[----:B------:R-:W-:Y:S01]  /*9610*/  MUFU.TANH R205, R205 ;  /* 0x000000cd00cd7308 */ /* 0x000fe20000002400 */
[----:B---3--:R-:W-:Y:S01]  /*9620*/  FMNMX.FTZ R0, R171, R0, !PT ;  /* 0x00000000ab007209 */ /* 0x008fe20007810000 */
[----:B------:R-:W-:Y:S01]  /*9630*/  FMUL.FTZ R167, R167, UR61 ;  /* 0x0000003da7a77c20 */ /* 0x000fe20008410000 */
[----:B------:R-:W-:Y:S01]  /*9640*/  FMUL.FTZ R229, R133, UR61 ;  /* 0x0000003d85e57c20 */ /* 0x000fe20008410000 */
[----:B------:R-:W-:Y:S01]  /*9650*/  FMUL.FTZ R153, R154, UR61 ;  /* 0x0000003d9a997c20 */ /* 0x000fe20008410000 */
[----:B------:R-:W-:Y:S01]  /*9660*/  FMUL.FTZ R231, R120, UR61 ;  /* 0x0000003d78e77c20 */ /* 0x000fe20008410000 */
[----:B------:R-:W-:Y:S01]  /*9670*/  FMUL.FTZ R155, R155, UR61 ;  /* 0x0000003d9b9b7c20 */ /* 0x000fe20008410000 */
[----:B------:R-:W-:Y:S01]  /*9680*/  FMUL.FTZ R159, R159, UR61 ;  /* 0x0000003d9f9f7c20 */ /* 0x000fe20008410000 */
[----:B------:R-:W-:Y:S01]  /*9690*/  MUFU.TANH R207, R207 ;  /* 0x000000cf00cf7308 */ /* 0x000fe20000002400 */
[----:B0-----:R-:W-:Y:S01]  /*96a0*/  FMNMX.FTZ R0, R173, R0, !PT ;  /* 0x00000000ad007209 */ /* 0x001fe20007810000 */
        /* <DEDUP_REMOVED lines=16> */
[----:B------:R-:W0:Y:S01]  /*97b0*/  LDC R8, c[0x0][0x988] ;  /* 0x00026200ff087b82 */ /* 0x000e220000000800 */
[----:B------:R-:W-:Y:S01]  /*97c0*/  FMUL.FTZ R127, R127, UR61 ;  /* 0x0000003d7f7f7c20 */ /* 0x000fe20008410000 */
[----:B------:R-:W-:Y:S01]  /*97d0*/  IMAD.U32 R136, RZ, RZ, UR5 ;  /* 0x00000005ff887e24 */ /* 0x000fe2000f8e00ff */
[----:B------:R-:W-:-:S02]  /*97e0*/  R2UR UR9, R17 ;  /* 0x00000000110972ca */ /* 0x000fc400000e0000 */
[----:B------:R-:W-:Y:S01]  /*97f0*/  R2UR UR5, R5 ;  /* 0x00000000050572ca */ /* 0x000fe200000e0000 */
[----:B------:R-:W-:Y:S01]  /*9800*/  MUFU.TANH R213, R213 ;  /* 0x000000d500d57308 */ /* 0x000fe20000002400 */
[----:B------:R-:W-:-:S05]  /*9810*/  @!P1 VIADD R136, R136, 0x36860 ;  /* 0x0003686088889836 */ /* 0x000fca0000000000 */
[----:B------:R-:W-:Y:S02]  /*9820*/  @!P1 PRMT R136, RZ, 0x654, R136 ;  /* 0x00000654ff889816 */ /* 0x000fe40000000088 */
[----:B------:R-:W-:Y:S08]  /*9830*/  MUFU.TANH R215, R215 ;  /* 0x000000d700d77308 */ /* 0x000ff00000002400 */
[----:B------:R-:W1:Y:S08]  /*9840*/  MUFU.TANH R14, R14 ;  /* 0x0000000e000e7308 */ /* 0x000e700000002400 */
[----:B------:R-:W-:Y:S08]  /*9850*/  MUFU.TANH R217, R217 ;  /* 0x000000d900d97308 */ /* 0x000ff00000002400 */
[----:B------:R-:W2:Y:S01]  /*9860*/  MUFU.TANH R21, R21 ;  /* 0x0000001500157308 */ /* 0x000ea20000002400 */
[----:B-1----:R-:W-:-:S07]  /*9870*/  FMNMX.FTZ R10, R14, R15, !PT ;  /* 0x0000000f0e0a7209 */ /* 0x002fce0007810000 */
[----:B------:R-:W-:Y:S08]  /*9880*/  MUFU.TANH R219, R219 ;  /* 0x000000db00db7308 */ /* 0x000ff00000002400 */
[----:B------:R-:W1:Y:S01]  /*9890*/  MUFU.TANH R169, R169 ;  /* 0x000000a900a97308 */ /* 0x000e620000002400 */
[----:B--2---:R-:W-:-:S07]  /*98a0*/  FMNMX.FTZ R10, R21, R10, !PT ;  /* 0x0000000a150a7209 */ /* 0x004fce0007810000 */
        /* <DEDUP_REMOVED lines=23> */
[----:B------:R-:W-:Y:S01]  /*9a20*/  HGMMA.64x192x16.F32.BF16 R24, R196, gdesc[UR4].tnspB, R24, gsb0 ;  /* 0x42e00004c4187df0 */ /* 0x000fe20008001818 */
[----:B------:R-:W-:Y:S01]  /*9a30*/  UIADD3 UR6, UR4, 0x100, URZ ;  /* 0x0000010004067890 */ /* 0x000fe2000fffe03f */
[----:B------:R-:W-:-:S05]  /*9a40*/  UMOV UR7, 0x40000040 ;  /* 0x4000004000077882 */ /* 0x000fca0000000000 */
        /* <DEDUP_REMOVED lines=20> */
[----:B------:R-:W-:Y:S01]  /*9b90*/  HGMMA.64x192x16.F32.BF16 R24, R192, gdesc[UR4].tnspB, R24, gsb0 ;  /* 0x42e00004c0187df0 */ /* 0x000fe20008001818 */
[----:B------:R-:W-:Y:S01]  /*9ba0*/  UIADD3 UR6, UR4, 0x180, URZ ;  /* 0x0000018004067890 */ /* 0x000fe2000fffe03f */
[----:B------:R-:W1:Y:S01]  /*9bb0*/  MUFU.TANH R197, R197 ;  /* 0x000000c500c57308 */ /* 0x000e620000002400 */
[----:B------:R-:W-:-:S07]  /*9bc0*/  UMOV UR7, 0x40000040 ;  /* 0x4000004000077882 */ /* 0x000fce0000000000 */
[----:B------:R-:W2:Y:S08]  /*9bd0*/  MUFU.TANH R199, R199 ;  /* 0x000000c700c77308 */ /* 0x000eb00000002400 */
[----:B------:R-:W3:Y:S01]  /*9be0*/  MUFU.TANH R161, R161 ;  /* 0x000000a100a17308 */ /* 0x000ee20000002400 */
[----:B-1----:R-:W-:-:S04]  /*9bf0*/  FMNMX.FTZ R0, R197, R0, !PT ;  /* 0x00000000c5007209 */ /* 0x002fc80007810000 */
[----:B--2---:R-:W-:-:S04]  /*9c00*/  FMNMX.FTZ R0, R199, R0, !PT ;  /* 0x00000000c7007209 */ /* 0x004fc80007810000 */
[----:B------:R-:W-:-:S04]  /*9c10*/  FMNMX.FTZ R0, R203, R0, !PT ;  /* 0x00000000cb007209 */ /* 0x000fc80007810000 */
[----:B------:R-:W-:Y:S02]  /*9c20*/  FMNMX.FTZ R0, R201, R0, !PT ;  /* 0x00000000c9007209 */ /* 0x000fe40007810000 */
[----:B---3--:R-:W-:Y:S02]  /*9c30*/  FMNMX.FTZ R10, R161, R10, !PT ;  /* 0x0000000aa10a7209 */ /* 0x008fe40007810000 */
[----:B------:R-:W-:Y:S02]  /*9c40*/  FMNMX.FTZ R0, R205, R0, !PT ;  /* 0x00000000cd007209 */ /* 0x000fe40007810000 */
[----:B------:R-:W-:Y:S02]  /*9c50*/  FMNMX.FTZ R10, R163, R10, !PT ;  /* 0x0000000aa30a7209 */ /* 0x000fe40007810000 */
[----:B------:R-:W-:Y:S02]  /*9c60*/  FMNMX.FTZ R0, R207, R0, !PT ;  /* 0x00000000cf007209 */ /* 0x000fe40007810000 */
[----:B------:R-:W-:-:S04]  /*9c70*/  FMNMX.FTZ R10, R165, R10, !PT ;  /* 0x0000000aa50a7209 */ /* 0x000fc80007810000 */
[----:B------:R-:W-:-:S04]  /*9c80*/  FMNMX.FTZ R10, R167, R10, !PT ;  /* 0x0000000aa70a7209 */ /* 0x000fc80007810000 */
[----:B------:R-:W-:-:S04]  /*9c90*/  FMNMX.FTZ R10, R153, R10, !PT ;  /* 0x0000000a990a7209 */ /* 0x000fc80007810000 */
[----:B------:R-:W-:Y:S01]  /*9ca0*/  FMNMX.FTZ R10, R155, R10, !PT ;  /* 0x0000000a9b0a7209 */ /* 0x000fe20007810000 */
[----:B------:R-:W-:Y:S02]  /*9cb0*/  WARPGROUP.DEPBAR.LE gsb0, 0x0 ;  /* 0x00008000000079c5 */ /* 0x000fe40000010000 */
        /* <DEDUP_REMOVED lines=23> */
[----:B------:R-:W-:-:S04]  /*9e30*/  FMNMX.FTZ R0, R221, R0, !PT ;  /* 0x00000000dd007209 */ /* 0x000fc80007810000 */
[----:B------:R-:W-:-:S04]  /*9e40*/  FMNMX.FTZ R0, R141, R0, !PT ;  /* 0x000000008d007209 */ /* 0x000fc80007810000 */
[----:B------:R-:W-:-:S04]  /*9e50*/  FMNMX.FTZ R0, R223, R0, !PT ;  /* 0x00000000df007209 */ /* 0x000fc80007810000 */
        /* <DEDUP_REMOVED lines=8> */
[----:B------:R-:W-:Y:S01]  /*9ee0*/  FMUL.FTZ R121, R151, UR61 ;  /* 0x0000003d97797c20 */ /* 0x000fe20008410000 */
[----:B------:R-:W-:Y:S02]  /*9ef0*/  FMUL.FTZ R151, R122, UR61 ;  /* 0x0000003d7a977c20 */ /* 0x000fe40008410000 */
[----:B------:R-:W-:Y:S01]  /*9f00*/  HGMMA.64x192x16.F32.BF16 R24, R184, gdesc[UR4].tnspB, R24, gsb0 ;  /* 0x42e00004b8187df0 */ /* 0x000fe20008001818 */
[----:B------:R-:W-:Y:S01]  /*9f10*/  UIADD3 UR6, UR4, 0x280, URZ ;  /* 0x0000028004067890 */ /* 0x000fe2000fffe03f */
[----:B------:R-:W1:Y:S01]  /*9f20*/  MUFU.TANH R189, R189 ;  /* 0x000000bd00bd7308 */ /* 0x000e620000002400 */
[----:B------:R-:W-:Y:S01]  /*9f30*/  UMOV UR7, 0x40000040 ;  /* 0x4000004000077882 */ /* 0x000fe20000000000 */
[----:B------:R-:W-:-:S06]  /*9f40*/  UIADD3 UR4, UR4, 0x300, URZ ;  /* 0x0000030004047890 */ /* 0x000fcc000fffe03f */
[----:B------:R-:W2:Y:S08]  /*9f50*/  MUFU.TANH R191, R191 ;  /* 0x000000bf00bf7308 */ /* 0x000eb00000002400 */
[----:B------:R-:W3:Y:S01]  /*9f60*/  MUFU.TANH R121, R121 ;  /* 0x0000007900797308 */ /* 0x000ee20000002400 */
[----:B-1----:R-:W-:-:S07]  /*9f70*/  FMNMX.FTZ R0, R189, R0, !PT ;  /* 0x00000000bd007209 */ /* 0x002fce0007810000 */
[----:B------:R-:W1:Y:S01]  /*9f80*/  MUFU.TANH R151, R151 ;  /* 0x0000009700977308 */ /* 0x000e620000002400 */
[----:B--2---:R-:W-:-:S04]  /*9f90*/  FMNMX.FTZ R0, R191, R0, !PT ;  /* 0x00000000bf007209 */ /* 0x004fc80007810000 */
[----:B------:R-:W-:Y:S02]  /*9fa0*/  FMNMX.FTZ R0, R233, R0, !PT ;  /* 0x00000000e9007209 */ /* 0x000fe40007810000 */
[----:B---3--:R-:W-:-:S03]  /*9fb0*/  FMNMX.FTZ R10, R121, R10, !PT ;  /* 0x0000000a790a7209 */ /* 0x008fc60007810000 */
[----:B------:R-:W2:Y:S01]  /*9fc0*/  SHFL.BFLY PT, R9, R0, 0x2, 0x1f ;  /* 0x0c401f0000097f89 */ /* 0x000ea200000e0000 */
[----:B------:R-:W-:-:S04]  /*9fd0*/  FMNMX.FTZ R10, R125, R10, !PT ;  /* 0x0000000a7d0a7209 */ /* 0x000fc80007810000 */
[----:B------:R-:W-:-:S04]  /*9fe0*/  FMNMX.FTZ R10, R129, R10, !PT ;  /* 0x0000000a810a7209 */ /* 0x000fc80007810000 */
[----:B------:R-:W-:-:S04]  /*9ff0*/  FMNMX.FTZ R10, R133, R10, !PT ;  /* 0x0000000a850a7209 */ /* 0x000fc80007810000 */
[----:B------:R-:W-:-:S04]  /*a000*/  FMNMX.FTZ R10, R137, R10, !PT ;  /* 0x0000000a890a7209 */ /* 0x000fc80007810000 */
[----:B------:R-:W-:-:S04]  /*a010*/  FMNMX.FTZ R10, R139, R10, !PT ;  /* 0x0000000a8b0a7209 */ /* 0x000fc80007810000 */
[----:B------:R-:W-:Y:S02]  /*a020*/  FMNMX.FTZ R10, R131, R10, !PT ;  /* 0x0000000a830a7209 */ /* 0x000fe40007810000 */
[----:B--2---:R-:W-:Y:S02]  /*a030*/  FMNMX.FTZ R9, R0, R9, !PT ;  /* 0x0000000900097209 */ /* 0x004fe40007810000 */
[----:B------:R-:W-:-:S03]  /*a040*/  FMNMX.FTZ R10, R143, R10, !PT ;  /* 0x0000000a8f0a7209 */ /* 0x000fc60007810000 */
[----:B------:R-:W2:Y:S01]  /*a050*/  SHFL.BFLY PT, R0, R9, 0x1, 0x1f ;  /* 0x0c201f0009007f89 */ /* 0x000ea200000e0000 */
[----:B------:R-:W-:-:S04]  /*a060*/  FMNMX.FTZ R10, R135, R10, !PT ;  /* 0x0000000a870a7209 */ /* 0x000fc80007810000 */
[----:B-1----:R-:W-:-:S04]  /*a070*/  FMNMX.FTZ R10, R151, R10, !PT ;  /* 0x0000000a970a7209 */ /* 0x002fc80007810000 */
[----:B------:R-:W-:-:S04]  /*a080*/  FMNMX.FTZ R10, R123, R10, !PT ;  /* 0x0000000a7b0a7209 */ /* 0x000fc80007810000 */
[----:B------:R-:W-:-:S04]  /*a090*/  FMNMX.FTZ R10, R235, R10, !PT ;  /* 0x0000000aeb0a7209 */ /* 0x000fc80007810000 */
[----:B------:R-:W-:Y:S02]  /*a0a0*/  FMNMX.FTZ R10, R127, R10, !PT ;  /* 0x0000000a7f0a7209 */ /* 0x000fe40007810000 */
[----:B--2---:R-:W-:-:S05]  /*a0b0*/  FMNMX.FTZ R13, R9, R0, !PT ;  /* 0x00000000090d7209 */ /* 0x004fca0007810000 */
[C---:B0-----:R-:W-:Y:S01]  /*a0c0*/  FMUL.FTZ R0, R13.reuse, R8 ;  /* 0x000000080d007220 */ /* 0x041fe20000410000 */
[----:B------:R-:W-:-:S03]  /*a0d0*/  FADD.FTZ R9, -R13, R12 ;  /* 0x0000000c0d097221 */ /* 0x000fc60000010100 */
[-CC-:B------:R-:W-:Y:S01]  /*a0e0*/  FFMA.FTZ R194, R193, R8.reuse, -R0.reuse ;  /* 0x00000008c1c27223 */ /* 0x180fe20000010800 */
[-C--:B------:R-:W-:Y:S01]  /*a0f0*/  FMUL.FTZ R9, R9, R8.reuse ;  /* 0x0000000809097220 */ /* 0x080fe20000410000 */
[----:B------:R-:W0:Y:S01]  /*a100*/  SHFL.BFLY PT, R193, R10, 0x2, 0x1f ;  /* 0x0c401f000ac17f89 */ /* 0x000e2200000e0000 */
        /* <DEDUP_REMOVED lines=14> */
[----:B------:R-:W1:Y:S01]  /*a1f0*/  MUFU.EX2 R200, R200 ;  /* 0x000000c800c87308 */ /* 0x000e620000000800 */
[-CC-:B------:R-:W-:Y:S01]  /*a200*/  FFMA.FTZ R209, R219, R8.reuse, -R0.reuse ;  /* 0x00000008dbd17223 */ /* 0x180fe20000010800 */
[-CC-:B------:R-:W-:Y:S01]  /*a210*/  FFMA.FTZ R141, R141, R8.reuse, -R0.reuse ;  /* 0x000000088d8d7223 */ /* 0x180fe20000010800 */
[-CC-:B------:R-:W-:Y:S01]  /*a220*/  FFMA.FTZ R12, R231, R8.reuse, -R0.reuse ;  /* 0x00000008e70c7223 */ /* 0x180fe20000010800 */
[-CC-:B------:R-:W-:Y:S01]  /*a230*/  FFMA.FTZ R22, R191, R8.reuse, -R0.reuse ;  /* 0x00000008bf167223 */ /* 0x180fe20000010800 */
[----:B------:R-:W-:-:S03]  /*a240*/  FFMA.FTZ R233, R233, R8, -R0 ;  /* 0x00000008e9e97223 */ /* 0x000fc60000010800 */
[----:B------:R-:W2:Y:S01]  /*a250*/  MUFU.EX2 R19, R19 ;  /* 0x0000001300137308 */ /* 0x000ea20000000800 */
[----:B0-----:R-:W-:-:S05]  /*a260*/  FMNMX.FTZ R193, R10, R193, !PT ;  /* 0x000000c10ac17209 */ /* 0x001fca0007810000 */
[----:B------:R-:W0:Y:S02]  /*a270*/  SHFL.BFLY PT, R10, R193, 0x1, 0x1f ;  /* 0x0c201f00c10a7f89 */ /* 0x000e2400000e0000 */
[----:B------:R-:W-:Y:S01]  /*a280*/  MUFU.EX2 R202, R202 ;  /* 0x000000ca00ca7308 */ /* 0x000fe20000000800 */
[----:B-1----:R-:W-:-:S07]  /*a290*/  FFMA.FTZ R134, R9, R7, R200 ;  /* 0x0000000709867223 */ /* 0x002fce00000100c8 */
[----:B------:R-:W-:Y:S01]  /*a2a0*/  MUFU.EX2 R23, R23 ;  /* 0x0000001700177308 */ /* 0x000fe20000000800 */
[----:B--2---:R-:W-:-:S07]  /*a2b0*/  F2FP.BF16.F32.PACK_AB R200, R19, R200 ;  /* 0x000000c813c8723e */ /* 0x004fce00000010ff */
[----:B------:R-:W-:Y:S01]  /*a2c0*/  MUFU.EX2 R196, R196 ;  /* 0x000000c400c47308 */ /* 0x000fe20000000800 */
[----:B0-----:R-:W-:-:S07]  /*a2d0*/  FMNMX.FTZ R10, R193, R10, !PT ;  /* 0x0000000ac10a7209 */ /* 0x001fce0007810000 */
[----:B------:R-:W-:Y:S01]  /*a2e0*/  MUFU.EX2 R171, R171 ;  /* 0x000000ab00ab7308 */ /* 0x000fe20000000800 */
[C---:B------:R-:W-:Y:S01]  /*a2f0*/  FMUL.FTZ R120, R10.reuse, R8 ;  /* 0x000000080a787220 */ /* 0x040fe20000410000 */
[----:B------:R-:W-:-:S03]  /*a300*/  FADD.FTZ R189, -R10, R15 ;  /* 0x0000000f0abd7221 */ /* 0x000fc60000010100 */
[-CC-:B------:R-:W-:Y:S01]  /*a310*/  FFMA.FTZ R201, R14, R8.reuse, -R120.reuse ;  /* 0x000000080ec97223 */ /* 0x180fe20000010878 */
[-C--:B------:R-:W-:Y:S01]  /*a320*/  FMUL.FTZ R189, R189, R8.reuse ;  /* 0x00000008bdbd7220 */ /* 0x080fe20000410000 */
[-CC-:B------:R-:W-:Y:S01]  /*a330*/  FFMA.FTZ R14, R21, R8.reuse, -R120.reuse ;  /* 0x00000008150e7223 */ /* 0x180fe20000010878 */
[----:B------:R-:W-:Y:S01]  /*a340*/  MOV R21, UR8 ;  /* 0x0000000800157c02 */ /* 0x000fe20008000f00 */
[-CC-:B------:R-:W-:Y:S01]  /*a350*/  FFMA.FTZ R203, R169, R8.reuse, -R120.reuse ;  /* 0x00000008a9cb7223 */ /* 0x180fe20000010878 */
[----:B------:R-:W-:Y:S01]  /*a360*/  R2UR UR8, R20 ;  /* 0x00000000140872ca */ /* 0x000fe200000e0000 */
[----:B------:R-:W-:Y:S01]  /*a370*/  MUFU.EX2 R201, R201 ;  /* 0x000000c900c97308 */ /* 0x000fe20000000800 */
[-CC-:B------:R-:W-:Y:S01]  /*a380*/  FFMA.FTZ R122, R175, R8.reuse, -R120.reuse ;  /* 0x00000008af7a7223 */ /* 0x180fe20000010878 */
[----:B------:R-:W-:Y:S02]  /*a390*/  @!P1 VIADD R20, R21, 0x36840 ;  /* 0x0003684015149836 */ /* 0x000fe40000000000 */
[-CC-:B------:R-:W-:Y:S01]  /*a3a0*/  FFMA.FTZ R197, R161, R8.reuse, -R120.reuse ;  /* 0x00000008a1c57223 */ /* 0x180fe20000010878 */
[-CC-:B------:R-:W-:Y:S01]  /*a3b0*/  FFMA.FTZ R124, R163, R8.reuse, -R120.reuse ;  /* 0x00000008a37c7223 */ /* 0x180fe20000010878 */
[-CC-:B------:R-:W-:Y:S01]  /*a3c0*/  FFMA.FTZ R199, R165, R8.reuse, -R120.reuse ;  /* 0x00000008a5c77223 */ /* 0x180fe20000010878 */
[-C--:B------:R-:W-:Y:S01]  /*a3d0*/  FFMA.FTZ R126, R167, R8.reuse, -R120 ;  /* 0x00000008a77e7223 */ /* 0x080fe20000010878 */
[----:B------:R-:W-:Y:S01]  /*a3e0*/  @!P1 PRMT R21, RZ, 0x654, R20 ;  /* 0x00000654ff159816 */ /* 0x000fe20000000014 */
        /* <DEDUP_REMOVED lines=19> */
[----:B------:R-:W-:Y:S01]  /*a520*/  FFMA.FTZ R235, R235, R8, -R120 ;  /* 0x00000008ebeb7223 */ /* 0x000fe20000010878 */
[----:B------:R-:W-:-:S04]  /*a530*/  UISETP.GT.AND UP0, UPT, UR8, UR9, UPT ;  /* 0x000000090800728c */ /* 0x000fc8000bf04270 */
[----:B------:R-:W-:Y:S02]  /*a540*/  MUFU.EX2 R197, R197 ;  /* 0x000000c500c57308 */ /* 0x000fe40000000800 */
[----:B------:R-:W-:Y:S01]  /*a550*/  PLOP3.LUT P2, PT, PT, PT, UP0, 0x80, 0x0 ;  /* 0x000000000000781c */ /* 0x000fe20003f4f008 */
[----:B------:R-:W-:Y:S02]  /*a560*/  WARPGROUP.DEPBAR.LE gsb0, 0x0 ;  /* 0x00008000000079c5 */ /* 0x000fe40000010000 */
[----:B------:R-:W-:Y:S01]  /*a570*/  WARPGROUP.ARRIVE ;  /* 0x00000000000079c5 */ /* 0x000fe20000000000 */
[-CC-:B------:R-:W-:Y:S01]  /*a580*/  FFMA.FTZ R185, R207, R8.reuse, -R0.reuse ;  /* 0x00000008cfb97223 */ /* 0x180fe20000010800 */
[-CC-:B------:R-:W-:Y:S01]  /*a590*/  FFMA.FTZ R187, R195, R8.reuse, -R0.reuse ;  /* 0x00000008c3bb7223 */ /* 0x180fe20000010800 */
[-CC-:B------:R-:W-:Y:S01]  /*a5a0*/  FFMA.FTZ R207, R215, R8.reuse, -R0.reuse ;  /* 0x00000008d7cf7223 */ /* 0x180fe20000010800 */
[-CC-:B------:R-:W-:Y:S01]  /*a5b0*/  FFMA.FTZ R184, R217, R8.reuse, -R0.reuse ;  /* 0x00000008d9b87223 */ /* 0x180fe20000010800 */
[-C--:B------:R-:W-:Y:S01]  /*a5c0*/  FFMA.FTZ R186, R221, R8.reuse, -R0 ;  /* 0x00000008ddba7223 */ /* 0x080fe20000010800 */
[----:B------:R-:W-:Y:S01]  /*a5d0*/  HGMMA.64x192x16.F32.BF16 R24, R180, gdesc[UR4].tnspB, R24, gsb0 ;  /* 0x42e00004b4187df0 */ /* 0x000fe20008001818 */
[----:B------:R-:W-:Y:S01]  /*a5e0*/  UMOV UR6, UR4 ;  /* 0x0000000400067c82 */ /* 0x000fe20008000000 */
[----:B------:R-:W-:Y:S01]  /*a5f0*/  UMOV UR7, 0x40000040 ;  /* 0x4000004000077882 */ /* 0x000fe20000000000 */
[----:B------:R-:W-:Y:S01]  /*a600*/  MUFU.EX2 R198, R198 ;  /* 0x000000c600c67308 */ /* 0x000fe20000000800 */
[----:B------:R-:W-:Y:S01]  /*a610*/  FFMA.FTZ R195, R157, R8, -R120 ;  /* 0x000000089dc37223 */ /* 0x000fe20000010878 */
[----:B------:R-:W-:-:S06]  /*a620*/  UIADD3 UR4, UR8, -0x1, URZ ;  /* 0xffffffff08047890 */ /* 0x000fcc000fffe03f */
        /* <DEDUP_REMOVED lines=27> */
[-CC-:B------:R-:W-:Y:S01]  /*a7e0*/  FFMA.FTZ R180, R223, R8.reuse, -R0.reuse ;  /* 0x00000008dfb47223 */ /* 0x180fe20000010800 */
[-CC-:B------:R-:W-:Y:S01]  /*a7f0*/  FFMA.FTZ R181, R225, R8.reuse, -R0.reuse ;  /* 0x00000008e1b57223 */ /* 0x180fe20000010800 */
[-CC-:B------:R-:W-:Y:S01]  /*a800*/  FFMA.FTZ R182, R227, R8.reuse, -R0.reuse ;  /* 0x00000008e3b67223 */ /* 0x180fe20000010800 */
[-C--:B------:R-:W-:Y:S01]  /*a810*/  FFMA.FTZ R183, R229, R8.reuse, -R0 ;  /* 0x00000008e5b77223 */ /* 0x080fe20000010800 */
[----:B------:R-:W-:Y:S01]  /*a820*/  MUFU.EX2 R137, R137 ;  /* 0x0000008900897308 */ /* 0x000fe20000000800 */
[----:B------:R-:W-:Y:S07]  /*a830*/  HGMMA.64x192x16.F32.BF16 R24, R176, gdesc[UR4].tnspB, R24, gsb0 ;  /* 0x42e00004b0187df0 */ /* 0x000fee0008001818 */
[----:B------:R0:W1:Y:S08]  /*a840*/  MUFU.EX2 R0, R189 ;  /* 0x000000bd00007308 */ /* 0x0000700000000800 */
[----:B------:R-:W-:Y:S01]  /*a850*/  MUFU.EX2 R180, R180 ;  /* 0x000000b400b47308 */ /* 0x000fe20000000800 */
[-CC-:B0-----:R-:W-:Y:S01]  /*a860*/  FFMA.FTZ R189, R145, R8.reuse, -R120.reuse ;  /* 0x0000000891bd7223 */ /* 0x181fe20000010878 */
[----:B------:R-:W-:-:S06]  /*a870*/  FFMA.FTZ R120, R127, R8, -R120 ;  /* 0x000000087f787223 */ /* 0x000fcc0000010878 */
[----:B------:R-:W-:Y:S01]  /*a880*/  MUFU.EX2 R189, R189 ;  /* 0x000000bd00bd7308 */ /* 0x000fe20000000800 */
[----:B-1----:R-:W-:Y:S01]  /*a890*/  FFMA.FTZ R7, R0, R6, R201 ;  /* 0x0000000600077223 */ /* 0x002fe200000100c9 */
        /* <DEDUP_REMOVED lines=10> */
[----:B------:R-:W-:Y:S08]  /*a940*/  MUFU.EX2 R22, R22 ;  /* 0x0000001600167308 */ /* 0x000ff00000000800 */
[----:B------:R-:W-:Y:S08]  /*a950*/  MUFU.EX2 R123, R123 ;  /* 0x0000007b007b7308 */ /* 0x000ff00000000800 */
[----:B------:R-:W1:Y:S01]  /*a960*/  MUFU.EX2 R15, R233 ;  /* 0x000000e9000f7308 */ /* 0x000e620000000800 */
[----:B------:R-:W-:-:S02]  /*a970*/  WARPGROUP.DEPBAR.LE gsb0, 0x0 ;  /* 0x00008000000079c5 */ /* 0x000fc40000010000 */
[----:B------:R2:W-:Y:S05]  /*a980*/  @!P1 SYNCS.ARRIVE.TRANS64.RED.A1T0 RZ, [R21+URZ], RZ ;  /* 0x000000ff15ff99a7 */ /* 0x0005ea000810043f */
[----:B------:R-:W-:Y:S01]  /*a990*/  MUFU.EX2 R179, R120 ;  /* 0x0000007800b37308 */ /* 0x000fe20000000800 */
[----:B0-----:R-:W-:Y:S02]  /*a9a0*/  F2FP.BF16.F32.PACK_AB R176, R211, R12 ;  /* 0x0000000cd3b0723e */ /* 0x001fe400000010ff */
[----:B-1----:R-:W-:Y:S01]  /*a9b0*/  F2FP.BF16.F32.PACK_AB R178, R15, R22 ;  /* 0x000000160fb2723e */ /* 0x002fe200000010ff */
[----:B--2---:R-:W-:Y:S01]  /*a9c0*/  FADD.FTZ R21, R19, R134 ;  /* 0x0000008613157221 */ /* 0x004fe20000010000 */
[----:B------:R0:W-:Y:S01]  /*a9d0*/  @!P1 SYNCS.ARRIVE.TRANS64.RED.A1T0 RZ, [R136+URZ], RZ ;  /* 0x000000ff88ff99a7 */ /* 0x0001e2000810043f */
[----:B------:R-:W-:-:S04]  /*a9e0*/  FADD.FTZ R134, R14, R7 ;  /* 0x000000070e867221 */ /* 0x000fc80000010000 */
[----:B------:R-:W-:Y:S01]  /*a9f0*/  FADD.FTZ R7, R203, R134 ;  /* 0x00000086cb077221 */ /* 0x000fe20000010000 */
[----:B------:R-:W-:Y:S01]  /*aa00*/  F2FP.BF16.F32.PACK_AB R203, R122, R203 ;  /* 0x000000cb7acb723e */ /* 0x000fe200000010ff */
[----:B0-----:R-:W-:Y:S02]  /*aa10*/  FADD.FTZ R136, R202, R21 ;  /* 0x00000015ca887221 */ /* 0x001fe40000010000 */
[----:B------:R-:W-:Y:S01]  /*aa20*/  FADD.FTZ R134, R122, R7 ;  /* 0x000000077a867221 */ /* 0x000fe20000010000 */
[C---:B------:R-:W-:Y:S01]  /*aa30*/  F2FP.BF16.F32.PACK_AB R202, R23.reuse, R202 ;  /* 0x000000ca17ca723e */ /* 0x040fe200000010ff */
[----:B------:R-:W-:Y:S02]  /*aa40*/  FADD.FTZ R21, R23, R136 ;  /* 0x0000008817157221 */ /* 0x000fe40000010000 */
[----:B------:R-:W-:Y:S01]  /*aa50*/  FADD.FTZ R7, R197, R134 ;  /* 0x00000086c5077221 */ /* 0x000fe20000010000 */
[----:B------:R-:W-:Y:S01]  /*aa60*/  F2FP.BF16.F32.PACK_AB R197, R124, R197 ;  /* 0x000000c57cc5723e */ /* 0x000fe200000010ff */
[----:B------:R-:W-:-:S02]  /*aa70*/  FADD.FTZ R136, R196, R21 ;  /* 0x00000015c4887221 */ /* 0x000fc40000010000 */
[----:B------:R-:W-:Y:S01]  /*aa80*/  FADD.FTZ R134, R124, R7 ;  /* 0x000000077c867221 */ /* 0x000fe20000010000 */
[C---:B------:R-:W-:Y:S01]  /*aa90*/  F2FP.BF16.F32.PACK_AB R196, R171.reuse, R196 ;  /* 0x000000c4abc4723e */ /* 0x040fe200000010ff */
[----:B------:R-:W-:Y:S01]  /*aaa0*/  MUFU.EX2 R124, R143 ;  /* 0x0000008f007c7308 */ /* 0x000fe20000000800 */
[----:B------:R-:W-:Y:S01]  /*aab0*/  FADD.FTZ R21, R171, R136 ;  /* 0x00000088ab157221 */ /* 0x000fe20000010000 */
[----:B------:R-:W-:Y:S01]  /*aac0*/  FADD.FTZ R7, R199, R134 ;  /* 0x00000086c7077221 */ /* 0x000fe20000010000 */
[----:B------:R-:W-:Y:S02]  /*aad0*/  F2FP.BF16.F32.PACK_AB R199, R126, R199 ;  /* 0x000000c77ec7723e */ /* 0x000fe400000010ff */
[----:B------:R-:W-:Y:S01]  /*aae0*/  FADD.FTZ R136, R198, R21 ;  /* 0x00000015c6887221 */ /* 0x000fe20000010000 */
[----:B------:R-:W-:Y:S01]  /*aaf0*/  FADD.FTZ R134, R126, R7 ;  /* 0x000000077e867221 */ /* 0x000fe20000010000 */
[C---:B------:R-:W-:Y:S02]  /*ab00*/  F2FP.BF16.F32.PACK_AB R198, R173.reuse, R198 ;  /* 0x000000c6adc6723e */ /* 0x040fe400000010ff */
[----:B------:R-:W-:Y:S01]  /*ab10*/  FADD.FTZ R21, R173, R136 ;  /* 0x00000088ad157221 */ /* 0x000fe20000010000 */
[----:B------:R-:W-:Y:S01]  /*ab20*/  FADD.FTZ R7, R193, R134 ;  /* 0x00000086c1077221 */ /* 0x000fe20000010000 */
[----:B------:R-:W-:-:S02]  /*ab30*/  F2FP.BF16.F32.PACK_AB R193, R128, R193 ;  /* 0x000000c180c1723e */ /* 0x000fc400000010ff */
[----:B------:R-:W-:Y:S01]  /*ab40*/  FADD.FTZ R136, R192, R21 ;  /* 0x00000015c0887221 */ /* 0x000fe20000010000 */
[----:B------:R-:W-:Y:S01]  /*ab50*/  FADD.FTZ R134, R128, R7 ;  /* 0x0000000780867221 */ /* 0x000fe20000010000 */
[C---:B------:R-:W-:Y:S02]  /*ab60*/  F2FP.BF16.F32.PACK_AB R192, R185.reuse, R192 ;  /* 0x000000c0b9c0723e */ /* 0x040fe400000010ff */
[----:B------:R-:W-:Y:S01]  /*ab70*/  FADD.FTZ R21, R185, R136 ;  /* 0x00000088b9157221 */ /* 0x000fe20000010000 */
        /* <DEDUP_REMOVED lines=16> */
[----:B------:R-:W-:Y:S01]  /*ac80*/  IMAD.U32 R20, RZ, RZ, UR4 ;  /* 0x00000004ff147e24 */ /* 0x000fe2000f8e00ff */
[----:B------:R-:W-:Y:S01]  /*ac90*/  F2FP.BF16.F32.PACK_AB R189, R132, R189 ;  /* 0x000000bd84bd723e */ /* 0x000fe200000010ff */
[C---:B------:R-:W-:Y:S01]  /*aca0*/  FADD.FTZ R19, R207.reuse, R122 ;  /* 0x0000007acf137221 */ /* 0x040fe20000010000 */
[----:B------:R-:W-:Y:S01]  /*acb0*/  FADD.FTZ R7, R6, R7 ;  /* 0x0000000706077221 */ /* 0x000fe20000010000 */
[----:B------:R-:W0:Y:S01]  /*acc0*/  MUFU.EX2 R122, R151 ;  /* 0x00000097007a7308 */ /* 0x000e220000000800 */
[----:B------:R-:W-:Y:S01]  /*acd0*/  F2FP.BF16.F32.PACK_AB R190, R207, R190 ;  /* 0x000000becfbe723e */ /* 0x000fe200000010ff */
        /* <DEDUP_REMOVED lines=14> */
[C---:B------:R-:W-:Y:S02]  /*adc0*/  F2FP.BF16.F32.PACK_AB R180, R181.reuse, R180 ;  /* 0x000000b4b5b4723e */ /* 0x040fe400000010ff */
[----:B------:R-:W-:Y:S01]  /*add0*/  FADD.FTZ R19, R181, R14 ;  /* 0x0000000eb5137221 */ /* 0x000fe20000010000 */
        /* <DEDUP_REMOVED lines=12> */
[----:B0-----:R-:W-:-:S03]  /*aea0*/  FADD.FTZ R12, R14, R7 ;  /* 0x000000070e0c7221 */ /* 0x001fc60000010000 */
[----:B------:R-:W-:Y:S01]  /*aeb0*/  FADD.FTZ R6, R22, R19 ;  /* 0x0000001316067221 */ /* 0x000fe20000010000 */
[----:B------:R-:W-:Y:S02]  /*aec0*/  MOV R19, UR5 ;  /* 0x0000000500137c02 */ /* 0x000fe40008000f00 */
[----:B------:R-:W-:Y:S01]  /*aed0*/  R2UR UR5, R4 ;  /* 0x00000000040572ca */ /* 0x000fe200000e0000 */
[----:B------:R-:W-:Y:S01]  /*aee0*/  FADD.FTZ R7, R15, R6 ;  /* 0x000000060f077221 */ /* 0x000fe20000010000 */
[C---:B------:R-:W-:Y:S01]  /*aef0*/  FADD.FTZ R6, R179.reuse, R12 ;  /* 0x0000000cb3067221 */ /* 0x040fe20000010000 */
[----:B------:R-:W-:Y:S01]  /*af00*/  F2FP.BF16.F32.PACK_AB R179, R179, R14 ;  /* 0x0000000eb3b3723e */ /* 0x000fe200000010ff */
[----:B------:R-:W-:Y:S02]  /*af10*/  IMAD.MOV.U32 R15, RZ, RZ, R10 ;  /* 0x000000ffff0f7224 */ /* 0x000fe400078e000a */
[----:B------:R-:W-:-:S07]  /*af20*/  IMAD.MOV.U32 R12, RZ, RZ, R13 ;  /* 0x000000ffff0c7224 */ /* 0x000fce00078e000d */
[----:B------:R-:W-:Y:S01]  /*af30*/  MOV R14, UR5 ;  /* 0x00000005000e7c02 */ /* 0x000fe20008000f00 */
[----:B------:R-:W-:Y:S06]  /*af40*/  @P2 BRA `(.L_x_3240) ;  /* 0xffffffb400102947 */ /* 0x000fec000383ffff */
.L_x_3231:
        /* <DEDUP_REMOVED lines=99> */
.L_x_3241:
[----:B------:R-:W-:Y:S02]  /*b580*/  R2UR UR5, R4 ;  /* 0x00000000040572ca */ /* 0x000fe400000e0000 */
[----:B------:R-:W-:-:S11]  /*b590*/  R2UR UR4, R16 ;  /* 0x00000000100472ca */ /* 0x000fd600000e0000 */
[----:B------:R-:W-:Y:S02]  /*b5a0*/  IMAD.U32 R0, RZ, RZ, UR5 ;  /* 0x00000005ff007e24 */ /* 0x000fe4000f8e00ff */
[----:B------:R-:W-:-:S03]  /*b5b0*/  LEA R9, R5, UR4, 0x3 ;  /* 0x0000000405097c11 */ /* 0x000fc6000f8e18ff */
[----:B------:R-:W-:-:S04]  /*b5c0*/  SHF.L.U32 R0, R0, 0x1f, RZ ;  /* 0x0000001f00007819 */ /* 0x000fc800000006ff */
[----:B------:R0:W1:Y:S01]  /*b5d0*/  SYNCS.PHASECHK.TRANS64.TRYWAIT P2, [R9+URZ+0x36850], R0 ;  /* 0x03685000090075a7 */ /* 0x000062000804017f */
[----:B------:R-:W-:Y:S05]  /*b5e0*/  @!P0 BRA `(.L_x_3242) ;  /* 0x0000000000048947 */ /* 0x000fea0003800000 */
[----:B------:R-:W-:Y:S01]  /*b5f0*/  BPT.TRAP 0x1 ;  /* 0x000000040000795c */ /* 0x000fe20000300000 */
.L_x_3242:
[----:B-1----:R-:W-:Y:S05]  /*b600*/  @P2 BRA `(.L_x_3243) ;  /* 0x0000000000082947 */ /* 0x002fea0003800000 */
[----:B------:R-:W1:Y:S02]  /*b610*/  SYNCS.PHASECHK.TRANS64.TRYWAIT P0, [R9+URZ+0x36850], R0 ;  /* 0x03685000090075a7 */ /* 0x000e64000800017f */
[----:B-1----:R-:W-:Y:S05]  /*b620*/  @!P0 BRA `(.L_x_3244) ;  /* 0x0000006c00788947 */ /* 0x002fea0003800000 */
.L_x_3243:
[----:B------:R-:W-:Y:S01]  /*b630*/  R2UR UR4, R16 ;  /* 0x00000000100472ca */ /* 0x000fe200000e0000 */
[----:B------:R-:W-:Y:S01]  /*b640*/  WARPGROUP.ARRIVE ;  /* 0x00000000000079c5 */ /* 0x000fe20000000000 */
[----:B------:R-:W-:Y:S01]  /*b650*/  R2UR UR5, R5 ;  /* 0x00000000050572ca */ /* 0x000fe200000e0000 */
[----:B------:R-:W-:Y:S01]  /*b660*/  UMOV UR7, 0x40000040 ;  /* 0x4000004000077882 */ /* 0x000fe20000000000 */
[----:B01----:R-:W0:Y:S01]  /*b670*/  SHFL.BFLY PT, R0, R7, 0x2, 0x1f ;  /* 0x0c401f0007007f89 */ /* 0x003e2200000e0000 */
[----:B------:R-:W-:Y:S01]  /*b680*/  @!P1 VIADD R9, R9, 0x36860 ;  /* 0x0003686009099836 */ /* 0x000fe20000000000 */
[----:B------:R-:W-:Y:S02]  /*b690*/  MOV R2, 0xff800000 ;  /* 0xff80000000027802 */ /* 0x000fe40000000f00 */
[----:B------:R-:W1:Y:S02]  /*b6a0*/  SHFL.BFLY PT, R3, R6, 0x2, 0x1f ;  /* 0x0c401f0006037f89 */ /* 0x000e6400000e0000 */
[----:B------:R-:W-:-:S03]  /*b6b0*/  @!P1 PRMT R9, RZ, 0x654, R9 ;  /* 0x00000654ff099816 */ /* 0x000fc60000000009 */
[----:B------:R-:W-:-:S04]  /*b6c0*/  UIADD3 UR4, UR4, 0x400, URZ ;  /* 0x0000040004047890 */ /* 0x000fc8000fffe03f */
[----:B------:R-:W-:-:S04]  /*b6d0*/  USHF.R.U32.HI UR4, URZ, 0x4, UR4 ;  /* 0x000000043f047899 */ /* 0x000fc80008011604 */
[----:B------:R-:W-:-:S04]  /*b6e0*/  ULOP3.LUT UR4, UR4, 0x3fff, URZ, 0xc0, !UPT ;  /* 0x00003fff04047892 */ /* 0x000fc8000f8ec03f */
[----:B------:R-:W-:Y:S01]  /*b6f0*/  ULOP3.LUT UR4, UR4, 0x3800000, URZ, 0xfc, !UPT ;  /* 0x0380000004047892 */ /* 0x000fe2000f8efc3f */
[----:B0-----:R-:W-:-:S03]  /*b700*/  FADD.FTZ R0, R0, R7 ;  /* 0x0000000700007221 */ /* 0x001fc60000010000 */
[----:B------:R-:W-:Y:S01]  /*b710*/  UIMAD UR4, UR5, 0xa80, UR4 ;  /* 0x00000a80050478a4 */ /* 0x000fe2000f8e0204 */
[----:B-1----:R-:W-:Y:S01]  /*b720*/  FADD.FTZ R4, R3, R6 ;  /* 0x0000000603047221 */ /* 0x002fe20000010000 */
[----:B------:R-:W-:Y:S01]  /*b730*/  IMAD.MOV.U32 R6, RZ, RZ, RZ ;  /* 0x000000ffff067224 */ /* 0x000fe200078e00ff */
[----:B------:R-:W0:Y:S04]  /*b740*/  SHFL.BFLY PT, R3, R0, 0x1, 0x1f ;  /* 0x0c201f0000037f89 */ /* 0x000e2800000e0000 */
[----:B------:R-:W-:Y:S02]  /*b750*/  UMOV UR6, UR4 ;  /* 0x0000000400067c82 */ /* 0x000fe40008000000 */
[----:B------:R-:W-:Y:S01]  /*b760*/  HGMMA.64x192x16.F32.BF16 R24, R200, gdesc[UR4].tnspB, R24, gsb0 ;  /* 0x42e00004c8187df0 */ /* 0x000fe20008001818 */
[----:B------:R-:W-:Y:S01]  /*b770*/  UIADD3 UR6, UR4, 0x80, URZ ;  /* 0x0000008004067890 */ /* 0x000fe2000fffe03f */
[----:B------:R-:W1:Y:S01]  /*b780*/  SHFL.BFLY PT, R5, R4, 0x1, 0x1f ;  /* 0x0c201f0004057f89 */ /* 0x000e6200000e0000 */
[----:B------:R-:W-:Y:S01]  /*b790*/  UMOV UR7, 0x40000040 ;  /* 0x4000004000077882 */ /* 0x000fe20000000000 */
[----:B0-----:R-:W-:Y:S01]  /*b7a0*/  FADD.FTZ R11, R0, R3 ;  /* 0x00000003000b7221 */ /* 0x001fe20000010000 */
[----:B------:R-:W-:-:S02]  /*b7b0*/  IMAD.MOV.U32 R3, RZ, RZ, RZ ;  /* 0x000000ffff037224 */ /* 0x000fc400078e00ff */
[----:B------:R-:W-:Y:S02]  /*b7c0*/  IMAD.MOV.U32 R0, RZ, RZ, -0x800000 ;  /* 0xff800000ff007424 */ /* 0x000fe400078e00ff */
[----:B------:R-:W-:Y:S01]  /*b7d0*/  FSETP.NE.FTZ.AND P0, PT, R11, RZ, PT ;  /* 0x000000ff0b00720b */ /* 0x000fe20003f15000 */
[----:B-1----:R-:W-:-:S05]  /*b7e0*/  FADD.FTZ R12, R4, R5 ;  /* 0x00000005040c7221 */ /* 0x002fca0000010000 */
        /* <DEDUP_REMOVED lines=14> */
[----:B------:R-:W-:Y:S01]  /*b8d0*/  HGMMA.64x192x16.F32.BF16 R24, R196, gdesc[UR4].tnspB, R24, gsb0 ;  /* 0x42e00004c4187df0 */ /* 0x000fe20008001818 */
[----:B------:R-:W-:Y:S01]  /*b8e0*/  UIADD3 UR6, UR4, 0x100, URZ ;  /* 0x0000010004067890 */ /* 0x000fe2000fffe03f */
[----:B------:R-:W-:Y:S01]  /*b8f0*/  UMOV UR7, 0x40000040 ;  /* 0x4000004000077882 */ /* 0x000fe20000000000 */
[----:B------:R-:W-:Y:S02]  /*b900*/  WARPGROUP.DEPBAR.LE gsb0, 0x0 ;  /* 0x00008000000079c5 */ /* 0x000fe40000010000 */
[----:B------:R-:W-:-:S15]  /*b910*/  WARPGROUP.ARRIVE ;  /* 0x00000000000079c5 */ /* 0x000fde0000000000 */
        /* <DEDUP_REMOVED lines=13> */
[----:B------:R-:W-:Y:S01]  /*b9f0*/  UIADD3 UR4, UR4, 0x300, URZ ;  /* 0x0000030004047890 */ /* 0x000fe2000fffe03f */
[----:B------:R-:W-:Y:S02]  /*ba00*/  WARPGROUP.DEPBAR.LE gsb0, 0x0 ;  /* 0x00008000000079c5 */ /* 0x000fe40000010000 */
[----:B------:R-:W-:-:S14]  /*ba10*/  WARPGROUP.ARRIVE ;  /* 0x00000000000079c5 */ /* 0x000fdc0000000000 */
[----:B------:R-:W-:Y:S01]  /*ba20*/  HGMMA.64x192x16.F32.BF16 R24, R180, gdesc[UR4].tnspB, R24, gsb0 ;  /* 0x42e00004b4187df0 */ /* 0x000fe20008001818 */
[----:B------:R-:W-:Y:S01]  /*ba30*/  UMOV UR6, UR4 ;  /* 0x0000000400067c82 */ /* 0x000fe20008000000 */
[----:B------:R-:W-:Y:S01]  /*ba40*/  UMOV UR7, 0x40000040 ;  /* 0x4000004000077882 */ /* 0x000fe20000000000 */
[----:B------:R-:W-:Y:S02]  /*ba50*/  WARPGROUP.DEPBAR.LE gsb0, 0x0 ;  /* 0x00008000000079c5 */ /* 0x000fe40000010000 */
[----:B------:R-:W-:-:S15]  /*ba60*/  WARPGROUP.ARRIVE ;  /* 0x00000000000079c5 */ /* 0x000fde0000000000 */
[----:B------:R-:W-:Y:S03]  /*ba70*/  HGMMA.64x192x16.F32.BF16 R24, R176, gdesc[UR4].tnspB, R24, gsb0 ;  /* 0x42e00004b0187df0 */ /* 0x000fe60008001818 */
        /* <DEDUP_REMOVED lines=98> */
.L_x_3224:
[----:B------:R-:W-:Y:S05]  /*c0a0*/  @P0 BRA `(.L_x_3245) ;  /* 0x0000001800e00947 */ /* 0x000fea0003800000 */
[----:B------:R-:W0:Y:S01]  /*c0b0*/  S2R R3, SR_TID.X ;  /* 0x0000000000037919 */ /* 0x000e220000002100 */
[----:B------:R-:W1:Y:S01]  /*c0c0*/  LDC R17, c[0x0][0xbe8] ;  /* 0x0002fa00ff117b82 */ /* 0x000e620000000800 */
[----:B------:R-:W-:Y:S01]  /*c0d0*/  R2UR UR13, R18 ;  /* 0x00000000120d72ca */ /* 0x000fe200000e0000 */
[----:B------:R-:W-:Y:S01]  /*c0e0*/  ULDC.64 UR8, c[0x0][0xbd0] ;  /* 0x0002f40000087ab9 */ /* 0x000fe20000000a00 */
[----:B------:R-:W2:Y:S01]  /*c0f0*/  S2R R12, SR_CTAID.X ;  /* 0x00000000000c7919 */ /* 0x000ea20000002500 */
[----:B------:R-:W-:Y:S01]  /*c100*/  ULDC.64 UR14, c[0x0][0x208] ;  /* 0x00008200000e7ab9 */ /* 0x000fe20000000a00 */
[----:B------:R-:W-:Y:S03]  /*c110*/  BSSY B0, `(.L_x_3246) ;  /* 0x000011b000007945 */ /* 0x000fe60003800000 */
[----:B------:R-:W3:Y:S06]  /*c120*/  S2UR UR12, SR_CTAID.Z ;  /* 0x00000000000c79c3 */ /* 0x000eec0000002700 */
[----:B------:R-:W-:-:S02]  /*c130*/  USHF.R.S32.HI UR7, URZ, 0x1f, UR13 ;  /* 0x0000001f3f077899 */ /* 0x000fc4000801140d */
[----:B------:R-:W-:Y:S01]  /*c140*/  IMAD R15, RZ, RZ, -UR13 ;  /* 0x8000000dff0f7e24 */ /* 0x000fe2000f8e02ff */
[----:B------:R-:W4:Y:S01]  /*c150*/  S2UR UR11, SR_CTAID.Y ;  /* 0x00000000000b79c3 */ /* 0x000f220000002600 */
[----:B------:R-:W-:Y:S02]  /*c160*/  UIMAD.WIDE.U32 UR4, UR13, UR8, URZ ;  /* 0x000000080d0472a5 */ /* 0x000fe4000f8e003f */
[----:B------:R-:W-:-:S04]  /*c170*/  UIMAD UR6, UR7, UR8, URZ ;  /* 0x00000008070672a4 */ /* 0x000fc8000f8e023f */
[----:B------:R-:W-:Y:S01]  /*c180*/  UIMAD UR6, UR13, UR9, UR6 ;  /* 0x000000090d0672a4 */ /* 0x000fe2000f8e0206 */
[----:B------:R-:W-:Y:S01]  /*c190*/  BAR.SYNC.DEFER_BLOCKING 0x1, 0x100 ;  /* 0x0044000000007b1d */ /* 0x000fe20000010000 */
[----:B-1----:R-:W-:Y:S02]  /*c1a0*/  ISETP.NE.AND P0, PT, R17, 0x1, PT ;  /* 0x000000011100780c */ /* 0x002fe40003f05270 */
[----:B------:R-:W-:-:S05]  /*c1b0*/  UIADD3 UR6, UR5, UR6, URZ ;  /* 0x0000000605067290 */ /* 0x000fca000fffe03f */
[----:B------:R-:W4:Y:S01]  /*c1c0*/  LDC R16, c[0x0][0xc50] ;  /* 0x00031400ff107b82 */ /* 0x000f220000000800 */
[----:B0-----:R-:W-:Y:S01]  /*c1d0*/  VIADD R7, R3, 0xffffff80 ;  /* 0xffffff8003077836 */ /* 0x001fe20000000000 */
[----:B------:R-:W-:Y:S01]  /*c1e0*/  ULDC.64 UR8, c[0x0][0xb38] ;  /* 0x0002ce0000087ab9 */ /* 0x000fe20000000a00 */
[----:B---3--:R-:W-:Y:S02]  /*c1f0*/  USHF.R.S32.HI UR10, URZ, 0x1f, UR12 ;  /* 0x0000001f3f0a7899 */ /* 0x008fe4000801140c */
[----:B------:R-:W-:Y:S01]  /*c200*/  UIMAD UR7, UR7, UR8, URZ ;  /* 0x00000008070772a4 */ /* 0x000fe2000f8e023f */
[----:B------:R-:W-:Y:S02]  /*c210*/  SHF.R.S32.HI R6, RZ, 0x1f, R7 ;  /* 0x0000001fff067819 */ /* 0x000fe40000011407 */
[----:B------:R-:W0:Y:S02]  /*c220*/  @P0 LDC R9, c[0x0][0xbec] ;  /* 0x0002fb00ff090b82 */ /* 0x000e240000000800 */
[----:B------:R-:W-:-:S02]  /*c230*/  LEA.HI R3, R6, R7, RZ, 0x7 ;  /* 0x0000000706037211 */ /* 0x000fc400078f38ff */
[----:B------:R-:W-:Y:S02]  /*c240*/  LEA.HI R6, R6, R7, RZ, 0x2 ;  /* 0x0000000706067211 */ /* 0x000fe400078f10ff */
[----:B------:R-:W-:Y:S02]  /*c250*/  LOP3.LUT R4, R3, 0xffffff80, RZ, 0xc0, !PT ;  /* 0xffffff8003047812 */ /* 0x000fe400078ec0ff */
[----:B------:R-:W-:Y:S01]  /*c260*/  LOP3.LUT R6, R6, 0xfffffffc, RZ, 0xc0, !PT ;  /* 0xfffffffc06067812 */ /* 0x000fe200078ec0ff */
[----:B------:R-:W1:Y:S01]  /*c270*/  LDC.64 R20, c[0x0][0xb40] ;  /* 0x0002d000ff147b82 */ /* 0x000e620000000a00 */
[C---:B------:R-:W-:Y:S02]  /*c280*/  IADD3 R23, R7.reuse, -R4, RZ ;  /* 0x8000000407177210 */ /* 0x040fe40007ffe0ff */
[----:B------:R-:W-:Y:S01]  /*c290*/  SHF.R.S32.HI R8, RZ, 0x7, R3 ;  /* 0x00000007ff087819 */ /* 0x000fe20000011403 */
[----:B------:R-:W-:Y:S01]  /*c2a0*/  IMAD.IADD R6, R7, 0x1, -R6 ;  /* 0x0000000107067824 */ /* 0x000fe200078e0a06 */
[----:B------:R-:W-:-:S02]  /*c2b0*/  SHF.R.S32.HI R10, RZ, 0x1f, R23 ;  /* 0x0000001fff0a7819 */ /* 0x000fc40000011417 */
[----:B------:R-:W-:Y:S01]  /*c2c0*/  LEA.HI R3, R3, R8, RZ, 0x1 ;  /* 0x0000000803037211 */ /* 0x000fe200078f08ff */
[----:B------:R-:W3:Y:S01]  /*c2d0*/  @P0 LDC R13, c[0x0][0xbf0] ;  /* 0x0002fc00ff0d0b82 */ /* 0x000ee20000000800 */
[----:B------:R-:W-:Y:S01]  /*c2e0*/  LEA.HI R120, R10, R23, RZ, 0x2 ;  /* 0x000000170a787211 */ /* 0x000fe200078f10ff */
[----:B----4-:R-:W-:Y:S01]  /*c2f0*/  IMAD R19, R16, R15, UR11 ;  /* 0x0000000b10137e24 */ /* 0x010fe2000f8e020f */
[----:B------:R-:W-:Y:S02]  /*c300*/  LEA.HI R7, R6, R6, RZ, 0x1 ;  /* 0x0000000606077211 */ /* 0x000fe400078f08ff */
[--C-:B------:R-:W-:Y:S02]  /*c310*/  SHF.R.S32.HI R4, RZ, 0x2, R120.reuse ;  /* 0x00000002ff047819 */ /* 0x100fe40000011478 */
[----:B------:R-:W-:Y:S01]  /*c320*/  SHF.R.S32.HI R5, RZ, 0x1f, R120 ;  /* 0x0000001fff057819 */ /* 0x000fe20000011478 */
[----:B------:R-:W4:Y:S01]  /*c330*/  @P0 LDC R121, c[0x0][0xbec] ;  /* 0x0002fb00ff790b82 */ /* 0x000f220000000800 */
[----:B------:R-:W-:-:S02]  /*c340*/  LOP3.LUT R3, R3, 0x3fffffe, RZ, 0xc0, !PT ;  /* 0x03fffffe03037812 */ /* 0x000fc400078ec0ff */
[----:B------:R-:W-:Y:S02]  /*c350*/  LEA.HI R5, R5, R4, RZ, 0x3 ;  /* 0x0000000405057211 */ /* 0x000fe400078f18ff */
[----:B------:R-:W-:Y:S01]  /*c360*/  LOP3.LUT R7, R7, 0x1ffffffe, RZ, 0xc0, !PT ;  /* 0x1ffffffe07077812 */ /* 0x000fe200078ec0ff */
[----:B------:R-:W-:Y:S01]  /*c370*/  IMAD.IADD R3, R8, 0x1, -R3 ;  /* 0x0000000108037824 */ /* 0x000fe200078e0a03 */
[----:B------:R-:W-:Y:S01]  /*c380*/  LOP3.LUT R5, R5, 0xfffffff8, RZ, 0xc0, !PT ;  /* 0xfffffff805057812 */ /* 0x000fe200078ec0ff */
[----:B------:R-:W5:Y:S01]  /*c390*/  @P0 LDC R22, c[0x0][0xbf0] ;  /* 0x0002fc00ff160b82 */ /* 0x000f620000000800 */
[----:B------:R-:W-:Y:S01]  /*c3a0*/  IADD3 R8, R6, -R7, RZ ;  /* 0x8000000706087210 */ /* 0x000fe20007ffe0ff */
[----:B-1----:R-:W-:Y:S01]  /*c3b0*/  IMAD R14, R20, UR10, RZ ;  /* 0x0000000a140e7c24 */ /* 0x002fe2000f8e02ff */
[----:B------:R-:W-:Y:S01]  /*c3c0*/  LOP3.LUT R120, R120, 0x7ffffffc, RZ, 0xc0, !PT ;  /* 0x7ffffffc78787812 */ /* 0x000fe200078ec0ff */
[----:B------:R-:W-:Y:S01]  /*c3d0*/  IMAD.IADD R5, R4, 0x1, -R5 ;  /* 0x0000000104057824 */ /* 0x000fe200078e0a05 */
[----:B------:R-:W-:-:S02]  /*c3e0*/  LEA.HI R4, R10, R23, RZ, 0x5 ;  /* 0x000000170a047211 */ /* 0x000fc400078f28ff */
[----:B------:R-:W-:Y:S01]  /*c3f0*/  IADD3 R120, R23, -R120, RZ ;  /* 0x8000007817787210 */ /* 0x000fe20007ffe0ff */
[----:B------:R-:W1:Y:S01]  /*c400*/  LDC.64 R10, c[0x0][0xbd8] ;  /* 0x0002f600ff0a7b82 */ /* 0x000e620000000a00 */
[----:B------:R-:W-:-:S05]  /*c410*/  SHF.R.S32.HI R4, RZ, 0x5, R4 ;  /* 0x00000005ff047819 */ /* 0x000fca0000011404 */
[----:B------:R-:W-:Y:S02]  /*c420*/  IMAD R6, R4, 0x10, R5 ;  /* 0x0000001004067824 */ /* 0x000fe400078e0205 */
[----:B------:R-:W-:Y:S01]  /*c430*/  IMAD.U32 R5, RZ, RZ, UR5 ;  /* 0x00000005ff057e24 */ /* 0x000fe2000f8e00ff */
[----:B------:R-:W-:Y:S01]  /*c440*/  MOV R5, UR6 ;  /* 0x0000000600057c02 */ /* 0x000fe20008000f00 */
[----:B------:R-:W-:Y:S01]  /*c450*/  IMAD R3, R3, 0x40, R6 ;  /* 0x0000004003037824 */ /* 0x000fe200078e0206 */
[----:B------:R-:W-:Y:S01]  /*c460*/  UIMAD UR6, UR13, UR9, UR7 ;  /* 0x000000090d0672a4 */ /* 0x000fe2000f8e0207 */
[----:B------:R-:W-:Y:S01]  /*c470*/  IMAD.U32 R4, RZ, RZ, UR4 ;  /* 0x00000004ff047e24 */ /* 0x000fe2000f8e00ff */
[----:B------:R-:W-:Y:S01]  /*c480*/  UIMAD.WIDE.U32 UR4, UR13, UR8, URZ ;  /* 0x000000080d0472a5 */ /* 0x000fe2000f8e003f */
[----:B------:R-:W-:Y:S02]  /*c490*/  IMAD R8, R8, 0x8, R3 ;  /* 0x0000000808087824 */ /* 0x000fe400078e0203 */
[----:B------:R-:W-:Y:S01]  /*c4a0*/  ULDC.64 UR8, c[0x0][0xb28] ;  /* 0x0002ca0000087ab9 */ /* 0x000fe20000000a00 */
[----:B------:R-:W-:Y:S01]  /*c4b0*/  UIADD3 UR6, UR5, UR6, URZ ;  /* 0x0000000605067290 */ /* 0x000fe2000fffe03f */
[----:B--2---:R-:W-:-:S02]  /*c4c0*/  IMAD R8, R12, 0x80, R8 ;  /* 0x000000800c087824 */ /* 0x004fc400078e0208 */
[----:B------:R-:W-:Y:S02]  /*c4d0*/  IMAD.U32 R7, RZ, RZ, UR5 ;  /* 0x00000005ff077e24 */ /* 0x000fe4000f8e00ff */
[----:B----4-:R-:W-:-:S04]  /*c4e0*/  @P0 IMAD.HI.U32 R121, R8, R121, RZ ;  /* 0x0000007908790227 */ /* 0x010fc800078e00ff */
[C---:B-1----:R-:W-:Y:S02]  /*c4f0*/  IMAD R6, R10.reuse, UR10, RZ ;  /* 0x0000000a0a067c24 */ /* 0x042fe4000f8e02ff */
[----:B------:R-:W-:-:S04]  /*c500*/  IMAD.WIDE.U32 R4, R10, UR12, R4 ;  /* 0x0000000c0a047c25 */ /* 0x000fc8000f8e0004 */
[----:B0-----:R-:W-:Y:S01]  /*c510*/  @P0 IMAD.HI.U32 R10, R8, R9, RZ ;  /* 0x00000009080a0227 */ /* 0x001fe200078e00ff */
[----:B------:R-:W-:-:S03]  /*c520*/  MOV R9, R8 ;  /* 0x0000000800097202 */ /* 0x000fc60000000f00 */
[----:B------:R-:W-:Y:S01]  /*c530*/  IMAD R11, R11, UR12, R6 ;  /* 0x0000000c0b0b7c24 */ /* 0x000fe2000f8e0206 */
[----:B------:R-:W-:Y:S01]  /*c540*/  MOV R6, UR4 ;  /* 0x0000000400067c02 */ /* 0x000fe20008000f00 */
[----:B------:R-:W-:Y:S01]  /*c550*/  IMAD.U32 R7, RZ, RZ, UR6 ;  /* 0x00000006ff077e24 */ /* 0x000fe2000f8e00ff */
[----:B---3--:R-:W-:Y:S01]  /*c560*/  @P0 SHF.R.U32.HI R9, RZ, R13, R10 ;  /* 0x0000000dff090219 */ /* 0x008fe2000001160a */
[----:B------:R-:W-:Y:S01]  /*c570*/  IMAD R13, R21, UR12, R14 ;  /* 0x0000000c150d7c24 */ /* 0x000fe2000f8e020e */
[----:B------:R-:W-:Y:S01]  /*c580*/  SHF.R.S32.HI R14, RZ, 0x1f, R19 ;  /* 0x0000001fff0e7819 */ /* 0x000fe20000011413 */
[----:B------:R-:W-:Y:S01]  /*c590*/  IMAD.WIDE.U32 R6, R20, UR12, R6 ;  /* 0x0000000c14067c25 */ /* 0x000fe2000f8e0006 */
[----:B------:R-:W-:Y:S01]  /*c5a0*/  ULDC.64 UR4, c[0x0][0xbe0] ;  /* 0x0002f80000047ab9 */ /* 0x000fe20000000a00 */
[----:B------:R-:W-:Y:S02]  /*c5b0*/  ULDC.64 UR6, c[0x0][0xb48] ;  /* 0x0002d20000067ab9 */ /* 0x000fe40000000a00 */
[----:B------:R-:W-:-:S02]  /*c5c0*/  IMAD.IADD R5, R5, 0x1, R11 ;  /* 0x0000000105057824 */ /* 0x000fc400078e020b */
[----:B------:R-:W-:Y:S02]  /*c5d0*/  IMAD.IADD R7, R7, 0x1, R13 ;  /* 0x0000000107077824 */ /* 0x000fe400078e020d */
[----:B------:R-:W-:Y:S02]  /*c5e0*/  IMAD R13, R14, UR6, RZ ;  /* 0x000000060e0d7c24 */ /* 0x000fe4000f8e02ff */
[----:B------:R-:W-:-:S04]  /*c5f0*/  IMAD.WIDE.U32 R4, R19, UR4, R4 ;  /* 0x0000000413047c25 */ /* 0x000fc8000f8e0004 */
[----:B------:R-:W-:Y:S01]  /*c600*/  IMAD.MOV.U32 R11, RZ, RZ, R8 ;  /* 0x000000ffff0b7224 */ /* 0x000fe200078e0008 */
[----:B-----5:R-:W-:Y:S01]  /*c610*/  @P0 SHF.R.U32.HI R11, RZ, R22, R121 ;  /* 0x00000016ff0b0219 */ /* 0x020fe20000011679 */
[----:B------:R-:W-:Y:S01]  /*c620*/  IMAD R15, R19, UR7, R13 ;  /* 0x00000007130f7c24 */ /* 0x000fe2000f8e020d */
[----:B------:R-:W-:Y:S01]  /*c630*/  SHF.R.S32.HI R13, RZ, 0x1f, R9 ;  /* 0x0000001fff0d7819 */ /* 0x000fe20000011409 */
[----:B------:R-:W-:Y:S01]  /*c640*/  IMAD R10, R14, UR4, RZ ;  /* 0x000000040e0a7c24 */ /* 0x000fe2000f8e02ff */
[C---:B------:R-:W-:Y:S01]  /*c650*/  IADD3 R4, P0, R9.reuse, R4, RZ ;  /* 0x0000000409047210 */ /* 0x040fe20007f1e0ff */
[--C-:B------:R-:W-:Y:S01]  /*c660*/  IMAD.MOV R16, RZ, RZ, -R11.reuse ;  /* 0x000000ffff107224 */ /* 0x100fe200078e0a0b */
[----:B------:R-:W-:Y:S01]  /*c670*/  IADD3 R9, -R9, RZ, RZ ;  /* 0x000000ff09097210 */ /* 0x000fe20007ffe1ff */
[C---:B------:R-:W-:Y:S01]  /*c680*/  IMAD R14, R19.reuse, UR5, R10 ;  /* 0x00000005130e7c24 */ /* 0x040fe2000f8e020a */
[----:B------:R-:W-:Y:S01]  /*c690*/  SHF.R.S32.HI R10, RZ, 0x1f, R11 ;  /* 0x0000001fff0a7819 */ /* 0x000fe2000001140b */
[----:B------:R-:W-:Y:S01]  /*c6a0*/  IMAD.WIDE.U32 R6, R19, UR6, R6 ;  /* 0x0000000613067c25 */ /* 0x000fe2000f8e0006 */
[----:B------:R-:W-:Y:S01]  /*c6b0*/  ULDC.64 UR4, c[0x0][0xb30] ;  /* 0x0002cc0000047ab9 */ /* 0x000fe20000000a00 */
[----:B------:R-:W-:Y:S01]  /*c6c0*/  ULDC.64 UR6, c[0x0][0xbc8] ;  /* 0x0002f20000067ab9 */ /* 0x000fe20000000a00 */
[----:B------:R-:W-:Y:S01]  /*c6d0*/  IADD3.X R5, R13, R5, R14, P0, !PT ;  /* 0x000000050d057210 */ /* 0x000fe200007fe40e */
[----:B------:R-:W-:-:S02]  /*c6e0*/  IMAD R9, R17, R9, R8 ;  /* 0x0000000911097224 */ /* 0x000fc400078e0208 */
[----:B------:R-:W-:Y:S02]  /*c6f0*/  IMAD R10, R10, UR4, RZ ;  /* 0x000000040a0a7c24 */ /* 0x000fe4000f8e02ff */
[----:B------:R-:W-:Y:S01]  /*c700*/  IMAD R13, R17, R16, R8 ;  /* 0x00000010110d7224 */ /* 0x000fe200078e0208 */
[----:B------:R-:W-:Y:S01]  /*c710*/  SHF.R.S32.HI R8, RZ, 0x1f, R9 ;  /* 0x0000001fff087819 */ /* 0x000fe20000011409 */
[----:B------:R-:W-:Y:S02]  /*c720*/  IMAD.IADD R7, R7, 0x1, R15 ;  /* 0x0000000107077824 */ /* 0x000fe400078e020f */
[C---:B------:R-:W-:Y:S01]  /*c730*/  IMAD R15, R11.reuse, UR5, R10 ;  /* 0x000000050b0f7c24 */ /* 0x040fe2000f8e020a */
[----:B------:R-:W-:Y:S01]  /*c740*/  SHF.R.S32.HI R10, RZ, 0x1f, R13 ;  /* 0x0000001fff0a7819 */ /* 0x000fe2000001140d */
[----:B------:R-:W-:Y:S01]  /*c750*/  IMAD.WIDE.U32 R6, R11, UR4, R6 ;  /* 0x000000040b067c25 */ /* 0x000fe2000f8e0006 */
[----:B------:R-:W0:Y:S01]  /*c760*/  S2UR UR5, SR_CgaCtaId ;  /* 0x00000000000579c3 */ /* 0x000e220000008800 */
[----:B------:R-:W-:-:S02]  /*c770*/  UMOV UR4, 0x400 ;  /* 0x0000040000047882 */ /* 0x000fc40000000000 */
[----:B------:R-:W-:Y:S02]  /*c780*/  IMAD R8, R8, UR6, RZ ;  /* 0x0000000608087c24 */ /* 0x000fe4000f8e02ff */
[----:B------:R-:W-:Y:S02]  /*c790*/  IMAD.IADD R7, R7, 0x1, R15 ;  /* 0x0000000107077824 */ /* 0x000fe400078e020f */
[----:B------:R-:W-:Y:S02]  /*c7a0*/  IMAD R10, R10, UR8, RZ ;  /* 0x000000080a0a7c24 */ /* 0x000fe4000f8e02ff */
[C---:B------:R-:W-:Y:S02]  /*c7b0*/  IMAD R11, R9.reuse, UR7, R8 ;  /* 0x00000007090b7c24 */ /* 0x040fe4000f8e0208 */
[----:B------:R-:W-:Y:S01]  /*c7c0*/  IMAD.WIDE.U32 R4, R9, UR6, R4 ;  /* 0x0000000609047c25 */ /* 0x000fe2000f8e0004 */
[----:B------:R-:W-:-:S03]  /*c7d0*/  ULDC.64 UR6, c[0x0][0xba8] ;  /* 0x0002ea0000067ab9 */ /* 0x000fc60000000a00 */
[----:B------:R-:W-:Y:S01]  /*c7e0*/  IMAD R15, R13, UR9, R10 ;  /* 0x000000090d0f7c24 */ /* 0x000fe2000f8e020a */
[----:B------:R-:W-:Y:S01]  /*c7f0*/  IADD3 R5, R5, R11, RZ ;  /* 0x0000000b05057210 */ /* 0x000fe20007ffe0ff */
[----:B------:R-:W-:Y:S01]  /*c800*/  IMAD.WIDE.U32 R8, R13, UR8, R6 ;  /* 0x000000080d087c25 */ /* 0x000fe2000f8e0006 */
[----:B------:R-:W-:Y:S01]  /*c810*/  LEA R13, P0, R4, UR6, 0x2 ;  /* 0x00000006040d7c11 */ /* 0x000fe2000f8010ff */
[----:B------:R-:W-:Y:S01]  /*c820*/  ULDC.64 UR8, c[0x0][0xb00] ;  /* 0x0002c00000087ab9 */ /* 0x000fe20000000a00 */
[----:B------:R-:W-:Y:S01]  /*c830*/  ULDC UR6, c[0x0][0xa88] ;  /* 0x0002a20000067ab9 */ /* 0x000fe20000000800 */
[----:B------:R-:W-:Y:S01]  /*c840*/  IMAD.IADD R7, R9, 0x1, R15 ;  /* 0x0000000109077824 */ /* 0x000fe200078e020f */
[----:B------:R-:W-:Y:S01]  /*c850*/  LEA R6, P1, R8, UR8, 0x2 ;  /* 0x0000000808067c11 */ /* 0x000fe2000f8210ff */
[----:B------:R-:W-:Y:S01]  /*c860*/  SHFL.IDX PT, R10, R13, 0x1, 0x1c1f ;  /* 0x003c1f000d0a7f89 */ /* 0x000fe200000e0000 */
[----:B------:R-:W-:Y:S01]  /*c870*/  LEA.HI.X R14, R4, UR7, R5, 0x2, P0 ;  /* 0x00000007040e7c11 */ /* 0x000fe200080f1405 */
[----:B------:R-:W-:Y:S01]  /*c880*/  IMAD R3, R12, 0x80, R3 ;  /* 0x000000800c037824 */ /* 0x000fe200078e0203 */
[----:B------:R-:W-:Y:S01]  /*c890*/  LEA.HI.X R7, R8, UR9, R7, 0x2, P1 ;  /* 0x0000000908077c11 */ /* 0x000fe200088f1407 */
[----:B0-----:R-:W-:Y:S01]  /*c8a0*/  ULEA UR4, UR5, UR4, 0x18 ;  /* 0x0000000405047291 */ /* 0x001fe2000f8ec03f */
[----:B------:R-:W-:Y:S01]  /*c8b0*/  SHFL.IDX PT, R8, R13, RZ, 0x1c1f ;  /* 0x001c1fff0d087589 */ /* 0x000fe200000e0000 */
[----:B------:R-:W-:Y:S01]  /*c8c0*/  IMAD R22, R17, UR6, RZ ;  /* 0x0000000611167c24 */ /* 0x000fe2000f8e02ff */
[----:B------:R-:W-:Y:S01]  /*c8d0*/  LOP3.LUT P0, RZ, R23, 0x3, RZ, 0xc0, !PT ;  /* 0x0000000317ff7812 */ /* 0x000fe2000780c0ff */
[C---:B------:R-:W-:Y:S01]  /*c8e0*/  VIADD R19, R3.reuse, 0x8 ;  /* 0x0000000803137836 */ /* 0x040fe20000000000 */
[----:B------:R-:W0:Y:S01]  /*c8f0*/  SHFL.IDX PT, R9, R14, RZ, 0x1c1f ;  /* 0x001c1fff0e097589 */ /* 0x000e2200000e0000 */
[----:B------:R-:W-:Y:S01]  /*c900*/  UIADD3 UR4, UR4, 0x36820, URZ ;  /* 0x0003682004047890 */ /* 0x000fe2000fffe03f */
[----:B------:R-:W-:-:S02]  /*c910*/  ISETP.GE.OR P1, PT, R3, R22, P0 ;  /* 0x000000160300720c */ /* 0x000fc40000726670 */
[----:B------:R-:W1:Y:S01]  /*c920*/  SHFL.IDX PT, R11, R14, 0x1, 0x1c1f ;  /* 0x003c1f000e0b7f89 */ /* 0x000e6200000e0000 */
[-C--:B------:R-:W-:Y:S01]  /*c930*/  ISETP.GE.OR P0, PT, R19, R22.reuse, P0 ;  /* 0x000000161300720c */ /* 0x080fe20000706670 */
[----:B------:R-:W-:Y:S01]  /*c940*/  UPRMT UR4, URZ, 0x654, UR4 ;  /* 0x000006543f047896 */ /* 0x000fe20008000004 */
[----:B------:R-:W-:Y:S01]  /*c950*/  ISETP.GE.AND P2, PT, R3, R22, PT ;  /* 0x000000160300720c */ /* 0x000fe20003f46270 */
[----:B------:R2:W3:Y:S01]  /*c960*/  SHFL.IDX PT, R4, R6, RZ, 0x1c1f ;  /* 0x001c1fff06047589 */ /* 0x0004e200000e0000 */
[----:B------:R-:W-:-:S03]  /*c970*/  IMAD.SHL.U32 R3, R120, 0x2, RZ ;  /* 0x0000000278037824 */ /* 0x000fc600078e00ff */
[----:B------:R2:W4:Y:S03]  /*c980*/  SHFL.IDX PT, R5, R7, RZ, 0x1c1f ;  /* 0x001c1fff07057589 */ /* 0x00052600000e0000 */
        /* <DEDUP_REMOVED lines=17> */
[C---:B------:R-:W-:Y:S01]  /*caa0*/  IADD3 R16, R3.reuse, 0x38, RZ ;  /* 0x0000003803107810 */ /* 0x040fe20007ffe0ff */
[C-C-:B---34-:R-:W-:Y:S02]  /*cab0*/  @!P0 IMAD.WIDE R8, R3.reuse, 0x4, R4.reuse ;  /* 0x0000000403088825 */ /* 0x158fe400078e0204 */
        /* <DEDUP_REMOVED lines=10> */
[----:B------:R-:W-:Y:S01]  /*cb60*/  ISETP.GE.AND P4, PT, R2, UR4, PT ;  /* 0x0000000402007c0c */ /* 0x000fe2000bf86270 */
[----:B------:R-:W-:Y:S01]  /*cb70*/  @!P2 IMAD.WIDE R12, R13, 0x4, R4 ;  /* 0x000000040d0ca825 */ /* 0x000fe200078e0204 */
[----:B------:R1:W-:Y:S01]  /*cb80*/  @!P1 ST.E.64 desc[UR6][R10.64], R28 ;  /* 0x0000001c0a009985 */ /* 0x0003e2000c101b06 */
[----:B------:R-:W-:Y:S02]  /*cb90*/  ISETP.GE.AND P1, PT, R20, UR4, PT ;  /* 0x0000000414007c0c */ /* 0x000fe4000bf26270 */
[----:B------:R-:W-:Y:S01]  /*cba0*/  @!P5 LEA.HI R14, R14, R14, RZ, 0x1 ;  /* 0x0000000e0e0ed211 */ /* 0x000fe200078f08ff */
[----:B------:R2:W-:Y:S01]  /*cbb0*/  @!P2 ST.E.64 desc[UR6][R12.64], R32 ;  /* 0x000000200c00a985 */ /* 0x0005e2000c101b06 */
[----:B------:R-:W-:Y:S01]  /*cbc0*/  ISETP.GE.AND P2, PT, R17, UR4, PT ;  /* 0x0000000411007c0c */ /* 0x000fe2000bf46270 */
[----:B0-----:R-:W-:Y:S01]  /*cbd0*/  VIADD R24, R3, 0x50 ;  /* 0x0000005003187836 */ /* 0x001fe20000000000 */
[----:B------:R-:W-:Y:S02]  /*cbe0*/  @!P6 LEA.HI R15, R15, R15, RZ, 0x1 ;  /* 0x0000000f0f0fe211 */ /* 0x000fe400078f08ff */
[----:B------:R-:W-:-:S02]  /*cbf0*/  @!P5 LOP3.LUT R9, R14, 0xfffffffe, RZ, 0xc0, !PT ;  /* 0xfffffffe0e09d812 */ /* 0x000fc400078ec0ff */
[----:B------:R-:W-:Y:S02]  /*cc00*/  @!P0 LEA.HI R0, R0, R0, RZ, 0x1 ;  /* 0x0000000000008211 */ /* 0x000fe400078f08ff */
[----:B------:R-:W-:Y:S01]  /*cc10*/  @!P4 LEA.HI R2, R2, R2, RZ, 0x1 ;  /* 0x000000020202c211 */ /* 0x000fe200078f08ff */
[--C-:B------:R-:W-:Y:S01]  /*cc20*/  @!P5 IMAD.WIDE R8, R9, 0x4, R4.reuse ;  /* 0x000000040908d825 */ /* 0x100fe200078e0204 */
[----:B-1----:R-:W-:Y:S02]  /*cc30*/  @!P6 LOP3.LUT R11, R15, 0xfffffffe, RZ, 0xc0, !PT ;  /* 0xfffffffe0f0be812 */ /* 0x002fe400078ec0ff */
[----:B------:R-:W-:Y:S02]  /*cc40*/  @!P3 LEA.HI R16, R16, R16, RZ, 0x1 ;  /* 0x000000101010b211 */ /* 0x000fe400078f08ff */
[----:B--2---:R-:W-:Y:S01]  /*cc50*/  @!P2 LEA.HI R12, R17, R17, RZ, 0x1 ;  /* 0x00000011110ca211 */ /* 0x004fe200078f08ff */
[----:B------:R-:W-:Y:S01]  /*cc60*/  @!P6 IMAD.WIDE R10, R11, 0x4, R4 ;  /* 0x000000040b0ae825 */ /* 0x000fe200078e0204 */
[----:B------:R-:W-:Y:S01]  /*cc70*/  @!P1 LEA.HI R20, R20, R20, RZ, 0x1 ;  /* 0x0000001414149211 */ /* 0x000fe200078f08ff */
[----:B------:R0:W-:Y:S01]  /*cc80*/  @!P5 ST.E.64 desc[UR6][R8.64], R36 ;  /* 0x000000240800d985 */ /* 0x0001e2000c101b06 */
[----:B------:R-:W-:Y:S01]  /*cc90*/  @!P0 LOP3.LUT R13, R0, 0xfffffffe, RZ, 0xc0, !PT ;  /* 0xfffffffe000d8812 */ /* 0x000fe200078ec0ff */
[C---:B------:R-:W-:Y:S01]  /*cca0*/  VIADD R0, R3.reuse, 0x60 ;  /* 0x0000006003007836 */ /* 0x040fe20000000000 */
[----:B------:R-:W-:Y:S01]  /*ccb0*/  @!P4 LOP3.LUT R15, R2, 0xfffffffe, RZ, 0xc0, !PT ;  /* 0xfffffffe020fc812 */ /* 0x000fe200078ec0ff */
[----:B------:R1:W-:Y:S01]  /*ccc0*/  @!P6 ST.E.64 desc[UR6][R10.64], R40 ;  /* 0x000000280a00e985 */ /* 0x0003e2000c101b06 */
[----:B------:R-:W-:Y:S01]  /*ccd0*/  @!P3 LOP3.LUT R17, R16, 0xfffffffe, RZ, 0xc0, !PT ;  /* 0xfffffffe1011b812 */ /* 0x000fe200078ec0ff */
[----:B------:R-:W-:Y:S01]  /*cce0*/  VIADD R2, R3, 0x68 ;  /* 0x0000006803027836 */ /* 0x000fe20000000000 */
[----:B------:R-:W-:-:S02]  /*ccf0*/  @!P2 LOP3.LUT R21, R12, 0xfffffffe, RZ, 0xc0, !PT ;  /* 0xfffffffe0c15a812 */ /* 0x000fc400078ec0ff */
[----:B------:R-:W-:Y:S01]  /*cd00*/  @!P1 LOP3.LUT R23, R20, 0xfffffffe, RZ, 0xc0, !PT ;  /* 0xfffffffe14179812 */ /* 0x000fe200078ec0ff */
[C---:B------:R-:W-:Y:S01]  /*cd10*/  VIADD R20, R3.reuse, 0x70 ;  /* 0x0000007003147836 */ /* 0x040fe20000000000 */
[----:B------:R-:W-:Y:S02]  /*cd20*/  IADD3 R25, R3, 0x58, RZ ;  /* 0x0000005803197810 */ /* 0x000fe40007ffe0ff */
[----:B------:R-:W-:Y:S01]  /*cd30*/  ISETP.GE.AND P5, PT, R24, UR4, PT ;  /* 0x0000000418007c0c */ /* 0x000fe2000bfa6270 */
[----:B0-----:R-:W-:Y:S01]  /*cd40*/  @!P0 IMAD.WIDE R8, R13, 0x4, R4 ;  /* 0x000000040d088825 */ /* 0x001fe200078e0204 */
[----:B------:R-:W-:-:S03]  /*cd50*/  ISETP.GE.AND P6, PT, R25, UR4, PT ;  /* 0x0000000419007c0c */ /* 0x000fc6000bfc6270 */
[--C-:B-1----:R-:W-:Y:S01]  /*cd60*/  @!P4 IMAD.WIDE R10, R15, 0x4, R4.reuse ;  /* 0x000000040f0ac825 */ /* 0x102fe200078e0204 */
[----:B------:R0:W-:Y:S01]  /*cd70*/  @!P0 ST.E.64 desc[UR6][R8.64], R44 ;  /* 0x0000002c08008985 */ /* 0x0001e2000c101b06 */
[----:B------:R-:W-:Y:S02]  /*cd80*/  ISETP.GE.AND P0, PT, R0, UR4, PT ;  /* 0x0000000400007c0c */ /* 0x000fe4000bf06270 */
[--C-:B------:R-:W-:Y:S01]  /*cd90*/  @!P3 IMAD.WIDE R12, R17, 0x4, R4.reuse ;  /* 0x00000004110cb825 */ /* 0x100fe200078e0204 */
[----:B------:R1:W-:Y:S03]  /*cda0*/  @!P4 ST.E.64 desc[UR6][R10.64], R48 ;  /* 0x000000300a00c985 */ /* 0x0003e6000c101b06 */
[----:B------:R-:W-:Y:S01]  /*cdb0*/  @!P2 IMAD.WIDE R14, R21, 0x4, R4 ;  /* 0x00000004150ea825 */ /* 0x000fe200078e0204 */
[----:B------:R2:W-:Y:S01]  /*cdc0*/  @!P3 ST.E.64 desc[UR6][R12.64], R52 ;  /* 0x000000340c00b985 */ /* 0x0005e2000c101b06 */
[----:B------:R-:W-:-:S02]  /*cdd0*/  IADD3 R21, R3, 0x78, RZ ;  /* 0x0000007803157810 */ /* 0x000fc40007ffe0ff */
[----:B------:R-:W-:Y:S01]  /*cde0*/  @!P1 IMAD.WIDE R16, R23, 0x4, R4 ;  /* 0x0000000417109825 */ /* 0x000fe200078e0204 */
[----:B------:R3:W-:Y:S01]  /*cdf0*/  @!P2 ST.E.64 desc[UR6][R14.64], R56 ;  /* 0x000000380e00a985 */ /* 0x0007e2000c101b06 */
[----:B------:R-:W-:Y:S02]  /*ce00*/  ISETP.GE.AND P2, PT, R20, UR4, PT ;  /* 0x0000000414007c0c */ /* 0x000fe4000bf46270 */
[----:B------:R-:W-:Y:S01]  /*ce10*/  VIADD R23, R3, 0x80 ;  /* 0x0000008003177836 */ /* 0x000fe20000000000 */
[----:B------:R4:W-:Y:S01]  /*ce20*/  @!P1 ST.E.64 desc[UR6][R16.64], R60 ;  /* 0x0000003c10009985 */ /* 0x0009e2000c101b06 */
[----:B------:R-:W-:Y:S02]  /*ce30*/  ISETP.GE.AND P1, PT, R2, UR4, PT ;  /* 0x0000000402007c0c */ /* 0x000fe4000bf26270 */
[----:B------:R-:W-:Y:S02]  /*ce40*/  ISETP.GE.AND P3, PT, R21, UR4, PT ;  /* 0x0000000415007c0c */ /* 0x000fe4000bf66270 */
[----:B------:R-:W-:-:S02]  /*ce50*/  ISETP.GE.AND P4, PT, R23, UR4, PT ;  /* 0x0000000417007c0c */ /* 0x000fc4000bf86270 */
[----:B------:R-:W-:Y:S02]  /*ce60*/  @!P5 LEA.HI R24, R24, R24, RZ, 0x1 ;  /* 0x000000181818d211 */ /* 0x000fe400078f08ff */
[----:B------:R-:W-:Y:S02]  /*ce70*/  @!P6 LEA.HI R25, R25, R25, RZ, 0x1 ;  /* 0x000000191919e211 */ /* 0x000fe400078f08ff */
[----:B0-----:R-:W-:Y:S02]  /*ce80*/  @!P5 LOP3.LUT R9, R24, 0xfffffffe, RZ, 0xc0, !PT ;  /* 0xfffffffe1809d812 */ /* 0x001fe400078ec0ff */
[----:B------:R-:W-:Y:S02]  /*ce90*/  @!P0 LEA.HI R0, R0, R0, RZ, 0x1 ;  /* 0x0000000000008211 */ /* 0x000fe400078f08ff */
[----:B------:R-:W-:Y:S01]  /*cea0*/  @!P1 LEA.HI R2, R2, R2, RZ, 0x1 ;  /* 0x0000000202029211 */ /* 0x000fe200078f08ff */
[----:B------:R-:W-:Y:S01]  /*ceb0*/  @!P5 IMAD.WIDE R8, R9, 0x4, R4 ;  /* 0x000000040908d825 */ /* 0x000fe200078e0204 */
[----:B-1----:R-:W-:-:S02]  /*cec0*/  @!P6 LOP3.LUT R11, R25, 0xfffffffe, RZ, 0xc0, !PT ;  /* 0xfffffffe190be812 */ /* 0x002fc400078ec0ff */
[----:B------:R-:W-:Y:S02]  /*ced0*/  @!P2 LEA.HI R20, R20, R20, RZ, 0x1 ;  /* 0x000000141414a211 */ /* 0x000fe400078f08ff */
[----:B--2---:R-:W-:Y:S01]  /*cee0*/  @!P0 LOP3.LUT R13, R0, 0xfffffffe, RZ, 0xc0, !PT ;  /* 0xfffffffe000d8812 */ /* 0x004fe200078ec0ff */
[--C-:B------:R-:W-:Y:S01]  /*cef0*/  @!P6 IMAD.WIDE R10, R11, 0x4, R4.reuse ;  /* 0x000000040b0ae825 */ /* 0x100fe200078e0204 */
[----:B------:R-:W-:Y:S01]  /*cf00*/  @!P3 LEA.HI R21, R21, R21, RZ, 0x1 ;  /* 0x000000151515b211 */ /* 0x000fe200078f08ff */
[----:B------:R0:W-:Y:S01]  /*cf10*/  @!P5 ST.E.64 desc[UR6][R8.64], R64 ;  /* 0x000000400800d985 */ /* 0x0001e2000c101b06 */
[----:B---3--:R-:W-:Y:S01]  /*cf20*/  @!P1 LOP3.LUT R15, R2, 0xfffffffe, RZ, 0xc0, !PT ;  /* 0xfffffffe020f9812 */ /* 0x008fe200078ec0ff */
[----:B------:R-:W-:Y:S01]  /*cf30*/  @!P0 IMAD.WIDE R12, R13, 0x4, R4 ;  /* 0x000000040d0c8825 */ /* 0x000fe200078e0204 */
[----:B------:R-:W-:Y:S01]  /*cf40*/  @!P4 LEA.HI R23, R23, R23, RZ, 0x1 ;  /* 0x000000171717c211 */ /* 0x000fe200078f08ff */
[----:B------:R1:W-:Y:S01]  /*cf50*/  @!P6 ST.E.64 desc[UR6][R10.64], R68 ;  /* 0x000000440a00e985 */ /* 0x0003e2000c101b06 */
[----:B----4-:R-:W-:Y:S01]  /*cf60*/  @!P2 LOP3.LUT R17, R20, 0xfffffffe, RZ, 0xc0, !PT ;  /* 0xfffffffe1411a812 */ /* 0x010fe200078ec0ff */
[----:B------:R-:W-:Y:S01]  /*cf70*/  VIADD R0, R3, 0x88 ;  /* 0x0000008803007836 */ /* 0x000fe20000000000 */
[----:B------:R-:W-:Y:S01]  /*cf80*/  @!P3 LOP3.LUT R21, R21, 0xfffffffe, RZ, 0xc0, !PT ;  /* 0xfffffffe1515b812 */ /* 0x000fe200078ec0ff */
[----:B------:R-:W-:Y:S01]  /*cf90*/  VIADD R2, R3, 0x90 ;  /* 0x0000009003027836 */ /* 0x000fe20000000000 */
[----:B------:R-:W-:Y:S01]  /*cfa0*/  @!P4 LOP3.LUT R23, R23, 0xfffffffe, RZ, 0xc0, !PT ;  /* 0xfffffffe1717c812 */ /* 0x000fe200078ec0ff */
[----:B------:R2:W-:Y:S01]  /*cfb0*/  @!P0 ST.E.64 desc[UR6][R12.64], R72 ;  /* 0x000000480c008985 */ /* 0x0005e2000c101b06 */
[----:B------:R-:W-:-:S02]  /*cfc0*/  IADD3 R20, R3, 0x98, RZ ;  /* 0x0000009803147810 */ /* 0x000fc40007ffe0ff */
[----:B------:R-:W-:Y:S01]  /*cfd0*/  ISETP.GE.AND P0, PT, R0, UR4, PT ;  /* 0x0000000400007c0c */ /* 0x000fe2000bf06270 */
[----:B0-----:R-:W-:-:S04]  /*cfe0*/  @!P1 IMAD.WIDE R8, R15, 0x4, R4 ;  /* 0x000000040f089825 */ /* 0x001fc800078e0204 */
        /* <DEDUP_REMOVED lines=9> */
[C---:B------:R-:W-:Y:S01]  /*d080*/  VIADD R21, R3.reuse, 0xa0 ;  /* 0x000000a003157836 */ /* 0x040fe20000000000 */
[----:B------:R4:W-:Y:S01]  /*d090*/  @!P4 ST.E.64 desc[UR6][R16.64], R88 ;  /* 0x000000581000c985 */ /* 0x0009e2000c101b06 */
[C---:B--2---:R-:W-:Y:S01]  /*d0a0*/  VIADD R12, R3.reuse, 0xa8 ;  /* 0x000000a8030c7836 */ /* 0x044fe20000000000 */
[C---:B0-----:R-:W-:Y:S01]  /*d0b0*/  IADD3 R9, R3.reuse, 0xb8, RZ ;  /* 0x000000b803097810 */ /* 0x041fe20007ffe0ff */
[----:B------:R-:W-:Y:S01]  /*d0c0*/  VIADD R13, R3, 0xb0 ;  /* 0x000000b0030d7836 */ /* 0x000fe20000000000 */
[----:B------:R-:W-:Y:S02]  /*d0d0*/  ISETP.GE.AND P3, PT, R21, UR4, PT ;  /* 0x0000000415007c0c */ /* 0x000fe4000bf66270 */
[----:B------:R-:W-:Y:S02]  /*d0e0*/  ISETP.GE.AND P6, PT, R9, UR4, PT ;  /* 0x0000000409007c0c */ /* 0x000fe4000bfc6270 */
[----:B------:R-:W-:Y:S02]  /*d0f0*/  ISETP.GE.AND P4, PT, R12, UR4, PT ;  /* 0x000000040c007c0c */ /* 0x000fe4000bf86270 */
[----:B------:R-:W-:-:S02]  /*d100*/  ISETP.GE.AND P5, PT, R13, UR4, PT ;  /* 0x000000040d007c0c */ /* 0x000fc4000bfa6270 */
[----:B------:R-:W-:Y:S02]  /*d110*/  @!P1 LEA.HI R2, R2, R2, RZ, 0x1 ;  /* 0x0000000202029211 */ /* 0x000fe400078f08ff */
[----:B------:R-:W-:Y:S02]  /*d120*/  @!P2 LEA.HI R20, R20, R20, RZ, 0x1 ;  /* 0x000000141414a211 */ /* 0x000fe400078f08ff */
[----:B-1----:R-:W-:Y:S02]  /*d130*/  @!P1 LOP3.LUT R11, R2, 0xfffffffe, RZ, 0xc0, !PT ;  /* 0xfffffffe020b9812 */ /* 0x002fe400078ec0ff */
[----:B------:R-:W-:Y:S02]  /*d140*/  @!P3 LEA.HI R21, R21, R21, RZ, 0x1 ;  /* 0x000000151515b211 */ /* 0x000fe400078f08ff */
[----:B------:R-:W-:Y:S02]  /*d150*/  @!P6 LEA.HI R10, R9, R9, RZ, 0x1 ;  /* 0x00000009090ae211 */ /* 0x000fe400078f08ff */
[----:B------:R-:W-:-:S02]  /*d160*/  @!P4 LEA.HI R12, R12, R12, RZ, 0x1 ;  /* 0x0000000c0c0cc211 */ /* 0x000fc400078f08ff */
[----:B------:R-:W-:Y:S02]  /*d170*/  @!P5 LEA.HI R8, R13, R13, RZ, 0x1 ;  /* 0x0000000d0d08d211 */ /* 0x000fe400078f08ff */
[----:B------:R-:W-:Y:S02]  /*d180*/  @!P0 LOP3.LUT R9, R0, 0xfffffffe, RZ, 0xc0, !PT ;  /* 0xfffffffe00098812 */ /* 0x000fe400078ec0ff */
[----:B------:R-:W-:Y:S02]  /*d190*/  @!P2 LOP3.LUT R13, R20, 0xfffffffe, RZ, 0xc0, !PT ;  /* 0xfffffffe140da812 */ /* 0x000fe400078ec0ff */
[----:B---3--:R-:W-:Y:S02]  /*d1a0*/  @!P3 LOP3.LUT R15, R21, 0xfffffffe, RZ, 0xc0, !PT ;  /* 0xfffffffe150fb812 */ /* 0x008fe400078ec0ff */
[----:B----4-:R-:W-:Y:S01]  /*d1b0*/  @!P4 LOP3.LUT R17, R12, 0xfffffffe, RZ, 0xc0, !PT ;  /* 0xfffffffe0c11c812 */ /* 0x010fe200078ec0ff */
[----:B------:R-:W-:Y:S01]  /*d1c0*/  @!P2 IMAD.WIDE R12, R13, 0x4, R4 ;  /* 0x000000040d0ca825 */ /* 0x000fe200078e0204 */
[----:B------:R-:W-:-:S02]  /*d1d0*/  @!P5 LOP3.LUT R21, R8, 0xfffffffe, RZ, 0xc0, !PT ;  /* 0xfffffffe0815d812 */ /* 0x000fc400078ec0ff */
        /* <DEDUP_REMOVED lines=14> */
.L_x_3247:
[----:B------:R-:W-:Y:S05]  /*d2c0*/  BSYNC B0 ;  /* 0x0000000000007941 */ /* 0x000fea0003800000 */
.L_x_3246:
        /* <DEDUP_REMOVED lines=16> */
[----:B------:R-:W-:-:S02]  /*d3d0*/  VIADD R13, R3, 0x38 ;  /* 0x00000038030d7836 */ /* 0x000fc40000000000 */
[C---:B------:R-:W-:Y:S01]  /*d3e0*/  VIADD R16, R3.reuse, 0x48 ;  /* 0x0000004803107836 */ /* 0x040fe20000000000 */
[----:B------:R-:W-:Y:S01]  /*d3f0*/  ISETP.GE.AND P4, PT, R12, UR4, PT ;  /* 0x000000040c007c0c */ /* 0x000fe2000bf86270 */
[----:B-1-3--:R-:W-:Y:S01]  /*d400*/  @!P2 IMAD.WIDE R6, R3, 0x4, R4 ;  /* 0x000000040306a825 */ /* 0x00afe200078e0204 */
[----:B------:R-:W-:Y:S02]  /*d410*/  ISETP.GE.AND P5, PT, R13, UR4, PT ;  /* 0x000000040d007c0c */ /* 0x000fe4000bfa6270 */
[----:B------:R-:W-:Y:S01]  /*d420*/  @!P3 LEA.HI R0, R0, R0, RZ, 0x1 ;  /* 0x000000000000b211 */ /* 0x000fe200078f08ff */
[C---:B------:R-:W-:Y:S01]  /*d430*/  VIADD R20, R3.reuse, 0x50 ;  /* 0x0000005003147836 */ /* 0x040fe20000000000 */
[----:B------:R0:W-:Y:S01]  /*d440*/  @!P2 ST.E.64 desc[UR6][R6.64], R26 ;  /* 0x0000001a0600a985 */ /* 0x0001e2000c101b06 */
[----:B------:R-:W-:Y:S01]  /*d450*/  ISETP.GE.AND P6, PT, R14, UR4, PT ;  /* 0x000000040e007c0c */ /* 0x000fe2000bfc6270 */
[----:B------:R-:W-:Y:S01]  /*d460*/  VIADD R21, R3, 0x78 ;  /* 0x0000007803157836 */ /* 0x000fe20000000000 */
[----:B------:R-:W-:-:S02]  /*d470*/  @!P3 LOP3.LUT R9, R0, 0xfffffffe, RZ, 0xc0, !PT ;  /* 0xfffffffe0009b812 */ /* 0x000fc400078ec0ff */
[----:B------:R-:W-:Y:S02]  /*d480*/  IADD3 R0, R3, 0x20, RZ ;  /* 0x0000002003007810 */ /* 0x000fe40007ffe0ff */
[----:B------:R-:W-:Y:S01]  /*d490*/  @!P0 LEA.HI R2, R2, R2, RZ, 0x1 ;  /* 0x0000000202028211 */ /* 0x000fe200078f08ff */
[----:B------:R-:W-:Y:S01]  /*d4a0*/  @!P3 IMAD.WIDE R8, R9, 0x4, R4 ;  /* 0x000000040908b825 */ /* 0x000fe200078e0204 */
[----:B------:R-:W-:Y:S02]  /*d4b0*/  ISETP.GE.AND P2, PT, R0, UR4, PT ;  /* 0x0000000400007c0c */ /* 0x000fe4000bf46270 */
[----:B------:R-:W-:Y:S02]  /*d4c0*/  @!P1 LEA.HI R10, R10, R10, RZ, 0x1 ;  /* 0x0000000a0a0a9211 */ /* 0x000fe400078f08ff */
[----:B------:R1:W-:Y:S01]  /*d4d0*/  @!P3 ST.E.64 desc[UR6][R8.64], R30 ;  /* 0x0000001e0800b985 */ /* 0x0003e2000c101b06 */
[----:B------:R-:W-:Y:S02]  /*d4e0*/  ISETP.GE.AND P3, PT, R11, UR4, PT ;  /* 0x000000040b007c0c */ /* 0x000fe4000bf66270 */
[----:B0-----:R-:W-:-:S02]  /*d4f0*/  @!P0 LOP3.LUT R7, R2, 0xfffffffe, RZ, 0xc0, !PT ;  /* 0xfffffffe02078812 */ /* 0x001fc400078ec0ff */
[----:B------:R-:W-:Y:S02]  /*d500*/  @!P4 LEA.HI R12, R12, R12, RZ, 0x1 ;  /* 0x0000000c0c0cc211 */ /* 0x000fe400078f08ff */
[----:B------:R-:W-:Y:S01]  /*d510*/  @!P6 LEA.HI R14, R14, R14, RZ, 0x1 ;  /* 0x0000000e0e0ee211 */ /* 0x000fe200078f08ff */
[----:B------:R-:W-:Y:S01]  /*d520*/  @!P0 IMAD.WIDE R6, R7, 0x4, R4 ;  /* 0x0000000407068825 */ /* 0x000fe200078e0204 */
[----:B------:R-:W-:Y:S02]  /*d530*/  @!P2 LEA.HI R0, R0, R0, RZ, 0x1 ;  /* 0x000000000000a211 */ /* 0x000fe400078f08ff */
[----:B------:R-:W-:Y:S02]  /*d540*/  @!P4 LOP3.LUT R15, R12, 0xfffffffe, RZ, 0xc0, !PT ;  /* 0xfffffffe0c0fc812 */ /* 0x000fe400078ec0ff */
[----:B------:R0:W-:Y:S01]  /*d550*/  @!P0 ST.E.64 desc[UR6][R6.64], R34 ;  /* 0x0000002206008985 */ /* 0x0001e2000c101b06 */
[----:B-1----:R-:W-:Y:S02]  /*d560*/  @!P1 LOP3.LUT R9, R10, 0xfffffffe, RZ, 0xc0, !PT ;  /* 0xfffffffe0a099812 */ /* 0x002fe400078ec0ff */
[----:B------:R-:W-:-:S02]  /*d570*/  @!P3 LEA.HI R2, R11, R11, RZ, 0x1 ;  /* 0x0000000b0b02b211 */ /* 0x000fc400078f08ff */
[----:B------:R-:W-:Y:S01]  /*d580*/  @!P5 LEA.HI R10, R13, R13, RZ, 0x1 ;  /* 0x0000000d0d0ad211 */ /* 0x000fe200078f08ff */
[--C-:B------:R-:W-:Y:S01]  /*d590*/  @!P1 IMAD.WIDE R8, R9, 0x4, R4.reuse ;  /* 0x0000000409089825 */ /* 0x100fe200078e0204 */
[----:B------:R-:W-:Y:S02]  /*d5a0*/  @!P2 LOP3.LUT R11, R0, 0xfffffffe, RZ, 0xc0, !PT ;  /* 0xfffffffe000ba812 */ /* 0x000fe400078ec0ff */
[----:B------:R-:W-:Y:S01]  /*d5b0*/  @!P3 LOP3.LUT R13, R2, 0xfffffffe, RZ, 0xc0, !PT ;  /* 0xfffffffe020db812 */ /* 0x000fe200078ec0ff */
[----:B------:R-:W-:Y:S01]  /*d5c0*/  VIADD R0, R3, 0x58 ;  /* 0x0000005803007836 */ /* 0x000fe20000000000 */
[----:B------:R-:W-:Y:S01]  /*d5d0*/  @!P5 LOP3.LUT R17, R10, 0xfffffffe, RZ, 0xc0, !PT ;  /* 0xfffffffe0a11d812 */ /* 0x000fe200078ec0ff */
[----:B------:R1:W-:Y:S01]  /*d5e0*/  @!P1 ST.E.64 desc[UR6][R8.64], R38 ;  /* 0x0000002608009985 */ /* 0x0003e2000c101b06 */
[----:B------:R-:W-:Y:S01]  /*d5f0*/  @!P6 LOP3.LUT R19, R14, 0xfffffffe, RZ, 0xc0, !PT ;  /* 0xfffffffe0e13e812 */ /* 0x000fe200078ec0ff */
[----:B0-----:R-:W-:Y:S01]  /*d600*/  @!P2 IMAD.WIDE R6, R11, 0x4, R4 ;  /* 0x000000040b06a825 */ /* 0x001fe200078e0204 */
[----:B------:R-:W-:-:S02]  /*d610*/  ISETP.GE.AND P1, PT, R16, UR4, PT ;  /* 0x0000000410007c0c */ /* 0x000fc4000bf26270 */
[----:B------:R-:W-:Y:S01]  /*d620*/  ISETP.GE.AND P0, PT, R20, UR4, PT ;  /* 0x0000000414007c0c */ /* 0x000fe2000bf06270 */
[--C-:B------:R-:W-:Y:S01]  /*d630*/  @!P4 IMAD.WIDE R10, R15, 0x4, R4.reuse ;  /* 0x000000040f0ac825 */ /* 0x100fe200078e0204 */
[----:B------:R0:W-:Y:S01]  /*d640*/  @!P2 ST.E.64 desc[UR6][R6.64], R42 ;  /* 0x0000002a0600a985 */ /* 0x0001e2000c101b06 */
[----:B------:R-:W-:Y:S02]  /*d650*/  IADD3 R2, R3, 0x60, RZ ;  /* 0x0000006003027810 */ /* 0x000fe40007ffe0ff */
[----:B------:R-:W-:Y:S01]  /*d660*/  @!P6 IMAD.WIDE R14, R19, 0x4, R4 ;  /* 0x00000004130ee825 */ /* 0x000fe200078e0204 */
[----:B------:R-:W-:-:S03]  /*d670*/  ISETP.GE.AND P2, PT, R0, UR4, PT ;  /* 0x0000000400007c0c */ /* 0x000fc6000bf46270 */
[--C-:B-1----:R-:W-:Y:S02]  /*d680*/  @!P3 IMAD.WIDE R8, R13, 0x4, R4.reuse ;  /* 0x000000040d08b825 */ /* 0x102fe400078e0204 */
[----:B------:R-:W-:Y:S02]  /*d690*/  @!P1 LEA.HI R16, R16, R16, RZ, 0x1 ;  /* 0x0000001010109211 */ /* 0x000fe400078f08ff */
[----:B------:R-:W-:Y:S01]  /*d6a0*/  @!P5 IMAD.WIDE R12, R17, 0x4, R4 ;  /* 0x00000004110cd825 */ /* 0x000fe200078e0204 */
[----:B------:R1:W-:Y:S01]  /*d6b0*/  @!P3 ST.E.64 desc[UR6][R8.64], R46 ;  /* 0x0000002e0800b985 */ /* 0x0003e2000c101b06 */
[----:B------:R-:W-:Y:S02]  /*d6c0*/  ISETP.GE.AND P3, PT, R21, UR4, PT ;  /* 0x0000000415007c0c */ /* 0x000fe4000bf66270 */
[C---:B------:R-:W-:Y:S01]  /*d6d0*/  VIADD R17, R3.reuse, 0x68 ;  /* 0x0000006803117836 */ /* 0x040fe20000000000 */
[----:B------:R2:W-:Y:S01]  /*d6e0*/  @!P4 ST.E.64 desc[UR6][R10.64], R50 ;  /* 0x000000320a00c985 */ /* 0x0005e2000c101b06 */
[----:B------:R-:W-:Y:S01]  /*d6f0*/  VIADD R19, R3, 0x70 ;  /* 0x0000007003137836 */ /* 0x000fe20000000000 */
[----:B------:R-:W-:-:S02]  /*d700*/  @!P0 LEA.HI R20, R20, R20, RZ, 0x1 ;  /* 0x0000001414148211 */ /* 0x000fc400078f08ff */
[----:B------:R3:W-:Y:S01]  /*d710*/  @!P5 ST.E.64 desc[UR6][R12.64], R54 ;  /* 0x000000360c00d985 */ /* 0x0007e2000c101b06 */
[----:B------:R-:W-:Y:S02]  /*d720*/  ISETP.GE.AND P5, PT, R17, UR4, PT ;  /* 0x0000000411007c0c */ /* 0x000fe4000bfa6270 */
[----:B------:R-:W-:Y:S01]  /*d730*/  ISETP.GE.AND P4, PT, R19, UR4, PT ;  /* 0x0000000413007c0c */ /* 0x000fe2000bf86270 */
[----:B------:R4:W-:Y:S01]  /*d740*/  @!P6 ST.E.64 desc[UR6][R14.64], R58 ;  /* 0x0000003a0e00e985 */ /* 0x0009e2000c101b06 */
[----:B------:R-:W-:Y:S02]  /*d750*/  ISETP.GE.AND P6, PT, R2, UR4, PT ;  /* 0x0000000402007c0c */ /* 0x000fe4000bfc6270 */
[----:B0-----:R-:W-:Y:S02]  /*d760*/  @!P1 LOP3.LUT R7, R16, 0xfffffffe, RZ, 0xc0, !PT ;  /* 0xfffffffe10079812 */ /* 0x001fe400078ec0ff */
[----:B-1----:R-:W-:Y:S01]  /*d770*/  @!P0 LOP3.LUT R9, R20, 0xfffffffe, RZ, 0xc0, !PT ;  /* 0xfffffffe14098812 */ /* 0x002fe200078ec0ff */
[----:B------:R-:W-:Y:S01]  /*d780*/  VIADD R20, R3, 0x88 ;  /* 0x0000008803147836 */ /* 0x000fe20000000000 */
        /* <DEDUP_REMOVED lines=10> */
[C---:B------:R-:W-:Y:S01]  /*d830*/  IADD3 R16, R3.reuse, 0x80, RZ ;  /* 0x0000008003107810 */ /* 0x040fe20007ffe0ff */
[C---:B------:R-:W-:Y:S01]  /*d840*/  VIADD R0, R3.reuse, 0x90 ;  /* 0x0000009003007836 */ /* 0x040fe20000000000 */
[----:B---3--:R-:W-:Y:S01]  /*d850*/  @!P6 LOP3.LUT R13, R2, 0xfffffffe, RZ, 0xc0, !PT ;  /* 0xfffffffe020de812 */ /* 0x008fe200078ec0ff */
[----:B------:R-:W-:Y:S01]  /*d860*/  VIADD R2, R3, 0x98 ;  /* 0x0000009803027836 */ /* 0x000fe20000000000 */
[----:B------:R-:W-:-:S02]  /*d870*/  @!P5 LOP3.LUT R17, R17, 0xfffffffe, RZ, 0xc0, !PT ;  /* 0xfffffffe1111d812 */ /* 0x000fc400078ec0ff */
[----:B------:R-:W-:Y:S02]  /*d880*/  @!P4 LOP3.LUT R19, R19, 0xfffffffe, RZ, 0xc0, !PT ;  /* 0xfffffffe1313c812 */ /* 0x000fe400078ec0ff */
[----:B----4-:R-:W-:Y:S01]  /*d890*/  @!P3 LOP3.LUT R15, R21, 0xfffffffe, RZ, 0xc0, !PT ;  /* 0xfffffffe150fb812 */ /* 0x010fe200078ec0ff */
        /* <DEDUP_REMOVED lines=13> */
[----:B------:R3:W-:Y:S01]  /*d970*/  @!P4 ST.E.64 desc[UR6][R12.64], R82 ;  /* 0x000000520c00c985 */ /* 0x0007e2000c101b06 */
[----:B------:R-:W-:Y:S02]  /*d980*/  ISETP.GE.AND P4, PT, R17, UR4, PT ;  /* 0x0000000411007c0c */ /* 0x000fe4000bf86270 */
[C---:B------:R-:W-:Y:S01]  /*d990*/  VIADD R19, R3.reuse, 0xa8 ;  /* 0x000000a803137836 */ /* 0x040fe20000000000 */
[----:B------:R4:W-:Y:S01]  /*d9a0*/  @!P3 ST.E.64 desc[UR6][R14.64], R86 ;  /* 0x000000560e00b985 */ /* 0x0009e2000c101b06 */
[C---:B------:R-:W-:Y:S01]  /*d9b0*/  VIADD R21, R3.reuse, 0xb0 ;  /* 0x000000b003157836 */ /* 0x040fe20000000000 */
[----:B------:R-:W-:Y:S01]  /*d9c0*/  ISETP.GE.AND P3, PT, R2, UR4, PT ;  /* 0x0000000402007c0c */ /* 0x000fe2000bf66270 */
[----:B------:R-:W-:Y:S01]  /*d9d0*/  VIADD R3, R3, 0xb8 ;  /* 0x000000b803037836 */ /* 0x000fe20000000000 */
[----:B------:R-:W-:-:S02]  /*d9e0*/  ISETP.GE.AND P5, PT, R19, UR4, PT ;  /* 0x0000000413007c0c */ /* 0x000fc4000bfa6270 */
[----:B------:R-:W-:Y:S02]  /*d9f0*/  ISETP.GE.AND P6, PT, R21, UR4, PT ;  /* 0x0000000415007c0c */ /* 0x000fe4000bfc6270 */
[----:B------:R-:W-:Y:S02]  /*da00*/  @!P1 LEA.HI R20, R20, R20, RZ, 0x1 ;  /* 0x0000001414149211 */ /* 0x000fe400078f08ff */
[----:B0-----:R-:W-:Y:S02]  /*da10*/  @!P0 LOP3.LUT R7, R16, 0xfffffffe, RZ, 0xc0, !PT ;  /* 0xfffffffe10078812 */ /* 0x001fe400078ec0ff */
        /* <DEDUP_REMOVED lines=11> */
[----:B---3--:R-:W-:Y:S02]  /*dad0*/  @!P3 LOP3.LUT R13, R2, 0xfffffffe, RZ, 0xc0, !PT ;  /* 0xfffffffe020db812 */ /* 0x008fe400078ec0ff */
[----:B------:R-:W-:-:S02]  /*dae0*/  @!P4 LOP3.LUT R17, R17, 0xfffffffe, RZ, 0xc0, !PT ;  /* 0xfffffffe1111c812 */ /* 0x000fc400078ec0ff */
[----:B------:R-:W-:Y:S02]  /*daf0*/  ISETP.GE.AND P0, PT, R3, UR4, PT ;  /* 0x0000000403007c0c */ /* 0x000fe4000bf06270 */
[----:B------:R-:W-:Y:S02]  /*db00*/  @!P5 LOP3.LUT R19, R19, 0xfffffffe, RZ, 0xc0, !PT ;  /* 0xfffffffe1313d812 */ /* 0x000fe400078ec0ff */
[----:B----4-:R-:W-:Y:S01]  /*db10*/  @!P6 LOP3.LUT R15, R21, 0xfffffffe, RZ, 0xc0, !PT ;  /* 0xfffffffe150fe812 */ /* 0x010fe200078ec0ff */
[----:B0-----:R-:W-:-:S04]  /*db20*/  @!P2 IMAD.WIDE R6, R11, 0x4, R4 ;  /* 0x000000040b06a825 */ /* 0x001fc800078e0204 */
[--C-:B-1----:R-:W-:Y:S01]  /*db30*/  @!P3 IMAD.WIDE R8, R13, 0x4, R4.reuse ;  /* 0x000000040d08b825 */ /* 0x102fe200078e0204 */
[----:B------:R0:W-:Y:S03]  /*db40*/  @!P2 ST.E.64 desc[UR6][R6.64], R98 ;  /* 0x000000620600a985 */ /* 0x0001e6000c101b06 */
        /* <DEDUP_REMOVED lines=14> */
.L_x_3245:
[----:B------:R-:W0:Y:S02]  /*dc30*/  S2R R0, SR_TID.X ;  /* 0x0000000000007919 */ /* 0x000e240000002100 */
[----:B0-----:R-:W-:-:S04]  /*dc40*/  IADD3 R2, R0, -0x80, RZ ;  /* 0xffffff8000027810 */ /* 0x001fc80007ffe0ff */
[----:B------:R-:W-:-:S13]  /*dc50*/  ISETP.GT.AND P0, PT, R2, 0x7f, PT ;  /* 0x0000007f0200780c */ /* 0x000fda0003f04270 */
[----:B------:R-:W-:Y:S05]  /*dc60*/  @P0 BRA `(.L_x_3222) ;  /* 0x0000004400740947 */ /* 0x000fea0003800000 */
[----:B------:R-:W0:Y:S01]  /*dc70*/  S2R R3, SR_CTAID.X ;  /* 0x0000000000037919 */ /* 0x000e220000002500 */
[----:B------:R-:W1:Y:S01]  /*dc80*/  LDC R6, c[0x0][0xbe8] ;  /* 0x0002fa00ff067b82 */ /* 0x000e620000000800 */
[----:B------:R-:W-:Y:S01]  /*dc90*/  ULDC UR4, c[0x0][0xa88] ;  /* 0x0002a20000047ab9 */ /* 0x000fe20000000800 */
[----:B0-----:R-:W-:Y:S02]  /*dca0*/  IMAD R0, R3, 0x80, R0 ;  /* 0x0000008003007824 */ /* 0x001fe400078e0200 */
[----:B-1----:R-:W-:Y:S02]  /*dcb0*/  IMAD R3, R6, UR4, RZ ;  /* 0x0000000406037c24 */ /* 0x002fe4000f8e02ff */
[----:B------:R-:W-:-:S05]  /*dcc0*/  VIADD R0, R0, 0xffffff80 ;  /* 0xffffff8000007836 */ /* 0x000fca0000000000 */
[----:B------:R-:W-:-:S13]  /*dcd0*/  ISETP.GE.AND P0, PT, R0, R3, PT ;  /* 0x000000030000720c */ /* 0x000fda0003f06270 */
[----:B------:R-:W-:Y:S05]  /*dce0*/  @P0 BRA `(.L_x_3222) ;  /* 0x0000004400540947 */ /* 0x000fea0003800000 */
[----:B------:R-:W-:Y:S01]  /*dcf0*/  ISETP.NE.AND P0, PT, R6, 0x1, PT ;  /* 0x000000010600780c */ /* 0x000fe20003f05270 */
[----:B------:R-:W0:Y:S01]  /*dd00*/  S2UR UR7, SR_CTAID.Z ;  /* 0x00000000000779c3 */ /* 0x000e220000002700 */
[----:B------:R-:W-:Y:S01]  /*dd10*/  R2UR UR11, R18 ;  /* 0x00000000120b72ca */ /* 0x000fe200000e0000 */
[----:B------:R-:W-:Y:S01]  /*dd20*/  ULDC.64 UR8, c[0x0][0xbd0] ;  /* 0x0002f40000087ab9 */ /* 0x000fe20000000a00 */
[----:B------:R-:W-:Y:S01]  /*dd30*/  IMAD.MOV.U32 R5, RZ, RZ, R0 ;  /* 0x000000ffff057224 */ /* 0x000fe200078e0000 */
[----:B------:R-:W-:-:S04]  /*dd40*/  ULDC.64 UR12, c[0x0][0x208] ;  /* 0x00008200000c7ab9 */ /* 0x000fc80000000a00 */
[----:B------:R-:W1:Y:S06]  /*dd50*/  LDC.64 R10, c[0x0][0xbd8] ;  /* 0x0002f600ff0a7b82 */ /* 0x000e6c0000000a00 */
[----:B------:R-:W-:Y:S02]  /*dd60*/  USHF.R.S32.HI UR6, URZ, 0x1f, UR11 ;  /* 0x0000001f3f067899 */ /* 0x000fe4000801140b */
[----:B------:R-:W2:Y:S01]  /*dd70*/  @P0 LDC R7, c[0x0][0xbec] ;  /* 0x0002fb00ff070b82 */ /* 0x000ea20000000800 */
[----:B------:R-:W-:Y:S02]  /*dd80*/  UIMAD.WIDE.U32 UR4, UR11, UR8, URZ ;  /* 0x000000080b0472a5 */ /* 0x000fe4000f8e003f */
[----:B------:R-:W-:-:S04]  /*dd90*/  UIMAD UR6, UR6, UR8, URZ ;  /* 0x00000008060672a4 */ /* 0x000fc8000f8e023f */
[----:B------:R-:W-:Y:S01]  /*dda0*/  UIMAD UR6, UR11, UR9, UR6 ;  /* 0x000000090b0672a4 */ /* 0x000fe2000f8e0206 */
[----:B------:R-:W3:Y:S01]  /*ddb0*/  @P0 LDC R9, c[0x0][0xbf0] ;  /* 0x0002fc00ff090b82 */ /* 0x000ee20000000800 */
[----:B0-----:R-:W-:Y:S01]  /*ddc0*/  USHF.R.S32.HI UR8, URZ, 0x1f, UR7 ;  /* 0x0000001f3f087899 */ /* 0x001fe20008011407 */
[----:B------:R-:W-:Y:S01]  /*ddd0*/  MOV R2, UR4 ;  /* 0x0000000400027c02 */ /* 0x000fe20008000f00 */
[----:B------:R-:W-:Y:S02]  /*dde0*/  UIADD3 UR6, UR5, UR6, URZ ;  /* 0x0000000605067290 */ /* 0x000fe4000fffe03f */
[----:B------:R-:W-:Y:S01]  /*ddf0*/  IMAD.U32 R3, RZ, RZ, UR5 ;  /* 0x00000005ff037e24 */ /* 0x000fe2000f8e00ff */
[----:B------:R-:W-:Y:S02]  /*de00*/  ULDC.64 UR4, c[0x0][0xbe0] ;  /* 0x0002f80000047ab9 */ /* 0x000fe40000000a00 */
[----:B------:R-:W0:Y:S01]  /*de10*/  S2UR UR10, SR_CTAID.Y ;  /* 0x00000000000a79c3 */ /* 0x000e220000002600 */
[----:B------:R-:W-:-:S02]  /*de20*/  IMAD.U32 R3, RZ, RZ, UR6 ;  /* 0x00000006ff037e24 */ /* 0x000fc4000f8e00ff */
[C---:B-1----:R-:W-:Y:S02]  /*de30*/  IMAD R12, R10.reuse, UR8, RZ ;  /* 0x000000080a0c7c24 */ /* 0x042fe4000f8e02ff */
[----:B------:R-:W-:-:S03]  /*de40*/  IMAD.WIDE.U32 R2, R10, UR7, R2 ;  /* 0x000000070a027c25 */ /* 0x000fc6000f8e0002 */
[----:B------:R-:W0:Y:S01]  /*de50*/  LDC R8, c[0x0][0xc50] ;  /* 0x00031400ff087b82 */ /* 0x000e220000000800 */
[----:B--2---:R-:W-:-:S04]  /*de60*/  @P0 IMAD.HI.U32 R4, R0, R7, RZ ;  /* 0x0000000700040227 */ /* 0x004fc800078e00ff */
[----:B------:R-:W-:Y:S02]  /*de70*/  IMAD R7, RZ, RZ, -UR11 ;  /* 0x8000000bff077e24 */ /* 0x000fe4000f8e02ff */
[----:B------:R-:W-:Y:S01]  /*de80*/  IMAD R11, R11, UR7, R12 ;  /* 0x000000070b0b7c24 */ /* 0x000fe2000f8e020c */
[----:B---3--:R-:W-:-:S03]  /*de90*/  @P0 SHF.R.U32.HI R5, RZ, R9, R4 ;  /* 0x00000009ff050219 */ /* 0x008fc60000011604 */
[----:B------:R-:W-:Y:S02]  /*dea0*/  IMAD.IADD R3, R11, 0x1, R3 ;  /* 0x000000010b037824 */ /* 0x000fe400078e0203 */
[----:B0-----:R-:W-:Y:S01]  /*deb0*/  IMAD R9, R8, R7, UR10 ;  /* 0x0000000a08097e24 */ /* 0x001fe2000f8e0207 */
[----:B------:R-:W-:-:S03]  /*dec0*/  IADD3 R7, -R5, RZ, RZ ;  /* 0x000000ff05077210 */ /* 0x000fc60007ffe1ff */
[----:B------:R-:W-:Y:S01]  /*ded0*/  IMAD.WIDE.U32 R2, R9, UR4, R2 ;  /* 0x0000000409027c25 */ /* 0x000fe2000f8e0002 */
[----:B------:R-:W-:-:S03]  /*dee0*/  SHF.R.S32.HI R4, RZ, 0x1f, R9 ;  /* 0x0000001fff047819 */ /* 0x000fc60000011409 */
[----:B------:R-:W-:Y:S01]  /*def0*/  IMAD R7, R6, R7, R0 ;  /* 0x0000000706077224 */ /* 0x000fe200078e0200 */
[----:B------:R-:W-:Y:S01]  /*df00*/  IADD3 R2, P0, R5, R2, RZ ;  /* 0x0000000205027210 */ /* 0x000fe20007f1e0ff */
[----:B------:R-:W-:-:S03]  /*df10*/  IMAD R4, R4, UR4, RZ ;  /* 0x0000000404047c24 */ /* 0x000fc6000f8e02ff */
[----:B------:R-:W-:Y:S01]  /*df20*/  SHF.R.S32.HI R0, RZ, 0x1f, R7 ;  /* 0x0000001fff007819 */ /* 0x000fe20000011407 */
[----:B------:R-:W-:Y:S01]  /*df30*/  IMAD R4, R9, UR5, R4 ;  /* 0x0000000509047c24 */ /* 0x000fe2000f8e0204 */
[----:B------:R-:W-:Y:S01]  /*df40*/  SHF.R.S32.HI R9, RZ, 0x1f, R5 ;  /* 0x0000001fff097819 */ /* 0x000fe20000011405 */
[----:B------:R-:W-:Y:S02]  /*df50*/  ULDC.64 UR4, c[0x0][0xbc8] ;  /* 0x0002f20000047ab9 */ /* 0x000fe40000000a00 */
[----:B------:R-:W-:Y:S01]  /*df60*/  IMAD R0, R0, UR4, RZ ;  /* 0x0000000400007c24 */ /* 0x000fe2000f8e02ff */
[----:B------:R-:W-:-:S03]  /*df70*/  IADD3.X R3, R9, R3, R4, P0, !PT ;  /* 0x0000000309037210 */ /* 0x000fc600007fe404 */
        /* <DEDUP_REMOVED lines=9> */
.L_x_3220:
        /* <DEDUP_REMOVED lines=18> */
.L_x_3248:
[----:B------:R-:W-:Y:S01]  /*e130*/  ULDC UR7, c[0x0][0xc50] ;  /* 0x0003140000077ab9 */ /* 0x000fe20000000800 */
[----:B------:R-:W-:Y:S01]  /*e140*/  UMOV UR36, UR6 ;  /* 0x0000000600247c82 */ /* 0x000fe20008000000 */
[----:B------:R-:W-:-:S11]  /*e150*/  UISETP.NE.AND UP0, UPT, UR7, 0x1, UPT ;  /* 0x000000010700788c */ /* 0x000fd6000bf05270 */
[----:B------:R-:W-:Y:S01]  /*e160*/  @UP0 ULDC UR4, c[0x0][0xc54] ;  /* 0x0003150000040ab9 */ /* 0x000fe20000000800 */
[----:B------:R-:W-:Y:S01]  /*e170*/  @UP0 ULDC UR8, c[0x0][0xc58] ;  /* 0x0003160000080ab9 */ /* 0x000fe20000000800 */
[----:B------:R-:W-:-:S04]  /*e180*/  UIMAD.WIDE.U32 UR4, UR6, UR4, URZ ;  /* 0x00000004060472a5 */ /* 0x000fc8000f8e003f */
[----:B------:R-:W-:-:S12]  /*e190*/  @UP0 USHF.R.U32.HI UR36, URZ, UR8, UR5 ;  /* 0x000000083f240299 */ /* 0x000fd80008011605 */
.L_x_3249:
        /* <DEDUP_REMOVED lines=8> */
[----:B------:R-:W-:Y:S02]  /*e220*/  ULOP3.LUT UR42, UR6, 0xffff, URZ, 0xc0, !UPT ;  /* 0x0000ffff062a7892 */ /* 0x000fe4000f8ec03f */
[----:B------:R-:W-:Y:S01]  /*e230*/  UISETP.NE.U32.AND UP0, UPT, UR4, URZ, UPT ;  /* 0x0000003f0400728c */ /* 0x000fe2000bf05070 */
[----:B------:R-:W-:Y:S02]  /*e240*/  UMOV UR41, URZ ;  /* 0x0000003f00297c82 */ /* 0x000fe40008000000 */
[----:B------:R-:W-:Y:S01]  /*e250*/  ULDC UR4, c[0x0][0x424] ;  /* 0x0001090000047ab9 */ /* 0x000fe20000000800 */
[----:B------:R-:W-:-:S03]  /*e260*/  UISETP.NE.AND.EX UP0, UPT, UR5, URZ, UPT, UP0 ;  /* 0x0000003f0500728c */ /* 0x000fc6000bf05300 */
[----:B------:R-:W-:Y:S01]  /*e270*/  ULDC UR5, c[0x0][0x2f0] ;  /* 0x0000bc0000057ab9 */ /* 0x000fe20000000800 */
[----:B------:R-:W-:-:S04]  /*e280*/  USEL UR4, UR4, 0x1, UP0 ;  /* 0x0000000104047887 */ /* 0x000fc80008000000 */
[----:B------:R-:W-:-:S04]  /*e290*/  UIMAD UR4, UR4, UR5, URZ ;  /* 0x00000005040472a4 */ /* 0x000fc8000f8e023f */
[----:B------:R-:W-:Y:S02]  /*e2a0*/  UISETP.GE.AND UP0, UPT, UR4, 0x1, UPT ;  /* 0x000000010400788c */ /* 0x000fe4000bf06270 */
[----:B------:R-:W-:-:S03]  /*e2b0*/  UIADD3 UR5, UR4, 0x6f, URZ ;  /* 0x0000006f04057890 */ /* 0x000fc6000fffe03f */
[----:B------:R-:W-:Y:S01]  /*e2c0*/  UMOV UR4, URZ ;  /* 0x0000003f00047c82 */ /* 0x000fe20008000000 */
[----:B------:R-:W-:Y:S01]  /*e2d0*/  PLOP3.LUT P0, PT, PT, PT, UP0, 0x80, 0x0 ;  /* 0x000000000000781c */ /* 0x000fe20003f0f008 */
[----:B------:R-:W-:-:S04]  /*e2e0*/  UIMAD.WIDE UR4, UR5, -0x6db6db6d, UR4 ;  /* 0x92492493050478a5 */ /* 0x000fc8000f8e0204 */
[----:B------:R-:W-:-:S04]  /*e2f0*/  USHF.R.U32.HI UR39, URZ, 0x1f, UR5 ;  /* 0x0000001f3f277899 */ /* 0x000fc80008011605 */
[----:B------:R-:W-:-:S04]  /*e300*/  ULEA.HI.SX32 UR39, UR5, UR39, 0x1a ;  /* 0x0000002705277291 */ /* 0x000fc8000f8fd23f */
[----:B------:R-:W-:Y:S08]  /*e310*/  @!P0 BRA `(.L_x_3251) ;  /* 0x0000000000908947 */ /* 0x000ff00003800000 */
[----:B------:R-:W-:Y:S01]  /*e320*/  USHF.R.U32.HI UR6, URZ, 0x10, UR6 ;  /* 0x000000103f067899 */ /* 0x000fe20008011606 */
[----:B------:R-:W-:-:S03]  /*e330*/  UMOV UR4, URZ ;  /* 0x0000003f00047c82 */ /* 0x000fc60008000000 */
[----:B------:R-:W-:-:S11]  /*e340*/  UISETP.NE.AND UP0, UPT, UR6, URZ, UPT ;  /* 0x0000003f0600728c */ /* 0x000fd6000bf05270 */
[----:B------:R-:W-:Y:S02]  /*e350*/  @!UP0 ULDC UR6, c[0x0][0x9f0] ;  /* 0x00027c0000068ab9 */ /* 0x000fe40000000800 */
[----:B------:R-:W-:Y:S01]  /*e360*/  IMAD.U32 R3, RZ, RZ, UR6 ;  /* 0x00000006ff037e24 */ /* 0x000fe2000f8e00ff */
[----:B------:R-:W-:-:S04]  /*e370*/  UIADD3 UR7, UR39, -0x1, UR6 ;  /* 0xffffffff27077890 */ /* 0x000fc8000fffe006 */
[-C--:B------:R-:W-:Y:S02]  /*e380*/  IABS R0, R3.reuse ;  /* 0x0000000300007213 */ /* 0x080fe40000000000 */
[----:B------:R-:W-:Y:S01]  /*e390*/  IABS R4, R3 ;  /* 0x0000000300047213 */ /* 0x000fe20000000000 */
[----:B------:R-:W-:Y:S01]  /*e3a0*/  IMAD.U32 R3, RZ, RZ, UR7 ;  /* 0x00000007ff037e24 */ /* 0x000fe2000f8e00ff */
[----:B------:R-:W-:Y:S01]  /*e3b0*/  R2UR UR11, R0 ;  /* 0x00000000000b72ca */ /* 0x000fe200000e0000 */
[----:B------:R-:W-:Y:S02]  /*e3c0*/  ULOP3.LUT UR7, UR7, UR6, URZ, 0x3c, !UPT ;  /* 0x0000000607077292 */ /* 0x000fe4000f8e3c3f */
[----:B------:R-:W-:-:S10]  /*e3d0*/  IMAD.MOV R4, RZ, RZ, -R4 ;  /* 0x000000ffff047224 */ /* 0x000fd400078e0a04 */
[----:B------:R-:W0:Y:S08]  /*e3e0*/  I2F.RP R0, UR11 ;  /* 0x0000000b00007d06 */ /* 0x000e300008209400 */
[----:B0-----:R-:W0:Y:S02]  /*e3f0*/  MUFU.RCP R0, R0 ;  /* 0x0000000000007308 */ /* 0x001e240000001000 */
[----:B0-----:R-:W-:-:S02]  /*e400*/  IADD3 R2, R0, 0xffffffe, RZ ;  /* 0x0ffffffe00027810 */ /* 0x001fc40007ffe0ff */
[----:B------:R-:W-:Y:S01]  /*e410*/  IABS R0, R3 ;  /* 0x0000000300007213 */ /* 0x000fe20000000000 */
[----:B------:R-:W-:-:S03]  /*e420*/  IMAD.MOV.U32 R3, RZ, RZ, R4 ;  /* 0x000000ffff037224 */ /* 0x000fc600078e0004 */
[----:B------:R-:W0:Y:S01]  /*e430*/  F2I.FTZ.U32.TRUNC.NTZ R2, R2 ;  /* 0x0000000200027305 */ /* 0x000e22000021f000 */
[----:B------:R-:W-:Y:S02]  /*e440*/  R2UR UR9, R0 ;  /* 0x00000000000972ca */ /* 0x000fe400000e0000 */
[----:B------:R-:W-:Y:S02]  /*e450*/  R2UR UR10, R3 ;  /* 0x00000000030a72ca */ /* 0x000fe400000e0000 */
        /* <DEDUP_REMOVED lines=16> */
.L_x_3251:
[----:B------:R-:W-:Y:S01]  /*e560*/  UIMAD UR40, UR42, UR41, URZ ;  /* 0x000000292a2872a4 */ /* 0x000fe2000f8e023f */
[----:B------:R-:W-:-:S05]  /*e570*/  MOV R0, UR39 ;  /* 0x0000002700007c02 */ /* 0x000fca0008000f00 */
[----:B------:R-:W-:-:S05]  /*e580*/  IMAD.U32 R3, RZ, RZ, UR40 ;  /* 0x00000028ff037e24 */ /* 0x000fca000f8e00ff */
[----:B------:R-:W-:Y:S01]  /*e590*/  VIADDMNMX R17, R3, UR41, R0, PT ;  /* 0x0000002903117c46 */ /* 0x000fe2000b800100 */
[----:B------:R-:W-:Y:S02]  /*e5a0*/  IMAD.MOV.U32 R0, RZ, RZ, RZ ;  /* 0x000000ffff007224 */ /* 0x000fe400078e00ff */
[----:B------:R-:W-:Y:S01]  /*e5b0*/  IMAD.MOV.U32 R3, RZ, RZ, 0x1 ;  /* 0x00000001ff037424 */ /* 0x000fe200078e00ff */
        /* <DEDUP_REMOVED lines=14> */
[----:B------:R-:W-:Y:S01]  /*e6a0*/  MOV R4, UR6 ;  /* 0x0000000600047c02 */ /* 0x000fe20008000f00 */
[----:B------:R-:W-:Y:S01]  /*e6b0*/  IMAD.U32 R5, RZ, RZ, UR7 ;  /* 0x00000007ff057e24 */ /* 0x000fe2000f8e00ff */
[----:B------:R-:W0:Y:S01]  /*e6c0*/  LDC.64 R2, c[0x4][R2] ;  /* 0x0100000002027b82 */ /* 0x000e220000000a00 */
[----:B------:R-:W-:Y:S01]  /*e6d0*/  IMAD.U32 R6, RZ, RZ, UR8 ;  /* 0x00000008ff067e24 */ /* 0x000fe2000f8e00ff */
[----:B------:R-:W-:Y:S01]  /*e6e0*/  MOV R10, UR4 ;  /* 0x00000004000a7c02 */ /* 0x000fe20008000f00 */
[----:B------:R-:W-:Y:S01]  /*e6f0*/  IMAD.U32 R7, RZ, RZ, UR9 ;  /* 0x00000009ff077e24 */ /* 0x000fe2000f8e00ff */
[----:B------:R-:W-:Y:S01]  /*e700*/  MOV R13, RZ ;  /* 0x000000ff000d7202 */ /* 0x000fe20000000f00 */
[----:B------:R-:W-:-:S02]  /*e710*/  IMAD.U32 R11, RZ, RZ, UR5 ;  /* 0x00000005ff0b7e24 */ /* 0x000fc4000f8e00ff */
[----:B------:R-:W-:Y:S02]  /*e720*/  IMAD.MOV.U32 R8, RZ, RZ, 0x70 ;  /* 0x00000070ff087424 */ /* 0x000fe400078e00ff */
[----:B------:R-:W-:-:S07]  /*e730*/  IMAD.MOV.U32 R12, RZ, RZ, 0x1 ;  /* 0x00000001ff0c7424 */ /* 0x000fce00078e00ff */
[----:B------:R-:W-:-:S07]  /*e740*/  LEPC R20, `(.L_x_3252) ;  /* 0x000000001014794e */ /* 0x000fce0000000000 */
[----:B0-----:R-:W-:Y:S05]  /*e750*/  CALL.ABS.NOINC R2 ;  /* 0x0000000002007343 */ /* 0x001fea0003c00000 */
.L_x_3252:
        /* <DEDUP_REMOVED lines=20> */
.L_x_3254:
        /* <DEDUP_REMOVED lines=15> */
.L_x_3253:
        /* <DEDUP_REMOVED lines=21> */
.L_x_3339:
        /* <DEDUP_REMOVED lines=8> */
.L_x_3342:
[----:B------:R-:W-:Y:S05]  /*eb60*/  @!P6 BRA `(.L_x_3256) ;  /* 0x000000040008e947 */ /* 0x000fea0003800000 */
[----:B------:R-:W-:Y:S01]  /*eb70*/  MOV R16, R18 ;  /* 0x0000001200107202 */ /* 0x000fe20000000f00 */
        /* <DEDUP_REMOVED lines=18> */
[----:B------:R-:W-:-:S05]  /*eca0*/  IADD3 R0, -R0, RZ, RZ ;  /* 0x000000ff00007210 */ /* 0x000fca0007ffe1ff */
[----:B------:R-:W-:-:S07]  /*ecb0*/  IMAD R17, R6, R0, R17 ;  /* 0x0000000006117224 */ /* 0x000fce00078e0211 */
.L_x_3258:
[----:B0-----:R-:W-:Y:S01]  /*ecc0*/  IMAD.MOV.U32 R0, RZ, RZ, 0x1 ;  /* 0x00000001ff007424 */ /* 0x001fe200078e00ff */
[----:B------:R-:W1:Y:S04]  /*ecd0*/  S2R R8, SR_TID.X ;  /* 0x0000000000087919 */ /* 0x000e680000002100 */
[----:B------:R-:W-:-:S04]  /*ece0*/  SHF.L.U32 R0, R0, 0x1f, RZ ;  /* 0x0000001f00007819 */ /* 0x000fc800000006ff */
[----:B------:R-:W0:Y:S01]  /*ecf0*/  SYNCS.PHASECHK.TRANS64.TRYWAIT P0, [UR38+0x36840], R0 ;  /* 0x03684000ff0075a7 */ /* 0x000e220008000166 */
[----:B-1----:R-:W-:-:S04]  /*ed00*/  LOP3.LUT R2, R8, 0x7f, RZ, 0xc0, !PT ;  /* 0x0000007f08027812 */ /* 0x002fc800078ec0ff */
[----:B------:R-:W-:Y:S01]  /*ed10*/  ISETP.NE.AND P1, PT, R2, RZ, PT ;  /* 0x000000ff0200720c */ /* 0x000fe20003f25270 */
[----:B0-----:R-:W-:-:S12]  /*ed20*/  @!P0 BRA `(.L_x_3259) ;  /* 0x00000038000c8947 */ /* 0x001fd80003800000 */
.L_x_3343:
[----:B------:R-:W-:Y:S05]  /*ed30*/  @P1 BRA `(.L_x_3260) ;  /* 0x0000000000181947 */ /* 0x000fea0003800000 */
[----:B------:R-:W1:Y:S01]  /*ed40*/  S2R R2, SR_TID.X ;  /* 0x0000000000027919 */ /* 0x000e620000002100 */
[----:B0-----:R-:W-:-:S04]  /*ed50*/  IMAD.MOV.U32 R0, RZ, RZ, 0xa800 ;  /* 0x0000a800ff007424 */ /* 0x001fc800078e00ff */
[----:B------:R2:W-:Y:S01]  /*ed60*/  SYNCS.ARRIVE.TRANS64 RZ, [UR38+0x36830], R0 ;  /* 0x03683000ffff79a7 */ /* 0x0005e20008000026 */
[----:B-1----:R-:W-:-:S13]  /*ed70*/  LOP3.LUT P0, RZ, R2, 0x1f, RZ, 0xc0, !PT ;  /* 0x0000001f02ff7812 */ /* 0x002fda000780c0ff */
[----:B--2---:R-:W-:Y:S05]  /*ed80*/  @!P0 BRA `(.L_x_3260) ;  /* 0x0000000000048947 */ /* 0x004fea0003800000 */
[----:B------:R-:W-:Y:S01]  /*ed90*/  BPT.TRAP 0x1 ;  /* 0x000000040000795c */ /* 0x000fe20000300000 */
.L_x_3260:
        /* <DEDUP_REMOVED lines=27> */
[----:B------:R-:W-:Y:S01]  /*ef50*/  UMOV UR19, UR11 ;  /* 0x0000000b00137c82 */ /* 0x000fe20008000000 */
[----:B------:R1:W-:Y:S01]  /*ef60*/  UTMALDG.4D [UR24], [UR4], desc[UR6] ;  /* 0x00000618040075b4 */ /* 0x0003e20008019000 */
[----:B------:R1:W-:Y:S02]  /*ef70*/  UTMALDG.4D [UR16], [UR4], desc[UR6] ;  /* 0x00000610040075b4 */ /* 0x0003e40008019000 */
[----:B-1----:R-:W-:Y:S01]  /*ef80*/  NOP ;  /* 0x0000000000007918 */ /* 0x002fe20000000000 */
.L_x_3256:
        /* <DEDUP_REMOVED lines=21> */
[----:B01----:R-:W-:Y:S05]  /*f0e0*/  CALL.ABS.NOINC R2 ;  /* 0x0000000002007343 */ /* 0x003fea0003c00000 */
.L_x_3261:
[----:B------:R-:W1:Y:S01]  /*f0f0*/  LDC R6, c[0x0][0x448] ;  /* 0x00011200ff067b82 */ /* 0x000e620000000800 */
[----:B------:R-:W2:Y:S01]  /*f100*/  S2R R14, SR_TID.X ;  /* 0x00000000000e7919 */ /* 0x000ea20000002100 */
[----:B------:R-:W-:Y:S01]  /*f110*/  USHF.R.S32.HI UR6, URZ, 0x1f, UR36 ;  /* 0x0000001f3f067899 */ /* 0x000fe20008011424 */
[----:B------:R-:W-:Y:S01]  /*f120*/  ULDC.64 UR8, c[0x0][0x2d8] ;  /* 0x0000b60000087ab9 */ /* 0x000fe20000000a00 */
[----:B------:R-:W3:Y:S02]  /*f130*/  S2R R15, SR_CTAID.Z ;  /* 0x00000000000f7919 */ /* 0x000ee40000002700 */
[----:B------:R-:W-:Y:S02]  /*f140*/  UIMAD UR6, UR6, UR8, URZ ;  /* 0x00000008060672a4 */ /* 0x000fe4000f8e023f */
[----:B------:R-:W4:Y:S01]  /*f150*/  LDC.64 R2, c[0x0][0x2e0] ;  /* 0x0000b800ff027b82 */ /* 0x000f220000000a00 */
[----:B------:R-:W5:Y:S01]  /*f160*/  S2R R12, SR_CTAID.X ;  /* 0x00000000000c7919 */ /* 0x000f620000002500 */
[----:B------:R-:W-:-:S02]  /*f170*/  UIMAD.WIDE.U32 UR4, UR36, UR8, URZ ;  /* 0x00000008240472a5 */ /* 0x000fc4000f8e003f */
[----:B------:R-:W-:-:S04]  /*f180*/  UIMAD UR6, UR36, UR9, UR6 ;  /* 0x00000009240672a4 */ /* 0x000fc8000f8e0206 */
[----:B------:R-:W-:Y:S01]  /*f190*/  UIADD3 UR5, UR5, UR6, URZ ;  /* 0x0000000605057290 */ /* 0x000fe2000fffe03f */
[----:B-1----:R-:W-:Y:S02]  /*f1a0*/  ISETP.NE.AND P0, PT, R6, 0x1, PT ;  /* 0x000000010600780c */ /* 0x002fe40003f05270 */
[C---:B--2---:R-:W-:Y:S02]  /*f1b0*/  LOP3.LUT R13, R14.reuse, 0x7f, RZ, 0xc0, !PT ;  /* 0x0000007f0e0d7812 */ /* 0x044fe400078ec0ff */
[----:B------:R-:W-:-:S09]  /*f1c0*/  SHF.L.U32 R11, R14, 0x4, RZ ;  /* 0x000000040e0b7819 */ /* 0x000fd200000006ff */
[----:B------:R-:W1:Y:S01]  /*f1d0*/  @P0 LDC R9, c[0x0][0x44c] ;  /* 0x00011300ff090b82 */ /* 0x000e620000000800 */
[----:B------:R-:W-:Y:S02]  /*f1e0*/  SHF.R.U32.HI R8, RZ, 0x3, R13 ;  /* 0x00000003ff087819 */ /* 0x000fe4000001160d */
[----:B---3--:R-:W-:Y:S02]  /*f1f0*/  SHF.R.S32.HI R5, RZ, 0x1f, R15 ;  /* 0x0000001fff057819 */ /* 0x008fe4000001140f */
[----:B0-----:R-:W-:-:S03]  /*f200*/  LOP3.LUT R0, R8, 0x70, R11, 0xf8, !PT ;  /* 0x0000007008007812 */ /* 0x001fc600078ef80b */
[----:B------:R-:W0:Y:S01]  /*f210*/  @P0 LDC R7, c[0x0][0x450] ;  /* 0x00011400ff070b82 */ /* 0x000e220000000800 */
[-C--:B----4-:R-:W-:Y:S02]  /*f220*/  IMAD R4, R5, R2.reuse, RZ ;  /* 0x0000000205047224 */ /* 0x090fe400078e02ff */
[----:B-----5:R-:W-:Y:S02]  /*f230*/  IMAD R0, R12, 0x80, R0 ;  /* 0x000000800c007824 */ /* 0x020fe400078e0200 */
[C---:B------:R-:W-:Y:S02]  /*f240*/  IMAD R5, R15.reuse, R3, R4 ;  /* 0x000000030f057224 */ /* 0x040fe400078e0204 */
[----:B------:R-:W-:Y:S02]  /*f250*/  IMAD.MOV.U32 R4, RZ, RZ, R0 ;  /* 0x000000ffff047224 */ /* 0x000fe400078e0000 */
[----:B------:R-:W-:Y:S01]  /*f260*/  IMAD.WIDE.U32 R2, R15, R2, UR4 ;  /* 0x000000040f027e25 */ /* 0x000fe2000f8e0002 */
[----:B------:R-:W-:-:S03]  /*f270*/  ULDC.64 UR4, c[0x0][0x2d0] ;  /* 0x0000b40000047ab9 */ /* 0x000fc60000000a00 */
[----:B------:R-:W-:Y:S02]  /*f280*/  IMAD.IADD R3, R3, 0x1, R5 ;  /* 0x0000000103037824 */ /* 0x000fe400078e0205 */
[----:B-1----:R-:W-:Y:S01]  /*f290*/  @P0 IMAD.HI.U32 R10, R0, R9, RZ ;  /* 0x00000009000a0227 */ /* 0x002fe200078e00ff */
[----:B------:R-:W-:-:S04]  /*f2a0*/  SHF.L.U32 R9, R13, 0x3, RZ ;  /* 0x000000030d097819 */ /* 0x000fc800000006ff */
[----:B0-----:R-:W-:-:S04]  /*f2b0*/  @P0 SHF.R.U32.HI R4, RZ, R7, R10 ;  /* 0x00000007ff040219 */ /* 0x001fc8000001160a */
[----:B------:R-:W-:Y:S01]  /*f2c0*/  SHF.R.S32.HI R5, RZ, 0x1f, R4 ;  /* 0x0000001fff057819 */ /* 0x000fe20000011404 */
[C---:B------:R-:W-:Y:S01]  /*f2d0*/  IMAD.WIDE.U32 R2, R4.reuse, UR4, R2 ;  /* 0x0000000404027c25 */ /* 0x040fe2000f8e0002 */
[----:B------:R-:W-:-:S03]  /*f2e0*/  IADD3 R7, -R4, RZ, RZ ;  /* 0x000000ff04077210 */ /* 0x000fc60007ffe1ff */
[----:B------:R-:W-:Y:S02]  /*f2f0*/  IMAD R5, R5, UR4, RZ ;  /* 0x0000000405057c24 */ /* 0x000fe4000f8e02ff */
[----:B------:R-:W-:Y:S02]  /*f300*/  IMAD R0, R6, R7, R0 ;  /* 0x0000000706007224 */ /* 0x000fe400078e0200 */
[----:B------:R-:W-:Y:S01]  /*f310*/  IMAD R5, R4, UR5, R5 ;  /* 0x0000000504057c24 */ /* 0x000fe2000f8e0205 */
[----:B------:R-:W-:Y:S02]  /*f320*/  ULDC.64 UR4, c[0x0][0x2c8] ;  /* 0x0000b20000047ab9 */ /* 0x000fe40000000a00 */
[----:B------:R-:W-:Y:S01]  /*f330*/  SHF.R.S32.HI R4, RZ, 0x1f, R0 ;  /* 0x0000001fff047819 */ /* 0x000fe20000011400 */
[----:B------:R-:W-:-:S04]  /*f340*/  IMAD.IADD R3, R3, 0x1, R5 ;  /* 0x0000000103037824 */ /* 0x000fc800078e0205 */
[----:B------:R-:W-:Y:S02]  /*f350*/  IMAD R5, R4, UR4, RZ ;  /* 0x0000000404057c24 */ /* 0x000fe4000f8e02ff */
[----:B------:R-:W-:-:S04]  /*f360*/  IMAD.WIDE.U32 R2, R0, UR4, R2 ;  /* 0x0000000400027c25 */ /* 0x000fc8000f8e0002 */
[----:B------:R-:W-:Y:S01]  /*f370*/  IMAD R5, R0, UR5, R5 ;  /* 0x0000000500057c24 */ /* 0x000fe2000f8e0205 */
[----:B------:R-:W-:Y:S02]  /*f380*/  ULDC.64 UR4, c[0x0][0x280] ;  /* 0x0000a00000047ab9 */ /* 0x000fe40000000a00 */
[----:B------:R-:W-:Y:S01]  /*f390*/  LEA R0, P0, R2, UR4, 0x1 ;  /* 0x0000000402007c11 */ /* 0x000fe2000f8008ff */
[----:B------:R-:W-:Y:S01]  /*f3a0*/  IMAD.IADD R7, R3, 0x1, R5 ;  /* 0x0000000103077824 */ /* 0x000fe200078e0205 */
[----:B------:R-:W-:-:S04]  /*f3b0*/  ULDC UR4, c[0x0][0x2b8] ;  /* 0x0000ae0000047ab9 */ /* 0x000fc80000000800 */
        /* <DEDUP_REMOVED lines=19> */
[----:B------:R-:W-:Y:S01]  /*f4f0*/  SHFL.IDX PT, R4, R7, 0x1, 0x181f ;  /* 0x00381f0007047f89 */ /* 0x000fe200000e0000 */
[----:B0-----:R-:W-:-:S03]  /*f500*/  IMAD R8, R2, 0x80, R8 ;  /* 0x0000008002087824 */ /* 0x001fc600078e0208 */
[----:B------:R-:W0:Y:S02]  /*f510*/  SHFL.IDX PT, R2, R7, RZ, 0x181f ;  /* 0x00181fff07027589 */ /* 0x000e2400000e0000 */
[C---:B------:R-:W-:Y:S02]  /*f520*/  ISETP.GE.AND P3, PT, R8.reuse, R6, PT ;  /* 0x000000060800720c */ /* 0x040fe40003f66270 */
[----:B------:R-:W-:-:S11]  /*f530*/  IADD3 R5, R8, 0x10, RZ ;  /* 0x0000001008057810 */ /* 0x000fd60007ffe0ff */
[----:B------:R-:W-:Y:S01]  /*f540*/  @!P3 LEA R21, R9, UR38, 0x1 ;  /* 0x000000260915bc11 */ /* 0x000fe2000f8e08ff */
[----:B0-----:R-:W-:Y:S02]  /*f550*/  IMAD.MOV.U32 R3, RZ, RZ, R2 ;  /* 0x000000ffff037224 */ /* 0x001fe400078e0002 */
[----:B------:R-:W-:Y:S02]  /*f560*/  IMAD.MOV.U32 R2, RZ, RZ, R14 ;  /* 0x000000ffff027224 */ /* 0x000fe400078e000e */
[----:B------:R-:W0:Y:S02]  /*f570*/  SHFL.IDX PT, R14, R0, 0x1, 0x181f ;  /* 0x00381f00000e7f89 */ /* 0x000e2400000e0000 */
[----:B------:R-:W-:-:S05]  /*f580*/  @!P3 IMAD.WIDE.U32 R2, R10, 0x2, R2 ;  /* 0x000000020a02b825 */ /* 0x000fca00078e0002 */
[----:B------:R-:W-:Y:S04]  /*f590*/  @!P3 LDGSTS.E.BYPASS.LTC128B.128 [R21+0x15400], desc[UR6][R2.64], !P2 ;  /* 0x154000000215bfae */ /* 0x000fe8000d101d46 */
[----:B------:R-:W-:Y:S04]  /*f5a0*/  @!P3 LDGSTS.E.BYPASS.LTC128B.128 [R21+0x19400], desc[UR6][R2.64+0x80], !P0 ;  /* 0x194000800215bfae */ /* 0x000fe8000c101d46 */
[----:B------:R1:W-:Y:S01]  /*f5b0*/  @!P3 LDGSTS.E.BYPASS.LTC128B.128 [R21+0x1d400], desc[UR6][R2.64+0x100], !P1 ;  /* 0x1d4001000215bfae */ /* 0x0003e2000c901d46 */
[----:B------:R-:W-:Y:S01]  /*f5c0*/  ISETP.GE.AND P3, PT, R5, R6, PT ;  /* 0x000000060500720c */ /* 0x000fe20003f66270 */
[----:B------:R-:W-:-:S02]  /*f5d0*/  IMAD.MOV.U32 R5, RZ, RZ, R4 ;  /* 0x000000ffff057224 */ /* 0x000fc400078e0004 */
[----:B0-----:R-:W-:Y:S02]  /*f5e0*/  IMAD.MOV.U32 R4, RZ, RZ, R14 ;  /* 0x000000ffff047224 */ /* 0x001fe400078e000e */
[----:B------:R-:W-:Y:S01]  /*f5f0*/  SHFL.IDX PT, R14, R0, 0x2, 0x181f ;  /* 0x00581f00000e7f89 */ /* 0x000fe200000e0000 */
[----:B-1----:R-:W-:-:S07]  /*f600*/  VIADD R3, R8, 0x20 ;  /* 0x0000002008037836 */ /* 0x002fce0000000000 */
[----:B------:R-:W-:Y:S01]  /*f610*/  @!P3 IMAD.WIDE.U32 R4, R10, 0x2, R4 ;  /* 0x000000020a04b825 */ /* 0x000fe200078e0004 */
[----:B------:R-:W0:Y:S01]  /*f620*/  SHFL.IDX PT, R2, R7, 0x2, 0x181f ;  /* 0x00581f0007027f89 */ /* 0x000e2200000e0000 */
[----:B------:R-:W-:-:S05]  /*f630*/  @!P3 LEA R20, R9, UR38, 0x1 ;  /* 0x000000260914bc11 */ /* 0x000fca000f8e08ff */
[----:B------:R-:W-:Y:S04]  /*f640*/  @!P3 LDGSTS.E.BYPASS.LTC128B.128 [R20+0x15c00], desc[UR6][R4.64], !P2 ;  /* 0x15c000000414bfae */ /* 0x000fe8000d101d46 */
[----:B------:R-:W-:Y:S04]  /*f650*/  @!P3 LDGSTS.E.BYPASS.LTC128B.128 [R20+0x19c00], desc[UR6][R4.64+0x80], !P0 ;  /* 0x19c000800414bfae */ /* 0x000fe8000c101d46 */
[----:B------:R1:W-:Y:S01]  /*f660*/  @!P3 LDGSTS.E.BYPASS.LTC128B.128 [R20+0x1dc00], desc[UR6][R4.64+0x100], !P1 ;  /* 0x1dc001000414bfae */ /* 0x0003e2000c901d46 */
[----:B------:R-:W-:Y:S02]  /*f670*/  ISETP.GE.AND P3, PT, R3, R6, PT ;  /* 0x000000060300720c */ /* 0x000fe40003f66270 */
[----:B0-----:R-:W-:Y:S01]  /*f680*/  MOV R3, R2 ;  /* 0x0000000200037202 */ /* 0x001fe20000000f00 */
[----:B------:R-:W-:Y:S01]  /*f690*/  IMAD.MOV.U32 R2, RZ, RZ, R14 ;  /* 0x000000ffff027224 */ /* 0x000fe200078e000e */
[----:B-1----:R-:W0:Y:S01]  /*f6a0*/  SHFL.IDX PT, R4, R7, 0x3, 0x181f ;  /* 0x00781f0007047f89 */ /* 0x002e2200000e0000 */
[----:B------:R-:W-:-:S08]  /*f6b0*/  VIADD R5, R8, 0x30 ;  /* 0x0000003008057836 */ /* 0x000fd00000000000 */
[----:B------:R-:W-:Y:S01]  /*f6c0*/  @!P3 LEA R21, R9, UR38, 0x1 ;  /* 0x000000260915bc11 */ /* 0x000fe2000f8e08ff */
[----:B------:R-:W-:Y:S01]  /*f6d0*/  @!P3 IMAD.WIDE.U32 R2, R10, 0x2, R2 ;  /* 0x000000020a02b825 */ /* 0x000fe200078e0002 */
[----:B------:R-:W1:Y:S04]  /*f6e0*/  SHFL.IDX PT, R14, R0, 0x3, 0x181f ;  /* 0x00781f00000e7f89 */ /* 0x000e6800000e0000 */
[----:B------:R-:W-:Y:S04]  /*f6f0*/  @!P3 LDGSTS.E.BYPASS.LTC128B.128 [R21+0x16400], desc[UR6][R2.64], !P2 ;  /* 0x164000000215bfae */ /* 0x000fe8000d101d46 */
[----:B------:R-:W-:Y:S04]  /*f700*/  @!P3 LDGSTS.E.BYPASS.LTC128B.128 [R21+0x1a400], desc[UR6][R2.64+0x80], !P0 ;  /* 0x1a4000800215bfae */ /* 0x000fe8000c101d46 */
[----:B------:R2:W-:Y:S01]  /*f710*/  @!P3 LDGSTS.E.BYPASS.LTC128B.128 [R21+0x1e400], desc[UR6][R2.64+0x100], !P1 ;  /* 0x1e4001000215bfae */ /* 0x0005e2000c901d46 */
[----:B------:R-:W-:Y:S01]  /*f720*/  ISETP.GE.AND P3, PT, R5, R6, PT ;  /* 0x000000060500720c */ /* 0x000fe20003f66270 */
[----:B0-----:R-:W-:Y:S01]  /*f730*/  IMAD.MOV.U32 R5, RZ, RZ, R4 ;  /* 0x000000ffff057224 */ /* 0x001fe200078e0004 */
[----:B-1----:R-:W-:Y:S01]  /*f740*/  MOV R4, R14 ;  /* 0x0000000e00047202 */ /* 0x002fe20000000f00 */
[----:B--2---:R-:W0:Y:S10]  /*f750*/  SHFL.IDX PT, R2, R7, 0x4, 0x181f ;  /* 0x00981f0007027f89 */ /* 0x004e3400000e0000 */
[----:B------:R-:W-:Y:S01]  /*f760*/  @!P3 LEA R20, R9, UR38, 0x1 ;  /* 0x000000260914bc11 */ /* 0x000fe2000f8e08ff */
[----:B------:R-:W-:Y:S01]  /*f770*/  VIADD R3, R8, 0x40 ;  /* 0x0000004008037836 */ /* 0x000fe20000000000 */
[----:B------:R-:W1:Y:S01]  /*f780*/  SHFL.IDX PT, R14, R0, 0x4, 0x181f ;  /* 0x00981f00000e7f89 */ /* 0x000e6200000e0000 */
[----:B------:R-:W-:-:S05]  /*f790*/  @!P3 IMAD.WIDE.U32 R4, R10, 0x2, R4 ;  /* 0x000000020a04b825 */ /* 0x000fca00078e0004 */
[----:B------:R-:W-:Y:S04]  /*f7a0*/  @!P3 LDGSTS.E.BYPASS.LTC128B.128 [R20+0x16c00], desc[UR6][R4.64], !P2 ;  /* 0x16c000000414bfae */ /* 0x000fe8000d101d46 */
[----:B------:R-:W-:Y:S04]  /*f7b0*/  @!P3 LDGSTS.E.BYPASS.LTC128B.128 [R20+0x1ac00], desc[UR6][R4.64+0x80], !P0 ;  /* 0x1ac000800414bfae */ /* 0x000fe8000c101d46 */
[----:B------:R2:W-:Y:S01]  /*f7c0*/  @!P3 LDGSTS.E.BYPASS.LTC128B.128 [R20+0x1ec00], desc[UR6][R4.64+0x100], !P1 ;  /* 0x1ec001000414bfae */ /* 0x0005e2000c901d46 */
[----:B------:R-:W-:Y:S01]  /*f7d0*/  ISETP.GE.AND P3, PT, R3, R6, PT ;  /* 0x000000060300720c */ /* 0x000fe20003f66270 */
[----:B0-----:R-:W-:-:S02]  /*f7e0*/  IMAD.MOV.U32 R3, RZ, RZ, R2 ;  /* 0x000000ffff037224 */ /* 0x001fc400078e0002 */
[----:B-1----:R-:W-:Y:S01]  /*f7f0*/  IMAD.MOV.U32 R2, RZ, RZ, R14 ;  /* 0x000000ffff027224 */ /* 0x002fe200078e000e */
[----:B--2---:R-:W0:Y:S01]  /*f800*/  SHFL.IDX PT, R4, R7, 0x5, 0x181f ;  /* 0x00b81f0007047f89 */ /* 0x004e2200000e0000 */
[----:B------:R-:W-:-:S08]  /*f810*/  IADD3 R5, R8, 0x50, RZ ;  /* 0x0000005008057810 */ /* 0x000fd00007ffe0ff */
[----:B------:R-:W-:Y:S01]  /*f820*/  @!P3 IMAD.WIDE.U32 R2, R10, 0x2, R2 ;  /* 0x000000020a02b825 */ /* 0x000fe200078e0002 */
[----:B------:R-:W-:Y:S01]  /*f830*/  @!P3 LEA R21, R9, UR38, 0x1 ;  /* 0x000000260915bc11 */ /* 0x000fe2000f8e08ff */
[----:B------:R-:W1:Y:S04]  /*f840*/  SHFL.IDX PT, R14, R0, 0x5, 0x181f ;  /* 0x00b81f00000e7f89 */ /* 0x000e6800000e0000 */
[----:B------:R-:W-:Y:S04]  /*f850*/  @!P3 LDGSTS.E.BYPASS.LTC128B.128 [R21+0x17400], desc[UR6][R2.64], !P2 ;  /* 0x174000000215bfae */ /* 0x000fe8000d101d46 */
[----:B------:R-:W-:Y:S04]  /*f860*/  @!P3 LDGSTS.E.BYPASS.LTC128B.128 [R21+0x1b400], desc[UR6][R2.64+0x80], !P0 ;  /* 0x1b4000800215bfae */ /* 0x000fe8000c101d46 */
[----:B------:R2:W-:Y:S01]  /*f870*/  @!P3 LDGSTS.E.BYPASS.LTC128B.128 [R21+0x1f400], desc[UR6][R2.64+0x100], !P1 ;  /* 0x1f4001000215bfae */ /* 0x0005e2000c901d46 */
[----:B------:R-:W-:Y:S01]  /*f880*/  ISETP.GE.AND P3, PT, R5, R6, PT ;  /* 0x000000060500720c */ /* 0x000fe20003f66270 */
[----:B0-----:R-:W-:-:S02]  /*f890*/  IMAD.MOV.U32 R5, RZ, RZ, R4 ;  /* 0x000000ffff057224 */ /* 0x001fc400078e0004 */
[----:B-1----:R-:W-:Y:S01]  /*f8a0*/  IMAD.MOV.U32 R4, RZ, RZ, R14 ;  /* 0x000000ffff047224 */ /* 0x002fe200078e000e */
[----:B--2---:R-:W0:Y:S09]  /*f8b0*/  SHFL.IDX PT, R2, R7, 0x6, 0x181f ;  /* 0x00d81f0007027f89 */ /* 0x004e3200000e0000 */
[----:B------:R-:W-:Y:S01]  /*f8c0*/  @!P3 LEA R20, R9, UR38, 0x1 ;  /* 0x000000260914bc11 */ /* 0x000fe2000f8e08ff */
[----:B------:R-:W-:Y:S01]  /*f8d0*/  VIADD R3, R8, 0x60 ;  /* 0x0000006008037836 */ /* 0x000fe20000000000 */
[----:B------:R-:W1:Y:S01]  /*f8e0*/  SHFL.IDX PT, R14, R0, 0x6, 0x181f ;  /* 0x00d81f00000e7f89 */ /* 0x000e6200000e0000 */
[----:B------:R-:W-:-:S05]  /*f8f0*/  @!P3 IMAD.WIDE.U32 R4, R10, 0x2, R4 ;  /* 0x000000020a04b825 */ /* 0x000fca00078e0004 */
[----:B------:R-:W-:Y:S04]  /*f900*/  @!P3 LDGSTS.E.BYPASS.LTC128B.128 [R20+0x17c00], desc[UR6][R4.64], !P2 ;  /* 0x17c000000414bfae */ /* 0x000fe8000d101d46 */
[----:B------:R-:W-:Y:S04]  /*f910*/  @!P3 LDGSTS.E.BYPASS.LTC128B.128 [R20+0x1bc00], desc[UR6][R4.64+0x80], !P0 ;  /* 0x1bc000800414bfae */ /* 0x000fe8000c101d46 */
[----:B------:R2:W-:Y:S01]  /*f920*/  @!P3 LDGSTS.E.BYPASS.LTC128B.128 [R20+0x1fc00], desc[UR6][R4.64+0x100], !P1 ;  /* 0x1fc001000414bfae */ /* 0x0005e2000c901d46 */
[----:B------:R-:W-:Y:S02]  /*f930*/  ISETP.GE.AND P3, PT, R3, R6, PT ;  /* 0x000000060300720c */ /* 0x000fe40003f66270 */
[----:B0-----:R-:W-:Y:S01]  /*f940*/  MOV R3, R2 ;  /* 0x0000000200037202 */ /* 0x001fe20000000f00 */
[----:B-1----:R-:W-:Y:S01]  /*f950*/  IMAD.MOV.U32 R2, RZ, RZ, R14 ;  /* 0x000000ffff027224 */ /* 0x002fe200078e000e */
[----:B--2---:R0:W1:Y:S09]  /*f960*/  SHFL.IDX PT, R4, R7, 0x7, 0x181f ;  /* 0x00f81f0007047f89 */ /* 0x00407200000e0000 */
[----:B------:R-:W-:Y:S01]  /*f970*/  @!P3 IMAD.WIDE.U32 R2, R10, 0x2, R2 ;  /* 0x000000020a02b825 */ /* 0x000fe200078e0002 */
[----:B------:R-:W-:Y:S01]  /*f980*/  @!P3 LEA R21, R9, UR38, 0x1 ;  /* 0x000000260915bc11 */ /* 0x000fe2000f8e08ff */
[----:B------:R0:W2:Y:S04]  /*f990*/  SHFL.IDX PT, R14, R0, 0x7, 0x181f ;  /* 0x00f81f00000e7f89 */ /* 0x0000a800000e0000 */
[----:B------:R0:W-:Y:S04]  /*f9a0*/  @!P3 LDGSTS.E.BYPASS.LTC128B.128 [R21+0x18400], desc[UR6][R2.64], !P2 ;  /* 0x184000000215bfae */ /* 0x0001e8000d101d46 */
[----:B------:R0:W-:Y:S04]  /*f9b0*/  @!P3 LDGSTS.E.BYPASS.LTC128B.128 [R21+0x1c400], desc[UR6][R2.64+0x80], !P0 ;  /* 0x1c4000800215bfae */ /* 0x0001e8000c101d46 */
[----:B------:R0:W-:Y:S02]  /*f9c0*/  @!P3 LDGSTS.E.BYPASS.LTC128B.128 [R21+0x20400], desc[UR6][R2.64+0x100], !P1 ;  /* 0x204001000215bfae */ /* 0x0001e4000c901d46 */
.L_x_3360:
[----:B0-----:R-:W-:Y:S01]  /*f9d0*/  VIADD R3, R8, 0x70 ;  /* 0x0000007008037836 */ /* 0x001fe20000000000 */
[----:B------:R-:W-:Y:S01]  /*f9e0*/  BSSY B0, `(.L_x_3263) ;  /* 0x000000e000007945 */ /* 0x000fe20003800000 */
[----:B--2---:R-:W-:-:S03]  /*f9f0*/  IMAD.MOV.U32 R2, RZ, RZ, R14 ;  /* 0x000000ffff027224 */ /* 0x004fc600078e000e */
[----:B------:R-:W-:Y:S02]  /*fa00*/  ISETP.GE.AND P3, PT, R3, R6, PT ;  /* 0x000000060300720c */ /* 0x000fe40003f66270 */
[----:B-1----:R-:W-:-:S11]  /*fa10*/  MOV R3, R4 ;  /* 0x0000000400037202 */ /* 0x002fd60000000f00 */
        /* <DEDUP_REMOVED lines=9> */
[----:B------:R0:W-:Y:S02]  /*fab0*/  LDGSTS.E.BYPASS.LTC128B.128 [R9+0x20c00], desc[UR4][R10.64+0x100], !P1 ;  /* 0x20c001000a097fae */ /* 0x0001e4000c901d44 */
.L_x_3264:
[----:B------:R-:W-:Y:S05]  /*fac0*/  BSYNC B0 ;  /* 0x0000000000007941 */ /* 0x000fea0003800000 */
.L_x_3263:
        /* <DEDUP_REMOVED lines=12> */
.L_x_3361:
[----:B0-----:R-:W-:Y:S01]  /*fb90*/  IMAD.MOV.U32 R9, RZ, RZ, 0x1 ;  /* 0x00000001ff097424 */ /* 0x001fe200078e00ff */
[----:B------:R-:W-:Y:S01]  /*fba0*/  MOV R8, RZ ;  /* 0x000000ff00087202 */ /* 0x000fe20000000f00 */
[----:B------:R-:W-:Y:S06]  /*fbb0*/  @!P1 BRA `(.L_x_3266) ;  /* 0x0000001c00a89947 */ /* 0x000fec0003800000 */
[----:B------:R-:W-:Y:S01]  /*fbc0*/  UIADD3 UR4, UR42, 0x1, URZ ;  /* 0x000000012a047890 */ /* 0x000fe2000fffe03f */
[----:B-1----:R-:W-:Y:S01]  /*fbd0*/  LOP3.LUT R2, RZ, UR40, RZ, 0x33, !PT ;  /* 0x00000028ff027c12 */ /* 0x002fe2000f8e33ff */
[----:B------:R-:W0:Y:S01]  /*fbe0*/  S2R R4, SR_TID.X ;  /* 0x0000000000047919 */ /* 0x000e220000002100 */
[----:B------:R-:W-:Y:S01]  /*fbf0*/  IMAD.MOV.U32 R9, RZ, RZ, 0x1 ;  /* 0x00000001ff097424 */ /* 0x000fe200078e00ff */
[----:B------:R-:W-:-:S04]  /*fc00*/  UIMAD UR4, UR4, UR41, URZ ;  /* 0x00000029040472a4 */ /* 0x000fc8000f8e023f */
[----:B------:R-:W-:-:S04]  /*fc10*/  UISETP.LT.AND UP0, UPT, UR39, UR4, UPT ;  /* 0x000000042700728c */ /* 0x000fc8000bf01270 */
[----:B------:R-:W-:-:S06]  /*fc20*/  USEL UR4, UR39, UR4, UP0 ;  /* 0x0000000427047287 */ /* 0x000fcc0008000000 */
[----:B------:R-:W-:-:S05]  /*fc30*/  IMAD R3, RZ, RZ, -UR4 ;  /* 0x80000004ff037e24 */ /* 0x000fca000f8e02ff */
[----:B------:R-:W-:-:S04]  /*fc40*/  VIADDMNMX R2, R3, 0x1, R2, !PT ;  /* 0x0000000103027846 */ /* 0x000fc80007800102 */
[----:B------:R-:W-:Y:S02]  /*fc50*/  R2UR UR5, R2 ;  /* 0x00000000020572ca */ /* 0x000fe400000e0000 */
[----:B------:R-:W-:Y:S02]  /*fc60*/  LOP3.LUT R2, RZ, UR4, RZ, 0x33, !PT ;  /* 0x00000004ff027c12 */ /* 0x000fe4000f8e33ff */
[----:B0-----:R-:W-:Y:S02]  /*fc70*/  LOP3.LUT R10, R4, 0x1f, RZ, 0xc0, !PT ;  /* 0x0000001f040a7812 */ /* 0x001fe400078ec0ff */
[----:B------:R-:W-:-:S07]  /*fc80*/  MOV R4, R16 ;  /* 0x0000001000047202 */ /* 0x000fce0000000f00 */
[----:B------:R-:W-:Y:S02]  /*fc90*/  UIADD3 UR6, UR5, -0x2, URZ ;  /* 0xfffffffe05067890 */ /* 0x000fe4000fffe03f */
[----:B------:R-:W-:-:S04]  /*fca0*/  UIADD3 UR5, UR4, UR5, URZ ;  /* 0x0000000504057290 */ /* 0x000fc8000fffe03f */
[----:B------:R-:W-:Y:S02]  /*fcb0*/  ISETP.NE.AND P0, PT, R2, UR6, PT ;  /* 0x0000000602007c0c */ /* 0x000fe4000bf05270 */
[----:B------:R-:W-:-:S05]  /*fcc0*/  IMAD.U32 R12, RZ, RZ, UR5 ;  /* 0x00000005ff0c7e24 */ /* 0x000fca000f8e00ff */
[----:B------:R-:W-:-:S06]  /*fcd0*/  LOP3.LUT R12, R12, 0x1, RZ, 0xc0, !PT ;  /* 0x000000010c0c7812 */ /* 0x000fcc00078ec0ff */
[----:B------:R-:W-:Y:S05]  /*fce0*/  @!P0 BRA `(.L_x_3267) ;  /* 0x0000001000f48947 */ /* 0x000fea0003800000 */
[----:B------:R-:W-:Y:S01]  /*fcf0*/  R2UR UR4, R12 ;  /* 0x000000000c0472ca */ /* 0x000fe200000e0000 */
[----:B------:R-:W-:Y:S01]  /*fd00*/  BSSY B0, `(.L_x_3267) ;  /* 0x000013b000007945 */ /* 0x000fe20003800000 */
[----:B------:R-:W-:Y:S02]  /*fd10*/  IMAD.MOV.U32 R6, RZ, RZ, 0x1 ;  /* 0x00000001ff067424 */ /* 0x000fe400078e00ff */
[----:B------:R-:W-:-:S09]  /*fd20*/  IMAD.MOV.U32 R4, RZ, RZ, R16 ;  /* 0x000000ffff047224 */ /* 0x000fd200078e0010 */
[----:B------:R-:W-:-:S06]  /*fd30*/  UIADD3 UR4, UR5, -UR4, URZ ;  /* 0x8000000405047290 */ /* 0x000fcc000fffe03f */
[----:B------:R-:W-:-:S07]  /*fd40*/  IMAD.U32 R7, RZ, RZ, UR4 ;  /* 0x00000004ff077e24 */ /* 0x000fce000f8e00ff */
.L_x_3302:
[----:B------:R-:W2:Y:S01]  /*fd50*/  LDL R2, [R1] ;  /* 0x0000000001027983 */ /* 0x000ea20000100800 */
[----:B------:R-:W-:Y:S01]  /*fd60*/  IADD3 R7, R7, -0x2, RZ ;  /* 0xfffffffe07077810 */ /* 0x000fe20007ffe0ff */
[----:B------:R-:W-:Y:S03]  /*fd70*/  BSSY B1, `(.L_x_3268) ;  /* 0x0000097000017945 */ /* 0x000fe60003800000 */
        /* <DEDUP_REMOVED lines=21> */
[----:B------:R-:W-:Y:S01]  /*fed0*/  IMAD R9, R9, R5, R0 ;  /* 0x0000000509097224 */ /* 0x000fe200078e0200 */
[----:B------:R-:W-:Y:S02]  /*fee0*/  IADD3 R3, R4, R3, RZ ;  /* 0x0000000304037210 */ /* 0x000fe40007ffe0ff */
[----:B------:R-:W-:-:S04]  /*fef0*/  LEA R4, P0, R2, UR4, 0x2 ;  /* 0x0000000402047c11 */ /* 0x000fc8000f8010ff */
[----:B------:R-:W-:-:S05]  /*ff00*/  LEA.HI.X R5, R2, UR5, R3, 0x2, P0 ;  /* 0x0000000502057c11 */ /* 0x000fca00080f1403 */
[----:B------:R0:W5:Y:S04]  /*ff10*/  LDG.E R4, desc[UR6][R4.64] ;  /* 0x0000000604047981 */ /* 0x000168000c1e1900 */
.L_x_3270:
[----:B------:R-:W1:Y:S01]  /*ff20*/  S2R R2, SR_TID.X ;  /* 0x0000000000027919 */ /* 0x000e620000002100 */
[----:B------:R-:W-:Y:S01]  /*ff30*/  BSSY B2, `(.L_x_3271) ;  /* 0x0000006000027945 */ /* 0x000fe20003800000 */
[----:B-1----:R-:W-:Y:S02]  /*ff40*/  LOP3.LUT R3, R2, 0x7f, RZ, 0xc0, !PT ;  /* 0x0000007f02037812 */ /* 0x002fe400078ec0ff */
[----:B------:R-:W-:Y:S02]  /*ff50*/  SHF.L.U32 R2, R6, 0x1f, RZ ;  /* 0x0000001f06027819 */ /* 0x000fe400000006ff */
[----:B------:R-:W-:Y:S02]  /*ff60*/  ISETP.NE.AND P2, PT, R3, RZ, PT ;  /* 0x000000ff0300720c */ /* 0x000fe40003f45270 */
[----:B------:R-:W1:Y:S02]  /*ff70*/  SYNCS.PHASECHK.TRANS64.TRYWAIT P0, [UR38+0x36848], R2 ;  /* 0x03684802ff0075a7 */ /* 0x000e640008000166 */
[----:B-1----:R-:W-:Y:S09]  /*ff80*/  @!P0 BRA `(.L_x_3272) ;  /* 0x0000003000648947 */ /* 0x002ff20003800000 */
.L_x_3362:
[----:B------:R-:W-:Y:S05]  /*ff90*/  BSYNC B2 ;  /* 0x0000000000027941 */ /* 0x000fea0003800000 */
.L_x_3271:
[----:B------:R-:W-:Y:S04]  /*ffa0*/  BSSY B2, `(.L_x_3273) ;  /* 0x0000007000027945 */ /* 0x000fe80003800000 */
[----:B------:R-:W-:Y:S05]  /*ffb0*/  @P2 BRA `(.L_x_3274) ;  /* 0x0000000000142947 */ /* 0x000fea0003800000 */
[----:B------:R-:W-:Y:S01]  /*ffc0*/  ISETP.NE.AND P0, PT, R10, RZ, PT ;  /* 0x000000ff0a00720c */ /* 0x000fe20003f05270 */
[----:B-1----:R-:W-:-:S04]  /*ffd0*/  IMAD.MOV.U32 R3, RZ, RZ, 0xa800 ;  /* 0x0000a800ff037424 */ /* 0x002fc800078e00ff */
[----:B------:R2:W-:Y:S08]  /*ffe0*/  SYNCS.ARRIVE.TRANS64 RZ, [UR38+0x36838], R3 ;  /* 0x03683803ffff79a7 */ /* 0x0005f00008000026 */
[----:B--2---:R-:W-:Y:S05]  /*fff0*/  @!P0 BRA `(.L_x_3274) ;  /* 0x0000000000048947 */ /* 0x004fea0003800000 */
[----:B------:R-:W-:Y:S01]  /*10000*/  BPT.TRAP 0x1 ;  /* 0x000000040000795c */ /* 0x000fe20000300000 */
.L_x_3274:
[----:B------:R-:W-:Y:S05]  /*10010*/  BSYNC B2 ;  /* 0x0000000000027941 */ /* 0x000fea0003800000 */
.L_x_3273:
        /* <DEDUP_REMOVED lines=11> */
.L_x_3275:
[----:B------:R-:W-:-:S13]  /*100d0*/  @P0 ELECT P3, URZ, PT ;  /* 0x00000000003f082f */ /* 0x000fda0003860000 */
[----:B-----5:R-:W-:Y:S02]  /*100e0*/  @P3 R2UR UR37, R4 ;  /* 0x00000000042532ca */ /* 0x020fe400000e0000 */
        /* <DEDUP_REMOVED lines=11> */
.L_x_3276:
        /* <DEDUP_REMOVED lines=15> */
.L_x_3277:
        /* <DEDUP_REMOVED lines=12> */
.L_x_3363:
[----:B------:R-:W-:Y:S05]  /*10350*/  BSYNC B2 ;  /* 0x0000000000027941 */ /* 0x000fea0003800000 */
.L_x_3278:
        /* <DEDUP_REMOVED lines=9> */
.L_x_3281:
[----:B------:R-:W-:Y:S05]  /*103f0*/  BSYNC B2 ;  /* 0x0000000000027941 */ /* 0x000fea0003800000 */
.L_x_3280:
        /* <DEDUP_REMOVED lines=10> */
.L_x_3282:
        /* <DEDUP_REMOVED lines=13> */
.L_x_3283:
        /* <DEDUP_REMOVED lines=13> */
.L_x_3284:
        /* <DEDUP_REMOVED lines=10> */
.L_x_3269:
[----:B------:R-:W-:Y:S05]  /*106e0*/  BSYNC B1 ;  /* 0x0000000000017941 */ /* 0x000fea0003800000 */
.L_x_3268:
        /* <DEDUP_REMOVED lines=16> */
[----:B------:R-:W-:-:S04]  /*107f0*/  @P0 SHF.R.U32.HI R2, RZ, R3, R5 ;  /* 0x00000003ff020219 */ /* 0x000fc80000011605 */
[----:B------:R-:W-:-:S05]  /*10800*/  IADD3 R3, -R2, RZ, RZ ;  /* 0x000000ff02037210 */ /* 0x000fca0007ffe1ff */
        /* <DEDUP_REMOVED lines=10> */
.L_x_3287:
[----:B------:R-:W1:Y:S01]  /*108b0*/  S2R R2, SR_TID.X ;  /* 0x0000000000027919 */ /* 0x000e620000002100 */
[----:B------:R-:W-:Y:S01]  /*108c0*/  BSSY B2, `(.L_x_3288) ;  /* 0x0000006000027945 */ /* 0x000fe20003800000 */
[----:B-1----:R-:W-:Y:S02]  /*108d0*/  LOP3.LUT R3, R2, 0x7f, RZ, 0xc0, !PT ;  /* 0x0000007f02037812 */ /* 0x002fe400078ec0ff */
[----:B------:R-:W-:Y:S02]  /*108e0*/  SHF.L.U32 R2, R9, 0x1f, RZ ;  /* 0x0000001f09027819 */ /* 0x000fe400000006ff */
[----:B------:R-:W-:Y:S02]  /*108f0*/  ISETP.NE.AND P2, PT, R3, RZ, PT ;  /* 0x000000ff0300720c */ /* 0x000fe40003f45270 */
[----:B------:R-:W1:Y:S02]  /*10900*/  SYNCS.PHASECHK.TRANS64.TRYWAIT P0, [UR38+0x36840], R2 ;  /* 0x03684002ff0075a7 */ /* 0x000e640008000166 */
[----:B-1----:R-:W-:Y:S09]  /*10910*/  @!P0 BRA `(.L_x_3289) ;  /* 0x0000002800308947 */ /* 0x002ff20003800000 */
.L_x_3364:
[----:B------:R-:W-:Y:S05]  /*10920*/  BSYNC B2 ;  /* 0x0000000000027941 */ /* 0x000fea0003800000 */
.L_x_3288:
[----:B------:R-:W-:Y:S04]  /*10930*/  BSSY B2, `(.L_x_3290) ;  /* 0x0000007000027945 */ /* 0x000fe80003800000 */
[----:B------:R-:W-:Y:S05]  /*10940*/  @P2 BRA `(.L_x_3291) ;  /* 0x0000000000142947 */ /* 0x000fea0003800000 */
[----:B------:R-:W-:Y:S01]  /*10950*/  ISETP.NE.AND P0, PT, R10, RZ, PT ;  /* 0x000000ff0a00720c */ /* 0x000fe20003f05270 */
[----:B-1----:R-:W-:-:S04]  /*10960*/  IMAD.MOV.U32 R2, RZ, RZ, 0xa800 ;  /* 0x0000a800ff027424 */ /* 0x002fc800078e00ff */
[----:B------:R2:W-:Y:S08]  /*10970*/  SYNCS.ARRIVE.TRANS64 RZ, [UR38+0x36830], R2 ;  /* 0x03683002ffff79a7 */ /* 0x0005f00008000026 */
[----:B--2---:R-:W-:Y:S05]  /*10980*/  @!P0 BRA `(.L_x_3291) ;  /* 0x0000000000048947 */ /* 0x004fea0003800000 */
[----:B------:R-:W-:Y:S01]  /*10990*/  BPT.TRAP 0x1 ;  /* 0x000000040000795c */ /* 0x000fe20000300000 */
.L_x_3291:
[----:B------:R-:W-:Y:S05]  /*109a0*/  BSYNC B2 ;  /* 0x0000000000027941 */ /* 0x000fea0003800000 */
.L_x_3290:
        /* <DEDUP_REMOVED lines=11> */
.L_x_3292:
        /* <DEDUP_REMOVED lines=14> */
.L_x_3293:
        /* <DEDUP_REMOVED lines=14> */
.L_x_3294:
        /* <DEDUP_REMOVED lines=12> */
.L_x_3365:
[----:B------:R-:W-:Y:S05]  /*10ce0*/  BSYNC B2 ;  /* 0x0000000000027941 */ /* 0x000fea0003800000 */
.L_x_3295:
        /* <DEDUP_REMOVED lines=9> */
.L_x_3298:
[----:B------:R-:W-:Y:S05]  /*10d80*/  BSYNC B2 ;  /* 0x0000000000027941 */ /* 0x000fea0003800000 */
.L_x_3297:
        /* <DEDUP_REMOVED lines=10> */
.L_x_3299:
        /* <DEDUP_REMOVED lines=13> */
.L_x_3300:
        /* <DEDUP_REMOVED lines=13> */
.L_x_3301:
        /* <DEDUP_REMOVED lines=10> */
.L_x_3286:
[----:B------:R-:W-:Y:S05]  /*11070*/  BSYNC B1 ;  /* 0x0000000000017941 */ /* 0x000fea0003800000 */
.L_x_3285:
[----:B------:R-:W-:Y:S01]  /*11080*/  VIADD R0, R0, 0xfffffffe ;  /* 0xfffffffe00007836 */ /* 0x000fe20000000000 */
[----:B------:R-:W-:Y:S01]  /*11090*/  MOV R6, R9 ;  /* 0x0000000900067202 */ /* 0x000fe20000000f00 */
[----:B------:R-:W-:Y:S06]  /*110a0*/  @P1 BRA `(.L_x_3302) ;  /* 0xffffffec00281947 */ /* 0x000fec000383ffff */
[----:B------:R-:W-:Y:S05]  /*110b0*/  BSYNC B0 ;  /* 0x0000000000007941 */ /* 0x000fea0003800000 */
.L_x_3267:
        /* <DEDUP_REMOVED lines=23> */
[----:B------:R-:W-:-:S04]  /*11230*/  ULDC.64 UR4, c[0x0][0x418] ;  /* 0x0001060000047ab9 */ /* 0x000fc80000000a00 */
[----:B------:R-:W-:Y:S02]  /*11240*/  IADD3 R3, R19, R3, RZ ;  /* 0x0000000313037210 */ /* 0x000fe40007ffe0ff */
[----:B------:R-:W-:-:S04]  /*11250*/  LEA R4, P0, R2, UR4, 0x2 ;  /* 0x0000000402047c11 */ /* 0x000fc8000f8010ff */
[----:B------:R-:W-:-:S05]  /*11260*/  LEA.HI.X R5, R2, UR5, R3, 0x2, P0 ;  /* 0x0000000502057c11 */ /* 0x000fca00080f1403 */
[----:B------:R0:W5:Y:S01]  /*11270*/  LDG.E R4, desc[UR6][R4.64] ;  /* 0x0000000604047981 */ /* 0x000162000c1e1900 */
[----:B------:R-:W-:-:S04]  /*11280*/  IMAD.MOV R2, RZ, RZ, -R6 ;  /* 0x000000ffff027224 */ /* 0x000fc800078e0a06 */
[----:B------:R-:W-:-:S07]  /*11290*/  IMAD R0, R7, R2, R0 ;  /* 0x0000000207007224 */ /* 0x000fce00078e0200 */
.L_x_3304:
[----:B------:R-:W1:Y:S01]  /*112a0*/  S2R R2, SR_TID.X ;  /* 0x0000000000027919 */ /* 0x000e620000002100 */
[----:B------:R-:W-:Y:S01]  /*112b0*/  BSSY B1, `(.L_x_3305) ;  /* 0x0000006000017945 */ /* 0x000fe20003800000 */
[----:B-1----:R-:W-:Y:S02]  /*112c0*/  LOP3.LUT R3, R2, 0x7f, RZ, 0xc0, !PT ;  /* 0x0000007f02037812 */ /* 0x002fe400078ec0ff */
[----:B------:R-:W-:Y:S02]  /*112d0*/  SHF.L.U32 R2, R9, 0x1f, RZ ;  /* 0x0000001f09027819 */ /* 0x000fe400000006ff */
[----:B------:R-:W-:Y:S02]  /*112e0*/  ISETP.NE.AND P1, PT, R3, RZ, PT ;  /* 0x000000ff0300720c */ /* 0x000fe40003f25270 */
[----:B------:R-:W1:Y:S02]  /*112f0*/  SYNCS.PHASECHK.TRANS64.TRYWAIT P0, [UR38+0x36848], R2 ;  /* 0x03684802ff0075a7 */ /* 0x000e640008000166 */
[----:B-1----:R-:W-:Y:S09]  /*11300*/  @!P0 BRA `(.L_x_3306) ;  /* 0x0000001c00e48947 */ /* 0x002ff20003800000 */
.L_x_3366:
[----:B------:R-:W-:Y:S05]  /*11310*/  BSYNC B1 ;  /* 0x0000000000017941 */ /* 0x000fea0003800000 */
.L_x_3305:
[----:B------:R-:W-:Y:S04]  /*11320*/  BSSY B1, `(.L_x_3307) ;  /* 0x0000007000017945 */ /* 0x000fe80003800000 */
[----:B------:R-:W-:Y:S05]  /*11330*/  @P1 BRA `(.L_x_3308) ;  /* 0x0000000000141947 */ /* 0x000fea0003800000 */
[----:B------:R-:W-:Y:S01]  /*11340*/  ISETP.NE.AND P0, PT, R10, RZ, PT ;  /* 0x000000ff0a00720c */ /* 0x000fe20003f05270 */
[----:B-1----:R-:W-:-:S04]  /*11350*/  IMAD.MOV.U32 R3, RZ, RZ, 0xa800 ;  /* 0x0000a800ff037424 */ /* 0x002fc800078e00ff */
[----:B------:R2:W-:Y:S08]  /*11360*/  SYNCS.ARRIVE.TRANS64 RZ, [UR38+0x36838], R3 ;  /* 0x03683803ffff79a7 */ /* 0x0005f00008000026 */
[----:B--2---:R-:W-:Y:S05]  /*11370*/  @!P0 BRA `(.L_x_3308) ;  /* 0x0000000000048947 */ /* 0x004fea0003800000 */
[----:B------:R-:W-:Y:S01]  /*11380*/  BPT.TRAP 0x1 ;  /* 0x000000040000795c */ /* 0x000fe20000300000 */
.L_x_3308:
[----:B------:R-:W-:Y:S05]  /*11390*/  BSYNC B1 ;  /* 0x0000000000017941 */ /* 0x000fea0003800000 */
.L_x_3307:
        /* <DEDUP_REMOVED lines=11> */
.L_x_3309:
        /* <DEDUP_REMOVED lines=14> */
.L_x_3310:
        /* <DEDUP_REMOVED lines=14> */
.L_x_3311:
        /* <DEDUP_REMOVED lines=11> */
.L_x_3367:
[----:B------:R-:W-:Y:S05]  /*116c0*/  BSYNC B1 ;  /* 0x0000000000017941 */ /* 0x000fea0003800000 */
.L_x_3312:
        /* <DEDUP_REMOVED lines=9> */
.L_x_3315:
[----:B------:R-:W-:Y:S05]  /*11760*/  BSYNC B1 ;  /* 0x0000000000017941 */ /* 0x000fea0003800000 */
.L_x_3314:
        /* <DEDUP_REMOVED lines=10> */
.L_x_3316:
        /* <DEDUP_REMOVED lines=13> */
.L_x_3317:
        /* <DEDUP_REMOVED lines=13> */
.L_x_3318:
        /* <DEDUP_REMOVED lines=10> */
.L_x_3303:
[----:B------:R-:W-:Y:S05]  /*11a50*/  BSYNC B0 ;  /* 0x0000000000007941 */ /* 0x000fea0003800000 */
.L_x_3266:
        /* <DEDUP_REMOVED lines=12> */
.L_x_3368:
[----:B------:R-:W-:Y:S05]  /*11b20*/  BSYNC B1 ;  /* 0x0000000000017941 */ /* 0x000fea0003800000 */
.L_x_3321:
        /* <DEDUP_REMOVED lines=8> */
.L_x_3324:
[----:B------:R-:W-:Y:S05]  /*11bb0*/  BSYNC B1 ;  /* 0x0000000000017941 */ /* 0x000fea0003800000 */
.L_x_3323:
        /* <DEDUP_REMOVED lines=13> */
.L_x_3325:
        /* <DEDUP_REMOVED lines=13> */
.L_x_3326:
        /* <DEDUP_REMOVED lines=13> */
.L_x_3327:
        /* <DEDUP_REMOVED lines=8> */
.L_x_3320:
[----:B------:R-:W-:Y:S05]  /*11eb0*/  BSYNC B0 ;  /* 0x0000000000007941 */ /* 0x000fea0003800000 */
.L_x_3319:
[----:B-1----:R-:W-:Y:S01]  /*11ec0*/  IADD3 R0, R8, 0x1, RZ ;  /* 0x0000000108007810 */ /* 0x002fe20007ffe0ff */
[----:B------:R-:W-:-:S03]  /*11ed0*/  IMAD.MOV.U32 R3, RZ, RZ, RZ ;  /* 0x000000ffff037224 */ /* 0x000fc600078e00ff */
[----:B------:R-:W-:-:S04]  /*11ee0*/  ISETP.NE.AND P0, PT, R0, 0x2, PT ;  /* 0x000000020000780c */ /* 0x000fc80003f05270 */
[----:B------:R-:W-:Y:S02]  /*11ef0*/  SEL R2, RZ, 0x1, P0 ;  /* 0x00000001ff027807 */ /* 0x000fe40000000000 */
[----:B------:R-:W-:Y:S02]  /*11f00*/  SEL R0, R0, RZ, P0 ;  /* 0x000000ff00007207 */ /* 0x000fe40000000000 */
[----:B------:R-:W-:-:S07]  /*11f10*/  LOP3.LUT R9, R9, R2, RZ, 0x3c, !PT ;  /* 0x0000000209097212 */ /* 0x000fce00078e3cff */
.L_x_3250:
[----:B------:R-:W1:Y:S01]  /*11f20*/  S2R R5, SR_CgaCtaId ;  /* 0x0000000000057919 */ /* 0x000e620000008800 */
[----:B------:R-:W-:Y:S02]  /*11f30*/  MOV R2, 0x400 ;  /* 0x0000040000027802 */ /* 0x000fe40000000f00 */
[----:B------:R-:W-:Y:S02]  /*11f40*/  SHF.L.U32 R3, R3, 0x1f, RZ ;  /* 0x0000001f03037819 */ /* 0x000fe400000006ff */
[----:B-1----:R-:W-:-:S04]  /*11f50*/  LEA R2, R5, R2, 0x18 ;  /* 0x0000000205027211 */ /* 0x002fc800078ec0ff */
[----:B------:R-:W1:Y:S02]  /*11f60*/  SYNCS.PHASECHK.TRANS64.TRYWAIT P0, [R2+URZ+0x36820], R3 ;  /* 0x03682003020075a7 */ /* 0x000e64000800017f */
[----:B-1----:R-:W-:Y:S05]  /*11f70*/  @!P0 BRA `(.L_x_3328) ;  /* 0x00000014000c8947 */ /* 0x002fea0003800000 */
.L_x_3369:
[----:B------:R-:W-:-:S03]  /*11f80*/  UMOV UR4, 0xffffffff ;  /* 0xffffffff00047882 */ /* 0x000fc60000000000 */
[----:B------:R-:W-:Y:S05]  /*11f90*/  BRA.DIV UR4, `(.L_x_3329) ;  /* 0x0000001604187947 */ /* 0x000fea000b800000 */
[----:B-1----:R-:W1:Y:S02]  /*11fa0*/  S2R R3, SR_TID.X ;  /* 0x0000000000037919 */ /* 0x002e640000002100 */
[----:B-1----:R-:W-:-:S04]  /*11fb0*/  SHF.R.U32.HI R3, RZ, 0x5, R3 ;  /* 0x00000005ff037819 */ /* 0x002fc80000011603 */
[----:B------:R-:W-:-:S05]  /*11fc0*/  LOP3.LUT R3, R3, 0x3, RZ, 0xc0, !PT ;  /* 0x0000000303037812 */ /* 0x000fca00078ec0ff */
[----:B------:R1:W2:Y:S02]  /*11fd0*/  SHFL.IDX PT, R14, R3, RZ, 0x1f ;  /* 0x00001fff030e7589 */ /* 0x0002a400000e0000 */
.L_x_3372:
[----:B--2---:R-:W-:-:S13]  /*11fe0*/  ISETP.NE.AND P0, PT, R14, RZ, PT ;  /* 0x000000ff0e00720c */ /* 0x004fda0003f05270 */
[----:B------:R-:W-:Y:S05]  /*11ff0*/  @P0 BRA `(.L_x_3222) ;  /* 0x0000000000900947 */ /* 0x000fea0003800000 */
[----:B------:R-:W-:-:S03]  /*12000*/  UMOV UR4, 0xffffffff ;  /* 0xffffffff00047882 */ /* 0x000fc60000000000 */
[----:B------:R-:W-:Y:S05]  /*12010*/  BRA.DIV UR4, `(.L_x_3330) ;  /* 0x00000016042c7947 */ /* 0x000fea000b800000 */
[----:B------:R-:W-:-:S13]  /*12020*/  ELECT P6, URZ, PT ;  /* 0x00000000003f782f */ /* 0x000fda00038c0000 */
.L_x_3375:
        /* <DEDUP_REMOVED lines=8> */
.L_x_3331:
[----:B------:R-:W-:Y:S01]  /*120b0*/  VIADD R7, R2, 0x36840 ;  /* 0x0003684002077836 */ /* 0x000fe20000000000 */
[----:B------:R-:W-:Y:S01]  /*120c0*/  SHF.L.U32 R5, R9, 0x1f, RZ ;  /* 0x0000001f09057819 */ /* 0x000fe200000006ff */
[----:B------:R-:W-:-:S03]  /*120d0*/  VIADD R3, R0, 0x1 ;  /* 0x0000000100037836 */ /* 0x000fc60000000000 */
[----:B------:R-:W-:Y:S02]  /*120e0*/  LEA R6, R0, R7, 0x3 ;  /* 0x0000000700067211 */ /* 0x000fe400078e18ff */
[C---:B------:R-:W-:Y:S02]  /*120f0*/  ISETP.NE.AND P1, PT, R3.reuse, 0x2, PT ;  /* 0x000000020300780c */ /* 0x040fe40003f25270 */
[----:B------:R-:W1:Y:S02]  /*12100*/  SYNCS.PHASECHK.TRANS64.TRYWAIT P0, [R6+URZ], R5 ;  /* 0x00000005060075a7 */ /* 0x000e64000800017f */
[----:B------:R-:W-:Y:S02]  /*12110*/  SEL R4, RZ, 0x1, P1 ;  /* 0x00000001ff047807 */ /* 0x000fe40000800000 */
[----:B------:R-:W-:Y:S02]  /*12120*/  SEL R8, R3, RZ, P1 ;  /* 0x000000ff03087207 */ /* 0x000fe40000800000 */
[----:B------:R-:W-:-:S03]  /*12130*/  LOP3.LUT R4, R9, R4, RZ, 0x3c, !PT ;  /* 0x0000000409047212 */ /* 0x000fc600078e3cff */
[----:B------:R-:W-:Y:S01]  /*12140*/  IMAD R3, R8, 0x8, R7 ;  /* 0x0000000808037824 */ /* 0x000fe200078e0207 */
[----:B------:R-:W-:Y:S01]  /*12150*/  SHF.L.U32 R4, R4, 0x1f, RZ ;  /* 0x0000001f04047819 */ /* 0x000fe200000006ff */
[----:B-1----:R-:W-:Y:S06]  /*12160*/  @!P0 BRA `(.L_x_3332) ;  /* 0x0000001000f88947 */ /* 0x002fec0003800000 */
.L_x_3376:
[----:B------:R-:W2:Y:S02]  /*12170*/  SYNCS.PHASECHK.TRANS64.TRYWAIT P0, [R3+URZ], R4 ;  /* 0x00000004030075a7 */ /* 0x000ea4000800017f */
[----:B--2---:R-:W-:Y:S05]  /*12180*/  @!P0 BRA `(.L_x_3333) ;  /* 0x0000001400048947 */ /* 0x004fea0003800000 */
.L_x_3377:
[----:B------:R-:W-:Y:S05]  /*12190*/  @!P2 BRA `(.L_x_3334) ;  /* 0x000000000004a947 */ /* 0x000fea0003800000 */
[----:B------:R-:W-:Y:S01]  /*121a0*/  BPT.TRAP 0x1 ;  /* 0x000000040000795c */ /* 0x000fe20000300000 */
.L_x_3334:
[----:B--2---:R-:W-:-:S05]  /*121b0*/  IADD3 R3, R2, 0x36860, RZ ;  /* 0x0003686002037810 */ /* 0x004fca0007ffe0ff */
[----:B------:R-:W-:-:S04]  /*121c0*/  IMAD R0, R0, 0x8, R3 ;  /* 0x0000000800007824 */ /* 0x000fc800078e0203 */
[----:B------:R-:W2:Y:S02]  /*121d0*/  SYNCS.PHASECHK.TRANS64.TRYWAIT P0, [R0+URZ], R5 ;  /* 0x00000005000075a7 */ /* 0x000ea4000800017f */
[----:B--2---:R-:W-:Y:S05]  /*121e0*/  @!P0 BRA `(.L_x_3335) ;  /* 0x0000001400008947 */ /* 0x004fea0003800000 */
.L_x_3378:
[----:B------:R-:W-:-:S07]  /*121f0*/  IMAD R3, R8, 0x8, R3 ;  /* 0x0000000808037824 */ /* 0x000fce00078e0203 */
.L_x_3336:
[----:B---3--:R3:W4:Y:S02]  /*12200*/  SYNCS.PHASECHK.TRANS64.TRYWAIT P0, [R3+URZ], R4 ;  /* 0x00000004030075a7 */ /* 0x008724000800017f */
[----:B----4-:R-:W-:Y:S05]  /*12210*/  @!P0 NANOSLEEP.SYNCS 0x989680 ;  /* 0x009896800000895d */ /* 0x010fea0003900000 */
[----:B------:R-:W4:Y:S02]  /*12220*/  @!P0 SYNCS.PHASECHK.TRANS64 P0, [R3+URZ], R4 ;  /* 0x00000004030085a7 */ /* 0x000f24000800007f */
[----:B----4-:R-:W-:Y:S05]  /*12230*/  @!P0 BRA `(.L_x_3336) ;  /* 0xfffffffc00f08947 */ /* 0x010fea000383ffff */
.L_x_3222:
[----:B------:R-:W-:Y:S05]  /*12240*/  BSYNC B6 ;  /* 0x0000000000067941 */ /* 0x000fea0003800000 */
.L_x_3219:
[----:B------:R-:W-:Y:S05]  /*12250*/  EXIT ;  /* 0x000000000000794d */ /* 0x000fea0003800000 */
.L_x_3226:
[----:B------:R-:W-:-:S13]  /*12260*/  R2UR UR4, R16 ;  /* 0x00000000100472ca */ /* 0x000fda00000e0000 */
[----:B0-----:R-:W-:-:S04]  /*12270*/  MOV R3, UR4 ;  /* 0x0000000400037c02 */ /* 0x001fc80008000f00 */
[----:B------:R0:W1:Y:S03]  /*12280*/  SYNCS.PHASECHK.TRANS64.TRYWAIT P0, [R3+URZ+0x36800], R0 ;  /* 0x03680000030075a7 */ /* 0x000066000800017f */
[----:B-1----:R-:W-:Y:S05]  /*12290*/  @!P0 NANOSLEEP.SYNCS 0x989680 ;  /* 0x009896800000895d */ /* 0x002fea0003900000 */
[----:B------:R-:W1:Y:S02]  /*122a0*/  @!P0 SYNCS.PHASECHK.TRANS64 P0, [R3+URZ+0x36800], R0 ;  /* 0x03680000030085a7 */ /* 0x000e64000800007f */
[----:B-1----:R-:W-:Y:S05]  /*122b0*/  @!P0 BRA `(.L_x_3226) ;  /* 0xfffffffc00e88947 */ /* 0x002fea000383ffff */
[----:B------:R-:W-:Y:S05]  /*122c0*/  BRA `(.L_x_3337) ;  /* 0xfffffef000647947 */ /* 0x000fea000383ffff */
.L_x_3230:
[----:B------:R-:W-:-:S13]  /*122d0*/  R2UR UR4, R16 ;  /* 0x00000000100472ca */ /* 0x000fda00000e0000 */
[----:B0-----:R-:W-:-:S04]  /*122e0*/  IMAD.U32 R3, RZ, RZ, UR4 ;  /* 0x00000004ff037e24 */ /* 0x001fc8000f8e00ff */
[----:B------:R0:W2:Y:S03]  /*122f0*/  SYNCS.PHASECHK.TRANS64.TRYWAIT P2, [R3+URZ+0x36830], R0 ;  /* 0x03683000030075a7 */ /* 0x0000a6000804017f */
[----:B--2---:R-:W-:Y:S05]  /*12300*/  @!P2 NANOSLEEP.SYNCS 0x989680 ;  /* 0x009896800000a95d */ /* 0x004fea0003900000 */
[----:B------:R-:W2:Y:S02]  /*12310*/  @!P2 SYNCS.PHASECHK.TRANS64 P2, [R3+URZ+0x36830], R0 ;  /* 0x036830000300a5a7 */ /* 0x000ea4000804007f */
[----:B--2---:R-:W-:Y:S05]  /*12320*/  @!P2 BRA `(.L_x_3230) ;  /* 0xfffffffc00e8a947 */ /* 0x004fea000383ffff */
[----:B------:R-:W-:Y:S05]  /*12330*/  BRA `(.L_x_3229) ;  /* 0xfffffef000947947 */ /* 0x000fea000383ffff */
.L_x_3235:
[----:B------:R-:W-:-:S13]  /*12340*/  R2UR UR4, R21 ;  /* 0x00000000150472ca */ /* 0x000fda00000e0000 */
[----:B-1----:R-:W-:-:S04]  /*12350*/  IMAD.U32 R13, RZ, RZ, UR4 ;  /* 0x00000004ff0d7e24 */ /* 0x002fc8000f8e00ff */
[----:B------:R1:W2:Y:S03]  /*12360*/  SYNCS.PHASECHK.TRANS64.TRYWAIT P2, [R13+URZ+0x36830], R8 ;  /* 0x036830080d0075a7 */ /* 0x0002a6000804017f */
[----:B--2---:R-:W-:Y:S05]  /*12370*/  @!P2 NANOSLEEP.SYNCS 0x989680 ;  /* 0x009896800000a95d */ /* 0x004fea0003900000 */
[----:B------:R-:W2:Y:S02]  /*12380*/  @!P2 SYNCS.PHASECHK.TRANS64 P2, [R13+URZ+0x36830], R8 ;  /* 0x036830080d00a5a7 */ /* 0x000ea4000804007f */
[----:B--2---:R-:W-:Y:S05]  /*12390*/  @!P2 BRA `(.L_x_3235) ;  /* 0xfffffffc00e8a947 */ /* 0x004fea000383ffff */
[----:B------:R-:W-:Y:S05]  /*123a0*/  BRA `(.L_x_3234) ;  /* 0xffffff4000587947 */ /* 0x000fea000383ffff */
.L_x_3239:
[----:B-1----:R-:W-:-:S04]  /*123b0*/  MOV R9, UR5 ;  /* 0x0000000500097c02 */ /* 0x002fc80008000f00 */
[----:B------:R1:W2:Y:S03]  /*123c0*/  SYNCS.PHASECHK.TRANS64.TRYWAIT P2, [R9+URZ+0x36850], R0 ;  /* 0x03685000090075a7 */ /* 0x0002a6000804017f */
[----:B--2---:R-:W-:Y:S05]  /*123d0*/  @!P2 NANOSLEEP.SYNCS 0x989680 ;  /* 0x009896800000a95d */ /* 0x004fea0003900000 */
[----:B------:R-:W2:Y:S02]  /*123e0*/  @!P2 SYNCS.PHASECHK.TRANS64 P2, [R9+URZ+0x36850], R0 ;  /* 0x036850000900a5a7 */ /* 0x000ea4000804007f */
[----:B--2---:R-:W-:Y:S05]  /*123f0*/  @!P2 BRA `(.L_x_3239) ;  /* 0xfffffffc00eca947 */ /* 0x004fea000383ffff */
[----:B------:R-:W-:Y:S05]  /*12400*/  BRA `(.L_x_3238) ;  /* 0xffffff6c00d87947 */ /* 0x000fea000383ffff */
.L_x_3244:
[----:B-1----:R1:W2:Y:S02]  /*12410*/  SYNCS.PHASECHK.TRANS64.TRYWAIT P0, [R9+URZ+0x36850], R0 ;  /* 0x03685000090075a7 */ /* 0x0022a4000800017f */
[----:B--2---:R-:W-:Y:S05]  /*12420*/  @!P0 NANOSLEEP.SYNCS 0x989680 ;  /* 0x009896800000895d */ /* 0x004fea0003900000 */
[----:B------:R-:W2:Y:S02]  /*12430*/  @!P0 SYNCS.PHASECHK.TRANS64 P0, [R9+URZ+0x36850], R0 ;  /* 0x03685000090085a7 */ /* 0x000ea4000800007f */
[----:B--2---:R-:W-:Y:S05]  /*12440*/  @!P0 BRA `(.L_x_3244) ;  /* 0xfffffffc00f08947 */ /* 0x004fea000383ffff */
[----:B------:R-:W-:Y:S05]  /*12450*/  BRA `(.L_x_3243) ;  /* 0xffffff9000747947 */ /* 0x000fea000383ffff */
.L_x_3255:
[----:B------:R-:W-:Y:S01]  /*12460*/  IMAD.MOV.U32 R13, RZ, RZ, R0 ;  /* 0x000000ffff0d7224 */ /* 0x000fe200078e0000 */
[----:B------:R-:W-:Y:S01]  /*12470*/  MOV R11, 0x1f ;  /* 0x0000001f000b7802 */ /* 0x000fe20000000f00 */
[----:B------:R-:W-:Y:S02]  /*12480*/  IMAD.MOV.U32 R12, RZ, RZ, RZ ;  /* 0x000000ffff0c7224 */ /* 0x000fe400078e00ff */
[----:B------:R-:W-:-:S07]  /*12490*/  IMAD.MOV.U32 R15, RZ, RZ, -0x1 ;  /* 0xffffffffff0f7424 */ /* 0x000fce00078e00ff */
[----:B------:R-:W-:Y:S05]  /*124a0*/  WARPSYNC.COLLECTIVE R15, `(.L_x_3338) ;  /* 0x000000000f087348 */ /* 0x000fea0003c00000 */
[----:B------:R0:W1:Y:S02]  /*124b0*/  SHFL.IDX P6, R14, R13, R12, R11 ;  /* 0x0000000c0d0e7389 */ /* 0x00006400000c000b */
[----:B01----:R-:W-:Y:S01]  /*124c0*/  ENDCOLLECTIVE ;  /* 0x000000000000791b */ /* 0x003fe20003800000 */
.L_x_3338:
[----:B------:R-:W-:Y:S05]  /*124d0*/  BRA `(.L_x_3339) ;  /* 0xffffffc400807947 */ /* 0x000fea000383ffff */
.L_x_3257:
[----:B------:R-:W-:Y:S01]  /*124e0*/  BSSY B0, `(.L_x_3340) ;  /* 0x0000006000007945 */ /* 0x000fe20003800000 */
[----:B------:R-:W-:-:S07]  /*124f0*/  IMAD.MOV.U32 R15, RZ, RZ, -0x1 ;  /* 0xffffffffff0f7424 */ /* 0x000fce00078e00ff */
[----:B0-----:R-:W-:Y:S05]  /*12500*/  WARPSYNC.COLLECTIVE R15, `(.L_x_3341) ;  /* 0x000000000f0c7348 */ /* 0x001fea0003c00000 */
[----:B------:R-:W-:Y:S02]  /*12510*/  ELECT P6, UR62, PT ;  /* 0x00000000003e782f */ /* 0x000fe400038c0000 */
[----:B------:R-:W-:Y:S01]  /*12520*/  MOV R14, UR62 ;  /* 0x0000003e000e7c02 */ /* 0x000fe20008000f00 */
[----:B0-----:R-:W-:Y:S10]  /*12530*/  ENDCOLLECTIVE ;  /* 0x000000000000791b */ /* 0x001ff40003800000 */
.L_x_3341:
[----:B------:R-:W-:Y:S05]  /*12540*/  BSYNC B0 ;  /* 0x0000000000007941 */ /* 0x000fea0003800000 */
.L_x_3340:
[----:B------:R-:W-:Y:S05]  /*12550*/  BRA `(.L_x_3342) ;  /* 0xffffffc400807947 */ /* 0x000fea000383ffff */
.L_x_3259:
[----:B0-----:R-:W-:-:S04]  /*12560*/  MOV R3, UR38 ;  /* 0x0000002600037c02 */ /* 0x001fc80008000f00 */
[----:B------:R0:W1:Y:S03]  /*12570*/  SYNCS.PHASECHK.TRANS64.TRYWAIT P0, [R3+URZ+0x36840], R0 ;  /* 0x03684000030075a7 */ /* 0x000066000800017f */
[----:B-1----:R-:W-:Y:S05]  /*12580*/  @!P0 NANOSLEEP.SYNCS 0x989680 ;  /* 0x009896800000895d */ /* 0x002fea0003900000 */
[----:B------:R-:W1:Y:S02]  /*12590*/  @!P0 SYNCS.PHASECHK.TRANS64 P0, [R3+URZ+0x36840], R0 ;  /* 0x03684000030085a7 */ /* 0x000e64000800007f */
[----:B-1----:R-:W-:Y:S05]  /*125a0*/  @!P0 BRA `(.L_x_3259) ;  /* 0xfffffffc00ec8947 */ /* 0x002fea000383ffff */
[----:B------:R-:W-:Y:S05]  /*125b0*/  BRA `(.L_x_3343) ;  /* 0xffffffc400dc7947 */ /* 0x000fea000383ffff */
.L_x_3262:
        /* <DEDUP_REMOVED lines=9> */
.L_x_3344:
[----:B------:R-:W-:Y:S01]  /*12650*/  IMAD.MOV.U32 R13, RZ, RZ, R0 ;  /* 0x000000ffff0d7224 */ /* 0x000fe200078e0000 */
[----:B------:R-:W-:-:S07]  /*12660*/  MOV R2, R14 ;  /* 0x0000000e00027202 */ /* 0x000fce0000000f00 */
[----:B------:R-:W-:Y:S05]  /*12670*/  WARPSYNC.COLLECTIVE R15, `(.L_x_3345) ;  /* 0x000000000f087348 */ /* 0x000fea0003c00000 */
[----:B------:R0:W1:Y:S02]  /*12680*/  SHFL.IDX P6, R14, R13, R12, R11 ;  /* 0x0000000c0d0e7389 */ /* 0x00006400000c000b */
[----:B01----:R-:W-:Y:S01]  /*12690*/  ENDCOLLECTIVE ;  /* 0x000000000000791b */ /* 0x003fe20003800000 */
.L_x_3345:
[----:B------:R-:W-:Y:S01]  /*126a0*/  ULDC UR4, c[0x0][0x288] ;  /* 0x0000a20000047ab9 */ /* 0x000fe20000000800 */
[----:B------:R-:W-:Y:S01]  /*126b0*/  ULDC.64 UR6, c[0x0][0x208] ;  /* 0x0000820000067ab9 */ /* 0x000fe20000000a00 */
[----:B------:R-:W-:Y:S02]  /*126c0*/  IMAD R6, R6, UR4, RZ ;  /* 0x0000000406067c24 */ /* 0x000fe4000f8e02ff */
[----:B------:R-:W-:-:S03]  /*126d0*/  IMAD.MOV.U32 R3, RZ, RZ, R2 ;  /* 0x000000ffff037224 */ /* 0x000fc600078e0002 */
[----:B------:R-:W-:Y:S01]  /*126e0*/  ISETP.GE.AND P3, PT, R8, R6, PT ;  /* 0x000000060800720c */ /* 0x000fe20003f66270 */
[----:B------:R-:W-:Y:S01]  /*126f0*/  IMAD.MOV.U32 R13, RZ, RZ, R7 ;  /* 0x000000ffff0d7224 */ /* 0x000fe200078e0007 */
[----:B------:R-:W-:-:S11]  /*12700*/  MOV R12, 0x1 ;  /* 0x00000001000c7802 */ /* 0x000fd60000000f00 */
[----:B------:R-:W-:Y:S02]  /*12710*/  @!P3 LEA R21, R9, UR38, 0x1 ;  /* 0x000000260915bc11 */ /* 0x000fe4000f8e08ff */
[----:B------:R-:W-:-:S05]  /*12720*/  MOV R2, R14 ;  /* 0x0000000e00027202 */ /* 0x000fca0000000f00 */
[----:B------:R-:W-:-:S05]  /*12730*/  @!P3 IMAD.WIDE.U32 R2, R10, 0x2, R2 ;  /* 0x000000020a02b825 */ /* 0x000fca00078e0002 */
[----:B------:R-:W-:Y:S01]  /*12740*/  @!PT LDS RZ, [RZ] ;  /* 0x00000000fffff984 */ /* 0x000fe20000000800 */
[----:B------:R-:W-:Y:S01]  /*12750*/  @!PT LDS RZ, [RZ] ;  /* 0x00000000fffff984 */ /* 0x000fe20000000800 */
[----:B------:R-:W-:Y:S01]  /*12760*/  @!PT LDS RZ, [RZ] ;  /* 0x00000000fffff984 */ /* 0x000fe20000000800 */
[----:B------:R0:W-:Y:S04]  /*12770*/  @!P3 LDGSTS.E.BYPASS.LTC128B.128 [R21+0x15400], desc[UR6][R2.64], !P2 ;  /* 0x154000000215bfae */ /* 0x0001e8000d101d46 */
[----:B------:R0:W-:Y:S04]  /*12780*/  @!P3 LDGSTS.E.BYPASS.LTC128B.128 [R21+0x19400], desc[UR6][R2.64+0x80], !P0 ;  /* 0x194000800215bfae */ /* 0x0001e8000c101d46 */
[----:B------:R0:W-:Y:S01]  /*12790*/  @!P3 LDGSTS.E.BYPASS.LTC128B.128 [R21+0x1d400], desc[UR6][R2.64+0x100], !P1 ;  /* 0x1d4001000215bfae */ /* 0x0001e2000c901d46 */
[----:B------:R-:W-:-:S13]  /*127a0*/  ISETP.GE.AND P3, PT, R5, R6, PT ;  /* 0x000000060500720c */ /* 0x000fda0003f66270 */
[----:B0-----:R-:W-:Y:S05]  /*127b0*/  WARPSYNC.COLLECTIVE R15, `(.L_x_3346) ;  /* 0x000000000f087348 */ /* 0x001fea0003c00000 */
[----:B------:R1:W2:Y:S02]  /*127c0*/  SHFL.IDX P6, R14, R13, R12, R11 ;  /* 0x0000000c0d0e7389 */ /* 0x0002a400000c000b */
[----:B012---:R-:W-:Y:S01]  /*127d0*/  ENDCOLLECTIVE ;  /* 0x000000000000791b */ /* 0x007fe20003800000 */
.L_x_3346:
[----:B------:R-:W-:Y:S01]  /*127e0*/  VIADD R3, R8, 0x20 ;  /* 0x0000002008037836 */ /* 0x000fe20000000000 */
[----:B------:R-:W-:Y:S01]  /*127f0*/  @!P3 LEA R20, R9, UR38, 0x1 ;  /* 0x000000260914bc11 */ /* 0x000fe2000f8e08ff */
[----:B------:R-:W-:Y:S02]  /*12800*/  IMAD.MOV.U32 R13, RZ, RZ, R0 ;  /* 0x000000ffff0d7224 */ /* 0x000fe400078e0000 */
[----:B------:R-:W-:-:S07]  /*12810*/  IMAD.MOV.U32 R4, RZ, RZ, R14 ;  /* 0x000000ffff047224 */ /* 0x000fce00078e000e */
[----:B------:R-:W-:Y:S05]  /*12820*/  WARPSYNC.COLLECTIVE R15, `(.L_x_3347) ;  /* 0x000000000f087348 */ /* 0x000fea0003c00000 */
[----:B------:R0:W1:Y:S02]  /*12830*/  SHFL.IDX P6, R14, R13, R12, R11 ;  /* 0x0000000c0d0e7389 */ /* 0x00006400000c000b */
[----:B01----:R-:W-:Y:S01]  /*12840*/  ENDCOLLECTIVE ;  /* 0x000000000000791b */ /* 0x003fe20003800000 */
.L_x_3347:
[----:B------:R-:W-:Y:S01]  /*12850*/  ULDC.64 UR4, c[0x0][0x208] ;  /* 0x0000820000047ab9 */ /* 0x000fe20000000a00 */
[----:B------:R-:W-:Y:S02]  /*12860*/  MOV R5, R4 ;  /* 0x0000000400057202 */ /* 0x000fe40000000f00 */
        /* <DEDUP_REMOVED lines=14> */
.L_x_3348:
[----:B------:R-:W-:Y:S02]  /*12950*/  IADD3 R5, R8, 0x30, RZ ;  /* 0x0000003008057810 */ /* 0x000fe40007ffe0ff */
[----:B------:R-:W-:Y:S02]  /*12960*/  @!P3 LEA R21, R9, UR38, 0x1 ;  /* 0x000000260915bc11 */ /* 0x000fe4000f8e08ff */
[----:B------:R-:W-:Y:S01]  /*12970*/  MOV R13, R0 ;  /* 0x00000000000d7202 */ /* 0x000fe20000000f00 */
[----:B------:R-:W-:-:S07]  /*12980*/  IMAD.MOV.U32 R2, RZ, RZ, R14 ;  /* 0x000000ffff027224 */ /* 0x000fce00078e000e */
[----:B------:R-:W-:Y:S05]  /*12990*/  WARPSYNC.COLLECTIVE R15, `(.L_x_3349) ;  /* 0x000000000f087348 */ /* 0x000fea0003c00000 */
[----:B------:R0:W1:Y:S02]  /*129a0*/  SHFL.IDX P6, R14, R13, R12, R11 ;  /* 0x0000000c0d0e7389 */ /* 0x00006400000c000b */
[----:B01----:R-:W-:Y:S01]  /*129b0*/  ENDCOLLECTIVE ;  /* 0x000000000000791b */ /* 0x003fe20003800000 */
.L_x_3349:
[----:B------:R-:W-:Y:S01]  /*129c0*/  ULDC.64 UR4, c[0x0][0x208] ;  /* 0x0000820000047ab9 */ /* 0x000fe20000000a00 */
[----:B------:R-:W-:Y:S02]  /*129d0*/  IMAD.MOV.U32 R3, RZ, RZ, R2 ;  /* 0x000000ffff037224 */ /* 0x000fe400078e0002 */
        /* <DEDUP_REMOVED lines=14> */
.L_x_3350:
[----:B------:R-:W-:Y:S01]  /*12ac0*/  VIADD R3, R8, 0x40 ;  /* 0x0000004008037836 */ /* 0x000fe20000000000 */
[----:B------:R-:W-:Y:S01]  /*12ad0*/  @!P3 LEA R20, R9, UR38, 0x1 ;  /* 0x000000260914bc11 */ /* 0x000fe2000f8e08ff */
[----:B------:R-:W-:Y:S01]  /*12ae0*/  IMAD.MOV.U32 R13, RZ, RZ, R0 ;  /* 0x000000ffff0d7224 */ /* 0x000fe200078e0000 */
[----:B------:R-:W-:-:S07]  /*12af0*/  MOV R4, R14 ;  /* 0x0000000e00047202 */ /* 0x000fce0000000f00 */
[----:B------:R-:W-:Y:S05]  /*12b00*/  WARPSYNC.COLLECTIVE R15, `(.L_x_3351) ;  /* 0x000000000f087348 */ /* 0x000fea0003c00000 */
[----:B------:R0:W1:Y:S02]  /*12b10*/  SHFL.IDX P6, R14, R13, R12, R11 ;  /* 0x0000000c0d0e7389 */ /* 0x00006400000c000b */
[----:B01----:R-:W-:Y:S01]  /*12b20*/  ENDCOLLECTIVE ;  /* 0x000000000000791b */ /* 0x003fe20003800000 */
.L_x_3351:
[----:B------:R-:W-:Y:S01]  /*12b30*/  ULDC.64 UR4, c[0x0][0x208] ;  /* 0x0000820000047ab9 */ /* 0x000fe20000000a00 */
[----:B------:R-:W-:Y:S02]  /*12b40*/  IMAD.MOV.U32 R5, RZ, RZ, R4 ;  /* 0x000000ffff057224 */ /* 0x000fe400078e0004 */
[----:B------:R-:W-:Y:S01]  /*12b50*/  IMAD.MOV.U32 R13, RZ, RZ, R7 ;  /* 0x000000ffff0d7224 */ /* 0x000fe200078e0007 */
[----:B------:R-:W-:Y:S02]  /*12b60*/  MOV R12, 0x4 ;  /* 0x00000004000c7802 */ /* 0x000fe40000000f00 */
        /* <DEDUP_REMOVED lines=12> */
.L_x_3352:
[----:B------:R-:W-:Y:S01]  /*12c30*/  VIADD R5, R8, 0x50 ;  /* 0x0000005008057836 */ /* 0x000fe20000000000 */
[----:B------:R-:W-:Y:S01]  /*12c40*/  @!P3 LEA R21, R9, UR38, 0x1 ;  /* 0x000000260915bc11 */ /* 0x000fe2000f8e08ff */
[----:B------:R-:W-:Y:S02]  /*12c50*/  IMAD.MOV.U32 R13, RZ, RZ, R0 ;  /* 0x000000ffff0d7224 */ /* 0x000fe400078e0000 */
[----:B------:R-:W-:-:S07]  /*12c60*/  IMAD.MOV.U32 R2, RZ, RZ, R14 ;  /* 0x000000ffff027224 */ /* 0x000fce00078e000e */
[----:B------:R-:W-:Y:S05]  /*12c70*/  WARPSYNC.COLLECTIVE R15, `(.L_x_3353) ;  /* 0x000000000f087348 */ /* 0x000fea0003c00000 */
[----:B------:R0:W1:Y:S02]  /*12c80*/  SHFL.IDX P6, R14, R13, R12, R11 ;  /* 0x0000000c0d0e7389 */ /* 0x00006400000c000b */
[----:B01----:R-:W-:Y:S01]  /*12c90*/  ENDCOLLECTIVE ;  /* 0x000000000000791b */ /* 0x003fe20003800000 */
.L_x_3353:
        /* <DEDUP_REMOVED lines=16> */
.L_x_3354:
[----:B------:R-:W-:Y:S02]  /*12da0*/  IADD3 R3, R8, 0x60, RZ ;  /* 0x0000006008037810 */ /* 0x000fe40007ffe0ff */
[----:B------:R-:W-:Y:S02]  /*12db0*/  @!P3 LEA R20, R9, UR38, 0x1 ;  /* 0x000000260914bc11 */ /* 0x000fe4000f8e08ff */
[----:B------:R-:W-:Y:S01]  /*12dc0*/  MOV R13, R0 ;  /* 0x00000000000d7202 */ /* 0x000fe20000000f00 */
[----:B------:R-:W-:-:S07]  /*12dd0*/  IMAD.MOV.U32 R4, RZ, RZ, R14 ;  /* 0x000000ffff047224 */ /* 0x000fce00078e000e */
[----:B------:R-:W-:Y:S05]  /*12de0*/  WARPSYNC.COLLECTIVE R15, `(.L_x_3355) ;  /* 0x000000000f087348 */ /* 0x000fea0003c00000 */
[----:B------:R0:W1:Y:S02]  /*12df0*/  SHFL.IDX P6, R14, R13, R12, R11 ;  /* 0x0000000c0d0e7389 */ /* 0x00006400000c000b */
[----:B01----:R-:W-:Y:S01]  /*12e00*/  ENDCOLLECTIVE ;  /* 0x000000000000791b */ /* 0x003fe20003800000 */
.L_x_3355:
        /* <DEDUP_REMOVED lines=16> */
.L_x_3356:
[----:B------:R-:W-:Y:S01]  /*12f10*/  @!P3 LEA R21, R9, UR38, 0x1 ;  /* 0x000000260915bc11 */ /* 0x000fe2000f8e08ff */
[----:B------:R-:W-:Y:S01]  /*12f20*/  IMAD.MOV.U32 R13, RZ, RZ, R0 ;  /* 0x000000ffff0d7224 */ /* 0x000fe200078e0000 */
[----:B------:R-:W-:-:S07]  /*12f30*/  MOV R2, R14 ;  /* 0x0000000e00027202 */ /* 0x000fce0000000f00 */
[----:B------:R-:W-:Y:S05]  /*12f40*/  WARPSYNC.COLLECTIVE R15, `(.L_x_3357) ;  /* 0x000000000f087348 */ /* 0x000fea0003c00000 */
[----:B------:R0:W1:Y:S02]  /*12f50*/  SHFL.IDX P6, R14, R13, R12, R11 ;  /* 0x0000000c0d0e7389 */ /* 0x00006400000c000b */
[----:B01----:R-:W-:Y:S01]  /*12f60*/  ENDCOLLECTIVE ;  /* 0x000000000000791b */ /* 0x003fe20003800000 */
.L_x_3357:
[----:B------:R-:W-:Y:S01]  /*12f70*/  ULDC.64 UR4, c[0x0][0x208] ;  /* 0x0000820000047ab9 */ /* 0x000fe20000000a00 */
[----:B------:R-:W-:Y:S02]  /*12f80*/  IMAD.MOV.U32 R3, RZ, RZ, R2 ;  /* 0x000000ffff037224 */ /* 0x000fe400078e0002 */
        /* <DEDUP_REMOVED lines=9> */
[----:B------:R0:W-:Y:S02]  /*13020*/  @!P3 LDGSTS.E.BYPASS.LTC128B.128 [R21+0x20400], desc[UR4][R2.64+0x100], !P1 ;  /* 0x204001000215bfae */ /* 0x0001e4000c901d44 */
[----:B0-----:R-:W-:Y:S05]  /*13030*/  WARPSYNC.COLLECTIVE R15, `(.L_x_3358) ;  /* 0x000000000f087348 */ /* 0x001fea0003c00000 */
[----:B------:R1:W2:Y:S02]  /*13040*/  SHFL.IDX P6, R14, R13, R12, R11 ;  /* 0x0000000c0d0e7389 */ /* 0x0002a400000c000b */
[----:B012---:R-:W-:Y:S01]  /*13050*/  ENDCOLLECTIVE ;  /* 0x000000000000791b */ /* 0x007fe20003800000 */
.L_x_3358:
[----:B------:R-:W-:Y:S01]  /*13060*/  IMAD.MOV.U32 R13, RZ, RZ, R0 ;  /* 0x000000ffff0d7224 */ /* 0x000fe200078e0000 */
[----:B------:R-:W-:-:S07]  /*13070*/  MOV R4, R14 ;  /* 0x0000000e00047202 */ /* 0x000fce0000000f00 */
[----:B------:R-:W-:Y:S05]  /*13080*/  WARPSYNC.COLLECTIVE R15, `(.L_x_3359) ;  /* 0x000000000f087348 */ /* 0x000fea0003c00000 */
[----:B------:R0:W1:Y:S02]  /*13090*/  SHFL.IDX P6, R14, R13, R12, R11 ;  /* 0x0000000c0d0e7389 */ /* 0x00006400000c000b */
[----:B01----:R-:W-:Y:S01]  /*130a0*/  ENDCOLLECTIVE ;  /* 0x000000000000791b */ /* 0x003fe20003800000 */
.L_x_3359:
[----:B------:R-:W-:Y:S05]  /*130b0*/  BRA `(.L_x_3360) ;  /* 0xffffffc800447947 */ /* 0x000fea000383ffff */
.L_x_3265:
[----:B-1----:R-:W-:-:S04]  /*130c0*/  IMAD.U32 R3, RZ, RZ, UR38 ;  /* 0x00000026ff037e24 */ /* 0x002fc8000f8e00ff */
[----:B------:R1:W2:Y:S03]  /*130d0*/  SYNCS.PHASECHK.TRANS64.TRYWAIT P0, [R3+URZ+0x36820], R2 ;  /* 0x03682002030075a7 */ /* 0x0002a6000800017f */
[----:B--2---:R-:W-:Y:S05]  /*130e0*/  @!P0 NANOSLEEP.SYNCS 0x989680 ;  /* 0x009896800000895d */ /* 0x004fea0003900000 */
[----:B------:R-:W2:Y:S02]  /*130f0*/  @!P0 SYNCS.PHASECHK.TRANS64 P0, [R3+URZ+0x36820], R2 ;  /* 0x03682002030085a7 */ /* 0x000ea4000800007f */
[----:B--2---:R-:W-:Y:S05]  /*13100*/  @!P0 BRA `(.L_x_3265) ;  /* 0xfffffffc00ec8947 */ /* 0x004fea000383ffff */
[----:B------:R-:W-:Y:S05]  /*13110*/  BRA `(.L_x_3361) ;  /* 0xffffffc8009c7947 */ /* 0x000fea000383ffff */
.L_x_3272:
[----:B-1----:R-:W-:-:S04]  /*13120*/  MOV R3, UR38 ;  /* 0x0000002600037c02 */ /* 0x002fc80008000f00 */
[----:B------:R1:W2:Y:S03]  /*13130*/  SYNCS.PHASECHK.TRANS64.TRYWAIT P0, [R3+URZ+0x36848], R2 ;  /* 0x03684802030075a7 */ /* 0x0002a6000800017f */
[----:B--2---:R-:W-:Y:S05]  /*13140*/  @!P0 NANOSLEEP.SYNCS 0x989680 ;  /* 0x009896800000895d */ /* 0x004fea0003900000 */
[----:B------:R-:W2:Y:S02]  /*13150*/  @!P0 SYNCS.PHASECHK.TRANS64 P0, [R3+URZ+0x36848], R2 ;  /* 0x03684802030085a7 */ /* 0x000ea4000800007f */
[----:B--2---:R-:W-:Y:S05]  /*13160*/  @!P0 BRA `(.L_x_3272) ;  /* 0xfffffffc00ec8947 */ /* 0x004fea000383ffff */
[----:B------:R-:W-:Y:S05]  /*13170*/  BRA `(.L_x_3362) ;  /* 0xffffffcc00847947 */ /* 0x000fea000383ffff */
.L_x_3279:
[----:B0-----:R-:W-:-:S04]  /*13180*/  IMAD.U32 R3, RZ, RZ, UR38 ;  /* 0x00000026ff037e24 */ /* 0x001fc8000f8e00ff */
[----:B------:R0:W1:Y:S03]  /*13190*/  SYNCS.PHASECHK.TRANS64.TRYWAIT P0, [R3+URZ+0x36860], R2 ;  /* 0x03686002030075a7 */ /* 0x000066000800017f */
[----:B-1----:R-:W-:Y:S05]  /*131a0*/  @!P0 NANOSLEEP.SYNCS 0x989680 ;  /* 0x009896800000895d */ /* 0x002fea0003900000 */
[----:B------:R-:W1:Y:S02]  /*131b0*/  @!P0 SYNCS.PHASECHK.TRANS64 P0, [R3+URZ+0x36860], R2 ;  /* 0x03686002030085a7 */ /* 0x000e64000800007f */
[----:B-1----:R-:W-:Y:S05]  /*131c0*/  @!P0 BRA `(.L_x_3279) ;  /* 0xfffffffc00ec8947 */ /* 0x002fea000383ffff */
[----:B------:R-:W-:Y:S05]  /*131d0*/  BRA `(.L_x_3363) ;  /* 0xffffffd0005c7947 */ /* 0x000fea000383ffff */
.L_x_3289:
[----:B-1----:R-:W-:-:S04]  /*131e0*/  IMAD.U32 R3, RZ, RZ, UR38 ;  /* 0x00000026ff037e24 */ /* 0x002fc8000f8e00ff */
[----:B------:R1:W2:Y:S03]  /*131f0*/  SYNCS.PHASECHK.TRANS64.TRYWAIT P0, [R3+URZ+0x36840], R2 ;  /* 0x03684002030075a7 */ /* 0x0002a6000800017f */
[----:B--2---:R-:W-:Y:S05]  /*13200*/  @!P0 NANOSLEEP.SYNCS 0x989680 ;  /* 0x009896800000895d */ /* 0x004fea0003900000 */
[----:B------:R-:W2:Y:S02]  /*13210*/  @!P0 SYNCS.PHASECHK.TRANS64 P0, [R3+URZ+0x36840], R2 ;  /* 0x03684002030085a7 */ /* 0x000ea4000800007f */
[----:B--2---:R-:W-:Y:S05]  /*13220*/  @!P0 BRA `(.L_x_3289) ;  /* 0xfffffffc00ec8947 */ /* 0x004fea000383ffff */
[----:B------:R-:W-:Y:S05]  /*13230*/  BRA `(.L_x_3364) ;  /* 0xffffffd400b87947 */ /* 0x000fea000383ffff */
.L_x_3296:
[----:B0-----:R-:W-:-:S04]  /*13240*/  MOV R3, UR38 ;  /* 0x0000002600037c02 */ /* 0x001fc80008000f00 */
[----:B------:R0:W1:Y:S03]  /*13250*/  SYNCS.PHASECHK.TRANS64.TRYWAIT P0, [R3+URZ+0x36868], R2 ;  /* 0x03686802030075a7 */ /* 0x000066000800017f */
[----:B-1----:R-:W-:Y:S05]  /*13260*/  @!P0 NANOSLEEP.SYNCS 0x989680 ;  /* 0x009896800000895d */ /* 0x002fea0003900000 */
[----:B------:R-:W1:Y:S02]  /*13270*/  @!P0 SYNCS.PHASECHK.TRANS64 P0, [R3+URZ+0x36868], R2 ;  /* 0x03686802030085a7 */ /* 0x000e64000800007f */
[----:B-1----:R-:W-:Y:S05]  /*13280*/  @!P0 BRA `(.L_x_3296) ;  /* 0xfffffffc00ec8947 */ /* 0x002fea000383ffff */
[----:B------:R-:W-:Y:S05]  /*13290*/  BRA `(.L_x_3365) ;  /* 0xffffffd800907947 */ /* 0x000fea000383ffff */
.L_x_3306:
[----:B-1----:R-:W-:-:S04]  /*132a0*/  IMAD.U32 R3, RZ, RZ, UR38 ;  /* 0x00000026ff037e24 */ /* 0x002fc8000f8e00ff */
[----:B------:R1:W2:Y:S03]  /*132b0*/  SYNCS.PHASECHK.TRANS64.TRYWAIT P0, [R3+URZ+0x36848], R2 ;  /* 0x03684802030075a7 */ /* 0x0002a6000800017f */
[----:B--2---:R-:W-:Y:S05]  /*132c0*/  @!P0 NANOSLEEP.SYNCS 0x989680 ;  /* 0x009896800000895d */ /* 0x004fea0003900000 */
[----:B------:R-:W2:Y:S02]  /*132d0*/  @!P0 SYNCS.PHASECHK.TRANS64 P0, [R3+URZ+0x36848], R2 ;  /* 0x03684802030085a7 */ /* 0x000ea4000800007f */
[----:B--2---:R-:W-:Y:S05]  /*132e0*/  @!P0 BRA `(.L_x_3306) ;  /* 0xfffffffc00ec8947 */ /* 0x004fea000383ffff */
[----:B------:R-:W-:Y:S05]  /*132f0*/  BRA `(.L_x_3366) ;  /* 0xffffffe000047947 */ /* 0x000fea000383ffff */
.L_x_3313:
[----:B0-----:R-:W-:-:S04]  /*13300*/  IMAD.U32 R3, RZ, RZ, UR38 ;  /* 0x00000026ff037e24 */ /* 0x001fc8000f8e00ff */
[----:B------:R0:W1:Y:S03]  /*13310*/  SYNCS.PHASECHK.TRANS64.TRYWAIT P0, [R3+URZ+0x36860], R2 ;  /* 0x03686002030075a7 */ /* 0x000066000800017f */
[----:B-1----:R-:W-:Y:S05]  /*13320*/  @!P0 NANOSLEEP.SYNCS 0x989680 ;  /* 0x009896800000895d */ /* 0x002fea0003900000 */
[----:B------:R-:W1:Y:S02]  /*13330*/  @!P0 SYNCS.PHASECHK.TRANS64 P0, [R3+URZ+0x36860], R2 ;  /* 0x03686002030085a7 */ /* 0x000e64000800007f */
[----:B-1----:R-:W-:Y:S05]  /*13340*/  @!P0 BRA `(.L_x_3313) ;  /* 0xfffffffc00ec8947 */ /* 0x002fea000383ffff */
[----:B------:R-:W-:Y:S05]  /*13350*/  BRA `(.L_x_3367) ;  /* 0xffffffe000d87947 */ /* 0x000fea000383ffff */
.L_x_3322:
[----:B-1----:R1:W2:Y:S02]  /*13360*/  SYNCS.PHASECHK.TRANS64.TRYWAIT P0, [R3+URZ+0x36860], R0 ;  /* 0x03686000030075a7 */ /* 0x0022a4000800017f */
[----:B--2---:R-:W-:Y:S05]  /*13370*/  @!P0 NANOSLEEP.SYNCS 0x989680 ;  /* 0x009896800000895d */ /* 0x004fea0003900000 */
[----:B------:R-:W2:Y:S02]  /*13380*/  @!P0 SYNCS.PHASECHK.TRANS64 P0, [R3+URZ+0x36860], R0 ;  /* 0x03686000030085a7 */ /* 0x000ea4000800007f */
[----:B--2---:R-:W-:Y:S05]  /*13390*/  @!P0 BRA `(.L_x_3322) ;  /* 0xfffffffc00f08947 */ /* 0x004fea000383ffff */
[----:B------:R-:W-:Y:S05]  /*133a0*/  BRA `(.L_x_3368) ;  /* 0xffffffe400dc7947 */ /* 0x000fea000383ffff */
.L_x_3328:
[----:B-1----:R1:W2:Y:S02]  /*133b0*/  SYNCS.PHASECHK.TRANS64.TRYWAIT P0, [R2+URZ+0x36820], R3 ;  /* 0x03682003020075a7 */ /* 0x0022a4000800017f */
[----:B--2---:R-:W-:Y:S05]  /*133c0*/  @!P0 NANOSLEEP.SYNCS 0x989680 ;  /* 0x009896800000895d */ /* 0x004fea0003900000 */
[----:B------:R-:W2:Y:S02]  /*133d0*/  @!P0 SYNCS.PHASECHK.TRANS64 P0, [R2+URZ+0x36820], R3 ;  /* 0x03682003020085a7 */ /* 0x000ea4000800007f */
[----:B--2---:R-:W-:Y:S05]  /*133e0*/  @!P0 BRA `(.L_x_3328) ;  /* 0xfffffffc00f08947 */ /* 0x004fea000383ffff */
[----:B------:R-:W-:Y:S05]  /*133f0*/  BRA `(.L_x_3369) ;  /* 0xffffffe800e07947 */ /* 0x000fea000383ffff */
.L_x_3329:
[----:B------:R-:W2:Y:S01]  /*13400*/  S2R R4, SR_TID.X ;  /* 0x0000000000047919 */ /* 0x000ea20000002100 */
[----:B------:R-:W-:Y:S01]  /*13410*/  BSSY B0, `(.L_x_3370) ;  /* 0x000000a000007945 */ /* 0x000fe20003800000 */
[----:B------:R-:W-:Y:S01]  /*13420*/  IMAD.MOV.U32 R12, RZ, RZ, RZ ;  /* 0x000000ffff0c7224 */ /* 0x000fe200078e00ff */
[----:B------:R-:W-:Y:S01]  /*13430*/  MOV R15, 0xffffffff ;  /* 0xffffffff000f7802 */ /* 0x000fe20000000f00 */
[----:B0-----:R-:W-:Y:S01]  /*13440*/  IMAD.MOV.U32 R11, RZ, RZ, 0x1f ;  /* 0x0000001fff0b7424 */ /* 0x001fe200078e00ff */
[----:B--2---:R-:W-:-:S04]  /*13450*/  SHF.R.U32.HI R4, RZ, 0x5, R4 ;  /* 0x00000005ff047819 */ /* 0x004fc80000011604 */
[----:B------:R-:W-:-:S04]  /*13460*/  LOP3.LUT R4, R4, 0x3, RZ, 0xc0, !PT ;  /* 0x0000000304047812 */ /* 0x000fc800078ec0ff */
[----:B------:R-:W-:-:S07]  /*13470*/  MOV R13, R4 ;  /* 0x00000004000d7202 */ /* 0x000fce0000000f00 */
[----:B-1----:R-:W-:Y:S05]  /*13480*/  WARPSYNC.COLLECTIVE R15, `(.L_x_3371) ;  /* 0x000000000f087348 */ /* 0x002fea0003c00000 */
[----:B------:R0:W2:Y:S02]  /*13490*/  SHFL.IDX P6, R14, R13, R12, R11 ;  /* 0x0000000c0d0e7389 */ /* 0x0000a400000c000b */
[----:B012---:R-:W-:Y:S01]  /*134a0*/  ENDCOLLECTIVE ;  /* 0x000000000000791b */ /* 0x007fe20003800000 */
.L_x_3371:
[----:B------:R-:W-:Y:S05]  /*134b0*/  BSYNC B0 ;  /* 0x0000000000007941 */ /* 0x000fea0003800000 */
.L_x_3370:
[----:B------:R-:W-:Y:S05]  /*134c0*/  BRA `(.L_x_3372) ;  /* 0xffffffe800c47947 */ /* 0x000fea000383ffff */
.L_x_3330:
[----:B------:R-:W-:Y:S01]  /*134d0*/  BSSY B0, `(.L_x_3373) ;  /* 0x0000006000007945 */ /* 0x000fe20003800000 */
[----:B------:R-:W-:-:S07]  /*134e0*/  IMAD.MOV.U32 R15, RZ, RZ, -0x1 ;  /* 0xffffffffff0f7424 */ /* 0x000fce00078e00ff */
[----:B01----:R-:W-:Y:S05]  /*134f0*/  WARPSYNC.COLLECTIVE R15, `(.L_x_3374) ;  /* 0x000000000f0c7348 */ /* 0x003fea0003c00000 */
[----:B------:R-:W-:Y:S02]  /*13500*/  ELECT P6, UR62, PT ;  /* 0x00000000003e782f */ /* 0x000fe400038c0000 */
[----:B------:R-:W-:Y:S01]  /*13510*/  MOV R14, UR62 ;  /* 0x0000003e000e7c02 */ /* 0x000fe20008000f00 */
[----:B01----:R-:W-:Y:S10]  /*13520*/  ENDCOLLECTIVE ;  /* 0x000000000000791b */ /* 0x003ff40003800000 */
.L_x_3374:
[----:B------:R-:W-:Y:S05]  /*13530*/  BSYNC B0 ;  /* 0x0000000000007941 */ /* 0x000fea0003800000 */
.L_x_3373:
[----:B------:R-:W-:Y:S05]  /*13540*/  BRA `(.L_x_3375) ;  /* 0xffffffe800b87947 */ /* 0x000fea000383ffff */
.L_x_3332:
[----:B-1----:R1:W2:Y:S02]  /*13550*/  SYNCS.PHASECHK.TRANS64.TRYWAIT P0, [R6+URZ], R5 ;  /* 0x00000005060075a7 */ /* 0x0022a4000800017f */
[----:B--2---:R-:W-:Y:S05]  /*13560*/  @!P0 NANOSLEEP.SYNCS 0x989680 ;  /* 0x009896800000895d */ /* 0x004fea0003900000 */
[----:B------:R-:W2:Y:S02]  /*13570*/  @!P0 SYNCS.PHASECHK.TRANS64 P0, [R6+URZ], R5 ;  /* 0x00000005060085a7 */ /* 0x000ea4000800007f */
[----:B--2---:R-:W-:Y:S05]  /*13580*/  @!P0 BRA `(.L_x_3332) ;  /* 0xfffffffc00f08947 */ /* 0x004fea000383ffff */
[----:B------:R-:W-:Y:S05]  /*13590*/  BRA `(.L_x_3376) ;  /* 0xffffffe800f47947 */ /* 0x000fea000383ffff */
.L_x_3333:
[----:B--2---:R2:W3:Y:S02]  /*135a0*/  SYNCS.PHASECHK.TRANS64.TRYWAIT P0, [R3+URZ], R4 ;  /* 0x00000004030075a7 */ /* 0x0044e4000800017f */
[----:B---3--:R-:W-:Y:S05]  /*135b0*/  @!P0 NANOSLEEP.SYNCS 0x989680 ;  /* 0x009896800000895d */ /* 0x008fea0003900000 */
[----:B------:R-:W3:Y:S02]  /*135c0*/  @!P0 SYNCS.PHASECHK.TRANS64 P0, [R3+URZ], R4 ;  /* 0x00000004030085a7 */ /* 0x000ee4000800007f */
[----:B---3--:R-:W-:Y:S05]  /*135d0*/  @!P0 BRA `(.L_x_3333) ;  /* 0xfffffffc00f08947 */ /* 0x008fea000383ffff */
[----:B------:R-:W-:Y:S05]  /*135e0*/  BRA `(.L_x_3377) ;  /* 0xffffffe800e87947 */ /* 0x000fea000383ffff */
.L_x_3335:
[----:B--2---:R2:W3:Y:S02]  /*135f0*/  SYNCS.PHASECHK.TRANS64.TRYWAIT P0, [R0+URZ], R5 ;  /* 0x00000005000075a7 */ /* 0x0044e4000800017f */
[----:B---3--:R-:W-:Y:S05]  /*13600*/  @!P0 NANOSLEEP.SYNCS 0x989680 ;  /* 0x009896800000895d */ /* 0x008fea0003900000 */
[----:B------:R-:W3:Y:S02]  /*13610*/  @!P0 SYNCS.PHASECHK.TRANS64 P0, [R0+URZ], R5 ;  /* 0x00000005000085a7 */ /* 0x000ee4000800007f */
[----:B---3--:R-:W-:Y:S05]  /*13620*/  @!P0 BRA `(.L_x_3335) ;  /* 0xfffffffc00f08947 */ /* 0x008fea000383ffff */
[----:B------:R-:W-:Y:S05]  /*13630*/  BRA `(.L_x_3378) ;  /* 0xffffffe800ec7947 */ /* 0x000fea000383ffff */
.L_x_3379:
        /* <DEDUP_REMOVED lines=12> */
.L_x_14841:


//--------------------- .text._ZN7cutlass13device_kernelIN5flash11enable_sm90INS1_16FlashAttnFwdSm90INS1_25CollectiveMainloopFwdSm90ILi2EN4cute5tupleIJNS5_1CILi1EEES8_S8_EEENS6_IJNS7_ILi128EEENS7_ILi112EEENS7_ILi192EEEEEELi192ENS_10bfloat16_tEfNS_4arch4Sm90ELb0ELb0ELb1ELb1ELb0ELb0ELb0ELb1ELb1ELb1ELb1ELb0EEENS1_21CollectiveEpilogueFwdINS6_IJSA_SC_SB_EEES9_SE_SG_Li256ELb1ELb1ELb1ELb0EEENS1_36VarlenDynamicPersistentTileSchedulerILi128ELi112ELi256ELi128ELb1ELb1ELb1ELb0ELb1ELb1EEEEEEEEEvNT_6ParamsE --------------------------
	.section	.text._ZN7cutlass13device_kernelIN5flash11enable_sm90INS1_16FlashAttnFwdSm90INS1_25CollectiveMainloopFwdSm90ILi2EN4cute5tupleIJNS5_1CILi1EEES8_S8_EEENS6_IJNS7_ILi128EEENS7_ILi112EEENS7_ILi192EEEEEELi192ENS_10bfloat16_tEfNS_4arch4Sm90ELb0ELb0ELb1ELb1ELb0ELb0ELb0ELb1ELb1ELb1ELb1ELb0EEENS1_21CollectiveEpilogueFwdINS6_IJSA_SC_SB_EEES9_SE_SG_Li256ELb1ELb1ELb1ELb0EEENS1_36VarlenDynamicPersistentTileSchedulerILi128ELi112ELi256ELi128ELb1ELb1ELb1ELb0ELb1ELb1EEEEEEEEEvNT_6ParamsE,"ax",@progbits
	.align	128
.text._ZN7cutlass13device_kernelIN5flash11enable_sm90INS1_16FlashAttnFwdSm90INS1_25CollectiveMainloopFwdSm90ILi2EN4cute5tupleIJNS5_1CILi1EEES8_S8_EEENS6_IJNS7_ILi128EEENS7_ILi112EEENS7_ILi192EEEEEELi192ENS_10bfloat16_tEfNS_4arch4Sm90ELb0ELb0ELb1ELb1ELb0ELb0ELb0ELb1ELb1ELb1ELb1ELb0EEENS1_21CollectiveEpilogueFwdINS6_IJSA_SC_SB_EEES9_SE_SG_Li256ELb1ELb1ELb1ELb0EEENS1_36VarlenDynamicPersistentTileSchedulerILi128ELi112ELi256ELi128ELb1ELb1ELb1ELb0ELb1ELb1EEEEEEEEEvNT_6ParamsE:
        .type           _ZN7cutlass13device_kernelIN5flash11enable_sm90INS1_16FlashAttnFwdSm90INS1_25CollectiveMainloopFwdSm90ILi2EN4cute5tupleIJNS5_1CILi1EEES8_S8_EEENS6_IJNS7_ILi128EEENS7_ILi112EEENS7_ILi192EEEEEELi192ENS_10bfloat16_tEfNS_4arch4Sm90ELb0ELb0ELb1ELb1ELb0ELb0ELb0ELb1ELb1ELb1ELb1ELb0EEENS1_21CollectiveEpilogueFwdINS6_IJSA_SC_SB_EEES9_SE_SG_Li256ELb1ELb1ELb1ELb0EEENS1_36VarlenDynamicPersistentTileSchedulerILi128ELi112ELi256ELi128ELb1ELb1ELb1ELb0ELb1ELb1EEEEEEEEEvNT_6ParamsE,@function
        .size           _ZN7cutlass13device_kernelIN5flash11enable_sm90INS1_16FlashAttnFwdSm90INS1_25CollectiveMainloopFwdSm90ILi2EN4cute5tupleIJNS5_1CILi1EEES8_S8_EEENS6_IJNS7_ILi128EEENS7_ILi112EEENS7_ILi192EEEEEELi192ENS_10bfloat16_tEfNS_4arch4Sm90ELb0ELb0ELb1ELb1ELb0ELb0ELb0ELb1ELb1ELb1ELb1ELb0EEENS1_21CollectiveEpilogueFwdINS6_IJSA_SC_SB_EEES9_SE_SG_Li256ELb1ELb1ELb1ELb0EEENS1_36VarlenDynamicPersistentTileSchedulerILi128ELi112ELi256ELi128ELb1ELb1ELb1ELb0ELb1ELb1EEEEEEEEEvNT_6ParamsE,(.L_x_14842 - _ZN7cutlass13device_kernelIN5flash11enable_sm90INS1_16FlashAttnFwdSm90INS1_25CollectiveMainloopFwdSm90ILi2EN4cute5tupleIJNS5_1CILi1EEES8_S8_EEENS6_IJNS7_ILi128EEENS7_ILi112EEENS7_ILi192EEEEEELi192ENS_10bfloat16_tEfNS_4arch4Sm90ELb0ELb0ELb1ELb1ELb0ELb0ELb0ELb1ELb1ELb1ELb1ELb0EEENS1_21CollectiveEpilogueFwdINS6_IJSA_SC_SB_EEES9_SE_SG_Li256ELb1ELb1ELb1ELb0EEENS1_36VarlenDynamicPersistentTileSchedulerILi128ELi112ELi256ELi128ELb1ELb1ELb1ELb0ELb1ELb1EEEEEEEEEvNT_6ParamsE)
        .other          _ZN7cutlass13device_kernelIN5flash11enable_sm90INS1_16FlashAttnFwdSm90INS1_25CollectiveMainloopFwdSm90ILi2EN4cute5tupleIJNS5_1CILi1EEES8_S8_EEENS6_IJNS7_ILi128EEENS7_ILi112EEENS7_ILi192EEEEEELi192ENS_10bfloat16_tEfNS_4arch4Sm90ELb0ELb0ELb1ELb1ELb0ELb0ELb0ELb1ELb1ELb1ELb1ELb0EEENS1_21CollectiveEpilogueFwdINS6_IJSA_SC_SB_EEES9_SE_SG_Li256ELb1ELb1ELb1ELb0EEENS1_36VarlenDynamicPersistentTileSchedulerILi128ELi112ELi256ELi128ELb1ELb1ELb1ELb0ELb1ELb1EEEEEEEEEvNT_6ParamsE,@"STO_CUDA_ENTRY STV_DEFAULT"
_ZN7cutlass13device_kernelIN5flash11enable_sm90INS1_16FlashAttnFwdSm90INS1_25CollectiveMainloopFwdSm90ILi2EN4cute5tupleIJNS5_1CILi1EEES8_S8_EEENS6_IJNS7_ILi128EEENS7_ILi112EEENS7_ILi192EEEEEELi192ENS_10bfloat16_tEfNS_4arch4Sm90ELb0ELb0ELb1ELb1ELb0ELb0ELb0ELb1ELb1ELb1ELb1ELb0EEENS1_21CollectiveEpilogueFwdINS6_IJSA_SC_SB_EEES9_SE_SG_Li256ELb1ELb1ELb1ELb0EEENS1_36VarlenDynamicPersistentTileSchedulerILi128ELi112ELi256ELi128ELb1ELb1ELb1ELb0ELb1ELb1EEEEEEEEEvNT_6ParamsE:
        /* <DEDUP_REMOVED lines=18> */
.L_x_3381:
[----:B------:R-:W-:Y:S05]  /*0120*/  BSYNC B0 ;  /* 0x0000000000007941 */ /* 0x000fea0003800000 */
.L_x_3380:
        /* <DEDUP_REMOVED lines=41> */
.L_x_3382:
        /* <DEDUP_REMOVED lines=22> */
.L_x_3383:
        /* <DEDUP_REMOVED lines=18> */
.L_x_3384:
        /* <DEDUP_REMOVED lines=22> */
.L_x_3385:
        /* <DEDUP_REMOVED lines=22> */
.L_x_3386:
        /* <DEDUP_REMOVED lines=8> */
.L_x_3388:
        /* <DEDUP_REMOVED lines=14> */
[----:B0-----:R-:W2:Y:S01]  /*0a60*/  LDL R2, [R1+0x68] ;  /* 0x0000680001027983 */ /* 0x001ea20000100800 */
[----:B------:R-:W-:Y:S01]  /*0a70*/  R2UR UR5, R9 ;  /* 0x00000000090572ca */ /* 0x000fe200000e0000 */
[----:B------:R-:W-:Y:S01]  /*0a80*/  IMAD.MOV.U32 R232, RZ, RZ, RZ ;  /* 0x000000ffffe87224 */ /* 0x000fe200078e00ff */
[----:B------:R-:W-:Y:S01]  /*0a90*/  R2UR UR6, R10 ;  /* 0x000000000a0672ca */ /* 0x000fe200000e0000 */
[----:B------:R-:W0:Y:S01]  /*0aa0*/  S2R R0, SR_TID.X ;  /* 0x0000000000007919 */ /* 0x000e220000002100 */
[----:B------:R-:W-:Y:S02]  /*0ab0*/  R2UR UR7, R11 ;  /* 0x000000000b0772ca */ /* 0x000fe400000e0000 */
[----:B------:R-:W-:Y:S01]  /*0ac0*/  CS2R R16, SRZ ;  /* 0x0000000000107805 */ /* 0x000fe2000001ff00 */
[----:B0-----:R-:W-:-:S05]  /*0ad0*/  VIADD R12, R0, 0xffffff80 ;  /* 0xffffff80000c7836 */ /* 0x001fca0000000000 */
[----:B------:R-:W-:-:S04]  /*0ae0*/  SHF.R.S32.HI R0, RZ, 0x1f, R12 ;  /* 0x0000001fff007819 */ /* 0x000fc8000001140c */
[CC--:B------:R-:W-:Y:S02]  /*0af0*/  LEA.HI R4, R0.reuse, R12.reuse, RZ, 0x5 ;  /* 0x0000000c00047211 */ /* 0x0c0fe400078f28ff */
[CC--:B------:R-:W-:Y:S02]  /*0b00*/  LEA.HI R3, R0.reuse, R12.reuse, RZ, 0x4 ;  /* 0x0000000c00037211 */ /* 0x0c0fe400078f20ff */
[----:B------:R-:W-:Y:S01]  /*0b10*/  LEA.HI R11, R0, R12, RZ, 0x2 ;  /* 0x0000000c000b7211 */ /* 0x000fe200078f10ff */
[----:B------:R-:W-:Y:S01]  /*0b20*/  IMAD.SHL.U32 R5, R4, 0x20, RZ ;  /* 0x0000002004057824 */ /* 0x000fe200078e00ff */
[----:B------:R-:W-:Y:S02]  /*0b30*/  LOP3.LUT R4, R3, 0x3fffff0, RZ, 0xc0, !PT ;  /* 0x03fffff003047812 */ /* 0x000fe400078ec0ff */
[----:B------:R-:W-:Y:S02]  /*0b40*/  LOP3.LUT R11, R11, 0xfffffffc, RZ, 0xc0, !PT ;  /* 0xfffffffc0b0b7812 */ /* 0x000fe400078ec0ff */
[----:B------:R-:W-:Y:S01]  /*0b50*/  LOP3.LUT R5, R5, 0xfffffc00, RZ, 0xc0, !PT ;  /* 0xfffffc0005057812 */ /* 0x000fe200078ec0ff */
[----:B------:R-:W-:-:S02]  /*0b60*/  IMAD.IADD R4, R12, 0x1, -R4 ;  /* 0x000000010c047824 */ /* 0x000fc400078e0a04 */
[----:B------:R-:W-:Y:S01]  /*0b70*/  IMAD.IADD R11, R12, 0x1, -R11 ;  /* 0x000000010c0b7824 */ /* 0x000fe200078e0a0b */
[----:B--2---:R-:W-:Y:S02]  /*0b80*/  R2UR UR4, R2 ;  /* 0x00000000020472ca */ /* 0x004fe400000e0000 */
[CC--:B------:R-:W-:Y:S02]  /*0b90*/  LEA.HI R2, R0.reuse, R12.reuse, RZ, 0x7 ;  /* 0x0000000c00027211 */ /* 0x0c0fe400078f38ff */
[----:B------:R-:W-:Y:S02]  /*0ba0*/  LEA.HI R0, R0, R12, RZ, 0x3 ;  /* 0x0000000c00007211 */ /* 0x000fe400078f18ff */
[----:B------:R-:W-:Y:S02]  /*0bb0*/  LOP3.LUT R234, R2, 0xffffff80, RZ, 0xc0, !PT ;  /* 0xffffff8002ea7812 */ /* 0x000fe400078ec0ff */
[----:B------:R-:W-:Y:S02]  /*0bc0*/  SHF.R.S32.HI R13, RZ, 0x7, R2 ;  /* 0x00000007ff0d7819 */ /* 0x000fe40000011402 */
[----:B------:R-:W-:Y:S01]  /*0bd0*/  LOP3.LUT R19, R0, 0xfffffff8, RZ, 0xc0, !PT ;  /* 0xfffffff800137812 */ /* 0x000fe200078ec0ff */
[----:B------:R-:W-:Y:S01]  /*0be0*/  IMAD.IADD R234, R12, 0x1, -R234 ;  /* 0x000000010cea7824 */ /* 0x000fe200078e0aea */
[----:B------:R-:W-:Y:S01]  /*0bf0*/  LEA.HI R2, R2, R13, RZ, 0x1 ;  /* 0x0000000d02027211 */ /* 0x000fe200078f08ff */
[----:B------:R-:W-:Y:S01]  /*0c00*/  ULOP3.LUT UR4, UR4, 0x1, URZ, 0xfc, !UPT ;  /* 0x0000000104047892 */ /* 0x000fe2000f8efc3f */
[----:B------:R-:W-:Y:S01]  /*0c10*/  SHF.R.S32.HI R230, RZ, 0x3, R0 ;  /* 0x00000003ffe67819 */ /* 0x000fe20000011400 */
[----:B------:R-:W-:Y:S01]  /*0c20*/  IMAD.IADD R19, R12, 0x1, -R19 ;  /* 0x000000010c137824 */ /* 0x000fe200078e0a13 */
[----:B------:R-:W-:-:S02]  /*0c30*/  SHF.R.S32.HI R7, RZ, 0x1f, R234 ;  /* 0x0000001fff077819 */ /* 0x000fc400000114ea */
[----:B------:R-:W-:Y:S02]  /*0c40*/  LOP3.LUT R2, R2, 0x3fffffe, RZ, 0xc0, !PT ;  /* 0x03fffffe02027812 */ /* 0x000fe400078ec0ff */
[CC--:B------:R-:W-:Y:S02]  /*0c50*/  LEA.HI R8, R7.reuse, R234.reuse, RZ, 0x2 ;  /* 0x000000ea07087211 */ /* 0x0c0fe400078f10ff */
[----:B------:R-:W-:Y:S01]  /*0c60*/  LEA.HI R7, R7, R234, RZ, 0x5 ;  /* 0x000000ea07077211 */ /* 0x000fe200078f28ff */
[----:B------:R-:W-:Y:S01]  /*0c70*/  IMAD.IADD R2, R13, 0x1, -R2 ;  /* 0x000000010d027824 */ /* 0x000fe200078e0a02 */
[--C-:B------:R-:W-:Y:S02]  /*0c80*/  SHF.R.S32.HI R9, RZ, 0x2, R8.reuse ;  /* 0x00000002ff097819 */ /* 0x100fe40000011408 */
[----:B------:R-:W-:Y:S02]  /*0c90*/  SHF.R.S32.HI R6, RZ, 0x1f, R8 ;  /* 0x0000001fff067819 */ /* 0x000fe40000011408 */
[----:B------:R-:W-:-:S02]  /*0ca0*/  SHF.R.S32.HI R7, RZ, 0x5, R7 ;  /* 0x00000005ff077819 */ /* 0x000fc40000011407 */
[----:B------:R-:W-:-:S04]  /*0cb0*/  LEA.HI R6, R6, R9, RZ, 0x3 ;  /* 0x0000000906067211 */ /* 0x000fc800078f18ff */
[----:B------:R-:W-:Y:S01]  /*0cc0*/  LOP3.LUT R10, R6, 0xfffffff8, RZ, 0xc0, !PT ;  /* 0xfffffff8060a7812 */ /* 0x000fe200078ec0ff */
[----:B------:R-:W-:Y:S01]  /*0cd0*/  IMAD R6, R4, 0x40, R5 ;  /* 0x0000004004067824 */ /* 0x000fe200078e0205 */
[----:B------:R-:W-:Y:S02]  /*0ce0*/  SHF.R.S32.HI R4, RZ, 0x4, R3 ;  /* 0x00000004ff047819 */ /* 0x000fe40000011403 */
[----:B------:R-:W-:Y:S01]  /*0cf0*/  LEA.HI R5, R11, R11, RZ, 0x1 ;  /* 0x0000000b0b057211 */ /* 0x000fe200078f08ff */
[----:B------:R-:W-:Y:S01]  /*0d00*/  IMAD.IADD R10, R9, 0x1, -R10 ;  /* 0x00000001090a7824 */ /* 0x000fe200078e0a0a */
[----:B------:R-:W-:-:S03]  /*0d10*/  LEA.HI R3, R3, R4, RZ, 0x1 ;  /* 0x0000000403037211 */ /* 0x000fc600078f08ff */
[----:B------:R-:W-:Y:S01]  /*0d20*/  IMAD R7, R7, 0x10, R10 ;  /* 0x0000001007077824 */ /* 0x000fe200078e020a */
[----:B------:R-:W-:-:S03]  /*0d30*/  LOP3.LUT R3, R3, 0x1ffffffe, RZ, 0xc0, !PT ;  /* 0x1ffffffe03037812 */ /* 0x000fc600078ec0ff */
[----:B------:R-:W-:Y:S02]  /*0d40*/  IMAD R2, R2, 0x40, R7 ;  /* 0x0000004002027824 */ /* 0x000fe400078e0207 */
[----:B------:R-:W-:Y:S01]  /*0d50*/  IMAD.IADD R3, R4, 0x1, -R3 ;  /* 0x0000000104037824 */ /* 0x000fe200078e0a03 */
[----:B------:R-:W-:-:S03]  /*0d60*/  LOP3.LUT R4, R5, 0x1ffffffe, RZ, 0xc0, !PT ;  /* 0x1ffffffe05047812 */ /* 0x000fc600078ec0ff */
[----:B------:R-:W-:Y:S01]  /*0d70*/  IMAD R5, R3, 0x8, R6 ;  /* 0x0000000803057824 */ /* 0x000fe200078e0206 */
[----:B------:R-:W-:Y:S01]  /*0d80*/  LOP3.LUT R3, R8, 0x7ffffffc, RZ, 0xc0, !PT ;  /* 0x7ffffffc08037812 */ /* 0x000fe200078ec0ff */
[----:B------:R-:W-:-:S03]  /*0d90*/  IMAD.IADD R4, R11, 0x1, -R4 ;  /* 0x000000010b047824 */ /* 0x000fc600078e0a04 */
[----:B------:R0:W-:Y:S01]  /*0da0*/  STL [R1+0x5c], R5 ;  /* 0x00005c0501007387 */ /* 0x0001e20000100800 */
[----:B------:R-:W-:-:S03]  /*0db0*/  IMAD.IADD R3, R234, 0x1, -R3 ;  /* 0x00000001ea037824 */ /* 0x000fc600078e0a03 */
[----:B------:R-:W-:Y:S01]  /*0dc0*/  STL [R1+0x54], R2 ;  /* 0x0000540201007387 */ /* 0x000fe20000100800 */
[----:B------:R-:W-:-:S04]  /*0dd0*/  IMAD.SHL.U32 R204, R3, 0x2, RZ ;  /* 0x0000000203cc7824 */ /* 0x000fc800078e00ff */
[C---:B------:R-:W-:Y:S02]  /*0de0*/  VIADD R226, R204.reuse, 0x10 ;  /* 0x00000010cce27836 */ /* 0x040fe40000000000 */
[C---:B------:R-:W-:Y:S02]  /*0df0*/  VIADD R223, R204.reuse, 0x28 ;  /* 0x00000028ccdf7836 */ /* 0x040fe40000000000 */
        /* <DEDUP_REMOVED lines=12> */
[----:B------:R-:W-:Y:S01]  /*0ec0*/  VIADD R227, R204, 0x8 ;  /* 0x00000008cce37836 */ /* 0x000fe20000000000 */
[----:B------:R-:W-:Y:S01]  /*0ed0*/  SHF.R.S32.HI R0, RZ, 0x1f, R208 ;  /* 0x0000001fff007819 */ /* 0x000fe200000114d0 */
[----:B------:R-:W-:Y:S01]  /*0ee0*/  IMAD R0, R4, 0x8, R2 ;  /* 0x0000000804007824 */ /* 0x000fe200078e0202 */
[----:B------:R0:W-:Y:S01]  /*0ef0*/  STL [R1+0x60], R5 ;  /* 0x0000600501007387 */ /* 0x0001e20000100800 */
[C---:B------:R-:W-:Y:S01]  /*0f00*/  VIADD R225, R204.reuse, 0x18 ;  /* 0x00000018cce17836 */ /* 0x040fe20000000000 */
[----:B------:R-:W-:Y:S01]  /*0f10*/  SHF.R.S32.HI R3, RZ, 0x1f, R227 ;  /* 0x0000001fff037819 */ /* 0x000fe200000114e3 */
[C---:B------:R-:W-:Y:S01]  /*0f20*/  VIADD R224, R204.reuse, 0x20 ;  /* 0x00000020cce07836 */ /* 0x040fe20000000000 */
[----:B------:R1:W-:Y:S01]  /*0f30*/  STL [R1+0x58], R0 ;  /* 0x0000580001007387 */ /* 0x0003e20000100800 */
[----:B------:R-:W-:-:S02]  /*0f40*/  VIADD R222, R204, 0x30 ;  /* 0x00000030ccde7836 */ /* 0x000fc40000000000 */
        /* <DEDUP_REMOVED lines=27> */
.L_x_3435:
        /* <DEDUP_REMOVED lines=15> */
[----:B------:R-:W-:Y:S01]  /*11f0*/  USHF.R.S32.HI UR14, URZ, 0x1f, UR4 ;  /* 0x0000001f3f0e7899 */ /* 0x000fe20008011404 */
[----:B------:R-:W-:Y:S01]  /*1200*/  IMAD.U32 R229, RZ, RZ, UR5 ;  /* 0x00000005ffe57e24 */ /* 0x000fe2000f8e00ff */
[----:B------:R-:W-:Y:S02]  /*1210*/  @UP0 ULEA UR8, UP2, UR4, UR8, 0x2 ;  /* 0x0000000804080291 */ /* 0x000fe4000f84103f */
[----:B------:R-:W-:Y:S02]  /*1220*/  IMAD.U32 R231, RZ, RZ, UR4 ;  /* 0x00000004ffe77e24 */ /* 0x000fe4000f8e00ff */
        /* <DEDUP_REMOVED lines=8> */
[----:B------:R-:W-:Y:S02]  /*12b0*/  ULOP3.LUT UR5, UR6, 0xffff, URZ, 0xc0, !UPT ;  /* 0x0000ffff06057892 */ /* 0x000fe4000f8ec03f */
[----:B------:R-:W-:Y:S01]  /*12c0*/  IMAD.U32 R5, RZ, RZ, UR11 ;  /* 0x0000000bff057e24 */ /* 0x000fe2000f8e00ff */
[----:B------:R-:W2:Y:S01]  /*12d0*/  @P0 LDG.E R2, desc[UR12][R2.64] ;  /* 0x0000000c02020981 */ /* 0x000ea2000c1e1900 */
[----:B------:R-:W-:-:S03]  /*12e0*/  ULDC UR4, c[0x0][0x424] ;  /* 0x0001090000047ab9 */ /* 0x000fc60000000800 */
[----:B------:R-:W3:Y:S01]  /*12f0*/  @P1 LDG.E R4, desc[UR12][R4.64] ;  /* 0x0000000c04041981 */ /* 0x000ee2000c1e1900 */
[----:B------:R-:W-:Y:S01]  /*1300*/  UISETP.NE.U32.AND UP0, UPT, UR8, URZ, UPT ;  /* 0x0000003f0800728c */ /* 0x000fe2000bf05070 */
[----:B------:R-:W-:Y:S01]  /*1310*/  IMAD.U32 R228, RZ, RZ, UR5 ;  /* 0x00000005ffe47e24 */ /* 0x000fe2000f8e00ff */
[----:B------:R-:W-:Y:S01]  /*1320*/  ULDC UR5, c[0x0][0x2f0] ;  /* 0x0000bc0000057ab9 */ /* 0x000fe20000000800 */
[----:B------:R-:W-:Y:S01]  /*1330*/  UMOV UR51, URZ ;  /* 0x0000003f00337c82 */ /* 0x000fe20008000000 */
[----:B------:R-:W-:Y:S02]  /*1340*/  UISETP.NE.AND.EX UP0, UPT, UR9, URZ, UPT, UP0 ;  /* 0x0000003f0900728c */ /* 0x000fe4000bf05300 */
[----:B------:R-:W-:Y:S02]  /*1350*/  ULOP3.LUT UR7, UR6, 0xff0000, URZ, 0xc0, !UPT ;  /* 0x00ff000006077892 */ /* 0x000fe4000f8ec03f */
[----:B------:R-:W-:Y:S02]  /*1360*/  USEL UR4, UR4, 0x1, UP0 ;  /* 0x0000000104047887 */ /* 0x000fe40008000000 */
[----:B------:R-:W-:-:S02]  /*1370*/  ULOP3.LUT UR6, UR6, 0xff000000, URZ, 0xc0, !UPT ;  /* 0xff00000006067892 */ /* 0x000fc4000f8ec03f */
[----:B------:R-:W-:Y:S01]  /*1380*/  UIMAD UR4, UR4, UR5, URZ ;  /* 0x00000005040472a4 */ /* 0x000fe2000f8e023f */
[----:B--2---:R-:W-:-:S06]  /*1390*/  @P0 R2UR UR51, R2 ;  /* 0x00000000023302ca */ /* 0x004fcc00000e0000 */
[----:B---3--:R-:W-:Y:S01]  /*13a0*/  @P1 R2UR UR4, R4 ;  /* 0x00000000040412ca */ /* 0x008fe200000e0000 */
[----:B-----5:R-:W-:-:S14]  /*13b0*/  @P1 BRA `(.L_x_3389) ;  /* 0x00000000003c1947 */ /* 0x020fdc0003800000 */
        /* <DEDUP_REMOVED lines=15> */
.L_x_3389:
[----:B------:R-:W-:Y:S02]  /*14b0*/  UIADD3 UR51, -UR51, UR4, URZ ;  /* 0x0000000433337290 */ /* 0x000fe4000fffe13f */
[----:B------:R-:W-:Y:S02]  /*14c0*/  USHF.R.U32.HI UR6, URZ, 0x8, UR6 ;  /* 0x000000083f067899 */ /* 0x000fe40008011606 */
[----:B------:R-:W-:Y:S02]  /*14d0*/  UISETP.GE.AND UP0, UPT, UR51, 0x1, UPT ;  /* 0x000000013300788c */ /* 0x000fe4000bf06270 */
[----:B------:R-:W-:Y:S02]  /*14e0*/  UIADD3 UR5, UR51, 0x6f, URZ ;  /* 0x0000006f33057890 */ /* 0x000fe4000fffe03f */
[----:B------:R-:W-:Y:S02]  /*14f0*/  ULEA.HI UR7, UR7, UR6, URZ, 0x10 ;  /* 0x0000000607077291 */ /* 0x000fe4000f8f803f */
[----:B------:R-:W-:Y:S01]  /*1500*/  PLOP3.LUT P0, PT, PT, PT, UP0, 0x80, 0x0 ;  /* 0x000000000000781c */ /* 0x000fe20003f0f008 */
[----:B------:R-:W-:Y:S01]  /*1510*/  UMOV UR4, URZ ;  /* 0x0000003f00047c82 */ /* 0x000fe20008000000 */
[----:B------:R-:W-:-:S02]  /*1520*/  ULOP3.LUT UR8, UR7, 0xff, URZ, 0xc0, !UPT ;  /* 0x000000ff07087892 */ /* 0x000fc4000f8ec03f */
[----:B------:R-:W-:Y:S02]  /*1530*/  UIMAD.WIDE UR4, UR5, -0x6db6db6d, UR4 ;  /* 0x92492493050478a5 */ /* 0x000fe4000f8e0204 */
[----:B------:R-:W-:Y:S02]  /*1540*/  USHF.R.U32.HI UR7, URZ, 0x10, UR7 ;  /* 0x000000103f077899 */ /* 0x000fe40008011607 */
[----:B------:R-:W-:Y:S01]  /*1550*/  USHF.R.U32.HI UR6, URZ, 0x1f, UR5 ;  /* 0x0000001f3f067899 */ /* 0x000fe20008011605 */
[----:B------:R-:W-:Y:S02]  /*1560*/  IMAD.U32 R23, RZ, RZ, UR8 ;  /* 0x00000008ff177e24 */ /* 0x000fe4000f8e00ff */
        /* <DEDUP_REMOVED lines=41> */
.L_x_3390:
        /* <DEDUP_REMOVED lines=21> */
[----:B------:R-:W-:Y:S02]  /*1950*/  CS2R R92, SRZ ;  /* 0x00000000005c7805 */ /* 0x000fe4000001ff00 */
[----:B------:R-:W-:-:S02]  /*1960*/  CS2R R90, SRZ ;  /* 0x00000000005a7805 */ /* 0x000fc4000001ff00 */
[----:B------:R-:W-:Y:S01]  /*1970*/  R2UR UR50, R0 ;  /* 0x00000000003272ca */ /* 0x000fe200000e0000 */
        /* <DEDUP_REMOVED lines=47> */
[----:B------:R-:W-:-:S05]  /*1c70*/  SHF.R.S32.HI R4, RZ, 0x7, R4 ;  /* 0x00000007ff047819 */ /* 0x000fca0000011404 */
        /* <DEDUP_REMOVED lines=25> */
.L_x_3392:
[----:B------:R-:W2:Y:S01]  /*1e10*/  LDL R2, [R1+0x60] ;  /* 0x0000600001027983 */ /* 0x000ea20000100800 */
[----:B------:R-:W0:Y:S01]  /*1e20*/  S2UR UR5, SR_CgaCtaId ;  /* 0x00000000000579c3 */ /* 0x000e220000008800 */
[----:B------:R-:W-:Y:S01]  /*1e30*/  LEA.HI R0, R232, R232, RZ, 0x1 ;  /* 0x000000e8e8007211 */ /* 0x000fe200078f08ff */
[----:B------:R-:W-:Y:S01]  /*1e40*/  UMOV UR4, 0x400 ;  /* 0x0000040000047882 */ /* 0x000fe20000000000 */
[----:B------:R-:W-:Y:S02]  /*1e50*/  BSSY B0, `(.L_x_3393) ;  /* 0x000000b000007945 */ /* 0x000fe40003800000 */
[----:B------:R-:W-:-:S05]  /*1e60*/  LOP3.LUT R3, R0, 0xfffffffe, RZ, 0xc0, !PT ;  /* 0xfffffffe00037812 */ /* 0x000fca00078ec0ff */
[----:B------:R-:W-:-:S05]  /*1e70*/  IMAD.IADD R3, R232, 0x1, -R3 ;  /* 0x00000001e8037824 */ /* 0x000fca00078e0a03 */
[----:B------:R-:W-:Y:S01]  /*1e80*/  SHF.L.U32 R3, R3, 0x1f, RZ ;  /* 0x0000001f03037819 */ /* 0x000fe200000006ff */
[----:B0-----:R-:W-:Y:S01]  /*1e90*/  ULEA UR4, UR5, UR4, 0x18 ;  /* 0x0000000405047291 */ /* 0x001fe2000f8ec03f */
[----:B--2---:R-:W-:-:S05]  /*1ea0*/  R2UR UR6, R2 ;  /* 0x00000000020672ca */ /* 0x004fca00000e0000 */
[----:B------:R-:W-:-:S04]  /*1eb0*/  IMAD.U32 R2, RZ, RZ, UR4 ;  /* 0x00000004ff027e24 */ /* 0x000fc8000f8e00ff */
[----:B------:R-:W0:Y:S04]  /*1ec0*/  SYNCS.PHASECHK.TRANS64.TRYWAIT P1, [R2+URZ+0x36800], R3 ;  /* 0x03680003020075a7 */ /* 0x000e28000802017f */
[----:B------:R-:W-:-:S05]  /*1ed0*/  IMAD.U32 R0, RZ, RZ, UR6 ;  /* 0x00000006ff007e24 */ /* 0x000fca000f8e00ff */
[----:B------:R-:W-:Y:S01]  /*1ee0*/  ISETP.NE.AND P0, PT, R0, 0x3, PT ;  /* 0x000000030000780c */ /* 0x000fe20003f05270 */
[----:B0-----:R-:W-:-:S12]  /*1ef0*/  @!P1 BRA `(.L_x_3394) ;  /* 0x0000014c00809947 */ /* 0x001fd80003800000 */
.L_x_3562:
[----:B------:R-:W-:Y:S05]  /*1f00*/  BSYNC B0 ;  /* 0x0000000000007941 */ /* 0x000fea0003800000 */
.L_x_3393:
[----:B------:R-:W-:Y:S05]  /*1f10*/  @!P0 BRA `(.L_x_3395) ;  /* 0x0000000000048947 */ /* 0x000fea0003800000 */
[----:B------:R-:W-:Y:S01]  /*1f20*/  BPT.TRAP 0x1 ;  /* 0x000000040000795c */ /* 0x000fe20000300000 */
.L_x_3395:
[----:B------:R-:W-:Y:S01]  /*1f30*/  IMAD R0, R16, 0x8, R2 ;  /* 0x0000000810007824 */ /* 0x000fe200078e0202 */
[----:B0-----:R-:W-:-:S04]  /*1f40*/  SHF.L.U32 R3, R17, 0x1f, RZ ;  /* 0x0000001f11037819 */ /* 0x001fc800000006ff */
[----:B------:R0:W1:Y:S01]  /*1f50*/  SYNCS.PHASECHK.TRANS64.TRYWAIT P2, [R0+URZ+0x36830], R3 ;  /* 0x03683003000075a7 */ /* 0x000062000804017f */
[----:B------:R-:W-:Y:S05]  /*1f60*/  @!P0 BRA `(.L_x_3396) ;  /* 0x0000000000048947 */ /* 0x000fea0003800000 */
[----:B------:R-:W-:Y:S01]  /*1f70*/  BPT.TRAP 0x1 ;  /* 0x000000040000795c */ /* 0x000fe20000300000 */
.L_x_3396:
[----:B------:R-:W2:Y:S01]  /*1f80*/  S2R R4, SR_TID.X ;  /* 0x0000000000047919 */ /* 0x000ea20000002100 */
[----:B------:R-:W-:Y:S01]  /*1f90*/  IMAD.MOV.U32 R119, RZ, RZ, RZ ;  /* 0x000000ffff777224 */ /* 0x000fe200078e00ff */
[----:B--2---:R-:W-:Y:S01]  /*1fa0*/  LOP3.LUT P1, RZ, R4, 0x7f, RZ, 0xc0, !PT ;  /* 0x0000007f04ff7812 */ /* 0x004fe2000782c0ff */
[----:B-1----:R-:W-:-:S12]  /*1fb0*/  @P2 BRA `(.L_x_3397) ;  /* 0x0000000000082947 */ /* 0x002fd80003800000 */
[----:B------:R-:W1:Y:S02]  /*1fc0*/  SYNCS.PHASECHK.TRANS64.TRYWAIT P2, [R0+URZ+0x36830], R3 ;  /* 0x03683003000075a7 */ /* 0x000e64000804017f */
[----:B-1----:R-:W-:Y:S05]  /*1fd0*/  @!P2 BRA `(.L_x_3398) ;  /* 0x0000014c005ca947 */ /* 0x002fea0003800000 */
.L_x_3397:
        /* <DEDUP_REMOVED lines=17> */
[----:B------:R-:W-:Y:S01]  /*20f0*/  UMOV UR16, UR52 ;  /* 0x0000003400107c82 */ /* 0x000fe20008000000 */
[----:B------:R-:W-:Y:S01]  /*2100*/  USHF.R.U32.HI UR4, URZ, 0x4, UR4 ;  /* 0x000000043f047899 */ /* 0x000fe20008011604 */
[----:B------:R-:W-:Y:S01]  /*2110*/  MOV R7, UR52 ;  /* 0x0000003400077c02 */ /* 0x000fe20008000f00 */
[----:B------:R-:W-:Y:S01]  /*2120*/  UMOV UR17, UR53 ;  /* 0x0000003500117c82 */ /* 0x000fe20008000000 */
[----:B------:R-:W-:Y:S01]  /*2130*/  UMOV UR19, 0x40000040 ;  /* 0x4000004000137882 */ /* 0x000fe20000000000 */
[----:B------:R-:W-:Y:S01]  /*2140*/  ULOP3.LUT UR4, UR4, 0x3fff, URZ, 0xc0, !UPT ;  /* 0x00003fff04047892 */ /* 0x000fe2000f8ec03f */
[----:B------:R-:W-:Y:S01]  /*2150*/  P2R R80, PR, RZ, 0x1 ;  /* 0x00000001ff507803 */ /* 0x000fe20000000000 */
[----:B------:R-:W-:Y:S01]  /*2160*/  UMOV UR20, UR52 ;  /* 0x0000003400147c82 */ /* 0x000fe20008000000 */
[----:B------:R-:W-:Y:S01]  /*2170*/  UMOV UR21, UR53 ;  /* 0x0000003500157c82 */ /* 0x000fe20008000000 */
[----:B------:R-:W-:Y:S01]  /*2180*/  ULOP3.LUT UR5, UR4, 0x10000, URZ, 0xfc, !UPT ;  /* 0x0001000004057892 */ /* 0x000fe2000f8efc3f */
[----:B01----:R-:W-:Y:S01]  /*2190*/  @!P1 VIADD R0, R0, 0x36840 ;  /* 0x0003684000009836 */ /* 0x003fe20000000000 */
[----:B------:R-:W-:Y:S01]  /*21a0*/  UMOV UR23, 0x40000040 ;  /* 0x4000004000177882 */ /* 0x000fe20000000000 */
[----:B------:R-:W-:Y:S01]  /*21b0*/  UMOV UR4, UR52 ;  /* 0x0000003400047c82 */ /* 0x000fe20008000000 */
[----:B------:R-:W-:Y:S01]  /*21c0*/  UIMAD UR48, UR48, 0xa80, UR5 ;  /* 0x00000a80303078a4 */ /* 0x000fe2000f8e0205 */
[--C-:B------:R-:W-:Y:S01]  /*21d0*/  IMAD.MOV.U32 R118, RZ, RZ, R119.reuse ;  /* 0x000000ffff767224 */ /* 0x100fe200078e0077 */
[----:B------:R-:W-:Y:S01]  /*21e0*/  UIADD3 UR24, UR49, 0x2, URZ ;  /* 0x0000000231187890 */ /* 0x000fe2000fffe03f */
[----:B------:R-:W-:Y:S01]  /*21f0*/  IMAD.U32 R5, RZ, RZ, UR5 ;  /* 0x00000005ff057e24 */ /* 0x000fe2000f8e00ff */
[----:B------:R-:W-:Y:S01]  /*2200*/  UIADD3 UR6, UR48, 0x80, URZ ;  /* 0x0000008030067890 */ /* 0x000fe2000fffe03f */
[----:B------:R-:W-:Y:S01]  /*2210*/  @!P1 PRMT R0, RZ, 0x654, R0 ;  /* 0x00000654ff009816 */ /* 0x000fe20000000000 */
[----:B------:R-:W-:Y:S01]  /*2220*/  UMOV UR5, UR53 ;  /* 0x0000003500057c82 */ /* 0x000fe20008000000 */
[----:B------:R-:W-:Y:S01]  /*2230*/  UMOV UR54, UR48 ;  /* 0x0000003000367c82 */ /* 0x000fe20008000000 */
[----:B------:R-:W-:Y:S01]  /*2240*/  UIADD3 UR10, UR48, 0x100, URZ ;  /* 0x00000100300a7890 */ /* 0x000fe2000fffe03f */
[----:B------:R-:W-:Y:S01]  /*2250*/  HGMMA.64x16x16.F32.BF16 R72, gdesc[UR52], RZ, !UPT, gsb0 ;  /* 0x00200000344879f0 */ /* 0x000fe2000c0018ff */
[----:B------:R-:W-:Y:S01]  /*2260*/  UIADD3 UR14, UR48, 0x180, URZ ;  /* 0x00000180300e7890 */ /* 0x000fe2000fffe03f */
[--C-:B------:R-:W-:Y:S01]  /*2270*/  IMAD.MOV.U32 R117, RZ, RZ, R119.reuse ;  /* 0x000000ffff757224 */ /* 0x100fe200078e0077 */
[----:B------:R-:W-:Y:S01]  /*2280*/  UIADD3 UR18, UR48, 0x200, URZ ;  /* 0x0000020030127890 */ /* 0x000fe2000fffe03f */
[--C-:B------:R-:W-:Y:S01]  /*2290*/  IMAD.MOV.U32 R116, RZ, RZ, R119.reuse ;  /* 0x000000ffff747224 */ /* 0x100fe200078e0077 */
[----:B------:R-:W-:Y:S01]  /*22a0*/  UIADD3 UR22, UR48, 0x280, URZ ;  /* 0x0000028030167890 */ /* 0x000fe2000fffe03f */
[--C-:B------:R-:W-:Y:S01]  /*22b0*/  IMAD.MOV.U32 R115, RZ, RZ, R119.reuse ;  /* 0x000000ffff737224 */ /* 0x100fe200078e0077 */
        /* <DEDUP_REMOVED lines=55> */
[----:B------:R-:W-:Y:S01]  /*2630*/  IMAD.MOV.U32 R81, RZ, RZ, R119 ;  /* 0x000000ffff517224 */ /* 0x000fe200078e0077 */
[----:B------:R-:W-:Y:S02]  /*2640*/  WARPGROUP.DEPBAR.LE gsb0, 0x0 ;  /* 0x00008000000079c5 */ /* 0x000fe40000010000 */
[----:B------:R-:W-:-:S06]  /*2650*/  WARPGROUP.ARRIVE ;  /* 0x00000000000079c5 */ /* 0x000fcc0000000000 */
[----:B------:R-:W-:Y:S01]  /*2660*/  HGMMA.64x16x16.F32.BF16 R56, gdesc[UR8], RZ, !UPT, gsb0 ;  /* 0x00200000083879f0 */ /* 0x000fe2000c0018ff */
[----:B------:R-:W-:Y:S02]  /*2670*/  UIADD3 UR8, UR48, 0x2, URZ ;  /* 0x0000000230087890 */ /* 0x000fe4000fffe03f */
[----:B------:R-:W-:Y:S01]  /*2680*/  UIADD3 UR10, UR48, 0x102, URZ ;  /* 0x00000102300a7890 */ /* 0x000fe2000fffe03f */
[----:B------:R-:W-:Y:S01]  /*2690*/  UMOV UR11, 0x40000040 ;  /* 0x40000040000b7882 */ /* 0x000fe20000000000 */
[----:B------:R-:W-:Y:S02]  /*26a0*/  WARPGROUP.DEPBAR.LE gsb0, 0x0 ;  /* 0x00008000000079c5 */ /* 0x000fe40000010000 */
[----:B------:R-:W-:-:S06]  /*26b0*/  WARPGROUP.ARRIVE ;  /* 0x00000000000079c5 */ /* 0x000fcc0000000000 */
[----:B------:R-:W-:Y:S01]  /*26c0*/  HGMMA.64x16x16.F32.BF16 R48, gdesc[UR12], RZ, !UPT, gsb0 ;  /* 0x002000000c3079f0 */ /* 0x000fe2000c0018ff */
        /* <DEDUP_REMOVED lines=72> */
[----:B------:R-:W-:-:S07]  /*2b50*/  UIADD3 UR7, UR48, 0x782, URZ ;  /* 0x0000078230077890 */ /* 0x000fce000fffe03f */
[----:B------:R-:W-:Y:S01]  /*2b60*/  UMOV UR54, UR7 ;  /* 0x0000000700367c82 */ /* 0x000fe20008000000 */
        /* <DEDUP_REMOVED lines=367> */
[----:B------:R-:W-:Y:S01]  /*4260*/  R2UR UR13, R3 ;  /* 0x00000000030d72ca */ /* 0x000fe200000e0000 */
[----:B------:R-:W-:Y:S01]  /*4270*/  ULDC UR14, c[0x0][0x988] ;  /* 0x00026200000e7ab9 */ /* 0x000fe20000000800 */
[----:B------:R-:W-:Y:S01]  /*4280*/  R2UR UR12, R4 ;  /* 0x00000000040c72ca */ /* 0x000fe200000e0000 */
        /* <DEDUP_REMOVED lines=39> */
[----:B------:R-:W-:Y:S01]  /*4500*/  UMOV UR47, 0x40000040 ;  /* 0x40000040002f7882 */ /* 0x000fe20000000000 */
[----:B------:R-:W-:Y:S01]  /*4510*/  FMUL.FTZ R75, R75, UR6 ;  /* 0x000000064b4b7c20 */ /* 0x000fe20008410000 */
[----:B------:R-:W-:Y:S01]  /*4520*/  FMUL.FTZ R78, R78, UR6 ;  /* 0x000000064e4e7c20 */ /* 0x000fe20008410000 */
[----:B------:R-:W-:-:S04]  /*4530*/  FMUL.FTZ R79, R79, UR6 ;  /* 0x000000064f4f7c20 */ /* 0x000fc80008410000 */
[----:B------:R-:W-:Y:S08]  /*4540*/  MUFU.TANH R73, R73 ;  /* 0x0000004900497308 */ /* 0x000ff00000002400 */
[----:B------:R-:W-:Y:S08]  /*4550*/  MUFU.TANH R76, R76 ;  /* 0x0000004c004c7308 */ /* 0x000ff00000002400 */
[----:B------:R-:W0:Y:S08]  /*4560*/  MUFU.TANH R3, R74 ;  /* 0x0000004a00037308 */ /* 0x000e300000002400 */
[----:B------:R-:W-:Y:S08]  /*4570*/  MUFU.TANH R77, R77 ;  /* 0x0000004d004d7308 */ /* 0x000ff00000002400 */
[----:B------:R1:W2:Y:S08]  /*4580*/  MUFU.TANH R4, R75 ;  /* 0x0000004b00047308 */ /* 0x0002b00000002400 */
[----:B------:R3:W4:Y:S01]  /*4590*/  MUFU.TANH R6, R78 ;  /* 0x0000004e00067308 */ /* 0x0007220000002400 */
[----:B-1----:R-:W-:Y:S01]  /*45a0*/  IMAD.MOV.U32 R75, RZ, RZ, R119 ;  /* 0x000000ffff4b7224 */ /* 0x002fe200078e0077 */
        /* <DEDUP_REMOVED lines=13> */
[----:B------:R-:W-:Y:S01]  /*4680*/  FMUL.FTZ R70, R70, UR6 ;  /* 0x0000000646467c20 */ /* 0x000fe20008410000 */
[----:B---3--:R-:W-:-:S03]  /*4690*/  IMAD.MOV.U32 R78, RZ, RZ, R119 ;  /* 0x000000ffff4e7224 */ /* 0x008fc600078e0077 */
[----:B------:R-:W-:Y:S08]  /*46a0*/  MUFU.TANH R10, R66 ;  /* 0x00000042000a7308 */ /* 0x000ff00000002400 */
[----:B------:R-:W-:Y:S08]  /*46b0*/  MUFU.TANH R65, R65 ;  /* 0x0000004100417308 */ /* 0x000ff00000002400 */
[----:B------:R-:W-:Y:S08]  /*46c0*/  MUFU.TANH R11, R67 ;  /* 0x00000043000b7308 */ /* 0x000ff00000002400 */
[----:B------:R-:W-:Y:S08]  /*46d0*/  MUFU.TANH R8, R68 ;  /* 0x0000004400087308 */ /* 0x000ff00000002400 */
[----:B------:R1:W3:Y:S08]  /*46e0*/  MUFU.TANH R9, R79 ;  /* 0x0000004f00097308 */ /* 0x0002f00000002400 */
[----:B------:R-:W-:Y:S01]  /*46f0*/  MUFU.TANH R13, R71 ;  /* 0x00000047000d7308 */ /* 0x000fe20000002400 */
[----:B-1----:R-:W-:Y:S01]  /*4700*/  IMAD.MOV.U32 R79, RZ, RZ, R119 ;  /* 0x000000ffff4f7224 */ /* 0x002fe200078e0077 */
        /* <DEDUP_REMOVED lines=10> */
[----:B------:R-:W-:Y:S01]  /*47b0*/  UMOV UR47, 0x40000040 ;  /* 0x40000040002f7882 */ /* 0x000fe20000000000 */
[----:B------:R-:W-:Y:S01]  /*47c0*/  FMUL.FTZ R59, R59, UR6 ;  /* 0x000000063b3b7c20 */ /* 0x000fe20008410000 */
[----:B------:R-:W-:Y:S01]  /*47d0*/  FMUL.FTZ R60, R60, UR6 ;  /* 0x000000063c3c7c20 */ /* 0x000fe20008410000 */
[----:B------:R-:W-:Y:S01]  /*47e0*/  FMUL.FTZ R61, R61, UR6 ;  /* 0x000000063d3d7c20 */ /* 0x000fe20008410000 */
        /* <DEDUP_REMOVED lines=14> */
[----:B------:R-:W-:Y:S01]  /*48d0*/  UIADD3 UR46, UR48, 0x986, URZ ;  /* 0x00000986302e7890 */ /* 0x000fe2000fffe03f */
[----:B------:R-:W-:Y:S01]  /*48e0*/  FMUL.FTZ R55, R55, UR6 ;  /* 0x0000000637377c20 */ /* 0x000fe20008410000 */
[----:B------:R-:W-:Y:S01]  /*48f0*/  UMOV UR47, 0x40000040 ;  /* 0x40000040002f7882 */ /* 0x000fe20000000000 */
[----:B------:R-:W-:Y:S01]  /*4900*/  FMUL.FTZ R52, R52, UR6 ;  /* 0x0000000634347c20 */ /* 0x000fe20008410000 */
[----:B------:R-:W-:Y:S01]  /*4910*/  FMUL.FTZ R54, R54, UR6 ;  /* 0x0000000636367c20 */ /* 0x000fe20008410000 */
[----:B------:R-:W-:Y:S01]  /*4920*/  FMUL.FTZ R53, R53, UR6 ;  /* 0x0000000635357c20 */ /* 0x000fe20008410000 */
[----:B------:R5:W-:Y:S01]  /*4930*/  MUFU.TANH R7, R48 ;  /* 0x0000003000077308 */ /* 0x000be20000002400 */
[----:B-1----:R-:W-:-:S07]  /*4940*/  IMAD.U32 R49, RZ, RZ, UR51 ;  /* 0x00000033ff317e24 */ /* 0x002fce000f8e00ff */
[----:B------:R1:W-:Y:S01]  /*4950*/  MUFU.TANH R66, R51 ;  /* 0x0000003300427308 */ /* 0x0003e20000002400 */
[----:B-----5:R-:W-:-:S07]  /*4960*/  IADD3 R48, R49, 0x70, -R204 ;  /* 0x0000007031307810 */ /* 0x020fce0007ffe8cc */
[----:B------:R-:W-:Y:S01]  /*4970*/  MUFU.TANH R59, R50 ;  /* 0x00000032003b7308 */ /* 0x000fe20000002400 */
[----:B-1----:R-:W-:Y:S01]  /*4980*/  IMAD.U32 R51, RZ, RZ, UR50 ;  /* 0x00000032ff337e24 */ /* 0x002fe2000f8e00ff */
[----:B------:R-:W-:-:S03]  /*4990*/  UIADD3 UR50, UR50, -0x2, URZ ;  /* 0xfffffffe32327890 */ /* 0x000fc6000fffe03f */
[----:B------:R-:W-:Y:S01]  /*49a0*/  IMAD R74, R51, -0x70, R48 ;  /* 0xffffff90334a7824 */ /* 0x000fe200078e0230 */
[----:B------:R-:W-:Y:S02]  /*49b0*/  UISETP.GE.AND UP0, UPT, UR50, UR7, UPT ;  /* 0x000000073200728c */ /* 0x000fe4000bf06270 */
[----:B------:R-:W1:Y:S02]  /*49c0*/  MUFU.TANH R12, R70 ;  /* 0x00000046000c7308 */ /* 0x000e640000002400 */
[C---:B------:R-:W-:Y:S02]  /*49d0*/  ISETP.GT.AND P4, PT, R74.reuse, RZ, PT ;  /* 0x000000ff4a00720c */ /* 0x040fe40003f84270 */
[C---:B------:R-:W-:Y:S02]  /*49e0*/  ISETP.GT.AND P2, PT, R74.reuse, 0x1, PT ;  /* 0x000000014a00780c */ /* 0x040fe40003f44270 */
[C---:B------:R-:W-:Y:S02]  /*49f0*/  ISETP.GT.AND P5, PT, R74.reuse, 0x10, PT ;  /* 0x000000104a00780c */ /* 0x040fe40003fa4270 */
[C---:B------:R-:W-:Y:S01]  /*4a00*/  ISETP.GT.AND P3, PT, R74.reuse, 0x8, PT ;  /* 0x000000084a00780c */ /* 0x040fe20003f64270 */
[----:B------:R-:W5:Y:S01]  /*4a10*/  MUFU.TANH R60, R60 ;  /* 0x0000003c003c7308 */ /* 0x000f620000002400 */
[----:B------:R-:W-:-:S02]  /*4a20*/  ISETP.GT.AND P6, PT, R74, 0x9, PT ;  /* 0x000000094a00780c */ /* 0x000fc40003fc4270 */
[----:B0-----:R-:W-:Y:S02]  /*4a30*/  FSEL R3, R3, -INF , P4 ;  /* 0xff80000003037808 */ /* 0x001fe40002000000 */
[----:B--2---:R-:W-:Y:S02]  /*4a40*/  FSEL R4, R4, -INF , P2 ;  /* 0xff80000004047808 */ /* 0x004fe40001000000 */
[----:B----4-:R-:W-:Y:S01]  /*4a50*/  FSEL R6, R6, -INF , P3 ;  /* 0xff80000006067808 */ /* 0x010fe20001800000 */
[----:B------:R-:W0:Y:S01]  /*4a60*/  MUFU.TANH R61, R61 ;  /* 0x0000003d003d7308 */ /* 0x000e220000002400 */
[----:B---3--:R-:W-:Y:S02]  /*4a70*/  FSEL R9, R9, -INF , P6 ;  /* 0xff80000009097808 */ /* 0x008fe40003000000 */
[----:B------:R-:W-:Y:S01]  /*4a80*/  FSEL R10, R10, -INF , P5 ;  /* 0xff8000000a0a7808 */ /* 0x000fe20002800000 */
[----:B------:R-:W-:Y:S02]  /*4a90*/  WARPGROUP.DEPBAR.LE gsb0, 0x0 ;  /* 0x00008000000079c5 */ /* 0x000fe40000010000 */
[----:B------:R-:W-:Y:S01]  /*4aa0*/  WARPGROUP.ARRIVE ;  /* 0x00000000000079c5 */ /* 0x000fe20000000000 */
[----:B------:R-:W-:Y:S01]  /*4ab0*/  FMUL.FTZ R40, R40, UR6 ;  /* 0x0000000628287c20 */ /* 0x000fe20008410000 */
[----:B------:R-:W-:Y:S01]  /*4ac0*/  FMUL.FTZ R42, R42, UR6 ;  /* 0x000000062a2a7c20 */ /* 0x000fe20008410000 */
[----:B------:R-:W-:Y:S01]  /*4ad0*/  FMUL.FTZ R46, R46, UR6 ;  /* 0x000000062e2e7c20 */ /* 0x000fe20008410000 */
[----:B------:R-:W-:Y:S01]  /*4ae0*/  FMUL.FTZ R49, R47, UR6 ;  /* 0x000000062f317c20 */ /* 0x000fe20008410000 */
[----:B------:R2:W-:Y:S01]  /*4af0*/  MUFU.TANH R62, R40 ;  /* 0x00000028003e7308 */ /* 0x0005e20000002400 */
[----:B------:R-:W-:Y:S01]  /*4b00*/  HGMMA.64x16x16.F32.BF16 R32, gdesc[UR44], R32, gsb0 ;  /* 0x002000002c2079f0 */ /* 0x000fe20008001820 */
[----:B------:R-:W-:Y:S01]  /*4b10*/  FSEL R47, R73, -INF , P2 ;  /* 0xff800000492f7808 */ /* 0x000fe20001000000 */
[----:B------:R-:W-:Y:S01]  /*4b20*/  FMUL.FTZ R43, R43, UR6 ;  /* 0x000000062b2b7c20 */ /* 0x000fe20008410000 */
[----:B------:R-:W-:Y:S01]  /*4b30*/  FMUL.FTZ R48, R45, UR6 ;  /* 0x000000062d307c20 */ /* 0x000fe20008410000 */
[----:B------:R-:W-:Y:S01]  /*4b40*/  FSEL R45, R76, -INF , P3 ;  /* 0xff8000004c2d7808 */ /* 0x000fe20001800000 */
[----:B------:R-:W-:Y:S01]  /*4b50*/  FMUL.FTZ R41, R41, UR6 ;  /* 0x0000000629297c20 */ /* 0x000fe20008410000 */
[----:B------:R-:W-:Y:S01]  /*4b60*/  UIADD3 UR46, UR48, 0xa06, URZ ;  /* 0x00000a06302e7890 */ /* 0x000fe2000fffe03f */
[----:B------:R3:W-:Y:S01]  /*4b70*/  MUFU.TANH R67, R42 ;  /* 0x0000002a00437308 */ /* 0x0007e20000002400 */
[----:B--2---:R-:W-:Y:S01]  /*4b80*/  FMUL.FTZ R40, R44, UR6 ;  /* 0x000000062c287c20 */ /* 0x004fe20008410000 */
[----:B------:R-:W-:Y:S01]  /*4b90*/  FSEL R44, R72, -INF , P4 ;  /* 0xff800000482c7808 */ /* 0x000fe20002000000 */
[----:B------:R-:W-:Y:S01]  /*4ba0*/  UMOV UR47, 0x40000040 ;  /* 0x40000040002f7882 */ /* 0x000fe20000000000 */
[C---:B------:R-:W-:Y:S01]  /*4bb0*/  ISETP.GT.AND P4, PT, R74.reuse, 0x11, PT ;  /* 0x000000114a00780c */ /* 0x040fe20003f84270 */
[----:B------:R-:W-:Y:S01]  /*4bc0*/  IMAD.MOV.U32 R76, RZ, RZ, R119 ;  /* 0x000000ffff4c7224 */ /* 0x000fe200078e0077 */
[----:B------:R-:W-:-:S02]  /*4bd0*/  ISETP.GT.AND P2, PT, R74, 0x18, PT ;  /* 0x000000184a00780c */ /* 0x000fc40003f44270 */
[----:B------:R2:W-:Y:S01]  /*4be0*/  MUFU.TANH R68, R43 ;  /* 0x0000002b00447308 */ /* 0x0005e20000002400 */
[----:B---3--:R-:W-:Y:S02]  /*4bf0*/  FSEL R42, R64, -INF , P5 ;  /* 0xff800000402a7808 */ /* 0x008fe40002800000 */
[----:B------:R-:W-:Y:S02]  /*4c00*/  ISETP.GT.AND P3, PT, R74, 0x19, PT ;  /* 0x000000194a00780c */ /* 0x000fe40003f64270 */
[----:B------:R-:W-:Y:S02]  /*4c10*/  FSEL R8, R8, -INF , P2 ;  /* 0xff80000008087808 */ /* 0x000fe40001000000 */
[C---:B------:R-:W-:Y:S01]  /*4c20*/  ISETP.GT.AND P5, PT, R74.reuse, 0x21, PT ;  /* 0x000000214a00780c */ /* 0x040fe20003fa4270 */
[----:B------:R3:W-:Y:S01]  /*4c30*/  MUFU.TANH R64, R46 ;  /* 0x0000002e00407308 */ /* 0x0007e20000002400 */
[----:B--2---:R-:W-:Y:S01]  /*4c40*/  FSEL R43, R77, -INF , P6 ;  /* 0xff8000004d2b7808 */ /* 0x004fe20003000000 */
[----:B------:R-:W-:Y:S01]  /*4c50*/  IMAD.MOV.U32 R77, RZ, RZ, R119 ;  /* 0x000000ffff4d7224 */ /* 0x000fe200078e0077 */
[----:B------:R-:W-:-:S02]  /*4c60*/  ISETP.GT.AND P6, PT, R74, 0x20, PT ;  /* 0x000000204a00780c */ /* 0x000fc40003fc4270 */
[----:B------:R-:W-:Y:S02]  /*4c70*/  FSEL R11, R11, -INF , P4 ;  /* 0xff8000000b0b7808 */ /* 0x000fe40002000000 */
[----:B-1----:R-:W-:Y:S01]  /*4c80*/  FSEL R12, R12, -INF , P2 ;  /* 0xff8000000c0c7808 */ /* 0x002fe20001000000 */
[----:B------:R1:W-:Y:S01]  /*4c90*/  MUFU.TANH R71, R48 ;  /* 0x0000003000477308 */ /* 0x0003e20000002400 */
[----:B---3--:R-:W-:Y:S02]  /*4ca0*/  FMNMX.FTZ R46, R44, R47, !PT ;  /* 0x0000002f2c2e7209 */ /* 0x008fe40007810000 */
[----:B------:R-:W-:Y:S02]  /*4cb0*/  ISETP.GT.AND P2, PT, R74, 0x29, PT ;  /* 0x000000294a00780c */ /* 0x000fe40003f44270 */
[----:B------:R-:W-:Y:S02]  /*4cc0*/  FSEL R13, R13, -INF , P3 ;  /* 0xff8000000d0d7808 */ /* 0x000fe40001800000 */
[----:B------:R-:W-:Y:S01]  /*4cd0*/  FSEL R14, R14, -INF , P6 ;  /* 0xff8000000e0e7808 */ /* 0x000fe20003000000 */
[----:B------:R2:W-:Y:S01]  /*4ce0*/  MUFU.TANH R63, R41 ;  /* 0x00000029003f7308 */ /* 0x0005e20000002400 */
[----:B-1----:R-:W-:-:S02]  /*4cf0*/  FMNMX.FTZ R48, R45, R46, !PT ;  /* 0x0000002e2d307209 */ /* 0x002fc40007810000 */
[----:B------:R-:W-:Y:S02]  /*4d00*/  FSEL R46, R56, -INF , P6 ;  /* 0xff800000382e7808 */ /* 0x000fe40003000000 */
[C---:B------:R-:W-:Y:S02]  /*4d10*/  ISETP.GT.AND P6, PT, R74.reuse, 0x31, PT ;  /* 0x000000314a00780c */ /* 0x040fe40003fc4270 */
[----:B------:R-:W-:Y:S01]  /*4d20*/  FSEL R15, R15, -INF , P5 ;  /* 0xff8000000f0f7808 */ /* 0x000fe20002800000 */
[----:B------:R1:W-:Y:S01]  /*4d30*/  MUFU.TANH R70, R40 ;  /* 0x0000002800467308 */ /* 0x0003e20000002400 */
[----:B--2---:R-:W-:Y:S02]  /*4d40*/  FSEL R41, R65, -INF , P4 ;  /* 0xff80000041297808 */ /* 0x004fe40002000000 */
[----:B------:R-:W-:Y:S01]  /*4d50*/  ISETP.GT.AND P4, PT, R74, 0x28, PT ;  /* 0x000000284a00780c */ /* 0x000fe20003f84270 */
[----:B------:R-:W-:Y:S02]  /*4d60*/  WARPGROUP.DEPBAR.LE gsb0, 0x0 ;  /* 0x00008000000079c5 */ /* 0x000fe40000010000 */
[----:B------:R-:W-:-:S02]  /*4d70*/  WARPGROUP.ARRIVE ;  /* 0x00000000000079c5 */ /* 0x000fc40000000000 */
[----:B------:R2:W-:Y:S01]  /*4d80*/  MUFU.TANH R65, R49 ;  /* 0x0000003100417308 */ /* 0x0005e20000002400 */
[----:B-1----:R-:W-:Y:S01]  /*4d90*/  FSEL R40, R69, -INF , P3 ;  /* 0xff80000045287808 */ /* 0x002fe20001800000 */
[----:B------:R-:W-:Y:S01]  /*4da0*/  FMUL.FTZ R33, R33, UR6 ;  /* 0x0000000621217c20 */ /* 0x000fe20008410000 */
[----:B------:R-:W-:Y:S01]  /*4db0*/  FMUL.FTZ R34, R34, UR6 ;  /* 0x0000000622227c20 */ /* 0x000fe20008410000 */
[----:B------:R-:W-:Y:S01]  /*4dc0*/  ISETP.GT.AND P3, PT, R74, 0x30, PT ;  /* 0x000000304a00780c */ /* 0x000fe20003f64270 */
[----:B------:R-:W-:Y:S01]  /*4dd0*/  HGMMA.64x16x16.F32.BF16 R24, gdesc[UR44], R24, gsb0 ;  /* 0x002000002c1879f0 */ /* 0x000fe20008001818 */
[----:B------:R-:W-:Y:S01]  /*4de0*/  FSEL R20, R20, -INF , P4 ;  /* 0xff80000014147808 */ /* 0x000fe20002000000 */
[----:B------:R-:W-:Y:S01]  /*4df0*/  FMUL.FTZ R35, R35, UR6 ;  /* 0x0000000623237c20 */ /* 0x000fe20008410000 */
[----:B------:R1:W-:Y:S01]  /*4e00*/  MUFU.TANH R56, R33 ;  /* 0x0000002100387308 */ /* 0x0003e20000002400 */
[----:B--2---:R-:W-:Y:S01]  /*4e10*/  FMNMX.FTZ R49, R43, R48, !PT ;  /* 0x000000302b317209 */ /* 0x004fe20007810000 */
[----:B------:R-:W-:Y:S01]  /*4e20*/  FMUL.FTZ R32, R32, UR6 ;  /* 0x0000000620207c20 */ /* 0x000fe20008410000 */
[----:B------:R-:W-:Y:S01]  /*4e30*/  FSEL R48, R57, -INF , P5 ;  /* 0xff80000039307808 */ /* 0x000fe20002800000 */
[----:B------:R-:W-:Y:S01]  /*4e40*/  FMUL.FTZ R36, R36, UR6 ;  /* 0x0000000624247c20 */ /* 0x000fe20008410000 */
[----:B------:R-:W-:Y:S01]  /*4e50*/  FMNMX.FTZ R50, R42, R49, !PT ;  /* 0x000000312a327209 */ /* 0x000fe20007810000 */
[----:B------:R-:W-:Y:S01]  /*4e60*/  FMUL.FTZ R39, R39, UR6 ;  /* 0x0000000627277c20 */ /* 0x000fe20008410000 */
[----:B-----5:R-:W-:Y:S01]  /*4e70*/  FSEL R49, R60, -INF , P4 ;  /* 0xff8000003c317808 */ /* 0x020fe20002000000 */
[----:B------:R-:W-:Y:S01]  /*4e80*/  MUFU.TANH R55, R55 ;  /* 0x0000003700377308 */ /* 0x000fe20000002400 */
[----:B------:R-:W-:-:S02]  /*4e90*/  FMNMX.FTZ R51, R41, R50, !PT ;  /* 0x0000003229337209 */ /* 0x000fc40007810000 */
[----:B0-----:R-:W-:Y:S02]  /*4ea0*/  FSEL R50, R61, -INF , P2 ;  /* 0xff8000003d327808 */ /* 0x001fe40001000000 */
[----:B------:R-:W-:Y:S02]  /*4eb0*/  FMNMX.FTZ R51, R8, R51, !PT ;  /* 0x0000003308337209 */ /* 0x000fe40007810000 */
[----:B------:R-:W-:Y:S01]  /*4ec0*/  ISETP.GT.AND P4, PT, R74, 0x39, PT ;  /* 0x000000394a00780c */ /* 0x000fe20003f84270 */
[----:B------:R-:W0:Y:S01]  /*4ed0*/  MUFU.TANH R52, R52 ;  /* 0x0000003400347308 */ /* 0x000e220000002400 */
[----:B------:R-:W-:Y:S02]  /*4ee0*/  FMNMX.FTZ R51, R40, R51, !PT ;  /* 0x0000003328337209 */ /* 0x000fe40007810000 */
[----:B------:R-:W-:Y:S02]  /*4ef0*/  ISETP.GT.AND P5, PT, R74, 0x38, PT ;  /* 0x000000384a00780c */ /* 0x000fe40003fa4270 */
[----:B-1----:R-:W-:-:S02]  /*4f00*/  FMNMX.FTZ R33, R46, R51, !PT ;  /* 0x000000332e217209 */ /* 0x002fc40007810000 */
[----:B------:R-:W-:Y:S01]  /*4f10*/  FSEL R51, R7, -INF , P3 ;  /* 0xff80000007337808 */ /* 0x000fe20001800000 */
[----:B------:R1:W-:Y:S01]  /*4f20*/  MUFU.TANH R72, R34 ;  /* 0x0000002200487308 */ /* 0x0003e20000002400 */
[----:B------:R-:W-:Y:S01]  /*4f30*/  FMUL.FTZ R7, R37, UR6 ;  /* 0x0000000625077c20 */ /* 0x000fe20008410000 */
[----:B------:R-:W-:Y:S02]  /*4f40*/  FSEL R37, R58, -INF , P6 ;  /* 0xff8000003a257808 */ /* 0x000fe40003000000 */
[----:B------:R-:W-:Y:S02]  /*4f50*/  FSEL R21, R21, -INF , P2 ;  /* 0xff80000015157808 */ /* 0x000fe40001000000 */
[----:B------:R-:W-:Y:S02]  /*4f60*/  ISETP.GT.AND P2, PT, R74, 0x40, PT ;  /* 0x000000404a00780c */ /* 0x000fe40003f44270 */
[----:B------:R-:W2:Y:S01]  /*4f70*/  MUFU.TANH R54, R54 ;  /* 0x0000003600367308 */ /* 0x000ea20000002400 */
[----:B-1----:R-:W-:-:S02]  /*4f80*/  FMNMX.FTZ R34, R48, R33, !PT ;  /* 0x0000002130227209 */ /* 0x002fc40007810000 */
[----:B0-----:R-:W-:Y:S02]  /*4f90*/  FSEL R52, R52, -INF , P5 ;  /* 0xff80000034347808 */ /* 0x001fe40002800000 */
[----:B------:R-:W-:Y:S02]  /*4fa0*/  FMNMX.FTZ R57, R49, R34, !PT ;  /* 0x0000002231397209 */ /* 0x000fe40007810000 */
[----:B------:R-:W-:Y:S01]  /*4fb0*/  FSEL R33, R66, -INF , P6 ;  /* 0xff80000042217808 */ /* 0x000fe20003000000 */
[----:B------:R-:W0:Y:S01]  /*4fc0*/  MUFU.TANH R53, R53 ;  /* 0x0000003500357308 */ /* 0x000e220000002400 */
[----:B------:R-:W-:Y:S02]  /*4fd0*/  FMNMX.FTZ R58, R50, R57, !PT ;  /* 0x00000039323a7209 */ /* 0x000fe40007810000 */
[----:B------:R-:W-:Y:S02]  /*4fe0*/  ISETP.GT.AND P6, PT, R74, 0x48, PT ;  /* 0x000000484a00780c */ /* 0x000fe40003fc4270 */
[----:B------:R-:W-:-:S02]  /*4ff0*/  FMNMX.FTZ R58, R51, R58, !PT ;  /* 0x0000003a333a7209 */ /* 0x000fc40007810000 */
[----:B------:R-:W-:Y:S01]  /*5000*/  FSEL R57, R70, -INF , P6 ;  /* 0xff80000046397808 */ /* 0x000fe20003000000 */
[----:B------:R1:W-:Y:S01]  /*5010*/  MUFU.TANH R73, R35 ;  /* 0x0000002300497308 */ /* 0x0003e20000002400 */
[----:B--2---:R-:W-:Y:S01]  /*5020*/  FSEL R34, R54, -INF , P5 ;  /* 0xff80000036227808 */ /* 0x004fe20002800000 */
[----:B------:R-:W-:Y:S01]  /*5030*/  FMUL.FTZ R54, R38, UR6 ;  /* 0x0000000626367c20 */ /* 0x000fe20008410000 */
[----:B------:R-:W-:Y:S01]  /*5040*/  ISETP.GT.AND P5, PT, R74, 0x49, PT ;  /* 0x000000494a00780c */ /* 0x000fe20003fa4270 */
[----:B------:R-:W-:Y:S02]  /*5050*/  WARPGROUP.DEPBAR.LE gsb0, 0x0 ;  /* 0x00008000000079c5 */ /* 0x000fe40000010000 */
[----:B------:R-:W-:Y:S01]  /*5060*/  FMUL.FTZ R26, R26, UR6 ;  /* 0x000000061a1a7c20 */ /* 0x000fe20008410000 */
[----:B------:R-:W-:Y:S01]  /*5070*/  FMUL.FTZ R31, R31, UR6 ;  /* 0x000000061f1f7c20 */ /* 0x000fe20008410000 */
[----:B------:R2:W3:Y:S01]  /*5080*/  MUFU.TANH R69, R32 ;  /* 0x0000002000457308 */ /* 0x0004e20000002400 */
[----:B-1----:R-:W-:Y:S01]  /*5090*/  FSEL R35, R55, -INF , P4 ;  /* 0xff80000037237808 */ /* 0x002fe20002000000 */
[----:B------:R-:W-:Y:S01]  /*50a0*/  FMUL.FTZ R30, R30, UR6 ;  /* 0x000000061e1e7c20 */ /* 0x000fe20008410000 */
[----:B------:R-:W-:Y:S01]  /*50b0*/  FMNMX.FTZ R55, R37, R58, !PT ;  /* 0x0000003a25377209 */ /* 0x000fe20007810000 */
[----:B------:R1:W-:Y:S01]  /*50c0*/  @!P1 SYNCS.ARRIVE.TRANS64.RED.A1T0 RZ, [R0+URZ], RZ ;  /* 0x000000ff00ff99a7 */ /* 0x0003e2000810043f */
[----:B0-----:R-:W-:-:S02]  /*50d0*/  FSEL R38, R53, -INF , P4 ;  /* 0xff80000035267808 */ /* 0x001fc40002000000 */
[----:B------:R-:W-:Y:S01]  /*50e0*/  FMNMX.FTZ R55, R52, R55, !PT ;  /* 0x0000003734377209 */ /* 0x000fe20007810000 */
[----:B------:R0:W4:Y:S01]  /*50f0*/  MUFU.TANH R61, R36 ;  /* 0x00000024003d7308 */ /* 0x0001220000002400 */
[----:B--2---:R-:W-:Y:S01]  /*5100*/  FSEL R32, R59, -INF , P3 ;  /* 0xff8000003b207808 */ /* 0x004fe20001800000 */
[----:B------:R-:W-:Y:S01]  /*5110*/  FMUL.FTZ R59, R24, UR6 ;  /* 0x00000006183b7c20 */ /* 0x000fe20008410000 */
[----:B------:R-:W-:Y:S02]  /*5120*/  ISETP.GT.AND P3, PT, R74, 0x41, PT ;  /* 0x000000414a00780c */ /* 0x000fe40003f64270 */
[----:B------:R-:W-:Y:S02]  /*5130*/  FSEL R53, R62, -INF , P2 ;  /* 0xff8000003e357808 */ /* 0x000fe40001000000 */
[----:B------:R-:W-:Y:S01]  /*5140*/  FMNMX.FTZ R58, R38, R55, !PT ;  /* 0x00000037263a7209 */ /* 0x000fe20007810000 */
[----:B------:R-:W2:Y:S01]  /*5150*/  MUFU.TANH R7, R7 ;  /* 0x0000000700077308 */ /* 0x000ea20000002400 */
[----:B------:R-:W-:Y:S01]  /*5160*/  FSEL R55, R63, -INF , P3 ;  /* 0xff8000003f377808 */ /* 0x000fe20001800000 */
[----:B------:R-:W-:Y:S01]  /*5170*/  FMUL.FTZ R63, R28, UR6 ;  /* 0x000000061c3f7c20 */ /* 0x000fe20008410000 */
[----:B------:R-:W-:-:S02]  /*5180*/  FMNMX.FTZ R58, R53, R58, !PT ;  /* 0x0000003a353a7209 */ /* 0x000fc40007810000 */
[----:B------:R-:W-:Y:S02]  /*5190*/  ISETP.GT.AND P4, PT, R74, 0x50, PT ;  /* 0x000000504a00780c */ /* 0x000fe40003f84270 */
[----:B------:R-:W-:Y:S01]  /*51a0*/  FMNMX.FTZ R60, R55, R58, !PT ;  /* 0x0000003a373c7209 */ /* 0x000fe20007810000 */
[----:B------:R5:W-:Y:S01]  /*51b0*/  MUFU.TANH R66, R54 ;  /* 0x0000003600427308 */ /* 0x000be20000002400 */
[----:B------:R-:W-:Y:S02]  /*51c0*/  FSEL R58, R71, -INF , P5 ;  /* 0xff800000473a7808 */ /* 0x000fe40002800000 */
[----:B------:R-:W-:Y:S02]  /*51d0*/  FMNMX.FTZ R71, R57, R60, !PT ;  /* 0x0000003c39477209 */ /* 0x000fe40007810000 */
[----:B------:R-:W-:Y:S02]  /*51e0*/  FSEL R24, R67, -INF , P2 ;  /* 0xff80000043187808 */ /* 0x000fe40001000000 */
[----:B0-----:R-:W-:Y:S01]  /*51f0*/  FSEL R36, R68, -INF , P3 ;  /* 0xff80000044247808 */ /* 0x001fe20001800000 */
[----:B------:R3:W0:Y:S01]  /*5200*/  MUFU.TANH R67, R59 ;  /* 0x0000003b00437308 */ /* 0x0006220000002400 */
[----:B-----5:R-:W-:Y:S01]  /*5210*/  FMUL.FTZ R54, R25, UR6 ;  /* 0x0000000619367c20 */ /* 0x020fe20008410000 */
[----:B------:R-:W-:-:S02]  /*5220*/  ISETP.GT.AND P3, PT, R74, 0x51, PT ;  /* 0x000000514a00780c */ /* 0x000fc40003f64270 */
[----:B------:R-:W-:Y:S02]  /*5230*/  FMNMX.FTZ R28, R58, R71, !PT ;  /* 0x000000473a1c7209 */ /* 0x000fe40007810000 */
[----:B------:R-:W-:Y:S02]  /*5240*/  ISETP.GT.AND P2, PT, R74, 0x58, PT ;  /* 0x000000584a00780c */ /* 0x000fe40003f44270 */
[----:B------:R5:W1:Y:S01]  /*5250*/  MUFU.TANH R68, R54 ;  /* 0x0000003600447308 */ /* 0x000a620000002400 */
[----:B---3--:R-:W-:Y:S02]  /*5260*/  FSEL R59, R69, -INF , P4 ;  /* 0xff800000453b7808 */ /* 0x008fe40002000000 */
[----:B------:R-:W-:Y:S01]  /*5270*/  FSEL R60, R56, -INF , P3 ;  /* 0xff800000383c7808 */ /* 0x000fe20001800000 */
[----:B------:R-:W-:Y:S01]  /*5280*/  FMUL.FTZ R56, R29, UR6 ;  /* 0x000000061d387c20 */ /* 0x000fe20008410000 */
[----:B------:R-:W-:Y:S02]  /*5290*/  FMNMX.FTZ R71, R59, R28, !PT ;  /* 0x0000001c3b477209 */ /* 0x000fe40007810000 */
[----:B------:R-:W-:Y:S01]  /*52a0*/  FSEL R25, R64, -INF , P6 ;  /* 0xff80000040197808 */ /* 0x000fe20003000000 */
[----:B------:R0:W3:Y:S01]  /*52b0*/  MUFU.TANH R69, R63 ;  /* 0x0000003f00457308 */ /* 0x0000e20000002400 */
[----:B------:R-:W-:-:S02]  /*52c0*/  ISETP.GT.AND P6, PT, R74, 0x59, PT ;  /* 0x000000594a00780c */ /* 0x000fc40003fc4270 */
[----:B----4-:R-:W-:Y:S02]  /*52d0*/  FSEL R61, R61, -INF , P2 ;  /* 0xff8000003d3d7808 */ /* 0x010fe40001000000 */
[----:B-----5:R-:W-:Y:S02]  /*52e0*/  FMNMX.FTZ R54, R60, R71, !PT ;  /* 0x000000473c367209 */ /* 0x020fe40007810000 */
[----:B------:R-:W-:Y:S01]  /*52f0*/  FSEL R28, R65, -INF , P5 ;  /* 0xff800000411c7808 */ /* 0x000fe20002800000 */
[----:B------:R4:W5:Y:S01]  /*5300*/  MUFU.TANH R70, R56 ;  /* 0x0000003800467308 */ /* 0x0009620000002400 */
[----:B--2---:R-:W-:Y:S02]  /*5310*/  FSEL R62, R7, -INF , P6 ;  /* 0xff800000073e7808 */ /* 0x004fe40003000000 */
[----:B------:R-:W-:Y:S02]  /*5320*/  ISETP.GT.AND P5, PT, R74, 0x60, PT ;  /* 0x000000604a00780c */ /* 0x000fe40003fa4270 */
[----:B------:R-:W-:-:S02]  /*5330*/  FMNMX.FTZ R7, R61, R54, !PT ;  /* 0x000000363d077209 */ /* 0x000fc40007810000 */
[----:B------:R-:W-:Y:S01]  /*5340*/  FSEL R29, R72, -INF , P4 ;  /* 0xff800000481d7808 */ /* 0x000fe20002000000 */
[----:B------:R-:W-:Y:S01]  /*5350*/  MUFU.TANH R71, R31 ;  /* 0x0000001f00477308 */ /* 0x000fe20000002400 */
[----:B------:R-:W-:Y:S02]  /*5360*/  ISETP.GT.AND P4, PT, R74, 0x61, PT ;  /* 0x000000614a00780c */ /* 0x000fe40003f84270 */
[----:B0-----:R-:W-:Y:S02]  /*5370*/  FSEL R63, R67, -INF , P5 ;  /* 0xff800000433f7808 */ /* 0x001fe40002800000 */
[----:B------:R-:W-:Y:S02]  /*5380*/  FMNMX.FTZ R72, R62, R7, !PT ;  /* 0x000000073e487209 */ /* 0x000fe40007810000 */
[----:B------:R-:W-:Y:S01]  /*5390*/  FSEL R54, R73, -INF , P3 ;  /* 0xff80000049367808 */ /* 0x000fe20001800000 */
[----:B------:R-:W-:Y:S01]  /*53a0*/  IMAD.MOV.U32 R73, RZ, RZ, R119 ;  /* 0x000000ffff497224 */ /* 0x000fe200078e0077 */
[----:B------:R-:W-:-:S02]  /*53b0*/  ISETP.GT.AND P3, PT, R74, 0x68, PT ;  /* 0x000000684a00780c */ /* 0x000fc40003f64270 */
[----:B-1----:R-:W-:Y:S02]  /*53c0*/  FSEL R64, R68, -INF , P4 ;  /* 0xff80000044407808 */ /* 0x002fe40002000000 */
[----:B------:R-:W-:Y:S02]  /*53d0*/  FMNMX.FTZ R7, R63, R72, !PT ;  /* 0x000000483f077209 */ /* 0x000fe40007810000 */
[----:B----4-:R-:W-:Y:S02]  /*53e0*/  FSEL R56, R66, -INF , P2 ;  /* 0xff80000042387808 */ /* 0x010fe40001000000 */
[----:B------:R-:W-:Y:S01]  /*53f0*/  ISETP.GT.AND P2, PT, R74, 0x69, PT ;  /* 0x000000694a00780c */ /* 0x000fe20003f44270 */
[----:B------:R-:W-:Y:S01]  /*5400*/  IMAD.MOV.U32 R74, RZ, RZ, R119 ;  /* 0x000000ffff4a7224 */ /* 0x000fe200078e0077 */
[----:B---3--:R-:W-:Y:S01]  /*5410*/  FSEL R65, R69, -INF , P3 ;  /* 0xff80000045417808 */ /* 0x008fe20001800000 */
[----:B------:R-:W-:Y:S01]  /*5420*/  FMUL.FTZ R69, R27, UR6 ;  /* 0x000000061b457c20 */ /* 0x000fe20008410000 */
[----:B------:R-:W-:-:S02]  /*5430*/  FMNMX.FTZ R68, R64, R7, !PT ;  /* 0x0000000740447209 */ /* 0x000fc40007810000 */
[----:B-----5:R-:W-:Y:S02]  /*5440*/  FSEL R66, R70, -INF , P2 ;  /* 0xff80000046427808 */ /* 0x020fe40001000000 */
[----:B------:R-:W-:Y:S01]  /*5450*/  FMNMX.FTZ R7, R65, R68, !PT ;  /* 0x0000004441077209 */ /* 0x000fe20007810000 */
[----:B------:R-:W-:Y:S03]  /*5460*/  MUFU.TANH R69, R69 ;  /* 0x0000004500457308 */ /* 0x000fe60000002400 */
[----:B------:R-:W-:-:S05]  /*5470*/  FMNMX.FTZ R68, R66, R7, !PT ;  /* 0x0000000742447209 */ /* 0x000fca0007810000 */
[----:B------:R-:W0:Y:S02]  /*5480*/  SHFL.BFLY PT, R7, R68, 0x2, 0x1f ;  /* 0x0c401f0044077f89 */ /* 0x000e2400000e0000 */
[----:B0-----:R-:W-:Y:S02]  /*5490*/  FMNMX.FTZ R70, R68, R7, !PT ;  /* 0x0000000744467209 */ /* 0x001fe40007810000 */
[----:B------:R-:W0:Y:S03]  /*54a0*/  MUFU.TANH R68, R26 ;  /* 0x0000001a00447308 */ /* 0x000e260000002400 */
[----:B------:R-:W1:Y:S02]  /*54b0*/  SHFL.BFLY PT, R7, R70, 0x1, 0x1f ;  /* 0x0c201f0046077f89 */ /* 0x000e6400000e0000 */
[----:B-1----:R-:W-:-:S03]  /*54c0*/  FMNMX.FTZ R7, R70, R7, !PT ;  /* 0x0000000746077209 */ /* 0x002fc60007810000 */
[----:B------:R0:W1:Y:S01]  /*54d0*/  MUFU.TANH R70, R30 ;  /* 0x0000001e00467308 */ /* 0x0000620000002400 */
[C---:B------:R-:W-:Y:S01]  /*54e0*/  FSETP.NEU.FTZ.AND P0, PT, R7.reuse, -INF , PT ;  /* 0xff8000000700780b */ /* 0x040fe20003f1d000 */
[----:B------:R-:W-:-:S05]  /*54f0*/  FMUL.FTZ R67, R7, UR14 ;  /* 0x0000000e07437c20 */ /* 0x000fca0008410000 */
[----:B------:R-:W-:Y:S02]  /*5500*/  FSEL R72, R67, RZ, P0 ;  /* 0x000000ff43487208 */ /* 0x000fe40000000000 */
[----:B------:R2:W3:Y:S01]  /*5510*/  MUFU.TANH R67, R39 ;  /* 0x0000002700437308 */ /* 0x0004e20000002400 */
[----:B0-----:R-:W-:Y:S01]  /*5520*/  FSEL R30, R68, -INF , P5 ;  /* 0xff800000441e7808 */ /* 0x001fe20002800000 */
[--C-:B------:R-:W-:Y:S02]  /*5530*/  IMAD.MOV.U32 R68, RZ, RZ, R119.reuse ;  /* 0x000000ffff447224 */ /* 0x100fe400078e0077 */
[--C-:B------:R-:W-:Y:S01]  /*5540*/  FFMA.FTZ R198, R8, UR14, -R72.reuse ;  /* 0x0000000e08c67c23 */ /* 0x100fe20008010848 */
[--C-:B------:R-:W-:Y:S01]  /*5550*/  FFMA.FTZ R31, R43, UR14, -R72.reuse ;  /* 0x0000000e2b1f7c23 */ /* 0x100fe20008010848 */
[--C-:B------:R-:W-:Y:S01]  /*5560*/  FFMA.FTZ R202, R45, UR14, -R72.reuse ;  /* 0x0000000e2dca7c23 */ /* 0x100fe20008010848 */
[--C-:B------:R-:W-:Y:S01]  /*5570*/  FFMA.FTZ R27, R47, UR14, -R72.reuse ;  /* 0x0000000e2f1b7c23 */ /* 0x100fe20008010848 */
[--C-:B------:R-:W-:Y:S01]  /*5580*/  FFMA.FTZ R196, R42, UR14, -R72.reuse ;  /* 0x0000000e2ac47c23 */ /* 0x100fe20008010848 */
[----:B-1----:R-:W-:Y:S01]  /*5590*/  FSEL R42, R70, -INF , P3 ;  /* 0xff800000462a7808 */ /* 0x002fe20001800000 */
[--C-:B------:R-:W-:Y:S01]  /*55a0*/  FFMA.FTZ R200, R44, UR14, -R72.reuse ;  /* 0x0000000e2cc87c23 */ /* 0x100fe20008010848 */
[----:B--2---:R-:W-:Y:S01]  /*55b0*/  FMNMX.FTZ R39, R3, R4, !PT ;  /* 0x0000000403277209 */ /* 0x004fe20007810000 */
[----:B------:R-:W-:Y:S01]  /*55c0*/  MUFU.EX2 R202, R202 ;  /* 0x000000ca00ca7308 */ /* 0x000fe20000000800 */
[----:B------:R-:W-:Y:S01]  /*55d0*/  FSEL R44, R71, -INF , P2 ;  /* 0xff800000472c7808 */ /* 0x000fe20001000000 */
        /* <DEDUP_REMOVED lines=14> */
[----:B------:R-:W0:Y:S01]  /*56c0*/  MUFU.EX2 R27, R27 ;  /* 0x0000001b001b7308 */ /* 0x000e220000000800 */
[--C-:B------:R-:W-:Y:S01]  /*56d0*/  FFMA.FTZ R49, R55, UR14, -R72.reuse ;  /* 0x0000000e37317c23 */ /* 0x100fe20008010848 */
[--C-:B------:R-:W-:Y:S01]  /*56e0*/  FFMA.FTZ R186, R57, UR14, -R72.reuse ;  /* 0x0000000e39ba7c23 */ /* 0x100fe20008010848 */
[----:B------:R-:W-:Y:S01]  /*56f0*/  FMNMX.FTZ R26, R12, R39, !PT ;  /* 0x000000270c1a7209 */ /* 0x000fe20007810000 */
[--C-:B------:R-:W-:Y:S01]  /*5700*/  FFMA.FTZ R51, R58, UR14, -R72.reuse ;  /* 0x0000000e3a337c23 */ /* 0x100fe20008010848 */
[--C-:B------:R-:W-:Y:S01]  /*5710*/  FFMA.FTZ R180, R59, UR14, -R72.reuse ;  /* 0x0000000e3bb47c23 */ /* 0x100fe20008010848 */
[--C-:B------:R-:W-:Y:S01]  /*5720*/  FFMA.FTZ R53, R60, UR14, -R72.reuse ;  /* 0x0000000e3c357c23 */ /* 0x100fe20008010848 */
[----:B------:R-:W-:Y:S01]  /*5730*/  FMNMX.FTZ R39, R13, R26, !PT ;  /* 0x0000001a0d277209 */ /* 0x000fe20007810000 */
[----:B------:R-:W1:Y:S01]  /*5740*/  MUFU.EX2 R31, R31 ;  /* 0x0000001f001f7308 */ /* 0x000e620000000800 */
[--C-:B------:R-:W-:Y:S01]  /*5750*/  FFMA.FTZ R55, R62, UR14, -R72.reuse ;  /* 0x0000000e3e377c23 */ /* 0x100fe20008010848 */
[--C-:B------:R-:W-:Y:S01]  /*5760*/  FFMA.FTZ R176, R63, UR14, -R72.reuse ;  /* 0x0000000e3fb07c23 */ /* 0x100fe20008010848 */
[----:B------:R-:W-:Y:S01]  /*5770*/  FMNMX.FTZ R26, R14, R39, !PT ;  /* 0x000000270e1a7209 */ /* 0x000fe20007810000 */
[--C-:B------:R-:W-:Y:S01]  /*5780*/  FFMA.FTZ R39, R41, UR14, -R72.reuse ;  /* 0x0000000e29277c23 */ /* 0x100fe20008010848 */
[--C-:B------:R-:W-:Y:S01]  /*5790*/  FFMA.FTZ R57, R64, UR14, -R72.reuse ;  /* 0x0000000e40397c23 */ /* 0x100fe20008010848 */
[--C-:B------:R-:W-:Y:S01]  /*57a0*/  FFMA.FTZ R178, R65, UR14, -R72.reuse ;  /* 0x0000000e41b27c23 */ /* 0x100fe20008010848 */
[----:B------:R-:W-:Y:S01]  /*57b0*/  FMNMX.FTZ R41, R15, R26, !PT ;  /* 0x0000001a0f297209 */ /* 0x000fe20007810000 */
[----:B------:R-:W2:Y:S01]  /*57c0*/  MUFU.EX2 R196, R196 ;  /* 0x000000c400c47308 */ /* 0x000ea20000000800 */
[----:B------:R-:W-:Y:S01]  /*57d0*/  FFMA.FTZ R59, R66, UR14, -R72 ;  /* 0x0000000e423b7c23 */ /* 0x000fe20008010848 */
[----:B------:R-:W-:Y:S01]  /*57e0*/  ISETP.NE.AND P0, PT, R80, RZ, PT ;  /* 0x000000ff5000720c */ /* 0x000fe20003f05270 */
[--C-:B------:R-:W-:Y:S01]  /*57f0*/  IMAD.MOV.U32 R80, RZ, RZ, R119.reuse ;  /* 0x000000ffff507224 */ /* 0x100fe200078e0077 */
[----:B------:R-:W-:Y:S01]  /*5800*/  FMNMX.FTZ R26, R20, R41, !PT ;  /* 0x00000029141a7209 */ /* 0x000fe20007810000 */
[----:B------:R-:W-:-:S02]  /*5810*/  IMAD.MOV.U32 R71, RZ, RZ, R119 ;  /* 0x000000ffff477224 */ /* 0x000fc400078e0077 */
[--C-:B------:R-:W-:Y:S01]  /*5820*/  IMAD.MOV.U32 R70, RZ, RZ, R119.reuse ;  /* 0x000000ffff467224 */ /* 0x100fe200078e0077 */
[----:B------:R-:W-:Y:S01]  /*5830*/  FMNMX.FTZ R41, R21, R26, !PT ;  /* 0x0000001a15297209 */ /* 0x000fe20007810000 */
[----:B------:R-:W4:Y:S01]  /*5840*/  MUFU.EX2 R39, R39 ;  /* 0x0000002700277308 */ /* 0x000f220000000800 */
[----:B---3--:R-:W-:Y:S01]  /*5850*/  FSEL R26, R67, -INF , P6 ;  /* 0xff800000431a7808 */ /* 0x008fe20003000000 */
[--C-:B------:R-:W-:Y:S01]  /*5860*/  IMAD.MOV.U32 R66, RZ, RZ, R119.reuse ;  /* 0x000000ffff427224 */ /* 0x100fe200078e0077 */
[----:B------:R-:W-:Y:S01]  /*5870*/  FMNMX.FTZ R8, R32, R41, !PT ;  /* 0x0000002920087209 */ /* 0x000fe20007810000 */
[----:B------:R-:W-:Y:S01]  /*5880*/  FFMA.FTZ R41, R40, UR14, -R72 ;  /* 0x0000000e28297c23 */ /* 0x000fe20008010848 */
[----:B------:R-:W-:Y:S01]  /*5890*/  FSEL R40, R69, -INF , P4 ;  /* 0xff80000045287808 */ /* 0x000fe20002000000 */
[--C-:B------:R-:W-:Y:S01]  /*58a0*/  IMAD.MOV.U32 R69, RZ, RZ, R119.reuse ;  /* 0x000000ffff457224 */ /* 0x100fe200078e0077 */
[----:B------:R-:W-:Y:S01]  /*58b0*/  FMNMX.FTZ R43, R33, R8, !PT ;  /* 0x00000008212b7209 */ /* 0x000fe20007810000 */
[----:B------:R-:W3:Y:S01]  /*58c0*/  MUFU.EX2 R198, R198 ;  /* 0x000000c600c67308 */ /* 0x000ee20000000800 */
[----:B------:R-:W-:-:S02]  /*58d0*/  IMAD.MOV.U32 R65, RZ, RZ, R119 ;  /* 0x000000ffff417224 */ /* 0x000fc400078e0077 */
[----:B------:R-:W-:Y:S01]  /*58e0*/  FMNMX.FTZ R8, R34, R43, !PT ;  /* 0x0000002b22087209 */ /* 0x000fe20007810000 */
[--C-:B------:R-:W-:Y:S02]  /*58f0*/  IMAD.MOV.U32 R64, RZ, RZ, R119.reuse ;  /* 0x000000ffff407224 */ /* 0x100fe400078e0077 */
[--C-:B------:R-:W-:Y:S01]  /*5900*/  IMAD.MOV.U32 R63, RZ, RZ, R119.reuse ;  /* 0x000000ffff3f7224 */ /* 0x100fe200078e0077 */
[----:B------:R-:W-:Y:S01]  /*5910*/  FMNMX.FTZ R43, R35, R8, !PT ;  /* 0x00000008232b7209 */ /* 0x000fe20007810000 */
[----:B------:R-:W5:Y:S01]  /*5920*/  MUFU.EX2 R41, R41 ;  /* 0x0000002900297308 */ /* 0x000f620000000800 */
[--C-:B------:R-:W-:Y:S02]  /*5930*/  IMAD.MOV.U32 R62, RZ, RZ, R119.reuse ;  /* 0x000000ffff3e7224 */ /* 0x100fe400078e0077 */
[----:B------:R-:W-:Y:S01]  /*5940*/  FMNMX.FTZ R43, R24, R43, !PT ;  /* 0x0000002b182b7209 */ /* 0x000fe20007810000 */
[--C-:B------:R-:W-:Y:S02]  /*5950*/  IMAD.MOV.U32 R60, RZ, RZ, R119.reuse ;  /* 0x000000ffff3c7224 */ /* 0x100fe400078e0077 */
[--C-:B------:R-:W-:Y:S01]  /*5960*/  IMAD.MOV.U32 R58, RZ, RZ, R119.reuse ;  /* 0x000000ffff3a7224 */ /* 0x100fe200078e0077 */
[----:B------:R-:W-:Y:S01]  /*5970*/  FMNMX.FTZ R8, R36, R43, !PT ;  /* 0x0000002b24087209 */ /* 0x000fe20007810000 */
[----:B------:R-:W-:Y:S01]  /*5980*/  MUFU.EX2 R192, R192 ;  /* 0x000000c000c07308 */ /* 0x000fe20000000800 */
[----:B------:R-:W-:-:S02]  /*5990*/  IMAD.MOV.U32 R52, RZ, RZ, R119 ;  /* 0x000000ffff347224 */ /* 0x000fc400078e0077 */
[----:B------:R-:W-:-:S04]  /*59a0*/  FMNMX.FTZ R45, R25, R8, !PT ;  /* 0x00000008192d7209 */ /* 0x000fc80007810000 */
[----:B------:R-:W-:Y:S01]  /*59b0*/  FMNMX.FTZ R8, R28, R45, !PT ;  /* 0x0000002d1c087209 */ /* 0x000fe20007810000 */
[----:B------:R0:W-:Y:S03]  /*59c0*/  MUFU.EX2 R43, R48 ;  /* 0x00000030002b7308 */ /* 0x0001e60000000800 */
[----:B------:R-:W-:-:S04]  /*59d0*/  FMNMX.FTZ R45, R29, R8, !PT ;  /* 0x000000081d2d7209 */ /* 0x000fc80007810000 */
[----:B------:R-:W-:Y:S01]  /*59e0*/  FMNMX.FTZ R47, R54, R45, !PT ;  /* 0x0000002d362f7209 */ /* 0x000fe20007810000 */
[----:B------:R-:W-:Y:S01]  /*59f0*/  MUFU.EX2 R194, R194 ;  /* 0x000000c200c27308 */ /* 0x000fe20000000800 */
[----:B0-----:R-:W-:Y:S02]  /*5a00*/  IMAD.MOV.U32 R48, RZ, RZ, R119 ;  /* 0x000000ffff307224 */ /* 0x001fe400078e0077 */
        /* <DEDUP_REMOVED lines=9> */
[----:B------:R-:W-:Y:S01]  /*5aa0*/  FFMA.FTZ R47, R38, UR14, -R72 ;  /* 0x0000000e262f7c23 */ /* 0x000fe20008010848 */
[----:B------:R-:W-:Y:S01]  /*5ab0*/  MUFU.EX2 R37, R37 ;  /* 0x0000002500257308 */ /* 0x000fe20000000800 */
[----:B------:R-:W-:Y:S02]  /*5ac0*/  IMAD.MOV.U32 R72, RZ, RZ, R119 ;  /* 0x000000ffff487224 */ /* 0x000fe400078e0077 */
        /* <DEDUP_REMOVED lines=11> */
[----:B------:R-:W-:Y:S01]  /*5b80*/  IMAD.MOV.U32 R67, RZ, RZ, R119 ;  /* 0x000000ffff437224 */ /* 0x000fe200078e0077 */
[C---:B------:R-:W-:Y:S01]  /*5b90*/  FSETP.NEU.FTZ.AND P2, PT, R8.reuse, -INF , PT ;  /* 0xff8000000800780b */ /* 0x040fe20003f5d000 */
[----:B------:R-:W-:-:S05]  /*5ba0*/  FMUL.FTZ R38, R8, UR14 ;  /* 0x0000000e08267c20 */ /* 0x000fca0008410000 */
[----:B------:R-:W-:Y:S01]  /*5bb0*/  MUFU.EX2 R53, R53 ;  /* 0x0000003500357308 */ /* 0x000fe20000000800 */
[----:B------:R-:W-:Y:S02]  /*5bc0*/  FSEL R61, R38, RZ, P2 ;  /* 0x000000ff263d7208 */ /* 0x000fe40001000000 */
[----:B------:R-:W-:-:S03]  /*5bd0*/  PLOP3.LUT P2, PT, PT, PT, UP0, 0x80, 0x0 ;  /* 0x000000000000781c */ /* 0x000fc60003f4f008 */
[--C-:B------:R-:W-:Y:S01]  /*5be0*/  FFMA.FTZ R201, R3, UR14, -R61.reuse ;  /* 0x0000000e03c97c23 */ /* 0x100fe2000801083d */
[--C-:B------:R-:W-:Y:S01]  /*5bf0*/  FFMA.FTZ R38, R4, UR14, -R61.reuse ;  /* 0x0000000e04267c23 */ /* 0x100fe2000801083d */
        /* <DEDUP_REMOVED lines=9> */
[----:B-1----:R-:W-:Y:S01]  /*5c90*/  FADD.FTZ R3, R31, R4 ;  /* 0x000000041f037221 */ /* 0x002fe20000010000 */
[--C-:B------:R-:W-:Y:S01]  /*5ca0*/  FFMA.FTZ R193, R14, UR14, -R61.reuse ;  /* 0x0000000e0ec17c23 */ /* 0x100fe2000801083d */
[----:B------:R-:W-:Y:S01]  /*5cb0*/  FFMA.FTZ R14, R15, UR14, -R61 ;  /* 0x0000000e0f0e7c23 */ /* 0x000fe2000801083d */
[----:B------:R-:W0:Y:S01]  /*5cc0*/  MUFU.EX2 R38, R38 ;  /* 0x0000002600267308 */ /* 0x000e220000000800 */
[----:B--2---:R-:W-:Y:S01]  /*5cd0*/  FADD.FTZ R4, R196, R3 ;  /* 0x00000003c4047221 */ /* 0x004fe20000010000 */
[--C-:B------:R-:W-:Y:S01]  /*5ce0*/  FFMA.FTZ R20, R20, UR14, -R61.reuse ;  /* 0x0000000e14147c23 */ /* 0x100fe2000801083d */
[--C-:B------:R-:W-:Y:S01]  /*5cf0*/  FFMA.FTZ R21, R21, UR14, -R61.reuse ;  /* 0x0000000e15157c23 */ /* 0x100fe2000801083d */
[--C-:B------:R-:W-:Y:S01]  /*5d00*/  FFMA.FTZ R32, R32, UR14, -R61.reuse ;  /* 0x0000000e20207c23 */ /* 0x100fe2000801083d */
[----:B----4-:R-:W-:Y:S01]  /*5d10*/  FADD.FTZ R3, R39, R4 ;  /* 0x0000000427037221 */ /* 0x010fe20000010000 */
[--C-:B------:R-:W-:Y:S01]  /*5d20*/  FFMA.FTZ R36, R36, UR14, -R61.reuse ;  /* 0x0000000e24247c23 */ /* 0x100fe2000801083d */
[----:B------:R-:W-:Y:S01]  /*5d30*/  FFMA.FTZ R33, R33, UR14, -R61 ;  /* 0x0000000e21217c23 */ /* 0x000fe2000801083d */
[----:B------:R-:W1:Y:S01]  /*5d40*/  MUFU.EX2 R203, R203 ;  /* 0x000000cb00cb7308 */ /* 0x000e620000000800 */
[----:B---3--:R-:W-:Y:S01]  /*5d50*/  FADD.FTZ R46, R198, R3 ;  /* 0x00000003c62e7221 */ /* 0x008fe20000010000 */
[--C-:B------:R-:W-:Y:S01]  /*5d60*/  FFMA.FTZ R34, R34, UR14, -R61.reuse ;  /* 0x0000000e22227c23 */ /* 0x100fe2000801083d */
[--C-:B------:R-:W-:Y:S01]  /*5d70*/  FFMA.FTZ R35, R35, UR14, -R61.reuse ;  /* 0x0000000e23237c23 */ /* 0x100fe2000801083d */
[--C-:B------:R-:W-:Y:S01]  /*5d80*/  FFMA.FTZ R24, R24, UR14, -R61.reuse ;  /* 0x0000000e18187c23 */ /* 0x100fe2000801083d */
[----:B-----5:R-:W-:Y:S01]  /*5d90*/  FADD.FTZ R9, R41, R46 ;  /* 0x0000002e29097221 */ /* 0x020fe20000010000 */
[--C-:B------:R-:W-:Y:S01]  /*5da0*/  FFMA.FTZ R25, R25, UR14, -R61.reuse ;  /* 0x0000000e19197c23 */ /* 0x100fe2000801083d */
[----:B------:R-:W-:Y:S01]  /*5db0*/  FFMA.FTZ R28, R28, UR14, -R61 ;  /* 0x0000000e1c1c7c23 */ /* 0x000fe2000801083d */
[----:B------:R-:W2:Y:S01]  /*5dc0*/  MUFU.EX2 R6, R6 ;  /* 0x0000000600067308 */ /* 0x000ea20000000800 */
[----:B0-----:R-:W-:Y:S01]  /*5dd0*/  FADD.FTZ R4, R201, R38 ;  /* 0x00000026c9047221 */ /* 0x001fe20000010000 */
[----:B------:R-:W-:Y:S01]  /*5de0*/  FADD.FTZ R46, R192, R9 ;  /* 0x00000009c02e7221 */ /* 0x000fe20000010000 */
[--C-:B------:R-:W-:Y:S01]  /*5df0*/  FFMA.FTZ R29, R29, UR14, -R61.reuse ;  /* 0x0000000e1d1d7c23 */ /* 0x100fe2000801083d */
[--C-:B------:R-:W-:Y:S01]  /*5e00*/  FFMA.FTZ R54, R54, UR14, -R61.reuse ;  /* 0x0000000e36367c23 */ /* 0x100fe2000801083d */
[--C-:B------:R-:W-:Y:S01]  /*5e10*/  FFMA.FTZ R56, R56, UR14, -R61.reuse ;  /* 0x0000000e38387c23 */ /* 0x100fe2000801083d */
[----:B------:R-:W-:Y:S01]  /*5e20*/  FADD.FTZ R9, R43, R46 ;  /* 0x0000002e2b097221 */ /* 0x000fe20000010000 */
[----:B------:R-:W-:Y:S01]  /*5e30*/  FFMA.FTZ R26, R26, UR14, -R61 ;  /* 0x0000000e1a1a7c23 */ /* 0x000fe2000801083d */
[----:B------:R-:W0:Y:S01]  /*5e40*/  MUFU.EX2 R197, R197 ;  /* 0x000000c500c57308 */ /* 0x000e220000000800 */
[----:B-1----:R-:W-:Y:S01]  /*5e50*/  FADD.FTZ R3, R203, R4 ;  /* 0x00000004cb037221 */ /* 0x002fe20000010000 */
[----:B------:R-:W-:Y:S01]  /*5e60*/  FADD.FTZ R46, R194, R9 ;  /* 0x00000009c22e7221 */ /* 0x000fe20000010000 */
[--C-:B------:R-:W-:Y:S01]  /*5e70*/  FFMA.FTZ R30, R30, UR14, -R61.reuse ;  /* 0x0000000e1e1e7c23 */ /* 0x100fe2000801083d */
[--C-:B------:R-:W-:Y:S01]  /*5e80*/  FFMA.FTZ R40, R40, UR14, -R61.reuse ;  /* 0x0000000e28287c23 */ /* 0x100fe2000801083d */
[--C-:B------:R-:W-:Y:S01]  /*5e90*/  FFMA.FTZ R42, R42, UR14, -R61.reuse ;  /* 0x0000000e2a2a7c23 */ /* 0x100fe2000801083d */
[----:B------:R-:W-:Y:S01]  /*5ea0*/  FADD.FTZ R9, R45, R46 ;  /* 0x0000002e2d097221 */ /* 0x000fe20000010000 */
[----:B------:R-:W-:Y:S01]  /*5eb0*/  FFMA.FTZ R44, R44, UR14, -R61 ;  /* 0x0000000e2c2c7c23 */ /* 0x000fe2000801083d */
[----:B------:R-:W1:Y:S01]  /*5ec0*/  MUFU.EX2 R10, R10 ;  /* 0x0000000a000a7308 */ /* 0x000e620000000800 */
[----:B--2---:R-:W-:Y:S01]  /*5ed0*/  FADD.FTZ R4, R6, R3 ;  /* 0x0000000306047221 */ /* 0x004fe20000010000 */
[----:B------:R-:W-:Y:S01]  /*5ee0*/  F2FP.BF16.F32.PACK_AB R200, R27, R200 ;  /* 0x000000c81bc8723e */ /* 0x000fe200000010ff */
[--C-:B------:R-:W-:Y:S01]  /*5ef0*/  IMAD.MOV.U32 R61, RZ, RZ, R119.reuse ;  /* 0x000000ffff3d7224 */ /* 0x100fe200078e0077 */
[----:B------:R-:W-:Y:S01]  /*5f00*/  F2FP.BF16.F32.PACK_AB R202, R31, R202 ;  /* 0x000000ca1fca723e */ /* 0x000fe200000010ff */
[--C-:B------:R-:W-:Y:S01]  /*5f10*/  IMAD.MOV.U32 R46, RZ, RZ, R119.reuse ;  /* 0x000000ffff2e7224 */ /* 0x100fe200078e0077 */
[----:B------:R-:W-:Y:S01]  /*5f20*/  F2FP.BF16.F32.PACK_AB R196, R39, R196 ;  /* 0x000000c427c4723e */ /* 0x000fe200000010ff */
[--C-:B------:R-:W-:Y:S01]  /*5f30*/  IMAD.MOV.U32 R39, RZ, RZ, R119.reuse ;  /* 0x000000ffff277224 */ /* 0x100fe200078e0077 */
[----:B------:R-:W2:Y:S01]  /*5f40*/  MUFU.EX2 R199, R199 ;  /* 0x000000c700c77308 */ /* 0x000ea20000000800 */
[----:B0-----:R-:W-:Y:S01]  /*5f50*/  FADD.FTZ R3, R197, R4 ;  /* 0x00000004c5037221 */ /* 0x001fe20000010000 */
[----:B------:R-:W-:Y:S01]  /*5f60*/  F2FP.BF16.F32.PACK_AB R198, R41, R198 ;  /* 0x000000c629c6723e */ /* 0x000fe200000010ff */
[--C-:B------:R-:W-:Y:S01]  /*5f70*/  IMAD.MOV.U32 R41, RZ, RZ, R119.reuse ;  /* 0x000000ffff297224 */ /* 0x100fe200078e0077 */
[----:B------:R-:W-:Y:S01]  /*5f80*/  F2FP.BF16.F32.PACK_AB R192, R43, R192 ;  /* 0x000000c02bc0723e */ /* 0x000fe200000010ff */
[--C-:B------:R-:W-:Y:S01]  /*5f90*/  IMAD.MOV.U32 R43, RZ, RZ, R119.reuse ;  /* 0x000000ffff2b7224 */ /* 0x100fe200078e0077 */
[----:B------:R-:W-:Y:S01]  /*5fa0*/  F2FP.BF16.F32.PACK_AB R194, R45, R194 ;  /* 0x000000c22dc2723e */ /* 0x000fe200000010ff */
[----:B------:R-:W-:Y:S01]  /*5fb0*/  IMAD.MOV.U32 R45, RZ, RZ, R119 ;  /* 0x000000ffff2d7224 */ /* 0x000fe200078e0077 */
[----:B------:R-:W0:Y:S01]  /*5fc0*/  MUFU.EX2 R12, R12 ;  /* 0x0000000c000c7308 */ /* 0x000e220000000800 */
[----:B-1----:R-:W-:Y:S01]  /*5fd0*/  FADD.FTZ R4, R10, R3 ;  /* 0x000000030a047221 */ /* 0x002fe20000010000 */
[----:B------:R-:W-:Y:S01]  /*5fe0*/  F2FP.BF16.F32.PACK_AB R201, R38, R201 ;  /* 0x000000c926c9723e */ /* 0x000fe200000010ff */
[--C-:B------:R-:W-:Y:S01]  /*5ff0*/  IMAD.MOV.U32 R38, RZ, RZ, R119.reuse ;  /* 0x000000ffff267224 */ /* 0x100fe200078e0077 */
[----:B------:R-:W-:Y:S01]  /*6000*/  F2FP.BF16.F32.PACK_AB R203, R6, R203 ;  /* 0x000000cb06cb723e */ /* 0x000fe200000010ff */
[----:B------:R-:W-:Y:S01]  /*6010*/  IMAD.MOV.U32 R6, RZ, RZ, 0x3f800000 ;  /* 0x3f800000ff067424 */ /* 0x000fe200078e00ff */
[----:B------:R-:W-:Y:S01]  /*6020*/  F2FP.BF16.F32.PACK_AB R197, R10, R197 ;  /* 0x000000c50ac5723e */ /* 0x000fe200000010ff */
[--C-:B------:R-:W-:Y:S01]  /*6030*/  IMAD.MOV.U32 R31, RZ, RZ, R119.reuse ;  /* 0x000000ffff1f7224 */ /* 0x100fe200078e0077 */
[----:B------:R-:W1:Y:S01]  /*6040*/  MUFU.EX2 R193, R193 ;  /* 0x000000c100c17308 */ /* 0x000e620000000800 */
[----:B--2---:R-:W-:Y:S01]  /*6050*/  FADD.FTZ R3, R199, R4 ;  /* 0x00000004c7037221 */ /* 0x004fe20000010000 */
[----:B------:R-:W-:-:S06]  /*6060*/  IMAD.MOV.U32 R27, RZ, RZ, R119 ;  /* 0x000000ffff1b7224 */ /* 0x000fcc00078e0077 */
        /* <DEDUP_REMOVED lines=8> */
[----:B------:R2:W-:Y:S01]  /*60f0*/  MUFU.EX2 R185, R36 ;  /* 0x0000002400b97308 */ /* 0x0005e20000000800 */
[----:B0-----:R-:W-:-:S07]  /*6100*/  FADD.FTZ R0, R20, R3 ;  /* 0x0000000314007221 */ /* 0x001fce0000010000 */
[----:B------:R-:W0:Y:S01]  /*6110*/  MUFU.EX2 R32, R32 ;  /* 0x0000002000207308 */ /* 0x000e220000000800 */
[----:B--2---:R-:W-:Y:S01]  /*6120*/  FADD.FTZ R36, R188, R9 ;  /* 0x00000009bc247221 */ /* 0x004fe20000010000 */
[----:B-1----:R-:W-:Y:S01]  /*6130*/  FADD.FTZ R3, R21, R0 ;  /* 0x0000000015037221 */ /* 0x002fe20000010000 */
[C---:B------:R-:W-:Y:S02]  /*6140*/  F2FP.BF16.F32.PACK_AB R188, R37.reuse, R188 ;  /* 0x000000bc25bc723e */ /* 0x040fe400000010ff */
[----:B------:R-:W-:Y:S01]  /*6150*/  FADD.FTZ R9, R37, R36 ;  /* 0x0000002425097221 */ /* 0x000fe20000010000 */
[----:B------:R-:W-:Y:S01]  /*6160*/  F2FP.BF16.F32.PACK_AB R195, R21, R20 ;  /* 0x0000001415c3723e */ /* 0x000fe200000010ff */
[----:B------:R-:W-:Y:S01]  /*6170*/  IMAD.MOV.U32 R37, RZ, RZ, R119 ;  /* 0x000000ffff257224 */ /* 0x000fe200078e0077 */
[----:B------:R-:W1:Y:S01]  /*6180*/  MUFU.EX2 R33, R33 ;  /* 0x0000002100217308 */ /* 0x000e620000000800 */
[----:B------:R-:W-:Y:S01]  /*6190*/  FADD.FTZ R4, R190, R9 ;  /* 0x00000009be047221 */ /* 0x000fe20000010000 */
[----:B------:R-:W-:Y:S01]  /*61a0*/  F2FP.BF16.F32.PACK_AB R190, R47, R190 ;  /* 0x000000be2fbe723e */ /* 0x000fe200000010ff */
[----:B------:R-:W-:-:S02]  /*61b0*/  IMAD.MOV.U32 R36, RZ, RZ, R119 ;  /* 0x000000ffff247224 */ /* 0x000fc400078e0077 */
[----:B------:R-:W-:Y:S01]  /*61c0*/  FADD.FTZ R9, R47, R4 ;  /* 0x000000042f097221 */ /* 0x000fe20000010000 */
[----:B------:R-:W-:Y:S02]  /*61d0*/  IMAD.MOV.U32 R47, RZ, RZ, R119 ;  /* 0x000000ffff2f7224 */ /* 0x000fe400078e0077 */
[----:B------:R-:W2:Y:S01]  /*61e0*/  MUFU.EX2 R34, R34 ;  /* 0x0000002200227308 */ /* 0x000ea20000000800 */
[----:B------:R-:W-:Y:S01]  /*61f0*/  FADD.FTZ R4, R184, R9 ;  /* 0x00000009b8047221 */ /* 0x000fe20000010000 */
[----:B0-----:R-:W-:Y:S01]  /*6200*/  FADD.FTZ R0, R32, R3 ;  /* 0x0000000320007221 */ /* 0x001fe20000010000 */
[C---:B------:R-:W-:Y:S02]  /*6210*/  F2FP.BF16.F32.PACK_AB R184, R49.reuse, R184 ;  /* 0x000000b831b8723e */ /* 0x040fe400000010ff */
[----:B------:R-:W-:Y:S01]  /*6220*/  FADD.FTZ R9, R49, R4 ;  /* 0x0000000431097221 */ /* 0x000fe20000010000 */
[----:B------:R-:W-:Y:S02]  /*6230*/  IMAD.MOV.U32 R49, RZ, RZ, R119 ;  /* 0x000000ffff317224 */ /* 0x000fe400078e0077 */
[----:B------:R-:W0:Y:S01]  /*6240*/  MUFU.EX2 R35, R35 ;  /* 0x0000002300237308 */ /* 0x000e220000000800 */
[----:B-1----:R-:W-:Y:S01]  /*6250*/  FADD.FTZ R3, R33, R0 ;  /* 0x0000000021037221 */ /* 0x002fe20000010000 */
[----:B------:R-:W-:Y:S01]  /*6260*/  FADD.FTZ R4, R186, R9 ;  /* 0x00000009ba047221 */ /* 0x000fe20000010000 */
[----:B------:R-:W-:-:S02]  /*6270*/  F2FP.BF16.F32.PACK_AB R186, R51, R186 ;  /* 0x000000ba33ba723e */ /* 0x000fc400000010ff */
[----:B------:R-:W-:Y:S01]  /*6280*/  F2FP.BF16.F32.PACK_AB R189, R33, R32 ;  /* 0x0000002021bd723e */ /* 0x000fe200000010ff */
[----:B------:R-:W-:Y:S01]  /*6290*/  FADD.FTZ R9, R51, R4 ;  /* 0x0000000433097221 */ /* 0x000fe20000010000 */
[----:B------:R-:W-:Y:S01]  /*62a0*/  IMAD.MOV.U32 R51, RZ, RZ, R119 ;  /* 0x000000ffff337224 */ /* 0x000fe200078e0077 */
[----:B------:R-:W1:Y:S01]  /*62b0*/  MUFU.EX2 R24, R24 ;  /* 0x0000001800187308 */ /* 0x000e620000000800 */
[----:B--2---:R-:W-:Y:S01]  /*62c0*/  FADD.FTZ R0, R34, R3 ;  /* 0x0000000322007221 */ /* 0x004fe20000010000 */
[----:B------:R-:W-:Y:S01]  /*62d0*/  FADD.FTZ R4, R180, R9 ;  /* 0x00000009b4047221 */ /* 0x000fe20000010000 */
[----:B------:R-:W-:Y:S01]  /*62e0*/  F2FP.BF16.F32.PACK_AB R180, R53, R180 ;  /* 0x000000b435b4723e */ /* 0x000fe200000010ff */
[--C-:B------:R-:W-:Y:S02]  /*62f0*/  IMAD.MOV.U32 R33, RZ, RZ, R119.reuse ;  /* 0x000000ffff217224 */ /* 0x100fe400078e0077 */
[--C-:B------:R-:W-:Y:S02]  /*6300*/  IMAD.MOV.U32 R32, RZ, RZ, R119.reuse ;  /* 0x000000ffff207224 */ /* 0x100fe400078e0077 */
[----:B------:R-:W2:Y:S01]  /*6310*/  MUFU.EX2 R182, R182 ;  /* 0x000000b600b67308 */ /* 0x000ea20000000800 */
[C---:B0-----:R-:W-:Y:S01]  /*6320*/  FADD.FTZ R3, R35.reuse, R0 ;  /* 0x0000000023037221 */ /* 0x041fe20000010000 */
[----:B------:R-:W-:Y:S01]  /*6330*/  F2FP.BF16.F32.PACK_AB R191, R35, R34 ;  /* 0x0000002223bf723e */ /* 0x000fe200000010ff */
[----:B------:R-:W-:-:S02]  /*6340*/  IMAD.MOV.U32 R35, RZ, RZ, R119 ;  /* 0x000000ffff237224 */ /* 0x000fc400078e0077 */
[----:B------:R-:W-:-:S03]  /*6350*/  IMAD.MOV.U32 R34, RZ, RZ, R119 ;  /* 0x000000ffff227224 */ /* 0x000fc600078e0077 */
[----:B------:R-:W0:Y:S01]  /*6360*/  MUFU.EX2 R25, R25 ;  /* 0x0000001900197308 */ /* 0x000e220000000800 */
[----:B-1----:R-:W-:Y:S01]  /*6370*/  FADD.FTZ R0, R24, R3 ;  /* 0x0000000318007221 */ /* 0x002fe20000010000 */
[----:B------:R-:W-:Y:S01]  /*6380*/  FADD.FTZ R3, R53, R4 ;  /* 0x0000000435037221 */ /* 0x000fe20000010000 */
[--C-:B------:R-:W-:Y:S02]  /*6390*/  IMAD.MOV.U32 R53, RZ, RZ, R119.reuse ;  /* 0x000000ffff357224 */ /* 0x100fe400078e0077 */
[C---:B------:R-:W-:Y:S01]  /*63a0*/  FADD.FTZ R0, R185.reuse, R0 ;  /* 0x00000000b9007221 */ /* 0x040fe20000010000 */
[----:B------:R-:W-:Y:S01]  /*63b0*/  F2FP.BF16.F32.PACK_AB R185, R185, R24 ;  /* 0x00000018b9b9723e */ /* 0x000fe200000010ff */
[----:B------:R-:W-:Y:S01]  /*63c0*/  IMAD.MOV.U32 R24, RZ, RZ, R119 ;  /* 0x000000ffff187224 */ /* 0x000fe200078e0077 */
[----:B------:R-:W1:Y:S01]  /*63d0*/  MUFU.EX2 R28, R28 ;  /* 0x0000001c001c7308 */ /* 0x000e620000000800 */
[----:B--2---:R-:W-:-:S07]  /*63e0*/  FADD.FTZ R4, R182, R3 ;  /* 0x00000003b6047221 */ /* 0x004fce0000010000 */
[----:B------:R-:W2:Y:S01]  /*63f0*/  MUFU.EX2 R29, R29 ;  /* 0x0000001d001d7308 */ /* 0x000ea20000000800 */
[----:B0-----:R-:W-:-:S07]  /*6400*/  FADD.FTZ R3, R25, R0 ;  /* 0x0000000019037221 */ /* 0x001fce0000010000 */
[----:B------:R-:W0:Y:S01]  /*6410*/  MUFU.EX2 R54, R54 ;  /* 0x0000003600367308 */ /* 0x000e220000000800 */
[C---:B-1----:R-:W-:Y:S01]  /*6420*/  FADD.FTZ R0, R28.reuse, R3 ;  /* 0x000000031c007221 */ /* 0x042fe20000010000 */
[----:B------:R-:W-:Y:S01]  /*6430*/  F2FP.BF16.F32.PACK_AB R187, R28, R25 ;  /* 0x000000191cbb723e */ /* 0x000fe200000010ff */
[--C-:B------:R-:W-:Y:S02]  /*6440*/  IMAD.MOV.U32 R28, RZ, RZ, R119.reuse ;  /* 0x000000ffff1c7224 */ /* 0x100fe400078e0077 */
[----:B------:R-:W-:-:S03]  /*6450*/  IMAD.MOV.U32 R25, RZ, RZ, R119 ;  /* 0x000000ffff197224 */ /* 0x000fc600078e0077 */
[----:B------:R-:W1:Y:S01]  /*6460*/  MUFU.EX2 R56, R56 ;  /* 0x0000003800387308 */ /* 0x000e620000000800 */
[----:B--2---:R-:W-:-:S07]  /*6470*/  FADD.FTZ R3, R29, R0 ;  /* 0x000000001d037221 */ /* 0x004fce0000010000 */
[----:B------:R2:W3:Y:S01]  /*6480*/  MUFU.EX2 R183, R26 ;  /* 0x0000001a00b77308 */ /* 0x0004e20000000800 */
[C---:B0-----:R-:W-:Y:S01]  /*6490*/  FADD.FTZ R3, R54.reuse, R3 ;  /* 0x0000000336037221 */ /* 0x041fe20000010000 */
[----:B------:R-:W-:Y:S01]  /*64a0*/  F2FP.BF16.F32.PACK_AB R181, R54, R29 ;  /* 0x0000001d36b5723e */ /* 0x000fe200000010ff */
[--C-:B------:R-:W-:Y:S02]  /*64b0*/  IMAD.MOV.U32 R54, RZ, RZ, R119.reuse ;  /* 0x000000ffff367224 */ /* 0x100fe400078e0077 */
[----:B------:R-:W-:-:S03]  /*64c0*/  IMAD.MOV.U32 R29, RZ, RZ, R119 ;  /* 0x000000ffff1d7224 */ /* 0x000fc600078e0077 */
[----:B------:R-:W0:Y:S01]  /*64d0*/  MUFU.EX2 R55, R55 ;  /* 0x0000003700377308 */ /* 0x000e220000000800 */
[----:B-1----:R-:W-:Y:S01]  /*64e0*/  FADD.FTZ R0, R56, R3 ;  /* 0x0000000338007221 */ /* 0x002fe20000010000 */
[----:B--2---:R-:W-:-:S06]  /*64f0*/  IMAD.MOV.U32 R26, RZ, RZ, R119 ;  /* 0x000000ffff1a7224 */ /* 0x004fcc00078e0077 */
[----:B------:R-:W1:Y:S01]  /*6500*/  MUFU.EX2 R30, R30 ;  /* 0x0000001e001e7308 */ /* 0x000e620000000800 */
[C---:B---3--:R-:W-:Y:S01]  /*6510*/  FADD.FTZ R3, R183.reuse, R0 ;  /* 0x00000000b7037221 */ /* 0x048fe20000010000 */
[----:B------:R-:W-:Y:S01]  /*6520*/  F2FP.BF16.F32.PACK_AB R183, R183, R56 ;  /* 0x00000038b7b7723e */ /* 0x000fe200000010ff */
[----:B------:R-:W-:-:S05]  /*6530*/  IMAD.MOV.U32 R56, RZ, RZ, R119 ;  /* 0x000000ffff387224 */ /* 0x000fca00078e0077 */
[----:B------:R-:W2:Y:S01]  /*6540*/  MUFU.EX2 R176, R176 ;  /* 0x000000b000b07308 */ /* 0x000ea20000000800 */
[C---:B0-----:R-:W-:Y:S01]  /*6550*/  FADD.FTZ R9, R55.reuse, R4 ;  /* 0x0000000437097221 */ /* 0x041fe20000010000 */
[----:B------:R-:W-:Y:S01]  /*6560*/  F2FP.BF16.F32.PACK_AB R182, R55, R182 ;  /* 0x000000b637b6723e */ /* 0x000fe200000010ff */
[----:B------:R-:W-:-:S05]  /*6570*/  IMAD.MOV.U32 R55, RZ, RZ, R119 ;  /* 0x000000ffff377224 */ /* 0x000fca00078e0077 */
[----:B------:R0:W3:Y:S01]  /*6580*/  MUFU.EX2 R177, R40 ;  /* 0x0000002800b17308 */ /* 0x0000e20000000800 */
[----:B-1----:R-:W-:-:S07]  /*6590*/  FADD.FTZ R0, R30, R3 ;  /* 0x000000031e007221 */ /* 0x002fce0000010000 */
[----:B------:R-:W1:Y:S01]  /*65a0*/  MUFU.EX2 R57, R57 ;  /* 0x0000003900397308 */ /* 0x000e620000000800 */
[----:B--2---:R-:W-:Y:S01]  /*65b0*/  FADD.FTZ R4, R176, R9 ;  /* 0x00000009b0047221 */ /* 0x004fe20000010000 */
[----:B0-----:R-:W-:-:S06]  /*65c0*/  IMAD.MOV.U32 R40, RZ, RZ, R119 ;  /* 0x000000ffff287224 */ /* 0x001fcc00078e0077 */
[----:B------:R-:W0:Y:S01]  /*65d0*/  MUFU.EX2 R42, R42 ;  /* 0x0000002a002a7308 */ /* 0x000e220000000800 */
[C---:B---3--:R-:W-:Y:S01]  /*65e0*/  FADD.FTZ R3, R177.reuse, R0 ;  /* 0x00000000b1037221 */ /* 0x048fe20000010000 */
[----:B------:R-:W-:Y:S01]  /*65f0*/  F2FP.BF16.F32.PACK_AB R177, R177, R30 ;  /* 0x0000001eb1b1723e */ /* 0x000fe200000010ff */
[----:B------:R-:W-:-:S05]  /*6600*/  IMAD.MOV.U32 R30, RZ, RZ, R119 ;  /* 0x000000ffff1e7224 */ /* 0x000fca00078e0077 */
[----:B------:R-:W2:Y:S01]  /*6610*/  MUFU.EX2 R178, R178 ;  /* 0x000000b200b27308 */ /* 0x000ea20000000800 */
[C---:B-1----:R-:W-:Y:S01]  /*6620*/  FADD.FTZ R9, R57.reuse, R4 ;  /* 0x0000000439097221 */ /* 0x042fe20000010000 */
[----:B------:R-:W-:Y:S01]  /*6630*/  F2FP.BF16.F32.PACK_AB R176, R57, R176 ;  /* 0x000000b039b0723e */ /* 0x000fe200000010ff */
[----:B------:R-:W-:-:S05]  /*6640*/  IMAD.MOV.U32 R57, RZ, RZ, R119 ;  /* 0x000000ffff397224 */ /* 0x000fca00078e0077 */
[----:B------:R1:W3:Y:S01]  /*6650*/  MUFU.EX2 R179, R44 ;  /* 0x0000002c00b37308 */ /* 0x0002e20000000800 */
[----:B0-----:R-:W-:-:S07]  /*6660*/  FADD.FTZ R0, R42, R3 ;  /* 0x000000032a007221 */ /* 0x001fce0000010000 */
[----:B------:R-:W0:Y:S01]  /*6670*/  MUFU.EX2 R59, R59 ;  /* 0x0000003b003b7308 */ /* 0x000e220000000800 */
[----:B--2---:R-:W-:Y:S01]  /*6680*/  FADD.FTZ R4, R178, R9 ;  /* 0x00000009b2047221 */ /* 0x004fe20000010000 */
[--C-:B-1----:R-:W-:Y:S02]  /*6690*/  IMAD.MOV.U32 R44, RZ, RZ, R119.reuse ;  /* 0x000000ffff2c7224 */ /* 0x102fe400078e0077 */
[C---:B---3--:R-:W-:Y:S01]  /*66a0*/  FADD.FTZ R3, R179.reuse, R0 ;  /* 0x00000000b3037221 */ /* 0x048fe20000010000 */
[----:B------:R-:W-:Y:S01]  /*66b0*/  F2FP.BF16.F32.PACK_AB R179, R179, R42 ;  /* 0x0000002ab3b3723e */ /* 0x000fe200000010ff */
[----:B------:R-:W-:Y:S02]  /*66c0*/  IMAD.MOV.U32 R0, RZ, RZ, 0x3f800000 ;  /* 0x3f800000ff007424 */ /* 0x000fe400078e00ff */
[--C-:B------:R-:W-:Y:S02]  /*66d0*/  IMAD.MOV.U32 R42, RZ, RZ, R119.reuse ;  /* 0x000000ffff2a7224 */ /* 0x100fe400078e0077 */
[C---:B0-----:R-:W-:Y:S01]  /*66e0*/  FADD.FTZ R4, R59.reuse, R4 ;  /* 0x000000043b047221 */ /* 0x041fe20000010000 */
[----:B------:R-:W-:Y:S01]  /*66f0*/  F2FP.BF16.F32.PACK_AB R178, R59, R178 ;  /* 0x000000b23bb2723e */ /* 0x000fe200000010ff */
        /* <DEDUP_REMOVED lines=56> */
[----:B------:R-:W-:-:S06]  /*6a80*/  ULDC UR6, c[0x0][0x9d8] ;  /* 0x0002760000067ab9 */ /* 0x000fcc0000000800 */
.L_x_3408:
        /* <DEDUP_REMOVED lines=8> */
.L_x_3400:
        /* <DEDUP_REMOVED lines=10> */
.L_x_3401:
[----:B-1----:R-:W-:Y:S05]  /*6bb0*/  @P2 BRA `(.L_x_3402) ;  /* 0x0000000000082947 */ /* 0x002fea0003800000 */
[----:B------:R-:W1:Y:S02]  /*6bc0*/  SYNCS.PHASECHK.TRANS64.TRYWAIT P2, [UR61+0x36830], R7 ;  /* 0x03683007ff0075a7 */ /* 0x000e64000804017d */
[----:B-1----:R-:W-:Y:S05]  /*6bd0*/  @!P2 BRA `(.L_x_3403) ;  /* 0x000001000070a947 */ /* 0x002fea0003800000 */
.L_x_3402:
[----:B------:R-:W-:Y:S01]  /*6be0*/  R2UR UR10, R5 ;  /* 0x00000000050a72ca */ /* 0x000fe200000e0000 */
[----:B------:R-:W-:Y:S01]  /*6bf0*/  WARPGROUP.ARRIVE ;  /* 0x00000000000079c5 */ /* 0x000fe20000000000 */
[----:B------:R-:W-:Y:S01]  /*6c00*/  R2UR UR7, R16 ;  /* 0x00000000100772ca */ /* 0x000fe200000e0000 */
[----:B------:R-:W-:Y:S01]  /*6c10*/  UMOV UR39, 0x40000040 ;  /* 0x4000004000277882 */ /* 0x000fe20000000000 */
[----:B------:R-:W-:Y:S01]  /*6c20*/  MOV R13, UR37 ;  /* 0x00000025000d7c02 */ /* 0x000fe20008000f00 */
[----:B------:R-:W-:Y:S01]  /*6c30*/  UMOV UR37, UR53 ;  /* 0x0000003500257c82 */ /* 0x000fe20008000000 */
[----:B------:R-:W-:Y:S01]  /*6c40*/  MOV R14, UR36 ;  /* 0x00000024000e7c02 */ /* 0x000fe20008000f00 */
[----:B------:R-:W-:Y:S01]  /*6c50*/  UMOV UR36, UR52 ;  /* 0x0000003400247c82 */ /* 0x000fe20008000000 */
[----:B------:R-:W-:Y:S01]  /*6c60*/  MOV R15, UR41 ;  /* 0x00000029000f7c02 */ /* 0x000fe20008000f00 */
[----:B------:R-:W-:Y:S01]  /*6c70*/  UMOV UR41, UR53 ;  /* 0x0000003500297c82 */ /* 0x000fe20008000000 */
[----:B------:R-:W-:Y:S01]  /*6c80*/  MOV R20, UR40 ;  /* 0x0000002800147c02 */ /* 0x000fe20008000f00 */
[----:B------:R-:W-:Y:S01]  /*6c90*/  UMOV UR40, UR52 ;  /* 0x0000003400287c82 */ /* 0x000fe20008000000 */
[----:B------:R-:W-:Y:S01]  /*6ca0*/  UMOV UR43, 0x40000040 ;  /* 0x40000040002b7882 */ /* 0x000fe20000000000 */
[----:B------:R-:W-:Y:S01]  /*6cb0*/  UMOV UR48, UR52 ;  /* 0x0000003400307c82 */ /* 0x000fe20008000000 */
[----:B------:R-:W-:Y:S01]  /*6cc0*/  UMOV UR49, UR53 ;  /* 0x0000003500317c82 */ /* 0x000fe20008000000 */
[----:B------:R-:W-:Y:S01]  /*6cd0*/  UIMAD UR7, UR7, 0xa80, UR10 ;  /* 0x00000a80070778a4 */ /* 0x000fe2000f8e020a */
[----:B01----:R-:W-:Y:S01]  /*6ce0*/  MOV R7, UR45 ;  /* 0x0000002d00077c02 */ /* 0x003fe20008000f00 */
[----:B------:R-:W-:Y:S01]  /*6cf0*/  UMOV UR51, 0x40000040 ;  /* 0x4000004000337882 */ /* 0x000fe20000000000 */
[----:B------:R-:W-:Y:S01]  /*6d00*/  MOV R8, UR44 ;  /* 0x0000002c00087c02 */ /* 0x000fe20008000f00 */
[----:B------:R-:W-:Y:S01]  /*6d10*/  UIADD3 UR11, UR7, 0x80, URZ ;  /* 0x00000080070b7890 */ /* 0x000fe2000fffe03f */
[-C--:B------:R-:W-:Y:S01]  /*6d20*/  FMUL.FTZ R24, R24, R6.reuse ;  /* 0x0000000618187220 */ /* 0x080fe20000410000 */
[----:B------:R-:W-:Y:S01]  /*6d30*/  UIADD3 UR50, UR7, 0x100, URZ ;  /* 0x0000010007327890 */ /* 0x000fe2000fffe03f */
[-C--:B------:R-:W-:Y:S01]  /*6d40*/  FMUL.FTZ R25, R25, R6.reuse ;  /* 0x0000000619197220 */ /* 0x080fe20000410000 */
[----:B------:R-:W-:Y:S01]  /*6d50*/  UMOV UR38, UR7 ;  /* 0x0000000700267c82 */ /* 0x000fe20008000000 */
[----:B------:R-:W-:Y:S01]  /*6d60*/  UIADD3 UR10, UR7, 0x180, URZ ;  /* 0x00000180070a7890 */ /* 0x000fe2000fffe03f */
[----:B------:R-:W-:Y:S01]  /*6d70*/  HGMMA.64x16x16.F32.BF16 R168, gdesc[UR36], RZ, !UPT, gsb0 ;  /* 0x0020000024a879f0 */ /* 0x000fe2000c0018ff */
[----:B------:R-:W-:Y:S01]  /*6d80*/  UMOV UR42, UR11 ;  /* 0x0000000b002a7c82 */ /* 0x000fe20008000000 */
[----:B------:R-:W-:Y:S01]  /*6d90*/  UMOV UR44, UR52 ;  /* 0x00000034002c7c82 */ /* 0x000fe20008000000 */
[----:B------:R-:W-:Y:S01]  /*6da0*/  UMOV UR45, UR53 ;  /* 0x00000035002d7c82 */ /* 0x000fe20008000000 */
[----:B------:R-:W-:Y:S01]  /*6db0*/  UMOV UR47, 0x40000040 ;  /* 0x40000040002f7882 */ /* 0x000fe20000000000 */
[----:B------:R-:W-:Y:S01]  /*6dc0*/  UIADD3 UR54, UR7, 0x200, URZ ;  /* 0x0000020007367890 */ /* 0x000fe2000fffe03f */
[----:B------:R-:W-:Y:S01]  /*6dd0*/  R2UR UR37, R13 ;  /* 0x000000000d2572ca */ /* 0x000fe200000e0000 */
[----:B------:R-:W-:Y:S01]  /*6de0*/  UMOV UR46, UR10 ;  /* 0x0000000a002e7c82 */ /* 0x000fe20008000000 */
[----:B------:R-:W-:Y:S01]  /*6df0*/  UMOV UR55, 0x40000040 ;  /* 0x4000004000377882 */ /* 0x000fe20000000000 */
[----:B------:R-:W-:Y:S01]  /*6e00*/  UIADD3 UR58, UR7, 0x280, URZ ;  /* 0x00000280073a7890 */ /* 0x000fe2000fffe03f */
[----:B------:R-:W-:Y:S01]  /*6e10*/  R2UR UR36, R14 ;  /* 0x000000000e2472ca */ /* 0x000fe200000e0000 */
        /* <DEDUP_REMOVED lines=139> */
[----:B------:R-:W-:Y:S03]  /*76d0*/  HGMMA.64x16x16.F32.BF16 R128, gdesc[UR56], RZ, !UPT, gsb0 ;  /* 0x00200000388079f0 */ /* 0x000fe6000c0018ff */
        /* <DEDUP_REMOVED lines=451> */
.L_x_3404:
[----:B------:R-:W-:Y:S02]  /*9310*/  R2UR UR7, R2 ;  /* 0x00000000020772ca */ /* 0x000fe400000e0000 */
[----:B------:R-:W-:-:S11]  /*9320*/  SHF.L.U32 R0, R12, 0x1f, RZ ;  /* 0x0000001f0c007819 */ /* 0x000fd600000006ff */
[----:B------:R-:W-:-:S09]  /*9330*/  ULEA UR7, UR60, UR7, 0x3 ;  /* 0x000000073c077291 */ /* 0x000fd2000f8e183f */
[----:B------:R0:W1:Y:S01]  /*9340*/  SYNCS.PHASECHK.TRANS64.TRYWAIT P2, [UR7+0x36850], R0 ;  /* 0x03685000ff0075a7 */ /* 0x0000620008040147 */
[----:B------:R-:W-:Y:S05]  /*9350*/  @!P0 BRA `(.L_x_3405) ;  /* 0x0000000000048947 */ /* 0x000fea0003800000 */
[----:B------:R-:W-:Y:S01]  /*9360*/  BPT.TRAP 0x1 ;  /* 0x000000040000795c */ /* 0x000fe20000300000 */
.L_x_3405:
[----:B-1----:R-:W-:Y:S05]  /*9370*/  @P2 BRA `(.L_x_3406) ;  /* 0x0000000000082947 */ /* 0x002fea0003800000 */
[----:B------:R-:W1:Y:S02]  /*9380*/  SYNCS.PHASECHK.TRANS64.TRYWAIT P2, [UR7+0x36850], R0 ;  /* 0x03685000ff0075a7 */ /* 0x000e640008040147 */
[----:B-1----:R-:W-:Y:S05]  /*9390*/  @!P2 BRA `(.L_x_3407) ;  /* 0x000000d80098a947 */ /* 0x002fea0003800000 */
.L_x_3406:
[----:B------:R-:W-:Y:S01]  /*93a0*/  R2UR UR10, R2 ;  /* 0x00000000020a72ca */ /* 0x000fe200000e0000 */
[----:B------:R-:W-:Y:S01]  /*93b0*/  WARPGROUP.ARRIVE ;  /* 0x00000000000079c5 */ /* 0x000fe20000000000 */
[----:B------:R-:W-:Y:S01]  /*93c0*/  UMOV UR11, 0x40000040 ;  /* 0x40000040000b7882 */ /* 0x000fe20000000000 */
[----:B01----:R-:W-:Y:S01]  /*93d0*/  FMUL.FTZ R0, R168, UR6 ;  /* 0x00000006a8007c20 */ /* 0x003fe20008410000 */
        /* <DEDUP_REMOVED lines=34> */
[----:B------:R-:W-:Y:S01]  /*9600*/  HGMMA.64x192x16.F32.BF16 R24, R200, gdesc[UR8].tnspB, R24, gsb0 ;  /* 0x42e00008c8187df0 */ /* 0x000fe20008001818 */
        /* <DEDUP_REMOVED lines=9> */
[----:B------:R-:W-:Y:S01]  /*96a0*/  FMUL.FTZ R128, R128, UR6 ;  /* 0x0000000680807c20 */ /* 0x000fe20008410000 */
        /* <DEDUP_REMOVED lines=20> */
[----:B------:R-:W-:Y:S01]  /*97f0*/  ULDC UR14, c[0x0][0x988] ;  /* 0x00026200000e7ab9 */ /* 0x000fe20000000800 */
[----:B------:R-:W-:Y:S01]  /*9800*/  R2UR UR15, R9 ;  /* 0x00000000090f72ca */ /* 0x000fe200000e0000 */
        /* <DEDUP_REMOVED lines=17> */
[----:B------:R-:W-:Y:S01]  /*9920*/  R2UR UR18, R18 ;  /* 0x00000000121272ca */ /* 0x000fe200000e0000 */
[----:B------:R-:W-:Y:S01]  /*9930*/  VOTEU.ALL UP0, P1 ;  /* 0x00000000003f7886 */ /* 0x000fe20000800000 */
[----:B------:R-:W1:Y:S01]  /*9940*/  MUFU.TANH R156, R156 ;  /* 0x0000009c009c7308 */ /* 0x000e620000002400 */
[----:B--2---:R-:W-:-:S03]  /*9950*/  FMNMX.FTZ R6, R167, R6, !PT ;  /* 0x00000006a7067209 */ /* 0x004fc60007810000 */
[----:B------:R-:W-:Y:S02]  /*9960*/  @!UP0 UIADD3 UR61, UR61, 0x36840, URZ ;  /* 0x000368403d3d8890 */ /* 0x000fe4000fffe03f */
[----:B------:R-:W-:Y:S02]  /*9970*/  @!UP0 UIADD3 UR7, UR7, 0x36860, URZ ;  /* 0x0003686007078890 */ /* 0x000fe4000fffe03f */
[----:B------:R-:W2:Y:S01]  /*9980*/  MUFU.TANH R157, R157 ;  /* 0x0000009d009d7308 */ /* 0x000ea20000002400 */
[----:B0-----:R-:W-:Y:S01]  /*9990*/  FMNMX.FTZ R7, R153, R6, !PT ;  /* 0x0000000699077209 */ /* 0x001fe20007810000 */
[----:B------:R-:W-:Y:S02]  /*99a0*/  @!UP0 UPRMT UR61, URZ, 0x654, UR61 ;  /* 0x000006543f3d8896 */ /* 0x000fe4000800003d */
[----:B------:R-:W-:Y:S02]  /*99b0*/  @!UP0 UPRMT UR7, URZ, 0x654, UR7 ;  /* 0x000006543f078896 */ /* 0x000fe40008000007 */
[----:B------:R-:W-:-:S02]  /*99c0*/  UISETP.GT.AND UP0, UPT, UR15, UR18, UPT ;  /* 0x000000120f00728c */ /* 0x000fc4000bf04270 */
[----:B------:R-:W0:Y:S01]  /*99d0*/  MUFU.TANH R159, R159 ;  /* 0x0000009f009f7308 */ /* 0x000e220000002400 */
[----:B-1----:R-:W-:-:S03]  /*99e0*/  FMNMX.FTZ R6, R156, R7, !PT ;  /* 0x000000079c067209 */ /* 0x002fc60007810000 */
[----:B------:R-:W-:-:S04]  /*99f0*/  PLOP3.LUT P2, PT, PT, PT, UP0, 0x80, 0x0 ;  /* 0x000000000000781c */ /* 0x000fc80003f4f008 */
        /* <DEDUP_REMOVED lines=33> */
[----:B0-----:R-:W-:Y:S01]  /*9c10*/  FMNMX.FTZ R7, R150, R7, !PT ;  /* 0x0000000796077209 */ /* 0x001fe20007810000 */
[----:B------:R-:W-:Y:S02]  /*9c20*/  WARPGROUP.DEPBAR.LE gsb0, 0x0 ;  /* 0x00008000000079c5 */ /* 0x000fe40000010000 */
[----:B------:R-:W-:Y:S02]  /*9c30*/  WARPGROUP.ARRIVE ;  /* 0x00000000000079c5 */ /* 0x000fe40000000000 */
[----:B------:R-:W0:Y:S02]  /*9c40*/  SHFL.BFLY PT, R6, R7, 0x2, 0x1f ;  /* 0x0c401f0007067f89 */ /* 0x000e2400000e0000 */
[----:B------:R-:W3:Y:S02]  /*9c50*/  MUFU.TANH R15, R15 ;  /* 0x0000000f000f7308 */ /* 0x000ee40000002400 */
[----:B------:R-:W-:Y:S01]  /*9c60*/  HGMMA.64x192x16.F32.BF16 R24, R196, gdesc[UR8].tnspB, R24, gsb0 ;  /* 0x42e00008c4187df0 */ /* 0x000fe20008001818 */
[----:B------:R-:W-:Y:S01]  /*9c70*/  UIADD3 UR10, UR60, 0x100, URZ ;  /* 0x000001003c0a7890 */ /* 0x000fe2000fffe03f */
[----:B------:R-:W-:-:S04]  /*9c80*/  UMOV UR11, 0x40000040 ;  /* 0x40000040000b7882 */ /* 0x000fc80000000000 */
        /* <DEDUP_REMOVED lines=8> */
[----:B-1----:R-:W-:-:S05]  /*9d10*/  FMNMX.FTZ R7, R7, R6, !PT ;  /* 0x0000000607077209 */ /* 0x002fca0007810000 */
[C---:B------:R-:W-:Y:S01]  /*9d20*/  FMUL.FTZ R9, R7.reuse, UR14 ;  /* 0x0000000e07097c20 */ /* 0x040fe20008410000 */
[----:B------:R-:W-:Y:S01]  /*9d30*/  FADD.FTZ R6, -R7, R11 ;  /* 0x0000000b07067221 */ /* 0x000fe20000010100 */
[----:B------:R-:W1:Y:S02]  /*9d40*/  MUFU.TANH R154, R154 ;  /* 0x0000009a009a7308 */ /* 0x000e640000002400 */
[--C-:B------:R-:W-:Y:S01]  /*9d50*/  FFMA.FTZ R200, R0, UR14, -R9.reuse ;  /* 0x0000000e00c87c23 */ /* 0x100fe20008010809 */
[----:B------:R-:W-:Y:S01]  /*9d60*/  FMNMX.FTZ R0, R12, R10, !PT ;  /* 0x0000000a0c007209 */ /* 0x000fe20007810000 */
[--C-:B------:R-:W-:Y:S01]  /*9d70*/  FFMA.FTZ R169, R8, UR14, -R9.reuse ;  /* 0x0000000e08a97c23 */ /* 0x100fe20008010809 */
[----:B------:R-:W-:Y:S01]  /*9d80*/  FMUL.FTZ R6, R6, UR14 ;  /* 0x0000000e06067c20 */ /* 0x000fe20008410000 */
[--C-:B------:R-:W-:Y:S01]  /*9d90*/  FFMA.FTZ R202, R14, UR14, -R9.reuse ;  /* 0x0000000e0eca7c23 */ /* 0x100fe20008010809 */
[----:B--2---:R-:W-:Y:S01]  /*9da0*/  FMNMX.FTZ R0, R13, R0, !PT ;  /* 0x000000000d007209 */ /* 0x004fe20007810000 */
[----:B------:R-:W2:Y:S01]  /*9db0*/  MUFU.TANH R155, R155 ;  /* 0x0000009b009b7308 */ /* 0x000ea20000002400 */
[--C-:B------:R-:W-:Y:S01]  /*9dc0*/  FFMA.FTZ R170, R20, UR14, -R9.reuse ;  /* 0x0000000e14aa7c23 */ /* 0x100fe20008010809 */
[--C-:B------:R-:W-:Y:S01]  /*9dd0*/  FFMA.FTZ R14, R161, UR14, -R9.reuse ;  /* 0x0000000ea10e7c23 */ /* 0x100fe20008010809 */
[----:B---3--:R-:W-:Y:S01]  /*9de0*/  FMNMX.FTZ R0, R15, R0, !PT ;  /* 0x000000000f007209 */ /* 0x008fe20007810000 */
[--C-:B------:R-:W-:Y:S01]  /*9df0*/  FFMA.FTZ R151, R165, UR14, -R9.reuse ;  /* 0x0000000ea5977c23 */ /* 0x100fe20008010809 */
[--C-:B------:R-:W-:Y:S01]  /*9e00*/  FFMA.FTZ R153, R153, UR14, -R9.reuse ;  /* 0x0000000e99997c23 */ /* 0x100fe20008010809 */
[--C-:B------:R-:W-:Y:S01]  /*9e10*/  FFMA.FTZ R20, R157, UR14, -R9.reuse ;  /* 0x0000000e9d147c23 */ /* 0x100fe20008010809 */
[----:B----4-:R-:W-:Y:S01]  /*9e20*/  FMNMX.FTZ R11, R21, R0, !PT ;  /* 0x00000000150b7209 */ /* 0x010fe20007810000 */
[----:B------:R-:W3:Y:S01]  /*9e30*/  MUFU.TANH R158, R158 ;  /* 0x0000009e009e7308 */ /* 0x000ee20000002400 */
[--C-:B------:R-:W-:Y:S01]  /*9e40*/  FFMA.FTZ R145, R145, UR14, -R9.reuse ;  /* 0x0000000e91917c23 */ /* 0x100fe20008010809 */
[----:B------:R-:W-:Y:S01]  /*9e50*/  FFMA.FTZ R129, R129, UR14, -R9 ;  /* 0x0000000e81817c23 */ /* 0x000fe20008010809 */
[----:B-----5:R-:W-:-:S04]  /*9e60*/  FMNMX.FTZ R11, R160, R11, !PT ;  /* 0x0000000ba00b7209 */ /* 0x020fc80007810000 */
[----:B0-----:R-:W-:Y:S01]  /*9e70*/  FMNMX.FTZ R11, R162, R11, !PT ;  /* 0x0000000ba20b7209 */ /* 0x001fe20007810000 */
[----:B------:R-:W0:Y:S03]  /*9e80*/  MUFU.TANH R144, R144 ;  /* 0x0000009000907308 */ /* 0x000e260000002400 */
[----:B------:R-:W-:-:S04]  /*9e90*/  FMNMX.FTZ R11, R164, R11, !PT ;  /* 0x0000000ba40b7209 */ /* 0x000fc80007810000 */
[----:B------:R-:W-:Y:S01]  /*9ea0*/  FMNMX.FTZ R11, R166, R11, !PT ;  /* 0x0000000ba60b7209 */ /* 0x000fe20007810000 */
[----:B------:R-:W4:Y:S03]  /*9eb0*/  MUFU.TANH R146, R146 ;  /* 0x0000009200927308 */ /* 0x000f260000002400 */
[----:B------:R-:W-:-:S04]  /*9ec0*/  FMNMX.FTZ R11, R152, R11, !PT ;  /* 0x0000000b980b7209 */ /* 0x000fc80007810000 */
[----:B-1----:R-:W-:Y:S01]  /*9ed0*/  FMNMX.FTZ R0, R154, R11, !PT ;  /* 0x0000000b9a007209 */ /* 0x002fe20007810000 */
[----:B------:R-:W1:Y:S03]  /*9ee0*/  MUFU.TANH R147, R147 ;  /* 0x0000009300937308 */ /* 0x000e660000002400 */
[----:B--2---:R-:W-:-:S04]  /*9ef0*/  FMNMX.FTZ R11, R155, R0, !PT ;  /* 0x000000009b0b7209 */ /* 0x004fc80007810000 */
[----:B---3--:R-:W-:Y:S01]  /*9f00*/  FMNMX.FTZ R11, R158, R11, !PT ;  /* 0x0000000b9e0b7209 */ /* 0x008fe20007810000 */
[----:B------:R-:W2:Y:S03]  /*9f10*/  MUFU.TANH R125, R125 ;  /* 0x0000007d007d7308 */ /* 0x000ea60000002400 */
[----:B0-----:R-:W-:-:S04]  /*9f20*/  FMNMX.FTZ R11, R144, R11, !PT ;  /* 0x0000000b900b7209 */ /* 0x001fc80007810000 */
[----:B----4-:R-:W-:Y:S01]  /*9f30*/  FMNMX.FTZ R0, R146, R11, !PT ;  /* 0x0000000b92007209 */ /* 0x010fe20007810000 */
[----:B------:R-:W0:Y:S03]  /*9f40*/  MUFU.TANH R138, R138 ;  /* 0x0000008a008a7308 */ /* 0x000e260000002400 */
[----:B-1----:R-:W-:-:S05]  /*9f50*/  FMNMX.FTZ R0, R147, R0, !PT ;  /* 0x0000000093007209 */ /* 0x002fca0007810000 */
        /* <DEDUP_REMOVED lines=23> */
[----:B------:R-:W-:Y:S01]  /*a0d0*/  WARPGROUP.ARRIVE ;  /* 0x00000000000079c5 */ /* 0x000fe20000000000 */
[----:B-1----:R-:W-:-:S03]  /*a0e0*/  FMNMX.FTZ R0, R126, R11, !PT ;  /* 0x0000000b7e007209 */ /* 0x002fc60007810000 */
[----:B------:R-:W-:Y:S01]  /*a0f0*/  MUFU.EX2 R6, R6 ;  /* 0x0000000600067308 */ /* 0x000fe20000000800 */
[--C-:B------:R-:W-:Y:S01]  /*a100*/  FFMA.FTZ R196, R168, UR14, -R9.reuse ;  /* 0x0000000ea8c47c23 */ /* 0x100fe20008010809 */
[--C-:B------:R-:W-:Y:S01]  /*a110*/  FFMA.FTZ R198, R163, UR14, -R9.reuse ;  /* 0x0000000ea3c67c23 */ /* 0x100fe20008010809 */
[--C-:B------:R-:W-:Y:S01]  /*a120*/  FFMA.FTZ R11, R120, UR14, -R9.reuse ;  /* 0x0000000e780b7c23 */ /* 0x100fe20008010809 */
[----:B------:R-:W-:Y:S01]  /*a130*/  HGMMA.64x192x16.F32.BF16 R24, R192, gdesc[UR8].tnspB, R24, gsb0 ;  /* 0x42e00008c0187df0 */ /* 0x000fe20008001818 */
[----:B------:R-:W-:Y:S01]  /*a140*/  UIADD3 UR10, UR60, 0x180, URZ ;  /* 0x000001803c0a7890 */ /* 0x000fe2000fffe03f */
[--C-:B------:R-:W-:Y:S01]  /*a150*/  FFMA.FTZ R120, R121, UR14, -R9.reuse ;  /* 0x0000000e79787c23 */ /* 0x100fe20008010809 */
[----:B------:R-:W-:Y:S01]  /*a160*/  UMOV UR11, 0x40000040 ;  /* 0x40000040000b7882 */ /* 0x000fe20000000000 */
[----:B--2---:R-:W-:Y:S01]  /*a170*/  FMNMX.FTZ R0, R127, R0, !PT ;  /* 0x000000007f007209 */ /* 0x004fe20007810000 */
[----:B------:R-:W-:Y:S01]  /*a180*/  MUFU.EX2 R200, R200 ;  /* 0x000000c800c87308 */ /* 0x000fe20000000800 */
[----:B------:R-:W-:-:S03]  /*a190*/  FFMA.FTZ R121, R124, UR14, -R9 ;  /* 0x0000000e7c797c23 */ /* 0x000fc60008010809 */
        /* <DEDUP_REMOVED lines=12> */
[----:B------:R-:W-:Y:S01]  /*a260*/  FMUL.FTZ R10, R8, UR14 ;  /* 0x0000000e080a7c20 */ /* 0x000fe20008410000 */
[----:B------:R-:W-:Y:S02]  /*a270*/  MUFU.EX2 R153, R153 ;  /* 0x0000009900997308 */ /* 0x000fe40000000800 */
[----:B------:R-:W-:Y:S01]  /*a280*/  FMUL.FTZ R0, R0, UR14 ;  /* 0x0000000e00007c20 */ /* 0x000fe20008410000 */
        /* <DEDUP_REMOVED lines=18> */
[--C-:B------:R-:W-:Y:S01]  /*a3b0*/  FFMA.FTZ R123, R123, UR14, -R10.reuse ;  /* 0x0000000e7b7b7c23 */ /* 0x100fe2000801080a */
[----:B------:R-:W-:-:S02]  /*a3c0*/  FFMA.FTZ R126, R126, UR14, -R10 ;  /* 0x0000000e7e7e7c23 */ /* 0x000fc4000801080a */
[----:B------:R-:W1:Y:S08]  /*a3d0*/  MUFU.EX2 R12, R12 ;  /* 0x0000000c000c7308 */ /* 0x000e700000000800 */
[----:B------:R-:W2:Y:S01]  /*a3e0*/  MUFU.EX2 R203, R203 ;  /* 0x000000cb00cb7308 */ /* 0x000ea20000000800 */
[----:B0-----:R-:W-:-:S07]  /*a3f0*/  FFMA.FTZ R3, R0, R3, R201 ;  /* 0x0000000300037223 */ /* 0x001fce00000100c9 */
[----:B------:R-:W0:Y:S01]  /*a400*/  MUFU.EX2 R13, R13 ;  /* 0x0000000d000d7308 */ /* 0x000e220000000800 */
[----:B-1----:R-:W-:-:S07]  /*a410*/  F2FP.BF16.F32.PACK_AB R201, R12, R201 ;  /* 0x000000c90cc9723e */ /* 0x002fce00000010ff */
[----:B------:R-:W1:Y:S08]  /*a420*/  MUFU.EX2 R197, R197 ;  /* 0x000000c500c57308 */ /* 0x000e700000000800 */
[----:B------:R-:W3:Y:S08]  /*a430*/  MUFU.EX2 R15, R15 ;  /* 0x0000000f000f7308 */ /* 0x000ef00000000800 */
[----:B------:R-:W4:Y:S08]  /*a440*/  MUFU.EX2 R199, R199 ;  /* 0x000000c700c77308 */ /* 0x000f300000000800 */
[----:B------:R-:W5:Y:S08]  /*a450*/  MUFU.EX2 R21, R21 ;  /* 0x0000001500157308 */ /* 0x000f700000000800 */
        /* <DEDUP_REMOVED lines=10> */
[--C-:B------:R-:W-:Y:S01]  /*a500*/  FFMA.FTZ R192, R167, UR14, -R9.reuse ;  /* 0x0000000ea7c07c23 */ /* 0x100fe20008010809 */
[--C-:B------:R-:W-:Y:S01]  /*a510*/  FFMA.FTZ R193, R152, UR14, -R10.reuse ;  /* 0x0000000e98c17c23 */ /* 0x100fe2000801080a */
[----:B------:R-:W-:Y:S01]  /*a520*/  FFMA.FTZ R194, R156, UR14, -R9 ;  /* 0x0000000e9cc27c23 */ /* 0x000fe20008010809 */
[----:B------:R-:W-:Y:S01]  /*a530*/  FFMA.FTZ R195, R155, UR14, -R10 ;  /* 0x0000000e9bc37c23 */ /* 0x000fe2000801080a */
[----:B------:R-:W-:Y:S01]  /*a540*/  MUFU.EX2 R135, R135 ;  /* 0x0000008700877308 */ /* 0x000fe20000000800 */
[----:B------:R-:W-:Y:S01]  /*a550*/  HGMMA.64x192x16.F32.BF16 R24, R188, gdesc[UR8].tnspB, R24, gsb0 ;  /* 0x42e00008bc187df0 */ /* 0x000fe20008001818 */
[----:B------:R-:W-:Y:S01]  /*a560*/  UIADD3 UR10, UR60, 0x200, URZ ;  /* 0x000002003c0a7890 */ /* 0x000fe2000fffe03f */
[----:B------:R-:W-:-:S05]  /*a570*/  UMOV UR11, 0x40000040 ;  /* 0x40000040000b7882 */ /* 0x000fca0000000000 */
[----:B------:R-:W-:Y:S08]  /*a580*/  MUFU.EX2 R192, R192 ;  /* 0x000000c000c07308 */ /* 0x000ff00000000800 */
[----:B------:R-:W5:Y:S08]  /*a590*/  MUFU.EX2 R193, R193 ;  /* 0x000000c100c17308 */ /* 0x000f700000000800 */
[----:B------:R-:W-:Y:S08]  /*a5a0*/  MUFU.EX2 R194, R194 ;  /* 0x000000c200c27308 */ /* 0x000ff00000000800 */
[----:B------:R-:W5:Y:S08]  /*a5b0*/  MUFU.EX2 R195, R195 ;  /* 0x000000c300c37308 */ /* 0x000f700000000800 */
        /* <DEDUP_REMOVED lines=11> */
[--C-:B------:R-:W-:Y:S01]  /*a670*/  FFMA.FTZ R190, R148, UR14, -R9.reuse ;  /* 0x0000000e94be7c23 */ /* 0x100fe20008010809 */
[----:B------:R-:W-:Y:S01]  /*a680*/  FFMA.FTZ R148, R149, UR14, -R9 ;  /* 0x0000000e95947c23 */ /* 0x000fe20008010809 */
[----:B------:R-:W-:Y:S01]  /*a690*/  HGMMA.64x192x16.F32.BF16 R24, R184, gdesc[UR8].tnspB, R24, gsb0 ;  /* 0x42e00008b8187df0 */ /* 0x000fe20008001818 */
[----:B------:R-:W-:Y:S01]  /*a6a0*/  UIADD3 UR10, UR60, 0x280, URZ ;  /* 0x000002803c0a7890 */ /* 0x000fe2000fffe03f */
[----:B------:R-:W-:Y:S01]  /*a6b0*/  MUFU.EX2 R188, R188 ;  /* 0x000000bc00bc7308 */ /* 0x000fe20000000800 */
[----:B------:R-:W-:-:S07]  /*a6c0*/  UMOV UR11, 0x40000040 ;  /* 0x40000040000b7882 */ /* 0x000fce0000000000 */
[----:B------:R-:W-:Y:S08]  /*a6d0*/  MUFU.EX2 R189, R189 ;  /* 0x000000bd00bd7308 */ /* 0x000ff00000000800 */
[----:B------:R-:W-:Y:S08]  /*a6e0*/  MUFU.EX2 R190, R190 ;  /* 0x000000be00be7308 */ /* 0x000ff00000000800 */
[----:B------:R-:W-:Y:S08]  /*a6f0*/  MUFU.EX2 R191, R191 ;  /* 0x000000bf00bf7308 */ /* 0x000ff00000000800 */
[----:B------:R-:W-:Y:S01]  /*a700*/  MUFU.EX2 R148, R148 ;  /* 0x0000009400947308 */ /* 0x000fe20000000800 */
[----:B------:R-:W-:-:S02]  /*a710*/  WARPGROUP.DEPBAR.LE gsb0, 0x0 ;  /* 0x00008000000079c5 */ /* 0x000fc40000010000 */
[----:B------:R-:W-:Y:S01]  /*a720*/  WARPGROUP.ARRIVE ;  /* 0x00000000000079c5 */ /* 0x000fe20000000000 */
[----:B------:R-:W-:Y:S01]  /*a730*/  FFMA.FTZ R185, R138, UR14, -R10 ;  /* 0x0000000e8ab97c23 */ /* 0x000fe2000801080a */
[----:B------:R-:W-:Y:S01]  /*a740*/  FFMA.FTZ R138, R6, R4, R200 ;  /* 0x00000004068a7223 */ /* 0x000fe200000100c8 */
[--C-:B------:R-:W-:Y:S01]  /*a750*/  FFMA.FTZ R184, R136, UR14, -R9.reuse ;  /* 0x0000000e88b87c23 */ /* 0x100fe20008010809 */
[--C-:B------:R-:W-:Y:S01]  /*a760*/  FFMA.FTZ R136, R137, UR14, -R9.reuse ;  /* 0x0000000e89887c23 */ /* 0x100fe20008010809 */
[----:B------:R-:W-:Y:S01]  /*a770*/  FFMA.FTZ R137, R141, UR14, -R9 ;  /* 0x0000000e8d897c23 */ /* 0x000fe20008010809 */
[----:B------:R-:W-:Y:S01]  /*a780*/  HGMMA.64x192x16.F32.BF16 R24, R180, gdesc[UR8].tnspB, R24, gsb0 ;  /* 0x42e00008b4187df0 */ /* 0x000fe20008001818 */
[----:B------:R-:W-:Y:S01]  /*a790*/  UIADD3 UR10, UR60, 0x300, URZ ;  /* 0x000003003c0a7890 */ /* 0x000fe2000fffe03f */
[----:B------:R-:W-:Y:S01]  /*a7a0*/  FADD.FTZ R141, R169, R138 ;  /* 0x0000008aa98d7221 */ /* 0x000fe20000010000 */
[----:B------:R-:W-:Y:S01]  /*a7b0*/  UMOV UR11, 0x40000040 ;  /* 0x40000040000b7882 */ /* 0x000fe20000000000 */
[----:B------:R-:W-:Y:S01]  /*a7c0*/  FADD.FTZ R138, R12, R3 ;  /* 0x000000030c8a7221 */ /* 0x000fe20000010000 */
[----:B------:R-:W-:Y:S01]  /*a7d0*/  FFMA.FTZ R186, R140, UR14, -R9 ;  /* 0x0000000e8cba7c23 */ /* 0x000fe20008010809 */
[----:B------:R-:W-:Y:S01]  /*a7e0*/  FADD.FTZ R141, R202, R141 ;  /* 0x0000008dca8d7221 */ /* 0x000fe20000010000 */
[----:B------:R-:W-:Y:S01]  /*a7f0*/  FFMA.FTZ R187, R142, UR14, -R10 ;  /* 0x0000000e8ebb7c23 */ /* 0x000fe2000801080a */
[----:B--2---:R-:W-:Y:S01]  /*a800*/  FADD.FTZ R138, R203, R138 ;  /* 0x0000008acb8a7221 */ /* 0x004fe20000010000 */
[----:B------:R-:W-:Y:S01]  /*a810*/  FFMA.FTZ R4, R143, UR14, -R10 ;  /* 0x0000000e8f047c23 */ /* 0x000fe2000801080a */
[----:B------:R-:W-:Y:S01]  /*a820*/  FADD.FTZ R141, R170, R141 ;  /* 0x0000008daa8d7221 */ /* 0x000fe20000010000 */
[C---:B0-----:R-:W-:Y:S01]  /*a830*/  F2FP.BF16.F32.PACK_AB R203, R13.reuse, R203 ;  /* 0x000000cb0dcb723e */ /* 0x041fe200000010ff */
[----:B------:R-:W-:Y:S01]  /*a840*/  FADD.FTZ R138, R13, R138 ;  /* 0x0000008a0d8a7221 */ /* 0x000fe20000010000 */
[----:B------:R-:W-:Y:S01]  /*a850*/  MUFU.EX2 R184, R184 ;  /* 0x000000b800b87308 */ /* 0x000fe20000000800 */
[----:B------:R-:W-:Y:S01]  /*a860*/  FADD.FTZ R141, R196, R141 ;  /* 0x0000008dc48d7221 */ /* 0x000fe20000010000 */
[----:B------:R-:W-:Y:S01]  /*a870*/  F2FP.BF16.F32.PACK_AB R196, R14, R196 ;  /* 0x000000c40ec4723e */ /* 0x000fe200000010ff */
[----:B-1----:R-:W-:Y:S01]  /*a880*/  FADD.FTZ R138, R197, R138 ;  /* 0x0000008ac58a7221 */ /* 0x002fe20000010000 */
[----:B------:R-:W-:Y:S01]  /*a890*/  R2UR UR60, R16 ;  /* 0x00000000103c72ca */ /* 0x000fe200000e0000 */
[----:B------:R-:W-:Y:S01]  /*a8a0*/  FADD.FTZ R141, R14, R141 ;  /* 0x0000008d0e8d7221 */ /* 0x000fe20000010000 */
[----:B------:R-:W-:Y:S01]  /*a8b0*/  F2FP.BF16.F32.PACK_AB R200, R169, R200 ;  /* 0x000000c8a9c8723e */ /* 0x000fe200000010ff */
[----:B---3--:R-:W-:Y:S01]  /*a8c0*/  FADD.FTZ R138, R15, R138 ;  /* 0x0000008a0f8a7221 */ /* 0x008fe20000010000 */
[----:B------:R-:W-:Y:S01]  /*a8d0*/  MUFU.EX2 R185, R185 ;  /* 0x000000b900b97308 */ /* 0x000fe20000000800 */
[----:B------:R-:W-:Y:S01]  /*a8e0*/  FADD.FTZ R140, R198, R141 ;  /* 0x0000008dc68c7221 */ /* 0x000fe20000010000 */
[----:B------:R-:W-:Y:S01]  /*a8f0*/  F2FP.BF16.F32.PACK_AB R202, R170, R202 ;  /* 0x000000caaaca723e */ /* 0x000fe200000010ff */
[----:B----4-:R-:W-:Y:S01]  /*a900*/  FADD.FTZ R138, R199, R138 ;  /* 0x0000008ac78a7221 */ /* 0x010fe20000010000 */
[----:B------:R-:W-:-:S02]  /*a910*/  F2FP.BF16.F32.PACK_AB R197, R15, R197 ;  /* 0x000000c50fc5723e */ /* 0x000fc400000010ff */
[----:B------:R-:W-:Y:S01]  /*a920*/  F2FP.BF16.F32.PACK_AB R198, R151, R198 ;  /* 0x000000c697c6723e */ /* 0x000fe200000010ff */
[C---:B-----5:R-:W-:Y:S01]  /*a930*/  FADD.FTZ R138, R21.reuse, R138 ;  /* 0x0000008a158a7221 */ /* 0x060fe20000010000 */
[----:B------:R-:W-:Y:S01]  /*a940*/  MUFU.EX2 R136, R136 ;  /* 0x0000008800887308 */ /* 0x000fe20000000800 */
[----:B------:R-:W-:Y:S02]  /*a950*/  F2FP.BF16.F32.PACK_AB R199, R21, R199 ;  /* 0x000000c715c7723e */ /* 0x000fe400000010ff */
[----:B------:R-:W-:Y:S01]  /*a960*/  FADD.FTZ R13, R193, R138 ;  /* 0x0000008ac10d7221 */ /* 0x000fe20000010000 */
[----:B------:R-:W-:-:S03]  /*a970*/  F2FP.BF16.F32.PACK_AB R193, R124, R193 ;  /* 0x000000c17cc1723e */ /* 0x000fc600000010ff */
[----:B------:R-:W-:Y:S01]  /*a980*/  FADD.FTZ R12, R124, R13 ;  /* 0x0000000d7c0c7221 */ /* 0x000fe20000010000 */
[----:B------:R-:W-:Y:S03]  /*a990*/  MUFU.EX2 R3, R139 ;  /* 0x0000008b00037308 */ /* 0x000fe60000000800 */
[----:B------:R-:W-:-:S05]  /*a9a0*/  FADD.FTZ R13, R195, R12 ;  /* 0x0000000cc30d7221 */ /* 0x000fca0000010000 */
        /* <DEDUP_REMOVED lines=8> */
[--C-:B------:R-:W-:Y:S01]  /*aa30*/  FFMA.FTZ R132, R158, UR14, -R10.reuse ;  /* 0x0000000e9e847c23 */ /* 0x100fe2000801080a */
[--C-:B------:R-:W-:Y:S01]  /*aa40*/  FFMA.FTZ R128, R133, UR14, -R9.reuse ;  /* 0x0000000e85807c23 */ /* 0x100fe20008010809 */
[--C-:B------:R-:W-:Y:S01]  /*aa50*/  FFMA.FTZ R133, R146, UR14, -R10.reuse ;  /* 0x0000000e92857c23 */ /* 0x100fe2000801080a */
[----:B------:R-:W-:Y:S01]  /*aa60*/  HGMMA.64x192x16.F32.BF16 R24, R176, gdesc[UR8].tnspB, R24, gsb0 ;  /* 0x42e00008b0187df0 */ /* 0x000fe20008001818 */
[----:B------:R-:W-:Y:S01]  /*aa70*/  FFMA.FTZ R10, R127, UR14, -R10 ;  /* 0x0000000e7f0a7c23 */ /* 0x000fe2000801080a */
[----:B------:R-:W-:Y:S01]  /*aa80*/  FADD.FTZ R127, R151, R140 ;  /* 0x0000008c977f7221 */ /* 0x000fe20000010000 */
[----:B------:R-:W0:Y:S01]  /*aa90*/  MUFU.EX2 R132, R132 ;  /* 0x0000008400847308 */ /* 0x000e220000000800 */
[----:B------:R-:W-:Y:S01]  /*aaa0*/  FFMA.FTZ R9, R150, UR14, -R9 ;  /* 0x0000000e96097c23 */ /* 0x000fe20008010809 */
[----:B------:R-:W-:Y:S01]  /*aab0*/  F2FP.BF16.F32.PACK_AB R181, R131, R130 ;  /* 0x0000008283b5723e */ /* 0x000fe200000010ff */
[----:B------:R-:W-:Y:S01]  /*aac0*/  FADD.FTZ R140, R192, R127 ;  /* 0x0000007fc08c7221 */ /* 0x000fe20000010000 */
[----:B------:R-:W-:-:S02]  /*aad0*/  F2FP.BF16.F32.PACK_AB R192, R153, R192 ;  /* 0x000000c099c0723e */ /* 0x000fc400000010ff */
[----:B------:R-:W-:Y:S01]  /*aae0*/  F2FP.BF16.F32.PACK_AB R183, R135, R134 ;  /* 0x0000008687b7723e */ /* 0x000fe200000010ff */
[----:B------:R-:W-:Y:S01]  /*aaf0*/  FADD.FTZ R127, R153, R140 ;  /* 0x0000008c997f7221 */ /* 0x000fe20000010000 */
[----:B------:R-:W1:Y:S03]  /*ab00*/  MUFU.EX2 R133, R133 ;  /* 0x0000008500857308 */ /* 0x000e660000000800 */
[----:B------:R-:W-:Y:S01]  /*ab10*/  FADD.FTZ R127, R194, R127 ;  /* 0x0000007fc27f7221 */ /* 0x000fe20000010000 */
[----:B------:R-:W-:-:S03]  /*ab20*/  F2FP.BF16.F32.PACK_AB R194, R20, R194 ;  /* 0x000000c214c2723e */ /* 0x000fc600000010ff */
[----:B------:R-:W-:Y:S01]  /*ab30*/  FADD.FTZ R127, R20, R127 ;  /* 0x0000007f147f7221 */ /* 0x000fe20000010000 */
[----:B------:R-:W2:Y:S01]  /*ab40*/  MUFU.EX2 R180, R180 ;  /* 0x000000b400b47308 */ /* 0x000ea20000000800 */
[C---:B0-----:R-:W-:Y:S01]  /*ab50*/  FADD.FTZ R12, R132.reuse, R13 ;  /* 0x0000000d840c7221 */ /* 0x041fe20000010000 */
[----:B------:R-:W-:Y:S01]  /*ab60*/  F2FP.BF16.F32.PACK_AB R195, R132, R195 ;  /* 0x000000c384c3723e */ /* 0x000fe200000010ff */
[----:B------:R-:W-:Y:S01]  /*ab70*/  FADD.FTZ R14, R188, R127 ;  /* 0x0000007fbc0e7221 */ /* 0x000fe20000010000 */
[----:B------:R-:W-:Y:S01]  /*ab80*/  F2FP.BF16.F32.PACK_AB R188, R145, R188 ;  /* 0x000000bc91bc723e */ /* 0x000fe200000010ff */
[----:B------:R-:W-:Y:S02]  /*ab90*/  FADD.FTZ R12, R189, R12 ;  /* 0x0000000cbd0c7221 */ /* 0x000fe40000010000 */
[----:B------:R-:W-:Y:S01]  /*aba0*/  FADD.FTZ R13, R145, R14 ;  /* 0x0000000e910d7221 */ /* 0x000fe20000010000 */
[----:B------:R-:W0:Y:S01]  /*abb0*/  MUFU.EX2 R182, R182 ;  /* 0x000000b600b67308 */ /* 0x000e220000000800 */
[C---:B-1----:R-:W-:Y:S01]  /*abc0*/  FADD.FTZ R12, R133.reuse, R12 ;  /* 0x0000000c850c7221 */ /* 0x042fe20000010000 */
[----:B------:R-:W-:Y:S01]  /*abd0*/  F2FP.BF16.F32.PACK_AB R189, R133, R189 ;  /* 0x000000bd85bd723e */ /* 0x000fe200000010ff */
[----:B------:R-:W-:Y:S01]  /*abe0*/  FADD.FTZ R13, R190, R13 ;  /* 0x0000000dbe0d7221 */ /* 0x000fe20000010000 */
[C---:B------:R-:W-:Y:S01]  /*abf0*/  F2FP.BF16.F32.PACK_AB R190, R148.reuse, R190 ;  /* 0x000000be94be723e */ /* 0x040fe200000010ff */
[----:B------:R-:W-:Y:S01]  /*ac00*/  FADD.FTZ R12, R191, R12 ;  /* 0x0000000cbf0c7221 */ /* 0x000fe20000010000 */
[C---:B------:R-:W-:Y:S01]  /*ac10*/  F2FP.BF16.F32.PACK_AB R191, R125.reuse, R191 ;  /* 0x000000bf7dbf723e */ /* 0x040fe200000010ff */
[----:B------:R-:W-:Y:S01]  /*ac20*/  FADD.FTZ R13, R148, R13 ;  /* 0x0000000d940d7221 */ /* 0x000fe20000010000 */
[----:B------:R-:W1:Y:S01]  /*ac30*/  MUFU.EX2 R128, R128 ;  /* 0x0000008000807308 */ /* 0x000e620000000800 */
[----:B------:R-:W-:-:S02]  /*ac40*/  FADD.FTZ R12, R125, R12 ;  /* 0x0000000c7d0c7221 */ /* 0x000fc40000010000 */
[----:B------:R-:W-:Y:S01]  /*ac50*/  FADD.FTZ R13, R184, R13 ;  /* 0x0000000db80d7221 */ /* 0x000fe20000010000 */
[C---:B------:R-:W-:Y:S01]  /*ac60*/  F2FP.BF16.F32.PACK_AB R184, R136.reuse, R184 ;  /* 0x000000b888b8723e */ /* 0x040fe200000010ff */
[----:B------:R-:W-:Y:S01]  /*ac70*/  FADD.FTZ R12, R185, R12 ;  /* 0x0000000cb90c7221 */ /* 0x000fe20000010000 */
[C---:B------:R-:W-:Y:S01]  /*ac80*/  F2FP.BF16.F32.PACK_AB R185, R3.reuse, R185 ;  /* 0x000000b903b9723e */ /* 0x040fe200000010ff */
[----:B------:R-:W-:Y:S01]  /*ac90*/  FADD.FTZ R13, R136, R13 ;  /* 0x0000000d880d7221 */ /* 0x000fe20000010000 */
[----:B------:R-:W3:Y:S01]  /*aca0*/  MUFU.EX2 R9, R9 ;  /* 0x0000000900097308 */ /* 0x000ee20000000800 */
[----:B------:R-:W-:Y:S02]  /*acb0*/  FADD.FTZ R12, R3, R12 ;  /* 0x0000000c030c7221 */ /* 0x000fe40000010000 */
[----:B------:R-:W-:Y:S01]  /*acc0*/  FADD.FTZ R14, R186, R13 ;  /* 0x0000000dba0e7221 */ /* 0x000fe20000010000 */
[----:B------:R-:W-:Y:S01]  /*acd0*/  F2FP.BF16.F32.PACK_AB R186, R137, R186 ;  /* 0x000000ba89ba723e */ /* 0x000fe200000010ff */
[----:B------:R-:W-:Y:S01]  /*ace0*/  FADD.FTZ R3, R187, R12 ;  /* 0x0000000cbb037221 */ /* 0x000fe20000010000 */
[C---:B------:R-:W-:Y:S01]  /*acf0*/  F2FP.BF16.F32.PACK_AB R187, R4.reuse, R187 ;  /* 0x000000bb04bb723e */ /* 0x040fe200000010ff */
[----:B------:R-:W-:Y:S01]  /*ad00*/  FADD.FTZ R13, R137, R14 ;  /* 0x0000000e890d7221 */ /* 0x000fe20000010000 */
[----:B------:R-:W4:Y:S01]  /*ad10*/  MUFU.EX2 R10, R10 ;  /* 0x0000000a000a7308 */ /* 0x000f220000000800 */
[----:B------:R-:W-:-:S02]  /*ad20*/  FADD.FTZ R3, R4, R3 ;  /* 0x0000000304037221 */ /* 0x000fc40000010000 */
[----:B--2---:R-:W-:Y:S01]  /*ad30*/  FADD.FTZ R12, R180, R13 ;  /* 0x0000000db40c7221 */ /* 0x004fe20000010000 */
[C---:B------:R-:W-:Y:S01]  /*ad40*/  F2FP.BF16.F32.PACK_AB R180, R129.reuse, R180 ;  /* 0x000000b481b4723e */ /* 0x040fe200000010ff */
[----:B------:R-:W-:Y:S02]  /*ad50*/  FADD.FTZ R4, R130, R3 ;  /* 0x0000000382047221 */ /* 0x000fe40000010000 */
[----:B------:R-:W-:Y:S02]  /*ad60*/  FADD.FTZ R3, R129, R12 ;  /* 0x0000000c81037221 */ /* 0x000fe40000010000 */
[----:B------:R-:W-:Y:S02]  /*ad70*/  FADD.FTZ R13, R131, R4 ;  /* 0x00000004830d7221 */ /* 0x000fe40000010000 */
[----:B0-----:R-:W-:Y:S01]  /*ad80*/  FADD.FTZ R3, R182, R3 ;  /* 0x00000003b6037221 */ /* 0x001fe20000010000 */
[----:B-1----:R-:W-:Y:S01]  /*ad90*/  F2FP.BF16.F32.PACK_AB R182, R128, R182 ;  /* 0x000000b680b6723e */ /* 0x002fe200000010ff */
[----:B------:R-:W-:-:S02]  /*ada0*/  FADD.FTZ R4, R134, R13 ;  /* 0x0000000d86047221 */ /* 0x000fc40000010000 */
[----:B------:R-:W-:Y:S02]  /*adb0*/  FADD.FTZ R12, R128, R3 ;  /* 0x00000003800c7221 */ /* 0x000fe40000010000 */
[----:B------:R-:W-:Y:S02]  /*adc0*/  FADD.FTZ R3, R135, R4 ;  /* 0x0000000487037221 */ /* 0x000fe40000010000 */
[----:B------:R-:W-:Y:S01]  /*add0*/  FADD.FTZ R13, R11, R12 ;  /* 0x0000000c0b0d7221 */ /* 0x000fe20000010000 */
[----:B------:R-:W-:Y:S02]  /*ade0*/  IMAD.MOV.U32 R12, RZ, RZ, R17 ;  /* 0x000000ffff0c7224 */ /* 0x000fe400078e0011 */
[----:B------:R-:W-:Y:S01]  /*adf0*/  FADD.FTZ R3, R122, R3 ;  /* 0x000000037a037221 */ /* 0x000fe20000010000 */
[----:B------:R-:W-:-:S03]  /*ae00*/  FADD.FTZ R4, R120, R13 ;  /* 0x0000000d78047221 */ /* 0x000fc60000010000 */
[----:B------:R-:W-:Y:S01]  /*ae10*/  FADD.FTZ R3, R123, R3 ;  /* 0x000000037b037221 */ /* 0x000fe20000010000 */
[----:B------:R-:W-:-:S03]  /*ae20*/  FADD.FTZ R4, R121, R4 ;  /* 0x0000000479047221 */ /* 0x000fc60000010000 */
[----:B------:R-:W-:Y:S01]  /*ae30*/  FADD.FTZ R3, R126, R3 ;  /* 0x000000037e037221 */ /* 0x000fe20000010000 */
[----:B---3--:R-:W-:-:S03]  /*ae40*/  FADD.FTZ R4, R9, R4 ;  /* 0x0000000409047221 */ /* 0x008fc60000010000 */
[----:B----4-:R-:W-:Y:S01]  /*ae50*/  FADD.FTZ R3, R10, R3 ;  /* 0x000000030a037221 */ /* 0x010fe20000010000 */
[----:B------:R-:W-:Y:S02]  /*ae60*/  WARPGROUP.DEPBAR.LE gsb0, 0x0 ;  /* 0x00008000000079c5 */ /* 0x000fe40000010000 */
[----:B------:R-:W-:Y:S01]  /*ae70*/  @!P1 SYNCS.ARRIVE.TRANS64.RED.A1T0 RZ, [UR61], RZ ;  /* 0x000000ffffff99a7 */ /* 0x000fe2000810043d */
[----:B------:R-:W-:Y:S02]  /*ae80*/  F2FP.BF16.F32.PACK_AB R178, R9, R121 ;  /* 0x0000007909b2723e */ /* 0x000fe400000010ff */
[----:B------:R-:W-:Y:S01]  /*ae90*/  F2FP.BF16.F32.PACK_AB R176, R120, R11 ;  /* 0x0000000b78b0723e */ /* 0x000fe200000010ff */
[----:B------:R-:W-:Y:S01]  /*aea0*/  IMAD.MOV.U32 R11, RZ, RZ, R7 ;  /* 0x000000ffff0b7224 */ /* 0x000fe200078e0007 */
[----:B------:R-:W-:Y:S01]  /*aeb0*/  F2FP.BF16.F32.PACK_AB R179, R10, R126 ;  /* 0x0000007e0ab3723e */ /* 0x000fe200000010ff */
[----:B------:R-:W-:Y:S01]  /*aec0*/  IMAD.MOV.U32 R10, RZ, RZ, R8 ;  /* 0x000000ffff0a7224 */ /* 0x000fe200078e0008 */
[----:B------:R-:W-:Y:S01]  /*aed0*/  F2FP.BF16.F32.PACK_AB R177, R123, R122 ;  /* 0x0000007a7bb1723e */ /* 0x000fe200000010ff */
[----:B------:R-:W-:Y:S01]  /*aee0*/  @!P1 SYNCS.ARRIVE.TRANS64.RED.A1T0 RZ, [UR7], RZ ;  /* 0x000000ffffff99a7 */ /* 0x000fe20008100407 */
[----:B------:R-:W-:-:S06]  /*aef0*/  UIADD3 UR7, UR15, -0x1, URZ ;  /* 0xffffffff0f077890 */ /* 0x000fcc000fffe03f */
[----:B------:R-:W-:Y:S01]  /*af00*/  IMAD.U32 R9, RZ, RZ, UR7 ;  /* 0x00000007ff097e24 */ /* 0x000fe2000f8e00ff */
[----:B------:R-:W-:Y:S06]  /*af10*/  @P2 BRA `(.L_x_3408) ;  /* 0xffffffb800dc2947 */ /* 0x000fec000383ffff */
.L_x_3399:
        /* <DEDUP_REMOVED lines=99> */
.L_x_3409:
[----:B------:R-:W-:Y:S01]  /*b550*/  IMAD R15, R16, 0x8, R2 ;  /* 0x00000008100f7824 */ /* 0x000fe200078e0202 */
[----:B------:R-:W-:-:S04]  /*b560*/  SHF.L.U32 R0, R17, 0x1f, RZ ;  /* 0x0000001f11007819 */ /* 0x000fc800000006ff */
[----:B------:R0:W1:Y:S01]  /*b570*/  SYNCS.PHASECHK.TRANS64.TRYWAIT P2, [R15+URZ+0x36850], R0 ;  /* 0x036850000f0075a7 */ /* 0x000062000804017f */
[----:B------:R-:W-:Y:S05]  /*b580*/  @!P0 BRA `(.L_x_3410) ;  /* 0x0000000000048947 */ /* 0x000fea0003800000 */
[----:B------:R-:W-:Y:S01]  /*b590*/  BPT.TRAP 0x1 ;  /* 0x000000040000795c */ /* 0x000fe20000300000 */
.L_x_3410:
[----:B-1----:R-:W-:Y:S05]  /*b5a0*/  @P2 BRA `(.L_x_3411) ;  /* 0x0000000000082947 */ /* 0x002fea0003800000 */
[----:B------:R-:W1:Y:S02]  /*b5b0*/  SYNCS.PHASECHK.TRANS64.TRYWAIT P0, [R15+URZ+0x36850], R0 ;  /* 0x036850000f0075a7 */ /* 0x000e64000800017f */
[----:B-1----:R-:W-:Y:S05]  /*b5c0*/  @!P0 BRA `(.L_x_3412) ;  /* 0x000000b800248947 */ /* 0x002fea0003800000 */
.L_x_3411:
[----:B------:R-:W-:Y:S05]  /*b5d0*/  WARPSYNC.ALL ;  /* 0x0000000000007948 */ /* 0x000fea0003800000 */
[----:B------:R-:W-:Y:S01]  /*b5e0*/  VIADD R2, R2, 0x400 ;  /* 0x0000040002027836 */ /* 0x000fe20000000000 */
[----:B------:R-:W-:Y:S01]  /*b5f0*/  WARPGROUP.ARRIVE ;  /* 0x00000000000079c5 */ /* 0x000fe20000000000 */
[----:B------:R-:W-:Y:S01]  /*b600*/  IMAD.MOV.U32 R13, RZ, RZ, 0x40000040 ;  /* 0x40000040ff0d7424 */ /* 0x000fe200078e00ff */
[----:B------:R-:W2:Y:S01]  /*b610*/  SHFL.BFLY PT, R5, R4, 0x2, 0x1f ;  /* 0x0c401f0004057f89 */ /* 0x000ea200000e0000 */
[----:B------:R-:W-:Y:S01]  /*b620*/  IMAD.U32 R6, RZ, RZ, UR14 ;  /* 0x0000000eff067e24 */ /* 0x000fe2000f8e00ff */
[----:B------:R-:W-:Y:S01]  /*b630*/  SHF.R.U32.HI R2, RZ, 0x4, R2 ;  /* 0x00000004ff027819 */ /* 0x000fe20000011602 */
[----:B------:R-:W-:Y:S01]  /*b640*/  IMAD.U32 R14, RZ, RZ, UR14 ;  /* 0x0000000eff0e7e24 */ /* 0x000fe2000f8e00ff */
[----:B01----:R-:W0:Y:S01]  /*b650*/  SHFL.BFLY PT, R0, R3, 0x2, 0x1f ;  /* 0x0c401f0003007f89 */ /* 0x003e2200000e0000 */
[----:B------:R-:W-:Y:S01]  /*b660*/  VIADD R232, R232, 0x1 ;  /* 0x00000001e8e87836 */ /* 0x000fe20000000000 */
[----:B------:R-:W-:-:S04]  /*b670*/  LOP3.LUT R2, R2, 0x3fff, RZ, 0xc0, !PT ;  /* 0x00003fff02027812 */ /* 0x000fc800078ec0ff */
[----:B------:R-:W-:-:S05]  /*b680*/  LOP3.LUT R11, R2, 0x3800000, RZ, 0xfc, !PT ;  /* 0x03800000020b7812 */ /* 0x000fca00078efcff */
[----:B------:R-:W-:Y:S02]  /*b690*/  IMAD R10, R16, 0xa80, R11 ;  /* 0x00000a80100a7824 */ /* 0x000fe400078e020b */
[----:B------:R-:W-:Y:S02]  /*b6a0*/  IMAD.MOV.U32 R11, RZ, RZ, 0x40000040 ;  /* 0x40000040ff0b7424 */ /* 0x000fe400078e00ff */
[C---:B------:R-:W-:Y:S01]  /*b6b0*/  VIADD R12, R10.reuse, 0x80 ;  /* 0x000000800a0c7836 */ /* 0x040fe20000000000 */
[----:B------:R-:W-:Y:S01]  /*b6c0*/  R2UR UR6, R10 ;  /* 0x000000000a0672ca */ /* 0x000fe200000e0000 */
[----:B------:R-:W-:Y:S01]  /*b6d0*/  VIADD R16, R16, 0x1 ;  /* 0x0000000110107836 */ /* 0x000fe20000000000 */
[----:B------:R-:W-:Y:S01]  /*b6e0*/  R2UR UR7, R11 ;  /* 0x000000000b0772ca */ /* 0x000fe200000e0000 */
[----:B------:R-:W-:Y:S02]  /*b6f0*/  IMAD.MOV.U32 R11, RZ, RZ, 0x40000040 ;  /* 0x40000040ff0b7424 */ /* 0x000fe400078e00ff */
[----:B--2---:R-:W-:Y:S01]  /*b700*/  FADD.FTZ R5, R5, R4 ;  /* 0x0000000405057221 */ /* 0x004fe20000010000 */
[----:B------:R-:W-:Y:S01]  /*b710*/  IMAD.MOV.U32 R4, RZ, RZ, RZ ;  /* 0x000000ffff047224 */ /* 0x000fe200078e00ff */
[----:B------:R-:W-:Y:S01]  /*b720*/  ISETP.NE.AND P2, PT, R16, 0x2, PT ;  /* 0x000000021000780c */ /* 0x000fe20003f45270 */
[----:B0-----:R-:W-:Y:S01]  /*b730*/  FADD.FTZ R2, R0, R3 ;  /* 0x0000000300027221 */ /* 0x001fe20000010000 */
[----:B------:R-:W-:Y:S01]  /*b740*/  IMAD.MOV.U32 R3, RZ, RZ, RZ ;  /* 0x000000ffff037224 */ /* 0x000fe200078e00ff */
[----:B------:R-:W0:Y:S01]  /*b750*/  SHFL.BFLY PT, R0, R5, 0x1, 0x1f ;  /* 0x0c201f0005007f89 */ /* 0x000e2200000e0000 */
[----:B------:R-:W-:-:S03]  /*b760*/  SEL R16, R16, RZ, P2 ;  /* 0x000000ff10107207 */ /* 0x000fc60001000000 */
[----:B------:R-:W1:Y:S01]  /*b770*/  SHFL.BFLY PT, R9, R2, 0x1, 0x1f ;  /* 0x0c201f0002097f89 */ /* 0x000e6200000e0000 */
[----:B------:R-:W-:Y:S01]  /*b780*/  HGMMA.64x192x16.F32.BF16 R24, R200, gdesc[UR4].tnspB, R24, gsb0 ;  /* 0x42e00004c8187df0 */ /* 0x000fe20008001818 */
[----:B------:R-:W-:Y:S01]  /*b790*/  R2UR UR6, R12 ;  /* 0x000000000c0672ca */ /* 0x000fe200000e0000 */
[----:B------:R-:W-:Y:S01]  /*b7a0*/  VIADD R12, R10, 0x100 ;  /* 0x000001000a0c7836 */ /* 0x000fe20000000000 */
[----:B------:R-:W-:Y:S01]  /*b7b0*/  R2UR UR7, R13 ;  /* 0x000000000d0772ca */ /* 0x000fe200000e0000 */
[----:B------:R-:W-:Y:S01]  /*b7c0*/  IMAD.MOV.U32 R13, RZ, RZ, 0x40000040 ;  /* 0x40000040ff0d7424 */ /* 0x000fe200078e00ff */
[----:B------:R-:W-:Y:S02]  /*b7d0*/  WARPGROUP.DEPBAR.LE gsb0, 0x0 ;  /* 0x00008000000079c5 */ /* 0x000fe40000010000 */
[----:B------:R-:W-:-:S13]  /*b7e0*/  WARPGROUP.ARRIVE ;  /* 0x00000000000079c5 */ /* 0x000fda0000000000 */
        /* <DEDUP_REMOVED lines=16> */
[C---:B------:R-:W-:Y:S01]  /*b8f0*/  VIADD R12, R10.reuse, 0x280 ;  /* 0x000002800a0c7836 */ /* 0x040fe20000000000 */
[----:B------:R-:W-:Y:S01]  /*b900*/  R2UR UR7, R13 ;  /* 0x000000000d0772ca */ /* 0x000fe200000e0000 */
[----:B------:R-:W-:Y:S02]  /*b910*/  IMAD.MOV.U32 R13, RZ, RZ, 0x40000040 ;  /* 0x40000040ff0d7424 */ /* 0x000fe400078e00ff */
[----:B------:R-:W-:Y:S01]  /*b920*/  VIADD R10, R10, 0x300 ;  /* 0x000003000a0a7836 */ /* 0x000fe20000000000 */
[----:B------:R-:W-:Y:S02]  /*b930*/  WARPGROUP.DEPBAR.LE gsb0, 0x0 ;  /* 0x00008000000079c5 */ /* 0x000fe40000010000 */
[----:B------:R-:W-:-:S11]  /*b940*/  WARPGROUP.ARRIVE ;  /* 0x00000000000079c5 */ /* 0x000fd60000000000 */
[----:B------:R-:W-:Y:S01]  /*b950*/  HGMMA.64x192x16.F32.BF16 R24, R184, gdesc[UR4].tnspB, R24, gsb0 ;  /* 0x42e00004b8187df0 */ /* 0x000fe20008001818 */
[----:B------:R-:W-:Y:S01]  /*b960*/  R2UR UR6, R12 ;  /* 0x000000000c0672ca */ /* 0x000fe200000e0000 */
[----:B0-----:R-:W-:Y:S01]  /*b970*/  FADD.FTZ R12, R5, R0 ;  /* 0x00000000050c7221 */ /* 0x001fe20000010000 */
[----:B------:R-:W-:Y:S01]  /*b980*/  R2UR UR7, R13 ;  /* 0x000000000d0772ca */ /* 0x000fe200000e0000 */
[----:B-1----:R-:W-:Y:S01]  /*b990*/  FADD.FTZ R13, R2, R9 ;  /* 0x00000009020d7221 */ /* 0x002fe20000010000 */
[----:B------:R-:W-:Y:S01]  /*b9a0*/  SEL R0, RZ, 0x1, P2 ;  /* 0x00000001ff007807 */ /* 0x000fe20001000000 */
[----:B------:R-:W-:Y:S01]  /*b9b0*/  IMAD.MOV.U32 R2, RZ, RZ, -0x800000 ;  /* 0xff800000ff027424 */ /* 0x000fe200078e00ff */
[----:B------:R-:W-:Y:S02]  /*b9c0*/  FSETP.NE.FTZ.AND P0, PT, R12, RZ, PT ;  /* 0x000000ff0c00720b */ /* 0x000fe40003f15000 */
[----:B------:R-:W-:Y:S02]  /*b9d0*/  FSETP.NE.FTZ.AND P3, PT, R13, RZ, PT ;  /* 0x000000ff0d00720b */ /* 0x000fe40003f75000 */
[----:B------:R-:W-:Y:S01]  /*b9e0*/  LOP3.LUT R17, R17, R0, RZ, 0x3c, !PT ;  /* 0x0000000011117212 */ /* 0x000fe200078e3cff */
[----:B------:R-:W-:-:S08]  /*b9f0*/  IMAD.MOV.U32 R0, RZ, RZ, -0x800000 ;  /* 0xff800000ff007424 */ /* 0x000fd000078e00ff */
[----:B------:R-:W0:Y:S01]  /*ba00*/  @P0 MUFU.LG2 R9, R12 ;  /* 0x0000000c00090308 */ /* 0x000e220000000c00 */
[----:B------:R-:W-:Y:S01]  /*ba10*/  @P0 FMUL.FTZ R6, R6, 0.69314718246459960938 ;  /* 0x3f31721806060820 */ /* 0x000fe20000410000 */
[----:B------:R-:W-:-:S06]  /*ba20*/  @P3 FMUL.FTZ R14, R14, 0.69314718246459960938 ;  /* 0x3f3172180e0e3820 */ /* 0x000fcc0000410000 */
[----:B------:R-:W-:Y:S08]  /*ba30*/  @P0 MUFU.RCP R4, R12 ;  /* 0x0000000c00040308 */ /* 0x000ff00000001000 */
[----:B------:R-:W-:Y:S01]  /*ba40*/  @P3 MUFU.RCP R3, R13 ;  /* 0x0000000d00033308 */ /* 0x000fe20000001000 */
[----:B0-----:R-:W-:-:S04]  /*ba50*/  @P0 FMUL.FTZ R9, R9, 0.69314718246459960938 ;  /* 0x3f31721809090820 */ /* 0x001fc80000410000 */
[----:B------:R-:W-:Y:S01]  /*ba60*/  @P0 FFMA.FTZ R0, R6, R7, R9 ;  /* 0x0000000706000223 */ /* 0x000fe20000010009 */
[----:B------:R-:W-:Y:S01]  /*ba70*/  PLOP3.LUT P0, PT, PT, PT, PT, 0x8, 0x0 ;  /* 0x000000000000781c */ /* 0x000fe20003f0e170 */
[----:B------:R-:W-:Y:S02]  /*ba80*/  WARPGROUP.DEPBAR.LE gsb0, 0x0 ;  /* 0x00008000000079c5 */ /* 0x000fe40000010000 */
[----:B------:R-:W-:-:S06]  /*ba90*/  WARPGROUP.ARRIVE ;  /* 0x00000000000079c5 */ /* 0x000fcc0000000000 */
[----:B------:R-:W-:Y:S01]  /*baa0*/  HGMMA.64x192x16.F32.BF16 R24, R180, gdesc[UR4].tnspB, R24, gsb0 ;  /* 0x42e00004b4187df0 */ /* 0x000fe20008001818 */
[----:B------:R-:W-:Y:S02]  /*bab0*/  R2UR UR6, R10 ;  /* 0x000000000a0672ca */ /* 0x000fe400000e0000 */
[----:B------:R-:W-:Y:S01]  /*bac0*/  R2UR UR7, R11 ;  /* 0x000000000b0772ca */ /* 0x000fe200000e0000 */
[----:B------:R-:W-:Y:S01]  /*bad0*/  @!P1 VIADD R11, R15, 0x36860 ;  /* 0x000368600f0b9836 */ /* 0x000fe20000000000 */
[----:B------:R-:W0:Y:S04]  /*bae0*/  @P3 MUFU.LG2 R10, R13 ;  /* 0x0000000d000a3308 */ /* 0x000e280000000c00 */
[----:B------:R-:W-:Y:S01]  /*baf0*/  @!P1 PRMT R11, RZ, 0x654, R11 ;  /* 0x00000654ff0b9816 */ /* 0x000fe2000000000b */
[----:B0-----:R-:W-:-:S04]  /*bb00*/  @P3 FMUL.FTZ R5, R10, 0.69314718246459960938 ;  /* 0x3f3172180a053820 */ /* 0x001fc80000410000 */
[----:B------:R-:W-:Y:S01]  /*bb10*/  @P3 FFMA.FTZ R2, R14, R8, R5 ;  /* 0x000000080e023223 */ /* 0x000fe20000010005 */
[----:B------:R-:W-:Y:S02]  /*bb20*/  WARPGROUP.DEPBAR.LE gsb0, 0x0 ;  /* 0x00008000000079c5 */ /* 0x000fe40000010000 */
[----:B------:R-:W-:-:S06]  /*bb30*/  WARPGROUP.ARRIVE ;  /* 0x00000000000079c5 */ /* 0x000fcc0000000000 */
[----:B------:R-:W-:Y:S03]  /*bb40*/  HGMMA.64x192x16.F32.BF16 R24, R176, gdesc[UR4].tnspB, R24, gsb0 ;  /* 0x42e00004b0187df0 */ /* 0x000fe60008001818 */
        /* <DEDUP_REMOVED lines=98> */
.L_x_3391:
        /* <DEDUP_REMOVED lines=14> */
[----:B------:R-:W-:Y:S01]  /*c250*/  R2UR UR21, R22 ;  /* 0x00000000161572ca */ /* 0x000fe200000e0000 */
[----:B------:R-:W-:Y:S01]  /*c260*/  ULDC.64 UR14, c[0x0][0xc00] ;  /* 0x00030000000e7ab9 */ /* 0x000fe20000000a00 */
[----:B------:R-:W-:Y:S01]  /*c270*/  R2UR UR18, R231 ;  /* 0x00000000e71272ca */ /* 0x000fe200000e0000 */
[----:B------:R-:W3:Y:S01]  /*c280*/  LDL R138, [R1+0x58] ;  /* 0x00005800018a7983 */ /* 0x000ee20000100800 */
[----:B------:R-:W-:Y:S02]  /*c290*/  R2UR UR17, R233 ;  /* 0x00000000e91172ca */ /* 0x000fe400000e0000 */
[----:B------:R-:W-:Y:S02]  /*c2a0*/  R2UR UR20, R229 ;  /* 0x00000000e51472ca */ /* 0x000fe400000e0000 */
[----:B------:R-:W-:-:S02]  /*c2b0*/  R2UR UR19, R23 ;  /* 0x00000000171372ca */ /* 0x000fc400000e0000 */
[----:B------:R-:W-:Y:S01]  /*c2c0*/  R2UR UR23, R228 ;  /* 0x00000000e41772ca */ /* 0x000fe200000e0000 */
[----:B------:R-:W-:Y:S01]  /*c2d0*/  UMOV UR10, UR8 ;  /* 0x00000008000a7c82 */ /* 0x000fe20008000000 */
[----:B0-----:R-:W-:-:S03]  /*c2e0*/  UMOV UR11, UR4 ;  /* 0x00000004000b7c82 */ /* 0x001fc60008000000 */
[----:B------:R-:W-:Y:S02]  /*c2f0*/  USHF.L.U32 UR4, UR18, 0x2, URZ ;  /* 0x0000000212047899 */ /* 0x000fe4000800063f */
[----:B------:R-:W-:Y:S02]  /*c300*/  USHF.L.U64.HI UR16, UR18, 0x2, UR17 ;  /* 0x0000000212107899 */ /* 0x000fe40008010211 */
[----:B------:R-:W-:-:S04]  /*c310*/  UIADD3 UR9, UP0, UR4, UR14, URZ ;  /* 0x0000000e04097290 */ /* 0x000fc8000ff1e03f */
[----:B------:R-:W-:Y:S01]  /*c320*/  UIADD3.X UR12, UR16, UR15, URZ, UP0, !UPT ;  /* 0x0000000f100c7290 */ /* 0x000fe200087fe43f */
[----:B------:R-:W-:Y:S01]  /*c330*/  ULDC.64 UR24, c[0x0][0x208] ;  /* 0x0000820000187ab9 */ /* 0x000fe20000000a00 */
[----:B------:R-:W-:Y:S01]  /*c340*/  BAR.SYNC.DEFER_BLOCKING 0x1, 0x100 ;  /* 0x0044000000007b1d */ /* 0x000fe20000010000 */
[----:B--2---:R-:W-:-:S03]  /*c350*/  IMAD.WIDE R4, R3, R4, UR10 ;  /* 0x0000000a03047e25 */ /* 0x004fc6000f8e0204 */
[C---:B------:R-:W-:Y:S02]  /*c360*/  LOP3.LUT R3, R4.reuse, 0x380, RZ, 0xc0, !PT ;  /* 0x0000038004037812 */ /* 0x040fe400078ec0ff */
[C---:B------:R-:W-:Y:S02]  /*c370*/  IADD3 R6, P2, R4.reuse, 0x20, RZ ;  /* 0x0000002004067810 */ /* 0x040fe40007f5e0ff */
[C---:B------:R-:W-:Y:S02]  /*c380*/  IADD3 R8, P1, R4.reuse, 0x40, RZ ;  /* 0x0000004004087810 */ /* 0x040fe40007f3e0ff */
[C---:B------:R-:W-:Y:S02]  /*c390*/  IADD3 R133, P6, R4.reuse, 0x60, RZ ;  /* 0x0000006004857810 */ /* 0x040fe40007fde0ff */
[C---:B------:R-:W-:Y:S02]  /*c3a0*/  IADD3 R135, P5, R4.reuse, 0x4000, RZ ;  /* 0x0000400004877810 */ /* 0x040fe40007fbe0ff */
[----:B------:R-:W-:Y:S01]  /*c3b0*/  SHF.R.U64 R3, R3, 0x3, RZ ;  /* 0x0000000303037819 */ /* 0x000fe200000012ff */
[--C-:B------:R-:W-:Y:S01]  /*c3c0*/  IMAD.X R11, RZ, RZ, R5.reuse, P2 ;  /* 0x000000ffff0b7224 */ /* 0x100fe200010e0605 */
[C---:B------:R-:W-:Y:S01]  /*c3d0*/  IADD3 R22, P0, R4.reuse, 0x4020, RZ ;  /* 0x0000402004167810 */ /* 0x040fe20007f1e0ff */
[--C-:B------:R-:W-:Y:S01]  /*c3e0*/  IMAD.X R13, RZ, RZ, R5.reuse, P1 ;  /* 0x000000ffff0d7224 */ /* 0x100fe200008e0605 */
[C---:B------:R-:W-:Y:S01]  /*c3f0*/  IADD3 R137, P4, R4.reuse, 0x4040, RZ ;  /* 0x0000404004897810 */ /* 0x040fe20007f9e0ff */
[--C-:B------:R-:W-:Y:S01]  /*c400*/  IMAD.X R15, RZ, RZ, R5.reuse, P6 ;  /* 0x000000ffff0f7224 */ /* 0x100fe200030e0605 */
[C---:B------:R-:W-:Y:S01]  /*c410*/  IADD3 R86, P3, R4.reuse, 0x4060, RZ ;  /* 0x0000406004567810 */ /* 0x040fe20007f7e0ff */
[----:B------:R-:W-:Y:S01]  /*c420*/  IMAD.X R81, RZ, RZ, R5, P5 ;  /* 0x000000ffff517224 */ /* 0x000fe200028e0605 */
[----:B------:R-:W-:-:S02]  /*c430*/  IADD3 R139, P2, R4, 0x8000, RZ ;  /* 0x00008000048b7810 */ /* 0x000fc40007f5e0ff */
[C---:B------:R-:W-:Y:S02]  /*c440*/  IADD3 R141, P1, R4.reuse, 0x8020, RZ ;  /* 0x00008020048d7810 */ /* 0x040fe40007f3e0ff */
[C---:B------:R-:W-:Y:S02]  /*c450*/  IADD3 R143, P6, R4.reuse, 0x8040, RZ ;  /* 0x00008040048f7810 */ /* 0x040fe40007fde0ff */
[----:B------:R-:W-:Y:S02]  /*c460*/  IADD3 R145, P5, R4, 0x8060, RZ ;  /* 0x0000806004917810 */ /* 0x000fe40007fbe0ff */
[----:B------:R-:W-:Y:S02]  /*c470*/  LOP3.LUT R4, R3, R4, RZ, 0x3c, !PT ;  /* 0x0000000403047212 */ /* 0x000fe400078e3cff */
[----:B------:R-:W-:Y:S02]  /*c480*/  LOP3.LUT R7, R8, 0x380, RZ, 0xc0, !PT ;  /* 0x0000038008077812 */ /* 0x000fe400078ec0ff */
[----:B------:R-:W-:-:S02]  /*c490*/  LOP3.LUT R3, R6, 0x380, RZ, 0xc0, !PT ;  /* 0x0000038006037812 */ /* 0x000fc400078ec0ff */
[----:B------:R-:W-:Y:S02]  /*c4a0*/  SHF.R.U64 R7, R7, 0x3, RZ ;  /* 0x0000000307077819 */ /* 0x000fe400000012ff */
[----:B------:R-:W-:Y:S02]  /*c4b0*/  SHF.R.U64 R3, R3, 0x3, RZ ;  /* 0x0000000303037819 */ /* 0x000fe400000012ff */
[----:B------:R-:W-:Y:S02]  /*c4c0*/  LOP3.LUT R12, R7, R8, RZ, 0x3c, !PT ;  /* 0x00000008070c7212 */ /* 0x000fe400078e3cff */
[----:B------:R-:W-:Y:S02]  /*c4d0*/  LOP3.LUT R10, R3, R6, RZ, 0x3c, !PT ;  /* 0x00000006030a7212 */ /* 0x000fe400078e3cff */
[----:B------:R-:W-:Y:S02]  /*c4e0*/  LOP3.LUT R8, R139, 0x380, RZ, 0xc0, !PT ;  /* 0x000003808b087812 */ /* 0x000fe400078ec0ff */
[----:B------:R-:W-:-:S02]  /*c4f0*/  LOP3.LUT R3, R22, 0x380, RZ, 0xc0, !PT ;  /* 0x0000038016037812 */ /* 0x000fc400078ec0ff */
[----:B------:R-:W-:Y:S02]  /*c500*/  LOP3.LUT R18, R135, 0x380, RZ, 0xc0, !PT ;  /* 0x0000038087127812 */ /* 0x000fe400078ec0ff */
[----:B------:R-:W-:Y:S02]  /*c510*/  SHF.R.U64 R8, R8, 0x3, RZ ;  /* 0x0000000308087819 */ /* 0x000fe400000012ff */
[----:B------:R-:W-:Y:S02]  /*c520*/  LOP3.LUT R14, R133, 0x380, RZ, 0xc0, !PT ;  /* 0x00000380850e7812 */ /* 0x000fe400078ec0ff */
[----:B------:R-:W-:Y:S02]  /*c530*/  SHF.R.U64 R3, R3, 0x3, RZ ;  /* 0x0000000303037819 */ /* 0x000fe400000012ff */
[----:B------:R-:W-:Y:S02]  /*c540*/  SHF.R.U64 R18, R18, 0x3, RZ ;  /* 0x0000000312127819 */ /* 0x000fe400000012ff */
[----:B------:R-:W-:-:S02]  /*c550*/  LOP3.LUT R6, R137, 0x380, RZ, 0xc0, !PT ;  /* 0x0000038089067812 */ /* 0x000fc400078ec0ff */
[----:B------:R-:W-:Y:S02]  /*c560*/  LOP3.LUT R7, R86, 0x380, RZ, 0xc0, !PT ;  /* 0x0000038056077812 */ /* 0x000fe400078ec0ff */
[----:B------:R-:W-:Y:S02]  /*c570*/  LOP3.LUT R126, R8, R139, RZ, 0x3c, !PT ;  /* 0x0000008b087e7212 */ /* 0x000fe400078e3cff */
[----:B------:R-:W-:Y:S02]  /*c580*/  SHF.R.U64 R14, R14, 0x3, RZ ;  /* 0x000000030e0e7819 */ /* 0x000fe400000012ff */
[----:B------:R-:W-:Y:S02]  /*c590*/  LOP3.LUT R82, R3, R22, RZ, 0x3c, !PT ;  /* 0x0000001603527212 */ /* 0x000fe400078e3cff */
[----:B------:R-:W-:Y:S02]  /*c5a0*/  LOP3.LUT R8, R141, 0x380, RZ, 0xc0, !PT ;  /* 0x000003808d087812 */ /* 0x000fe400078ec0ff */
[----:B------:R-:W-:-:S02]  /*c5b0*/  LOP3.LUT R80, R18, R135, RZ, 0x3c, !PT ;  /* 0x0000008712507212 */ /* 0x000fc400078e3cff */
[----:B------:R-:W-:Y:S02]  /*c5c0*/  LOP3.LUT R22, R145, 0x380, RZ, 0xc0, !PT ;  /* 0x0000038091167812 */ /* 0x000fe400078ec0ff */
[----:B------:R-:W-:Y:S02]  /*c5d0*/  SHF.R.U64 R6, R6, 0x3, RZ ;  /* 0x0000000306067819 */ /* 0x000fe400000012ff */
[----:B------:R-:W-:Y:S02]  /*c5e0*/  SHF.R.U64 R7, R7, 0x3, RZ ;  /* 0x0000000307077819 */ /* 0x000fe400000012ff */
[----:B------:R-:W-:Y:S01]  /*c5f0*/  LOP3.LUT R18, R143, 0x380, RZ, 0xc0, !PT ;  /* 0x000003808f127812 */ /* 0x000fe200078ec0ff */
[--C-:B------:R-:W-:Y:S01]  /*c600*/  IMAD.X R83, RZ, RZ, R5.reuse, P0 ;  /* 0x000000ffff537224 */ /* 0x100fe200000e0605 */
[----:B------:R-:W-:Y:S02]  /*c610*/  LOP3.LUT R14, R14, R133, RZ, 0x3c, !PT ;  /* 0x000000850e0e7212 */ /* 0x000fe400078e3cff */
[----:B------:R-:W-:Y:S01]  /*c620*/  SHF.R.U64 R8, R8, 0x3, RZ ;  /* 0x0000000308087819 */ /* 0x000fe200000012ff */
[--C-:B------:R-:W-:Y:S01]  /*c630*/  IMAD.X R85, RZ, RZ, R5.reuse, P4 ;  /* 0x000000ffff557224 */ /* 0x100fe200020e0605 */
[----:B------:R-:W-:Y:S01]  /*c640*/  SHF.R.U64 R22, R22, 0x3, RZ ;  /* 0x0000000316167819 */ /* 0x000fe200000012ff */
[--C-:B------:R-:W-:Y:S01]  /*c650*/  IMAD.X R87, RZ, RZ, R5.reuse, P3 ;  /* 0x000000ffff577224 */ /* 0x100fe200018e0605 */
[----:B------:R-:W-:Y:S01]  /*c660*/  LOP3.LUT R84, R6, R137, RZ, 0x3c, !PT ;  /* 0x0000008906547212 */ /* 0x000fe200078e3cff */
[--C-:B------:R-:W-:Y:S01]  /*c670*/  IMAD.X R127, RZ, RZ, R5.reuse, P2 ;  /* 0x000000ffff7f7224 */ /* 0x100fe200010e0605 */
[----:B------:R-:W-:Y:S01]  /*c680*/  LOP3.LUT R86, R7, R86, RZ, 0x3c, !PT ;  /* 0x0000005607567212 */ /* 0x000fe200078e3cff */
[--C-:B------:R-:W-:Y:S01]  /*c690*/  IMAD.X R129, RZ, RZ, R5.reuse, P1 ;  /* 0x000000ffff817224 */ /* 0x100fe200008e0605 */
[----:B------:R-:W-:Y:S01]  /*c6a0*/  MOV R3, R4 ;  /* 0x0000000400037202 */ /* 0x000fe20000000f00 */
[--C-:B------:R-:W-:Y:S01]  /*c6b0*/  IMAD.X R131, RZ, RZ, R5.reuse, P6 ;  /* 0x000000ffff837224 */ /* 0x100fe200030e0605 */
[----:B------:R-:W-:Y:S01]  /*c6c0*/  SHF.R.U64 R18, R18, 0x3, RZ ;  /* 0x0000000312127819 */ /* 0x000fe200000012ff */
[----:B------:R-:W-:Y:S01]  /*c6d0*/  IMAD.X R9, RZ, RZ, R5, P5 ;  /* 0x000000ffff097224 */ /* 0x000fe200028e0605 */
[----:B------:R-:W-:-:S02]  /*c6e0*/  F2FP.BF16.F32.PACK_AB R4, R25, R24 ;  /* 0x000000181904723e */ /* 0x000fc400000010ff */
[----:B------:R-:W-:Y:S02]  /*c6f0*/  F2FP.BF16.F32.PACK_AB R5, R27, R26 ;  /* 0x0000001a1b05723e */ /* 0x000fe400000010ff */
[----:B------:R-:W-:Y:S02]  /*c700*/  F2FP.BF16.F32.PACK_AB R6, R29, R28 ;  /* 0x0000001c1d06723e */ /* 0x000fe400000010ff */
[----:B------:R-:W-:Y:S02]  /*c710*/  F2FP.BF16.F32.PACK_AB R7, R31, R30 ;  /* 0x0000001e1f07723e */ /* 0x000fe400000010ff */
[----:B------:R-:W-:Y:S02]  /*c720*/  LOP3.LUT R128, R8, R141, RZ, 0x3c, !PT ;  /* 0x0000008d08807212 */ /* 0x000fe400078e3cff */
[----:B------:R-:W-:Y:S02]  /*c730*/  MOV R135, R12 ;  /* 0x0000000c00877202 */ /* 0x000fe40000000f00 */
[----:B------:R-:W-:-:S02]  /*c740*/  MOV R134, R14 ;  /* 0x0000000e00867202 */ /* 0x000fc40000000f00 */
[----:B------:R-:W-:Y:S02]  /*c750*/  LOP3.LUT R8, R22, R145, RZ, 0x3c, !PT ;  /* 0x0000009116087212 */ /* 0x000fe400078e3cff */
[----:B------:R-:W-:Y:S02]  /*c760*/  MOV R136, R10 ;  /* 0x0000000a00887202 */ /* 0x000fe40000000f00 */
[----:B------:R-:W-:Y:S02]  /*c770*/  F2FP.BF16.F32.PACK_AB R12, R33, R32 ;  /* 0x00000020210c723e */ /* 0x000fe400000010ff */
[----:B------:R-:W-:Y:S02]  /*c780*/  F2FP.BF16.F32.PACK_AB R13, R35, R34 ;  /* 0x00000022230d723e */ /* 0x000fe400000010ff */
[----:B------:R-:W-:Y:S02]  /*c790*/  F2FP.BF16.F32.PACK_AB R14, R37, R36 ;  /* 0x00000024250e723e */ /* 0x000fe400000010ff */
[----:B------:R-:W-:-:S02]  /*c7a0*/  F2FP.BF16.F32.PACK_AB R15, R39, R38 ;  /* 0x00000026270f723e */ /* 0x000fc400000010ff */
[----:B------:R-:W-:Y:S02]  /*c7b0*/  LOP3.LUT R130, R18, R143, RZ, 0x3c, !PT ;  /* 0x0000008f12827212 */ /* 0x000fe400078e3cff */
[----:B------:R-:W-:Y:S02]  /*c7c0*/  MOV R133, R80 ;  /* 0x0000005000857202 */ /* 0x000fe40000000f00 */
[----:B------:R-:W-:Y:S01]  /*c7d0*/  MOV R132, R82 ;  /* 0x0000005200847202 */ /* 0x000fe20000000f00 */
[----:B------:R0:W-:Y:S01]  /*c7e0*/  STSM.16.M88.4 [R3], R4 ;  /* 0x0000000403007844 */ /* 0x0001e20000000200 */
[----:B------:R-:W-:Y:S02]  /*c7f0*/  MOV R22, R84 ;  /* 0x0000005400167202 */ /* 0x000fe40000000f00 */
[----:B------:R-:W-:Y:S02]  /*c800*/  MOV R18, R86 ;  /* 0x0000005600127202 */ /* 0x000fe40000000f00 */
        /* <DEDUP_REMOVED lines=8> */
[----:B------:R1:W-:Y:S01]  /*c890*/  STSM.16.M88.4 [R136], R12 ;  /* 0x0000000c88007844 */ /* 0x0003e20000000200 */
[----:B0-----:R-:W-:Y:S02]  /*c8a0*/  MOV R3, R8 ;  /* 0x0000000800037202 */ /* 0x001fe40000000f00 */
[----:B------:R-:W-:Y:S02]  /*c8b0*/  F2FP.BF16.F32.PACK_AB R4, R57, R56 ;  /* 0x000000383904723e */ /* 0x000fe400000010ff */
[----:B------:R-:W-:Y:S02]  /*c8c0*/  F2FP.BF16.F32.PACK_AB R5, R59, R58 ;  /* 0x0000003a3b05723e */ /* 0x000fe400000010ff */
[----:B------:R-:W-:Y:S02]  /*c8d0*/  F2FP.BF16.F32.PACK_AB R6, R61, R60 ;  /* 0x0000003c3d06723e */ /* 0x000fe400000010ff */
[----:B------:R-:W-:-:S02]  /*c8e0*/  F2FP.BF16.F32.PACK_AB R7, R63, R62 ;  /* 0x0000003e3f07723e */ /* 0x000fc400000010ff */
[----:B------:R-:W-:Y:S02]  /*c8f0*/  F2FP.BF16.F32.PACK_AB R8, R65, R64 ;  /* 0x000000404108723e */ /* 0x000fe400000010ff */
        /* <DEDUP_REMOVED lines=9> */
[----:B------:R-:W-:Y:S02]  /*c990*/  MOV R126, R126 ;  /* 0x0000007e007e7202 */ /* 0x000fe40000000f00 */
[----:B------:R-:W-:Y:S01]  /*c9a0*/  MOV R128, R128 ;  /* 0x0000008000807202 */ /* 0x000fe20000000f00 */
[----:B------:R2:W-:Y:S01]  /*c9b0*/  STSM.16.M88.4 [R133], R4 ;  /* 0x0000000485007844 */ /* 0x0005e20000000200 */
[----:B------:R-:W-:Y:S02]  /*c9c0*/  MOV R130, R130 ;  /* 0x0000008200827202 */ /* 0x000fe40000000f00 */
[----:B0-----:R-:W-:-:S02]  /*c9d0*/  F2FP.BF16.F32.PACK_AB R80, R21, R20 ;  /* 0x000000141550723e */ /* 0x001fc400000010ff */
[----:B------:R-:W-:Y:S02]  /*c9e0*/  F2FP.BF16.F32.PACK_AB R81, R123, R122 ;  /* 0x0000007a7b51723e */ /* 0x000fe400000010ff */
[----:B------:R-:W-:Y:S02]  /*c9f0*/  F2FP.BF16.F32.PACK_AB R82, R121, R120 ;  /* 0x000000787952723e */ /* 0x000fe400000010ff */
[----:B------:R-:W-:Y:S01]  /*ca00*/  F2FP.BF16.F32.PACK_AB R83, R125, R124 ;  /* 0x0000007c7d53723e */ /* 0x000fe200000010ff */
[----:B------:R0:W-:Y:S01]  /*ca10*/  STSM.16.M88.4 [R132], R8 ;  /* 0x0000000884007844 */ /* 0x0001e20000000200 */
[----:B-1----:R-:W-:Y:S02]  /*ca20*/  F2FP.BF16.F32.PACK_AB R84, R89, R88 ;  /* 0x000000585954723e */ /* 0x002fe400000010ff */
[----:B------:R-:W-:Y:S02]  /*ca30*/  F2FP.BF16.F32.PACK_AB R85, R91, R90 ;  /* 0x0000005a5b55723e */ /* 0x000fe400000010ff */
[----:B------:R-:W-:-:S02]  /*ca40*/  F2FP.BF16.F32.PACK_AB R86, R93, R92 ;  /* 0x0000005c5d56723e */ /* 0x000fc400000010ff */
[----:B------:R-:W-:Y:S01]  /*ca50*/  F2FP.BF16.F32.PACK_AB R87, R95, R94 ;  /* 0x0000005e5f57723e */ /* 0x000fe200000010ff */
[----:B------:R1:W-:Y:S01]  /*ca60*/  STSM.16.M88.4 [R22], R12 ;  /* 0x0000000c16007844 */ /* 0x0003e20000000200 */
[----:B--2---:R-:W-:Y:S02]  /*ca70*/  F2FP.BF16.F32.PACK_AB R4, R97, R96 ;  /* 0x000000606104723e */ /* 0x004fe400000010ff */
[----:B------:R-:W-:Y:S02]  /*ca80*/  F2FP.BF16.F32.PACK_AB R5, R99, R98 ;  /* 0x000000626305723e */ /* 0x000fe400000010ff */
[----:B------:R-:W-:Y:S02]  /*ca90*/  F2FP.BF16.F32.PACK_AB R6, R101, R100 ;  /* 0x000000646506723e */ /* 0x000fe400000010ff */
[----:B------:R-:W-:Y:S02]  /*caa0*/  F2FP.BF16.F32.PACK_AB R7, R103, R102 ;  /* 0x000000666707723e */ /* 0x000fe400000010ff */
        /* <DEDUP_REMOVED lines=9> */
[----:B------:R-:W-:Y:S04]  /*cb40*/  STSM.16.M88.4 [R126], R84 ;  /* 0x000000547e007844 */ /* 0x000fe80000000200 */
[----:B------:R-:W-:Y:S04]  /*cb50*/  STSM.16.M88.4 [R128], R4 ;  /* 0x0000000480007844 */ /* 0x000fe80000000200 */
[----:B------:R-:W-:Y:S04]  /*cb60*/  STSM.16.M88.4 [R130], R8 ;  /* 0x0000000882007844 */ /* 0x000fe80000000200 */
[----:B------:R1:W-:Y:S01]  /*cb70*/  STSM.16.M88.4 [R3], R12 ;  /* 0x0000000c03007844 */ /* 0x0003e20000000200 */
[----:B------:R-:W-:Y:S01]  /*cb80*/  BAR.SYNC.DEFER_BLOCKING 0x1, 0x100 ;  /* 0x0044000000007b1d */ /* 0x000fe20000010000 */
[----:B------:R-:W-:-:S04]  /*cb90*/  ISETP.NE.U32.AND P0, PT, RZ, UR14, PT ;  /* 0x0000000eff007c0c */ /* 0x000fc8000bf05070 */
[----:B------:R-:W-:Y:S01]  /*cba0*/  ISETP.NE.AND.EX P0, PT, RZ, UR15, PT, P0 ;  /* 0x0000000fff007c0c */ /* 0x000fe2000bf05300 */
[----:B0-----:R-:W-:Y:S02]  /*cbb0*/  IMAD.U32 R80, RZ, RZ, UR9 ;  /* 0x00000009ff507e24 */ /* 0x001fe4000f8e00ff */
[----:B------:R-:W-:Y:S01]  /*cbc0*/  IMAD.U32 R81, RZ, RZ, UR12 ;  /* 0x0000000cff517e24 */ /* 0x000fe2000f8e00ff */
[----:B------:R-:W-:Y:S01]  /*cbd0*/  ULDC.64 UR12, c[0x0][0xc08] ;  /* 0x00030200000c7ab9 */ /* 0x000fe20000000a00 */
[----:B-1----:R-:W0:Y:S08]  /*cbe0*/  LDC R3, c[0x0][0xbe8] ;  /* 0x0002fa00ff037b82 */ /* 0x002e300000000800 */
[----:B------:R-:W2:Y:S01]  /*cbf0*/  @P0 LDG.E R22, desc[UR24][R80.64] ;  /* 0x0000001850160981 */ /* 0x000ea2000c1e1900 */
[----:B------:R-:W-:-:S04]  /*cc00*/  UISETP.NE.U32.AND UP0, UPT, UR12, URZ, UPT ;  /* 0x0000003f0c00728c */ /* 0x000fc8000bf05070 */
[----:B------:R-:W-:Y:S01]  /*cc10*/  UISETP.NE.AND.EX UP0, UPT, UR13, URZ, UPT, UP0 ;  /* 0x0000003f0d00728c */ /* 0x000fe2000bf05300 */
[----:B0-----:R-:W-:-:S10]  /*cc20*/  ISETP.NE.AND P1, PT, R3, 0x1, PT ;  /* 0x000000010300780c */ /* 0x001fd40003f25270 */
[----:B------:R-:W-:Y:S01]  /*cc30*/  @UP0 UIADD3 UR12, UP1, UR4, UR12, URZ ;  /* 0x0000000c040c0290 */ /* 0x000fe2000ff3e03f */
[----:B------:R-:W-:Y:S02]  /*cc40*/  PLOP3.LUT P4, PT, PT, PT, UP0, 0x80, 0x0 ;  /* 0x000000000000781c */ /* 0x000fe40003f8f008 */
[----:B------:R-:W-:Y:S01]  /*cc50*/  ULDC UR4, c[0x0][0xa88] ;  /* 0x0002a20000047ab9 */ /* 0x000fe20000000800 */
[----:B------:R-:W-:Y:S01]  /*cc60*/  @UP0 UIADD3.X UR13, UR16, UR13, URZ, UP1, !UPT ;  /* 0x0000000d100d0290 */ /* 0x000fe20008ffe43f */
[----:B------:R-:W-:Y:S01]  /*cc70*/  IMAD.U32 R18, RZ, RZ, UR4 ;  /* 0x00000004ff127e24 */ /* 0x000fe2000f8e00ff */
[----:B------:R-:W-:Y:S01]  /*cc80*/  UISETP.NE.AND UP0, UPT, UR21, URZ, UPT ;  /* 0x0000003f1500728c */ /* 0x000fe2000bf05270 */
[----:B------:R-:W-:Y:S01]  /*cc90*/  ULDC UR4, c[0x0][0xad4] ;  /* 0x0002b50000047ab9 */ /* 0x000fe20000000800 */
[----:B------:R-:W0:Y:S02]  /*cca0*/  @P1 LDC R6, c[0x0][0xbec] ;  /* 0x0002fb00ff061b82 */ /* 0x000e240000000800 */
[----:B------:R-:W-:Y:S01]  /*ccb0*/  USEL UR4, UR21, UR4, UP0 ;  /* 0x0000000415047287 */ /* 0x000fe20008000000 */
[----:B------:R-:W-:-:S03]  /*ccc0*/  UMOV UR22, 0x9b8 ;  /* 0x000009b800167882 */ /* 0x000fc60000000000 */
[----:B------:R-:W-:Y:S02]  /*ccd0*/  UISETP.GT.AND UP1, UPT, UR4, 0x1, UPT ;  /* 0x000000010400788c */ /* 0x000fe4000bf24270 */
[----:B------:R-:W1:Y:S02]  /*cce0*/  @P1 LDC R9, c[0x0][0xbf0] ;  /* 0x0002fc00ff091b82 */ /* 0x000e640000000800 */
[----:B------:R-:W-:Y:S02]  /*ccf0*/  USEL UR22, UR22, 0x978, UP1 ;  /* 0x0000097816167887 */ /* 0x000fe40008800000 */
[----:B------:R-:W-:Y:S01]  /*cd00*/  UISETP.NE.U32.AND UP0, UPT, UR14, URZ, UPT ;  /* 0x0000003f0e00728c */ /* 0x000fe2000bf05070 */
[----:B------:R-:W-:Y:S01]  /*cd10*/  IMAD.U32 R11, RZ, RZ, UR20 ;  /* 0x00000014ff0b7e24 */ /* 0x000fe2000f8e00ff */
[----:B------:R-:W-:Y:S01]  /*cd20*/  UMOV UR4, URZ ;  /* 0x0000003f00047c82 */ /* 0x000fe20008000000 */
[----:B------:R-:W-:Y:S01]  /*cd30*/  IMAD.U32 R4, RZ, RZ, UR12 ;  /* 0x0000000cff047e24 */ /* 0x000fe2000f8e00ff */
[----:B------:R-:W-:Y:S01]  /*cd40*/  UISETP.NE.AND.EX UP0, UPT, UR15, URZ, UPT, UP0 ;  /* 0x0000003f0f00728c */ /* 0x000fe2000bf05300 */
[----:B------:R-:W-:-:S02]  /*cd50*/  IMAD.U32 R5, RZ, RZ, UR13 ;  /* 0x0000000dff057e24 */ /* 0x000fc4000f8e00ff */
[----:B---3--:R-:W-:Y:S01]  /*cd60*/  IMAD R11, R11, 0x80, R138 ;  /* 0x000000800b0b7824 */ /* 0x008fe200078e028a */
[----:B------:R-:W-:Y:S02]  /*cd70*/  USEL UR9, UR18, URZ, !UP0 ;  /* 0x0000003f12097287 */ /* 0x000fe4000c000000 */
[----:B------:R0:W5:Y:S01]  /*cd80*/  @P4 LDG.E R18, desc[UR24][R4.64] ;  /* 0x0000001804124981 */ /* 0x000162000c1e1900 */
[----:B------:R-:W-:Y:S01]  /*cd90*/  USEL UR20, UR19, URZ, UP1 ;  /* 0x0000003f13147287 */ /* 0x000fe20008800000 */
[----:B------:R-:W-:Y:S01]  /*cda0*/  ULDC.64 UR12, c[0x0][UR22+0x218] ;  /* 0x00008600160c7abb */ /* 0x000fe20008000a00 */
[----:B------:R-:W-:Y:S01]  /*cdb0*/  ULDC.64 UR14, c[0x0][UR22+0x220] ;  /* 0x00008800160e7abb */ /* 0x000fe20008000a00 */
[----:B------:R-:W-:Y:S02]  /*cdc0*/  USEL UR21, UR17, URZ, !UP0 ;  /* 0x0000003f11157287 */ /* 0x000fe4000c000000 */
[----:B------:R-:W-:Y:S01]  /*cdd0*/  UIMAD.WIDE.U32 UR18, UR12, UR23, URZ ;  /* 0x000000170c1272a5 */ /* 0x000fe2000f8e003f */
[----:B------:R-:W-:Y:S01]  /*cde0*/  ULDC.64 UR16, c[0x0][UR22+0x228] ;  /* 0x00008a0016107abb */ /* 0x000fe20008000a00 */
[----:B0-----:R-:W-:Y:S01]  /*cdf0*/  @P1 IMAD.HI.U32 R4, R11, R6, RZ ;  /* 0x000000060b041227 */ /* 0x001fe200078e00ff */
[----:B------:R-:W-:-:S02]  /*ce00*/  UIMAD UR15, UR15, UR9, URZ ;  /* 0x000000090f0f72a4 */ /* 0x000fc4000f8e023f */
[----:B------:R-:W-:Y:S01]  /*ce10*/  UIMAD UR23, UR13, UR23, URZ ;  /* 0x000000170d1772a4 */ /* 0x000fe2000f8e023f */
[----:B------:R-:W-:Y:S01]  /*ce20*/  IMAD.MOV.U32 R7, RZ, RZ, R11 ;  /* 0x000000ffff077224 */ /* 0x000fe200078e000b */
[----:B------:R-:W-:Y:S02]  /*ce30*/  UIMAD.WIDE.U32 UR12, UR14, UR9, URZ ;  /* 0x000000090e0c72a5 */ /* 0x000fe4000f8e003f */
[----:B------:R-:W-:Y:S01]  /*ce40*/  UIMAD.WIDE.U32 UR24, UR16, UR20, URZ ;  /* 0x00000014101872a5 */ /* 0x000fe2000f8e003f */
[----:B-1----:R-:W-:Y:S01]  /*ce50*/  @P1 SHF.R.U32.HI R7, RZ, R9, R4 ;  /* 0x00000009ff071219 */ /* 0x002fe20000011604 */
[----:B------:R-:W-:Y:S02]  /*ce60*/  UIMAD UR16, UR17, UR20, URZ ;  /* 0x00000014111072a4 */ /* 0x000fe4000f8e023f */
[----:B------:R-:W-:Y:S02]  /*ce70*/  UIMAD UR15, UR14, UR21, UR15 ;  /* 0x000000150e0f72a4 */ /* 0x000fe4000f8e020f */
[----:B------:R-:W-:Y:S01]  /*ce80*/  UIADD3 UR23, UR19, UR23, URZ ;  /* 0x0000001713177290 */ /* 0x000fe2000fffe03f */
[----:B------:R-:W-:Y:S01]  /*ce90*/  IMAD.MOV R6, RZ, RZ, -R7 ;  /* 0x000000ffff067224 */ /* 0x000fe200078e0a07 */
[----:B------:R-:W-:Y:S01]  /*cea0*/  UIADD3 UR14, UR13, UR15, URZ ;  /* 0x0000000f0d0e7290 */ /* 0x000fe2000fffe03f */
[----:B------:R-:W-:-:S02]  /*ceb0*/  IMAD.U32 R4, RZ, RZ, UR24 ;  /* 0x00000018ff047e24 */ /* 0x000fc4000f8e00ff */
[----:B------:R-:W-:Y:S01]  /*cec0*/  IMAD.U32 R5, RZ, RZ, UR25 ;  /* 0x00000019ff057e24 */ /* 0x000fe2000f8e00ff */
[----:B------:R-:W-:Y:S01]  /*ced0*/  SHF.R.S32.HI R5, RZ, 0x1f, R7 ;  /* 0x0000001fff057819 */ /* 0x000fe20000011407 */
[----:B------:R-:W-:-:S05]  /*cee0*/  IMAD R9, R3, R6, R11 ;  /* 0x0000000603097224 */ /* 0x000fca00078e020b */
[----:B------:R-:W-:Y:S02]  /*cef0*/  SHF.R.S32.HI R6, RZ, 0x1f, R9 ;  /* 0x0000001fff067819 */ /* 0x000fe40000011409 */
[----:B--2---:R-:W-:-:S13]  /*cf00*/  @P0 R2UR UR4, R22 ;  /* 0x00000000160402ca */ /* 0x004fda00000e0000 */
[----:B------:R-:W-:Y:S02]  /*cf10*/  UIADD3 UR18, UP0, UP2, UR12, UR18, UR4 ;  /* 0x000000120c127290 */ /* 0x000fe4000fa1e004 */
[----:B------:R-:W-:Y:S02]  /*cf20*/  UIADD3 UR12, UR25, UR16, URZ ;  /* 0x00000010190c7290 */ /* 0x000fe4000fffe03f */
[----:B------:R-:W-:Y:S02]  /*cf30*/  USHF.R.S32.HI UR16, URZ, 0x1f, UR4 ;  /* 0x0000001f3f107899 */ /* 0x000fe40008011404 */
[----:B------:R-:W-:Y:S02]  /*cf40*/  IADD3 R4, P2, P3, R7, UR18, R4 ;  /* 0x0000001207047c10 */ /* 0x000fe4000fb5e004 */
[----:B------:R-:W-:Y:S01]  /*cf50*/  UIADD3.X UR14, UR14, UR23, UR16, UP0, UP2 ;  /* 0x000000170e0e7290 */ /* 0x000fe200087e4410 */
[----:B------:R-:W-:Y:S01]  /*cf60*/  IMAD.U32 R8, RZ, RZ, UR12 ;  /* 0x0000000cff087e24 */ /* 0x000fe2000f8e00ff */
[----:B------:R-:W-:-:S02]  /*cf70*/  ULDC.64 UR12, c[0x0][UR22+0x210] ;  /* 0x00008400160c7abb */ /* 0x000fc40008000a00 */
[----:B------:R-:W-:Y:S02]  /*cf80*/  IMAD R7, R9, UR13, RZ ;  /* 0x0000000d09077c24 */ /* 0x000fe4000f8e02ff */
        /* <DEDUP_REMOVED lines=9> */
[----:B------:R-:W-:Y:S08]  /*d020*/  @P4 BRA `(.L_x_3415) ;  /* 0x0000000000144947 */ /* 0x000ff00003800000 */
[----:B------:R-:W-:Y:S05]  /*d030*/  @!P0 BRA `(.L_x_3415) ;  /* 0x0000000000108947 */ /* 0x000fea0003800000 */
[----:B------:R-:W-:Y:S02]  /*d040*/  ULDC.64 UR12, c[0x0][0x208] ;  /* 0x00008200000c7ab9 */ /* 0x000fe40000000a00 */
[----:B------:R-:W2:Y:S04]  /*d050*/  LDG.E R5, desc[UR12][R80.64] ;  /* 0x0000000c50057981 */ /* 0x000ea8000c1e1900 */
[----:B-----5:R-:W2:Y:S02]  /*d060*/  LDG.E R18, desc[UR12][R80.64+0x4] ;  /* 0x0000040c50127981 */ /* 0x020ea4000c1e1900 */
[----:B--2---:R-:W-:-:S07]  /*d070*/  IMAD.IADD R18, R18, 0x1, -R5 ;  /* 0x0000000112127824 */ /* 0x004fce00078e0a05 */
.L_x_3415:
[----:B------:R-:W2:Y:S01]  /*d080*/  LDL R9, [R1+0x54] ;  /* 0x0000540001097983 */ /* 0x000ea20000100800 */
[----:B------:R-:W-:Y:S01]  /*d090*/  R2UR UR12, R229 ;  /* 0x00000000e50c72ca */ /* 0x000fe200000e0000 */
[----:B-----5:R-:W-:Y:S01]  /*d0a0*/  IMAD R18, R18, R3, RZ ;  /* 0x0000000312127224 */ /* 0x020fe200078e02ff */
[----:B------:R-:W-:Y:S01]  /*d0b0*/  LOP3.LUT P0, RZ, R234, 0x3, RZ, 0xc0, !PT ;  /* 0x00000003eaff7812 */ /* 0x000fe2000780c0ff */
[----:B------:R-:W-:Y:S04]  /*d0c0*/  SHFL.IDX PT, R4, R8, RZ, 0x1c1f ;  /* 0x001c1fff08047589 */ /* 0x000fe800000e0000 */
[----:B------:R-:W0:Y:S04]  /*d0d0*/  SHFL.IDX PT, R5, R10, RZ, 0x1c1f ;  /* 0x001c1fff0a057589 */ /* 0x000e2800000e0000 */
[----:B------:R-:W-:Y:S02]  /*d0e0*/  SHFL.IDX PT, R6, R8, 0x1, 0x1c1f ;  /* 0x003c1f0008067f89 */ /* 0x000fe400000e0000 */
[----:B------:R-:W-:Y:S01]  /*d0f0*/  IMAD.U32 R13, RZ, RZ, UR12 ;  /* 0x0000000cff0d7e24 */ /* 0x000fe2000f8e00ff */
[----:B------:R-:W-:Y:S01]  /*d100*/  ULDC.64 UR12, c[0x0][0x208] ;  /* 0x00008200000c7ab9 */ /* 0x000fe20000000a00 */
[----:B------:R-:W1:Y:S02]  /*d110*/  SHFL.IDX PT, R7, R10, 0x1, 0x1c1f ;  /* 0x003c1f000a077f89 */ /* 0x000e6400000e0000 */
[----:B--2---:R-:W-:-:S04]  /*d120*/  IMAD R13, R13, 0x80, R9 ;  /* 0x000000800d0d7824 */ /* 0x004fc800078e0209 */
[C---:B------:R-:W-:Y:S01]  /*d130*/  VIADD R9, R13.reuse, 0x8 ;  /* 0x000000080d097836 */ /* 0x040fe20000000000 */
[----:B------:R-:W-:-:S04]  /*d140*/  ISETP.GE.OR P2, PT, R13, R18, P0 ;  /* 0x000000120d00720c */ /* 0x000fc80000746670 */
[----:B------:R-:W-:-:S09]  /*d150*/  ISETP.GE.OR P0, PT, R9, R18, P0 ;  /* 0x000000120900720c */ /* 0x000fd20000706670 */
[----:B0-----:R0:W-:Y:S04]  /*d160*/  @!P2 ST.E desc[UR12][R4.64], R0 ;  /* 0x000000000400a985 */ /* 0x0011e8000c10190c */
[----:B-1----:R0:W-:Y:S01]  /*d170*/  @!P0 ST.E desc[UR12][R6.64], R2 ;  /* 0x0000000206008985 */ /* 0x0021e2000c10190c */
[----:B------:R-:W-:-:S13]  /*d180*/  PLOP3.LUT P0, PT, PT, PT, UP1, 0x80, 0x0 ;  /* 0x000000000000781c */ /* 0x000fda0003f0f018 */
[----:B0-----:R-:W-:Y:S05]  /*d190*/  @P0 BRA `(.L_x_3416) ;  /* 0x0000000c006c0947 */ /* 0x001fea0003800000 */
[----:B------:R-:W-:Y:S01]  /*d1a0*/  IMAD.SHL.U32 R57, R19, 0x8, RZ ;  /* 0x0000000813397824 */ /* 0x000fe200078e00ff */
[----:B------:R-:W0:Y:S01]  /*d1b0*/  @P1 LDC R59, c[0x0][0xbec] ;  /* 0x0002fb00ff3b1b82 */ /* 0x000e220000000800 */
[----:B------:R-:W-:Y:S01]  /*d1c0*/  IMAD.MOV.U32 R5, RZ, RZ, 0x2 ;  /* 0x00000002ff057424 */ /* 0x000fe200078e00ff */
[----:B------:R-:W-:Y:S01]  /*d1d0*/  R2UR UR17, R229 ;  /* 0x00000000e51172ca */ /* 0x000fe200000e0000 */
[----:B------:R-:W-:Y:S01]  /*d1e0*/  IMAD R4, R230, 0x40, R57 ;  /* 0x00000040e6047824 */ /* 0x000fe200078e0239 */
[----:B------:R-:W-:Y:S01]  /*d1f0*/  ULDC.64 UR12, c[0x0][0x208] ;  /* 0x00008200000c7ab9 */ /* 0x000fe20000000a00 */
[----:B------:R-:W-:Y:S01]  /*d200*/  ULDC.64 UR14, c[0x0][0xaa0] ;  /* 0x0002a800000e7ab9 */ /* 0x000fe20000000a00 */
[----:B------:R-:W-:Y:S01]  /*d210*/  R2UR UR18, R228 ;  /* 0x00000000e41272ca */ /* 0x000fe200000e0000 */
[----:B------:R-:W-:Y:S01]  /*d220*/  IMAD.WIDE R4, R4, R5, UR10 ;  /* 0x0000000a04047e25 */ /* 0x000fe2000f8e0205 */
[----:B------:R-:W1:Y:S02]  /*d230*/  @P1 LDC R63, c[0x0][0xbf0] ;  /* 0x0002fc00ff3f1b82 */ /* 0x000e640000000800 */
[----:B------:R-:W-:-:S02]  /*d240*/  IADD3 R9, P4, R4, 0x1000, RZ ;  /* 0x0000100004097810 */ /* 0x000fc40007f9e0ff */
[C---:B------:R-:W-:Y:S02]  /*d250*/  IADD3 R13, P3, R4.reuse, 0x2000, RZ ;  /* 0x00002000040d7810 */ /* 0x040fe40007f7e0ff */
[C---:B------:R-:W-:Y:S02]  /*d260*/  IADD3 R21, P6, R4.reuse, 0x3000, RZ ;  /* 0x0000300004157810 */ /* 0x040fe40007fde0ff */
[C---:B------:R-:W-:Y:S02]  /*d270*/  IADD3 R25, P5, R4.reuse, 0x4000, RZ ;  /* 0x0000400004197810 */ /* 0x040fe40007fbe0ff */
[----:B------:R-:W-:Y:S02]  /*d280*/  IADD3 R29, P2, R4, 0x5000, RZ ;  /* 0x00005000041d7810 */ /* 0x000fe40007f5e0ff */
[----:B------:R-:W-:Y:S02]  /*d290*/  LOP3.LUT R8, R9, 0x380, RZ, 0xc0, !PT ;  /* 0x0000038009087812 */ /* 0x000fe400078ec0ff */
[----:B------:R-:W-:-:S02]  /*d2a0*/  LOP3.LUT R12, R13, 0x380, RZ, 0xc0, !PT ;  /* 0x000003800d0c7812 */ /* 0x000fc400078ec0ff */
[----:B------:R-:W-:Y:S02]  /*d2b0*/  LOP3.LUT R20, R21, 0x380, RZ, 0xc0, !PT ;  /* 0x0000038015147812 */ /* 0x000fe400078ec0ff */
[----:B------:R-:W-:Y:S02]  /*d2c0*/  LOP3.LUT R24, R25, 0x380, RZ, 0xc0, !PT ;  /* 0x0000038019187812 */ /* 0x000fe400078ec0ff */
[----:B------:R-:W-:Y:S02]  /*d2d0*/  LOP3.LUT R28, R29, 0x380, RZ, 0xc0, !PT ;  /* 0x000003801d1c7812 */ /* 0x000fe400078ec0ff */
[----:B------:R-:W-:Y:S02]  /*d2e0*/  SHF.R.U64 R8, R8, 0x3, RZ ;  /* 0x0000000308087819 */ /* 0x000fe400000012ff */
[----:B------:R-:W-:Y:S02]  /*d2f0*/  SHF.R.U64 R12, R12, 0x3, RZ ;  /* 0x000000030c0c7819 */ /* 0x000fe400000012ff */
[----:B------:R-:W-:-:S02]  /*d300*/  SHF.R.U64 R20, R20, 0x3, RZ ;  /* 0x0000000314147819 */ /* 0x000fc400000012ff */
        /* <DEDUP_REMOVED lines=51> */
[----:B------:R-:W5:Y:S04]  /*d640*/  LD.E.128 R4, desc[UR12][R4.64] ;  /* 0x0000000c04047980 */ /* 0x000f68000c101d00 */
[----:B------:R-:W5:Y:S04]  /*d650*/  LD.E.128 R36, desc[UR12][R36.64] ;  /* 0x0000000c24247980 */ /* 0x000f68000c101d00 */
[----:B------:R-:W5:Y:S04]  /*d660*/  LD.E.128 R40, desc[UR12][R40.64] ;  /* 0x0000000c28287980 */ /* 0x000f68000c101d00 */
[----:B------:R-:W5:Y:S04]  /*d670*/  LD.E.128 R44, desc[UR12][R44.64] ;  /* 0x0000000c2c2c7980 */ /* 0x000f68000c101d00 */
[----:B------:R-:W5:Y:S04]  /*d680*/  LD.E.128 R48, desc[UR12][R48.64] ;  /* 0x0000000c30307980 */ /* 0x000f68000c101d00 */
[----:B------:R-:W5:Y:S01]  /*d690*/  LD.E.128 R52, desc[UR12][R52.64] ;  /* 0x0000000c34347980 */ /* 0x000f62000c101d00 */
[----:B------:R-:W-:-:S02]  /*d6a0*/  UIMAD UR12, UR16, UR14, URZ ;  /* 0x0000000e100c72a4 */ /* 0x000fc4000f8e023f */
[----:B------:R-:W-:Y:S01]  /*d6b0*/  UIMAD.WIDE.U32 UR10, UR4, UR14, URZ ;  /* 0x0000000e040a72a5 */ /* 0x000fe2000f8e003f */
[----:B------:R-:W-:Y:S01]  /*d6c0*/  IMAD R0, R19, 0x20, R230 ;  /* 0x0000002013007824 */ /* 0x000fe200078e02e6 */
[----:B------:R-:W-:Y:S01]  /*d6d0*/  UIMAD UR12, UR4, UR15, UR12 ;  /* 0x0000000f040c72a4 */ /* 0x000fe2000f8e020c */
[----:B------:R-:W-:Y:S01]  /*d6e0*/  IMAD.U32 R61, RZ, RZ, UR17 ;  /* 0x00000011ff3d7e24 */ /* 0x000fe2000f8e00ff */
[----:B------:R-:W-:Y:S01]  /*d6f0*/  USHF.R.S32.HI UR4, URZ, 0x1f, UR9 ;  /* 0x0000001f3f047899 */ /* 0x000fe20008011409 */
[----:B------:R-:W-:Y:S01]  /*d700*/  @!PT LDS RZ, [RZ] ;  /* 0x00000000fffff984 */ /* 0x000fe20000000800 */
[----:B------:R-:W-:Y:S01]  /*d710*/  @!PT LDS RZ, [RZ] ;  /* 0x00000000fffff984 */ /* 0x000fe20000000800 */
[----:B------:R-:W-:Y:S01]  /*d720*/  @!PT LDS RZ, [RZ] ;  /* 0x00000000fffff984 */ /* 0x000fe20000000800 */
[----:B------:R-:W-:Y:S01]  /*d730*/  @!PT LDS RZ, [RZ] ;  /* 0x00000000fffff984 */ /* 0x000fe20000000800 */
[----:B------:R2:W-:Y:S06]  /*d740*/  MEMBAR.ALL.CTA ;  /* 0x0000000000007992 */ /* 0x0005ec0000008000 */
[----:B--2---:R-:W2:Y:S01]  /*d750*/  FENCE.VIEW.ASYNC.S ;  /* 0x00000000000073c6 */ /* 0x004ea20000000000 */
[----:B------:R-:W-:Y:S01]  /*d760*/  UIADD3 UR11, UR11, UR12, URZ ;  /* 0x0000000c0b0b7290 */ /* 0x000fe2000fffe03f */
[----:B------:R-:W-:Y:S01]  /*d770*/  IMAD R56, R61, 0x80, R0 ;  /* 0x000000803d387824 */ /* 0x000fe200078e0200 */
[----:B------:R-:W-:Y:S01]  /*d780*/  ULDC.64 UR14, c[0x0][0xaf0] ;  /* 0x0002bc00000e7ab9 */ /* 0x000fe20000000a00 */
[----:B------:R-:W-:-:S02]  /*d790*/  ULDC.64 UR12, c[0x0][0xae8] ;  /* 0x0002ba00000c7ab9 */ /* 0x000fc40000000a00 */
[----:B------:R-:W-:Y:S01]  /*d7a0*/  UIMAD.WIDE.U32 UR10, UR18, UR12, UR10 ;  /* 0x0000000c120a72a5 */ /* 0x000fe2000f8e000a */
[----:B0-----:R-:W-:Y:S01]  /*d7b0*/  @P1 IMAD.HI.U32 R0, R56, R59, RZ ;  /* 0x0000003b38001227 */ /* 0x001fe200078e00ff */
[----:B------:R-:W-:Y:S02]  /*d7c0*/  UIMAD UR4, UR4, UR14, URZ ;  /* 0x0000000e040472a4 */ /* 0x000fe4000f8e023f */
[----:B------:R-:W-:Y:S01]  /*d7d0*/  UIMAD UR11, UR18, UR13, UR11 ;  /* 0x0000000d120b72a4 */ /* 0x000fe2000f8e020b */
[----:B------:R-:W-:Y:S01]  /*d7e0*/  IMAD.MOV.U32 R61, RZ, RZ, R56 ;  /* 0x000000ffff3d7224 */ /* 0x000fe200078e0038 */
[----:B-1----:R-:W-:Y:S01]  /*d7f0*/  @P1 SHF.R.U32.HI R61, RZ, R63, R0 ;  /* 0x0000003fff3d1219 */ /* 0x002fe20000011600 */
[----:B------:R-:W-:Y:S02]  /*d800*/  UIMAD UR4, UR9, UR15, UR4 ;  /* 0x0000000f090472a4 */ /* 0x000fe4000f8e0204 */
[----:B------:R-:W-:Y:S01]  /*d810*/  UIMAD.WIDE.U32 UR10, UR9, UR14, UR10 ;  /* 0x0000000e090a72a5 */ /* 0x000fe2000f8e000a */
[--C-:B------:R-:W-:Y:S01]  /*d820*/  SHF.R.S32.HI R0, RZ, 0x1f, R61.reuse ;  /* 0x0000001fff007819 */ /* 0x100fe2000001143d */
[----:B------:R-:W-:Y:S01]  /*d830*/  IMAD.MOV R2, RZ, RZ, -R61 ;  /* 0x000000ffff027224 */ /* 0x000fe200078e0a3d */
[----:B------:R-:W-:Y:S01]  /*d840*/  ULDC.64 UR12, c[0x0][0xae0] ;  /* 0x0002b800000c7ab9 */ /* 0x000fe20000000a00 */
[----:B------:R-:W-:-:S02]  /*d850*/  UIADD3 UR4, UR11, UR4, URZ ;  /* 0x000000040b047290 */ /* 0x000fc4000fffe03f */
[----:B------:R-:W-:Y:S02]  /*d860*/  IMAD R0, R0, UR12, RZ ;  /* 0x0000000c00007c24 */ /* 0x000fe4000f8e02ff */
[----:B------:R-:W-:Y:S02]  /*d870*/  IMAD R63, R3, R2, R56 ;  /* 0x00000002033f7224 */ /* 0x000fe400078e0238 */
[----:B------:R-:W-:Y:S02]  /*d880*/  IMAD.U32 R59, RZ, RZ, UR11 ;  /* 0x0000000bff3b7e24 */ /* 0x000fe4000f8e00ff */
[----:B------:R-:W-:Y:S01]  /*d890*/  IMAD.U32 R58, RZ, RZ, UR10 ;  /* 0x0000000aff3a7e24 */ /* 0x000fe2000f8e00ff */
[----:B------:R-:W-:Y:S01]  /*d8a0*/  ULDC.64 UR10, c[0x0][0xad8] ;  /* 0x0002b600000a7ab9 */ /* 0x000fe20000000a00 */
[----:B------:R-:W-:Y:S02]  /*d8b0*/  IMAD.U32 R59, RZ, RZ, UR4 ;  /* 0x00000004ff3b7e24 */ /* 0x000fe4000f8e00ff */
[C---:B------:R-:W-:Y:S01]  /*d8c0*/  IMAD R65, R61.reuse, UR13, R0 ;  /* 0x0000000d3d417c24 */ /* 0x040fe2000f8e0200 */
[----:B------:R-:W-:Y:S01]  /*d8d0*/  SHF.R.S32.HI R0, RZ, 0x1f, R63 ;  /* 0x0000001fff007819 */ /* 0x000fe2000001143f */
[----:B------:R-:W-:-:S04]  /*d8e0*/  IMAD.WIDE.U32 R2, R61, UR12, R58 ;  /* 0x0000000c3d027c25 */ /* 0x000fc8000f8e003a */
[----:B------:R-:W-:Y:S02]  /*d8f0*/  IMAD.U32 R67, RZ, RZ, UR17 ;  /* 0x00000011ff437e24 */ /* 0x000fe4000f8e00ff */
[----:B------:R-:W-:Y:S02]  /*d900*/  IMAD.IADD R3, R3, 0x1, R65 ;  /* 0x0000000103037824 */ /* 0x000fe400078e0241 */
[----:B------:R-:W-:Y:S02]  /*d910*/  IMAD R0, R0, UR10, RZ ;  /* 0x0000000a00007c24 */ /* 0x000fe4000f8e02ff */
[----:B------:R-:W-:Y:S01]  /*d920*/  IMAD R67, R67, 0x80, R230 ;  /* 0x0000008043437824 */ /* 0x000fe200078e02e6 */
[----:B------:R-:W-:Y:S01]  /*d930*/  UIADD3 UR8, UR8, 0x36820, URZ ;  /* 0x0003682008087890 */ /* 0x000fe2000fffe03f */
[C---:B------:R-:W-:Y:S02]  /*d940*/  IMAD R65, R63.reuse, UR11, R0 ;  /* 0x0000000b3f417c24 */ /* 0x040fe4000f8e0200 */
[----:B------:R-:W-:Y:S01]  /*d950*/  IMAD.WIDE.U32 R2, R63, UR10, R2 ;  /* 0x0000000a3f027c25 */ /* 0x000fe2000f8e0002 */
[----:B------:R-:W-:Y:S01]  /*d960*/  ISETP.GE.AND P2, PT, R67, R18, PT ;  /* 0x000000124300720c */ /* 0x000fe20003f46270 */
[----:B------:R-:W-:Y:S01]  /*d970*/  ULDC.64 UR10, c[0x0][0xa80] ;  /* 0x0002a000000a7ab9 */ /* 0x000fe20000000a00 */
[----:B------:R-:W-:Y:S01]  /*d980*/  UPRMT UR8, URZ, 0x654, UR8 ;  /* 0x000006543f087896 */ /* 0x000fe20008000008 */
[----:B------:R-:W-:Y:S01]  /*d990*/  IMAD.IADD R3, R3, 0x1, R65 ;  /* 0x0000000103037824 */ /* 0x000fe200078e0241 */
[----:B------:R-:W-:Y:S01]  /*d9a0*/  LEA R0, P3, R2, UR10, 0x1 ;  /* 0x0000000a02007c11 */ /* 0x000fe2000f8608ff */
[----:B------:R-:W-:-:S03]  /*d9b0*/  VIADD R59, R67, 0x20 ;  /* 0x00000020433b7836 */ /* 0x000fc60000000000 */
[----:B------:R-:W-:Y:S01]  /*d9c0*/  LEA.HI.X R56, R2, UR11, R3, 0x1, P3 ;  /* 0x0000000b02387c11 */ /* 0x000fe200098f0c03 */
[----:B------:R-:W-:Y:S02]  /*d9d0*/  VIADD R61, R67, 0x40 ;  /* 0x00000040433d7836 */ /* 0x000fe40000000000 */
[C---:B------:R-:W-:Y:S01]  /*d9e0*/  VIADD R65, R57.reuse, 0x40 ;  /* 0x0000004039417836 */ /* 0x040fe20000000000 */
[----:B--2---:R-:W-:Y:S01]  /*d9f0*/  SYNCS.ARRIVE.TRANS64.RED.A1T0 RZ, [UR8], RZ ;  /* 0x000000ffffff79a7 */ /* 0x004fe20008100408 */
[----:B------:R-:W-:Y:S01]  /*da00*/  VIADD R69, R57, 0x80 ;  /* 0x0000008039457836 */ /* 0x000fe20000000000 */
[----:B------:R0:W1:Y:S01]  /*da10*/  SHFL.IDX PT, R60, R0, RZ, 0x181f ;  /* 0x00181fff003c7589 */ /* 0x00006200000e0000 */
[----:B------:R-:W-:Y:S03]  /*da20*/  BSSY B1, `(.L_x_3417) ;  /* 0x0000016000017945 */ /* 0x000fe60003800000 */
[----:B------:R0:W2:Y:S01]  /*da30*/  SHFL.IDX PT, R62, R56, RZ, 0x181f ;  /* 0x00181fff383e7589 */ /* 0x0000a200000e0000 */
[----:B------:R-:W-:-:S02]  /*da40*/  ISETP.GE.AND P0, PT, R59, R18, PT ;  /* 0x000000123b00720c */ /* 0x000fc40003f06270 */
[----:B------:R-:W-:Y:S02]  /*da50*/  ISETP.GE.AND P1, PT, R61, R18, PT ;  /* 0x000000123d00720c */ /* 0x000fe40003f26270 */
        /* <DEDUP_REMOVED lines=8> */
[----:B------:R-:W-:-:S09]  /*dae0*/  ISETP.GE.AND P2, PT, R69, UR4, PT ;  /* 0x0000000445007c0c */ /* 0x000fd2000bf46270 */
[-C--:B-1----:R-:W-:Y:S02]  /*daf0*/  @!P4 LEA R2, P6, R57, R60.reuse, 0x1 ;  /* 0x0000003c3902c211 */ /* 0x082fe400078c08ff */
[----:B------:R-:W-:Y:S02]  /*db00*/  @!P3 LEA R58, P5, R65, R60, 0x1 ;  /* 0x0000003c413ab211 */ /* 0x000fe400078a08ff */
[----:B--2---:R-:W-:Y:S02]  /*db10*/  @!P4 LEA.HI.X R3, R57, R62, R63, 0x1, P6 ;  /* 0x0000003e3903c211 */ /* 0x004fe400030f0c3f */
[----:B------:R-:W-:Y:S02]  /*db20*/  @!P2 LEA R60, P6, R69, R60, 0x1 ;  /* 0x0000003c453ca211 */ /* 0x000fe400078c08ff */
[-C--:B------:R-:W-:Y:S01]  /*db30*/  @!P3 LEA.HI.X R59, R65, R62.reuse, R64, 0x1, P5 ;  /* 0x0000003e413bb211 */ /* 0x080fe200028f0c40 */
[----:B-----5:R0:W-:Y:S01]  /*db40*/  @!P4 ST.E.128 desc[UR8][R2.64], R4 ;  /* 0x000000040200c985 */ /* 0x0201e2000c101d08 */
[----:B------:R-:W-:-:S03]  /*db50*/  @!P2 LEA.HI.X R61, R69, R62, R66, 0x1, P6 ;  /* 0x0000003e453da211 */ /* 0x000fc600030f0c42 */
[----:B------:R0:W-:Y:S04]  /*db60*/  @!P3 ST.E.128 desc[UR8][R58.64], R24 ;  /* 0x000000183a00b985 */ /* 0x0001e8000c101d08 */
[----:B------:R0:W-:Y:S02]  /*db70*/  @!P2 ST.E.128 desc[UR8][R60.64], R40 ;  /* 0x000000283c00a985 */ /* 0x0001e4000c101d08 */
.L_x_3418:
[----:B------:R-:W-:Y:S05]  /*db80*/  BSYNC B1 ;  /* 0x0000000000017941 */ /* 0x000fea0003800000 */
.L_x_3417:
        /* <DEDUP_REMOVED lines=8> */
[----:B------:R-:W-:-:S09]  /*dc10*/  ISETP.GE.AND P6, PT, R69, UR4, PT ;  /* 0x0000000445007c0c */ /* 0x000fd2000bfc6270 */
[-C--:B----4-:R-:W-:Y:S02]  /*dc20*/  @!P4 LEA R2, P0, R57, R6.reuse, 0x1 ;  /* 0x000000063902c211 */ /* 0x090fe400078008ff */
[-C--:B------:R-:W-:Y:S02]  /*dc30*/  @!P5 LEA R4, P2, R65, R6.reuse, 0x1 ;  /* 0x000000064104d211 */ /* 0x080fe400078408ff */
[----:B------:R-:W-:Y:S02]  /*dc40*/  @!P6 LEA R6, P3, R69, R6, 0x1 ;  /* 0x000000064506e211 */ /* 0x000fe400078608ff */
[-C--:B---3--:R-:W-:Y:S02]  /*dc50*/  @!P4 LEA.HI.X R3, R57, R24.reuse, R63, 0x1, P0 ;  /* 0x000000183903c211 */ /* 0x088fe400000f0c3f */
[-C--:B------:R-:W-:Y:S02]  /*dc60*/  @!P5 LEA.HI.X R5, R65, R24.reuse, R64, 0x1, P2 ;  /* 0x000000184105d211 */ /* 0x080fe400010f0c40 */
[----:B------:R-:W-:Y:S01]  /*dc70*/  @!P6 LEA.HI.X R7, R69, R24, R66, 0x1, P3 ;  /* 0x000000184507e211 */ /* 0x000fe200018f0c42 */
[----:B------:R3:W-:Y:S04]  /*dc80*/  @!P4 ST.E.128 desc[UR8][R2.64], R8 ;  /* 0x000000080200c985 */ /* 0x0007e8000c101d08 */
[----:B------:R3:W-:Y:S04]  /*dc90*/  @!P5 ST.E.128 desc[UR8][R4.64], R28 ;  /* 0x0000001c0400d985 */ /* 0x0007e8000c101d08 */
[----:B------:R3:W-:Y:S02]  /*dca0*/  @!P6 ST.E.128 desc[UR8][R6.64], R44 ;  /* 0x0000002c0600e985 */ /* 0x0007e4000c101d08 */
.L_x_3420:
[----:B------:R-:W-:Y:S05]  /*dcb0*/  BSYNC B1 ;  /* 0x0000000000017941 */ /* 0x000fea0003800000 */
.L_x_3419:
[----:B---3--:R3:W0:Y:S01]  /*dcc0*/  SHFL.IDX PT, R8, R56, 0x2, 0x181f ;  /* 0x00581f0038087f89 */ /* 0x00862200000e0000 */
[----:B------:R-:W-:Y:S03]  /*dcd0*/  BSSY B1, `(.L_x_3421) ;  /* 0x0000011000017945 */ /* 0x000fe60003800000 */
[----:B----4-:R3:W4:Y:S01]  /*dce0*/  SHFL.IDX PT, R6, R0, 0x2, 0x181f ;  /* 0x00581f0000067f89 */ /* 0x01072200000e0000 */
        /* <DEDUP_REMOVED lines=9> */
[-C--:B0-----:R-:W-:Y:S02]  /*dd80*/  @!P3 LEA.HI.X R3, R57, R8.reuse, R63, 0x1, P0 ;  /* 0x000000083903b211 */ /* 0x081fe400000f0c3f */
[-C--:B------:R-:W-:Y:S02]  /*dd90*/  @!P4 LEA.HI.X R5, R65, R8.reuse, R64, 0x1, P1 ;  /* 0x000000084105c211 */ /* 0x080fe400008f0c40 */
[----:B------:R-:W-:Y:S01]  /*dda0*/  @!P5 LEA.HI.X R7, R69, R8, R66, 0x1, P2 ;  /* 0x000000084507d211 */ /* 0x000fe200010f0c42 */
[----:B------:R0:W-:Y:S04]  /*ddb0*/  @!P3 ST.E.128 desc[UR8][R2.64], R12 ;  /* 0x0000000c0200b985 */ /* 0x0001e8000c101d08 */
[----:B------:R0:W-:Y:S04]  /*ddc0*/  @!P4 ST.E.128 desc[UR8][R4.64], R32 ;  /* 0x000000200400c985 */ /* 0x0001e8000c101d08 */
[----:B------:R0:W-:Y:S02]  /*ddd0*/  @!P5 ST.E.128 desc[UR8][R6.64], R48 ;  /* 0x000000300600d985 */ /* 0x0001e4000c101d08 */
.L_x_3422:
[----:B------:R-:W-:Y:S05]  /*dde0*/  BSYNC B1 ;  /* 0x0000000000017941 */ /* 0x000fea0003800000 */
.L_x_3421:
[----:B0-----:R-:W-:Y:S01]  /*ddf0*/  VIADD R3, R67, 0x60 ;  /* 0x0000006043037836 */ /* 0x001fe20000000000 */
[----:B---3--:R-:W0:Y:S04]  /*de00*/  SHFL.IDX PT, R56, R56, 0x3, 0x181f ;  /* 0x00781f0038387f89 */ /* 0x008e2800000e0000 */
[----:B------:R-:W-:Y:S01]  /*de10*/  ISETP.GE.AND P0, PT, R3, R18, PT ;  /* 0x000000120300720c */ /* 0x000fe20003f06270 */
[----:B------:R-:W3:-:S12]  /*de20*/  SHFL.IDX PT, R0, R0, 0x3, 0x181f ;  /* 0x00781f0000007f89 */ /* 0x000ed800000e0000 */
[----:B------:R-:W-:Y:S05]  /*de30*/  @P0 BRA `(.L_x_3423) ;  /* 0x00000020005c0947 */ /* 0x000fea0003800000 */
[----:B------:R-:W-:Y:S01]  /*de40*/  ULDC UR4, c[0x0][0xac8] ;  /* 0x0002b20000047ab9 */ /* 0x000fe20000000800 */
[----:B------:R-:W-:Y:S01]  /*de50*/  ULDC.64 UR8, c[0x0][0x208] ;  /* 0x0000820000087ab9 */ /* 0x000fe20000000a00 */
[----:B------:R-:W-:Y:S02]  /*de60*/  ISETP.GE.AND P2, PT, R57, UR4, PT ;  /* 0x0000000439007c0c */ /* 0x000fe4000bf46270 */
[----:B------:R-:W-:-:S11]  /*de70*/  ISETP.GE.AND P3, PT, R65, UR4, PT ;  /* 0x0000000441007c0c */ /* 0x000fd6000bf66270 */
[-C--:B---3--:R-:W-:Y:S02]  /*de80*/  @!P2 LEA R2, P0, R57, R0.reuse, 0x1 ;  /* 0x000000003902a211 */ /* 0x088fe400078008ff */
[----:B------:R-:W-:Y:S02]  /*de90*/  @!P3 LEA R4, P1, R65, R0, 0x1 ;  /* 0x000000004104b211 */ /* 0x000fe400078208ff */
[-C--:B0-----:R-:W-:Y:S02]  /*dea0*/  @!P2 LEA.HI.X R3, R57, R56.reuse, R63, 0x1, P0 ;  /* 0x000000383903a211 */ /* 0x081fe400000f0c3f */
[----:B------:R-:W-:Y:S02]  /*deb0*/  ISETP.GE.AND P0, PT, R69, UR4, PT ;  /* 0x0000000445007c0c */ /* 0x000fe4000bf06270 */
[----:B------:R-:W-:Y:S01]  /*dec0*/  @!P3 LEA.HI.X R5, R65, R56, R64, 0x1, P1 ;  /* 0x000000384105b211 */ /* 0x000fe200008f0c40 */
[----:B------:R0:W-:Y:S04]  /*ded0*/  @!P2 ST.E.128 desc[UR8][R2.64], R20 ;  /* 0x000000140200a985 */ /* 0x0001e8000c101d08 */
[----:B------:R0:W-:Y:S06]  /*dee0*/  @!P3 ST.E.128 desc[UR8][R4.64], R36 ;  /* 0x000000240400b985 */ /* 0x0001ec000c101d08 */
[----:B------:R-:W-:Y:S05]  /*def0*/  @P0 BRA `(.L_x_3423) ;  /* 0x00000020002c0947 */ /* 0x000fea0003800000 */
[----:B0-----:R-:W-:Y:S01]  /*df00*/  LEA R2, P0, R69, R0, 0x1 ;  /* 0x0000000045027211 */ /* 0x001fe200078008ff */
[----:B------:R-:W-:-:S03]  /*df10*/  ULDC.64 UR8, c[0x0][0x208] ;  /* 0x0000820000087ab9 */ /* 0x000fc60000000a00 */
[----:B------:R-:W-:-:S05]  /*df20*/  LEA.HI.X R3, R69, R56, R66, 0x1, P0 ;  /* 0x0000003845037211 */ /* 0x000fca00000f0c42 */
[----:B------:R0:W-:Y:S01]  /*df30*/  ST.E.128 desc[UR8][R2.64], R52 ;  /* 0x0000003402007985 */ /* 0x0001e2000c101d08 */
[----:B------:R-:W-:Y:S05]  /*df40*/  BRA `(.L_x_3423) ;  /* 0x0000002000187947 */ /* 0x000fea0003800000 */
.L_x_3416:
[----:B------:R-:W-:Y:S01]  /*df50*/  ULDC.64 UR14, c[0x0][0xb08] ;  /* 0x0002c200000e7ab9 */ /* 0x000fe20000000a00 */
[----:B------:R-:W-:Y:S01]  /*df60*/  R2UR UR18, R228 ;  /* 0x00000000e41272ca */ /* 0x000fe200000e0000 */
[----:B------:R-:W-:Y:S01]  /*df70*/  UIMAD UR12, UR16, UR14, URZ ;  /* 0x0000000e100c72a4 */ /* 0x000fe2000f8e023f */
[----:B------:R-:W0:Y:S01]  /*df80*/  @P1 LDC R0, c[0x0][0xbec] ;  /* 0x0002fb00ff001b82 */ /* 0x000e220000000800 */
[----:B------:R-:W-:Y:S01]  /*df90*/  UIMAD.WIDE.U32 UR10, UR4, UR14, URZ ;  /* 0x0000000e040a72a5 */ /* 0x000fe2000f8e003f */
[----:B------:R-:W-:Y:S01]  /*dfa0*/  R2UR UR17, R23 ;  /* 0x00000000171172ca */ /* 0x000fe200000e0000 */
[----:B------:R-:W-:Y:S01]  /*dfb0*/  UIMAD UR12, UR4, UR15, UR12 ;  /* 0x0000000f040c72a4 */ /* 0x000fe2000f8e020c */
[----:B------:R-:W-:Y:S01]  /*dfc0*/  IMAD.MOV.U32 R5, RZ, RZ, R11 ;  /* 0x000000ffff057224 */ /* 0x000fe200078e000b */
[----:B------:R-:W-:Y:S01]  /*dfd0*/  USHF.R.S32.HI UR4, URZ, 0x1f, UR9 ;  /* 0x0000001f3f047899 */ /* 0x000fe20008011409 */
[----:B------:R-:W-:Y:S01]  /*dfe0*/  ISETP.GE.AND P0, PT, R13, R18, PT ;  /* 0x000000120d00720c */ /* 0x000fe20003f06270 */
[----:B------:R-:W-:Y:S01]  /*dff0*/  UIADD3 UR11, UR11, UR12, URZ ;  /* 0x0000000c0b0b7290 */ /* 0x000fe2000fffe03f */
[----:B------:R-:W1:Y:S01]  /*e000*/  @P1 LDC R7, c[0x0][0xbf0] ;  /* 0x0002fc00ff071b82 */ /* 0x000e620000000800 */
[----:B------:R-:W-:Y:S01]  /*e010*/  UIADD3 UR8, UR8, 0x36820, URZ ;  /* 0x0003682008087890 */ /* 0x000fe2000fffe03f */
[----:B------:R-:W-:Y:S01]  /*e020*/  BSSY B1, `(.L_x_3424) ;  /* 0x000009c000017945 */ /* 0x000fe20003800000 */
[----:B------:R-:W-:Y:S01]  /*e030*/  ULDC.64 UR12, c[0x0][0xb38] ;  /* 0x0002ce00000c7ab9 */ /* 0x000fe20000000a00 */
[----:B------:R-:W-:Y:S01]  /*e040*/  SHF.R.S32.HI R80, RZ, 0x1f, R208 ;  /* 0x0000001fff507819 */ /* 0x000fe200000114d0 */
[----:B------:R-:W-:Y:S01]  /*e050*/  UIMAD.WIDE.U32 UR10, UR18, UR12, UR10 ;  /* 0x0000000c120a72a5 */ /* 0x000fe2000f8e000a */
[----:B------:R-:W-:Y:S01]  /*e060*/  SHF.R.S32.HI R81, RZ, 0x1f, R209 ;  /* 0x0000001fff517819 */ /* 0x000fe200000114d1 */
[----:B------:R-:W-:Y:S01]  /*e070*/  UPRMT UR8, URZ, 0x654, UR8 ;  /* 0x000006543f087896 */ /* 0x000fe20008000008 */
[----:B------:R-:W-:Y:S01]  /*e080*/  SHF.R.S32.HI R82, RZ, 0x1f, R210 ;  /* 0x0000001fff527819 */ /* 0x000fe200000114d2 */
[----:B------:R-:W-:Y:S01]  /*e090*/  UIMAD UR11, UR18, UR13, UR11 ;  /* 0x0000000d120b72a4 */ /* 0x000fe2000f8e020b */
[----:B------:R-:W-:-:S02]  /*e0a0*/  SHF.R.S32.HI R83, RZ, 0x1f, R211 ;  /* 0x0000001fff537819 */ /* 0x000fc400000114d3 */
[----:B------:R-:W-:Y:S01]  /*e0b0*/  ULDC.64 UR12, c[0x0][0xb40] ;  /* 0x0002d000000c7ab9 */ /* 0x000fe20000000a00 */
[----:B------:R-:W-:Y:S01]  /*e0c0*/  SHF.R.S32.HI R84, RZ, 0x1f, R212 ;  /* 0x0000001fff547819 */ /* 0x000fe200000114d4 */
[----:B------:R-:W-:Y:S01]  /*e0d0*/  UIMAD UR4, UR4, UR12, URZ ;  /* 0x0000000c040472a4 */ /* 0x000fe2000f8e023f */
[----:B------:R-:W-:Y:S01]  /*e0e0*/  SHF.R.S32.HI R85, RZ, 0x1f, R213 ;  /* 0x0000001fff557819 */ /* 0x000fe200000114d5 */
[----:B------:R-:W-:Y:S01]  /*e0f0*/  UIMAD.WIDE.U32 UR10, UR9, UR12, UR10 ;  /* 0x0000000c090a72a5 */ /* 0x000fe2000f8e000a */
[----:B0-----:R-:W-:Y:S01]  /*e100*/  @P1 IMAD.HI.U32 R0, R11, R0, RZ ;  /* 0x000000000b001227 */ /* 0x001fe200078e00ff */
[----:B------:R-:W-:Y:S01]  /*e110*/  UIMAD UR4, UR9, UR13, UR4 ;  /* 0x0000000d090472a4 */ /* 0x000fe2000f8e0204 */
[----:B------:R-:W-:Y:S01]  /*e120*/  SYNCS.ARRIVE.TRANS64.RED.A1T0 RZ, [UR8], RZ ;  /* 0x000000ffffff79a7 */ /* 0x000fe20008100408 */
[----:B------:R-:W-:Y:S01]  /*e130*/  SHF.R.S32.HI R86, RZ, 0x1f, R214 ;  /* 0x0000001fff567819 */ /* 0x000fe200000114d6 */
[----:B------:R-:W-:Y:S01]  /*e140*/  ULDC.64 UR12, c[0x0][0xb48] ;  /* 0x0002d200000c7ab9 */ /* 0x000fe20000000a00 */
[----:B------:R-:W-:Y:S01]  /*e150*/  UIADD3 UR11, UR11, UR4, URZ ;  /* 0x000000040b0b7290 */ /* 0x000fe2000fffe03f */
[----:B------:R-:W-:-:S02]  /*e160*/  SHF.R.S32.HI R87, RZ, 0x1f, R215 ;  /* 0x0000001fff577819 */ /* 0x000fc400000114d7 */
[----:B-1----:R-:W-:Y:S01]  /*e170*/  @P1 SHF.R.U32.HI R5, RZ, R7, R0 ;  /* 0x00000007ff051219 */ /* 0x002fe20000011600 */
[----:B------:R-:W-:Y:S01]  /*e180*/  UIMAD.WIDE.U32 UR10, UR17, UR12, UR10 ;  /* 0x0000000c110a72a5 */ /* 0x000fe2000f8e000a */
[----:B------:R-:W-:Y:S02]  /*e190*/  SHF.R.S32.HI R126, RZ, 0x1f, R216 ;  /* 0x0000001fff7e7819 */ /* 0x000fe400000114d8 */
[--C-:B------:R-:W-:Y:S01]  /*e1a0*/  SHF.R.S32.HI R0, RZ, 0x1f, R5.reuse ;  /* 0x0000001fff007819 */ /* 0x100fe20000011405 */
[----:B------:R-:W-:Y:S01]  /*e1b0*/  IMAD.MOV R2, RZ, RZ, -R5 ;  /* 0x000000ffff027224 */ /* 0x000fe200078e0a05 */
[----:B------:R-:W-:Y:S01]  /*e1c0*/  UIMAD UR4, UR17, UR13, UR11 ;  /* 0x0000000d110472a4 */ /* 0x000fe2000f8e020b */
[----:B------:R-:W-:Y:S02]  /*e1d0*/  SHF.R.S32.HI R127, RZ, 0x1f, R217 ;  /* 0x0000001fff7f7819 */ /* 0x000fe400000114d9 */
[----:B------:R-:W-:Y:S01]  /*e1e0*/  ULDC.64 UR12, c[0x0][0xb30] ;  /* 0x0002cc00000c7ab9 */ /* 0x000fe20000000a00 */
[----:B------:R-:W-:Y:S01]  /*e1f0*/  IMAD R7, R3, R2, R11 ;  /* 0x0000000203077224 */ /* 0x000fe200078e020b */
[----:B------:R-:W-:Y:S01]  /*e200*/  SHF.R.S32.HI R128, RZ, 0x1f, R218 ;  /* 0x0000001fff807819 */ /* 0x000fe200000114da */
[----:B------:R-:W-:Y:S01]  /*e210*/  IMAD R0, R0, UR12, RZ ;  /* 0x0000000c00007c24 */ /* 0x000fe2000f8e02ff */
[----:B------:R-:W-:Y:S01]  /*e220*/  SHF.R.S32.HI R129, RZ, 0x1f, R219 ;  /* 0x0000001fff817819 */ /* 0x000fe200000114db */
[----:B------:R-:W-:Y:S01]  /*e230*/  IMAD.U32 R3, RZ, RZ, UR11 ;  /* 0x0000000bff037e24 */ /* 0x000fe2000f8e00ff */
        /* <DEDUP_REMOVED lines=20> */
[----:B------:R-:W-:-:S04]  /*e380*/  LEA R0, P1, R2, UR10, 0x2 ;  /* 0x0000000a02007c11 */ /* 0x000fc8000f8210ff */
[----:B------:R-:W-:Y:S02]  /*e390*/  LEA.HI.X R8, R2, UR11, R3, 0x2, P1 ;  /* 0x0000000b02087c11 */ /* 0x000fe400088f1403 */
[----:B------:R0:W1:Y:S04]  /*e3a0*/  SHFL.IDX PT, R2, R0, RZ, 0x1c1f ;  /* 0x001c1fff00027589 */ /* 0x00006800000e0000 */
[----:B------:R0:W2:Y:S01]  /*e3b0*/  SHFL.IDX PT, R3, R8, RZ, 0x1c1f ;  /* 0x001c1fff08037589 */ /* 0x0000a200000e0000 */
[----:B------:R-:W-:Y:S05]  /*e3c0*/  @P0 BRA `(.L_x_3425) ;  /* 0x0000000400840947 */ /* 0x000fea0003800000 */
[----:B------:R-:W-:Y:S01]  /*e3d0*/  ULDC UR4, c[0x0][0xac8] ;  /* 0x0002b20000047ab9 */ /* 0x000fe20000000800 */
[----:B------:R-:W-:Y:S01]  /*e3e0*/  ULDC.64 UR8, c[0x0][0x208] ;  /* 0x0000820000087ab9 */ /* 0x000fe20000000a00 */
[----:B------:R-:W-:Y:S02]  /*e3f0*/  ISETP.GE.AND P1, PT, R227, UR4, PT ;  /* 0x00000004e3007c0c */ /* 0x000fe4000bf26270 */
[----:B------:R-:W-:Y:S02]  /*e400*/  ISETP.GE.AND P0, PT, R226, UR4, PT ;  /* 0x00000004e2007c0c */ /* 0x000fe4000bf06270 */
[----:B------:R-:W-:Y:S02]  /*e410*/  ISETP.GE.AND P2, PT, R204, UR4, PT ;  /* 0x00000004cc007c0c */ /* 0x000fe4000bf46270 */
[----:B------:R-:W-:Y:S02]  /*e420*/  ISETP.GE.AND P3, PT, R225, UR4, PT ;  /* 0x00000004e1007c0c */ /* 0x000fe4000bf66270 */
[----:B------:R-:W-:-:S05]  /*e430*/  ISETP.GE.AND P4, PT, R224, UR4, PT ;  /* 0x00000004e0007c0c */ /* 0x000fca000bf86270 */
[CC--:B-1----:R-:W-:Y:S02]  /*e440*/  @!P1 LEA R6, P5, R227.reuse, R2.reuse, 0x2 ;  /* 0x00000002e3069211 */ /* 0x0c2fe400078a10ff */
[-C--:B------:R-:W-:Y:S02]  /*e450*/  @!P0 LEA R10, P6, R226, R2.reuse, 0x2 ;  /* 0x00000002e20a8211 */ /* 0x080fe400078c10ff */
[----:B--2---:R-:W-:Y:S01]  /*e460*/  @!P2 IMAD.WIDE R4, R204, 0x4, R2 ;  /* 0x00000004cc04a825 */ /* 0x004fe200078e0202 */
[-C--:B------:R-:W-:Y:S02]  /*e470*/  @!P1 LEA.HI.X R7, R227, R3.reuse, R137, 0x2, P5 ;  /* 0x00000003e3079211 */ /* 0x080fe400028f1489 */
[----:B------:R-:W-:Y:S02]  /*e480*/  @!P0 LEA.HI.X R11, R226, R3, R136, 0x2, P6 ;  /* 0x00000003e20b8211 */ /* 0x000fe400030f1488 */
[----:B------:R-:W-:Y:S01]  /*e490*/  ISETP.GE.AND P5, PT, R223, UR4, PT ;  /* 0x00000004df007c0c */ /* 0x000fe2000bfa6270 */
[----:B------:R1:W-:Y:S01]  /*e4a0*/  @!P2 ST.E.64 desc[UR8][R4.64], R24 ;  /* 0x000000180400a985 */ /* 0x0003e2000c101b08 */
[----:B------:R-:W-:-:S02]  /*e4b0*/  @!P3 LEA R12, P6, R225, R2, 0x2 ;  /* 0x00000002e10cb211 */ /* 0x000fc400078c10ff */
[----:B------:R-:W-:Y:S01]  /*e4c0*/  @!P4 LEA R14, P2, R224, R2, 0x2 ;  /* 0x00000002e00ec211 */ /* 0x000fe200078410ff */
[----:B------:R2:W-:Y:S01]  /*e4d0*/  @!P1 ST.E.64 desc[UR8][R6.64], R28 ;  /* 0x0000001c06009985 */ /* 0x0005e2000c101b08 */
[-C--:B------:R-:W-:Y:S02]  /*e4e0*/  @!P3 LEA.HI.X R13, R225, R3.reuse, R135, 0x2, P6 ;  /* 0x00000003e10db211 */ /* 0x080fe400030f1487 */
[----:B------:R-:W-:Y:S01]  /*e4f0*/  ISETP.GE.AND P1, PT, R221, UR4, PT ;  /* 0x00000004dd007c0c */ /* 0x000fe2000bf26270 */
[----:B------:R3:W-:Y:S01]  /*e500*/  @!P0 ST.E.64 desc[UR8][R10.64], R32 ;  /* 0x000000200a008985 */ /* 0x0007e2000c101b08 */
[----:B------:R-:W-:Y:S02]  /*e510*/  ISETP.GE.AND P0, PT, R222, UR4, PT ;  /* 0x00000004de007c0c */ /* 0x000fe4000bf06270 */
[----:B------:R-:W-:Y:S01]  /*e520*/  @!P4 LEA.HI.X R15, R224, R3, R134, 0x2, P2 ;  /* 0x00000003e00fc211 */ /* 0x000fe200010f1486 */
[----:B------:R4:W-:Y:S01]  /*e530*/  @!P3 ST.E.64 desc[UR8][R12.64], R36 ;  /* 0x000000240c00b985 */ /* 0x0009e2000c101b08 */
[----:B------:R-:W-:-:S02]  /*e540*/  ISETP.GE.AND P2, PT, R220, UR4, PT ;  /* 0x00000004dc007c0c */ /* 0x000fc4000bf46270 */
[----:B------:R-:W-:Y:S01]  /*e550*/  @!P5 LEA R22, P6, R223, R2, 0x2 ;  /* 0x00000002df16d211 */ /* 0x000fe200078c10ff */
[----:B------:R5:W-:Y:S01]  /*e560*/  @!P4 ST.E.64 desc[UR8][R14.64], R40 ;  /* 0x000000280e00c985 */ /* 0x000be2000c101b08 */
[----:B------:R-:W-:Y:S02]  /*e570*/  ISETP.GE.AND P3, PT, R219, UR4, PT ;  /* 0x00000004db007c0c */ /* 0x000fe4000bf66270 */
[----:B------:R-:W-:-:S03]  /*e580*/  @!P5 LEA.HI.X R23, R223, R3, R133, 0x2, P6 ;  /* 0x00000003df17d211 */ /* 0x000fc600030f1485 */
[CC--:B-1----:R-:W-:Y:S02]  /*e590*/  @!P0 LEA R4, P4, R222.reuse, R2.reuse, 0x2 ;  /* 0x00000002de048211 */ /* 0x0c2fe400078810ff */
[----:B------:R1:W-:Y:S01]  /*e5a0*/  @!P5 ST.E.64 desc[UR8][R22.64], R44 ;  /* 0x0000002c1600d985 */ /* 0x0003e2000c101b08 */
[CC--:B--2---:R-:W-:Y:S02]  /*e5b0*/  @!P1 LEA R6, P5, R221.reuse, R2.reuse, 0x2 ;  /* 0x00000002dd069211 */ /* 0x0c4fe400078a10ff */
[-C--:B------:R-:W-:Y:S02]  /*e5c0*/  @!P0 LEA.HI.X R5, R222, R3.reuse, R132, 0x2, P4 ;  /* 0x00000003de058211 */ /* 0x080fe400020f1484 */
[----:B------:R-:W-:Y:S02]  /*e5d0*/  ISETP.GE.AND P4, PT, R218, UR4, PT ;  /* 0x00000004da007c0c */ /* 0x000fe4000bf86270 */
[----:B---3--:R-:W-:Y:S01]  /*e5e0*/  @!P2 LEA R10, P6, R220, R2, 0x2 ;  /* 0x00000002dc0aa211 */ /* 0x008fe200078c10ff */
[----:B------:R-:W-:Y:S01]  /*e5f0*/  @!P0 ST.E.64 desc[UR8][R4.64], R48 ;  /* 0x0000003004008985 */ /* 0x000fe2000c101b08 */
[----:B------:R-:W-:-:S02]  /*e600*/  @!P1 LEA.HI.X R7, R221, R3, R131, 0x2, P5 ;  /* 0x00000003dd079211 */ /* 0x000fc400028f1483 */
[----:B------:R-:W-:Y:S02]  /*e610*/  ISETP.GE.AND P5, PT, R217, UR4, PT ;  /* 0x00000004d9007c0c */ /* 0x000fe4000bfa6270 */
[----:B------:R-:W-:Y:S01]  /*e620*/  @!P2 LEA.HI.X R11, R220, R3, R130, 0x2, P6 ;  /* 0x00000003dc0ba211 */ /* 0x000fe200030f1482 */
[----:B------:R2:W-:Y:S01]  /*e630*/  @!P1 ST.E.64 desc[UR8][R6.64], R52 ;  /* 0x0000003406009985 */ /* 0x0005e2000c101b08 */
[-C--:B----4-:R-:W-:Y:S02]  /*e640*/  @!P3 LEA R12, P6, R219, R2.reuse, 0x2 ;  /* 0x00000002db0cb211 */ /* 0x090fe400078c10ff */
[----:B------:R-:W-:Y:S01]  /*e650*/  ISETP.GE.AND P1, PT, R215, UR4, PT ;  /* 0x00000004d7007c0c */ /* 0x000fe2000bf26270 */
[----:B------:R3:W-:Y:S01]  /*e660*/  @!P2 ST.E.64 desc[UR8][R10.64], R56 ;  /* 0x000000380a00a985 */ /* 0x0007e2000c101b08 */
[----:B------:R-:W-:Y:S02]  /*e670*/  ISETP.GE.AND P2, PT, R216, UR4, PT ;  /* 0x00000004d8007c0c */ /* 0x000fe4000bf46270 */
[----:B-----5:R-:W-:-:S02]  /*e680*/  @!P4 LEA R14, P0, R218, R2, 0x2 ;  /* 0x00000002da0ec211 */ /* 0x020fc400078010ff */
[-C--:B------:R-:W-:Y:S02]  /*e690*/  @!P3 LEA.HI.X R13, R219, R3.reuse, R129, 0x2, P6 ;  /* 0x00000003db0db211 */ /* 0x080fe400030f1481 */
[-C--:B------:R-:W-:Y:S02]  /*e6a0*/  @!P4 LEA.HI.X R15, R218, R3.reuse, R128, 0x2, P0 ;  /* 0x00000003da0fc211 */ /* 0x080fe400000f1480 */
[----:B------:R-:W-:Y:S01]  /*e6b0*/  ISETP.GE.AND P0, PT, R214, UR4, PT ;  /* 0x00000004d6007c0c */ /* 0x000fe2000bf06270 */
[----:B------:R-:W-:Y:S01]  /*e6c0*/  @!P3 ST.E.64 desc[UR8][R12.64], R60 ;  /* 0x0000003c0c00b985 */ /* 0x000fe2000c101b08 */
[-C--:B-1----:R-:W-:Y:S02]  /*e6d0*/  @!P5 LEA R22, P6, R217, R2.reuse, 0x2 ;  /* 0x00000002d916d211 */ /* 0x082fe400078c10ff */
[----:B--2---:R-:W-:Y:S01]  /*e6e0*/  @!P1 LEA R6, P3, R215, R2, 0x2 ;  /* 0x00000002d7069211 */ /* 0x004fe200078610ff */
[----:B------:R1:W-:Y:S01]  /*e6f0*/  @!P4 ST.E.64 desc[UR8][R14.64], R64 ;  /* 0x000000400e00c985 */ /* 0x0003e2000c101b08 */
[----:B------:R-:W-:-:S02]  /*e700*/  @!P5 LEA.HI.X R23, R217, R3, R127, 0x2, P6 ;  /* 0x00000003d917d211 */ /* 0x000fc400030f147f */
[-C--:B------:R-:W-:Y:S02]  /*e710*/  @!P2 LEA R4, P6, R216, R2.reuse, 0x2 ;  /* 0x00000002d804a211 */ /* 0x080fe400078c10ff */
[----:B------:R-:W-:Y:S01]  /*e720*/  ISETP.GE.AND P4, PT, R212, UR4, PT ;  /* 0x00000004d4007c0c */ /* 0x000fe2000bf86270 */
[----:B------:R2:W-:Y:S01]  /*e730*/  @!P5 ST.E.64 desc[UR8][R22.64], R68 ;  /* 0x000000441600d985 */ /* 0x0005e2000c101b08 */
[----:B------:R-:W-:Y:S02]  /*e740*/  ISETP.GE.AND P5, PT, R213, UR4, PT ;  /* 0x00000004d5007c0c */ /* 0x000fe4000bfa6270 */
[-C--:B------:R-:W-:Y:S02]  /*e750*/  @!P2 LEA.HI.X R5, R216, R3.reuse, R126, 0x2, P6 ;  /* 0x00000003d805a211 */ /* 0x080fe400030f147e */
[----:B---3--:R-:W-:Y:S02]  /*e760*/  @!P0 LEA R10, P6, R214, R2, 0x2 ;  /* 0x00000002d60a8211 */ /* 0x008fe400078c10ff */
[----:B------:R-:W-:Y:S01]  /*e770*/  @!P1 LEA.HI.X R7, R215, R3, R87, 0x2, P3 ;  /* 0x00000003d7079211 */ /* 0x000fe200018f1457 */
[----:B------:R3:W-:Y:S01]  /*e780*/  @!P2 ST.E.64 desc[UR8][R4.64], R72 ;  /* 0x000000480400a985 */ /* 0x0007e2000c101b08 */
[----:B------:R-:W-:-:S02]  /*e790*/  ISETP.GE.AND P3, PT, R211, UR4, PT ;  /* 0x00000004d3007c0c */ /* 0x000fc4000bf66270 */
[-C--:B------:R-:W-:Y:S01]  /*e7a0*/  @!P0 LEA.HI.X R11, R214, R3.reuse, R86, 0x2, P6 ;  /* 0x00000003d60b8211 */ /* 0x080fe200030f1456 */
[----:B------:R4:W-:Y:S01]  /*e7b0*/  @!P1 ST.E.64 desc[UR8][R6.64], R76 ;  /* 0x0000004c06009985 */ /* 0x0009e2000c101b08 */
[-C--:B-1----:R-:W-:Y:S02]  /*e7c0*/  @!P4 LEA R14, P2, R212, R2.reuse, 0x2 ;  /* 0x00000002d40ec211 */ /* 0x082fe400078410ff */
[C---:B------:R-:W-:Y:S01]  /*e7d0*/  @!P5 LEA R12, P1, R213.reuse, R2, 0x2 ;  /* 0x00000002d50cd211 */ /* 0x040fe200078210ff */
[----:B------:R1:W-:Y:S01]  /*e7e0*/  @!P0 ST.E.64 desc[UR8][R10.64], R20 ;  /* 0x000000140a008985 */ /* 0x0003e2000c101b08 */
[----:B------:R-:W-:Y:S02]  /*e7f0*/  ISETP.GE.AND P0, PT, R210, UR4, PT ;  /* 0x00000004d2007c0c */ /* 0x000fe4000bf06270 */
[----:B------:R-:W-:Y:S02]  /*e800*/  @!P5 LEA.HI.X R13, R213, R3, R85, 0x2, P1 ;  /* 0x00000003d50dd211 */ /* 0x000fe400008f1455 */
[----:B------:R-:W-:-:S02]  /*e810*/  ISETP.GE.AND P1, PT, R209, UR4, PT ;  /* 0x00000004d1007c0c */ /* 0x000fc4000bf26270 */
[CC--:B--2---:R-:W-:Y:S01]  /*e820*/  @!P3 LEA R22, P6, R211.reuse, R2.reuse, 0x2 ;  /* 0x00000002d316b211 */ /* 0x0c4fe200078c10ff */
[----:B------:R2:W-:Y:S01]  /*e830*/  @!P5 ST.E.64 desc[UR8][R12.64], R120 ;  /* 0x000000780c00d985 */ /* 0x0005e2000c101b08 */
[-C--:B------:R-:W-:Y:S02]  /*e840*/  @!P4 LEA.HI.X R15, R212, R3.reuse, R84, 0x2, P2 ;  /* 0x00000003d40fc211 */ /* 0x080fe400010f1454 */
[----:B------:R-:W-:Y:S02]  /*e850*/  @!P3 LEA.HI.X R23, R211, R3, R83, 0x2, P6 ;  /* 0x00000003d317b211 */ /* 0x000fe400030f1453 */
[----:B------:R-:W-:Y:S01]  /*e860*/  ISETP.GE.AND P2, PT, R206, UR4, PT ;  /* 0x00000004ce007c0c */ /* 0x000fe2000bf46270 */
[----:B------:R5:W-:Y:S01]  /*e870*/  @!P4 ST.E.64 desc[UR8][R14.64], R88 ;  /* 0x000000580e00c985 */ /* 0x000be2000c101b08 */
[----:B------:R-:W-:Y:S02]  /*e880*/  ISETP.GE.AND P4, PT, R208, UR4, PT ;  /* 0x00000004d0007c0c */ /* 0x000fe4000bf86270 */
[----:B---3--:R-:W-:Y:S01]  /*e890*/  @!P0 LEA R4, P5, R210, R2, 0x2 ;  /* 0x00000002d2048211 */ /* 0x008fe200078a10ff */
[----:B------:R3:W-:Y:S01]  /*e8a0*/  @!P3 ST.E.64 desc[UR8][R22.64], R92 ;  /* 0x0000005c1600b985 */ /* 0x0007e2000c101b08 */
[----:B------:R-:W-:-:S02]  /*e8b0*/  ISETP.GE.AND P3, PT, R207, UR4, PT ;  /* 0x00000004cf007c0c */ /* 0x000fc4000bf66270 */
[-C--:B------:R-:W-:Y:S02]  /*e8c0*/  @!P0 LEA.HI.X R5, R210, R3.reuse, R82, 0x2, P5 ;  /* 0x00000003d2058211 */ /* 0x080fe400028f1452 */
[----:B------:R-:W-:Y:S02]  /*e8d0*/  ISETP.GE.AND P5, PT, R205, UR4, PT ;  /* 0x00000004cd007c0c */ /* 0x000fe4000bfa6270 */
[CC--:B----4-:R-:W-:Y:S01]  /*e8e0*/  @!P1 LEA R6, P6, R209.reuse, R2.reuse, 0x2 ;  /* 0x00000002d1069211 */ /* 0x0d0fe200078c10ff */
[----:B------:R3:W-:Y:S02]  /*e8f0*/  @!P0 ST.E.64 desc[UR8][R4.64], R96 ;  /* 0x0000006004008985 */ /* 0x0007e4000c101b08 */
[-C--:B-1----:R-:W-:Y:S02]  /*e900*/  @!P4 LEA R10, P0, R208, R2.reuse, 0x2 ;  /* 0x00000002d00ac211 */ /* 0x082fe400078010ff */
[----:B------:R-:W-:Y:S02]  /*e910*/  @!P1 LEA.HI.X R7, R209, R3, R81, 0x2, P6 ;  /* 0x00000003d1079211 */ /* 0x000fe400030f1451 */
[----:B--2---:R-:W-:-:S02]  /*e920*/  @!P3 LEA R12, P6, R207, R2, 0x2 ;  /* 0x00000002cf0cb211 */ /* 0x004fc400078c10ff */
[-C--:B------:R-:W-:Y:S01]  /*e930*/  @!P4 LEA.HI.X R11, R208, R3.reuse, R80, 0x2, P0 ;  /* 0x00000003d00bc211 */ /* 0x080fe200000f1450 */
[----:B------:R3:W-:Y:S01]  /*e940*/  @!P1 ST.E.64 desc[UR8][R6.64], R100 ;  /* 0x0000006406009985 */ /* 0x0007e2000c101b08 */
[CC--:B-----5:R-:W-:Y:S02]  /*e950*/  @!P2 LEA R14, P1, R206.reuse, R2.reuse, 0x2 ;  /* 0x00000002ce0ea211 */ /* 0x0e0fe400078210ff */
[----:B------:R-:W-:Y:S01]  /*e960*/  @!P5 LEA R2, P0, R205, R2, 0x2 ;  /* 0x00000002cd02d211 */ /* 0x000fe200078010ff */
[----:B------:R3:W-:Y:S01]  /*e970*/  @!P4 ST.E.64 desc[UR8][R10.64], R104 ;  /* 0x000000680a00c985 */ /* 0x0007e2000c101b08 */
[-C--:B------:R-:W-:Y:S02]  /*e980*/  @!P3 LEA.HI.X R13, R207, R3.reuse, R237, 0x2, P6 ;  /* 0x00000003cf0db211 */ /* 0x080fe400030f14ed */
[-C--:B------:R-:W-:Y:S02]  /*e990*/  @!P2 LEA.HI.X R15, R206, R3.reuse, R236, 0x2, P1 ;  /* 0x00000003ce0fa211 */ /* 0x080fe400008f14ec */
[----:B------:R-:W-:Y:S01]  /*e9a0*/  @!P5 LEA.HI.X R3, R205, R3, R235, 0x2, P0 ;  /* 0x00000003cd03d211 */ /* 0x000fe200000f14eb */
[----:B------:R3:W-:Y:S04]  /*e9b0*/  @!P3 ST.E.64 desc[UR8][R12.64], R108 ;  /* 0x0000006c0c00b985 */ /* 0x0007e8000c101b08 */
[----:B------:R3:W-:Y:S04]  /*e9c0*/  @!P2 ST.E.64 desc[UR8][R14.64], R112 ;  /* 0x000000700e00a985 */ /* 0x0007e8000c101b08 */
[----:B------:R3:W-:Y:S02]  /*e9d0*/  @!P5 ST.E.64 desc[UR8][R2.64], R116 ;  /* 0x000000740200d985 */ /* 0x0007e4000c101b08 */
.L_x_3425:
[----:B------:R-:W-:Y:S05]  /*e9e0*/  BSYNC B1 ;  /* 0x0000000000017941 */ /* 0x000fea0003800000 */
.L_x_3424:
[----:B------:R-:W-:Y:S01]  /*e9f0*/  ISETP.GE.AND P0, PT, R9, R18, PT ;  /* 0x000000120900720c */ /* 0x000fe20003f06270 */
[----:B---3--:R3:W4:Y:S04]  /*ea00*/  SHFL.IDX PT, R5, R8, 0x1, 0x1c1f ;  /* 0x003c1f0008057f89 */ /* 0x00872800000e0000 */
[----:B------:R3:W0:Y:S08]  /*ea10*/  SHFL.IDX PT, R4, R0, 0x1, 0x1c1f ;  /* 0x003c1f0000047f89 */ /* 0x00063000000e0000 */
[----:B---3--:R-:W-:Y:S05]  /*ea20*/  @P0 BRA `(.L_x_3423) ;  /* 0x0000001400600947 */ /* 0x008fea0003800000 */
[----:B------:R-:W-:Y:S01]  /*ea30*/  ULDC UR4, c[0x0][0xac8] ;  /* 0x0002b20000047ab9 */ /* 0x000fe20000000800 */
[----:B------:R-:W-:Y:S01]  /*ea40*/  ULDC.64 UR8, c[0x0][0x208] ;  /* 0x0000820000087ab9 */ /* 0x000fe20000000a00 */
[----:B------:R-:W-:Y:S02]  /*ea50*/  ISETP.GE.AND P2, PT, R227, UR4, PT ;  /* 0x00000004e3007c0c */ /* 0x000fe4000bf46270 */
[----:B------:R-:W-:Y:S02]  /*ea60*/  ISETP.GE.AND P1, PT, R204, UR4, PT ;  /* 0x00000004cc007c0c */ /* 0x000fe4000bf26270 */
[----:B------:R-:W-:Y:S02]  /*ea70*/  ISETP.GE.AND P5, PT, R226, UR4, PT ;  /* 0x00000004e2007c0c */ /* 0x000fe4000bfa6270 */
[----:B------:R-:W-:Y:S02]  /*ea80*/  ISETP.GE.AND P4, PT, R225, UR4, PT ;  /* 0x00000004e1007c0c */ /* 0x000fe4000bf86270 */
[----:B------:R-:W-:-:S05]  /*ea90*/  ISETP.GE.AND P3, PT, R224, UR4, PT ;  /* 0x00000004e0007c0c */ /* 0x000fca000bf66270 */
[CC--:B0-----:R-:W-:Y:S02]  /*eaa0*/  @!P2 LEA R6, P0, R227.reuse, R4.reuse, 0x2 ;  /* 0x00000004e306a211 */ /* 0x0c1fe400078010ff */
[----:B-12-4-:R-:W-:Y:S02]  /*eab0*/  @!P1 IMAD.WIDE R2, R204, 0x4, R4 ;  /* 0x00000004cc029825 */ /* 0x016fe400078e0204 */
[----:B------:R-:W-:Y:S02]  /*eac0*/  @!P2 LEA.HI.X R7, R227, R5, R137, 0x2, P0 ;  /* 0x00000005e307a211 */ /* 0x000fe400000f1489 */
[----:B------:R-:W-:Y:S01]  /*ead0*/  ISETP.GE.AND P0, PT, R223, UR4, PT ;  /* 0x00000004df007c0c */ /* 0x000fe2000bf06270 */
[----:B------:R0:W-:Y:S01]  /*eae0*/  @!P1 ST.E.64 desc[UR8][R2.64], R26 ;  /* 0x0000001a02009985 */ /* 0x0001e2000c101b08 */
[-C--:B------:R-:W-:Y:S02]  /*eaf0*/  @!P5 LEA R8, P6, R226, R4.reuse, 0x2 ;  /* 0x00000004e208d211 */ /* 0x080fe400078c10ff */
[----:B------:R-:W-:Y:S01]  /*eb00*/  ISETP.GE.AND P1, PT, R222, UR4, PT ;  /* 0x00000004de007c0c */ /* 0x000fe2000bf26270 */
[----:B------:R1:W-:Y:S01]  /*eb10*/  @!P2 ST.E.64 desc[UR8][R6.64], R30 ;  /* 0x0000001e0600a985 */ /* 0x0003e2000c101b08 */
[----:B------:R-:W-:-:S02]  /*eb20*/  @!P4 LEA R10, P2, R225, R4, 0x2 ;  /* 0x00000004e10ac211 */ /* 0x000fc400078410ff */
[-C--:B------:R-:W-:Y:S02]  /*eb30*/  @!P5 LEA.HI.X R9, R226, R5.reuse, R136, 0x2, P6 ;  /* 0x00000005e209d211 */ /* 0x080fe400030f1488 */
[----:B------:R-:W-:Y:S02]  /*eb40*/  @!P4 LEA.HI.X R11, R225, R5, R135, 0x2, P2 ;  /* 0x00000005e10bc211 */ /* 0x000fe400010f1487 */
[----:B------:R-:W-:Y:S01]  /*eb50*/  ISETP.GE.AND P2, PT, R221, UR4, PT ;  /* 0x00000004dd007c0c */ /* 0x000fe2000bf46270 */
[----:B------:R-:W-:Y:S01]  /*eb60*/  @!P5 ST.E.64 desc[UR8][R8.64], R34 ;  /* 0x000000220800d985 */ /* 0x000fe2000c101b08 */
[----:B------:R-:W-:-:S03]  /*eb70*/  @!P3 LEA R12, P6, R224, R4, 0x2 ;  /* 0x00000004e00cb211 */ /* 0x000fc600078c10ff */
[----:B------:R2:W-:Y:S01]  /*eb80*/  @!P4 ST.E.64 desc[UR8][R10.64], R38 ;  /* 0x000000260a00c985 */ /* 0x0005e2000c101b08 */
[CC--:B0-----:R-:W-:Y:S02]  /*eb90*/  @!P0 LEA R2, P4, R223.reuse, R4.reuse, 0x2 ;  /* 0x00000004df028211 */ /* 0x0c1fe400078810ff */
[-C--:B------:R-:W-:Y:S02]  /*eba0*/  @!P3 LEA.HI.X R13, R224, R5.reuse, R134, 0x2, P6 ;  /* 0x00000005e00db211 */ /* 0x080fe400030f1486 */
[----:B------:R-:W-:Y:S02]  /*ebb0*/  @!P0 LEA.HI.X R3, R223, R5, R133, 0x2, P4 ;  /* 0x00000005df038211 */ /* 0x000fe400020f1485 */
[----:B------:R-:W-:Y:S01]  /*ebc0*/  ISETP.GE.AND P4, PT, R219, UR4, PT ;  /* 0x00000004db007c0c */ /* 0x000fe2000bf86270 */
[----:B------:R0:W-:Y:S01]  /*ebd0*/  @!P3 ST.E.64 desc[UR8][R12.64], R42 ;  /* 0x0000002a0c00b985 */ /* 0x0001e2000c101b08 */
[----:B------:R-:W-:Y:S02]  /*ebe0*/  ISETP.GE.AND P3, PT, R220, UR4, PT ;  /* 0x00000004dc007c0c */ /* 0x000fe4000bf66270 */
[-C--:B-1----:R-:W-:Y:S01]  /*ebf0*/  @!P1 LEA R6, P5, R222, R4.reuse, 0x2 ;  /* 0x00000004de069211 */ /* 0x082fe200078a10ff */
[----:B------:R1:W-:Y:S01]  /*ec00*/  @!P0 ST.E.64 desc[UR8][R2.64], R46 ;  /* 0x0000002e02008985 */ /* 0x0003e2000c101b08 */
[----:B------:R-:W-:-:S02]  /*ec10*/  @!P2 LEA R14, P6, R221, R4, 0x2 ;  /* 0x00000004dd0ea211 */ /* 0x000fc400078c10ff */
[-C--:B------:R-:W-:Y:S02]  /*ec20*/  @!P1 LEA.HI.X R7, R222, R5.reuse, R132, 0x2, P5 ;  /* 0x00000005de079211 */ /* 0x080fe400028f1484 */
[----:B------:R-:W-:Y:S02]  /*ec30*/  ISETP.GE.AND P5, PT, R218, UR4, PT ;  /* 0x00000004da007c0c */ /* 0x000fe4000bfa6270 */
[----:B------:R-:W-:Y:S01]  /*ec40*/  @!P2 LEA.HI.X R15, R221, R5, R131, 0x2, P6 ;  /* 0x00000005dd0fa211 */ /* 0x000fe200030f1483 */
[----:B------:R3:W-:Y:S01]  /*ec50*/  @!P1 ST.E.64 desc[UR8][R6.64], R50 ;  /* 0x0000003206009985 */ /* 0x0007e2000c101b08 */
[-C--:B--2---:R-:W-:Y:S02]  /*ec60*/  @!P4 LEA R10, P0, R219, R4.reuse, 0x2 ;  /* 0x00000004db0ac211 */ /* 0x084fe400078010ff */
[----:B------:R-:W-:Y:S01]  /*ec70*/  @!P3 LEA R8, P6, R220, R4, 0x2 ;  /* 0x00000004dc08b211 */ /* 0x000fe200078c10ff */
[----:B------:R2:W-:Y:S01]  /*ec80*/  @!P2 ST.E.64 desc[UR8][R14.64], R54 ;  /* 0x000000360e00a985 */ /* 0x0005e2000c101b08 */
[----:B------:R-:W-:-:S02]  /*ec90*/  ISETP.GE.AND P2, PT, R217, UR4, PT ;  /* 0x00000004d9007c0c */ /* 0x000fc4000bf46270 */
[----:B------:R-:W-:Y:S02]  /*eca0*/  ISETP.GE.AND P1, PT, R216, UR4, PT ;  /* 0x00000004d8007c0c */ /* 0x000fe4000bf26270 */
[-C--:B------:R-:W-:Y:S02]  /*ecb0*/  @!P4 LEA.HI.X R11, R219, R5.reuse, R129, 0x2, P0 ;  /* 0x00000005db0bc211 */ /* 0x080fe400000f1481 */
[----:B------:R-:W-:Y:S02]  /*ecc0*/  ISETP.GE.AND P0, PT, R215, UR4, PT ;  /* 0x00000004d7007c0c */ /* 0x000fe4000bf06270 */
[----:B------:R-:W-:Y:S02]  /*ecd0*/  @!P3 LEA.HI.X R9, R220, R5, R130, 0x2, P6 ;  /* 0x00000005dc09b211 */ /* 0x000fe400030f1482 */
[----:B0-----:R-:W-:-:S03]  /*ece0*/  @!P5 LEA R12, P6, R218, R4, 0x2 ;  /* 0x00000004da0cd211 */ /* 0x001fc600078c10ff */
[----:B------:R0:W-:Y:S01]  /*ecf0*/  @!P3 ST.E.64 desc[UR8][R8.64], R58 ;  /* 0x0000003a0800b985 */ /* 0x0001e2000c101b08 */
[-C--:B------:R-:W-:Y:S02]  /*ed00*/  @!P5 LEA.HI.X R13, R218, R5.reuse, R128, 0x2, P6 ;  /* 0x00000005da0dd211 */ /* 0x080fe400030f1480 */
[CC--:B-1----:R-:W-:Y:S01]  /*ed10*/  @!P2 LEA R2, P6, R217.reuse, R4.reuse, 0x2 ;  /* 0x00000004d902a211 */ /* 0x0c2fe200078c10ff */
[----:B------:R1:W-:Y:S01]  /*ed20*/  @!P4 ST.E.64 desc[UR8][R10.64], R62 ;  /* 0x0000003e0a00c985 */ /* 0x0003e2000c101b08 */
[-C--:B---3--:R-:W-:Y:S02]  /*ed30*/  @!P1 LEA R6, P3, R216, R4.reuse, 0x2 ;  /* 0x00000004d8069211 */ /* 0x088fe400078610ff */
[----:B------:R-:W-:Y:S01]  /*ed40*/  @!P2 LEA.HI.X R3, R217, R5, R127, 0x2, P6 ;  /* 0x00000005d903a211 */ /* 0x000fe200030f147f */
[----:B------:R3:W-:Y:S01]  /*ed50*/  @!P5 ST.E.64 desc[UR8][R12.64], R66 ;  /* 0x000000420c00d985 */ /* 0x0007e2000c101b08 */
[----:B------:R-:W-:Y:S02]  /*ed60*/  ISETP.GE.AND P5, PT, R214, UR4, PT ;  /* 0x00000004d6007c0c */ /* 0x000fe4000bfa6270 */
[----:B------:R-:W-:Y:S01]  /*ed70*/  ISETP.GE.AND P4, PT, R213, UR4, PT ;  /* 0x00000004d5007c0c */ /* 0x000fe2000bf86270 */
[----:B------:R4:W-:Y:S01]  /*ed80*/  @!P2 ST.E.64 desc[UR8][R2.64], R70 ;  /* 0x000000460200a985 */ /* 0x0009e2000c101b08 */
[----:B--2---:R-:W-:-:S02]  /*ed90*/  @!P0 LEA R14, P6, R215, R4, 0x2 ;  /* 0x00000004d70e8211 */ /* 0x004fc400078c10ff */
[-C--:B------:R-:W-:Y:S02]  /*eda0*/  @!P1 LEA.HI.X R7, R216, R5.reuse, R126, 0x2, P3 ;  /* 0x00000005d8079211 */ /* 0x080fe400018f147e */
[----:B------:R-:W-:Y:S02]  /*edb0*/  @!P0 LEA.HI.X R15, R215, R5, R87, 0x2, P6 ;  /* 0x00000005d70f8211 */ /* 0x000fe400030f1457 */
[----:B------:R-:W-:Y:S01]  /*edc0*/  ISETP.GE.AND P3, PT, R212, UR4, PT ;  /* 0x00000004d4007c0c */ /* 0x000fe2000bf66270 */
[----:B------:R2:W-:Y:S02]  /*edd0*/  @!P1 ST.E.64 desc[UR8][R6.64], R74 ;  /* 0x0000004a06009985 */ /* 0x0005e4000c101b08 */
[----:B0-----:R-:W-:Y:S02]  /*ede0*/  @!P5 LEA R8, P1, R214, R4, 0x2 ;  /* 0x00000004d608d211 */ /* 0x001fe400078210ff */
[----:B------:R-:W-:Y:S01]  /*edf0*/  @!P0 ST.E.64 desc[UR8][R14.64], R78 ;  /* 0x0000004e0e008985 */ /* 0x000fe2000c101b08 */
[----:B------:R-:W-:-:S02]  /*ee00*/  ISETP.GE.AND P0, PT, R211, UR4, PT ;  /* 0x00000004d3007c0c */ /* 0x000fc4000bf06270 */
[CC--:B-1----:R-:W-:Y:S02]  /*ee10*/  @!P4 LEA R10, P2, R213.reuse, R4.reuse, 0x2 ;  /* 0x00000004d50ac211 */ /* 0x0c2fe400078410ff */
[-C--:B------:R-:W-:Y:S02]  /*ee20*/  @!P5 LEA.HI.X R9, R214, R5.reuse, R86, 0x2, P1 ;  /* 0x00000005d609d211 */ /* 0x080fe400008f1456 */
[-C--:B------:R-:W-:Y:S02]  /*ee30*/  @!P4 LEA.HI.X R11, R213, R5.reuse, R85, 0x2, P2 ;  /* 0x00000005d50bc211 */ /* 0x080fe400010f1455 */
[----:B---3--:R-:W-:Y:S01]  /*ee40*/  @!P3 LEA R12, P6, R212, R4, 0x2 ;  /* 0x00000004d40cb211 */ /* 0x008fe200078c10ff */
[----:B------:R0:W-:Y:S01]  /*ee50*/  @!P5 ST.E.64 desc[UR8][R8.64], R122 ;  /* 0x0000007a0800d985 */ /* 0x0001e2000c101b08 */
[----:B------:R-:W-:Y:S02]  /*ee60*/  ISETP.GE.AND P1, PT, R210, UR4, PT ;  /* 0x00000004d2007c0c */ /* 0x000fe4000bf26270 */
[----:B------:R-:W-:Y:S01]  /*ee70*/  @!P3 LEA.HI.X R13, R212, R5, R84, 0x2, P6 ;  /* 0x00000005d40db211 */ /* 0x000fe200030f1454 */
[----:B------:R1:W-:Y:S01]  /*ee80*/  @!P4 ST.E.64 desc[UR8][R10.64], R124 ;  /* 0x0000007c0a00c985 */ /* 0x0003e2000c101b08 */
[----:B------:R-:W-:-:S02]  /*ee90*/  ISETP.GE.AND P4, PT, R209, UR4, PT ;  /* 0x00000004d1007c0c */ /* 0x000fc4000bf86270 */
[CC--:B----4-:R-:W-:Y:S01]  /*eea0*/  @!P0 LEA R2, P5, R211.reuse, R4.reuse, 0x2 ;  /* 0x00000004d3028211 */ /* 0x0d0fe200078a10ff */
[----:B------:R3:W-:Y:S01]  /*eeb0*/  @!P3 ST.E.64 desc[UR8][R12.64], R90 ;  /* 0x0000005a0c00b985 */ /* 0x0007e2000c101b08 */
[----:B------:R-:W-:Y:S02]  /*eec0*/  ISETP.GE.AND P3, PT, R208, UR4, PT ;  /* 0x00000004d0007c0c */ /* 0x000fe4000bf66270 */
[----:B------:R-:W-:Y:S02]  /*eed0*/  @!P0 LEA.HI.X R3, R211, R5, R83, 0x2, P5 ;  /* 0x00000005d3038211 */ /* 0x000fe400028f1453 */
[----:B------:R-:W-:Y:S02]  /*eee0*/  ISETP.GE.AND P5, PT, R206, UR4, PT ;  /* 0x00000004ce007c0c */ /* 0x000fe4000bfa6270 */
[----:B------:R-:W-:Y:S01]  /*eef0*/  ISETP.GE.AND P2, PT, R207, UR4, PT ;  /* 0x00000004cf007c0c */ /* 0x000fe2000bf46270 */
[----:B------:R4:W-:Y:S01]  /*ef00*/  @!P0 ST.E.64 desc[UR8][R2.64], R94 ;  /* 0x0000005e02008985 */ /* 0x0009e2000c101b08 */
[----:B--2---:R-:W-:-:S02]  /*ef10*/  @!P1 LEA R6, P6, R210, R4, 0x2 ;  /* 0x00000004d2069211 */ /* 0x004fc400078c10ff */
[CC--:B0-----:R-:W-:Y:S02]  /*ef20*/  @!P4 LEA R8, P0, R209.reuse, R4.reuse, 0x2 ;  /* 0x00000004d108c211 */ /* 0x0c1fe400078010ff */
[-C--:B------:R-:W-:Y:S02]  /*ef30*/  @!P1 LEA.HI.X R7, R210, R5.reuse, R82, 0x2, P6 ;  /* 0x00000005d2079211 */ /* 0x080fe400030f1452 */
[-C--:B------:R-:W-:Y:S02]  /*ef40*/  @!P4 LEA.HI.X R9, R209, R5.reuse, R81, 0x2, P0 ;  /* 0x00000005d109c211 */ /* 0x080fe400000f1451 */
[-C--:B-1----:R-:W-:Y:S01]  /*ef50*/  @!P3 LEA R10, P6, R208, R4.reuse, 0x2 ;  /* 0x00000004d00ab211 */ /* 0x082fe200078c10ff */
[----:B------:R4:W-:Y:S01]  /*ef60*/  @!P1 ST.E.64 desc[UR8][R6.64], R98 ;  /* 0x0000006206009985 */ /* 0x0009e2000c101b08 */
[CC--:B------:R-:W-:Y:S02]  /*ef70*/  @!P5 LEA R14, P0, R206.reuse, R4.reuse, 0x2 ;  /* 0x00000004ce0ed211 */ /* 0x0c0fe400078010ff */
[----:B---3--:R-:W-:Y:S01]  /*ef80*/  @!P2 LEA R12, P1, R207, R4, 0x2 ;  /* 0x00000004cf0ca211 */ /* 0x008fe200078210ff */
[----:B------:R4:W-:Y:S01]  /*ef90*/  @!P4 ST.E.64 desc[UR8][R8.64], R102 ;  /* 0x000000660800c985 */ /* 0x0009e2000c101b08 */
[----:B------:R-:W-:-:S02]  /*efa0*/  @!P5 LEA.HI.X R15, R206, R5, R236, 0x2, P0 ;  /* 0x00000005ce0fd211 */ /* 0x000fc400000f14ec */
[----:B------:R-:W-:Y:S02]  /*efb0*/  ISETP.GE.AND P0, PT, R205, UR4, PT ;  /* 0x00000004cd007c0c */ /* 0x000fe4000bf06270 */
[-C--:B------:R-:W-:Y:S02]  /*efc0*/  @!P3 LEA.HI.X R11, R208, R5.reuse, R80, 0x2, P6 ;  /* 0x00000005d00bb211 */ /* 0x080fe400030f1450 */
[----:B------:R-:W-:-:S03]  /*efd0*/  @!P2 LEA.HI.X R13, R207, R5, R237, 0x2, P1 ;  /* 0x00000005cf0da211 */ /* 0x000fc600008f14ed */
[----:B------:R4:W-:Y:S04]  /*efe0*/  @!P3 ST.E.64 desc[UR8][R10.64], R106 ;  /* 0x0000006a0a00b985 */ /* 0x0009e8000c101b08 */
[----:B------:R4:W-:Y:S04]  /*eff0*/  @!P2 ST.E.64 desc[UR8][R12.64], R110 ;  /* 0x0000006e0c00a985 */ /* 0x0009e8000c101b08 */
[----:B------:R4:W-:Y:S01]  /*f000*/  @!P5 ST.E.64 desc[UR8][R14.64], R114 ;  /* 0x000000720e00d985 */ /* 0x0009e2000c101b08 */
[----:B------:R-:W-:Y:S05]  /*f010*/  @P0 BRA `(.L_x_3423) ;  /* 0x0000000c00e40947 */ /* 0x000fea0003800000 */
[----:B----4-:R-:W-:Y:S01]  /*f020*/  LEA R2, P0, R205, R4, 0x2 ;  /* 0x00000004cd027211 */ /* 0x010fe200078010ff */
[----:B------:R-:W-:-:S03]  /*f030*/  ULDC.64 UR8, c[0x0][0x208] ;  /* 0x0000820000087ab9 */ /* 0x000fc60000000a00 */
[----:B------:R-:W-:-:S05]  /*f040*/  LEA.HI.X R3, R205, R5, R235, 0x2, P0 ;  /* 0x00000005cd037211 */ /* 0x000fca00000f14eb */
[----:B------:R3:W-:Y:S01]  /*f050*/  ST.E.64 desc[UR8][R2.64], R118 ;  /* 0x0000007602007985 */ /* 0x0007e2000c101b08 */
[----:B------:R-:W-:Y:S05]  /*f060*/  BRA `(.L_x_3423) ;  /* 0x0000000c00d07947 */ /* 0x000fea0003800000 */
.L_x_3414:
[----:B------:R-:W-:Y:S01]  /*f070*/  ULDC.64 UR8, c[0x0][0xc00] ;  /* 0x0003000000087ab9 */ /* 0x000fe20000000a00 */
[----:B------:R-:W-:Y:S01]  /*f080*/  R2UR UR4, R231 ;  /* 0x00000000e70472ca */ /* 0x000fe200000e0000 */
[----:B------:R-:W-:Y:S01]  /*f090*/  UISETP.NE.U32.AND UP0, UPT, UR8, URZ, UPT ;  /* 0x0000003f0800728c */ /* 0x000fe2000bf05070 */
[----:B------:R-:W-:Y:S01]  /*f0a0*/  R2UR UR11, R233 ;  /* 0x00000000e90b72ca */ /* 0x000fe200000e0000 */
        /* <DEDUP_REMOVED lines=9> */
[----:B------:R-:W2:Y:S01]  /*f140*/  @P1 LDG.E R6, desc[UR12][R2.64] ;  /* 0x0000000c02061981 */ /* 0x000ea2000c1e1900 */
[----:B------:R-:W-:Y:S01]  /*f150*/  UISETP.NE.U32.AND UP1, UPT, UR8, URZ, UPT ;  /* 0x0000003f0800728c */ /* 0x000fe2000bf25070 */
[----:B------:R-:W0:Y:S03]  /*f160*/  S2R R7, SR_TID.X ;  /* 0x0000000000077919 */ /* 0x000e260000002100 */
        /* <DEDUP_REMOVED lines=9> */
[----:B------:R-:W-:-:S05]  /*f200*/  IMAD.U32 R5, RZ, RZ, UR9 ;  /* 0x00000009ff057e24 */ /* 0x000fca000f8e00ff */
[----:B------:R1:W5:Y:S01]  /*f210*/  @P2 LDG.E R0, desc[UR12][R4.64] ;  /* 0x0000000c04002981 */ /* 0x000362000c1e1900 */
[----:B0-----:R-:W-:-:S04]  /*f220*/  VIADD R7, R7, 0xffffff80 ;  /* 0xffffff8007077836 */ /* 0x001fc80000000000 */
[----:B------:R-:W-:Y:S02]  /*f230*/  @!UP1 ULDC UR10, c[0x0][0xad4] ;  /* 0x0002b500000a9ab9 */ /* 0x000fe40000000800 */
[----:B------:R-:W-:Y:S01]  /*f240*/  IMAD.U32 R22, RZ, RZ, UR10 ;  /* 0x0000000aff167e24 */ /* 0x000fe2000f8e00ff */
[----:B------:R-:W-:Y:S02]  /*f250*/  ISETP.GT.AND P0, PT, R7, 0x7f, PT ;  /* 0x0000007f0700780c */ /* 0x000fe40003f04270 */
[----:B--2---:R-:W-:-:S13]  /*f260*/  @P1 R2UR UR4, R6 ;  /* 0x00000000060412ca */ /* 0x004fda00000e0000 */
[----:B------:R-:W-:Y:S01]  /*f270*/  USHF.R.S32.HI UR21, URZ, 0x1f, UR4 ;  /* 0x0000001f3f157899 */ /* 0x000fe20008011404 */
[----:B-1----:R-:W-:Y:S11]  /*f280*/  @P2 BRA `(.L_x_3426) ;  /* 0x0000000000142947 */ /* 0x002ff60003800000 */
[----:B------:R-:W-:Y:S05]  /*f290*/  @!P1 BRA `(.L_x_3426) ;  /* 0x0000000000109947 */ /* 0x000fea0003800000 */
[----:B------:R-:W-:Y:S02]  /*f2a0*/  ULDC.64 UR8, c[0x0][0x208] ;  /* 0x0000820000087ab9 */ /* 0x000fe40000000a00 */
[----:B------:R-:W2:Y:S04]  /*f2b0*/  LDG.E R5, desc[UR8][R2.64] ;  /* 0x0000000802057981 */ /* 0x000ea8000c1e1900 */
[----:B-----5:R-:W2:Y:S02]  /*f2c0*/  LDG.E R0, desc[UR8][R2.64+0x4] ;  /* 0x0000040802007981 */ /* 0x020ea4000c1e1900 */
[----:B--2---:R-:W-:-:S07]  /*f2d0*/  IMAD.IADD R0, R0, 0x1, -R5 ;  /* 0x0000000100007824 */ /* 0x004fce00078e0a05 */
.L_x_3426:
[----:B------:R-:W-:Y:S01]  /*f2e0*/  R2UR UR8, R231 ;  /* 0x00000000e70872ca */ /* 0x000fe200000e0000 */
[----:B------:R-:W-:Y:S01]  /*f2f0*/  BSSY B1, `(.L_x_3427) ;  /* 0x0000040000017945 */ /* 0x000fe20003800000 */
[----:B------:R-:W-:-:S11]  /*f300*/  R2UR UR9, R233 ;  /* 0x00000000e90972ca */ /* 0x000fd600000e0000 */
[----:B------:R-:W-:Y:S02]  /*f310*/  USEL UR8, UR8, URZ, !UP0 ;  /* 0x0000003f08087287 */ /* 0x000fe4000c000000 */
[----:B------:R-:W-:Y:S01]  /*f320*/  USEL UR9, UR9, URZ, !UP0 ;  /* 0x0000003f09097287 */ /* 0x000fe2000c000000 */
[----:B------:R-:W-:Y:S11]  /*f330*/  @P0 BRA `(.L_x_3428) ;  /* 0x0000000000ec0947 */ /* 0x000ff60003800000 */
[----:B------:R-:W0:Y:S01]  /*f340*/  S2R R3, SR_TID.X ;  /* 0x0000000000037919 */ /* 0x000e220000002100 */
[----:B------:R-:W1:Y:S01]  /*f350*/  LDC R9, c[0x0][0xbe8] ;  /* 0x0002fa00ff097b82 */ /* 0x000e620000000800 */
[----:B------:R-:W-:-:S13]  /*f360*/  R2UR UR10, R229 ;  /* 0x00000000e50a72ca */ /* 0x000fda00000e0000 */
[----:B------:R-:W-:-:S04]  /*f370*/  IMAD.U32 R2, RZ, RZ, UR10 ;  /* 0x0000000aff027e24 */ /* 0x000fc8000f8e00ff */
[----:B0-----:R-:W-:Y:S02]  /*f380*/  IMAD R2, R2, 0x80, R3 ;  /* 0x0000008002027824 */ /* 0x001fe400078e0203 */
[----:B-1---5:R-:W-:Y:S02]  /*f390*/  IMAD R3, R0, R9, RZ ;  /* 0x0000000900037224 */ /* 0x022fe400078e02ff */
        /* <DEDUP_REMOVED lines=53> */
.L_x_3428:
[----:B------:R-:W-:Y:S05]  /*f6f0*/  BSYNC B1 ;  /* 0x0000000000017941 */ /* 0x000fea0003800000 */
.L_x_3427:
[----:B------:R-:W-:-:S13]  /*f700*/  R2UR UR10, R22 ;  /* 0x00000000160a72ca */ /* 0x000fda00000e0000 */
[----:B------:R-:W-:-:S06]  /*f710*/  UISETP.GT.AND UP0, UPT, UR10, 0x1, UPT ;  /* 0x000000010a00788c */ /* 0x000fcc000bf04270 */
[----:B------:R-:W-:-:S13]  /*f720*/  PLOP3.LUT P0, PT, PT, PT, UP0, 0x80, 0x0 ;  /* 0x000000000000781c */ /* 0x000fda0003f0f008 */
[----:B------:R-:W-:Y:S05]  /*f730*/  @P0 BRA `(.L_x_3423) ;  /* 0x00000008001c0947 */ /* 0x000fea0003800000 */
[----:B------:R-:W1:Y:S01]  /*f740*/  LDC R11, c[0x0][0xbe8] ;  /* 0x0002fa00ff0b7b82 */ /* 0x000e620000000800 */
[----:B------:R-:W-:Y:S01]  /*f750*/  ULDC.64 UR14, c[0x0][0xaa0] ;  /* 0x0002a800000e7ab9 */ /* 0x000fe20000000a00 */
[----:B------:R-:W-:Y:S01]  /*f760*/  R2UR UR16, R229 ;  /* 0x00000000e51072ca */ /* 0x000fe200000e0000 */
[----:B------:R-:W-:Y:S01]  /*f770*/  UIMAD UR12, UR21, UR14, URZ ;  /* 0x0000000e150c72a4 */ /* 0x000fe2000f8e023f */
[----:B------:R-:W-:Y:S01]  /*f780*/  R2UR UR17, R228 ;  /* 0x00000000e41172ca */ /* 0x000fe200000e0000 */
[----:B------:R-:W-:Y:S01]  /*f790*/  UIMAD.WIDE.U32 UR10, UR4, UR14, URZ ;  /* 0x0000000e040a72a5 */ /* 0x000fe2000f8e003f */
[----:B------:R-:W-:Y:S01]  /*f7a0*/  IMAD R2, R19, 0x20, R230 ;  /* 0x0000002013027824 */ /* 0x000fe200078e02e6 */
[----:B------:R-:W-:Y:S01]  /*f7b0*/  UIMAD UR12, UR4, UR15, UR12 ;  /* 0x0000000f040c72a4 */ /* 0x000fe2000f8e020c */
[----:B------:R-:W-:Y:S03]  /*f7c0*/  BSSY B1, `(.L_x_3429) ;  /* 0x0000045000017945 */ /* 0x000fe60003800000 */
[----:B------:R-:W-:-:S03]  /*f7d0*/  UIADD3 UR11, UR11, UR12, URZ ;  /* 0x0000000c0b0b7290 */ /* 0x000fc6000fffe03f */
[----:B------:R-:W-:Y:S01]  /*f7e0*/  ULDC.64 UR12, c[0x0][0xae8] ;  /* 0x0002ba00000c7ab9 */ /* 0x000fe20000000a00 */
[----:B0-----:R-:W-:Y:S02]  /*f7f0*/  IMAD.U32 R5, RZ, RZ, UR16 ;  /* 0x00000010ff057e24 */ /* 0x001fe4000f8e00ff */
[----:B------:R-:W-:Y:S02]  /*f800*/  UIMAD.WIDE.U32 UR10, UR17, UR12, UR10 ;  /* 0x0000000c110a72a5 */ /* 0x000fe4000f8e000a */
[----:B------:R-:W-:Y:S02]  /*f810*/  IMAD R6, R5, 0x80, R2 ;  /* 0x0000008005067824 */ /* 0x000fe400078e0202 */
[----:B------:R-:W-:Y:S02]  /*f820*/  UIMAD UR11, UR17, UR13, UR11 ;  /* 0x0000000d110b72a4 */ /* 0x000fe4000f8e020b */
[----:B------:R-:W-:Y:S01]  /*f830*/  IMAD.MOV.U32 R5, RZ, RZ, R6 ;  /* 0x000000ffff057224 */ /* 0x000fe200078e0006 */
[----:B-1----:R-:W-:Y:S01]  /*f840*/  ISETP.NE.AND P0, PT, R11, 0x1, PT ;  /* 0x000000010b00780c */ /* 0x002fe20003f05270 */
[----:B------:R-:W-:-:S02]  /*f850*/  ULDC.64 UR12, c[0x0][0xaf0] ;  /* 0x0002bc00000c7ab9 */ /* 0x000fc40000000a00 */
[----:B------:R-:W-:-:S04]  /*f860*/  UIMAD UR9, UR9, UR12, URZ ;  /* 0x0000000c090972a4 */ /* 0x000fc8000f8e023f */
[----:B------:R-:W-:Y:S02]  /*f870*/  UIMAD UR4, UR8, UR13, UR9 ;  /* 0x0000000d080472a4 */ /* 0x000fe4000f8e0209 */
[----:B------:R-:W-:-:S03]  /*f880*/  UIMAD.WIDE.U32 UR8, UR8, UR12, UR10 ;  /* 0x0000000c080872a5 */ /* 0x000fc6000f8e000a */
[----:B------:R-:W-:Y:S01]  /*f890*/  ULDC.64 UR10, c[0x0][0xae0] ;  /* 0x0002b800000a7ab9 */ /* 0x000fe20000000a00 */
[----:B------:R-:W0:Y:S01]  /*f8a0*/  @P0 LDC R3, c[0x0][0xbec] ;  /* 0x0002fb00ff030b82 */ /* 0x000e220000000800 */
[----:B------:R-:W-:-:S07]  /*f8b0*/  UIADD3 UR4, UR9, UR4, URZ ;  /* 0x0000000409047290 */ /* 0x000fce000fffe03f */
[----:B------:R-:W1:Y:S01]  /*f8c0*/  @P0 LDC R7, c[0x0][0xbf0] ;  /* 0x0002fc00ff070b82 */ /* 0x000e620000000800 */
[----:B0-----:R-:W-:-:S04]  /*f8d0*/  @P0 IMAD.HI.U32 R2, R6, R3, RZ ;  /* 0x0000000306020227 */ /* 0x001fc800078e00ff */
[----:B------:R-:W-:Y:S02]  /*f8e0*/  IMAD.U32 R3, RZ, RZ, UR9 ;  /* 0x00000009ff037e24 */ /* 0x000fe4000f8e00ff */
[----:B------:R-:W-:Y:S01]  /*f8f0*/  IMAD.U32 R3, RZ, RZ, UR4 ;  /* 0x00000004ff037e24 */ /* 0x000fe2000f8e00ff */
[----:B-1----:R-:W-:-:S04]  /*f900*/  @P0 SHF.R.U32.HI R5, RZ, R7, R2 ;  /* 0x00000007ff050219 */ /* 0x002fc80000011602 */
[--C-:B------:R-:W-:Y:S01]  /*f910*/  SHF.R.S32.HI R2, RZ, 0x1f, R5.reuse ;  /* 0x0000001fff027819 */ /* 0x100fe20000011405 */
[----:B------:R-:W-:-:S04]  /*f920*/  IMAD.MOV R7, RZ, RZ, -R5 ;  /* 0x000000ffff077224 */ /* 0x000fc800078e0a05 */
[----:B------:R-:W-:Y:S02]  /*f930*/  IMAD R4, R2, UR10, RZ ;  /* 0x0000000a02047c24 */ /* 0x000fe4000f8e02ff */
[----:B------:R-:W-:Y:S01]  /*f940*/  IMAD.U32 R2, RZ, RZ, UR8 ;  /* 0x00000008ff027e24 */ /* 0x000fe2000f8e00ff */
[----:B------:R-:W-:Y:S01]  /*f950*/  ULDC.64 UR8, c[0x0][0xad8] ;  /* 0x0002b60000087ab9 */ /* 0x000fe20000000a00 */
[----:B------:R-:W-:Y:S02]  /*f960*/  IMAD R7, R11, R7, R6 ;  /* 0x000000070b077224 */ /* 0x000fe400078e0206 */
[C---:B------:R-:W-:Y:S02]  /*f970*/  IMAD R9, R5.reuse, UR11, R4 ;  /* 0x0000000b05097c24 */ /* 0x040fe4000f8e0204 */
[----:B------:R-:W-:Y:S01]  /*f980*/  IMAD.WIDE.U32 R2, R5, UR10, R2 ;  /* 0x0000000a05027c25 */ /* 0x000fe2000f8e0002 */
[----:B------:R-:W-:-:S03]  /*f990*/  SHF.R.S32.HI R4, RZ, 0x1f, R7 ;  /* 0x0000001fff047819 */ /* 0x000fc60000011407 */
[----:B------:R-:W-:Y:S02]  /*f9a0*/  IMAD.U32 R5, RZ, RZ, UR16 ;  /* 0x00000010ff057e24 */ /* 0x000fe4000f8e00ff */
[----:B------:R-:W-:Y:S02]  /*f9b0*/  IMAD.IADD R3, R3, 0x1, R9 ;  /* 0x0000000103037824 */ /* 0x000fe400078e0209 */
[----:B------:R-:W-:Y:S02]  /*f9c0*/  IMAD R8, R5, 0x80, R230 ;  /* 0x0000008005087824 */ /* 0x000fe400078e02e6 */
[----:B------:R-:W-:Y:S02]  /*f9d0*/  IMAD R6, R4, UR8, RZ ;  /* 0x0000000804067c24 */ /* 0x000fe4000f8e02ff */
[----:B-----5:R-:W-:Y:S02]  /*f9e0*/  IMAD R11, R0, R11, RZ ;  /* 0x0000000b000b7224 */ /* 0x020fe400078e02ff */
[----:B------:R-:W-:-:S02]  /*f9f0*/  VIADD R4, R8, 0x40 ;  /* 0x0000004008047836 */ /* 0x000fc40000000000 */
[C---:B------:R-:W-:Y:S01]  /*fa00*/  IMAD R5, R7.reuse, UR9, R6 ;  /* 0x0000000907057c24 */ /* 0x040fe2000f8e0206 */
[-C--:B------:R-:W-:Y:S01]  /*fa10*/  ISETP.GE.AND P2, PT, R8, R11.reuse, PT ;  /* 0x0000000b0800720c */ /* 0x080fe20003f46270 */
[----:B------:R-:W-:Y:S01]  /*fa20*/  IMAD.WIDE.U32 R2, R7, UR8, R2 ;  /* 0x0000000807027c25 */ /* 0x000fe2000f8e0002 */
[----:B------:R-:W-:Y:S01]  /*fa30*/  ULDC.64 UR8, c[0x0][0xa80] ;  /* 0x0002a00000087ab9 */ /* 0x000fe20000000a00 */
[----:B------:R-:W-:Y:S02]  /*fa40*/  ISETP.GE.AND P1, PT, R4, R11, PT ;  /* 0x0000000b0400720c */ /* 0x000fe40003f26270 */
[----:B------:R-:W-:Y:S01]  /*fa50*/  IMAD.IADD R3, R3, 0x1, R5 ;  /* 0x0000000103037824 */ /* 0x000fe200078e0205 */
[----:B------:R-:W-:Y:S01]  /*fa60*/  LEA R4, P3, R2, UR8, 0x1 ;  /* 0x0000000802047c11 */ /* 0x000fe2000f8608ff */
[----:B------:R-:W-:Y:S02]  /*fa70*/  VIADD R0, R8, 0x20 ;  /* 0x0000002008007836 */ /* 0x000fe40000000000 */
[----:B------:R-:W-:Y:S01]  /*fa80*/  IMAD.SHL.U32 R7, R19, 0x8, RZ ;  /* 0x0000000813077824 */ /* 0x000fe200078e00ff */
[----:B------:R-:W-:-:S02]  /*fa90*/  LEA.HI.X R5, R2, UR9, R3, 0x1, P3 ;  /* 0x0000000902057c11 */ /* 0x000fc400098f0c03 */
[----:B------:R-:W-:Y:S01]  /*faa0*/  ISETP.GE.AND P0, PT, R0, R11, PT ;  /* 0x0000000b0000720c */ /* 0x000fe20003f06270 */
[C---:B------:R-:W-:Y:S01]  /*fab0*/  VIADD R9, R7.reuse, 0x80 ;  /* 0x0000008007097836 */ /* 0x040fe20000000000 */
[----:B------:R0:W1:Y:S01]  /*fac0*/  SHFL.IDX PT, R2, R4, RZ, 0x181f ;  /* 0x00181fff04027589 */ /* 0x00006200000e0000 */
[----:B------:R-:W-:Y:S01]  /*fad0*/  VIADD R13, R7, 0x40 ;  /* 0x00000040070d7836 */ /* 0x000fe20000000000 */
[----:B------:R-:W-:Y:S02]  /*fae0*/  SHF.R.S32.HI R12, RZ, 0x1f, R7 ;  /* 0x0000001fff0c7819 */ /* 0x000fe40000011407 */
[----:B------:R0:W2:Y:S01]  /*faf0*/  SHFL.IDX PT, R0, R5, RZ, 0x181f ;  /* 0x00181fff05007589 */ /* 0x0000a200000e0000 */
[----:B------:R-:W-:Y:S02]  /*fb00*/  SHF.R.S32.HI R6, RZ, 0x1f, R9 ;  /* 0x0000001fff067819 */ /* 0x000fe40000011409 */
[----:B------:R-:W-:Y:S01]  /*fb10*/  SHF.R.S32.HI R10, RZ, 0x1f, R13 ;  /* 0x0000001fff0a7819 */ /* 0x000fe2000001140d */
[----:B------:R-:W-:Y:S06]  /*fb20*/  @P2 BRA `(.L_x_3430) ;  /* 0x0000000000382947 */ /* 0x000fec0003800000 */
        /* <DEDUP_REMOVED lines=10> */
[----:B------:R3:W-:Y:S01]  /*fbd0*/  @!P4 ST.E.128 desc[UR8][R14.64], RZ ;  /* 0x000000ff0e00c985 */ /* 0x0007e2000c101d08 */
[----:B------:R-:W-:-:S03]  /*fbe0*/  @!P2 LEA.HI.X R3, R9, R0, R6, 0x1, P6 ;  /* 0x000000000903a211 */ /* 0x000fc600030f0c06 */
[----:B------:R3:W-:Y:S04]  /*fbf0*/  @!P3 ST.E.128 desc[UR8][R20.64], RZ ;  /* 0x000000ff1400b985 */ /* 0x0007e8000c101d08 */
[----:B------:R3:W-:Y:S02]  /*fc00*/  @!P2 ST.E.128 desc[UR8][R2.64], RZ ;  /* 0x000000ff0200a985 */ /* 0x0007e4000c101d08 */
.L_x_3430:
[----:B------:R-:W-:Y:S05]  /*fc10*/  BSYNC B1 ;  /* 0x0000000000017941 */ /* 0x000fea0003800000 */
.L_x_3429:
        /* <DEDUP_REMOVED lines=8> */
[----:B------:R-:W-:-:S09]  /*fca0*/  ISETP.GE.AND P6, PT, R9, UR4, PT ;  /* 0x0000000409007c0c */ /* 0x000fd2000bfc6270 */
[-C--:B-1----:R-:W-:Y:S02]  /*fcb0*/  @!P4 LEA R14, P0, R7, R2.reuse, 0x1 ;  /* 0x00000002070ec211 */ /* 0x082fe400078008ff */
[-C--:B------:R-:W-:Y:S02]  /*fcc0*/  @!P5 LEA R20, P2, R13, R2.reuse, 0x1 ;  /* 0x000000020d14d211 */ /* 0x080fe400078408ff */
[----:B------:R-:W-:Y:S02]  /*fcd0*/  @!P6 LEA R2, P3, R9, R2, 0x1 ;  /* 0x000000020902e211 */ /* 0x000fe400078608ff */
[-C--:B----4-:R-:W-:Y:S02]  /*fce0*/  @!P4 LEA.HI.X R15, R7, R0.reuse, R12, 0x1, P0 ;  /* 0x00000000070fc211 */ /* 0x090fe400000f0c0c */
[-C--:B------:R-:W-:Y:S02]  /*fcf0*/  @!P5 LEA.HI.X R21, R13, R0.reuse, R10, 0x1, P2 ;  /* 0x000000000d15d211 */ /* 0x080fe400010f0c0a */
[----:B------:R-:W-:Y:S01]  /*fd00*/  @!P6 LEA.HI.X R3, R9, R0, R6, 0x1, P3 ;  /* 0x000000000903e211 */ /* 0x000fe200018f0c06 */
[----:B------:R3:W-:Y:S04]  /*fd10*/  @!P4 ST.E.128 desc[UR8][R14.64], RZ ;  /* 0x000000ff0e00c985 */ /* 0x0007e8000c101d08 */
[----:B------:R3:W-:Y:S04]  /*fd20*/  @!P5 ST.E.128 desc[UR8][R20.64], RZ ;  /* 0x000000ff1400d985 */ /* 0x0007e8000c101d08 */
[----:B------:R3:W-:Y:S02]  /*fd30*/  @!P6 ST.E.128 desc[UR8][R2.64], RZ ;  /* 0x000000ff0200e985 */ /* 0x0007e4000c101d08 */
.L_x_3432:
[----:B------:R-:W-:Y:S05]  /*fd40*/  BSYNC B1 ;  /* 0x0000000000017941 */ /* 0x000fea0003800000 */
.L_x_3431:
        /* <DEDUP_REMOVED lines=12> */
[-C--:B0-----:R-:W-:Y:S02]  /*fe10*/  @!P3 LEA.HI.X R15, R7, R0.reuse, R12, 0x1, P0 ;  /* 0x00000000070fb211 */ /* 0x081fe400000f0c0c */
[-C--:B------:R-:W-:Y:S02]  /*fe20*/  @!P4 LEA.HI.X R21, R13, R0.reuse, R10, 0x1, P1 ;  /* 0x000000000d15c211 */ /* 0x080fe400008f0c0a */
[----:B------:R-:W-:Y:S01]  /*fe30*/  @!P5 LEA.HI.X R3, R9, R0, R6, 0x1, P2 ;  /* 0x000000000903d211 */ /* 0x000fe200010f0c06 */
[----:B------:R3:W-:Y:S04]  /*fe40*/  @!P3 ST.E.128 desc[UR8][R14.64], RZ ;  /* 0x000000ff0e00b985 */ /* 0x0007e8000c101d08 */
[----:B------:R3:W-:Y:S04]  /*fe50*/  @!P4 ST.E.128 desc[UR8][R20.64], RZ ;  /* 0x000000ff1400c985 */ /* 0x0007e8000c101d08 */
[----:B------:R3:W-:Y:S02]  /*fe60*/  @!P5 ST.E.128 desc[UR8][R2.64], RZ ;  /* 0x000000ff0200d985 */ /* 0x0007e4000c101d08 */
.L_x_3434:
[----:B------:R-:W-:Y:S05]  /*fe70*/  BSYNC B1 ;  /* 0x0000000000017941 */ /* 0x000fea0003800000 */
.L_x_3433:
        /* <DEDUP_REMOVED lines=9> */
[----:B------:R-:W-:-:S09]  /*ff10*/  ISETP.GE.AND P5, PT, R9, UR4, PT ;  /* 0x0000000409007c0c */ /* 0x000fd2000bfa6270 */
[-C--:B--2---:R-:W-:Y:S02]  /*ff20*/  @!P3 LEA R14, P0, R7, R2.reuse, 0x1 ;  /* 0x00000002070eb211 */ /* 0x084fe400078008ff */
        /* <DEDUP_REMOVED lines=8> */
.L_x_3423:
[----:B------:R-:W-:Y:S05]  /*ffb0*/  BSYNC B0 ;  /* 0x0000000000007941 */ /* 0x000fea0003800000 */
.L_x_3413:
[----:B------:R-:W-:Y:S02]  /*ffc0*/  ULDC UR4, c[0x0][0xc3c] ;  /* 0x00030f0000047ab9 */ /* 0x000fe40000000800 */
[----:B------:R-:W-:-:S06]  /*ffd0*/  UISETP.GE.AND UP0, UPT, UR7, UR4, UPT ;  /* 0x000000040700728c */ /* 0x000fcc000bf06270 */
[----:B------:R-:W-:-:S13]  /*ffe0*/  PLOP3.LUT P0, PT, PT, PT, UP0, 0x80, 0x0 ;  /* 0x000000000000781c */ /* 0x000fda0003f0f008 */
[----:B------:R-:W-:Y:S05]  /*fff0*/  @!P0 BRA `(.L_x_3435) ;  /* 0xffffff1000408947 */ /* 0x000fea000383ffff */
[----:B------:R-:W-:Y:S05]  /*10000*/  EXIT ;  /* 0x000000000000794d */ /* 0x000fea0003800000 */
.L_x_3387:
        /* <DEDUP_REMOVED lines=18> */
.L_x_3436:
[----:B0-----:R-:W0:Y:S01]  /*10130*/  S2R R0, SR_TID.X ;  /* 0x0000000000007919 */ /* 0x001e220000002100 */
[----:B------:R-:W-:Y:S01]  /*10140*/  ULDC UR4, c[0x0][0xc3c] ;  /* 0x00030f0000047ab9 */ /* 0x000fe20000000800 */
[----:B------:R-:W-:Y:S01]  /*10150*/  ULDC.64 UR6, c[0x0][0x208] ;  /* 0x0000820000067ab9 */ /* 0x000fe20000000a00 */
[----:B------:R-:W-:Y:S01]  /*10160*/  IMAD.MOV.U32 R9, RZ, RZ, RZ ;  /* 0x000000ffff097224 */ /* 0x000fe200078e00ff */
[----:B------:R-:W-:Y:S01]  /*10170*/  ULDC UR5, c[0x0][0xc38] ;  /* 0x00030e0000057ab9 */ /* 0x000fe20000000800 */
[----:B0-----:R-:W-:-:S04]  /*10180*/  LOP3.LUT R0, R0, 0x1f, RZ, 0xc0, !PT ;  /* 0x0000001f00007812 */ /* 0x001fc800078ec0ff */
[----:B------:R-:W-:-:S04]  /*10190*/  ISETP.NE.AND P0, PT, R0, 0x1f, PT ;  /* 0x0000001f0000780c */ /* 0x000fc80003f05270 */
        /* <DEDUP_REMOVED lines=38> */
.L_x_3440:
        /* <DEDUP_REMOVED lines=13> */
[----:B0-----:R-:W-:-:S05]  /*104d0*/  @!P6 IMAD.WIDE R2, R9, 0x4, R2 ;  /* 0x000000040902e825 */ /* 0x001fca00078e0202 */
[----:B------:R1:W2:Y:S02]  /*104e0*/  @!P6 LDG.E R6, desc[UR8][R2.64] ;  /* 0x000000080206e981 */ /* 0x0002a4000c1e1900 */
[----:B-1----:R-:W-:-:S04]  /*104f0*/  @!P6 IMAD.WIDE R2, R9, 0x4, R4 ;  /* 0x000000040902e825 */ /* 0x002fc800078e0204 */
[----:B------:R-:W-:-:S06]  /*10500*/  IMAD.MOV.U32 R9, RZ, RZ, RZ ;  /* 0x000000ffff097224 */ /* 0x000fcc00078e00ff */
        /* <DEDUP_REMOVED lines=22> */
.L_x_3438:
        /* <DEDUP_REMOVED lines=20> */
.L_x_3441:
[----:B-1----:R-:W-:Y:S01]  /*107b0*/  IMAD R11, R12, UR5, R11 ;  /* 0x000000050c0b7c24 */ /* 0x002fe2000f8e020b */
[----:B------:R-:W1:Y:S01]  /*107c0*/  MUFU.RCP R10, R10 ;  /* 0x0000000a000a7308 */ /* 0x000e620000001000 */
[----:B0-----:R-:W-:Y:S02]  /*107d0*/  IMAD R9, R15, R4, RZ ;  /* 0x000000040f097224 */ /* 0x001fe400078e02ff */
[----:B------:R-:W-:Y:S01]  /*107e0*/  IMAD.MOV.U32 R2, RZ, RZ, RZ ;  /* 0x000000ffff027224 */ /* 0x000fe200078e00ff */
[----:B------:R0:W-:Y:S03]  /*107f0*/  STL [R1], R11 ;  /* 0x0000000b01007387 */ /* 0x0001e60000100800 */
[----:B------:R-:W-:Y:S01]  /*10800*/  IMAD.HI.U32 R2, R3, R9, R2 ;  /* 0x0000000903027227 */ /* 0x000fe200078e0002 */
[----:B------:R-:W-:Y:S02]  /*10810*/  IADD3 R9, -R11, UR6, RZ ;  /* 0x000000060b097c10 */ /* 0x000fe4000fffe1ff */
[----:B------:R-:W-:-:S02]  /*10820*/  IABS R3, R6 ;  /* 0x0000000600037213 */ /* 0x000fc40000000000 */
[----:B------:R-:W-:-:S03]  /*10830*/  IABS R13, R9 ;  /* 0x00000009000d7213 */ /* 0x000fc60000000000 */
[----:B------:R-:W-:Y:S02]  /*10840*/  IMAD.MOV R12, RZ, RZ, -R3 ;  /* 0x000000ffff0c7224 */ /* 0x000fe400078e0a03 */
[----:B0-----:R-:W-:-:S04]  /*10850*/  IMAD.HI.U32 R11, R2, R13, RZ ;  /* 0x0000000d020b7227 */ /* 0x001fc800078e00ff */
[----:B-1----:R-:W-:Y:S02]  /*10860*/  VIADD R3, R10, 0xffffffe ;  /* 0x0ffffffe0a037836 */ /* 0x002fe40000000000 */
[----:B------:R-:W-:-:S04]  /*10870*/  IMAD R13, R11, R12, R13 ;  /* 0x0000000c0b0d7224 */ /* 0x000fc800078e020d */
[----:B------:R-:W0:Y:S01]  /*10880*/  F2I.FTZ.U32.TRUNC.NTZ R3, R3 ;  /* 0x0000000300037305 */ /* 0x000e22000021f000 */
[----:B------:R-:W-:-:S13]  /*10890*/  ISETP.GT.U32.AND P1, PT, R4, R13, PT ;  /* 0x0000000d0400720c */ /* 0x000fda0003f24070 */
[----:B------:R-:W-:Y:S02]  /*108a0*/  @!P1 IMAD.IADD R13, R13, 0x1, -R4 ;  /* 0x000000010d0d9824 */ /* 0x000fe400078e0a04 */
[----:B0-----:R-:W-:Y:S02]  /*108b0*/  IMAD.MOV R2, RZ, RZ, -R3 ;  /* 0x000000ffff027224 */ /* 0x001fe400078e0a03 */
[----:B------:R-:W-:Y:S01]  /*108c0*/  @!P1 VIADD R11, R11, 0x1 ;  /* 0x000000010b0b9836 */ /* 0x000fe20000000000 */
[----:B------:R-:W-:Y:S01]  /*108d0*/  ISETP.GE.U32.AND P0, PT, R13, R4, PT ;  /* 0x000000040d00720c */ /* 0x000fe20003f06070 */
[----:B------:R-:W-:Y:S01]  /*108e0*/  IMAD R13, R2, R7, RZ ;  /* 0x00000007020d7224 */ /* 0x000fe200078e02ff */
[----:B------:R-:W-:Y:S01]  /*108f0*/  ISETP.NE.AND P1, PT, R6, RZ, PT ;  /* 0x000000ff0600720c */ /* 0x000fe20003f25270 */
[----:B------:R-:W-:-:S04]  /*10900*/  IMAD.MOV.U32 R2, RZ, RZ, RZ ;  /* 0x000000ffff027224 */ /* 0x000fc800078e00ff */
[----:B------:R-:W-:Y:S01]  /*10910*/  IMAD.HI.U32 R4, R3, R13, R2 ;  /* 0x0000000d03047227 */ /* 0x000fe200078e0002 */
[----:B------:R-:W-:-:S04]  /*10920*/  LOP3.LUT R2, R9, R6, RZ, 0x3c, !PT ;  /* 0x0000000609027212 */ /* 0x000fc800078e3cff */
[----:B------:R-:W-:Y:S01]  /*10930*/  ISETP.GE.AND P2, PT, R2, RZ, PT ;  /* 0x000000ff0200720c */ /* 0x000fe20003f46270 */
[----:B------:R-:W-:Y:S01]  /*10940*/  @P0 VIADD R11, R11, 0x1 ;  /* 0x000000010b0b0836 */ /* 0x000fe20000000000 */
[----:B------:R-:W-:-:S05]  /*10950*/  IABS R2, R8 ;  /* 0x0000000800027213 */ /* 0x000fca0000000000 */
[----:B------:R-:W-:-:S06]  /*10960*/  IMAD.MOV R2, RZ, RZ, -R2 ;  /* 0x000000ffff027224 */ /* 0x000fcc00078e0a02 */
[----:B------:R-:W-:Y:S01]  /*10970*/  @!P2 IMAD.MOV R11, RZ, RZ, -R11 ;  /* 0x000000ffff0ba224 */ /* 0x000fe200078e0a0b */
[----:B------:R-:W-:-:S04]  /*10980*/  @!P1 LOP3.LUT R11, RZ, R6, RZ, 0x33, !PT ;  /* 0x00000006ff0b9212 */ /* 0x000fc800078e33ff */
[-C--:B------:R-:W-:Y:S01]  /*10990*/  IABS R3, R11.reuse ;  /* 0x0000000b00037213 */ /* 0x080fe20000000000 */
[----:B------:R-:W-:-:S04]  /*109a0*/  IMAD R6, R6, R11, RZ ;  /* 0x0000000b06067224 */ /* 0x000fc800078e02ff */
[----:B------:R-:W-:-:S04]  /*109b0*/  IMAD.HI.U32 R4, R4, R3, RZ ;  /* 0x0000000304047227 */ /* 0x000fc800078e00ff */
[----:B------:R-:W-:Y:S02]  /*109c0*/  IMAD R2, R4, R2, R3 ;  /* 0x0000000204027224 */ /* 0x000fe400078e0203 */
[----:B------:R-:W-:-:S03]  /*109d0*/  IMAD.IADD R6, R9, 0x1, -R6 ;  /* 0x0000000109067824 */ /* 0x000fc600078e0a06 */
[----:B------:R-:W-:Y:S02]  /*109e0*/  ISETP.GT.U32.AND P1, PT, R7, R2, PT ;  /* 0x000000020700720c */ /* 0x000fe40003f24070 */
[----:B------:R1:W-:Y:S11]  /*109f0*/  STL [R1+0x4], R6 ;  /* 0x0000040601007387 */ /* 0x0003f60000100800 */
[----:B------:R-:W-:-:S02]  /*10a00*/  @!P1 IMAD.IADD R2, R2, 0x1, -R7 ;  /* 0x0000000102029824 */ /* 0x000fc400078e0a07 */
        /* <DEDUP_REMOVED lines=11> */
[----:B------:R-:W-:Y:S02]  /*10ac0*/  VIADD R2, R5, UR4 ;  /* 0x0000000405027c36 */ /* 0x000fe40008000000 */
[----:B------:R-:W-:-:S03]  /*10ad0*/  IMAD R3, R11, 0x10000, R4 ;  /* 0x000100000b037824 */ /* 0x000fc600078e0204 */
[----:B------:R1:W-:Y:S04]  /*10ae0*/  STL [R1+0xc], R2 ;  /* 0x00000c0201007387 */ /* 0x0003e80000100800 */
[----:B------:R1:W-:Y:S01]  /*10af0*/  STL [R1+0x8], R3 ;  /* 0x0000080301007387 */ /* 0x0003e20000100800 */
[----:B------:R-:W-:Y:S05]  /*10b00*/  BRA `(.L_x_3442) ;  /* 0x0000000000107947 */ /* 0x000fea0003800000 */
.L_x_3439:
[----:B------:R-:W-:Y:S01]  /*10b10*/  IMAD.U32 R2, RZ, RZ, UR6 ;  /* 0x00000006ff027e24 */ /* 0x000fe2000f8e00ff */
[----:B------:R0:W-:Y:S04]  /*10b20*/  STL [R1+0x4], RZ ;  /* 0x000004ff01007387 */ /* 0x0001e80000100800 */
[----:B------:R0:W-:Y:S04]  /*10b30*/  STL [R1+0x8], RZ ;  /* 0x000008ff01007387 */ /* 0x0001e80000100800 */
[----:B------:R0:W-:Y:S02]  /*10b40*/  STL [R1], R2 ;  /* 0x0000000201007387 */ /* 0x0001e40000100800 */
.L_x_3442:
[----:B------:R-:W2:Y:S04]  /*10b50*/  LDL R4, [R1] ;  /* 0x0000000001047983 */ /* 0x000ea80000100800 */
[----:B------:R-:W2:Y:S04]  /*10b60*/  LDL R5, [R1+0x4] ;  /* 0x0000040001057983 */ /* 0x000ea80000100800 */
[----:B-1----:R-:W2:Y:S04]  /*10b70*/  LDL R6, [R1+0x8] ;  /* 0x0000080001067983 */ /* 0x002ea80000100800 */
[----:B------:R-:W2:Y:S01]  /*10b80*/  LDL R7, [R1+0xc] ;  /* 0x00000c0001077983 */ /* 0x000ea20000100800 */
[----:B------:R-:W-:-:S13]  /*10b90*/  ISETP.NE.AND P0, PT, R0, RZ, PT ;  /* 0x000000ff0000720c */ /* 0x000fda0003f05270 */
[----:B------:R-:W1:Y:S01]  /*10ba0*/  @!P0 S2R R3, SR_CgaCtaId ;  /* 0x0000000000038919 */ /* 0x000e620000008800 */
[----:B------:R-:W-:-:S04]  /*10bb0*/  @!P0 MOV R0, 0x400 ;  /* 0x0000040000008802 */ /* 0x000fc80000000f00 */
[----:B-1----:R-:W-:-:S05]  /*10bc0*/  @!P0 LEA R0, R3, R0, 0x18 ;  /* 0x0000000003008211 */ /* 0x002fca00078ec0ff */
[----:B--2---:R1:W-:Y:S01]  /*10bd0*/  @!P0 STS.128 [R0+0x368d0], R4 ;  /* 0x0368d00400008388 */ /* 0x0043e20000000c00 */
[----:B------:R-:W-:Y:S06]  /*10be0*/  BAR.ARV 0x5, 0x180 ;  /* 0x0146000000007b1d */ /* 0x000fec0000002000 */
.L_x_3437:
        /* <DEDUP_REMOVED lines=8> */
[----:B--2---:R-:W1:Y:S01]  /*10c70*/  S2R R5, SR_TID.X ;  /* 0x0000000000057919 */ /* 0x004e620000002100 */
[----:B------:R-:W2:Y:S01]  /*10c80*/  S2UR UR5, SR_CgaCtaId ;  /* 0x00000000000579c3 */ /* 0x000ea20000008800 */
[----:B------:R-:W-:Y:S01]  /*10c90*/  UMOV UR4, 0x400 ;  /* 0x0000040000047882 */ /* 0x000fe20000000000 */
[----:B------:R-:W-:Y:S01]  /*10ca0*/  BSSY B8, `(.L_x_3443) ;  /* 0x00005c8000087945 */ /* 0x000fe20003800000 */
[----:B------:R-:W-:Y:S01]  /*10cb0*/  IMAD.MOV.U32 R19, RZ, RZ, RZ ;  /* 0x000000ffff137224 */ /* 0x000fe200078e00ff */
[----:B------:R-:W-:Y:S01]  /*10cc0*/  ULDC UR38, c[0x0][0xc] ;  /* 0x0000030000267ab9 */ /* 0x000fe20000000800 */
[----:B------:R-:W-:Y:S01]  /*10cd0*/  ULDC.64 UR36, c[0x0][0x198] ;  /* 0x0000660000247ab9 */ /* 0x000fe20000000a00 */
[----:B--2---:R-:W-:-:S06]  /*10ce0*/  ULEA UR4, UR5, UR4, 0x18 ;  /* 0x0000000405047291 */ /* 0x004fcc000f8ec03f */
[----:B------:R-:W-:Y:S01]  /*10cf0*/  IMAD.U32 R18, RZ, RZ, UR4 ;  /* 0x00000004ff127e24 */ /* 0x000fe2000f8e00ff */
[C---:B-1----:R-:W-:Y:S01]  /*10d00*/  LOP3.LUT R4, R5.reuse, 0x7f, RZ, 0xc0, !PT ;  /* 0x0000007f05047812 */ /* 0x042fe200078ec0ff */
[----:B0-----:R-:W-:-:S05]  /*10d10*/  IMAD.SHL.U32 R0, R5, 0x8, RZ ;  /* 0x0000000805007824 */ /* 0x001fca00078e00ff */
[C---:B------:R-:W-:Y:S02]  /*10d20*/  LOP3.LUT R2, R0.reuse, 0x1f8, RZ, 0xc0, !PT ;  /* 0x000001f800027812 */ /* 0x040fe400078ec0ff */
[----:B------:R-:W-:Y:S02]  /*10d30*/  LOP3.LUT R0, R0, 0x38, RZ, 0xc0, !PT ;  /* 0x0000003800007812 */ /* 0x000fe400078ec0ff */
[----:B------:R-:W-:Y:S01]  /*10d40*/  LOP3.LUT R3, R2, 0x38, R5, 0x78, !PT ;  /* 0x0000003802037812 */ /* 0x000fe200078e7805 */
[----:B------:R-:W-:Y:S01]  /*10d50*/  IMAD.SHL.U32 R2, R4, 0x8, RZ ;  /* 0x0000000804027824 */ /* 0x000fe200078e00ff */
[----:B------:R-:W-:-:S04]  /*10d60*/  SHF.R.U32.HI R4, RZ, 0x3, R4 ;  /* 0x00000003ff047819 */ /* 0x000fc80000011604 */
[----:B------:R-:W-:Y:S01]  /*10d70*/  LOP3.LUT R3, R3, 0x200, R2, 0xf8, !PT ;  /* 0x0000020003037812 */ /* 0x000fe200078ef802 */
[----:B------:R-:W-:-:S04]  /*10d80*/  IMAD.SHL.U32 R2, R5, 0x10, RZ ;  /* 0x0000001005027824 */ /* 0x000fc800078e00ff */
[----:B------:R-:W-:Y:S01]  /*10d90*/  IMAD R3, R3, 0x2, R18 ;  /* 0x0000000203037824 */ /* 0x000fe200078e0212 */
[----:B------:R-:W-:Y:S01]  /*10da0*/  LOP3.LUT R4, R4, 0x70, R2, 0xf8, !PT ;  /* 0x0000007004047812 */ /* 0x000fe200078ef802 */
[----:B------:R-:W-:-:S03]  /*10db0*/  IMAD.MOV.U32 R2, RZ, RZ, 0x1 ;  /* 0x00000001ff027424 */ /* 0x000fc600078e00ff */
[----:B------:R-:W-:Y:S04]  /*10dc0*/  STL [R1+0x24], R3 ;  /* 0x0000240301007387 */ /* 0x000fe80000100800 */
[----:B------:R0:W-:Y:S04]  /*10dd0*/  STL [R1+0x14], R2 ;  /* 0x0000140201007387 */ /* 0x0001e80000100800 */
[----:B------:R1:W-:Y:S01]  /*10de0*/  STL [R1+0x48], RZ ;  /* 0x000048ff01007387 */ /* 0x0003e20000100800 */
[C---:B0-----:R-:W-:Y:S02]  /*10df0*/  LOP3.LUT R2, R0.reuse, 0x40, RZ, 0xfc, !PT ;  /* 0x0000004000027812 */ /* 0x041fe400078efcff */
[----:B-1----:R-:W-:-:S07]  /*10e00*/  LOP3.LUT R0, R0, 0x80, RZ, 0xfc, !PT ;  /* 0x0000008000007812 */ /* 0x002fce00078efcff */
.L_x_3549:
        /* <DEDUP_REMOVED lines=59> */
.L_x_3444:
[----:B------:R-:W0:Y:S01]  /*111c0*/  LDL.LU R3, [R1+0x8] ;  /* 0x0000080001037983 */ /* 0x000e220000300800 */
[----:B------:R-:W-:Y:S02]  /*111d0*/  ULDC.64 UR4, c[0x0][0xa20] ;  /* 0x0002880000047ab9 */ /* 0x000fe40000000a00 */
[----:B------:R-:W-:-:S04]  /*111e0*/  ISETP.NE.U32.AND P1, PT, RZ, UR4, PT ;  /* 0x00000004ff007c0c */ /* 0x000fc8000bf25070 */
[----:B------:R-:W-:Y:S02]  /*111f0*/  ISETP.NE.AND.EX P1, PT, RZ, UR5, PT, P1 ;  /* 0x00000005ff007c0c */ /* 0x000fe4000bf25310 */
[C---:B0-----:R-:W-:Y:S02]  /*11200*/  LOP3.LUT R9, R3.reuse, 0xff000000, RZ, 0xc0, !PT ;  /* 0xff00000003097812 */ /* 0x041fe400078ec0ff */
[C---:B-1----:R-:W-:Y:S02]  /*11210*/  LOP3.LUT R2, R3.reuse, 0xff0000, RZ, 0xc0, !PT ;  /* 0x00ff000003027812 */ /* 0x042fe400078ec0ff */
        /* <DEDUP_REMOVED lines=10> */
[----:B------:R-:W-:-:S05]  /*112c0*/  IADD3.X R7, R10, UR5, RZ, P0, !PT ;  /* 0x000000050a077c10 */ /* 0x000fca00087fe4ff */
[----:B------:R1:W5:Y:S01]  /*112d0*/  LDG.E R6, desc[UR6][R6.64] ;  /* 0x0000000606067981 */ /* 0x000362000c1e1900 */
[----:B------:R-:W-:Y:S05]  /*112e0*/  BRA `(.L_x_3446) ;  /* 0x0000000000147947 */ /* 0x000fea0003800000 */
.L_x_3445:
[----:B------:R-:W-:Y:S05]  /*112f0*/  @!P0 BRA `(.L_x_3446) ;  /* 0x0000000000108947 */ /* 0x000fea0003800000 */
[----:B------:R-:W-:Y:S02]  /*11300*/  ULDC.64 UR4, c[0x0][0x208] ;  /* 0x0000820000047ab9 */ /* 0x000fe40000000a00 */
[----:B------:R-:W2:Y:S04]  /*11310*/  LDG.E R6, desc[UR4][R4.64] ;  /* 0x0000000404067981 */ /* 0x000ea8000c1e1900 */
[----:B------:R-:W2:Y:S02]  /*11320*/  LDG.E R4, desc[UR4][R4.64+0x4] ;  /* 0x0000040404047981 */ /* 0x000ea4000c1e1900 */
[----:B--2---:R-:W-:-:S07]  /*11330*/  IMAD.IADD R6, R4, 0x1, -R6 ;  /* 0x0000000104067824 */ /* 0x004fce00078e0a06 */
.L_x_3446:
[----:B-----5:R-:W-:Y:S01]  /*11340*/  IMAD.IADD R6, R6, 0x1, -R0 ;  /* 0x0000000106067824 */ /* 0x020fe200078e0a00 */
[----:B------:R-:W-:Y:S01]  /*11350*/  LOP3.LUT R10, R9, 0xff, RZ, 0xc0, !PT ;  /* 0x000000ff090a7812 */ /* 0x000fe200078ec0ff */
[----:B0-----:R-:W-:Y:S01]  /*11360*/  IMAD.MOV.U32 R2, RZ, RZ, RZ ;  /* 0x000000ffff027224 */ /* 0x001fe200078e00ff */
[----:B------:R-:W-:Y:S01]  /*11370*/  BSSY B0, `(.L_x_3447) ;  /* 0x000002b000007945 */ /* 0x000fe20003800000 */
[C---:B------:R-:W-:Y:S01]  /*11380*/  VIADD R3, R6.reuse, 0x6f ;  /* 0x0000006f06037836 */ /* 0x040fe20000000000 */
[----:B------:R-:W-:Y:S01]  /*11390*/  ISETP.GE.AND P0, PT, R6, 0x1, PT ;  /* 0x000000010600780c */ /* 0x000fe20003f06270 */
[----:B------:R-:W-:Y:S02]  /*113a0*/  IMAD.MOV.U32 R4, RZ, RZ, RZ ;  /* 0x000000ffff047224 */ /* 0x000fe400078e00ff */
[----:B------:R-:W-:-:S03]  /*113b0*/  IMAD.HI R2, R3, -0x6db6db6d, R2 ;  /* 0x9249249303027827 */ /* 0x000fc600078e0202 */
[----:B------:R0:W-:Y:S01]  /*113c0*/  STL [R1+0x34], R4 ;  /* 0x0000340401007387 */ /* 0x0001e20000100800 */
[----:B------:R-:W-:Y:S01]  /*113d0*/  IMAD.MOV.U32 R11, RZ, RZ, R4 ;  /* 0x000000ffff0b7224 */ /* 0x000fe200078e0004 */
[----:B------:R-:W-:-:S04]  /*113e0*/  SHF.R.U32.HI R0, RZ, 0x1f, R2 ;  /* 0x0000001fff007819 */ /* 0x000fc80000011602 */
[----:B------:R-:W-:-:S05]  /*113f0*/  LEA.HI.SX32 R8, R2, R0, 0x1a ;  /* 0x0000000002087211 */ /* 0x000fca00078fd2ff */
[----:B------:R0:W-:Y:S04]  /*11400*/  STL [R1+0x40], R8 ;  /* 0x0000400801007387 */ /* 0x0001e80000100800 */
[----:B------:R0:W-:Y:S01]  /*11410*/  STL [R1+0x58], R10 ;  /* 0x0000580a01007387 */ /* 0x0001e20000100800 */
[----:B------:R-:W-:Y:S05]  /*11420*/  @!P0 BRA `(.L_x_3448) ;  /* 0x00000000007c8947 */ /* 0x000fea0003800000 */
[----:B------:R-:W-:-:S04]  /*11430*/  SHF.R.U32.HI R0, RZ, 0x10, R9 ;  /* 0x00000010ff007819 */ /* 0x000fc80000011609 */
        /* <DEDUP_REMOVED lines=10> */
[----:B-1----:R-:W-:Y:S01]  /*114e0*/  IMAD.HI.U32 R7, R3, R5, R2 ;  /* 0x0000000503077227 */ /* 0x002fe200078e0002 */
        /* <DEDUP_REMOVED lines=19> */
.L_x_3448:
[----:B------:R-:W-:Y:S05]  /*11620*/  BSYNC B0 ;  /* 0x0000000000007941 */ /* 0x000fea0003800000 */
.L_x_3447:
[----:B------:R-:W-:Y:S01]  /*11630*/  IMAD.MOV.U32 R0, RZ, RZ, R11 ;  /* 0x000000ffff007224 */ /* 0x000fe200078e000b */
[----:B------:R-:W-:Y:S03]  /*11640*/  BSSY B7, `(.L_x_3449) ;  /* 0x0000451000077945 */ /* 0x000fe60003800000 */
[----:B------:R-:W-:-:S05]  /*11650*/  IMAD R2, R10, R0, RZ ;  /* 0x000000000a027224 */ /* 0x000fca00078e02ff */
        /* <DEDUP_REMOVED lines=11> */
[----:B------:R-:W4:Y:S01]  /*11710*/  LDC.64 R2, c[0x0][0xc60] ;  /* 0x00031800ff027b82 */ /* 0x000f220000000a00 */
[----:B------:R-:W3:Y:S01]  /*11720*/  FLO.U32 R0, UR4 ;  /* 0x0000000400007d00 */ /* 0x000ee200080e0000 */
[----:B------:R-:W-:Y:S01]  /*11730*/  ULDC.64 UR6, c[0x0][0x208] ;  /* 0x0000820000067ab9 */ /* 0x000fe20000000a00 */
[----:B---3--:R-:W-:-:S06]  /*11740*/  ISETP.EQ.U32.AND P0, PT, R0, R5, PT ;  /* 0x000000050000720c */ /* 0x008fcc0003f02070 */
[----:B------:R-:W4:Y:S07]  /*11750*/  POPC R5, UR4 ;  /* 0x0000000400057d09 */ /* 0x000f2e0008000000 */
[----:B----4-:R-:W3:Y:S01]  /*11760*/  @P0 ATOMG.E.ADD.STRONG.GPU PT, R3, desc[UR6][R2.64], R5 ;  /* 0x00000005020309a8 */ /* 0x010ee200081ee1c6 */
[----:B0-----:R-:W0:Y:S02]  /*11770*/  S2R R4, SR_LTMASK ;  /* 0x0000000000047919 */ /* 0x001e240000003900 */
[----:B0-----:R-:W-:-:S04]  /*11780*/  LOP3.LUT R4, R4, UR4, RZ, 0xc0, !PT ;  /* 0x0000000404047c12 */ /* 0x001fc8000f8ec0ff */
[----:B-1----:R-:W0:Y:S01]  /*11790*/  POPC R7, R4 ;  /* 0x0000000400077309 */ /* 0x002e220000000000 */
[----:B---3--:R-:W0:Y:S02]  /*117a0*/  SHFL.IDX PT, R0, R3, R0, 0x1f ;  /* 0x00001f0003007589 */ /* 0x008e2400000e0000 */
[----:B0-----:R-:W-:-:S05]  /*117b0*/  IADD3 R0, R0, UR38, R7 ;  /* 0x0000002600007c10 */ /* 0x001fca000fffe007 */
[----:B------:R3:W-:Y:S01]  /*117c0*/  STL [R1], R0 ;  /* 0x0000000001007387 */ /* 0x0007e20000100800 */
[----:B------:R-:W-:Y:S05]  /*117d0*/  BRA `(.L_x_3451) ;  /* 0x0000004000dc7947 */ /* 0x000fea0003800000 */
.L_x_3450:
        /* <DEDUP_REMOVED lines=8> */
[----:B0-----:R-:W-:Y:S02]  /*11860*/  IMAD.U32 R4, RZ, RZ, UR6 ;  /* 0x00000006ff047e24 */ /* 0x001fe4000f8e00ff */
[----:B------:R-:W0:Y:S01]  /*11870*/  LDC.64 R2, c[0x4][R2] ;  /* 0x0100000002027b82 */ /* 0x000e220000000a00 */
[----:B------:R-:W-:Y:S02]  /*11880*/  IMAD.U32 R5, RZ, RZ, UR7 ;  /* 0x00000007ff057e24 */ /* 0x000fe4000f8e00ff */
[----:B------:R-:W-:Y:S02]  /*11890*/  IMAD.U32 R6, RZ, RZ, UR8 ;  /* 0x00000008ff067e24 */ /* 0x000fe4000f8e00ff */
[----:B-1----:R-:W-:-:S02]  /*118a0*/  IMAD.U32 R7, RZ, RZ, UR9 ;  /* 0x00000009ff077e24 */ /* 0x002fc4000f8e00ff */
[----:B------:R-:W-:Y:S02]  /*118b0*/  IMAD.U32 R10, RZ, RZ, UR4 ;  /* 0x00000004ff0a7e24 */ /* 0x000fe4000f8e00ff */
[----:B--2---:R-:W-:Y:S02]  /*118c0*/  IMAD.U32 R11, RZ, RZ, UR5 ;  /* 0x00000005ff0b7e24 */ /* 0x004fe4000f8e00ff */
[----:B------:R-:W-:Y:S02]  /*118d0*/  IMAD.MOV.U32 R8, RZ, RZ, 0x70 ;  /* 0x00000070ff087424 */ /* 0x000fe400078e00ff */
[----:B------:R-:W-:Y:S02]  /*118e0*/  IMAD.MOV.U32 R12, RZ, RZ, 0x1 ;  /* 0x00000001ff0c7424 */ /* 0x000fe400078e00ff */
[----:B------:R-:W-:-:S07]  /*118f0*/  IMAD.MOV.U32 R13, RZ, RZ, RZ ;  /* 0x000000ffff0d7224 */ /* 0x000fce00078e00ff */
[----:B------:R-:W-:-:S07]  /*11900*/  LEPC R20, `(.L_x_3453) ;  /* 0x000000001014794e */ /* 0x000fce0000000000 */
[----:B0-----:R-:W-:Y:S05]  /*11910*/  CALL.ABS.NOINC R2 ;  /* 0x0000000002007343 */ /* 0x001fea0003c00000 */
.L_x_3453:
[----:B------:R-:W-:Y:S05]  /*11920*/  BSYNC B6 ;  /* 0x0000000000067941 */ /* 0x000fea0003800000 */
.L_x_3452:
        /* <DEDUP_REMOVED lines=9> */
[----:B0-----:R-:W-:Y:S02]  /*119c0*/  IMAD.U32 R4, RZ, RZ, UR6 ;  /* 0x00000006ff047e24 */ /* 0x001fe4000f8e00ff */
[----:B------:R-:W-:Y:S02]  /*119d0*/  IMAD.U32 R5, RZ, RZ, UR7 ;  /* 0x00000007ff057e24 */ /* 0x000fe4000f8e00ff */
[----:B------:R-:W-:Y:S02]  /*119e0*/  IMAD.U32 R6, RZ, RZ, UR8 ;  /* 0x00000008ff067e24 */ /* 0x000fe4000f8e00ff */
[----:B-1----:R-:W-:-:S02]  /*119f0*/  IMAD.U32 R7, RZ, RZ, UR9 ;  /* 0x00000009ff077e24 */ /* 0x002fc4000f8e00ff */
[----:B------:R-:W-:Y:S02]  /*11a00*/  IMAD.U32 R10, RZ, RZ, UR4 ;  /* 0x00000004ff0a7e24 */ /* 0x000fe4000f8e00ff */
[----:B--2---:R-:W-:Y:S02]  /*11a10*/  IMAD.U32 R11, RZ, RZ, UR5 ;  /* 0x00000005ff0b7e24 */ /* 0x004fe4000f8e00ff */
[----:B------:R-:W-:Y:S02]  /*11a20*/  IMAD.MOV.U32 R8, RZ, RZ, 0x70 ;  /* 0x00000070ff087424 */ /* 0x000fe400078e00ff */
[----:B------:R-:W-:Y:S02]  /*11a30*/  IMAD.MOV.U32 R12, RZ, RZ, 0x1 ;  /* 0x00000001ff0c7424 */ /* 0x000fe400078e00ff */
[----:B---3--:R-:W-:-:S07]  /*11a40*/  IMAD.MOV.U32 R13, RZ, RZ, RZ ;  /* 0x000000ffff0d7224 */ /* 0x008fce00078e00ff */
[----:B------:R-:W-:-:S07]  /*11a50*/  LEPC R20, `(.L_x_3456) ;  /* 0x000000001014794e */ /* 0x000fce0000000000 */
[----:B----4-:R-:W-:Y:S05]  /*11a60*/  CALL.ABS.NOINC R2 ;  /* 0x0000000002007343 */ /* 0x010fea0003c00000 */
.L_x_3456:
        /* <DEDUP_REMOVED lines=16> */
.L_x_3455:
[----:B------:R-:W-:Y:S05]  /*11b70*/  BSYNC B6 ;  /* 0x0000000000067941 */ /* 0x000fea0003800000 */
.L_x_3454:
[----:B0-----:R-:W3:Y:S01]  /*11b80*/  LDL.LU R4, [R1+0x1c] ;  /* 0x00001c0001047983 */ /* 0x001ee20000300800 */
[----:B------:R-:W-:-:S03]  /*11b90*/  ULDC.64 UR4, c[0x0][0x9f8] ;  /* 0x00027e0000047ab9 */ /* 0x000fc60000000a00 */
[----:B-1----:R-:W4:Y:S01]  /*11ba0*/  LDL R7, [R1+0x10] ;  /* 0x0000100001077983 */ /* 0x002f220000100800 */
[----:B------:R-:W-:Y:S01]  /*11bb0*/  ISETP.NE.U32.AND P0, PT, RZ, UR4, PT ;  /* 0x00000004ff007c0c */ /* 0x000fe2000bf05070 */
[----:B------:R-:W-:Y:S02]  /*11bc0*/  ULDC.64 UR6, c[0x0][0x208] ;  /* 0x0000820000067ab9 */ /* 0x000fe40000000a00 */
[----:B------:R-:W5:Y:S01]  /*11bd0*/  LDL R0, [R1+0x38] ;  /* 0x0000380001007983 */ /* 0x000f620000100800 */
[----:B------:R-:W-:-:S13]  /*11be0*/  ISETP.NE.AND.EX P0, PT, RZ, UR5, PT, P0 ;  /* 0x00000005ff007c0c */ /* 0x000fda000bf05300 */
[----:B------:R-:W-:-:S04]  /*11bf0*/  @P0 IADD3 R2, P1, R17, UR4, RZ ;  /* 0x0000000411020c10 */ /* 0x000fc8000ff3e0ff */
[----:B---3--:R-:W-:Y:S01]  /*11c00*/  @P0 IADD3.X R3, R4, UR5, RZ, P1, !PT ;  /* 0x0000000504030c10 */ /* 0x008fe20008ffe4ff */
[----:B------:R-:W-:-:S04]  /*11c10*/  ULDC.64 UR4, c[0x0][0xa08] ;  /* 0x0002820000047ab9 */ /* 0x000fc80000000a00 */
[----:B----4-:R0:W3:Y:S02]  /*11c20*/  @P0 LDG.E R7, desc[UR6][R2.64] ;  /* 0x0000000602070981 */ /* 0x0100e4000c1e1900 */
[----:B0-----:R-:W0:Y:S01]  /*11c30*/  LDC.64 R2, c[0x0][0x418] ;  /* 0x00010600ff027b82 */ /* 0x001e220000000a00 */
[----:B-----5:R-:W-:Y:S01]  /*11c40*/  VIADD R0, R0, 0xffffffff ;  /* 0xffffffff00007836 */ /* 0x020fe20000000000 */
[----:B---3--:R-:W-:Y:S01]  /*11c50*/  SHF.R.S32.HI R8, RZ, 0x1f, R7 ;  /* 0x0000001fff087819 */ /* 0x008fe20000011407 */
        /* <DEDUP_REMOVED lines=11> */
.L_x_3565:
        /* <DEDUP_REMOVED lines=9> */
.L_x_3568:
        /* <DEDUP_REMOVED lines=25> */
.L_x_3460:
[----:B0-----:R-:W4:Y:S01]  /*11f30*/  LDL R2, [R1+0x14] ;  /* 0x0000140001027983 */ /* 0x001f220000100800 */
[----:B---3--:R-:W-:Y:S01]  /*11f40*/  IMAD R0, R19, 0x8, R18 ;  /* 0x0000000813007824 */ /* 0x008fe200078e0212 */
[----:B----4-:R-:W-:-:S04]  /*11f50*/  SHF.L.U32 R2, R2, 0x1f, RZ ;  /* 0x0000001f02027819 */ /* 0x010fc800000006ff */
[----:B------:R-:W0:Y:S02]  /*11f60*/  SYNCS.PHASECHK.TRANS64.TRYWAIT P0, [R0+URZ+0x36840], R2 ;  /* 0x03684002000075a7 */ /* 0x000e24000800017f */
[----:B0-----:R-:W-:Y:S05]  /*11f70*/  @!P0 BRA `(.L_x_3461) ;  /* 0x0000005000208947 */ /* 0x001fea0003800000 */
.L_x_3569:
        /* <DEDUP_REMOVED lines=11> */
.L_x_3462:
        /* <DEDUP_REMOVED lines=12> */
[----:B------:R-:W-:-:S03]  /*120f0*/  UMOV UR16, 0x40 ;  /* 0x0000004000107882 */ /* 0x000fc60000000000 */
[----:B------:R-:W-:Y:S01]  /*12100*/  UIADD3 UR9, UR9, 0x36830, URZ ;  /* 0x0003683009097890 */ /* 0x000fe2000fffe03f */
[----:B------:R-:W-:-:S05]  /*12110*/  P2R R0, PR, RZ, 0x1 ;  /* 0x00000001ff007803 */ /* 0x000fca0000000000 */
[----:B------:R0:W-:Y:S01]  /*12120*/  STL [R1+0x20], R0 ;  /* 0x0000200001007387 */ /* 0x0001e20000100800 */
[----:B------:R-:W-:Y:S02]  /*12130*/  UIADD3 UR14, UR8, 0x21400, URZ ;  /* 0x00021400080e7890 */ /* 0x000fe4000fffe03f */
[----:B------:R-:W-:Y:S02]  /*12140*/  UIADD3 UR15, UR8, 0x24c00, URZ ;  /* 0x00024c00080f7890 */ /* 0x000fe4000fffe03f */
[----:B------:R-:W-:-:S03]  /*12150*/  UIADD3 UR17, UR8, 0x28400, URZ ;  /* 0x0002840008117890 */ /* 0x000fc6000fffe03f */
[----:B------:R-:W-:Y:S01]  /*12160*/  UMOV UR8, UR14 ;  /* 0x0000000e00087c82 */ /* 0x000fe20008000000 */
        /* <DEDUP_REMOVED lines=10> */
[----:B------:R-:W-:Y:S02]  /*12210*/  UMOV UR10, UR14 ;  /* 0x0000000e000a7c82 */ /* 0x000fe40008000000 */
[----:B------:R0:W-:Y:S02]  /*12220*/  UTMALDG.4D [UR8], [UR4], desc[UR6] ;  /* 0x00000608040075b4 */ /* 0x0001e40008019000 */
[----:B0-----:R-:W-:Y:S01]  /*12230*/  NOP ;  /* 0x0000000000007918 */ /* 0x001fe20000000000 */
.L_x_3458:
        /* <DEDUP_REMOVED lines=34> */
[----:B--2---:R-:W-:Y:S02]  /*12460*/  IMAD.U32 R11, RZ, RZ, UR5 ;  /* 0x00000005ff0b7e24 */ /* 0x004fe4000f8e00ff */
[----:B------:R-:W-:Y:S02]  /*12470*/  IMAD.MOV.U32 R8, RZ, RZ, 0x70 ;  /* 0x00000070ff087424 */ /* 0x000fe400078e00ff */
[----:B------:R-:W-:Y:S02]  /*12480*/  IMAD.MOV.U32 R12, RZ, RZ, 0x1 ;  /* 0x00000001ff0c7424 */ /* 0x000fe400078e00ff */
[----:B------:R-:W-:-:S07]  /*12490*/  IMAD.MOV.U32 R13, RZ, RZ, RZ ;  /* 0x000000ffff0d7224 */ /* 0x000fce00078e00ff */
[----:B------:R-:W-:-:S07]  /*124a0*/  LEPC R20, `(.L_x_3464) ;  /* 0x000000001014794e */ /* 0x000fce0000000000 */
[----:B0-----:R-:W-:Y:S05]  /*124b0*/  CALL.ABS.NOINC R2 ;  /* 0x0000000002007343 */ /* 0x001fea0003c00000 */
.L_x_3464:
[----:B------:R-:W-:Y:S05]  /*124c0*/  BSYNC B6 ;  /* 0x0000000000067941 */ /* 0x000fea0003800000 */
.L_x_3463:
[----:B0-----:R-:W3:Y:S01]  /*124d0*/  LDL.LU R0, [R1+0x3c] ;  /* 0x00003c0001007983 */ /* 0x001ee20000300800 */
[----:B------:R-:W0:Y:S01]  /*124e0*/  LDC R8, c[0x0][0x448] ;  /* 0x00011200ff087b82 */ /* 0x000e220000000800 */
[----:B------:R-:W-:Y:S01]  /*124f0*/  ULDC.64 UR4, c[0x0][0x2d8] ;  /* 0x0000b60000047ab9 */ /* 0x000fe20000000a00 */
[----:B------:R-:W-:Y:S01]  /*12500*/  ULDC.64 UR6, c[0x0][0x280] ;  /* 0x0000a00000067ab9 */ /* 0x000fe20000000a00 */
[----:B------:R-:W4:Y:S04]  /*12510*/  LDL.LU R4, [R1+0x30] ;  /* 0x0000300001047983 */ /* 0x000f280000300800 */
[----:B------:R-:W4:Y:S04]  /*12520*/  LDL.LU.64 R2, [R1+0x50] ;  /* 0x0000500001027983 */ /* 0x000f280000300a00 */
[----:B------:R-:W3:Y:S04]  /*12530*/  LDL.LU R6, [R1+0x2c] ;  /* 0x00002c0001067983 */ /* 0x000ee80000300800 */
[----:B------:R-:W3:Y:S01]  /*12540*/  LDL.LU R5, [R1+0x4] ;  /* 0x0000040001057983 */ /* 0x000ee20000300800 */
[----:B0-----:R-:W-:Y:S01]  /*12550*/  ISETP.NE.AND P0, PT, R8, 0x1, PT ;  /* 0x000000010800780c */ /* 0x001fe20003f05270 */
[----:B------:R-:W2:-:S12]  /*12560*/  S2R R9, SR_TID.X ;  /* 0x0000000000097919 */ /* 0x000e980000002100 */
[----:B------:R-:W0:Y:S01]  /*12570*/  @P0 LDC R7, c[0x0][0x450] ;  /* 0x00011400ff070b82 */ /* 0x000e220000000800 */
[----:B--2---:R-:W-:-:S05]  /*12580*/  IMAD.SHL.U32 R11, R9, 0x8, RZ ;  /* 0x00000008090b7824 */ /* 0x004fca00078e00ff */
[----:B------:R-:W-:-:S04]  /*12590*/  LOP3.LUT R11, R11, 0x38, RZ, 0xc0, !PT ;  /* 0x000000380b0b7812 */ /* 0x000fc800078ec0ff */
        /* <DEDUP_REMOVED lines=9> */
[----:B------:R-:W-:Y:S01]  /*12630*/  ULDC.64 UR4, c[0x0][0x2d0] ;  /* 0x0000b40000047ab9 */ /* 0x000fe20000000a00 */
[C---:B-1----:R-:W-:Y:S01]  /*12640*/  LOP3.LUT R6, R4.reuse, 0x7f, RZ, 0xc0, !PT ;  /* 0x0000007f04067812 */ /* 0x042fe200078ec0ff */
[----:B------:R-:W-:-:S03]  /*12650*/  IMAD.SHL.U32 R4, R4, 0x10, RZ ;  /* 0x0000001004047824 */ /* 0x000fc600078e00ff */
[----:B------:R-:W-:-:S04]  /*12660*/  SHF.R.U32.HI R6, RZ, 0x3, R6 ;  /* 0x00000003ff067819 */ /* 0x000fc80000011606 */
[----:B------:R-:W-:Y:S02]  /*12670*/  LOP3.LUT R4, R6, 0x70, R4, 0xf8, !PT ;  /* 0x0000007006047812 */ /* 0x000fe400078ef804 */
[----:B------:R-:W1:Y:S01]  /*12680*/  @P0 LDC R6, c[0x0][0x44c] ;  /* 0x00011300ff060b82 */ /* 0x000e620000000800 */
[----:B------:R-:W-:Y:S02]  /*12690*/  IMAD.SHL.U32 R5, R5, 0x80, RZ ;  /* 0x0000008005057824 */ /* 0x000fe400078e00ff */
[----:B------:R-:W-:-:S03]  /*126a0*/  IMAD.IADD R3, R3, 0x1, R0 ;  /* 0x0000000103037824 */ /* 0x000fc600078e0200 */
[----:B------:R-:W-:-:S05]  /*126b0*/  LOP3.LUT R0, R4, R5, RZ, 0xfc, !PT ;  /* 0x0000000504007212 */ /* 0x000fca00078efcff */
        /* <DEDUP_REMOVED lines=15> */
[----:B------:R-:W-:Y:S02]  /*127b0*/  ISETP.GE.AND P1, PT, R10, UR4, PT ;  /* 0x000000040a007c0c */ /* 0x000fe4000bf26270 */
[----:B------:R0:W5:Y:S01]  /*127c0*/  LDL R10, [R1+0x24] ;  /* 0x00002400010a7983 */ /* 0x0001620000100800 */
[----:B------:R-:W-:Y:S01]  /*127d0*/  IMAD R0, R0, UR5, R4 ;  /* 0x0000000500007c24 */ /* 0x000fe2000f8e0204 */
[----:B------:R-:W-:Y:S02]  /*127e0*/  LOP3.LUT R9, R11, 0x80, RZ, 0xfc, !PT ;  /* 0x000000800b097812 */ /* 0x000fe400078efcff */
[----:B------:R-:W-:Y:S01]  /*127f0*/  LEA R4, P3, R2, UR6, 0x1 ;  /* 0x0000000602047c11 */ /* 0x000fe2000f8608ff */
[----:B------:R-:W-:Y:S01]  /*12800*/  IMAD.IADD R0, R3, 0x1, R0 ;  /* 0x0000000103007824 */ /* 0x000fe200078e0200 */
        /* <DEDUP_REMOVED lines=8> */
[----:B------:R-:W-:-:S05]  /*12890*/  SHF.R.U32.HI R6, RZ, 0x3, R6 ;  /* 0x00000003ff067819 */ /* 0x000fca0000011606 */
[----:B------:R-:W-:Y:S02]  /*128a0*/  IMAD.IADD R0, R6, 0x1, R5 ;  /* 0x0000000106007824 */ /* 0x000fe400078e0205 */
[----:B------:R-:W0:Y:S02]  /*128b0*/  S2R R6, SR_TID.X ;  /* 0x0000000000067919 */ /* 0x000e240000002100 */
[----:B------:R-:W-:Y:S01]  /*128c0*/  VIADD R5, R0, 0x10 ;  /* 0x0000001000057836 */ /* 0x000fe20000000000 */
[----:B------:R-:W-:Y:S01]  /*128d0*/  SHFL.IDX PT, R9, R3, 0x1, 0x181f ;  /* 0x00381f0003097f89 */ /* 0x000fe200000e0000 */
[----:B0-----:R-:W-:-:S03]  /*128e0*/  IMAD.SHL.U32 R11, R6, 0x8, RZ ;  /* 0x00000008060b7824 */ /* 0x001fc600078e00ff */
[----:B------:R-:W-:Y:S02]  /*128f0*/  SHFL.IDX PT, R6, R3, RZ, 0x181f ;  /* 0x00181fff03067589 */ /* 0x000fe400000e0000 */
[----:B------:R-:W-:Y:S01]  /*12900*/  LOP3.LUT R11, R11, 0x38, RZ, 0xc0, !PT ;  /* 0x000000380b0b7812 */ /* 0x000fe200078ec0ff */
[----:B------:R-:W-:Y:S01]  /*12910*/  ULDC.64 UR4, c[0x0][0x208] ;  /* 0x0000820000047ab9 */ /* 0x000fe20000000a00 */
[----:B--2---:R-:W-:Y:S02]  /*12920*/  IMAD R2, R7, R8, RZ ;  /* 0x0000000807027224 */ /* 0x004fe400078e02ff */
[----:B------:R-:W0:Y:S03]  /*12930*/  SHFL.IDX PT, R7, R4, RZ, 0x181f ;  /* 0x00181fff04077589 */ /* 0x000e2600000e0000 */
[-C--:B------:R-:W-:Y:S02]  /*12940*/  ISETP.GE.AND P4, PT, R0, R2.reuse, PT ;  /* 0x000000020000720c */ /* 0x080fe40003f86270 */
[----:B------:R-:W-:-:S02]  /*12950*/  ISETP.GE.AND P3, PT, R5, R2, PT ;  /* 0x000000020500720c */ /* 0x000fc40003f66270 */
[----:B------:R-:W1:Y:S09]  /*12960*/  SHFL.IDX PT, R5, R4, 0x1, 0x181f ;  /* 0x00381f0004057f89 */ /* 0x000e7200000e0000 */
[----:B0-----:R-:W-:-:S05]  /*12970*/  @!P4 LEA R7, P5, R11, R7, 0x1 ;  /* 0x000000070b07c211 */ /* 0x001fca00078a08ff */
[----:B------:R-:W-:-:S05]  /*12980*/  @!P4 IMAD.X R6, RZ, RZ, R6, P5 ;  /* 0x000000ffff06c224 */ /* 0x000fca00028e0606 */
[----:B------:R-:W-:-:S04]  /*12990*/  @!P4 LOP3.LUT R7, R7, R6, RZ, 0x3c, !PT ;  /* 0x000000060707c212 */ /* 0x000fc800078e3cff */
[----:B------:R-:W-:Y:S02]  /*129a0*/  @!P4 LOP3.LUT R6, R7, R6, RZ, 0x3c, !PT ;  /* 0x000000060706c212 */ /* 0x000fe400078e3cff */
[----:B-1----:R-:W-:Y:S02]  /*129b0*/  @!P3 LEA R8, P5, R11, R5, 0x1 ;  /* 0x000000050b08b211 */ /* 0x002fe400078a08ff */
[----:B------:R-:W-:-:S03]  /*129c0*/  @!P4 LOP3.LUT R7, R7, R6, RZ, 0x3c, !PT ;  /* 0x000000060707c212 */ /* 0x000fc600078e3cff */
[----:B------:R-:W-:Y:S02]  /*129d0*/  @!P3 IMAD.X R5, RZ, RZ, R9, P5 ;  /* 0x000000ffff05b224 */ /* 0x000fe400028e0609 */
[----:B-----5:R-:W-:Y:S04]  /*129e0*/  @!P4 LDGSTS.E.BYPASS.LTC128B.128 [R10+0x15400], desc[UR4][R6.64], !P2 ;  /* 0x15400000060acfae */ /* 0x020fe8000d101d44 */
[----:B------:R-:W-:Y:S04]  /*129f0*/  @!P4 LDGSTS.E.BYPASS.LTC128B.128 [R10+0x19400], desc[UR4][R6.64+0x80], !P1 ;  /* 0x19400080060acfae */ /* 0x000fe8000c901d44 */
[----:B------:R0:W-:Y:S02]  /*12a00*/  @!P4 LDGSTS.E.BYPASS.LTC128B.128 [R10+0x1d400], desc[UR4][R6.64+0x100], !P0 ;  /* 0x1d400100060acfae */ /* 0x0001e4000c101d44 */
[----:B0-----:R-:W-:-:S02]  /*12a10*/  @!P3 IMAD.MOV.U32 R6, RZ, RZ, R8 ;  /* 0x000000ffff06b224 */ /* 0x001fc400078e0008 */
[----:B------:R-:W-:Y:S02]  /*12a20*/  @!P3 IMAD.MOV.U32 R7, RZ, RZ, R5 ;  /* 0x000000ffff07b224 */ /* 0x000fe400078e0005 */
[----:B------:R-:W-:-:S03]  /*12a30*/  VIADD R5, R0, 0x20 ;  /* 0x0000002000057836 */ /* 0x000fc60000000000 */
        /* <DEDUP_REMOVED lines=10> */
[----:B------:R-:W-:-:S03]  /*12ae0*/  VIADD R5, R0, 0x30 ;  /* 0x0000003000057836 */ /* 0x000fc60000000000 */
        /* <DEDUP_REMOVED lines=33> */
[----:B------:R-:W-:Y:S02]  /*12d00*/  @!P3 LDGSTS.E.BYPASS.LTC128B.128 [R10+0x17c00], desc[UR4][R6.64], !P2 ;  /* 0x17c00000060abfae */ /* 0x000fe4000d101d44 */
[----:B------:R-:W-:Y:S02]  /*12d10*/  ISETP.GE.AND P4, PT, R5, R2, PT ;  /* 0x000000020500720c */ /* 0x000fe40003f86270 */
[----:B------:R-:W0:Y:S04]  /*12d20*/  SHFL.IDX PT, R5, R4, 0x6, 0x181f ;  /* 0x00d81f0004057f89 */ /* 0x000e2800000e0000 */
[----:B------:R-:W-:Y:S04]  /*12d30*/  @!P3 LDGSTS.E.BYPASS.LTC128B.128 [R10+0x1bc00], desc[UR4][R6.64+0x80], !P1 ;  /* 0x1bc00080060abfae */ /* 0x000fe8000c901d44 */
[----:B------:R1:W-:Y:S04]  /*12d40*/  @!P3 LDGSTS.E.BYPASS.LTC128B.128 [R10+0x1fc00], desc[UR4][R6.64+0x100], !P0 ;  /* 0x1fc00100060abfae */ /* 0x0003e8000c101d44 */
[----:B-1----:R-:W1:Y:S01]  /*12d50*/  SHFL.IDX PT, R6, R3, 0x6, 0x181f ;  /* 0x00d81f0003067f89 */ /* 0x002e6200000e0000 */
        /* <DEDUP_REMOVED lines=8> */
[----:B------:R0:W2:Y:S02]  /*12de0*/  SHFL.IDX PT, R3, R4, 0x7, 0x181f ;  /* 0x00f81f0004037f89 */ /* 0x0000a400000e0000 */
.L_x_3586:
[----:B------:R-:W-:Y:S01]  /*12df0*/  VIADD R0, R0, 0x70 ;  /* 0x0000007000007836 */ /* 0x000fe20000000000 */
[----:B------:R-:W-:Y:S04]  /*12e00*/  BSSY B0, `(.L_x_3466) ;  /* 0x000000f000007945 */ /* 0x000fe80003800000 */
[----:B------:R-:W-:-:S13]  /*12e10*/  ISETP.GE.AND P3, PT, R0, R2, PT ;  /* 0x000000020000720c */ /* 0x000fda0003f66270 */
[----:B------:R-:W-:Y:S05]  /*12e20*/  @P3 BRA `(.L_x_3467) ;  /* 0x0000000000303947 */ /* 0x000fea0003800000 */
[----:B0-----:R-:W0:Y:S01]  /*12e30*/  S2R R4, SR_TID.X ;  /* 0x0000000000047919 */ /* 0x001e220000002100 */
[----:B------:R-:W-:Y:S01]  /*12e40*/  ULDC.64 UR4, c[0x0][0x208] ;  /* 0x0000820000047ab9 */ /* 0x000fe20000000a00 */
[----:B0-----:R-:W-:-:S05]  /*12e50*/  IMAD.SHL.U32 R4, R4, 0x8, RZ ;  /* 0x0000000804047824 */ /* 0x001fca00078e00ff */
[----:B------:R-:W-:-:S04]  /*12e60*/  LOP3.LUT R4, R4, 0x38, RZ, 0xc0, !PT ;  /* 0x0000003804047812 */ /* 0x000fc800078ec0ff */
[----:B--2---:R-:W-:-:S05]  /*12e70*/  LEA R2, P3, R4, R3, 0x1 ;  /* 0x0000000304027211 */ /* 0x004fca00078608ff */
[----:B-1----:R-:W-:-:S05]  /*12e80*/  IMAD.X R3, RZ, RZ, R5, P3 ;  /* 0x000000ffff037224 */ /* 0x002fca00018e0605 */
[----:B------:R-:W-:Y:S01]  /*12e90*/  @!PT LDS RZ, [RZ] ;  /* 0x00000000fffff984 */ /* 0x000fe20000000800 */
[----:B------:R-:W-:Y:S01]  /*12ea0*/  @!PT LDS RZ, [RZ] ;  /* 0x00000000fffff984 */ /* 0x000fe20000000800 */
[----:B------:R-:W-:Y:S01]  /*12eb0*/  @!PT LDS RZ, [RZ] ;  /* 0x00000000fffff984 */ /* 0x000fe20000000800 */
[----:B------:R3:W-:Y:S04]  /*12ec0*/  LDGSTS.E.BYPASS.LTC128B.128 [R10+0x18c00], desc[UR4][R2.64], !P2 ;  /* 0x18c00000020a7fae */ /* 0x0007e8000d101d44 */
[----:B------:R3:W-:Y:S04]  /*12ed0*/  LDGSTS.E.BYPASS.LTC128B.128 [R10+0x1cc00], desc[UR4][R2.64+0x80], !P1 ;  /* 0x1cc00080020a7fae */ /* 0x0007e8000c901d44 */
[----:B------:R3:W-:Y:S02]  /*12ee0*/  LDGSTS.E.BYPASS.LTC128B.128 [R10+0x20c00], desc[UR4][R2.64+0x100], !P0 ;  /* 0x20c00100020a7fae */ /* 0x0007e4000c101d44 */
.L_x_3467:
[----:B------:R-:W-:Y:S05]  /*12ef0*/  BSYNC B0 ;  /* 0x0000000000007941 */ /* 0x000fea0003800000 */
.L_x_3466:
[----:B------:R-:W-:Y:S01]  /*12f00*/  NOP ;  /* 0x0000000000007918 */ /* 0x000fe20000000000 */
[----:B------:R-:W-:Y:S01]  /*12f10*/  PLOP3.LUT P0, PT, PT, PT, PT, 0x80, 0x0 ;  /* 0x000000000000781c */ /* 0x000fe20003f0f070 */
[----:B0-----:R-:W-:-:S12]  /*12f20*/  VIADD R6, R18, 0x36800 ;  /* 0x0003680012067836 */ /* 0x001fd80000000000 */
.L_x_3468:
        /* <DEDUP_REMOVED lines=18> */
.L_x_3587:
[----:B------:R-:W-:Y:S05]  /*13050*/  BSYNC B0 ;  /* 0x0000000000007941 */ /* 0x000fea0003800000 */
.L_x_3469:
        /* <DEDUP_REMOVED lines=55> */
.L_x_3477:
[----:B------:R-:W-:Y:S01]  /*133d0*/  IMAD R3, R9, 0x8, R18 ;  /* 0x0000000809037824 */ /* 0x000fe200078e0212 */
[----:B------:R-:W-:Y:S01]  /*133e0*/  SHF.L.U32 R2, R13, 0x1f, RZ ;  /* 0x0000001f0d027819 */ /* 0x000fe200000006ff */
[----:B------:R-:W-:Y:S03]  /*133f0*/  BSSY B3, `(.L_x_3478) ;  /* 0x0000003000037945 */ /* 0x000fe60003800000 */
[----:B------:R-:W1:Y:S02]  /*13400*/  SYNCS.PHASECHK.TRANS64.TRYWAIT P0, [R3+URZ+0x36840], R2 ;  /* 0x03684002030075a7 */ /* 0x000e64000800017f */
[----:B-1----:R-:W-:Y:S05]  /*13410*/  @!P0 BRA `(.L_x_3479) ;  /* 0x0000004800288947 */ /* 0x002fea0003800000 */
.L_x_3588:
[----:B------:R-:W-:Y:S05]  /*13420*/  BSYNC B3 ;  /* 0x0000000000037941 */ /* 0x000fea0003800000 */
.L_x_3478:
[----:B------:R-:W2:Y:S01]  /*13430*/  S2R R7, SR_TID.X ;  /* 0x0000000000077919 */ /* 0x000ea20000002100 */
[----:B------:R-:W-:Y:S01]  /*13440*/  BSSY B3, `(.L_x_3480) ;  /* 0x000000b000037945 */ /* 0x000fe20003800000 */
[----:B--2---:R-:W-:-:S04]  /*13450*/  LOP3.LUT R7, R7, 0x7f, RZ, 0xc0, !PT ;  /* 0x0000007f07077812 */ /* 0x004fc800078ec0ff */
[----:B------:R-:W-:-:S13]  /*13460*/  ISETP.NE.AND P1, PT, R7, RZ, PT ;  /* 0x000000ff0700720c */ /* 0x000fda0003f25270 */
[----:B------:R-:W-:Y:S05]  /*13470*/  @P1 BRA `(.L_x_3481) ;  /* 0x00000000001c1947 */ /* 0x000fea0003800000 */
[----:B------:R-:W2:Y:S01]  /*13480*/  S2R R7, SR_TID.X ;  /* 0x0000000000077919 */ /* 0x000ea20000002100 */
[----:B-1----:R-:W-:-:S04]  /*13490*/  IMAD.MOV.U32 R2, RZ, RZ, 0xa800 ;  /* 0x0000a800ff027424 */ /* 0x002fc800078e00ff */
[----:B------:R3:W-:Y:S01]  /*134a0*/  SYNCS.ARRIVE.TRANS64 RZ, [R3+URZ+0x36830], R2 ;  /* 0x0368300203ff79a7 */ /* 0x0007e2000800003f */
[----:B--2---:R-:W-:-:S04]  /*134b0*/  LOP3.LUT R7, R7, 0x1f, RZ, 0xc0, !PT ;  /* 0x0000001f07077812 */ /* 0x004fc800078ec0ff */
[----:B------:R-:W-:-:S13]  /*134c0*/  ISETP.NE.AND P0, PT, R7, RZ, PT ;  /* 0x000000ff0700720c */ /* 0x000fda0003f05270 */
[----:B---3--:R-:W-:Y:S05]  /*134d0*/  @!P0 BRA `(.L_x_3481) ;  /* 0x0000000000048947 */ /* 0x008fea0003800000 */
[----:B------:R-:W-:Y:S01]  /*134e0*/  BPT.TRAP 0x1 ;  /* 0x000000040000795c */ /* 0x000fe20000300000 */
.L_x_3481:
[----:B------:R-:W-:Y:S05]  /*134f0*/  BSYNC B3 ;  /* 0x0000000000037941 */ /* 0x000fea0003800000 */
.L_x_3480:
        /* <DEDUP_REMOVED lines=12> */
.L_x_3482:
        /* <DEDUP_REMOVED lines=16> */
.L_x_3483:
        /* <DEDUP_REMOVED lines=16> */
.L_x_3484:
        /* <DEDUP_REMOVED lines=10> */
[----:B------:R-:W2:Y:S01]  /*13860*/  LDL.LU R7, [R1+0x14] ;  /* 0x0000140001077983 */ /* 0x000ea20000300800 */
[----:B------:R-:W-:Y:S01]  /*13870*/  IMAD R3, R19, 0x8, R6 ;  /* 0x0000000813037824 */ /* 0x000fe200078e0206 */
[----:B------:R-:W-:Y:S01]  /*13880*/  BSSY B3, `(.L_x_3485) ;  /* 0x0000004000037945 */ /* 0x000fe20003800000 */
[----:B--2---:R-:W-:-:S04]  /*13890*/  SHF.L.U32 R2, R7, 0x1f, RZ ;  /* 0x0000001f07027819 */ /* 0x004fc800000006ff */
[----:B------:R-:W1:Y:S02]  /*138a0*/  SYNCS.PHASECHK.TRANS64.TRYWAIT P0, [R3+URZ+0x60], R2 ;  /* 0x00006002030075a7 */ /* 0x000e64000800017f */
[----:B-1----:R-:W-:Y:S05]  /*138b0*/  @!P0 BRA `(.L_x_3486) ;  /* 0x0000004400148947 */ /* 0x002fea0003800000 */
.L_x_3589:
[----:B------:R-:W-:Y:S05]  /*138c0*/  BSYNC B3 ;  /* 0x0000000000037941 */ /* 0x000fea0003800000 */
.L_x_3485:
[----:B------:R-:W-:Y:S01]  /*138d0*/  BSSY B3, `(.L_x_3487) ;  /* 0x000000c000037945 */ /* 0x000fe20003800000 */
[----:B0-----:R-:W-:Y:S02]  /*138e0*/  IMAD.MOV.U32 R10, RZ, RZ, 0x0 ;  /* 0x00000000ff0a7424 */ /* 0x001fe400078e00ff */
[----:B------:R-:W-:Y:S01]  /*138f0*/  IMAD.MOV.U32 R11, RZ, RZ, 0x14f00000 ;  /* 0x14f00000ff0b7424 */ /* 0x000fe200078e00ff */
[----:B------:R-:W-:Y:S06]  /*13900*/  @P1 BRA `(.L_x_3488) ;  /* 0x0000000000201947 */ /* 0x000fec0003800000 */
[----:B------:R-:W0:Y:S01]  /*13910*/  S2R R7, SR_TID.X ;  /* 0x0000000000077919 */ /* 0x000e220000002100 */
[----:B-1----:R-:W-:Y:S02]  /*13920*/  IMAD R2, R19, 0x8, R18 ;  /* 0x0000000813027824 */ /* 0x002fe400078e0212 */
[----:B------:R-:W-:-:S04]  /*13930*/  IMAD.MOV.U32 R3, RZ, RZ, 0xa800 ;  /* 0x0000a800ff037424 */ /* 0x000fc800078e00ff */
[----:B------:R2:W-:Y:S01]  /*13940*/  SYNCS.ARRIVE.TRANS64 RZ, [R2+URZ+0x36850], R3 ;  /* 0x0368500302ff79a7 */ /* 0x0005e2000800003f */
[----:B0-----:R-:W-:-:S04]  /*13950*/  LOP3.LUT R7, R7, 0x1f, RZ, 0xc0, !PT ;  /* 0x0000001f07077812 */ /* 0x001fc800078ec0ff */
[----:B------:R-:W-:-:S13]  /*13960*/  ISETP.NE.AND P0, PT, R7, RZ, PT ;  /* 0x000000ff0700720c */ /* 0x000fda0003f05270 */
[----:B--2---:R-:W-:Y:S05]  /*13970*/  @!P0 BRA `(.L_x_3488) ;  /* 0x0000000000048947 */ /* 0x004fea0003800000 */
[----:B------:R-:W-:Y:S01]  /*13980*/  BPT.TRAP 0x1 ;  /* 0x000000040000795c */ /* 0x000fe20000300000 */
.L_x_3488:
[----:B------:R-:W-:Y:S05]  /*13990*/  BSYNC B3 ;  /* 0x0000000000037941 */ /* 0x000fea0003800000 */
.L_x_3487:
[----:B------:R-:W2:Y:S04]  /*139a0*/  LDL R8, [R1+0x18] ;  /* 0x0000180001087983 */ /* 0x000ea80000100800 */
[----:B------:R-:W2:Y:S01]  /*139b0*/  LDL.LU R7, [R1+0x8] ;  /* 0x0000080001077983 */ /* 0x000ea20000300800 */
[----:B------:R-:W-:Y:S01]  /*139c0*/  R2UR UR10, R14 ;  /* 0x000000000e0a72ca */ /* 0x000fe200000e0000 */
[C-C-:B-1----:R-:W-:Y:S01]  /*139d0*/  IMAD R3, R19.reuse, 0x8, R18.reuse ;  /* 0x0000000813037824 */ /* 0x142fe200078e0212 */
        /* <DEDUP_REMOVED lines=9> */
.L_x_3489:
        /* <DEDUP_REMOVED lines=15> */
.L_x_3490:
        /* <DEDUP_REMOVED lines=15> */
.L_x_3491:
        /* <DEDUP_REMOVED lines=12> */
.L_x_3476:
[----:B------:R-:W-:Y:S05]  /*13d10*/  BSYNC B1 ;  /* 0x0000000000017941 */ /* 0x000fea0003800000 */
.L_x_3475:
[----:B0-----:R-:W2:Y:S01]  /*13d20*/  LDL.LU R0, [R1+0x38] ;  /* 0x0000380001007983 */ /* 0x001ea20000300800 */
[----:B------:R-:W-:-:S03]  /*13d30*/  IMAD.MOV.U32 R19, RZ, RZ, R9 ;  /* 0x000000ffff137224 */ /* 0x000fc600078e0009 */
[----:B------:R0:W-:Y:S02]  /*13d40*/  STL [R1+0x14], R13 ;  /* 0x0000140d01007387 */ /* 0x0001e40000100800 */
[----:B0-2---:R-:W-:-:S07]  /*13d50*/  VIADD R0, R0, 0xfffffffd ;  /* 0xfffffffd00007836 */ /* 0x005fce0000000000 */
.L_x_3474:
[----:B------:R-:W-:Y:S05]  /*13d60*/  BSYNC B2 ;  /* 0x0000000000027941 */ /* 0x000fea0003800000 */
.L_x_3473:
[----:B------:R-:W-:Y:S01]  /*13d70*/  VIADD R12, R12, 0xfffffffe ;  /* 0xfffffffe0c0c7836 */ /* 0x000fe20000000000 */
[----:B------:R-:W-:-:S04]  /*13d80*/  LOP3.LUT R4, RZ, R4, RZ, 0x33, !PT ;  /* 0x00000004ff047212 */ /* 0x000fc800078e33ff */
[----:B------:R-:W-:-:S13]  /*13d90*/  ISETP.NE.AND P0, PT, R12, R4, PT ;  /* 0x000000040c00720c */ /* 0x000fda0003f05270 */
[----:B------:R-:W-:Y:S05]  /*13da0*/  @!P0 BRA `(.L_x_3472) ;  /* 0x0000001400cc8947 */ /* 0x000fea0003800000 */
[----:B------:R-:W-:-:S07]  /*13db0*/  IMAD.MOV.U32 R9, RZ, RZ, R17 ;  /* 0x000000ffff097224 */ /* 0x000fce00078e0011 */
.L_x_3526:
        /* <DEDUP_REMOVED lines=36> */
.L_x_3494:
[----:B------:R-:W-:Y:S01]  /*14000*/  IMAD R3, R4, 0x8, R18 ;  /* 0x0000000804037824 */ /* 0x000fe200078e0212 */
[----:B------:R-:W-:Y:S01]  /*14010*/  SHF.L.U32 R2, R5, 0x1f, RZ ;  /* 0x0000001f05027819 */ /* 0x000fe200000006ff */
[----:B------:R-:W-:Y:S03]  /*14020*/  BSSY B2, `(.L_x_3495) ;  /* 0x0000003000027945 */ /* 0x000fe60003800000 */
[----:B------:R-:W1:Y:S02]  /*14030*/  SYNCS.PHASECHK.TRANS64.TRYWAIT P0, [R3+URZ+0x36840], R2 ;  /* 0x03684002030075a7 */ /* 0x000e64000800017f */
[----:B-1----:R-:W-:Y:S05]  /*14040*/  @!P0 BRA `(.L_x_3496) ;  /* 0x0000003c00448947 */ /* 0x002fea0003800000 */
.L_x_3590:
[----:B------:R-:W-:Y:S05]  /*14050*/  BSYNC B2 ;  /* 0x0000000000027941 */ /* 0x000fea0003800000 */
.L_x_3495:
        /* <DEDUP_REMOVED lines=12> */
.L_x_3498:
[----:B------:R-:W-:Y:S05]  /*14120*/  BSYNC B2 ;  /* 0x0000000000027941 */ /* 0x000fea0003800000 */
.L_x_3497:
        /* <DEDUP_REMOVED lines=12> */
.L_x_3499:
        /* <DEDUP_REMOVED lines=16> */
.L_x_3500:
        /* <DEDUP_REMOVED lines=16> */
.L_x_3501:
        /* <DEDUP_REMOVED lines=16> */
.L_x_3591:
[----:B------:R-:W-:Y:S05]  /*144f0*/  BSYNC B2 ;  /* 0x0000000000027941 */ /* 0x000fea0003800000 */
.L_x_3502:
        /* <DEDUP_REMOVED lines=11> */
.L_x_3505:
[----:B------:R-:W-:Y:S05]  /*145b0*/  BSYNC B2 ;  /* 0x0000000000027941 */ /* 0x000fea0003800000 */
.L_x_3504:
        /* <DEDUP_REMOVED lines=12> */
.L_x_3506:
        /* <DEDUP_REMOVED lines=15> */
.L_x_3507:
        /* <DEDUP_REMOVED lines=15> */
.L_x_3508:
        /* <DEDUP_REMOVED lines=12> */
.L_x_3493:
[----:B------:R-:W-:Y:S05]  /*14920*/  BSYNC B1 ;  /* 0x0000000000017941 */ /* 0x000fea0003800000 */
.L_x_3492:
        /* <DEDUP_REMOVED lines=36> */
.L_x_3511:
[----:B------:R-:W-:Y:S01]  /*14b70*/  IMAD R2, R19, 0x8, R18 ;  /* 0x0000000813027824 */ /* 0x000fe200078e0212 */
[----:B------:R-:W-:Y:S01]  /*14b80*/  SHF.L.U32 R3, R12, 0x1f, RZ ;  /* 0x0000001f0c037819 */ /* 0x000fe200000006ff */
[----:B------:R-:W-:Y:S03]  /*14b90*/  BSSY B2, `(.L_x_3512) ;  /* 0x0000003000027945 */ /* 0x000fe60003800000 */
[----:B------:R-:W2:Y:S02]  /*14ba0*/  SYNCS.PHASECHK.TRANS64.TRYWAIT P0, [R2+URZ+0x36840], R3 ;  /* 0x03684003020075a7 */ /* 0x000ea4000800017f */
[----:B--2---:R-:W-:Y:S05]  /*14bb0*/  @!P0 BRA `(.L_x_3513) ;  /* 0x0000003000908947 */ /* 0x004fea0003800000 */
.L_x_3592:
[----:B------:R-:W-:Y:S05]  /*14bc0*/  BSYNC B2 ;  /* 0x0000000000027941 */ /* 0x000fea0003800000 */
.L_x_3512:
        /* <DEDUP_REMOVED lines=12> */
.L_x_3515:
[----:B------:R-:W-:Y:S05]  /*14c90*/  BSYNC B2 ;  /* 0x0000000000027941 */ /* 0x000fea0003800000 */
.L_x_3514:
        /* <DEDUP_REMOVED lines=13> */
.L_x_3516:
        /* <DEDUP_REMOVED lines=16> */
.L_x_3517:
        /* <DEDUP_REMOVED lines=16> */
.L_x_3518:
        /* <DEDUP_REMOVED lines=15> */
.L_x_3593:
[----:B------:R-:W-:Y:S05]  /*15060*/  BSYNC B2 ;  /* 0x0000000000027941 */ /* 0x000fea0003800000 */
.L_x_3519:
[----:B------:R-:W-:Y:S01]  /*15070*/  BSSY B2, `(.L_x_3521) ;  /* 0x000000b000027945 */ /* 0x000fe20003800000 */
[----:B------:R-:W-:Y:S02]  /*15080*/  IMAD.MOV.U32 R10, RZ, RZ, 0x0 ;  /* 0x00000000ff0a7424 */ /* 0x000fe400078e00ff */
[----:B------:R-:W-:Y:S01]  /*15090*/  IMAD.MOV.U32 R11, RZ, RZ, 0x14f00000 ;  /* 0x14f00000ff0b7424 */ /* 0x000fe200078e00ff */
[----:B------:R-:W-:Y:S06]  /*150a0*/  @P1 BRA `(.L_x_3522) ;  /* 0x00000000001c1947 */ /* 0x000fec0003800000 */
[----:B------:R-:W1:Y:S02]  /*150b0*/  S2R R3, SR_TID.X ;  /* 0x0000000000037919 */ /* 0x000e640000002100 */
[----:B-1----:R-:W-:Y:S01]  /*150c0*/  LOP3.LUT R15, R3, 0x1f, RZ, 0xc0, !PT ;  /* 0x0000001f030f7812 */ /* 0x002fe200078ec0ff */
[----:B------:R-:W-:-:S03]  /*150d0*/  IMAD.MOV.U32 R3, RZ, RZ, 0xa800 ;  /* 0x0000a800ff037424 */ /* 0x000fc600078e00ff */
[----:B------:R-:W-:Y:S01]  /*150e0*/  ISETP.NE.AND P0, PT, R15, RZ, PT ;  /* 0x000000ff0f00720c */ /* 0x000fe20003f05270 */
[----:B------:R1:W-:-:S12]  /*150f0*/  SYNCS.ARRIVE.TRANS64 RZ, [R2+URZ+0x50], R3 ;  /* 0x0000500302ff79a7 */ /* 0x0003d8000800003f */
[----:B-1----:R-:W-:Y:S05]  /*15100*/  @!P0 BRA `(.L_x_3522) ;  /* 0x0000000000048947 */ /* 0x002fea0003800000 */
[----:B------:R-:W-:Y:S01]  /*15110*/  BPT.TRAP 0x1 ;  /* 0x000000040000795c */ /* 0x000fe20000300000 */
.L_x_3522:
[----:B------:R-:W-:Y:S05]  /*15120*/  BSYNC B2 ;  /* 0x0000000000027941 */ /* 0x000fea0003800000 */
.L_x_3521:
        /* <DEDUP_REMOVED lines=12> */
.L_x_3523:
        /* <DEDUP_REMOVED lines=15> */
.L_x_3524:
        /* <DEDUP_REMOVED lines=15> */
.L_x_3525:
        /* <DEDUP_REMOVED lines=12> */
.L_x_3510:
[----:B------:R-:W-:Y:S05]  /*15490*/  BSYNC B1 ;  /* 0x0000000000017941 */ /* 0x000fea0003800000 */
.L_x_3509:
[----:B------:R-:W2:Y:S01]  /*154a0*/  LDL R2, [R1+0x28] ;  /* 0x0000280001027983 */ /* 0x000ea20000100800 */
[----:B------:R-:W-:Y:S01]  /*154b0*/  VIADD R0, R0, 0xfffffffe ;  /* 0xfffffffe00007836 */ /* 0x000fe20000000000 */
[----:B--2---:R-:W-:-:S13]  /*154c0*/  ISETP.GT.AND P0, PT, R7, R2, PT ;  /* 0x000000020700720c */ /* 0x004fda0003f04270 */
[----:B------:R-:W-:Y:S05]  /*154d0*/  @P0 BRA `(.L_x_3526) ;  /* 0xffffffe800380947 */ /* 0x000fea000383ffff */
.L_x_3472:
[----:B------:R-:W-:Y:S05]  /*154e0*/  BSYNC B0 ;  /* 0x0000000000007941 */ /* 0x000fea0003800000 */
.L_x_3471:
        /* <DEDUP_REMOVED lines=19> */
.L_x_3528:
[----:B------:R-:W-:Y:S05]  /*15620*/  BSYNC B0 ;  /* 0x0000000000007941 */ /* 0x000fea0003800000 */
.L_x_3527:
        /* <DEDUP_REMOVED lines=11> */
.L_x_3594:
[----:B------:R-:W-:Y:S05]  /*156e0*/  BSYNC B1 ;  /* 0x0000000000017941 */ /* 0x000fea0003800000 */
.L_x_3531:
        /* <DEDUP_REMOVED lines=9> */
.L_x_3534:
[----:B------:R-:W-:Y:S05]  /*15780*/  BSYNC B1 ;  /* 0x0000000000017941 */ /* 0x000fea0003800000 */
.L_x_3533:
        /* <DEDUP_REMOVED lines=12> */
.L_x_3535:
        /* <DEDUP_REMOVED lines=15> */
.L_x_3536:
        /* <DEDUP_REMOVED lines=15> */
.L_x_3537:
        /* <DEDUP_REMOVED lines=10> */
.L_x_3530:
[----:B------:R-:W-:Y:S05]  /*15ad0*/  BSYNC B0 ;  /* 0x0000000000007941 */ /* 0x000fea0003800000 */
.L_x_3529:
[----:B------:R-:W2:Y:S01]  /*15ae0*/  LDL.LU R4, [R1+0x14] ;  /* 0x0000140001047983 */ /* 0x000ea20000300800 */
[----:B------:R-:W-:-:S05]  /*15af0*/  VIADD R19, R19, 0x1 ;  /* 0x0000000113137836 */ /* 0x000fca0000000000 */
[----:B------:R-:W-:-:S04]  /*15b00*/  ISETP.NE.AND P0, PT, R19, 0x2, PT ;  /* 0x000000021300780c */ /* 0x000fc80003f05270 */
[----:B------:R-:W-:Y:S02]  /*15b10*/  SEL R0, RZ, 0x1, P0 ;  /* 0x00000001ff007807 */ /* 0x000fe40000000000 */
[----:B------:R-:W-:Y:S02]  /*15b20*/  SEL R19, R19, RZ, P0 ;  /* 0x000000ff13137207 */ /* 0x000fe40000000000 */
[----:B--2---:R-:W-:-:S05]  /*15b30*/  LOP3.LUT R4, R4, R0, RZ, 0x3c, !PT ;  /* 0x0000000004047212 */ /* 0x004fca00078e3cff */
[----:B------:R2:W-:Y:S02]  /*15b40*/  STL [R1+0x14], R4 ;  /* 0x0000140401007387 */ /* 0x0005e40000100800 */
.L_x_3451:
[----:B------:R-:W-:Y:S05]  /*15b50*/  BSYNC B7 ;  /* 0x0000000000077941 */ /* 0x000fea0003800000 */
.L_x_3449:
        /* <DEDUP_REMOVED lines=14> */
.L_x_3538:
[----:B------:R-:W3:Y:S01]  /*15c40*/  S2R R0, SR_TID.X ;  /* 0x0000000000007919 */ /* 0x000ee20000002100 */
[----:B------:R-:W-:Y:S01]  /*15c50*/  UMOV UR4, 0xffffffff ;  /* 0xffffffff00047882 */ /* 0x000fe20000000000 */
[----:B---3--:R-:W-:-:S04]  /*15c60*/  LOP3.LUT R16, R0, 0x1f, RZ, 0xc0, !PT ;  /* 0x0000001f00107812 */ /* 0x008fc800078ec0ff */
[----:B------:R-:W-:Y:S01]  /*15c70*/  ISETP.NE.AND P0, PT, R16, 0x1f, PT ;  /* 0x0000001f1000780c */ /* 0x000fe20003f05270 */
[----:B------:R-:W-:-:S12]  /*15c80*/  BRA.DIV UR4, `(.L_x_3540) ;  /* 0x0000002204987947 */ /* 0x000fd8000b800000 */
[----:B------:R-:W0:Y:S01]  /*15c90*/  LDL.LU R3, [R1] ;  /* 0x0000000001037983 */ /* 0x000e220000300800 */
[----:B------:R-:W-:-:S03]  /*15ca0*/  ULDC UR4, c[0x0][0xc3c] ;  /* 0x00030f0000047ab9 */ /* 0x000fc60000000800 */
[----:B-1----:R-:W3:Y:S01]  /*15cb0*/  LDL R5, [R1+0xc] ;  /* 0x00000c0001057983 */ /* 0x002ee20000100800 */
[----:B------:R-:W-:Y:S01]  /*15cc0*/  ULDC.64 UR6, c[0x0][0x208] ;  /* 0x0000820000067ab9 */ /* 0x000fe20000000a00 */
[----:B0-----:R-:W-:Y:S02]  /*15cd0*/  IMAD.MOV.U32 R10, RZ, RZ, R3 ;  /* 0x000000ffff0a7224 */ /* 0x001fe400078e0003 */
[----:B---3--:R-:W-:-:S05]  /*15ce0*/  IMAD.IADD R0, R5, 0x1, R16 ;  /* 0x0000000105007824 */ /* 0x008fca00078e0210 */
[----:B------:R-:W-:-:S13]  /*15cf0*/  ISETP.GE.OR P1, PT, R0, UR4, !P0 ;  /* 0x0000000400007c0c */ /* 0x000fda000c726670 */
[----:B------:R-:W0:Y:S08]  /*15d00*/  @!P1 LDC.64 R2, c[0x0][0xc80] ;  /* 0x00032000ff029b82 */ /* 0x000e300000000a00 */
[----:B--2---:R-:W1:Y:S01]  /*15d10*/  @!P1 LDC.64 R4, c[0x0][0xc78] ;  /* 0x00031e00ff049b82 */ /* 0x004e620000000a00 */
        /* <DEDUP_REMOVED lines=33> */
.L_x_3604:
[----:B------:R-:W-:Y:S02]  /*15f30*/  ULDC UR4, c[0x0][0xc38] ;  /* 0x00030e0000047ab9 */ /* 0x000fe40000000800 */
[----:B------:R-:W-:-:S04]  /*15f40*/  IMAD.U32 R3, RZ, RZ, UR4 ;  /* 0x00000004ff037e24 */ /* 0x000fc8000f8e00ff */
[----:B-1----:R-:W-:-:S04]  /*15f50*/  IMAD R9, R9, R3, RZ ;  /* 0x0000000309097224 */ /* 0x002fc800078e02ff */
[----:B------:R-:W-:-:S05]  /*15f60*/  IMAD.IADD R5, R8, 0x1, R9 ;  /* 0x0000000108057824 */ /* 0x000fca00078e0209 */
[----:B------:R-:W-:-:S13]  /*15f70*/  ISETP.GT.AND P6, PT, R5, R0, PT ;  /* 0x000000000500720c */ /* 0x000fda0003fc4270 */
[----:B------:R-:W-:Y:S05]  /*15f80*/  @P6 BRA `(.L_x_3541) ;  /* 0x0000000000b06947 */ /* 0x000fea0003800000 */
.L_x_3544:
        /* <DEDUP_REMOVED lines=38> */
.L_x_3612:
[----:B------:R-:W-:Y:S02]  /*161f0*/  ULDC UR4, c[0x0][0xc38] ;  /* 0x00030e0000047ab9 */ /* 0x000fe40000000800 */
[----:B------:R-:W-:-:S04]  /*16200*/  IMAD.U32 R3, RZ, RZ, UR4 ;  /* 0x00000004ff037e24 */ /* 0x000fc8000f8e00ff */
[----:B-1----:R-:W-:-:S04]  /*16210*/  IMAD R9, R9, R3, RZ ;  /* 0x0000000309097224 */ /* 0x002fc800078e02ff */
[----:B------:R-:W-:-:S05]  /*16220*/  IMAD.IADD R5, R9, 0x1, R5 ;  /* 0x0000000109057824 */ /* 0x000fca00078e0205 */
[----:B------:R-:W-:-:S13]  /*16230*/  ISETP.GT.AND P6, PT, R5, R0, PT ;  /* 0x000000000500720c */ /* 0x000fda0003fc4270 */
[----:B------:R-:W-:Y:S05]  /*16240*/  @!P6 BRA `(.L_x_3544) ;  /* 0xfffffffc0050e947 */ /* 0x000fea000383ffff */
.L_x_3541:
        /* <DEDUP_REMOVED lines=9> */
.L_x_3617:
[----:B------:R-:W-:-:S13]  /*162e0*/  ISETP.NE.AND P0, PT, R8, RZ, PT ;  /* 0x000000ff0800720c */ /* 0x000fda0003f05270 */
[----:B------:R-:W-:Y:S05]  /*162f0*/  @!P0 BRA `(.L_x_3546) ;  /* 0x0000000000148947 */ /* 0x000fea0003800000 */
[----:B------:R-:W-:Y:S01]  /*16300*/  UMOV UR4, 0xffffffff ;  /* 0xffffffff00047882 */ /* 0x000fe20000000000 */
[----:B------:R-:W-:Y:S02]  /*16310*/  VIADD R12, R5, 0xffffffff ;  /* 0xffffffff050c7836 */ /* 0x000fe40000000000 */
[----:B------:R-:W-:Y:S05]  /*16320*/  BRA.DIV UR4, `(.L_x_3547) ;  /* 0x0000002604887947 */ /* 0x000fea000b800000 */
[----:B0-----:R0:W4:Y:S02]  /*16330*/  SHFL.IDX PT, R2, R2, R12, 0x1f ;  /* 0x00001f0c02027589 */ /* 0x00112400000e0000 */
.L_x_3620:
[----:B----4-:R-:W-:-:S07]  /*16340*/  IMAD.MOV.U32 R4, RZ, RZ, R2 ;  /* 0x000000ffff047224 */ /* 0x010fce00078e0002 */
.L_x_3546:
[----:B------:R-:W4:Y:S01]  /*16350*/  LDL.LU R10, [R1+0xc] ;  /* 0x00000c00010a7983 */ /* 0x000f220000300800 */
[----:B------:R-:W-:Y:S01]  /*16360*/  IMAD R9, R4, R3, R9 ;  /* 0x0000000304097224 */ /* 0x000fe200078e0209 */
[----:B--2---:R-:W-:-:S03]  /*16370*/  IABS R4, R6 ;  /* 0x0000000600047213 */ /* 0x004fc60000000000 */
[----:B------:R-:W-:Y:S01]  /*16380*/  IMAD.IADD R0, R0, 0x1, -R9 ;  /* 0x0000000100007824 */ /* 0x000fe200078e0a09 */
[----:B0-----:R-:W0:Y:S01]  /*16390*/  I2F.RP R2, R4 ;  /* 0x0000000400027306 */ /* 0x001e220000209400 */
[----:B------:R2:W-:Y:S02]  /*163a0*/  STL [R1], R9 ;  /* 0x0000000901007387 */ /* 0x0005e40000100800 */
[----:B--2---:R-:W-:-:S05]  /*163b0*/  IABS R9, R6 ;  /* 0x0000000600097213 */ /* 0x004fca0000000000 */
[----:B0-----:R-:W0:Y:S01]  /*163c0*/  MUFU.RCP R2, R2 ;  /* 0x0000000200027308 */ /* 0x001e220000001000 */
[----:B------:R-:W-:Y:S02]  /*163d0*/  IMAD.MOV R9, RZ, RZ, -R9 ;  /* 0x000000ffff097224 */ /* 0x000fe400078e0a09 */
[----:B0-----:R-:W-:-:S05]  /*163e0*/  VIADD R2, R2, 0xffffffe ;  /* 0x0ffffffe02027836 */ /* 0x001fca0000000000 */
[----:B------:R-:W0:Y:S02]  /*163f0*/  F2I.FTZ.U32.TRUNC.NTZ R3, R2 ;  /* 0x0000000200037305 */ /* 0x000e24000021f000 */
[----:B0-----:R-:W-:-:S04]  /*16400*/  IMAD.MOV R2, RZ, RZ, -R3 ;  /* 0x000000ffff027224 */ /* 0x001fc800078e0a03 */
        /* <DEDUP_REMOVED lines=11> */
[----:B---3--:R-:W-:-:S04]  /*164c0*/  IABS R4, R7 ;  /* 0x0000000700047213 */ /* 0x008fc80000000000 */
        /* <DEDUP_REMOVED lines=35> */
[----:B----4-:R-:W-:-:S05]  /*16700*/  IMAD.IADD R10, R5, 0x1, R10 ;  /* 0x00000001050a7824 */ /* 0x010fca00078e020a */
[----:B------:R0:W-:Y:S04]  /*16710*/  STL [R1+0xc], R10 ;  /* 0x00000c0a01007387 */ /* 0x0001e80000100800 */
[----:B------:R0:W-:Y:S01]  /*16720*/  STL [R1+0x4], R4 ;  /* 0x0000040401007387 */ /* 0x0001e20000100800 */
[----:B------:R-:W-:Y:S05]  /*16730*/  BRA `(.L_x_3548) ;  /* 0x0000000000287947 */ /* 0x000fea0003800000 */
.L_x_3542:
        /* <DEDUP_REMOVED lines=10> */
.L_x_3548:
[----:B-1----:R-:W2:Y:S04]  /*167e0*/  LDL R3, [R1+0x8] ;  /* 0x0000080001037983 */ /* 0x002ea80000100800 */
[----:B------:R-:W3:Y:S04]  /*167f0*/  LDL R2, [R1+0xc] ;  /* 0x00000c0001027983 */ /* 0x000ee80000100800 */
[----:B0-----:R-:W4:Y:S04]  /*16800*/  LDL R4, [R1] ;  /* 0x0000000001047983 */ /* 0x001f280000100800 */
[----:B------:R-:W4:Y:S01]  /*16810*/  LDL R5, [R1+0x4] ;  /* 0x0000040001057983 */ /* 0x000f220000100800 */
[----:B------:R-:W-:Y:S05]  /*16820*/  WARPSYNC.ALL ;  /* 0x0000000000007948 */ /* 0x000fea0003800000 */
[----:B------:R-:W0:Y:S02]  /*16830*/  S2R R0, SR_TID.X ;  /* 0x0000000000007919 */ /* 0x000e240000002100 */
[----:B0-----:R-:W-:Y:S01]  /*16840*/  LOP3.LUT R0, R0, 0x1f, RZ, 0xc0, !PT ;  /* 0x0000001f00007812 */ /* 0x001fe200078ec0ff */
[----:B------:R-:W-:Y:S03]  /*16850*/  BAR.SYNC.DEFER_BLOCKING 0x4, 0x180 ;  /* 0x0106000000007b1d */ /* 0x000fe60000010000 */
[----:B------:R-:W-:-:S13]  /*16860*/  ISETP.NE.AND P0, PT, R0, RZ, PT ;  /* 0x000000ff0000720c */ /* 0x000fda0003f05270 */
[----:B------:R-:W-:Y:S01]  /*16870*/  @!P0 MOV R0, 0x400 ;  /* 0x0000040000008802 */ /* 0x000fe20000000f00 */
[----:B--2---:R-:W-:Y:S02]  /*16880*/  IMAD.MOV.U32 R6, RZ, RZ, R3 ;  /* 0x000000ffff067224 */ /* 0x004fe400078e0003 */
[----:B------:R-:W0:Y:S01]  /*16890*/  @!P0 S2R R3, SR_CgaCtaId ;  /* 0x0000000000038919 */ /* 0x000e220000008800 */
[----:B---3--:R-:W-:Y:S01]  /*168a0*/  IMAD.MOV.U32 R7, RZ, RZ, R2 ;  /* 0x000000ffff077224 */ /* 0x008fe200078e0002 */
[----:B0-----:R-:W-:-:S05]  /*168b0*/  @!P0 LEA R18, R3, R0, 0x18 ;  /* 0x0000000003128211 */ /* 0x001fca00078ec0ff */
[----:B----4-:R0:W-:Y:S01]  /*168c0*/  @!P0 STS.128 [R18+0x368d0], R4 ;  /* 0x0368d00412008388 */ /* 0x0101e20000000c00 */
[----:B------:R-:W-:Y:S06]  /*168d0*/  BAR.ARV 0x5, 0x180 ;  /* 0x0146000000007b1d */ /* 0x000fec0000002000 */
.L_x_3539:
[----:B------:R-:W2:Y:S01]  /*168e0*/  LDL R0, [R1+0xc] ;  /* 0x00000c0001007983 */ /* 0x000ea20000100800 */
[----:B------:R-:W-:Y:S02]  /*168f0*/  ULDC UR4, c[0x0][0xc3c] ;  /* 0x00030f0000047ab9 */ /* 0x000fe40000000800 */
[----:B--2---:R-:W-:-:S13]  /*16900*/  ISETP.GE.AND P0, PT, R0, UR4, PT ;  /* 0x0000000400007c0c */ /* 0x004fda000bf06270 */
[----:B------:R-:W-:Y:S05]  /*16910*/  @!P0 BRA `(.L_x_3549) ;  /* 0xffffffa4003c8947 */ /* 0x000fea000383ffff */
[----:B------:R-:W-:Y:S05]  /*16920*/  BSYNC B8 ;  /* 0x0000000000087941 */ /* 0x000fea0003800000 */
.L_x_3443:
        /* <DEDUP_REMOVED lines=12> */
.L_x_3621:
[----:B------:R-:W-:Y:S05]  /*169f0*/  BSYNC B0 ;  /* 0x0000000000007941 */ /* 0x000fea0003800000 */
.L_x_3550:
[----:B------:R-:W-:-:S03]  /*16a00*/  UMOV UR4, 0xffffffff ;  /* 0xffffffff00047882 */ /* 0x000fc60000000000 */
[----:B------:R-:W-:Y:S05]  /*16a10*/  BRA.DIV UR4, `(.L_x_3552) ;  /* 0x0000002204087947 */ /* 0x000fea000b800000 */
[----:B------:R-:W1:Y:S02]  /*16a20*/  S2R R2, SR_TID.X ;  /* 0x0000000000027919 */ /* 0x000e640000002100 */
[----:B-1----:R-:W-:-:S04]  /*16a30*/  SHF.R.U32.HI R2, RZ, 0x5, R2 ;  /* 0x00000005ff027819 */ /* 0x002fc80000011602 */
[----:B------:R-:W-:-:S05]  /*16a40*/  LOP3.LUT R2, R2, 0x3, RZ, 0xc0, !PT ;  /* 0x0000000302027812 */ /* 0x000fca00078ec0ff */
[----:B------:R1:W2:Y:S02]  /*16a50*/  SHFL.IDX PT, R14, R2, RZ, 0x1f ;  /* 0x00001fff020e7589 */ /* 0x0002a400000e0000 */
.L_x_3624:
[----:B--2---:R-:W-:Y:S01]  /*16a60*/  ISETP.NE.AND P0, PT, R14, RZ, PT ;  /* 0x000000ff0e00720c */ /* 0x004fe20003f05270 */
[----:B------:R-:W-:-:S12]  /*16a70*/  BSSY B0, `(.L_x_3553) ;  /* 0x0000027000007945 */ /* 0x000fd80003800000 */
[----:B------:R-:W-:Y:S05]  /*16a80*/  @P0 BRA `(.L_x_3554) ;  /* 0x0000000000940947 */ /* 0x000fea0003800000 */
[----:B------:R-:W-:-:S03]  /*16a90*/  UMOV UR4, 0xffffffff ;  /* 0xffffffff00047882 */ /* 0x000fc60000000000 */
[----:B------:R-:W-:Y:S05]  /*16aa0*/  BRA.DIV UR4, `(.L_x_3555) ;  /* 0x0000002204187947 */ /* 0x000fea000b800000 */
[----:B------:R-:W-:-:S13]  /*16ab0*/  ELECT P6, URZ, PT ;  /* 0x00000000003f782f */ /* 0x000fda00038c0000 */
.L_x_3627:
        /* <DEDUP_REMOVED lines=8> */
.L_x_3556:
        /* <DEDUP_REMOVED lines=13> */
.L_x_3628:
[----:B------:R-:W1:Y:S02]  /*16c10*/  SYNCS.PHASECHK.TRANS64.TRYWAIT P0, [R7+URZ], R2 ;  /* 0x00000002070075a7 */ /* 0x000e64000800017f */
[----:B-1----:R-:W-:Y:S05]  /*16c20*/  @!P0 BRA `(.L_x_3558) ;  /* 0x0000001c00ec8947 */ /* 0x002fea0003800000 */
.L_x_3629:
[----:B------:R-:W-:Y:S05]  /*16c30*/  @!P2 BRA `(.L_x_3559) ;  /* 0x000000000004a947 */ /* 0x000fea0003800000 */
[----:B------:R-:W-:Y:S01]  /*16c40*/  BPT.TRAP 0x1 ;  /* 0x000000040000795c */ /* 0x000fe20000300000 */
.L_x_3559:
[----:B------:R-:W-:-:S04]  /*16c50*/  VIADD R0, R0, 0x36860 ;  /* 0x0003686000007836 */ /* 0x000fc80000000000 */
[----:B------:R-:W-:-:S04]  /*16c60*/  IMAD R4, R19, 0x8, R0 ;  /* 0x0000000813047824 */ /* 0x000fc800078e0200 */
[----:B------:R-:W2:Y:S02]  /*16c70*/  SYNCS.PHASECHK.TRANS64.TRYWAIT P0, [R4+URZ], R5 ;  /* 0x00000005040075a7 */ /* 0x000ea4000800017f */
[----:B--2---:R-:W-:Y:S05]  /*16c80*/  @!P0 BRA `(.L_x_3560) ;  /* 0x0000001c00e88947 */ /* 0x004fea0003800000 */
.L_x_3630:
[----:B------:R-:W-:-:S07]  /*16c90*/  IMAD R3, R3, 0x8, R0 ;  /* 0x0000000803037824 */ /* 0x000fce00078e0200 */
.L_x_3561:
[----:B---3--:R3:W4:Y:S02]  /*16ca0*/  SYNCS.PHASECHK.TRANS64.TRYWAIT P0, [R3+URZ], R2 ;  /* 0x00000002030075a7 */ /* 0x008724000800017f */
[----:B----4-:R-:W-:Y:S05]  /*16cb0*/  @!P0 NANOSLEEP.SYNCS 0x989680 ;  /* 0x009896800000895d */ /* 0x010fea0003900000 */
[----:B------:R-:W4:Y:S02]  /*16cc0*/  @!P0 SYNCS.PHASECHK.TRANS64 P0, [R3+URZ], R2 ;  /* 0x00000002030085a7 */ /* 0x000f24000800007f */
[----:B----4-:R-:W-:Y:S05]  /*16cd0*/  @!P0 BRA `(.L_x_3561) ;  /* 0xfffffffc00f08947 */ /* 0x010fea000383ffff */
.L_x_3554:
[----:B------:R-:W-:Y:S05]  /*16ce0*/  BSYNC B0 ;  /* 0x0000000000007941 */ /* 0x000fea0003800000 */
.L_x_3553:
[----:B------:R-:W-:Y:S05]  /*16cf0*/  EXIT ;  /* 0x000000000000794d */ /* 0x000fea0003800000 */
.L_x_3394:
[----:B0-----:R0:W1:Y:S02]  /*16d00*/  SYNCS.PHASECHK.TRANS64.TRYWAIT P1, [R2+URZ+0x36800], R3 ;  /* 0x03680003020075a7 */ /* 0x001064000802017f */
[----:B-1----:R-:W-:Y:S05]  /*16d10*/  @!P1 NANOSLEEP.SYNCS 0x989680 ;  /* 0x009896800000995d */ /* 0x002fea0003900000 */
[----:B------:R-:W1:Y:S02]  /*16d20*/  @!P1 SYNCS.PHASECHK.TRANS64 P1, [R2+URZ+0x36800], R3 ;  /* 0x03680003020095a7 */ /* 0x000e64000802007f */
[----:B-1----:R-:W-:Y:S05]  /*16d30*/  @!P1 BRA `(.L_x_3394) ;  /* 0xfffffffc00f09947 */ /* 0x002fea000383ffff */
[----:B------:R-:W-:Y:S05]  /*16d40*/  BRA `(.L_x_3562) ;  /* 0xfffffeb0006c7947 */ /* 0x000fea000383ffff */
.L_x_3398:
[----:B-1----:R1:W2:Y:S02]  /*16d50*/  SYNCS.PHASECHK.TRANS64.TRYWAIT P2, [R0+URZ+0x36830], R3 ;  /* 0x03683003000075a7 */ /* 0x0022a4000804017f */
[----:B--2---:R-:W-:Y:S05]  /*16d60*/  @!P2 NANOSLEEP.SYNCS 0x989680 ;  /* 0x009896800000a95d */ /* 0x004fea0003900000 */
[----:B------:R-:W2:Y:S02]  /*16d70*/  @!P2 SYNCS.PHASECHK.TRANS64 P2, [R0+URZ+0x36830], R3 ;  /* 0x036830030000a5a7 */ /* 0x000ea4000804007f */
[----:B--2---:R-:W-:Y:S05]  /*16d80*/  @!P2 BRA `(.L_x_3398) ;  /* 0xfffffffc00f0a947 */ /* 0x004fea000383ffff */
[----:B------:R-:W-:Y:S05]  /*16d90*/  BRA `(.L_x_3397) ;  /* 0xfffffeb000907947 */ /* 0x000fea000383ffff */
.L_x_3403:
[----:B-1----:R-:W-:-:S04]  /*16da0*/  IMAD.U32 R8, RZ, RZ, UR61 ;  /* 0x0000003dff087e24 */ /* 0x002fc8000f8e00ff */
[----:B------:R1:W2:Y:S03]  /*16db0*/  SYNCS.PHASECHK.TRANS64.TRYWAIT P2, [R8+URZ+0x36830], R7 ;  /* 0x03683007080075a7 */ /* 0x0002a6000804017f */
[----:B--2---:R-:W-:Y:S05]  /*16dc0*/  @!P2 NANOSLEEP.SYNCS 0x989680 ;  /* 0x009896800000a95d */ /* 0x004fea0003900000 */
[----:B------:R-:W2:Y:S02]  /*16dd0*/  @!P2 SYNCS.PHASECHK.TRANS64 P2, [R8+URZ+0x36830], R7 ;  /* 0x036830070800a5a7 */ /* 0x000ea4000804007f */
[----:B--2---:R-:W-:Y:S05]  /*16de0*/  @!P2 BRA `(.L_x_3403) ;  /* 0xfffffffc00eca947 */ /* 0x004fea000383ffff */
[----:B------:R-:W-:Y:S05]  /*16df0*/  BRA `(.L_x_3402) ;  /* 0xfffffefc00787947 */ /* 0x000fea000383ffff */
.L_x_3407:
[----:B-1----:R-:W-:-:S04]  /*16e00*/  IMAD.U32 R6, RZ, RZ, UR7 ;  /* 0x00000007ff067e24 */ /* 0x002fc8000f8e00ff */
[----:B------:R1:W2:Y:S03]  /*16e10*/  SYNCS.PHASECHK.TRANS64.TRYWAIT P2, [R6+URZ+0x36850], R0 ;  /* 0x03685000060075a7 */ /* 0x0002a6000804017f */
[----:B--2---:R-:W-:Y:S05]  /*16e20*/  @!P2 NANOSLEEP.SYNCS 0x989680 ;  /* 0x009896800000a95d */ /* 0x004fea0003900000 */
[----:B------:R-:W2:Y:S02]  /*16e30*/  @!P2 SYNCS.PHASECHK.TRANS64 P2, [R6+URZ+0x36850], R0 ;  /* 0x036850000600a5a7 */ /* 0x000ea4000804007f */
[----:B--2---:R-:W-:Y:S05]  /*16e40*/  @!P2 BRA `(.L_x_3407) ;  /* 0xfffffffc00eca947 */ /* 0x004fea000383ffff */
[----:B------:R-:W-:Y:S05]  /*16e50*/  BRA `(.L_x_3406) ;  /* 0xffffff2400507947 */ /* 0x000fea000383ffff */
.L_x_3412:
[----:B-1----:R1:W2:Y:S02]  /*16e60*/  SYNCS.PHASECHK.TRANS64.TRYWAIT P0, [R15+URZ+0x36850], R0 ;  /* 0x036850000f0075a7 */ /* 0x0022a4000800017f */
[----:B--2---:R-:W-:Y:S05]  /*16e70*/  @!P0 NANOSLEEP.SYNCS 0x989680 ;  /* 0x009896800000895d */ /* 0x004fea0003900000 */
[----:B------:R-:W2:Y:S02]  /*16e80*/  @!P0 SYNCS.PHASECHK.TRANS64 P0, [R15+URZ+0x36850], R0 ;  /* 0x036850000f0085a7 */ /* 0x000ea4000800007f */
[----:B--2---:R-:W-:Y:S05]  /*16e90*/  @!P0 BRA `(.L_x_3412) ;  /* 0xfffffffc00f08947 */ /* 0x004fea000383ffff */
[----:B------:R-:W-:Y:S05]  /*16ea0*/  BRA `(.L_x_3411) ;  /* 0xffffff4400c87947 */ /* 0x000fea000383ffff */
.L_x_3457:
[----:B------:R-:W0:Y:S01]  /*16eb0*/  S2R R4, SR_TID.X ;  /* 0x0000000000047919 */ /* 0x000e220000002100 */
[----:B------:R-:W-:Y:S01]  /*16ec0*/  BSSY B0, `(.L_x_3563) ;  /* 0x000000a000007945 */ /* 0x000fe20003800000 */
[----:B------:R-:W-:Y:S02]  /*16ed0*/  IMAD.MOV.U32 R12, RZ, RZ, RZ ;  /* 0x000000ffff0c7224 */ /* 0x000fe400078e00ff */
[----:B--2---:R-:W-:Y:S02]  /*16ee0*/  IMAD.MOV.U32 R11, RZ, RZ, 0x1f ;  /* 0x0000001fff0b7424 */ /* 0x004fe400078e00ff */
[----:B------:R-:W-:Y:S01]  /*16ef0*/  IMAD.MOV.U32 R15, RZ, RZ, -0x1 ;  /* 0xffffffffff0f7424 */ /* 0x000fe200078e00ff */
[----:B0-----:R-:W-:-:S04]  /*16f00*/  SHF.R.U32.HI R4, RZ, 0x5, R4 ;  /* 0x00000005ff047819 */ /* 0x001fc80000011604 */
[----:B------:R-:W-:-:S05]  /*16f10*/  LOP3.LUT R4, R4, 0x3, RZ, 0xc0, !PT ;  /* 0x0000000304047812 */ /* 0x000fca00078ec0ff */
[----:B------:R-:W-:-:S07]  /*16f20*/  IMAD.MOV.U32 R13, RZ, RZ, R4 ;  /* 0x000000ffff0d7224 */ /* 0x000fce00078e0004 */
[----:B------:R-:W-:Y:S05]  /*16f30*/  WARPSYNC.COLLECTIVE R15, `(.L_x_3564) ;  /* 0x000000000f087348 */ /* 0x000fea0003c00000 */
[----:B------:R0:W1:Y:S02]  /*16f40*/  SHFL.IDX P6, R14, R13, R12, R11 ;  /* 0x0000000c0d0e7389 */ /* 0x00006400000c000b */
[----:B01----:R-:W-:Y:S01]  /*16f50*/  ENDCOLLECTIVE ;  /* 0x000000000000791b */ /* 0x003fe20003800000 */
.L_x_3564:
[----:B------:R-:W-:Y:S05]  /*16f60*/  BSYNC B0 ;  /* 0x0000000000007941 */ /* 0x000fea0003800000 */
.L_x_3563:
[----:B------:R-:W-:Y:S05]  /*16f70*/  BRA `(.L_x_3565) ;  /* 0xffffffac00647947 */ /* 0x000fea000383ffff */
.L_x_3459:
[----:B------:R-:W-:Y:S01]  /*16f80*/  BSSY B0, `(.L_x_3566) ;  /* 0x0000006000007945 */ /* 0x000fe20003800000 */
[----:B------:R-:W-:-:S07]  /*16f90*/  IMAD.MOV.U32 R15, RZ, RZ, -0x1 ;  /* 0xffffffffff0f7424 */ /* 0x000fce00078e00ff */
[----:B--23--:R-:W-:Y:S05]  /*16fa0*/  WARPSYNC.COLLECTIVE R15, `(.L_x_3567) ;  /* 0x000000000f0c7348 */ /* 0x00cfea0003c00000 */
[----:B------:R-:W-:Y:S02]  /*16fb0*/  ELECT P6, UR62, PT ;  /* 0x00000000003e782f */ /* 0x000fe400038c0000 */
[----:B------:R-:W-:Y:S01]  /*16fc0*/  MOV R14, UR62 ;  /* 0x0000003e000e7c02 */ /* 0x000fe20008000f00 */
[----:B--23--:R-:W-:Y:S10]  /*16fd0*/  ENDCOLLECTIVE ;  /* 0x000000000000791b */ /* 0x00cff40003800000 */
.L_x_3567:
[----:B------:R-:W-:Y:S05]  /*16fe0*/  BSYNC B0 ;  /* 0x0000000000007941 */ /* 0x000fea0003800000 */
.L_x_3566:
[----:B------:R-:W-:Y:S05]  /*16ff0*/  BRA `(.L_x_3568) ;  /* 0xffffffac00687947 */ /* 0x000fea000383ffff */
.L_x_3461:
[----:B0-----:R0:W1:Y:S02]  /*17000*/  SYNCS.PHASECHK.TRANS64.TRYWAIT P0, [R0+URZ+0x36840], R2 ;  /* 0x03684002000075a7 */ /* 0x001064000800017f */
[----:B-1----:R-:W-:Y:S05]  /*17010*/  @!P0 NANOSLEEP.SYNCS 0x989680 ;  /* 0x009896800000895d */ /* 0x002fea0003900000 */
[----:B------:R-:W1:Y:S02]  /*17020*/  @!P0 SYNCS.PHASECHK.TRANS64 P0, [R0+URZ+0x36840], R2 ;  /* 0x03684002000085a7 */ /* 0x000e64000800007f */
[----:B-1----:R-:W-:Y:S05]  /*17030*/  @!P0 BRA `(.L_x_3461) ;  /* 0xfffffffc00f08947 */ /* 0x002fea000383ffff */
[----:B------:R-:W-:Y:S05]  /*17040*/  BRA `(.L_x_3569) ;  /* 0xffffffac00cc7947 */ /* 0x000fea000383ffff */
.L_x_3465:
        /* <DEDUP_REMOVED lines=9> */
.L_x_3570:
[----:B------:R-:W-:Y:S02]  /*170e0*/  IMAD.MOV.U32 R13, RZ, RZ, R4 ;  /* 0x000000ffff0d7224 */ /* 0x000fe400078e0004 */
[----:B------:R-:W-:-:S07]  /*170f0*/  IMAD.MOV.U32 R6, RZ, RZ, R14 ;  /* 0x000000ffff067224 */ /* 0x000fce00078e000e */
[----:B------:R-:W-:Y:S05]  /*17100*/  WARPSYNC.COLLECTIVE R15, `(.L_x_3571) ;  /* 0x000000000f087348 */ /* 0x000fea0003c00000 */
[----:B------:R0:W1:Y:S02]  /*17110*/  SHFL.IDX P6, R14, R13, R12, R11 ;  /* 0x0000000c0d0e7389 */ /* 0x00006400000c000b */
[----:B01----:R-:W-:Y:S01]  /*17120*/  ENDCOLLECTIVE ;  /* 0x000000000000791b */ /* 0x003fe20003800000 */
.L_x_3571:
[----:B------:R-:W-:Y:S01]  /*17130*/  ULDC.64 UR4, c[0x0][0x208] ;  /* 0x0000820000047ab9 */ /* 0x000fe20000000a00 */
[----:B------:R-:W-:Y:S02]  /*17140*/  IMAD.MOV.U32 R13, RZ, RZ, R3 ;  /* 0x000000ffff0d7224 */ /* 0x000fe400078e0003 */
[----:B------:R-:W-:Y:S02]  /*17150*/  IMAD.MOV.U32 R12, RZ, RZ, 0x1 ;  /* 0x00000001ff0c7424 */ /* 0x000fe400078e00ff */
[----:B------:R-:W-:Y:S02]  /*17160*/  IMAD.MOV.U32 R7, RZ, RZ, R14 ;  /* 0x000000ffff077224 */ /* 0x000fe400078e000e */
[----:B------:R-:W-:Y:S02]  /*17170*/  IMAD R2, R9, R8, RZ ;  /* 0x0000000809027224 */ /* 0x000fe400078e02ff */
[----:B------:R-:W0:Y:S01]  /*17180*/  S2R R9, SR_TID.X ;  /* 0x0000000000097919 */ /* 0x000e220000002100 */
[----:B------:R-:W-:-:S05]  /*17190*/  IMAD.SHL.U32 R8, R0, 0x8, RZ ;  /* 0x0000000800087824 */ /* 0x000fca00078e00ff */
[----:B------:R-:W-:Y:S02]  /*171a0*/  LOP3.LUT R8, R8, 0x38, RZ, 0xc0, !PT ;  /* 0x0000003808087812 */ /* 0x000fe400078ec0ff */
[----:B0-----:R-:W-:-:S04]  /*171b0*/  LOP3.LUT R9, R9, 0x7f, RZ, 0xc0, !PT ;  /* 0x0000007f09097812 */ /* 0x001fc800078ec0ff */
[----:B------:R-:W-:-:S05]  /*171c0*/  SHF.R.U32.HI R9, RZ, 0x3, R9 ;  /* 0x00000003ff097819 */ /* 0x000fca0000011609 */
[----:B------:R-:W-:-:S04]  /*171d0*/  IMAD.IADD R0, R9, 0x1, R5 ;  /* 0x0000000109007824 */ /* 0x000fc800078e0205 */
[C---:B------:R-:W-:Y:S01]  /*171e0*/  VIADD R5, R0.reuse, 0x10 ;  /* 0x0000001000057836 */ /* 0x040fe20000000000 */
[----:B------:R-:W-:-:S13]  /*171f0*/  ISETP.GE.AND P3, PT, R0, R2, PT ;  /* 0x000000020000720c */ /* 0x000fda0003f66270 */
        /* <DEDUP_REMOVED lines=15> */
.L_x_3572:
[----:B------:R-:W-:Y:S02]  /*172f0*/  IMAD.MOV.U32 R13, RZ, RZ, R4 ;  /* 0x000000ffff0d7224 */ /* 0x000fe400078e0004 */
[----:B------:R-:W-:-:S07]  /*17300*/  IMAD.MOV.U32 R9, RZ, RZ, R14 ;  /* 0x000000ffff097224 */ /* 0x000fce00078e000e */
[----:B------:R-:W-:Y:S05]  /*17310*/  WARPSYNC.COLLECTIVE R15, `(.L_x_3573) ;  /* 0x000000000f087348 */ /* 0x000fea0003c00000 */
[----:B------:R0:W1:Y:S02]  /*17320*/  SHFL.IDX P6, R14, R13, R12, R11 ;  /* 0x0000000c0d0e7389 */ /* 0x00006400000c000b */
[----:B01----:R-:W-:Y:S01]  /*17330*/  ENDCOLLECTIVE ;  /* 0x000000000000791b */ /* 0x003fe20003800000 */
.L_x_3573:
[----:B------:R-:W-:Y:S01]  /*17340*/  ULDC.64 UR4, c[0x0][0x208] ;  /* 0x0000820000047ab9 */ /* 0x000fe20000000a00 */
[----:B------:R-:W-:Y:S02]  /*17350*/  IMAD.MOV.U32 R13, RZ, RZ, R3 ;  /* 0x000000ffff0d7224 */ /* 0x000fe400078e0003 */
[----:B------:R-:W-:Y:S02]  /*17360*/  IMAD.MOV.U32 R12, RZ, RZ, 0x2 ;  /* 0x00000002ff0c7424 */ /* 0x000fe400078e00ff */
[----:B------:R-:W-:-:S05]  /*17370*/  IMAD.MOV.U32 R5, RZ, RZ, R14 ;  /* 0x000000ffff057224 */ /* 0x000fca00078e000e */
[----:B------:R-:W-:-:S05]  /*17380*/  @!P3 LEA R8, P5, R8, R5, 0x1 ;  /* 0x000000050808b211 */ /* 0x000fca00078a08ff */
[----:B------:R-:W-:Y:S02]  /*17390*/  @!P3 IMAD.X R5, RZ, RZ, R9, P5 ;  /* 0x000000ffff05b224 */ /* 0x000fe400028e0609 */
[----:B------:R-:W-:Y:S01]  /*173a0*/  @!P3 IMAD.MOV.U32 R6, RZ, RZ, R8 ;  /* 0x000000ffff06b224 */ /* 0x000fe200078e0008 */
[----:B------:R-:W0:Y:S01]  /*173b0*/  S2R R9, SR_TID.X ;  /* 0x0000000000097919 */ /* 0x000e220000002100 */
[----:B------:R-:W-:Y:S02]  /*173c0*/  @!P3 IMAD.MOV.U32 R7, RZ, RZ, R5 ;  /* 0x000000ffff07b224 */ /* 0x000fe400078e0005 */
[----:B------:R-:W-:-:S03]  /*173d0*/  VIADD R5, R0, 0x20 ;  /* 0x0000002000057836 */ /* 0x000fc60000000000 */
[----:B------:R-:W-:Y:S01]  /*173e0*/  @!PT LDS RZ, [RZ] ;  /* 0x00000000fffff984 */ /* 0x000fe20000000800 */
[----:B------:R-:W-:Y:S01]  /*173f0*/  @!PT LDS RZ, [RZ] ;  /* 0x00000000fffff984 */ /* 0x000fe20000000800 */
[----:B------:R-:W-:Y:S01]  /*17400*/  @!PT LDS RZ, [RZ] ;  /* 0x00000000fffff984 */ /* 0x000fe20000000800 */
[----:B------:R1:W-:Y:S04]  /*17410*/  @!P3 LDGSTS.E.BYPASS.LTC128B.128 [R10+0x15c00], desc[UR4][R6.64], !P2 ;  /* 0x15c00000060abfae */ /* 0x0003e8000d101d44 */
[----:B------:R1:W-:Y:S04]  /*17420*/  @!P3 LDGSTS.E.BYPASS.LTC128B.128 [R10+0x19c00], desc[UR4][R6.64+0x80], !P1 ;  /* 0x19c00080060abfae */ /* 0x0003e8000c901d44 */
[----:B------:R1:W-:Y:S01]  /*17430*/  @!P3 LDGSTS.E.BYPASS.LTC128B.128 [R10+0x1dc00], desc[UR4][R6.64+0x100], !P0 ;  /* 0x1dc00100060abfae */ /* 0x0003e2000c101d44 */
[----:B------:R-:W-:-:S13]  /*17440*/  ISETP.GE.AND P3, PT, R5, R2, PT ;  /* 0x000000020500720c */ /* 0x000fda0003f66270 */
[----:B01----:R-:W-:Y:S05]  /*17450*/  WARPSYNC.COLLECTIVE R15, `(.L_x_3574) ;  /* 0x000000000f087348 */ /* 0x003fea0003c00000 */
[----:B------:R2:W3:Y:S02]  /*17460*/  SHFL.IDX P6, R14, R13, R12, R11 ;  /* 0x0000000c0d0e7389 */ /* 0x0004e400000c000b */
[----:B0123--:R-:W-:Y:S01]  /*17470*/  ENDCOLLECTIVE ;  /* 0x000000000000791b */ /* 0x00ffe20003800000 */
.L_x_3574:
[----:B------:R-:W-:Y:S02]  /*17480*/  IMAD.MOV.U32 R13, RZ, RZ, R4 ;  /* 0x000000ffff0d7224 */ /* 0x000fe400078e0004 */
[----:B------:R-:W-:-:S05]  /*17490*/  IMAD.SHL.U32 R9, R9, 0x8, RZ ;  /* 0x0000000809097824 */ /* 0x000fca00078e00ff */
[----:B------:R-:W-:Y:S01]  /*174a0*/  LOP3.LUT R9, R9, 0x38, RZ, 0xc0, !PT ;  /* 0x0000003809097812 */ /* 0x000fe200078ec0ff */
[----:B------:R-:W-:-:S07]  /*174b0*/  IMAD.MOV.U32 R8, RZ, RZ, R14 ;  /* 0x000000ffff087224 */ /* 0x000fce00078e000e */
[----:B------:R-:W-:Y:S05]  /*174c0*/  WARPSYNC.COLLECTIVE R15, `(.L_x_3575) ;  /* 0x000000000f087348 */ /* 0x000fea0003c00000 */
[----:B------:R0:W1:Y:S02]  /*174d0*/  SHFL.IDX P6, R14, R13, R12, R11 ;  /* 0x0000000c0d0e7389 */ /* 0x00006400000c000b */
[----:B01----:R-:W-:Y:S01]  /*174e0*/  ENDCOLLECTIVE ;  /* 0x000000000000791b */ /* 0x003fe20003800000 */
.L_x_3575:
        /* <DEDUP_REMOVED lines=19> */
.L_x_3576:
[----:B------:R-:W-:Y:S02]  /*17620*/  IMAD.MOV.U32 R13, RZ, RZ, R4 ;  /* 0x000000ffff0d7224 */ /* 0x000fe400078e0004 */
[----:B------:R-:W-:-:S07]  /*17630*/  IMAD.MOV.U32 R6, RZ, RZ, R14 ;  /* 0x000000ffff067224 */ /* 0x000fce00078e000e */
[----:B------:R-:W-:Y:S05]  /*17640*/  WARPSYNC.COLLECTIVE R15, `(.L_x_3577) ;  /* 0x000000000f087348 */ /* 0x000fea0003c00000 */
[----:B------:R0:W1:Y:S02]  /*17650*/  SHFL.IDX P6, R14, R13, R12, R11 ;  /* 0x0000000c0d0e7389 */ /* 0x00006400000c000b */
[----:B01----:R-:W-:Y:S01]  /*17660*/  ENDCOLLECTIVE ;  /* 0x000000000000791b */ /* 0x003fe20003800000 */
.L_x_3577:
        /* <DEDUP_REMOVED lines=19> */
.L_x_3578:
[----:B------:R-:W-:Y:S02]  /*177a0*/  IMAD.MOV.U32 R13, RZ, RZ, R4 ;  /* 0x000000ffff0d7224 */ /* 0x000fe400078e0004 */
[----:B------:R-:W-:-:S07]  /*177b0*/  IMAD.MOV.U32 R6, RZ, RZ, R14 ;  /* 0x000000ffff067224 */ /* 0x000fce00078e000e */
[----:B------:R-:W-:Y:S05]  /*177c0*/  WARPSYNC.COLLECTIVE R15, `(.L_x_3579) ;  /* 0x000000000f087348 */ /* 0x000fea0003c00000 */
[----:B------:R0:W1:Y:S02]  /*177d0*/  SHFL.IDX P6, R14, R13, R12, R11 ;  /* 0x0000000c0d0e7389 */ /* 0x00006400000c000b */
[----:B01----:R-:W-:Y:S01]  /*177e0*/  ENDCOLLECTIVE ;  /* 0x000000000000791b */ /* 0x003fe20003800000 */
.L_x_3579:
        /* <DEDUP_REMOVED lines=19> */
.L_x_3580:
[----:B------:R-:W-:Y:S02]  /*17920*/  IMAD.MOV.U32 R13, RZ, RZ, R4 ;  /* 0x000000ffff0d7224 */ /* 0x000fe400078e0004 */
[----:B------:R-:W-:-:S07]  /*17930*/  IMAD.MOV.U32 R6, RZ, RZ, R14 ;  /* 0x000000ffff067224 */ /* 0x000fce00078e000e */
[----:B------:R-:W-:Y:S05]  /*17940*/  WARPSYNC.COLLECTIVE R15, `(.L_x_3581) ;  /* 0x000000000f087348 */ /* 0x000fea0003c00000 */
[----:B------:R0:W1:Y:S02]  /*17950*/  SHFL.IDX P6, R14, R13, R12, R11 ;  /* 0x0000000c0d0e7389 */ /* 0x00006400000c000b */
[----:B01----:R-:W-:Y:S01]  /*17960*/  ENDCOLLECTIVE ;  /* 0x000000000000791b */ /* 0x003fe20003800000 */
.L_x_3581:
        /* <DEDUP_REMOVED lines=17> */
.L_x_3582:
[----:B------:R-:W-:-:S05]  /*17a80*/  VIADD R7, R0, 0x60 ;  /* 0x0000006000077836 */ /* 0x000fca0000000000 */
[----:B------:R-:W-:Y:S01]  /*17a90*/  ISETP.GE.AND P4, PT, R7, R2, PT ;  /* 0x000000020700720c */ /* 0x000fe20003f86270 */
[----:B------:R-:W-:Y:S02]  /*17aa0*/  IMAD.MOV.U32 R13, RZ, RZ, R4 ;  /* 0x000000ffff0d7224 */ /* 0x000fe400078e0004 */
[----:B------:R-:W-:-:S10]  /*17ab0*/  IMAD.MOV.U32 R6, RZ, RZ, R14 ;  /* 0x000000ffff067224 */ /* 0x000fd400078e000e */
[----:B------:R-:W-:Y:S05]  /*17ac0*/  WARPSYNC.COLLECTIVE R15, `(.L_x_3583) ;  /* 0x000000000f087348 */ /* 0x000fea0003c00000 */
[----:B------:R0:W1:Y:S02]  /*17ad0*/  SHFL.IDX P6, R14, R13, R12, R11 ;  /* 0x0000000c0d0e7389 */ /* 0x00006400000c000b */
[----:B01----:R-:W-:Y:S01]  /*17ae0*/  ENDCOLLECTIVE ;  /* 0x000000000000791b */ /* 0x003fe20003800000 */
.L_x_3583:
        /* <DEDUP_REMOVED lines=17> */
.L_x_3584:
[----:B------:R-:W-:Y:S02]  /*17c00*/  IMAD.MOV.U32 R13, RZ, RZ, R4 ;  /* 0x000000ffff0d7224 */ /* 0x000fe400078e0004 */
[----:B------:R-:W-:-:S07]  /*17c10*/  IMAD.MOV.U32 R5, RZ, RZ, R14 ;  /* 0x000000ffff057224 */ /* 0x000fce00078e000e */
[----:B------:R-:W-:Y:S05]  /*17c20*/  WARPSYNC.COLLECTIVE R15, `(.L_x_3585) ;  /* 0x000000000f087348 */ /* 0x000fea0003c00000 */
[----:B------:R0:W1:Y:S02]  /*17c30*/  SHFL.IDX P6, R14, R13, R12, R11 ;  /* 0x0000000c0d0e7389 */ /* 0x00006400000c000b */
[----:B01----:R-:W-:Y:S01]  /*17c40*/  ENDCOLLECTIVE ;  /* 0x000000000000791b */ /* 0x003fe20003800000 */
.L_x_3585:
[----:B------:R-:W-:Y:S01]  /*17c50*/  IMAD.MOV.U32 R3, RZ, RZ, R14 ;  /* 0x000000ffff037224 */ /* 0x000fe200078e000e */
[----:B------:R-:W-:Y:S06]  /*17c60*/  BRA `(.L_x_3586) ;  /* 0xffffffb000607947 */ /* 0x000fec000383ffff */
.L_x_3470:
[----:B0-----:R0:W3:Y:S02]  /*17c70*/  SYNCS.PHASECHK.TRANS64.TRYWAIT P0, [R18+URZ+0x36820], R0 ;  /* 0x03682000120075a7 */ /* 0x0010e4000800017f */
[----:B---3--:R-:W-:Y:S05]  /*17c80*/  @!P0 NANOSLEEP.SYNCS 0x989680 ;  /* 0x009896800000895d */ /* 0x008fea0003900000 */
[----:B------:R-:W3:Y:S02]  /*17c90*/  @!P0 SYNCS.PHASECHK.TRANS64 P0, [R18+URZ+0x36820], R0 ;  /* 0x03682000120085a7 */ /* 0x000ee4000800007f */
[----:B---3--:R-:W-:Y:S05]  /*17ca0*/  @!P0 BRA `(.L_x_3470) ;  /* 0xfffffffc00f08947 */ /* 0x008fea000383ffff */
[----:B------:R-:W-:Y:S05]  /*17cb0*/  BRA `(.L_x_3587) ;  /* 0xffffffb000e47947 */ /* 0x000fea000383ffff */
.L_x_3479:
[----:B-1----:R1:W2:Y:S02]  /*17cc0*/  SYNCS.PHASECHK.TRANS64.TRYWAIT P0, [R3+URZ+0x36840], R2 ;  /* 0x03684002030075a7 */ /* 0x0022a4000800017f */
[----:B--2---:R-:W-:Y:S05]  /*17cd0*/  @!P0 NANOSLEEP.SYNCS 0x989680 ;  /* 0x009896800000895d */ /* 0x004fea0003900000 */
[----:B------:R-:W2:Y:S02]  /*17ce0*/  @!P0 SYNCS.PHASECHK.TRANS64 P0, [R3+URZ+0x36840], R2 ;  /* 0x03684002030085a7 */ /* 0x000ea4000800007f */
[----:B--2---:R-:W-:Y:S05]  /*17cf0*/  @!P0 BRA `(.L_x_3479) ;  /* 0xfffffffc00f08947 */ /* 0x004fea000383ffff */
[----:B------:R-:W-:Y:S05]  /*17d00*/  BRA `(.L_x_3588) ;  /* 0xffffffb400c47947 */ /* 0x000fea000383ffff */
.L_x_3486:
[----:B-1----:R1:W2:Y:S02]  /*17d10*/  SYNCS.PHASECHK.TRANS64.TRYWAIT P0, [R3+URZ+0x60], R2 ;  /* 0x00006002030075a7 */ /* 0x0022a4000800017f */
[----:B--2---:R-:W-:Y:S05]  /*17d20*/  @!P0 NANOSLEEP.SYNCS 0x989680 ;  /* 0x009896800000895d */ /* 0x004fea0003900000 */
[----:B------:R-:W2:Y:S02]  /*17d30*/  @!P0 SYNCS.PHASECHK.TRANS64 P0, [R3+URZ+0x60], R2 ;  /* 0x00006002030085a7 */ /* 0x000ea4000800007f */
[----:B--2---:R-:W-:Y:S05]  /*17d40*/  @!P0 BRA `(.L_x_3486) ;  /* 0xfffffffc00f08947 */ /* 0x004fea000383ffff */
[----:B------:R-:W-:Y:S05]  /*17d50*/  BRA `(.L_x_3589) ;  /* 0xffffffb800d87947 */ /* 0x000fea000383ffff */
.L_x_3496:
[----:B-1----:R1:W2:Y:S02]  /*17d60*/  SYNCS.PHASECHK.TRANS64.TRYWAIT P0, [R3+URZ+0x36840], R2 ;  /* 0x03684002030075a7 */ /* 0x0022a4000800017f */
[----:B--2---:R-:W-:Y:S05]  /*17d70*/  @!P0 NANOSLEEP.SYNCS 0x989680 ;  /* 0x009896800000895d */ /* 0x004fea0003900000 */
[----:B------:R-:W2:Y:S02]  /*17d80*/  @!P0 SYNCS.PHASECHK.TRANS64 P0, [R3+URZ+0x36840], R2 ;  /* 0x03684002030085a7 */ /* 0x000ea4000800007f */
[----:B--2---:R-:W-:Y:S05]  /*17d90*/  @!P0 BRA `(.L_x_3496) ;  /* 0xfffffffc00f08947 */ /* 0x004fea000383ffff */
[----:B------:R-:W-:Y:S05]  /*17da0*/  BRA `(.L_x_3590) ;  /* 0xffffffc000a87947 */ /* 0x000fea000383ffff */
.L_x_3503:
[----:B0-----:R0:W1:Y:S02]  /*17db0*/  SYNCS.PHASECHK.TRANS64.TRYWAIT P0, [R2+URZ+0x60], R3 ;  /* 0x00006003020075a7 */ /* 0x001064000800017f */
[----:B-1----:R-:W-:Y:S05]  /*17dc0*/  @!P0 NANOSLEEP.SYNCS 0x989680 ;  /* 0x009896800000895d */ /* 0x002fea0003900000 */
[----:B------:R-:W1:Y:S02]  /*17dd0*/  @!P0 SYNCS.PHASECHK.TRANS64 P0, [R2+URZ+0x60], R3 ;  /* 0x00006003020085a7 */ /* 0x000e64000800007f */
[----:B-1----:R-:W-:Y:S05]  /*17de0*/  @!P0 BRA `(.L_x_3503) ;  /* 0xfffffffc00f08947 */ /* 0x002fea000383ffff */
[----:B------:R-:W-:Y:S05]  /*17df0*/  BRA `(.L_x_3591) ;  /* 0xffffffc400bc7947 */ /* 0x000fea000383ffff */
.L_x_3513:
[----:B--2---:R2:W3:Y:S02]  /*17e00*/  SYNCS.PHASECHK.TRANS64.TRYWAIT P0, [R2+URZ+0x36840], R3 ;  /* 0x03684003020075a7 */ /* 0x0044e4000800017f */
[----:B---3--:R-:W-:Y:S05]  /*17e10*/  @!P0 NANOSLEEP.SYNCS 0x989680 ;  /* 0x009896800000895d */ /* 0x008fea0003900000 */
[----:B------:R-:W3:Y:S02]  /*17e20*/  @!P0 SYNCS.PHASECHK.TRANS64 P0, [R2+URZ+0x36840], R3 ;  /* 0x03684003020085a7 */ /* 0x000ee4000800007f */
[----:B---3--:R-:W-:Y:S05]  /*17e30*/  @!P0 BRA `(.L_x_3513) ;  /* 0xfffffffc00f08947 */ /* 0x008fea000383ffff */
[----:B------:R-:W-:Y:S05]  /*17e40*/  BRA `(.L_x_3592) ;  /* 0xffffffcc005c7947 */ /* 0x000fea000383ffff */
.L_x_3520:
[----:B0-----:R0:W1:Y:S02]  /*17e50*/  SYNCS.PHASECHK.TRANS64.TRYWAIT P0, [R2+URZ+0x60], R5 ;  /* 0x00006005020075a7 */ /* 0x001064000800017f */
[----:B-1----:R-:W-:Y:S05]  /*17e60*/  @!P0 NANOSLEEP.SYNCS 0x989680 ;  /* 0x009896800000895d */ /* 0x002fea0003900000 */
[----:B------:R-:W1:Y:S02]  /*17e70*/  @!P0 SYNCS.PHASECHK.TRANS64 P0, [R2+URZ+0x60], R5 ;  /* 0x00006005020085a7 */ /* 0x000e64000800007f */
[----:B-1----:R-:W-:Y:S05]  /*17e80*/  @!P0 BRA `(.L_x_3520) ;  /* 0xfffffffc00f08947 */ /* 0x002fea000383ffff */
[----:B------:R-:W-:Y:S05]  /*17e90*/  BRA `(.L_x_3593) ;  /* 0xffffffd000707947 */ /* 0x000fea000383ffff */
.L_x_3532:
[----:B--2---:R2:W3:Y:S02]  /*17ea0*/  SYNCS.PHASECHK.TRANS64.TRYWAIT P0, [R0+URZ+0x36860], R2 ;  /* 0x03686002000075a7 */ /* 0x0044e4000800017f */
[----:B---3--:R-:W-:Y:S05]  /*17eb0*/  @!P0 NANOSLEEP.SYNCS 0x989680 ;  /* 0x009896800000895d */ /* 0x008fea0003900000 */
[----:B------:R-:W3:Y:S02]  /*17ec0*/  @!P0 SYNCS.PHASECHK.TRANS64 P0, [R0+URZ+0x36860], R2 ;  /* 0x03686002000085a7 */ /* 0x000ee4000800007f */
[----:B---3--:R-:W-:Y:S05]  /*17ed0*/  @!P0 BRA `(.L_x_3532) ;  /* 0xfffffffc00f08947 */ /* 0x008fea000383ffff */
[----:B------:R-:W-:Y:S05]  /*17ee0*/  BRA `(.L_x_3594) ;  /* 0xffffffd400fc7947 */ /* 0x000fea000383ffff */
.L_x_3540:
[----:B------:R-:W3:Y:S01]  /*17ef0*/  LDL R3, [R1] ;  /* 0x0000000001037983 */ /* 0x000ee20000100800 */
[----:B------:R-:W-:Y:S01]  /*17f00*/  BSSY B0, `(.L_x_3595) ;  /* 0x0000008000007945 */ /* 0x000fe20003800000 */
[----:B0-----:R-:W-:Y:S02]  /*17f10*/  IMAD.MOV.U32 R12, RZ, RZ, RZ ;  /* 0x000000ffff0c7224 */ /* 0x001fe400078e00ff */
[----:B--2---:R-:W-:Y:S02]  /*17f20*/  IMAD.MOV.U32 R11, RZ, RZ, 0x1f ;  /* 0x0000001fff0b7424 */ /* 0x004fe400078e00ff */
[----:B------:R-:W-:Y:S02]  /*17f30*/  IMAD.MOV.U32 R15, RZ, RZ, -0x1 ;  /* 0xffffffffff0f7424 */ /* 0x000fe400078e00ff */
[----:B---3--:R-:W-:-:S07]  /*17f40*/  IMAD.MOV.U32 R13, RZ, RZ, R3 ;  /* 0x000000ffff0d7224 */ /* 0x008fce00078e0003 */
[----:B-1----:R-:W-:Y:S05]  /*17f50*/  WARPSYNC.COLLECTIVE R15, `(.L_x_3596) ;  /* 0x000000000f087348 */ /* 0x002fea0003c00000 */
[----:B------:R0:W2:Y:S02]  /*17f60*/  SHFL.IDX P6, R14, R13, R12, R11 ;  /* 0x0000000c0d0e7389 */ /* 0x0000a400000c000b */
[----:B012---:R-:W-:Y:S01]  /*17f70*/  ENDCOLLECTIVE ;  /* 0x000000000000791b */ /* 0x007fe20003800000 */
.L_x_3596:
[----:B------:R-:W-:Y:S05]  /*17f80*/  BSYNC B0 ;  /* 0x0000000000007941 */ /* 0x000fea0003800000 */
.L_x_3595:
        /* <DEDUP_REMOVED lines=9> */
.L_x_3597:
        /* <DEDUP_REMOVED lines=27> */
.L_x_3598:
        /* <DEDUP_REMOVED lines=8> */
.L_x_3599:
        /* <DEDUP_REMOVED lines=8> */
.L_x_3600:
        /* <DEDUP_REMOVED lines=8> */
.L_x_3601:
        /* <DEDUP_REMOVED lines=8> */
.L_x_3602:
        /* <DEDUP_REMOVED lines=9> */
.L_x_3603:
[----:B------:R-:W-:Y:S01]  /*18460*/  IMAD.MOV.U32 R9, RZ, RZ, R14 ;  /* 0x000000ffff097224 */ /* 0x000fe200078e000e */
[----:B------:R-:W-:Y:S06]  /*18470*/  BRA `(.L_x_3604) ;  /* 0xffffffd800ac7947 */ /* 0x000fec000383ffff */
.L_x_3543:
        /* <DEDUP_REMOVED lines=8> */
.L_x_3606:
[----:B------:R-:W-:Y:S05]  /*18500*/  BSYNC B0 ;  /* 0x0000000000007941 */ /* 0x000fea0003800000 */
.L_x_3605:
        /* <DEDUP_REMOVED lines=10> */
.L_x_3607:
        /* <DEDUP_REMOVED lines=8> */
.L_x_3608:
        /* <DEDUP_REMOVED lines=8> */
.L_x_3609:
        /* <DEDUP_REMOVED lines=8> */
.L_x_3610:
        /* <DEDUP_REMOVED lines=9> */
.L_x_3611:
[----:B------:R-:W-:Y:S01]  /*187c0*/  IMAD.MOV.U32 R9, RZ, RZ, R14 ;  /* 0x000000ffff097224 */ /* 0x000fe200078e000e */
[----:B------:R-:W-:Y:S06]  /*187d0*/  BRA `(.L_x_3612) ;  /* 0xffffffd800847947 */ /* 0x000fec000383ffff */
.L_x_3545:
[----:B------:R-:W-:Y:S01]  /*187e0*/  BSSY B0, `(.L_x_3613) ;  /* 0x0000006000007945 */ /* 0x000fe20003800000 */
[----:B------:R-:W-:Y:S01]  /*187f0*/  PLOP3.LUT P6, PT, P6, PT, PT, 0x8, 0x0 ;  /* 0x000000000000781c */ /* 0x000fe200037ce170 */
[----:B------:R-:W-:-:S12]  /*18800*/  IMAD.MOV.U32 R15, RZ, RZ, -0x1 ;  /* 0xffffffffff0f7424 */ /* 0x000fd800078e00ff */
[----:B0-----:R-:W-:Y:S05]  /*18810*/  WARPSYNC.COLLECTIVE R15, `(.L_x_3614) ;  /* 0x000000000f087348 */ /* 0x001fea0003c00000 */
[----:B------:R-:W-:Y:S01]  /*18820*/  VOTE.ANY R14, PT, P6 ;  /* 0x00000000000e7806 */ /* 0x000fe200030e0100 */
[----:B0-----:R-:W-:Y:S06]  /*18830*/  ENDCOLLECTIVE ;  /* 0x000000000000791b */ /* 0x001fec0003800000 */
.L_x_3614:
[----:B------:R-:W-:Y:S05]  /*18840*/  BSYNC B0 ;  /* 0x0000000000007941 */ /* 0x000fea0003800000 */
.L_x_3613:
        /* <DEDUP_REMOVED lines=9> */
.L_x_3615:
[----:B------:R-:W-:Y:S02]  /*188e0*/  IMAD.MOV.U32 R13, RZ, RZ, R7 ;  /* 0x000000ffff0d7224 */ /* 0x000fe400078e0007 */
[----:B------:R-:W-:-:S07]  /*188f0*/  IMAD.MOV.U32 R6, RZ, RZ, R14 ;  /* 0x000000ffff067224 */ /* 0x000fce00078e000e */
[----:B------:R-:W-:Y:S05]  /*18900*/  WARPSYNC.COLLECTIVE R15, `(.L_x_3616) ;  /* 0x000000000f087348 */ /* 0x000fea0003c00000 */
[----:B------:R0:W1:Y:S02]  /*18910*/  SHFL.IDX P6, R14, R13, R12, R11 ;  /* 0x0000000c0d0e7389 */ /* 0x00006400000c000b */
[----:B01----:R-:W-:Y:S01]  /*18920*/  ENDCOLLECTIVE ;  /* 0x000000000000791b */ /* 0x003fe20003800000 */
.L_x_3616:
[----:B------:R-:W-:Y:S01]  /*18930*/  IMAD.MOV.U32 R7, RZ, RZ, R14 ;  /* 0x000000ffff077224 */ /* 0x000fe200078e000e */
[----:B------:R-:W-:Y:S06]  /*18940*/  BRA `(.L_x_3617) ;  /* 0xffffffd800647947 */ /* 0x000fec000383ffff */
.L_x_3547:
[----:B------:R-:W-:Y:S01]  /*18950*/  BSSY B0, `(.L_x_3618) ;  /* 0x0000007000007945 */ /* 0x000fe20003800000 */
[----:B------:R-:W-:Y:S02]  /*18960*/  IMAD.MOV.U32 R13, RZ, RZ, R2 ;  /* 0x000000ffff0d7224 */ /* 0x000fe400078e0002 */
[----:B------:R-:W-:Y:S02]  /*18970*/  IMAD.MOV.U32 R11, RZ, RZ, 0x1f ;  /* 0x0000001fff0b7424 */ /* 0x000fe400078e00ff */
[----:B------:R-:W-:-:S07]  /*18980*/  IMAD.MOV.U32 R15, RZ, RZ, -0x1 ;  /* 0xffffffffff0f7424 */ /* 0x000fce00078e00ff */
[----:B0123--:R-:W-:Y:S05]  /*18990*/  WARPSYNC.COLLECTIVE R15, `(.L_x_3619) ;  /* 0x000000000f087348 */ /* 0x00ffea0003c00000 */
[----:B------:R4:W0:Y:S02]  /*189a0*/  SHFL.IDX P6, R14, R13, R12, R11 ;  /* 0x0000000c0d0e7389 */ /* 0x00082400000c000b */
[----:B01234-:R-:W-:Y:S01]  /*189b0*/  ENDCOLLECTIVE ;  /* 0x000000000000791b */ /* 0x01ffe20003800000 */
.L_x_3619:
[----:B------:R-:W-:Y:S05]  /*189c0*/  BSYNC B0 ;  /* 0x0000000000007941 */ /* 0x000fea0003800000 */
.L_x_3618:
[----:B------:R-:W-:Y:S01]  /*189d0*/  IMAD.MOV.U32 R2, RZ, RZ, R14 ;  /* 0x000000ffff027224 */ /* 0x000fe200078e000e */
[----:B------:R-:W-:Y:S06]  /*189e0*/  BRA `(.L_x_3620) ;  /* 0xffffffd800547947 */ /* 0x000fec000383ffff */
.L_x_3551:
[----:B0-----:R0:W1:Y:S02]  /*189f0*/  SYNCS.PHASECHK.TRANS64.TRYWAIT P0, [R0+URZ+0x36820], R3 ;  /* 0x03682003000075a7 */ /* 0x001064000800017f */
[----:B-1----:R-:W-:Y:S05]  /*18a00*/  @!P0 NANOSLEEP.SYNCS 0x989680 ;  /* 0x009896800000895d */ /* 0x002fea0003900000 */
[----:B------:R-:W1:Y:S02]  /*18a10*/  @!P0 SYNCS.PHASECHK.TRANS64 P0, [R0+URZ+0x36820], R3 ;  /* 0x03682003000085a7 */ /* 0x000e64000800007f */
[----:B-1----:R-:W-:Y:S05]  /*18a20*/  @!P0 BRA `(.L_x_3551) ;  /* 0xfffffffc00f08947 */ /* 0x002fea000383ffff */
[----:B------:R-:W-:Y:S05]  /*18a30*/  BRA `(.L_x_3621) ;  /* 0xffffffdc00ec7947 */ /* 0x000fea000383ffff */
.L_x_3552:
        /* <DEDUP_REMOVED lines=11> */
.L_x_3623:
[----:B------:R-:W-:Y:S05]  /*18af0*/  BSYNC B0 ;  /* 0x0000000000007941 */ /* 0x000fea0003800000 */
.L_x_3622:
[----:B------:R-:W-:Y:S05]  /*18b00*/  BRA `(.L_x_3624) ;  /* 0xffffffdc00d47947 */ /* 0x000fea000383ffff */
.L_x_3555:
[----:B------:R-:W-:Y:S01]  /*18b10*/  BSSY B1, `(.L_x_3625) ;  /* 0x0000006000017945 */ /* 0x000fe20003800000 */
[----:B------:R-:W-:-:S07]  /*18b20*/  IMAD.MOV.U32 R15, RZ, RZ, -0x1 ;  /* 0xffffffffff0f7424 */ /* 0x000fce00078e00ff */
[----:B01----:R-:W-:Y:S05]  /*18b30*/  WARPSYNC.COLLECTIVE R15, `(.L_x_3626) ;  /* 0x000000000f0c7348 */ /* 0x003fea0003c00000 */
[----:B------:R-:W-:Y:S02]  /*18b40*/  ELECT P6, UR62, PT ;  /* 0x00000000003e782f */ /* 0x000fe400038c0000 */
[----:B------:R-:W-:Y:S01]  /*18b50*/  MOV R14, UR62 ;  /* 0x0000003e000e7c02 */ /* 0x000fe20008000f00 */
[----:B01----:R-:W-:Y:S10]  /*18b60*/  ENDCOLLECTIVE ;  /* 0x000000000000791b */ /* 0x003ff40003800000 */
.L_x_3626:
[----:B------:R-:W-:Y:S05]  /*18b70*/  BSYNC B1 ;  /* 0x0000000000017941 */ /* 0x000fea0003800000 */
.L_x_3625:
[----:B------:R-:W-:Y:S05]  /*18b80*/  BRA `(.L_x_3627) ;  /* 0xffffffdc00cc7947 */ /* 0x000fea000383ffff */
.L_x_3557:
[----:B0-----:R0:W1:Y:S02]  /*18b90*/  SYNCS.PHASECHK.TRANS64.TRYWAIT P0, [R6+URZ], R5 ;  /* 0x00000005060075a7 */ /* 0x001064000800017f */
[----:B-1----:R-:W-:Y:S05]  /*18ba0*/  @!P0 NANOSLEEP.SYNCS 0x989680 ;  /* 0x009896800000895d */ /* 0x002fea0003900000 */
[----:B------:R-:W1:Y:S02]  /*18bb0*/  @!P0 SYNCS.PHASECHK.TRANS64 P0, [R6+URZ], R5 ;  /* 0x00000005060085a7 */ /* 0x000e64000800007f */
[----:B-1----:R-:W-:Y:S05]  /*18bc0*/  @!P0 BRA `(.L_x_3557) ;  /* 0xfffffffc00f08947 */ /* 0x002fea000383ffff */
[----:B------:R-:W-:Y:S05]  /*18bd0*/  BRA `(.L_x_3628) ;  /* 0xffffffe0000c7947 */ /* 0x000fea000383ffff */
.L_x_3558:
[----:B-1----:R1:W2:Y:S02]  /*18be0*/  SYNCS.PHASECHK.TRANS64.TRYWAIT P0, [R7+URZ], R2 ;  /* 0x00000002070075a7 */ /* 0x0022a4000800017f */
[----:B--2---:R-:W-:Y:S05]  /*18bf0*/  @!P0 NANOSLEEP.SYNCS 0x989680 ;  /* 0x009896800000895d */ /* 0x004fea0003900000 */
[----:B------:R-:W2:Y:S02]  /*18c00*/  @!P0 SYNCS.PHASECHK.TRANS64 P0, [R7+URZ], R2 ;  /* 0x00000002070085a7 */ /* 0x000ea4000800007f */
[----:B--2---:R-:W-:Y:S05]  /*18c10*/  @!P0 BRA `(.L_x_3558) ;  /* 0xfffffffc00f08947 */ /* 0x004fea000383ffff */
[----:B------:R-:W-:Y:S05]  /*18c20*/  BRA `(.L_x_3629) ;  /* 0xffffffe000007947 */ /* 0x000fea000383ffff */
.L_x_3560:
[----:B--2---:R2:W3:Y:S02]  /*18c30*/  SYNCS.PHASECHK.TRANS64.TRYWAIT P0, [R4+URZ], R5 ;  /* 0x00000005040075a7 */ /* 0x0044e4000800017f */
[----:B---3--:R-:W-:Y:S05]  /*18c40*/  @!P0 NANOSLEEP.SYNCS 0x989680 ;  /* 0x009896800000895d */ /* 0x008fea0003900000 */
[----:B------:R-:W3:Y:S02]  /*18c50*/  @!P0 SYNCS.PHASECHK.TRANS64 P0, [R4+URZ], R5 ;  /* 0x00000005040085a7 */ /* 0x000ee4000800007f */
[----:B---3--:R-:W-:Y:S05]  /*18c60*/  @!P0 BRA `(.L_x_3560) ;  /* 0xfffffffc00f08947 */ /* 0x008fea000383ffff */
[----:B------:R-:W-:Y:S05]  /*18c70*/  BRA `(.L_x_3630) ;  /* 0xffffffe000047947 */ /* 0x000fea000383ffff */
.L_x_3631:
        /* <DEDUP_REMOVED lines=16> */
.L_x_14842:


//--------------------- .text._ZN7cutlass13device_kernelIN5flash11enable_sm90INS1_16FlashAttnFwdSm90INS1_25CollectiveMainloopFwdSm90ILi2EN4cute5tupleIJNS5_1CILi1EEES8_S8_EEENS6_IJNS7_ILi128EEENS7_ILi112EEENS7_ILi192EEEEEELi192ENS_10bfloat16_tEfNS_4arch4Sm90ELb0ELb0ELb1ELb1ELb0ELb1ELb0ELb1ELb1ELb1ELb1ELb0EEENS1_21CollectiveEpilogueFwdINS6_IJSA_SC_SB_EEES9_SE_SG_Li256ELb1ELb1ELb1ELb0EEENS1_36VarlenDynamicPersistentTileSchedulerILi128ELi112ELi256ELi128ELb1ELb1ELb1ELb0ELb1ELb1EEEEEEEEEvNT_6ParamsE --------------------------
	.section	.text._ZN7cutlass13device_kernelIN5flash11enable_sm90INS1_16FlashAttnFwdSm90INS1_25CollectiveMainloopFwdSm90ILi2EN4cute5tupleIJNS5_1CILi1EEES8_S8_EEENS6_IJNS7_ILi128EEENS7_ILi112EEENS7_ILi192EEEEEELi192ENS_10bfloat16_tEfNS_4arch4Sm90ELb0ELb0ELb1ELb1ELb0ELb1ELb0ELb1ELb1ELb1ELb1ELb0EEENS1_21CollectiveEpilogueFwdINS6_IJSA_SC_SB_EEES9_SE_SG_Li256ELb1ELb1ELb1ELb0EEENS1_36VarlenDynamicPersistentTileSchedulerILi128ELi112ELi256ELi128ELb1ELb1ELb1ELb0ELb1ELb1EEEEEEEEEvNT_6ParamsE,"ax",@progbits
	.align	128
.text._ZN7cutlass13device_kernelIN5flash11enable_sm90INS1_16FlashAttnFwdSm90INS1_25CollectiveMainloopFwdSm90ILi2EN4cute5tupleIJNS5_1CILi1EEES8_S8_EEENS6_IJNS7_ILi128EEENS7_ILi112EEENS7_ILi192EEEEEELi192ENS_10bfloat16_tEfNS_4arch4Sm90ELb0ELb0ELb1ELb1ELb0ELb1ELb0ELb1ELb1ELb1ELb1ELb0EEENS1_21CollectiveEpilogueFwdINS6_IJSA_SC_SB_EEES9_SE_SG_Li256ELb1ELb1ELb1ELb0EEENS1_36VarlenDynamicPersistentTileSchedulerILi128ELi112ELi256ELi128ELb1ELb1ELb1ELb0ELb1ELb1EEEEEEEEEvNT_6ParamsE:
        .type           _ZN7cutlass13device_kernelIN5flash11enable_sm90INS1_16FlashAttnFwdSm90INS1_25CollectiveMainloopFwdSm90ILi2EN4cute5tupleIJNS5_1CILi1EEES8_S8_EEENS6_IJNS7_ILi128EEENS7_ILi112EEENS7_ILi192EEEEEELi192ENS_10bfloat16_tEfNS_4arch4Sm90ELb0ELb0ELb1ELb1ELb0ELb1ELb0ELb1ELb1ELb1ELb1ELb0EEENS1_21CollectiveEpilogueFwdINS6_IJSA_SC_SB_EEES9_SE_SG_Li256ELb1ELb1ELb1ELb0EEENS1_36VarlenDynamicPersistentTileSchedulerILi128ELi112ELi256ELi128ELb1ELb1ELb1ELb0ELb1ELb1EEEEEEEEEvNT_6ParamsE,@function
        .size           _ZN7cutlass13device_kernelIN5flash11enable_sm90INS1_16FlashAttnFwdSm90INS1_25CollectiveMainloopFwdSm90ILi2EN4cute5tupleIJNS5_1CILi1EEES8_S8_EEENS6_IJNS7_ILi128EEENS7_ILi112EEENS7_ILi192EEEEEELi192ENS_10bfloat16_tEfNS_4arch4Sm90ELb0ELb0ELb1ELb1ELb0ELb1ELb0ELb1ELb1ELb1ELb1ELb0EEENS1_21CollectiveEpilogueFwdINS6_IJSA_SC_SB_EEES9_SE_SG_Li256ELb1ELb1ELb1ELb0EEENS1_36VarlenDynamicPersistentTileSchedulerILi128ELi112ELi256ELi128ELb1ELb1ELb1ELb0ELb1ELb1EEEEEEEEEvNT_6ParamsE,(.L_x_14843 - _ZN7cutlass13device_kernelIN5flash11enable_sm90INS1_16FlashAttnFwdSm90INS1_25CollectiveMainloopFwdSm90ILi2EN4cute5tupleIJNS5_1CILi1EEES8_S8_EEENS6_IJNS7_ILi128EEENS7_ILi112EEENS7_ILi192EEEEEELi192ENS_10bfloat16_tEfNS_4arch4Sm90ELb0ELb0ELb1ELb1ELb0ELb1ELb0ELb1ELb1ELb1ELb1ELb0EEENS1_21CollectiveEpilogueFwdINS6_IJSA_SC_SB_EEES9_SE_SG_Li256ELb1ELb1ELb1ELb0EEENS1_36VarlenDynamicPersistentTileSchedulerILi128ELi112ELi256ELi128ELb1ELb1ELb1ELb0ELb1ELb1EEEEEEEEEvNT_6ParamsE)
        .other          _ZN7cutlass13device_kernelIN5flash11enable_sm90INS1_16FlashAttnFwdSm90INS1_25CollectiveMainloopFwdSm90ILi2EN4cute5tupleIJNS5_1CILi1EEES8_S8_EEENS6_IJNS7_ILi128EEENS7_ILi112EEENS7_ILi192EEEEEELi192ENS_10bfloat16_tEfNS_4arch4Sm90ELb0ELb0ELb1ELb1ELb0ELb1ELb0ELb1ELb1ELb1ELb1ELb0EEENS1_21CollectiveEpilogueFwdINS6_IJSA_SC_SB_EEES9_SE_SG_Li256ELb1ELb1ELb1ELb0EEENS1_36VarlenDynamicPersistentTileSchedulerILi128ELi112ELi256ELi128ELb1ELb1ELb1ELb0ELb1ELb1EEEEEEEEEvNT_6ParamsE,@"STO_CUDA_ENTRY STV_DEFAULT"
_ZN7cutlass13device_kernelIN5flash11enable_sm90INS1_16FlashAttnFwdSm90INS1_25CollectiveMainloopFwdSm90ILi2EN4cute5tupleIJNS5_1CILi1EEES8_S8_EEENS6_IJNS7_ILi128EEENS7_ILi112EEENS7_ILi192EEEEEELi192ENS_10bfloat16_tEfNS_4arch4Sm90ELb0ELb0ELb1ELb1ELb0ELb1ELb0ELb1ELb1ELb1ELb1ELb0EEENS1_21CollectiveEpilogueFwdINS6_IJSA_SC_SB_EEES9_SE_SG_Li256ELb1ELb1ELb1ELb0EEENS1_36VarlenDynamicPersistentTileSchedulerILi128ELi112ELi256ELi128ELb1ELb1ELb1ELb0ELb1ELb1EEEEEEEEEvNT_6ParamsE:
        /* <DEDUP_REMOVED lines=23> */
.L_x_3633:
[----:B------:R-:W-:Y:S05]  /*0170*/  BSYNC B0 ;  /* 0x0000000000007941 */ /* 0x000fea0003800000 */
.L_x_3632:
        /* <DEDUP_REMOVED lines=40> */
.L_x_3634:
        /* <DEDUP_REMOVED lines=22> */
.L_x_3635:
        /* <DEDUP_REMOVED lines=18> */
.L_x_3636:
        /* <DEDUP_REMOVED lines=22> */
.L_x_3637:
        /* <DEDUP_REMOVED lines=22> */
.L_x_3638:
[----:B0-----:R-:W-:Y:S01]  /*0940*/  ISETP.NE.AND P0, PT, R2, RZ, PT ;  /* 0x000000ff0200720c */ /* 0x001fe20003f05270 */
[----:B------:R-:W-:Y:S01]  /*0950*/  IMAD.MOV.U32 R2, RZ, RZ, 0x1 ;  /* 0x00000001ff027424 */ /* 0x000fe200078e00ff */
[----:B------:R-:W-:Y:S01]  /*0960*/  NOP ;  /* 0x0000000000007918 */ /* 0x000fe20000000000 */
[----:B------:R-:W-:Y:S01]  /*0970*/  ULDC.64 UR60, c[0x0][0x208] ;  /* 0x00008200003c7ab9 */ /* 0x000fe20000000a00 */
[----:B------:R-:W-:Y:S02]  /*0980*/  BSSY B9, `(.L_x_3639) ;  /* 0x00028ee000097945 */ /* 0x000fe40003800000 */
[----:B------:R-:W-:-:S05]  /*0990*/  SEL R2, R2, 0x2, !P0 ;  /* 0x0000000202027807 */ /* 0x000fca0004000000 */
[----:B------:R0:W-:Y:S01]  /*09a0*/  STL [R1+0x5c], R2 ;  /* 0x00005c0201007387 */ /* 0x0001e20000100800 */
[----:B-123--:R-:W-:Y:S06]  /*09b0*/  BAR.SYNC.DEFER_BLOCKING 0x0 ;  /* 0x0000000000007b1d */ /* 0x00efec0000010000 */
[----:B------:R-:W-:Y:S05]  /*09c0*/  @!P0 BRA `(.L_x_3640) ;  /* 0x0000020800008947 */ /* 0x000fea0003800000 */
.L_x_3641:
        /* <DEDUP_REMOVED lines=9> */
[----:B0-----:R-:W-:Y:S01]  /*0a60*/  IMAD.U32 R2, RZ, RZ, UR4 ;  /* 0x00000004ff027e24 */ /* 0x001fe2000f8e00ff */
[----:B------:R-:W-:-:S04]  /*0a70*/  ULDC UR4, c[0x0][0xc3c] ;  /* 0x00030f0000047ab9 */ /* 0x000fc80000000800 */
[----:B------:R-:W0:Y:S01]  /*0a80*/  LDS.128 R148, [R2+0x368d0] ;  /* 0x0368d00002947984 */ /* 0x000e220000000c00 */
[----:B------:R-:W-:Y:S06]  /*0a90*/  BAR.ARV 0x4, 0x180 ;  /* 0x0106000000007b1d */ /* 0x000fec0000002000 */
[----:B0-----:R-:W-:-:S13]  /*0aa0*/  ISETP.GE.AND P0, PT, R151, UR4, PT ;  /* 0x0000000497007c0c */ /* 0x001fda000bf06270 */
[----:B------:R-:W-:Y:S05]  /*0ab0*/  @P0 BRA `(.L_x_3642) ;  /* 0x0000028c00680947 */ /* 0x000fea0003800000 */
[----:B------:R-:W2:Y:S01]  /*0ac0*/  LDL R16, [R1+0x5c] ;  /* 0x00005c0001107983 */ /* 0x000ea20000100800 */
[----:B------:R-:W-:Y:S01]  /*0ad0*/  VIADD R6, R6, 0xffffff80 ;  /* 0xffffff8006067836 */ /* 0x000fe20000000000 */
[----:B------:R-:W-:Y:S01]  /*0ae0*/  CS2R R218, SRZ ;  /* 0x0000000000da7805 */ /* 0x000fe2000001ff00 */
[----:B------:R-:W-:Y:S02]  /*0af0*/  VIADD R230, R2, 0x15400 ;  /* 0x0001540002e67836 */ /* 0x000fe40000000000 */
[----:B------:R-:W-:Y:S01]  /*0b00*/  IMAD.MOV.U32 R228, RZ, RZ, RZ ;  /* 0x000000ffffe47224 */ /* 0x000fe200078e00ff */
[----:B------:R-:W-:Y:S01]  /*0b10*/  SHF.R.S32.HI R3, RZ, 0x1f, R6 ;  /* 0x0000001fff037819 */ /* 0x000fe20000011406 */
[----:B------:R-:W-:-:S03]  /*0b20*/  IMAD.MOV.U32 R204, RZ, RZ, RZ ;  /* 0x000000ffffcc7224 */ /* 0x000fc600078e00ff */
[CC--:B------:R-:W-:Y:S02]  /*0b30*/  LEA.HI R0, R3.reuse, R6.reuse, RZ, 0x7 ;  /* 0x0000000603007211 */ /* 0x0c0fe400078f38ff */
[----:B------:R-:W-:Y:S02]  /*0b40*/  LEA.HI R4, R3, R6, RZ, 0x4 ;  /* 0x0000000603047211 */ /* 0x000fe400078f20ff */
[----:B------:R-:W-:Y:S02]  /*0b50*/  LOP3.LUT R5, R0, 0xffffff80, RZ, 0xc0, !PT ;  /* 0xffffff8000057812 */ /* 0x000fe400078ec0ff */
[----:B------:R-:W-:-:S03]  /*0b60*/  SHF.R.S32.HI R7, RZ, 0x4, R4 ;  /* 0x00000004ff077819 */ /* 0x000fc60000011404 */
[----:B------:R-:W-:Y:S01]  /*0b70*/  IMAD.IADD R15, R6, 0x1, -R5 ;  /* 0x00000001060f7824 */ /* 0x000fe200078e0a05 */
[----:B------:R-:W-:-:S04]  /*0b80*/  LEA.HI R5, R4, R7, RZ, 0x1 ;  /* 0x0000000704057211 */ /* 0x000fc800078f08ff */
[----:B------:R-:W-:Y:S01]  /*0b90*/  SHF.R.S32.HI R10, RZ, 0x1f, R15 ;  /* 0x0000001fff0a7819 */ /* 0x000fe2000001140f */
[----:B------:R0:W-:Y:S03]  /*0ba0*/  STL [R1+0x70], R15 ;  /* 0x0000700f01007387 */ /* 0x0001e60000100800 */
[CC--:B------:R-:W-:Y:S02]  /*0bb0*/  LEA.HI R11, R10.reuse, R15.reuse, RZ, 0x2 ;  /* 0x0000000f0a0b7211 */ /* 0x0c0fe400078f10ff */
[----:B------:R-:W-:Y:S02]  /*0bc0*/  LEA.HI R10, R10, R15, RZ, 0x5 ;  /* 0x0000000f0a0a7211 */ /* 0x000fe400078f28ff */
[--C-:B------:R-:W-:Y:S02]  /*0bd0*/  SHF.R.S32.HI R9, RZ, 0x2, R11.reuse ;  /* 0x00000002ff097819 */ /* 0x100fe4000001140b */
[----:B------:R-:W-:-:S02]  /*0be0*/  SHF.R.S32.HI R8, RZ, 0x1f, R11 ;  /* 0x0000001fff087819 */ /* 0x000fc4000001140b */
[----:B------:R-:W-:Y:S02]  /*0bf0*/  LOP3.LUT R11, R11, 0x7ffffffc, RZ, 0xc0, !PT ;  /* 0x7ffffffc0b0b7812 */ /* 0x000fe400078ec0ff */
[----:B------:R-:W-:Y:S02]  /*0c00*/  LEA.HI R12, R8, R9, RZ, 0x3 ;  /* 0x00000009080c7211 */ /* 0x000fe400078f18ff */
[----:B------:R-:W-:Y:S01]  /*0c10*/  LOP3.LUT R8, R5, 0x1ffffffe, RZ, 0xc0, !PT ;  /* 0x1ffffffe05087812 */ /* 0x000fe200078ec0ff */
[----:B------:R-:W-:Y:S01]  /*0c20*/  IMAD.IADD R11, R15, 0x1, -R11 ;  /* 0x000000010f0b7824 */ /* 0x000fe200078e0a0b */
[----:B------:R-:W-:Y:S02]  /*0c30*/  LOP3.LUT R12, R12, 0xfffffff8, RZ, 0xc0, !PT ;  /* 0xfffffff80c0c7812 */ /* 0x000fe400078ec0ff */
[----:B------:R-:W-:Y:S01]  /*0c40*/  SHF.R.S32.HI R5, RZ, 0x7, R0 ;  /* 0x00000007ff057819 */ /* 0x000fe20000011400 */
[----:B------:R-:W-:Y:S01]  /*0c50*/  IMAD.IADD R8, R7, 0x1, -R8 ;  /* 0x0000000107087824 */ /* 0x000fe200078e0a08 */
[-C--:B------:R-:W-:Y:S01]  /*0c60*/  LEA.HI R7, R3, R6.reuse, RZ, 0x5 ;  /* 0x0000000603077211 */ /* 0x080fe200078f28ff */
[----:B------:R-:W-:Y:S01]  /*0c70*/  IMAD.IADD R13, R9, 0x1, -R12 ;  /* 0x00000001090d7824 */ /* 0x000fe200078e0a0c */
[----:B------:R-:W-:Y:S01]  /*0c80*/  LEA.HI R9, R0, R5, RZ, 0x1 ;  /* 0x0000000500097211 */ /* 0x000fe200078f08ff */
[----:B------:R-:W-:Y:S01]  /*0c90*/  IMAD.SHL.U32 R223, R11, 0x2, RZ ;  /* 0x000000020bdf7824 */ /* 0x000fe200078e00ff */
[----:B------:R-:W-:-:S02]  /*0ca0*/  LEA.HI R0, R3, R6, RZ, 0x2 ;  /* 0x0000000603007211 */ /* 0x000fc400078f10ff */
[----:B------:R-:W-:Y:S01]  /*0cb0*/  LOP3.LUT R3, R4, 0x3fffff0, RZ, 0xc0, !PT ;  /* 0x03fffff004037812 */ /* 0x000fe200078ec0ff */
[----:B------:R-:W-:Y:S01]  /*0cc0*/  VIADD R24, R223, 0x18 ;  /* 0x00000018df187836 */ /* 0x000fe20000000000 */
[----:B------:R-:W-:Y:S01]  /*0cd0*/  LOP3.LUT R4, R9, 0x3fffffe, RZ, 0xc0, !PT ;  /* 0x03fffffe09047812 */ /* 0x000fe200078ec0ff */
[----:B0-----:R-:W-:Y:S01]  /*0ce0*/  VIADD R15, R223, 0x30 ;  /* 0x00000030df0f7836 */ /* 0x001fe20000000000 */
[----:B------:R-:W-:Y:S01]  /*0cf0*/  SHF.R.S32.HI R17, RZ, 0x2, R0 ;  /* 0x00000002ff117819 */ /* 0x000fe20000011400 */
[----:B------:R-:W-:Y:S01]  /*0d00*/  IMAD.IADD R3, R6, 0x1, -R3 ;  /* 0x0000000106037824 */ /* 0x000fe200078e0a03 */
[----:B------:R-:W-:Y:S01]  /*0d10*/  SHF.R.S32.HI R216, RZ, 0x5, R7 ;  /* 0x00000005ffd87819 */ /* 0x000fe20000011407 */
[----:B------:R-:W-:Y:S01]  /*0d20*/  IMAD.IADD R4, R5, 0x1, -R4 ;  /* 0x0000000105047824 */ /* 0x000fe200078e0a04 */
[----:B------:R-:W-:Y:S01]  /*0d30*/  LOP3.LUT R5, R0, 0xfffffffc, RZ, 0xc0, !PT ;  /* 0xfffffffc00057812 */ /* 0x000fe200078ec0ff */
[----:B------:R-:W-:Y:S01]  /*0d40*/  VIADD R11, R223, 0x48 ;  /* 0x00000048df0b7836 */ /* 0x000fe20000000000 */
[----:B------:R-:W-:Y:S01]  /*0d50*/  SHF.R.S32.HI R0, RZ, 0x1f, R0 ;  /* 0x0000001fff007819 */ /* 0x000fe20000011400 */
[----:B------:R-:W-:Y:S01]  /*0d60*/  IMAD R3, R216, 0x10, R3 ;  /* 0x00000010d8037824 */ /* 0x000fe200078e0203 */
[----:B------:R-:W-:Y:S01]  /*0d70*/  SHF.R.S32.HI R10, RZ, 0x5, R10 ;  /* 0x00000005ff0a7819 */ /* 0x000fe2000001140a */
[----:B------:R-:W-:Y:S01]  /*0d80*/  IMAD.IADD R5, R6, 0x1, -R5 ;  /* 0x0000000106057824 */ /* 0x000fe200078e0a05 */
[----:B------:R-:W-:Y:S01]  /*0d90*/  LEA.HI R0, R0, R17, RZ, 0x3 ;  /* 0x0000001100007211 */ /* 0x000fe200078f18ff */
[----:B------:R-:W-:-:S02]  /*0da0*/  IMAD R8, R3, 0x8, R8 ;  /* 0x0000000803087824 */ /* 0x000fc400078e0208 */
[----:B------:R-:W-:Y:S01]  /*0db0*/  IMAD R13, R10, 0x10, R13 ;  /* 0x000000100a0d7824 */ /* 0x000fe200078e020d */
[----:B------:R-:W-:Y:S01]  /*0dc0*/  LOP3.LUT R0, R0, 0xfffffff8, RZ, 0xc0, !PT ;  /* 0xfffffff800007812 */ /* 0x000fe200078ec0ff */
[C---:B------:R-:W-:Y:S01]  /*0dd0*/  IMAD.SHL.U32 R18, R5.reuse, 0x8, RZ ;  /* 0x0000000805127824 */ /* 0x040fe200078e00ff */
[----:B------:R-:W-:Y:S01]  /*0de0*/  LEA.HI R3, R5, R5, RZ, 0x1 ;  /* 0x0000000505037211 */ /* 0x000fe200078f08ff */
[----:B------:R-:W-:Y:S02]  /*0df0*/  IMAD R14, R4, 0x40, R13 ;  /* 0x00000040040e7824 */ /* 0x000fe400078e020d */
[----:B------:R-:W-:Y:S01]  /*0e00*/  IMAD.IADD R0, R17, 0x1, -R0 ;  /* 0x0000000111007824 */ /* 0x000fe200078e0a00 */
[----:B------:R-:W-:Y:S01]  /*0e10*/  LOP3.LUT R4, R3, 0x1ffffffe, RZ, 0xc0, !PT ;  /* 0x1ffffffe03047812 */ /* 0x000fe200078ec0ff */
[----:B------:R-:W-:Y:S01]  /*0e20*/  IMAD.SHL.U32 R22, R5, 0x4, RZ ;  /* 0x0000000405167824 */ /* 0x000fe200078e00ff */
[----:B------:R-:W-:Y:S01]  /*0e30*/  STL [R1+0x74], R14 ;  /* 0x0000740e01007387 */ /* 0x000fe20000100800 */
[----:B------:R-:W-:-:S02]  /*0e40*/  IMAD.SHL.U32 R0, R0, 0x40, RZ ;  /* 0x0000004000007824 */ /* 0x000fc400078e00ff */
[----:B------:R-:W-:Y:S02]  /*0e50*/  IMAD.IADD R4, R5, 0x1, -R4 ;  /* 0x0000000105047824 */ /* 0x000fe400078e0a04 */
[C---:B------:R-:W-:Y:S01]  /*0e60*/  VIADD R7, R223.reuse, 0x60 ;  /* 0x00000060df077836 */ /* 0x040fe20000000000 */
[----:B------:R-:W-:Y:S01]  /*0e70*/  LOP3.LUT R214, R0, 0x1c0, RZ, 0xc0, !PT ;  /* 0x000001c000d67812 */ /* 0x000fe200078ec0ff */
[----:B------:R-:W-:Y:S01]  /*0e80*/  IMAD.SHL.U32 R0, R8, 0x8, RZ ;  /* 0x0000000808007824 */ /* 0x000fe200078e00ff */
[----:B------:R-:W-:Y:S01]  /*0e90*/  SHF.R.S32.HI R8, RZ, 0x1f, R24 ;  /* 0x0000001fff087819 */ /* 0x000fe20000011418 */
[C---:B------:R-:W-:Y:S01]  /*0ea0*/  VIADD R5, R223.reuse, 0x68 ;  /* 0x00000068df057836 */ /* 0x040fe20000000000 */
[----:B------:R-:W-:Y:S01]  /*0eb0*/  SHF.R.S32.HI R8, RZ, 0x1f, R15 ;  /* 0x0000001fff087819 */ /* 0x000fe2000001140f */
[----:B------:R-:W-:Y:S01]  /*0ec0*/  VIADD R236, R223, 0x88 ;  /* 0x00000088dfec7836 */ /* 0x000fe20000000000 */
[----:B------:R0:W-:Y:S01]  /*0ed0*/  STL [R1+0x7c], R0 ;  /* 0x00007c0001007387 */ /* 0x0001e20000100800 */
[----:B------:R-:W-:Y:S01]  /*0ee0*/  SHF.R.S32.HI R8, RZ, 0x1f, R11 ;  /* 0x0000001fff087819 */ /* 0x000fe2000001140b */
[----:B------:R-:W-:Y:S01]  /*0ef0*/  VIADD R229, R17, 0x40 ;  /* 0x0000004011e57836 */ /* 0x000fe20000000000 */
[----:B------:R-:W-:Y:S01]  /*0f00*/  SHF.R.S32.HI R8, RZ, 0x1f, R7 ;  /* 0x0000001fff087819 */ /* 0x000fe20000011407 */
[----:B------:R-:W-:Y:S01]  /*0f10*/  VIADD R25, R223, 0x10 ;  /* 0x00000010df197836 */ /* 0x000fe20000000000 */
[----:B------:R-:W-:Y:S01]  /*0f20*/  SHF.R.S32.HI R7, RZ, 0x1f, R5 ;  /* 0x0000001fff077819 */ /* 0x000fe20000011405 */
[----:B------:R-:W-:Y:S01]  /*0f30*/  IMAD.SHL.U32 R207, R229, 0x40, RZ ;  /* 0x00000040e5cf7824 */ /* 0x000fe200078e00ff */
[----:B------:R-:W-:Y:S01]  /*0f40*/  SHF.R.S32.HI R6, RZ, 0x1f, R229 ;  /* 0x0000001fff067819 */ /* 0x000fe200000114e5 */
[C---:B------:R-:W-:Y:S01]  /*0f50*/  VIADD R20, R223.reuse, 0x28 ;  /* 0x00000028df147836 */ /* 0x040fe20000000000 */
[----:B------:R-:W-:Y:S01]  /*0f60*/  SHF.R.U32.HI R215, RZ, 0x3, R214 ;  /* 0x00000003ffd77819 */ /* 0x000fe200000116d6 */
[C---:B0-----:R-:W-:Y:S01]  /*0f70*/  VIADD R0, R223.reuse, 0x78 ;  /* 0x00000078df007836 */ /* 0x041fe20000000000 */
[----:B------:R-:W-:Y:S01]  /*0f80*/  LEA.HI R6, R6, R229, RZ, 0x3 ;  /* 0x000000e506067211 */ /* 0x000fe200078f18ff */
[----:B------:R-:W-:Y:S01]  /*0f90*/  VIADD R12, R223, 0x40 ;  /* 0x00000040df0c7836 */ /* 0x000fe20000000000 */
[----:B------:R-:W-:Y:S01]  /*0fa0*/  LOP3.LUT R207, R207, 0x1c0, RZ, 0xc0, !PT ;  /* 0x000001c0cfcf7812 */ /* 0x000fe200078ec0ff */
[C---:B------:R-:W-:Y:S01]  /*0fb0*/  VIADD R9, R223.reuse, 0x58 ;  /* 0x00000058df097836 */ /* 0x040fe20000000000 */
[----:B------:R-:W-:Y:S01]  /*0fc0*/  SHF.R.S32.HI R5, RZ, 0x1f, R0 ;  /* 0x0000001fff057819 */ /* 0x000fe20000011400 */
[----:B------:R-:W-:Y:S01]  /*0fd0*/  IMAD.SHL.U32 R6, R6, 0x40, RZ ;  /* 0x0000004006067824 */ /* 0x000fe200078e00ff */
[----:B------:R-:W-:Y:S01]  /*0fe0*/  SHF.R.S32.HI R0, RZ, 0x1f, R236 ;  /* 0x0000001fff007819 */ /* 0x000fe200000114ec */
[----:B------:R-:W-:Y:S01]  /*0ff0*/  IMAD R0, R4, 0x8, R14 ;  /* 0x0000000804007824 */ /* 0x000fe200078e020e */
[----:B------:R-:W-:Y:S01]  /*1000*/  SHF.R.U32.HI R3, RZ, 0x3, R207 ;  /* 0x00000003ff037819 */ /* 0x000fe200000116cf */
[C---:B------:R-:W-:Y:S01]  /*1010*/  VIADD R3, R223.reuse, 0x70 ;  /* 0x00000070df037836 */ /* 0x040fe20000000000 */
[----:B------:R-:W-:Y:S01]  /*1020*/  LOP3.LUT R217, R6, 0xfffffe00, RZ, 0xc0, !PT ;  /* 0xfffffe0006d97812 */ /* 0x000fe200078ec0ff */
[C---:B------:R-:W-:Y:S01]  /*1030*/  VIADD R237, R223.reuse, 0x80 ;  /* 0x00000080dfed7836 */ /* 0x040fe20000000000 */
[----:B------:R0:W-:Y:S01]  /*1040*/  STL [R1+0x78], R0 ;  /* 0x0000780001007387 */ /* 0x0001e20000100800 */
        /* <DEDUP_REMOVED lines=13> */
[----:B------:R-:W-:Y:S01]  /*1120*/  IMAD.SHL.U32 R216, R216, 0x200, RZ ;  /* 0x00000200d8d87824 */ /* 0x000fe200078e00ff */
        /* <DEDUP_REMOVED lines=10> */
[----:B------:R-:W-:Y:S01]  /*11d0*/  VIADD R231, R223, 0xa0 ;  /* 0x000000a0dfe77836 */ /* 0x000fe20000000000 */
[----:B--2---:R-:W-:Y:S01]  /*11e0*/  LOP3.LUT R213, R16, 0x1, RZ, 0xfc, !PT ;  /* 0x0000000110d57812 */ /* 0x004fe200078efcff */
[----:B0-----:R-:W-:-:S07]  /*11f0*/  IMAD.MOV.U32 R16, RZ, RZ, RZ ;  /* 0x000000ffff107224 */ /* 0x001fce00078e00ff */
.L_x_3854:
[----:B0-234-:R-:W0:Y:S01]  /*1200*/  LDC.64 R4, c[0x0][0xc88] ;  /* 0x00032200ff047b82 */ /* 0x01de220000000a00 */
        /* <DEDUP_REMOVED lines=13> */
[----:B--2---:R-:W-:Y:S01]  /*12e0*/  SHF.R.S32.HI R0, RZ, 0x1f, R225 ;  /* 0x0000001fff007819 */ /* 0x004fe200000114e1 */
[C---:B------:R-:W-:Y:S02]  /*12f0*/  IMAD.SHL.U32 R226, R225.reuse, 0x4, RZ ;  /* 0x00000004e1e27824 */ /* 0x040fe400078e00ff */
[C---:B------:R-:W-:Y:S02]  /*1300*/  @P2 LEA R4, P3, R225.reuse, UR4, 0x2 ;  /* 0x00000004e1042c11 */ /* 0x040fe4000f8610ff */
[C-C-:B------:R-:W-:Y:S01]  /*1310*/  SHF.L.U64.HI R227, R225.reuse, 0x2, R0.reuse ;  /* 0x00000002e1e37819 */ /* 0x140fe20000010200 */
[----:B------:R0:W-:Y:S01]  /*1320*/  STL [R1+0x6c], R0 ;  /* 0x00006c0001007387 */ /* 0x0001e20000100800 */
[----:B------:R-:W-:Y:S01]  /*1330*/  @P2 LEA.HI.X R5, R225, UR5, R0, 0x2, P3 ;  /* 0x00000005e1052c11 */ /* 0x000fe200098f1400 */
[----:B------:R-:W-:Y:S01]  /*1340*/  ULDC UR4, c[0x0][0x288] ;  /* 0x0000a20000047ab9 */ /* 0x000fe20000000800 */
[----:B------:R-:W-:-:S03]  /*1350*/  IADD3 R8, P4, R226, UR6, RZ ;  /* 0x00000006e2087c10 */ /* 0x000fc6000ff9e0ff */
[----:B------:R1:W5:Y:S01]  /*1360*/  @P2 LDG.E R10, desc[UR60][R4.64] ;  /* 0x0000003c040a2981 */ /* 0x000362000c1e1900 */
[----:B------:R-:W-:Y:S01]  /*1370*/  @P1 IADD3 R6, P2, R226, UR8, RZ ;  /* 0x00000008e2061c10 */ /* 0x000fe2000ff5e0ff */
[----:B------:R-:W-:Y:S01]  /*1380*/  IMAD.U32 R155, RZ, RZ, UR4 ;  /* 0x00000004ff9b7e24 */ /* 0x000fe2000f8e00ff */
[C---:B------:R-:W-:Y:S01]  /*1390*/  IADD3.X R9, R227.reuse, UR7, RZ, P4, !PT ;  /* 0x00000007e3097c10 */ /* 0x040fe2000a7fe4ff */
[----:B------:R-:W-:Y:S01]  /*13a0*/  ULDC.64 UR4, c[0x0][0x418] ;  /* 0x0001060000047ab9 */ /* 0x000fe20000000a00 */
[----:B------:R-:W-:-:S03]  /*13b0*/  @P1 IADD3.X R7, R227, UR9, RZ, P2, !PT ;  /* 0x00000009e3071c10 */ /* 0x000fc600097fe4ff */
[----:B------:R1:W5:Y:S01]  /*13c0*/  @P0 LDG.E R122, desc[UR60][R8.64] ;  /* 0x0000003c087a0981 */ /* 0x000362000c1e1900 */
[----:B------:R-:W-:Y:S01]  /*13d0*/  UISETP.NE.U32.AND UP0, UPT, UR4, URZ, UPT ;  /* 0x0000003f0400728c */ /* 0x000fe2000bf05070 */
[C---:B------:R-:W-:Y:S01]  /*13e0*/  LOP3.LUT R3, R150.reuse, 0xff000000, RZ, 0xc0, !PT ;  /* 0xff00000096037812 */ /* 0x040fe200078ec0ff */
[----:B------:R-:W-:Y:S01]  /*13f0*/  ULDC.64 UR8, c[0x0][0xa20] ;  /* 0x0002880000087ab9 */ /* 0x000fe20000000a00 */
[----:B------:R1:W5:Y:S01]  /*1400*/  @P1 LDG.E R155, desc[UR60][R6.64] ;  /* 0x0000003c069b1981 */ /* 0x000362000c1e1900 */
[----:B------:R-:W-:Y:S01]  /*1410*/  UISETP.NE.AND.EX UP0, UPT, UR5, URZ, UPT, UP0 ;  /* 0x0000003f0500728c */ /* 0x000fe2000bf05300 */
[----:B------:R-:W-:Y:S01]  /*1420*/  ULDC UR4, c[0x0][0x424] ;  /* 0x0001090000047ab9 */ /* 0x000fe20000000800 */
[----:B------:R-:W-:Y:S02]  /*1430*/  ISETP.NE.U32.AND P2, PT, RZ, UR8, PT ;  /* 0x00000008ff007c0c */ /* 0x000fe4000bf45070 */
[----:B------:R-:W-:Y:S01]  /*1440*/  USEL UR4, UR4, 0x1, UP0 ;  /* 0x0000000104047887 */ /* 0x000fe20008000000 */
[----:B------:R-:W-:Y:S01]  /*1450*/  ULDC UR5, c[0x0][0x2f0] ;  /* 0x0000bc0000057ab9 */ /* 0x000fe20000000800 */
[----:B0-----:R-:W-:-:S02]  /*1460*/  LOP3.LUT R0, R150, 0xff0000, RZ, 0xc0, !PT ;  /* 0x00ff000096007812 */ /* 0x001fc400078ec0ff */
[----:B------:R-:W-:Y:S01]  /*1470*/  UIMAD UR4, UR4, UR5, URZ ;  /* 0x00000005040472a4 */ /* 0x000fe2000f8e023f */
[----:B------:R-:W-:Y:S02]  /*1480*/  SHF.R.U32.HI R3, RZ, 0x8, R3 ;  /* 0x00000008ff037819 */ /* 0x000fe40000011603 */
[----:B------:R-:W-:Y:S01]  /*1490*/  ISETP.NE.AND.EX P2, PT, RZ, UR9, PT, P2 ;  /* 0x00000009ff007c0c */ /* 0x000fe2000bf45320 */
[----:B------:R-:W-:Y:S01]  /*14a0*/  ULDC UR5, c[0x0][0x348] ;  /* 0x0000d20000057ab9 */ /* 0x000fe20000000800 */
[----:B------:R-:W-:Y:S01]  /*14b0*/  LEA.HI R224, R0, R3, RZ, 0x10 ;  /* 0x0000000300e07211 */ /* 0x000fe200078f80ff */
[----:B------:R-:W-:Y:S01]  /*14c0*/  IMAD.MOV.U32 R232, RZ, RZ, R149 ;  /* 0x000000ffffe87224 */ /* 0x000fe200078e0095 */
[----:B------:R-:W-:Y:S01]  /*14d0*/  LOP3.LUT R222, R150, 0xffff, RZ, 0xc0, !PT ;  /* 0x0000ffff96de7812 */ /* 0x000fe200078ec0ff */
[----:B-1----:R-:W-:Y:S08]  /*14e0*/  @P1 BRA `(.L_x_3643) ;  /* 0x0000000000241947 */ /* 0x002ff00003800000 */
[----:B------:R-:W-:Y:S02]  /*14f0*/  ULDC.64 UR6, c[0x0][0xa00] ;  /* 0x0002800000067ab9 */ /* 0x000fe40000000a00 */
[----:B------:R-:W-:-:S04]  /*1500*/  ISETP.NE.U32.AND P1, PT, RZ, UR6, PT ;  /* 0x00000006ff007c0c */ /* 0x000fc8000bf25070 */
[----:B------:R-:W-:-:S13]  /*1510*/  ISETP.NE.AND.EX P1, PT, RZ, UR7, PT, P1 ;  /* 0x00000007ff007c0c */ /* 0x000fda000bf25310 */
[----:B------:R-:W-:Y:S05]  /*1520*/  @!P1 BRA `(.L_x_3643) ;  /* 0x0000000000149947 */ /* 0x000fea0003800000 */
[----:B------:R-:W0:Y:S02]  /*1530*/  LDC.64 R4, c[0x0][0xa00] ;  /* 0x00028000ff047b82 */ /* 0x000e240000000a00 */
[----:B0-----:R-:W-:-:S05]  /*1540*/  IMAD.WIDE R4, R225, 0x4, R4 ;  /* 0x00000004e1047825 */ /* 0x001fca00078e0204 */
[----:B-----5:R-:W2:Y:S04]  /*1550*/  LDG.E R155, desc[UR60][R4.64] ;  /* 0x0000003c049b7981 */ /* 0x020ea8000c1e1900 */
[----:B------:R-:W2:Y:S02]  /*1560*/  LDG.E R0, desc[UR60][R4.64+0x4] ;  /* 0x0000043c04007981 */ /* 0x000ea4000c1e1900 */
[----:B--2---:R-:W-:-:S07]  /*1570*/  IMAD.IADD R155, R0, 0x1, -R155 ;  /* 0x00000001009b7824 */ /* 0x004fce00078e0a9b */
.L_x_3643:
[----:B------:R-:W-:Y:S02]  /*1580*/  IMAD.U32 R24, RZ, RZ, UR5 ;  /* 0x00000005ff187e24 */ /* 0x000fe4000f8e00ff */
[----:B------:R-:W-:Y:S01]  /*1590*/  IMAD.U32 R27, RZ, RZ, UR4 ;  /* 0x00000004ff1b7e24 */ /* 0x000fe2000f8e00ff */
[----:B------:R-:W-:Y:S06]  /*15a0*/  @!P2 BRA `(.L_x_3644) ;  /* 0x000000000010a947 */ /* 0x000fec0003800000 */
[----:B------:R-:W-:-:S04]  /*15b0*/  IADD3 R4, P0, R226, UR8, RZ ;  /* 0x00000008e2047c10 */ /* 0x000fc8000ff1e0ff */
[----:B------:R-:W-:-:S05]  /*15c0*/  IADD3.X R5, R227, UR9, RZ, P0, !PT ;  /* 0x00000009e3057c10 */ /* 0x000fca00087fe4ff */
[----:B------:R0:W5:Y:S01]  /*15d0*/  LDG.E R27, desc[UR60][R4.64] ;  /* 0x0000003c041b7981 */ /* 0x000162000c1e1900 */
[----:B------:R-:W-:Y:S05]  /*15e0*/  BRA `(.L_x_3645) ;  /* 0x0000000000107947 */ /* 0x000fea0003800000 */
.L_x_3644:
[----:B------:R-:W-:Y:S05]  /*15f0*/  @!P0 BRA `(.L_x_3645) ;  /* 0x00000000000c8947 */ /* 0x000fea0003800000 */
[----:B------:R-:W2:Y:S04]  /*1600*/  LDG.E R0, desc[UR60][R8.64] ;  /* 0x0000003c08007981 */ /* 0x000ea8000c1e1900 */
[----:B------:R-:W2:Y:S02]  /*1610*/  LDG.E R27, desc[UR60][R8.64+0x4] ;  /* 0x0000043c081b7981 */ /* 0x000ea4000c1e1900 */
[----:B--2---:R-:W-:-:S07]  /*1620*/  IMAD.IADD R27, R27, 0x1, -R0 ;  /* 0x000000011b1b7824 */ /* 0x004fce00078e0a00 */
.L_x_3645:
[----:B------:R-:W-:Y:S01]  /*1630*/  ULDC.64 UR4, c[0x0][0xa10] ;  /* 0x0002840000047ab9 */ /* 0x000fe20000000a00 */
[----:B------:R-:W2:Y:S01]  /*1640*/  LDL.LU R26, [R1+0x10] ;  /* 0x00001000011a7983 */ /* 0x000ea20000300800 */
[----:B------:R-:W-:-:S04]  /*1650*/  ISETP.NE.U32.AND P0, PT, RZ, UR4, PT ;  /* 0x00000004ff007c0c */ /* 0x000fc8000bf05070 */
[----:B------:R-:W-:Y:S01]  /*1660*/  ISETP.NE.AND.EX P0, PT, RZ, UR5, PT, P0 ;  /* 0x00000005ff007c0c */ /* 0x000fe2000bf05300 */
[----:B------:R-:W-:-:S12]  /*1670*/  ULDC.64 UR4, c[0x0][0xa30] ;  /* 0x00028c0000047ab9 */ /* 0x000fd80000000a00 */
[----:B0-----:R-:W0:Y:S02]  /*1680*/  @P0 LDC.64 R4, c[0x0][0xa10] ;  /* 0x00028400ff040b82 */ /* 0x001e240000000a00 */
[----:B0-----:R-:W-:-:S05]  /*1690*/  @P0 IMAD.WIDE R4, R225, 0x4, R4 ;  /* 0x00000004e1040825 */ /* 0x001fca00078e0204 */
[----:B------:R-:W3:Y:S04]  /*16a0*/  @P0 LDG.E R0, desc[UR60][R4.64] ;  /* 0x0000003c04000981 */ /* 0x000ee8000c1e1900 */
[----:B------:R0:W3:Y:S01]  /*16b0*/  @P0 LDG.E R3, desc[UR60][R4.64+0x4] ;  /* 0x0000043c04030981 */ /* 0x0000e2000c1e1900 */
[----:B------:R-:W-:Y:S01]  /*16c0*/  ISETP.NE.U32.AND P1, PT, RZ, UR4, PT ;  /* 0x00000004ff007c0c */ /* 0x000fe2000bf25070 */
[----:B-----5:R-:W-:-:S03]  /*16d0*/  IMAD.MOV.U32 R150, RZ, RZ, R27 ;  /* 0x000000ffff967224 */ /* 0x020fc600078e001b */
[----:B------:R-:W-:-:S13]  /*16e0*/  ISETP.NE.AND.EX P1, PT, RZ, UR5, PT, P1 ;  /* 0x00000005ff007c0c */ /* 0x000fda000bf25310 */
[----:B------:R-:W-:-:S04]  /*16f0*/  @P1 IADD3 R6, P2, R226, UR4, RZ ;  /* 0x00000004e2061c10 */ /* 0x000fc8000ff5e0ff */
[----:B------:R-:W-:-:S05]  /*1700*/  @P1 IADD3.X R7, R227, UR5, RZ, P2, !PT ;  /* 0x00000005e3071c10 */ /* 0x000fca00097fe4ff */
[----:B------:R1:W5:Y:S01]  /*1710*/  @P1 LDG.E R150, desc[UR60][R6.64] ;  /* 0x0000003c06961981 */ /* 0x000362000c1e1900 */
[----:B------:R-:W-:Y:S01]  /*1720*/  IMAD.IADD R9, R27, 0x1, -R10 ;  /* 0x000000011b097824 */ /* 0x000fe200078e0a0a */
[----:B------:R-:W-:Y:S01]  /*1730*/  BSSY B0, `(.L_x_3646) ;  /* 0x000002d000007945 */ /* 0x000fe20003800000 */
[----:B0-----:R-:W-:Y:S01]  /*1740*/  IMAD.MOV.U32 R4, RZ, RZ, RZ ;  /* 0x000000ffff047224 */ /* 0x001fe200078e00ff */
[----:B------:R-:W-:Y:S02]  /*1750*/  LOP3.LUT R233, R224, 0xff, RZ, 0xc0, !PT ;  /* 0x000000ffe0e97812 */ /* 0x000fe400078ec0ff */
[----:B------:R-:W-:Y:S02]  /*1760*/  SHF.R.U32.HI R224, RZ, 0x10, R224 ;  /* 0x00000010ffe07819 */ /* 0x000fe400000116e0 */
[----:B--2---:R-:W-:Y:S01]  /*1770*/  LOP3.LUT R26, R26, 0xfffffff7, RZ, 0xc0, !PT ;  /* 0xfffffff71a1a7812 */ /* 0x004fe200078ec0ff */
[----:B---3--:R-:W-:Y:S02]  /*1780*/  @P0 IMAD.IADD R24, R3, 0x1, -R0 ;  /* 0x0000000103180824 */ /* 0x008fe400078e0a00 */
[----:B------:R-:W-:-:S02]  /*1790*/  IMAD.MOV.U32 R0, RZ, RZ, RZ ;  /* 0x000000ffff007224 */ /* 0x000fc400078e00ff */
[----:B------:R-:W-:-:S04]  /*17a0*/  IMAD.IADD R156, R9, 0x1, R24 ;  /* 0x00000001099c7824 */ /* 0x000fc800078e0218 */
[C---:B------:R-:W-:Y:S01]  /*17b0*/  VIADD R5, R156.reuse, 0x6f ;  /* 0x0000006f9c057836 */ /* 0x040fe20000000000 */
[----:B------:R-:W-:-:S03]  /*17c0*/  ISETP.GE.AND P3, PT, R156, 0x1, PT ;  /* 0x000000019c00780c */ /* 0x000fc60003f66270 */
[----:B------:R-:W-:-:S05]  /*17d0*/  IMAD.HI R4, R5, -0x6db6db6d, R4 ;  /* 0x9249249305047827 */ /* 0x000fca00078e0204 */
        /* <DEDUP_REMOVED lines=8> */
[-C--:B-1----:R-:W-:Y:S02]  /*1860*/  IABS R6, R11.reuse ;  /* 0x0000000b00067213 */ /* 0x082fe40000000000 */
[----:B------:R-:W-:Y:S02]  /*1870*/  IADD3 R0, R154, -0x1, R11 ;  /* 0xffffffff9a007810 */ /* 0x000fe40007ffe00b */
[----:B------:R-:W0:Y:S01]  /*1880*/  I2F.RP R3, R6 ;  /* 0x0000000600037306 */ /* 0x000e220000209400 */
[-C--:B------:R-:W-:Y:S02]  /*1890*/  IABS R10, R11.reuse ;  /* 0x0000000b000a7213 */ /* 0x080fe40000000000 */
        /* <DEDUP_REMOVED lines=22> */
.L_x_3647:
[----:B------:R-:W-:Y:S05]  /*1a00*/  BSYNC B0 ;  /* 0x0000000000007941 */ /* 0x000fea0003800000 */
.L_x_3646:
[----:B------:R-:W-:Y:S01]  /*1a10*/  IMAD R3, R233, R0, RZ ;  /* 0x00000000e9037224 */ /* 0x000fe200078e02ff */
        /* <DEDUP_REMOVED lines=8> */
[----:B------:R-:W-:-:S04]  /*1aa0*/  IMAD.WIDE.U32 R134, R134, 0x24924925, RZ ;  /* 0x2492492586867825 */ /* 0x000fc800078e00ff */
[----:B------:R-:W-:-:S04]  /*1ab0*/  IMAD.MOV.U32 R134, RZ, RZ, R135 ;  /* 0x000000ffff867224 */ /* 0x000fc800078e0087 */
[----:B------:R-:W-:Y:S02]  /*1ac0*/  IMAD.MOV.U32 R25, RZ, RZ, R134 ;  /* 0x000000ffff197224 */ /* 0x000fe400078e0086 */
[----:B------:R-:W-:Y:S02]  /*1ad0*/  @P0 VIADD R5, R4, 0x6f ;  /* 0x0000006f04050836 */ /* 0x000fe40000000000 */
[----:B------:R-:W-:-:S04]  /*1ae0*/  @P0 IMAD.MOV.U32 R4, RZ, RZ, RZ ;  /* 0x000000ffff040224 */ /* 0x000fc800078e00ff */
[----:B------:R-:W-:-:S05]  /*1af0*/  @P0 IMAD.HI R4, R5, -0x6db6db6d, R4 ;  /* 0x9249249305040827 */ /* 0x000fca00078e0204 */
        /* <DEDUP_REMOVED lines=11> */
[----:B------:R-:W-:Y:S01]  /*1bb0*/  IMAD.U32 R4, RZ, RZ, UR4 ;  /* 0x00000004ff047e24 */ /* 0x000fe2000f8e00ff */
[----:B------:R0:W2:Y:S01]  /*1bc0*/  LDC.64 R14, c[0x4][R0] ;  /* 0x01000000000e7b82 */ /* 0x0000a20000000a00 */
[----:B------:R-:W-:Y:S01]  /*1bd0*/  IMAD.U32 R5, RZ, RZ, UR5 ;  /* 0x00000005ff057e24 */ /* 0x000fe2000f8e00ff */
[----:B------:R-:W-:Y:S01]  /*1be0*/  ULDC.64 UR4, c[0x4][0x1c0] ;  /* 0x0100700000047ab9 */ /* 0x000fe20000000a00 */
[----:B------:R-:W-:Y:S02]  /*1bf0*/  IMAD.U32 R10, RZ, RZ, UR6 ;  /* 0x00000006ff0a7e24 */ /* 0x000fe4000f8e00ff */
[----:B-1----:R-:W-:Y:S02]  /*1c00*/  IMAD.U32 R6, RZ, RZ, UR4 ;  /* 0x00000004ff067e24 */ /* 0x002fe4000f8e00ff */
[----:B------:R-:W-:-:S02]  /*1c10*/  IMAD.U32 R7, RZ, RZ, UR5 ;  /* 0x00000005ff077e24 */ /* 0x000fc4000f8e00ff */
[----:B------:R-:W-:Y:S02]  /*1c20*/  IMAD.U32 R11, RZ, RZ, UR7 ;  /* 0x00000007ff0b7e24 */ /* 0x000fe4000f8e00ff */
[----:B------:R-:W-:Y:S02]  /*1c30*/  IMAD.MOV.U32 R8, RZ, RZ, 0x70 ;  /* 0x00000070ff087424 */ /* 0x000fe400078e00ff */
[----:B------:R-:W-:Y:S02]  /*1c40*/  IMAD.MOV.U32 R12, RZ, RZ, 0x1 ;  /* 0x00000001ff0c7424 */ /* 0x000fe400078e00ff */
[----:B0-----:R-:W-:-:S07]  /*1c50*/  IMAD.MOV.U32 R13, RZ, RZ, RZ ;  /* 0x000000ffff0d7224 */ /* 0x001fce00078e00ff */
[----:B------:R-:W-:-:S07]  /*1c60*/  LEPC R20, `(.L_x_3650) ;  /* 0x000000001014794e */ /* 0x000fce0000000000 */
[----:B--2--5:R-:W-:Y:S05]  /*1c70*/  CALL.ABS.NOINC R14 ;  /* 0x000000000e007343 */ /* 0x024fea0003c00000 */
.L_x_3650:
[----:B------:R-:W-:Y:S05]  /*1c80*/  BSYNC B6 ;  /* 0x0000000000067941 */ /* 0x000fea0003800000 */
.L_x_3649:
        /* <DEDUP_REMOVED lines=20> */
.L_x_3652:
[----:B------:R-:W-:Y:S05]  /*1dd0*/  BSYNC B6 ;  /* 0x0000000000067941 */ /* 0x000fea0003800000 */
.L_x_3651:
[----:B------:R-:W-:Y:S01]  /*1de0*/  ULDC.64 UR4, c[0x0][0x9f8] ;  /* 0x00027e0000047ab9 */ /* 0x000fe20000000a00 */
[----:B------:R-:W-:Y:S01]  /*1df0*/  IMAD.MOV.U32 R8, RZ, RZ, R225 ;  /* 0x000000ffff087224 */ /* 0x000fe200078e00e1 */
[----:B------:R-:W-:Y:S01]  /*1e00*/  ISETP.NE.U32.AND P0, PT, RZ, UR4, PT ;  /* 0x00000004ff007c0c */ /* 0x000fe2000bf05070 */
[----:B------:R-:W0:Y:S01]  /*1e10*/  S2R R5, SR_TID.X ;  /* 0x0000000000057919 */ /* 0x000e220000002100 */
[C---:B------:R-:W-:Y:S01]  /*1e20*/  VIADD R0, R18.reuse, 0x20 ;  /* 0x0000002012007836 */ /* 0x040fe20000000000 */
[----:B------:R-:W2:Y:S01]  /*1e30*/  LDC.64 R112, c[0x0][0x300] ;  /* 0x0000c000ff707b82 */ /* 0x000ea20000000a00 */
[----:B------:R-:W-:Y:S01]  /*1e40*/  ISETP.NE.AND.EX P0, PT, RZ, UR5, PT, P0 ;  /* 0x00000005ff007c0c */ /* 0x000fe2000bf05300 */
[----:B------:R-:W-:Y:S01]  /*1e50*/  ULDC UR6, c[0x0][0x2f4] ;  /* 0x0000bd0000067ab9 */ /* 0x000fe20000000800 */
[C---:B------:R-:W-:Y:S02]  /*1e60*/  VIADD R3, R18.reuse, 0x40 ;  /* 0x0000004012037836 */ /* 0x040fe40000000000 */
[----:B------:R-:W-:-:S02]  /*1e70*/  VIADD R4, R18, 0x60 ;  /* 0x0000006012047836 */ /* 0x000fc40000000000 */
[----:B------:R-:W-:Y:S01]  /*1e80*/  IMAD.IADD R122, R122, 0x1, R27 ;  /* 0x000000017a7a7824 */ /* 0x000fe200078e021b */
[----:B------:R-:W3:Y:S01]  /*1e90*/  LDC.64 R106, c[0x0][0x3f8] ;  /* 0x0000fe00ff6a7b82 */ /* 0x000ee20000000a00 */
[----:B------:R-:W-:Y:S01]  /*1ea0*/  SHF.R.S32.HI R19, RZ, 0x1f, R18 ;  /* 0x0000001fff137819 */ /* 0x000fe20000011412 */
[----:B------:R-:W-:Y:S01]  /*1eb0*/  ULDC.64 UR8, c[0x0][0xa08] ;  /* 0x0002820000087ab9 */ /* 0x000fe20000000a00 */
[----:B------:R-:W-:-:S03]  /*1ec0*/  IMAD.MOV.U32 R20, RZ, RZ, R26 ;  /* 0x000000ffff147224 */ /* 0x000fc600078e001a */
[----:B-1----:R-:W-:Y:S02]  /*1ed0*/  @P0 IADD3 R6, P1, R226, UR4, RZ ;  /* 0x00000004e2060c10 */ /* 0x002fe4000ff3e0ff */
[----:B------:R-:W1:Y:S02]  /*1ee0*/  LDC R127, c[0x0][0x3f4] ;  /* 0x0000fd00ff7f7b82 */ /* 0x000e640000000800 */
[----:B------:R-:W-:Y:S01]  /*1ef0*/  @P0 IADD3.X R7, R227, UR5, RZ, P1, !PT ;  /* 0x00000005e3070c10 */ /* 0x000fe20008ffe4ff */
[----:B------:R-:W-:-:S04]  /*1f00*/  ULDC.64 UR4, c[0x0][0x330] ;  /* 0x0000cc0000047ab9 */ /* 0x000fc80000000a00 */
[----:B------:R4:W2:Y:S01]  /*1f10*/  @P0 LDG.E R8, desc[UR60][R6.64] ;  /* 0x0000003c06080981 */ /* 0x0008a2000c1e1900 */
[----:B------:R-:W-:Y:S01]  /*1f20*/  ISETP.GE.AND P1, PT, R0, UR6, PT ;  /* 0x0000000600007c0c */ /* 0x000fe2000bf26270 */
[----:B------:R-:W-:Y:S01]  /*1f30*/  IMAD.WIDE.U32 R114, R222, UR4, R18 ;  /* 0x00000004de727c25 */ /* 0x000fe2000f8e0012 */
[----:B------:R-:W-:Y:S01]  /*1f40*/  ISETP.GE.AND P0, PT, R18, UR6, PT ;  /* 0x0000000612007c0c */ /* 0x000fe2000bf06270 */
[----:B------:R-:W1:Y:S01]  /*1f50*/  LDC.64 R100, c[0x0][0x408] ;  /* 0x00010200ff647b82 */ /* 0x000e620000000a00 */
[----:B------:R-:W-:Y:S01]  /*1f60*/  SEL R9, RZ, 0xffffffff, P1 ;  /* 0xffffffffff097807 */ /* 0x000fe20000800000 */
[----:B------:R-:W-:Y:S01]  /*1f70*/  IMAD R115, R222, UR5, R115 ;  /* 0x00000005de737c24 */ /* 0x000fe2000f8e0273 */
[----:B------:R-:W-:Y:S01]  /*1f80*/  ISETP.GE.AND P1, PT, R4, UR6, PT ;  /* 0x0000000604007c0c */ /* 0x000fe2000bf26270 */
[----:B0-----:R-:W-:Y:S01]  /*1f90*/  VIADD R10, R5, 0xffffff80 ;  /* 0xffffff80050a7836 */ /* 0x001fe20000000000 */
[----:B------:R-:W-:Y:S01]  /*1fa0*/  SEL R5, RZ, 0x1, P0 ;  /* 0x00000001ff057807 */ /* 0x000fe20000000000 */
[----:B----4-:R-:W-:Y:S01]  /*1fb0*/  IMAD.SHL.U32 R6, R9, 0x2, RZ ;  /* 0x0000000209067824 */ /* 0x010fe200078e00ff */
[----:B------:R-:W-:Y:S01]  /*1fc0*/  ISETP.GE.AND P0, PT, R3, UR6, PT ;  /* 0x0000000603007c0c */ /* 0x000fe2000bf06270 */
[----:B------:R-:W-:Y:S01]  /*1fd0*/  ULDC.64 UR4, c[0x0][0x308] ;  /* 0x0000c20000047ab9 */ /* 0x000fe20000000a00 */
[----:B------:R-:W-:Y:S01]  /*1fe0*/  SEL R7, RZ, 0x8, P1 ;  /* 0x00000008ff077807 */ /* 0x000fe20000800000 */
[----:B---3--:R-:W-:Y:S01]  /*1ff0*/  IMAD.WIDE.U32 R108, R17, R106, R18 ;  /* 0x0000006a116c7225 */ /* 0x008fe200078e0012 */
[----:B------:R-:W-:Y:S01]  /*2000*/  LOP3.LUT R5, R6, 0x2, R5, 0xe2, !PT ;  /* 0x0000000206057812 */ /* 0x000fe200078ee205 */
[----:B------:R-:W0:Y:S01]  /*2010*/  S2R R180, SR_TID.X ;  /* 0x0000000000b47919 */ /* 0x000e220000002100 */
[----:B------:R-:W-:Y:S01]  /*2020*/  SEL R6, RZ, 0x4, P0 ;  /* 0x00000004ff067807 */ /* 0x000fe20000000000 */
[----:B--2---:R-:W-:Y:S01]  /*2030*/  IMAD.SHL.U32 R140, R112, 0x40, RZ ;  /* 0x00000040708c7824 */ /* 0x004fe200078e00ff */
[----:B------:R-:W-:Y:S01]  /*2040*/  SHF.R.S32.HI R9, RZ, 0x1f, R10 ;  /* 0x0000001fff097819 */ /* 0x000fe2000001140a */
[----:B------:R-:W-:Y:S01]  /*2050*/  IMAD R137, R107, 0x70, RZ ;  /* 0x000000706b897824 */ /* 0x000fe200078e02ff */
[----:B------:R-:W-:-:S02]  /*2060*/  SHF.R.S32.HI R14, RZ, 0x1f, R122 ;  /* 0x0000001fff0e7819 */ /* 0x000fc4000001147a */
[----:B------:R-:W-:Y:S01]  /*2070*/  LOP3.LUT R29, R7, R5, R6, 0xfe, !PT ;  /* 0x00000005071d7212 */ /* 0x000fe200078efe06 */
[----:B------:R-:W-:Y:S01]  /*2080*/  VIADD R5, R18, 0x80 ;  /* 0x0000008012057836 */ /* 0x000fe20000000000 */
[----:B------:R-:W-:Y:S01]  /*2090*/  LEA.HI R10, R9, R10, RZ, 0x2 ;  /* 0x0000000a090a7211 */ /* 0x000fe200078f10ff */
[-C--:B------:R-:W-:Y:S01]  /*20a0*/  IMAD R9, R14, R112.reuse, RZ ;  /* 0x000000700e097224 */ /* 0x080fe200078e02ff */
[----:B------:R-:W-:Y:S01]  /*20b0*/  SHF.R.S32.HI R151, RZ, 0x1f, R17 ;  /* 0x0000001fff977819 */ /* 0x000fe20000011411 */
[C---:B------:R-:W-:Y:S01]  /*20c0*/  IMAD.WIDE.U32 R6, R122.reuse, R112, RZ ;  /* 0x000000707a067225 */ /* 0x040fe200078e00ff */
[----:B------:R-:W-:Y:S02]  /*20d0*/  ISETP.GE.AND P0, PT, R5, UR6, PT ;  /* 0x0000000605007c0c */ /* 0x000fe4000bf06270 */
[----:B------:R-:W-:Y:S01]  /*20e0*/  SHF.R.S32.HI R12, RZ, 0x1f, R10 ;  /* 0x0000001fff0c7819 */ /* 0x000fe2000001140a */
[----:B------:R-:W-:Y:S01]  /*20f0*/  IMAD R9, R122, R113, R9 ;  /* 0x000000717a097224 */ /* 0x000fe200078e0209 */
[----:B------:R-:W-:Y:S01]  /*2100*/  SEL R10, RZ, 0x10, P0 ;  /* 0x00000010ff0a7807 */ /* 0x000fe20000000000 */
[----:B-1----:R-:W-:Y:S01]  /*2110*/  IMAD.WIDE.U32 R102, R17, R100, R18 ;  /* 0x0000006411667225 */ /* 0x002fe200078e0012 */
[----:B------:R-:W-:-:S02]  /*2120*/  ISETP.NE.U32.AND P0, PT, RZ, UR8, PT ;  /* 0x00000008ff007c0c */ /* 0x000fc4000bf05070 */
[----:B------:R-:W-:Y:S01]  /*2130*/  LEA.HI R12, R12, R17, RZ, 0x3 ;  /* 0x000000110c0c7211 */ /* 0x000fe200078f18ff */
[----:B------:R-:W-:Y:S01]  /*2140*/  IMAD.IADD R7, R7, 0x1, R9 ;  /* 0x0000000107077824 */ /* 0x000fe200078e0209 */
[----:B------:R-:W-:Y:S02]  /*2150*/  ISETP.NE.AND.EX P0, PT, RZ, UR9, PT, P0 ;  /* 0x00000009ff007c0c */ /* 0x000fe4000bf05300 */
[----:B------:R-:W-:Y:S01]  /*2160*/  LOP3.LUT R12, R12, 0xfffffff8, RZ, 0xc0, !PT ;  /* 0xfffffff80c0c7812 */ /* 0x000fe200078ec0ff */
[C---:B------:R-:W-:Y:S01]  /*2170*/  IMAD.WIDE.U32 R116, R222.reuse, UR4, R6 ;  /* 0x00000004de747c25 */ /* 0x040fe2000f8e0006 */
[----:B------:R-:W-:Y:S02]  /*2180*/  LOP3.LUT R29, R29, R10, RZ, 0xfc, !PT ;  /* 0x0000000a1d1d7212 */ /* 0x000fe400078efcff */
[----:B------:R-:W-:Y:S01]  /*2190*/  SHF.R.S32.HI R23, RZ, 0x1f, R22 ;  /* 0x0000001fff177819 */ /* 0x000fe20000011416 */
[----:B------:R-:W-:Y:S01]  /*21a0*/  IMAD R117, R222, UR5, R117 ;  /* 0x00000005de757c24 */ /* 0x000fe2000f8e0275 */
[----:B------:R-:W-:Y:S01]  /*21b0*/  ULDC.64 UR4, c[0x0][0x310] ;  /* 0x0000c40000047ab9 */ /* 0x000fe20000000a00 */
[C---:B------:R-:W-:Y:S01]  /*21c0*/  IMAD.IADD R135, R17.reuse, 0x1, -R12 ;  /* 0x0000000111877824 */ /* 0x040fe200078e0a0c */
[----:B------:R-:W-:Y:S01]  /*21d0*/  LOP3.LUT R20, R20, 0xfffffffb, RZ, 0xc0, !PT ;  /* 0xfffffffb14147812 */ /* 0x000fe200078ec0ff */
[----:B------:R-:W-:Y:S01]  /*21e0*/  IMAD.WIDE.U32 R110, R17, R106, R22 ;  /* 0x0000006a116e7225 */ /* 0x000fe200078e0016 */
[----:B------:R-:W-:-:S02]  /*21f0*/  ISETP.GE.AND P2, PT, R3, R127, PT ;  /* 0x0000007f0300720c */ /* 0x000fc40003f46270 */
[----:B------:R-:W-:Y:S01]  /*2200*/  LOP3.LUT P1, RZ, R135, 0x4, RZ, 0xc0, !PT ;  /* 0x0000000487ff7812 */ /* 0x000fe2000782c0ff */
[C---:B------:R-:W-:Y:S01]  /*2210*/  IMAD.WIDE.U32 R104, R17.reuse, R100, R22 ;  /* 0x0000006411687225 */ /* 0x040fe200078e0016 */
[----:B------:R-:W-:Y:S02]  /*2220*/  SHF.R.U32.HI R21, RZ, 0x3, R207 ;  /* 0x00000003ff157819 */ /* 0x000fe400000116cf */
[----:B------:R-:W-:Y:S02]  /*2230*/  SHF.L.U64.HI R139, R112, 0x6, R113 ;  /* 0x00000006708b7819 */ /* 0x000fe40000010271 */
[----:B------:R-:W-:Y:S02]  /*2240*/  IADD3 R122, P3, R17, R122, RZ ;  /* 0x0000007a117a7210 */ /* 0x000fe40007f7e0ff */
[----:B------:R-:W-:Y:S02]  /*2250*/  SHF.R.S32.HI R153, RZ, 0x1f, R229 ;  /* 0x0000001fff997819 */ /* 0x000fe400000114e5 */
[----:B0-----:R-:W-:Y:S01]  /*2260*/  LEA.HI R180, R180, 0x8, RZ, 0x19 ;  /* 0x00000008b4b47811 */ /* 0x001fe200078fc8ff */
[----:B------:R-:W-:-:S02]  /*2270*/  IMAD.X R123, R14, 0x1, R151, P3 ;  /* 0x000000010e7b7824 */ /* 0x000fc400018e0697 */
[----:B------:R-:W-:Y:S02]  /*2280*/  @P1 LOP3.LUT R20, R20, 0x4, RZ, 0xfc, !PT ;  /* 0x0000000414141812 */ /* 0x000fe400078efcff */
[----:B------:R-:W-:Y:S02]  /*2290*/  ISETP.GE.AND P1, PT, R0, R127, PT ;  /* 0x0000007f0000720c */ /* 0x000fe40003f26270 */
[----:B------:R-:W-:-:S04]  /*22a0*/  LOP3.LUT R20, R20, 0xfffffffe, RZ, 0xc0, !PT ;  /* 0xfffffffe14147812 */ /* 0x000fc800078ec0ff */
[----:B------:R-:W-:-:S05]  /*22b0*/  @P2 LOP3.LUT R20, R20, 0x1, RZ, 0xfc, !PT ;  /* 0x0000000114142812 */ /* 0x000fca00078efcff */
[----:B------:R0:W-:Y:S01]  /*22c0*/  STL [R1+0x10], R20 ;  /* 0x0000101401007387 */ /* 0x0001e20000100800 */
[----:B------:R-:W-:Y:S02]  /*22d0*/  SHF.R.S32.HI R6, RZ, 0x1f, R8 ;  /* 0x0000001fff067819 */ /* 0x000fe40000011408 */
[----:B------:R-:W-:Y:S01]  /*22e0*/  SEL R39, R8, RZ, !P0 ;  /* 0x000000ff08277207 */ /* 0x000fe20004000000 */
[----:B------:R-:W-:Y:S01]  /*22f0*/  IMAD R8, R151, R106, RZ ;  /* 0x0000006a97087224 */ /* 0x000fe200078e02ff */
[----:B------:R-:W-:-:S03]  /*2300*/  SEL R6, R6, RZ, !P0 ;  /* 0x000000ff06067207 */ /* 0x000fc60004000000 */
[----:B------:R-:W-:Y:S02]  /*2310*/  IMAD R11, R17, R107, R8 ;  /* 0x0000006b110b7224 */ /* 0x000fe400078e0208 */
[----:B------:R-:W-:Y:S02]  /*2320*/  IMAD R10, R6, UR4, RZ ;  /* 0x00000004060a7c24 */ /* 0x000fe4000f8e02ff */
[----:B------:R-:W-:-:S04]  /*2330*/  IMAD.WIDE.U32 R116, R39, UR4, R116 ;  /* 0x0000000427747c25 */ /* 0x000fc8000f8e0074 */
[----:B------:R-:W-:Y:S01]  /*2340*/  IMAD R7, R39, UR5, R10 ;  /* 0x0000000527077c24 */ /* 0x000fe2000f8e020a */
[----:B------:R-:W-:Y:S01]  /*2350*/  ULDC.64 UR4, c[0x0][0x338] ;  /* 0x0000ce0000047ab9 */ /* 0x000fe20000000a00 */
[-C--:B------:R-:W-:Y:S02]  /*2360*/  IMAD R10, R151, R112.reuse, RZ ;  /* 0x00000070970a7224 */ /* 0x080fe400078e02ff */
[----:B------:R-:W-:-:S04]  /*2370*/  IMAD.WIDE.U32 R8, R17, R112, R18 ;  /* 0x0000007011087225 */ /* 0x000fc800078e0012 */
[----:B------:R-:W-:Y:S02]  /*2380*/  IMAD R10, R17, R113, R10 ;  /* 0x00000071110a7224 */ /* 0x000fe400078e020a */
[----:B------:R-:W-:Y:S01]  /*2390*/  IMAD R12, R6, UR4, RZ ;  /* 0x00000004060c7c24 */ /* 0x000fe2000f8e02ff */
[----:B------:R-:W-:Y:S01]  /*23a0*/  IADD3 R6, P0, R116, R8, RZ ;  /* 0x0000000874067210 */ /* 0x000fe20007f1e0ff */
[----:B------:R-:W-:Y:S02]  /*23b0*/  IMAD.IADD R7, R117, 0x1, R7 ;  /* 0x0000000175077824 */ /* 0x000fe400078e0207 */
[----:B------:R-:W-:Y:S02]  /*23c0*/  IMAD.IADD R111, R111, 0x1, R11 ;  /* 0x000000016f6f7824 */ /* 0x000fe400078e020b */
[----:B------:R-:W-:Y:S01]  /*23d0*/  IMAD.IADD R109, R11, 0x1, R109 ;  /* 0x000000010b6d7824 */ /* 0x000fe200078e026d */
[----:B------:R-:W-:Y:S01]  /*23e0*/  IADD3.X R8, R7, R9, R10, P0, !PT ;  /* 0x0000000907087210 */ /* 0x000fe200007fe40a */
[----:B------:R-:W-:Y:S01]  /*23f0*/  IMAD R10, R151, R100, RZ ;  /* 0x00000064970a7224 */ /* 0x000fe200078e02ff */
[----:B------:R-:W-:Y:S01]  /*2400*/  ISETP.GE.AND P0, PT, R18, R127, PT ;  /* 0x0000007f1200720c */ /* 0x000fe20003f06270 */
[----:B------:R-:W-:Y:S01]  /*2410*/  IMAD.WIDE.U32 R114, R39, UR4, R114 ;  /* 0x0000000427727c25 */ /* 0x000fe2000f8e0072 */
[----:B------:R-:W-:-:S02]  /*2420*/  SEL R11, R127, RZ, P1 ;  /* 0x000000ff7f0b7207 */ /* 0x000fc40000800000 */
[----:B------:R-:W-:Y:S01]  /*2430*/  SEL R9, R127, RZ, P0 ;  /* 0x000000ff7f097207 */ /* 0x000fe20000000000 */
[----:B------:R-:W-:Y:S01]  /*2440*/  IMAD R13, R17, R101, R10 ;  /* 0x00000065110d7224 */ /* 0x000fe200078e020a */
[----:B------:R-:W-:Y:S01]  /*2450*/  SEL R10, R127, RZ, P2 ;  /* 0x000000ff7f0a7207 */ /* 0x000fe20001000000 */
[----:B------:R-:W-:Y:S02]  /*2460*/  IMAD.IADD R11, R0, 0x1, R11 ;  /* 0x00000001000b7824 */ /* 0x000fe400078e020b */
[----:B------:R-:W-:Y:S02]  /*2470*/  IMAD.IADD R9, R18, 0x1, R9 ;  /* 0x0000000112097824 */ /* 0x000fe400078e0209 */
[----:B------:R-:W-:Y:S02]  /*2480*/  IMAD.IADD R15, R3, 0x1, R10 ;  /* 0x00000001030f7824 */ /* 0x000fe400078e020a */
[----:B------:R-:W-:Y:S01]  /*2490*/  IMAD R39, R39, UR5, R12 ;  /* 0x0000000527277c24 */ /* 0x000fe2000f8e020c */
[----:B------:R-:W-:Y:S01]  /*24a0*/  SHF.R.S32.HI R10, RZ, 0x1f, R9 ;  /* 0x0000001fff0a7819 */ /* 0x000fe20000011409 */
[----:B------:R-:W-:Y:S01]  /*24b0*/  IMAD.IADD R105, R105, 0x1, R13 ;  /* 0x0000000169697824 */ /* 0x000fe200078e020d */
[----:B------:R-:W-:Y:S01]  /*24c0*/  SHF.R.S32.HI R12, RZ, 0x1f, R11 ;  /* 0x0000001fff0c7819 */ /* 0x000fe2000001140b */
[----:B------:R-:W-:Y:S01]  /*24d0*/  IMAD.IADD R103, R13, 0x1, R103 ;  /* 0x000000010d677824 */ /* 0x000fe200078e0267 */
[-C--:B------:R-:W-:Y:S01]  /*24e0*/  LEA.HI R26, R10, R9.reuse, RZ, 0x3 ;  /* 0x000000090a1a7211 */ /* 0x080fe200078f18ff */
[----:B-----5:R-:W-:Y:S01]  /*24f0*/  IMAD.WIDE.U32 R104, R150, R100, R104 ;  /* 0x0000006496687225 */ /* 0x020fe200078e0068 */
[----:B------:R-:W-:-:S02]  /*2500*/  LEA.HI R9, R10, R9, RZ, 0x6 ;  /* 0x000000090a097211 */ /* 0x000fc400078f30ff */
[-C--:B------:R-:W-:Y:S01]  /*2510*/  LEA.HI R10, R12, R11.reuse, RZ, 0x6 ;  /* 0x0000000b0c0a7211 */ /* 0x080fe200078f30ff */
[----:B------:R-:W-:Y:S01]  /*2520*/  IMAD.WIDE.U32 R102, R150, R100, R102 ;  /* 0x0000006496667225 */ /* 0x000fe200078e0066 */
[----:B------:R-:W-:Y:S02]  /*2530*/  LEA.HI R27, R12, R11, RZ, 0x3 ;  /* 0x0000000b0c1b7211 */ /* 0x000fe400078f18ff */
[----:B------:R-:W-:Y:S01]  /*2540*/  SHF.R.S32.HI R9, RZ, 0x6, R9 ;  /* 0x00000006ff097819 */ /* 0x000fe20000011409 */
[-C--:B------:R-:W-:Y:S01]  /*2550*/  IMAD.WIDE.U32 R110, R150, R106.reuse, R110 ;  /* 0x0000006a966e7225 */ /* 0x080fe200078e006e */
[----:B------:R-:W-:Y:S02]  /*2560*/  SHF.R.S32.HI R11, RZ, 0x6, R10 ;  /* 0x00000006ff0b7819 */ /* 0x000fe4000001140a */
[C---:B------:R-:W-:Y:S01]  /*2570*/  LOP3.LUT R12, R214.reuse, 0x38, R27, 0xf8, !PT ;  /* 0x00000038d60c7812 */ /* 0x040fe200078ef81b */
[C---:B------:R-:W-:Y:S01]  /*2580*/  IMAD R147, R9.reuse, 0x1c00, R216 ;  /* 0x00001c0009937824 */ /* 0x040fe200078e02d8 */
[----:B------:R-:W-:Y:S01]  /*2590*/  LOP3.LUT R10, R214, 0x38, R26, 0xf8, !PT ;  /* 0x00000038d60a7812 */ /* 0x000fe200078ef81a */
[----:B------:R-:W-:Y:S01]  /*25a0*/  IMAD R145, R9, 0x1c00, R217 ;  /* 0x00001c0009917824 */ /* 0x000fe200078e02d9 */
[----:B------:R-:W-:Y:S01]  /*25b0*/  SHF.R.S32.HI R28, RZ, 0x1f, R15 ;  /* 0x0000001fff1c7819 */ /* 0x000fe2000001140f */
[C---:B------:R-:W-:Y:S01]  /*25c0*/  IMAD R146, R11.reuse, 0x1c00, R216 ;  /* 0x00001c000b927824 */ /* 0x040fe200078e02d8 */
[-C--:B------:R-:W-:Y:S01]  /*25d0*/  LOP3.LUT R9, R12, R215.reuse, RZ, 0x3c, !PT ;  /* 0x000000d70c097212 */ /* 0x080fe200078e3cff */
[----:B------:R-:W-:Y:S01]  /*25e0*/  IMAD R143, R11, 0x1c00, R217 ;  /* 0x00001c000b8f7824 */ /* 0x000fe200078e02d9 */
[----:B------:R-:W-:Y:S01]  /*25f0*/  LOP3.LUT R10, R10, R215, RZ, 0x3c, !PT ;  /* 0x000000d70a0a7212 */ /* 0x000fe200078e3cff */
[----:B------:R-:W-:Y:S01]  /*2600*/  IMAD.WIDE.U32 R108, R150, R106, R108 ;  /* 0x0000006a966c7225 */ /* 0x000fe200078e006c */
[----:B------:R-:W-:-:S02]  /*2610*/  LEA.HI R31, R28, R15, RZ, 0x3 ;  /* 0x0000000f1c1f7211 */ /* 0x000fc400078f18ff */
[----:B------:R-:W-:Y:S01]  /*2620*/  LEA.HI R15, R28, R15, RZ, 0x6 ;  /* 0x0000000f1c0f7211 */ /* 0x000fe200078f30ff */
[----:B------:R-:W-:Y:S01]  /*2630*/  IMAD.IADD R146, R146, 0x1, R9 ;  /* 0x0000000192927824 */ /* 0x000fe200078e0209 */
[----:B------:R-:W-:Y:S01]  /*2640*/  LOP3.LUT R9, R207, 0x38, R27, 0xf8, !PT ;  /* 0x00000038cf097812 */ /* 0x000fe200078ef81b */
[----:B------:R-:W-:Y:S01]  /*2650*/  IMAD.IADD R147, R147, 0x1, R10 ;  /* 0x0000000193937824 */ /* 0x000fe200078e020a */
[----:B------:R-:W-:Y:S01]  /*2660*/  SHF.R.S32.HI R15, RZ, 0x6, R15 ;  /* 0x00000006ff0f7819 */ /* 0x000fe2000001140f */
[----:B------:R-:W-:Y:S01]  /*2670*/  IMAD.SHL.U32 R127, R127, 0x2, RZ ;  /* 0x000000027f7f7824 */ /* 0x000fe200078e00ff */
[----:B------:R-:W-:Y:S01]  /*2680*/  LOP3.LUT R10, R214, 0x38, R31, 0xf8, !PT ;  /* 0x00000038d60a7812 */ /* 0x000fe200078ef81f */
[----:B------:R-:W-:Y:S01]  /*2690*/  IMAD.IADD R38, R115, 0x1, R39 ;  /* 0x0000000173267824 */ /* 0x000fe200078e0227 */
[----:B------:R-:W-:Y:S01]  /*26a0*/  LOP3.LUT R12, R9, R21, RZ, 0x3c, !PT ;  /* 0x00000015090c7212 */ /* 0x000fe200078e3cff */
[C---:B------:R-:W-:Y:S01]  /*26b0*/  IMAD R144, R15.reuse, 0x1c00, R216 ;  /* 0x00001c000f907824 */ /* 0x040fe200078e02d8 */
[----:B------:R-:W-:Y:S01]  /*26c0*/  LOP3.LUT R9, R10, R215, RZ, 0x3c, !PT ;  /* 0x000000d70a097212 */ /* 0x000fe200078e3cff */
[----:B------:R-:W-:Y:S01]  /*26d0*/  IMAD R142, R15, 0x1c00, R217 ;  /* 0x00001c000f8e7824 */ /* 0x000fe200078e02d9 */
[----:B------:R-:W-:Y:S01]  /*26e0*/  SHF.R.S32.HI R11, RZ, 0x1f, R150 ;  /* 0x0000001fff0b7819 */ /* 0x000fe20000011496 */
[----:B------:R-:W-:Y:S01]  /*26f0*/  IMAD.IADD R143, R143, 0x1, R12 ;  /* 0x000000018f8f7824 */ /* 0x000fe200078e020c */
[--C-:B------:R-:W-:Y:S01]  /*2700*/  LOP3.LUT R13, R207, 0x38, R26.reuse, 0xf8, !PT ;  /* 0x00000038cf0d7812 */ /* 0x100fe200078ef81a */
[----:B------:R-:W-:Y:S01]  /*2710*/  IMAD.IADD R144, R144, 0x1, R9 ;  /* 0x0000000190907824 */ /* 0x000fe200078e0209 */
[----:B------:R-:W-:Y:S01]  /*2720*/  SHF.R.S32.HI R120, RZ, 0x3, R26 ;  /* 0x00000003ff787819 */ /* 0x000fe2000001141a */
[----:B------:R-:W-:Y:S01]  /*2730*/  IMAD R9, R11, R106, RZ ;  /* 0x0000006a0b097224 */ /* 0x000fe200078e02ff */
[-C--:B0-----:R-:W-:Y:S01]  /*2740*/  LOP3.LUT R20, R13, R21.reuse, RZ, 0x3c, !PT ;  /* 0x000000150d147212 */ /* 0x081fe200078e3cff */
[----:B------:R-:W-:Y:S01]  /*2750*/  IMAD R12, R11, R100, RZ ;  /* 0x000000640b0c7224 */ /* 0x000fe200078e02ff */
[----:B------:R-:W-:Y:S01]  /*2760*/  LOP3.LUT R13, R207, 0x38, R31, 0xf8, !PT ;  /* 0x00000038cf0d7812 */ /* 0x000fe200078ef81f */
[----:B------:R-:W-:Y:S01]  /*2770*/  VIADD R11, R18, 0xa0 ;  /* 0x000000a0120b7836 */ /* 0x000fe20000000000 */
[----:B------:R-:W-:Y:S01]  /*2780*/  SHF.R.S32.HI R119, RZ, 0x3, R27 ;  /* 0x00000003ff777819 */ /* 0x000fe2000001141b */
[----:B------:R-:W-:Y:S01]  /*2790*/  IMAD.IADD R145, R145, 0x1, R20 ;  /* 0x0000000191917824 */ /* 0x000fe200078e0214 */
[----:B------:R-:W-:Y:S01]  /*27a0*/  LOP3.LUT R13, R13, R21, RZ, 0x3c, !PT ;  /* 0x000000150d0d7212 */ /* 0x000fe200078e3cff */
[----:B------:R-:W-:Y:S01]  /*27b0*/  IMAD R35, R150, R101, R12 ;  /* 0x0000006596237224 */ /* 0x000fe200078e020c */
[----:B------:R-:W-:Y:S01]  /*27c0*/  ISETP.GE.AND P2, PT, R11, UR6, PT ;  /* 0x000000060b007c0c */ /* 0x000fe2000bf46270 */
[----:B------:R-:W-:Y:S01]  /*27d0*/  IMAD R15, R113, 0x70, RZ ;  /* 0x00000070710f7824 */ /* 0x000fe200078e02ff */
[----:B------:R-:W-:Y:S01]  /*27e0*/  LOP3.LUT R20, R214, 0x18, R18, 0xf8, !PT ;  /* 0x00000018d6147812 */ /* 0x000fe200078ef812 */
[----:B------:R-:W-:Y:S01]  /*27f0*/  IMAD.IADD R142, R142, 0x1, R13 ;  /* 0x000000018e8e7824 */ /* 0x000fe200078e020d */
[----:B------:R-:W-:Y:S01]  /*2800*/  SEL R30, RZ, 0x20, P2 ;  /* 0x00000020ff1e7807 */ /* 0x000fe20001000000 */
[----:B------:R-:W-:Y:S01]  /*2810*/  IMAD R21, R101, 0x70, RZ ;  /* 0x0000007065157824 */ /* 0x000fe200078e02ff */
[C---:B------:R-:W-:Y:S01]  /*2820*/  SHF.L.U64.HI R12, R100.reuse, 0x6, R101 ;  /* 0x00000006640c7819 */ /* 0x040fe20000010265 */
[----:B------:R-:W-:Y:S01]  /*2830*/  IMAD.SHL.U32 R13, R100, 0x40, RZ ;  /* 0x00000040640d7824 */ /* 0x000fe200078e00ff */
[----:B------:R-:W-:Y:S01]  /*2840*/  LOP3.LUT R141, R20, R215, RZ, 0x3c, !PT ;  /* 0x000000d7148d7212 */ /* 0x000fe200078e3cff */
[----:B------:R-:W-:Y:S01]  /*2850*/  IMAD.WIDE.U32 R112, R112, 0x70, RZ ;  /* 0x0000007070707825 */ /* 0x000fe200078e00ff */
[----:B------:R-:W-:-:S02]  /*2860*/  LOP3.LUT R37, R29, R30, RZ, 0xfc, !PT ;  /* 0x0000001e1d257212 */ /* 0x000fc400078efcff */
[----:B------:R-:W-:Y:S01]  /*2870*/  LOP3.LUT R26, R26, 0xfffffff8, RZ, 0xc0, !PT ;  /* 0xfffffff81a1a7812 */ /* 0x000fe200078ec0ff */
[----:B------:R-:W-:Y:S01]  /*2880*/  IMAD.WIDE.U32 R100, R100, 0x70, RZ ;  /* 0x0000007064647825 */ /* 0x000fe200078e00ff */
[----:B------:R-:W-:Y:S02]  /*2890*/  LOP3.LUT R27, R27, 0xfffffff8, RZ, 0xc0, !PT ;  /* 0xfffffff81b1b7812 */ /* 0x000fe400078ec0ff */
[----:B------:R-:W-:Y:S01]  /*28a0*/  LOP3.LUT R28, R31, 0xfffffff8, RZ, 0xc0, !PT ;  /* 0xfffffff81f1c7812 */ /* 0x000fe200078ec0ff */
[----:B------:R-:W-:Y:S01]  /*28b0*/  IMAD R33, R150, R107, R9 ;  /* 0x0000006b96217224 */ /* 0x000fe200078e0209 */
[C---:B------:R-:W-:Y:S01]  /*28c0*/  SHF.L.U64.HI R9, R106.reuse, 0x6, R107 ;  /* 0x000000066a097819 */ /* 0x040fe2000001026b */
[C---:B------:R-:W-:Y:S01]  /*28d0*/  IMAD.SHL.U32 R10, R106.reuse, 0x40, RZ ;  /* 0x000000406a0a7824 */ /* 0x040fe200078e00ff */
[----:B------:R-:W-:Y:S01]  /*28e0*/  SHF.R.S32.HI R118, RZ, 0x3, R31 ;  /* 0x00000003ff767819 */ /* 0x000fe2000001141f */
[----:B------:R-:W-:Y:S01]  /*28f0*/  IMAD.WIDE.U32 R106, R106, 0x70, RZ ;  /* 0x000000706a6a7825 */ /* 0x000fe200078e00ff */
[----:B------:R-:W-:-:S02]  /*2900*/  LOP3.LUT R34, R37, 0x4, RZ, 0xc0, !PT ;  /* 0x0000000425227812 */ /* 0x000fc400078ec0ff */
[----:B------:R-:W-:Y:S01]  /*2910*/  LOP3.LUT R36, R37, 0x10, RZ, 0xc0, !PT ;  /* 0x0000001025247812 */ /* 0x000fe200078ec0ff */
[----:B------:R-:W-:Y:S01]  /*2920*/  IMAD.IADD R136, R113, 0x1, R15 ;  /* 0x0000000171887824 */ /* 0x000fe200078e020f */
[----:B------:R-:W-:Y:S01]  /*2930*/  LOP3.LUT R29, R29, 0x1, RZ, 0xc0, !PT ;  /* 0x000000011d1d7812 */ /* 0x000fe200078ec0ff */
[----:B------:R-:W-:Y:S01]  /*2940*/  IMAD.IADD R138, R101, 0x1, R21 ;  /* 0x00000001658a7824 */ /* 0x000fe200078e0215 */
[----:B------:R-:W-:Y:S01]  /*2950*/  SHF.R.S32.HI R30, RZ, 0x1f, R26 ;  /* 0x0000001fff1e7819 */ /* 0x000fe2000001141a */
[----:B------:R-:W-:Y:S01]  /*2960*/  IMAD.IADD R14, R111, 0x1, R33 ;  /* 0x000000016f0e7824 */ /* 0x000fe200078e0221 */
[----:B------:R-:W-:Y:S01]  /*2970*/  SHF.R.S32.HI R31, RZ, 0x1f, R27 ;  /* 0x0000001fff1f7819 */ /* 0x000fe2000001141b */
[----:B------:R-:W-:Y:S01]  /*2980*/  IMAD.IADD R15, R33, 0x1, R109 ;  /* 0x00000001210f7824 */ /* 0x000fe200078e026d */
[----:B------:R-:W-:Y:S01]  /*2990*/  LOP3.LUT R33, R37, 0x2, RZ, 0xc0, !PT ;  /* 0x0000000225217812 */ /* 0x000fe200078ec0ff */
[----:B------:R-:W-:Y:S01]  /*29a0*/  IMAD.IADD R20, R105, 0x1, R35 ;  /* 0x0000000169147824 */ /* 0x000fe200078e0223 */
[----:B------:R-:W-:Y:S01]  /*29b0*/  SHF.R.S32.HI R32, RZ, 0x1f, R28 ;  /* 0x0000001fff207819 */ /* 0x000fe2000001141c */
[----:B------:R-:W-:Y:S01]  /*29c0*/  IMAD.IADD R21, R35, 0x1, R103 ;  /* 0x0000000123157824 */ /* 0x000fe200078e0267 */
[C---:B------:R-:W-:Y:S01]  /*29d0*/  LOP3.LUT R35, R37.reuse, 0x8, RZ, 0xc0, !PT ;  /* 0x0000000825237812 */ /* 0x040fe200078ec0ff */
[----:B------:R-:W-:Y:S01]  /*29e0*/  IMAD.IADD R141, R216, 0x1, R141 ;  /* 0x00000001d88d7824 */ /* 0x000fe200078e028d */
[----:B------:R-:W-:Y:S01]  /*29f0*/  LOP3.LUT R37, R37, 0x20, RZ, 0xc0, !PT ;  /* 0x0000002025257812 */ /* 0x000fe200078ec0ff */
[----:B------:R-:W-:-:S07]  /*2a00*/  IMAD.IADD R137, R107, 0x1, R137 ;  /* 0x000000016b897824 */ /* 0x000fce00078e0289 */
.L_x_3752:
[----:B0-23--:R-:W2:Y:S01]  /*2a10*/  LDL.LU R41, [R1+0x10] ;  /* 0x0000100001297983 */ /* 0x00dea20000300800 */
[----:B-----5:R-:W-:Y:S01]  /*2a20*/  VIADD R49, R25, 0xffffffff ;  /* 0xffffffff19317836 */ /* 0x020fe20000000000 */
[----:B------:R-:W0:Y:S01]  /*2a30*/  LDC.64 R124, c[0x0][0x2e8] ;  /* 0x0000ba00ff7c7b82 */ /* 0x000e220000000a00 */
[----:B------:R-:W-:Y:S01]  /*2a40*/  LOP3.LUT P4, RZ, R135, 0x4, RZ, 0xc0, !PT ;  /* 0x0000000487ff7812 */ /* 0x000fe2000788c0ff */
[----:B------:R-:W-:Y:S01]  /*2a50*/  IMAD R40, R16, 0x5400, R141 ;  /* 0x0000540010287824 */ /* 0x000fe200078e028d */
[----:B------:R-:W-:Y:S05]  /*2a60*/  YIELD ;  /* 0x0000000000007946 */ /* 0x000fea0003800000 */
[----:B------:R-:W-:Y:S01]  /*2a70*/  SHF.R.S32.HI R50, RZ, 0x1f, R49 ;  /* 0x0000001fff327819 */ /* 0x000fe20000011431 */
[-C--:B------:R-:W-:Y:S01]  /*2a80*/  IMAD R25, R136, R49.reuse, RZ ;  /* 0x0000003188197224 */ /* 0x080fe200078e02ff */
[----:B------:R-:W1:Y:S01]  /*2a90*/  LDC R126, c[0x0][0x3f4] ;  /* 0x0000fd00ff7e7b82 */ /* 0x000e620000000800 */
[----:B------:R-:W-:Y:S01]  /*2aa0*/  IMAD.WIDE.U32 R128, R112, R49, RZ ;  /* 0x0000003170807225 */ /* 0x000fe200078e00ff */
[----:B------:R-:W-:Y:S03]  /*2ab0*/  BSSY B0, `(.L_x_3653) ;  /* 0x00007a1000007945 */ /* 0x000fe60003800000 */
[----:B------:R-:W-:Y:S01]  /*2ac0*/  IMAD R39, R50, R112, R25 ;  /* 0x0000007032277224 */ /* 0x000fe200078e0219 */
[----:B------:R-:W-:Y:S01]  /*2ad0*/  IADD3 R25, P2, P3, R6, R128, R140 ;  /* 0x0000008006197210 */ /* 0x000fe20007b5e08c */
[----:B------:R-:W-:-:S02]  /*2ae0*/  VIADD R96, R40, 0x20 ;  /* 0x0000002028607836 */ /* 0x000fc40000000000 */
[----:B------:R-:W-:Y:S02]  /*2af0*/  IMAD.IADD R92, R129, 0x1, R39 ;  /* 0x00000001815c7824 */ /* 0x000fe400078e0227 */
[----:B------:R-:W-:-:S03]  /*2b00*/  @P4 VIADD R96, R40, 0xffffffe0 ;  /* 0xffffffe028604836 */ /* 0x000fc60000000000 */
[----:B------:R-:W-:Y:S01]  /*2b10*/  IADD3.X R42, R8, R92, R139, P2, P3 ;  /* 0x0000005c082a7210 */ /* 0x000fe200017e648b */
[----:B------:R-:W-:Y:S01]  /*2b20*/  IMAD R96, R96, 0x2, R121 ;  /* 0x0000000260607824 */ /* 0x000fe200078e0279 */
[----:B------:R-:W-:-:S04]  /*2b30*/  IADD3 R39, P3, R6, R128, RZ ;  /* 0x0000008006277210 */ /* 0x000fc80007f7e0ff */
[-C--:B0-----:R-:W-:Y:S01]  /*2b40*/  LEA R46, P2, R39, R124.reuse, 0x1 ;  /* 0x0000007c272e7211 */ /* 0x081fe200078408ff */
[----:B------:R-:W-:Y:S01]  /*2b50*/  IMAD.X R48, R92, 0x1, R8, P3 ;  /* 0x000000015c307824 */ /* 0x000fe200018e0608 */
[----:B------:R-:W-:-:S04]  /*2b60*/  LEA R44, P3, R25, R124, 0x1 ;  /* 0x0000007c192c7211 */ /* 0x000fc800078608ff */
[-C--:B------:R-:W-:Y:S01]  /*2b70*/  LEA.HI.X R45, R25, R125.reuse, R42, 0x1, P3 ;  /* 0x0000007d192d7211 */ /* 0x080fe200018f0c2a */
[----:B------:R-:W-:Y:S01]  /*2b80*/  IMAD.MOV.U32 R25, RZ, RZ, R49 ;  /* 0x000000ffff197224 */ /* 0x000fe200078e0031 */
[----:B------:R-:W-:Y:S02]  /*2b90*/  ISETP.GT.AND P3, PT, R49, R134, PT ;  /* 0x000000863100720c */ /* 0x000fe40003f64270 */
[----:B------:R-:W-:Y:S01]  /*2ba0*/  LEA.HI.X R47, R39, R125, R48, 0x1, P2 ;  /* 0x0000007d272f7211 */ /* 0x000fe200010f0c30 */
[----:B------:R-:W-:Y:S01]  /*2bb0*/  IMAD R39, R40, 0x2, R121 ;  /* 0x0000000228277824 */ /* 0x000fe200078e0279 */
[----:B-1----:R-:W-:Y:S02]  /*2bc0*/  ISETP.GE.AND P2, PT, R126, 0x1, PT ;  /* 0x000000017e00780c */ /* 0x002fe40003f46270 */
[----:B--2---:R-:W-:-:S07]  /*2bd0*/  LOP3.LUT R41, R41, 0xfffffffd, RZ, 0xc0, !PT ;  /* 0xfffffffd29297812 */ /* 0x004fce00078ec0ff */
[----:B------:R-:W-:-:S05]  /*2be0*/  @P3 LOP3.LUT R41, R41, 0x2, RZ, 0xfc, !PT ;  /* 0x0000000229293812 */ /* 0x000fca00078efcff */
[----:B------:R0:W-:Y:S01]  /*2bf0*/  STL [R1+0x10], R41 ;  /* 0x0000102901007387 */ /* 0x0001e20000100800 */
[----:B------:R-:W-:Y:S05]  /*2c00*/  @!P2 BRA `(.L_x_3654) ;  /* 0x000000740058a947 */ /* 0x000fea0003800000 */
[----:B------:R-:W-:Y:S01]  /*2c10*/  ULDC.U8 UR4, c[0x0][0x410] ;  /* 0x0001040000047ab9 */ /* 0x000fe20000000000 */
[-C--:B0-----:R-:W-:Y:S01]  /*2c20*/  IMAD R41, R137, R49.reuse, RZ ;  /* 0x0000003189297224 */ /* 0x081fe200078e02ff */
[----:B------:R-:W-:Y:S01]  /*2c30*/  ISETP.NE.AND P2, PT, RZ, UR4, PT ;  /* 0x00000004ff007c0c */ /* 0x000fe2000bf45270 */
[-C--:B------:R-:W-:Y:S02]  /*2c40*/  IMAD R43, R138, R49.reuse, RZ ;  /* 0x000000318a2b7224 */ /* 0x080fe400078e02ff */
[----:B------:R-:W-:Y:S02]  /*2c50*/  IMAD R97, R25, -0x70, R24 ;  /* 0xffffff9019617824 */ /* 0x000fe400078e0218 */
[C---:B------:R-:W-:Y:S02]  /*2c60*/  IMAD R41, R50.reuse, R106, R41 ;  /* 0x0000006a32297224 */ /* 0x040fe400078e0229 */
[----:B------:R-:W-:Y:S01]  /*2c70*/  IMAD R43, R50, R100, R43 ;  /* 0x00000064322b7224 */ /* 0x000fe200078e022b */
[----:B------:R-:W-:Y:S01]  /*2c80*/  VIMNMX R97, R97, 0x70, PT ;  /* 0x0000007061617848 */ /* 0x000fe20003fe0100 */
[----:B------:R-:W-:-:S04]  /*2c90*/  IMAD.WIDE.U32 R90, R106, R49, RZ ;  /* 0x000000316a5a7225 */ /* 0x000fc800078e00ff */
        /* <DEDUP_REMOVED lines=30> */
[----:B------:R-:W-:Y:S06]  /*2e80*/  @P3 BRA `(.L_x_3657) ;  /* 0x0000000000a03947 */ /* 0x000fec0003800000 */
[----:B------:R-:W-:Y:S01]  /*2e90*/  IADD3 R41, P2, R110, R90, RZ ;  /* 0x0000005a6e297210 */ /* 0x000fe20007f5e0ff */
[----:B------:R-:W-:Y:S01]  /*2ea0*/  ULDC.64 UR4, c[0x0][0x3e8] ;  /* 0x0000fa0000047ab9 */ /* 0x000fe20000000a00 */
[----:B------:R-:W-:Y:S02]  /*2eb0*/  CS2R R124, SRZ ;  /* 0x00000000007c7805 */ /* 0x000fe4000001ff00 */
[----:B------:R-:W-:Y:S01]  /*2ec0*/  CS2R R128, SRZ ;  /* 0x0000000000807805 */ /* 0x000fe2000001ff00 */
[----:B------:R-:W-:Y:S01]  /*2ed0*/  IMAD.X R42, R98, 0x1, R14, P2 ;  /* 0x00000001622a7824 */ /* 0x000fe200010e060e */
[----:B------:R-:W-:-:S05]  /*2ee0*/  IADD3 R43, P2, R104, R88, RZ ;  /* 0x00000058682b7210 */ /* 0x000fca0007f5e0ff */
[----:B------:R-:W-:Y:S01]  /*2ef0*/  IMAD.X R72, R99, 0x1, R20, P2 ;  /* 0x0000000163487824 */ /* 0x000fe200010e0614 */
        /* <DEDUP_REMOVED lines=33> */
.L_x_3657:
[----:B------:R-:W-:Y:S05]  /*3110*/  BSYNC B1 ;  /* 0x0000000000017941 */ /* 0x000fea0003800000 */
.L_x_3656:
[----:B------:R-:W-:Y:S01]  /*3120*/  ISETP.GE.AND P4, PT, R229, R97, PT ;  /* 0x00000061e500720c */ /* 0x000fe20003f86270 */
[----:B------:R-:W-:Y:S01]  /*3130*/  BSSY B1, `(.L_x_3658) ;  /* 0x000002c000017945 */ /* 0x000fe20003800000 */
[----:B-----5:R-:W-:Y:S02]  /*3140*/  IMAD.MOV.U32 R131, RZ, RZ, R72 ;  /* 0x000000ffff837224 */ /* 0x020fe400078e0048 */
[----:B------:R-:W-:-:S09]  /*3150*/  IMAD.MOV.U32 R130, RZ, RZ, R73 ;  /* 0x000000ffff827224 */ /* 0x000fd200078e0049 */
[----:B------:R-:W-:Y:S05]  /*3160*/  @P4 BRA `(.L_x_3659) ;  /* 0x0000000000a04947 */ /* 0x000fea0003800000 */
[----:B------:R-:W-:Y:S01]  /*3170*/  IADD3 R90, P2, P5, R110, R90, R10 ;  /* 0x0000005a6e5a7210 */ /* 0x000fe20007d5e00a */
[----:B------:R-:W-:Y:S01]  /*3180*/  ULDC.64 UR4, c[0x0][0x3e8] ;  /* 0x0000fa0000047ab9 */ /* 0x000fe20000000a00 */
[----:B------:R-:W-:Y:S02]  /*3190*/  CS2R R68, SRZ ;  /* 0x0000000000447805 */ /* 0x000fe4000001ff00 */
[----:B------:R-:W-:Y:S02]  /*31a0*/  CS2R R70, SRZ ;  /* 0x0000000000467805 */ /* 0x000fe4000001ff00 */
[----:B0-----:R-:W-:Y:S02]  /*31b0*/  IADD3.X R41, R14, R98, R9, P2, P5 ;  /* 0x000000620e297210 */ /* 0x001fe400017ea409 */
        /* <DEDUP_REMOVED lines=35> */
.L_x_3659:
[----:B------:R-:W-:Y:S05]  /*33f0*/  BSYNC B1 ;  /* 0x0000000000017941 */ /* 0x000fea0003800000 */
.L_x_3658:
[----:B01----:R-:W-:Y:S01]  /*3400*/  IMAD.MOV.U32 R43, RZ, RZ, R76 ;  /* 0x000000ffff2b7224 */ /* 0x003fe200078e004c */
[----:B------:R-:W-:Y:S01]  /*3410*/  PRMT R163, R131, 0x5410, R130 ;  /* 0x0000541083a37816 */ /* 0x000fe20000000082 */
[----:B------:R-:W-:Y:S01]  /*3420*/  IMAD.MOV.U32 R40, RZ, RZ, R80 ;  /* 0x000000ffff287224 */ /* 0x000fe200078e0050 */
[----:B------:R-:W-:Y:S01]  /*3430*/  ISETP.NE.AND P2, PT, R213, 0x3, PT ;  /* 0x00000003d500780c */ /* 0x000fe20003f45270 */
        /* <DEDUP_REMOVED lines=39> */
[----:B-----5:R-:W-:Y:S01]  /*36b0*/  IMAD.MOV.U32 R40, RZ, RZ, R49 ;  /* 0x000000ffff287224 */ /* 0x020fe200078e0031 */
[----:B------:R-:W-:Y:S01]  /*36c0*/  PRMT R174, R174, 0x5410, R41 ;  /* 0x00005410aeae7816 */ /* 0x000fe20000000029 */
[----:B------:R-:W-:Y:S01]  /*36d0*/  IMAD.MOV.U32 R41, RZ, RZ, R48 ;  /* 0x000000ffff297224 */ /* 0x000fe200078e0030 */
[----:B------:R-:W-:-:S04]  /*36e0*/  PRMT R166, R166, 0x5410, R42 ;  /* 0x00005410a6a67816 */ /* 0x000fc8000000002a */
        /* <DEDUP_REMOVED lines=36> */
.L_x_3660:
[----:B------:R-:W-:Y:S01]  /*3930*/  IMAD R98, R16, 0x8, R2 ;  /* 0x0000000810627824 */ /* 0x000fe200078e0202 */
[----:B------:R-:W-:Y:S01]  /*3940*/  SHF.L.U32 R99, R204, 0x1f, RZ ;  /* 0x0000001fcc637819 */ /* 0x000fe200000006ff */
[----:B------:R-:W-:Y:S03]  /*3950*/  BSSY B1, `(.L_x_3661) ;  /* 0x0000003000017945 */ /* 0x000fe60003800000 */
[----:B------:R-:W0:Y:S02]  /*3960*/  SYNCS.PHASECHK.TRANS64.TRYWAIT P5, [R98+URZ+0x36890], R99 ;  /* 0x03689063620075a7 */ /* 0x000e2400080a017f */
[----:B0-----:R-:W-:Y:S05]  /*3970*/  @!P5 BRA `(.L_x_3662) ;  /* 0x0000025c00c0d947 */ /* 0x001fea0003800000 */
.L_x_4025:
[----:B------:R-:W-:Y:S05]  /*3980*/  BSYNC B1 ;  /* 0x0000000000017941 */ /* 0x000fea0003800000 */
.L_x_3661:
        /* <DEDUP_REMOVED lines=21> */
[----:B------:R-:W-:Y:S01]  /*3ae0*/  FMUL.FTZ R41, R128, R91 ;  /* 0x0000005b80297220 */ /* 0x000fe20000410000 */
        /* <DEDUP_REMOVED lines=8> */
[----:B------:R-:W-:-:S02]  /*3b70*/  IMAD.U32 R132, R90, 0x10000, RZ ;  /* 0x000100005a847824 */ /* 0x000fc400078e00ff */
[----:B------:R-:W-:Y:S02]  /*3b80*/  IMAD.U32 R128, R42, 0x10000, RZ ;  /* 0x000100002a807824 */ /* 0x000fe400078e00ff */
[C---:B------:R-:W-:Y:S01]  /*3b90*/  FMUL.FTZ R42, R129.reuse, R125 ;  /* 0x0000007d812a7220 */ /* 0x040fe20000410000 */
[-C--:B------:R-:W-:Y:S01]  /*3ba0*/  FMUL.FTZ R129, R129, R132.reuse ;  /* 0x0000008481817220 */ /* 0x080fe20000410000 */
[----:B------:R-:W-:Y:S02]  /*3bb0*/  F2FP.BF16.F32.PACK_AB R41, R91, R41 ;  /* 0x000000295b29723e */ /* 0x000fe400000010ff */
[C---:B------:R-:W-:Y:S01]  /*3bc0*/  FFMA.FTZ R42, R128.reuse, R132, -R42 ;  /* 0x00000084802a7223 */ /* 0x040fe2000001082a */
[----:B------:R-:W-:Y:S01]  /*3bd0*/  FFMA.FTZ R125, R128, R125, R129 ;  /* 0x0000007d807d7223 */ /* 0x000fe20000010081 */
[C---:B------:R-:W-:Y:S01]  /*3be0*/  LOP3.LUT R128, R43.reuse, 0xffff0000, RZ, 0xc0, !PT ;  /* 0xffff00002b807812 */ /* 0x040fe200078ec0ff */
[----:B------:R-:W-:Y:S01]  /*3bf0*/  IMAD.U32 R43, R43, 0x10000, RZ ;  /* 0x000100002b2b7824 */ /* 0x000fe200078e00ff */
[----:B------:R-:W-:-:S02]  /*3c00*/  LOP3.LUT R129, R90, 0xffff0000, RZ, 0xc0, !PT ;  /* 0xffff00005a817812 */ /* 0x000fc400078ec0ff */
[----:B------:R-:W-:Y:S01]  /*3c10*/  F2FP.BF16.F32.PACK_AB R42, R125, R42 ;  /* 0x0000002a7d2a723e */ /* 0x000fe200000010ff */
[CC--:B------:R-:W-:Y:S02]  /*3c20*/  FMUL.FTZ R90, R128.reuse, R124.reuse ;  /* 0x0000007c805a7220 */ /* 0x0c0fe40000410000 */
[-C--:B------:R-:W-:Y:S02]  /*3c30*/  FMUL.FTZ R128, R128, R129.reuse ;  /* 0x0000008180807220 */ /* 0x080fe40000410000 */
        /* <DEDUP_REMOVED lines=12> */
.L_x_3668:
[----:B------:R-:W-:Y:S05]  /*3d00*/  BSYNC B3 ;  /* 0x0000000000037941 */ /* 0x000fea0003800000 */
.L_x_3667:
[----:B--2---:R1:W-:Y:S02]  /*3d10*/  STG.E.128 desc[UR60][R46.64], R40 ;  /* 0x000000282e007986 */ /* 0x0043e4000c101d3c */
.L_x_3666:
[----:B------:R-:W-:Y:S05]  /*3d20*/  BSYNC B2 ;  /* 0x0000000000027941 */ /* 0x000fea0003800000 */
.L_x_3665:
        /* <DEDUP_REMOVED lines=10> */
[----:B------:R-:W-:Y:S02]  /*3dd0*/  SHF.R.U32.HI R89, RZ, 0x10, R95 ;  /* 0x00000010ff597819 */ /* 0x000fe4000001165f */
[----:B------:R-:W-:Y:S02]  /*3de0*/  PRMT R88, R172, 0x5432, R88 ;  /* 0x00005432ac587816 */ /* 0x000fe40000000058 */
[----:B--2---:R-:W-:-:S02]  /*3df0*/  LOP3.LUT R95, R41, 0xffff0000, RZ, 0xc0, !PT ;  /* 0xffff0000295f7812 */ /* 0x004fc400078ec0ff */
[C---:B------:R-:W-:Y:S01]  /*3e00*/  LOP3.LUT R94, R91.reuse, 0xffff0000, RZ, 0xc0, !PT ;  /* 0xffff00005b5e7812 */ /* 0x040fe200078ec0ff */
[----:B------:R-:W-:Y:S01]  /*3e10*/  IMAD.U32 R91, R91, 0x10000, RZ ;  /* 0x000100005b5b7824 */ /* 0x000fe200078e00ff */
[----:B------:R-:W-:Y:S01]  /*3e20*/  SHF.R.U32.HI R92, RZ, 0x10, R93 ;  /* 0x00000010ff5c7819 */ /* 0x000fe2000001165d */
[----:B------:R-:W-:Y:S01]  /*3e30*/  IMAD.U32 R93, R41, 0x10000, RZ ;  /* 0x00010000295d7824 */ /* 0x000fe200078e00ff */
[C---:B------:R-:W-:Y:S01]  /*3e40*/  LOP3.LUT R41, R88.reuse, 0xffff0000, RZ, 0xc0, !PT ;  /* 0xffff000058297812 */ /* 0x040fe200078ec0ff */
[----:B------:R-:W-:Y:S01]  /*3e50*/  FMUL.FTZ R90, R95, R94 ;  /* 0x0000005e5f5a7220 */ /* 0x000fe20000410000 */
[C---:B------:R-:W-:Y:S01]  /*3e60*/  PRMT R89, R173.reuse, 0x5410, R89 ;  /* 0x00005410ad597816 */ /* 0x040fe20000000059 */
[----:B------:R-:W-:Y:S01]  /*3e70*/  IMAD.U32 R88, R88, 0x10000, RZ ;  /* 0x0001000058587824 */ /* 0x000fe200078e00ff */
[----:B------:R-:W-:Y:S01]  /*3e80*/  PRMT R92, R173, 0x5432, R92 ;  /* 0x00005432ad5c7816 */ /* 0x000fe2000000005c */
[-C--:B------:R-:W-:Y:S01]  /*3e90*/  FFMA.FTZ R90, R93, R41.reuse, -R90 ;  /* 0x000000295d5a7223 */ /* 0x080fe2000001085a */
[----:B------:R-:W-:-:S03]  /*3ea0*/  FMUL.FTZ R41, R95, R41 ;  /* 0x000000295f297220 */ /* 0x000fc60000410000 */
[----:B------:R-:W-:Y:S02]  /*3eb0*/  IMAD.U32 R95, R92, 0x10000, RZ ;  /* 0x000100005c5f7824 */ /* 0x000fe400078e00ff */
[----:B------:R-:W-:Y:S01]  /*3ec0*/  FFMA.FTZ R41, R93, R94, R41 ;  /* 0x0000005e5d297223 */ /* 0x000fe20000010029 */
[C---:B------:R-:W-:Y:S01]  /*3ed0*/  LOP3.LUT R94, R42.reuse, 0xffff0000, RZ, 0xc0, !PT ;  /* 0xffff00002a5e7812 */ /* 0x040fe200078ec0ff */
        /* <DEDUP_REMOVED lines=27> */
.L_x_3672:
[----:B------:R-:W-:Y:S05]  /*4090*/  BSYNC B3 ;  /* 0x0000000000037941 */ /* 0x000fea0003800000 */
.L_x_3671:
[----:B--2---:R2:W-:Y:S02]  /*40a0*/  STG.E.128 desc[UR60][R46.64+0x40], R40 ;  /* 0x000040282e007986 */ /* 0x0045e4000c101d3c */
.L_x_3670:
[----:B------:R-:W-:Y:S05]  /*40b0*/  BSYNC B2 ;  /* 0x0000000000027941 */ /* 0x000fea0003800000 */
.L_x_3669:
        /* <DEDUP_REMOVED lines=11> */
[C---:B------:R-:W-:Y:S01]  /*4170*/  PRMT R87, R170.reuse, 0x5410, R85 ;  /* 0x00005410aa577816 */ /* 0x040fe20000000055 */
[----:B--2---:R-:W-:Y:S01]  /*4180*/  IMAD.U32 R85, R41, 0x10000, RZ ;  /* 0x0001000029557824 */ /* 0x004fe200078e00ff */
[----:B------:R-:W-:-:S02]  /*4190*/  PRMT R84, R170, 0x5432, R84 ;  /* 0x00005432aa547816 */ /* 0x000fc40000000054 */
[----:B------:R-:W-:Y:S02]  /*41a0*/  LOP3.LUT R92, R41, 0xffff0000, RZ, 0xc0, !PT ;  /* 0xffff0000295c7812 */ /* 0x000fe400078ec0ff */
[C---:B------:R-:W-:Y:S01]  /*41b0*/  LOP3.LUT R90, R87.reuse, 0xffff0000, RZ, 0xc0, !PT ;  /* 0xffff0000575a7812 */ /* 0x040fe200078ec0ff */
[----:B------:R-:W-:Y:S01]  /*41c0*/  IMAD.U32 R87, R87, 0x10000, RZ ;  /* 0x0001000057577824 */ /* 0x000fe200078e00ff */
[C---:B------:R-:W-:Y:S01]  /*41d0*/  LOP3.LUT R86, R84.reuse, 0xffff0000, RZ, 0xc0, !PT ;  /* 0xffff000054567812 */ /* 0x040fe200078ec0ff */
[----:B------:R-:W-:Y:S02]  /*41e0*/  IMAD.U32 R84, R84, 0x10000, RZ ;  /* 0x0001000054547824 */ /* 0x000fe400078e00ff */
[C---:B------:R-:W-:Y:S02]  /*41f0*/  FMUL.FTZ R91, R92.reuse, R90 ;  /* 0x0000005a5c5b7220 */ /* 0x040fe40000410000 */
[-C--:B------:R-:W-:Y:S01]  /*4200*/  FMUL.FTZ R41, R92, R86.reuse ;  /* 0x000000565c297220 */ /* 0x080fe20000410000 */
[C---:B------:R-:W-:Y:S01]  /*4210*/  LOP3.LUT R92, R42.reuse, 0xffff0000, RZ, 0xc0, !PT ;  /* 0xffff00002a5c7812 */ /* 0x040fe200078ec0ff */
[----:B------:R-:W-:Y:S01]  /*4220*/  FFMA.FTZ R86, R85, R86, -R91 ;  /* 0x0000005655567223 */ /* 0x000fe2000001085b */
[----:B------:R-:W-:-:S02]  /*4230*/  IMAD.U32 R42, R42, 0x10000, RZ ;  /* 0x000100002a2a7824 */ /* 0x000fc400078e00ff */
[----:B------:R-:W-:Y:S01]  /*4240*/  FFMA.FTZ R85, R85, R90, R41 ;  /* 0x0000005a55557223 */ /* 0x000fe20000010029 */
[C---:B------:R-:W-:Y:S02]  /*4250*/  PRMT R41, R171.reuse, 0x5432, R88 ;  /* 0x00005432ab297816 */ /* 0x040fe40000000058 */
[----:B------:R-:W-:Y:S02]  /*4260*/  PRMT R88, R171, 0x5410, R89 ;  /* 0x00005410ab587816 */ /* 0x000fe40000000059 */
[----:B------:R-:W-:Y:S01]  /*4270*/  F2FP.BF16.F32.PACK_AB R85, R85, R86 ;  /* 0x000000565555723e */ /* 0x000fe200000010ff */
[C---:B------:R-:W-:Y:S01]  /*4280*/  IMAD.U32 R90, R41.reuse, 0x10000, RZ ;  /* 0x00010000295a7824 */ /* 0x040fe200078e00ff */
[----:B------:R-:W-:Y:S01]  /*4290*/  LOP3.LUT R41, R41, 0xffff0000, RZ, 0xc0, !PT ;  /* 0xffff000029297812 */ /* 0x000fe200078ec0ff */
[C---:B------:R-:W-:Y:S01]  /*42a0*/  IMAD.U32 R89, R88.reuse, 0x10000, RZ ;  /* 0x0001000058597824 */ /* 0x040fe200078e00ff */
[----:B------:R-:W-:-:S03]  /*42b0*/  LOP3.LUT R88, R88, 0xffff0000, RZ, 0xc0, !PT ;  /* 0xffff000058587812 */ /* 0x000fc600078ec0ff */
        /* <DEDUP_REMOVED lines=19> */
[----:B------:R-:W-:Y:S02]  /*43f0*/  IMAD.MOV.U32 R43, RZ, RZ, R42 ;  /* 0x000000ffff2b7224 */ /* 0x000fe400078e002a */
[----:B------:R-:W-:Y:S02]  /*4400*/  IMAD.MOV.U32 R42, RZ, RZ, R91 ;  /* 0x000000ffff2a7224 */ /* 0x000fe400078e005b */
[----:B------:R-:W-:Y:S02]  /*4410*/  IMAD.MOV.U32 R40, RZ, RZ, R41 ;  /* 0x000000ffff287224 */ /* 0x000fe400078e0029 */
[----:B------:R-:W-:-:S07]  /*4420*/  IMAD.MOV.U32 R41, RZ, RZ, R85 ;  /* 0x000000ffff297224 */ /* 0x000fce00078e0055 */
.L_x_3676:
[----:B------:R-:W-:Y:S05]  /*4430*/  BSYNC B3 ;  /* 0x0000000000037941 */ /* 0x000fea0003800000 */
.L_x_3675:
[----:B--2---:R3:W-:Y:S02]  /*4440*/  STG.E.128 desc[UR60][R46.64+0x80], R40 ;  /* 0x000080282e007986 */ /* 0x0047e4000c101d3c */
.L_x_3674:
[----:B------:R-:W-:Y:S05]  /*4450*/  BSYNC B2 ;  /* 0x0000000000027941 */ /* 0x000fea0003800000 */
.L_x_3673:
[----:B------:R-:W-:Y:S01]  /*4460*/  ISETP.NE.AND P3, PT, R35, RZ, PT ;  /* 0x000000ff2300720c */ /* 0x000fe20003f65270 */
[----:B------:R-:W-:-:S12]  /*4470*/  BSSY B2, `(.L_x_3677) ;  /* 0x0000038000027945 */ /* 0x000fd80003800000 */
[----:B------:R-:W-:Y:S05]  /*4480*/  @!P3 BRA `(.L_x_3678) ;  /* 0x0000000000d8b947 */ /* 0x000fea0003800000 */
[----:B-123--:R1:W2:Y:S01]  /*4490*/  LDS.128 R40, [R96+0x24800] ;  /* 0x0248000060287984 */ /* 0x00e2a20000000c00 */
        /* <DEDUP_REMOVED lines=51> */
.L_x_3680:
[----:B------:R-:W-:Y:S05]  /*47d0*/  BSYNC B3 ;  /* 0x0000000000037941 */ /* 0x000fea0003800000 */
.L_x_3679:
[----:B--2---:R4:W-:Y:S02]  /*47e0*/  STG.E.128 desc[UR60][R46.64+0xc0], R40 ;  /* 0x0000c0282e007986 */ /* 0x0049e4000c101d3c */
.L_x_3678:
[----:B------:R-:W-:Y:S05]  /*47f0*/  BSYNC B2 ;  /* 0x0000000000027941 */ /* 0x000fea0003800000 */
.L_x_3677:
        /* <DEDUP_REMOVED lines=8> */
[--C-:B------:R-:W-:Y:S02]  /*4880*/  SHF.R.U64 R76, R78, 0x10, R79.reuse ;  /* 0x000000104e4c7819 */ /* 0x100fe4000000124f */
[C---:B------:R-:W-:Y:S02]  /*4890*/  PRMT R78, R167.reuse, 0x5432, R80 ;  /* 0x00005432a74e7816 */ /* 0x040fe40000000050 */
[----:B------:R-:W-:Y:S02]  /*48a0*/  PRMT R76, R167, 0x5410, R76 ;  /* 0x00005410a74c7816 */ /* 0x000fe4000000004c */
[C---:B--2---:R-:W-:Y:S01]  /*48b0*/  LOP3.LUT R82, R41.reuse, 0xffff0000, RZ, 0xc0, !PT ;  /* 0xffff000029527812 */ /* 0x044fe200078ec0ff */
[----:B------:R-:W-:Y:S01]  /*48c0*/  IMAD.U32 R41, R41, 0x10000, RZ ;  /* 0x0001000029297824 */ /* 0x000fe200078e00ff */
[C---:B------:R-:W-:Y:S01]  /*48d0*/  LOP3.LUT R80, R76.reuse, 0xffff0000, RZ, 0xc0, !PT ;  /* 0xffff00004c507812 */ /* 0x040fe200078ec0ff */
[----:B------:R-:W-:Y:S01]  /*48e0*/  IMAD.U32 R76, R76, 0x10000, RZ ;  /* 0x000100004c4c7824 */ /* 0x000fe200078e00ff */
[C---:B------:R-:W-:Y:S01]  /*48f0*/  LOP3.LUT R81, R78.reuse, 0xffff0000, RZ, 0xc0, !PT ;  /* 0xffff00004e517812 */ /* 0x040fe200078ec0ff */
[----:B------:R-:W-:Y:S01]  /*4900*/  IMAD.U32 R78, R78, 0x10000, RZ ;  /* 0x000100004e4e7824 */ /* 0x000fe200078e00ff */
[----:B------:R-:W-:Y:S01]  /*4910*/  SHF.R.U32.HI R79, RZ, 0x10, R79 ;  /* 0x00000010ff4f7819 */ /* 0x000fe2000001164f */
[CC--:B------:R-:W-:Y:S01]  /*4920*/  FMUL.FTZ R83, R82.reuse, R80.reuse ;  /* 0x0000005052537220 */ /* 0x0c0fe20000410000 */
[----:B------:R-:W-:Y:S01]  /*4930*/  SHF.R.U32.HI R77, RZ, 0x10, R77 ;  /* 0x00000010ff4d7819 */ /* 0x000fe2000001164d */
[-C--:B------:R-:W-:Y:S01]  /*4940*/  FMUL.FTZ R82, R82, R81.reuse ;  /* 0x0000005152527220 */ /* 0x080fe20000410000 */
[C---:B------:R-:W-:Y:S01]  /*4950*/  PRMT R79, R166.reuse, 0x5432, R79 ;  /* 0x00005432a64f7816 */ /* 0x040fe2000000004f */
[C---:B------:R-:W-:Y:S01]  /*4960*/  FFMA.FTZ R83, R41.reuse, R81, -R83 ;  /* 0x0000005129537223 */ /* 0x040fe20000010853 */
[----:B------:R-:W-:Y:S01]  /*4970*/  PRMT R77, R166, 0x5410, R77 ;  /* 0x00005410a64d7816 */ /* 0x000fe2000000004d */
[----:B------:R-:W-:Y:S01]  /*4980*/  FFMA.FTZ R82, R41, R80, R82 ;  /* 0x0000005029527223 */ /* 0x000fe20000010052 */
[C---:B------:R-:W-:Y:S01]  /*4990*/  IMAD.U32 R80, R42.reuse, 0x10000, RZ ;  /* 0x000100002a507824 */ /* 0x040fe200078e00ff */
[----:B------:R-:W-:Y:S01]  /*49a0*/  LOP3.LUT R42, R42, 0xffff0000, RZ, 0xc0, !PT ;  /* 0xffff00002a2a7812 */ /* 0x000fe200078ec0ff */
[----:B------:R-:W-:Y:S01]  /*49b0*/  IMAD.U32 R84, R79, 0x10000, RZ ;  /* 0x000100004f547824 */ /* 0x000fe200078e00ff */
[----:B------:R-:W-:Y:S01]  /*49c0*/  LOP3.LUT R41, R43, 0xffff0000, RZ, 0xc0, !PT ;  /* 0xffff00002b297812 */ /* 0x000fe200078ec0ff */
[----:B------:R-:W-:Y:S01]  /*49d0*/  IMAD.U32 R85, R77, 0x10000, RZ ;  /* 0x000100004d557824 */ /* 0x000fe200078e00ff */
[----:B------:R-:W-:Y:S01]  /*49e0*/  LOP3.LUT R79, R79, 0xffff0000, RZ, 0xc0, !PT ;  /* 0xffff00004f4f7812 */ /* 0x000fe200078ec0ff */
[C---:B------:R-:W-:Y:S01]  /*49f0*/  FMUL.FTZ R86, R42.reuse, R84 ;  /* 0x000000542a567220 */ /* 0x040fe20000410000 */
[----:B------:R-:W-:Y:S01]  /*4a00*/  LOP3.LUT R77, R77, 0xffff0000, RZ, 0xc0, !PT ;  /* 0xffff00004d4d7812 */ /* 0x000fe200078ec0ff */
[----:B------:R-:W-:Y:S01]  /*4a10*/  FMUL.FTZ R42, R42, R85 ;  /* 0x000000552a2a7220 */ /* 0x000fe20000410000 */
[----:B------:R-:W-:-:S02]  /*4a20*/  IMAD.U32 R81, R43, 0x10000, RZ ;  /* 0x000100002b517824 */ /* 0x000fc400078e00ff */
[----:B------:R-:W-:Y:S01]  /*4a30*/  FFMA.FTZ R86, R80, R85, -R86 ;  /* 0x0000005550567223 */ /* 0x000fe20000010856 */
[C---:B------:R-:W-:Y:S01]  /*4a40*/  IMAD.U32 R43, R40.reuse, 0x10000, RZ ;  /* 0x00010000282b7824 */ /* 0x040fe200078e00ff */
[----:B------:R-:W-:Y:S01]  /*4a50*/  LOP3.LUT R40, R40, 0xffff0000, RZ, 0xc0, !PT ;  /* 0xffff000028287812 */ /* 0x000fe200078ec0ff */
[----:B------:R-:W-:Y:S01]  /*4a60*/  FFMA.FTZ R42, R80, R84, R42 ;  /* 0x00000054502a7223 */ /* 0x000fe2000001002a */
[C---:B------:R-:W-:Y:S01]  /*4a70*/  FMUL.FTZ R80, R41.reuse, R79 ;  /* 0x0000004f29507220 */ /* 0x040fe20000410000 */
[----:B------:R-:W-:Y:S01]  /*4a80*/  FMUL.FTZ R84, R41, R77 ;  /* 0x0000004d29547220 */ /* 0x000fe20000410000 */
[----:B------:R-:W-:Y:S01]  /*4a90*/  F2FP.BF16.F32.PACK_AB R82, R82, R83 ;  /* 0x000000535252723e */ /* 0x000fe200000010ff */
        /* <DEDUP_REMOVED lines=11> */
.L_x_3684:
[----:B------:R-:W-:Y:S05]  /*4b50*/  BSYNC B3 ;  /* 0x0000000000037941 */ /* 0x000fea0003800000 */
.L_x_3683:
[----:B--2---:R1:W-:Y:S02]  /*4b60*/  STG.E.128 desc[UR60][R46.64+0x100], R40 ;  /* 0x000100282e007986 */ /* 0x0043e4000c101d3c */
.L_x_3682:
[----:B------:R-:W-:Y:S05]  /*4b70*/  BSYNC B2 ;  /* 0x0000000000027941 */ /* 0x000fea0003800000 */
.L_x_3681:
        /* <DEDUP_REMOVED lines=8> */
[----:B------:R-:W-:Y:S02]  /*4c00*/  SHF.R.U32.HI R76, RZ, 0x10, R73 ;  /* 0x00000010ff4c7819 */ /* 0x000fe40000011649 */
[--C-:B------:R-:W-:Y:S02]  /*4c10*/  SHF.R.U64 R73, R74, 0x10, R75.reuse ;  /* 0x000000104a497819 */ /* 0x100fe4000000124b */
[----:B------:R-:W-:Y:S01]  /*4c20*/  SHF.R.U32.HI R77, RZ, 0x10, R75 ;  /* 0x00000010ff4d7819 */ /* 0x000fe2000001164b */
[----:B------:R-:W-:Y:S01]  /*4c30*/  IMAD.U32 R75, R42, 0x10000, RZ ;  /* 0x000100002a4b7824 */ /* 0x000fe200078e00ff */
[C---:B------:R-:W-:Y:S02]  /*4c40*/  PRMT R73, R164.reuse, 0x5410, R73 ;  /* 0x00005410a4497816 */ /* 0x040fe40000000049 */
        /* <DEDUP_REMOVED lines=14> */
[-C--:B------:R-:W-:Y:S01]  /*4d30*/  FMUL.FTZ R42, R42, R81.reuse ;  /* 0x000000512a2a7220 */ /* 0x080fe20000410000 */
[----:B------:R-:W-:Y:S01]  /*4d40*/  FMUL.FTZ R83, R83, R78 ;  /* 0x0000004e53537220 */ /* 0x000fe20000410000 */
[----:B------:R-:W-:Y:S01]  /*4d50*/  LOP3.LUT R164, R164, 0xffff0000, RZ, 0xc0, !PT ;  /* 0xffff0000a4a47812 */ /* 0x000fe200078ec0ff */
[----:B------:R-:W-:Y:S01]  /*4d60*/  FFMA.FTZ R84, R75, R81, -R84 ;  /* 0x000000514b547223 */ /* 0x000fe20000010854 */
[----:B------:R-:W-:Y:S01]  /*4d70*/  LOP3.LUT R76, R76, 0xffff0000, RZ, 0xc0, !PT ;  /* 0xffff00004c4c7812 */ /* 0x000fe200078ec0ff */
[----:B------:R-:W-:Y:S01]  /*4d80*/  FFMA.FTZ R83, R77, R41, R83 ;  /* 0x000000294d537223 */ /* 0x000fe20000010053 */
[----:B------:R-:W-:Y:S01]  /*4d90*/  FFMA.FTZ R42, R75, R80, R42 ;  /* 0x000000504b2a7223 */ /* 0x000fe2000001002a */
[----:B------:R-:W-:Y:S01]  /*4da0*/  IMAD.U32 R43, R43, 0x10000, RZ ;  /* 0x000100002b2b7824 */ /* 0x000fe200078e00ff */
[----:B------:R-:W-:Y:S01]  /*4db0*/  LOP3.LUT R40, R40, 0xffff0000, RZ, 0xc0, !PT ;  /* 0xffff000028287812 */ /* 0x000fe200078ec0ff */
[C---:B------:R-:W-:Y:S01]  /*4dc0*/  FMUL.FTZ R41, R74.reuse, R164 ;  /* 0x000000a44a297220 */ /* 0x040fe20000410000 */
[----:B------:R-:W-:Y:S01]  /*4dd0*/  FMUL.FTZ R75, R74, R76 ;  /* 0x0000004c4a4b7220 */ /* 0x000fe20000410000 */
[----:B------:R-:W-:-:S02]  /*4de0*/  IMAD.U32 R72, R72, 0x10000, RZ ;  /* 0x0001000048487824 */ /* 0x000fc400078e00ff */
[----:B------:R-:W-:Y:S01]  /*4df0*/  FFMA.FTZ R82, R77, R78, -R82 ;  /* 0x0000004e4d527223 */ /* 0x000fe20000010852 */
[C---:B------:R-:W-:Y:S01]  /*4e00*/  FFMA.FTZ R41, R43.reuse, R76, -R41 ;  /* 0x0000004c2b297223 */ /* 0x040fe20000010829 */
[----:B------:R-:W-:Y:S01]  /*4e10*/  FFMA.FTZ R75, R43, R164, R75 ;  /* 0x000000a42b4b7223 */ /* 0x000fe2000001004b */
[C---:B------:R-:W-:Y:S01]  /*4e20*/  FMUL.FTZ R74, R40.reuse, R73 ;  /* 0x00000049284a7220 */ /* 0x040fe20000410000 */
[----:B------:R-:W-:Y:S01]  /*4e30*/  FMUL.FTZ R40, R40, R72 ;  /* 0x0000004828287220 */ /* 0x000fe20000410000 */
[----:B------:R-:W-:Y:S02]  /*4e40*/  F2FP.BF16.F32.PACK_AB R82, R83, R82 ;  /* 0x000000525352723e */ /* 0x000fe400000010ff */
[----:B------:R-:W-:Y:S01]  /*4e50*/  F2FP.BF16.F32.PACK_AB R41, R75, R41 ;  /* 0x000000294b29723e */ /* 0x000fe200000010ff */
[C---:B------:R-:W-:Y:S01]  /*4e60*/  FFMA.FTZ R74, R79.reuse, R72, -R74 ;  /* 0x000000484f4a7223 */ /* 0x040fe2000001084a */
[----:B------:R-:W-:Y:S01]  /*4e70*/  FFMA.FTZ R40, R79, R73, R40 ;  /* 0x000000494f287223 */ /* 0x000fe20000010028 */
[----:B------:R-:W-:-:S02]  /*4e80*/  F2FP.BF16.F32.PACK_AB R42, R42, R84 ;  /* 0x000000542a2a723e */ /* 0x000fc400000010ff */
[----:B------:R-:W-:Y:S02]  /*4e90*/  IMAD.MOV.U32 R43, RZ, RZ, R41 ;  /* 0x000000ffff2b7224 */ /* 0x000fe400078e0029 */
[----:B------:R-:W-:Y:S01]  /*4ea0*/  F2FP.BF16.F32.PACK_AB R40, R40, R74 ;  /* 0x0000004a2828723e */ /* 0x000fe200000010ff */
[----:B------:R-:W-:-:S07]  /*4eb0*/  IMAD.MOV.U32 R41, RZ, RZ, R82 ;  /* 0x000000ffff297224 */ /* 0x000fce00078e0052 */
.L_x_3686:
[----:B------:R-:W-:Y:S05]  /*4ec0*/  BSYNC B2 ;  /* 0x0000000000027941 */ /* 0x000fea0003800000 */
.L_x_3685:
[----:B--2---:R1:W-:Y:S02]  /*4ed0*/  STG.E.128 desc[UR60][R46.64+0x140], R40 ;  /* 0x000140282e007986 */ /* 0x0043e4000c101d3c */
.L_x_3664:
[----:B------:R-:W-:Y:S05]  /*4ee0*/  BSYNC B1 ;  /* 0x0000000000017941 */ /* 0x000fea0003800000 */
.L_x_3663:
        /* <DEDUP_REMOVED lines=53> */
.L_x_3691:
[----:B------:R-:W-:Y:S05]  /*5240*/  BSYNC B2 ;  /* 0x0000000000027941 */ /* 0x000fea0003800000 */
.L_x_3690:
[----:B--2---:R1:W-:Y:S02]  /*5250*/  STG.E.128 desc[UR60][R44.64], R40 ;  /* 0x000000282c007986 */ /* 0x0043e4000c101d3c */
.L_x_3689:
[----:B------:R-:W-:Y:S05]  /*5260*/  BSYNC B1 ;  /* 0x0000000000017941 */ /* 0x000fea0003800000 */
.L_x_3688:
[----:B------:R-:W-:Y:S01]  /*5270*/  ISETP.NE.AND P3, PT, R33, RZ, PT ;  /* 0x000000ff2100720c */ /* 0x000fe20003f65270 */
[----:B------:R-:W-:-:S12]  /*5280*/  BSSY B1, `(.L_x_3692) ;  /* 0x0000036000017945 */ /* 0x000fd80003800000 */
        /* <DEDUP_REMOVED lines=10> */
[C---:B------:R-:W-:Y:S01]  /*5330*/  PRMT R64, R160.reuse, 0x5410, R69 ;  /* 0x00005410a0407816 */ /* 0x040fe20000000045 */
[----:B------:R-:W-:Y:S01]  /*5340*/  IMAD.U32 R69, R41, 0x10000, RZ ;  /* 0x0001000029457824 */ /* 0x000fe200078e00ff */
[----:B------:R-:W-:-:S02]  /*5350*/  PRMT R160, R160, 0x5432, R65 ;  /* 0x00005432a0a07816 */ /* 0x000fc40000000041 */
[C---:B------:R-:W-:Y:S02]  /*5360*/  PRMT R65, R161.reuse, 0x5410, R68 ;  /* 0x00005410a1417816 */ /* 0x040fe40000000044 */
        /* <DEDUP_REMOVED lines=11> */
[----:B------:R-:W-:Y:S01]  /*5420*/  FMUL.FTZ R42, R42, R67 ;  /* 0x000000432a2a7220 */ /* 0x000fe20000410000 */
[----:B------:R-:W-:Y:S01]  /*5430*/  LOP3.LUT R46, R43, 0xffff0000, RZ, 0xc0, !PT ;  /* 0xffff00002b2e7812 */ /* 0x000fe200078ec0ff */
[----:B------:R-:W-:Y:S01]  /*5440*/  FMUL.FTZ R68, R68, R70 ;  /* 0x0000004644447220 */ /* 0x000fe20000410000 */
[----:B------:R-:W-:Y:S01]  /*5450*/  LOP3.LUT R161, R161, 0xffff0000, RZ, 0xc0, !PT ;  /* 0xffff0000a1a17812 */ /* 0x000fe200078ec0ff */
[----:B------:R-:W-:Y:S01]  /*5460*/  IMAD.U32 R65, R65, 0x10000, RZ ;  /* 0x0001000041417824 */ /* 0x000fe200078e00ff */
[----:B------:R-:W-:Y:S01]  /*5470*/  LOP3.LUT R160, R160, 0xffff0000, RZ, 0xc0, !PT ;  /* 0xffff0000a0a07812 */ /* 0x000fe200078ec0ff */
[----:B------:R-:W-:-:S02]  /*5480*/  IMAD.U32 R64, R64, 0x10000, RZ ;  /* 0x0001000040407824 */ /* 0x000fc400078e00ff */
[----:B------:R-:W-:Y:S01]  /*5490*/  FFMA.FTZ R70, R69, R70, -R72 ;  /* 0x0000004645467223 */ /* 0x000fe20000010848 */
[----:B------:R-:W-:Y:S01]  /*54a0*/  FFMA.FTZ R66, R47, R66, R42 ;  /* 0x000000422f427223 */ /* 0x000fe2000001002a */
[----:B------:R-:W-:Y:S01]  /*54b0*/  FFMA.FTZ R69, R69, R71, R68 ;  /* 0x0000004745457223 */ /* 0x000fe20000010044 */
[----:B------:R-:W-:Y:S01]  /*54c0*/  FMUL.FTZ R42, R40, R65 ;  /* 0x00000041282a7220 */ /* 0x000fe20000410000 */
[----:B------:R-:W-:Y:S02]  /*54d0*/  IMAD.U32 R43, R43, 0x10000, RZ ;  /* 0x000100002b2b7824 */ /* 0x000fe400078e00ff */
[----:B------:R-:W-:Y:S01]  /*54e0*/  FFMA.FTZ R67, R47, R67, -R74 ;  /* 0x000000432f437223 */ /* 0x000fe2000001084a */
        /* <DEDUP_REMOVED lines=13> */
.L_x_3695:
[----:B------:R-:W-:Y:S05]  /*55c0*/  BSYNC B2 ;  /* 0x0000000000027941 */ /* 0x000fea0003800000 */
.L_x_3694:
[----:B--2---:R1:W-:Y:S02]  /*55d0*/  STG.E.128 desc[UR60][R44.64+0x40], R40 ;  /* 0x000040282c007986 */ /* 0x0043e4000c101d3c */
.L_x_3693:
[----:B------:R-:W-:Y:S05]  /*55e0*/  BSYNC B1 ;  /* 0x0000000000017941 */ /* 0x000fea0003800000 */
.L_x_3692:
        /* <DEDUP_REMOVED lines=10> */
[----:B------:R-:W-:Y:S01]  /*5690*/  SHF.R.U32.HI R62, RZ, 0x10, R63 ;  /* 0x00000010ff3e7819 */ /* 0x000fe2000001163f */
[----:B------:R-:W-:Y:S01]  /*56a0*/  IMAD.U32 R63, R41, 0x10000, RZ ;  /* 0x00010000293f7824 */ /* 0x000fe200078e00ff */
[----:B------:R-:W-:Y:S02]  /*56b0*/  PRMT R64, R159, 0x5410, R64 ;  /* 0x000054109f407816 */ /* 0x000fe40000000040 */
[----:B------:R-:W-:Y:S02]  /*56c0*/  SHF.R.U32.HI R61, RZ, 0x10, R61 ;  /* 0x00000010ff3d7819 */ /* 0x000fe4000001163d */
[----:B------:R-:W-:-:S02]  /*56d0*/  PRMT R47, R158, 0x5410, R47 ;  /* 0x000054109e2f7816 */ /* 0x000fc4000000002f */
[----:B------:R-:W-:Y:S02]  /*56e0*/  PRMT R159, R159, 0x5432, R62 ;  /* 0x000054329f9f7816 */ /* 0x000fe4000000003e */
[----:B------:R-:W-:Y:S01]  /*56f0*/  LOP3.LUT R62, R41, 0xffff0000, RZ, 0xc0, !PT ;  /* 0xffff0000293e7812 */ /* 0x000fe200078ec0ff */
[----:B------:R-:W-:Y:S01]  /*5700*/  IMAD.U32 R41, R40, 0x10000, RZ ;  /* 0x0001000028297824 */ /* 0x000fe200078e00ff */
[C---:B------:R-:W-:Y:S01]  /*5710*/  LOP3.LUT R66, R64.reuse, 0xffff0000, RZ, 0xc0, !PT ;  /* 0xffff000040427812 */ /* 0x040fe200078ec0ff */
[----:B------:R-:W-:Y:S01]  /*5720*/  IMAD.U32 R64, R64, 0x10000, RZ ;  /* 0x0001000040407824 */ /* 0x000fe200078e00ff */
[----:B------:R-:W-:Y:S01]  /*5730*/  PRMT R158, R158, 0x5432, R61 ;  /* 0x000054329e9e7816 */ /* 0x000fe2000000003d */
[----:B------:R-:W-:Y:S01]  /*5740*/  IMAD.U32 R61, R159, 0x10000, RZ ;  /* 0x000100009f3d7824 */ /* 0x000fe200078e00ff */
[----:B------:R-:W-:Y:S01]  /*5750*/  LOP3.LUT R65, R47, 0xffff0000, RZ, 0xc0, !PT ;  /* 0xffff00002f417812 */ /* 0x000fe200078ec0ff */
[-C--:B------:R-:W-:Y:S01]  /*5760*/  FMUL.FTZ R68, R62, R66.reuse ;  /* 0x000000423e447220 */ /* 0x080fe20000410000 */
[----:B------:R-:W-:Y:S01]  /*5770*/  LOP3.LUT R60, R42, 0xffff0000, RZ, 0xc0, !PT ;  /* 0xffff00002a3c7812 */ /* 0x000fe200078ec0ff */
[----:B------:R-:W-:Y:S01]  /*5780*/  IMAD.U32 R67, R158, 0x10000, RZ ;  /* 0x000100009e437824 */ /* 0x000fe200078e00ff */
[----:B------:R-:W-:Y:S01]  /*5790*/  LOP3.LUT R42, R43, 0xffff0000, RZ, 0xc0, !PT ;  /* 0xffff00002b2a7812 */ /* 0x000fe200078ec0ff */
[-C--:B------:R-:W-:Y:S01]  /*57a0*/  FMUL.FTZ R69, R62, R65.reuse ;  /* 0x000000413e457220 */ /* 0x080fe20000410000 */
[----:B------:R-:W-:Y:S01]  /*57b0*/  LOP3.LUT R62, R40, 0xffff0000, RZ, 0xc0, !PT ;  /* 0xffff0000283e7812 */ /* 0x000fe200078ec0ff */
[----:B------:R-:W-:Y:S01]  /*57c0*/  FFMA.FTZ R40, R63, R65, -R68 ;  /* 0x000000413f287223 */ /* 0x000fe20000010844 */
[C---:B------:R-:W-:Y:S01]  /*57d0*/  FMUL.FTZ R71, R60.reuse, R61 ;  /* 0x0000003d3c477220 */ /* 0x040fe20000410000 */
[-C--:B------:R-:W-:Y:S01]  /*57e0*/  FMUL.FTZ R65, R60, R67.reuse ;  /* 0x000000433c417220 */ /* 0x080fe20000410000 */
[----:B------:R-:W-:Y:S01]  /*57f0*/  LOP3.LUT R159, R159, 0xffff0000, RZ, 0xc0, !PT ;  /* 0xffff00009f9f7812 */ /* 0x000fe200078ec0ff */
[----:B------:R-:W-:Y:S01]  /*5800*/  IMAD.U32 R47, R47, 0x10000, RZ ;  /* 0x000100002f2f7824 */ /* 0x000fe200078e00ff */
[----:B------:R-:W-:Y:S01]  /*5810*/  LOP3.LUT R158, R158, 0xffff0000, RZ, 0xc0, !PT ;  /* 0xffff00009e9e7812 */ /* 0x000fe200078ec0ff */
[----:B------:R-:W-:Y:S01]  /*5820*/  FFMA.FTZ R63, R63, R66, R69 ;  /* 0x000000423f3f7223 */ /* 0x000fe20000010045 */
[C---:B------:R-:W-:Y:S01]  /*5830*/  FFMA.FTZ R60, R46.reuse, R67, -R71 ;  /* 0x000000432e3c7223 */ /* 0x040fe20000010847 */
[----:B------:R-:W-:Y:S01]  /*5840*/  FFMA.FTZ R65, R46, R61, R65 ;  /* 0x0000003d2e417223 */ /* 0x000fe20000010041 */
[C---:B------:R-:W-:Y:S01]  /*5850*/  FMUL.FTZ R46, R42.reuse, R159 ;  /* 0x0000009f2a2e7220 */ /* 0x040fe20000410000 */
[----:B------:R-:W-:Y:S01]  /*5860*/  FMUL.FTZ R66, R42, R158 ;  /* 0x0000009e2a427220 */ /* 0x000fe20000410000 */
[----:B------:R-:W-:-:S02]  /*5870*/  IMAD.U32 R43, R43, 0x10000, RZ ;  /* 0x000100002b2b7824 */ /* 0x000fc400078e00ff */
[C---:B------:R-:W-:Y:S01]  /*5880*/  FMUL.FTZ R42, R62.reuse, R64 ;  /* 0x000000403e2a7220 */ /* 0x040fe20000410000 */
[-C--:B------:R-:W-:Y:S01]  /*5890*/  FMUL.FTZ R61, R62, R47.reuse ;  /* 0x0000002f3e3d7220 */ /* 0x080fe20000410000 */
[----:B------:R-:W-:Y:S01]  /*58a0*/  F2FP.BF16.F32.PACK_AB R60, R65, R60 ;  /* 0x0000003c413c723e */ /* 0x000fe200000010ff */
[----:B------:R-:W-:Y:S01]  /*58b0*/  FFMA.FTZ R46, R43, R158, -R46 ;  /* 0x0000009e2b2e7223 */ /* 0x000fe2000001082e */
[C---:B------:R-:W-:Y:S01]  /*58c0*/  FFMA.FTZ R42, R41.reuse, R47, -R42 ;  /* 0x0000002f292a7223 */ /* 0x040fe2000001082a */
[----:B------:R-:W-:Y:S01]  /*58d0*/  FFMA.FTZ R61, R41, R64, R61 ;  /* 0x00000040293d7223 */ /* 0x000fe2000001003d */
[----:B------:R-:W-:Y:S01]  /*58e0*/  FFMA.FTZ R43, R43, R159, R66 ;  /* 0x0000009f2b2b7223 */ /* 0x000fe20000010042 */
[----:B------:R-:W-:-:S03]  /*58f0*/  F2FP.BF16.F32.PACK_AB R41, R63, R40 ;  /* 0x000000283f29723e */ /* 0x000fc600000010ff */
[----:B------:R-:W-:Y:S01]  /*5900*/  F2FP.BF16.F32.PACK_AB R40, R61, R42 ;  /* 0x0000002a3d28723e */ /* 0x000fe200000010ff */
[----:B------:R-:W-:Y:S01]  /*5910*/  IMAD.MOV.U32 R42, RZ, RZ, R60 ;  /* 0x000000ffff2a7224 */ /* 0x000fe200078e003c */
[----:B------:R-:W-:-:S07]  /*5920*/  F2FP.BF16.F32.PACK_AB R43, R43, R46 ;  /* 0x0000002e2b2b723e */ /* 0x000fce00000010ff */
.L_x_3699:
[----:B------:R-:W-:Y:S05]  /*5930*/  BSYNC B2 ;  /* 0x0000000000027941 */ /* 0x000fea0003800000 */
.L_x_3698:
[----:B--2---:R1:W-:Y:S02]  /*5940*/  STG.E.128 desc[UR60][R44.64+0x80], R40 ;  /* 0x000080282c007986 */ /* 0x0043e4000c101d3c */
.L_x_3697:
[----:B------:R-:W-:Y:S05]  /*5950*/  BSYNC B1 ;  /* 0x0000000000017941 */ /* 0x000fea0003800000 */
.L_x_3696:
        /* <DEDUP_REMOVED lines=10> */
[----:B------:R-:W-:Y:S02]  /*5a00*/  SHF.R.U64 R60, R58, 0x10, R59 ;  /* 0x000000103a3c7819 */ /* 0x000fe4000000123b */
[C---:B------:R-:W-:Y:S02]  /*5a10*/  PRMT R58, R152.reuse, 0x5410, R63 ;  /* 0x00005410983a7816 */ /* 0x040fe4000000003f */
[----:B------:R-:W-:Y:S02]  /*5a20*/  SHF.R.U32.HI R56, RZ, 0x10, R59 ;  /* 0x00000010ff387819 */ /* 0x000fe4000001163b */
        /* <DEDUP_REMOVED lines=10> */
[C---:B------:R-:W-:Y:S01]  /*5ad0*/  IMAD.U32 R42, R43.reuse, 0x10000, RZ ;  /* 0x000100002b2a7824 */ /* 0x040fe200078e00ff */
[----:B------:R-:W-:Y:S01]  /*5ae0*/  LOP3.LUT R46, R43, 0xffff0000, RZ, 0xc0, !PT ;  /* 0xffff00002b2e7812 */ /* 0x000fe200078ec0ff */
[----:B------:R-:W-:-:S02]  /*5af0*/  IMAD.U32 R43, R41, 0x10000, RZ ;  /* 0x00010000292b7824 */ /* 0x000fc400078e00ff */
[C---:B------:R-:W-:Y:S01]  /*5b00*/  FMUL.FTZ R66, R56.reuse, R62 ;  /* 0x0000003e38427220 */ /* 0x040fe20000410000 */
[-C--:B------:R-:W-:Y:S01]  /*5b10*/  FMUL.FTZ R63, R56, R59.reuse ;  /* 0x0000003b383f7220 */ /* 0x080fe20000410000 */
[----:B------:R-:W-:Y:S02]  /*5b20*/  IMAD.U32 R41, R40, 0x10000, RZ ;  /* 0x0001000028297824 */ /* 0x000fe400078e00ff */
[----:B------:R-:W-:Y:S01]  /*5b30*/  FMUL.FTZ R56, R57, R64 ;  /* 0x0000004039387220 */ /* 0x000fe20000410000 */
[C---:B------:R-:W-:Y:S01]  /*5b40*/  FFMA.FTZ R66, R43.reuse, R59, -R66 ;  /* 0x0000003b2b427223 */ /* 0x040fe20000010842 */
[----:B------:R-:W-:Y:S01]  /*5b50*/  FFMA.FTZ R63, R43, R62, R63 ;  /* 0x0000003e2b3f7223 */ /* 0x000fe2000001003f */
[----:B------:R-:W-:Y:S01]  /*5b60*/  LOP3.LUT R157, R157, 0xffff0000, RZ, 0xc0, !PT ;  /* 0xffff00009d9d7812 */ /* 0x000fe200078ec0ff */
[----:B------:R-:W-:Y:S01]  /*5b70*/  IMAD.U32 R58, R58, 0x10000, RZ ;  /* 0x000100003a3a7824 */ /* 0x000fe200078e00ff */
[----:B------:R-:W-:Y:S01]  /*5b80*/  LOP3.LUT R43, R152, 0xffff0000, RZ, 0xc0, !PT ;  /* 0xffff0000982b7812 */ /* 0x000fe200078ec0ff */
[-C--:B------:R-:W-:Y:S01]  /*5b90*/  FMUL.FTZ R62, R57, R60.reuse ;  /* 0x0000003c393e7220 */ /* 0x080fe20000410000 */
[----:B------:R-:W-:Y:S01]  /*5ba0*/  LOP3.LUT R40, R40, 0xffff0000, RZ, 0xc0, !PT ;  /* 0xffff000028287812 */ /* 0x000fe200078ec0ff */
[C---:B------:R-:W-:Y:S01]  /*5bb0*/  FFMA.FTZ R56, R47.reuse, R60, -R56 ;  /* 0x0000003c2f387223 */ /* 0x040fe20000010838 */
[C---:B------:R-:W-:Y:S01]  /*5bc0*/  FMUL.FTZ R57, R46.reuse, R157 ;  /* 0x0000009d2e397220 */ /* 0x040fe20000410000 */
[----:B------:R-:W-:Y:S01]  /*5bd0*/  FMUL.FTZ R60, R46, R43 ;  /* 0x0000002b2e3c7220 */ /* 0x000fe20000410000 */
[----:B------:R-:W-:Y:S01]  /*5be0*/  FFMA.FTZ R47, R47, R64, R62 ;  /* 0x000000402f2f7223 */ /* 0x000fe2000001003e */
        /* <DEDUP_REMOVED lines=9> */
[----:B------:R-:W-:Y:S01]  /*5c80*/  IMAD.MOV.U32 R41, RZ, RZ, R63 ;  /* 0x000000ffff297224 */ /* 0x000fe200078e003f */
[----:B------:R-:W-:-:S07]  /*5c90*/  F2FP.BF16.F32.PACK_AB R42, R47, R56 ;  /* 0x000000382f2a723e */ /* 0x000fce00000010ff */
.L_x_3703:
[----:B------:R-:W-:Y:S05]  /*5ca0*/  BSYNC B2 ;  /* 0x0000000000027941 */ /* 0x000fea0003800000 */
.L_x_3702:
[----:B--2---:R1:W-:Y:S02]  /*5cb0*/  STG.E.128 desc[UR60][R44.64+0xc0], R40 ;  /* 0x0000c0282c007986 */ /* 0x0043e4000c101d3c */
.L_x_3701:
[----:B------:R-:W-:Y:S05]  /*5cc0*/  BSYNC B1 ;  /* 0x0000000000017941 */ /* 0x000fea0003800000 */
.L_x_3700:
        /* <DEDUP_REMOVED lines=28> */
[----:B------:R-:W-:Y:S01]  /*5e90*/  FMUL.FTZ R43, R43, R55 ;  /* 0x000000372b2b7220 */ /* 0x000fe20000410000 */
[----:B------:R-:W-:Y:S01]  /*5ea0*/  LOP3.LUT R40, R40, 0xffff0000, RZ, 0xc0, !PT ;  /* 0xffff000028287812 */ /* 0x000fe200078ec0ff */
[C---:B------:R-:W-:Y:S01]  /*5eb0*/  FMUL.FTZ R63, R47.reuse, R59 ;  /* 0x0000003b2f3f7220 */ /* 0x040fe20000410000 */
[----:B------:R-:W-:Y:S01]  /*5ec0*/  LOP3.LUT R148, R148, 0xffff0000, RZ, 0xc0, !PT ;  /* 0xffff000094947812 */ /* 0x000fe200078ec0ff */
[----:B------:R-:W-:Y:S01]  /*5ed0*/  FMUL.FTZ R47, R47, R56 ;  /* 0x000000382f2f7220 */ /* 0x000fe20000410000 */
        /* <DEDUP_REMOVED lines=20> */
.L_x_3707:
[----:B------:R-:W-:Y:S05]  /*6020*/  BSYNC B2 ;  /* 0x0000000000027941 */ /* 0x000fea0003800000 */
.L_x_3706:
[----:B--2---:R1:W-:Y:S02]  /*6030*/  STG.E.128 desc[UR60][R44.64+0x100], R40 ;  /* 0x000100282c007986 */ /* 0x0043e4000c101d3c */
.L_x_3705:
[----:B------:R-:W-:Y:S05]  /*6040*/  BSYNC B1 ;  /* 0x0000000000017941 */ /* 0x000fea0003800000 */
.L_x_3704:
        /* <DEDUP_REMOVED lines=13> */
[----:B------:R-:W-:-:S02]  /*6120*/  PRMT R130, R130, 0x5410, R53 ;  /* 0x0000541082827816 */ /* 0x000fc40000000035 */
[C---:B------:R-:W-:Y:S02]  /*6130*/  PRMT R53, R131.reuse, 0x5410, R54 ;  /* 0x0000541083357816 */ /* 0x040fe40000000036 */
[----:B------:R-:W-:Y:S01]  /*6140*/  PRMT R131, R131, 0x5432, R52 ;  /* 0x0000543283837816 */ /* 0x000fe20000000034 */
[----:B------:R-:W-:Y:S01]  /*6150*/  IMAD.U32 R52, R130, 0x10000, RZ ;  /* 0x0001000082347824 */ /* 0x000fe200078e00ff */
[----:B------:R-:W-:Y:S02]  /*6160*/  LOP3.LUT R49, R43, 0xffff0000, RZ, 0xc0, !PT ;  /* 0xffff00002b317812 */ /* 0x000fe400078ec0ff */
[----:B------:R-:W-:Y:S01]  /*6170*/  LOP3.LUT R43, R41, 0xffff0000, RZ, 0xc0, !PT ;  /* 0xffff0000292b7812 */ /* 0x000fe200078ec0ff */
[----:B------:R-:W-:Y:S01]  /*6180*/  IMAD.U32 R55, R131, 0x10000, RZ ;  /* 0x0001000083377824 */ /* 0x000fe200078e00ff */
[C---:B------:R-:W-:Y:S01]  /*6190*/  LOP3.LUT R54, R53.reuse, 0xffff0000, RZ, 0xc0, !PT ;  /* 0xffff000035367812 */ /* 0x040fe200078ec0ff */
[----:B------:R-:W-:Y:S01]  /*61a0*/  IMAD.U32 R53, R53, 0x10000, RZ ;  /* 0x0001000035357824 */ /* 0x000fe200078e00ff */
[C---:B------:R-:W-:Y:S01]  /*61b0*/  LOP3.LUT R51, R50.reuse, 0xffff0000, RZ, 0xc0, !PT ;  /* 0xffff000032337812 */ /* 0x040fe200078ec0ff */
        /* <DEDUP_REMOVED lines=8> */
[----:B------:R-:W-:Y:S01]  /*6240*/  FMUL.FTZ R47, R47, R52 ;  /* 0x000000342f2f7220 */ /* 0x000fe20000410000 */
[----:B------:R-:W-:Y:S01]  /*6250*/  LOP3.LUT R131, R131, 0xffff0000, RZ, 0xc0, !PT ;  /* 0xffff000083837812 */ /* 0x000fe200078ec0ff */
[----:B------:R-:W-:Y:S01]  /*6260*/  FFMA.FTZ R57, R42, R51, -R57 ;  /* 0x000000332a397223 */ /* 0x000fe20000010839 */
[----:B------:R-:W-:Y:S01]  /*6270*/  LOP3.LUT R130, R130, 0xffff0000, RZ, 0xc0, !PT ;  /* 0xffff000082827812 */ /* 0x000fe200078ec0ff */
[----:B------:R-:W-:Y:S01]  /*6280*/  FFMA.FTZ R54, R42, R54, R43 ;  /* 0x000000362a367223 */ /* 0x000fe2000001002b */
[----:B------:R-:W-:Y:S01]  /*6290*/  FFMA.FTZ R59, R46, R52, -R59 ;  /* 0x000000342e3b7223 */ /* 0x000fe2000001083b */
[----:B------:R-:W-:Y:S01]  /*62a0*/  FMUL.FTZ R42, R40, R53 ;  /* 0x00000035282a7220 */ /* 0x000fe20000410000 */
[----:B------:R-:W-:Y:S01]  /*62b0*/  FFMA.FTZ R46, R46, R55, R47 ;  /* 0x000000372e2e7223 */ /* 0x000fe2000001002f */
        /* <DEDUP_REMOVED lines=11> */
[----:B------:R-:W-:Y:S01]  /*6370*/  F2FP.BF16.F32.PACK_AB R43, R52, R43 ;  /* 0x0000002b342b723e */ /* 0x000fe200000010ff */
[----:B------:R-:W-:-:S07]  /*6380*/  IMAD.MOV.U32 R42, RZ, RZ, R46 ;  /* 0x000000ffff2a7224 */ /* 0x000fce00078e002e */
.L_x_3709:
[----:B------:R-:W-:Y:S05]  /*6390*/  BSYNC B1 ;  /* 0x0000000000017941 */ /* 0x000fea0003800000 */
.L_x_3708:
[----:B--2---:R1:W-:Y:S01]  /*63a0*/  STG.E.128 desc[UR60][R44.64+0x140], R40 ;  /* 0x000140282c007986 */ /* 0x0043e2000c101d3c */
[----:B------:R-:W-:Y:S05]  /*63b0*/  BRA `(.L_x_3687) ;  /* 0x0000004000407947 */ /* 0x000fea0003800000 */
.L_x_3655:
        /* <DEDUP_REMOVED lines=22> */
[----:B------:R-:W-:Y:S06]  /*6520*/  @P4 BRA `(.L_x_3711) ;  /* 0x00000000007c4947 */ /* 0x000fec0003800000 */
[----:B------:R-:W-:Y:S01]  /*6530*/  IADD3 R42, P2, R108, R90, RZ ;  /* 0x0000005a6c2a7210 */ /* 0x000fe20007f5e0ff */
[----:B------:R-:W-:Y:S01]  /*6540*/  ULDC.64 UR4, c[0x0][0x3e8] ;  /* 0x0000fa0000047ab9 */ /* 0x000fe20000000a00 */
[----:B------:R-:W-:Y:S02]  /*6550*/  CS2R R50, SRZ ;  /* 0x0000000000327805 */ /* 0x000fe4000001ff00 */
[----:B------:R-:W-:Y:S02]  /*6560*/  CS2R R48, SRZ ;  /* 0x0000000000307805 */ /* 0x000fe4000001ff00 */
[----:B------:R-:W-:Y:S01]  /*6570*/  CS2R R78, SRZ ;  /* 0x00000000004e7805 */ /* 0x000fe2000001ff00 */
[----:B------:R-:W-:Y:S01]  /*6580*/  IMAD.X R43, R98, 0x1, R15, P2 ;  /* 0x00000001622b7824 */ /* 0x000fe200010e060f */
[----:B------:R-:W-:Y:S02]  /*6590*/  IADD3 R40, P2, R102, R88, RZ ;  /* 0x0000005866287210 */ /* 0x000fe40007f5e0ff */
[----:B------:R-:W-:-:S03]  /*65a0*/  CS2R R76, SRZ ;  /* 0x00000000004c7805 */ /* 0x000fc6000001ff00 */
        /* <DEDUP_REMOVED lines=8> */
[----:B------:R-:W-:Y:S02]  /*6630*/  CS2R R44, SRZ ;  /* 0x00000000002c7805 */ /* 0x000fe4000001ff00 */
[----:B------:R-:W-:Y:S02]  /*6640*/  CS2R R58, SRZ ;  /* 0x00000000003a7805 */ /* 0x000fe4000001ff00 */
[----:B------:R-:W-:-:S05]  /*6650*/  CS2R R56, SRZ ;  /* 0x0000000000387805 */ /* 0x000fca000001ff00 */
[----:B------:R0:W5:Y:S04]  /*6660*/  @!P2 LDG.E.128 R48, desc[UR60][R80.64] ;  /* 0x0000003c5030a981 */ /* 0x000168000c1e1d00 */
[----:B------:R0:W5:Y:S01]  /*6670*/  @!P2 LDG.E.128 R76, desc[UR60][R82.64] ;  /* 0x0000003c524ca981 */ /* 0x000162000c1e1d00 */
[----:B------:R-:W-:Y:S02]  /*6680*/  ISETP.GE.AND P2, PT, R0, R126, PT ;  /* 0x0000007e0000720c */ /* 0x000fe40003f46270 */
[----:B------:R-:W-:Y:S02]  /*6690*/  CS2R R42, SRZ ;  /* 0x00000000002a7805 */ /* 0x000fe4000001ff00 */
[----:B------:R-:W-:Y:S02]  /*66a0*/  CS2R R40, SRZ ;  /* 0x0000000000287805 */ /* 0x000fe4000001ff00 */
[----:B------:R-:W-:-:S02]  /*66b0*/  CS2R R54, SRZ ;  /* 0x0000000000367805 */ /* 0x000fc4000001ff00 */
[----:B------:R-:W-:-:S05]  /*66c0*/  CS2R R52, SRZ ;  /* 0x0000000000347805 */ /* 0x000fca000001ff00 */
[----:B------:R0:W5:Y:S04]  /*66d0*/  @!P2 LDG.E.128 R44, desc[UR60][R80.64+0x40] ;  /* 0x0000403c502ca981 */ /* 0x000168000c1e1d00 */
[----:B------:R0:W5:Y:S01]  /*66e0*/  @!P2 LDG.E.128 R56, desc[UR60][R82.64+0x40] ;  /* 0x0000403c5238a981 */ /* 0x000162000c1e1d00 */
[----:B------:R-:W-:-:S13]  /*66f0*/  ISETP.GE.AND P2, PT, R3, R126, PT ;  /* 0x0000007e0300720c */ /* 0x000fda0003f46270 */
[----:B------:R0:W5:Y:S04]  /*6700*/  @!P2 LDG.E.128 R40, desc[UR60][R80.64+0x80] ;  /* 0x0000803c5028a981 */ /* 0x000168000c1e1d00 */
[----:B------:R0:W5:Y:S02]  /*6710*/  @!P2 LDG.E.128 R52, desc[UR60][R82.64+0x80] ;  /* 0x0000803c5234a981 */ /* 0x000164000c1e1d00 */
.L_x_3711:
[----:B------:R-:W-:Y:S05]  /*6720*/  BSYNC B1 ;  /* 0x0000000000017941 */ /* 0x000fea0003800000 */
.L_x_3710:
[----:B------:R-:W-:Y:S01]  /*6730*/  ISETP.GE.AND P3, PT, R229, R97, PT ;  /* 0x00000061e500720c */ /* 0x000fe20003f66270 */
[----:B------:R-:W-:Y:S01]  /*6740*/  BSSY B1, `(.L_x_3712) ;  /* 0x0000027000017945 */ /* 0x000fe20003800000 */
[----:B0-----:R-:W-:Y:S02]  /*6750*/  CS2R R82, SRZ ;  /* 0x0000000000527805 */ /* 0x001fe4000001ff00 */
[----:B------:R-:W-:Y:S02]  /*6760*/  CS2R R80, SRZ ;  /* 0x0000000000507805 */ /* 0x000fe4000001ff00 */
[----:B------:R-:W-:Y:S02]  /*6770*/  CS2R R86, SRZ ;  /* 0x0000000000567805 */ /* 0x000fe4000001ff00 */
[----:B------:R-:W-:Y:S01]  /*6780*/  CS2R R84, SRZ ;  /* 0x0000000000547805 */ /* 0x000fe2000001ff00 */
[----:B-----5:R-:W-:Y:S02]  /*6790*/  IMAD.MOV.U32 R94, RZ, RZ, R42 ;  /* 0x000000ffff5e7224 */ /* 0x020fe400078e002a */
[----:B------:R-:W-:-:S02]  /*67a0*/  IMAD.MOV.U32 R93, RZ, RZ, R43 ;  /* 0x000000ffff5d7224 */ /* 0x000fc400078e002b */
[----:B------:R-:W-:Y:S05]  /*67b0*/  @P3 BRA `(.L_x_3713) ;  /* 0x00000000007c3947 */ /* 0x000fea0003800000 */
[----:B------:R-:W-:Y:S01]  /*67c0*/  IADD3 R90, P2, P5, R108, R90, R10 ;  /* 0x0000005a6c5a7210 */ /* 0x000fe20007d5e00a */
[----:B------:R-:W-:Y:S01]  /*67d0*/  ULDC.64 UR4, c[0x0][0x3e8] ;  /* 0x0000fa0000047ab9 */ /* 0x000fe20000000a00 */
[----:B------:R-:W-:Y:S02]  /*67e0*/  CS2R R70, SRZ ;  /* 0x0000000000467805 */ /* 0x000fe4000001ff00 */
[----:B------:R-:W-:Y:S02]  /*67f0*/  CS2R R68, SRZ ;  /* 0x0000000000447805 */ /* 0x000fe4000001ff00 */
[----:B------:R-:W-:Y:S02]  /*6800*/  IADD3.X R61, R15, R98, R9, P2, P5 ;  /* 0x000000620f3d7210 */ /* 0x000fe400017ea409 */
[----:B------:R-:W-:Y:S02]  /*6810*/  CS2R R86, SRZ ;  /* 0x0000000000567805 */ /* 0x000fe4000001ff00 */
[----:B------:R-:W-:-:S02]  /*6820*/  IADD3 R60, P2, P5, R102, R88, R13 ;  /* 0x00000058663c7210 */ /* 0x000fc40007d5e00d */
[----:B------:R-:W-:Y:S02]  /*6830*/  CS2R R84, SRZ ;  /* 0x0000000000547805 */ /* 0x000fe4000001ff00 */
        /* <DEDUP_REMOVED lines=23> */
.L_x_3713:
[----:B------:R-:W-:Y:S05]  /*69b0*/  BSYNC B1 ;  /* 0x0000000000017941 */ /* 0x000fea0003800000 */
.L_x_3712:
[----:B0-----:R-:W-:Y:S01]  /*69c0*/  IMAD.MOV.U32 R89, RZ, RZ, R40 ;  /* 0x000000ffff597224 */ /* 0x001fe200078e0028 */
        /* <DEDUP_REMOVED lines=14> */
[----:B------:R-:W-:Y:S02]  /*6ab0*/  IMAD.MOV.U32 R89, RZ, RZ, R51 ;  /* 0x000000ffff597224 */ /* 0x000fe400078e0033 */
[----:B------:R-:W-:-:S03]  /*6ac0*/  IMAD.MOV.U32 R91, RZ, RZ, R49 ;  /* 0x000000ffff5b7224 */ /* 0x000fc600078e0031 */
[----:B------:R-:W-:Y:S01]  /*6ad0*/  PRMT R164, R89, 0x5410, R88 ;  /* 0x0000541059a47816 */ /* 0x000fe20000000058 */
[----:B------:R-:W-:Y:S01]  /*6ae0*/  IMAD.MOV.U32 R89, RZ, RZ, R52 ;  /* 0x000000ffff597224 */ /* 0x000fe200078e0034 */
[----:B------:R-:W-:Y:S01]  /*6af0*/  PRMT R163, R91, 0x5410, R90 ;  /* 0x000054105ba37816 */ /* 0x000fe2000000005a */
[----:B------:R-:W-:Y:S02]  /*6b00*/  IMAD.MOV.U32 R91, RZ, RZ, R54 ;  /* 0x000000ffff5b7224 */ /* 0x000fe400078e0036 */
[----:B------:R-:W-:Y:S02]  /*6b10*/  IMAD.MOV.U32 R88, RZ, RZ, R53 ;  /* 0x000000ffff587224 */ /* 0x000fe400078e0035 */
[----:B------:R-:W-:Y:S01]  /*6b20*/  IMAD.MOV.U32 R90, RZ, RZ, R55 ;  /* 0x000000ffff5a7224 */ /* 0x000fe200078e0037 */
[----:B------:R-:W-:Y:S01]  /*6b30*/  PRMT R176, R91, 0x5410, R89 ;  /* 0x000054105bb07816 */ /* 0x000fe20000000059 */
[----:B------:R-:W-:Y:S01]  /*6b40*/  IMAD.MOV.U32 R89, RZ, RZ, R59 ;  /* 0x000000ffff597224 */ /* 0x000fe200078e003b */
[----:B------:R-:W-:Y:S01]  /*6b50*/  PRMT R179, R88, 0x7610, R179 ;  /* 0x0000761058b37816 */ /* 0x000fe200000000b3 */
[----:B------:R-:W-:Y:S01]  /*6b60*/  IMAD.MOV.U32 R88, RZ, RZ, R58 ;  /* 0x000000ffff587224 */ /* 0x000fe200078e003a */
[----:B------:R-:W-:-:S02]  /*6b70*/  PRMT R177, R177, 0x5410, R90 ;  /* 0x00005410b1b17816 */ /* 0x000fc4000000005a */
        /* <DEDUP_REMOVED lines=13> */
[----:B-----5:R-:W-:Y:S01]  /*6c50*/  IMAD.MOV.U32 R89, RZ, RZ, R62 ;  /* 0x000000ffff597224 */ /* 0x020fe200078e003e */
        /* <DEDUP_REMOVED lines=39> */
.L_x_3714:
[----:B------:R-:W-:Y:S01]  /*6ed0*/  IMAD R98, R16, 0x8, R2 ;  /* 0x0000000810627824 */ /* 0x000fe200078e0202 */
[----:B------:R-:W-:Y:S01]  /*6ee0*/  SHF.L.U32 R99, R204, 0x1f, RZ ;  /* 0x0000001fcc637819 */ /* 0x000fe200000006ff */
[----:B------:R-:W0:Y:S01]  /*6ef0*/  LDC R148, c[0x0][0x2f4] ;  /* 0x0000bd00ff947b82 */ /* 0x000e220000000800 */
[----:B------:R-:W-:Y:S01]  /*6f00*/  BSSY B1, `(.L_x_3715) ;  /* 0x0000004000017945 */ /* 0x000fe20003800000 */
[----:B------:R-:W-:Y:S01]  /*6f10*/  IMAD.MOV.U32 R129, RZ, RZ, R92 ;  /* 0x000000ffff817224 */ /* 0x000fe200078e005c */
[----:B------:R-:W1:Y:S02]  /*6f20*/  SYNCS.PHASECHK.TRANS64.TRYWAIT P5, [R98+URZ+0x36890], R99 ;  /* 0x03689063620075a7 */ /* 0x000e6400080a017f */
[----:B-1----:R-:W-:Y:S05]  /*6f30*/  @!P5 BRA `(.L_x_3716) ;  /* 0x000002280064d947 */ /* 0x002fea0003800000 */
.L_x_4026:
[----:B------:R-:W-:Y:S05]  /*6f40*/  BSYNC B1 ;  /* 0x0000000000017941 */ /* 0x000fea0003800000 */
.L_x_3715:
[----:B------:R-:W2:Y:S01]  /*6f50*/  LDC.64 R130, c[0x0][0x300] ;  /* 0x0000c000ff827b82 */ /* 0x000ea20000000a00 */
[----:B------:R-:W-:Y:S01]  /*6f60*/  BSSY B1, `(.L_x_3717) ;  /* 0x0000190000017945 */ /* 0x000fe20003800000 */
[----:B0-----:R-:W-:-:S03]  /*6f70*/  IMAD.IADD R152, R148, 0x1, -R127 ;  /* 0x0000000194987824 */ /* 0x001fc600078e0a7f */
[----:B------:R-:W-:Y:S05]  /*6f80*/  @P4 BRA `(.L_x_3718) ;  /* 0x0000001800344947 */ /* 0x000fea0003800000 */
[----:B------:R-:W-:Y:S01]  /*6f90*/  ISETP.NE.AND P4, PT, R29, RZ, PT ;  /* 0x000000ff1d00720c */ /* 0x000fe20003f85270 */
[-C--:B--2---:R-:W-:Y:S01]  /*6fa0*/  IMAD R157, R151, R130.reuse, RZ ;  /* 0x00000082979d7224 */ /* 0x084fe200078e02ff */
[----:B------:R-:W-:Y:S01]  /*6fb0*/  BSSY B2, `(.L_x_3719) ;  /* 0x0000084000027945 */ /* 0x000fe20003800000 */
[----:B------:R-:W-:-:S04]  /*6fc0*/  IMAD.WIDE.U32 R132, R17, R130, R128 ;  /* 0x0000008211847225 */ /* 0x000fc800078e0080 */
[----:B------:R-:W-:-:S04]  /*6fd0*/  IMAD R157, R17, R131, R157 ;  /* 0x00000083119d7224 */ /* 0x000fc800078e029d */
[----:B------:R-:W-:Y:S02]  /*6fe0*/  IMAD.IADD R157, R157, 0x1, R133 ;  /* 0x000000019d9d7824 */ /* 0x000fe400078e0285 */
[----:B------:R-:W-:Y:S05]  /*6ff0*/  @!P4 BRA `(.L_x_3720) ;  /* 0x0000000400fcc947 */ /* 0x000fea0003800000 */
[----:B------:R-:W-:Y:S01]  /*7000*/  SEL R88, R127, R152, !P0 ;  /* 0x000000987f587207 */ /* 0x000fe20004000000 */
[----:B------:R-:W-:Y:S01]  /*7010*/  BSSY B3, `(.L_x_3721) ;  /* 0x0000071000037945 */ /* 0x000fe20003800000 */
[----:B------:R-:W-:Y:S02]  /*7020*/  ISETP.GE.AND P4, PT, R18, R126, PT ;  /* 0x0000007e1200720c */ /* 0x000fe40003f86270 */
[----:B------:R-:W-:-:S04]  /*7030*/  SHF.R.S32.HI R89, RZ, 0x1f, R88 ;  /* 0x0000001fff597819 */ /* 0x000fc80000011458 */
        /* <DEDUP_REMOVED lines=21> */
[----:B------:R-:W-:Y:S02]  /*7190*/  SHF.R.U64 R50, R50, 0x10, R51 ;  /* 0x0000001032327819 */ /* 0x000fe40000001233 */
[----:B------:R-:W-:-:S02]  /*71a0*/  SHF.R.U32.HI R163, RZ, 0x10, R77 ;  /* 0x00000010ffa37819 */ /* 0x000fc4000001164d */
[----:B------:R-:W-:Y:S02]  /*71b0*/  SHF.R.U64 R76, R76, 0x10, R77 ;  /* 0x000000104c4c7819 */ /* 0x000fe4000000124d */
[--C-:B------:R-:W-:Y:S02]  /*71c0*/  SHF.R.U64 R77, R78, 0x10, R79.reuse ;  /* 0x000000104e4d7819 */ /* 0x100fe4000000124f */
[----:B------:R-:W-:Y:S02]  /*71d0*/  PRMT R78, R164, 0x5432, R50 ;  /* 0x00005432a44e7816 */ /* 0x000fe40000000032 */
[----:B------:R-:W-:Y:S02]  /*71e0*/  SHF.R.U32.HI R79, RZ, 0x10, R79 ;  /* 0x00000010ff4f7819 */ /* 0x000fe4000001164f */
[----:B------:R-:W-:Y:S01]  /*71f0*/  PRMT R50, R171, 0x5410, R163 ;  /* 0x00005410ab327816 */ /* 0x000fe200000000a3 */
[----:B0-----:R-:W-:Y:S01]  /*7200*/  IMAD.U32 R171, R93, 0x10000, RZ ;  /* 0x000100005dab7824 */ /* 0x001fe200078e00ff */
[----:B------:R-:W-:Y:S01]  /*7210*/  SHF.R.U32.HI R51, RZ, 0x10, R51 ;  /* 0x00000010ff337819 */ /* 0x000fe20000011633 */
[----:B------:R-:W-:Y:S01]  /*7220*/  IMAD.U32 R163, R49, 0x10000, RZ ;  /* 0x0001000031a37824 */ /* 0x000fe200078e00ff */
[----:B------:R-:W-:Y:S01]  /*7230*/  PRMT R79, R170, 0x5410, R79 ;  /* 0x00005410aa4f7816 */ /* 0x000fe2000000004f */
[----:B------:R-:W-:Y:S01]  /*7240*/  IMAD.U32 R170, R50, 0x10000, RZ ;  /* 0x0001000032aa7824 */ /* 0x000fe200078e00ff */
[----:B------:R-:W-:-:S02]  /*7250*/  PRMT R51, R164, 0x5410, R51 ;  /* 0x00005410a4337816 */ /* 0x000fc40000000033 */
[----:B------:R-:W-:Y:S01]  /*7260*/  PRMT R76, R169, 0x5432, R76 ;  /* 0x00005432a94c7816 */ /* 0x000fe2000000004c */
[-C--:B------:R-:W-:Y:S01]  /*7270*/  FMUL.FTZ R164, R171, R170.reuse ;  /* 0x000000aaaba47220 */ /* 0x080fe20000410000 */
[----:B------:R-:W-:Y:S01]  /*7280*/  PRMT R77, R169, 0x5410, R77 ;  /* 0x00005410a94d7816 */ /* 0x000fe2000000004d */
[----:B--2---:R-:W-:Y:S01]  /*7290*/  IMAD.U32 R169, R89, 0x10000, RZ ;  /* 0x0001000059a97824 */ /* 0x004fe200078e00ff */
[----:B------:R-:W-:Y:S02]  /*72a0*/  LOP3.LUT R50, R50, 0xffff0000, RZ, 0xc0, !PT ;  /* 0xffff000032327812 */ /* 0x000fe400078ec0ff */
[----:B------:R-:W-:Y:S01]  /*72b0*/  LOP3.LUT R93, R93, 0xffff0000, RZ, 0xc0, !PT ;  /* 0xffff00005d5d7812 */ /* 0x000fe200078ec0ff */
[-C--:B------:R-:W-:Y:S01]  /*72c0*/  FFMA.FTZ R164, R169, R163.reuse, -R164 ;  /* 0x000000a3a9a47223 */ /* 0x080fe200000108a4 */
[----:B------:R-:W-:Y:S01]  /*72d0*/  FMUL.FTZ R163, R171, R163 ;  /* 0x000000a3aba37220 */ /* 0x000fe20000410000 */
[----:B------:R-:W-:Y:S01]  /*72e0*/  LOP3.LUT R89, R89, 0xffff0000, RZ, 0xc0, !PT ;  /* 0xffff000059597812 */ /* 0x000fe200078ec0ff */
[C---:B------:R-:W-:Y:S01]  /*72f0*/  IMAD.U32 R171, R95.reuse, 0x10000, RZ ;  /* 0x000100005fab7824 */ /* 0x040fe200078e00ff */
[----:B------:R-:W-:Y:S01]  /*7300*/  LOP3.LUT R95, R95, 0xffff0000, RZ, 0xc0, !PT ;  /* 0xffff00005f5f7812 */ /* 0x000fe200078ec0ff */
[----:B------:R-:W-:Y:S01]  /*7310*/  FFMA.FTZ R163, R169, R170, R163 ;  /* 0x000000aaa9a37223 */ /* 0x000fe200000100a3 */
[----:B------:R-:W-:Y:S01]  /*7320*/  LOP3.LUT R169, R49, 0xffff0000, RZ, 0xc0, !PT ;  /* 0xffff000031a97812 */ /* 0x000fe200078ec0ff */
[----:B------:R-:W-:Y:S01]  /*7330*/  FMUL.FTZ R49, R93, R50 ;  /* 0x000000325d317220 */ /* 0x000fe20000410000 */
[C---:B------:R-:W-:Y:S01]  /*7340*/  IMAD.U32 R170, R79.reuse, 0x10000, RZ ;  /* 0x000100004faa7824 */ /* 0x040fe200078e00ff */
[----:B------:R-:W-:-:S02]  /*7350*/  LOP3.LUT R79, R79, 0xffff0000, RZ, 0xc0, !PT ;  /* 0xffff00004f4f7812 */ /* 0x000fc400078ec0ff */
[-C--:B------:R-:W-:Y:S01]  /*7360*/  FMUL.FTZ R93, R93, R169.reuse ;  /* 0x000000a95d5d7220 */ /* 0x080fe20000410000 */
[----:B------:R-:W-:Y:S01]  /*7370*/  FFMA.FTZ R49, R89, R169, -R49 ;  /* 0x000000a959317223 */ /* 0x000fe20000010831 */
[----:B------:R-:W-:Y:S02]  /*7380*/  IMAD.U32 R169, R91, 0x10000, RZ ;  /* 0x000100005ba97824 */ /* 0x000fe400078e00ff */
[----:B------:R-:W-:Y:S01]  /*7390*/  FFMA.FTZ R50, R89, R50, R93 ;  /* 0x0000003259327223 */ /* 0x000fe2000001005d */
[----:B------:R-:W-:Y:S02]  /*73a0*/  IMAD.U32 R93, R51, 0x10000, RZ ;  /* 0x00010000335d7824 */ /* 0x000fe400078e00ff */
[----:B------:R-:W-:Y:S01]  /*73b0*/  FMUL.FTZ R89, R171, R170 ;  /* 0x000000aaab597220 */ /* 0x000fe20000410000 */
[----:B------:R-:W-:Y:S02]  /*73c0*/  F2FP.BF16.F32.PACK_AB R49, R49, R164 ;  /* 0x000000a43131723e */ /* 0x000fe400000010ff */
[----:B------:R-:W-:Y:S01]  /*73d0*/  F2FP.BF16.F32.PACK_AB R50, R50, R163 ;  /* 0x000000a33232723e */ /* 0x000fe200000010ff */
[-C--:B------:R-:W-:Y:S01]  /*73e0*/  FFMA.FTZ R89, R169, R93.reuse, -R89 ;  /* 0x0000005da9597223 */ /* 0x080fe20000010859 */
[----:B------:R-:W-:-:S04]  /*73f0*/  FMUL.FTZ R93, R171, R93 ;  /* 0x0000005dab5d7220 */ /* 0x000fc80000410000 */
[----:B------:R-:W-:Y:S01]  /*7400*/  FFMA.FTZ R93, R169, R170, R93 ;  /* 0x000000aaa95d7223 */ /* 0x000fe2000001005d */
[----:B------:R-:W-:Y:S02]  /*7410*/  LOP3.LUT R169, R51, 0xffff0000, RZ, 0xc0, !PT ;  /* 0xffff000033a97812 */ /* 0x000fe400078ec0ff */
[----:B------:R-:W-:Y:S01]  /*7420*/  LOP3.LUT R51, R91, 0xffff0000, RZ, 0xc0, !PT ;  /* 0xffff00005b337812 */ /* 0x000fe200078ec0ff */
[C---:B------:R-:W-:Y:S02]  /*7430*/  FMUL.FTZ R91, R95.reuse, R79 ;  /* 0x0000004f5f5b7220 */ /* 0x040fe40000410000 */
[-C--:B------:R-:W-:Y:S02]  /*7440*/  FMUL.FTZ R95, R95, R169.reuse ;  /* 0x000000a95f5f7220 */ /* 0x080fe40000410000 */
[C---:B------:R-:W-:Y:S02]  /*7450*/  FFMA.FTZ R91, R51.reuse, R169, -R91 ;  /* 0x000000a9335b7223 */ /* 0x040fe4000001085b */
[----:B------:R-:W-:Y:S01]  /*7460*/  FFMA.FTZ R95, R51, R79, R95 ;  /* 0x0000004f335f7223 */ /* 0x000fe2000001005f */
[C---:B------:R-:W-:Y:S01]  /*7470*/  IMAD.U32 R79, R76.reuse, 0x10000, RZ ;  /* 0x000100004c4f7824 */ /* 0x040fe200078e00ff */
[----:B------:R-:W-:Y:S01]  /*7480*/  LOP3.LUT R76, R76, 0xffff0000, RZ, 0xc0, !PT ;  /* 0xffff00004c4c7812 */ /* 0x000fe200078ec0ff */
[----:B------:R-:W-:Y:S01]  /*7490*/  IMAD.U32 R51, R88, 0x10000, RZ ;  /* 0x0001000058337824 */ /* 0x000fe200078e00ff */
[----:B------:R-:W-:Y:S01]  /*74a0*/  F2FP.BF16.F32.PACK_AB R91, R91, R89 ;  /* 0x000000595b5b723e */ /* 0x000fe200000010ff */
[----:B------:R-:W-:Y:S01]  /*74b0*/  IMAD.U32 R89, R92, 0x10000, RZ ;  /* 0x000100005c597824 */ /* 0x000fe200078e00ff */
[----:B------:R-:W-:Y:S01]  /*74c0*/  F2FP.BF16.F32.PACK_AB R95, R95, R93 ;  /* 0x0000005d5f5f723e */ /* 0x000fe200000010ff */
[C---:B------:R-:W-:Y:S01]  /*74d0*/  IMAD.U32 R93, R48.reuse, 0x10000, RZ ;  /* 0x00010000305d7824 */ /* 0x040fe200078e00ff */
[----:B------:R-:W-:Y:S01]  /*74e0*/  LOP3.LUT R48, R48, 0xffff0000, RZ, 0xc0, !PT ;  /* 0xffff000030307812 */ /* 0x000fe200078ec0ff */
[----:B------:R-:W-:-:S02]  /*74f0*/  FMUL.FTZ R163, R89, R79 ;  /* 0x0000004f59a37220 */ /* 0x000fc40000410000 */
[-C--:B------:R-:W-:Y:S02]  /*7500*/  FMUL.FTZ R89, R89, R93.reuse ;  /* 0x0000005d59597220 */ /* 0x080fe40000410000 */
        /* <DEDUP_REMOVED lines=22> */
[CC--:B------:R-:W-:Y:S01]  /*7670*/  FMUL.FTZ R88, R76.reuse, R77.reuse ;  /* 0x0000004d4c587220 */ /* 0x0c0fe20000410000 */
[-C--:B------:R-:W-:Y:S01]  /*7680*/  FMUL.FTZ R76, R76, R78.reuse ;  /* 0x0000004e4c4c7220 */ /* 0x080fe20000410000 */
[----:B------:R-:W-:Y:S02]  /*7690*/  IMAD.MOV.U32 R89, RZ, RZ, R49 ;  /* 0x000000ffff597224 */ /* 0x000fe400078e0031 */
        /* <DEDUP_REMOVED lines=8> */
.L_x_3722:
[----:B------:R-:W-:Y:S05]  /*7720*/  BSYNC B3 ;  /* 0x0000000000037941 */ /* 0x000fea0003800000 */
.L_x_3721:
[----:B------:R-:W-:-:S13]  /*7730*/  ISETP.GE.AND P4, PT, R162, R148, PT ;  /* 0x00000094a200720c */ /* 0x000fda0003f86270 */
        /* <DEDUP_REMOVED lines=11> */
.L_x_3720:
[----:B------:R-:W-:Y:S05]  /*77f0*/  BSYNC B2 ;  /* 0x0000000000027941 */ /* 0x000fea0003800000 */
.L_x_3719:
[----:B------:R-:W-:Y:S01]  /*7800*/  ISETP.NE.AND P4, PT, R33, RZ, PT ;  /* 0x000000ff2100720c */ /* 0x000fe20003f85270 */
[----:B------:R-:W-:-:S12]  /*7810*/  BSSY B2, `(.L_x_3723) ;  /* 0x0000080000027945 */ /* 0x000fd80003800000 */
[----:B------:R-:W-:Y:S05]  /*7820*/  @!P4 BRA `(.L_x_3724) ;  /* 0x0000000400f8c947 */ /* 0x000fea0003800000 */
[----:B--2---:R-:W-:Y:S01]  /*7830*/  SEL R48, R127, R152, !P1 ;  /* 0x000000987f307207 */ /* 0x004fe20004800000 */
        /* <DEDUP_REMOVED lines=112> */
.L_x_3726:
[----:B------:R-:W-:Y:S05]  /*7f40*/  BSYNC B3 ;  /* 0x0000000000037941 */ /* 0x000fea0003800000 */
.L_x_3725:
        /* <DEDUP_REMOVED lines=12> */
.L_x_3724:
[----:B------:R-:W-:Y:S05]  /*8010*/  BSYNC B2 ;  /* 0x0000000000027941 */ /* 0x000fea0003800000 */
.L_x_3723:
[----:B------:R-:W-:-:S13]  /*8020*/  ISETP.NE.AND P4, PT, R34, RZ, PT ;  /* 0x000000ff2200720c */ /* 0x000fda0003f85270 */
[----:B------:R-:W-:Y:S05]  /*8030*/  @!P4 BRA `(.L_x_3718) ;  /* 0x000000080008c947 */ /* 0x000fea0003800000 */
[----:B---3--:R-:W3:Y:S01]  /*8040*/  LDL R44, [R1+0x10] ;  /* 0x00001000012c7983 */ /* 0x008ee20000100800 */
[----:B------:R-:W-:Y:S01]  /*8050*/  IADD3 R56, P4, P5, R116, R132, R28 ;  /* 0x0000008474387210 */ /* 0x000fe20007d9e01c */
[----:B------:R-:W-:Y:S03]  /*8060*/  BSSY B2, `(.L_x_3727) ;  /* 0x0000075000027945 */ /* 0x000fe60003800000 */
[----:B------:R-:W-:Y:S02]  /*8070*/  IADD3.X R57, R7, R157, R32, P4, P5 ;  /* 0x0000009d07397210 */ /* 0x000fe400027ea420 */
[----:B------:R-:W-:Y:S02]  /*8080*/  ISETP.GE.AND P4, PT, R3, R126, PT ;  /* 0x0000007e0300720c */ /* 0x000fe40003f86270 */
[----:B---3--:R-:W-:-:S04]  /*8090*/  LOP3.LUT P6, RZ, R44, 0x1, RZ, 0xc0, !PT ;  /* 0x000000012cff7812 */ /* 0x008fc800078cc0ff */
[----:B------:R-:W-:-:S04]  /*80a0*/  SEL R44, R127, R152, !P6 ;  /* 0x000000987f2c7207 */ /* 0x000fc80007000000 */
        /* <DEDUP_REMOVED lines=11> */
[C---:B--2---:R-:W-:Y:S02]  /*8160*/  IMAD R48, R16.reuse, 0x5400, R44 ;  /* 0x0000540010307824 */ /* 0x044fe400078e022c */
[----:B------:R-:W-:Y:S02]  /*8170*/  IMAD R44, R16, 0x5400, R144 ;  /* 0x00005400102c7824 */ /* 0x000fe400078e0290 */
[--C-:B------:R-:W-:Y:S02]  /*8180*/  IMAD R48, R48, 0x2, R2.reuse ;  /* 0x0000000230307824 */ /* 0x100fe400078e0202 */
[----:B------:R-:W-:-:S04]  /*8190*/  IMAD R44, R44, 0x2, R2 ;  /* 0x000000022c2c7824 */ /* 0x000fc800078e0202 */
[----:B------:R-:W0:Y:S04]  /*81a0*/  LDS.128 R48, [R48+0x21400] ;  /* 0x0214000030307984 */ /* 0x000e280000000c00 */
[----:B------:R-:W2:Y:S01]  /*81b0*/  LDS.128 R44, [R44+0x21400] ;  /* 0x021400002c2c7984 */ /* 0x000ea20000000c00 */
[----:B------:R-:W-:Y:S05]  /*81c0*/  @P4 BRA `(.L_x_3728) ;  /* 0x0000000400784947 */ /* 0x000fea0003800000 */
[--C-:B------:R-:W-:Y:S01]  /*81d0*/  SHF.R.U32.HI R59, RZ, 0x10, R41.reuse ;  /* 0x00000010ff3b7819 */ /* 0x100fe20000011629 */
[----:B0-----:R-:W-:Y:S01]  /*81e0*/  IMAD.U32 R77, R49, 0x10000, RZ ;  /* 0x00010000314d7824 */ /* 0x001fe200078e00ff */
[----:B------:R-:W-:Y:S02]  /*81f0*/  SHF.R.U64 R40, R40, 0x10, R41 ;  /* 0x0000001028287819 */ /* 0x000fe40000001229 */
[----:B------:R-:W-:Y:S02]  /*8200*/  SHF.R.U32.HI R76, RZ, 0x10, R53 ;  /* 0x00000010ff4c7819 */ /* 0x000fe40000011635 */
[--C-:B------:R-:W-:Y:S02]  /*8210*/  SHF.R.U64 R41, R42, 0x10, R43.reuse ;  /* 0x000000102a297819 */ /* 0x100fe4000000122b */
[----:B------:R-:W-:Y:S02]  /*8220*/  SHF.R.U32.HI R42, RZ, 0x10, R43 ;  /* 0x00000010ff2a7819 */ /* 0x000fe4000001162b */
[----:B------:R-:W-:Y:S01]  /*8230*/  PRMT R43, R179, 0x5432, R59 ;  /* 0x00005432b32b7816 */ /* 0x000fe2000000003b */
[----:B--2---:R-:W-:Y:S01]  /*8240*/  IMAD.U32 R59, R45, 0x10000, RZ ;  /* 0x000100002d3b7824 */ /* 0x004fe200078e00ff */
[----:B------:R-:W-:-:S02]  /*8250*/  PRMT R179, R179, 0x5410, R76 ;  /* 0x00005410b3b37816 */ /* 0x000fc4000000004c */
[----:B------:R-:W-:Y:S01]  /*8260*/  LOP3.LUT R45, R45, 0xffff0000, RZ, 0xc0, !PT ;  /* 0xffff00002d2d7812 */ /* 0x000fe200078ec0ff */
[C---:B------:R-:W-:Y:S01]  /*8270*/  IMAD.U32 R78, R43.reuse, 0x10000, RZ ;  /* 0x000100002b4e7824 */ /* 0x040fe200078e00ff */
[----:B------:R-:W-:Y:S01]  /*8280*/  LOP3.LUT R43, R43, 0xffff0000, RZ, 0xc0, !PT ;  /* 0xffff00002b2b7812 */ /* 0x000fe200078ec0ff */
[C---:B------:R-:W-:Y:S01]  /*8290*/  IMAD.U32 R76, R179.reuse, 0x10000, RZ ;  /* 0x00010000b34c7824 */ /* 0x040fe200078e00ff */
[----:B------:R-:W-:Y:S02]  /*82a0*/  LOP3.LUT R179, R179, 0xffff0000, RZ, 0xc0, !PT ;  /* 0xffff0000b3b37812 */ /* 0x000fe400078ec0ff */
[C---:B------:R-:W-:Y:S01]  /*82b0*/  PRMT R40, R178.reuse, 0x5432, R40 ;  /* 0x00005432b2287816 */ /* 0x040fe20000000028 */
[C---:B------:R-:W-:Y:S01]  /*82c0*/  FMUL.FTZ R79, R77.reuse, R76 ;  /* 0x0000004c4d4f7220 */ /* 0x040fe20000410000 */
[-C--:B------:R-:W-:Y:S01]  /*82d0*/  FMUL.FTZ R77, R77, R78.reuse ;  /* 0x0000004e4d4d7220 */ /* 0x080fe20000410000 */
[----:B------:R-:W-:Y:S02]  /*82e0*/  PRMT R178, R178, 0x5410, R42 ;  /* 0x00005410b2b27816 */ /* 0x000fe4000000002a */
[C---:B------:R-:W-:Y:S01]  /*82f0*/  FFMA.FTZ R79, R59.reuse, R78, -R79 ;  /* 0x0000004e3b4f7223 */ /* 0x040fe2000001084f */
[----:B------:R-:W-:Y:S01]  /*8300*/  FFMA.FTZ R77, R59, R76, R77 ;  /* 0x0000004c3b4d7223 */ /* 0x000fe2000001004d */
[----:B------:R-:W-:-:S02]  /*8310*/  LOP3.LUT R59, R49, 0xffff0000, RZ, 0xc0, !PT ;  /* 0xffff0000313b7812 */ /* 0x000fc400078ec0ff */
[----:B------:R-:W-:Y:S02]  /*8320*/  SHF.R.U32.HI R76, RZ, 0x10, R55 ;  /* 0x00000010ff4c7819 */ /* 0x000fe40000011637 */
[----:B------:R-:W-:Y:S01]  /*8330*/  SHF.R.U64 R52, R52, 0x10, R53 ;  /* 0x0000001034347819 */ /* 0x000fe20000001235 */
[C---:B------:R-:W-:Y:S01]  /*8340*/  FMUL.FTZ R49, R59.reuse, R179 ;  /* 0x000000b33b317220 */ /* 0x040fe20000410000 */
[-C--:B------:R-:W-:Y:S01]  /*8350*/  FMUL.FTZ R59, R59, R43.reuse ;  /* 0x0000002b3b3b7220 */ /* 0x080fe20000410000 */
[----:B------:R-:W-:Y:S01]  /*8360*/  PRMT R76, R177, 0x5432, R76 ;  /* 0x00005432b14c7816 */ /* 0x000fe2000000004c */
[----:B------:R-:W-:Y:S02]  /*8370*/  IMAD.U32 R53, R178, 0x10000, RZ ;  /* 0x00010000b2357824 */ /* 0x000fe400078e00ff */
[C---:B------:R-:W-:Y:S01]  /*8380*/  FFMA.FTZ R49, R45.reuse, R43, -R49 ;  /* 0x0000002b2d317223 */ /* 0x040fe20000010831 */
[----:B------:R-:W-:Y:S01]  /*8390*/  FFMA.FTZ R59, R45, R179, R59 ;  /* 0x000000b32d3b7223 */ /* 0x000fe2000001003b */
[----:B------:R-:W-:Y:S01]  /*83a0*/  IMAD.U32 R45, R51, 0x10000, RZ ;  /* 0x00010000332d7824 */ /* 0x000fe200078e00ff */
[----:B------:R-:W-:Y:S01]  /*83b0*/  PRMT R42, R176, 0x5432, R52 ;  /* 0x00005432b02a7816 */ /* 0x000fe20000000034 */
[C---:B------:R-:W-:Y:S01]  /*83c0*/  IMAD.U32 R43, R76.reuse, 0x10000, RZ ;  /* 0x000100004c2b7824 */ /* 0x040fe200078e00ff */
[----:B------:R-:W-:Y:S01]  /*83d0*/  LOP3.LUT R76, R76, 0xffff0000, RZ, 0xc0, !PT ;  /* 0xffff00004c4c7812 */ /* 0x000fe200078ec0ff */
[----:B------:R-:W-:Y:S01]  /*83e0*/  IMAD.U32 R52, R47, 0x10000, RZ ;  /* 0x000100002f347824 */ /* 0x000fe200078e00ff */
[----:B------:R-:W-:Y:S01]  /*83f0*/  SHF.R.U64 R54, R54, 0x10, R55 ;  /* 0x0000001036367819 */ /* 0x000fe20000001237 */
[C---:B------:R-:W-:Y:S01]  /*8400*/  FMUL.FTZ R78, R45.reuse, R43 ;  /* 0x0000002b2d4e7220 */ /* 0x040fe20000410000 */
[----:B------:R-:W-:Y:S01]  /*8410*/  FMUL.FTZ R45, R45, R53 ;  /* 0x000000352d2d7220 */ /* 0x000fe20000410000 */
[----:B------:R-:W-:Y:S01]  /*8420*/  PRMT R41, R177, 0x5410, R41 ;  /* 0x00005410b1297816 */ /* 0x000fe20000000029 */
[----:B------:R-:W-:-:S02]  /*8430*/  IMAD.U32 R55, R50, 0x10000, RZ ;  /* 0x0001000032377824 */ /* 0x000fc400078e00ff */
[C---:B------:R-:W-:Y:S01]  /*8440*/  FFMA.FTZ R53, R52.reuse, R53, -R78 ;  /* 0x0000003534357223 */ /* 0x040fe2000001084e */
[----:B------:R-:W-:Y:S01]  /*8450*/  FFMA.FTZ R52, R52, R43, R45 ;  /* 0x0000002b34347223 */ /* 0x000fe2000001002d */
[----:B------:R-:W-:Y:S02]  /*8460*/  LOP3.LUT R78, R51, 0xffff0000, RZ, 0xc0, !PT ;  /* 0xffff0000334e7812 */ /* 0x000fe400078ec0ff */
[----:B------:R-:W-:Y:S02]  /*8470*/  LOP3.LUT R45, R178, 0xffff0000, RZ, 0xc0, !PT ;  /* 0xffff0000b22d7812 */ /* 0x000fe400078ec0ff */
[----:B------:R-:W-:Y:S01]  /*8480*/  LOP3.LUT R43, R47, 0xffff0000, RZ, 0xc0, !PT ;  /* 0xffff00002f2b7812 */ /* 0x000fe200078ec0ff */
[----:B------:R-:W-:Y:S01]  /*8490*/  FMUL.FTZ R51, R78, R76 ;  /* 0x0000004c4e337220 */ /* 0x000fe20000410000 */
[----:B------:R-:W-:Y:S01]  /*84a0*/  PRMT R54, R176, 0x5410, R54 ;  /* 0x00005410b0367816 */ /* 0x000fe20000000036 */
[----:B------:R-:W-:Y:S01]  /*84b0*/  FMUL.FTZ R47, R78, R45 ;  /* 0x0000002d4e2f7220 */ /* 0x000fe20000410000 */
[----:B------:R-:W-:-:S02]  /*84c0*/  IMAD.U32 R78, R40, 0x10000, RZ ;  /* 0x00010000284e7824 */ /* 0x000fc400078e00ff */
[C---:B------:R-:W-:Y:S01]  /*84d0*/  FFMA.FTZ R45, R43.reuse, R45, -R51 ;  /* 0x0000002d2b2d7223 */ /* 0x040fe20000010833 */
[----:B------:R-:W-:Y:S02]  /*84e0*/  IMAD.U32 R51, R42, 0x10000, RZ ;  /* 0x000100002a337824 */ /* 0x000fe400078e00ff */
[----:B------:R-:W-:Y:S01]  /*84f0*/  FFMA.FTZ R43, R43, R76, R47 ;  /* 0x0000004c2b2b7223 */ /* 0x000fe2000001002f */
[C---:B------:R-:W-:Y:S01]  /*8500*/  IMAD.U32 R76, R48.reuse, 0x10000, RZ ;  /* 0x00010000304c7824 */ /* 0x040fe200078e00ff */
        /* <DEDUP_REMOVED lines=8> */
[----:B------:R-:W-:Y:S01]  /*8590*/  LOP3.LUT R44, R44, 0xffff0000, RZ, 0xc0, !PT ;  /* 0xffff00002c2c7812 */ /* 0x000fe200078ec0ff */
        /* <DEDUP_REMOVED lines=16> */
[----:B------:R-:W-:Y:S01]  /*86a0*/  FMUL.FTZ R50, R50, R41 ;  /* 0x0000002932327220 */ /* 0x000fe20000410000 */
[----:B------:R-:W-:Y:S02]  /*86b0*/  F2FP.BF16.F32.PACK_AB R49, R49, R79 ;  /* 0x0000004f3131723e */ /* 0x000fe400000010ff */
[C---:B------:R-:W-:Y:S01]  /*86c0*/  FFMA.FTZ R40, R46.reuse, R41, -R40 ;  /* 0x000000292e287223 */ /* 0x040fe20000010828 */
[----:B------:R-:W-:Y:S01]  /*86d0*/  F2FP.BF16.F32.PACK_AB R47, R47, R88 ;  /* 0x000000582f2f723e */ /* 0x000fe200000010ff */
        /* <DEDUP_REMOVED lines=13> */
.L_x_3728:
[----:B------:R-:W-:Y:S05]  /*87b0*/  BSYNC B2 ;  /* 0x0000000000027941 */ /* 0x000fea0003800000 */
.L_x_3727:
[----:B------:R-:W-:-:S13]  /*87c0*/  ISETP.GE.AND P4, PT, R58, R148, PT ;  /* 0x000000943a00720c */ /* 0x000fda0003f86270 */
[--C-:B------:R-:W-:Y:S02]  /*87d0*/  @!P4 SHF.R.S32.HI R40, RZ, 0x1f, R58.reuse ;  /* 0x0000001fff28c819 */ /* 0x100fe4000001143a */
[----:B------:R-:W-:-:S04]  /*87e0*/  @!P4 IADD3 R58, P5, P6, R116, R132, R58 ;  /* 0x00000084743ac210 */ /* 0x000fc80007ebe03a */
[----:B------:R-:W-:Y:S02]  /*87f0*/  @!P4 IADD3.X R157, R7, R157, R40, P5, P6 ;  /* 0x0000009d079dc210 */ /* 0x000fe40002fec428 */
[----:B------:R-:W-:-:S04]  /*8800*/  LEA R40, P5, R56, R124, 0x1 ;  /* 0x0000007c38287211 */ /* 0x000fc800078a08ff */
[----:B------:R-:W-:Y:S02]  /*8810*/  LEA.HI.X R41, R56, R125, R57, 0x1, P5 ;  /* 0x0000007d38297211 */ /* 0x000fe400028f0c39 */
[----:B------:R-:W-:-:S03]  /*8820*/  @!P4 LEA R42, P5, R58, R124, 0x1 ;  /* 0x0000007c3a2ac211 */ /* 0x000fc600078a08ff */
[----:B--2---:R4:W-:Y:S01]  /*8830*/  STG.E.128 desc[UR60][R40.64], R44 ;  /* 0x0000002c28007986 */ /* 0x0049e2000c101d3c */
[----:B------:R-:W-:-:S05]  /*8840*/  @!P4 LEA.HI.X R43, R58, R125, R157, 0x1, P5 ;  /* 0x0000007d3a2bc211 */ /* 0x000fca00028f0c9d */
[----:B0-----:R4:W-:Y:S04]  /*8850*/  @!P4 STG.E.128 desc[UR60][R42.64], R48 ;  /* 0x000000302a00c986 */ /* 0x0019e8000c101d3c */
.L_x_3718:
[----:B------:R-:W-:Y:S05]  /*8860*/  BSYNC B1 ;  /* 0x0000000000017941 */ /* 0x000fea0003800000 */
.L_x_3717:
[-C--:B--2-4-:R-:W-:Y:S02]  /*8870*/  IMAD R40, R153, R130.reuse, RZ ;  /* 0x0000008299287224 */ /* 0x094fe400078e02ff */
        /* <DEDUP_REMOVED lines=11> */
[----:B---3--:R-:W-:Y:S02]  /*8930*/  IADD3 R49, P3, P4, R116, R128, R26 ;  /* 0x0000008074317210 */ /* 0x008fe40007c7e01a */
[----:B------:R-:W-:Y:S02]  /*8940*/  LEA.HI R41, R41, R40, RZ, 0x4 ;  /* 0x0000002829297211 */ /* 0x000fe400078f20ff */
[----:B------:R-:W-:-:S02]  /*8950*/  IADD3.X R50, R7, R52, R30, P3, P4 ;  /* 0x0000003407327210 */ /* 0x000fc40001fe841e */
[----:B------:R-:W-:Y:S02]  /*8960*/  LEA.HI.SX32 R48, R41, R120, 0x1c ;  /* 0x0000007829307211 */ /* 0x000fe400078fe2ff */
[----:B------:R-:W-:Y:S02]  /*8970*/  ISETP.GE.AND P3, PT, R18, R126, PT ;  /* 0x0000007e1200720c */ /* 0x000fe40003f66270 */
        /* <DEDUP_REMOVED lines=16> */
[----:B0-----:R-:W-:Y:S01]  /*8a80*/  IMAD.U32 R58, R41, 0x10000, RZ ;  /* 0x00010000293a7824 */ /* 0x001fe200078e00ff */
[----:B------:R-:W-:Y:S01]  /*8a90*/  SHF.R.U32.HI R55, RZ, 0x10, R69 ;  /* 0x00000010ff377819 */ /* 0x000fe20000011645 */
[----:B------:R-:W-:Y:S01]  /*8aa0*/  IMAD.U32 R57, R40, 0x10000, RZ ;  /* 0x0001000028397824 */ /* 0x000fe200078e00ff */
[----:B------:R-:W-:Y:S01]  /*8ab0*/  PRMT R56, R175, 0x5432, R56 ;  /* 0x00005432af387816 */ /* 0x000fe20000000038 */
[----:B--2---:R-:W-:Y:S01]  /*8ac0*/  IMAD.U32 R77, R46, 0x10000, RZ ;  /* 0x000100002e4d7824 */ /* 0x004fe200078e00ff */
[----:B------:R-:W-:Y:S02]  /*8ad0*/  PRMT R55, R173, 0x5432, R55 ;  /* 0x00005432ad377816 */ /* 0x000fe40000000037 */
[----:B------:R-:W-:Y:S01]  /*8ae0*/  SHF.R.U64 R51, R68, 0x10, R69 ;  /* 0x0000001044337819 */ /* 0x000fe20000001245 */
[C---:B------:R-:W-:Y:S01]  /*8af0*/  IMAD.U32 R69, R45.reuse, 0x10000, RZ ;  /* 0x000100002d457824 */ /* 0x040fe200078e00ff */
[----:B------:R-:W-:Y:S01]  /*8b00*/  LOP3.LUT R45, R45, 0xffff0000, RZ, 0xc0, !PT ;  /* 0xffff00002d2d7812 */ /* 0x000fe200078ec0ff */
[C---:B------:R-:W-:Y:S01]  /*8b10*/  IMAD.U32 R59, R56.reuse, 0x10000, RZ ;  /* 0x00010000383b7824 */ /* 0x040fe200078e00ff */
[----:B------:R-:W-:Y:S01]  /*8b20*/  LOP3.LUT R56, R56, 0xffff0000, RZ, 0xc0, !PT ;  /* 0xffff000038387812 */ /* 0x000fe200078ec0ff */
[----:B------:R-:W-:Y:S01]  /*8b30*/  IMAD.U32 R68, R55, 0x10000, RZ ;  /* 0x0001000037447824 */ /* 0x000fe200078e00ff */
[----:B------:R-:W-:-:S02]  /*8b40*/  SHF.R.U64 R54, R86, 0x10, R87 ;  /* 0x0000001056367819 */ /* 0x000fc40000001257 */
[----:B------:R-:W-:Y:S01]  /*8b50*/  LOP3.LUT R55, R55, 0xffff0000, RZ, 0xc0, !PT ;  /* 0xffff000037377812 */ /* 0x000fe200078ec0ff */
[----:B------:R-:W-:Y:S01]  /*8b60*/  FMUL.FTZ R78, R45, R56 ;  /* 0x000000382d4e7220 */ /* 0x000fe20000410000 */
[----:B------:R-:W-:Y:S01]  /*8b70*/  SHF.R.U64 R53, R70, 0x10, R71 ;  /* 0x0000001046357819 */ /* 0x000fe20000001247 */
[-C--:B------:R-:W-:Y:S01]  /*8b80*/  FMUL.FTZ R76, R69, R68.reuse ;  /* 0x00000044454c7220 */ /* 0x080fe20000410000 */
[----:B------:R-:W-:Y:S01]  /*8b90*/  SHF.R.U32.HI R86, RZ, 0x10, R87 ;  /* 0x00000010ff567819 */ /* 0x000fe20000011657 */
[----:B------:R-:W-:Y:S01]  /*8ba0*/  FMUL.FTZ R45, R45, R55 ;  /* 0x000000372d2d7220 */ /* 0x000fe20000410000 */
[----:B------:R-:W-:Y:S01]  /*8bb0*/  SHF.R.U32.HI R70, RZ, 0x10, R71 ;  /* 0x00000010ff467819 */ /* 0x000fe20000011647 */
[-C--:B------:R-:W-:Y:S01]  /*8bc0*/  FMUL.FTZ R71, R69, R59.reuse ;  /* 0x0000003b45477220 */ /* 0x080fe20000410000 */
[----:B------:R-:W-:Y:S01]  /*8bd0*/  LOP3.LUT R41, R41, 0xffff0000, RZ, 0xc0, !PT ;  /* 0xffff000029297812 */ /* 0x000fe200078ec0ff */
[----:B------:R-:W-:Y:S01]  /*8be0*/  FFMA.FTZ R76, R58, R59, R76 ;  /* 0x0000003b3a4c7223 */ /* 0x000fe2000001004c */
[----:B------:R-:W-:Y:S01]  /*8bf0*/  PRMT R86, R174, 0x5432, R86 ;  /* 0x00005432ae567816 */ /* 0x000fe20000000056 */
[----:B------:R-:W-:Y:S01]  /*8c00*/  FFMA.FTZ R71, R58, R68, -R71 ;  /* 0x000000443a477223 */ /* 0x000fe20000010847 */
[----:B------:R-:W-:Y:S01]  /*8c10*/  PRMT R70, R172, 0x5432, R70 ;  /* 0x00005432ac467816 */ /* 0x000fe20000000046 */
[C---:B------:R-:W-:Y:S01]  /*8c20*/  FFMA.FTZ R78, R41.reuse, R55, -R78 ;  /* 0x00000037294e7223 */ /* 0x040fe2000001084e */
[----:B------:R-:W-:Y:S01]  /*8c30*/  FFMA.FTZ R45, R41, R56, R45 ;  /* 0x00000038292d7223 */ /* 0x000fe2000001002d */
[C---:B------:R-:W-:Y:S01]  /*8c40*/  IMAD.U32 R68, R47.reuse, 0x10000, RZ ;  /* 0x000100002f447824 */ /* 0x040fe200078e00ff */
[----:B------:R-:W-:Y:S01]  /*8c50*/  SHF.R.U64 R84, R84, 0x10, R85 ;  /* 0x0000001054547819 */ /* 0x000fe20000001255 */
[----:B------:R-:W-:Y:S01]  /*8c60*/  IMAD.U32 R41, R86, 0x10000, RZ ;  /* 0x0001000056297824 */ /* 0x000fe200078e00ff */
[----:B------:R-:W-:Y:S01]  /*8c70*/  LOP3.LUT R47, R47, 0xffff0000, RZ, 0xc0, !PT ;  /* 0xffff00002f2f7812 */ /* 0x000fe200078ec0ff */
[----:B------:R-:W-:Y:S01]  /*8c80*/  IMAD.U32 R55, R70, 0x10000, RZ ;  /* 0x0001000046377824 */ /* 0x000fe200078e00ff */
[----:B------:R-:W-:Y:S01]  /*8c90*/  LOP3.LUT R86, R86, 0xffff0000, RZ, 0xc0, !PT ;  /* 0xffff000056567812 */ /* 0x000fe200078ec0ff */
[----:B------:R-:W-:Y:S01]  /*8ca0*/  FMUL.FTZ R56, R68, R41 ;  /* 0x0000002944387220 */ /* 0x000fe20000410000 */
[----:B------:R-:W-:-:S02]  /*8cb0*/  IMAD.U32 R59, R43, 0x10000, RZ ;  /* 0x000100002b3b7824 */ /* 0x000fc400078e00ff */
[-C--:B------:R-:W-:Y:S01]  /*8cc0*/  FMUL.FTZ R68, R68, R55.reuse ;  /* 0x0000003744447220 */ /* 0x080fe20000410000 */
[----:B------:R-:W-:Y:S01]  /*8cd0*/  PRMT R84, R175, 0x5410, R84 ;  /* 0x00005410af547816 */ /* 0x000fe20000000054 */
[----:B------:R-:W-:Y:S01]  /*8ce0*/  IMAD.U32 R69, R44, 0x10000, RZ ;  /* 0x000100002c457824 */ /* 0x000fe200078e00ff */
[----:B------:R-:W-:Y:S01]  /*8cf0*/  LOP3.LUT R43, R43, 0xffff0000, RZ, 0xc0, !PT ;  /* 0xffff00002b2b7812 */ /* 0x000fe200078ec0ff */
[C---:B------:R-:W-:Y:S01]  /*8d00*/  FFMA.FTZ R56, R59.reuse, R55, -R56 ;  /* 0x000000373b387223 */ /* 0x040fe20000010838 */
[----:B------:R-:W-:Y:S01]  /*8d10*/  LOP3.LUT R70, R70, 0xffff0000, RZ, 0xc0, !PT ;  /* 0xffff000046467812 */ /* 0x000fe200078ec0ff */
[----:B------:R-:W-:Y:S01]  /*8d20*/  FFMA.FTZ R68, R59, R41, R68 ;  /* 0x000000293b447223 */ /* 0x000fe20000010044 */
[----:B------:R-:W-:Y:S01]  /*8d30*/  PRMT R51, R173, 0x5410, R51 ;  /* 0x00005410ad337816 */ /* 0x000fe20000000033 */
[C---:B------:R-:W-:Y:S01]  /*8d40*/  FMUL.FTZ R59, R47.reuse, R86 ;  /* 0x000000562f3b7220 */ /* 0x040fe20000410000 */
[----:B------:R-:W-:Y:S02]  /*8d50*/  IMAD.U32 R55, R84, 0x10000, RZ ;  /* 0x0001000054377824 */ /* 0x000fe400078e00ff */
[-C--:B------:R-:W-:Y:S01]  /*8d60*/  FMUL.FTZ R47, R47, R70.reuse ;  /* 0x000000462f2f7220 */ /* 0x080fe20000410000 */
[----:B------:R-:W-:Y:S01]  /*8d70*/  LOP3.LUT R44, R44, 0xffff0000, RZ, 0xc0, !PT ;  /* 0xffff00002c2c7812 */ /* 0x000fe200078ec0ff */
[----:B------:R-:W-:Y:S01]  /*8d80*/  FFMA.FTZ R59, R43, R70, -R59 ;  /* 0x000000462b3b7223 */ /* 0x000fe2000001083b */
[C---:B------:R-:W-:Y:S01]  /*8d90*/  IMAD.U32 R41, R51.reuse, 0x10000, RZ ;  /* 0x0001000033297824 */ /* 0x040fe200078e00ff */
[----:B------:R-:W-:Y:S01]  /*8da0*/  LOP3.LUT R70, R51, 0xffff0000, RZ, 0xc0, !PT ;  /* 0xffff000033467812 */ /* 0x000fe200078ec0ff */
[C---:B------:R-:W-:Y:S01]  /*8db0*/  FMUL.FTZ R51, R69.reuse, R55 ;  /* 0x0000003745337220 */ /* 0x040fe20000410000 */
[----:B------:R-:W-:Y:S01]  /*8dc0*/  PRMT R54, R174, 0x5410, R54 ;  /* 0x00005410ae367816 */ /* 0x000fe20000000036 */
[-C--:B------:R-:W-:Y:S01]  /*8dd0*/  FMUL.FTZ R69, R69, R41.reuse ;  /* 0x0000002945457220 */ /* 0x080fe20000410000 */
[----:B------:R-:W-:Y:S01]  /*8de0*/  LOP3.LUT R84, R84, 0xffff0000, RZ, 0xc0, !PT ;  /* 0xffff000054547812 */ /* 0x000fe200078ec0ff */
[----:B------:R-:W-:Y:S01]  /*8df0*/  FFMA.FTZ R47, R43, R86, R47 ;  /* 0x000000562b2f7223 */ /* 0x000fe2000001002f */
[----:B------:R-:W-:Y:S01]  /*8e00*/  PRMT R53, R172, 0x5410, R53 ;  /* 0x00005410ac357816 */ /* 0x000fe20000000035 */
[C---:B------:R-:W-:Y:S01]  /*8e10*/  FFMA.FTZ R51, R57.reuse, R41, -R51 ;  /* 0x0000002939337223 */ /* 0x040fe20000010833 */
[----:B------:R-:W-:Y:S01]  /*8e20*/  LOP3.LUT R40, R40, 0xffff0000, RZ, 0xc0, !PT ;  /* 0xffff000028287812 */ /* 0x000fe200078ec0ff */
[----:B------:R-:W-:Y:S01]  /*8e30*/  FMUL.FTZ R43, R44, R84 ;  /* 0x000000542c2b7220 */ /* 0x000fe20000410000 */
[----:B------:R-:W-:Y:S01]  /*8e40*/  IMAD.U32 R41, R54, 0x10000, RZ ;  /* 0x0001000036297824 */ /* 0x000fe200078e00ff */
[----:B------:R-:W-:Y:S01]  /*8e50*/  LOP3.LUT R46, R46, 0xffff0000, RZ, 0xc0, !PT ;  /* 0xffff00002e2e7812 */ /* 0x000fe200078ec0ff */
[----:B------:R-:W-:Y:S01]  /*8e60*/  FMUL.FTZ R44, R44, R70 ;  /* 0x000000462c2c7220 */ /* 0x000fe20000410000 */
[----:B------:R-:W-:Y:S01]  /*8e70*/  LOP3.LUT R54, R54, 0xffff0000, RZ, 0xc0, !PT ;  /* 0xffff000036367812 */ /* 0x000fe200078ec0ff */
[----:B------:R-:W-:Y:S01]  /*8e80*/  FFMA.FTZ R69, R57, R55, R69 ;  /* 0x0000003739457223 */ /* 0x000fe20000010045 */
[C---:B------:R-:W-:Y:S01]  /*8e90*/  IMAD.U32 R58, R42.reuse, 0x10000, RZ ;  /* 0x000100002a3a7824 */ /* 0x040fe200078e00ff */
[----:B------:R-:W-:Y:S01]  /*8ea0*/  LOP3.LUT R42, R42, 0xffff0000, RZ, 0xc0, !PT ;  /* 0xffff00002a2a7812 */ /* 0x000fe200078ec0ff */
[----:B------:R-:W-:-:S02]  /*8eb0*/  IMAD.U32 R55, R53, 0x10000, RZ ;  /* 0x0001000035377824 */ /* 0x000fc400078e00ff */
[C---:B------:R-:W-:Y:S01]  /*8ec0*/  FFMA.FTZ R43, R40.reuse, R70, -R43 ;  /* 0x00000046282b7223 */ /* 0x040fe2000001082b */
[----:B------:R-:W-:Y:S01]  /*8ed0*/  LOP3.LUT R53, R53, 0xffff0000, RZ, 0xc0, !PT ;  /* 0xffff000035357812 */ /* 0x000fe200078ec0ff */
[----:B------:R-:W-:Y:S01]  /*8ee0*/  FFMA.FTZ R44, R40, R84, R44 ;  /* 0x00000054282c7223 */ /* 0x000fe2000001002c */
[C---:B------:R-:W-:Y:S01]  /*8ef0*/  FMUL.FTZ R40, R77.reuse, R41 ;  /* 0x000000294d287220 */ /* 0x040fe20000410000 */
[CC--:B------:R-:W-:Y:S01]  /*8f00*/  FMUL.FTZ R57, R46.reuse, R54.reuse ;  /* 0x000000362e397220 */ /* 0x0c0fe20000410000 */
[----:B------:R-:W-:Y:S01]  /*8f10*/  FMUL.FTZ R77, R77, R55 ;  /* 0x000000374d4d7220 */ /* 0x000fe20000410000 */
[----:B------:R-:W-:Y:S01]  /*8f20*/  FMUL.FTZ R46, R46, R53 ;  /* 0x000000352e2e7220 */ /* 0x000fe20000410000 */
[----:B------:R-:W-:Y:S01]  /*8f30*/  FFMA.FTZ R40, R58, R55, -R40 ;  /* 0x000000373a287223 */ /* 0x000fe20000010828 */
[----:B------:R-:W-:Y:S01]  /*8f40*/  FFMA.FTZ R57, R42, R53, -R57 ;  /* 0x000000352a397223 */ /* 0x000fe20000010839 */
[----:B------:R-:W-:Y:S01]  /*8f50*/  F2FP.BF16.F32.PACK_AB R43, R43, R51 ;  /* 0x000000332b2b723e */ /* 0x000fe200000010ff */
[----:B------:R-:W-:Y:S01]  /*8f60*/  FFMA.FTZ R77, R58, R41, R77 ;  /* 0x000000293a4d7223 */ /* 0x000fe2000001004d */
        /* <DEDUP_REMOVED lines=11> */
[----:B------:R-:W-:-:S07]  /*9020*/  F2FP.BF16.F32.PACK_AB R46, R46, R77 ;  /* 0x0000004d2e2e723e */ /* 0x000fce00000010ff */
.L_x_3732:
[----:B------:R-:W-:Y:S05]  /*9030*/  BSYNC B2 ;  /* 0x0000000000027941 */ /* 0x000fea0003800000 */
.L_x_3731:
[----:B------:R-:W-:-:S13]  /*9040*/  ISETP.GE.AND P3, PT, R48, R148, PT ;  /* 0x000000943000720c */ /* 0x000fda0003f66270 */
[--C-:B------:R-:W-:Y:S02]  /*9050*/  @!P3 SHF.R.S32.HI R53, RZ, 0x1f, R48.reuse ;  /* 0x0000001fff35b819 */ /* 0x100fe40000011430 */
[----:B------:R-:W-:-:S04]  /*9060*/  @!P3 IADD3 R51, P4, P5, R116, R128, R48 ;  /* 0x000000807433b210 */ /* 0x000fc80007d9e030 */
[----:B------:R-:W-:Y:S02]  /*9070*/  @!P3 IADD3.X R53, R7, R52, R53, P4, P5 ;  /* 0x000000340735b210 */ /* 0x000fe400027ea435 */
[----:B------:R-:W-:-:S04]  /*9080*/  LEA R48, P4, R49, R124, 0x1 ;  /* 0x0000007c31307211 */ /* 0x000fc800078808ff */
[----:B------:R-:W-:Y:S02]  /*9090*/  LEA.HI.X R49, R49, R125, R50, 0x1, P4 ;  /* 0x0000007d31317211 */ /* 0x000fe400020f0c32 */
[----:B------:R-:W-:-:S03]  /*90a0*/  @!P3 LEA R50, P4, R51, R124, 0x1 ;  /* 0x0000007c3332b211 */ /* 0x000fc600078808ff */
[----:B0-----:R0:W-:Y:S01]  /*90b0*/  STG.E.128 desc[UR60][R48.64], R40 ;  /* 0x0000002830007986 */ /* 0x0011e2000c101d3c */
[----:B------:R-:W-:-:S05]  /*90c0*/  @!P3 LEA.HI.X R51, R51, R125, R53, 0x1, P4 ;  /* 0x0000007d3333b211 */ /* 0x000fca00020f0c35 */
[----:B--2---:R0:W-:Y:S04]  /*90d0*/  @!P3 STG.E.128 desc[UR60][R50.64], R44 ;  /* 0x0000002c3200b986 */ /* 0x0041e8000c101d3c */
.L_x_3730:
[----:B------:R-:W-:Y:S05]  /*90e0*/  BSYNC B1 ;  /* 0x0000000000017941 */ /* 0x000fea0003800000 */
.L_x_3729:
[----:B------:R-:W-:Y:S01]  /*90f0*/  ISETP.NE.AND P3, PT, R33, RZ, PT ;  /* 0x000000ff2100720c */ /* 0x000fe20003f65270 */
[----:B------:R-:W-:-:S12]  /*9100*/  BSSY B1, `(.L_x_3733) ;  /* 0x0000080000017945 */ /* 0x000fd80003800000 */
[----:B------:R-:W-:Y:S05]  /*9110*/  @!P3 BRA `(.L_x_3734) ;  /* 0x0000000400f8b947 */ /* 0x000fea0003800000 */
[----:B0-----:R-:W-:Y:S01]  /*9120*/  SEL R40, R127, R152, !P1 ;  /* 0x000000987f287207 */ /* 0x001fe20004800000 */
        /* <DEDUP_REMOVED lines=8> */
[----:B------:R-:W-:Y:S01]  /*91b0*/  SHF.R.S32.HI R41, RZ, 0x1f, R40 ;  /* 0x0000001fff297819 */ /* 0x000fe20000011428 */
[----:B------:R-:W-:-:S03]  /*91c0*/  IMAD.SHL.U32 R48, R40, 0x8, RZ ;  /* 0x0000000828307824 */ /* 0x000fc600078e00ff */
[----:B------:R-:W-:Y:S02]  /*91d0*/  LEA.HI R41, R41, R40, RZ, 0x3 ;  /* 0x0000002829297211 */ /* 0x000fe400078f18ff */
[----:B------:R-:W-:Y:S02]  /*91e0*/  LOP3.LUT R40, R207, 0x38, R48, 0xf8, !PT ;  /* 0x00000038cf287812 */ /* 0x000fe400078ef830 */
[----:B------:R-:W-:Y:S02]  /*91f0*/  SHF.R.S32.HI R42, RZ, 0x3, R41 ;  /* 0x00000003ff2a7819 */ /* 0x000fe40000011429 */
[----:B------:R-:W-:-:S03]  /*9200*/  LOP3.LUT R40, R40, R43, RZ, 0x3c, !PT ;  /* 0x0000002b28287212 */ /* 0x000fc600078e3cff */
[----:B------:R-:W-:-:S04]  /*9210*/  IMAD R41, R42, 0x1c00, R217 ;  /* 0x00001c002a297824 */ /* 0x000fc800078e02d9 */
        /* <DEDUP_REMOVED lines=9> */
[----:B--2---:R-:W-:Y:S01]  /*92b0*/  IMAD.U32 R58, R45, 0x10000, RZ ;  /* 0x000100002d3a7824 */ /* 0x004fe200078e00ff */
[----:B------:R-:W-:Y:S01]  /*92c0*/  SHF.R.U64 R54, R80, 0x10, R81 ;  /* 0x0000001050367819 */ /* 0x000fe20000001251 */
[----:B0-----:R-:W-:Y:S01]  /*92d0*/  IMAD.U32 R56, R41, 0x10000, RZ ;  /* 0x0001000029387824 */ /* 0x001fe200078e00ff */
[----:B------:R-:W-:Y:S01]  /*92e0*/  SHF.R.U32.HI R64, RZ, 0x10, R65 ;  /* 0x00000010ff407819 */ /* 0x000fe20000011641 */
[----:B------:R-:W-:Y:S01]  /*92f0*/  IMAD.U32 R68, R47, 0x10000, RZ ;  /* 0x000100002f447824 */ /* 0x000fe200078e00ff */
[----:B------:R-:W-:Y:S01]  /*9300*/  SHF.R.U32.HI R80, RZ, 0x10, R81 ;  /* 0x00000010ff507819 */ /* 0x000fe20000011651 */
[----:B------:R-:W-:Y:S01]  /*9310*/  IMAD.U32 R69, R46, 0x10000, RZ ;  /* 0x000100002e457824 */ /* 0x000fe200078e00ff */
[----:B------:R-:W-:Y:S01]  /*9320*/  PRMT R64, R166, 0x5432, R64 ;  /* 0x00005432a6407816 */ /* 0x000fe20000000040 */
[----:B------:R-:W-:Y:S01]  /*9330*/  IMAD.U32 R65, R42, 0x10000, RZ ;  /* 0x000100002a417824 */ /* 0x000fe200078e00ff */
[----:B------:R-:W-:-:S02]  /*9340*/  PRMT R80, R168, 0x5432, R80 ;  /* 0x00005432a8507816 */ /* 0x000fc40000000050 */
[----:B------:R-:W-:Y:S01]  /*9350*/  SHF.R.U64 R55, R82, 0x10, R83 ;  /* 0x0000001052377819 */ /* 0x000fe20000001253 */
[----:B------:R-:W-:Y:S01]  /*9360*/  IMAD.U32 R71, R64, 0x10000, RZ ;  /* 0x0001000040477824 */ /* 0x000fe200078e00ff */
[----:B------:R-:W-:Y:S01]  /*9370*/  SHF.R.U64 R53, R66, 0x10, R67 ;  /* 0x0000001042357819 */ /* 0x000fe20000001243 */
[----:B------:R-:W-:Y:S01]  /*9380*/  IMAD.U32 R70, R80, 0x10000, RZ ;  /* 0x0001000050467824 */ /* 0x000fe200078e00ff */
[----:B------:R-:W-:Y:S01]  /*9390*/  SHF.R.U32.HI R82, RZ, 0x10, R83 ;  /* 0x00000010ff527819 */ /* 0x000fe20000011653 */
[----:B------:R-:W-:Y:S01]  /*93a0*/  FMUL.FTZ R77, R58, R71 ;  /* 0x000000473a4d7220 */ /* 0x000fe20000410000 */
[----:B------:R-:W-:Y:S01]  /*93b0*/  SHF.R.U32.HI R66, RZ, 0x10, R67 ;  /* 0x00000010ff427819 */ /* 0x000fe20000011643 */
[----:B------:R-:W-:Y:S01]  /*93c0*/  IMAD.U32 R67, R43, 0x10000, RZ ;  /* 0x000100002b437824 */ /* 0x000fe200078e00ff */
[----:B------:R-:W-:Y:S01]  /*93d0*/  LOP3.LUT R59, R45, 0xffff0000, RZ, 0xc0, !PT ;  /* 0xffff00002d3b7812 */ /* 0x000fe200078ec0ff */
[----:B------:R-:W-:Y:S01]  /*93e0*/  FFMA.FTZ R77, R56, R70, R77 ;  /* 0x00000046384d7223 */ /* 0x000fe2000001004d */
[----:B------:R-:W-:Y:S01]  /*93f0*/  PRMT R168, R168, 0x5410, R54 ;  /* 0x00005410a8a87816 */ /* 0x000fe20000000036 */
[----:B------:R-:W-:Y:S01]  /*9400*/  IMAD.U32 R45, R44, 0x10000, RZ ;  /* 0x000100002c2d7824 */ /* 0x000fe200078e00ff */
[----:B------:R-:W-:-:S02]  /*9410*/  LOP3.LUT R80, R80, 0xffff0000, RZ, 0xc0, !PT ;  /* 0xffff000050507812 */ /* 0x000fc400078ec0ff */
[C---:B------:R-:W-:Y:S01]  /*9420*/  PRMT R54, R167.reuse, 0x5410, R55 ;  /* 0x00005410a7367816 */ /* 0x040fe20000000037 */
[----:B------:R-:W-:Y:S01]  /*9430*/  FMUL.FTZ R55, R58, R70 ;  /* 0x000000463a377220 */ /* 0x000fe20000410000 */
[----:B------:R-:W-:Y:S01]  /*9440*/  PRMT R82, R167, 0x5432, R82 ;  /* 0x00005432a7527816 */ /* 0x000fe20000000052 */
[----:B------:R-:W-:Y:S01]  /*9450*/  FMUL.FTZ R58, R59, R80 ;  /* 0x000000503b3a7220 */ /* 0x000fe20000410000 */
[----:B------:R-:W-:Y:S01]  /*9460*/  PRMT R66, R165, 0x5432, R66 ;  /* 0x00005432a5427816 */ /* 0x000fe20000000042 */
[----:B------:R-:W-:Y:S01]  /*9470*/  FFMA.FTZ R55, R56, R71, -R55 ;  /* 0x0000004738377223 */ /* 0x000fe20000010837 */
[----:B------:R-:W-:Y:S01]  /*9480*/  LOP3.LUT R76, R64, 0xffff0000, RZ, 0xc0, !PT ;  /* 0xffff0000404c7812 */ /* 0x000fe200078ec0ff */
[----:B------:R-:W-:Y:S01]  /*9490*/  IMAD.U32 R64, R82, 0x10000, RZ ;  /* 0x0001000052407824 */ /* 0x000fe200078e00ff */
[----:B------:R-:W-:Y:S01]  /*94a0*/  LOP3.LUT R57, R41, 0xffff0000, RZ, 0xc0, !PT ;  /* 0xffff000029397812 */ /* 0x000fe200078ec0ff */
[----:B------:R-:W-:Y:S01]  /*94b0*/  IMAD.U32 R56, R66, 0x10000, RZ ;  /* 0x0001000042387824 */ /* 0x000fe200078e00ff */
[----:B------:R-:W-:Y:S01]  /*94c0*/  LOP3.LUT R47, R47, 0xffff0000, RZ, 0xc0, !PT ;  /* 0xffff00002f2f7812 */ /* 0x000fe200078ec0ff */
[-C--:B------:R-:W-:Y:S01]  /*94d0*/  FMUL.FTZ R70, R59, R76.reuse ;  /* 0x0000004c3b467220 */ /* 0x080fe20000410000 */
[----:B------:R-:W-:Y:S01]  /*94e0*/  LOP3.LUT R82, R82, 0xffff0000, RZ, 0xc0, !PT ;  /* 0xffff000052527812 */ /* 0x000fe200078ec0ff */
[----:B------:R-:W-:Y:S01]  /*94f0*/  FFMA.FTZ R76, R57, R76, -R58 ;  /* 0x0000004c394c7223 */ /* 0x000fe2000001083a */
[----:B------:R-:W-:Y:S01]  /*9500*/  FMUL.FTZ R58, R68, R64 ;  /* 0x00000040443a7220 */ /* 0x000fe20000410000 */
[----:B------:R-:W-:Y:S01]  /*9510*/  PRMT R51, R166, 0x5410, R51 ;  /* 0x00005410a6337816 */ /* 0x000fe20000000033 */
[-C--:B------:R-:W-:Y:S01]  /*9520*/  FMUL.FTZ R59, R68, R56.reuse ;  /* 0x00000038443b7220 */ /* 0x080fe20000410000 */
[----:B------:R-:W-:Y:S01]  /*9530*/  LOP3.LUT R68, R66, 0xffff0000, RZ, 0xc0, !PT ;  /* 0xffff000042447812 */ /* 0x000fe200078ec0ff */
[----:B------:R-:W-:Y:S01]  /*9540*/  FFMA.FTZ R58, R67, R56, -R58 ;  /* 0x00000038433a7223 */ /* 0x000fe2000001083a */
[----:B------:R-:W-:Y:S01]  /*9550*/  LOP3.LUT R43, R43, 0xffff0000, RZ, 0xc0, !PT ;  /* 0xffff00002b2b7812 */ /* 0x000fe200078ec0ff */
[----:B------:R-:W-:Y:S01]  /*9560*/  FMUL.FTZ R78, R47, R82 ;  /* 0x000000522f4e7220 */ /* 0x000fe20000410000 */
[----:B------:R-:W-:Y:S01]  /*9570*/  FFMA.FTZ R59, R67, R64, R59 ;  /* 0x00000040433b7223 */ /* 0x000fe2000001003b */
[----:B------:R-:W-:-:S02]  /*9580*/  IMAD.U32 R56, R168, 0x10000, RZ ;  /* 0x00010000a8387824 */ /* 0x000fc400078e00ff */
[----:B------:R-:W-:Y:S01]  /*9590*/  FFMA.FTZ R70, R57, R80, R70 ;  /* 0x0000005039467223 */ /* 0x000fe20000010046 */
[----:B------:R-:W-:Y:S01]  /*95a0*/  IMAD.U32 R64, R51, 0x10000, RZ ;  /* 0x0001000033407824 */ /* 0x000fe200078e00ff */
[----:B------:R-:W-:Y:S01]  /*95b0*/  LOP3.LUT R44, R44, 0xffff0000, RZ, 0xc0, !PT ;  /* 0xffff00002c2c7812 */ /* 0x000fe200078ec0ff */
[-C--:B------:R-:W-:Y:S01]  /*95c0*/  FMUL.FTZ R66, R47, R68.reuse ;  /* 0x000000442f427220 */ /* 0x080fe20000410000 */
[----:B------:R-:W-:Y:S01]  /*95d0*/  LOP3.LUT R57, R168, 0xffff0000, RZ, 0xc0, !PT ;  /* 0xffff0000a8397812 */ /* 0x000fe200078ec0ff */
[----:B------:R-:W-:Y:S01]  /*95e0*/  FFMA.FTZ R47, R43, R68, -R78 ;  /* 0x000000442b2f7223 */ /* 0x000fe2000001084e */
[C---:B------:R-:W-:Y:S02]  /*95f0*/  IMAD.U32 R41, R40.reuse, 0x10000, RZ ;  /* 0x0001000028297824 */ /* 0x040fe400078e00ff */
[----:B------:R-:W-:Y:S01]  /*9600*/  FMUL.FTZ R68, R45, R56 ;  /* 0x000000382d447220 */ /* 0x000fe20000410000 */
[----:B------:R-:W-:Y:S01]  /*9610*/  LOP3.LUT R51, R51, 0xffff0000, RZ, 0xc0, !PT ;  /* 0xffff000033337812 */ /* 0x000fe200078ec0ff */
[----:B------:R-:W-:Y:S01]  /*9620*/  FMUL.FTZ R45, R45, R64 ;  /* 0x000000402d2d7220 */ /* 0x000fe20000410000 */
[----:B------:R-:W-:Y:S01]  /*9630*/  LOP3.LUT R40, R40, 0xffff0000, RZ, 0xc0, !PT ;  /* 0xffff000028287812 */ /* 0x000fe200078ec0ff */
[----:B------:R-:W-:Y:S01]  /*9640*/  FFMA.FTZ R82, R43, R82, R66 ;  /* 0x000000522b527223 */ /* 0x000fe20000010042 */
[----:B------:R-:W-:Y:S01]  /*9650*/  PRMT R53, R165, 0x5410, R53 ;  /* 0x00005410a5357816 */ /* 0x000fe20000000035 */
[C---:B------:R-:W-:Y:S01]  /*9660*/  FMUL.FTZ R43, R44.reuse, R57 ;  /* 0x000000392c2b7220 */ /* 0x040fe20000410000 */
[C---:B------:R-:W-:Y:S01]  /*9670*/  FFMA.FTZ R64, R41.reuse, R64, -R68 ;  /* 0x0000004029407223 */ /* 0x040fe20000010844 */
[----:B------:R-:W-:Y:S01]  /*9680*/  FFMA.FTZ R41, R41, R56, R45 ;  /* 0x0000003829297223 */ /* 0x000fe2000001002d */
[-C--:B------:R-:W-:Y:S01]  /*9690*/  FMUL.FTZ R45, R44, R51.reuse ;  /* 0x000000332c2d7220 */ /* 0x080fe20000410000 */
[----:B------:R-:W-:Y:S01]  /*96a0*/  FFMA.FTZ R51, R40, R51, -R43 ;  /* 0x0000003328337223 */ /* 0x000fe2000001082b */
[----:B------:R-:W-:Y:S01]  /*96b0*/  LOP3.LUT R46, R46, 0xffff0000, RZ, 0xc0, !PT ;  /* 0xffff00002e2e7812 */ /* 0x000fe200078ec0ff */
[C---:B------:R-:W-:Y:S01]  /*96c0*/  IMAD.U32 R56, R53.reuse, 0x10000, RZ ;  /* 0x0001000035387824 */ /* 0x040fe200078e00ff */
[C---:B------:R-:W-:Y:S01]  /*96d0*/  LOP3.LUT R43, R54.reuse, 0xffff0000, RZ, 0xc0, !PT ;  /* 0xffff0000362b7812 */ /* 0x040fe200078ec0ff */
[----:B------:R-:W-:Y:S01]  /*96e0*/  IMAD.U32 R44, R54, 0x10000, RZ ;  /* 0x00010000362c7824 */ /* 0x000fe200078e00ff */
[----:B------:R-:W-:Y:S01]  /*96f0*/  LOP3.LUT R53, R53, 0xffff0000, RZ, 0xc0, !PT ;  /* 0xffff000035357812 */ /* 0x000fe200078ec0ff */
[----:B------:R-:W-:Y:S01]  /*9700*/  FFMA.FTZ R40, R40, R57, R45 ;  /* 0x0000003928287223 */ /* 0x000fe2000001002d */
[----:B------:R-:W-:Y:S01]  /*9710*/  LOP3.LUT R42, R42, 0xffff0000, RZ, 0xc0, !PT ;  /* 0xffff00002a2a7812 */ /* 0x000fe200078ec0ff */
        /* <DEDUP_REMOVED lines=18> */
[----:B------:R-:W-:-:S07]  /*9840*/  F2FP.BF16.F32.PACK_AB R46, R46, R69 ;  /* 0x000000452e2e723e */ /* 0x000fce00000010ff */
.L_x_3736:
[----:B------:R-:W-:Y:S05]  /*9850*/  BSYNC B2 ;  /* 0x0000000000027941 */ /* 0x000fea0003800000 */
.L_x_3735:
        /* <DEDUP_REMOVED lines=10> */
.L_x_3734:
[----:B------:R-:W-:Y:S05]  /*9900*/  BSYNC B1 ;  /* 0x0000000000017941 */ /* 0x000fea0003800000 */
.L_x_3733:
[----:B------:R-:W-:-:S13]  /*9910*/  ISETP.NE.AND P3, PT, R34, RZ, PT ;  /* 0x000000ff2200720c */ /* 0x000fda0003f65270 */
[----:B------:R-:W-:Y:S05]  /*9920*/  @!P3 BRA `(.L_x_3687) ;  /* 0x0000000800e4b947 */ /* 0x000fea0003800000 */
[----:B0---4-:R-:W2:Y:S01]  /*9930*/  LDL R40, [R1+0x10] ;  /* 0x0000100001287983 */ /* 0x011ea20000100800 */
[----:B------:R-:W-:Y:S01]  /*9940*/  SHF.R.U32.HI R43, RZ, 0x3, R207 ;  /* 0x00000003ff2b7819 */ /* 0x000fe200000116cf */
[----:B------:R-:W-:Y:S01]  /*9950*/  BSSY B1, `(.L_x_3737) ;  /* 0x0000077000017945 */ /* 0x000fe20003800000 */
[----:B--2---:R-:W-:Y:S02]  /*9960*/  LOP3.LUT P5, RZ, R40, 0x1, RZ, 0xc0, !PT ;  /* 0x0000000128ff7812 */ /* 0x004fe400078ac0ff */
[----:B------:R-:W-:Y:S02]  /*9970*/  IADD3 R40, P3, P4, R116, R128, R28 ;  /* 0x0000008074287210 */ /* 0x000fe40007c7e01c */
[----:B------:R-:W-:Y:S02]  /*9980*/  SEL R152, R127, R152, !P5 ;  /* 0x000000987f987207 */ /* 0x000fe40006800000 */
[----:B------:R-:W-:Y:S02]  /*9990*/  IADD3.X R41, R7, R52, R32, P3, P4 ;  /* 0x0000003407297210 */ /* 0x000fe40001fe8420 */
[----:B---3--:R-:W-:-:S04]  /*99a0*/  LEA R48, P3, R40, R124, 0x1 ;  /* 0x0000007c28307211 */ /* 0x008fc800078608ff */
[----:B------:R-:W-:Y:S02]  /*99b0*/  LEA.HI.X R49, R40, R125, R41, 0x1, P3 ;  /* 0x0000007d28317211 */ /* 0x000fe400018f0c29 */
[----:B------:R-:W-:Y:S02]  /*99c0*/  SHF.R.S32.HI R41, RZ, 0x1f, R152 ;  /* 0x0000001fff297819 */ /* 0x000fe40000011498 */
[----:B------:R-:W-:Y:S02]  /*99d0*/  ISETP.GE.AND P3, PT, R3, R126, PT ;  /* 0x0000007e0300720c */ /* 0x000fe40003f66270 */
[----:B------:R-:W-:-:S04]  /*99e0*/  LEA.HI R41, R41, R152, RZ, 0x4 ;  /* 0x0000009829297211 */ /* 0x000fc800078f20ff */
[----:B------:R-:W-:-:S04]  /*99f0*/  LEA.HI.SX32 R41, R41, R118, 0x1c ;  /* 0x0000007629297211 */ /* 0x000fc800078fe2ff */
[----:B------:R-:W-:Y:S01]  /*9a00*/  SHF.R.S32.HI R40, RZ, 0x1f, R41 ;  /* 0x0000001fff287819 */ /* 0x000fe20000011429 */
[----:B------:R-:W-:-:S03]  /*9a10*/  IMAD.SHL.U32 R51, R41, 0x8, RZ ;  /* 0x0000000829337824 */ /* 0x000fc600078e00ff */
[----:B------:R-:W-:-:S04]  /*9a20*/  LEA.HI R40, R40, R41, RZ, 0x3 ;  /* 0x0000002928287211 */ /* 0x000fc800078f18ff */
        /* <DEDUP_REMOVED lines=13> */
[----:B--2---:R-:W-:Y:S01]  /*9b00*/  IMAD.U32 R64, R45, 0x10000, RZ ;  /* 0x000100002d407824 */ /* 0x004fe200078e00ff */
[----:B------:R-:W-:Y:S01]  /*9b10*/  SHF.R.U32.HI R72, RZ, 0x10, R73 ;  /* 0x00000010ff487819 */ /* 0x000fe20000011649 */
[----:B0-----:R-:W-:Y:S01]  /*9b20*/  IMAD.U32 R58, R41, 0x10000, RZ ;  /* 0x00010000293a7824 */ /* 0x001fe200078e00ff */
[----:B------:R-:W-:Y:S01]  /*9b30*/  SHF.R.U32.HI R66, RZ, 0x10, R61 ;  /* 0x00000010ff427819 */ /* 0x000fe2000001163d */
        /* <DEDUP_REMOVED lines=8> */
[----:B------:R-:W-:Y:S01]  /*9bc0*/  SHF.R.U64 R50, R60, 0x10, R61 ;  /* 0x000000103c327819 */ /* 0x000fe2000000123d */
[----:B------:R-:W-:Y:S01]  /*9bd0*/  FMUL.FTZ R69, R64, R67 ;  /* 0x0000004340457220 */ /* 0x000fe20000410000 */
[--C-:B------:R-:W-:Y:S02]  /*9be0*/  SHF.R.U64 R61, R74, 0x10, R75.reuse ;  /* 0x000000104a3d7819 */ /* 0x100fe4000000124b */
[----:B------:R-:W-:Y:S02]  /*9bf0*/  SHF.R.U32.HI R75, RZ, 0x10, R75 ;  /* 0x00000010ff4b7819 */ /* 0x000fe4000001164b */
[C---:B------:R-:W-:Y:S02]  /*9c00*/  PRMT R57, R158.reuse, 0x5410, R57 ;  /* 0x000054109e397816 */ /* 0x040fe40000000039 */
[----:B------:R-:W-:Y:S01]  /*9c10*/  PRMT R158, R158, 0x5432, R63 ;  /* 0x000054329e9e7816 */ /* 0x000fe2000000003f */
[----:B------:R-:W-:Y:S01]  /*9c20*/  IMAD.U32 R63, R66, 0x10000, RZ ;  /* 0x00010000423f7824 */ /* 0x000fe200078e00ff */
[----:B------:R-:W-:Y:S01]  /*9c30*/  LOP3.LUT R60, R45, 0xffff0000, RZ, 0xc0, !PT ;  /* 0xffff00002d3c7812 */ /* 0x000fe200078ec0ff */
[----:B------:R-:W-:Y:S01]  /*9c40*/  IMAD.U32 R45, R44, 0x10000, RZ ;  /* 0x000100002c2d7824 */ /* 0x000fe200078e00ff */
[----:B------:R-:W-:Y:S01]  /*9c50*/  PRMT R75, R160, 0x5432, R75 ;  /* 0x00005432a04b7816 */ /* 0x000fe2000000004b */
[-C--:B------:R-:W-:Y:S01]  /*9c60*/  FMUL.FTZ R71, R64, R63.reuse ;  /* 0x0000003f40477220 */ /* 0x080fe20000410000 */
[----:B------:R-:W-:Y:S01]  /*9c70*/  LOP3.LUT R65, R65, 0xffff0000, RZ, 0xc0, !PT ;  /* 0xffff000041417812 */ /* 0x000fe200078ec0ff */
[----:B------:R-:W-:Y:S01]  /*9c80*/  IMAD.U32 R64, R158, 0x10000, RZ ;  /* 0x000100009e407824 */ /* 0x000fe200078e00ff */
[----:B------:R-:W-:Y:S01]  /*9c90*/  PRMT R161, R161, 0x5410, R56 ;  /* 0x00005410a1a17816 */ /* 0x000fe20000000038 */
[----:B------:R-:W-:Y:S01]  /*9ca0*/  FFMA.FTZ R56, R58, R63, -R69 ;  /* 0x0000003f3a387223 */ /* 0x000fe20000010845 */
[----:B------:R-:W-:Y:S01]  /*9cb0*/  LOP3.LUT R63, R66, 0xffff0000, RZ, 0xc0, !PT ;  /* 0xffff0000423f7812 */ /* 0x000fe200078ec0ff */
[----:B------:R-:W-:Y:S01]  /*9cc0*/  IMAD.U32 R66, R75, 0x10000, RZ ;  /* 0x000100004b427824 */ /* 0x000fe200078e00ff */
[----:B------:R-:W-:Y:S01]  /*9cd0*/  LOP3.LUT R53, R41, 0xffff0000, RZ, 0xc0, !PT ;  /* 0xffff000029357812 */ /* 0x000fe200078ec0ff */
[----:B------:R-:W-:Y:S01]  /*9ce0*/  FMUL.FTZ R68, R60, R65 ;  /* 0x000000413c447220 */ /* 0x000fe20000410000 */
[----:B------:R-:W-:Y:S01]  /*9cf0*/  FFMA.FTZ R58, R58, R67, R71 ;  /* 0x000000433a3a7223 */ /* 0x000fe20000010047 */
[-C--:B------:R-:W-:Y:S01]  /*9d00*/  FMUL.FTZ R60, R60, R63.reuse ;  /* 0x0000003f3c3c7220 */ /* 0x080fe20000410000 */
[C---:B------:R-:W-:Y:S01]  /*9d10*/  FMUL.FTZ R70, R62.reuse, R66 ;  /* 0x000000423e467220 */ /* 0x040fe20000410000 */
[----:B------:R-:W-:Y:S01]  /*9d20*/  FFMA.FTZ R63, R53, R63, -R68 ;  /* 0x0000003f353f7223 */ /* 0x000fe20000010844 */
[----:B------:R-:W-:Y:S01]  /*9d30*/  LOP3.LUT R47, R47, 0xffff0000, RZ, 0xc0, !PT ;  /* 0xffff00002f2f7812 */ /* 0x000fe200078ec0ff */
[-C--:B------:R-:W-:Y:S01]  /*9d40*/  FMUL.FTZ R67, R62, R64.reuse ;  /* 0x000000403e437220 */ /* 0x080fe20000410000 */
[----:B------:R-:W-:Y:S01]  /*9d50*/  LOP3.LUT R68, R75, 0xffff0000, RZ, 0xc0, !PT ;  /* 0xffff00004b447812 */ /* 0x000fe200078ec0ff */
[----:B------:R-:W-:Y:S01]  /*9d60*/  FFMA.FTZ R53, R53, R65, R60 ;  /* 0x0000004135357223 */ /* 0x000fe2000001003c */
[----:B------:R-:W-:Y:S01]  /*9d70*/  LOP3.LUT R158, R158, 0xffff0000, RZ, 0xc0, !PT ;  /* 0xffff00009e9e7812 */ /* 0x000fe200078ec0ff */
[----:B------:R-:W-:Y:S01]  /*9d80*/  FFMA.FTZ R60, R59, R64, -R70 ;  /* 0x000000403b3c7223 */ /* 0x000fe20000010846 */
[----:B------:R-:W-:Y:S01]  /*9d90*/  PRMT R50, R159, 0x5410, R50 ;  /* 0x000054109f327816 */ /* 0x000fe20000000032 */
[----:B------:R-:W-:Y:S01]  /*9da0*/  FFMA.FTZ R59, R59, R66, R67 ;  /* 0x000000423b3b7223 */ /* 0x000fe20000010043 */
[----:B------:R-:W-:Y:S01]  /*9db0*/  LOP3.LUT R43, R43, 0xffff0000, RZ, 0xc0, !PT ;  /* 0xffff00002b2b7812 */ /* 0x000fe200078ec0ff */
[----:B------:R-:W-:Y:S01]  /*9dc0*/  IMAD.U32 R64, R161, 0x10000, RZ ;  /* 0x00010000a1407824 */ /* 0x000fe200078e00ff */
[----:B------:R-:W-:Y:S01]  /*9dd0*/  LOP3.LUT R44, R44, 0xffff0000, RZ, 0xc0, !PT ;  /* 0xffff00002c2c7812 */ /* 0x000fe200078ec0ff */
[C---:B------:R-:W-:Y:S01]  /*9de0*/  FMUL.FTZ R66, R47.reuse, R68 ;  /* 0x000000442f427220 */ /* 0x040fe20000410000 */
[-C--:B------:R-:W-:Y:S01]  /*9df0*/  FMUL.FTZ R70, R47, R158.reuse ;  /* 0x0000009e2f467220 */ /* 0x080fe20000410000 */
[----:B------:R-:W-:Y:S01]  /*9e00*/  LOP3.LUT R161, R161, 0xffff0000, RZ, 0xc0, !PT ;  /* 0xffff0000a1a17812 */ /* 0x000fe200078ec0ff */
[C---:B------:R-:W-:Y:S01]  /*9e10*/  IMAD.U32 R62, R50.reuse, 0x10000, RZ ;  /* 0x00010000323e7824 */ /* 0x040fe200078e00ff */
[----:B------:R-:W-:Y:S01]  /*9e20*/  LOP3.LUT R65, R50, 0xffff0000, RZ, 0xc0, !PT ;  /* 0xffff000032417812 */ /* 0x000fe200078ec0ff */
[C---:B------:R-:W-:Y:S01]  /*9e30*/  IMAD.U32 R41, R40.reuse, 0x10000, RZ ;  /* 0x0001000028297824 */ /* 0x040fe200078e00ff */
[----:B------:R-:W-:Y:S01]  /*9e40*/  LOP3.LUT R40, R40, 0xffff0000, RZ, 0xc0, !PT ;  /* 0xffff000028287812 */ /* 0x000fe200078ec0ff */
[C---:B------:R-:W-:Y:S01]  /*9e50*/  FFMA.FTZ R47, R43.reuse, R158, -R66 ;  /* 0x0000009e2b2f7223 */ /* 0x040fe20000010842 */
[----:B------:R-:W-:Y:S01]  /*9e60*/  FFMA.FTZ R70, R43, R68, R70 ;  /* 0x000000442b467223 */ /* 0x000fe20000010046 */
[----:B------:R-:W-:Y:S01]  /*9e70*/  PRMT R61, R160, 0x5410, R61 ;  /* 0x00005410a03d7816 */ /* 0x000fe2000000003d */
[C---:B------:R-:W-:Y:S01]  /*9e80*/  FMUL.FTZ R50, R45.reuse, R64 ;  /* 0x000000402d327220 */ /* 0x040fe20000410000 */
[C---:B------:R-:W-:Y:S01]  /*9e90*/  FMUL.FTZ R43, R44.reuse, R161 ;  /* 0x000000a12c2b7220 */ /* 0x040fe20000410000 */
[----:B------:R-:W-:Y:S01]  /*9ea0*/  FMUL.FTZ R45, R45, R62 ;  /* 0x0000003e2d2d7220 */ /* 0x000fe20000410000 */
[-C--:B------:R-:W-:Y:S01]  /*9eb0*/  FMUL.FTZ R67, R44, R65.reuse ;  /* 0x000000412c437220 */ /* 0x080fe20000410000 */
[----:B------:R-:W-:Y:S01]  /*9ec0*/  LOP3.LUT R55, R42, 0xffff0000, RZ, 0xc0, !PT ;  /* 0xffff00002a377812 */ /* 0x000fe200078ec0ff */
[----:B------:R-:W-:Y:S01]  /*9ed0*/  FFMA.FTZ R65, R40, R65, -R43 ;  /* 0x0000004128417223 */ /* 0x000fe2000001082b */
[----:B------:R-:W-:-:S02]  /*9ee0*/  IMAD.U32 R42, R46, 0x10000, RZ ;  /* 0x000100002e2a7824 */ /* 0x000fc400078e00ff */
[C---:B------:R-:W-:Y:S01]  /*9ef0*/  FFMA.FTZ R50, R41.reuse, R62, -R50 ;  /* 0x0000003e29327223 */ /* 0x040fe20000010832 */
[----:B------:R-:W-:Y:S01]  /*9f00*/  FFMA.FTZ R45, R41, R64, R45 ;  /* 0x00000040292d7223 */ /* 0x000fe2000001002d */
        /* <DEDUP_REMOVED lines=8> */
[C---:B------:R-:W-:Y:S01]  /*9f90*/  FMUL.FTZ R44, R46.reuse, R61 ;  /* 0x0000003d2e2c7220 */ /* 0x040fe20000410000 */
[----:B------:R-:W-:Y:S01]  /*9fa0*/  F2FP.BF16.F32.PACK_AB R53, R53, R58 ;  /* 0x0000003a3535723e */ /* 0x000fe200000010ff */
        /* <DEDUP_REMOVED lines=15> */
[----:B------:R-:W-:-:S02]  /*a0a0*/  IMAD.MOV.U32 R44, RZ, RZ, R54 ;  /* 0x000000ffff2c7224 */ /* 0x000fc400078e0036 */
[----:B------:R-:W-:-:S07]  /*a0b0*/  IMAD.MOV.U32 R46, RZ, RZ, R56 ;  /* 0x000000ffff2e7224 */ /* 0x000fce00078e0038 */
.L_x_3738:
[----:B------:R-:W-:Y:S05]  /*a0c0*/  BSYNC B1 ;  /* 0x0000000000017941 */ /* 0x000fea0003800000 */
.L_x_3737:
[----:B0-----:R0:W-:Y:S01]  /*a0d0*/  STG.E.128 desc[UR60][R48.64], R40 ;  /* 0x0000002830007986 */ /* 0x0011e2000c101d3c */
[----:B------:R-:W-:-:S13]  /*a0e0*/  ISETP.GE.AND P3, PT, R51, R148, PT ;  /* 0x000000943300720c */ /* 0x000fda0003f66270 */
[----:B------:R-:W-:Y:S05]  /*a0f0*/  @P3 BRA `(.L_x_3687) ;  /* 0x0000000000f03947 */ /* 0x000fea0003800000 */
[--C-:B0-----:R-:W-:Y:S02]  /*a100*/  SHF.R.S32.HI R40, RZ, 0x1f, R51.reuse ;  /* 0x0000001fff287819 */ /* 0x101fe40000011433 */
[----:B------:R-:W-:-:S04]  /*a110*/  IADD3 R51, P3, P4, R116, R128, R51 ;  /* 0x0000008074337210 */ /* 0x000fc80007c7e033 */
[----:B------:R-:W-:Y:S02]  /*a120*/  IADD3.X R52, R7, R52, R40, P3, P4 ;  /* 0x0000003407347210 */ /* 0x000fe40001fe8428 */
[----:B------:R-:W-:-:S04]  /*a130*/  LEA R124, P3, R51, R124, 0x1 ;  /* 0x0000007c337c7211 */ /* 0x000fc800078608ff */
[----:B------:R-:W-:-:S05]  /*a140*/  LEA.HI.X R125, R51, R125, R52, 0x1, P3 ;  /* 0x0000007d337d7211 */ /* 0x000fca00018f0c34 */
[----:B--2---:R0:W-:Y:S01]  /*a150*/  STG.E.128 desc[UR60][R124.64], R44 ;  /* 0x0000002c7c007986 */ /* 0x0041e2000c101d3c */
[----:B------:R-:W-:Y:S05]  /*a160*/  BRA `(.L_x_3687) ;  /* 0x0000000000d47947 */ /* 0x000fea0003800000 */
.L_x_3654:
[----:B------:R-:W-:-:S13]  /*a170*/  ISETP.NE.AND P2, PT, R213, 0x3, PT ;  /* 0x00000003d500780c */ /* 0x000fda0003f45270 */
[----:B------:R-:W-:Y:S05]  /*a180*/  @!P2 BRA `(.L_x_3739) ;  /* 0x000000000004a947 */ /* 0x000fea0003800000 */
[----:B------:R-:W-:Y:S01]  /*a190*/  BPT.TRAP 0x1 ;  /* 0x000000040000795c */ /* 0x000fe20000300000 */
.L_x_3739:
[----:B------:R-:W-:Y:S01]  /*a1a0*/  IMAD R98, R16, 0x8, R2 ;  /* 0x0000000810627824 */ /* 0x000fe200078e0202 */
[----:B------:R-:W-:Y:S01]  /*a1b0*/  SHF.L.U32 R99, R204, 0x1f, RZ ;  /* 0x0000001fcc637819 */ /* 0x000fe200000006ff */
[----:B------:R-:W-:Y:S01]  /*a1c0*/  IMAD R97, R25, -0x70, R24 ;  /* 0xffffff9019617824 */ /* 0x000fe200078e0218 */
[----:B------:R-:W-:Y:S02]  /*a1d0*/  BSSY B1, `(.L_x_3740) ;  /* 0x0000004000017945 */ /* 0x000fe40003800000 */
[----:B------:R-:W1:Y:S02]  /*a1e0*/  SYNCS.PHASECHK.TRANS64.TRYWAIT P3, [R98+URZ+0x36890], R99 ;  /* 0x03689063620075a7 */ /* 0x000e64000806017f */
[----:B------:R-:W-:Y:S01]  /*a1f0*/  VIMNMX R97, R97, 0x70, PT ;  /* 0x0000007061617848 */ /* 0x000fe20003fe0100 */
[----:B-1----:R-:W-:Y:S06]  /*a200*/  @!P3 BRA `(.L_x_3741) ;  /* 0x000001f400c4b947 */ /* 0x002fec0003800000 */
.L_x_4027:
[----:B------:R-:W-:Y:S05]  /*a210*/  BSYNC B1 ;  /* 0x0000000000017941 */ /* 0x000fea0003800000 */
.L_x_3740:
[----:B------:R-:W-:Y:S01]  /*a220*/  ISETP.GE.AND P3, PT, R17, R97, PT ;  /* 0x000000611100720c */ /* 0x000fe20003f66270 */
[----:B------:R-:W-:-:S12]  /*a230*/  BSSY B1, `(.L_x_3742) ;  /* 0x0000014000017945 */ /* 0x000fd80003800000 */
[----:B------:R-:W-:Y:S05]  /*a240*/  @P3 BRA `(.L_x_3743) ;  /* 0x0000000000483947 */ /* 0x000fea0003800000 */
[----:B------:R-:W-:-:S13]  /*a250*/  ISETP.NE.AND P3, PT, R29, RZ, PT ;  /* 0x000000ff1d00720c */ /* 0x000fda0003f65270 */
[----:B0-----:R-:W0:Y:S04]  /*a260*/  @P3 LDS.128 R40, [R39+0x21000] ;  /* 0x0210000027283984 */ /* 0x001e280000000c00 */
[----:B0-----:R-:W-:Y:S01]  /*a270*/  @P3 STG.E.128 desc[UR60][R46.64], R40 ;  /* 0x000000282e003986 */ /* 0x001fe2000c101d3c */
[----:B------:R-:W-:-:S13]  /*a280*/  ISETP.NE.AND P3, PT, R33, RZ, PT ;  /* 0x000000ff2100720c */ /* 0x000fda0003f65270 */
[----:B------:R-:W0:Y:S04]  /*a290*/  @P3 LDS.128 R40, [R96+0x21000] ;  /* 0x0210000060283984 */ /* 0x000e280000000c00 */
        /* <DEDUP_REMOVED lines=12> */
[----:B0-----:R2:W-:Y:S02]  /*a360*/  @P3 STG.E.128 desc[UR60][R46.64+0x140], R40 ;  /* 0x000140282e003986 */ /* 0x0015e4000c101d3c */
.L_x_3743:
[----:B------:R-:W-:Y:S05]  /*a370*/  BSYNC B1 ;  /* 0x0000000000017941 */ /* 0x000fea0003800000 */
.L_x_3742:
[----:B------:R-:W-:-:S13]  /*a380*/  ISETP.GE.AND P3, PT, R229, R97, PT ;  /* 0x00000061e500720c */ /* 0x000fda0003f66270 */
[----:B------:R-:W-:Y:S05]  /*a390*/  @P3 BRA `(.L_x_3687) ;  /* 0x0000000000483947 */ /* 0x000fea0003800000 */
[----:B------:R-:W-:-:S13]  /*a3a0*/  ISETP.NE.AND P3, PT, R29, RZ, PT ;  /* 0x000000ff1d00720c */ /* 0x000fda0003f65270 */
[----:B0-2---:R-:W0:Y:S04]  /*a3b0*/  @P3 LDS.128 R40, [R39+0x23000] ;  /* 0x0230000027283984 */ /* 0x005e280000000c00 */
        /* <DEDUP_REMOVED lines=16> */
.L_x_3687:
[----:B------:R-:W-:Y:S05]  /*a4c0*/  BSYNC B0 ;  /* 0x0000000000007941 */ /* 0x000fea0003800000 */
.L_x_3653:
        /* <DEDUP_REMOVED lines=17> */
.L_x_3745:
[----:B------:R-:W-:Y:S05]  /*a5e0*/  BSYNC B0 ;  /* 0x0000000000007941 */ /* 0x000fea0003800000 */
.L_x_3744:
[----:B------:R-:W1:Y:S01]  /*a5f0*/  SYNCS.PHASECHK.TRANS64.TRYWAIT P2, [R98+URZ+0x368b0], R99 ;  /* 0x0368b063620075a7 */ /* 0x000e62000804017f */
[----:B------:R-:W-:Y:S01]  /*a600*/  ULDC.64 UR6, c[0x0][0x328] ;  /* 0x0000ca0000067ab9 */ /* 0x000fe20000000a00 */
[----:B------:R-:W-:Y:S01]  /*a610*/  ULDC.64 UR4, c[0x0][0x318] ;  /* 0x0000c60000047ab9 */ /* 0x000fe20000000a00 */
[----:B------:R-:W-:Y:S01]  /*a620*/  IMAD.U32 R41, RZ, RZ, UR6 ;  /* 0x00000006ff297e24 */ /* 0x000fe2000f8e00ff */
[----:B------:R-:W-:Y:S01]  /*a630*/  BSSY B0, `(.L_x_3746) ;  /* 0x000000a000007945 */ /* 0x000fe20003800000 */
[----:B0-----:R-:W-:Y:S02]  /*a640*/  IMAD.U32 R40, RZ, RZ, UR7 ;  /* 0x00000007ff287e24 */ /* 0x001fe4000f8e00ff */
[----:B------:R-:W-:Y:S01]  /*a650*/  IMAD.WIDE R44, R25, 0x70, R122 ;  /* 0x00000070192c7825 */ /* 0x000fe200078e027a */
[----:B------:R0:W-:Y:S04]  /*a660*/  STL [R1+0x18], R41 ;  /* 0x0000182901007387 */ /* 0x0001e80000100800 */
[----:B------:R2:W-:Y:S01]  /*a670*/  STL [R1+0x14], R40 ;  /* 0x0000142801007387 */ /* 0x0005e20000100800 */
[----:B0-----:R-:W-:-:S02]  /*a680*/  IMAD.U32 R41, RZ, RZ, UR4 ;  /* 0x00000004ff297e24 */ /* 0x001fc4000f8e00ff */
[----:B--2---:R-:W-:-:S05]  /*a690*/  IMAD.U32 R40, RZ, RZ, UR5 ;  /* 0x00000005ff287e24 */ /* 0x004fca000f8e00ff */
[----:B------:R0:W-:Y:S04]  /*a6a0*/  STL [R1+0x8], R40 ;  /* 0x0000082801007387 */ /* 0x0001e80000100800 */
[----:B------:R0:W-:Y:S01]  /*a6b0*/  STL [R1+0xc], R41 ;  /* 0x00000c2901007387 */ /* 0x0001e20000100800 */
[----:B-1----:R-:W-:Y:S05]  /*a6c0*/  @!P2 BRA `(.L_x_3747) ;  /* 0x000001f000a8a947 */ /* 0x002fea0003800000 */
.L_x_4028:
[----:B------:R-:W-:Y:S05]  /*a6d0*/  BSYNC B0 ;  /* 0x0000000000007941 */ /* 0x000fea0003800000 */
.L_x_3746:
[----:B------:R2:W5:Y:S04]  /*a6e0*/  LDL R51, [R1+0x18] ;  /* 0x0000180001337983 */ /* 0x0005680000100800 */
[----:B------:R2:W5:Y:S04]  /*a6f0*/  LDL R50, [R1+0x14] ;  /* 0x0000140001327983 */ /* 0x0005680000100800 */
[----:B------:R2:W5:Y:S04]  /*a700*/  LDL R49, [R1+0xc] ;  /* 0x00000c0001317983 */ /* 0x0005680000100800 */
[----:B------:R2:W5:Y:S01]  /*a710*/  LDL R48, [R1+0x8] ;  /* 0x0000080001307983 */ /* 0x0005620000100800 */
[----:B------:R-:W-:Y:S01]  /*a720*/  ISETP.GE.AND P2, PT, R17, R97, PT ;  /* 0x000000611100720c */ /* 0x000fe20003f46270 */
[----:B------:R-:W-:-:S12]  /*a730*/  BSSY B0, `(.L_x_3748) ;  /* 0x0000021000007945 */ /* 0x000fd80003800000 */
[----:B--2---:R-:W-:Y:S05]  /*a740*/  @P2 BRA `(.L_x_3749) ;  /* 0x00000000007c2947 */ /* 0x004fea0003800000 */
[----:B-----5:R-:W-:Y:S01]  /*a750*/  R2UR UR7, R51 ;  /* 0x00000000330772ca */ /* 0x020fe200000e0000 */
[----:B0-----:R-:W-:Y:S01]  /*a760*/  IMAD.MOV.U32 R40, RZ, RZ, R114 ;  /* 0x000000ffff287224 */ /* 0x001fe200078e0072 */
[----:B------:R-:W-:Y:S01]  /*a770*/  R2UR UR4, R50 ;  /* 0x00000000320472ca */ /* 0x000fe200000e0000 */
[----:B------:R-:W-:Y:S01]  /*a780*/  IMAD.MOV.U32 R41, RZ, RZ, R38 ;  /* 0x000000ffff297224 */ /* 0x000fe200078e0026 */
[----:B------:R-:W-:Y:S02]  /*a790*/  R2UR UR6, R49 ;  /* 0x00000000310672ca */ /* 0x000fe400000e0000 */
[----:B------:R-:W-:-:S07]  /*a7a0*/  R2UR UR5, R48 ;  /* 0x00000000300572ca */ /* 0x000fce00000e0000 */
[----:B------:R-:W-:Y:S02]  /*a7b0*/  IMAD R43, R45, UR7, RZ ;  /* 0x000000072d2b7c24 */ /* 0x000fe4000f8e02ff */
[----:B------:R-:W-:-:S04]  /*a7c0*/  IMAD.WIDE.U32 R40, R44, UR7, R40 ;  /* 0x000000072c287c25 */ /* 0x000fc8000f8e0028 */
[----:B------:R-:W-:Y:S01]  /*a7d0*/  IMAD R43, R44, UR4, R43 ;  /* 0x000000042c2b7c24 */ /* 0x000fe2000f8e022b */
[----:B------:R-:W-:Y:S01]  /*a7e0*/  LEA R46, P2, R40, UR6, 0x1 ;  /* 0x00000006282e7c11 */ /* 0x000fe2000f8408ff */
[----:B------:R-:W-:Y:S02]  /*a7f0*/  ULDC UR4, c[0x0][0x2f4] ;  /* 0x0000bd0000047ab9 */ /* 0x000fe40000000800 */
[----:B------:R-:W-:-:S05]  /*a800*/  IMAD.IADD R41, R41, 0x1, R43 ;  /* 0x0000000129297824 */ /* 0x000fca00078e022b */
[----:B------:R-:W-:Y:S02]  /*a810*/  LEA.HI.X R47, R40, UR5, R41, 0x1, P2 ;  /* 0x00000005282f7c11 */ /* 0x000fe400090f0c29 */
[----:B------:R-:W-:-:S13]  /*a820*/  ISETP.GE.AND P2, PT, R18, UR4, PT ;  /* 0x0000000412007c0c */ /* 0x000fda000bf46270 */
[----:B------:R-:W0:Y:S04]  /*a830*/  @!P2 LDS.128 R40, [R39] ;  /* 0x000000002728a984 */ /* 0x000e280000000c00 */
[----:B0-----:R-:W-:Y:S01]  /*a840*/  @!P2 STG.E.128 desc[UR60][R46.64], R40 ;  /* 0x000000282e00a986 */ /* 0x001fe2000c101d3c */
[----:B------:R-:W-:-:S13]  /*a850*/  ISETP.GE.AND P2, PT, R0, UR4, PT ;  /* 0x0000000400007c0c */ /* 0x000fda000bf46270 */
[----:B------:R-:W0:Y:S04]  /*a860*/  @!P2 LDS.128 R40, [R96] ;  /* 0x000000006028a984 */ /* 0x000e280000000c00 */
[----:B0-----:R-:W-:Y:S01]  /*a870*/  @!P2 STG.E.128 desc[UR60][R46.64+0x40], R40 ;  /* 0x000040282e00a986 */ /* 0x001fe2000c101d3c */
[----:B------:R-:W-:-:S13]  /*a880*/  ISETP.GE.AND P2, PT, R3, UR4, PT ;  /* 0x0000000403007c0c */ /* 0x000fda000bf46270 */
[----:B------:R-:W0:Y:S04]  /*a890*/  @!P2 LDS.128 R40, [R39+0x3800] ;  /* 0x003800002728a984 */ /* 0x000e280000000c00 */
        /* <DEDUP_REMOVED lines=9> */
[----:B0-----:R2:W-:Y:S02]  /*a930*/  @!P2 STG.E.128 desc[UR60][R46.64+0x140], R40 ;  /* 0x000140282e00a986 */ /* 0x0015e4000c101d3c */
.L_x_3749:
[----:B------:R-:W-:Y:S05]  /*a940*/  BSYNC B0 ;  /* 0x0000000000007941 */ /* 0x000fea0003800000 */
.L_x_3748:
[----:B------:R-:W-:Y:S01]  /*a950*/  ISETP.GE.AND P2, PT, R229, R97, PT ;  /* 0x00000061e500720c */ /* 0x000fe20003f46270 */
[----:B------:R-:W-:-:S12]  /*a960*/  BSSY B0, `(.L_x_3750) ;  /* 0x0000023000007945 */ /* 0x000fd80003800000 */
[----:B------:R-:W-:Y:S05]  /*a970*/  @P2 BRA `(.L_x_3751) ;  /* 0x0000000000842947 */ /* 0x000fea0003800000 */
[----:B-----5:R-:W-:Y:S01]  /*a980*/  R2UR UR7, R51 ;  /* 0x00000000330772ca */ /* 0x020fe200000e0000 */
[----:B0-2---:R-:W-:Y:S01]  /*a990*/  IMAD.MOV.U32 R40, RZ, RZ, R114 ;  /* 0x000000ffff287224 */ /* 0x005fe200078e0072 */
[----:B------:R-:W-:Y:S01]  /*a9a0*/  R2UR UR4, R50 ;  /* 0x00000000320472ca */ /* 0x000fe200000e0000 */
[----:B------:R-:W-:Y:S01]  /*a9b0*/  IMAD.MOV.U32 R41, RZ, RZ, R38 ;  /* 0x000000ffff297224 */ /* 0x000fe200078e0026 */
[----:B------:R-:W-:Y:S02]  /*a9c0*/  IADD3 R43, P2, R44, 0x40, RZ ;  /* 0x000000402c2b7810 */ /* 0x000fe40007f5e0ff */
[----:B------:R-:W-:Y:S02]  /*a9d0*/  R2UR UR6, R49 ;  /* 0x00000000310672ca */ /* 0x000fe400000e0000 */
[----:B------:R-:W-:Y:S01]  /*a9e0*/  R2UR UR5, R48 ;  /* 0x00000000300572ca */ /* 0x000fe200000e0000 */
[----:B------:R-:W-:-:S04]  /*a9f0*/  IMAD.X R44, RZ, RZ, R45, P2 ;  /* 0x000000ffff2c7224 */ /* 0x000fc800010e062d */
        /* <DEDUP_REMOVED lines=25> */
.L_x_3751:
[----:B------:R-:W-:Y:S05]  /*ab90*/  BSYNC B0 ;  /* 0x0000000000007941 */ /* 0x000fea0003800000 */
.L_x_3750:
[----:B------:R-:W4:Y:S01]  /*aba0*/  LDL R39, [R1+0x10] ;  /* 0x0000100001277983 */ /* 0x000f220000100800 */
[----:B------:R-:W-:Y:S02]  /*abb0*/  VIADD R16, R16, 0x1 ;  /* 0x0000000110107836 */ /* 0x000fe40000000000 */
[----:B-1----:R-:W-:Y:S01]  /*abc0*/  @!P3 VIADD R98, R98, 0x368c0 ;  /* 0x000368c06262b836 */ /* 0x002fe20000000000 */
[----:B------:R-:W-:Y:S01]  /*abd0*/  @!PT LDS RZ, [RZ] ;  /* 0x00000000fffff984 */ /* 0x000fe20000000800 */
[----:B------:R-:W-:Y:S01]  /*abe0*/  @!PT LDS RZ, [RZ] ;  /* 0x00000000fffff984 */ /* 0x000fe20000000800 */
[----:B------:R-:W-:Y:S01]  /*abf0*/  @!PT LDS RZ, [RZ] ;  /* 0x00000000fffff984 */ /* 0x000fe20000000800 */
[----:B------:R-:W-:Y:S01]  /*ac00*/  @!PT LDS RZ, [RZ] ;  /* 0x00000000fffff984 */ /* 0x000fe20000000800 */
[----:B------:R1:W-:Y:S06]  /*ac10*/  MEMBAR.ALL.CTA ;  /* 0x0000000000007992 */ /* 0x0003ec0000008000 */
[----:B-1----:R-:W1:Y:S02]  /*ac20*/  FENCE.VIEW.ASYNC.S ;  /* 0x00000000000073c6 */ /* 0x002e640000000000 */
[----:B-1----:R1:W-:Y:S01]  /*ac30*/  BAR.SYNC.DEFER_BLOCKING R180, 0x80 ;  /* 0x000200b40000751d */ /* 0x0023e20000010000 */
[----:B------:R-:W-:-:S02]  /*ac40*/  ISETP.NE.AND P2, PT, R16, 0x2, PT ;  /* 0x000000021000780c */ /* 0x000fc40003f45270 */
[----:B------:R-:W-:Y:S02]  /*ac50*/  @!P3 PRMT R98, RZ, 0x654, R98 ;  /* 0x00000654ff62b816 */ /* 0x000fe40000000062 */
[----:B------:R-:W-:Y:S02]  /*ac60*/  SEL R16, R16, RZ, P2 ;  /* 0x000000ff10107207 */ /* 0x000fe40001000000 */
[----:B------:R1:W-:Y:S01]  /*ac70*/  @!P3 SYNCS.ARRIVE.TRANS64.RED.A1T0 RZ, [R98+URZ], RZ ;  /* 0x000000ff62ffb9a7 */ /* 0x0003e2000810043f */
[----:B----4-:R-:W-:Y:S02]  /*ac80*/  LOP3.LUT P4, RZ, R39, 0x2, RZ, 0xc0, !PT ;  /* 0x0000000227ff7812 */ /* 0x010fe4000788c0ff */
[----:B------:R-:W-:Y:S02]  /*ac90*/  SEL R39, RZ, 0x1, P2 ;  /* 0x00000001ff277807 */ /* 0x000fe40001000000 */
[----:B------:R-:W-:Y:S02]  /*aca0*/  PLOP3.LUT P2, PT, PT, PT, PT, 0x8, 0x0 ;  /* 0x000000000000781c */ /* 0x000fe40003f4e170 */
[----:B------:R-:W-:-:S07]  /*acb0*/  LOP3.LUT R204, R204, R39, RZ, 0x3c, !PT ;  /* 0x00000027cccc7212 */ /* 0x000fce00078e3cff */
[----:B-1----:R-:W-:Y:S05]  /*acc0*/  @P4 BRA `(.L_x_3752) ;  /* 0xffffff7c00504947 */ /* 0x002fea000383ffff */
.L_x_3648:
[----:B------:R-:W-:Y:S01]  /*acd0*/  BSSY B0, `(.L_x_3753) ;  /* 0x0000005000007945 */ /* 0x000fe20003800000 */
[----:B------:R-:W-:-:S03]  /*ace0*/  IMAD.MOV.U32 R3, RZ, RZ, RZ ;  /* 0x000000ffff037224 */ /* 0x000fc600078e00ff */
[----:B------:R-:W-:Y:S05]  /*acf0*/  @P2 BRA `(.L_x_3754) ;  /* 0x0000000000082947 */ /* 0x000fea0003800000 */
[----:B------:R-:W4:Y:S02]  /*ad00*/  FENCE.VIEW.ASYNC.G ;  /* 0x00000000000073c6 */ /* 0x000f240000000100 */
[----:B----4-:R-:W-:Y:S06]  /*ad10*/  BAR.ARV 0xc, 0x180 ;  /* 0x0306000000007b1d */ /* 0x010fec0000002000 */
.L_x_3754:
[----:B------:R-:W-:Y:S05]  /*ad20*/  BSYNC B0 ;  /* 0x0000000000007941 */ /* 0x000fea0003800000 */
.L_x_3753:
[----:B------:R-:W4:Y:S01]  /*ad30*/  LDL R0, [R1+0x10] ;  /* 0x0000100001007983 */ /* 0x000f220000100800 */
[----:B------:R-:W-:Y:S01]  /*ad40*/  BSSY B0, `(.L_x_3755) ;  /* 0x0000020000007945 */ /* 0x000fe20003800000 */
[----:B----4-:R-:W-:-:S13]  /*ad50*/  LOP3.LUT P0, RZ, R0, 0x8, RZ, 0xc0, !PT ;  /* 0x0000000800ff7812 */ /* 0x010fda000780c0ff */
[----:B------:R-:W-:Y:S05]  /*ad60*/  @!P0 BRA `(.L_x_3756) ;  /* 0x0000000000748947 */ /* 0x000fea0003800000 */
[----:B------:R-:W-:Y:S01]  /*ad70*/  ISETP.NE.AND P0, PT, R224, RZ, PT ;  /* 0x000000ffe000720c */ /* 0x000fe20003f05270 */
[----:B------:R-:W-:-:S03]  /*ad80*/  ULDC UR4, c[0x0][0x9f0] ;  /* 0x00027c0000047ab9 */ /* 0x000fc60000000800 */
[----:B------:R-:W-:-:S04]  /*ad90*/  SEL R9, R224, UR4, P0 ;  /* 0x00000004e0097c07 */ /* 0x000fc80008000000 */
[-C--:B-1----:R-:W-:Y:S02]  /*ada0*/  IABS R6, R9.reuse ;  /* 0x0000000900067213 */ /* 0x082fe40000000000 */
[----:B------:R-:W-:Y:S02]  /*adb0*/  IADD3 R0, R154, -0x1, R9 ;  /* 0xffffffff9a007810 */ /* 0x000fe40007ffe009 */
[----:B------:R-:W1:Y:S01]  /*adc0*/  I2F.RP R3, R6 ;  /* 0x0000000600037306 */ /* 0x000e620000209400 */
[-C--:B------:R-:W-:Y:S02]  /*add0*/  IABS R10, R9.reuse ;  /* 0x00000009000a7213 */ /* 0x080fe40000000000 */
[----:B------:R-:W-:Y:S02]  /*ade0*/  IABS R8, R0 ;  /* 0x0000000000087213 */ /* 0x000fe40000000000 */
[----:B------:R-:W-:-:S04]  /*adf0*/  LOP3.LUT R0, R0, R9, RZ, 0x3c, !PT ;  /* 0x0000000900007212 */ /* 0x000fc800078e3cff */
[----:B------:R-:W-:Y:S01]  /*ae00*/  ISETP.GE.AND P2, PT, R0, RZ, PT ;  /* 0x000000ff0000720c */ /* 0x000fe20003f46270 */
[----:B-1----:R-:W1:Y:S02]  /*ae10*/  MUFU.RCP R3, R3 ;  /* 0x0000000300037308 */ /* 0x002e640000001000 */
[----:B-1----:R-:W-:Y:S02]  /*ae20*/  VIADD R4, R3, 0xffffffe ;  /* 0x0ffffffe03047836 */ /* 0x002fe40000000000 */
[----:B------:R-:W-:-:S04]  /*ae30*/  IMAD.MOV R3, RZ, RZ, -R10 ;  /* 0x000000ffff037224 */ /* 0x000fc800078e0a0a */
[----:B------:R1:W4:Y:S02]  /*ae40*/  F2I.FTZ.U32.TRUNC.NTZ R5, R4 ;  /* 0x0000000400057305 */ /* 0x000324000021f000 */
[----:B-1----:R-:W-:Y:S02]  /*ae50*/  IMAD.MOV.U32 R4, RZ, RZ, RZ ;  /* 0x000000ffff047224 */ /* 0x002fe400078e00ff */
[----:B----4-:R-:W-:-:S04]  /*ae60*/  IMAD.MOV R7, RZ, RZ, -R5 ;  /* 0x000000ffff077224 */ /* 0x010fc800078e0a05 */
        /* <DEDUP_REMOVED lines=13> */
.L_x_3756:
[----:B------:R-:W-:Y:S05]  /*af40*/  BSYNC B0 ;  /* 0x0000000000007941 */ /* 0x000fea0003800000 */
.L_x_3755:
[-C--:B------:R-:W-:Y:S01]  /*af50*/  IMAD R220, R233, R3.reuse, RZ ;  /* 0x00000003e9dc7224 */ /* 0x080fe200078e02ff */
[----:B------:R-:W-:Y:S01]  /*af60*/  PLOP3.LUT P0, PT, PT, PT, PT, 0x80, 0x0 ;  /* 0x000000000000781c */ /* 0x000fe20003f0f070 */
[----:B------:R-:W-:Y:S01]  /*af70*/  IMAD.MOV.U32 R0, RZ, RZ, RZ ;  /* 0x000000ffff007224 */ /* 0x000fe200078e00ff */
[----:B------:R-:W-:Y:S02]  /*af80*/  CS2R R118, SRZ ;  /* 0x0000000000767805 */ /* 0x000fe4000001ff00 */
[----:B------:R-:W-:Y:S02]  /*af90*/  CS2R R116, SRZ ;  /* 0x0000000000747805 */ /* 0x000fe4000001ff00 */
[----:B------:R-:W-:Y:S01]  /*afa0*/  VIADDMNMX R154, R220, R3, R154, PT ;  /* 0x00000003dc9a7246 */ /* 0x000fe2000380019a */
[----:B------:R-:W-:Y:S01]  /*afb0*/  IMAD.MOV.U32 R3, RZ, RZ, RZ ;  /* 0x000000ffff037224 */ /* 0x000fe200078e00ff */
[----:B------:R-:W-:Y:S02]  /*afc0*/  CS2R R114, SRZ ;  /* 0x0000000000727805 */ /* 0x000fe4000001ff00 */
[----:B------:R-:W-:-:S02]  /*afd0*/  CS2R R112, SRZ ;  /* 0x0000000000707805 */ /* 0x000fc4000001ff00 */
[----:B------:R-:W-:Y:S02]  /*afe0*/  ISETP.GT.AND P1, PT, R154, R220, PT ;  /* 0x000000dc9a00720c */ /* 0x000fe40003f24270 */
        /* <DEDUP_REMOVED lines=30> */
[----:B-----5:R-:W-:Y:S02]  /*b1d0*/  CS2R R50, SRZ ;  /* 0x0000000000327805 */ /* 0x020fe4000001ff00 */
[----:B------:R-:W-:Y:S02]  /*b1e0*/  CS2R R48, SRZ ;  /* 0x0000000000307805 */ /* 0x000fe4000001ff00 */
[----:B--2---:R-:W-:Y:S02]  /*b1f0*/  CS2R R46, SRZ ;  /* 0x00000000002e7805 */ /* 0x004fe4000001ff00 */
[----:B---3--:R-:W-:Y:S02]  /*b200*/  CS2R R44, SRZ ;  /* 0x00000000002c7805 */ /* 0x008fe4000001ff00 */
[----:B------:R-:W-:-:S02]  /*b210*/  CS2R R42, SRZ ;  /* 0x00000000002a7805 */ /* 0x000fc4000001ff00 */
[----:B0-----:R-:W-:Y:S02]  /*b220*/  CS2R R40, SRZ ;  /* 0x0000000000287805 */ /* 0x001fe4000001ff00 */
[----:B------:R-:W-:Y:S02]  /*b230*/  CS2R R38, SRZ ;  /* 0x0000000000267805 */ /* 0x000fe4000001ff00 */
[----:B------:R-:W-:Y:S02]  /*b240*/  CS2R R36, SRZ ;  /* 0x0000000000247805 */ /* 0x000fe4000001ff00 */
[----:B------:R-:W-:Y:S02]  /*b250*/  CS2R R34, SRZ ;  /* 0x0000000000227805 */ /* 0x000fe4000001ff00 */
[----:B------:R-:W-:Y:S02]  /*b260*/  CS2R R32, SRZ ;  /* 0x0000000000207805 */ /* 0x000fe4000001ff00 */
[----:B------:R-:W-:-:S02]  /*b270*/  CS2R R30, SRZ ;  /* 0x00000000001e7805 */ /* 0x000fc4000001ff00 */
[----:B------:R-:W-:Y:S02]  /*b280*/  CS2R R28, SRZ ;  /* 0x00000000001c7805 */ /* 0x000fe4000001ff00 */
[----:B-1----:R-:W-:Y:S02]  /*b290*/  CS2R R26, SRZ ;  /* 0x00000000001a7805 */ /* 0x002fe4000001ff00 */
[----:B------:R-:W-:Y:S01]  /*b2a0*/  CS2R R24, SRZ ;  /* 0x0000000000187805 */ /* 0x000fe2000001ff00 */
[----:B------:R-:W-:Y:S06]  /*b2b0*/  @!P1 BRA `(.L_x_3757) ;  /* 0x00000120008c9947 */ /* 0x000fec0003800000 */
[----:B------:R-:W0:Y:S01]  /*b2c0*/  S2R R38, SR_TID.X ;  /* 0x0000000000267919 */ /* 0x000e220000002100 */
[----:B------:R-:W-:Y:S01]  /*b2d0*/  LOP3.LUT P0, RZ, R230, 0x9f, RZ, 0xc0, !PT ;  /* 0x0000009fe6ff7812 */ /* 0x000fe2000780c0ff */
[----:B0-----:R-:W-:-:S05]  /*b2e0*/  VIADD R38, R38, 0xffffff80 ;  /* 0xffffff8026267836 */ /* 0x001fca0000000000 */
[----:B------:R-:W-:-:S04]  /*b2f0*/  SHF.R.S32.HI R37, RZ, 0x1f, R38 ;  /* 0x0000001fff257819 */ /* 0x000fc80000011426 */
[----:B------:R-:W-:-:S04]  /*b300*/  LEA.HI R0, R37, R38, RZ, 0x7 ;  /* 0x0000002625007211 */ /* 0x000fc800078f38ff */
[----:B------:R-:W-:-:S06]  /*b310*/  SHF.R.S32.HI R0, RZ, 0x7, R0 ;  /* 0x00000007ff007819 */ /* 0x000fcc0000011400 */
[----:B------:R-:W0:Y:S02]  /*b320*/  SHFL.IDX PT, R0, R0, RZ, 0x1f ;  /* 0x00001fff00007589 */ /* 0x000e2400000e0000 */
[----:B0-----:R-:W-:-:S04]  /*b330*/  LEA.HI R3, R0, R0, RZ, 0x1 ;  /* 0x0000000000037211 */ /* 0x001fc800078f08ff */
[----:B------:R-:W-:-:S05]  /*b340*/  LOP3.LUT R3, R3, 0x1e, RZ, 0xc0, !PT ;  /* 0x0000001e03037812 */ /* 0x000fca00078ec0ff */
[----:B------:R-:W-:-:S04]  /*b350*/  IMAD.IADD R3, R0, 0x1, -R3 ;  /* 0x0000000100037824 */ /* 0x000fc800078e0a03 */
[----:B------:R-:W-:-:S05]  /*b360*/  IMAD R3, R3, 0x2000, R230 ;  /* 0x0000200003037824 */ /* 0x000fca00078e02e6 */
[----:B------:R-:W-:-:S04]  /*b370*/  SHF.R.U32.HI R3, RZ, 0x4, R3 ;  /* 0x00000004ff037819 */ /* 0x000fc80000011603 */
[----:B------:R-:W-:Y:S01]  /*b380*/  LOP3.LUT R36, R3, 0x3fff, RZ, 0xc0, !PT ;  /* 0x00003fff03247812 */ /* 0x000fe200078ec0ff */
[----:B------:R-:W-:Y:S06]  /*b390*/  @!P0 BRA `(.L_x_3758) ;  /* 0x0000000000408947 */ /* 0x000fec0003800000 */
        /* <DEDUP_REMOVED lines=16> */
.L_x_3758:
        /* <DEDUP_REMOVED lines=12> */
.L_x_3762:
[----:B-1----:R1:W2:Y:S02]  /*b560*/  SYNCS.PHASECHK.TRANS64.TRYWAIT P0, [R2+URZ+0x36800], R3 ;  /* 0x03680003020075a7 */ /* 0x0022a4000800017f */
[----:B--2---:R-:W-:Y:S05]  /*b570*/  @!P0 NANOSLEEP.SYNCS 0x989680 ;  /* 0x009896800000895d */ /* 0x004fea0003900000 */
[----:B------:R-:W2:Y:S02]  /*b580*/  @!P0 SYNCS.PHASECHK.TRANS64 P0, [R2+URZ+0x36800], R3 ;  /* 0x03680003020085a7 */ /* 0x000ea4000800007f */
[----:B--2---:R-:W-:Y:S05]  /*b590*/  @!P0 BRA `(.L_x_3762) ;  /* 0xfffffffc00f08947 */ /* 0x004fea000383ffff */
.L_x_3761:
[----:B------:R-:W-:Y:S05]  /*b5a0*/  BSYNC B0 ;  /* 0x0000000000007941 */ /* 0x000fea0003800000 */
.L_x_3760:
[----:B------:R-:W-:Y:S05]  /*b5b0*/  BRA `(.L_x_3763) ;  /* 0x0000005c00847947 */ /* 0x000fea0003800000 */
.L_x_3759:
[----:B------:R-:W-:Y:S01]  /*b5c0*/  SHF.R.S32.HI R0, RZ, 0x1f, R150 ;  /* 0x0000001fff007819 */ /* 0x000fe20000011496 */
[----:B------:R-:W-:Y:S01]  /*b5d0*/  ULDC.64 UR4, c[0x0][0x3f8] ;  /* 0x0000fe0000047ab9 */ /* 0x000fe20000000a00 */
[----:B------:R-:W-:Y:S01]  /*b5e0*/  ULDC.64 UR6, c[0x0][0x408] ;  /* 0x0001020000067ab9 */ /* 0x000fe20000000a00 */
[----:B------:R-:W-:Y:S01]  /*b5f0*/  LOP3.LUT P0, RZ, R230, 0x3ff, RZ, 0xc0, !PT ;  /* 0x000003ffe6ff7812 */ /* 0x000fe2000780c0ff */
[----:B------:R-:W-:-:S04]  /*b600*/  IMAD.WIDE.U32 R4, R150, UR4, RZ ;  /* 0x0000000496047c25 */ /* 0x000fc8000f8e00ff */
[C---:B------:R-:W-:Y:S02]  /*b610*/  IMAD R3, R0.reuse, UR4, RZ ;  /* 0x0000000400037c24 */ /* 0x040fe4000f8e02ff */
[----:B------:R-:W-:Y:S02]  /*b620*/  IMAD R7, R0, UR6, RZ ;  /* 0x0000000600077c24 */ /* 0x000fe4000f8e02ff */
[C---:B------:R-:W-:Y:S01]  /*b630*/  IMAD R3, R150.reuse, UR5, R3 ;  /* 0x0000000596037c24 */ /* 0x040fe2000f8e0203 */
[----:B------:R-:W-:Y:S01]  /*b640*/  ULDC.64 UR4, c[0x0][0x3e8] ;  /* 0x0000fa0000047ab9 */ /* 0x000fe20000000a00 */
[----:B------:R-:W-:Y:S01]  /*b650*/  IMAD R7, R150, UR7, R7 ;  /* 0x0000000796077c24 */ /* 0x000fe2000f8e0207 */
[----:B------:R-:W-:Y:S01]  /*b660*/  LEA R24, P1, R4, UR4, 0x1 ;  /* 0x0000000404187c11 */ /* 0x000fe2000f8208ff */
[----:B------:R-:W-:Y:S01]  /*b670*/  IMAD.WIDE.U32 R150, R150, UR6, RZ ;  /* 0x0000000696967c25 */ /* 0x000fe2000f8e00ff */
[----:B------:R-:W-:-:S03]  /*b680*/  ULDC.64 UR6, c[0x0][0x400] ;  /* 0x0001000000067ab9 */ /* 0x000fc60000000a00 */
[----:B------:R-:W-:Y:S01]  /*b690*/  IMAD.IADD R25, R3, 0x1, R5 ;  /* 0x0000000103197824 */ /* 0x000fe200078e0205 */
[----:B------:R-:W-:Y:S01]  /*b6a0*/  LEA R26, P2, R150, UR6, 0x1 ;  /* 0x00000006961a7c11 */ /* 0x000fe2000f8408ff */
[----:B------:R-:W-:-:S03]  /*b6b0*/  IMAD.IADD R27, R7, 0x1, R151 ;  /* 0x00000001071b7824 */ /* 0x000fc600078e0297 */
[----:B------:R-:W-:Y:S02]  /*b6c0*/  LEA.HI.X R25, R4, UR5, R25, 0x1, P1 ;  /* 0x0000000504197c11 */ /* 0x000fe400088f0c19 */
[----:B------:R-:W-:Y:S01]  /*b6d0*/  LEA.HI.X R27, R150, UR7, R27, 0x1, P2 ;  /* 0x00000007961b7c11 */ /* 0x000fe200090f0c1b */
        /* <DEDUP_REMOVED lines=17> */
.L_x_3764:
        /* <DEDUP_REMOVED lines=9> */
[----:B------:R0:W3:Y:S04]  /*b880*/  SHFL.IDX PT, R5, R27, RZ, 0x1c1f ;  /* 0x001c1fff1b057589 */ /* 0x0000e800000e0000 */
[----:B------:R0:W4:Y:S02]  /*b890*/  SHFL.IDX PT, R14, R26, RZ, 0x1c1f ;  /* 0x001c1fff1a0e7589 */ /* 0x00012400000e0000 */
.L_x_4034:
[----:B------:R-:W-:Y:S01]  /*b8a0*/  ULDC UR4, c[0x0][0x448] ;  /* 0x0001120000047ab9 */ /* 0x000fe20000000800 */
[----:B------:R-:W-:Y:S01]  /*b8b0*/  LEA.HI R37, R37, R38, RZ, 0x2 ;  /* 0x0000002625257211 */ /* 0x000fe200078f10ff */
[----:B------:R-:W-:Y:S01]  /*b8c0*/  IMAD R15, R155, UR4, RZ ;  /* 0x000000049b0f7c24 */ /* 0x000fe2000f8e02ff */
[----:B------:R-:W-:Y:S01]  /*b8d0*/  BSSY B1, `(.L_x_3768) ;  /* 0x000005c000017945 */ /* 0x000fe20003800000 */
[----:B------:R-:W-:Y:S02]  /*b8e0*/  CS2R R46, SRZ ;  /* 0x00000000002e7805 */ /* 0x000fe4000001ff00 */
[----:B------:R-:W-:Y:S02]  /*b8f0*/  CS2R R48, SRZ ;  /* 0x0000000000307805 */ /* 0x000fe4000001ff00 */
[----:B------:R-:W-:Y:S02]  /*b900*/  CS2R R50, SRZ ;  /* 0x0000000000327805 */ /* 0x000fe4000001ff00 */
[----:B------:R-:W-:Y:S01]  /*b910*/  ISETP.GE.AND P0, PT, R4, R15, PT ;  /* 0x0000000f0400720c */ /* 0x000fe20003f06270 */
[----:B------:R-:W-:Y:S01]  /*b920*/  IMAD R15, R149, -0x80, R15 ;  /* 0xffffff80950f7824 */ /* 0x000fe200078e020f */
[----:B------:R-:W-:-:S02]  /*b930*/  SHF.R.S32.HI R4, RZ, 0x1f, R37 ;  /* 0x0000001fff047819 */ /* 0x000fc40000011425 */
[----:B0-----:R-:W-:Y:S02]  /*b940*/  CS2R R26, SRZ ;  /* 0x00000000001a7805 */ /* 0x001fe4000001ff00 */
[----:B------:R-:W-:Y:S02]  /*b950*/  CS2R R12, SRZ ;  /* 0x00000000000c7805 */ /* 0x000fe4000001ff00 */
[----:B------:R-:W-:Y:S02]  /*b960*/  CS2R R10, SRZ ;  /* 0x00000000000a7805 */ /* 0x000fe4000001ff00 */
[----:B------:R-:W-:Y:S02]  /*b970*/  LEA.HI R4, R4, R17, RZ, 0x3 ;  /* 0x0000001104047211 */ /* 0x000fe400078f18ff */
[----:B------:R-:W-:Y:S02]  /*b980*/  CS2R R40, SRZ ;  /* 0x0000000000287805 */ /* 0x000fe4000001ff00 */
[----:B------:R-:W-:-:S02]  /*b990*/  CS2R R44, SRZ ;  /* 0x00000000002c7805 */ /* 0x000fc4000001ff00 */
[----:B------:R-:W-:Y:S02]  /*b9a0*/  CS2R R42, SRZ ;  /* 0x00000000002a7805 */ /* 0x000fe4000001ff00 */
[----:B------:R-:W-:Y:S02]  /*b9b0*/  LOP3.LUT R4, R4, 0xfffffff8, RZ, 0xc0, !PT ;  /* 0xfffffff804047812 */ /* 0x000fe400078ec0ff */
[----:B------:R-:W-:Y:S02]  /*b9c0*/  CS2R R38, SRZ ;  /* 0x0000000000267805 */ /* 0x000fe4000001ff00 */
[----:B------:R-:W-:Y:S02]  /*b9d0*/  CS2R R6, SRZ ;  /* 0x0000000000067805 */ /* 0x000fe4000001ff00 */
[----:B------:R-:W-:Y:S01]  /*b9e0*/  CS2R R8, SRZ ;  /* 0x0000000000087805 */ /* 0x000fe2000001ff00 */
[----:B------:R-:W-:Y:S01]  /*b9f0*/  IMAD.IADD R37, R17, 0x1, -R4 ;  /* 0x0000000111257824 */ /* 0x000fe200078e0a04 */
[----:B------:R-:W-:Y:S06]  /*ba00*/  @P0 BRA `(.L_x_3769) ;  /* 0x0000000400200947 */ /* 0x000fec0003800000 */
[----:B------:R-:W-:Y:S01]  /*ba10*/  ULDC UR4, c[0x0][0x3f4] ;  /* 0x0000fd0000047ab9 */ /* 0x000fe20000000800 */
[C---:B------:R-:W-:Y:S01]  /*ba20*/  IMAD.SHL.U32 R41, R209.reuse, 0x2, RZ ;  /* 0x00000002d1297824 */ /* 0x040fe200078e00ff */
[----:B------:R-:W-:Y:S01]  /*ba30*/  ISETP.GE.AND P3, PT, R209, UR4, PT ;  /* 0x00000004d1007c0c */ /* 0x000fe2000bf66270 */
[C---:B------:R-:W-:Y:S01]  /*ba40*/  IMAD.SHL.U32 R35, R206.reuse, 0x2, RZ ;  /* 0x00000002ce237824 */ /* 0x040fe200078e00ff */
[----:B------:R-:W-:Y:S01]  /*ba50*/  ISETP.GE.AND P2, PT, R206, UR4, PT ;  /* 0x00000004ce007c0c */ /* 0x000fe2000bf46270 */
[C---:B------:R-:W-:Y:S01]  /*ba60*/  IMAD.SHL.U32 R31, R208.reuse, 0x2, RZ ;  /* 0x00000002d01f7824 */ /* 0x040fe200078e00ff */
[----:B------:R-:W-:Y:S01]  /*ba70*/  ISETP.GE.AND P1, PT, R208, UR4, PT ;  /* 0x00000004d0007c0c */ /* 0x000fe2000bf26270 */
[----:B------:R-:W-:Y:S01]  /*ba80*/  IMAD.SHL.U32 R21, R205, 0x2, RZ ;  /* 0x00000002cd157824 */ /* 0x000fe200078e00ff */
[----:B------:R-:W-:Y:S02]  /*ba90*/  SHF.R.S32.HI R4, RZ, 0x1f, R209 ;  /* 0x0000001fff047819 */ /* 0x000fe400000114d1 */
[----:B------:R-:W-:-:S02]  /*baa0*/  SHF.R.S32.HI R7, RZ, 0x1f, R206 ;  /* 0x0000001fff077819 */ /* 0x000fc400000114ce */
[----:B------:R-:W-:Y:S02]  /*bab0*/  SHF.L.U64.HI R4, R209, 0x1, R4 ;  /* 0x00000001d1047819 */ /* 0x000fe40000010204 */
[----:B------:R-:W-:Y:S02]  /*bac0*/  ISETP.GE.AND P0, PT, R205, UR4, PT ;  /* 0x00000004cd007c0c */ /* 0x000fe4000bf06270 */
[----:B--2---:R-:W-:Y:S02]  /*bad0*/  @!P3 IADD3 R44, P4, R0, R41, RZ ;  /* 0x00000029002cb210 */ /* 0x004fe40007f9e0ff */
[----:B------:R-:W-:Y:S01]  /*bae0*/  SHF.L.U64.HI R6, R206, 0x1, R7 ;  /* 0x00000001ce067819 */ /* 0x000fe20000010207 */
[----:B------:R-:W-:Y:S01]  /*baf0*/  IMAD.SHL.U32 R7, R210, 0x2, RZ ;  /* 0x00000002d2077824 */ /* 0x000fe200078e00ff */
[----:B------:R-:W-:Y:S01]  /*bb00*/  @!P2 IADD3 R52, P6, R0, R35, RZ ;  /* 0x000000230034a210 */ /* 0x000fe20007fde0ff */
[----:B-1----:R-:W-:Y:S01]  /*bb10*/  @!P3 IMAD.X R45, R3, 0x1, R4, P4 ;  /* 0x00000001032db824 */ /* 0x002fe200020e0604 */
[----:B------:R-:W-:-:S02]  /*bb20*/  SHF.R.S32.HI R9, RZ, 0x1f, R208 ;  /* 0x0000001fff097819 */ /* 0x000fc400000114d0 */
[C---:B----4-:R-:W-:Y:S01]  /*bb30*/  @!P3 IADD3 R40, P5, R14.reuse, R41, RZ ;  /* 0x000000290e28b210 */ /* 0x050fe20007fbe0ff */
[----:B------:R-:W-:Y:S01]  /*bb40*/  @!P2 IMAD.X R53, R3, 0x1, R6, P6 ;  /* 0x000000010335a824 */ /* 0x000fe200030e0606 */
[----:B------:R-:W-:Y:S02]  /*bb50*/  @!P2 IADD3 R34, P4, R14, R35, RZ ;  /* 0x000000230e22a210 */ /* 0x000fe40007f9e0ff */
[----:B------:R-:W-:Y:S01]  /*bb60*/  SHF.L.U64.HI R10, R208, 0x1, R9 ;  /* 0x00000001d00a7819 */ /* 0x000fe20000010209 */
[C---:B---3--:R-:W-:Y:S01]  /*bb70*/  @!P3 IMAD.X R41, R5.reuse, 0x1, R4, P5 ;  /* 0x000000010529b824 */ /* 0x048fe200028e0604 */
[-C--:B------:R-:W-:Y:S01]  /*bb80*/  @!P1 IADD3 R30, P6, R14, R31.reuse, RZ ;  /* 0x0000001f0e1e9210 */ /* 0x080fe20007fde0ff */
[C---:B------:R-:W-:Y:S01]  /*bb90*/  @!P2 IMAD.X R35, R5.reuse, 0x1, R6, P4 ;  /* 0x000000010523a824 */ /* 0x040fe200020e0606 */
[----:B------:R-:W-:Y:S02]  /*bba0*/  SHF.R.S32.HI R8, RZ, 0x1f, R205 ;  /* 0x0000001fff087819 */ /* 0x000fe400000114cd */
[----:B------:R-:W-:Y:S01]  /*bbb0*/  @!P1 IADD3 R32, P5, R0, R31, RZ ;  /* 0x0000001f00209210 */ /* 0x000fe20007fbe0ff */
[----:B------:R-:W-:Y:S01]  /*bbc0*/  @!P1 IMAD.X R31, R5, 0x1, R10, P6 ;  /* 0x00000001051f9824 */ /* 0x000fe200030e060a */
[----:B------:R-:W-:-:S02]  /*bbd0*/  ISETP.GE.AND P4, PT, R210, UR4, PT ;  /* 0x00000004d2007c0c */ /* 0x000fc4000bf86270 */
[----:B------:R-:W-:Y:S01]  /*bbe0*/  SHF.L.U64.HI R8, R205, 0x1, R8 ;  /* 0x00000001cd087819 */ /* 0x000fe20000010208 */
[C---:B------:R-:W-:Y:S01]  /*bbf0*/  @!P1 IMAD.X R33, R3.reuse, 0x1, R10, P5 ;  /* 0x0000000103219824 */ /* 0x040fe200028e060a */
[-C--:B------:R-:W-:Y:S02]  /*bc00*/  @!P0 IADD3 R28, P6, R0, R21.reuse, RZ ;  /* 0x00000015001c8210 */ /* 0x080fe40007fde0ff */
[----:B------:R-:W-:Y:S02]  /*bc10*/  CS2R R10, SRZ ;  /* 0x00000000000a7805 */ /* 0x000fe4000001ff00 */
[----:B------:R-:W-:Y:S02]  /*bc20*/  ISETP.GE.AND P5, PT, R22, UR4, PT ;  /* 0x0000000416007c0c */ /* 0x000fe4000bfa6270 */
[----:B------:R-:W-:Y:S01]  /*bc30*/  SHF.R.S32.HI R9, RZ, 0x1f, R210 ;  /* 0x0000001fff097819 */ /* 0x000fe200000114d2 */
[----:B------:R-:W-:Y:S01]  /*bc40*/  @!P0 IMAD.X R29, R3, 0x1, R8, P6 ;  /* 0x00000001031d8824 */ /* 0x000fe200030e0608 */
[----:B------:R-:W-:-:S02]  /*bc50*/  @!P0 IADD3 R20, P6, R14, R21, RZ ;  /* 0x000000150e148210 */ /* 0x000fc40007fde0ff */
[----:B------:R-:W-:-:S03]  /*bc60*/  SHF.L.U64.HI R12, R210, 0x1, R9 ;  /* 0x00000001d20c7819 */ /* 0x000fc60000010209 */
[----:B------:R-:W-:Y:S01]  /*bc70*/  @!P0 IMAD.X R21, R5, 0x1, R8, P6 ;  /* 0x0000000105158824 */ /* 0x000fe200030e0608 */
[-C--:B------:R-:W-:Y:S02]  /*bc80*/  @!P4 IADD3 R24, P6, R0, R7.reuse, RZ ;  /* 0x000000070018c210 */ /* 0x080fe40007fde0ff */
[----:B------:R-:W-:Y:S01]  /*bc90*/  CS2R R8, SRZ ;  /* 0x0000000000087805 */ /* 0x000fe2000001ff00 */
[----:B------:R-:W-:Y:S02]  /*bca0*/  @!P5 IMAD.MOV.U32 R6, RZ, RZ, R14 ;  /* 0x000000ffff06d224 */ /* 0x000fe400078e000e */
[----:B------:R-:W-:Y:S01]  /*bcb0*/  @!P4 IMAD.X R25, R3, 0x1, R12, P6 ;  /* 0x000000010319c824 */ /* 0x000fe200030e060c */
[----:B------:R-:W-:Y:S01]  /*bcc0*/  @!P4 IADD3 R4, P6, R14, R7, RZ ;  /* 0x000000070e04c210 */ /* 0x000fe20007fde0ff */
[----:B------:R-:W-:Y:S02]  /*bcd0*/  @!P5 IMAD.MOV.U32 R7, RZ, RZ, R5 ;  /* 0x000000ffff07d224 */ /* 0x000fe400078e0005 */
[----:B------:R-:W-:-:S02]  /*bce0*/  @!P5 IMAD.MOV.U32 R46, RZ, RZ, R0 ;  /* 0x000000ffff2ed224 */ /* 0x000fc400078e0000 */
[----:B------:R-:W-:Y:S02]  /*bcf0*/  @!P5 IMAD.MOV.U32 R47, RZ, RZ, R3 ;  /* 0x000000ffff2fd224 */ /* 0x000fe400078e0003 */
[----:B------:R-:W-:Y:S01]  /*bd00*/  @!P5 IMAD.WIDE R48, R22, 0x2, R6 ;  /* 0x000000021630d825 */ /* 0x000fe200078e0206 */
[----:B------:R-:W-:-:S03]  /*bd10*/  CS2R R6, SRZ ;  /* 0x0000000000067805 */ /* 0x000fc6000001ff00 */
[----:B------:R-:W-:Y:S01]  /*bd20*/  @!P4 IMAD.X R5, R5, 0x1, R12, P6 ;  /* 0x000000010505c824 */ /* 0x000fe200030e060c */
[----:B------:R-:W-:Y:S01]  /*bd30*/  CS2R R12, SRZ ;  /* 0x00000000000c7805 */ /* 0x000fe2000001ff00 */
[----:B------:R-:W-:Y:S01]  /*bd40*/  @!P5 IMAD.WIDE R46, R22, 0x2, R46 ;  /* 0x00000002162ed825 */ /* 0x000fe200078e022e */
[----:B------:R0:W5:Y:S01]  /*bd50*/  @!P5 LD.E.64 R8, desc[UR60][R48.64] ;  /* 0x0000003c3008d980 */ /* 0x000162000c101b00 */
[----:B------:R-:W-:Y:S02]  /*bd60*/  CS2R R26, SRZ ;  /* 0x00000000001a7805 */ /* 0x000fe4000001ff00 */
[----:B------:R-:W-:Y:S02]  /*bd70*/  CS2R R38, SRZ ;  /* 0x0000000000267805 */ /* 0x000fe4000001ff00 */
[----:B------:R-:W-:Y:S01]  /*bd80*/  CS2R R50, SRZ ;  /* 0x0000000000327805 */ /* 0x000fe2000001ff00 */
[----:B------:R1:W5:Y:S01]  /*bd90*/  @!P5 LD.E.64 R10, desc[UR60][R46.64] ;  /* 0x0000003c2e0ad980 */ /* 0x000362000c101b00 */
[----:B------:R-:W-:-:S03]  /*bda0*/  CS2R R42, SRZ ;  /* 0x00000000002a7805 */ /* 0x000fc6000001ff00 */
[----:B------:R2:W5:Y:S01]  /*bdb0*/  @!P3 LD.E.64 R12, desc[UR60][R44.64] ;  /* 0x0000003c2c0cb980 */ /* 0x000562000c101b00 */
[----:B0-----:R-:W-:-:S03]  /*bdc0*/  CS2R R48, SRZ ;  /* 0x0000000000307805 */ /* 0x001fc6000001ff00 */
[----:B------:R0:W5:Y:S01]  /*bdd0*/  @!P3 LD.E.64 R6, desc[UR60][R40.64] ;  /* 0x0000003c2806b980 */ /* 0x000162000c101b00 */
[----:B-1----:R-:W-:-:S03]  /*bde0*/  CS2R R46, SRZ ;  /* 0x00000000002e7805 */ /* 0x002fc6000001ff00 */
[----:B------:R1:W5:Y:S01]  /*bdf0*/  @!P2 LD.E.64 R26, desc[UR60][R52.64] ;  /* 0x0000003c341aa980 */ /* 0x000362000c101b00 */
[----:B--2---:R-:W-:-:S03]  /*be00*/  CS2R R44, SRZ ;  /* 0x00000000002c7805 */ /* 0x004fc6000001ff00 */
[----:B------:R1:W5:Y:S01]  /*be10*/  @!P2 LD.E.64 R38, desc[UR60][R34.64] ;  /* 0x0000003c2226a980 */ /* 0x000362000c101b00 */
[----:B0-----:R-:W-:-:S03]  /*be20*/  CS2R R40, SRZ ;  /* 0x0000000000287805 */ /* 0x001fc6000001ff00 */
[----:B------:R1:W5:Y:S04]  /*be30*/  @!P1 LD.E.64 R50, desc[UR60][R32.64] ;  /* 0x0000003c20329980 */ /* 0x000368000c101b00 */
[----:B------:R1:W5:Y:S04]  /*be40*/  @!P1 LD.E.64 R42, desc[UR60][R30.64] ;  /* 0x0000003c1e2a9980 */ /* 0x000368000c101b00 */
[----:B------:R1:W5:Y:S04]  /*be50*/  @!P0 LD.E.64 R48, desc[UR60][R28.64] ;  /* 0x0000003c1c308980 */ /* 0x000368000c101b00 */
[----:B------:R1:W5:Y:S04]  /*be60*/  @!P0 LD.E.64 R44, desc[UR60][R20.64] ;  /* 0x0000003c142c8980 */ /* 0x000368000c101b00 */
[----:B------:R1:W5:Y:S04]  /*be70*/  @!P4 LD.E.64 R46, desc[UR60][R24.64] ;  /* 0x0000003c182ec980 */ /* 0x000368000c101b00 */
[----:B------:R1:W5:Y:S02]  /*be80*/  @!P4 LD.E.64 R40, desc[UR60][R4.64] ;  /* 0x0000003c0428c980 */ /* 0x000364000c101b00 */
.L_x_3769:
[----:B------:R-:W-:Y:S05]  /*be90*/  BSYNC B1 ;  /* 0x0000000000017941 */ /* 0x000fea0003800000 */
.L_x_3768:
[----:B--2---:R-:W-:Y:S01]  /*bea0*/  LEA.HI R0, R228, R228, RZ, 0x1 ;  /* 0x000000e4e4007211 */ /* 0x004fe200078f08ff */
[--C-:B-1---5:R-:W-:Y:S01]  /*beb0*/  IMAD.MOV.U32 R33, RZ, RZ, R7.reuse ;  /* 0x000000ffff217224 */ /* 0x122fe200078e0007 */
[----:B------:R-:W-:Y:S01]  /*bec0*/  SHF.R.U64 R53, R6, 0x10, R7 ;  /* 0x0000001006357819 */ /* 0x000fe20000001207 */
[----:B------:R-:W-:Y:S01]  /*bed0*/  IMAD.MOV.U32 R34, RZ, RZ, R10 ;  /* 0x000000ffff227224 */ /* 0x000fe200078e000a */
[----:B------:R-:W-:Y:S01]  /*bee0*/  LOP3.LUT R3, R0, 0xfffffffe, RZ, 0xc0, !PT ;  /* 0xfffffffe00037812 */ /* 0x000fe200078ec0ff */
[----:B------:R-:W-:Y:S01]  /*bef0*/  IMAD.MOV.U32 R31, RZ, RZ, R13 ;  /* 0x000000ffff1f7224 */ /* 0x000fe200078e000d */
[----:B------:R-:W-:Y:S01]  /*bf00*/  LOP3.LUT R0, R214, 0x18, R18, 0xf8, !PT ;  /* 0x00000018d6007812 */ /* 0x000fe200078ef812 */
[----:B------:R-:W-:Y:S01]  /*bf10*/  IMAD.MOV.U32 R35, RZ, RZ, R11 ;  /* 0x000000ffff237224 */ /* 0x000fe200078e000b */
[----:B------:R-:W-:Y:S01]  /*bf20*/  SHF.R.U32.HI R54, RZ, 0x10, R7 ;  /* 0x00000010ff367819 */ /* 0x000fe20000011607 */
[----:B------:R-:W-:Y:S01]  /*bf30*/  IMAD.IADD R3, R228, 0x1, -R3 ;  /* 0x00000001e4037824 */ /* 0x000fe200078e0a03 */
[----:B------:R-:W-:Y:S01]  /*bf40*/  LOP3.LUT R7, R0, R215, RZ, 0x3c, !PT ;  /* 0x000000d700077212 */ /* 0x000fe200078e3cff */
[----:B------:R-:W-:Y:S01]  /*bf50*/  IMAD.MOV.U32 R24, RZ, RZ, R27 ;  /* 0x000000ffff187224 */ /* 0x000fe200078e001b */
[----:B------:R-:W-:Y:S01]  /*bf60*/  LOP3.LUT P1, RZ, R37, 0x4, RZ, 0xc0, !PT ;  /* 0x0000000425ff7812 */ /* 0x000fe2000782c0ff */
[----:B------:R-:W-:Y:S01]  /*bf70*/  IMAD.MOV.U32 R20, RZ, RZ, R50 ;  /* 0x000000ffff147224 */ /* 0x000fe200078e0032 */
[----:B---3--:R-:W-:Y:S01]  /*bf80*/  SHF.L.U32 R5, R3, 0x1f, RZ ;  /* 0x0000001f03057819 */ /* 0x008fe200000006ff */
[----:B------:R-:W-:Y:S01]  /*bf90*/  IMAD.IADD R3, R216, 0x1, R7 ;  /* 0x00000001d8037824 */ /* 0x000fe200078e0207 */
[----:B------:R-:W-:Y:S01]  /*bfa0*/  SHF.R.U64 R65, R10, 0x10, R11 ;  /* 0x000000100a417819 */ /* 0x000fe2000000120b */
[----:B------:R-:W-:Y:S01]  /*bfb0*/  IMAD.MOV.U32 R10, RZ, RZ, R46 ;  /* 0x000000ffff0a7224 */ /* 0x000fe200078e002e */
[----:B------:R-:W0:Y:S01]  /*bfc0*/  SYNCS.PHASECHK.TRANS64.TRYWAIT P0, [R2+URZ+0x36800], R5 ;  /* 0x03680005020075a7 */ /* 0x000e22000800017f */
[----:B------:R-:W-:Y:S01]  /*bfd0*/  IMAD R3, R3, 0x2, R2 ;  /* 0x0000000203037824 */ /* 0x000fe200078e0202 */
[--C-:B------:R-:W-:Y:S01]  /*bfe0*/  SHF.R.U64 R63, R12, 0x10, R13.reuse ;  /* 0x000000100c3f7819 */ /* 0x100fe2000000120d */
[----:B------:R-:W-:Y:S01]  /*bff0*/  IMAD.MOV.U32 R30, RZ, RZ, R12 ;  /* 0x000000ffff1e7224 */ /* 0x000fe200078e000c */
[----:B------:R-:W-:Y:S01]  /*c000*/  SHF.R.U32.HI R66, RZ, 0x10, R13 ;  /* 0x00000010ff427819 */ /* 0x000fe2000001160d */
[----:B------:R-:W-:Y:S01]  /*c010*/  IMAD.MOV.U32 R13, RZ, RZ, R49 ;  /* 0x000000ffff0d7224 */ /* 0x000fe200078e0031 */
[----:B------:R-:W-:Y:S01]  /*c020*/  SHF.R.U32.HI R68, RZ, 0x10, R11 ;  /* 0x00000010ff447819 */ /* 0x000fe2000001160b */
[----:B------:R-:W-:Y:S01]  /*c030*/  IMAD.MOV.U32 R11, RZ, RZ, R47 ;  /* 0x000000ffff0b7224 */ /* 0x000fe200078e002f */
[----:B------:R-:W-:Y:S01]  /*c040*/  SHF.R.U64 R61, R26, 0x10, R27 ;  /* 0x000000101a3d7819 */ /* 0x000fe2000000121b */
[----:B------:R-:W-:Y:S01]  /*c050*/  IMAD.MOV.U32 R32, RZ, RZ, R6 ;  /* 0x000000ffff207224 */ /* 0x000fe200078e0006 */
[----:B------:R-:W-:Y:S01]  /*c060*/  SHF.R.U64 R59, R50, 0x10, R51 ;  /* 0x00000010323b7819 */ /* 0x000fe20000001233 */
[----:B------:R-:W-:Y:S01]  /*c070*/  IMAD.MOV.U32 R25, RZ, RZ, R42 ;  /* 0x000000ffff197224 */ /* 0x000fe200078e002a */
[--C-:B------:R-:W-:Y:S01]  /*c080*/  SHF.R.U64 R57, R48, 0x10, R49.reuse ;  /* 0x0000001030397819 */ /* 0x100fe20000001231 */
[----:B----4-:R-:W-:Y:S01]  /*c090*/  IMAD.MOV.U32 R14, RZ, RZ, R26 ;  /* 0x000000ffff0e7224 */ /* 0x010fe200078e001a */
[----:B------:R-:W-:Y:S01]  /*c0a0*/  SHF.R.U32.HI R62, RZ, 0x10, R49 ;  /* 0x00000010ff3e7819 */ /* 0x000fe20000011631 */
[----:B------:R-:W-:Y:S01]  /*c0b0*/  IMAD.MOV.U32 R21, RZ, RZ, R51 ;  /* 0x000000ffff157224 */ /* 0x000fe200078e0033 */
[----:B------:R-:W-:Y:S01]  /*c0c0*/  SHF.R.U64 R55, R46, 0x10, R47 ;  /* 0x000000102e377819 */ /* 0x000fe2000000122f */
[----:B------:R-:W-:Y:S01]  /*c0d0*/  IMAD.MOV.U32 R46, RZ, RZ, R43 ;  /* 0x000000ffff2e7224 */ /* 0x000fe200078e002b */
[----:B------:R-:W-:Y:S01]  /*c0e0*/  SHF.R.U32.HI R27, RZ, 0x10, R27 ;  /* 0x00000010ff1b7819 */ /* 0x000fe2000001161b */
[----:B------:R-:W-:Y:S01]  /*c0f0*/  IMAD.MOV.U32 R12, RZ, RZ, R48 ;  /* 0x000000ffff0c7224 */ /* 0x000fe200078e0030 */
        /* <DEDUP_REMOVED lines=9> */
[C---:B------:R-:W-:Y:S01]  /*c190*/  VIADD R4, R3.reuse, 0x15400 ;  /* 0x0001540003047836 */ /* 0x040fe20000000000 */
[--C-:B------:R-:W-:Y:S01]  /*c1a0*/  SHF.R.U64 R58, R8, 0x10, R9.reuse ;  /* 0x00000010083a7819 */ /* 0x100fe20000001209 */
[----:B------:R-:W-:Y:S01]  /*c1b0*/  IMAD.MOV.U32 R6, RZ, RZ, R40 ;  /* 0x000000ffff067224 */ /* 0x000fe200078e0028 */
[----:B------:R-:W-:Y:S01]  /*c1c0*/  SHF.R.U32.HI R56, RZ, 0x10, R9 ;  /* 0x00000010ff387819 */ /* 0x000fe20000011609 */
[----:B------:R-:W-:Y:S01]  /*c1d0*/  BSSY B1, `(.L_x_3770) ;  /* 0x0000022000017945 */ /* 0x000fe20003800000 */
[--C-:B------:R-:W-:Y:S01]  /*c1e0*/  SHF.R.U64 R51, R38, 0x10, R39.reuse ;  /* 0x0000001026337819 */ /* 0x100fe20000001227 */
[----:B------:R-:W-:Y:S01]  /*c1f0*/  VIADD R0, R3, 0x15440 ;  /* 0x0001544003007836 */ /* 0x000fe20000000000 */
[----:B------:R-:W-:Y:S01]  /*c200*/  SHF.R.U32.HI R52, RZ, 0x10, R39 ;  /* 0x00000010ff347819 */ /* 0x000fe20000011627 */
[----:B------:R-:W-:Y:S01]  /*c210*/  IMAD.MOV.U32 R39, RZ, RZ, R44 ;  /* 0x000000ffff277224 */ /* 0x000fe200078e002c */
[----:B------:R-:W-:Y:S01]  /*c220*/  VIMNMX R40, R15, 0x80, PT ;  /* 0x000000800f287848 */ /* 0x000fe20003fe0100 */
[----:B------:R-:W-:Y:S01]  /*c230*/  IMAD.MOV.U32 R42, RZ, RZ, R45 ;  /* 0x000000ffff2a7224 */ /* 0x000fe200078e002d */
[----:B------:R-:W-:Y:S01]  /*c240*/  PRMT R27, R24, 0x5410, R27 ;  /* 0x00005410181b7816 */ /* 0x000fe2000000001b */
[----:B------:R-:W-:Y:S01]  /*c250*/  @P1 VIADD R0, R4, 0xffffffc0 ;  /* 0xffffffc004001836 */ /* 0x000fe20000000000 */
[----:B------:R-:W-:Y:S01]  /*c260*/  SHF.R.U64 R48, R44, 0x10, R45 ;  /* 0x000000102c307819 */ /* 0x000fe2000000122d */
[----:B------:R-:W-:Y:S01]  /*c270*/  IMAD.MOV.U32 R7, RZ, RZ, R41 ;  /* 0x000000ffff077224 */ /* 0x000fe200078e0029 */
[----:B------:R-:W-:-:S02]  /*c280*/  PRMT R24, R25, 0x5410, R50 ;  /* 0x0000541019187816 */ /* 0x000fc40000000032 */
[----:B------:R-:W-:Y:S02]  /*c290*/  SHF.R.U32.HI R45, RZ, 0x10, R45 ;  /* 0x00000010ff2d7819 */ /* 0x000fe4000001162d */
[----:B------:R-:W-:Y:S02]  /*c2a0*/  SHF.R.U32.HI R44, RZ, 0x10, R41 ;  /* 0x00000010ff2c7819 */ /* 0x000fe40000011629 */
[----:B------:R-:W-:Y:S02]  /*c2b0*/  PRMT R34, R34, 0x5410, R65 ;  /* 0x0000541022227816 */ /* 0x000fe40000000041 */
[----:B------:R-:W-:Y:S02]  /*c2c0*/  PRMT R35, R35, 0x5410, R68 ;  /* 0x0000541023237816 */ /* 0x000fe40000000044 */
[----:B------:R-:W-:Y:S02]  /*c2d0*/  PRMT R30, R30, 0x5410, R63 ;  /* 0x000054101e1e7816 */ /* 0x000fe4000000003f */
[----:B------:R-:W-:-:S02]  /*c2e0*/  PRMT R31, R31, 0x5410, R66 ;  /* 0x000054101f1f7816 */ /* 0x000fc40000000042 */
[----:B------:R-:W-:Y:S02]  /*c2f0*/  PRMT R26, R14, 0x5410, R61 ;  /* 0x000054100e1a7816 */ /* 0x000fe4000000003d */
[----:B------:R-:W-:Y:S02]  /*c300*/  PRMT R20, R20, 0x5410, R59 ;  /* 0x0000541014147816 */ /* 0x000fe4000000003b */
[----:B------:R-:W-:Y:S02]  /*c310*/  PRMT R21, R21, 0x5410, R64 ;  /* 0x0000541015157816 */ /* 0x000fe40000000040 */
[----:B------:R-:W-:Y:S02]  /*c320*/  PRMT R12, R12, 0x5410, R57 ;  /* 0x000054100c0c7816 */ /* 0x000fe40000000039 */
[----:B------:R-:W-:Y:S02]  /*c330*/  PRMT R13, R13, 0x5410, R62 ;  /* 0x000054100d0d7816 */ /* 0x000fe4000000003e */
[----:B------:R-:W-:-:S02]  /*c340*/  PRMT R8, R10, 0x5410, R55 ;  /* 0x000054100a087816 */ /* 0x000fc40000000037 */
[----:B------:R-:W-:Y:S02]  /*c350*/  PRMT R9, R11, 0x5410, R60 ;  /* 0x000054100b097816 */ /* 0x000fe4000000003c */
[----:B------:R-:W-:Y:S02]  /*c360*/  PRMT R37, R37, 0x5410, R58 ;  /* 0x0000541025257816 */ /* 0x000fe4000000003a */
[----:B------:R-:W-:Y:S02]  /*c370*/  ISETP.GE.AND P1, PT, R17, R40, PT ;  /* 0x000000281100720c */ /* 0x000fe40003f26270 */
[----:B------:R-:W-:Y:S02]  /*c380*/  PRMT R38, R47, 0x5410, R56 ;  /* 0x000054102f267816 */ /* 0x000fe40000000038 */
[----:B------:R-:W-:Y:S02]  /*c390*/  PRMT R32, R32, 0x5410, R53 ;  /* 0x0000541020207816 */ /* 0x000fe40000000035 */
[----:B------:R-:W-:-:S02]  /*c3a0*/  PRMT R33, R33, 0x5410, R54 ;  /* 0x0000541021217816 */ /* 0x000fc40000000036 */
[----:B------:R-:W-:Y:S02]  /*c3b0*/  PRMT R28, R28, 0x5410, R51 ;  /* 0x000054101c1c7816 */ /* 0x000fe40000000033 */
[----:B------:R-:W-:Y:S02]  /*c3c0*/  PRMT R29, R29, 0x5410, R52 ;  /* 0x000054101d1d7816 */ /* 0x000fe40000000034 */
[----:B------:R-:W-:Y:S01]  /*c3d0*/  PRMT R25, R46, 0x5410, R49 ;  /* 0x000054102e197816 */ /* 0x000fe20000000031 */
[----:B0-----:R-:W-:Y:S06]  /*c3e0*/  @!P0 BRA `(.L_x_3771) ;  /* 0x000001d400e48947 */ /* 0x001fec0003800000 */
.L_x_4035:
[----:B------:R-:W-:Y:S05]  /*c3f0*/  BSYNC B1 ;  /* 0x0000000000017941 */ /* 0x000fea0003800000 */
.L_x_3770:
[----:B------:R-:W-:Y:S01]  /*c400*/  BSSY B1, `(.L_x_3772) ;  /* 0x0000101000017945 */ /* 0x000fe20003800000 */
[----:B------:R-:W-:Y:S02]  /*c410*/  PRMT R14, R39, 0x5410, R48 ;  /* 0x00005410270e7816 */ /* 0x000fe40000000030 */
[----:B------:R-:W-:Y:S02]  /*c420*/  PRMT R15, R42, 0x5410, R45 ;  /* 0x000054102a0f7816 */ /* 0x000fe4000000002d */
[----:B------:R-:W-:Y:S02]  /*c430*/  PRMT R10, R6, 0x5410, R43 ;  /* 0x00005410060a7816 */ /* 0x000fe4000000002b */
[----:B------:R-:W-:Y:S01]  /*c440*/  PRMT R11, R7, 0x5410, R44 ;  /* 0x00005410070b7816 */ /* 0x000fe2000000002c */
[----:B------:R-:W-:Y:S06]  /*c450*/  @P1 BRA `(.L_x_3773) ;  /* 0x0000000c00ec1947 */ /* 0x000fec0003800000 */
[----:B0-----:R-:W0:Y:S01]  /*c460*/  LDC R5, c[0x0][0x3f4] ;  /* 0x0000fd00ff057b82 */ /* 0x001e220000000800 */
[----:B------:R-:W-:Y:S01]  /*c470*/  BSSY B2, `(.L_x_3774) ;  /* 0x000002e000027945 */ /* 0x000fe20003800000 */
[-C--:B0-----:R-:W-:Y:S02]  /*c480*/  ISETP.GE.AND P0, PT, R22, R5.reuse, PT ;  /* 0x000000051600720c */ /* 0x081fe40003f06270 */
[-C--:B------:R-:W-:Y:S02]  /*c490*/  ISETP.GE.AND P1, PT, R209, R5.reuse, PT ;  /* 0x00000005d100720c */ /* 0x080fe40003f26270 */
[-C--:B------:R-:W-:Y:S02]  /*c4a0*/  ISETP.GE.AND P2, PT, R206, R5.reuse, PT ;  /* 0x00000005ce00720c */ /* 0x080fe40003f46270 */
[-C--:B------:R-:W-:Y:S02]  /*c4b0*/  ISETP.GE.AND P3, PT, R208, R5.reuse, PT ;  /* 0x00000005d000720c */ /* 0x080fe40003f66270 */
[----:B------:R-:W-:-:S02]  /*c4c0*/  ISETP.GE.AND P4, PT, R205, R5, PT ;  /* 0x00000005cd00720c */ /* 0x000fc40003f86270 */
[----:B------:R-:W-:-:S03]  /*c4d0*/  ISETP.GE.AND P5, PT, R210, R5, PT ;  /* 0x00000005d200720c */ /* 0x000fc60003fa6270 */
[----:B------:R-:W-:Y:S10]  /*c4e0*/  @P0 BRA `(.L_x_3775) ;  /* 0x0000000000980947 */ /* 0x000ff40003800000 */
[----:B------:R-:W0:Y:S01]  /*c4f0*/  LDS.128 R4, [R3+0x15400] ;  /* 0x0154000003047984 */ /* 0x000e220000000c00 */
        /* <DEDUP_REMOVED lines=14> */
[C---:B------:R-:W-:Y:S01]  /*c5e0*/  FFMA.FTZ R50, R39.reuse, R44, -R50 ;  /* 0x0000002c27327223 */ /* 0x040fe20000010832 */
[----:B------:R-:W-:Y:S01]  /*c5f0*/  FFMA.FTZ R45, R39, R45, R4 ;  /* 0x0000002d272d7223 */ /* 0x000fe20000010004 */
[----:B------:R-:W-:Y:S01]  /*c600*/  LOP3.LUT R7, R7, 0xffff0000, RZ, 0xc0, !PT ;  /* 0xffff000007077812 */ /* 0x000fe200078ec0ff */
[-C--:B------:R-:W-:Y:S01]  /*c610*/  FMUL.FTZ R54, R5, R46.reuse ;  /* 0x0000002e05367220 */ /* 0x080fe20000410000 */
        /* <DEDUP_REMOVED lines=19> */
.L_x_3775:
[----:B------:R-:W-:Y:S05]  /*c750*/  BSYNC B2 ;  /* 0x0000000000027941 */ /* 0x000fea0003800000 */
.L_x_3774:
[----:B------:R-:W-:Y:S04]  /*c760*/  BSSY B2, `(.L_x_3776) ;  /* 0x0000028000027945 */ /* 0x000fe80003800000 */
[----:B------:R-:W-:Y:S05]  /*c770*/  @P1 BRA `(.L_x_3777) ;  /* 0x0000000000981947 */ /* 0x000fea0003800000 */
[----:B0-----:R-:W0:Y:S01]  /*c780*/  LDS.128 R4, [R0] ;  /* 0x0000000000047984 */ /* 0x001e220000000c00 */
        /* <DEDUP_REMOVED lines=37> */
.L_x_3777:
[----:B------:R-:W-:Y:S05]  /*c9e0*/  BSYNC B2 ;  /* 0x0000000000027941 */ /* 0x000fea0003800000 */
.L_x_3776:
[----:B------:R-:W-:Y:S04]  /*c9f0*/  BSSY B2, `(.L_x_3778) ;  /* 0x0000028000027945 */ /* 0x000fe80003800000 */
[----:B------:R-:W-:Y:S05]  /*ca00*/  @P2 BRA `(.L_x_3779) ;  /* 0x0000000000982947 */ /* 0x000fea0003800000 */
[----:B01----:R-:W0:Y:S01]  /*ca10*/  LDS.128 R4, [R3+0x19400] ;  /* 0x0194000003047984 */ /* 0x003e220000000c00 */
        /* <DEDUP_REMOVED lines=37> */
.L_x_3779:
[----:B------:R-:W-:Y:S05]  /*cc70*/  BSYNC B2 ;  /* 0x0000000000027941 */ /* 0x000fea0003800000 */
.L_x_3778:
[----:B------:R-:W-:Y:S04]  /*cc80*/  BSSY B2, `(.L_x_3780) ;  /* 0x0000028000027945 */ /* 0x000fe80003800000 */
[----:B------:R-:W-:Y:S05]  /*cc90*/  @P3 BRA `(.L_x_3781) ;  /* 0x0000000000983947 */ /* 0x000fea0003800000 */
[----:B012---:R-:W0:Y:S01]  /*cca0*/  LDS.128 R4, [R0+0x4000] ;  /* 0x0040000000047984 */ /* 0x007e220000000c00 */
        /* <DEDUP_REMOVED lines=37> */
.L_x_3781:
[----:B------:R-:W-:Y:S05]  /*cf00*/  BSYNC B2 ;  /* 0x0000000000027941 */ /* 0x000fea0003800000 */
.L_x_3780:
[----:B------:R-:W-:Y:S04]  /*cf10*/  BSSY B2, `(.L_x_3782) ;  /* 0x0000028000027945 */ /* 0x000fe80003800000 */
[----:B------:R-:W-:Y:S05]  /*cf20*/  @P4 BRA `(.L_x_3783) ;  /* 0x0000000000984947 */ /* 0x000fea0003800000 */
[----:B0123--:R-:W0:Y:S01]  /*cf30*/  LDS.128 R4, [R3+0x1d400] ;  /* 0x01d4000003047984 */ /* 0x00fe220000000c00 */
        /* <DEDUP_REMOVED lines=37> */
.L_x_3783:
[----:B------:R-:W-:Y:S05]  /*d190*/  BSYNC B2 ;  /* 0x0000000000027941 */ /* 0x000fea0003800000 */
.L_x_3782:
[----:B------:R-:W-:Y:S05]  /*d1a0*/  @P5 BRA `(.L_x_3773) ;  /* 0x0000000000985947 */ /* 0x000fea0003800000 */
[----:B01234-:R-:W0:Y:S01]  /*d1b0*/  LDS.128 R4, [R0+0x8000] ;  /* 0x0080000000047984 */ /* 0x01fe220000000c00 */
        /* <DEDUP_REMOVED lines=37> */
.L_x_3773:
[----:B------:R-:W-:Y:S05]  /*d410*/  BSYNC B1 ;  /* 0x0000000000017941 */ /* 0x000fea0003800000 */
.L_x_3772:
[----:B------:R-:W-:-:S13]  /*d420*/  ISETP.GE.AND P0, PT, R229, R40, PT ;  /* 0x00000028e500720c */ /* 0x000fda0003f06270 */
[----:B------:R-:W-:Y:S05]  /*d430*/  @P0 BRA `(.L_x_3784) ;  /* 0x0000003c00c00947 */ /* 0x000fea0003800000 */
[----:B01234-:R-:W0:Y:S01]  /*d440*/  LDC R5, c[0x0][0x3f4] ;  /* 0x0000fd00ff057b82 */ /* 0x01fe220000000800 */
        /* <DEDUP_REMOVED lines=29> */
[C---:B------:R-:W-:Y:S01]  /*d620*/  LOP3.LUT R45, R35.reuse, 0xffff0000, RZ, 0xc0, !PT ;  /* 0xffff0000232d7812 */ /* 0x040fe200078ec0ff */
[----:B------:R-:W-:Y:S02]  /*d630*/  IMAD.U32 R46, R38, 0x10000, RZ ;  /* 0x00010000262e7824 */ /* 0x000fe400078e00ff */
[----:B------:R-:W-:Y:S01]  /*d640*/  FFMA.FTZ R40, R48, R40, R43 ;  /* 0x0000002830287223 */ /* 0x000fe2000001002b */
[----:B------:R-:W-:Y:S02]  /*d650*/  IMAD.U32 R44, R35, 0x10000, RZ ;  /* 0x00010000232c7824 */ /* 0x000fe400078e00ff */
        /* <DEDUP_REMOVED lines=13> */
.L_x_3786:
[----:B------:R-:W-:Y:S05]  /*d730*/  BSYNC B1 ;  /* 0x0000000000017941 */ /* 0x000fea0003800000 */
.L_x_3785:
        /* <DEDUP_REMOVED lines=40> */
.L_x_3788:
[----:B------:R-:W-:Y:S05]  /*d9c0*/  BSYNC B1 ;  /* 0x0000000000017941 */ /* 0x000fea0003800000 */
.L_x_3787:
        /* <DEDUP_REMOVED lines=40> */
.L_x_3790:
[----:B------:R-:W-:Y:S05]  /*dc50*/  BSYNC B1 ;  /* 0x0000000000017941 */ /* 0x000fea0003800000 */
.L_x_3789:
[----:B------:R-:W-:Y:S04]  /*dc60*/  BSSY B1, `(.L_x_3791) ;  /* 0x0000028000017945 */ /* 0x000fe80003800000 */
        /* <DEDUP_REMOVED lines=39> */
.L_x_3792:
[----:B------:R-:W-:Y:S05]  /*dee0*/  BSYNC B1 ;  /* 0x0000000000017941 */ /* 0x000fea0003800000 */
.L_x_3791:
[----:B------:R-:W-:Y:S04]  /*def0*/  BSSY B1, `(.L_x_3793) ;  /* 0x0000028000017945 */ /* 0x000fe80003800000 */
[----:B------:R-:W-:Y:S05]  /*df00*/  @P4 BRA `(.L_x_3794) ;  /* 0x0000000000984947 */ /* 0x000fea0003800000 */
[----:B0123--:R-:W0:Y:S01]  /*df10*/  LDS.128 R4, [R3+0x1f400] ;  /* 0x01f4000003047984 */ /* 0x00fe220000000c00 */
        /* <DEDUP_REMOVED lines=37> */
.L_x_3794:
[----:B------:R-:W-:Y:S05]  /*e170*/  BSYNC B1 ;  /* 0x0000000000017941 */ /* 0x000fea0003800000 */
.L_x_3793:
[----:B------:R-:W-:Y:S05]  /*e180*/  @P5 BRA `(.L_x_3784) ;  /* 0x00000030006c5947 */ /* 0x000fea0003800000 */
[----:B01234-:R-:W0:Y:S01]  /*e190*/  LDS.128 R4, [R0+0xa000] ;  /* 0x00a0000000047984 */ /* 0x01fe220000000c00 */
        /* <DEDUP_REMOVED lines=38> */
.L_x_3766:
[----:B------:R-:W-:-:S03]  /*e400*/  UMOV UR4, 0xffffffff ;  /* 0xffffffff00047882 */ /* 0x000fc60000000000 */
[----:B------:R-:W-:Y:S05]  /*e410*/  BRA.DIV UR4, `(.L_x_3795) ;  /* 0x000001b604ec7947 */ /* 0x000fea000b800000 */
[----:B------:R-:W0:Y:S04]  /*e420*/  SHFL.IDX PT, R3, R25, RZ, 0x1c1f ;  /* 0x001c1fff19037589 */ /* 0x000e2800000e0000 */
[----:B------:R-:W1:Y:S04]  /*e430*/  SHFL.IDX PT, R0, R24, RZ, 0x1c1f ;  /* 0x001c1fff18007589 */ /* 0x000e6800000e0000 */
[----:B------:R2:W3:Y:S04]  /*e440*/  SHFL.IDX PT, R5, R27, RZ, 0x1c1f ;  /* 0x001c1fff1b057589 */ /* 0x0004e800000e0000 */
[----:B------:R2:W4:Y:S01]  /*e450*/  SHFL.IDX PT, R14, R26, RZ, 0x1c1f ;  /* 0x001c1fff1a0e7589 */ /* 0x00052200000e0000 */
[----:B0-----:R-:W-:-:S02]  /*e460*/  IMAD.MOV.U32 R21, RZ, RZ, R3 ;  /* 0x000000ffff157224 */ /* 0x001fc400078e0003 */
[----:B-12---:R-:W-:-:S07]  /*e470*/  IMAD.MOV.U32 R20, RZ, RZ, R0 ;  /* 0x000000ffff147224 */ /* 0x006fce00078e0000 */
.L_x_4041:
[----:B------:R-:W-:Y:S01]  /*e480*/  ULDC UR4, c[0x0][0x448] ;  /* 0x0001120000047ab9 */ /* 0x000fe20000000800 */
[----:B------:R-:W-:Y:S01]  /*e490*/  BSSY B1, `(.L_x_3796) ;  /* 0x000003b000017945 */ /* 0x000fe20003800000 */
[----:B------:R-:W-:Y:S01]  /*e4a0*/  IMAD R39, R155, UR4, RZ ;  /* 0x000000049b277c24 */ /* 0x000fe2000f8e02ff */
[----:B------:R-:W-:Y:S01]  /*e4b0*/  CS2R R6, SRZ ;  /* 0x0000000000067805 */ /* 0x000fe2000001ff00 */
[----:B----4-:R-:W-:Y:S01]  /*e4c0*/  IMAD.MOV.U32 R40, RZ, RZ, R14 ;  /* 0x000000ffff287224 */ /* 0x010fe200078e000e */
[----:B------:R-:W-:Y:S01]  /*e4d0*/  CS2R R8, SRZ ;  /* 0x0000000000087805 */ /* 0x000fe2000001ff00 */
[----:B---3--:R-:W-:Y:S01]  /*e4e0*/  IMAD.MOV.U32 R41, RZ, RZ, R5 ;  /* 0x000000ffff297224 */ /* 0x008fe200078e0005 */
[----:B------:R-:W-:Y:S01]  /*e4f0*/  ISETP.GE.AND P0, PT, R4, R39, PT ;  /* 0x000000270400720c */ /* 0x000fe20003f06270 */
[----:B------:R-:W-:Y:S01]  /*e500*/  IMAD R39, R149, -0x80, R39 ;  /* 0xffffff8095277824 */ /* 0x000fe200078e0227 */
        /* <DEDUP_REMOVED lines=10> */
[----:B------:R-:W-:Y:S06]  /*e5b0*/  @P0 BRA `(.L_x_3797) ;  /* 0x0000000000a00947 */ /* 0x000fec0003800000 */
[C---:B------:R-:W-:Y:S01]  /*e5c0*/  VIADD R0, R18.reuse, 0x20 ;  /* 0x0000002012007836 */ /* 0x040fe20000000000 */
[----:B------:R-:W-:Y:S01]  /*e5d0*/  ULDC UR4, c[0x0][0x3f4] ;  /* 0x0000fd0000047ab9 */ /* 0x000fe20000000800 */
[C---:B------:R-:W-:Y:S01]  /*e5e0*/  VIADD R3, R18.reuse, 0x40 ;  /* 0x0000004012037836 */ /* 0x040fe20000000000 */
[----:B------:R-:W-:Y:S01]  /*e5f0*/  ISETP.GE.AND P0, PT, R18, UR4, PT ;  /* 0x0000000412007c0c */ /* 0x000fe2000bf06270 */
[----:B------:R-:W-:Y:S01]  /*e600*/  IMAD.IADD R4, R22, 0x1, R206 ;  /* 0x0000000116047824 */ /* 0x000fe200078e02ce */
[----:B------:R-:W-:Y:S01]  /*e610*/  ISETP.GE.AND P1, PT, R0, UR4, PT ;  /* 0x0000000400007c0c */ /* 0x000fe2000bf26270 */
[----:B------:R-:W-:Y:S01]  /*e620*/  IMAD.IADD R0, R22, 0x1, R205 ;  /* 0x0000000116007824 */ /* 0x000fe200078e02cd */
[----:B------:R-:W-:Y:S02]  /*e630*/  ISETP.GE.AND P2, PT, R3, UR4, PT ;  /* 0x0000000403007c0c */ /* 0x000fe4000bf46270 */
[----:B------:R-:W-:Y:S02]  /*e640*/  CS2R R24, SRZ ;  /* 0x0000000000187805 */ /* 0x000fe4000001ff00 */
[----:B------:R-:W-:-:S02]  /*e650*/  SHF.R.S32.HI R5, RZ, 0x1f, R4 ;  /* 0x0000001fff057819 */ /* 0x000fc40000011404 */
[----:B------:R-:W-:Y:S02]  /*e660*/  CS2R R26, SRZ ;  /* 0x00000000001a7805 */ /* 0x000fe4000001ff00 */
[----:B------:R-:W-:Y:S02]  /*e670*/  SHF.R.S32.HI R3, RZ, 0x1f, R0 ;  /* 0x0000001fff037819 */ /* 0x000fe40000011400 */
[----:B------:R-:W-:Y:S02]  /*e680*/  LEA.HI R6, R5, R4, RZ, 0x3 ;  /* 0x0000000405067211 */ /* 0x000fe400078f18ff */
[----:B------:R-:W-:Y:S01]  /*e690*/  LEA.HI R3, R3, R0, RZ, 0x3 ;  /* 0x0000000003037211 */ /* 0x000fe200078f18ff */
[----:B------:R-:W-:Y:S01]  /*e6a0*/  @!P0 IMAD.WIDE R12, R18, 0x2, R20 ;  /* 0x00000002120c8825 */ /* 0x000fe200078e0214 */
[----:B------:R-:W-:Y:S02]  /*e6b0*/  SHF.R.S32.HI R0, RZ, 0x3, R6 ;  /* 0x00000003ff007819 */ /* 0x000fe40000011406 */
[----:B------:R-:W-:-:S02]  /*e6c0*/  SHF.R.S32.HI R47, RZ, 0x3, R3 ;  /* 0x00000003ff2f7819 */ /* 0x000fc40000011403 */
[----:B------:R-:W-:Y:S01]  /*e6d0*/  CS2R R4, SRZ ;  /* 0x0000000000047805 */ /* 0x000fe2000001ff00 */
[----:B------:R0:W5:Y:S01]  /*e6e0*/  @!P0 LD.E.128 R24, desc[UR60][R12.64] ;  /* 0x0000003c0c188980 */ /* 0x000162000c101d00 */
[----:B------:R-:W-:Y:S01]  /*e6f0*/  @!P1 IMAD.SHL.U32 R3, R0, 0x8, RZ ;  /* 0x0000000800039824 */ /* 0x000fe200078e00ff */
[----:B------:R-:W-:Y:S01]  /*e700*/  CS2R R6, SRZ ;  /* 0x0000000000067805 */ /* 0x000fe2000001ff00 */
[----:B------:R-:W-:Y:S01]  /*e710*/  @!P2 IMAD.SHL.U32 R47, R47, 0x8, RZ ;  /* 0x000000082f2fa824 */ /* 0x000fe200078e00ff */
[----:B------:R-:W-:Y:S01]  /*e720*/  CS2R R28, SRZ ;  /* 0x00000000001c7805 */ /* 0x000fe2000001ff00 */
[--C-:B------:R-:W-:Y:S01]  /*e730*/  @!P1 IMAD.WIDE R42, R3, 0x2, R20.reuse ;  /* 0x00000002032a9825 */ /* 0x100fe200078e0214 */
[----:B------:R-:W-:Y:S02]  /*e740*/  CS2R R30, SRZ ;  /* 0x00000000001e7805 */ /* 0x000fe4000001ff00 */
[----:B------:R-:W-:Y:S02]  /*e750*/  CS2R R8, SRZ ;  /* 0x0000000000087805 */ /* 0x000fe4000001ff00 */
[----:B------:R-:W-:Y:S01]  /*e760*/  CS2R R10, SRZ ;  /* 0x00000000000a7805 */ /* 0x000fe2000001ff00 */
[----:B------:R-:W-:Y:S01]  /*e770*/  @!P2 IMAD.WIDE R44, R47, 0x2, R20 ;  /* 0x000000022f2ca825 */ /* 0x000fe200078e0214 */
[----:B------:R-:W-:-:S02]  /*e780*/  CS2R R32, SRZ ;  /* 0x0000000000207805 */ /* 0x000fc4000001ff00 */
[----:B------:R-:W-:Y:S02]  /*e790*/  CS2R R34, SRZ ;  /* 0x0000000000227805 */ /* 0x000fe4000001ff00 */
[----:B0-----:R-:W-:Y:S01]  /*e7a0*/  CS2R R12, SRZ ;  /* 0x00000000000c7805 */ /* 0x001fe2000001ff00 */
[--C-:B------:R-:W-:Y:S01]  /*e7b0*/  @!P1 IMAD.WIDE R20, R3, 0x2, R40.reuse ;  /* 0x0000000203149825 */ /* 0x100fe200078e0228 */
[----:B------:R-:W-:Y:S01]  /*e7c0*/  CS2R R14, SRZ ;  /* 0x00000000000e7805 */ /* 0x000fe2000001ff00 */
[----:B------:R0:W5:Y:S02]  /*e7d0*/  @!P1 LD.E.128 R28, desc[UR60][R42.64] ;  /* 0x0000003c2a1c9980 */ /* 0x000164000c101d00 */
[--C-:B------:R-:W-:Y:S02]  /*e7e0*/  @!P2 IMAD.WIDE R46, R47, 0x2, R40.reuse ;  /* 0x000000022f2ea825 */ /* 0x100fe400078e0228 */
[----:B------:R0:W5:Y:S02]  /*e7f0*/  @!P1 LD.E.128 R8, desc[UR60][R20.64] ;  /* 0x0000003c14089980 */ /* 0x000164000c101d00 */
[----:B------:R-:W-:-:S02]  /*e800*/  @!P0 IMAD.WIDE R40, R18, 0x2, R40 ;  /* 0x0000000212288825 */ /* 0x000fc400078e0228 */
[----:B------:R0:W5:Y:S04]  /*e810*/  @!P2 LD.E.128 R32, desc[UR60][R44.64] ;  /* 0x0000003c2c20a980 */ /* 0x000168000c101d00 */
[----:B------:R0:W5:Y:S04]  /*e820*/  @!P0 LD.E.128 R4, desc[UR60][R40.64] ;  /* 0x0000003c28048980 */ /* 0x000168000c101d00 */
[----:B------:R0:W5:Y:S02]  /*e830*/  @!P2 LD.E.128 R12, desc[UR60][R46.64] ;  /* 0x0000003c2e0ca980 */ /* 0x000164000c101d00 */
.L_x_3797:
[----:B------:R-:W-:Y:S05]  /*e840*/  BSYNC B1 ;  /* 0x0000000000017941 */ /* 0x000fea0003800000 */
.L_x_3796:
[----:B0-----:R-:W-:Y:S01]  /*e850*/  LEA.HI R20, R228, R228, RZ, 0x1 ;  /* 0x000000e4e4147211 */ /* 0x001fe200078f08ff */
[--C-:B-----5:R-:W-:Y:S01]  /*e860*/  IMAD.MOV.U32 R40, RZ, RZ, R5.reuse ;  /* 0x000000ffff287224 */ /* 0x120fe200078e0005 */
[----:B------:R-:W-:Y:S01]  /*e870*/  SHF.R.U64 R57, R4, 0x10, R5 ;  /* 0x0000001004397819 */ /* 0x000fe20000001205 */
[----:B------:R-:W-:Y:S01]  /*e880*/  IMAD.MOV.U32 R3, RZ, RZ, R25 ;  /* 0x000000ffff037224 */ /* 0x000fe200078e0019 */
[----:B------:R-:W-:Y:S01]  /*e890*/  LOP3.LUT R21, R20, 0xfffffffe, RZ, 0xc0, !PT ;  /* 0xfffffffe14157812 */ /* 0x000fe200078ec0ff */
[----:B------:R-:W-:Y:S01]  /*e8a0*/  IMAD.MOV.U32 R44, RZ, RZ, R31 ;  /* 0x000000ffff2c7224 */ /* 0x000fe200078e001f */
[----:B------:R-:W-:Y:S01]  /*e8b0*/  SHF.R.U32.HI R55, RZ, 0x10, R5 ;  /* 0x00000010ff377819 */ /* 0x000fe20000011605 */
[----:B------:R-:W-:Y:S01]  /*e8c0*/  IMAD.MOV.U32 R0, RZ, RZ, R24 ;  /* 0x000000ffff007224 */ /* 0x000fe200078e0018 */
[----:B------:R-:W-:Y:S01]  /*e8d0*/  SHF.R.U64 R69, R24, 0x10, R25 ;  /* 0x0000001018457819 */ /* 0x000fe20000001219 */
[----:B------:R-:W-:Y:S01]  /*e8e0*/  IMAD.IADD R21, R228, 0x1, -R21 ;  /* 0x00000001e4157824 */ /* 0x000fe200078e0a15 */
[----:B------:R-:W-:Y:S01]  /*e8f0*/  SHF.R.U32.HI R66, RZ, 0x10, R25 ;  /* 0x00000010ff427819 */ /* 0x000fe20000011619 */
[--C-:B------:R-:W-:Y:S01]  /*e900*/  IMAD.MOV.U32 R25, RZ, RZ, R27.reuse ;  /* 0x000000ffff197224 */ /* 0x100fe200078e001b */
[----:B------:R-:W-:Y:S01]  /*e910*/  SHF.R.U64 R67, R26, 0x10, R27 ;  /* 0x000000101a437819 */ /* 0x000fe2000000121b */
[----:B------:R-:W-:Y:S01]  /*e920*/  IMAD.MOV.U32 R48, RZ, RZ, R35 ;  /* 0x000000ffff307224 */ /* 0x000fe200078e0023 */
[----:B------:R-:W-:Y:S01]  /*e930*/  SHF.L.U32 R5, R21, 0x1f, RZ ;  /* 0x0000001f15057819 */ /* 0x000fe200000006ff */
[----:B------:R-:W-:Y:S01]  /*e940*/  IMAD.MOV.U32 R24, RZ, RZ, R26 ;  /* 0x000000ffff187224 */ /* 0x000fe200078e001a */
[----:B------:R-:W-:Y:S01]  /*e950*/  SHF.R.U32.HI R64, RZ, 0x10, R27 ;  /* 0x00000010ff407819 */ /* 0x000fe2000001161b */
[--C-:B------:R-:W-:Y:S01]  /*e960*/  IMAD.MOV.U32 R27, RZ, RZ, R29.reuse ;  /* 0x000000ffff1b7224 */ /* 0x100fe200078e001d */
[----:B------:R-:W0:Y:S01]  /*e970*/  SYNCS.PHASECHK.TRANS64.TRYWAIT P0, [R2+URZ+0x36800], R5 ;  /* 0x03680005020075a7 */ /* 0x000e22000800017f */
[----:B------:R-:W-:Y:S01]  /*e980*/  SHF.R.U32.HI R62, RZ, 0x10, R29 ;  /* 0x00000010ff3e7819 */ /* 0x000fe2000001161d */
[----:B------:R-:W-:Y:S01]  /*e990*/  IMAD.MOV.U32 R26, RZ, RZ, R28 ;  /* 0x000000ffff1a7224 */ /* 0x000fe200078e001c */
[----:B------:R-:W-:Y:S01]  /*e9a0*/  SHF.R.U32.HI R63, RZ, 0x10, R31 ;  /* 0x00000010ff3f7819 */ /* 0x000fe2000001161f */
[----:B------:R-:W-:Y:S01]  /*e9b0*/  IMAD.MOV.U32 R43, RZ, RZ, R30 ;  /* 0x000000ffff2b7224 */ /* 0x000fe200078e001e */
[--C-:B------:R-:W-:Y:S01]  /*e9c0*/  SHF.R.U64 R56, R34, 0x10, R35.reuse ;  /* 0x0000001022387819 */ /* 0x100fe20000001223 */
[----:B------:R-:W-:Y:S01]  /*e9d0*/  IMAD.MOV.U32 R45, RZ, RZ, R32 ;  /* 0x000000ffff2d7224 */ /* 0x000fe200078e0020 */
[----:B------:R-:W-:Y:S01]  /*e9e0*/  SHF.R.U32.HI R59, RZ, 0x10, R35 ;  /* 0x00000010ff3b7819 */ /* 0x000fe20000011623 */
[----:B------:R-:W-:Y:S01]  /*e9f0*/  IMAD.MOV.U32 R46, RZ, RZ, R33 ;  /* 0x000000ffff2e7224 */ /* 0x000fe200078e0021 */
[----:B------:R-:W-:Y:S01]  /*ea00*/  PRMT R35, R25, 0x5410, R64 ;  /* 0x0000541019237816 */ /* 0x000fe20000000040 */
[----:B------:R-:W-:Y:S01]  /*ea10*/  IMAD.MOV.U32 R47, RZ, RZ, R34 ;  /* 0x000000ffff2f7224 */ /* 0x000fe200078e0022 */
[----:B------:R-:W-:Y:S01]  /*ea20*/  SHF.R.U64 R65, R28, 0x10, R29 ;  /* 0x000000101c417819 */ /* 0x000fe2000000121d */
[----:B------:R-:W-:Y:S01]  /*ea30*/  IMAD.MOV.U32 R20, RZ, RZ, R4 ;  /* 0x000000ffff147224 */ /* 0x000fe200078e0004 */
[----:B------:R-:W-:Y:S01]  /*ea40*/  SHF.R.U64 R60, R30, 0x10, R31 ;  /* 0x000000101e3c7819 */ /* 0x000fe2000000121f */
[----:B------:R-:W-:Y:S01]  /*ea50*/  IMAD.MOV.U32 R41, RZ, RZ, R6 ;  /* 0x000000ffff297224 */ /* 0x000fe200078e0006 */
[----:B------:R-:W-:Y:S01]  /*ea60*/  PRMT R25, R27, 0x5410, R62 ;  /* 0x000054101b197816 */ /* 0x000fe2000000003e */
[----:B------:R-:W-:Y:S01]  /*ea70*/  IMAD.MOV.U32 R42, RZ, RZ, R7 ;  /* 0x000000ffff2a7224 */ /* 0x000fe200078e0007 */
[----:B------:R-:W-:Y:S01]  /*ea80*/  PRMT R27, R44, 0x5410, R63 ;  /* 0x000054102c1b7816 */ /* 0x000fe2000000003f */
[----:B------:R-:W-:Y:S01]  /*ea90*/  IMAD.MOV.U32 R28, RZ, RZ, R8 ;  /* 0x000000ffff1c7224 */ /* 0x000fe200078e0008 */
[----:B------:R-:W-:Y:S01]  /*eaa0*/  SHF.R.U64 R58, R32, 0x10, R33 ;  /* 0x00000010203a7819 */ /* 0x000fe20000001221 */
[----:B------:R-:W-:Y:S01]  /*eab0*/  IMAD.MOV.U32 R29, RZ, RZ, R9 ;  /* 0x000000ffff1d7224 */ /* 0x000fe200078e0009 */
[----:B------:R-:W-:Y:S01]  /*eac0*/  SHF.R.U32.HI R61, RZ, 0x10, R33 ;  /* 0x00000010ff3d7819 */ /* 0x000fe20000011621 */
[----:B------:R-:W-:Y:S01]  /*ead0*/  IMAD.MOV.U32 R30, RZ, RZ, R10 ;  /* 0x000000ffff1e7224 */ /* 0x000fe200078e000a */
[----:B------:R-:W-:Y:S01]  /*eae0*/  SHF.R.U64 R54, R6, 0x10, R7 ;  /* 0x0000001006367819 */ /* 0x000fe20000001207 */
[----:B------:R-:W-:Y:S01]  /*eaf0*/  IMAD.MOV.U32 R31, RZ, RZ, R11 ;  /* 0x000000ffff1f7224 */ /* 0x000fe200078e000b */
[----:B------:R-:W-:Y:S01]  /*eb00*/  SHF.R.U32.HI R53, RZ, 0x10, R7 ;  /* 0x00000010ff357819 */ /* 0x000fe20000011607 */
[----:B------:R-:W-:Y:S01]  /*eb10*/  BSSY B1, `(.L_x_3798) ;  /* 0x0000021000017945 */ /* 0x000fe20003800000 */
[--C-:B------:R-:W-:Y:S01]  /*eb20*/  SHF.R.U64 R51, R8, 0x10, R9.reuse ;  /* 0x0000001008337819 */ /* 0x100fe20000001209 */
[----:B------:R-:W-:Y:S01]  /*eb30*/  IMAD.MOV.U32 R4, RZ, RZ, R12 ;  /* 0x000000ffff047224 */ /* 0x000fe200078e000c */
[----:B------:R-:W-:Y:S01]  /*eb40*/  SHF.R.U32.HI R52, RZ, 0x10, R9 ;  /* 0x00000010ff347819 */ /* 0x000fe20000011609 */
[----:B------:R-:W-:Y:S01]  /*eb50*/  IMAD.MOV.U32 R6, RZ, RZ, R13 ;  /* 0x000000ffff067224 */ /* 0x000fe200078e000d */
[--C-:B------:R-:W-:Y:S01]  /*eb60*/  SHF.R.U64 R49, R10, 0x10, R11.reuse ;  /* 0x000000100a317819 */ /* 0x100fe2000000120b */
[----:B------:R-:W-:Y:S01]  /*eb70*/  IMAD.MOV.U32 R7, RZ, RZ, R14 ;  /* 0x000000ffff077224 */ /* 0x000fe200078e000e */
[----:B------:R-:W-:Y:S01]  /*eb80*/  SHF.R.U32.HI R50, RZ, 0x10, R11 ;  /* 0x00000010ff327819 */ /* 0x000fe2000001160b */
[----:B------:R-:W-:Y:S01]  /*eb90*/  IMAD.MOV.U32 R21, RZ, RZ, R15 ;  /* 0x000000ffff157224 */ /* 0x000fe200078e000f */
[----:B------:R-:W-:-:S02]  /*eba0*/  VIMNMX R44, R39, 0x80, PT ;  /* 0x00000080272c7848 */ /* 0x000fc40003fe0100 */
[----:B------:R-:W-:Y:S02]  /*ebb0*/  PRMT R34, R24, 0x5410, R67 ;  /* 0x0000541018227816 */ /* 0x000fe40000000043 */
[--C-:B------:R-:W-:Y:S02]  /*ebc0*/  SHF.R.U64 R11, R12, 0x10, R13.reuse ;  /* 0x000000100c0b7819 */ /* 0x100fe4000000120d */
[----:B------:R-:W-:Y:S02]  /*ebd0*/  SHF.R.U32.HI R9, RZ, 0x10, R13 ;  /* 0x00000010ff097819 */ /* 0x000fe4000001160d */
[----:B------:R-:W-:Y:S02]  /*ebe0*/  PRMT R32, R0, 0x5410, R69 ;  /* 0x0000541000207816 */ /* 0x000fe40000000045 */
[----:B------:R-:W-:Y:S02]  /*ebf0*/  PRMT R33, R3, 0x5410, R66 ;  /* 0x0000541003217816 */ /* 0x000fe40000000042 */
[----:B------:R-:W-:-:S02]  /*ec00*/  PRMT R24, R26, 0x5410, R65 ;  /* 0x000054101a187816 */ /* 0x000fc40000000041 */
[--C-:B------:R-:W-:Y:S02]  /*ec10*/  SHF.R.U64 R10, R14, 0x10, R15.reuse ;  /* 0x000000100e0a7819 */ /* 0x100fe4000000120f */
[----:B------:R-:W-:Y:S02]  /*ec20*/  SHF.R.U32.HI R8, RZ, 0x10, R15 ;  /* 0x00000010ff087819 */ /* 0x000fe4000001160f */
        /* <DEDUP_REMOVED lines=12> */
[----:B------:R-:W-:Y:S02]  /*ecf0*/  PRMT R30, R30, 0x5410, R49 ;  /* 0x000054101e1e7816 */ /* 0x000fe40000000031 */
[----:B------:R-:W-:Y:S01]  /*ed00*/  PRMT R31, R31, 0x5410, R50 ;  /* 0x000054101f1f7816 */ /* 0x000fe20000000032 */
[----:B0-----:R-:W-:Y:S06]  /*ed10*/  @!P0 BRA `(.L_x_3799) ;  /* 0x000001b000248947 */ /* 0x001fec0003800000 */
.L_x_4042:
[----:B------:R-:W-:Y:S05]  /*ed20*/  BSYNC B1 ;  /* 0x0000000000017941 */ /* 0x000fea0003800000 */
.L_x_3798:
[----:B------:R-:W-:Y:S01]  /*ed30*/  BSSY B1, `(.L_x_3800) ;  /* 0x0000132000017945 */ /* 0x000fe20003800000 */
[----:B------:R-:W-:Y:S02]  /*ed40*/  PRMT R14, R4, 0x5410, R11 ;  /* 0x00005410040e7816 */ /* 0x000fe4000000000b */
[----:B------:R-:W-:Y:S02]  /*ed50*/  PRMT R15, R6, 0x5410, R9 ;  /* 0x00005410060f7816 */ /* 0x000fe40000000009 */
[----:B------:R-:W-:Y:S02]  /*ed60*/  PRMT R20, R7, 0x5410, R10 ;  /* 0x0000541007147816 */ /* 0x000fe4000000000a */
[----:B------:R-:W-:Y:S01]  /*ed70*/  PRMT R21, R21, 0x5410, R8 ;  /* 0x0000541015157816 */ /* 0x000fe20000000008 */
[----:B------:R-:W-:Y:S06]  /*ed80*/  @P1 BRA `(.L_x_3801) ;  /* 0x0000001000b01947 */ /* 0x000fec0003800000 */
[----:B------:R-:W1:Y:S01]  /*ed90*/  LDC R43, c[0x0][0x3f4] ;  /* 0x0000fd00ff2b7b82 */ /* 0x000e620000000800 */
[C---:B------:R-:W-:Y:S01]  /*eda0*/  VIADD R4, R18.reuse, 0x20 ;  /* 0x0000002012047836 */ /* 0x040fe20000000000 */
[----:B------:R-:W-:Y:S01]  /*edb0*/  BSSY B2, `(.L_x_3802) ;  /* 0x0000063000027945 */ /* 0x000fe20003800000 */
[C---:B------:R-:W-:Y:S01]  /*edc0*/  VIADD R6, R18.reuse, 0x40 ;  /* 0x0000004012067836 */ /* 0x040fe20000000000 */
[-C--:B-1----:R-:W-:Y:S02]  /*edd0*/  ISETP.GE.AND P0, PT, R18, R43.reuse, PT ;  /* 0x0000002b1200720c */ /* 0x082fe40003f06270 */
[-C--:B------:R-:W-:Y:S02]  /*ede0*/  ISETP.GE.AND P1, PT, R4, R43.reuse, PT ;  /* 0x0000002b0400720c */ /* 0x080fe40003f26270 */
[----:B------:R-:W-:-:S09]  /*edf0*/  ISETP.GE.AND P2, PT, R6, R43, PT ;  /* 0x0000002b0600720c */ /* 0x000fd20003f46270 */
[----:B------:R-:W-:Y:S05]  /*ee00*/  @P0 BRA `(.L_x_3803) ;  /* 0x0000000400740947 */ /* 0x000fea0003800000 */
[----:B------:R-:W-:Y:S01]  /*ee10*/  LEA.HI R4, R37, R38, RZ, 0x2 ;  /* 0x0000002625047211 */ /* 0x000fe200078f10ff */
[C---:B------:R-:W-:Y:S01]  /*ee20*/  IMAD.U32 R56, R39.reuse, 0x10000, RZ ;  /* 0x0001000027387824 */ /* 0x040fe200078e00ff */
[----:B------:R-:W-:Y:S01]  /*ee30*/  LOP3.LUT R53, R39, 0xffff0000, RZ, 0xc0, !PT ;  /* 0xffff000027357812 */ /* 0x000fe200078ec0ff */
[----:B------:R-:W-:Y:S01]  /*ee40*/  IMAD.U32 R54, R32, 0x10000, RZ ;  /* 0x0001000020367824 */ /* 0x000fe200078e00ff */
[----:B0-----:R-:W-:Y:S01]  /*ee50*/  LOP3.LUT R5, R4, 0xfffffffc, RZ, 0xc0, !PT ;  /* 0xfffffffc04057812 */ /* 0x001fe200078ec0ff */
[----:B------:R-:W-:Y:S01]  /*ee60*/  IMAD.U32 R55, R40, 0x10000, RZ ;  /* 0x0001000028377824 */ /* 0x000fe200078e00ff */
[----:B------:R-:W-:-:S03]  /*ee70*/  LOP3.LUT R4, R214, 0x38, R18, 0xf8, !PT ;  /* 0x00000038d6047812 */ /* 0x000fc600078ef812 */
[----:B------:R-:W-:Y:S01]  /*ee80*/  IMAD.IADD R6, R38, 0x1, -R5 ;  /* 0x0000000126067824 */ /* 0x000fe200078e0a05 */
[----:B------:R-:W-:-:S04]  /*ee90*/  LOP3.LUT R5, R4, R215, RZ, 0x3c, !PT ;  /* 0x000000d704057212 */ /* 0x000fc800078e3cff */
[----:B------:R-:W-:Y:S01]  /*eea0*/  LEA.HI R6, R43, R6, RZ, 0x1d ;  /* 0x000000062b067211 */ /* 0x000fe200078fe8ff */
[----:B------:R-:W-:-:S03]  /*eeb0*/  IMAD.IADD R5, R216, 0x1, R5 ;  /* 0x00000001d8057824 */ /* 0x000fc600078e0205 */
[----:B------:R-:W-:Y:S01]  /*eec0*/  SHF.R.S32.HI R9, RZ, 0x1f, R6 ;  /* 0x0000001fff097819 */ /* 0x000fe20000011406 */
[----:B------:R-:W-:Y:S02]  /*eed0*/  IMAD.SHL.U32 R7, R6, 0x8, RZ ;  /* 0x0000000806077824 */ /* 0x000fe400078e00ff */
[----:B------:R-:W-:Y:S01]  /*eee0*/  IMAD R63, R5, 0x2, R2 ;  /* 0x00000002053f7824 */ /* 0x000fe200078e0202 */
[----:B------:R-:W-:Y:S02]  /*eef0*/  LEA.HI R9, R9, R6, RZ, 0x3 ;  /* 0x0000000609097211 */ /* 0x000fe400078f18ff */
[----:B------:R-:W-:-:S03]  /*ef00*/  LOP3.LUT R4, R214, 0x38, R7, 0xf8, !PT ;  /* 0x00000038d6047812 */ /* 0x000fc600078ef807 */
[----:B------:R-:W-:Y:S01]  /*ef10*/  IMAD.SHL.U32 R9, R9, 0x400, RZ ;  /* 0x0000040009097824 */ /* 0x000fe200078e00ff */
[----:B------:R-:W-:-:S04]  /*ef20*/  LOP3.LUT R4, R4, R215, RZ, 0x3c, !PT ;  /* 0x000000d704047212 */ /* 0x000fc800078e3cff */
[----:B------:R-:W-:-:S04]  /*ef30*/  LOP3.LUT R9, R9, 0x7fffe000, RZ, 0xc0, !PT ;  /* 0x7fffe00009097812 */ /* 0x000fc800078ec0ff */
[----:B------:R-:W-:Y:S02]  /*ef40*/  IADD3 R9, R4, R9, R216 ;  /* 0x0000000904097210 */ /* 0x000fe40007ffe0d8 */
[----:B------:R-:W0:Y:S03]  /*ef50*/  LDS.128 R4, [R63+0x15400] ;  /* 0x015400003f047984 */ /* 0x000e260000000c00 */
        /* <DEDUP_REMOVED lines=18> */
[C---:B------:R-:W-:Y:S01]  /*f080*/  FFMA.FTZ R58, R45.reuse, R54, -R58 ;  /* 0x000000362d3a7223 */ /* 0x040fe2000001083a */
[----:B------:R-:W-:Y:S01]  /*f090*/  FFMA.FTZ R60, R45, R56, R60 ;  /* 0x000000382d3c7223 */ /* 0x000fe2000001003c */
[----:B------:R-:W-:-:S02]  /*f0a0*/  IMAD.U32 R45, R33, 0x10000, RZ ;  /* 0x00010000212d7824 */ /* 0x000fc400078e00ff */
[-C--:B------:R-:W-:Y:S01]  /*f0b0*/  FMUL.FTZ R59, R8, R49.reuse ;  /* 0x00000031083b7220 */ /* 0x080fe20000410000 */
[----:B------:R-:W-:Y:S01]  /*f0c0*/  FFMA.FTZ R57, R4, R49, -R57 ;  /* 0x0000003104397223 */ /* 0x000fe20000010839 */
[----:B------:R-:W-:Y:S01]  /*f0d0*/  FMUL.FTZ R49, R50, R55 ;  /* 0x0000003732317220 */ /* 0x000fe20000410000 */
[----:B------:R-:W-:Y:S02]  /*f0e0*/  IMAD.U32 R51, R10, 0x10000, RZ ;  /* 0x000100000a337824 */ /* 0x000fe400078e00ff */
[----:B------:R-:W-:Y:S01]  /*f0f0*/  FMUL.FTZ R54, R50, R45 ;  /* 0x0000002d32367220 */ /* 0x000fe20000410000 */
[----:B------:R-:W-:Y:S01]  /*f100*/  FFMA.FTZ R59, R4, R53, R59 ;  /* 0x00000035043b7223 */ /* 0x000fe2000001003b */
[----:B------:R-:W-:Y:S01]  /*f110*/  LOP3.LUT R10, R10, 0xffff0000, RZ, 0xc0, !PT ;  /* 0xffff00000a0a7812 */ /* 0x000fe200078ec0ff */
[----:B------:R-:W-:Y:S01]  /*f120*/  FFMA.FTZ R50, R46, R45, -R49 ;  /* 0x0000002d2e327223 */ /* 0x000fe20000010831 */
[C---:B------:R-:W-:Y:S01]  /*f130*/  LOP3.LUT R53, R41.reuse, 0xffff0000, RZ, 0xc0, !PT ;  /* 0xffff000029357812 */ /* 0x040fe200078ec0ff */
[----:B------:R-:W-:Y:S01]  /*f140*/  IMAD.U32 R8, R41, 0x10000, RZ ;  /* 0x0001000029087824 */ /* 0x000fe200078e00ff */
[C---:B------:R-:W-:Y:S01]  /*f150*/  LOP3.LUT R45, R34.reuse, 0xffff0000, RZ, 0xc0, !PT ;  /* 0xffff0000222d7812 */ /* 0x040fe200078ec0ff */
[----:B------:R-:W-:-:S02]  /*f160*/  IMAD.U32 R4, R34, 0x10000, RZ ;  /* 0x0001000022047824 */ /* 0x000fc400078e00ff */
[----:B------:R-:W-:Y:S01]  /*f170*/  FFMA.FTZ R54, R46, R55, R54 ;  /* 0x000000372e367223 */ /* 0x000fe20000010036 */
[C---:B------:R-:W-:Y:S01]  /*f180*/  FMUL.FTZ R61, R10.reuse, R53 ;  /* 0x000000350a3d7220 */ /* 0x040fe20000410000 */
[C---:B------:R-:W-:Y:S01]  /*f190*/  FMUL.FTZ R46, R51.reuse, R8 ;  /* 0x00000008332e7220 */ /* 0x040fe20000410000 */
[-C--:B------:R-:W-:Y:S01]  /*f1a0*/  FMUL.FTZ R56, R51, R4.reuse ;  /* 0x0000000433387220 */ /* 0x080fe20000410000 */
[----:B------:R-:W-:Y:S01]  /*f1b0*/  FMUL.FTZ R10, R10, R45 ;  /* 0x0000002d0a0a7220 */ /* 0x000fe20000410000 */
[----:B------:R-:W-:Y:S02]  /*f1c0*/  IMAD.U32 R52, R11, 0x10000, RZ ;  /* 0x000100000b347824 */ /* 0x000fe400078e00ff */
[C---:B------:R-:W-:Y:S01]  /*f1d0*/  FFMA.FTZ R55, R47.reuse, R4, -R46 ;  /* 0x000000042f377223 */ /* 0x040fe2000001082e */
[----:B------:R-:W-:Y:S02]  /*f1e0*/  IMAD.U32 R51, R42, 0x10000, RZ ;  /* 0x000100002a337824 */ /* 0x000fe400078e00ff */
[----:B------:R-:W-:Y:S01]  /*f1f0*/  FFMA.FTZ R56, R47, R8, R56 ;  /* 0x000000082f387223 */ /* 0x000fe20000010038 */
[----:B------:R-:W-:-:S02]  /*f200*/  IMAD.U32 R49, R35, 0x10000, RZ ;  /* 0x0001000023317824 */ /* 0x000fc400078e00ff */
[----:B------:R-:W-:Y:S01]  /*f210*/  FFMA.FTZ R53, R6, R53, R10 ;  /* 0x0000003506357223 */ /* 0x000fe2000001000a */
[----:B------:R-:W-:Y:S01]  /*f220*/  LOP3.LUT R11, R11, 0xffff0000, RZ, 0xc0, !PT ;  /* 0xffff00000b0b7812 */ /* 0x000fe200078ec0ff */
[----:B------:R-:W-:Y:S01]  /*f230*/  FMUL.FTZ R47, R52, R51 ;  /* 0x00000033342f7220 */ /* 0x000fe20000410000 */
[----:B------:R-:W-:Y:S01]  /*f240*/  FFMA.FTZ R62, R6, R45, -R61 ;  /* 0x0000002d063e7223 */ /* 0x000fe2000001083d */
[----:B------:R-:W-:Y:S01]  /*f250*/  LOP3.LUT R8, R40, 0xffff0000, RZ, 0xc0, !PT ;  /* 0xffff000028087812 */ /* 0x000fe200078ec0ff */
[-C--:B------:R-:W-:Y:S01]  /*f260*/  FMUL.FTZ R45, R52, R49.reuse ;  /* 0x00000031342d7220 */ /* 0x080fe20000410000 */
        /* <DEDUP_REMOVED lines=19> */
[----:B------:R1:W-:Y:S01]  /*f3a0*/  STS.128 [R63+0x15400], R4 ;  /* 0x015400043f007388 */ /* 0x0003e20000000c00 */
[----:B------:R-:W-:Y:S02]  /*f3b0*/  F2FP.BF16.F32.PACK_AB R9, R45, R54 ;  /* 0x000000362d09723e */ /* 0x000fe400000010ff */
[----:B------:R-:W-:-:S05]  /*f3c0*/  F2FP.BF16.F32.PACK_AB R11, R11, R48 ;  /* 0x000000300b0b723e */ /* 0x000fca00000010ff */
[----:B------:R1:W-:Y:S02]  /*f3d0*/  STS.128 [R64+0x15400], R8 ;  /* 0x0154000840007388 */ /* 0x0003e40000000c00 */
.L_x_3803:
[----:B------:R-:W-:Y:S05]  /*f3e0*/  BSYNC B2 ;  /* 0x0000000000027941 */ /* 0x000fea0003800000 */
.L_x_3802:
[----:B------:R-:W-:Y:S04]  /*f3f0*/  BSSY B2, `(.L_x_3804) ;  /* 0x0000063000027945 */ /* 0x000fe80003800000 */
[----:B------:R-:W-:Y:S05]  /*f400*/  @P1 BRA `(.L_x_3805) ;  /* 0x0000000400841947 */ /* 0x000fea0003800000 */
[----:B-1----:R-:W-:Y:S01]  /*f410*/  IMAD.IADD R4, R22, 0x1, R206 ;  /* 0x0000000116047824 */ /* 0x002fe200078e02ce */
[C---:B------:R-:W-:Y:S01]  /*f420*/  LOP3.LUT R59, R28.reuse, 0xffff0000, RZ, 0xc0, !PT ;  /* 0xffff00001c3b7812 */ /* 0x040fe200078ec0ff */
[----:B------:R-:W-:Y:S02]  /*f430*/  IMAD.U32 R57, R28, 0x10000, RZ ;  /* 0x000100001c397824 */ /* 0x000fe400078e00ff */
[----:B------:R-:W-:Y:S01]  /*f440*/  IMAD.U32 R55, R24, 0x10000, RZ ;  /* 0x0001000018377824 */ /* 0x000fe200078e00ff */
[----:B0-----:R-:W-:-:S04]  /*f450*/  SHF.R.S32.HI R5, RZ, 0x1f, R4 ;  /* 0x0000001fff057819 */ /* 0x001fc80000011404 */
[CC--:B------:R-:W-:Y:S02]  /*f460*/  LEA.HI R7, R5.reuse, R4.reuse, RZ, 0x3 ;  /* 0x0000000405077211 */ /* 0x0c0fe400078f18ff */
[----:B------:R-:W-:Y:S02]  /*f470*/  LEA.HI R5, R5, R4, RZ, 0x6 ;  /* 0x0000000405057211 */ /* 0x000fe400078f30ff */
[----:B------:R-:W-:-:S03]  /*f480*/  SHF.R.S32.HI R6, RZ, 0x3, R7 ;  /* 0x00000003ff067819 */ /* 0x000fc60000011407 */
[----:B------:R-:W-:Y:S01]  /*f490*/  IMAD.SHL.U32 R5, R5, 0x80, RZ ;  /* 0x0000008005057824 */ /* 0x000fe200078e00ff */
[----:B------:R-:W-:Y:S02]  /*f4a0*/  LEA.HI R4, R43, R6, RZ, 0x1d ;  /* 0x000000062b047211 */ /* 0x000fe400078fe8ff */
[----:B------:R-:W-:Y:S02]  /*f4b0*/  LOP3.LUT R6, R214, 0x38, R7, 0xf8, !PT ;  /* 0x00000038d6067812 */ /* 0x000fe400078ef807 */
[----:B------:R-:W-:Y:S02]  /*f4c0*/  SHF.R.S32.HI R7, RZ, 0x1f, R4 ;  /* 0x0000001fff077819 */ /* 0x000fe40000011404 */
[----:B------:R-:W-:Y:S01]  /*f4d0*/  LOP3.LUT R9, R5, 0xffffe000, RZ, 0xc0, !PT ;  /* 0xffffe00005097812 */ /* 0x000fe200078ec0ff */
[----:B------:R-:W-:Y:S01]  /*f4e0*/  IMAD.SHL.U32 R5, R4, 0x8, RZ ;  /* 0x0000000804057824 */ /* 0x000fe200078e00ff */
[----:B------:R-:W-:Y:S02]  /*f4f0*/  LEA.HI R7, R7, R4, RZ, 0x3 ;  /* 0x0000000407077211 */ /* 0x000fe400078f18ff */
[----:B------:R-:W-:-:S02]  /*f500*/  LOP3.LUT R6, R6, R215, RZ, 0x3c, !PT ;  /* 0x000000d706067212 */ /* 0x000fc400078e3cff */
[----:B------:R-:W-:Y:S01]  /*f510*/  LOP3.LUT R4, R214, 0x38, R5, 0xf8, !PT ;  /* 0x00000038d6047812 */ /* 0x000fe200078ef805 */
[----:B------:R-:W-:Y:S01]  /*f520*/  IMAD.SHL.U32 R7, R7, 0x400, RZ ;  /* 0x0000040007077824 */ /* 0x000fe200078e00ff */
[----:B------:R-:W-:Y:S02]  /*f530*/  IADD3 R9, R6, R9, R216 ;  /* 0x0000000906097210 */ /* 0x000fe40007ffe0d8 */
[----:B------:R-:W-:Y:S02]  /*f540*/  LOP3.LUT R4, R4, R215, RZ, 0x3c, !PT ;  /* 0x000000d704047212 */ /* 0x000fe400078e3cff */
[----:B------:R-:W-:Y:S01]  /*f550*/  LOP3.LUT R7, R7, 0x7fffe000, RZ, 0xc0, !PT ;  /* 0x7fffe00007077812 */ /* 0x000fe200078ec0ff */
[----:B------:R-:W-:-:S03]  /*f560*/  IMAD R62, R9, 0x2, R230 ;  /* 0x00000002093e7824 */ /* 0x000fc600078e02e6 */
[----:B------:R-:W-:Y:S02]  /*f570*/  IADD3 R9, R4, R7, R216 ;  /* 0x0000000704097210 */ /* 0x000fe40007ffe0d8 */
[----:B------:R-:W0:Y:S03]  /*f580*/  LDS.128 R4, [R62] ;  /* 0x000000003e047984 */ /* 0x000e260000000c00 */
        /* <DEDUP_REMOVED lines=20> */
[----:B------:R-:W-:Y:S02]  /*f6d0*/  IMAD.U32 R61, R30, 0x10000, RZ ;  /* 0x000100001e3d7824 */ /* 0x000fe400078e00ff */
[----:B------:R-:W-:Y:S01]  /*f6e0*/  FFMA.FTZ R54, R46, R57, R63 ;  /* 0x000000392e367223 */ /* 0x000fe2000001003f */
[----:B------:R-:W-:Y:S01]  /*f6f0*/  IMAD.U32 R57, R26, 0x10000, RZ ;  /* 0x000100001a397824 */ /* 0x000fe200078e00ff */
[----:B------:R-:W-:Y:S01]  /*f700*/  LOP3.LUT R63, R30, 0xffff0000, RZ, 0xc0, !PT ;  /* 0xffff00001e3f7812 */ /* 0x000fe200078ec0ff */
[-C--:B------:R-:W-:Y:S01]  /*f710*/  FMUL.FTZ R67, R8, R55.reuse ;  /* 0x0000003708437220 */ /* 0x080fe20000410000 */
[----:B------:R-:W-:Y:S01]  /*f720*/  FFMA.FTZ R65, R4, R55, -R65 ;  /* 0x0000003704417223 */ /* 0x000fe20000010841 */
[C---:B------:R-:W-:Y:S01]  /*f730*/  FMUL.FTZ R55, R52.reuse, R61 ;  /* 0x0000003d34377220 */ /* 0x040fe20000410000 */
[----:B------:R-:W-:Y:S01]  /*f740*/  FMUL.FTZ R52, R52, R57 ;  /* 0x0000003934347220 */ /* 0x000fe20000410000 */
[----:B------:R-:W-:Y:S01]  /*f750*/  FFMA.FTZ R67, R4, R59, R67 ;  /* 0x0000003b04437223 */ /* 0x000fe20000010043 */
[----:B------:R-:W-:Y:S01]  /*f760*/  FMUL.FTZ R59, R10, R63 ;  /* 0x0000003f0a3b7220 */ /* 0x000fe20000410000 */
[----:B------:R-:W-:Y:S01]  /*f770*/  FFMA.FTZ R57, R48, R57, -R55 ;  /* 0x0000003930397223 */ /* 0x000fe20000010837 */
[----:B------:R-:W-:Y:S01]  /*f780*/  LOP3.LUT R55, R26, 0xffff0000, RZ, 0xc0, !PT ;  /* 0xffff00001a377812 */ /* 0x000fe200078ec0ff */
[----:B------:R-:W-:-:S02]  /*f790*/  IMAD.U32 R46, R29, 0x10000, RZ ;  /* 0x000100001d2e7824 */ /* 0x000fc400078e00ff */
[----:B------:R-:W-:Y:S01]  /*f7a0*/  FFMA.FTZ R61, R48, R61, R52 ;  /* 0x0000003d303d7223 */ /* 0x000fe20000010034 */
[----:B------:R-:W-:Y:S01]  /*f7b0*/  IMAD.U32 R53, R11, 0x10000, RZ ;  /* 0x000100000b357824 */ /* 0x000fe200078e00ff */
[----:B------:R-:W-:Y:S01]  /*f7c0*/  LOP3.LUT R9, R9, 0xffff0000, RZ, 0xc0, !PT ;  /* 0xffff000009097812 */ /* 0x000fe200078ec0ff */
[-C--:B------:R-:W-:Y:S01]  /*f7d0*/  FMUL.FTZ R69, R10, R55.reuse ;  /* 0x000000370a457220 */ /* 0x080fe20000410000 */
[----:B------:R-:W-:Y:S02]  /*f7e0*/  IMAD.U32 R4, R25, 0x10000, RZ ;  /* 0x0001000019047824 */ /* 0x000fe400078e00ff */
[----:B------:R-:W-:Y:S01]  /*f7f0*/  FFMA.FTZ R56, R6, R55, -R59 ;  /* 0x0000003706387223 */ /* 0x000fe2000001083b */
[----:B------:R-:W-:Y:S02]  /*f800*/  IMAD.U32 R10, R31, 0x10000, RZ ;  /* 0x000100001f0a7824 */ /* 0x000fe400078e00ff */
[----:B------:R-:W-:Y:S01]  /*f810*/  FMUL.FTZ R48, R51, R46 ;  /* 0x0000002e33307220 */ /* 0x000fe20000410000 */
[----:B------:R-:W-:-:S02]  /*f820*/  IMAD.U32 R8, R27, 0x10000, RZ ;  /* 0x000100001b087824 */ /* 0x000fc400078e00ff */
[----:B------:R-:W-:Y:S01]  /*f830*/  FFMA.FTZ R58, R6, R63, R69 ;  /* 0x0000003f063a7223 */ /* 0x000fe20000010045 */
[----:B------:R-:W-:Y:S01]  /*f840*/  FMUL.FTZ R51, R51, R4 ;  /* 0x0000000433337220 */ /* 0x000fe20000410000 */
[C---:B------:R-:W-:Y:S01]  /*f850*/  FMUL.FTZ R6, R53.reuse, R10 ;  /* 0x0000000a35067220 */ /* 0x040fe20000410000 */
[----:B------:R-:W-:Y:S01]  /*f860*/  FMUL.FTZ R52, R53, R8 ;  /* 0x0000000835347220 */ /* 0x000fe20000410000 */
[----:B------:R-:W-:Y:S01]  /*f870*/  LOP3.LUT R11, R11, 0xffff0000, RZ, 0xc0, !PT ;  /* 0xffff00000b0b7812 */ /* 0x000fe200078ec0ff */
[----:B------:R-:W-:Y:S01]  /*f880*/  FFMA.FTZ R51, R47, R46, R51 ;  /* 0x0000002e2f337223 */ /* 0x000fe20000010033 */
[----:B------:R-:W-:Y:S01]  /*f890*/  FFMA.FTZ R53, R49, R8, -R6 ;  /* 0x0000000831357223 */ /* 0x000fe20000010806 */
[----:B------:R-:W-:Y:S01]  /*f8a0*/  FFMA.FTZ R48, R47, R4, -R48 ;  /* 0x000000042f307223 */ /* 0x000fe20000010830 */
[----:B------:R-:W-:Y:S01]  /*f8b0*/  LOP3.LUT R8, R29, 0xffff0000, RZ, 0xc0, !PT ;  /* 0xffff00001d087812 */ /* 0x000fe200078ec0ff */
[----:B------:R-:W-:Y:S01]  /*f8c0*/  FFMA.FTZ R49, R49, R10, R52 ;  /* 0x0000000a31317223 */ /* 0x000fe20000010034 */
[----:B------:R-:W-:-:S02]  /*f8d0*/  LOP3.LUT R46, R31, 0xffff0000, RZ, 0xc0, !PT ;  /* 0xffff00001f2e7812 */ /* 0x000fc400078ec0ff */
        /* <DEDUP_REMOVED lines=20> */
.L_x_3805:
[----:B------:R-:W-:Y:S05]  /*fa20*/  BSYNC B2 ;  /* 0x0000000000027941 */ /* 0x000fea0003800000 */
.L_x_3804:
[----:B------:R-:W-:Y:S05]  /*fa30*/  @P2 BRA `(.L_x_3801) ;  /* 0x0000000400842947 */ /* 0x000fea0003800000 */
[----:B-12---:R-:W-:Y:S01]  /*fa40*/  IMAD.IADD R4, R22, 0x1, R205 ;  /* 0x0000000116047824 */ /* 0x006fe200078e02cd */
        /* <DEDUP_REMOVED lines=96> */
.L_x_3801:
[----:B------:R-:W-:Y:S05]  /*10050*/  BSYNC B1 ;  /* 0x0000000000017941 */ /* 0x000fea0003800000 */
.L_x_3800:
[----:B------:R-:W-:-:S13]  /*10060*/  ISETP.GE.AND P0, PT, R229, R44, PT ;  /* 0x0000002ce500720c */ /* 0x000fda0003f06270 */
[----:B------:R-:W-:Y:S05]  /*10070*/  @P0 BRA `(.L_x_3784) ;  /* 0x0000001000b00947 */ /* 0x000fea0003800000 */
[----:B---3--:R-:W3:Y:S01]  /*10080*/  LDC R43, c[0x0][0x3f4] ;  /* 0x0000fd00ff2b7b82 */ /* 0x008ee20000000800 */
[C---:B-12---:R-:W-:Y:S01]  /*10090*/  VIADD R4, R18.reuse, 0x20 ;  /* 0x0000002012047836 */ /* 0x046fe20000000000 */
[----:B------:R-:W-:Y:S01]  /*100a0*/  BSSY B1, `(.L_x_3806) ;  /* 0x0000063000017945 */ /* 0x000fe20003800000 */
[C---:B------:R-:W-:Y:S01]  /*100b0*/  VIADD R6, R18.reuse, 0x40 ;  /* 0x0000004012067836 */ /* 0x040fe20000000000 */
[----:B------:R-:W-:Y:S02]  /*100c0*/  SHF.R.U32.HI R60, RZ, 0x3, R207 ;  /* 0x00000003ff3c7819 */ /* 0x000fe400000116cf */
[-C--:B---3--:R-:W-:Y:S02]  /*100d0*/  ISETP.GE.AND P0, PT, R18, R43.reuse, PT ;  /* 0x0000002b1200720c */ /* 0x088fe40003f06270 */
[-C--:B------:R-:W-:Y:S02]  /*100e0*/  ISETP.GE.AND P1, PT, R4, R43.reuse, PT ;  /* 0x0000002b0400720c */ /* 0x080fe40003f26270 */
[----:B------:R-:W-:-:S09]  /*100f0*/  ISETP.GE.AND P2, PT, R6, R43, PT ;  /* 0x0000002b0600720c */ /* 0x000fd20003f46270 */
[----:B------:R-:W-:Y:S05]  /*10100*/  @P0 BRA `(.L_x_3807) ;  /* 0x0000000400700947 */ /* 0x000fea0003800000 */
[----:B------:R-:W-:Y:S01]  /*10110*/  LEA.HI R37, R37, R38, RZ, 0x2 ;  /* 0x0000002625257211 */ /* 0x000fe200078f10ff */
[----:B------:R-:W-:Y:S01]  /*10120*/  IMAD.U32 R54, R39, 0x10000, RZ ;  /* 0x0001000027367824 */ /* 0x000fe200078e00ff */
[----:B------:R-:W-:Y:S01]  /*10130*/  LOP3.LUT R8, R207, 0x38, R18, 0xf8, !PT ;  /* 0x00000038cf087812 */ /* 0x000fe200078ef812 */
[----:B------:R-:W-:Y:S01]  /*10140*/  IMAD.U32 R52, R32, 0x10000, RZ ;  /* 0x0001000020347824 */ /* 0x000fe200078e00ff */
[----:B------:R-:W-:Y:S01]  /*10150*/  LOP3.LUT R37, R37, 0xfffffffc, RZ, 0xc0, !PT ;  /* 0xfffffffc25257812 */ /* 0x000fe200078ec0ff */
[----:B------:R-:W-:Y:S01]  /*10160*/  IMAD.U32 R57, R41, 0x10000, RZ ;  /* 0x0001000029397824 */ /* 0x000fe200078e00ff */
[----:B------:R-:W-:Y:S02]  /*10170*/  LOP3.LUT R7, R217, R8, R60, 0xf6, !PT ;  /* 0x00000008d9077212 */ /* 0x000fe400078ef63c */
[----:B------:R-:W-:Y:S01]  /*10180*/  LOP3.LUT R56, R39, 0xffff0000, RZ, 0xc0, !PT ;  /* 0xffff000027387812 */ /* 0x000fe200078ec0ff */
[----:B------:R-:W-:Y:S01]  /*10190*/  IMAD.IADD R4, R38, 0x1, -R37 ;  /* 0x0000000126047824 */ /* 0x000fe200078e0a25 */
[----:B------:R-:W-:Y:S01]  /*101a0*/  LOP3.LUT R32, R32, 0xffff0000, RZ, 0xc0, !PT ;  /* 0xffff000020207812 */ /* 0x000fe200078ec0ff */
[----:B------:R-:W-:Y:S01]  /*101b0*/  IMAD R58, R7, 0x2, R230 ;  /* 0x00000002073a7824 */ /* 0x000fe200078e02e6 */
[----:B------:R-:W-:-:S02]  /*101c0*/  LOP3.LUT R59, R42, 0xffff0000, RZ, 0xc0, !PT ;  /* 0xffff00002a3b7812 */ /* 0x000fc400078ec0ff */
[----:B------:R-:W-:-:S04]  /*101d0*/  LEA.HI R4, R43, R4, RZ, 0x1d ;  /* 0x000000042b047211 */ /* 0x000fc800078fe8ff */
[----:B0-----:R-:W-:Y:S01]  /*101e0*/  SHF.R.S32.HI R5, RZ, 0x1f, R4 ;  /* 0x0000001fff057819 */ /* 0x001fe20000011404 */
[----:B------:R-:W-:-:S03]  /*101f0*/  IMAD.SHL.U32 R6, R4, 0x8, RZ ;  /* 0x0000000804067824 */ /* 0x000fc600078e00ff */
[----:B------:R-:W-:Y:S02]  /*10200*/  LEA.HI R5, R5, R4, RZ, 0x3 ;  /* 0x0000000405057211 */ /* 0x000fe400078f18ff */
[----:B------:R-:W-:-:S03]  /*10210*/  LOP3.LUT R4, R207, 0x38, R6, 0xf8, !PT ;  /* 0x00000038cf047812 */ /* 0x000fc600078ef806 */
[----:B------:R-:W-:Y:S01]  /*10220*/  IMAD.SHL.U32 R5, R5, 0x400, RZ ;  /* 0x0000040005057824 */ /* 0x000fe200078e00ff */
[----:B------:R-:W-:-:S04]  /*10230*/  LOP3.LUT R4, R4, R60, RZ, 0x3c, !PT ;  /* 0x0000003c04047212 */ /* 0x000fc800078e3cff */
[----:B------:R-:W-:-:S04]  /*10240*/  LOP3.LUT R5, R5, 0x7fffe000, RZ, 0xc0, !PT ;  /* 0x7fffe00005057812 */ /* 0x000fc800078ec0ff */
        /* <DEDUP_REMOVED lines=20> */
[-C--:B------:R-:W-:Y:S01]  /*10390*/  FFMA.FTZ R51, R52, R38.reuse, -R51 ;  /* 0x0000002634337223 */ /* 0x080fe20000010833 */
[----:B------:R-:W-:Y:S01]  /*103a0*/  FFMA.FTZ R47, R54, R38, R47 ;  /* 0x00000026362f7223 */ /* 0x000fe2000001002f */
[----:B------:R-:W-:-:S02]  /*103b0*/  IMAD.U32 R52, R40, 0x10000, RZ ;  /* 0x0001000028347824 */ /* 0x000fc400078e00ff */
[-C--:B------:R-:W-:Y:S01]  /*103c0*/  FFMA.FTZ R8, R32, R4.reuse, -R39 ;  /* 0x0000000420087223 */ /* 0x080fe20000010827 */
[----:B------:R-:W-:Y:S02]  /*103d0*/  IMAD.U32 R38, R33, 0x10000, RZ ;  /* 0x0001000021267824 */ /* 0x000fe400078e00ff */
[----:B------:R-:W-:Y:S01]  /*103e0*/  FFMA.FTZ R32, R56, R4, R53 ;  /* 0x0000000438207223 */ /* 0x000fe20000010035 */
[-C--:B------:R-:W-:Y:S01]  /*103f0*/  FMUL.FTZ R39, R52, R48.reuse ;  /* 0x0000003034277220 */ /* 0x080fe20000410000 */
[----:B------:R-:W-:Y:S02]  /*10400*/  IMAD.U32 R49, R10, 0x10000, RZ ;  /* 0x000100000a317824 */ /* 0x000fe400078e00ff */
[----:B------:R-:W-:Y:S01]  /*10410*/  FMUL.FTZ R55, R38, R48 ;  /* 0x0000003026377220 */ /* 0x000fe20000410000 */
[----:B------:R-:W-:Y:S02]  /*10420*/  IMAD.U32 R53, R34, 0x10000, RZ ;  /* 0x0001000022357824 */ /* 0x000fe400078e00ff */
[-C--:B------:R-:W-:Y:S01]  /*10430*/  FFMA.FTZ R39, R38, R44.reuse, -R39 ;  /* 0x0000002c26277223 */ /* 0x080fe20000010827 */
[----:B------:R-:W-:Y:S01]  /*10440*/  LOP3.LUT R10, R10, 0xffff0000, RZ, 0xc0, !PT ;  /* 0xffff00000a0a7812 */ /* 0x000fe200078ec0ff */
[----:B------:R-:W-:Y:S01]  /*10450*/  FFMA.FTZ R55, R52, R44, R55 ;  /* 0x0000002c34377223 */ /* 0x000fe20000010037 */
[-C--:B------:R-:W-:Y:S01]  /*10460*/  FMUL.FTZ R4, R57, R49.reuse ;  /* 0x0000003139047220 */ /* 0x080fe20000410000 */
[----:B------:R-:W-:Y:S01]  /*10470*/  LOP3.LUT R44, R34, 0xffff0000, RZ, 0xc0, !PT ;  /* 0xffff0000222c7812 */ /* 0x000fe200078ec0ff */
[----:B------:R-:W-:Y:S01]  /*10480*/  FMUL.FTZ R34, R53, R49 ;  /* 0x0000003135227220 */ /* 0x000fe20000410000 */
[----:B------:R-:W-:Y:S01]  /*10490*/  LOP3.LUT R38, R41, 0xffff0000, RZ, 0xc0, !PT ;  /* 0xffff000029267812 */ /* 0x000fe200078ec0ff */
[----:B------:R-:W-:-:S02]  /*104a0*/  IMAD.U32 R50, R11, 0x10000, RZ ;  /* 0x000100000b327824 */ /* 0x000fc400078e00ff */
[-C--:B------:R-:W-:Y:S01]  /*104b0*/  FFMA.FTZ R41, R53, R45.reuse, -R4 ;  /* 0x0000002d35297223 */ /* 0x080fe20000010804 */
[----:B------:R-:W-:Y:S02]  /*104c0*/  IMAD.U32 R48, R42, 0x10000, RZ ;  /* 0x000100002a307824 */ /* 0x000fe400078e00ff */
[-C--:B------:R-:W-:Y:S01]  /*104d0*/  FMUL.FTZ R53, R44, R10.reuse ;  /* 0x0000000a2c357220 */ /* 0x080fe20000410000 */
[----:B------:R-:W-:Y:S01]  /*104e0*/  FMUL.FTZ R49, R38, R10 ;  /* 0x0000000a26317220 */ /* 0x000fe20000410000 */
[----:B------:R-:W-:Y:S01]  /*104f0*/  FFMA.FTZ R10, R57, R45, R34 ;  /* 0x0000002d390a7223 */ /* 0x000fe20000010022 */
[----:B------:R-:W-:Y:S01]  /*10500*/  LOP3.LUT R11, R11, 0xffff0000, RZ, 0xc0, !PT ;  /* 0xffff00000b0b7812 */ /* 0x000fe200078ec0ff */
[----:B------:R-:W-:Y:S02]  /*10510*/  IMAD.U32 R4, R35, 0x10000, RZ ;  /* 0x0001000023047824 */ /* 0x000fe400078e00ff */
[----:B------:R-:W-:Y:S01]  /*10520*/  FMUL.FTZ R45, R48, R50 ;  /* 0x00000032302d7220 */ /* 0x000fe20000410000 */
[----:B------:R-:W-:Y:S01]  /*10530*/  LOP3.LUT R57, R40, 0xffff0000, RZ, 0xc0, !PT ;  /* 0xffff000028397812 */ /* 0x000fe200078ec0ff */
[----:B------:R-:W-:Y:S01]  /*10540*/  FFMA.FTZ R44, R44, R6, -R49 ;  /* 0x000000062c2c7223 */ /* 0x000fe20000010831 */
[----:B------:R-:W-:Y:S01]  /*10550*/  LOP3.LUT R33, R33, 0xffff0000, RZ, 0xc0, !PT ;  /* 0xffff000021217812 */ /* 0x000fe200078ec0ff */
[C---:B------:R-:W-:Y:S01]  /*10560*/  FMUL.FTZ R49, R4.reuse, R50 ;  /* 0x0000003204317220 */ /* 0x040fe20000410000 */
[----:B------:R-:W-:Y:S01]  /*10570*/  LOP3.LUT R35, R35, 0xffff0000, RZ, 0xc0, !PT ;  /* 0xffff000023237812 */ /* 0x000fe200078ec0ff */
[----:B------:R-:W-:Y:S01]  /*10580*/  FFMA.FTZ R45, R4, R46, -R45 ;  /* 0x0000002e042d7223 */ /* 0x000fe2000001082d */
        /* <DEDUP_REMOVED lines=20> */
.L_x_3807:
[----:B------:R-:W-:Y:S05]  /*106d0*/  BSYNC B1 ;  /* 0x0000000000017941 */ /* 0x000fea0003800000 */
.L_x_3806:
[----:B------:R-:W-:Y:S04]  /*106e0*/  BSSY B1, `(.L_x_3808) ;  /* 0x0000063000017945 */ /* 0x000fe80003800000 */
[----:B------:R-:W-:Y:S05]  /*106f0*/  @P1 BRA `(.L_x_3809) ;  /* 0x0000000400841947 */ /* 0x000fea0003800000 */
[----:B-1----:R-:W-:Y:S02]  /*10700*/  IMAD.IADD R4, R22, 0x1, R206 ;  /* 0x0000000116047824 */ /* 0x002fe400078e02ce */
[C---:B------:R-:W-:Y:S01]  /*10710*/  IMAD.U32 R47, R28.reuse, 0x10000, RZ ;  /* 0x000100001c2f7824 */ /* 0x040fe200078e00ff */
[----:B------:R-:W-:Y:S01]  /*10720*/  LOP3.LUT R28, R28, 0xffff0000, RZ, 0xc0, !PT ;  /* 0xffff00001c1c7812 */ /* 0x000fe200078ec0ff */
[----:B------:R-:W-:Y:S01]  /*10730*/  IMAD.U32 R45, R24, 0x10000, RZ ;  /* 0x00010000182d7824 */ /* 0x000fe200078e00ff */
[----:B0-----:R-:W-:Y:S01]  /*10740*/  SHF.R.S32.HI R5, RZ, 0x1f, R4 ;  /* 0x0000001fff057819 */ /* 0x001fe20000011404 */
[----:B------:R-:W-:Y:S01]  /*10750*/  IMAD.U32 R49, R30, 0x10000, RZ ;  /* 0x000100001e317824 */ /* 0x000fe200078e00ff */
[----:B------:R-:W-:Y:S01]  /*10760*/  LOP3.LUT R24, R24, 0xffff0000, RZ, 0xc0, !PT ;  /* 0xffff000018187812 */ /* 0x000fe200078ec0ff */
[----:B------:R-:W-:Y:S01]  /*10770*/  IMAD.U32 R53, R31, 0x10000, RZ ;  /* 0x000100001f357824 */ /* 0x000fe200078e00ff */
[-C--:B------:R-:W-:Y:S01]  /*10780*/  LEA.HI R6, R5, R4.reuse, RZ, 0x3 ;  /* 0x0000000405067211 */ /* 0x080fe200078f18ff */
[----:B------:R-:W-:Y:S01]  /*10790*/  IMAD.U32 R51, R27, 0x10000, RZ ;  /* 0x000100001b337824 */ /* 0x000fe200078e00ff */
[----:B------:R-:W-:-:S02]  /*107a0*/  LEA.HI R5, R5, R4, RZ, 0x6 ;  /* 0x0000000405057211 */ /* 0x000fc400078f30ff */
[--C-:B------:R-:W-:Y:S02]  /*107b0*/  SHF.R.S32.HI R8, RZ, 0x3, R6.reuse ;  /* 0x00000003ff087819 */ /* 0x100fe40000011406 */
[----:B------:R-:W-:Y:S01]  /*107c0*/  LOP3.LUT R6, R207, 0x38, R6, 0xf8, !PT ;  /* 0x00000038cf067812 */ /* 0x000fe200078ef806 */
[----:B------:R-:W-:Y:S01]  /*107d0*/  IMAD.SHL.U32 R7, R5, 0x80, RZ ;  /* 0x0000008005077824 */ /* 0x000fe200078e00ff */
[----:B------:R-:W-:Y:S02]  /*107e0*/  LEA.HI R4, R43, R8, RZ, 0x1d ;  /* 0x000000082b047211 */ /* 0x000fe400078fe8ff */
[----:B------:R-:W-:Y:S02]  /*107f0*/  LOP3.LUT R30, R30, 0xffff0000, RZ, 0xc0, !PT ;  /* 0xffff00001e1e7812 */ /* 0x000fe400078ec0ff */
[----:B------:R-:W-:Y:S02]  /*10800*/  SHF.R.S32.HI R5, RZ, 0x1f, R4 ;  /* 0x0000001fff057819 */ /* 0x000fe40000011404 */
[----:B------:R-:W-:-:S02]  /*10810*/  LOP3.LUT R8, R7, 0xffffe000, RZ, 0xc0, !PT ;  /* 0xffffe00007087812 */ /* 0x000fc400078ec0ff */
[----:B------:R-:W-:Y:S01]  /*10820*/  LOP3.LUT R7, R6, R60, RZ, 0x3c, !PT ;  /* 0x0000003c06077212 */ /* 0x000fe200078e3cff */
[----:B------:R-:W-:Y:S01]  /*10830*/  IMAD.SHL.U32 R6, R4, 0x8, RZ ;  /* 0x0000000804067824 */ /* 0x000fe200078e00ff */
[----:B------:R-:W-:Y:S02]  /*10840*/  LEA.HI R5, R5, R4, RZ, 0x3 ;  /* 0x0000000405057211 */ /* 0x000fe400078f18ff */
[----:B------:R-:W-:Y:S02]  /*10850*/  IADD3 R7, R7, R8, R217 ;  /* 0x0000000807077210 */ /* 0x000fe40007ffe0d9 */
[----:B------:R-:W-:Y:S01]  /*10860*/  LOP3.LUT R4, R207, 0x38, R6, 0xf8, !PT ;  /* 0x00000038cf047812 */ /* 0x000fe200078ef806 */
[----:B------:R-:W-:Y:S01]  /*10870*/  IMAD.SHL.U32 R5, R5, 0x400, RZ ;  /* 0x0000040005057824 */ /* 0x000fe200078e00ff */
[----:B------:R-:W-:Y:S01]  /*10880*/  LOP3.LUT R31, R31, 0xffff0000, RZ, 0xc0, !PT ;  /* 0xffff00001f1f7812 */ /* 0x000fe200078ec0ff */
[----:B------:R-:W-:Y:S01]  /*10890*/  IMAD R44, R7, 0x2, R230 ;  /* 0x00000002072c7824 */ /* 0x000fe200078e02e6 */
[----:B------:R-:W-:-:S02]  /*108a0*/  LOP3.LUT R4, R4, R60, RZ, 0x3c, !PT ;  /* 0x0000003c04047212 */ /* 0x000fc400078e3cff */
[----:B------:R-:W-:Y:S02]  /*108b0*/  LOP3.LUT R5, R5, 0x7fffe000, RZ, 0xc0, !PT ;  /* 0x7fffe00005057812 */ /* 0x000fe400078ec0ff */
[----:B------:R-:W-:Y:S02]  /*108c0*/  LOP3.LUT R27, R27, 0xffff0000, RZ, 0xc0, !PT ;  /* 0xffff00001b1b7812 */ /* 0x000fe400078ec0ff */
        /* <DEDUP_REMOVED lines=18> */
[C---:B------:R-:W-:Y:S01]  /*109f0*/  IMAD.U32 R39, R9.reuse, 0x10000, RZ ;  /* 0x0001000009277824 */ /* 0x040fe200078e00ff */
[----:B------:R-:W-:Y:S01]  /*10a00*/  LOP3.LUT R9, R9, 0xffff0000, RZ, 0xc0, !PT ;  /* 0xffff000009097812 */ /* 0x000fe200078ec0ff */
[-C--:B------:R-:W-:Y:S01]  /*10a10*/  FFMA.FTZ R42, R45, R33.reuse, -R42 ;  /* 0x000000212d2a7223 */ /* 0x080fe2000001082a */
[----:B------:R-:W-:Y:S01]  /*10a20*/  FFMA.FTZ R38, R47, R33, R38 ;  /* 0x000000212f267223 */ /* 0x000fe20000010026 */
[----:B------:R-:W-:-:S02]  /*10a30*/  IMAD.U32 R47, R26, 0x10000, RZ ;  /* 0x000100001a2f7824 */ /* 0x000fc400078e00ff */
[-C--:B------:R-:W-:Y:S01]  /*10a40*/  FMUL.FTZ R45, R28, R8.reuse ;  /* 0x000000081c2d7220 */ /* 0x080fe20000410000 */
[----:B------:R-:W-:Y:S01]  /*10a50*/  FMUL.FTZ R33, R24, R8 ;  /* 0x0000000818217220 */ /* 0x000fe20000410000 */
[-C--:B------:R-:W-:Y:S01]  /*10a60*/  FMUL.FTZ R8, R49, R40.reuse ;  /* 0x0000002831087220 */ /* 0x080fe20000410000 */
[C---:B------:R-:W-:Y:S01]  /*10a70*/  FMUL.FTZ R40, R47.reuse, R40 ;  /* 0x000000282f287220 */ /* 0x040fe20000410000 */
[----:B------:R-:W-:Y:S01]  /*10a80*/  LOP3.LUT R26, R26, 0xffff0000, RZ, 0xc0, !PT ;  /* 0xffff00001a1a7812 */ /* 0x000fe200078ec0ff */
[-C--:B------:R-:W-:Y:S01]  /*10a90*/  FFMA.FTZ R33, R28, R4.reuse, R33 ;  /* 0x000000041c217223 */ /* 0x080fe20000010021 */
[-C--:B------:R-:W-:Y:S01]  /*10aa0*/  FFMA.FTZ R28, R47, R35.reuse, -R8 ;  /* 0x000000232f1c7223 */ /* 0x080fe20000010808 */
[----:B------:R-:W-:Y:S01]  /*10ab0*/  FFMA.FTZ R40, R49, R35, R40 ;  /* 0x0000002331287223 */ /* 0x000fe20000010028 */
[----:B------:R-:W-:Y:S01]  /*10ac0*/  FFMA.FTZ R45, R24, R4, -R45 ;  /* 0x00000004182d7223 */ /* 0x000fe2000001082d */
[----:B------:R-:W-:Y:S01]  /*10ad0*/  FMUL.FTZ R35, R30, R10 ;  /* 0x0000000a1e237220 */ /* 0x000fe20000410000 */
[----:B------:R-:W-:-:S02]  /*10ae0*/  IMAD.U32 R41, R11, 0x10000, RZ ;  /* 0x000100000b297824 */ /* 0x000fc400078e00ff */
[C---:B------:R-:W-:Y:S01]  /*10af0*/  FMUL.FTZ R49, R26.reuse, R10 ;  /* 0x0000000a1a317220 */ /* 0x040fe20000410000 */
[----:B------:R-:W-:Y:S02]  /*10b00*/  IMAD.U32 R24, R29, 0x10000, RZ ;  /* 0x000100001d187824 */ /* 0x000fe400078e00ff */
[-C--:B------:R-:W-:Y:S01]  /*10b10*/  FFMA.FTZ R47, R26, R6.reuse, -R35 ;  /* 0x000000061a2f7223 */ /* 0x080fe20000010823 */
[----:B------:R-:W-:Y:S01]  /*10b20*/  LOP3.LUT R11, R11, 0xffff0000, RZ, 0xc0, !PT ;  /* 0xffff00000b0b7812 */ /* 0x000fe200078ec0ff */
[----:B------:R-:W-:Y:S02]  /*10b30*/  IMAD.U32 R8, R25, 0x10000, RZ ;  /* 0x0001000019087824 */ /* 0x000fe400078e00ff */
[----:B------:R-:W-:Y:S01]  /*10b40*/  FMUL.FTZ R35, R24, R39 ;  /* 0x0000002718237220 */ /* 0x000fe20000410000 */
[----:B------:R-:W-:Y:S01]  /*10b50*/  FFMA.FTZ R49, R30, R6, R49 ;  /* 0x000000061e317223 */ /* 0x000fe20000010031 */
[-C--:B------:R-:W-:Y:S01]  /*10b60*/  FMUL.FTZ R4, R53, R41.reuse ;  /* 0x0000002935047220 */ /* 0x080fe20000410000 */
[----:B------:R-:W-:Y:S01]  /*10b70*/  LOP3.LUT R29, R29, 0xffff0000, RZ, 0xc0, !PT ;  /* 0xffff00001d1d7812 */ /* 0x000fe200078ec0ff */
[----:B------:R-:W-:Y:S01]  /*10b80*/  FMUL.FTZ R6, R51, R41 ;  /* 0x0000002933067220 */ /* 0x000fe20000410000 */
[----:B------:R-:W-:Y:S01]  /*10b90*/  LOP3.LUT R25, R25, 0xffff0000, RZ, 0xc0, !PT ;  /* 0xffff000019197812 */ /* 0x000fe200078ec0ff */
[C---:B------:R-:W-:Y:S01]  /*10ba0*/  FMUL.FTZ R39, R8.reuse, R39 ;  /* 0x0000002708277220 */ /* 0x040fe20000410000 */
[-C--:B------:R-:W-:Y:S01]  /*10bb0*/  FFMA.FTZ R35, R8, R34.reuse, -R35 ;  /* 0x0000002208237223 */ /* 0x080fe20000010823 */
[-C--:B------:R-:W-:Y:S01]  /*10bc0*/  FFMA.FTZ R30, R51, R37.reuse, -R4 ;  /* 0x00000025331e7223 */ /* 0x080fe20000010804 */
        /* <DEDUP_REMOVED lines=20> */
.L_x_3809:
[----:B------:R-:W-:Y:S05]  /*10d10*/  BSYNC B1 ;  /* 0x0000000000017941 */ /* 0x000fea0003800000 */
.L_x_3808:
[----:B------:R-:W-:Y:S05]  /*10d20*/  @P2 BRA `(.L_x_3784) ;  /* 0x0000000400842947 */ /* 0x000fea0003800000 */
[----:B-12---:R-:W-:Y:S01]  /*10d30*/  IMAD.IADD R4, R22, 0x1, R205 ;  /* 0x0000000116047824 */ /* 0x006fe200078e02cd */
[C---:B------:R-:W-:Y:S01]  /*10d40*/  LOP3.LUT R38, R14.reuse, 0xffff0000, RZ, 0xc0, !PT ;  /* 0xffff00000e267812 */ /* 0x040fe200078ec0ff */
[----:B------:R-:W-:Y:S01]  /*10d50*/  IMAD.U32 R35, R14, 0x10000, RZ ;  /* 0x000100000e237824 */ /* 0x000fe200078e00ff */
[----:B------:R-:W-:Y:S01]  /*10d60*/  LOP3.LUT R40, R20, 0xffff0000, RZ, 0xc0, !PT ;  /* 0xffff000014287812 */ /* 0x000fe200078ec0ff */
[----:B------:R-:W-:Y:S01]  /*10d70*/  IMAD.U32 R33, R0, 0x10000, RZ ;  /* 0x0001000000217824 */ /* 0x000fe200078e00ff */
[----:B0-----:R-:W-:Y:S01]  /*10d80*/  SHF.R.S32.HI R5, RZ, 0x1f, R4 ;  /* 0x0000001fff057819 */ /* 0x001fe20000011404 */
[----:B------:R-:W-:Y:S01]  /*10d90*/  IMAD.U32 R37, R20, 0x10000, RZ ;  /* 0x0001000014257824 */ /* 0x000fe200078e00ff */
[----:B------:R-:W-:Y:S02]  /*10da0*/  LOP3.LUT R0, R0, 0xffff0000, RZ, 0xc0, !PT ;  /* 0xffff000000007812 */ /* 0x000fe400078ec0ff */
[CC--:B------:R-:W-:Y:S02]  /*10db0*/  LEA.HI R6, R5.reuse, R4.reuse, RZ, 0x3 ;  /* 0x0000000405067211 */ /* 0x0c0fe400078f18ff */
[----:B------:R-:W-:-:S02]  /*10dc0*/  LEA.HI R4, R5, R4, RZ, 0x6 ;  /* 0x0000000405047211 */ /* 0x000fc400078f30ff */
[--C-:B------:R-:W-:Y:S02]  /*10dd0*/  SHF.R.S32.HI R8, RZ, 0x3, R6.reuse ;  /* 0x00000003ff087819 */ /* 0x100fe40000011406 */
[----:B------:R-:W-:Y:S01]  /*10de0*/  LOP3.LUT R5, R207, 0x38, R6, 0xf8, !PT ;  /* 0x00000038cf057812 */ /* 0x000fe200078ef806 */
[----:B------:R-:W-:Y:S01]  /*10df0*/  IMAD.SHL.U32 R4, R4, 0x80, RZ ;  /* 0x0000008004047824 */ /* 0x000fe200078e00ff */
[----:B------:R-:W-:Y:S02]  /*10e00*/  LEA.HI R43, R43, R8, RZ, 0x1d ;  /* 0x000000082b2b7211 */ /* 0x000fe400078fe8ff */
[----:B------:R-:W-:Y:S02]  /*10e10*/  LOP3.LUT R5, R5, R60, RZ, 0x3c, !PT ;  /* 0x0000003c05057212 */ /* 0x000fe400078e3cff */
[----:B------:R-:W-:Y:S02]  /*10e20*/  SHF.R.S32.HI R6, RZ, 0x1f, R43 ;  /* 0x0000001fff067819 */ /* 0x000fe4000001142b */
[----:B------:R-:W-:Y:S01]  /*10e30*/  LOP3.LUT R8, R4, 0xffffe000, RZ, 0xc0, !PT ;  /* 0xffffe00004087812 */ /* 0x000fe200078ec0ff */
[----:B------:R-:W-:Y:S01]  /*10e40*/  IMAD.SHL.U32 R4, R43, 0x8, RZ ;  /* 0x000000082b047824 */ /* 0x000fe200078e00ff */
[----:B------:R-:W-:-:S02]  /*10e50*/  LEA.HI R6, R6, R43, RZ, 0x3 ;  /* 0x0000002b06067211 */ /* 0x000fc400078f18ff */
[----:B------:R-:W-:Y:S02]  /*10e60*/  IADD3 R5, R5, R8, R217 ;  /* 0x0000000805057210 */ /* 0x000fe40007ffe0d9 */
[----:B------:R-:W-:Y:S01]  /*10e70*/  LOP3.LUT R4, R207, 0x38, R4, 0xf8, !PT ;  /* 0x00000038cf047812 */ /* 0x000fe200078ef804 */
[----:B------:R-:W-:Y:S02]  /*10e80*/  IMAD.SHL.U32 R6, R6, 0x400, RZ ;  /* 0x0000040006067824 */ /* 0x000fe400078e00ff */
[----:B------:R-:W-:Y:S01]  /*10e90*/  IMAD R41, R5, 0x2, R230 ;  /* 0x0000000205297824 */ /* 0x000fe200078e02e6 */
[----:B------:R-:W-:Y:S02]  /*10ea0*/  LOP3.LUT R4, R4, R60, RZ, 0x3c, !PT ;  /* 0x0000003c04047212 */ /* 0x000fe400078e3cff */
        /* <DEDUP_REMOVED lines=22> */
[----:B------:R-:W-:Y:S02]  /*11010*/  IMAD.U32 R33, R12, 0x10000, RZ ;  /* 0x000100000c217824 */ /* 0x000fe400078e00ff */
[----:B------:R-:W-:Y:S01]  /*11020*/  FFMA.FTZ R14, R35, R25, R14 ;  /* 0x00000019230e7223 */ /* 0x000fe2000001000e */
[C---:B------:R-:W-:Y:S01]  /*11030*/  FMUL.FTZ R25, R0.reuse, R8 ;  /* 0x0000000800197220 */ /* 0x040fe20000410000 */
[----:B------:R-:W-:Y:S01]  /*11040*/  FFMA.FTZ R29, R0, R4, -R29 ;  /* 0x00000004001d7223 */ /* 0x000fe2000001081d */
[-C--:B------:R-:W-:Y:S01]  /*11050*/  FMUL.FTZ R0, R37, R31.reuse ;  /* 0x0000001f25007220 */ /* 0x080fe20000410000 */
[----:B------:R-:W-:Y:S01]  /*11060*/  FMUL.FTZ R8, R33, R31 ;  /* 0x0000001f21087220 */ /* 0x000fe20000410000 */
[----:B------:R-:W-:Y:S01]  /*11070*/  LOP3.LUT R12, R12, 0xffff0000, RZ, 0xc0, !PT ;  /* 0xffff00000c0c7812 */ /* 0x000fe200078ec0ff */
[----:B------:R-:W-:Y:S02]  /*11080*/  IMAD.U32 R32, R11, 0x10000, RZ ;  /* 0x000100000b207824 */ /* 0x000fe400078e00ff */
[-C--:B------:R-:W-:Y:S01]  /*11090*/  FFMA.FTZ R20, R33, R27.reuse, -R0 ;  /* 0x0000001b21147223 */ /* 0x080fe20000010800 */
[----:B------:R-:W-:Y:S01]  /*110a0*/  FFMA.FTZ R33, R37, R27, R8 ;  /* 0x0000001b25217223 */ /* 0x000fe20000010008 */
[----:B------:R-:W-:Y:S01]  /*110b0*/  FMUL.FTZ R27, R40, R10 ;  /* 0x0000000a281b7220 */ /* 0x000fe20000410000 */
[----:B------:R-:W-:-:S02]  /*110c0*/  IMAD.U32 R8, R15, 0x10000, RZ ;  /* 0x000100000f087824 */ /* 0x000fc400078e00ff */
[C---:B------:R-:W-:Y:S01]  /*110d0*/  FMUL.FTZ R37, R12.reuse, R10 ;  /* 0x0000000a0c257220 */ /* 0x040fe20000410000 */
[----:B------:R-:W-:Y:S02]  /*110e0*/  IMAD.U32 R0, R3, 0x10000, RZ ;  /* 0x0001000003007824 */ /* 0x000fe400078e00ff */
[----:B------:R-:W-:Y:S01]  /*110f0*/  FFMA.FTZ R35, R12, R6, -R27 ;  /* 0x000000060c237223 */ /* 0x000fe2000001081b */
[----:B------:R-:W-:Y:S02]  /*11100*/  IMAD.U32 R12, R21, 0x10000, RZ ;  /* 0x00010000150c7824 */ /* 0x000fe400078e00ff */
[----:B------:R-:W-:Y:S01]  /*11110*/  FFMA.FTZ R25, R38, R4, R25 ;  /* 0x0000000426197223 */ /* 0x000fe20000010019 */
[----:B------:R-:W-:Y:S01]  /*11120*/  LOP3.LUT R9, R9, 0xffff0000, RZ, 0xc0, !PT ;  /* 0xffff000009097812 */ /* 0x000fe200078ec0ff */
[----:B------:R-:W-:Y:S01]  /*11130*/  IMAD.U32 R4, R13, 0x10000, RZ ;  /* 0x000100000d047824 */ /* 0x000fe200078e00ff */
[----:B------:R-:W-:Y:S01]  /*11140*/  LOP3.LUT R11, R11, 0xffff0000, RZ, 0xc0, !PT ;  /* 0xffff00000b0b7812 */ /* 0x000fe200078ec0ff */
[----:B------:R-:W-:Y:S01]  /*11150*/  FMUL.FTZ R27, R8, R30 ;  /* 0x0000001e081b7220 */ /* 0x000fe20000410000 */
[----:B------:R-:W-:Y:S01]  /*11160*/  FFMA.FTZ R10, R40, R6, R37 ;  /* 0x00000006280a7223 */ /* 0x000fe20000010025 */
[----:B------:R-:W-:Y:S01]  /*11170*/  LOP3.LUT R15, R15, 0xffff0000, RZ, 0xc0, !PT ;  /* 0xffff00000f0f7812 */ /* 0x000fe200078ec0ff */
[----:B------:R-:W-:Y:S01]  /*11180*/  FMUL.FTZ R31, R0, R30 ;  /* 0x0000001e001f7220 */ /* 0x000fe20000410000 */
[----:B------:R-:W-:Y:S01]  /*11190*/  LOP3.LUT R21, R21, 0xffff0000, RZ, 0xc0, !PT ;  /* 0xffff000015157812 */ /* 0x000fe200078ec0ff */
[----:B------:R-:W-:Y:S01]  /*111a0*/  FMUL.FTZ R37, R12, R32 ;  /* 0x000000200c257220 */ /* 0x000fe20000410000 */
[----:B------:R-:W-:Y:S01]  /*111b0*/  LOP3.LUT R3, R3, 0xffff0000, RZ, 0xc0, !PT ;  /* 0xffff000003037812 */ /* 0x000fe200078ec0ff */
[-C--:B------:R-:W-:Y:S01]  /*111c0*/  FFMA.FTZ R27, R0, R26.reuse, -R27 ;  /* 0x0000001a001b7223 */ /* 0x080fe2000001081b */
[----:B------:R-:W-:Y:S01]  /*111d0*/  LOP3.LUT R13, R13, 0xffff0000, RZ, 0xc0, !PT ;  /* 0xffff00000d0d7812 */ /* 0x000fe200078ec0ff */
[----:B------:R-:W-:Y:S01]  /*111e0*/  FFMA.FTZ R31, R8, R26, R31 ;  /* 0x0000001a081f7223 */ /* 0x000fe2000001001f */
[C---:B------:R-:W-:Y:S01]  /*111f0*/  FMUL.FTZ R39, R4.reuse, R32 ;  /* 0x0000002004277220 */ /* 0x040fe20000410000 */
[-C--:B------:R-:W-:Y:S01]  /*11200*/  FFMA.FTZ R37, R4, R28.reuse, -R37 ;  /* 0x0000001c04257223 */ /* 0x080fe20000010825 */
        /* <DEDUP_REMOVED lines=19> */
.L_x_3784:
[----:B------:R-:W-:Y:S05]  /*11340*/  BSYNC B0 ;  /* 0x0000000000007941 */ /* 0x000fea0003800000 */
.L_x_3765:
[----:B------:R-:W-:Y:S01]  /*11350*/  @!PT LDS RZ, [RZ] ;  /* 0x00000000fffff984 */ /* 0x000fe20000000800 */
[----:B------:R-:W-:Y:S01]  /*11360*/  @!PT LDS RZ, [RZ] ;  /* 0x00000000fffff984 */ /* 0x000fe20000000800 */
[----:B------:R-:W-:Y:S01]  /*11370*/  @!PT LDS RZ, [RZ] ;  /* 0x00000000fffff984 */ /* 0x000fe20000000800 */
[----:B------:R-:W-:Y:S01]  /*11380*/  @!PT LDS RZ, [RZ] ;  /* 0x00000000fffff984 */ /* 0x000fe20000000800 */
[----:B------:R5:W-:Y:S06]  /*11390*/  MEMBAR.ALL.CTA ;  /* 0x0000000000007992 */ /* 0x000bec0000008000 */
[----:B-----5:R-:W5:Y:S01]  /*113a0*/  FENCE.VIEW.ASYNC.S ;  /* 0x00000000000073c6 */ /* 0x020f620000000000 */
[----:B------:R-:W-:Y:S05]  /*113b0*/  WARPSYNC.ALL ;  /* 0x0000000000007948 */ /* 0x000fea0003800000 */
[----:B-----5:R-:W-:Y:S06]  /*113c0*/  BAR.SYNC.DEFER_BLOCKING 0xd, 0x100 ;  /* 0x0344000000007b1d */ /* 0x020fec0000010000 */
.L_x_3763:
[----:B------:R-:W-:-:S13]  /*113d0*/  ISETP.NE.AND P0, PT, R213, 0x3, PT ;  /* 0x00000003d500780c */ /* 0x000fda0003f05270 */
[----:B------:R-:W-:Y:S05]  /*113e0*/  @!P0 BRA `(.L_x_3810) ;  /* 0x0000000000048947 */ /* 0x000fea0003800000 */
[----:B------:R-:W-:Y:S01]  /*113f0*/  BPT.TRAP 0x1 ;  /* 0x000000040000795c */ /* 0x000fe20000300000 */
.L_x_3810:
[----:B01-3--:R-:W-:Y:S01]  /*11400*/  IMAD R0, R218, 0x8, R2 ;  /* 0x00000008da007824 */ /* 0x00bfe200078e0202 */
[----:B--2-4-:R-:W-:-:S04]  /*11410*/  SHF.L.U32 R3, R219, 0x1f, RZ ;  /* 0x0000001fdb037819 */ /* 0x014fc800000006ff */
[----:B------:R0:W1:Y:S01]  /*11420*/  SYNCS.PHASECHK.TRANS64.TRYWAIT P2, [R0+URZ+0x36830], R3 ;  /* 0x03683003000075a7 */ /* 0x000062000804017f */
[----:B------:R-:W-:Y:S05]  /*11430*/  @!P0 BRA `(.L_x_3811) ;  /* 0x0000000000048947 */ /* 0x000fea0003800000 */
[----:B------:R-:W-:Y:S01]  /*11440*/  BPT.TRAP 0x1 ;  /* 0x000000040000795c */ /* 0x000fe20000300000 */
.L_x_3811:
[----:B------:R-:W2:Y:S01]  /*11450*/  S2R R4, SR_TID.X ;  /* 0x0000000000047919 */ /* 0x000ea20000002100 */
[----:B------:R-:W-:Y:S01]  /*11460*/  IMAD.MOV.U32 R119, RZ, RZ, RZ ;  /* 0x000000ffff777224 */ /* 0x000fe200078e00ff */
[----:B--2---:R-:W-:-:S04]  /*11470*/  LOP3.LUT R4, R4, 0x7f, RZ, 0xc0, !PT ;  /* 0x0000007f04047812 */ /* 0x004fc800078ec0ff */
[----:B------:R-:W-:Y:S01]  /*11480*/  ISETP.NE.AND P1, PT, R4, RZ, PT ;  /* 0x000000ff0400720c */ /* 0x000fe20003f25270 */
[----:B-1----:R-:W-:-:S12]  /*11490*/  @P2 BRA `(.L_x_3812) ;  /* 0x0000000000082947 */ /* 0x002fd80003800000 */
[----:B------:R-:W1:Y:S02]  /*114a0*/  SYNCS.PHASECHK.TRANS64.TRYWAIT P2, [R0+URZ+0x36830], R3 ;  /* 0x03683003000075a7 */ /* 0x000e64000804017f */
[----:B-1----:R-:W-:Y:S05]  /*114b0*/  @!P2 BRA `(.L_x_3813) ;  /* 0x000001880050a947 */ /* 0x002fea0003800000 */
.L_x_3812:
[----:B------:R-:W-:Y:S05]  /*114c0*/  WARPSYNC.ALL ;  /* 0x0000000000007948 */ /* 0x000fea0003800000 */
[----:B------:R-:W-:Y:S01]  /*114d0*/  VIADD R4, R2, 0x21400 ;  /* 0x0002140002047836 */ /* 0x000fe20000000000 */
        /* <DEDUP_REMOVED lines=11> */
[----:B------:R-:W-:Y:S01]  /*11590*/  IMAD.MOV.U32 R9, RZ, RZ, 0x40000040 ;  /* 0x40000040ff097424 */ /* 0x000fe200078e00ff */
[----:B------:R-:W-:Y:S01]  /*115a0*/  LOP3.LUT R221, R4, 0x10000, RZ, 0xfc, !PT ;  /* 0x0001000004dd7812 */ /* 0x000fe200078efcff */
[----:B------:R-:W-:Y:S01]  /*115b0*/  ULOP3.LUT UR24, UR24, 0x10000, URZ, 0xfc, !UPT ;  /* 0x0001000018187892 */ /* 0x000fe2000f8efc3f */
[----:B------:R-:W-:Y:S01]  /*115c0*/  IMAD.MOV.U32 R11, RZ, RZ, 0x40000040 ;  /* 0x40000040ff0b7424 */ /* 0x000fe200078e00ff */
[----:B------:R-:W-:Y:S01]  /*115d0*/  UMOV UR13, UR27 ;  /* 0x0000001b000d7c82 */ /* 0x000fe20008000000 */
[----:B------:R-:W-:Y:S01]  /*115e0*/  R2UR UR11, R9 ;  /* 0x00000000090b72ca */ /* 0x000fe200000e0000 */
[----:B------:R-:W-:Y:S01]  /*115f0*/  IMAD R4, R218, 0xa80, R221 ;  /* 0x00000a80da047824 */ /* 0x000fe200078e02dd */
[----:B------:R-:W-:Y:S01]  /*11600*/  UMOV UR17, UR27 ;  /* 0x0000001b00117c82 */ /* 0x000fe20008000000 */
[----:B------:R-:W-:Y:S01]  /*11610*/  R2UR UR19, R11 ;  /* 0x000000000b1372ca */ /* 0x000fe200000e0000 */
        /* <DEDUP_REMOVED lines=8> */
[----:B------:R-:W-:Y:S01]  /*116a0*/  VIADD R10, R4, 0x200 ;  /* 0x00000200040a7836 */ /* 0x000fe20000000000 */
[----:B------:R-:W-:Y:S01]  /*116b0*/  UMOV UR16, UR26 ;  /* 0x0000001a00107c82 */ /* 0x000fe20008000000 */
[----:B------:R-:W-:Y:S01]  /*116c0*/  IMAD.MOV.U32 R9, RZ, RZ, 0x40000040 ;  /* 0x40000040ff097424 */ /* 0x000fe200078e00ff */
[----:B------:R-:W-:Y:S01]  /*116d0*/  R2UR UR10, R8 ;  /* 0x00000000080a72ca */ /* 0x000fe200000e0000 */
[----:B------:R-:W-:Y:S01]  /*116e0*/  VIADD R8, R4, 0x280 ;  /* 0x0000028004087836 */ /* 0x000fe20000000000 */
[----:B------:R-:W-:Y:S01]  /*116f0*/  R2UR UR18, R10 ;  /* 0x000000000a1272ca */ /* 0x000fe200000e0000 */
[----:B------:R-:W-:Y:S01]  /*11700*/  UMOV UR20, UR26 ;  /* 0x0000001a00147c82 */ /* 0x000fe20008000000 */
        /* <DEDUP_REMOVED lines=9> */
[----:B------:R-:W-:Y:S01]  /*117a0*/  UMOV UR21, UR27 ;  /* 0x0000001b00157c82 */ /* 0x000fe20008000000 */
[----:B------:R-:W-:Y:S01]  /*117b0*/  R2UR UR14, R6 ;  /* 0x00000000060e72ca */ /* 0x000fe200000e0000 */
[C---:B------:R-:W-:Y:S01]  /*117c0*/  VIADD R6, R4.reuse, 0x300 ;  /* 0x0000030004067836 */ /* 0x040fe20000000000 */
[----:B------:R-:W-:Y:S01]  /*117d0*/  R2UR UR15, R7 ;  /* 0x00000000070f72ca */ /* 0x000fe200000e0000 */
[----:B------:R-:W-:Y:S01]  /*117e0*/  IMAD.MOV.U32 R7, RZ, RZ, 0x40000040 ;  /* 0x40000040ff077424 */ /* 0x000fe200078e00ff */
[----:B------:R-:W-:Y:S01]  /*117f0*/  UMOV UR29, 0x40000040 ;  /* 0x40000040001d7882 */ /* 0x000fe20000000000 */
[C---:B------:R-:W-:Y:S01]  /*11800*/  VIADD R8, R4.reuse, 0x2 ;  /* 0x0000000204087836 */ /* 0x040fe20000000000 */
[----:B------:R2:W-:Y:S01]  /*11810*/  STL.64 [R1+0x50], R12 ;  /* 0x0000500c01007387 */ /* 0x0005e20000100a00 */
[----:B------:R-:W-:Y:S01]  /*11820*/  IMAD.MOV.U32 R9, RZ, RZ, 0x40000040 ;  /* 0x40000040ff097424 */ /* 0x000fe200078e00ff */
[----:B------:R-:W-:Y:S01]  /*11830*/  UIADD3 UR48, UR24, 0x800, URZ ;  /* 0x0000080018307890 */ /* 0x000fe2000fffe03f */
[----:B------:R-:W-:Y:S01]  /*11840*/  VIADD R10, R4, 0x102 ;  /* 0x00000102040a7836 */ /* 0x000fe20000000000 */
[----:B------:R-:W-:Y:S01]  /*11850*/  R2UR UR30, R8 ;  /* 0x00000000081e72ca */ /* 0x000fe200000e0000 */
[----:B------:R-:W-:Y:S01]  /*11860*/  IMAD.MOV.U32 R11, RZ, RZ, 0x40000040 ;  /* 0x40000040ff0b7424 */ /* 0x000fe200078e00ff */
[----:B------:R-:W-:Y:S01]  /*11870*/  R2UR UR31, R9 ;  /* 0x00000000091f72ca */ /* 0x000fe200000e0000 */
[----:B------:R-:W-:Y:S01]  /*11880*/  VIADD R8, R4, 0x182 ;  /* 0x0000018204087836 */ /* 0x000fe20000000000 */
[----:B------:R-:W-:Y:S01]  /*11890*/  UMOV UR49, 0x40000040 ;  /* 0x4000004000317882 */ /* 0x000fe20000000000 */
[----:B------:R-:W-:Y:S01]  /*118a0*/  IMAD.MOV.U32 R9, RZ, RZ, 0x40000040 ;  /* 0x40000040ff097424 */ /* 0x000fe200078e00ff */
[----:B------:R-:W-:Y:S01]  /*118b0*/  UIADD3 UR44, UR24, 0x802, URZ ;  /* 0x00000802182c7890 */ /* 0x000fe2000fffe03f */
[----:B01----:R-:W-:Y:S01]  /*118c0*/  P2R R3, PR, RZ, 0x1 ;  /* 0x00000001ff037803 */ /* 0x003fe20000000000 */
[----:B--2---:R-:W-:Y:S01]  /*118d0*/  IMAD.U32 R13, RZ, RZ, UR29 ;  /* 0x0000001dff0d7e24 */ /* 0x004fe2000f8e00ff */
[----:B------:R-:W-:Y:S01]  /*118e0*/  UMOV UR45, 0x40000040 ;  /* 0x40000040002d7882 */ /* 0x000fe20000000000 */
[----:B------:R-:W-:Y:S01]  /*118f0*/  UIADD3 UR40, UR24, 0x804, URZ ;  /* 0x0000080418287890 */ /* 0x000fe2000fffe03f */
[----:B------:R-:W-:Y:S01]  /*11900*/  BSSY B0, `(.L_x_3814) ;  /* 0x0000a99000007945 */ /* 0x000fe20003800000 */
[----:B------:R-:W-:Y:S01]  /*11910*/  UMOV UR41, 0x40000040 ;  /* 0x4000004000297882 */ /* 0x000fe20000000000 */
[----:B------:R-:W-:Y:S01]  /*11920*/  UIADD3 UR36, UR24, 0x806, URZ ;  /* 0x0000080618247890 */ /* 0x000fe2000fffe03f */
[--C-:B------:R-:W-:Y:S01]  /*11930*/  IMAD.MOV.U32 R118, RZ, RZ, R119.reuse ;  /* 0x000000ffff767224 */ /* 0x100fe200078e0077 */
        /* <DEDUP_REMOVED lines=8> */
[--C-:B------:R-:W-:Y:S01]  /*119c0*/  IMAD.MOV.U32 R105, RZ, RZ, R119.reuse ;  /* 0x000000ffff697224 */ /* 0x100fe200078e0077 */
[----:B------:R-:W-:Y:S02]  /*119d0*/  WARPGROUP.DEPBAR.LE gsb0, 0x0 ;  /* 0x00008000000079c5 */ /* 0x000fe40000010000 */
[----:B------:R-:W-:Y:S01]  /*119e0*/  WARPGROUP.ARRIVE ;  /* 0x00000000000079c5 */ /* 0x000fe20000000000 */
[--C-:B------:R-:W-:Y:S02]  /*119f0*/  IMAD.MOV.U32 R103, RZ, RZ, R119.reuse ;  /* 0x000000ffff677224 */ /* 0x100fe400078e0077 */
[--C-:B------:R-:W-:Y:S02]  /*11a00*/  IMAD.MOV.U32 R101, RZ, RZ, R119.reuse ;  /* 0x000000ffff657224 */ /* 0x100fe400078e0077 */
[----:B------:R-:W-:Y:S01]  /*11a10*/  IMAD.MOV.U32 R99, RZ, RZ, R119 ;  /* 0x000000ffff637224 */ /* 0x000fe200078e0077 */
[----:B------:R-:W-:Y:S01]  /*11a20*/  HGMMA.64x16x16.F32.BF16 R64, gdesc[UR4], RZ, !UPT, gsb0 ;  /* 0x00200000044079f0 */ /* 0x000fe2000c0018ff */
[----:B------:R-:W-:Y:S01]  /*11a30*/  R2UR UR6, R6 ;  /* 0x00000000060672ca */ /* 0x000fe200000e0000 */
[----:B------:R-:W-:Y:S01]  /*11a40*/  UMOV UR4, UR26 ;  /* 0x0000001a00047c82 */ /* 0x000fe20008000000 */
[----:B------:R-:W-:Y:S01]  /*11a50*/  R2UR UR7, R7 ;  /* 0x00000000070772ca */ /* 0x000fe200000e0000 */
[----:B------:R-:W-:Y:S01]  /*11a60*/  UMOV UR5, UR27 ;  /* 0x0000001b00057c82 */ /* 0x000fe20008000000 */
[----:B------:R-:W-:Y:S01]  /*11a70*/  VIADD R6, R4, 0x82 ;  /* 0x0000008204067836 */ /* 0x000fe20000000000 */
[----:B------:R-:W-:Y:S01]  /*11a80*/  UMOV UR27, UR29 ;  /* 0x0000001d001b7c82 */ /* 0x000fe20008000000 */
[----:B------:R-:W-:-:S02]  /*11a90*/  IMAD.MOV.U32 R7, RZ, RZ, 0x40000040 ;  /* 0x40000040ff077424 */ /* 0x000fc400078e00ff */
        /* <DEDUP_REMOVED lines=12> */
[----:B------:R-:W-:Y:S01]  /*11b60*/  UIADD3 UR8, UR24, 0x2, URZ ;  /* 0x0000000218087890 */ /* 0x000fe2000fffe03f */
[----:B------:R-:W-:Y:S01]  /*11b70*/  R2UR UR10, R10 ;  /* 0x000000000a0a72ca */ /* 0x000fe200000e0000 */
[----:B------:R-:W-:Y:S01]  /*11b80*/  UMOV UR9, UR27 ;  /* 0x0000001b00097c82 */ /* 0x000fe20008000000 */
[----:B------:R-:W-:Y:S01]  /*11b90*/  R2UR UR11, R11 ;  /* 0x000000000b0b72ca */ /* 0x000fe200000e0000 */
[----:B------:R-:W-:Y:S02]  /*11ba0*/  VIADD R10, R4, 0x282 ;  /* 0x00000282040a7836 */ /* 0x000fe40000000000 */
[----:B------:R-:W-:Y:S01]  /*11bb0*/  IMAD.MOV.U32 R11, RZ, RZ, 0x40000040 ;  /* 0x40000040ff0b7424 */ /* 0x000fe200078e00ff */
[----:B------:R-:W-:Y:S02]  /*11bc0*/  UMOV UR28, UR8 ;  /* 0x00000008001c7c82 */ /* 0x000fe40008000000 */
[----:B------:R-:W-:Y:S01]  /*11bd0*/  UMOV UR26, UR28 ;  /* 0x0000001c001a7c82 */ /* 0x000fe20008000000 */
[----:B------:R-:W-:Y:S01]  /*11be0*/  IMAD.U32 R12, RZ, RZ, UR28 ;  /* 0x0000001cff0c7e24 */ /* 0x000fe2000f8e00ff */
[----:B------:R-:W-:-:S04]  /*11bf0*/  UMOV UR8, UR26 ;  /* 0x0000001a00087c82 */ /* 0x000fc80008000000 */
[----:B------:R0:W-:Y:S01]  /*11c00*/  STL.64 [R1+0x48], R12 ;  /* 0x0000480c01007387 */ /* 0x0001e20000100a00 */
        /* <DEDUP_REMOVED lines=49> */
[----:B------:R-:W-:Y:S01]  /*11f20*/  UMOV UR4, UR26 ;  /* 0x0000001a00047c82 */ /* 0x000fe20008000000 */
[----:B------:R-:W-:Y:S01]  /*11f30*/  R2UR UR7, R7 ;  /* 0x00000000070772ca */ /* 0x000fe200000e0000 */
[----:B------:R-:W-:Y:S01]  /*11f40*/  UMOV UR5, UR27 ;  /* 0x0000001b00057c82 */ /* 0x000fe20008000000 */
[----:B------:R-:W-:Y:S01]  /*11f50*/  VIADD R6, R4, 0x84 ;  /* 0x0000008404067836 */ /* 0x000fe20000000000 */
[----:B------:R-:W-:Y:S01]  /*11f60*/  UMOV UR27, UR29 ;  /* 0x0000001d001b7c82 */ /* 0x000fe20008000000 */
[----:B------:R-:W-:Y:S01]  /*11f70*/  IMAD.MOV.U32 R7, RZ, RZ, 0x40000040 ;  /* 0x40000040ff077424 */ /* 0x000fe200078e00ff */
[----:B------:R-:W-:Y:S02]  /*11f80*/  WARPGROUP.DEPBAR.LE gsb0, 0x0 ;  /* 0x00008000000079c5 */ /* 0x000fe40000010000 */
[----:B------:R-:W-:-:S06]  /*11f90*/  WARPGROUP.ARRIVE ;  /* 0x00000000000079c5 */ /* 0x000fcc0000000000 */
[----:B------:R-:W-:Y:S01]  /*11fa0*/  HGMMA.64x16x16.F32.BF16 R56, gdesc[UR8], R56, gsb0 ;  /* 0x00200000083879f0 */ /* 0x000fe20008001838 */
        /* <DEDUP_REMOVED lines=70> */
[----:B------:R-:W-:-:S06]  /*12410*/  UMOV UR13, UR27 ;  /* 0x0000001b000d7c82 */ /* 0x000fcc0008000000 */
        /* <DEDUP_REMOVED lines=67> */
[----:B------:R-:W-:Y:S01]  /*12850*/  R2UR UR22, R10 ;  /* 0x000000000a1672ca */ /* 0x000fe200000e0000 */
[----:B------:R-:W-:Y:S01]  /*12860*/  UMOV UR21, UR27 ;  /* 0x0000001b00157c82 */ /* 0x000fe20008000000 */
[----:B------:R-:W-:Y:S01]  /*12870*/  R2UR UR23, R11 ;  /* 0x000000000b1772ca */ /* 0x000fe200000e0000 */
[----:B------:R-:W-:Y:S02]  /*12880*/  VIADD R10, R4, 0x600 ;  /* 0x00000600040a7836 */ /* 0x000fe40000000000 */
        /* <DEDUP_REMOVED lines=13> */
[----:B------:R-:W-:Y:S01]  /*12960*/  UMOV UR20, UR26 ;  /* 0x0000001a00147c82 */ /* 0x000fe20008000000 */
[----:B------:R-:W-:-:S03]  /*12970*/  UMOV UR4, UR26 ;  /* 0x0000001a00047c82 */ /* 0x000fc60008000000 */
[----:B------:R0:W-:Y:S01]  /*12980*/  STL.64 [R1+0x30], R12 ;  /* 0x0000300c01007387 */ /* 0x0001e20000100a00 */
[----:B------:R-:W-:Y:S02]  /*12990*/  WARPGROUP.DEPBAR.LE gsb0, 0x0 ;  /* 0x00008000000079c5 */ /* 0x000fe40000010000 */
[----:B------:R-:W-:-:S06]  /*129a0*/  WARPGROUP.ARRIVE ;  /* 0x00000000000079c5 */ /* 0x000fcc0000000000 */
[----:B------:R-:W-:Y:S01]  /*129b0*/  HGMMA.64x16x16.F32.BF16 R40, gdesc[UR8], R40, gsb0 ;  /* 0x00200000082879f0 */ /* 0x000fe20008001828 */
        /* <DEDUP_REMOVED lines=201> */
[----:B------:R-:W-:Y:S01]  /*13650*/  UMOV UR20, UR26 ;  /* 0x0000001a00147c82 */ /* 0x000fe20008000000 */
[----:B------:R-:W-:-:S03]  /*13660*/  UMOV UR4, UR26 ;  /* 0x0000001a00047c82 */ /* 0x000fc60008000000 */
[----:B------:R0:W-:Y:S01]  /*13670*/  STL.64 [R1], R12 ;  /* 0x0000000c01007387 */ /* 0x0001e20000100a00 */
        /* <DEDUP_REMOVED lines=225> */
[----:B------:R-:W-:Y:S02]  /*14490*/  ULDC UR8, c[0x0][0x9d8] ;  /* 0x0002760000087ab9 */ /* 0x000fe40000000800 */
        /* <DEDUP_REMOVED lines=22> */
[----:B------:R-:W-:Y:S01]  /*14600*/  WARPGROUP.ARRIVE ;  /* 0x00000000000079c5 */ /* 0x000fe20000000000 */
[----:B------:R-:W-:Y:S01]  /*14610*/  FMUL.FTZ R9, R72, UR8 ;  /* 0x0000000848097c20 */ /* 0x000fe20008410000 */
[----:B------:R-:W-:Y:S01]  /*14620*/  FMUL.FTZ R10, R73, UR8 ;  /* 0x00000008490a7c20 */ /* 0x000fe20008410000 */
[----:B------:R-:W-:Y:S01]  /*14630*/  FMUL.FTZ R11, R76, UR8 ;  /* 0x000000084c0b7c20 */ /* 0x000fe20008410000 */
[----:B0-----:R-:W-:Y:S01]  /*14640*/  FMUL.FTZ R13, R77, UR8 ;  /* 0x000000084d0d7c20 */ /* 0x001fe20008410000 */
[----:B------:R-:W-:Y:S01]  /*14650*/  FMUL.FTZ R8, R74, UR8 ;  /* 0x000000084a087c20 */ /* 0x000fe20008410000 */
[----:B------:R-:W-:Y:S01]  /*14660*/  HGMMA.64x16x16.F32.BF16 R64, gdesc[UR4], R64, gsb0 ;  /* 0x00200000044079f0 */ /* 0x000fe20008001840 */
[----:B------:R-:W-:Y:S01]  /*14670*/  R2UR UR6, R6 ;  /* 0x00000000060672ca */ /* 0x000fe200000e0000 */
[----:B------:R-:W-:Y:S01]  /*14680*/  UMOV UR4, UR36 ;  /* 0x0000002400047c82 */ /* 0x000fe20008000000 */
[----:B------:R-:W-:Y:S01]  /*14690*/  R2UR UR7, R7 ;  /* 0x00000000070772ca */ /* 0x000fe200000e0000 */
[----:B------:R-:W-:Y:S01]  /*146a0*/  UMOV UR5, UR37 ;  /* 0x0000002500057c82 */ /* 0x000fe20008000000 */
[----:B------:R-:W-:Y:S01]  /*146b0*/  VIADD R6, R4, 0x886 ;  /* 0x0000088604067836 */ /* 0x000fe20000000000 */
[----:B------:R-:W0:Y:S01]  /*146c0*/  MUFU.TANH R9, R9 ;  /* 0x0000000900097308 */ /* 0x000e220000002400 */
[----:B------:R-:W-:-:S02]  /*146d0*/  IMAD.MOV.U32 R7, RZ, RZ, 0x40000040 ;  /* 0x40000040ff077424 */ /* 0x000fc400078e00ff */
[----:B------:R-:W-:Y:S01]  /*146e0*/  FMUL.FTZ R12, R75, UR8 ;  /* 0x000000084b0c7c20 */ /* 0x000fe20008410000 */
[----:B------:R-:W-:Y:S01]  /*146f0*/  FMUL.FTZ R20, R78, UR8 ;  /* 0x000000084e147c20 */ /* 0x000fe20008410000 */
[----:B------:R-:W-:Y:S01]  /*14700*/  FMUL.FTZ R14, R79, UR8 ;  /* 0x000000084f0e7c20 */ /* 0x000fe20008410000 */
[----:B------:R-:W-:Y:S02]  /*14710*/  IMAD.MOV.U32 R79, RZ, RZ, R119 ;  /* 0x000000ffff4f7224 */ /* 0x000fe400078e0077 */
        /* <DEDUP_REMOVED lines=18> */
[----:B------:R-:W5:Y:S01]  /*14840*/  MUFU.TANH R15, R15 ;  /* 0x0000000f000f7308 */ /* 0x000f620000002400 */
[----:B------:R-:W-:-:S02]  /*14850*/  IMAD.MOV.U32 R7, RZ, RZ, 0x40000040 ;  /* 0x40000040ff077424 */ /* 0x000fc400078e00ff */
[----:B------:R-:W-:Y:S01]  /*14860*/  FMUL.FTZ R66, R69, UR8 ;  /* 0x0000000845427c20 */ /* 0x000fe20008410000 */
[----:B------:R-:W-:Y:S01]  /*14870*/  FMUL.FTZ R70, R70, UR8 ;  /* 0x0000000846467c20 */ /* 0x000fe20008410000 */
[----:B------:R-:W-:-:S03]  /*14880*/  FMUL.FTZ R71, R71, UR8 ;  /* 0x0000000847477c20 */ /* 0x000fc60008410000 */
[----:B------:R-:W5:Y:S08]  /*14890*/  MUFU.TANH R21, R21 ;  /* 0x0000001500157308 */ /* 0x000f700000002400 */
[----:B------:R-:W5:Y:S08]  /*148a0*/  MUFU.TANH R20, R20 ;  /* 0x0000001400147308 */ /* 0x000f700000002400 */
[----:B------:R-:W5:Y:S08]  /*148b0*/  MUFU.TANH R64, R64 ;  /* 0x0000004000407308 */ /* 0x000f700000002400 */
[----:B------:R-:W5:Y:S08]  /*148c0*/  MUFU.TANH R14, R14 ;  /* 0x0000000e000e7308 */ /* 0x000f700000002400 */
[----:B------:R-:W5:Y:S01]  /*148d0*/  MUFU.TANH R66, R66 ;  /* 0x0000004200427308 */ /* 0x000f620000002400 */
        /* <DEDUP_REMOVED lines=8> */
[----:B------:R-:W-:Y:S01]  /*14960*/  R2UR UR6, R6 ;  /* 0x00000000060672ca */ /* 0x000fe200000e0000 */
[----:B------:R-:W-:Y:S01]  /*14970*/  UMOV UR4, UR36 ;  /* 0x0000002400047c82 */ /* 0x000fe20008000000 */
[----:B------:R-:W-:Y:S01]  /*14980*/  R2UR UR7, R7 ;  /* 0x00000000070772ca */ /* 0x000fe200000e0000 */
[----:B------:R-:W-:Y:S01]  /*14990*/  UMOV UR5, UR37 ;  /* 0x0000002500057c82 */ /* 0x000fe20008000000 */
[----:B------:R-:W-:-:S02]  /*149a0*/  VIADD R6, R4, 0x986 ;  /* 0x0000098604067836 */ /* 0x000fc40000000000 */
[----:B------:R-:W-:Y:S01]  /*149b0*/  FMUL.FTZ R58, R58, UR8 ;  /* 0x000000083a3a7c20 */ /* 0x000fe20008410000 */
[----:B------:R-:W-:Y:S02]  /*149c0*/  IMAD.MOV.U32 R7, RZ, RZ, 0x40000040 ;  /* 0x40000040ff077424 */ /* 0x000fe400078e00ff */
[----:B------:R-:W-:Y:S01]  /*149d0*/  FMUL.FTZ R59, R60, UR8 ;  /* 0x000000083c3b7c20 */ /* 0x000fe20008410000 */
[----:B------:R-:W-:Y:S01]  /*149e0*/  VIADD R4, R4, 0xa06 ;  /* 0x00000a0604047836 */ /* 0x000fe20000000000 */
[----:B------:R-:W-:Y:S01]  /*149f0*/  MUFU.TANH R69, R58 ;  /* 0x0000003a00457308 */ /* 0x000fe20000002400 */
[----:B------:R-:W-:Y:S01]  /*14a00*/  FMUL.FTZ R62, R62, UR8 ;  /* 0x000000083e3e7c20 */ /* 0x000fe20008410000 */
[----:B------:R-:W-:-:S06]  /*14a10*/  FMUL.FTZ R63, R63, UR8 ;  /* 0x000000083f3f7c20 */ /* 0x000fcc0008410000 */
[----:B------:R-:W5:Y:S08]  /*14a20*/  MUFU.TANH R72, R72 ;  /* 0x0000004800487308 */ /* 0x000f700000002400 */
[----:B------:R-:W5:Y:S08]  /*14a30*/  MUFU.TANH R67, R67 ;  /* 0x0000004300437308 */ /* 0x000f700000002400 */
[----:B------:R-:W-:Y:S08]  /*14a40*/  MUFU.TANH R75, R62 ;  /* 0x0000003e004b7308 */ /* 0x000ff00000002400 */
[----:B------:R-:W5:Y:S08]  /*14a50*/  MUFU.TANH R65, R65 ;  /* 0x0000004100417308 */ /* 0x000f700000002400 */
[----:B------:R-:W5:Y:S01]  /*14a60*/  MUFU.TANH R56, R56 ;  /* 0x0000003800387308 */ /* 0x000f620000002400 */
[----:B------:R-:W-:-:S02]  /*14a70*/  WARPGROUP.DEPBAR.LE gsb0, 0x0 ;  /* 0x00008000000079c5 */ /* 0x000fc40000010000 */
[----:B------:R-:W-:Y:S01]  /*14a80*/  WARPGROUP.ARRIVE ;  /* 0x00000000000079c5 */ /* 0x000fe20000000000 */
[----:B0-----:R-:W-:Y:S01]  /*14a90*/  FMUL.FTZ R5, R50, UR8 ;  /* 0x0000000832057c20 */ /* 0x001fe20008410000 */
[----:B------:R-:W-:Y:S01]  /*14aa0*/  FMUL.FTZ R61, R54, UR8 ;  /* 0x00000008363d7c20 */ /* 0x000fe20008410000 */
[----:B------:R-:W-:Y:S02]  /*14ab0*/  FMUL.FTZ R48, R48, UR8 ;  /* 0x0000000830307c20 */ /* 0x000fe40008410000 */
[----:B------:R-:W0:Y:S01]  /*14ac0*/  MUFU.TANH R70, R70 ;  /* 0x0000004600467308 */ /* 0x000e220000002400 */
[----:B------:R-:W-:Y:S01]  /*14ad0*/  FMUL.FTZ R49, R49, UR8 ;  /* 0x0000000831317c20 */ /* 0x000fe20008410000 */
[----:B------:R-:W-:Y:S01]  /*14ae0*/  HGMMA.64x16x16.F32.BF16 R40, gdesc[UR4], R40, gsb0 ;  /* 0x00200000042879f0 */ /* 0x000fe20008001828 */
[----:B------:R-:W-:Y:S01]  /*14af0*/  R2UR UR6, R6 ;  /* 0x00000000060672ca */ /* 0x000fe200000e0000 */
[----:B------:R-:W-:Y:S01]  /*14b00*/  UMOV UR4, UR36 ;  /* 0x0000002400047c82 */ /* 0x000fe20008000000 */
[----:B------:R-:W-:Y:S01]  /*14b10*/  R2UR UR7, R7 ;  /* 0x00000000070772ca */ /* 0x000fe200000e0000 */
[----:B------:R-:W-:Y:S01]  /*14b20*/  UMOV UR5, UR37 ;  /* 0x0000002500057c82 */ /* 0x000fe20008000000 */
[----:B------:R-:W-:Y:S01]  /*14b30*/  FMUL.FTZ R52, R52, UR8 ;  /* 0x0000000834347c20 */ /* 0x000fe20008410000 */
[----:B------:R1:W-:Y:S01]  /*14b40*/  MUFU.TANH R77, R5 ;  /* 0x00000005004d7308 */ /* 0x0003e20000002400 */
[----:B------:R-:W-:Y:S01]  /*14b50*/  FMUL.FTZ R50, R51, UR8 ;  /* 0x0000000833327c20 */ /* 0x000fe20008410000 */
[----:B------:R-:W-:Y:S01]  /*14b60*/  FMUL.FTZ R51, R53, UR8 ;  /* 0x0000000835337c20 */ /* 0x000fe20008410000 */
[----:B------:R-:W-:-:S05]  /*14b70*/  FMUL.FTZ R55, R55, UR8 ;  /* 0x0000000837377c20 */ /* 0x000fca0008410000 */
[----:B------:R-:W0:Y:S01]  /*14b80*/  MUFU.TANH R59, R59 ;  /* 0x0000003b003b7308 */ /* 0x000e220000002400 */
[----:B-1----:R-:W-:-:S05]  /*14b90*/  IADD3 R5, R156, 0x70, -R223 ;  /* 0x000000709c057810 */ /* 0x002fca0007ffe8df */
[----:B------:R-:W-:Y:S02]  /*14ba0*/  IMAD R6, R154, -0x70, R5 ;  /* 0xffffff909a067824 */ /* 0x000fe400078e0205 */
[----:B------:R-:W-:Y:S01]  /*14bb0*/  IMAD.MOV.U32 R5, RZ, RZ, 0x40000040 ;  /* 0x40000040ff057424 */ /* 0x000fe200078e00ff */
[----:B------:R-:W1:Y:S02]  /*14bc0*/  MUFU.TANH R71, R71 ;  /* 0x0000004700477308 */ /* 0x000e640000002400 */
[C---:B------:R-:W-:Y:S02]  /*14bd0*/  ISETP.GT.AND P4, PT, R6.reuse, RZ, PT ;  /* 0x000000ff0600720c */ /* 0x040fe40003f84270 */
[C---:B------:R-:W-:Y:S02]  /*14be0*/  ISETP.GT.AND P2, PT, R6.reuse, 0x1, PT ;  /* 0x000000010600780c */ /* 0x040fe40003f44270 */
[----:B------:R-:W-:Y:S02]  /*14bf0*/  ISETP.GT.AND P3, PT, R6, 0x8, PT ;  /* 0x000000080600780c */ /* 0x000fe40003f64270 */
[----:B------:R-:W-:Y:S01]  /*14c00*/  FSEL R54, R9, -INF , P4 ;  /* 0xff80000009367808 */ /* 0x000fe20002000000 */
[----:B------:R-:W1:Y:S01]  /*14c10*/  MUFU.TANH R57, R57 ;  /* 0x0000003900397308 */ /* 0x000e620000002400 */
[----:B------:R-:W-:-:S02]  /*14c20*/  FSEL R9, R10, -INF , P2 ;  /* 0xff8000000a097808 */ /* 0x000fc40001000000 */
[----:B--2---:R-:W-:Y:S02]  /*14c30*/  FSEL R58, R11, -INF , P3 ;  /* 0xff8000000b3a7808 */ /* 0x004fe40001800000 */
[----:B------:R-:W-:Y:S02]  /*14c40*/  ISETP.GT.AND P6, PT, R6, 0x9, PT ;  /* 0x000000090600780c */ /* 0x000fe40003fc4270 */
[----:B------:R-:W-:Y:S01]  /*14c50*/  FMNMX.FTZ R11, R54, R9, !PT ;  /* 0x00000009360b7209 */ /* 0x000fe20007810000 */
[----:B------:R-:W2:Y:S01]  /*14c60*/  MUFU.TANH R48, R48 ;  /* 0x0000003000307308 */ /* 0x000ea20000002400 */
[----:B------:R-:W-:Y:S02]  /*14c70*/  ISETP.GT.AND P5, PT, R6, 0x10, PT ;  /* 0x000000100600780c */ /* 0x000fe40003fa4270 */
[----:B---3--:R-:W-:Y:S02]  /*14c80*/  FSEL R60, R13, -INF , P6 ;  /* 0xff8000000d3c7808 */ /* 0x008fe40003000000 */
[----:B------:R-:W-:-:S02]  /*14c90*/  FMNMX.FTZ R11, R58, R11, !PT ;  /* 0x0000000b3a0b7209 */ /* 0x000fc40007810000 */
[----:B----4-:R-:W-:Y:S01]  /*14ca0*/  FSEL R8, R8, -INF , P4 ;  /* 0xff80000008087808 */ /* 0x010fe20002000000 */
[----:B------:R-:W3:Y:S01]  /*14cb0*/  MUFU.TANH R49, R49 ;  /* 0x0000003100317308 */ /* 0x000ee20000002400 */
[----:B------:R-:W-:Y:S02]  /*14cc0*/  ISETP.GT.AND P4, PT, R6, 0x11, PT ;  /* 0x000000110600780c */ /* 0x000fe40003f84270 */
[----:B-----5:R-:W-:Y:S01]  /*14cd0*/  FSEL R62, R15, -INF , P5 ;  /* 0xff8000000f3e7808 */ /* 0x020fe20002800000 */
[----:B------:R-:W-:Y:S02]  /*14ce0*/  WARPGROUP.DEPBAR.LE gsb0, 0x0 ;  /* 0x00008000000079c5 */ /* 0x000fe40000010000 */
[----:B------:R-:W-:Y:S01]  /*14cf0*/  WARPGROUP.ARRIVE ;  /* 0x00000000000079c5 */ /* 0x000fe20000000000 */
[----:B------:R-:W-:Y:S01]  /*14d00*/  FMNMX.FTZ R11, R60, R11, !PT ;  /* 0x0000000b3c0b7209 */ /* 0x000fe20007810000 */
[----:B------:R-:W-:Y:S01]  /*14d10*/  FMUL.FTZ R53, R40, UR8 ;  /* 0x0000000828357c20 */ /* 0x000fe20008410000 */
[----:B------:R-:W-:Y:S01]  /*14d20*/  FSEL R7, R12, -INF , P2 ;  /* 0xff8000000c077808 */ /* 0x000fe20001000000 */
[----:B------:R-:W4:Y:S01]  /*14d30*/  MUFU.TANH R52, R52 ;  /* 0x0000003400347308 */ /* 0x000f220000002400 */
[----:B------:R-:W-:Y:S01]  /*14d40*/  ISETP.GT.AND P2, PT, R6, 0x18, PT ;  /* 0x000000180600780c */ /* 0x000fe20003f44270 */
[----:B------:R-:W-:Y:S01]  /*14d50*/  HGMMA.64x16x16.F32.BF16 R32, gdesc[UR4], R32, gsb0 ;  /* 0x00200000042079f0 */ /* 0x000fe20008001820 */
[----:B------:R-:W-:Y:S01]  /*14d60*/  R2UR UR6, R4 ;  /* 0x00000000040672ca */ /* 0x000fe200000e0000 */
[----:B------:R-:W-:Y:S01]  /*14d70*/  UMOV UR4, UR36 ;  /* 0x0000002400047c82 */ /* 0x000fe20008000000 */
[----:B------:R-:W-:Y:S01]  /*14d80*/  R2UR UR7, R5 ;  /* 0x00000000050772ca */ /* 0x000fe200000e0000 */
[----:B------:R-:W-:Y:S01]  /*14d90*/  UMOV UR5, UR37 ;  /* 0x0000002500057c82 */ /* 0x000fe20008000000 */
[----:B------:R-:W-:Y:S01]  /*14da0*/  FSEL R68, R21, -INF , P4 ;  /* 0xff80000015447808 */ /* 0x000fe20002000000 */
[----:B------:R5:W4:Y:S01]  /*14db0*/  MUFU.TANH R76, R63 ;  /* 0x0000003f004c7308 */ /* 0x000b220000002400 */
[----:B------:R-:W-:Y:S01]  /*14dc0*/  FMNMX.FTZ R13, R62, R11, !PT ;  /* 0x0000000b3e0d7209 */ /* 0x000fe20007810000 */
[----:B------:R-:W-:Y:S01]  /*14dd0*/  FMUL.FTZ R41, R41, UR8 ;  /* 0x0000000829297c20 */ /* 0x000fe20008410000 */
[----:B------:R-:W-:Y:S01]  /*14de0*/  FSEL R10, R20, -INF , P3 ;  /* 0xff800000140a7808 */ /* 0x000fe20001800000 */
[----:B------:R-:W-:Y:S01]  /*14df0*/  FMUL.FTZ R44, R44, UR8 ;  /* 0x000000082c2c7c20 */ /* 0x000fe20008410000 */
[----:B------:R-:W-:Y:S01]  /*14e00*/  ISETP.GT.AND P3, PT, R6, 0x19, PT ;  /* 0x000000190600780c */ /* 0x000fe20003f64270 */
[----:B------:R-:W-:Y:S01]  /*14e10*/  FMUL.FTZ R45, R45, UR8 ;  /* 0x000000082d2d7c20 */ /* 0x000fe20008410000 */
[----:B------:R-:W-:Y:S01]  /*14e20*/  FSEL R64, R64, -INF , P2 ;  /* 0xff80000040407808 */ /* 0x000fe20001000000 */
[----:B------:R-:W4:Y:S01]  /*14e30*/  MUFU.TANH R51, R51 ;  /* 0x0000003300337308 */ /* 0x000f220000002400 */
[----:B------:R-:W-:Y:S01]  /*14e40*/  FMNMX.FTZ R13, R68, R13, !PT ;  /* 0x0000000d440d7209 */ /* 0x000fe20007810000 */
[----:B-----5:R-:W-:Y:S01]  /*14e50*/  FMUL.FTZ R63, R42, UR8 ;  /* 0x000000082a3f7c20 */ /* 0x020fe20008410000 */
[----:B------:R-:W-:Y:S01]  /*14e60*/  FSEL R12, R14, -INF , P6 ;  /* 0xff8000000e0c7808 */ /* 0x000fe20003000000 */
[----:B------:R-:W-:Y:S01]  /*14e70*/  FMUL.FTZ R46, R46, UR8 ;  /* 0x000000082e2e7c20 */ /* 0x000fe20008410000 */
[----:B------:R-:W-:Y:S01]  /*14e80*/  ISETP.GT.AND P6, PT, R6, 0x20, PT ;  /* 0x000000200600780c */ /* 0x000fe20003fc4270 */
[----:B------:R-:W-:Y:S01]  /*14e90*/  FMUL.FTZ R43, R43, UR8 ;  /* 0x000000082b2b7c20 */ /* 0x000fe20008410000 */
[----:B------:R-:W-:Y:S01]  /*14ea0*/  FSEL R66, R66, -INF , P3 ;  /* 0xff80000042427808 */ /* 0x000fe20001800000 */
[----:B------:R-:W5:Y:S01]  /*14eb0*/  MUFU.TANH R53, R53 ;  /* 0x0000003500357308 */ /* 0x000f620000002400 */
[----:B------:R-:W-:Y:S01]  /*14ec0*/  FMNMX.FTZ R13, R64, R13, !PT ;  /* 0x0000000d400d7209 */ /* 0x000fe20007810000 */
[----:B------:R-:W-:Y:S01]  /*14ed0*/  FMUL.FTZ R47, R47, UR8 ;  /* 0x000000082f2f7c20 */ /* 0x000fe20008410000 */
[----:B------:R-:W-:-:S02]  /*14ee0*/  FSEL R14, R72, -INF , P5 ;  /* 0xff800000480e7808 */ /* 0x000fc40002800000 */
[----:B------:R-:W-:Y:S02]  /*14ef0*/  ISETP.GT.AND P5, PT, R6, 0x21, PT ;  /* 0x000000210600780c */ /* 0x000fe40003fa4270 */
[----:B------:R-:W-:Y:S01]  /*14f00*/  FSEL R74, R67, -INF , P6 ;  /* 0xff800000434a7808 */ /* 0x000fe20003000000 */
[----:B------:R-:W5:Y:S01]  /*14f10*/  MUFU.TANH R50, R50 ;  /* 0x0000003200327308 */ /* 0x000f620000002400 */
[----:B------:R-:W-:Y:S01]  /*14f20*/  FMNMX.FTZ R13, R66, R13, !PT ;  /* 0x0000000d420d7209 */ /* 0x000fe20007810000 */
[--C-:B------:R-:W-:Y:S01]  /*14f30*/  IMAD.MOV.U32 R67, RZ, RZ, R119.reuse ;  /* 0x000000ffff437224 */ /* 0x100fe200078e0077 */
[----:B------:R-:W-:Y:S01]  /*14f40*/  FSEL R20, R65, -INF , P4 ;  /* 0xff80000041147808 */ /* 0x000fe20002000000 */
[----:B------:R-:W-:Y:S01]  /*14f50*/  IMAD.MOV.U32 R65, RZ, RZ, R119 ;  /* 0x000000ffff417224 */ /* 0x000fe200078e0077 */
[----:B------:R-:W-:Y:S02]  /*14f60*/  ISETP.GT.AND P4, PT, R6, 0x28, PT ;  /* 0x000000280600780c */ /* 0x000fe40003f84270 */
[----:B------:R-:W-:Y:S01]  /*14f70*/  FSEL R78, R56, -INF , P5 ;  /* 0xff800000384e7808 */ /* 0x000fe20002800000 */
[----:B------:R3:W-:Y:S01]  /*14f80*/  MUFU.TANH R96, R44 ;  /* 0x0000002c00607308 */ /* 0x0007e20000002400 */
[----:B------:R-:W-:-:S02]  /*14f90*/  FMNMX.FTZ R15, R74, R13, !PT ;  /* 0x0000000d4a0f7209 */ /* 0x000fc40007810000 */
[----:B0-----:R-:W-:Y:S02]  /*14fa0*/  FSEL R40, R70, -INF , P2 ;  /* 0xff80000046287808 */ /* 0x001fe40001000000 */
[----:B------:R-:W-:Y:S02]  /*14fb0*/  ISETP.GT.AND P2, PT, R6, 0x29, PT ;  /* 0x000000290600780c */ /* 0x000fe40003f44270 */
[----:B------:R-:W-:Y:S01]  /*14fc0*/  FSEL R80, R59, -INF , P4 ;  /* 0xff8000003b507808 */ /* 0x000fe20002000000 */
[----:B------:R-:W0:Y:S01]  /*14fd0*/  MUFU.TANH R41, R41 ;  /* 0x0000002900297308 */ /* 0x000e220000002400 */
[----:B------:R-:W-:Y:S01]  /*14fe0*/  FMNMX.FTZ R15, R78, R15, !PT ;  /* 0x0000000f4e0f7209 */ /* 0x000fe20007810000 */
[--C-:B------:R-:W-:Y:S01]  /*14ff0*/  IMAD.MOV.U32 R59, RZ, RZ, R119.reuse ;  /* 0x000000ffff3b7224 */ /* 0x100fe200078e0077 */
[----:B-1----:R-:W-:Y:S01]  /*15000*/  FSEL R42, R71, -INF , P3 ;  /* 0xff800000472a7808 */ /* 0x002fe20001800000 */
[----:B------:R-:W-:Y:S01]  /*15010*/  IMAD.MOV.U32 R71, RZ, RZ, R119 ;  /* 0x000000ffff477224 */ /* 0x000fe200078e0077 */
[----:B------:R-:W-:Y:S01]  /*15020*/  ISETP.GT.AND P3, PT, R6, 0x30, PT ;  /* 0x000000300600780c */ /* 0x000fe20003f64270 */
[----:B------:R-:W-:-:S02]  /*15030*/  WARPGROUP.DEPBAR.LE gsb0, 0x0 ;  /* 0x00008000000079c5 */ /* 0x000fc40000010000 */
[----:B------:R-:W-:Y:S01]  /*15040*/  WARPGROUP.ARRIVE ;  /* 0x00000000000079c5 */ /* 0x000fe20000000000 */
[----:B------:R-:W-:Y:S01]  /*15050*/  FSEL R82, R57, -INF , P2 ;  /* 0xff80000039527808 */ /* 0x000fe20001000000 */
[----:B------:R-:W-:Y:S01]  /*15060*/  FMUL.FTZ R5, R32, UR8 ;  /* 0x0000000820057c20 */ /* 0x000fe20008410000 */
[----:B------:R-:W-:Y:S01]  /*15070*/  FMNMX.FTZ R15, R80, R15, !PT ;  /* 0x0000000f500f7209 */ /* 0x000fe20007810000 */
[----:B------:R-:W1:Y:S01]  /*15080*/  MUFU.TANH R61, R61 ;  /* 0x0000003d003d7308 */ /* 0x000e620000002400 */
[----:B------:R-:W-:Y:S01]  /*15090*/  FSEL R32, R69, -INF , P6 ;  /* 0xff80000045207808 */ /* 0x000fe20003000000 */
[----:B------:R-:W-:Y:S01]  /*150a0*/  HGMMA.64x16x16.F32.BF16 R24, gdesc[UR4], R24, gsb0 ;  /* 0x00200000041879f0 */ /* 0x000fe20008001818 */
[----:B------:R-:W-:Y:S01]  /*150b0*/  ISETP.GT.AND P6, PT, R6, 0x31, PT ;  /* 0x000000310600780c */ /* 0x000fe20003fc4270 */
[----:B------:R-:W-:Y:S01]  /*150c0*/  FMUL.FTZ R11, R34, UR8 ;  /* 0x00000008220b7c20 */ /* 0x000fe20008410000 */
[----:B--2---:R-:W-:Y:S01]  /*150d0*/  FSEL R84, R48, -INF , P3 ;  /* 0xff80000030547808 */ /* 0x004fe20001800000 */
[----:B------:R-:W-:Y:S01]  /*150e0*/  FMUL.FTZ R33, R33, UR8 ;  /* 0x0000000821217c20 */ /* 0x000fe20008410000 */
[----:B------:R-:W-:Y:S01]  /*150f0*/  FMNMX.FTZ R15, R82, R15, !PT ;  /* 0x0000000f520f7209 */ /* 0x000fe20007810000 */
[----:B------:R-:W2:Y:S01]  /*15100*/  MUFU.TANH R55, R55 ;  /* 0x0000003700377308 */ /* 0x000ea20000002400 */
[----:B---3--:R-:W-:Y:S01]  /*15110*/  FSEL R44, R73, -INF , P5 ;  /* 0xff800000492c7808 */ /* 0x008fe20002800000 */
[----:B------:R-:W-:Y:S01]  /*15120*/  FMUL.FTZ R13, R36, UR8 ;  /* 0x00000008240d7c20 */ /* 0x000fe20008410000 */
[----:B------:R-:W-:Y:S01]  /*15130*/  ISETP.GT.AND P5, PT, R6, 0x38, PT ;  /* 0x000000380600780c */ /* 0x000fe20003fa4270 */
[----:B------:R-:W-:Y:S01]  /*15140*/  FMUL.FTZ R37, R37, UR8 ;  /* 0x0000000825257c20 */ /* 0x000fe20008410000 */
[----:B------:R-:W-:Y:S01]  /*15150*/  FSEL R86, R49, -INF , P6 ;  /* 0xff80000031567808 */ /* 0x000fe20003000000 */
[----:B------:R-:W-:Y:S01]  /*15160*/  FMUL.FTZ R35, R35, UR8 ;  /* 0x0000000823237c20 */ /* 0x000fe20008410000 */
[----:B------:R-:W-:Y:S01]  /*15170*/  FMNMX.FTZ R21, R84, R15, !PT ;  /* 0x0000000f54157209 */ /* 0x000fe20007810000 */
[----:B------:R3:W-:Y:S01]  /*15180*/  MUFU.TANH R4, R46 ;  /* 0x0000002e00047308 */ /* 0x0007e20000002400 */
[----:B------:R-:W-:Y:S01]  /*15190*/  FSEL R34, R75, -INF , P4 ;  /* 0xff8000004b227808 */ /* 0x000fe20002000000 */
[----:B------:R-:W-:Y:S01]  /*151a0*/  FMUL.FTZ R15, R38, UR8 ;  /* 0x00000008260f7c20 */ /* 0x000fe20008410000 */
[----:B------:R-:W-:Y:S01]  /*151b0*/  ISETP.GT.AND P4, PT, R6, 0x39, PT ;  /* 0x000000390600780c */ /* 0x000fe20003f84270 */
[----:B------:R-:W-:Y:S01]  /*151c0*/  ULDC UR4, c[0x0][0x988] ;  /* 0x0002620000047ab9 */ /* 0x000fe20000000800 */
[----:B----4-:R-:W-:Y:S01]  /*151d0*/  FSEL R88, R52, -INF , P5 ;  /* 0xff80000034587808 */ /* 0x010fe20002800000 */
[----:B------:R-:W-:Y:S01]  /*151e0*/  FMUL.FTZ R39, R39, UR8 ;  /* 0x0000000827277c20 */ /* 0x000fe20008410000 */
[----:B------:R-:W-:Y:S01]  /*151f0*/  FMNMX.FTZ R21, R86, R21, !PT ;  /* 0x0000001556157209 */ /* 0x000fe20007810000 */
[----:B------:R-:W4:Y:S01]  /*15200*/  MUFU.TANH R45, R45 ;  /* 0x0000002d002d7308 */ /* 0x000f220000002400 */
[----:B---3--:R-:W-:Y:S01]  /*15210*/  FSEL R46, R76, -INF , P2 ;  /* 0xff8000004c2e7808 */ /* 0x008fe20001000000 */
[--C-:B------:R-:W-:Y:S01]  /*15220*/  IMAD.MOV.U32 R75, RZ, RZ, R119.reuse ;  /* 0x000000ffff4b7224 */ /* 0x100fe200078e0077 */
[----:B------:R-:W-:Y:S01]  /*15230*/  ISETP.GT.AND P2, PT, R6, 0x40, PT ;  /* 0x000000400600780c */ /* 0x000fe20003f44270 */
[--C-:B------:R-:W-:Y:S01]  /*15240*/  IMAD.MOV.U32 R73, RZ, RZ, R119.reuse ;  /* 0x000000ffff497224 */ /* 0x100fe200078e0077 */
[----:B------:R-:W-:Y:S01]  /*15250*/  FSEL R90, R51, -INF , P4 ;  /* 0xff800000335a7808 */ /* 0x000fe20002000000 */
[--C-:B------:R-:W-:Y:S01]  /*15260*/  IMAD.MOV.U32 R69, RZ, RZ, R119.reuse ;  /* 0x000000ffff457224 */ /* 0x100fe200078e0077 */
[----:B------:R-:W-:Y:S01]  /*15270*/  FMNMX.FTZ R49, R88, R21, !PT ;  /* 0x0000001558317209 */ /* 0x000fe20007810000 */
[----:B------:R-:W3:Y:S01]  /*15280*/  MUFU.TANH R43, R43 ;  /* 0x0000002b002b7308 */ /* 0x000ee20000002400 */
[----:B------:R-:W-:Y:S01]  /*15290*/  FSEL R36, R77, -INF , P3 ;  /* 0xff8000004d247808 */ /* 0x000fe20001800000 */
[--C-:B------:R-:W-:Y:S01]  /*152a0*/  IMAD.MOV.U32 R77, RZ, RZ, R119.reuse ;  /* 0x000000ffff4d7224 */ /* 0x100fe200078e0077 */
[----:B------:R-:W-:Y:S01]  /*152b0*/  ISETP.GT.AND P3, PT, R6, 0x41, PT ;  /* 0x000000410600780c */ /* 0x000fe20003f64270 */
[--C-:B------:R-:W-:Y:S01]  /*152c0*/  IMAD.MOV.U32 R57, RZ, RZ, R119.reuse ;  /* 0x000000ffff397224 */ /* 0x100fe200078e0077 */
[----:B-----5:R-:W-:Y:S01]  /*152d0*/  FSEL R92, R53, -INF , P2 ;  /* 0xff800000355c7808 */ /* 0x020fe20001000000 */
[--C-:B------:R-:W-:Y:S01]  /*152e0*/  IMAD.MOV.U32 R53, RZ, RZ, R119.reuse ;  /* 0x000000ffff357224 */ /* 0x100fe200078e0077 */
[----:B------:R-:W-:Y:S01]  /*152f0*/  FMNMX.FTZ R49, R90, R49, !PT ;  /* 0x000000315a317209 */ /* 0x000fe20007810000 */
[----:B------:R-:W5:Y:S01]  /*15300*/  MUFU.TANH R5, R5 ;  /* 0x0000000500057308 */ /* 0x000f620000002400 */
[----:B------:R-:W-:Y:S01]  /*15310*/  FSEL R48, R50, -INF , P6 ;  /* 0xff80000032307808 */ /* 0x000fe20003000000 */
[----:B------:R-:W-:Y:S01]  /*15320*/  IMAD.MOV.U32 R51, RZ, RZ, R119 ;  /* 0x000000ffff337224 */ /* 0x000fe200078e0077 */
[----:B------:R-:W-:-:S02]  /*15330*/  ISETP.GT.AND P6, PT, R6, 0x48, PT ;  /* 0x000000480600780c */ /* 0x000fc40003fc4270 */
[----:B0-----:R-:W-:Y:S02]  /*15340*/  FSEL R94, R41, -INF , P3 ;  /* 0xff800000295e7808 */ /* 0x001fe40001800000 */
[----:B------:R-:W-:Y:S01]  /*15350*/  FMNMX.FTZ R49, R92, R49, !PT ;  /* 0x000000315c317209 */ /* 0x000fe20007810000 */
[----:B------:R-:W0:Y:S01]  /*15360*/  MUFU.TANH R63, R63 ;  /* 0x0000003f003f7308 */ /* 0x000e220000002400 */
[----:B-1----:R-:W-:Y:S01]  /*15370*/  FSEL R50, R61, -INF , P5 ;  /* 0xff8000003d327808 */ /* 0x002fe20002800000 */
[--C-:B------:R-:W-:Y:S01]  /*15380*/  IMAD.MOV.U32 R61, RZ, RZ, R119.reuse ;  /* 0x000000ffff3d7224 */ /* 0x100fe200078e0077 */
[----:B------:R-:W-:Y:S02]  /*15390*/  ISETP.GT.AND P5, PT, R6, 0x49, PT ;  /* 0x000000490600780c */ /* 0x000fe40003fa4270 */
[----:B------:R-:W-:Y:S01]  /*153a0*/  FSEL R96, R96, -INF , P6 ;  /* 0xff80000060607808 */ /* 0x000fe20003000000 */
[----:B------:R-:W-:Y:S02]  /*153b0*/  WARPGROUP.DEPBAR.LE gsb0, 0x0 ;  /* 0x00008000000079c5 */ /* 0x000fe40000010000 */
[----:B------:R-:W1:Y:S01]  /*153c0*/  MUFU.TANH R33, R33 ;  /* 0x0000002100217308 */ /* 0x000e620000002400 */
[----:B------:R-:W-:Y:S01]  /*153d0*/  FMNMX.FTZ R49, R94, R49, !PT ;  /* 0x000000315e317209 */ /* 0x000fe20007810000 */
[----:B------:R-:W-:Y:S01]  /*153e0*/  FMUL.FTZ R21, R24, UR8 ;  /* 0x0000000818157c20 */ /* 0x000fe20008410000 */
[----:B--2---:R-:W-:Y:S01]  /*153f0*/  FSEL R38, R55, -INF , P4 ;  /* 0xff80000037267808 */ /* 0x004fe20002000000 */
[----:B------:R-:W-:Y:S01]  /*15400*/  FMUL.FTZ R25, R25, UR8 ;  /* 0x0000000819197c20 */ /* 0x000fe20008410000 */
[----:B------:R-:W-:Y:S01]  /*15410*/  ISETP.GT.AND P4, PT, R6, 0x50, PT ;  /* 0x000000500600780c */ /* 0x000fe20003f84270 */
[----:B------:R-:W-:Y:S01]  /*15420*/  FMUL.FTZ R41, R28, UR8 ;  /* 0x000000081c297c20 */ /* 0x000fe20008410000 */
[----:B----4-:R-:W-:Y:S01]  /*15430*/  FSEL R98, R45, -INF , P5 ;  /* 0xff8000002d627808 */ /* 0x010fe20002800000 */
[----:B------:R-:W2:Y:S01]  /*15440*/  MUFU.TANH R13, R13 ;  /* 0x0000000d000d7308 */ /* 0x000ea20000002400 */
[----:B------:R-:W-:Y:S01]  /*15450*/  FMNMX.FTZ R49, R96, R49, !PT ;  /* 0x0000003160317209 */ /* 0x000fe20007810000 */
[----:B------:R-:W-:Y:S01]  /*15460*/  FMUL.FTZ R29, R29, UR8 ;  /* 0x000000081d1d7c20 */ /* 0x000fe20008410000 */
[----:B---3--:R-:W-:Y:S01]  /*15470*/  FSEL R52, R43, -INF , P3 ;  /* 0xff8000002b347808 */ /* 0x008fe20001800000 */
[----:B------:R-:W-:Y:S01]  /*15480*/  FMUL.FTZ R26, R26, UR8 ;  /* 0x000000081a1a7c20 */ /* 0x000fe20008410000 */
[----:B------:R-:W-:Y:S01]  /*15490*/  ISETP.GT.AND P3, PT, R6, 0x51, PT ;  /* 0x000000510600780c */ /* 0x000fe20003f64270 */
[----:B------:R-:W-:Y:S01]  /*154a0*/  FMUL.FTZ R27, R27, UR8 ;  /* 0x000000081b1b7c20 */ /* 0x000fe20008410000 */
[----:B-----5:R-:W-:Y:S01]  /*154b0*/  FSEL R100, R5, -INF , P4 ;  /* 0xff80000005647808 */ /* 0x020fe20002000000 */
[----:B------:R-:W3:Y:S01]  /*154c0*/  MUFU.TANH R47, R47 ;  /* 0x0000002f002f7308 */ /* 0x000ee20000002400 */
[----:B------:R-:W-:Y:S01]  /*154d0*/  FMNMX.FTZ R49, R98, R49, !PT ;  /* 0x0000003162317209 */ /* 0x000fe20007810000 */
[----:B------:R-:W-:Y:S01]  /*154e0*/  IMAD.U32 R5, RZ, RZ, UR4 ;  /* 0x00000004ff057e24 */ /* 0x000fe2000f8e00ff */
[----:B0-----:R-:W-:Y:S01]  /*154f0*/  FSEL R24, R63, -INF , P2 ;  /* 0xff8000003f187808 */ /* 0x001fe20001000000 */
[----:B------:R-:W-:Y:S01]  /*15500*/  FMUL.FTZ R30, R30, UR8 ;  /* 0x000000081e1e7c20 */ /* 0x000fe20008410000 */
[----:B------:R-:W-:Y:S01]  /*15510*/  ISETP.GT.AND P2, PT, R6, 0x58, PT ;  /* 0x000000580600780c */ /* 0x000fe20003f44270 */
[----:B------:R-:W-:Y:S01]  /*15520*/  FMUL.FTZ R31, R31, UR8 ;  /* 0x000000081f1f7c20 */ /* 0x000fe20008410000 */
[----:B-1----:R-:W-:Y:S01]  /*15530*/  FSEL R102, R33, -INF , P3 ;  /* 0xff80000021667808 */ /* 0x002fe20001800000 */
[----:B------:R-:W0:Y:S01]  /*15540*/  MUFU.TANH R37, R37 ;  /* 0x0000002500257308 */ /* 0x000e220000002400 */
[----:B------:R-:W-:Y:S01]  /*15550*/  FMNMX.FTZ R49, R100, R49, !PT ;  /* 0x0000003164317209 */ /* 0x000fe20007810000 */
[--C-:B------:R-:W-:Y:S01]  /*15560*/  IMAD.MOV.U32 R63, RZ, RZ, R119.reuse ;  /* 0x000000ffff3f7224 */ /* 0x100fe200078e0077 */
[----:B------:R-:W-:Y:S01]  /*15570*/  FSEL R28, R4, -INF , P6 ;  /* 0xff800000041c7808 */ /* 0x000fe20003000000 */
[----:B------:R-:W-:Y:S01]  /*15580*/  IMAD.MOV.U32 R55, RZ, RZ, R119 ;  /* 0x000000ffff377224 */ /* 0x000fe200078e0077 */
[----:B------:R-:W-:-:S02]  /*15590*/  ISETP.GT.AND P6, PT, R6, 0x59, PT ;  /* 0x000000590600780c */ /* 0x000fc40003fc4270 */
[----:B--2---:R-:W-:Y:S01]  /*155a0*/  FSEL R104, R13, -INF , P2 ;  /* 0xff8000000d687808 */ /* 0x004fe20001000000 */
[----:B------:R-:W1:Y:S01]  /*155b0*/  MUFU.TANH R11, R11 ;  /* 0x0000000b000b7308 */ /* 0x000e620000002400 */
[----:B------:R-:W-:Y:S02]  /*155c0*/  FMNMX.FTZ R49, R102, R49, !PT ;  /* 0x0000003166317209 */ /* 0x000fe40007810000 */
[----:B---3--:R-:W-:Y:S01]  /*155d0*/  FSEL R56, R47, -INF , P5 ;  /* 0xff8000002f387808 */ /* 0x008fe20002800000 */
[----:B------:R-:W-:Y:S01]  /*155e0*/  IMAD.MOV.U32 R47, RZ, RZ, R119 ;  /* 0x000000ffff2f7224 */ /* 0x000fe200078e0077 */
[----:B------:R-:W-:Y:S02]  /*155f0*/  ISETP.GT.AND P5, PT, R6, 0x60, PT ;  /* 0x000000600600780c */ /* 0x000fe40003fa4270 */
[----:B------:R-:W-:Y:S01]  /*15600*/  FMNMX.FTZ R49, R104, R49, !PT ;  /* 0x0000003168317209 */ /* 0x000fe20007810000 */
        /* <DEDUP_REMOVED lines=21> */
[----:B------:R2:W0:Y:S01]  /*15760*/  MUFU.TANH R6, R26 ;  /* 0x0000001a00067308 */ /* 0x0004220000002400 */
[----:B-1----:R-:W-:-:S04]  /*15770*/  FSEL R114, R29, -INF , P2 ;  /* 0xff8000001d727808 */ /* 0x002fc80001000000 */
[----:B------:R-:W-:-:S03]  /*15780*/  FMNMX.FTZ R49, R114, R49, !PT ;  /* 0x0000003172317209 */ /* 0x000fc60007810000 */
[----:B------:R-:W1:Y:S01]  /*15790*/  MUFU.TANH R27, R27 ;  /* 0x0000001b001b7308 */ /* 0x000e620000002400 */
[----:B--2---:R-:W-:Y:S01]  /*157a0*/  FSEL R26, R39, -INF , P6 ;  /* 0xff800000271a7808 */ /* 0x004fe20003000000 */
[----:B------:R-:W2:Y:S06]  /*157b0*/  SHFL.BFLY PT, R4, R49, 0x2, 0x1f ;  /* 0x0c401f0031047f89 */ /* 0x000eac00000e0000 */
[----:B------:R0:W3:Y:S08]  /*157c0*/  MUFU.TANH R29, R30 ;  /* 0x0000001e001d7308 */ /* 0x0000f00000002400 */
[----:B------:R-:W4:Y:S01]  /*157d0*/  MUFU.TANH R31, R31 ;  /* 0x0000001f001f7308 */ /* 0x000f220000002400 */
[----:B0-----:R-:W-:-:S02]  /*157e0*/  FSEL R30, R6, -INF , P5 ;  /* 0xff800000061e7808 */ /* 0x001fc40002800000 */
[----:B--2---:R-:W-:Y:S01]  /*157f0*/  FMNMX.FTZ R11, R49, R4, !PT ;  /* 0x00000004310b7209 */ /* 0x004fe20007810000 */
[----:B------:R-:W-:-:S04]  /*15800*/  IMAD.MOV.U32 R49, RZ, RZ, R119 ;  /* 0x000000ffff317224 */ /* 0x000fc800078e0077 */
[----:B------:R-:W0:Y:S02]  /*15810*/  SHFL.BFLY PT, R4, R11, 0x1, 0x1f ;  /* 0x0c201f000b047f89 */ /* 0x000e2400000e0000 */
[----:B0-----:R-:W-:-:S04]  /*15820*/  FMNMX.FTZ R4, R11, R4, !PT ;  /* 0x000000040b047209 */ /* 0x001fc80007810000 */
[C---:B------:R-:W-:Y:S01]  /*15830*/  FSETP.NEU.FTZ.AND P0, PT, R4.reuse, -INF , PT ;  /* 0xff8000000400780b */ /* 0x040fe20003f1d000 */
[----:B------:R-:W-:-:S05]  /*15840*/  FMUL.FTZ R13, R4, R5 ;  /* 0x00000005040d7220 */ /* 0x000fca0000410000 */
[----:B------:R-:W-:Y:S02]  /*15850*/  FSEL R13, R13, RZ, P0 ;  /* 0x000000ff0d0d7208 */ /* 0x000fe40000000000 */
[----:B------:R-:W-:-:S03]  /*15860*/  ISETP.NE.AND P0, PT, R3, RZ, PT ;  /* 0x000000ff0300720c */ /* 0x000fc60003f05270 */
[--C-:B------:R-:W-:Y:S01]  /*15870*/  FFMA.FTZ R3, R9, R5, -R13.reuse ;  /* 0x0000000509037223 */ /* 0x100fe2000001080d */
[----:B------:R-:W-:Y:S01]  /*15880*/  FMNMX.FTZ R9, R8, R7, !PT ;  /* 0x0000000708097209 */ /* 0x000fe20007810000 */
[-CC-:B------:R-:W-:Y:S01]  /*15890*/  FFMA.FTZ R200, R54, R5.reuse, -R13.reuse ;  /* 0x0000000536c87223 */ /* 0x180fe2000001080d */
[----:B-1----:R-:W-:Y:S01]  /*158a0*/  FSEL R54, R27, -INF , P4 ;  /* 0xff8000001b367808 */ /* 0x002fe20002000000 */
[--C-:B------:R-:W-:Y:S01]  /*158b0*/  FFMA.FTZ R202, R58, R5, -R13.reuse ;  /* 0x000000053aca7223 */ /* 0x100fe2000001080d */
[----:B------:R-:W-:Y:S01]  /*158c0*/  FMNMX.FTZ R9, R10, R9, !PT ;  /* 0x000000090a097209 */ /* 0x000fe20007810000 */
[--C-:B------:R-:W-:Y:S01]  /*158d0*/  FFMA.FTZ R60, R60, R5, -R13.reuse ;  /* 0x000000053c3c7223 */ /* 0x100fe2000001080d */
[----:B---3--:R-:W-:Y:S01]  /*158e0*/  FSEL R58, R29, -INF , P3 ;  /* 0xff8000001d3a7808 */ /* 0x008fe20001800000 */
        /* <DEDUP_REMOVED lines=8> */
[----:B------:R-:W0:Y:S01]  /*15970*/  MUFU.EX2 R3, R3 ;  /* 0x0000000300037308 */ /* 0x000e220000000800 */
[----:B------:R-:W-:Y:S01]  /*15980*/  FMNMX.FTZ R11, R20, R9, !PT ;  /* 0x00000009140b7209 */ /* 0x000fe20007810000 */
[-CC-:B------:R-:W-:Y:S01]  /*15990*/  FFMA.FTZ R78, R78, R5.reuse, -R13.reuse ;  /* 0x000000054e4e7223 */ /* 0x180fe2000001080d */
[-CC-:B------:R-:W-:Y:S01]  /*159a0*/  FFMA.FTZ R194, R80, R5.reuse, -R13.reuse ;  /* 0x0000000550c27223 */ /* 0x180fe2000001080d */
        /* <DEDUP_REMOVED lines=11> */
[--C-:B------:R-:W-:Y:S01]  /*15a60*/  FFMA.FTZ R180, R100, R5, -R13.reuse ;  /* 0x0000000564b47223 */ /* 0x100fe2000001080d */
[----:B------:R-:W1:Y:S01]  /*15a70*/  MUFU.EX2 R202, R202 ;  /* 0x000000ca00ca7308 */ /* 0x000e620000000800 */
[----:B------:R-:W-:Y:S01]  /*15a80*/  FMNMX.FTZ R15, R44, R11, !PT ;  /* 0x0000000b2c0f7209 */ /* 0x000fe20007810000 */
[-CC-:B------:R-:W-:Y:S01]  /*15a90*/  FFMA.FTZ R182, R104, R5.reuse, -R13.reuse ;  /* 0x0000000568b67223 */ /* 0x180fe2000001080d */
[----:B----4-:R-:W-:Y:S01]  /*15aa0*/  FSEL R60, R31, -INF , P2 ;  /* 0xff8000001f3c7808 */ /* 0x010fe20001000000 */
[--C-:B------:R-:W-:Y:S01]  /*15ab0*/  FFMA.FTZ R31, R94, R5, -R13.reuse ;  /* 0x000000055e1f7223 */ /* 0x100fe2000001080d */
[----:B------:R-:W-:Y:S01]  /*15ac0*/  FMNMX.FTZ R15, R34, R15, !PT ;  /* 0x0000000f220f7209 */ /* 0x000fe20007810000 */
[-CC-:B------:R-:W-:Y:S01]  /*15ad0*/  FFMA.FTZ R37, R106, R5.reuse, -R13.reuse ;  /* 0x000000056a257223 */ /* 0x180fe2000001080d */
[--C-:B------:R-:W-:Y:S01]  /*15ae0*/  FFMA.FTZ R176, R108, R5, -R13.reuse ;  /* 0x000000056cb07223 */ /* 0x100fe2000001080d */
[----:B------:R-:W2:Y:S01]  /*15af0*/  MUFU.EX2 R196, R196 ;  /* 0x000000c400c47308 */ /* 0x000ea20000000800 */
[----:B------:R-:W-:Y:S01]  /*15b00*/  FMNMX.FTZ R15, R46, R15, !PT ;  /* 0x0000000f2e0f7209 */ /* 0x000fe20007810000 */
[-CC-:B------:R-:W-:Y:S01]  /*15b10*/  FFMA.FTZ R110, R110, R5.reuse, -R13.reuse ;  /* 0x000000056e6e7223 */ /* 0x180fe2000001080d */
[----:B------:R-:W-:Y:S01]  /*15b20*/  FFMA.FTZ R178, R112, R5, -R13 ;  /* 0x0000000570b27223 */ /* 0x000fe2000001080d */
[--C-:B------:R-:W-:Y:S01]  /*15b30*/  IMAD.MOV.U32 R112, RZ, RZ, R119.reuse ;  /* 0x000000ffff707224 */ /* 0x100fe200078e0077 */
[----:B------:R-:W-:Y:S01]  /*15b40*/  FMNMX.FTZ R15, R36, R15, !PT ;  /* 0x0000000f240f7209 */ /* 0x000fe20007810000 */
[----:B------:R-:W-:-:S02]  /*15b50*/  IMAD.MOV.U32 R108, RZ, RZ, R119 ;  /* 0x000000ffff6c7224 */ /* 0x000fc400078e0077 */
[----:B------:R3:W4:Y:S01]  /*15b60*/  MUFU.EX2 R11, R68 ;  /* 0x00000044000b7308 */ /* 0x0007220000000800 */
[----:B------:R-:W-:Y:S01]  /*15b70*/  FMNMX.FTZ R21, R48, R15, !PT ;  /* 0x0000000f30157209 */ /* 0x000fe20007810000 */
[--C-:B------:R-:W-:Y:S02]  /*15b80*/  IMAD.MOV.U32 R106, RZ, RZ, R119.reuse ;  /* 0x000000ffff6a7224 */ /* 0x100fe400078e0077 */
[--C-:B------:R-:W-:Y:S01]  /*15b90*/  IMAD.MOV.U32 R104, RZ, RZ, R119.reuse ;  /* 0x000000ffff687224 */ /* 0x100fe200078e0077 */
[----:B------:R-:W-:Y:S01]  /*15ba0*/  FMNMX.FTZ R21, R50, R21, !PT ;  /* 0x0000001532157209 */ /* 0x000fe20007810000 */
[--C-:B------:R-:W-:Y:S02]  /*15bb0*/  IMAD.MOV.U32 R100, RZ, RZ, R119.reuse ;  /* 0x000000ffff647224 */ /* 0x100fe400078e0077 */
[----:B------:R-:W5:Y:S01]  /*15bc0*/  MUFU.EX2 R198, R198 ;  /* 0x000000c600c67308 */ /* 0x000f620000000800 */
[----:B------:R-:W-:Y:S01]  /*15bd0*/  FMNMX.FTZ R21, R38, R21, !PT ;  /* 0x0000001526157209 */ /* 0x000fe20007810000 */
[----:B------:R-:W-:-:S02]  /*15be0*/  IMAD.MOV.U32 R96, RZ, RZ, R119 ;  /* 0x000000ffff607224 */ /* 0x000fc400078e0077 */
[--C-:B------:R-:W-:Y:S01]  /*15bf0*/  IMAD.MOV.U32 R94, RZ, RZ, R119.reuse ;  /* 0x000000ffff5e7224 */ /* 0x100fe200078e0077 */
[----:B------:R-:W-:Y:S01]  /*15c00*/  FMNMX.FTZ R21, R24, R21, !PT ;  /* 0x0000001518157209 */ /* 0x000fe20007810000 */
[--C-:B------:R-:W-:Y:S02]  /*15c10*/  IMAD.MOV.U32 R92, RZ, RZ, R119.reuse ;  /* 0x000000ffff5c7224 */ /* 0x100fe400078e0077 */
[----:B------:R0:W5:Y:S01]  /*15c20*/  MUFU.EX2 R15, R66 ;  /* 0x00000042000f7308 */ /* 0x0001620000000800 */
[----:B------:R-:W-:Y:S01]  /*15c30*/  FMNMX.FTZ R25, R52, R21, !PT ;  /* 0x0000001534197209 */ /* 0x000fe20007810000 */
[--C-:B------:R-:W-:Y:S02]  /*15c40*/  IMAD.MOV.U32 R90, RZ, RZ, R119.reuse ;  /* 0x000000ffff5a7224 */ /* 0x100fe400078e0077 */
[--C-:B------:R-:W-:Y:S01]  /*15c50*/  IMAD.MOV.U32 R88, RZ, RZ, R119.reuse ;  /* 0x000000ffff587224 */ /* 0x100fe200078e0077 */
[----:B------:R-:W-:Y:S01]  /*15c60*/  FMNMX.FTZ R25, R28, R25, !PT ;  /* 0x000000191c197209 */ /* 0x000fe20007810000 */
[----:B------:R-:W-:-:S02]  /*15c70*/  IMAD.MOV.U32 R86, RZ, RZ, R119 ;  /* 0x000000ffff567224 */ /* 0x000fc400078e0077 */
[----:B------:R-:W-:Y:S01]  /*15c80*/  MUFU.EX2 R192, R192 ;  /* 0x000000c000c07308 */ /* 0x000fe20000000800 */
[----:B------:R-:W-:Y:S01]  /*15c90*/  FMNMX.FTZ R25, R56, R25, !PT ;  /* 0x0000001938197209 */ /* 0x000fe20007810000 */
[--C-:B------:R-:W-:Y:S02]  /*15ca0*/  IMAD.MOV.U32 R84, RZ, RZ, R119.reuse ;  /* 0x000000ffff547224 */ /* 0x100fe400078e0077 */
[--C-:B------:R-:W-:Y:S01]  /*15cb0*/  IMAD.MOV.U32 R80, RZ, RZ, R119.reuse ;  /* 0x000000ffff507224 */ /* 0x100fe200078e0077 */
[----:B------:R-:W-:Y:S01]  /*15cc0*/  FMNMX.FTZ R25, R70, R25, !PT ;  /* 0x0000001946197209 */ /* 0x000fe20007810000 */
[--C-:B------:R-:W-:Y:S02]  /*15cd0*/  IMAD.MOV.U32 R74, RZ, RZ, R119.reuse ;  /* 0x000000ffff4a7224 */ /* 0x100fe400078e0077 */
[----:B------:R1:W-:Y:S01]  /*15ce0*/  MUFU.EX2 R21, R78 ;  /* 0x0000004e00157308 */ /* 0x0003e20000000800 */
[----:B------:R-:W-:Y:S01]  /*15cf0*/  FMNMX.FTZ R33, R72, R25, !PT ;  /* 0x0000001948217209 */ /* 0x000fe20007810000 */
[----:B---3--:R-:W-:-:S02]  /*15d00*/  IMAD.MOV.U32 R68, RZ, RZ, R119 ;  /* 0x000000ffff447224 */ /* 0x008fc400078e0077 */
[--C-:B0-----:R-:W-:Y:S01]  /*15d10*/  IMAD.MOV.U32 R66, RZ, RZ, R119.reuse ;  /* 0x000000ffff427224 */ /* 0x101fe200078e0077 */
[----:B------:R-:W-:Y:S01]  /*15d20*/  FMNMX.FTZ R33, R76, R33, !PT ;  /* 0x000000214c217209 */ /* 0x000fe20007810000 */
[--C-:B------:R-:W-:Y:S02]  /*15d30*/  IMAD.MOV.U32 R64, RZ, RZ, R119.reuse ;  /* 0x000000ffff407224 */ /* 0x100fe400078e0077 */
[----:B------:R-:W-:Y:S01]  /*15d40*/  MUFU.EX2 R194, R194 ;  /* 0x000000c200c27308 */ /* 0x000fe20000000800 */
[----:B------:R-:W-:Y:S01]  /*15d50*/  FMNMX.FTZ R33, R26, R33, !PT ;  /* 0x000000211a217209 */ /* 0x000fe20007810000 */
[--C-:B-1----:R-:W-:Y:S02]  /*15d60*/  IMAD.MOV.U32 R78, RZ, RZ, R119.reuse ;  /* 0x000000ffff4e7224 */ /* 0x102fe400078e0077 */
[----:B------:R-:W-:Y:S01]  /*15d70*/  IMAD.MOV.U32 R62, RZ, RZ, R119 ;  /* 0x000000ffff3e7224 */ /* 0x000fe200078e0077 */
[----:B------:R-:W-:-:S03]  /*15d80*/  FMNMX.FTZ R33, R30, R33, !PT ;  /* 0x000000211e217209 */ /* 0x000fc60007810000 */
[----:B------:R0:W-:Y:S01]  /*15d90*/  MUFU.EX2 R25, R82 ;  /* 0x0000005200197308 */ /* 0x0001e20000000800 */
[----:B------:R-:W-:-:S04]  /*15da0*/  FMNMX.FTZ R33, R54, R33, !PT ;  /* 0x0000002136217209 */ /* 0x000fc80007810000 */
[----:B------:R-:W-:-:S03]  /*15db0*/  FMNMX.FTZ R33, R58, R33, !PT ;  /* 0x000000213a217209 */ /* 0x000fc60007810000 */
[----:B------:R-:W-:Y:S01]  /*15dc0*/  MUFU.EX2 R188, R188 ;  /* 0x000000bc00bc7308 */ /* 0x000fe20000000800 */
[----:B------:R-:W-:Y:S01]  /*15dd0*/  FMNMX.FTZ R6, R60, R33, !PT ;  /* 0x000000213c067209 */ /* 0x000fe20007810000 */
[----:B------:R-:W-:Y:S01]  /*15de0*/  FFMA.FTZ R33, R98, R5, -R13 ;  /* 0x0000000562217223 */ /* 0x000fe2000001080d */
[--C-:B------:R-:W-:Y:S02]  /*15df0*/  IMAD.MOV.U32 R98, RZ, RZ, R119.reuse ;  /* 0x000000ffff627224 */ /* 0x100fe400078e0077 */
[----:B0-----:R-:W-:Y:S01]  /*15e00*/  IMAD.MOV.U32 R82, RZ, RZ, R119 ;  /* 0x000000ffff527224 */ /* 0x001fe200078e0077 */
[----:B------:R-:W0:Y:S02]  /*15e10*/  SHFL.BFLY PT, R35, R6, 0x2, 0x1f ;  /* 0x0c401f0006237f89 */ /* 0x000e2400000e0000 */
[----:B------:R-:W-:Y:S08]  /*15e20*/  MUFU.EX2 R27, R27 ;  /* 0x0000001b001b7308 */ /* 0x000ff00000000800 */
[----:B------:R-:W-:Y:S08]  /*15e30*/  MUFU.EX2 R190, R190 ;  /* 0x000000be00be7308 */ /* 0x000ff00000000800 */
[----:B------:R-:W-:Y:S01]  /*15e40*/  MUFU.EX2 R29, R29 ;  /* 0x0000001d001d7308 */ /* 0x000fe20000000800 */
[----:B0-----:R-:W-:Y:S01]  /*15e50*/  FMNMX.FTZ R39, R6, R35, !PT ;  /* 0x0000002306277209 */ /* 0x001fe20007810000 */
[----:B------:R-:W-:-:S06]  /*15e60*/  FFMA.FTZ R35, R102, R5, -R13 ;  /* 0x0000000566237223 */ /* 0x000fcc000001080d */
[----:B------:R-:W-:Y:S01]  /*15e70*/  MUFU.EX2 R184, R184 ;  /* 0x000000b800b87308 */ /* 0x000fe20000000800 */
[----:B------:R-:W-:Y:S01]  /*15e80*/  FFMA.FTZ R13, R114, R5, -R13 ;  /* 0x00000005720d7223 */ /* 0x000fe2000001080d */
[--C-:B------:R-:W-:Y:S01]  /*15e90*/  IMAD.MOV.U32 R114, RZ, RZ, R119.reuse ;  /* 0x000000ffff727224 */ /* 0x100fe200078e0077 */
[----:B------:R-:W0:Y:S01]  /*15ea0*/  SHFL.BFLY PT, R6, R39, 0x1, 0x1f ;  /* 0x0c201f0027067f89 */ /* 0x000e2200000e0000 */
[----:B------:R-:W-:-:S04]  /*15eb0*/  IMAD.MOV.U32 R102, RZ, RZ, R119 ;  /* 0x000000ffff667224 */ /* 0x000fc800078e0077 */
        /* <DEDUP_REMOVED lines=8> */
[----:B------:R-:W-:Y:S01]  /*15f40*/  MUFU.EX2 R35, R35 ;  /* 0x0000002300237308 */ /* 0x000fe20000000800 */
[-CC-:B------:R-:W-:Y:S01]  /*15f50*/  FFMA.FTZ R201, R8, R5.reuse, -R41.reuse ;  /* 0x0000000508c97223 */ /* 0x180fe20000010829 */
[-CC-:B------:R-:W-:Y:S01]  /*15f60*/  FFMA.FTZ R8, R7, R5.reuse, -R41.reuse ;  /* 0x0000000507087223 */ /* 0x180fe20000010829 */
[-C--:B------:R-:W-:Y:S01]  /*15f70*/  FFMA.FTZ R203, R10, R5.reuse, -R41 ;  /* 0x000000050acb7223 */ /* 0x080fe20000010829 */
[----:B------:R-:W-:Y:S01]  /*15f80*/  FADD.FTZ R7, R200, R3 ;  /* 0x00000003c8077221 */ /* 0x000fe20000010000 */
        /* <DEDUP_REMOVED lines=12> */
[----:B--2---:R-:W-:Y:S01]  /*16050*/  FADD.FTZ R38, R196, R7 ;  /* 0x00000007c4267221 */ /* 0x004fe20000010000 */
[-CC-:B------:R-:W-:Y:S01]  /*16060*/  FFMA.FTZ R20, R44, R5.reuse, -R41.reuse ;  /* 0x000000052c147223 */ /* 0x180fe20000010829 */
[-CC-:B------:R-:W-:Y:S01]  /*16070*/  FFMA.FTZ R195, R34, R5.reuse, -R41.reuse ;  /* 0x0000000522c37223 */ /* 0x180fe20000010829 */
[-CC-:B------:R-:W-:Y:S01]  /*16080*/  FFMA.FTZ R187, R28, R5.reuse, -R41.reuse ;  /* 0x000000051cbb7223 */ /* 0x180fe20000010829 */
[----:B----4-:R-:W-:Y:S01]  /*16090*/  FADD.FTZ R7, R11, R38 ;  /* 0x000000260b077221 */ /* 0x010fe20000010000 */
[-CC-:B------:R-:W-:Y:S01]  /*160a0*/  FFMA.FTZ R32, R46, R5.reuse, -R41.reuse ;  /* 0x000000052e207223 */ /* 0x180fe20000010829 */
[-C--:B------:R-:W-:Y:S01]  /*160b0*/  FFMA.FTZ R34, R48, R5.reuse, -R41 ;  /* 0x0000000530227223 */ /* 0x080fe20000010829 */
[----:B------:R-:W1:Y:S01]  /*160c0*/  MUFU.EX2 R203, R203 ;  /* 0x000000cb00cb7308 */ /* 0x000e620000000800 */
[----:B-----5:R-:W-:Y:S01]  /*160d0*/  FADD.FTZ R40, R198, R7 ;  /* 0x00000007c6287221 */ /* 0x020fe20000010000 */
[-CC-:B------:R-:W-:Y:S01]  /*160e0*/  FFMA.FTZ R191, R50, R5.reuse, -R41.reuse ;  /* 0x0000000532bf7223 */ /* 0x180fe20000010829 */
[-CC-:B------:R-:W-:Y:S01]  /*160f0*/  FFMA.FTZ R185, R24, R5.reuse, -R41.reuse ;  /* 0x0000000518b97223 */ /* 0x180fe20000010829 */
[-CC-:B------:R-:W-:Y:S01]  /*16100*/  FFMA.FTZ R24, R52, R5.reuse, -R41.reuse ;  /* 0x0000000534187223 */ /* 0x180fe20000010829 */
[----:B------:R-:W-:Y:S01]  /*16110*/  FADD.FTZ R43, R15, R40 ;  /* 0x000000280f2b7221 */ /* 0x000fe20000010000 */
[-C--:B------:R-:W-:Y:S01]  /*16120*/  FFMA.FTZ R56, R56, R5.reuse, -R41 ;  /* 0x0000000538387223 */ /* 0x080fe20000010829 */
[----:B------:R-:W-:Y:S01]  /*16130*/  F2FP.BF16.F32.PACK_AB R200, R3, R200 ;  /* 0x000000c803c8723e */ /* 0x000fe200000010ff */
[----:B------:R-:W2:Y:S01]  /*16140*/  MUFU.EX2 R10, R10 ;  /* 0x0000000a000a7308 */ /* 0x000ea20000000800 */
[----:B0-----:R-:W-:Y:S01]  /*16150*/  FADD.FTZ R38, R201, R8 ;  /* 0x00000008c9267221 */ /* 0x001fe20000010000 */
[----:B------:R-:W-:Y:S01]  /*16160*/  FADD.FTZ R40, R192, R43 ;  /* 0x0000002bc0287221 */ /* 0x000fe20000010000 */
[-CC-:B------:R-:W-:Y:S01]  /*16170*/  FFMA.FTZ R70, R70, R5.reuse, -R41.reuse ;  /* 0x0000000546467223 */ /* 0x180fe20000010829 */
[-CC-:B------:R-:W-:Y:S01]  /*16180*/  FFMA.FTZ R72, R72, R5.reuse, -R41.reuse ;  /* 0x0000000548487223 */ /* 0x180fe20000010829 */
[-CC-:B------:R-:W-:Y:S01]  /*16190*/  FFMA.FTZ R76, R76, R5.reuse, -R41.reuse ;  /* 0x000000054c4c7223 */ /* 0x180fe20000010829 */
[----:B------:R-:W-:Y:S01]  /*161a0*/  FADD.FTZ R43, R21, R40 ;  /* 0x00000028152b7221 */ /* 0x000fe20000010000 */
[-CC-:B------:R-:W-:Y:S01]  /*161b0*/  FFMA.FTZ R26, R26, R5.reuse, -R41.reuse ;  /* 0x000000051a1a7223 */ /* 0x180fe20000010829 */
[----:B------:R-:W0:Y:S01]  /*161c0*/  MUFU.EX2 R197, R197 ;  /* 0x000000c500c57308 */ /* 0x000e220000000800 */
[----:B-1----:R-:W-:Y:S01]  /*161d0*/  FADD.FTZ R7, R203, R38 ;  /* 0x00000026cb077221 */ /* 0x002fe20000010000 */
[-CC-:B------:R-:W-:Y:S01]  /*161e0*/  FFMA.FTZ R30, R30, R5.reuse, -R41.reuse ;  /* 0x000000051e1e7223 */ /* 0x180fe20000010829 */
[-CC-:B------:R-:W-:Y:S01]  /*161f0*/  FFMA.FTZ R54, R54, R5.reuse, -R41.reuse ;  /* 0x0000000536367223 */ /* 0x180fe20000010829 */
[-CC-:B------:R-:W-:Y:S01]  /*16200*/  FFMA.FTZ R58, R58, R5.reuse, -R41.reuse ;  /* 0x000000053a3a7223 */ /* 0x180fe20000010829 */
[----:B------:R-:W-:Y:S01]  /*16210*/  FFMA.FTZ R41, R60, R5, -R41 ;  /* 0x000000053c297223 */ /* 0x000fe20000010829 */
[----:B------:R-:W-:Y:S01]  /*16220*/  F2FP.BF16.F32.PACK_AB R201, R8, R201 ;  /* 0x000000c908c9723e */ /* 0x000fe200000010ff */
[----:B------:R-:W-:Y:S01]  /*16230*/  IMAD.MOV.U32 R60, RZ, RZ, R119 ;  /* 0x000000ffff3c7224 */ /* 0x000fe200078e0077 */
[----:B------:R-:W1:Y:S01]  /*16240*/  MUFU.EX2 R12, R12 ;  /* 0x0000000c000c7308 */ /* 0x000e620000000800 */
[----:B--2---:R-:W-:Y:S01]  /*16250*/  FADD.FTZ R38, R10, R7 ;  /* 0x000000070a267221 */ /* 0x004fe20000010000 */
[----:B------:R-:W-:Y:S01]  /*16260*/  F2FP.BF16.F32.PACK_AB R202, R9, R202 ;  /* 0x000000ca09ca723e */ /* 0x000fe200000010ff */
[--C-:B------:R-:W-:Y:S01]  /*16270*/  IMAD.MOV.U32 R52, RZ, RZ, R119.reuse ;  /* 0x000000ffff347224 */ /* 0x100fe200078e0077 */
[----:B------:R-:W-:Y:S01]  /*16280*/  F2FP.BF16.F32.PACK_AB R196, R11, R196 ;  /* 0x000000c40bc4723e */ /* 0x000fe200000010ff */
[--C-:B------:R-:W-:Y:S01]  /*16290*/  IMAD.MOV.U32 R50, RZ, RZ, R119.reuse ;  /* 0x000000ffff327224 */ /* 0x100fe200078e0077 */
[----:B------:R-:W-:Y:S01]  /*162a0*/  F2FP.BF16.F32.PACK_AB R198, R15, R198 ;  /* 0x000000c60fc6723e */ /* 0x000fe200000010ff */
[----:B------:R-:W-:Y:S01]  /*162b0*/  IMAD.MOV.U32 R48, RZ, RZ, R119 ;  /* 0x000000ffff307224 */ /* 0x000fe200078e0077 */
[----:B------:R-:W2:Y:S01]  /*162c0*/  MUFU.EX2 R199, R199 ;  /* 0x000000c700c77308 */ /* 0x000ea20000000800 */
[----:B0-----:R-:W-:Y:S01]  /*162d0*/  FADD.FTZ R7, R197, R38 ;  /* 0x00000026c5077221 */ /* 0x001fe20000010000 */
[----:B------:R-:W-:Y:S01]  /*162e0*/  FADD.FTZ R38, R194, R43 ;  /* 0x0000002bc2267221 */ /* 0x000fe20000010000 */
[----:B------:R-:W-:Y:S01]  /*162f0*/  F2FP.BF16.F32.PACK_AB R194, R25, R194 ;  /* 0x000000c219c2723e */ /* 0x000fe200000010ff */
[----:B------:R-:W-:Y:S01]  /*16300*/  IMAD.MOV.U32 R46, RZ, RZ, R119 ;  /* 0x000000ffff2e7224 */ /* 0x000fe200078e0077 */
[----:B------:R-:W-:Y:S01]  /*16310*/  F2FP.BF16.F32.PACK_AB R192, R21, R192 ;  /* 0x000000c015c0723e */ /* 0x000fe200000010ff */
[----:B------:R-:W-:Y:S01]  /*16320*/  FADD.FTZ R45, R25, R38 ;  /* 0x00000026192d7221 */ /* 0x000fe20000010000 */
[----:B------:R-:W-:Y:S01]  /*16330*/  F2FP.BF16.F32.PACK_AB R203, R10, R203 ;  /* 0x000000cb0acb723e */ /* 0x000fe200000010ff */
[----:B------:R-:W0:Y:S01]  /*16340*/  MUFU.EX2 R14, R14 ;  /* 0x0000000e000e7308 */ /* 0x000e220000000800 */
[----:B-1----:R-:W-:Y:S01]  /*16350*/  FADD.FTZ R28, R12, R7 ;  /* 0x000000070c1c7221 */ /* 0x002fe20000010000 */
[----:B------:R-:W-:-:S02]  /*16360*/  @!P1 VIADD R7, R0, 0x36840 ;  /* 0x0003684000079836 */ /* 0x000fc40000000000 */
[----:B------:R-:W-:Y:S01]  /*16370*/  FADD.FTZ R38, R188, R45 ;  /* 0x0000002dbc267221 */ /* 0x000fe20000010000 */
[C---:B------:R-:W-:Y:S01]  /*16380*/  F2FP.BF16.F32.PACK_AB R188, R27.reuse, R188 ;  /* 0x000000bc1bbc723e */ /* 0x040fe200000010ff */
[----:B------:R-:W-:Y:S01]  /*16390*/  IMAD.MOV.U32 R44, RZ, RZ, R119 ;  /* 0x000000ffff2c7224 */ /* 0x000fe200078e0077 */
[----:B------:R-:W-:Y:S01]  /*163a0*/  F2FP.BF16.F32.PACK_AB R197, R12, R197 ;  /* 0x000000c50cc5723e */ /* 0x000fe200000010ff */
[----:B------:R-:W-:Y:S01]  /*163b0*/  FADD.FTZ R45, R27, R38 ;  /* 0x000000261b2d7221 */ /* 0x000fe20000010000 */
[----:B------:R-:W1:Y:S01]  /*163c0*/  MUFU.EX2 R193, R193 ;  /* 0x000000c100c17308 */ /* 0x000e620000000800 */
[----:B--2---:R-:W-:Y:S01]  /*163d0*/  FADD.FTZ R43, R199, R28 ;  /* 0x0000001cc72b7221 */ /* 0x004fe20000010000 */
[----:B------:R-:W-:Y:S01]  /*163e0*/  @!P1 PRMT R7, RZ, 0x654, R7 ;  /* 0x00000654ff079816 */ /* 0x000fe20000000007 */
[----:B------:R-:W-:Y:S01]  /*163f0*/  FADD.FTZ R38, R190, R45 ;  /* 0x0000002dbe267221 */ /* 0x000fe20000010000 */
[----:B------:R-:W-:Y:S01]  /*16400*/  F2FP.BF16.F32.PACK_AB R190, R29, R190 ;  /* 0x000000be1dbe723e */ /* 0x000fe200000010ff */
[--C-:B------:R-:W-:Y:S01]  /*16410*/  IMAD.MOV.U32 R45, RZ, RZ, R119.reuse ;  /* 0x000000ffff2d7224 */ /* 0x100fe200078e0077 */
[----:B------:R2:W-:Y:S01]  /*16420*/  @!P1 SYNCS.ARRIVE.TRANS64.RED.A1T0 RZ, [R7+URZ], RZ ;  /* 0x000000ff07ff99a7 */ /* 0x0005e2000810043f */
[----:B------:R-:W-:Y:S01]  /*16430*/  IMAD.MOV.U32 R42, RZ, RZ, R119 ;  /* 0x000000ffff2a7224 */ /* 0x000fe200078e0077 */
[----:B------:R-:W3:Y:S01]  /*16440*/  MUFU.EX2 R20, R20 ;  /* 0x0000001400147308 */ /* 0x000ee20000000800 */
[C---:B0-----:R-:W-:Y:S01]  /*16450*/  FADD.FTZ R28, R14.reuse, R43 ;  /* 0x0000002b0e1c7221 */ /* 0x041fe20000010000 */
[----:B------:R-:W-:Y:S01]  /*16460*/  F2FP.BF16.F32.PACK_AB R199, R14, R199 ;  /* 0x000000c70ec7723e */ /* 0x000fe200000010ff */
[----:B------:R-:W-:-:S02]  /*16470*/  IMAD.MOV.U32 R40, RZ, RZ, R119 ;  /* 0x000000ffff287224 */ /* 0x000fc400078e0077 */
[--C-:B------:R-:W-:Y:S02]  /*16480*/  IMAD.MOV.U32 R27, RZ, RZ, R119.reuse ;  /* 0x000000ffff1b7224 */ /* 0x100fe400078e0077 */
[----:B------:R-:W-:Y:S01]  /*16490*/  IMAD.MOV.U32 R25, RZ, RZ, R119 ;  /* 0x000000ffff197224 */ /* 0x000fe200078e0077 */
[----:B------:R-:W2:Y:S01]  /*164a0*/  MUFU.EX2 R195, R195 ;  /* 0x000000c300c37308 */ /* 0x000ea20000000800 */
[----:B-1----:R-:W-:-:S07]  /*164b0*/  FADD.FTZ R43, R193, R28 ;  /* 0x0000001cc12b7221 */ /* 0x002fce0000010000 */
[----:B------:R-:W0:Y:S01]  /*164c0*/  MUFU.EX2 R32, R32 ;  /* 0x0000002000207308 */ /* 0x000e220000000800 */
[C---:B---3--:R-:W-:Y:S01]  /*164d0*/  FADD.FTZ R28, R20.reuse, R43 ;  /* 0x0000002b141c7221 */ /* 0x048fe20000010000 */
[----:B------:R-:W-:Y:S01]  /*164e0*/  FADD.FTZ R43, R29, R38 ;  /* 0x000000261d2b7221 */ /* 0x000fe20000010000 */
[----:B------:R-:W-:Y:S01]  /*164f0*/  F2FP.BF16.F32.PACK_AB R193, R20, R193 ;  /* 0x000000c114c1723e */ /* 0x000fe200000010ff */
[----:B------:R-:W-:Y:S02]  /*16500*/  IMAD.MOV.U32 R29, RZ, RZ, R119 ;  /* 0x000000ffff1d7224 */ /* 0x000fe400078e0077 */
[----:B------:R-:W-:Y:S01]  /*16510*/  FADD.FTZ R38, R184, R43 ;  /* 0x0000002bb8267221 */ /* 0x000fe20000010000 */
[----:B------:R-:W-:Y:S01]  /*16520*/  F2FP.BF16.F32.PACK_AB R184, R31, R184 ;  /* 0x000000b81fb8723e */ /* 0x000fe200000010ff */
[----:B------:R-:W1:Y:S01]  /*16530*/  MUFU.EX2 R189, R189 ;  /* 0x000000bd00bd7308 */ /* 0x000e620000000800 */
[----:B--2---:R-:W-:Y:S01]  /*16540*/  FADD.FTZ R7, R195, R28 ;  /* 0x0000001cc3077221 */ /* 0x004fe20000010000 */
[----:B------:R-:W-:Y:S01]  /*16550*/  FADD.FTZ R43, R31, R38 ;  /* 0x000000261f2b7221 */ /* 0x000fe20000010000 */
[----:B------:R-:W-:-:S03]  /*16560*/  IMAD.MOV.U32 R31, RZ, RZ, R119 ;  /* 0x000000ffff1f7224 */ /* 0x000fc600078e0077 */
[----:B------:R-:W-:Y:S01]  /*16570*/  FADD.FTZ R38, R186, R43 ;  /* 0x0000002bba267221 */ /* 0x000fe20000010000 */
[----:B------:R-:W-:Y:S01]  /*16580*/  F2FP.BF16.F32.PACK_AB R186, R33, R186 ;  /* 0x000000ba21ba723e */ /* 0x000fe200000010ff */
[----:B------:R-:W2:Y:S01]  /*16590*/  MUFU.EX2 R34, R34 ;  /* 0x0000002200227308 */ /* 0x000ea20000000800 */
[C---:B0-----:R-:W-:Y:S01]  /*165a0*/  FADD.FTZ R28, R32.reuse, R7 ;  /* 0x00000007201c7221 */ /* 0x041fe20000010000 */
[----:B------:R-:W-:Y:S01]  /*165b0*/  F2FP.BF16.F32.PACK_AB R195, R32, R195 ;  /* 0x000000c320c3723e */ /* 0x000fe200000010ff */
[--C-:B------:R-:W-:Y:S02]  /*165c0*/  IMAD.MOV.U32 R43, RZ, RZ, R119.reuse ;  /* 0x000000ffff2b7224 */ /* 0x100fe400078e0077 */
[----:B------:R-:W-:-:S03]  /*165d0*/  IMAD.MOV.U32 R32, RZ, RZ, R119 ;  /* 0x000000ffff207224 */ /* 0x000fc600078e0077 */
[----:B------:R-:W0:Y:S01]  /*165e0*/  MUFU.EX2 R191, R191 ;  /* 0x000000bf00bf7308 */ /* 0x000e220000000800 */
[----:B-1----:R-:W-:-:S07]  /*165f0*/  FADD.FTZ R7, R189, R28 ;  /* 0x0000001cbd077221 */ /* 0x002fce0000010000 */
[----:B------:R-:W1:Y:S01]  /*16600*/  MUFU.EX2 R36, R36 ;  /* 0x0000002400247308 */ /* 0x000e620000000800 */
[C---:B--2---:R-:W-:Y:S01]  /*16610*/  FADD.FTZ R28, R34.reuse, R7 ;  /* 0x00000007221c7221 */ /* 0x044fe20000010000 */
[----:B------:R-:W-:Y:S01]  /*16620*/  FADD.FTZ R7, R33, R38 ;  /* 0x0000002621077221 */ /* 0x000fe20000010000 */
[----:B------:R-:W-:Y:S01]  /*16630*/  F2FP.BF16.F32.PACK_AB R189, R34, R189 ;  /* 0x000000bd22bd723e */ /* 0x000fe200000010ff */
[----:B------:R-:W-:Y:S02]  /*16640*/  IMAD.MOV.U32 R34, RZ, RZ, R119 ;  /* 0x000000ffff227224 */ /* 0x000fe400078e0077 */
[----:B------:R-:W-:Y:S01]  /*16650*/  FADD.FTZ R38, R180, R7 ;  /* 0x00000007b4267221 */ /* 0x000fe20000010000 */
[----:B------:R-:W-:Y:S01]  /*16660*/  F2FP.BF16.F32.PACK_AB R180, R35, R180 ;  /* 0x000000b423b4723e */ /* 0x000fe200000010ff */
[----:B------:R-:W2:Y:S01]  /*16670*/  MUFU.EX2 R185, R185 ;  /* 0x000000b900b97308 */ /* 0x000ea20000000800 */
[----:B0-----:R-:W-:Y:S01]  /*16680*/  FADD.FTZ R3, R191, R28 ;  /* 0x0000001cbf037221 */ /* 0x001fe20000010000 */
[----:B------:R-:W-:Y:S01]  /*16690*/  FADD.FTZ R7, R35, R38 ;  /* 0x0000002623077221 */ /* 0x000fe20000010000 */
[----:B------:R-:W-:-:S02]  /*166a0*/  IMAD.MOV.U32 R35, RZ, RZ, R119 ;  /* 0x000000ffff237224 */ /* 0x000fc400078e0077 */
[----:B------:R-:W-:-:S03]  /*166b0*/  IMAD.MOV.U32 R33, RZ, RZ, R119 ;  /* 0x000000ffff217224 */ /* 0x000fc600078e0077 */
[----:B------:R-:W0:Y:S01]  /*166c0*/  MUFU.EX2 R24, R24 ;  /* 0x0000001800187308 */ /* 0x000e220000000800 */
[C---:B-1----:R-:W-:Y:S01]  /*166d0*/  FADD.FTZ R28, R36.reuse, R3 ;  /* 0x00000003241c7221 */ /* 0x042fe20000010000 */
[----:B------:R-:W-:Y:S01]  /*166e0*/  F2FP.BF16.F32.PACK_AB R191, R36, R191 ;  /* 0x000000bf24bf723e */ /* 0x000fe200000010ff */
[----:B------:R-:W-:-:S05]  /*166f0*/  IMAD.MOV.U32 R36, RZ, RZ, R119 ;  /* 0x000000ffff247224 */ /* 0x000fca00078e0077 */
[----:B------:R-:W1:Y:S01]  /*16700*/  MUFU.EX2 R182, R182 ;  /* 0x000000b600b67308 */ /* 0x000e620000000800 */
[----:B--2---:R-:W-:-:S07]  /*16710*/  FADD.FTZ R3, R185, R28 ;  /* 0x0000001cb9037221 */ /* 0x004fce0000010000 */
[----:B------:R-:W2:Y:S01]  /*16720*/  MUFU.EX2 R187, R187 ;  /* 0x000000bb00bb7308 */ /* 0x000ea20000000800 */
[C---:B0-----:R-:W-:Y:S01]  /*16730*/  FADD.FTZ R28, R24.reuse, R3 ;  /* 0x00000003181c7221 */ /* 0x041fe20000010000 */
[----:B------:R-:W-:Y:S01]  /*16740*/  F2FP.BF16.F32.PACK_AB R185, R24, R185 ;  /* 0x000000b918b9723e */ /* 0x000fe200000010ff */
[----:B------:R-:W-:-:S05]  /*16750*/  IMAD.MOV.U32 R24, RZ, RZ, R119 ;  /* 0x000000ffff187224 */ /* 0x000fca00078e0077 */
[----:B------:R-:W0:Y:S01]  /*16760*/  MUFU.EX2 R37, R37 ;  /* 0x0000002500257308 */ /* 0x000e220000000800 */
[----:B-1----:R-:W-:-:S07]  /*16770*/  FADD.FTZ R38, R182, R7 ;  /* 0x00000007b6267221 */ /* 0x002fce0000010000 */
[----:B------:R1:W3:Y:S01]  /*16780*/  MUFU.EX2 R0, R56 ;  /* 0x0000003800007308 */ /* 0x0002e20000000800 */
[----:B--2---:R-:W-:-:S07]  /*16790*/  FADD.FTZ R3, R187, R28 ;  /* 0x0000001cbb037221 */ /* 0x004fce0000010000 */
[----:B------:R-:W2:Y:S01]  /*167a0*/  MUFU.EX2 R176, R176 ;  /* 0x000000b000b07308 */ /* 0x000ea20000000800 */
[C---:B0-----:R-:W-:Y:S01]  /*167b0*/  FADD.FTZ R7, R37.reuse, R38 ;  /* 0x0000002625077221 */ /* 0x041fe20000010000 */
[----:B------:R-:W-:Y:S01]  /*167c0*/  F2FP.BF16.F32.PACK_AB R182, R37, R182 ;  /* 0x000000b625b6723e */ /* 0x000fe200000010ff */
[--C-:B-1----:R-:W-:Y:S02]  /*167d0*/  IMAD.MOV.U32 R56, RZ, RZ, R119.reuse ;  /* 0x000000ffff387224 */ /* 0x102fe400078e0077 */
[--C-:B------:R-:W-:Y:S02]  /*167e0*/  IMAD.MOV.U32 R38, RZ, RZ, R119.reuse ;  /* 0x000000ffff267224 */ /* 0x100fe400078e0077 */
[----:B------:R-:W-:Y:S01]  /*167f0*/  IMAD.MOV.U32 R37, RZ, RZ, R119 ;  /* 0x000000ffff257224 */ /* 0x000fe200078e0077 */
[----:B------:R-:W-:Y:S01]  /*16800*/  MUFU.EX2 R70, R70 ;  /* 0x0000004600467308 */ /* 0x000fe20000000800 */
[C---:B---3--:R-:W-:Y:S01]  /*16810*/  FADD.FTZ R3, R0.reuse, R3 ;  /* 0x0000000300037221 */ /* 0x048fe20000010000 */
[----:B------:R-:W-:-:S06]  /*16820*/  F2FP.BF16.F32.PACK_AB R187, R0, R187 ;  /* 0x000000bb00bb723e */ /* 0x000fcc00000010ff */
[----:B------:R0:W1:Y:S01]  /*16830*/  MUFU.EX2 R39, R110 ;  /* 0x0000006e00277308 */ /* 0x0000620000000800 */
[----:B--2---:R-:W-:-:S07]  /*16840*/  FADD.FTZ R28, R176, R7 ;  /* 0x00000007b01c7221 */ /* 0x004fce0000010000 */
[----:B------:R2:W-:Y:S01]  /*16850*/  MUFU.EX2 R181, R72 ;  /* 0x0000004800b57308 */ /* 0x0005e20000000800 */
[----:B0-----:R-:W-:-:S07]  /*16860*/  IMAD.MOV.U32 R110, RZ, RZ, R119 ;  /* 0x000000ffff6e7224 */ /* 0x001fce00078e0077 */
[----:B------:R-:W0:Y:S01]  /*16870*/  MUFU.EX2 R178, R178 ;  /* 0x000000b200b27308 */ /* 0x000e220000000800 */
[C---:B-1----:R-:W-:Y:S01]  /*16880*/  FADD.FTZ R7, R39.reuse, R28 ;  /* 0x0000001c27077221 */ /* 0x042fe20000010000 */
[----:B------:R-:W-:Y:S01]  /*16890*/  F2FP.BF16.F32.PACK_AB R176, R39, R176 ;  /* 0x000000b027b0723e */ /* 0x000fe200000010ff */
[--C-:B--2---:R-:W-:Y:S02]  /*168a0*/  IMAD.MOV.U32 R72, RZ, RZ, R119.reuse ;  /* 0x000000ffff487224 */ /* 0x104fe400078e0077 */
[--C-:B------:R-:W-:Y:S02]  /*168b0*/  IMAD.MOV.U32 R39, RZ, RZ, R119.reuse ;  /* 0x000000ffff277224 */ /* 0x100fe400078e0077 */
[----:B------:R-:W-:Y:S01]  /*168c0*/  IMAD.MOV.U32 R28, RZ, RZ, R119 ;  /* 0x000000ffff1c7224 */ /* 0x000fe200078e0077 */
[----:B------:R-:W1:Y:S08]  /*168d0*/  MUFU.EX2 R76, R76 ;  /* 0x0000004c004c7308 */ /* 0x000e700000000800 */
[----:B------:R2:W3:Y:S01]  /*168e0*/  MUFU.EX2 R183, R26 ;  /* 0x0000001a00b77308 */ /* 0x0004e20000000800 */
[----:B0-----:R-:W-:Y:S01]  /*168f0*/  FADD.FTZ R212, R178, R7 ;  /* 0x00000007b2d47221 */ /* 0x001fe20000010000 */
[----:B------:R-:W-:-:S05]  /*16900*/  VIADD R7, R154, 0xfffffffe ;  /* 0xfffffffe9a077836 */ /* 0x000fca0000000000 */
[----:B------:R-:W-:Y:S01]  /*16910*/  ISETP.GE.AND P2, PT, R7, R220, PT ;  /* 0x000000dc0700720c */ /* 0x000fe20003f46270 */
[----:B------:R-:W0:Y:S01]  /*16920*/  MUFU.EX2 R30, R30 ;  /* 0x0000001e001e7308 */ /* 0x000e220000000800 */
[----:B--2---:R-:W-:-:S04]  /*16930*/  FADD.FTZ R26, R70, R3 ;  /* 0x00000003461a7221 */ /* 0x004fc80000010000 */
[C---:B------:R-:W-:Y:S01]  /*16940*/  FADD.FTZ R3, R181.reuse, R26 ;  /* 0x0000001ab5037221 */ /* 0x040fe20000010000 */
[----:B------:R-:W-:Y:S01]  /*16950*/  F2FP.BF16.F32.PACK_AB R181, R181, R70 ;  /* 0x00000046b5b5723e */ /* 0x000fe200000010ff */
[----:B------:R-:W-:Y:S01]  /*16960*/  IMAD.MOV.U32 R70, RZ, RZ, R119 ;  /* 0x000000ffff467224 */ /* 0x000fe200078e0077 */
[----:B------:R2:W4:Y:S01]  /*16970*/  MUFU.EX2 R177, R54 ;  /* 0x0000003600b17308 */ /* 0x0005220000000800 */
[----:B-1----:R-:W-:-:S04]  /*16980*/  FADD.FTZ R26, R76, R3 ;  /* 0x000000034c1a7221 */ /* 0x002fc80000010000 */
[C---:B---3--:R-:W-:Y:S01]  /*16990*/  FADD.FTZ R3, R183.reuse, R26 ;  /* 0x0000001ab7037221 */ /* 0x048fe20000010000 */
[----:B------:R-:W-:Y:S01]  /*169a0*/  F2FP.BF16.F32.PACK_AB R183, R183, R76 ;  /* 0x0000004cb7b7723e */ /* 0x000fe200000010ff */
[----:B------:R-:W-:Y:S01]  /*169b0*/  IMAD.MOV.U32 R76, RZ, RZ, R119 ;  /* 0x000000ffff4c7224 */ /* 0x000fe200078e0077 */
[----:B------:R-:W1:Y:S01]  /*169c0*/  MUFU.EX2 R58, R58 ;  /* 0x0000003a003a7308 */ /* 0x000e620000000800 */
[----:B0-----:R-:W-:Y:S01]  /*169d0*/  FADD.FTZ R8, R30, R3 ;  /* 0x000000031e087221 */ /* 0x001fe20000010000 */
[--C-:B--2---:R-:W-:Y:S02]  /*169e0*/  IMAD.MOV.U32 R54, RZ, RZ, R119.reuse ;  /* 0x000000ffff367224 */ /* 0x104fe400078e0077 */
[----:B------:R-:W-:-:S04]  /*169f0*/  IMAD.MOV.U32 R26, RZ, RZ, R119 ;  /* 0x000000ffff1a7224 */ /* 0x000fc800078e0077 */
[----:B------:R-:W0:Y:S01]  /*16a00*/  MUFU.EX2 R41, R41 ;  /* 0x0000002900297308 */ /* 0x000e220000000800 */
[C---:B----4-:R-:W-:Y:S01]  /*16a10*/  FADD.FTZ R3, R177.reuse, R8 ;  /* 0x00000008b1037221 */ /* 0x050fe20000010000 */
[----:B------:R-:W-:Y:S01]  /*16a20*/  F2FP.BF16.F32.PACK_AB R177, R177, R30 ;  /* 0x0000001eb1b1723e */ /* 0x000fe200000010ff */
[----:B------:R-:W-:-:S05]  /*16a30*/  IMAD.MOV.U32 R30, RZ, RZ, R119 ;  /* 0x000000ffff1e7224 */ /* 0x000fca00078e0077 */
[----:B------:R-:W2:Y:S01]  /*16a40*/  MUFU.EX2 R13, R13 ;  /* 0x0000000d000d7308 */ /* 0x000ea20000000800 */
[----:B-1----:R-:W-:Y:S01]  /*16a50*/  FADD.FTZ R0, R58, R3 ;  /* 0x000000033a007221 */ /* 0x002fe20000010000 */
[----:B------:R-:W-:-:S03]  /*16a60*/  IMAD.MOV.U32 R3, RZ, RZ, 0x3f800000 ;  /* 0x3f800000ff037424 */ /* 0x000fc600078e00ff */
[C---:B0-----:R-:W-:Y:S01]  /*16a70*/  FADD.FTZ R211, R41.reuse, R0 ;  /* 0x0000000029d37221 */ /* 0x041fe20000010000 */
[----:B------:R-:W-:Y:S01]  /*16a80*/  F2FP.BF16.F32.PACK_AB R179, R41, R58 ;  /* 0x0000003a29b3723e */ /* 0x000fe200000010ff */
[----:B------:R-:W-:Y:S02]  /*16a90*/  IMAD.MOV.U32 R0, RZ, RZ, 0x3f800000 ;  /* 0x3f800000ff007424 */ /* 0x000fe400078e00ff */
[--C-:B------:R-:W-:Y:S02]  /*16aa0*/  IMAD.MOV.U32 R58, RZ, RZ, R119.reuse ;  /* 0x000000ffff3a7224 */ /* 0x100fe400078e0077 */
[----:B------:R-:W-:Y:S02]  /*16ab0*/  IMAD.MOV.U32 R41, RZ, RZ, R119 ;  /* 0x000000ffff297224 */ /* 0x000fe400078e0077 */
[C---:B--2---:R-:W-:Y:S01]  /*16ac0*/  FADD.FTZ R212, R13.reuse, R212 ;  /* 0x000000d40dd47221 */ /* 0x044fe20000010000 */
[----:B------:R-:W-:Y:S01]  /*16ad0*/  F2FP.BF16.F32.PACK_AB R178, R13, R178 ;  /* 0x000000b20db2723e */ /* 0x000fe200000010ff */
        /* <DEDUP_REMOVED lines=53> */
[----:B------:R-:W-:-:S07]  /*16e30*/  CS2R R24, SRZ ;  /* 0x0000000000187805 */ /* 0x000fce000001ff00 */
.L_x_3826:
[----:B------:R-:W-:-:S05]  /*16e40*/  VIADD R4, R11, 0x1 ;  /* 0x000000010b047836 */ /* 0x000fca0000000000 */
[----:B------:R-:W-:-:S04]  /*16e50*/  ISETP.NE.AND P2, PT, R4, 0x2, PT ;  /* 0x000000020400780c */ /* 0x000fc80003f45270 */
[----:B------:R-:W-:Y:S02]  /*16e60*/  SEL R219, RZ, 0x1, P2 ;  /* 0x00000001ffdb7807 */ /* 0x000fe40001000000 */
[----:B------:R-:W-:Y:S02]  /*16e70*/  SEL R218, R4, RZ, P2 ;  /* 0x000000ff04da7207 */ /* 0x000fe40001000000 */
[----:B------:R-:W-:Y:S01]  /*16e80*/  LOP3.LUT R219, R10, R219, RZ, 0x3c, !PT ;  /* 0x000000db0adb7212 */ /* 0x000fe200078e3cff */
[----:B------:R-:W-:Y:S06]  /*16e90*/  @!P0 BRA `(.L_x_3816) ;  /* 0x0000000000048947 */ /* 0x000fec0003800000 */
[----:B------:R-:W-:Y:S01]  /*16ea0*/  BPT.TRAP 0x1 ;  /* 0x000000040000795c */ /* 0x000fe20000300000 */
.L_x_3816:
[----:B------:R-:W-:Y:S01]  /*16eb0*/  IMAD R12, R218, 0x8, R2 ;  /* 0x00000008da0c7824 */ /* 0x000fe200078e0202 */
[----:B------:R-:W-:-:S04]  /*16ec0*/  SHF.L.U32 R4, R219, 0x1f, RZ ;  /* 0x0000001fdb047819 */ /* 0x000fc800000006ff */
[----:B------:R0:W1:Y:S01]  /*16ed0*/  SYNCS.PHASECHK.TRANS64.TRYWAIT P2, [R12+URZ+0x36830], R4 ;  /* 0x036830040c0075a7 */ /* 0x000062000804017f */
[----:B------:R-:W-:Y:S05]  /*16ee0*/  @!P0 BRA `(.L_x_3817) ;  /* 0x0000000000048947 */ /* 0x000fea0003800000 */
[----:B------:R-:W-:Y:S01]  /*16ef0*/  BPT.TRAP 0x1 ;  /* 0x000000040000795c */ /* 0x000fe20000300000 */
.L_x_3817:
[----:B------:R-:W-:Y:S01]  /*16f00*/  IMAD R6, R218, 0xa80, R221 ;  /* 0x00000a80da067824 */ /* 0x000fe200078e02dd */
[----:B------:R-:W-:Y:S03]  /*16f10*/  BSSY B1, `(.L_x_3818) ;  /* 0x0000006000017945 */ /* 0x000fe60003800000 */
[C---:B------:R-:W-:Y:S02]  /*16f20*/  VIADD R120, R6.reuse, 0x80 ;  /* 0x0000008006787836 */ /* 0x040fe40000000000 */
[----:B------:R-:W-:Y:S01]  /*16f30*/  VIADD R15, R6, 0x100 ;  /* 0x00000100060f7836 */ /* 0x000fe20000000000 */
[----:B-1----:R-:W-:Y:S06]  /*16f40*/  @P2 BRA `(.L_x_3819) ;  /* 0x0000000000082947 */ /* 0x002fec0003800000 */
[----:B------:R-:W1:Y:S02]  /*16f50*/  SYNCS.PHASECHK.TRANS64.TRYWAIT P2, [R12+URZ+0x36830], R4 ;  /* 0x036830040c0075a7 */ /* 0x000e64000804017f */
[----:B-1----:R-:W-:Y:S05]  /*16f60*/  @!P2 BRA `(.L_x_3820) ;  /* 0x0000012c00b8a947 */ /* 0x002fea0003800000 */
.L_x_3819:
[----:B------:R-:W-:Y:S05]  /*16f70*/  BSYNC B1 ;  /* 0x0000000000017941 */ /* 0x000fea0003800000 */
.L_x_3818:
[----:B------:R-:W2:Y:S04]  /*16f80*/  LDL.64 R20, [R1+0x48] ;  /* 0x0000480001147983 */ /* 0x000ea80000100a00 */
[----:B------:R-:W3:Y:S01]  /*16f90*/  LDL.64 R124, [R1+0x50] ;  /* 0x00005000017c7983 */ /* 0x000ee20000100a00 */
[----:B------:R-:W-:Y:S01]  /*16fa0*/  WARPGROUP.ARRIVE ;  /* 0x00000000000079c5 */ /* 0x000fe20000000000 */
[----:B------:R-:W-:Y:S01]  /*16fb0*/  IMAD.MOV.U32 R121, RZ, RZ, 0x40000040 ;  /* 0x40000040ff797424 */ /* 0x000fe200078e00ff */
[----:B------:R-:W-:-:S04]  /*16fc0*/  R2UR UR22, R120 ;  /* 0x00000000781672ca */ /* 0x000fc800000e0000 */
[C---:B------:R-:W-:Y:S01]  /*16fd0*/  R2UR UR23, R121.reuse ;  /* 0x00000000791772ca */ /* 0x040fe200000e0000 */
[----:B------:R-:W-:Y:S01]  /*16fe0*/  IMAD.MOV.U32 R120, RZ, RZ, R15 ;  /* 0x000000ffff787224 */ /* 0x000fe200078e000f */
[----:B------:R-:W-:-:S04]  /*16ff0*/  R2UR UR27, R121 ;  /* 0x00000000791b72ca */ /* 0x000fc800000e0000 */
[----:B------:R-:W-:Y:S01]  /*17000*/  R2UR UR26, R120 ;  /* 0x00000000781a72ca */ /* 0x000fe200000e0000 */
[----:B------:R-:W-:Y:S02]  /*17010*/  VIADD R122, R6, 0x200 ;  /* 0x00000200067a7836 */ /* 0x000fe40000000000 */
[----:B------:R-:W-:-:S03]  /*17020*/  IMAD.MOV.U32 R123, RZ, RZ, 0x40000040 ;  /* 0x40000040ff7b7424 */ /* 0x000fc600078e00ff */
[----:B------:R-:W-:Y:S02]  /*17030*/  R2UR UR34, R122 ;  /* 0x000000007a2272ca */ /* 0x000fe400000e0000 */
[----:B------:R-:W-:Y:S02]  /*17040*/  R2UR UR35, R123 ;  /* 0x000000007b2372ca */ /* 0x000fe400000e0000 */
[----:B--2---:R-:W-:Y:S01]  /*17050*/  R2UR UR42, R20 ;  /* 0x00000000142a72ca */ /* 0x004fe200000e0000 */
[----:B------:R-:W-:Y:S01]  /*17060*/  IMAD.MOV.U32 R20, RZ, RZ, R6 ;  /* 0x000000ffff147224 */ /* 0x000fe200078e0006 */
[----:B------:R-:W-:Y:S01]  /*17070*/  R2UR UR43, R21 ;  /* 0x00000000152b72ca */ /* 0x000fe200000e0000 */
[----:B------:R-:W-:Y:S01]  /*17080*/  IMAD.MOV.U32 R21, RZ, RZ, 0x40000040 ;  /* 0x40000040ff157424 */ /* 0x000fe200078e00ff */
[----:B---3--:R-:W-:Y:S02]  /*17090*/  R2UR UR4, R124 ;  /* 0x000000007c0472ca */ /* 0x008fe400000e0000 */
[----:B------:R-:W-:-:S02]  /*170a0*/  R2UR UR5, R125 ;  /* 0x000000007d0572ca */ /* 0x000fc400000e0000 */
[----:B------:R-:W-:Y:S02]  /*170b0*/  R2UR UR18, R20 ;  /* 0x00000000141272ca */ /* 0x000fe400000e0000 */
[----:B------:R-:W-:-:S07]  /*170c0*/  R2UR UR19, R21 ;  /* 0x00000000151372ca */ /* 0x000fce00000e0000 */
[----:B------:R-:W-:Y:S02]  /*170d0*/  UMOV UR16, UR4 ;  /* 0x0000000400107c82 */ /* 0x000fe40008000000 */
[----:B------:R-:W-:-:S04]  /*170e0*/  UMOV UR17, UR5 ;  /* 0x0000000500117c82 */ /* 0x000fc80008000000 */
        /* <DEDUP_REMOVED lines=26> */
[C---:B------:R-:W-:Y:S01]  /*17290*/  R2UR UR55, R121.reuse ;  /* 0x00000000793772ca */ /* 0x040fe200000e0000 */
[----:B------:R-:W-:Y:S01]  /*172a0*/  UMOV UR52, UR4 ;  /* 0x0000000400347c82 */ /* 0x000fe20008000000 */
[----:B------:R-:W-:Y:S01]  /*172b0*/  UMOV UR53, UR5 ;  /* 0x0000000500357c82 */ /* 0x000fe20008000000 */
[----:B------:R-:W-:Y:S01]  /*172c0*/  VIADD R120, R6, 0x2 ;  /* 0x0000000206787836 */ /* 0x000fe20000000000 */
[----:B------:R-:W-:Y:S01]  /*172d0*/  R2UR UR7, R121 ;  /* 0x00000000790772ca */ /* 0x000fe200000e0000 */
[----:B------:R-:W-:-:S03]  /*172e0*/  IMAD.MOV.U32 R121, RZ, RZ, 0x40000040 ;  /* 0x40000040ff797424 */ /* 0x000fc600078e00ff */
[----:B------:R-:W-:Y:S01]  /*172f0*/  R2UR UR6, R120 ;  /* 0x00000000780672ca */ /* 0x000fe200000e0000 */
[----:B------:R-:W-:Y:S02]  /*17300*/  WARPGROUP.DEPBAR.LE gsb0, 0x0 ;  /* 0x00008000000079c5 */ /* 0x000fe40000010000 */
[----:B------:R-:W-:-:S06]  /*17310*/  WARPGROUP.ARRIVE ;  /* 0x00000000000079c5 */ /* 0x000fcc0000000000 */
[----:B------:R-:W-:Y:S01]  /*17320*/  HGMMA.64x16x16.F32.BF16 R128, gdesc[UR52], RZ, !UPT, gsb0 ;  /* 0x00200000348079f0 */ /* 0x000fe2000c0018ff */
[C---:B------:R-:W-:Y:S01]  /*17330*/  VIADD R120, R6.reuse, 0x182 ;  /* 0x0000018206787836 */ /* 0x040fe20000000000 */
[----:B------:R-:W-:Y:S01]  /*17340*/  R2UR UR19, R121 ;  /* 0x00000000791372ca */ /* 0x000fe200000e0000 */
[----:B------:R-:W-:Y:S02]  /*17350*/  VIADD R20, R6, 0x300 ;  /* 0x0000030006147836 */ /* 0x000fe40000000000 */
[----:B------:R-:W-:Y:S01]  /*17360*/  IMAD.MOV.U32 R121, RZ, RZ, 0x40000040 ;  /* 0x40000040ff797424 */ /* 0x000fe200078e00ff */
[----:B------:R-:W-:Y:S01]  /*17370*/  R2UR UR18, R120 ;  /* 0x00000000781272ca */ /* 0x000fe200000e0000 */
[----:B------:R-:W-:Y:S01]  /*17380*/  VIADD R120, R6, 0x282 ;  /* 0x0000028206787836 */ /* 0x000fe20000000000 */
[----:B------:R-:W-:Y:S01]  /*17390*/  R2UR UR58, R20 ;  /* 0x00000000143a72ca */ /* 0x000fe200000e0000 */
[----:B------:R-:W-:Y:S01]  /*173a0*/  VIADD R122, R6, 0x82 ;  /* 0x00000082067a7836 */ /* 0x000fe20000000000 */
[----:B------:R-:W-:-:S02]  /*173b0*/  R2UR UR59, R21 ;  /* 0x00000000153b72ca */ /* 0x000fc400000e0000 */
[----:B------:R-:W-:Y:S01]  /*173c0*/  R2UR UR46, R120 ;  /* 0x00000000782e72ca */ /* 0x000fe200000e0000 */
[----:B------:R-:W-:Y:S01]  /*173d0*/  VIADD R120, R6, 0x4 ;  /* 0x0000000406787836 */ /* 0x000fe20000000000 */
[----:B------:R-:W-:Y:S01]  /*173e0*/  R2UR UR47, R121 ;  /* 0x00000000792f72ca */ /* 0x000fe200000e0000 */
[----:B------:R-:W-:Y:S01]  /*173f0*/  IMAD.MOV.U32 R121, RZ, RZ, 0x40000040 ;  /* 0x40000040ff797424 */ /* 0x000fe200078e00ff */
[----:B------:R-:W-:Y:S02]  /*17400*/  R2UR UR10, R122 ;  /* 0x000000007a0a72ca */ /* 0x000fe400000e0000 */
[----:B------:R-:W-:Y:S02]  /*17410*/  R2UR UR11, R123 ;  /* 0x000000007b0b72ca */ /* 0x000fe400000e0000 */
[----:B------:R-:W-:Y:S02]  /*17420*/  R2UR UR30, R120 ;  /* 0x00000000781e72ca */ /* 0x000fe400000e0000 */
[----:B------:R-:W-:Y:S01]  /*17430*/  R2UR UR31, R121 ;  /* 0x00000000791f72ca */ /* 0x000fe200000e0000 */
[----:B------:R-:W-:Y:S01]  /*17440*/  UMOV UR56, UR4 ;  /* 0x0000000400387c82 */ /* 0x000fe20008000000 */
[----:B------:R-:W-:Y:S01]  /*17450*/  UMOV UR57, UR5 ;  /* 0x0000000500397c82 */ /* 0x000fe20008000000 */
[----:B------:R-:W-:-:S02]  /*17460*/  WARPGROUP.DEPBAR.LE gsb0, 0x0 ;  /* 0x00008000000079c5 */ /* 0x000fc40000010000 */
[----:B------:R-:W-:-:S06]  /*17470*/  WARPGROUP.ARRIVE ;  /* 0x00000000000079c5 */ /* 0x000fcc0000000000 */
[----:B------:R-:W-:Y:S01]  /*17480*/  HGMMA.64x16x16.F32.BF16 R120, gdesc[UR56], RZ, !UPT, gsb0 ;  /* 0x00200000387879f0 */ /* 0x000fe2000c0018ff */
[----:B------:R-:W-:Y:S01]  /*17490*/  UMOV UR4, UR42 ;  /* 0x0000002a00047c82 */ /* 0x000fe20008000000 */
[----:B------:R-:W-:Y:S01]  /*174a0*/  UMOV UR5, UR43 ;  /* 0x0000002b00057c82 */ /* 0x000fe20008000000 */
[----:B------:R-:W-:Y:S02]  /*174b0*/  WARPGROUP.DEPBAR.LE gsb0, 0x0 ;  /* 0x00008000000079c5 */ /* 0x000fe40000010000 */
[----:B------:R-:W-:-:S06]  /*174c0*/  WARPGROUP.ARRIVE ;  /* 0x00000000000079c5 */ /* 0x000fcc0000000000 */
[----:B------:R-:W-:Y:S01]  /*174d0*/  HGMMA.64x16x16.F32.BF16 R168, gdesc[UR4], R168, gsb0 ;  /* 0x0020000004a879f0 */ /* 0x000fe200080018a8 */
[----:B------:R-:W-:Y:S01]  /*174e0*/  UMOV UR8, UR42 ;  /* 0x0000002a00087c82 */ /* 0x000fe20008000000 */
[----:B------:R-:W-:Y:S01]  /*174f0*/  UMOV UR9, UR43 ;  /* 0x0000002b00097c82 */ /* 0x000fe20008000000 */
[----:B------:R2:W-:Y:S01]  /*17500*/  STL.64 [R1+0x80], R8 ;  /* 0x0000800801007387 */ /* 0x0005e20000100a00 */
[----:B------:R-:W-:Y:S01]  /*17510*/  VIADD R20, R6, 0x102 ;  /* 0x0000010206147836 */ /* 0x000fe20000000000 */
[----:B------:R-:W-:Y:S02]  /*17520*/  R2UR UR15, R21 ;  /* 0x00000000150f72ca */ /* 0x000fe400000e0000 */
[----:B--2---:R-:W2:Y:S01]  /*17530*/  LDL.64 R8, [R1+0x40] ;  /* 0x0000400001087983 */ /* 0x004ea20000100a00 */
[----:B------:R-:W-:Y:S02]  /*17540*/  WARPGROUP.DEPBAR.LE gsb0, 0x0 ;  /* 0x00008000000079c5 */ /* 0x000fe40000010000 */
[----:B------:R-:W-:-:S06]  /*17550*/  WARPGROUP.ARRIVE ;  /* 0x00000000000079c5 */ /* 0x000fcc0000000000 */
[----:B------:R-:W-:Y:S01]  /*17560*/  HGMMA.64x16x16.F32.BF16 R160, gdesc[UR8], R160, gsb0 ;  /* 0x0020000008a079f0 */ /* 0x000fe200080018a0 */
[----:B------:R-:W-:Y:S01]  /*17570*/  R2UR UR14, R20 ;  /* 0x00000000140e72ca */ /* 0x000fe200000e0000 */
[----:B------:R-:W-:Y:S01]  /*17580*/  UMOV UR12, UR42 ;  /* 0x0000002a000c7c82 */ /* 0x000fe20008000000 */
[----:B------:R-:W-:Y:S01]  /*17590*/  UMOV UR13, UR43 ;  /* 0x0000002b000d7c82 */ /* 0x000fe20008000000 */
[----:B------:R-:W-:Y:S02]  /*175a0*/  WARPGROUP.DEPBAR.LE gsb0, 0x0 ;  /* 0x00008000000079c5 */ /* 0x000fe40000010000 */
[----:B------:R-:W-:-:S08]  /*175b0*/  WARPGROUP.ARRIVE ;  /* 0x00000000000079c5 */ /* 0x000fd00000000000 */
[----:B------:R-:W-:Y:S01]  /*175c0*/  HGMMA.64x16x16.F32.BF16 R152, gdesc[UR12], R152, gsb0 ;  /* 0x002000000c9879f0 */ /* 0x000fe20008001898 */
[----:B------:R-:W-:Y:S01]  /*175d0*/  UMOV UR16, UR42 ;  /* 0x0000002a00107c82 */ /* 0x000fe20008000000 */
[----:B------:R-:W-:Y:S01]  /*175e0*/  UMOV UR17, UR43 ;  /* 0x0000002b00117c82 */ /* 0x000fe20008000000 */
[----:B------:R-:W-:Y:S01]  /*175f0*/  VIADD R20, R6, 0x202 ;  /* 0x0000020206147836 */ /* 0x000fe20000000000 */
[----:B------:R-:W-:Y:S02]  /*17600*/  WARPGROUP.DEPBAR.LE gsb0, 0x0 ;  /* 0x00008000000079c5 */ /* 0x000fe40000010000 */
[----:B------:R-:W-:-:S06]  /*17610*/  WARPGROUP.ARRIVE ;  /* 0x00000000000079c5 */ /* 0x000fcc0000000000 */
        /* <DEDUP_REMOVED lines=9> */
[----:B------:R-:W-:Y:S01]  /*176b0*/  MOV R14, UR45 ;  /* 0x0000002d000e7c02 */ /* 0x000fe20008000f00 */
[----:B------:R-:W-:Y:S01]  /*176c0*/  UMOV UR45, UR43 ;  /* 0x0000002b002d7c82 */ /* 0x000fe20008000000 */
[----:B01----:R-:W-:Y:S01]  /*176d0*/  MOV R4, UR44 ;  /* 0x0000002c00047c02 */ /* 0x003fe20008000f00 */
        /* <DEDUP_REMOVED lines=14> */
[----:B------:R-:W-:Y:S01]  /*177c0*/  R2UR UR39, R9 ;  /* 0x00000000092772ca */ /* 0x000fe200000e0000 */
[----:B------:R-:W-:Y:S01]  /*177d0*/  VIADD R20, R6, 0x84 ;  /* 0x0000008406147836 */ /* 0x000fe20000000000 */
[----:B------:R-:W2:Y:S09]  /*177e0*/  LDL.64 R8, [R1+0x38] ;  /* 0x0000380001087983 */ /* 0x000eb20000100a00 */
[----:B------:R-:W-:-:S02]  /*177f0*/  UMOV UR28, UR38 ;  /* 0x00000026001c7c82 */ /* 0x000fc40008000000 */
[----:B------:R-:W-:Y:S01]  /*17800*/  UMOV UR29, UR39 ;  /* 0x00000027001d7c82 */ /* 0x000fe20008000000 */
        /* <DEDUP_REMOVED lines=58> */
[----:B------:R-:W-:Y:S02]  /*17bb0*/  MOV R13, UR41 ;  /* 0x00000029000d7c02 */ /* 0x000fe40008000f00 */
[----:B------:R-:W-:Y:S02]  /*17bc0*/  MOV R5, UR40 ;  /* 0x0000002800057c02 */ /* 0x000fe40008000f00 */
[----:B--2---:R-:W-:Y:S02]  /*17bd0*/  R2UR UR40, R8 ;  /* 0x00000000082872ca */ /* 0x004fe400000e0000 */
[----:B------:R-:W-:-:S02]  /*17be0*/  R2UR UR41, R9 ;  /* 0x00000000092972ca */ /* 0x000fc400000e0000 */
        /* <DEDUP_REMOVED lines=133> */
[----:B------:R0:W5:Y:S01]  /*18440*/  LDL.LU.64 R8, [R1+0x80] ;  /* 0x0000800001087983 */ /* 0x0001620000300a00 */
        /* <DEDUP_REMOVED lines=10> */
[----:B------:R-:W-:Y:S02]  /*184f0*/  VIADD R20, R6, 0x482 ;  /* 0x0000048206147836 */ /* 0x000fe40000000000 */
[----:B------:R-:W-:Y:S01]  /*18500*/  IMAD.MOV.U32 R21, RZ, RZ, 0x40000040 ;  /* 0x40000040ff157424 */ /* 0x000fe200078e00ff */
[----:B------:R-:W-:Y:S02]  /*18510*/  UMOV UR28, UR40 ;  /* 0x00000028001c7c82 */ /* 0x000fe40008000000 */
[----:B------:R-:W-:Y:S01]  /*18520*/  R2UR UR34, R20 ;  /* 0x00000000142272ca */ /* 0x000fe200000e0000 */
[----:B------:R-:W-:Y:S01]  /*18530*/  VIADD R20, R6, 0x502 ;  /* 0x0000050206147836 */ /* 0x000fe20000000000 */
[----:B------:R-:W-:Y:S01]  /*18540*/  R2UR UR35, R21 ;  /* 0x00000000152372ca */ /* 0x000fe200000e0000 */
[----:B------:R-:W-:Y:S01]  /*18550*/  IMAD.MOV.U32 R21, RZ, RZ, 0x40000040 ;  /* 0x40000040ff157424 */ /* 0x000fe200078e00ff */
[----:B------:R-:W-:-:S02]  /*18560*/  UMOV UR29, UR41 ;  /* 0x00000029001d7c82 */ /* 0x000fc40008000000 */
[----:B------:R-:W-:Y:S01]  /*18570*/  R2UR UR54, R20 ;  /* 0x00000000143672ca */ /* 0x000fe200000e0000 */
[----:B------:R-:W-:Y:S01]  /*18580*/  VIADD R20, R6, 0x582 ;  /* 0x0000058206147836 */ /* 0x000fe20000000000 */
[----:B------:R-:W-:Y:S01]  /*18590*/  R2UR UR55, R21 ;  /* 0x00000000153772ca */ /* 0x000fe200000e0000 */
        /* <DEDUP_REMOVED lines=25> */
[----:B------:R-:W-:Y:S02]  /*18730*/  R2UR UR23, R21 ;  /* 0x00000000151772ca */ /* 0x000fe400000e0000 */
[----:B------:R-:W2:Y:S01]  /*18740*/  LDL.64 R20, [R1+0x20] ;  /* 0x0000200001147983 */ /* 0x000ea20000100a00 */
[----:B------:R-:W-:Y:S01]  /*18750*/  UMOV UR32, UR40 ;  /* 0x0000002800207c82 */ /* 0x000fe20008000000 */
[----:B------:R-:W-:Y:S01]  /*18760*/  UMOV UR33, UR41 ;  /* 0x0000002900217c82 */ /* 0x000fe20008000000 */
        /* <DEDUP_REMOVED lines=23> */
[----:B--2---:R-:W-:Y:S02]  /*188e0*/  R2UR UR38, R20 ;  /* 0x00000000142672ca */ /* 0x004fe400000e0000 */
[----:B------:R-:W-:Y:S02]  /*188f0*/  R2UR UR39, R21 ;  /* 0x00000000152772ca */ /* 0x000fe400000e0000 */
[----:B------:R-:W2:Y:S09]  /*18900*/  LDL.64 R20, [R1] ;  /* 0x0000000001147983 */ /* 0x000eb20000100a00 */
[----:B------:R-:W-:-:S02]  /*18910*/  UMOV UR12, UR38 ;  /* 0x00000026000c7c82 */ /* 0x000fc40008000000 */
        /* <DEDUP_REMOVED lines=11> */
[----:B------:R-:W-:Y:S01]  /*189d0*/  R2UR UR45, R14 ;  /* 0x000000000e2d72ca */ /* 0x000fe200000e0000 */
        /* <DEDUP_REMOVED lines=102> */
[----:B------:R-:W-:Y:S01]  /*19040*/  R2UR UR44, R4 ;  /* 0x00000000042c72ca */ /* 0x000fe200000e0000 */
[----:B------:R-:W-:Y:S01]  /*19050*/  VIADD R4, R6, 0x700 ;  /* 0x0000070006047836 */ /* 0x000fe20000000000 */
[----:B------:R-:W-:Y:S01]  /*19060*/  R2UR UR40, R5 ;  /* 0x00000000052872ca */ /* 0x000fe200000e0000 */
        /* <DEDUP_REMOVED lines=123> */
[----:B------:R-:W-:Y:S02]  /*19820*/  R2UR UR41, R13 ;  /* 0x000000000d2972ca */ /* 0x000fe400000e0000 */
[----:B------:R-:W-:Y:S02]  /*19830*/  R2UR UR34, R4 ;  /* 0x00000000042272ca */ /* 0x000fe400000e0000 */
[----:B------:R-:W-:Y:S01]  /*19840*/  R2UR UR35, R5 ;  /* 0x00000000052372ca */ /* 0x000fe200000e0000 */
[----:B------:R-:W-:-:S08]  /*19850*/  UMOV UR32, UR40 ;  /* 0x0000002800207c82 */ /* 0x000fd00008000000 */
        /* <DEDUP_REMOVED lines=214> */
[----:B0-----:R-:W-:Y:S06]  /*1a5c0*/  @!P0 BRA `(.L_x_3821) ;  /* 0x0000000000048947 */ /* 0x001fec0003800000 */
[----:B------:R-:W-:Y:S01]  /*1a5d0*/  BPT.TRAP 0x1 ;  /* 0x000000040000795c */ /* 0x000fe20000300000 */
.L_x_3821:
[----:B------:R-:W-:Y:S01]  /*1a5e0*/  SHF.L.U32 R0, R10, 0x1f, RZ ;  /* 0x0000001f0a007819 */ /* 0x000fe200000006ff */
[----:B------:R-:W-:-:S04]  /*1a5f0*/  IMAD R13, R11, 0x8, R2 ;  /* 0x000000080b0d7824 */ /* 0x000fc800078e0202 */
[----:B------:R0:W1:Y:S01]  /*1a600*/  SYNCS.PHASECHK.TRANS64.TRYWAIT P2, [R13+URZ+0x36850], R0 ;  /* 0x036850000d0075a7 */ /* 0x000062000804017f */
[----:B------:R-:W-:Y:S05]  /*1a610*/  @!P0 BRA `(.L_x_3822) ;  /* 0x0000000000048947 */ /* 0x000fea0003800000 */
[----:B------:R-:W-:Y:S01]  /*1a620*/  BPT.TRAP 0x1 ;  /* 0x000000040000795c */ /* 0x000fe20000300000 */
.L_x_3822:
[----:B------:R-:W-:Y:S04]  /*1a630*/  BSSY B1, `(.L_x_3823) ;  /* 0x0000004000017945 */ /* 0x000fe80003800000 */
[----:B-1----:R-:W-:Y:S05]  /*1a640*/  @P2 BRA `(.L_x_3824) ;  /* 0x0000000000082947 */ /* 0x002fea0003800000 */
[----:B------:R-:W1:Y:S02]  /*1a650*/  SYNCS.PHASECHK.TRANS64.TRYWAIT P2, [R13+URZ+0x36850], R0 ;  /* 0x036850000d0075a7 */ /* 0x000e64000804017f */
[----:B-1----:R-:W-:Y:S05]  /*1a660*/  @!P2 BRA `(.L_x_3825) ;  /* 0x000000f8000ca947 */ /* 0x002fea0003800000 */
.L_x_3824:
[----:B------:R-:W-:Y:S05]  /*1a670*/  BSYNC B1 ;  /* 0x0000000000017941 */ /* 0x000fea0003800000 */
.L_x_3823:
[----:B01----:R-:W-:Y:S01]  /*1a680*/  VIADD R0, R2, 0x400 ;  /* 0x0000040002007836 */ /* 0x003fe20000000000 */
[----:B------:R-:W-:Y:S01]  /*1a690*/  WARPGROUP.ARRIVE ;  /* 0x00000000000079c5 */ /* 0x000fe20000000000 */
[----:B------:R-:W-:Y:S01]  /*1a6a0*/  IMAD.MOV.U32 R5, RZ, RZ, 0x40000040 ;  /* 0x40000040ff057424 */ /* 0x000fe200078e00ff */
[----:B------:R-:W-:Y:S01]  /*1a6b0*/  ULDC UR5, c[0x0][0x9d8] ;  /* 0x0002760000057ab9 */ /* 0x000fe20000000800 */
[----:B------:R-:W-:Y:S01]  /*1a6c0*/  ULDC UR4, c[0x0][0x988] ;  /* 0x0002620000047ab9 */ /* 0x000fe20000000800 */
[----:B------:R-:W-:Y:S01]  /*1a6d0*/  SHF.R.U32.HI R0, RZ, 0x4, R0 ;  /* 0x00000004ff007819 */ /* 0x000fe20000011600 */
[----:B------:R-:W-:Y:S01]  /*1a6e0*/  FMUL.FTZ R6, R169, UR5 ;  /* 0x00000005a9067c20 */ /* 0x000fe20008410000 */
[----:B------:R-:W-:Y:S01]  /*1a6f0*/  FMUL.FTZ R20, R172, UR5 ;  /* 0x00000005ac147c20 */ /* 0x000fe20008410000 */
[----:B------:R-:W-:Y:S01]  /*1a700*/  FMUL.FTZ R21, R173, UR5 ;  /* 0x00000005ad157c20 */ /* 0x000fe20008410000 */
[----:B------:R-:W-:Y:S01]  /*1a710*/  LOP3.LUT R0, R0, 0x3fff, RZ, 0xc0, !PT ;  /* 0x00003fff00007812 */ /* 0x000fe200078ec0ff */
[----:B------:R-:W-:Y:S01]  /*1a720*/  FMUL.FTZ R169, R160, UR5 ;  /* 0x00000005a0a97c20 */ /* 0x000fe20008410000 */
[----:B------:R-:W-:Y:S01]  /*1a730*/  FMUL.FTZ R161, R161, UR5 ;  /* 0x00000005a1a17c20 */ /* 0x000fe20008410000 */
[----:B------:R-:W-:Y:S01]  /*1a740*/  MUFU.TANH R6, R6 ;  /* 0x0000000600067308 */ /* 0x000fe20000002400 */
[----:B------:R-:W-:Y:S01]  /*1a750*/  LOP3.LUT R0, R0, 0x3800000, RZ, 0xfc, !PT ;  /* 0x0380000000007812 */ /* 0x000fe200078efcff */
[----:B------:R-:W-:Y:S01]  /*1a760*/  FMUL.FTZ R164, R164, UR5 ;  /* 0x00000005a4a47c20 */ /* 0x000fe20008410000 */
[----:B------:R-:W-:Y:S01]  /*1a770*/  FMUL.FTZ R160, R162, UR5 ;  /* 0x00000005a2a07c20 */ /* 0x000fe20008410000 */
[----:B------:R-:W-:Y:S01]  /*1a780*/  FMUL.FTZ R165, R165, UR5 ;  /* 0x00000005a5a57c20 */ /* 0x000fe20008410000 */
[----:B------:R-:W-:Y:S01]  /*1a790*/  FMUL.FTZ R162, R163, UR5 ;  /* 0x00000005a3a27c20 */ /* 0x000fe20008410000 */
[----:B------:R-:W-:-:S02]  /*1a7a0*/  IMAD R10, R11, 0xa80, R0 ;  /* 0x00000a800b0a7824 */ /* 0x000fc400078e0200 */
[----:B------:R-:W-:Y:S01]  /*1a7b0*/  FMUL.FTZ R0, R168, UR5 ;  /* 0x00000005a8007c20 */ /* 0x000fe20008410000 */
[----:B------:R-:W-:Y:S01]  /*1a7c0*/  IMAD.MOV.U32 R11, RZ, RZ, 0x40000040 ;  /* 0x40000040ff0b7424 */ /* 0x000fe200078e00ff */
[----:B------:R-:W-:Y:S01]  /*1a7d0*/  MUFU.TANH R20, R20 ;  /* 0x0000001400147308 */ /* 0x000fe20000002400 */
[C---:B------:R-:W-:Y:S01]  /*1a7e0*/  VIADD R4, R10.reuse, 0x80 ;  /* 0x000000800a047836 */ /* 0x040fe20000000000 */
[----:B------:R-:W-:Y:S01]  /*1a7f0*/  R2UR UR6, R10 ;  /* 0x000000000a0672ca */ /* 0x000fe200000e0000 */
        /* <DEDUP_REMOVED lines=14> */
[----:B------:R-:W-:Y:S01]  /*1a8e0*/  HGMMA.64x192x16.F32.BF16 R24, R200, gdesc[UR4].tnspB, R24, gsb0 ;  /* 0x42e00004c8187df0 */ /* 0x000fe20008001818 */
[----:B------:R-:W-:Y:S01]  /*1a8f0*/  R2UR UR6, R4 ;  /* 0x00000000040672ca */ /* 0x000fe200000e0000 */
[----:B------:R-:W-:Y:S01]  /*1a900*/  VIADD R4, R10, 0x100 ;  /* 0x000001000a047836 */ /* 0x000fe20000000000 */
[----:B------:R-:W-:Y:S01]  /*1a910*/  R2UR UR7, R5 ;  /* 0x00000000050772ca */ /* 0x000fe200000e0000 */
[----:B------:R-:W-:-:S02]  /*1a920*/  IMAD.MOV.U32 R5, RZ, RZ, 0x40000040 ;  /* 0x40000040ff057424 */ /* 0x000fc400078e00ff */
[----:B------:R-:W-:Y:S01]  /*1a930*/  FMUL.FTZ R11, R170, UR5 ;  /* 0x00000005aa0b7c20 */ /* 0x000fe20008410000 */
[----:B------:R-:W-:Y:S01]  /*1a940*/  FMUL.FTZ R170, R145, UR5 ;  /* 0x0000000591aa7c20 */ /* 0x000fe20008410000 */
[----:B------:R-:W2:Y:S01]  /*1a950*/  MUFU.TANH R169, R169 ;  /* 0x000000a900a97308 */ /* 0x000ea20000002400 */
[----:B0----5:R-:W-:Y:S01]  /*1a960*/  FMNMX.FTZ R3, R0, R9, !PT ;  /* 0x0000000900037209 */ /* 0x021fe20007810000 */
[----:B------:R-:W-:Y:S01]  /*1a970*/  FMUL.FTZ R145, R147, UR5 ;  /* 0x0000000593917c20 */ /* 0x000fe20008410000 */
[----:B------:R-:W-:Y:S01]  /*1a980*/  FMUL.FTZ R147, R148, UR5 ;  /* 0x0000000594937c20 */ /* 0x000fe20008410000 */
[----:B------:R-:W-:Y:S01]  /*1a990*/  FMUL.FTZ R148, R149, UR5 ;  /* 0x0000000595947c20 */ /* 0x000fe20008410000 */
[----:B------:R-:W-:Y:S01]  /*1a9a0*/  FMNMX.FTZ R3, R6, R3, !PT ;  /* 0x0000000306037209 */ /* 0x000fe20007810000 */
[----:B------:R-:W-:Y:S01]  /*1a9b0*/  FMUL.FTZ R136, R136, UR5 ;  /* 0x0000000588887c20 */ /* 0x000fe20008410000 */
[----:B------:R-:W-:Y:S01]  /*1a9c0*/  FMUL.FTZ R137, R137, UR5 ;  /* 0x0000000589897c20 */ /* 0x000fe20008410000 */
[----:B------:R-:W0:Y:S01]  /*1a9d0*/  MUFU.TANH R161, R161 ;  /* 0x000000a100a17308 */ /* 0x000e220000002400 */
[----:B------:R-:W-:Y:S01]  /*1a9e0*/  FMNMX.FTZ R3, R20, R3, !PT ;  /* 0x0000000314037209 */ /* 0x000fe20007810000 */
[----:B------:R-:W-:Y:S01]  /*1a9f0*/  FMUL.FTZ R140, R140, UR5 ;  /* 0x000000058c8c7c20 */ /* 0x000fe20008410000 */
[----:B------:R-:W-:Y:S01]  /*1aa00*/  FMUL.FTZ R141, R141, UR5 ;  /* 0x000000058d8d7c20 */ /* 0x000fe20008410000 */
[----:B------:R-:W-:Y:S01]  /*1aa10*/  FMUL.FTZ R128, R128, UR5 ;  /* 0x0000000580807c20 */ /* 0x000fe20008410000 */
[----:B-1----:R-:W-:Y:S01]  /*1aa20*/  FMNMX.FTZ R3, R21, R3, !PT ;  /* 0x0000000315037209 */ /* 0x002fe20007810000 */
        /* <DEDUP_REMOVED lines=17> */
[----:B------:R-:W-:Y:S01]  /*1ab40*/  VIADD R120, R10, 0x280 ;  /* 0x000002800a787836 */ /* 0x000fe20000000000 */
[----:B------:R-:W0:Y:S01]  /*1ab50*/  MUFU.TANH R167, R167 ;  /* 0x000000a700a77308 */ /* 0x000e220000002400 */
[----:B-1----:R-:W-:Y:S01]  /*1ab60*/  FMNMX.FTZ R3, R164, R3, !PT ;  /* 0x00000003a4037209 */ /* 0x002fe20007810000 */
[----:B------:R-:W-:-:S02]  /*1ab70*/  IMAD.MOV.U32 R121, RZ, RZ, 0x40000040 ;  /* 0x40000040ff797424 */ /* 0x000fc400078e00ff */
        /* <DEDUP_REMOVED lines=16> */
[----:B------:R-:W-:Y:S01]  /*1ac80*/  @!P1 VIADD R12, R12, 0x36840 ;  /* 0x000368400c0c9836 */ /* 0x000fe20000000000 */
[----:B------:R-:W-:Y:S01]  /*1ac90*/  ISETP.GT.AND P2, PT, R7, R220, PT ;  /* 0x000000dc0700720c */ /* 0x000fe20003f44270 */
[----:B------:R-:W-:-:S02]  /*1aca0*/  @!P1 VIADD R13, R13, 0x36860 ;  /* 0x000368600d0d9836 */ /* 0x000fc40000000000 */
[----:B------:R-:W-:Y:S01]  /*1acb0*/  VIADD R7, R7, 0xffffffff ;  /* 0xffffffff07077836 */ /* 0x000fe20000000000 */
[----:B------:R-:W0:Y:S01]  /*1acc0*/  MUFU.TANH R157, R157 ;  /* 0x0000009d009d7308 */ /* 0x000e220000002400 */
[----:B-1----:R-:W-:Y:S02]  /*1acd0*/  FMNMX.FTZ R3, R153, R3, !PT ;  /* 0x0000000399037209 */ /* 0x002fe40007810000 */
[----:B------:R-:W-:Y:S02]  /*1ace0*/  @!P1 PRMT R12, RZ, 0x654, R12 ;  /* 0x00000654ff0c9816 */ /* 0x000fe4000000000c */
[----:B------:R-:W-:-:S03]  /*1acf0*/  @!P1 PRMT R13, RZ, 0x654, R13 ;  /* 0x00000654ff0d9816 */ /* 0x000fc6000000000d */
        /* <DEDUP_REMOVED lines=35> */
[----:B------:R-:W-:-:S04]  /*1af30*/  WARPGROUP.ARRIVE ;  /* 0x00000000000079c5 */ /* 0x000fc80000000000 */
[----:B------:R-:W0:Y:S02]  /*1af40*/  MUFU.TANH R14, R14 ;  /* 0x0000000e000e7308 */ /* 0x000e240000002400 */
[----:B------:R-:W-:Y:S01]  /*1af50*/  HGMMA.64x192x16.F32.BF16 R24, R196, gdesc[UR4].tnspB, R24, gsb0 ;  /* 0x42e00004c4187df0 */ /* 0x000fe20008001818 */
[----:B------:R-:W-:Y:S01]  /*1af60*/  R2UR UR6, R4 ;  /* 0x00000000040672ca */ /* 0x000fe200000e0000 */
[----:B------:R-:W-:Y:S01]  /*1af70*/  VIADD R4, R10, 0x180 ;  /* 0x000001800a047836 */ /* 0x000fe20000000000 */
[----:B------:R-:W-:Y:S01]  /*1af80*/  R2UR UR7, R5 ;  /* 0x00000000050772ca */ /* 0x000fe200000e0000 */
[----:B------:R-:W-:Y:S02]  /*1af90*/  IMAD.MOV.U32 R5, RZ, RZ, 0x40000040 ;  /* 0x40000040ff057424 */ /* 0x000fe400078e00ff */
[----:B------:R-:W3:Y:S08]  /*1afa0*/  MUFU.TANH R15, R15 ;  /* 0x0000000f000f7308 */ /* 0x000ef00000002400 */
[----:B------:R-:W4:Y:S08]  /*1afb0*/  MUFU.TANH R168, R168 ;  /* 0x000000a800a87308 */ /* 0x000f300000002400 */
[----:B------:R-:W4:Y:S08]  /*1afc0*/  MUFU.TANH R160, R160 ;  /* 0x000000a000a07308 */ /* 0x000f300000002400 */
[----:B------:R-:W4:Y:S08]  /*1afd0*/  MUFU.TANH R162, R162 ;  /* 0x000000a200a27308 */ /* 0x000f300000002400 */
[----:B------:R-:W4:Y:S08]  /*1afe0*/  MUFU.TANH R163, R163 ;  /* 0x000000a300a37308 */ /* 0x000f300000002400 */
[----:B------:R-:W4:Y:S08]  /*1aff0*/  MUFU.TANH R166, R166 ;  /* 0x000000a600a67308 */ /* 0x000f300000002400 */
        /* <DEDUP_REMOVED lines=30> */
[----:B------:R-:W-:Y:S02]  /*1b1e0*/  R2UR UR6, R4 ;  /* 0x00000000040672ca */ /* 0x000fe400000e0000 */
[----:B------:R-:W-:Y:S01]  /*1b1f0*/  R2UR UR7, R5 ;  /* 0x00000000050772ca */ /* 0x000fe200000e0000 */
[----:B------:R-:W-:Y:S01]  /*1b200*/  IMAD.U32 R5, RZ, RZ, UR4 ;  /* 0x00000004ff057e24 */ /* 0x000fe2000f8e00ff */
[----:B-1----:R-:W-:-:S05]  /*1b210*/  FMNMX.FTZ R4, R171, R3, !PT ;  /* 0x00000003ab047209 */ /* 0x002fca0007810000 */
[----:B------:R-:W1:Y:S02]  /*1b220*/  SHFL.BFLY PT, R3, R4, 0x2, 0x1f ;  /* 0x0c401f0004037f89 */ /* 0x000e6400000e0000 */
[----:B-1----:R-:W-:-:S05]  /*1b230*/  FMNMX.FTZ R4, R4, R3, !PT ;  /* 0x0000000304047209 */ /* 0x002fca0007810000 */
[----:B------:R-:W1:Y:S02]  /*1b240*/  SHFL.BFLY PT, R3, R4, 0x1, 0x1f ;  /* 0x0c201f0004037f89 */ /* 0x000e6400000e0000 */
[----:B-1----:R-:W-:-:S05]  /*1b250*/  FMNMX.FTZ R4, R4, R3, !PT ;  /* 0x0000000304047209 */ /* 0x002fca0007810000 */
[C---:B------:R-:W-:Y:S01]  /*1b260*/  FMUL.FTZ R172, R4.reuse, R5 ;  /* 0x0000000504ac7220 */ /* 0x040fe20000410000 */
[----:B------:R-:W-:-:S03]  /*1b270*/  FADD.FTZ R3, -R4, R9 ;  /* 0x0000000904037221 */ /* 0x000fc60000010100 */
[-CC-:B------:R-:W-:Y:S01]  /*1b280*/  FFMA.FTZ R200, R0, R5.reuse, -R172.reuse ;  /* 0x0000000500c87223 */ /* 0x180fe200000108ac */
[----:B--2---:R-:W-:Y:S01]  /*1b290*/  FMNMX.FTZ R0, R11, R8, !PT ;  /* 0x000000080b007209 */ /* 0x004fe20007810000 */
[-CC-:B------:R-:W-:Y:S01]  /*1b2a0*/  FFMA.FTZ R173, R6, R5.reuse, -R172.reuse ;  /* 0x0000000506ad7223 */ /* 0x180fe200000108ac */
[-C--:B------:R-:W-:Y:S01]  /*1b2b0*/  FMUL.FTZ R3, R3, R5.reuse ;  /* 0x0000000503037220 */ /* 0x080fe20000410000 */
[-CC-:B------:R-:W-:Y:S01]  /*1b2c0*/  FFMA.FTZ R202, R20, R5.reuse, -R172.reuse ;  /* 0x0000000514ca7223 */ /* 0x180fe200000108ac */
[----:B0-----:R-:W-:Y:S01]  /*1b2d0*/  FMNMX.FTZ R0, R14, R0, !PT ;  /* 0x000000000e007209 */ /* 0x001fe20007810000 */
[----:B------:R-:W-:Y:S01]  /*1b2e0*/  MUFU.EX2 R200, R200 ;  /* 0x000000c800c87308 */ /* 0x000fe20000000800 */
[-CC-:B------:R-:W-:Y:S01]  /*1b2f0*/  FFMA.FTZ R174, R21, R5.reuse, -R172.reuse ;  /* 0x0000000515ae7223 */ /* 0x180fe200000108ac */
[-CC-:B------:R-:W-:Y:S01]  /*1b300*/  FFMA.FTZ R196, R169, R5.reuse, -R172.reuse ;  /* 0x00000005a9c47223 */ /* 0x180fe200000108ac */
[----:B---3--:R-:W-:Y:S01]  /*1b310*/  FMNMX.FTZ R0, R15, R0, !PT ;  /* 0x000000000f007209 */ /* 0x008fe20007810000 */
[-CC-:B------:R-:W-:Y:S01]  /*1b320*/  FFMA.FTZ R21, R161, R5.reuse, -R172.reuse ;  /* 0x00000005a1157223 */ /* 0x180fe200000108ac */
[-CC-:B------:R-:W-:Y:S01]  /*1b330*/  FFMA.FTZ R198, R164, R5.reuse, -R172.reuse ;  /* 0x00000005a4c67223 */ /* 0x180fe200000108ac */
[-CC-:B------:R-:W-:Y:S01]  /*1b340*/  FFMA.FTZ R151, R165, R5.reuse, -R172.reuse ;  /* 0x00000005a5977223 */ /* 0x180fe200000108ac */
[----:B----4-:R-:W-:Y:S01]  /*1b350*/  FMNMX.FTZ R0, R168, R0, !PT ;  /* 0x00000000a8007209 */ /* 0x010fe20007810000 */
[----:B------:R-:W0:Y:S01]  /*1b360*/  MUFU.EX2 R3, R3 ;  /* 0x0000000300037308 */ /* 0x000e220000000800 */
[-CC-:B------:R-:W-:Y:S01]  /*1b370*/  FFMA.FTZ R192, R167, R5.reuse, -R172.reuse ;  /* 0x00000005a7c07223 */ /* 0x180fe200000108ac */
[-CC-:B------:R-:W-:Y:S01]  /*1b380*/  FFMA.FTZ R161, R153, R5.reuse, -R172.reuse ;  /* 0x0000000599a17223 */ /* 0x180fe200000108ac */
[----:B------:R-:W-:Y:S01]  /*1b390*/  FMNMX.FTZ R0, R160, R0, !PT ;  /* 0x00000000a0007209 */ /* 0x000fe20007810000 */
[-CC-:B------:R-:W-:Y:S01]  /*1b3a0*/  FFMA.FTZ R194, R156, R5.reuse, -R172.reuse ;  /* 0x000000059cc27223 */ /* 0x180fe200000108ac */
[-CC-:B------:R-:W-:Y:S01]  /*1b3b0*/  FFMA.FTZ R153, R170, R5.reuse, -R172.reuse ;  /* 0x00000005aa997223 */ /* 0x180fe200000108ac */
[-CC-:B------:R-:W-:Y:S01]  /*1b3c0*/  FFMA.FTZ R20, R148, R5.reuse, -R172.reuse ;  /* 0x0000000594147223 */ /* 0x180fe200000108ac */
[----:B------:R-:W-:Y:S01]  /*1b3d0*/  FMNMX.FTZ R0, R162, R0, !PT ;  /* 0x00000000a2007209 */ /* 0x000fe20007810000 */
[----:B------:R-:W1:Y:S01]  /*1b3e0*/  MUFU.EX2 R173, R173 ;  /* 0x000000ad00ad7308 */ /* 0x000e620000000800 */
[-CC-:B------:R-:W-:Y:S01]  /*1b3f0*/  FFMA.FTZ R9, R149, R5.reuse, -R172.reuse ;  /* 0x0000000595097223 */ /* 0x180fe200000108ac */
[-CC-:B------:R-:W-:Y:S01]  /*1b400*/  FFMA.FTZ R124, R124, R5.reuse, -R172.reuse ;  /* 0x000000057c7c7223 */ /* 0x180fe200000108ac */
[----:B------:R-:W-:Y:S01]  /*1b410*/  FMNMX.FTZ R0, R163, R0, !PT ;  /* 0x00000000a3007209 */ /* 0x000fe20007810000 */
[----:B------:R-:W-:-:S03]  /*1b420*/  FFMA.FTZ R171, R171, R5, -R172 ;  /* 0x00000005abab7223 */ /* 0x000fc600000108ac */
[----:B------:R-:W-:Y:S01]  /*1b430*/  FMNMX.FTZ R0, R166, R0, !PT ;  /* 0x00000000a6007209 */ /* 0x000fe20007810000 */
[----:B------:R-:W2:Y:S01]  /*1b440*/  MUFU.EX2 R202, R202 ;  /* 0x000000ca00ca7308 */ /* 0x000ea20000000800 */
[----:B0-----:R-:W-:Y:S02]  /*1b450*/  FFMA.FTZ R212, R3, R212, R200 ;  /* 0x000000d403d47223 */ /* 0x001fe400000100c8 */
[----:B------:R-:W-:-:S04]  /*1b460*/  FMNMX.FTZ R0, R152, R0, !PT ;  /* 0x0000000098007209 */ /* 0x000fc80007810000 */
[----:B------:R-:W-:Y:S01]  /*1b470*/  FMNMX.FTZ R0, R154, R0, !PT ;  /* 0x000000009a007209 */ /* 0x000fe20007810000 */
[----:B------:R-:W0:Y:S01]  /*1b480*/  MUFU.EX2 R174, R174 ;  /* 0x000000ae00ae7308 */ /* 0x000e220000000800 */
[C---:B-1----:R-:W-:Y:S01]  /*1b490*/  FADD.FTZ R212, R173.reuse, R212 ;  /* 0x000000d4add47221 */ /* 0x042fe20000010000 */
[----:B------:R-:W-:Y:S02]  /*1b4a0*/  F2FP.BF16.F32.PACK_AB R200, R173, R200 ;  /* 0x000000c8adc8723e */ /* 0x000fe400000010ff */
[----:B------:R-:W-:-:S04]  /*1b4b0*/  FMNMX.FTZ R0, R155, R0, !PT ;  /* 0x000000009b007209 */ /* 0x000fc80007810000 */
[----:B------:R-:W-:Y:S01]  /*1b4c0*/  FMNMX.FTZ R0, R158, R0, !PT ;  /* 0x000000009e007209 */ /* 0x000fe20007810000 */
[----:B------:R-:W1:Y:S01]  /*1b4d0*/  MUFU.EX2 R196, R196 ;  /* 0x000000c400c47308 */ /* 0x000e620000000800 */
[----:B--2---:R-:W-:Y:S02]  /*1b4e0*/  FADD.FTZ R212, R202, R212 ;  /* 0x000000d4cad47221 */ /* 0x004fe40000010000 */
[----:B------:R-:W-:-:S04]  /*1b4f0*/  FMNMX.FTZ R0, R144, R0, !PT ;  /* 0x0000000090007209 */ /* 0x000fc80007810000 */
[----:B------:R-:W-:Y:S01]  /*1b500*/  FMNMX.FTZ R0, R145, R0, !PT ;  /* 0x0000000091007209 */ /* 0x000fe20007810000 */
[----:B------:R-:W2:Y:S01]  /*1b510*/  MUFU.EX2 R21, R21 ;  /* 0x0000001500157308 */ /* 0x000ea20000000800 */
[C---:B0-----:R-:W-:Y:S01]  /*1b520*/  FADD.FTZ R212, R174.reuse, R212 ;  /* 0x000000d4aed47221 */ /* 0x041fe20000010000 */
[----:B------:R-:W-:Y:S02]  /*1b530*/  F2FP.BF16.F32.PACK_AB R202, R174, R202 ;  /* 0x000000caaeca723e */ /* 0x000fe400000010ff */
[----:B------:R-:W-:-:S04]  /*1b540*/  FMNMX.FTZ R0, R146, R0, !PT ;  /* 0x0000000092007209 */ /* 0x000fc80007810000 */
[----:B------:R-:W-:Y:S01]  /*1b550*/  FMNMX.FTZ R0, R125, R0, !PT ;  /* 0x000000007d007209 */ /* 0x000fe20007810000 */
[----:B------:R-:W0:Y:S01]  /*1b560*/  MUFU.EX2 R198, R198 ;  /* 0x000000c600c67308 */ /* 0x000e220000000800 */
[----:B-1----:R-:W-:Y:S02]  /*1b570*/  FADD.FTZ R212, R196, R212 ;  /* 0x000000d4c4d47221 */ /* 0x002fe40000010000 */
[----:B------:R-:W-:-:S04]  /*1b580*/  FMNMX.FTZ R0, R138, R0, !PT ;  /* 0x000000008a007209 */ /* 0x000fc80007810000 */
[----:B------:R-:W-:Y:S01]  /*1b590*/  FMNMX.FTZ R0, R139, R0, !PT ;  /* 0x000000008b007209 */ /* 0x000fe20007810000 */
[----:B------:R-:W1:Y:S01]  /*1b5a0*/  MUFU.EX2 R151, R151 ;  /* 0x0000009700977308 */ /* 0x000e620000000800 */
[C---:B--2---:R-:W-:Y:S01]  /*1b5b0*/  FADD.FTZ R212, R21.reuse, R212 ;  /* 0x000000d415d47221 */ /* 0x044fe20000010000 */
[----:B------:R-:W-:Y:S02]  /*1b5c0*/  F2FP.BF16.F32.PACK_AB R196, R21, R196 ;  /* 0x000000c415c4723e */ /* 0x000fe400000010ff */
[----:B------:R-:W-:-:S04]  /*1b5d0*/  FMNMX.FTZ R0, R142, R0, !PT ;  /* 0x000000008e007209 */ /* 0x000fc80007810000 */
[----:B------:R-:W-:Y:S01]  /*1b5e0*/  FMNMX.FTZ R0, R143, R0, !PT ;  /* 0x000000008f007209 */ /* 0x000fe20007810000 */
[----:B------:R-:W2:Y:S01]  /*1b5f0*/  MUFU.EX2 R192, R192 ;  /* 0x000000c000c07308 */ /* 0x000ea20000000800 */
[----:B0-----:R-:W-:Y:S02]  /*1b600*/  FADD.FTZ R212, R198, R212 ;  /* 0x000000d4c6d47221 */ /* 0x001fe40000010000 */
        /* <DEDUP_REMOVED lines=11> */
[----:B------:R-:W-:Y:S01]  /*1b6c0*/  MUFU.EX2 R153, R153 ;  /* 0x0000009900997308 */ /* 0x000fe20000000800 */
[C---:B0-----:R-:W-:Y:S01]  /*1b6d0*/  FADD.FTZ R212, R161.reuse, R212 ;  /* 0x000000d4a1d47221 */ /* 0x041fe20000010000 */
[----:B------:R-:W-:Y:S02]  /*1b6e0*/  F2FP.BF16.F32.PACK_AB R192, R161, R192 ;  /* 0x000000c0a1c0723e */ /* 0x000fe400000010ff */
[----:B------:R-:W-:-:S04]  /*1b6f0*/  FMNMX.FTZ R0, R126, R0, !PT ;  /* 0x000000007e007209 */ /* 0x000fc80007810000 */
[----:B------:R-:W-:Y:S01]  /*1b700*/  MUFU.EX2 R20, R20 ;  /* 0x0000001400147308 */ /* 0x000fe20000000800 */
[----:B-1----:R-:W-:-:S07]  /*1b710*/  FADD.FTZ R212, R194, R212 ;  /* 0x000000d4c2d47221 */ /* 0x002fce0000010000 */
[----:B------:R-:W-:Y:S08]  /*1b720*/  MUFU.EX2 R9, R9 ;  /* 0x0000000900097308 */ /* 0x000ff00000000800 */
[----:B------:R-:W-:Y:S01]  /*1b730*/  MUFU.EX2 R124, R124 ;  /* 0x0000007c007c7308 */ /* 0x000fe20000000800 */
[----:B------:R-:W-:Y:S02]  /*1b740*/  WARPGROUP.DEPBAR.LE gsb0, 0x0 ;  /* 0x00008000000079c5 */ /* 0x000fe40000010000 */
[----:B------:R-:W-:Y:S01]  /*1b750*/  WARPGROUP.ARRIVE ;  /* 0x00000000000079c5 */ /* 0x000fe20000000000 */
[-CC-:B------:R-:W-:Y:S01]  /*1b760*/  FFMA.FTZ R190, R147, R5.reuse, -R172.reuse ;  /* 0x0000000593be7223 */ /* 0x180fe200000108ac */
[----:B------:R-:W-:-:S04]  /*1b770*/  FFMA.FTZ R188, R159, R5, -R172 ;  /* 0x000000059fbc7223 */ /* 0x000fc800000108ac */
[----:B------:R-:W-:Y:S01]  /*1b780*/  HGMMA.64x192x16.F32.BF16 R24, R184, gdesc[UR4].tnspB, R24, gsb0 ;  /* 0x42e00004b8187df0 */ /* 0x000fe20008001818 */
[----:B------:R-:W-:Y:S01]  /*1b790*/  R2UR UR6, R120 ;  /* 0x00000000780672ca */ /* 0x000fe200000e0000 */
[----:B------:R-:W-:Y:S01]  /*1b7a0*/  MUFU.EX2 R188, R188 ;  /* 0x000000bc00bc7308 */ /* 0x000fe20000000800 */
[----:B------:R-:W-:Y:S01]  /*1b7b0*/  R2UR UR7, R121 ;  /* 0x00000000790772ca */ /* 0x000fe200000e0000 */
[----:B------:R-:W-:-:S06]  /*1b7c0*/  FFMA.FTZ R121, R157, R5, -R172 ;  /* 0x000000059d797223 */ /* 0x000fcc00000108ac */
[----:B------:R0:W1:Y:S08]  /*1b7d0*/  MUFU.TANH R120, R127 ;  /* 0x0000007f00787308 */ /* 0x0000700000002400 */
[----:B------:R-:W2:Y:S01]  /*1b7e0*/  MUFU.EX2 R121, R121 ;  /* 0x0000007900797308 */ /* 0x000ea20000000800 */
[----:B0-----:R-:W-:-:S07]  /*1b7f0*/  FFMA.FTZ R127, R137, R5, -R172 ;  /* 0x00000005897f7223 */ /* 0x001fce00000108ac */
[----:B------:R-:W0:Y:S01]  /*1b800*/  MUFU.EX2 R190, R190 ;  /* 0x000000be00be7308 */ /* 0x000e220000000800 */
[----:B-1----:R-:W-:-:S05]  /*1b810*/  FMNMX.FTZ R0, R120, R0, !PT ;  /* 0x0000000078007209 */ /* 0x002fca0007810000 */
[----:B------:R-:W1:Y:S02]  /*1b820*/  SHFL.BFLY PT, R6, R0, 0x2, 0x1f ;  /* 0x0c401f0000067f89 */ /* 0x000e6400000e0000 */
[----:B------:R-:W-:Y:S01]  /*1b830*/  MUFU.EX2 R127, R127 ;  /* 0x0000007f007f7308 */ /* 0x000fe20000000800 */
[C---:B--2---:R-:W-:Y:S01]  /*1b840*/  FADD.FTZ R212, R121.reuse, R212 ;  /* 0x000000d479d47221 */ /* 0x044fe20000010000 */
[----:B------:R-:W-:-:S03]  /*1b850*/  F2FP.BF16.F32.PACK_AB R194, R121, R194 ;  /* 0x000000c279c2723e */ /* 0x000fc600000010ff */
[----:B------:R-:W-:Y:S01]  /*1b860*/  FADD.FTZ R212, R188, R212 ;  /* 0x000000d4bcd47221 */ /* 0x000fe20000010000 */
[----:B------:R-:W-:-:S03]  /*1b870*/  F2FP.BF16.F32.PACK_AB R188, R153, R188 ;  /* 0x000000bc99bc723e */ /* 0x000fc600000010ff */
[----:B------:R-:W-:-:S04]  /*1b880*/  FADD.FTZ R212, R153, R212 ;  /* 0x000000d499d47221 */ /* 0x000fc80000010000 */
[----:B0-----:R-:W-:Y:S01]  /*1b890*/  FADD.FTZ R212, R190, R212 ;  /* 0x000000d4bed47221 */ /* 0x001fe20000010000 */
[----:B------:R-:W-:-:S03]  /*1b8a0*/  F2FP.BF16.F32.PACK_AB R190, R20, R190 ;  /* 0x000000be14be723e */ /* 0x000fc600000010ff */
[----:B------:R-:W-:Y:S01]  /*1b8b0*/  FADD.FTZ R212, R20, R212 ;  /* 0x000000d414d47221 */ /* 0x000fe20000010000 */
[----:B-1----:R-:W-:-:S05]  /*1b8c0*/  FMNMX.FTZ R0, R0, R6, !PT ;  /* 0x0000000600007209 */ /* 0x002fca0007810000 */
[----:B------:R-:W0:Y:S02]  /*1b8d0*/  SHFL.BFLY PT, R6, R0, 0x1, 0x1f ;  /* 0x0c201f0000067f89 */ /* 0x000e2400000e0000 */
[----:B0-----:R-:W-:-:S05]  /*1b8e0*/  FMNMX.FTZ R6, R0, R6, !PT ;  /* 0x0000000600067209 */ /* 0x001fca0007810000 */
[----:B------:R-:W-:Y:S02]  /*1b8f0*/  FADD.FTZ R0, -R6, R8 ;  /* 0x0000000806007221 */ /* 0x000fe40000010100 */
[----:B------:R-:W-:Y:S02]  /*1b900*/  MUFU.EX2 R8, R171 ;  /* 0x000000ab00087308 */ /* 0x000fe40000000800 */
[----:B------:R-:W-:-:S06]  /*1b910*/  FMUL.FTZ R0, R0, R5 ;  /* 0x0000000500007220 */ /* 0x000fcc0000410000 */
[----:B------:R-:W-:Y:S01]  /*1b920*/  MUFU.EX2 R0, R0 ;  /* 0x0000000000007308 */ /* 0x000fe20000000800 */
[----:B------:R-:W-:Y:S02]  /*1b930*/  WARPGROUP.DEPBAR.LE gsb0, 0x0 ;  /* 0x00008000000079c5 */ /* 0x000fe40000010000 */
[----:B------:R-:W-:Y:S01]  /*1b940*/  WARPGROUP.ARRIVE ;  /* 0x00000000000079c5 */ /* 0x000fe20000000000 */
[-CC-:B------:R-:W-:Y:S01]  /*1b950*/  FFMA.FTZ R186, R140, R5.reuse, -R172.reuse ;  /* 0x000000058cba7223 */ /* 0x180fe200000108ac */
[-C--:B------:R-:W-:Y:S01]  /*1b960*/  FMUL.FTZ R140, R6, R5.reuse ;  /* 0x00000005068c7220 */ /* 0x080fe20000410000 */
[-CC-:B------:R-:W-:Y:S01]  /*1b970*/  FFMA.FTZ R184, R136, R5.reuse, -R172.reuse ;  /* 0x0000000588b87223 */ /* 0x180fe200000108ac */
[-C--:B------:R-:W-:Y:S02]  /*1b980*/  FFMA.FTZ R136, R141, R5.reuse, -R172 ;  /* 0x000000058d887223 */ /* 0x080fe400000108ac */
[----:B------:R-:W-:Y:S01]  /*1b990*/  HGMMA.64x192x16.F32.BF16 R24, R180, gdesc[UR4].tnspB, R24, gsb0 ;  /* 0x42e00004b4187df0 */ /* 0x000fe20008001818 */
[-CC-:B------:R-:W-:Y:S01]  /*1b9a0*/  FFMA.FTZ R201, R11, R5.reuse, -R140.reuse ;  /* 0x000000050bc97223 */ /* 0x180fe2000001088c */
[----:B------:R-:W-:Y:S01]  /*1b9b0*/  IMAD.MOV.U32 R11, RZ, RZ, 0x40000040 ;  /* 0x40000040ff0b7424 */ /* 0x000fe200078e00ff */
[----:B------:R-:W-:Y:S01]  /*1b9c0*/  R2UR UR6, R10 ;  /* 0x000000000a0672ca */ /* 0x000fe200000e0000 */
[-CC-:B------:R-:W-:Y:S01]  /*1b9d0*/  FFMA.FTZ R14, R14, R5.reuse, -R140.reuse ;  /* 0x000000050e0e7223 */ /* 0x180fe2000001088c */
[-CC-:B------:R-:W-:Y:S01]  /*1b9e0*/  FFMA.FTZ R203, R15, R5.reuse, -R140.reuse ;  /* 0x000000050fcb7223 */ /* 0x180fe2000001088c */
[-CC-:B------:R-:W-:Y:S01]  /*1b9f0*/  FFMA.FTZ R141, R168, R5.reuse, -R140.reuse ;  /* 0x00000005a88d7223 */ /* 0x180fe2000001088c */
[----:B------:R-:W-:Y:S01]  /*1ba00*/  R2UR UR7, R11 ;  /* 0x000000000b0772ca */ /* 0x000fe200000e0000 */
        /* <DEDUP_REMOVED lines=15> */
[--C-:B------:R-:W-:Y:S01]  /*1bb00*/  FFMA.FTZ R131, R131, R5, -R140.reuse ;  /* 0x0000000583837223 */ /* 0x100fe2000001088c */
[----:B------:R-:W2:Y:S01]  /*1bb10*/  MUFU.EX2 R203, R203 ;  /* 0x000000cb00cb7308 */ /* 0x000ea20000000800 */
[----:B0-----:R-:W-:Y:S01]  /*1bb20*/  FFMA.FTZ R211, R0, R211, R201 ;  /* 0x000000d300d37223 */ /* 0x001fe200000100c9 */
[-CC-:B------:R-:W-:Y:S01]  /*1bb30*/  FFMA.FTZ R125, R122, R5.reuse, -R140.reuse ;  /* 0x000000057a7d7223 */ /* 0x180fe2000001088c */
[-CC-:B------:R-:W-:Y:S01]  /*1bb40*/  FFMA.FTZ R135, R135, R5.reuse, -R140.reuse ;  /* 0x0000000587877223 */ /* 0x180fe2000001088c */
[-CC-:B------:R-:W-:Y:S01]  /*1bb50*/  FFMA.FTZ R123, R123, R5.reuse, -R140.reuse ;  /* 0x000000057b7b7223 */ /* 0x180fe2000001088c */
[-CC-:B------:R-:W-:Y:S01]  /*1bb60*/  FFMA.FTZ R126, R126, R5.reuse, -R140.reuse ;  /* 0x000000057e7e7223 */ /* 0x180fe2000001088c */
[----:B------:R-:W-:-:S02]  /*1bb70*/  FFMA.FTZ R120, R120, R5, -R140 ;  /* 0x0000000578787223 */ /* 0x000fc4000001088c */
[----:B------:R-:W0:Y:S01]  /*1bb80*/  MUFU.EX2 R141, R141 ;  /* 0x0000008d008d7308 */ /* 0x000e220000000800 */
[C---:B-1----:R-:W-:Y:S01]  /*1bb90*/  FADD.FTZ R211, R14.reuse, R211 ;  /* 0x000000d30ed37221 */ /* 0x042fe20000010000 */
[----:B------:R-:W-:-:S06]  /*1bba0*/  F2FP.BF16.F32.PACK_AB R201, R14, R201 ;  /* 0x000000c90ec9723e */ /* 0x000fcc00000010ff */
[----:B------:R-:W1:Y:S01]  /*1bbb0*/  MUFU.EX2 R197, R197 ;  /* 0x000000c500c57308 */ /* 0x000e620000000800 */
[----:B--2---:R-:W-:-:S07]  /*1bbc0*/  FADD.FTZ R211, R203, R211 ;  /* 0x000000d3cbd37221 */ /* 0x004fce0000010000 */
[----:B------:R-:W-:Y:S01]  /*1bbd0*/  MUFU.EX2 R199, R199 ;  /* 0x000000c700c77308 */ /* 0x000fe20000000800 */
[C---:B0-----:R-:W-:Y:S01]  /*1bbe0*/  FADD.FTZ R211, R141.reuse, R211 ;  /* 0x000000d38dd37221 */ /* 0x041fe20000010000 */
[----:B------:R-:W-:-:S06]  /*1bbf0*/  F2FP.BF16.F32.PACK_AB R203, R141, R203 ;  /* 0x000000cb8dcb723e */ /* 0x000fcc00000010ff */
[----:B------:R-:W-:Y:S01]  /*1bc00*/  MUFU.EX2 R147, R147 ;  /* 0x0000009300937308 */ /* 0x000fe20000000800 */
[----:B-1----:R-:W-:-:S07]  /*1bc10*/  FADD.FTZ R211, R197, R211 ;  /* 0x000000d3c5d37221 */ /* 0x002fce0000010000 */
        /* <DEDUP_REMOVED lines=11> */
[----:B0-----:R-:W-:Y:S01]  /*1bcd0*/  FADD.FTZ R212, R184, R212 ;  /* 0x000000d4b8d47221 */ /* 0x001fe20000010000 */
[----:B------:R-:W-:-:S03]  /*1bce0*/  F2FP.BF16.F32.PACK_AB R184, R127, R184 ;  /* 0x000000b87fb8723e */ /* 0x000fc600000010ff */
[----:B------:R-:W-:-:S03]  /*1bcf0*/  FADD.FTZ R212, R127, R212 ;  /* 0x000000d47fd47221 */ /* 0x000fc60000010000 */
[----:B------:R-:W-:Y:S08]  /*1bd00*/  MUFU.EX2 R187, R187 ;  /* 0x000000bb00bb7308 */ /* 0x000ff00000000800 */
[----:B------:R-:W0:Y:S01]  /*1bd10*/  MUFU.EX2 R136, R136 ;  /* 0x0000008800887308 */ /* 0x000e220000000800 */
[----:B-1----:R-:W-:-:S07]  /*1bd20*/  FADD.FTZ R212, R186, R212 ;  /* 0x000000d4bad47221 */ /* 0x002fce0000010000 */
[----:B------:R-:W-:Y:S08]  /*1bd30*/  MUFU.EX2 R122, R131 ;  /* 0x00000083007a7308 */ /* 0x000ff00000000800 */
[----:B------:R-:W-:Y:S01]  /*1bd40*/  MUFU.EX2 R135, R135 ;  /* 0x0000008700877308 */ /* 0x000fe20000000800 */
[C---:B0-----:R-:W-:Y:S01]  /*1bd50*/  FADD.FTZ R212, R136.reuse, R212 ;  /* 0x000000d488d47221 */ /* 0x041fe20000010000 */
[----:B------:R-:W-:-:S06]  /*1bd60*/  F2FP.BF16.F32.PACK_AB R186, R136, R186 ;  /* 0x000000ba88ba723e */ /* 0x000fcc00000010ff */
[----:B------:R-:W-:Y:S08]  /*1bd70*/  MUFU.EX2 R125, R125 ;  /* 0x0000007d007d7308 */ /* 0x000ff00000000800 */
[----:B------:R-:W-:Y:S08]  /*1bd80*/  MUFU.EX2 R123, R123 ;  /* 0x0000007b007b7308 */ /* 0x000ff00000000800 */
[----:B------:R-:W-:Y:S01]  /*1bd90*/  MUFU.EX2 R126, R126 ;  /* 0x0000007e007e7308 */ /* 0x000fe20000000800 */
[----:B------:R-:W-:-:S02]  /*1bda0*/  WARPGROUP.DEPBAR.LE gsb0, 0x0 ;  /* 0x00008000000079c5 */ /* 0x000fc40000010000 */
[----:B------:R-:W-:Y:S01]  /*1bdb0*/  WARPGROUP.ARRIVE ;  /* 0x00000000000079c5 */ /* 0x000fe20000000000 */
[-CC-:B------:R-:W-:Y:S01]  /*1bdc0*/  FFMA.FTZ R180, R128, R5.reuse, -R172.reuse ;  /* 0x0000000580b47223 */ /* 0x180fe200000108ac */
[-CC-:B------:R-:W-:Y:S01]  /*1bdd0*/  FFMA.FTZ R128, R129, R5.reuse, -R172.reuse ;  /* 0x0000000581807223 */ /* 0x180fe200000108ac */
[-C--:B------:R-:W-:Y:S01]  /*1bde0*/  FFMA.FTZ R129, R133, R5.reuse, -R172 ;  /* 0x0000000585817223 */ /* 0x080fe200000108ac */
[-CC-:B------:R-:W-:Y:S01]  /*1bdf0*/  FFMA.FTZ R133, R162, R5.reuse, -R140.reuse ;  /* 0x00000005a2857223 */ /* 0x180fe2000001088c */
[-C--:B------:R-:W-:Y:S01]  /*1be00*/  FFMA.FTZ R181, R130, R5.reuse, -R140 ;  /* 0x0000000582b57223 */ /* 0x080fe2000001088c */
[----:B------:R-:W-:Y:S01]  /*1be10*/  HGMMA.64x192x16.F32.BF16 R24, R176, gdesc[UR4].tnspB, R24, gsb0 ;  /* 0x42e00004b0187df0 */ /* 0x000fe20008001818 */
[----:B------:R-:W0:Y:S01]  /*1be20*/  MUFU.EX2 R180, R180 ;  /* 0x000000b400b47308 */ /* 0x000e220000000800 */
[-C--:B------:R-:W-:Y:S01]  /*1be30*/  FFMA.FTZ R182, R132, R5.reuse, -R172 ;  /* 0x0000000584b67223 */ /* 0x080fe200000108ac */
[-C--:B------:R-:W-:Y:S01]  /*1be40*/  FFMA.FTZ R183, R134, R5.reuse, -R140 ;  /* 0x0000000586b77223 */ /* 0x080fe2000001088c */
[----:B------:R-:W-:-:S05]  /*1be50*/  FFMA.FTZ R132, R150, R5, -R172 ;  /* 0x0000000596847223 */ /* 0x000fca00000108ac */
[----:B------:R-:W1:Y:S08]  /*1be60*/  MUFU.EX2 R133, R133 ;  /* 0x0000008500857308 */ /* 0x000e700000000800 */
[----:B------:R-:W-:Y:S01]  /*1be70*/  MUFU.EX2 R181, R181 ;  /* 0x000000b500b57308 */ /* 0x000fe20000000800 */
[----:B0-----:R-:W-:-:S07]  /*1be80*/  FADD.FTZ R212, R180, R212 ;  /* 0x000000d4b4d47221 */ /* 0x001fce0000010000 */
[----:B------:R-:W0:Y:S01]  /*1be90*/  MUFU.EX2 R128, R128 ;  /* 0x0000008000807308 */ /* 0x000e220000000800 */
[C---:B-1----:R-:W-:Y:S01]  /*1bea0*/  FADD.FTZ R211, R133.reuse, R211 ;  /* 0x000000d385d37221 */ /* 0x042fe20000010000 */
[----:B------:R-:W-:-:S03]  /*1beb0*/  F2FP.BF16.F32.PACK_AB R197, R133, R197 ;  /* 0x000000c585c5723e */ /* 0x000fc600000010ff */
[----:B------:R-:W-:Y:S01]  /*1bec0*/  FADD.FTZ R211, R199, R211 ;  /* 0x000000d3c7d37221 */ /* 0x000fe20000010000 */
[C---:B------:R-:W-:Y:S02]  /*1bed0*/  F2FP.BF16.F32.PACK_AB R199, R147.reuse, R199 ;  /* 0x000000c793c7723e */ /* 0x040fe400000010ff */
[----:B------:R-:W1:Y:S01]  /*1bee0*/  MUFU.EX2 R182, R182 ;  /* 0x000000b600b67308 */ /* 0x000e620000000800 */
[----:B------:R-:W-:-:S04]  /*1bef0*/  FADD.FTZ R211, R147, R211 ;  /* 0x000000d393d37221 */ /* 0x000fc80000010000 */
[----:B------:R-:W-:Y:S01]  /*1bf00*/  FADD.FTZ R211, R193, R211 ;  /* 0x000000d3c1d37221 */ /* 0x000fe20000010000 */
[C---:B------:R-:W-:Y:S02]  /*1bf10*/  F2FP.BF16.F32.PACK_AB R193, R15.reuse, R193 ;  /* 0x000000c10fc1723e */ /* 0x040fe400000010ff */
[----:B------:R-:W-:Y:S01]  /*1bf20*/  MUFU.EX2 R183, R183 ;  /* 0x000000b700b77308 */ /* 0x000fe20000000800 */
[----:B------:R-:W-:Y:S01]  /*1bf30*/  FADD.FTZ R211, R15, R211 ;  /* 0x000000d30fd37221 */ /* 0x000fe20000010000 */
[C---:B0-----:R-:W-:Y:S01]  /*1bf40*/  FADD.FTZ R212, R128.reuse, R212 ;  /* 0x000000d480d47221 */ /* 0x041fe20000010000 */
[----:B------:R-:W-:Y:S02]  /*1bf50*/  F2FP.BF16.F32.PACK_AB R180, R128, R180 ;  /* 0x000000b480b4723e */ /* 0x000fe400000010ff */
[----:B------:R-:W-:Y:S01]  /*1bf60*/  FADD.FTZ R211, R195, R211 ;  /* 0x000000d3c3d37221 */ /* 0x000fe20000010000 */
[C---:B------:R-:W-:Y:S02]  /*1bf70*/  F2FP.BF16.F32.PACK_AB R195, R137.reuse, R195 ;  /* 0x000000c389c3723e */ /* 0x040fe400000010ff */
[----:B------:R-:W0:Y:S01]  /*1bf80*/  MUFU.EX2 R129, R129 ;  /* 0x0000008100817308 */ /* 0x000e220000000800 */
[----:B------:R-:W-:Y:S01]  /*1bf90*/  FADD.FTZ R211, R137, R211 ;  /* 0x000000d389d37221 */ /* 0x000fe20000010000 */
[----:B-1----:R-:W-:-:S03]  /*1bfa0*/  FADD.FTZ R212, R182, R212 ;  /* 0x000000d4b6d47221 */ /* 0x002fc60000010000 */
[----:B------:R-:W-:Y:S01]  /*1bfb0*/  FADD.FTZ R211, R189, R211 ;  /* 0x000000d3bdd37221 */ /* 0x000fe20000010000 */
[C---:B------:R-:W-:Y:S02]  /*1bfc0*/  F2FP.BF16.F32.PACK_AB R189, R10.reuse, R189 ;  /* 0x000000bd0abd723e */ /* 0x040fe400000010ff */
[----:B------:R-:W1:Y:S01]  /*1bfd0*/  MUFU.EX2 R132, R132 ;  /* 0x0000008400847308 */ /* 0x000e620000000800 */
[----:B------:R-:W-:Y:S01]  /*1bfe0*/  FADD.FTZ R211, R10, R211 ;  /* 0x000000d30ad37221 */ /* 0x000fe20000010000 */
[----:B------:R-:W-:-:S03]  /*1bff0*/  IMAD.MOV.U32 R10, RZ, RZ, R219 ;  /* 0x000000ffff0a7224 */ /* 0x000fc600078e00db */
[----:B------:R-:W-:Y:S01]  /*1c000*/  FADD.FTZ R211, R191, R211 ;  /* 0x000000d3bfd37221 */ /* 0x000fe20000010000 */
[C---:B------:R-:W-:Y:S02]  /*1c010*/  F2FP.BF16.F32.PACK_AB R191, R11.reuse, R191 ;  /* 0x000000bf0bbf723e */ /* 0x040fe400000010ff */
[----:B------:R-:W2:Y:S01]  /*1c020*/  MUFU.EX2 R120, R120 ;  /* 0x0000007800787308 */ /* 0x000ea20000000800 */
[----:B------:R-:W-:Y:S01]  /*1c030*/  FADD.FTZ R211, R11, R211 ;  /* 0x000000d30bd37221 */ /* 0x000fe20000010000 */
[C---:B0-----:R-:W-:Y:S01]  /*1c040*/  FADD.FTZ R212, R129.reuse, R212 ;  /* 0x000000d481d47221 */ /* 0x041fe20000010000 */
[----:B------:R-:W-:Y:S01]  /*1c050*/  F2FP.BF16.F32.PACK_AB R182, R129, R182 ;  /* 0x000000b681b6723e */ /* 0x000fe200000010ff */
[----:B------:R-:W-:Y:S02]  /*1c060*/  IMAD.MOV.U32 R11, RZ, RZ, R218 ;  /* 0x000000ffff0b7224 */ /* 0x000fe400078e00da */
[----:B------:R-:W-:Y:S01]  /*1c070*/  FADD.FTZ R211, R185, R211 ;  /* 0x000000d3b9d37221 */ /* 0x000fe20000010000 */
[----:B------:R-:W-:-:S04]  /*1c080*/  FADD.FTZ R212, R9, R212 ;  /* 0x000000d409d47221 */ /* 0x000fc80000010000 */
[----:B-1----:R-:W-:-:S04]  /*1c090*/  FADD.FTZ R212, R132, R212 ;  /* 0x000000d484d47221 */ /* 0x002fc80000010000 */
[----:B------:R-:W-:-:S04]  /*1c0a0*/  FADD.FTZ R212, R124, R212 ;  /* 0x000000d47cd47221 */ /* 0x000fc80000010000 */
[----:B------:R-:W-:Y:S01]  /*1c0b0*/  FADD.FTZ R212, R8, R212 ;  /* 0x000000d408d47221 */ /* 0x000fe20000010000 */
[----:B------:R-:W-:Y:S02]  /*1c0c0*/  WARPGROUP.DEPBAR.LE gsb0, 0x0 ;  /* 0x00008000000079c5 */ /* 0x000fe40000010000 */
[----:B------:R0:W-:Y:S01]  /*1c0d0*/  @!P1 SYNCS.ARRIVE.TRANS64.RED.A1T0 RZ, [R12+URZ], RZ ;  /* 0x000000ff0cff99a7 */ /* 0x0001e2000810043f */
[----:B------:R-:W-:Y:S01]  /*1c0e0*/  F2FP.BF16.F32.PACK_AB R176, R132, R9 ;  /* 0x0000000984b0723e */ /* 0x000fe200000010ff */
[----:B------:R-:W-:Y:S01]  /*1c0f0*/  IMAD.MOV.U32 R9, RZ, RZ, R4 ;  /* 0x000000ffff097224 */ /* 0x000fe200078e0004 */
[----:B------:R-:W-:Y:S01]  /*1c100*/  F2FP.BF16.F32.PACK_AB R178, R8, R124 ;  /* 0x0000007c08b2723e */ /* 0x000fe200000010ff */
[----:B------:R-:W-:Y:S01]  /*1c110*/  IMAD.MOV.U32 R8, RZ, RZ, R6 ;  /* 0x000000ffff087224 */ /* 0x000fe200078e0006 */
[----:B------:R-:W-:Y:S02]  /*1c120*/  F2FP.BF16.F32.PACK_AB R177, R123, R125 ;  /* 0x0000007d7bb1723e */ /* 0x000fe400000010ff */
[----:B--2---:R-:W-:Y:S01]  /*1c130*/  F2FP.BF16.F32.PACK_AB R179, R120, R126 ;  /* 0x0000007e78b3723e */ /* 0x004fe200000010ff */
[-CC-:B0-----:R-:W-:Y:S01]  /*1c140*/  FFMA.FTZ R12, R139, R5.reuse, -R140.reuse ;  /* 0x000000058b0c7223 */ /* 0x181fe2000001088c */
[----:B------:R0:W-:Y:S05]  /*1c150*/  @!P1 SYNCS.ARRIVE.TRANS64.RED.A1T0 RZ, [R13+URZ], RZ ;  /* 0x000000ff0dff99a7 */ /* 0x0001ea000810043f */
[----:B------:R-:W1:Y:S01]  /*1c160*/  MUFU.EX2 R12, R12 ;  /* 0x0000000c000c7308 */ /* 0x000e620000000800 */
[----:B0-----:R-:W-:-:S07]  /*1c170*/  FFMA.FTZ R13, R143, R5, -R140 ;  /* 0x000000058f0d7223 */ /* 0x001fce000001088c */
[----:B------:R-:W0:Y:S01]  /*1c180*/  MUFU.EX2 R13, R13 ;  /* 0x0000000d000d7308 */ /* 0x000e220000000800 */
[C---:B-1----:R-:W-:Y:S01]  /*1c190*/  FADD.FTZ R211, R12.reuse, R211 ;  /* 0x000000d30cd37221 */ /* 0x042fe20000010000 */
[----:B------:R-:W-:-:S03]  /*1c1a0*/  F2FP.BF16.F32.PACK_AB R185, R12, R185 ;  /* 0x000000b90cb9723e */ /* 0x000fc600000010ff */
[----:B------:R-:W-:-:S04]  /*1c1b0*/  FADD.FTZ R211, R187, R211 ;  /* 0x000000d3bbd37221 */ /* 0x000fc80000010000 */
[C---:B0-----:R-:W-:Y:S01]  /*1c1c0*/  FADD.FTZ R211, R13.reuse, R211 ;  /* 0x000000d30dd37221 */ /* 0x041fe20000010000 */
[----:B------:R-:W-:-:S03]  /*1c1d0*/  F2FP.BF16.F32.PACK_AB R187, R13, R187 ;  /* 0x000000bb0dbb723e */ /* 0x000fc600000010ff */
[----:B------:R-:W-:Y:S01]  /*1c1e0*/  FADD.FTZ R211, R181, R211 ;  /* 0x000000d3b5d37221 */ /* 0x000fe20000010000 */
[----:B------:R-:W-:-:S03]  /*1c1f0*/  F2FP.BF16.F32.PACK_AB R181, R122, R181 ;  /* 0x000000b57ab5723e */ /* 0x000fc600000010ff */
[----:B------:R-:W-:-:S04]  /*1c200*/  FADD.FTZ R211, R122, R211 ;  /* 0x000000d37ad37221 */ /* 0x000fc80000010000 */
[----:B------:R-:W-:Y:S01]  /*1c210*/  FADD.FTZ R211, R183, R211 ;  /* 0x000000d3b7d37221 */ /* 0x000fe20000010000 */
[----:B------:R-:W-:-:S03]  /*1c220*/  F2FP.BF16.F32.PACK_AB R183, R135, R183 ;  /* 0x000000b787b7723e */ /* 0x000fc600000010ff */
[----:B------:R-:W-:-:S04]  /*1c230*/  FADD.FTZ R211, R135, R211 ;  /* 0x000000d387d37221 */ /* 0x000fc80000010000 */
[----:B------:R-:W-:-:S04]  /*1c240*/  FADD.FTZ R211, R125, R211 ;  /* 0x000000d37dd37221 */ /* 0x000fc80000010000 */
[----:B------:R-:W-:-:S04]  /*1c250*/  FADD.FTZ R211, R123, R211 ;  /* 0x000000d37bd37221 */ /* 0x000fc80000010000 */
[----:B------:R-:W-:-:S04]  /*1c260*/  FADD.FTZ R211, R126, R211 ;  /* 0x000000d37ed37221 */ /* 0x000fc80000010000 */
[----:B------:R-:W-:Y:S01]  /*1c270*/  FADD.FTZ R211, R120, R211 ;  /* 0x000000d378d37221 */ /* 0x000fe20000010000 */
[----:B------:R-:W-:Y:S06]  /*1c280*/  @P2 BRA `(.L_x_3826) ;  /* 0xffffffa800ec2947 */ /* 0x000fec000383ffff */
.L_x_3815:
[----:B------:R-:W-:Y:S05]  /*1c290*/  BSYNC B0 ;  /* 0x0000000000007941 */ /* 0x000fea0003800000 */
.L_x_3814:
        /* <DEDUP_REMOVED lines=99> */
.L_x_3827:
[----:B------:R-:W-:Y:S01]  /*1c8d0*/  IMAD R0, R218, 0x8, R2 ;  /* 0x00000008da007824 */ /* 0x000fe200078e0202 */
[----:B------:R-:W-:-:S04]  /*1c8e0*/  SHF.L.U32 R3, R219, 0x1f, RZ ;  /* 0x0000001fdb037819 */ /* 0x000fc800000006ff */
[----:B------:R0:W1:Y:S01]  /*1c8f0*/  SYNCS.PHASECHK.TRANS64.TRYWAIT P2, [R0+URZ+0x36850], R3 ;  /* 0x03685003000075a7 */ /* 0x000062000804017f */
[----:B------:R-:W-:Y:S05]  /*1c900*/  @!P0 BRA `(.L_x_3828) ;  /* 0x0000000000048947 */ /* 0x000fea0003800000 */
[----:B------:R-:W-:Y:S01]  /*1c910*/  BPT.TRAP 0x1 ;  /* 0x000000040000795c */ /* 0x000fe20000300000 */
.L_x_3828:
[----:B------:R-:W-:Y:S01]  /*1c920*/  VIADD R2, R2, 0x400 ;  /* 0x0000040002027836 */ /* 0x000fe20000000000 */
[----:B------:R-:W-:Y:S04]  /*1c930*/  BSSY B0, `(.L_x_3829) ;  /* 0x0000008000007945 */ /* 0x000fe80003800000 */
[----:B------:R-:W-:-:S04]  /*1c940*/  SHF.R.U32.HI R2, RZ, 0x4, R2 ;  /* 0x00000004ff027819 */ /* 0x000fc80000011602 */
[----:B------:R-:W-:-:S04]  /*1c950*/  LOP3.LUT R2, R2, 0x3fff, RZ, 0xc0, !PT ;  /* 0x00003fff02027812 */ /* 0x000fc800078ec0ff */
[----:B------:R-:W-:-:S05]  /*1c960*/  LOP3.LUT R7, R2, 0x3800000, RZ, 0xfc, !PT ;  /* 0x0380000002077812 */ /* 0x000fca00078efcff */
[----:B------:R-:W-:Y:S01]  /*1c970*/  IMAD R7, R218, 0xa80, R7 ;  /* 0x00000a80da077824 */ /* 0x000fe200078e0207 */
[----:B-1----:R-:W-:Y:S06]  /*1c980*/  @P2 BRA `(.L_x_3830) ;  /* 0x0000000000082947 */ /* 0x002fec0003800000 */
[----:B------:R-:W1:Y:S02]  /*1c990*/  SYNCS.PHASECHK.TRANS64.TRYWAIT P0, [R0+URZ+0x36850], R3 ;  /* 0x03685003000075a7 */ /* 0x000e64000800017f */
[----:B-1----:R-:W-:Y:S05]  /*1c9a0*/  @!P0 BRA `(.L_x_3831) ;  /* 0x000000d400508947 */ /* 0x002fea0003800000 */
.L_x_3830:
[----:B------:R-:W-:Y:S05]  /*1c9b0*/  BSYNC B0 ;  /* 0x0000000000007941 */ /* 0x000fea0003800000 */
.L_x_3829:
[----:B------:R-:W-:Y:S01]  /*1c9c0*/  IMAD.MOV.U32 R2, RZ, RZ, R7 ;  /* 0x000000ffff027224 */ /* 0x000fe200078e0007 */
[----:B------:R-:W-:Y:S01]  /*1c9d0*/  WARPGROUP.ARRIVE ;  /* 0x00000000000079c5 */ /* 0x000fe20000000000 */
[----:B01----:R-:W-:Y:S02]  /*1c9e0*/  IMAD.MOV.U32 R3, RZ, RZ, 0x40000040 ;  /* 0x40000040ff037424 */ /* 0x003fe400078e00ff */
[----:B------:R-:W-:Y:S01]  /*1c9f0*/  VIADD R218, R218, 0x1 ;  /* 0x00000001dada7836 */ /* 0x000fe20000000000 */
[----:B------:R-:W-:Y:S01]  /*1ca00*/  R2UR UR6, R2 ;  /* 0x00000000020672ca */ /* 0x000fe200000e0000 */
[----:B------:R-:W-:Y:S01]  /*1ca10*/  VIADD R2, R7, 0x80 ;  /* 0x0000008007027836 */ /* 0x000fe20000000000 */
[----:B------:R-:W-:Y:S01]  /*1ca20*/  R2UR UR7, R3 ;  /* 0x00000000030772ca */ /* 0x000fe200000e0000 */
[----:B------:R-:W-:Y:S01]  /*1ca30*/  IMAD.MOV.U32 R3, RZ, RZ, 0x40000040 ;  /* 0x40000040ff037424 */ /* 0x000fe200078e00ff */
[----:B------:R-:W-:Y:S01]  /*1ca40*/  ISETP.NE.AND P2, PT, R218, 0x2, PT ;  /* 0x00000002da00780c */ /* 0x000fe20003f45270 */
[----:B------:R-:W-:-:S03]  /*1ca50*/  VIADD R228, R228, 0x1 ;  /* 0x00000001e4e47836 */ /* 0x000fc60000000000 */
[----:B------:R-:W-:-:S07]  /*1ca60*/  SEL R218, R218, RZ, P2 ;  /* 0x000000ffdada7207 */ /* 0x000fce0001000000 */
        /* <DEDUP_REMOVED lines=36> */
[----:B------:R-:W-:Y:S02]  /*1ccb0*/  R2UR UR6, R2 ;  /* 0x00000000020672ca */ /* 0x000fe400000e0000 */
[----:B------:R-:W-:Y:S01]  /*1ccc0*/  R2UR UR7, R3 ;  /* 0x00000000030772ca */ /* 0x000fe200000e0000 */
[----:B------:R-:W0:Y:S04]  /*1ccd0*/  SHFL.BFLY PT, R2, R211, 0x2, 0x1f ;  /* 0x0c401f00d3027f89 */ /* 0x000e2800000e0000 */
[----:B------:R-:W1:Y:S01]  /*1cce0*/  SHFL.BFLY PT, R3, R212, 0x2, 0x1f ;  /* 0x0c401f00d4037f89 */ /* 0x000e6200000e0000 */
[----:B0-----:R-:W-:Y:S01]  /*1ccf0*/  FADD.FTZ R8, R2, R211 ;  /* 0x000000d302087221 */ /* 0x001fe20000010000 */
[----:B-1----:R-:W-:-:S04]  /*1cd00*/  FADD.FTZ R3, R3, R212 ;  /* 0x000000d403037221 */ /* 0x002fc80000010000 */
[----:B------:R-:W0:Y:S04]  /*1cd10*/  SHFL.BFLY PT, R7, R8, 0x1, 0x1f ;  /* 0x0c201f0008077f89 */ /* 0x000e2800000e0000 */
[----:B------:R-:W1:Y:S01]  /*1cd20*/  SHFL.BFLY PT, R2, R3, 0x1, 0x1f ;  /* 0x0c201f0003027f89 */ /* 0x000e6200000e0000 */
[----:B0-----:R-:W-:Y:S01]  /*1cd30*/  FADD.FTZ R13, R8, R7 ;  /* 0x00000007080d7221 */ /* 0x001fe20000010000 */
[----:B------:R-:W-:Y:S02]  /*1cd40*/  @!P1 VIADD R8, R0, 0x36860 ;  /* 0x0003686000089836 */ /* 0x000fe40000000000 */
[----:B------:R-:W-:Y:S02]  /*1cd50*/  IMAD.MOV.U32 R7, RZ, RZ, RZ ;  /* 0x000000ffff077224 */ /* 0x000fe400078e00ff */
[----:B-1----:R-:W-:Y:S01]  /*1cd60*/  FADD.FTZ R12, R3, R2 ;  /* 0x00000002030c7221 */ /* 0x002fe20000010000 */
[----:B------:R-:W-:Y:S01]  /*1cd70*/  FSETP.NE.FTZ.AND P3, PT, R13, RZ, PT ;  /* 0x000000ff0d00720b */ /* 0x000fe20003f75000 */
[----:B------:R-:W-:Y:S01]  /*1cd80*/  IMAD.MOV.U32 R3, RZ, RZ, -0x800000 ;  /* 0xff800000ff037424 */ /* 0x000fe200078e00ff */
[----:B------:R-:W-:Y:S01]  /*1cd90*/  SEL R2, RZ, 0x1, P2 ;  /* 0x00000001ff027807 */ /* 0x000fe20001000000 */
[----:B------:R-:W-:Y:S01]  /*1cda0*/  IMAD.MOV.U32 R0, RZ, RZ, -0x800000 ;  /* 0xff800000ff007424 */ /* 0x000fe200078e00ff */
[----:B------:R-:W-:-:S02]  /*1cdb0*/  FSETP.NE.FTZ.AND P0, PT, R12, RZ, PT ;  /* 0x000000ff0c00720b */ /* 0x000fc40003f15000 */
[----:B------:R-:W-:Y:S01]  /*1cdc0*/  LOP3.LUT R219, R219, R2, RZ, 0x3c, !PT ;  /* 0x00000002dbdb7212 */ /* 0x000fe200078e3cff */
[----:B------:R-:W-:Y:S01]  /*1cdd0*/  IMAD.MOV.U32 R2, RZ, RZ, RZ ;  /* 0x000000ffff027224 */ /* 0x000fe200078e00ff */
[----:B------:R-:W-:-:S05]  /*1cde0*/  @!P1 PRMT R8, RZ, 0x654, R8 ;  /* 0x00000654ff089816 */ /* 0x000fca0000000008 */
[----:B------:R-:W0:Y:S01]  /*1cdf0*/  @P3 MUFU.LG2 R11, R13 ;  /* 0x0000000d000b3308 */ /* 0x000e220000000c00 */
[----:B------:R-:W-:-:S03]  /*1ce00*/  @P3 FMUL.FTZ R14, R5, 0.69314718246459960938 ;  /* 0x3f317218050e3820 */ /* 0x000fc60000410000 */
[----:B------:R-:W-:-:S04]  /*1ce10*/  @P0 FMUL.FTZ R9, R5, 0.69314718246459960938 ;  /* 0x3f31721805090820 */ /* 0x000fc80000410000 */
[----:B------:R-:W1:Y:S08]  /*1ce20*/  @P0 MUFU.LG2 R10, R12 ;  /* 0x0000000c000a0308 */ /* 0x000e700000000c00 */
[----:B------:R-:W2:Y:S01]  /*1ce30*/  @P0 MUFU.RCP R7, R12 ;  /* 0x0000000c00070308 */ /* 0x000ea20000001000 */
[----:B0-----:R-:W-:-:S04]  /*1ce40*/  @P3 FMUL.FTZ R11, R11, 0.69314718246459960938 ;  /* 0x3f3172180b0b3820 */ /* 0x001fc80000410000 */
[----:B------:R-:W-:-:S03]  /*1ce50*/  @P3 FFMA.FTZ R0, R14, R6, R11 ;  /* 0x000000060e003223 */ /* 0x000fc6000001000b */
[----:B------:R-:W0:Y:S01]  /*1ce60*/  @P3 MUFU.RCP R2, R13 ;  /* 0x0000000d00023308 */ /* 0x000e220000001000 */
[----:B-1----:R-:W-:-:S04]  /*1ce70*/  @P0 FMUL.FTZ R10, R10, 0.69314718246459960938 ;  /* 0x3f3172180a0a0820 */ /* 0x002fc80000410000 */
[----:B------:R-:W-:Y:S01]  /*1ce80*/  @P0 FFMA.FTZ R3, R9, R4, R10 ;  /* 0x0000000409030223 */ /* 0x000fe2000001000a */
[----:B------:R-:W-:Y:S01]  /*1ce90*/  PLOP3.LUT P0, PT, PT, PT, PT, 0x8, 0x0 ;  /* 0x000000000000781c */ /* 0x000fe20003f0e170 */
[----:B------:R-:W-:Y:S02]  /*1cea0*/  WARPGROUP.DEPBAR.LE gsb0, 0x0 ;  /* 0x00008000000079c5 */ /* 0x000fe40000010000 */
[----:B------:R-:W-:-:S06]  /*1ceb0*/  WARPGROUP.ARRIVE ;  /* 0x00000000000079c5 */ /* 0x000fcc0000000000 */
        /* <DEDUP_REMOVED lines=99> */
.L_x_3757:
        /* <DEDUP_REMOVED lines=10> */
[----:B------:R-:W-:Y:S01]  /*1d590*/  ULDC.64 UR6, c[0x0][0xc00] ;  /* 0x0003000000067ab9 */ /* 0x000fe20000000a00 */
[----:B------:R-:W-:Y:S01]  /*1d5a0*/  ULDC.64 UR4, c[0x0][0xc08] ;  /* 0x0003020000047ab9 */ /* 0x000fe20000000a00 */
[----:B------:R-:W3:Y:S01]  /*1d5b0*/  S2R R5, SR_SWINHI ;  /* 0x0000000000057919 */ /* 0x000ee20000002f00 */
[----:B------:R-:W4:Y:S04]  /*1d5c0*/  LDL.LU R142, [R1+0x6c] ;  /* 0x00006c00018e7983 */ /* 0x000f280000300800 */
[----:B------:R-:W4:Y:S01]  /*1d5d0*/  LDL R141, [R1+0x78] ;  /* 0x00007800018d7983 */ /* 0x000f220000100800 */
[----:B------:R-:W-:Y:S02]  /*1d5e0*/  MOV R134, R2 ;  /* 0x0000000200867202 */ /* 0x000fe40000000f00 */
[----:B---3--:R-:W-:Y:S01]  /*1d5f0*/  MOV R135, R5 ;  /* 0x0000000500877202 */ /* 0x008fe20000000f00 */
[----:B------:R-:W-:Y:S02]  /*1d600*/  BAR.SYNC.DEFER_BLOCKING 0x1, 0x100 ;  /* 0x0044000000007b1d */ /* 0x000fe40000010000 */
[----:B--2---:R-:W-:-:S03]  /*1d610*/  IMAD.WIDE R4, R4, 0x2, R134 ;  /* 0x0000000204047825 */ /* 0x004fc600078e0286 */
[C---:B------:R-:W-:Y:S02]  /*1d620*/  IADD3 R12, P1, R4.reuse, 0x40, RZ ;  /* 0x00000040040c7810 */ /* 0x040fe40007f3e0ff */
[C---:B------:R-:W-:Y:S02]  /*1d630*/  IADD3 R14, P6, R4.reuse, 0x60, RZ ;  /* 0x00000060040e7810 */ /* 0x040fe40007fde0ff */
[----:B------:R-:W-:Y:S02]  /*1d640*/  IADD3 R80, P5, R4, 0x4000, RZ ;  /* 0x0000400004507810 */ /* 0x000fe40007fbe0ff */
[----:B------:R-:W-:Y:S02]  /*1d650*/  LOP3.LUT R95, R12, 0x380, RZ, 0xc0, !PT ;  /* 0x000003800c5f7812 */ /* 0x000fe400078ec0ff */
[----:B------:R-:W-:Y:S02]  /*1d660*/  LOP3.LUT R82, R14, 0x380, RZ, 0xc0, !PT ;  /* 0x000003800e527812 */ /* 0x000fe400078ec0ff */
[----:B------:R-:W-:-:S02]  /*1d670*/  IADD3 R10, P2, R4, 0x20, RZ ;  /* 0x00000020040a7810 */ /* 0x000fc40007f5e0ff */
[----:B------:R-:W-:Y:S02]  /*1d680*/  LOP3.LUT R88, R80, 0x380, RZ, 0xc0, !PT ;  /* 0x0000038050587812 */ /* 0x000fe400078ec0ff */
[----:B------:R-:W-:Y:S02]  /*1d690*/  SHF.R.U64 R95, R95, 0x3, RZ ;  /* 0x000000035f5f7819 */ /* 0x000fe400000012ff */
[----:B------:R-:W-:Y:S02]  /*1d6a0*/  IADD3 R6, P0, R4, 0x4020, RZ ;  /* 0x0000402004067810 */ /* 0x000fe40007f1e0ff */
[----:B------:R-:W-:Y:S01]  /*1d6b0*/  SHF.R.U64 R82, R82, 0x3, RZ ;  /* 0x0000000352527819 */ /* 0x000fe200000012ff */
[----:B------:R-:W-:Y:S01]  /*1d6c0*/  IMAD.X R11, RZ, RZ, R5, P2 ;  /* 0x000000ffff0b7224 */ /* 0x000fe200010e0605 */
[----:B------:R-:W-:Y:S02]  /*1d6d0*/  IADD3 R86, P3, R4, 0x4060, RZ ;  /* 0x0000406004567810 */ /* 0x000fe40007f7e0ff */
[----:B------:R-:W-:-:S02]  /*1d6e0*/  SHF.R.U64 R88, R88, 0x3, RZ ;  /* 0x0000000358587819 */ /* 0x000fc400000012ff */
[C---:B------:R-:W-:Y:S02]  /*1d6f0*/  LOP3.LUT R9, R4.reuse, 0x380, RZ, 0xc0, !PT ;  /* 0x0000038004097812 */ /* 0x040fe400078ec0ff */
[----:B------:R-:W-:Y:S02]  /*1d700*/  IADD3 R7, P2, R4, 0x8000, RZ ;  /* 0x0000800004077810 */ /* 0x000fe40007f5e0ff */
[----:B------:R-:W-:Y:S02]  /*1d710*/  LOP3.LUT R12, R95, R12, RZ, 0x3c, !PT ;  /* 0x0000000c5f0c7212 */ /* 0x000fe400078e3cff */
[----:B------:R-:W-:Y:S02]  /*1d720*/  LOP3.LUT R14, R82, R14, RZ, 0x3c, !PT ;  /* 0x0000000e520e7212 */ /* 0x000fe400078e3cff */
[----:B------:R-:W-:Y:S02]  /*1d730*/  LOP3.LUT R95, R6, 0x380, RZ, 0xc0, !PT ;  /* 0x00000380065f7812 */ /* 0x000fe400078ec0ff */
[----:B------:R-:W-:-:S02]  /*1d740*/  LOP3.LUT R82, R86, 0x380, RZ, 0xc0, !PT ;  /* 0x0000038056527812 */ /* 0x000fc400078ec0ff */
[----:B------:R-:W-:Y:S01]  /*1d750*/  LOP3.LUT R80, R88, R80, RZ, 0x3c, !PT ;  /* 0x0000005058507212 */ /* 0x000fe200078e3cff */
[--C-:B------:R-:W-:Y:S01]  /*1d760*/  IMAD.X R13, RZ, RZ, R5.reuse, P1 ;  /* 0x000000ffff0d7224 */ /* 0x100fe200008e0605 */
[----:B------:R-:W-:Y:S02]  /*1d770*/  SHF.R.U64 R9, R9, 0x3, RZ ;  /* 0x0000000309097819 */ /* 0x000fe400000012ff */
[----:B------:R-:W-:Y:S01]  /*1d780*/  LOP3.LUT R88, R7, 0x380, RZ, 0xc0, !PT ;  /* 0x0000038007587812 */ /* 0x000fe200078ec0ff */
[--C-:B------:R-:W-:Y:S01]  /*1d790*/  IMAD.X R15, RZ, RZ, R5.reuse, P6 ;  /* 0x000000ffff0f7224 */ /* 0x100fe200030e0605 */
[C---:B------:R-:W-:Y:S01]  /*1d7a0*/  IADD3 R84, P4, R4.reuse, 0x4040, RZ ;  /* 0x0000404004547810 */ /* 0x040fe20007f9e0ff */
[----:B------:R-:W-:Y:S01]  /*1d7b0*/  IMAD.X R81, RZ, RZ, R5, P5 ;  /* 0x000000ffff517224 */ /* 0x000fe200028e0605 */
[----:B------:R-:W-:Y:S02]  /*1d7c0*/  SHF.R.U64 R95, R95, 0x3, RZ ;  /* 0x000000035f5f7819 */ /* 0x000fe400000012ff */
[----:B------:R-:W-:-:S02]  /*1d7d0*/  IADD3 R8, P1, R4, 0x8020, RZ ;  /* 0x0000802004087810 */ /* 0x000fc40007f3e0ff */
[----:B------:R-:W-:Y:S02]  /*1d7e0*/  SHF.R.U64 R139, R82, 0x3, RZ ;  /* 0x00000003528b7819 */ /* 0x000fe400000012ff */
[C---:B------:R-:W-:Y:S02]  /*1d7f0*/  IADD3 R92, P6, R4.reuse, 0x8040, RZ ;  /* 0x00008040045c7810 */ /* 0x040fe40007fde0ff */
[----:B------:R-:W-:Y:S02]  /*1d800*/  IADD3 R94, P5, R4, 0x8060, RZ ;  /* 0x00008060045e7810 */ /* 0x000fe40007fbe0ff */
[----:B------:R-:W-:Y:S02]  /*1d810*/  LOP3.LUT R4, R9, R4, RZ, 0x3c, !PT ;  /* 0x0000000409047212 */ /* 0x000fe400078e3cff */
[----:B------:R-:W-:Y:S02]  /*1d820*/  LOP3.LUT R90, R10, 0x380, RZ, 0xc0, !PT ;  /* 0x000003800a5a7812 */ /* 0x000fe400078ec0ff */
[----:B------:R-:W-:-:S02]  /*1d830*/  SHF.R.U64 R88, R88, 0x3, RZ ;  /* 0x0000000358587819 */ /* 0x000fc400000012ff */
[----:B------:R-:W-:Y:S02]  /*1d840*/  LOP3.LUT R137, R84, 0x380, RZ, 0xc0, !PT ;  /* 0x0000038054897812 */ /* 0x000fe400078ec0ff */
[----:B------:R-:W-:Y:S02]  /*1d850*/  LOP3.LUT R82, R95, R6, RZ, 0x3c, !PT ;  /* 0x000000065f527212 */ /* 0x000fe400078e3cff */
[----:B------:R-:W-:Y:S02]  /*1d860*/  LOP3.LUT R86, R139, R86, RZ, 0x3c, !PT ;  /* 0x000000568b567212 */ /* 0x000fe400078e3cff */
[----:B------:R-:W-:Y:S01]  /*1d870*/  LOP3.LUT R95, R8, 0x380, RZ, 0xc0, !PT ;  /* 0x00000380085f7812 */ /* 0x000fe200078ec0ff */
[--C-:B------:R-:W-:Y:S01]  /*1d880*/  IMAD.X R83, RZ, RZ, R5.reuse, P0 ;  /* 0x000000ffff537224 */ /* 0x100fe200000e0605 */
[----:B------:R-:W-:Y:S01]  /*1d890*/  LOP3.LUT R139, R94, 0x380, RZ, 0xc0, !PT ;  /* 0x000003805e8b7812 */ /* 0x000fe200078ec0ff */
[--C-:B------:R-:W-:Y:S01]  /*1d8a0*/  IMAD.X R85, RZ, RZ, R5.reuse, P4 ;  /* 0x000000ffff557224 */ /* 0x100fe200020e0605 */
[----:B------:R-:W-:Y:S01]  /*1d8b0*/  SHF.R.U64 R90, R90, 0x3, RZ ;  /* 0x000000035a5a7819 */ /* 0x000fe200000012ff */
[--C-:B------:R-:W-:Y:S01]  /*1d8c0*/  IMAD.X R87, RZ, RZ, R5.reuse, P3 ;  /* 0x000000ffff577224 */ /* 0x100fe200018e0605 */
[----:B------:R-:W-:Y:S01]  /*1d8d0*/  LOP3.LUT R88, R88, R7, RZ, 0x3c, !PT ;  /* 0x0000000758587212 */ /* 0x000fe200078e3cff */
[--C-:B------:R-:W-:Y:S01]  /*1d8e0*/  IMAD.X R89, RZ, RZ, R5.reuse, P2 ;  /* 0x000000ffff597224 */ /* 0x100fe200010e0605 */
[----:B------:R-:W-:Y:S01]  /*1d8f0*/  MOV R138, R4 ;  /* 0x00000004008a7202 */ /* 0x000fe20000000f00 */
[--C-:B------:R-:W-:Y:S01]  /*1d900*/  IMAD.X R91, RZ, RZ, R5.reuse, P1 ;  /* 0x000000ffff5b7224 */ /* 0x100fe200008e0605 */
[----:B------:R-:W-:Y:S01]  /*1d910*/  SHF.R.U64 R137, R137, 0x3, RZ ;  /* 0x0000000389897819 */ /* 0x000fe200000012ff */
[--C-:B------:R-:W-:Y:S01]  /*1d920*/  IMAD.X R93, RZ, RZ, R5.reuse, P6 ;  /* 0x000000ffff5d7224 */ /* 0x100fe200030e0605 */
[----:B------:R-:W-:Y:S01]  /*1d930*/  F2FP.BF16.F32.PACK_AB R4, R25, R24 ;  /* 0x000000181904723e */ /* 0x000fe200000010ff */
[----:B------:R-:W-:Y:S01]  /*1d940*/  IMAD.X R9, RZ, RZ, R5, P5 ;  /* 0x000000ffff097224 */ /* 0x000fe200028e0605 */
[----:B------:R-:W-:-:S02]  /*1d950*/  F2FP.BF16.F32.PACK_AB R5, R27, R26 ;  /* 0x0000001a1b05723e */ /* 0x000fc400000010ff */
[----:B------:R-:W-:Y:S02]  /*1d960*/  F2FP.BF16.F32.PACK_AB R6, R29, R28 ;  /* 0x0000001c1d06723e */ /* 0x000fe400000010ff */
[----:B------:R-:W-:Y:S02]  /*1d970*/  F2FP.BF16.F32.PACK_AB R7, R31, R30 ;  /* 0x0000001e1f07723e */ /* 0x000fe400000010ff */
[----:B------:R-:W-:Y:S02]  /*1d980*/  SHF.R.U64 R95, R95, 0x3, RZ ;  /* 0x000000035f5f7819 */ /* 0x000fe400000012ff */
[----:B------:R-:W-:Y:S02]  /*1d990*/  SHF.R.U64 R139, R139, 0x3, RZ ;  /* 0x000000038b8b7819 */ /* 0x000fe400000012ff */
[----:B------:R-:W-:Y:S01]  /*1d9a0*/  LOP3.LUT R10, R90, R10, RZ, 0x3c, !PT ;  /* 0x0000000a5a0a7212 */ /* 0x000fe200078e3cff */
[----:B------:R2:W-:Y:S01]  /*1d9b0*/  STSM.16.M88.4 [R138], R4 ;  /* 0x000000048a007844 */ /* 0x0005e20000000200 */
[----:B------:R-:W-:-:S02]  /*1d9c0*/  LOP3.LUT R84, R137, R84, RZ, 0x3c, !PT ;  /* 0x0000005489547212 */ /* 0x000fc400078e3cff */
[----:B------:R-:W-:Y:S02]  /*1d9d0*/  LOP3.LUT R90, R95, R8, RZ, 0x3c, !PT ;  /* 0x000000085f5a7212 */ /* 0x000fe400078e3cff */
[----:B------:R-:W-:Y:S02]  /*1d9e0*/  LOP3.LUT R8, R139, R94, RZ, 0x3c, !PT ;  /* 0x0000005e8b087212 */ /* 0x000fe400078e3cff */
[----:B------:R-:W-:Y:S02]  /*1d9f0*/  MOV R10, R10 ;  /* 0x0000000a000a7202 */ /* 0x000fe40000000f00 */
[----:B------:R-:W-:Y:S02]  /*1da00*/  MOV R94, R80 ;  /* 0x00000050005e7202 */ /* 0x000fe40000000f00 */
[----:B------:R-:W-:Y:S02]  /*1da10*/  MOV R95, R82 ;  /* 0x00000052005f7202 */ /* 0x000fe40000000f00 */
[----:B------:R-:W-:-:S02]  /*1da20*/  MOV R139, R84 ;  /* 0x00000054008b7202 */ /* 0x000fc40000000f00 */
[----:B--2---:R-:W-:Y:S02]  /*1da30*/  MOV R4, R12 ;  /* 0x0000000c00047202 */ /* 0x004fe40000000f00 */
[----:B------:R-:W-:Y:S02]  /*1da40*/  MOV R5, R14 ;  /* 0x0000000e00057202 */ /* 0x000fe40000000f00 */
[----:B------:R-:W-:Y:S02]  /*1da50*/  F2FP.BF16.F32.PACK_AB R12, R33, R32 ;  /* 0x00000020210c723e */ /* 0x000fe400000010ff */
[----:B------:R-:W-:Y:S02]  /*1da60*/  F2FP.BF16.F32.PACK_AB R13, R35, R34 ;  /* 0x00000022230d723e */ /* 0x000fe400000010ff */
[----:B------:R-:W-:Y:S02]  /*1da70*/  F2FP.BF16.F32.PACK_AB R14, R37, R36 ;  /* 0x00000024250e723e */ /* 0x000fe400000010ff */
[----:B------:R-:W-:-:S02]  /*1da80*/  F2FP.BF16.F32.PACK_AB R15, R39, R38 ;  /* 0x00000026270f723e */ /* 0x000fc400000010ff */
[----:B------:R-:W-:Y:S02]  /*1da90*/  MOV R140, R86 ;  /* 0x00000056008c7202 */ /* 0x000fe40000000f00 */
[----:B------:R-:W-:Y:S02]  /*1daa0*/  F2FP.BF16.F32.PACK_AB R80, R41, R40 ;  /* 0x000000282950723e */ /* 0x000fe400000010ff */
[----:B------:R-:W-:Y:S02]  /*1dab0*/  F2FP.BF16.F32.PACK_AB R81, R43, R42 ;  /* 0x0000002a2b51723e */ /* 0x000fe400000010ff */
[----:B------:R-:W-:Y:S02]  /*1dac0*/  F2FP.BF16.F32.PACK_AB R82, R45, R44 ;  /* 0x0000002c2d52723e */ /* 0x000fe400000010ff */
[----:B------:R-:W-:Y:S02]  /*1dad0*/  F2FP.BF16.F32.PACK_AB R83, R47, R46 ;  /* 0x0000002e2f53723e */ /* 0x000fe400000010ff */
[----:B------:R-:W-:-:S02]  /*1dae0*/  F2FP.BF16.F32.PACK_AB R84, R49, R48 ;  /* 0x000000303154723e */ /* 0x000fc400000010ff */
[----:B------:R-:W-:Y:S02]  /*1daf0*/  F2FP.BF16.F32.PACK_AB R85, R51, R50 ;  /* 0x000000323355723e */ /* 0x000fe400000010ff */
[----:B------:R-:W-:Y:S02]  /*1db00*/  F2FP.BF16.F32.PACK_AB R86, R53, R52 ;  /* 0x000000343556723e */ /* 0x000fe400000010ff */
[----:B------:R-:W-:Y:S01]  /*1db10*/  F2FP.BF16.F32.PACK_AB R87, R55, R54 ;  /* 0x000000363757723e */ /* 0x000fe200000010ff */
[----:B------:R2:W-:Y:S01]  /*1db20*/  STSM.16.M88.4 [R10], R12 ;  /* 0x0000000c0a007844 */ /* 0x0005e20000000200 */
[----:B------:R-:W-:-:S03]  /*1db30*/  LOP3.LUT R137, R92, 0x380, RZ, 0xc0, !PT ;  /* 0x000003805c897812 */ /* 0x000fc600078ec0ff */
[----:B------:R3:W-:Y:S01]  /*1db40*/  STSM.16.M88.4 [R4], R80 ;  /* 0x0000005004007844 */ /* 0x0007e20000000200 */
[----:B------:R-:W-:Y:S02]  /*1db50*/  MOV R138, R8 ;  /* 0x00000008008a7202 */ /* 0x000fe40000000f00 */
[----:B------:R-:W-:Y:S01]  /*1db60*/  F2FP.BF16.F32.PACK_AB R6, R61, R60 ;  /* 0x0000003c3d06723e */ /* 0x000fe200000010ff */
[----:B------:R0:W-:Y:S01]  /*1db70*/  STSM.16.M88.4 [R5], R84 ;  /* 0x0000005405007844 */ /* 0x0001e20000000200 */
[----:B------:R-:W-:Y:S02]  /*1db80*/  F2FP.BF16.F32.PACK_AB R7, R63, R62 ;  /* 0x0000003e3f07723e */ /* 0x000fe400000010ff */
[----:B------:R-:W-:Y:S02]  /*1db90*/  F2FP.BF16.F32.PACK_AB R8, R65, R64 ;  /* 0x000000404108723e */ /* 0x000fe400000010ff */
[----:B------:R-:W-:Y:S02]  /*1dba0*/  F2FP.BF16.F32.PACK_AB R9, R67, R66 ;  /* 0x000000424309723e */ /* 0x000fe400000010ff */
[----:B------:R-:W-:-:S02]  /*1dbb0*/  F2FP.BF16.F32.PACK_AB R11, R71, R70 ;  /* 0x00000046470b723e */ /* 0x000fc400000010ff */
[----:B--2---:R-:W-:Y:S02]  /*1dbc0*/  F2FP.BF16.F32.PACK_AB R10, R69, R68 ;  /* 0x00000044450a723e */ /* 0x004fe400000010ff */
[----:B---3--:R-:W-:Y:S02]  /*1dbd0*/  F2FP.BF16.F32.PACK_AB R4, R57, R56 ;  /* 0x000000383904723e */ /* 0x008fe400000010ff */
[----:B------:R-:W-:Y:S02]  /*1dbe0*/  SHF.R.U64 R137, R137, 0x3, RZ ;  /* 0x0000000389897819 */ /* 0x000fe400000012ff */
[----:B0-----:R-:W-:Y:S02]  /*1dbf0*/  F2FP.BF16.F32.PACK_AB R5, R59, R58 ;  /* 0x0000003a3b05723e */ /* 0x001fe400000010ff */
[----:B------:R-:W-:Y:S02]  /*1dc00*/  F2FP.BF16.F32.PACK_AB R12, R73, R72 ;  /* 0x00000048490c723e */ /* 0x000fe400000010ff */
[----:B------:R-:W-:-:S02]  /*1dc10*/  F2FP.BF16.F32.PACK_AB R13, R75, R74 ;  /* 0x0000004a4b0d723e */ /* 0x000fc400000010ff */
[----:B------:R-:W-:Y:S02]  /*1dc20*/  F2FP.BF16.F32.PACK_AB R14, R77, R76 ;  /* 0x0000004c4d0e723e */ /* 0x000fe400000010ff */
[----:B------:R-:W-:Y:S02]  /*1dc30*/  F2FP.BF16.F32.PACK_AB R15, R79, R78 ;  /* 0x0000004e4f0f723e */ /* 0x000fe400000010ff */
[----:B------:R-:W-:Y:S02]  /*1dc40*/  F2FP.BF16.F32.PACK_AB R80, R21, R20 ;  /* 0x000000141550723e */ /* 0x000fe400000010ff */
[----:B------:R-:W-:Y:S02]  /*1dc50*/  F2FP.BF16.F32.PACK_AB R81, R127, R126 ;  /* 0x0000007e7f51723e */ /* 0x000fe400000010ff */
[----:B------:R-:W-:Y:S02]  /*1dc60*/  F2FP.BF16.F32.PACK_AB R82, R121, R120 ;  /* 0x000000787952723e */ /* 0x000fe400000010ff */
[----:B------:R-:W-:Y:S01]  /*1dc70*/  F2FP.BF16.F32.PACK_AB R83, R129, R128 ;  /* 0x000000808153723e */ /* 0x000fe200000010ff */
[----:B------:R-:W-:Y:S01]  /*1dc80*/  STSM.16.M88.4 [R94], R4 ;  /* 0x000000045e007844 */ /* 0x000fe20000000200 */
[----:B------:R-:W-:-:S02]  /*1dc90*/  MOV R88, R88 ;  /* 0x0000005800587202 */ /* 0x000fc40000000f00 */
[----:B------:R-:W-:Y:S02]  /*1dca0*/  F2FP.BF16.F32.PACK_AB R84, R123, R122 ;  /* 0x0000007a7b54723e */ /* 0x000fe400000010ff */
[----:B------:R-:W-:Y:S02]  /*1dcb0*/  F2FP.BF16.F32.PACK_AB R85, R131, R130 ;  /* 0x000000828355723e */ /* 0x000fe400000010ff */
[----:B------:R-:W-:Y:S02]  /*1dcc0*/  F2FP.BF16.F32.PACK_AB R86, R125, R124 ;  /* 0x0000007c7d56723e */ /* 0x000fe400000010ff */
[----:B------:R-:W-:Y:S01]  /*1dcd0*/  F2FP.BF16.F32.PACK_AB R87, R133, R132 ;  /* 0x000000848557723e */ /* 0x000fe200000010ff */
[----:B------:R-:W-:Y:S01]  /*1dce0*/  STSM.16.M88.4 [R95], R8 ;  /* 0x000000085f007844 */ /* 0x000fe20000000200 */
[----:B------:R-:W-:-:S03]  /*1dcf0*/  LOP3.LUT R92, R137, R92, RZ, 0x3c, !PT ;  /* 0x0000005c895c7212 */ /* 0x000fc600078e3cff */
[----:B------:R0:W-:Y:S01]  /*1dd00*/  STSM.16.M88.4 [R139], R12 ;  /* 0x0000000c8b007844 */ /* 0x0001e20000000200 */
[----:B------:R-:W-:-:S03]  /*1dd10*/  MOV R136, R90 ;  /* 0x0000005a00887202 */ /* 0x000fc60000000f00 */
[----:B------:R-:W-:Y:S01]  /*1dd20*/  STSM.16.M88.4 [R140], R80 ;  /* 0x000000508c007844 */ /* 0x000fe20000000200 */
[----:B------:R-:W-:Y:S02]  /*1dd30*/  MOV R137, R92 ;  /* 0x0000005c00897202 */ /* 0x000fe40000000f00 */
[----:B------:R-:W-:Y:S01]  /*1dd40*/  F2FP.BF16.F32.PACK_AB R89, R99, R98 ;  /* 0x000000626359723e */ /* 0x000fe200000010ff */
[----:B------:R2:W-:Y:S01]  /*1dd50*/  STSM.16.M88.4 [R88], R84 ;  /* 0x0000005458007844 */ /* 0x0005e20000000200 */
[----:B------:R-:W-:Y:S02]  /*1dd60*/  F2FP.BF16.F32.PACK_AB R90, R101, R100 ;  /* 0x00000064655a723e */ /* 0x000fe400000010ff */
[----:B------:R-:W-:Y:S02]  /*1dd70*/  F2FP.BF16.F32.PACK_AB R91, R103, R102 ;  /* 0x00000066675b723e */ /* 0x000fe400000010ff */
[----:B------:R-:W-:Y:S02]  /*1dd80*/  F2FP.BF16.F32.PACK_AB R92, R105, R104 ;  /* 0x00000068695c723e */ /* 0x000fe400000010ff */
[----:B------:R-:W-:Y:S01]  /*1dd90*/  F2FP.BF16.F32.PACK_AB R93, R107, R106 ;  /* 0x0000006a6b5d723e */ /* 0x000fe200000010ff */
[----:B0-----:R-:W0:Y:S01]  /*1dda0*/  LDC.64 R14, c[0x0][0xba8] ;  /* 0x0002ea00ff0e7b82 */ /* 0x001e220000000a00 */
[----:B------:R-:W-:-:S02]  /*1ddb0*/  F2FP.BF16.F32.PACK_AB R94, R109, R108 ;  /* 0x0000006c6d5e723e */ /* 0x000fc400000010ff */
[----:B------:R-:W-:Y:S02]  /*1ddc0*/  F2FP.BF16.F32.PACK_AB R95, R111, R110 ;  /* 0x0000006e6f5f723e */ /* 0x000fe400000010ff */
[----:B------:R-:W-:Y:S02]  /*1ddd0*/  F2FP.BF16.F32.PACK_AB R4, R113, R112 ;  /* 0x000000707104723e */ /* 0x000fe400000010ff */
[----:B--2---:R-:W-:Y:S02]  /*1dde0*/  F2FP.BF16.F32.PACK_AB R88, R97, R96 ;  /* 0x000000606158723e */ /* 0x004fe400000010ff */
[----:B------:R-:W-:Y:S02]  /*1ddf0*/  F2FP.BF16.F32.PACK_AB R5, R115, R114 ;  /* 0x000000727305723e */ /* 0x000fe400000010ff */
[----:B------:R-:W-:Y:S02]  /*1de00*/  F2FP.BF16.F32.PACK_AB R6, R117, R116 ;  /* 0x000000747506723e */ /* 0x000fe400000010ff */
[----:B------:R-:W-:Y:S01]  /*1de10*/  F2FP.BF16.F32.PACK_AB R7, R119, R118 ;  /* 0x000000767707723e */ /* 0x000fe200000010ff */
[----:B------:R-:W-:Y:S01]  /*1de20*/  STSM.16.M88.4 [R136], R88 ;  /* 0x0000005888007844 */ /* 0x000fe20000000200 */
[----:B------:R-:W-:-:S02]  /*1de30*/  ISETP.NE.U32.AND P0, PT, RZ, UR6, PT ;  /* 0x00000006ff007c0c */ /* 0x000fc4000bf05070 */
[----:B------:R-:W-:Y:S01]  /*1de40*/  IADD3 R8, P1, R226, UR6, RZ ;  /* 0x00000006e2087c10 */ /* 0x000fe2000ff3e0ff */
[----:B------:R-:W-:Y:S01]  /*1de50*/  STSM.16.M88.4 [R137], R92 ;  /* 0x0000005c89007844 */ /* 0x000fe20000000200 */
[----:B------:R-:W-:Y:S01]  /*1de60*/  IMAD.MOV.U32 R80, RZ, RZ, RZ ;  /* 0x000000ffff507224 */ /* 0x000fe200078e00ff */
[----:B------:R-:W2:Y:S02]  /*1de70*/  LDC R83, c[0x0][0xbe8] ;  /* 0x0002fa00ff537b82 */ /* 0x000ea40000000800 */
[----:B------:R3:W-:Y:S06]  /*1de80*/  STSM.16.M88.4 [R138], R4 ;  /* 0x000000048a007844 */ /* 0x0007ec0000000200 */
[----:B------:R-:W-:Y:S01]  /*1de90*/  BAR.SYNC.DEFER_BLOCKING 0x1, 0x100 ;  /* 0x0044000000007b1d */ /* 0x000fe20000010000 */
[----:B------:R-:W-:-:S02]  /*1dea0*/  ISETP.NE.AND.EX P0, PT, RZ, UR7, PT, P0 ;  /* 0x00000007ff007c0c */ /* 0x000fc4000bf05300 */
[----:B------:R-:W-:Y:S02]  /*1deb0*/  IADD3.X R9, R227, UR7, RZ, P1, !PT ;  /* 0x00000007e3097c10 */ /* 0x000fe40008ffe4ff */
[----:B------:R-:W-:-:S09]  /*1dec0*/  ISETP.NE.U32.AND P1, PT, RZ, UR4, PT ;  /* 0x00000004ff007c0c */ /* 0x000fd2000bf25070 */
[----:B------:R-:W4:Y:S01]  /*1ded0*/  @P0 LDG.E R80, desc[UR60][R8.64] ;  /* 0x0000003c08500981 */ /* 0x000f22000c1e1900 */
[----:B------:R-:W-:-:S13]  /*1dee0*/  ISETP.NE.AND.EX P1, PT, RZ, UR5, PT, P1 ;  /* 0x00000005ff007c0c */ /* 0x000fda000bf25310 */
[----:B------:R-:W-:Y:S01]  /*1def0*/  @P1 IADD3 R226, P2, R226, UR4, RZ ;  /* 0x00000004e2e21c10 */ /* 0x000fe2000ff5e0ff */
[----:B------:R-:W-:Y:S02]  /*1df00*/  ULDC UR4, c[0x0][0xa88] ;  /* 0x0002a20000047ab9 */ /* 0x000fe40000000800 */
[----:B------:R-:W-:Y:S01]  /*1df10*/  IMAD.U32 R82, RZ, RZ, UR4 ;  /* 0x00000004ff527e24 */ /* 0x000fe2000f8e00ff */
[----:B------:R-:W-:Y:S01]  /*1df20*/  @P1 IADD3.X R227, R227, UR5, RZ, P2, !PT ;  /* 0x00000005e3e31c10 */ /* 0x000fe200097fe4ff */
[----:B------:R-:W-:-:S04]  /*1df30*/  ULDC UR4, c[0x0][0xad4] ;  /* 0x0002b50000047ab9 */ /* 0x000fc80000000800 */
[----:B------:R0:W5:Y:S01]  /*1df40*/  @P1 LDG.E R82, desc[UR60][R226.64] ;  /* 0x0000003ce2521981 */ /* 0x000162000c1e1900 */
[----:B------:R-:W-:Y:S01]  /*1df50*/  ISETP.NE.AND P2, PT, R224, RZ, PT ;  /* 0x000000ffe000720c */ /* 0x000fe20003f45270 */
[----:B------:R-:W-:-:S03]  /*1df60*/  IMAD.MOV.U32 R86, RZ, RZ, 0x9b8 ;  /* 0x000009b8ff567424 */ /* 0x000fc600078e00ff */
[----:B------:R-:W-:-:S04]  /*1df70*/  SEL R224, R224, UR4, P2 ;  /* 0x00000004e0e07c07 */ /* 0x000fc80009000000 */
[----:B------:R-:W-:-:S04]  /*1df80*/  ISETP.GT.AND P3, PT, R224, 0x1, PT ;  /* 0x00000001e000780c */ /* 0x000fc80003f64270 */
[----:B------:R-:W-:-:S04]  /*1df90*/  SEL R86, R86, 0x978, P3 ;  /* 0x0000097856567807 */ /* 0x000fc80001800000 */
[----:B---3--:R-:W3:Y:S08]  /*1dfa0*/  LDC.64 R6, c[0x0][R86+0x220] ;  /* 0x0000880056067b82 */ /* 0x008ef00000000a00 */
[----:B------:R-:W1:Y:S01]  /*1dfb0*/  LDC.64 R10, c[0x0][R86+0x218] ;  /* 0x00008600560a7b82 */ /* 0x000e620000000a00 */
[----:B--2---:R-:W-:-:S07]  /*1dfc0*/  ISETP.NE.AND P4, PT, R83, 0x1, PT ;  /* 0x000000015300780c */ /* 0x004fce0003f85270 */
[----:B------:R-:W2:Y:S01]  /*1dfd0*/  LDC.64 R12, c[0x0][R86+0x228] ;  /* 0x00008a00560c7b82 */ /* 0x000ea20000000a00 */
[----:B------:R-:W-:-:S07]  /*1dfe0*/  ISETP.NE.U32.AND P2, PT, RZ, UR6, PT ;  /* 0x00000006ff007c0c */ /* 0x000fce000bf45070 */
[----:B------:R-:W2:Y:S01]  /*1dff0*/  LDC.64 R4, c[0x0][R86+0x210] ;  /* 0x0000840056047b82 */ /* 0x000ea20000000a00 */
[----:B------:R-:W-:-:S07]  /*1e000*/  ISETP.NE.AND.EX P2, PT, RZ, UR7, PT, P2 ;  /* 0x00000007ff007c0c */ /* 0x000fce000bf45320 */
[----:B------:R-:W2:Y:S01]  /*1e010*/  @P4 LDC R89, c[0x0][0xbec] ;  /* 0x0002fb00ff594b82 */ /* 0x000ea20000000800 */
[----:B------:R-:W-:-:S07]  /*1e020*/  SEL R225, R225, RZ, !P2 ;  /* 0x000000ffe1e17207 */ /* 0x000fce0005000000 */
[----:B------:R-:W2:Y:S01]  /*1e030*/  @P4 LDC R91, c[0x0][0xbf0] ;  /* 0x0002fc00ff5b4b82 */ /* 0x000ea20000000800 */
[----:B----4-:R-:W-:Y:S01]  /*1e040*/  SEL R81, R142, RZ, !P2 ;  /* 0x000000ff8e517207 */ /* 0x010fe20005000000 */
[----:B---3--:R-:W-:-:S06]  /*1e050*/  IMAD R7, R7, R225, RZ ;  /* 0x000000e107077224 */ /* 0x008fcc00078e02ff */
[----:B0-----:R-:W0:Y:S01]  /*1e060*/  @!P3 LDC R14, c[0x0][0xb50] ;  /* 0x0002d400ff0ebb82 */ /* 0x001e220000000800 */
[C---:B------:R-:W-:Y:S02]  /*1e070*/  IMAD R87, R6.reuse, R81, R7 ;  /* 0x0000005106577224 */ /* 0x040fe400078e0207 */
[----:B------:R-:W-:-:S05]  /*1e080*/  IMAD.WIDE.U32 R6, R6, R225, RZ ;  /* 0x000000e106067225 */ /* 0x000fca00078e00ff */
[----:B------:R-:W3:Y:S01]  /*1e090*/  @!P3 LDC R15, c[0x0][0xb54] ;  /* 0x0002d500ff0fbb82 */ /* 0x000ee20000000800 */
[-C--:B-1----:R-:W-:Y:S02]  /*1e0a0*/  IMAD R81, R11, R222.reuse, RZ ;  /* 0x000000de0b517224 */ /* 0x082fe400078e02ff */
[----:B------:R-:W-:-:S04]  /*1e0b0*/  IMAD.WIDE.U32 R10, R10, R222, RZ ;  /* 0x000000de0a0a7225 */ /* 0x000fc800078e00ff */
[----:B------:R-:W-:Y:S01]  /*1e0c0*/  IMAD R84, R232, 0x80, R141 ;  /* 0x00000080e8547824 */ /* 0x000fe200078e028d */
[----:B------:R-:W-:Y:S01]  /*1e0d0*/  SEL R85, R233, RZ, P3 ;  /* 0x000000ffe9557207 */ /* 0x000fe20001800000 */
[----:B------:R-:W-:Y:S02]  /*1e0e0*/  IMAD.IADD R88, R11, 0x1, R81 ;  /* 0x000000010b587824 */ /* 0x000fe400078e0251 */
[----:B------:R-:W-:Y:S02]  /*1e0f0*/  IMAD.IADD R11, R7, 0x1, R87 ;  /* 0x00000001070b7824 */ /* 0x000fe400078e0257 */
[----:B------:R-:W-:Y:S02]  /*1e100*/  IMAD.MOV.U32 R7, RZ, RZ, R84 ;  /* 0x000000ffff077224 */ /* 0x000fe400078e0054 */
[-C--:B--2---:R-:W-:Y:S02]  /*1e110*/  IMAD R87, R13, R85.reuse, RZ ;  /* 0x000000550d577224 */ /* 0x084fe400078e02ff */
[----:B------:R-:W-:-:S04]  /*1e120*/  IMAD.WIDE.U32 R12, R12, R85, RZ ;  /* 0x000000550c0c7225 */ /* 0x000fc800078e00ff */
[----:B------:R-:W-:Y:S01]  /*1e130*/  IMAD.IADD R87, R13, 0x1, R87 ;  /* 0x000000010d577824 */ /* 0x000fe200078e0257 */
[--C-:B------:R-:W-:Y:S01]  /*1e140*/  IADD3 R10, P2, P5, R6, R10, R80.reuse ;  /* 0x0000000a060a7210 */ /* 0x100fe20007d5e050 */
[----:B------:R-:W-:Y:S01]  /*1e150*/  @P4 IMAD.HI.U32 R6, R84, R89, RZ ;  /* 0x0000005954064227 */ /* 0x000fe200078e00ff */
[----:B------:R-:W-:-:S04]  /*1e160*/  SHF.R.S32.HI R81, RZ, 0x1f, R80 ;  /* 0x0000001fff517819 */ /* 0x000fc80000011450 */
[----:B------:R-:W-:Y:S02]  /*1e170*/  @P4 SHF.R.U32.HI R7, RZ, R91, R6 ;  /* 0x0000005bff074219 */ /* 0x000fe40000011606 */
[----:B------:R-:W-:-:S03]  /*1e180*/  IADD3.X R11, R11, R88, R81, P2, P5 ;  /* 0x000000580b0b7210 */ /* 0x000fc600017ea451 */
[--C-:B------:R-:W-:Y:S01]  /*1e190*/  IMAD.MOV R85, RZ, RZ, -R7.reuse ;  /* 0x000000ffff557224 */ /* 0x100fe200078e0a07 */
[----:B------:R-:W-:Y:S02]  /*1e1a0*/  IADD3 R12, P2, P5, R7, R10, R12 ;  /* 0x0000000a070c7210 */ /* 0x000fe40007d5e00c */
[----:B------:R-:W-:Y:S01]  /*1e1b0*/  SHF.R.S32.HI R6, RZ, 0x1f, R7 ;  /* 0x0000001fff067819 */ /* 0x000fe20000011407 */
[----:B------:R-:W-:-:S03]  /*1e1c0*/  IMAD R7, R83, R85, R84 ;  /* 0x0000005553077224 */ /* 0x000fc600078e0254 */
[----:B------:R-:W-:Y:S01]  /*1e1d0*/  IADD3.X R13, R6, R11, R87, P2, P5 ;  /* 0x0000000b060d7210 */ /* 0x000fe200017ea457 */
[-C--:B------:R-:W-:Y:S01]  /*1e1e0*/  IMAD R5, R5, R7.reuse, RZ ;  /* 0x0000000705057224 */ /* 0x080fe200078e02ff */
[----:B------:R-:W-:Y:S01]  /*1e1f0*/  SHF.R.S32.HI R11, RZ, 0x1f, R7 ;  /* 0x0000001fff0b7819 */ /* 0x000fe20000011407 */
[----:B------:R-:W-:-:S04]  /*1e200*/  IMAD.WIDE.U32 R12, R4, R7, R12 ;  /* 0x00000007040c7225 */ /* 0x000fc800078e000c */
[----:B------:R-:W-:Y:S01]  /*1e210*/  IMAD R5, R4, R11, R5 ;  /* 0x0000000b04057224 */ /* 0x000fe200078e0205 */
[----:B0-----:R-:W-:-:S03]  /*1e220*/  LEA R14, P2, R12, R14, 0x2 ;  /* 0x0000000e0c0e7211 */ /* 0x001fc600078410ff */
[----:B------:R-:W-:-:S05]  /*1e230*/  IMAD.IADD R4, R13, 0x1, R5 ;  /* 0x000000010d047824 */ /* 0x000fca00078e0205 */
[----:B---3--:R-:W-:Y:S01]  /*1e240*/  LEA.HI.X R15, R12, R15, R4, 0x2, P2 ;  /* 0x0000000f0c0f7211 */ /* 0x008fe200010f1404 */
[----:B------:R-:W-:Y:S06]  /*1e250*/  @P1 BRA `(.L_x_3834) ;  /* 0x0000000000101947 */ /* 0x000fec0003800000 */
[----:B------:R-:W-:Y:S05]  /*1e260*/  @!P0 BRA `(.L_x_3834) ;  /* 0x00000000000c8947 */ /* 0x000fea0003800000 */
[----:B------:R-:W2:Y:S04]  /*1e270*/  LDG.E R5, desc[UR60][R8.64] ;  /* 0x0000003c08057981 */ /* 0x000ea8000c1e1900 */
[----:B-----5:R-:W2:Y:S02]  /*1e280*/  LDG.E R82, desc[UR60][R8.64+0x4] ;  /* 0x0000043c08527981 */ /* 0x020ea4000c1e1900 */
[----:B--2---:R-:W-:-:S07]  /*1e290*/  IMAD.IADD R82, R82, 0x1, -R5 ;  /* 0x0000000152527824 */ /* 0x004fce00078e0a05 */
.L_x_3834:
[----:B------:R-:W2:Y:S04]  /*1e2a0*/  LDL R9, [R1+0x74] ;  /* 0x0000740001097983 */ /* 0x000ea80000100800 */
[----:B------:R-:W3:Y:S01]  /*1e2b0*/  LDL R8, [R1+0x70] ;  /* 0x0000700001087983 */ /* 0x000ee20000100800 */
[----:B-----5:R-:W-:-:S03]  /*1e2c0*/  IMAD R82, R82, R83, RZ ;  /* 0x0000005352527224 */ /* 0x020fc600078e02ff */
[----:B------:R-:W-:Y:S04]  /*1e2d0*/  SHFL.IDX PT, R4, R14, RZ, 0x1c1f ;  /* 0x001c1fff0e047589 */ /* 0x000fe800000e0000 */
[----:B------:R-:W0:Y:S04]  /*1e2e0*/  SHFL.IDX PT, R5, R15, RZ, 0x1c1f ;  /* 0x001c1fff0f057589 */ /* 0x000e2800000e0000 */
[----:B------:R-:W-:Y:S04]  /*1e2f0*/  SHFL.IDX PT, R6, R14, 0x1, 0x1c1f ;  /* 0x003c1f000e067f89 */ /* 0x000fe800000e0000 */
[----:B------:R-:W1:Y:S01]  /*1e300*/  SHFL.IDX PT, R7, R15, 0x1, 0x1c1f ;  /* 0x003c1f000f077f89 */ /* 0x000e6200000e0000 */
[----:B--2---:R-:W-:Y:S01]  /*1e310*/  IMAD R9, R232, 0x80, R9 ;  /* 0x00000080e8097824 */ /* 0x004fe200078e0209 */
[----:B---3--:R-:W-:-:S03]  /*1e320*/  LOP3.LUT P0, RZ, R8, 0x3, RZ, 0xc0, !PT ;  /* 0x0000000308ff7812 */ /* 0x008fc6000780c0ff */
[C---:B------:R-:W-:Y:S01]  /*1e330*/  VIADD R12, R9.reuse, 0x8 ;  /* 0x00000008090c7836 */ /* 0x040fe20000000000 */
[----:B------:R-:W-:-:S04]  /*1e340*/  ISETP.GE.OR P1, PT, R9, R82, P0 ;  /* 0x000000520900720c */ /* 0x000fc80000726670 */
[----:B------:R-:W-:-:S09]  /*1e350*/  ISETP.GE.OR P0, PT, R12, R82, P0 ;  /* 0x000000520c00720c */ /* 0x000fd20000706670 */
[----:B0-----:R0:W-:Y:S04]  /*1e360*/  @!P1 ST.E desc[UR60][R4.64], R3 ;  /* 0x0000000304009985 */ /* 0x0011e8000c10193c */
[----:B-1----:R0:W-:Y:S01]  /*1e370*/  @!P0 ST.E desc[UR60][R6.64], R0 ;  /* 0x0000000006008985 */ /* 0x0021e2000c10193c */
[----:B------:R-:W-:Y:S05]  /*1e380*/  @P3 BRA `(.L_x_3835) ;  /* 0x0000000c00503947 */ /* 0x000fea0003800000 */
[----:B0-----:R-:W0:Y:S01]  /*1e390*/  S2R R0, SR_TID.X ;  /* 0x0000000000007919 */ /* 0x001e220000002100 */
[----:B------:R-:W1:Y:S01]  /*1e3a0*/  @P4 LDC R63, c[0x0][0xbec] ;  /* 0x0002fb00ff3f4b82 */ /* 0x000e620000000800 */
[----:B------:R-:W-:-:S07]  /*1e3b0*/  ULDC.64 UR4, c[0x0][0xaa0] ;  /* 0x0002a80000047ab9 */ /* 0x000fce0000000a00 */
[----:B------:R-:W2:Y:S01]  /*1e3c0*/  @P4 LDC R65, c[0x0][0xbf0] ;  /* 0x0002fc00ff414b82 */ /* 0x000ea20000000800 */
[----:B0-----:R-:W-:-:S05]  /*1e3d0*/  VIADD R0, R0, 0xffffff80 ;  /* 0xffffff8000007836 */ /* 0x001fca0000000000 */
[----:B------:R-:W-:-:S04]  /*1e3e0*/  SHF.R.S32.HI R3, RZ, 0x1f, R0 ;  /* 0x0000001fff037819 */ /* 0x000fc80000011400 */
[----:B------:R-:W-:-:S04]  /*1e3f0*/  LEA.HI R3, R3, R0, RZ, 0x3 ;  /* 0x0000000003037211 */ /* 0x000fc800078f18ff */
[----:B------:R-:W-:Y:S02]  /*1e400*/  LOP3.LUT R5, R3, 0xfffffff8, RZ, 0xc0, !PT ;  /* 0xfffffff803057812 */ /* 0x000fe400078ec0ff */
[----:B------:R-:W-:-:S03]  /*1e410*/  SHF.R.S32.HI R3, RZ, 0x3, R3 ;  /* 0x00000003ff037819 */ /* 0x000fc60000011403 */
[----:B------:R-:W-:-:S04]  /*1e420*/  IMAD.IADD R20, R0, 0x1, -R5 ;  /* 0x0000000100147824 */ /* 0x000fc800078e0a05 */
[----:B------:R-:W-:-:S04]  /*1e430*/  IMAD.SHL.U32 R0, R20, 0x8, RZ ;  /* 0x0000000814007824 */ /* 0x000fc800078e00ff */
[----:B------:R-:W-:Y:S02]  /*1e440*/  IMAD R5, R3, 0x40, R0 ;  /* 0x0000004003057824 */ /* 0x000fe400078e0200 */
[----:B------:R-:W-:Y:S02]  /*1e450*/  IMAD R81, R81, UR4, RZ ;  /* 0x0000000451517c24 */ /* 0x000fe4000f8e02ff */
[----:B------:R-:W-:-:S04]  /*1e460*/  IMAD.WIDE R134, R5, 0x2, R134 ;  /* 0x0000000205867825 */ /* 0x000fc800078e0286 */
[----:B------:R-:W-:Y:S01]  /*1e470*/  IMAD R21, R80, UR5, R81 ;  /* 0x0000000550157c24 */ /* 0x000fe2000f8e0251 */
[----:B------:R-:W-:Y:S01]  /*1e480*/  IADD3 R9, P3, R134, 0x1000, RZ ;  /* 0x0000100086097810 */ /* 0x000fe20007f7e0ff */
[----:B------:R-:W-:Y:S01]  /*1e490*/  IMAD.WIDE.U32 R80, R80, UR4, RZ ;  /* 0x0000000450507c25 */ /* 0x000fe2000f8e00ff */
[C---:B------:R-:W-:Y:S01]  /*1e4a0*/  IADD3 R13, P2, R134.reuse, 0x2000, RZ ;  /* 0x00002000860d7810 */ /* 0x040fe20007f5e0ff */
[----:B------:R-:W-:Y:S01]  /*1e4b0*/  ULDC.64 UR4, c[0x0][0xae8] ;  /* 0x0002ba0000047ab9 */ /* 0x000fe20000000a00 */
[----:B------:R-:W-:Y:S01]  /*1e4c0*/  IADD3 R25, P6, R134, 0x3000, RZ ;  /* 0x0000300086197810 */ /* 0x000fe20007fde0ff */
[----:B------:R-:W-:Y:S01]  /*1e4d0*/  IMAD R61, R20, 0x20, R3 ;  /* 0x00000020143d7824 */ /* 0x000fe200078e0203 */
[C---:B------:R-:W-:Y:S02]  /*1e4e0*/  IADD3 R29, P5, R134.reuse, 0x4000, RZ ;  /* 0x00004000861d7810 */ /* 0x040fe40007fbe0ff */
[----:B------:R-:W-:Y:S01]  /*1e4f0*/  IADD3 R33, P1, R134, 0x5000, RZ ;  /* 0x0000500086217810 */ /* 0x000fe20007f3e0ff */
[----:B------:R-:W-:Y:S01]  /*1e500*/  IMAD.IADD R81, R81, 0x1, R21 ;  /* 0x0000000151517824 */ /* 0x000fe200078e0215 */
[----:B------:R-:W-:Y:S01]  /*1e510*/  LOP3.LUT R8, R9, 0x380, RZ, 0xc0, !PT ;  /* 0x0000038009087812 */ /* 0x000fe200078ec0ff */
[----:B------:R-:W-:Y:S01]  /*1e520*/  IMAD R64, R232, 0x80, R61 ;  /* 0x00000080e8407824 */ /* 0x000fe200078e023d */
[----:B------:R-:W-:-:S02]  /*1e530*/  LOP3.LUT R12, R13, 0x380, RZ, 0xc0, !PT ;  /* 0x000003800d0c7812 */ /* 0x000fc400078ec0ff */
[----:B------:R-:W-:Y:S02]  /*1e540*/  LOP3.LUT R24, R25, 0x380, RZ, 0xc0, !PT ;  /* 0x0000038019187812 */ /* 0x000fe400078ec0ff */
[----:B------:R-:W-:Y:S02]  /*1e550*/  LOP3.LUT R28, R29, 0x380, RZ, 0xc0, !PT ;  /* 0x000003801d1c7812 */ /* 0x000fe400078ec0ff */
[----:B------:R-:W-:Y:S01]  /*1e560*/  LOP3.LUT R32, R33, 0x380, RZ, 0xc0, !PT ;  /* 0x0000038021207812 */ /* 0x000fe200078ec0ff */
[----:B------:R-:W-:Y:S01]  /*1e570*/  IMAD.WIDE.U32 R20, R222, UR4, R80 ;  /* 0x00000004de147c25 */ /* 0x000fe2000f8e0050 */
[----:B------:R-:W-:Y:S02]  /*1e580*/  SHF.R.U64 R8, R8, 0x3, RZ ;  /* 0x0000000308087819 */ /* 0x000fe400000012ff */
[----:B------:R-:W-:Y:S01]  /*1e590*/  SHF.R.U64 R12, R12, 0x3, RZ ;  /* 0x000000030c0c7819 */ /* 0x000fe200000012ff */
[----:B-1----:R-:W-:Y:S01]  /*1e5a0*/  @P4 IMAD.HI.U32 R60, R64, R63, RZ ;  /* 0x0000003f403c4227 */ /* 0x002fe200078e00ff */
[----:B------:R-:W-:-:S02]  /*1e5b0*/  SHF.R.U64 R24, R24, 0x3, RZ ;  /* 0x0000000318187819 */ /* 0x000fc400000012ff */
[----:B------:R-:W-:Y:S02]  /*1e5c0*/  SHF.R.U64 R28, R28, 0x3, RZ ;  /* 0x000000031c1c7819 */ /* 0x000fe400000012ff */
[----:B------:R-:W-:Y:S02]  /*1e5d0*/  SHF.R.U64 R32, R32, 0x3, RZ ;  /* 0x0000000320207819 */ /* 0x000fe400000012ff */
[----:B------:R-:W-:Y:S01]  /*1e5e0*/  SHF.R.S32.HI R62, RZ, 0x1f, R225 ;  /* 0x0000001fff3e7819 */ /* 0x000fe200000114e1 */
[----:B------:R-:W-:Y:S01]  /*1e5f0*/  IMAD R21, R222, UR5, R21 ;  /* 0x00000005de157c24 */ /* 0x000fe2000f8e0215 */
[----:B------:R-:W-:Y:S01]  /*1e600*/  LOP3.LUT R8, R8, R9, RZ, 0x3c, !PT ;  /* 0x0000000908087212 */ /* 0x000fe200078e3cff */
[----:B------:R-:W-:Y:S01]  /*1e610*/  ULDC.64 UR4, c[0x0][0xaf0] ;  /* 0x0002bc0000047ab9 */ /* 0x000fe20000000a00 */
        /* <DEDUP_REMOVED lines=8> */
[C---:B------:R-:W-:Y:S01]  /*1e6a0*/  IADD3 R37, P0, R134.reuse, 0x6000, RZ ;  /* 0x0000600086257810 */ /* 0x040fe20007f1e0ff */
[----:B------:R-:W-:Y:S01]  /*1e6b0*/  IMAD.MOV.U32 R61, RZ, RZ, R64 ;  /* 0x000000ffff3d7224 */ /* 0x000fe200078e0040 */
[C---:B------:R-:W-:Y:S01]  /*1e6c0*/  IADD3 R41, P3, R134.reuse, 0x7000, RZ ;  /* 0x0000700086297810 */ /* 0x040fe20007f7e0ff */
[----:B------:R-:W-:Y:S01]  /*1e6d0*/  IMAD.X R33, RZ, RZ, R135, P1 ;  /* 0x000000ffff217224 */ /* 0x000fe200008e0687 */
[----:B------:R-:W-:Y:S01]  /*1e6e0*/  IADD3 R45, P2, R134, 0x8000, RZ ;  /* 0x00008000862d7810 */ /* 0x000fe20007f5e0ff */
[----:B------:R-:W-:Y:S01]  /*1e6f0*/  IMAD R62, R62, UR4, RZ ;  /* 0x000000043e3e7c24 */ /* 0x000fe2000f8e02ff */
[C---:B------:R-:W-:Y:S01]  /*1e700*/  IADD3 R49, P6, R134.reuse, 0x9000, RZ ;  /* 0x0000900086317810 */ /* 0x040fe20007fde0ff */
[----:B------:R-:W-:Y:S01]  /*1e710*/  IMAD.WIDE.U32 R20, R225, UR4, R20 ;  /* 0x00000004e1147c25 */ /* 0x000fe2000f8e0014 */
[----:B------:R-:W-:Y:S01]  /*1e720*/  IADD3 R53, P5, R134, 0xa000, RZ ;  /* 0x0000a00086357810 */ /* 0x000fe20007fbe0ff */
[----:B------:R-:W5:Y:S01]  /*1e730*/  LD.E.128 R8, desc[UR60][R8.64] ;  /* 0x0000003c08087980 */ /* 0x000f62000c101d00 */
[----:B--2---:R-:W-:-:S02]  /*1e740*/  @P4 SHF.R.U32.HI R61, RZ, R65, R60 ;  /* 0x00000041ff3d4219 */ /* 0x004fc4000001163c */
[----:B------:R-:W-:Y:S01]  /*1e750*/  IADD3 R5, P1, R134, 0xb000, RZ ;  /* 0x0000b00086057810 */ /* 0x000fe20007f3e0ff */
[----:B------:R-:W-:Y:S01]  /*1e760*/  IMAD R63, R225, UR5, R62 ;  /* 0x00000005e13f7c24 */ /* 0x000fe2000f8e023e */
[----:B------:R-:W-:Y:S01]  /*1e770*/  LOP3.LUT R36, R37, 0x380, RZ, 0xc0, !PT ;  /* 0x0000038025247812 */ /* 0x000fe200078ec0ff */
[----:B------:R-:W-:Y:S01]  /*1e780*/  IMAD.MOV R62, RZ, RZ, -R61 ;  /* 0x000000ffff3e7224 */ /* 0x000fe200078e0a3d */
[----:B------:R-:W-:Y:S01]  /*1e790*/  LOP3.LUT R40, R41, 0x380, RZ, 0xc0, !PT ;  /* 0x0000038029287812 */ /* 0x000fe200078ec0ff */
[----:B------:R-:W-:Y:S01]  /*1e7a0*/  ULDC.64 UR4, c[0x0][0xae0] ;  /* 0x0002b80000047ab9 */ /* 0x000fe20000000a00 */
[----:B------:R-:W-:Y:S01]  /*1e7b0*/  LOP3.LUT R44, R45, 0x380, RZ, 0xc0, !PT ;  /* 0x000003802d2c7812 */ /* 0x000fe200078ec0ff */
[----:B------:R-:W-:Y:S01]  /*1e7c0*/  IMAD.X R57, RZ, RZ, R135, P1 ;  /* 0x000000ffff397224 */ /* 0x000fe200008e0687 */
[----:B------:R-:W-:Y:S01]  /*1e7d0*/  LOP3.LUT R48, R49, 0x380, RZ, 0xc0, !PT ;  /* 0x0000038031307812 */ /* 0x000fe200078ec0ff */
[----:B------:R-:W5:Y:S01]  /*1e7e0*/  LD.E.128 R12, desc[UR60][R12.64] ;  /* 0x0000003c0c0c7980 */ /* 0x000f62000c101d00 */
[----:B------:R-:W-:-:S02]  /*1e7f0*/  LOP3.LUT R52, R53, 0x380, RZ, 0xc0, !PT ;  /* 0x0000038035347812 */ /* 0x000fc400078ec0ff */
[----:B------:R-:W-:Y:S01]  /*1e800*/  SHF.R.S32.HI R60, RZ, 0x1f, R61 ;  /* 0x0000001fff3c7819 */ /* 0x000fe2000001143d */
[----:B------:R-:W5:Y:S01]  /*1e810*/  LD.E.128 R24, desc[UR60][R24.64] ;  /* 0x0000003c18187980 */ /* 0x000f62000c101d00 */
[----:B------:R-:W-:Y:S02]  /*1e820*/  LOP3.LUT R4, R5, 0x380, RZ, 0xc0, !PT ;  /* 0x0000038005047812 */ /* 0x000fe400078ec0ff */
[----:B------:R-:W-:Y:S01]  /*1e830*/  LOP3.LUT R7, R134, 0x380, RZ, 0xc0, !PT ;  /* 0x0000038086077812 */ /* 0x000fe200078ec0ff */
[----:B------:R-:W-:Y:S01]  /*1e840*/  IMAD.IADD R21, R21, 0x1, R63 ;  /* 0x0000000115157824 */ /* 0x000fe200078e023f */
[----:B------:R-:W-:Y:S01]  /*1e850*/  SHF.R.U64 R36, R36, 0x3, RZ ;  /* 0x0000000324247819 */ /* 0x000fe200000012ff */
[----:B------:R-:W-:Y:S01]  /*1e860*/  IMAD R60, R60, UR4, RZ ;  /* 0x000000043c3c7c24 */ /* 0x000fe2000f8e02ff */
[----:B------:R-:W-:Y:S01]  /*1e870*/  SHF.R.U64 R40, R40, 0x3, RZ ;  /* 0x0000000328287819 */ /* 0x000fe200000012ff */
[----:B------:R-:W-:Y:S01]  /*1e880*/  IMAD R83, R83, R62, R64 ;  /* 0x0000003e53537224 */ /* 0x000fe200078e0240 */
[----:B------:R-:W-:Y:S01]  /*1e890*/  SHF.R.U64 R44, R44, 0x3, RZ ;  /* 0x000000032c2c7819 */ /* 0x000fe200000012ff */
[----:B------:R-:W5:Y:S01]  /*1e8a0*/  LD.E.128 R28, desc[UR60][R28.64] ;  /* 0x0000003c1c1c7980 */ /* 0x000f62000c101d00 */
[----:B------:R-:W-:-:S02]  /*1e8b0*/  SHF.R.U64 R48, R48, 0x3, RZ ;  /* 0x0000000330307819 */ /* 0x000fc400000012ff */
[----:B------:R-:W-:Y:S01]  /*1e8c0*/  SHF.R.U64 R52, R52, 0x3, RZ ;  /* 0x0000000334347819 */ /* 0x000fe200000012ff */
[----:B------:R-:W5:Y:S01]  /*1e8d0*/  LD.E.128 R32, desc[UR60][R32.64] ;  /* 0x0000003c20207980 */ /* 0x000f62000c101d00 */
[----:B------:R-:W-:Y:S02]  /*1e8e0*/  SHF.R.U64 R4, R4, 0x3, RZ ;  /* 0x0000000304047819 */ /* 0x000fe400000012ff */
[----:B------:R-:W-:Y:S01]  /*1e8f0*/  SHF.R.U64 R7, R7, 0x3, RZ ;  /* 0x0000000307077819 */ /* 0x000fe200000012ff */
[----:B------:R-:W-:Y:S01]  /*1e900*/  IMAD.WIDE.U32 R20, R61, UR4, R20 ;  /* 0x000000043d147c25 */ /* 0x000fe2000f8e0014 */
[----:B------:R-:W-:Y:S02]  /*1e910*/  LOP3.LUT R36, R36, R37, RZ, 0x3c, !PT ;  /* 0x0000002524247212 */ /* 0x000fe400078e3cff */
        /* <DEDUP_REMOVED lines=11> */
[----:B------:R-:W-:Y:S01]  /*1e9d0*/  IMAD R61, R61, UR5, R60 ;  /* 0x000000053d3d7c24 */ /* 0x000fe2000f8e023c */
[----:B------:R-:W-:Y:S01]  /*1e9e0*/  SHF.R.S32.HI R60, RZ, 0x1f, R83 ;  /* 0x0000001fff3c7819 */ /* 0x000fe20000011453 */
[----:B------:R-:W-:Y:S01]  /*1e9f0*/  ULDC.64 UR4, c[0x0][0xad8] ;  /* 0x0002b60000047ab9 */ /* 0x000fe20000000a00 */
[----:B------:R-:W5:Y:S01]  /*1ea00*/  LD.E.128 R36, desc[UR60][R36.64] ;  /* 0x0000003c24247980 */ /* 0x000f62000c101d00 */
[----:B------:R-:W-:-:S02]  /*1ea10*/  IMAD.IADD R21, R21, 0x1, R61 ;  /* 0x0000000115157824 */ /* 0x000fc400078e023d */
[----:B------:R-:W-:Y:S01]  /*1ea20*/  IMAD R60, R60, UR4, RZ ;  /* 0x000000043c3c7c24 */ /* 0x000fe2000f8e02ff */
[----:B------:R0:W5:Y:S01]  /*1ea30*/  LD.E.128 R4, desc[UR60][R134.64] ;  /* 0x0000003c86047980 */ /* 0x000162000c101d00 */
[----:B------:R-:W-:-:S03]  /*1ea40*/  IMAD R67, R232, 0x80, R3 ;  /* 0x00000080e8437824 */ /* 0x000fc600078e0203 */
[----:B------:R-:W5:Y:S04]  /*1ea50*/  LD.E.128 R40, desc[UR60][R40.64] ;  /* 0x0000003c28287980 */ /* 0x000f68000c101d00 */
[----:B------:R-:W5:Y:S04]  /*1ea60*/  LD.E.128 R44, desc[UR60][R44.64] ;  /* 0x0000003c2c2c7980 */ /* 0x000f68000c101d00 */
[----:B------:R-:W5:Y:S04]  /*1ea70*/  LD.E.128 R48, desc[UR60][R48.64] ;  /* 0x0000003c30307980 */ /* 0x000f68000c101d00 */
[----:B------:R-:W5:Y:S04]  /*1ea80*/  LD.E.128 R52, desc[UR60][R52.64] ;  /* 0x0000003c34347980 */ /* 0x000f68000c101d00 */
[----:B------:R-:W5:Y:S01]  /*1ea90*/  LD.E.128 R56, desc[UR60][R56.64] ;  /* 0x0000003c38387980 */ /* 0x000f62000c101d00 */
[C---:B------:R-:W-:Y:S01]  /*1eaa0*/  IMAD R3, R83.reuse, UR5, R60 ;  /* 0x0000000553037c24 */ /* 0x040fe2000f8e023c */
[----:B------:R-:W-:Y:S01]  /*1eab0*/  @!PT LDS RZ, [RZ] ;  /* 0x00000000fffff984 */ /* 0x000fe20000000800 */
[----:B------:R-:W-:Y:S01]  /*1eac0*/  @!PT LDS RZ, [RZ] ;  /* 0x00000000fffff984 */ /* 0x000fe20000000800 */
[----:B------:R-:W-:Y:S01]  /*1ead0*/  @!PT LDS RZ, [RZ] ;  /* 0x00000000fffff984 */ /* 0x000fe20000000800 */
[----:B------:R-:W-:Y:S01]  /*1eae0*/  @!PT LDS RZ, [RZ] ;  /* 0x00000000fffff984 */ /* 0x000fe20000000800 */
[----:B------:R1:W-:Y:S06]  /*1eaf0*/  MEMBAR.ALL.CTA ;  /* 0x0000000000007992 */ /* 0x0003ec0000008000 */
[----:B-1----:R-:W1:Y:S01]  /*1eb00*/  FENCE.VIEW.ASYNC.S ;  /* 0x00000000000073c6 */ /* 0x002e620000000000 */
[----:B------:R-:W-:Y:S01]  /*1eb10*/  IMAD.WIDE.U32 R20, R83, UR4, R20 ;  /* 0x0000000453147c25 */ /* 0x000fe2000f8e0014 */
[----:B------:R-:W-:-:S03]  /*1eb20*/  ULDC.64 UR4, c[0x0][0xa80] ;  /* 0x0002a00000047ab9 */ /* 0x000fc60000000a00 */
[----:B------:R-:W-:Y:S01]  /*1eb30*/  IMAD.IADD R21, R21, 0x1, R3 ;  /* 0x0000000115157824 */ /* 0x000fe200078e0203 */
[----:B------:R-:W-:Y:S01]  /*1eb40*/  LEA R64, P2, R20, UR4, 0x1 ;  /* 0x0000000414407c11 */ /* 0x000fe2000f8408ff */
[----:B------:R-:W-:-:S03]  /*1eb50*/  VIADD R3, R2, 0x36820 ;  /* 0x0003682002037836 */ /* 0x000fc60000000000 */
[----:B------:R-:W-:Y:S02]  /*1eb60*/  LEA.HI.X R65, R20, UR5, R21, 0x1, P2 ;  /* 0x0000000514417c11 */ /* 0x000fe400090f0c15 */
[CC--:B------:R-:W-:Y:S01]  /*1eb70*/  ISETP.GE.AND P2, PT, R67.reuse, R82.reuse, PT ;  /* 0x000000524300720c */ /* 0x0c0fe20003f46270 */
[C---:B------:R-:W-:Y:S01]  /*1eb80*/  VIADD R63, R67.reuse, 0x40 ;  /* 0x00000040433f7836 */ /* 0x040fe20000000000 */
[----:B------:R-:W-:Y:S01]  /*1eb90*/  PRMT R3, RZ, 0x654, R3 ;  /* 0x00000654ff037816 */ /* 0x000fe20000000003 */
[----:B------:R-:W-:Y:S02]  /*1eba0*/  VIADD R61, R67, 0x20 ;  /* 0x00000020433d7836 */ /* 0x000fe40000000000 */
[C---:B------:R-:W-:Y:S01]  /*1ebb0*/  VIADD R66, R0.reuse, 0x40 ;  /* 0x0000004000427836 */ /* 0x040fe20000000000 */
[-C--:B------:R-:W-:Y:S01]  /*1ebc0*/  ISETP.GE.AND P0, PT, R63, R82.reuse, PT ;  /* 0x000000523f00720c */ /* 0x080fe20003f06270 */
[----:B------:R-:W-:Y:S01]  /*1ebd0*/  VIADD R70, R0, 0x80 ;  /* 0x0000008000467836 */ /* 0x000fe20000000000 */
[----:B-1----:R0:W1:Y:S01]  /*1ebe0*/  SHFL.IDX PT, R63, R64, RZ, 0x181f ;  /* 0x00181fff403f7589 */ /* 0x00206200000e0000 */
[----:B------:R-:W-:Y:S01]  /*1ebf0*/  BSSY B1, `(.L_x_3836) ;  /* 0x0000015000017945 */ /* 0x000fe20003800000 */
[----:B------:R2:W-:Y:S01]  /*1ec00*/  SYNCS.ARRIVE.TRANS64.RED.A1T0 RZ, [R3+URZ], RZ ;  /* 0x000000ff03ff79a7 */ /* 0x0005e2000810043f */
[----:B------:R-:W-:-:S02]  /*1ec10*/  ISETP.GE.AND P1, PT, R61, R82, PT ;  /* 0x000000523d00720c */ /* 0x000fc40003f26270 */
[----:B------:R-:W-:Y:S02]  /*1ec20*/  SHF.R.S32.HI R69, RZ, 0x1f, R0 ;  /* 0x0000001fff457819 */ /* 0x000fe40000011400 */
[----:B------:R-:W-:Y:S01]  /*1ec30*/  SHF.R.S32.HI R68, RZ, 0x1f, R66 ;  /* 0x0000001fff447819 */ /* 0x000fe20000011442 */
[----:B--2---:R0:W2:Y:S01]  /*1ec40*/  SHFL.IDX PT, R3, R65, RZ, 0x181f ;  /* 0x00181fff41037589 */ /* 0x0040a200000e0000 */
[----:B------:R-:W-:Y:S01]  /*1ec50*/  SHF.R.S32.HI R71, RZ, 0x1f, R70 ;  /* 0x0000001fff477819 */ /* 0x000fe20000011446 */
[----:B------:R-:W-:Y:S06]  /*1ec60*/  @P2 BRA `(.L_x_3837) ;  /* 0x0000000000342947 */ /* 0x000fec0003800000 */
[----:B------:R-:W-:Y:S02]  /*1ec70*/  ULDC UR4, c[0x0][0xac8] ;  /* 0x0002b20000047ab9 */ /* 0x000fe40000000800 */
        /* <DEDUP_REMOVED lines=12> */
.L_x_3837:
[----:B------:R-:W-:Y:S05]  /*1ed40*/  BSYNC B1 ;  /* 0x0000000000017941 */ /* 0x000fea0003800000 */
.L_x_3836:
[----:B--2---:R2:W4:Y:S01]  /*1ed50*/  SHFL.IDX PT, R3, R65, 0x1, 0x181f ;  /* 0x00381f0041037f89 */ /* 0x00452200000e0000 */
[----:B------:R-:W-:Y:S03]  /*1ed60*/  BSSY B1, `(.L_x_3838) ;  /* 0x0000010000017945 */ /* 0x000fe60003800000 */
[----:B---3--:R2:W3:Y:S01]  /*1ed70*/  SHFL.IDX PT, R21, R64, 0x1, 0x181f ;  /* 0x00381f0040157f89 */ /* 0x0084e200000e0000 */
[----:B------:R-:W-:Y:S05]  /*1ed80*/  @P1 BRA `(.L_x_3839) ;  /* 0x0000000000341947 */ /* 0x000fea0003800000 */
[----:B------:R-:W-:Y:S02]  /*1ed90*/  ULDC UR4, c[0x0][0xac8] ;  /* 0x0002b20000047ab9 */ /* 0x000fe40000000800 */
[----:B------:R-:W-:Y:S02]  /*1eda0*/  ISETP.GE.AND P4, PT, R0, UR4, PT ;  /* 0x0000000400007c0c */ /* 0x000fe4000bf86270 */
[----:B------:R-:W-:Y:S02]  /*1edb0*/  ISETP.GE.AND P5, PT, R66, UR4, PT ;  /* 0x0000000442007c0c */ /* 0x000fe4000bfa6270 */
[----:B------:R-:W-:-:S09]  /*1edc0*/  ISETP.GE.AND P6, PT, R70, UR4, PT ;  /* 0x0000000446007c0c */ /* 0x000fd2000bfc6270 */
[-C--:B---3-5:R-:W-:Y:S02]  /*1edd0*/  @!P4 LEA R4, P1, R0, R21.reuse, 0x1 ;  /* 0x000000150004c211 */ /* 0x0a8fe400078208ff */
[-C--:B------:R-:W-:Y:S02]  /*1ede0*/  @!P5 LEA R6, P2, R66, R21.reuse, 0x1 ;  /* 0x000000154206d211 */ /* 0x080fe400078408ff */
[----:B------:R-:W-:Y:S02]  /*1edf0*/  @!P6 LEA R20, P3, R70, R21, 0x1 ;  /* 0x000000154614e211 */ /* 0x000fe400078608ff */
[-C--:B----4-:R-:W-:Y:S02]  /*1ee00*/  @!P4 LEA.HI.X R5, R0, R3.reuse, R69, 0x1, P1 ;  /* 0x000000030005c211 */ /* 0x090fe400008f0c45 */
[-C--:B------:R-:W-:Y:S02]  /*1ee10*/  @!P5 LEA.HI.X R7, R66, R3.reuse, R68, 0x1, P2 ;  /* 0x000000034207d211 */ /* 0x080fe400010f0c44 */
[----:B------:R-:W-:Y:S01]  /*1ee20*/  @!P6 LEA.HI.X R21, R70, R3, R71, 0x1, P3 ;  /* 0x000000034615e211 */ /* 0x000fe200018f0c47 */
[----:B------:R3:W-:Y:S04]  /*1ee30*/  @!P4 ST.E.128 desc[UR60][R4.64], R8 ;  /* 0x000000080400c985 */ /* 0x0007e8000c101d3c */
[----:B------:R3:W-:Y:S04]  /*1ee40*/  @!P5 ST.E.128 desc[UR60][R6.64], R32 ;  /* 0x000000200600d985 */ /* 0x0007e8000c101d3c */
[----:B------:R3:W-:Y:S02]  /*1ee50*/  @!P6 ST.E.128 desc[UR60][R20.64], R48 ;  /* 0x000000301400e985 */ /* 0x0007e4000c101d3c */
.L_x_3839:
[----:B------:R-:W-:Y:S05]  /*1ee60*/  BSYNC B1 ;  /* 0x0000000000017941 */ /* 0x000fea0003800000 */
.L_x_3838:
[----:B----4-:R4:W0:Y:S01]  /*1ee70*/  SHFL.IDX PT, R3, R65, 0x2, 0x181f ;  /* 0x00581f0041037f89 */ /* 0x01082200000e0000 */
[----:B------:R-:W-:Y:S03]  /*1ee80*/  BSSY B1, `(.L_x_3840) ;  /* 0x0000010000017945 */ /* 0x000fe60003800000 */
[----:B---3-5:R4:W3:Y:S01]  /*1ee90*/  SHFL.IDX PT, R9, R64, 0x2, 0x181f ;  /* 0x00581f0040097f89 */ /* 0x0288e200000e0000 */
[----:B------:R-:W-:Y:S05]  /*1eea0*/  @P0 BRA `(.L_x_3841) ;  /* 0x0000000000340947 */ /* 0x000fea0003800000 */
[----:B------:R-:W-:Y:S02]  /*1eeb0*/  ULDC UR4, c[0x0][0xac8] ;  /* 0x0002b20000047ab9 */ /* 0x000fe40000000800 */
[----:B------:R-:W-:Y:S02]  /*1eec0*/  ISETP.GE.AND P3, PT, R0, UR4, PT ;  /* 0x0000000400007c0c */ /* 0x000fe4000bf66270 */
[----:B------:R-:W-:Y:S02]  /*1eed0*/  ISETP.GE.AND P4, PT, R66, UR4, PT ;  /* 0x0000000442007c0c */ /* 0x000fe4000bf86270 */
[----:B------:R-:W-:-:S09]  /*1eee0*/  ISETP.GE.AND P5, PT, R70, UR4, PT ;  /* 0x0000000446007c0c */ /* 0x000fd2000bfa6270 */
[-C--:B---3--:R-:W-:Y:S02]  /*1eef0*/  @!P3 LEA R4, P0, R0, R9.reuse, 0x1 ;  /* 0x000000090004b211 */ /* 0x088fe400078008ff */
        /* <DEDUP_REMOVED lines=8> */
.L_x_3841:
[----:B------:R-:W-:Y:S05]  /*1ef80*/  BSYNC B1 ;  /* 0x0000000000017941 */ /* 0x000fea0003800000 */
.L_x_3840:
[----:B0-----:R-:W-:Y:S01]  /*1ef90*/  VIADD R3, R67, 0x60 ;  /* 0x0000006043037836 */ /* 0x001fe20000000000 */
[----:B--2-4-:R-:W4:Y:S04]  /*1efa0*/  SHFL.IDX PT, R65, R65, 0x3, 0x181f ;  /* 0x00781f0041417f89 */ /* 0x014f2800000e0000 */
[----:B------:R-:W-:Y:S01]  /*1efb0*/  ISETP.GE.AND P0, PT, R3, R82, PT ;  /* 0x000000520300720c */ /* 0x000fe20003f06270 */
[----:B---3--:R3:W0:-:S12]  /*1efc0*/  SHFL.IDX PT, R9, R64, 0x3, 0x181f ;  /* 0x00781f0040097f89 */ /* 0x00861800000e0000 */
[----:B---3--:R-:W-:Y:S05]  /*1efd0*/  @P0 BRA `(.L_x_3842) ;  /* 0x0000002000680947 */ /* 0x008fea0003800000 */
[----:B------:R-:W-:Y:S02]  /*1efe0*/  ULDC UR4, c[0x0][0xac8] ;  /* 0x0002b20000047ab9 */ /* 0x000fe40000000800 */
[----:B------:R-:W-:Y:S02]  /*1eff0*/  ISETP.GE.AND P2, PT, R0, UR4, PT ;  /* 0x0000000400007c0c */ /* 0x000fe4000bf46270 */
[----:B------:R-:W-:-:S11]  /*1f000*/  ISETP.GE.AND P3, PT, R66, UR4, PT ;  /* 0x0000000442007c0c */ /* 0x000fd6000bf66270 */
[-C--:B0-----:R-:W-:Y:S02]  /*1f010*/  @!P2 LEA R4, P0, R0, R9.reuse, 0x1 ;  /* 0x000000090004a211 */ /* 0x081fe400078008ff */
[----:B------:R-:W-:Y:S02]  /*1f020*/  @!P3 LEA R6, P1, R66, R9, 0x1 ;  /* 0x000000094206b211 */ /* 0x000fe400078208ff */
[-C--:B----4-:R-:W-:Y:S02]  /*1f030*/  @!P2 LEA.HI.X R5, R0, R65.reuse, R69, 0x1, P0 ;  /* 0x000000410005a211 */ /* 0x090fe400000f0c45 */
[----:B------:R-:W-:Y:S02]  /*1f040*/  @!P3 LEA.HI.X R7, R66, R65, R68, 0x1, P1 ;  /* 0x000000414207b211 */ /* 0x000fe400008f0c44 */
[----:B------:R-:W-:Y:S01]  /*1f050*/  ISETP.GE.AND P0, PT, R70, UR4, PT ;  /* 0x0000000446007c0c */ /* 0x000fe2000bf06270 */
[----:B------:R3:W-:Y:S04]  /*1f060*/  @!P2 ST.E.128 desc[UR60][R4.64], R24 ;  /* 0x000000180400a985 */ /* 0x0007e8000c101d3c */
[----:B------:R3:W-:Y:S08]  /*1f070*/  @!P3 ST.E.128 desc[UR60][R6.64], R40 ;  /* 0x000000280600b985 */ /* 0x0007f0000c101d3c */
[----:B------:R-:W-:Y:S05]  /*1f080*/  @P0 BRA `(.L_x_3842) ;  /* 0x00000020003c0947 */ /* 0x000fea0003800000 */
[----:B---3--:R-:W-:-:S04]  /*1f090*/  LEA R4, P0, R70, R9, 0x1 ;  /* 0x0000000946047211 */ /* 0x008fc800078008ff */
[----:B------:R-:W-:-:S05]  /*1f0a0*/  LEA.HI.X R5, R70, R65, R71, 0x1, P0 ;  /* 0x0000004146057211 */ /* 0x000fca00000f0c47 */
[----:B------:R0:W-:Y:S01]  /*1f0b0*/  ST.E.128 desc[UR60][R4.64], R56 ;  /* 0x0000003804007985 */ /* 0x0001e2000c101d3c */
[----:B------:R-:W-:Y:S05]  /*1f0c0*/  BRA `(.L_x_3842) ;  /* 0x00000020002c7947 */ /* 0x000fea0003800000 */
.L_x_3835:
[----:B------:R-:W-:Y:S01]  /*1f0d0*/  ULDC.64 UR4, c[0x0][0xb08] ;  /* 0x0002c20000047ab9 */ /* 0x000fe20000000a00 */
[----:B0-----:R-:W0:Y:S01]  /*1f0e0*/  @P4 LDC R3, c[0x0][0xbec] ;  /* 0x0002fb00ff034b82 */ /* 0x001e220000000800 */
[----:B------:R-:W-:Y:S01]  /*1f0f0*/  IMAD R81, R81, UR4, RZ ;  /* 0x0000000451517c24 */ /* 0x000fe2000f8e02ff */
[----:B------:R-:W-:Y:S01]  /*1f100*/  SHF.R.S32.HI R0, RZ, 0x1f, R225 ;  /* 0x0000001fff007819 */ /* 0x000fe200000114e1 */
[C---:B------:R-:W-:Y:S01]  /*1f110*/  IMAD.WIDE.U32 R4, R80.reuse, UR4, RZ ;  /* 0x0000000450047c25 */ /* 0x040fe2000f8e00ff */
[----:B------:R-:W-:Y:S01]  /*1f120*/  ULDC.64 UR6, c[0x0][0xb30] ;  /* 0x0002cc0000067ab9 */ /* 0x000fe20000000a00 */
[----:B------:R-:W-:Y:S01]  /*1f130*/  ISETP.GE.AND P0, PT, R9, R82, PT ;  /* 0x000000520900720c */ /* 0x000fe20003f06270 */
[----:B------:R-:W-:Y:S01]  /*1f140*/  BSSY B1, `(.L_x_3843) ;  /* 0x00000c0000017945 */ /* 0x000fe20003800000 */
[----:B------:R-:W-:Y:S01]  /*1f150*/  IMAD R81, R80, UR5, R81 ;  /* 0x0000000550517c24 */ /* 0x000fe2000f8e0251 */
[----:B------:R-:W1:Y:S01]  /*1f160*/  @P4 LDC R11, c[0x0][0xbf0] ;  /* 0x0002fc00ff0b4b82 */ /* 0x000e620000000800 */
[----:B------:R-:W-:Y:S01]  /*1f170*/  ULDC.64 UR4, c[0x0][0xb38] ;  /* 0x0002ce0000047ab9 */ /* 0x000fe20000000a00 */
[----:B------:R-:W-:Y:S01]  /*1f180*/  VIADD R90, R223, 0x78 ;  /* 0x00000078df5a7836 */ /* 0x000fe20000000000 */
[----:B------:R-:W-:Y:S01]  /*1f190*/  SHF.R.S32.HI R85, RZ, 0x1f, R234 ;  /* 0x0000001fff557819 */ /* 0x000fe200000114ea */
        /* <DEDUP_REMOVED lines=9> */
[----:B------:R-:W-:Y:S01]  /*1f230*/  VIADD R94, R223, 0x68 ;  /* 0x00000068df5e7836 */ /* 0x000fe20000000000 */
[----:B------:R-:W-:Y:S01]  /*1f240*/  SHF.R.S32.HI R92, RZ, 0x1f, R92 ;  /* 0x0000001fff5c7819 */ /* 0x000fe2000001145c */
[----:B------:R-:W-:Y:S02]  /*1f250*/  IMAD R0, R0, UR4, RZ ;  /* 0x0000000400007c24 */ /* 0x000fe4000f8e02ff */
[----:B------:R-:W-:Y:S01]  /*1f260*/  IMAD.WIDE.U32 R4, R225, UR4, R4 ;  /* 0x00000004e1047c25 */ /* 0x000fe2000f8e0004 */
[----:B------:R-:W-:-:S03]  /*1f270*/  SHF.R.S32.HI R94, RZ, 0x1f, R94 ;  /* 0x0000001fff5e7819 */ /* 0x000fc6000001145e */
[----:B------:R-:W-:Y:S01]  /*1f280*/  IMAD R7, R225, UR5, R0 ;  /* 0x00000005e1077c24 */ /* 0x000fe2000f8e0200 */
[----:B------:R-:W-:Y:S01]  /*1f290*/  ULDC.64 UR4, c[0x0][0xb48] ;  /* 0x0002d20000047ab9 */ /* 0x000fe20000000a00 */
[----:B0-----:R-:W-:-:S04]  /*1f2a0*/  @P4 IMAD.HI.U32 R0, R84, R3, RZ ;  /* 0x0000000354004227 */ /* 0x001fc800078e00ff */
[----:B------:R-:W-:Y:S01]  /*1f2b0*/  IMAD.MOV.U32 R3, RZ, RZ, R84 ;  /* 0x000000ffff037224 */ /* 0x000fe200078e0054 */
[----:B-1----:R-:W-:Y:S01]  /*1f2c0*/  @P4 SHF.R.U32.HI R3, RZ, R11, R0 ;  /* 0x0000000bff034219 */ /* 0x002fe20000011600 */
[----:B------:R-:W-:Y:S02]  /*1f2d0*/  IMAD.IADD R5, R5, 0x1, R7 ;  /* 0x0000000105057824 */ /* 0x000fe400078e0207 */
[----:B------:R-:W-:Y:S01]  /*1f2e0*/  VIADD R134, R223, 0x60 ;  /* 0x00000060df867836 */ /* 0x000fe20000000000 */
[--C-:B------:R-:W-:Y:S01]  /*1f2f0*/  SHF.R.S32.HI R0, RZ, 0x1f, R3.reuse ;  /* 0x0000001fff007819 */ /* 0x100fe20000011403 */
[----:B------:R-:W-:Y:S02]  /*1f300*/  IMAD.MOV R6, RZ, RZ, -R3 ;  /* 0x000000ffff067224 */ /* 0x000fe400078e0a03 */
[----:B------:R-:W-:Y:S01]  /*1f310*/  IMAD.WIDE.U32 R4, R233, UR4, R4 ;  /* 0x00000004e9047c25 */ /* 0x000fe2000f8e0004 */
[----:B------:R-:W-:-:S03]  /*1f320*/  SHF.R.S32.HI R134, RZ, 0x1f, R134 ;  /* 0x0000001fff867819 */ /* 0x000fc60000011486 */
[----:B------:R-:W-:Y:S02]  /*1f330*/  IMAD R83, R83, R6, R84 ;  /* 0x0000000653537224 */ /* 0x000fe400078e0254 */
[----:B------:R-:W-:Y:S02]  /*1f340*/  IMAD R0, R0, UR6, RZ ;  /* 0x0000000600007c24 */ /* 0x000fe4000f8e02ff */
[----:B------:R-:W-:Y:S01]  /*1f350*/  IMAD R5, R233, UR5, R5 ;  /* 0x00000005e9057c24 */ /* 0x000fe2000f8e0205 */
[----:B------:R-:W-:Y:S01]  /*1f360*/  ULDC.64 UR4, c[0x0][0xb28] ;  /* 0x0002ca0000047ab9 */ /* 0x000fe20000000a00 */
[C---:B------:R-:W-:Y:S01]  /*1f370*/  IMAD R7, R3.reuse, UR7, R0 ;  /* 0x0000000703077c24 */ /* 0x040fe2000f8e0200 */
[----:B------:R-:W-:Y:S01]  /*1f380*/  SHF.R.S32.HI R0, RZ, 0x1f, R83 ;  /* 0x0000001fff007819 */ /* 0x000fe20000011453 */
[----:B------:R-:W-:-:S04]  /*1f390*/  IMAD.WIDE.U32 R4, R3, UR6, R4 ;  /* 0x0000000603047c25 */ /* 0x000fc8000f8e0004 */
[----:B------:R-:W-:Y:S02]  /*1f3a0*/  IMAD R0, R0, UR4, RZ ;  /* 0x0000000400007c24 */ /* 0x000fe4000f8e02ff */
[----:B------:R-:W-:Y:S02]  /*1f3b0*/  IMAD.IADD R5, R5, 0x1, R7 ;  /* 0x0000000105057824 */ /* 0x000fe400078e0207 */
[C---:B------:R-:W-:Y:S02]  /*1f3c0*/  IMAD R3, R83.reuse, UR5, R0 ;  /* 0x0000000553037c24 */ /* 0x040fe4000f8e0200 */
[----:B------:R-:W-:Y:S01]  /*1f3d0*/  IMAD.WIDE.U32 R4, R83, UR4, R4 ;  /* 0x0000000453047c25 */ /* 0x000fe2000f8e0004 */
[----:B------:R-:W-:-:S03]  /*1f3e0*/  ULDC.64 UR4, c[0x0][0xb00] ;  /* 0x0002c00000047ab9 */ /* 0x000fc60000000a00 */
[----:B------:R-:W-:Y:S01]  /*1f3f0*/  IMAD.IADD R3, R5, 0x1, R3 ;  /* 0x0000000105037824 */ /* 0x000fe200078e0203 */
[----:B------:R-:W-:Y:S01]  /*1f400*/  LEA R0, P1, R4, UR4, 0x2 ;  /* 0x0000000404007c11 */ /* 0x000fe2000f8210ff */
[----:B------:R-:W-:Y:S02]  /*1f410*/  VIADD R6, R2, 0x36820 ;  /* 0x0003682002067836 */ /* 0x000fe40000000000 */
[C---:B------:R-:W-:Y:S01]  /*1f420*/  VIADD R136, R223.reuse, 0x58 ;  /* 0x00000058df887836 */ /* 0x040fe20000000000 */
[----:B------:R-:W-:Y:S01]  /*1f430*/  LEA.HI.X R3, R4, UR5, R3, 0x2, P1 ;  /* 0x0000000504037c11 */ /* 0x000fe200088f1403 */
[C---:B------:R-:W-:Y:S01]  /*1f440*/  VIADD R138, R223.reuse, 0x50 ;  /* 0x00000050df8a7836 */ /* 0x040fe20000000000 */
[----:B------:R-:W-:Y:S01]  /*1f450*/  PRMT R6, RZ, 0x654, R6 ;  /* 0x00000654ff067816 */ /* 0x000fe20000000006 */
[C---:B------:R-:W-:Y:S01]  /*1f460*/  VIADD R140, R223.reuse, 0x48 ;  /* 0x00000048df8c7836 */ /* 0x040fe20000000000 */
[----:B------:R0:W1:Y:S01]  /*1f470*/  SHFL.IDX PT, R4, R0, RZ, 0x1c1f ;  /* 0x001c1fff00047589 */ /* 0x00006200000e0000 */
[C---:B------:R-:W-:Y:S01]  /*1f480*/  VIADD R142, R223.reuse, 0x40 ;  /* 0x00000040df8e7836 */ /* 0x040fe20000000000 */
[----:B------:R0:W-:Y:S01]  /*1f490*/  SYNCS.ARRIVE.TRANS64.RED.A1T0 RZ, [R6+URZ], RZ ;  /* 0x000000ff06ff79a7 */ /* 0x0001e2000810043f */
[C---:B------:R-:W-:Y:S01]  /*1f4a0*/  VIADD R144, R223.reuse, 0x38 ;  /* 0x00000038df907836 */ /* 0x040fe20000000000 */
[----:B------:R0:W2:Y:S01]  /*1f4b0*/  SHFL.IDX PT, R5, R3, RZ, 0x1c1f ;  /* 0x001c1fff03057589 */ /* 0x0000a200000e0000 */
        /* <DEDUP_REMOVED lines=31> */
[----:B------:R-:W-:Y:S01]  /*1f6b0*/  VIADD R158, R223, 0x8 ;  /* 0x00000008df9e7836 */ /* 0x000fe20000000000 */
[----:B012---:R-:W-:Y:S06]  /*1f6c0*/  @P0 BRA `(.L_x_3844) ;  /* 0x00000004009c0947 */ /* 0x007fec0003800000 */
[----:B------:R-:W-:Y:S01]  /*1f6d0*/  ULDC UR4, c[0x0][0xac8] ;  /* 0x0002b20000047ab9 */ /* 0x000fe20000000800 */
[C---:B------:R-:W-:Y:S01]  /*1f6e0*/  VIADD R13, R223.reuse, 0xa8 ;  /* 0x000000a8df0d7836 */ /* 0x040fe20000000000 */
[----:B------:R-:W-:Y:S02]  /*1f6f0*/  ISETP.GE.AND P0, PT, R223, UR4, PT ;  /* 0x00000004df007c0c */ /* 0x000fe4000bf06270 */
[----:B------:R-:W-:Y:S02]  /*1f700*/  ISETP.GE.AND P5, PT, R158, UR4, PT ;  /* 0x000000049e007c0c */ /* 0x000fe4000bfa6270 */
[----:B------:R-:W-:Y:S02]  /*1f710*/  ISETP.GE.AND P4, PT, R156, UR4, PT ;  /* 0x000000049c007c0c */ /* 0x000fe4000bf86270 */
[----:B------:R-:W-:-:S07]  /*1f720*/  ISETP.GE.AND P3, PT, R154, UR4, PT ;  /* 0x000000049a007c0c */ /* 0x000fce000bf66270 */
[----:B------:R-:W-:-:S04]  /*1f730*/  @!P0 IMAD.WIDE R6, R223, 0x4, R4 ;  /* 0x00000004df068825 */ /* 0x000fc800078e0204 */
[-C--:B------:R-:W-:Y:S01]  /*1f740*/  @!P4 LEA R8, P2, R156, R4.reuse, 0x2 ;  /* 0x000000049c08c211 */ /* 0x080fe200078410ff */
[----:B------:R0:W-:Y:S01]  /*1f750*/  @!P0 ST.E.64 desc[UR60][R6.64], R24 ;  /* 0x0000001806008985 */ /* 0x0001e2000c101b3c */
[----:B------:R-:W-:Y:S02]  /*1f760*/  ISETP.GE.AND P0, PT, R152, UR4, PT ;  /* 0x0000000498007c0c */ /* 0x000fe4000bf06270 */
[----:B------:R-:W-:Y:S02]  /*1f770*/  @!P3 LEA R10, P6, R154, R4, 0x2 ;  /* 0x000000049a0ab211 */ /* 0x000fe400078c10ff */
[-C--:B------:R-:W-:Y:S02]  /*1f780*/  @!P4 LEA.HI.X R9, R156, R5.reuse, R157, 0x2, P2 ;  /* 0x000000059c09c211 */ /* 0x080fe400010f149d */
[----:B------:R-:W-:Y:S02]  /*1f790*/  ISETP.GE.AND P2, PT, R145, UR4, PT ;  /* 0x0000000491007c0c */ /* 0x000fe4000bf46270 */
[----:B------:R-:W-:-:S02]  /*1f7a0*/  @!P3 LEA.HI.X R11, R154, R5, R155, 0x2, P6 ;  /* 0x000000059a0bb211 */ /* 0x000fc400030f149b */
[C---:B0-----:R-:W-:Y:S01]  /*1f7b0*/  @!P5 LEA R6, P1, R158.reuse, R4, 0x2 ;  /* 0x000000049e06d211 */ /* 0x041fe200078210ff */
[----:B------:R-:W-:Y:S01]  /*1f7c0*/  VIADD R25, R223, 0xb0 ;  /* 0x000000b0df197836 */ /* 0x000fe20000000000 */
[----:B------:R-:W-:Y:S02]  /*1f7d0*/  SHF.R.S32.HI R24, RZ, 0x1f, R231 ;  /* 0x0000001fff187819 */ /* 0x000fe400000114e7 */
[----:B------:R-:W-:Y:S02]  /*1f7e0*/  @!P5 LEA.HI.X R7, R158, R5, R159, 0x2, P1 ;  /* 0x000000059e07d211 */ /* 0x000fe400008f149f */
[----:B------:R-:W-:-:S03]  /*1f7f0*/  ISETP.GE.AND P1, PT, R147, UR4, PT ;  /* 0x0000000493007c0c */ /* 0x000fc6000bf26270 */
[----:B------:R0:W-:Y:S04]  /*1f800*/  @!P5 ST.E.64 desc[UR60][R6.64], R28 ;  /* 0x0000001c0600d985 */ /* 0x0001e8000c101b3c */
[----:B------:R1:W-:Y:S01]  /*1f810*/  @!P4 ST.E.64 desc[UR60][R8.64], R32 ;  /* 0x000000200800c985 */ /* 0x0003e2000c101b3c */
[----:B------:R-:W-:-:S03]  /*1f820*/  ISETP.GE.AND P4, PT, R141, UR4, PT ;  /* 0x000000048d007c0c */ /* 0x000fc6000bf86270 */
[----:B------:R2:W-:Y:S01]  /*1f830*/  @!P3 ST.E.64 desc[UR60][R10.64], R36 ;  /* 0x000000240a00b985 */ /* 0x0005e2000c101b3c */
[----:B------:R-:W-:Y:S02]  /*1f840*/  ISETP.GE.AND P3, PT, R143, UR4, PT ;  /* 0x000000048f007c0c */ /* 0x000fe4000bf66270 */
[CC--:B0-----:R-:W-:Y:S01]  /*1f850*/  @!P0 LEA R6, P6, R152.reuse, R4.reuse, 0x2 ;  /* 0x0000000498068211 */ /* 0x0c1fe200078c10ff */
[----:B------:R-:W-:Y:S01]  /*1f860*/  VIADD R29, R223, 0xb8 ;  /* 0x000000b8df1d7836 */ /* 0x000fe20000000000 */
[CC--:B-1----:R-:W-:Y:S02]  /*1f870*/  @!P1 LEA R8, P5, R147.reuse, R4.reuse, 0x2 ;  /* 0x0000000493089211 */ /* 0x0c2fe400078a10ff */
        /* <DEDUP_REMOVED lines=35> */
[----:B-1----:R-:W-:Y:S02]  /*1fab0*/  @!P4 LEA R8, P2, R91, R4, 0x2 ;  /* 0x000000045b08c211 */ /* 0x002fe400078410ff */
[-C--:B------:R-:W-:Y:S02]  /*1fac0*/  @!P5 LEA.HI.X R7, R93, R5.reuse, R94, 0x2, P6 ;  /* 0x000000055d07d211 */ /* 0x080fe400030f145e */
[----:B------:R-:W-:-:S03]  /*1fad0*/  @!P4 LEA.HI.X R9, R91, R5, R92, 0x2, P2 ;  /* 0x000000055b09c211 */ /* 0x000fc600010f145c */
        /* <DEDUP_REMOVED lines=13> */
[----:B------:R-:W-:-:S02]  /*1fbb0*/  @!P4 LEA R20, P5, R235, R4, 0x2 ;  /* 0x00000004eb14c211 */ /* 0x000fc400078a10ff */
[CC--:B------:R-:W-:Y:S01]  /*1fbc0*/  @!P3 LEA R14, P6, R234.reuse, R4.reuse, 0x2 ;  /* 0x00000004ea0eb211 */ /* 0x0c0fe200078c10ff */
[----:B------:R1:W-:Y:S01]  /*1fbd0*/  @!P1 ST.E.64 desc[UR60][R8.64], R124 ;  /* 0x0000007c08009985 */ /* 0x0003e2000c101b3c */
[----:B------:R-:W-:Y:S02]  /*1fbe0*/  ISETP.GE.AND P1, PT, R13, UR4, PT ;  /* 0x000000040d007c0c */ /* 0x000fe4000bf26270 */
[----:B------:R-:W-:Y:S02]  /*1fbf0*/  ISETP.GE.AND P0, PT, R25, UR4, PT ;  /* 0x0000000419007c0c */ /* 0x000fe4000bf06270 */
[-C--:B------:R-:W-:Y:S02]  /*1fc00*/  @!P4 LEA.HI.X R21, R235, R5.reuse, R86, 0x2, P5 ;  /* 0x00000005eb15c211 */ /* 0x080fe400028f1456 */
[----:B------:R-:W-:Y:S02]  /*1fc10*/  @!P3 LEA.HI.X R15, R234, R5, R85, 0x2, P6 ;  /* 0x00000005ea0fb211 */ /* 0x000fe400030f1455 */
[----:B--2---:R-:W-:Y:S01]  /*1fc20*/  @!P2 LEA R10, P5, R231, R4, 0x2 ;  /* 0x00000004e70aa211 */ /* 0x004fe200078a10ff */
[----:B------:R2:W-:Y:S01]  /*1fc30*/  @!P4 ST.E.64 desc[UR60][R20.64], R96 ;  /* 0x000000601400c985 */ /* 0x0005e2000c101b3c */
[----:B------:R-:W-:-:S02]  /*1fc40*/  ISETP.GE.AND P6, PT, R29, UR4, PT ;  /* 0x000000041d007c0c */ /* 0x000fc4000bfc6270 */
[-C--:B------:R-:W-:Y:S01]  /*1fc50*/  @!P2 LEA.HI.X R11, R231, R5.reuse, R24, 0x2, P5 ;  /* 0x00000005e70ba211 */ /* 0x080fe200028f1418 */
[----:B------:R2:W-:Y:S01]  /*1fc60*/  @!P3 ST.E.64 desc[UR60][R14.64], R100 ;  /* 0x000000640e00b985 */ /* 0x0005e2000c101b3c */
[----:B0-----:R-:W-:Y:S02]  /*1fc70*/  SHF.R.S32.HI R6, RZ, 0x1f, R13 ;  /* 0x0000001fff067819 */ /* 0x001fe4000001140d */
[CC--:B-1----:R-:W-:Y:S01]  /*1fc80*/  @!P1 LEA R8, P5, R13.reuse, R4.reuse, 0x2 ;  /* 0x000000040d089211 */ /* 0x0c2fe200078a10ff */
[----:B------:R2:W-:Y:S01]  /*1fc90*/  @!P2 ST.E.64 desc[UR60][R10.64], R104 ;  /* 0x000000680a00a985 */ /* 0x0005e2000c101b3c */
[----:B------:R-:W-:Y:S02]  /*1fca0*/  SHF.R.S32.HI R7, RZ, 0x1f, R25 ;  /* 0x0000001fff077819 */ /* 0x000fe40000011419 */
[----:B------:R-:W-:Y:S02]  /*1fcb0*/  @!P1 LEA.HI.X R9, R13, R5, R6, 0x2, P5 ;  /* 0x000000050d099211 */ /* 0x000fe400028f1406 */
[----:B------:R-:W-:-:S02]  /*1fcc0*/  @!P0 LEA R6, P5, R25, R4, 0x2 ;  /* 0x0000000419068211 */ /* 0x000fc400078a10ff */
[----:B------:R-:W-:Y:S01]  /*1fcd0*/  SHF.R.S32.HI R13, RZ, 0x1f, R29 ;  /* 0x0000001fff0d7819 */ /* 0x000fe2000001141d */
[----:B------:R2:W-:Y:S01]  /*1fce0*/  @!P1 ST.E.64 desc[UR60][R8.64], R108 ;  /* 0x0000006c08009985 */ /* 0x0005e2000c101b3c */
[----:B------:R-:W-:Y:S02]  /*1fcf0*/  @!P0 LEA.HI.X R7, R25, R5, R7, 0x2, P5 ;  /* 0x0000000519078211 */ /* 0x000fe400028f1407 */
[----:B------:R-:W-:-:S03]  /*1fd00*/  @!P6 LEA R4, P5, R29, R4, 0x2 ;  /* 0x000000041d04e211 */ /* 0x000fc600078a10ff */
[----:B------:R2:W-:Y:S01]  /*1fd10*/  @!P0 ST.E.64 desc[UR60][R6.64], R112 ;  /* 0x0000007006008985 */ /* 0x0005e2000c101b3c */
[----:B------:R-:W-:-:S05]  /*1fd20*/  @!P6 LEA.HI.X R5, R29, R5, R13, 0x2, P5 ;  /* 0x000000051d05e211 */ /* 0x000fca00028f140d */
[----:B------:R2:W-:Y:S04]  /*1fd30*/  @!P6 ST.E.64 desc[UR60][R4.64], R116 ;  /* 0x000000740400e985 */ /* 0x0005e8000c101b3c */
.L_x_3844:
[----:B------:R-:W-:Y:S05]  /*1fd40*/  BSYNC B1 ;  /* 0x0000000000017941 */ /* 0x000fea0003800000 */
.L_x_3843:
[----:B------:R-:W-:Y:S01]  /*1fd50*/  ISETP.GE.AND P0, PT, R12, R82, PT ;  /* 0x000000520c00720c */ /* 0x000fe20003f06270 */
[----:B--2---:R0:W1:Y:S04]  /*1fd60*/  SHFL.IDX PT, R5, R3, 0x1, 0x1c1f ;  /* 0x003c1f0003057f89 */ /* 0x00406800000e0000 */
[----:B------:R0:W2:Y:S08]  /*1fd70*/  SHFL.IDX PT, R4, R0, 0x1, 0x1c1f ;  /* 0x003c1f0000047f89 */ /* 0x0000b000000e0000 */
[----:B0-----:R-:W-:Y:S05]  /*1fd80*/  @P0 BRA `(.L_x_3842) ;  /* 0x0000001000fc0947 */ /* 0x001fea0003800000 */
[----:B------:R-:W-:Y:S01]  /*1fd90*/  ULDC UR4, c[0x0][0xac8] ;  /* 0x0002b20000047ab9 */ /* 0x000fe20000000800 */
[C---:B------:R-:W-:Y:S01]  /*1fda0*/  VIADD R3, R223.reuse, 0xa8 ;  /* 0x000000a8df037836 */ /* 0x040fe20000000000 */
[----:B------:R-:W-:Y:S02]  /*1fdb0*/  ISETP.GE.AND P4, PT, R158, UR4, PT ;  /* 0x000000049e007c0c */ /* 0x000fe4000bf86270 */
[----:B------:R-:W-:Y:S02]  /*1fdc0*/  ISETP.GE.AND P3, PT, R156, UR4, PT ;  /* 0x000000049c007c0c */ /* 0x000fe4000bf66270 */
[----:B------:R-:W-:Y:S02]  /*1fdd0*/  ISETP.GE.AND P5, PT, R223, UR4, PT ;  /* 0x00000004df007c0c */ /* 0x000fe4000bfa6270 */
[----:B------:R-:W-:Y:S02]  /*1fde0*/  ISETP.GE.AND P1, PT, R152, UR4, PT ;  /* 0x0000000498007c0c */ /* 0x000fe4000bf26270 */
[----:B------:R-:W-:-:S02]  /*1fdf0*/  ISETP.GE.AND P0, PT, R154, UR4, PT ;  /* 0x000000049a007c0c */ /* 0x000fc4000bf06270 */
[----:B------:R-:W-:-:S03]  /*1fe00*/  SHF.R.S32.HI R0, RZ, 0x1f, R3 ;  /* 0x0000001fff007819 */ /* 0x000fc60000011403 */
[-C--:B--2---:R-:W-:Y:S02]  /*1fe10*/  @!P4 LEA R8, P2, R158, R4.reuse, 0x2 ;  /* 0x000000049e08c211 */ /* 0x084fe400078410ff */
[-C--:B------:R-:W-:Y:S02]  /*1fe20*/  @!P3 LEA R10, P6, R156, R4.reuse, 0x2 ;  /* 0x000000049c0ab211 */ /* 0x080fe400078c10ff */
[----:B-1----:R-:W-:Y:S01]  /*1fe30*/  @!P5 IMAD.WIDE R6, R223, 0x4, R4 ;  /* 0x00000004df06d825 */ /* 0x002fe200078e0204 */
[-C--:B------:R-:W-:Y:S02]  /*1fe40*/  @!P4 LEA.HI.X R9, R158, R5.reuse, R159, 0x2, P2 ;  /* 0x000000059e09c211 */ /* 0x080fe400010f149f */
[----:B------:R-:W-:Y:S02]  /*1fe50*/  ISETP.GE.AND P2, PT, R147, UR4, PT ;  /* 0x0000000493007c0c */ /* 0x000fe4000bf46270 */
[----:B------:R-:W-:Y:S01]  /*1fe60*/  @!P3 LEA.HI.X R11, R156, R5, R157, 0x2, P6 ;  /* 0x000000059c0bb211 */ /* 0x000fe200030f149d */
[----:B------:R0:W-:Y:S01]  /*1fe70*/  @!P5 ST.E.64 desc[UR60][R6.64], R26 ;  /* 0x0000001a0600d985 */ /* 0x0001e2000c101b3c */
[----:B------:R-:W-:-:S02]  /*1fe80*/  @!P1 LEA R14, P5, R152, R4, 0x2 ;  /* 0x00000004980e9211 */ /* 0x000fc400078a10ff */
[-C--:B------:R-:W-:Y:S01]  /*1fe90*/  @!P0 LEA R12, P6, R154, R4.reuse, 0x2 ;  /* 0x000000049a0c8211 */ /* 0x080fe200078c10ff */
[----:B------:R1:W-:Y:S01]  /*1fea0*/  @!P4 ST.E.64 desc[UR60][R8.64], R30 ;  /* 0x0000001e0800c985 */ /* 0x0003e2000c101b3c */
[----:B------:R-:W-:Y:S02]  /*1feb0*/  ISETP.GE.AND P4, PT, R143, UR4, PT ;  /* 0x000000048f007c0c */ /* 0x000fe4000bf86270 */
[-C--:B------:R-:W-:Y:S01]  /*1fec0*/  @!P1 LEA.HI.X R15, R152, R5.reuse, R153, 0x2, P5 ;  /* 0x00000005980f9211 */ /* 0x080fe200028f1499 */
[----:B------:R2:W-:Y:S01]  /*1fed0*/  @!P3 ST.E.64 desc[UR60][R10.64], R34 ;  /* 0x000000220a00b985 */ /* 0x0005e2000c101b3c */
[----:B------:R-:W-:Y:S02]  /*1fee0*/  ISETP.GE.AND P3, PT, R145, UR4, PT ;  /* 0x0000000491007c0c */ /* 0x000fe4000bf66270 */
[----:B------:R-:W-:Y:S02]  /*1fef0*/  ISETP.GE.AND P5, PT, R141, UR4, PT ;  /* 0x000000048d007c0c */ /* 0x000fe4000bfa6270 */
[----:B------:R-:W-:Y:S01]  /*1ff00*/  @!P0 LEA.HI.X R13, R154, R5, R155, 0x2, P6 ;  /* 0x000000059a0d8211 */ /* 0x000fe200030f149b */
[----:B0-----:R-:W-:Y:S01]  /*1ff10*/  VIADD R27, R223, 0xb0 ;  /* 0x000000b0df1b7836 */ /* 0x001fe20000000000 */
[----:B------:R-:W-:-:S03]  /*1ff20*/  @!P2 LEA R20, P6, R147, R4, 0x2 ;  /* 0x000000049314a211 */ /* 0x000fc600078c10ff */
[----:B------:R-:W-:Y:S01]  /*1ff30*/  @!P0 ST.E.64 desc[UR60][R12.64], R38 ;  /* 0x000000260c008985 */ /* 0x000fe2000c101b3c */
[-C--:B------:R-:W-:Y:S02]  /*1ff40*/  @!P2 LEA.HI.X R21, R147, R5.reuse, R148, 0x2, P6 ;  /* 0x000000059315a211 */ /* 0x080fe400030f1494 */
[----:B------:R-:W-:Y:S01]  /*1ff50*/  ISETP.GE.AND P0, PT, R139, UR4, PT ;  /* 0x000000048b007c0c */ /* 0x000fe2000bf06270 */
[----:B------:R0:W-:Y:S01]  /*1ff60*/  @!P1 ST.E.64 desc[UR60][R14.64], R42 ;  /* 0x0000002a0e009985 */ /* 0x0001e2000c101b3c */
[-C--:B------:R-:W-:Y:S02]  /*1ff70*/  @!P3 LEA R6, P6, R145, R4.reuse, 0x2 ;  /* 0x000000049106b211 */ /* 0x080fe400078c10ff */
[----:B------:R-:W-:Y:S01]  /*1ff80*/  ISETP.GE.AND P1, PT, R137, UR4, PT ;  /* 0x0000000489007c0c */ /* 0x000fe2000bf26270 */
[----:B------:R3:W-:Y:S01]  /*1ff90*/  @!P2 ST.E.64 desc[UR60][R20.64], R46 ;  /* 0x0000002e1400a985 */ /* 0x0007e2000c101b3c */
[----:B-1----:R-:W-:Y:S02]  /*1ffa0*/  @!P4 LEA R8, P2, R143, R4, 0x2 ;  /* 0x000000048f08c211 */ /* 0x002fe400078410ff */
[----:B------:R-:W-:-:S02]  /*1ffb0*/  @!P3 LEA.HI.X R7, R145, R5, R146, 0x2, P6 ;  /* 0x000000059107b211 */ /* 0x000fc400030f1492 */
[-C--:B--2---:R-:W-:Y:S02]  /*1ffc0*/  @!P5 LEA R10, P6, R141, R4.reuse, 0x2 ;  /* 0x000000048d0ad211 */ /* 0x084fe400078c10ff */
[-C--:B------:R-:W-:Y:S01]  /*1ffd0*/  @!P4 LEA.HI.X R9, R143, R5.reuse, R144, 0x2, P2 ;  /* 0x000000058f09c211 */ /* 0x080fe200010f1490 */
[----:B------:R1:W-:Y:S01]  /*1ffe0*/  @!P3 ST.E.64 desc[UR60][R6.64], R50 ;  /* 0x000000320600b985 */ /* 0x0003e2000c101b3c */
[----:B------:R-:W-:Y:S02]  /*1fff0*/  @!P5 LEA.HI.X R11, R141, R5, R142, 0x2, P6 ;  /* 0x000000058d0bd211 */ /* 0x000fe400030f148e */
[----:B------:R-:W-:Y:S01]  /*20000*/  ISETP.GE.AND P2, PT, R135, UR4, PT ;  /* 0x0000000487007c0c */ /* 0x000fe2000bf46270 */
[----:B------:R2:W-:Y:S01]  /*20010*/  @!P4 ST.E.64 desc[UR60][R8.64], R54 ;  /* 0x000000360800c985 */ /* 0x0005e2000c101b3c */
[----:B------:R-:W-:Y:S02]  /*20020*/  ISETP.GE.AND P3, PT, R95, UR4, PT ;  /* 0x000000045f007c0c */ /* 0x000fe4000bf66270 */
[-C--:B0-----:R-:W-:Y:S01]  /*20030*/  @!P1 LEA R14, P4, R137, R4.reuse, 0x2 ;  /* 0x00000004890e9211 */ /* 0x081fe200078810ff */
[----:B------:R0:W-:Y:S01]  /*20040*/  @!P5 ST.E.64 desc[UR60][R10.64], R58 ;  /* 0x0000003a0a00d985 */ /* 0x0001e2000c101b3c */
[----:B------:R-:W-:-:S02]  /*20050*/  @!P0 LEA R12, P5, R139, R4, 0x2 ;  /* 0x000000048b0c8211 */ /* 0x000fc400078a10ff */
[-C--:B------:R-:W-:Y:S02]  /*20060*/  @!P1 LEA.HI.X R15, R137, R5.reuse, R138, 0x2, P4 ;  /* 0x00000005890f9211 */ /* 0x080fe400020f148a */
[-C--:B------:R-:W-:Y:S02]  /*20070*/  @!P0 LEA.HI.X R13, R139, R5.reuse, R140, 0x2, P5 ;  /* 0x000000058b0d8211 */ /* 0x080fe400028f148c */
[----:B------:R-:W-:Y:S02]  /*20080*/  ISETP.GE.AND P5, PT, R93, UR4, PT ;  /* 0x000000045d007c0c */ /* 0x000fe4000bfa6270 */
[----:B---3--:R-:W-:Y:S01]  /*20090*/  @!P2 LEA R20, P6, R135, R4, 0x2 ;  /* 0x000000048714a211 */ /* 0x008fe200078c10ff */
[----:B------:R3:W-:Y:S01]  /*200a0*/  @!P0 ST.E.64 desc[UR60][R12.64], R62 ;  /* 0x0000003e0c008985 */ /* 0x0007e2000c101b3c */
[----:B------:R-:W-:Y:S02]  /*200b0*/  ISETP.GE.AND P4, PT, R91, UR4, PT ;  /* 0x000000045b007c0c */ /* 0x000fe4000bf86270 */
[----:B------:R-:W-:Y:S01]  /*200c0*/  @!P2 LEA.HI.X R21, R135, R5, R136, 0x2, P6 ;  /* 0x000000058715a211 */ /* 0x000fe200030f1488 */
[----:B------:R4:W-:Y:S01]  /*200d0*/  @!P1 ST.E.64 desc[UR60][R14.64], R66 ;  /* 0x000000420e009985 */ /* 0x0009e2000c101b3c */
[----:B------:R-:W-:-:S02]  /*200e0*/  ISETP.GE.AND P1, PT, R89, UR4, PT ;  /* 0x0000000459007c0c */ /* 0x000fc4000bf26270 */
[-C--:B-1----:R-:W-:Y:S01]  /*200f0*/  @!P3 LEA R6, P6, R95, R4.reuse, 0x2 ;  /* 0x000000045f06b211 */ /* 0x082fe200078c10ff */
[----:B------:R1:W-:Y:S01]  /*20100*/  @!P2 ST.E.64 desc[UR60][R20.64], R70 ;  /* 0x000000461400a985 */ /* 0x0003e2000c101b3c */
[----:B------:R-:W-:Y:S02]  /*20110*/  ISETP.GE.AND P2, PT, R237, UR4, PT ;  /* 0x00000004ed007c0c */ /* 0x000fe4000bf46270 */
[-C--:B--2---:R-:W-:Y:S02]  /*20120*/  @!P5 LEA R8, P0, R93, R4.reuse, 0x2 ;  /* 0x000000045d08d211 */ /* 0x084fe400078010ff */
[-C--:B------:R-:W-:Y:S02]  /*20130*/  @!P3 LEA.HI.X R7, R95, R5.reuse, R134, 0x2, P6 ;  /* 0x000000055f07b211 */ /* 0x080fe400030f1486 */
[----:B------:R-:W-:Y:S02]  /*20140*/  @!P5 LEA.HI.X R9, R93, R5, R94, 0x2, P0 ;  /* 0x000000055d09d211 */ /* 0x000fe400000f145e */
[----:B------:R-:W-:Y:S01]  /*20150*/  ISETP.GE.AND P0, PT, R236, UR4, PT ;  /* 0x00000004ec007c0c */ /* 0x000fe2000bf06270 */
[----:B------:R2:W-:Y:S01]  /*20160*/  @!P3 ST.E.64 desc[UR60][R6.64], R74 ;  /* 0x0000004a0600b985 */ /* 0x0005e2000c101b3c */
[----:B0-----:R-:W-:-:S02]  /*20170*/  @!P4 LEA R10, P6, R91, R4, 0x2 ;  /* 0x000000045b0ac211 */ /* 0x001fc400078c10ff */
[-C--:B---3--:R-:W-:Y:S01]  /*20180*/  @!P1 LEA R12, P3, R89, R4.reuse, 0x2 ;  /* 0x00000004590c9211 */ /* 0x088fe200078610ff */
[----:B------:R0:W-:Y:S01]  /*20190*/  @!P5 ST.E.64 desc[UR60][R8.64], R78 ;  /* 0x0000004e0800d985 */ /* 0x0001e2000c101b3c */
[-C--:B------:R-:W-:Y:S02]  /*201a0*/  @!P4 LEA.HI.X R11, R91, R5.reuse, R92, 0x2, P6 ;  /* 0x000000055b0bc211 */ /* 0x080fe400030f145c */
[----:B------:R-:W-:Y:S02]  /*201b0*/  @!P1 LEA.HI.X R13, R89, R5, R90, 0x2, P3 ;  /* 0x00000005590d9211 */ /* 0x000fe400018f145a */
[-C--:B----4-:R-:W-:Y:S01]  /*201c0*/  @!P2 LEA R14, P6, R237, R4.reuse, 0x2 ;  /* 0x00000004ed0ea211 */ /* 0x090fe200078c10ff */
[----:B------:R3:W-:Y:S01]  /*201d0*/  @!P4 ST.E.64 desc[UR60][R10.64], R126 ;  /* 0x0000007e0a00c985 */ /* 0x0007e2000c101b3c */
[----:B------:R-:W-:Y:S02]  /*201e0*/  ISETP.GE.AND P3, PT, R235, UR4, PT ;  /* 0x00000004eb007c0c */ /* 0x000fe4000bf66270 */
[----:B------:R-:W-:Y:S01]  /*201f0*/  ISETP.GE.AND P4, PT, R3, UR4, PT ;  /* 0x0000000403007c0c */ /* 0x000fe2000bf86270 */
[----:B------:R4:W-:Y:S01]  /*20200*/  @!P1 ST.E.64 desc[UR60][R12.64], R128 ;  /* 0x000000800c009985 */ /* 0x0009e2000c101b3c */
[----:B-1----:R-:W-:-:S02]  /*20210*/  @!P0 LEA R20, P5, R236, R4, 0x2 ;  /* 0x00000004ec148211 */ /* 0x002fc400078a10ff */
[-C--:B------:R-:W-:Y:S02]  /*20220*/  @!P2 LEA.HI.X R15, R237, R5.reuse, R88, 0x2, P6 ;  /* 0x00000005ed0fa211 */ /* 0x080fe400030f1458 */
[----:B------:R-:W-:Y:S02]  /*20230*/  ISETP.GE.AND P1, PT, R234, UR4, PT ;  /* 0x00000004ea007c0c */ /* 0x000fe4000bf26270 */
[----:B------:R-:W-:Y:S01]  /*20240*/  @!P0 LEA.HI.X R21, R236, R5, R87, 0x2, P5 ;  /* 0x00000005ec158211 */ /* 0x000fe200028f1457 */
[----:B------:R1:W-:Y:S01]  /*20250*/  @!P2 ST.E.64 desc[UR60][R14.64], R130 ;  /* 0x000000820e00a985 */ /* 0x0003e2000c101b3c */
[----:B------:R-:W-:Y:S02]  /*20260*/  ISETP.GE.AND P5, PT, R231, UR4, PT ;  /* 0x00000004e7007c0c */ /* 0x000fe4000bfa6270 */
[----:B------:R-:W-:Y:S01]  /*20270*/  ISETP.GE.AND P2, PT, R27, UR4, PT ;  /* 0x000000041b007c0c */ /* 0x000fe2000bf46270 */
[----:B------:R1:W-:Y:S01]  /*20280*/  @!P0 ST.E.64 desc[UR60][R20.64], R132 ;  /* 0x0000008414008985 */ /* 0x0003e2000c101b3c */
[----:B--2---:R-:W-:-:S02]  /*20290*/  @!P3 LEA R6, P6, R235, R4, 0x2 ;  /* 0x00000004eb06b211 */ /* 0x004fc400078c10ff */
[-C--:B------:R-:W-:Y:S02]  /*202a0*/  @!P4 LEA R24, P0, R3, R4.reuse, 0x2 ;  /* 0x000000040318c211 */ /* 0x080fe400078010ff */
[-C--:B------:R-:W-:Y:S02]  /*202b0*/  @!P3 LEA.HI.X R7, R235, R5.reuse, R86, 0x2, P6 ;  /* 0x00000005eb07b211 */ /* 0x080fe400030f1456 */
[-C--:B0-----:R-:W-:Y:S02]  /*202c0*/  @!P1 LEA R8, P6, R234, R4.reuse, 0x2 ;  /* 0x00000004ea089211 */ /* 0x081fe400078c10ff */
[----:B------:R-:W-:Y:S01]  /*202d0*/  @!P4 LEA.HI.X R25, R3, R5, R0, 0x2, P0 ;  /* 0x000000050319c211 */ /* 0x000fe200000f1400 */
[----:B------:R1:W-:Y:S01]  /*202e0*/  @!P3 ST.E.64 desc[UR60][R6.64], R98 ;  /* 0x000000620600b985 */ /* 0x0003e2000c101b3c */
[----:B------:R-:W-:Y:S02]  /*202f0*/  SHF.R.S32.HI R0, RZ, 0x1f, R231 ;  /* 0x0000001fff007819 */ /* 0x000fe400000114e7 */
[----:B---3--:R-:W-:-:S02]  /*20300*/  @!P5 LEA R10, P0, R231, R4, 0x2 ;  /* 0x00000004e70ad211 */ /* 0x008fc400078010ff */
[-C--:B------:R-:W-:Y:S02]  /*20310*/  @!P1 LEA.HI.X R9, R234, R5.reuse, R85, 0x2, P6 ;  /* 0x00000005ea099211 */ /* 0x080fe400030f1455 */
[----:B------:R-:W-:Y:S02]  /*20320*/  SHF.R.S32.HI R3, RZ, 0x1f, R27 ;  /* 0x0000001fff037819 */ /* 0x000fe4000001141b */
[----:B----4-:R-:W-:Y:S01]  /*20330*/  @!P2 LEA R12, P6, R27, R4, 0x2 ;  /* 0x000000041b0ca211 */ /* 0x010fe200078c10ff */
[----:B------:R1:W-:Y:S01]  /*20340*/  @!P1 ST.E.64 desc[UR60][R8.64], R102 ;  /* 0x0000006608009985 */ /* 0x0003e2000c101b3c */
[-C--:B------:R-:W-:Y:S02]  /*20350*/  @!P5 LEA.HI.X R11, R231, R5.reuse, R0, 0x2, P0 ;  /* 0x00000005e70bd211 */ /* 0x080fe400000f1400 */
[----:B------:R-:W-:Y:S01]  /*20360*/  @!P2 LEA.HI.X R13, R27, R5, R3, 0x2, P6 ;  /* 0x000000051b0da211 */ /* 0x000fe200030f1403 */
[----:B------:R-:W-:Y:S02]  /*20370*/  VIADD R3, R223, 0xb8 ;  /* 0x000000b8df037836 */ /* 0x000fe40000000000 */
[----:B------:R1:W-:Y:S03]  /*20380*/  @!P5 ST.E.64 desc[UR60][R10.64], R106 ;  /* 0x0000006a0a00d985 */ /* 0x0003e6000c101b3c */
[----:B------:R-:W-:Y:S01]  /*20390*/  ISETP.GE.AND P0, PT, R3, UR4, PT ;  /* 0x0000000403007c0c */ /* 0x000fe2000bf06270 */
[----:B------:R1:W-:Y:S04]  /*203a0*/  @!P4 ST.E.64 desc[UR60][R24.64], R110 ;  /* 0x0000006e1800c985 */ /* 0x0003e8000c101b3c */
[----:B------:R1:W-:Y:S08]  /*203b0*/  @!P2 ST.E.64 desc[UR60][R12.64], R114 ;  /* 0x000000720c00a985 */ /* 0x0003f0000c101b3c */
[----:B------:R-:W-:Y:S05]  /*203c0*/  @P0 BRA `(.L_x_3842) ;  /* 0x0000000c006c0947 */ /* 0x000fea0003800000 */
[----:B------:R-:W-:Y:S02]  /*203d0*/  LEA R4, P0, R3, R4, 0x2 ;  /* 0x0000000403047211 */ /* 0x000fe400078010ff */
[----:B------:R-:W-:-:S04]  /*203e0*/  SHF.R.S32.HI R0, RZ, 0x1f, R3 ;  /* 0x0000001fff007819 */ /* 0x000fc80000011403 */
[----:B------:R-:W-:-:S05]  /*203f0*/  LEA.HI.X R5, R3, R5, R0, 0x2, P0 ;  /* 0x0000000503057211 */ /* 0x000fca00000f1400 */
[----:B------:R0:W-:Y:S01]  /*20400*/  ST.E.64 desc[UR60][R4.64], R118 ;  /* 0x0000007604007985 */ /* 0x0001e2000c101b3c */
[----:B------:R-:W-:Y:S05]  /*20410*/  BRA `(.L_x_3842) ;  /* 0x0000000c00587947 */ /* 0x000fea0003800000 */
.L_x_3833:
[----:B------:R-:W-:Y:S01]  /*20420*/  ULDC.64 UR6, c[0x0][0xc08] ;  /* 0x0003020000067ab9 */ /* 0x000fe20000000a00 */
[----:B------:R-:W-:Y:S01]  /*20430*/  ULDC.64 UR4, c[0x0][0xc00] ;  /* 0x0003000000047ab9 */ /* 0x000fe20000000a00 */
[----:B------:R-:W-:Y:S01]  /*20440*/  ISETP.NE.U32.AND P1, PT, RZ, UR6, PT ;  /* 0x00000006ff007c0c */ /* 0x000fe2000bf25070 */
[----:B------:R-:W-:Y:S01]  /*20450*/  IMAD.MOV.U32 R3, RZ, RZ, RZ ;  /* 0x000000ffff037224 */ /* 0x000fe200078e00ff */
[----:B------:R-:W-:Y:S02]  /*20460*/  ISETP.NE.U32.AND P0, PT, RZ, UR4, PT ;  /* 0x00000004ff007c0c */ /* 0x000fe4000bf05070 */
[----:B------:R-:W-:Y:S02]  /*20470*/  ISETP.NE.AND.EX P1, PT, RZ, UR7, PT, P1 ;  /* 0x00000007ff007c0c */ /* 0x000fe4000bf25310 */
[----:B------:R-:W-:Y:S02]  /*20480*/  IADD3 R4, P2, R226, UR4, RZ ;  /* 0x00000004e2047c10 */ /* 0x000fe4000ff5e0ff */
[----:B------:R-:W-:-:S02]  /*20490*/  ISETP.NE.AND.EX P0, PT, RZ, UR5, PT, P0 ;  /* 0x00000005ff007c0c */ /* 0x000fc4000bf05300 */
[----:B------:R-:W-:Y:S01]  /*204a0*/  IADD3.X R5, R227, UR5, RZ, P2, !PT ;  /* 0x00000005e3057c10 */ /* 0x000fe200097fe4ff */
[----:B------:R-:W-:Y:S02]  /*204b0*/  ULDC UR4, c[0x0][0xa88] ;  /* 0x0002a20000047ab9 */ /* 0x000fe40000000800 */
[----:B------:R-:W-:-:S04]  /*204c0*/  IMAD.U32 R0, RZ, RZ, UR4 ;  /* 0x00000004ff007e24 */ /* 0x000fc8000f8e00ff */
[----:B------:R-:W-:-:S04]  /*204d0*/  @P1 IADD3 R226, P2, R226, UR6, RZ ;  /* 0x00000006e2e21c10 */ /* 0x000fc8000ff5e0ff */
[----:B------:R-:W-:Y:S01]  /*204e0*/  @P1 IADD3.X R227, R227, UR7, RZ, P2, !PT ;  /* 0x00000007e3e31c10 */ /* 0x000fe200097fe4ff */
[----:B------:R2:W5:Y:S04]  /*204f0*/  @P0 LDG.E R3, desc[UR60][R4.64] ;  /* 0x0000003c04030981 */ /* 0x000568000c1e1900 */
[----:B------:R2:W5:Y:S01]  /*20500*/  @P1 LDG.E R0, desc[UR60][R226.64] ;  /* 0x0000003ce2001981 */ /* 0x000562000c1e1900 */
[----:B------:R-:W-:Y:S01]  /*20510*/  ISETP.NE.AND P2, PT, R224, RZ, PT ;  /* 0x000000ffe000720c */ /* 0x000fe20003f45270 */
[----:B------:R-:W3:-:S12]  /*20520*/  S2R R9, SR_TID.X ;  /* 0x0000000000097919 */ /* 0x000ed80000002100 */
[----:B------:R-:W4:Y:S01]  /*20530*/  @!P2 LDC R224, c[0x0][0xad4] ;  /* 0x0002b500ffe0ab82 */ /* 0x000f220000000800 */
[----:B---3--:R-:W-:Y:S01]  /*20540*/  VIADD R6, R9, 0xffffff80 ;  /* 0xffffff8009067836 */ /* 0x008fe20000000000 */
[----:B----4-:R-:W-:-:S04]  /*20550*/  ISETP.GT.AND P2, PT, R224, 0x1, PT ;  /* 0x00000001e000780c */ /* 0x010fc80003f44270 */
[----:B------:R-:W-:Y:S01]  /*20560*/  ISETP.GT.AND P3, PT, R6, 0x7f, PT ;  /* 0x0000007f0600780c */ /* 0x000fe20003f64270 */
[----:B--2---:R-:W-:-:S12]  /*20570*/  @P1 BRA `(.L_x_3845) ;  /* 0x0000000000101947 */ /* 0x004fd80003800000 */
[----:B------:R-:W-:Y:S05]  /*20580*/  @!P0 BRA `(.L_x_3845) ;  /* 0x00000000000c8947 */ /* 0x000fea0003800000 */
[----:B------:R-:W2:Y:S04]  /*20590*/  LDG.E R7, desc[UR60][R4.64] ;  /* 0x0000003c04077981 */ /* 0x000ea8000c1e1900 */
[----:B-----5:R-:W2:Y:S02]  /*205a0*/  LDG.E R0, desc[UR60][R4.64+0x4] ;  /* 0x0000043c04007981 */ /* 0x020ea4000c1e1900 */
[----:B--2---:R-:W-:-:S07]  /*205b0*/  IMAD.IADD R0, R0, 0x1, -R7 ;  /* 0x0000000100007824 */ /* 0x004fce00078e0a07 */
.L_x_3845:
[----:B------:R-:W2:Y:S01]  /*205c0*/  LDL.LU R4, [R1+0x6c] ;  /* 0x00006c0001047983 */ /* 0x000ea20000300800 */
[----:B------:R-:W-:Y:S01]  /*205d0*/  BSSY B1, `(.L_x_3846) ;  /* 0x0000036000017945 */ /* 0x000fe20003800000 */
[----:B------:R-:W-:Y:S02]  /*205e0*/  SEL R225, R225, RZ, !P0 ;  /* 0x000000ffe1e17207 */ /* 0x000fe40004000000 */
[----:B-----5:R-:W-:Y:S02]  /*205f0*/  SHF.R.S32.HI R26, RZ, 0x1f, R3 ;  /* 0x0000001fff1a7819 */ /* 0x020fe40000011403 */
[----:B--2---:R-:W-:Y:S01]  /*20600*/  SEL R27, R4, RZ, !P0 ;  /* 0x000000ff041b7207 */ /* 0x004fe20004000000 */
[----:B------:R-:W-:Y:S06]  /*20610*/  @P3 BRA `(.L_x_3847) ;  /* 0x0000000000c43947 */ /* 0x000fec0003800000 */
[----:B------:R-:W2:Y:S01]  /*20620*/  LDC R29, c[0x0][0xbe8] ;  /* 0x0002fa00ff1d7b82 */ /* 0x000ea20000000800 */
[----:B------:R-:W-:-:S04]  /*20630*/  IMAD R4, R232, 0x80, R9 ;  /* 0x00000080e8047824 */ /* 0x000fc800078e0209 */
[----:B------:R-:W-:Y:S02]  /*20640*/  VIADD R28, R4, 0xffffff80 ;  /* 0xffffff80041c7836 */ /* 0x000fe40000000000 */
[----:B--2---:R-:W-:-:S05]  /*20650*/  IMAD R5, R0, R29, RZ ;  /* 0x0000001d00057224 */ /* 0x004fca00078e02ff */
[----:B------:R-:W-:-:S13]  /*20660*/  ISETP.GE.AND P0, PT, R28, R5, PT ;  /* 0x000000051c00720c */ /* 0x000fda0003f06270 */
[----:B------:R-:W-:Y:S05]  /*20670*/  @P0 BRA `(.L_x_3847) ;  /* 0x0000000000ac0947 */ /* 0x000fea0003800000 */
[----:B------:R-:W-:Y:S01]  /*20680*/  IMAD.MOV.U32 R24, RZ, RZ, 0x9b8 ;  /* 0x000009b8ff187424 */ /* 0x000fe200078e00ff */
[----:B------:R-:W-:Y:S01]  /*20690*/  ISETP.GT.AND P0, PT, R224, 0x1, PT ;  /* 0x00000001e000780c */ /* 0x000fe20003f04270 */
[----:B------:R-:W2:Y:S01]  /*206a0*/  LDC.64 R4, c[0x0][0xba8] ;  /* 0x0002ea00ff047b82 */ /* 0x000ea20000000a00 */
[----:B------:R-:W-:Y:S01]  /*206b0*/  ISETP.NE.AND P1, PT, R29, 0x1, PT ;  /* 0x000000011d00780c */ /* 0x000fe20003f25270 */
[----:B------:R-:W-:Y:S01]  /*206c0*/  IMAD.MOV.U32 R21, RZ, RZ, R28 ;  /* 0x000000ffff157224 */ /* 0x000fe200078e001c */
[----:B------:R-:W-:Y:S02]  /*206d0*/  SEL R24, R24, 0x978, P0 ;  /* 0x0000097818187807 */ /* 0x000fe40000000000 */
[----:B------:R-:W-:-:S03]  /*206e0*/  SEL R233, R233, RZ, P0 ;  /* 0x000000ffe9e97207 */ /* 0x000fc60000000000 */
[----:B------:R-:W3:Y:S08]  /*206f0*/  LDC.64 R10, c[0x0][R24+0x220] ;  /* 0x00008800180a7b82 */ /* 0x000ef00000000a00 */
[----:B------:R-:W4:Y:S08]  /*20700*/  LDC.64 R8, c[0x0][R24+0x218] ;  /* 0x0000860018087b82 */ /* 0x000f300000000a00 */
[----:B------:R-:W5:Y:S08]  /*20710*/  LDC.64 R12, c[0x0][R24+0x228] ;  /* 0x00008a00180c7b82 */ /* 0x000f700000000a00 */
[----:B------:R-:W0:Y:S08]  /*20720*/  LDC.64 R6, c[0x0][R24+0x210] ;  /* 0x0000840018067b82 */ /* 0x000e300000000a00 */
[----:B------:R-:W1:Y:S08]  /*20730*/  @P1 LDC R15, c[0x0][0xbec] ;  /* 0x0002fb00ff0f1b82 */ /* 0x000e700000000800 */
[----:B------:R-:W5:Y:S01]  /*20740*/  @P1 LDC R31, c[0x0][0xbf0] ;  /* 0x0002fc00ff1f1b82 */ /* 0x000f620000000800 */
[----:B---3--:R-:W-:-:S07]  /*20750*/  IMAD R11, R11, R225, RZ ;  /* 0x000000e10b0b7224 */ /* 0x008fce00078e02ff */
[----:B--2---:R-:W2:Y:S01]  /*20760*/  @!P0 LDC R4, c[0x0][0xb50] ;  /* 0x0002d400ff048b82 */ /* 0x004ea20000000800 */
[----:B------:R-:W-:Y:S02]  /*20770*/  IMAD R11, R10, R27, R11 ;  /* 0x0000001b0a0b7224 */ /* 0x000fe400078e020b */
[----:B-1----:R-:W-:-:S05]  /*20780*/  @P1 IMAD.HI.U32 R20, R28, R15, RZ ;  /* 0x0000000f1c141227 */ /* 0x002fca00078e00ff */
[----:B------:R-:W1:Y:S01]  /*20790*/  @!P0 LDC R5, c[0x0][0xb54] ;  /* 0x0002d500ff058b82 */ /* 0x000e620000000800 */
[-C--:B----4-:R-:W-:Y:S02]  /*207a0*/  IMAD R25, R9, R222.reuse, RZ ;  /* 0x000000de09197224 */ /* 0x090fe400078e02ff */
[----:B------:R-:W-:Y:S01]  /*207b0*/  IMAD.WIDE.U32 R8, R8, R222, RZ ;  /* 0x000000de08087225 */ /* 0x000fe200078e00ff */
[----:B-----5:R-:W-:-:S03]  /*207c0*/  @P1 SHF.R.U32.HI R21, RZ, R31, R20 ;  /* 0x0000001fff151219 */ /* 0x020fc60000011614 */
[----:B------:R-:W-:-:S04]  /*207d0*/  IMAD.WIDE.U32 R14, R10, R225, RZ ;  /* 0x000000e10a0e7225 */ /* 0x000fc800078e00ff */
[----:B------:R-:W-:Y:S01]  /*207e0*/  IMAD.IADD R25, R9, 0x1, R25 ;  /* 0x0000000109197824 */ /* 0x000fe200078e0219 */
[----:B------:R-:W-:Y:S01]  /*207f0*/  IADD3 R10, P1, P3, R14, R8, R3 ;  /* 0x000000080e0a7210 */ /* 0x000fe20007b3e003 */
[----:B------:R-:W-:Y:S02]  /*20800*/  IMAD.IADD R15, R15, 0x1, R11 ;  /* 0x000000010f0f7824 */ /* 0x000fe400078e020b */
[----:B------:R-:W-:-:S03]  /*20810*/  IMAD.WIDE.U32 R8, R12, R233, RZ ;  /* 0x000000e90c087225 */ /* 0x000fc600078e00ff */
[----:B------:R-:W-:Y:S01]  /*20820*/  IADD3.X R12, R15, R25, R26, P1, P3 ;  /* 0x000000190f0c7210 */ /* 0x000fe20000fe641a */
[----:B------:R-:W-:Y:S01]  /*20830*/  IMAD R13, R13, R233, RZ ;  /* 0x000000e90d0d7224 */ /* 0x000fe200078e02ff */
[----:B------:R-:W-:Y:S01]  /*20840*/  IADD3 R8, P0, P1, R21, R10, R8 ;  /* 0x0000000a15087210 */ /* 0x000fe2000791e008 */
[--C-:B------:R-:W-:Y:S01]  /*20850*/  IMAD.MOV R14, RZ, RZ, -R21.reuse ;  /* 0x000000ffff0e7224 */ /* 0x100fe200078e0a15 */
[----:B------:R-:W-:Y:S01]  /*20860*/  SHF.R.S32.HI R21, RZ, 0x1f, R21 ;  /* 0x0000001fff157819 */ /* 0x000fe20000011415 */
[----:B------:R-:W-:Y:S02]  /*20870*/  IMAD.IADD R13, R9, 0x1, R13 ;  /* 0x00000001090d7824 */ /* 0x000fe400078e020d */
[----:B------:R-:W-:-:S03]  /*20880*/  IMAD R11, R29, R14, R28 ;  /* 0x0000000e1d0b7224 */ /* 0x000fc600078e021c */
[----:B------:R-:W-:Y:S01]  /*20890*/  IADD3.X R9, R21, R12, R13, P0, P1 ;  /* 0x0000000c15097210 */ /* 0x000fe200007e240d */
[----:B0-----:R-:W-:Y:S01]  /*208a0*/  IMAD R7, R7, R11, RZ ;  /* 0x0000000b07077224 */ /* 0x001fe200078e02ff */
[----:B------:R-:W-:-:S05]  /*208b0*/  SHF.R.S32.HI R13, RZ, 0x1f, R11 ;  /* 0x0000001fff0d7819 */ /* 0x000fca000001140b */
[C---:B------:R-:W-:Y:S02]  /*208c0*/  IMAD R13, R6.reuse, R13, R7 ;  /* 0x0000000d060d7224 */ /* 0x040fe400078e0207 */
[----:B------:R-:W-:-:S04]  /*208d0*/  IMAD.WIDE.U32 R6, R6, R11, R8 ;  /* 0x0000000b06067225 */ /* 0x000fc800078e0008 */
[----:B------:R-:W-:Y:S01]  /*208e0*/  IMAD.IADD R7, R7, 0x1, R13 ;  /* 0x0000000107077824 */ /* 0x000fe200078e020d */
[----:B--2---:R-:W-:-:S04]  /*208f0*/  LEA R4, P0, R6, R4, 0x2 ;  /* 0x0000000406047211 */ /* 0x004fc800078010ff */
[----:B-1----:R-:W-:Y:S01]  /*20900*/  LEA.HI.X R5, R6, R5, R7, 0x2, P0 ;  /* 0x0000000506057211 */ /* 0x002fe200000f1407 */
[----:B------:R-:W-:-:S05]  /*20910*/  IMAD.MOV.U32 R7, RZ, RZ, -0x800000 ;  /* 0xff800000ff077424 */ /* 0x000fca00078e00ff */
[----:B------:R2:W-:Y:S03]  /*20920*/  STG.E desc[UR60][R4.64], R7 ;  /* 0x0000000704007986 */ /* 0x0005e6000c10193c */
.L_x_3847:
[----:B------:R-:W-:Y:S05]  /*20930*/  BSYNC B1 ;  /* 0x0000000000017941 */ /* 0x000fea0003800000 */
.L_x_3846:
[----:B------:R-:W-:Y:S05]  /*20940*/  @P2 BRA `(.L_x_3842) ;  /* 0x00000008000c2947 */ /* 0x000fea0003800000 */
[----:B--2---:R-:W2:Y:S01]  /*20950*/  S2R R4, SR_TID.X ;  /* 0x0000000000047919 */ /* 0x004ea20000002100 */
[----:B------:R-:W3:Y:S01]  /*20960*/  LDC R11, c[0x0][0xbe8] ;  /* 0x0002fa00ff0b7b82 */ /* 0x000ee20000000800 */
[----:B------:R-:W-:Y:S01]  /*20970*/  ULDC.64 UR4, c[0x0][0xaa0] ;  /* 0x0002a80000047ab9 */ /* 0x000fe20000000a00 */
[----:B------:R-:W-:Y:S01]  /*20980*/  BSSY B1, `(.L_x_3848) ;  /* 0x0000049000017945 */ /* 0x000fe20003800000 */
[----:B---3--:R-:W-:Y:S01]  /*20990*/  ISETP.NE.AND P0, PT, R11, 0x1, PT ;  /* 0x000000010b00780c */ /* 0x008fe20003f05270 */
[----:B--2---:R-:W-:Y:S02]  /*209a0*/  VIADD R6, R4, 0xffffff80 ;  /* 0xffffff8004067836 */ /* 0x004fe40000000000 */
[----:B------:R-:W-:-:S03]  /*209b0*/  IMAD R4, R26, UR4, RZ ;  /* 0x000000041a047c24 */ /* 0x000fc6000f8e02ff */
[----:B------:R-:W-:-:S07]  /*209c0*/  SHF.R.S32.HI R5, RZ, 0x1f, R6 ;  /* 0x0000001fff057819 */ /* 0x000fce0000011406 */
[----:B------:R-:W2:Y:S01]  /*209d0*/  @P0 LDC R9, c[0x0][0xbec] ;  /* 0x0002fb00ff090b82 */ /* 0x000ea20000000800 */
[----:B------:R-:W-:Y:S01]  /*209e0*/  IMAD R7, R3, UR5, R4 ;  /* 0x0000000503077c24 */ /* 0x000fe2000f8e0204 */
[----:B------:R-:W-:Y:S01]  /*209f0*/  LEA.HI R8, R5, R6, RZ, 0x3 ;  /* 0x0000000605087211 */ /* 0x000fe200078f18ff */
[----:B------:R-:W-:Y:S01]  /*20a00*/  IMAD.WIDE.U32 R4, R3, UR4, RZ ;  /* 0x0000000403047c25 */ /* 0x000fe2000f8e00ff */
[----:B------:R-:W-:Y:S02]  /*20a10*/  ULDC.64 UR4, c[0x0][0xae8] ;  /* 0x0002ba0000047ab9 */ /* 0x000fe40000000a00 */
[----:B------:R-:W-:Y:S02]  /*20a20*/  LOP3.LUT R3, R8, 0xfffffff8, RZ, 0xc0, !PT ;  /* 0xfffffff808037812 */ /* 0x000fe400078ec0ff */
[----:B------:R-:W3:Y:S01]  /*20a30*/  @P0 LDC R13, c[0x0][0xbf0] ;  /* 0x0002fc00ff0d0b82 */ /* 0x000ee20000000800 */
[----:B------:R-:W-:Y:S01]  /*20a40*/  SHF.R.S32.HI R15, RZ, 0x3, R8 ;  /* 0x00000003ff0f7819 */ /* 0x000fe20000011408 */
[----:B------:R-:W-:-:S02]  /*20a50*/  IMAD.IADD R5, R5, 0x1, R7 ;  /* 0x0000000105057824 */ /* 0x000fc400078e0207 */
[----:B------:R-:W-:Y:S02]  /*20a60*/  IMAD.IADD R10, R6, 0x1, -R3 ;  /* 0x00000001060a7824 */ /* 0x000fe400078e0a03 */
[----:B------:R-:W-:-:S04]  /*20a70*/  IMAD.WIDE.U32 R4, R222, UR4, R4 ;  /* 0x00000004de047c25 */ /* 0x000fc8000f8e0004 */
[----:B------:R-:W-:Y:S02]  /*20a80*/  IMAD R3, R10, 0x20, R15 ;  /* 0x000000200a037824 */ /* 0x000fe400078e020f */
[----:B------:R-:W-:Y:S01]  /*20a90*/  IMAD R5, R222, UR5, R5 ;  /* 0x00000005de057c24 */ /* 0x000fe2000f8e0205 */
[----:B------:R-:W-:Y:S01]  /*20aa0*/  ULDC.64 UR4, c[0x0][0xaf0] ;  /* 0x0002bc0000047ab9 */ /* 0x000fe20000000a00 */
[----:B------:R-:W-:Y:S02]  /*20ab0*/  IMAD R8, R232, 0x80, R3 ;  /* 0x00000080e8087824 */ /* 0x000fe400078e0203 */
[----:B------:R-:W-:Y:S02]  /*20ac0*/  IMAD R7, R27, UR4, RZ ;  /* 0x000000041b077c24 */ /* 0x000fe4000f8e02ff */
[----:B--2---:R-:W-:-:S04]  /*20ad0*/  @P0 IMAD.HI.U32 R6, R8, R9, RZ ;  /* 0x0000000908060227 */ /* 0x004fc800078e00ff */
[----:B------:R-:W-:Y:S02]  /*20ae0*/  IMAD.MOV.U32 R3, RZ, RZ, R8 ;  /* 0x000000ffff037224 */ /* 0x000fe400078e0008 */
[C---:B------:R-:W-:Y:S01]  /*20af0*/  IMAD R7, R225.reuse, UR5, R7 ;  /* 0x00000005e1077c24 */ /* 0x040fe2000f8e0207 */
[----:B---3--:R-:W-:Y:S01]  /*20b00*/  @P0 SHF.R.U32.HI R3, RZ, R13, R6 ;  /* 0x0000000dff030219 */ /* 0x008fe20000011606 */
[----:B------:R-:W-:Y:S01]  /*20b10*/  IMAD.WIDE.U32 R4, R225, UR4, R4 ;  /* 0x00000004e1047c25 */ /* 0x000fe2000f8e0004 */
[----:B------:R-:W-:Y:S02]  /*20b20*/  ULDC.64 UR4, c[0x0][0xae0] ;  /* 0x0002b80000047ab9 */ /* 0x000fe40000000a00 */
[----:B------:R-:W-:Y:S01]  /*20b30*/  SHF.R.S32.HI R6, RZ, 0x1f, R3 ;  /* 0x0000001fff067819 */ /* 0x000fe20000011403 */
[----:B------:R-:W-:Y:S02]  /*20b40*/  IMAD.IADD R5, R5, 0x1, R7 ;  /* 0x0000000105057824 */ /* 0x000fe400078e0207 */
[----:B------:R-:W-:-:S02]  /*20b50*/  IMAD.MOV R7, RZ, RZ, -R3 ;  /* 0x000000ffff077224 */ /* 0x000fc400078e0a03 */
[----:B------:R-:W-:Y:S02]  /*20b60*/  IMAD R6, R6, UR4, RZ ;  /* 0x0000000406067c24 */ /* 0x000fe4000f8e02ff */
[----:B------:R-:W-:Y:S02]  /*20b70*/  IMAD R7, R11, R7, R8 ;  /* 0x000000070b077224 */ /* 0x000fe400078e0208 */
[----:B------:R-:W-:-:S04]  /*20b80*/  IMAD.WIDE.U32 R4, R3, UR4, R4 ;  /* 0x0000000403047c25 */ /* 0x000fc8000f8e0004 */
[----:B------:R-:W-:Y:S01]  /*20b90*/  IMAD R9, R3, UR5, R6 ;  /* 0x0000000503097c24 */ /* 0x000fe2000f8e0206 */
[----:B------:R-:W-:Y:S01]  /*20ba0*/  SHF.R.S32.HI R3, RZ, 0x1f, R7 ;  /* 0x0000001fff037819 */ /* 0x000fe20000011407 */
[----:B------:R-:W-:Y:S01]  /*20bb0*/  IMAD R8, R232, 0x80, R15 ;  /* 0x00000080e8087824 */ /* 0x000fe200078e020f */
[----:B------:R-:W-:Y:S01]  /*20bc0*/  ULDC.64 UR4, c[0x0][0xad8] ;  /* 0x0002b60000047ab9 */ /* 0x000fe20000000a00 */
[----:B------:R-:W-:Y:S02]  /*20bd0*/  IMAD.IADD R5, R5, 0x1, R9 ;  /* 0x0000000105057824 */ /* 0x000fe400078e0209 */
[----:B------:R-:W-:Y:S02]  /*20be0*/  IMAD R6, R3, UR4, RZ ;  /* 0x0000000403067c24 */ /* 0x000fe4000f8e02ff */
[----:B------:R-:W-:Y:S02]  /*20bf0*/  IMAD R11, R0, R11, RZ ;  /* 0x0000000b000b7224 */ /* 0x000fe400078e02ff */
[----:B------:R-:W-:-:S02]  /*20c00*/  VIADD R3, R8, 0x40 ;  /* 0x0000004008037836 */ /* 0x000fc40000000000 */
[C---:B------:R-:W-:Y:S01]  /*20c10*/  IMAD R9, R7.reuse, UR5, R6 ;  /* 0x0000000507097c24 */ /* 0x040fe2000f8e0206 */
[-C--:B------:R-:W-:Y:S01]  /*20c20*/  ISETP.GE.AND P2, PT, R8, R11.reuse, PT ;  /* 0x0000000b0800720c */ /* 0x080fe20003f46270 */
[----:B------:R-:W-:Y:S01]  /*20c30*/  IMAD.WIDE.U32 R4, R7, UR4, R4 ;  /* 0x0000000407047c25 */ /* 0x000fe2000f8e0004 */
[----:B------:R-:W-:Y:S01]  /*20c40*/  ISETP.GE.AND P1, PT, R3, R11, PT ;  /* 0x0000000b0300720c */ /* 0x000fe20003f26270 */
[----:B------:R-:W-:Y:S02]  /*20c50*/  ULDC.64 UR4, c[0x0][0xa80] ;  /* 0x0002a00000047ab9 */ /* 0x000fe40000000a00 */
[----:B------:R-:W-:Y:S01]  /*20c60*/  IMAD.IADD R3, R5, 0x1, R9 ;  /* 0x0000000105037824 */ /* 0x000fe200078e0209 */
[----:B------:R-:W-:Y:S01]  /*20c70*/  LEA R6, P3, R4, UR4, 0x1 ;  /* 0x0000000404067c11 */ /* 0x000fe2000f8608ff */
[----:B------:R-:W-:Y:S02]  /*20c80*/  VIADD R0, R8, 0x20 ;  /* 0x0000002008007836 */ /* 0x000fe40000000000 */
[----:B------:R-:W-:Y:S01]  /*20c90*/  IMAD.SHL.U32 R7, R10, 0x8, RZ ;  /* 0x000000080a077824 */ /* 0x000fe200078e00ff */
[----:B------:R-:W-:-:S02]  /*20ca0*/  LEA.HI.X R3, R4, UR5, R3, 0x1, P3 ;  /* 0x0000000504037c11 */ /* 0x000fc400098f0c03 */
[----:B------:R-:W-:Y:S01]  /*20cb0*/  ISETP.GE.AND P0, PT, R0, R11, PT ;  /* 0x0000000b0000720c */ /* 0x000fe20003f06270 */
[C---:B------:R-:W-:Y:S01]  /*20cc0*/  VIADD R13, R7.reuse, 0x40 ;  /* 0x00000040070d7836 */ /* 0x040fe20000000000 */
[----:B------:R2:W3:Y:S01]  /*20cd0*/  SHFL.IDX PT, R4, R6, RZ, 0x181f ;  /* 0x00181fff06047589 */ /* 0x0004e200000e0000 */
[----:B------:R-:W-:Y:S01]  /*20ce0*/  VIADD R9, R7, 0x80 ;  /* 0x0000008007097836 */ /* 0x000fe20000000000 */
[----:B------:R-:W-:Y:S02]  /*20cf0*/  SHF.R.S32.HI R12, RZ, 0x1f, R7 ;  /* 0x0000001fff0c7819 */ /* 0x000fe40000011407 */
[----:B------:R2:W4:Y:S01]  /*20d00*/  SHFL.IDX PT, R0, R3, RZ, 0x181f ;  /* 0x00181fff03007589 */ /* 0x00052200000e0000 */
[----:B------:R-:W-:Y:S02]  /*20d10*/  SHF.R.S32.HI R10, RZ, 0x1f, R13 ;  /* 0x0000001fff0a7819 */ /* 0x000fe4000001140d */
[----:B------:R-:W-:Y:S01]  /*20d20*/  SHF.R.S32.HI R14, RZ, 0x1f, R9 ;  /* 0x0000001fff0e7819 */ /* 0x000fe20000011409 */
[----:B------:R-:W-:Y:S06]  /*20d30*/  @P2 BRA `(.L_x_3849) ;  /* 0x0000000000342947 */ /* 0x000fec0003800000 */
[----:B------:R-:W-:Y:S02]  /*20d40*/  ULDC UR4, c[0x0][0xac8] ;  /* 0x0002b20000047ab9 */ /* 0x000fe40000000800 */
[----:B------:R-:W-:Y:S02]  /*20d50*/  ISETP.GE.AND P4, PT, R7, UR4, PT ;  /* 0x0000000407007c0c */ /* 0x000fe4000bf86270 */
[----:B------:R-:W-:Y:S02]  /*20d60*/  ISETP.GE.AND P3, PT, R13, UR4, PT ;  /* 0x000000040d007c0c */ /* 0x000fe4000bf66270 */
[----:B------:R-:W-:-:S09]  /*20d70*/  ISETP.GE.AND P2, PT, R9, UR4, PT ;  /* 0x0000000409007c0c */ /* 0x000fd2000bf46270 */
[-C--:B---3--:R-:W-:Y:S02]  /*20d80*/  @!P4 LEA R20, P6, R7, R4.reuse, 0x1 ;  /* 0x000000040714c211 */ /* 0x088fe400078c08ff */
[----:B------:R-:W-:Y:S02]  /*20d90*/  @!P3 LEA R24, P5, R13, R4, 0x1 ;  /* 0x000000040d18b211 */ /* 0x000fe400078a08ff */
[----:B----4-:R-:W-:Y:S02]  /*20da0*/  @!P4 LEA.HI.X R21, R7, R0, R12, 0x1, P6 ;  /* 0x000000000715c211 */ /* 0x010fe400030f0c0c */
[----:B------:R-:W-:Y:S02]  /*20db0*/  @!P2 LEA R4, P6, R9, R4, 0x1 ;  /* 0x000000040904a211 */ /* 0x000fe400078c08ff */
[-C--:B------:R-:W-:Y:S01]  /*20dc0*/  @!P3 LEA.HI.X R25, R13, R0.reuse, R10, 0x1, P5 ;  /* 0x000000000d19b211 */ /* 0x080fe200028f0c0a */
[----:B------:R3:W-:Y:S01]  /*20dd0*/  @!P4 ST.E.128 desc[UR60][R20.64], RZ ;  /* 0x000000ff1400c985 */ /* 0x0007e2000c101d3c */
[----:B------:R-:W-:-:S03]  /*20de0*/  @!P2 LEA.HI.X R5, R9, R0, R14, 0x1, P6 ;  /* 0x000000000905a211 */ /* 0x000fc600030f0c0e */
[----:B------:R3:W-:Y:S04]  /*20df0*/  @!P3 ST.E.128 desc[UR60][R24.64], RZ ;  /* 0x000000ff1800b985 */ /* 0x0007e8000c101d3c */
[----:B------:R3:W-:Y:S02]  /*20e00*/  @!P2 ST.E.128 desc[UR60][R4.64], RZ ;  /* 0x000000ff0400a985 */ /* 0x0007e4000c101d3c */
.L_x_3849:
[----:B------:R-:W-:Y:S05]  /*20e10*/  BSYNC B1 ;  /* 0x0000000000017941 */ /* 0x000fea0003800000 */
.L_x_3848:
[----:B----4-:R4:W0:Y:S01]  /*20e20*/  SHFL.IDX PT, R0, R3, 0x1, 0x181f ;  /* 0x00381f0003007f89 */ /* 0x01082200000e0000 */
[----:B------:R-:W-:Y:S03]  /*20e30*/  BSSY B1, `(.L_x_3850) ;  /* 0x0000010000017945 */ /* 0x000fe60003800000 */
[----:B---3--:R4:W3:Y:S01]  /*20e40*/  SHFL.IDX PT, R4, R6, 0x1, 0x181f ;  /* 0x00381f0006047f89 */ /* 0x0088e200000e0000 */
        /* <DEDUP_REMOVED lines=14> */
.L_x_3851:
[----:B------:R-:W-:Y:S05]  /*20f30*/  BSYNC B1 ;  /* 0x0000000000017941 */ /* 0x000fea0003800000 */
.L_x_3850:
[----:B0-----:R0:W0:Y:S01]  /*20f40*/  SHFL.IDX PT, R0, R3, 0x2, 0x181f ;  /* 0x00581f0003007f89 */ /* 0x00102200000e0000 */
[----:B------:R-:W-:Y:S03]  /*20f50*/  BSSY B1, `(.L_x_3852) ;  /* 0x0000010000017945 */ /* 0x000fe60003800000 */
[----:B---3--:R3:W0:Y:S01]  /*20f60*/  SHFL.IDX PT, R4, R6, 0x2, 0x181f ;  /* 0x00581f0006047f89 */ /* 0x00862200000e0000 */
[----:B------:R-:W-:Y:S05]  /*20f70*/  @P1 BRA `(.L_x_3853) ;  /* 0x0000000000341947 */ /* 0x000fea0003800000 */
[----:B------:R-:W-:Y:S02]  /*20f80*/  ULDC UR4, c[0x0][0xac8] ;  /* 0x0002b20000047ab9 */ /* 0x000fe40000000800 */
[----:B------:R-:W-:Y:S02]  /*20f90*/  ISETP.GE.AND P3, PT, R7, UR4, PT ;  /* 0x0000000407007c0c */ /* 0x000fe4000bf66270 */
[----:B------:R-:W-:Y:S02]  /*20fa0*/  ISETP.GE.AND P4, PT, R13, UR4, PT ;  /* 0x000000040d007c0c */ /* 0x000fe4000bf86270 */
[----:B------:R-:W-:-:S09]  /*20fb0*/  ISETP.GE.AND P5, PT, R9, UR4, PT ;  /* 0x0000000409007c0c */ /* 0x000fd2000bfa6270 */
[-C--:B0-----:R-:W-:Y:S02]  /*20fc0*/  @!P3 LEA R20, P0, R7, R4.reuse, 0x1 ;  /* 0x000000040714b211 */ /* 0x081fe400078008ff */
[-C--:B------:R-:W-:Y:S02]  /*20fd0*/  @!P4 LEA R24, P1, R13, R4.reuse, 0x1 ;  /* 0x000000040d18c211 */ /* 0x080fe400078208ff */
[----:B------:R-:W-:Y:S02]  /*20fe0*/  @!P5 LEA R4, P2, R9, R4, 0x1 ;  /* 0x000000040904d211 */ /* 0x000fe400078408ff */
[-C--:B------:R-:W-:Y:S02]  /*20ff0*/  @!P3 LEA.HI.X R21, R7, R0.reuse, R12, 0x1, P0 ;  /* 0x000000000715b211 */ /* 0x080fe400000f0c0c */
[-C--:B------:R-:W-:Y:S02]  /*21000*/  @!P4 LEA.HI.X R25, R13, R0.reuse, R10, 0x1, P1 ;  /* 0x000000000d19c211 */ /* 0x080fe400008f0c0a */
[----:B------:R-:W-:Y:S01]  /*21010*/  @!P5 LEA.HI.X R5, R9, R0, R14, 0x1, P2 ;  /* 0x000000000905d211 */ /* 0x000fe200010f0c0e */
[----:B------:R0:W-:Y:S04]  /*21020*/  @!P3 ST.E.128 desc[UR60][R20.64], RZ ;  /* 0x000000ff1400b985 */ /* 0x0001e8000c101d3c */
[----:B------:R0:W-:Y:S04]  /*21030*/  @!P4 ST.E.128 desc[UR60][R24.64], RZ ;  /* 0x000000ff1800c985 */ /* 0x0001e8000c101d3c */
[----:B------:R0:W-:Y:S02]  /*21040*/  @!P5 ST.E.128 desc[UR60][R4.64], RZ ;  /* 0x000000ff0400d985 */ /* 0x0001e4000c101d3c */
.L_x_3853:
[----:B------:R-:W-:Y:S05]  /*21050*/  BSYNC B1 ;  /* 0x0000000000017941 */ /* 0x000fea0003800000 */
.L_x_3852:
[----:B0-----:R-:W-:Y:S01]  /*21060*/  VIADD R0, R8, 0x60 ;  /* 0x0000006008007836 */ /* 0x001fe20000000000 */
[----:B--2-4-:R-:W0:Y:S04]  /*21070*/  SHFL.IDX PT, R3, R3, 0x3, 0x181f ;  /* 0x00781f0003037f89 */ /* 0x014e2800000e0000 */
[----:B------:R-:W-:Y:S01]  /*21080*/  ISETP.GE.AND P0, PT, R0, R11, PT ;  /* 0x0000000b0000720c */ /* 0x000fe20003f06270 */
[----:B------:R2:W4:-:S12]  /*21090*/  SHFL.IDX PT, R4, R6, 0x3, 0x181f ;  /* 0x00781f0006047f89 */ /* 0x00051800000e0000 */
[----:B--2---:R-:W-:Y:S05]  /*210a0*/  @P0 BRA `(.L_x_3842) ;  /* 0x0000000000340947 */ /* 0x004fea0003800000 */
[----:B------:R-:W-:Y:S02]  /*210b0*/  ULDC UR4, c[0x0][0xac8] ;  /* 0x0002b20000047ab9 */ /* 0x000fe40000000800 */
[----:B------:R-:W-:Y:S02]  /*210c0*/  ISETP.GE.AND P3, PT, R7, UR4, PT ;  /* 0x0000000407007c0c */ /* 0x000fe4000bf66270 */
[----:B------:R-:W-:Y:S02]  /*210d0*/  ISETP.GE.AND P4, PT, R13, UR4, PT ;  /* 0x000000040d007c0c */ /* 0x000fe4000bf86270 */
[----:B------:R-:W-:-:S09]  /*210e0*/  ISETP.GE.AND P5, PT, R9, UR4, PT ;  /* 0x0000000409007c0c */ /* 0x000fd2000bfa6270 */
[-C--:B---34-:R-:W-:Y:S02]  /*210f0*/  @!P3 LEA R6, P0, R7, R4.reuse, 0x1 ;  /* 0x000000040706b211 */ /* 0x098fe400078008ff */
        /* <DEDUP_REMOVED lines=8> */
.L_x_3842:
[----:B------:R-:W-:Y:S05]  /*21180*/  BSYNC B0 ;  /* 0x0000000000007941 */ /* 0x000fea0003800000 */
.L_x_3832:
[----:B------:R-:W-:Y:S02]  /*21190*/  ULDC UR4, c[0x0][0xc3c] ;  /* 0x00030f0000047ab9 */ /* 0x000fe40000000800 */
[----:B-1----:R-:W-:-:S13]  /*211a0*/  ISETP.GE.AND P0, PT, R151, UR4, PT ;  /* 0x0000000497007c0c */ /* 0x002fda000bf06270 */
[----:B------:R-:W-:Y:S05]  /*211b0*/  @!P0 BRA `(.L_x_3854) ;  /* 0xfffffe0000108947 */ /* 0x000fea000383ffff */
[----:B------:R-:W-:Y:S05]  /*211c0*/  BRA `(.L_x_3642) ;  /* 0x0000008400a47947 */ /* 0x000fea0003800000 */
.L_x_3640:
        /* <DEDUP_REMOVED lines=20> */
.L_x_3855:
[----:B------:R-:W-:Y:S01]  /*21310*/  LOP3.LUT R0, R6, 0x1f, RZ, 0xc0, !PT ;  /* 0x0000001f06007812 */ /* 0x000fe200078ec0ff */
[----:B------:R-:W-:Y:S01]  /*21320*/  ULDC UR4, c[0x0][0xc3c] ;  /* 0x00030f0000047ab9 */ /* 0x000fe20000000800 */
[----:B------:R-:W-:Y:S01]  /*21330*/  IMAD.MOV.U32 R10, RZ, RZ, RZ ;  /* 0x000000ffff0a7224 */ /* 0x000fe200078e00ff */
[----:B------:R-:W1:Y:S01]  /*21340*/  S2UR UR6, SR_CTAID.X ;  /* 0x00000000000679c3 */ /* 0x000e620000002500 */
[----:B------:R-:W-:Y:S01]  /*21350*/  ISETP.NE.AND P0, PT, R0, 0x1f, PT ;  /* 0x0000001f0000780c */ /* 0x000fe20003f05270 */
[----:B------:R-:W-:-:S03]  /*21360*/  ULDC UR5, c[0x0][0xc38] ;  /* 0x00030e0000057ab9 */ /* 0x000fc60000000800 */
[----:B------:R-:W-:-:S13]  /*21370*/  ISETP.GE.OR P1, PT, R0, UR4, !P0 ;  /* 0x0000000400007c0c */ /* 0x000fda000c726670 */
[----:B0-----:R-:W0:Y:S08]  /*21380*/  @!P1 LDC.64 R2, c[0x0][0xc80] ;  /* 0x00032000ff029b82 */ /* 0x001e300000000a00 */
[----:B------:R-:W2:Y:S01]  /*21390*/  @!P1 LDC.64 R4, c[0x0][0xc78] ;  /* 0x00031e00ff049b82 */ /* 0x000ea20000000a00 */
[----:B0-----:R-:W-:-:S05]  /*213a0*/  @!P1 IMAD.WIDE.U32 R2, R0, 0x4, R2 ;  /* 0x0000000400029825 */ /* 0x001fca00078e0002 */
[----:B------:R2:W3:Y:S02]  /*213b0*/  @!P1 LDG.E R7, desc[UR60][R2.64] ;  /* 0x0000003c02079981 */ /* 0x0004e4000c1e1900 */
[----:B--2---:R-:W-:-:S05]  /*213c0*/  @!P1 IMAD.WIDE.U32 R2, R0, 0x4, R4 ;  /* 0x0000000400029825 */ /* 0x004fca00078e0004 */
[----:B------:R-:W3:Y:S01]  /*213d0*/  @!P1 LDG.E R10, desc[UR60][R2.64] ;  /* 0x0000003c020a9981 */ /* 0x000ee2000c1e1900 */
[C---:B------:R-:W-:Y:S01]  /*213e0*/  ISETP.NE.AND P1, PT, R0.reuse, RZ, PT ;  /* 0x000000ff0000720c */ /* 0x040fe20003f25270 */
[----:B------:R-:W-:Y:S01]  /*213f0*/  UMOV UR4, URZ ;  /* 0x0000003f00047c82 */ /* 0x000fe20008000000 */
[C---:B------:R-:W-:Y:S02]  /*21400*/  ISETP.GE.U32.AND P2, PT, R0.reuse, 0x2, PT ;  /* 0x000000020000780c */ /* 0x040fe40003f46070 */
[C---:B------:R-:W-:Y:S02]  /*21410*/  ISETP.GE.U32.AND P3, PT, R0.reuse, 0x4, PT ;  /* 0x000000040000780c */ /* 0x040fe40003f66070 */
[C---:B------:R-:W-:Y:S02]  /*21420*/  ISETP.GE.U32.AND P4, PT, R0.reuse, 0x8, PT ;  /* 0x000000080000780c */ /* 0x040fe40003f86070 */
[----:B------:R-:W-:Y:S01]  /*21430*/  ISETP.GE.U32.AND P5, PT, R0, 0x10, PT ;  /* 0x000000100000780c */ /* 0x000fe20003fa6070 */
[----:B---3--:R-:W-:-:S05]  /*21440*/  IMAD R4, R7, R10, RZ ;  /* 0x0000000a07047224 */ /* 0x008fca00078e02ff */
        /* <DEDUP_REMOVED lines=17> */
[----:B------:R-:W-:Y:S01]  /*21560*/  IMAD.MOV.U32 R11, RZ, RZ, R8 ;  /* 0x000000ffff0b7224 */ /* 0x000fe200078e0008 */
[----:B-1----:R-:W-:-:S13]  /*21570*/  ISETP.GT.AND P6, PT, R8, UR6, PT ;  /* 0x0000000608007c0c */ /* 0x002fda000bfc4270 */
[----:B------:R-:W-:Y:S05]  /*21580*/  @P6 BRA `(.L_x_3857) ;  /* 0x0000000000a46947 */ /* 0x000fea0003800000 */
[----:B------:R-:W-:Y:S01]  /*21590*/  IMAD.MOV.U32 R8, RZ, RZ, R11 ;  /* 0x000000ffff087224 */ /* 0x000fe200078e000b */
[----:B------:R-:W-:Y:S01]  /*215a0*/  UMOV UR4, URZ ;  /* 0x0000003f00047c82 */ /* 0x000fe20008000000 */
[----:B------:R-:W-:-:S05]  /*215b0*/  ULDC UR5, c[0x0][0xc38] ;  /* 0x00030e0000057ab9 */ /* 0x000fca0000000800 */
.L_x_3859:
[----:B------:R-:W0:Y:S01]  /*215c0*/  LDC R2, c[0x0][0xc3c] ;  /* 0x00030f00ff027b82 */ /* 0x000e220000000800 */
[----:B------:R-:W-:Y:S01]  /*215d0*/  ULDC UR7, c[0x0][0xc3c] ;  /* 0x00030f0000077ab9 */ /* 0x000fe20000000800 */
[----:B------:R-:W-:Y:S01]  /*215e0*/  UIADD3 UR4, UR4, 0x1f, URZ ;  /* 0x0000001f04047890 */ /* 0x000fe2000fffe03f */
[----:B------:R-:W-:-:S05]  /*215f0*/  IMAD.U32 R3, RZ, RZ, UR7 ;  /* 0x00000007ff037e24 */ /* 0x000fca000f8e00ff */
[----:B------:R1:W-:Y:S01]  /*21600*/  STL [R1+0xc], R3 ;  /* 0x00000c0301007387 */ /* 0x0003e20000100800 */
[----:B0-----:R-:W-:-:S13]  /*21610*/  ISETP.LE.AND P6, PT, R2, UR4, PT ;  /* 0x0000000402007c0c */ /* 0x001fda000bfc3270 */
[----:B-1----:R-:W-:Y:S05]  /*21620*/  @P6 BRA `(.L_x_3858) ;  /* 0x0000000400a46947 */ /* 0x002fea0003800000 */
[----:B------:R-:W-:Y:S02]  /*21630*/  VIADD R9, R0, UR4 ;  /* 0x0000000400097c36 */ /* 0x000fe40008000000 */
        /* <DEDUP_REMOVED lines=30> */
.L_x_3857:
        /* <DEDUP_REMOVED lines=20> */
.L_x_3860:
        /* <DEDUP_REMOVED lines=54> */
.L_x_3858:
[----:B------:R-:W-:Y:S01]  /*21cc0*/  IMAD.U32 R2, RZ, RZ, UR6 ;  /* 0x00000006ff027e24 */ /* 0x000fe2000f8e00ff */
[----:B------:R0:W-:Y:S04]  /*21cd0*/  STL [R1+0x4], RZ ;  /* 0x000004ff01007387 */ /* 0x0001e80000100800 */
[----:B------:R0:W-:Y:S04]  /*21ce0*/  STL [R1+0x8], RZ ;  /* 0x000008ff01007387 */ /* 0x0001e80000100800 */
[----:B------:R0:W-:Y:S02]  /*21cf0*/  STL [R1], R2 ;  /* 0x0000000201007387 */ /* 0x0001e40000100800 */
.L_x_3861:
        /* <DEDUP_REMOVED lines=10> */
.L_x_3856:
        /* <DEDUP_REMOVED lines=8> */
[----:B------:R-:W3:Y:S04]  /*21e20*/  LDL.LU R5, [R1+0x10] ;  /* 0x0000100001057983 */ /* 0x000ee80000300800 */
[----:B------:R-:W4:Y:S01]  /*21e30*/  LDL R4, [R1+0x5c] ;  /* 0x00005c0001047983 */ /* 0x000f220000100800 */
[C---:B--2---:R-:W-:Y:S01]  /*21e40*/  IMAD.SHL.U32 R0, R6.reuse, 0x8, RZ ;  /* 0x0000000806007824 */ /* 0x044fe200078e00ff */
[----:B------:R-:W-:Y:S01]  /*21e50*/  LOP3.LUT R7, R6, 0x7f, RZ, 0xc0, !PT ;  /* 0x0000007f06077812 */ /* 0x000fe200078ec0ff */
[----:B------:R-:W2:Y:S01]  /*21e60*/  S2UR UR5, SR_CgaCtaId ;  /* 0x00000000000579c3 */ /* 0x000ea20000008800 */
        /* <DEDUP_REMOVED lines=9> */
[----:B------:R-:W-:Y:S01]  /*21f00*/  ULDC UR38, c[0x0][0xc] ;  /* 0x0000030000267ab9 */ /* 0x000fe20000000800 */
[----:B------:R-:W-:-:S02]  /*21f10*/  LOP3.LUT R3, R3, 0x200, R2, 0xf8, !PT ;  /* 0x0000020003037812 */ /* 0x000fc400078ef802 */
[C---:B------:R-:W-:Y:S01]  /*21f20*/  LOP3.LUT P0, R2, R6.reuse, 0x1f, RZ, 0xc0, !PT ;  /* 0x0000001f06027812 */ /* 0x040fe2000780c0ff */
[----:B------:R-:W-:-:S04]  /*21f30*/  IMAD.SHL.U32 R6, R6, 0x10, RZ ;  /* 0x0000001006067824 */ /* 0x000fc800078e00ff */
[----:B------:R0:W-:Y:S01]  /*21f40*/  STL [R1+0x2c], R2 ;  /* 0x00002c0201007387 */ /* 0x0001e20000100800 */
[----:B--2---:R-:W-:Y:S01]  /*21f50*/  ULEA UR4, UR5, UR4, 0x18 ;  /* 0x0000000405047291 */ /* 0x004fe2000f8ec03f */
[----:B0-----:R-:W-:-:S05]  /*21f60*/  SHF.R.U32.HI R2, RZ, 0x3, R7 ;  /* 0x00000003ff027819 */ /* 0x001fca0000011607 */
[----:B------:R-:W-:Y:S01]  /*21f70*/  IMAD.U32 R18, RZ, RZ, UR4 ;  /* 0x00000004ff127e24 */ /* 0x000fe2000f8e00ff */
[----:B------:R-:W-:-:S03]  /*21f80*/  LOP3.LUT R6, R2, 0x70, R6, 0xf8, !PT ;  /* 0x0000007002067812 */ /* 0x000fc600078ef806 */
[----:B------:R-:W-:-:S05]  /*21f90*/  IMAD R2, R3, 0x2, R18 ;  /* 0x0000000203027824 */ /* 0x000fca00078e0212 */
[----:B------:R0:W-:Y:S02]  /*21fa0*/  STL [R1+0x30], R2 ;  /* 0x0000300201007387 */ /* 0x0001e40000100800 */
[----:B0-----:R-:W-:Y:S01]  /*21fb0*/  IMAD.MOV.U32 R2, RZ, RZ, 0x1 ;  /* 0x00000001ff027424 */ /* 0x001fe200078e00ff */
[----:B---3--:R-:W-:-:S04]  /*21fc0*/  LOP3.LUT R5, R5, 0xfffffffd, RZ, 0xc0, !PT ;  /* 0xfffffffd05057812 */ /* 0x008fc800078ec0ff */
[----:B------:R-:W-:Y:S02]  /*21fd0*/  @P1 LOP3.LUT R5, R5, 0x2, RZ, 0xfc, !PT ;  /* 0x0000000205051812 */ /* 0x000fe400078efcff */
[----:B----4-:R-:W-:Y:S02]  /*21fe0*/  LOP3.LUT R3, R4, 0x2, RZ, 0xfc, !PT ;  /* 0x0000000204037812 */ /* 0x010fe400078efcff */
[----:B------:R-:W-:-:S04]  /*21ff0*/  LOP3.LUT R5, R5, 0xfffffffe, RZ, 0xc0, !PT ;  /* 0xfffffffe05057812 */ /* 0x000fc800078ec0ff */
[----:B------:R-:W-:Y:S02]  /*22000*/  @P0 LOP3.LUT R5, R5, 0x1, RZ, 0xfc, !PT ;  /* 0x0000000105050812 */ /* 0x000fe400078efcff */
[----:B------:R-:W-:Y:S02]  /*22010*/  ISETP.NE.OR P0, PT, R7, RZ, !P0 ;  /* 0x000000ff0700720c */ /* 0x000fe40004705670 */
[----:B------:R-:W-:-:S11]  /*22020*/  LOP3.LUT R5, R5, 0xfffffff7, RZ, 0xc0, !PT ;  /* 0xfffffff705057812 */ /* 0x000fd600078ec0ff */
[----:B------:R-:W-:-:S05]  /*22030*/  @P0 LOP3.LUT R5, R5, 0x8, RZ, 0xfc, !PT ;  /* 0x0000000805050812 */ /* 0x000fca00078efcff */
[----:B------:R-:W-:Y:S04]  /*22040*/  STL [R1+0x10], R5 ;  /* 0x0000100501007387 */ /* 0x000fe80000100800 */
[----:B------:R0:W-:Y:S04]  /*22050*/  STL [R1+0x44], R3 ;  /* 0x0000440301007387 */ /* 0x0001e80000100800 */
[----:B------:R-:W-:Y:S04]  /*22060*/  STL [R1+0x68], RZ ;  /* 0x000068ff01007387 */ /* 0x000fe80000100800 */
[----:B------:R2:W-:Y:S01]  /*22070*/  STL [R1+0x24], R2 ;  /* 0x0000240201007387 */ /* 0x0005e20000100800 */
[----:B0-----:R-:W-:-:S03]  /*22080*/  IMAD.MOV.U32 R3, RZ, RZ, 0x1 ;  /* 0x00000001ff037424 */ /* 0x001fc600078e00ff */
[----:B------:R0:W-:Y:S04]  /*22090*/  STL [R1+0x20], RZ ;  /* 0x000020ff01007387 */ /* 0x0001e80000100800 */
[----:B------:R0:W-:Y:S01]  /*220a0*/  STL [R1+0x18], R3 ;  /* 0x0000180301007387 */ /* 0x0001e20000100800 */
[C---:B--2---:R-:W-:Y:S02]  /*220b0*/  LOP3.LUT R2, R0.reuse, 0x40, RZ, 0xfc, !PT ;  /* 0x0000004000027812 */ /* 0x044fe400078efcff */
[----:B------:R-:W-:-:S07]  /*220c0*/  LOP3.LUT R0, R0, 0x80, RZ, 0xfc, !PT ;  /* 0x0000008000007812 */ /* 0x000fce00078efcff */
.L_x_4014:
[----:B------:R-:W2:Y:S01]  /*220d0*/  LDL R0, [R1+0xc] ;  /* 0x00000c0001007983 */ /* 0x000ea20000100800 */
[----:B0-----:R-:W2:Y:S01]  /*220e0*/  LDC.64 R2, c[0x0][0xc88] ;  /* 0x00032200ff027b82 */ /* 0x001ea20000000a00 */
[----:B------:R-:W-:Y:S05]  /*220f0*/  YIELD ;  /* 0x0000000000007946 */ /* 0x000fea0003800000 */
[----:B------:R-:W-:Y:S01]  /*22100*/  ULDC.64 UR4, c[0x0][0xa28] ;  /* 0x00028a0000047ab9 */ /* 0x000fe20000000a00 */
[----:B------:R-:W-:Y:S01]  /*22110*/  ULDC.64 UR10, c[0x0][0xa18] ;  /* 0x00028600000a7ab9 */ /* 0x000fe20000000a00 */
[----:B------:R-:W-:Y:S01]  /*22120*/  ISETP.NE.U32.AND P0, PT, RZ, UR4, PT ;  /* 0x00000004ff007c0c */ /* 0x000fe2000bf05070 */
[----:B------:R-:W-:Y:S01]  /*22130*/  ULDC.64 UR6, c[0x0][0xa08] ;  /* 0x0002820000067ab9 */ /* 0x000fe20000000a00 */
[----:B--2---:R-:W-:Y:S01]  /*22140*/  IMAD.WIDE R2, R0, 0x4, R2 ;  /* 0x0000000400027825 */ /* 0x004fe200078e0202 */
[----:B------:R-:W-:-:S04]  /*22150*/  ULDC.64 UR8, c[0x0][0xa10] ;  /* 0x0002840000087ab9 */ /* 0x000fc80000000a00 */
[----:B------:R-:W2:Y:S01]  /*22160*/  LDG.E R15, desc[UR60][R2.64] ;  /* 0x0000003c020f7981 */ /* 0x000ea2000c1e1900 */
[----:B------:R-:W-:Y:S01]  /*22170*/  ISETP.NE.AND.EX P0, PT, RZ, UR5, PT, P0 ;  /* 0x00000005ff007c0c */ /* 0x000fe2000bf05300 */
[----:B------:R-:W-:Y:S01]  /*22180*/  IMAD.MOV.U32 R0, RZ, RZ, RZ ;  /* 0x000000ffff007224 */ /* 0x000fe200078e00ff */
[----:B------:R-:W-:-:S04]  /*22190*/  ISETP.NE.U32.AND P3, PT, RZ, UR10, PT ;  /* 0x0000000aff007c0c */ /* 0x000fc8000bf65070 */
[----:B------:R-:W-:Y:S01]  /*221a0*/  ISETP.NE.AND.EX P3, PT, RZ, UR11, PT, P3 ;  /* 0x0000000bff007c0c */ /* 0x000fe2000bf65330 */
[----:B------:R-:W-:Y:S01]  /*221b0*/  IMAD.MOV.U32 R12, RZ, RZ, RZ ;  /* 0x000000ffff0c7224 */ /* 0x000fe200078e00ff */
[----:B-12---:R-:W-:Y:S01]  /*221c0*/  SHF.R.S32.HI R4, RZ, 0x1f, R15 ;  /* 0x0000001fff047819 */ /* 0x006fe2000001140f */
[----:B------:R-:W-:-:S04]  /*221d0*/  IMAD.SHL.U32 R14, R15, 0x4, RZ ;  /* 0x000000040f0e7824 */ /* 0x000fc800078e00ff */
[C---:B------:R-:W-:Y:S01]  /*221e0*/  @P0 LEA R2, P1, R15.reuse, UR4, 0x2 ;  /* 0x000000040f020c11 */ /* 0x040fe2000f8210ff */
[----:B------:R-:W-:Y:S01]  /*221f0*/  STL [R1+0x38], R15 ;  /* 0x0000380f01007387 */ /* 0x000fe20000100800 */
[C-C-:B------:R-:W-:Y:S02]  /*22200*/  SHF.L.U64.HI R13, R15.reuse, 0x2, R4.reuse ;  /* 0x000000020f0d7819 */ /* 0x140fe40000010204 */
[----:B------:R-:W-:Y:S01]  /*22210*/  @P0 LEA.HI.X R3, R15, UR5, R4, 0x2, P1 ;  /* 0x000000050f030c11 */ /* 0x000fe200088f1404 */
[----:B------:R-:W-:Y:S01]  /*22220*/  ULDC.64 UR4, c[0x0][0xa00] ;  /* 0x0002800000047ab9 */ /* 0x000fe20000000a00 */
[C---:B-1----:R-:W-:Y:S01]  /*22230*/  @P3 IADD3 R8, P1, R14.reuse, UR10, RZ ;  /* 0x0000000a0e083c10 */ /* 0x042fe2000ff3e0ff */
        /* <DEDUP_REMOVED lines=38> */
[----:B0-----:R-:W2:Y:S04]  /*224a0*/  LDG.E R12, desc[UR60][R2.64] ;  /* 0x0000003c020c7981 */ /* 0x001ea8000c1e1900 */
[----:B------:R-:W2:Y:S02]  /*224b0*/  LDG.E R2, desc[UR60][R2.64+0x4] ;  /* 0x0000043c02027981 */ /* 0x000ea4000c1e1900 */
[----:B--2---:R-:W-:-:S05]  /*224c0*/  IMAD.IADD R2, R2, 0x1, -R12 ;  /* 0x0000000102027824 */ /* 0x004fca00078e0a0c */
[----:B------:R1:W-:Y:S02]  /*224d0*/  STL [R1+0x60], R2 ;  /* 0x0000600201007387 */ /* 0x0003e40000100800 */
.L_x_3863:
        /* <DEDUP_REMOVED lines=14> */
[----:B0-----:R-:W-:-:S04]  /*225c0*/  IADD3 R2, P1, R14, UR4, RZ ;  /* 0x000000040e027c10 */ /* 0x001fc8000ff3e0ff */
[----:B------:R-:W-:-:S05]  /*225d0*/  IADD3.X R3, R13, UR5, RZ, P1, !PT ;  /* 0x000000050d037c10 */ /* 0x000fca0008ffe4ff */
[----:B------:R0:W5:Y:S01]  /*225e0*/  LDG.E R8, desc[UR60][R2.64] ;  /* 0x0000003c02087981 */ /* 0x000162000c1e1900 */
[----:B------:R-:W-:Y:S05]  /*225f0*/  BRA `(.L_x_3865) ;  /* 0x0000000000107947 */ /* 0x000fea0003800000 */
.L_x_3864:
[----:B------:R-:W-:Y:S05]  /*22600*/  @!P2 BRA `(.L_x_3865) ;  /* 0x00000000000ca947 */ /* 0x000fea0003800000 */
[----:B------:R-:W2:Y:S04]  /*22610*/  LDG.E R8, desc[UR60][R6.64] ;  /* 0x0000003c06087981 */ /* 0x000ea8000c1e1900 */
[----:B------:R-:W2:Y:S02]  /*22620*/  LDG.E R6, desc[UR60][R6.64+0x4] ;  /* 0x0000043c06067981 */ /* 0x000ea4000c1e1900 */
[----:B--2---:R-:W-:-:S07]  /*22630*/  IMAD.IADD R8, R6, 0x1, -R8 ;  /* 0x0000000106087824 */ /* 0x004fce00078e0a08 */
.L_x_3865:
[----:B-----5:R-:W-:Y:S01]  /*22640*/  IMAD.IADD R6, R8, 0x1, -R0 ;  /* 0x0000000108067824 */ /* 0x020fe200078e0a00 */
[----:B------:R-:W2:Y:S04]  /*22650*/  LDL.LU R7, [R1+0x10] ;  /* 0x0000100001077983 */ /* 0x000ea80000300800 */
[----:B------:R-:W3:Y:S04]  /*22660*/  @P0 LDG.E R0, desc[UR60][R4.64] ;  /* 0x0000003c04000981 */ /* 0x000ee8000c1e1900 */
[----:B------:R-:W3:Y:S01]  /*22670*/  @P0 LDG.E R4, desc[UR60][R4.64+0x4] ;  /* 0x0000043c04040981 */ /* 0x000ee2000c1e1900 */
[----:B0-----:R-:W-:Y:S01]  /*22680*/  IMAD.MOV.U32 R2, RZ, RZ, RZ ;  /* 0x000000ffff027224 */ /* 0x001fe200078e00ff */
[----:B------:R-:W-:Y:S01]  /*22690*/  LOP3.LUT R13, R17, 0xff, RZ, 0xc0, !PT ;  /* 0x000000ff110d7812 */ /* 0x000fe200078ec0ff */
[----:B------:R-:W-:Y:S01]  /*226a0*/  BSSY B0, `(.L_x_3866) ;  /* 0x000002d000007945 */ /* 0x000fe20003800000 */
[----:B------:R-:W-:-:S02]  /*226b0*/  SHF.R.U32.HI R17, RZ, 0x10, R17 ;  /* 0x00000010ff117819 */ /* 0x000fc40000011611 */
[----:B--2---:R-:W-:Y:S01]  /*226c0*/  LOP3.LUT R7, R7, 0xfffffffb, RZ, 0xc0, !PT ;  /* 0xfffffffb07077812 */ /* 0x004fe200078ec0ff */
[----:B---3--:R-:W-:-:S04]  /*226d0*/  @P0 IMAD.IADD R9, R4, 0x1, -R0 ;  /* 0x0000000104090824 */ /* 0x008fc800078e0a00 */
[----:B------:R-:W-:-:S04]  /*226e0*/  IMAD.IADD R0, R6, 0x1, R9 ;  /* 0x0000000106007824 */ /* 0x000fc800078e0209 */
[C---:B------:R-:W-:Y:S01]  /*226f0*/  VIADD R3, R0.reuse, 0x6f ;  /* 0x0000006f00037836 */ /* 0x040fe20000000000 */
[----:B------:R-:W-:-:S03]  /*22700*/  ISETP.GE.AND P1, PT, R0, 0x1, PT ;  /* 0x000000010000780c */ /* 0x000fc60003f26270 */
[----:B------:R-:W-:-:S05]  /*22710*/  IMAD.HI R2, R3, -0x6db6db6d, R2 ;  /* 0x9249249303027827 */ /* 0x000fca00078e0202 */
[----:B------:R-:W-:-:S04]  /*22720*/  SHF.R.U32.HI R0, RZ, 0x1f, R2 ;  /* 0x0000001fff007819 */ /* 0x000fc80000011602 */
[----:B------:R-:W-:Y:S01]  /*22730*/  LEA.HI.SX32 R11, R2, R0, 0x1a ;  /* 0x00000000020b7211 */ /* 0x000fe200078fd2ff */
[----:B------:R-:W-:Y:S01]  /*22740*/  IMAD.MOV.U32 R0, RZ, RZ, RZ ;  /* 0x000000ffff007224 */ /* 0x000fe200078e00ff */
[----:B------:R-:W-:-:S05]  /*22750*/  @P1 LOP3.LUT R7, R7, 0x4, RZ, 0xfc, !PT ;  /* 0x0000000407071812 */ /* 0x000fca00078efcff */
[----:B------:R0:W-:Y:S04]  /*22760*/  STL [R1+0x10], R7 ;  /* 0x0000100701007387 */ /* 0x0001e80000100800 */
[----:B------:R0:W-:Y:S04]  /*22770*/  STL [R1+0x40], R11 ;  /* 0x0000400b01007387 */ /* 0x0001e80000100800 */
[----:B------:R0:W-:Y:S01]  /*22780*/  STL [R1+0x64], R13 ;  /* 0x0000640d01007387 */ /* 0x0001e20000100800 */
[----:B------:R-:W-:Y:S05]  /*22790*/  @!P1 BRA `(.L_x_3867) ;  /* 0x0000000000749947 */ /* 0x000fea0003800000 */
[----:B------:R-:W-:Y:S01]  /*227a0*/  ISETP.NE.AND P1, PT, R17, RZ, PT ;  /* 0x000000ff1100720c */ /* 0x000fe20003f25270 */
[----:B------:R-:W-:-:S03]  /*227b0*/  ULDC UR4, c[0x0][0x9f0] ;  /* 0x00027c0000047ab9 */ /* 0x000fc60000000800 */
[----:B------:R-:W-:-:S04]  /*227c0*/  SEL R2, R17, UR4, P1 ;  /* 0x0000000411027c07 */ /* 0x000fc80008800000 */
[----:B------:R-:W-:-:S04]  /*227d0*/  IABS R3, R2 ;  /* 0x0000000200037213 */ /* 0x000fc80000000000 */
[----:B------:R-:W1:Y:S08]  /*227e0*/  I2F.RP R4, R3 ;  /* 0x0000000300047306 */ /* 0x000e700000209400 */
[----:B-1----:R-:W1:Y:S02]  /*227f0*/  MUFU.RCP R4, R4 ;  /* 0x0000000400047308 */ /* 0x002e640000001000 */
[----:B-1----:R-:W-:-:S06]  /*22800*/  VIADD R4, R4, 0xffffffe ;  /* 0x0ffffffe04047836 */ /* 0x002fcc0000000000 */
[----:B------:R1:W2:Y:S02]  /*22810*/  F2I.FTZ.U32.TRUNC.NTZ R5, R4 ;  /* 0x0000000400057305 */ /* 0x0002a4000021f000 */
[----:B-1----:R-:W-:Y:S02]  /*22820*/  IMAD.MOV.U32 R4, RZ, RZ, RZ ;  /* 0x000000ffff047224 */ /* 0x002fe400078e00ff */
[----:B--2---:R-:W-:-:S04]  /*22830*/  IMAD.MOV R0, RZ, RZ, -R5 ;  /* 0x000000ffff007224 */ /* 0x004fc800078e0a05 */
[----:B------:R-:W-:-:S04]  /*22840*/  IMAD R0, R0, R3, RZ ;  /* 0x0000000300007224 */ /* 0x000fc800078e02ff */
[----:B------:R-:W-:Y:S01]  /*22850*/  IMAD.HI.U32 R8, R5, R0, R4 ;  /* 0x0000000005087227 */ /* 0x000fe200078e0004 */
[----:B------:R-:W-:Y:S02]  /*22860*/  IABS R0, R2 ;  /* 0x0000000200007213 */ /* 0x000fe40000000000 */
[----:B------:R-:W-:-:S03]  /*22870*/  IADD3 R5, R2, -0x1, R11 ;  /* 0xffffffff02057810 */ /* 0x000fc60007ffe00b */
[----:B------:R-:W-:Y:S01]  /*22880*/  IMAD.MOV R0, RZ, RZ, -R0 ;  /* 0x000000ffff007224 */ /* 0x000fe200078e0a00 */
[----:B------:R-:W-:Y:S02]  /*22890*/  IABS R4, R5 ;  /* 0x0000000500047213 */ /* 0x000fe40000000000 */
[----:B------:R-:W-:Y:S01]  /*228a0*/  LOP3.LUT R5, R5, R2, RZ, 0x3c, !PT ;  /* 0x0000000205057212 */ /* 0x000fe200078e3cff */
[----:B0-----:R-:W-:Y:S02]  /*228b0*/  IMAD.MOV.U32 R7, RZ, RZ, R0 ;  /* 0x000000ffff077224 */ /* 0x001fe400078e0000 */
        /* <DEDUP_REMOVED lines=11> */
.L_x_3867:
[----:B------:R-:W-:Y:S05]  /*22970*/  BSYNC B0 ;  /* 0x0000000000007941 */ /* 0x000fea0003800000 */
.L_x_3866:
[-C--:B------:R-:W-:Y:S01]  /*22980*/  IMAD R2, R13, R0.reuse, RZ ;  /* 0x000000000d027224 */ /* 0x080fe200078e02ff */
[----:B------:R-:W-:Y:S01]  /*22990*/  BSSY B0, `(.L_x_3868) ;  /* 0x000015d000007945 */ /* 0x000fe20003800000 */
[----:B------:R-:W-:Y:S02]  /*229a0*/  PLOP3.LUT P5, PT, PT, PT, PT, 0x80, 0x0 ;  /* 0x000000000000781c */ /* 0x000fe40003faf070 */
[C---:B------:R-:W-:Y:S01]  /*229b0*/  IMAD R3, R2.reuse, 0x70, -R6 ;  /* 0x0000007002037824 */ /* 0x040fe200078e0a06 */
[----:B------:R-:W-:-:S05]  /*229c0*/  VIADDMNMX R0, R2, R0, R11, PT ;  /* 0x0000000002007246 */ /* 0x000fca000380010b */
[----:B------:R-:W-:Y:S01]  /*229d0*/  IMAD R2, R0, 0x70, -R6 ;  /* 0x0000007000027824 */ /* 0x000fe200078e0a06 */
[----:B------:R-:W-:-:S04]  /*229e0*/  VIMNMX R0, RZ, R3, !PT ;  /* 0x00000003ff007248 */ /* 0x000fc80007fe0100 */
[----:B------:R-:W-:Y:S02]  /*229f0*/  VIMNMX R2, R2, R9, PT ;  /* 0x0000000902027248 */ /* 0x000fe40003fe0100 */
[----:B------:R-:W-:Y:S02]  /*22a00*/  SHF.R.U32.HI R4, RZ, 0x4, R0 ;  /* 0x00000004ff047819 */ /* 0x000fe40000011600 */
[----:B------:R-:W-:-:S03]  /*22a10*/  ISETP.GT.AND P1, PT, R2, R0, PT ;  /* 0x000000000200720c */ /* 0x000fc60003f24270 */
[----:B------:R-:W-:-:S04]  /*22a20*/  IMAD.WIDE.U32 R4, R4, 0x24924925, RZ ;  /* 0x2492492504047825 */ /* 0x000fc800078e00ff */
[----:B------:R-:W-:-:S04]  /*22a30*/  IMAD.MOV.U32 R9, RZ, RZ, R5 ;  /* 0x000000ffff097224 */ /* 0x000fc800078e0005 */
[----:B0-----:R-:W-:Y:S02]  /*22a40*/  IMAD.MOV.U32 R7, RZ, RZ, R9 ;  /* 0x000000ffff077224 */ /* 0x001fe400078e0009 */
[----:B------:R-:W-:Y:S02]  /*22a50*/  @P1 VIADD R3, R2, 0x6f ;  /* 0x0000006f02031836 */ /* 0x000fe40000000000 */
[----:B------:R-:W-:-:S04]  /*22a60*/  @P1 IMAD.MOV.U32 R2, RZ, RZ, RZ ;  /* 0x000000ffff021224 */ /* 0x000fc800078e00ff */
[----:B------:R-:W-:-:S05]  /*22a70*/  @P1 IMAD.HI R2, R3, -0x6db6db6d, R2 ;  /* 0x9249249303021827 */ /* 0x000fca00078e0202 */
        /* <DEDUP_REMOVED lines=11> */
.L_x_4045:
[----:B-1----:R-:W-:Y:S02]  /*22b30*/  ISETP.NE.AND P0, PT, R14, RZ, PT ;  /* 0x000000ff0e00720c */ /* 0x002fe40003f05270 */
[----:B------:R-:W-:-:S11]  /*22b40*/  PLOP3.LUT P2, PT, PT, PT, PT, 0x8, 0x0 ;  /* 0x000000000000781c */ /* 0x000fd60003f4e170 */
[----:B------:R-:W-:Y:S05]  /*22b50*/  @P0 BRA `(.L_x_3871) ;  /* 0x00000000000c0947 */ /* 0x000fea0003800000 */
[----:B------:R-:W-:-:S03]  /*22b60*/  UMOV UR4, 0xffffffff ;  /* 0xffffffff00047882 */ /* 0x000fc60000000000 */
[----:B------:R-:W-:Y:S05]  /*22b70*/  BRA.DIV UR4, `(.L_x_3872) ;  /* 0x0000007604247947 */ /* 0x000fea000b800000 */
[----:B------:R-:W-:-:S13]  /*22b80*/  ELECT P2, URZ, PT ;  /* 0x00000000003f782f */ /* 0x000fda0003840000 */
.L_x_3871:
        /* <DEDUP_REMOVED lines=9> */
.L_x_4048:
[----:B------:R-:W-:Y:S05]  /*22c20*/  BSYNC B1 ;  /* 0x0000000000017941 */ /* 0x000fea0003800000 */
.L_x_3873:
        /* <DEDUP_REMOVED lines=12> */
.L_x_4049:
[----:B------:R-:W-:Y:S05]  /*22cf0*/  BSYNC B2 ;  /* 0x0000000000027941 */ /* 0x000fea0003800000 */
.L_x_3877:
        /* <DEDUP_REMOVED lines=8> */
.L_x_3880:
[----:B------:R-:W-:Y:S05]  /*22d80*/  BSYNC B2 ;  /* 0x0000000000027941 */ /* 0x000fea0003800000 */
.L_x_3879:
        /* <DEDUP_REMOVED lines=13> */
.L_x_3881:
        /* <DEDUP_REMOVED lines=16> */
.L_x_3882:
        /* <DEDUP_REMOVED lines=16> */
.L_x_3883:
        /* <DEDUP_REMOVED lines=13> */
.L_x_4050:
[----:B------:R-:W-:Y:S05]  /*23130*/  BSYNC B2 ;  /* 0x0000000000027941 */ /* 0x000fea0003800000 */
.L_x_3884:
        /* <DEDUP_REMOVED lines=10> */
.L_x_3887:
[----:B------:R-:W-:Y:S05]  /*231e0*/  BSYNC B2 ;  /* 0x0000000000027941 */ /* 0x000fea0003800000 */
.L_x_3886:
        /* <DEDUP_REMOVED lines=8> */
.L_x_3888:
        /* <DEDUP_REMOVED lines=15> */
.L_x_3889:
        /* <DEDUP_REMOVED lines=15> */
.L_x_3890:
        /* <DEDUP_REMOVED lines=10> */
.L_x_3876:
[----:B------:R-:W-:Y:S05]  /*234f0*/  BSYNC B1 ;  /* 0x0000000000017941 */ /* 0x000fea0003800000 */
.L_x_3875:
[----:B0-----:R-:W2:Y:S04]  /*23500*/  LDL.LU R2, [R1+0x20] ;  /* 0x0000200001027983 */ /* 0x001ea80000300800 */
        /* <DEDUP_REMOVED lines=12> */
.L_x_3907:
        /* <DEDUP_REMOVED lines=10> */
.L_x_4051:
[----:B------:R-:W-:Y:S05]  /*23670*/  BSYNC B2 ;  /* 0x0000000000027941 */ /* 0x000fea0003800000 */
.L_x_3893:
        /* <DEDUP_REMOVED lines=11> */
.L_x_3896:
[----:B------:R-:W-:Y:S05]  /*23730*/  BSYNC B2 ;  /* 0x0000000000027941 */ /* 0x000fea0003800000 */
.L_x_3895:
        /* <DEDUP_REMOVED lines=12> */
.L_x_3897:
        /* <DEDUP_REMOVED lines=16> */
.L_x_3898:
        /* <DEDUP_REMOVED lines=16> */
.L_x_3899:
        /* <DEDUP_REMOVED lines=13> */
.L_x_4052:
[----:B------:R-:W-:Y:S05]  /*23ad0*/  BSYNC B2 ;  /* 0x0000000000027941 */ /* 0x000fea0003800000 */
.L_x_3900:
        /* <DEDUP_REMOVED lines=10> */
.L_x_3903:
[----:B------:R-:W-:Y:S05]  /*23b80*/  BSYNC B2 ;  /* 0x0000000000027941 */ /* 0x000fea0003800000 */
.L_x_3902:
        /* <DEDUP_REMOVED lines=8> */
.L_x_3904:
        /* <DEDUP_REMOVED lines=15> */
.L_x_3905:
        /* <DEDUP_REMOVED lines=15> */
.L_x_3906:
        /* <DEDUP_REMOVED lines=10> */
.L_x_3892:
[----:B------:R-:W-:Y:S05]  /*23e90*/  BSYNC B1 ;  /* 0x0000000000017941 */ /* 0x000fea0003800000 */
.L_x_3891:
        /* <DEDUP_REMOVED lines=12> */
.L_x_3869:
[----:B------:R-:W-:Y:S05]  /*23f60*/  BSYNC B0 ;  /* 0x0000000000007941 */ /* 0x000fea0003800000 */
.L_x_3868:
        /* <DEDUP_REMOVED lines=37> */
.L_x_3909:
[----:B------:R-:W-:Y:S05]  /*241c0*/  BSYNC B0 ;  /* 0x0000000000007941 */ /* 0x000fea0003800000 */
.L_x_3908:
        /* <DEDUP_REMOVED lines=16> */
[----:B------:R-:W0:Y:S08]  /*242d0*/  FLO.U32 R0, UR4 ;  /* 0x0000000400007d00 */ /* 0x000e3000080e0000 */
        /* <DEDUP_REMOVED lines=10> */
.L_x_3911:
        /* <DEDUP_REMOVED lines=20> */
.L_x_3914:
[----:B------:R-:W-:Y:S05]  /*244c0*/  BSYNC B6 ;  /* 0x0000000000067941 */ /* 0x000fea0003800000 */
.L_x_3913:
        /* <DEDUP_REMOVED lines=20> */
.L_x_3917:
        /* <DEDUP_REMOVED lines=15> */
.L_x_3916:
[----:B------:R-:W-:Y:S05]  /*24700*/  BSYNC B6 ;  /* 0x0000000000067941 */ /* 0x000fea0003800000 */
.L_x_3915:
[----:B------:R-:W2:Y:S01]  /*24710*/  LDL.LU R2, [R1+0x28] ;  /* 0x0000280001027983 */ /* 0x000ea20000300800 */
[----:B------:R-:W-:-:S03]  /*24720*/  ULDC.64 UR4, c[0x0][0x9f8] ;  /* 0x00027e0000047ab9 */ /* 0x000fc60000000a00 */
[----:B------:R-:W3:Y:S04]  /*24730*/  LDL.LU R0, [R1+0x3c] ;  /* 0x00003c0001007983 */ /* 0x000ee80000300800 */
[----:B------:R-:W4:Y:S01]  /*24740*/  LDL R7, [R1+0x14] ;  /* 0x0000140001077983 */ /* 0x000f220000100800 */
[----:B------:R-:W-:-:S03]  /*24750*/  ISETP.NE.U32.AND P0, PT, RZ, UR4, PT ;  /* 0x00000004ff007c0c */ /* 0x000fc6000bf05070 */
        /* <DEDUP_REMOVED lines=20> */
.L_x_4055:
        /* <DEDUP_REMOVED lines=11> */
.L_x_4058:
[----:B------:R-:W-:Y:S05]  /*24950*/  @!P6 BRA `(.L_x_3919) ;  /* 0x000000040020e947 */ /* 0x000fea0003800000 */
[----:B------:R-:W-:-:S04]  /*24960*/  ISETP.NE.U32.AND P0, PT, R2, RZ, PT ;  /* 0x000000ff0200720c */ /* 0x000fc80003f05070 */
[----:B------:R-:W-:-:S13]  /*24970*/  ISETP.NE.AND.EX P0, PT, R3, RZ, PT, P0 ;  /* 0x000000ff0300720c */ /* 0x000fda0003f05300 */
[----:B------:R-:W-:Y:S05]  /*24980*/  @!P0 BRA `(.L_x_3921) ;  /* 0x0000000000508947 */ /* 0x000fea0003800000 */
[----:B------:R-:W1:Y:S01]  /*24990*/  LDC R6, c[0x0][0x43c] ;  /* 0x00010f00ff067b82 */ /* 0x000e620000000800 */
[----:B------:R-:W-:Y:S01]  /*249a0*/  IMAD.MOV.U32 R9, RZ, RZ, R0 ;  /* 0x000000ffff097224 */ /* 0x000fe200078e0000 */
[----:B------:R-:W-:-:S03]  /*249b0*/  ULDC.64 UR4, c[0x0][0x428] ;  /* 0x00010a0000047ab9 */ /* 0x000fc60000000a00 */
        /* <DEDUP_REMOVED lines=17> */
.L_x_3921:
[----:B-1----:R-:W2:Y:S01]  /*24ad0*/  LDL R2, [R1+0x18] ;  /* 0x0000180001027983 */ /* 0x002ea20000100800 */
[----:B0-----:R-:W-:Y:S01]  /*24ae0*/  IMAD R0, R19, 0x8, R18 ;  /* 0x0000000813007824 */ /* 0x001fe200078e0212 */
[----:B--2---:R-:W-:-:S04]  /*24af0*/  SHF.L.U32 R2, R2, 0x1f, RZ ;  /* 0x0000001f02027819 */ /* 0x004fc800000006ff */
[----:B------:R-:W0:Y:S02]  /*24b00*/  SYNCS.PHASECHK.TRANS64.TRYWAIT P0, [R0+URZ+0x36840], R2 ;  /* 0x03684002000075a7 */ /* 0x000e24000800017f */
[----:B0-----:R-:W-:Y:S05]  /*24b10*/  @!P0 BRA `(.L_x_3922) ;  /* 0x0000005800188947 */ /* 0x001fea0003800000 */
.L_x_4059:
        /* <DEDUP_REMOVED lines=10> */
.L_x_3923:
        /* <DEDUP_REMOVED lines=18> */
[----:B------:R-:W-:-:S03]  /*24ce0*/  UIADD3 UR16, UR8, 0x28400, URZ ;  /* 0x0002840008107890 */ /* 0x000fc6000fffe03f */
[----:B------:R-:W-:Y:S01]  /*24cf0*/  UMOV UR8, UR14 ;  /* 0x0000000e00087c82 */ /* 0x000fe20008000000 */
[----:B------:R-:W-:Y:S01]  /*24d00*/  UMOV UR14, 0x80 ;  /* 0x00000080000e7882 */ /* 0x000fe20000000000 */
[----:B------:R1:W-:Y:S01]  /*24d10*/  STL [R1+0x10], R3 ;  /* 0x0000100301007387 */ /* 0x0003e20000100800 */
[----:B--2---:R-:W-:Y:S02]  /*24d20*/  R2UR UR11, R4 ;  /* 0x00000000040b72ca */ /* 0x004fe400000e0000 */
[----:B---3--:R-:W-:-:S13]  /*24d30*/  R2UR UR5, R2 ;  /* 0x00000000020572ca */ /* 0x008fda00000e0000 */
[----:B------:R-:W-:Y:S02]  /*24d40*/  UIMAD UR11, UR11, 0x70, UR5 ;  /* 0x000000700b0b78a4 */ /* 0x000fe4000f8e0205 */
[----:B------:R-:W-:-:S09]  /*24d50*/  UIADD3.X UR5, URZ, UR37, URZ, UP0, !UPT ;  /* 0x000000253f057290 */ /* 0x000fd200087fe43f */
[----:B------:R0:W-:Y:S02]  /*24d60*/  UTMALDG.4D [UR8], [UR4], desc[UR6] ;  /* 0x00000608040075b4 */ /* 0x0001e40008019000 */
[----:B0-----:R-:W-:Y:S01]  /*24d70*/  UMOV UR8, UR15 ;  /* 0x0000000f00087c82 */ /* 0x001fe20008000000 */
[----:B------:R-:W-:Y:S02]  /*24d80*/  UMOV UR10, UR17 ;  /* 0x00000011000a7c82 */ /* 0x000fe40008000000 */
[----:B------:R0:W-:Y:S02]  /*24d90*/  UTMALDG.4D [UR8], [UR4], desc[UR6] ;  /* 0x00000608040075b4 */ /* 0x0001e40008019000 */
[----:B0-----:R-:W-:Y:S01]  /*24da0*/  UMOV UR8, UR16 ;  /* 0x0000001000087c82 */ /* 0x001fe20008000000 */
[----:B------:R-:W-:Y:S02]  /*24db0*/  UMOV UR10, UR14 ;  /* 0x0000000e000a7c82 */ /* 0x000fe40008000000 */
[----:B------:R1:W-:Y:S02]  /*24dc0*/  UTMALDG.4D [UR8], [UR4], desc[UR6] ;  /* 0x00000608040075b4 */ /* 0x0003e40008019000 */
[----:B-1----:R-:W-:Y:S01]  /*24dd0*/  NOP ;  /* 0x0000000000007918 */ /* 0x002fe20000000000 */
.L_x_3919:
        /* <DEDUP_REMOVED lines=40> */
.L_x_3925:
[----:B------:R-:W-:Y:S05]  /*25060*/  BSYNC B6 ;  /* 0x0000000000067941 */ /* 0x000fea0003800000 */
.L_x_3924:
        /* <DEDUP_REMOVED lines=24> */
[----:B------:R-:W-:Y:S02]  /*251f0*/  LOP3.LUT R11, R10, 0x40, RZ, 0xfc, !PT ;  /* 0x000000400a0b7812 */ /* 0x000fe400078efcff */
[----:B------:R-:W-:Y:S02]  /*25200*/  LOP3.LUT R9, R9, 0x38, RZ, 0xc0, !PT ;  /* 0x0000003809097812 */ /* 0x000fe400078ec0ff */
[----:B--2---:R-:W-:Y:S02]  /*25210*/  LOP3.LUT R4, R4, 0x7f, RZ, 0xc0, !PT ;  /* 0x0000007f04047812 */ /* 0x004fe400078ec0ff */
[----:B------:R-:W-:Y:S02]  /*25220*/  LOP3.LUT R10, R10, 0x80, RZ, 0xfc, !PT ;  /* 0x000000800a0a7812 */ /* 0x000fe400078efcff */
[----:B------:R-:W-:Y:S02]  /*25230*/  SHF.R.U32.HI R6, RZ, 0x3, R4 ;  /* 0x00000003ff067819 */ /* 0x000fe40000011604 */
[----:B------:R-:W1:Y:S02]  /*25240*/  S2R R4, SR_TID.X ;  /* 0x0000000000047919 */ /* 0x000e640000002100 */
        /* <DEDUP_REMOVED lines=36> */
[----:B------:R-:W-:-:S04]  /*25490*/  IMAD.IADD R0, R11, 0x1, R5 ;  /* 0x000000010b007824 */ /* 0x000fc800078e0205 */
        /* <DEDUP_REMOVED lines=10> */
[----:B---3--:R-:W-:Y:S04]  /*25540*/  @!P2 LDGSTS.E.BYPASS.LTC128B.128 [R10+0x15400], desc[UR60][R6.64], !P3 ;  /* 0x15400000060aafae */ /* 0x008fe8000d901d7c */
        /* <DEDUP_REMOVED lines=68> */
[----:B------:R0:W2:Y:S02]  /*25990*/  SHFL.IDX PT, R3, R4, 0x7, 0x181f ;  /* 0x00f81f0004037f89 */ /* 0x0000a400000e0000 */
.L_x_4076:
[----:B------:R-:W-:Y:S01]  /*259a0*/  VIADD R0, R0, 0x70 ;  /* 0x0000007000007836 */ /* 0x000fe20000000000 */
[----:B------:R-:W-:Y:S04]  /*259b0*/  BSSY B0, `(.L_x_3927) ;  /* 0x000000c000007945 */ /* 0x000fe80003800000 */
[----:B------:R-:W-:-:S13]  /*259c0*/  ISETP.GE.AND P2, PT, R0, R2, PT ;  /* 0x000000020000720c */ /* 0x000fda0003f46270 */
[----:B------:R-:W-:Y:S05]  /*259d0*/  @P2 BRA `(.L_x_3928) ;  /* 0x0000000000242947 */ /* 0x000fea0003800000 */
[----:B0-----:R-:W4:Y:S01]  /*259e0*/  LDL R4, [R1+0x30] ;  /* 0x0000300001047983 */ /* 0x001f220000100800 */
[----:B--2---:R-:W-:-:S05]  /*259f0*/  LEA R2, P2, R9, R3, 0x1 ;  /* 0x0000000309027211 */ /* 0x004fca00078408ff */
[----:B-1----:R-:W-:-:S05]  /*25a00*/  IMAD.X R3, RZ, RZ, R5, P2 ;  /* 0x000000ffff037224 */ /* 0x002fca00010e0605 */
[----:B------:R-:W-:Y:S01]  /*25a10*/  @!PT LDS RZ, [RZ] ;  /* 0x00000000fffff984 */ /* 0x000fe20000000800 */
[----:B------:R-:W-:Y:S01]  /*25a20*/  @!PT LDS RZ, [RZ] ;  /* 0x00000000fffff984 */ /* 0x000fe20000000800 */
[----:B------:R-:W-:Y:S01]  /*25a30*/  @!PT LDS RZ, [RZ] ;  /* 0x00000000fffff984 */ /* 0x000fe20000000800 */
[----:B----4-:R4:W-:Y:S04]  /*25a40*/  LDGSTS.E.BYPASS.LTC128B.128 [R4+0x18c00], desc[UR60][R2.64], !P3 ;  /* 0x18c0000002047fae */ /* 0x0109e8000d901d7c */
[----:B------:R4:W-:Y:S04]  /*25a50*/  LDGSTS.E.BYPASS.LTC128B.128 [R4+0x1cc00], desc[UR60][R2.64+0x80], !P0 ;  /* 0x1cc0008002047fae */ /* 0x0009e8000c101d7c */
[----:B------:R4:W-:Y:S02]  /*25a60*/  LDGSTS.E.BYPASS.LTC128B.128 [R4+0x20c00], desc[UR60][R2.64+0x100], !P1 ;  /* 0x20c0010002047fae */ /* 0x0009e4000c901d7c */
.L_x_3928:
[----:B------:R-:W-:Y:S05]  /*25a70*/  BSYNC B0 ;  /* 0x0000000000007941 */ /* 0x000fea0003800000 */
.L_x_3927:
[----:B------:R-:W-:Y:S01]  /*25a80*/  NOP ;  /* 0x0000000000007918 */ /* 0x000fe20000000000 */
[----:B------:R-:W-:-:S13]  /*25a90*/  PLOP3.LUT P0, PT, PT, PT, PT, 0x80, 0x0 ;  /* 0x000000000000781c */ /* 0x000fda0003f0f070 */
.L_x_3929:
[----:B------:R-:W-:Y:S02]  /*25aa0*/  PLOP3.LUT P1, PT, P1, P0, PT, 0xa2, 0x0 ;  /* 0x000000000000781c */ /* 0x000fe40000f21472 */
[----:B------:R-:W-:-:S08]  /*25ab0*/  @P0 R2UR P1, UR4, R18 ;  /* 0x00000000120402ca */ /* 0x000fd00000020000 */
[----:B------:R-:W-:-:S05]  /*25ac0*/  @P0 PLOP3.LUT P0, PT, P1, PT, PT, 0x80, 0x0 ;  /* 0x000000000000081c */ /* 0x000fca0000f0f070 */
[----:B------:R-:W-:Y:S01]  /*25ad0*/  @!P1 SYNCS.ARRIVE.TRANS64.RED.A0T1 RZ, [UR4+0x36800], RZ ;  /* 0x036800ffffff99a7 */ /* 0x000fe20008200404 */
[----:B------:R-:W-:Y:S07]  /*25ae0*/  @!P1 ARRIVES.LDGSTSBAR.64.TRANSCNT [UR4+0x36800] ;  /* 0x03680000ff0099b0 */ /* 0x000fee0008000a84 */
[----:B------:R-:W-:Y:S05]  /*25af0*/  @P0 BRA.U.ANY `(.L_x_3929) ;  /* 0xfffffffd00e80947 */ /* 0x000fea000393ffff */
[----:B----4-:R-:W4:Y:S02]  /*25b00*/  LDL.LU R2, [R1+0x68] ;  /* 0x0000680001027983 */ /* 0x010f240000300800 */
[----:B----4-:R-:W-:-:S05]  /*25b10*/  VIADD R2, R2, 0x1 ;  /* 0x0000000102027836 */ /* 0x010fca0000000000 */
        /* <DEDUP_REMOVED lines=8> */
[----:B------:R-:W5:Y:S03]  /*25ba0*/  SYNCS.PHASECHK.TRANS64.TRYWAIT P0, [R18+URZ+0x36820], R0 ;  /* 0x03682000120075a7 */ /* 0x000f66000800017f */
[----:B----45:R-:W-:Y:S05]  /*25bb0*/  @!P0 BRA `(.L_x_3931) ;  /* 0x0000005000e88947 */ /* 0x030fea0003800000 */
.L_x_4077:
[----:B------:R-:W-:Y:S05]  /*25bc0*/  BSYNC B0 ;  /* 0x0000000000007941 */ /* 0x000fea0003800000 */
.L_x_3930:
[----:B0-2---:R-:W4:Y:S04]  /*25bd0*/  LDL R3, [R1+0x4c] ;  /* 0x00004c0001037983 */ /* 0x005f280000100800 */
[----:B------:R-:W2:Y:S01]  /*25be0*/  LDL R2, [R1+0x34] ;  /* 0x0000340001027983 */ /* 0x000ea20000100800 */
[----:B------:R-:W-:Y:S01]  /*25bf0*/  BSSY B0, `(.L_x_3932) ;  /* 0x0000249000007945 */ /* 0x000fe20003800000 */
[----:B----4-:R-:W-:-:S05]  /*25c00*/  VIADD R0, R3, 0xfffffffe ;  /* 0xfffffffe03007836 */ /* 0x010fca0000000000 */
[----:B--2---:R-:W-:-:S13]  /*25c10*/  ISETP.GE.AND P0, PT, R0, R2, PT ;  /* 0x000000020000720c */ /* 0x004fda0003f06270 */
[----:B------:R-:W-:Y:S05]  /*25c20*/  @!P0 BRA `(.L_x_3933) ;  /* 0x0000002400148947 */ /* 0x000fea0003800000 */
[----:B-1----:R-:W3:Y:S04]  /*25c30*/  LDL.LU R5, [R1+0x64] ;  /* 0x0000640001057983 */ /* 0x002ee80000300800 */
[----:B------:R-:W2:Y:S04]  /*25c40*/  LDL.LU R4, [R1+0x48] ;  /* 0x0000480001047983 */ /* 0x000ea80000300800 */
[----:B------:R-:W4:Y:S01]  /*25c50*/  LDL.LU R3, [R1+0x40] ;  /* 0x0000400001037983 */ /* 0x000f220000300800 */
[----:B------:R-:W-:Y:S01]  /*25c60*/  LOP3.LUT R2, RZ, R2, RZ, 0x33, !PT ;  /* 0x00000002ff027212 */ /* 0x000fe200078e33ff */
[----:B------:R-:W-:Y:S01]  /*25c70*/  BSSY B2, `(.L_x_3934) ;  /* 0x00000c6000027945 */ /* 0x000fe20003800000 */
[----:B---3--:R-:W-:-:S04]  /*25c80*/  VIADD R7, R5, 0x1 ;  /* 0x0000000105077836 */ /* 0x008fc80000000000 */
[----:B--2---:R-:W-:-:S05]  /*25c90*/  IMAD R7, R7, R4, RZ ;  /* 0x0000000407077224 */ /* 0x004fca00078e02ff */
        /* <DEDUP_REMOVED lines=41> */
.L_x_3938:
[----:B------:R-:W-:Y:S01]  /*25f30*/  IMAD R3, R8, 0x8, R18 ;  /* 0x0000000808037824 */ /* 0x000fe200078e0212 */
[----:B------:R-:W-:Y:S01]  /*25f40*/  SHF.L.U32 R2, R10, 0x1f, RZ ;  /* 0x0000001f0a027819 */ /* 0x000fe200000006ff */
[----:B------:R-:W-:Y:S03]  /*25f50*/  BSSY B3, `(.L_x_3939) ;  /* 0x0000003000037945 */ /* 0x000fe60003800000 */
[----:B------:R-:W1:Y:S02]  /*25f60*/  SYNCS.PHASECHK.TRANS64.TRYWAIT P0, [R3+URZ+0x36840], R2 ;  /* 0x03684002030075a7 */ /* 0x000e64000800017f */
[----:B-1----:R-:W-:Y:S05]  /*25f70*/  @!P0 BRA `(.L_x_3940) ;  /* 0x00000050000c8947 */ /* 0x002fea0003800000 */
.L_x_4078:
[----:B------:R-:W-:Y:S05]  /*25f80*/  BSYNC B3 ;  /* 0x0000000000037941 */ /* 0x000fea0003800000 */
.L_x_3939:
        /* <DEDUP_REMOVED lines=11> */
.L_x_3942:
[----:B------:R-:W-:Y:S05]  /*26040*/  BSYNC B3 ;  /* 0x0000000000037941 */ /* 0x000fea0003800000 */
.L_x_3941:
        /* <DEDUP_REMOVED lines=12> */
.L_x_3943:
        /* <DEDUP_REMOVED lines=16> */
.L_x_3944:
        /* <DEDUP_REMOVED lines=16> */
.L_x_3945:
        /* <DEDUP_REMOVED lines=16> */
.L_x_4079:
[----:B------:R-:W-:Y:S05]  /*26410*/  BSYNC B3 ;  /* 0x0000000000037941 */ /* 0x000fea0003800000 */
.L_x_3946:
[----:B------:R-:W2:Y:S01]  /*26420*/  LDL R5, [R1+0x44] ;  /* 0x0000440001057983 */ /* 0x000ea20000100800 */
[----:B------:R-:W1:Y:S02]  /*26430*/  S2R R6, SR_TID.X ;  /* 0x0000000000067919 */ /* 0x000e640000002100 */
[----:B-1----:R-:W-:-:S04]  /*26440*/  LOP3.LUT R6, R6, 0x7f, RZ, 0xc0, !PT ;  /* 0x0000007f06067812 */ /* 0x002fc800078ec0ff */
[----:B------:R-:W-:-:S13]  /*26450*/  ISETP.NE.AND P0, PT, R6, RZ, PT ;  /* 0x000000ff0600720c */ /* 0x000fda0003f05270 */
[----:B0-----:R-:W-:-:S04]  /*26460*/  @!P0 IMAD.MOV.U32 R3, RZ, RZ, 0xa800 ;  /* 0x0000a800ff038424 */ /* 0x001fc800078e00ff */
[----:B------:R2:W-:Y:S02]  /*26470*/  @!P0 SYNCS.ARRIVE.TRANS64 RZ, [R2+URZ+0x36850], R3 ;  /* 0x0368500302ff89a7 */ /* 0x0005e4000800003f */
[----:B--2---:R-:W-:-:S04]  /*26480*/  PRMT R3, R5, 0x9910, RZ ;  /* 0x0000991005037816 */ /* 0x004fc800000000ff */
[----:B------:R-:W-:-:S13]  /*26490*/  ISETP.NE.AND P0, PT, R3, 0x2, PT ;  /* 0x000000020300780c */ /* 0x000fda0003f05270 */
[----:B------:R-:W-:Y:S05]  /*264a0*/  @P0 BRA `(.L_x_3948) ;  /* 0x0000000000040947 */ /* 0x000fea0003800000 */
[----:B------:R-:W-:Y:S01]  /*264b0*/  BPT.TRAP 0x1 ;  /* 0x000000040000795c */ /* 0x000fe20000300000 */
.L_x_3948:
[----:B------:R-:W2:Y:S01]  /*264c0*/  LDL R3, [R1+0x10] ;  /* 0x0000100001037983 */ /* 0x000ea20000100800 */
[----:B------:R-:W-:Y:S01]  /*264d0*/  BSSY B3, `(.L_x_3949) ;  /* 0x0000004000037945 */ /* 0x000fe20003800000 */
[----:B--2---:R-:W-:-:S13]  /*264e0*/  LOP3.LUT P0, RZ, R3, 0x8, RZ, 0xc0, !PT ;  /* 0x0000000803ff7812 */ /* 0x004fda000780c0ff */
[----:B------:R-:W-:Y:S05]  /*264f0*/  @P0 BRA `(.L_x_3950) ;  /* 0x0000000000040947 */ /* 0x000fea0003800000 */
[----:B------:R-:W-:Y:S01]  /*26500*/  BPT.TRAP 0x1 ;  /* 0x000000040000795c */ /* 0x000fe20000300000 */
.L_x_3950:
[----:B------:R-:W-:Y:S05]  /*26510*/  BSYNC B3 ;  /* 0x0000000000037941 */ /* 0x000fea0003800000 */
.L_x_3949:
        /* <DEDUP_REMOVED lines=12> */
.L_x_3951:
        /* <DEDUP_REMOVED lines=15> */
.L_x_3952:
        /* <DEDUP_REMOVED lines=15> */
.L_x_3953:
        /* <DEDUP_REMOVED lines=12> */
.L_x_3937:
[----:B------:R-:W-:Y:S05]  /*26880*/  BSYNC B1 ;  /* 0x0000000000017941 */ /* 0x000fea0003800000 */
.L_x_3936:
[----:B0-----:R-:W2:Y:S01]  /*26890*/  LDL.LU R0, [R1+0x4c] ;  /* 0x00004c0001007983 */ /* 0x001ea20000300800 */
[----:B------:R-:W-:-:S03]  /*268a0*/  IMAD.MOV.U32 R19, RZ, RZ, R8 ;  /* 0x000000ffff137224 */ /* 0x000fc600078e0008 */
[----:B------:R0:W-:Y:S02]  /*268b0*/  STL [R1+0x18], R10 ;  /* 0x0000180a01007387 */ /* 0x0001e40000100800 */
[----:B0-2---:R-:W-:-:S07]  /*268c0*/  VIADD R0, R0, 0xfffffffd ;  /* 0xfffffffd00007836 */ /* 0x005fce0000000000 */
.L_x_3935:
[----:B------:R-:W-:Y:S05]  /*268d0*/  BSYNC B2 ;  /* 0x0000000000027941 */ /* 0x000fea0003800000 */
.L_x_3934:
[----:B------:R-:W-:Y:S01]  /*268e0*/  VIADD R9, R9, 0xfffffffe ;  /* 0xfffffffe09097836 */ /* 0x000fe20000000000 */
[----:B------:R-:W-:-:S04]  /*268f0*/  LOP3.LUT R7, RZ, R7, RZ, 0x33, !PT ;  /* 0x00000007ff077212 */ /* 0x000fc800078e33ff */
[----:B------:R-:W-:-:S13]  /*26900*/  ISETP.NE.AND P0, PT, R9, R7, PT ;  /* 0x000000070900720c */ /* 0x000fda0003f05270 */
[----:B------:R-:W-:Y:S05]  /*26910*/  @!P0 BRA `(.L_x_3933) ;  /* 0x0000001400d88947 */ /* 0x000fea0003800000 */
[----:B------:R-:W-:-:S07]  /*26920*/  IMAD.MOV.U32 R9, RZ, RZ, R17 ;  /* 0x000000ffff097224 */ /* 0x000fce00078e0011 */
.L_x_3990:
        /* <DEDUP_REMOVED lines=35> */
.L_x_3956:
[----:B------:R-:W-:Y:S01]  /*26b60*/  IMAD R3, R4, 0x8, R18 ;  /* 0x0000000804037824 */ /* 0x000fe200078e0212 */
[----:B------:R-:W-:Y:S01]  /*26b70*/  SHF.L.U32 R2, R5, 0x1f, RZ ;  /* 0x0000001f05027819 */ /* 0x000fe200000006ff */
[----:B------:R-:W-:Y:S03]  /*26b80*/  BSSY B2, `(.L_x_3957) ;  /* 0x0000003000027945 */ /* 0x000fe60003800000 */
[----:B------:R-:W1:Y:S02]  /*26b90*/  SYNCS.PHASECHK.TRANS64.TRYWAIT P0, [R3+URZ+0x36840], R2 ;  /* 0x03684002030075a7 */ /* 0x000e64000800017f */
[----:B-1----:R-:W-:Y:S05]  /*26ba0*/  @!P0 BRA `(.L_x_3958) ;  /* 0x0000004400288947 */ /* 0x002fea0003800000 */
.L_x_4080:
[----:B------:R-:W-:Y:S05]  /*26bb0*/  BSYNC B2 ;  /* 0x0000000000027941 */ /* 0x000fea0003800000 */
.L_x_3957:
        /* <DEDUP_REMOVED lines=11> */
.L_x_3960:
[----:B------:R-:W-:Y:S05]  /*26c70*/  BSYNC B2 ;  /* 0x0000000000027941 */ /* 0x000fea0003800000 */
.L_x_3959:
        /* <DEDUP_REMOVED lines=12> */
.L_x_3961:
        /* <DEDUP_REMOVED lines=16> */
.L_x_3962:
        /* <DEDUP_REMOVED lines=16> */
.L_x_3963:
        /* <DEDUP_REMOVED lines=16> */
.L_x_4081:
[----:B------:R-:W-:Y:S05]  /*27040*/  BSYNC B2 ;  /* 0x0000000000027941 */ /* 0x000fea0003800000 */
.L_x_3964:
        /* <DEDUP_REMOVED lines=10> */
.L_x_3966:
[----:B------:R-:W2:Y:S01]  /*270f0*/  LDL R3, [R1+0x10] ;  /* 0x0000100001037983 */ /* 0x000ea20000100800 */
[----:B------:R-:W-:Y:S01]  /*27100*/  BSSY B2, `(.L_x_3967) ;  /* 0x0000004000027945 */ /* 0x000fe20003800000 */
[----:B--2---:R-:W-:-:S13]  /*27110*/  LOP3.LUT P0, RZ, R3, 0x8, RZ, 0xc0, !PT ;  /* 0x0000000803ff7812 */ /* 0x004fda000780c0ff */
[----:B------:R-:W-:Y:S05]  /*27120*/  @P0 BRA `(.L_x_3968) ;  /* 0x0000000000040947 */ /* 0x000fea0003800000 */
[----:B------:R-:W-:Y:S01]  /*27130*/  BPT.TRAP 0x1 ;  /* 0x000000040000795c */ /* 0x000fe20000300000 */
.L_x_3968:
[----:B------:R-:W-:Y:S05]  /*27140*/  BSYNC B2 ;  /* 0x0000000000027941 */ /* 0x000fea0003800000 */
.L_x_3967:
        /* <DEDUP_REMOVED lines=12> */
.L_x_3969:
        /* <DEDUP_REMOVED lines=15> */
.L_x_3970:
        /* <DEDUP_REMOVED lines=15> */
.L_x_3971:
        /* <DEDUP_REMOVED lines=12> */
.L_x_3955:
[----:B------:R-:W-:Y:S05]  /*274b0*/  BSYNC B1 ;  /* 0x0000000000017941 */ /* 0x000fea0003800000 */
.L_x_3954:
        /* <DEDUP_REMOVED lines=35> */
.L_x_3974:
[----:B------:R-:W-:Y:S01]  /*276f0*/  IMAD R3, R19, 0x8, R18 ;  /* 0x0000000813037824 */ /* 0x000fe200078e0212 */
[----:B------:R-:W-:Y:S01]  /*27700*/  SHF.L.U32 R2, R10, 0x1f, RZ ;  /* 0x0000001f0a027819 */ /* 0x000fe200000006ff */
[----:B------:R-:W-:Y:S03]  /*27710*/  BSSY B2, `(.L_x_3975) ;  /* 0x0000003000027945 */ /* 0x000fe60003800000 */
[----:B------:R-:W2:Y:S02]  /*27720*/  SYNCS.PHASECHK.TRANS64.TRYWAIT P0, [R3+URZ+0x36840], R2 ;  /* 0x03684002030075a7 */ /* 0x000ea4000800017f */
[----:B--2---:R-:W-:Y:S05]  /*27730*/  @!P0 BRA `(.L_x_3976) ;  /* 0x00000038006c8947 */ /* 0x004fea0003800000 */
.L_x_4082:
[----:B------:R-:W-:Y:S05]  /*27740*/  BSYNC B2 ;  /* 0x0000000000027941 */ /* 0x000fea0003800000 */
.L_x_3975:
        /* <DEDUP_REMOVED lines=11> */
.L_x_3978:
[----:B------:R-:W-:Y:S05]  /*27800*/  BSYNC B2 ;  /* 0x0000000000027941 */ /* 0x000fea0003800000 */
.L_x_3977:
        /* <DEDUP_REMOVED lines=12> */
.L_x_3979:
        /* <DEDUP_REMOVED lines=16> */
.L_x_3980:
        /* <DEDUP_REMOVED lines=16> */
.L_x_3981:
        /* <DEDUP_REMOVED lines=15> */
.L_x_4083:
[----:B------:R-:W-:Y:S05]  /*27bc0*/  BSYNC B2 ;  /* 0x0000000000027941 */ /* 0x000fea0003800000 */
.L_x_3982:
[----:B------:R-:W2:Y:S01]  /*27bd0*/  LDL R8, [R1+0x44] ;  /* 0x0000440001087983 */ /* 0x000ea20000100800 */
[----:B------:R-:W1:Y:S02]  /*27be0*/  S2R R3, SR_TID.X ;  /* 0x0000000000037919 */ /* 0x000e640000002100 */
[----:B-1----:R-:W-:-:S04]  /*27bf0*/  LOP3.LUT R3, R3, 0x7f, RZ, 0xc0, !PT ;  /* 0x0000007f03037812 */ /* 0x002fc800078ec0ff */
[----:B------:R-:W-:-:S13]  /*27c00*/  ISETP.NE.AND P0, PT, R3, RZ, PT ;  /* 0x000000ff0300720c */ /* 0x000fda0003f05270 */
[----:B------:R-:W-:-:S04]  /*27c10*/  @!P0 IMAD.MOV.U32 R3, RZ, RZ, 0xa800 ;  /* 0x0000a800ff038424 */ /* 0x000fc800078e00ff */
[----:B------:R2:W-:Y:S02]  /*27c20*/  @!P0 SYNCS.ARRIVE.TRANS64 RZ, [R2+URZ+0x36850], R3 ;  /* 0x0368500302ff89a7 */ /* 0x0005e4000800003f */
[----:B--2---:R-:W-:-:S04]  /*27c30*/  PRMT R3, R8, 0x9910, RZ ;  /* 0x0000991008037816 */ /* 0x004fc800000000ff */
[----:B------:R-:W-:-:S13]  /*27c40*/  ISETP.NE.AND P0, PT, R3, 0x2, PT ;  /* 0x000000020300780c */ /* 0x000fda0003f05270 */
[----:B------:R-:W-:Y:S05]  /*27c50*/  @P0 BRA `(.L_x_3984) ;  /* 0x0000000000040947 */ /* 0x000fea0003800000 */
[----:B------:R-:W-:Y:S01]  /*27c60*/  BPT.TRAP 0x1 ;  /* 0x000000040000795c */ /* 0x000fe20000300000 */
.L_x_3984:
[----:B------:R-:W2:Y:S01]  /*27c70*/  LDL R3, [R1+0x10] ;  /* 0x0000100001037983 */ /* 0x000ea20000100800 */
[----:B------:R-:W-:Y:S01]  /*27c80*/  BSSY B2, `(.L_x_3985) ;  /* 0x0000004000027945 */ /* 0x000fe20003800000 */
[----:B--2---:R-:W-:-:S13]  /*27c90*/  LOP3.LUT P0, RZ, R3, 0x8, RZ, 0xc0, !PT ;  /* 0x0000000803ff7812 */ /* 0x004fda000780c0ff */
[----:B------:R-:W-:Y:S05]  /*27ca0*/  @P0 BRA `(.L_x_3986) ;  /* 0x0000000000040947 */ /* 0x000fea0003800000 */
[----:B------:R-:W-:Y:S01]  /*27cb0*/  BPT.TRAP 0x1 ;  /* 0x000000040000795c */ /* 0x000fe20000300000 */
.L_x_3986:
[----:B------:R-:W-:Y:S05]  /*27cc0*/  BSYNC B2 ;  /* 0x0000000000027941 */ /* 0x000fea0003800000 */
.L_x_3985:
        /* <DEDUP_REMOVED lines=12> */
.L_x_3987:
        /* <DEDUP_REMOVED lines=15> */
.L_x_3988:
        /* <DEDUP_REMOVED lines=15> */
.L_x_3989:
        /* <DEDUP_REMOVED lines=12> */
.L_x_3973:
[----:B------:R-:W-:Y:S05]  /*28030*/  BSYNC B1 ;  /* 0x0000000000017941 */ /* 0x000fea0003800000 */
.L_x_3972:
[----:B------:R-:W2:Y:S01]  /*28040*/  LDL R2, [R1+0x34] ;  /* 0x0000340001027983 */ /* 0x000ea20000100800 */
[----:B------:R-:W-:Y:S01]  /*28050*/  VIADD R0, R0, 0xfffffffe ;  /* 0xfffffffe00007836 */ /* 0x000fe20000000000 */
[----:B--2---:R-:W-:-:S13]  /*28060*/  ISETP.GT.AND P0, PT, R6, R2, PT ;  /* 0x000000020600720c */ /* 0x004fda0003f04270 */
[----:B------:R-:W-:Y:S05]  /*28070*/  @P0 BRA `(.L_x_3990) ;  /* 0xffffffe8002c0947 */ /* 0x000fea000383ffff */
.L_x_3933:
[----:B------:R-:W-:Y:S05]  /*28080*/  BSYNC B0 ;  /* 0x0000000000007941 */ /* 0x000fea0003800000 */
.L_x_3932:
        /* <DEDUP_REMOVED lines=8> */
[----:B------:R-:W2:Y:S02]  /*28110*/  FLO.U32 R0, UR4 ;  /* 0x0000000400007d00 */ /* 0x000ea400080e0000 */
        /* <DEDUP_REMOVED lines=9> */
.L_x_3992:
[----:B------:R-:W-:Y:S05]  /*281b0*/  BSYNC B0 ;  /* 0x0000000000007941 */ /* 0x000fea0003800000 */
.L_x_3991:
        /* <DEDUP_REMOVED lines=10> */
.L_x_4084:
[----:B------:R-:W-:Y:S05]  /*28260*/  BSYNC B1 ;  /* 0x0000000000017941 */ /* 0x000fea0003800000 */
.L_x_3995:
[----:B------:R-:W4:Y:S01]  /*28270*/  LDL R3, [R1+0x44] ;  /* 0x0000440001037983 */ /* 0x000f220000100800 */
[----:B------:R-:W5:Y:S02]  /*28280*/  S2R R4, SR_TID.X ;  /* 0x0000000000047919 */ /* 0x000f640000002100 */
[----:B-----5:R-:W-:-:S04]  /*28290*/  LOP3.LUT R4, R4, 0x7f, RZ, 0xc0, !PT ;  /* 0x0000007f04047812 */ /* 0x020fc800078ec0ff */
[----:B------:R-:W-:-:S13]  /*282a0*/  ISETP.NE.AND P0, PT, R4, RZ, PT ;  /* 0x000000ff0400720c */ /* 0x000fda0003f05270 */
[----:B--2---:R-:W-:-:S04]  /*282b0*/  @!P0 IMAD.MOV.U32 R2, RZ, RZ, 0xa800 ;  /* 0x0000a800ff028424 */ /* 0x004fc800078e00ff */
[----:B------:R4:W-:Y:S02]  /*282c0*/  @!P0 SYNCS.ARRIVE.TRANS64 RZ, [R0+URZ+0x36850], R2 ;  /* 0x0368500200ff89a7 */ /* 0x0009e4000800003f */
[----:B----4-:R-:W-:-:S04]  /*282d0*/  PRMT R2, R3, 0x9910, RZ ;  /* 0x0000991003027816 */ /* 0x010fc800000000ff */
[----:B------:R-:W-:-:S13]  /*282e0*/  ISETP.NE.AND P0, PT, R2, 0x2, PT ;  /* 0x000000020200780c */ /* 0x000fda0003f05270 */
[----:B------:R-:W-:Y:S05]  /*282f0*/  @P0 BRA `(.L_x_3997) ;  /* 0x0000000000040947 */ /* 0x000fea0003800000 */
[----:B------:R-:W-:Y:S01]  /*28300*/  BPT.TRAP 0x1 ;  /* 0x000000040000795c */ /* 0x000fe20000300000 */
.L_x_3997:
[----:B------:R-:W2:Y:S01]  /*28310*/  LDL R2, [R1+0x10] ;  /* 0x0000100001027983 */ /* 0x000ea20000100800 */
[----:B------:R-:W-:Y:S01]  /*28320*/  BSSY B1, `(.L_x_3998) ;  /* 0x0000004000017945 */ /* 0x000fe20003800000 */
[----:B--2---:R-:W-:-:S13]  /*28330*/  LOP3.LUT P0, RZ, R2, 0x8, RZ, 0xc0, !PT ;  /* 0x0000000802ff7812 */ /* 0x004fda000780c0ff */
[----:B------:R-:W-:Y:S05]  /*28340*/  @P0 BRA `(.L_x_3999) ;  /* 0x0000000000040947 */ /* 0x000fea0003800000 */
[----:B------:R-:W-:Y:S01]  /*28350*/  BPT.TRAP 0x1 ;  /* 0x000000040000795c */ /* 0x000fe20000300000 */
.L_x_3999:
[----:B------:R-:W-:Y:S05]  /*28360*/  BSYNC B1 ;  /* 0x0000000000017941 */ /* 0x000fea0003800000 */
.L_x_3998:
        /* <DEDUP_REMOVED lines=12> */
.L_x_4000:
        /* <DEDUP_REMOVED lines=15> */
.L_x_4001:
        /* <DEDUP_REMOVED lines=15> */
.L_x_4002:
        /* <DEDUP_REMOVED lines=10> */
.L_x_3994:
[----:B------:R-:W-:Y:S05]  /*286b0*/  BSYNC B0 ;  /* 0x0000000000007941 */ /* 0x000fea0003800000 */
.L_x_3993:
[----:B------:R-:W2:Y:S01]  /*286c0*/  LDL.LU R4, [R1+0x18] ;  /* 0x0000180001047983 */ /* 0x000ea20000300800 */
[----:B------:R-:W-:-:S05]  /*286d0*/  VIADD R19, R19, 0x1 ;  /* 0x0000000113137836 */ /* 0x000fca0000000000 */
[----:B------:R-:W-:-:S04]  /*286e0*/  ISETP.NE.AND P0, PT, R19, 0x2, PT ;  /* 0x000000021300780c */ /* 0x000fc80003f05270 */
[----:B------:R-:W-:Y:S02]  /*286f0*/  SEL R0, RZ, 0x1, P0 ;  /* 0x00000001ff007807 */ /* 0x000fe40000000000 */
[----:B------:R-:W-:Y:S02]  /*28700*/  SEL R19, R19, RZ, P0 ;  /* 0x000000ff13137207 */ /* 0x000fe40000000000 */
[----:B--2---:R-:W-:-:S05]  /*28710*/  LOP3.LUT R4, R4, R0, RZ, 0x3c, !PT ;  /* 0x0000000004047212 */ /* 0x004fca00078e3cff */
[----:B------:R2:W-:Y:S02]  /*28720*/  STL [R1+0x18], R4 ;  /* 0x0000180401007387 */ /* 0x0005e40000100800 */
.L_x_3912:
[----:B------:R-:W-:Y:S05]  /*28730*/  BSYNC B7 ;  /* 0x0000000000077941 */ /* 0x000fea0003800000 */
.L_x_3910:
[----:B------:R-:W5:Y:S02]  /*28740*/  LDL R9, [R1+0x10] ;  /* 0x0000100001097983 */ /* 0x000f640000100800 */
[----:B-----5:R-:W-:-:S13]  /*28750*/  LOP3.LUT P0, RZ, R9, 0x10, RZ, 0xc0, !PT ;  /* 0x0000001009ff7812 */ /* 0x020fda000780c0ff */
[----:B------:R-:W-:Y:S05]  /*28760*/  @!P0 BRA `(.L_x_4003) ;  /* 0x00000000002c8947 */ /* 0x000fea0003800000 */
[----:B------:R-:W-:Y:S05]  /*28770*/  WARPSYNC.ALL ;  /* 0x0000000000007948 */ /* 0x000fea0003800000 */
[----:B------:R-:W5:Y:S08]  /*28780*/  S2UR UR5, SR_CgaCtaId ;  /* 0x00000000000579c3 */ /* 0x000f700000008800 */
[----:B------:R-:W-:Y:S06]  /*28790*/  BAR.SYNC.DEFER_BLOCKING 0x5, 0x180 ;  /* 0x0146000000007b1d */ /* 0x000fec0000010000 */
[----:B------:R-:W-:-:S02]  /*287a0*/  UMOV UR4, 0x400 ;  /* 0x0000040000047882 */ /* 0x000fc40000000000 */
[----:B-----5:R-:W-:-:S06]  /*287b0*/  ULEA UR4, UR5, UR4, 0x18 ;  /* 0x0000000405047291 */ /* 0x020fcc000f8ec03f */
[----:B------:R-:W-:-:S05]  /*287c0*/  IMAD.U32 R18, RZ, RZ, UR4 ;  /* 0x00000004ff127e24 */ /* 0x000fca000f8e00ff */
[----:B-123--:R-:W1:Y:S04]  /*287d0*/  LDS.128 R4, [R18+0x368d0] ;  /* 0x0368d00012047984 */ /* 0x00ee680000000c00 */
[----:B-1----:R1:W-:Y:S04]  /*287e0*/  STL.64 [R1], R4 ;  /* 0x0000000401007387 */ /* 0x0023e80000100a00 */
[----:B------:R1:W-:Y:S01]  /*287f0*/  STL.64 [R1+0x8], R6 ;  /* 0x0000080601007387 */ /* 0x0003e20000100a00 */
[----:B------:R-:W-:Y:S06]  /*28800*/  BAR.ARV 0x4, 0x180 ;  /* 0x0106000000007b1d */ /* 0x000fec0000002000 */
[----:B------:R-:W-:Y:S05]  /*28810*/  BRA `(.L_x_4004) ;  /* 0x0000000c001c7947 */ /* 0x000fea0003800000 */
.L_x_4003:
[----:B------:R-:W5:Y:S01]  /*28820*/  LDL R17, [R1+0x2c] ;  /* 0x00002c0001117983 */ /* 0x000f620000100800 */
[----:B------:R-:W-:Y:S01]  /*28830*/  UMOV UR4, 0xffffffff ;  /* 0xffffffff00047882 */ /* 0x000fe20000000000 */
[----:B-----5:R-:W-:Y:S02]  /*28840*/  ISETP.NE.AND P5, PT, R17, 0x1f, PT ;  /* 0x0000001f1100780c */ /* 0x020fe40003fa5270 */
[----:B------:R-:W-:Y:S11]  /*28850*/  BRA.DIV UR4, `(.L_x_4005) ;  /* 0x0000002a04607947 */ /* 0x000ff6000b800000 */
[----:B------:R-:W4:Y:S01]  /*28860*/  LDL R3, [R1+0xc] ;  /* 0x00000c0001037983 */ /* 0x000f220000100800 */
[----:B------:R-:W-:-:S03]  /*28870*/  ULDC UR4, c[0x0][0xc3c] ;  /* 0x00030f0000047ab9 */ /* 0x000fc60000000800 */
[----:B------:R-:W5:Y:S01]  /*28880*/  LDL.LU R2, [R1] ;  /* 0x0000000001027983 */ /* 0x000f620000300800 */
[----:B------:R-:W-:Y:S01]  /*28890*/  LOP3.LUT P4, RZ, R9, 0x1, RZ, 0xc0, !PT ;  /* 0x0000000109ff7812 */ /* 0x000fe2000788c0ff */
[----:B----4-:R-:W-:Y:S02]  /*288a0*/  IMAD.IADD R0, R3, 0x1, R17 ;  /* 0x0000000103007824 */ /* 0x010fe400078e0211 */
[----:B-----5:R-:W-:-:S03]  /*288b0*/  IMAD.MOV.U32 R9, RZ, RZ, R2 ;  /* 0x000000ffff097224 */ /* 0x020fc600078e0002 */
[----:B------:R-:W-:-:S13]  /*288c0*/  ISETP.GE.OR P0, PT, R0, UR4, !P5 ;  /* 0x0000000400007c0c */ /* 0x000fda000ef06670 */
[----:B------:R-:W4:Y:S08]  /*288d0*/  @!P0 LDC.64 R2, c[0x0][0xc80] ;  /* 0x00032000ff028b82 */ /* 0x000f300000000a00 */
[----:B-1-3--:R-:W1:Y:S01]  /*288e0*/  @!P0 LDC.64 R6, c[0x0][0xc78] ;  /* 0x00031e00ff068b82 */ /* 0x00ae620000000a00 */
[----:B----4-:R-:W-:-:S05]  /*288f0*/  @!P0 IMAD.WIDE R2, R0, 0x4, R2 ;  /* 0x0000000400028825 */ /* 0x010fca00078e0202 */
        /* <DEDUP_REMOVED lines=9> */
[----:B0-----:R-:W-:Y:S02]  /*28990*/  IMAD.MOV.U32 R10, RZ, RZ, RZ ;  /* 0x000000ffff0a7224 */ /* 0x001fe400078e00ff */
        /* <DEDUP_REMOVED lines=21> */
.L_x_4094:
[----:B------:R-:W-:Y:S02]  /*28af0*/  ULDC UR4, c[0x0][0xc38] ;  /* 0x00030e0000047ab9 */ /* 0x000fe40000000800 */
[----:B------:R-:W-:-:S04]  /*28b00*/  IMAD.U32 R2, RZ, RZ, UR4 ;  /* 0x00000004ff027e24 */ /* 0x000fc8000f8e00ff */
[----:B-1----:R-:W-:-:S04]  /*28b10*/  IMAD R16, R16, R2, RZ ;  /* 0x0000000210107224 */ /* 0x002fc800078e02ff */
[----:B------:R-:W-:-:S05]  /*28b20*/  IMAD.IADD R0, R0, 0x1, R16 ;  /* 0x0000000100007824 */ /* 0x000fca00078e0210 */
[----:B------:R-:W-:-:S13]  /*28b30*/  ISETP.GT.AND P4, PT, R0, R5, PT ;  /* 0x000000050000720c */ /* 0x000fda0003f84270 */
[----:B------:R-:W-:Y:S05]  /*28b40*/  @P4 BRA `(.L_x_4006) ;  /* 0x0000000000b04947 */ /* 0x000fea0003800000 */
.L_x_4009:
[----:B------:R-:W2:Y:S01]  /*28b50*/  LDL.LU R3, [R1+0xc] ;  /* 0x00000c0001037983 */ /* 0x000ea20000300800 */
[----:B------:R-:W1:Y:S01]  /*28b60*/  LDC R2, c[0x0][0xc3c] ;  /* 0x00030f00ff027b82 */ /* 0x000e620000000800 */
[----:B--2---:R-:W-:-:S05]  /*28b70*/  VIADD R3, R3, 0x1f ;  /* 0x0000001f03037836 */ /* 0x004fca0000000000 */
[----:B-1----:R-:W-:-:S13]  /*28b80*/  ISETP.GE.AND P4, PT, R3, R2, PT ;  /* 0x000000020300720c */ /* 0x002fda0003f86270 */
[----:B------:R-:W-:Y:S05]  /*28b90*/  @P4 BRA `(.L_x_4007) ;  /* 0x0000000400d84947 */ /* 0x000fea0003800000 */
[----:B------:R-:W2:Y:S04]  /*28ba0*/  LDL R4, [R1+0x2c] ;  /* 0x00002c0001047983 */ /* 0x000ea80000100800 */
        /* <DEDUP_REMOVED lines=32> */
.L_x_4102:
[----:B------:R-:W-:Y:S02]  /*28db0*/  ULDC UR4, c[0x0][0xc38] ;  /* 0x00030e0000047ab9 */ /* 0x000fe40000000800 */
[----:B------:R-:W-:-:S04]  /*28dc0*/  IMAD.U32 R2, RZ, RZ, UR4 ;  /* 0x00000004ff027e24 */ /* 0x000fc8000f8e00ff */
[----:B-1----:R-:W-:-:S04]  /*28dd0*/  IMAD R16, R16, R2, RZ ;  /* 0x0000000210107224 */ /* 0x002fc800078e02ff */
[----:B------:R-:W-:-:S05]  /*28de0*/  IMAD.IADD R0, R16, 0x1, R0 ;  /* 0x0000000110007824 */ /* 0x000fca00078e0200 */
[----:B------:R-:W-:-:S13]  /*28df0*/  ISETP.GT.AND P4, PT, R0, R5, PT ;  /* 0x000000050000720c */ /* 0x000fda0003f84270 */
[----:B------:R-:W-:Y:S05]  /*28e00*/  @!P4 BRA `(.L_x_4009) ;  /* 0xfffffffc0050c947 */ /* 0x000fea000383ffff */
.L_x_4006:
        /* <DEDUP_REMOVED lines=9> */
.L_x_4107:
[----:B------:R-:W-:-:S13]  /*28ea0*/  ISETP.NE.AND P0, PT, R3, RZ, PT ;  /* 0x000000ff0300720c */ /* 0x000fda0003f05270 */
[----:B------:R-:W-:Y:S05]  /*28eb0*/  @!P0 BRA `(.L_x_4011) ;  /* 0x0000000000148947 */ /* 0x000fea0003800000 */
[----:B------:R-:W-:Y:S01]  /*28ec0*/  UMOV UR4, 0xffffffff ;  /* 0xffffffff00047882 */ /* 0x000fe20000000000 */
[----:B------:R-:W-:Y:S02]  /*28ed0*/  VIADD R12, R0, 0xffffffff ;  /* 0xffffffff000c7836 */ /* 0x000fe40000000000 */
[----:B------:R-:W-:Y:S05]  /*28ee0*/  BRA.DIV UR4, `(.L_x_4012) ;  /* 0x0000002e04547947 */ /* 0x000fea000b800000 */
[----:B0-----:R0:W4:Y:S02]  /*28ef0*/  SHFL.IDX PT, R7, R7, R12, 0x1f ;  /* 0x00001f0c07077589 */ /* 0x00112400000e0000 */
.L_x_4110:
[----:B----4-:R-:W-:-:S07]  /*28f00*/  IMAD.MOV.U32 R10, RZ, RZ, R7 ;  /* 0x000000ffff0a7224 */ /* 0x010fce00078e0007 */
.L_x_4011:
        /* <DEDUP_REMOVED lines=63> */
.L_x_4007:
        /* <DEDUP_REMOVED lines=10> */
.L_x_4013:
        /* <DEDUP_REMOVED lines=15> */
.L_x_4004:
[----:B----4-:R-:W2:Y:S01]  /*29490*/  LDL R0, [R1+0xc] ;  /* 0x00000c0001007983 */ /* 0x010ea20000100800 */
[----:B------:R-:W-:Y:S02]  /*294a0*/  ULDC UR4, c[0x0][0xc3c] ;  /* 0x00030f0000047ab9 */ /* 0x000fe40000000800 */
[----:B--2---:R-:W-:-:S13]  /*294b0*/  ISETP.GE.AND P0, PT, R0, UR4, PT ;  /* 0x0000000400007c0c */ /* 0x004fda000bf06270 */
[----:B------:R-:W-:Y:S05]  /*294c0*/  @!P0 BRA `(.L_x_4014) ;  /* 0xffffff8c00008947 */ /* 0x000fea000383ffff */
[----:B------:R-:W-:Y:S05]  /*294d0*/  BSYNC B8 ;  /* 0x0000000000087941 */ /* 0x000fea0003800000 */
.L_x_3862:
        /* <DEDUP_REMOVED lines=12> */
.L_x_4111:
[----:B------:R-:W-:Y:S05]  /*295a0*/  BSYNC B0 ;  /* 0x0000000000007941 */ /* 0x000fea0003800000 */
.L_x_4015:
[----:B------:R-:W-:-:S03]  /*295b0*/  UMOV UR4, 0xffffffff ;  /* 0xffffffff00047882 */ /* 0x000fc60000000000 */
[----:B------:R-:W-:Y:S05]  /*295c0*/  BRA.DIV UR4, `(.L_x_4017) ;  /* 0x0000002604d87947 */ /* 0x000fea000b800000 */
[----:B------:R-:W1:Y:S02]  /*295d0*/  S2R R2, SR_TID.X ;  /* 0x0000000000027919 */ /* 0x000e640000002100 */
[----:B-1----:R-:W-:-:S04]  /*295e0*/  SHF.R.U32.HI R2, RZ, 0x5, R2 ;  /* 0x00000005ff027819 */ /* 0x002fc80000011602 */
[----:B------:R-:W-:-:S05]  /*295f0*/  LOP3.LUT R2, R2, 0x3, RZ, 0xc0, !PT ;  /* 0x0000000302027812 */ /* 0x000fca00078ec0ff */
[----:B------:R1:W2:Y:S02]  /*29600*/  SHFL.IDX PT, R14, R2, RZ, 0x1f ;  /* 0x00001fff020e7589 */ /* 0x0002a400000e0000 */
.L_x_4114:
[----:B--2---:R-:W-:-:S13]  /*29610*/  ISETP.NE.AND P0, PT, R14, RZ, PT ;  /* 0x000000ff0e00720c */ /* 0x004fda0003f05270 */
[----:B------:R-:W-:Y:S05]  /*29620*/  @P0 BRA `(.L_x_3642) ;  /* 0x00000000008c0947 */ /* 0x000fea0003800000 */
[----:B------:R-:W-:-:S03]  /*29630*/  UMOV UR4, 0xffffffff ;  /* 0xffffffff00047882 */ /* 0x000fc60000000000 */
[----:B------:R-:W-:Y:S05]  /*29640*/  BRA.DIV UR4, `(.L_x_4018) ;  /* 0x0000002604ec7947 */ /* 0x000fea000b800000 */
[----:B------:R-:W-:-:S13]  /*29650*/  ELECT P6, URZ, PT ;  /* 0x00000000003f782f */ /* 0x000fda00038c0000 */
.L_x_4117:
[----:B------:R-:W-:Y:S05]  /*29660*/  @!P6 BRA `(.L_x_3642) ;  /* 0x00000000007ce947 */ /* 0x000fea0003800000 */
[----:B-1----:R-:W2:Y:S02]  /*29670*/  LDL.LU R2, [R1+0x5c] ;  /* 0x00005c0001027983 */ /* 0x002ea40000300800 */
[----:B--2---:R-:W-:-:S04]  /*29680*/  LOP3.LUT R2, R2, 0x2, RZ, 0xfc, !PT ;  /* 0x0000000202027812 */ /* 0x004fc800078efcff */
[----:B------:R-:W-:-:S13]  /*29690*/  ISETP.NE.AND P2, PT, R2, 0x3, PT ;  /* 0x000000030200780c */ /* 0x000fda0003f45270 */
[----:B------:R-:W-:Y:S05]  /*296a0*/  @!P2 BRA `(.L_x_4019) ;  /* 0x000000000004a947 */ /* 0x000fea0003800000 */
[----:B------:R-:W-:Y:S01]  /*296b0*/  BPT.TRAP 0x1 ;  /* 0x000000040000795c */ /* 0x000fe20000300000 */
.L_x_4019:
        /* <DEDUP_REMOVED lines=13> */
.L_x_4118:
[----:B------:R-:W1:Y:S02]  /*29790*/  SYNCS.PHASECHK.TRANS64.TRYWAIT P0, [R7+URZ], R2 ;  /* 0x00000002070075a7 */ /* 0x000e64000800017f */
[----:B-1----:R-:W-:Y:S05]  /*297a0*/  @!P0 BRA `(.L_x_4021) ;  /* 0x0000002400c88947 */ /* 0x002fea0003800000 */
.L_x_4119:
[----:B------:R-:W-:Y:S05]  /*297b0*/  @!P2 BRA `(.L_x_4022) ;  /* 0x000000000004a947 */ /* 0x000fea0003800000 */
[----:B------:R-:W-:Y:S01]  /*297c0*/  BPT.TRAP 0x1 ;  /* 0x000000040000795c */ /* 0x000fe20000300000 */
.L_x_4022:
[----:B------:R-:W-:-:S04]  /*297d0*/  VIADD R0, R0, 0x36860 ;  /* 0x0003686000007836 */ /* 0x000fc80000000000 */
[----:B------:R-:W-:-:S04]  /*297e0*/  IMAD R4, R19, 0x8, R0 ;  /* 0x0000000813047824 */ /* 0x000fc800078e0200 */
[----:B------:R-:W2:Y:S02]  /*297f0*/  SYNCS.PHASECHK.TRANS64.TRYWAIT P0, [R4+URZ], R5 ;  /* 0x00000005040075a7 */ /* 0x000ea4000800017f */
[----:B--2---:R-:W-:Y:S05]  /*29800*/  @!P0 BRA `(.L_x_4023) ;  /* 0x0000002400c48947 */ /* 0x004fea0003800000 */
.L_x_4120:
[----:B------:R-:W-:-:S07]  /*29810*/  IMAD R3, R3, 0x8, R0 ;  /* 0x0000000803037824 */ /* 0x000fce00078e0200 */
.L_x_4024:
[----:B---3--:R3:W4:Y:S02]  /*29820*/  SYNCS.PHASECHK.TRANS64.TRYWAIT P0, [R3+URZ], R2 ;  /* 0x00000002030075a7 */ /* 0x008724000800017f */
[----:B----4-:R-:W-:Y:S05]  /*29830*/  @!P0 NANOSLEEP.SYNCS 0x989680 ;  /* 0x009896800000895d */ /* 0x010fea0003900000 */
[----:B------:R-:W4:Y:S02]  /*29840*/  @!P0 SYNCS.PHASECHK.TRANS64 P0, [R3+URZ], R2 ;  /* 0x00000002030085a7 */ /* 0x000f24000800007f */
[----:B----4-:R-:W-:Y:S05]  /*29850*/  @!P0 BRA `(.L_x_4024) ;  /* 0xfffffffc00f08947 */ /* 0x010fea000383ffff */
.L_x_3642:
[----:B------:R-:W-:Y:S05]  /*29860*/  BSYNC B9 ;  /* 0x0000000000097941 */ /* 0x000fea0003800000 */
.L_x_3639:
[----:B------:R-:W-:Y:S05]  /*29870*/  EXIT ;  /* 0x000000000000794d */ /* 0x000fea0003800000 */
.L_x_3662:
[----:B0-----:R0:W1:Y:S02]  /*29880*/  SYNCS.PHASECHK.TRANS64.TRYWAIT P5, [R98+URZ+0x36890], R99 ;  /* 0x03689063620075a7 */ /* 0x00106400080a017f */
[----:B-1----:R-:W-:Y:S05]  /*29890*/  @!P5 NANOSLEEP.SYNCS 0x989680 ;  /* 0x009896800000d95d */ /* 0x002fea0003900000 */
[----:B------:R-:W1:Y:S02]  /*298a0*/  @!P5 SYNCS.PHASECHK.TRANS64 P5, [R98+URZ+0x36890], R99 ;  /* 0x036890636200d5a7 */ /* 0x000e6400080a007f */
[----:B-1----:R-:W-:Y:S05]  /*298b0*/  @!P5 BRA `(.L_x_3662) ;  /* 0xfffffffc00f0d947 */ /* 0x002fea000383ffff */
[----:B------:R-:W-:Y:S05]  /*298c0*/  BRA `(.L_x_4025) ;  /* 0xfffffda0002c7947 */ /* 0x000fea000383ffff */
.L_x_3716:
[----:B-1----:R1:W2:Y:S02]  /*298d0*/  SYNCS.PHASECHK.TRANS64.TRYWAIT P5, [R98+URZ+0x36890], R99 ;  /* 0x03689063620075a7 */ /* 0x0022a400080a017f */
[----:B--2---:R-:W-:Y:S05]  /*298e0*/  @!P5 NANOSLEEP.SYNCS 0x989680 ;  /* 0x009896800000d95d */ /* 0x004fea0003900000 */
[----:B------:R-:W2:Y:S02]  /*298f0*/  @!P5 SYNCS.PHASECHK.TRANS64 P5, [R98+URZ+0x36890], R99 ;  /* 0x036890636200d5a7 */ /* 0x000ea400080a007f */
[----:B--2---:R-:W-:Y:S05]  /*29900*/  @!P5 BRA `(.L_x_3716) ;  /* 0xfffffffc00f0d947 */ /* 0x004fea000383ffff */
[----:B------:R-:W-:Y:S05]  /*29910*/  BRA `(.L_x_4026) ;  /* 0xfffffdd400887947 */ /* 0x000fea000383ffff */
.L_x_3741:
[----:B-1----:R1:W2:Y:S02]  /*29920*/  SYNCS.PHASECHK.TRANS64.TRYWAIT P3, [R98+URZ+0x36890], R99 ;  /* 0x03689063620075a7 */ /* 0x0022a4000806017f */
[----:B--2---:R-:W-:Y:S05]  /*29930*/  @!P3 NANOSLEEP.SYNCS 0x989680 ;  /* 0x009896800000b95d */ /* 0x004fea0003900000 */
[----:B------:R-:W2:Y:S02]  /*29940*/  @!P3 SYNCS.PHASECHK.TRANS64 P3, [R98+URZ+0x36890], R99 ;  /* 0x036890636200b5a7 */ /* 0x000ea4000806007f */
[----:B--2---:R-:W-:Y:S05]  /*29950*/  @!P3 BRA `(.L_x_3741) ;  /* 0xfffffffc00f0b947 */ /* 0x004fea000383ffff */
[----:B------:R-:W-:Y:S05]  /*29960*/  BRA `(.L_x_4027) ;  /* 0xfffffe0800287947 */ /* 0x000fea000383ffff */
.L_x_3747:
[----:B-1----:R1:W2:Y:S02]  /*29970*/  SYNCS.PHASECHK.TRANS64.TRYWAIT P2, [R98+URZ+0x368b0], R99 ;  /* 0x0368b063620075a7 */ /* 0x0022a4000804017f */
[----:B--2---:R-:W-:Y:S05]  /*29980*/  @!P2 NANOSLEEP.SYNCS 0x989680 ;  /* 0x009896800000a95d */ /* 0x004fea0003900000 */
[----:B------:R-:W2:Y:S02]  /*29990*/  @!P2 SYNCS.PHASECHK.TRANS64 P2, [R98+URZ+0x368b0], R99 ;  /* 0x0368b0636200a5a7 */ /* 0x000ea4000804007f */
[----:B--2---:R-:W-:Y:S05]  /*299a0*/  @!P2 BRA `(.L_x_3747) ;  /* 0xfffffffc00f0a947 */ /* 0x004fea000383ffff */
[----:B------:R-:W-:Y:S05]  /*299b0*/  BRA `(.L_x_4028) ;  /* 0xfffffe0c00447947 */ /* 0x000fea000383ffff */
.L_x_3767:
        /* <DEDUP_REMOVED lines=8> */
.L_x_4030:
[----:B------:R-:W-:Y:S05]  /*29a40*/  BSYNC B1 ;  /* 0x0000000000017941 */ /* 0x000fea0003800000 */
.L_x_4029:
        /* <DEDUP_REMOVED lines=8> */
.L_x_4031:
[----:B------:R-:W-:Y:S02]  /*29ad0*/  IMAD.MOV.U32 R13, RZ, RZ, R27 ;  /* 0x000000ffff0d7224 */ /* 0x000fe400078e001b */
[----:B------:R-:W-:-:S07]  /*29ae0*/  IMAD.MOV.U32 R0, RZ, RZ, R14 ;  /* 0x000000ffff007224 */ /* 0x000fce00078e000e */
[----:B------:R-:W-:Y:S05]  /*29af0*/  WARPSYNC.COLLECTIVE R15, `(.L_x_4032) ;  /* 0x000000000f087348 */ /* 0x000fea0003c00000 */
[----:B------:R0:W1:Y:S02]  /*29b00*/  SHFL.IDX P6, R14, R13, R12, R11 ;  /* 0x0000000c0d0e7389 */ /* 0x00006400000c000b */
[----:B01----:R-:W-:Y:S01]  /*29b10*/  ENDCOLLECTIVE ;  /* 0x000000000000791b */ /* 0x003fe20003800000 */
.L_x_4032:
[----:B------:R-:W-:Y:S02]  /*29b20*/  IMAD.MOV.U32 R13, RZ, RZ, R26 ;  /* 0x000000ffff0d7224 */ /* 0x000fe400078e001a */
[----:B------:R-:W-:-:S07]  /*29b30*/  IMAD.MOV.U32 R5, RZ, RZ, R14 ;  /* 0x000000ffff057224 */ /* 0x000fce00078e000e */
[----:B------:R-:W-:Y:S05]  /*29b40*/  WARPSYNC.COLLECTIVE R15, `(.L_x_4033) ;  /* 0x000000000f087348 */ /* 0x000fea0003c00000 */
[----:B------:R0:W1:Y:S02]  /*29b50*/  SHFL.IDX P6, R14, R13, R12, R11 ;  /* 0x0000000c0d0e7389 */ /* 0x00006400000c000b */
[----:B01----:R-:W-:Y:S01]  /*29b60*/  ENDCOLLECTIVE ;  /* 0x000000000000791b */ /* 0x003fe20003800000 */
.L_x_4033:
[----:B------:R-:W-:Y:S05]  /*29b70*/  BRA `(.L_x_4034) ;  /* 0xfffffe1c00487947 */ /* 0x000fea000383ffff */
.L_x_3771:
[----:B0-----:R0:W1:Y:S02]  /*29b80*/  SYNCS.PHASECHK.TRANS64.TRYWAIT P0, [R2+URZ+0x36800], R5 ;  /* 0x03680005020075a7 */ /* 0x001064000800017f */
[----:B-1----:R-:W-:Y:S05]  /*29b90*/  @!P0 NANOSLEEP.SYNCS 0x989680 ;  /* 0x009896800000895d */ /* 0x002fea0003900000 */
[----:B------:R-:W1:Y:S02]  /*29ba0*/  @!P0 SYNCS.PHASECHK.TRANS64 P0, [R2+URZ+0x36800], R5 ;  /* 0x03680005020085a7 */ /* 0x000e64000800007f */
[----:B-1----:R-:W-:Y:S05]  /*29bb0*/  @!P0 BRA `(.L_x_3771) ;  /* 0xfffffffc00f08947 */ /* 0x002fea000383ffff */
[----:B------:R-:W-:Y:S05]  /*29bc0*/  BRA `(.L_x_4035) ;  /* 0xfffffe2800087947 */ /* 0x000fea000383ffff */
.L_x_3795:
        /* <DEDUP_REMOVED lines=8> */
.L_x_4037:
[----:B------:R-:W-:Y:S05]  /*29c50*/  BSYNC B1 ;  /* 0x0000000000017941 */ /* 0x000fea0003800000 */
.L_x_4036:
        /* <DEDUP_REMOVED lines=8> */
.L_x_4038:
[----:B------:R-:W-:Y:S02]  /*29ce0*/  IMAD.MOV.U32 R21, RZ, RZ, R3 ;  /* 0x000000ffff157224 */ /* 0x000fe400078e0003 */
[----:B------:R-:W-:Y:S02]  /*29cf0*/  IMAD.MOV.U32 R13, RZ, RZ, R27 ;  /* 0x000000ffff0d7224 */ /* 0x000fe400078e001b */
[----:B------:R-:W-:-:S07]  /*29d00*/  IMAD.MOV.U32 R0, RZ, RZ, R14 ;  /* 0x000000ffff007224 */ /* 0x000fce00078e000e */
[----:B------:R-:W-:Y:S05]  /*29d10*/  WARPSYNC.COLLECTIVE R15, `(.L_x_4039) ;  /* 0x000000000f087348 */ /* 0x000fea0003c00000 */
[----:B------:R0:W1:Y:S02]  /*29d20*/  SHFL.IDX P6, R14, R13, R12, R11 ;  /* 0x0000000c0d0e7389 */ /* 0x00006400000c000b */
[----:B01----:R-:W-:Y:S01]  /*29d30*/  ENDCOLLECTIVE ;  /* 0x000000000000791b */ /* 0x003fe20003800000 */
.L_x_4039:
[----:B------:R-:W-:Y:S02]  /*29d40*/  IMAD.MOV.U32 R20, RZ, RZ, R0 ;  /* 0x000000ffff147224 */ /* 0x000fe400078e0000 */
[----:B------:R-:W-:Y:S02]  /*29d50*/  IMAD.MOV.U32 R13, RZ, RZ, R26 ;  /* 0x000000ffff0d7224 */ /* 0x000fe400078e001a */
[----:B------:R-:W-:-:S07]  /*29d60*/  IMAD.MOV.U32 R5, RZ, RZ, R14 ;  /* 0x000000ffff057224 */ /* 0x000fce00078e000e */
[----:B------:R-:W-:Y:S05]  /*29d70*/  WARPSYNC.COLLECTIVE R15, `(.L_x_4040) ;  /* 0x000000000f087348 */ /* 0x000fea0003c00000 */
[----:B------:R0:W1:Y:S02]  /*29d80*/  SHFL.IDX P6, R14, R13, R12, R11 ;  /* 0x0000000c0d0e7389 */ /* 0x00006400000c000b */
[----:B01----:R-:W-:Y:S01]  /*29d90*/  ENDCOLLECTIVE ;  /* 0x000000000000791b */ /* 0x003fe20003800000 */
.L_x_4040:
[----:B------:R-:W-:Y:S05]  /*29da0*/  BRA `(.L_x_4041) ;  /* 0xfffffe4400b47947 */ /* 0x000fea000383ffff */
.L_x_3799:
[----:B0-----:R0:W1:Y:S02]  /*29db0*/  SYNCS.PHASECHK.TRANS64.TRYWAIT P0, [R2+URZ+0x36800], R5 ;  /* 0x03680005020075a7 */ /* 0x001064000800017f */
[----:B-1----:R-:W-:Y:S05]  /*29dc0*/  @!P0 NANOSLEEP.SYNCS 0x989680 ;  /* 0x009896800000895d */ /* 0x002fea0003900000 */
[----:B------:R-:W1:Y:S02]  /*29dd0*/  @!P0 SYNCS.PHASECHK.TRANS64 P0, [R2+URZ+0x36800], R5 ;  /* 0x03680005020085a7 */ /* 0x000e64000800007f */
[----:B-1----:R-:W-:Y:S05]  /*29de0*/  @!P0 BRA `(.L_x_3799) ;  /* 0xfffffffc00f08947 */ /* 0x002fea000383ffff */
[----:B------:R-:W-:Y:S05]  /*29df0*/  BRA `(.L_x_4042) ;  /* 0xfffffe4c00c87947 */ /* 0x000fea000383ffff */
.L_x_3813:
[----:B-1----:R1:W2:Y:S02]  /*29e00*/  SYNCS.PHASECHK.TRANS64.TRYWAIT P2, [R0+URZ+0x36830], R3 ;  /* 0x03683003000075a7 */ /* 0x0022a4000804017f */
[----:B--2---:R-:W-:Y:S05]  /*29e10*/  @!P2 NANOSLEEP.SYNCS 0x989680 ;  /* 0x009896800000a95d */ /* 0x004fea0003900000 */
[----:B------:R-:W2:Y:S02]  /*29e20*/  @!P2 SYNCS.PHASECHK.TRANS64 P2, [R0+URZ+0x36830], R3 ;  /* 0x036830030000a5a7 */ /* 0x000ea4000804007f */
[----:B--2---:R-:W-:Y:S05]  /*29e30*/  @!P2 BRA `(.L_x_3813) ;  /* 0xfffffffc00f0a947 */ /* 0x004fea000383ffff */
[----:B------:R-:W-:Y:S05]  /*29e40*/  BRA `(.L_x_3812) ;  /* 0xfffffe74009c7947 */ /* 0x000fea000383ffff */
.L_x_3820:
[----:B-1----:R1:W2:Y:S02]  /*29e50*/  SYNCS.PHASECHK.TRANS64.TRYWAIT P2, [R12+URZ+0x36830], R4 ;  /* 0x036830040c0075a7 */ /* 0x0022a4000804017f */
[----:B--2---:R-:W-:Y:S05]  /*29e60*/  @!P2 NANOSLEEP.SYNCS 0x989680 ;  /* 0x009896800000a95d */ /* 0x004fea0003900000 */
[----:B------:R-:W2:Y:S02]  /*29e70*/  @!P2 SYNCS.PHASECHK.TRANS64 P2, [R12+URZ+0x36830], R4 ;  /* 0x036830040c00a5a7 */ /* 0x000ea4000804007f */
[----:B--2---:R-:W-:Y:S05]  /*29e80*/  @!P2 BRA `(.L_x_3820) ;  /* 0xfffffffc00f0a947 */ /* 0x004fea000383ffff */
[----:B------:R-:W-:Y:S05]  /*29e90*/  BRA `(.L_x_3819) ;  /* 0xfffffed000347947 */ /* 0x000fea000383ffff */
.L_x_3825:
[----:B-1----:R1:W2:Y:S02]  /*29ea0*/  SYNCS.PHASECHK.TRANS64.TRYWAIT P2, [R13+URZ+0x36850], R0 ;  /* 0x036850000d0075a7 */ /* 0x0022a4000804017f */
[----:B--2---:R-:W-:Y:S05]  /*29eb0*/  @!P2 NANOSLEEP.SYNCS 0x989680 ;  /* 0x009896800000a95d */ /* 0x004fea0003900000 */
[----:B------:R-:W2:Y:S02]  /*29ec0*/  @!P2 SYNCS.PHASECHK.TRANS64 P2, [R13+URZ+0x36850], R0 ;  /* 0x036850000d00a5a7 */ /* 0x000ea4000804007f */
[----:B--2---:R-:W-:Y:S05]  /*29ed0*/  @!P2 BRA `(.L_x_3825) ;  /* 0xfffffffc00f0a947 */ /* 0x004fea000383ffff */
[----:B------:R-:W-:Y:S05]  /*29ee0*/  BRA `(.L_x_3824) ;  /* 0xffffff0400e07947 */ /* 0x000fea000383ffff */
.L_x_3831:
[----:B-1----:R1:W2:Y:S02]  /*29ef0*/  SYNCS.PHASECHK.TRANS64.TRYWAIT P0, [R0+URZ+0x36850], R3 ;  /* 0x03685003000075a7 */ /* 0x0022a4000800017f */
[----:B--2---:R-:W-:Y:S05]  /*29f00*/  @!P0 NANOSLEEP.SYNCS 0x989680 ;  /* 0x009896800000895d */ /* 0x004fea0003900000 */
[----:B------:R-:W2:Y:S02]  /*29f10*/  @!P0 SYNCS.PHASECHK.TRANS64 P0, [R0+URZ+0x36850], R3 ;  /* 0x03685003000085a7 */ /* 0x000ea4000800007f */
[----:B--2---:R-:W-:Y:S05]  /*29f20*/  @!P0 BRA `(.L_x_3831) ;  /* 0xfffffffc00f08947 */ /* 0x004fea000383ffff */
[----:B------:R-:W-:Y:S05]  /*29f30*/  BRA `(.L_x_3830) ;  /* 0xffffff28009c7947 */ /* 0x000fea000383ffff */
.L_x_3870:
        /* <DEDUP_REMOVED lines=11> */
.L_x_4044:
[----:B------:R-:W-:Y:S05]  /*29ff0*/  BSYNC B1 ;  /* 0x0000000000017941 */ /* 0x000fea0003800000 */
.L_x_4043:
[----:B------:R-:W-:Y:S05]  /*2a000*/  BRA `(.L_x_4045) ;  /* 0xffffff8800c87947 */ /* 0x000fea000383ffff */
.L_x_3872:
[----:B------:R-:W-:Y:S01]  /*2a010*/  BSSY B1, `(.L_x_4046) ;  /* 0x0000006000017945 */ /* 0x000fe20003800000 */
[----:B------:R-:W-:-:S07]  /*2a020*/  IMAD.MOV.U32 R15, RZ, RZ, -0x1 ;  /* 0xffffffffff0f7424 */ /* 0x000fce00078e00ff */
[----:B0-----:R-:W-:Y:S05]  /*2a030*/  WARPSYNC.COLLECTIVE R15, `(.L_x_4047) ;  /* 0x000000000f0c7348 */ /* 0x001fea0003c00000 */
[----:B------:R-:W-:Y:S02]  /*2a040*/  ELECT P6, UR62, PT ;  /* 0x00000000003e782f */ /* 0x000fe400038c0000 */
[----:B------:R-:W-:Y:S01]  /*2a050*/  MOV R14, UR62 ;  /* 0x0000003e000e7c02 */ /* 0x000fe20008000f00 */
[----:B0-----:R-:W-:Y:S10]  /*2a060*/  ENDCOLLECTIVE ;  /* 0x000000000000791b */ /* 0x001ff40003800000 */
.L_x_4047:
[----:B------:R-:W-:Y:S05]  /*2a070*/  BSYNC B1 ;  /* 0x0000000000017941 */ /* 0x000fea0003800000 */
.L_x_4046:
[----:B------:R-:W-:Y:S01]  /*2a080*/  PLOP3.LUT P2, PT, P6, PT, PT, 0x80, 0x0 ;  /* 0x000000000000781c */ /* 0x000fe2000374f070 */
[----:B------:R-:W-:-:S12]  /*2a090*/  BRA `(.L_x_3871) ;  /* 0xffffff8800bc7947 */ /* 0x000fd8000383ffff */
.L_x_3874:
[----:B0-----:R0:W1:Y:S02]  /*2a0a0*/  SYNCS.PHASECHK.TRANS64.TRYWAIT P0, [R18+URZ+0x36820], R2 ;  /* 0x03682002120075a7 */ /* 0x001064000800017f */
[----:B-1----:R-:W-:Y:S05]  /*2a0b0*/  @!P0 NANOSLEEP.SYNCS 0x989680 ;  /* 0x009896800000895d */ /* 0x002fea0003900000 */
[----:B------:R-:W1:Y:S02]  /*2a0c0*/  @!P0 SYNCS.PHASECHK.TRANS64 P0, [R18+URZ+0x36820], R2 ;  /* 0x03682002120085a7 */ /* 0x000e64000800007f */
[----:B-1----:R-:W-:Y:S05]  /*2a0d0*/  @!P0 BRA `(.L_x_3874) ;  /* 0xfffffffc00f08947 */ /* 0x002fea000383ffff */
[----:B------:R-:W-:Y:S05]  /*2a0e0*/  BRA `(.L_x_4048) ;  /* 0xffffff8800cc7947 */ /* 0x000fea000383ffff */
.L_x_3878:
[----:B-1----:R1:W2:Y:S02]  /*2a0f0*/  SYNCS.PHASECHK.TRANS64.TRYWAIT P0, [R5+URZ+0x368a0], R8 ;  /* 0x0368a008050075a7 */ /* 0x0022a4000800017f */
[----:B--2---:R-:W-:Y:S05]  /*2a100*/  @!P0 NANOSLEEP.SYNCS 0x989680 ;  /* 0x009896800000895d */ /* 0x004fea0003900000 */
[----:B------:R-:W2:Y:S02]  /*2a110*/  @!P0 SYNCS.PHASECHK.TRANS64 P0, [R5+URZ+0x368a0], R8 ;  /* 0x0368a008050085a7 */ /* 0x000ea4000800007f */
[----:B--2---:R-:W-:Y:S05]  /*2a120*/  @!P0 BRA `(.L_x_3878) ;  /* 0xfffffffc00f08947 */ /* 0x004fea000383ffff */
[----:B------:R-:W-:Y:S05]  /*2a130*/  BRA `(.L_x_4049) ;  /* 0xffffff8800ec7947 */ /* 0x000fea000383ffff */
.L_x_3885:
[----:B0-----:R0:W2:Y:S02]  /*2a140*/  SYNCS.PHASECHK.TRANS64.TRYWAIT P0, [R5+URZ+0x368c0], R8 ;  /* 0x0368c008050075a7 */ /* 0x0010a4000800017f */
[----:B--2---:R-:W-:Y:S05]  /*2a150*/  @!P0 NANOSLEEP.SYNCS 0x989680 ;  /* 0x009896800000895d */ /* 0x004fea0003900000 */
[----:B------:R-:W2:Y:S02]  /*2a160*/  @!P0 SYNCS.PHASECHK.TRANS64 P0, [R5+URZ+0x368c0], R8 ;  /* 0x0368c008050085a7 */ /* 0x000ea4000800007f */
[----:B--2---:R-:W-:Y:S05]  /*2a170*/  @!P0 BRA `(.L_x_3885) ;  /* 0xfffffffc00f08947 */ /* 0x004fea000383ffff */
[----:B------:R-:W-:Y:S05]  /*2a180*/  BRA `(.L_x_4050) ;  /* 0xffffff8c00e87947 */ /* 0x000fea000383ffff */
.L_x_3894:
[----:B0-----:R0:W1:Y:S02]  /*2a190*/  SYNCS.PHASECHK.TRANS64.TRYWAIT P0, [R6+URZ+0x368a0], R5 ;  /* 0x0368a005060075a7 */ /* 0x001064000800017f */
[----:B-1----:R-:W-:Y:S05]  /*2a1a0*/  @!P0 NANOSLEEP.SYNCS 0x989680 ;  /* 0x009896800000895d */ /* 0x002fea0003900000 */
[----:B------:R-:W1:Y:S02]  /*2a1b0*/  @!P0 SYNCS.PHASECHK.TRANS64 P0, [R6+URZ+0x368a0], R5 ;  /* 0x0368a005060085a7 */ /* 0x000e64000800007f */
[----:B-1----:R-:W-:Y:S05]  /*2a1c0*/  @!P0 BRA `(.L_x_3894) ;  /* 0xfffffffc00f08947 */ /* 0x002fea000383ffff */
[----:B------:R-:W-:Y:S05]  /*2a1d0*/  BRA `(.L_x_4051) ;  /* 0xffffff9400247947 */ /* 0x000fea000383ffff */
.L_x_3901:
[----:B-1----:R1:W2:Y:S02]  /*2a1e0*/  SYNCS.PHASECHK.TRANS64.TRYWAIT P0, [R6+URZ+0x368c0], R5 ;  /* 0x0368c005060075a7 */ /* 0x0022a4000800017f */
[----:B--2---:R-:W-:Y:S05]  /*2a1f0*/  @!P0 NANOSLEEP.SYNCS 0x989680 ;  /* 0x009896800000895d */ /* 0x004fea0003900000 */
[----:B------:R-:W2:Y:S02]  /*2a200*/  @!P0 SYNCS.PHASECHK.TRANS64 P0, [R6+URZ+0x368c0], R5 ;  /* 0x0368c005060085a7 */ /* 0x000ea4000800007f */
[----:B--2---:R-:W-:Y:S05]  /*2a210*/  @!P0 BRA `(.L_x_3901) ;  /* 0xfffffffc00f08947 */ /* 0x004fea000383ffff */
[----:B------:R-:W-:Y:S05]  /*2a220*/  BRA `(.L_x_4052) ;  /* 0xffffff9800287947 */ /* 0x000fea000383ffff */
.L_x_3918:
        /* <DEDUP_REMOVED lines=11> */
.L_x_4054:
[----:B------:R-:W-:Y:S05]  /*2a2e0*/  BSYNC B0 ;  /* 0x0000000000007941 */ /* 0x000fea0003800000 */
.L_x_4053:
[----:B------:R-:W-:Y:S05]  /*2a2f0*/  BRA `(.L_x_4055) ;  /* 0xffffffa400687947 */ /* 0x000fea000383ffff */
.L_x_3920:
[----:B------:R-:W-:Y:S01]  /*2a300*/  BSSY B0, `(.L_x_4056) ;  /* 0x0000006000007945 */ /* 0x000fe20003800000 */
[----:B------:R-:W-:-:S07]  /*2a310*/  IMAD.MOV.U32 R15, RZ, RZ, -0x1 ;  /* 0xffffffffff0f7424 */ /* 0x000fce00078e00ff */
[----:B0-----:R-:W-:Y:S05]  /*2a320*/  WARPSYNC.COLLECTIVE R15, `(.L_x_4057) ;  /* 0x000000000f0c7348 */ /* 0x001fea0003c00000 */
[----:B------:R-:W-:Y:S02]  /*2a330*/  ELECT P6, UR62, PT ;  /* 0x00000000003e782f */ /* 0x000fe400038c0000 */
[----:B------:R-:W-:Y:S01]  /*2a340*/  MOV R14, UR62 ;  /* 0x0000003e000e7c02 */ /* 0x000fe20008000f00 */
[----:B0-----:R-:W-:Y:S10]  /*2a350*/  ENDCOLLECTIVE ;  /* 0x000000000000791b */ /* 0x001ff40003800000 */
.L_x_4057:
[----:B------:R-:W-:Y:S05]  /*2a360*/  BSYNC B0 ;  /* 0x0000000000007941 */ /* 0x000fea0003800000 */
.L_x_4056:
[----:B------:R-:W-:Y:S05]  /*2a370*/  BRA `(.L_x_4058) ;  /* 0xffffffa400747947 */ /* 0x000fea000383ffff */
.L_x_3922:
[----:B0-----:R0:W1:Y:S02]  /*2a380*/  SYNCS.PHASECHK.TRANS64.TRYWAIT P0, [R0+URZ+0x36840], R2 ;  /* 0x03684002000075a7 */ /* 0x001064000800017f */
[----:B-1----:R-:W-:Y:S05]  /*2a390*/  @!P0 NANOSLEEP.SYNCS 0x989680 ;  /* 0x009896800000895d */ /* 0x002fea0003900000 */
[----:B------:R-:W1:Y:S02]  /*2a3a0*/  @!P0 SYNCS.PHASECHK.TRANS64 P0, [R0+URZ+0x36840], R2 ;  /* 0x03684002000085a7 */ /* 0x000e64000800007f */
[----:B-1----:R-:W-:Y:S05]  /*2a3b0*/  @!P0 BRA `(.L_x_3922) ;  /* 0xfffffffc00f08947 */ /* 0x002fea000383ffff */
[----:B------:R-:W-:Y:S05]  /*2a3c0*/  BRA `(.L_x_4059) ;  /* 0xffffffa400d47947 */ /* 0x000fea000383ffff */
.L_x_3926:
        /* <DEDUP_REMOVED lines=9> */
.L_x_4060:
[----:B------:R-:W-:Y:S02]  /*2a460*/  IMAD.MOV.U32 R13, RZ, RZ, R4 ;  /* 0x000000ffff0d7224 */ /* 0x000fe400078e0004 */
[----:B------:R-:W-:-:S07]  /*2a470*/  IMAD.MOV.U32 R6, RZ, RZ, R14 ;  /* 0x000000ffff067224 */ /* 0x000fce00078e000e */
[----:B------:R-:W-:Y:S05]  /*2a480*/  WARPSYNC.COLLECTIVE R15, `(.L_x_4061) ;  /* 0x000000000f087348 */ /* 0x000fea0003c00000 */
[----:B------:R0:W1:Y:S02]  /*2a490*/  SHFL.IDX P6, R14, R13, R12, R11 ;  /* 0x0000000c0d0e7389 */ /* 0x00006400000c000b */
[----:B01----:R-:W-:Y:S01]  /*2a4a0*/  ENDCOLLECTIVE ;  /* 0x000000000000791b */ /* 0x003fe20003800000 */
.L_x_4061:
[----:B------:R-:W-:-:S04]  /*2a4b0*/  LOP3.LUT R7, R7, 0x7f, RZ, 0xc0, !PT ;  /* 0x0000007f07077812 */ /* 0x000fc800078ec0ff */
[----:B------:R-:W-:Y:S01]  /*2a4c0*/  SHF.R.U32.HI R0, RZ, 0x3, R7 ;  /* 0x00000003ff007819 */ /* 0x000fe20000011607 */
[----:B------:R-:W-:Y:S02]  /*2a4d0*/  IMAD R2, R10, R8, RZ ;  /* 0x000000080a027224 */ /* 0x000fe400078e02ff */
[----:B------:R0:W5:Y:S02]  /*2a4e0*/  LDL R10, [R1+0x30] ;  /* 0x00003000010a7983 */ /* 0x0001640000100800 */
[----:B------:R-:W-:Y:S02]  /*2a4f0*/  IMAD.IADD R0, R0, 0x1, R5 ;  /* 0x0000000100007824 */ /* 0x000fe400078e0205 */
[----:B------:R-:W-:Y:S02]  /*2a500*/  IMAD.MOV.U32 R7, RZ, RZ, R14 ;  /* 0x000000ffff077224 */ /* 0x000fe400078e000e */
[----:B------:R-:W-:Y:S01]  /*2a510*/  IMAD.MOV.U32 R13, RZ, RZ, R3 ;  /* 0x000000ffff0d7224 */ /* 0x000fe200078e0003 */
[----:B------:R-:W-:Y:S01]  /*2a520*/  ISETP.GE.AND P2, PT, R0, R2, PT ;  /* 0x000000020000720c */ /* 0x000fe20003f46270 */
[----:B------:R-:W-:-:S02]  /*2a530*/  IMAD.MOV.U32 R12, RZ, RZ, 0x1 ;  /* 0x00000001ff0c7424 */ /* 0x000fc400078e00ff */
[----:B0-----:R-:W-:-:S10]  /*2a540*/  VIADD R5, R0, 0x10 ;  /* 0x0000001000057836 */ /* 0x001fd40000000000 */
[----:B-----5:R-:W-:Y:S05]  /*2a550*/  WARPSYNC.COLLECTIVE R15, `(.L_x_4062) ;  /* 0x000000000f087348 */ /* 0x020fea0003c00000 */
[----:B------:R0:W1:Y:S02]  /*2a560*/  SHFL.IDX P6, R14, R13, R12, R11 ;  /* 0x0000000c0d0e7389 */ /* 0x00006400000c000b */
[----:B01---5:R-:W-:Y:S01]  /*2a570*/  ENDCOLLECTIVE ;  /* 0x000000000000791b */ /* 0x023fe20003800000 */
.L_x_4062:
[----:B------:R-:W-:-:S05]  /*2a580*/  @!P2 LEA R7, P4, R9, R7, 0x1 ;  /* 0x000000070907a211 */ /* 0x000fca00078808ff */
[----:B------:R-:W-:Y:S02]  /*2a590*/  @!P2 IMAD.X R6, RZ, RZ, R6, P4 ;  /* 0x000000ffff06a224 */ /* 0x000fe400020e0606 */
[----:B------:R-:W-:-:S03]  /*2a5a0*/  IMAD.MOV.U32 R13, RZ, RZ, R4 ;  /* 0x000000ffff0d7224 */ /* 0x000fc600078e0004 */
[----:B------:R-:W-:-:S04]  /*2a5b0*/  @!P2 LOP3.LUT R7, R7, R6, RZ, 0x3c, !PT ;  /* 0x000000060707a212 */ /* 0x000fc800078e3cff */
[----:B------:R-:W-:-:S04]  /*2a5c0*/  @!P2 LOP3.LUT R6, R7, R6, RZ, 0x3c, !PT ;  /* 0x000000060706a212 */ /* 0x000fc800078e3cff */
[----:B------:R-:W-:-:S05]  /*2a5d0*/  @!P2 LOP3.LUT R7, R7, R6, RZ, 0x3c, !PT ;  /* 0x000000060707a212 */ /* 0x000fca00078e3cff */
[----:B------:R-:W-:Y:S01]  /*2a5e0*/  @!PT LDS RZ, [RZ] ;  /* 0x00000000fffff984 */ /* 0x000fe20000000800 */
[----:B------:R-:W-:Y:S01]  /*2a5f0*/  @!PT LDS RZ, [RZ] ;  /* 0x00000000fffff984 */ /* 0x000fe20000000800 */
[----:B------:R-:W-:Y:S01]  /*2a600*/  @!PT LDS RZ, [RZ] ;  /* 0x00000000fffff984 */ /* 0x000fe20000000800 */
[----:B------:R-:W-:Y:S04]  /*2a610*/  @!P2 LDGSTS.E.BYPASS.LTC128B.128 [R10+0x15400], desc[UR60][R6.64], !P3 ;  /* 0x15400000060aafae */ /* 0x000fe8000d901d7c */
[----:B------:R-:W-:Y:S04]  /*2a620*/  @!P2 LDGSTS.E.BYPASS.LTC128B.128 [R10+0x19400], desc[UR60][R6.64+0x80], !P0 ;  /* 0x19400080060aafae */ /* 0x000fe8000c101d7c */
[----:B------:R0:W-:Y:S01]  /*2a630*/  @!P2 LDGSTS.E.BYPASS.LTC128B.128 [R10+0x1d400], desc[UR60][R6.64+0x100], !P1 ;  /* 0x1d400100060aafae */ /* 0x0001e2000c901d7c */
[----:B------:R-:W-:Y:S01]  /*2a640*/  ISETP.GE.AND P2, PT, R5, R2, PT ;  /* 0x000000020500720c */ /* 0x000fe20003f46270 */
[----:B0-----:R-:W-:-:S12]  /*2a650*/  IMAD.MOV.U32 R6, RZ, RZ, R14 ;  /* 0x000000ffff067224 */ /* 0x001fd800078e000e */
[----:B------:R-:W-:Y:S05]  /*2a660*/  WARPSYNC.COLLECTIVE R15, `(.L_x_4063) ;  /* 0x000000000f087348 */ /* 0x000fea0003c00000 */
[----:B------:R0:W1:Y:S02]  /*2a670*/  SHFL.IDX P6, R14, R13, R12, R11 ;  /* 0x0000000c0d0e7389 */ /* 0x00006400000c000b */
[----:B01----:R-:W-:Y:S01]  /*2a680*/  ENDCOLLECTIVE ;  /* 0x000000000000791b */ /* 0x003fe20003800000 */
.L_x_4063:
[----:B------:R-:W-:Y:S02]  /*2a690*/  IMAD.MOV.U32 R13, RZ, RZ, R3 ;  /* 0x000000ffff0d7224 */ /* 0x000fe400078e0003 */
[----:B------:R-:W-:Y:S02]  /*2a6a0*/  IMAD.MOV.U32 R12, RZ, RZ, 0x2 ;  /* 0x00000002ff0c7424 */ /* 0x000fe400078e00ff */
[----:B------:R-:W-:-:S07]  /*2a6b0*/  IMAD.MOV.U32 R5, RZ, RZ, R14 ;  /* 0x000000ffff057224 */ /* 0x000fce00078e000e */
[----:B------:R-:W-:Y:S05]  /*2a6c0*/  WARPSYNC.COLLECTIVE R15, `(.L_x_4064) ;  /* 0x000000000f087348 */ /* 0x000fea0003c00000 */
[----:B------:R0:W1:Y:S02]  /*2a6d0*/  SHFL.IDX P6, R14, R13, R12, R11 ;  /* 0x0000000c0d0e7389 */ /* 0x00006400000c000b */
[----:B01----:R-:W-:Y:S01]  /*2a6e0*/  ENDCOLLECTIVE ;  /* 0x000000000000791b */ /* 0x003fe20003800000 */
.L_x_4064:
[----:B------:R-:W-:-:S05]  /*2a6f0*/  @!P2 LEA R5, P4, R9, R5, 0x1 ;  /* 0x000000050905a211 */ /* 0x000fca00078808ff */
[----:B------:R-:W-:-:S04]  /*2a700*/  @!P2 IMAD.X R6, RZ, RZ, R6, P4 ;  /* 0x000000ffff06a224 */ /* 0x000fc800020e0606 */
[----:B------:R-:W-:Y:S02]  /*2a710*/  @!P2 IMAD.MOV.U32 R7, RZ, RZ, R6 ;  /* 0x000000ffff07a224 */ /* 0x000fe400078e0006 */
[----:B------:R-:W-:Y:S02]  /*2a720*/  @!P2 IMAD.MOV.U32 R6, RZ, RZ, R5 ;  /* 0x000000ffff06a224 */ /* 0x000fe400078e0005 */
[----:B------:R-:W-:Y:S02]  /*2a730*/  IMAD.MOV.U32 R13, RZ, RZ, R4 ;  /* 0x000000ffff0d7224 */ /* 0x000fe400078e0004 */
[----:B------:R-:W-:Y:S01]  /*2a740*/  VIADD R5, R0, 0x20 ;  /* 0x0000002000057836 */ /* 0x000fe20000000000 */
        /* <DEDUP_REMOVED lines=11> */
.L_x_4065:
[----:B------:R-:W-:Y:S02]  /*2a800*/  IMAD.MOV.U32 R13, RZ, RZ, R3 ;  /* 0x000000ffff0d7224 */ /* 0x000fe400078e0003 */
[----:B------:R-:W-:Y:S02]  /*2a810*/  IMAD.MOV.U32 R12, RZ, RZ, 0x3 ;  /* 0x00000003ff0c7424 */ /* 0x000fe400078e00ff */
[----:B------:R-:W-:-:S07]  /*2a820*/  IMAD.MOV.U32 R5, RZ, RZ, R14 ;  /* 0x000000ffff057224 */ /* 0x000fce00078e000e */
[----:B------:R-:W-:Y:S05]  /*2a830*/  WARPSYNC.COLLECTIVE R15, `(.L_x_4066) ;  /* 0x000000000f087348 */ /* 0x000fea0003c00000 */
[----:B------:R0:W1:Y:S02]  /*2a840*/  SHFL.IDX P6, R14, R13, R12, R11 ;  /* 0x0000000c0d0e7389 */ /* 0x00006400000c000b */
[----:B01----:R-:W-:Y:S01]  /*2a850*/  ENDCOLLECTIVE ;  /* 0x000000000000791b */ /* 0x003fe20003800000 */
.L_x_4066:
        /* <DEDUP_REMOVED lines=17> */
.L_x_4067:
[----:B------:R-:W-:Y:S02]  /*2a970*/  IMAD.MOV.U32 R13, RZ, RZ, R3 ;  /* 0x000000ffff0d7224 */ /* 0x000fe400078e0003 */
[----:B------:R-:W-:Y:S02]  /*2a980*/  IMAD.MOV.U32 R12, RZ, RZ, 0x4 ;  /* 0x00000004ff0c7424 */ /* 0x000fe400078e00ff */
[----:B------:R-:W-:-:S07]  /*2a990*/  IMAD.MOV.U32 R5, RZ, RZ, R14 ;  /* 0x000000ffff057224 */ /* 0x000fce00078e000e */
[----:B------:R-:W-:Y:S05]  /*2a9a0*/  WARPSYNC.COLLECTIVE R15, `(.L_x_4068) ;  /* 0x000000000f087348 */ /* 0x000fea0003c00000 */
[----:B------:R0:W1:Y:S02]  /*2a9b0*/  SHFL.IDX P6, R14, R13, R12, R11 ;  /* 0x0000000c0d0e7389 */ /* 0x00006400000c000b */
[----:B01----:R-:W-:Y:S01]  /*2a9c0*/  ENDCOLLECTIVE ;  /* 0x000000000000791b */ /* 0x003fe20003800000 */
.L_x_4068:
        /* <DEDUP_REMOVED lines=17> */
.L_x_4069:
[----:B------:R-:W-:Y:S02]  /*2aae0*/  IMAD.MOV.U32 R13, RZ, RZ, R3 ;  /* 0x000000ffff0d7224 */ /* 0x000fe400078e0003 */
[----:B------:R-:W-:Y:S02]  /*2aaf0*/  IMAD.MOV.U32 R12, RZ, RZ, 0x5 ;  /* 0x00000005ff0c7424 */ /* 0x000fe400078e00ff */
[----:B------:R-:W-:-:S07]  /*2ab00*/  IMAD.MOV.U32 R5, RZ, RZ, R14 ;  /* 0x000000ffff057224 */ /* 0x000fce00078e000e */
[----:B------:R-:W-:Y:S05]  /*2ab10*/  WARPSYNC.COLLECTIVE R15, `(.L_x_4070) ;  /* 0x000000000f087348 */ /* 0x000fea0003c00000 */
[----:B------:R0:W1:Y:S02]  /*2ab20*/  SHFL.IDX P6, R14, R13, R12, R11 ;  /* 0x0000000c0d0e7389 */ /* 0x00006400000c000b */
[----:B01----:R-:W-:Y:S01]  /*2ab30*/  ENDCOLLECTIVE ;  /* 0x000000000000791b */ /* 0x003fe20003800000 */
.L_x_4070:
        /* <DEDUP_REMOVED lines=17> */
.L_x_4071:
[----:B------:R-:W-:Y:S02]  /*2ac50*/  IMAD.MOV.U32 R13, RZ, RZ, R3 ;  /* 0x000000ffff0d7224 */ /* 0x000fe400078e0003 */
[----:B------:R-:W-:Y:S02]  /*2ac60*/  IMAD.MOV.U32 R12, RZ, RZ, 0x6 ;  /* 0x00000006ff0c7424 */ /* 0x000fe400078e00ff */
[----:B------:R-:W-:-:S07]  /*2ac70*/  IMAD.MOV.U32 R5, RZ, RZ, R14 ;  /* 0x000000ffff057224 */ /* 0x000fce00078e000e */
[----:B------:R-:W-:Y:S05]  /*2ac80*/  WARPSYNC.COLLECTIVE R15, `(.L_x_4072) ;  /* 0x000000000f087348 */ /* 0x000fea0003c00000 */
[----:B------:R0:W1:Y:S02]  /*2ac90*/  SHFL.IDX P6, R14, R13, R12, R11 ;  /* 0x0000000c0d0e7389 */ /* 0x00006400000c000b */
[----:B01----:R-:W-:Y:S01]  /*2aca0*/  ENDCOLLECTIVE ;  /* 0x000000000000791b */ /* 0x003fe20003800000 */
.L_x_4072:
        /* <DEDUP_REMOVED lines=17> */
.L_x_4073:
[----:B------:R-:W-:Y:S02]  /*2adc0*/  IMAD.MOV.U32 R13, RZ, RZ, R3 ;  /* 0x000000ffff0d7224 */ /* 0x000fe400078e0003 */
[----:B------:R-:W-:Y:S02]  /*2add0*/  IMAD.MOV.U32 R12, RZ, RZ, 0x7 ;  /* 0x00000007ff0c7424 */ /* 0x000fe400078e00ff */
[----:B------:R-:W-:-:S07]  /*2ade0*/  IMAD.MOV.U32 R5, RZ, RZ, R14 ;  /* 0x000000ffff057224 */ /* 0x000fce00078e000e */
[----:B------:R-:W-:Y:S05]  /*2adf0*/  WARPSYNC.COLLECTIVE R15, `(.L_x_4074) ;  /* 0x000000000f087348 */ /* 0x000fea0003c00000 */
[----:B------:R0:W1:Y:S02]  /*2ae00*/  SHFL.IDX P6, R14, R13, R12, R11 ;  /* 0x0000000c0d0e7389 */ /* 0x00006400000c000b */
[----:B01----:R-:W-:Y:S01]  /*2ae10*/  ENDCOLLECTIVE ;  /* 0x000000000000791b */ /* 0x003fe20003800000 */
.L_x_4074:
[----:B------:R-:W-:-:S05]  /*2ae20*/  @!P2 LEA R5, P4, R9, R5, 0x1 ;  /* 0x000000050905a211 */ /* 0x000fca00078808ff */
[----:B------:R-:W-:-:S04]  /*2ae30*/  @!P2 IMAD.X R6, RZ, RZ, R6, P4 ;  /* 0x000000ffff06a224 */ /* 0x000fc800020e0606 */
[----:B------:R-:W-:Y:S02]  /*2ae40*/  @!P2 IMAD.MOV.U32 R7, RZ, RZ, R6 ;  /* 0x000000ffff07a224 */ /* 0x000fe400078e0006 */
[----:B------:R-:W-:Y:S02]  /*2ae50*/  IMAD.MOV.U32 R13, RZ, RZ, R4 ;  /* 0x000000ffff0d7224 */ /* 0x000fe400078e0004 */
[----:B------:R-:W-:-:S05]  /*2ae60*/  @!P2 IMAD.MOV.U32 R6, RZ, RZ, R5 ;  /* 0x000000ffff06a224 */ /* 0x000fca00078e0005 */
[----:B------:R-:W-:Y:S01]  /*2ae70*/  @!PT LDS RZ, [RZ] ;  /* 0x00000000fffff984 */ /* 0x000fe20000000800 */
[----:B------:R-:W-:Y:S01]  /*2ae80*/  @!PT LDS RZ, [RZ] ;  /* 0x00000000fffff984 */ /* 0x000fe20000000800 */
[----:B------:R-:W-:Y:S01]  /*2ae90*/  @!PT LDS RZ, [RZ] ;  /* 0x00000000fffff984 */ /* 0x000fe20000000800 */
[----:B------:R0:W-:Y:S01]  /*2aea0*/  @!P2 LDGSTS.E.BYPASS.LTC128B.128 [R10+0x18400], desc[UR60][R6.64], !P3 ;  /* 0x18400000060aafae */ /* 0x0001e2000d901d7c */
[----:B------:R-:W-:-:S03]  /*2aeb0*/  IMAD.MOV.U32 R5, RZ, RZ, R14 ;  /* 0x000000ffff057224 */ /* 0x000fc600078e000e */
[----:B------:R0:W-:Y:S04]  /*2aec0*/  @!P2 LDGSTS.E.BYPASS.LTC128B.128 [R10+0x1c400], desc[UR60][R6.64+0x80], !P0 ;  /* 0x1c400080060aafae */ /* 0x0001e8000c101d7c */
[----:B0-----:R-:W-:Y:S05]  /*2aed0*/  WARPSYNC.COLLECTIVE R15, `(.L_x_4075) ;  /* 0x000000000f087348 */ /* 0x001fea0003c00000 */
[----:B------:R1:W2:Y:S02]  /*2aee0*/  SHFL.IDX P6, R14, R13, R12, R11 ;  /* 0x0000000c0d0e7389 */ /* 0x0002a400000c000b */
[----:B012---:R-:W-:Y:S01]  /*2aef0*/  ENDCOLLECTIVE ;  /* 0x000000000000791b */ /* 0x007fe20003800000 */
.L_x_4075:
[----:B------:R-:W-:Y:S01]  /*2af00*/  @!PT LDS RZ, [RZ] ;  /* 0x00000000fffff984 */ /* 0x000fe20000000800 */
[----:B------:R-:W-:Y:S01]  /*2af10*/  @!PT LDS RZ, [RZ] ;  /* 0x00000000fffff984 */ /* 0x000fe20000000800 */
[----:B------:R-:W-:Y:S01]  /*2af20*/  @!PT LDS RZ, [RZ] ;  /* 0x00000000fffff984 */ /* 0x000fe20000000800 */
[----:B------:R3:W-:Y:S01]  /*2af30*/  @!P2 LDGSTS.E.BYPASS.LTC128B.128 [R10+0x20400], desc[UR60][R6.64+0x100], !P1 ;  /* 0x20400100060aafae */ /* 0x0007e2000c901d7c */
[----:B------:R-:W-:Y:S01]  /*2af40*/  IMAD.MOV.U32 R3, RZ, RZ, R14 ;  /* 0x000000ffff037224 */ /* 0x000fe200078e000e */
[----:B------:R-:W-:Y:S06]  /*2af50*/  BRA `(.L_x_4076) ;  /* 0xffffffa800907947 */ /* 0x000fec000383ffff */
.L_x_3931:
[----:B----4-:R4:W0:Y:S02]  /*2af60*/  SYNCS.PHASECHK.TRANS64.TRYWAIT P0, [R18+URZ+0x36820], R0 ;  /* 0x03682000120075a7 */ /* 0x010824000800017f */
[----:B0-----:R-:W-:Y:S05]  /*2af70*/  @!P0 NANOSLEEP.SYNCS 0x989680 ;  /* 0x009896800000895d */ /* 0x001fea0003900000 */
[----:B------:R-:W0:Y:S02]  /*2af80*/  @!P0 SYNCS.PHASECHK.TRANS64 P0, [R18+URZ+0x36820], R0 ;  /* 0x03682000120085a7 */ /* 0x000e24000800007f */
[----:B0-----:R-:W-:Y:S05]  /*2af90*/  @!P0 BRA `(.L_x_3931) ;  /* 0xfffffffc00f08947 */ /* 0x001fea000383ffff */
[----:B------:R-:W-:Y:S05]  /*2afa0*/  BRA `(.L_x_4077) ;  /* 0xffffffac00047947 */ /* 0x000fea000383ffff */
.L_x_3940:
[----:B-1----:R1:W2:Y:S02]  /*2afb0*/  SYNCS.PHASECHK.TRANS64.TRYWAIT P0, [R3+URZ+0x36840], R2 ;  /* 0x03684002030075a7 */ /* 0x0022a4000800017f */
[----:B--2---:R-:W-:Y:S05]  /*2afc0*/  @!P0 NANOSLEEP.SYNCS 0x989680 ;  /* 0x009896800000895d */ /* 0x004fea0003900000 */
[----:B------:R-:W2:Y:S02]  /*2afd0*/  @!P0 SYNCS.PHASECHK.TRANS64 P0, [R3+URZ+0x36840], R2 ;  /* 0x03684002030085a7 */ /* 0x000ea4000800007f */
[----:B--2---:R-:W-:Y:S05]  /*2afe0*/  @!P0 BRA `(.L_x_3940) ;  /* 0xfffffffc00f08947 */ /* 0x004fea000383ffff */
[----:B------:R-:W-:Y:S05]  /*2aff0*/  BRA `(.L_x_4078) ;  /* 0xffffffac00e07947 */ /* 0x000fea000383ffff */
.L_x_3947:
[----:B0-----:R0:W1:Y:S02]  /*2b000*/  SYNCS.PHASECHK.TRANS64.TRYWAIT P0, [R2+URZ+0x36860], R3 ;  /* 0x03686003020075a7 */ /* 0x001064000800017f */
[----:B-1----:R-:W-:Y:S05]  /*2b010*/  @!P0 NANOSLEEP.SYNCS 0x989680 ;  /* 0x009896800000895d */ /* 0x002fea0003900000 */
[----:B------:R-:W1:Y:S02]  /*2b020*/  @!P0 SYNCS.PHASECHK.TRANS64 P0, [R2+URZ+0x36860], R3 ;  /* 0x03686003020085a7 */ /* 0x000e64000800007f */
[----:B-1----:R-:W-:Y:S05]  /*2b030*/  @!P0 BRA `(.L_x_3947) ;  /* 0xfffffffc00f08947 */ /* 0x002fea000383ffff */
[----:B------:R-:W-:Y:S05]  /*2b040*/  BRA `(.L_x_4079) ;  /* 0xffffffb000f07947 */ /* 0x000fea000383ffff */
.L_x_3958:
[----:B-1----:R1:W2:Y:S02]  /*2b050*/  SYNCS.PHASECHK.TRANS64.TRYWAIT P0, [R3+URZ+0x36840], R2 ;  /* 0x03684002030075a7 */ /* 0x0022a4000800017f */
[----:B--2---:R-:W-:Y:S05]  /*2b060*/  @!P0 NANOSLEEP.SYNCS 0x989680 ;  /* 0x009896800000895d */ /* 0x004fea0003900000 */
[----:B------:R-:W2:Y:S02]  /*2b070*/  @!P0 SYNCS.PHASECHK.TRANS64 P0, [R3+URZ+0x36840], R2 ;  /* 0x03684002030085a7 */ /* 0x000ea4000800007f */
[----:B--2---:R-:W-:Y:S05]  /*2b080*/  @!P0 BRA `(.L_x_3958) ;  /* 0xfffffffc00f08947 */ /* 0x004fea000383ffff */
[----:B------:R-:W-:Y:S05]  /*2b090*/  BRA `(.L_x_4080) ;  /* 0xffffffb800c47947 */ /* 0x000fea000383ffff */
.L_x_3965:
[----:B0-----:R0:W1:Y:S02]  /*2b0a0*/  SYNCS.PHASECHK.TRANS64.TRYWAIT P0, [R2+URZ+0x36860], R3 ;  /* 0x03686003020075a7 */ /* 0x001064000800017f */
[----:B-1----:R-:W-:Y:S05]  /*2b0b0*/  @!P0 NANOSLEEP.SYNCS 0x989680 ;  /* 0x009896800000895d */ /* 0x002fea0003900000 */
[----:B------:R-:W1:Y:S02]  /*2b0c0*/  @!P0 SYNCS.PHASECHK.TRANS64 P0, [R2+URZ+0x36860], R3 ;  /* 0x03686003020085a7 */ /* 0x000e64000800007f */
[----:B-1----:R-:W-:Y:S05]  /*2b0d0*/  @!P0 BRA `(.L_x_3965) ;  /* 0xfffffffc00f08947 */ /* 0x002fea000383ffff */
[----:B------:R-:W-:Y:S05]  /*2b0e0*/  BRA `(.L_x_4081) ;  /* 0xffffffbc00d47947 */ /* 0x000fea000383ffff */
.L_x_3976:
[----:B--2---:R2:W3:Y:S02]  /*2b0f0*/  SYNCS.PHASECHK.TRANS64.TRYWAIT P0, [R3+URZ+0x36840], R2 ;  /* 0x03684002030075a7 */ /* 0x0044e4000800017f */
[----:B---3--:R-:W-:Y:S05]  /*2b100*/  @!P0 NANOSLEEP.SYNCS 0x989680 ;  /* 0x009896800000895d */ /* 0x008fea0003900000 */
[----:B------:R-:W3:Y:S02]  /*2b110*/  @!P0 SYNCS.PHASECHK.TRANS64 P0, [R3+URZ+0x36840], R2 ;  /* 0x03684002030085a7 */ /* 0x000ee4000800007f */
[----:B---3--:R-:W-:Y:S05]  /*2b120*/  @!P0 BRA `(.L_x_3976) ;  /* 0xfffffffc00f08947 */ /* 0x008fea000383ffff */
[----:B------:R-:W-:Y:S05]  /*2b130*/  BRA `(.L_x_4082) ;  /* 0xffffffc400807947 */ /* 0x000fea000383ffff */
.L_x_3983:
[----:B0-----:R0:W1:Y:S02]  /*2b140*/  SYNCS.PHASECHK.TRANS64.TRYWAIT P0, [R2+URZ+0x36860], R5 ;  /* 0x03686005020075a7 */ /* 0x001064000800017f */
[----:B-1----:R-:W-:Y:S05]  /*2b150*/  @!P0 NANOSLEEP.SYNCS 0x989680 ;  /* 0x009896800000895d */ /* 0x002fea0003900000 */
[----:B------:R-:W1:Y:S02]  /*2b160*/  @!P0 SYNCS.PHASECHK.TRANS64 P0, [R2+URZ+0x36860], R5 ;  /* 0x03686005020085a7 */ /* 0x000e64000800007f */
[----:B-1----:R-:W-:Y:S05]  /*2b170*/  @!P0 BRA `(.L_x_3983) ;  /* 0xfffffffc00f08947 */ /* 0x002fea000383ffff */
[----:B------:R-:W-:Y:S05]  /*2b180*/  BRA `(.L_x_4083) ;  /* 0xffffffc8008c7947 */ /* 0x000fea000383ffff */
.L_x_3996:
[----:B--2---:R2:W4:Y:S02]  /*2b190*/  SYNCS.PHASECHK.TRANS64.TRYWAIT P0, [R0+URZ+0x36860], R2 ;  /* 0x03686002000075a7 */ /* 0x004524000800017f */
[----:B----4-:R-:W-:Y:S05]  /*2b1a0*/  @!P0 NANOSLEEP.SYNCS 0x989680 ;  /* 0x009896800000895d */ /* 0x010fea0003900000 */
[----:B------:R-:W4:Y:S02]  /*2b1b0*/  @!P0 SYNCS.PHASECHK.TRANS64 P0, [R0+URZ+0x36860], R2 ;  /* 0x03686002000085a7 */ /* 0x000f24000800007f */
[----:B----4-:R-:W-:Y:S05]  /*2b1c0*/  @!P0 BRA `(.L_x_3996) ;  /* 0xfffffffc00f08947 */ /* 0x010fea000383ffff */
[----:B------:R-:W-:Y:S05]  /*2b1d0*/  BRA `(.L_x_4084) ;  /* 0xffffffd000207947 */ /* 0x000fea000383ffff */
.L_x_4005:
[----:B----4-:R-:W4:Y:S01]  /*2b1e0*/  LDL R0, [R1] ;  /* 0x0000000001007983 */ /* 0x010f220000100800 */
[----:B------:R-:W-:Y:S01]  /*2b1f0*/  BSSY B0, `(.L_x_4085) ;  /* 0x0000008000007945 */ /* 0x000fe20003800000 */
[----:B------:R-:W-:Y:S02]  /*2b200*/  IMAD.MOV.U32 R12, RZ, RZ, RZ ;  /* 0x000000ffff0c7224 */ /* 0x000fe400078e00ff */
[----:B------:R-:W-:Y:S02]  /*2b210*/  IMAD.MOV.U32 R11, RZ, RZ, 0x1f ;  /* 0x0000001fff0b7424 */ /* 0x000fe400078e00ff */
[----:B------:R-:W-:Y:S02]  /*2b220*/  IMAD.MOV.U32 R15, RZ, RZ, -0x1 ;  /* 0xffffffffff0f7424 */ /* 0x000fe400078e00ff */
[----:B----4-:R-:W-:-:S07]  /*2b230*/  IMAD.MOV.U32 R13, RZ, RZ, R0 ;  /* 0x000000ffff0d7224 */ /* 0x010fce00078e0000 */
[----:B0123--:R-:W-:Y:S05]  /*2b240*/  WARPSYNC.COLLECTIVE R15, `(.L_x_4086) ;  /* 0x000000000f087348 */ /* 0x00ffea0003c00000 */
[----:B------:R4:W0:Y:S02]  /*2b250*/  SHFL.IDX P6, R14, R13, R12, R11 ;  /* 0x0000000c0d0e7389 */ /* 0x00082400000c000b */
[----:B01234-:R-:W-:Y:S01]  /*2b260*/  ENDCOLLECTIVE ;  /* 0x000000000000791b */ /* 0x01ffe20003800000 */
.L_x_4086:
[----:B------:R-:W-:Y:S05]  /*2b270*/  BSYNC B0 ;  /* 0x0000000000007941 */ /* 0x000fea0003800000 */
.L_x_4085:
        /* <DEDUP_REMOVED lines=10> */
.L_x_4087:
[----:B------:R-:W-:Y:S01]  /*2b320*/  ULDC UR4, c[0x0][0xc3c] ;  /* 0x00030f0000047ab9 */ /* 0x000fe20000000800 */
        /* <DEDUP_REMOVED lines=22> */
.L_x_4088:
        /* <DEDUP_REMOVED lines=9> */
.L_x_4089:
        /* <DEDUP_REMOVED lines=8> */
.L_x_4090:
        /* <DEDUP_REMOVED lines=8> */
.L_x_4091:
        /* <DEDUP_REMOVED lines=8> */
.L_x_4092:
        /* <DEDUP_REMOVED lines=9> */
.L_x_4093:
[----:B------:R-:W-:Y:S01]  /*2b730*/  IMAD.MOV.U32 R16, RZ, RZ, R14 ;  /* 0x000000ffff107224 */ /* 0x000fe200078e000e */
[----:B------:R-:W-:Y:S06]  /*2b740*/  BRA `(.L_x_4094) ;  /* 0xffffffd000e87947 */ /* 0x000fec000383ffff */
.L_x_4008:
        /* <DEDUP_REMOVED lines=8> */
.L_x_4096:
[----:B------:R-:W-:Y:S05]  /*2b7d0*/  BSYNC B0 ;  /* 0x0000000000007941 */ /* 0x000fea0003800000 */
.L_x_4095:
        /* <DEDUP_REMOVED lines=12> */
.L_x_4097:
        /* <DEDUP_REMOVED lines=8> */
.L_x_4098:
        /* <DEDUP_REMOVED lines=8> */
.L_x_4099:
        /* <DEDUP_REMOVED lines=8> */
.L_x_4100:
        /* <DEDUP_REMOVED lines=9> */
.L_x_4101:
[----:B------:R-:W-:Y:S01]  /*2bab0*/  IMAD.MOV.U32 R16, RZ, RZ, R14 ;  /* 0x000000ffff107224 */ /* 0x000fe200078e000e */
[----:B------:R-:W-:Y:S06]  /*2bac0*/  BRA `(.L_x_4102) ;  /* 0xffffffd000b87947 */ /* 0x000fec000383ffff */
.L_x_4010:
[----:B------:R-:W-:Y:S01]  /*2bad0*/  BSSY B0, `(.L_x_4103) ;  /* 0x0000006000007945 */ /* 0x000fe20003800000 */
[----:B------:R-:W-:Y:S01]  /*2bae0*/  PLOP3.LUT P6, PT, P6, PT, PT, 0x8, 0x0 ;  /* 0x000000000000781c */ /* 0x000fe200037ce170 */
[----:B------:R-:W-:-:S12]  /*2baf0*/  IMAD.MOV.U32 R15, RZ, RZ, -0x1 ;  /* 0xffffffffff0f7424 */ /* 0x000fd800078e00ff */
[----:B0-----:R-:W-:Y:S05]  /*2bb00*/  WARPSYNC.COLLECTIVE R15, `(.L_x_4104) ;  /* 0x000000000f087348 */ /* 0x001fea0003c00000 */
[----:B------:R-:W-:Y:S01]  /*2bb10*/  VOTE.ANY R14, PT, P6 ;  /* 0x00000000000e7806 */ /* 0x000fe200030e0100 */
[----:B0-----:R-:W-:Y:S06]  /*2bb20*/  ENDCOLLECTIVE ;  /* 0x000000000000791b */ /* 0x001fec0003800000 */
.L_x_4104:
[----:B------:R-:W-:Y:S05]  /*2bb30*/  BSYNC B0 ;  /* 0x0000000000007941 */ /* 0x000fea0003800000 */
.L_x_4103:
        /* <DEDUP_REMOVED lines=9> */
.L_x_4105:
[----:B------:R-:W-:Y:S02]  /*2bbd0*/  IMAD.MOV.U32 R13, RZ, RZ, R6 ;  /* 0x000000ffff0d7224 */ /* 0x000fe400078e0006 */
[----:B------:R-:W-:-:S07]  /*2bbe0*/  IMAD.MOV.U32 R4, RZ, RZ, R14 ;  /* 0x000000ffff047224 */ /* 0x000fce00078e000e */
[----:B------:R-:W-:Y:S05]  /*2bbf0*/  WARPSYNC.COLLECTIVE R15, `(.L_x_4106) ;  /* 0x000000000f087348 */ /* 0x000fea0003c00000 */
[----:B------:R0:W1:Y:S02]  /*2bc00*/  SHFL.IDX P6, R14, R13, R12, R11 ;  /* 0x0000000c0d0e7389 */ /* 0x00006400000c000b */
[----:B01----:R-:W-:Y:S01]  /*2bc10*/  ENDCOLLECTIVE ;  /* 0x000000000000791b */ /* 0x003fe20003800000 */
.L_x_4106:
[----:B------:R-:W-:Y:S01]  /*2bc20*/  IMAD.MOV.U32 R6, RZ, RZ, R14 ;  /* 0x000000ffff067224 */ /* 0x000fe200078e000e */
[----:B------:R-:W-:Y:S06]  /*2bc30*/  BRA `(.L_x_4107) ;  /* 0xffffffd000987947 */ /* 0x000fec000383ffff */
.L_x_4012:
[----:B------:R-:W-:Y:S01]  /*2bc40*/  BSSY B0, `(.L_x_4108) ;  /* 0x0000007000007945 */ /* 0x000fe20003800000 */
[----:B------:R-:W-:Y:S02]  /*2bc50*/  IMAD.MOV.U32 R13, RZ, RZ, R7 ;  /* 0x000000ffff0d7224 */ /* 0x000fe400078e0007 */
[----:B------:R-:W-:Y:S02]  /*2bc60*/  IMAD.MOV.U32 R11, RZ, RZ, 0x1f ;  /* 0x0000001fff0b7424 */ /* 0x000fe400078e00ff */
[----:B------:R-:W-:-:S07]  /*2bc70*/  IMAD.MOV.U32 R15, RZ, RZ, -0x1 ;  /* 0xffffffffff0f7424 */ /* 0x000fce00078e00ff */
[----:B0123--:R-:W-:Y:S05]  /*2bc80*/  WARPSYNC.COLLECTIVE R15, `(.L_x_4109) ;  /* 0x000000000f087348 */ /* 0x00ffea0003c00000 */
[----:B------:R4:W0:Y:S02]  /*2bc90*/  SHFL.IDX P6, R14, R13, R12, R11 ;  /* 0x0000000c0d0e7389 */ /* 0x00082400000c000b */
[----:B01234-:R-:W-:Y:S01]  /*2bca0*/  ENDCOLLECTIVE ;  /* 0x000000000000791b */ /* 0x01ffe20003800000 */
.L_x_4109:
[----:B------:R-:W-:Y:S05]  /*2bcb0*/  BSYNC B0 ;  /* 0x0000000000007941 */ /* 0x000fea0003800000 */
.L_x_4108:
[----:B------:R-:W-:Y:S01]  /*2bcc0*/  IMAD.MOV.U32 R7, RZ, RZ, R14 ;  /* 0x000000ffff077224 */ /* 0x000fe200078e000e */
[----:B------:R-:W-:Y:S06]  /*2bcd0*/  BRA `(.L_x_4110) ;  /* 0xffffffd000887947 */ /* 0x000fec000383ffff */
.L_x_4016:
[----:B0-----:R0:W1:Y:S02]  /*2bce0*/  SYNCS.PHASECHK.TRANS64.TRYWAIT P0, [R0+URZ+0x36820], R3 ;  /* 0x03682003000075a7 */ /* 0x001064000800017f */
[----:B-1----:R-:W-:Y:S05]  /*2bcf0*/  @!P0 NANOSLEEP.SYNCS 0x989680 ;  /* 0x009896800000895d */ /* 0x002fea0003900000 */
[----:B------:R-:W1:Y:S02]  /*2bd00*/  @!P0 SYNCS.PHASECHK.TRANS64 P0, [R0+URZ+0x36820], R3 ;  /* 0x03682003000085a7 */ /* 0x000e64000800007f */
[----:B-1----:R-:W-:Y:S05]  /*2bd10*/  @!P0 BRA `(.L_x_4016) ;  /* 0xfffffffc00f08947 */ /* 0x002fea000383ffff */
[----:B------:R-:W-:Y:S05]  /*2bd20*/  BRA `(.L_x_4111) ;  /* 0xffffffd8001c7947 */ /* 0x000fea000383ffff */
.L_x_4017:
        /* <DEDUP_REMOVED lines=11> */
.L_x_4113:
[----:B------:R-:W-:Y:S05]  /*2bde0*/  BSYNC B0 ;  /* 0x0000000000007941 */ /* 0x000fea0003800000 */
.L_x_4112:
[----:B------:R-:W-:Y:S05]  /*2bdf0*/  BRA `(.L_x_4114) ;  /* 0xffffffd800047947 */ /* 0x000fea000383ffff */
.L_x_4018:
[----:B------:R-:W-:Y:S01]  /*2be00*/  BSSY B0, `(.L_x_4115) ;  /* 0x0000006000007945 */ /* 0x000fe20003800000 */
[----:B------:R-:W-:-:S07]  /*2be10*/  IMAD.MOV.U32 R15, RZ, RZ, -0x1 ;  /* 0xffffffffff0f7424 */ /* 0x000fce00078e00ff */
[----:B01----:R-:W-:Y:S05]  /*2be20*/  WARPSYNC.COLLECTIVE R15, `(.L_x_4116) ;  /* 0x000000000f0c7348 */ /* 0x003fea0003c00000 */
[----:B------:R-:W-:Y:S02]  /*2be30*/  ELECT P6, UR62, PT ;  /* 0x00000000003e782f */ /* 0x000fe400038c0000 */
[----:B------:R-:W-:Y:S01]  /*2be40*/  MOV R14, UR62 ;  /* 0x0000003e000e7c02 */ /* 0x000fe20008000f00 */
[----:B01----:R-:W-:Y:S10]  /*2be50*/  ENDCOLLECTIVE ;  /* 0x000000000000791b */ /* 0x003ff40003800000 */
.L_x_4116:
[----:B------:R-:W-:Y:S05]  /*2be60*/  BSYNC B0 ;  /* 0x0000000000007941 */ /* 0x000fea0003800000 */
.L_x_4115:
[----:B------:R-:W-:Y:S05]  /*2be70*/  BRA `(.L_x_4117) ;  /* 0xffffffd400f87947 */ /* 0x000fea000383ffff */
.L_x_4020:
[----:B0-----:R0:W1:Y:S02]  /*2be80*/  SYNCS.PHASECHK.TRANS64.TRYWAIT P0, [R6+URZ], R5 ;  /* 0x00000005060075a7 */ /* 0x001064000800017f */
[----:B-1----:R-:W-:Y:S05]  /*2be90*/  @!P0 NANOSLEEP.SYNCS 0x989680 ;  /* 0x009896800000895d */ /* 0x002fea0003900000 */
[----:B------:R-:W1:Y:S02]  /*2bea0*/  @!P0 SYNCS.PHASECHK.TRANS64 P0, [R6+URZ], R5 ;  /* 0x00000005060085a7 */ /* 0x000e64000800007f */
[----:B-1----:R-:W-:Y:S05]  /*2beb0*/  @!P0 BRA `(.L_x_4020) ;  /* 0xfffffffc00f08947 */ /* 0x002fea000383ffff */
[----:B------:R-:W-:Y:S05]  /*2bec0*/  BRA `(.L_x_4118) ;  /* 0xffffffd800307947 */ /* 0x000fea000383ffff */
.L_x_4021:
[----:B-1----:R1:W2:Y:S02]  /*2bed0*/  SYNCS.PHASECHK.TRANS64.TRYWAIT P0, [R7+URZ], R2 ;  /* 0x00000002070075a7 */ /* 0x0022a4000800017f */
[----:B--2---:R-:W-:Y:S05]  /*2bee0*/  @!P0 NANOSLEEP.SYNCS 0x989680 ;  /* 0x009896800000895d */ /* 0x004fea0003900000 */
[----:B------:R-:W2:Y:S02]  /*2bef0*/  @!P0 SYNCS.PHASECHK.TRANS64 P0, [R7+URZ], R2 ;  /* 0x00000002070085a7 */ /* 0x000ea4000800007f */
[----:B--2---:R-:W-:Y:S05]  /*2bf00*/  @!P0 BRA `(.L_x_4021) ;  /* 0xfffffffc00f08947 */ /* 0x004fea000383ffff */
[----:B------:R-:W-:Y:S05]  /*2bf10*/  BRA `(.L_x_4119) ;  /* 0xffffffd800247947 */ /* 0x000fea000383ffff */
.L_x_4023:
[----:B--2---:R2:W3:Y:S02]  /*2bf20*/  SYNCS.PHASECHK.TRANS64.TRYWAIT P0, [R4+URZ], R5 ;  /* 0x00000005040075a7 */ /* 0x0044e4000800017f */
[----:B---3--:R-:W-:Y:S05]  /*2bf30*/  @!P0 NANOSLEEP.SYNCS 0x989680 ;  /* 0x009896800000895d */ /* 0x008fea0003900000 */
[----:B------:R-:W3:Y:S02]  /*2bf40*/  @!P0 SYNCS.PHASECHK.TRANS64 P0, [R4+URZ], R5 ;  /* 0x00000005040085a7 */ /* 0x000ee4000800007f */
[----:B---3--:R-:W-:Y:S05]  /*2bf50*/  @!P0 BRA `(.L_x_4023) ;  /* 0xfffffffc00f08947 */ /* 0x008fea000383ffff */
[----:B------:R-:W-:Y:S05]  /*2bf60*/  BRA `(.L_x_4120) ;  /* 0xffffffd800287947 */ /* 0x000fea000383ffff */
.L_x_4121:
        /* <DEDUP_REMOVED lines=9> */
.L_x_14843:


//--------------------- .text._ZN7cutlass13device_kernelIN5flash11enable_sm90INS1_16FlashAttnFwdSm90INS1_25CollectiveMainloopFwdSm90ILi2EN4cute5tupleIJNS5_1CILi1EEES8_S8_EEENS6_IJNS7_ILi128EEENS7_ILi96EEENS7_ILi192EEEEEELi192ENS_10bfloat16_tEfNS_4arch4Sm90ELb0ELb1ELb1ELb0ELb0ELb0ELb0ELb1ELb1ELb1ELb1ELb0EEENS1_21CollectiveEpilogueFwdINS6_IJSA_SC_SB_EEES9_SE_SG_Li256ELb0ELb1ELb1ELb0EEENS1_19SingleTileSchedulerILb0ELb1ELb1ELi128EEEEEEEEEvNT_6ParamsE --------------------------
	.section	.text._ZN7cutlass13device_kernelIN5flash11enable_sm90INS1_16FlashAttnFwdSm90INS1_25CollectiveMainloopFwdSm90ILi2EN4cute5tupleIJNS5_1CILi1EEES8_S8_EEENS6_IJNS7_ILi128EEENS7_ILi96EEENS7_ILi192EEEEEELi192ENS_10bfloat16_tEfNS_4arch4Sm90ELb0ELb1ELb1ELb0ELb0ELb0ELb0ELb1ELb1ELb1ELb1ELb0EEENS1_21CollectiveEpilogueFwdINS6_IJSA_SC_SB_EEES9_SE_SG_Li256ELb0ELb1ELb1ELb0EEENS1_19SingleTileSchedulerILb0ELb1ELb1ELi128EEEEEEEEEvNT_6ParamsE,"ax",@progbits
	.align	128
.text._ZN7cutlass13device_kernelIN5flash11enable_sm90INS1_16FlashAttnFwdSm90INS1_25CollectiveMainloopFwdSm90ILi2EN4cute5tupleIJNS5_1CILi1EEES8_S8_EEENS6_IJNS7_ILi128EEENS7_ILi96EEENS7_ILi192EEEEEELi192ENS_10bfloat16_tEfNS_4arch4Sm90ELb0ELb1ELb1ELb0ELb0ELb0ELb0ELb1ELb1ELb1ELb1ELb0EEENS1_21CollectiveEpilogueFwdINS6_IJSA_SC_SB_EEES9_SE_SG_Li256ELb0ELb1ELb1ELb0EEENS1_19SingleTileSchedulerILb0ELb1ELb1ELi128EEEEEEEEEvNT_6ParamsE:
        .type           _ZN7cutlass13device_kernelIN5flash11enable_sm90INS1_16FlashAttnFwdSm90INS1_25CollectiveMainloopFwdSm90ILi2EN4cute5tupleIJNS5_1CILi1EEES8_S8_EEENS6_IJNS7_ILi128EEENS7_ILi96EEENS7_ILi192EEEEEELi192ENS_10bfloat16_tEfNS_4arch4Sm90ELb0ELb1ELb1ELb0ELb0ELb0ELb0ELb1ELb1ELb1ELb1ELb0EEENS1_21CollectiveEpilogueFwdINS6_IJSA_SC_SB_EEES9_SE_SG_Li256ELb0ELb1ELb1ELb0EEENS1_19SingleTileSchedulerILb0ELb1ELb1ELi128EEEEEEEEEvNT_6ParamsE,@function
        .size           _ZN7cutlass13device_kernelIN5flash11enable_sm90INS1_16FlashAttnFwdSm90INS1_25CollectiveMainloopFwdSm90ILi2EN4cute5tupleIJNS5_1CILi1EEES8_S8_EEENS6_IJNS7_ILi128EEENS7_ILi96EEENS7_ILi192EEEEEELi192ENS_10bfloat16_tEfNS_4arch4Sm90ELb0ELb1ELb1ELb0ELb0ELb0ELb0ELb1ELb1ELb1ELb1ELb0EEENS1_21CollectiveEpilogueFwdINS6_IJSA_SC_SB_EEES9_SE_SG_Li256ELb0ELb1ELb1ELb0EEENS1_19SingleTileSchedulerILb0ELb1ELb1ELi128EEEEEEEEEvNT_6ParamsE,(.L_x_14844 - _ZN7cutlass13device_kernelIN5flash11enable_sm90INS1_16FlashAttnFwdSm90INS1_25CollectiveMainloopFwdSm90ILi2EN4cute5tupleIJNS5_1CILi1EEES8_S8_EEENS6_IJNS7_ILi128EEENS7_ILi96EEENS7_ILi192EEEEEELi192ENS_10bfloat16_tEfNS_4arch4Sm90ELb0ELb1ELb1ELb0ELb0ELb0ELb0ELb1ELb1ELb1ELb1ELb0EEENS1_21CollectiveEpilogueFwdINS6_IJSA_SC_SB_EEES9_SE_SG_Li256ELb0ELb1ELb1ELb0EEENS1_19SingleTileSchedulerILb0ELb1ELb1ELi128EEEEEEEEEvNT_6ParamsE)
        .other          _ZN7cutlass13device_kernelIN5flash11enable_sm90INS1_16FlashAttnFwdSm90INS1_25CollectiveMainloopFwdSm90ILi2EN4cute5tupleIJNS5_1CILi1EEES8_S8_EEENS6_IJNS7_ILi128EEENS7_ILi96EEENS7_ILi192EEEEEELi192ENS_10bfloat16_tEfNS_4arch4Sm90ELb0ELb1ELb1ELb0ELb0ELb0ELb0ELb1ELb1ELb1ELb1ELb0EEENS1_21CollectiveEpilogueFwdINS6_IJSA_SC_SB_EEES9_SE_SG_Li256ELb0ELb1ELb1ELb0EEENS1_19SingleTileSchedulerILb0ELb1ELb1ELi128EEEEEEEEEvNT_6ParamsE,@"STO_CUDA_ENTRY STV_DEFAULT"
_ZN7cutlass13device_kernelIN5flash11enable_sm90INS1_16FlashAttnFwdSm90INS1_25CollectiveMainloopFwdSm90ILi2EN4cute5tupleIJNS5_1CILi1EEES8_S8_EEENS6_IJNS7_ILi128EEENS7_ILi96EEENS7_ILi192EEEEEELi192ENS_10bfloat16_tEfNS_4arch4Sm90ELb0ELb1ELb1ELb0ELb0ELb0ELb0ELb1ELb1ELb1ELb1ELb0EEENS1_21CollectiveEpilogueFwdINS6_IJSA_SC_SB_EEES9_SE_SG_Li256ELb0ELb1ELb1ELb0EEENS1_19SingleTileSchedulerILb0ELb1ELb1ELi128EEEEEEEEEvNT_6ParamsE:
        /* <DEDUP_REMOVED lines=18> */
.L_x_4123:
[----:B------:R-:W-:Y:S05]  /*0120*/  BSYNC B0 ;  /* 0x0000000000007941 */ /* 0x000fea0003800000 */
.L_x_4122:
        /* <DEDUP_REMOVED lines=41> */
.L_x_4124:
        /* <DEDUP_REMOVED lines=22> */
.L_x_4125:
        /* <DEDUP_REMOVED lines=18> */
.L_x_4126:
        /* <DEDUP_REMOVED lines=22> */
.L_x_4127:
        /* <DEDUP_REMOVED lines=22> */
.L_x_4128:
        /* <DEDUP_REMOVED lines=9> */
.L_x_4131:
        /* <DEDUP_REMOVED lines=19> */
[----:B0-----:R-:W0:Y:S01]  /*0ac0*/  LDC.64 R2, c[0x0][0x418] ;  /* 0x00010600ff027b82 */ /* 0x001e220000000a00 */
[----:B------:R-:W-:Y:S01]  /*0ad0*/  ULDC UR4, c[0x0][0x448] ;  /* 0x0001120000047ab9 */ /* 0x000fe20000000800 */
[----:B------:R-:W1:Y:S01]  /*0ae0*/  S2R R0, SR_TID.X ;  /* 0x0000000000007919 */ /* 0x000e620000002100 */
[----:B------:R-:W-:-:S03]  /*0af0*/  UISETP.NE.AND UP0, UPT, UR4, 0x1, UPT ;  /* 0x000000010400788c */ /* 0x000fc6000bf05270 */
[----:B------:R-:W-:Y:S02]  /*0b00*/  ULDC.64 UR4, c[0x0][0x9e0] ;  /* 0x0002780000047ab9 */ /* 0x000fe40000000a00 */
[----:B------:R-:W2:Y:S01]  /*0b10*/  LDC R22, c[0x0][0x288] ;  /* 0x0000a200ff167b82 */ /* 0x000ea20000000800 */
[----:B------:R-:W-:-:S05]  /*0b20*/  UISETP.GE.AND UP1, UPT, UR5, 0x1, UPT ;  /* 0x000000010500788c */ /* 0x000fca000bf26270 */
[----:B------:R-:W-:Y:S01]  /*0b30*/  @UP0 ULDC UR9, c[0x0][0x44c] ;  /* 0x0001130000090ab9 */ /* 0x000fe20000000800 */
[----:B------:R-:W-:Y:S01]  /*0b40*/  @UP0 ULDC UR11, c[0x0][0x450] ;  /* 0x00011400000b0ab9 */ /* 0x000fe20000000800 */
[----:B------:R-:W3:Y:S01]  /*0b50*/  LDC R16, c[0x0][0x424] ;  /* 0x00010900ff107b82 */ /* 0x000ee20000000800 */
[----:B------:R-:W-:-:S07]  /*0b60*/  PLOP3.LUT P1, PT, PT, PT, UP1, 0x80, 0x0 ;  /* 0x000000000000781c */ /* 0x000fce0003f2f018 */
[----:B------:R-:W4:Y:S01]  /*0b70*/  LDC R5, c[0x0][0x2f0] ;  /* 0x0000bc00ff057b82 */ /* 0x000f220000000800 */
[----:B0-----:R-:W-:-:S04]  /*0b80*/  ISETP.NE.U32.AND P0, PT, R2, RZ, PT ;  /* 0x000000ff0200720c */ /* 0x001fc80003f05070 */
[----:B------:R-:W-:-:S03]  /*0b90*/  ISETP.NE.AND.EX P0, PT, R3, RZ, PT, P0 ;  /* 0x000000ff0300720c */ /* 0x000fc60003f05300 */
[----:B------:R-:W0:Y:S01]  /*0ba0*/  S2UR UR38, SR_CTAID.X ;  /* 0x00000000002679c3 */ /* 0x000e220000002500 */
[----:B--2---:R-:W-:Y:S01]  /*0bb0*/  IADD3 R3, -R22, 0x1, RZ ;  /* 0x0000000116037810 */ /* 0x004fe20007ffe1ff */
[----:B-1----:R-:W-:Y:S01]  /*0bc0*/  VIADD R120, R0, 0xffffff80 ;  /* 0xffffff8000787836 */ /* 0x002fe20000000000 */
[----:B---3--:R-:W-:-:S05]  /*0bd0*/  SEL R16, R16, 0x1, P0 ;  /* 0x0000000110107807 */ /* 0x008fca0000000000 */
[CC--:B----4-:R-:W-:Y:S02]  /*0be0*/  IMAD R3, R16.reuse, R5.reuse, R3 ;  /* 0x0000000510037224 */ /* 0x0d0fe400078e0203 */
[----:B------:R-:W-:-:S03]  /*0bf0*/  IMAD R18, R16, R5, RZ ;  /* 0x0000000510127224 */ /* 0x000fc600078e02ff */
[----:B------:R-:W-:Y:S01]  /*0c00*/  R2UR UR10, R3 ;  /* 0x00000000030a72ca */ /* 0x000fe200000e0000 */
[----:B0-----:R-:W-:-:S04]  /*0c10*/  USHF.L.U32 UR38, UR38, 0x7, URZ ;  /* 0x0000000726267899 */ /* 0x001fc8000800063f */
[----:B------:R-:W-:Y:S02]  /*0c20*/  @UP0 UIADD3 UR8, UR38, 0x7f, URZ ;  /* 0x0000007f26080890 */ /* 0x000fe4000fffe03f */
[----:B------:R-:W-:Y:S02]  /*0c30*/  UIADD3 UR7, UR38, 0x7f, URZ ;  /* 0x0000007f26077890 */ /* 0x000fe4000fffe03f */
[----:B------:R-:W-:-:S04]  /*0c40*/  UIMAD.WIDE.U32 UR8, UR8, UR9, URZ ;  /* 0x00000009080872a5 */ /* 0x000fc8000f8e003f */
[----:B------:R-:W-:-:S04]  /*0c50*/  @UP0 USHF.R.U32.HI UR7, URZ, UR11, UR9 ;  /* 0x0000000b3f070299 */ /* 0x000fc80008011609 */
[----:B------:R-:W-:-:S04]  /*0c60*/  UIADD3 UR7, UR10, UR7, URZ ;  /* 0x000000070a077290 */ /* 0x000fc8000fffe03f */
[----:B------:R-:W-:-:S06]  /*0c70*/  UIADD3 UR4, UR7, UR4, URZ ;  /* 0x0000000407047290 */ /* 0x000fcc000fffe03f */
[----:B------:R-:W-:Y:S01]  /*0c80*/  IMAD.U32 R0, RZ, RZ, UR4 ;  /* 0x00000004ff007e24 */ /* 0x000fe2000f8e00ff */
[----:B------:R-:W-:Y:S06]  /*0c90*/  @!P1 BRA `(.L_x_4133) ;  /* 0x0000000000409947 */ /* 0x000fec0003800000 */
        /* <DEDUP_REMOVED lines=10> */
.L_x_4134:
[----:B------:R-:W-:-:S11]  /*0d40*/  UISETP.NE.AND UP1, UPT, UR5, 0x1, UPT ;  /* 0x000000010500788c */ /* 0x000fd6000bf25270 */
[----:B------:R-:W-:Y:S02]  /*0d50*/  @UP1 ULDC.64 UR10, c[0x0][0x9e8] ;  /* 0x00027a00000a1ab9 */ /* 0x000fe40000000a00 */
[----:B------:R-:W-:-:S04]  /*0d60*/  UIMAD.WIDE.U32 UR8, UR4, UR10, URZ ;  /* 0x0000000a040872a5 */ /* 0x000fc8000f8e003f */
[----:B------:R-:W-:-:S12]  /*0d70*/  @UP1 USHF.R.U32.HI UR4, URZ, UR11, UR9 ;  /* 0x0000000b3f041299 */ /* 0x000fd80008011609 */
.L_x_4135:
[----:B------:R-:W-:-:S06]  /*0d80*/  UIMAD UR4, UR4, UR5, UR5 ;  /* 0x00000005040472a4 */ /* 0x000fcc000f8e0205 */
[----:B------:R-:W-:-:S07]  /*0d90*/  VIMNMX R0, R0, UR4, PT ;  /* 0x0000000400007c48 */ /* 0x000fce000bfe0100 */
.L_x_4133:
[-C--:B------:R-:W-:Y:S01]  /*0da0*/  IMAD R22, R16, R5.reuse, -R22 ;  /* 0x0000000510167224 */ /* 0x080fe200078e0a16 */
[----:B------:R-:W-:Y:S01]  /*0db0*/  @UP0 ULDC UR8, c[0x0][0x44c] ;  /* 0x0001130000080ab9 */ /* 0x000fe20000000800 */
[----:B------:R-:W-:Y:S01]  /*0dc0*/  VIADD R2, R0, 0x5f ;  /* 0x0000005f00027836 */ /* 0x000fe20000000000 */
[----:B------:R-:W-:Y:S01]  /*0dd0*/  UIMAD.WIDE.U32 UR8, UR38, UR8, URZ ;  /* 0x00000008260872a5 */ /* 0x000fe2000f8e003f */
[----:B------:R-:W-:Y:S01]  /*0de0*/  IMAD R0, R16, R5, 0x5f ;  /* 0x0000005f10007424 */ /* 0x000fe200078e0205 */
[----:B------:R-:W-:Y:S01]  /*0df0*/  R2UR UR7, R22 ;  /* 0x00000000160772ca */ /* 0x000fe200000e0000 */
[----:B------:R-:W-:Y:S01]  /*0e00*/  @UP0 ULDC UR10, c[0x0][0x450] ;  /* 0x00011400000a0ab9 */ /* 0x000fe20000000800 */
[----:B------:R-:W-:Y:S01]  /*0e10*/  IMAD.HI R2, R2, 0x2aaaaaab, RZ ;  /* 0x2aaaaaab02027827 */ /* 0x000fe200078e02ff */
[----:B------:R-:W-:Y:S01]  /*0e20*/  UMOV UR4, UR38 ;  /* 0x0000002600047c82 */ /* 0x000fe20008000000 */
[----:B------:R-:W-:Y:S02]  /*0e30*/  @UP0 USHF.R.U32.HI UR4, URZ, UR10, UR9 ;  /* 0x0000000a3f040299 */ /* 0x000fe40008011609 */
[----:B------:R-:W-:Y:S01]  /*0e40*/  IMAD.HI R0, R0, 0x2aaaaaab, RZ ;  /* 0x2aaaaaab00007827 */ /* 0x000fe200078e02ff */
[----:B------:R-:W-:-:S04]  /*0e50*/  SHF.R.U32.HI R5, RZ, 0x1f, R2 ;  /* 0x0000001fff057819 */ /* 0x000fc80000011602 */
[----:B------:R-:W-:Y:S02]  /*0e60*/  SHF.R.U32.HI R3, RZ, 0x1f, R0 ;  /* 0x0000001fff037819 */ /* 0x000fe40000011600 */
[----:B------:R-:W-:Y:S01]  /*0e70*/  UIADD3 UR4, UR7, UR4, URZ ;  /* 0x0000000407047290 */ /* 0x000fe2000fffe03f */
[----:B------:R-:W-:Y:S02]  /*0e80*/  LEA.HI.SX32 R2, R2, R5, 0x1c ;  /* 0x0000000502027211 */ /* 0x000fe400078fe2ff */
[----:B------:R-:W-:Y:S01]  /*0e90*/  ULDC UR7, c[0x0][0x9dc] ;  /* 0x0002770000077ab9 */ /* 0x000fe20000000800 */
[----:B------:R-:W-:Y:S01]  /*0ea0*/  LEA.HI.SX32 R3, R0, R3, 0x1c ;  /* 0x0000000300037211 */ /* 0x000fe200078fe2ff */
[----:B------:R-:W-:-:S03]  /*0eb0*/  UIADD3 UR7, UR4, -UR7, URZ ;  /* 0x8000000704077290 */ /* 0x000fc6000fffe03f */
[----:B------:R-:W-:Y:S01]  /*0ec0*/  VIMNMX R23, R3, R2, PT ;  /* 0x0000000203177248 */ /* 0x000fe20003fe0100 */
[----:B------:R-:W-:Y:S08]  /*0ed0*/  @!P1 BRA `(.L_x_4136) ;  /* 0x0000000000449947 */ /* 0x000ff00003800000 */
        /* <DEDUP_REMOVED lines=10> */
.L_x_4137:
[----:B------:R-:W-:-:S11]  /*0f80*/  UISETP.NE.AND UP0, UPT, UR5, 0x1, UPT ;  /* 0x000000010500788c */ /* 0x000fd6000bf05270 */
[----:B------:R-:W-:Y:S02]  /*0f90*/  @UP0 ULDC.64 UR10, c[0x0][0x9e8] ;  /* 0x00027a00000a0ab9 */ /* 0x000fe40000000a00 */
[----:B------:R-:W-:-:S04]  /*0fa0*/  UIMAD.WIDE.U32 UR8, UR4, UR10, URZ ;  /* 0x0000000a040872a5 */ /* 0x000fc8000f8e003f */
[----:B------:R-:W-:-:S12]  /*0fb0*/  @UP0 USHF.R.U32.HI UR4, URZ, UR11, UR9 ;  /* 0x0000000b3f040299 */ /* 0x000fd80008011609 */
.L_x_4138:
[----:B------:R-:W-:-:S04]  /*0fc0*/  UIMAD UR4, UR4, UR5, URZ ;  /* 0x00000005040472a4 */ /* 0x000fc8000f8e023f */
[----:B------:R-:W-:-:S04]  /*0fd0*/  UISETP.LT.AND UP0, UPT, UR7, UR4, UPT ;  /* 0x000000040700728c */ /* 0x000fc8000bf01270 */
[----:B------:R-:W-:-:S12]  /*0fe0*/  USEL UR7, UR7, UR4, !UP0 ;  /* 0x0000000407077287 */ /* 0x000fd8000c000000 */
.L_x_4136:
[----:B------:R-:W-:Y:S02]  /*0ff0*/  UIMAD.WIDE UR4, UR7, 0x2aaaaaab, URZ ;  /* 0x2aaaaaab070478a5 */ /* 0x000fe4000f8e023f */
[----:B------:R-:W-:Y:S02]  /*1000*/  USHF.R.U32.HI UR11, URZ, 0x10, UR6 ;  /* 0x000000103f0b7899 */ /* 0x000fe40008011606 */
[----:B------:R-:W-:Y:S02]  /*1010*/  USHF.R.U32.HI UR4, URZ, 0x1f, UR5 ;  /* 0x0000001f3f047899 */ /* 0x000fe40008011605 */
[----:B------:R-:W-:Y:S02]  /*1020*/  ULOP3.LUT UR7, UR6, 0xffff, URZ, 0xc0, !UPT ;  /* 0x0000ffff06077892 */ /* 0x000fe4000f8ec03f */
[----:B------:R-:W-:-:S04]  /*1030*/  ULEA.HI.SX32 UR4, UR5, UR4, 0x1c ;  /* 0x0000000405047291 */ /* 0x000fc8000f8fe23f */
[----:B------:R-:W-:-:S04]  /*1040*/  UISETP.LT.AND UP0, UPT, URZ, UR4, UPT ;  /* 0x000000043f00728c */ /* 0x000fc8000bf01270 */
[----:B------:R-:W-:Y:S02]  /*1050*/  USEL UR10, URZ, UR4, !UP0 ;  /* 0x000000043f0a7287 */ /* 0x000fe4000c000000 */
[----:B------:R-:W-:Y:S01]  /*1060*/  UISETP.NE.AND UP0, UPT, UR11, URZ, UPT ;  /* 0x0000003f0b00728c */ /* 0x000fe2000bf05270 */
[----:B------:R-:W-:-:S03]  /*1070*/  UMOV UR4, URZ ;  /* 0x0000003f00047c82 */ /* 0x000fc60008000000 */
[----:B------:R-:W-:-:S07]  /*1080*/  ISETP.GT.AND P0, PT, R23, UR10, PT ;  /* 0x0000000a17007c0c */ /* 0x000fce000bf04270 */
[----:B------:R-:W-:-:S06]  /*1090*/  @!UP0 ULDC UR11, c[0x0][0x9f0] ;  /* 0x00027c00000b8ab9 */ /* 0x000fcc0000000800 */
[----:B------:R-:W-:Y:S05]  /*10a0*/  @!P0 BRA `(.L_x_4139) ;  /* 0x00000000008c8947 */ /* 0x000fea0003800000 */
[----:B------:R-:W-:Y:S01]  /*10b0*/  IMAD.U32 R4, RZ, RZ, UR11 ;  /* 0x0000000bff047e24 */ /* 0x000fe2000f8e00ff */
[----:B------:R-:W-:-:S04]  /*10c0*/  UMOV UR4, URZ ;  /* 0x0000003f00047c82 */ /* 0x000fc80008000000 */
[----:B------:R-:W-:-:S04]  /*10d0*/  IABS R0, R4 ;  /* 0x0000000400007213 */ /* 0x000fc80000000000 */
[----:B------:R-:W-:Y:S02]  /*10e0*/  R2UR UR12, R0 ;  /* 0x00000000000c72ca */ /* 0x000fe400000e0000 */
[----:B------:R-:W-:Y:S02]  /*10f0*/  IADD3 R0, R4, -0x1, R23 ;  /* 0xffffffff04007810 */ /* 0x000fe40007ffe017 */
[----:B------:R-:W-:Y:S02]  /*1100*/  IABS R4, R4 ;  /* 0x0000000400047213 */ /* 0x000fe40000000000 */
[----:B------:R-:W-:-:S03]  /*1110*/  R2UR UR6, R0 ;  /* 0x00000000000672ca */ /* 0x000fc600000e0000 */
[----:B------:R-:W-:-:S04]  /*1120*/  IMAD.MOV R4, RZ, RZ, -R4 ;  /* 0x000000ffff047224 */ /* 0x000fc800078e0a04 */
[----:B------:R-:W0:Y:S06]  /*1130*/  I2F.RP R2, UR12 ;  /* 0x0000000c00027d06 */ /* 0x000e2c0008209400 */
[----:B------:R-:W-:-:S06]  /*1140*/  UIADD3 UR6, -UR10, UR6, URZ ;  /* 0x000000060a067290 */ /* 0x000fcc000fffe13f */
[----:B------:R-:W-:Y:S01]  /*1150*/  IMAD.U32 R0, RZ, RZ, UR6 ;  /* 0x00000006ff007e24 */ /* 0x000fe2000f8e00ff */
[----:B------:R-:W-:Y:S01]  /*1160*/  ULOP3.LUT UR6, UR6, UR11, URZ, 0x3c, !UPT ;  /* 0x0000000b06067292 */ /* 0x000fe2000f8e3c3f */
[----:B0-----:R-:W0:Y:S03]  /*1170*/  MUFU.RCP R2, R2 ;  /* 0x0000000200027308 */ /* 0x001e260000001000 */
[----:B------:R-:W-:-:S04]  /*1180*/  IABS R0, R0 ;  /* 0x0000000000007213 */ /* 0x000fc80000000000 */
[----:B------:R-:W-:Y:S01]  /*1190*/  R2UR UR9, R0 ;  /* 0x00000000000972ca */ /* 0x000fe200000e0000 */
[----:B------:R-:W-:Y:S02]  /*11a0*/  IMAD.MOV.U32 R0, RZ, RZ, R4 ;  /* 0x000000ffff007224 */ /* 0x000fe400078e0004 */
[----:B0-----:R-:W-:-:S06]  /*11b0*/  VIADD R3, R2, 0xffffffe ;  /* 0x0ffffffe02037836 */ /* 0x001fcc0000000000 */
        /* <DEDUP_REMOVED lines=18> */
.L_x_4139:
[----:B------:R-:W-:Y:S02]  /*12e0*/  UIMAD UR5, UR7, UR4, UR10 ;  /* 0x00000004070572a4 */ /* 0x000fe4000f8e020a */
[----:B------:R-:W-:Y:S01]  /*12f0*/  IMAD.U32 R2, RZ, RZ, UR4 ;  /* 0x00000004ff027e24 */ /* 0x000fe2000f8e00ff */
[----:B------:R-:W-:Y:S01]  /*1300*/  PLOP3.LUT P0, PT, PT, PT, PT, 0x80, 0x0 ;  /* 0x000000000000781c */ /* 0x000fe20003f0f070 */
[----:B------:R-:W-:Y:S01]  /*1310*/  IMAD.MOV.U32 R0, RZ, RZ, RZ ;  /* 0x000000ffff007224 */ /* 0x000fe200078e00ff */
[----:B------:R-:W-:Y:S02]  /*1320*/  CS2R R118, SRZ ;  /* 0x0000000000767805 */ /* 0x000fe4000001ff00 */
[----:B------:R-:W-:Y:S02]  /*1330*/  CS2R R116, SRZ ;  /* 0x0000000000747805 */ /* 0x000fe4000001ff00 */
[----:B------:R-:W-:Y:S01]  /*1340*/  VIADDMNMX R23, R2, UR5, R23, PT ;  /* 0x0000000502177c46 */ /* 0x000fe2000b800117 */
[----:B------:R-:W-:Y:S01]  /*1350*/  IMAD.U32 R17, RZ, RZ, UR5 ;  /* 0x00000005ff117e24 */ /* 0x000fe2000f8e00ff */
[----:B------:R-:W-:Y:S01]  /*1360*/  CS2R R114, SRZ ;  /* 0x0000000000727805 */ /* 0x000fe2000001ff00 */
[----:B------:R-:W-:Y:S01]  /*1370*/  IMAD.MOV.U32 R2, RZ, RZ, RZ ;  /* 0x000000ffff027224 */ /* 0x000fe200078e00ff */
        /* <DEDUP_REMOVED lines=54> */
[----:B------:R-:W-:-:S04]  /*16e0*/  UIADD3 UR6, UR58, 0x12400, URZ ;  /* 0x000124003a067890 */ /* 0x000fc8000fffe03f */
        /* <DEDUP_REMOVED lines=26> */
.L_x_4141:
[----:B------:R-:W-:-:S04]  /*1890*/  SHF.L.U32 R0, RZ, 0x1f, RZ ;  /* 0x0000001fff007819 */ /* 0x000fc800000006ff */
[----:B------:R-:W0:Y:S02]  /*18a0*/  SYNCS.PHASECHK.TRANS64.TRYWAIT P0, [UR58+0x30800], R0 ;  /* 0x03080000ff0075a7 */ /* 0x000e24000800017a */
[----:B0-----:R-:W-:Y:S05]  /*18b0*/  @!P0 BRA `(.L_x_4142) ;  /* 0x0000013c00888947 */ /* 0x001fea0003800000 */
.L_x_4309:
[----:B------:R-:W2:Y:S02]  /*18c0*/  LDL R2, [R1+0x8] ;  /* 0x0000080001027983 */ /* 0x000ea40000100800 */
[----:B--2---:R-:W-:-:S13]  /*18d0*/  R2UR UR4, R2 ;  /* 0x00000000020472ca */ /* 0x004fda00000e0000 */
[----:B------:R-:W-:-:S06]  /*18e0*/  ULOP3.LUT UR4, UR4, 0x1, URZ, 0xfc, !UPT ;  /* 0x0000000104047892 */ /* 0x000fcc000f8efc3f */
[----:B------:R-:W-:-:S05]  /*18f0*/  IMAD.U32 R2, RZ, RZ, UR4 ;  /* 0x00000004ff027e24 */ /* 0x000fca000f8e00ff */
[----:B------:R-:W-:-:S13]  /*1900*/  ISETP.NE.AND P0, PT, R2, 0x3, PT ;  /* 0x000000030200780c */ /* 0x000fda0003f05270 */
[----:B------:R-:W-:Y:S05]  /*1910*/  @!P0 BRA `(.L_x_4143) ;  /* 0x0000000000048947 */ /* 0x000fea0003800000 */
[----:B------:R-:W-:Y:S01]  /*1920*/  BPT.TRAP 0x1 ;  /* 0x000000040000795c */ /* 0x000fe20000300000 */
.L_x_4143:
[----:B------:R1:W2:Y:S01]  /*1930*/  SYNCS.PHASECHK.TRANS64.TRYWAIT P2, [UR58+0x30830], R0 ;  /* 0x03083000ff0075a7 */ /* 0x0002a2000804017a */
[----:B------:R-:W-:Y:S05]  /*1940*/  @!P0 BRA `(.L_x_4144) ;  /* 0x0000000000048947 */ /* 0x000fea0003800000 */
[----:B------:R-:W-:Y:S01]  /*1950*/  BPT.TRAP 0x1 ;  /* 0x000000040000795c */ /* 0x000fe20000300000 */
.L_x_4144:
[----:B------:R-:W3:Y:S01]  /*1960*/  S2R R2, SR_TID.X ;  /* 0x0000000000027919 */ /* 0x000ee20000002100 */
[----:B------:R-:W-:-:S05]  /*1970*/  IMAD.U32 R6, RZ, RZ, UR36 ;  /* 0x00000024ff067e24 */ /* 0x000fca000f8e00ff */
[----:B------:R-:W-:Y:S02]  /*1980*/  LOP3.LUT R6, R6, 0x10000, RZ, 0xfc, !PT ;  /* 0x0001000006067812 */ /* 0x000fe400078efcff */
[----:B---3--:R-:W-:-:S04]  /*1990*/  LOP3.LUT R2, R2, 0x7f, RZ, 0xc0, !PT ;  /* 0x0000007f02027812 */ /* 0x008fc800078ec0ff */
[----:B------:R-:W-:Y:S01]  /*19a0*/  ISETP.NE.AND P1, PT, R2, RZ, PT ;  /* 0x000000ff0200720c */ /* 0x000fe20003f25270 */
[----:B--2---:R-:W-:-:S12]  /*19b0*/  @P2 BRA `(.L_x_4145) ;  /* 0x0000000000082947 */ /* 0x004fd80003800000 */
[----:B------:R-:W2:Y:S02]  /*19c0*/  SYNCS.PHASECHK.TRANS64.TRYWAIT P2, [UR58+0x30830], R0 ;  /* 0x03083000ff0075a7 */ /* 0x000ea4000804017a */
[----:B--2---:R-:W-:Y:S05]  /*19d0*/  @!P2 BRA `(.L_x_4146) ;  /* 0x0000013c0058a947 */ /* 0x004fea0003800000 */
.L_x_4145:
[----:B------:R-:W-:Y:S05]  /*19e0*/  WARPSYNC.ALL ;  /* 0x0000000000007948 */ /* 0x000fea0003800000 */
[----:B------:R-:W-:Y:S01]  /*19f0*/  IMAD.MOV.U32 R7, RZ, RZ, 0x40000040 ;  /* 0x40000040ff077424 */ /* 0x000fe200078e00ff */
[----:B------:R-:W-:Y:S01]  /*1a00*/  UIADD3 UR4, UR58, 0x1e400, URZ ;  /* 0x0001e4003a047890 */ /* 0x000fe2000fffe03f */
[----:B------:R-:W-:Y:S01]  /*1a10*/  R2UR UR8, R6 ;  /* 0x00000000060872ca */ /* 0x000fe200000e0000 */
[----:B------:R-:W-:Y:S02]  /*1a20*/  WARPGROUP.ARRIVE ;  /* 0x00000000000079c5 */ /* 0x000fe40000000000 */
[----:B------:R-:W-:Y:S01]  /*1a30*/  R2UR UR9, R7 ;  /* 0x00000000070972ca */ /* 0x000fe200000e0000 */
[----:B------:R-:W-:Y:S01]  /*1a40*/  USHF.R.U32.HI UR4, URZ, 0x4, UR4 ;  /* 0x000000043f047899 */ /* 0x000fe20008011604 */
[----:B------:R-:W-:Y:S01]  /*1a50*/  LOP3.LUT R9, R72, 0xffffff80, RZ, 0xc0, !PT ;  /* 0xffffff8048097812 */ /* 0x000fe200078ec0ff */
[----:B------:R-:W-:Y:S01]  /*1a60*/  UMOV UR11, 0x40000040 ;  /* 0x40000040000b7882 */ /* 0x000fe20000000000 */
[----:B------:R-:W-:Y:S01]  /*1a70*/  UMOV UR7, 0x40000040 ;  /* 0x4000004000077882 */ /* 0x000fe20000000000 */
[----:B------:R-:W-:Y:S01]  /*1a80*/  ULOP3.LUT UR4, UR4, 0x3fff, URZ, 0xc0, !UPT ;  /* 0x00003fff04047892 */ /* 0x000fe2000f8ec03f */
[----:B------:R-:W-:Y:S01]  /*1a90*/  LEA.HI R73, R73, R120, RZ, 0x2 ;  /* 0x0000007849497211 */ /* 0x000fe200078f10ff */
[----:B------:R-:W-:Y:S01]  /*1aa0*/  UMOV UR13, 0x40000040 ;  /* 0x40000040000d7882 */ /* 0x000fe20000000000 */
[----:B------:R-:W-:Y:S01]  /*1ab0*/  UMOV UR15, 0x40000040 ;  /* 0x40000040000f7882 */ /* 0x000fe20000000000 */
[----:B------:R-:W-:Y:S01]  /*1ac0*/  ULOP3.LUT UR60, UR4, 0x10000, URZ, 0xfc, !UPT ;  /* 0x00010000043c7892 */ /* 0x000fe2000f8efc3f */
[----:B------:R-:W-:Y:S01]  /*1ad0*/  IMAD.IADD R10, R120, 0x1, -R9 ;  /* 0x00000001780a7824 */ /* 0x000fe200078e0a09 */
[----:B------:R-:W-:Y:S01]  /*1ae0*/  UMOV UR17, 0x40000040 ;  /* 0x4000004000117882 */ /* 0x000fe20000000000 */
[----:B------:R-:W-:Y:S01]  /*1af0*/  UMOV UR19, 0x40000040 ;  /* 0x4000004000137882 */ /* 0x000fe20000000000 */
[----:B------:R-:W-:Y:S01]  /*1b00*/  UIADD3 UR6, UR60, 0x2, URZ ;  /* 0x000000023c067890 */ /* 0x000fe2000fffe03f */
[----:B------:R-:W-:Y:S01]  /*1b10*/  LOP3.LUT R73, R73, 0xfffffffc, RZ, 0xc0, !PT ;  /* 0xfffffffc49497812 */ /* 0x000fe200078ec0ff */
[----:B------:R-:W-:Y:S01]  /*1b20*/  UIADD3 UR14, UR60, 0x4, URZ ;  /* 0x000000043c0e7890 */ /* 0x000fe2000fffe03f */
[----:B------:R-:W-:Y:S01]  /*1b30*/  SHF.R.S32.HI R9, RZ, 0x1f, R10 ;  /* 0x0000001fff097819 */ /* 0x000fe2000001140a */
[----:B------:R-:W-:Y:S01]  /*1b40*/  UMOV UR10, UR60 ;  /* 0x0000003c000a7c82 */ /* 0x000fe20008000000 */
[----:B------:R-:W-:Y:S01]  /*1b50*/  UIADD3 UR18, UR60, 0x6, URZ ;  /* 0x000000063c127890 */ /* 0x000fe2000fffe03f */
[----:B------:R-:W-:Y:S01]  /*1b60*/  HGMMA.64x96x16.F32.BF16 R24, gdesc[UR8], RZ, !UPT, gsb0 ;  /* 0x01600000081879f0 */ /* 0x000fe2000c0018ff */
[----:B------:R-:W-:Y:S01]  /*1b70*/  R2UR UR10, R6 ;  /* 0x00000000060a72ca */ /* 0x000fe200000e0000 */
[----:B------:R-:W-:Y:S01]  /*1b80*/  UMOV UR9, 0x40000040 ;  /* 0x4000004000097882 */ /* 0x000fe20000000000 */
[----:B------:R-:W-:Y:S01]  /*1b90*/  UIADD3 UR22, UR60, 0x300, URZ ;  /* 0x000003003c167890 */ /* 0x000fe2000fffe03f */
[CC--:B------:R-:W-:Y:S01]  /*1ba0*/  LEA.HI R11, R9.reuse, R10.reuse, RZ, 0x2 ;  /* 0x0000000a090b7211 */ /* 0x0c0fe200078f10ff */
[----:B------:R-:W-:Y:S01]  /*1bb0*/  UMOV UR5, UR9 ;  /* 0x0000000900057c82 */ /* 0x000fe20008000000 */
[----:B------:R-:W-:Y:S01]  /*1bc0*/  UMOV UR21, 0x40000040 ;  /* 0x4000004000157882 */ /* 0x000fe20000000000 */
[----:B------:R-:W-:Y:S01]  /*1bd0*/  UMOV UR23, 0x40000040 ;  /* 0x4000004000177882 */ /* 0x000fe20000000000 */
[----:B------:R-:W-:Y:S01]  /*1be0*/  UIADD3 UR26, UR60, 0x302, URZ ;  /* 0x000003023c1a7890 */ /* 0x000fe2000fffe03f */
[----:B------:R-:W-:Y:S01]  /*1bf0*/  LEA.HI R13, R9, R10, RZ, 0x5 ;  /* 0x0000000a090d7211 */ /* 0x000fe200078f28ff */
[----:B------:R-:W-:Y:S01]  /*1c00*/  UMOV UR25, 0x40000040 ;  /* 0x4000004000197882 */ /* 0x000fe20000000000 */
[----:B------:R-:W-:Y:S01]  /*1c10*/  UMOV UR27, 0x40000040 ;  /* 0x40000040001b7882 */ /* 0x000fe20000000000 */
[----:B------:R-:W-:Y:S01]  /*1c20*/  UIADD3 UR30, UR60, 0x304, URZ ;  /* 0x000003043c1e7890 */ /* 0x000fe2000fffe03f */
[--C-:B------:R-:W-:Y:S01]  /*1c30*/  SHF.R.S32.HI R9, RZ, 0x2, R11.reuse ;  /* 0x00000002ff097819 */ /* 0x100fe2000001140b */
[----:B------:R-:W-:Y:S01]  /*1c40*/  UIADD3 UR8, UR10, 0x2, URZ ;  /* 0x000000020a087890 */ /* 0x000fe2000fffe03f */
[----:B------:R-:W-:Y:S01]  /*1c50*/  SHF.R.S32.HI R20, RZ, 0x1f, R11 ;  /* 0x0000001fff147819 */ /* 0x000fe2000001140b */
[----:B------:R-:W-:Y:S01]  /*1c60*/  UIADD3 UR12, UR10, 0x4, URZ ;  /* 0x000000040a0c7890 */ /* 0x000fe2000fffe03f */
[----:B------:R-:W-:Y:S01]  /*1c70*/  IMAD.IADD R73, R120, 0x1, -R73 ;  /* 0x0000000178497824 */ /* 0x000fe200078e0a49 */
[----:B------:R-:W-:Y:S01]  /*1c80*/  UIADD3 UR16, UR10, 0x6, URZ ;  /* 0x000000060a107890 */ /* 0x000fe2000fffe03f */
[----:B------:R-:W-:Y:S01]  /*1c90*/  SHF.R.S32.HI R13, RZ, 0x5, R13 ;  /* 0x00000005ff0d7819 */ /* 0x000fe2000001140d */
[----:B------:R-:W-:Y:S01]  /*1ca0*/  UIADD3 UR20, UR10, 0x400, URZ ;  /* 0x000004000a147890 */ /* 0x000fe2000fffe03f */
[----:B------:R-:W-:Y:S01]  /*1cb0*/  LEA.HI R20, R20, R9, RZ, 0x3 ;  /* 0x0000000914147211 */ /* 0x000fe200078f18ff */
[----:B------:R-:W-:Y:S01]  /*1cc0*/  UMOV UR4, UR8 ;  /* 0x0000000800047c82 */ /* 0x000fe20008000000 */
[----:B------:R-:W-:Y:S01]  /*1cd0*/  UIADD3 UR24, UR10, 0x402, URZ ;  /* 0x000004020a187890 */ /* 0x000fe2000fffe03f */
[----:B------:R-:W-:Y:S01]  /*1ce0*/  LEA.HI R15, R74, R74, RZ, 0x1 ;  /* 0x0000004a4a0f7211 */ /* 0x000fe200078f08ff */
[----:B------:R-:W-:Y:S01]  /*1cf0*/  UIADD3 UR28, UR10, 0x404, URZ ;  /* 0x000004040a1c7890 */ /* 0x000fe2000fffe03f */
[----:B------:R-:W-:Y:S01]  /*1d00*/  LEA R13, R13, UR38, 0x4 ;  /* 0x000000260d0d7c11 */ /* 0x000fe2000f8e20ff */
[----:B------:R-:W-:Y:S01]  /*1d10*/  UMOV UR29, 0x40000040 ;  /* 0x40000040001d7882 */ /* 0x000fe20000000000 */
[----:B------:R-:W-:Y:S01]  /*1d20*/  UMOV UR31, 0x40000040 ;  /* 0x40000040001f7882 */ /* 0x000fe20000000000 */
[----:B------:R-:W-:Y:S01]  /*1d30*/  UIADD3 UR32, UR10, 0x406, URZ ;  /* 0x000004060a207890 */ /* 0x000fe2000fffe03f */
[----:B------:R-:W-:Y:S01]  /*1d40*/  LOP3.LUT R20, R20, 0xfffffff8, RZ, 0xc0, !PT ;  /* 0xfffffff814147812 */ /* 0x000fe200078ec0ff */
[----:B------:R-:W-:Y:S01]  /*1d50*/  UIADD3 UR34, UR60, 0x306, URZ ;  /* 0x000003063c227890 */ /* 0x000fe2000fffe03f */
[----:B------:R-:W-:Y:S01]  /*1d60*/  LOP3.LUT R15, R15, 0x3fffffe, RZ, 0xc0, !PT ;  /* 0x03fffffe0f0f7812 */ /* 0x000fe200078ec0ff */
[----:B------:R-:W-:Y:S01]  /*1d70*/  UMOV UR33, 0x40000040 ;  /* 0x4000004000217882 */ /* 0x000fe20000000000 */
[----:B------:R-:W-:Y:S01]  /*1d80*/  UMOV UR35, 0x40000040 ;  /* 0x4000004000237882 */ /* 0x000fe20000000000 */
[----:B------:R-:W-:Y:S01]  /*1d90*/  UIADD3 UR36, UR10, 0x800, URZ ;  /* 0x000008000a247890 */ /* 0x000fe2000fffe03f */
[----:B------:R-:W-:Y:S01]  /*1da0*/  LEA.HI R21, R73, R73, RZ, 0x1 ;  /* 0x0000004949157211 */ /* 0x000fe200078f08ff */
[----:B------:R-:W-:Y:S01]  /*1db0*/  UMOV UR37, 0x40000040 ;  /* 0x4000004000257882 */ /* 0x000fe20000000000 */
[----:B------:R-:W-:Y:S01]  /*1dc0*/  UIADD3 UR40, UR10, 0x802, URZ ;  /* 0x000008020a287890 */ /* 0x000fe2000fffe03f */
[----:B------:R-:W-:Y:S01]  /*1dd0*/  IMAD.IADD R15, R74, 0x1, -R15 ;  /* 0x000000014a0f7824 */ /* 0x000fe200078e0a0f */
[----:B------:R-:W-:Y:S01]  /*1de0*/  UMOV UR41, 0x40000040 ;  /* 0x4000004000297882 */ /* 0x000fe20000000000 */
[----:B------:R-:W-:Y:S01]  /*1df0*/  UIADD3 UR44, UR10, 0x804, URZ ;  /* 0x000008040a2c7890 */ /* 0x000fe2000fffe03f */
[----:B------:R-:W-:Y:S01]  /*1e00*/  UMOV UR45, 0x40000040 ;  /* 0x40000040002d7882 */ /* 0x000fe20000000000 */
[----:B------:R-:W-:Y:S01]  /*1e10*/  UIADD3 UR48, UR10, 0x806, URZ ;  /* 0x000008060a307890 */ /* 0x000fe2000fffe03f */
[----:B------:R-:W-:-:S02]  /*1e20*/  UMOV UR49, 0x40000040 ;  /* 0x4000004000317882 */ /* 0x000fc40000000000 */
[----:B------:R-:W-:Y:S01]  /*1e30*/  ULDC UR10, c[0x0][0x288] ;  /* 0x0000a200000a7ab9 */ /* 0x000fe20000000800 */
[----:B------:R-:W-:Y:S02]  /*1e40*/  WARPGROUP.DEPBAR.LE gsb0, 0x0 ;  /* 0x00008000000079c5 */ /* 0x000fe40000010000 */
[----:B------:R-:W-:-:S06]  /*1e50*/  WARPGROUP.ARRIVE ;  /* 0x00000000000079c5 */ /* 0x000fcc0000000000 */
[----:B------:R-:W-:Y:S01]  /*1e60*/  HGMMA.64x96x16.F32.BF16 R24, gdesc[UR4], R24, gsb0 ;  /* 0x01600000041879f0 */ /* 0x000fe20008001818 */
[----:B------:R-:W-:Y:S01]  /*1e70*/  UIADD3 UR6, UR60, 0x600, URZ ;  /* 0x000006003c067890 */ /* 0x000fe2000fffe03f */
[----:B------:R-:W-:Y:S01]  /*1e80*/  UMOV UR4, UR36 ;  /* 0x0000002400047c82 */ /* 0x000fe20008000000 */
[----:B------:R-:W-:Y:S01]  /*1e90*/  UMOV UR5, UR37 ;  /* 0x0000002500057c82 */ /* 0x000fe20008000000 */
[----:B------:R-:W-:Y:S01]  /*1ea0*/  UMOV UR7, 0x40000040 ;  /* 0x4000004000077882 */ /* 0x000fe20000000000 */
[----:B------:R-:W-:Y:S02]  /*1eb0*/  WARPGROUP.DEPBAR.LE gsb0, 0x0 ;  /* 0x00008000000079c5 */ /* 0x000fe40000010000 */
[----:B------:R-:W-:-:S06]  /*1ec0*/  WARPGROUP.ARRIVE ;  /* 0x00000000000079c5 */ /* 0x000fcc0000000000 */
[----:B------:R-:W-:Y:S03]  /*1ed0*/  HGMMA.64x96x16.F32.BF16 R24, gdesc[UR12], R24, gsb0 ;  /* 0x016000000c1879f0 */ /* 0x000fe60008001818 */
        /* <DEDUP_REMOVED lines=39> */
[----:B------:R-:W-:Y:S01]  /*2150*/  ULDC UR5, c[0x0][0x448] ;  /* 0x0001120000057ab9 */ /* 0x000fe20000000800 */
[----:B------:R-:W-:Y:S01]  /*2160*/  ULDC UR4, c[0x0][0x9d8] ;  /* 0x0002760000047ab9 */ /* 0x000fe20000000800 */
[----:B------:R-:W-:Y:S01]  /*2170*/  UISETP.NE.AND UP0, UPT, UR5, 0x1, UPT ;  /* 0x000000010500788c */ /* 0x000fe2000bf05270 */
[----:B------:R-:W-:Y:S02]  /*2180*/  ULDC UR6, c[0x0][0x9dc] ;  /* 0x0002770000067ab9 */ /* 0x000fe40000000800 */
[----:B------:R-:W-:-:S03]  /*2190*/  ULOP3.LUT UR39, URZ, UR6, URZ, 0x33, !UPT ;  /* 0x000000063f277292 */ /* 0x000fc6000f8e333f */
[----:B------:R-:W-:Y:S02]  /*21a0*/  PLOP3.LUT P2, PT, PT, PT, UP0, 0x80, 0x0 ;  /* 0x000000000000781c */ /* 0x000fe40003f4f008 */
[----:B------:R-:W-:-:S03]  /*21b0*/  PLOP3.LUT P3, PT, PT, PT, UP0, 0x80, 0x0 ;  /* 0x000000000000781c */ /* 0x000fc60003f6f008 */
[----:B------:R-:W-:Y:S01]  /*21c0*/  @UP0 ULDC UR5, c[0x0][0x44c] ;  /* 0x0001130000050ab9 */ /* 0x000fe20000000800 */
[----:B------:R-:W-:Y:S02]  /*21d0*/  WARPGROUP.DEPBAR.LE gsb0, 0x0 ;  /* 0x00008000000079c5 */ /* 0x000fe40000010000 */
[----:B------:R-:W-:Y:S01]  /*21e0*/  FMUL.FTZ R4, R24, UR4 ;  /* 0x0000000418047c20 */ /* 0x000fe20008410000 */
[----:B------:R-:W-:Y:S01]  /*21f0*/  IADD3 R24, R13, R9, -R20 ;  /* 0x000000090d187210 */ /* 0x000fe20007ffe814 */
[----:B------:R-:W-:Y:S01]  /*2200*/  FMUL.FTZ R2, R63, UR4 ;  /* 0x000000043f027c20 */ /* 0x000fe20008410000 */
[----:B------:R-:W-:Y:S01]  /*2210*/  LOP3.LUT R20, R21, 0x1ffffffe, RZ, 0xc0, !PT ;  /* 0x1ffffffe15147812 */ /* 0x000fe200078ec0ff */
[----:B------:R-:W-:Y:S02]  /*2220*/  IMAD.U32 R21, RZ, RZ, UR58 ;  /* 0x0000003aff157e24 */ /* 0x000fe4000f8e00ff */
[----:B------:R-:W-:Y:S01]  /*2230*/  FMUL.FTZ R25, R25, UR4 ;  /* 0x0000000419197c20 */ /* 0x000fe20008410000 */
[----:B------:R-:W-:-:S02]  /*2240*/  IMAD R24, R15, 0x40, R24 ;  /* 0x000000400f187824 */ /* 0x000fc400078e0218 */
[----:B01----:R-:W-:Y:S01]  /*2250*/  FMUL.FTZ R0, R26, UR4 ;  /* 0x000000041a007c20 */ /* 0x003fe20008410000 */
[----:B------:R-:W-:Y:S02]  /*2260*/  IMAD.IADD R9, R73, 0x1, -R20 ;  /* 0x0000000149097824 */ /* 0x000fe400078e0a14 */
[----:B------:R-:W-:Y:S01]  /*2270*/  FMUL.FTZ R3, R27, UR4 ;  /* 0x000000041b037c20 */ /* 0x000fe20008410000 */
[----:B------:R-:W-:Y:S01]  /*2280*/  FMUL.FTZ R28, R28, UR4 ;  /* 0x000000041c1c7c20 */ /* 0x000fe20008410000 */
[----:B------:R-:W-:Y:S01]  /*2290*/  FMUL.FTZ R29, R29, UR4 ;  /* 0x000000041d1d7c20 */ /* 0x000fe20008410000 */
[----:B------:R-:W-:Y:S02]  /*22a0*/  IMAD R9, R9, 0x8, R24 ;  /* 0x0000000809097824 */ /* 0x000fe400078e0218 */
[----:B------:R-:W-:Y:S01]  /*22b0*/  FMUL.FTZ R5, R30, UR4 ;  /* 0x000000041e057c20 */ /* 0x000fe20008410000 */
[----:B------:R-:W-:Y:S01]  /*22c0*/  FMUL.FTZ R8, R31, UR4 ;  /* 0x000000041f087c20 */ /* 0x000fe20008410000 */
[----:B------:R-:W-:Y:S01]  /*22d0*/  FMUL.FTZ R32, R32, UR4 ;  /* 0x0000000420207c20 */ /* 0x000fe20008410000 */
[----:B------:R-:W-:Y:S01]  /*22e0*/  @P2 IMAD.HI.U32 R15, R9, UR5, RZ ;  /* 0x00000005090f2c27 */ /* 0x000fe2000f8e00ff */
[----:B------:R-:W-:-:S03]  /*22f0*/  @UP0 ULDC UR5, c[0x0][0x450] ;  /* 0x0001140000050ab9 */ /* 0x000fc60000000800 */
[----:B------:R-:W-:Y:S01]  /*2300*/  FMUL.FTZ R33, R33, UR4 ;  /* 0x0000000421217c20 */ /* 0x000fe20008410000 */
[----:B------:R-:W-:Y:S01]  /*2310*/  FMUL.FTZ R12, R34, UR4 ;  /* 0x00000004220c7c20 */ /* 0x000fe20008410000 */
[----:B------:R-:W-:Y:S01]  /*2320*/  IMAD.MOV.U32 R20, RZ, RZ, R9 ;  /* 0x000000ffff147224 */ /* 0x000fe200078e0009 */
[----:B------:R-:W-:Y:S01]  /*2330*/  @P3 SHF.R.U32.HI R20, RZ, UR5, R15 ;  /* 0x00000005ff143c19 */ /* 0x000fe2000801160f */
        /* <DEDUP_REMOVED lines=33> */
[----:B------:R-:W-:Y:S01]  /*2550*/  LOP3.LUT R15, R11, 0x7ffffffc, RZ, 0xc0, !PT ;  /* 0x7ffffffc0b0f7812 */ /* 0x000fe200078ec0ff */
[----:B------:R-:W-:Y:S01]  /*2560*/  FMUL.FTZ R69, R69, UR4 ;  /* 0x0000000445457c20 */ /* 0x000fe20008410000 */
[----:B------:R-:W0:Y:S01]  /*2570*/  SHFL.IDX PT, R63, R20, RZ, 0x1c1f ;  /* 0x001c1fff143f7589 */ /* 0x000e2200000e0000 */
[----:B------:R-:W-:Y:S01]  /*2580*/  FMUL.FTZ R70, R70, UR4 ;  /* 0x0000000446467c20 */ /* 0x000fe20008410000 */
[----:B------:R-:W-:Y:S01]  /*2590*/  FMUL.FTZ R71, R71, UR4 ;  /* 0x0000000447477c20 */ /* 0x000fe20008410000 */
[----:B------:R-:W-:Y:S01]  /*25a0*/  @!P1 VIADD R11, R21, 0x30840 ;  /* 0x00030840150b9836 */ /* 0x000fe20000000000 */
[----:B------:R-:W-:Y:S01]  /*25b0*/  ULDC.64 UR4, c[0x0][0x9e0] ;  /* 0x0002780000047ab9 */ /* 0x000fe20000000a00 */
[----:B------:R-:W-:Y:S01]  /*25c0*/  IMAD.MOV.U32 R24, RZ, RZ, -0x60 ;  /* 0xffffffa0ff187424 */ /* 0x000fe200078e00ff */
[----:B------:R-:W-:Y:S01]  /*25d0*/  UISETP.GE.AND UP1, UPT, UR5, 0x1, UPT ;  /* 0x000000010500788c */ /* 0x000fe2000bf26270 */
[----:B------:R-:W-:Y:S01]  /*25e0*/  IMAD.IADD R10, R10, 0x1, -R15 ;  /* 0x000000010a0a7824 */ /* 0x000fe200078e0a0f */
[----:B------:R-:W-:Y:S01]  /*25f0*/  @!P1 PRMT R11, RZ, 0x654, R11 ;  /* 0x00000654ff0b9816 */ /* 0x000fe2000000000b */
[----:B------:R-:W-:Y:S01]  /*2600*/  IMAD R21, R23, R24, 0x61 ;  /* 0x0000006117157424 */ /* 0x000fe200078e0218 */
[----:B------:R1:W2:Y:S02]  /*2610*/  MUFU.TANH R75, R25 ;  /* 0x00000019004b7308 */ /* 0x0002a40000002400 */
[----:B------:R-:W-:Y:S01]  /*2620*/  PLOP3.LUT P2, PT, PT, PT, UP1, 0x40, 0x0 ;  /* 0x000000000000781c */ /* 0x000fe20003f4e818 */
[----:B------:R3:W-:Y:S05]  /*2630*/  @!P1 SYNCS.ARRIVE.TRANS64.RED.A1T0 RZ, [R11+URZ], RZ ;  /* 0x000000ff0bff99a7 */ /* 0x0007ea000810043f */
[----:B------:R-:W4:Y:S01]  /*2640*/  MUFU.TANH R4, R4 ;  /* 0x0000000400047308 */ /* 0x000f220000002400 */
[----:B-1----:R-:W-:-:S02]  /*2650*/  IMAD R25, R10, -0x2, R21 ;  /* 0xfffffffe0a197824 */ /* 0x002fc400078e0215 */
[----:B---3--:R-:W-:-:S03]  /*2660*/  IMAD R11, R23, -0x60, R18 ;  /* 0xffffffa0170b7824 */ /* 0x008fc600078e0212 */
[----:B------:R-:W-:Y:S01]  /*2670*/  IADD3 R24, R25, -UR10, R18 ;  /* 0x8000000a19187c10 */ /* 0x000fe2000fffe012 */
[----:B------:R-:W-:Y:S01]  /*2680*/  VIADD R15, R11, 0x60 ;  /* 0x000000600b0f7836 */ /* 0x000fe20000000000 */
[----:B------:R-:W1:Y:S01]  /*2690*/  MUFU.TANH R0, R0 ;  /* 0x0000000000007308 */ /* 0x000e620000002400 */
[----:B------:R-:W-:Y:S02]  /*26a0*/  IMAD.U32 R11, RZ, RZ, UR39 ;  /* 0x00000027ff0b7e24 */ /* 0x000fe4000f8e00ff */
[----:B------:R-:W-:Y:S02]  /*26b0*/  IMAD R26, R10, -0x2, R15 ;  /* 0xfffffffe0a1a7824 */ /* 0x000fe400078e020f */
[C---:B------:R-:W-:Y:S02]  /*26c0*/  VIADD R27, R24.reuse, UR4 ;  /* 0x00000004181b7c36 */ /* 0x040fe40008000000 */
[----:B------:R-:W-:Y:S01]  /*26d0*/  VIADD R31, R24, UR39 ;  /* 0x00000027181f7c36 */ /* 0x000fe20008000000 */
[----:B------:R-:W3:Y:S01]  /*26e0*/  MUFU.TANH R3, R3 ;  /* 0x0000000300037308 */ /* 0x000ee20000002400 */
[----:B------:R-:W-:Y:S01]  /*26f0*/  VIADD R25, R25, 0xffffffff ;  /* 0xffffffff19197836 */ /* 0x000fe20000000000 */
[----:B0-----:R-:W-:-:S06]  /*2700*/  VIADDMNMX R15, R63, R27, R26, PT ;  /* 0x0000001b3f0f7246 */ /* 0x001fcc000380011a */
        /* <DEDUP_REMOVED lines=44> */
[----:B-----5:R-:W-:-:S02]  /*29d0*/  VIADD R39, R21, 0xffffffff ;  /* 0xffffffff15277836 */ /* 0x020fc40000000000 */
[----:B------:R-:W-:Y:S01]  /*29e0*/  IMAD.IADD R21, R31, 0x1, R63 ;  /* 0x000000011f157824 */ /* 0x000fe200078e023f */
[----:B-1234-:R-:W-:Y:S06]  /*29f0*/  @P2 BRA `(.L_x_4147) ;  /* 0x0000000000542947 */ /* 0x01efec0003800000 */
[----:B------:R-:W-:Y:S01]  /*2a00*/  IADD3 R24, R18, -UR10, R63 ;  /* 0x8000000a12187c10 */ /* 0x000fe2000fffe03f */
[----:B------:R-:W-:Y:S03]  /*2a10*/  BSSY B0, `(.L_x_4148) ;  /* 0x0000010000007945 */ /* 0x000fe60003800000 */
        /* <DEDUP_REMOVED lines=10> */
.L_x_4149:
[----:B------:R-:W-:-:S06]  /*2ac0*/  UISETP.NE.AND UP2, UPT, UR5, 0x1, UPT ;  /* 0x000000010500788c */ /* 0x000fcc000bf45270 */
[----:B------:R-:W-:-:S05]  /*2ad0*/  PLOP3.LUT P2, PT, PT, PT, UP2, 0x80, 0x0 ;  /* 0x000000000000781c */ /* 0x000fca0003f4f028 */
[----:B------:R-:W-:-:S08]  /*2ae0*/  @UP2 ULDC.64 UR6, c[0x0][0x9e8] ;  /* 0x00027a0000062ab9 */ /* 0x000fd00000000a00 */
[----:B------:R-:W-:-:S05]  /*2af0*/  @P2 IMAD.HI.U32 R63, R24, UR6, RZ ;  /* 0x00000006183f2c27 */ /* 0x000fca000f8e00ff */
[----:B------:R-:W-:-:S07]  /*2b00*/  @P2 SHF.R.U32.HI R24, RZ, UR7, R63 ;  /* 0x00000007ff182c19 */ /* 0x000fce000801163f */
.L_x_4150:
[----:B------:R-:W-:Y:S05]  /*2b10*/  BSYNC B0 ;  /* 0x0000000000007941 */ /* 0x000fea0003800000 */
.L_x_4148:
[----:B------:R-:W-:-:S05]  /*2b20*/  IMAD R24, R24, UR5, R25 ;  /* 0x0000000518187c24 */ /* 0x000fca000f8e0219 */
[----:B------:R-:W-:Y:S02]  /*2b30*/  VIMNMX R21, R21, R24, !PT ;  /* 0x0000001815157248 */ /* 0x000fe40007fe0100 */
[----:B------:R-:W-:-:S07]  /*2b40*/  VIADDMNMX R15, R24, UR5, R15, PT ;  /* 0x00000005180f7c46 */ /* 0x000fce000b80010f */
.L_x_4147:
[C---:B------:R-:W-:Y:S02]  /*2b50*/  ISETP.GE.AND P2, PT, R39.reuse, 0x2, PT ;  /* 0x000000022700780c */ /* 0x040fe40003f46270 */
[----:B------:R-:W-:Y:S02]  /*2b60*/  ISETP.GE.AND P6, PT, R39, 0xa, PT ;  /* 0x0000000a2700780c */ /* 0x000fe40003fc6270 */
[----:B------:R-:W-:Y:S02]  /*2b70*/  ISETP.GT.AND P4, PT, R21, 0x1, !P2 ;  /* 0x000000011500780c */ /* 0x000fe40005784270 */
[----:B------:R-:W-:Y:S02]  /*2b80*/  ISETP.GE.AND P3, PT, R39, 0x9, PT ;  /* 0x000000092700780c */ /* 0x000fe40003f66270 */
[----:B------:R-:W-:Y:S02]  /*2b90*/  ISETP.LT.OR P4, PT, R15, 0x2, P4 ;  /* 0x000000020f00780c */ /* 0x000fe40002781670 */
[----:B------:R-:W-:-:S02]  /*2ba0*/  P2R R63, PR, RZ, 0x40 ;  /* 0x00000040ff3f7803 */ /* 0x000fc40000000000 */
[----:B------:R-:W-:Y:S02]  /*2bb0*/  FSEL R66, R75, -INF , !P4 ;  /* 0xff8000004b427808 */ /* 0x000fe40006000000 */
[C---:B------:R-:W-:Y:S02]  /*2bc0*/  ISETP.GT.AND P4, PT, R21.reuse, 0x9, !P6 ;  /* 0x000000091500780c */ /* 0x040fe40007784270 */
[----:B------:R-:W-:Y:S02]  /*2bd0*/  ISETP.GT.AND P5, PT, R21, 0x8, !P3 ;  /* 0x000000081500780c */ /* 0x000fe40005fa4270 */
        /* <DEDUP_REMOVED lines=102> */
[----:B------:R-:W-:Y:S01]  /*3240*/  ISETP.GE.AND P6, PT, R39, 0x5a, PT ;  /* 0x0000005a2700780c */ /* 0x000fe20003fc6270 */
[----:B------:R-:W0:Y:S03]  /*3250*/  SHFL.IDX PT, R4, R20, 0x1, 0x1c1f ;  /* 0x003c1f0014047f89 */ /* 0x000e2600000e0000 */
[----:B------:R-:W-:Y:S02]  /*3260*/  P2R R65, PR, RZ, 0x40 ;  /* 0x00000040ff417803 */ /* 0x000fe40000000000 */
[----:B------:R-:W-:-:S04]  /*3270*/  ISETP.GT.AND P6, PT, R21, 0x59, !P6 ;  /* 0x000000591500780c */ /* 0x000fc800077c4270 */
[----:B------:R-:W-:-:S04]  /*3280*/  ISETP.LT.OR P6, PT, R15, 0x5a, P6 ;  /* 0x0000005a0f00780c */ /* 0x000fc800037c1670 */
[----:B------:R-:W-:Y:S02]  /*3290*/  FSEL R92, R69, -INF , !P6 ;  /* 0xff800000455c7808 */ /* 0x000fe40007000000 */
[----:B------:R-:W-:Y:S02]  /*32a0*/  PLOP3.LUT P6, PT, PT, PT, UP1, 0x40, 0x0 ;  /* 0x000000000000781c */ /* 0x000fe40003fce818 */
[----:B0-----:R-:W-:Y:S01]  /*32b0*/  VIADDMNMX R15, R4, R27, R26, PT ;  /* 0x0000001b040f7246 */ /* 0x001fe2000380011a */
[----:B------:R-:W-:-:S10]  /*32c0*/  IMAD.IADD R21, R31, 0x1, R4 ;  /* 0x000000011f157824 */ /* 0x000fd400078e0204 */
[----:B------:R-:W-:Y:S05]  /*32d0*/  @P6 BRA `(.L_x_4151) ;  /* 0x00000000005c6947 */ /* 0x000fea0003800000 */
        /* <DEDUP_REMOVED lines=13> */
.L_x_4153:
[----:B------:R-:W-:-:S06]  /*33b0*/  UISETP.NE.AND UP2, UPT, UR5, 0x1, UPT ;  /* 0x000000010500788c */ /* 0x000fcc000bf45270 */
[----:B------:R-:W-:-:S05]  /*33c0*/  PLOP3.LUT P6, PT, PT, PT, UP2, 0x80, 0x0 ;  /* 0x000000000000781c */ /* 0x000fca0003fcf028 */
[----:B------:R-:W-:-:S08]  /*33d0*/  @UP2 ULDC.64 UR6, c[0x0][0x9e8] ;  /* 0x00027a0000062ab9 */ /* 0x000fd00000000a00 */
[----:B------:R-:W-:Y:S01]  /*33e0*/  @P6 IMAD.HI.U32 R20, R4, UR6, RZ ;  /* 0x0000000604146c27 */ /* 0x000fe2000f8e00ff */
[----:B------:R-:W-:-:S13]  /*33f0*/  PLOP3.LUT P6, PT, PT, PT, UP2, 0x80, 0x0 ;  /* 0x000000000000781c */ /* 0x000fda0003fcf028 */
[----:B------:R-:W-:-:S07]  /*3400*/  @P6 SHF.R.U32.HI R4, RZ, UR7, R20 ;  /* 0x00000007ff046c19 */ /* 0x000fce0008011614 */
.L_x_4154:
[----:B------:R-:W-:Y:S05]  /*3410*/  BSYNC B0 ;  /* 0x0000000000007941 */ /* 0x000fea0003800000 */
.L_x_4152:
[----:B------:R-:W-:-:S05]  /*3420*/  IMAD R4, R4, UR5, R25 ;  /* 0x0000000504047c24 */ /* 0x000fca000f8e0219 */
[----:B------:R-:W-:Y:S02]  /*3430*/  VIMNMX R21, R21, R4, !PT ;  /* 0x0000000415157248 */ /* 0x000fe40007fe0100 */
[----:B------:R-:W-:-:S07]  /*3440*/  VIADDMNMX R15, R4, UR5, R15, PT ;  /* 0x00000005040f7c46 */ /* 0x000fce000b80010f */
.L_x_4151:
[C---:B------:R-:W-:Y:S01]  /*3450*/  ISETP.GT.AND P2, PT, R21.reuse, 0x1, !P2 ;  /* 0x000000011500780c */ /* 0x040fe20005744270 */
[----:B------:R-:W-:Y:S01]  /*3460*/  ULDC UR6, c[0x0][0x988] ;  /* 0x0002620000067ab9 */ /* 0x000fe20000000800 */
[----:B------:R-:W-:Y:S01]  /*3470*/  ISETP.GT.AND P3, PT, R21, 0x8, !P3 ;  /* 0x000000081500780c */ /* 0x000fe20005f64270 */
[----:B------:R-:W-:Y:S01]  /*3480*/  @UP0 ULDC UR14, c[0x0][0x450] ;  /* 0x00011400000e0ab9 */ /* 0x000fe20000000800 */
[C---:B------:R-:W-:Y:S02]  /*3490*/  ISETP.LT.OR P2, PT, R15.reuse, 0x2, P2 ;  /* 0x000000020f00780c */ /* 0x040fe40001741670 */
[----:B------:R-:W-:Y:S02]  /*34a0*/  ISETP.LT.OR P3, PT, R15, 0x9, P3 ;  /* 0x000000090f00780c */ /* 0x000fe40001f61670 */
[----:B------:R-:W-:Y:S02]  /*34b0*/  FSEL R20, R3, -INF , !P2 ;  /* 0xff80000003147808 */ /* 0x000fe40005000000 */
[----:B------:R-:W-:-:S02]  /*34c0*/  ISETP.NE.AND P2, PT, R63, RZ, PT ;  /* 0x000000ff3f00720c */ /* 0x000fc40003f45270 */
[----:B------:R-:W-:Y:S02]  /*34d0*/  FSEL R25, R5, -INF , !P3 ;  /* 0xff80000005197808 */ /* 0x000fe40005800000 */
[----:B------:R-:W-:Y:S02]  /*34e0*/  ISETP.GT.AND P2, PT, R21, 0x9, !P2 ;  /* 0x000000091500780c */ /* 0x000fe40005744270 */
[----:B------:R-:W-:Y:S02]  /*34f0*/  ISETP.NE.AND P3, PT, R33, RZ, PT ;  /* 0x000000ff2100720c */ /* 0x000fe40003f65270 */
[----:B------:R-:W-:Y:S02]  /*3500*/  ISETP.LT.OR P2, PT, R15, 0xa, P2 ;  /* 0x0000000a0f00780c */ /* 0x000fe40001741670 */
[----:B------:R-:W-:Y:S02]  /*3510*/  ISETP.NE.AND P6, PT, R71, RZ, PT ;  /* 0x000000ff4700720c */ /* 0x000fe40003fc5270 */
[----:B------:R-:W-:-:S02]  /*3520*/  FSEL R27, R8, -INF , !P2 ;  /* 0xff800000081b7808 */ /* 0x000fc40005000000 */
[----:B------:R-:W-:Y:S02]  /*3530*/  ISETP.NE.AND P2, PT, R29, RZ, PT ;  /* 0x000000ff1d00720c */ /* 0x000fe40003f45270 */
[C---:B------:R-:W-:Y:S02]  /*3540*/  ISETP.GT.AND P4, PT, R21.reuse, 0x51, !P4 ;  /* 0x000000511500780c */ /* 0x040fe40006784270 */
[C---:B------:R-:W-:Y:S02]  /*3550*/  ISETP.GT.AND P2, PT, R21.reuse, 0x10, !P2 ;  /* 0x000000101500780c */ /* 0x040fe40005744270 */
[----:B------:R-:W-:Y:S02]  /*3560*/  ISETP.GT.AND P5, PT, R21, 0x58, !P5 ;  /* 0x000000581500780c */ /* 0x000fe40006fa4270 */
[C---:B------:R-:W-:Y:S02]  /*3570*/  ISETP.LT.OR P2, PT, R15.reuse, 0x11, P2 ;  /* 0x000000110f00780c */ /* 0x040fe40001741670 */
[----:B------:R-:W-:-:S02]  /*3580*/  ISETP.LT.OR P4, PT, R15, 0x52, P4 ;  /* 0x000000520f00780c */ /* 0x000fc40002781670 */
[----:B------:R-:W-:Y:S01]  /*3590*/  FSEL R29, R12, -INF , !P2 ;  /* 0xff8000000c1d7808 */ /* 0x000fe20005000000 */
[----:B------:R-:W-:Y:S01]  /*35a0*/  IMAD.U32 R12, RZ, RZ, UR6 ;  /* 0x00000006ff0c7e24 */ /* 0x000fe2000f8e00ff */
[----:B------:R-:W-:Y:S01]  /*35b0*/  ISETP.NE.AND P2, PT, R67, RZ, PT ;  /* 0x000000ff4300720c */ /* 0x000fe20003f45270 */
[----:B------:R-:W-:Y:S01]  /*35c0*/  @UP0 ULDC UR6, c[0x0][0x44c] ;  /* 0x0001130000060ab9 */ /* 0x000fe20000000800 */
[----:B------:R-:W-:Y:S01]  /*35d0*/  ISETP.LT.OR P5, PT, R15, 0x59, P5 ;  /* 0x000000590f00780c */ /* 0x000fe20002fa1670 */
[----:B------:R-:W-:Y:S01]  /*35e0*/  UIMAD.WIDE.U32 UR6, UR38, UR6, URZ ;  /* 0x00000006260672a5 */ /* 0x000fe2000f8e003f */
[----:B------:R-:W-:Y:S02]  /*35f0*/  ISETP.GT.AND P2, PT, R21, 0x11, !P2 ;  /* 0x000000111500780c */ /* 0x000fe40005744270 */
[----:B------:R-:W-:Y:S01]  /*3600*/  R2UR UR11, R22 ;  /* 0x00000000160b72ca */ /* 0x000fe200000e0000 */
[----:B------:R-:W-:Y:S01]  /*3610*/  @UP0 USHF.R.U32.HI UR38, URZ, UR14, UR7 ;  /* 0x0000000e3f260299 */ /* 0x000fe20008011607 */
[----:B------:R-:W-:-:S04]  /*3620*/  ISETP.LT.OR P2, PT, R15, 0x12, P2 ;  /* 0x000000120f00780c */ /* 0x000fc80001741670 */
[----:B------:R-:W-:Y:S02]  /*3630*/  FSEL R31, R14, -INF , !P2 ;  /* 0xff8000000e1f7808 */ /* 0x000fe40005000000 */
[----:B------:R-:W-:Y:S02]  /*3640*/  ISETP.GT.AND P2, PT, R21, 0x18, !P3 ;  /* 0x000000181500780c */ /* 0x000fe40005f44270 */
[----:B------:R-:W-:Y:S02]  /*3650*/  ISETP.NE.AND P3, PT, R83, RZ, PT ;  /* 0x000000ff5300720c */ /* 0x000fe40003f65270 */
[----:B------:R-:W-:Y:S01]  /*3660*/  ISETP.LT.OR P2, PT, R15, 0x19, P2 ;  /* 0x000000190f00780c */ /* 0x000fe20001741670 */
[----:B------:R-:W-:-:S03]  /*3670*/  UIADD3 UR38, UR11, UR38, URZ ;  /* 0x000000260b267290 */ /* 0x000fc6000fffe03f */
[----:B------:R-:W-:Y:S01]  /*3680*/  FSEL R33, R38, -INF , !P2 ;  /* 0xff80000026217808 */ /* 0x000fe20005000000 */
[----:B------:R-:W-:Y:S01]  /*3690*/  UIADD3 UR4, UR38, UR4, URZ ;  /* 0x0000000426047290 */ /* 0x000fe2000fffe03f */
[----:B------:R-:W-:Y:S02]  /*36a0*/  ISETP.GT.AND P2, PT, R21, 0x19, !P6 ;  /* 0x000000191500780c */ /* 0x000fe40007744270 */
[----:B------:R-:W-:Y:S02]  /*36b0*/  ISETP.NE.AND P6, PT, R37, RZ, PT ;  /* 0x000000ff2500720c */ /* 0x000fe40003fc5270 */
[----:B------:R-:W-:-:S04]  /*36c0*/  ISETP.LT.OR P2, PT, R15, 0x1a, P2 ;  /* 0x0000001a0f00780c */ /* 0x000fc80001741670 */
[----:B------:R-:W-:Y:S02]  /*36d0*/  FSEL R35, R35, -INF , !P2 ;  /* 0xff80000023237808 */ /* 0x000fe40005000000 */
[----:B------:R-:W-:-:S04]  /*36e0*/  ISETP.NE.AND P2, PT, R73, RZ, PT ;  /* 0x000000ff4900720c */ /* 0x000fc80003f45270 */
[----:B------:R-:W-:-:S04]  /*36f0*/  ISETP.GT.AND P2, PT, R21, 0x20, !P2 ;  /* 0x000000201500780c */ /* 0x000fc80005744270 */
        /* <DEDUP_REMOVED lines=34> */
[----:B------:R-:W-:Y:S02]  /*3920*/  ISETP.GT.AND P2, PT, R21, 0x41, !P3 ;  /* 0x000000411500780c */ /* 0x000fe40005f44270 */
[----:B------:R-:W-:Y:S02]  /*3930*/  ISETP.NE.AND P3, PT, R61, RZ, PT ;  /* 0x000000ff3d00720c */ /* 0x000fe40003f65270 */
[----:B------:R-:W-:Y:S02]  /*3940*/  ISETP.LT.OR P2, PT, R15, 0x42, P2 ;  /* 0x000000420f00780c */ /* 0x000fe40001741670 */
[----:B------:R-:W-:Y:S02]  /*3950*/  ISETP.GT.AND P3, PT, R21, 0x50, !P3 ;  /* 0x000000501500780c */ /* 0x000fe40005f64270 */
[----:B------:R-:W-:-:S02]  /*3960*/  FSEL R55, R59, -INF , !P2 ;  /* 0xff8000003b377808 */ /* 0x000fc40005000000 */
[----:B------:R-:W-:Y:S02]  /*3970*/  ISETP.GT.AND P2, PT, R21, RZ, !P6 ;  /* 0x000000ff1500720c */ /* 0x000fe40007744270 */
[----:B------:R-:W-:Y:S02]  /*3980*/  ISETP.NE.AND P6, PT, R57, RZ, PT ;  /* 0x000000ff3900720c */ /* 0x000fe40003fc5270 */
[C---:B------:R-:W-:Y:S02]  /*3990*/  ISETP.LT.OR P2, PT, R15.reuse, 0x1, P2 ;  /* 0x000000010f00780c */ /* 0x040fe40001741670 */
[----:B------:R-:W-:Y:S02]  /*39a0*/  ISETP.LT.OR P3, PT, R15, 0x51, P3 ;  /* 0x000000510f00780c */ /* 0x000fe40001f61670 */
[----:B------:R-:W-:Y:S02]  /*39b0*/  FSEL R5, R0, -INF , !P2 ;  /* 0xff80000000057808 */ /* 0x000fe40005000000 */
[----:B------:R-:W-:-:S02]  /*39c0*/  FMNMX.FTZ R0, R24, R66, !PT ;  /* 0x0000004218007209 */ /* 0x000fc40007810000 */
[----:B------:R-:W-:Y:S02]  /*39d0*/  FSEL R13, R13, -INF , !P3 ;  /* 0xff8000000d0d7808 */ /* 0x000fe40005800000 */
[----:B------:R-:W-:Y:S02]  /*39e0*/  FMNMX.FTZ R0, R28, R0, !PT ;  /* 0x000000001c007209 */ /* 0x000fe40007810000 */
[----:B------:R-:W-:Y:S02]  /*39f0*/  FSEL R59, R30, -INF , !P4 ;  /* 0xff8000001e3b7808 */ /* 0x000fe40006000000 */
        /* <DEDUP_REMOVED lines=22> */
[----:B0-----:R-:W-:Y:S02]  /*3b60*/  FMNMX.FTZ R3, R0, R3, !PT ;  /* 0x0000000300037209 */ /* 0x001fe40007810000 */
[----:B------:R-:W-:-:S03]  /*3b70*/  FMNMX.FTZ R0, R5, R20, !PT ;  /* 0x0000001405007209 */ /* 0x000fc60007810000 */
[----:B------:R-:W0:Y:S01]  /*3b80*/  SHFL.BFLY PT, R4, R3, 0x1, 0x1f ;  /* 0x0c201f0003047f89 */ /* 0x000e2200000e0000 */
[----:B------:R-:W-:-:S04]  /*3b90*/  FMNMX.FTZ R0, R25, R0, !PT ;  /* 0x0000000019007209 */ /* 0x000fc80007810000 */
        /* <DEDUP_REMOVED lines=13> */
[----:B------:R-:W-:Y:S01]  /*3c70*/  ISETP.GT.AND P2, PT, R21, 0x48, !P6 ;  /* 0x000000481500780c */ /* 0x000fe20007744270 */
[--C-:B------:R-:W-:Y:S01]  /*3c80*/  FFMA.FTZ R3, R24, R12, -R63.reuse ;  /* 0x0000000c18037223 */ /* 0x100fe2000001083f */
[----:B------:R-:W-:Y:S01]  /*3c90*/  FMNMX.FTZ R0, R45, R0, !PT ;  /* 0x000000002d007209 */ /* 0x000fe20007810000 */
[--C-:B------:R-:W-:Y:S01]  /*3ca0*/  FFMA.FTZ R8, R66, R12, -R63.reuse ;  /* 0x0000000c42087223 */ /* 0x100fe2000001083f */
[----:B------:R-:W-:Y:S01]  /*3cb0*/  ISETP.LT.OR P2, PT, R15, 0x49, P2 ;  /* 0x000000490f00780c */ /* 0x000fe20001741670 */
[----:B------:R0:W-:Y:S01]  /*3cc0*/  MUFU.EX2 R188, R3 ;  /* 0x0000000300bc7308 */ /* 0x0001e20000000800 */
[----:B------:R-:W-:Y:S01]  /*3cd0*/  FMNMX.FTZ R0, R47, R0, !PT ;  /* 0x000000002f007209 */ /* 0x000fe20007810000 */
[-CC-:B------:R-:W-:Y:S01]  /*3ce0*/  FFMA.FTZ R14, R28, R12.reuse, -R63.reuse ;  /* 0x0000000c1c0e7223 */ /* 0x180fe2000001083f */
[----:B------:R-:W-:Y:S01]  /*3cf0*/  FSEL R57, R62, -INF , !P2 ;  /* 0xff8000003e397808 */ /* 0x000fe20005000000 */
[--C-:B------:R-:W-:Y:S01]  /*3d00*/  FFMA.FTZ R24, R72, R12, -R63.reuse ;  /* 0x0000000c48187223 */ /* 0x100fe2000001083f */
[----:B------:R-:W-:Y:S01]  /*3d10*/  FMNMX.FTZ R0, R49, R0, !PT ;  /* 0x0000000031007209 */ /* 0x000fe20007810000 */
[--C-:B------:R-:W-:Y:S01]  /*3d20*/  FFMA.FTZ R26, R36, R12, -R63.reuse ;  /* 0x0000000c241a7223 */ /* 0x100fe2000001083f */
[----:B------:R-:W-:Y:S01]  /*3d30*/  ISETP.NE.AND P2, PT, R85, RZ, PT ;  /* 0x000000ff5500720c */ /* 0x000fe20003f45270 */
[----:B------:R-:W-:Y:S01]  /*3d40*/  MUFU.EX2 R14, R14 ;  /* 0x0000000e000e7308 */ /* 0x000fe20000000800 */
[----:B------:R-:W-:Y:S01]  /*3d50*/  FMNMX.FTZ R0, R51, R0, !PT ;  /* 0x0000000033007209 */ /* 0x000fe20007810000 */
[-CC-:B0-----:R-:W-:Y:S01]  /*3d60*/  FFMA.FTZ R3, R32, R12.reuse, -R63.reuse ;  /* 0x0000000c20037223 */ /* 0x181fe2000001083f */
[----:B------:R-:W-:Y:S01]  /*3d70*/  ISETP.GT.AND P2, PT, R21, 0x49, !P2 ;  /* 0x000000491500780c */ /* 0x000fe20005744270 */
[--C-:B------:R-:W-:Y:S01]  /*3d80*/  FFMA.FTZ R36, R90, R12, -R63.reuse ;  /* 0x0000000c5a247223 */ /* 0x100fe2000001083f */
[----:B------:R-:W-:Y:S01]  /*3d90*/  FMNMX.FTZ R0, R53, R0, !PT ;  /* 0x0000000035007209 */ /* 0x000fe20007810000 */
[-CC-:B------:R-:W-:Y:S01]  /*3da0*/  FFMA.FTZ R28, R48, R12.reuse, -R63.reuse ;  /* 0x0000000c301c7223 */ /* 0x180fe2000001083f */
[----:B------:R-:W-:Y:S01]  /*3db0*/  ISETP.NE.AND P6, PT, R65, RZ, PT ;  /* 0x000000ff4100720c */ /* 0x000fe20003fc5270 */
[----:B------:R0:W-:Y:S01]  /*3dc0*/  MUFU.EX2 R184, R3 ;  /* 0x0000000300b87308 */ /* 0x0001e20000000800 */
[----:B------:R-:W-:Y:S01]  /*3dd0*/  ISETP.LT.OR P2, PT, R15, 0x4a, P2 ;  /* 0x0000004a0f00780c */ /* 0x000fe20001741670 */
[--C-:B------:R-:W-:Y:S01]  /*3de0*/  FFMA.FTZ R30, R52, R12, -R63.reuse ;  /* 0x0000000c341e7223 */ /* 0x100fe2000001083f */
[----:B------:R-:W-:Y:S01]  /*3df0*/  FMNMX.FTZ R0, R55, R0, !PT ;  /* 0x0000000037007209 */ /* 0x000fe20007810000 */
[----:B------:R-:W-:Y:S01]  /*3e00*/  FFMA.FTZ R32, R84, R12, -R63 ;  /* 0x0000000c54207223 */ /* 0x000fe2000001083f */
[----:B------:R-:W-:-:S02]  /*3e10*/  ISETP.GT.AND P6, PT, R21, 0x59, !P6 ;  /* 0x000000591500780c */ /* 0x000fc400077c4270 */
[----:B------:R-:W-:Y:S01]  /*3e20*/  FSEL R21, R2, -INF , !P2 ;  /* 0xff80000002157808 */ /* 0x000fe20005000000 */
[--C-:B------:R-:W-:Y:S01]  /*3e30*/  FFMA.FTZ R2, R40, R12, -R63.reuse ;  /* 0x0000000c28027223 */ /* 0x100fe2000001083f */
[----:B------:R-:W-:Y:S01]  /*3e40*/  FMNMX.FTZ R0, R57, R0, !PT ;  /* 0x0000000039007209 */ /* 0x000fe20007810000 */
[----:B0-----:R-:W-:Y:S01]  /*3e50*/  FFMA.FTZ R3, R76, R12, -R63 ;  /* 0x0000000c4c037223 */ /* 0x001fe2000001083f */
[----:B------:R-:W-:Y:S01]  /*3e60*/  ISETP.LT.OR P6, PT, R15, 0x5a, P6 ;  /* 0x0000005a0f00780c */ /* 0x000fe200037c1670 */
[----:B------:R0:W-:Y:S01]  /*3e70*/  MUFU.EX2 R180, R2 ;  /* 0x0000000200b47308 */ /* 0x0001e20000000800 */
[----:B------:R-:W-:Y:S02]  /*3e80*/  FMNMX.FTZ R0, R21, R0, !PT ;  /* 0x0000000015007209 */ /* 0x000fe40007810000 */
[----:B------:R-:W-:Y:S02]  /*3e90*/  FSEL R15, R70, -INF , !P5 ;  /* 0xff800000460f7808 */ /* 0x000fe40006800000 */
[----:B------:R-:W-:-:S02]  /*3ea0*/  FMNMX.FTZ R0, R13, R0, !PT ;  /* 0x000000000d007209 */ /* 0x000fc40007810000 */
[----:B------:R-:W-:Y:S01]  /*3eb0*/  FSEL R61, R34, -INF , !P6 ;  /* 0xff800000223d7808 */ /* 0x000fe20007000000 */
[----:B------:R1:W-:Y:S01]  /*3ec0*/  MUFU.EX2 R71, R3 ;  /* 0x0000000300477308 */ /* 0x0003e20000000800 */
[----:B------:R-:W-:Y:S01]  /*3ed0*/  FMNMX.FTZ R0, R59, R0, !PT ;  /* 0x000000003b007209 */ /* 0x000fe20007810000 */
[-CC-:B0-----:R-:W-:Y:S01]  /*3ee0*/  FFMA.FTZ R2, R44, R12.reuse, -R63.reuse ;  /* 0x0000000c2c027223 */ /* 0x181fe2000001083f */
[----:B------:R-:W-:Y:S02]  /*3ef0*/  FFMA.FTZ R34, R56, R12, -R63 ;  /* 0x0000000c38227223 */ /* 0x000fe4000001083f */
[----:B------:R-:W-:-:S03]  /*3f00*/  FMNMX.FTZ R0, R15, R0, !PT ;  /* 0x000000000f007209 */ /* 0x000fc60007810000 */
[----:B------:R-:W-:Y:S01]  /*3f10*/  MUFU.EX2 R182, R2 ;  /* 0x0000000200b67308 */ /* 0x000fe20000000800 */
[----:B------:R-:W-:-:S05]  /*3f20*/  FMNMX.FTZ R0, R61, R0, !PT ;  /* 0x000000003d007209 */ /* 0x000fca0007810000 */
[----:B-1----:R-:W0:Y:S02]  /*3f30*/  SHFL.BFLY PT, R3, R0, 0x2, 0x1f ;  /* 0x0c401f0000037f89 */ /* 0x002e2400000e0000 */
[----:B------:R1:W-:Y:S08]  /*3f40*/  MUFU.EX2 R65, R8 ;  /* 0x0000000800417308 */ /* 0x0003f00000000800 */
[----:B------:R2:W3:Y:S01]  /*3f50*/  MUFU.EX2 R67, R24 ;  /* 0x0000001800437308 */ /* 0x0004e20000000800 */
[----:B-1----:R-:W-:-:S07]  /*3f60*/  FFMA.FTZ R8, R74, R12, -R63 ;  /* 0x0000000c4a087223 */ /* 0x002fce000001083f */
[----:B------:R1:W4:Y:S01]  /*3f70*/  MUFU.EX2 R69, R8 ;  /* 0x0000000800457308 */ /* 0x0003220000000800 */
[-CC-:B--2---:R-:W-:Y:S01]  /*3f80*/  FFMA.FTZ R24, R80, R12.reuse, -R63.reuse ;  /* 0x0000000c50187223 */ /* 0x184fe2000001083f */
[----:B0-----:R-:W-:Y:S01]  /*3f90*/  FMNMX.FTZ R2, R0, R3, !PT ;  /* 0x0000000300027209 */ /* 0x001fe20007810000 */
[----:B------:R-:W-:-:S05]  /*3fa0*/  FFMA.FTZ R0, R86, R12, -R63 ;  /* 0x0000000c56007223 */ /* 0x000fca000001083f */
[----:B------:R0:W-:Y:S01]  /*3fb0*/  MUFU.EX2 R75, R24 ;  /* 0x00000018004b7308 */ /* 0x0001e20000000800 */
[--C-:B-1----:R-:W-:Y:S01]  /*3fc0*/  FFMA.FTZ R8, R78, R12, -R63.reuse ;  /* 0x0000000c4e087223 */ /* 0x102fe2000001083f */
[----:B---3--:R-:W-:Y:S01]  /*3fd0*/  F2FP.BF16.F32.PACK_AB R190, R67, R14 ;  /* 0x0000000e43be723e */ /* 0x008fe200000010ff */
[----:B------:R-:W1:Y:S05]  /*3fe0*/  SHFL.BFLY PT, R3, R2, 0x1, 0x1f ;  /* 0x0c201f0002037f89 */ /* 0x000e6a00000e0000 */
[----:B------:R2:W-:Y:S01]  /*3ff0*/  MUFU.EX2 R81, R0 ;  /* 0x0000000000517308 */ /* 0x0005e20000000800 */
[----:B0-----:R-:W-:-:S07]  /*4000*/  FFMA.FTZ R24, R88, R12, -R63 ;  /* 0x0000000c58187223 */ /* 0x001fce000001083f */
[----:B------:R-:W-:Y:S08]  /*4010*/  MUFU.EX2 R83, R24 ;  /* 0x0000001800537308 */ /* 0x000ff00000000800 */
[----:B------:R-:W0:Y:S01]  /*4020*/  MUFU.EX2 R26, R26 ;  /* 0x0000001a001a7308 */ /* 0x000e220000000800 */
[----:B-1----:R-:W-:Y:S01]  /*4030*/  FMNMX.FTZ R3, R2, R3, !PT ;  /* 0x0000000302037209 */ /* 0x002fe20007810000 */
[----:B------:R-:W-:-:S03]  /*4040*/  FFMA.FTZ R2, R68, R12, -R63 ;  /* 0x0000000c44027223 */ /* 0x000fc6000001083f */
[C---:B------:R-:W-:Y:S01]  /*4050*/  FSETP.NEU.FTZ.AND P2, PT, R3.reuse, -INF , PT ;  /* 0xff8000000300780b */ /* 0x040fe20003f5d000 */
[----:B--2---:R-:W-:Y:S02]  /*4060*/  FMUL.FTZ R0, R3, R12 ;  /* 0x0000000c03007220 */ /* 0x004fe40000410000 */
[----:B------:R1:W-:Y:S03]  /*4070*/  MUFU.EX2 R73, R8 ;  /* 0x0000000800497308 */ /* 0x0003e60000000800 */
[----:B------:R-:W-:Y:S02]  /*4080*/  FSEL R0, R0, RZ, P2 ;  /* 0x000000ff00007208 */ /* 0x000fe40001000000 */
[----:B------:R-:W-:-:S03]  /*4090*/  PLOP3.LUT P2, PT, PT, PT, UP1, 0x40, 0x0 ;  /* 0x000000000000781c */ /* 0x000fc60003f4e818 */
        /* <DEDUP_REMOVED lines=9> */
[-C--:B-1----:R-:W-:Y:S01]  /*4130*/  FFMA.FTZ R8, R82, R12.reuse, -R63 ;  /* 0x0000000c52087223 */ /* 0x082fe2000001083f */
        /* <DEDUP_REMOVED lines=10> */
[-CC-:B------:R-:W-:Y:S01]  /*41e0*/  FFMA.FTZ R51, R51, R12.reuse, -R0.reuse ;  /* 0x0000000c33337223 */ /* 0x180fe20000010800 */
[----:B------:R-:W-:Y:S01]  /*41f0*/  FADD.FTZ R44, R14, R27 ;  /* 0x0000001b0e2c7221 */ /* 0x000fe20000010000 */
[-CC-:B------:R-:W-:Y:S01]  /*4200*/  FFMA.FTZ R53, R53, R12.reuse, -R0.reuse ;  /* 0x0000000c35357223 */ /* 0x180fe20000010800 */
[-C--:B------:R-:W-:Y:S01]  /*4210*/  FFMA.FTZ R55, R55, R12.reuse, -R0 ;  /* 0x0000000c37377223 */ /* 0x080fe20000010800 */
[----:B------:R-:W1:Y:S01]  /*4220*/  MUFU.EX2 R20, R20 ;  /* 0x0000001400147308 */ /* 0x000e620000000800 */
        /* <DEDUP_REMOVED lines=8> */
[----:B----4-:R-:W-:Y:S01]  /*42b0*/  FADD.FTZ R27, R69, R44 ;  /* 0x0000002c451b7221 */ /* 0x010fe20000010000 */
[----:B------:R-:W-:Y:S01]  /*42c0*/  FFMA.FTZ R61, R61, R12, -R0 ;  /* 0x0000000c3d3d7223 */ /* 0x000fe20000010800 */
[----:B0-----:R-:W-:-:S02]  /*42d0*/  F2FP.BF16.F32.PACK_AB R186, R71, R26 ;  /* 0x0000001a47ba723e */ /* 0x001fc400000010ff */
[----:B------:R-:W-:Y:S01]  /*42e0*/  FADD.FTZ R46, R26, R27 ;  /* 0x0000001b1a2e7221 */ /* 0x000fe20000010000 */
[----:B------:R-:W-:Y:S02]  /*42f0*/  F2FP.BF16.F32.PACK_AB R188, R65, R188 ;  /* 0x000000bc41bc723e */ /* 0x000fe400000010ff */
[----:B------:R-:W0:Y:S01]  /*4300*/  MUFU.EX2 R29, R29 ;  /* 0x0000001d001d7308 */ /* 0x000e220000000800 */
[----:B------:R-:W-:Y:S01]  /*4310*/  FADD.FTZ R27, R71, R46 ;  /* 0x0000002e471b7221 */ /* 0x000fe20000010000 */
[----:B-1----:R-:W-:Y:S01]  /*4320*/  FADD.FTZ R46, R5, R20 ;  /* 0x00000014052e7221 */ /* 0x002fe20000010000 */
[----:B------:R-:W-:Y:S02]  /*4330*/  F2FP.BF16.F32.PACK_AB R189, R20, R5 ;  /* 0x0000000514bd723e */ /* 0x000fe400000010ff */
[----:B------:R-:W-:Y:S01]  /*4340*/  FADD.FTZ R48, R180, R27 ;  /* 0x0000001bb4307221 */ /* 0x000fe20000010000 */
[----:B------:R-:W-:Y:S02]  /*4350*/  F2FP.BF16.F32.PACK_AB R184, R69, R184 ;  /* 0x000000b845b8723e */ /* 0x000fe400000010ff */
[----:B------:R1:W3:Y:S01]  /*4360*/  MUFU.EX2 R36, R31 ;  /* 0x0000001f00247308 */ /* 0x0002e20000000800 */
[----:B--2---:R-:W-:Y:S01]  /*4370*/  FADD.FTZ R27, R25, R46 ;  /* 0x0000002e191b7221 */ /* 0x004fe20000010000 */
[----:B------:R-:W-:-:S02]  /*4380*/  F2FP.BF16.F32.PACK_AB R180, R73, R180 ;  /* 0x000000b449b4723e */ /* 0x000fc400000010ff */
[C---:B------:R-:W-:Y:S01]  /*4390*/  F2FP.BF16.F32.PACK_AB R191, R24.reuse, R25 ;  /* 0x0000001918bf723e */ /* 0x040fe200000010ff */
[----:B------:R-:W-:-:S03]  /*43a0*/  FADD.FTZ R46, R24, R27 ;  /* 0x0000001b182e7221 */ /* 0x000fc60000010000 */
[----:B------:R-:W2:Y:S01]  /*43b0*/  MUFU.EX2 R28, R28 ;  /* 0x0000001c001c7308 */ /* 0x000ea20000000800 */
[----:B-1----:R-:W-:Y:S01]  /*43c0*/  FADD.FTZ R31, R73, R48 ;  /* 0x00000030491f7221 */ /* 0x002fe20000010000 */
[----:B0-----:R-:W-:-:S03]  /*43d0*/  FADD.FTZ R27, R29, R46 ;  /* 0x0000002e1d1b7221 */ /* 0x001fc60000010000 */
[----:B------:R-:W-:Y:S01]  /*43e0*/  FADD.FTZ R48, R182, R31 ;  /* 0x0000001fb6307221 */ /* 0x000fe20000010000 */
[C---:B------:R-:W-:Y:S02]  /*43f0*/  F2FP.BF16.F32.PACK_AB R182, R75.reuse, R182 ;  /* 0x000000b64bb6723e */ /* 0x040fe400000010ff */
[----:B------:R-:W0:Y:S01]  /*4400*/  MUFU.EX2 R33, R33 ;  /* 0x0000002100217308 */ /* 0x000e220000000800 */
[----:B------:R-:W-:Y:S01]  /*4410*/  FADD.FTZ R31, R75, R48 ;  /* 0x000000304b1f7221 */ /* 0x000fe20000010000 */
[C---:B---3--:R-:W-:Y:S01]  /*4420*/  FADD.FTZ R46, R36.reuse, R27 ;  /* 0x0000001b242e7221 */ /* 0x048fe20000010000 */
[----:B------:R-:W-:-:S05]  /*4430*/  F2FP.BF16.F32.PACK_AB R185, R36, R29 ;  /* 0x0000001d24b9723e */ /* 0x000fca00000010ff */
[----:B------:R1:W3:Y:S01]  /*4440*/  MUFU.EX2 R77, R8 ;  /* 0x00000008004d7308 */ /* 0x0002e20000000800 */
[----:B--2---:R-:W-:-:S07]  /*4450*/  FADD.FTZ R48, R28, R31 ;  /* 0x0000001f1c307221 */ /* 0x004fce0000010000 */
[----:B------:R-:W2:Y:S01]  /*4460*/  MUFU.EX2 R38, R35 ;  /* 0x0000002300267308 */ /* 0x000ea20000000800 */
[----:B-1----:R-:W-:Y:S01]  /*4470*/  FFMA.FTZ R8, R60, R12, -R63 ;  /* 0x0000000c3c087223 */ /* 0x002fe2000001083f */
[----:B0-----:R-:W-:-:S06]  /*4480*/  FADD.FTZ R27, R33, R46 ;  /* 0x0000002e211b7221 */ /* 0x001fcc0000010000 */
[----:B------:R-:W0:Y:S01]  /*4490*/  MUFU.EX2 R30, R30 ;  /* 0x0000001e001e7308 */ /* 0x000e220000000800 */
[C---:B---3--:R-:W-:Y:S01]  /*44a0*/  FADD.FTZ R31, R77.reuse, R48 ;  /* 0x000000304d1f7221 */ /* 0x048fe20000010000 */
[----:B------:R-:W-:-:S06]  /*44b0*/  F2FP.BF16.F32.PACK_AB R176, R77, R28 ;  /* 0x0000001c4db0723e */ /* 0x000fcc00000010ff */
[----:B------:R-:W1:Y:S01]  /*44c0*/  MUFU.EX2 R37, R37 ;  /* 0x0000002500257308 */ /* 0x000e620000000800 */
[C---:B--2---:R-:W-:Y:S01]  /*44d0*/  FADD.FTZ R48, R38.reuse, R27 ;  /* 0x0000001b26307221 */ /* 0x044fe20000010000 */
[----:B------:R-:W-:-:S06]  /*44e0*/  F2FP.BF16.F32.PACK_AB R187, R38, R33 ;  /* 0x0000002126bb723e */ /* 0x000fcc00000010ff */
[----:B------:R2:W3:Y:S01]  /*44f0*/  MUFU.EX2 R79, R32 ;  /* 0x00000020004f7308 */ /* 0x0004e20000000800 */
[----:B0-----:R-:W-:-:S07]  /*4500*/  FADD.FTZ R50, R30, R31 ;  /* 0x0000001f1e327221 */ /* 0x001fce0000010000 */
[----:B------:R-:W0:Y:S01]  /*4510*/  MUFU.EX2 R40, R39 ;  /* 0x0000002700287308 */ /* 0x000e220000000800 */
[-CC-:B--2---:R-:W-:Y:S01]  /*4520*/  FFMA.FTZ R32, R64, R12.reuse, -R63.reuse ;  /* 0x0000000c40207223 */ /* 0x184fe2000001083f */
[----:B-1----:R-:W-:Y:S01]  /*4530*/  FADD.FTZ R27, R37, R48 ;  /* 0x00000030251b7221 */ /* 0x002fe20000010000 */
[----:B------:R-:W-:-:S05]  /*4540*/  FFMA.FTZ R63, R92, R12, -R63 ;  /* 0x0000000c5c3f7223 */ /* 0x000fca000001083f */
[----:B------:R-:W1:Y:S01]  /*4550*/  MUFU.EX2 R34, R34 ;  /* 0x0000002200227308 */ /* 0x000e620000000800 */
[C---:B---3--:R-:W-:Y:S01]  /*4560*/  FADD.FTZ R31, R79.reuse, R50 ;  /* 0x000000324f1f7221 */ /* 0x048fe20000010000 */
[----:B------:R-:W-:-:S06]  /*4570*/  F2FP.BF16.F32.PACK_AB R178, R79, R30 ;  /* 0x0000001e4fb2723e */ /* 0x000fcc00000010ff */
[----:B------:R-:W2:Y:S01]  /*4580*/  MUFU.EX2 R41, R41 ;  /* 0x0000002900297308 */ /* 0x000ea20000000800 */
[C---:B0-----:R-:W-:Y:S01]  /*4590*/  FADD.FTZ R0, R40.reuse, R27 ;  /* 0x0000001b28007221 */ /* 0x041fe20000010000 */
[----:B------:R-:W-:-:S06]  /*45a0*/  F2FP.BF16.F32.PACK_AB R181, R40, R37 ;  /* 0x0000002528b5723e */ /* 0x000fcc00000010ff */
[----:B------:R-:W0:Y:S01]  /*45b0*/  MUFU.EX2 R42, R43 ;  /* 0x0000002b002a7308 */ /* 0x000e220000000800 */
[----:B-1----:R-:W-:Y:S01]  /*45c0*/  FADD.FTZ R48, R34, R31 ;  /* 0x0000001f22307221 */ /* 0x002fe20000010000 */
[----:B------:R-:W-:-:S03]  /*45d0*/  F2FP.BF16.F32.PACK_AB R172, R81, R34 ;  /* 0x0000002251ac723e */ /* 0x000fc600000010ff */
[----:B------:R-:W-:-:S03]  /*45e0*/  FADD.FTZ R31, R81, R48 ;  /* 0x00000030511f7221 */ /* 0x000fc60000010000 */
[----:B------:R-:W1:Y:S01]  /*45f0*/  MUFU.EX2 R8, R8 ;  /* 0x0000000800087308 */ /* 0x000e620000000800 */
[----:B--2---:R-:W-:-:S07]  /*4600*/  FADD.FTZ R27, R41, R0 ;  /* 0x00000000291b7221 */ /* 0x004fce0000010000 */
        /* <DEDUP_REMOVED lines=9> */
[----:B------:R-:W-:Y:S01]  /*46a0*/  MUFU.EX2 R49, R49 ;  /* 0x0000003100317308 */ /* 0x000fe20000000800 */
[C---:B0-----:R-:W-:Y:S01]  /*46b0*/  FADD.FTZ R14, R44.reuse, R27 ;  /* 0x0000001b2c0e7221 */ /* 0x041fe20000010000 */
[----:B------:R-:W-:-:S06]  /*46c0*/  F2FP.BF16.F32.PACK_AB R177, R44, R45 ;  /* 0x0000002d2cb1723e */ /* 0x000fcc00000010ff */
[----:B------:R-:W0:Y:S01]  /*46d0*/  MUFU.EX2 R22, R51 ;  /* 0x0000003300167308 */ /* 0x000e220000000800 */
[----:B-1----:R-:W-:Y:S01]  /*46e0*/  FADD.FTZ R26, R32, R31 ;  /* 0x0000001f201a7221 */ /* 0x002fe20000010000 */
[----:B------:R-:W-:-:S03]  /*46f0*/  F2FP.BF16.F32.PACK_AB R168, R85, R32 ;  /* 0x0000002055a8723e */ /* 0x000fc600000010ff */
[----:B------:R-:W-:-:S03]  /*4700*/  FADD.FTZ R27, R85, R26 ;  /* 0x0000001a551b7221 */ /* 0x000fc60000010000 */
[----:B------:R-:W-:Y:S08]  /*4710*/  MUFU.EX2 R53, R53 ;  /* 0x0000003500357308 */ /* 0x000ff00000000800 */
[----:B------:R-:W1:Y:S01]  /*4720*/  MUFU.EX2 R2, R2 ;  /* 0x0000000200027308 */ /* 0x000e620000000800 */
[----:B0-----:R-:W-:-:S07]  /*4730*/  F2FP.BF16.F32.PACK_AB R179, R22, R49 ;  /* 0x0000003116b3723e */ /* 0x001fce00000010ff */
[----:B------:R-:W0:Y:S08]  /*4740*/  MUFU.EX2 R63, R63 ;  /* 0x0000003f003f7308 */ /* 0x000e300000000800 */
[----:B------:R-:W2:Y:S01]  /*4750*/  MUFU.EX2 R46, R55 ;  /* 0x00000037002e7308 */ /* 0x000ea20000000800 */
[----:B-1----:R-:W-:-:S07]  /*4760*/  FADD.FTZ R8, R2, R27 ;  /* 0x0000001b02087221 */ /* 0x002fce0000010000 */
[----:B------:R-:W-:Y:S01]  /*4770*/  MUFU.EX2 R57, R57 ;  /* 0x0000003900397308 */ /* 0x000fe20000000800 */
[C---:B0-----:R-:W-:Y:S01]  /*4780*/  F2FP.BF16.F32.PACK_AB R170, R63.reuse, R2 ;  /* 0x000000023faa723e */ /* 0x041fe200000010ff */
[----:B------:R-:W-:-:S06]  /*4790*/  FADD.FTZ R8, R63, R8 ;  /* 0x000000083f087221 */ /* 0x000fcc0000010000 */
[----:B------:R0:W1:Y:S01]  /*47a0*/  MUFU.EX2 R0, R21 ;  /* 0x0000001500007308 */ /* 0x0000620000000800 */
[----:B--2---:R-:W-:-:S07]  /*47b0*/  F2FP.BF16.F32.PACK_AB R173, R46, R53 ;  /* 0x000000352ead723e */ /* 0x004fce00000010ff */
[----:B------:R-:W2:Y:S01]  /*47c0*/  MUFU.EX2 R13, R13 ;  /* 0x0000000d000d7308 */ /* 0x000ea20000000800 */
[----:B0-----:R-:W-:-:S04]  /*47d0*/  FADD.FTZ R21, R49, R14 ;  /* 0x0000000e31157221 */ /* 0x001fc80000010000 */
[----:B------:R-:W-:-:S03]  /*47e0*/  FADD.FTZ R26, R22, R21 ;  /* 0x00000015161a7221 */ /* 0x000fc60000010000 */
[----:B------:R-:W0:Y:S01]  /*47f0*/  MUFU.EX2 R14, R59 ;  /* 0x0000003b000e7308 */ /* 0x000e220000000800 */
[----:B------:R-:W-:Y:S01]  /*4800*/  FADD.FTZ R21, R53, R26 ;  /* 0x0000001a35157221 */ /* 0x000fe20000010000 */
[----:B-1----:R-:W-:-:S03]  /*4810*/  F2FP.BF16.F32.PACK_AB R175, R0, R57 ;  /* 0x0000003900af723e */ /* 0x002fc600000010ff */
[----:B------:R-:W-:-:S03]  /*4820*/  FADD.FTZ R2, R46, R21 ;  /* 0x000000152e027221 */ /* 0x000fc60000010000 */
[----:B------:R-:W1:Y:S01]  /*4830*/  MUFU.EX2 R15, R15 ;  /* 0x0000000f000f7308 */ /* 0x000e620000000800 */
[----:B------:R-:W-:-:S04]  /*4840*/  FADD.FTZ R5, R57, R2 ;  /* 0x0000000239057221 */ /* 0x000fc80000010000 */
[----:B------:R-:W-:-:S03]  /*4850*/  FADD.FTZ R20, R0, R5 ;  /* 0x0000000500147221 */ /* 0x000fc60000010000 */
[----:B------:R-:W3:Y:S01]  /*4860*/  MUFU.EX2 R2, R61 ;  /* 0x0000003d00027308 */ /* 0x000ee20000000800 */
[----:B--2---:R-:W-:Y:S01]  /*4870*/  FADD.FTZ R5, R13, R20 ;  /* 0x000000140d057221 */ /* 0x004fe20000010000 */
[C---:B0-----:R-:W-:Y:S01]  /*4880*/  F2FP.BF16.F32.PACK_AB R169, R14.reuse, R13 ;  /* 0x0000000d0ea9723e */ /* 0x041fe200000010ff */
[----:B------:R-:W-:Y:S02]  /*4890*/  VIADD R13, R23, 0xfffffffe ;  /* 0xfffffffe170d7836 */ /* 0x000fe40000000000 */
[----:B------:R-:W-:-:S04]  /*48a0*/  FADD.FTZ R20, R14, R5 ;  /* 0x000000050e147221 */ /* 0x000fc80000010000 */
[----:B-1----:R-:W-:-:S04]  /*48b0*/  FADD.FTZ R5, R15, R20 ;  /* 0x000000140f057221 */ /* 0x002fc80000010000 */
[C---:B---3--:R-:W-:Y:S01]  /*48c0*/  FADD.FTZ R5, R2.reuse, R5 ;  /* 0x0000000502057221 */ /* 0x048fe20000010000 */
        /* <DEDUP_REMOVED lines=12> */
.L_x_4156:
[----:B------:R-:W-:-:S11]  /*4990*/  UISETP.NE.AND UP2, UPT, UR5, 0x1, UPT ;  /* 0x000000010500788c */ /* 0x000fd6000bf45270 */
[----:B------:R-:W-:Y:S02]  /*49a0*/  @UP2 ULDC.64 UR14, c[0x0][0x9e8] ;  /* 0x00027a00000e2ab9 */ /* 0x000fe40000000a00 */
[----:B------:R-:W-:-:S04]  /*49b0*/  UIMAD.WIDE.U32 UR6, UR11, UR14, URZ ;  /* 0x0000000e0b0672a5 */ /* 0x000fc8000f8e003f */
[----:B------:R-:W-:-:S12]  /*49c0*/  @UP2 USHF.R.U32.HI UR11, URZ, UR15, UR7 ;  /* 0x0000000f3f0b2299 */ /* 0x000fd80008011607 */
.L_x_4157:
[----:B------:R-:W-:-:S04]  /*49d0*/  UIMAD UR5, UR11, UR5, UR5 ;  /* 0x000000050b0572a4 */ /* 0x000fc8000f8e0205 */
[----:B------:R-:W-:-:S04]  /*49e0*/  UISETP.LT.AND UP2, UPT, UR4, UR5, UPT ;  /* 0x000000050400728c */ /* 0x000fc8000bf41270 */
[----:B------:R-:W-:-:S12]  /*49f0*/  USEL UR4, UR4, UR5, UP2 ;  /* 0x0000000504047287 */ /* 0x000fd80009000000 */
.L_x_4155:
[----:B------:R-:W-:Y:S01]  /*4a00*/  R2UR UR6, R17 ;  /* 0x00000000110672ca */ /* 0x000fe200000e0000 */
[----:B------:R-:W-:Y:S01]  /*4a10*/  UIMAD.WIDE UR4, UR4, 0x2aaaaaab, URZ ;  /* 0x2aaaaaab040478a5 */ /* 0x000fe2000f8e023f */
[----:B------:R-:W-:Y:S01]  /*4a20*/  IMAD.MOV.U32 R2, RZ, RZ, 0x3f800000 ;  /* 0x3f800000ff027424 */ /* 0x000fe200078e00ff */
[----:B------:R-:W-:Y:S01]  /*4a30*/  UMOV UR7, URZ ;  /* 0x0000003f00077c82 */ /* 0x000fe20008000000 */
[----:B------:R-:W-:Y:S01]  /*4a40*/  IMAD.MOV.U32 R0, RZ, RZ, 0x3f800000 ;  /* 0x3f800000ff007424 */ /* 0x000fe200078e00ff */
[----:B------:R-:W-:Y:S01]  /*4a50*/  USHF.R.U32.HI UR4, URZ, 0x1f, UR5 ;  /* 0x0000001f3f047899 */ /* 0x000fe20008011605 */
[----:B------:R-:W-:Y:S02]  /*4a60*/  CS2R R118, SRZ ;  /* 0x0000000000767805 */ /* 0x000fe4000001ff00 */
[----:B------:R-:W-:Y:S02]  /*4a70*/  CS2R R116, SRZ ;  /* 0x0000000000747805 */ /* 0x000fe4000001ff00 */
[----:B------:R-:W-:Y:S01]  /*4a80*/  CS2R R114, SRZ ;  /* 0x0000000000727805 */ /* 0x000fe2000001ff00 */
[----:B------:R-:W-:Y:S01]  /*4a90*/  ULEA.HI.SX32 UR4, UR5, UR4, 0x1c ;  /* 0x0000000405047291 */ /* 0x000fe2000f8fe23f */
        /* <DEDUP_REMOVED lines=9> */
[----:B------:R-:W-:Y:S01]  /*4b30*/  CS2R R98, SRZ ;  /* 0x0000000000627805 */ /* 0x000fe2000001ff00 */
[----:B------:R-:W-:Y:S01]  /*4b40*/  UMOV UR4, URZ ;  /* 0x0000003f00047c82 */ /* 0x000fe20008000000 */
[----:B------:R-:W-:Y:S02]  /*4b50*/  CS2R R96, SRZ ;  /* 0x0000000000607805 */ /* 0x000fe4000001ff00 */
[----:B------:R-:W-:Y:S02]  /*4b60*/  CS2R R94, SRZ ;  /* 0x00000000005e7805 */ /* 0x000fe4000001ff00 */
[----:B------:R-:W-:Y:S02]  /*4b70*/  ISETP.GE.AND P2, PT, R13, UR57, PT ;  /* 0x000000390d007c0c */ /* 0x000fe4000bf46270 */
        /* <DEDUP_REMOVED lines=36> */
[----:B------:R-:W-:Y:S01]  /*4dc0*/  IMAD.MOV.U32 R2, RZ, RZ, 0x3f800000 ;  /* 0x3f800000ff027424 */ /* 0x000fe200078e00ff */
[----:B------:R-:W-:Y:S01]  /*4dd0*/  UMOV UR6, URZ ;  /* 0x0000003f00067c82 */ /* 0x000fe20008000000 */
[----:B------:R-:W-:Y:S01]  /*4de0*/  IMAD.MOV.U32 R119, RZ, RZ, RZ ;  /* 0x000000ffff777224 */ /* 0x000fe200078e00ff */
[----:B------:R-:W-:Y:S01]  /*4df0*/  UMOV UR5, URZ ;  /* 0x0000003f00057c82 */ /* 0x000fe20008000000 */
[----:B------:R-:W-:Y:S01]  /*4e00*/  ULDC UR56, c[0x0][0x9e4] ;  /* 0x0002790000387ab9 */ /* 0x000fe20000000800 */
[----:B------:R-:W-:-:S05]  /*4e10*/  ULDC UR59, c[0x0][0x9d8] ;  /* 0x00027600003b7ab9 */ /* 0x000fca0000000800 */
.L_x_4175:
[----:B------:R-:W-:-:S04]  /*4e20*/  UIADD3 UR4, UR5, 0x1, URZ ;  /* 0x0000000105047890 */ /* 0x000fc8000fffe03f */
[----:B------:R-:W-:-:S04]  /*4e30*/  UISETP.NE.AND UP2, UPT, UR4, 0x2, UPT ;  /* 0x000000020400788c */ /* 0x000fc8000bf45270 */
[----:B------:R-:W-:Y:S02]  /*4e40*/  USEL UR7, URZ, 0x1, UP2 ;  /* 0x000000013f077887 */ /* 0x000fe40009000000 */
[----:B------:R-:W-:Y:S02]  /*4e50*/  USEL UR4, UR4, URZ, UP2 ;  /* 0x0000003f04047287 */ /* 0x000fe40009000000 */
[----:B------:R-:W-:Y:S01]  /*4e60*/  ULOP3.LUT UR7, UR6, UR7, URZ, 0x3c, !UPT ;  /* 0x0000000706077292 */ /* 0x000fe2000f8e3c3f */
[----:B------:R-:W-:Y:S11]  /*4e70*/  @!P0 BRA `(.L_x_4159) ;  /* 0x0000000000048947 */ /* 0x000ff60003800000 */
[----:B------:R-:W-:Y:S01]  /*4e80*/  BPT.TRAP 0x1 ;  /* 0x000000040000795c */ /* 0x000fe20000300000 */
.L_x_4159:
[----:B------:R-:W-:Y:S01]  /*4e90*/  ULEA UR61, UR4, UR58, 0x3 ;  /* 0x0000003a043d7291 */ /* 0x000fe2000f8e183f */
[----:B------:R-:W-:-:S05]  /*4ea0*/  IMAD.U32 R12, RZ, RZ, UR7 ;  /* 0x00000007ff0c7e24 */ /* 0x000fca000f8e00ff */
[----:B------:R-:W-:-:S04]  /*4eb0*/  SHF.L.U32 R12, R12, 0x1f, RZ ;  /* 0x0000001f0c0c7819 */ /* 0x000fc800000006ff */
[----:B------:R0:W1:Y:S01]  /*4ec0*/  SYNCS.PHASECHK.TRANS64.TRYWAIT P2, [UR61+0x30830], R12 ;  /* 0x0308300cff0075a7 */ /* 0x000062000804017d */
[----:B------:R-:W-:Y:S05]  /*4ed0*/  @!P0 BRA `(.L_x_4160) ;  /* 0x0000000000048947 */ /* 0x000fea0003800000 */
[----:B------:R-:W-:Y:S01]  /*4ee0*/  BPT.TRAP 0x1 ;  /* 0x000000040000795c */ /* 0x000fe20000300000 */
.L_x_4160:
[----:B-1----:R-:W-:Y:S05]  /*4ef0*/  @P2 BRA `(.L_x_4161) ;  /* 0x0000000000082947 */ /* 0x002fea0003800000 */
[----:B------:R-:W1:Y:S02]  /*4f00*/  SYNCS.PHASECHK.TRANS64.TRYWAIT P2, [UR61+0x30830], R12 ;  /* 0x0308300cff0075a7 */ /* 0x000e64000804017d */
[----:B-1----:R-:W-:Y:S05]  /*4f10*/  @!P2 BRA `(.L_x_4162) ;  /* 0x000001080020a947 */ /* 0x002fea0003800000 */
.L_x_4161:
[----:B------:R-:W-:Y:S01]  /*4f20*/  R2UR UR52, R6 ;  /* 0x00000000063472ca */ /* 0x000fe200000e0000 */
[----:B------:R-:W-:Y:S01]  /*4f30*/  UIMAD UR50, UR4, 0x900, UR60 ;  /* 0x00000900043278a4 */ /* 0x000fe2000f8e023c */
[----:B------:R-:W-:Y:S01]  /*4f40*/  R2UR UR53, R7 ;  /* 0x00000000073572ca */ /* 0x000fe200000e0000 */
[----:B------:R-:W-:Y:S01]  /*4f50*/  WARPGROUP.ARRIVE ;  /* 0x00000000000079c5 */ /* 0x000fe20000000000 */
[----:B------:R-:W-:Y:S01]  /*4f60*/  UMOV UR55, 0x40000040 ;  /* 0x4000004000377882 */ /* 0x000fe20000000000 */
[----:B------:R-:W-:Y:S01]  /*4f70*/  UIADD3 UR10, UR50, 0x2, URZ ;  /* 0x00000002320a7890 */ /* 0x000fe2000fffe03f */
[-C--:B------:R-:W-:Y:S01]  /*4f80*/  FMUL.FTZ R24, R24, R0.reuse ;  /* 0x0000000018187220 */ /* 0x080fe20000410000 */
        /* <DEDUP_REMOVED lines=8> */
[----:B------:R-:W-:Y:S01]  /*5010*/  HGMMA.64x96x16.F32.BF16 R120, gdesc[UR52], RZ, !UPT, gsb0 ;  /* 0x01600000347879f0 */ /* 0x000fe2000c0018ff */
        /* <DEDUP_REMOVED lines=108> */
[----:B------:R-:W-:Y:S01]  /*56e0*/  HGMMA.64x96x16.F32.BF16 R120, gdesc[UR8], R120, gsb0 ;  /* 0x01600000087879f0 */ /* 0x000fe20008001878 */
[-C--:B------:R-:W-:Y:S01]  /*56f0*/  FMUL.FTZ R115, R115, R2.reuse ;  /* 0x0000000273737220 */ /* 0x080fe20000410000 */
[-C--:B------:R-:W-:Y:S01]  /*5700*/  FMUL.FTZ R118, R118, R2.reuse ;  /* 0x0000000276767220 */ /* 0x080fe20000410000 */
[----:B------:R-:W-:Y:S01]  /*5710*/  FMUL.FTZ R119, R119, R2 ;  /* 0x0000000277777220 */ /* 0x000fe20000410000 */
[----:B------:R-:W-:-:S02]  /*5720*/  WARPGROUP.DEPBAR.LE gsb0, 0x0 ;  /* 0x00008000000079c5 */ /* 0x000fc40000010000 */
        /* <DEDUP_REMOVED lines=30> */
[----:B------:R-:W-:Y:S05]  /*5910*/  @!P0 BRA `(.L_x_4163) ;  /* 0x0000000000048947 */ /* 0x000fea0003800000 */
[----:B------:R-:W-:Y:S01]  /*5920*/  BPT.TRAP 0x1 ;  /* 0x000000040000795c */ /* 0x000fe20000300000 */
.L_x_4163:
[----:B------:R-:W-:Y:S01]  /*5930*/  ULEA UR14, UR5, UR58, 0x3 ;  /* 0x0000003a050e7291 */ /* 0x000fe2000f8e183f */
[----:B------:R-:W-:-:S05]  /*5940*/  IMAD.U32 R0, RZ, RZ, UR6 ;  /* 0x00000006ff007e24 */ /* 0x000fca000f8e00ff */
[----:B------:R-:W-:-:S04]  /*5950*/  SHF.L.U32 R0, R0, 0x1f, RZ ;  /* 0x0000001f00007819 */ /* 0x000fc800000006ff */
[----:B------:R2:W3:Y:S01]  /*5960*/  SYNCS.PHASECHK.TRANS64.TRYWAIT P2, [UR14+0x30850], R0 ;  /* 0x03085000ff0075a7 */ /* 0x0004e2000804014e */
[----:B------:R-:W-:Y:S05]  /*5970*/  @!P0 BRA `(.L_x_4164) ;  /* 0x0000000000048947 */ /* 0x000fea0003800000 */
[----:B------:R-:W-:Y:S01]  /*5980*/  BPT.TRAP 0x1 ;  /* 0x000000040000795c */ /* 0x000fe20000300000 */
.L_x_4164:
[----:B---3--:R-:W-:Y:S05]  /*5990*/  @P2 BRA `(.L_x_4165) ;  /* 0x0000000000082947 */ /* 0x008fea0003800000 */
[----:B------:R-:W3:Y:S02]  /*59a0*/  SYNCS.PHASECHK.TRANS64.TRYWAIT P2, [UR14+0x30850], R0 ;  /* 0x03085000ff0075a7 */ /* 0x000ee4000804014e */
[----:B---3--:R-:W-:Y:S05]  /*59b0*/  @!P2 BRA `(.L_x_4166) ;  /* 0x000000fc0090a947 */ /* 0x008fea0003800000 */
.L_x_4165:
[----:B------:R-:W-:Y:S01]  /*59c0*/  UIADD3 UR6, UR58, 0x400, URZ ;  /* 0x000004003a067890 */ /* 0x000fe2000fffe03f */
[----:B------:R-:W-:Y:S01]  /*59d0*/  WARPGROUP.ARRIVE ;  /* 0x00000000000079c5 */ /* 0x000fe20000000000 */
[----:B------:R-:W-:Y:S01]  /*59e0*/  UMOV UR11, 0x40000040 ;  /* 0x40000040000b7882 */ /* 0x000fe20000000000 */
[----:B------:R-:W-:Y:S01]  /*59f0*/  PLOP3.LUT P2, PT, PT, PT, UP0, 0x80, 0x0 ;  /* 0x000000000000781c */ /* 0x000fe20003f4f008 */
[----:B------:R-:W-:Y:S01]  /*5a00*/  USHF.R.U32.HI UR6, URZ, 0x4, UR6 ;  /* 0x000000043f067899 */ /* 0x000fe20008011606 */
[----:B------:R-:W-:Y:S01]  /*5a10*/  PLOP3.LUT P3, PT, PT, PT, UP0, 0x80, 0x0 ;  /* 0x000000000000781c */ /* 0x000fe20003f6f008 */
[----:B------:R-:W-:Y:S01]  /*5a20*/  FMUL.FTZ R2, R123, UR59 ;  /* 0x0000003b7b027c20 */ /* 0x000fe20008410000 */
[----:B------:R-:W-:Y:S01]  /*5a30*/  FMUL.FTZ R123, R142, UR59 ;  /* 0x0000003b8e7b7c20 */ /* 0x000fe20008410000 */
[----:B------:R-:W-:Y:S01]  /*5a40*/  ULOP3.LUT UR6, UR6, 0x3fff, URZ, 0xc0, !UPT ;  /* 0x00003fff06067892 */ /* 0x000fe2000f8ec03f */
[----:B01----:R-:W-:Y:S01]  /*5a50*/  FMUL.FTZ R12, R120, UR59 ;  /* 0x0000003b780c7c20 */ /* 0x003fe20008410000 */
[----:B------:R-:W-:Y:S01]  /*5a60*/  FMUL.FTZ R120, R121, UR59 ;  /* 0x0000003b79787c20 */ /* 0x000fe20008410000 */
[----:B------:R-:W-:Y:S01]  /*5a70*/  FMUL.FTZ R121, R138, UR59 ;  /* 0x0000003b8a797c20 */ /* 0x000fe20008410000 */
[----:B------:R-:W-:Y:S01]  /*5a80*/  ULOP3.LUT UR6, UR6, 0x3000000, URZ, 0xfc, !UPT ;  /* 0x0300000006067892 */ /* 0x000fe2000f8efc3f */
[----:B------:R-:W-:Y:S01]  /*5a90*/  FMUL.FTZ R138, R154, UR59 ;  /* 0x0000003b9a8a7c20 */ /* 0x000fe20008410000 */
[----:B------:R-:W-:-:S02]  /*5aa0*/  IMAD.MOV.U32 R154, RZ, RZ, R9 ;  /* 0x000000ffff9a7224 */ /* 0x000fc400078e0009 */
[----:B------:R-:W-:Y:S01]  /*5ab0*/  FMUL.FTZ R15, R127, UR59 ;  /* 0x0000003b7f0f7c20 */ /* 0x000fe20008410000 */
[----:B------:R-:W-:Y:S01]  /*5ac0*/  UIMAD UR5, UR5, 0x900, UR6 ;  /* 0x00000900050578a4 */ /* 0x000fe2000f8e0206 */
[----:B------:R-:W-:Y:S01]  /*5ad0*/  FMUL.FTZ R20, R130, UR59 ;  /* 0x0000003b82147c20 */ /* 0x000fe20008410000 */
[----:B--2---:R-:W-:Y:S01]  /*5ae0*/  FMUL.FTZ R0, R122, UR59 ;  /* 0x0000003b7a007c20 */ /* 0x004fe20008410000 */
[----:B------:R-:W-:Y:S01]  /*5af0*/  FMUL.FTZ R21, R131, UR59 ;  /* 0x0000003b83157c20 */ /* 0x000fe20008410000 */
[----:B------:R-:W-:Y:S01]  /*5b00*/  FMUL.FTZ R130, R132, UR59 ;  /* 0x0000003b84827c20 */ /* 0x000fe20008410000 */
[----:B------:R-:W-:Y:S01]  /*5b10*/  FMUL.FTZ R127, R147, UR59 ;  /* 0x0000003b937f7c20 */ /* 0x000fe20008410000 */
[----:B------:R-:W-:Y:S01]  /*5b20*/  FMUL.FTZ R131, R133, UR59 ;  /* 0x0000003b85837c20 */ /* 0x000fe20008410000 */
[----:B------:R-:W-:Y:S01]  /*5b30*/  UMOV UR10, UR5 ;  /* 0x00000005000a7c82 */ /* 0x000fe20008000000 */
[----:B------:R-:W-:Y:S01]  /*5b40*/  FMUL.FTZ R22, R134, UR59 ;  /* 0x0000003b86167c20 */ /* 0x000fe20008410000 */
[----:B------:R-:W-:Y:S01]  /*5b50*/  HGMMA.64x192x16.F32.BF16 R24, R188, gdesc[UR8].tnspB, R24, gsb0 ;  /* 0x42e00008bc187df0 */ /* 0x000fe20008001818 */
        /* <DEDUP_REMOVED lines=25> */
[----:B------:R-:W-:Y:S01]  /*5cf0*/  R2UR UR15, R11 ;  /* 0x000000000b0f72ca */ /* 0x000fe200000e0000 */
[----:B------:R-:W-:Y:S01]  /*5d00*/  FMUL.FTZ R161, R161, UR59 ;  /* 0x0000003ba1a17c20 */ /* 0x000fe20008410000 */
[----:B------:R-:W-:Y:S01]  /*5d10*/  FMUL.FTZ R165, R165, UR59 ;  /* 0x0000003ba5a57c20 */ /* 0x000fe20008410000 */
[----:B------:R-:W-:Y:S01]  /*5d20*/  ULDC UR19, c[0x0][0x2f0] ;  /* 0x0000bc0000137ab9 */ /* 0x000fe20000000800 */
[----:B------:R-:W0:Y:S01]  /*5d30*/  MUFU.TANH R12, R12 ;  /* 0x0000000c000c7308 */ /* 0x000e220000002400 */
[----:B------:R-:W-:Y:S01]  /*5d40*/  ULDC UR18, c[0x0][0x288] ;  /* 0x0000a20000127ab9 */ /* 0x000fe20000000800 */
[----:B------:R-:W-:-:S06]  /*5d50*/  FMUL.FTZ R166, R166, UR59 ;  /* 0x0000003ba6a67c20 */ /* 0x000fcc0008410000 */
        /* <DEDUP_REMOVED lines=22> */
[----:B------:R-:W-:-:S05]  /*5ec0*/  WARPGROUP.ARRIVE ;  /* 0x00000000000079c5 */ /* 0x000fca0000000000 */
[----:B------:R-:W0:Y:S01]  /*5ed0*/  MUFU.TANH R126, R126 ;  /* 0x0000007e007e7308 */ /* 0x000e220000002400 */
[----:B------:R-:W-:Y:S01]  /*5ee0*/  HGMMA.64x192x16.F32.BF16 R24, R184, gdesc[UR8].tnspB, R24, gsb0 ;  /* 0x42e00008b8187df0 */ /* 0x000fe20008001818 */
[----:B------:R-:W-:Y:S01]  /*5ef0*/  UIADD3 UR10, UR5, 0x100, URZ ;  /* 0x00000100050a7890 */ /* 0x000fe2000fffe03f */
[----:B------:R-:W-:-:S05]  /*5f00*/  UMOV UR11, 0x40000040 ;  /* 0x40000040000b7882 */ /* 0x000fca0000000000 */
        /* <DEDUP_REMOVED lines=26> */
[----:B------:R-:W-:Y:S01]  /*60b0*/  WARPGROUP.ARRIVE ;  /* 0x00000000000079c5 */ /* 0x000fe20000000000 */
[----:B------:R-:W-:-:S04]  /*60c0*/  IMAD R176, R13, -0x60, RZ ;  /* 0xffffffa00db07824 */ /* 0x000fc800078e02ff */
[----:B------:R-:W-:-:S10]  /*60d0*/  VIADD R147, R176, 0x1 ;  /* 0x00000001b0937836 */ /* 0x000fd40000000000 */
[----:B------:R-:W-:Y:S01]  /*60e0*/  HGMMA.64x192x16.F32.BF16 R24, R172, gdesc[UR8].tnspB, R24, gsb0 ;  /* 0x42e00008ac187df0 */ /* 0x000fe20008001818 */
[----:B------:R-:W-:Y:S01]  /*60f0*/  UIADD3 UR10, UR5, 0x280, URZ ;  /* 0x00000280050a7890 */ /* 0x000fe2000fffe03f */
[----:B------:R-:W-:Y:S02]  /*6100*/  UMOV UR11, 0x40000040 ;  /* 0x40000040000b7882 */ /* 0x000fe40000000000 */
[----:B------:R-:W-:Y:S01]  /*6110*/  @UP0 ULDC UR5, c[0x0][0x44c] ;  /* 0x0001130000050ab9 */ /* 0x000fe20000000800 */
[----:B------:R-:W-:Y:S02]  /*6120*/  IMAD R147, R10, -0x2, R147 ;  /* 0xfffffffe0a937824 */ /* 0x000fe400078e0293 */
[----:B------:R-:W-:Y:S01]  /*6130*/  @P2 IMAD.HI.U32 R142, R9, UR5, RZ ;  /* 0x00000005098e2c27 */ /* 0x000fe2000f8e00ff */
[----:B------:R-:W-:Y:S01]  /*6140*/  @UP0 ULDC UR5, c[0x0][0x450] ;  /* 0x0001140000050ab9 */ /* 0x000fe20000000800 */
[----:B------:R-:W-:Y:S02]  /*6150*/  PLOP3.LUT P2, PT, PT, PT, UP1, 0x40, 0x0 ;  /* 0x000000000000781c */ /* 0x000fe40003f4e818 */
[----:B------:R-:W-:Y:S01]  /*6160*/  IMAD R146, R16, UR19, R147 ;  /* 0x0000001310927c24 */ /* 0x000fe2000f8e0293 */
[----:B------:R-:W-:Y:S01]  /*6170*/  @P3 SHF.R.U32.HI R154, RZ, UR5, R142 ;  /* 0x00000005ff9a3c19 */ /* 0x000fe2000801168e */
[----:B------:R-:W-:-:S04]  /*6180*/  IMAD.U32 R142, RZ, RZ, UR61 ;  /* 0x0000003dff8e7e24 */ /* 0x000fc8000f8e00ff */
[----:B------:R-:W-:Y:S01]  /*6190*/  @!P1 VIADD R142, R142, 0x30840 ;  /* 0x000308408e8e9836 */ /* 0x000fe20000000000 */
[----:B------:R-:W-:Y:S02]  /*61a0*/  WARPGROUP.DEPBAR.LE gsb0, 0x0 ;  /* 0x00008000000079c5 */ /* 0x000fe40000010000 */
[----:B------:R-:W-:Y:S01]  /*61b0*/  WARPGROUP.ARRIVE ;  /* 0x00000000000079c5 */ /* 0x000fe20000000000 */
[----:B------:R-:W-:Y:S01]  /*61c0*/  FMUL.FTZ R175, R145, UR59 ;  /* 0x0000003b91af7c20 */ /* 0x000fe20008410000 */
[----:B------:R-:W-:Y:S01]  /*61d0*/  @!P1 PRMT R145, RZ, 0x654, R142 ;  /* 0x00000654ff919816 */ /* 0x000fe2000000008e */
[----:B------:R-:W-:Y:S01]  /*61e0*/  FMUL.FTZ R172, R124, UR59 ;  /* 0x0000003b7cac7c20 */ /* 0x000fe20008410000 */
[----:B------:R-:W-:Y:S01]  /*61f0*/  FMUL.FTZ R124, R143, UR59 ;  /* 0x0000003b8f7c7c20 */ /* 0x000fe20008410000 */
[----:B------:R-:W-:Y:S01]  /*6200*/  FMUL.FTZ R174, R144, UR59 ;  /* 0x0000003b90ae7c20 */ /* 0x000fe20008410000 */
[----:B------:R-:W-:Y:S01]  /*6210*/  HGMMA.64x192x16.F32.BF16 R24, R168, gdesc[UR8].tnspB, R24, gsb0 ;  /* 0x42e00008a8187df0 */ /* 0x000fe20008001818 */
[----:B------:R-:W-:Y:S01]  /*6220*/  FMUL.FTZ R143, R158, UR59 ;  /* 0x0000003b9e8f7c20 */ /* 0x000fe20008410000 */
[----:B------:R-:W-:Y:S01]  /*6230*/  FMUL.FTZ R144, R159, UR59 ;  /* 0x0000003b9f907c20 */ /* 0x000fe20008410000 */
[----:B------:R-:W0:Y:S01]  /*6240*/  MUFU.TANH R172, R172 ;  /* 0x000000ac00ac7308 */ /* 0x000e220000002400 */
[----:B------:R-:W-:Y:S01]  /*6250*/  UMOV UR10, UR18 ;  /* 0x00000012000a7c82 */ /* 0x000fe20008000000 */
[----:B------:R-:W-:Y:S01]  /*6260*/  ULDC UR18, c[0x0][0x9e0] ;  /* 0x0002780000127ab9 */ /* 0x000fe20000000800 */
[----:B------:R-:W-:-:S04]  /*6270*/  VIADD R146, R146, -UR10 ;  /* 0x8000000a92927c36 */ /* 0x000fc80008000000 */
[C---:B------:R-:W-:Y:S01]  /*6280*/  VIADD R177, R146.reuse, UR18 ;  /* 0x0000001292b17c36 */ /* 0x040fe20008000000 */
[----:B------:R-:W0:Y:S01]  /*6290*/  MUFU.TANH R124, R124 ;  /* 0x0000007c007c7308 */ /* 0x000e220000002400 */
[----:B------:R-:W-:-:S07]  /*62a0*/  VIADD R178, R146, UR15 ;  /* 0x0000000f92b27c36 */ /* 0x000fce0008000000 */
[----:B------:R-:W0:Y:S08]  /*62b0*/  MUFU.TANH R174, R174 ;  /* 0x000000ae00ae7308 */ /* 0x000e300000002400 */
[----:B------:R-:W0:Y:S08]  /*62c0*/  MUFU.TANH R175, R175 ;  /* 0x000000af00af7308 */ /* 0x000e300000002400 */
[----:B------:R-:W0:Y:S08]  /*62d0*/  MUFU.TANH R143, R143 ;  /* 0x0000008f008f7308 */ /* 0x000e300000002400 */
[----:B------:R-:W0:Y:S08]  /*62e0*/  MUFU.TANH R144, R144 ;  /* 0x0000009000907308 */ /* 0x000e300000002400 */
[----:B------:R5:W0:Y:S02]  /*62f0*/  MUFU.TANH R142, R166 ;  /* 0x000000a6008e7308 */ /* 0x000a240000002400 */
[----:B-----5:R-:W-:Y:S01]  /*6300*/  VIADD R166, R147, 0xffffffff ;  /* 0xffffffff93a67836 */ /* 0x020fe20000000000 */
[----:B------:R-:W-:-:S02]  /*6310*/  WARPGROUP.DEPBAR.LE gsb0, 0x0 ;  /* 0x00008000000079c5 */ /* 0x000fc40000010000 */
[----:B------:R-:W-:Y:S01]  /*6320*/  FMUL.FTZ R168, R149, UR59 ;  /* 0x0000003b95a87c20 */ /* 0x000fe20008410000 */
[----:B------:R5:W-:Y:S01]  /*6330*/  @!P1 SYNCS.ARRIVE.TRANS64.RED.A1T0 RZ, [R145+URZ], RZ ;  /* 0x000000ff91ff99a7 */ /* 0x000be2000810043f */
[----:B------:R-:W1:Y:S01]  /*6340*/  SHFL.IDX PT, R149, R154, RZ, 0x1c1f ;  /* 0x001c1fff9a957589 */ /* 0x000e6200000e0000 */
[----:B------:R0:W0:Y:S01]  /*6350*/  MUFU.TANH R170, R161 ;  /* 0x000000a100aa7308 */ /* 0x0000220000002400 */
[----:B-----5:R-:W-:-:S07]  /*6360*/  FMUL.FTZ R145, R167, UR59 ;  /* 0x0000003ba7917c20 */ /* 0x020fce0008410000 */
[----:B------:R-:W0:Y:S08]  /*6370*/  MUFU.TANH R168, R168 ;  /* 0x000000a800a87308 */ /* 0x000e300000002400 */
[----:B------:R-:W0:Y:S01]  /*6380*/  MUFU.TANH R145, R145 ;  /* 0x0000009100917308 */ /* 0x000e220000002400 */
[--C-:B-1----:R-:W-:Y:S02]  /*6390*/  IMAD.IADD R156, R177, 0x1, R149.reuse ;  /* 0x00000001b19c7824 */ /* 0x102fe400078e0295 */
[----:B------:R-:W-:Y:S01]  /*63a0*/  IMAD.IADD R158, R178, 0x1, R149 ;  /* 0x00000001b29e7824 */ /* 0x000fe200078e0295 */
[----:B--234-:R-:W-:Y:S06]  /*63b0*/  @P2 BRA `(.L_x_4167) ;  /* 0x00000000005c2947 */ /* 0x01cfec0003800000 */
[----:B------:R-:W-:Y:S01]  /*63c0*/  ULDC UR5, c[0x0][0x2f0] ;  /* 0x0000bc0000057ab9 */ /* 0x000fe20000000800 */
[----:B------:R-:W-:Y:S01]  /*63d0*/  BSSY B0, `(.L_x_4168) ;  /* 0x0000012000007945 */ /* 0x000fe20003800000 */
[----:B------:R-:W-:-:S04]  /*63e0*/  IMAD R146, R16, UR5, R149 ;  /* 0x0000000510927c24 */ /* 0x000fc8000f8e0295 */
[----:B------:R-:W-:-:S05]  /*63f0*/  VIADD R149, R146, -UR10 ;  /* 0x8000000a92957c36 */ /* 0x000fca0008000000 */
        /* <DEDUP_REMOVED lines=10> */
.L_x_4169:
[----:B------:R-:W-:-:S05]  /*64a0*/  IMAD.U32 R153, RZ, RZ, UR56 ;  /* 0x00000038ff997e24 */ /* 0x000fca000f8e00ff */
[----:B------:R-:W-:-:S13]  /*64b0*/  ISETP.NE.AND P2, PT, R153, 0x1, PT ;  /* 0x000000019900780c */ /* 0x000fda0003f45270 */
[----:B------:R-:W1:Y:S02]  /*64c0*/  @P2 LDC.64 R146, c[0x0][0x9e8] ;  /* 0x00027a00ff922b82 */ /* 0x000e640000000a00 */
[----:B-1----:R-:W-:-:S05]  /*64d0*/  @P2 IMAD.HI.U32 R146, R149, R146, RZ ;  /* 0x0000009295922227 */ /* 0x002fca00078e00ff */
[----:B------:R-:W-:-:S07]  /*64e0*/  @P2 SHF.R.U32.HI R149, RZ, R147, R146 ;  /* 0x00000093ff952219 */ /* 0x000fce0000011692 */
.L_x_4170:
[----:B------:R-:W-:Y:S05]  /*64f0*/  BSYNC B0 ;  /* 0x0000000000007941 */ /* 0x000fea0003800000 */
.L_x_4168:
[----:B------:R-:W-:-:S05]  /*6500*/  IMAD R149, R149, R153, R166 ;  /* 0x0000009995957224 */ /* 0x000fca00078e02a6 */
[----:B------:R-:W-:Y:S02]  /*6510*/  VIADDMNMX R156, R149, R153, R156, PT ;  /* 0x00000099959c7246 */ /* 0x000fe4000380019c */
[----:B------:R-:W-:-:S07]  /*6520*/  VIMNMX R158, R158, R149, !PT ;  /* 0x000000959e9e7248 */ /* 0x000fce0007fe0100 */
.L_x_4167:
        /* <DEDUP_REMOVED lines=11> */
[----:B------:R-:W-:-:S02]  /*65e0*/  FSEL R199, R125, -INF , !P4 ;  /* 0xff8000007dc77808 */ /* 0x000fc40006000000 */
[----:B------:R-:W-:Y:S02]  /*65f0*/  ISETP.LT.OR P5, PT, R156, 0x9, P5 ;  /* 0x000000099c00780c */ /* 0x000fe40002fa1670 */
[----:B------:R-:W-:Y:S02]  /*6600*/  ISETP.GT.AND P4, PT, R158, 0x10, !P6 ;  /* 0x000000109e00780c */ /* 0x000fe40007784270 */
[----:B0-----:R-:W-:Y:S02]  /*6610*/  FSEL R201, R172, -INF , !P5 ;  /* 0xff800000acc97808 */ /* 0x001fe40006800000 */
        /* <DEDUP_REMOVED lines=48> */
[----:B------:R-:W-:Y:S01]  /*6920*/  ISETP.GT.AND P4, PT, R158, 0x38, !P5 ;  /* 0x000000389e00780c */ /* 0x000fe20006f84270 */
[----:B------:R-:W0:Y:S01]  /*6930*/  SHFL.IDX PT, R175, R154, 0x1, 0x1c1f ;  /* 0x003c1f009aaf7f89 */ /* 0x000e2200000e0000 */
        /* <DEDUP_REMOVED lines=11> */
[----:B------:R-:W-:Y:S01]  /*69f0*/  ISETP.LT.OR P4, PT, R156, 0x41, P4 ;  /* 0x000000419c00780c */ /* 0x000fe20002781670 */
[--C-:B0-----:R-:W-:Y:S01]  /*6a00*/  IMAD.IADD R120, R177, 0x1, R175.reuse ;  /* 0x00000001b1787824 */ /* 0x101fe200078e02af */
[----:B------:R-:W-:Y:S01]  /*6a10*/  ISETP.GE.AND P5, PT, R176, 0x42, PT ;  /* 0x00000042b000780c */ /* 0x000fe20003fa6270 */
[----:B------:R-:W-:Y:S01]  /*6a20*/  IMAD.IADD R128, R178, 0x1, R175 ;  /* 0x00000001b2807824 */ /* 0x000fe200078e02af */
        /* <DEDUP_REMOVED lines=36> */
[----:B------:R-:W-:-:S04]  /*6c70*/  ISETP.GT.AND P6, PT, R158, 0x59, !P6 ;  /* 0x000000599e00780c */ /* 0x000fc800077c4270 */
[----:B------:R-:W-:-:S04]  /*6c80*/  ISETP.LT.OR P6, PT, R156, 0x5a, P6 ;  /* 0x0000005a9c00780c */ /* 0x000fc800037c1670 */
[----:B------:R-:W-:Y:S02]  /*6c90*/  FSEL R131, R162, -INF , !P6 ;  /* 0xff800000a2837808 */ /* 0x000fe40007000000 */
[----:B------:R-:W-:-:S13]  /*6ca0*/  PLOP3.LUT P6, PT, PT, PT, UP1, 0x40, 0x0 ;  /* 0x000000000000781c */ /* 0x000fda0003fce818 */
[----:B------:R-:W-:Y:S05]  /*6cb0*/  @P6 BRA `(.L_x_4171) ;  /* 0x00000000005c6947 */ /* 0x000fea0003800000 */
        /* <DEDUP_REMOVED lines=14> */
.L_x_4173:
[----:B------:R-:W-:-:S05]  /*6da0*/  IMAD.U32 R12, RZ, RZ, UR56 ;  /* 0x00000038ff0c7e24 */ /* 0x000fca000f8e00ff */
[----:B------:R-:W-:-:S13]  /*6db0*/  ISETP.NE.AND P6, PT, R12, 0x1, PT ;  /* 0x000000010c00780c */ /* 0x000fda0003fc5270 */
[----:B------:R-:W0:Y:S02]  /*6dc0*/  @P6 LDC.64 R174, c[0x0][0x9e8] ;  /* 0x00027a00ffae6b82 */ /* 0x000e240000000a00 */
[----:B0-----:R-:W-:-:S05]  /*6dd0*/  @P6 IMAD.HI.U32 R174, R177, R174, RZ ;  /* 0x000000aeb1ae6227 */ /* 0x001fca00078e00ff */
[----:B------:R-:W-:-:S07]  /*6de0*/  @P6 SHF.R.U32.HI R177, RZ, R175, R174 ;  /* 0x000000afffb16219 */ /* 0x000fce00000116ae */
.L_x_4174:
[----:B------:R-:W-:Y:S05]  /*6df0*/  BSYNC B0 ;  /* 0x0000000000007941 */ /* 0x000fea0003800000 */
.L_x_4172:
[----:B------:R-:W-:-:S05]  /*6e00*/  IMAD R177, R177, R12, R166 ;  /* 0x0000000cb1b17224 */ /* 0x000fca00078e02a6 */
[----:B------:R-:W-:Y:S02]  /*6e10*/  VIADDMNMX R120, R177, R12, R120, PT ;  /* 0x0000000cb1787246 */ /* 0x000fe40003800178 */
[----:B------:R-:W-:-:S07]  /*6e20*/  VIMNMX R128, R128, R177, !PT ;  /* 0x000000b180807248 */ /* 0x000fce0007fe0100 */
.L_x_4171:
[C---:B------:R-:W-:Y:S01]  /*6e30*/  ISETP.GT.AND P2, PT, R128.reuse, 0x1, !P2 ;  /* 0x000000018000780c */ /* 0x040fe20005744270 */
[----:B------:R-:W0:Y:S01]  /*6e40*/  LDC R12, c[0x0][0x988] ;  /* 0x00026200ff0c7b82 */ /* 0x000e220000000800 */
[----:B------:R-:W-:Y:S01]  /*6e50*/  ISETP.GT.AND P3, PT, R128, 0x8, !P3 ;  /* 0x000000088000780c */ /* 0x000fe20005f64270 */
[----:B------:R-:W-:Y:S01]  /*6e60*/  UMOV UR6, UR7 ;  /* 0x0000000700067c82 */ /* 0x000fe20008000000 */
[C---:B------:R-:W-:Y:S01]  /*6e70*/  ISETP.LT.OR P2, PT, R120.reuse, 0x2, P2 ;  /* 0x000000027800780c */ /* 0x040fe20001741670 */
[----:B------:R-:W-:Y:S01]  /*6e80*/  UMOV UR5, UR4 ;  /* 0x0000000400057c82 */ /* 0x000fe20008000000 */
        /* <DEDUP_REMOVED lines=24> */
[----:B------:R-:W-:Y:S02]  /*7010*/  FMNMX.FTZ R2, R173, R2, !PT ;  /* 0x00000002ad027209 */ /* 0x000fe40007810000 */
[----:B------:R-:W-:Y:S02]  /*7020*/  ISETP.GT.AND P2, PT, R128, 0x18, !P2 ;  /* 0x000000188000780c */ /* 0x000fe40005744270 */
[----:B------:R-:W-:-:S02]  /*7030*/  FMNMX.FTZ R2, R167, R2, !PT ;  /* 0x00000002a7027209 */ /* 0x000fc40007810000 */
[----:B------:R-:W-:Y:S02]  /*7040*/  ISETP.LT.OR P2, PT, R120, 0x19, P2 ;  /* 0x000000197800780c */ /* 0x000fe40001741670 */
[----:B------:R-:W-:Y:S02]  /*7050*/  FMNMX.FTZ R2, R171, R2, !PT ;  /* 0x00000002ab027209 */ /* 0x000fe40007810000 */
[----:B------:R-:W-:Y:S02]  /*7060*/  FSEL R177, R22, -INF , !P2 ;  /* 0xff80000016b17808 */ /* 0x000fe40005000000 */
[----:B------:R-:W-:Y:S02]  /*7070*/  ISETP.GT.AND P2, PT, R128, 0x19, !P3 ;  /* 0x000000198000780c */ /* 0x000fe40005f44270 */
[----:B------:R-:W-:Y:S02]  /*7080*/  ISETP.NE.AND P3, PT, R185, RZ, PT ;  /* 0x000000ffb900720c */ /* 0x000fe40003f65270 */
[----:B------:R-:W-:-:S02]  /*7090*/  ISETP.LT.OR P2, PT, R120, 0x1a, P2 ;  /* 0x0000001a7800780c */ /* 0x000fc40001741670 */
[----:B------:R-:W-:Y:S02]  /*70a0*/  FMNMX.FTZ R2, R165, R2, !PT ;  /* 0x00000002a5027209 */ /* 0x000fe40007810000 */
[----:B------:R-:W-:Y:S02]  /*70b0*/  FSEL R187, R23, -INF , !P2 ;  /* 0xff80000017bb7808 */ /* 0x000fe40005000000 */
        /* <DEDUP_REMOVED lines=19> */
[----:B------:R-:W-:Y:S02]  /*71f0*/  ISETP.NE.AND P2, PT, R186, RZ, PT ;  /* 0x000000ffba00720c */ /* 0x000fe40003f45270 */
[----:B------:R-:W-:Y:S02]  /*7200*/  FMNMX.FTZ R2, R141, R2, !PT ;  /* 0x000000028d027209 */ /* 0x000fe40007810000 */
        /* <DEDUP_REMOVED lines=12> */
[----:B------:R-:W-:Y:S01]  /*72d0*/  ISETP.NE.AND P2, PT, R190, RZ, PT ;  /* 0x000000ffbe00720c */ /* 0x000fe20003f45270 */
[----:B------:R-:W1:Y:S01]  /*72e0*/  SHFL.BFLY PT, R15, R14, 0x2, 0x1f ;  /* 0x0c401f000e0f7f89 */ /* 0x000e6200000e0000 */
[----:B------:R-:W-:-:S02]  /*72f0*/  ISETP.NE.AND P6, PT, R152, RZ, PT ;  /* 0x000000ff9800720c */ /* 0x000fc40003fc5270 */
[C---:B------:R-:W-:Y:S02]  /*7300*/  ISETP.GT.AND P2, PT, R128.reuse, 0x31, !P2 ;  /* 0x000000318000780c */ /* 0x040fe40005744270 */
[----:B------:R-:W-:Y:S02]  /*7310*/  ISETP.GT.AND P4, PT, R128, 0x51, !P4 ;  /* 0x000000518000780c */ /* 0x000fe40006784270 */
[----:B------:R-:W-:Y:S02]  /*7320*/  ISETP.LT.OR P2, PT, R120, 0x32, P2 ;  /* 0x000000327800780c */ /* 0x000fe40001741670 */
[----:B------:R-:W-:Y:S02]  /*7330*/  ISETP.GT.AND P5, PT, R128, 0x58, !P5 ;  /* 0x000000588000780c */ /* 0x000fe40006fa4270 */
[----:B------:R-:W-:Y:S02]  /*7340*/  FSEL R127, R127, -INF , !P2 ;  /* 0xff8000007f7f7808 */ /* 0x000fe40005000000 */
[----:B------:R-:W-:-:S02]  /*7350*/  ISETP.NE.AND P2, PT, R192, RZ, PT ;  /* 0x000000ffc000720c */ /* 0x000fc40003f45270 */
[----:B------:R-:W-:Y:S02]  /*7360*/  ISETP.LT.OR P4, PT, R120, 0x52, P4 ;  /* 0x000000527800780c */ /* 0x000fe40002781670 */
[----:B------:R-:W-:Y:S02]  /*7370*/  ISETP.GT.AND P2, PT, R128, 0x38, !P2 ;  /* 0x000000388000780c */ /* 0x000fe40005744270 */
[C---:B------:R-:W-:Y:S02]  /*7380*/  ISETP.LT.OR P5, PT, R120.reuse, 0x59, P5 ;  /* 0x000000597800780c */ /* 0x040fe40002fa1670 */
[----:B------:R-:W-:Y:S02]  /*7390*/  ISETP.LT.OR P2, PT, R120, 0x39, P2 ;  /* 0x000000397800780c */ /* 0x000fe40001741670 */
[----:B-1----:R-:W-:Y:S02]  /*73a0*/  FMNMX.FTZ R20, R14, R15, !PT ;  /* 0x0000000f0e147209 */ /* 0x002fe40007810000 */
[----:B------:R-:W-:-:S02]  /*73b0*/  FSEL R21, R132, -INF , !P2 ;  /* 0xff80000084157808 */ /* 0x000fc40005000000 */
[----:B------:R-:W-:Y:S01]  /*73c0*/  ISETP.NE.AND P2, PT, R148, RZ, PT ;  /* 0x000000ff9400720c */ /* 0x000fe20003f45270 */
[----:B------:R-:W1:Y:S03]  /*73d0*/  SHFL.BFLY PT, R15, R20, 0x1, 0x1f ;  /* 0x0c201f00140f7f89 */ /* 0x000e6600000e0000 */
[----:B------:R-:W-:-:S04]  /*73e0*/  ISETP.GT.AND P2, PT, R128, 0x39, !P2 ;  /* 0x000000398000780c */ /* 0x000fc80005744270 */
[----:B------:R-:W-:-:S04]  /*73f0*/  ISETP.LT.OR P2, PT, R120, 0x3a, P2 ;  /* 0x0000003a7800780c */ /* 0x000fc80001741670 */
[----:B------:R-:W-:Y:S02]  /*7400*/  FSEL R133, R133, -INF , !P2 ;  /* 0xff80000085857808 */ /* 0x000fe40005000000 */
[----:B------:R-:W-:-:S04]  /*7410*/  ISETP.NE.AND P2, PT, R168, RZ, PT ;  /* 0x000000ffa800720c */ /* 0x000fc80003f45270 */
[----:B------:R-:W-:-:S04]  /*7420*/  ISETP.GT.AND P2, PT, R128, 0x40, !P2 ;  /* 0x000000408000780c */ /* 0x000fc80005744270 */
[----:B------:R-:W-:Y:S02]  /*7430*/  ISETP.LT.OR P2, PT, R120, 0x41, P2 ;  /* 0x000000417800780c */ /* 0x000fe40001741670 */
[----:B-1----:R-:W-:Y:S02]  /*7440*/  FMNMX.FTZ R15, R20, R15, !PT ;  /* 0x0000000f140f7209 */ /* 0x002fe40007810000 */
        /* <DEDUP_REMOVED lines=10> */
[----:B------:R-:W-:Y:S02]  /*74f0*/  ISETP.GT.AND P2, PT, R128, 0x49, !P6 ;  /* 0x000000498000780c */ /* 0x000fe40007744270 */
[----:B------:R-:W-:Y:S02]  /*7500*/  ISETP.NE.AND P6, PT, R140, RZ, PT ;  /* 0x000000ff8c00720c */ /* 0x000fe40003fc5270 */
[C---:B------:R-:W-:Y:S02]  /*7510*/  ISETP.LT.OR P2, PT, R120.reuse, 0x4a, P2 ;  /* 0x0000004a7800780c */ /* 0x040fe40001741670 */
[----:B------:R-:W-:Y:S02]  /*7520*/  ISETP.LT.OR P3, PT, R120, 0x51, P3 ;  /* 0x000000517800780c */ /* 0x000fe40001f61670 */
[----:B------:R-:W-:Y:S02]  /*7530*/  FSEL R197, R144, -INF , !P2 ;  /* 0xff80000090c57808 */ /* 0x000fe40005000000 */
[----:B------:R-:W-:-:S02]  /*7540*/  ISETP.GT.AND P2, PT, R128, RZ, !P6 ;  /* 0x000000ff8000720c */ /* 0x000fc40007744270 */
[----:B------:R-:W-:Y:S02]  /*7550*/  ISETP.NE.AND P6, PT, R134, RZ, PT ;  /* 0x000000ff8600720c */ /* 0x000fe40003fc5270 */
[----:B------:R-:W-:Y:S02]  /*7560*/  ISETP.LT.OR P2, PT, R120, 0x1, P2 ;  /* 0x000000017800780c */ /* 0x000fe40001741670 */
[----:B------:R-:W-:Y:S02]  /*7570*/  ISETP.GT.AND P6, PT, R128, 0x59, !P6 ;  /* 0x000000598000780c */ /* 0x000fe400077c4270 */
[----:B------:R-:W-:Y:S01]  /*7580*/  FSEL R2, R0, -INF , !P2 ;  /* 0xff80000000027808 */ /* 0x000fe20005000000 */
[C---:B0-----:R-:W-:Y:S01]  /*7590*/  FMUL.FTZ R0, R15.reuse, R12 ;  /* 0x0000000c0f007220 */ /* 0x041fe20000410000 */
[----:B------:R-:W-:Y:S02]  /*75a0*/  FSETP.NEU.FTZ.AND P2, PT, R15, -INF , PT ;  /* 0xff8000000f00780b */ /* 0x000fe40003f5d000 */
[----:B------:R-:W-:-:S02]  /*75b0*/  FMNMX.FTZ R14, R2, R3, !PT ;  /* 0x00000003020e7209 */ /* 0x000fc40007810000 */
[----:B------:R-:W-:Y:S02]  /*75c0*/  FSEL R0, R0, RZ, P2 ;  /* 0x000000ff00007208 */ /* 0x000fe40001000000 */
[----:B------:R-:W-:Y:S02]  /*75d0*/  FMNMX.FTZ R14, R193, R14, !PT ;  /* 0x0000000ec10e7209 */ /* 0x000fe40007810000 */
[----:B------:R-:W-:Y:S01]  /*75e0*/  ISETP.LT.OR P6, PT, R120, 0x5a, P6 ;  /* 0x0000005a7800780c */ /* 0x000fe200037c1670 */
[--C-:B------:R-:W-:Y:S01]  /*75f0*/  FFMA.FTZ R180, R171, R12, -R0.reuse ;  /* 0x0000000cabb47223 */ /* 0x100fe20000010800 */
[----:B------:R-:W-:Y:S01]  /*7600*/  FMNMX.FTZ R14, R175, R14, !PT ;  /* 0x0000000eaf0e7209 */ /* 0x000fe20007810000 */
[-CC-:B------:R-:W-:Y:S01]  /*7610*/  FFMA.FTZ R20, R165, R12.reuse, -R0.reuse ;  /* 0x0000000ca5147223 */ /* 0x180fe20000010800 */
[----:B------:R-:W-:Y:S01]  /*7620*/  FSEL R171, R136, -INF , !P3 ;  /* 0xff80000088ab7808 */ /* 0x000fe20005800000 */
        /* <DEDUP_REMOVED lines=15> */
[----:B------:R-:W-:Y:S01]  /*7720*/  FSEL R135, R15, RZ, P2 ;  /* 0x000000ff0f877208 */ /* 0x000fe20001000000 */
[--C-:B------:R-:W-:Y:S01]  /*7730*/  FFMA.FTZ R174, R141, R12, -R0.reuse ;  /* 0x0000000c8dae7223 */ /* 0x100fe20000010800 */
[----:B------:R-:W-:Y:S01]  /*7740*/  FMNMX.FTZ R14, R187, R14, !PT ;  /* 0x0000000ebb0e7209 */ /* 0x000fe20007810000 */
[-CC-:B------:R-:W-:Y:S01]  /*7750*/  FFMA.FTZ R205, R205, R12.reuse, -R0.reuse ;  /* 0x0000000ccdcd7223 */ /* 0x180fe20000010800 */
[----:B------:R-:W-:Y:S01]  /*7760*/  FFMA.FTZ R188, R203, R12, -R0 ;  /* 0x0000000ccbbc7223 */ /* 0x000fe20000010800 */
[----:B------:R-:W-:Y:S01]  /*7770*/  FADD.FTZ R135, -R135, R4 ;  /* 0x0000000487877221 */ /* 0x000fe20000010100 */
[----:B------:R-:W-:Y:S01]  /*7780*/  FMNMX.FTZ R14, R121, R14, !PT ;  /* 0x0000000e790e7209 */ /* 0x000fe20007810000 */
[-CC-:B------:R-:W-:Y:S01]  /*7790*/  FFMA.FTZ R190, R201, R12.reuse, -R0.reuse ;  /* 0x0000000cc9be7223 */ /* 0x180fe20000010800 */
        /* <DEDUP_REMOVED lines=12> */
[-C--:B------:R-:W-:Y:S01]  /*7860*/  FFMA.FTZ R131, R131, R12.reuse, -R0 ;  /* 0x0000000c83837223 */ /* 0x080fe20000010800 */
[----:B------:R-:W-:Y:S01]  /*7870*/  FMUL.FTZ R0, R135, R12 ;  /* 0x0000000c87007220 */ /* 0x000fe20000410000 */
[----:B------:R-:W-:Y:S01]  /*7880*/  FMNMX.FTZ R14, R23, R14, !PT ;  /* 0x0000000e170e7209 */ /* 0x000fe20007810000 */
[----:B------:R-:W-:Y:S03]  /*7890*/  MUFU.EX2 R205, R205 ;  /* 0x000000cd00cd7308 */ /* 0x000fe60000000800 */
[----:B------:R-:W-:-:S04]  /*78a0*/  FMNMX.FTZ R14, R127, R14, !PT ;  /* 0x0000000e7f0e7209 */ /* 0x000fc80007810000 */
[----:B------:R-:W-:Y:S01]  /*78b0*/  FMNMX.FTZ R14, R21, R14, !PT ;  /* 0x0000000e150e7209 */ /* 0x000fe20007810000 */
[----:B------:R-:W0:Y:S03]  /*78c0*/  MUFU.EX2 R0, R0 ;  /* 0x0000000000007308 */ /* 0x000e260000000800 */
[----:B------:R-:W-:-:S04]  /*78d0*/  FMNMX.FTZ R14, R133, R14, !PT ;  /* 0x0000000e850e7209 */ /* 0x000fc80007810000 */
[----:B------:R-:W-:Y:S01]  /*78e0*/  FMNMX.FTZ R14, R181, R14, !PT ;  /* 0x0000000eb50e7209 */ /* 0x000fe20007810000 */
[----:B------:R-:W1:Y:S03]  /*78f0*/  MUFU.EX2 R188, R188 ;  /* 0x000000bc00bc7308 */ /* 0x000e660000000800 */
[----:B------:R-:W-:-:S04]  /*7900*/  FMNMX.FTZ R14, R139, R14, !PT ;  /* 0x0000000e8b0e7209 */ /* 0x000fc80007810000 */
[----:B------:R-:W-:Y:S01]  /*7910*/  FMNMX.FTZ R14, R143, R14, !PT ;  /* 0x0000000e8f0e7209 */ /* 0x000fe20007810000 */
[----:B------:R-:W2:Y:S03]  /*7920*/  MUFU.EX2 R190, R190 ;  /* 0x000000be00be7308 */ /* 0x000ea60000000800 */
[----:B------:R-:W-:-:S04]  /*7930*/  FMNMX.FTZ R14, R197, R14, !PT ;  /* 0x0000000ec50e7209 */ /* 0x000fc80007810000 */
[----:B------:R-:W-:Y:S01]  /*7940*/  FMNMX.FTZ R14, R171, R14, !PT ;  /* 0x0000000eab0e7209 */ /* 0x000fe20007810000 */
[----:B------:R-:W3:Y:S03]  /*7950*/  MUFU.EX2 R199, R199 ;  /* 0x000000c700c77308 */ /* 0x000ee60000000800 */
[----:B------:R-:W-:-:S04]  /*7960*/  FMNMX.FTZ R14, R165, R14, !PT ;  /* 0x0000000ea50e7209 */ /* 0x000fc80007810000 */
[----:B------:R-:W-:Y:S01]  /*7970*/  FMNMX.FTZ R14, R173, R14, !PT ;  /* 0x0000000ead0e7209 */ /* 0x000fe20007810000 */
[----:B------:R-:W4:Y:S03]  /*7980*/  MUFU.EX2 R184, R184 ;  /* 0x000000b800b87308 */ /* 0x000f260000000800 */
[----:B------:R-:W-:-:S05]  /*7990*/  FMNMX.FTZ R14, R163, R14, !PT ;  /* 0x0000000ea30e7209 */ /* 0x000fca0007810000 */
[----:B------:R-:W5:Y:S01]  /*79a0*/  SHFL.BFLY PT, R157, R14, 0x2, 0x1f ;  /* 0x0c401f000e9d7f89 */ /* 0x000f6200000e0000 */
[----:B------:R-:W4:Y:S08]  /*79b0*/  MUFU.EX2 R169, R169 ;  /* 0x000000a900a97308 */ /* 0x000f300000000800 */
[----:B------:R-:W4:Y:S08]  /*79c0*/  MUFU.EX2 R186, R186 ;  /* 0x000000ba00ba7308 */ /* 0x000f300000000800 */
[----:B------:R2:W-:Y:S01]  /*79d0*/  MUFU.EX2 R137, R20 ;  /* 0x0000001400897308 */ /* 0x0005e20000000800 */
[----:B-----5:R-:W-:-:S07]  /*79e0*/  FMNMX.FTZ R157, R14, R157, !PT ;  /* 0x0000009d0e9d7209 */ /* 0x020fce0007810000 */
[----:B------:R-:W-:Y:S01]  /*79f0*/  MUFU.EX2 R167, R167 ;  /* 0x000000a700a77308 */ /* 0x000fe20000000800 */
[----:B------:R-:W5:Y:S07]  /*7a00*/  SHFL.BFLY PT, R14, R157, 0x1, 0x1f ;  /* 0x0c201f009d0e7f89 */ /* 0x000f6e00000e0000 */
[----:B------:R-:W-:Y:S08]  /*7a10*/  MUFU.EX2 R180, R180 ;  /* 0x000000b400b47308 */ /* 0x000ff00000000800 */
[----:B------:R-:W-:Y:S08]  /*7a20*/  MUFU.EX2 R182, R182 ;  /* 0x000000b600b67308 */ /* 0x000ff00000000800 */
[----:B------:R-:W-:Y:S01]  /*7a30*/  MUFU.EX2 R145, R145 ;  /* 0x0000009100917308 */ /* 0x000fe20000000800 */
[----:B-----5:R-:W-:-:S04]  /*7a40*/  FMNMX.FTZ R125, R157, R14, !PT ;  /* 0x0000000e9d7d7209 */ /* 0x020fc80007810000 */
[C---:B------:R-:W-:Y:S01]  /*7a50*/  FSETP.NEU.FTZ.AND P2, PT, R125.reuse, -INF , PT ;  /* 0xff8000007d00780b */ /* 0x040fe20003f5d000 */
[----:B------:R-:W-:Y:S02]  /*7a60*/  FMUL.FTZ R124, R125, R12 ;  /* 0x0000000c7d7c7220 */ /* 0x000fe40000410000 */
[----:B------:R-:W-:Y:S03]  /*7a70*/  MUFU.EX2 R176, R176 ;  /* 0x000000b000b07308 */ /* 0x000fe60000000800 */
[----:B------:R-:W-:-:S05]  /*7a80*/  FSEL R124, R124, RZ, P2 ;  /* 0x000000ff7c7c7208 */ /* 0x000fca0001000000 */
[----:B------:R-:W-:Y:S01]  /*7a90*/  MUFU.EX2 R149, R149 ;  /* 0x0000009500957308 */ /* 0x000fe20000000800 */
[-CC-:B------:R-:W-:Y:S01]  /*7aa0*/  FFMA.FTZ R135, R2, R12.reuse, -R124.reuse ;  /* 0x0000000c02877223 */ /* 0x180fe2000001087c */
[----:B------:R-:W-:Y:S01]  /*7ab0*/  FSEL R2, R125, RZ, P2 ;  /* 0x000000ff7d027208 */ /* 0x000fe20001000000 */
[-CC-:B------:R-:W-:Y:S01]  /*7ac0*/  FFMA.FTZ R4, R193, R12.reuse, -R124.reuse ;  /* 0x0000000cc1047223 */ /* 0x180fe2000001087c */
[--C-:B------:R-:W-:Y:S01]  /*7ad0*/  FFMA.FTZ R122, R123, R12, -R124.reuse ;  /* 0x0000000c7b7a7223 */ /* 0x100fe2000001087c */
[----:B0-----:R-:W-:Y:S01]  /*7ae0*/  FFMA.FTZ R123, R0, R8, R205 ;  /* 0x00000008007b7223 */ /* 0x001fe200000100cd */
[-CC-:B------:R-:W-:Y:S01]  /*7af0*/  FFMA.FTZ R14, R175, R12.reuse, -R124.reuse ;  /* 0x0000000caf0e7223 */ /* 0x180fe2000001087c */
[----:B------:R-:W-:Y:S01]  /*7b00*/  FADD.FTZ R3, -R2, R3 ;  /* 0x0000000302037221 */ /* 0x000fe20000010100 */
[----:B------:R-:W-:Y:S01]  /*7b10*/  MUFU.EX2 R135, R135 ;  /* 0x0000008700877308 */ /* 0x000fe20000000800 */
[----:B-1----:R-:W-:Y:S01]  /*7b20*/  FADD.FTZ R123, R188, R123 ;  /* 0x0000007bbc7b7221 */ /* 0x002fe20000010000 */
[-CC-:B------:R-:W-:Y:S01]  /*7b30*/  FFMA.FTZ R191, R191, R12.reuse, -R124.reuse ;  /* 0x0000000cbfbf7223 */ /* 0x180fe2000001087c */
[-C--:B------:R-:W-:Y:S01]  /*7b40*/  FMUL.FTZ R3, R3, R12.reuse ;  /* 0x0000000c03037220 */ /* 0x080fe20000410000 */
[-CC-:B--2---:R-:W-:Y:S01]  /*7b50*/  FFMA.FTZ R20, R179, R12.reuse, -R124.reuse ;  /* 0x0000000cb3147223 */ /* 0x184fe2000001087c */
[----:B------:R-:W-:Y:S01]  /*7b60*/  FADD.FTZ R8, R190, R123 ;  /* 0x0000007bbe087221 */ /* 0x000fe20000010000 */
[-CC-:B------:R-:W-:Y:S01]  /*7b70*/  FFMA.FTZ R22, R177, R12.reuse, -R124.reuse ;  /* 0x0000000cb1167223 */ /* 0x180fe2000001087c */
[-C--:B------:R-:W-:Y:S01]  /*7b80*/  FFMA.FTZ R177, R23, R12.reuse, -R124 ;  /* 0x0000000c17b17223 */ /* 0x080fe2000001087c */
[----:B------:R0:W1:Y:S01]  /*7b90*/  MUFU.EX2 R2, R3 ;  /* 0x0000000300027308 */ /* 0x0000620000000800 */
[----:B---3--:R-:W-:Y:S01]  /*7ba0*/  FADD.FTZ R23, R199, R8 ;  /* 0x00000008c7177221 */ /* 0x008fe20000010000 */
[-CC-:B------:R-:W-:Y:S01]  /*7bb0*/  FFMA.FTZ R151, R189, R12.reuse, -R124.reuse ;  /* 0x0000000cbd977223 */ /* 0x180fe2000001087c */
[-CC-:B------:R-:W-:Y:S01]  /*7bc0*/  FFMA.FTZ R187, R187, R12.reuse, -R124.reuse ;  /* 0x0000000cbbbb7223 */ /* 0x180fe2000001087c */
[-CC-:B------:R-:W-:Y:S01]  /*7bd0*/  FFMA.FTZ R120, R121, R12.reuse, -R124.reuse ;  /* 0x0000000c79787223 */ /* 0x180fe2000001087c */
[----:B----4-:R-:W-:Y:S01]  /*7be0*/  FADD.FTZ R8, R184, R23 ;  /* 0x00000017b8087221 */ /* 0x010fe20000010000 */
[-CC-:B------:R-:W-:Y:S01]  /*7bf0*/  FFMA.FTZ R121, R185, R12.reuse, -R124.reuse ;  /* 0x0000000cb9797223 */ /* 0x180fe2000001087c */
[-C--:B------:R-:W-:Y:S01]  /*7c00*/  FFMA.FTZ R183, R183, R12.reuse, -R124 ;  /* 0x0000000cb7b77223 */ /* 0x080fe2000001087c */
[----:B------:R-:W2:Y:S01]  /*7c10*/  MUFU.EX2 R4, R4 ;  /* 0x0000000400047308 */ /* 0x000ea20000000800 */
[----:B0-----:R-:W-:Y:S01]  /*7c20*/  FADD.FTZ R3, R169, R8 ;  /* 0x00000008a9037221 */ /* 0x001fe20000010000 */
[-CC-:B------:R-:W-:Y:S01]  /*7c30*/  FFMA.FTZ R126, R127, R12.reuse, -R124.reuse ;  /* 0x0000000c7f7e7223 */ /* 0x180fe2000001087c */
[-CC-:B------:R-:W-:Y:S01]  /*7c40*/  FFMA.FTZ R179, R21, R12.reuse, -R124.reuse ;  /* 0x0000000c15b37223 */ /* 0x180fe2000001087c */
[-CC-:B------:R-:W-:Y:S01]  /*7c50*/  FFMA.FTZ R133, R133, R12.reuse, -R124.reuse ;  /* 0x0000000c85857223 */ /* 0x180fe2000001087c */
[----:B------:R-:W-:Y:S01]  /*7c60*/  FADD.FTZ R128, R186, R3 ;  /* 0x00000003ba807221 */ /* 0x000fe20000010000 */
[-CC-:B------:R-:W-:Y:S01]  /*7c70*/  FFMA.FTZ R181, R181, R12.reuse, -R124.reuse ;  /* 0x0000000cb5b57223 */ /* 0x180fe2000001087c */
[-CC-:B------:R-:W-:Y:S01]  /*7c80*/  FFMA.FTZ R139, R139, R12.reuse, -R124.reuse ;  /* 0x0000000c8b8b7223 */ /* 0x180fe2000001087c */
[----:B------:R-:W0:Y:S01]  /*7c90*/  MUFU.EX2 R14, R14 ;  /* 0x0000000e000e7308 */ /* 0x000e220000000800 */
[----:B-1----:R-:W-:Y:S01]  /*7ca0*/  FFMA.FTZ R5, R2, R5, R135 ;  /* 0x0000000502057223 */ /* 0x002fe20000010087 */
[-CC-:B------:R-:W-:Y:S01]  /*7cb0*/  FFMA.FTZ R143, R143, R12.reuse, -R124.reuse ;  /* 0x0000000c8f8f7223 */ /* 0x180fe2000001087c */
[-CC-:B------:R-:W-:Y:S01]  /*7cc0*/  FFMA.FTZ R197, R197, R12.reuse, -R124.reuse ;  /* 0x0000000cc5c57223 */ /* 0x180fe2000001087c */
[-CC-:B------:R-:W-:Y:S01]  /*7cd0*/  FFMA.FTZ R171, R171, R12.reuse, -R124.reuse ;  /* 0x0000000cabab7223 */ /* 0x180fe2000001087c */
[-CC-:B------:R-:W-:Y:S01]  /*7ce0*/  FFMA.FTZ R165, R165, R12.reuse, -R124.reuse ;  /* 0x0000000ca5a57223 */ /* 0x180fe2000001087c */
[-CC-:B------:R-:W-:Y:S01]  /*7cf0*/  FFMA.FTZ R173, R173, R12.reuse, -R124.reuse ;  /* 0x0000000cadad7223 */ /* 0x180fe2000001087c */
[----:B------:R-:W-:Y:S01]  /*7d00*/  FFMA.FTZ R124, R163, R12, -R124 ;  /* 0x0000000ca37c7223 */ /* 0x000fe2000001087c */
[----:B------:R-:W1:Y:S01]  /*7d10*/  MUFU.EX2 R191, R191 ;  /* 0x000000bf00bf7308 */ /* 0x000e620000000800 */
[C---:B--2---:R-:W-:Y:S01]  /*7d20*/  FADD.FTZ R5, R4.reuse, R5 ;  /* 0x0000000504057221 */ /* 0x044fe20000010000 */
[----:B------:R-:W-:Y:S01]  /*7d30*/  IMAD.U32 R21, RZ, RZ, UR14 ;  /* 0x0000000eff157e24 */ /* 0x000fe2000f8e00ff */
[C---:B------:R-:W-:Y:S01]  /*7d40*/  ISETP.GT.AND P2, PT, R13.reuse, UR57, PT ;  /* 0x000000390d007c0c */ /* 0x040fe2000bf44270 */
[----:B------:R-:W-:Y:S01]  /*7d50*/  VIADD R13, R13, 0xffffffff ;  /* 0xffffffff0d0d7836 */ /* 0x000fe20000000000 */
[----:B------:R-:W-:Y:S01]  /*7d60*/  F2FP.BF16.F32.PACK_AB R184, R169, R184 ;  /* 0x000000b8a9b8723e */ /* 0x000fe200000010ff */
[----:B------:R-:W-:Y:S01]  /*7d70*/  @!P1 VIADD R21, R21, 0x30860 ;  /* 0x0003086015159836 */ /* 0x000fe20000000000 */
[----:B------:R-:W-:Y:S01]  /*7d80*/  F2FP.BF16.F32.PACK_AB R189, R4, R135 ;  /* 0x0000008704bd723e */ /* 0x000fe200000010ff */
[----:B------:R-:W2:Y:S01]  /*7d90*/  MUFU.EX2 R20, R20 ;  /* 0x0000001400147308 */ /* 0x000ea20000000800 */
[----:B0-----:R-:W-:Y:S01]  /*7da0*/  FADD.FTZ R8, R14, R5 ;  /* 0x000000050e087221 */ /* 0x001fe20000010000 */
[----:B------:R-:W-:Y:S01]  /*7db0*/  FADD.FTZ R5, R167, R128 ;  /* 0x00000080a7057221 */ /* 0x000fe20000010000 */
[----:B------:R-:W-:Y:S01]  /*7dc0*/  @!P1 PRMT R21, RZ, 0x654, R21 ;  /* 0x00000654ff159816 */ /* 0x000fe20000000015 */
[----:B------:R-:W-:Y:S01]  /*7dd0*/  IMAD.MOV.U32 R4, RZ, RZ, R15 ;  /* 0x000000ffff047224 */ /* 0x000fe200078e000f */
[----:B------:R-:W-:Y:S01]  /*7de0*/  F2FP.BF16.F32.PACK_AB R188, R188, R205 ;  /* 0x000000cdbcbc723e */ /* 0x000fe200000010ff */
[----:B------:R-:W-:Y:S01]  /*7df0*/  FADD.FTZ R128, R180, R5 ;  /* 0x00000005b4807221 */ /* 0x000fe20000010000 */
[----:B------:R0:W-:Y:S01]  /*7e00*/  @!P1 SYNCS.ARRIVE.TRANS64.RED.A1T0 RZ, [R21+URZ], RZ ;  /* 0x000000ff15ff99a7 */ /* 0x0001e2000810043f */
[----:B------:R-:W3:Y:S01]  /*7e10*/  MUFU.EX2 R151, R151 ;  /* 0x0000009700977308 */ /* 0x000ee20000000800 */
[----:B-1----:R-:W-:Y:S01]  /*7e20*/  FADD.FTZ R3, R191, R8 ;  /* 0x00000008bf037221 */ /* 0x002fe20000010000 */
[----:B------:R-:W-:Y:S01]  /*7e30*/  FADD.FTZ R5, R137, R128 ;  /* 0x0000008089057221 */ /* 0x000fe20000010000 */
[----:B------:R-:W-:-:S02]  /*7e40*/  F2FP.BF16.F32.PACK_AB R190, R199, R190 ;  /* 0x000000bec7be723e */ /* 0x000fc400000010ff */
[----:B------:R-:W-:Y:S01]  /*7e50*/  F2FP.BF16.F32.PACK_AB R186, R167, R186 ;  /* 0x000000baa7ba723e */ /* 0x000fe200000010ff */
[----:B------:R-:W-:Y:S01]  /*7e60*/  FADD.FTZ R128, R182, R5 ;  /* 0x00000005b6807221 */ /* 0x000fe20000010000 */
[----:B------:R-:W-:Y:S01]  /*7e70*/  F2FP.BF16.F32.PACK_AB R180, R137, R180 ;  /* 0x000000b489b4723e */ /* 0x000fe200000010ff */
[----:B------:R-:W1:Y:S01]  /*7e80*/  MUFU.EX2 R22, R22 ;  /* 0x0000001600167308 */ /* 0x000e620000000800 */
[----:B--2---:R-:W-:Y:S01]  /*7e90*/  FADD.FTZ R8, R20, R3 ;  /* 0x0000000314087221 */ /* 0x004fe20000010000 */
[C---:B------:R-:W-:Y:S01]  /*7ea0*/  FADD.FTZ R5, R145.reuse, R128 ;  /* 0x0000008091057221 */ /* 0x040fe20000010000 */
[----:B------:R-:W-:Y:S02]  /*7eb0*/  F2FP.BF16.F32.PACK_AB R182, R145, R182 ;  /* 0x000000b691b6723e */ /* 0x000fe400000010ff */
[----:B------:R-:W-:Y:S01]  /*7ec0*/  F2FP.BF16.F32.PACK_AB R191, R191, R14 ;  /* 0x0000000ebfbf723e */ /* 0x000fe200000010ff */
[----:B------:R-:W-:Y:S01]  /*7ed0*/  FADD.FTZ R128, R176, R5 ;  /* 0x00000005b0807221 */ /* 0x000fe20000010000 */
[----:B------:R-:W-:Y:S01]  /*7ee0*/  F2FP.BF16.F32.PACK_AB R176, R149, R176 ;  /* 0x000000b095b0723e */ /* 0x000fe200000010ff */
[----:B------:R-:W2:Y:S01]  /*7ef0*/  MUFU.EX2 R187, R187 ;  /* 0x000000bb00bb7308 */ /* 0x000ea20000000800 */
[----:B---3--:R-:W-:Y:S01]  /*7f00*/  FADD.FTZ R3, R151, R8 ;  /* 0x0000000897037221 */ /* 0x008fe20000010000 */
[----:B------:R-:W-:Y:S01]  /*7f10*/  FADD.FTZ R5, R149, R128 ;  /* 0x0000008095057221 */ /* 0x000fe20000010000 */
[----:B------:R-:W-:-:S05]  /*7f20*/  F2FP.BF16.F32.PACK_AB R185, R151, R20 ;  /* 0x0000001497b9723e */ /* 0x000fca00000010ff */
[----:B------:R-:W3:Y:S01]  /*7f30*/  MUFU.EX2 R120, R120 ;  /* 0x0000007800787308 */ /* 0x000ee20000000800 */
[----:B-1----:R-:W-:-:S07]  /*7f40*/  FADD.FTZ R8, R22, R3 ;  /* 0x0000000316087221 */ /* 0x002fce0000010000 */
[----:B------:R-:W1:Y:S01]  /*7f50*/  MUFU.EX2 R121, R121 ;  /* 0x0000007900797308 */ /* 0x000e620000000800 */
[C---:B--2---:R-:W-:Y:S01]  /*7f60*/  FADD.FTZ R3, R187.reuse, R8 ;  /* 0x00000008bb037221 */ /* 0x044fe20000010000 */
[----:B------:R-:W-:-:S06]  /*7f70*/  F2FP.BF16.F32.PACK_AB R187, R187, R22 ;  /* 0x00000016bbbb723e */ /* 0x000fcc00000010ff */
[----:B------:R-:W2:Y:S01]  /*7f80*/  MUFU.EX2 R178, R178 ;  /* 0x000000b200b27308 */ /* 0x000ea20000000800 */
[----:B---3--:R-:W-:-:S07]  /*7f90*/  FADD.FTZ R8, R120, R3 ;  /* 0x0000000378087221 */ /* 0x008fce0000010000 */
[----:B------:R-:W3:Y:S01]  /*7fa0*/  MUFU.EX2 R122, R122 ;  /* 0x0000007a007a7308 */ /* 0x000ee20000000800 */
[----:B-1----:R-:W-:-:S07]  /*7fb0*/  FADD.FTZ R3, R121, R8 ;  /* 0x0000000879037221 */ /* 0x002fce0000010000 */
[----:B------:R-:W1:Y:S01]  /*7fc0*/  MUFU.EX2 R153, R153 ;  /* 0x0000009900997308 */ /* 0x000e620000000800 */
[----:B--2---:R-:W-:-:S07]  /*7fd0*/  FADD.FTZ R128, R178, R5 ;  /* 0x00000005b2807221 */ /* 0x004fce0000010000 */
[----:B------:R-:W2:Y:S01]  /*7fe0*/  MUFU.EX2 R183, R183 ;  /* 0x000000b700b77308 */ /* 0x000ea20000000800 */
[----:B---3--:R-:W-:-:S07]  /*7ff0*/  FADD.FTZ R8, R122, R3 ;  /* 0x000000037a087221 */ /* 0x008fce0000010000 */
[----:B------:R-:W3:Y:S01]  /*8000*/  MUFU.EX2 R172, R172 ;  /* 0x000000ac00ac7308 */ /* 0x000ee20000000800 */
[C---:B-1----:R-:W-:Y:S01]  /*8010*/  FADD.FTZ R3, R153.reuse, R128 ;  /* 0x0000008099037221 */ /* 0x042fe20000010000 */
[----:B------:R-:W-:-:S06]  /*8020*/  F2FP.BF16.F32.PACK_AB R178, R153, R178 ;  /* 0x000000b299b2723e */ /* 0x000fcc00000010ff */
        /* <DEDUP_REMOVED lines=8> */
[C---:B--2---:R-:W-:Y:S01]  /*80b0*/  FADD.FTZ R5, R147.reuse, R128 ;  /* 0x0000008093057221 */ /* 0x044fe20000010000 */
[----:B------:R-:W-:-:S06]  /*80c0*/  F2FP.BF16.F32.PACK_AB R172, R147, R172 ;  /* 0x000000ac93ac723e */ /* 0x000fcc00000010ff */
[----:B------:R-:W2:Y:S01]  /*80d0*/  MUFU.EX2 R179, R179 ;  /* 0x000000b300b37308 */ /* 0x000ea20000000800 */
[C---:B---3--:R-:W-:Y:S01]  /*80e0*/  FADD.FTZ R8, R126.reuse, R3 ;  /* 0x000000037e087221 */ /* 0x048fe20000010000 */
[----:B------:R-:W-:-:S06]  /*80f0*/  F2FP.BF16.F32.PACK_AB R177, R126, R177 ;  /* 0x000000b17eb1723e */ /* 0x000fcc00000010ff */
[----:B------:R-:W3:Y:S01]  /*8100*/  MUFU.EX2 R141, R141 ;  /* 0x0000008d008d7308 */ /* 0x000ee20000000800 */
[----:B-1----:R-:W-:-:S07]  /*8110*/  FADD.FTZ R128, R174, R5 ;  /* 0x00000005ae807221 */ /* 0x002fce0000010000 */
[----:B------:R-:W1:Y:S01]  /*8120*/  MUFU.EX2 R133, R133 ;  /* 0x0000008500857308 */ /* 0x000e620000000800 */
[----:B--2---:R-:W-:-:S07]  /*8130*/  FADD.FTZ R8, R179, R8 ;  /* 0x00000008b3087221 */ /* 0x004fce0000010000 */
[----:B------:R-:W2:Y:S01]  /*8140*/  MUFU.EX2 R168, R168 ;  /* 0x000000a800a87308 */ /* 0x000ea20000000800 */
[C---:B---3--:R-:W-:Y:S01]  /*8150*/  FADD.FTZ R3, R141.reuse, R128 ;  /* 0x000000808d037221 */ /* 0x048fe20000010000 */
[----:B------:R-:W-:-:S06]  /*8160*/  F2FP.BF16.F32.PACK_AB R174, R141, R174 ;  /* 0x000000ae8dae723e */ /* 0x000fcc00000010ff */
[----:B------:R3:W4:Y:S01]  /*8170*/  MUFU.EX2 R23, R181 ;  /* 0x000000b500177308 */ /* 0x0007220000000800 */
[C---:B-1----:R-:W-:Y:S01]  /*8180*/  FADD.FTZ R8, R133.reuse, R8 ;  /* 0x0000000885087221 */ /* 0x042fe20000010000 */
[----:B------:R-:W-:-:S06]  /*8190*/  F2FP.BF16.F32.PACK_AB R179, R133, R179 ;  /* 0x000000b385b3723e */ /* 0x000fcc00000010ff */
[----:B------:R-:W1:Y:S01]  /*81a0*/  MUFU.EX2 R129, R129 ;  /* 0x0000008100817308 */ /* 0x000e620000000800 */
[----:B--2---:R-:W-:Y:S01]  /*81b0*/  FADD.FTZ R128, R168, R3 ;  /* 0x00000003a8807221 */ /* 0x004fe20000010000 */
[----:B---3--:R-:W-:-:S06]  /*81c0*/  F2FP.BF16.F32.PACK_AB R181, R121, R120 ;  /* 0x0000007879b5723e */ /* 0x008fcc00000010ff */
[----:B------:R-:W2:Y:S01]  /*81d0*/  MUFU.EX2 R139, R139 ;  /* 0x0000008b008b7308 */ /* 0x000ea20000000800 */
[----:B----4-:R-:W-:-:S07]  /*81e0*/  FADD.FTZ R8, R23, R8 ;  /* 0x0000000817087221 */ /* 0x010fce0000010000 */
[----:B------:R-:W3:Y:S01]  /*81f0*/  MUFU.EX2 R170, R170 ;  /* 0x000000aa00aa7308 */ /* 0x000ee20000000800 */
[C---:B-1----:R-:W-:Y:S01]  /*8200*/  FADD.FTZ R3, R129.reuse, R128 ;  /* 0x0000008081037221 */ /* 0x042fe20000010000 */
[----:B------:R-:W-:-:S06]  /*8210*/  F2FP.BF16.F32.PACK_AB R168, R129, R168 ;  /* 0x000000a881a8723e */ /* 0x000fcc00000010ff */
[----:B------:R-:W1:Y:S01]  /*8220*/  MUFU.EX2 R143, R143 ;  /* 0x0000008f008f7308 */ /* 0x000e620000000800 */
[----:B--2---:R-:W-:-:S07]  /*8230*/  FADD.FTZ R8, R139, R8 ;  /* 0x000000088b087221 */ /* 0x004fce0000010000 */
[----:B------:R-:W2:Y:S01]  /*8240*/  MUFU.EX2 R130, R197 ;  /* 0x000000c500827308 */ /* 0x000ea20000000800 */
[----:B---3--:R-:W-:-:S07]  /*8250*/  FADD.FTZ R128, R170, R3 ;  /* 0x00000003aa807221 */ /* 0x008fce0000010000 */
[----:B------:R-:W3:Y:S01]  /*8260*/  MUFU.EX2 R132, R171 ;  /* 0x000000ab00847308 */ /* 0x000ee20000000800 */
[----:B-1----:R-:W-:-:S07]  /*8270*/  FADD.FTZ R3, R143, R8 ;  /* 0x000000088f037221 */ /* 0x002fce0000010000 */
[----:B------:R-:W1:Y:S01]  /*8280*/  MUFU.EX2 R165, R165 ;  /* 0x000000a500a57308 */ /* 0x000e620000000800 */
[C---:B--2---:R-:W-:Y:S01]  /*8290*/  FADD.FTZ R3, R130.reuse, R3 ;  /* 0x0000000382037221 */ /* 0x044fe20000010000 */
[----:B------:R-:W-:-:S06]  /*82a0*/  F2FP.BF16.F32.PACK_AB R175, R130, R143 ;  /* 0x0000008f82af723e */ /* 0x000fcc00000010ff */
[----:B------:R2:W4:Y:S01]  /*82b0*/  MUFU.EX2 R134, R173 ;  /* 0x000000ad00867308 */ /* 0x0005220000000800 */
[----:B---3--:R-:W-:-:S07]  /*82c0*/  FADD.FTZ R3, R132, R3 ;  /* 0x0000000384037221 */ /* 0x008fce0000010000 */
[----:B------:R-:W3:Y:S01]  /*82d0*/  MUFU.EX2 R124, R124 ;  /* 0x0000007c007c7308 */ /* 0x000ee20000000800 */
[----:B-1----:R-:W-:Y:S01]  /*82e0*/  FADD.FTZ R3, R165, R3 ;  /* 0x00000003a5037221 */ /* 0x002fe20000010000 */
[----:B--2---:R-:W-:Y:S02]  /*82f0*/  F2FP.BF16.F32.PACK_AB R173, R139, R23 ;  /* 0x000000178bad723e */ /* 0x004fe400000010ff */
[----:B------:R-:W-:-:S04]  /*8300*/  F2FP.BF16.F32.PACK_AB R169, R165, R132 ;  /* 0x00000084a5a9723e */ /* 0x000fc800000010ff */
[----:B------:R-:W1:Y:S01]  /*8310*/  MUFU.EX2 R131, R131 ;  /* 0x0000008300837308 */ /* 0x000e620000000800 */
[----:B----4-:R-:W-:-:S04]  /*8320*/  FADD.FTZ R3, R134, R3 ;  /* 0x0000000386037221 */ /* 0x010fc80000010000 */
[C---:B---3--:R-:W-:Y:S01]  /*8330*/  FADD.FTZ R5, R124.reuse, R3 ;  /* 0x000000037c057221 */ /* 0x048fe20000010000 */
[----:B------:R-:W-:Y:S01]  /*8340*/  F2FP.BF16.F32.PACK_AB R171, R124, R134 ;  /* 0x000000867cab723e */ /* 0x000fe200000010ff */
[----:B------:R-:W-:Y:S02]  /*8350*/  IMAD.MOV.U32 R3, RZ, RZ, R125 ;  /* 0x000000ffff037224 */ /* 0x000fe400078e007d */
[C---:B-1----:R-:W-:Y:S01]  /*8360*/  FADD.FTZ R8, R131.reuse, R128 ;  /* 0x0000008083087221 */ /* 0x042fe20000010000 */
[----:B------:R-:W-:Y:S01]  /*8370*/  F2FP.BF16.F32.PACK_AB R170, R131, R170 ;  /* 0x000000aa83aa723e */ /* 0x000fe200000010ff */
[----:B0-----:R-:W-:Y:S06]  /*8380*/  @P2 BRA `(.L_x_4175) ;  /* 0xffffffc800a42947 */ /* 0x001fec000383ffff */
[----:B------:R-:W-:Y:S02]  /*8390*/  IMAD.MOV.U32 R3, RZ, RZ, R125 ;  /* 0x000000ffff037224 */ /* 0x000fe400078e007d */
[----:B------:R-:W-:-:S07]  /*83a0*/  IMAD.MOV.U32 R4, RZ, RZ, R15 ;  /* 0x000000ffff047224 */ /* 0x000fce00078e000f */
.L_x_4158:
[----:B------:R-:W0:Y:S01]  /*83b0*/  LDC R15, c[0x0][0x2f0] ;  /* 0x0000bc00ff0f7b82 */ /* 0x000e220000000800 */
[----:B------:R-:W-:Y:S01]  /*83c0*/  UIADD3 UR10, -UR10, 0x1, URZ ;  /* 0x000000010a0a7890 */ /* 0x000fe2000fffe13f */
[----:B------:R-:W-:Y:S01]  /*83d0*/  ULDC UR6, c[0x0][0x448] ;  /* 0x0001120000067ab9 */ /* 0x000fe20000000800 */
[----:B------:R-:W-:Y:S01]  /*83e0*/  ULDC UR14, c[0x0][0x9e4] ;  /* 0x00027900000e7ab9 */ /* 0x000fe20000000800 */
[----:B------:R-:W-:Y:S02]  /*83f0*/  UISETP.NE.AND UP0, UPT, UR6, 0x1, UPT ;  /* 0x000000010600788c */ /* 0x000fe4000bf05270 */
[----:B------:R-:W-:Y:S02]  /*8400*/  UISETP.GE.AND UP1, UPT, UR14, 0x1, UPT ;  /* 0x000000010e00788c */ /* 0x000fe4000bf26270 */
[----:B------:R-:W1:Y:S04]  /*8410*/  S2UR UR5, SR_CTAID.X ;  /* 0x00000000000579c3 */ /* 0x000e680000002500 */
[----:B------:R-:W-:-:S03]  /*8420*/  PLOP3.LUT P2, PT, PT, PT, UP1, 0x40, 0x0 ;  /* 0x000000000000781c */ /* 0x000fc60003f4e818 */
[----:B------:R-:W-:Y:S01]  /*8430*/  @UP0 ULDC UR15, c[0x0][0x450] ;  /* 0x00011400000f0ab9 */ /* 0x000fe20000000800 */
[----:B0-----:R-:W-:Y:S01]  /*8440*/  IMAD R15, R16, R15, UR10 ;  /* 0x0000000a100f7e24 */ /* 0x001fe2000f8e020f */
[----:B------:R-:W-:-:S04]  /*8450*/  @UP0 ULDC UR10, c[0x0][0x44c] ;  /* 0x00011300000a0ab9 */ /* 0x000fc80000000800 */
[----:B------:R-:W-:Y:S01]  /*8460*/  R2UR UR6, R15 ;  /* 0x000000000f0672ca */ /* 0x000fe200000e0000 */
[----:B-1----:R-:W-:-:S04]  /*8470*/  ULEA UR5, UR5, 0x7f, 0x7 ;  /* 0x0000007f05057891 */ /* 0x002fc8000f8e383f */
[----:B------:R-:W-:-:S04]  /*8480*/  UIMAD.WIDE.U32 UR10, UR5, UR10, URZ ;  /* 0x0000000a050a72a5 */ /* 0x000fc8000f8e003f */
[----:B------:R-:W-:-:S04]  /*8490*/  @UP0 USHF.R.U32.HI UR5, URZ, UR15, UR11 ;  /* 0x0000000f3f050299 */ /* 0x000fc8000801160b */
[----:B------:R-:W-:-:S03]  /*84a0*/  UIADD3 UR5, UR6, UR5, URZ ;  /* 0x0000000506057290 */ /* 0x000fc6000fffe03f */
[----:B------:R-:W-:Y:S02]  /*84b0*/  ULDC UR6, c[0x0][0x9dc] ;  /* 0x0002770000067ab9 */ /* 0x000fe40000000800 */
[----:B------:R-:W-:Y:S01]  /*84c0*/  UIADD3 UR6, UR5, -UR6, URZ ;  /* 0x8000000605067290 */ /* 0x000fe2000fffe03f */
[----:B------:R-:W-:Y:S11]  /*84d0*/  @P2 BRA `(.L_x_4176) ;  /* 0x0000000000442947 */ /* 0x000ff60003800000 */
        /* <DEDUP_REMOVED lines=10> */
.L_x_4177:
[----:B------:R-:W-:-:S11]  /*8580*/  UISETP.NE.AND UP2, UPT, UR14, 0x1, UPT ;  /* 0x000000010e00788c */ /* 0x000fd6000bf45270 */
[----:B------:R-:W-:Y:S02]  /*8590*/  @UP2 ULDC.64 UR18, c[0x0][0x9e8] ;  /* 0x00027a0000122ab9 */ /* 0x000fe40000000a00 */
[----:B------:R-:W-:-:S04]  /*85a0*/  UIMAD.WIDE.U32 UR10, UR5, UR18, URZ ;  /* 0x00000012050a72a5 */ /* 0x000fc8000f8e003f */
[----:B------:R-:W-:-:S12]  /*85b0*/  @UP2 USHF.R.U32.HI UR5, URZ, UR19, UR11 ;  /* 0x000000133f052299 */ /* 0x000fd8000801160b */
.L_x_4178:
[----:B------:R-:W-:-:S04]  /*85c0*/  UIMAD UR5, UR5, UR14, URZ ;  /* 0x0000000e050572a4 */ /* 0x000fc8000f8e023f */
[----:B------:R-:W-:-:S04]  /*85d0*/  UISETP.LT.AND UP2, UPT, UR6, UR5, UPT ;  /* 0x000000050600728c */ /* 0x000fc8000bf41270 */
[----:B------:R-:W-:-:S12]  /*85e0*/  USEL UR6, UR6, UR5, !UP2 ;  /* 0x0000000506067287 */ /* 0x000fd8000d000000 */
.L_x_4176:
[----:B------:R-:W-:Y:S01]  /*85f0*/  UIADD3 UR10, UR6, 0x5f, URZ ;  /* 0x0000005f060a7890 */ /* 0x000fe2000fffe03f */
[----:B------:R-:W-:-:S03]  /*8600*/  R2UR UR14, R17 ;  /* 0x00000000110e72ca */ /* 0x000fc600000e0000 */
[----:B------:R-:W-:-:S04]  /*8610*/  UIMAD.WIDE UR10, UR10, 0x2aaaaaab, URZ ;  /* 0x2aaaaaab0a0a78a5 */ /* 0x000fc8000f8e023f */
[----:B------:R-:W-:-:S04]  /*8620*/  USHF.R.U32.HI UR5, URZ, 0x1f, UR11 ;  /* 0x0000001f3f057899 */ /* 0x000fc8000801160b */
[----:B------:R-:W-:-:S04]  /*8630*/  ULEA.HI.SX32 UR5, UR11, UR5, 0x1c ;  /* 0x000000050b057291 */ /* 0x000fc8000f8fe23f */
        /* <DEDUP_REMOVED lines=9> */
.L_x_4188:
[----:B------:R-:W-:-:S04]  /*86d0*/  UIADD3 UR4, UR56, 0x1, URZ ;  /* 0x0000000138047890 */ /* 0x000fc8000fffe03f */
[----:B------:R-:W-:-:S04]  /*86e0*/  UISETP.NE.AND UP2, UPT, UR4, 0x2, UPT ;  /* 0x000000020400788c */ /* 0x000fc8000bf45270 */
[----:B------:R-:W-:Y:S02]  /*86f0*/  USEL UR7, URZ, 0x1, UP2 ;  /* 0x000000013f077887 */ /* 0x000fe40009000000 */
[----:B------:R-:W-:Y:S02]  /*8700*/  USEL UR4, UR4, URZ, UP2 ;  /* 0x0000003f04047287 */ /* 0x000fe40009000000 */
[----:B------:R-:W-:Y:S01]  /*8710*/  ULOP3.LUT UR7, UR59, UR7, URZ, 0x3c, !UPT ;  /* 0x000000073b077292 */ /* 0x000fe2000f8e3c3f */
[----:B------:R-:W-:Y:S11]  /*8720*/  @!P0 BRA `(.L_x_4180) ;  /* 0x0000000000048947 */ /* 0x000ff60003800000 */
[----:B------:R-:W-:Y:S01]  /*8730*/  BPT.TRAP 0x1 ;  /* 0x000000040000795c */ /* 0x000fe20000300000 */
.L_x_4180:
[----:B------:R-:W-:Y:S01]  /*8740*/  ULEA UR57, UR4, UR58, 0x3 ;  /* 0x0000003a04397291 */ /* 0x000fe2000f8e183f */
[----:B------:R-:W-:-:S05]  /*8750*/  IMAD.U32 R3, RZ, RZ, UR7 ;  /* 0x00000007ff037e24 */ /* 0x000fca000f8e00ff */
[----:B------:R-:W-:-:S04]  /*8760*/  SHF.L.U32 R3, R3, 0x1f, RZ ;  /* 0x0000001f03037819 */ /* 0x000fc800000006ff */
[----:B------:R0:W1:Y:S01]  /*8770*/  SYNCS.PHASECHK.TRANS64.TRYWAIT P2, [UR57+0x30830], R3 ;  /* 0x03083003ff0075a7 */ /* 0x0000620008040179 */
[----:B------:R-:W-:Y:S05]  /*8780*/  @!P0 BRA `(.L_x_4181) ;  /* 0x0000000000048947 */ /* 0x000fea0003800000 */
[----:B------:R-:W-:Y:S01]  /*8790*/  BPT.TRAP 0x1 ;  /* 0x000000040000795c */ /* 0x000fe20000300000 */
.L_x_4181:
[----:B-1----:R-:W-:Y:S05]  /*87a0*/  @P2 BRA `(.L_x_4182) ;  /* 0x0000000000082947 */ /* 0x002fea0003800000 */
[----:B------:R-:W1:Y:S02]  /*87b0*/  SYNCS.PHASECHK.TRANS64.TRYWAIT P2, [UR57+0x30830], R3 ;  /* 0x03083003ff0075a7 */ /* 0x000e640008040179 */
[----:B-1----:R-:W-:Y:S05]  /*87c0*/  @!P2 BRA `(.L_x_4183) ;  /* 0x000000d00024a947 */ /* 0x002fea0003800000 */
.L_x_4182:
        /* <DEDUP_REMOVED lines=161> */
.L_x_4184:
[----:B------:R-:W-:Y:S01]  /*91e0*/  ULEA UR14, UR56, UR58, 0x3 ;  /* 0x0000003a380e7291 */ /* 0x000fe2000f8e183f */
[----:B------:R-:W-:-:S05]  /*91f0*/  IMAD.U32 R0, RZ, RZ, UR59 ;  /* 0x0000003bff007e24 */ /* 0x000fca000f8e00ff */
[----:B------:R-:W-:-:S04]  /*9200*/  SHF.L.U32 R0, R0, 0x1f, RZ ;  /* 0x0000001f00007819 */ /* 0x000fc800000006ff */
[----:B------:R2:W3:Y:S01]  /*9210*/  SYNCS.PHASECHK.TRANS64.TRYWAIT P2, [UR14+0x30850], R0 ;  /* 0x03085000ff0075a7 */ /* 0x0004e2000804014e */
[----:B------:R-:W-:Y:S05]  /*9220*/  @!P0 BRA `(.L_x_4185) ;  /* 0x0000000000048947 */ /* 0x000fea0003800000 */
[----:B------:R-:W-:Y:S01]  /*9230*/  BPT.TRAP 0x1 ;  /* 0x000000040000795c */ /* 0x000fe20000300000 */
.L_x_4185:
[----:B---3--:R-:W-:Y:S05]  /*9240*/  @P2 BRA `(.L_x_4186) ;  /* 0x0000000000082947 */ /* 0x008fea0003800000 */
[----:B------:R-:W3:Y:S02]  /*9250*/  SYNCS.PHASECHK.TRANS64.TRYWAIT P2, [UR14+0x30850], R0 ;  /* 0x03085000ff0075a7 */ /* 0x000ee4000804014e */
[----:B---3--:R-:W-:Y:S05]  /*9260*/  @!P2 BRA `(.L_x_4187) ;  /* 0x000000c40094a947 */ /* 0x008fea0003800000 */
.L_x_4186:
[----:B------:R-:W-:Y:S01]  /*9270*/  UIADD3 UR6, UR58, 0x400, URZ ;  /* 0x000004003a067890 */ /* 0x000fe2000fffe03f */
[----:B------:R-:W-:Y:S01]  /*9280*/  WARPGROUP.ARRIVE ;  /* 0x00000000000079c5 */ /* 0x000fe20000000000 */
[----:B------:R-:W-:Y:S01]  /*9290*/  UMOV UR11, 0x40000040 ;  /* 0x40000040000b7882 */ /* 0x000fe20000000000 */
[----:B------:R-:W-:Y:S01]  /*92a0*/  FMUL.FTZ R2, R120, UR5 ;  /* 0x0000000578027c20 */ /* 0x000fe20008410000 */
[----:B------:R-:W-:Y:S01]  /*92b0*/  USHF.R.U32.HI UR6, URZ, 0x4, UR6 ;  /* 0x000000043f067899 */ /* 0x000fe20008011606 */
[----:B01----:R-:W-:Y:S01]  /*92c0*/  FMUL.FTZ R3, R121, UR5 ;  /* 0x0000000579037c20 */ /* 0x003fe20008410000 */
[----:B------:R-:W-:Y:S01]  /*92d0*/  FMUL.FTZ R195, R132, UR5 ;  /* 0x0000000584c37c20 */ /* 0x000fe20008410000 */
[----:B------:R-:W-:Y:S01]  /*92e0*/  FMUL.FTZ R197, R133, UR5 ;  /* 0x0000000585c57c20 */ /* 0x000fe20008410000 */
[----:B------:R-:W-:Y:S01]  /*92f0*/  ULOP3.LUT UR6, UR6, 0x3fff, URZ, 0xc0, !UPT ;  /* 0x00003fff06067892 */ /* 0x000fe2000f8ec03f */
[----:B------:R-:W2:Y:S01]  /*9300*/  MUFU.TANH R2, R2 ;  /* 0x0000000200027308 */ /* 0x000ea20000002400 */
[----:B------:R-:W-:Y:S01]  /*9310*/  FMUL.FTZ R199, R136, UR5 ;  /* 0x0000000588c77c20 */ /* 0x000fe20008410000 */
[----:B------:R-:W-:Y:S01]  /*9320*/  FMUL.FTZ R137, R137, UR5 ;  /* 0x0000000589897c20 */ /* 0x000fe20008410000 */
[----:B------:R-:W-:Y:S01]  /*9330*/  ULOP3.LUT UR6, UR6, 0x3000000, URZ, 0xfc, !UPT ;  /* 0x0300000006067892 */ /* 0x000fe2000f8efc3f */
[----:B------:R-:W-:Y:S01]  /*9340*/  FMUL.FTZ R133, R139, UR5 ;  /* 0x000000058b857c20 */ /* 0x000fe20008410000 */
[----:B------:R-:W-:Y:S01]  /*9350*/  FMUL.FTZ R139, R140, UR5 ;  /* 0x000000058c8b7c20 */ /* 0x000fe20008410000 */
[----:B------:R-:W-:Y:S01]  /*9360*/  FMUL.FTZ R141, R141, UR5 ;  /* 0x000000058d8d7c20 */ /* 0x000fe20008410000 */
[----:B------:R-:W-:Y:S01]  /*9370*/  UIMAD UR6, UR56, 0x900, UR6 ;  /* 0x00000900380678a4 */ /* 0x000fe2000f8e0206 */
[----:B------:R-:W0:Y:S01]  /*9380*/  MUFU.TANH R3, R3 ;  /* 0x0000000300037308 */ /* 0x000e220000002400 */
[----:B------:R-:W-:Y:S01]  /*9390*/  FMUL.FTZ R201, R144, UR5 ;  /* 0x0000000590c97c20 */ /* 0x000fe20008410000 */
        /* <DEDUP_REMOVED lines=8> */
[----:B--2---:R-:W-:Y:S01]  /*9420*/  FMNMX.FTZ R0, R2, R193, !PT ;  /* 0x000000c102007209 */ /* 0x004fe20007810000 */
[----:B------:R-:W-:Y:S01]  /*9430*/  UMOV UR11, 0x40000040 ;  /* 0x40000040000b7882 */ /* 0x000fe20000000000 */
[----:B------:R-:W-:Y:S01]  /*9440*/  MUFU.TANH R195, R195 ;  /* 0x000000c300c37308 */ /* 0x000fe20000002400 */
[----:B------:R-:W-:Y:S01]  /*9450*/  FMUL.FTZ R23, R126, UR5 ;  /* 0x000000057e177c20 */ /* 0x000fe20008410000 */
[----:B------:R-:W-:Y:S01]  /*9460*/  FMUL.FTZ R203, R156, UR5 ;  /* 0x000000059ccb7c20 */ /* 0x000fe20008410000 */
[----:B------:R-:W-:Y:S01]  /*9470*/  FMUL.FTZ R121, R127, UR5 ;  /* 0x000000057f797c20 */ /* 0x000fe20008410000 */
[----:B------:R-:W-:Y:S01]  /*9480*/  FMUL.FTZ R157, R157, UR5 ;  /* 0x000000059d9d7c20 */ /* 0x000fe20008410000 */
[----:B0-----:R-:W-:Y:S01]  /*9490*/  FMNMX.FTZ R0, R3, R0, !PT ;  /* 0x0000000003007209 */ /* 0x001fe20007810000 */
        /* <DEDUP_REMOVED lines=17> */
[----:B------:R-:W0:Y:S01]  /*95b0*/  LDC R12, c[0x0][0x988] ;  /* 0x00026200ff0c7b82 */ /* 0x000e220000000800 */
[----:B------:R-:W-:Y:S01]  /*95c0*/  MUFU.TANH R137, R137 ;  /* 0x0000008900897308 */ /* 0x000fe20000002400 */
[----:B------:R-:W-:Y:S01]  /*95d0*/  FMUL.FTZ R167, R167, UR5 ;  /* 0x00000005a7a77c20 */ /* 0x000fe20008410000 */
[C---:B------:R-:W-:Y:S01]  /*95e0*/  ISETP.GT.AND P2, PT, R13.reuse, UR61, PT ;  /* 0x0000003d0d007c0c */ /* 0x040fe2000bf44270 */
[----:B------:R-:W-:Y:S01]  /*95f0*/  UMOV UR59, UR7 ;  /* 0x00000007003b7c82 */ /* 0x000fe20008000000 */
[----:B------:R-:W-:Y:S01]  /*9600*/  UMOV UR56, UR4 ;  /* 0x0000000400387c82 */ /* 0x000fe20008000000 */
[----:B------:R-:W-:-:S03]  /*9610*/  VIADD R13, R13, 0xffffffff ;  /* 0xffffffff0d0d7836 */ /* 0x000fc60000000000 */
[----:B------:R-:W-:Y:S08]  /*9620*/  MUFU.TANH R139, R139 ;  /* 0x0000008b008b7308 */ /* 0x000ff00000002400 */
[----:B------:R-:W-:Y:S08]  /*9630*/  MUFU.TANH R141, R141 ;  /* 0x0000008d008d7308 */ /* 0x000ff00000002400 */
[----:B------:R-:W-:Y:S08]  /*9640*/  MUFU.TANH R201, R201 ;  /* 0x000000c900c97308 */ /* 0x000ff00000002400 */
[----:B------:R-:W-:Y:S08]  /*9650*/  MUFU.TANH R145, R145 ;  /* 0x0000009100917308 */ /* 0x000ff00000002400 */
[----:B------:R-:W-:Y:S08]  /*9660*/  MUFU.TANH R149, R149 ;  /* 0x0000009500957308 */ /* 0x000ff00000002400 */
[----:B------:R-:W1:Y:S08]  /*9670*/  MUFU.TANH R15, R15 ;  /* 0x0000000f000f7308 */ /* 0x000e700000002400 */
[----:B------:R-:W2:Y:S08]  /*9680*/  MUFU.TANH R21, R21 ;  /* 0x0000001500157308 */ /* 0x000eb00000002400 */
[----:B------:R-:W-:Y:S01]  /*9690*/  MUFU.TANH R153, R153 ;  /* 0x0000009900997308 */ /* 0x000fe20000002400 */
[----:B-1----:R-:W-:-:S07]  /*96a0*/  FMNMX.FTZ R22, R15, R14, !PT ;  /* 0x0000000e0f167209 */ /* 0x002fce0007810000 */
[----:B------:R-:W1:Y:S01]  /*96b0*/  MUFU.TANH R23, R23 ;  /* 0x0000001700177308 */ /* 0x000e620000002400 */
[----:B--2---:R-:W-:-:S07]  /*96c0*/  FMNMX.FTZ R22, R21, R22, !PT ;  /* 0x0000001615167209 */ /* 0x004fce0007810000 */
[----:B------:R-:W-:Y:S08]  /*96d0*/  MUFU.TANH R203, R203 ;  /* 0x000000cb00cb7308 */ /* 0x000ff00000002400 */
[----:B------:R-:W2:Y:S01]  /*96e0*/  MUFU.TANH R121, R121 ;  /* 0x0000007900797308 */ /* 0x000ea20000002400 */
[----:B-1----:R-:W-:-:S07]  /*96f0*/  FMNMX.FTZ R22, R23, R22, !PT ;  /* 0x0000001617167209 */ /* 0x002fce0007810000 */
[----:B------:R-:W-:Y:S08]  /*9700*/  MUFU.TANH R157, R157 ;  /* 0x0000009d009d7308 */ /* 0x000ff00000002400 */
[----:B------:R-:W1:Y:S01]  /*9710*/  MUFU.TANH R123, R123 ;  /* 0x0000007b007b7308 */ /* 0x000e620000002400 */
[----:B--2---:R-:W-:-:S07]  /*9720*/  FMNMX.FTZ R22, R121, R22, !PT ;  /* 0x0000001679167209 */ /* 0x004fce0007810000 */
[----:B------:R-:W-:Y:S08]  /*9730*/  MUFU.TANH R205, R205 ;  /* 0x000000cd00cd7308 */ /* 0x000ff00000002400 */
[----:B------:R-:W-:Y:S01]  /*9740*/  MUFU.TANH R161, R161 ;  /* 0x000000a100a17308 */ /* 0x000fe20000002400 */
[----:B-1----:R-:W-:-:S07]  /*9750*/  FMNMX.FTZ R22, R123, R22, !PT ;  /* 0x000000167b167209 */ /* 0x002fce0007810000 */
        /* <DEDUP_REMOVED lines=36> */
[----:B------:R-:W-:-:S07]  /*99a0*/  UMOV UR11, 0x40000040 ;  /* 0x40000040000b7882 */ /* 0x000fce0000000000 */
[----:B------:R-:W2:Y:S08]  /*99b0*/  MUFU.TANH R187, R187 ;  /* 0x000000bb00bb7308 */ /* 0x000eb00000002400 */
[----:B------:R-:W3:Y:S01]  /*99c0*/  MUFU.TANH R125, R125 ;  /* 0x0000007d007d7308 */ /* 0x000ee20000002400 */
[----:B-1----:R-:W-:-:S07]  /*99d0*/  FMNMX.FTZ R0, R185, R0, !PT ;  /* 0x00000000b9007209 */ /* 0x002fce0007810000 */
[----:B------:R-:W1:Y:S01]  /*99e0*/  MUFU.TANH R131, R131 ;  /* 0x0000008300837308 */ /* 0x000e620000002400 */
        /* <DEDUP_REMOVED lines=27> */
[----:B------:R-:W-:-:S04]  /*9ba0*/  FMUL.FTZ R183, R152, UR5 ;  /* 0x0000000598b77c20 */ /* 0x000fc80008410000 */
[----:B------:R-:W-:Y:S01]  /*9bb0*/  HGMMA.64x192x16.F32.BF16 R24, R176, gdesc[UR8].tnspB, R24, gsb0 ;  /* 0x42e00008b0187df0 */ /* 0x000fe20008001818 */
[----:B------:R-:W-:Y:S01]  /*9bc0*/  UIADD3 UR10, UR6, 0x200, URZ ;  /* 0x00000200060a7890 */ /* 0x000fe2000fffe03f */
[----:B------:R-:W1:Y:S01]  /*9bd0*/  MUFU.TANH R181, R181 ;  /* 0x000000b500b57308 */ /* 0x000e620000002400 */
[----:B------:R-:W-:Y:S01]  /*9be0*/  UMOV UR11, 0x40000040 ;  /* 0x40000040000b7882 */ /* 0x000fe20000000000 */
[----:B------:R-:W-:-:S06]  /*9bf0*/  UIADD3 UR6, UR6, 0x280, URZ ;  /* 0x0000028006067890 */ /* 0x000fcc000fffe03f */
[----:B------:R-:W2:Y:S01]  /*9c00*/  MUFU.TANH R183, R183 ;  /* 0x000000b700b77308 */ /* 0x000ea20000002400 */
[----:B-1----:R-:W-:-:S04]  /*9c10*/  FMNMX.FTZ R0, R181, R0, !PT ;  /* 0x00000000b5007209 */ /* 0x002fc80007810000 */
[----:B------:R-:W-:-:S04]  /*9c20*/  FMNMX.FTZ R0, R149, R0, !PT ;  /* 0x0000000095007209 */ /* 0x000fc80007810000 */
[----:B--2---:R-:W-:-:S04]  /*9c30*/  FMNMX.FTZ R0, R183, R0, !PT ;  /* 0x00000000b7007209 */ /* 0x004fc80007810000 */
[----:B------:R-:W-:-:S04]  /*9c40*/  FMNMX.FTZ R0, R153, R0, !PT ;  /* 0x0000000099007209 */ /* 0x000fc80007810000 */
[----:B------:R-:W-:-:S04]  /*9c50*/  FMNMX.FTZ R0, R203, R0, !PT ;  /* 0x00000000cb007209 */ /* 0x000fc80007810000 */
[----:B------:R-:W-:-:S04]  /*9c60*/  FMNMX.FTZ R0, R157, R0, !PT ;  /* 0x000000009d007209 */ /* 0x000fc80007810000 */
[----:B------:R-:W-:-:S04]  /*9c70*/  FMNMX.FTZ R0, R205, R0, !PT ;  /* 0x00000000cd007209 */ /* 0x000fc80007810000 */
[----:B------:R-:W-:-:S04]  /*9c80*/  FMNMX.FTZ R0, R161, R0, !PT ;  /* 0x00000000a1007209 */ /* 0x000fc80007810000 */
[----:B------:R-:W-:-:S04]  /*9c90*/  FMNMX.FTZ R0, R209, R0, !PT ;  /* 0x00000000d1007209 */ /* 0x000fc80007810000 */
[----:B------:R-:W-:-:S05]  /*9ca0*/  FMNMX.FTZ R0, R165, R0, !PT ;  /* 0x00000000a5007209 */ /* 0x000fca0007810000 */
[----:B------:R-:W1:Y:S02]  /*9cb0*/  SHFL.BFLY PT, R215, R0, 0x2, 0x1f ;  /* 0x0c401f0000d77f89 */ /* 0x000e6400000e0000 */
[----:B-1----:R-:W-:Y:S01]  /*9cc0*/  FMNMX.FTZ R0, R0, R215, !PT ;  /* 0x000000d700007209 */ /* 0x002fe20007810000 */
[----:B------:R-:W-:-:S04]  /*9cd0*/  FMUL.FTZ R215, R166, UR5 ;  /* 0x00000005a6d77c20 */ /* 0x000fc80008410000 */
[----:B------:R-:W1:Y:S02]  /*9ce0*/  SHFL.BFLY PT, R217, R0, 0x1, 0x1f ;  /* 0x0c201f0000d97f89 */ /* 0x000e6400000e0000 */
[----:B------:R-:W-:Y:S01]  /*9cf0*/  MUFU.TANH R215, R215 ;  /* 0x000000d700d77308 */ /* 0x000fe20000002400 */
[----:B-1----:R-:W-:-:S05]  /*9d00*/  FMNMX.FTZ R4, R0, R217, !PT ;  /* 0x000000d900047209 */ /* 0x002fca0007810000 */
[C---:B0-----:R-:W-:Y:S01]  /*9d10*/  FMUL.FTZ R20, R4.reuse, R12 ;  /* 0x0000000c04147220 */ /* 0x041fe20000410000 */
[----:B------:R-:W-:-:S03]  /*9d20*/  FADD.FTZ R193, -R4, R193 ;  /* 0x000000c104c17221 */ /* 0x000fc60000010100 */
[-CC-:B------:R-:W-:Y:S01]  /*9d30*/  FFMA.FTZ R188, R3, R12.reuse, -R20.reuse ;  /* 0x0000000c03bc7223 */ /* 0x180fe20000010814 */
[-C--:B------:R-:W-:Y:S01]  /*9d40*/  FMUL.FTZ R0, R193, R12.reuse ;  /* 0x0000000cc1007220 */ /* 0x080fe20000410000 */
        /* <DEDUP_REMOVED lines=29> */
[----:B------:R-:W-:Y:S01]  /*9f20*/  FMUL.FTZ R179, R162, UR5 ;  /* 0x00000005a2b37c20 */ /* 0x000fe20008410000 */
[-CC-:B------:R-:W-:Y:S01]  /*9f30*/  FFMA.FTZ R176, R201, R12.reuse, -R20.reuse ;  /* 0x0000000cc9b07223 */ /* 0x180fe20000010814 */
[----:B------:R-:W-:Y:S01]  /*9f40*/  FFMA.FTZ R178, R181, R12, -R20 ;  /* 0x0000000cb5b27223 */ /* 0x000fe20000010814 */
[----:B------:R-:W-:Y:S01]  /*9f50*/  MUFU.EX2 R195, R195 ;  /* 0x000000c300c37308 */ /* 0x000fe20000000800 */
[----:B------:R-:W-:Y:S01]  /*9f60*/  HGMMA.64x192x16.F32.BF16 R24, R172, gdesc[UR8].tnspB, R24, gsb0 ;  /* 0x42e00008ac187df0 */ /* 0x000fe20008001818 */
[----:B------:R-:W-:Y:S01]  /*9f70*/  UMOV UR10, UR6 ;  /* 0x00000006000a7c82 */ /* 0x000fe20008000000 */
[----:B------:R-:W-:-:S05]  /*9f80*/  UMOV UR11, 0x40000040 ;  /* 0x40000040000b7882 */ /* 0x000fca0000000000 */
[----:B------:R-:W0:Y:S08]  /*9f90*/  MUFU.TANH R177, R177 ;  /* 0x000000b100b17308 */ /* 0x000e300000002400 */
[----:B------:R-:W1:Y:S08]  /*9fa0*/  MUFU.TANH R179, R179 ;  /* 0x000000b300b37308 */ /* 0x000e700000002400 */
[----:B------:R-:W-:Y:S01]  /*9fb0*/  MUFU.EX2 R180, R180 ;  /* 0x000000b400b47308 */ /* 0x000fe20000000800 */
[----:B0-----:R-:W-:-:S04]  /*9fc0*/  FMNMX.FTZ R22, R177, R22, !PT ;  /* 0x00000016b1167209 */ /* 0x001fc80007810000 */
[----:B------:R-:W-:-:S03]  /*9fd0*/  FMNMX.FTZ R22, R159, R22, !PT ;  /* 0x000000169f167209 */ /* 0x000fc60007810000 */
[----:B------:R-:W-:Y:S01]  /*9fe0*/  MUFU.EX2 R137, R137 ;  /* 0x0000008900897308 */ /* 0x000fe20000000800 */
[----:B-1----:R-:W-:-:S04]  /*9ff0*/  FMNMX.FTZ R22, R179, R22, !PT ;  /* 0x00000016b3167209 */ /* 0x002fc80007810000 */
[----:B------:R-:W-:-:S03]  /*a000*/  FMNMX.FTZ R22, R163, R22, !PT ;  /* 0x00000016a3167209 */ /* 0x000fc60007810000 */
[----:B------:R-:W-:Y:S01]  /*a010*/  MUFU.EX2 R182, R182 ;  /* 0x000000b600b67308 */ /* 0x000fe20000000800 */
[----:B------:R-:W-:-:S04]  /*a020*/  FMNMX.FTZ R22, R215, R22, !PT ;  /* 0x00000016d7167209 */ /* 0x000fc80007810000 */
[----:B------:R-:W-:-:S03]  /*a030*/  FMNMX.FTZ R22, R167, R22, !PT ;  /* 0x00000016a7167209 */ /* 0x000fc60007810000 */
[----:B------:R-:W-:Y:S02]  /*a040*/  MUFU.EX2 R139, R139 ;  /* 0x0000008b008b7308 */ /* 0x000fe40000000800 */
[----:B------:R-:W0:Y:S06]  /*a050*/  SHFL.BFLY PT, R3, R22, 0x2, 0x1f ;  /* 0x0c401f0016037f89 */ /* 0x000e2c00000e0000 */
[----:B------:R-:W-:Y:S08]  /*a060*/  MUFU.EX2 R176, R176 ;  /* 0x000000b000b07308 */ /* 0x000ff00000000800 */
[----:B------:R-:W-:Y:S08]  /*a070*/  MUFU.EX2 R141, R141 ;  /* 0x0000008d008d7308 */ /* 0x000ff00000000800 */
[----:B------:R-:W-:Y:S01]  /*a080*/  MUFU.EX2 R178, R178 ;  /* 0x000000b200b27308 */ /* 0x000fe20000000800 */
[----:B0-----:R-:W-:Y:S01]  /*a090*/  FMNMX.FTZ R2, R22, R3, !PT ;  /* 0x0000000316027209 */ /* 0x001fe20007810000 */
[----:B------:R-:W-:-:S04]  /*a0a0*/  FFMA.FTZ R22, R205, R12, -R20 ;  /* 0x0000000ccd167223 */ /* 0x000fc80000010814 */
[----:B------:R-:W0:Y:S02]  /*a0b0*/  SHFL.BFLY PT, R3, R2, 0x1, 0x1f ;  /* 0x0c201f0002037f89 */ /* 0x000e2400000e0000 */
[----:B------:R-:W-:Y:S08]  /*a0c0*/  MUFU.EX2 R145, R145 ;  /* 0x0000009100917308 */ /* 0x000ff00000000800 */
[----:B------:R-:W-:Y:S08]  /*a0d0*/  MUFU.EX2 R149, R149 ;  /* 0x0000009500957308 */ /* 0x000ff00000000800 */
[----:B------:R-:W-:Y:S01]  /*a0e0*/  MUFU.EX2 R153, R153 ;  /* 0x0000009900997308 */ /* 0x000fe20000000800 */
[----:B0-----:R-:W-:-:S07]  /*a0f0*/  FMNMX.FTZ R3, R2, R3, !PT ;  /* 0x0000000302037209 */ /* 0x001fce0007810000 */
[----:B------:R-:W-:Y:S01]  /*a100*/  MUFU.EX2 R22, R22 ;  /* 0x0000001600167308 */ /* 0x000fe20000000800 */
[----:B------:R-:W-:Y:S01]  /*a110*/  FADD.FTZ R165, -R3, R14 ;  /* 0x0000000e03a57221 */ /* 0x000fe20000010100 */
[----:B------:R-:W-:-:S03]  /*a120*/  IMAD.U32 R14, RZ, RZ, UR57 ;  /* 0x00000039ff0e7e24 */ /* 0x000fc6000f8e00ff */
[----:B------:R-:W-:Y:S01]  /*a130*/  FMUL.FTZ R165, R165, R12 ;  /* 0x0000000ca5a57220 */ /* 0x000fe20000410000 */
[----:B------:R-:W-:Y:S02]  /*a140*/  @!P1 VIADD R14, R14, 0x30840 ;  /* 0x000308400e0e9836 */ /* 0x000fe40000000000 */
[----:B------:R-:W-:Y:S03]  /*a150*/  MUFU.EX2 R157, R157 ;  /* 0x0000009d009d7308 */ /* 0x000fe60000000800 */
[----:B------:R-:W-:-:S05]  /*a160*/  @!P1 PRMT R14, RZ, 0x654, R14 ;  /* 0x00000654ff0e9816 */ /* 0x000fca000000000e */
[----:B------:R-:W-:Y:S08]  /*a170*/  MUFU.EX2 R2, R165 ;  /* 0x000000a500027308 */ /* 0x000ff00000000800 */
[----:B------:R-:W-:Y:S08]  /*a180*/  MUFU.EX2 R120, R120 ;  /* 0x0000007800787308 */ /* 0x000ff00000000800 */
[----:B------:R-:W-:Y:S01]  /*a190*/  MUFU.EX2 R161, R161 ;  /* 0x000000a100a17308 */ /* 0x000fe20000000800 */
[----:B------:R-:W-:-:S02]  /*a1a0*/  WARPGROUP.DEPBAR.LE gsb0, 0x0 ;  /* 0x00008000000079c5 */ /* 0x000fc40000010000 */
[----:B------:R-:W-:Y:S01]  /*a1b0*/  WARPGROUP.ARRIVE ;  /* 0x00000000000079c5 */ /* 0x000fe20000000000 */
[-CC-:B------:R-:W-:Y:S01]  /*a1c0*/  FFMA.FTZ R172, R183, R12.reuse, -R20.reuse ;  /* 0x0000000cb7ac7223 */ /* 0x180fe20000010814 */
[-C--:B------:R-:W-:Y:S01]  /*a1d0*/  FFMA.FTZ R174, R203, R12.reuse, -R20 ;  /* 0x0000000ccbae7223 */ /* 0x080fe20000010814 */
[----:B------:R-:W-:-:S03]  /*a1e0*/  FMUL.FTZ R20, R3, R12 ;  /* 0x0000000c03147220 */ /* 0x000fc60000410000 */
[----:B------:R-:W-:Y:S01]  /*a1f0*/  HGMMA.64x192x16.F32.BF16 R24, R168, gdesc[UR8].tnspB, R24, gsb0 ;  /* 0x42e00008a8187df0 */ /* 0x000fe20008001818 */
[-CC-:B------:R-:W-:Y:S01]  /*a200*/  FFMA.FTZ R189, R15, R12.reuse, -R20.reuse ;  /* 0x0000000c0fbd7223 */ /* 0x180fe20000010814 */
[-CC-:B------:R-:W-:Y:S01]  /*a210*/  FFMA.FTZ R21, R21, R12.reuse, -R20.reuse ;  /* 0x0000000c15157223 */ /* 0x180fe20000010814 */
[-CC-:B------:R-:W-:Y:S01]  /*a220*/  FFMA.FTZ R23, R23, R12.reuse, -R20.reuse ;  /* 0x0000000c17177223 */ /* 0x180fe20000010814 */
[-CC-:B------:R-:W-:Y:S01]  /*a230*/  FFMA.FTZ R121, R121, R12.reuse, -R20.reuse ;  /* 0x0000000c79797223 */ /* 0x180fe20000010814 */
[----:B------:R-:W-:Y:S01]  /*a240*/  IMAD.U32 R15, RZ, RZ, UR14 ;  /* 0x0000000eff0f7e24 */ /* 0x000fe2000f8e00ff */
        /* <DEDUP_REMOVED lines=22> */
[----:B------:R-:W-:-:S02]  /*a3b0*/  FFMA.FTZ R20, R167, R12, -R20 ;  /* 0x0000000ca7147223 */ /* 0x000fc40000010814 */
[----:B------:R-:W2:Y:S01]  /*a3c0*/  MUFU.EX2 R121, R121 ;  /* 0x0000007900797308 */ /* 0x000ea20000000800 */
[----:B0-----:R-:W-:Y:S01]  /*a3d0*/  FFMA.FTZ R5, R2, R5, R189 ;  /* 0x0000000502057223 */ /* 0x001fe200000100bd */
[----:B------:R-:W-:-:S03]  /*a3e0*/  F2FP.BF16.F32.PACK_AB R189, R122, R189 ;  /* 0x000000bd7abd723e */ /* 0x000fc600000010ff */
        /* <DEDUP_REMOVED lines=8> */
[----:B------:R-:W-:Y:S01]  /*a470*/  MUFU.EX2 R129, R129 ;  /* 0x0000008100817308 */ /* 0x000fe20000000800 */
[----:B-1----:R-:W-:-:S07]  /*a480*/  FADD.FTZ R5, R125, R5 ;  /* 0x000000057d057221 */ /* 0x002fce0000010000 */
[----:B------:R-:W-:Y:S01]  /*a490*/  MUFU.EX2 R181, R181 ;  /* 0x000000b500b57308 */ /* 0x000fe20000000800 */
[----:B--2---:R-:W-:-:S07]  /*a4a0*/  FADD.FTZ R5, R128, R5 ;  /* 0x0000000580057221 */ /* 0x004fce0000010000 */
[----:B------:R-:W-:Y:S08]  /*a4b0*/  MUFU.EX2 R133, R133 ;  /* 0x0000008500857308 */ /* 0x000ff00000000800 */
[----:B------:R-:W-:Y:S08]  /*a4c0*/  MUFU.EX2 R135, R135 ;  /* 0x0000008700877308 */ /* 0x000ff00000000800 */
[----:B------:R-:W0:Y:S08]  /*a4d0*/  MUFU.EX2 R143, R143 ;  /* 0x0000008f008f7308 */ /* 0x000e300000000800 */
[----:B------:R-:W-:Y:S08]  /*a4e0*/  MUFU.EX2 R207, R207 ;  /* 0x000000cf00cf7308 */ /* 0x000ff00000000800 */
[----:B------:R-:W1:Y:S01]  /*a4f0*/  MUFU.EX2 R147, R147 ;  /* 0x0000009300937308 */ /* 0x000e620000000800 */
[----:B0-----:R-:W-:-:S07]  /*a500*/  F2FP.BF16.F32.PACK_AB R183, R143, R135 ;  /* 0x000000878fb7723e */ /* 0x001fce00000010ff */
[----:B------:R-:W-:Y:S08]  /*a510*/  MUFU.EX2 R211, R211 ;  /* 0x000000d300d37308 */ /* 0x000ff00000000800 */
[----:B------:R-:W0:Y:S08]  /*a520*/  MUFU.EX2 R151, R151 ;  /* 0x0000009700977308 */ /* 0x000e300000000800 */
[----:B------:R-:W2:Y:S08]  /*a530*/  MUFU.EX2 R172, R172 ;  /* 0x000000ac00ac7308 */ /* 0x000eb00000000800 */
[----:B------:R-:W3:Y:S08]  /*a540*/  MUFU.EX2 R173, R213 ;  /* 0x000000d500ad7308 */ /* 0x000ef00000000800 */
[----:B------:R-:W4:Y:S08]  /*a550*/  MUFU.EX2 R155, R155 ;  /* 0x0000009b009b7308 */ /* 0x000f300000000800 */
[----:B------:R-:W5:Y:S08]  /*a560*/  MUFU.EX2 R174, R174 ;  /* 0x000000ae00ae7308 */ /* 0x000f700000000800 */
[----:B------:R1:W5:Y:S08]  /*a570*/  MUFU.EX2 R175, R177 ;  /* 0x000000b100af7308 */ /* 0x0003700000000800 */
[----:B------:R-:W5:Y:S01]  /*a580*/  MUFU.EX2 R159, R159 ;  /* 0x0000009f009f7308 */ /* 0x000f620000000800 */
[----:B-1----:R-:W-:-:S07]  /*a590*/  F2FP.BF16.F32.PACK_AB R177, R147, R207 ;  /* 0x000000cf93b1723e */ /* 0x002fce00000010ff */
[----:B------:R-:W-:Y:S08]  /*a5a0*/  MUFU.EX2 R163, R163 ;  /* 0x000000a300a37308 */ /* 0x000ff00000000800 */
[----:B------:R-:W-:Y:S01]  /*a5b0*/  MUFU.EX2 R20, R20 ;  /* 0x0000001400147308 */ /* 0x000fe20000000800 */
[----:B------:R-:W-:Y:S02]  /*a5c0*/  WARPGROUP.DEPBAR.LE gsb0, 0x0 ;  /* 0x00008000000079c5 */ /* 0x000fe40000010000 */
[----:B------:R1:W-:Y:S05]  /*a5d0*/  @!P1 SYNCS.ARRIVE.TRANS64.RED.A1T0 RZ, [R14+URZ], RZ ;  /* 0x000000ff0eff99a7 */ /* 0x0003ea000810043f */
[----:B------:R0:W5:Y:S01]  /*a5e0*/  MUFU.EX2 R169, R179 ;  /* 0x000000b300a97308 */ /* 0x0001620000000800 */
[----:B------:R-:W-:-:S02]  /*a5f0*/  F2FP.BF16.F32.PACK_AB R168, R157, R22 ;  /* 0x000000169da8723e */ /* 0x000fc400000010ff */
[----:B------:R-:W-:Y:S01]  /*a600*/  F2FP.BF16.F32.PACK_AB R170, R161, R120 ;  /* 0x00000078a1aa723e */ /* 0x000fe200000010ff */
[----:B-1----:R-:W-:Y:S02]  /*a610*/  @!P1 VIADD R14, R15, 0x30860 ;  /* 0x000308600f0e9836 */ /* 0x002fe40000000000 */
[----:B------:R-:W-:Y:S02]  /*a620*/  FFMA.FTZ R15, R0, R8, R193 ;  /* 0x00000008000f7223 */ /* 0x000fe400000100c1 */
[----:B------:R-:W1:Y:S01]  /*a630*/  MUFU.EX2 R171, R215 ;  /* 0x000000d700ab7308 */ /* 0x000e620000000800 */
[----:B0-----:R-:W-:Y:S01]  /*a640*/  F2FP.BF16.F32.PACK_AB R179, R151, R211 ;  /* 0x000000d397b3723e */ /* 0x001fe200000010ff */
[C---:B------:R-:W-:Y:S01]  /*a650*/  FADD.FTZ R15, R188.reuse, R15 ;  /* 0x0000000fbc0f7221 */ /* 0x040fe20000010000 */
[----:B------:R-:W-:Y:S02]  /*a660*/  @!P1 PRMT R14, RZ, 0x654, R14 ;  /* 0x00000654ff0e9816 */ /* 0x000fe4000000000e */
[----:B------:R-:W-:Y:S01]  /*a670*/  F2FP.BF16.F32.PACK_AB R188, R188, R193 ;  /* 0x000000c1bcbc723e */ /* 0x000fe200000010ff */
[----:B------:R-:W-:Y:S01]  /*a680*/  FADD.FTZ R8, R190, R15 ;  /* 0x0000000fbe087221 */ /* 0x000fe20000010000 */
[----:B------:R0:W-:Y:S01]  /*a690*/  @!P1 SYNCS.ARRIVE.TRANS64.RED.A1T0 RZ, [R14+URZ], RZ ;  /* 0x000000ff0eff99a7 */ /* 0x0001e2000810043f */
[----:B------:R-:W-:Y:S01]  /*a6a0*/  F2FP.BF16.F32.PACK_AB R190, R185, R190 ;  /* 0x000000beb9be723e */ /* 0x000fe200000010ff */
[----:B------:R-:W-:-:S02]  /*a6b0*/  IMAD.MOV.U32 R193, RZ, RZ, R4 ;  /* 0x000000ffffc17224 */ /* 0x000fc400078e0004 */
[----:B------:R-:W-:Y:S01]  /*a6c0*/  FADD.FTZ R15, R185, R8 ;  /* 0x00000008b90f7221 */ /* 0x000fe20000010000 */
[----:B------:R-:W-:-:S03]  /*a6d0*/  F2FP.BF16.F32.PACK_AB R185, R125, R126 ;  /* 0x0000007e7db9723e */ /* 0x000fc600000010ff */
[----:B------:R-:W-:Y:S01]  /*a6e0*/  FADD.FTZ R8, R184, R15 ;  /* 0x0000000fb8087221 */ /* 0x000fe20000010000 */
[----:B------:R-:W-:-:S03]  /*a6f0*/  F2FP.BF16.F32.PACK_AB R184, R187, R184 ;  /* 0x000000b8bbb8723e */ /* 0x000fc600000010ff */
[----:B------:R-:W-:Y:S01]  /*a700*/  FADD.FTZ R15, R187, R8 ;  /* 0x00000008bb0f7221 */ /* 0x000fe20000010000 */
[----:B------:R-:W-:-:S03]  /*a710*/  F2FP.BF16.F32.PACK_AB R187, R129, R128 ;  /* 0x0000008081bb723e */ /* 0x000fc600000010ff */
[----:B------:R-:W-:Y:S01]  /*a720*/  FADD.FTZ R8, R186, R15 ;  /* 0x0000000fba087221 */ /* 0x000fe20000010000 */
[----:B------:R-:W-:-:S03]  /*a730*/  F2FP.BF16.F32.PACK_AB R186, R195, R186 ;  /* 0x000000bac3ba723e */ /* 0x000fc600000010ff */
[----:B------:R-:W-:Y:S01]  /*a740*/  FADD.FTZ R15, R195, R8 ;  /* 0x00000008c30f7221 */ /* 0x000fe20000010000 */
[----:B------:R-:W-:-:S03]  /*a750*/  FADD.FTZ R8, R129, R5 ;  /* 0x0000000581087221 */ /* 0x000fc60000010000 */
[----:B0-----:R-:W-:Y:S01]  /*a760*/  FADD.FTZ R14, R180, R15 ;  /* 0x0000000fb40e7221 */ /* 0x001fe20000010000 */
[----:B------:R-:W-:Y:S01]  /*a770*/  FADD.FTZ R8, R181, R8 ;  /* 0x00000008b5087221 */ /* 0x000fe20000010000 */
        /* <DEDUP_REMOVED lines=10> */
[----:B------:R-:W-:Y:S01]  /*a820*/  FADD.FTZ R8, R207, R8 ;  /* 0x00000008cf087221 */ /* 0x000fe20000010000 */
[C---:B------:R-:W-:Y:S02]  /*a830*/  F2FP.BF16.F32.PACK_AB R176, R141.reuse, R176 ;  /* 0x000000b08db0723e */ /* 0x040fe400000010ff */
[----:B------:R-:W-:Y:S01]  /*a840*/  FADD.FTZ R5, R141, R14 ;  /* 0x0000000e8d057221 */ /* 0x000fe20000010000 */
[----:B------:R-:W-:-:S03]  /*a850*/  FADD.FTZ R8, R147, R8 ;  /* 0x0000000893087221 */ /* 0x000fc60000010000 */
[----:B------:R-:W-:Y:S01]  /*a860*/  FADD.FTZ R14, R178, R5 ;  /* 0x00000005b20e7221 */ /* 0x000fe20000010000 */
[----:B------:R-:W-:Y:S01]  /*a870*/  FADD.FTZ R8, R211, R8 ;  /* 0x00000008d3087221 */ /* 0x000fe20000010000 */
[C---:B------:R-:W-:Y:S02]  /*a880*/  F2FP.BF16.F32.PACK_AB R178, R145.reuse, R178 ;  /* 0x000000b291b2723e */ /* 0x040fe400000010ff */
[----:B------:R-:W-:Y:S01]  /*a890*/  FADD.FTZ R5, R145, R14 ;  /* 0x0000000e91057221 */ /* 0x000fe20000010000 */
[----:B------:R-:W-:-:S03]  /*a8a0*/  FADD.FTZ R8, R151, R8 ;  /* 0x0000000897087221 */ /* 0x000fc60000010000 */
[----:B--2---:R-:W-:Y:S01]  /*a8b0*/  FADD.FTZ R14, R172, R5 ;  /* 0x00000005ac0e7221 */ /* 0x004fe20000010000 */
[----:B---3--:R-:W-:Y:S01]  /*a8c0*/  FADD.FTZ R8, R173, R8 ;  /* 0x00000008ad087221 */ /* 0x008fe20000010000 */
[C---:B------:R-:W-:Y:S02]  /*a8d0*/  F2FP.BF16.F32.PACK_AB R172, R149.reuse, R172 ;  /* 0x000000ac95ac723e */ /* 0x040fe400000010ff */
[----:B------:R-:W-:Y:S01]  /*a8e0*/  FADD.FTZ R5, R149, R14 ;  /* 0x0000000e95057221 */ /* 0x000fe20000010000 */
[C---:B----4-:R-:W-:Y:S01]  /*a8f0*/  FADD.FTZ R8, R155.reuse, R8 ;  /* 0x000000089b087221 */ /* 0x050fe20000010000 */
[----:B------:R-:W-:Y:S02]  /*a900*/  F2FP.BF16.F32.PACK_AB R173, R155, R173 ;  /* 0x000000ad9bad723e */ /* 0x000fe400000010ff */
[----:B-----5:R-:W-:Y:S01]  /*a910*/  FADD.FTZ R14, R174, R5 ;  /* 0x00000005ae0e7221 */ /* 0x020fe20000010000 */
[----:B------:R-:W-:Y:S01]  /*a920*/  FADD.FTZ R8, R175, R8 ;  /* 0x00000008af087221 */ /* 0x000fe20000010000 */
[----:B------:R-:W-:-:S02]  /*a930*/  F2FP.BF16.F32.PACK_AB R174, R153, R174 ;  /* 0x000000ae99ae723e */ /* 0x000fc400000010ff */
[----:B------:R-:W-:Y:S01]  /*a940*/  FADD.FTZ R5, R153, R14 ;  /* 0x0000000e99057221 */ /* 0x000fe20000010000 */
[C---:B------:R-:W-:Y:S01]  /*a950*/  FADD.FTZ R8, R159.reuse, R8 ;  /* 0x000000089f087221 */ /* 0x040fe20000010000 */
[----:B------:R-:W-:Y:S02]  /*a960*/  F2FP.BF16.F32.PACK_AB R175, R159, R175 ;  /* 0x000000af9faf723e */ /* 0x000fe400000010ff */
[----:B------:R-:W-:Y:S01]  /*a970*/  FADD.FTZ R14, R22, R5 ;  /* 0x00000005160e7221 */ /* 0x000fe20000010000 */
[----:B------:R-:W-:Y:S01]  /*a980*/  FADD.FTZ R8, R169, R8 ;  /* 0x00000008a9087221 */ /* 0x000fe20000010000 */
[----:B------:R-:W-:Y:S02]  /*a990*/  F2FP.BF16.F32.PACK_AB R169, R163, R169 ;  /* 0x000000a9a3a9723e */ /* 0x000fe400000010ff */
[----:B------:R-:W-:Y:S01]  /*a9a0*/  FADD.FTZ R5, R157, R14 ;  /* 0x0000000e9d057221 */ /* 0x000fe20000010000 */
[----:B------:R-:W-:-:S03]  /*a9b0*/  FADD.FTZ R8, R163, R8 ;  /* 0x00000008a3087221 */ /* 0x000fc60000010000 */
[----:B------:R-:W-:Y:S01]  /*a9c0*/  FADD.FTZ R14, R120, R5 ;  /* 0x00000005780e7221 */ /* 0x000fe20000010000 */
[----:B-1----:R-:W-:Y:S01]  /*a9d0*/  FADD.FTZ R5, R171, R8 ;  /* 0x00000008ab057221 */ /* 0x002fe20000010000 */
[C---:B------:R-:W-:Y:S02]  /*a9e0*/  F2FP.BF16.F32.PACK_AB R171, R20.reuse, R171 ;  /* 0x000000ab14ab723e */ /* 0x040fe400000010ff */
[----:B------:R-:W-:Y:S01]  /*a9f0*/  FADD.FTZ R8, R161, R14 ;  /* 0x0000000ea1087221 */ /* 0x000fe20000010000 */
[----:B------:R-:W-:Y:S01]  /*aa00*/  FADD.FTZ R5, R20, R5 ;  /* 0x0000000514057221 */ /* 0x000fe20000010000 */
[----:B------:R-:W-:Y:S01]  /*aa10*/  IMAD.MOV.U32 R14, RZ, RZ, R3 ;  /* 0x000000ffff0e7224 */ /* 0x000fe200078e0003 */
[----:B------:R-:W-:Y:S06]  /*aa20*/  @P2 BRA `(.L_x_4188) ;  /* 0xffffffdc00282947 */ /* 0x000fec000383ffff */
.L_x_4179:
        /* <DEDUP_REMOVED lines=9> */
.L_x_4206:
[----:B------:R-:W-:-:S04]  /*aac0*/  UIADD3 UR4, UR56, 0x1, URZ ;  /* 0x0000000138047890 */ /* 0x000fc8000fffe03f */
[----:B------:R-:W-:-:S04]  /*aad0*/  UISETP.NE.AND UP2, UPT, UR4, 0x2, UPT ;  /* 0x000000020400788c */ /* 0x000fc8000bf45270 */
[----:B------:R-:W-:Y:S02]  /*aae0*/  USEL UR7, URZ, 0x1, UP2 ;  /* 0x000000013f077887 */ /* 0x000fe40009000000 */
[----:B------:R-:W-:Y:S02]  /*aaf0*/  USEL UR4, UR4, URZ, UP2 ;  /* 0x0000003f04047287 */ /* 0x000fe40009000000 */
[----:B------:R-:W-:Y:S01]  /*ab00*/  ULOP3.LUT UR7, UR59, UR7, URZ, 0x3c, !UPT ;  /* 0x000000073b077292 */ /* 0x000fe2000f8e3c3f */
[----:B------:R-:W-:Y:S11]  /*ab10*/  @!P0 BRA `(.L_x_4190) ;  /* 0x0000000000048947 */ /* 0x000ff60003800000 */
[----:B------:R-:W-:Y:S01]  /*ab20*/  BPT.TRAP 0x1 ;  /* 0x000000040000795c */ /* 0x000fe20000300000 */
.L_x_4190:
[----:B------:R-:W-:Y:S01]  /*ab30*/  ULEA UR57, UR4, UR58, 0x3 ;  /* 0x0000003a04397291 */ /* 0x000fe2000f8e183f */
[----:B------:R-:W-:-:S05]  /*ab40*/  IMAD.U32 R3, RZ, RZ, UR7 ;  /* 0x00000007ff037e24 */ /* 0x000fca000f8e00ff */
[----:B------:R-:W-:-:S04]  /*ab50*/  SHF.L.U32 R3, R3, 0x1f, RZ ;  /* 0x0000001f03037819 */ /* 0x000fc800000006ff */
[----:B------:R0:W1:Y:S01]  /*ab60*/  SYNCS.PHASECHK.TRANS64.TRYWAIT P2, [UR57+0x30830], R3 ;  /* 0x03083003ff0075a7 */ /* 0x0000620008040179 */
[----:B------:R-:W-:Y:S05]  /*ab70*/  @!P0 BRA `(.L_x_4191) ;  /* 0x0000000000048947 */ /* 0x000fea0003800000 */
[----:B------:R-:W-:Y:S01]  /*ab80*/  BPT.TRAP 0x1 ;  /* 0x000000040000795c */ /* 0x000fe20000300000 */
.L_x_4191:
[----:B-1----:R-:W-:Y:S05]  /*ab90*/  @P2 BRA `(.L_x_4192) ;  /* 0x0000000000082947 */ /* 0x002fea0003800000 */
[----:B------:R-:W1:Y:S02]  /*aba0*/  SYNCS.PHASECHK.TRANS64.TRYWAIT P2, [UR57+0x30830], R3 ;  /* 0x03083003ff0075a7 */ /* 0x000e640008040179 */
[----:B-1----:R-:W-:Y:S05]  /*abb0*/  @!P2 BRA `(.L_x_4193) ;  /* 0x000000ac0058a947 */ /* 0x002fea0003800000 */
.L_x_4192:
        /* <DEDUP_REMOVED lines=161> */
.L_x_4194:
[----:B------:R-:W-:Y:S01]  /*b5d0*/  ULEA UR14, UR56, UR58, 0x3 ;  /* 0x0000003a380e7291 */ /* 0x000fe2000f8e183f */
[----:B------:R-:W-:-:S05]  /*b5e0*/  IMAD.U32 R0, RZ, RZ, UR59 ;  /* 0x0000003bff007e24 */ /* 0x000fca000f8e00ff */
[----:B------:R-:W-:-:S04]  /*b5f0*/  SHF.L.U32 R0, R0, 0x1f, RZ ;  /* 0x0000001f00007819 */ /* 0x000fc800000006ff */
[----:B------:R2:W3:Y:S01]  /*b600*/  SYNCS.PHASECHK.TRANS64.TRYWAIT P2, [UR14+0x30850], R0 ;  /* 0x03085000ff0075a7 */ /* 0x0004e2000804014e */
[----:B------:R-:W-:Y:S05]  /*b610*/  @!P0 BRA `(.L_x_4195) ;  /* 0x0000000000048947 */ /* 0x000fea0003800000 */
[----:B------:R-:W-:Y:S01]  /*b620*/  BPT.TRAP 0x1 ;  /* 0x000000040000795c */ /* 0x000fe20000300000 */
.L_x_4195:
[----:B---3--:R-:W-:Y:S05]  /*b630*/  @P2 BRA `(.L_x_4196) ;  /* 0x0000000000082947 */ /* 0x008fea0003800000 */
[----:B------:R-:W3:Y:S02]  /*b640*/  SYNCS.PHASECHK.TRANS64.TRYWAIT P2, [UR14+0x30850], R0 ;  /* 0x03085000ff0075a7 */ /* 0x000ee4000804014e */
[----:B---3--:R-:W-:Y:S05]  /*b650*/  @!P2 BRA `(.L_x_4197) ;  /* 0x000000a000c8a947 */ /* 0x008fea0003800000 */
.L_x_4196:
        /* <DEDUP_REMOVED lines=18> */
[----:B------:R-:W-:Y:S01]  /*b780*/  FMUL.FTZ R133, R151, UR5 ;  /* 0x0000000597857c20 */ /* 0x000fe20008410000 */
[----:B------:R-:W-:Y:S01]  /*b790*/  FMUL.FTZ R20, R130, UR5 ;  /* 0x0000000582147c20 */ /* 0x000fe20008410000 */
[----:B------:R-:W-:Y:S01]  /*b7a0*/  FMUL.FTZ R130, R132, UR5 ;  /* 0x0000000584827c20 */ /* 0x000fe20008410000 */
[----:B------:R-:W-:Y:S01]  /*b7b0*/  FMUL.FTZ R22, R134, UR5 ;  /* 0x0000000586167c20 */ /* 0x000fe20008410000 */
[----:B--2---:R-:W-:Y:S01]  /*b7c0*/  FMUL.FTZ R0, R122, UR5 ;  /* 0x000000057a007c20 */ /* 0x004fe20008410000 */
        /* <DEDUP_REMOVED lines=32> */
[----:B------:R-:W-:Y:S01]  /*b9d0*/  FMUL.FTZ R166, R166, UR5 ;  /* 0x00000005a6a67c20 */ /* 0x000fe20008410000 */
[----:B------:R-:W0:Y:S01]  /*b9e0*/  MUFU.TANH R3, R3 ;  /* 0x0000000300037308 */ /* 0x000e220000002400 */
[----:B------:R-:W-:Y:S01]  /*b9f0*/  ULDC UR19, c[0x0][0x288] ;  /* 0x0000a20000137ab9 */ /* 0x000fe20000000800 */
[----:B------:R-:W-:-:S06]  /*ba00*/  ULDC UR18, c[0x0][0x9e0] ;  /* 0x0002780000127ab9 */ /* 0x000fcc0000000800 */
        /* <DEDUP_REMOVED lines=42> */
[----:B------:R0:W0:Y:S01]  /*bcb0*/  MUFU.TANH R162, R165 ;  /* 0x000000a500a27308 */ /* 0x0000220000002400 */
        /* <DEDUP_REMOVED lines=12> */
[----:B------:R-:W-:-:S14]  /*bd80*/  FMUL.FTZ R176, R145, UR5 ;  /* 0x0000000591b07c20 */ /* 0x000fdc0008410000 */
[----:B------:R-:W-:Y:S01]  /*bd90*/  HGMMA.64x192x16.F32.BF16 R24, R172, gdesc[UR8].tnspB, R24, gsb0 ;  /* 0x42e00008ac187df0 */ /* 0x000fe20008001818 */
[----:B------:R-:W-:Y:S01]  /*bda0*/  UIADD3 UR10, UR6, 0x280, URZ ;  /* 0x00000280060a7890 */ /* 0x000fe2000fffe03f */
[----:B------:R-:W0:Y:S01]  /*bdb0*/  MUFU.TANH R176, R176 ;  /* 0x000000b000b07308 */ /* 0x000e220000002400 */
[----:B------:R-:W-:Y:S01]  /*bdc0*/  UMOV UR11, 0x40000040 ;  /* 0x40000040000b7882 */ /* 0x000fe20000000000 */
[----:B------:R-:W-:Y:S02]  /*bdd0*/  @UP0 ULDC UR6, c[0x0][0x44c] ;  /* 0x0001130000060ab9 */ /* 0x000fe40000000800 */
[----:B------:R-:W-:Y:S01]  /*bde0*/  @P2 IMAD.HI.U32 R142, R9, UR6, RZ ;  /* 0x00000006098e2c27 */ /* 0x000fe2000f8e00ff */
[----:B------:R-:W-:Y:S01]  /*bdf0*/  @UP0 ULDC UR6, c[0x0][0x450] ;  /* 0x0001140000060ab9 */ /* 0x000fe20000000800 */
[----:B------:R-:W-:-:S03]  /*be00*/  PLOP3.LUT P2, PT, PT, PT, UP1, 0x40, 0x0 ;  /* 0x000000000000781c */ /* 0x000fc60003f4e818 */
[----:B------:R-:W-:Y:S01]  /*be10*/  @P3 SHF.R.U32.HI R154, RZ, UR6, R142 ;  /* 0x00000006ff9a3c19 */ /* 0x000fe2000801168e */
[----:B------:R-:W-:-:S04]  /*be20*/  IMAD.U32 R142, RZ, RZ, UR57 ;  /* 0x00000039ff8e7e24 */ /* 0x000fc8000f8e00ff */
[----:B------:R-:W-:Y:S01]  /*be30*/  @!P1 VIADD R142, R142, 0x30840 ;  /* 0x000308408e8e9836 */ /* 0x000fe20000000000 */
[----:B------:R-:W5:Y:S04]  /*be40*/  SHFL.IDX PT, R151, R154, RZ, 0x1c1f ;  /* 0x001c1fff9a977589 */ /* 0x000f6800000e0000 */
[----:B------:R-:W-:Y:S02]  /*be50*/  @!P1 PRMT R145, RZ, 0x654, R142 ;  /* 0x00000654ff919816 */ /* 0x000fe4000000008e */
[----:B------:R0:W0:Y:S01]  /*be60*/  MUFU.TANH R142, R166 ;  /* 0x000000a6008e7308 */ /* 0x0000220000002400 */
[----:B------:R-:W-:Y:S02]  /*be70*/  WARPGROUP.DEPBAR.LE gsb0, 0x0 ;  /* 0x00008000000079c5 */ /* 0x000fe40000010000 */
[----:B------:R-:W-:Y:S01]  /*be80*/  WARPGROUP.ARRIVE ;  /* 0x00000000000079c5 */ /* 0x000fe20000000000 */
[----:B------:R-:W-:Y:S01]  /*be90*/  FMUL.FTZ R172, R124, UR5 ;  /* 0x000000057cac7c20 */ /* 0x000fe20008410000 */
[----:B------:R-:W-:Y:S01]  /*bea0*/  FMUL.FTZ R124, R143, UR5 ;  /* 0x000000058f7c7c20 */ /* 0x000fe20008410000 */
[----:B------:R-:W-:Y:S01]  /*beb0*/  FMUL.FTZ R174, R144, UR5 ;  /* 0x0000000590ae7c20 */ /* 0x000fe20008410000 */
[----:B------:R-:W-:Y:S01]  /*bec0*/  FMUL.FTZ R143, R158, UR5 ;  /* 0x000000059e8f7c20 */ /* 0x000fe20008410000 */
[----:B------:R-:W-:Y:S01]  /*bed0*/  FMUL.FTZ R144, R159, UR5 ;  /* 0x000000059f907c20 */ /* 0x000fe20008410000 */
[----:B------:R-:W-:Y:S01]  /*bee0*/  HGMMA.64x192x16.F32.BF16 R24, R168, gdesc[UR8].tnspB, R24, gsb0 ;  /* 0x42e00008a8187df0 */ /* 0x000fe20008001818 */
[----:B------:R-:W0:Y:S08]  /*bef0*/  MUFU.TANH R172, R172 ;  /* 0x000000ac00ac7308 */ /* 0x000e300000002400 */
[----:B------:R-:W0:Y:S08]  /*bf00*/  MUFU.TANH R124, R124 ;  /* 0x0000007c007c7308 */ /* 0x000e300000002400 */
[----:B------:R-:W0:Y:S08]  /*bf10*/  MUFU.TANH R174, R174 ;  /* 0x000000ae00ae7308 */ /* 0x000e300000002400 */
[----:B------:R-:W0:Y:S08]  /*bf20*/  MUFU.TANH R143, R143 ;  /* 0x0000008f008f7308 */ /* 0x000e300000002400 */
[----:B------:R-:W0:Y:S01]  /*bf30*/  MUFU.TANH R144, R144 ;  /* 0x0000009000907308 */ /* 0x000e220000002400 */
[----:B------:R-:W-:-:S02]  /*bf40*/  WARPGROUP.DEPBAR.LE gsb0, 0x0 ;  /* 0x00008000000079c5 */ /* 0x000fc40000010000 */
[----:B------:R-:W-:Y:S01]  /*bf50*/  IMAD R170, R13, -0x60, RZ ;  /* 0xffffffa00daa7824 */ /* 0x000fe200078e02ff */
[----:B------:R1:W-:Y:S04]  /*bf60*/  @!P1 SYNCS.ARRIVE.TRANS64.RED.A1T0 RZ, [R145+URZ], RZ ;  /* 0x000000ff91ff99a7 */ /* 0x0003e8000810043f */
[----:B------:R0:W0:Y:S01]  /*bf70*/  MUFU.TANH R168, R161 ;  /* 0x000000a100a87308 */ /* 0x0000220000002400 */
[----:B------:R-:W-:-:S04]  /*bf80*/  VIADD R147, R170, 0x1 ;  /* 0x00000001aa937836 */ /* 0x000fc80000000000 */
[----:B------:R-:W-:Y:S02]  /*bf90*/  IMAD R147, R10, -0x2, R147 ;  /* 0xfffffffe0a937824 */ /* 0x000fe400078e0293 */
[----:B-1----:R-:W-:Y:S02]  /*bfa0*/  FMUL.FTZ R145, R167, UR5 ;  /* 0x00000005a7917c20 */ /* 0x002fe40008410000 */
[C---:B------:R-:W-:Y:S01]  /*bfb0*/  VIADD R180, R147.reuse, 0xffffffff ;  /* 0xffffffff93b47836 */ /* 0x040fe20000000000 */
[----:B------:R-:W-:-:S03]  /*bfc0*/  IADD3 R146, R147, -UR19, R18 ;  /* 0x8000001393927c10 */ /* 0x000fc6000fffe012 */
[----:B------:R-:W1:Y:S02]  /*bfd0*/  MUFU.TANH R145, R145 ;  /* 0x0000009100917308 */ /* 0x000e640000002400 */
[C---:B------:R-:W-:Y:S02]  /*bfe0*/  VIADD R177, R146.reuse, UR18 ;  /* 0x0000001292b17c36 */ /* 0x040fe40008000000 */
[----:B------:R-:W-:Y:S02]  /*bff0*/  VIADD R178, R146, UR15 ;  /* 0x0000000f92b27c36 */ /* 0x000fe40008000000 */
[--C-:B-----5:R-:W-:Y:S02]  /*c000*/  IMAD.IADD R156, R177, 0x1, R151.reuse ;  /* 0x00000001b19c7824 */ /* 0x120fe400078e0297 */
[----:B------:R-:W-:Y:S01]  /*c010*/  IMAD.IADD R158, R178, 0x1, R151 ;  /* 0x00000001b29e7824 */ /* 0x000fe200078e0297 */
[----:B0-234-:R-:W-:Y:S06]  /*c020*/  @P2 BRA `(.L_x_4198) ;  /* 0x0000000000602947 */ /* 0x01dfec0003800000 */
[----:B------:R-:W-:Y:S01]  /*c030*/  ULDC UR10, c[0x0][0x2f0] ;  /* 0x0000bc00000a7ab9 */ /* 0x000fe20000000800 */
[----:B------:R-:W-:Y:S01]  /*c040*/  ULDC UR6, c[0x0][0x288] ;  /* 0x0000a20000067ab9 */ /* 0x000fe20000000800 */
[----:B------:R-:W-:Y:S01]  /*c050*/  IMAD R146, R16, UR10, R151 ;  /* 0x0000000a10927c24 */ /* 0x000fe2000f8e0297 */
[----:B------:R-:W-:Y:S03]  /*c060*/  BSSY B0, `(.L_x_4199) ;  /* 0x0000011000007945 */ /* 0x000fe60003800000 */
        /* <DEDUP_REMOVED lines=11> */
.L_x_4200:
[----:B------:R-:W-:-:S05]  /*c120*/  IMAD.U32 R155, RZ, RZ, UR61 ;  /* 0x0000003dff9b7e24 */ /* 0x000fca000f8e00ff */
[----:B------:R-:W-:-:S13]  /*c130*/  ISETP.NE.AND P2, PT, R155, 0x1, PT ;  /* 0x000000019b00780c */ /* 0x000fda0003f45270 */
[----:B------:R-:W0:Y:S02]  /*c140*/  @P2 LDC.64 R146, c[0x0][0x9e8] ;  /* 0x00027a00ff922b82 */ /* 0x000e240000000a00 */
[----:B0-----:R-:W-:-:S05]  /*c150*/  @P2 IMAD.HI.U32 R146, R151, R146, RZ ;  /* 0x0000009297922227 */ /* 0x001fca00078e00ff */
[----:B------:R-:W-:-:S07]  /*c160*/  @P2 SHF.R.U32.HI R151, RZ, R147, R146 ;  /* 0x00000093ff972219 */ /* 0x000fce0000011692 */
.L_x_4201:
[----:B------:R-:W-:Y:S05]  /*c170*/  BSYNC B0 ;  /* 0x0000000000007941 */ /* 0x000fea0003800000 */
.L_x_4199:
[----:B------:R-:W-:-:S05]  /*c180*/  IMAD R151, R151, R155, R180 ;  /* 0x0000009b97977224 */ /* 0x000fca00078e02b4 */
[----:B------:R-:W-:Y:S02]  /*c190*/  VIADDMNMX R156, R151, R155, R156, PT ;  /* 0x0000009b979c7246 */ /* 0x000fe4000380019c */
[----:B------:R-:W-:-:S07]  /*c1a0*/  VIMNMX R158, R158, R151, !PT ;  /* 0x000000979e9e7248 */ /* 0x000fce0007fe0100 */
.L_x_4198:
[C---:B------:R-:W-:Y:S01]  /*c1b0*/  ISETP.GE.AND P2, PT, R170.reuse, 0x2, PT ;  /* 0x00000002aa00780c */ /* 0x040fe20003f46270 */
[----:B------:R-:W0:Y:S01]  /*c1c0*/  SHFL.IDX PT, R179, R154, 0x1, 0x1c1f ;  /* 0x003c1f009ab37f89 */ /* 0x000e2200000e0000 */
        /* <DEDUP_REMOVED lines=11> */
[----:B------:R-:W-:Y:S01]  /*c280*/  ISETP.LT.OR P5, PT, R156, 0x9, P5 ;  /* 0x000000099c00780c */ /* 0x000fe20002fa1670 */
[----:B0-----:R-:W-:Y:S01]  /*c290*/  IMAD.IADD R120, R178, 0x1, R179 ;  /* 0x00000001b2787824 */ /* 0x001fe200078e02b3 */
        /* <DEDUP_REMOVED lines=97> */
[----:B------:R-:W-:Y:S01]  /*c8b0*/  FSEL R207, R3, -INF , !P6 ;  /* 0xff80000003cf7808 */ /* 0x000fe20007000000 */
[----:B------:R-:W-:Y:S01]  /*c8c0*/  IMAD.IADD R3, R177, 0x1, R179 ;  /* 0x00000001b1037824 */ /* 0x000fe200078e02b3 */
        /* <DEDUP_REMOVED lines=22> */
.L_x_4204:
[----:B------:R-:W-:-:S05]  /*ca30*/  IMAD.U32 R128, RZ, RZ, UR61 ;  /* 0x0000003dff807e24 */ /* 0x000fca000f8e00ff */
[----:B------:R-:W-:-:S13]  /*ca40*/  ISETP.NE.AND P6, PT, R128, 0x1, PT ;  /* 0x000000018000780c */ /* 0x000fda0003fc5270 */
[----:B------:R-:W0:Y:S02]  /*ca50*/  @P6 LDC.64 R176, c[0x0][0x9e8] ;  /* 0x00027a00ffb06b82 */ /* 0x000e240000000a00 */
[----:B0-----:R-:W-:-:S05]  /*ca60*/  @P6 IMAD.HI.U32 R176, R179, R176, RZ ;  /* 0x000000b0b3b06227 */ /* 0x001fca00078e00ff */
[----:B------:R-:W-:-:S07]  /*ca70*/  @P6 SHF.R.U32.HI R179, RZ, R177, R176 ;  /* 0x000000b1ffb36219 */ /* 0x000fce00000116b0 */
.L_x_4205:
[----:B------:R-:W-:Y:S05]  /*ca80*/  BSYNC B0 ;  /* 0x0000000000007941 */ /* 0x000fea0003800000 */
.L_x_4203:
[----:B------:R-:W-:-:S05]  /*ca90*/  IMAD R179, R179, R128, R180 ;  /* 0x00000080b3b37224 */ /* 0x000fca00078e02b4 */
[----:B------:R-:W-:Y:S02]  /*caa0*/  VIADDMNMX R3, R179, R128, R3, PT ;  /* 0x00000080b3037246 */ /* 0x000fe40003800103 */
[----:B------:R-:W-:-:S07]  /*cab0*/  VIMNMX R120, R120, R179, !PT ;  /* 0x000000b378787248 */ /* 0x000fce0007fe0100 */
.L_x_4202:
[C---:B------:R-:W-:Y:S01]  /*cac0*/  ISETP.GT.AND P2, PT, R120.reuse, 0x1, !P2 ;  /* 0x000000017800780c */ /* 0x040fe20005744270 */
[----:B------:R-:W-:Y:S01]  /*cad0*/  UMOV UR59, UR7 ;  /* 0x00000007003b7c82 */ /* 0x000fe20008000000 */
[----:B------:R-:W-:Y:S01]  /*cae0*/  ISETP.GT.AND P3, PT, R120, 0x8, !P3 ;  /* 0x000000087800780c */ /* 0x000fe20005f64270 */
[----:B------:R-:W-:Y:S01]  /*caf0*/  UMOV UR56, UR4 ;  /* 0x0000000400387c82 */ /* 0x000fe20008000000 */
        /* <DEDUP_REMOVED lines=10> */
[----:B------:R-:W-:Y:S01]  /*cba0*/  ISETP.NE.AND P2, PT, R166, RZ, PT ;  /* 0x000000ffa600720c */ /* 0x000fe20003f45270 */
[----:B------:R-:W0:Y:S01]  /*cbb0*/  LDC R12, c[0x0][0x988] ;  /* 0x00026200ff0c7b82 */ /* 0x000e220000000800 */
        /* <DEDUP_REMOVED lines=59> */
[----:B------:R-:W2:Y:S01]  /*cf70*/  SHFL.BFLY PT, R209, R20, 0x2, 0x1f ;  /* 0x0c401f0014d17f89 */ /* 0x000ea200000e0000 */
[----:B------:R-:W-:-:S02]  /*cf80*/  ISETP.NE.AND P6, PT, R152, RZ, PT ;  /* 0x000000ff9800720c */ /* 0x000fc40003fc5270 */
[C---:B------:R-:W-:Y:S02]  /*cf90*/  ISETP.GT.AND P2, PT, R120.reuse, 0x31, !P2 ;  /* 0x000000317800780c */ /* 0x040fe40005744270 */
[C---:B------:R-:W-:Y:S02]  /*cfa0*/  ISETP.GT.AND P4, PT, R120.reuse, 0x51, !P4 ;  /* 0x000000517800780c */ /* 0x040fe40006784270 */
[----:B------:R-:W-:Y:S02]  /*cfb0*/  ISETP.LT.OR P2, PT, R3, 0x32, P2 ;  /* 0x000000320300780c */ /* 0x000fe40001741670 */
[----:B------:R-:W-:Y:S02]  /*cfc0*/  ISETP.GT.AND P5, PT, R120, 0x58, !P5 ;  /* 0x000000587800780c */ /* 0x000fe40006fa4270 */
[----:B------:R-:W-:Y:S02]  /*cfd0*/  FSEL R127, R127, -INF , !P2 ;  /* 0xff8000007f7f7808 */ /* 0x000fe40005000000 */
[----:B------:R-:W-:-:S02]  /*cfe0*/  ISETP.NE.AND P2, PT, R188, RZ, PT ;  /* 0x000000ffbc00720c */ /* 0x000fc40003f45270 */
[C---:B------:R-:W-:Y:S02]  /*cff0*/  ISETP.LT.OR P4, PT, R3.reuse, 0x52, P4 ;  /* 0x000000520300780c */ /* 0x040fe40002781670 */
[----:B------:R-:W-:Y:S02]  /*d000*/  ISETP.GT.AND P2, PT, R120, 0x38, !P2 ;  /* 0x000000387800780c */ /* 0x000fe40005744270 */
[C---:B------:R-:W-:Y:S02]  /*d010*/  ISETP.LT.OR P5, PT, R3.reuse, 0x59, P5 ;  /* 0x000000590300780c */ /* 0x040fe40002fa1670 */
[----:B------:R-:W-:Y:S02]  /*d020*/  ISETP.LT.OR P2, PT, R3, 0x39, P2 ;  /* 0x000000390300780c */ /* 0x000fe40001741670 */
[----:B------:R-:W-:Y:S02]  /*d030*/  FSEL R137, R137, -INF , !P4 ;  /* 0xff80000089897808 */ /* 0x000fe40006000000 */
[----:B------:R-:W-:-:S02]  /*d040*/  FSEL R21, R132, -INF , !P2 ;  /* 0xff80000084157808 */ /* 0x000fc40005000000 */
[----:B------:R-:W-:Y:S02]  /*d050*/  ISETP.NE.AND P2, PT, R148, RZ, PT ;  /* 0x000000ff9400720c */ /* 0x000fe40003f45270 */
[----:B--2---:R-:W-:Y:S02]  /*d060*/  FMNMX.FTZ R209, R20, R209, !PT ;  /* 0x000000d114d17209 */ /* 0x004fe40007810000 */
[----:B------:R-:W-:Y:S02]  /*d070*/  ISETP.GT.AND P2, PT, R120, 0x39, !P2 ;  /* 0x000000397800780c */ /* 0x000fe40005744270 */
[----:B------:R-:W-:Y:S01]  /*d080*/  R2UR UR6, R17 ;  /* 0x00000000110672ca */ /* 0x000fe200000e0000 */
[----:B------:R-:W2:Y:S01]  /*d090*/  SHFL.BFLY PT, R4, R209, 0x1, 0x1f ;  /* 0x0c201f00d1047f89 */ /* 0x000ea200000e0000 */
[----:B------:R-:W-:-:S04]  /*d0a0*/  ISETP.LT.OR P2, PT, R3, 0x3a, P2 ;  /* 0x0000003a0300780c */ /* 0x000fc80001741670 */
[----:B------:R-:W-:Y:S02]  /*d0b0*/  FSEL R133, R133, -INF , !P2 ;  /* 0xff80000085857808 */ /* 0x000fe40005000000 */
[----:B------:R-:W-:-:S04]  /*d0c0*/  ISETP.NE.AND P2, PT, R190, RZ, PT ;  /* 0x000000ffbe00720c */ /* 0x000fc80003f45270 */
[----:B------:R-:W-:-:S04]  /*d0d0*/  ISETP.GT.AND P2, PT, R120, 0x40, !P2 ;  /* 0x000000407800780c */ /* 0x000fc80005744270 */
[----:B------:R-:W-:-:S04]  /*d0e0*/  ISETP.LT.OR P2, PT, R3, 0x41, P2 ;  /* 0x000000410300780c */ /* 0x000fc80001741670 */
[----:B------:R-:W-:Y:S02]  /*d0f0*/  FSEL R183, R138, -INF , !P2 ;  /* 0xff8000008ab77808 */ /* 0x000fe40005000000 */
[----:B------:R-:W-:Y:S02]  /*d100*/  ISETP.NE.AND P2, PT, R150, RZ, PT ;  /* 0x000000ff9600720c */ /* 0x000fe40003f45270 */
[----:B--2---:R-:W-:Y:S02]  /*d110*/  FMNMX.FTZ R4, R209, R4, !PT ;  /* 0x00000004d1047209 */ /* 0x004fe40007810000 */
        /* <DEDUP_REMOVED lines=35> */
[----:B-1----:R-:W-:Y:S01]  /*d350*/  FSEL R165, R145, -INF , !P6 ;  /* 0xff80000091a57808 */ /* 0x002fe20007000000 */
        /* <DEDUP_REMOVED lines=26> */
[-C--:B------:R-:W-:Y:S01]  /*d500*/  FFMA.FTZ R125, R131, R12.reuse, -R0 ;  /* 0x0000000c837d7223 */ /* 0x080fe20000010800 */
[----:B------:R-:W-:Y:S01]  /*d510*/  FMUL.FTZ R0, R141, R12 ;  /* 0x0000000c8d007220 */ /* 0x000fe20000410000 */
[----:B------:R-:W-:Y:S01]  /*d520*/  MUFU.EX2 R207, R207 ;  /* 0x000000cf00cf7308 */ /* 0x000fe20000000800 */
[----:B------:R-:W-:-:S04]  /*d530*/  FMNMX.FTZ R20, R23, R20, !PT ;  /* 0x0000001417147209 */ /* 0x000fc80007810000 */
[----:B------:R-:W-:-:S03]  /*d540*/  FMNMX.FTZ R20, R127, R20, !PT ;  /* 0x000000147f147209 */ /* 0x000fc60007810000 */
[----:B------:R-:W0:Y:S01]  /*d550*/  MUFU.EX2 R0, R0 ;  /* 0x0000000000007308 */ /* 0x000e220000000800 */
[----:B------:R-:W-:-:S04]  /*d560*/  FMNMX.FTZ R20, R21, R20, !PT ;  /* 0x0000001415147209 */ /* 0x000fc80007810000 */
[----:B------:R-:W-:-:S03]  /*d570*/  FMNMX.FTZ R20, R133, R20, !PT ;  /* 0x0000001485147209 */ /* 0x000fc60007810000 */
[----:B------:R-:W1:Y:S01]  /*d580*/  MUFU.EX2 R188, R188 ;  /* 0x000000bc00bc7308 */ /* 0x000e620000000800 */
[----:B------:R-:W-:-:S04]  /*d590*/  FMNMX.FTZ R20, R183, R20, !PT ;  /* 0x00000014b7147209 */ /* 0x000fc80007810000 */
[----:B------:R-:W-:-:S03]  /*d5a0*/  FMNMX.FTZ R20, R139, R20, !PT ;  /* 0x000000148b147209 */ /* 0x000fc60007810000 */
[----:B------:R-:W2:Y:S01]  /*d5b0*/  MUFU.EX2 R190, R190 ;  /* 0x000000be00be7308 */ /* 0x000ea20000000800 */
[----:B------:R-:W-:-:S04]  /*d5c0*/  FMNMX.FTZ R20, R143, R20, !PT ;  /* 0x000000148f147209 */ /* 0x000fc80007810000 */
[----:B------:R-:W-:-:S03]  /*d5d0*/  FMNMX.FTZ R20, R199, R20, !PT ;  /* 0x00000014c7147209 */ /* 0x000fc60007810000 */
[----:B------:R-:W3:Y:S01]  /*d5e0*/  MUFU.EX2 R201, R201 ;  /* 0x000000c900c97308 */ /* 0x000ee20000000800 */
[----:B------:R-:W-:-:S04]  /*d5f0*/  FMNMX.FTZ R20, R171, R20, !PT ;  /* 0x00000014ab147209 */ /* 0x000fc80007810000 */
[----:B------:R-:W-:-:S03]  /*d600*/  FMNMX.FTZ R20, R137, R20, !PT ;  /* 0x0000001489147209 */ /* 0x000fc60007810000 */
[----:B------:R-:W4:Y:S01]  /*d610*/  MUFU.EX2 R184, R184 ;  /* 0x000000b800b87308 */ /* 0x000f220000000800 */
[----:B------:R-:W-:-:S04]  /*d620*/  FMNMX.FTZ R20, R167, R20, !PT ;  /* 0x00000014a7147209 */ /* 0x000fc80007810000 */
[----:B------:R-:W-:-:S03]  /*d630*/  FMNMX.FTZ R20, R165, R20, !PT ;  /* 0x00000014a5147209 */ /* 0x000fc60007810000 */
[----:B------:R-:W5:Y:S02]  /*d640*/  MUFU.EX2 R169, R169 ;  /* 0x000000a900a97308 */ /* 0x000f640000000800 */
[----:B------:R-:W0:Y:S06]  /*d650*/  SHFL.BFLY PT, R3, R20, 0x2, 0x1f ;  /* 0x0c401f0014037f89 */ /* 0x000e2c00000e0000 */
        /* <DEDUP_REMOVED lines=10> */
[C---:B------:R-:W-:Y:S01]  /*d700*/  FSETP.NEU.FTZ.AND P2, PT, R3.reuse, -INF , PT ;  /* 0xff8000000300780b */ /* 0x040fe20003f5d000 */
[----:B------:R-:W-:-:S06]  /*d710*/  FMUL.FTZ R126, R3, R12 ;  /* 0x0000000c037e7220 */ /* 0x000fcc0000410000 */
[----:B------:R-:W-:Y:S01]  /*d720*/  MUFU.EX2 R151, R151 ;  /* 0x0000009700977308 */ /* 0x000fe20000000800 */
[----:B------:R-:W-:-:S05]  /*d730*/  FSEL R126, R126, RZ, P2 ;  /* 0x000000ff7e7e7208 */ /* 0x000fca0001000000 */
[-CC-:B------:R-:W-:Y:S01]  /*d740*/  FFMA.FTZ R131, R2, R12.reuse, -R126.reuse ;  /* 0x0000000c02837223 */ /* 0x180fe2000001087e */
[----:B------:R-:W-:Y:S01]  /*d750*/  FSEL R2, R3, RZ, P2 ;  /* 0x000000ff03027208 */ /* 0x000fe20001000000 */
[-CC-:B------:R-:W-:Y:S01]  /*d760*/  FFMA.FTZ R22, R181, R12.reuse, -R126.reuse ;  /* 0x0000000cb5167223 */ /* 0x180fe2000001087e */
[-CC-:B------:R-:W-:Y:S01]  /*d770*/  FFMA.FTZ R14, R195, R12.reuse, -R126.reuse ;  /* 0x0000000cc30e7223 */ /* 0x180fe2000001087e */
[-CC-:B------:R-:W-:Y:S01]  /*d780*/  FFMA.FTZ R181, R121, R12.reuse, -R126.reuse ;  /* 0x0000000c79b57223 */ /* 0x180fe2000001087e */
[--C-:B------:R-:W-:Y:S01]  /*d790*/  FFMA.FTZ R121, R123, R12, -R126.reuse ;  /* 0x0000000c7b797223 */ /* 0x100fe2000001087e */
[----:B------:R-:W-:Y:S01]  /*d7a0*/  FADD.FTZ R15, -R2, R15 ;  /* 0x0000000f020f7221 */ /* 0x000fe20000010100 */
[----:B------:R-:W-:Y:S01]  /*d7b0*/  MUFU.EX2 R131, R131 ;  /* 0x0000008300837308 */ /* 0x000fe20000000800 */
[----:B------:R-:W-:Y:S01]  /*d7c0*/  FFMA.FTZ R123, R0, R8, R207 ;  /* 0x00000008007b7223 */ /* 0x000fe200000100cf */
[-CC-:B------:R-:W-:Y:S01]  /*d7d0*/  FFMA.FTZ R20, R177, R12.reuse, -R126.reuse ;  /* 0x0000000cb1147223 */ /* 0x180fe2000001087e */
[-C--:B------:R-:W-:Y:S01]  /*d7e0*/  FMUL.FTZ R15, R15, R12.reuse ;  /* 0x0000000c0f0f7220 */ /* 0x080fe20000410000 */
[-CC-:B------:R-:W-:Y:S01]  /*d7f0*/  FFMA.FTZ R141, R193, R12.reuse, -R126.reuse ;  /* 0x0000000cc18d7223 */ /* 0x180fe2000001087e */
[----:B-1----:R-:W-:Y:S01]  /*d800*/  FADD.FTZ R123, R188, R123 ;  /* 0x0000007bbc7b7221 */ /* 0x002fe20000010000 */
[-CC-:B------:R-:W-:Y:S01]  /*d810*/  FFMA.FTZ R177, R23, R12.reuse, -R126.reuse ;  /* 0x0000000c17b17223 */ /* 0x180fe2000001087e */
[-CC-:B------:R-:W-:Y:S01]  /*d820*/  FFMA.FTZ R153, R191, R12.reuse, -R126.reuse ;  /* 0x0000000cbf997223 */ /* 0x180fe2000001087e */
[----:B------:R5:W0:Y:S01]  /*d830*/  MUFU.EX2 R2, R15 ;  /* 0x0000000f00027308 */ /* 0x000a220000000800 */
[----:B--2---:R-:W-:Y:S01]  /*d840*/  FADD.FTZ R8, R190, R123 ;  /* 0x0000007bbe087221 */ /* 0x004fe20000010000 */
[-CC-:B------:R-:W-:Y:S01]  /*d850*/  FFMA.FTZ R120, R179, R12.reuse, -R126.reuse ;  /* 0x0000000cb3787223 */ /* 0x180fe2000001087e */
[-CC-:B------:R-:W-:Y:S01]  /*d860*/  FFMA.FTZ R157, R189, R12.reuse, -R126.reuse ;  /* 0x0000000cbd9d7223 */ /* 0x180fe2000001087e */
[-C--:B------:R-:W-:Y:S01]  /*d870*/  FFMA.FTZ R122, R187, R12.reuse, -R126 ;  /* 0x0000000cbb7a7223 */ /* 0x080fe2000001087e */
[----:B---3--:R-:W-:Y:S01]  /*d880*/  FADD.FTZ R23, R201, R8 ;  /* 0x00000008c9177221 */ /* 0x008fe20000010000 */
[-CC-:B------:R-:W-:Y:S01]  /*d890*/  FFMA.FTZ R124, R185, R12.reuse, -R126.reuse ;  /* 0x0000000cb97c7223 */ /* 0x180fe2000001087e */
[-CC-:B------:R-:W-:Y:S01]  /*d8a0*/  FFMA.FTZ R128, R127, R12.reuse, -R126.reuse ;  /* 0x0000000c7f807223 */ /* 0x180fe2000001087e */
[----:B------:R-:W1:Y:S01]  /*d8b0*/  MUFU.EX2 R14, R14 ;  /* 0x0000000e000e7308 */ /* 0x000e620000000800 */
[----:B----4-:R-:W-:Y:S01]  /*d8c0*/  FADD.FTZ R8, R184, R23 ;  /* 0x00000017b8087221 */ /* 0x010fe20000010000 */
[-CC-:B------:R-:W-:Y:S01]  /*d8d0*/  FFMA.FTZ R179, R21, R12.reuse, -R126.reuse ;  /* 0x0000000c15b37223 */ /* 0x180fe2000001087e */
[-CC-:B------:R-:W-:Y:S01]  /*d8e0*/  FFMA.FTZ R133, R133, R12.reuse, -R126.reuse ;  /* 0x0000000c85857223 */ /* 0x180fe2000001087e */
[-C--:B------:R-:W-:Y:S01]  /*d8f0*/  FFMA.FTZ R183, R183, R12.reuse, -R126 ;  /* 0x0000000cb7b77223 */ /* 0x080fe2000001087e */
[----:B-----5:R-:W-:Y:S01]  /*d900*/  FADD.FTZ R15, R169, R8 ;  /* 0x00000008a90f7221 */ /* 0x020fe20000010000 */
[-CC-:B------:R-:W-:Y:S01]  /*d910*/  FFMA.FTZ R139, R139, R12.reuse, -R126.reuse ;  /* 0x0000000c8b8b7223 */ /* 0x180fe2000001087e */
[-CC-:B------:R-:W-:Y:S01]  /*d920*/  FFMA.FTZ R143, R143, R12.reuse, -R126.reuse ;  /* 0x0000000c8f8f7223 */ /* 0x180fe2000001087e */
[----:B------:R-:W2:Y:S01]  /*d930*/  MUFU.EX2 R20, R20 ;  /* 0x0000001400147308 */ /* 0x000ea20000000800 */
[----:B0-----:R-:W-:Y:S01]  /*d940*/  FFMA.FTZ R5, R2, R5, R131 ;  /* 0x0000000502057223 */ /* 0x001fe20000010083 */
[----:B------:R-:W-:Y:S01]  /*d950*/  FADD.FTZ R130, R186, R15 ;  /* 0x0000000fba827221 */ /* 0x000fe20000010000 */
[-CC-:B------:R-:W-:Y:S01]  /*d960*/  FFMA.FTZ R199, R199, R12.reuse, -R126.reuse ;  /* 0x0000000cc7c77223 */ /* 0x180fe2000001087e */
[-CC-:B------:R-:W-:Y:S01]  /*d970*/  FFMA.FTZ R171, R171, R12.reuse, -R126.reuse ;  /* 0x0000000cabab7223 */ /* 0x180fe2000001087e */
[-C--:B------:R-:W-:Y:S01]  /*d980*/  FFMA.FTZ R137, R137, R12.reuse, -R126 ;  /* 0x0000000c89897223 */ /* 0x080fe2000001087e */
[----:B------:R-:W-:Y:S01]  /*d990*/  FADD.FTZ R15, R173, R130 ;  /* 0x00000082ad0f7221 */ /* 0x000fe20000010000 */
[-CC-:B------:R-:W-:Y:S01]  /*d9a0*/  FFMA.FTZ R167, R167, R12.reuse, -R126.reuse ;  /* 0x0000000ca7a77223 */ /* 0x180fe2000001087e */
[----:B------:R-:W0:Y:S01]  /*d9b0*/  MUFU.EX2 R141, R141 ;  /* 0x0000008d008d7308 */ /* 0x000e220000000800 */
[----:B-1----:R-:W-:Y:S01]  /*d9c0*/  FADD.FTZ R5, R14, R5 ;  /* 0x000000050e057221 */ /* 0x002fe20000010000 */
[----:B------:R-:W-:Y:S01]  /*d9d0*/  FADD.FTZ R130, R180, R15 ;  /* 0x0000000fb4827221 */ /* 0x000fe20000010000 */
[----:B------:R-:W-:Y:S01]  /*d9e0*/  FFMA.FTZ R126, R165, R12, -R126 ;  /* 0x0000000ca57e7223 */ /* 0x000fe2000001087e */
[----:B------:R-:W-:Y:S01]  /*d9f0*/  IMAD.U32 R21, RZ, RZ, UR14 ;  /* 0x0000000eff157e24 */ /* 0x000fe2000f8e00ff */
[----:B------:R-:W-:Y:S01]  /*da00*/  ISETP.GT.AND P2, PT, R13, UR6, PT ;  /* 0x000000060d007c0c */ /* 0x000fe2000bf44270 */
[----:B------:R-:W-:Y:S01]  /*da10*/  FADD.FTZ R15, R135, R130 ;  /* 0x00000082870f7221 */ /* 0x000fe20000010000 */
[----:B------:R-:W-:Y:S01]  /*da20*/  F2FP.BF16.F32.PACK_AB R184, R169, R184 ;  /* 0x000000b8a9b8723e */ /* 0x000fe200000010ff */
[----:B------:R-:W1:Y:S01]  /*da30*/  MUFU.EX2 R22, R22 ;  /* 0x0000001600167308 */ /* 0x000e620000000800 */
[----:B--2---:R-:W-:Y:S01]  /*da40*/  FADD.FTZ R8, R20, R5 ;  /* 0x0000000514087221 */ /* 0x004fe20000010000 */
[----:B------:R-:W-:Y:S01]  /*da50*/  FADD.FTZ R130, R182, R15 ;  /* 0x0000000fb6827221 */ /* 0x000fe20000010000 */
[----:B------:R-:W-:Y:S01]  /*da60*/  @!P1 VIADD R21, R21, 0x30860 ;  /* 0x0003086015159836 */ /* 0x000fe20000000000 */
[----:B------:R-:W-:Y:S01]  /*da70*/  F2FP.BF16.F32.PACK_AB R186, R173, R186 ;  /* 0x000000baadba723e */ /* 0x000fe200000010ff */
[----:B------:R-:W-:Y:S01]  /*da80*/  VIADD R13, R13, 0xffffffff ;  /* 0xffffffff0d0d7836 */ /* 0x000fe20000000000 */
[----:B------:R-:W-:Y:S01]  /*da90*/  F2FP.BF16.F32.PACK_AB R189, R14, R131 ;  /* 0x000000830ebd723e */ /* 0x000fe200000010ff */
[----:B------:R-:W-:Y:S01]  /*daa0*/  IMAD.MOV.U32 R14, RZ, RZ, R4 ;  /* 0x000000ffff0e7224 */ /* 0x000fe200078e0004 */
[----:B------:R-:W2:Y:S01]  /*dab0*/  MUFU.EX2 R153, R153 ;  /* 0x0000009900997308 */ /* 0x000ea20000000800 */
[----:B0-----:R-:W-:Y:S01]  /*dac0*/  FADD.FTZ R5, R141, R8 ;  /* 0x000000088d057221 */ /* 0x001fe20000010000 */
[----:B------:R-:W-:-:S02]  /*dad0*/  @!P1 PRMT R21, RZ, 0x654, R21 ;  /* 0x00000654ff159816 */ /* 0x000fc40000000015 */
[----:B------:R-:W-:Y:S02]  /*dae0*/  F2FP.BF16.F32.PACK_AB R188, R188, R207 ;  /* 0x000000cfbcbc723e */ /* 0x000fe400000010ff */
[----:B------:R0:W-:Y:S01]  /*daf0*/  @!P1 SYNCS.ARRIVE.TRANS64.RED.A1T0 RZ, [R21+URZ], RZ ;  /* 0x000000ff15ff99a7 */ /* 0x0001e2000810043f */
[----:B------:R-:W-:Y:S01]  /*db00*/  F2FP.BF16.F32.PACK_AB R190, R201, R190 ;  /* 0x000000bec9be723e */ /* 0x000fe200000010ff */
[----:B------:R-:W3:Y:S01]  /*db10*/  MUFU.EX2 R120, R120 ;  /* 0x0000007800787308 */ /* 0x000ee20000000800 */
[----:B-1----:R-:W-:Y:S01]  /*db20*/  FADD.FTZ R8, R22, R5 ;  /* 0x0000000516087221 */ /* 0x002fe20000010000 */
[----:B------:R-:W-:Y:S02]  /*db30*/  F2FP.BF16.F32.PACK_AB R180, R135, R180 ;  /* 0x000000b487b4723e */ /* 0x000fe400000010ff */
[----:B------:R-:W-:Y:S02]  /*db40*/  F2FP.BF16.F32.PACK_AB R182, R145, R182 ;  /* 0x000000b691b6723e */ /* 0x000fe400000010ff */
[----:B------:R-:W-:-:S02]  /*db50*/  F2FP.BF16.F32.PACK_AB R191, R141, R20 ;  /* 0x000000148dbf723e */ /* 0x000fc400000010ff */
[----:B------:R-:W1:Y:S01]  /*db60*/  MUFU.EX2 R157, R157 ;  /* 0x0000009d009d7308 */ /* 0x000e620000000800 */
[C---:B--2---:R-:W-:Y:S01]  /*db70*/  FADD.FTZ R5, R153.reuse, R8 ;  /* 0x0000000899057221 */ /* 0x044fe20000010000 */
[----:B------:R-:W-:-:S06]  /*db80*/  F2FP.BF16.F32.PACK_AB R185, R153, R22 ;  /* 0x0000001699b9723e */ /* 0x000fcc00000010ff */
[----:B------:R-:W2:Y:S01]  /*db90*/  MUFU.EX2 R181, R181 ;  /* 0x000000b500b57308 */ /* 0x000ea20000000800 */
[----:B---3--:R-:W-:Y:S01]  /*dba0*/  FADD.FTZ R8, R120, R5 ;  /* 0x0000000578087221 */ /* 0x008fe20000010000 */
[----:B------:R-:W-:-:S04]  /*dbb0*/  FADD.FTZ R5, R145, R130 ;  /* 0x0000008291057221 */ /* 0x000fc80000010000 */
[----:B------:R-:W-:Y:S01]  /*dbc0*/  FADD.FTZ R130, R176, R5 ;  /* 0x00000005b0827221 */ /* 0x000fe20000010000 */
[----:B------:R-:W-:Y:S01]  /*dbd0*/  F2FP.BF16.F32.PACK_AB R176, R151, R176 ;  /* 0x000000b097b0723e */ /* 0x000fe200000010ff */
[----:B------:R-:W3:Y:S01]  /*dbe0*/  MUFU.EX2 R122, R122 ;  /* 0x0000007a007a7308 */ /* 0x000ee20000000800 */
[----:B-1----:R-:W-:Y:S01]  /*dbf0*/  FADD.FTZ R8, R157, R8 ;  /* 0x000000089d087221 */ /* 0x002fe20000010000 */
[----:B------:R-:W-:Y:S01]  /*dc00*/  FADD.FTZ R15, R151, R130 ;  /* 0x00000082970f7221 */ /* 0x000fe20000010000 */
[----:B------:R-:W-:-:S05]  /*dc10*/  F2FP.BF16.F32.PACK_AB R187, R157, R120 ;  /* 0x000000789dbb723e */ /* 0x000fca00000010ff */
[----:B------:R-:W1:Y:S01]  /*dc20*/  MUFU.EX2 R178, R178 ;  /* 0x000000b200b27308 */ /* 0x000e620000000800 */
[----:B--2---:R-:W-:-:S07]  /*dc30*/  FADD.FTZ R5, R181, R8 ;  /* 0x00000008b5057221 */ /* 0x004fce0000010000 */
        /* <DEDUP_REMOVED lines=23> */
[----:B---3--:R-:W-:Y:S01]  /*ddb0*/  FADD.FTZ R130, R174, R15 ;  /* 0x0000000fae827221 */ /* 0x008fe20000010000 */
[----:B------:R-:W-:-:S06]  /*ddc0*/  IMAD.MOV.U32 R15, RZ, RZ, R3 ;  /* 0x000000ffff0f7224 */ /* 0x000fcc00078e0003 */
[----:B------:R-:W3:Y:S01]  /*ddd0*/  MUFU.EX2 R133, R133 ;  /* 0x0000008500857308 */ /* 0x000ee20000000800 */
[----:B-1----:R-:W-:-:S07]  /*dde0*/  FADD.FTZ R8, R179, R8 ;  /* 0x00000008b3087221 */ /* 0x002fce0000010000 */
[----:B------:R-:W1:Y:S01]  /*ddf0*/  MUFU.EX2 R168, R168 ;  /* 0x000000a800a87308 */ /* 0x000e620000000800 */
[C---:B--2---:R-:W-:Y:S01]  /*de00*/  FADD.FTZ R5, R147.reuse, R130 ;  /* 0x0000008293057221 */ /* 0x044fe20000010000 */
[----:B------:R-:W-:-:S06]  /*de10*/  F2FP.BF16.F32.PACK_AB R174, R147, R174 ;  /* 0x000000ae93ae723e */ /* 0x000fcc00000010ff */
[----:B------:R2:W4:Y:S01]  /*de20*/  MUFU.EX2 R23, R183 ;  /* 0x000000b700177308 */ /* 0x0005220000000800 */
[C---:B---3--:R-:W-:Y:S01]  /*de30*/  FADD.FTZ R8, R133.reuse, R8 ;  /* 0x0000000885087221 */ /* 0x048fe20000010000 */
[----:B------:R-:W-:-:S06]  /*de40*/  F2FP.BF16.F32.PACK_AB R179, R133, R179 ;  /* 0x000000b385b3723e */ /* 0x000fcc00000010ff */
[----:B------:R-:W3:Y:S01]  /*de50*/  MUFU.EX2 R129, R129 ;  /* 0x0000008100817308 */ /* 0x000ee20000000800 */
[----:B-1----:R-:W-:Y:S01]  /*de60*/  FADD.FTZ R130, R168, R5 ;  /* 0x00000005a8827221 */ /* 0x002fe20000010000 */
[----:B--2---:R-:W-:-:S06]  /*de70*/  F2FP.BF16.F32.PACK_AB R183, R124, R121 ;  /* 0x000000797cb7723e */ /* 0x004fcc00000010ff */
[----:B------:R-:W1:Y:S01]  /*de80*/  MUFU.EX2 R139, R139 ;  /* 0x0000008b008b7308 */ /* 0x000e620000000800 */
[----:B----4-:R-:W-:-:S07]  /*de90*/  FADD.FTZ R8, R23, R8 ;  /* 0x0000000817087221 */ /* 0x010fce0000010000 */
[----:B------:R-:W2:Y:S01]  /*dea0*/  MUFU.EX2 R170, R170 ;  /* 0x000000aa00aa7308 */ /* 0x000ea20000000800 */
[C---:B---3--:R-:W-:Y:S01]  /*deb0*/  FADD.FTZ R5, R129.reuse, R130 ;  /* 0x0000008281057221 */ /* 0x048fe20000010000 */
[----:B------:R-:W-:-:S06]  /*dec0*/  F2FP.BF16.F32.PACK_AB R168, R129, R168 ;  /* 0x000000a881a8723e */ /* 0x000fcc00000010ff */
        /* <DEDUP_REMOVED lines=16> */
[----:B-1----:R-:W-:Y:S01]  /*dfd0*/  FADD.FTZ R5, R136, R5 ;  /* 0x0000000588057221 */ /* 0x002fe20000010000 */
[C---:B--2---:R-:W-:Y:S01]  /*dfe0*/  FADD.FTZ R8, R125.reuse, R130 ;  /* 0x000000827d087221 */ /* 0x044fe20000010000 */
[----:B------:R-:W-:Y:S02]  /*dff0*/  F2FP.BF16.F32.PACK_AB R170, R125, R170 ;  /* 0x000000aa7daa723e */ /* 0x000fe400000010ff */
[C---:B---3--:R-:W-:Y:S01]  /*e000*/  FADD.FTZ R5, R126.reuse, R5 ;  /* 0x000000057e057221 */ /* 0x048fe20000010000 */
[----:B------:R-:W-:Y:S01]  /*e010*/  F2FP.BF16.F32.PACK_AB R171, R126, R136 ;  /* 0x000000887eab723e */ /* 0x000fe200000010ff */
[----:B0-----:R-:W-:Y:S06]  /*e020*/  @P2 BRA `(.L_x_4206) ;  /* 0xffffffc800a42947 */ /* 0x001fec000383ffff */
.L_x_4189:
        /* <DEDUP_REMOVED lines=99> */
.L_x_4207:
[----:B------:R-:W-:Y:S01]  /*e660*/  ULEA UR5, UR4, UR58, 0x3 ;  /* 0x0000003a04057291 */ /* 0x000fe2000f8e183f */
[----:B------:R-:W-:-:S05]  /*e670*/  IMAD.U32 R0, RZ, RZ, UR7 ;  /* 0x00000007ff007e24 */ /* 0x000fca000f8e00ff */
[----:B------:R-:W-:-:S04]  /*e680*/  SHF.L.U32 R0, R0, 0x1f, RZ ;  /* 0x0000001f00007819 */ /* 0x000fc800000006ff */
[----:B------:R0:W1:Y:S01]  /*e690*/  SYNCS.PHASECHK.TRANS64.TRYWAIT P2, [UR5+0x30850], R0 ;  /* 0x03085000ff0075a7 */ /* 0x0000620008040145 */
[----:B------:R-:W-:Y:S05]  /*e6a0*/  @!P0 BRA `(.L_x_4208) ;  /* 0x0000000000048947 */ /* 0x000fea0003800000 */
[----:B------:R-:W-:Y:S01]  /*e6b0*/  BPT.TRAP 0x1 ;  /* 0x000000040000795c */ /* 0x000fe20000300000 */
.L_x_4208:
[----:B-1----:R-:W-:Y:S05]  /*e6c0*/  @P2 BRA `(.L_x_4209) ;  /* 0x0000000000082947 */ /* 0x002fea0003800000 */
[----:B------:R-:W1:Y:S02]  /*e6d0*/  SYNCS.PHASECHK.TRANS64.TRYWAIT P0, [UR5+0x30850], R0 ;  /* 0x03085000ff0075a7 */ /* 0x000e640008000145 */
[----:B-1----:R-:W-:Y:S05]  /*e6e0*/  @!P0 BRA `(.L_x_4210) ;  /* 0x0000007000bc8947 */ /* 0x002fea0003800000 */
.L_x_4209:
[----:B------:R-:W-:Y:S01]  /*e6f0*/  UIADD3 UR58, UR58, 0x400, URZ ;  /* 0x000004003a3a7890 */ /* 0x000fe2000fffe03f */
[----:B------:R-:W-:Y:S01]  /*e700*/  WARPGROUP.ARRIVE ;  /* 0x00000000000079c5 */ /* 0x000fe20000000000 */
[----:B------:R-:W-:Y:S01]  /*e710*/  UMOV UR7, 0x40000040 ;  /* 0x4000004000077882 */ /* 0x000fe20000000000 */
[----:B-1----:R-:W1:Y:S01]  /*e720*/  SHFL.BFLY PT, R7, R8, 0x2, 0x1f ;  /* 0x0c401f0008077f89 */ /* 0x002e6200000e0000 */
[----:B------:R-:W-:Y:S01]  /*e730*/  USHF.R.U32.HI UR58, URZ, 0x4, UR58 ;  /* 0x000000043f3a7899 */ /* 0x000fe2000801163a */
[----:B------:R-:W-:Y:S02]  /*e740*/  IMAD.U32 R11, RZ, RZ, UR5 ;  /* 0x00000005ff0b7e24 */ /* 0x000fe4000f8e00ff */
[----:B0-----:R-:W0:Y:S01]  /*e750*/  SHFL.BFLY PT, R0, R5, 0x2, 0x1f ;  /* 0x0c401f0005007f89 */ /* 0x001e2200000e0000 */
[----:B------:R-:W-:Y:S01]  /*e760*/  ULOP3.LUT UR58, UR58, 0x3fff, URZ, 0xc0, !UPT ;  /* 0x00003fff3a3a7892 */ /* 0x000fe2000f8ec03f */
[----:B------:R-:W-:Y:S02]  /*e770*/  @!P1 VIADD R11, R11, 0x30860 ;  /* 0x000308600b0b9836 */ /* 0x000fe40000000000 */
[----:B------:R-:W-:Y:S01]  /*e780*/  IMAD.MOV.U32 R2, RZ, RZ, -0x800000 ;  /* 0xff800000ff027424 */ /* 0x000fe200078e00ff */
[----:B------:R-:W-:-:S02]  /*e790*/  ULOP3.LUT UR58, UR58, 0x3000000, URZ, 0xfc, !UPT ;  /* 0x030000003a3a7892 */ /* 0x000fc4000f8efc3f */
[----:B------:R-:W-:Y:S02]  /*e7a0*/  @!P1 PRMT R11, RZ, 0x654, R11 ;  /* 0x00000654ff0b9816 */ /* 0x000fe4000000000b */
[----:B------:R-:W-:-:S07]  /*e7b0*/  UIMAD UR4, UR4, 0x900, UR58 ;  /* 0x00000900040478a4 */ /* 0x000fce000f8e023a */
[----:B------:R-:W-:Y:S02]  /*e7c0*/  UMOV UR6, UR4 ;  /* 0x0000000400067c82 */ /* 0x000fe40008000000 */
[----:B------:R-:W-:Y:S01]  /*e7d0*/  HGMMA.64x192x16.F32.BF16 R24, R188, gdesc[UR4].tnspB, R24, gsb0 ;  /* 0x42e00004bc187df0 */ /* 0x000fe20008001818 */
[----:B------:R-:W-:Y:S01]  /*e7e0*/  UIADD3 UR6, UR4, 0x80, URZ ;  /* 0x0000008004067890 */ /* 0x000fe2000fffe03f */
[----:B-1----:R-:W-:Y:S01]  /*e7f0*/  FADD.FTZ R7, R7, R8 ;  /* 0x0000000807077221 */ /* 0x002fe20000010000 */
[----:B------:R-:W-:Y:S01]  /*e800*/  UMOV UR7, 0x40000040 ;  /* 0x4000004000077882 */ /* 0x000fe20000000000 */
[----:B------:R-:W-:Y:S02]  /*e810*/  IMAD.MOV.U32 R8, RZ, RZ, RZ ;  /* 0x000000ffff087224 */ /* 0x000fe400078e00ff */
[----:B0-----:R-:W-:Y:S01]  /*e820*/  FADD.FTZ R6, R0, R5 ;  /* 0x0000000500067221 */ /* 0x001fe20000010000 */
[----:B------:R-:W-:Y:S01]  /*e830*/  IMAD.MOV.U32 R5, RZ, RZ, RZ ;  /* 0x000000ffff057224 */ /* 0x000fe200078e00ff */
[----:B------:R-:W0:Y:S04]  /*e840*/  SHFL.BFLY PT, R0, R7, 0x1, 0x1f ;  /* 0x0c201f0007007f89 */ /* 0x000e2800000e0000 */
[----:B------:R-:W1:Y:S01]  /*e850*/  SHFL.BFLY PT, R9, R6, 0x1, 0x1f ;  /* 0x0c201f0006097f89 */ /* 0x000e6200000e0000 */
[----:B0-----:R-:W-:Y:S01]  /*e860*/  FADD.FTZ R13, R7, R0 ;  /* 0x00000000070d7221 */ /* 0x001fe20000010000 */
[----:B------:R-:W-:-:S02]  /*e870*/  IMAD.MOV.U32 R0, RZ, RZ, -0x800000 ;  /* 0xff800000ff007424 */ /* 0x000fc400078e00ff */
[----:B-1----:R-:W-:Y:S02]  /*e880*/  FADD.FTZ R14, R6, R9 ;  /* 0x00000009060e7221 */ /* 0x002fe40000010000 */
[----:B------:R-:W-:-:S03]  /*e890*/  FSETP.NE.FTZ.AND P0, PT, R13, RZ, PT ;  /* 0x000000ff0d00720b */ /* 0x000fc60003f15000 */
[----:B------:R-:W-:-:S10]  /*e8a0*/  FSETP.NE.FTZ.AND P2, PT, R14, RZ, PT ;  /* 0x000000ff0e00720b */ /* 0x000fd40003f55000 */
[----:B------:R-:W0:Y:S01]  /*e8b0*/  @P0 MUFU.LG2 R9, R13 ;  /* 0x0000000d00090308 */ /* 0x000e220000000c00 */
[C---:B------:R-:W-:Y:S02]  /*e8c0*/  @P0 FMUL.FTZ R7, R12.reuse, 0.69314718246459960938 ;  /* 0x3f3172180c070820 */ /* 0x040fe40000410000 */
[----:B------:R-:W-:-:S05]  /*e8d0*/  @P2 FMUL.FTZ R15, R12, 0.69314718246459960938 ;  /* 0x3f3172180c0f2820 */ /* 0x000fca0000410000 */
        /* <DEDUP_REMOVED lines=130> */
.L_x_4140:
        /* <DEDUP_REMOVED lines=20> */
[----:B---3--:R-:W-:Y:S01]  /*f240*/  USHF.R.S32.HI UR10, URZ, 0x1f, UR12 ;  /* 0x0000001f3f0a7899 */ /* 0x008fe2000801140c */
[----:B------:R-:W-:-:S03]  /*f250*/  ULDC.64 UR8, c[0x0][0xb38] ;  /* 0x0002ce0000087ab9 */ /* 0x000fc60000000a00 */
[----:B------:R-:W-:Y:S01]  /*f260*/  SHF.R.S32.HI R3, RZ, 0x1f, R4 ;  /* 0x0000001fff037819 */ /* 0x000fe20000011404 */
[----:B------:R-:W-:Y:S01]  /*f270*/  UIMAD UR7, UR7, UR8, URZ ;  /* 0x00000008070772a4 */ /* 0x000fe2000f8e023f */
[----:B------:R-:W0:Y:S02]  /*f280*/  LDC.64 R14, c[0x0][0xb40] ;  /* 0x0002d000ff0e7b82 */ /* 0x000e240000000a00 */
[CC--:B------:R-:W-:Y:S02]  /*f290*/  LEA.HI R5, R3.reuse, R4.reuse, RZ, 0x7 ;  /* 0x0000000403057211 */ /* 0x0c0fe400078f38ff */
[----:B------:R-:W-:Y:S02]  /*f2a0*/  LEA.HI R10, R3, R4, RZ, 0x2 ;  /* 0x00000004030a7211 */ /* 0x000fe400078f10ff */
[C---:B------:R-:W-:Y:S02]  /*f2b0*/  LOP3.LUT R7, R5.reuse, 0xffffff80, RZ, 0xc0, !PT ;  /* 0xffffff8005077812 */ /* 0x040fe400078ec0ff */
[----:B------:R-:W-:Y:S01]  /*f2c0*/  SHF.R.S32.HI R6, RZ, 0x7, R5 ;  /* 0x00000007ff067819 */ /* 0x000fe20000011405 */
[----:B------:R-:W1:Y:S02]  /*f2d0*/  @P0 LDC R13, c[0x0][0xbf0] ;  /* 0x0002fc00ff0d0b82 */ /* 0x000e640000000800 */
[----:B------:R-:W-:Y:S01]  /*f2e0*/  IMAD.IADD R20, R4, 0x1, -R7 ;  /* 0x0000000104147824 */ /* 0x000fe200078e0a07 */
[----:B------:R-:W-:-:S02]  /*f2f0*/  LEA.HI R3, R5, R6, RZ, 0x1 ;  /* 0x0000000605037211 */ /* 0x000fc400078f08ff */
[----:B------:R-:W-:Y:S02]  /*f300*/  LOP3.LUT R5, R10, 0xfffffffc, RZ, 0xc0, !PT ;  /* 0xfffffffc0a057812 */ /* 0x000fe400078ec0ff */
[----:B------:R-:W-:Y:S01]  /*f310*/  SHF.R.S32.HI R7, RZ, 0x1f, R20 ;  /* 0x0000001fff077819 */ /* 0x000fe20000011414 */
[----:B------:R-:W3:Y:S01]  /*f320*/  LDC.64 R10, c[0x0][0xbd8] ;  /* 0x0002f600ff0a7b82 */ /* 0x000ee20000000a00 */
[----:B------:R-:W-:Y:S01]  /*f330*/  LOP3.LUT R3, R3, 0x3fffffe, RZ, 0xc0, !PT ;  /* 0x03fffffe03037812 */ /* 0x000fe200078ec0ff */
[----:B------:R-:W-:Y:S01]  /*f340*/  IMAD.IADD R5, R4, 0x1, -R5 ;  /* 0x0000000104057824 */ /* 0x000fe200078e0a05 */
[----:B------:R-:W-:Y:S01]  /*f350*/  LEA.HI R22, R7, R20, RZ, 0x2 ;  /* 0x0000001407167211 */ /* 0x000fe200078f10ff */
[----:B----4-:R-:W-:Y:S01]  /*f360*/  IMAD R21, R21, R18, UR11 ;  /* 0x0000000b15157e24 */ /* 0x010fe2000f8e0212 */
[----:B------:R-:W-:Y:S01]  /*f370*/  LEA.HI R7, R7, R20, RZ, 0x5 ;  /* 0x0000001407077211 */ /* 0x000fe200078f28ff */
[----:B------:R-:W-:Y:S01]  /*f380*/  IMAD.IADD R3, R6, 0x1, -R3 ;  /* 0x0000000106037824 */ /* 0x000fe200078e0a03 */
[--C-:B------:R-:W-:Y:S01]  /*f390*/  SHF.R.S32.HI R8, RZ, 0x2, R22.reuse ;  /* 0x00000002ff087819 */ /* 0x100fe20000011416 */
[----:B------:R-:W4:Y:S01]  /*f3a0*/  @P0 LDC R23, c[0x0][0xbec] ;  /* 0x0002fb00ff170b82 */ /* 0x000f220000000800 */
[----:B------:R-:W-:-:S02]  /*f3b0*/  SHF.R.S32.HI R9, RZ, 0x1f, R22 ;  /* 0x0000001fff097819 */ /* 0x000fc40000011416 */
[----:B------:R-:W-:Y:S02]  /*f3c0*/  LEA.HI R6, R5, R5, RZ, 0x1 ;  /* 0x0000000505067211 */ /* 0x000fe400078f08ff */
[----:B------:R-:W-:Y:S02]  /*f3d0*/  LEA.HI R9, R9, R8, RZ, 0x3 ;  /* 0x0000000809097211 */ /* 0x000fe400078f18ff */
[----:B------:R-:W-:Y:S01]  /*f3e0*/  LOP3.LUT R6, R6, 0x1ffffffe, RZ, 0xc0, !PT ;  /* 0x1ffffffe06067812 */ /* 0x000fe200078ec0ff */
[----:B------:R-:W5:Y:S01]  /*f3f0*/  @P0 LDC R120, c[0x0][0xbf0] ;  /* 0x0002fc00ff780b82 */ /* 0x000f620000000800 */
[----:B------:R-:W-:Y:S02]  /*f400*/  LOP3.LUT R9, R9, 0xfffffff8, RZ, 0xc0, !PT ;  /* 0xfffffff809097812 */ /* 0x000fe400078ec0ff */
[----:B------:R-:W-:Y:S01]  /*f410*/  SHF.R.S32.HI R7, RZ, 0x5, R7 ;  /* 0x00000005ff077819 */ /* 0x000fe20000011407 */
[----:B------:R-:W-:Y:S02]  /*f420*/  IMAD.IADD R12, R5, 0x1, -R6 ;  /* 0x00000001050c7824 */ /* 0x000fe400078e0a06 */
[----:B------:R-:W-:-:S02]  /*f430*/  IMAD.IADD R4, R8, 0x1, -R9 ;  /* 0x0000000108047824 */ /* 0x000fc400078e0a09 */
[----:B------:R-:W0:Y:S01]  /*f440*/  @P0 LDC R9, c[0x0][0xbec] ;  /* 0x0002fb00ff090b82 */ /* 0x000e220000000800 */
[----:B------:R-:W-:Y:S02]  /*f450*/  IMAD.U32 R5, RZ, RZ, UR5 ;  /* 0x00000005ff057e24 */ /* 0x000fe4000f8e00ff */
[----:B------:R-:W-:Y:S02]  /*f460*/  IMAD R6, R7, 0x10, R4 ;  /* 0x0000001007067824 */ /* 0x000fe400078e0204 */
[----:B---3--:R-:W-:Y:S02]  /*f470*/  IMAD R8, R10, UR10, RZ ;  /* 0x0000000a0a087c24 */ /* 0x008fe4000f8e02ff */
[----:B------:R-:W-:Y:S02]  /*f480*/  IMAD R3, R3, 0x40, R6 ;  /* 0x0000004003037824 */ /* 0x000fe400078e0206 */
[----:B------:R-:W-:Y:S01]  /*f490*/  IMAD.U32 R4, RZ, RZ, UR4 ;  /* 0x00000004ff047e24 */ /* 0x000fe2000f8e00ff */
[----:B------:R-:W-:Y:S01]  /*f4a0*/  UIMAD.WIDE.U32 UR4, UR13, UR8, URZ ;  /* 0x000000080d0472a5 */ /* 0x000fe2000f8e003f */
[----:B------:R-:W-:Y:S01]  /*f4b0*/  IMAD.U32 R5, RZ, RZ, UR6 ;  /* 0x00000006ff057e24 */ /* 0x000fe2000f8e00ff */
[----:B------:R-:W-:Y:S01]  /*f4c0*/  UIMAD UR6, UR13, UR9, UR7 ;  /* 0x000000090d0672a4 */ /* 0x000fe2000f8e0207 */
[----:B------:R-:W-:-:S02]  /*f4d0*/  IMAD R6, R12, 0x8, R3 ;  /* 0x000000080c067824 */ /* 0x000fc400078e0203 */
[----:B------:R-:W-:Y:S01]  /*f4e0*/  IMAD R11, R11, UR12, R8 ;  /* 0x0000000c0b0b7c24 */ /* 0x000fe2000f8e0208 */
[----:B------:R-:W-:Y:S01]  /*f4f0*/  UIADD3 UR6, UR5, UR6, URZ ;  /* 0x0000000605067290 */ /* 0x000fe2000fffe03f */
[----:B--2---:R-:W-:Y:S01]  /*f500*/  IMAD R8, R16, 0x80, R6 ;  /* 0x0000008010087824 */ /* 0x004fe200078e0206 */
[----:B------:R-:W-:Y:S01]  /*f510*/  ULDC.64 UR8, c[0x0][0xb28] ;  /* 0x0002ca0000087ab9 */ /* 0x000fe20000000a00 */
[----:B------:R-:W-:-:S04]  /*f520*/  IMAD.WIDE.U32 R4, R10, UR12, R4 ;  /* 0x0000000c0a047c25 */ /* 0x000fc8000f8e0004 */
[----:B------:R-:W-:Y:S02]  /*f530*/  IMAD.U32 R7, RZ, RZ, UR5 ;  /* 0x00000005ff077e24 */ /* 0x000fe4000f8e00ff */
[----:B0-----:R-:W-:-:S04]  /*f540*/  @P0 IMAD.HI.U32 R10, R8, R9, RZ ;  /* 0x00000009080a0227 */ /* 0x001fc800078e00ff */
[C---:B------:R-:W-:Y:S02]  /*f550*/  IMAD R12, R14.reuse, UR10, RZ ;  /* 0x0000000a0e0c7c24 */ /* 0x040fe4000f8e02ff */
[----:B------:R-:W-:Y:S01]  /*f560*/  IMAD.U32 R6, RZ, RZ, UR4 ;  /* 0x00000004ff067e24 */ /* 0x000fe2000f8e00ff */
[----:B------:R-:W-:Y:S01]  /*f570*/  ULDC.64 UR4, c[0x0][0xbe0] ;  /* 0x0002f80000047ab9 */ /* 0x000fe20000000a00 */
[----:B------:R-:W-:Y:S01]  /*f580*/  IMAD.U32 R7, RZ, RZ, UR6 ;  /* 0x00000006ff077e24 */ /* 0x000fe2000f8e00ff */
[----:B------:R-:W-:Y:S01]  /*f590*/  ULDC.64 UR6, c[0x0][0xb48] ;  /* 0x0002d20000067ab9 */ /* 0x000fe20000000a00 */
[----:B------:R-:W-:Y:S01]  /*f5a0*/  IMAD.MOV.U32 R9, RZ, RZ, R8 ;  /* 0x000000ffff097224 */ /* 0x000fe200078e0008 */
[----:B-1----:R-:W-:Y:S01]  /*f5b0*/  @P0 SHF.R.U32.HI R9, RZ, R13, R10 ;  /* 0x0000000dff090219 */ /* 0x002fe2000001160a */
[----:B------:R-:W-:Y:S01]  /*f5c0*/  IMAD R13, R15, UR12, R12 ;  /* 0x0000000c0f0d7c24 */ /* 0x000fe2000f8e020c */
[----:B------:R-:W-:Y:S01]  /*f5d0*/  SHF.R.S32.HI R12, RZ, 0x1f, R21 ;  /* 0x0000001fff0c7819 */ /* 0x000fe20000011415 */
[----:B------:R-:W-:-:S04]  /*f5e0*/  IMAD.WIDE.U32 R6, R14, UR12, R6 ;  /* 0x0000000c0e067c25 */ /* 0x000fc8000f8e0006 */
[----:B------:R-:W-:Y:S02]  /*f5f0*/  IMAD.IADD R5, R5, 0x1, R11 ;  /* 0x0000000105057824 */ /* 0x000fe400078e020b */
[----:B----4-:R-:W-:-:S04]  /*f600*/  @P0 IMAD.HI.U32 R23, R8, R23, RZ ;  /* 0x0000001708170227 */ /* 0x010fc800078e00ff */
[----:B------:R-:W-:Y:S02]  /*f610*/  IMAD.IADD R7, R7, 0x1, R13 ;  /* 0x0000000107077824 */ /* 0x000fe400078e020d */
[----:B------:R-:W-:Y:S02]  /*f620*/  IMAD R13, R12, UR6, RZ ;  /* 0x000000060c0d7c24 */ /* 0x000fe4000f8e02ff */
[----:B------:R-:W-:-:S04]  /*f630*/  IMAD.WIDE.U32 R4, R21, UR4, R4 ;  /* 0x0000000415047c25 */ /* 0x000fc8000f8e0004 */
[----:B------:R-:W-:Y:S01]  /*f640*/  IMAD.MOV.U32 R11, RZ, RZ, R8 ;  /* 0x000000ffff0b7224 */ /* 0x000fe200078e0008 */
[----:B-----5:R-:W-:Y:S01]  /*f650*/  @P0 SHF.R.U32.HI R11, RZ, R120, R23 ;  /* 0x00000078ff0b0219 */ /* 0x020fe20000011617 */
[----:B------:R-:W-:Y:S01]  /*f660*/  IMAD R10, R12, UR4, RZ ;  /* 0x000000040c0a7c24 */ /* 0x000fe2000f8e02ff */
[----:B------:R-:W-:Y:S01]  /*f670*/  IADD3 R4, P0, R9, R4, RZ ;  /* 0x0000000409047210 */ /* 0x000fe20007f1e0ff */
[C---:B------:R-:W-:Y:S01]  /*f680*/  IMAD R15, R21.reuse, UR7, R13 ;  /* 0x00000007150f7c24 */ /* 0x040fe2000f8e020d */
[--C-:B------:R-:W-:Y:S01]  /*f690*/  SHF.R.S32.HI R13, RZ, 0x1f, R9.reuse ;  /* 0x0000001fff0d7819 */ /* 0x100fe20000011409 */
[----:B------:R-:W-:Y:S02]  /*f6a0*/  IMAD.MOV R9, RZ, RZ, -R9 ;  /* 0x000000ffff097224 */ /* 0x000fe400078e0a09 */
[----:B------:R-:W-:Y:S01]  /*f6b0*/  IMAD R12, R21, UR5, R10 ;  /* 0x00000005150c7c24 */ /* 0x000fe2000f8e020a */
[--C-:B------:R-:W-:Y:S01]  /*f6c0*/  SHF.R.S32.HI R10, RZ, 0x1f, R11.reuse ;  /* 0x0000001fff0a7819 */ /* 0x100fe2000001140b */
[----:B------:R-:W-:Y:S01]  /*f6d0*/  IMAD.MOV R14, RZ, RZ, -R11 ;  /* 0x000000ffff0e7224 */ /* 0x000fe200078e0a0b */
[----:B------:R-:W-:Y:S01]  /*f6e0*/  ULDC.64 UR4, c[0x0][0xb30] ;  /* 0x0002cc0000047ab9 */ /* 0x000fe20000000a00 */
[----:B------:R-:W-:Y:S01]  /*f6f0*/  IMAD R9, R17, R9, R8 ;  /* 0x0000000911097224 */ /* 0x000fe200078e0208 */
[----:B------:R-:W-:Y:S01]  /*f700*/  IADD3.X R5, R13, R5, R12, P0, !PT ;  /* 0x000000050d057210 */ /* 0x000fe200007fe40c */
[----:B------:R-:W-:Y:S01]  /*f710*/  IMAD.WIDE.U32 R6, R21, UR6, R6 ;  /* 0x0000000615067c25 */ /* 0x000fe2000f8e0006 */
[----:B------:R-:W-:-:S03]  /*f720*/  ULDC.64 UR6, c[0x0][0xbc8] ;  /* 0x0002f20000067ab9 */ /* 0x000fc60000000a00 */
        /* <DEDUP_REMOVED lines=36> */
[----:B------:R1:W2:Y:S01]  /*f970*/  SHFL.IDX PT, R11, R13, 0x1, 0x1c1f ;  /* 0x003c1f000d0b7f89 */ /* 0x0002a200000e0000 */
[----:B------:R-:W-:Y:S01]  /*f980*/  ISETP.GE.AND P2, PT, R3, R18, PT ;  /* 0x000000120300720c */ /* 0x000fe20003f46270 */
[----:B------:R-:W-:Y:S02]  /*f990*/  UPRMT UR4, URZ, 0x654, UR4 ;  /* 0x000006543f047896 */ /* 0x000fe40008000004 */
[----:B------:R3:W4:Y:S01]  /*f9a0*/  SHFL.IDX PT, R4, R6, RZ, 0x1c1f ;  /* 0x001c1fff06047589 */ /* 0x00072200000e0000 */
[----:B-1----:R-:W-:-:S03]  /*f9b0*/  LOP3.LUT R13, R22, 0x7ffffffc, RZ, 0xc0, !PT ;  /* 0x7ffffffc160d7812 */ /* 0x002fc600078ec0ff */
[----:B------:R3:W1:Y:S03]  /*f9c0*/  SHFL.IDX PT, R5, R7, RZ, 0x1c1f ;  /* 0x001c1fff07057589 */ /* 0x00066600000e0000 */
[----:B------:R-:W-:Y:S01]  /*f9d0*/  SYNCS.ARRIVE.TRANS64.RED.A1T0 RZ, [UR4], RZ ;  /* 0x000000ffffff79a7 */ /* 0x000fe20008100404 */
[----:B------:R-:W-:-:S04]  /*f9e0*/  IMAD.IADD R13, R20, 0x1, -R13 ;  /* 0x00000001140d7824 */ /* 0x000fc800078e0a0d */
[----:B------:R-:W-:Y:S01]  /*f9f0*/  IMAD.SHL.U32 R3, R13, 0x2, RZ ;  /* 0x000000020d037824 */ /* 0x000fe200078e00ff */
[----:B0-----:R3:W-:Y:S04]  /*fa00*/  @!P1 ST.E desc[UR14][R8.64], R2 ;  /* 0x0000000208009985 */ /* 0x0017e8000c10190e */
[----:B--2---:R3:W-:Y:S01]  /*fa10*/  @!P0 ST.E desc[UR14][R10.64], R0 ;  /* 0x000000000a008985 */ /* 0x0047e2000c10190e */
[----:B------:R-:W-:Y:S05]  /*fa20*/  @P2 BRA `(.L_x_4213) ;  /* 0x00000008003c2947 */ /* 0x000fea0003800000 */
[C---:B---3--:R-:W-:Y:S01]  /*fa30*/  VIADD R0, R3.reuse, 0x8 ;  /* 0x0000000803007836 */ /* 0x048fe20000000000 */
        /* <DEDUP_REMOVED lines=9> */
[----:B------:R-:W-:Y:S01]  /*fad0*/  VIADD R16, R3, 0x38 ;  /* 0x0000003803107836 */ /* 0x000fe20000000000 */
[----:B------:R-:W-:Y:S01]  /*fae0*/  ISETP.GE.AND P6, PT, R15, UR4, PT ;  /* 0x000000040f007c0c */ /* 0x000fe2000bfc6270 */
[----:B------:R-:W-:-:S02]  /*faf0*/  VIADD R17, R3, 0x40 ;  /* 0x0000004003117836 */ /* 0x000fc40000000000 */
[C---:B------:R-:W-:Y:S01]  /*fb00*/  VIADD R20, R3.reuse, 0x48 ;  /* 0x0000004803147836 */ /* 0x040fe20000000000 */
[----:B------:R-:W-:Y:S01]  /*fb10*/  ISETP.GE.AND P3, PT, R16, UR4, PT ;  /* 0x0000000410007c0c */ /* 0x000fe2000bf66270 */
[C-C-:B-1--4-:R-:W-:Y:S02]  /*fb20*/  @!P0 IMAD.WIDE R8, R3.reuse, 0x4, R4.reuse ;  /* 0x0000000403088825 */ /* 0x152fe400078e0204 */
        /* <DEDUP_REMOVED lines=17> */
[C---:B------:R-:W-:Y:S01]  /*fc40*/  VIADD R22, R3.reuse, 0x50 ;  /* 0x0000005003167836 */ /* 0x040fe20000000000 */
[----:B0-----:R-:W-:Y:S01]  /*fc50*/  @!P5 LOP3.LUT R9, R14, 0xfffffffe, RZ, 0xc0, !PT ;  /* 0xfffffffe0e09d812 */ /* 0x001fe200078ec0ff */
[----:B------:R-:W-:Y:S01]  /*fc60*/  VIADD R24, R3, 0x58 ;  /* 0x0000005803187836 */ /* 0x000fe20000000000 */
[----:B------:R-:W-:-:S02]  /*fc70*/  @!P0 LEA.HI R0, R0, R0, RZ, 0x1 ;  /* 0x0000000000008211 */ /* 0x000fc400078f08ff */
[----:B------:R-:W-:Y:S01]  /*fc80*/  @!P4 LEA.HI R2, R2, R2, RZ, 0x1 ;  /* 0x000000020202c211 */ /* 0x000fe200078f08ff */
[--C-:B------:R-:W-:Y:S01]  /*fc90*/  @!P5 IMAD.WIDE R8, R9, 0x4, R4.reuse ;  /* 0x000000040908d825 */ /* 0x100fe200078e0204 */
[----:B------:R-:W-:Y:S02]  /*fca0*/  @!P3 LEA.HI R16, R16, R16, RZ, 0x1 ;  /* 0x000000101010b211 */ /* 0x000fe400078f08ff */
[----:B-1----:R-:W-:Y:S02]  /*fcb0*/  @!P6 LOP3.LUT R11, R15, 0xfffffffe, RZ, 0xc0, !PT ;  /* 0xfffffffe0f0be812 */ /* 0x002fe400078ec0ff */
[----:B------:R-:W-:Y:S01]  /*fcc0*/  @!P1 LEA.HI R20, R20, R20, RZ, 0x1 ;  /* 0x0000001414149211 */ /* 0x000fe200078f08ff */
[----:B------:R0:W-:Y:S01]  /*fcd0*/  @!P5 ST.E.64 desc[UR6][R8.64], R36 ;  /* 0x000000240800d985 */ /* 0x0001e2000c101b06 */
[----:B--2---:R-:W-:Y:S01]  /*fce0*/  @!P2 LEA.HI R12, R17, R17, RZ, 0x1 ;  /* 0x00000011110ca211 */ /* 0x004fe200078f08ff */
[----:B------:R-:W-:Y:S01]  /*fcf0*/  @!P6 IMAD.WIDE R10, R11, 0x4, R4 ;  /* 0x000000040b0ae825 */ /* 0x000fe200078e0204 */
[----:B------:R-:W-:-:S02]  /*fd00*/  @!P0 LOP3.LUT R13, R0, 0xfffffffe, RZ, 0xc0, !PT ;  /* 0xfffffffe000d8812 */ /* 0x000fc400078ec0ff */
[----:B------:R-:W-:Y:S01]  /*fd10*/  @!P4 LOP3.LUT R15, R2, 0xfffffffe, RZ, 0xc0, !PT ;  /* 0xfffffffe020fc812 */ /* 0x000fe200078ec0ff */
[C---:B------:R-:W-:Y:S01]  /*fd20*/  VIADD R0, R3.reuse, 0x60 ;  /* 0x0000006003007836 */ /* 0x040fe20000000000 */
[----:B------:R-:W-:Y:S01]  /*fd30*/  @!P3 LOP3.LUT R17, R16, 0xfffffffe, RZ, 0xc0, !PT ;  /* 0xfffffffe1011b812 */ /* 0x000fe200078ec0ff */
[----:B------:R1:W-:Y:S01]  /*fd40*/  @!P6 ST.E.64 desc[UR6][R10.64], R40 ;  /* 0x000000280a00e985 */ /* 0x0003e2000c101b06 */
[----:B------:R-:W-:Y:S01]  /*fd50*/  @!P2 LOP3.LUT R21, R12, 0xfffffffe, RZ, 0xc0, !PT ;  /* 0xfffffffe0c15a812 */ /* 0x000fe200078ec0ff */
[C---:B------:R-:W-:Y:S01]  /*fd60*/  VIADD R2, R3.reuse, 0x68 ;  /* 0x0000006803027836 */ /* 0x040fe20000000000 */
[----:B------:R-:W-:Y:S01]  /*fd70*/  @!P1 LOP3.LUT R25, R20, 0xfffffffe, RZ, 0xc0, !PT ;  /* 0xfffffffe14199812 */ /* 0x000fe200078ec0ff */
[----:B------:R-:W-:Y:S01]  /*fd80*/  VIADD R20, R3, 0x70 ;  /* 0x0000007003147836 */ /* 0x000fe20000000000 */
[----:B------:R-:W-:Y:S01]  /*fd90*/  ISETP.GE.AND P5, PT, R22, UR4, PT ;  /* 0x0000000416007c0c */ /* 0x000fe2000bfa6270 */
[----:B0-----:R-:W-:Y:S01]  /*fda0*/  @!P0 IMAD.WIDE R8, R13, 0x4, R4 ;  /* 0x000000040d088825 */ /* 0x001fe200078e0204 */
[----:B------:R-:W-:-:S03]  /*fdb0*/  ISETP.GE.AND P6, PT, R24, UR4, PT ;  /* 0x0000000418007c0c */ /* 0x000fc6000bfc6270 */
[--C-:B------:R-:W-:Y:S01]  /*fdc0*/  @!P3 IMAD.WIDE R12, R17, 0x4, R4.reuse ;  /* 0x00000004110cb825 */ /* 0x100fe200078e0204 */
[----:B------:R0:W-:Y:S01]  /*fdd0*/  @!P0 ST.E.64 desc[UR6][R8.64], R44 ;  /* 0x0000002c08008985 */ /* 0x0001e2000c101b06 */
[----:B------:R-:W-:Y:S02]  /*fde0*/  ISETP.GE.AND P0, PT, R0, UR4, PT ;  /* 0x0000000400007c0c */ /* 0x000fe4000bf06270 */
        /* <DEDUP_REMOVED lines=9> */
[----:B------:R-:W-:Y:S01]  /*fe80*/  VIADD R25, R3, 0x80 ;  /* 0x0000008003197836 */ /* 0x000fe20000000000 */
[----:B------:R-:W-:-:S02]  /*fe90*/  ISETP.GE.AND P2, PT, R20, UR4, PT ;  /* 0x0000000414007c0c */ /* 0x000fc4000bf46270 */
[----:B------:R4:W-:Y:S01]  /*fea0*/  @!P1 ST.E.64 desc[UR6][R16.64], R60 ;  /* 0x0000003c10009985 */ /* 0x0009e2000c101b06 */
[----:B------:R-:W-:Y:S02]  /*feb0*/  ISETP.GE.AND P1, PT, R2, UR4, PT ;  /* 0x0000000402007c0c */ /* 0x000fe4000bf26270 */
[----:B------:R-:W-:Y:S02]  /*fec0*/  ISETP.GE.AND P3, PT, R21, UR4, PT ;  /* 0x0000000415007c0c */ /* 0x000fe4000bf66270 */
[----:B------:R-:W-:Y:S02]  /*fed0*/  ISETP.GE.AND P4, PT, R25, UR4, PT ;  /* 0x0000000419007c0c */ /* 0x000fe4000bf86270 */
[----:B0-----:R-:W-:Y:S02]  /*fee0*/  @!P5 LOP3.LUT R9, R22, 0xfffffffe, RZ, 0xc0, !PT ;  /* 0xfffffffe1609d812 */ /* 0x001fe400078ec0ff */
[----:B------:R-:W-:Y:S02]  /*fef0*/  @!P0 LEA.HI R0, R0, R0, RZ, 0x1 ;  /* 0x0000000000008211 */ /* 0x000fe400078f08ff */
[----:B-1----:R-:W-:Y:S01]  /*ff00*/  @!P6 LOP3.LUT R11, R24, 0xfffffffe, RZ, 0xc0, !PT ;  /* 0xfffffffe180be812 */ /* 0x002fe200078ec0ff */
[----:B------:R-:W-:Y:S01]  /*ff10*/  @!P5 IMAD.WIDE R8, R9, 0x4, R4 ;  /* 0x000000040908d825 */ /* 0x000fe200078e0204 */
[----:B--2---:R-:W-:-:S02]  /*ff20*/  @!P0 LOP3.LUT R13, R0, 0xfffffffe, RZ, 0xc0, !PT ;  /* 0xfffffffe000d8812 */ /* 0x004fc400078ec0ff */
[----:B------:R-:W-:Y:S01]  /*ff30*/  @!P1 LEA.HI R2, R2, R2, RZ, 0x1 ;  /* 0x0000000202029211 */ /* 0x000fe200078f08ff */
[--C-:B------:R-:W-:Y:S01]  /*ff40*/  @!P6 IMAD.WIDE R10, R11, 0x4, R4.reuse ;  /* 0x000000040b0ae825 */ /* 0x100fe200078e0204 */
[----:B------:R-:W-:Y:S01]  /*ff50*/  @!P2 LEA.HI R20, R20, R20, RZ, 0x1 ;  /* 0x000000141414a211 */ /* 0x000fe200078f08ff */
[----:B------:R0:W-:Y:S01]  /*ff60*/  @!P5 ST.E.64 desc[UR6][R8.64], R64 ;  /* 0x000000400800d985 */ /* 0x0001e2000c101b06 */
[----:B---3--:R-:W-:Y:S01]  /*ff70*/  @!P1 LOP3.LUT R15, R2, 0xfffffffe, RZ, 0xc0, !PT ;  /* 0xfffffffe020f9812 */ /* 0x008fe200078ec0ff */
[--C-:B------:R-:W-:Y:S01]  /*ff80*/  @!P0 IMAD.WIDE R12, R13, 0x4, R4.reuse ;  /* 0x000000040d0c8825 */ /* 0x100fe200078e0204 */
[----:B------:R-:W-:Y:S01]  /*ff90*/  @!P3 LEA.HI R21, R21, R21, RZ, 0x1 ;  /* 0x000000151515b211 */ /* 0x000fe200078f08ff */
[----:B------:R1:W-:Y:S01]  /*ffa0*/  @!P6 ST.E.64 desc[UR6][R10.64], R68 ;  /* 0x000000440a00e985 */ /* 0x0003e2000c101b06 */
[----:B------:R-:W-:Y:S01]  /*ffb0*/  @!P4 LEA.HI R25, R25, R25, RZ, 0x1 ;  /* 0x000000191919c211 */ /* 0x000fe200078f08ff */
[----:B------:R-:W-:Y:S01]  /*ffc0*/  VIADD R0, R3, 0x88 ;  /* 0x0000008803007836 */ /* 0x000fe20000000000 */
[----:B----4-:R-:W-:Y:S01]  /*ffd0*/  @!P2 LOP3.LUT R17, R20, 0xfffffffe, RZ, 0xc0, !PT ;  /* 0xfffffffe1411a812 */ /* 0x010fe200078ec0ff */
[----:B------:R2:W-:Y:S01]  /*ffe0*/  @!P0 ST.E.64 desc[UR6][R12.64], R72 ;  /* 0x000000480c008985 */ /* 0x0005e2000c101b06 */
[----:B------:R-:W-:Y:S01]  /*fff0*/  @!P3 LOP3.LUT R21, R21, 0xfffffffe, RZ, 0xc0, !PT ;  /* 0xfffffffe1515b812 */ /* 0x000fe200078ec0ff */
[----:B------:R-:W-:Y:S01]  /*10000*/  VIADD R2, R3, 0x90 ;  /* 0x0000009003027836 */ /* 0x000fe20000000000 */
[----:B------:R-:W-:Y:S01]  /*10010*/  @!P4 LOP3.LUT R25, R25, 0xfffffffe, RZ, 0xc0, !PT ;  /* 0xfffffffe1919c812 */ /* 0x000fe200078ec0ff */
[----:B------:R-:W-:Y:S01]  /*10020*/  VIADD R20, R3, 0x98 ;  /* 0x0000009803147836 */ /* 0x000fe20000000000 */
        /* <DEDUP_REMOVED lines=14> */
[----:B------:R-:W-:Y:S01]  /*10110*/  @!P1 LEA.HI R2, R2, R2, RZ, 0x1 ;  /* 0x0000000202029211 */ /* 0x000fe200078f08ff */
[----:B0-----:R-:W-:Y:S01]  /*10120*/  VIADD R9, R3, 0xb8 ;  /* 0x000000b803097836 */ /* 0x001fe20000000000 */
[----:B------:R-:W-:Y:S01]  /*10130*/  ISETP.GE.AND P3, PT, R21, UR4, PT ;  /* 0x0000000415007c0c */ /* 0x000fe2000bf66270 */
[----:B------:R-:W-:Y:S01]  /*10140*/  VIADD R13, R3, 0xb0 ;  /* 0x000000b0030d7836 */ /* 0x000fe20000000000 */
[----:B------:R-:W-:Y:S02]  /*10150*/  ISETP.GE.AND P4, PT, R12, UR4, PT ;  /* 0x000000040c007c0c */ /* 0x000fe4000bf86270 */
[----:B------:R-:W-:Y:S02]  /*10160*/  ISETP.GE.AND P6, PT, R9, UR4, PT ;  /* 0x0000000409007c0c */ /* 0x000fe4000bfc6270 */
[----:B------:R-:W-:-:S02]  /*10170*/  ISETP.GE.AND P5, PT, R13, UR4, PT ;  /* 0x000000040d007c0c */ /* 0x000fc4000bfa6270 */
[----:B------:R-:W-:Y:S02]  /*10180*/  @!P2 LEA.HI R20, R20, R20, RZ, 0x1 ;  /* 0x000000141414a211 */ /* 0x000fe400078f08ff */
[----:B-1----:R-:W-:-:S03]  /*10190*/  @!P1 LOP3.LUT R11, R2, 0xfffffffe, RZ, 0xc0, !PT ;  /* 0xfffffffe020b9812 */ /* 0x002fc600078ec0ff */
[----:B------:R-:W-:Y:S02]  /*101a0*/  @!P3 LEA.HI R21, R21, R21, RZ, 0x1 ;  /* 0x000000151515b211 */ /* 0x000fe400078f08ff */
[----:B------:R-:W-:Y:S02]  /*101b0*/  @!P4 LEA.HI R12, R12, R12, RZ, 0x1 ;  /* 0x0000000c0c0cc211 */ /* 0x000fe400078f08ff */
[----:B------:R-:W-:Y:S02]  /*101c0*/  @!P6 LEA.HI R10, R9, R9, RZ, 0x1 ;  /* 0x00000009090ae211 */ /* 0x000fe400078f08ff */
[----:B------:R-:W-:Y:S02]  /*101d0*/  @!P5 LEA.HI R8, R13, R13, RZ, 0x1 ;  /* 0x0000000d0d08d211 */ /* 0x000fe400078f08ff */
[----:B------:R-:W-:Y:S02]  /*101e0*/  @!P0 LOP3.LUT R9, R0, 0xfffffffe, RZ, 0xc0, !PT ;  /* 0xfffffffe00098812 */ /* 0x000fe400078ec0ff */
[----:B------:R-:W-:-:S02]  /*101f0*/  @!P2 LOP3.LUT R13, R20, 0xfffffffe, RZ, 0xc0, !PT ;  /* 0xfffffffe140da812 */ /* 0x000fc400078ec0ff */
[----:B---3--:R-:W-:Y:S02]  /*10200*/  @!P3 LOP3.LUT R15, R21, 0xfffffffe, RZ, 0xc0, !PT ;  /* 0xfffffffe150fb812 */ /* 0x008fe400078ec0ff */
[----:B----4-:R-:W-:Y:S01]  /*10210*/  @!P4 LOP3.LUT R17, R12, 0xfffffffe, RZ, 0xc0, !PT ;  /* 0xfffffffe0c11c812 */ /* 0x010fe200078ec0ff */
        /* <DEDUP_REMOVED lines=16> */
.L_x_4213:
[----:B------:R-:W-:Y:S05]  /*10320*/  BSYNC B0 ;  /* 0x0000000000007941 */ /* 0x000fea0003800000 */
.L_x_4212:
[----:B------:R-:W-:Y:S01]  /*10330*/  ISETP.GE.AND P0, PT, R23, R18, PT ;  /* 0x000000121700720c */ /* 0x000fe20003f06270 */
[----:B01----:R2:W0:Y:S04]  /*10340*/  SHFL.IDX PT, R5, R7, 0x1, 0x1c1f ;  /* 0x003c1f0007057f89 */ /* 0x00342800000e0000 */
[----:B----4-:R2:W4:Y:S08]  /*10350*/  SHFL.IDX PT, R4, R6, 0x1, 0x1c1f ;  /* 0x003c1f0006047f89 */ /* 0x01053000000e0000 */
[----:B--2---:R-:W-:Y:S05]  /*10360*/  @P0 BRA `(.L_x_4132) ;  /* 0x0000005000d40947 */ /* 0x004fea0003800000 */
        /* <DEDUP_REMOVED lines=10> */
[----:B------:R-:W-:-:S02]  /*10410*/  VIADD R12, R3, 0x30 ;  /* 0x00000030030c7836 */ /* 0x000fc40000000000 */
[C---:B------:R-:W-:Y:S02]  /*10420*/  VIADD R13, R3.reuse, 0x38 ;  /* 0x00000038030d7836 */ /* 0x040fe40000000000 */
[C---:B------:R-:W-:Y:S01]  /*10430*/  VIADD R14, R3.reuse, 0x40 ;  /* 0x00000040030e7836 */ /* 0x040fe20000000000 */
[----:B------:R-:W-:Y:S01]  /*10440*/  ISETP.GE.AND P4, PT, R12, UR4, PT ;  /* 0x000000040c007c0c */ /* 0x000fe2000bf86270 */
[--C-:B0---4-:R-:W-:Y:S01]  /*10450*/  @!P2 IMAD.WIDE R6, R3, 0x4, R4.reuse ;  /* 0x000000040306a825 */ /* 0x111fe200078e0204 */
[----:B------:R-:W-:Y:S02]  /*10460*/  ISETP.GE.AND P5, PT, R13, UR4, PT ;  /* 0x000000040d007c0c */ /* 0x000fe4000bfa6270 */
[----:B------:R-:W-:Y:S01]  /*10470*/  @!P3 LEA.HI R0, R0, R0, RZ, 0x1 ;  /* 0x000000000000b211 */ /* 0x000fe200078f08ff */
[C---:B------:R-:W-:Y:S01]  /*10480*/  VIADD R16, R3.reuse, 0x48 ;  /* 0x0000004803107836 */ /* 0x040fe20000000000 */
[----:B------:R0:W-:Y:S01]  /*10490*/  @!P2 ST.E.64 desc[UR6][R6.64], R26 ;  /* 0x0000001a0600a985 */ /* 0x0001e2000c101b06 */
[----:B------:R-:W-:Y:S01]  /*104a0*/  ISETP.GE.AND P6, PT, R14, UR4, PT ;  /* 0x000000040e007c0c */ /* 0x000fe2000bfc6270 */
[C---:B------:R-:W-:Y:S01]  /*104b0*/  VIADD R18, R3.reuse, 0x50 ;  /* 0x0000005003127836 */ /* 0x040fe20000000000 */
[----:B------:R-:W-:Y:S01]  /*104c0*/  @!P3 LOP3.LUT R9, R0, 0xfffffffe, RZ, 0xc0, !PT ;  /* 0xfffffffe0009b812 */ /* 0x000fe200078ec0ff */
[C---:B------:R-:W-:Y:S01]  /*104d0*/  VIADD R0, R3.reuse, 0x20 ;  /* 0x0000002003007836 */ /* 0x040fe20000000000 */
[----:B------:R-:W-:Y:S01]  /*104e0*/  @!P0 LEA.HI R2, R2, R2, RZ, 0x1 ;  /* 0x0000000202028211 */ /* 0x000fe200078f08ff */
[----:B------:R-:W-:Y:S01]  /*104f0*/  VIADD R20, R3, 0x70 ;  /* 0x0000007003147836 */ /* 0x000fe20000000000 */
[----:B------:R-:W-:Y:S01]  /*10500*/  @!P1 LEA.HI R10, R10, R10, RZ, 0x1 ;  /* 0x0000000a0a0a9211 */ /* 0x000fe200078f08ff */
[----:B------:R-:W-:Y:S01]  /*10510*/  @!P3 IMAD.WIDE R8, R9, 0x4, R4 ;  /* 0x000000040908b825 */ /* 0x000fe200078e0204 */
[----:B------:R-:W-:-:S02]  /*10520*/  ISETP.GE.AND P2, PT, R0, UR4, PT ;  /* 0x0000000400007c0c */ /* 0x000fc4000bf46270 */
[----:B------:R-:W-:Y:S02]  /*10530*/  @!P4 LEA.HI R12, R12, R12, RZ, 0x1 ;  /* 0x0000000c0c0cc211 */ /* 0x000fe400078f08ff */
[----:B------:R1:W-:Y:S01]  /*10540*/  @!P3 ST.E.64 desc[UR6][R8.64], R30 ;  /* 0x0000001e0800b985 */ /* 0x0003e2000c101b06 */
[----:B------:R-:W-:Y:S02]  /*10550*/  ISETP.GE.AND P3, PT, R11, UR4, PT ;  /* 0x000000040b007c0c */ /* 0x000fe4000bf66270 */
[----:B0-----:R-:W-:Y:S02]  /*10560*/  @!P0 LOP3.LUT R7, R2, 0xfffffffe, RZ, 0xc0, !PT ;  /* 0xfffffffe02078812 */ /* 0x001fe400078ec0ff */
[----:B------:R-:W-:Y:S02]  /*10570*/  @!P6 LEA.HI R14, R14, R14, RZ, 0x1 ;  /* 0x0000000e0e0ee211 */ /* 0x000fe400078f08ff */
[----:B------:R-:W-:Y:S01]  /*10580*/  @!P4 LOP3.LUT R15, R12, 0xfffffffe, RZ, 0xc0, !PT ;  /* 0xfffffffe0c0fc812 */ /* 0x000fe200078ec0ff */
[----:B------:R-:W-:Y:S01]  /*10590*/  @!P0 IMAD.WIDE R6, R7, 0x4, R4 ;  /* 0x0000000407068825 */ /* 0x000fe200078e0204 */
[----:B------:R-:W-:-:S02]  /*105a0*/  @!P2 LEA.HI R0, R0, R0, RZ, 0x1 ;  /* 0x000000000000a211 */ /* 0x000fc400078f08ff */
[----:B------:R-:W-:Y:S02]  /*105b0*/  @!P6 LOP3.LUT R21, R14, 0xfffffffe, RZ, 0xc0, !PT ;  /* 0xfffffffe0e15e812 */ /* 0x000fe400078ec0ff */
[----:B------:R0:W-:Y:S01]  /*105c0*/  @!P0 ST.E.64 desc[UR6][R6.64], R34 ;  /* 0x0000002206008985 */ /* 0x0001e2000c101b06 */
[----:B-1----:R-:W-:Y:S02]  /*105d0*/  @!P1 LOP3.LUT R9, R10, 0xfffffffe, RZ, 0xc0, !PT ;  /* 0xfffffffe0a099812 */ /* 0x002fe400078ec0ff */
[----:B------:R-:W-:Y:S02]  /*105e0*/  @!P3 LEA.HI R2, R11, R11, RZ, 0x1 ;  /* 0x0000000b0b02b211 */ /* 0x000fe400078f08ff */
[----:B------:R-:W-:Y:S01]  /*105f0*/  @!P5 LEA.HI R10, R13, R13, RZ, 0x1 ;  /* 0x0000000d0d0ad211 */ /* 0x000fe200078f08ff */
[--C-:B------:R-:W-:Y:S01]  /*10600*/  @!P1 IMAD.WIDE R8, R9, 0x4, R4.reuse ;  /* 0x0000000409089825 */ /* 0x100fe200078e0204 */
[----:B------:R-:W-:Y:S02]  /*10610*/  @!P2 LOP3.LUT R11, R0, 0xfffffffe, RZ, 0xc0, !PT ;  /* 0xfffffffe000ba812 */ /* 0x000fe400078ec0ff */
[----:B------:R-:W-:Y:S01]  /*10620*/  @!P3 LOP3.LUT R13, R2, 0xfffffffe, RZ, 0xc0, !PT ;  /* 0xfffffffe020db812 */ /* 0x000fe200078ec0ff */
[----:B------:R-:W-:Y:S01]  /*10630*/  VIADD R0, R3, 0x58 ;  /* 0x0000005803007836 */ /* 0x000fe20000000000 */
[----:B------:R-:W-:Y:S01]  /*10640*/  @!P5 LOP3.LUT R17, R10, 0xfffffffe, RZ, 0xc0, !PT ;  /* 0xfffffffe0a11d812 */ /* 0x000fe200078ec0ff */
[----:B------:R1:W-:Y:S01]  /*10650*/  @!P1 ST.E.64 desc[UR6][R8.64], R38 ;  /* 0x0000002608009985 */ /* 0x0003e2000c101b06 */
[----:B------:R-:W-:Y:S01]  /*10660*/  ISETP.GE.AND P1, PT, R16, UR4, PT ;  /* 0x0000000410007c0c */ /* 0x000fe2000bf26270 */
[----:B0-----:R-:W-:Y:S01]  /*10670*/  @!P2 IMAD.WIDE R6, R11, 0x4, R4 ;  /* 0x000000040b06a825 */ /* 0x001fe200078e0204 */
[----:B------:R-:W-:-:S03]  /*10680*/  ISETP.GE.AND P0, PT, R18, UR4, PT ;  /* 0x0000000412007c0c */ /* 0x000fc6000bf06270 */
[--C-:B------:R-:W-:Y:S01]  /*10690*/  @!P4 IMAD.WIDE R10, R15, 0x4, R4.reuse ;  /* 0x000000040f0ac825 */ /* 0x100fe200078e0204 */
[----:B------:R0:W-:Y:S01]  /*106a0*/  @!P2 ST.E.64 desc[UR6][R6.64], R42 ;  /* 0x0000002a0600a985 */ /* 0x0001e2000c101b06 */
[----:B------:R-:W-:Y:S02]  /*106b0*/  ISETP.GE.AND P2, PT, R0, UR4, PT ;  /* 0x0000000400007c0c */ /* 0x000fe4000bf46270 */
[----:B------:R-:W-:-:S04]  /*106c0*/  @!P6 IMAD.WIDE R14, R21, 0x4, R4 ;  /* 0x00000004150ee825 */ /* 0x000fc800078e0204 */
[--C-:B-1----:R-:W-:Y:S01]  /*106d0*/  @!P3 IMAD.WIDE R8, R13, 0x4, R4.reuse ;  /* 0x000000040d08b825 */ /* 0x102fe200078e0204 */
[----:B------:R-:W-:Y:S02]  /*106e0*/  @!P1 LEA.HI R16, R16, R16, RZ, 0x1 ;  /* 0x0000001010109211 */ /* 0x000fe400078f08ff */
[----:B------:R-:W-:Y:S01]  /*106f0*/  @!P0 LEA.HI R18, R18, R18, RZ, 0x1 ;  /* 0x0000001212128211 */ /* 0x000fe200078f08ff */
[--C-:B------:R-:W-:Y:S01]  /*10700*/  @!P5 IMAD.WIDE R12, R17, 0x4, R4.reuse ;  /* 0x00000004110cd825 */ /* 0x100fe200078e0204 */
[----:B------:R1:W-:Y:S01]  /*10710*/  @!P3 ST.E.64 desc[UR6][R8.64], R46 ;  /* 0x0000002e0800b985 */ /* 0x0003e2000c101b06 */
[----:B0-----:R-:W-:Y:S02]  /*10720*/  @!P1 LOP3.LUT R7, R16, 0xfffffffe, RZ, 0xc0, !PT ;  /* 0xfffffffe10079812 */ /* 0x001fe400078ec0ff */
[C---:B------:R-:W-:Y:S01]  /*10730*/  VIADD R2, R3.reuse, 0x60 ;  /* 0x0000006003027836 */ /* 0x040fe20000000000 */
[----:B------:R0:W-:Y:S01]  /*10740*/  @!P4 ST.E.64 desc[UR6][R10.64], R50 ;  /* 0x000000320a00c985 */ /* 0x0001e2000c101b06 */
[C---:B------:R-:W-:Y:S01]  /*10750*/  VIADD R17, R3.reuse, 0x68 ;  /* 0x0000006803117836 */ /* 0x040fe20000000000 */
[----:B------:R-:W-:Y:S01]  /*10760*/  ISETP.GE.AND P4, PT, R20, UR4, PT ;  /* 0x0000000414007c0c */ /* 0x000fe2000bf86270 */
[----:B------:R-:W-:Y:S01]  /*10770*/  VIADD R21, R3, 0x78 ;  /* 0x0000007803157836 */ /* 0x000fe20000000000 */
[----:B------:R-:W-:Y:S01]  /*10780*/  @!P5 ST.E.64 desc[UR6][R12.64], R54 ;  /* 0x000000360c00d985 */ /* 0x000fe2000c101b06 */
[----:B------:R-:W-:Y:S01]  /*10790*/  @!P2 LEA.HI R0, R0, R0, RZ, 0x1 ;  /* 0x000000000000a211 */ /* 0x000fe200078f08ff */
[----:B------:R-:W-:Y:S01]  /*107a0*/  @!P1 IMAD.WIDE R6, R7, 0x4, R4 ;  /* 0x0000000407069825 */ /* 0x000fe200078e0204 */
[----:B------:R-:W-:Y:S01]  /*107b0*/  ISETP.GE.AND P5, PT, R17, UR4, PT ;  /* 0x0000000411007c0c */ /* 0x000fe2000bfa6270 */
[----:B------:R-:W-:Y:S01]  /*107c0*/  @!P6 ST.E.64 desc[UR6][R14.64], R58 ;  /* 0x0000003a0e00e985 */ /* 0x000fe2000c101b06 */
[----:B------:R-:W-:Y:S01]  /*107d0*/  ISETP.GE.AND P6, PT, R2, UR4, PT ;  /* 0x0000000402007c0c */ /* 0x000fe2000bfc6270 */
[----:B------:R-:W-:Y:S01]  /*107e0*/  VIADD R16, R3, 0x80 ;  /* 0x0000008003107836 */ /* 0x000fe20000000000 */
[----:B------:R-:W-:Y:S01]  /*107f0*/  ISETP.GE.AND P3, PT, R21, UR4, PT ;  /* 0x0000000415007c0c */ /* 0x000fe2000bf66270 */
[----:B------:R2:W-:Y:S01]  /*10800*/  @!P1 ST.E.64 desc[UR6][R6.64], R62 ;  /* 0x0000003e06009985 */ /* 0x0005e2000c101b06 */
[----:B-1----:R-:W-:Y:S01]  /*10810*/  @!P0 LOP3.LUT R9, R18, 0xfffffffe, RZ, 0xc0, !PT ;  /* 0xfffffffe12098812 */ /* 0x002fe200078ec0ff */
[----:B------:R-:W-:Y:S01]  /*10820*/  VIADD R18, R3, 0x88 ;  /* 0x0000008803127836 */ /* 0x000fe20000000000 */
[----:B------:R-:W-:-:S02]  /*10830*/  @!P4 LEA.HI R20, R20, R20, RZ, 0x1 ;  /* 0x000000141414c211 */ /* 0x000fc400078f08ff */
[----:B0-----:R-:W-:Y:S01]  /*10840*/  @!P2 LOP3.LUT R11, R0, 0xfffffffe, RZ, 0xc0, !PT ;  /* 0xfffffffe000ba812 */ /* 0x001fe200078ec0ff */
[--C-:B------:R-:W-:Y:S01]  /*10850*/  @!P0 IMAD.WIDE R8, R9, 0x4, R4.reuse ;  /* 0x0000000409088825 */ /* 0x100fe200078e0204 */
[----:B------:R-:W-:Y:S02]  /*10860*/  ISETP.GE.AND P1, PT, R18, UR4, PT ;  /* 0x0000000412007c0c */ /* 0x000fe4000bf26270 */
[----:B------:R-:W-:Y:S01]  /*10870*/  @!P5 LEA.HI R17, R17, R17, RZ, 0x1 ;  /* 0x000000111111d211 */ /* 0x000fe200078f08ff */
[----:B------:R-:W-:Y:S01]  /*10880*/  VIADD R0, R3, 0x90 ;  /* 0x0000009003007836 */ /* 0x000fe20000000000 */
[----:B------:R-:W-:Y:S01]  /*10890*/  @!P6 LEA.HI R2, R2, R2, RZ, 0x1 ;  /* 0x000000020202e211 */ /* 0x000fe200078f08ff */
[----:B------:R0:W-:Y:S01]  /*108a0*/  @!P0 ST.E.64 desc[UR6][R8.64], R66 ;  /* 0x0000004208008985 */ /* 0x0001e2000c101b06 */
[----:B------:R-:W-:Y:S01]  /*108b0*/  @!P3 LEA.HI R21, R21, R21, RZ, 0x1 ;  /* 0x000000151515b211 */ /* 0x000fe200078f08ff */
[----:B--2---:R-:W-:Y:S01]  /*108c0*/  @!P2 IMAD.WIDE R6, R11, 0x4, R4 ;  /* 0x000000040b06a825 */ /* 0x004fe200078e0204 */
[----:B------:R-:W-:-:S02]  /*108d0*/  @!P6 LOP3.LUT R13, R2, 0xfffffffe, RZ, 0xc0, !PT ;  /* 0xfffffffe020de812 */ /* 0x000fc400078ec0ff */
[----:B------:R-:W-:Y:S01]  /*108e0*/  @!P5 LOP3.LUT R17, R17, 0xfffffffe, RZ, 0xc0, !PT ;  /* 0xfffffffe1111d812 */ /* 0x000fe200078ec0ff */
[----:B------:R-:W-:Y:S01]  /*108f0*/  VIADD R2, R3, 0x98 ;  /* 0x0000009803027836 */ /* 0x000fe20000000000 */
[----:B------:R-:W-:Y:S01]  /*10900*/  @!P4 LOP3.LUT R15, R20, 0xfffffffe, RZ, 0xc0, !PT ;  /* 0xfffffffe140fc812 */ /* 0x000fe200078ec0ff */
[----:B------:R1:W-:Y:S01]  /*10910*/  @!P2 ST.E.64 desc[UR6][R6.64], R70 ;  /* 0x000000460600a985 */ /* 0x0003e2000c101b06 */
[----:B------:R-:W-:Y:S01]  /*10920*/  @!P3 LOP3.LUT R21, R21, 0xfffffffe, RZ, 0xc0, !PT ;  /* 0xfffffffe1515b812 */ /* 0x000fe200078ec0ff */
[--C-:B------:R-:W-:Y:S01]  /*10930*/  @!P5 IMAD.WIDE R10, R17, 0x4, R4.reuse ;  /* 0x00000004110ad825 */ /* 0x100fe200078e0204 */
[----:B------:R-:W-:Y:S02]  /*10940*/  ISETP.GE.AND P0, PT, R16, UR4, PT ;  /* 0x0000000410007c0c */ /* 0x000fe4000bf06270 */
[----:B------:R-:W-:Y:S01]  /*10950*/  ISETP.GE.AND P2, PT, R0, UR4, PT ;  /* 0x0000000400007c0c */ /* 0x000fe2000bf46270 */
[----:B0-----:R-:W-:Y:S01]  /*10960*/  @!P6 IMAD.WIDE R8, R13, 0x4, R4 ;  /* 0x000000040d08e825 */ /* 0x001fe200078e0204 */
[----:B------:R-:W-:-:S03]  /*10970*/  @!P1 LEA.HI R18, R18, R18, RZ, 0x1 ;  /* 0x0000001212129211 */ /* 0x000fc600078f08ff */
[--C-:B------:R-:W-:Y:S01]  /*10980*/  @!P4 IMAD.WIDE R12, R15, 0x4, R4.reuse ;  /* 0x000000040f0cc825 */ /* 0x100fe200078e0204 */
[----:B------:R0:W-:Y:S03]  /*10990*/  @!P6 ST.E.64 desc[UR6][R8.64], R74 ;  /* 0x0000004a0800e985 */ /* 0x0001e6000c101b06 */
[--C-:B------:R-:W-:Y:S01]  /*109a0*/  @!P3 IMAD.WIDE R14, R21, 0x4, R4.reuse ;  /* 0x00000004150eb825 */ /* 0x100fe200078e0204 */
[----:B------:R2:W-:Y:S01]  /*109b0*/  @!P5 ST.E.64 desc[UR6][R10.64], R78 ;  /* 0x0000004e0a00d985 */ /* 0x0005e2000c101b06 */
[----:B------:R-:W-:Y:S02]  /*109c0*/  @!P0 LEA.HI R16, R16, R16, RZ, 0x1 ;  /* 0x0000001010108211 */ /* 0x000fe400078f08ff */
[C---:B------:R-:W-:Y:S01]  /*109d0*/  VIADD R17, R3.reuse, 0xa0 ;  /* 0x000000a003117836 */ /* 0x040fe20000000000 */
[----:B------:R3:W-:Y:S01]  /*109e0*/  @!P4 ST.E.64 desc[UR6][R12.64], R82 ;  /* 0x000000520c00c985 */ /* 0x0007e2000c101b06 */
[C---:B------:R-:W-:Y:S01]  /*109f0*/  VIADD R20, R3.reuse, 0xa8 ;  /* 0x000000a803147836 */ /* 0x040fe20000000000 */
[----:B-1----:R-:W-:Y:S01]  /*10a00*/  @!P0 LOP3.LUT R7, R16, 0xfffffffe, RZ, 0xc0, !PT ;  /* 0xfffffffe10078812 */ /* 0x002fe200078ec0ff */
[C---:B------:R-:W-:Y:S01]  /*10a10*/  VIADD R21, R3.reuse, 0xb0 ;  /* 0x000000b003157836 */ /* 0x040fe20000000000 */
[----:B------:R-:W-:Y:S01]  /*10a20*/  @!P3 ST.E.64 desc[UR6][R14.64], R86 ;  /* 0x000000560e00b985 */ /* 0x000fe2000c101b06 */
[----:B------:R-:W-:Y:S01]  /*10a30*/  ISETP.GE.AND P3, PT, R2, UR4, PT ;  /* 0x0000000402007c0c */ /* 0x000fe2000bf66270 */
[----:B------:R-:W-:Y:S01]  /*10a40*/  VIADD R3, R3, 0xb8 ;  /* 0x000000b803037836 */ /* 0x000fe20000000000 */
[----:B------:R-:W-:Y:S01]  /*10a50*/  ISETP.GE.AND P4, PT, R17, UR4, PT ;  /* 0x0000000411007c0c */ /* 0x000fe2000bf86270 */
[----:B------:R-:W-:Y:S01]  /*10a60*/  @!P0 IMAD.WIDE R6, R7, 0x4, R4 ;  /* 0x0000000407068825 */ /* 0x000fe200078e0204 */
[----:B------:R-:W-:-:S02]  /*10a70*/  ISETP.GE.AND P5, PT, R20, UR4, PT ;  /* 0x0000000414007c0c */ /* 0x000fc4000bfa6270 */
[----:B------:R-:W-:Y:S02]  /*10a80*/  ISETP.GE.AND P6, PT, R21, UR4, PT ;  /* 0x0000000415007c0c */ /* 0x000fe4000bfc6270 */
[----:B0-----:R-:W-:Y:S01]  /*10a90*/  @!P1 LOP3.LUT R9, R18, 0xfffffffe, RZ, 0xc0, !PT ;  /* 0xfffffffe12099812 */ /* 0x001fe200078ec0ff */
[----:B------:R0:W-:Y:S01]  /*10aa0*/  @!P0 ST.E.64 desc[UR6][R6.64], R90 ;  /* 0x0000005a06008985 */ /* 0x0001e2000c101b06 */
[----:B------:R-:W-:Y:S02]  /*10ab0*/  @!P2 LEA.HI R0, R0, R0, RZ, 0x1 ;  /* 0x000000000000a211 */ /* 0x000fe400078f08ff */
[----:B------:R-:W-:Y:S01]  /*10ac0*/  ISETP.GE.AND P0, PT, R3, UR4, PT ;  /* 0x0000000403007c0c */ /* 0x000fe2000bf06270 */
[----:B------:R-:W-:Y:S01]  /*10ad0*/  @!P1 IMAD.WIDE R8, R9, 0x4, R4 ;  /* 0x0000000409089825 */ /* 0x000fe200078e0204 */
[----:B------:R-:W-:Y:S02]  /*10ae0*/  @!P3 LEA.HI R2, R2, R2, RZ, 0x1 ;  /* 0x000000020202b211 */ /* 0x000fe400078f08ff */
[----:B------:R-:W-:-:S02]  /*10af0*/  @!P4 LEA.HI R17, R17, R17, RZ, 0x1 ;  /* 0x000000111111c211 */ /* 0x000fc400078f08ff */
[----:B------:R-:W-:Y:S01]  /*10b00*/  @!P5 LEA.HI R20, R20, R20, RZ, 0x1 ;  /* 0x000000141414d211 */ /* 0x000fe200078f08ff */
[----:B------:R1:W-:Y:S01]  /*10b10*/  @!P1 ST.E.64 desc[UR6][R8.64], R94 ;  /* 0x0000005e08009985 */ /* 0x0003e2000c101b06 */
[----:B------:R-:W-:Y:S02]  /*10b20*/  @!P6 LEA.HI R21, R21, R21, RZ, 0x1 ;  /* 0x000000151515e211 */ /* 0x000fe400078f08ff */
[----:B--2---:R-:W-:Y:S02]  /*10b30*/  @!P2 LOP3.LUT R11, R0, 0xfffffffe, RZ, 0xc0, !PT ;  /* 0xfffffffe000ba812 */ /* 0x004fe400078ec0ff */
[----:B---3--:R-:W-:Y:S02]  /*10b40*/  @!P3 LOP3.LUT R13, R2, 0xfffffffe, RZ, 0xc0, !PT ;  /* 0xfffffffe020db812 */ /* 0x008fe400078ec0ff */
[----:B------:R-:W-:Y:S01]  /*10b50*/  @!P4 LOP3.LUT R17, R17, 0xfffffffe, RZ, 0xc0, !PT ;  /* 0xfffffffe1111c812 */ /* 0x000fe200078ec0ff */
[----:B0-----:R-:W-:Y:S01]  /*10b60*/  @!P2 IMAD.WIDE R6, R11, 0x4, R4 ;  /* 0x000000040b06a825 */ /* 0x001fe200078e0204 */
[----:B------:R-:W-:-:S02]  /*10b70*/  @!P5 LOP3.LUT R15, R20, 0xfffffffe, RZ, 0xc0, !PT ;  /* 0xfffffffe140fd812 */ /* 0x000fc400078ec0ff */
[----:B------:R-:W-:Y:S01]  /*10b80*/  @!P6 LOP3.LUT R21, R21, 0xfffffffe, RZ, 0xc0, !PT ;  /* 0xfffffffe1515e812 */ /* 0x000fe200078ec0ff */
[--C-:B------:R-:W-:Y:S01]  /*10b90*/  @!P4 IMAD.WIDE R10, R17, 0x4, R4.reuse ;  /* 0x00000004110ac825 */ /* 0x100fe200078e0204 */
[----:B------:R2:W-:Y:S03]  /*10ba0*/  @!P2 ST.E.64 desc[UR6][R6.64], R98 ;  /* 0x000000620600a985 */ /* 0x0005e6000c101b06 */
        /* <DEDUP_REMOVED lines=14> */
.L_x_4211:
        /* <DEDUP_REMOVED lines=26> */
[----:B------:R-:W-:Y:S01]  /*10e30*/  IMAD.U32 R3, RZ, RZ, UR5 ;  /* 0x00000005ff037e24 */ /* 0x000fe2000f8e00ff */
[----:B------:R-:W-:Y:S01]  /*10e40*/  UIADD3 UR6, UR5, UR6, URZ ;  /* 0x0000000605067290 */ /* 0x000fe2000fffe03f */
[----:B------:R-:W-:Y:S02]  /*10e50*/  IMAD.U32 R2, RZ, RZ, UR4 ;  /* 0x00000004ff027e24 */ /* 0x000fe4000f8e00ff */
        /* <DEDUP_REMOVED lines=11> */
[----:B0-----:R-:W-:Y:S02]  /*10f10*/  IMAD R9, R8, R7, UR10 ;  /* 0x0000000a08097e24 */ /* 0x001fe4000f8e0207 */
[----:B------:R-:W-:Y:S02]  /*10f20*/  IMAD.MOV R7, RZ, RZ, -R5 ;  /* 0x000000ffff077224 */ /* 0x000fe400078e0a05 */
        /* <DEDUP_REMOVED lines=20> */
.L_x_4130:
        /* <DEDUP_REMOVED lines=18> */
.L_x_4214:
[----:B------:R-:W-:Y:S01]  /*11190*/  ULDC UR7, c[0x0][0xc50] ;  /* 0x0003140000077ab9 */ /* 0x000fe20000000800 */
[----:B------:R-:W-:Y:S01]  /*111a0*/  UMOV UR36, UR6 ;  /* 0x0000000600247c82 */ /* 0x000fe20008000000 */
[----:B------:R-:W-:-:S11]  /*111b0*/  UISETP.NE.AND UP0, UPT, UR7, 0x1, UPT ;  /* 0x000000010700788c */ /* 0x000fd6000bf05270 */
[----:B------:R-:W-:Y:S01]  /*111c0*/  @UP0 ULDC UR4, c[0x0][0xc54] ;  /* 0x0003150000040ab9 */ /* 0x000fe20000000800 */
[----:B------:R-:W-:Y:S01]  /*111d0*/  @UP0 ULDC UR8, c[0x0][0xc58] ;  /* 0x0003160000080ab9 */ /* 0x000fe20000000800 */
[----:B------:R-:W-:-:S04]  /*111e0*/  UIMAD.WIDE.U32 UR4, UR6, UR4, URZ ;  /* 0x00000004060472a5 */ /* 0x000fc8000f8e003f */
[----:B------:R-:W-:-:S12]  /*111f0*/  @UP0 USHF.R.U32.HI UR36, URZ, UR8, UR5 ;  /* 0x000000083f240299 */ /* 0x000fd80008011605 */
.L_x_4215:
[----:B------:R-:W-:Y:S01]  /*11200*/  ISETP.GE.AND P0, PT, R19, RZ, PT ;  /* 0x000000ff1300720c */ /* 0x000fe20003f06270 */
[----:B------:R-:W-:Y:S01]  /*11210*/  UIADD3 UR44, -UR36, URZ, URZ ;  /* 0x0000003f242c7290 */ /* 0x000fe2000fffe13f */
[----:B------:R-:W-:Y:S02]  /*11220*/  IMAD.MOV.U32 R10, RZ, RZ, 0x1 ;  /* 0x00000001ff0a7424 */ /* 0x000fe400078e00ff */
[----:B------:R-:W-:Y:S01]  /*11230*/  IMAD.MOV.U32 R0, RZ, RZ, RZ ;  /* 0x000000ffff007224 */ /* 0x000fe200078e00ff */
[----:B------:R-:W-:Y:S01]  /*11240*/  UIMAD UR44, UR7, UR44, UR6 ;  /* 0x0000002c072c72a4 */ /* 0x000fe2000f8e0206 */
[----:B------:R-:W-:-:S07]  /*11250*/  IMAD.MOV.U32 R3, RZ, RZ, 0x1 ;  /* 0x00000001ff037424 */ /* 0x000fce00078e00ff */
[----:B------:R-:W-:Y:S05]  /*11260*/  @!P0 BRA `(.L_x_4216) ;  /* 0x00000040004c8947 */ /* 0x000fea0003800000 */
[----:B------:R-:W0:Y:S01]  /*11270*/  S2UR UR45, SR_CTAID.X ;  /* 0x00000000002d79c3 */ /* 0x000e220000002500 */
[----:B------:R-:W-:Y:S01]  /*11280*/  ULDC UR6, c[0x0][0x448] ;  /* 0x0001120000067ab9 */ /* 0x000fe20000000800 */
[----:B------:R-:W-:Y:S01]  /*11290*/  ULDC.64 UR4, c[0x0][0x418] ;  /* 0x0001060000047ab9 */ /* 0x000fe20000000a00 */
[----:B------:R-:W-:Y:S02]  /*112a0*/  UISETP.NE.AND UP1, UPT, UR6, 0x1, UPT ;  /* 0x000000010600788c */ /* 0x000fe4000bf25270 */
[----:B------:R-:W-:Y:S01]  /*112b0*/  UISETP.NE.U32.AND UP0, UPT, UR4, URZ, UPT ;  /* 0x0000003f0400728c */ /* 0x000fe2000bf05070 */
[----:B------:R-:W-:Y:S02]  /*112c0*/  ULDC UR11, c[0x0][0x288] ;  /* 0x0000a200000b7ab9 */ /* 0x000fe40000000800 */
[----:B------:R-:W-:Y:S01]  /*112d0*/  ULDC UR4, c[0x0][0x424] ;  /* 0x0001090000047ab9 */ /* 0x000fe20000000800 */
[----:B------:R-:W-:Y:S01]  /*112e0*/  UISETP.NE.AND.EX UP0, UPT, UR5, URZ, UPT, UP0 ;  /* 0x0000003f0500728c */ /* 0x000fe2000bf05300 */
[----:B------:R-:W-:Y:S01]  /*112f0*/  ULDC UR12, c[0x0][0x2f0] ;  /* 0x0000bc00000c7ab9 */ /* 0x000fe20000000800 */
[----:B------:R-:W-:-:S02]  /*11300*/  UIADD3 UR6, -UR11, 0x1, URZ ;  /* 0x000000010b067890 */ /* 0x000fc4000fffe13f */
[----:B------:R-:W-:Y:S01]  /*11310*/  USEL UR10, UR4, 0x1, UP0 ;  /* 0x00000001040a7887 */ /* 0x000fe20008000000 */
[----:B------:R-:W-:Y:S02]  /*11320*/  @UP1 ULDC UR13, c[0x0][0x450] ;  /* 0x00011400000d1ab9 */ /* 0x000fe40000000800 */
[----:B------:R-:W-:Y:S01]  /*11330*/  @UP1 ULDC UR4, c[0x0][0x44c] ;  /* 0x0001130000041ab9 */ /* 0x000fe20000000800 */
[----:B------:R-:W-:Y:S02]  /*11340*/  UIMAD UR7, UR10, UR12, 0x5f ;  /* 0x0000005f0a0774a4 */ /* 0x000fe4000f8e020c */
[----:B------:R-:W-:Y:S02]  /*11350*/  UIMAD UR9, UR10, UR12, UR6 ;  /* 0x0000000c0a0972a4 */ /* 0x000fe4000f8e0206 */
[----:B------:R-:W-:Y:S02]  /*11360*/  UIMAD.WIDE UR6, UR7, 0x2aaaaaab, URZ ;  /* 0x2aaaaaab070678a5 */ /* 0x000fe4000f8e023f */
[----:B0-----:R-:W-:-:S02]  /*11370*/  USHF.L.U32 UR45, UR45, 0x7, URZ ;  /* 0x000000072d2d7899 */ /* 0x001fc4000800063f */
[----:B------:R-:W-:Y:S02]  /*11380*/  USHF.R.U32.HI UR43, URZ, 0x1f, UR7 ;  /* 0x0000001f3f2b7899 */ /* 0x000fe40008011607 */
[----:B------:R-:W-:Y:S02]  /*11390*/  UIADD3 UR8, UR45, 0x7f, URZ ;  /* 0x0000007f2d087890 */ /* 0x000fe4000fffe03f */
[----:B------:R-:W-:Y:S02]  /*113a0*/  ULEA.HI.SX32 UR43, UR7, UR43, 0x1c ;  /* 0x0000002b072b7291 */ /* 0x000fe4000f8fe23f */
[----:B------:R-:W-:-:S04]  /*113b0*/  UIMAD.WIDE.U32 UR4, UR8, UR4, URZ ;  /* 0x00000004080472a5 */ /* 0x000fc8000f8e003f */
[----:B------:R-:W-:-:S03]  /*113c0*/  @UP1 USHF.R.U32.HI UR8, URZ, UR13, UR5 ;  /* 0x0000000d3f081299 */ /* 0x000fc60008011605 */
[----:B------:R-:W-:Y:S01]  /*113d0*/  ULDC.64 UR4, c[0x0][0x9e0] ;  /* 0x0002780000047ab9 */ /* 0x000fe20000000a00 */
[----:B------:R-:W-:Y:S02]  /*113e0*/  UIADD3 UR9, UR9, UR8, URZ ;  /* 0x0000000809097290 */ /* 0x000fe4000fffe03f */
[----:B------:R-:W-:Y:S02]  /*113f0*/  UISETP.GE.AND UP0, UPT, UR5, 0x1, UPT ;  /* 0x000000010500788c */ /* 0x000fe4000bf06270 */
[----:B------:R-:W-:-:S04]  /*11400*/  UIADD3 UR4, UR9, UR4, URZ ;  /* 0x0000000409047290 */ /* 0x000fc8000fffe03f */
[----:B------:R-:W-:-:S13]  /*11410*/  PLOP3.LUT P1, PT, PT, PT, UP0, 0x80, 0x0 ;  /* 0x000000000000781c */ /* 0x000fda0003f2f008 */
[----:B------:R-:W-:Y:S05]  /*11420*/  @!P1 BRA `(.L_x_4217) ;  /* 0x0000000000449947 */ /* 0x000fea0003800000 */
        /* <DEDUP_REMOVED lines=10> */
.L_x_4218:
[----:B------:R-:W-:-:S11]  /*114d0*/  UISETP.NE.AND UP0, UPT, UR5, 0x1, UPT ;  /* 0x000000010500788c */ /* 0x000fd6000bf05270 */
[----:B------:R-:W-:Y:S02]  /*114e0*/  @UP0 ULDC.64 UR14, c[0x0][0x9e8] ;  /* 0x00027a00000e0ab9 */ /* 0x000fe40000000a00 */
[----:B------:R-:W-:-:S04]  /*114f0*/  UIMAD.WIDE.U32 UR6, UR8, UR14, URZ ;  /* 0x0000000e080672a5 */ /* 0x000fc8000f8e003f */
[----:B------:R-:W-:-:S12]  /*11500*/  @UP0 USHF.R.U32.HI UR8, URZ, UR15, UR7 ;  /* 0x0000000f3f080299 */ /* 0x000fd80008011607 */
.L_x_4219:
[----:B------:R-:W-:-:S04]  /*11510*/  UIMAD UR8, UR8, UR5, UR5 ;  /* 0x00000005080872a4 */ /* 0x000fc8000f8e0205 */
[----:B------:R-:W-:-:S04]  /*11520*/  UISETP.LT.AND UP0, UPT, UR4, UR8, UPT ;  /* 0x000000080400728c */ /* 0x000fc8000bf01270 */
[----:B------:R-:W-:-:S12]  /*11530*/  USEL UR4, UR4, UR8, UP0 ;  /* 0x0000000804047287 */ /* 0x000fd80008000000 */
.L_x_4217:
[----:B------:R-:W-:Y:S01]  /*11540*/  UIADD3 UR6, UR4, 0x5f, URZ ;  /* 0x0000005f04067890 */ /* 0x000fe2000fffe03f */
[----:B------:R-:W-:Y:S01]  /*11550*/  @UP1 ULDC UR8, c[0x0][0x44c] ;  /* 0x0001130000081ab9 */ /* 0x000fe20000000800 */
[----:B------:R-:W-:Y:S02]  /*11560*/  @UP1 ULDC UR13, c[0x0][0x450] ;  /* 0x00011400000d1ab9 */ /* 0x000fe40000000800 */
[----:B------:R-:W-:Y:S02]  /*11570*/  UIMAD.WIDE UR6, UR6, 0x2aaaaaab, URZ ;  /* 0x2aaaaaab060678a5 */ /* 0x000fe4000f8e023f */
[----:B------:R-:W-:Y:S02]  /*11580*/  UIMAD.WIDE.U32 UR8, UR45, UR8, URZ ;  /* 0x000000082d0872a5 */ /* 0x000fe4000f8e003f */
[----:B------:R-:W-:Y:S01]  /*11590*/  USHF.R.U32.HI UR42, URZ, 0x1f, UR7 ;  /* 0x0000001f3f2a7899 */ /* 0x000fe20008011607 */
[----:B------:R-:W-:Y:S01]  /*115a0*/  UMOV UR4, UR45 ;  /* 0x0000002d00047c82 */ /* 0x000fe20008000000 */
[----:B------:R-:W-:-:S02]  /*115b0*/  UIMAD UR10, UR10, UR12, -UR11 ;  /* 0x0000000c0a0a72a4 */ /* 0x000fc4000f8e0a0b */
[----:B------:R-:W-:Y:S02]  /*115c0*/  @UP1 USHF.R.U32.HI UR4, URZ, UR13, UR9 ;  /* 0x0000000d3f041299 */ /* 0x000fe40008011609 */
[----:B------:R-:W-:Y:S02]  /*115d0*/  ULEA.HI.SX32 UR42, UR7, UR42, 0x1c ;  /* 0x0000002a072a7291 */ /* 0x000fe4000f8fe23f */
[----:B------:R-:W-:Y:S02]  /*115e0*/  UIADD3 UR4, UR10, UR4, URZ ;  /* 0x000000040a047290 */ /* 0x000fe4000fffe03f */
[----:B------:R-:W-:Y:S01]  /*115f0*/  UISETP.LT.AND UP0, UPT, UR43, UR42, UPT ;  /* 0x0000002a2b00728c */ /* 0x000fe2000bf01270 */
[----:B------:R-:W-:Y:S02]  /*11600*/  ULDC UR8, c[0x0][0x9dc] ;  /* 0x0002770000087ab9 */ /* 0x000fe40000000800 */
[----:B------:R-:W-:Y:S02]  /*11610*/  UIADD3 UR8, UR4, -UR8, URZ ;  /* 0x8000000804087290 */ /* 0x000fe4000fffe03f */
[----:B------:R-:W-:Y:S01]  /*11620*/  USEL UR12, UR43, UR42, UP0 ;  /* 0x0000002a2b0c7287 */ /* 0x000fe20008000000 */
        /* <DEDUP_REMOVED lines=11> */
.L_x_4221:
[----:B------:R-:W-:-:S11]  /*116e0*/  UISETP.NE.AND UP0, UPT, UR5, 0x1, UPT ;  /* 0x000000010500788c */ /* 0x000fd6000bf05270 */
[----:B------:R-:W-:Y:S02]  /*116f0*/  @UP0 ULDC.64 UR10, c[0x0][0x9e8] ;  /* 0x00027a00000a0ab9 */ /* 0x000fe40000000a00 */
[----:B------:R-:W-:-:S04]  /*11700*/  UIMAD.WIDE.U32 UR6, UR4, UR10, URZ ;  /* 0x0000000a040672a5 */ /* 0x000fc8000f8e003f */
[----:B------:R-:W-:-:S12]  /*11710*/  @UP0 USHF.R.U32.HI UR4, URZ, UR11, UR7 ;  /* 0x0000000b3f040299 */ /* 0x000fd80008011607 */
.L_x_4222:
[----:B------:R-:W-:-:S04]  /*11720*/  UIMAD UR4, UR4, UR5, URZ ;  /* 0x00000005040472a4 */ /* 0x000fc8000f8e023f */
[----:B------:R-:W-:-:S04]  /*11730*/  UISETP.LT.AND UP0, UPT, UR8, UR4, UPT ;  /* 0x000000040800728c */ /* 0x000fc8000bf01270 */
[----:B------:R-:W-:-:S12]  /*11740*/  USEL UR8, UR8, UR4, !UP0 ;  /* 0x0000000408087287 */ /* 0x000fd8000c000000 */
.L_x_4220:
[----:B------:R-:W-:Y:S02]  /*11750*/  UIMAD.WIDE UR4, UR8, 0x2aaaaaab, URZ ;  /* 0x2aaaaaab080478a5 */ /* 0x000fe4000f8e023f */
[----:B------:R-:W-:Y:S02]  /*11760*/  USHF.R.U32.HI UR10, URZ, 0x10, UR44 ;  /* 0x000000103f0a7899 */ /* 0x000fe4000801162c */
[----:B------:R-:W-:Y:S02]  /*11770*/  USHF.R.U32.HI UR4, URZ, 0x1f, UR5 ;  /* 0x0000001f3f047899 */ /* 0x000fe40008011605 */
[----:B------:R-:W-:Y:S02]  /*11780*/  ULOP3.LUT UR44, UR44, 0xffff, URZ, 0xc0, !UPT ;  /* 0x0000ffff2c2c7892 */ /* 0x000fe4000f8ec03f */
[----:B------:R-:W-:Y:S01]  /*11790*/  ULEA.HI.SX32 UR4, UR5, UR4, 0x1c ;  /* 0x0000000405047291 */ /* 0x000fe2000f8fe23f */
        /* <DEDUP_REMOVED lines=40> */
.L_x_4223:
[----:B------:R-:W-:Y:S01]  /*11a20*/  UIMAD UR39, UR44, UR41, UR40 ;  /* 0x000000292c2772a4 */ /* 0x000fe2000f8e0228 */
[----:B------:R-:W-:Y:S02]  /*11a30*/  IMAD.U32 R0, RZ, RZ, UR12 ;  /* 0x0000000cff007e24 */ /* 0x000fe4000f8e00ff */
[----:B------:R-:W-:-:S03]  /*11a40*/  IMAD.MOV.U32 R10, RZ, RZ, 0x1 ;  /* 0x00000001ff0a7424 */ /* 0x000fc600078e00ff */
        /* <DEDUP_REMOVED lines=30> */
.L_x_4224:
        /* <DEDUP_REMOVED lines=20> */
.L_x_4226:
        /* <DEDUP_REMOVED lines=15> */
.L_x_4225:
[----:B------:R-:W0:Y:S01]  /*11e60*/  LDC.64 R2, c[0x0][0x9f8] ;  /* 0x00027e00ff027b82 */ /* 0x000e220000000a00 */
[----:B------:R-:W-:-:S07]  /*11e70*/  ULDC.64 UR4, c[0x0][0x208] ;  /* 0x0000820000047ab9 */ /* 0x000fce0000000a00 */
[----:B------:R-:W1:Y:S01]  /*11e80*/  LDC.64 R4, c[0x0][0x418] ;  /* 0x00010600ff047b82 */ /* 0x000e620000000a00 */
[----:B0-----:R-:W-:-:S04]  /*11e90*/  ISETP.NE.U32.AND P0, PT, R2, RZ, PT ;  /* 0x000000ff0200720c */ /* 0x001fc80003f05070 */
[----:B------:R-:W-:-:S13]  /*11ea0*/  ISETP.NE.AND.EX P0, PT, R3, RZ, PT, P0 ;  /* 0x000000ff0300720c */ /* 0x000fda0003f05300 */
[----:B------:R-:W0:Y:S02]  /*11eb0*/  @P0 LDC.64 R2, c[0x0][0x9f8] ;  /* 0x00027e00ff020b82 */ /* 0x000e240000000a00 */
[----:B0-----:R-:W-:-:S05]  /*11ec0*/  @P0 IMAD.WIDE R2, R19, 0x4, R2 ;  /* 0x0000000413020825 */ /* 0x001fca00078e0202 */
[----:B------:R-:W2:Y:S01]  /*11ed0*/  @P0 LDG.E R19, desc[UR4][R2.64] ;  /* 0x0000000402130981 */ /* 0x000ea2000c1e1900 */
[----:B-1----:R-:W-:Y:S01]  /*11ee0*/  ISETP.NE.U32.AND P0, PT, R4, RZ, PT ;  /* 0x000000ff0400720c */ /* 0x002fe20003f05070 */
[----:B------:R-:W-:Y:S01]  /*11ef0*/  UMOV UR4, 0xffffffff ;  /* 0xffffffff00047882 */ /* 0x000fe20000000000 */
[----:B------:R-:W-:Y:S01]  /*11f00*/  LOP3.LUT R17, R17, 0xfffffffe, RZ, 0xc0, !PT ;  /* 0xfffffffe11117812 */ /* 0x000fe200078ec0ff */
[----:B------:R-:W0:Y:S01]  /*11f10*/  S2R R0, SR_TID.X ;  /* 0x0000000000007919 */ /* 0x000e220000002100 */
[----:B------:R-:W-:Y:S01]  /*11f20*/  ISETP.NE.AND.EX P1, PT, R5, RZ, PT, P0 ;  /* 0x000000ff0500720c */ /* 0x000fe20003f25300 */
[----:B------:R-:W-:-:S12]  /*11f30*/  VIADD R18, R18, 0xffffffff ;  /* 0xffffffff12127836 */ /* 0x000fd80000000000 */
[----:B------:R-:W-:Y:S02]  /*11f40*/  @P1 LOP3.LUT R17, R17, 0x1, RZ, 0xfc, !PT ;  /* 0x0000000111111812 */ /* 0x000fe400078efcff */
[----:B0-----:R-:W-:-:S04]  /*11f50*/  SHF.R.U32.HI R0, RZ, 0x5, R0 ;  /* 0x00000005ff007819 */ /* 0x001fc80000011600 */
[----:B------:R-:W-:Y:S02]  /*11f60*/  LOP3.LUT R0, R0, 0x3, RZ, 0xc0, !PT ;  /* 0x0000000300007812 */ /* 0x000fe400078ec0ff */
[----:B--2---:R-:W-:Y:S02]  /*11f70*/  SHF.R.S32.HI R7, RZ, 0x1f, R19 ;  /* 0x0000001fff077819 */ /* 0x004fe40000011413 */
[----:B------:R-:W-:-:S03]  /*11f80*/  SEL R16, R19, RZ, !P1 ;  /* 0x000000ff13107207 */ /* 0x000fc60004800000 */
[----:B------:R0:W-:Y:S01]  /*11f90*/  STL [R1], R7 ;  /* 0x0000000701007387 */ /* 0x0001e20000100800 */
[----:B------:R-:W-:Y:S05]  /*11fa0*/  BRA.DIV UR4, `(.L_x_4227) ;  /* 0x0000003a04a47947 */ /* 0x000fea000b800000 */
[----:B------:R1:W2:Y:S02]  /*11fb0*/  SHFL.IDX PT, R14, R0, RZ, 0x1f ;  /* 0x00001fff000e7589 */ /* 0x0002a400000e0000 */
.L_x_4311:
[----:B--2---:R-:W-:Y:S02]  /*11fc0*/  ISETP.NE.AND P0, PT, R14, RZ, PT ;  /* 0x000000ff0e00720c */ /* 0x004fe40003f05270 */
[----:B------:R-:W-:Y:S02]  /*11fd0*/  PLOP3.LUT P2, PT, PT, PT, PT, 0x8, 0x0 ;  /* 0x000000000000781c */ /* 0x000fe40003f4e170 */
[----:B------:R-:W-:-:S11]  /*11fe0*/  LOP3.LUT R17, R17, 0xfffffffd, RZ, 0xc0, !PT ;  /* 0xfffffffd11117812 */ /* 0x000fd600078ec0ff */
[----:B------:R-:W-:Y:S01]  /*11ff0*/  @P2 LOP3.LUT R17, R17, 0x2, RZ, 0xfc, !PT ;  /* 0x0000000211112812 */ /* 0x000fe200078efcff */
[----:B------:R-:W-:Y:S06]  /*12000*/  @P0 BRA `(.L_x_4228) ;  /* 0x0000000400180947 */ /* 0x000fec0003800000 */
[----:B------:R-:W-:-:S03]  /*12010*/  UMOV UR4, 0xffffffff ;  /* 0xffffffff00047882 */ /* 0x000fc60000000000 */
[----:B------:R-:W-:Y:S05]  /*12020*/  BRA.DIV UR4, `(.L_x_4229) ;  /* 0x0000003a04a47947 */ /* 0x000fea000b800000 */
[----:B------:R-:W-:-:S13]  /*12030*/  ELECT P6, URZ, PT ;  /* 0x00000000003f782f */ /* 0x000fda00038c0000 */
.L_x_4314:
[----:B------:R-:W-:Y:S05]  /*12040*/  @!P6 BRA `(.L_x_4228) ;  /* 0x000000040008e947 */ /* 0x000fea0003800000 */
[----:B------:R-:W-:Y:S01]  /*12050*/  IMAD.MOV.U32 R16, RZ, RZ, R19 ;  /* 0x000000ffff107224 */ /* 0x000fe200078e0013 */
[----:B------:R-:W-:Y:S06]  /*12060*/  @!P1 BRA `(.L_x_4230) ;  /* 0x00000000004c9947 */ /* 0x000fec0003800000 */
[----:B------:R-:W2:Y:S01]  /*12070*/  LDC R6, c[0x0][0x43c] ;  /* 0x00010f00ff067b82 */ /* 0x000ea20000000800 */
[----:B-1----:R-:W-:Y:S01]  /*12080*/  IMAD.MOV.U32 R0, RZ, RZ, R18 ;  /* 0x000000ffff007224 */ /* 0x002fe200078e0012 */
[----:B------:R-:W-:Y:S01]  /*12090*/  ULDC.64 UR4, c[0x0][0x428] ;  /* 0x00010a0000047ab9 */ /* 0x000fe20000000a00 */
[----:B------:R-:W-:Y:S01]  /*120a0*/  ULDC.64 UR6, c[0x0][0x208] ;  /* 0x0000820000067ab9 */ /* 0x000fe20000000a00 */
[----:B------:R-:W-:-:S04]  /*120b0*/  IMAD R8, R7, UR4, RZ ;  /* 0x0000000407087c24 */ /* 0x000fc8000f8e02ff */
[----:B0-----:R-:W-:Y:S01]  /*120c0*/  IMAD R7, R19, UR5, R8 ;  /* 0x0000000513077c24 */ /* 0x001fe2000f8e0208 */
[----:B--2---:R-:W-:-:S13]  /*120d0*/  ISETP.NE.AND P0, PT, R6, 0x1, PT ;  /* 0x000000010600780c */ /* 0x004fda0003f05270 */
        /* <DEDUP_REMOVED lines=12> */
.L_x_4230:
[----:B-1----:R-:W-:Y:S01]  /*121a0*/  IMAD.MOV.U32 R0, RZ, RZ, 0x1 ;  /* 0x00000001ff007424 */ /* 0x002fe200078e00ff */
[----:B------:R-:W1:Y:S04]  /*121b0*/  S2R R9, SR_TID.X ;  /* 0x0000000000097919 */ /* 0x000e680000002100 */
[----:B------:R-:W-:-:S04]  /*121c0*/  SHF.L.U32 R0, R0, 0x1f, RZ ;  /* 0x0000001f00007819 */ /* 0x000fc800000006ff */
[----:B------:R-:W3:Y:S01]  /*121d0*/  SYNCS.PHASECHK.TRANS64.TRYWAIT P0, [UR38+0x30840], R0 ;  /* 0x03084000ff0075a7 */ /* 0x000ee20008000166 */
[----:B-1----:R-:W-:-:S04]  /*121e0*/  LOP3.LUT R2, R9, 0x7f, RZ, 0xc0, !PT ;  /* 0x0000007f09027812 */ /* 0x002fc800078ec0ff */
[----:B------:R-:W-:Y:S01]  /*121f0*/  ISETP.NE.AND P1, PT, R2, RZ, PT ;  /* 0x000000ff0200720c */ /* 0x000fe20003f25270 */
[----:B---3--:R-:W-:-:S12]  /*12200*/  @!P0 BRA `(.L_x_4231) ;  /* 0x00000038004c8947 */ /* 0x008fd80003800000 */
.L_x_4315:
[----:B------:R-:W-:Y:S05]  /*12210*/  @P1 BRA `(.L_x_4232) ;  /* 0x0000000000181947 */ /* 0x000fea0003800000 */
[----:B------:R-:W3:Y:S01]  /*12220*/  S2R R2, SR_TID.X ;  /* 0x0000000000027919 */ /* 0x000ee20000002100 */
[----:B-1----:R-:W-:-:S04]  /*12230*/  IMAD.MOV.U32 R0, RZ, RZ, 0x9000 ;  /* 0x00009000ff007424 */ /* 0x002fc800078e00ff */
[----:B------:R4:W-:Y:S01]  /*12240*/  SYNCS.ARRIVE.TRANS64 RZ, [UR38+0x30830], R0 ;  /* 0x03083000ffff79a7 */ /* 0x0009e20008000026 */
[----:B---3--:R-:W-:-:S13]  /*12250*/  LOP3.LUT P0, RZ, R2, 0x1f, RZ, 0xc0, !PT ;  /* 0x0000001f02ff7812 */ /* 0x008fda000780c0ff */
[----:B----4-:R-:W-:Y:S05]  /*12260*/  @!P0 BRA `(.L_x_4232) ;  /* 0x0000000000048947 */ /* 0x010fea0003800000 */
[----:B------:R-:W-:Y:S01]  /*12270*/  BPT.TRAP 0x1 ;  /* 0x000000040000795c */ /* 0x000fe20000300000 */
.L_x_4232:
[----:B------:R-:W-:Y:S01]  /*12280*/  R2UR UR11, R18 ;  /* 0x00000000120b72ca */ /* 0x000fe200000e0000 */
[----:B------:R-:W-:Y:S01]  /*12290*/  ULDC.64 UR4, c[0x0][0x198] ;  /* 0x0000660000047ab9 */ /* 0x000fe20000000a00 */
[----:B-----5:R-:W-:Y:S01]  /*122a0*/  R2UR UR13, R16 ;  /* 0x00000000100d72ca */ /* 0x020fe200000e0000 */
[----:B------:R-:W-:Y:S01]  /*122b0*/  UIADD3 UR4, UP0, UR4, 0x370, URZ ;  /* 0x0000037004047890 */ /* 0x000fe2000ff1e03f */
[----:B------:R-:W-:Y:S01]  /*122c0*/  PLOP3.LUT P0, PT, PT, PT, PT, 0x80, 0x0 ;  /* 0x000000000000781c */ /* 0x000fe20003f0f070 */
[----:B------:R-:W-:Y:S01]  /*122d0*/  UIADD3 UR8, UR38, 0x1e400, URZ ;  /* 0x0001e40026087890 */ /* 0x000fe2000fffe03f */
[----:B------:R-:W-:Y:S01]  /*122e0*/  LOP3.LUT R17, R17, 0xfffffffd, RZ, 0xc0, !PT ;  /* 0xfffffffd11117812 */ /* 0x000fe200078ec0ff */
[----:B------:R-:W-:Y:S02]  /*122f0*/  UIADD3 UR9, UR38, 0x30830, URZ ;  /* 0x0003083026097890 */ /* 0x000fe4000fffe03f */
[----:B------:R-:W-:Y:S02]  /*12300*/  UIADD3.X UR5, URZ, UR5, URZ, UP0, !UPT ;  /* 0x000000053f057290 */ /* 0x000fe400087fe43f */
[----:B------:R-:W-:-:S02]  /*12310*/  UIADD3 UR24, UR38, 0x21400, URZ ;  /* 0x0002140026187890 */ /* 0x000fc4000fffe03f */
[----:B------:R-:W-:Y:S02]  /*12320*/  UIMAD UR11, UR11, 0x60, URZ ;  /* 0x000000600b0b78a4 */ /* 0x000fe4000f8e023f */
        /* <DEDUP_REMOVED lines=16> */
[----:B------:R-:W-:Y:S01]  /*12430*/  @P0 LOP3.LUT R17, R17, 0x2, RZ, 0xfc, !PT ;  /* 0x0000000211110812 */ /* 0x000fe200078efcff */
[----:B------:R3:W-:Y:S01]  /*12440*/  UTMALDG.4D [UR24], [UR4], desc[UR6] ;  /* 0x00000618040075b4 */ /* 0x0007e20008019000 */
[----:B------:R3:W-:Y:S02]  /*12450*/  UTMALDG.4D [UR16], [UR4], desc[UR6] ;  /* 0x00000610040075b4 */ /* 0x0007e40008019000 */
[----:B---3--:R-:W-:-:S03]  /*12460*/  NOP ;  /* 0x0000000000007918 */ /* 0x008fc60000000000 */
.L_x_4228:
        /* <DEDUP_REMOVED lines=10> */
[----:B--2---:R-:W-:Y:S02]  /*12510*/  IMAD.U32 R4, RZ, RZ, UR6 ;  /* 0x00000006ff047e24 */ /* 0x004fe4000f8e00ff */
[----:B-1----:R-:W1:Y:S01]  /*12520*/  LDC.64 R2, c[0x4][R2] ;  /* 0x0100000002027b82 */ /* 0x002e620000000a00 */
[----:B------:R-:W-:Y:S02]  /*12530*/  IMAD.U32 R5, RZ, RZ, UR7 ;  /* 0x00000007ff057e24 */ /* 0x000fe4000f8e00ff */
[----:B------:R-:W-:Y:S02]  /*12540*/  IMAD.U32 R6, RZ, RZ, UR8 ;  /* 0x00000008ff067e24 */ /* 0x000fe4000f8e00ff */
[----:B0-----:R-:W-:-:S02]  /*12550*/  IMAD.U32 R7, RZ, RZ, UR9 ;  /* 0x00000009ff077e24 */ /* 0x001fc4000f8e00ff */
[----:B------:R-:W-:Y:S02]  /*12560*/  IMAD.U32 R10, RZ, RZ, UR4 ;  /* 0x00000004ff0a7e24 */ /* 0x000fe4000f8e00ff */
[----:B------:R-:W-:Y:S02]  /*12570*/  IMAD.U32 R11, RZ, RZ, UR5 ;  /* 0x00000005ff0b7e24 */ /* 0x000fe4000f8e00ff */
[----:B------:R-:W-:Y:S02]  /*12580*/  IMAD.MOV.U32 R8, RZ, RZ, 0x70 ;  /* 0x00000070ff087424 */ /* 0x000fe400078e00ff */
[----:B------:R-:W-:Y:S02]  /*12590*/  IMAD.MOV.U32 R12, RZ, RZ, 0x1 ;  /* 0x00000001ff0c7424 */ /* 0x000fe400078e00ff */
[----:B------:R-:W-:-:S07]  /*125a0*/  IMAD.MOV.U32 R13, RZ, RZ, RZ ;  /* 0x000000ffff0d7224 */ /* 0x000fce00078e00ff */
[----:B------:R-:W-:-:S07]  /*125b0*/  LEPC R20, `(.L_x_4233) ;  /* 0x000000001014794e */ /* 0x000fce0000000000 */
[----:B-1----:R-:W-:Y:S05]  /*125c0*/  CALL.ABS.NOINC R2 ;  /* 0x0000000002007343 */ /* 0x002fea0003c00000 */
.L_x_4233:
[----:B0-----:R-:W0:Y:S01]  /*125d0*/  LDC R7, c[0x0][0x448] ;  /* 0x00011200ff077b82 */ /* 0x001e220000000800 */
[----:B------:R-:W3:Y:S01]  /*125e0*/  S2R R13, SR_TID.X ;  /* 0x00000000000d7919 */ /* 0x000ee20000002100 */
[----:B------:R-:W-:Y:S01]  /*125f0*/  USHF.R.S32.HI UR4, URZ, 0x1f, UR36 ;  /* 0x0000001f3f047899 */ /* 0x000fe20008011424 */
[----:B------:R-:W-:Y:S01]  /*12600*/  ULDC.64 UR8, c[0x0][0x2d8] ;  /* 0x0000b60000087ab9 */ /* 0x000fe20000000a00 */
[----:B------:R-:W4:Y:S02]  /*12610*/  S2R R8, SR_CTAID.Z ;  /* 0x0000000000087919 */ /* 0x000f240000002700 */
[----:B------:R-:W-:Y:S02]  /*12620*/  UIMAD UR6, UR4, UR8, URZ ;  /* 0x00000008040672a4 */ /* 0x000fe4000f8e023f */
[----:B------:R-:W-:Y:S02]  /*12630*/  UIMAD.WIDE.U32 UR4, UR36, UR8, URZ ;  /* 0x00000008240472a5 */ /* 0x000fe4000f8e003f */
[----:B------:R-:W-:-:S04]  /*12640*/  UIMAD UR6, UR36, UR9, UR6 ;  /* 0x00000009240672a4 */ /* 0x000fc8000f8e0206 */
[----:B------:R-:W-:Y:S01]  /*12650*/  UIADD3 UR5, UR5, UR6, URZ ;  /* 0x0000000605057290 */ /* 0x000fe2000fffe03f */
[----:B0-----:R-:W-:Y:S02]  /*12660*/  ISETP.NE.AND P0, PT, R7, 0x1, PT ;  /* 0x000000010700780c */ /* 0x001fe40003f05270 */
[C---:B---3--:R-:W-:Y:S01]  /*12670*/  LOP3.LUT R12, R13.reuse, 0x7f, RZ, 0xc0, !PT ;  /* 0x0000007f0d0c7812 */ /* 0x048fe200078ec0ff */
[----:B-1----:R-:W-:-:S10]  /*12680*/  IMAD.SHL.U32 R3, R13, 0x10, RZ ;  /* 0x000000100d037824 */ /* 0x002fd400078e00ff */
[----:B--2---:R-:W0:Y:S01]  /*12690*/  @P0 LDC R5, c[0x0][0x44c] ;  /* 0x00011300ff050b82 */ /* 0x004e220000000800 */
[----:B------:R-:W-:-:S04]  /*126a0*/  SHF.R.U32.HI R6, RZ, 0x3, R12 ;  /* 0x00000003ff067819 */ /* 0x000fc8000001160c */
[----:B------:R-:W-:-:S03]  /*126b0*/  LOP3.LUT R0, R6, 0x70, R3, 0xf8, !PT ;  /* 0x0000007006007812 */ /* 0x000fc600078ef803 */
[----:B------:R-:W1:Y:S02]  /*126c0*/  @P0 LDC R4, c[0x0][0x450] ;  /* 0x00011400ff040b82 */ /* 0x000e640000000800 */
[----:B------:R-:W-:-:S04]  /*126d0*/  VIADD R0, R0, UR45 ;  /* 0x0000002d00007c36 */ /* 0x000fc80008000000 */
[----:B------:R-:W-:Y:S02]  /*126e0*/  IMAD.MOV.U32 R9, RZ, RZ, R0 ;  /* 0x000000ffff097224 */ /* 0x000fe400078e0000 */
[----:B------:R-:W2:Y:S01]  /*126f0*/  LDC.64 R2, c[0x0][0x2e0] ;  /* 0x0000b800ff027b82 */ /* 0x000ea20000000a00 */
[----:B0-----:R-:W-:-:S05]  /*12700*/  @P0 IMAD.HI.U32 R5, R0, R5, RZ ;  /* 0x0000000500050227 */ /* 0x001fca00078e00ff */
[----:B-1----:R-:W-:Y:S02]  /*12710*/  @P0 SHF.R.U32.HI R9, RZ, R4, R5 ;  /* 0x00000004ff090219 */ /* 0x002fe40000011605 */
[----:B----4-:R-:W-:-:S05]  /*12720*/  SHF.R.S32.HI R5, RZ, 0x1f, R8 ;  /* 0x0000001fff057819 */ /* 0x010fca0000011408 */
        /* <DEDUP_REMOVED lines=15> */
[----:B------:R-:W-:-:S04]  /*12820*/  IMAD.WIDE.U32 R2, R5, UR4, R2 ;  /* 0x0000000405027c25 */ /* 0x000fc8000f8e0002 */
[----:B------:R-:W-:Y:S01]  /*12830*/  IMAD R9, R5, UR5, R0 ;  /* 0x0000000505097c24 */ /* 0x000fe2000f8e0200 */
[----:B------:R-:W-:Y:S02]  /*12840*/  ULDC.64 UR4, c[0x0][0x280] ;  /* 0x0000a00000047ab9 */ /* 0x000fe40000000a00 */
[----:B------:R-:W-:Y:S01]  /*12850*/  LEA R0, P0, R2, UR4, 0x1 ;  /* 0x0000000402007c11 */ /* 0x000fe2000f8008ff */
[----:B------:R-:W-:Y:S01]  /*12860*/  IMAD.IADD R3, R3, 0x1, R9 ;  /* 0x0000000103037824 */ /* 0x000fe200078e0209 */
[----:B------:R-:W-:Y:S01]  /*12870*/  ULDC UR4, c[0x0][0x2b8] ;  /* 0x0000ae0000047ab9 */ /* 0x000fe20000000800 */
[----:B------:R-:W-:-:S03]  /*12880*/  IMAD.SHL.U32 R9, R12, 0x8, RZ ;  /* 0x000000080c097824 */ /* 0x000fc600078e00ff */
        /* <DEDUP_REMOVED lines=21> */
[----:B------:R-:W2:Y:S02]  /*129e0*/  SHFL.IDX PT, R4, R8, 0x1, 0x181f ;  /* 0x00381f0008047f89 */ /* 0x000ea400000e0000 */
[----:B------:R-:W-:-:S13]  /*129f0*/  ISETP.GE.AND P3, PT, R6, R7, PT ;  /* 0x000000070600720c */ /* 0x000fda0003f66270 */
[----:B------:R-:W-:Y:S01]  /*12a00*/  @!P3 LEA R21, R9, UR38, 0x1 ;  /* 0x000000260915bc11 */ /* 0x000fe2000f8e08ff */
[----:B0-----:R-:W-:Y:S02]  /*12a10*/  IMAD.MOV.U32 R3, RZ, RZ, R2 ;  /* 0x000000ffff037224 */ /* 0x001fe400078e0002 */
[----:B-1----:R-:W-:Y:S02]  /*12a20*/  IMAD.MOV.U32 R2, RZ, RZ, R14 ;  /* 0x000000ffff027224 */ /* 0x002fe400078e000e */
[----:B------:R-:W0:Y:S02]  /*12a30*/  SHFL.IDX PT, R14, R0, 0x1, 0x181f ;  /* 0x00381f00000e7f89 */ /* 0x000e2400000e0000 */
[----:B------:R-:W-:-:S04]  /*12a40*/  @!P3 IMAD.WIDE.U32 R2, R10, 0x2, R2 ;  /* 0x000000020a02b825 */ /* 0x000fc800078e0002 */
[----:B--2---:R-:W-:Y:S01]  /*12a50*/  IMAD.MOV.U32 R5, RZ, RZ, R4 ;  /* 0x000000ffff057224 */ /* 0x004fe200078e0004 */
[----:B------:R-:W-:Y:S04]  /*12a60*/  @!P3 LDGSTS.E.BYPASS.LTC128B.128 [R21+0x12400], desc[UR6][R2.64], !P2 ;  /* 0x124000000215bfae */ /* 0x000fe8000d101d46 */
[----:B------:R-:W-:Y:S04]  /*12a70*/  @!P3 LDGSTS.E.BYPASS.LTC128B.128 [R21+0x16400], desc[UR6][R2.64+0x80], !P0 ;  /* 0x164000800215bfae */ /* 0x000fe8000c101d46 */
[----:B------:R1:W-:Y:S01]  /*12a80*/  @!P3 LDGSTS.E.BYPASS.LTC128B.128 [R21+0x1a400], desc[UR6][R2.64+0x100], !P1 ;  /* 0x1a4001000215bfae */ /* 0x0003e2000c901d46 */
[----:B------:R-:W-:Y:S01]  /*12a90*/  ISETP.GE.AND P3, PT, R12, R7, PT ;  /* 0x000000070c00720c */ /* 0x000fe20003f66270 */
[----:B------:R-:W-:-:S02]  /*12aa0*/  VIADD R12, R6, 0x20 ;  /* 0x00000020060c7836 */ /* 0x000fc40000000000 */
[----:B0-----:R-:W-:Y:S02]  /*12ab0*/  IMAD.MOV.U32 R4, RZ, RZ, R14 ;  /* 0x000000ffff047224 */ /* 0x001fe400078e000e */
[----:B------:R-:W-:Y:S08]  /*12ac0*/  SHFL.IDX PT, R14, R0, 0x2, 0x181f ;  /* 0x00581f00000e7f89 */ /* 0x000ff000000e0000 */
[----:B------:R-:W-:Y:S01]  /*12ad0*/  @!P3 IMAD.WIDE.U32 R4, R10, 0x2, R4 ;  /* 0x000000020a04b825 */ /* 0x000fe200078e0004 */
[----:B-1----:R-:W0:Y:S01]  /*12ae0*/  SHFL.IDX PT, R2, R8, 0x2, 0x181f ;  /* 0x00581f0008027f89 */ /* 0x002e2200000e0000 */
[----:B------:R-:W-:-:S05]  /*12af0*/  @!P3 LEA R20, R9, UR38, 0x1 ;  /* 0x000000260914bc11 */ /* 0x000fca000f8e08ff */
[----:B------:R-:W-:Y:S04]  /*12b00*/  @!P3 LDGSTS.E.BYPASS.LTC128B.128 [R20+0x12c00], desc[UR6][R4.64], !P2 ;  /* 0x12c000000414bfae */ /* 0x000fe8000d101d46 */
[----:B------:R-:W-:Y:S04]  /*12b10*/  @!P3 LDGSTS.E.BYPASS.LTC128B.128 [R20+0x16c00], desc[UR6][R4.64+0x80], !P0 ;  /* 0x16c000800414bfae */ /* 0x000fe8000c101d46 */
[----:B------:R1:W-:Y:S01]  /*12b20*/  @!P3 LDGSTS.E.BYPASS.LTC128B.128 [R20+0x1ac00], desc[UR6][R4.64+0x100], !P1 ;  /* 0x1ac001000414bfae */ /* 0x0003e2000c901d46 */
[----:B------:R-:W-:Y:S01]  /*12b30*/  ISETP.GE.AND P3, PT, R12, R7, PT ;  /* 0x000000070c00720c */ /* 0x000fe20003f66270 */
[----:B------:R-:W-:-:S02]  /*12b40*/  VIADD R12, R6, 0x30 ;  /* 0x00000030060c7836 */ /* 0x000fc40000000000 */
[----:B0-----:R-:W-:Y:S02]  /*12b50*/  IMAD.MOV.U32 R3, RZ, RZ, R2 ;  /* 0x000000ffff037224 */ /* 0x001fe400078e0002 */
[----:B------:R-:W-:Y:S01]  /*12b60*/  IMAD.MOV.U32 R2, RZ, RZ, R14 ;  /* 0x000000ffff027224 */ /* 0x000fe200078e000e */
[----:B-1----:R-:W0:Y:S07]  /*12b70*/  SHFL.IDX PT, R4, R8, 0x3, 0x181f ;  /* 0x00781f0008047f89 */ /* 0x002e2e00000e0000 */
[----:B------:R-:W-:Y:S01]  /*12b80*/  @!P3 LEA R21, R9, UR38, 0x1 ;  /* 0x000000260915bc11 */ /* 0x000fe2000f8e08ff */
[----:B------:R-:W-:Y:S01]  /*12b90*/  @!P3 IMAD.WIDE.U32 R2, R10, 0x2, R2 ;  /* 0x000000020a02b825 */ /* 0x000fe200078e0002 */
[----:B------:R-:W1:Y:S04]  /*12ba0*/  SHFL.IDX PT, R14, R0, 0x3, 0x181f ;  /* 0x00781f00000e7f89 */ /* 0x000e6800000e0000 */
[----:B------:R-:W-:Y:S04]  /*12bb0*/  @!P3 LDGSTS.E.BYPASS.LTC128B.128 [R21+0x13400], desc[UR6][R2.64], !P2 ;  /* 0x134000000215bfae */ /* 0x000fe8000d101d46 */
[----:B------:R-:W-:Y:S04]  /*12bc0*/  @!P3 LDGSTS.E.BYPASS.LTC128B.128 [R21+0x17400], desc[UR6][R2.64+0x80], !P0 ;  /* 0x174000800215bfae */ /* 0x000fe8000c101d46 */
[----:B------:R2:W-:Y:S01]  /*12bd0*/  @!P3 LDGSTS.E.BYPASS.LTC128B.128 [R21+0x1b400], desc[UR6][R2.64+0x100], !P1 ;  /* 0x1b4001000215bfae */ /* 0x0005e2000c901d46 */
[----:B------:R-:W-:Y:S01]  /*12be0*/  ISETP.GE.AND P3, PT, R12, R7, PT ;  /* 0x000000070c00720c */ /* 0x000fe20003f66270 */
[----:B------:R-:W-:-:S02]  /*12bf0*/  VIADD R12, R6, 0x40 ;  /* 0x00000040060c7836 */ /* 0x000fc40000000000 */
[----:B0-----:R-:W-:Y:S02]  /*12c00*/  IMAD.MOV.U32 R5, RZ, RZ, R4 ;  /* 0x000000ffff057224 */ /* 0x001fe400078e0004 */
[----:B-1----:R-:W-:Y:S01]  /*12c10*/  IMAD.MOV.U32 R4, RZ, RZ, R14 ;  /* 0x000000ffff047224 */ /* 0x002fe200078e000e */
[----:B--2---:R-:W0:Y:S07]  /*12c20*/  SHFL.IDX PT, R2, R8, 0x4, 0x181f ;  /* 0x00981f0008027f89 */ /* 0x004e2e00000e0000 */
        /* <DEDUP_REMOVED lines=29> */
[----:B0-----:R-:W-:-:S02]  /*12e00*/  IMAD.MOV.U32 R3, RZ, RZ, R2 ;  /* 0x000000ffff037224 */ /* 0x001fc400078e0002 */
[----:B-1----:R-:W-:Y:S01]  /*12e10*/  IMAD.MOV.U32 R2, RZ, RZ, R14 ;  /* 0x000000ffff027224 */ /* 0x002fe200078e000e */
[----:B--2---:R0:W1:Y:S09]  /*12e20*/  SHFL.IDX PT, R4, R8, 0x7, 0x181f ;  /* 0x00f81f0008047f89 */ /* 0x00407200000e0000 */
[----:B------:R-:W-:Y:S01]  /*12e30*/  @!P3 LEA R21, R9, UR38, 0x1 ;  /* 0x000000260915bc11 */ /* 0x000fe2000f8e08ff */
[----:B------:R-:W-:Y:S01]  /*12e40*/  @!P3 IMAD.WIDE.U32 R2, R10, 0x2, R2 ;  /* 0x000000020a02b825 */ /* 0x000fe200078e0002 */
[----:B------:R0:W2:Y:S04]  /*12e50*/  SHFL.IDX PT, R14, R0, 0x7, 0x181f ;  /* 0x00f81f00000e7f89 */ /* 0x0000a800000e0000 */
[----:B------:R0:W-:Y:S04]  /*12e60*/  @!P3 LDGSTS.E.BYPASS.LTC128B.128 [R21+0x15400], desc[UR6][R2.64], !P2 ;  /* 0x154000000215bfae */ /* 0x0001e8000d101d46 */
[----:B------:R0:W-:Y:S04]  /*12e70*/  @!P3 LDGSTS.E.BYPASS.LTC128B.128 [R21+0x19400], desc[UR6][R2.64+0x80], !P0 ;  /* 0x194000800215bfae */ /* 0x0001e8000c101d46 */
[----:B------:R0:W-:Y:S02]  /*12e80*/  @!P3 LDGSTS.E.BYPASS.LTC128B.128 [R21+0x1d400], desc[UR6][R2.64+0x100], !P1 ;  /* 0x1d4001000215bfae */ /* 0x0001e4000c901d46 */
.L_x_4332:
[----:B------:R-:W-:Y:S01]  /*12e90*/  VIADD R6, R6, 0x70 ;  /* 0x0000007006067836 */ /* 0x000fe20000000000 */
[----:B------:R-:W-:Y:S01]  /*12ea0*/  BSSY B0, `(.L_x_4235) ;  /* 0x000000e000007945 */ /* 0x000fe20003800000 */
[----:B0-2---:R-:W-:Y:S02]  /*12eb0*/  IMAD.MOV.U32 R2, RZ, RZ, R14 ;  /* 0x000000ffff027224 */ /* 0x005fe400078e000e */
[----:B-1----:R-:W-:Y:S01]  /*12ec0*/  IMAD.MOV.U32 R3, RZ, RZ, R4 ;  /* 0x000000ffff037224 */ /* 0x002fe200078e0004 */
[----:B------:R-:W-:-:S13]  /*12ed0*/  ISETP.GE.AND P3, PT, R6, R7, PT ;  /* 0x000000070600720c */ /* 0x000fda0003f66270 */
        /* <DEDUP_REMOVED lines=10> */
.L_x_4236:
[----:B------:R-:W-:Y:S05]  /*12f80*/  BSYNC B0 ;  /* 0x0000000000007941 */ /* 0x000fea0003800000 */
.L_x_4235:
        /* <DEDUP_REMOVED lines=12> */
.L_x_4333:
[----:B0-----:R-:W-:Y:S02]  /*13050*/  IMAD.MOV.U32 R10, RZ, RZ, 0x1 ;  /* 0x00000001ff0a7424 */ /* 0x001fe400078e00ff */
[----:B-1----:R-:W-:Y:S01]  /*13060*/  IMAD.MOV.U32 R0, RZ, RZ, RZ ;  /* 0x000000ffff007224 */ /* 0x002fe200078e00ff */
[----:B------:R-:W-:Y:S06]  /*13070*/  @!P1 BRA `(.L_x_4238) ;  /* 0x0000001c009c9947 */ /* 0x000fec0003800000 */
[----:B------:R-:W-:Y:S01]  /*13080*/  UIADD3 UR4, UR44, 0x1, URZ ;  /* 0x000000012c047890 */ /* 0x000fe2000fffe03f */
[----:B------:R-:W0:Y:S01]  /*13090*/  S2R R4, SR_TID.X ;  /* 0x0000000000047919 */ /* 0x000e220000002100 */
[----:B------:R-:W-:Y:S01]  /*130a0*/  ULOP3.LUT UR5, URZ, UR42, URZ, 0x33, !UPT ;  /* 0x0000002a3f057292 */ /* 0x000fe2000f8e333f */
[----:B------:R-:W-:Y:S01]  /*130b0*/  IMAD.MOV.U32 R10, RZ, RZ, 0x1 ;  /* 0x00000001ff0a7424 */ /* 0x000fe200078e00ff */
[----:B------:R-:W-:-:S04]  /*130c0*/  UIMAD UR4, UR4, UR41, URZ ;  /* 0x00000029040472a4 */ /* 0x000fc8000f8e023f */
[----:B------:R-:W-:Y:S01]  /*130d0*/  IMAD.U32 R3, RZ, RZ, UR5 ;  /* 0x00000005ff037e24 */ /* 0x000fe2000f8e00ff */
        /* <DEDUP_REMOVED lines=10> */
[----:B0-----:R-:W-:Y:S01]  /*13180*/  LOP3.LUT R9, R4, 0x1f, RZ, 0xc0, !PT ;  /* 0x0000001f04097812 */ /* 0x001fe200078ec0ff */
[----:B------:R-:W-:Y:S02]  /*13190*/  IMAD.MOV.U32 R4, RZ, RZ, R16 ;  /* 0x000000ffff047224 */ /* 0x000fe400078e0010 */
[----:B------:R-:W-:-:S05]  /*131a0*/  IMAD.IADD R2, R3, 0x1, R2 ;  /* 0x0000000103027824 */ /* 0x000fca00078e0202 */
[----:B------:R-:W-:Y:S01]  /*131b0*/  LOP3.LUT R11, R2, 0x1, RZ, 0xc0, !PT ;  /* 0x00000001020b7812 */ /* 0x000fe200078ec0ff */
[----:B------:R-:W-:Y:S06]  /*131c0*/  @!P0 BRA `(.L_x_4239) ;  /* 0x0000001000e48947 */ /* 0x000fec0003800000 */
[----:B------:R-:W-:Y:S01]  /*131d0*/  BSSY B0, `(.L_x_4239) ;  /* 0x0000138000007945 */ /* 0x000fe20003800000 */
[----:B------:R-:W-:Y:S02]  /*131e0*/  IMAD.IADD R7, R2, 0x1, -R11 ;  /* 0x0000000102077824 */ /* 0x000fe400078e0a0b */
[----:B------:R-:W-:Y:S02]  /*131f0*/  IMAD.MOV.U32 R8, RZ, RZ, 0x1 ;  /* 0x00000001ff087424 */ /* 0x000fe400078e00ff */
[----:B------:R-:W-:-:S07]  /*13200*/  IMAD.MOV.U32 R4, RZ, RZ, R16 ;  /* 0x000000ffff047224 */ /* 0x000fce00078e0010 */
.L_x_4274:
[----:B------:R-:W-:Y:S01]  /*13210*/  LOP3.LUT P0, RZ, R17, 0x2, RZ, 0xc0, !PT ;  /* 0x0000000211ff7812 */ /* 0x000fe2000780c0ff */
[----:B------:R-:W-:Y:S01]  /*13220*/  VIADD R7, R7, 0xfffffffe ;  /* 0xfffffffe07077836 */ /* 0x000fe20000000000 */
[----:B------:R-:W-:Y:S04]  /*13230*/  BSSY B1, `(.L_x_4240) ;  /* 0x0000096000017945 */ /* 0x000fe80003800000 */
[----:B------:R-:W-:-:S07]  /*13240*/  ISETP.NE.AND P1, PT, R7, RZ, PT ;  /* 0x000000ff0700720c */ /* 0x000fce0003f25270 */
[----:B------:R-:W-:Y:S06]  /*13250*/  @!P0 BRA `(.L_x_4241) ;  /* 0x00000008004c8947 */ /* 0x000fec0003800000 */
[----:B------:R-:W-:Y:S01]  /*13260*/  LOP3.LUT P0, RZ, R17, 0x1, RZ, 0xc0, !PT ;  /* 0x0000000111ff7812 */ /* 0x000fe2000780c0ff */
[----:B------:R-:W-:-:S12]  /*13270*/  IMAD.MOV.U32 R10, RZ, RZ, R6 ;  /* 0x000000ffff0a7224 */ /* 0x000fd800078e0006 */
[----:B------:R-:W-:Y:S05]  /*13280*/  @!P0 BRA `(.L_x_4242) ;  /* 0x0000000000508947 */ /* 0x000fea0003800000 */
[----:B------:R-:W2:Y:S01]  /*13290*/  LDL R5, [R1] ;  /* 0x0000000001057983 */ /* 0x000ea20000100800 */
        /* <DEDUP_REMOVED lines=8> */
[--C-:B------:R-:W-:Y:S01]  /*13320*/  SHF.R.S32.HI R3, RZ, 0x1f, R2.reuse ;  /* 0x0000001fff037819 */ /* 0x100fe20000011402 */
[----:B--2---:R-:W-:Y:S02]  /*13330*/  IMAD R4, R5, UR4, RZ ;  /* 0x0000000405047c24 */ /* 0x004fe4000f8e02ff */
[----:B------:R-:W-:Y:S02]  /*13340*/  IMAD.MOV R5, RZ, RZ, -R2 ;  /* 0x000000ffff057224 */ /* 0x000fe400078e0a02 */
[C---:B------:R-:W-:Y:S02]  /*13350*/  IMAD R4, R19.reuse, UR5, R4 ;  /* 0x0000000513047c24 */ /* 0x040fe4000f8e0204 */
[----:B------:R-:W-:Y:S01]  /*13360*/  IMAD.WIDE.U32 R2, R19, UR4, R2 ;  /* 0x0000000413027c25 */ /* 0x000fe2000f8e0002 */
[----:B------:R-:W-:-:S03]  /*13370*/  ULDC.64 UR4, c[0x0][0x418] ;  /* 0x0001060000047ab9 */ /* 0x000fc60000000a00 */
[----:B------:R-:W-:Y:S01]  /*13380*/  IMAD.IADD R3, R4, 0x1, R3 ;  /* 0x0000000104037824 */ /* 0x000fe200078e0203 */
[----:B------:R-:W-:Y:S01]  /*13390*/  LEA R4, P0, R2, UR4, 0x2 ;  /* 0x0000000402047c11 */ /* 0x000fe2000f8010ff */
[----:B------:R-:W-:-:S03]  /*133a0*/  IMAD R10, R10, R5, R6 ;  /* 0x000000050a0a7224 */ /* 0x000fc600078e0206 */
[----:B------:R-:W-:-:S05]  /*133b0*/  LEA.HI.X R5, R2, UR5, R3, 0x2, P0 ;  /* 0x0000000502057c11 */ /* 0x000fca00080f1403 */
[----:B------:R0:W5:Y:S04]  /*133c0*/  LDG.E R4, desc[UR6][R4.64] ;  /* 0x0000000604047981 */ /* 0x000168000c1e1900 */
.L_x_4242:
[----:B------:R-:W1:Y:S01]  /*133d0*/  S2R R2, SR_TID.X ;  /* 0x0000000000027919 */ /* 0x000e620000002100 */
[----:B------:R-:W-:Y:S01]  /*133e0*/  BSSY B2, `(.L_x_4243) ;  /* 0x0000006000027945 */ /* 0x000fe20003800000 */
[----:B-1----:R-:W-:Y:S02]  /*133f0*/  LOP3.LUT R3, R2, 0x7f, RZ, 0xc0, !PT ;  /* 0x0000007f02037812 */ /* 0x002fe400078ec0ff */
[----:B------:R-:W-:Y:S02]  /*13400*/  SHF.L.U32 R2, R8, 0x1f, RZ ;  /* 0x0000001f08027819 */ /* 0x000fe400000006ff */
[----:B------:R-:W-:Y:S02]  /*13410*/  ISETP.NE.AND P2, PT, R3, RZ, PT ;  /* 0x000000ff0300720c */ /* 0x000fe40003f45270 */
[----:B------:R-:W1:Y:S02]  /*13420*/  SYNCS.PHASECHK.TRANS64.TRYWAIT P0, [UR38+0x30848], R2 ;  /* 0x03084802ff0075a7 */ /* 0x000e640008000166 */
[----:B-1----:R-:W-:Y:S09]  /*13430*/  @!P0 BRA `(.L_x_4244) ;  /* 0x0000003000b08947 */ /* 0x002ff20003800000 */
.L_x_4334:
[----:B------:R-:W-:Y:S05]  /*13440*/  BSYNC B2 ;  /* 0x0000000000027941 */ /* 0x000fea0003800000 */
.L_x_4243:
[----:B------:R-:W-:Y:S04]  /*13450*/  BSSY B2, `(.L_x_4245) ;  /* 0x0000007000027945 */ /* 0x000fe80003800000 */
[----:B------:R-:W-:Y:S05]  /*13460*/  @P2 BRA `(.L_x_4246) ;  /* 0x0000000000142947 */ /* 0x000fea0003800000 */
[----:B------:R-:W-:Y:S01]  /*13470*/  ISETP.NE.AND P0, PT, R9, RZ, PT ;  /* 0x000000ff0900720c */ /* 0x000fe20003f05270 */
[----:B-1----:R-:W-:-:S04]  /*13480*/  IMAD.MOV.U32 R3, RZ, RZ, 0x9000 ;  /* 0x00009000ff037424 */ /* 0x002fc800078e00ff */
[----:B------:R2:W-:Y:S08]  /*13490*/  SYNCS.ARRIVE.TRANS64 RZ, [UR38+0x30838], R3 ;  /* 0x03083803ffff79a7 */ /* 0x0005f00008000026 */
[----:B--2---:R-:W-:Y:S05]  /*134a0*/  @!P0 BRA `(.L_x_4246) ;  /* 0x0000000000048947 */ /* 0x004fea0003800000 */
[----:B------:R-:W-:Y:S01]  /*134b0*/  BPT.TRAP 0x1 ;  /* 0x000000040000795c */ /* 0x000fe20000300000 */
.L_x_4246:
[----:B------:R-:W-:Y:S05]  /*134c0*/  BSYNC B2 ;  /* 0x0000000000027941 */ /* 0x000fea0003800000 */
.L_x_4245:
        /* <DEDUP_REMOVED lines=11> */
.L_x_4247:
        /* <DEDUP_REMOVED lines=13> */
.L_x_4248:
        /* <DEDUP_REMOVED lines=15> */
.L_x_4249:
        /* <DEDUP_REMOVED lines=12> */
.L_x_4335:
[----:B------:R-:W-:Y:S05]  /*13800*/  BSYNC B2 ;  /* 0x0000000000027941 */ /* 0x000fea0003800000 */
.L_x_4250:
        /* <DEDUP_REMOVED lines=9> */
.L_x_4253:
[----:B------:R-:W-:Y:S05]  /*138a0*/  BSYNC B2 ;  /* 0x0000000000027941 */ /* 0x000fea0003800000 */
.L_x_4252:
        /* <DEDUP_REMOVED lines=10> */
.L_x_4254:
        /* <DEDUP_REMOVED lines=13> */
.L_x_4255:
        /* <DEDUP_REMOVED lines=13> */
.L_x_4256:
        /* <DEDUP_REMOVED lines=10> */
.L_x_4241:
[----:B------:R-:W-:Y:S05]  /*13b90*/  BSYNC B1 ;  /* 0x0000000000017941 */ /* 0x000fea0003800000 */
.L_x_4240:
[----:B------:R-:W-:Y:S01]  /*13ba0*/  LOP3.LUT P0, RZ, R17, 0x2, RZ, 0xc0, !PT ;  /* 0x0000000211ff7812 */ /* 0x000fe2000780c0ff */
[----:B------:R-:W-:Y:S01]  /*13bb0*/  BSSY B1, `(.L_x_4257) ;  /* 0x0000096000017945 */ /* 0x000fe20003800000 */
[----:B------:R-:W-:-:S11]  /*13bc0*/  LOP3.LUT R10, R8, 0x1, RZ, 0x3c, !PT ;  /* 0x00000001080a7812 */ /* 0x000fd600078e3cff */
[----:B------:R-:W-:Y:S05]  /*13bd0*/  @!P0 BRA `(.L_x_4258) ;  /* 0x00000008004c8947 */ /* 0x000fea0003800000 */
[----:B------:R-:W-:Y:S01]  /*13be0*/  LOP3.LUT P0, RZ, R17, 0x1, RZ, 0xc0, !PT ;  /* 0x0000000111ff7812 */ /* 0x000fe2000780c0ff */
[----:B------:R-:W-:-:S12]  /*13bf0*/  VIADD R12, R6, 0xffffffff ;  /* 0xffffffff060c7836 */ /* 0x000fd80000000000 */
        /* <DEDUP_REMOVED lines=12> */
[----:B------:R-:W-:-:S03]  /*13cc0*/  SHF.R.S32.HI R3, RZ, 0x1f, R2 ;  /* 0x0000001fff037819 */ /* 0x000fc60000011402 */
[----:B------:R-:W-:-:S04]  /*13cd0*/  IMAD.WIDE.U32 R2, R19, UR4, R2 ;  /* 0x0000000413027c25 */ /* 0x000fc8000f8e0002 */
[----:B--2---:R-:W-:-:S04]  /*13ce0*/  IMAD R4, R13, UR4, RZ ;  /* 0x000000040d047c24 */ /* 0x004fc8000f8e02ff */
[----:B------:R-:W-:Y:S01]  /*13cf0*/  IMAD R4, R19, UR5, R4 ;  /* 0x0000000513047c24 */ /* 0x000fe2000f8e0204 */
[----:B------:R-:W-:-:S03]  /*13d00*/  ULDC.64 UR4, c[0x0][0x418] ;  /* 0x0001060000047ab9 */ /* 0x000fc60000000a00 */
[----:B------:R-:W-:Y:S01]  /*13d10*/  IMAD.IADD R3, R4, 0x1, R3 ;  /* 0x0000000104037824 */ /* 0x000fe200078e0203 */
[----:B------:R-:W-:-:S04]  /*13d20*/  LEA R4, P0, R2, UR4, 0x2 ;  /* 0x0000000402047c11 */ /* 0x000fc8000f8010ff */
[----:B------:R-:W-:-:S05]  /*13d30*/  LEA.HI.X R5, R2, UR5, R3, 0x2, P0 ;  /* 0x0000000502057c11 */ /* 0x000fca00080f1403 */
[----:B------:R0:W5:Y:S04]  /*13d40*/  LDG.E R4, desc[UR6][R4.64] ;  /* 0x0000000604047981 */ /* 0x000168000c1e1900 */
.L_x_4259:
[----:B------:R-:W1:Y:S01]  /*13d50*/  S2R R2, SR_TID.X ;  /* 0x0000000000027919 */ /* 0x000e620000002100 */
[----:B------:R-:W-:Y:S01]  /*13d60*/  BSSY B2, `(.L_x_4260) ;  /* 0x0000006000027945 */ /* 0x000fe20003800000 */
[----:B-1----:R-:W-:Y:S02]  /*13d70*/  LOP3.LUT R3, R2, 0x7f, RZ, 0xc0, !PT ;  /* 0x0000007f02037812 */ /* 0x002fe400078ec0ff */
[----:B------:R-:W-:Y:S02]  /*13d80*/  SHF.L.U32 R2, R10, 0x1f, RZ ;  /* 0x0000001f0a027819 */ /* 0x000fe400000006ff */
[----:B------:R-:W-:Y:S02]  /*13d90*/  ISETP.NE.AND P2, PT, R3, RZ, PT ;  /* 0x000000ff0300720c */ /* 0x000fe40003f45270 */
[----:B------:R-:W1:Y:S02]  /*13da0*/  SYNCS.PHASECHK.TRANS64.TRYWAIT P0, [UR38+0x30840], R2 ;  /* 0x03084002ff0075a7 */ /* 0x000e640008000166 */
[----:B-1----:R-:W-:Y:S09]  /*13db0*/  @!P0 BRA `(.L_x_4261) ;  /* 0x0000002800808947 */ /* 0x002ff20003800000 */
.L_x_4336:
[----:B------:R-:W-:Y:S05]  /*13dc0*/  BSYNC B2 ;  /* 0x0000000000027941 */ /* 0x000fea0003800000 */
.L_x_4260:
[----:B------:R-:W-:Y:S04]  /*13dd0*/  BSSY B2, `(.L_x_4262) ;  /* 0x0000007000027945 */ /* 0x000fe80003800000 */
[----:B------:R-:W-:Y:S05]  /*13de0*/  @P2 BRA `(.L_x_4263) ;  /* 0x0000000000142947 */ /* 0x000fea0003800000 */
[----:B------:R-:W-:Y:S01]  /*13df0*/  ISETP.NE.AND P0, PT, R9, RZ, PT ;  /* 0x000000ff0900720c */ /* 0x000fe20003f05270 */
[----:B-1----:R-:W-:-:S04]  /*13e00*/  IMAD.MOV.U32 R2, RZ, RZ, 0x9000 ;  /* 0x00009000ff027424 */ /* 0x002fc800078e00ff */
[----:B------:R2:W-:Y:S08]  /*13e10*/  SYNCS.ARRIVE.TRANS64 RZ, [UR38+0x30830], R2 ;  /* 0x03083002ffff79a7 */ /* 0x0005f00008000026 */
[----:B--2---:R-:W-:Y:S05]  /*13e20*/  @!P0 BRA `(.L_x_4263) ;  /* 0x0000000000048947 */ /* 0x004fea0003800000 */
[----:B------:R-:W-:Y:S01]  /*13e30*/  BPT.TRAP 0x1 ;  /* 0x000000040000795c */ /* 0x000fe20000300000 */
.L_x_4263:
[----:B------:R-:W-:Y:S05]  /*13e40*/  BSYNC B2 ;  /* 0x0000000000027941 */ /* 0x000fea0003800000 */
.L_x_4262:
        /* <DEDUP_REMOVED lines=11> */
.L_x_4264:
        /* <DEDUP_REMOVED lines=14> */
.L_x_4265:
        /* <DEDUP_REMOVED lines=14> */
.L_x_4266:
        /* <DEDUP_REMOVED lines=12> */
.L_x_4337:
[----:B------:R-:W-:Y:S05]  /*14180*/  BSYNC B2 ;  /* 0x0000000000027941 */ /* 0x000fea0003800000 */
.L_x_4267:
        /* <DEDUP_REMOVED lines=9> */
.L_x_4270:
[----:B------:R-:W-:Y:S05]  /*14220*/  BSYNC B2 ;  /* 0x0000000000027941 */ /* 0x000fea0003800000 */
.L_x_4269:
        /* <DEDUP_REMOVED lines=10> */
.L_x_4271:
        /* <DEDUP_REMOVED lines=13> */
.L_x_4272:
        /* <DEDUP_REMOVED lines=13> */
.L_x_4273:
        /* <DEDUP_REMOVED lines=10> */
.L_x_4258:
[----:B------:R-:W-:Y:S05]  /*14510*/  BSYNC B1 ;  /* 0x0000000000017941 */ /* 0x000fea0003800000 */
.L_x_4257:
[----:B------:R-:W-:Y:S02]  /*14520*/  VIADD R6, R6, 0xfffffffe ;  /* 0xfffffffe06067836 */ /* 0x000fe40000000000 */
[----:B------:R-:W-:Y:S01]  /*14530*/  IMAD.MOV.U32 R8, RZ, RZ, R10 ;  /* 0x000000ffff087224 */ /* 0x000fe200078e000a */
[----:B------:R-:W-:Y:S06]  /*14540*/  @P1 BRA `(.L_x_4274) ;  /* 0xffffffec00301947 */ /* 0x000fec000383ffff */
[----:B------:R-:W-:Y:S05]  /*14550*/  BSYNC B0 ;  /* 0x0000000000007941 */ /* 0x000fea0003800000 */
.L_x_4239:
[----:B------:R-:W-:Y:S01]  /*14560*/  ISETP.NE.AND P0, PT, R11, RZ, PT ;  /* 0x000000ff0b00720c */ /* 0x000fe20003f05270 */
[----:B------:R-:W-:-:S12]  /*14570*/  BSSY B0, `(.L_x_4238) ;  /* 0x0000097000007945 */ /* 0x000fd80003800000 */
[----:B------:R-:W-:Y:S05]  /*14580*/  @!P0 BRA `(.L_x_4275) ;  /* 0x0000000800548947 */ /* 0x000fea0003800000 */
[----:B------:R-:W-:Y:S01]  /*14590*/  LOP3.LUT P1, RZ, R17, 0x2, RZ, 0xc0, !PT ;  /* 0x0000000211ff7812 */ /* 0x000fe2000782c0ff */
[----:B------:R-:W-:-:S12]  /*145a0*/  IMAD.MOV.U32 R0, RZ, RZ, 0x1 ;  /* 0x00000001ff007424 */ /* 0x000fd800078e00ff */
[----:B------:R-:W-:Y:S05]  /*145b0*/  @!P1 BRA `(.L_x_4275) ;  /* 0x0000000800489947 */ /* 0x000fea0003800000 */
[----:B------:R-:W-:-:S13]  /*145c0*/  LOP3.LUT P1, RZ, R17, 0x1, RZ, 0xc0, !PT ;  /* 0x0000000111ff7812 */ /* 0x000fda000782c0ff */
[----:B------:R-:W-:Y:S05]  /*145d0*/  @!P1 BRA `(.L_x_4276) ;  /* 0x0000000000549947 */ /* 0x000fea0003800000 */
[----:B------:R-:W2:Y:S01]  /*145e0*/  LDL.LU R5, [R1] ;  /* 0x0000000001057983 */ /* 0x000ea20000300800 */
[----:B------:R-:W0:Y:S01]  /*145f0*/  LDC R8, c[0x0][0x43c] ;  /* 0x00010f00ff087b82 */ /* 0x000e220000000800 */
[----:B------:R-:W-:Y:S01]  /*14600*/  IMAD.MOV.U32 R7, RZ, RZ, R6 ;  /* 0x000000ffff077224 */ /* 0x000fe200078e0006 */
[----:B------:R-:W-:Y:S01]  /*14610*/  ULDC.64 UR4, c[0x0][0x428] ;  /* 0x00010a0000047ab9 */ /* 0x000fe20000000a00 */
[----:B------:R-:W-:Y:S01]  /*14620*/  ULDC.64 UR6, c[0x0][0x208] ;  /* 0x0000820000067ab9 */ /* 0x000fe20000000a00 */
[----:B0-----:R-:W-:-:S13]  /*14630*/  ISETP.NE.AND P0, PT, R8, 0x1, PT ;  /* 0x000000010800780c */ /* 0x001fda0003f05270 */
[----:B------:R-:W0:Y:S02]  /*14640*/  @P0 LDC.64 R2, c[0x0][0x440] ;  /* 0x00011000ff020b82 */ /* 0x000e240000000a00 */
[----:B0-----:R-:W-:-:S05]  /*14650*/  @P0 IMAD.HI.U32 R2, R6, R2, RZ ;  /* 0x0000000206020227 */ /* 0x001fca00078e00ff */
[----:B------:R-:W-:-:S04]  /*14660*/  @P0 SHF.R.U32.HI R7, RZ, R3, R2 ;  /* 0x00000003ff070219 */ /* 0x000fc80000011602 */
[----:B------:R-:W-:Y:S01]  /*14670*/  SHF.R.S32.HI R3, RZ, 0x1f, R7 ;  /* 0x0000001fff037819 */ /* 0x000fe20000011407 */
[----:B--2---:R-:W-:-:S04]  /*14680*/  IMAD R2, R5, UR4, RZ ;  /* 0x0000000405027c24 */ /* 0x004fc8000f8e02ff */
[----:B------:R-:W-:Y:S02]  /*14690*/  IMAD R5, R19, UR5, R2 ;  /* 0x0000000513057c24 */ /* 0x000fe4000f8e0202 */
        /* <DEDUP_REMOVED lines=9> */
.L_x_4276:
[----:B------:R-:W1:Y:S01]  /*14730*/  S2R R2, SR_TID.X ;  /* 0x0000000000027919 */ /* 0x000e620000002100 */
[----:B------:R-:W-:Y:S01]  /*14740*/  BSSY B1, `(.L_x_4277) ;  /* 0x0000006000017945 */ /* 0x000fe20003800000 */
[----:B-1----:R-:W-:Y:S02]  /*14750*/  LOP3.LUT R3, R2, 0x7f, RZ, 0xc0, !PT ;  /* 0x0000007f02037812 */ /* 0x002fe400078ec0ff */
[----:B------:R-:W-:Y:S02]  /*14760*/  SHF.L.U32 R2, R10, 0x1f, RZ ;  /* 0x0000001f0a027819 */ /* 0x000fe400000006ff */
[----:B------:R-:W-:Y:S02]  /*14770*/  ISETP.NE.AND P1, PT, R3, RZ, PT ;  /* 0x000000ff0300720c */ /* 0x000fe40003f25270 */
[----:B------:R-:W1:Y:S02]  /*14780*/  SYNCS.PHASECHK.TRANS64.TRYWAIT P0, [UR38+0x30848], R2 ;  /* 0x03084802ff0075a7 */ /* 0x000e640008000166 */
[----:B-1----:R-:W-:Y:S09]  /*14790*/  @!P0 BRA `(.L_x_4278) ;  /* 0x0000002000388947 */ /* 0x002ff20003800000 */
.L_x_4338:
[----:B------:R-:W-:Y:S05]  /*147a0*/  BSYNC B1 ;  /* 0x0000000000017941 */ /* 0x000fea0003800000 */
.L_x_4277:
[----:B------:R-:W-:Y:S04]  /*147b0*/  BSSY B1, `(.L_x_4279) ;  /* 0x0000007000017945 */ /* 0x000fe80003800000 */
[----:B------:R-:W-:Y:S05]  /*147c0*/  @P1 BRA `(.L_x_4280) ;  /* 0x0000000000141947 */ /* 0x000fea0003800000 */
[----:B------:R-:W-:Y:S01]  /*147d0*/  ISETP.NE.AND P0, PT, R9, RZ, PT ;  /* 0x000000ff0900720c */ /* 0x000fe20003f05270 */
[----:B-1----:R-:W-:-:S04]  /*147e0*/  IMAD.MOV.U32 R3, RZ, RZ, 0x9000 ;  /* 0x00009000ff037424 */ /* 0x002fc800078e00ff */
[----:B------:R2:W-:Y:S08]  /*147f0*/  SYNCS.ARRIVE.TRANS64 RZ, [UR38+0x30838], R3 ;  /* 0x03083803ffff79a7 */ /* 0x0005f00008000026 */
[----:B--2---:R-:W-:Y:S05]  /*14800*/  @!P0 BRA `(.L_x_4280) ;  /* 0x0000000000048947 */ /* 0x004fea0003800000 */
[----:B------:R-:W-:Y:S01]  /*14810*/  BPT.TRAP 0x1 ;  /* 0x000000040000795c */ /* 0x000fe20000300000 */
.L_x_4280:
[----:B------:R-:W-:Y:S05]  /*14820*/  BSYNC B1 ;  /* 0x0000000000017941 */ /* 0x000fea0003800000 */
.L_x_4279:
        /* <DEDUP_REMOVED lines=11> */
.L_x_4281:
        /* <DEDUP_REMOVED lines=14> */
.L_x_4282:
        /* <DEDUP_REMOVED lines=14> */
.L_x_4283:
        /* <DEDUP_REMOVED lines=11> */
.L_x_4339:
[----:B------:R-:W-:Y:S05]  /*14b50*/  BSYNC B1 ;  /* 0x0000000000017941 */ /* 0x000fea0003800000 */
.L_x_4284:
        /* <DEDUP_REMOVED lines=9> */
.L_x_4287:
[----:B------:R-:W-:Y:S05]  /*14bf0*/  BSYNC B1 ;  /* 0x0000000000017941 */ /* 0x000fea0003800000 */
.L_x_4286:
        /* <DEDUP_REMOVED lines=10> */
.L_x_4288:
        /* <DEDUP_REMOVED lines=13> */
.L_x_4289:
        /* <DEDUP_REMOVED lines=13> */
.L_x_4290:
        /* <DEDUP_REMOVED lines=10> */
.L_x_4275:
[----:B------:R-:W-:Y:S05]  /*14ee0*/  BSYNC B0 ;  /* 0x0000000000007941 */ /* 0x000fea0003800000 */
.L_x_4238:
[----:B------:R-:W-:Y:S01]  /*14ef0*/  LOP3.LUT P0, RZ, R17, 0x2, RZ, 0xc0, !PT ;  /* 0x0000000211ff7812 */ /* 0x000fe2000780c0ff */
[----:B------:R-:W-:-:S12]  /*14f00*/  BSSY B0, `(.L_x_4291) ;  /* 0x0000043000007945 */ /* 0x000fd80003800000 */
[----:B------:R-:W-:Y:S05]  /*14f10*/  @!P0 BRA `(.L_x_4292) ;  /* 0x0000000400048947 */ /* 0x000fea0003800000 */
[----:B------:R-:W0:Y:S01]  /*14f20*/  S2R R2, SR_TID.X ;  /* 0x0000000000027919 */ /* 0x000e220000002100 */
[----:B------:R-:W-:Y:S01]  /*14f30*/  LEA R3, R0, UR38, 0x3 ;  /* 0x0000002600037c11 */ /* 0x000fe2000f8e18ff */
[----:B------:R-:W-:Y:S01]  /*14f40*/  BSSY B1, `(.L_x_4293) ;  /* 0x0000006000017945 */ /* 0x000fe20003800000 */
[----:B0-----:R-:W-:Y:S02]  /*14f50*/  LOP3.LUT R4, R2, 0x7f, RZ, 0xc0, !PT ;  /* 0x0000007f02047812 */ /* 0x001fe400078ec0ff */
[----:B------:R-:W-:Y:S02]  /*14f60*/  SHF.L.U32 R2, R10, 0x1f, RZ ;  /* 0x0000001f0a027819 */ /* 0x000fe400000006ff */
[----:B------:R-:W-:Y:S02]  /*14f70*/  ISETP.NE.AND P1, PT, R4, RZ, PT ;  /* 0x000000ff0400720c */ /* 0x000fe40003f25270 */
[----:B------:R-:W0:Y:S02]  /*14f80*/  SYNCS.PHASECHK.TRANS64.TRYWAIT P0, [R3+URZ+0x30860], R2 ;  /* 0x03086002030075a7 */ /* 0x000e24000800017f */
[----:B0-----:R-:W-:Y:S09]  /*14f90*/  @!P0 BRA `(.L_x_4294) ;  /* 0x0000001800688947 */ /* 0x001ff20003800000 */
.L_x_4340:
[----:B------:R-:W-:Y:S05]  /*14fa0*/  BSYNC B1 ;  /* 0x0000000000017941 */ /* 0x000fea0003800000 */
.L_x_4293:
        /* <DEDUP_REMOVED lines=8> */
.L_x_4296:
[----:B------:R-:W-:Y:S05]  /*15030*/  BSYNC B1 ;  /* 0x0000000000017941 */ /* 0x000fea0003800000 */
.L_x_4295:
        /* <DEDUP_REMOVED lines=13> */
.L_x_4297:
        /* <DEDUP_REMOVED lines=13> */
.L_x_4298:
        /* <DEDUP_REMOVED lines=13> */
.L_x_4299:
        /* <DEDUP_REMOVED lines=8> */
.L_x_4292:
[----:B------:R-:W-:Y:S05]  /*15330*/  BSYNC B0 ;  /* 0x0000000000007941 */ /* 0x000fea0003800000 */
.L_x_4291:
[----:B------:R-:W-:-:S05]  /*15340*/  VIADD R0, R0, 0x1 ;  /* 0x0000000100007836 */ /* 0x000fca0000000000 */
[----:B------:R-:W-:-:S04]  /*15350*/  ISETP.NE.AND P0, PT, R0, 0x2, PT ;  /* 0x000000020000780c */ /* 0x000fc80003f05270 */
[----:B0-----:R-:W-:Y:S02]  /*15360*/  SEL R3, RZ, 0x1, P0 ;  /* 0x00000001ff037807 */ /* 0x001fe40000000000 */
[----:B------:R-:W-:Y:S02]  /*15370*/  SEL R0, R0, RZ, P0 ;  /* 0x000000ff00007207 */ /* 0x000fe40000000000 */
[----:B------:R-:W-:Y:S01]  /*15380*/  LOP3.LUT R10, R10, R3, RZ, 0x3c, !PT ;  /* 0x000000030a0a7212 */ /* 0x000fe200078e3cff */
[----:B------:R-:W-:-:S07]  /*15390*/  IMAD.MOV.U32 R3, RZ, RZ, RZ ;  /* 0x000000ffff037224 */ /* 0x000fce00078e00ff */
.L_x_4216:
[----:B------:R-:W0:Y:S01]  /*153a0*/  S2R R5, SR_CgaCtaId ;  /* 0x0000000000057919 */ /* 0x000e220000008800 */
[----:B------:R-:W-:Y:S02]  /*153b0*/  MOV R2, 0x400 ;  /* 0x0000040000027802 */ /* 0x000fe40000000f00 */
[----:B------:R-:W-:Y:S02]  /*153c0*/  SHF.L.U32 R3, R3, 0x1f, RZ ;  /* 0x0000001f03037819 */ /* 0x000fe400000006ff */
[----:B0-----:R-:W-:-:S04]  /*153d0*/  LEA R2, R5, R2, 0x18 ;  /* 0x0000000205027211 */ /* 0x001fc800078ec0ff */
[----:B------:R-:W0:Y:S02]  /*153e0*/  SYNCS.PHASECHK.TRANS64.TRYWAIT P0, [R2+URZ+0x30820], R3 ;  /* 0x03082003020075a7 */ /* 0x000e24000800017f */
[----:B0-----:R-:W-:Y:S05]  /*153f0*/  @!P0 BRA `(.L_x_4300) ;  /* 0x0000001400648947 */ /* 0x001fea0003800000 */
.L_x_4341:
[----:B------:R-:W-:-:S03]  /*15400*/  UMOV UR4, 0xffffffff ;  /* 0xffffffff00047882 */ /* 0x000fc60000000000 */
[----:B------:R-:W-:Y:S05]  /*15410*/  BRA.DIV UR4, `(.L_x_4301) ;  /* 0x0000001604707947 */ /* 0x000fea000b800000 */
[----:B0-----:R-:W0:Y:S02]  /*15420*/  S2R R3, SR_TID.X ;  /* 0x0000000000037919 */ /* 0x001e240000002100 */
[----:B0-----:R-:W-:-:S04]  /*15430*/  SHF.R.U32.HI R3, RZ, 0x5, R3 ;  /* 0x00000005ff037819 */ /* 0x001fc80000011603 */
[----:B------:R-:W-:-:S05]  /*15440*/  LOP3.LUT R3, R3, 0x3, RZ, 0xc0, !PT ;  /* 0x0000000303037812 */ /* 0x000fca00078ec0ff */
[----:B------:R0:W1:Y:S02]  /*15450*/  SHFL.IDX PT, R14, R3, RZ, 0x1f ;  /* 0x00001fff030e7589 */ /* 0x00006400000e0000 */
.L_x_4344:
[----:B-1----:R-:W-:-:S13]  /*15460*/  ISETP.NE.AND P0, PT, R14, RZ, PT ;  /* 0x000000ff0e00720c */ /* 0x002fda0003f05270 */
[----:B------:R-:W-:Y:S05]  /*15470*/  @P0 BRA `(.L_x_4132) ;  /* 0x0000000000900947 */ /* 0x000fea0003800000 */
[----:B------:R-:W-:-:S03]  /*15480*/  UMOV UR4, 0xffffffff ;  /* 0xffffffff00047882 */ /* 0x000fc60000000000 */
[----:B------:R-:W-:Y:S05]  /*15490*/  BRA.DIV UR4, `(.L_x_4302) ;  /* 0x0000001604847947 */ /* 0x000fea000b800000 */
[----:B------:R-:W-:-:S13]  /*154a0*/  ELECT P6, URZ, PT ;  /* 0x00000000003f782f */ /* 0x000fda00038c0000 */
.L_x_4347:
[----:B------:R-:W-:Y:S05]  /*154b0*/  @!P6 BRA `(.L_x_4132) ;  /* 0x000000000080e947 */ /* 0x000fea0003800000 */
[----:B0-----:R-:W2:Y:S02]  /*154c0*/  LDL R3, [R1+0x8] ;  /* 0x0000080001037983 */ /* 0x001ea40000100800 */
[----:B--2---:R-:W-:-:S13]  /*154d0*/  R2UR UR4, R3 ;  /* 0x00000000030472ca */ /* 0x004fda00000e0000 */
[----:B------:R-:W-:-:S06]  /*154e0*/  ULOP3.LUT UR4, UR4, 0x2, URZ, 0xfc, !UPT ;  /* 0x0000000204047892 */ /* 0x000fcc000f8efc3f */
[----:B------:R-:W-:-:S05]  /*154f0*/  IMAD.U32 R3, RZ, RZ, UR4 ;  /* 0x00000004ff037e24 */ /* 0x000fca000f8e00ff */
[----:B------:R-:W-:-:S13]  /*15500*/  ISETP.NE.AND P2, PT, R3, 0x3, PT ;  /* 0x000000030300780c */ /* 0x000fda0003f45270 */
[----:B------:R-:W-:Y:S05]  /*15510*/  @!P2 BRA `(.L_x_4303) ;  /* 0x000000000004a947 */ /* 0x000fea0003800000 */
[----:B------:R-:W-:Y:S01]  /*15520*/  BPT.TRAP 0x1 ;  /* 0x000000040000795c */ /* 0x000fe20000300000 */
.L_x_4303:
        /* <DEDUP_REMOVED lines=12> */
.L_x_4348:
[----:B------:R-:W1:Y:S02]  /*155f0*/  SYNCS.PHASECHK.TRANS64.TRYWAIT P0, [R8+URZ], R5 ;  /* 0x00000005080075a7 */ /* 0x000e64000800017f */
[----:B-1----:R-:W-:Y:S05]  /*15600*/  @!P0 BRA `(.L_x_4305) ;  /* 0x00000014005c8947 */ /* 0x002fea0003800000 */
.L_x_4349:
[----:B------:R-:W-:Y:S05]  /*15610*/  @!P2 BRA `(.L_x_4306) ;  /* 0x000000000004a947 */ /* 0x000fea0003800000 */
[----:B------:R-:W-:Y:S01]  /*15620*/  BPT.TRAP 0x1 ;  /* 0x000000040000795c */ /* 0x000fe20000300000 */
.L_x_4306:
[----:B------:R-:W-:-:S04]  /*15630*/  VIADD R3, R2, 0x30860 ;  /* 0x0003086002037836 */ /* 0x000fc80000000000 */
[----:B0-----:R-:W-:-:S04]  /*15640*/  IMAD R7, R0, 0x8, R3 ;  /* 0x0000000800077824 */ /* 0x001fc800078e0203 */
[----:B------:R-:W0:Y:S02]  /*15650*/  SYNCS.PHASECHK.TRANS64.TRYWAIT P0, [R7+URZ], R4 ;  /* 0x00000004070075a7 */ /* 0x000e24000800017f */
[----:B0-----:R-:W-:Y:S05]  /*15660*/  @!P0 BRA `(.L_x_4307) ;  /* 0x0000001400588947 */ /* 0x001fea0003800000 */
.L_x_4350:
[----:B------:R-:W-:-:S07]  /*15670*/  IMAD R6, R6, 0x8, R3 ;  /* 0x0000000806067824 */ /* 0x000fce00078e0203 */
.L_x_4308:
[----:B--2---:R2:W3:Y:S02]  /*15680*/  SYNCS.PHASECHK.TRANS64.TRYWAIT P0, [R6+URZ], R5 ;  /* 0x00000005060075a7 */ /* 0x0044e4000800017f */
[----:B---3--:R-:W-:Y:S05]  /*15690*/  @!P0 NANOSLEEP.SYNCS 0x989680 ;  /* 0x009896800000895d */ /* 0x008fea0003900000 */
[----:B------:R-:W3:Y:S02]  /*156a0*/  @!P0 SYNCS.PHASECHK.TRANS64 P0, [R6+URZ], R5 ;  /* 0x00000005060085a7 */ /* 0x000ee4000800007f */
[----:B---3--:R-:W-:Y:S05]  /*156b0*/  @!P0 BRA `(.L_x_4308) ;  /* 0xfffffffc00f08947 */ /* 0x008fea000383ffff */
.L_x_4132:
[----:B------:R-:W-:Y:S05]  /*156c0*/  BSYNC B6 ;  /* 0x0000000000067941 */ /* 0x000fea0003800000 */
.L_x_4129:
[----:B------:R-:W-:Y:S05]  /*156d0*/  EXIT ;  /* 0x000000000000794d */ /* 0x000fea0003800000 */
.L_x_4142:
[----:B0-----:R-:W-:-:S04]  /*156e0*/  IMAD.U32 R3, RZ, RZ, UR58 ;  /* 0x0000003aff037e24 */ /* 0x001fc8000f8e00ff */
[----:B------:R0:W1:Y:S03]  /*156f0*/  SYNCS.PHASECHK.TRANS64.TRYWAIT P0, [R3+URZ+0x30800], R0 ;  /* 0x03080000030075a7 */ /* 0x000066000800017f */
[----:B-1----:R-:W-:Y:S05]  /*15700*/  @!P0 NANOSLEEP.SYNCS 0x989680 ;  /* 0x009896800000895d */ /* 0x002fea0003900000 */
[----:B------:R-:W1:Y:S02]  /*15710*/  @!P0 SYNCS.PHASECHK.TRANS64 P0, [R3+URZ+0x30800], R0 ;  /* 0x03080000030085a7 */ /* 0x000e64000800007f */
[----:B-1----:R-:W-:Y:S05]  /*15720*/  @!P0 BRA `(.L_x_4142) ;  /* 0xfffffffc00ec8947 */ /* 0x002fea000383ffff */
[----:B------:R-:W-:Y:S05]  /*15730*/  BRA `(.L_x_4309) ;  /* 0xfffffec000607947 */ /* 0x000fea000383ffff */
.L_x_4146:
[----:B0-----:R-:W-:-:S04]  /*15740*/  IMAD.U32 R3, RZ, RZ, UR58 ;  /* 0x0000003aff037e24 */ /* 0x001fc8000f8e00ff */
[----:B------:R0:W2:Y:S03]  /*15750*/  SYNCS.PHASECHK.TRANS64.TRYWAIT P2, [R3+URZ+0x30830], R0 ;  /* 0x03083000030075a7 */ /* 0x0000a6000804017f */
[----:B--2---:R-:W-:Y:S05]  /*15760*/  @!P2 NANOSLEEP.SYNCS 0x989680 ;  /* 0x009896800000a95d */ /* 0x004fea0003900000 */
[----:B------:R-:W2:Y:S02]  /*15770*/  @!P2 SYNCS.PHASECHK.TRANS64 P2, [R3+URZ+0x30830], R0 ;  /* 0x030830000300a5a7 */ /* 0x000ea4000804007f */
[----:B--2---:R-:W-:Y:S05]  /*15780*/  @!P2 BRA `(.L_x_4146) ;  /* 0xfffffffc00eca947 */ /* 0x004fea000383ffff */
[----:B------:R-:W-:Y:S05]  /*15790*/  BRA `(.L_x_4145) ;  /* 0xfffffec000907947 */ /* 0x000fea000383ffff */
.L_x_4162:
[----:B-1----:R-:W-:-:S04]  /*157a0*/  IMAD.U32 R15, RZ, RZ, UR61 ;  /* 0x0000003dff0f7e24 */ /* 0x002fc8000f8e00ff */
[----:B------:R1:W2:Y:S03]  /*157b0*/  SYNCS.PHASECHK.TRANS64.TRYWAIT P2, [R15+URZ+0x30830], R12 ;  /* 0x0308300c0f0075a7 */ /* 0x0002a6000804017f */
[----:B--2---:R-:W-:Y:S05]  /*157c0*/  @!P2 NANOSLEEP.SYNCS 0x989680 ;  /* 0x009896800000a95d */ /* 0x004fea0003900000 */
[----:B------:R-:W2:Y:S02]  /*157d0*/  @!P2 SYNCS.PHASECHK.TRANS64 P2, [R15+URZ+0x30830], R12 ;  /* 0x0308300c0f00a5a7 */ /* 0x000ea4000804007f */
[----:B--2---:R-:W-:Y:S05]  /*157e0*/  @!P2 BRA `(.L_x_4162) ;  /* 0xfffffffc00eca947 */ /* 0x004fea000383ffff */
[----:B------:R-:W-:Y:S05]  /*157f0*/  BRA `(.L_x_4161) ;  /* 0xfffffef400c87947 */ /* 0x000fea000383ffff */
.L_x_4166:
[----:B-1----:R-:W-:-:S04]  /*15800*/  IMAD.U32 R15, RZ, RZ, UR14 ;  /* 0x0000000eff0f7e24 */ /* 0x002fc8000f8e00ff */
[----:B------:R1:W3:Y:S03]  /*15810*/  SYNCS.PHASECHK.TRANS64.TRYWAIT P2, [R15+URZ+0x30850], R0 ;  /* 0x030850000f0075a7 */ /* 0x0002e6000804017f */
[----:B---3--:R-:W-:Y:S05]  /*15820*/  @!P2 NANOSLEEP.SYNCS 0x989680 ;  /* 0x009896800000a95d */ /* 0x008fea0003900000 */
[----:B------:R-:W3:Y:S02]  /*15830*/  @!P2 SYNCS.PHASECHK.TRANS64 P2, [R15+URZ+0x30850], R0 ;  /* 0x030850000f00a5a7 */ /* 0x000ee4000804007f */
[----:B---3--:R-:W-:Y:S05]  /*15840*/  @!P2 BRA `(.L_x_4166) ;  /* 0xfffffffc00eca947 */ /* 0x008fea000383ffff */
[----:B------:R-:W-:Y:S05]  /*15850*/  BRA `(.L_x_4165) ;  /* 0xffffff0000587947 */ /* 0x000fea000383ffff */
.L_x_4183:
[----:B-1----:R-:W-:-:S04]  /*15860*/  IMAD.U32 R4, RZ, RZ, UR57 ;  /* 0x00000039ff047e24 */ /* 0x002fc8000f8e00ff */
[----:B------:R1:W2:Y:S03]  /*15870*/  SYNCS.PHASECHK.TRANS64.TRYWAIT P2, [R4+URZ+0x30830], R3 ;  /* 0x03083003040075a7 */ /* 0x0002a6000804017f */
[----:B--2---:R-:W-:Y:S05]  /*15880*/  @!P2 NANOSLEEP.SYNCS 0x989680 ;  /* 0x009896800000a95d */ /* 0x004fea0003900000 */
[----:B------:R-:W2:Y:S02]  /*15890*/  @!P2 SYNCS.PHASECHK.TRANS64 P2, [R4+URZ+0x30830], R3 ;  /* 0x030830030400a5a7 */ /* 0x000ea4000804007f */
[----:B--2---:R-:W-:Y:S05]  /*158a0*/  @!P2 BRA `(.L_x_4183) ;  /* 0xfffffffc00eca947 */ /* 0x004fea000383ffff */
[----:B------:R-:W-:Y:S05]  /*158b0*/  BRA `(.L_x_4182) ;  /* 0xffffff2c00c47947 */ /* 0x000fea000383ffff */
.L_x_4187:
[----:B01----:R-:W-:-:S04]  /*158c0*/  IMAD.U32 R3, RZ, RZ, UR14 ;  /* 0x0000000eff037e24 */ /* 0x003fc8000f8e00ff */
[----:B------:R0:W1:Y:S03]  /*158d0*/  SYNCS.PHASECHK.TRANS64.TRYWAIT P2, [R3+URZ+0x30850], R0 ;  /* 0x03085000030075a7 */ /* 0x000066000804017f */
[----:B-1----:R-:W-:Y:S05]  /*158e0*/  @!P2 NANOSLEEP.SYNCS 0x989680 ;  /* 0x009896800000a95d */ /* 0x002fea0003900000 */
[----:B------:R-:W1:Y:S02]  /*158f0*/  @!P2 SYNCS.PHASECHK.TRANS64 P2, [R3+URZ+0x30850], R0 ;  /* 0x030850000300a5a7 */ /* 0x000e64000804007f */
[----:B-1----:R-:W-:Y:S05]  /*15900*/  @!P2 BRA `(.L_x_4187) ;  /* 0xfffffffc00eca947 */ /* 0x002fea000383ffff */
[----:B------:R-:W-:Y:S05]  /*15910*/  BRA `(.L_x_4186) ;  /* 0xffffff3800547947 */ /* 0x000fea000383ffff */
.L_x_4193:
[----:B-1----:R-:W-:-:S04]  /*15920*/  IMAD.U32 R4, RZ, RZ, UR57 ;  /* 0x00000039ff047e24 */ /* 0x002fc8000f8e00ff */
[----:B------:R1:W2:Y:S03]  /*15930*/  SYNCS.PHASECHK.TRANS64.TRYWAIT P2, [R4+URZ+0x30830], R3 ;  /* 0x03083003040075a7 */ /* 0x0002a6000804017f */
[----:B--2---:R-:W-:Y:S05]  /*15940*/  @!P2 NANOSLEEP.SYNCS 0x989680 ;  /* 0x009896800000a95d */ /* 0x004fea0003900000 */
[----:B------:R-:W2:Y:S02]  /*15950*/  @!P2 SYNCS.PHASECHK.TRANS64 P2, [R4+URZ+0x30830], R3 ;  /* 0x030830030400a5a7 */ /* 0x000ea4000804007f */
[----:B--2---:R-:W-:Y:S05]  /*15960*/  @!P2 BRA `(.L_x_4193) ;  /* 0xfffffffc00eca947 */ /* 0x004fea000383ffff */
[----:B------:R-:W-:Y:S05]  /*15970*/  BRA `(.L_x_4192) ;  /* 0xffffff5000907947 */ /* 0x000fea000383ffff */
.L_x_4197:
[----:B01----:R-:W-:-:S04]  /*15980*/  IMAD.U32 R3, RZ, RZ, UR14 ;  /* 0x0000000eff037e24 */ /* 0x003fc8000f8e00ff */
[----:B------:R0:W1:Y:S03]  /*15990*/  SYNCS.PHASECHK.TRANS64.TRYWAIT P2, [R3+URZ+0x30850], R0 ;  /* 0x03085000030075a7 */ /* 0x000066000804017f */
[----:B-1----:R-:W-:Y:S05]  /*159a0*/  @!P2 NANOSLEEP.SYNCS 0x989680 ;  /* 0x009896800000a95d */ /* 0x002fea0003900000 */
[----:B------:R-:W1:Y:S02]  /*159b0*/  @!P2 SYNCS.PHASECHK.TRANS64 P2, [R3+URZ+0x30850], R0 ;  /* 0x030850000300a5a7 */ /* 0x000e64000804007f */
[----:B-1----:R-:W-:Y:S05]  /*159c0*/  @!P2 BRA `(.L_x_4197) ;  /* 0xfffffffc00eca947 */ /* 0x002fea000383ffff */
[----:B------:R-:W-:Y:S05]  /*159d0*/  BRA `(.L_x_4196) ;  /* 0xffffff5c00207947 */ /* 0x000fea000383ffff */
.L_x_4210:
[----:B-1----:R-:W-:-:S04]  /*159e0*/  IMAD.U32 R7, RZ, RZ, UR5 ;  /* 0x00000005ff077e24 */ /* 0x002fc8000f8e00ff */
[----:B------:R1:W2:Y:S03]  /*159f0*/  SYNCS.PHASECHK.TRANS64.TRYWAIT P0, [R7+URZ+0x30850], R0 ;  /* 0x03085000070075a7 */ /* 0x0002a6000800017f */
[----:B--2---:R-:W-:Y:S05]  /*15a00*/  @!P0 NANOSLEEP.SYNCS 0x989680 ;  /* 0x009896800000895d */ /* 0x004fea0003900000 */
[----:B------:R-:W2:Y:S02]  /*15a10*/  @!P0 SYNCS.PHASECHK.TRANS64 P0, [R7+URZ+0x30850], R0 ;  /* 0x03085000070085a7 */ /* 0x000ea4000800007f */
[----:B--2---:R-:W-:Y:S05]  /*15a20*/  @!P0 BRA `(.L_x_4210) ;  /* 0xfffffffc00ec8947 */ /* 0x004fea000383ffff */
[----:B------:R-:W-:Y:S05]  /*15a30*/  BRA `(.L_x_4209) ;  /* 0xffffff8c002c7947 */ /* 0x000fea000383ffff */
.L_x_4227:
[----:B------:R-:W-:Y:S02]  /*15a40*/  IMAD.MOV.U32 R13, RZ, RZ, R0 ;  /* 0x000000ffff0d7224 */ /* 0x000fe400078e0000 */
[----:B------:R-:W-:Y:S02]  /*15a50*/  IMAD.MOV.U32 R12, RZ, RZ, RZ ;  /* 0x000000ffff0c7224 */ /* 0x000fe400078e00ff */
[----:B------:R-:W-:Y:S02]  /*15a60*/  IMAD.MOV.U32 R11, RZ, RZ, 0x1f ;  /* 0x0000001fff0b7424 */ /* 0x000fe400078e00ff */
[----:B------:R-:W-:-:S07]  /*15a70*/  IMAD.MOV.U32 R15, RZ, RZ, -0x1 ;  /* 0xffffffffff0f7424 */ /* 0x000fce00078e00ff */
[----:B0-----:R-:W-:Y:S05]  /*15a80*/  WARPSYNC.COLLECTIVE R15, `(.L_x_4310) ;  /* 0x000000000f087348 */ /* 0x001fea0003c00000 */
[----:B------:R1:W2:Y:S02]  /*15a90*/  SHFL.IDX P6, R14, R13, R12, R11 ;  /* 0x0000000c0d0e7389 */ /* 0x0002a400000c000b */
[----:B012---:R-:W-:Y:S01]  /*15aa0*/  ENDCOLLECTIVE ;  /* 0x000000000000791b */ /* 0x007fe20003800000 */
.L_x_4310:
[----:B------:R-:W-:Y:S05]  /*15ab0*/  BRA `(.L_x_4311) ;  /* 0xffffffc400407947 */ /* 0x000fea000383ffff */
.L_x_4229:
[----:B------:R-:W-:Y:S01]  /*15ac0*/  BSSY B0, `(.L_x_4312) ;  /* 0x0000006000007945 */ /* 0x000fe20003800000 */
[----:B------:R-:W-:-:S07]  /*15ad0*/  IMAD.MOV.U32 R15, RZ, RZ, -0x1 ;  /* 0xffffffffff0f7424 */ /* 0x000fce00078e00ff */
[----:B01----:R-:W-:Y:S05]  /*15ae0*/  WARPSYNC.COLLECTIVE R15, `(.L_x_4313) ;  /* 0x000000000f0c7348 */ /* 0x003fea0003c00000 */
[----:B------:R-:W-:Y:S02]  /*15af0*/  ELECT P6, UR62, PT ;  /* 0x00000000003e782f */ /* 0x000fe400038c0000 */
[----:B------:R-:W-:Y:S01]  /*15b00*/  MOV R14, UR62 ;  /* 0x0000003e000e7c02 */ /* 0x000fe20008000f00 */
[----:B01----:R-:W-:Y:S10]  /*15b10*/  ENDCOLLECTIVE ;  /* 0x000000000000791b */ /* 0x003ff40003800000 */
.L_x_4313:
[----:B------:R-:W-:Y:S05]  /*15b20*/  BSYNC B0 ;  /* 0x0000000000007941 */ /* 0x000fea0003800000 */
.L_x_4312:
[----:B------:R-:W-:Y:S05]  /*15b30*/  BRA `(.L_x_4314) ;  /* 0xffffffc400407947 */ /* 0x000fea000383ffff */
.L_x_4231:
[----:B-1----:R-:W-:-:S04]  /*15b40*/  IMAD.U32 R3, RZ, RZ, UR38 ;  /* 0x00000026ff037e24 */ /* 0x002fc8000f8e00ff */
[----:B------:R1:W3:Y:S03]  /*15b50*/  SYNCS.PHASECHK.TRANS64.TRYWAIT P0, [R3+URZ+0x30840], R0 ;  /* 0x03084000030075a7 */ /* 0x0002e6000800017f */
[----:B---3--:R-:W-:Y:S05]  /*15b60*/  @!P0 NANOSLEEP.SYNCS 0x989680 ;  /* 0x009896800000895d */ /* 0x008fea0003900000 */
[----:B------:R-:W3:Y:S02]  /*15b70*/  @!P0 SYNCS.PHASECHK.TRANS64 P0, [R3+URZ+0x30840], R0 ;  /* 0x03084000030085a7 */ /* 0x000ee4000800007f */
[----:B---3--:R-:W-:Y:S05]  /*15b80*/  @!P0 BRA `(.L_x_4231) ;  /* 0xfffffffc00ec8947 */ /* 0x008fea000383ffff */
[----:B------:R-:W-:Y:S05]  /*15b90*/  BRA `(.L_x_4315) ;  /* 0xffffffc4009c7947 */ /* 0x000fea000383ffff */
.L_x_4234:
[----:B------:R-:W-:Y:S02]  /*15ba0*/  IMAD.MOV.U32 R13, RZ, RZ, R8 ;  /* 0x000000ffff0d7224 */ /* 0x000fe400078e0008 */
[----:B------:R-:W-:Y:S02]  /*15bb0*/  IMAD.MOV.U32 R12, RZ, RZ, RZ ;  /* 0x000000ffff0c7224 */ /* 0x000fe400078e00ff */
[----:B------:R-:W-:Y:S02]  /*15bc0*/  IMAD.MOV.U32 R11, RZ, RZ, 0x181f ;  /* 0x0000181fff0b7424 */ /* 0x000fe400078e00ff */
[----:B------:R-:W-:Y:S02]  /*15bd0*/  IMAD.MOV.U32 R15, RZ, RZ, -0x1 ;  /* 0xffffffffff0f7424 */ /* 0x000fe400078e00ff */
[----:B------:R-:W-:-:S07]  /*15be0*/  VIADD R6, R6, UR45 ;  /* 0x0000002d06067c36 */ /* 0x000fce0008000000 */
[----:B------:R-:W-:Y:S05]  /*15bf0*/  WARPSYNC.COLLECTIVE R15, `(.L_x_4316) ;  /* 0x000000000f087348 */ /* 0x000fea0003c00000 */
[----:B------:R0:W1:Y:S02]  /*15c00*/  SHFL.IDX P6, R14, R13, R12, R11 ;  /* 0x0000000c0d0e7389 */ /* 0x00006400000c000b */
[----:B01----:R-:W-:Y:S01]  /*15c10*/  ENDCOLLECTIVE ;  /* 0x000000000000791b */ /* 0x003fe20003800000 */
.L_x_4316:
[----:B------:R-:W-:Y:S02]  /*15c20*/  VIADD R4, R6, 0x10 ;  /* 0x0000001006047836 */ /* 0x000fe40000000000 */
[----:B------:R-:W-:Y:S02]  /*15c30*/  IMAD.MOV.U32 R13, RZ, RZ, R0 ;  /* 0x000000ffff0d7224 */ /* 0x000fe400078e0000 */
[----:B------:R-:W-:-:S07]  /*15c40*/  IMAD.MOV.U32 R2, RZ, RZ, R14 ;  /* 0x000000ffff027224 */ /* 0x000fce00078e000e */
[----:B------:R-:W-:Y:S05]  /*15c50*/  WARPSYNC.COLLECTIVE R15, `(.L_x_4317) ;  /* 0x000000000f087348 */ /* 0x000fea0003c00000 */
[----:B------:R0:W1:Y:S02]  /*15c60*/  SHFL.IDX P6, R14, R13, R12, R11 ;  /* 0x0000000c0d0e7389 */ /* 0x00006400000c000b */
[----:B01----:R-:W-:Y:S01]  /*15c70*/  ENDCOLLECTIVE ;  /* 0x000000000000791b */ /* 0x003fe20003800000 */
.L_x_4317:
[----:B------:R-:W-:Y:S01]  /*15c80*/  ULDC UR4, c[0x0][0x288] ;  /* 0x0000a20000047ab9 */ /* 0x000fe20000000800 */
[----:B------:R-:W-:Y:S01]  /*15c90*/  IMAD.MOV.U32 R3, RZ, RZ, R2 ;  /* 0x000000ffff037224 */ /* 0x000fe200078e0002 */
[----:B------:R-:W-:Y:S01]  /*15ca0*/  ULDC.64 UR6, c[0x0][0x208] ;  /* 0x0000820000067ab9 */ /* 0x000fe20000000a00 */
[----:B------:R-:W-:-:S05]  /*15cb0*/  IMAD R7, R7, UR4, RZ ;  /* 0x0000000407077c24 */ /* 0x000fca000f8e02ff */
        /* <DEDUP_REMOVED lines=16> */
.L_x_4318:
[----:B------:R-:W-:Y:S01]  /*15dc0*/  VIADD R2, R6, 0x20 ;  /* 0x0000002006027836 */ /* 0x000fe20000000000 */
[----:B------:R-:W-:Y:S01]  /*15dd0*/  @!P3 LEA R20, R9, UR38, 0x1 ;  /* 0x000000260914bc11 */ /* 0x000fe2000f8e08ff */
[----:B------:R-:W-:Y:S02]  /*15de0*/  IMAD.MOV.U32 R13, RZ, RZ, R0 ;  /* 0x000000ffff0d7224 */ /* 0x000fe400078e0000 */
[----:B------:R-:W-:-:S07]  /*15df0*/  IMAD.MOV.U32 R4, RZ, RZ, R14 ;  /* 0x000000ffff047224 */ /* 0x000fce00078e000e */
[----:B------:R-:W-:Y:S05]  /*15e00*/  WARPSYNC.COLLECTIVE R15, `(.L_x_4319) ;  /* 0x000000000f087348 */ /* 0x000fea0003c00000 */
[----:B------:R0:W1:Y:S02]  /*15e10*/  SHFL.IDX P6, R14, R13, R12, R11 ;  /* 0x0000000c0d0e7389 */ /* 0x00006400000c000b */
[----:B01----:R-:W-:Y:S01]  /*15e20*/  ENDCOLLECTIVE ;  /* 0x000000000000791b */ /* 0x003fe20003800000 */
.L_x_4319:
        /* <DEDUP_REMOVED lines=16> */
.L_x_4320:
[----:B------:R-:W-:Y:S01]  /*15f30*/  VIADD R4, R6, 0x30 ;  /* 0x0000003006047836 */ /* 0x000fe20000000000 */
[----:B------:R-:W-:Y:S01]  /*15f40*/  @!P3 LEA R21, R9, UR38, 0x1 ;  /* 0x000000260915bc11 */ /* 0x000fe2000f8e08ff */
[----:B------:R-:W-:Y:S02]  /*15f50*/  IMAD.MOV.U32 R13, RZ, RZ, R0 ;  /* 0x000000ffff0d7224 */ /* 0x000fe400078e0000 */
[----:B------:R-:W-:-:S07]  /*15f60*/  IMAD.MOV.U32 R2, RZ, RZ, R14 ;  /* 0x000000ffff027224 */ /* 0x000fce00078e000e */
[----:B------:R-:W-:Y:S05]  /*15f70*/  WARPSYNC.COLLECTIVE R15, `(.L_x_4321) ;  /* 0x000000000f087348 */ /* 0x000fea0003c00000 */
[----:B------:R0:W1:Y:S02]  /*15f80*/  SHFL.IDX P6, R14, R13, R12, R11 ;  /* 0x0000000c0d0e7389 */ /* 0x00006400000c000b */
[----:B01----:R-:W-:Y:S01]  /*15f90*/  ENDCOLLECTIVE ;  /* 0x000000000000791b */ /* 0x003fe20003800000 */
.L_x_4321:
        /* <DEDUP_REMOVED lines=16> */
.L_x_4322:
[----:B------:R-:W-:Y:S01]  /*160a0*/  VIADD R2, R6, 0x40 ;  /* 0x0000004006027836 */ /* 0x000fe20000000000 */
[----:B------:R-:W-:Y:S01]  /*160b0*/  @!P3 LEA R20, R9, UR38, 0x1 ;  /* 0x000000260914bc11 */ /* 0x000fe2000f8e08ff */
[----:B------:R-:W-:Y:S02]  /*160c0*/  IMAD.MOV.U32 R13, RZ, RZ, R0 ;  /* 0x000000ffff0d7224 */ /* 0x000fe400078e0000 */
[----:B------:R-:W-:-:S07]  /*160d0*/  IMAD.MOV.U32 R4, RZ, RZ, R14 ;  /* 0x000000ffff047224 */ /* 0x000fce00078e000e */
[----:B------:R-:W-:Y:S05]  /*160e0*/  WARPSYNC.COLLECTIVE R15, `(.L_x_4323) ;  /* 0x000000000f087348 */ /* 0x000fea0003c00000 */
[----:B------:R0:W1:Y:S02]  /*160f0*/  SHFL.IDX P6, R14, R13, R12, R11 ;  /* 0x0000000c0d0e7389 */ /* 0x00006400000c000b */
[----:B01----:R-:W-:Y:S01]  /*16100*/  ENDCOLLECTIVE ;  /* 0x000000000000791b */ /* 0x003fe20003800000 */
.L_x_4323:
        /* <DEDUP_REMOVED lines=16> */
.L_x_4324:
[----:B------:R-:W-:Y:S01]  /*16210*/  VIADD R4, R6, 0x50 ;  /* 0x0000005006047836 */ /* 0x000fe20000000000 */
[----:B------:R-:W-:Y:S01]  /*16220*/  @!P3 LEA R21, R9, UR38, 0x1 ;  /* 0x000000260915bc11 */ /* 0x000fe2000f8e08ff */
[----:B------:R-:W-:Y:S02]  /*16230*/  IMAD.MOV.U32 R13, RZ, RZ, R0 ;  /* 0x000000ffff0d7224 */ /* 0x000fe400078e0000 */
[----:B------:R-:W-:-:S07]  /*16240*/  IMAD.MOV.U32 R2, RZ, RZ, R14 ;  /* 0x000000ffff027224 */ /* 0x000fce00078e000e */
[----:B------:R-:W-:Y:S05]  /*16250*/  WARPSYNC.COLLECTIVE R15, `(.L_x_4325) ;  /* 0x000000000f087348 */ /* 0x000fea0003c00000 */
[----:B------:R0:W1:Y:S02]  /*16260*/  SHFL.IDX P6, R14, R13, R12, R11 ;  /* 0x0000000c0d0e7389 */ /* 0x00006400000c000b */
[----:B01----:R-:W-:Y:S01]  /*16270*/  ENDCOLLECTIVE ;  /* 0x000000000000791b */ /* 0x003fe20003800000 */
.L_x_4325:
        /* <DEDUP_REMOVED lines=16> */
.L_x_4326:
[----:B------:R-:W-:Y:S01]  /*16380*/  VIADD R2, R6, 0x60 ;  /* 0x0000006006027836 */ /* 0x000fe20000000000 */
[----:B------:R-:W-:Y:S01]  /*16390*/  @!P3 LEA R20, R9, UR38, 0x1 ;  /* 0x000000260914bc11 */ /* 0x000fe2000f8e08ff */
[----:B------:R-:W-:Y:S02]  /*163a0*/  IMAD.MOV.U32 R13, RZ, RZ, R0 ;  /* 0x000000ffff0d7224 */ /* 0x000fe400078e0000 */
[----:B------:R-:W-:-:S07]  /*163b0*/  IMAD.MOV.U32 R4, RZ, RZ, R14 ;  /* 0x000000ffff047224 */ /* 0x000fce00078e000e */
[----:B------:R-:W-:Y:S05]  /*163c0*/  WARPSYNC.COLLECTIVE R15, `(.L_x_4327) ;  /* 0x000000000f087348 */ /* 0x000fea0003c00000 */
[----:B------:R0:W1:Y:S02]  /*163d0*/  SHFL.IDX P6, R14, R13, R12, R11 ;  /* 0x0000000c0d0e7389 */ /* 0x00006400000c000b */
[----:B01----:R-:W-:Y:S01]  /*163e0*/  ENDCOLLECTIVE ;  /* 0x000000000000791b */ /* 0x003fe20003800000 */
.L_x_4327:
        /* <DEDUP_REMOVED lines=16> */
.L_x_4328:
[----:B------:R-:W-:Y:S01]  /*164f0*/  @!P3 LEA R21, R9, UR38, 0x1 ;  /* 0x000000260915bc11 */ /* 0x000fe2000f8e08ff */
[----:B------:R-:W-:Y:S02]  /*16500*/  IMAD.MOV.U32 R13, RZ, RZ, R0 ;  /* 0x000000ffff0d7224 */ /* 0x000fe400078e0000 */
[----:B------:R-:W-:-:S07]  /*16510*/  IMAD.MOV.U32 R2, RZ, RZ, R14 ;  /* 0x000000ffff027224 */ /* 0x000fce00078e000e */
[----:B------:R-:W-:Y:S05]  /*16520*/  WARPSYNC.COLLECTIVE R15, `(.L_x_4329) ;  /* 0x000000000f087348 */ /* 0x000fea0003c00000 */
[----:B------:R0:W1:Y:S02]  /*16530*/  SHFL.IDX P6, R14, R13, R12, R11 ;  /* 0x0000000c0d0e7389 */ /* 0x00006400000c000b */
[----:B01----:R-:W-:Y:S01]  /*16540*/  ENDCOLLECTIVE ;  /* 0x000000000000791b */ /* 0x003fe20003800000 */
.L_x_4329:
        /* <DEDUP_REMOVED lines=15> */
.L_x_4330:
[----:B------:R-:W-:Y:S02]  /*16640*/  IMAD.MOV.U32 R13, RZ, RZ, R0 ;  /* 0x000000ffff0d7224 */ /* 0x000fe400078e0000 */
[----:B------:R-:W-:-:S07]  /*16650*/  IMAD.MOV.U32 R4, RZ, RZ, R14 ;  /* 0x000000ffff047224 */ /* 0x000fce00078e000e */
[----:B------:R-:W-:Y:S05]  /*16660*/  WARPSYNC.COLLECTIVE R15, `(.L_x_4331) ;  /* 0x000000000f087348 */ /* 0x000fea0003c00000 */
[----:B------:R0:W1:Y:S02]  /*16670*/  SHFL.IDX P6, R14, R13, R12, R11 ;  /* 0x0000000c0d0e7389 */ /* 0x00006400000c000b */
[----:B01----:R-:W-:Y:S01]  /*16680*/  ENDCOLLECTIVE ;  /* 0x000000000000791b */ /* 0x003fe20003800000 */
.L_x_4331:
[----:B------:R-:W-:Y:S05]  /*16690*/  BRA `(.L_x_4332) ;  /* 0xffffffc400fc7947 */ /* 0x000fea000383ffff */
.L_x_4237:
[----:B-1----:R-:W-:-:S04]  /*166a0*/  IMAD.U32 R3, RZ, RZ, UR38 ;  /* 0x00000026ff037e24 */ /* 0x002fc8000f8e00ff */
[----:B------:R1:W2:Y:S03]  /*166b0*/  SYNCS.PHASECHK.TRANS64.TRYWAIT P0, [R3+URZ+0x30820], R0 ;  /* 0x03082000030075a7 */ /* 0x0002a6000800017f */
[----:B--2---:R-:W-:Y:S05]  /*166c0*/  @!P0 NANOSLEEP.SYNCS 0x989680 ;  /* 0x009896800000895d */ /* 0x004fea0003900000 */
[----:B------:R-:W2:Y:S02]  /*166d0*/  @!P0 SYNCS.PHASECHK.TRANS64 P0, [R3+URZ+0x30820], R0 ;  /* 0x03082000030085a7 */ /* 0x000ea4000800007f */
[----:B--2---:R-:W-:Y:S05]  /*166e0*/  @!P0 BRA `(.L_x_4237) ;  /* 0xfffffffc00ec8947 */ /* 0x004fea000383ffff */
[----:B------:R-:W-:Y:S05]  /*166f0*/  BRA `(.L_x_4333) ;  /* 0xffffffc800547947 */ /* 0x000fea000383ffff */
.L_x_4244:
[----:B-1----:R-:W-:-:S04]  /*16700*/  IMAD.U32 R3, RZ, RZ, UR38 ;  /* 0x00000026ff037e24 */ /* 0x002fc8000f8e00ff */
[----:B------:R1:W2:Y:S03]  /*16710*/  SYNCS.PHASECHK.TRANS64.TRYWAIT P0, [R3+URZ+0x30848], R2 ;  /* 0x03084802030075a7 */ /* 0x0002a6000800017f */
[----:B--2---:R-:W-:Y:S05]  /*16720*/  @!P0 NANOSLEEP.SYNCS 0x989680 ;  /* 0x009896800000895d */ /* 0x004fea0003900000 */
[----:B------:R-:W2:Y:S02]  /*16730*/  @!P0 SYNCS.PHASECHK.TRANS64 P0, [R3+URZ+0x30848], R2 ;  /* 0x03084802030085a7 */ /* 0x000ea4000800007f */
[----:B--2---:R-:W-:Y:S05]  /*16740*/  @!P0 BRA `(.L_x_4244) ;  /* 0xfffffffc00ec8947 */ /* 0x004fea000383ffff */
[----:B------:R-:W-:Y:S05]  /*16750*/  BRA `(.L_x_4334) ;  /* 0xffffffcc00387947 */ /* 0x000fea000383ffff */
.L_x_4251:
[----:B0-----:R-:W-:-:S04]  /*16760*/  IMAD.U32 R3, RZ, RZ, UR38 ;  /* 0x00000026ff037e24 */ /* 0x001fc8000f8e00ff */
[----:B------:R0:W1:Y:S03]  /*16770*/  SYNCS.PHASECHK.TRANS64.TRYWAIT P0, [R3+URZ+0x30860], R2 ;  /* 0x03086002030075a7 */ /* 0x000066000800017f */
[----:B-1----:R-:W-:Y:S05]  /*16780*/  @!P0 NANOSLEEP.SYNCS 0x989680 ;  /* 0x009896800000895d */ /* 0x002fea0003900000 */
[----:B------:R-:W1:Y:S02]  /*16790*/  @!P0 SYNCS.PHASECHK.TRANS64 P0, [R3+URZ+0x30860], R2 ;  /* 0x03086002030085a7 */ /* 0x000e64000800007f */
[----:B-1----:R-:W-:Y:S05]  /*167a0*/  @!P0 BRA `(.L_x_4251) ;  /* 0xfffffffc00ec8947 */ /* 0x002fea000383ffff */
[----:B------:R-:W-:Y:S05]  /*167b0*/  BRA `(.L_x_4335) ;  /* 0xffffffd000107947 */ /* 0x000fea000383ffff */
.L_x_4261:
[----:B-1----:R-:W-:-:S04]  /*167c0*/  IMAD.U32 R3, RZ, RZ, UR38 ;  /* 0x00000026ff037e24 */ /* 0x002fc8000f8e00ff */
[----:B------:R1:W2:Y:S03]  /*167d0*/  SYNCS.PHASECHK.TRANS64.TRYWAIT P0, [R3+URZ+0x30840], R2 ;  /* 0x03084002030075a7 */ /* 0x0002a6000800017f */
[----:B--2---:R-:W-:Y:S05]  /*167e0*/  @!P0 NANOSLEEP.SYNCS 0x989680 ;  /* 0x009896800000895d */ /* 0x004fea0003900000 */
[----:B------:R-:W2:Y:S02]  /*167f0*/  @!P0 SYNCS.PHASECHK.TRANS64 P0, [R3+URZ+0x30840], R2 ;  /* 0x03084002030085a7 */ /* 0x000ea4000800007f */
[----:B--2---:R-:W-:Y:S05]  /*16800*/  @!P0 BRA `(.L_x_4261) ;  /* 0xfffffffc00ec8947 */ /* 0x004fea000383ffff */
[----:B------:R-:W-:Y:S05]  /*16810*/  BRA `(.L_x_4336) ;  /* 0xffffffd400687947 */ /* 0x000fea000383ffff */
.L_x_4268:
[----:B0-----:R-:W-:-:S04]  /*16820*/  IMAD.U32 R3, RZ, RZ, UR38 ;  /* 0x00000026ff037e24 */ /* 0x001fc8000f8e00ff */
[----:B------:R0:W1:Y:S03]  /*16830*/  SYNCS.PHASECHK.TRANS64.TRYWAIT P0, [R3+URZ+0x30868], R2 ;  /* 0x03086802030075a7 */ /* 0x000066000800017f */
[----:B-1----:R-:W-:Y:S05]  /*16840*/  @!P0 NANOSLEEP.SYNCS 0x989680 ;  /* 0x009896800000895d */ /* 0x002fea0003900000 */
[----:B------:R-:W1:Y:S02]  /*16850*/  @!P0 SYNCS.PHASECHK.TRANS64 P0, [R3+URZ+0x30868], R2 ;  /* 0x03086802030085a7 */ /* 0x000e64000800007f */
[----:B-1----:R-:W-:Y:S05]  /*16860*/  @!P0 BRA `(.L_x_4268) ;  /* 0xfffffffc00ec8947 */ /* 0x002fea000383ffff */
[----:B------:R-:W-:Y:S05]  /*16870*/  BRA `(.L_x_4337) ;  /* 0xffffffd800407947 */ /* 0x000fea000383ffff */
.L_x_4278:
[----:B-1----:R-:W-:-:S04]  /*16880*/  IMAD.U32 R3, RZ, RZ, UR38 ;  /* 0x00000026ff037e24 */ /* 0x002fc8000f8e00ff */
[----:B------:R1:W2:Y:S03]  /*16890*/  SYNCS.PHASECHK.TRANS64.TRYWAIT P0, [R3+URZ+0x30848], R2 ;  /* 0x03084802030075a7 */ /* 0x0002a6000800017f */
[----:B--2---:R-:W-:Y:S05]  /*168a0*/  @!P0 NANOSLEEP.SYNCS 0x989680 ;  /* 0x009896800000895d */ /* 0x004fea0003900000 */
[----:B------:R-:W2:Y:S02]  /*168b0*/  @!P0 SYNCS.PHASECHK.TRANS64 P0, [R3+URZ+0x30848], R2 ;  /* 0x03084802030085a7 */ /* 0x000ea4000800007f */
[----:B--2---:R-:W-:Y:S05]  /*168c0*/  @!P0 BRA `(.L_x_4278) ;  /* 0xfffffffc00ec8947 */ /* 0x004fea000383ffff */
[----:B------:R-:W-:Y:S05]  /*168d0*/  BRA `(.L_x_4338) ;  /* 0xffffffdc00b07947 */ /* 0x000fea000383ffff */
.L_x_4285:
[----:B0-----:R-:W-:-:S04]  /*168e0*/  IMAD.U32 R3, RZ, RZ, UR38 ;  /* 0x00000026ff037e24 */ /* 0x001fc8000f8e00ff */
[----:B------:R0:W1:Y:S03]  /*168f0*/  SYNCS.PHASECHK.TRANS64.TRYWAIT P0, [R3+URZ+0x30860], R2 ;  /* 0x03086002030075a7 */ /* 0x000066000800017f */
[----:B-1----:R-:W-:Y:S05]  /*16900*/  @!P0 NANOSLEEP.SYNCS 0x989680 ;  /* 0x009896800000895d */ /* 0x002fea0003900000 */
[----:B------:R-:W1:Y:S02]  /*16910*/  @!P0 SYNCS.PHASECHK.TRANS64 P0, [R3+URZ+0x30860], R2 ;  /* 0x03086002030085a7 */ /* 0x000e64000800007f */
[----:B-1----:R-:W-:Y:S05]  /*16920*/  @!P0 BRA `(.L_x_4285) ;  /* 0xfffffffc00ec8947 */ /* 0x002fea000383ffff */
[----:B------:R-:W-:Y:S05]  /*16930*/  BRA `(.L_x_4339) ;  /* 0xffffffe000847947 */ /* 0x000fea000383ffff */
.L_x_4294:
[----:B0-----:R0:W1:Y:S02]  /*16940*/  SYNCS.PHASECHK.TRANS64.TRYWAIT P0, [R3+URZ+0x30860], R2 ;  /* 0x03086002030075a7 */ /* 0x001064000800017f */
[----:B-1----:R-:W-:Y:S05]  /*16950*/  @!P0 NANOSLEEP.SYNCS 0x989680 ;  /* 0x009896800000895d */ /* 0x002fea0003900000 */
[----:B------:R-:W1:Y:S02]  /*16960*/  @!P0 SYNCS.PHASECHK.TRANS64 P0, [R3+URZ+0x30860], R2 ;  /* 0x03086002030085a7 */ /* 0x000e64000800007f */
[----:B-1----:R-:W-:Y:S05]  /*16970*/  @!P0 BRA `(.L_x_4294) ;  /* 0xfffffffc00f08947 */ /* 0x002fea000383ffff */
[----:B------:R-:W-:Y:S05]  /*16980*/  BRA `(.L_x_4340) ;  /* 0xffffffe400847947 */ /* 0x000fea000383ffff */
.L_x_4300:
[----:B0-----:R0:W1:Y:S02]  /*16990*/  SYNCS.PHASECHK.TRANS64.TRYWAIT P0, [R2+URZ+0x30820], R3 ;  /* 0x03082003020075a7 */ /* 0x001064000800017f */
[----:B-1----:R-:W-:Y:S05]  /*169a0*/  @!P0 NANOSLEEP.SYNCS 0x989680 ;  /* 0x009896800000895d */ /* 0x002fea0003900000 */
[----:B------:R-:W1:Y:S02]  /*169b0*/  @!P0 SYNCS.PHASECHK.TRANS64 P0, [R2+URZ+0x30820], R3 ;  /* 0x03082003020085a7 */ /* 0x000e64000800007f */
[----:B-1----:R-:W-:Y:S05]  /*169c0*/  @!P0 BRA `(.L_x_4300) ;  /* 0xfffffffc00f08947 */ /* 0x002fea000383ffff */
[----:B------:R-:W-:Y:S05]  /*169d0*/  BRA `(.L_x_4341) ;  /* 0xffffffe800887947 */ /* 0x000fea000383ffff */
.L_x_4301:
        /* <DEDUP_REMOVED lines=11> */
.L_x_4343:
[----:B------:R-:W-:Y:S05]  /*16a90*/  BSYNC B0 ;  /* 0x0000000000007941 */ /* 0x000fea0003800000 */
.L_x_4342:
[----:B------:R-:W-:Y:S05]  /*16aa0*/  BRA `(.L_x_4344) ;  /* 0xffffffe8006c7947 */ /* 0x000fea000383ffff */
.L_x_4302:
[----:B------:R-:W-:Y:S01]  /*16ab0*/  BSSY B0, `(.L_x_4345) ;  /* 0x0000006000007945 */ /* 0x000fe20003800000 */
[----:B------:R-:W-:-:S07]  /*16ac0*/  IMAD.MOV.U32 R15, RZ, RZ, -0x1 ;  /* 0xffffffffff0f7424 */ /* 0x000fce00078e00ff */
[----:B0-----:R-:W-:Y:S05]  /*16ad0*/  WARPSYNC.COLLECTIVE R15, `(.L_x_4346) ;  /* 0x000000000f0c7348 */ /* 0x001fea0003c00000 */
[----:B------:R-:W-:Y:S02]  /*16ae0*/  ELECT P6, UR62, PT ;  /* 0x00000000003e782f */ /* 0x000fe400038c0000 */
[----:B------:R-:W-:Y:S01]  /*16af0*/  MOV R14, UR62 ;  /* 0x0000003e000e7c02 */ /* 0x000fe20008000f00 */
[----:B0-----:R-:W-:Y:S10]  /*16b00*/  ENDCOLLECTIVE ;  /* 0x000000000000791b */ /* 0x001ff40003800000 */
.L_x_4346:
[----:B------:R-:W-:Y:S05]  /*16b10*/  BSYNC B0 ;  /* 0x0000000000007941 */ /* 0x000fea0003800000 */
.L_x_4345:
[----:B------:R-:W-:Y:S05]  /*16b20*/  BRA `(.L_x_4347) ;  /* 0xffffffe800607947 */ /* 0x000fea000383ffff */
.L_x_4304:
[----:B0-----:R0:W1:Y:S02]  /*16b30*/  SYNCS.PHASECHK.TRANS64.TRYWAIT P0, [R7+URZ], R4 ;  /* 0x00000004070075a7 */ /* 0x001064000800017f */
[----:B-1----:R-:W-:Y:S05]  /*16b40*/  @!P0 NANOSLEEP.SYNCS 0x989680 ;  /* 0x009896800000895d */ /* 0x002fea0003900000 */
[----:B------:R-:W1:Y:S02]  /*16b50*/  @!P0 SYNCS.PHASECHK.TRANS64 P0, [R7+URZ], R4 ;  /* 0x00000004070085a7 */ /* 0x000e64000800007f */
[----:B-1----:R-:W-:Y:S05]  /*16b60*/  @!P0 BRA `(.L_x_4304) ;  /* 0xfffffffc00f08947 */ /* 0x002fea000383ffff */
[----:B------:R-:W-:Y:S05]  /*16b70*/  BRA `(.L_x_4348) ;  /* 0xffffffe8009c7947 */ /* 0x000fea000383ffff */
.L_x_4305:
[----:B-1----:R1:W2:Y:S02]  /*16b80*/  SYNCS.PHASECHK.TRANS64.TRYWAIT P0, [R8+URZ], R5 ;  /* 0x00000005080075a7 */ /* 0x0022a4000800017f */
[----:B--2---:R-:W-:Y:S05]  /*16b90*/  @!P0 NANOSLEEP.SYNCS 0x989680 ;  /* 0x009896800000895d */ /* 0x004fea0003900000 */
[----:B------:R-:W2:Y:S02]  /*16ba0*/  @!P0 SYNCS.PHASECHK.TRANS64 P0, [R8+URZ], R5 ;  /* 0x00000005080085a7 */ /* 0x000ea4000800007f */
[----:B--2---:R-:W-:Y:S05]  /*16bb0*/  @!P0 BRA `(.L_x_4305) ;  /* 0xfffffffc00f08947 */ /* 0x004fea000383ffff */
[----:B------:R-:W-:Y:S05]  /*16bc0*/  BRA `(.L_x_4349) ;  /* 0xffffffe800907947 */ /* 0x000fea000383ffff */
.L_x_4307:
[----:B0-----:R0:W2:Y:S02]  /*16bd0*/  SYNCS.PHASECHK.TRANS64.TRYWAIT P0, [R7+URZ], R4 ;  /* 0x00000004070075a7 */ /* 0x0010a4000800017f */
[----:B--2---:R-:W-:Y:S05]  /*16be0*/  @!P0 NANOSLEEP.SYNCS 0x989680 ;  /* 0x009896800000895d */ /* 0x004fea0003900000 */
[----:B------:R-:W2:Y:S02]  /*16bf0*/  @!P0 SYNCS.PHASECHK.TRANS64 P0, [R7+URZ], R4 ;  /* 0x00000004070085a7 */ /* 0x000ea4000800007f */
[----:B--2---:R-:W-:Y:S05]  /*16c00*/  @!P0 BRA `(.L_x_4307) ;  /* 0xfffffffc00f08947 */ /* 0x004fea000383ffff */
[----:B------:R-:W-:Y:S05]  /*16c10*/  BRA `(.L_x_4350) ;  /* 0xffffffe800947947 */ /* 0x000fea000383ffff */
.L_x_4351:
        /* <DEDUP_REMOVED lines=14> */
.L_x_14844:


//--------------------- .text._ZN7cutlass13device_kernelIN5flash11enable_sm90INS1_16FlashAttnFwdSm90INS1_25CollectiveMainloopFwdSm90ILi2EN4cute5tupleIJNS5_1CILi1EEES8_S8_EEENS6_IJNS7_ILi128EEENS7_ILi96EEENS7_ILi192EEEEEELi192ENS_10bfloat16_tEfNS_4arch4Sm90ELb0ELb1ELb1ELb1ELb0ELb0ELb0ELb1ELb1ELb1ELb1ELb0EEENS1_21CollectiveEpilogueFwdINS6_IJSA_SC_SB_EEES9_SE_SG_Li256ELb1ELb1ELb1ELb0EEENS1_36VarlenDynamicPersistentTileSchedulerILi128ELi96ELi256ELi128ELb1ELb1ELb1ELb1ELb0ELb1EEEEEEEEEvNT_6ParamsE --------------------------
	.section	.text._ZN7cutlass13device_kernelIN5flash11enable_sm90INS1_16FlashAttnFwdSm90INS1_25CollectiveMainloopFwdSm90ILi2EN4cute5tupleIJNS5_1CILi1EEES8_S8_EEENS6_IJNS7_ILi128EEENS7_ILi96EEENS7_ILi192EEEEEELi192ENS_10bfloat16_tEfNS_4arch4Sm90ELb0ELb1ELb1ELb1ELb0ELb0ELb0ELb1ELb1ELb1ELb1ELb0EEENS1_21CollectiveEpilogueFwdINS6_IJSA_SC_SB_EEES9_SE_SG_Li256ELb1ELb1ELb1ELb0EEENS1_36VarlenDynamicPersistentTileSchedulerILi128ELi96ELi256ELi128ELb1ELb1ELb1ELb1ELb0ELb1EEEEEEEEEvNT_6ParamsE,"ax",@progbits
	.align	128
.text._ZN7cutlass13device_kernelIN5flash11enable_sm90INS1_16FlashAttnFwdSm90INS1_25CollectiveMainloopFwdSm90ILi2EN4cute5tupleIJNS5_1CILi1EEES8_S8_EEENS6_IJNS7_ILi128EEENS7_ILi96EEENS7_ILi192EEEEEELi192ENS_10bfloat16_tEfNS_4arch4Sm90ELb0ELb1ELb1ELb1ELb0ELb0ELb0ELb1ELb1ELb1ELb1ELb0EEENS1_21CollectiveEpilogueFwdINS6_IJSA_SC_SB_EEES9_SE_SG_Li256ELb1ELb1ELb1ELb0EEENS1_36VarlenDynamicPersistentTileSchedulerILi128ELi96ELi256ELi128ELb1ELb1ELb1ELb1ELb0ELb1EEEEEEEEEvNT_6ParamsE:
        .type           _ZN7cutlass13device_kernelIN5flash11enable_sm90INS1_16FlashAttnFwdSm90INS1_25CollectiveMainloopFwdSm90ILi2EN4cute5tupleIJNS5_1CILi1EEES8_S8_EEENS6_IJNS7_ILi128EEENS7_ILi96EEENS7_ILi192EEEEEELi192ENS_10bfloat16_tEfNS_4arch4Sm90ELb0ELb1ELb1ELb1ELb0ELb0ELb0ELb1ELb1ELb1ELb1ELb0EEENS1_21CollectiveEpilogueFwdINS6_IJSA_SC_SB_EEES9_SE_SG_Li256ELb1ELb1ELb1ELb0EEENS1_36VarlenDynamicPersistentTileSchedulerILi128ELi96ELi256ELi128ELb1ELb1ELb1ELb1ELb0ELb1EEEEEEEEEvNT_6ParamsE,@function
        .size           _ZN7cutlass13device_kernelIN5flash11enable_sm90INS1_16FlashAttnFwdSm90INS1_25CollectiveMainloopFwdSm90ILi2EN4cute5tupleIJNS5_1CILi1EEES8_S8_EEENS6_IJNS7_ILi128EEENS7_ILi96EEENS7_ILi192EEEEEELi192ENS_10bfloat16_tEfNS_4arch4Sm90ELb0ELb1ELb1ELb1ELb0ELb0ELb0ELb1ELb1ELb1ELb1ELb0EEENS1_21CollectiveEpilogueFwdINS6_IJSA_SC_SB_EEES9_SE_SG_Li256ELb1ELb1ELb1ELb0EEENS1_36VarlenDynamicPersistentTileSchedulerILi128ELi96ELi256ELi128ELb1ELb1ELb1ELb1ELb0ELb1EEEEEEEEEvNT_6ParamsE,(.L_x_14845 - _ZN7cutlass13device_kernelIN5flash11enable_sm90INS1_16FlashAttnFwdSm90INS1_25CollectiveMainloopFwdSm90ILi2EN4cute5tupleIJNS5_1CILi1EEES8_S8_EEENS6_IJNS7_ILi128EEENS7_ILi96EEENS7_ILi192EEEEEELi192ENS_10bfloat16_tEfNS_4arch4Sm90ELb0ELb1ELb1ELb1ELb0ELb0ELb0ELb1ELb1ELb1ELb1ELb0EEENS1_21CollectiveEpilogueFwdINS6_IJSA_SC_SB_EEES9_SE_SG_Li256ELb1ELb1ELb1ELb0EEENS1_36VarlenDynamicPersistentTileSchedulerILi128ELi96ELi256ELi128ELb1ELb1ELb1ELb1ELb0ELb1EEEEEEEEEvNT_6ParamsE)
        .other          _ZN7cutlass13device_kernelIN5flash11enable_sm90INS1_16FlashAttnFwdSm90INS1_25CollectiveMainloopFwdSm90ILi2EN4cute5tupleIJNS5_1CILi1EEES8_S8_EEENS6_IJNS7_ILi128EEENS7_ILi96EEENS7_ILi192EEEEEELi192ENS_10bfloat16_tEfNS_4arch4Sm90ELb0ELb1ELb1ELb1ELb0ELb0ELb0ELb1ELb1ELb1ELb1ELb0EEENS1_21CollectiveEpilogueFwdINS6_IJSA_SC_SB_EEES9_SE_SG_Li256ELb1ELb1ELb1ELb0EEENS1_36VarlenDynamicPersistentTileSchedulerILi128ELi96ELi256ELi128ELb1ELb1ELb1ELb1ELb0ELb1EEEEEEEEEvNT_6ParamsE,@"STO_CUDA_ENTRY STV_DEFAULT"
_ZN7cutlass13device_kernelIN5flash11enable_sm90INS1_16FlashAttnFwdSm90INS1_25CollectiveMainloopFwdSm90ILi2EN4cute5tupleIJNS5_1CILi1EEES8_S8_EEENS6_IJNS7_ILi128EEENS7_ILi96EEENS7_ILi192EEEEEELi192ENS_10bfloat16_tEfNS_4arch4Sm90ELb0ELb1ELb1ELb1ELb0ELb0ELb0ELb1ELb1ELb1ELb1ELb0EEENS1_21CollectiveEpilogueFwdINS6_IJSA_SC_SB_EEES9_SE_SG_Li256ELb1ELb1ELb1ELb0EEENS1_36VarlenDynamicPersistentTileSchedulerILi128ELi96ELi256ELi128ELb1ELb1ELb1ELb1ELb0ELb1EEEEEEEEEvNT_6ParamsE:
        /* <DEDUP_REMOVED lines=18> */
.L_x_4353:
[----:B------:R-:W-:Y:S05]  /*0120*/  BSYNC B0 ;  /* 0x0000000000007941 */ /* 0x000fea0003800000 */
.L_x_4352:
        /* <DEDUP_REMOVED lines=41> */
.L_x_4354:
        /* <DEDUP_REMOVED lines=22> */
.L_x_4355:
        /* <DEDUP_REMOVED lines=18> */
.L_x_4356:
        /* <DEDUP_REMOVED lines=22> */
.L_x_4357:
        /* <DEDUP_REMOVED lines=22> */
.L_x_4358:
        /* <DEDUP_REMOVED lines=8> */
.L_x_4360:
        /* <DEDUP_REMOVED lines=20> */
[----:B------:R-:W-:Y:S02]  /*0ac0*/  R2UR UR6, R11 ;  /* 0x000000000b0672ca */ /* 0x000fe400000e0000 */
[----:B--2---:R-:W-:Y:S02]  /*0ad0*/  R2UR UR4, R0 ;  /* 0x00000000000472ca */ /* 0x004fe400000e0000 */
[----:B------:R-:W-:-:S04]  /*0ae0*/  SHF.R.S32.HI R0, RZ, 0x1f, R12 ;  /* 0x0000001fff007819 */ /* 0x000fc8000001140c */
[CC--:B------:R-:W-:Y:S02]  /*0af0*/  LEA.HI R4, R0.reuse, R12.reuse, RZ, 0x5 ;  /* 0x0000000c00047211 */ /* 0x0c0fe400078f28ff */
[CC--:B------:R-:W-:Y:S02]  /*0b00*/  LEA.HI R3, R0.reuse, R12.reuse, RZ, 0x4 ;  /* 0x0000000c00037211 */ /* 0x0c0fe400078f20ff */
[----:B0-----:R-:W-:Y:S01]  /*0b10*/  LEA.HI R2, R0, R12, RZ, 0x7 ;  /* 0x0000000c00027211 */ /* 0x001fe200078f38ff */
[----:B------:R-:W-:Y:S01]  /*0b20*/  IMAD.SHL.U32 R5, R4, 0x20, RZ ;  /* 0x0000002004057824 */ /* 0x000fe200078e00ff */
[----:B------:R-:W-:Y:S01]  /*0b30*/  LOP3.LUT R4, R3, 0x3fffff0, RZ, 0xc0, !PT ;  /* 0x03fffff003047812 */ /* 0x000fe200078ec0ff */
[----:B------:R-:W-:Y:S01]  /*0b40*/  ULOP3.LUT UR4, UR4, 0x1, URZ, 0xfc, !UPT ;  /* 0x0000000104047892 */ /* 0x000fe2000f8efc3f */
[----:B------:R-:W-:Y:S02]  /*0b50*/  SHF.R.S32.HI R6, RZ, 0x4, R3 ;  /* 0x00000004ff067819 */ /* 0x000fe40000011403 */
[----:B------:R-:W-:Y:S01]  /*0b60*/  LOP3.LUT R224, R2, 0xffffff80, RZ, 0xc0, !PT ;  /* 0xffffff8002e07812 */ /* 0x000fe200078ec0ff */
[----:B------:R-:W-:Y:S01]  /*0b70*/  IMAD.IADD R4, R12, 0x1, -R4 ;  /* 0x000000010c047824 */ /* 0x000fe200078e0a04 */
[----:B------:R-:W-:-:S02]  /*0b80*/  LOP3.LUT R5, R5, 0xfffffc00, RZ, 0xc0, !PT ;  /* 0xfffffc0005057812 */ /* 0x000fc400078ec0ff */
[----:B------:R-:W-:Y:S01]  /*0b90*/  LEA.HI R3, R3, R6, RZ, 0x1 ;  /* 0x0000000603037211 */ /* 0x000fe200078f08ff */
[----:B------:R-:W-:Y:S02]  /*0ba0*/  IMAD.IADD R224, R12, 0x1, -R224 ;  /* 0x000000010ce07824 */ /* 0x000fe400078e0ae0 */
[----:B------:R-:W-:Y:S01]  /*0bb0*/  IMAD R4, R4, 0x40, R5 ;  /* 0x0000004004047824 */ /* 0x000fe200078e0205 */
[----:B------:R-:W-:Y:S02]  /*0bc0*/  LOP3.LUT R3, R3, 0x1ffffffe, RZ, 0xc0, !PT ;  /* 0x1ffffffe03037812 */ /* 0x000fe400078ec0ff */
[----:B------:R-:W-:Y:S02]  /*0bd0*/  LEA.HI R5, R0, R12, RZ, 0x2 ;  /* 0x0000000c00057211 */ /* 0x000fe400078f10ff */
[----:B------:R-:W-:Y:S01]  /*0be0*/  SHF.R.S32.HI R7, RZ, 0x1f, R224 ;  /* 0x0000001fff077819 */ /* 0x000fe200000114e0 */
[----:B------:R-:W-:Y:S01]  /*0bf0*/  IMAD.IADD R3, R6, 0x1, -R3 ;  /* 0x0000000106037824 */ /* 0x000fe200078e0a03 */
[----:B------:R-:W-:-:S02]  /*0c00*/  LOP3.LUT R5, R5, 0xfffffffc, RZ, 0xc0, !PT ;  /* 0xfffffffc05057812 */ /* 0x000fc400078ec0ff */
[-C--:B------:R-:W-:Y:S01]  /*0c10*/  LEA.HI R8, R7, R224.reuse, RZ, 0x2 ;  /* 0x000000e007087211 */ /* 0x080fe200078f10ff */
[----:B------:R-:W-:Y:S01]  /*0c20*/  IMAD R3, R3, 0x8, R4 ;  /* 0x0000000803037824 */ /* 0x000fe200078e0204 */
[----:B------:R-:W-:Y:S01]  /*0c30*/  SHF.R.S32.HI R6, RZ, 0x7, R2 ;  /* 0x00000007ff067819 */ /* 0x000fe20000011402 */
[----:B------:R-:W-:Y:S01]  /*0c40*/  IMAD.IADD R5, R12, 0x1, -R5 ;  /* 0x000000010c057824 */ /* 0x000fe200078e0a05 */
[--C-:B------:R-:W-:Y:S02]  /*0c50*/  SHF.R.S32.HI R9, RZ, 0x2, R8.reuse ;  /* 0x00000002ff097819 */ /* 0x100fe40000011408 */
[----:B------:R-:W-:Y:S01]  /*0c60*/  SHF.R.S32.HI R10, RZ, 0x1f, R8 ;  /* 0x0000001fff0a7819 */ /* 0x000fe20000011408 */
[----:B------:R0:W-:Y:S01]  /*0c70*/  STL [R1+0x30], R3 ;  /* 0x0000300301007387 */ /* 0x0001e20000100800 */
[----:B------:R-:W-:Y:S02]  /*0c80*/  LEA.HI R7, R7, R224, RZ, 0x5 ;  /* 0x000000e007077211 */ /* 0x000fe400078f28ff */
[----:B------:R-:W-:-:S02]  /*0c90*/  LEA.HI R10, R10, R9, RZ, 0x3 ;  /* 0x000000090a0a7211 */ /* 0x000fc400078f18ff */
[----:B------:R-:W-:Y:S02]  /*0ca0*/  LEA.HI R2, R2, R6, RZ, 0x1 ;  /* 0x0000000602027211 */ /* 0x000fe400078f08ff */
[----:B------:R-:W-:Y:S02]  /*0cb0*/  LOP3.LUT R10, R10, 0xfffffff8, RZ, 0xc0, !PT ;  /* 0xfffffff80a0a7812 */ /* 0x000fe400078ec0ff */
[----:B------:R-:W-:Y:S02]  /*0cc0*/  SHF.R.S32.HI R7, RZ, 0x5, R7 ;  /* 0x00000005ff077819 */ /* 0x000fe40000011407 */
[----:B0-----:R-:W-:Y:S01]  /*0cd0*/  LEA.HI R3, R5, R5, RZ, 0x1 ;  /* 0x0000000505037211 */ /* 0x001fe200078f08ff */
[----:B------:R-:W-:Y:S01]  /*0ce0*/  IMAD.IADD R10, R9, 0x1, -R10 ;  /* 0x00000001090a7824 */ /* 0x000fe200078e0a0a */
[----:B------:R-:W-:Y:S02]  /*0cf0*/  LOP3.LUT R2, R2, 0x3fffffe, RZ, 0xc0, !PT ;  /* 0x03fffffe02027812 */ /* 0x000fe400078ec0ff */
[----:B------:R-:W-:Y:S01]  /*0d00*/  LOP3.LUT R4, R3, 0x1ffffffe, RZ, 0xc0, !PT ;  /* 0x1ffffffe03047812 */ /* 0x000fe200078ec0ff */
[----:B------:R-:W-:Y:S01]  /*0d10*/  IMAD R7, R7, 0x10, R10 ;  /* 0x0000001007077824 */ /* 0x000fe200078e020a */
[----:B------:R-:W-:Y:S01]  /*0d20*/  LOP3.LUT R3, R8, 0x7ffffffc, RZ, 0xc0, !PT ;  /* 0x7ffffffc08037812 */ /* 0x000fe200078ec0ff */
[----:B------:R-:W-:Y:S01]  /*0d30*/  IMAD.IADD R2, R6, 0x1, -R2 ;  /* 0x0000000106027824 */ /* 0x000fe200078e0a02 */
[----:B------:R-:W-:Y:S01]  /*0d40*/  LEA.HI R0, R0, R12, RZ, 0x3 ;  /* 0x0000000c00007211 */ /* 0x000fe200078f18ff */
[----:B------:R-:W-:-:S02]  /*0d50*/  IMAD.IADD R4, R5, 0x1, -R4 ;  /* 0x0000000105047824 */ /* 0x000fc400078e0a04 */
[----:B------:R-:W-:Y:S01]  /*0d60*/  IMAD.IADD R3, R224, 0x1, -R3 ;  /* 0x00000001e0037824 */ /* 0x000fe200078e0a03 */
[----:B------:R-:W-:Y:S01]  /*0d70*/  LOP3.LUT R194, R0, 0xfffffff8, RZ, 0xc0, !PT ;  /* 0xfffffff800c27812 */ /* 0x000fe200078ec0ff */
[----:B------:R-:W-:Y:S01]  /*0d80*/  IMAD R2, R2, 0x40, R7 ;  /* 0x0000004002027824 */ /* 0x000fe200078e0207 */
[----:B------:R-:W-:Y:S01]  /*0d90*/  SHF.R.S32.HI R221, RZ, 0x3, R0 ;  /* 0x00000003ffdd7819 */ /* 0x000fe20000011400 */
[----:B------:R-:W-:Y:S02]  /*0da0*/  IMAD.SHL.U32 R19, R3, 0x2, RZ ;  /* 0x0000000203137824 */ /* 0x000fe400078e00ff */
[----:B------:R-:W-:Y:S01]  /*0db0*/  IMAD.IADD R194, R12, 0x1, -R194 ;  /* 0x000000010cc27824 */ /* 0x000fe200078e0ac2 */
[----:B------:R-:W-:Y:S01]  /*0dc0*/  STL [R1+0x2c], R2 ;  /* 0x00002c0201007387 */ /* 0x000fe20000100800 */
[----:B------:R-:W-:Y:S01]  /*0dd0*/  IMAD.U32 R3, RZ, RZ, UR4 ;  /* 0x00000004ff037e24 */ /* 0x000fe2000f8e00ff */
[----:B------:R-:W-:Y:S01]  /*0de0*/  UMOV UR4, URZ ;  /* 0x0000003f00047c82 */ /* 0x000fe20008000000 */
        /* <DEDUP_REMOVED lines=46> */
[----:B------:R-:W-:Y:S01]  /*10d0*/  IMAD.U32 R223, RZ, RZ, UR4 ;  /* 0x00000004ffdf7e24 */ /* 0x000fe2000f8e00ff */
[----:B------:R-:W-:Y:S01]  /*10e0*/  SHF.R.S32.HI R226, RZ, 0x1f, R199 ;  /* 0x0000001fffe27819 */ /* 0x000fe200000114c7 */
[----:B------:R-:W-:Y:S01]  /*10f0*/  VIADD R193, R22, 0x80 ;  /* 0x0000008016c17836 */ /* 0x000fe20000000000 */
[----:B------:R-:W-:Y:S01]  /*1100*/  SHF.R.S32.HI R225, RZ, 0x1f, R198 ;  /* 0x0000001fffe17819 */ /* 0x000fe200000114c6 */
[----:B------:R-:W-:-:S07]  /*1110*/  IMAD R23, R4, 0x8, R2 ;  /* 0x0000000804177824 */ /* 0x000fce00078e0202 */
.L_x_4464:
[----:B------:R-:W-:Y:S01]  /*1120*/  ULDC.64 UR8, c[0x0][0xa28] ;  /* 0x00028a0000087ab9 */ /* 0x000fe20000000a00 */
[----:B0---4-:R-:W0:Y:S01]  /*1130*/  LDC.64 R8, c[0x0][0x418] ;  /* 0x00010600ff087b82 */ /* 0x011e220000000a00 */
[----:B------:R-:W-:Y:S01]  /*1140*/  UISETP.NE.U32.AND UP0, UPT, UR8, URZ, UPT ;  /* 0x0000003f0800728c */ /* 0x000fe2000bf05070 */
[----:B-1----:R-:W-:Y:S01]  /*1150*/  IMAD.MOV.U32 R7, RZ, RZ, RZ ;  /* 0x000000ffff077224 */ /* 0x002fe200078e00ff */
[----:B------:R-:W-:Y:S02]  /*1160*/  ULDC.64 UR12, c[0x0][0x208] ;  /* 0x00008200000c7ab9 */ /* 0x000fe40000000a00 */
[----:B------:R-:W-:-:S03]  /*1170*/  UISETP.NE.AND.EX UP0, UPT, UR9, URZ, UPT, UP0 ;  /* 0x0000003f0900728c */ /* 0x000fc6000bf05300 */
[----:B------:R-:W-:Y:S01]  /*1180*/  ULDC.64 UR8, c[0x0][0xa18] ;  /* 0x0002860000087ab9 */ /* 0x000fe20000000a00 */
[----:B------:R-:W1:Y:S01]  /*1190*/  LDC R17, c[0x0][0x288] ;  /* 0x0000a200ff117b82 */ /* 0x000e620000000800 */
[----:B------:R-:W-:Y:S01]  /*11a0*/  UISETP.NE.U32.AND UP1, UPT, UR8, URZ, UPT ;  /* 0x0000003f0800728c */ /* 0x000fe2000bf25070 */
[----:B------:R-:W-:-:S03]  /*11b0*/  PLOP3.LUT P0, PT, PT, PT, UP0, 0x80, 0x0 ;  /* 0x000000000000781c */ /* 0x000fc60003f0f008 */
[----:B------:R-:W-:-:S03]  /*11c0*/  UISETP.NE.AND.EX UP1, UPT, UR9, URZ, UPT, UP1 ;  /* 0x0000003f0900728c */ /* 0x000fc6000bf25310 */
[----:B------:R-:W-:Y:S01]  /*11d0*/  @UP0 ULDC.64 UR8, c[0x0][0xa28] ;  /* 0x00028a0000080ab9 */ /* 0x000fe20000000a00 */
[----:B--23--:R-:W2:Y:S01]  /*11e0*/  LDC R0, c[0x0][0x424] ;  /* 0x00010900ff007b82 */ /* 0x00cea20000000800 */
[----:B------:R-:W-:Y:S01]  /*11f0*/  @UP0 UIMAD.WIDE UR8, UR6, 0x4, UR8 ;  /* 0x00000004060808a5 */ /* 0x000fe2000f8e0208 */
[----:B------:R-:W-:-:S05]  /*1200*/  PLOP3.LUT P2, PT, PT, PT, UP1, 0x80, 0x0 ;  /* 0x000000000000781c */ /* 0x000fca0003f4f018 */
[----:B------:R-:W-:Y:S01]  /*1210*/  @UP1 ULDC.64 UR10, c[0x0][0xa18] ;  /* 0x00028600000a1ab9 */ /* 0x000fe20000000a00 */
[----:B------:R-:W-:Y:S01]  /*1220*/  IMAD.U32 R2, RZ, RZ, UR8 ;  /* 0x00000008ff027e24 */ /* 0x000fe2000f8e00ff */
[----:B------:R-:W3:Y:S01]  /*1230*/  LDC R11, c[0x0][0x2f0] ;  /* 0x0000bc00ff0b7b82 */ /* 0x000ee20000000800 */
[----:B------:R-:W-:Y:S01]  /*1240*/  IMAD.U32 R3, RZ, RZ, UR9 ;  /* 0x00000009ff037e24 */ /* 0x000fe2000f8e00ff */
[----:B------:R-:W-:Y:S02]  /*1250*/  @UP1 UIMAD.WIDE UR8, UR6, 0x4, UR10 ;  /* 0x00000004060818a5 */ /* 0x000fe4000f8e020a */
[----:B------:R-:W-:Y:S02]  /*1260*/  ULOP3.LUT UR4, UR7, 0xff000000, URZ, 0xc0, !UPT ;  /* 0xff00000007047892 */ /* 0x000fe4000f8ec03f */
[----:B------:R4:W5:Y:S01]  /*1270*/  @P0 LDG.E R7, desc[UR12][R2.64] ;  /* 0x0000000c02070981 */ /* 0x000962000c1e1900 */
[----:B------:R-:W-:Y:S01]  /*1280*/  ULDC.64 UR10, c[0x0][0xa20] ;  /* 0x00028800000a7ab9 */ /* 0x000fe20000000a00 */
[----:B------:R-:W-:Y:S01]  /*1290*/  IMAD.U32 R4, RZ, RZ, UR8 ;  /* 0x00000008ff047e24 */ /* 0x000fe2000f8e00ff */
[----:B------:R-:W-:Y:S01]  /*12a0*/  ULOP3.LUT UR8, UR7, 0xff0000, URZ, 0xc0, !UPT ;  /* 0x00ff000007087892 */ /* 0x000fe2000f8ec03f */
[----:B------:R-:W-:Y:S01]  /*12b0*/  IMAD.U32 R5, RZ, RZ, UR9 ;  /* 0x00000009ff057e24 */ /* 0x000fe2000f8e00ff */
[----:B------:R-:W-:Y:S01]  /*12c0*/  USHF.R.U32.HI UR4, URZ, 0x8, UR4 ;  /* 0x000000083f047899 */ /* 0x000fe20008011604 */
[----:B0-----:R-:W-:-:S03]  /*12d0*/  ISETP.NE.U32.AND P0, PT, R8, RZ, PT ;  /* 0x000000ff0800720c */ /* 0x001fc60003f05070 */
[----:B------:R-:W-:Y:S01]  /*12e0*/  ULEA.HI UR8, UR8, UR4, URZ, 0x10 ;  /* 0x0000000408087291 */ /* 0x000fe2000f8f803f */
[----:B------:R-:W-:Y:S01]  /*12f0*/  ISETP.NE.U32.AND P1, PT, RZ, UR10, PT ;  /* 0x0000000aff007c0c */ /* 0x000fe2000bf25070 */
[----:B------:R-:W-:Y:S01]  /*1300*/  ULOP3.LUT UR4, UR7, 0xffff, URZ, 0xc0, !UPT ;  /* 0x0000ffff07047892 */ /* 0x000fe2000f8ec03f */
[----:B------:R-:W-:Y:S01]  /*1310*/  ISETP.NE.AND.EX P0, PT, R9, RZ, PT, P0 ;  /* 0x000000ff0900720c */ /* 0x000fe20003f05300 */
[----:B-1----:R4:W5:Y:S01]  /*1320*/  @P2 LDG.E R17, desc[UR12][R4.64] ;  /* 0x0000000c04112981 */ /* 0x002962000c1e1900 */
[----:B------:R-:W-:Y:S02]  /*1330*/  ISETP.NE.AND.EX P1, PT, RZ, UR11, PT, P1 ;  /* 0x0000000bff007c0c */ /* 0x000fe4000bf25310 */
[----:B--2---:R-:W-:Y:S01]  /*1340*/  SEL R0, R0, 0x1, P0 ;  /* 0x0000000100007807 */ /* 0x004fe20000000000 */
[----:B------:R-:W-:Y:S01]  /*1350*/  IMAD.U32 R197, RZ, RZ, UR4 ;  /* 0x00000004ffc57e24 */ /* 0x000fe2000f8e00ff */
[----:B----4-:R-:W-:Y:S09]  /*1360*/  @P2 BRA `(.L_x_4361) ;  /* 0x0000000000302947 */ /* 0x010ff20003800000 */
        /* <DEDUP_REMOVED lines=9> */
[----:B-----5:R-:W2:Y:S04]  /*1400*/  LDG.E R17, desc[UR12][R2.64] ;  /* 0x0000000c02117981 */ /* 0x020ea8000c1e1900 */
[----:B------:R-:W2:Y:S02]  /*1410*/  LDG.E R4, desc[UR12][R2.64+0x4] ;  /* 0x0000040c02047981 */ /* 0x000ea4000c1e1900 */
[----:B--2---:R-:W-:-:S07]  /*1420*/  IMAD.IADD R17, R4, 0x1, -R17 ;  /* 0x0000000104117824 */ /* 0x004fce00078e0a11 */
.L_x_4361:
[----:B---3--:R-:W-:Y:S02]  /*1430*/  IMAD R16, R0, R11, RZ ;  /* 0x0000000b00107224 */ /* 0x008fe400078e02ff */
[----:B------:R-:W-:Y:S01]  /*1440*/  IMAD.U32 R222, RZ, RZ, UR6 ;  /* 0x00000006ffde7e24 */ /* 0x000fe2000f8e00ff */
[----:B------:R-:W-:Y:S06]  /*1450*/  @!P1 BRA `(.L_x_4362) ;  /* 0x00000000001c9947 */ /* 0x000fec0003800000 */
[----:B------:R-:W-:Y:S01]  /*1460*/  ULDC.64 UR10, c[0x0][0xa20] ;  /* 0x00028800000a7ab9 */ /* 0x000fe20000000a00 */
[----:B------:R-:W-:Y:S01]  /*1470*/  ULDC.64 UR12, c[0x0][0x208] ;  /* 0x00008200000c7ab9 */ /* 0x000fe20000000a00 */
[----:B------:R-:W-:-:S06]  /*1480*/  UIMAD.WIDE UR6, UR6, 0x4, UR10 ;  /* 0x00000004060678a5 */ /* 0x000fcc000f8e020a */
[----:B------:R-:W-:Y:S02]  /*1490*/  IMAD.U32 R2, RZ, RZ, UR6 ;  /* 0x00000006ff027e24 */ /* 0x000fe4000f8e00ff */
[----:B------:R-:W-:-:S05]  /*14a0*/  IMAD.U32 R3, RZ, RZ, UR7 ;  /* 0x00000007ff037e24 */ /* 0x000fca000f8e00ff */
[----:B------:R0:W5:Y:S01]  /*14b0*/  LDG.E R16, desc[UR12][R2.64] ;  /* 0x0000000c02107981 */ /* 0x000162000c1e1900 */
[----:B------:R-:W-:Y:S05]  /*14c0*/  BRA `(.L_x_4363) ;  /* 0x0000000000307947 */ /* 0x000fea0003800000 */
.L_x_4362:
        /* <DEDUP_REMOVED lines=10> */
[----:B------:R-:W2:Y:S02]  /*1570*/  LDG.E R5, desc[UR12][R2.64+0x4] ;  /* 0x0000040c02057981 */ /* 0x000ea4000c1e1900 */
[----:B--2---:R-:W-:-:S07]  /*1580*/  IMAD.IADD R16, R5, 0x1, -R16 ;  /* 0x0000000105107824 */ /* 0x004fce00078e0a10 */
.L_x_4363:
[----:B------:R-:W-:Y:S01]  /*1590*/  ULDC UR4, c[0x0][0x448] ;  /* 0x0001120000047ab9 */ /* 0x000fe20000000800 */
[----:B-----5:R-:W-:Y:S01]  /*15a0*/  IMAD.IADD R16, R16, 0x1, -R7 ;  /* 0x0000000110107824 */ /* 0x020fe200078e0a07 */
[----:B------:R-:W-:Y:S02]  /*15b0*/  UISETP.NE.AND UP0, UPT, UR4, 0x1, UPT ;  /* 0x000000010400788c */ /* 0x000fe4000bf05270 */
[----:B------:R-:W-:Y:S02]  /*15c0*/  USHF.L.U32 UR60, UR5, 0x7, URZ ;  /* 0x00000007053c7899 */ /* 0x000fe4000800063f */
[----:B------:R-:W-:Y:S01]  /*15d0*/  IADD3 R0, R16, 0x1, -R17 ;  /* 0x0000000110007810 */ /* 0x000fe20007ffe811 */
[----:B------:R-:W-:Y:S01]  /*15e0*/  ULDC.64 UR4, c[0x0][0x9e0] ;  /* 0x0002780000047ab9 */ /* 0x000fe20000000a00 */
[----:B------:R-:W-:Y:S02]  /*15f0*/  UIADD3 UR9, UR60, 0x7f, URZ ;  /* 0x0000007f3c097890 */ /* 0x000fe4000fffe03f */
[----:B------:R-:W-:Y:S01]  /*1600*/  R2UR UR10, R0 ;  /* 0x00000000000a72ca */ /* 0x000fe200000e0000 */
[----:B------:R-:W-:-:S02]  /*1610*/  UISETP.GE.AND UP1, UPT, UR5, 0x1, UPT ;  /* 0x000000010500788c */ /* 0x000fc4000bf26270 */
[----:B------:R-:W-:Y:S01]  /*1620*/  @UP0 ULDC UR6, c[0x0][0x44c] ;  /* 0x0001130000060ab9 */ /* 0x000fe20000000800 */
[----:B------:R-:W-:Y:S01]  /*1630*/  @UP0 ULDC UR11, c[0x0][0x450] ;  /* 0x00011400000b0ab9 */ /* 0x000fe20000000800 */
[----:B------:R-:W-:Y:S02]  /*1640*/  UIMAD.WIDE.U32 UR6, UR9, UR6, URZ ;  /* 0x00000006090672a5 */ /* 0x000fe4000f8e003f */
[----:B------:R-:W-:Y:S02]  /*1650*/  PLOP3.LUT P1, PT, PT, PT, UP1, 0x80, 0x0 ;  /* 0x000000000000781c */ /* 0x000fe40003f2f018 */
        /* <DEDUP_REMOVED lines=15> */
.L_x_4365:
[----:B------:R-:W-:-:S11]  /*1750*/  UISETP.NE.AND UP1, UPT, UR5, 0x1, UPT ;  /* 0x000000010500788c */ /* 0x000fd6000bf25270 */
[----:B------:R-:W-:Y:S02]  /*1760*/  @UP1 ULDC.64 UR10, c[0x0][0x9e8] ;  /* 0x00027a00000a1ab9 */ /* 0x000fe40000000a00 */
[----:B------:R-:W-:-:S04]  /*1770*/  UIMAD.WIDE.U32 UR6, UR4, UR10, URZ ;  /* 0x0000000a040672a5 */ /* 0x000fc8000f8e003f */
[----:B------:R-:W-:-:S12]  /*1780*/  @UP1 USHF.R.U32.HI UR4, URZ, UR11, UR7 ;  /* 0x0000000b3f041299 */ /* 0x000fd80008011607 */
.L_x_4366:
[----:B------:R-:W-:-:S06]  /*1790*/  UIMAD UR4, UR4, UR5, UR5 ;  /* 0x00000005040472a4 */ /* 0x000fcc000f8e0205 */
[----:B------:R-:W-:-:S07]  /*17a0*/  VIMNMX R0, R0, UR4, PT ;  /* 0x0000000400007c48 */ /* 0x000fce000bfe0100 */
.L_x_4364:
[----:B------:R-:W-:Y:S01]  /*17b0*/  IMAD.IADD R81, R16, 0x1, -R17 ;  /* 0x0000000110517824 */ /* 0x000fe200078e0a11 */
[----:B------:R-:W-:Y:S01]  /*17c0*/  @UP0 ULDC UR6, c[0x0][0x44c] ;  /* 0x0001130000060ab9 */ /* 0x000fe20000000800 */
[----:B0-----:R-:W-:Y:S01]  /*17d0*/  VIADD R2, R0, 0x5f ;  /* 0x0000005f00027836 */ /* 0x001fe20000000000 */
[----:B------:R-:W-:Y:S01]  /*17e0*/  UIMAD.WIDE.U32 UR6, UR60, UR6, URZ ;  /* 0x000000063c0672a5 */ /* 0x000fe2000f8e003f */
[----:B------:R-:W-:Y:S01]  /*17f0*/  VIADD R0, R16, 0x5f ;  /* 0x0000005f10007836 */ /* 0x000fe20000000000 */
        /* <DEDUP_REMOVED lines=25> */
.L_x_4368:
[----:B------:R-:W-:-:S11]  /*1990*/  UISETP.NE.AND UP0, UPT, UR5, 0x1, UPT ;  /* 0x000000010500788c */ /* 0x000fd6000bf05270 */
[----:B------:R-:W-:Y:S02]  /*19a0*/  @UP0 ULDC.64 UR10, c[0x0][0x9e8] ;  /* 0x00027a00000a0ab9 */ /* 0x000fe40000000a00 */
[----:B------:R-:W-:-:S04]  /*19b0*/  UIMAD.WIDE.U32 UR6, UR4, UR10, URZ ;  /* 0x0000000a040672a5 */ /* 0x000fc8000f8e003f */
[----:B------:R-:W-:-:S12]  /*19c0*/  @UP0 USHF.R.U32.HI UR4, URZ, UR11, UR7 ;  /* 0x0000000b3f040299 */ /* 0x000fd80008011607 */
.L_x_4369:
[----:B------:R-:W-:-:S04]  /*19d0*/  UIMAD UR4, UR4, UR5, URZ ;  /* 0x00000005040472a4 */ /* 0x000fc8000f8e023f */
[----:B------:R-:W-:-:S04]  /*19e0*/  UISETP.LT.AND UP0, UPT, UR9, UR4, UPT ;  /* 0x000000040900728c */ /* 0x000fc8000bf01270 */
[----:B------:R-:W-:-:S12]  /*19f0*/  USEL UR9, UR9, UR4, !UP0 ;  /* 0x0000000409097287 */ /* 0x000fd8000c000000 */
.L_x_4367:
[----:B------:R-:W-:Y:S02]  /*1a00*/  UIMAD.WIDE UR4, UR9, 0x2aaaaaab, URZ ;  /* 0x2aaaaaab090478a5 */ /* 0x000fe4000f8e023f */
[----:B------:R-:W-:Y:S02]  /*1a10*/  ULOP3.LUT UR6, UR8, 0xff, URZ, 0xc0, !UPT ;  /* 0x000000ff08067892 */ /* 0x000fe4000f8ec03f */
[----:B------:R-:W-:-:S04]  /*1a20*/  USHF.R.U32.HI UR4, URZ, 0x1f, UR5 ;  /* 0x0000001f3f047899 */ /* 0x000fc80008011605 */
[----:B------:R-:W-:Y:S01]  /*1a30*/  ULEA.HI.SX32 UR4, UR5, UR4, 0x1c ;  /* 0x0000000405047291 */ /* 0x000fe2000f8fe23f */
[----:B------:R-:W-:Y:S01]  /*1a40*/  IMAD.U32 R196, RZ, RZ, UR6 ;  /* 0x00000006ffc47e24 */ /* 0x000fe2000f8e00ff */
[----:B------:R-:W-:Y:S02]  /*1a50*/  USHF.R.U32.HI UR5, URZ, 0x10, UR8 ;  /* 0x000000103f057899 */ /* 0x000fe40008011608 */
[----:B------:R-:W-:-:S04]  /*1a60*/  UISETP.LT.AND UP0, UPT, URZ, UR4, UPT ;  /* 0x000000043f00728c */ /* 0x000fc8000bf01270 */
[----:B------:R-:W-:Y:S01]  /*1a70*/  USEL UR9, URZ, UR4, !UP0 ;  /* 0x000000043f097287 */ /* 0x000fe2000c000000 */
[----:B------:R-:W-:Y:S02]  /*1a80*/  IMAD.U32 R195, RZ, RZ, UR5 ;  /* 0x00000005ffc37e24 */ /* 0x000fe4000f8e00ff */
[----:B------:R-:W-:-:S03]  /*1a90*/  UMOV UR4, URZ ;  /* 0x0000003f00047c82 */ /* 0x000fc60008000000 */
[----:B------:R-:W-:-:S13]  /*1aa0*/  ISETP.GT.AND P0, PT, R80, UR9, PT ;  /* 0x0000000950007c0c */ /* 0x000fda000bf04270 */
[----:B------:R-:W-:Y:S05]  /*1ab0*/  @!P0 BRA `(.L_x_4370) ;  /* 0x00000000009c8947 */ /* 0x000fea0003800000 */
[----:B------:R-:W-:Y:S01]  /*1ac0*/  R2UR UR5, R195 ;  /* 0x00000000c30572ca */ /* 0x000fe200000e0000 */
[----:B------:R-:W-:-:S12]  /*1ad0*/  ULDC UR4, c[0x0][0x9f0] ;  /* 0x00027c0000047ab9 */ /* 0x000fd80000000800 */
[----:B------:R-:W-:-:S04]  /*1ae0*/  UISETP.NE.AND UP0, UPT, UR5, URZ, UPT ;  /* 0x0000003f0500728c */ /* 0x000fc8000bf05270 */
[----:B------:R-:W-:-:S03]  /*1af0*/  USEL UR10, UR5, UR4, UP0 ;  /* 0x00000004050a7287 */ /* 0x000fc60008000000 */
[----:B------:R-:W-:-:S03]  /*1b00*/  UMOV UR4, URZ ;  /* 0x0000003f00047c82 */ /* 0x000fc60008000000 */
[----:B------:R-:W-:-:S05]  /*1b10*/  IMAD.U32 R5, RZ, RZ, UR10 ;  /* 0x0000000aff057e24 */ /* 0x000fca000f8e00ff */
        /* <DEDUP_REMOVED lines=33> */
.L_x_4370:
[----:B------:R-:W-:Y:S01]  /*1d30*/  R2UR UR5, R196 ;  /* 0x00000000c40572ca */ /* 0x000fe200000e0000 */
[----:B------:R-:W-:Y:S01]  /*1d40*/  IMAD.U32 R3, RZ, RZ, UR4 ;  /* 0x00000004ff037e24 */ /* 0x000fe2000f8e00ff */
[----:B------:R-:W-:Y:S01]  /*1d50*/  PLOP3.LUT P0, PT, PT, PT, PT, 0x80, 0x0 ;  /* 0x000000000000781c */ /* 0x000fe20003f0f070 */
[----:B------:R-:W-:Y:S01]  /*1d60*/  IMAD.MOV.U32 R4, RZ, RZ, RZ ;  /* 0x000000ffff047224 */ /* 0x000fe200078e00ff */
        /* <DEDUP_REMOVED lines=9> */
[----:B------:R-:W-:Y:S01]  /*1e00*/  UIMAD UR5, UR5, UR4, UR9 ;  /* 0x00000004050572a4 */ /* 0x000fe2000f8e0209 */
        /* <DEDUP_REMOVED lines=9> */
[----:B------:R-:W-:Y:S02]  /*1ea0*/  ISETP.GT.AND P1, PT, R80, UR5, PT ;  /* 0x0000000550007c0c */ /* 0x000fe4000bf24270 */
        /* <DEDUP_REMOVED lines=70> */
.L_x_4372:
        /* <DEDUP_REMOVED lines=12> */
.L_x_4603:
[----:B------:R-:W-:Y:S05]  /*23d0*/  @!P0 BRA `(.L_x_4374) ;  /* 0x0000000000048947 */ /* 0x000fea0003800000 */
[----:B------:R-:W-:Y:S01]  /*23e0*/  BPT.TRAP 0x1 ;  /* 0x000000040000795c */ /* 0x000fe20000300000 */
.L_x_4374:
[----:B------:R-:W-:Y:S02]  /*23f0*/  IMAD.U32 R7, RZ, RZ, UR37 ;  /* 0x00000025ff077e24 */ /* 0x000fe4000f8e00ff */
[----:B0-----:R-:W-:-:S03]  /*2400*/  IMAD.U32 R0, RZ, RZ, UR36 ;  /* 0x00000024ff007e24 */ /* 0x001fc6000f8e00ff */
[----:B------:R-:W-:Y:S02]  /*2410*/  LEA R7, R7, UR38, 0x3 ;  /* 0x0000002607077c11 */ /* 0x000fe4000f8e18ff */
[----:B------:R-:W-:-:S04]  /*2420*/  SHF.L.U32 R0, R0, 0x1f, RZ ;  /* 0x0000001f00007819 */ /* 0x000fc800000006ff */
[----:B------:R0:W1:Y:S01]  /*2430*/  SYNCS.PHASECHK.TRANS64.TRYWAIT P2, [R7+URZ+0x30830], R0 ;  /* 0x03083000070075a7 */ /* 0x000062000804017f */
[----:B------:R-:W-:Y:S05]  /*2440*/  @!P0 BRA `(.L_x_4375) ;  /* 0x0000000000048947 */ /* 0x000fea0003800000 */
[----:B------:R-:W-:Y:S01]  /*2450*/  BPT.TRAP 0x1 ;  /* 0x000000040000795c */ /* 0x000fe20000300000 */
.L_x_4375:
[----:B------:R-:W2:Y:S02]  /*2460*/  S2R R2, SR_TID.X ;  /* 0x0000000000027919 */ /* 0x000ea40000002100 */
[----:B--2---:R-:W-:-:S04]  /*2470*/  LOP3.LUT R2, R2, 0x7f, RZ, 0xc0, !PT ;  /* 0x0000007f02027812 */ /* 0x004fc800078ec0ff */
[----:B------:R-:W-:Y:S01]  /*2480*/  ISETP.NE.AND P1, PT, R2, RZ, PT ;  /* 0x000000ff0200720c */ /* 0x000fe20003f25270 */
[----:B-1----:R-:W-:-:S12]  /*2490*/  @P2 BRA `(.L_x_4376) ;  /* 0x0000000000082947 */ /* 0x002fd80003800000 */
[----:B------:R-:W1:Y:S02]  /*24a0*/  SYNCS.PHASECHK.TRANS64.TRYWAIT P2, [R7+URZ+0x30830], R0 ;  /* 0x03083000070075a7 */ /* 0x000e64000804017f */
[----:B-1----:R-:W-:Y:S05]  /*24b0*/  @!P2 BRA `(.L_x_4377) ;  /* 0x0000018c00f0a947 */ /* 0x002fea0003800000 */
.L_x_4376:
        /* <DEDUP_REMOVED lines=13> */
[----:B------:R-:W-:-:S02]  /*2590*/  ULOP3.LUT UR61, UR4, 0x10000, URZ, 0xfc, !UPT ;  /* 0x00010000043d7892 */ /* 0x000fc4000f8efc3f */
[----:B------:R-:W-:Y:S02]  /*25a0*/  ULOP3.LUT UR4, UR39, 0x10000, URZ, 0xfc, !UPT ;  /* 0x0001000027047892 */ /* 0x000fe4000f8efc3f */
[----:B------:R-:W-:Y:S02]  /*25b0*/  UIMAD UR5, UR37, 0x900, UR61 ;  /* 0x00000900250578a4 */ /* 0x000fe4000f8e023d */
[----:B------:R-:W-:Y:S02]  /*25c0*/  UIADD3 UR56, UR4, 0x2, URZ ;  /* 0x0000000204387890 */ /* 0x000fe4000fffe03f */
[----:B------:R-:W-:Y:S01]  /*25d0*/  UIADD3 UR58, UR5, 0x2, URZ ;  /* 0x00000002053a7890 */ /* 0x000fe2000fffe03f */
[----:B------:R-:W-:Y:S02]  /*25e0*/  UMOV UR8, UR4 ;  /* 0x0000000400087c82 */ /* 0x000fe40008000000 */
[----:B------:R-:W-:Y:S01]  /*25f0*/  UMOV UR10, UR5 ;  /* 0x00000005000a7c82 */ /* 0x000fe20008000000 */
[----:B------:R-:W-:Y:S01]  /*2600*/  UIADD3 UR52, UR4, 0x4, URZ ;  /* 0x0000000404347890 */ /* 0x000fe2000fffe03f */
[----:B------:R-:W-:Y:S01]  /*2610*/  HGMMA.64x96x16.F32.BF16 R24, gdesc[UR8], RZ, !UPT, gsb0 ;  /* 0x01600000081879f0 */ /* 0x000fe2000c0018ff */
[----:B------:R-:W-:Y:S01]  /*2620*/  UIADD3 UR54, UR5, 0x4, URZ ;  /* 0x0000000405367890 */ /* 0x000fe2000fffe03f */
[----:B------:R-:W-:Y:S01]  /*2630*/  IMAD.U32 R4, RZ, RZ, UR8 ;  /* 0x00000008ff047e24 */ /* 0x000fe2000f8e00ff */
        /* <DEDUP_REMOVED lines=43> */
[----:B------:R-:W-:Y:S01]  /*28f0*/  @UP0 ULDC UR5, c[0x0][0x450] ;  /* 0x0001140000050ab9 */ /* 0x000fe20000000800 */
[----:B------:R-:W-:Y:S02]  /*2900*/  WARPGROUP.DEPBAR.LE gsb0, 0x0 ;  /* 0x00008000000079c5 */ /* 0x000fe40000010000 */
[----:B------:R-:W-:-:S06]  /*2910*/  WARPGROUP.ARRIVE ;  /* 0x00000000000079c5 */ /* 0x000fcc0000000000 */
[----:B------:R-:W-:Y:S03]  /*2920*/  HGMMA.64x96x16.F32.BF16 R24, gdesc[UR56], R24, gsb0 ;  /* 0x01600000381879f0 */ /* 0x000fe60008001818 */
[----:B------:R-:W-:Y:S02]  /*2930*/  WARPGROUP.DEPBAR.LE gsb0, 0x0 ;  /* 0x00008000000079c5 */ /* 0x000fe40000010000 */
[----:B------:R-:W-:-:S06]  /*2940*/  WARPGROUP.ARRIVE ;  /* 0x00000000000079c5 */ /* 0x000fcc0000000000 */
[----:B------:R-:W-:Y:S01]  /*2950*/  HGMMA.64x96x16.F32.BF16 R24, gdesc[UR52], R24, gsb0 ;  /* 0x01600000341879f0 */ /* 0x000fe20008001818 */
[----:B------:R-:W-:Y:S02]  /*2960*/  ULDC UR54, c[0x0][0x9dc] ;  /* 0x0002770000367ab9 */ /* 0x000fe40000000800 */
[----:B------:R-:W-:Y:S01]  /*2970*/  ULOP3.LUT UR54, URZ, UR54, URZ, 0x33, !UPT ;  /* 0x000000363f367292 */ /* 0x000fe2000f8e333f */
        /* <DEDUP_REMOVED lines=28> */
[----:B------:R-:W-:Y:S01]  /*2b40*/  FMUL.FTZ R15, R34, UR4 ;  /* 0x00000004220f7c20 */ /* 0x000fe20008410000 */
[----:B------:R-:W-:Y:S01]  /*2b50*/  FMUL.FTZ R25, R25, UR4 ;  /* 0x0000000419197c20 */ /* 0x000fe20008410000 */
[----:B------:R-:W-:Y:S01]  /*2b60*/  FMUL.FTZ R37, R37, UR4 ;  /* 0x0000000425257c20 */ /* 0x000fe20008410000 */
[----:B------:R-:W-:Y:S02]  /*2b70*/  IMAD.MOV.U32 R34, RZ, RZ, R2 ;  /* 0x000000ffff227224 */ /* 0x000fe400078e0002 */
[----:B------:R-:W-:Y:S01]  /*2b80*/  FMUL.FTZ R28, R28, UR4 ;  /* 0x000000041c1c7c20 */ /* 0x000fe20008410000 */
[----:B------:R-:W-:Y:S01]  /*2b90*/  FMUL.FTZ R29, R29, UR4 ;  /* 0x000000041d1d7c20 */ /* 0x000fe20008410000 */
[----:B------:R-:W-:Y:S01]  /*2ba0*/  FMUL.FTZ R32, R32, UR4 ;  /* 0x0000000420207c20 */ /* 0x000fe20008410000 */
[----:B------:R-:W-:Y:S01]  /*2bb0*/  FMUL.FTZ R33, R33, UR4 ;  /* 0x0000000421217c20 */ /* 0x000fe20008410000 */
[----:B------:R-:W-:Y:S01]  /*2bc0*/  FMUL.FTZ R36, R36, UR4 ;  /* 0x0000000424247c20 */ /* 0x000fe20008410000 */
[----:B------:R-:W-:Y:S01]  /*2bd0*/  FMUL.FTZ R40, R40, UR4 ;  /* 0x0000000428287c20 */ /* 0x000fe20008410000 */
[----:B------:R-:W-:Y:S01]  /*2be0*/  @P3 SHF.R.U32.HI R34, RZ, UR5, R6 ;  /* 0x00000005ff223c19 */ /* 0x000fe20008011606 */
[----:B------:R2:W3:Y:S01]  /*2bf0*/  MUFU.TANH R9, R25 ;  /* 0x0000001900097308 */ /* 0x0004e20000002400 */
[----:B01----:R-:W-:Y:S01]  /*2c00*/  FMUL.FTZ R0, R26, UR4 ;  /* 0x000000041a007c20 */ /* 0x003fe20008410000 */
[----:B------:R-:W-:Y:S01]  /*2c10*/  FMUL.FTZ R3, R24, UR4 ;  /* 0x0000000418037c20 */ /* 0x000fe20008410000 */
[----:B------:R-:W-:Y:S01]  /*2c20*/  FMUL.FTZ R12, R27, UR4 ;  /* 0x000000041b0c7c20 */ /* 0x000fe20008410000 */
[----:B------:R-:W-:Y:S01]  /*2c30*/  FMUL.FTZ R13, R30, UR4 ;  /* 0x000000041e0d7c20 */ /* 0x000fe20008410000 */
[----:B------:R-:W-:Y:S01]  /*2c40*/  FMUL.FTZ R14, R31, UR4 ;  /* 0x000000041f0e7c20 */ /* 0x000fe20008410000 */
[----:B------:R-:W-:Y:S01]  /*2c50*/  FMUL.FTZ R20, R35, UR4 ;  /* 0x0000000423147c20 */ /* 0x000fe20008410000 */
[----:B------:R-:W-:Y:S01]  /*2c60*/  FMUL.FTZ R21, R38, UR4 ;  /* 0x0000000426157c20 */ /* 0x000fe20008410000 */
[----:B------:R0:W1:Y:S01]  /*2c70*/  MUFU.TANH R10, R28 ;  /* 0x0000001c000a7308 */ /* 0x0000620000002400 */
[----:B--2---:R-:W-:Y:S01]  /*2c80*/  FMUL.FTZ R25, R42, UR4 ;  /* 0x000000042a197c20 */ /* 0x004fe20008410000 */
[----:B------:R-:W-:Y:S01]  /*2c90*/  FMUL.FTZ R26, R43, UR4 ;  /* 0x000000042b1a7c20 */ /* 0x000fe20008410000 */
[----:B------:R-:W-:Y:S01]  /*2ca0*/  FMUL.FTZ R24, R39, UR4 ;  /* 0x0000000427187c20 */ /* 0x000fe20008410000 */
[----:B------:R-:W-:Y:S01]  /*2cb0*/  FMUL.FTZ R41, R41, UR4 ;  /* 0x0000000429297c20 */ /* 0x000fe20008410000 */
[----:B------:R-:W-:Y:S01]  /*2cc0*/  FMUL.FTZ R44, R44, UR4 ;  /* 0x000000042c2c7c20 */ /* 0x000fe20008410000 */
[----:B------:R-:W-:Y:S01]  /*2cd0*/  FMUL.FTZ R45, R45, UR4 ;  /* 0x000000042d2d7c20 */ /* 0x000fe20008410000 */
[----:B------:R-:W-:Y:S01]  /*2ce0*/  FMUL.FTZ R27, R46, UR4 ;  /* 0x000000042e1b7c20 */ /* 0x000fe20008410000 */
[----:B------:R2:W4:Y:S01]  /*2cf0*/  MUFU.TANH R72, R29 ;  /* 0x0000001d00487308 */ /* 0x0005220000002400 */
[----:B0-----:R-:W-:Y:S01]  /*2d00*/  FMUL.FTZ R28, R47, UR4 ;  /* 0x000000042f1c7c20 */ /* 0x001fe20008410000 */
        /* <DEDUP_REMOVED lines=14> */
[----:B------:R2:W1:Y:S01]  /*2df0*/  MUFU.TANH R74, R33 ;  /* 0x00000021004a7308 */ /* 0x0004620000002400 */
[----:B0-----:R-:W-:Y:S01]  /*2e00*/  FMUL.FTZ R32, R55, UR4 ;  /* 0x0000000437207c20 */ /* 0x001fe20008410000 */
[----:B------:R-:W-:Y:S01]  /*2e10*/  FMUL.FTZ R64, R64, UR4 ;  /* 0x0000000440407c20 */ /* 0x000fe20008410000 */
[----:B------:R-:W-:Y:S01]  /*2e20*/  FMUL.FTZ R65, R65, UR4 ;  /* 0x0000000441417c20 */ /* 0x000fe20008410000 */
[----:B------:R-:W-:Y:S01]  /*2e30*/  FMUL.FTZ R38, R67, UR4 ;  /* 0x0000000443267c20 */ /* 0x000fe20008410000 */
[----:B------:R-:W-:Y:S01]  /*2e40*/  FMUL.FTZ R68, R68, UR4 ;  /* 0x0000000444447c20 */ /* 0x000fe20008410000 */
[----:B------:R-:W-:-:S02]  /*2e50*/  @!P1 VIADD R2, R7, 0x30840 ;  /* 0x0003084007029836 */ /* 0x000fc40000000000 */
[----:B------:R-:W-:Y:S01]  /*2e60*/  FMUL.FTZ R69, R69, UR4 ;  /* 0x0000000445457c20 */ /* 0x000fe20008410000 */
[----:B------:R0:W1:Y:S01]  /*2e70*/  MUFU.TANH R75, R36 ;  /* 0x00000024004b7308 */ /* 0x0000620000002400 */
[----:B--2---:R-:W-:Y:S01]  /*2e80*/  FMUL.FTZ R33, R58, UR4 ;  /* 0x000000043a217c20 */ /* 0x004fe20008410000 */
[----:B------:R-:W-:Y:S01]  /*2e90*/  FMUL.FTZ R43, R70, UR4 ;  /* 0x00000004462b7c20 */ /* 0x000fe20008410000 */
[----:B------:R-:W-:Y:S01]  /*2ea0*/  FMUL.FTZ R42, R71, UR4 ;  /* 0x00000004472a7c20 */ /* 0x000fe20008410000 */
[----:B------:R-:W-:Y:S01]  /*2eb0*/  IMAD.MOV.U32 R7, RZ, RZ, -0x60 ;  /* 0xffffffa0ff077424 */ /* 0x000fe200078e00ff */
[----:B------:R-:W-:-:S03]  /*2ec0*/  @!P1 PRMT R2, RZ, 0x654, R2 ;  /* 0x00000654ff029816 */ /* 0x000fc60000000002 */
[----:B------:R2:W1:Y:S01]  /*2ed0*/  MUFU.TANH R76, R37 ;  /* 0x00000025004c7308 */ /* 0x0004620000002400 */
[----:B0-----:R-:W-:Y:S01]  /*2ee0*/  FMUL.FTZ R36, R63, UR4 ;  /* 0x000000043f247c20 */ /* 0x001fe20008410000 */
[----:B------:R-:W-:Y:S01]  /*2ef0*/  IMAD R6, R80, R7, 0x61 ;  /* 0x0000006150067424 */ /* 0x000fe200078e0207 */
[----:B------:R0:W-:Y:S04]  /*2f00*/  @!P1 SYNCS.ARRIVE.TRANS64.RED.A1T0 RZ, [R2+URZ], RZ ;  /* 0x000000ff02ff99a7 */ /* 0x0001e8000810043f */
[----:B------:R-:W-:Y:S01]  /*2f10*/  IADD3 R8, R16, R6, -R19 ;  /* 0x0000000610087210 */ /* 0x000fe20007ffe813 */
[----:B------:R5:W1:Y:S01]  /*2f20*/  MUFU.TANH R77, R40 ;  /* 0x00000028004d7308 */ /* 0x000a620000002400 */
[----:B--2---:R-:W2:Y:S01]  /*2f30*/  SHFL.IDX PT, R37, R34, RZ, 0x1c1f ;  /* 0x001c1fff22257589 */ /* 0x004ea200000e0000 */
[----:B0-----:R-:W-:-:S02]  /*2f40*/  IMAD R2, R80, -0x60, R16 ;  /* 0xffffffa050027824 */ /* 0x001fc400078e0210 */
[----:B------:R-:W-:-:S04]  /*2f50*/  IMAD.IADD R8, R8, 0x1, -R17 ;  /* 0x0000000108087824 */ /* 0x000fc800078e0a11 */
[----:B------:R-:W0:Y:S01]  /*2f60*/  MUFU.TANH R3, R3 ;  /* 0x0000000300037308 */ /* 0x000e220000002400 */
[----:B-----5:R-:W-:Y:S01]  /*2f70*/  FMUL.FTZ R40, R66, UR4 ;  /* 0x0000000442287c20 */ /* 0x020fe20008410000 */
[----:B------:R-:W-:Y:S01]  /*2f80*/  ULDC.64 UR4, c[0x0][0x9e0] ;  /* 0x0002780000047ab9 */ /* 0x000fe20000000a00 */
[----:B------:R-:W-:Y:S01]  /*2f90*/  IADD3 R58, -R19, 0x60, R2 ;  /* 0x00000060133a7810 */ /* 0x000fe20007ffe102 */
[----:B------:R-:W-:Y:S01]  /*2fa0*/  UISETP.GE.AND UP1, UPT, UR5, 0x1, UPT ;  /* 0x000000010500788c */ /* 0x000fe2000bf26270 */
[----:B------:R-:W-:Y:S02]  /*2fb0*/  VIADD R63, R8, UR4 ;  /* 0x00000004083f7c36 */ /* 0x000fe40008000000 */
[----:B------:R-:W-:Y:S01]  /*2fc0*/  VIADD R66, R6, 0xffffffff ;  /* 0xffffffff06427836 */ /* 0x000fe20000000000 */
[----:B------:R-:W0:Y:S01]  /*2fd0*/  MUFU.TANH R0, R0 ;  /* 0x0000000000007308 */ /* 0x000e220000002400 */
[----:B------:R-:W-:Y:S01]  /*2fe0*/  VIADD R62, R8, UR54 ;  /* 0x00000036083e7c36 */ /* 0x000fe20008000000 */
[----:B------:R-:W-:Y:S01]  /*2ff0*/  PLOP3.LUT P2, PT, PT, PT, UP1, 0x40, 0x0 ;  /* 0x000000000000781c */ /* 0x000fe20003f4e818 */
[----:B------:R-:W-:-:S05]  /*3000*/  IMAD.IADD R67, R66, 0x1, -R19 ;  /* 0x0000000142437824 */ /* 0x000fca00078e0a13 */
[----:B------:R-:W0:Y:S01]  /*3010*/  MUFU.TANH R12, R12 ;  /* 0x0000000c000c7308 */ /* 0x000e220000002400 */
[----:B--2---:R-:W-:Y:S01]  /*3020*/  VIADDMNMX R11, R37, R63, R58, PT ;  /* 0x0000003f250b7246 */ /* 0x004fe2000380013a */
[----:B------:R-:W-:-:S06]  /*3030*/  IMAD.IADD R55, R62, 0x1, R37 ;  /* 0x000000013e377824 */ /* 0x000fcc00078e0225 */
[----:B------:R-:W2:Y:S08]  /*3040*/  MUFU.TANH R13, R13 ;  /* 0x0000000d000d7308 */ /* 0x000eb00000002400 */
[----:B------:R-:W0:Y:S08]  /*3050*/  MUFU.TANH R14, R14 ;  /* 0x0000000e000e7308 */ /* 0x000e300000002400 */
[----:B------:R-:W0:Y:S08]  /*3060*/  MUFU.TANH R15, R15 ;  /* 0x0000000f000f7308 */ /* 0x000e300000002400 */
[----:B------:R-:W0:Y:S08]  /*3070*/  MUFU.TANH R20, R20 ;  /* 0x0000001400147308 */ /* 0x000e300000002400 */
[----:B------:R-:W0:Y:S08]  /*3080*/  MUFU.TANH R21, R21 ;  /* 0x0000001500157308 */ /* 0x000e300000002400 */
[----:B------:R-:W0:Y:S08]  /*3090*/  MUFU.TANH R24, R24 ;  /* 0x0000001800187308 */ /* 0x000e300000002400 */
[----:B------:R0:W0:Y:S08]  /*30a0*/  MUFU.TANH R78, R41 ;  /* 0x00000029004e7308 */ /* 0x0000300000002400 */
        /* <DEDUP_REMOVED lines=10> */
[----:B------:R0:W0:Y:S08]  /*3150*/  MUFU.TANH R46, R52 ;  /* 0x00000034002e7308 */ /* 0x0000300000002400 */
        /* <DEDUP_REMOVED lines=19> */
[----:B-1234-:R-:W-:Y:S05]  /*3290*/  @P2 BRA `(.L_x_4378) ;  /* 0x0000000000542947 */ /* 0x01efea0003800000 */
[----:B------:R-:W-:Y:S01]  /*32a0*/  IADD3 R2, -R17, R16, R37 ;  /* 0x0000001011027210 */ /* 0x000fe20007ffe125 */
        /* <DEDUP_REMOVED lines=11> */
.L_x_4380:
[----:B------:R-:W-:-:S06]  /*3360*/  UISETP.NE.AND UP2, UPT, UR5, 0x1, UPT ;  /* 0x000000010500788c */ /* 0x000fcc000bf45270 */
[----:B------:R-:W-:-:S05]  /*3370*/  PLOP3.LUT P2, PT, PT, PT, UP2, 0x80, 0x0 ;  /* 0x000000000000781c */ /* 0x000fca0003f4f028 */
[----:B------:R-:W-:-:S08]  /*3380*/  @UP2 ULDC.64 UR6, c[0x0][0x9e8] ;  /* 0x00027a0000062ab9 */ /* 0x000fd00000000a00 */
[----:B------:R-:W-:-:S05]  /*3390*/  @P2 IMAD.HI.U32 R6, R2, UR6, RZ ;  /* 0x0000000602062c27 */ /* 0x000fca000f8e00ff */
[----:B------:R-:W-:-:S07]  /*33a0*/  @P2 SHF.R.U32.HI R2, RZ, UR7, R6 ;  /* 0x00000007ff022c19 */ /* 0x000fce0008011606 */
.L_x_4381:
[----:B------:R-:W-:Y:S05]  /*33b0*/  BSYNC B0 ;  /* 0x0000000000007941 */ /* 0x000fea0003800000 */
.L_x_4379:
[----:B------:R-:W-:-:S05]  /*33c0*/  IMAD R2, R2, UR5, R67 ;  /* 0x0000000502027c24 */ /* 0x000fca000f8e0243 */
[----:B------:R-:W-:Y:S02]  /*33d0*/  VIMNMX R55, R55, R2, !PT ;  /* 0x0000000237377248 */ /* 0x000fe40007fe0100 */
[----:B------:R-:W-:-:S07]  /*33e0*/  VIADDMNMX R11, R2, UR5, R11, PT ;  /* 0x00000005020b7c46 */ /* 0x000fce000b80010b */
.L_x_4378:
[C---:B------:R-:W-:Y:S02]  /*33f0*/  ISETP.GE.AND P2, PT, R66.reuse, 0x2, PT ;  /* 0x000000024200780c */ /* 0x040fe40003f46270 */
[C---:B------:R-:W-:Y:S02]  /*3400*/  ISETP.GE.AND P6, PT, R66.reuse, 0xa, PT ;  /* 0x0000000a4200780c */ /* 0x040fe40003fc6270 */
        /* <DEDUP_REMOVED lines=25> */
[----:B0-----:R-:W-:Y:S02]  /*35a0*/  FSEL R53, R75, -INF , !P4 ;  /* 0xff8000004b357808 */ /* 0x001fe40006000000 */
        /* <DEDUP_REMOVED lines=106> */
.L_x_4384:
[----:B------:R-:W-:-:S06]  /*3c50*/  UISETP.NE.AND UP2, UPT, UR5, 0x1, UPT ;  /* 0x000000010500788c */ /* 0x000fcc000bf45270 */
[----:B------:R-:W-:-:S05]  /*3c60*/  PLOP3.LUT P6, PT, PT, PT, UP2, 0x80, 0x0 ;  /* 0x000000000000781c */ /* 0x000fca0003fcf028 */
[----:B------:R-:W-:-:S08]  /*3c70*/  @UP2 ULDC.64 UR6, c[0x0][0x9e8] ;  /* 0x00027a0000062ab9 */ /* 0x000fd00000000a00 */
[----:B------:R-:W-:Y:S01]  /*3c80*/  @P6 IMAD.HI.U32 R34, R3, UR6, RZ ;  /* 0x0000000603226c27 */ /* 0x000fe2000f8e00ff */
[----:B------:R-:W-:-:S13]  /*3c90*/  PLOP3.LUT P6, PT, PT, PT, UP2, 0x80, 0x0 ;  /* 0x000000000000781c */ /* 0x000fda0003fcf028 */
[----:B------:R-:W-:-:S07]  /*3ca0*/  @P6 SHF.R.U32.HI R3, RZ, UR7, R34 ;  /* 0x00000007ff036c19 */ /* 0x000fce0008011622 */
.L_x_4385:
[----:B------:R-:W-:Y:S05]  /*3cb0*/  BSYNC B0 ;  /* 0x0000000000007941 */ /* 0x000fea0003800000 */
.L_x_4383:
[----:B------:R-:W-:-:S05]  /*3cc0*/  IMAD R3, R3, UR5, R67 ;  /* 0x0000000503037c24 */ /* 0x000fca000f8e0243 */
[----:B------:R-:W-:Y:S02]  /*3cd0*/  VIMNMX R56, R56, R3, !PT ;  /* 0x0000000338387248 */ /* 0x000fe40007fe0100 */
[----:B------:R-:W-:-:S07]  /*3ce0*/  VIADDMNMX R55, R3, UR5, R55, PT ;  /* 0x0000000503377c46 */ /* 0x000fce000b800137 */
.L_x_4382:
[C---:B------:R-:W-:Y:S01]  /*3cf0*/  ISETP.GT.AND P2, PT, R56.reuse, 0x1, !P2 ;  /* 0x000000013800780c */ /* 0x040fe20005744270 */
[----:B------:R-:W-:Y:S01]  /*3d00*/  ULDC UR10, c[0x0][0x988] ;  /* 0x00026200000a7ab9 */ /* 0x000fe20000000800 */
[----:B------:R-:W-:Y:S01]  /*3d10*/  ISETP.GT.AND P3, PT, R56, 0x8, !P3 ;  /* 0x000000083800780c */ /* 0x000fe20005f64270 */
[----:B------:R-:W-:Y:S01]  /*3d20*/  @UP0 ULDC UR6, c[0x0][0x44c] ;  /* 0x0001130000060ab9 */ /* 0x000fe20000000800 */
[C---:B------:R-:W-:Y:S01]  /*3d30*/  ISETP.LT.OR P2, PT, R55.reuse, 0x2, P2 ;  /* 0x000000023700780c */ /* 0x040fe20001741670 */
[----:B------:R-:W-:Y:S01]  /*3d40*/  UIMAD.WIDE.U32 UR6, UR60, UR6, URZ ;  /* 0x000000063c0672a5 */ /* 0x000fe2000f8e003f */
[----:B------:R-:W-:Y:S01]  /*3d50*/  ISETP.LT.OR P3, PT, R55, 0x9, P3 ;  /* 0x000000093700780c */ /* 0x000fe20001f61670 */
[----:B------:R-:W-:Y:S01]  /*3d60*/  @UP0 ULDC UR15, c[0x0][0x450] ;  /* 0x00011400000f0ab9 */ /* 0x000fe20000000800 */
[----:B------:R-:W-:Y:S01]  /*3d70*/  FSEL R12, R12, -INF , !P2 ;  /* 0xff8000000c0c7808 */ /* 0x000fe20005000000 */
[----:B------:R-:W-:Y:S01]  /*3d80*/  UMOV UR11, UR60 ;  /* 0x0000003c000b7c82 */ /* 0x000fe20008000000 */
[----:B------:R-:W-:Y:S01]  /*3d90*/  ISETP.NE.AND P2, PT, R70, RZ, PT ;  /* 0x000000ff4600720c */ /* 0x000fe20003f45270 */
[----:B------:R-:W-:Y:S01]  /*3da0*/  @UP0 USHF.R.U32.HI UR11, URZ, UR15, UR7 ;  /* 0x0000000f3f0b0299 */ /* 0x000fe20008011607 */
[----:B------:R-:W-:-:S02]  /*3db0*/  FSEL R13, R13, -INF , !P3 ;  /* 0xff8000000d0d7808 */ /* 0x000fc40005800000 */
[----:B------:R-:W-:Y:S02]  /*3dc0*/  ISETP.GT.AND P2, PT, R56, 0x9, !P2 ;  /* 0x000000093800780c */ /* 0x000fe40005744270 */
[----:B------:R-:W-:Y:S02]  /*3dd0*/  ISETP.NE.AND P3, PT, R74, RZ, PT ;  /* 0x000000ff4a00720c */ /* 0x000fe40003f65270 */
[----:B------:R-:W-:Y:S02]  /*3de0*/  ISETP.LT.OR P2, PT, R55, 0xa, P2 ;  /* 0x0000000a3700780c */ /* 0x000fe40001741670 */
[----:B------:R-:W-:Y:S02]  /*3df0*/  ISETP.NE.AND P6, PT, R75, RZ, PT ;  /* 0x000000ff4b00720c */ /* 0x000fe40003fc5270 */
[----:B------:R-:W-:Y:S02]  /*3e00*/  FSEL R14, R14, -INF , !P2 ;  /* 0xff8000000e0e7808 */ /* 0x000fe40005000000 */
[----:B------:R-:W-:-:S02]  /*3e10*/  ISETP.NE.AND P2, PT, R72, RZ, PT ;  /* 0x000000ff4800720c */ /* 0x000fc40003f45270 */
[C---:B------:R-:W-:Y:S02]  /*3e20*/  ISETP.GT.AND P4, PT, R56.reuse, 0x51, !P4 ;  /* 0x000000513800780c */ /* 0x040fe40006784270 */
[C---:B------:R-:W-:Y:S02]  /*3e30*/  ISETP.GT.AND P2, PT, R56.reuse, 0x10, !P2 ;  /* 0x000000103800780c */ /* 0x040fe40005744270 */
[----:B------:R-:W-:Y:S02]  /*3e40*/  ISETP.GT.AND P5, PT, R56, 0x58, !P5 ;  /* 0x000000583800780c */ /* 0x000fe40006fa4270 */
[C---:B------:R-:W-:Y:S02]  /*3e50*/  ISETP.LT.OR P2, PT, R55.reuse, 0x11, P2 ;  /* 0x000000113700780c */ /* 0x040fe40001741670 */
[----:B------:R-:W-:Y:S02]  /*3e60*/  ISETP.LT.OR P4, PT, R55, 0x52, P4 ;  /* 0x000000523700780c */ /* 0x000fe40002781670 */
[----:B------:R-:W-:-:S02]  /*3e70*/  FSEL R15, R15, -INF , !P2 ;  /* 0xff8000000f0f7808 */ /* 0x000fc40005000000 */
[----:B------:R-:W-:Y:S02]  /*3e80*/  ISETP.NE.AND P2, PT, R73, RZ, PT ;  /* 0x000000ff4900720c */ /* 0x000fe40003f45270 */
[C---:B------:R-:W-:Y:S02]  /*3e90*/  ISETP.LT.OR P5, PT, R55.reuse, 0x59, P5 ;  /* 0x000000593700780c */ /* 0x040fe40002fa1670 */
[----:B------:R-:W-:Y:S02]  /*3ea0*/  ISETP.GT.AND P2, PT, R56, 0x11, !P2 ;  /* 0x000000113800780c */ /* 0x000fe40005744270 */
[----:B------:R-:W-:Y:S02]  /*3eb0*/  FSEL R38, R38, -INF , !P4 ;  /* 0xff80000026267808 */ /* 0x000fe40006000000 */
[----:B------:R-:W-:Y:S02]  /*3ec0*/  ISETP.LT.OR P2, PT, R55, 0x12, P2 ;  /* 0x000000123700780c */ /* 0x000fe40001741670 */
[----:B------:R-:W-:-:S02]  /*3ed0*/  FSEL R43, R43, -INF , !P5 ;  /* 0xff8000002b2b7808 */ /* 0x000fc40006800000 */
[----:B------:R-:W-:Y:S02]  /*3ee0*/  FSEL R20, R20, -INF , !P2 ;  /* 0xff80000014147808 */ /* 0x000fe40005000000 */
[----:B------:R-:W-:Y:S02]  /*3ef0*/  ISETP.GT.AND P2, PT, R56, 0x18, !P3 ;  /* 0x000000183800780c */ /* 0x000fe40005f44270 */
[----:B------:R-:W-:Y:S02]  /*3f00*/  ISETP.NE.AND P3, PT, R88, RZ, PT ;  /* 0x000000ff5800720c */ /* 0x000fe40003f65270 */
[----:B------:R-:W-:Y:S02]  /*3f10*/  ISETP.LT.OR P2, PT, R55, 0x19, P2 ;  /* 0x000000193700780c */ /* 0x000fe40001741670 */
[----:B------:R-:W-:Y:S02]  /*3f20*/  R2UR UR14, R81 ;  /* 0x00000000510e72ca */ /* 0x000fe400000e0000 */
[----:B------:R-:W-:-:S02]  /*3f30*/  FSEL R21, R21, -INF , !P2 ;  /* 0xff80000015157808 */ /* 0x000fc40005000000 */
[----:B------:R-:W-:Y:S02]  /*3f40*/  ISETP.GT.AND P2, PT, R56, 0x19, !P6 ;  /* 0x000000193800780c */ /* 0x000fe40007744270 */
[----:B------:R-:W-:Y:S02]  /*3f50*/  ISETP.NE.AND P6, PT, R57, RZ, PT ;  /* 0x000000ff3900720c */ /* 0x000fe40003fc5270 */
[----:B------:R-:W-:-:S04]  /*3f60*/  ISETP.LT.OR P2, PT, R55, 0x1a, P2 ;  /* 0x0000001a3700780c */ /* 0x000fc80001741670 */
[----:B------:R-:W-:Y:S01]  /*3f70*/  FSEL R24, R24, -INF , !P2 ;  /* 0xff80000018187808 */ /* 0x000fe20005000000 */
[----:B------:R-:W-:Y:S01]  /*3f80*/  UIADD3 UR6, UR14, UR11, URZ ;  /* 0x0000000b0e067290 */ /* 0x000fe2000fffe03f */
[----:B------:R-:W-:-:S03]  /*3f90*/  ISETP.NE.AND P2, PT, R76, RZ, PT ;  /* 0x000000ff4c00720c */ /* 0x000fc60003f45270 */
[----:B------:R-:W-:Y:S01]  /*3fa0*/  UIADD3 UR4, UR6, UR4, URZ ;  /* 0x0000000406047290 */ /* 0x000fe2000fffe03f */
        /* <DEDUP_REMOVED lines=35> */
[C---:B------:R-:W-:Y:S02]  /*41e0*/  ISETP.GT.AND P2, PT, R56.reuse, 0x41, !P3 ;  /* 0x000000413800780c */ /* 0x040fe40005f44270 */
        /* <DEDUP_REMOVED lines=36> */
[----:B------:R-:W0:Y:S02]  /*4430*/  SHFL.BFLY PT, R0, R59, 0x1, 0x1f ;  /* 0x0c201f003b007f89 */ /* 0x000e2400000e0000 */
[----:B0-----:R-:W-:-:S04]  /*4440*/  FMNMX.FTZ R3, R59, R0, !PT ;  /* 0x000000003b037209 */ /* 0x001fc80007810000 */
[C---:B------:R-:W-:Y:S01]  /*4450*/  FSETP.NEU.FTZ.AND P2, PT, R3.reuse, -INF , PT ;  /* 0xff8000000300780b */ /* 0x040fe20003f5d000 */
[----:B------:R-:W-:-:S05]  /*4460*/  FMUL.FTZ R0, R3, UR10 ;  /* 0x0000000a03007c20 */ /* 0x000fca0008410000 */
[----:B------:R-:W-:Y:S02]  /*4470*/  FSEL R60, R0, RZ, P2 ;  /* 0x000000ff003c7208 */ /* 0x000fe40001000000 */
[----:B------:R-:W-:Y:S02]  /*4480*/  ISETP.GT.AND P2, PT, R56, 0x48, !P6 ;  /* 0x000000483800780c */ /* 0x000fe40007744270 */
[----:B------:R-:W-:Y:S01]  /*4490*/  ISETP.NE.AND P6, PT, R64, RZ, PT ;  /* 0x000000ff4000720c */ /* 0x000fe20003fc5270 */
[--C-:B------:R-:W-:Y:S01]  /*44a0*/  FFMA.FTZ R184, R54, UR10, -R60.reuse ;  /* 0x0000000a36b87c23 */ /* 0x100fe2000801083c */
[----:B------:R-:W-:Y:S01]  /*44b0*/  ISETP.LT.OR P2, PT, R55, 0x49, P2 ;  /* 0x000000493700780c */ /* 0x000fe20001741670 */
[--C-:B------:R-:W-:Y:S01]  /*44c0*/  FFMA.FTZ R186, R53, UR10, -R60.reuse ;  /* 0x0000000a35ba7c23 */ /* 0x100fe2000801083c */
[----:B------:R-:W-:Y:S01]  /*44d0*/  ISETP.GT.AND P6, PT, R56, 0x59, !P6 ;  /* 0x000000593800780c */ /* 0x000fe200077c4270 */
[--C-:B------:R-:W-:Y:S01]  /*44e0*/  FFMA.FTZ R180, R52, UR10, -R60.reuse ;  /* 0x0000000a34b47c23 */ /* 0x100fe2000801083c */
[----:B------:R-:W-:Y:S01]  /*44f0*/  FSEL R0, R35, -INF , !P2 ;  /* 0xff80000023007808 */ /* 0x000fe20005000000 */
[--C-:B------:R-:W-:Y:S01]  /*4500*/  FFMA.FTZ R188, R61, UR10, -R60.reuse ;  /* 0x0000000a3dbc7c23 */ /* 0x100fe2000801083c */
[----:B------:R-:W-:Y:S01]  /*4510*/  FMNMX.FTZ R35, R13, R58, !PT ;  /* 0x0000003a0d237209 */ /* 0x000fe20007810000 */
[--C-:B------:R-:W-:Y:S01]  /*4520*/  FFMA.FTZ R190, R83, UR10, -R60.reuse ;  /* 0x0000000a53be7c23 */ /* 0x100fe2000801083c */
[----:B------:R-:W-:Y:S01]  /*4530*/  ISETP.NE.AND P2, PT, R90, RZ, PT ;  /* 0x000000ff5a00720c */ /* 0x000fe20003f45270 */
[--C-:B------:R-:W-:Y:S01]  /*4540*/  FFMA.FTZ R37, R37, UR10, -R60.reuse ;  /* 0x0000000a25257c23 */ /* 0x100fe2000801083c */
[----:B------:R-:W-:Y:S01]  /*4550*/  FMNMX.FTZ R58, R14, R35, !PT ;  /* 0x000000230e3a7209 */ /* 0x000fe20007810000 */
[--C-:B------:R-:W-:Y:S01]  /*4560*/  FFMA.FTZ R35, R71, UR10, -R60.reuse ;  /* 0x0000000a47237c23 */ /* 0x100fe2000801083c */
[----:B------:R-:W-:Y:S01]  /*4570*/  ISETP.GT.AND P2, PT, R56, 0x49, !P2 ;  /* 0x000000493800780c */ /* 0x000fe20005744270 */
[----:B------:R-:W-:Y:S01]  /*4580*/  MUFU.EX2 R188, R188 ;  /* 0x000000bc00bc7308 */ /* 0x000fe20000000800 */
[----:B------:R-:W-:Y:S01]  /*4590*/  FMNMX.FTZ R59, R15, R58, !PT ;  /* 0x0000003a0f3b7209 */ /* 0x000fe20007810000 */
[--C-:B------:R-:W-:Y:S01]  /*45a0*/  FFMA.FTZ R49, R49, UR10, -R60.reuse ;  /* 0x0000000a31317c23 */ /* 0x100fe2000801083c */
[----:B------:R-:W-:Y:S01]  /*45b0*/  ISETP.LT.OR P2, PT, R55, 0x4a, P2 ;  /* 0x0000004a3700780c */ /* 0x000fe20001741670 */
[--C-:B------:R-:W-:Y:S01]  /*45c0*/  FFMA.FTZ R10, R10, UR10, -R60.reuse ;  /* 0x0000000a0a0a7c23 */ /* 0x100fe2000801083c */
[----:B------:R-:W-:Y:S01]  /*45d0*/  FMNMX.FTZ R58, R20, R59, !PT ;  /* 0x0000003b143a7209 */ /* 0x000fe20007810000 */
[--C-:B------:R-:W-:Y:S01]  /*45e0*/  FFMA.FTZ R39, R39, UR10, -R60.reuse ;  /* 0x0000000a27277c23 */ /* 0x100fe2000801083c */
[----:B------:R-:W-:Y:S01]  /*45f0*/  FSEL R36, R36, -INF , !P2 ;  /* 0xff80000024247808 */ /* 0x000fe20005000000 */
[----:B------:R-:W0:Y:S01]  /*4600*/  MUFU.EX2 R35, R35 ;  /* 0x0000002300237308 */ /* 0x000e220000000800 */
[----:B------:R-:W-:Y:S01]  /*4610*/  FMNMX.FTZ R59, R21, R58, !PT ;  /* 0x0000003a153b7209 */ /* 0x000fe20007810000 */
[--C-:B------:R-:W-:Y:S01]  /*4620*/  FFMA.FTZ R9, R9, UR10, -R60.reuse ;  /* 0x0000000a09097c23 */ /* 0x100fe2000801083c */
[----:B------:R-:W-:Y:S01]  /*4630*/  ISETP.LT.OR P6, PT, R55, 0x5a, P6 ;  /* 0x0000005a3700780c */ /* 0x000fe200037c1670 */
[--C-:B------:R-:W-:Y:S01]  /*4640*/  FFMA.FTZ R41, R41, UR10, -R60.reuse ;  /* 0x0000000a29297c23 */ /* 0x100fe2000801083c */
[----:B------:R-:W-:Y:S01]  /*4650*/  FMNMX.FTZ R58, R24, R59, !PT ;  /* 0x0000003b183a7209 */ /* 0x000fe20007810000 */
[--C-:B------:R-:W-:Y:S01]  /*4660*/  FFMA.FTZ R48, R48, UR10, -R60.reuse ;  /* 0x0000000a30307c23 */ /* 0x100fe2000801083c */
[----:B------:R-:W-:Y:S01]  /*4670*/  FSEL R42, R42, -INF , !P6 ;  /* 0xff8000002a2a7808 */ /* 0x000fe20007000000 */
        /* <DEDUP_REMOVED lines=11> */
[----:B------:R-:W-:-:S02]  /*4730*/  FFMA.FTZ R11, R11, UR10, -R60 ;  /* 0x0000000a0b0b7c23 */ /* 0x000fc4000801083c */
[----:B------:R-:W-:-:S03]  /*4740*/  FMNMX.FTZ R54, R28, R59, !PT ;  /* 0x0000003b1c367209 */ /* 0x000fc60007810000 */
[----:B------:R-:W-:Y:S01]  /*4750*/  MUFU.EX2 R182, R49 ;  /* 0x0000003100b67308 */ /* 0x000fe20000000800 */
[----:B------:R-:W-:-:S04]  /*4760*/  FMNMX.FTZ R59, R29, R54, !PT ;  /* 0x000000361d3b7209 */ /* 0x000fc80007810000 */
[----:B------:R-:W-:-:S03]  /*4770*/  FMNMX.FTZ R54, R30, R59, !PT ;  /* 0x0000003b1e367209 */ /* 0x000fc60007810000 */
[----:B------:R-:W-:Y:S01]  /*4780*/  MUFU.EX2 R184, R184 ;  /* 0x000000b800b87308 */ /* 0x000fe20000000800 */
[----:B------:R-:W-:-:S04]  /*4790*/  FMNMX.FTZ R53, R31, R54, !PT ;  /* 0x000000361f357209 */ /* 0x000fc80007810000 */
[----:B------:R-:W-:-:S03]  /*47a0*/  FMNMX.FTZ R54, R32, R53, !PT ;  /* 0x0000003520367209 */ /* 0x000fc60007810000 */
[----:B------:R1:W-:Y:S01]  /*47b0*/  MUFU.EX2 R49, R10 ;  /* 0x0000000a00317308 */ /* 0x0003e20000000800 */
[----:B------:R-:W-:Y:S01]  /*47c0*/  FMNMX.FTZ R53, R33, R54, !PT ;  /* 0x0000003621357209 */ /* 0x000fe20007810000 */
[----:B------:R-:W-:-:S03]  /*47d0*/  FFMA.FTZ R54, R51, UR10, -R60 ;  /* 0x0000000a33367c23 */ /* 0x000fc6000801083c */
[----:B------:R-:W-:-:S03]  /*47e0*/  FMNMX.FTZ R53, R34, R53, !PT ;  /* 0x0000003522357209 */ /* 0x000fc60007810000 */
[----:B------:R-:W-:Y:S01]  /*47f0*/  MUFU.EX2 R39, R39 ;  /* 0x0000002700277308 */ /* 0x000fe20000000800 */
[----:B------:R-:W-:-:S04]  /*4800*/  FMNMX.FTZ R53, R0, R53, !PT ;  /* 0x0000003500357209 */ /* 0x000fc80007810000 */
[----:B------:R-:W-:-:S03]  /*4810*/  FMNMX.FTZ R53, R36, R53, !PT ;  /* 0x0000003524357209 */ /* 0x000fc60007810000 */
[----:B------:R-:W-:Y:S01]  /*4820*/  MUFU.EX2 R174, R9 ;  /* 0x0000000900ae7308 */ /* 0x000fe20000000800 */
[----:B------:R-:W-:-:S04]  /*4830*/  FMNMX.FTZ R53, R40, R53, !PT ;  /* 0x0000003528357209 */ /* 0x000fc80007810000 */
[----:B------:R-:W-:Y:S01]  /*4840*/  FMNMX.FTZ R52, R38, R53, !PT ;  /* 0x0000003526347209 */ /* 0x000fe20007810000 */
[--C-:B------:R-:W-:Y:S02]  /*4850*/  FFMA.FTZ R53, R50, UR10, -R60.reuse ;  /* 0x0000000a32357c23 */ /* 0x100fe4000801083c */
[----:B------:R-:W-:Y:S01]  /*4860*/  MUFU.EX2 R186, R186 ;  /* 0x000000ba00ba7308 */ /* 0x000fe20000000800 */
[----:B------:R-:W-:Y:S01]  /*4870*/  FMNMX.FTZ R51, R43, R52, !PT ;  /* 0x000000342b337209 */ /* 0x000fe20007810000 */
[----:B------:R-:W-:-:S03]  /*4880*/  FFMA.FTZ R52, R45, UR10, -R60 ;  /* 0x0000000a2d347c23 */ /* 0x000fc6000801083c */
[----:B------:R-:W-:-:S03]  /*4890*/  FMNMX.FTZ R51, R42, R51, !PT ;  /* 0x000000332a337209 */ /* 0x000fc60007810000 */
[----:B------:R-:W-:Y:S02]  /*48a0*/  MUFU.EX2 R41, R41 ;  /* 0x0000002900297308 */ /* 0x000fe40000000800 */
[----:B------:R-:W2:Y:S06]  /*48b0*/  SHFL.BFLY PT, R50, R51, 0x2, 0x1f ;  /* 0x0c401f0033327f89 */ /* 0x000eac00000e0000 */
[----:B------:R-:W-:Y:S08]  /*48c0*/  MUFU.EX2 R180, R180 ;  /* 0x000000b400b47308 */ /* 0x000ff00000000800 */
[----:B------:R-:W-:Y:S08]  /*48d0*/  MUFU.EX2 R55, R54 ;  /* 0x0000003600377308 */ /* 0x000ff00000000800 */
[----:B------:R-:W-:Y:S01]  /*48e0*/  MUFU.EX2 R53, R53 ;  /* 0x0000003500357308 */ /* 0x000fe20000000800 */
[----:B--2---:R-:W-:Y:S01]  /*48f0*/  FMNMX.FTZ R50, R51, R50, !PT ;  /* 0x0000003233327209 */ /* 0x004fe20007810000 */
[----:B------:R-:W-:-:S04]  /*4900*/  FFMA.FTZ R51, R2, UR10, -R60 ;  /* 0x0000000a02337c23 */ /* 0x000fc8000801083c */
[----:B------:R-:W2:Y:S02]  /*4910*/  SHFL.BFLY PT, R45, R50, 0x1, 0x1f ;  /* 0x0c201f00322d7f89 */ /* 0x000ea400000e0000 */
[----:B------:R-:W-:Y:S08]  /*4920*/  MUFU.EX2 R48, R48 ;  /* 0x0000003000307308 */ /* 0x000ff00000000800 */
[----:B------:R-:W3:Y:S08]  /*4930*/  MUFU.EX2 R47, R47 ;  /* 0x0000002f002f7308 */ /* 0x000ef00000000800 */
[----:B------:R-:W-:Y:S01]  /*4940*/  MUFU.EX2 R46, R46 ;  /* 0x0000002e002e7308 */ /* 0x000fe20000000800 */
[----:B--2---:R-:W-:Y:S01]  /*4950*/  FMNMX.FTZ R2, R50, R45, !PT ;  /* 0x0000002d32027209 */ /* 0x004fe20007810000 */
[----:B0-----:R-:W-:-:S06]  /*4960*/  FADD.FTZ R45, R188, R35 ;  /* 0x00000023bc2d7221 */ /* 0x001fcc0000010000 */
[----:B------:R-:W-:Y:S01]  /*4970*/  MUFU.EX2 R59, R52 ;  /* 0x00000034003b7308 */ /* 0x000fe20000000800 */
[----:B------:R-:W-:Y:S01]  /*4980*/  F2FP.BF16.F32.PACK_AB R188, R35, R188 ;  /* 0x000000bc23bc723e */ /* 0x000fe200000010ff */
[C---:B-1----:R-:W-:Y:S01]  /*4990*/  FMUL.FTZ R10, R2.reuse, UR10 ;  /* 0x0000000a020a7c20 */ /* 0x042fe20008410000 */
[----:B------:R-:W-:Y:S02]  /*49a0*/  FSETP.NEU.FTZ.AND P2, PT, R2, -INF , PT ;  /* 0xff8000000200780b */ /* 0x000fe40003f5d000 */
[----:B---3--:R-:W-:Y:S02]  /*49b0*/  F2FP.BF16.F32.PACK_AB R176, R47, R48 ;  /* 0x000000302fb0723e */ /* 0x008fe400000010ff */
[----:B------:R-:W-:Y:S01]  /*49c0*/  FSEL R9, R10, RZ, P2 ;  /* 0x000000ff0a097208 */ /* 0x000fe20001000000 */
[----:B------:R-:W-:Y:S01]  /*49d0*/  FADD.FTZ R10, R190, R45 ;  /* 0x0000002dbe0a7221 */ /* 0x000fe20000010000 */
[----:B------:R-:W-:Y:S01]  /*49e0*/  MUFU.EX2 R44, R44 ;  /* 0x0000002c002c7308 */ /* 0x000fe20000000800 */
[----:B------:R-:W-:-:S02]  /*49f0*/  F2FP.BF16.F32.PACK_AB R190, R37, R190 ;  /* 0x000000be25be723e */ /* 0x000fc400000010ff */
[--C-:B------:R-:W-:Y:S01]  /*4a00*/  FFMA.FTZ R57, R57, UR10, -R9.reuse ;  /* 0x0000000a39397c23 */ /* 0x100fe20008010809 */
[--C-:B------:R-:W-:Y:S01]  /*4a10*/  FFMA.FTZ R12, R12, UR10, -R9.reuse ;  /* 0x0000000a0c0c7c23 */ /* 0x100fe20008010809 */
[----:B------:R-:W-:Y:S01]  /*4a20*/  FADD.FTZ R45, R37, R10 ;  /* 0x0000000a252d7221 */ /* 0x000fe20000010000 */
        /* <DEDUP_REMOVED lines=18> */
[----:B------:R-:W-:Y:S01]  /*4b50*/  FFMA.FTZ R31, R31, UR10, -R9 ;  /* 0x0000000a1f1f7c23 */ /* 0x000fe20008010809 */
[----:B------:R-:W1:Y:S01]  /*4b60*/  MUFU.EX2 R13, R13 ;  /* 0x0000000d000d7308 */ /* 0x000e620000000800 */
[----:B------:R-:W-:Y:S01]  /*4b70*/  FADD.FTZ R50, R180, R45 ;  /* 0x0000002db4327221 */ /* 0x000fe20000010000 */
[--C-:B------:R-:W-:Y:S01]  /*4b80*/  FFMA.FTZ R32, R32, UR10, -R9.reuse ;  /* 0x0000000a20207c23 */ /* 0x100fe20008010809 */
[--C-:B------:R-:W-:Y:S01]  /*4b90*/  FFMA.FTZ R33, R33, UR10, -R9.reuse ;  /* 0x0000000a21217c23 */ /* 0x100fe20008010809 */
[--C-:B------:R-:W-:Y:S01]  /*4ba0*/  FFMA.FTZ R34, R34, UR10, -R9.reuse ;  /* 0x0000000a22227c23 */ /* 0x100fe20008010809 */
[----:B------:R-:W-:Y:S01]  /*4bb0*/  FADD.FTZ R50, R55, R50 ;  /* 0x0000003237327221 */ /* 0x000fe20000010000 */
[--C-:B------:R-:W-:Y:S01]  /*4bc0*/  FFMA.FTZ R0, R0, UR10, -R9.reuse ;  /* 0x0000000a00007c23 */ /* 0x100fe20008010809 */
[--C-:B------:R-:W-:Y:S01]  /*4bd0*/  FFMA.FTZ R36, R36, UR10, -R9.reuse ;  /* 0x0000000a24247c23 */ /* 0x100fe20008010809 */
[----:B------:R-:W2:Y:S01]  /*4be0*/  MUFU.EX2 R14, R14 ;  /* 0x0000000e000e7308 */ /* 0x000ea20000000800 */
[----:B0-----:R-:W-:Y:S01]  /*4bf0*/  FADD.FTZ R10, R57, R12 ;  /* 0x0000000c390a7221 */ /* 0x001fe20000010000 */
[----:B------:R-:W-:Y:S01]  /*4c00*/  FADD.FTZ R61, R53, R50 ;  /* 0x00000032353d7221 */ /* 0x000fe20000010000 */
[--C-:B------:R-:W-:Y:S01]  /*4c10*/  FFMA.FTZ R40, R40, UR10, -R9.reuse ;  /* 0x0000000a28287c23 */ /* 0x100fe20008010809 */
[--C-:B------:R-:W-:Y:S01]  /*4c20*/  FFMA.FTZ R38, R38, UR10, -R9.reuse ;  /* 0x0000000a26267c23 */ /* 0x100fe20008010809 */
[----:B------:R-:W-:Y:S01]  /*4c30*/  FFMA.FTZ R43, R43, UR10, -R9 ;  /* 0x0000000a2b2b7c23 */ /* 0x000fe20008010809 */
[----:B------:R-:W-:Y:S01]  /*4c40*/  FADD.FTZ R61, R182, R61 ;  /* 0x0000003db63d7221 */ /* 0x000fe20000010000 */
[----:B------:R-:W-:Y:S01]  /*4c50*/  FFMA.FTZ R9, R42, UR10, -R9 ;  /* 0x0000000a2a097c23 */ /* 0x000fe20008010809 */
[----:B------:R-:W0:Y:S01]  /*4c60*/  MUFU.EX2 R15, R15 ;  /* 0x0000000f000f7308 */ /* 0x000e220000000800 */
[----:B-1----:R-:W-:Y:S01]  /*4c70*/  FADD.FTZ R45, R13, R10 ;  /* 0x0000000a0d2d7221 */ /* 0x002fe20000010000 */
[----:B------:R-:W-:Y:S01]  /*4c80*/  FADD.FTZ R50, R48, R61 ;  /* 0x0000003d30327221 */ /* 0x000fe20000010000 */
[----:B------:R-:W-:-:S02]  /*4c90*/  PLOP3.LUT P2, PT, PT, PT, UP1, 0x40, 0x0 ;  /* 0x000000000000781c */ /* 0x000fc40003f4e818 */
[----:B------:R-:W-:Y:S01]  /*4ca0*/  F2FP.BF16.F32.PACK_AB R184, R39, R184 ;  /* 0x000000b827b8723e */ /* 0x000fe200000010ff */
[----:B------:R-:W-:Y:S01]  /*4cb0*/  FADD.FTZ R61, R47, R50 ;  /* 0x000000322f3d7221 */ /* 0x000fe20000010000 */
[----:B------:R-:W-:Y:S01]  /*4cc0*/  F2FP.BF16.F32.PACK_AB R186, R41, R186 ;  /* 0x000000ba29ba723e */ /* 0x000fe200000010ff */
[----:B------:R-:W1:Y:S01]  /*4cd0*/  MUFU.EX2 R20, R20 ;  /* 0x0000001400147308 */ /* 0x000e620000000800 */
[----:B--2---:R-:W-:Y:S01]  /*4ce0*/  FADD.FTZ R10, R14, R45 ;  /* 0x0000002d0e0a7221 */ /* 0x004fe20000010000 */
[----:B------:R-:W-:Y:S01]  /*4cf0*/  FADD.FTZ R50, R46, R61 ;  /* 0x0000003d2e327221 */ /* 0x000fe20000010000 */
[----:B------:R-:W-:Y:S02]  /*4d00*/  F2FP.BF16.F32.PACK_AB R180, R55, R180 ;  /* 0x000000b437b4723e */ /* 0x000fe400000010ff */
[----:B------:R-:W-:Y:S02]  /*4d10*/  F2FP.BF16.F32.PACK_AB R182, R182, R53 ;  /* 0x00000035b6b6723e */ /* 0x000fe400000010ff */
[----:B------:R-:W-:Y:S01]  /*4d20*/  F2FP.BF16.F32.PACK_AB R178, R59, R46 ;  /* 0x0000002e3bb2723e */ /* 0x000fe200000010ff */
[----:B------:R-:W2:Y:S01]  /*4d30*/  MUFU.EX2 R21, R21 ;  /* 0x0000001500157308 */ /* 0x000ea20000000800 */
[----:B0-----:R-:W-:Y:S01]  /*4d40*/  FADD.FTZ R45, R15, R10 ;  /* 0x0000000a0f2d7221 */ /* 0x001fe20000010000 */
[----:B------:R-:W-:-:S02]  /*4d50*/  F2FP.BF16.F32.PACK_AB R172, R49, R44 ;  /* 0x0000002c31ac723e */ /* 0x000fc400000010ff */
[----:B------:R-:W-:Y:S02]  /*4d60*/  F2FP.BF16.F32.PACK_AB R189, R12, R57 ;  /* 0x000000390cbd723e */ /* 0x000fe400000010ff */
[----:B------:R-:W-:Y:S02]  /*4d70*/  F2FP.BF16.F32.PACK_AB R191, R14, R13 ;  /* 0x0000000d0ebf723e */ /* 0x000fe400000010ff */
[----:B------:R-:W0:Y:S01]  /*4d80*/  MUFU.EX2 R24, R24 ;  /* 0x0000001800187308 */ /* 0x000e220000000800 */
[C---:B-1----:R-:W-:Y:S01]  /*4d90*/  FADD.FTZ R10, R20.reuse, R45 ;  /* 0x0000002d140a7221 */ /* 0x042fe20000010000 */
[----:B------:R-:W-:-:S06]  /*4da0*/  F2FP.BF16.F32.PACK_AB R185, R20, R15 ;  /* 0x0000000f14b9723e */ /* 0x000fcc00000010ff */
[----:B------:R-:W1:Y:S01]  /*4db0*/  MUFU.EX2 R25, R25 ;  /* 0x0000001900197308 */ /* 0x000e620000000800 */
[----:B--2---:R-:W-:-:S07]  /*4dc0*/  FADD.FTZ R45, R21, R10 ;  /* 0x0000000a152d7221 */ /* 0x004fce0000010000 */
[----:B------:R-:W2:Y:S01]  /*4dd0*/  MUFU.EX2 R26, R26 ;  /* 0x0000001a001a7308 */ /* 0x000ea20000000800 */
[C---:B0-----:R-:W-:Y:S01]  /*4de0*/  FADD.FTZ R10, R24.reuse, R45 ;  /* 0x0000002d180a7221 */ /* 0x041fe20000010000 */
[----:B------:R-:W-:Y:S01]  /*4df0*/  FADD.FTZ R45, R59, R50 ;  /* 0x000000323b2d7221 */ /* 0x000fe20000010000 */
[----:B------:R-:W-:-:S03]  /*4e00*/  F2FP.BF16.F32.PACK_AB R187, R24, R21 ;  /* 0x0000001518bb723e */ /* 0x000fc600000010ff */
[----:B------:R-:W-:Y:S02]  /*4e10*/  FADD.FTZ R42, R44, R45 ;  /* 0x0000002d2c2a7221 */ /* 0x000fe40000010000 */
[----:B------:R-:W0:Y:S01]  /*4e20*/  MUFU.EX2 R27, R27 ;  /* 0x0000001b001b7308 */ /* 0x000e220000000800 */
[----:B-1----:R-:W-:Y:S01]  /*4e30*/  FADD.FTZ R35, R25, R10 ;  /* 0x0000000a19237221 */ /* 0x002fe20000010000 */
[----:B------:R-:W-:-:S06]  /*4e40*/  FADD.FTZ R42, R49, R42 ;  /* 0x0000002a312a7221 */ /* 0x000fcc0000010000 */
[----:B------:R-:W1:Y:S01]  /*4e50*/  MUFU.EX2 R7, R7 ;  /* 0x0000000700077308 */ /* 0x000e620000000800 */
[C---:B--2---:R-:W-:Y:S01]  /*4e60*/  FADD.FTZ R10, R26.reuse, R35 ;  /* 0x000000231a0a7221 */ /* 0x044fe20000010000 */
[----:B------:R-:W-:-:S06]  /*4e70*/  F2FP.BF16.F32.PACK_AB R181, R26, R25 ;  /* 0x000000191ab5723e */ /* 0x000fcc00000010ff */
[----:B------:R-:W2:Y:S01]  /*4e80*/  MUFU.EX2 R28, R28 ;  /* 0x0000001c001c7308 */ /* 0x000ea20000000800 */
[----:B0-----:R-:W-:-:S07]  /*4e90*/  FADD.FTZ R35, R27, R10 ;  /* 0x0000000a1b237221 */ /* 0x001fce0000010000 */
[----:B------:R-:W0:Y:S01]  /*4ea0*/  MUFU.EX2 R29, R29 ;  /* 0x0000001d001d7308 */ /* 0x000e220000000800 */
[----:B-1----:R-:W-:-:S04]  /*4eb0*/  FADD.FTZ R37, R7, R42 ;  /* 0x0000002a07257221 */ /* 0x002fc80000010000 */
[C---:B------:R-:W-:Y:S01]  /*4ec0*/  FADD.FTZ R42, R174.reuse, R37 ;  /* 0x00000025ae2a7221 */ /* 0x040fe20000010000 */
[----:B------:R-:W-:Y:S02]  /*4ed0*/  F2FP.BF16.F32.PACK_AB R174, R174, R7 ;  /* 0x00000007aeae723e */ /* 0x000fe400000010ff */
        /* <DEDUP_REMOVED lines=35> */
[----:B------:R2:W0:Y:S01]  /*5110*/  MUFU.EX2 R8, R9 ;  /* 0x0000000900087308 */ /* 0x0004220000000800 */
[C---:B-1----:R-:W-:Y:S01]  /*5120*/  FADD.FTZ R6, R169.reuse, R6 ;  /* 0x00000006a9067221 */ /* 0x042fe20000010000 */
[----:B------:R-:W-:-:S03]  /*5130*/  F2FP.BF16.F32.PACK_AB R169, R169, R40 ;  /* 0x00000028a9a9723e */ /* 0x000fc600000010ff */
[----:B--2---:R-:W-:-:S04]  /*5140*/  FADD.FTZ R9, R43, R6 ;  /* 0x000000062b097221 */ /* 0x004fc80000010000 */
[C---:B0-----:R-:W-:Y:S01]  /*5150*/  FADD.FTZ R6, R8.reuse, R9 ;  /* 0x0000000908067221 */ /* 0x041fe20000010000 */
[----:B------:R-:W-:Y:S01]  /*5160*/  F2FP.BF16.F32.PACK_AB R171, R8, R43 ;  /* 0x0000002b08ab723e */ /* 0x000fe200000010ff */
[----:B------:R-:W-:Y:S01]  /*5170*/  VIADD R8, R80, 0xfffffffe ;  /* 0xfffffffe50087836 */ /* 0x000fe20000000000 */
        /* <DEDUP_REMOVED lines=11> */
.L_x_4387:
[----:B------:R-:W-:-:S11]  /*5230*/  UISETP.NE.AND UP2, UPT, UR5, 0x1, UPT ;  /* 0x000000010500788c */ /* 0x000fd6000bf45270 */
[----:B------:R-:W-:Y:S02]  /*5240*/  @UP2 ULDC.64 UR6, c[0x0][0x9e8] ;  /* 0x00027a0000062ab9 */ /* 0x000fe40000000a00 */
[----:B------:R-:W-:-:S04]  /*5250*/  UIMAD.WIDE.U32 UR14, UR11, UR6, URZ ;  /* 0x000000060b0e72a5 */ /* 0x000fc8000f8e003f */
[----:B------:R-:W-:-:S12]  /*5260*/  @UP2 USHF.R.U32.HI UR11, URZ, UR7, UR15 ;  /* 0x000000073f0b2299 */ /* 0x000fd8000801160f */
.L_x_4388:
[----:B------:R-:W-:-:S04]  /*5270*/  UIMAD UR5, UR11, UR5, UR5 ;  /* 0x000000050b0572a4 */ /* 0x000fc8000f8e0205 */
[----:B------:R-:W-:-:S04]  /*5280*/  UISETP.LT.AND UP2, UPT, UR4, UR5, UPT ;  /* 0x000000050400728c */ /* 0x000fc8000bf41270 */
[----:B------:R-:W-:-:S12]  /*5290*/  USEL UR4, UR4, UR5, UP2 ;  /* 0x0000000504047287 */ /* 0x000fd80009000000 */
.L_x_4386:
[----:B------:R-:W-:Y:S01]  /*52a0*/  R2UR UR6, R192 ;  /* 0x00000000c00672ca */ /* 0x000fe200000e0000 */
[----:B------:R-:W-:Y:S01]  /*52b0*/  UIMAD.WIDE UR4, UR4, 0x2aaaaaab, URZ ;  /* 0x2aaaaaab040478a5 */ /* 0x000fe2000f8e023f */
[----:B------:R-:W-:Y:S01]  /*52c0*/  IMAD.MOV.U32 R0, RZ, RZ, 0x3f800000 ;  /* 0x3f800000ff007424 */ /* 0x000fe200078e00ff */
[----:B------:R-:W-:Y:S01]  /*52d0*/  CS2R R118, SRZ ;  /* 0x0000000000767805 */ /* 0x000fe2000001ff00 */
        /* <DEDUP_REMOVED lines=54> */
[----:B------:R-:W-:Y:S01]  /*5640*/  IMAD.MOV.U32 R0, RZ, RZ, 0x3f800000 ;  /* 0x3f800000ff007424 */ /* 0x000fe200078e00ff */
[----:B------:R-:W-:Y:S01]  /*5650*/  ULDC UR51, c[0x0][0x9e4] ;  /* 0x0002790000337ab9 */ /* 0x000fe20000000800 */
[----:B------:R-:W-:Y:S01]  /*5660*/  IMAD.MOV.U32 R119, RZ, RZ, RZ ;  /* 0x000000ffff777224 */ /* 0x000fe200078e00ff */
[----:B------:R-:W-:Y:S01]  /*5670*/  ULDC UR4, c[0x0][0x9d8] ;  /* 0x0002760000047ab9 */ /* 0x000fe20000000800 */
[----:B------:R-:W-:Y:S01]  /*5680*/  ULDC UR55, c[0x0][0x988] ;  /* 0x0002620000377ab9 */ /* 0x000fe20000000800 */
[----:B------:R-:W-:-:S05]  /*5690*/  ULDC UR58, c[0x0][0x9e0] ;  /* 0x00027800003a7ab9 */ /* 0x000fca0000000800 */
.L_x_4406:
[----:B------:R-:W-:-:S04]  /*56a0*/  UIADD3 UR5, UR37, 0x1, URZ ;  /* 0x0000000125057890 */ /* 0x000fc8000fffe03f */
[----:B------:R-:W-:-:S04]  /*56b0*/  UISETP.NE.AND UP2, UPT, UR5, 0x2, UPT ;  /* 0x000000020500788c */ /* 0x000fc8000bf45270 */
[----:B------:R-:W-:Y:S02]  /*56c0*/  USEL UR39, URZ, 0x1, UP2 ;  /* 0x000000013f277887 */ /* 0x000fe40009000000 */
[----:B------:R-:W-:Y:S02]  /*56d0*/  USEL UR5, UR5, URZ, UP2 ;  /* 0x0000003f05057287 */ /* 0x000fe40009000000 */
[----:B------:R-:W-:Y:S01]  /*56e0*/  ULOP3.LUT UR39, UR36, UR39, URZ, 0x3c, !UPT ;  /* 0x0000002724277292 */ /* 0x000fe2000f8e3c3f */
[----:B------:R-:W-:Y:S11]  /*56f0*/  @!P0 BRA `(.L_x_4390) ;  /* 0x0000000000048947 */ /* 0x000ff60003800000 */
[----:B------:R-:W-:Y:S01]  /*5700*/  BPT.TRAP 0x1 ;  /* 0x000000040000795c */ /* 0x000fe20000300000 */
.L_x_4390:
[----:B------:R-:W-:Y:S01]  /*5710*/  ULEA UR7, UR5, UR38, 0x3 ;  /* 0x0000002605077291 */ /* 0x000fe2000f8e183f */
[----:B------:R-:W-:-:S05]  /*5720*/  IMAD.U32 R9, RZ, RZ, UR39 ;  /* 0x00000027ff097e24 */ /* 0x000fca000f8e00ff */
[----:B------:R-:W-:-:S04]  /*5730*/  SHF.L.U32 R9, R9, 0x1f, RZ ;  /* 0x0000001f09097819 */ /* 0x000fc800000006ff */
[----:B------:R0:W1:Y:S01]  /*5740*/  SYNCS.PHASECHK.TRANS64.TRYWAIT P2, [UR7+0x30830], R9 ;  /* 0x03083009ff0075a7 */ /* 0x0000620008040147 */
[----:B------:R-:W-:Y:S05]  /*5750*/  @!P0 BRA `(.L_x_4391) ;  /* 0x0000000000048947 */ /* 0x000fea0003800000 */
[----:B------:R-:W-:Y:S01]  /*5760*/  BPT.TRAP 0x1 ;  /* 0x000000040000795c */ /* 0x000fe20000300000 */
.L_x_4391:
[-C--:B------:R-:W-:Y:S01]  /*5770*/  FMUL.FTZ R24, R24, R12.reuse ;  /* 0x0000000c18187220 */ /* 0x080fe20000410000 */
[----:B------:R-:W-:Y:S01]  /*5780*/  FMUL.FTZ R25, R25, R12 ;  /* 0x0000000c19197220 */ /* 0x000fe20000410000 */
[----:B-1----:R-:W-:Y:S06]  /*5790*/  @P2 BRA `(.L_x_4392) ;  /* 0x0000000000082947 */ /* 0x002fec0003800000 */
[----:B------:R-:W1:Y:S02]  /*57a0*/  SYNCS.PHASECHK.TRANS64.TRYWAIT P2, [UR7+0x30830], R9 ;  /* 0x03083009ff0075a7 */ /* 0x000e640008040147 */
[----:B-1----:R-:W-:Y:S05]  /*57b0*/  @!P2 BRA `(.L_x_4393) ;  /* 0x0000015c0044a947 */ /* 0x002fea0003800000 */
.L_x_4392:
        /* <DEDUP_REMOVED lines=122> */
[----:B------:R-:W-:Y:S02]  /*5f60*/  FMUL.FTZ R119, R119, R0 ;  /* 0x0000000077777220 */ /* 0x000fe40000410000 */
[----:B------:R-:W-:Y:S01]  /*5f70*/  HGMMA.64x96x16.F32.BF16 R120, gdesc[UR44], R120, gsb0 ;  /* 0x016000002c7879f0 */ /* 0x000fe20008001878 */
[----:B------:R-:W-:Y:S01]  /*5f80*/  UIADD3 UR46, UR6, 0x4, URZ ;  /* 0x00000004062e7890 */ /* 0x000fe2000fffe03f */
[----:B------:R-:W-:Y:S01]  /*5f90*/  UMOV UR44, UR52 ;  /* 0x00000034002c7c82 */ /* 0x000fe20008000000 */
[----:B------:R-:W-:Y:S01]  /*5fa0*/  UMOV UR45, UR53 ;  /* 0x00000035002d7c82 */ /* 0x000fe20008000000 */
[----:B------:R-:W-:Y:S01]  /*5fb0*/  UMOV UR47, 0x40000040 ;  /* 0x40000040002f7882 */ /* 0x000fe20000000000 */
[----:B------:R-:W-:-:S02]  /*5fc0*/  WARPGROUP.DEPBAR.LE gsb0, 0x0 ;  /* 0x00008000000079c5 */ /* 0x000fc40000010000 */
        /* <DEDUP_REMOVED lines=36> */
.L_x_4394:
[----:B------:R-:W-:Y:S01]  /*6210*/  ULEA UR6, UR37, UR38, 0x3 ;  /* 0x0000002625067291 */ /* 0x000fe2000f8e183f */
[----:B------:R-:W-:-:S05]  /*6220*/  IMAD.U32 R0, RZ, RZ, UR36 ;  /* 0x00000024ff007e24 */ /* 0x000fca000f8e00ff */
[----:B------:R-:W-:-:S04]  /*6230*/  SHF.L.U32 R0, R0, 0x1f, RZ ;  /* 0x0000001f00007819 */ /* 0x000fc800000006ff */
[----:B------:R2:W3:Y:S01]  /*6240*/  SYNCS.PHASECHK.TRANS64.TRYWAIT P2, [UR6+0x30850], R0 ;  /* 0x03085000ff0075a7 */ /* 0x0004e20008040146 */
[----:B------:R-:W-:Y:S05]  /*6250*/  @!P0 BRA `(.L_x_4395) ;  /* 0x0000000000048947 */ /* 0x000fea0003800000 */
[----:B------:R-:W-:Y:S01]  /*6260*/  BPT.TRAP 0x1 ;  /* 0x000000040000795c */ /* 0x000fe20000300000 */
.L_x_4395:
[----:B---3--:R-:W-:Y:S05]  /*6270*/  @P2 BRA `(.L_x_4396) ;  /* 0x0000000000082947 */ /* 0x008fea0003800000 */
[----:B------:R-:W3:Y:S02]  /*6280*/  SYNCS.PHASECHK.TRANS64.TRYWAIT P2, [UR6+0x30850], R0 ;  /* 0x03085000ff0075a7 */ /* 0x000ee40008040146 */
[----:B---3--:R-:W-:Y:S05]  /*6290*/  @!P2 BRA `(.L_x_4397) ;  /* 0x0000015000a4a947 */ /* 0x008fea0003800000 */
.L_x_4396:
        /* <DEDUP_REMOVED lines=9> */
[----:B------:R-:W-:Y:S01]  /*6330*/  PLOP3.LUT P3, PT, PT, PT, UP0, 0x80, 0x0 ;  /* 0x000000000000781c */ /* 0x000fe20003f6f008 */
[----:B------:R-:W-:Y:S01]  /*6340*/  FMUL.FTZ R138, R144, UR4 ;  /* 0x00000004908a7c20 */ /* 0x000fe20008410000 */
[----:B------:R-:W-:Y:S01]  /*6350*/  FMUL.FTZ R144, R154, UR4 ;  /* 0x000000049a907c20 */ /* 0x000fe20008410000 */
[----:B------:R-:W-:Y:S01]  /*6360*/  ULOP3.LUT UR10, UR10, 0x3000000, URZ, 0xfc, !UPT ;  /* 0x030000000a0a7892 */ /* 0x000fe2000f8efc3f */
[----:B------:R-:W-:Y:S01]  /*6370*/  FMUL.FTZ R154, R160, UR4 ;  /* 0x00000004a09a7c20 */ /* 0x000fe20008410000 */
[----:B------:R-:W-:-:S02]  /*6380*/  VIADD R160, R23, UR60 ;  /* 0x0000003c17a07c36 */ /* 0x000fc40008000000 */
[----:B------:R-:W-:Y:S01]  /*6390*/  FMUL.FTZ R12, R120, UR4 ;  /* 0x00000004780c7c20 */ /* 0x000fe20008410000 */
[----:B------:R-:W-:Y:S01]  /*63a0*/  UIMAD UR14, UR37, 0x900, UR10 ;  /* 0x00000900250e78a4 */ /* 0x000fe2000f8e020a */
[----:B-1----:R-:W-:Y:S01]  /*63b0*/  FMUL.FTZ R9, R123, UR4 ;  /* 0x000000047b097c20 */ /* 0x002fe20008410000 */
        /* <DEDUP_REMOVED lines=43> */
[----:B------:R-:W-:-:S02]  /*6670*/  IMAD R162, R8, -0x60, RZ ;  /* 0xffffffa008a27824 */ /* 0x000fc400078e02ff */
[----:B------:R-:W-:Y:S01]  /*6680*/  FMUL.FTZ R158, R167, UR4 ;  /* 0x00000004a79e7c20 */ /* 0x000fe20008410000 */
[----:B------:R-:W0:Y:S01]  /*6690*/  MUFU.TANH R12, R12 ;  /* 0x0000000c000c7308 */ /* 0x000e220000002400 */
[----:B------:R-:W-:-:S07]  /*66a0*/  IMAD.IADD R157, R162, 0x1, -R19 ;  /* 0x00000001a29d7824 */ /* 0x000fce00078e0a13 */
        /* <DEDUP_REMOVED lines=70> */
[----:B------:R-:W-:Y:S02]  /*6b10*/  @UP0 ULDC UR10, c[0x0][0x44c] ;  /* 0x00011300000a0ab9 */ /* 0x000fe40000000800 */
[----:B------:R-:W-:Y:S01]  /*6b20*/  @P2 IMAD.HI.U32 R10, R160, UR10, RZ ;  /* 0x0000000aa00a2c27 */ /* 0x000fe2000f8e00ff */
[----:B------:R-:W-:Y:S01]  /*6b30*/  @UP0 ULDC UR10, c[0x0][0x450] ;  /* 0x00011400000a0ab9 */ /* 0x000fe20000000800 */
[----:B------:R-:W-:-:S03]  /*6b40*/  PLOP3.LUT P2, PT, PT, PT, UP1, 0x40, 0x0 ;  /* 0x000000000000781c */ /* 0x000fc60003f4e818 */
[----:B------:R-:W-:Y:S01]  /*6b50*/  @P3 SHF.R.U32.HI R160, RZ, UR10, R10 ;  /* 0x0000000affa03c19 */ /* 0x000fe2000801160a */
[----:B------:R-:W-:-:S04]  /*6b60*/  IMAD.U32 R10, RZ, RZ, UR7 ;  /* 0x00000007ff0a7e24 */ /* 0x000fc8000f8e00ff */
[----:B------:R-:W5:Y:S01]  /*6b70*/  SHFL.IDX PT, R11, R160, RZ, 0x1c1f ;  /* 0x001c1fffa00b7589 */ /* 0x000f6200000e0000 */
[----:B------:R-:W-:-:S05]  /*6b80*/  @!P1 VIADD R10, R10, 0x30840 ;  /* 0x000308400a0a9836 */ /* 0x000fca0000000000 */
[----:B------:R-:W-:Y:S01]  /*6b90*/  @!P1 PRMT R10, RZ, 0x654, R10 ;  /* 0x00000654ff0a9816 */ /* 0x000fe2000000000a */
[----:B------:R-:W-:-:S03]  /*6ba0*/  WARPGROUP.DEPBAR.LE gsb0, 0x0 ;  /* 0x00008000000079c5 */ /* 0x000fc60000010000 */
[----:B------:R1:W-:Y:S02]  /*6bb0*/  @!P1 SYNCS.ARRIVE.TRANS64.RED.A1T0 RZ, [R10+URZ], RZ ;  /* 0x000000ff0aff99a7 */ /* 0x0003e4000810043f */
[----:B-1----:R-:W-:-:S04]  /*6bc0*/  IADD3 R10, -R19, 0x1, R162 ;  /* 0x00000001130a7810 */ /* 0x002fc80007ffe1a2 */
[----:B------:R-:W-:-:S05]  /*6bd0*/  IADD3 R10, -R17, R10, R16 ;  /* 0x0000000a110a7210 */ /* 0x000fca0007ffe110 */
[C---:B------:R-:W-:Y:S02]  /*6be0*/  VIADD R166, R10.reuse, UR58 ;  /* 0x0000003a0aa67c36 */ /* 0x040fe40008000000 */
[----:B------:R-:W-:Y:S02]  /*6bf0*/  VIADD R165, R10, UR54 ;  /* 0x000000360aa57c36 */ /* 0x000fe40008000000 */
[--C-:B-----5:R-:W-:Y:S02]  /*6c00*/  IMAD.IADD R164, R166, 0x1, R11.reuse ;  /* 0x00000001a6a47824 */ /* 0x120fe400078e020b */
[----:B------:R-:W-:Y:S01]  /*6c10*/  IMAD.IADD R163, R165, 0x1, R11 ;  /* 0x00000001a5a37824 */ /* 0x000fe200078e020b */
[----:B0-234-:R-:W-:Y:S06]  /*6c20*/  @P2 BRA `(.L_x_4398) ;  /* 0x0000000000542947 */ /* 0x01dfec0003800000 */
[----:B------:R-:W-:Y:S01]  /*6c30*/  IADD3 R167, -R17, R16, R11 ;  /* 0x0000001011a77210 */ /* 0x000fe20007ffe10b */
[----:B------:R-:W-:Y:S03]  /*6c40*/  BSSY B0, `(.L_x_4399) ;  /* 0x0000010000007945 */ /* 0x000fe60003800000 */
        /* <DEDUP_REMOVED lines=10> */
.L_x_4400:
[----:B------:R-:W-:-:S05]  /*6cf0*/  IMAD.U32 R168, RZ, RZ, UR51 ;  /* 0x00000033ffa87e24 */ /* 0x000fca000f8e00ff */
[----:B------:R-:W-:-:S13]  /*6d00*/  ISETP.NE.AND P2, PT, R168, 0x1, PT ;  /* 0x00000001a800780c */ /* 0x000fda0003f45270 */
[----:B------:R-:W0:Y:S02]  /*6d10*/  @P2 LDC.64 R10, c[0x0][0x9e8] ;  /* 0x00027a00ff0a2b82 */ /* 0x000e240000000a00 */
[----:B0-----:R-:W-:-:S05]  /*6d20*/  @P2 IMAD.HI.U32 R10, R167, R10, RZ ;  /* 0x0000000aa70a2227 */ /* 0x001fca00078e00ff */
[----:B------:R-:W-:-:S07]  /*6d30*/  @P2 SHF.R.U32.HI R167, RZ, R11, R10 ;  /* 0x0000000bffa72219 */ /* 0x000fce000001160a */
.L_x_4401:
[----:B------:R-:W-:Y:S05]  /*6d40*/  BSYNC B0 ;  /* 0x0000000000007941 */ /* 0x000fea0003800000 */
.L_x_4399:
[----:B------:R-:W-:-:S05]  /*6d50*/  IMAD R167, R167, R168, R157 ;  /* 0x000000a8a7a77224 */ /* 0x000fca00078e029d */
[----:B------:R-:W-:Y:S02]  /*6d60*/  VIADDMNMX R164, R167, R168, R164, PT ;  /* 0x000000a8a7a47246 */ /* 0x000fe400038001a4 */
[----:B------:R-:W-:-:S07]  /*6d70*/  VIMNMX R163, R163, R167, !PT ;  /* 0x000000a7a3a37248 */ /* 0x000fce0007fe0100 */
.L_x_4398:
[C---:B------:R-:W-:Y:S01]  /*6d80*/  ISETP.GE.AND P2, PT, R162.reuse, 0x2, PT ;  /* 0x00000002a200780c */ /* 0x040fe20003f46270 */
[----:B------:R-:W0:Y:S01]  /*6d90*/  SHFL.IDX PT, R160, R160, 0x1, 0x1c1f ;  /* 0x003c1f00a0a07f89 */ /* 0x000e2200000e0000 */
[C---:B------:R-:W-:Y:S02]  /*6da0*/  ISETP.GE.AND P6, PT, R162.reuse, 0xa, PT ;  /* 0x0000000aa200780c */ /* 0x040fe40003fc6270 */
[----:B------:R-:W-:Y:S02]  /*6db0*/  ISETP.GT.AND P4, PT, R163, 0x1, !P2 ;  /* 0x00000001a300780c */ /* 0x000fe40005784270 */
[----:B------:R-:W-:Y:S02]  /*6dc0*/  ISETP.GE.AND P3, PT, R162, 0x9, PT ;  /* 0x00000009a200780c */ /* 0x000fe40003f66270 */
[----:B------:R-:W-:Y:S02]  /*6dd0*/  ISETP.LT.OR P4, PT, R164, 0x2, P4 ;  /* 0x00000002a400780c */ /* 0x000fe40002781670 */
[----:B------:R-:W-:-:S02]  /*6de0*/  LOP3.LUT R18, R18, 0xfffffffb, RZ, 0xc0, !PT ;  /* 0xfffffffb12127812 */ /* 0x000fc400078ec0ff */
[----:B------:R-:W-:Y:S02]  /*6df0*/  FSEL R13, R13, -INF , !P4 ;  /* 0xff8000000d0d7808 */ /* 0x000fe40006000000 */
[C---:B------:R-:W-:Y:S02]  /*6e00*/  ISETP.GT.AND P5, PT, R163.reuse, 0x8, !P3 ;  /* 0x00000008a300780c */ /* 0x040fe40005fa4270 */
[----:B------:R-:W-:Y:S02]  /*6e10*/  @P6 LOP3.LUT R18, R18, 0x4, RZ, 0xfc, !PT ;  /* 0x0000000412126812 */ /* 0x000fe400078efcff */
[----:B------:R-:W-:Y:S02]  /*6e20*/  ISETP.GT.AND P4, PT, R163, 0x9, !P6 ;  /* 0x00000009a300780c */ /* 0x000fe40007784270 */
[----:B------:R-:W-:Y:S02]  /*6e30*/  ISETP.GE.AND P6, PT, R162, 0x11, PT ;  /* 0x00000011a200780c */ /* 0x000fe40003fc6270 */
[----:B------:R-:W-:-:S02]  /*6e40*/  ISETP.LT.OR P5, PT, R164, 0x9, P5 ;  /* 0x00000009a400780c */ /* 0x000fc40002fa1670 */
[----:B------:R-:W-:Y:S01]  /*6e50*/  ISETP.LT.OR P4, PT, R164, 0xa, P4 ;  /* 0x0000000aa400780c */ /* 0x000fe20002781670 */
[--C-:B0-----:R-:W-:Y:S01]  /*6e60*/  IMAD.IADD R166, R166, 0x1, R160.reuse ;  /* 0x00000001a6a67824 */ /* 0x101fe200078e02a0 */
[----:B------:R-:W-:Y:S01]  /*6e70*/  FSEL R20, R20, -INF , !P5 ;  /* 0xff80000014147808 */ /* 0x000fe20006800000 */
[----:B------:R-:W-:Y:S01]  /*6e80*/  IMAD.IADD R165, R165, 0x1, R160 ;  /* 0x00000001a5a57824 */ /* 0x000fe200078e02a0 */
[----:B------:R-:W-:Y:S02]  /*6e90*/  ISETP.GE.AND P5, PT, R162, 0x12, PT ;  /* 0x00000012a200780c */ /* 0x000fe40003fa6270 */
[----:B------:R-:W-:Y:S02]  /*6ea0*/  LOP3.LUT R18, R18, 0xfffffff7, RZ, 0xc0, !PT ;  /* 0xfffffff712127812 */ /* 0x000fe400078ec0ff */
[----:B------:R-:W-:Y:S02]  /*6eb0*/  FSEL R21, R21, -INF , !P4 ;  /* 0xff80000015157808 */ /* 0x000fe40006000000 */
[----:B------:R-:W-:-:S02]  /*6ec0*/  ISETP.GT.AND P4, PT, R163, 0x10, !P6 ;  /* 0x00000010a300780c */ /* 0x000fc40007784270 */
[----:B------:R-:W-:Y:S02]  /*6ed0*/  @P6 LOP3.LUT R18, R18, 0x8, RZ, 0xfc, !PT ;  /* 0x0000000812126812 */ /* 0x000fe400078efcff */
[----:B------:R-:W-:Y:S02]  /*6ee0*/  ISETP.LT.OR P4, PT, R164, 0x11, P4 ;  /* 0x00000011a400780c */ /* 0x000fe40002781670 */
[----:B------:R-:W-:Y:S02]  /*6ef0*/  LOP3.LUT R18, R18, 0xfff7ffff, RZ, 0xc0, !PT ;  /* 0xfff7ffff12127812 */ /* 0x000fe400078ec0ff */
[----:B------:R-:W-:Y:S02]  /*6f00*/  FSEL R122, R122, -INF , !P4 ;  /* 0xff8000007a7a7808 */ /* 0x000fe40006000000 */
[----:B------:R-:W-:Y:S02]  /*6f10*/  @P5 LOP3.LUT R18, R18, 0x80000, RZ, 0xfc, !PT ;  /* 0x0008000012125812 */ /* 0x000fe400078efcff */
[----:B------:R-:W-:-:S02]  /*6f20*/  ISETP.GT.AND P4, PT, R163, 0x11, !P5 ;  /* 0x00000011a300780c */ /* 0x000fc40006f84270 */
[----:B------:R-:W-:Y:S02]  /*6f30*/  ISETP.GE.AND P5, PT, R162, 0x19, PT ;  /* 0x00000019a200780c */ /* 0x000fe40003fa6270 */
[----:B------:R-:W-:Y:S02]  /*6f40*/  ISETP.LT.OR P4, PT, R164, 0x12, P4 ;  /* 0x00000012a400780c */ /* 0x000fe40002781670 */
[----:B------:R-:W-:Y:S02]  /*6f50*/  LOP3.LUT R18, R18, 0xfffbffff, RZ, 0xc0, !PT ;  /* 0xfffbffff12127812 */ /* 0x000fe400078ec0ff */
[----:B------:R-:W-:Y:S02]  /*6f60*/  FSEL R123, R123, -INF , !P4 ;  /* 0xff8000007b7b7808 */ /* 0x000fe40006000000 */
[----:B------:R-:W-:-:S04]  /*6f70*/  ISETP.GT.AND P4, PT, R163, 0x18, !P5 ;  /* 0x00000018a300780c */ /* 0x000fc80006f84270 */
[----:B------:R-:W-:Y:S02]  /*6f80*/  ISETP.LT.OR P4, PT, R164, 0x19, P4 ;  /* 0x00000019a400780c */ /* 0x000fe40002781670 */
[----:B------:R-:W-:Y:S02]  /*6f90*/  @P5 LOP3.LUT R18, R18, 0x40000, RZ, 0xfc, !PT ;  /* 0x0004000012125812 */ /* 0x000fe400078efcff */
[----:B------:R-:W-:Y:S02]  /*6fa0*/  ISETP.GE.AND P5, PT, R162, 0x1a, PT ;  /* 0x0000001aa200780c */ /* 0x000fe40003fa6270 */
[----:B------:R-:W-:Y:S02]  /*6fb0*/  LOP3.LUT R18, R18, 0xfffdffff, RZ, 0xc0, !PT ;  /* 0xfffdffff12127812 */ /* 0x000fe400078ec0ff */
[----:B------:R-:W-:Y:S02]  /*6fc0*/  FSEL R126, R126, -INF , !P4 ;  /* 0xff8000007e7e7808 */ /* 0x000fe40006000000 */
[----:B------:R-:W-:-:S04]  /*6fd0*/  ISETP.GT.AND P4, PT, R163, 0x19, !P5 ;  /* 0x00000019a300780c */ /* 0x000fc80006f84270 */
[----:B------:R-:W-:-:S03]  /*6fe0*/  ISETP.LT.OR P4, PT, R164, 0x1a, P4 ;  /* 0x0000001aa400780c */ /* 0x000fc60002781670 */
        /* <DEDUP_REMOVED lines=68> */
[----:B------:R-:W-:Y:S02]  /*7430*/  FSEL R150, R150, -INF , !P4 ;  /* 0xff80000096967808 */ /* 0x000fe40006000000 */
[----:B------:R-:W-:Y:S02]  /*7440*/  LOP3.LUT R18, R18, 0xffffffdf, RZ, 0xc0, !PT ;  /* 0xffffffdf12127812 */ /* 0x000fe400078ec0ff */
[----:B------:R-:W-:-:S04]  /*7450*/  ISETP.GT.AND P4, PT, R163, 0x49, !P5 ;  /* 0x00000049a300780c */ /* 0x000fc80006f84270 */
[----:B------:R-:W-:-:S03]  /*7460*/  ISETP.LT.OR P4, PT, R164, 0x4a, P4 ;  /* 0x0000004aa400780c */ /* 0x000fc60002781670 */
[----:B------:R-:W-:Y:S02]  /*7470*/  @P5 LOP3.LUT R18, R18, 0x20, RZ, 0xfc, !PT ;  /* 0x0000002012125812 */ /* 0x000fe400078efcff */
[----:B------:R-:W-:Y:S02]  /*7480*/  ISETP.GE.AND P5, PT, R162, 0x51, PT ;  /* 0x00000051a200780c */ /* 0x000fe40003fa6270 */
[----:B------:R-:W-:Y:S02]  /*7490*/  FSEL R151, R151, -INF , !P4 ;  /* 0xff80000097977808 */ /* 0x000fe40006000000 */
[----:B------:R-:W-:Y:S02]  /*74a0*/  ISETP.GT.AND P4, PT, R163, 0x50, !P5 ;  /* 0x00000050a300780c */ /* 0x000fe40006f84270 */
[----:B------:R-:W-:Y:S02]  /*74b0*/  LOP3.LUT R18, R18, 0xffffffef, RZ, 0xc0, !PT ;  /* 0xffffffef12127812 */ /* 0x000fe400078ec0ff */
[----:B------:R-:W-:-:S04]  /*74c0*/  ISETP.LT.OR P4, PT, R164, 0x51, P4 ;  /* 0x00000051a400780c */ /* 0x000fc80002781670 */
[----:B------:R-:W-:Y:S02]  /*74d0*/  FSEL R154, R154, -INF , !P4 ;  /* 0xff8000009a9a7808 */ /* 0x000fe40006000000 */
[----:B------:R-:W-:Y:S02]  /*74e0*/  ISETP.GE.AND P4, PT, R162, 0x52, PT ;  /* 0x00000052a200780c */ /* 0x000fe40003f86270 */
[----:B------:R-:W-:Y:S02]  /*74f0*/  @P5 LOP3.LUT R18, R18, 0x10, RZ, 0xfc, !PT ;  /* 0x0000001012125812 */ /* 0x000fe400078efcff */
[----:B------:R-:W-:Y:S02]  /*7500*/  ISETP.GT.AND P5, PT, R163, 0x51, !P4 ;  /* 0x00000051a300780c */ /* 0x000fe400067a4270 */
[----:B------:R-:W-:Y:S02]  /*7510*/  LOP3.LUT R18, R18, 0xfffffffd, RZ, 0xc0, !PT ;  /* 0xfffffffd12127812 */ /* 0x000fe400078ec0ff */
[----:B------:R-:W-:-:S04]  /*7520*/  ISETP.LT.OR P5, PT, R164, 0x52, P5 ;  /* 0x00000052a400780c */ /* 0x000fc80002fa1670 */
[----:B------:R-:W-:Y:S02]  /*7530*/  FSEL R155, R155, -INF , !P5 ;  /* 0xff8000009b9b7808 */ /* 0x000fe40006800000 */
[----:B------:R-:W-:-:S04]  /*7540*/  ISETP.GE.AND P5, PT, R162, 0x59, PT ;  /* 0x00000059a200780c */ /* 0x000fc80003fa6270 */
[----:B------:R-:W-:-:S04]  /*7550*/  ISETP.GT.AND P6, PT, R163, 0x58, !P5 ;  /* 0x00000058a300780c */ /* 0x000fc80006fc4270 */
[----:B------:R-:W-:-:S04]  /*7560*/  ISETP.LT.OR P6, PT, R164, 0x59, P6 ;  /* 0x00000059a400780c */ /* 0x000fc800037c1670 */
[----:B------:R-:W-:Y:S02]  /*7570*/  FSEL R159, R159, -INF , !P6 ;  /* 0xff8000009f9f7808 */ /* 0x000fe40007000000 */
[----:B------:R-:W-:-:S13]  /*7580*/  ISETP.GE.AND P6, PT, R162, 0x1, PT ;  /* 0x00000001a200780c */ /* 0x000fda0003fc6270 */
[----:B------:R-:W-:Y:S02]  /*7590*/  @P6 LOP3.LUT R18, R18, 0x2, RZ, 0xfc, !PT ;  /* 0x0000000212126812 */ /* 0x000fe400078efcff */
[----:B------:R-:W-:Y:S02]  /*75a0*/  ISETP.GT.AND P6, PT, R163, RZ, !P6 ;  /* 0x000000ffa300720c */ /* 0x000fe400077c4270 */
[----:B------:R-:W-:Y:S02]  /*75b0*/  LOP3.LUT R18, R18, 0xfffffffe, RZ, 0xc0, !PT ;  /* 0xfffffffe12127812 */ /* 0x000fe400078ec0ff */
[----:B------:R-:W-:-:S04]  /*75c0*/  ISETP.LT.OR P6, PT, R164, 0x1, P6 ;  /* 0x00000001a400780c */ /* 0x000fc800037c1670 */
[----:B------:R-:W-:Y:S02]  /*75d0*/  FSEL R12, R12, -INF , !P6 ;  /* 0xff8000000c0c7808 */ /* 0x000fe40007000000 */
[----:B------:R-:W-:-:S13]  /*75e0*/  ISETP.GE.AND P6, PT, R162, 0x5a, PT ;  /* 0x0000005aa200780c */ /* 0x000fda0003fc6270 */
[----:B------:R-:W-:Y:S02]  /*75f0*/  @P6 LOP3.LUT R18, R18, 0x1, RZ, 0xfc, !PT ;  /* 0x0000000112126812 */ /* 0x000fe400078efcff */
[----:B------:R-:W-:-:S04]  /*7600*/  ISETP.GT.AND P6, PT, R163, 0x59, !P6 ;  /* 0x00000059a300780c */ /* 0x000fc800077c4270 */
[----:B------:R-:W-:-:S04]  /*7610*/  ISETP.LT.OR P6, PT, R164, 0x5a, P6 ;  /* 0x0000005aa400780c */ /* 0x000fc800037c1670 */
[----:B------:R-:W-:Y:S02]  /*7620*/  FSEL R161, R161, -INF , !P6 ;  /* 0xff800000a1a17808 */ /* 0x000fe40007000000 */
[----:B------:R-:W-:-:S13]  /*7630*/  PLOP3.LUT P6, PT, PT, PT, UP1, 0x40, 0x0 ;  /* 0x000000000000781c */ /* 0x000fda0003fce818 */
[----:B------:R-:W-:Y:S05]  /*7640*/  @P6 BRA `(.L_x_4402) ;  /* 0x0000000000546947 */ /* 0x000fea0003800000 */
        /* <DEDUP_REMOVED lines=12> */
.L_x_4404:
[----:B------:R-:W-:-:S05]  /*7710*/  IMAD.U32 R162, RZ, RZ, UR51 ;  /* 0x00000033ffa27e24 */ /* 0x000fca000f8e00ff */
[----:B------:R-:W-:-:S13]  /*7720*/  ISETP.NE.AND P6, PT, R162, 0x1, PT ;  /* 0x00000001a200780c */ /* 0x000fda0003fc5270 */
[----:B------:R-:W0:Y:S02]  /*7730*/  @P6 LDC.64 R10, c[0x0][0x9e8] ;  /* 0x00027a00ff0a6b82 */ /* 0x000e240000000a00 */
[----:B0-----:R-:W-:-:S05]  /*7740*/  @P6 IMAD.HI.U32 R10, R160, R10, RZ ;  /* 0x0000000aa00a6227 */ /* 0x001fca00078e00ff */
[----:B------:R-:W-:-:S07]  /*7750*/  @P6 SHF.R.U32.HI R160, RZ, R11, R10 ;  /* 0x0000000bffa06219 */ /* 0x000fce000001160a */
.L_x_4405:
[----:B------:R-:W-:Y:S05]  /*7760*/  BSYNC B0 ;  /* 0x0000000000007941 */ /* 0x000fea0003800000 */
.L_x_4403:
[----:B------:R-:W-:-:S05]  /*7770*/  IMAD R157, R160, R162, R157 ;  /* 0x000000a2a09d7224 */ /* 0x000fca00078e029d */
[----:B------:R-:W-:Y:S02]  /*7780*/  VIADDMNMX R166, R157, R162, R166, PT ;  /* 0x000000a29da67246 */ /* 0x000fe400038001a6 */
[----:B------:R-:W-:-:S07]  /*7790*/  VIMNMX R165, R165, R157, !PT ;  /* 0x0000009da5a57248 */ /* 0x000fce0007fe0100 */
.L_x_4402:
[----:B------:R-:W-:Y:S01]  /*77a0*/  ISETP.GT.AND P2, PT, R165, 0x1, !P2 ;  /* 0x00000001a500780c */ /* 0x000fe20005744270 */
[----:B------:R-:W-:Y:S01]  /*77b0*/  UMOV UR10, UR55 ;  /* 0x00000037000a7c82 */ /* 0x000fe20008000000 */
[----:B------:R-:W-:Y:S01]  /*77c0*/  FMNMX.FTZ R160, R12, R3, !PT ;  /* 0x000000030ca07209 */ /* 0x000fe20007810000 */
[----:B------:R-:W-:Y:S01]  /*77d0*/  UMOV UR36, UR39 ;  /* 0x0000002700247c82 */ /* 0x000fe20008000000 */
[----:B------:R-:W-:Y:S01]  /*77e0*/  ISETP.LT.OR P2, PT, R166, 0x2, P2 ;  /* 0x00000002a600780c */ /* 0x000fe20001741670 */
[----:B------:R-:W-:Y:S01]  /*77f0*/  UMOV UR37, UR5 ;  /* 0x0000000500257c82 */ /* 0x000fe20008000000 */
[C---:B------:R-:W-:Y:S02]  /*7800*/  LOP3.LUT P6, RZ, R18.reuse, 0x10000, RZ, 0xc0, !PT ;  /* 0x0001000012ff7812 */ /* 0x040fe400078cc0ff */
[----:B------:R-:W-:Y:S02]  /*7810*/  FSEL R10, R9, -INF , !P2 ;  /* 0xff800000090a7808 */ /* 0x000fe40005000000 */
[----:B------:R-:W-:-:S02]  /*7820*/  LOP3.LUT P2, RZ, R18, 0x4, RZ, 0xc0, !PT ;  /* 0x0000000412ff7812 */ /* 0x000fc4000784c0ff */
[C---:B------:R-:W-:Y:S02]  /*7830*/  ISETP.GT.AND P3, PT, R165.reuse, 0x8, !P3 ;  /* 0x00000008a500780c */ /* 0x040fe40005f64270 */
[----:B------:R-:W-:Y:S02]  /*7840*/  ISETP.GT.AND P2, PT, R165, 0x9, !P2 ;  /* 0x00000009a500780c */ /* 0x000fe40005744270 */
[----:B------:R-:W-:Y:S02]  /*7850*/  FMNMX.FTZ R9, R13, R160, !PT ;  /* 0x000000a00d097209 */ /* 0x000fe40007810000 */
[C---:B------:R-:W-:Y:S02]  /*7860*/  ISETP.LT.OR P2, PT, R166.reuse, 0xa, P2 ;  /* 0x0000000aa600780c */ /* 0x040fe40001741670 */
[----:B------:R-:W-:Y:S02]  /*7870*/  ISETP.LT.OR P3, PT, R166, 0x9, P3 ;  /* 0x00000009a600780c */ /* 0x000fe40001f61670 */
[----:B------:R-:W-:-:S02]  /*7880*/  FSEL R15, R15, -INF , !P2 ;  /* 0xff8000000f0f7808 */ /* 0x000fc40005000000 */
[----:B------:R-:W-:Y:S02]  /*7890*/  LOP3.LUT P2, RZ, R18, 0x8, RZ, 0xc0, !PT ;  /* 0x0000000812ff7812 */ /* 0x000fe4000784c0ff */
[----:B------:R-:W-:Y:S02]  /*78a0*/  FMNMX.FTZ R160, R20, R9, !PT ;  /* 0x0000000914a07209 */ /* 0x000fe40007810000 */
[----:B------:R-:W-:Y:S02]  /*78b0*/  ISETP.GT.AND P2, PT, R165, 0x10, !P2 ;  /* 0x00000010a500780c */ /* 0x000fe40005744270 */
[----:B------:R-:W-:Y:S02]  /*78c0*/  FSEL R14, R14, -INF , !P3 ;  /* 0xff8000000e0e7808 */ /* 0x000fe40005800000 */
[----:B------:R-:W-:Y:S02]  /*78d0*/  ISETP.LT.OR P2, PT, R166, 0x11, P2 ;  /* 0x00000011a600780c */ /* 0x000fe40001741670 */
[----:B------:R-:W-:-:S02]  /*78e0*/  LOP3.LUT P3, RZ, R18, 0x8000, RZ, 0xc0, !PT ;  /* 0x0000800012ff7812 */ /* 0x000fc4000786c0ff */
[----:B------:R-:W-:Y:S02]  /*78f0*/  FSEL R120, R120, -INF , !P2 ;  /* 0xff80000078787808 */ /* 0x000fe40005000000 */
[----:B------:R-:W-:Y:S02]  /*7900*/  LOP3.LUT P2, RZ, R18, 0x80000, RZ, 0xc0, !PT ;  /* 0x0008000012ff7812 */ /* 0x000fe4000784c0ff */
[----:B------:R-:W-:Y:S02]  /*7910*/  FMNMX.FTZ R9, R21, R160, !PT ;  /* 0x000000a015097209 */ /* 0x000fe40007810000 */
[----:B------:R-:W-:Y:S02]  /*7920*/  ISETP.GT.AND P2, PT, R165, 0x11, !P2 ;  /* 0x00000011a500780c */ /* 0x000fe40005744270 */
[----:B------:R-:W-:Y:S02]  /*7930*/  FMNMX.FTZ R160, R122, R9, !PT ;  /* 0x000000097aa07209 */ /* 0x000fe40007810000 */
[----:B------:R-:W-:-:S02]  /*7940*/  ISETP.LT.OR P2, PT, R166, 0x12, P2 ;  /* 0x00000012a600780c */ /* 0x000fc40001741670 */
[----:B------:R-:W-:Y:S02]  /*7950*/  FMNMX.FTZ R9, R123, R160, !PT ;  /* 0x000000a07b097209 */ /* 0x000fe40007810000 */
[----:B------:R-:W-:Y:S02]  /*7960*/  FSEL R121, R121, -INF , !P2 ;  /* 0xff80000079797808 */ /* 0x000fe40005000000 */
[----:B------:R-:W-:Y:S02]  /*7970*/  LOP3.LUT P2, RZ, R18, 0x40000, RZ, 0xc0, !PT ;  /* 0x0004000012ff7812 */ /* 0x000fe4000784c0ff */
[----:B------:R-:W-:Y:S02]  /*7980*/  FMNMX.FTZ R160, R126, R9, !PT ;  /* 0x000000097ea07209 */ /* 0x000fe40007810000 */
[----:B------:R-:W-:Y:S02]  /*7990*/  ISETP.GT.AND P2, PT, R165, 0x18, !P2 ;  /* 0x00000018a500780c */ /* 0x000fe40005744270 */
[----:B------:R-:W-:-:S02]  /*79a0*/  FMNMX.FTZ R9, R127, R160, !PT ;  /* 0x000000a07f097209 */ /* 0x000fc40007810000 */
[----:B------:R-:W-:Y:S02]  /*79b0*/  ISETP.LT.OR P2, PT, R166, 0x19, P2 ;  /* 0x00000019a600780c */ /* 0x000fe40001741670 */
[----:B------:R-:W-:Y:S02]  /*79c0*/  FMNMX.FTZ R160, R130, R9, !PT ;  /* 0x0000000982a07209 */ /* 0x000fe40007810000 */
[----:B------:R-:W-:Y:S02]  /*79d0*/  FSEL R124, R124, -INF , !P2 ;  /* 0xff8000007c7c7808 */ /* 0x000fe40005000000 */
[----:B------:R-:W-:Y:S02]  /*79e0*/  LOP3.LUT P2, RZ, R18, 0x20000, RZ, 0xc0, !PT ;  /* 0x0002000012ff7812 */ /* 0x000fe4000784c0ff */
[----:B------:R-:W-:Y:S02]  /*79f0*/  FMNMX.FTZ R9, R131, R160, !PT ;  /* 0x000000a083097209 */ /* 0x000fe40007810000 */
[----:B------:R-:W-:-:S02]  /*7a00*/  ISETP.GT.AND P2, PT, R165, 0x19, !P2 ;  /* 0x00000019a500780c */ /* 0x000fc40005744270 */
[----:B------:R-:W-:Y:S02]  /*7a10*/  FMNMX.FTZ R160, R134, R9, !PT ;  /* 0x0000000986a07209 */ /* 0x000fe40007810000 */
[----:B------:R-:W-:Y:S02]  /*7a20*/  ISETP.LT.OR P2, PT, R166, 0x1a, P2 ;  /* 0x0000001aa600780c */ /* 0x000fe40001741670 */
[----:B------:R-:W-:Y:S02]  /*7a30*/  FMNMX.FTZ R9, R135, R160, !PT ;  /* 0x000000a087097209 */ /* 0x000fe40007810000 */
[----:B------:R-:W-:Y:S02]  /*7a40*/  FSEL R125, R125, -INF , !P2 ;  /* 0xff8000007d7d7808 */ /* 0x000fe40005000000 */
[----:B------:R-:W-:Y:S02]  /*7a50*/  ISETP.GT.AND P2, PT, R165, 0x20, !P6 ;  /* 0x00000020a500780c */ /* 0x000fe40007744270 */
[----:B------:R-:W-:-:S02]  /*7a60*/  FMNMX.FTZ R160, R138, R9, !PT ;  /* 0x000000098aa07209 */ /* 0x000fc40007810000 */
[----:B------:R-:W-:Y:S02]  /*7a70*/  ISETP.LT.OR P2, PT, R166, 0x21, P2 ;  /* 0x00000021a600780c */ /* 0x000fe40001741670 */
[----:B------:R-:W-:Y:S02]  /*7a80*/  FMNMX.FTZ R9, R139, R160, !PT ;  /* 0x000000a08b097209 */ /* 0x000fe40007810000 */
[----:B------:R-:W-:Y:S02]  /*7a90*/  FSEL R128, R128, -INF , !P2 ;  /* 0xff80000080807808 */ /* 0x000fe40005000000 */
        /* <DEDUP_REMOVED lines=19> */
[----:B------:R-:W-:Y:S02]  /*7bd0*/  LOP3.LUT P2, RZ, R18, 0x1000, RZ, 0xc0, !PT ;  /* 0x0000100012ff7812 */ /* 0x000fe4000784c0ff */
[----:B------:R-:W-:-:S02]  /*7be0*/  FMNMX.FTZ R160, R159, R160, !PT ;  /* 0x000000a09fa07209 */ /* 0x000fc40007810000 */
[----:B------:R-:W-:Y:S02]  /*7bf0*/  ISETP.GT.AND P2, PT, R165, 0x30, !P2 ;  /* 0x00000030a500780c */ /* 0x000fe40005744270 */
[----:B------:R-:W-:Y:S02]  /*7c00*/  FMNMX.FTZ R160, R161, R160, !PT ;  /* 0x000000a0a1a07209 */ /* 0x000fe40007810000 */
[----:B------:R-:W-:Y:S02]  /*7c10*/  ISETP.LT.OR P2, PT, R166, 0x31, P2 ;  /* 0x00000031a600780c */ /* 0x000fe40001741670 */
[----:B------:R-:W-:Y:S01]  /*7c20*/  LOP3.LUT P6, RZ, R18, 0x40, RZ, 0xc0, !PT ;  /* 0x0000004012ff7812 */ /* 0x000fe200078cc0ff */
[----:B------:R-:W0:Y:S01]  /*7c30*/  SHFL.BFLY PT, R9, R160, 0x2, 0x1f ;  /* 0x0c401f00a0097f89 */ /* 0x000e2200000e0000 */
[----:B------:R-:W-:Y:S02]  /*7c40*/  FSEL R136, R136, -INF , !P2 ;  /* 0xff80000088887808 */ /* 0x000fe40005000000 */
[----:B------:R-:W-:-:S02]  /*7c50*/  LOP3.LUT P2, RZ, R18, 0x800, RZ, 0xc0, !PT ;  /* 0x0000080012ff7812 */ /* 0x000fc4000784c0ff */
[----:B------:R-:W-:Y:S02]  /*7c60*/  LOP3.LUT P3, RZ, R18, 0x20, RZ, 0xc0, !PT ;  /* 0x0000002012ff7812 */ /* 0x000fe4000786c0ff */
[C---:B------:R-:W-:Y:S02]  /*7c70*/  ISETP.GT.AND P2, PT, R165.reuse, 0x31, !P2 ;  /* 0x00000031a500780c */ /* 0x040fe40005744270 */
[C---:B------:R-:W-:Y:S02]  /*7c80*/  ISETP.GT.AND P4, PT, R165.reuse, 0x51, !P4 ;  /* 0x00000051a500780c */ /* 0x040fe40006784270 */
[----:B------:R-:W-:Y:S02]  /*7c90*/  ISETP.LT.OR P2, PT, R166, 0x32, P2 ;  /* 0x00000032a600780c */ /* 0x000fe40001741670 */
[----:B------:R-:W-:Y:S02]  /*7ca0*/  ISETP.GT.AND P5, PT, R165, 0x58, !P5 ;  /* 0x00000058a500780c */ /* 0x000fe40006fa4270 */
[----:B------:R-:W-:-:S02]  /*7cb0*/  FSEL R137, R137, -INF , !P2 ;  /* 0xff80000089897808 */ /* 0x000fc40005000000 */
[----:B------:R-:W-:Y:S02]  /*7cc0*/  LOP3.LUT P2, RZ, R18, 0x400, RZ, 0xc0, !PT ;  /* 0x0000040012ff7812 */ /* 0x000fe4000784c0ff */
[C---:B------:R-:W-:Y:S02]  /*7cd0*/  ISETP.LT.OR P4, PT, R166.reuse, 0x52, P4 ;  /* 0x00000052a600780c */ /* 0x040fe40002781670 */
[----:B------:R-:W-:Y:S02]  /*7ce0*/  ISETP.GT.AND P2, PT, R165, 0x38, !P2 ;  /* 0x00000038a500780c */ /* 0x000fe40005744270 */
[C---:B------:R-:W-:Y:S02]  /*7cf0*/  ISETP.LT.OR P5, PT, R166.reuse, 0x59, P5 ;  /* 0x00000059a600780c */ /* 0x040fe40002fa1670 */
[----:B------:R-:W-:Y:S02]  /*7d00*/  ISETP.LT.OR P2, PT, R166, 0x39, P2 ;  /* 0x00000039a600780c */ /* 0x000fe40001741670 */
[----:B0-----:R-:W-:-:S02]  /*7d10*/  FMNMX.FTZ R11, R160, R9, !PT ;  /* 0x00000009a00b7209 */ /* 0x001fc40007810000 */
[----:B------:R-:W-:Y:S02]  /*7d20*/  FSEL R141, R141, -INF , !P2 ;  /* 0xff8000008d8d7808 */ /* 0x000fe40005000000 */
[----:B------:R-:W-:Y:S01]  /*7d30*/  LOP3.LUT P2, RZ, R18, 0x200, RZ, 0xc0, !PT ;  /* 0x0000020012ff7812 */ /* 0x000fe2000784c0ff */
[----:B------:R-:W0:Y:S01]  /*7d40*/  SHFL.BFLY PT, R162, R11, 0x1, 0x1f ;  /* 0x0c201f000ba27f89 */ /* 0x000e2200000e0000 */
[----:B------:R-:W-:Y:S02]  /*7d50*/  FSEL R153, R153, -INF , !P4 ;  /* 0xff80000099997808 */ /* 0x000fe40006000000 */
[----:B------:R-:W-:Y:S02]  /*7d60*/  ISETP.GT.AND P2, PT, R165, 0x39, !P2 ;  /* 0x00000039a500780c */ /* 0x000fe40005744270 */
[----:B------:R-:W-:Y:S02]  /*7d70*/  FSEL R156, R156, -INF , !P5 ;  /* 0xff8000009c9c7808 */ /* 0x000fe40006800000 */
[----:B------:R-:W-:-:S04]  /*7d80*/  ISETP.LT.OR P2, PT, R166, 0x3a, P2 ;  /* 0x0000003aa600780c */ /* 0x000fc80001741670 */
[----:B------:R-:W-:Y:S02]  /*7d90*/  FSEL R142, R142, -INF , !P2 ;  /* 0xff8000008e8e7808 */ /* 0x000fe40005000000 */
[----:B------:R-:W-:-:S04]  /*7da0*/  LOP3.LUT P2, RZ, R18, 0x100, RZ, 0xc0, !PT ;  /* 0x0000010012ff7812 */ /* 0x000fc8000784c0ff */
[----:B------:R-:W-:-:S04]  /*7db0*/  ISETP.GT.AND P2, PT, R165, 0x40, !P2 ;  /* 0x00000040a500780c */ /* 0x000fc80005744270 */
[----:B------:R-:W-:Y:S02]  /*7dc0*/  ISETP.LT.OR P2, PT, R166, 0x41, P2 ;  /* 0x00000041a600780c */ /* 0x000fe40001741670 */
[----:B0-----:R-:W-:Y:S02]  /*7dd0*/  FMNMX.FTZ R9, R11, R162, !PT ;  /* 0x000000a20b097209 */ /* 0x001fe40007810000 */
[----:B------:R-:W-:Y:S02]  /*7de0*/  FSEL R144, R144, -INF , !P2 ;  /* 0xff80000090907808 */ /* 0x000fe40005000000 */
[----:B------:R-:W-:Y:S01]  /*7df0*/  LOP3.LUT P2, RZ, R18, 0x80, RZ, 0xc0, !PT ;  /* 0x0000008012ff7812 */ /* 0x000fe2000784c0ff */
[----:B------:R-:W-:-:S03]  /*7e00*/  FMUL.FTZ R157, R9, UR10 ;  /* 0x0000000a099d7c20 */ /* 0x000fc60008410000 */
[----:B------:R-:W-:-:S04]  /*7e10*/  ISETP.GT.AND P2, PT, R165, 0x41, !P2 ;  /* 0x00000041a500780c */ /* 0x000fc80005744270 */
[----:B------:R-:W-:-:S04]  /*7e20*/  ISETP.LT.OR P2, PT, R166, 0x42, P2 ;  /* 0x00000042a600780c */ /* 0x000fc80001741670 */
[----:B------:R-:W-:Y:S02]  /*7e30*/  FSEL R145, R145, -INF , !P2 ;  /* 0xff80000091917808 */ /* 0x000fe40005000000 */
[----:B------:R-:W-:Y:S02]  /*7e40*/  ISETP.GT.AND P2, PT, R165, 0x48, !P6 ;  /* 0x00000048a500780c */ /* 0x000fe40007744270 */
[----:B------:R-:W-:Y:S02]  /*7e50*/  LOP3.LUT P6, RZ, R18, 0x2, RZ, 0xc0, !PT ;  /* 0x0000000212ff7812 */ /* 0x000fe400078cc0ff */
[----:B------:R-:W-:-:S04]  /*7e60*/  ISETP.LT.OR P2, PT, R166, 0x49, P2 ;  /* 0x00000049a600780c */ /* 0x000fc80001741670 */
[----:B------:R-:W-:Y:S02]  /*7e70*/  FSEL R148, R148, -INF , !P2 ;  /* 0xff80000094947808 */ /* 0x000fe40005000000 */
[C---:B------:R-:W-:Y:S02]  /*7e80*/  ISETP.GT.AND P2, PT, R165.reuse, 0x49, !P3 ;  /* 0x00000049a500780c */ /* 0x040fe40005f44270 */
[----:B------:R-:W-:Y:S02]  /*7e90*/  LOP3.LUT P3, RZ, R18, 0x10, RZ, 0xc0, !PT ;  /* 0x0000001012ff7812 */ /* 0x000fe4000786c0ff */
[----:B------:R-:W-:Y:S02]  /*7ea0*/  ISETP.LT.OR P2, PT, R166, 0x4a, P2 ;  /* 0x0000004aa600780c */ /* 0x000fe40001741670 */
[----:B------:R-:W-:Y:S02]  /*7eb0*/  ISETP.GT.AND P3, PT, R165, 0x50, !P3 ;  /* 0x00000050a500780c */ /* 0x000fe40005f64270 */
[----:B------:R-:W-:-:S02]  /*7ec0*/  FSEL R149, R149, -INF , !P2 ;  /* 0xff80000095957808 */ /* 0x000fc40005000000 */
[----:B------:R-:W-:Y:S02]  /*7ed0*/  ISETP.GT.AND P2, PT, R165, RZ, !P6 ;  /* 0x000000ffa500720c */ /* 0x000fe40007744270 */
[C---:B------:R-:W-:Y:S02]  /*7ee0*/  ISETP.LT.OR P3, PT, R166.reuse, 0x51, P3 ;  /* 0x00000051a600780c */ /* 0x040fe40001f61670 */
[----:B------:R-:W-:Y:S02]  /*7ef0*/  ISETP.LT.OR P2, PT, R166, 0x1, P2 ;  /* 0x00000001a600780c */ /* 0x000fe40001741670 */
[----:B------:R-:W-:Y:S02]  /*7f00*/  LOP3.LUT P6, RZ, R18, 0x1, RZ, 0xc0, !PT ;  /* 0x0000000112ff7812 */ /* 0x000fe400078cc0ff */
[----:B------:R-:W-:Y:S02]  /*7f10*/  FSEL R0, R0, -INF , !P2 ;  /* 0xff80000000007808 */ /* 0x000fe40005000000 */
[----:B------:R-:W-:-:S02]  /*7f20*/  FSETP.NEU.FTZ.AND P2, PT, R9, -INF , PT ;  /* 0xff8000000900780b */ /* 0x000fc40003f5d000 */
[----:B------:R-:W-:Y:S02]  /*7f30*/  FMNMX.FTZ R11, R0, R2, !PT ;  /* 0x00000002000b7209 */ /* 0x000fe40007810000 */
[----:B------:R-:W-:Y:S02]  /*7f40*/  FSEL R157, R157, RZ, P2 ;  /* 0x000000ff9d9d7208 */ /* 0x000fe40001000000 */
[----:B------:R-:W-:Y:S02]  /*7f50*/  FSEL R152, R152, -INF , !P3 ;  /* 0xff80000098987808 */ /* 0x000fe40005800000 */
[----:B------:R-:W-:Y:S01]  /*7f60*/  ISETP.GT.AND P6, PT, R165, 0x59, !P6 ;  /* 0x00000059a500780c */ /* 0x000fe200077c4270 */
[--C-:B------:R-:W-:Y:S01]  /*7f70*/  FFMA.FTZ R160, R13, UR10, -R157.reuse ;  /* 0x0000000a0da07c23 */ /* 0x100fe2000801089d */
[----:B------:R-:W-:Y:S01]  /*7f80*/  FMNMX.FTZ R13, R10, R11, !PT ;  /* 0x0000000b0a0d7209 */ /* 0x000fe20007810000 */
[--C-:B------:R-:W-:Y:S01]  /*7f90*/  FFMA.FTZ R188, R12, UR10, -R157.reuse ;  /* 0x0000000a0cbc7c23 */ /* 0x100fe2000801089d */
[--C-:B------:R-:W-:Y:S01]  /*7fa0*/  FFMA.FTZ R190, R20, UR10, -R157.reuse ;  /* 0x0000000a14be7c23 */ /* 0x100fe2000801089d */
[--C-:B------:R-:W-:Y:S01]  /*7fb0*/  FFMA.FTZ R20, R123, UR10, -R157.reuse ;  /* 0x0000000a7b147c23 */ /* 0x100fe2000801089d */
[----:B------:R-:W-:Y:S01]  /*7fc0*/  FMNMX.FTZ R12, R14, R13, !PT ;  /* 0x0000000d0e0c7209 */ /* 0x000fe20007810000 */
[--C-:B------:R-:W-:Y:S01]  /*7fd0*/  FFMA.FTZ R186, R126, UR10, -R157.reuse ;  /* 0x0000000a7eba7c23 */ /* 0x100fe2000801089d */
[----:B------:R-:W-:Y:S01]  /*7fe0*/  ISETP.LT.OR P6, PT, R166, 0x5a, P6 ;  /* 0x0000005aa600780c */ /* 0x000fe200037c1670 */
[--C-:B------:R-:W-:Y:S01]  /*7ff0*/  FFMA.FTZ R126, R135, UR10, -R157.reuse ;  /* 0x0000000a877e7c23 */ /* 0x100fe2000801089d */
[----:B------:R-:W-:Y:S01]  /*8000*/  FMNMX.FTZ R13, R15, R12, !PT ;  /* 0x0000000c0f0d7209 */ /* 0x000fe20007810000 */
[--C-:B------:R-:W-:Y:S01]  /*8010*/  FFMA.FTZ R184, R122, UR10, -R157.reuse ;  /* 0x0000000a7ab87c23 */ /* 0x100fe2000801089d */
[----:B------:R-:W-:Y:S01]  /*8020*/  FSEL R158, R158, -INF , !P6 ;  /* 0xff8000009e9e7808 */ /* 0x000fe20007000000 */
[--C-:B------:R-:W-:Y:S01]  /*8030*/  FFMA.FTZ R176, R138, UR10, -R157.reuse ;  /* 0x0000000a8ab07c23 */ /* 0x100fe2000801089d */
[----:B------:R-:W-:Y:S01]  /*8040*/  FMNMX.FTZ R12, R120, R13, !PT ;  /* 0x0000000d780c7209 */ /* 0x000fe20007810000 */
[--C-:B------:R-:W-:Y:S01]  /*8050*/  FFMA.FTZ R13, R21, UR10, -R157.reuse ;  /* 0x0000000a150d7c23 */ /* 0x100fe2000801089d */
[----:B------:R-:W-:Y:S01]  /*8060*/  MUFU.EX2 R188, R188 ;  /* 0x000000bc00bc7308 */ /* 0x000fe20000000800 */
[--C-:B------:R-:W-:Y:S01]  /*8070*/  FFMA.FTZ R180, R130, UR10, -R157.reuse ;  /* 0x0000000a82b47c23 */ /* 0x100fe2000801089d */
[----:B------:R-:W-:Y:S01]  /*8080*/  FMNMX.FTZ R21, R121, R12, !PT ;  /* 0x0000000c79157209 */ /* 0x000fe20007810000 */
[--C-:B------:R-:W-:Y:S01]  /*8090*/  FFMA.FTZ R182, R134, UR10, -R157.reuse ;  /* 0x0000000a86b67c23 */ /* 0x100fe2000801089d */
[--C-:B------:R-:W-:Y:S01]  /*80a0*/  FFMA.FTZ R178, R140, UR10, -R157.reuse ;  /* 0x0000000a8cb27c23 */ /* 0x100fe2000801089d */
        /* <DEDUP_REMOVED lines=8> */
[----:B------:R-:W-:Y:S01]  /*8130*/  FFMA.FTZ R170, R159, UR10, -R157 ;  /* 0x0000000a9faa7c23 */ /* 0x000fe2000801089d */
[----:B------:R-:W-:-:S02]  /*8140*/  FMNMX.FTZ R12, R128, R21, !PT ;  /* 0x00000015800c7209 */ /* 0x000fc40007810000 */
[----:B------:R-:W-:Y:S02]  /*8150*/  MUFU.EX2 R190, R190 ;  /* 0x000000be00be7308 */ /* 0x000fe40000000800 */
[----:B------:R-:W-:-:S04]  /*8160*/  FMNMX.FTZ R21, R129, R12, !PT ;  /* 0x0000000c81157209 */ /* 0x000fc80007810000 */
[----:B------:R-:W-:Y:S02]  /*8170*/  FMNMX.FTZ R12, R132, R21, !PT ;  /* 0x00000015840c7209 */ /* 0x000fe40007810000 */
[----:B------:R-:W-:Y:S02]  /*8180*/  MUFU.EX2 R13, R13 ;  /* 0x0000000d000d7308 */ /* 0x000fe40000000800 */
[----:B------:R-:W-:-:S04]  /*8190*/  FMNMX.FTZ R21, R133, R12, !PT ;  /* 0x0000000c85157209 */ /* 0x000fc80007810000 */
[----:B------:R-:W-:Y:S01]  /*81a0*/  FMNMX.FTZ R12, R136, R21, !PT ;  /* 0x00000015880c7209 */ /* 0x000fe20007810000 */
[----:B------:R-:W-:Y:S01]  /*81b0*/  FFMA.FTZ R21, R127, UR10, -R157 ;  /* 0x0000000a7f157c23 */ /* 0x000fe2000801089d */
[----:B------:R-:W-:Y:S02]  /*81c0*/  MUFU.EX2 R184, R184 ;  /* 0x000000b800b87308 */ /* 0x000fe40000000800 */
[----:B------:R-:W-:-:S04]  /*81d0*/  FMNMX.FTZ R12, R137, R12, !PT ;  /* 0x0000000c890c7209 */ /* 0x000fc80007810000 */
[----:B------:R-:W-:Y:S02]  /*81e0*/  FMNMX.FTZ R123, R141, R12, !PT ;  /* 0x0000000c8d7b7209 */ /* 0x000fe40007810000 */
[----:B------:R-:W-:Y:S02]  /*81f0*/  MUFU.EX2 R20, R20 ;  /* 0x0000001400147308 */ /* 0x000fe40000000800 */
[----:B------:R-:W-:-:S04]  /*8200*/  FMNMX.FTZ R123, R142, R123, !PT ;  /* 0x0000007b8e7b7209 */ /* 0x000fc80007810000 */
[----:B------:R-:W-:Y:S01]  /*8210*/  FMNMX.FTZ R12, R144, R123, !PT ;  /* 0x0000007b900c7209 */ /* 0x000fe20007810000 */
[--C-:B------:R-:W-:Y:S01]  /*8220*/  FFMA.FTZ R123, R131, UR10, -R157.reuse ;  /* 0x0000000a837b7c23 */ /* 0x100fe2000801089d */
[----:B------:R-:W-:Y:S01]  /*8230*/  MUFU.EX2 R186, R186 ;  /* 0x000000ba00ba7308 */ /* 0x000fe20000000800 */
[----:B------:R-:W-:Y:S01]  /*8240*/  FFMA.FTZ R131, R147, UR10, -R157 ;  /* 0x0000000a93837c23 */ /* 0x000fe2000801089d */
[----:B------:R-:W-:-:S04]  /*8250*/  FMNMX.FTZ R127, R145, R12, !PT ;  /* 0x0000000c917f7209 */ /* 0x000fc80007810000 */
[----:B------:R-:W-:Y:S02]  /*8260*/  FMNMX.FTZ R12, R148, R127, !PT ;  /* 0x0000007f940c7209 */ /* 0x000fe40007810000 */
[----:B------:R-:W-:Y:S02]  /*8270*/  MUFU.EX2 R21, R21 ;  /* 0x0000001500157308 */ /* 0x000fe40000000800 */
[----:B------:R-:W-:-:S04]  /*8280*/  FMNMX.FTZ R127, R149, R12, !PT ;  /* 0x0000000c957f7209 */ /* 0x000fc80007810000 */
[----:B------:R-:W-:Y:S02]  /*8290*/  FMNMX.FTZ R12, R152, R127, !PT ;  /* 0x0000007f980c7209 */ /* 0x000fe40007810000 */
[----:B------:R-:W-:Y:S02]  /*82a0*/  MUFU.EX2 R180, R180 ;  /* 0x000000b400b47308 */ /* 0x000fe40000000800 */
[----:B------:R-:W-:-:S04]  /*82b0*/  FMNMX.FTZ R127, R153, R12, !PT ;  /* 0x0000000c997f7209 */ /* 0x000fc80007810000 */
[----:B------:R-:W-:Y:S02]  /*82c0*/  FMNMX.FTZ R127, R156, R127, !PT ;  /* 0x0000007f9c7f7209 */ /* 0x000fe40007810000 */
[----:B------:R-:W-:Y:S02]  /*82d0*/  MUFU.EX2 R123, R123 ;  /* 0x0000007b007b7308 */ /* 0x000fe40000000800 */
[----:B------:R-:W-:Y:S01]  /*82e0*/  FMNMX.FTZ R12, R158, R127, !PT ;  /* 0x0000007f9e0c7209 */ /* 0x000fe20007810000 */
[----:B------:R-:W-:-:S04]  /*82f0*/  FFMA.FTZ R127, R139, UR10, -R157 ;  /* 0x0000000a8b7f7c23 */ /* 0x000fc8000801089d */
[----:B------:R-:W0:Y:S01]  /*8300*/  SHFL.BFLY PT, R135, R12, 0x2, 0x1f ;  /* 0x0c401f000c877f89 */ /* 0x000e2200000e0000 */
[----:B------:R-:W-:Y:S08]  /*8310*/  MUFU.EX2 R182, R182 ;  /* 0x000000b600b67308 */ /* 0x000ff00000000800 */
[----:B------:R-:W-:Y:S08]  /*8320*/  MUFU.EX2 R126, R126 ;  /* 0x0000007e007e7308 */ /* 0x000ff00000000800 */
[----:B------:R-:W-:Y:S01]  /*8330*/  MUFU.EX2 R176, R176 ;  /* 0x000000b000b07308 */ /* 0x000fe20000000800 */
[----:B0-----:R-:W-:-:S07]  /*8340*/  FMNMX.FTZ R122, R12, R135, !PT ;  /* 0x000000870c7a7209 */ /* 0x001fce0007810000 */
[----:B------:R-:W-:Y:S01]  /*8350*/  MUFU.EX2 R127, R127 ;  /* 0x0000007f007f7308 */ /* 0x000fe20000000800 */
[----:B------:R-:W-:Y:S01]  /*8360*/  FSEL R12, R9, RZ, P2 ;  /* 0x000000ff090c7208 */ /* 0x000fe20001000000 */
[--C-:B------:R-:W-:Y:S01]  /*8370*/  FFMA.FTZ R135, R155, UR10, -R157.reuse ;  /* 0x0000000a9b877c23 */ /* 0x100fe2000801089d */
[----:B------:R-:W-:Y:S01]  /*8380*/  FFMA.FTZ R157, R161, UR10, -R157 ;  /* 0x0000000aa19d7c23 */ /* 0x000fe2000801089d */
[----:B------:R-:W0:Y:S02]  /*8390*/  SHFL.BFLY PT, R139, R122, 0x1, 0x1f ;  /* 0x0c201f007a8b7f89 */ /* 0x000e2400000e0000 */
[----:B------:R-:W-:Y:S02]  /*83a0*/  FADD.FTZ R12, -R12, R3 ;  /* 0x000000030c0c7221 */ /* 0x000fe40000010100 */
[----:B------:R-:W-:Y:S02]  /*83b0*/  MUFU.EX2 R178, R178 ;  /* 0x000000b200b27308 */ /* 0x000fe40000000800 */
[----:B------:R-:W-:-:S06]  /*83c0*/  FMUL.FTZ R12, R12, UR10 ;  /* 0x0000000a0c0c7c20 */ /* 0x000fcc0008410000 */
[----:B------:R-:W1:Y:S08]  /*83d0*/  MUFU.EX2 R12, R12 ;  /* 0x0000000c000c7308 */ /* 0x000e700000000800 */
        /* <DEDUP_REMOVED lines=8> */
[--C-:B------:R-:W-:Y:S01]  /*8460*/  FFMA.FTZ R120, R125, UR10, -R138.reuse ;  /* 0x0000000a7d787c23 */ /* 0x100fe2000801088a */
[----:B------:R-:W-:Y:S01]  /*8470*/  FSEL R125, R122, RZ, P2 ;  /* 0x000000ff7a7d7208 */ /* 0x000fe20001000000 */
[--C-:B------:R-:W-:Y:S01]  /*8480*/  FFMA.FTZ R189, R0, UR10, -R138.reuse ;  /* 0x0000000a00bd7c23 */ /* 0x100fe2000801088a */
[--C-:B------:R-:W-:Y:S01]  /*8490*/  FFMA.FTZ R187, R124, UR10, -R138.reuse ;  /* 0x0000000a7cbb7c23 */ /* 0x100fe2000801088a */
[----:B------:R-:W-:Y:S01]  /*84a0*/  FFMA.FTZ R10, R10, UR10, -R138 ;  /* 0x0000000a0a0a7c23 */ /* 0x000fe2000801088a */
[----:B-1----:R-:W-:Y:S01]  /*84b0*/  FFMA.FTZ R124, R12, R7, R188 ;  /* 0x000000070c7c7223 */ /* 0x002fe200000100bc */
[----:B------:R-:W-:Y:S01]  /*84c0*/  FADD.FTZ R125, -R125, R2 ;  /* 0x000000027d7d7221 */ /* 0x000fe20000010100 */
[----:B------:R-:W-:Y:S01]  /*84d0*/  FFMA.FTZ R191, R14, UR10, -R138 ;  /* 0x0000000a0ebf7c23 */ /* 0x000fe2000801088a */
[----:B------:R-:W-:Y:S01]  /*84e0*/  MUFU.EX2 R189, R189 ;  /* 0x000000bd00bd7308 */ /* 0x000fe20000000800 */
[----:B------:R-:W-:Y:S01]  /*84f0*/  FADD.FTZ R7, R11, R124 ;  /* 0x0000007c0b077221 */ /* 0x000fe20000010000 */
[----:B------:R-:W-:Y:S01]  /*8500*/  FMUL.FTZ R125, R125, UR10 ;  /* 0x0000000a7d7d7c20 */ /* 0x000fe20008410000 */
        /* <DEDUP_REMOVED lines=17> */
[----:B------:R-:W-:Y:S01]  /*8620*/  F2FP.BF16.F32.PACK_AB R184, R20, R184 ;  /* 0x000000b814b8723e */ /* 0x000fe200000010ff */
[----:B------:R-:W-:Y:S01]  /*8630*/  FADD.FTZ R132, R186, R129 ;  /* 0x00000081ba847221 */ /* 0x000fe20000010000 */
[----:B------:R-:W-:Y:S01]  /*8640*/  F2FP.BF16.F32.PACK_AB R188, R11, R188 ;  /* 0x000000bc0bbc723e */ /* 0x000fe200000010ff */
[----:B------:R-:W-:Y:S01]  /*8650*/  FFMA.FTZ R169, R152, UR10, -R138 ;  /* 0x0000000a98a97c23 */ /* 0x000fe2000801088a */
[----:B------:R-:W2:Y:S01]  /*8660*/  MUFU.EX2 R191, R191 ;  /* 0x000000bf00bf7308 */ /* 0x000ea20000000800 */
[----:B0-----:R-:W-:Y:S01]  /*8670*/  FFMA.FTZ R7, R0, R6, R189 ;  /* 0x0000000600077223 */ /* 0x001fe200000100bd */
[----:B------:R-:W-:Y:S01]  /*8680*/  FADD.FTZ R125, R21, R132 ;  /* 0x00000084157d7221 */ /* 0x000fe20000010000 */
[--C-:B------:R-:W-:Y:S01]  /*8690*/  FFMA.FTZ R6, R142, UR10, -R138.reuse ;  /* 0x0000000a8e067c23 */ /* 0x100fe2000801088a */
[--C-:B------:R-:W-:Y:S01]  /*86a0*/  FFMA.FTZ R153, R153, UR10, -R138.reuse ;  /* 0x0000000a99997c23 */ /* 0x100fe2000801088a */
[----:B------:R-:W-:Y:S01]  /*86b0*/  FFMA.FTZ R156, R156, UR10, -R138 ;  /* 0x0000000a9c9c7c23 */ /* 0x000fe2000801088a */
[----:B------:R-:W-:Y:S01]  /*86c0*/  FADD.FTZ R132, R180, R125 ;  /* 0x0000007db4847221 */ /* 0x000fe20000010000 */
[----:B------:R-:W-:Y:S01]  /*86d0*/  IMAD.U32 R125, RZ, RZ, UR6 ;  /* 0x00000006ff7d7e24 */ /* 0x000fe2000f8e00ff */
[----:B------:R-:W0:Y:S01]  /*86e0*/  MUFU.EX2 R14, R14 ;  /* 0x0000000e000e7308 */ /* 0x000e220000000800 */
[C---:B-1----:R-:W-:Y:S01]  /*86f0*/  FADD.FTZ R128, R10.reuse, R7 ;  /* 0x000000070a807221 */ /* 0x042fe20000010000 */
[----:B------:R-:W-:Y:S01]  /*8700*/  F2FP.BF16.F32.PACK_AB R189, R10, R189 ;  /* 0x000000bd0abd723e */ /* 0x000fe200000010ff */
[----:B------:R-:W-:Y:S01]  /*8710*/  @!P1 VIADD R125, R125, 0x30860 ;  /* 0x000308607d7d9836 */ /* 0x000fe20000000000 */
[C---:B------:R-:W-:Y:S01]  /*8720*/  ISETP.GT.AND P2, PT, R8.reuse, UR50, PT ;  /* 0x0000003208007c0c */ /* 0x040fe2000bf44270 */
[----:B------:R-:W-:Y:S01]  /*8730*/  VIADD R8, R8, 0xffffffff ;  /* 0xffffffff08087836 */ /* 0x000fe20000000000 */
[----:B------:R-:W-:-:S02]  /*8740*/  F2FP.BF16.F32.PACK_AB R190, R13, R190 ;  /* 0x000000be0dbe723e */ /* 0x000fc400000010ff */
[----:B------:R-:W1:Y:S01]  /*8750*/  MUFU.EX2 R185, R185 ;  /* 0x000000b900b97308 */ /* 0x000e620000000800 */
[----:B--2---:R-:W-:Y:S01]  /*8760*/  FADD.FTZ R7, R191, R128 ;  /* 0x00000080bf077221 */ /* 0x004fe20000010000 */
[----:B------:R-:W-:Y:S02]  /*8770*/  F2FP.BF16.F32.PACK_AB R186, R21, R186 ;  /* 0x000000ba15ba723e */ /* 0x000fe400000010ff */
[----:B------:R-:W-:-:S04]  /*8780*/  F2FP.BF16.F32.PACK_AB R180, R123, R180 ;  /* 0x000000b47bb4723e */ /* 0x000fc800000010ff */
[----:B------:R-:W2:Y:S01]  /*8790*/  MUFU.EX2 R15, R15 ;  /* 0x0000000f000f7308 */ /* 0x000ea20000000800 */
[C---:B0-----:R-:W-:Y:S01]  /*87a0*/  FADD.FTZ R128, R14.reuse, R7 ;  /* 0x000000070e807221 */ /* 0x041fe20000010000 */
[----:B------:R-:W-:Y:S01]  /*87b0*/  FADD.FTZ R7, R123, R132 ;  /* 0x000000847b077221 */ /* 0x000fe20000010000 */
[----:B------:R-:W-:Y:S01]  /*87c0*/  @!P1 PRMT R132, RZ, 0x654, R125 ;  /* 0x00000654ff849816 */ /* 0x000fe2000000007d */
[----:B------:R-:W-:Y:S01]  /*87d0*/  FFMA.FTZ R125, R145, UR10, -R138 ;  /* 0x0000000a917d7c23 */ /* 0x000fe2000801088a */
[----:B------:R-:W-:Y:S01]  /*87e0*/  F2FP.BF16.F32.PACK_AB R191, R14, R191 ;  /* 0x000000bf0ebf723e */ /* 0x000fe200000010ff */
[----:B------:R-:W-:Y:S01]  /*87f0*/  FADD.FTZ R129, R182, R7 ;  /* 0x00000007b6817221 */ /* 0x000fe20000010000 */
[----:B------:R0:W-:Y:S01]  /*8800*/  @!P1 SYNCS.ARRIVE.TRANS64.RED.A1T0 RZ, [R132+URZ], RZ ;  /* 0x000000ff84ff99a7 */ /* 0x0001e2000810043f */
[----:B------:R-:W3:Y:S01]  /*8810*/  MUFU.EX2 R187, R187 ;  /* 0x000000bb00bb7308 */ /* 0x000ee20000000800 */
[----:B-1----:R-:W-:Y:S01]  /*8820*/  FADD.FTZ R128, R185, R128 ;  /* 0x00000080b9807221 */ /* 0x002fe20000010000 */
[C---:B------:R-:W-:Y:S01]  /*8830*/  FADD.FTZ R129, R126.reuse, R129 ;  /* 0x000000817e817221 */ /* 0x040fe20000010000 */
[----:B------:R-:W-:-:S03]  /*8840*/  F2FP.BF16.F32.PACK_AB R182, R126, R182 ;  /* 0x000000b67eb6723e */ /* 0x000fc600000010ff */
[----:B------:R-:W-:Y:S01]  /*8850*/  FADD.FTZ R136, R176, R129 ;  /* 0x00000081b0887221 */ /* 0x000fe20000010000 */
[----:B------:R-:W-:Y:S01]  /*8860*/  F2FP.BF16.F32.PACK_AB R176, R127, R176 ;  /* 0x000000b07fb0723e */ /* 0x000fe200000010ff */
[----:B------:R-:W0:Y:S01]  /*8870*/  MUFU.EX2 R120, R120 ;  /* 0x0000007800787308 */ /* 0x000e220000000800 */
[C---:B--2---:R-:W-:Y:S01]  /*8880*/  FADD.FTZ R128, R15.reuse, R128 ;  /* 0x000000800f807221 */ /* 0x044fe20000010000 */
[----:B------:R-:W-:-:S06]  /*8890*/  F2FP.BF16.F32.PACK_AB R185, R15, R185 ;  /* 0x000000b90fb9723e */ /* 0x000fcc00000010ff */
[----:B------:R-:W1:Y:S01]  /*88a0*/  MUFU.EX2 R181, R181 ;  /* 0x000000b500b57308 */ /* 0x000e620000000800 */
[----:B---3--:R-:W-:Y:S01]  /*88b0*/  FADD.FTZ R7, R187, R128 ;  /* 0x00000080bb077221 */ /* 0x008fe20000010000 */
[--C-:B------:R-:W-:Y:S01]  /*88c0*/  FFMA.FTZ R128, R149, UR10, -R138.reuse ;  /* 0x0000000a95807c23 */ /* 0x100fe2000801088a */
[----:B------:R-:W-:-:S05]  /*88d0*/  FFMA.FTZ R138, R158, UR10, -R138 ;  /* 0x0000000a9e8a7c23 */ /* 0x000fca000801088a */
[----:B------:R-:W2:Y:S01]  /*88e0*/  MUFU.EX2 R121, R121 ;  /* 0x0000007900797308 */ /* 0x000ea20000000800 */
[C---:B0-----:R-:W-:Y:S01]  /*88f0*/  FADD.FTZ R132, R120.reuse, R7 ;  /* 0x0000000778847221 */ /* 0x041fe20000010000 */
[----:B------:R-:W-:Y:S01]  /*8900*/  FADD.FTZ R7, R127, R136 ;  /* 0x000000887f077221 */ /* 0x000fe20000010000 */
[----:B------:R-:W-:-:S03]  /*8910*/  F2FP.BF16.F32.PACK_AB R187, R120, R187 ;  /* 0x000000bb78bb723e */ /* 0x000fc600000010ff */
[----:B------:R-:W-:Y:S01]  /*8920*/  FADD.FTZ R129, R178, R7 ;  /* 0x00000007b2817221 */ /* 0x000fe20000010000 */
[C---:B------:R-:W-:Y:S01]  /*8930*/  F2FP.BF16.F32.PACK_AB R178, R130.reuse, R178 ;  /* 0x000000b282b2723e */ /* 0x040fe200000010ff */
[----:B------:R-:W0:Y:S01]  /*8940*/  MUFU.EX2 R183, R183 ;  /* 0x000000b700b77308 */ /* 0x000e220000000800 */
[----:B-1----:R-:W-:Y:S01]  /*8950*/  FADD.FTZ R132, R181, R132 ;  /* 0x00000084b5847221 */ /* 0x002fe20000010000 */
[----:B------:R-:W-:-:S04]  /*8960*/  FADD.FTZ R129, R130, R129 ;  /* 0x0000008182817221 */ /* 0x000fc80000010000 */
[----:B------:R-:W-:Y:S01]  /*8970*/  FADD.FTZ R136, R172, R129 ;  /* 0x00000081ac887221 */ /* 0x000fe20000010000 */
[----:B------:R-:W-:Y:S01]  /*8980*/  F2FP.BF16.F32.PACK_AB R172, R131, R172 ;  /* 0x000000ac83ac723e */ /* 0x000fe200000010ff */
[----:B------:R-:W1:Y:S01]  /*8990*/  MUFU.EX2 R2, R133 ;  /* 0x0000008500027308 */ /* 0x000e620000000800 */
[----:B--2---:R-:W-:Y:S01]  /*89a0*/  FADD.FTZ R132, R121, R132 ;  /* 0x0000008479847221 */ /* 0x004fe20000010000 */
[----:B------:R-:W-:Y:S01]  /*89b0*/  FADD.FTZ R11, R131, R136 ;  /* 0x00000088830b7221 */ /* 0x000fe20000010000 */
[----:B------:R-:W-:-:S05]  /*89c0*/  F2FP.BF16.F32.PACK_AB R181, R121, R181 ;  /* 0x000000b579b5723e */ /* 0x000fca00000010ff */
[----:B------:R-:W2:Y:S01]  /*89d0*/  MUFU.EX2 R177, R177 ;  /* 0x000000b100b17308 */ /* 0x000ea20000000800 */
[----:B0-----:R-:W-:-:S07]  /*89e0*/  FADD.FTZ R7, R183, R132 ;  /* 0x00000084b7077221 */ /* 0x001fce0000010000 */
        /* <DEDUP_REMOVED lines=42> */
[C---:B--2---:R-:W-:Y:S01]  /*8c90*/  FADD.FTZ R3, R20.reuse, R3 ;  /* 0x0000000314037221 */ /* 0x044fe20000010000 */
[----:B------:R-:W-:-:S03]  /*8ca0*/  F2FP.BF16.F32.PACK_AB R169, R20, R169 ;  /* 0x000000a914a9723e */ /* 0x000fc600000010ff */
[----:B0-----:R-:W-:-:S04]  /*8cb0*/  FADD.FTZ R3, R156, R3 ;  /* 0x000000039c037221 */ /* 0x001fc80000010000 */
[C---:B-1----:R-:W-:Y:S01]  /*8cc0*/  FADD.FTZ R6, R138.reuse, R3 ;  /* 0x000000038a067221 */ /* 0x042fe20000010000 */
[----:B------:R-:W-:Y:S01]  /*8cd0*/  F2FP.BF16.F32.PACK_AB R171, R138, R156 ;  /* 0x0000009c8aab723e */ /* 0x000fe200000010ff */
[----:B------:R-:W-:Y:S01]  /*8ce0*/  IMAD.MOV.U32 R3, RZ, RZ, R9 ;  /* 0x000000ffff037224 */ /* 0x000fe200078e0009 */
[----:B------:R-:W-:Y:S06]  /*8cf0*/  @P2 BRA `(.L_x_4406) ;  /* 0xffffffc800682947 */ /* 0x000fec000383ffff */
[----:B------:R-:W-:Y:S01]  /*8d00*/  IMAD.MOV.U32 R2, RZ, RZ, R122 ;  /* 0x000000ffff027224 */ /* 0x000fe200078e007a */
[----:B------:R-:W-:Y:S01]  /*8d10*/  UMOV UR37, UR5 ;  /* 0x0000000500257c82 */ /* 0x000fe20008000000 */
[----:B------:R-:W-:Y:S01]  /*8d20*/  IMAD.MOV.U32 R3, RZ, RZ, R9 ;  /* 0x000000ffff037224 */ /* 0x000fe200078e0009 */
[----:B------:R-:W-:-:S06]  /*8d30*/  UMOV UR36, UR39 ;  /* 0x0000002700247c82 */ /* 0x000fcc0008000000 */
.L_x_4389:
[----:B------:R-:W-:Y:S01]  /*8d40*/  ULDC UR4, c[0x0][0x448] ;  /* 0x0001120000047ab9 */ /* 0x000fe20000000800 */
[----:B------:R-:W-:Y:S01]  /*8d50*/  IADD3 R9, R16, 0x1, -R17 ;  /* 0x0000000110097810 */ /* 0x000fe20007ffe811 */
[----:B------:R-:W-:Y:S01]  /*8d60*/  UISETP.NE.AND UP0, UPT, UR4, 0x1, UPT ;  /* 0x000000010400788c */ /* 0x000fe2000bf05270 */
[----:B------:R-:W-:Y:S02]  /*8d70*/  ULDC UR11, c[0x0][0x9e4] ;  /* 0x00027900000b7ab9 */ /* 0x000fe40000000800 */
[----:B------:R-:W-:Y:S01]  /*8d80*/  R2UR UR7, R9 ;  /* 0x00000000090772ca */ /* 0x000fe200000e0000 */
[----:B------:R-:W-:Y:S02]  /*8d90*/  UISETP.GE.AND UP1, UPT, UR11, 0x1, UPT ;  /* 0x000000010b00788c */ /* 0x000fe4000bf26270 */
[----:B------:R-:W-:Y:S01]  /*8da0*/  UIADD3 UR6, UR60, 0x7f, URZ ;  /* 0x0000007f3c067890 */ /* 0x000fe2000fffe03f */
[----:B------:R-:W-:-:S03]  /*8db0*/  ULDC UR15, c[0x0][0x9dc] ;  /* 0x00027700000f7ab9 */ /* 0x000fc60000000800 */
[----:B------:R-:W-:Y:S01]  /*8dc0*/  PLOP3.LUT P2, PT, PT, PT, UP1, 0x40, 0x0 ;  /* 0x000000000000781c */ /* 0x000fe20003f4e818 */
[----:B------:R-:W-:Y:S01]  /*8dd0*/  @UP0 ULDC UR4, c[0x0][0x44c] ;  /* 0x0001130000040ab9 */ /* 0x000fe20000000800 */
[----:B------:R-:W-:Y:S01]  /*8de0*/  @UP0 ULDC UR14, c[0x0][0x450] ;  /* 0x00011400000e0ab9 */ /* 0x000fe20000000800 */
[----:B------:R-:W-:-:S04]  /*8df0*/  UIMAD.WIDE.U32 UR4, UR6, UR4, URZ ;  /* 0x00000004060472a5 */ /* 0x000fc8000f8e003f */
[----:B------:R-:W-:-:S04]  /*8e00*/  @UP0 USHF.R.U32.HI UR6, URZ, UR14, UR5 ;  /* 0x0000000e3f060299 */ /* 0x000fc80008011605 */
[----:B------:R-:W-:-:S04]  /*8e10*/  UIADD3 UR6, UR7, UR6, URZ ;  /* 0x0000000607067290 */ /* 0x000fc8000fffe03f */
[----:B------:R-:W-:Y:S01]  /*8e20*/  UIADD3 UR15, UR6, -UR15, URZ ;  /* 0x8000000f060f7290 */ /* 0x000fe2000fffe03f */
[----:B------:R-:W-:Y:S11]  /*8e30*/  @P2 BRA `(.L_x_4407) ;  /* 0x0000000000482947 */ /* 0x000ff60003800000 */
        /* <DEDUP_REMOVED lines=11> */
.L_x_4408:
[----:B------:R-:W-:-:S11]  /*8ef0*/  UISETP.NE.AND UP2, UPT, UR11, 0x1, UPT ;  /* 0x000000010b00788c */ /* 0x000fd6000bf45270 */
[----:B------:R-:W-:Y:S02]  /*8f00*/  @UP2 ULDC.64 UR4, c[0x0][0x9e8] ;  /* 0x00027a0000042ab9 */ /* 0x000fe40000000a00 */
[----:B------:R-:W-:-:S04]  /*8f10*/  UIMAD.WIDE.U32 UR6, UR14, UR4, URZ ;  /* 0x000000040e0672a5 */ /* 0x000fc8000f8e003f */
[----:B------:R-:W-:-:S12]  /*8f20*/  @UP2 USHF.R.U32.HI UR14, URZ, UR5, UR7 ;  /* 0x000000053f0e2299 */ /* 0x000fd80008011607 */
.L_x_4409:
[----:B------:R-:W-:-:S04]  /*8f30*/  UIMAD UR11, UR14, UR11, URZ ;  /* 0x0000000b0e0b72a4 */ /* 0x000fc8000f8e023f */
[----:B------:R-:W-:-:S04]  /*8f40*/  UISETP.LT.AND UP2, UPT, UR15, UR11, UPT ;  /* 0x0000000b0f00728c */ /* 0x000fc8000bf41270 */
[----:B------:R-:W-:-:S12]  /*8f50*/  USEL UR15, UR15, UR11, !UP2 ;  /* 0x0000000b0f0f7287 */ /* 0x000fd8000d000000 */
.L_x_4407:
        /* <DEDUP_REMOVED lines=15> */
.L_x_4419:
[----:B------:R-:W-:-:S04]  /*9050*/  UIADD3 UR37, UR4, 0x1, URZ ;  /* 0x0000000104257890 */ /* 0x000fc8000fffe03f */
[----:B------:R-:W-:-:S04]  /*9060*/  UISETP.NE.AND UP2, UPT, UR37, 0x2, UPT ;  /* 0x000000022500788c */ /* 0x000fc8000bf45270 */
[----:B------:R-:W-:Y:S02]  /*9070*/  USEL UR36, URZ, 0x1, UP2 ;  /* 0x000000013f247887 */ /* 0x000fe40009000000 */
[----:B------:R-:W-:Y:S02]  /*9080*/  USEL UR37, UR37, URZ, UP2 ;  /* 0x0000003f25257287 */ /* 0x000fe40009000000 */
[----:B------:R-:W-:Y:S01]  /*9090*/  ULOP3.LUT UR36, UR7, UR36, URZ, 0x3c, !UPT ;  /* 0x0000002407247292 */ /* 0x000fe2000f8e3c3f */
[----:B------:R-:W-:Y:S11]  /*90a0*/  @!P0 BRA `(.L_x_4411) ;  /* 0x0000000000048947 */ /* 0x000ff60003800000 */
[----:B------:R-:W-:Y:S01]  /*90b0*/  BPT.TRAP 0x1 ;  /* 0x000000040000795c */ /* 0x000fe20000300000 */
.L_x_4411:
[----:B------:R-:W-:Y:S01]  /*90c0*/  ULEA UR6, UR37, UR38, 0x3 ;  /* 0x0000002625067291 */ /* 0x000fe2000f8e183f */
[----:B------:R-:W-:-:S05]  /*90d0*/  IMAD.U32 R2, RZ, RZ, UR36 ;  /* 0x00000024ff027e24 */ /* 0x000fca000f8e00ff */
[----:B------:R-:W-:-:S04]  /*90e0*/  SHF.L.U32 R2, R2, 0x1f, RZ ;  /* 0x0000001f02027819 */ /* 0x000fc800000006ff */
[----:B------:R0:W1:Y:S01]  /*90f0*/  SYNCS.PHASECHK.TRANS64.TRYWAIT P2, [UR6+0x30830], R2 ;  /* 0x03083002ff0075a7 */ /* 0x0000620008040146 */
[----:B------:R-:W-:Y:S05]  /*9100*/  @!P0 BRA `(.L_x_4412) ;  /* 0x0000000000048947 */ /* 0x000fea0003800000 */
[----:B------:R-:W-:Y:S01]  /*9110*/  BPT.TRAP 0x1 ;  /* 0x000000040000795c */ /* 0x000fe20000300000 */
.L_x_4412:
[-C--:B------:R-:W-:Y:S01]  /*9120*/  FMUL.FTZ R24, R24, R12.reuse ;  /* 0x0000000c18187220 */ /* 0x080fe20000410000 */
[----:B------:R-:W-:Y:S01]  /*9130*/  FMUL.FTZ R25, R25, R12 ;  /* 0x0000000c19197220 */ /* 0x000fe20000410000 */
[----:B-1----:R-:W-:Y:S06]  /*9140*/  @P2 BRA `(.L_x_4413) ;  /* 0x0000000000082947 */ /* 0x002fec0003800000 */
[----:B------:R-:W1:Y:S02]  /*9150*/  SYNCS.PHASECHK.TRANS64.TRYWAIT P2, [UR6+0x30830], R2 ;  /* 0x03083002ff0075a7 */ /* 0x000e640008040146 */
[----:B-1----:R-:W-:Y:S05]  /*9160*/  @!P2 BRA `(.L_x_4414) ;  /* 0x000001240008a947 */ /* 0x002fea0003800000 */
.L_x_4413:
        /* <DEDUP_REMOVED lines=165> */
.L_x_4415:
[----:B------:R-:W-:Y:S01]  /*9bc0*/  ULEA UR11, UR4, UR38, 0x3 ;  /* 0x00000026040b7291 */ /* 0x000fe2000f8e183f */
[----:B------:R-:W-:-:S05]  /*9bd0*/  IMAD.U32 R0, RZ, RZ, UR7 ;  /* 0x00000007ff007e24 */ /* 0x000fca000f8e00ff */
[----:B------:R-:W-:-:S04]  /*9be0*/  SHF.L.U32 R0, R0, 0x1f, RZ ;  /* 0x0000001f00007819 */ /* 0x000fc800000006ff */
[----:B------:R2:W3:Y:S01]  /*9bf0*/  SYNCS.PHASECHK.TRANS64.TRYWAIT P2, [UR11+0x30850], R0 ;  /* 0x03085000ff0075a7 */ /* 0x0004e2000804014b */
[----:B------:R-:W-:Y:S05]  /*9c00*/  @!P0 BRA `(.L_x_4416) ;  /* 0x0000000000048947 */ /* 0x000fea0003800000 */
[----:B------:R-:W-:Y:S01]  /*9c10*/  BPT.TRAP 0x1 ;  /* 0x000000040000795c */ /* 0x000fe20000300000 */
.L_x_4416:
[----:B---3--:R-:W-:Y:S05]  /*9c20*/  @P2 BRA `(.L_x_4417) ;  /* 0x0000000000082947 */ /* 0x008fea0003800000 */
[----:B------:R-:W3:Y:S02]  /*9c30*/  SYNCS.PHASECHK.TRANS64.TRYWAIT P2, [UR11+0x30850], R0 ;  /* 0x03085000ff0075a7 */ /* 0x000ee4000804014b */
[----:B---3--:R-:W-:Y:S05]  /*9c40*/  @!P2 BRA `(.L_x_4418) ;  /* 0x000001180068a947 */ /* 0x008fea0003800000 */
.L_x_4417:
        /* <DEDUP_REMOVED lines=16> */
[----:B------:R-:W-:Y:S01]  /*9d50*/  UIMAD UR4, UR4, 0x900, UR6 ;  /* 0x00000900040478a4 */ /* 0x000fe2000f8e0206 */
        /* <DEDUP_REMOVED lines=39> */
[----:B------:R-:W-:Y:S01]  /*9fd0*/  UMOV UR10, UR50 ;  /* 0x00000032000a7c82 */ /* 0x000fe20008000000 */
        /* <DEDUP_REMOVED lines=58> */
[----:B------:R-:W0:Y:S01]  /*a380*/  MUFU.TANH R20, R20 ;  /* 0x0000001400147308 */ /* 0x000e220000002400 */
[----:B-1----:R-:W-:Y:S01]  /*a390*/  FMNMX.FTZ R161, R13, R160, !PT ;  /* 0x000000a00da17209 */ /* 0x002fe20007810000 */
[----:B------:R-:W-:Y:S02]  /*a3a0*/  WARPGROUP.DEPBAR.LE gsb0, 0x0 ;  /* 0x00008000000079c5 */ /* 0x000fe40000010000 */
[----:B------:R-:W-:-:S04]  /*a3b0*/  WARPGROUP.ARRIVE ;  /* 0x00000000000079c5 */ /* 0x000fc80000000000 */
[----:B------:R-:W1:Y:S01]  /*a3c0*/  MUFU.TANH R120, R120 ;  /* 0x0000007800787308 */ /* 0x000e620000002400 */
[----:B---3--:R-:W-:Y:S01]  /*a3d0*/  FMNMX.FTZ R161, R14, R161, !PT ;  /* 0x000000a10ea17209 */ /* 0x008fe20007810000 */
[----:B------:R-:W-:Y:S01]  /*a3e0*/  HGMMA.64x192x16.F32.BF16 R24, R184, gdesc[UR4].tnspB, R24, gsb0 ;  /* 0x42e00004b8187df0 */ /* 0x000fe20008001818 */
[----:B------:R-:W-:Y:S01]  /*a3f0*/  UIADD3 UR6, UR4, 0x100, URZ ;  /* 0x0000010004067890 */ /* 0x000fe2000fffe03f */
[----:B--2---:R-:W-:Y:S01]  /*a400*/  FMNMX.FTZ R12, R3, R12, !PT ;  /* 0x0000000c030c7209 */ /* 0x004fe20007810000 */
[----:B------:R-:W-:-:S03]  /*a410*/  UMOV UR7, 0x40000040 ;  /* 0x4000004000077882 */ /* 0x000fc60000000000 */
[----:B------:R-:W2:Y:S01]  /*a420*/  MUFU.TANH R123, R123 ;  /* 0x0000007b007b7308 */ /* 0x000ea20000002400 */
[----:B0-----:R-:W-:Y:S01]  /*a430*/  FMNMX.FTZ R161, R20, R161, !PT ;  /* 0x000000a114a17209 */ /* 0x001fe20007810000 */
[----:B------:R-:W0:Y:S06]  /*a440*/  SHFL.BFLY PT, R3, R12, 0x1, 0x1f ;  /* 0x0c201f000c037f89 */ /* 0x000e2c00000e0000 */
[----:B------:R-:W3:Y:S08]  /*a450*/  MUFU.TANH R124, R124 ;  /* 0x0000007c007c7308 */ /* 0x000ef00000002400 */
[----:B------:R-:W4:Y:S08]  /*a460*/  MUFU.TANH R127, R127 ;  /* 0x0000007f007f7308 */ /* 0x000f300000002400 */
[----:B------:R-:W5:Y:S01]  /*a470*/  MUFU.TANH R129, R129 ;  /* 0x0000008100817308 */ /* 0x000f620000002400 */
[----:B0-----:R-:W-:-:S05]  /*a480*/  FMNMX.FTZ R3, R12, R3, !PT ;  /* 0x000000030c037209 */ /* 0x001fca0007810000 */
[----:B------:R-:W-:Y:S02]  /*a490*/  FADD.FTZ R9, -R3, R9 ;  /* 0x0000000903097221 */ /* 0x000fe40000010100 */
[----:B------:R-:W0:Y:S02]  /*a4a0*/  MUFU.TANH R131, R131 ;  /* 0x0000008300837308 */ /* 0x000e240000002400 */
[----:B------:R-:W-:Y:S01]  /*a4b0*/  FMUL.FTZ R12, R9, UR10 ;  /* 0x0000000a090c7c20 */ /* 0x000fe20008410000 */
[----:B------:R-:W-:-:S04]  /*a4c0*/  FMUL.FTZ R9, R3, UR10 ;  /* 0x0000000a03097c20 */ /* 0x000fc80008410000 */
[--C-:B------:R-:W-:Y:S01]  /*a4d0*/  FFMA.FTZ R188, R0, UR10, -R9.reuse ;  /* 0x0000000a00bc7c23 */ /* 0x100fe20008010809 */
[----:B-1----:R-:W-:Y:S01]  /*a4e0*/  FMNMX.FTZ R0, R120, R161, !PT ;  /* 0x000000a178007209 */ /* 0x002fe20007810000 */
[--C-:B------:R-:W-:Y:S01]  /*a4f0*/  FFMA.FTZ R190, R15, UR10, -R9.reuse ;  /* 0x0000000a0fbe7c23 */ /* 0x100fe20008010809 */
[----:B------:R-:W1:Y:S01]  /*a500*/  MUFU.TANH R132, R132 ;  /* 0x0000008400847308 */ /* 0x000e620000002400 */
[--C-:B------:R-:W-:Y:S01]  /*a510*/  FFMA.FTZ R161, R21, UR10, -R9.reuse ;  /* 0x0000000a15a17c23 */ /* 0x100fe20008010809 */
[----:B--2---:R-:W-:Y:S01]  /*a520*/  FMNMX.FTZ R15, R123, R0, !PT ;  /* 0x000000007b0f7209 */ /* 0x004fe20007810000 */
[--C-:B------:R-:W-:Y:S01]  /*a530*/  FFMA.FTZ R160, R2, UR10, -R9.reuse ;  /* 0x0000000a02a07c23 */ /* 0x100fe20008010809 */
[--C-:B------:R-:W-:Y:S01]  /*a540*/  FFMA.FTZ R134, R134, UR10, -R9.reuse ;  /* 0x0000000a86867c23 */ /* 0x100fe20008010809 */
[----:B------:R-:W-:Y:S01]  /*a550*/  FFMA.FTZ R149, R149, UR10, -R9 ;  /* 0x0000000a95957c23 */ /* 0x000fe20008010809 */
[----:B---3--:R-:W-:Y:S02]  /*a560*/  FMNMX.FTZ R0, R124, R15, !PT ;  /* 0x0000000f7c007209 */ /* 0x008fe40007810000 */
[----:B------:R-:W2:Y:S02]  /*a570*/  MUFU.TANH R143, R143 ;  /* 0x0000008f008f7308 */ /* 0x000ea40000002400 */
[----:B----4-:R-:W-:-:S04]  /*a580*/  FMNMX.FTZ R0, R127, R0, !PT ;  /* 0x000000007f007209 */ /* 0x010fc80007810000 */
[----:B-----5:R-:W-:Y:S02]  /*a590*/  FMNMX.FTZ R0, R129, R0, !PT ;  /* 0x0000000081007209 */ /* 0x020fe40007810000 */
[----:B------:R-:W3:Y:S02]  /*a5a0*/  MUFU.TANH R146, R146 ;  /* 0x0000009200927308 */ /* 0x000ee40000002400 */
[----:B0-----:R-:W-:-:S04]  /*a5b0*/  FMNMX.FTZ R15, R131, R0, !PT ;  /* 0x00000000830f7209 */ /* 0x001fc80007810000 */
[----:B-1----:R-:W-:Y:S01]  /*a5c0*/  FMNMX.FTZ R0, R132, R15, !PT ;  /* 0x0000000f84007209 */ /* 0x002fe20007810000 */
[--C-:B------:R-:W-:Y:S01]  /*a5d0*/  FFMA.FTZ R15, R122, UR10, -R9.reuse ;  /* 0x0000000a7a0f7c23 */ /* 0x100fe20008010809 */
[----:B------:R-:W0:Y:S01]  /*a5e0*/  MUFU.TANH R147, R147 ;  /* 0x0000009300937308 */ /* 0x000e220000002400 */
[----:B------:R-:W-:Y:S01]  /*a5f0*/  FFMA.FTZ R122, R144, UR10, -R9 ;  /* 0x0000000a907a7c23 */ /* 0x000fe20008010809 */
[----:B--2---:R-:W-:-:S06]  /*a600*/  FMNMX.FTZ R21, R143, R0, !PT ;  /* 0x000000008f157209 */ /* 0x004fcc0007810000 */
[----:B------:R-:W1:Y:S01]  /*a610*/  MUFU.TANH R150, R150 ;  /* 0x0000009600967308 */ /* 0x000e620000002400 */
[----:B---3--:R-:W-:-:S07]  /*a620*/  FMNMX.FTZ R0, R146, R21, !PT ;  /* 0x0000001592007209 */ /* 0x008fce0007810000 */
[----:B------:R-:W-:Y:S01]  /*a630*/  MUFU.TANH R151, R151 ;  /* 0x0000009700977308 */ /* 0x000fe20000002400 */
[----:B0-----:R-:W-:-:S07]  /*a640*/  FMNMX.FTZ R21, R147, R0, !PT ;  /* 0x0000000093157209 */ /* 0x001fce0007810000 */
[----:B------:R-:W-:Y:S01]  /*a650*/  MUFU.TANH R152, R152 ;  /* 0x0000009800987308 */ /* 0x000fe20000002400 */
[----:B-1----:R-:W-:Y:S01]  /*a660*/  FMNMX.FTZ R0, R150, R21, !PT ;  /* 0x0000001596007209 */ /* 0x002fe20007810000 */
[--C-:B------:R-:W-:Y:S01]  /*a670*/  FFMA.FTZ R21, R126, UR10, -R9.reuse ;  /* 0x0000000a7e157c23 */ /* 0x100fe20008010809 */
[----:B------:R-:W-:-:S05]  /*a680*/  FFMA.FTZ R126, R138, UR10, -R9 ;  /* 0x0000000a8a7e7c23 */ /* 0x000fca0008010809 */
[----:B------:R-:W-:Y:S08]  /*a690*/  MUFU.TANH R153, R153 ;  /* 0x0000009900997308 */ /* 0x000ff00000002400 */
[----:B------:R-:W-:Y:S08]  /*a6a0*/  MUFU.TANH R154, R154 ;  /* 0x0000009a009a7308 */ /* 0x000ff00000002400 */
[----:B------:R-:W-:Y:S08]  /*a6b0*/  MUFU.TANH R155, R155 ;  /* 0x0000009b009b7308 */ /* 0x000ff00000002400 */
[----:B------:R-:W-:Y:S08]  /*a6c0*/  MUFU.TANH R156, R156 ;  /* 0x0000009c009c7308 */ /* 0x000ff00000002400 */
[----:B------:R-:W-:Y:S08]  /*a6d0*/  MUFU.TANH R157, R157 ;  /* 0x0000009d009d7308 */ /* 0x000ff00000002400 */
[----:B------:R-:W-:Y:S08]  /*a6e0*/  MUFU.TANH R158, R158 ;  /* 0x0000009e009e7308 */ /* 0x000ff00000002400 */
[----:B------:R-:W-:Y:S08]  /*a6f0*/  MUFU.TANH R159, R159 ;  /* 0x0000009f009f7308 */ /* 0x000ff00000002400 */
[----:B------:R-:W-:Y:S08]  /*a700*/  MUFU.EX2 R12, R12 ;  /* 0x0000000c000c7308 */ /* 0x000ff00000000800 */
[----:B------:R-:W0:Y:S08]  /*a710*/  MUFU.EX2 R188, R188 ;  /* 0x000000bc00bc7308 */ /* 0x000e300000000800 */
[----:B------:R-:W1:Y:S08]  /*a720*/  MUFU.EX2 R160, R160 ;  /* 0x000000a000a07308 */ /* 0x000e700000000800 */
[----:B------:R-:W2:Y:S01]  /*a730*/  MUFU.EX2 R190, R190 ;  /* 0x000000be00be7308 */ /* 0x000ea20000000800 */
[----:B0-----:R-:W-:-:S07]  /*a740*/  FFMA.FTZ R7, R12, R7, R188 ;  /* 0x000000070c077223 */ /* 0x001fce00000100bc */
[----:B------:R-:W0:Y:S01]  /*a750*/  MUFU.EX2 R161, R161 ;  /* 0x000000a100a17308 */ /* 0x000e220000000800 */
[C---:B-1----:R-:W-:Y:S01]  /*a760*/  FADD.FTZ R7, R160.reuse, R7 ;  /* 0x00000007a0077221 */ /* 0x042fe20000010000 */
[----:B------:R-:W-:-:S06]  /*a770*/  F2FP.BF16.F32.PACK_AB R188, R160, R188 ;  /* 0x000000bca0bc723e */ /* 0x000fcc00000010ff */
[----:B------:R-:W-:Y:S01]  /*a780*/  MUFU.EX2 R15, R15 ;  /* 0x0000000f000f7308 */ /* 0x000fe20000000800 */
[----:B------:R-:W-:Y:S02]  /*a790*/  WARPGROUP.DEPBAR.LE gsb0, 0x0 ;  /* 0x00008000000079c5 */ /* 0x000fe40000010000 */
[----:B------:R-:W-:Y:S01]  /*a7a0*/  WARPGROUP.ARRIVE ;  /* 0x00000000000079c5 */ /* 0x000fe20000000000 */
[--C-:B------:R-:W-:Y:S01]  /*a7b0*/  FFMA.FTZ R184, R121, UR10, -R9.reuse ;  /* 0x0000000a79b87c23 */ /* 0x100fe20008010809 */
[----:B------:R-:W-:Y:S01]  /*a7c0*/  FMNMX.FTZ R121, R151, R0, !PT ;  /* 0x0000000097797209 */ /* 0x000fe20007810000 */
[----:B------:R-:W-:Y:S02]  /*a7d0*/  FFMA.FTZ R186, R125, UR10, -R9 ;  /* 0x0000000a7dba7c23 */ /* 0x000fe40008010809 */
[----:B------:R-:W-:Y:S01]  /*a7e0*/  MUFU.EX2 R21, R21 ;  /* 0x0000001500157308 */ /* 0x000fe20000000800 */
[----:B------:R-:W-:Y:S01]  /*a7f0*/  HGMMA.64x192x16.F32.BF16 R24, R180, gdesc[UR4].tnspB, R24, gsb0 ;  /* 0x42e00004b4187df0 */ /* 0x000fe20008001818 */
[----:B------:R-:W-:Y:S01]  /*a800*/  UIADD3 UR6, UR4, 0x180, URZ ;  /* 0x0000018004067890 */ /* 0x000fe2000fffe03f */
[----:B------:R-:W-:Y:S01]  /*a810*/  FMNMX.FTZ R0, R152, R121, !PT ;  /* 0x0000007998007209 */ /* 0x000fe20007810000 */
[----:B------:R-:W-:-:S03]  /*a820*/  UMOV UR7, 0x40000040 ;  /* 0x4000004000077882 */ /* 0x000fc60000000000 */
[----:B------:R-:W-:Y:S01]  /*a830*/  FMNMX.FTZ R121, R153, R0, !PT ;  /* 0x0000000099797209 */ /* 0x000fe20007810000 */
[----:B------:R-:W-:Y:S03]  /*a840*/  MUFU.EX2 R184, R184 ;  /* 0x000000b800b87308 */ /* 0x000fe60000000800 */
[----:B------:R-:W-:Y:S01]  /*a850*/  FMNMX.FTZ R0, R154, R121, !PT ;  /* 0x000000799a007209 */ /* 0x000fe20007810000 */
[--C-:B------:R-:W-:Y:S01]  /*a860*/  FFMA.FTZ R121, R130, UR10, -R9.reuse ;  /* 0x0000000a82797c23 */ /* 0x100fe20008010809 */
[----:B------:R-:W-:Y:S02]  /*a870*/  FFMA.FTZ R130, R145, UR10, -R9 ;  /* 0x0000000a91827c23 */ /* 0x000fe40008010809 */
[----:B------:R-:W-:Y:S01]  /*a880*/  FMNMX.FTZ R125, R155, R0, !PT ;  /* 0x000000009b7d7209 */ /* 0x000fe20007810000 */
[----:B------:R-:W-:Y:S03]  /*a890*/  MUFU.EX2 R186, R186 ;  /* 0x000000ba00ba7308 */ /* 0x000fe60000000800 */
[----:B------:R-:W-:-:S04]  /*a8a0*/  FMNMX.FTZ R0, R156, R125, !PT ;  /* 0x0000007d9c007209 */ /* 0x000fc80007810000 */
[----:B------:R-:W-:Y:S01]  /*a8b0*/  FMNMX.FTZ R125, R157, R0, !PT ;  /* 0x000000009d7d7209 */ /* 0x000fe20007810000 */
[----:B------:R-:W-:Y:S03]  /*a8c0*/  MUFU.EX2 R121, R121 ;  /* 0x0000007900797308 */ /* 0x000fe60000000800 */
[----:B------:R-:W-:Y:S01]  /*a8d0*/  FMNMX.FTZ R0, R158, R125, !PT ;  /* 0x0000007d9e007209 */ /* 0x000fe20007810000 */
[----:B------:R-:W-:-:S03]  /*a8e0*/  FFMA.FTZ R125, R136, UR10, -R9 ;  /* 0x0000000a887d7c23 */ /* 0x000fc60008010809 */
[----:B------:R-:W-:Y:S01]  /*a8f0*/  FMNMX.FTZ R0, R159, R0, !PT ;  /* 0x000000009f007209 */ /* 0x000fe20007810000 */
        /* <DEDUP_REMOVED lines=10> */
[----:B------:R-:W-:Y:S01]  /*a9a0*/  FFMA.FTZ R128, R142, UR10, -R9 ;  /* 0x0000000a8e807c23 */ /* 0x000fe20008010809 */
[----:B--2---:R-:W-:Y:S01]  /*a9b0*/  FADD.FTZ R142, R190, R7 ;  /* 0x00000007be8e7221 */ /* 0x004fe20000010000 */
[----:B------:R-:W-:Y:S01]  /*a9c0*/  HGMMA.64x192x16.F32.BF16 R24, R176, gdesc[UR4].tnspB, R24, gsb0 ;  /* 0x42e00004b0187df0 */ /* 0x000fe20008001818 */
[----:B------:R-:W-:Y:S01]  /*a9d0*/  UIADD3 UR6, UR4, 0x200, URZ ;  /* 0x0000020004067890 */ /* 0x000fe2000fffe03f */
[----:B------:R-:W-:Y:S01]  /*a9e0*/  MUFU.EX2 R182, R182 ;  /* 0x000000b600b67308 */ /* 0x000fe20000000800 */
[----:B------:R-:W-:Y:S01]  /*a9f0*/  UMOV UR7, 0x40000040 ;  /* 0x4000004000077882 */ /* 0x000fe20000000000 */
[----:B0-----:R-:W-:-:S06]  /*aa00*/  F2FP.BF16.F32.PACK_AB R190, R161, R190 ;  /* 0x000000bea1be723e */ /* 0x001fcc00000010ff */
[----:B------:R-:W-:Y:S08]  /*aa10*/  MUFU.EX2 R180, R180 ;  /* 0x000000b400b47308 */ /* 0x000ff00000000800 */
[----:B------:R-:W-:Y:S08]  /*aa20*/  MUFU.EX2 R133, R133 ;  /* 0x0000008500857308 */ /* 0x000ff00000000800 */
[----:B------:R-:W-:Y:S01]  /*aa30*/  MUFU.EX2 R128, R128 ;  /* 0x0000008000807308 */ /* 0x000fe20000000800 */
[----:B------:R-:W-:-:S02]  /*aa40*/  WARPGROUP.DEPBAR.LE gsb0, 0x0 ;  /* 0x00008000000079c5 */ /* 0x000fc40000010000 */
[----:B------:R-:W-:Y:S01]  /*aa50*/  WARPGROUP.ARRIVE ;  /* 0x00000000000079c5 */ /* 0x000fe20000000000 */
[--C-:B------:R-:W-:Y:S01]  /*aa60*/  FFMA.FTZ R176, R135, UR10, -R9.reuse ;  /* 0x0000000a87b07c23 */ /* 0x100fe20008010809 */
[----:B------:R-:W-:Y:S01]  /*aa70*/  FFMA.FTZ R178, R137, UR10, -R9 ;  /* 0x0000000a89b27c23 */ /* 0x000fe20008010809 */
[----:B------:R-:W0:Y:S03]  /*aa80*/  SHFL.BFLY PT, R135, R0, 0x2, 0x1f ;  /* 0x0c401f0000877f89 */ /* 0x000e2600000e0000 */
[----:B------:R-:W-:Y:S01]  /*aa90*/  HGMMA.64x192x16.F32.BF16 R24, R172, gdesc[UR4].tnspB, R24, gsb0 ;  /* 0x42e00004ac187df0 */ /* 0x000fe20008001818 */
[----:B------:R-:W-:Y:S01]  /*aaa0*/  UIADD3 UR6, UR4, 0x280, URZ ;  /* 0x0000028004067890 */ /* 0x000fe2000fffe03f */
[----:B------:R-:W-:Y:S01]  /*aab0*/  MUFU.EX2 R176, R176 ;  /* 0x000000b000b07308 */ /* 0x000fe20000000800 */
[----:B------:R-:W-:Y:S01]  /*aac0*/  UMOV UR7, 0x40000040 ;  /* 0x4000004000077882 */ /* 0x000fe20000000000 */
[----:B------:R-:W-:-:S06]  /*aad0*/  UMOV UR4, UR37 ;  /* 0x0000002500047c82 */ /* 0x000fcc0008000000 */
[----:B------:R-:W-:Y:S01]  /*aae0*/  MUFU.EX2 R178, R178 ;  /* 0x000000b200b27308 */ /* 0x000fe20000000800 */
[----:B0-----:R-:W-:-:S05]  /*aaf0*/  FMNMX.FTZ R135, R0, R135, !PT ;  /* 0x0000008700877209 */ /* 0x001fca0007810000 */
[----:B------:R-:W0:Y:S02]  /*ab00*/  SHFL.BFLY PT, R2, R135, 0x1, 0x1f ;  /* 0x0c201f0087027f89 */ /* 0x000e2400000e0000 */
[----:B0-----:R-:W-:Y:S02]  /*ab10*/  FMNMX.FTZ R2, R135, R2, !PT ;  /* 0x0000000287027209 */ /* 0x001fe40007810000 */
[----:B------:R-:W-:Y:S03]  /*ab20*/  MUFU.EX2 R135, R149 ;  /* 0x0000009500877308 */ /* 0x000fe60000000800 */
[C---:B------:R-:W-:Y:S01]  /*ab30*/  FADD.FTZ R0, -R2.reuse, R10 ;  /* 0x0000000a02007221 */ /* 0x040fe20000010100 */
[----:B------:R-:W-:-:S03]  /*ab40*/  FMUL.FTZ R10, R2, UR10 ;  /* 0x0000000a020a7c20 */ /* 0x000fc60008410000 */
[----:B------:R-:W-:Y:S01]  /*ab50*/  FMUL.FTZ R0, R0, UR10 ;  /* 0x0000000a00007c20 */ /* 0x000fe20008410000 */
[--C-:B------:R-:W-:Y:S01]  /*ab60*/  FFMA.FTZ R189, R11, UR10, -R10.reuse ;  /* 0x0000000a0bbd7c23 */ /* 0x100fe2000801080a */
[----:B------:R-:W-:Y:S02]  /*ab70*/  IMAD.U32 R11, RZ, RZ, UR37 ;  /* 0x00000025ff0b7e24 */ /* 0x000fe4000f8e00ff */
[--C-:B------:R-:W-:Y:S01]  /*ab80*/  FFMA.FTZ R136, R13, UR10, -R10.reuse ;  /* 0x0000000a0d887c23 */ /* 0x100fe2000801080a */
        /* <DEDUP_REMOVED lines=10> */
[----:B------:R-:W-:Y:S01]  /*ac30*/  MUFU.EX2 R189, R189 ;  /* 0x000000bd00bd7308 */ /* 0x000fe20000000800 */
[--C-:B------:R-:W-:Y:S01]  /*ac40*/  FFMA.FTZ R120, R131, UR10, -R10.reuse ;  /* 0x0000000a83787c23 */ /* 0x100fe2000801080a */
[--C-:B------:R-:W-:Y:S01]  /*ac50*/  FFMA.FTZ R183, R132, UR10, -R10.reuse ;  /* 0x0000000a84b77c23 */ /* 0x100fe2000801080a */
[----:B------:R-:W-:Y:S01]  /*ac60*/  @!P1 PRMT R11, RZ, 0x654, R11 ;  /* 0x00000654ff0b9816 */ /* 0x000fe2000000000b */
        /* <DEDUP_REMOVED lines=9> */
[----:B------:R-:W-:Y:S01]  /*ad00*/  FFMA.FTZ R158, R158, UR10, -R10 ;  /* 0x0000000a9e9e7c23 */ /* 0x000fe2000801080a */
[----:B------:R-:W-:-:S02]  /*ad10*/  IMAD.U32 R13, RZ, RZ, UR11 ;  /* 0x0000000bff0d7e24 */ /* 0x000fc4000f8e00ff */
[----:B------:R-:W-:Y:S02]  /*ad20*/  MUFU.EX2 R191, R191 ;  /* 0x000000bf00bf7308 */ /* 0x000fe40000000800 */
[----:B------:R-:W-:-:S05]  /*ad30*/  @!P1 VIADD R13, R13, 0x30860 ;  /* 0x000308600d0d9836 */ /* 0x000fca0000000000 */
[----:B------:R-:W-:Y:S01]  /*ad40*/  @!P1 PRMT R13, RZ, 0x654, R13 ;  /* 0x00000654ff0d9816 */ /* 0x000fe2000000000d */
        /* <DEDUP_REMOVED lines=13> */
[----:B------:R-:W0:Y:S01]  /*ae20*/  MUFU.EX2 R155, R155 ;  /* 0x0000009b009b7308 */ /* 0x000e220000000800 */
[----:B------:R-:W-:-:S02]  /*ae30*/  WARPGROUP.DEPBAR.LE gsb0, 0x0 ;  /* 0x00008000000079c5 */ /* 0x000fc40000010000 */
[----:B------:R-:W-:Y:S01]  /*ae40*/  WARPGROUP.ARRIVE ;  /* 0x00000000000079c5 */ /* 0x000fe20000000000 */
[--C-:B------:R-:W-:Y:S01]  /*ae50*/  FFMA.FTZ R172, R139, UR10, -R9.reuse ;  /* 0x0000000a8bac7c23 */ /* 0x100fe20008010809 */
[----:B------:R-:W-:Y:S01]  /*ae60*/  FFMA.FTZ R173, R152, UR10, -R10 ;  /* 0x0000000a98ad7c23 */ /* 0x000fe2000801080a */
[--C-:B------:R-:W-:Y:S02]  /*ae70*/  FFMA.FTZ R174, R141, UR10, -R9.reuse ;  /* 0x0000000a8dae7c23 */ /* 0x100fe40008010809 */
[----:B------:R-:W-:Y:S01]  /*ae80*/  MUFU.EX2 R156, R156 ;  /* 0x0000009c009c7308 */ /* 0x000fe20000000800 */
[----:B------:R-:W-:Y:S01]  /*ae90*/  FFMA.FTZ R9, R148, UR10, -R9 ;  /* 0x0000000a94097c23 */ /* 0x000fe20008010809 */
[----:B------:R-:W-:Y:S01]  /*aea0*/  HGMMA.64x192x16.F32.BF16 R24, R168, gdesc[UR4].tnspB, R24, gsb0 ;  /* 0x42e00004a8187df0 */ /* 0x000fe20008001818 */
[----:B------:R-:W-:Y:S01]  /*aeb0*/  UMOV UR7, UR36 ;  /* 0x0000002400077c82 */ /* 0x000fe20008000000 */
[----:B0-----:R-:W-:-:S04]  /*aec0*/  F2FP.BF16.F32.PACK_AB R175, R155, R154 ;  /* 0x0000009a9baf723e */ /* 0x001fc800000010ff */
[----:B------:R-:W-:Y:S08]  /*aed0*/  MUFU.EX2 R172, R172 ;  /* 0x000000ac00ac7308 */ /* 0x000ff00000000800 */
[----:B------:R-:W-:Y:S08]  /*aee0*/  MUFU.EX2 R173, R173 ;  /* 0x000000ad00ad7308 */ /* 0x000ff00000000800 */
[----:B------:R-:W-:Y:S08]  /*aef0*/  MUFU.EX2 R174, R174 ;  /* 0x000000ae00ae7308 */ /* 0x000ff00000000800 */
[----:B------:R-:W-:Y:S08]  /*af00*/  MUFU.EX2 R157, R157 ;  /* 0x0000009d009d7308 */ /* 0x000ff00000000800 */
[----:B------:R-:W-:Y:S08]  /*af10*/  MUFU.EX2 R158, R158 ;  /* 0x0000009e009e7308 */ /* 0x000ff00000000800 */
[----:B------:R-:W0:Y:S01]  /*af20*/  MUFU.EX2 R9, R9 ;  /* 0x0000000900097308 */ /* 0x000e220000000800 */
[----:B------:R-:W-:-:S02]  /*af30*/  WARPGROUP.DEPBAR.LE gsb0, 0x0 ;  /* 0x00008000000079c5 */ /* 0x000fc40000010000 */
[----:B------:R1:W-:Y:S01]  /*af40*/  @!P1 SYNCS.ARRIVE.TRANS64.RED.A1T0 RZ, [R11+URZ], RZ ;  /* 0x000000ff0bff99a7 */ /* 0x0003e2000810043f */
[----:B0-----:R-:W-:Y:S02]  /*af50*/  F2FP.BF16.F32.PACK_AB R170, R9, R135 ;  /* 0x0000008709aa723e */ /* 0x001fe400000010ff */
[----:B------:R-:W-:Y:S02]  /*af60*/  F2FP.BF16.F32.PACK_AB R168, R130, R122 ;  /* 0x0000007a82a8723e */ /* 0x000fe400000010ff */
[----:B------:R-:W-:Y:S01]  /*af70*/  F2FP.BF16.F32.PACK_AB R169, R157, R156 ;  /* 0x0000009c9da9723e */ /* 0x000fe200000010ff */
[----:B-1----:R-:W-:Y:S01]  /*af80*/  FFMA.FTZ R11, R0, R6, R189 ;  /* 0x00000006000b7223 */ /* 0x002fe200000100bd */
[----:B------:R-:W-:Y:S01]  /*af90*/  FFMA.FTZ R6, R151, UR10, -R10 ;  /* 0x0000000a97067c23 */ /* 0x000fe2000801080a */
[----:B------:R0:W-:Y:S01]  /*afa0*/  @!P1 SYNCS.ARRIVE.TRANS64.RED.A1T0 RZ, [R13+URZ], RZ ;  /* 0x000000ff0dff99a7 */ /* 0x0001e2000810043f */
[C---:B------:R-:W-:Y:S01]  /*afb0*/  F2FP.BF16.F32.PACK_AB R189, R136.reuse, R189 ;  /* 0x000000bd88bd723e */ /* 0x040fe200000010ff */
[----:B------:R-:W-:Y:S01]  /*afc0*/  FADD.FTZ R140, R136, R11 ;  /* 0x0000000b888c7221 */ /* 0x000fe20000010000 */
[----:B------:R-:W-:-:S02]  /*afd0*/  FADD.FTZ R11, R161, R142 ;  /* 0x0000008ea10b7221 */ /* 0x000fc40000010000 */
[----:B------:R-:W1:Y:S01]  /*afe0*/  MUFU.EX2 R6, R6 ;  /* 0x0000000600067308 */ /* 0x000e620000000800 */
[----:B------:R-:W-:Y:S01]  /*aff0*/  FADD.FTZ R7, R191, R140 ;  /* 0x0000008cbf077221 */ /* 0x000fe20000010000 */
[----:B------:R-:W-:Y:S01]  /*b000*/  FADD.FTZ R144, R184, R11 ;  /* 0x0000000bb8907221 */ /* 0x000fe20000010000 */
[C---:B------:R-:W-:Y:S01]  /*b010*/  F2FP.BF16.F32.PACK_AB R191, R14.reuse, R191 ;  /* 0x000000bf0ebf723e */ /* 0x040fe200000010ff */
[----:B------:R-:W-:Y:S01]  /*b020*/  FFMA.FTZ R140, R153, UR10, -R10 ;  /* 0x0000000a998c7c23 */ /* 0x000fe2000801080a */
[----:B------:R-:W-:Y:S01]  /*b030*/  FADD.FTZ R142, R14, R7 ;  /* 0x000000070e8e7221 */ /* 0x000fe20000010000 */
[----:B------:R-:W-:Y:S01]  /*b040*/  FADD.FTZ R11, R15, R144 ;  /* 0x000000900f0b7221 */ /* 0x000fe20000010000 */
[----:B------:R-:W-:Y:S01]  /*b050*/  FFMA.FTZ R10, R159, UR10, -R10 ;  /* 0x0000000a9f0a7c23 */ /* 0x000fe2000801080a */
[----:B------:R-:W-:Y:S01]  /*b060*/  F2FP.BF16.F32.PACK_AB R184, R15, R184 ;  /* 0x000000b80fb8723e */ /* 0x000fe200000010ff */
[----:B------:R-:W-:Y:S01]  /*b070*/  FADD.FTZ R7, R185, R142 ;  /* 0x0000008eb9077221 */ /* 0x000fe20000010000 */
[----:B------:R-:W-:Y:S01]  /*b080*/  FADD.FTZ R144, R186, R11 ;  /* 0x0000000bba907221 */ /* 0x000fe20000010000 */
[C---:B------:R-:W-:Y:S01]  /*b090*/  F2FP.BF16.F32.PACK_AB R185, R20.reuse, R185 ;  /* 0x000000b914b9723e */ /* 0x040fe200000010ff */
[----:B------:R-:W2:Y:S01]  /*b0a0*/  MUFU.EX2 R140, R140 ;  /* 0x0000008c008c7308 */ /* 0x000ea20000000800 */
[----:B------:R-:W-:Y:S01]  /*b0b0*/  FADD.FTZ R142, R20, R7 ;  /* 0x00000007148e7221 */ /* 0x000fe20000010000 */
[C---:B------:R-:W-:Y:S01]  /*b0c0*/  FADD.FTZ R11, R21.reuse, R144 ;  /* 0x00000090150b7221 */ /* 0x040fe20000010000 */
[----:B------:R-:W-:-:S02]  /*b0d0*/  F2FP.BF16.F32.PACK_AB R186, R21, R186 ;  /* 0x000000ba15ba723e */ /* 0x000fc400000010ff */
[----:B------:R-:W-:Y:S01]  /*b0e0*/  FADD.FTZ R7, R187, R142 ;  /* 0x0000008ebb077221 */ /* 0x000fe20000010000 */
[----:B------:R-:W-:Y:S01]  /*b0f0*/  FADD.FTZ R144, R180, R11 ;  /* 0x0000000bb4907221 */ /* 0x000fe20000010000 */
[C---:B------:R-:W-:Y:S01]  /*b100*/  F2FP.BF16.F32.PACK_AB R187, R124.reuse, R187 ;  /* 0x000000bb7cbb723e */ /* 0x040fe200000010ff */
[----:B------:R3:W4:Y:S01]  /*b110*/  MUFU.EX2 R171, R10 ;  /* 0x0000000a00ab7308 */ /* 0x0007220000000800 */
        /* <DEDUP_REMOVED lines=13> */
[C---:B------:R-:W-:Y:S01]  /*b1f0*/  FADD.FTZ R11, R125.reuse, R20 ;  /* 0x000000147d0b7221 */ /* 0x040fe20000010000 */
[----:B------:R-:W-:-:S02]  /*b200*/  F2FP.BF16.F32.PACK_AB R176, R125, R176 ;  /* 0x000000b07db0723e */ /* 0x000fc400000010ff */
[----:B------:R-:W-:Y:S01]  /*b210*/  FADD.FTZ R7, R177, R14 ;  /* 0x0000000eb1077221 */ /* 0x000fe20000010000 */
[----:B------:R-:W-:Y:S01]  /*b220*/  FADD.FTZ R11, R178, R11 ;  /* 0x0000000bb20b7221 */ /* 0x000fe20000010000 */
[C---:B------:R-:W-:Y:S02]  /*b230*/  F2FP.BF16.F32.PACK_AB R177, R138.reuse, R177 ;  /* 0x000000b18ab1723e */ /* 0x040fe400000010ff */
[----:B------:R-:W-:Y:S01]  /*b240*/  FADD.FTZ R14, R138, R7 ;  /* 0x000000078a0e7221 */ /* 0x000fe20000010000 */
[C---:B------:R-:W-:Y:S01]  /*b250*/  FADD.FTZ R11, R126.reuse, R11 ;  /* 0x0000000b7e0b7221 */ /* 0x040fe20000010000 */
[----:B------:R-:W-:Y:S02]  /*b260*/  F2FP.BF16.F32.PACK_AB R178, R126, R178 ;  /* 0x000000b27eb2723e */ /* 0x000fe400000010ff */
[----:B------:R-:W-:Y:S01]  /*b270*/  FADD.FTZ R7, R179, R14 ;  /* 0x0000000eb3077221 */ /* 0x000fe20000010000 */
[----:B------:R-:W-:Y:S01]  /*b280*/  FADD.FTZ R20, R172, R11 ;  /* 0x0000000bac147221 */ /* 0x000fe20000010000 */
[----:B-1----:R-:W-:-:S02]  /*b290*/  F2FP.BF16.F32.PACK_AB R179, R6, R179 ;  /* 0x000000b306b3723e */ /* 0x002fc400000010ff */
[----:B------:R-:W-:Y:S01]  /*b2a0*/  FADD.FTZ R14, R6, R7 ;  /* 0x00000007060e7221 */ /* 0x000fe20000010000 */
[C---:B------:R-:W-:Y:S01]  /*b2b0*/  FADD.FTZ R11, R133.reuse, R20 ;  /* 0x00000014850b7221 */ /* 0x040fe20000010000 */
[----:B------:R-:W-:Y:S02]  /*b2c0*/  F2FP.BF16.F32.PACK_AB R172, R133, R172 ;  /* 0x000000ac85ac723e */ /* 0x000fe400000010ff */
[----:B------:R-:W-:Y:S01]  /*b2d0*/  FADD.FTZ R7, R173, R14 ;  /* 0x0000000ead077221 */ /* 0x000fe20000010000 */
[----:B------:R-:W-:Y:S01]  /*b2e0*/  FADD.FTZ R11, R174, R11 ;  /* 0x0000000bae0b7221 */ /* 0x000fe20000010000 */
[C---:B--2---:R-:W-:Y:S02]  /*b2f0*/  F2FP.BF16.F32.PACK_AB R173, R140.reuse, R173 ;  /* 0x000000ad8cad723e */ /* 0x044fe400000010ff */
[----:B------:R-:W-:Y:S01]  /*b300*/  FADD.FTZ R7, R140, R7 ;  /* 0x000000078c077221 */ /* 0x000fe20000010000 */
[C---:B------:R-:W-:Y:S01]  /*b310*/  FADD.FTZ R11, R128.reuse, R11 ;  /* 0x0000000b800b7221 */ /* 0x040fe20000010000 */
[----:B------:R-:W-:-:S02]  /*b320*/  F2FP.BF16.F32.PACK_AB R174, R128, R174 ;  /* 0x000000ae80ae723e */ /* 0x000fc400000010ff */
[----:B------:R-:W-:Y:S01]  /*b330*/  FADD.FTZ R6, R154, R7 ;  /* 0x000000079a067221 */ /* 0x000fe20000010000 */
[----:B------:R-:W-:-:S03]  /*b340*/  FADD.FTZ R11, R122, R11 ;  /* 0x0000000b7a0b7221 */ /* 0x000fc60000010000 */
[----:B------:R-:W-:Y:S01]  /*b350*/  FADD.FTZ R7, R155, R6 ;  /* 0x000000069b077221 */ /* 0x000fe20000010000 */
[----:B------:R-:W-:-:S03]  /*b360*/  FADD.FTZ R6, R130, R11 ;  /* 0x0000000b82067221 */ /* 0x000fc60000010000 */
[----:B------:R-:W-:Y:S01]  /*b370*/  FADD.FTZ R7, R156, R7 ;  /* 0x000000079c077221 */ /* 0x000fe20000010000 */
[----:B------:R-:W-:-:S03]  /*b380*/  FADD.FTZ R6, R135, R6 ;  /* 0x0000000687067221 */ /* 0x000fc60000010000 */
[----:B------:R-:W-:-:S04]  /*b390*/  FADD.FTZ R7, R157, R7 ;  /* 0x000000079d077221 */ /* 0x000fc80000010000 */
[----:B---3--:R-:W-:Y:S01]  /*b3a0*/  FADD.FTZ R10, R158, R7 ;  /* 0x000000079e0a7221 */ /* 0x008fe20000010000 */
[----:B------:R-:W-:Y:S01]  /*b3b0*/  FADD.FTZ R7, R9, R6 ;  /* 0x0000000609077221 */ /* 0x000fe20000010000 */
[----:B------:R-:W-:Y:S02]  /*b3c0*/  IMAD.MOV.U32 R9, RZ, RZ, R3 ;  /* 0x000000ffff097224 */ /* 0x000fe400078e0003 */
[C---:B----4-:R-:W-:Y:S01]  /*b3d0*/  FADD.FTZ R6, R171.reuse, R10 ;  /* 0x0000000aab067221 */ /* 0x050fe20000010000 */
[----:B------:R-:W-:Y:S01]  /*b3e0*/  F2FP.BF16.F32.PACK_AB R171, R171, R158 ;  /* 0x0000009eabab723e */ /* 0x000fe200000010ff */
[----:B------:R-:W-:Y:S01]  /*b3f0*/  IMAD.MOV.U32 R10, RZ, RZ, R2 ;  /* 0x000000ffff0a7224 */ /* 0x000fe200078e0002 */
[----:B0-----:R-:W-:Y:S06]  /*b400*/  @P2 BRA `(.L_x_4419) ;  /* 0xffffffdc00102947 */ /* 0x001fec000383ffff */
.L_x_4410:
        /* <DEDUP_REMOVED lines=8> */
[----:B------:R-:W-:Y:S01]  /*b490*/  ULDC UR5, c[0x0][0x9d8] ;  /* 0x0002760000057ab9 */ /* 0x000fe20000000800 */
[----:B------:R-:W-:Y:S01]  /*b4a0*/  ULDC UR50, c[0x0][0x988] ;  /* 0x0002620000327ab9 */ /* 0x000fe20000000800 */
[----:B------:R-:W-:-:S05]  /*b4b0*/  ULDC UR51, c[0x0][0x9e0] ;  /* 0x0002780000337ab9 */ /* 0x000fca0000000800 */
.L_x_4437:
[----:B------:R-:W-:-:S04]  /*b4c0*/  UIADD3 UR37, UR4, 0x1, URZ ;  /* 0x0000000104257890 */ /* 0x000fc8000fffe03f */
[----:B------:R-:W-:-:S04]  /*b4d0*/  UISETP.NE.AND UP2, UPT, UR37, 0x2, UPT ;  /* 0x000000022500788c */ /* 0x000fc8000bf45270 */
[----:B------:R-:W-:Y:S02]  /*b4e0*/  USEL UR36, URZ, 0x1, UP2 ;  /* 0x000000013f247887 */ /* 0x000fe40009000000 */
[----:B------:R-:W-:Y:S02]  /*b4f0*/  USEL UR37, UR37, URZ, UP2 ;  /* 0x0000003f25257287 */ /* 0x000fe40009000000 */
[----:B------:R-:W-:Y:S01]  /*b500*/  ULOP3.LUT UR36, UR7, UR36, URZ, 0x3c, !UPT ;  /* 0x0000002407247292 */ /* 0x000fe2000f8e3c3f */
[----:B------:R-:W-:Y:S11]  /*b510*/  @!P0 BRA `(.L_x_4421) ;  /* 0x0000000000048947 */ /* 0x000ff60003800000 */
[----:B------:R-:W-:Y:S01]  /*b520*/  BPT.TRAP 0x1 ;  /* 0x000000040000795c */ /* 0x000fe20000300000 */
.L_x_4421:
[----:B------:R-:W-:Y:S01]  /*b530*/  ULEA UR6, UR37, UR38, 0x3 ;  /* 0x0000002625067291 */ /* 0x000fe2000f8e183f */
[----:B------:R-:W-:-:S05]  /*b540*/  IMAD.U32 R2, RZ, RZ, UR36 ;  /* 0x00000024ff027e24 */ /* 0x000fca000f8e00ff */
[----:B------:R-:W-:-:S04]  /*b550*/  SHF.L.U32 R2, R2, 0x1f, RZ ;  /* 0x0000001f02027819 */ /* 0x000fc800000006ff */
[----:B------:R0:W1:Y:S01]  /*b560*/  SYNCS.PHASECHK.TRANS64.TRYWAIT P2, [UR6+0x30830], R2 ;  /* 0x03083002ff0075a7 */ /* 0x0000620008040146 */
[----:B------:R-:W-:Y:S05]  /*b570*/  @!P0 BRA `(.L_x_4422) ;  /* 0x0000000000048947 */ /* 0x000fea0003800000 */
[----:B------:R-:W-:Y:S01]  /*b580*/  BPT.TRAP 0x1 ;  /* 0x000000040000795c */ /* 0x000fe20000300000 */
.L_x_4422:
[-C--:B------:R-:W-:Y:S01]  /*b590*/  FMUL.FTZ R24, R24, R12.reuse ;  /* 0x0000000c18187220 */ /* 0x080fe20000410000 */
[----:B------:R-:W-:Y:S01]  /*b5a0*/  FMUL.FTZ R25, R25, R12 ;  /* 0x0000000c19197220 */ /* 0x000fe20000410000 */
[----:B-1----:R-:W-:Y:S06]  /*b5b0*/  @P2 BRA `(.L_x_4423) ;  /* 0x0000000000082947 */ /* 0x002fec0003800000 */
[----:B------:R-:W1:Y:S02]  /*b5c0*/  SYNCS.PHASECHK.TRANS64.TRYWAIT P2, [UR6+0x30830], R2 ;  /* 0x03083002ff0075a7 */ /* 0x000e640008040146 */
[----:B-1----:R-:W-:Y:S05]  /*b5d0*/  @!P2 BRA `(.L_x_4424) ;  /* 0x00000100001ca947 */ /* 0x002fea0003800000 */
.L_x_4423:
        /* <DEDUP_REMOVED lines=165> */
.L_x_4425:
[----:B------:R-:W-:Y:S01]  /*c030*/  ULEA UR11, UR4, UR38, 0x3 ;  /* 0x00000026040b7291 */ /* 0x000fe2000f8e183f */
[----:B------:R-:W-:-:S05]  /*c040*/  IMAD.U32 R0, RZ, RZ, UR7 ;  /* 0x00000007ff007e24 */ /* 0x000fca000f8e00ff */
[----:B------:R-:W-:-:S04]  /*c050*/  SHF.L.U32 R0, R0, 0x1f, RZ ;  /* 0x0000001f00007819 */ /* 0x000fc800000006ff */
[----:B------:R2:W3:Y:S01]  /*c060*/  SYNCS.PHASECHK.TRANS64.TRYWAIT P2, [UR11+0x30850], R0 ;  /* 0x03085000ff0075a7 */ /* 0x0004e2000804014b */
[----:B------:R-:W-:Y:S05]  /*c070*/  @!P0 BRA `(.L_x_4426) ;  /* 0x0000000000048947 */ /* 0x000fea0003800000 */
[----:B------:R-:W-:Y:S01]  /*c080*/  BPT.TRAP 0x1 ;  /* 0x000000040000795c */ /* 0x000fe20000300000 */
.L_x_4426:
[----:B---3--:R-:W-:Y:S05]  /*c090*/  @P2 BRA `(.L_x_4427) ;  /* 0x0000000000082947 */ /* 0x008fea0003800000 */
[----:B------:R-:W3:Y:S02]  /*c0a0*/  SYNCS.PHASECHK.TRANS64.TRYWAIT P2, [UR11+0x30850], R0 ;  /* 0x03085000ff0075a7 */ /* 0x000ee4000804014b */
[----:B---3--:R-:W-:Y:S05]  /*c0b0*/  @!P2 BRA `(.L_x_4428) ;  /* 0x000000f4007ca947 */ /* 0x008fea0003800000 */
.L_x_4427:
        /* <DEDUP_REMOVED lines=17> */
[----:B-1----:R-:W-:Y:S02]  /*c1d0*/  IMAD.U32 R3, RZ, RZ, UR37 ;  /* 0x00000025ff037e24 */ /* 0x002fe4000f8e00ff */
        /* <DEDUP_REMOVED lines=114> */
[----:B------:R-:W-:Y:S02]  /*c900*/  UMOV UR7, 0x40000040 ;  /* 0x4000004000077882 */ /* 0x000fe40000000000 */
[----:B------:R-:W-:Y:S02]  /*c910*/  @UP0 ULDC UR4, c[0x0][0x44c] ;  /* 0x0001130000040ab9 */ /* 0x000fe40000000800 */
[----:B------:R-:W-:Y:S01]  /*c920*/  @P2 IMAD.HI.U32 R2, R160, UR4, RZ ;  /* 0x00000004a0022c27 */ /* 0x000fe2000f8e00ff */
[----:B------:R-:W-:Y:S01]  /*c930*/  @UP0 ULDC UR4, c[0x0][0x450] ;  /* 0x0001140000040ab9 */ /* 0x000fe20000000800 */
[----:B------:R-:W-:-:S03]  /*c940*/  PLOP3.LUT P2, PT, PT, PT, UP1, 0x40, 0x0 ;  /* 0x000000000000781c */ /* 0x000fc60003f4e818 */
[----:B------:R-:W-:Y:S02]  /*c950*/  @P3 SHF.R.U32.HI R160, RZ, UR4, R2 ;  /* 0x00000004ffa03c19 */ /* 0x000fe40008011602 */
[----:B------:R-:W-:-:S03]  /*c960*/  @!P1 LEA R2, R3, UR38, 0x3 ;  /* 0x0000002603029c11 */ /* 0x000fc6000f8e18ff */
[----:B------:R-:W5:Y:S02]  /*c970*/  SHFL.IDX PT, R3, R160, RZ, 0x1c1f ;  /* 0x001c1fffa0037589 */ /* 0x000f6400000e0000 */
[----:B------:R-:W-:-:S05]  /*c980*/  @!P1 VIADD R2, R2, 0x30840 ;  /* 0x0003084002029836 */ /* 0x000fca0000000000 */
[----:B------:R-:W-:Y:S01]  /*c990*/  @!P1 PRMT R2, RZ, 0x654, R2 ;  /* 0x00000654ff029816 */ /* 0x000fe20000000002 */
[----:B------:R-:W-:Y:S02]  /*c9a0*/  WARPGROUP.DEPBAR.LE gsb0, 0x0 ;  /* 0x00008000000079c5 */ /* 0x000fe40000010000 */
[----:B------:R-:W-:-:S06]  /*c9b0*/  WARPGROUP.ARRIVE ;  /* 0x00000000000079c5 */ /* 0x000fcc0000000000 */
[----:B------:R-:W-:Y:S03]  /*c9c0*/  HGMMA.64x192x16.F32.BF16 R24, R168, gdesc[UR4].tnspB, R24, gsb0 ;  /* 0x42e00004a8187df0 */ /* 0x000fe60008001818 */
[----:B------:R-:W-:Y:S02]  /*c9d0*/  WARPGROUP.DEPBAR.LE gsb0, 0x0 ;  /* 0x00008000000079c5 */ /* 0x000fe40000010000 */
        /* <DEDUP_REMOVED lines=20> */
.L_x_4431:
[----:B------:R-:W-:-:S05]  /*cb20*/  IMAD.U32 R168, RZ, RZ, UR39 ;  /* 0x00000027ffa87e24 */ /* 0x000fca000f8e00ff */
[----:B------:R-:W-:-:S13]  /*cb30*/  ISETP.NE.AND P2, PT, R168, 0x1, PT ;  /* 0x00000001a800780c */ /* 0x000fda0003f45270 */
[----:B------:R-:W0:Y:S02]  /*cb40*/  @P2 LDC.64 R2, c[0x0][0x9e8] ;  /* 0x00027a00ff022b82 */ /* 0x000e240000000a00 */
[----:B0-----:R-:W-:-:S05]  /*cb50*/  @P2 IMAD.HI.U32 R2, R167, R2, RZ ;  /* 0x00000002a7022227 */ /* 0x001fca00078e00ff */
[----:B------:R-:W-:-:S07]  /*cb60*/  @P2 SHF.R.U32.HI R167, RZ, R3, R2 ;  /* 0x00000003ffa72219 */ /* 0x000fce0000011602 */
.L_x_4432:
[----:B------:R-:W-:Y:S05]  /*cb70*/  BSYNC B0 ;  /* 0x0000000000007941 */ /* 0x000fea0003800000 */
.L_x_4430:
[----:B------:R-:W-:-:S05]  /*cb80*/  IMAD R167, R167, R168, R158 ;  /* 0x000000a8a7a77224 */ /* 0x000fca00078e029e */
[----:B------:R-:W-:Y:S02]  /*cb90*/  VIADDMNMX R164, R167, R168, R164, PT ;  /* 0x000000a8a7a47246 */ /* 0x000fe400038001a4 */
[----:B------:R-:W-:-:S07]  /*cba0*/  VIMNMX R163, R163, R167, !PT ;  /* 0x000000a7a3a37248 */ /* 0x000fce0007fe0100 */
.L_x_4429:
        /* <DEDUP_REMOVED lines=153> */
.L_x_4435:
[----:B------:R-:W-:-:S05]  /*d540*/  IMAD.U32 R167, RZ, RZ, UR39 ;  /* 0x00000027ffa77e24 */ /* 0x000fca000f8e00ff */
[----:B------:R-:W-:-:S13]  /*d550*/  ISETP.NE.AND P6, PT, R167, 0x1, PT ;  /* 0x00000001a700780c */ /* 0x000fda0003fc5270 */
[----:B------:R-:W0:Y:S02]  /*d560*/  @P6 LDC.64 R2, c[0x0][0x9e8] ;  /* 0x00027a00ff026b82 */ /* 0x000e240000000a00 */
[----:B0-----:R-:W-:-:S05]  /*d570*/  @P6 IMAD.HI.U32 R2, R163, R2, RZ ;  /* 0x00000002a3026227 */ /* 0x001fca00078e00ff */
[----:B------:R-:W-:-:S07]  /*d580*/  @P6 SHF.R.U32.HI R163, RZ, R3, R2 ;  /* 0x00000003ffa36219 */ /* 0x000fce0000011602 */
.L_x_4436:
[----:B------:R-:W-:Y:S05]  /*d590*/  BSYNC B0 ;  /* 0x0000000000007941 */ /* 0x000fea0003800000 */
.L_x_4434:
[----:B------:R-:W-:-:S05]  /*d5a0*/  IMAD R158, R163, R167, R158 ;  /* 0x000000a7a39e7224 */ /* 0x000fca00078e029e */
[----:B------:R-:W-:Y:S02]  /*d5b0*/  VIADDMNMX R166, R158, R167, R166, PT ;  /* 0x000000a79ea67246 */ /* 0x000fe400038001a6 */
[----:B------:R-:W-:-:S07]  /*d5c0*/  VIMNMX R165, R165, R158, !PT ;  /* 0x0000009ea5a57248 */ /* 0x000fce0007fe0100 */
.L_x_4433:
[----:B------:R-:W-:Y:S01]  /*d5d0*/  ISETP.GT.AND P2, PT, R165, 0x1, !P2 ;  /* 0x00000001a500780c */ /* 0x000fe20005744270 */
[----:B------:R-:W-:Y:S01]  /*d5e0*/  UMOV UR10, UR50 ;  /* 0x00000032000a7c82 */ /* 0x000fe20008000000 */
[----:B------:R-:W-:Y:S01]  /*d5f0*/  FMNMX.FTZ R2, R12, R10, !PT ;  /* 0x0000000a0c027209 */ /* 0x000fe20007810000 */
[----:B------:R-:W-:Y:S01]  /*d600*/  UMOV UR7, UR36 ;  /* 0x0000002400077c82 */ /* 0x000fe20008000000 */
[----:B------:R-:W-:Y:S02]  /*d610*/  ISETP.LT.OR P2, PT, R166, 0x2, P2 ;  /* 0x00000002a600780c */ /* 0x000fe40001741670 */
        /* <DEDUP_REMOVED lines=88> */
[----:B------:R-:W-:-:S02]  /*dba0*/  ISETP.LT.OR P2, PT, R166, 0x3a, P2 ;  /* 0x0000003aa600780c */ /* 0x000fc40001741670 */
[----:B------:R-:W-:Y:S02]  /*dbb0*/  R2UR UR4, R192 ;  /* 0x00000000c00472ca */ /* 0x000fe400000e0000 */
        /* <DEDUP_REMOVED lines=26> */
[----:B------:R-:W-:Y:S02]  /*dd60*/  FSEL R151, R151, -INF , !P3 ;  /* 0xff80000097977808 */ /* 0x000fe40005800000 */
[----:B------:R-:W-:Y:S02]  /*dd70*/  FSEL R2, R2, RZ, P2 ;  /* 0x000000ff02027208 */ /* 0x000fe40001000000 */
[----:B------:R-:W-:-:S03]  /*dd80*/  ISETP.GT.AND P6, PT, R165, 0x59, !P6 ;  /* 0x00000059a500780c */ /* 0x000fc600077c4270 */
        /* <DEDUP_REMOVED lines=27> */
[----:B------:R-:W-:Y:S01]  /*df40*/  FSEL R143, R3, RZ, P2 ;  /* 0x000000ff038f7208 */ /* 0x000fe20001000000 */
[----:B------:R-:W-:Y:S01]  /*df50*/  FFMA.FTZ R161, R161, UR10, -R2 ;  /* 0x0000000aa1a17c23 */ /* 0x000fe20008010802 */
[----:B------:R-:W-:Y:S01]  /*df60*/  FMNMX.FTZ R21, R125, R12, !PT ;  /* 0x0000000c7d157209 */ /* 0x000fe20007810000 */
[----:B------:R-:W-:Y:S02]  /*df70*/  MUFU.EX2 R188, R188 ;  /* 0x000000bc00bc7308 */ /* 0x000fe40000000800 */
[----:B------:R-:W-:Y:S01]  /*df80*/  FADD.FTZ R143, -R143, R10 ;  /* 0x0000000a8f8f7221 */ /* 0x000fe20000010100 */
[----:B------:R-:W-:Y:S01]  /*df90*/  FMNMX.FTZ R12, R128, R21, !PT ;  /* 0x00000015800c7209 */ /* 0x000fe20007810000 */
[----:B------:R-:W-:-:S02]  /*dfa0*/  FFMA.FTZ R21, R123, UR10, -R2 ;  /* 0x0000000a7b157c23 */ /* 0x000fc40008010802 */
[----:B------:R-:W-:Y:S01]  /*dfb0*/  FMUL.FTZ R143, R143, UR10 ;  /* 0x0000000a8f8f7c20 */ /* 0x000fe20008410000 */
        /* <DEDUP_REMOVED lines=11> */
[----:B------:R-:W-:Y:S01]  /*e070*/  FMNMX.FTZ R12, R144, R123, !PT ;  /* 0x0000007b900c7209 */ /* 0x000fe20007810000 */
[--C-:B------:R-:W-:Y:S01]  /*e080*/  FFMA.FTZ R123, R131, UR10, -R2.reuse ;  /* 0x0000000a837b7c23 */ /* 0x100fe20008010802 */
[--C-:B------:R-:W-:Y:S02]  /*e090*/  FFMA.FTZ R131, R147, UR10, -R2.reuse ;  /* 0x0000000a93837c23 */ /* 0x100fe40008010802 */
[----:B------:R-:W-:Y:S01]  /*e0a0*/  FMNMX.FTZ R127, R145, R12, !PT ;  /* 0x0000000c917f7209 */ /* 0x000fe20007810000 */
[----:B------:R-:W-:Y:S03]  /*e0b0*/  MUFU.EX2 R21, R21 ;  /* 0x0000001500157308 */ /* 0x000fe60000000800 */
[----:B------:R-:W-:Y:S01]  /*e0c0*/  FMNMX.FTZ R12, R148, R127, !PT ;  /* 0x0000007f940c7209 */ /* 0x000fe20007810000 */
[----:B------:R-:W-:-:S03]  /*e0d0*/  FFMA.FTZ R127, R139, UR10, -R2 ;  /* 0x0000000a8b7f7c23 */ /* 0x000fc60008010802 */
        /* <DEDUP_REMOVED lines=8> */
[----:B------:R-:W0:Y:S04]  /*e160*/  SHFL.BFLY PT, R135, R12, 0x2, 0x1f ;  /* 0x0c401f000c877f89 */ /* 0x000e2800000e0000 */
[----:B------:R-:W-:Y:S08]  /*e170*/  MUFU.EX2 R123, R123 ;  /* 0x0000007b007b7308 */ /* 0x000ff00000000800 */
[----:B------:R-:W-:Y:S08]  /*e180*/  MUFU.EX2 R182, R182 ;  /* 0x000000b600b67308 */ /* 0x000ff00000000800 */
[----:B------:R-:W-:Y:S01]  /*e190*/  MUFU.EX2 R126, R126 ;  /* 0x0000007e007e7308 */ /* 0x000fe20000000800 */
[----:B0-----:R-:W-:Y:S01]  /*e1a0*/  FMNMX.FTZ R138, R12, R135, !PT ;  /* 0x000000870c8a7209 */ /* 0x001fe20007810000 */
[----:B------:R-:W-:-:S06]  /*e1b0*/  FFMA.FTZ R135, R156, UR10, -R2 ;  /* 0x0000000a9c877c23 */ /* 0x000fcc0008010802 */
[----:B------:R-:W0:Y:S01]  /*e1c0*/  MUFU.EX2 R12, R143 ;  /* 0x0000008f000c7308 */ /* 0x000e220000000800 */
[----:B------:R-:W1:Y:S07]  /*e1d0*/  SHFL.BFLY PT, R139, R138, 0x1, 0x1f ;  /* 0x0c201f008a8b7f89 */ /* 0x000e6e00000e0000 */
[----:B------:R-:W-:Y:S08]  /*e1e0*/  MUFU.EX2 R176, R176 ;  /* 0x000000b000b07308 */ /* 0x000ff00000000800 */
[----:B------:R-:W-:Y:S08]  /*e1f0*/  MUFU.EX2 R127, R127 ;  /* 0x0000007f007f7308 */ /* 0x000ff00000000800 */
[----:B------:R-:W-:Y:S01]  /*e200*/  MUFU.EX2 R178, R178 ;  /* 0x000000b200b27308 */ /* 0x000fe20000000800 */
[----:B-1----:R-:W-:-:S04]  /*e210*/  FMNMX.FTZ R2, R138, R139, !PT ;  /* 0x0000008b8a027209 */ /* 0x002fc80007810000 */
[C---:B------:R-:W-:Y:S01]  /*e220*/  FSETP.NEU.FTZ.AND P2, PT, R2.reuse, -INF , PT ;  /* 0xff8000000200780b */ /* 0x040fe20003f5d000 */
[----:B------:R-:W-:Y:S02]  /*e230*/  FMUL.FTZ R138, R2, UR10 ;  /* 0x0000000a028a7c20 */ /* 0x000fe40008410000 */
[----:B------:R-:W-:Y:S03]  /*e240*/  MUFU.EX2 R130, R130 ;  /* 0x0000008200827308 */ /* 0x000fe60000000800 */
[----:B------:R-:W-:-:S05]  /*e250*/  FSEL R138, R138, RZ, P2 ;  /* 0x000000ff8a8a7208 */ /* 0x000fca0001000000 */
[--C-:B------:R-:W-:Y:S01]  /*e260*/  FFMA.FTZ R189, R0, UR10, -R138.reuse ;  /* 0x0000000a00bd7c23 */ /* 0x100fe2000801088a */
[----:B------:R-:W-:Y:S01]  /*e270*/  FSEL R0, R2, RZ, P2 ;  /* 0x000000ff02007208 */ /* 0x000fe20001000000 */
[--C-:B------:R-:W-:Y:S01]  /*e280*/  FFMA.FTZ R187, R124, UR10, -R138.reuse ;  /* 0x0000000a7cbb7c23 */ /* 0x100fe2000801088a */
[----:B------:R-:W-:Y:S01]  /*e290*/  FFMA.FTZ R11, R11, UR10, -R138 ;  /* 0x0000000a0b0b7c23 */ /* 0x000fe2000801088a */
[----:B0-----:R-:W-:Y:S01]  /*e2a0*/  FFMA.FTZ R124, R12, R7, R188 ;  /* 0x000000070c7c7223 */ /* 0x001fe200000100bc */
[----:B------:R-:W-:Y:S01]  /*e2b0*/  FFMA.FTZ R191, R14, UR10, -R138 ;  /* 0x0000000a0ebf7c23 */ /* 0x000fe2000801088a */
[----:B------:R-:W-:Y:S01]  /*e2c0*/  FADD.FTZ R0, -R0, R9 ;  /* 0x0000000900007221 */ /* 0x000fe20000010100 */
[----:B------:R-:W-:Y:S01]  /*e2d0*/  MUFU.EX2 R189, R189 ;  /* 0x000000bd00bd7308 */ /* 0x000fe20000000800 */
[----:B------:R-:W-:Y:S01]  /*e2e0*/  FADD.FTZ R7, R13, R124 ;  /* 0x0000007c0d077221 */ /* 0x000fe20000010000 */
[--C-:B------:R-:W-:Y:S01]  /*e2f0*/  FFMA.FTZ R14, R15, UR10, -R138.reuse ;  /* 0x0000000a0f0e7c23 */ /* 0x100fe2000801088a */
[----:B------:R-:W-:Y:S01]  /*e300*/  FMUL.FTZ R0, R0, UR10 ;  /* 0x0000000a00007c20 */ /* 0x000fe20008410000 */
[--C-:B------:R-:W-:Y:S01]  /*e310*/  FFMA.FTZ R185, R120, UR10, -R138.reuse ;  /* 0x0000000a78b97c23 */ /* 0x100fe2000801088a */
[----:B------:R-:W-:Y:S01]  /*e320*/  FADD.FTZ R7, R190, R7 ;  /* 0x00000007be077221 */ /* 0x000fe20000010000 */
[--C-:B------:R-:W-:Y:S01]  /*e330*/  FFMA.FTZ R181, R128, UR10, -R138.reuse ;  /* 0x0000000a80b57c23 */ /* 0x100fe2000801088a */
[--C-:B------:R-:W-:Y:S01]  /*e340*/  FFMA.FTZ R15, R121, UR10, -R138.reuse ;  /* 0x0000000a790f7c23 */ /* 0x100fe2000801088a */
        /* <DEDUP_REMOVED lines=15> */
[----:B------:R-:W-:Y:S01]  /*e440*/  F2FP.BF16.F32.PACK_AB R188, R13, R188 ;  /* 0x000000bc0dbc723e */ /* 0x000fe200000010ff */
[----:B------:R-:W1:Y:S01]  /*e450*/  MUFU.EX2 R191, R191 ;  /* 0x000000bf00bf7308 */ /* 0x000e620000000800 */
[----:B------:R-:W-:Y:S01]  /*e460*/  FADD.FTZ R125, R122, R125 ;  /* 0x0000007d7a7d7221 */ /* 0x000fe20000010000 */
[----:B------:R-:W-:Y:S01]  /*e470*/  F2FP.BF16.F32.PACK_AB R190, R20, R190 ;  /* 0x000000be14be723e */ /* 0x000fe200000010ff */
[----:B------:R-:W-:Y:S01]  /*e480*/  FFMA.FTZ R169, R151, UR10, -R138 ;  /* 0x0000000a97a97c23 */ /* 0x000fe2000801088a */
[----:B------:R-:W-:Y:S01]  /*e490*/  F2FP.BF16.F32.PACK_AB R186, R122, R186 ;  /* 0x000000ba7aba723e */ /* 0x000fe200000010ff */
[----:B------:R-:W-:Y:S01]  /*e4a0*/  FADD.FTZ R132, R180, R125 ;  /* 0x0000007db4847221 */ /* 0x000fe20000010000 */
[----:B------:R-:W-:-:S02]  /*e4b0*/  IMAD.U32 R125, RZ, RZ, UR11 ;  /* 0x0000000bff7d7e24 */ /* 0x000fc4000f8e00ff */
[--C-:B------:R-:W-:Y:S01]  /*e4c0*/  FFMA.FTZ R153, R153, UR10, -R138.reuse ;  /* 0x0000000a99997c23 */ /* 0x100fe2000801088a */
[----:B------:R-:W2:Y:S01]  /*e4d0*/  MUFU.EX2 R14, R14 ;  /* 0x0000000e000e7308 */ /* 0x000ea20000000800 */
[----:B0-----:R-:W-:Y:S01]  /*e4e0*/  FFMA.FTZ R6, R0, R6, R189 ;  /* 0x0000000600067223 */ /* 0x001fe200000100bd */
[----:B------:R-:W-:Y:S02]  /*e4f0*/  @!P1 VIADD R125, R125, 0x30860 ;  /* 0x000308607d7d9836 */ /* 0x000fe40000000000 */
[----:B------:R-:W-:Y:S01]  /*e500*/  FFMA.FTZ R155, R155, UR10, -R138 ;  /* 0x0000000a9b9b7c23 */ /* 0x000fe2000801088a */
[----:B------:R-:W-:Y:S01]  /*e510*/  ISETP.GT.AND P2, PT, R8, UR4, PT ;  /* 0x0000000408007c0c */ /* 0x000fe2000bf44270 */
[C---:B------:R-:W-:Y:S01]  /*e520*/  FADD.FTZ R128, R11.reuse, R6 ;  /* 0x000000060b807221 */ /* 0x040fe20000010000 */
[----:B------:R-:W-:Y:S01]  /*e530*/  FFMA.FTZ R6, R142, UR10, -R138 ;  /* 0x0000000a8e067c23 */ /* 0x000fe2000801088a */
[----:B------:R-:W-:Y:S01]  /*e540*/  F2FP.BF16.F32.PACK_AB R189, R11, R189 ;  /* 0x000000bd0bbd723e */ /* 0x000fe200000010ff */
[----:B------:R-:W0:Y:S01]  /*e550*/  MUFU.EX2 R185, R185 ;  /* 0x000000b900b97308 */ /* 0x000e220000000800 */
[----:B-1----:R-:W-:Y:S01]  /*e560*/  FADD.FTZ R7, R191, R128 ;  /* 0x00000080bf077221 */ /* 0x002fe20000010000 */
[----:B------:R-:W-:Y:S01]  /*e570*/  UMOV UR4, UR37 ;  /* 0x0000002500047c82 */ /* 0x000fe20008000000 */
[----:B------:R-:W-:Y:S01]  /*e580*/  F2FP.BF16.F32.PACK_AB R184, R21, R184 ;  /* 0x000000b815b8723e */ /* 0x000fe200000010ff */
[----:B------:R-:W-:Y:S01]  /*e590*/  VIADD R8, R8, 0xffffffff ;  /* 0xffffffff08087836 */ /* 0x000fe20000000000 */
[----:B------:R-:W-:-:S03]  /*e5a0*/  F2FP.BF16.F32.PACK_AB R180, R123, R180 ;  /* 0x000000b47bb4723e */ /* 0x000fc600000010ff */
[----:B------:R-:W1:Y:S01]  /*e5b0*/  MUFU.EX2 R15, R15 ;  /* 0x0000000f000f7308 */ /* 0x000e620000000800 */
[C---:B--2---:R-:W-:Y:S01]  /*e5c0*/  FADD.FTZ R128, R14.reuse, R7 ;  /* 0x000000070e807221 */ /* 0x044fe20000010000 */
[----:B------:R-:W-:Y:S01]  /*e5d0*/  FADD.FTZ R7, R123, R132 ;  /* 0x000000847b077221 */ /* 0x000fe20000010000 */
[----:B------:R-:W-:Y:S01]  /*e5e0*/  @!P1 PRMT R132, RZ, 0x654, R125 ;  /* 0x00000654ff849816 */ /* 0x000fe2000000007d */
[----:B------:R-:W-:Y:S01]  /*e5f0*/  FFMA.FTZ R125, R145, UR10, -R138 ;  /* 0x0000000a917d7c23 */ /* 0x000fe2000801088a */
[----:B------:R-:W-:Y:S01]  /*e600*/  F2FP.BF16.F32.PACK_AB R191, R14, R191 ;  /* 0x000000bf0ebf723e */ /* 0x000fe200000010ff */
[----:B------:R-:W-:Y:S01]  /*e610*/  FADD.FTZ R129, R182, R7 ;  /* 0x00000007b6817221 */ /* 0x000fe20000010000 */
[----:B------:R2:W-:Y:S01]  /*e620*/  @!P1 SYNCS.ARRIVE.TRANS64.RED.A1T0 RZ, [R132+URZ], RZ ;  /* 0x000000ff84ff99a7 */ /* 0x0005e2000810043f */
[----:B------:R-:W3:Y:S01]  /*e630*/  MUFU.EX2 R187, R187 ;  /* 0x000000bb00bb7308 */ /* 0x000ee20000000800 */
[----:B0-----:R-:W-:Y:S01]  /*e640*/  FADD.FTZ R128, R185, R128 ;  /* 0x00000080b9807221 */ /* 0x001fe20000010000 */
[C---:B------:R-:W-:Y:S01]  /*e650*/  FADD.FTZ R129, R126.reuse, R129 ;  /* 0x000000817e817221 */ /* 0x040fe20000010000 */
[----:B------:R-:W-:-:S03]  /*e660*/  F2FP.BF16.F32.PACK_AB R182, R126, R182 ;  /* 0x000000b67eb6723e */ /* 0x000fc600000010ff */
[----:B------:R-:W-:Y:S01]  /*e670*/  FADD.FTZ R136, R176, R129 ;  /* 0x00000081b0887221 */ /* 0x000fe20000010000 */
[----:B------:R-:W-:Y:S01]  /*e680*/  F2FP.BF16.F32.PACK_AB R176, R127, R176 ;  /* 0x000000b07fb0723e */ /* 0x000fe200000010ff */
[----:B------:R-:W2:Y:S01]  /*e690*/  MUFU.EX2 R120, R120 ;  /* 0x0000007800787308 */ /* 0x000ea20000000800 */
[C---:B-1----:R-:W-:Y:S01]  /*e6a0*/  FADD.FTZ R128, R15.reuse, R128 ;  /* 0x000000800f807221 */ /* 0x042fe20000010000 */
[----:B------:R-:W-:-:S06]  /*e6b0*/  F2FP.BF16.F32.PACK_AB R185, R15, R185 ;  /* 0x000000b90fb9723e */ /* 0x000fcc00000010ff */
[----:B------:R-:W0:Y:S01]  /*e6c0*/  MUFU.EX2 R181, R181 ;  /* 0x000000b500b57308 */ /* 0x000e220000000800 */
[----:B---3--:R-:W-:Y:S01]  /*e6d0*/  FADD.FTZ R7, R187, R128 ;  /* 0x00000080bb077221 */ /* 0x008fe20000010000 */
[--C-:B------:R-:W-:Y:S01]  /*e6e0*/  FFMA.FTZ R128, R149, UR10, -R138.reuse ;  /* 0x0000000a95807c23 */ /* 0x100fe2000801088a */
[----:B------:R-:W-:-:S05]  /*e6f0*/  FFMA.FTZ R138, R157, UR10, -R138 ;  /* 0x0000000a9d8a7c23 */ /* 0x000fca000801088a */
[----:B------:R-:W1:Y:S01]  /*e700*/  MUFU.EX2 R121, R121 ;  /* 0x0000007900797308 */ /* 0x000e620000000800 */
[C---:B--2---:R-:W-:Y:S01]  /*e710*/  FADD.FTZ R132, R120.reuse, R7 ;  /* 0x0000000778847221 */ /* 0x044fe20000010000 */
[----:B------:R-:W-:Y:S01]  /*e720*/  FADD.FTZ R7, R127, R136 ;  /* 0x000000887f077221 */ /* 0x000fe20000010000 */
[----:B------:R-:W-:-:S03]  /*e730*/  F2FP.BF16.F32.PACK_AB R187, R120, R187 ;  /* 0x000000bb78bb723e */ /* 0x000fc600000010ff */
[----:B------:R-:W-:Y:S01]  /*e740*/  FADD.FTZ R7, R178, R7 ;  /* 0x00000007b2077221 */ /* 0x000fe20000010000 */
[C---:B------:R-:W-:Y:S01]  /*e750*/  F2FP.BF16.F32.PACK_AB R178, R130.reuse, R178 ;  /* 0x000000b282b2723e */ /* 0x040fe200000010ff */
[----:B------:R-:W2:Y:S01]  /*e760*/  MUFU.EX2 R183, R183 ;  /* 0x000000b700b77308 */ /* 0x000ea20000000800 */
[----:B0-----:R-:W-:Y:S01]  /*e770*/  FADD.FTZ R132, R181, R132 ;  /* 0x00000084b5847221 */ /* 0x001fe20000010000 */
[----:B------:R-:W-:-:S06]  /*e780*/  FADD.FTZ R7, R130, R7 ;  /* 0x0000000782077221 */ /* 0x000fcc0000010000 */
[----:B------:R-:W0:Y:S01]  /*e790*/  MUFU.EX2 R9, R133 ;  /* 0x0000008500097308 */ /* 0x000e220000000800 */
[C---:B-1----:R-:W-:Y:S01]  /*e7a0*/  FADD.FTZ R132, R121.reuse, R132 ;  /* 0x0000008479847221 */ /* 0x042fe20000010000 */
[----:B------:R-:W-:-:S06]  /*e7b0*/  F2FP.BF16.F32.PACK_AB R181, R121, R181 ;  /* 0x000000b579b5723e */ /* 0x000fcc00000010ff */
        /* <DEDUP_REMOVED lines=50> */
[----:B------:R-:W-:-:S03]  /*eae0*/  F2FP.BF16.F32.PACK_AB R169, R20, R169 ;  /* 0x000000a914a9723e */ /* 0x000fc600000010ff */
[----:B-1----:R-:W-:-:S04]  /*eaf0*/  FADD.FTZ R10, R155, R10 ;  /* 0x0000000a9b0a7221 */ /* 0x002fc80000010000 */
[C---:B--2---:R-:W-:Y:S01]  /*eb00*/  FADD.FTZ R6, R138.reuse, R10 ;  /* 0x0000000a8a067221 */ /* 0x044fe20000010000 */
[----:B------:R-:W-:Y:S01]  /*eb10*/  F2FP.BF16.F32.PACK_AB R171, R138, R155 ;  /* 0x0000009b8aab723e */ /* 0x000fe200000010ff */
[----:B------:R-:W-:Y:S01]  /*eb20*/  IMAD.MOV.U32 R10, RZ, RZ, R3 ;  /* 0x000000ffff0a7224 */ /* 0x000fe200078e0003 */
[----:B------:R-:W-:Y:S06]  /*eb30*/  @P2 BRA `(.L_x_4437) ;  /* 0xffffffc800602947 */ /* 0x000fec000383ffff */
.L_x_4420:
        /* <DEDUP_REMOVED lines=99> */
.L_x_4438:
[----:B------:R-:W-:Y:S01]  /*f170*/  ULEA UR5, UR37, UR38, 0x3 ;  /* 0x0000002625057291 */ /* 0x000fe2000f8e183f */
[----:B------:R-:W-:-:S05]  /*f180*/  IMAD.U32 R0, RZ, RZ, UR36 ;  /* 0x00000024ff007e24 */ /* 0x000fca000f8e00ff */
[----:B------:R-:W-:-:S04]  /*f190*/  SHF.L.U32 R0, R0, 0x1f, RZ ;  /* 0x0000001f00007819 */ /* 0x000fc800000006ff */
[----:B------:R0:W1:Y:S01]  /*f1a0*/  SYNCS.PHASECHK.TRANS64.TRYWAIT P2, [UR5+0x30850], R0 ;  /* 0x03085000ff0075a7 */ /* 0x0000620008040145 */
[----:B------:R-:W-:Y:S05]  /*f1b0*/  @!P0 BRA `(.L_x_4439) ;  /* 0x0000000000048947 */ /* 0x000fea0003800000 */
[----:B------:R-:W-:Y:S01]  /*f1c0*/  BPT.TRAP 0x1 ;  /* 0x000000040000795c */ /* 0x000fe20000300000 */
.L_x_4439:
[----:B-1----:R-:W-:Y:S05]  /*f1d0*/  @P2 BRA `(.L_x_4440) ;  /* 0x0000000000082947 */ /* 0x002fea0003800000 */
[----:B------:R-:W1:Y:S02]  /*f1e0*/  SYNCS.PHASECHK.TRANS64.TRYWAIT P0, [UR5+0x30850], R0 ;  /* 0x03085000ff0075a7 */ /* 0x000e640008000145 */
[----:B-1----:R-:W-:Y:S05]  /*f1f0*/  @!P0 BRA `(.L_x_4441) ;  /* 0x000000c400448947 */ /* 0x002fea0003800000 */
.L_x_4440:
        /* <DEDUP_REMOVED lines=14> */
[----:B------:R-:W-:Y:S02]  /*f2e0*/  UIMAD UR4, UR37, 0x900, UR4 ;  /* 0x00000900250478a4 */ /* 0x000fe4000f8e0204 */
[----:B------:R-:W-:Y:S02]  /*f2f0*/  UIADD3 UR37, UR37, 0x1, URZ ;  /* 0x0000000125257890 */ /* 0x000fe4000fffe03f */
[----:B------:R-:W-:Y:S02]  /*f300*/  UIADD3 UR8, UR8, 0x1, URZ ;  /* 0x0000000108087890 */ /* 0x000fe4000fffe03f */
[----:B------:R-:W-:Y:S01]  /*f310*/  UISETP.NE.AND UP0, UPT, UR37, 0x2, UPT ;  /* 0x000000022500788c */ /* 0x000fe2000bf05270 */
[----:B------:R-:W-:Y:S02]  /*f320*/  UMOV UR6, UR4 ;  /* 0x0000000400067c82 */ /* 0x000fe40008000000 */
[----:B------:R-:W-:Y:S01]  /*f330*/  HGMMA.64x192x16.F32.BF16 R24, R188, gdesc[UR4].tnspB, R24, gsb0 ;  /* 0x42e00004bc187df0 */ /* 0x000fe20008001818 */
[----:B------:R-:W-:Y:S01]  /*f340*/  UIADD3 UR6, UR4, 0x80, URZ ;  /* 0x0000008004067890 */ /* 0x000fe2000fffe03f */
[----:B0-----:R-:W-:Y:S01]  /*f350*/  FADD.FTZ R0, R0, R7 ;  /* 0x0000000700007221 */ /* 0x001fe20000010000 */
[----:B------:R-:W-:Y:S01]  /*f360*/  UMOV UR7, 0x40000040 ;  /* 0x4000004000077882 */ /* 0x000fe20000000000 */
[----:B------:R-:W-:-:S02]  /*f370*/  IMAD.U32 R223, RZ, RZ, UR8 ;  /* 0x00000008ffdf7e24 */ /* 0x000fc4000f8e00ff */
[----:B-1----:R-:W-:Y:S01]  /*f380*/  FADD.FTZ R4, R5, R6 ;  /* 0x0000000605047221 */ /* 0x002fe20000010000 */
[----:B------:R-:W-:Y:S01]  /*f390*/  IMAD.U32 R6, RZ, RZ, UR10 ;  /* 0x0000000aff067e24 */ /* 0x000fe2000f8e00ff */
[----:B------:R-:W0:Y:S01]  /*f3a0*/  SHFL.BFLY PT, R5, R0, 0x1, 0x1f ;  /* 0x0c201f0000057f89 */ /* 0x000e2200000e0000 */
[----:B------:R-:W-:-:S03]  /*f3b0*/  USEL UR37, UR37, URZ, UP0 ;  /* 0x0000003f25257287 */ /* 0x000fc60008000000 */
        /* <DEDUP_REMOVED lines=40> */
[----:B------:R-:W-:-:S04]  /*f640*/  USEL UR4, URZ, 0x1, UP0 ;  /* 0x000000013f047887 */ /* 0x000fc80008000000 */
[----:B------:R-:W-:Y:S01]  /*f650*/  ULOP3.LUT UR36, UR36, UR4, URZ, 0x3c, !UPT ;  /* 0x0000000424247292 */ /* 0x000fe2000f8e3c3f */
[----:B------:R-:W-:Y:S02]  /*f660*/  WARPGROUP.DEPBAR.LE gsb0, 0x0 ;  /* 0x00008000000079c5 */ /* 0x000fe40000010000 */
[----:B------:R-:W-:-:S10]  /*f670*/  WARPGROUP.ARRIVE ;  /* 0x00000000000079c5 */ /* 0x000fd40000000000 */
        /* <DEDUP_REMOVED lines=99> */
.L_x_4371:
        /* <DEDUP_REMOVED lines=16> */
[----:B------:R-:W-:Y:S01]  /*fdb0*/  ULDC.64 UR12, c[0x0][0xc00] ;  /* 0x00030000000c7ab9 */ /* 0x000fe20000000a00 */
[----:B------:R-:W-:Y:S01]  /*fdc0*/  ULDC.64 UR18, c[0x0][0x208] ;  /* 0x0000820000127ab9 */ /* 0x000fe20000000a00 */
[----:B------:R-:W-:Y:S02]  /*fdd0*/  R2UR UR17, R195 ;  /* 0x00000000c31172ca */ /* 0x000fe400000e0000 */
[----:B------:R-:W-:Y:S02]  /*fde0*/  R2UR UR16, R196 ;  /* 0x00000000c41072ca */ /* 0x000fe400000e0000 */
[----:B------:R-:W-:-:S05]  /*fdf0*/  R2UR UR23, R197 ;  /* 0x00000000c51772ca */ /* 0x000fca00000e0000 */
[----:B------:R-:W-:Y:S01]  /*fe00*/  UIMAD.WIDE UR12, UR9, 0x4, UR12 ;  /* 0x00000004090c78a5 */ /* 0x000fe2000f8e020c */
[----:B------:R-:W-:Y:S01]  /*fe10*/  UMOV UR10, UR8 ;  /* 0x00000008000a7c82 */ /* 0x000fe20008000000 */
[----:B0-----:R-:W-:Y:S01]  /*fe20*/  UMOV UR11, UR4 ;  /* 0x00000004000b7c82 */ /* 0x001fe20008000000 */
[----:B------:R-:W-:Y:S01]  /*fe30*/  BAR.SYNC.DEFER_BLOCKING 0x1, 0x100 ;  /* 0x0044000000007b1d */ /* 0x000fe20000010000 */
[----:B--2---:R-:W-:-:S03]  /*fe40*/  IMAD.WIDE R8, R5, R8, UR10 ;  /* 0x0000000a05087e25 */ /* 0x004fc6000f8e0208 */
[C---:B------:R-:W-:Y:S02]  /*fe50*/  IADD3 R12, P1, R8.reuse, 0x40, RZ ;  /* 0x00000040080c7810 */ /* 0x040fe40007f3e0ff */
[C---:B------:R-:W-:Y:S02]  /*fe60*/  LOP3.LUT R5, R8.reuse, 0x380, RZ, 0xc0, !PT ;  /* 0x0000038008057812 */ /* 0x040fe400078ec0ff */
[C---:B------:R-:W-:Y:S01]  /*fe70*/  IADD3 R10, P2, R8.reuse, 0x20, RZ ;  /* 0x00000020080a7810 */ /* 0x040fe20007f5e0ff */
[--C-:B------:R-:W-:Y:S01]  /*fe80*/  IMAD.X R81, RZ, RZ, R9.reuse, P1 ;  /* 0x000000ffff517224 */ /* 0x100fe200008e0609 */
[C---:B------:R-:W-:Y:S02]  /*fe90*/  IADD3 R131, P6, R8.reuse, 0x60, RZ ;  /* 0x0000006008837810 */ /* 0x040fe40007fde0ff */
[----:B------:R-:W-:Y:S01]  /*fea0*/  IADD3 R133, P5, R8, 0x4000, RZ ;  /* 0x0000400008857810 */ /* 0x000fe20007fbe0ff */
[--C-:B------:R-:W-:Y:S01]  /*feb0*/  IMAD.X R17, RZ, RZ, R9.reuse, P2 ;  /* 0x000000ffff117224 */ /* 0x100fe200010e0609 */
[----:B------:R-:W-:Y:S01]  /*fec0*/  LOP3.LUT R11, R12, 0x380, RZ, 0xc0, !PT ;  /* 0x000003800c0b7812 */ /* 0x000fe200078ec0ff */
[--C-:B------:R-:W-:Y:S01]  /*fed0*/  IMAD.X R83, RZ, RZ, R9.reuse, P6 ;  /* 0x000000ffff537224 */ /* 0x100fe200030e0609 */
[----:B------:R-:W-:Y:S01]  /*fee0*/  SHF.R.U64 R5, R5, 0x3, RZ ;  /* 0x0000000305057819 */ /* 0x000fe200000012ff */
[----:B------:R-:W-:Y:S01]  /*fef0*/  IMAD.X R85, RZ, RZ, R9, P5 ;  /* 0x000000ffff557224 */ /* 0x000fe200028e0609 */
[----:B------:R-:W-:-:S02]  /*ff00*/  SHF.R.U64 R11, R11, 0x3, RZ ;  /* 0x000000030b0b7819 */ /* 0x000fc400000012ff */
[C---:B------:R-:W-:Y:S02]  /*ff10*/  IADD3 R86, P0, R8.reuse, 0x4020, RZ ;  /* 0x0000402008567810 */ /* 0x040fe40007f1e0ff */
[C---:B------:R-:W-:Y:S02]  /*ff20*/  IADD3 R135, P4, R8.reuse, 0x4040, RZ ;  /* 0x0000404008877810 */ /* 0x040fe40007f9e0ff */
[C---:B------:R-:W-:Y:S01]  /*ff30*/  IADD3 R90, P3, R8.reuse, 0x4060, RZ ;  /* 0x00004060085a7810 */ /* 0x040fe20007f7e0ff */
[--C-:B------:R-:W-:Y:S01]  /*ff40*/  IMAD.X R87, RZ, RZ, R9.reuse, P0 ;  /* 0x000000ffff577224 */ /* 0x100fe200000e0609 */
[C---:B------:R-:W-:Y:S01]  /*ff50*/  IADD3 R137, P2, R8.reuse, 0x8000, RZ ;  /* 0x0000800008897810 */ /* 0x040fe20007f5e0ff */
[--C-:B------:R-:W-:Y:S01]  /*ff60*/  IMAD.X R89, RZ, RZ, R9.reuse, P4 ;  /* 0x000000ffff597224 */ /* 0x100fe200020e0609 */
[C---:B------:R-:W-:Y:S01]  /*ff70*/  IADD3 R139, P1, R8.reuse, 0x8020, RZ ;  /* 0x00008020088b7810 */ /* 0x040fe20007f3e0ff */
[--C-:B------:R-:W-:Y:S01]  /*ff80*/  IMAD.X R91, RZ, RZ, R9.reuse, P3 ;  /* 0x000000ffff5b7224 */ /* 0x100fe200018e0609 */
[C---:B------:R-:W-:Y:S01]  /*ff90*/  IADD3 R141, P6, R8.reuse, 0x8040, RZ ;  /* 0x00008040088d7810 */ /* 0x040fe20007fde0ff */
[--C-:B------:R-:W-:Y:S01]  /*ffa0*/  IMAD.X R93, RZ, RZ, R9.reuse, P2 ;  /* 0x000000ffff5d7224 */ /* 0x100fe200010e0609 */
[----:B------:R-:W-:Y:S01]  /*ffb0*/  IADD3 R143, P5, R8, 0x8060, RZ ;  /* 0x00008060088f7810 */ /* 0x000fe20007fbe0ff */
[--C-:B------:R-:W-:Y:S01]  /*ffc0*/  IMAD.X R95, RZ, RZ, R9.reuse, P1 ;  /* 0x000000ffff5f7224 */ /* 0x100fe200008e0609 */
[----:B------:R-:W-:Y:S01]  /*ffd0*/  LOP3.LUT R8, R5, R8, RZ, 0x3c, !PT ;  /* 0x0000000805087212 */ /* 0x000fe200078e3cff */
[--C-:B------:R-:W-:Y:S01]  /*ffe0*/  IMAD.X R13, RZ, RZ, R9.reuse, P6 ;  /* 0x000000ffff0d7224 */ /* 0x100fe200030e0609 */
[----:B------:R-:W-:Y:S01]  /*fff0*/  LOP3.LUT R5, R10, 0x380, RZ, 0xc0, !PT ;  /* 0x000003800a057812 */ /* 0x000fe200078ec0ff */
[----:B------:R-:W-:Y:S01]  /*10000*/  IMAD.X R15, RZ, RZ, R9, P5 ;  /* 0x000000ffff0f7224 */ /* 0x000fe200028e0609 */
[----:B------:R-:W-:-:S02]  /*10010*/  LOP3.LUT R80, R11, R12, RZ, 0x3c, !PT ;  /* 0x0000000c0b507212 */ /* 0x000fc400078e3cff */
[----:B------:R-:W-:Y:S02]  /*10020*/  LOP3.LUT R12, R137, 0x380, RZ, 0xc0, !PT ;  /* 0x00000380890c7812 */ /* 0x000fe400078ec0ff */
[----:B------:R-:W-:Y:S02]  /*10030*/  LOP3.LUT R14, R131, 0x380, RZ, 0xc0, !PT ;  /* 0x00000380830e7812 */ /* 0x000fe400078ec0ff */
[----:B------:R-:W-:Y:S02]  /*10040*/  SHF.R.U64 R5, R5, 0x3, RZ ;  /* 0x0000000305057819 */ /* 0x000fe400000012ff */
[----:B------:R-:W-:Y:S02]  /*10050*/  SHF.R.U64 R12, R12, 0x3, RZ ;  /* 0x000000030c0c7819 */ /* 0x000fe400000012ff */
[----:B------:R-:W-:Y:S02]  /*10060*/  SHF.R.U64 R14, R14, 0x3, RZ ;  /* 0x000000030e0e7819 */ /* 0x000fe400000012ff */
[----:B------:R-:W-:-:S02]  /*10070*/  LOP3.LUT R16, R5, R10, RZ, 0x3c, !PT ;  /* 0x0000000a05107212 */ /* 0x000fc400078e3cff */
[----:B------:R-:W-:Y:S02]  /*10080*/  LOP3.LUT R84, R133, 0x380, RZ, 0xc0, !PT ;  /* 0x0000038085547812 */ /* 0x000fe400078ec0ff */
[----:B------:R-:W-:Y:S02]  /*10090*/  LOP3.LUT R5, R86, 0x380, RZ, 0xc0, !PT ;  /* 0x0000038056057812 */ /* 0x000fe400078ec0ff */
[----:B------:R-:W-:Y:S02]  /*100a0*/  LOP3.LUT R10, R135, 0x380, RZ, 0xc0, !PT ;  /* 0x00000380870a7812 */ /* 0x000fe400078ec0ff */
[----:B------:R-:W-:Y:S02]  /*100b0*/  LOP3.LUT R11, R90, 0x380, RZ, 0xc0, !PT ;  /* 0x000003805a0b7812 */ /* 0x000fe400078ec0ff */
[----:B------:R-:W-:Y:S02]  /*100c0*/  LOP3.LUT R92, R12, R137, RZ, 0x3c, !PT ;  /* 0x000000890c5c7212 */ /* 0x000fe400078e3cff */
[----:B------:R-:W-:-:S02]  /*100d0*/  LOP3.LUT R82, R14, R131, RZ, 0x3c, !PT ;  /* 0x000000830e527212 */ /* 0x000fc400078e3cff */
[----:B------:R-:W-:Y:S02]  /*100e0*/  LOP3.LUT R12, R139, 0x380, RZ, 0xc0, !PT ;  /* 0x000003808b0c7812 */ /* 0x000fe400078ec0ff */
[----:B------:R-:W-:Y:S02]  /*100f0*/  LOP3.LUT R14, R141, 0x380, RZ, 0xc0, !PT ;  /* 0x000003808d0e7812 */ /* 0x000fe400078ec0ff */
[----:B------:R-:W-:Y:S02]  /*10100*/  SHF.R.U64 R84, R84, 0x3, RZ ;  /* 0x0000000354547819 */ /* 0x000fe400000012ff */
[----:B------:R-:W-:Y:S02]  /*10110*/  SHF.R.U64 R5, R5, 0x3, RZ ;  /* 0x0000000305057819 */ /* 0x000fe400000012ff */
[----:B------:R-:W-:Y:S02]  /*10120*/  LOP3.LUT R130, R143, 0x380, RZ, 0xc0, !PT ;  /* 0x000003808f827812 */ /* 0x000fe400078ec0ff */
[----:B------:R-:W-:-:S02]  /*10130*/  SHF.R.U64 R10, R10, 0x3, RZ ;  /* 0x000000030a0a7819 */ /* 0x000fc400000012ff */
[----:B------:R-:W-:Y:S02]  /*10140*/  SHF.R.U64 R11, R11, 0x3, RZ ;  /* 0x000000030b0b7819 */ /* 0x000fe400000012ff */
[----:B------:R-:W-:Y:S02]  /*10150*/  SHF.R.U64 R12, R12, 0x3, RZ ;  /* 0x000000030c0c7819 */ /* 0x000fe400000012ff */
[----:B------:R-:W-:Y:S02]  /*10160*/  SHF.R.U64 R14, R14, 0x3, RZ ;  /* 0x000000030e0e7819 */ /* 0x000fe400000012ff */
[----:B------:R-:W-:Y:S02]  /*10170*/  LOP3.LUT R84, R84, R133, RZ, 0x3c, !PT ;  /* 0x0000008554547212 */ /* 0x000fe400078e3cff */
[----:B------:R-:W-:Y:S02]  /*10180*/  LOP3.LUT R86, R5, R86, RZ, 0x3c, !PT ;  /* 0x0000005605567212 */ /* 0x000fe400078e3cff */
[----:B------:R-:W-:-:S02]  /*10190*/  SHF.R.U64 R130, R130, 0x3, RZ ;  /* 0x0000000382827819 */ /* 0x000fc400000012ff */
[----:B------:R-:W-:Y:S02]  /*101a0*/  LOP3.LUT R88, R10, R135, RZ, 0x3c, !PT ;  /* 0x000000870a587212 */ /* 0x000fe400078e3cff */
[----:B------:R-:W-:Y:S02]  /*101b0*/  LOP3.LUT R90, R11, R90, RZ, 0x3c, !PT ;  /* 0x0000005a0b5a7212 */ /* 0x000fe400078e3cff */
[----:B------:R-:W-:Y:S02]  /*101c0*/  MOV R5, R8 ;  /* 0x0000000800057202 */ /* 0x000fe40000000f00 */
[----:B------:R-:W-:Y:S02]  /*101d0*/  F2FP.BF16.F32.PACK_AB R8, R25, R24 ;  /* 0x000000181908723e */ /* 0x000fe400000010ff */
[----:B------:R-:W-:Y:S02]  /*101e0*/  F2FP.BF16.F32.PACK_AB R9, R27, R26 ;  /* 0x0000001a1b09723e */ /* 0x000fe400000010ff */
[----:B------:R-:W-:-:S02]  /*101f0*/  F2FP.BF16.F32.PACK_AB R10, R29, R28 ;  /* 0x0000001c1d0a723e */ /* 0x000fc400000010ff */
[----:B------:R-:W-:Y:S02]  /*10200*/  F2FP.BF16.F32.PACK_AB R11, R31, R30 ;  /* 0x0000001e1f0b723e */ /* 0x000fe400000010ff */
[----:B------:R-:W-:Y:S02]  /*10210*/  LOP3.LUT R94, R12, R139, RZ, 0x3c, !PT ;  /* 0x0000008b0c5e7212 */ /* 0x000fe400078e3cff */
[----:B------:R-:W-:Y:S01]  /*10220*/  LOP3.LUT R12, R14, R141, RZ, 0x3c, !PT ;  /* 0x0000008d0e0c7212 */ /* 0x000fe200078e3cff */
[----:B------:R0:W-:Y:S01]  /*10230*/  STSM.16.M88.4 [R5], R8 ;  /* 0x0000000805007844 */ /* 0x0001e20000000200 */
[----:B------:R-:W-:Y:S02]  /*10240*/  LOP3.LUT R14, R130, R143, RZ, 0x3c, !PT ;  /* 0x0000008f820e7212 */ /* 0x000fe400078e3cff */
[----:B------:R-:W-:Y:S02]  /*10250*/  MOV R137, R16 ;  /* 0x0000001000897202 */ /* 0x000fe40000000f00 */
[----:B------:R-:W-:-:S02]  /*10260*/  MOV R134, R84 ;  /* 0x0000005400867202 */ /* 0x000fc40000000f00 */
[----:B------:R-:W-:Y:S02]  /*10270*/  MOV R133, R86 ;  /* 0x0000005600857202 */ /* 0x000fe40000000f00 */
[----:B------:R-:W-:Y:S02]  /*10280*/  MOV R17, R88 ;  /* 0x0000005800117202 */ /* 0x000fe40000000f00 */
[----:B------:R-:W-:Y:S02]  /*10290*/  MOV R16, R90 ;  /* 0x0000005a00107202 */ /* 0x000fe40000000f00 */
[----:B------:R-:W-:Y:S02]  /*102a0*/  F2FP.BF16.F32.PACK_AB R84, R33, R32 ;  /* 0x000000202154723e */ /* 0x000fe400000010ff */
[----:B------:R-:W-:Y:S02]  /*102b0*/  F2FP.BF16.F32.PACK_AB R85, R35, R34 ;  /* 0x000000222355723e */ /* 0x000fe400000010ff */
[----:B------:R-:W-:-:S02]  /*102c0*/  F2FP.BF16.F32.PACK_AB R86, R37, R36 ;  /* 0x000000242556723e */ /* 0x000fc400000010ff */
[----:B------:R-:W-:Y:S02]  /*102d0*/  F2FP.BF16.F32.PACK_AB R87, R39, R38 ;  /* 0x000000262757723e */ /* 0x000fe400000010ff */
[----:B------:R-:W-:Y:S02]  /*102e0*/  MOV R136, R80 ;  /* 0x0000005000887202 */ /* 0x000fe40000000f00 */
[----:B------:R-:W-:Y:S01]  /*102f0*/  F2FP.BF16.F32.PACK_AB R88, R41, R40 ;  /* 0x000000282958723e */ /* 0x000fe200000010ff */
[----:B------:R1:W-:Y:S01]  /*10300*/  STSM.16.M88.4 [R137], R84 ;  /* 0x0000005489007844 */ /* 0x0003e20000000200 */
[----:B------:R-:W-:Y:S02]  /*10310*/  F2FP.BF16.F32.PACK_AB R89, R43, R42 ;  /* 0x0000002a2b59723e */ /* 0x000fe400000010ff */
[----:B------:R-:W-:Y:S02]  /*10320*/  F2FP.BF16.F32.PACK_AB R90, R45, R44 ;  /* 0x0000002c2d5a723e */ /* 0x000fe400000010ff */
[----:B------:R-:W-:-:S02]  /*10330*/  F2FP.BF16.F32.PACK_AB R91, R47, R46 ;  /* 0x0000002e2f5b723e */ /* 0x000fc400000010ff */
[----:B------:R-:W-:Y:S02]  /*10340*/  MOV R135, R82 ;  /* 0x0000005200877202 */ /* 0x000fe40000000f00 */
[----:B------:R-:W-:Y:S01]  /*10350*/  MOV R130, R12 ;  /* 0x0000000c00827202 */ /* 0x000fe20000000f00 */
[----:B------:R2:W-:Y:S01]  /*10360*/  STSM.16.M88.4 [R136], R88 ;  /* 0x0000005888007844 */ /* 0x0005e20000000200 */
[----:B0-----:R-:W-:Y:S02]  /*10370*/  MOV R5, R14 ;  /* 0x0000000e00057202 */ /* 0x001fe40000000f00 */
[----:B------:R-:W-:Y:S02]  /*10380*/  F2FP.BF16.F32.PACK_AB R8, R49, R48 ;  /* 0x000000303108723e */ /* 0x000fe400000010ff */
[----:B------:R-:W-:Y:S02]  /*10390*/  F2FP.BF16.F32.PACK_AB R9, R51, R50 ;  /* 0x000000323309723e */ /* 0x000fe400000010ff */
[----:B------:R-:W-:-:S02]  /*103a0*/  F2FP.BF16.F32.PACK_AB R10, R53, R52 ;  /* 0x00000034350a723e */ /* 0x000fc400000010ff */
[----:B------:R-:W-:Y:S02]  /*103b0*/  F2FP.BF16.F32.PACK_AB R11, R55, R54 ;  /* 0x00000036370b723e */ /* 0x000fe400000010ff */
[----:B------:R-:W-:Y:S02]  /*103c0*/  F2FP.BF16.F32.PACK_AB R12, R57, R56 ;  /* 0x00000038390c723e */ /* 0x000fe400000010ff */
[----:B------:R-:W-:Y:S01]  /*103d0*/  F2FP.BF16.F32.PACK_AB R13, R59, R58 ;  /* 0x0000003a3b0d723e */ /* 0x000fe200000010ff */
[----:B------:R-:W-:Y:S01]  /*103e0*/  STSM.16.M88.4 [R135], R8 ;  /* 0x0000000887007844 */ /* 0x000fe20000000200 */
[----:B------:R-:W-:Y:S02]  /*103f0*/  F2FP.BF16.F32.PACK_AB R14, R61, R60 ;  /* 0x0000003c3d0e723e */ /* 0x000fe400000010ff */
[----:B------:R-:W-:Y:S02]  /*10400*/  F2FP.BF16.F32.PACK_AB R15, R63, R62 ;  /* 0x0000003e3f0f723e */ /* 0x000fe400000010ff */
[----:B------:R-:W-:-:S02]  /*10410*/  F2FP.BF16.F32.PACK_AB R80, R65, R64 ;  /* 0x000000404150723e */ /* 0x000fc400000010ff */
[----:B------:R-:W-:Y:S01]  /*10420*/  F2FP.BF16.F32.PACK_AB R81, R67, R66 ;  /* 0x000000424351723e */ /* 0x000fe200000010ff */
[----:B------:R-:W-:Y:S01]  /*10430*/  STSM.16.M88.4 [R134], R12 ;  /* 0x0000000c86007844 */ /* 0x000fe20000000200 */
        /* <DEDUP_REMOVED lines=8> */
[----:B------:R-:W-:Y:S01]  /*104c0*/  MOV R131, R94 ;  /* 0x0000005e00837202 */ /* 0x000fe20000000f00 */
[----:B------:R0:W-:Y:S01]  /*104d0*/  STSM.16.M88.4 [R17], R84 ;  /* 0x0000005411007844 */ /* 0x0001e20000000200 */
[----:B--2---:R-:W-:Y:S02]  /*104e0*/  F2FP.BF16.F32.PACK_AB R88, R3, R2 ;  /* 0x000000020358723e */ /* 0x004fe400000010ff */
[----:B------:R-:W-:Y:S02]  /*104f0*/  F2FP.BF16.F32.PACK_AB R89, R123, R122 ;  /* 0x0000007a7b59723e */ /* 0x000fe400000010ff */
[----:B------:R-:W-:-:S02]  /*10500*/  F2FP.BF16.F32.PACK_AB R90, R7, R6 ;  /* 0x00000006075a723e */ /* 0x000fc400000010ff */
[----:B------:R-:W-:Y:S02]  /*10510*/  F2FP.BF16.F32.PACK_AB R91, R125, R124 ;  /* 0x0000007c7d5b723e */ /* 0x000fe400000010ff */
[----:B------:R-:W-:Y:S02]  /*10520*/  F2FP.BF16.F32.PACK_AB R92, R21, R20 ;  /* 0x00000014155c723e */ /* 0x000fe400000010ff */
[----:B------:R-:W-:Y:S01]  /*10530*/  F2FP.BF16.F32.PACK_AB R93, R127, R126 ;  /* 0x0000007e7f5d723e */ /* 0x000fe200000010ff */
[----:B------:R1:W-:Y:S01]  /*10540*/  STSM.16.M88.4 [R16], R88 ;  /* 0x0000005810007844 */ /* 0x0003e20000000200 */
[----:B------:R-:W-:Y:S02]  /*10550*/  F2FP.BF16.F32.PACK_AB R94, R121, R120 ;  /* 0x00000078795e723e */ /* 0x000fe400000010ff */
[----:B------:R-:W-:Y:S01]  /*10560*/  F2FP.BF16.F32.PACK_AB R95, R129, R128 ;  /* 0x00000080815f723e */ /* 0x000fe200000010ff */
[----:B0-----:R-:W-:Y:S01]  /*10570*/  IMAD.U32 R17, RZ, RZ, UR13 ;  /* 0x0000000dff117e24 */ /* 0x001fe2000f8e00ff */
[----:B------:R-:W-:Y:S01]  /*10580*/  F2FP.BF16.F32.PACK_AB R8, R97, R96 ;  /* 0x000000606108723e */ /* 0x000fe200000010ff */
[----:B------:R-:W0:Y:S01]  /*10590*/  LDC.64 R86, c[0x0][0xc08] ;  /* 0x00030200ff567b82 */ /* 0x000e220000000a00 */
[----:B------:R-:W-:Y:S01]  /*105a0*/  F2FP.BF16.F32.PACK_AB R9, R99, R98 ;  /* 0x000000626309723e */ /* 0x000fe200000010ff */
[----:B------:R-:W-:Y:S01]  /*105b0*/  STSM.16.M88.4 [R132], R92 ;  /* 0x0000005c84007844 */ /* 0x000fe20000000200 */
[----:B------:R-:W-:-:S02]  /*105c0*/  F2FP.BF16.F32.PACK_AB R10, R101, R100 ;  /* 0x00000064650a723e */ /* 0x000fc400000010ff */
[----:B------:R-:W-:Y:S02]  /*105d0*/  F2FP.BF16.F32.PACK_AB R11, R103, R102 ;  /* 0x00000066670b723e */ /* 0x000fe400000010ff */
[----:B------:R-:W-:Y:S02]  /*105e0*/  F2FP.BF16.F32.PACK_AB R12, R105, R104 ;  /* 0x00000068690c723e */ /* 0x000fe400000010ff */
[----:B------:R-:W-:Y:S01]  /*105f0*/  F2FP.BF16.F32.PACK_AB R13, R107, R106 ;  /* 0x0000006a6b0d723e */ /* 0x000fe200000010ff */
[----:B------:R-:W-:Y:S01]  /*10600*/  STSM.16.M88.4 [R131], R8 ;  /* 0x0000000883007844 */ /* 0x000fe20000000200 */
[----:B------:R-:W-:Y:S01]  /*10610*/  F2FP.BF16.F32.PACK_AB R14, R109, R108 ;  /* 0x0000006c6d0e723e */ /* 0x000fe200000010ff */
[----:B-1----:R-:W-:Y:S01]  /*10620*/  IMAD.U32 R16, RZ, RZ, UR12 ;  /* 0x0000000cff107e24 */ /* 0x002fe2000f8e00ff */
[----:B------:R-:W-:Y:S02]  /*10630*/  F2FP.BF16.F32.PACK_AB R15, R111, R110 ;  /* 0x0000006e6f0f723e */ /* 0x000fe400000010ff */
[----:B------:R-:W-:-:S02]  /*10640*/  F2FP.BF16.F32.PACK_AB R80, R113, R112 ;  /* 0x000000707150723e */ /* 0x000fc400000010ff */
[----:B------:R-:W-:Y:S01]  /*10650*/  F2FP.BF16.F32.PACK_AB R81, R115, R114 ;  /* 0x000000727351723e */ /* 0x000fe200000010ff */
[----:B------:R-:W-:Y:S01]  /*10660*/  STSM.16.M88.4 [R130], R12 ;  /* 0x0000000c82007844 */ /* 0x000fe20000000200 */
[----:B------:R-:W-:Y:S02]  /*10670*/  F2FP.BF16.F32.PACK_AB R82, R117, R116 ;  /* 0x000000747552723e */ /* 0x000fe400000010ff */
[----:B------:R-:W-:Y:S02]  /*10680*/  F2FP.BF16.F32.PACK_AB R83, R119, R118 ;  /* 0x000000767753723e */ /* 0x000fe400000010ff */
[----:B------:R-:W-:-:S03]  /*10690*/  ISETP.NE.U32.AND P0, PT, RZ, UR14, PT ;  /* 0x0000000eff007c0c */ /* 0x000fc6000bf05070 */
[----:B------:R1:W-:Y:S01]  /*106a0*/  STSM.16.M88.4 [R5], R80 ;  /* 0x0000005005007844 */ /* 0x0003e20000000200 */
[----:B------:R-:W-:Y:S01]  /*106b0*/  BAR.SYNC.DEFER_BLOCKING 0x1, 0x100 ;  /* 0x0044000000007b1d */ /* 0x000fe20000010000 */
[----:B------:R-:W-:Y:S02]  /*106c0*/  ISETP.NE.AND.EX P0, PT, RZ, UR15, PT, P0 ;  /* 0x0000000fff007c0c */ /* 0x000fe4000bf05300 */
[----:B0-----:R-:W-:-:S05]  /*106d0*/  ISETP.NE.U32.AND P1, PT, R86, RZ, PT ;  /* 0x000000ff5600720c */ /* 0x001fca0003f25070 */
[----:B-1----:R-:W0:Y:S06]  /*106e0*/  LDC R80, c[0x0][0xbe8] ;  /* 0x0002fa00ff507b82 */ /* 0x002e2c0000000800 */
[----:B------:R-:W2:Y:S01]  /*106f0*/  @P0 LDG.E R84, desc[UR18][R16.64] ;  /* 0x0000001210540981 */ /* 0x000ea2000c1e1900 */
[----:B------:R-:W-:Y:S01]  /*10700*/  R2UR UR4, R87 ;  /* 0x00000000570472ca */ /* 0x000fe200000e0000 */
[----:B------:R-:W-:-:S12]  /*10710*/  VOTEU.ANY UP0, P1 ;  /* 0x00000000003f7886 */ /* 0x000fd80000800100 */
[----:B------:R-:W-:Y:S01]  /*10720*/  UISETP.NE.AND.EX UP0, UPT, UR4, URZ, UPT, UP0 ;  /* 0x0000003f0400728c */ /* 0x000fe2000bf05300 */
[----:B0-----:R-:W-:Y:S02]  /*10730*/  ISETP.NE.AND P1, PT, R80, 0x1, PT ;  /* 0x000000015000780c */ /* 0x001fe40003f25270 */
[----:B------:R-:W-:Y:S02]  /*10740*/  ULDC UR4, c[0x0][0xa88] ;  /* 0x0002a20000047ab9 */ /* 0x000fe40000000800 */
[----:B------:R-:W-:Y:S01]  /*10750*/  IMAD.U32 R5, RZ, RZ, UR4 ;  /* 0x00000004ff057e24 */ /* 0x000fe2000f8e00ff */
[----:B------:R-:W-:Y:S01]  /*10760*/  PLOP3.LUT P4, PT, PT, PT, UP0, 0x80, 0x0 ;  /* 0x000000000000781c */ /* 0x000fe20003f8f008 */
[----:B------:R-:W-:-:S04]  /*10770*/  ULDC UR4, c[0x0][0xad4] ;  /* 0x0002b50000047ab9 */ /* 0x000fc80000000800 */
[----:B------:R-:W-:Y:S02]  /*10780*/  @UP0 ULDC.64 UR12, c[0x0][0xc08] ;  /* 0x00030200000c0ab9 */ /* 0x000fe40000000a00 */
[----:B------:R-:W-:Y:S01]  /*10790*/  @UP0 UIMAD.WIDE UR12, UR9, 0x4, UR12 ;  /* 0x00000004090c08a5 */ /* 0x000fe2000f8e020c */
[----:B------:R-:W0:Y:S01]  /*107a0*/  @P1 LDC R10, c[0x0][0xbec] ;  /* 0x0002fb00ff0a1b82 */ /* 0x000e220000000800 */
[----:B------:R-:W-:-:S04]  /*107b0*/  UISETP.NE.AND UP0, UPT, UR17, URZ, UPT ;  /* 0x0000003f1100728c */ /* 0x000fc8000bf05270 */
[----:B------:R-:W-:Y:S01]  /*107c0*/  USEL UR4, UR17, UR4, UP0 ;  /* 0x0000000411047287 */ /* 0x000fe20008000000 */
[----:B------:R-:W-:Y:S02]  /*107d0*/  IMAD.U32 R8, RZ, RZ, UR12 ;  /* 0x0000000cff087e24 */ /* 0x000fe4000f8e00ff */
[----:B------:R-:W1:Y:S01]  /*107e0*/  @P1 LDC R13, c[0x0][0xbf0] ;  /* 0x0002fc00ff0d1b82 */ /* 0x000e620000000800 */
[----:B------:R-:W-:Y:S01]  /*107f0*/  UISETP.GT.AND UP1, UPT, UR4, 0x1, UPT ;  /* 0x000000010400788c */ /* 0x000fe2000bf24270 */
[----:B------:R-:W-:Y:S01]  /*10800*/  IMAD.U32 R9, RZ, RZ, UR13 ;  /* 0x0000000dff097e24 */ /* 0x000fe2000f8e00ff */
[----:B------:R-:W-:Y:S02]  /*10810*/  UMOV UR22, 0x9b8 ;  /* 0x000009b800167882 */ /* 0x000fe40000000000 */
[----:B------:R-:W-:Y:S02]  /*10820*/  USEL UR22, UR22, 0x978, UP1 ;  /* 0x0000097816167887 */ /* 0x000fe40008800000 */
[----:B------:R-:W-:Y:S01]  /*10830*/  UISETP.NE.U32.AND UP0, UPT, UR14, URZ, UPT ;  /* 0x0000003f0e00728c */ /* 0x000fe2000bf05070 */
[----:B------:R-:W-:Y:S01]  /*10840*/  VIADD R15, R23, UR60 ;  /* 0x0000003c170f7c36 */ /* 0x000fe20008000000 */
[----:B------:R-:W-:Y:S01]  /*10850*/  USHF.R.S32.HI UR12, URZ, 0x1f, UR9 ;  /* 0x0000001f3f0c7899 */ /* 0x000fe20008011409 */
[----:B------:R0:W5:Y:S01]  /*10860*/  @P4 LDG.E R5, desc[UR18][R8.64] ;  /* 0x0000001208054981 */ /* 0x000162000c1e1900 */
[----:B------:R-:W-:Y:S01]  /*10870*/  UMOV UR4, URZ ;  /* 0x0000003f00047c82 */ /* 0x000fe20008000000 */
[----:B------:R-:W-:Y:S01]  /*10880*/  UISETP.NE.AND.EX UP0, UPT, UR15, URZ, UPT, UP0 ;  /* 0x0000003f0f00728c */ /* 0x000fe2000bf05300 */
[----:B------:R-:W-:Y:S01]  /*10890*/  IMAD.MOV.U32 R11, RZ, RZ, R15 ;  /* 0x000000ffff0b7224 */ /* 0x000fe200078e000f */
[----:B------:R-:W-:-:S02]  /*108a0*/  USEL UR20, UR16, URZ, UP1 ;  /* 0x0000003f10147287 */ /* 0x000fc40008800000 */
[----:B------:R-:W-:Y:S02]  /*108b0*/  USEL UR9, UR9, URZ, !UP0 ;  /* 0x0000003f09097287 */ /* 0x000fe4000c000000 */
[----:B------:R-:W-:Y:S01]  /*108c0*/  USEL UR21, UR12, URZ, !UP0 ;  /* 0x0000003f0c157287 */ /* 0x000fe2000c000000 */
[----:B------:R-:W-:Y:S02]  /*108d0*/  ULDC.64 UR16, c[0x0][UR22+0x220] ;  /* 0x0000880016107abb */ /* 0x000fe40008000a00 */
[----:B------:R-:W-:Y:S01]  /*108e0*/  ULDC.64 UR12, c[0x0][UR22+0x218] ;  /* 0x00008600160c7abb */ /* 0x000fe20008000a00 */
[----:B------:R-:W-:Y:S01]  /*108f0*/  ULDC.64 UR18, c[0x0][UR22+0x228] ;  /* 0x00008a0016127abb */ /* 0x000fe20008000a00 */
[----:B------:R-:W-:Y:S01]  /*10900*/  UIMAD.WIDE.U32 UR14, UR12, UR23, URZ ;  /* 0x000000170c0e72a5 */ /* 0x000fe2000f8e003f */
[----:B0-----:R-:W-:Y:S01]  /*10910*/  @P1 IMAD.HI.U32 R8, R15, R10, RZ ;  /* 0x0000000a0f081227 */ /* 0x001fe200078e00ff */
[----:B------:R-:W-:Y:S02]  /*10920*/  UIMAD UR23, UR13, UR23, URZ ;  /* 0x000000170d1772a4 */ /* 0x000fe4000f8e023f */
[----:B------:R-:W-:-:S02]  /*10930*/  UIMAD UR17, UR17, UR9, URZ ;  /* 0x00000009111172a4 */ /* 0x000fc4000f8e023f */
[----:B------:R-:W-:Y:S01]  /*10940*/  UIMAD.WIDE.U32 UR24, UR18, UR20, URZ ;  /* 0x00000014121872a5 */ /* 0x000fe2000f8e003f */
[----:B-1----:R-:W-:Y:S01]  /*10950*/  @P1 SHF.R.U32.HI R11, RZ, R13, R8 ;  /* 0x0000000dff0b1219 */ /* 0x002fe20000011608 */
[----:B------:R-:W-:Y:S02]  /*10960*/  UIMAD.WIDE.U32 UR12, UR16, UR9, URZ ;  /* 0x00000009100c72a5 */ /* 0x000fe4000f8e003f */
[----:B------:R-:W-:Y:S02]  /*10970*/  UIMAD UR18, UR19, UR20, URZ ;  /* 0x00000014131272a4 */ /* 0x000fe4000f8e023f */
[----:B------:R-:W-:Y:S01]  /*10980*/  UIMAD UR17, UR16, UR21, UR17 ;  /* 0x00000015101172a4 */ /* 0x000fe2000f8e0211 */
[----:B------:R-:W-:Y:S01]  /*10990*/  IMAD.U32 R8, RZ, RZ, UR24 ;  /* 0x00000018ff087e24 */ /* 0x000fe2000f8e00ff */
[----:B------:R-:W-:Y:S01]  /*109a0*/  UIADD3 UR18, UR25, UR18, URZ ;  /* 0x0000001219127290 */ /* 0x000fe2000fffe03f */
[----:B------:R-:W-:Y:S01]  /*109b0*/  IMAD.MOV R13, RZ, RZ, -R11 ;  /* 0x000000ffff0d7224 */ /* 0x000fe200078e0a0b */
[----:B------:R-:W-:Y:S01]  /*109c0*/  UIADD3 UR23, UR15, UR23, URZ ;  /* 0x000000170f177290 */ /* 0x000fe2000fffe03f */
[----:B------:R-:W-:Y:S01]  /*109d0*/  IMAD.U32 R9, RZ, RZ, UR25 ;  /* 0x00000019ff097e24 */ /* 0x000fe2000f8e00ff */
[----:B------:R-:W-:Y:S01]  /*109e0*/  UIADD3 UR17, UR13, UR17, URZ ;  /* 0x000000110d117290 */ /* 0x000fe2000fffe03f */
[----:B------:R-:W-:Y:S01]  /*109f0*/  IMAD R13, R80, R13, R15 ;  /* 0x0000000d500d7224 */ /* 0x000fe200078e020f */
[----:B------:R-:W-:Y:S01]  /*10a00*/  SHF.R.S32.HI R9, RZ, 0x1f, R11 ;  /* 0x0000001fff097819 */ /* 0x000fe2000001140b */
[----:B------:R-:W-:-:S03]  /*10a10*/  IMAD.U32 R12, RZ, RZ, UR18 ;  /* 0x00000012ff0c7e24 */ /* 0x000fc6000f8e00ff */
[----:B------:R-:W-:Y:S02]  /*10a20*/  SHF.R.S32.HI R10, RZ, 0x1f, R13 ;  /* 0x0000001fff0a7819 */ /* 0x000fe4000001140d */
[----:B--2---:R-:W-:-:S13]  /*10a30*/  @P0 R2UR UR4, R84 ;  /* 0x00000000540402ca */ /* 0x004fda00000e0000 */
[----:B------:R-:W-:Y:S02]  /*10a40*/  UIADD3 UR14, UP0, UP2, UR12, UR14, UR4 ;  /* 0x0000000e0c0e7290 */ /* 0x000fe4000fa1e004 */
[----:B------:R-:W-:Y:S01]  /*10a50*/  USHF.R.S32.HI UR16, URZ, 0x1f, UR4 ;  /* 0x0000001f3f107899 */ /* 0x000fe20008011404 */
[----:B------:R-:W-:-:S03]  /*10a60*/  ULDC.64 UR12, c[0x0][UR22+0x210] ;  /* 0x00008400160c7abb */ /* 0x000fc60008000a00 */
[----:B------:R-:W-:Y:S01]  /*10a70*/  IADD3 R8, P2, P3, R11, UR14, R8 ;  /* 0x0000000e0b087c10 */ /* 0x000fe2000fb5e008 */
[----:B------:R-:W-:Y:S01]  /*10a80*/  UIADD3.X UR14, UR17, UR23, UR16, UP0, UP2 ;  /* 0x00000017110e7290 */ /* 0x000fe200087e4410 */
[----:B------:R-:W-:-:S04]  /*10a90*/  IMAD R11, R13, UR13, RZ ;  /* 0x0000000d0d0b7c24 */ /* 0x000fc8000f8e02ff */
[----:B------:R-:W-:Y:S01]  /*10aa0*/  IMAD R11, R10, UR12, R11 ;  /* 0x0000000c0a0b7c24 */ /* 0x000fe2000f8e020b */
[----:B------:R-:W-:Y:S01]  /*10ab0*/  IADD3.X R9, R9, UR14, R12, P2, P3 ;  /* 0x0000000e09097c10 */ /* 0x000fe200097e640c */
[----:B------:R-:W-:Y:S01]  /*10ac0*/  ULDC.64 UR14, c[0x0][0xba8] ;  /* 0x0002ea00000e7ab9 */ /* 0x000fe20000000a00 */
        /* <DEDUP_REMOVED lines=12> */
.L_x_4444:
[----:B------:R-:W2:Y:S01]  /*10b90*/  LDL R13, [R1+0x2c] ;  /* 0x00002c00010d7983 */ /* 0x000ea20000100800 */
[----:B-----5:R-:W-:Y:S01]  /*10ba0*/  IMAD R16, R5, R80, RZ ;  /* 0x0000005005107224 */ /* 0x020fe200078e02ff */
        /* <DEDUP_REMOVED lines=8> */
[----:B------:R-:W-:-:S04]  /*10c30*/  ISETP.GE.OR P2, PT, R17, R16, P0 ;  /* 0x000000101100720c */ /* 0x000fc80000746670 */
[----:B------:R-:W-:-:S09]  /*10c40*/  ISETP.GE.OR P0, PT, R13, R16, P0 ;  /* 0x000000100d00720c */ /* 0x000fd20000706670 */
[----:B0-----:R0:W-:Y:S04]  /*10c50*/  @!P2 ST.E desc[UR12][R8.64], R0 ;  /* 0x000000000800a985 */ /* 0x0011e8000c10190c */
[----:B-1----:R0:W-:Y:S01]  /*10c60*/  @!P0 ST.E desc[UR12][R10.64], R4 ;  /* 0x000000040a008985 */ /* 0x0021e2000c10190c */
[----:B------:R-:W-:-:S13]  /*10c70*/  PLOP3.LUT P0, PT, PT, PT, UP1, 0x80, 0x0 ;  /* 0x000000000000781c */ /* 0x000fda0003f0f018 */
[----:B0-----:R-:W-:Y:S05]  /*10c80*/  @P0 BRA `(.L_x_4445) ;  /* 0x0000000c00580947 */ /* 0x001fea0003800000 */
[----:B------:R-:W-:Y:S01]  /*10c90*/  IMAD R2, R221, 0x40, R22 ;  /* 0x00000040dd027824 */ /* 0x000fe200078e0216 */
[----:B------:R-:W-:Y:S01]  /*10ca0*/  ULDC.64 UR12, c[0x0][0x208] ;  /* 0x00008200000c7ab9 */ /* 0x000fe20000000a00 */
[----:B------:R-:W-:Y:S01]  /*10cb0*/  IMAD.MOV.U32 R3, RZ, RZ, 0x2 ;  /* 0x00000002ff037424 */ /* 0x000fe200078e00ff */
[----:B------:R-:W-:Y:S01]  /*10cc0*/  ULDC.64 UR14, c[0x0][0xaa0] ;  /* 0x0002a800000e7ab9 */ /* 0x000fe20000000a00 */
[----:B------:R-:W0:Y:S01]  /*10cd0*/  @P1 LDC R21, c[0x0][0xbf0] ;  /* 0x0002fc00ff151b82 */ /* 0x000e220000000800 */
[----:B------:R-:W-:Y:S01]  /*10ce0*/  R2UR UR17, R197 ;  /* 0x00000000c51172ca */ /* 0x000fe200000e0000 */
[----:B------:R-:W-:-:S03]  /*10cf0*/  IMAD.WIDE R2, R2, R3, UR10 ;  /* 0x0000000a02027e25 */ /* 0x000fc6000f8e0203 */
[C---:B------:R-:W-:Y:S02]  /*10d00*/  IADD3 R9, P4, R2.reuse, 0x1000, RZ ;  /* 0x0000100002097810 */ /* 0x040fe40007f9e0ff */
[C---:B------:R-:W-:Y:S02]  /*10d10*/  IADD3 R13, P3, R2.reuse, 0x2000, RZ ;  /* 0x00002000020d7810 */ /* 0x040fe40007f7e0ff */
[C---:B------:R-:W-:Y:S02]  /*10d20*/  IADD3 R25, P6, R2.reuse, 0x3000, RZ ;  /* 0x0000300002197810 */ /* 0x040fe40007fde0ff */
[C---:B------:R-:W-:Y:S02]  /*10d30*/  IADD3 R29, P5, R2.reuse, 0x4000, RZ ;  /* 0x00004000021d7810 */ /* 0x040fe40007fbe0ff */
[----:B------:R-:W-:Y:S02]  /*10d40*/  IADD3 R33, P2, R2, 0x5000, RZ ;  /* 0x0000500002217810 */ /* 0x000fe40007f5e0ff */
        /* <DEDUP_REMOVED lines=33> */
[----:B------:R-:W-:Y:S01]  /*10f60*/  IMAD.X R57, RZ, RZ, R3, P2 ;  /* 0x000000ffff397224 */ /* 0x000fe200010e0603 */
[----:B------:R-:W-:Y:S01]  /*10f70*/  LOP3.LUT R44, R45, 0x380, RZ, 0xc0, !PT ;  /* 0x000003802d2c7812 */ /* 0x000fe200078ec0ff */
[----:B------:R-:W5:Y:S01]  /*10f80*/  LD.E.128 R32, desc[UR12][R32.64] ;  /* 0x0000000c20207980 */ /* 0x000f62000c101d00 */
[----:B------:R-:W-:Y:S02]  /*10f90*/  LOP3.LUT R48, R49, 0x380, RZ, 0xc0, !PT ;  /* 0x0000038031307812 */ /* 0x000fe400078ec0ff */
        /* <DEDUP_REMOVED lines=21> */
[----:B------:R-:W5:Y:S04]  /*110f0*/  LD.E.128 R36, desc[UR12][R36.64] ;  /* 0x0000000c24247980 */ /* 0x000f68000c101d00 */
[----:B------:R1:W5:Y:S04]  /*11100*/  LD.E.128 R4, desc[UR12][R2.64] ;  /* 0x0000000c02047980 */ /* 0x000368000c101d00 */
[----:B------:R-:W5:Y:S04]  /*11110*/  LD.E.128 R40, desc[UR12][R40.64] ;  /* 0x0000000c28287980 */ /* 0x000f68000c101d00 */
[----:B------:R-:W5:Y:S01]  /*11120*/  LD.E.128 R44, desc[UR12][R44.64] ;  /* 0x0000000c2c2c7980 */ /* 0x000f62000c101d00 */
[----:B-1----:R-:W1:Y:S03]  /*11130*/  @P1 LDC R3, c[0x0][0xbec] ;  /* 0x0002fb00ff031b82 */ /* 0x002e660000000800 */
[----:B------:R-:W5:Y:S04]  /*11140*/  LD.E.128 R48, desc[UR12][R48.64] ;  /* 0x0000000c30307980 */ /* 0x000f68000c101d00 */
[----:B------:R-:W5:Y:S04]  /*11150*/  LD.E.128 R52, desc[UR12][R52.64] ;  /* 0x0000000c34347980 */ /* 0x000f68000c101d00 */
[----:B------:R-:W5:Y:S01]  /*11160*/  LD.E.128 R56, desc[UR12][R56.64] ;  /* 0x0000000c38387980 */ /* 0x000f62000c101d00 */
[----:B------:R-:W-:-:S02]  /*11170*/  UIMAD UR12, UR16, UR14, URZ ;  /* 0x0000000e100c72a4 */ /* 0x000fc4000f8e023f */
[----:B------:R-:W-:Y:S01]  /*11180*/  UIMAD.WIDE.U32 UR10, UR4, UR14, URZ ;  /* 0x0000000e040a72a5 */ /* 0x000fe2000f8e003f */
[----:B------:R-:W-:Y:S01]  /*11190*/  IMAD R0, R194, 0x20, R221 ;  /* 0x00000020c2007824 */ /* 0x000fe200078e02dd */
[----:B------:R-:W-:Y:S01]  /*111a0*/  UIMAD UR12, UR4, UR15, UR12 ;  /* 0x0000000f040c72a4 */ /* 0x000fe2000f8e020c */
[----:B------:R-:W-:Y:S01]  /*111b0*/  @!PT LDS RZ, [RZ] ;  /* 0x00000000fffff984 */ /* 0x000fe20000000800 */
[----:B------:R-:W-:Y:S01]  /*111c0*/  @!PT LDS RZ, [RZ] ;  /* 0x00000000fffff984 */ /* 0x000fe20000000800 */
[----:B------:R-:W-:Y:S01]  /*111d0*/  @!PT LDS RZ, [RZ] ;  /* 0x00000000fffff984 */ /* 0x000fe20000000800 */
[----:B------:R-:W-:Y:S01]  /*111e0*/  @!PT LDS RZ, [RZ] ;  /* 0x00000000fffff984 */ /* 0x000fe20000000800 */
[----:B------:R2:W-:Y:S06]  /*111f0*/  MEMBAR.ALL.CTA ;  /* 0x0000000000007992 */ /* 0x0005ec0000008000 */
[----:B--2---:R-:W2:Y:S01]  /*11200*/  FENCE.VIEW.ASYNC.S ;  /* 0x00000000000073c6 */ /* 0x004ea20000000000 */
[----:B------:R-:W-:-:S03]  /*11210*/  UIADD3 UR11, UR11, UR12, URZ ;  /* 0x0000000c0b0b7290 */ /* 0x000fc6000fffe03f */
[----:B------:R-:W-:Y:S01]  /*11220*/  ULDC.64 UR12, c[0x0][0xae8] ;  /* 0x0002ba00000c7ab9 */ /* 0x000fe20000000a00 */
[----:B------:R-:W-:Y:S01]  /*11230*/  VIADD R20, R0, UR60 ;  /* 0x0000003c00147c36 */ /* 0x000fe20008000000 */
[----:B------:R-:W-:Y:S02]  /*11240*/  UIMAD.WIDE.U32 UR10, UR17, UR12, UR10 ;  /* 0x0000000c110a72a5 */ /* 0x000fe4000f8e000a */
[----:B------:R-:W-:Y:S01]  /*11250*/  USHF.R.S32.HI UR4, URZ, 0x1f, UR9 ;  /* 0x0000001f3f047899 */ /* 0x000fe20008011409 */
[----:B-1----:R-:W-:Y:S01]  /*11260*/  @P1 IMAD.HI.U32 R0, R20, R3, RZ ;  /* 0x0000000314001227 */ /* 0x002fe200078e00ff */
[----:B------:R-:W-:-:S03]  /*11270*/  UIMAD UR11, UR17, UR13, UR11 ;  /* 0x0000000d110b72a4 */ /* 0x000fc6000f8e020b */
[----:B------:R-:W-:Y:S02]  /*11280*/  ULDC.64 UR12, c[0x0][0xaf0] ;  /* 0x0002bc00000c7ab9 */ /* 0x000fe40000000a00 */
[----:B------:R-:W-:Y:S01]  /*11290*/  UIMAD UR4, UR4, UR12, URZ ;  /* 0x0000000c040472a4 */ /* 0x000fe2000f8e023f */
[----:B------:R-:W-:Y:S01]  /*112a0*/  IMAD.MOV.U32 R17, RZ, RZ, R20 ;  /* 0x000000ffff117224 */ /* 0x000fe200078e0014 */
[----:B0-----:R-:W-:Y:S01]  /*112b0*/  @P1 SHF.R.U32.HI R17, RZ, R21, R0 ;  /* 0x00000015ff111219 */ /* 0x001fe20000011600 */
[----:B------:R-:W-:Y:S02]  /*112c0*/  UIMAD.WIDE.U32 UR10, UR9, UR12, UR10 ;  /* 0x0000000c090a72a5 */ /* 0x000fe4000f8e000a */
[----:B------:R-:W-:Y:S01]  /*112d0*/  UIMAD UR4, UR9, UR13, UR4 ;  /* 0x0000000d090472a4 */ /* 0x000fe2000f8e0204 */
[--C-:B------:R-:W-:Y:S01]  /*112e0*/  SHF.R.S32.HI R0, RZ, 0x1f, R17.reuse ;  /* 0x0000001fff007819 */ /* 0x100fe20000011411 */
[----:B------:R-:W-:Y:S01]  /*112f0*/  IMAD.MOV R21, RZ, RZ, -R17 ;  /* 0x000000ffff157224 */ /* 0x000fe200078e0a11 */
[----:B------:R-:W-:Y:S01]  /*11300*/  ULDC.64 UR12, c[0x0][0xae0] ;  /* 0x0002b800000c7ab9 */ /* 0x000fe20000000a00 */
[----:B------:R-:W-:-:S02]  /*11310*/  UIADD3 UR4, UR11, UR4, URZ ;  /* 0x000000040b047290 */ /* 0x000fc4000fffe03f */
[----:B------:R-:W-:Y:S02]  /*11320*/  IMAD.U32 R3, RZ, RZ, UR11 ;  /* 0x0000000bff037e24 */ /* 0x000fe4000f8e00ff */
[----:B------:R-:W-:Y:S02]  /*11330*/  IMAD R0, R0, UR12, RZ ;  /* 0x0000000c00007c24 */ /* 0x000fe4000f8e02ff */
[----:B------:R-:W-:Y:S02]  /*11340*/  IMAD R21, R80, R21, R20 ;  /* 0x0000001550157224 */ /* 0x000fe400078e0214 */
[----:B------:R-:W-:Y:S01]  /*11350*/  IMAD.U32 R2, RZ, RZ, UR10 ;  /* 0x0000000aff027e24 */ /* 0x000fe2000f8e00ff */
[----:B------:R-:W-:Y:S01]  /*11360*/  ULDC.64 UR10, c[0x0][0xad8] ;  /* 0x0002b600000a7ab9 */ /* 0x000fe20000000a00 */
[----:B------:R-:W-:Y:S02]  /*11370*/  IMAD.U32 R3, RZ, RZ, UR4 ;  /* 0x00000004ff037e24 */ /* 0x000fe4000f8e00ff */
[C---:B------:R-:W-:Y:S01]  /*11380*/  IMAD R61, R17.reuse, UR13, R0 ;  /* 0x0000000d113d7c24 */ /* 0x040fe2000f8e0200 */
[----:B------:R-:W-:Y:S01]  /*11390*/  SHF.R.S32.HI R0, RZ, 0x1f, R21 ;  /* 0x0000001fff007819 */ /* 0x000fe20000011415 */
[----:B------:R-:W-:-:S04]  /*113a0*/  IMAD.WIDE.U32 R2, R17, UR12, R2 ;  /* 0x0000000c11027c25 */ /* 0x000fc8000f8e0002 */
[----:B------:R-:W-:Y:S02]  /*113b0*/  VIADD R63, R221, UR60 ;  /* 0x0000003cdd3f7c36 */ /* 0x000fe40008000000 */
[----:B------:R-:W-:Y:S02]  /*113c0*/  IMAD.IADD R3, R3, 0x1, R61 ;  /* 0x0000000103037824 */ /* 0x000fe400078e023d */
[----:B------:R-:W-:Y:S02]  /*113d0*/  IMAD R0, R0, UR10, RZ ;  /* 0x0000000a00007c24 */ /* 0x000fe4000f8e02ff */
[----:B------:R-:W-:Y:S01]  /*113e0*/  VIADD R17, R63, 0x20 ;  /* 0x000000203f117836 */ /* 0x000fe20000000000 */
[----:B------:R-:W-:Y:S01]  /*113f0*/  UIADD3 UR8, UR8, 0x30820, URZ ;  /* 0x0003082008087890 */ /* 0x000fe2000fffe03f */
[C---:B------:R-:W-:Y:S02]  /*11400*/  IMAD R61, R21.reuse, UR11, R0 ;  /* 0x0000000b153d7c24 */ /* 0x040fe4000f8e0200 */
[----:B------:R-:W-:Y:S01]  /*11410*/  IMAD.WIDE.U32 R2, R21, UR10, R2 ;  /* 0x0000000a15027c25 */ /* 0x000fe2000f8e0002 */
[-C--:B------:R-:W-:Y:S01]  /*11420*/  ISETP.GE.AND P1, PT, R17, R16.reuse, PT ;  /* 0x000000101100720c */ /* 0x080fe20003f26270 */
[----:B------:R-:W-:Y:S01]  /*11430*/  ULDC.64 UR10, c[0x0][0xa80] ;  /* 0x0002a000000a7ab9 */ /* 0x000fe20000000a00 */
[C---:B------:R-:W-:Y:S01]  /*11440*/  ISETP.GE.AND P2, PT, R63.reuse, R16, PT ;  /* 0x000000103f00720c */ /* 0x040fe20003f46270 */
[----:B------:R-:W-:Y:S01]  /*11450*/  VIADD R17, R63, 0x40 ;  /* 0x000000403f117836 */ /* 0x000fe20000000000 */
[----:B------:R-:W-:Y:S01]  /*11460*/  UPRMT UR8, URZ, 0x654, UR8 ;  /* 0x000006543f087896 */ /* 0x000fe20008000008 */
[----:B------:R-:W-:Y:S01]  /*11470*/  IMAD.IADD R3, R3, 0x1, R61 ;  /* 0x0000000103037824 */ /* 0x000fe200078e023d */
[----:B------:R-:W-:-:S02]  /*11480*/  LEA R0, P3, R2, UR10, 0x1 ;  /* 0x0000000a02007c11 */ /* 0x000fc4000f8608ff */
[----:B------:R-:W-:Y:S02]  /*11490*/  ISETP.GE.AND P0, PT, R17, R16, PT ;  /* 0x000000101100720c */ /* 0x000fe40003f06270 */
[----:B------:R-:W-:Y:S01]  /*114a0*/  LEA.HI.X R17, R2, UR11, R3, 0x1, P3 ;  /* 0x0000000b02117c11 */ /* 0x000fe200098f0c03 */
[----:B------:R-:W-:Y:S01]  /*114b0*/  VIADD R64, R22, 0x40 ;  /* 0x0000004016407836 */ /* 0x000fe20000000000 */
[----:B--2---:R0:W1:Y:S01]  /*114c0*/  SHFL.IDX PT, R60, R0, RZ, 0x181f ;  /* 0x00181fff003c7589 */ /* 0x00406200000e0000 */
[----:B------:R-:W-:Y:S01]  /*114d0*/  SYNCS.ARRIVE.TRANS64.RED.A1T0 RZ, [UR8], RZ ;  /* 0x000000ffffff79a7 */ /* 0x000fe20008100408 */
[----:B------:R-:W-:Y:S02]  /*114e0*/  BSSY B1, `(.L_x_4446) ;  /* 0x0000014000017945 */ /* 0x000fe40003800000 */
        /* <DEDUP_REMOVED lines=11> */
[-C--:B------:R-:W-:Y:S02]  /*115a0*/  @!P3 LEA R20, P5, R64, R60.reuse, 0x1 ;  /* 0x0000003c4014b211 */ /* 0x080fe400078a08ff */
[-C--:B--2---:R-:W-:Y:S02]  /*115b0*/  @!P4 LEA.HI.X R3, R22, R61.reuse, R62, 0x1, P6 ;  /* 0x0000003d1603c211 */ /* 0x084fe400030f0c3e */
[C---:B------:R-:W-:Y:S02]  /*115c0*/  @!P2 LEA R60, P6, R193.reuse, R60, 0x1 ;  /* 0x0000003cc13ca211 */ /* 0x040fe400078c08ff */
[-C--:B------:R-:W-:Y:S01]  /*115d0*/  @!P3 LEA.HI.X R21, R64, R61.reuse, R65, 0x1, P5 ;  /* 0x0000003d4015b211 */ /* 0x080fe200028f0c41 */
[----:B-----5:R3:W-:Y:S01]  /*115e0*/  @!P4 ST.E.128 desc[UR8][R2.64], R4 ;  /* 0x000000040200c985 */ /* 0x0207e2000c101d08 */
[----:B------:R-:W-:-:S03]  /*115f0*/  @!P2 LEA.HI.X R61, R193, R61, R66, 0x1, P6 ;  /* 0x0000003dc13da211 */ /* 0x000fc600030f0c42 */
[----:B------:R3:W-:Y:S04]  /*11600*/  @!P3 ST.E.128 desc[UR8][R20.64], R28 ;  /* 0x0000001c1400b985 */ /* 0x0007e8000c101d08 */
[----:B------:R3:W-:Y:S02]  /*11610*/  @!P2 ST.E.128 desc[UR8][R60.64], R44 ;  /* 0x0000002c3c00a985 */ /* 0x0007e4000c101d08 */
.L_x_4447:
[----:B------:R-:W-:Y:S05]  /*11620*/  BSYNC B1 ;  /* 0x0000000000017941 */ /* 0x000fea0003800000 */
.L_x_4446:
        /* <DEDUP_REMOVED lines=8> */
[----:B------:R-:W-:-:S09]  /*116b0*/  ISETP.GE.AND P6, PT, R193, UR4, PT ;  /* 0x00000004c1007c0c */ /* 0x000fd2000bfc6270 */
[-C--:B0-----:R-:W-:Y:S02]  /*116c0*/  @!P4 LEA R2, P1, R22, R6.reuse, 0x1 ;  /* 0x000000061602c211 */ /* 0x081fe400078208ff */
[-C--:B------:R-:W-:Y:S02]  /*116d0*/  @!P5 LEA R4, P2, R64, R6.reuse, 0x1 ;  /* 0x000000064004d211 */ /* 0x080fe400078408ff */
[C---:B------:R-:W-:Y:S02]  /*116e0*/  @!P6 LEA R6, P3, R193.reuse, R6, 0x1 ;  /* 0x00000006c106e211 */ /* 0x040fe400078608ff */
[-C--:B----4-:R-:W-:Y:S02]  /*116f0*/  @!P4 LEA.HI.X R3, R22, R7.reuse, R62, 0x1, P1 ;  /* 0x000000071603c211 */ /* 0x090fe400008f0c3e */
[-C--:B------:R-:W-:Y:S02]  /*11700*/  @!P5 LEA.HI.X R5, R64, R7.reuse, R65, 0x1, P2 ;  /* 0x000000074005d211 */ /* 0x080fe400010f0c41 */
[----:B------:R-:W-:Y:S01]  /*11710*/  @!P6 LEA.HI.X R7, R193, R7, R66, 0x1, P3 ;  /* 0x00000007c107e211 */ /* 0x000fe200018f0c42 */
[----:B------:R0:W-:Y:S04]  /*11720*/  @!P4 ST.E.128 desc[UR8][R2.64], R8 ;  /* 0x000000080200c985 */ /* 0x0001e8000c101d08 */
[----:B------:R0:W-:Y:S04]  /*11730*/  @!P5 ST.E.128 desc[UR8][R4.64], R32 ;  /* 0x000000200400d985 */ /* 0x0001e8000c101d08 */
[----:B------:R0:W-:Y:S02]  /*11740*/  @!P6 ST.E.128 desc[UR8][R6.64], R48 ;  /* 0x000000300600e985 */ /* 0x0001e4000c101d08 */
.L_x_4449:
[----:B------:R-:W-:Y:S05]  /*11750*/  BSYNC B1 ;  /* 0x0000000000017941 */ /* 0x000fea0003800000 */
.L_x_4448:
        /* <DEDUP_REMOVED lines=18> */
.L_x_4451:
[----:B------:R-:W-:Y:S05]  /*11880*/  BSYNC B1 ;  /* 0x0000000000017941 */ /* 0x000fea0003800000 */
.L_x_4450:
        /* <DEDUP_REMOVED lines=22> */
.L_x_4445:
        /* <DEDUP_REMOVED lines=39> */
[----:B------:R-:W-:Y:S02]  /*11c60*/  UIMAD UR4, UR17, UR13, UR11 ;  /* 0x0000000d110472a4 */ /* 0x000fe4000f8e020b */
[----:B------:R-:W-:Y:S01]  /*11c70*/  IMAD.U32 R5, RZ, RZ, UR11 ;  /* 0x0000000bff057e24 */ /* 0x000fe2000f8e00ff */
[----:B------:R-:W-:Y:S01]  /*11c80*/  SHF.R.S32.HI R95, RZ, 0x1f, R220 ;  /* 0x0000001fff5f7819 */ /* 0x000fe200000114dc */
[----:B------:R-:W-:Y:S01]  /*11c90*/  ULDC.64 UR12, c[0x0][0xb30] ;  /* 0x0002cc00000c7ab9 */ /* 0x000fe20000000a00 */
[----:B------:R-:W-:-:S02]  /*11ca0*/  IMAD R11, R80, R11, R15 ;  /* 0x0000000b500b7224 */ /* 0x000fc400078e020f */
[----:B------:R-:W-:Y:S02]  /*11cb0*/  IMAD R0, R0, UR12, RZ ;  /* 0x0000000c00007c24 */ /* 0x000fe4000f8e02ff */
[----:B------:R-:W-:Y:S01]  /*11cc0*/  IMAD.U32 R4, RZ, RZ, UR10 ;  /* 0x0000000aff047e24 */ /* 0x000fe2000f8e00ff */
[----:B------:R-:W-:Y:S01]  /*11cd0*/  ULDC.64 UR10, c[0x0][0xb28] ;  /* 0x0002ca00000a7ab9 */ /* 0x000fe20000000a00 */
[----:B------:R-:W-:Y:S02]  /*11ce0*/  IMAD.U32 R5, RZ, RZ, UR4 ;  /* 0x00000004ff057e24 */ /* 0x000fe4000f8e00ff */
        /* <DEDUP_REMOVED lines=36> */
[----:B------:R-:W-:Y:S01]  /*11f30*/  @!P3 ST.E.64 desc[UR8][R80.64], R36 ;  /* 0x000000245000b985 */ /* 0x000fe2000c101b08 */
[----:B------:R-:W-:-:S02]  /*11f40*/  ISETP.GE.AND P2, PT, R213, UR4, PT ;  /* 0x00000004d5007c0c */ /* 0x000fc4000bf46270 */
[----:B------:R-:W-:Y:S01]  /*11f50*/  @!P5 LEA R84, P6, R216, R4, 0x2 ;  /* 0x00000004d854d211 */ /* 0x000fe200078c10ff */
[----:B------:R-:W-:Y:S01]  /*11f60*/  @!P4 ST.E.64 desc[UR8][R82.64], R40 ;  /* 0x000000285200c985 */ /* 0x000fe2000c101b08 */
[----:B------:R-:W-:Y:S02]  /*11f70*/  ISETP.GE.AND P3, PT, R212, UR4, PT ;  /* 0x00000004d4007c0c */ /* 0x000fe4000bf66270 */
[----:B------:R-:W-:-:S03]  /*11f80*/  @!P5 LEA.HI.X R85, R216, R5, R91, 0x2, P6 ;  /* 0x00000005d855d211 */ /* 0x000fc600030f145b */
[CC--:B-1----:R-:W-:Y:S02]  /*11f90*/  @!P0 LEA R8, P4, R215.reuse, R4.reuse, 0x2 ;  /* 0x00000004d7088211 */ /* 0x0c2fe400078810ff */
[----:B------:R-:W-:Y:S01]  /*11fa0*/  @!P5 ST.E.64 desc[UR8][R84.64], R44 ;  /* 0x0000002c5400d985 */ /* 0x000fe2000c101b08 */
        /* <DEDUP_REMOVED lines=9> */
[-C--:B------:R-:W-:Y:S02]  /*12040*/  @!P3 LEA R24, P6, R212, R4.reuse, 0x2 ;  /* 0x00000004d418b211 */ /* 0x080fe400078c10ff */
[----:B------:R-:W-:Y:S01]  /*12050*/  ISETP.GE.AND P1, PT, R208, UR4, PT ;  /* 0x00000004d0007c0c */ /* 0x000fe2000bf26270 */
[----:B------:R2:W-:Y:S01]  /*12060*/  @!P2 ST.E.64 desc[UR8][R14.64], R56 ;  /* 0x000000380e00a985 */ /* 0x0005e2000c101b08 */
[----:B------:R-:W-:Y:S02]  /*12070*/  ISETP.GE.AND P2, PT, R209, UR4, PT ;  /* 0x00000004d1007c0c */ /* 0x000fe4000bf46270 */
[----:B------:R-:W-:-:S02]  /*12080*/  @!P4 LEA R28, P0, R211, R4, 0x2 ;  /* 0x00000004d31cc211 */ /* 0x000fc400078010ff */
[-C--:B------:R-:W-:Y:S02]  /*12090*/  @!P3 LEA.HI.X R25, R212, R5.reuse, R87, 0x2, P6 ;  /* 0x00000005d419b211 */ /* 0x080fe400030f1457 */
[-C--:B------:R-:W-:Y:S02]  /*120a0*/  @!P4 LEA.HI.X R29, R211, R5.reuse, R86, 0x2, P0 ;  /* 0x00000005d31dc211 */ /* 0x080fe400000f1456 */
[----:B------:R-:W-:Y:S01]  /*120b0*/  ISETP.GE.AND P0, PT, R207, UR4, PT ;  /* 0x00000004cf007c0c */ /* 0x000fe2000bf06270 */
[----:B------:R-:W-:Y:S01]  /*120c0*/  @!P3 ST.E.64 desc[UR8][R24.64], R60 ;  /* 0x0000003c1800b985 */ /* 0x000fe2000c101b08 */
[-C--:B------:R-:W-:Y:S02]  /*120d0*/  @!P5 LEA R32, P6, R210, R4.reuse, 0x2 ;  /* 0x00000004d220d211 */ /* 0x080fe400078c10ff */
[----:B-1----:R-:W-:Y:S01]  /*120e0*/  @!P1 LEA R10, P3, R208, R4, 0x2 ;  /* 0x00000004d00a9211 */ /* 0x002fe200078610ff */
[----:B------:R1:W-:Y:S01]  /*120f0*/  @!P4 ST.E.64 desc[UR8][R28.64], R64 ;  /* 0x000000401c00c985 */ /* 0x0003e2000c101b08 */
[----:B------:R-:W-:-:S02]  /*12100*/  @!P5 LEA.HI.X R33, R210, R5, R237, 0x2, P6 ;  /* 0x00000005d221d211 */ /* 0x000fc400030f14ed */
[-C--:B------:R-:W-:Y:S02]  /*12110*/  @!P2 LEA R8, P6, R209, R4.reuse, 0x2 ;  /* 0x00000004d108a211 */ /* 0x080fe400078c10ff */
[----:B------:R-:W-:Y:S01]  /*12120*/  ISETP.GE.AND P4, PT, R205, UR4, PT ;  /* 0x00000004cd007c0c */ /* 0x000fe2000bf86270 */
[----:B------:R3:W-:Y:S01]  /*12130*/  @!P5 ST.E.64 desc[UR8][R32.64], R68 ;  /* 0x000000442000d985 */ /* 0x0007e2000c101b08 */
[----:B------:R-:W-:Y:S02]  /*12140*/  ISETP.GE.AND P5, PT, R206, UR4, PT ;  /* 0x00000004ce007c0c */ /* 0x000fe4000bfa6270 */
[-C--:B------:R-:W-:Y:S02]  /*12150*/  @!P2 LEA.HI.X R9, R209, R5.reuse, R236, 0x2, P6 ;  /* 0x00000005d109a211 */ /* 0x080fe400030f14ec */
[----:B--2---:R-:W-:Y:S02]  /*12160*/  @!P0 LEA R14, P6, R207, R4, 0x2 ;  /* 0x00000004cf0e8211 */ /* 0x004fe400078c10ff */
[----:B------:R-:W-:Y:S01]  /*12170*/  @!P1 LEA.HI.X R11, R208, R5, R235, 0x2, P3 ;  /* 0x00000005d00b9211 */ /* 0x000fe200018f14eb */
[----:B------:R-:W-:Y:S01]  /*12180*/  @!P2 ST.E.64 desc[UR8][R8.64], R72 ;  /* 0x000000480800a985 */ /* 0x000fe2000c101b08 */
[----:B------:R-:W-:-:S02]  /*12190*/  ISETP.GE.AND P3, PT, R204, UR4, PT ;  /* 0x00000004cc007c0c */ /* 0x000fc4000bf66270 */
[-C--:B------:R-:W-:Y:S01]  /*121a0*/  @!P0 LEA.HI.X R15, R207, R5.reuse, R234, 0x2, P6 ;  /* 0x00000005cf0f8211 */ /* 0x080fe200030f14ea */
[----:B------:R-:W-:Y:S01]  /*121b0*/  @!P1 ST.E.64 desc[UR8][R10.64], R76 ;  /* 0x0000004c0a009985 */ /* 0x000fe2000c101b08 */
[-C--:B-1----:R-:W-:Y:S02]  /*121c0*/  @!P4 LEA R28, P2, R205, R4.reuse, 0x2 ;  /* 0x00000004cd1cc211 */ /* 0x082fe400078410ff */
[C---:B------:R-:W-:Y:S01]  /*121d0*/  @!P5 LEA R24, P1, R206.reuse, R4, 0x2 ;  /* 0x00000004ce18d211 */ /* 0x040fe200078210ff */
[----:B------:R1:W-:Y:S01]  /*121e0*/  @!P0 ST.E.64 desc[UR8][R14.64], R2 ;  /* 0x000000020e008985 */ /* 0x0003e2000c101b08 */
[----:B------:R-:W-:Y:S02]  /*121f0*/  ISETP.GE.AND P0, PT, R203, UR4, PT ;  /* 0x00000004cb007c0c */ /* 0x000fe4000bf06270 */
[----:B------:R-:W-:Y:S02]  /*12200*/  @!P5 LEA.HI.X R25, R206, R5, R233, 0x2, P1 ;  /* 0x00000005ce19d211 */ /* 0x000fe400008f14e9 */
[----:B------:R-:W-:-:S02]  /*12210*/  ISETP.GE.AND P1, PT, R202, UR4, PT ;  /* 0x00000004ca007c0c */ /* 0x000fc4000bf26270 */
[CC--:B---3--:R-:W-:Y:S01]  /*12220*/  @!P3 LEA R32, P6, R204.reuse, R4.reuse, 0x2 ;  /* 0x00000004cc20b211 */ /* 0x0c8fe200078c10ff */
[----:B------:R2:W-:Y:S01]  /*12230*/  @!P5 ST.E.64 desc[UR8][R24.64], R6 ;  /* 0x000000061800d985 */ /* 0x0005e2000c101b08 */
[-C--:B------:R-:W-:Y:S02]  /*12240*/  @!P4 LEA.HI.X R29, R205, R5.reuse, R232, 0x2, P2 ;  /* 0x00000005cd1dc211 */ /* 0x080fe400010f14e8 */
[----:B------:R-:W-:Y:S02]  /*12250*/  @!P3 LEA.HI.X R33, R204, R5, R231, 0x2, P6 ;  /* 0x00000005cc21b211 */ /* 0x000fe400030f14e7 */
[----:B------:R-:W-:Y:S01]  /*12260*/  ISETP.GE.AND P2, PT, R199, UR4, PT ;  /* 0x00000004c7007c0c */ /* 0x000fe2000bf46270 */
[----:B------:R3:W-:Y:S01]  /*12270*/  @!P4 ST.E.64 desc[UR8][R28.64], R20 ;  /* 0x000000141c00c985 */ /* 0x0007e2000c101b08 */
[----:B------:R-:W-:Y:S02]  /*12280*/  ISETP.GE.AND P4, PT, R201, UR4, PT ;  /* 0x00000004c9007c0c */ /* 0x000fe4000bf86270 */
[----:B-1----:R-:W-:Y:S01]  /*12290*/  @!P0 LEA R2, P5, R203, R4, 0x2 ;  /* 0x00000004cb028211 */ /* 0x002fe200078a10ff */
[----:B------:R3:W-:Y:S01]  /*122a0*/  @!P3 ST.E.64 desc[UR8][R32.64], R120 ;  /* 0x000000782000b985 */ /* 0x0007e2000c101b08 */
[----:B------:R-:W-:-:S02]  /*122b0*/  ISETP.GE.AND P3, PT, R200, UR4, PT ;  /* 0x00000004c8007c0c */ /* 0x000fc4000bf66270 */
[-C--:B------:R-:W-:Y:S02]  /*122c0*/  @!P0 LEA.HI.X R3, R203, R5.reuse, R230, 0x2, P5 ;  /* 0x00000005cb038211 */ /* 0x080fe400028f14e6 */
[----:B------:R-:W-:Y:S02]  /*122d0*/  ISETP.GE.AND P5, PT, R198, UR4, PT ;  /* 0x00000004c6007c0c */ /* 0x000fe4000bfa6270 */
[CC--:B------:R-:W-:Y:S01]  /*122e0*/  @!P1 LEA R8, P6, R202.reuse, R4.reuse, 0x2 ;  /* 0x00000004ca089211 */ /* 0x0c0fe200078c10ff */
[----:B------:R3:W-:Y:S02]  /*122f0*/  @!P0 ST.E.64 desc[UR8][R2.64], R96 ;  /* 0x0000006002008985 */ /* 0x0007e4000c101b08 */
[-C--:B--2---:R-:W-:Y:S02]  /*12300*/  @!P4 LEA R6, P0, R201, R4.reuse, 0x2 ;  /* 0x00000004c906c211 */ /* 0x084fe400078010ff */
[----:B------:R-:W-:Y:S02]  /*12310*/  @!P1 LEA.HI.X R9, R202, R5, R229, 0x2, P6 ;  /* 0x00000005ca099211 */ /* 0x000fe400030f14e5 */
[----:B------:R-:W-:-:S02]  /*12320*/  @!P3 LEA R10, P6, R200, R4, 0x2 ;  /* 0x00000004c80ab211 */ /* 0x000fc400078c10ff */
[-C--:B------:R-:W-:Y:S01]  /*12330*/  @!P4 LEA.HI.X R7, R201, R5.reuse, R228, 0x2, P0 ;  /* 0x00000005c907c211 */ /* 0x080fe200000f14e4 */
[----:B------:R3:W-:Y:S01]  /*12340*/  @!P1 ST.E.64 desc[UR8][R8.64], R100 ;  /* 0x0000006408009985 */ /* 0x0007e2000c101b08 */
[CC--:B------:R-:W-:Y:S02]  /*12350*/  @!P2 LEA R14, P1, R199.reuse, R4.reuse, 0x2 ;  /* 0x00000004c70ea211 */ /* 0x0c0fe400078210ff */
        /* <DEDUP_REMOVED lines=8> */
.L_x_4454:
[----:B------:R-:W-:Y:S05]  /*123e0*/  BSYNC B1 ;  /* 0x0000000000017941 */ /* 0x000fea0003800000 */
.L_x_4453:
[----:B------:R-:W-:Y:S01]  /*123f0*/  ISETP.GE.AND P0, PT, R13, R16, PT ;  /* 0x000000100d00720c */ /* 0x000fe20003f06270 */
[----:B--23--:R2:W3:Y:S04]  /*12400*/  SHFL.IDX PT, R5, R12, 0x1, 0x1c1f ;  /* 0x003c1f000c057f89 */ /* 0x00c4e800000e0000 */
[----:B-1----:R2:W1:Y:S08]  /*12410*/  SHFL.IDX PT, R4, R0, 0x1, 0x1c1f ;  /* 0x003c1f0000047f89 */ /* 0x00247000000e0000 */
[----:B--2---:R-:W-:Y:S05]  /*12420*/  @P0 BRA `(.L_x_4452) ;  /* 0x0000001400600947 */ /* 0x004fea0003800000 */
        /* <DEDUP_REMOVED lines=8> */
[----:B---3--:R-:W-:Y:S02]  /*124b0*/  @!P1 IMAD.WIDE R2, R19, 0x4, R4 ;  /* 0x0000000413029825 */ /* 0x008fe400078e0204 */
        /* <DEDUP_REMOVED lines=11> */
[----:B0-----:R-:W-:-:S03]  /*12570*/  @!P3 LEA R12, P6, R217, R4, 0x2 ;  /* 0x00000004d90cb211 */ /* 0x001fc600078c10ff */
[----:B------:R0:W-:Y:S01]  /*12580*/  @!P4 ST.E.64 desc[UR8][R10.64], R38 ;  /* 0x000000260a00c985 */ /* 0x0001e2000c101b08 */
[CC--:B-1----:R-:W-:Y:S02]  /*12590*/  @!P0 LEA R2, P4, R216.reuse, R4.reuse, 0x2 ;  /* 0x00000004d8028211 */ /* 0x0c2fe400078810ff */
[-C--:B------:R-:W-:Y:S02]  /*125a0*/  @!P3 LEA.HI.X R13, R217, R5.reuse, R92, 0x2, P6 ;  /* 0x00000005d90db211 */ /* 0x080fe400030f145c */
[----:B------:R-:W-:Y:S02]  /*125b0*/  @!P0 LEA.HI.X R3, R216, R5, R91, 0x2, P4 ;  /* 0x00000005d8038211 */ /* 0x000fe400020f145b */
[----:B------:R-:W-:Y:S01]  /*125c0*/  ISETP.GE.AND P4, PT, R212, UR4, PT ;  /* 0x00000004d4007c0c */ /* 0x000fe2000bf86270 */
[----:B------:R1:W-:Y:S01]  /*125d0*/  @!P3 ST.E.64 desc[UR8][R12.64], R42 ;  /* 0x0000002a0c00b985 */ /* 0x0003e2000c101b08 */
[----:B------:R-:W-:Y:S02]  /*125e0*/  ISETP.GE.AND P3, PT, R213, UR4, PT ;  /* 0x00000004d5007c0c */ /* 0x000fe4000bf66270 */
[-C--:B--2---:R-:W-:Y:S01]  /*125f0*/  @!P1 LEA R6, P5, R215, R4.reuse, 0x2 ;  /* 0x00000004d7069211 */ /* 0x084fe200078a10ff */
[----:B------:R2:W-:Y:S01]  /*12600*/  @!P0 ST.E.64 desc[UR8][R2.64], R46 ;  /* 0x0000002e02008985 */ /* 0x0005e2000c101b08 */
[----:B------:R-:W-:-:S02]  /*12610*/  @!P2 LEA R14, P6, R214, R4, 0x2 ;  /* 0x00000004d60ea211 */ /* 0x000fc400078c10ff */
[-C--:B------:R-:W-:Y:S02]  /*12620*/  @!P1 LEA.HI.X R7, R215, R5.reuse, R90, 0x2, P5 ;  /* 0x00000005d7079211 */ /* 0x080fe400028f145a */
[----:B------:R-:W-:Y:S02]  /*12630*/  ISETP.GE.AND P5, PT, R211, UR4, PT ;  /* 0x00000004d3007c0c */ /* 0x000fe4000bfa6270 */
[----:B------:R-:W-:Y:S01]  /*12640*/  @!P2 LEA.HI.X R15, R214, R5, R89, 0x2, P6 ;  /* 0x00000005d60fa211 */ /* 0x000fe200030f1459 */
[----:B------:R3:W-:Y:S01]  /*12650*/  @!P1 ST.E.64 desc[UR8][R6.64], R50 ;  /* 0x0000003206009985 */ /* 0x0007e2000c101b08 */
[-C--:B0-----:R-:W-:Y:S02]  /*12660*/  @!P4 LEA R10, P0, R212, R4.reuse, 0x2 ;  /* 0x00000004d40ac211 */ /* 0x081fe400078010ff */
[----:B------:R-:W-:Y:S01]  /*12670*/  @!P3 LEA R8, P6, R213, R4, 0x2 ;  /* 0x00000004d508b211 */ /* 0x000fe200078c10ff */
[----:B------:R0:W-:Y:S01]  /*12680*/  @!P2 ST.E.64 desc[UR8][R14.64], R54 ;  /* 0x000000360e00a985 */ /* 0x0001e2000c101b08 */
[----:B------:R-:W-:-:S02]  /*12690*/  ISETP.GE.AND P2, PT, R210, UR4, PT ;  /* 0x00000004d2007c0c */ /* 0x000fc4000bf46270 */
[----:B------:R-:W-:Y:S02]  /*126a0*/  ISETP.GE.AND P1, PT, R209, UR4, PT ;  /* 0x00000004d1007c0c */ /* 0x000fe4000bf26270 */
[-C--:B------:R-:W-:Y:S02]  /*126b0*/  @!P4 LEA.HI.X R11, R212, R5.reuse, R87, 0x2, P0 ;  /* 0x00000005d40bc211 */ /* 0x080fe400000f1457 */
[----:B------:R-:W-:Y:S02]  /*126c0*/  ISETP.GE.AND P0, PT, R208, UR4, PT ;  /* 0x00000004d0007c0c */ /* 0x000fe4000bf06270 */
[----:B------:R-:W-:Y:S02]  /*126d0*/  @!P3 LEA.HI.X R9, R213, R5, R88, 0x2, P6 ;  /* 0x00000005d509b211 */ /* 0x000fe400030f1458 */
[----:B-1----:R-:W-:-:S03]  /*126e0*/  @!P5 LEA R12, P6, R211, R4, 0x2 ;  /* 0x00000004d30cd211 */ /* 0x002fc600078c10ff */
[----:B------:R1:W-:Y:S01]  /*126f0*/  @!P3 ST.E.64 desc[UR8][R8.64], R58 ;  /* 0x0000003a0800b985 */ /* 0x0003e2000c101b08 */
[-C--:B------:R-:W-:Y:S02]  /*12700*/  @!P5 LEA.HI.X R13, R211, R5.reuse, R86, 0x2, P6 ;  /* 0x00000005d30dd211 */ /* 0x080fe400030f1456 */
[CC--:B--2---:R-:W-:Y:S01]  /*12710*/  @!P2 LEA R2, P6, R210.reuse, R4.reuse, 0x2 ;  /* 0x00000004d202a211 */ /* 0x0c4fe200078c10ff */
[----:B------:R2:W-:Y:S01]  /*12720*/  @!P4 ST.E.64 desc[UR8][R10.64], R62 ;  /* 0x0000003e0a00c985 */ /* 0x0005e2000c101b08 */
[-C--:B---3--:R-:W-:Y:S02]  /*12730*/  @!P1 LEA R6, P3, R209, R4.reuse, 0x2 ;  /* 0x00000004d1069211 */ /* 0x088fe400078610ff */
[----:B------:R-:W-:Y:S01]  /*12740*/  @!P2 LEA.HI.X R3, R210, R5, R237, 0x2, P6 ;  /* 0x00000005d203a211 */ /* 0x000fe200030f14ed */
[----:B------:R3:W-:Y:S01]  /*12750*/  @!P5 ST.E.64 desc[UR8][R12.64], R66 ;  /* 0x000000420c00d985 */ /* 0x0007e2000c101b08 */
[----:B------:R-:W-:Y:S02]  /*12760*/  ISETP.GE.AND P5, PT, R207, UR4, PT ;  /* 0x00000004cf007c0c */ /* 0x000fe4000bfa6270 */
[----:B------:R-:W-:Y:S01]  /*12770*/  ISETP.GE.AND P4, PT, R206, UR4, PT ;  /* 0x00000004ce007c0c */ /* 0x000fe2000bf86270 */
[----:B------:R4:W-:Y:S01]  /*12780*/  @!P2 ST.E.64 desc[UR8][R2.64], R70 ;  /* 0x000000460200a985 */ /* 0x0009e2000c101b08 */
[----:B0-----:R-:W-:-:S02]  /*12790*/  @!P0 LEA R14, P6, R208, R4, 0x2 ;  /* 0x00000004d00e8211 */ /* 0x001fc400078c10ff */
[-C--:B------:R-:W-:Y:S02]  /*127a0*/  @!P1 LEA.HI.X R7, R209, R5.reuse, R236, 0x2, P3 ;  /* 0x00000005d1079211 */ /* 0x080fe400018f14ec */
[----:B------:R-:W-:Y:S02]  /*127b0*/  @!P0 LEA.HI.X R15, R208, R5, R235, 0x2, P6 ;  /* 0x00000005d00f8211 */ /* 0x000fe400030f14eb */
[----:B------:R-:W-:Y:S01]  /*127c0*/  ISETP.GE.AND P3, PT, R205, UR4, PT ;  /* 0x00000004cd007c0c */ /* 0x000fe2000bf66270 */
[----:B------:R0:W-:Y:S02]  /*127d0*/  @!P1 ST.E.64 desc[UR8][R6.64], R74 ;  /* 0x0000004a06009985 */ /* 0x0001e4000c101b08 */
[----:B-1----:R-:W-:Y:S02]  /*127e0*/  @!P5 LEA R8, P1, R207, R4, 0x2 ;  /* 0x00000004cf08d211 */ /* 0x002fe400078210ff */
[----:B------:R-:W-:Y:S01]  /*127f0*/  @!P0 ST.E.64 desc[UR8][R14.64], R78 ;  /* 0x0000004e0e008985 */ /* 0x000fe2000c101b08 */
[----:B------:R-:W-:-:S02]  /*12800*/  ISETP.GE.AND P0, PT, R204, UR4, PT ;  /* 0x00000004cc007c0c */ /* 0x000fc4000bf06270 */
[CC--:B--2---:R-:W-:Y:S02]  /*12810*/  @!P4 LEA R10, P2, R206.reuse, R4.reuse, 0x2 ;  /* 0x00000004ce0ac211 */ /* 0x0c4fe400078410ff */
        /* <DEDUP_REMOVED lines=15> */
[----:B0-----:R-:W-:-:S02]  /*12910*/  @!P1 LEA R6, P6, R203, R4, 0x2 ;  /* 0x00000004cb069211 */ /* 0x001fc400078c10ff */
[CC--:B-1----:R-:W-:Y:S02]  /*12920*/  @!P4 LEA R8, P0, R202.reuse, R4.reuse, 0x2 ;  /* 0x00000004ca08c211 */ /* 0x0c2fe400078010ff */
[-C--:B------:R-:W-:Y:S02]  /*12930*/  @!P1 LEA.HI.X R7, R203, R5.reuse, R230, 0x2, P6 ;  /* 0x00000005cb079211 */ /* 0x080fe400030f14e6 */
[-C--:B------:R-:W-:Y:S02]  /*12940*/  @!P4 LEA.HI.X R9, R202, R5.reuse, R229, 0x2, P0 ;  /* 0x00000005ca09c211 */ /* 0x080fe400000f14e5 */
[-C--:B--2---:R-:W-:Y:S01]  /*12950*/  @!P3 LEA R10, P6, R201, R4.reuse, 0x2 ;  /* 0x00000004c90ab211 */ /* 0x084fe200078c10ff */
        /* <DEDUP_REMOVED lines=17> */
.L_x_4443:
[----:B------:R-:W0:Y:S01]  /*12a70*/  LDC.64 R2, c[0x0][0xc00] ;  /* 0x00030000ff027b82 */ /* 0x000e220000000a00 */
[----:B------:R-:W-:Y:S01]  /*12a80*/  R2UR UR11, R222 ;  /* 0x00000000de0b72ca */ /* 0x000fe200000e0000 */
[----:B------:R-:W-:Y:S01]  /*12a90*/  ULDC.64 UR8, c[0x0][0xc00] ;  /* 0x0003000000087ab9 */ /* 0x000fe20000000a00 */
[----:B------:R-:W-:Y:S01]  /*12aa0*/  R2UR UR10, R195 ;  /* 0x00000000c30a72ca */ /* 0x000fe200000e0000 */
[----:B------:R-:W-:Y:S01]  /*12ab0*/  IMAD.MOV.U32 R7, RZ, RZ, RZ ;  /* 0x000000ffff077224 */ /* 0x000fe200078e00ff */
[----:B------:R-:W-:-:S03]  /*12ac0*/  ULDC.64 UR12, c[0x0][0x208] ;  /* 0x00008200000c7ab9 */ /* 0x000fc60000000a00 */
[----:B------:R-:W1:Y:S06]  /*12ad0*/  LDC.64 R4, c[0x0][0xc08] ;  /* 0x00030200ff047b82 */ /* 0x000e6c0000000a00 */
[----:B------:R-:W-:Y:S01]  /*12ae0*/  UIMAD.WIDE UR8, UR11, 0x4, UR8 ;  /* 0x000000040b0878a5 */ /* 0x000fe2000f8e0208 */
[----:B0-----:R-:W-:-:S05]  /*12af0*/  ISETP.NE.U32.AND P0, PT, R2, RZ, PT ;  /* 0x000000ff0200720c */ /* 0x001fca0003f05070 */
[----:B------:R-:W-:Y:S01]  /*12b00*/  IMAD.U32 R2, RZ, RZ, UR8 ;  /* 0x00000008ff027e24 */ /* 0x000fe2000f8e00ff */
[----:B------:R-:W-:Y:S01]  /*12b10*/  R2UR UR4, R3 ;  /* 0x00000000030472ca */ /* 0x000fe200000e0000 */
[----:B------:R-:W-:Y:S01]  /*12b20*/  IMAD.U32 R3, RZ, RZ, UR9 ;  /* 0x00000009ff037e24 */ /* 0x000fe2000f8e00ff */
[----:B-1----:R-:W-:-:S05]  /*12b30*/  ISETP.NE.U32.AND P1, PT, R4, RZ, PT ;  /* 0x000000ff0400720c */ /* 0x002fca0003f25070 */
[----:B------:R-:W-:-:S06]  /*12b40*/  VOTEU.ANY UP0, P0 ;  /* 0x00000000003f7886 */ /* 0x000fcc0000000100 */
[----:B------:R-:W-:Y:S01]  /*12b50*/  UISETP.NE.AND.EX UP0, UPT, UR4, URZ, UPT, UP0 ;  /* 0x0000003f0400728c */ /* 0x000fe2000bf05300 */
[----:B------:R-:W-:Y:S01]  /*12b60*/  R2UR UR4, R5 ;  /* 0x00000000050472ca */ /* 0x000fe200000e0000 */
[----:B------:R-:W-:-:S04]  /*12b70*/  VOTEU.ANY UP1, P1 ;  /* 0x00000000003f7886 */ /* 0x000fc80000820100 */
[----:B------:R-:W-:-:S08]  /*12b80*/  PLOP3.LUT P0, PT, PT, PT, UP0, 0x80, 0x0 ;  /* 0x000000000000781c */ /* 0x000fd00003f0f008 */
[----:B------:R-:W-:-:S06]  /*12b90*/  UISETP.NE.AND.EX UP1, UPT, UR4, URZ, UPT, UP1 ;  /* 0x0000003f0400728c */ /* 0x000fcc000bf25310 */
[----:B------:R-:W-:Y:S01]  /*12ba0*/  PLOP3.LUT P1, PT, PT, PT, UP1, 0x80, 0x0 ;  /* 0x000000000000781c */ /* 0x000fe20003f2f018 */
[----:B------:R0:W5:Y:S01]  /*12bb0*/  @P0 LDG.E R7, desc[UR12][R2.64] ;  /* 0x0000000c02070981 */ /* 0x000162000c1e1900 */
[----:B------:R-:W-:Y:S02]  /*12bc0*/  ULDC UR4, c[0x0][0xa88] ;  /* 0x0002a20000047ab9 */ /* 0x000fe40000000800 */
[----:B------:R-:W-:Y:S01]  /*12bd0*/  IMAD.U32 R0, RZ, RZ, UR4 ;  /* 0x00000004ff007e24 */ /* 0x000fe2000f8e00ff */
[----:B------:R-:W-:Y:S02]  /*12be0*/  @UP1 ULDC.64 UR8, c[0x0][0xc08] ;  /* 0x0003020000081ab9 */ /* 0x000fe40000000a00 */
[----:B------:R-:W-:Y:S02]  /*12bf0*/  @UP1 UIMAD.WIDE UR8, UR11, 0x4, UR8 ;  /* 0x000000040b0818a5 */ /* 0x000fe4000f8e0208 */
[----:B------:R-:W-:-:S04]  /*12c00*/  UISETP.NE.AND UP1, UPT, UR10, URZ, UPT ;  /* 0x0000003f0a00728c */ /* 0x000fc8000bf25270 */
[----:B------:R-:W-:Y:S02]  /*12c10*/  IMAD.U32 R4, RZ, RZ, UR8 ;  /* 0x00000008ff047e24 */ /* 0x000fe4000f8e00ff */
[----:B------:R-:W-:-:S05]  /*12c20*/  IMAD.U32 R5, RZ, RZ, UR9 ;  /* 0x00000009ff057e24 */ /* 0x000fca000f8e00ff */
[----:B------:R-:W-:Y:S01]  /*12c30*/  @!UP1 ULDC UR10, c[0x0][0xad4] ;  /* 0x0002b500000a9ab9 */ /* 0x000fe20000000800 */
[----:B------:R0:W5:Y:S01]  /*12c40*/  @P1 LDG.E R0, desc[UR12][R4.64] ;  /* 0x0000000c04001981 */ /* 0x000162000c1e1900 */
[----:B------:R-:W-:Y:S01]  /*12c50*/  IMAD.U32 R195, RZ, RZ, UR10 ;  /* 0x0000000affc37e24 */ /* 0x000fe2000f8e00ff */
[----:B------:R-:W-:Y:S06]  /*12c60*/  @P1 BRA `(.L_x_4455) ;  /* 0x0000000000141947 */ /* 0x000fec0003800000 */
[----:B------:R-:W-:Y:S05]  /*12c70*/  @!P0 BRA `(.L_x_4455) ;  /* 0x0000000000108947 */ /* 0x000fea0003800000 */
[----:B------:R-:W-:Y:S02]  /*12c80*/  ULDC.64 UR8, c[0x0][0x208] ;  /* 0x0000820000087ab9 */ /* 0x000fe40000000a00 */
[----:B0-----:R-:W2:Y:S04]  /*12c90*/  LDG.E R5, desc[UR8][R2.64] ;  /* 0x0000000802057981 */ /* 0x001ea8000c1e1900 */
[----:B-----5:R-:W2:Y:S02]  /*12ca0*/  LDG.E R0, desc[UR8][R2.64+0x4] ;  /* 0x0000040802007981 */ /* 0x020ea4000c1e1900 */
[----:B--2---:R-:W-:-:S07]  /*12cb0*/  IMAD.IADD R0, R0, 0x1, -R5 ;  /* 0x0000000100007824 */ /* 0x004fce00078e0a05 */
.L_x_4455:
[----:B0-----:R-:W0:Y:S01]  /*12cc0*/  S2R R2, SR_TID.X ;  /* 0x0000000000027919 */ /* 0x001e220000002100 */
[----:B------:R-:W-:Y:S01]  /*12cd0*/  R2UR UR4, R222 ;  /* 0x00000000de0472ca */ /* 0x000fe200000e0000 */
[----:B------:R-:W-:Y:S01]  /*12ce0*/  BSSY B1, `(.L_x_4456) ;  /* 0x0000043000017945 */ /* 0x000fe20003800000 */
[----:B-----5:R-:W-:-:S11]  /*12cf0*/  R2UR UR20, R7 ;  /* 0x00000000071472ca */ /* 0x020fd600000e0000 */
[----:B------:R-:W-:Y:S02]  /*12d00*/  USHF.R.S32.HI UR8, URZ, 0x1f, UR4 ;  /* 0x0000001f3f087899 */ /* 0x000fe40008011404 */
[----:B------:R-:W-:Y:S02]  /*12d10*/  USEL UR4, UR4, URZ, !UP0 ;  /* 0x0000003f04047287 */ /* 0x000fe4000c000000 */
[----:B------:R-:W-:Y:S02]  /*12d20*/  USEL UR8, UR8, URZ, !UP0 ;  /* 0x0000003f08087287 */ /* 0x000fe4000c000000 */
[----:B------:R-:W-:Y:S01]  /*12d30*/  USHF.R.S32.HI UR20, URZ, 0x1f, UR20 ;  /* 0x0000001f3f147899 */ /* 0x000fe20008011414 */
[----:B0-----:R-:W-:-:S05]  /*12d40*/  VIADD R2, R2, 0xffffff80 ;  /* 0xffffff8002027836 */ /* 0x001fca0000000000 */
[----:B------:R-:W-:-:S13]  /*12d50*/  ISETP.GT.AND P0, PT, R2, 0x7f, PT ;  /* 0x0000007f0200780c */ /* 0x000fda0003f04270 */
[----:B------:R-:W-:Y:S05]  /*12d60*/  @P0 BRA `(.L_x_4457) ;  /* 0x0000000000e80947 */ /* 0x000fea0003800000 */
[----:B------:R-:W0:Y:S01]  /*12d70*/  S2R R6, SR_TID.X ;  /* 0x0000000000067919 */ /* 0x000e220000002100 */
[----:B------:R-:W1:Y:S01]  /*12d80*/  LDC R9, c[0x0][0xbe8] ;  /* 0x0002fa00ff097b82 */ /* 0x000e620000000800 */
[----:B------:R-:W-:Y:S02]  /*12d90*/  IMAD.U32 R3, RZ, RZ, UR60 ;  /* 0x0000003cff037e24 */ /* 0x000fe4000f8e00ff */
[----:B-1----:R-:W-:-:S03]  /*12da0*/  IMAD R2, R0, R9, RZ ;  /* 0x0000000900027224 */ /* 0x002fc600078e02ff */
        /* <DEDUP_REMOVED lines=17> */
[----:B------:R-:W-:Y:S02]  /*12ec0*/  UIMAD.WIDE.U32 UR16, UR10, UR19, URZ ;  /* 0x000000130a1072a5 */ /* 0x000fe4000f8e003f */
[----:B------:R-:W-:Y:S01]  /*12ed0*/  UIMAD UR19, UR11, UR19, URZ ;  /* 0x000000130b1372a4 */ /* 0x000fe2000f8e023f */
[----:B0-----:R-:W-:Y:S01]  /*12ee0*/  @P0 IMAD.HI.U32 R5, R6, R5, RZ ;  /* 0x0000000506050227 */ /* 0x001fe200078e00ff */
[----:B------:R-:W-:Y:S02]  /*12ef0*/  UIMAD UR13, UR13, UR4, URZ ;  /* 0x000000040d0d72a4 */ /* 0x000fe4000f8e023f */
[----:B------:R-:W-:Y:S01]  /*12f00*/  UIMAD.WIDE.U32 UR10, UR12, UR4, URZ ;  /* 0x000000040c0a72a5 */ /* 0x000fe2000f8e003f */
[----:B------:R-:W-:Y:S01]  /*12f10*/  IMAD.U32 R2, RZ, RZ, UR16 ;  /* 0x00000010ff027e24 */ /* 0x000fe2000f8e00ff */
[----:B------:R-:W-:-:S02]  /*12f20*/  UIADD3 UR19, UR17, UR19, URZ ;  /* 0x0000001311137290 */ /* 0x000fc4000fffe03f */
[----:B------:R-:W-:Y:S01]  /*12f30*/  IMAD.U32 R3, RZ, RZ, UR17 ;  /* 0x00000011ff037e24 */ /* 0x000fe2000f8e00ff */
[----:B------:R-:W-:Y:S01]  /*12f40*/  UIMAD UR13, UR12, UR8, UR13 ;  /* 0x000000080c0d72a4 */ /* 0x000fe2000f8e020d */
[----:B-1----:R-:W-:Y:S01]  /*12f50*/  @P0 SHF.R.U32.HI R4, RZ, R8, R5 ;  /* 0x00000008ff040219 */ /* 0x002fe20000011605 */
[----:B------:R-:W-:Y:S01]  /*12f60*/  ULDC.64 UR14, c[0x0][UR18+0x228] ;  /* 0x00008a00120e7abb */ /* 0x000fe20008000a00 */
[----:B------:R-:W-:Y:S01]  /*12f70*/  IADD3 R3, P0, P1, R2, UR10, R7 ;  /* 0x0000000a02037c10 */ /* 0x000fe2000f91e007 */
[----:B------:R-:W-:Y:S01]  /*12f80*/  UIADD3 UR13, UR11, UR13, URZ ;  /* 0x0000000d0b0d7290 */ /* 0x000fe2000fffe03f */
[----:B------:R-:W-:Y:S01]  /*12f90*/  IMAD.U32 R2, RZ, RZ, UR20 ;  /* 0x00000014ff027e24 */ /* 0x000fe2000f8e00ff */
[----:B------:R-:W-:Y:S01]  /*12fa0*/  UIMAD.WIDE.U32 UR16, UR14, UR9, URZ ;  /* 0x000000090e1072a5 */ /* 0x000fe2000f8e003f */
[----:B------:R-:W-:Y:S01]  /*12fb0*/  IMAD.MOV R5, RZ, RZ, -R4 ;  /* 0x000000ffff057224 */ /* 0x000fe200078e0a04 */
[----:B------:R-:W-:Y:S01]  /*12fc0*/  UIMAD UR9, UR15, UR9, URZ ;  /* 0x000000090f0972a4 */ /* 0x000fe2000f8e023f */
[----:B------:R-:W-:Y:S01]  /*12fd0*/  IMAD.U32 R11, RZ, RZ, UR19 ;  /* 0x00000013ff0b7e24 */ /* 0x000fe2000f8e00ff */
[----:B------:R-:W-:Y:S01]  /*12fe0*/  ULDC.64 UR10, c[0x0][UR18+0x210] ;  /* 0x00008400120a7abb */ /* 0x000fe20008000a00 */
[----:B------:R-:W-:Y:S01]  /*12ff0*/  IMAD R5, R9, R5, R6 ;  /* 0x0000000509057224 */ /* 0x000fe200078e0206 */
[----:B------:R-:W-:-:S02]  /*13000*/  UIADD3 UR9, UR17, UR9, URZ ;  /* 0x0000000911097290 */ /* 0x000fc4000fffe03f */
[----:B------:R-:W-:Y:S01]  /*13010*/  IADD3.X R6, R11, UR13, R2, P0, P1 ;  /* 0x0000000d0b067c10 */ /* 0x000fe200087e2402 */
[----:B------:R-:W-:Y:S01]  /*13020*/  IMAD R9, R5, UR11, RZ ;  /* 0x0000000b05097c24 */ /* 0x000fe2000f8e02ff */
[----:B------:R-:W-:Y:S01]  /*13030*/  IADD3 R2, P0, P1, R4, UR16, R3 ;  /* 0x0000001004027c10 */ /* 0x000fe2000f91e003 */
[----:B------:R-:W-:Y:S01]  /*13040*/  ULDC.64 UR12, c[0x0][0xba8] ;  /* 0x0002ea00000c7ab9 */ /* 0x000fe20000000a00 */
[----:B------:R-:W-:Y:S01]  /*13050*/  SHF.R.S32.HI R3, RZ, 0x1f, R4 ;  /* 0x0000001fff037819 */ /* 0x000fe20000011404 */
[----:B------:R-:W-:Y:S01]  /*13060*/  @!UP0 ULDC UR12, c[0x0][0xb50] ;  /* 0x0002d400000c8ab9 */ /* 0x000fe20000000800 */
[----:B------:R-:W-:Y:S01]  /*13070*/  SHF.R.S32.HI R4, RZ, 0x1f, R5 ;  /* 0x0000001fff047819 */ /* 0x000fe20000011405 */
[----:B------:R-:W-:Y:S01]  /*13080*/  @!UP0 ULDC UR13, c[0x0][0xb54] ;  /* 0x0002d500000d8ab9 */ /* 0x000fe20000000800 */
[----:B------:R-:W-:-:S03]  /*13090*/  IADD3.X R3, R3, UR9, R6, P0, P1 ;  /* 0x0000000903037c10 */ /* 0x000fc600087e2406 */
[----:B------:R-:W-:Y:S02]  /*130a0*/  IMAD R9, R4, UR10, R9 ;  /* 0x0000000a04097c24 */ /* 0x000fe4000f8e0209 */
[----:B------:R-:W-:-:S04]  /*130b0*/  IMAD.WIDE.U32 R2, R5, UR10, R2 ;  /* 0x0000000a05027c25 */ /* 0x000fc8000f8e0002 */
[----:B------:R-:W-:Y:S01]  /*130c0*/  IMAD.IADD R3, R3, 0x1, R9 ;  /* 0x0000000103037824 */ /* 0x000fe200078e0209 */
[----:B------:R-:W-:-:S04]  /*130d0*/  LEA R4, P0, R2, UR12, 0x2 ;  /* 0x0000000c02047c11 */ /* 0x000fc8000f8010ff */
[----:B------:R-:W-:Y:S01]  /*130e0*/  LEA.HI.X R5, R2, UR13, R3, 0x2, P0 ;  /* 0x0000000d02057c11 */ /* 0x000fe200080f1403 */
[----:B------:R-:W-:-:S05]  /*130f0*/  IMAD.MOV.U32 R3, RZ, RZ, -0x800000 ;  /* 0xff800000ff037424 */ /* 0x000fca00078e00ff */
[----:B------:R0:W-:Y:S03]  /*13100*/  STG.E desc[UR22][R4.64], R3 ;  /* 0x0000000304007986 */ /* 0x0001e6000c101916 */
.L_x_4457:
[----:B------:R-:W-:Y:S05]  /*13110*/  BSYNC B1 ;  /* 0x0000000000017941 */ /* 0x000fea0003800000 */
.L_x_4456:
[----:B------:R-:W-:-:S13]  /*13120*/  R2UR UR9, R195 ;  /* 0x00000000c30972ca */ /* 0x000fda00000e0000 */
[----:B------:R-:W-:-:S06]  /*13130*/  UISETP.GT.AND UP0, UPT, UR9, 0x1, UPT ;  /* 0x000000010900788c */ /* 0x000fcc000bf04270 */
[----:B------:R-:W-:-:S13]  /*13140*/  PLOP3.LUT P0, PT, PT, PT, UP0, 0x80, 0x0 ;  /* 0x000000000000781c */ /* 0x000fda0003f0f008 */
[----:B------:R-:W-:Y:S05]  /*13150*/  @P0 BRA `(.L_x_4452) ;  /* 0x0000000800140947 */ /* 0x000fea0003800000 */
[----:B------:R-:W1:Y:S01]  /*13160*/  LDC R11, c[0x0][0xbe8] ;  /* 0x0002fa00ff0b7b82 */ /* 0x000e620000000800 */
[C---:B------:R-:W-:Y:S01]  /*13170*/  R2UR UR10, R7.reuse ;  /* 0x00000000070a72ca */ /* 0x040fe200000e0000 */
[----:B------:R-:W-:Y:S01]  /*13180*/  ULDC.64 UR12, c[0x0][0xaa0] ;  /* 0x0002a800000c7ab9 */ /* 0x000fe20000000a00 */
[----:B------:R-:W-:Y:S01]  /*13190*/  R2UR UR14, R7 ;  /* 0x00000000070e72ca */ /* 0x000fe200000e0000 */
[----:B------:R-:W-:Y:S01]  /*131a0*/  UIMAD UR9, UR20, UR12, URZ ;  /* 0x0000000c140972a4 */ /* 0x000fe2000f8e023f */
[----:B------:R-:W-:Y:S01]  /*131b0*/  R2UR UR15, R197 ;  /* 0x00000000c50f72ca */ /* 0x000fe200000e0000 */
[----:B------:R-:W-:Y:S01]  /*131c0*/  IMAD R2, R194, 0x20, R221 ;  /* 0x00000020c2027824 */ /* 0x000fe200078e02dd */
[----:B------:R-:W-:Y:S01]  /*131d0*/  BSSY B1, `(.L_x_4458) ;  /* 0x0000044000017945 */ /* 0x000fe20003800000 */
[----:B------:R-:W-:Y:S02]  /*131e0*/  SHF.R.S32.HI R8, RZ, 0x1f, R193 ;  /* 0x0000001fff087819 */ /* 0x000fe400000114c1 */
[----:B------:R-:W-:-:S04]  /*131f0*/  VIADD R6, R2, UR60 ;  /* 0x0000003c02067c36 */ /* 0x000fc80008000000 */
[----:B------:R-:W-:Y:S01]  /*13200*/  UIMAD.WIDE.U32 UR10, UR10, UR12, URZ ;  /* 0x0000000c0a0a72a5 */ /* 0x000fe2000f8e003f */
[----:B0-----:R-:W-:Y:S01]  /*13210*/  IMAD.MOV.U32 R5, RZ, RZ, R6 ;  /* 0x000000ffff057224 */ /* 0x001fe200078e0006 */
[----:B------:R-:W-:-:S03]  /*13220*/  UIMAD UR9, UR14, UR13, UR9 ;  /* 0x0000000d0e0972a4 */ /* 0x000fc6000f8e0209 */
[----:B------:R-:W-:Y:S01]  /*13230*/  ULDC.64 UR12, c[0x0][0xae8] ;  /* 0x0002ba00000c7ab9 */ /* 0x000fe20000000a00 */
[----:B------:R-:W-:Y:S01]  /*13240*/  UIADD3 UR11, UR11, UR9, URZ ;  /* 0x000000090b0b7290 */ /* 0x000fe2000fffe03f */
[----:B-1----:R-:W-:-:S03]  /*13250*/  ISETP.NE.AND P0, PT, R11, 0x1, PT ;  /* 0x000000010b00780c */ /* 0x002fc60003f05270 */
[----:B------:R-:W-:-:S04]  /*13260*/  UIMAD.WIDE.U32 UR10, UR15, UR12, UR10 ;  /* 0x0000000c0f0a72a5 */ /* 0x000fc8000f8e000a */
[----:B------:R-:W-:-:S03]  /*13270*/  UIMAD UR9, UR15, UR13, UR11 ;  /* 0x0000000d0f0972a4 */ /* 0x000fc6000f8e020b */
[----:B------:R-:W-:Y:S02]  /*13280*/  ULDC.64 UR12, c[0x0][0xaf0] ;  /* 0x0002bc00000c7ab9 */ /* 0x000fe40000000a00 */
[----:B------:R-:W-:Y:S01]  /*13290*/  UIMAD UR8, UR8, UR12, URZ ;  /* 0x0000000c080872a4 */ /* 0x000fe2000f8e023f */
[----:B------:R-:W0:Y:S03]  /*132a0*/  @P0 LDC R3, c[0x0][0xbec] ;  /* 0x0002fb00ff030b82 */ /* 0x000e260000000800 */
[----:B------:R-:W-:-:S03]  /*132b0*/  UIMAD UR11, UR4, UR13, UR8 ;  /* 0x0000000d040b72a4 */ /* 0x000fc6000f8e0208 */
[----:B------:R-:W-:Y:S02]  /*132c0*/  UMOV UR8, UR10 ;  /* 0x0000000a00087c82 */ /* 0x000fe40008000000 */
[----:B------:R-:W-:Y:S01]  /*132d0*/  UIMAD.WIDE.U32 UR8, UR4, UR12, UR8 ;  /* 0x0000000c040872a5 */ /* 0x000fe2000f8e0008 */
[----:B------:R-:W1:Y:S03]  /*132e0*/  @P0 LDC R7, c[0x0][0xbf0] ;  /* 0x0002fc00ff070b82 */ /* 0x000e660000000800 */
[----:B------:R-:W-:-:S03]  /*132f0*/  UIADD3 UR4, UR9, UR11, URZ ;  /* 0x0000000b09047290 */ /* 0x000fc6000fffe03f */
[----:B------:R-:W-:Y:S01]  /*13300*/  ULDC.64 UR10, c[0x0][0xae0] ;  /* 0x0002b800000a7ab9 */ /* 0x000fe20000000a00 */
[----:B0-----:R-:W-:-:S04]  /*13310*/  @P0 IMAD.HI.U32 R2, R6, R3, RZ ;  /* 0x0000000306020227 */ /* 0x001fc800078e00ff */
[----:B------:R-:W-:Y:S02]  /*13320*/  IMAD.U32 R3, RZ, RZ, UR9 ;  /* 0x00000009ff037e24 */ /* 0x000fe4000f8e00ff */
[----:B------:R-:W-:Y:S01]  /*13330*/  IMAD.U32 R3, RZ, RZ, UR4 ;  /* 0x00000004ff037e24 */ /* 0x000fe2000f8e00ff */
[----:B-1----:R-:W-:-:S04]  /*13340*/  @P0 SHF.R.U32.HI R5, RZ, R7, R2 ;  /* 0x00000007ff050219 */ /* 0x002fc80000011602 */
[--C-:B------:R-:W-:Y:S01]  /*13350*/  SHF.R.S32.HI R2, RZ, 0x1f, R5.reuse ;  /* 0x0000001fff027819 */ /* 0x100fe20000011405 */
[----:B------:R-:W-:-:S04]  /*13360*/  IMAD.MOV R7, RZ, RZ, -R5 ;  /* 0x000000ffff077224 */ /* 0x000fc800078e0a05 */
[----:B------:R-:W-:Y:S02]  /*13370*/  IMAD R4, R2, UR10, RZ ;  /* 0x0000000a02047c24 */ /* 0x000fe4000f8e02ff */
[----:B------:R-:W-:Y:S02]  /*13380*/  IMAD R7, R11, R7, R6 ;  /* 0x000000070b077224 */ /* 0x000fe400078e0206 */
[----:B------:R-:W-:Y:S01]  /*13390*/  IMAD.U32 R2, RZ, RZ, UR8 ;  /* 0x00000008ff027e24 */ /* 0x000fe2000f8e00ff */
[----:B------:R-:W-:Y:S01]  /*133a0*/  ULDC.64 UR8, c[0x0][0xad8] ;  /* 0x0002b60000087ab9 */ /* 0x000fe20000000a00 */
[C---:B------:R-:W-:Y:S01]  /*133b0*/  IMAD R9, R5.reuse, UR11, R4 ;  /* 0x0000000b05097c24 */ /* 0x040fe2000f8e0204 */
[----:B------:R-:W-:Y:S01]  /*133c0*/  SHF.R.S32.HI R4, RZ, 0x1f, R7 ;  /* 0x0000001fff047819 */ /* 0x000fe20000011407 */
[----:B------:R-:W-:-:S04]  /*133d0*/  IMAD.WIDE.U32 R2, R5, UR10, R2 ;  /* 0x0000000a05027c25 */ /* 0x000fc8000f8e0002 */
[----:B------:R-:W-:Y:S01]  /*133e0*/  IMAD.IADD R3, R3, 0x1, R9 ;  /* 0x0000000103037824 */ /* 0x000fe200078e0209 */
[----:B------:R-:W-:Y:S01]  /*133f0*/  SHF.R.S32.HI R9, RZ, 0x1f, R22 ;  /* 0x0000001fff097819 */ /* 0x000fe20000011416 */
[----:B------:R-:W-:Y:S02]  /*13400*/  IMAD R4, R4, UR8, RZ ;  /* 0x0000000804047c24 */ /* 0x000fe4000f8e02ff */
[----:B------:R-:W-:Y:S02]  /*13410*/  VIADD R6, R221, UR60 ;  /* 0x0000003cdd067c36 */ /* 0x000fe40008000000 */
[----:B------:R-:W-:Y:S02]  /*13420*/  IMAD R11, R0, R11, RZ ;  /* 0x0000000b000b7224 */ /* 0x000fe400078e02ff */
[C---:B------:R-:W-:Y:S02]  /*13430*/  IMAD R5, R7.reuse, UR9, R4 ;  /* 0x0000000907057c24 */ /* 0x040fe4000f8e0204 */
[----:B------:R-:W-:Y:S01]  /*13440*/  IMAD.WIDE.U32 R2, R7, UR8, R2 ;  /* 0x0000000807027c25 */ /* 0x000fe2000f8e0002 */
[----:B------:R-:W-:Y:S01]  /*13450*/  ISETP.GE.AND P2, PT, R6, R11, PT ;  /* 0x0000000b0600720c */ /* 0x000fe20003f46270 */
[----:B------:R-:W-:-:S02]  /*13460*/  ULDC.64 UR8, c[0x0][0xa80] ;  /* 0x0002a00000087ab9 */ /* 0x000fc40000000a00 */
[----:B------:R-:W-:Y:S01]  /*13470*/  VIADD R0, R6, 0x20 ;  /* 0x0000002006007836 */ /* 0x000fe20000000000 */
[----:B------:R-:W-:Y:S01]  /*13480*/  LEA R4, P3, R2, UR8, 0x1 ;  /* 0x0000000802047c11 */ /* 0x000fe2000f8608ff */
[----:B------:R-:W-:Y:S02]  /*13490*/  IMAD.IADD R3, R3, 0x1, R5 ;  /* 0x0000000103037824 */ /* 0x000fe400078e0205 */
[----:B------:R-:W-:Y:S01]  /*134a0*/  VIADD R7, R22, 0x40 ;  /* 0x0000004016077836 */ /* 0x000fe20000000000 */
[----:B------:R-:W-:Y:S01]  /*134b0*/  ISETP.GE.AND P1, PT, R0, R11, PT ;  /* 0x0000000b0000720c */ /* 0x000fe20003f26270 */
[----:B------:R-:W-:Y:S01]  /*134c0*/  VIADD R0, R6, 0x40 ;  /* 0x0000004006007836 */ /* 0x000fe20000000000 */
[----:B------:R-:W-:Y:S02]  /*134d0*/  LEA.HI.X R5, R2, UR9, R3, 0x1, P3 ;  /* 0x0000000902057c11 */ /* 0x000fe400098f0c03 */
[----:B------:R0:W1:Y:S01]  /*134e0*/  SHFL.IDX PT, R2, R4, RZ, 0x181f ;  /* 0x00181fff04027589 */ /* 0x00006200000e0000 */
[----:B------:R-:W-:-:S02]  /*134f0*/  SHF.R.S32.HI R10, RZ, 0x1f, R7 ;  /* 0x0000001fff0a7819 */ /* 0x000fc40000011407 */
[----:B------:R-:W-:Y:S02]  /*13500*/  ISETP.GE.AND P0, PT, R0, R11, PT ;  /* 0x0000000b0000720c */ /* 0x000fe40003f06270 */
[----:B------:R0:W2:Y:S01]  /*13510*/  SHFL.IDX PT, R0, R5, RZ, 0x181f ;  /* 0x00181fff05007589 */ /* 0x0000a200000e0000 */
[----:B------:R-:W-:Y:S10]  /*13520*/  @P2 BRA `(.L_x_4459) ;  /* 0x0000000000382947 */ /* 0x000ff40003800000 */
[----:B------:R-:W-:Y:S01]  /*13530*/  ULDC UR4, c[0x0][0xac8] ;  /* 0x0002b20000047ab9 */ /* 0x000fe20000000800 */
[----:B------:R-:W-:Y:S01]  /*13540*/  ULDC.64 UR8, c[0x0][0x208] ;  /* 0x0000820000087ab9 */ /* 0x000fe20000000a00 */
[----:B------:R-:W-:Y:S02]  /*13550*/  ISETP.GE.AND P4, PT, R22, UR4, PT ;  /* 0x0000000416007c0c */ /* 0x000fe4000bf86270 */
[----:B------:R-:W-:Y:S02]  /*13560*/  ISETP.GE.AND P3, PT, R7, UR4, PT ;  /* 0x0000000407007c0c */ /* 0x000fe4000bf66270 */
[----:B------:R-:W-:-:S09]  /*13570*/  ISETP.GE.AND P2, PT, R193, UR4, PT ;  /* 0x00000004c1007c0c */ /* 0x000fd2000bf46270 */
[CC--:B-1----:R-:W-:Y:S02]  /*13580*/  @!P4 LEA R12, P6, R22.reuse, R2.reuse, 0x1 ;  /* 0x00000002160cc211 */ /* 0x0c2fe400078c08ff */
        /* <DEDUP_REMOVED lines=8> */
.L_x_4459:
[----:B------:R-:W-:Y:S05]  /*13610*/  BSYNC B1 ;  /* 0x0000000000017941 */ /* 0x000fea0003800000 */
.L_x_4458:
        /* <DEDUP_REMOVED lines=9> */
[CC--:B-1----:R-:W-:Y:S02]  /*136b0*/  @!P4 LEA R12, P1, R22.reuse, R2.reuse, 0x1 ;  /* 0x00000002160cc211 */ /* 0x0c2fe400078208ff */
        /* <DEDUP_REMOVED lines=8> */
.L_x_4461:
[----:B------:R-:W-:Y:S05]  /*13740*/  BSYNC B1 ;  /* 0x0000000000017941 */ /* 0x000fea0003800000 */
.L_x_4460:
        /* <DEDUP_REMOVED lines=18> */
.L_x_4463:
[----:B------:R-:W-:Y:S05]  /*13870*/  BSYNC B1 ;  /* 0x0000000000017941 */ /* 0x000fea0003800000 */
.L_x_4462:
        /* <DEDUP_REMOVED lines=9> */
[----:B------:R-:W-:-:S09]  /*13910*/  ISETP.GE.AND P5, PT, R193, UR4, PT ;  /* 0x00000004c1007c0c */ /* 0x000fd2000bfa6270 */
[CC--:B---3--:R-:W-:Y:S02]  /*13920*/  @!P3 LEA R12, P0, R22.reuse, R2.reuse, 0x1 ;  /* 0x00000002160cb211 */ /* 0x0c8fe400078008ff */
[-C--:B------:R-:W-:Y:S02]  /*13930*/  @!P4 LEA R6, P1, R7, R2.reuse, 0x1 ;  /* 0x000000020706c211 */ /* 0x080fe400078208ff */
[----:B------:R-:W-:Y:S02]  /*13940*/  @!P5 LEA R2, P2, R193, R2, 0x1 ;  /* 0x00000002c102d211 */ /* 0x000fe400078408ff */
[-C--:B--2---:R-:W-:Y:S02]  /*13950*/  @!P3 LEA.HI.X R13, R22, R5.reuse, R9, 0x1, P0 ;  /* 0x00000005160db211 */ /* 0x084fe400000f0c09 */
[-C--:B------:R-:W-:Y:S02]  /*13960*/  @!P4 LEA.HI.X R7, R7, R5.reuse, R10, 0x1, P1 ;  /* 0x000000050707c211 */ /* 0x080fe400008f0c0a */
[----:B------:R-:W-:Y:S01]  /*13970*/  @!P5 LEA.HI.X R3, R193, R5, R8, 0x1, P2 ;  /* 0x00000005c103d211 */ /* 0x000fe200010f0c08 */
[----:B------:R1:W-:Y:S04]  /*13980*/  @!P3 ST.E.128 desc[UR8][R12.64], RZ ;  /* 0x000000ff0c00b985 */ /* 0x0003e8000c101d08 */
[----:B------:R1:W-:Y:S04]  /*13990*/  @!P4 ST.E.128 desc[UR8][R6.64], RZ ;  /* 0x000000ff0600c985 */ /* 0x0003e8000c101d08 */
[----:B------:R1:W-:Y:S02]  /*139a0*/  @!P5 ST.E.128 desc[UR8][R2.64], RZ ;  /* 0x000000ff0200d985 */ /* 0x0003e4000c101d08 */
.L_x_4452:
[----:B------:R-:W-:Y:S05]  /*139b0*/  BSYNC B0 ;  /* 0x0000000000007941 */ /* 0x000fea0003800000 */
.L_x_4442:
[----:B------:R-:W-:Y:S02]  /*139c0*/  ULDC UR4, c[0x0][0xc3c] ;  /* 0x00030f0000047ab9 */ /* 0x000fe40000000800 */
[----:B------:R-:W-:-:S06]  /*139d0*/  UISETP.GE.AND UP0, UPT, UR6, UR4, UPT ;  /* 0x000000040600728c */ /* 0x000fcc000bf06270 */
[----:B------:R-:W-:-:S13]  /*139e0*/  PLOP3.LUT P0, PT, PT, PT, UP0, 0x80, 0x0 ;  /* 0x000000000000781c */ /* 0x000fda0003f0f008 */
[----:B------:R-:W-:Y:S05]  /*139f0*/  @!P0 BRA `(.L_x_4464) ;  /* 0xfffffed400c88947 */ /* 0x000fea000383ffff */
[----:B------:R-:W-:Y:S05]  /*13a00*/  EXIT ;  /* 0x000000000000794d */ /* 0x000fea0003800000 */
.L_x_4359:
        /* <DEDUP_REMOVED lines=18> */
.L_x_4465:
        /* <DEDUP_REMOVED lines=44> */
.L_x_4469:
        /* <DEDUP_REMOVED lines=40> */
.L_x_4467:
        /* <DEDUP_REMOVED lines=12> */
.L_x_4470:
        /* <DEDUP_REMOVED lines=63> */
.L_x_4471:
        /* <DEDUP_REMOVED lines=62> */
.L_x_4472:
[----:B01----:R-:W-:-:S05]  /*14900*/  LOP3.LUT R3, RZ, R2, RZ, 0x33, !PT ;  /* 0x00000002ff037212 */ /* 0x003fca00078e33ff */
[----:B------:R-:W-:-:S05]  /*14910*/  IMAD.IADD R2, R4, 0x1, R3 ;  /* 0x0000000104027824 */ /* 0x000fca00078e0203 */
[----:B------:R1:W-:Y:S01]  /*14920*/  STL [R1+0x4], R2 ;  /* 0x0000040201007387 */ /* 0x0003e20000100800 */
[----:B------:R-:W-:Y:S05]  /*14930*/  BRA `(.L_x_4473) ;  /* 0x0000000000107947 */ /* 0x000fea0003800000 */
.L_x_4468:
[----:B------:R-:W-:Y:S01]  /*14940*/  IMAD.U32 R2, RZ, RZ, UR6 ;  /* 0x00000006ff027e24 */ /* 0x000fe2000f8e00ff */
[----:B------:R0:W-:Y:S04]  /*14950*/  STL [R1+0x4], RZ ;  /* 0x000004ff01007387 */ /* 0x0001e80000100800 */
[----:B------:R0:W-:Y:S04]  /*14960*/  STL [R1+0x8], RZ ;  /* 0x000008ff01007387 */ /* 0x0001e80000100800 */
[----:B------:R0:W-:Y:S02]  /*14970*/  STL [R1], R2 ;  /* 0x0000000201007387 */ /* 0x0001e40000100800 */
.L_x_4473:
        /* <DEDUP_REMOVED lines=10> */
.L_x_4466:
        /* <DEDUP_REMOVED lines=8> */
[----:B------:R-:W2:Y:S01]  /*14aa0*/  S2UR UR5, SR_CgaCtaId ;  /* 0x00000000000579c3 */ /* 0x000ea20000008800 */
[C---:B----4-:R-:W-:Y:S01]  /*14ab0*/  IMAD.SHL.U32 R0, R6.reuse, 0x8, RZ ;  /* 0x0000000806007824 */ /* 0x050fe200078e00ff */
[----:B------:R-:W-:Y:S01]  /*14ac0*/  LOP3.LUT R4, R6, 0x7f, RZ, 0xc0, !PT ;  /* 0x0000007f06047812 */ /* 0x000fe200078ec0ff */
[----:B------:R-:W-:Y:S01]  /*14ad0*/  UMOV UR4, 0x400 ;  /* 0x0000040000047882 */ /* 0x000fe20000000000 */
[----:B------:R-:W-:Y:S01]  /*14ae0*/  BSSY B8, `(.L_x_4474) ;  /* 0x0000654000087945 */ /* 0x000fe20003800000 */
[----:B------:R-:W-:Y:S01]  /*14af0*/  ULDC UR38, c[0x0][0xc] ;  /* 0x0000030000267ab9 */ /* 0x000fe20000000800 */
[----:B------:R-:W-:Y:S01]  /*14b00*/  LOP3.LUT R3, R0, 0x1f8, RZ, 0xc0, !PT ;  /* 0x000001f800037812 */ /* 0x000fe200078ec0ff */
[----:B01----:R-:W-:Y:S01]  /*14b10*/  IMAD.SHL.U32 R2, R4, 0x8, RZ ;  /* 0x0000000804027824 */ /* 0x003fe200078e00ff */
[----:B------:R-:W-:Y:S01]  /*14b20*/  LOP3.LUT R0, R0, 0x38, RZ, 0xc0, !PT ;  /* 0x0000003800007812 */ /* 0x000fe200078ec0ff */
[----:B------:R-:W-:Y:S01]  /*14b30*/  ULDC.64 UR36, c[0x0][0x198] ;  /* 0x0000660000247ab9 */ /* 0x000fe20000000a00 */
[----:B------:R-:W-:Y:S01]  /*14b40*/  LOP3.LUT R3, R3, 0x38, R6, 0x78, !PT ;  /* 0x0000003803037812 */ /* 0x000fe200078e7806 */
[----:B------:R-:W-:-:S03]  /*14b50*/  IMAD.SHL.U32 R6, R6, 0x10, RZ ;  /* 0x0000001006067824 */ /* 0x000fc600078e00ff */
[----:B------:R-:W-:Y:S02]  /*14b60*/  LOP3.LUT R2, R3, 0x200, R2, 0xf8, !PT ;  /* 0x0000020003027812 */ /* 0x000fe400078ef802 */
[----:B------:R-:W-:-:S04]  /*14b70*/  SHF.R.U32.HI R3, RZ, 0x3, R4 ;  /* 0x00000003ff037819 */ /* 0x000fc80000011604 */
[----:B------:R-:W-:Y:S01]  /*14b80*/  LOP3.LUT R4, R3, 0x70, R6, 0xf8, !PT ;  /* 0x0000007003047812 */ /* 0x000fe200078ef806 */
[----:B--2---:R-:W-:-:S06]  /*14b90*/  ULEA UR4, UR5, UR4, 0x18 ;  /* 0x0000000405047291 */ /* 0x004fcc000f8ec03f */
[----:B------:R-:W-:-:S04]  /*14ba0*/  IMAD.U32 R19, RZ, RZ, UR4 ;  /* 0x00000004ff137e24 */ /* 0x000fc8000f8e00ff */
[----:B------:R-:W-:Y:S02]  /*14bb0*/  IMAD R3, R2, 0x2, R19 ;  /* 0x0000000202037824 */ /* 0x000fe400078e0213 */
[----:B------:R-:W-:-:S03]  /*14bc0*/  IMAD.MOV.U32 R2, RZ, RZ, 0x1 ;  /* 0x00000001ff027424 */ /* 0x000fc600078e00ff */
[----:B------:R-:W-:Y:S04]  /*14bd0*/  STL [R1+0x20], R3 ;  /* 0x0000200301007387 */ /* 0x000fe80000100800 */
[----:B------:R-:W-:Y:S04]  /*14be0*/  STL [R1+0x50], RZ ;  /* 0x000050ff01007387 */ /* 0x000fe80000100800 */
[----:B------:R0:W-:Y:S04]  /*14bf0*/  STL [R1+0x14], R2 ;  /* 0x0000140201007387 */ /* 0x0001e80000100800 */
[----:B------:R1:W-:Y:S01]  /*14c00*/  STL [R1+0x10], RZ ;  /* 0x000010ff01007387 */ /* 0x0003e20000100800 */
[----:B0-----:R-:W-:-:S02]  /*14c10*/  LOP3.LUT R2, R0, 0x40, RZ, 0xfc, !PT ;  /* 0x0000004000027812 */ /* 0x001fc400078efcff */
[----:B-1----:R-:W-:-:S07]  /*14c20*/  LOP3.LUT R0, R0, 0x80, RZ, 0xfc, !PT ;  /* 0x0000008000007812 */ /* 0x002fce00078efcff */
.L_x_4590:
[----:B--23--:R-:W2:Y:S01]  /*14c30*/  LDL R9, [R1+0xc] ;  /* 0x00000c0001097983 */ /* 0x00cea20000100800 */
        /* <DEDUP_REMOVED lines=48> */
.L_x_4475:
        /* <DEDUP_REMOVED lines=17> */
.L_x_4476:
[----:B------:R-:W-:Y:S05]  /*15050*/  @!P1 BRA `(.L_x_4477) ;  /* 0x0000000000109947 */ /* 0x000fea0003800000 */
[----:B------:R-:W-:Y:S02]  /*15060*/  ULDC.64 UR4, c[0x0][0x208] ;  /* 0x0000820000047ab9 */ /* 0x000fe40000000a00 */
[----:B------:R-:W3:Y:S04]  /*15070*/  LDG.E R6, desc[UR4][R2.64] ;  /* 0x0000000402067981 */ /* 0x000ee8000c1e1900 */
[----:B------:R-:W3:Y:S02]  /*15080*/  LDG.E R2, desc[UR4][R2.64+0x4] ;  /* 0x0000040402027981 */ /* 0x000ee4000c1e1900 */
[----:B---3--:R-:W-:-:S07]  /*15090*/  IMAD.IADD R6, R2, 0x1, -R6 ;  /* 0x0000000102067824 */ /* 0x008fce00078e0a06 */
.L_x_4477:
        /* <DEDUP_REMOVED lines=12> */
[----:B------:R-:W-:-:S04]  /*15160*/  VIADD R2, R0, 0x5f ;  /* 0x0000005f00027836 */ /* 0x000fc80000000000 */
[----:B------:R-:W-:-:S05]  /*15170*/  IMAD.HI R2, R2, 0x2aaaaaab, RZ ;  /* 0x2aaaaaab02027827 */ /* 0x000fca00078e02ff */
[----:B------:R-:W-:-:S04]  /*15180*/  SHF.R.U32.HI R3, RZ, 0x1f, R2 ;  /* 0x0000001fff037819 */ /* 0x000fc80000011602 */
[----:B------:R-:W-:Y:S02]  /*15190*/  LEA.HI.SX32 R9, R2, R3, 0x1c ;  /* 0x0000000302097211 */ /* 0x000fe400078fe2ff */
[----:B------:R-:W-:-:S03]  /*151a0*/  IADD3 R2, R0, 0x1, -R10 ;  /* 0x0000000100027810 */ /* 0x000fc60007ffe80a */
[----:B------:R2:W-:Y:S02]  /*151b0*/  STL [R1+0x58], R9 ;  /* 0x0000580901007387 */ /* 0x0005e40000100800 */
[----:B------:R-:W-:Y:S02]  /*151c0*/  IMAD.IADD R6, R2, 0x1, R6 ;  /* 0x0000000102067824 */ /* 0x000fe400078e0206 */
[----:B------:R-:W3:Y:S02]  /*151d0*/  LDC.64 R2, c[0x0][0x9e0] ;  /* 0x00027800ff027b82 */ /* 0x000ee40000000a00 */
        /* <DEDUP_REMOVED lines=14> */
.L_x_4480:
[----:B------:R-:W-:-:S13]  /*152c0*/  ISETP.NE.AND P0, PT, R3, 0x1, PT ;  /* 0x000000010300780c */ /* 0x000fda0003f05270 */
[----:B------:R-:W2:Y:S02]  /*152d0*/  @P0 LDC.64 R4, c[0x0][0x9e8] ;  /* 0x00027a00ff040b82 */ /* 0x000ea40000000a00 */
[----:B--2---:R-:W-:-:S05]  /*152e0*/  @P0 IMAD.HI.U32 R4, R8, R4, RZ ;  /* 0x0000000408040227 */ /* 0x004fca00078e00ff */
[----:B------:R-:W-:-:S07]  /*152f0*/  @P0 SHF.R.U32.HI R8, RZ, R5, R4 ;  /* 0x00000005ff080219 */ /* 0x000fce0000011604 */
.L_x_4481:
[----:B------:R-:W-:Y:S05]  /*15300*/  BSYNC B0 ;  /* 0x0000000000007941 */ /* 0x000fea0003800000 */
.L_x_4479:
[----:B------:R-:W-:-:S05]  /*15310*/  IMAD R8, R8, R3, R3 ;  /* 0x0000000308087224 */ /* 0x000fca00078e0203 */
[----:B------:R-:W-:-:S07]  /*15320*/  VIMNMX R2, R2, R8, PT ;  /* 0x0000000802027248 */ /* 0x000fce0003fe0100 */
.L_x_4478:
[----:B------:R-:W2:Y:S01]  /*15330*/  @P1 LDC R4, c[0x0][0x44c] ;  /* 0x00011300ff041b82 */ /* 0x000ea20000000800 */
[----:B------:R-:W-:Y:S01]  /*15340*/  VIADD R2, R2, 0x5f ;  /* 0x0000005f02027836 */ /* 0x000fe20000000000 */
[----:B------:R-:W-:Y:S01]  /*15350*/  ULDC UR4, c[0x0][0x9dc] ;  /* 0x0002770000047ab9 */ /* 0x000fe20000000800 */
[----:B------:R-:W-:Y:S02]  /*15360*/  IMAD.MOV.U32 R5, RZ, RZ, R11 ;  /* 0x000000ffff057224 */ /* 0x000fe400078e000b */
[----:B------:R-:W-:-:S03]  /*15370*/  IMAD.HI R2, R2, 0x2aaaaaab, RZ ;  /* 0x2aaaaaab02027827 */ /* 0x000fc600078e02ff */
[----:B------:R-:W3:Y:S01]  /*15380*/  @P1 LDC R6, c[0x0][0x450] ;  /* 0x00011400ff061b82 */ /* 0x000ee20000000800 */
[----:B--2---:R-:W-:-:S05]  /*15390*/  @P1 IMAD.HI.U32 R4, R11, R4, RZ ;  /* 0x000000040b041227 */ /* 0x004fca00078e00ff */
[----:B---3--:R-:W-:-:S04]  /*153a0*/  @P1 SHF.R.U32.HI R5, RZ, R6, R4 ;  /* 0x00000006ff051219 */ /* 0x008fc80000011604 */
[----:B------:R-:W-:Y:S02]  /*153b0*/  IADD3 R6, R5, R0, -R10 ;  /* 0x0000000005067210 */ /* 0x000fe40007ffe80a */
[----:B------:R-:W-:-:S04]  /*153c0*/  SHF.R.U32.HI R0, RZ, 0x1f, R2 ;  /* 0x0000001fff007819 */ /* 0x000fc80000011602 */
[----:B------:R-:W-:Y:S01]  /*153d0*/  LEA.HI.SX32 R4, R2, R0, 0x1c ;  /* 0x0000000002047211 */ /* 0x000fe200078fe2ff */
[----:B------:R-:W-:-:S03]  /*153e0*/  VIADD R2, R6, -UR4 ;  /* 0x8000000406027c36 */ /* 0x000fc60008000000 */
        /* <DEDUP_REMOVED lines=13> */
.L_x_4484:
[----:B------:R-:W-:-:S13]  /*154c0*/  ISETP.NE.AND P0, PT, R3, 0x1, PT ;  /* 0x000000010300780c */ /* 0x000fda0003f05270 */
[----:B--2---:R-:W2:Y:S02]  /*154d0*/  @P0 LDC.64 R4, c[0x0][0x9e8] ;  /* 0x00027a00ff040b82 */ /* 0x004ea40000000a00 */
[----:B--2---:R-:W-:-:S05]  /*154e0*/  @P0 IMAD.HI.U32 R4, R6, R4, RZ ;  /* 0x0000000406040227 */ /* 0x004fca00078e00ff */
[----:B------:R-:W-:-:S07]  /*154f0*/  @P0 SHF.R.U32.HI R6, RZ, R5, R4 ;  /* 0x00000005ff060219 */ /* 0x000fce0000011604 */
.L_x_4485:
[----:B------:R-:W-:Y:S05]  /*15500*/  BSYNC B0 ;  /* 0x0000000000007941 */ /* 0x000fea0003800000 */
.L_x_4483:
[----:B------:R-:W-:-:S05]  /*15510*/  IMAD R3, R6, R3, RZ ;  /* 0x0000000306037224 */ /* 0x000fca00078e02ff */
[----:B------:R-:W-:-:S07]  /*15520*/  VIMNMX R2, R2, R3, !PT ;  /* 0x0000000302027248 */ /* 0x000fce0007fe0100 */
.L_x_4482:
[----:B------:R-:W-:Y:S01]  /*15530*/  IMAD.HI R2, R2, 0x2aaaaaab, RZ ;  /* 0x2aaaaaab02027827 */ /* 0x000fe200078e02ff */
[----:B--2---:R-:W-:Y:S01]  /*15540*/  SHF.R.U32.HI R4, RZ, 0x10, R7 ;  /* 0x00000010ff047819 */ /* 0x004fe20000011607 */
[----:B------:R-:W-:Y:S01]  /*15550*/  BSSY B0, `(.L_x_4486) ;  /* 0x000002a000007945 */ /* 0x000fe20003800000 */
[----:B------:R-:W-:Y:S01]  /*15560*/  LOP3.LUT R8, R7, 0xff, RZ, 0xc0, !PT ;  /* 0x000000ff07087812 */ /* 0x000fe200078ec0ff */
[----:B------:R-:W-:Y:S01]  /*15570*/  IMAD.MOV.U32 R5, RZ, RZ, RZ ;  /* 0x000000ffff057224 */ /* 0x000fe200078e00ff */
[----:B------:R-:W-:Y:S02]  /*15580*/  SHF.R.U32.HI R3, RZ, 0x1f, R2 ;  /* 0x0000001fff037819 */ /* 0x000fe40000011602 */
[----:B------:R-:W-:Y:S01]  /*15590*/  ISETP.NE.AND P0, PT, R4, RZ, PT ;  /* 0x000000ff0400720c */ /* 0x000fe20003f05270 */
[----:B01----:R-:W-:Y:S01]  /*155a0*/  IMAD.MOV.U32 R10, RZ, RZ, R5 ;  /* 0x000000ffff0a7224 */ /* 0x003fe200078e0005 */
[----:B------:R-:W-:-:S04]  /*155b0*/  LEA.HI.SX32 R3, R2, R3, 0x1c ;  /* 0x0000000302037211 */ /* 0x000fc800078fe2ff */
        /* <DEDUP_REMOVED lines=35> */
.L_x_4487:
[----:B------:R-:W-:Y:S05]  /*157f0*/  BSYNC B0 ;  /* 0x0000000000007941 */ /* 0x000fea0003800000 */
.L_x_4486:
        /* <DEDUP_REMOVED lines=12> */
[----:B0-----:R-:W0:Y:S01]  /*158c0*/  S2R R5, SR_LANEID ;  /* 0x0000000000057919 */ /* 0x001e220000000000 */
[----:B------:R-:W-:Y:S01]  /*158d0*/  VOTEU.ANY UR4, UPT, PT ;  /* 0x0000000000047886 */ /* 0x000fe200038e0100 */
[----:B------:R-:W3:Y:S01]  /*158e0*/  LDC.64 R2, c[0x0][0xc60] ;  /* 0x00031800ff027b82 */ /* 0x000ee20000000a00 */
[----:B------:R-:W0:Y:S01]  /*158f0*/  FLO.U32 R0, UR4 ;  /* 0x0000000400007d00 */ /* 0x000e2200080e0000 */
[----:B------:R-:W-:Y:S01]  /*15900*/  ULDC.64 UR6, c[0x0][0x208] ;  /* 0x0000820000067ab9 */ /* 0x000fe20000000a00 */
[----:B0-----:R-:W-:-:S06]  /*15910*/  ISETP.EQ.U32.AND P0, PT, R0, R5, PT ;  /* 0x000000050000720c */ /* 0x001fcc0003f02070 */
[----:B------:R-:W3:Y:S07]  /*15920*/  POPC R5, UR4 ;  /* 0x0000000400057d09 */ /* 0x000eee0008000000 */
[----:B---3--:R-:W3:Y:S01]  /*15930*/  @P0 ATOMG.E.ADD.STRONG.GPU PT, R3, desc[UR6][R2.64], R5 ;  /* 0x00000005020309a8 */ /* 0x008ee200081ee1c6 */
[----:B-1----:R-:W0:Y:S02]  /*15940*/  S2R R4, SR_LTMASK ;  /* 0x0000000000047919 */ /* 0x002e240000003900 */
[----:B0-----:R-:W-:-:S04]  /*15950*/  LOP3.LUT R4, R4, UR4, RZ, 0xc0, !PT ;  /* 0x0000000404047c12 */ /* 0x001fc8000f8ec0ff */
[----:B------:R-:W0:Y:S01]  /*15960*/  POPC R7, R4 ;  /* 0x0000000400077309 */ /* 0x000e220000000000 */
[----:B---3--:R-:W0:Y:S02]  /*15970*/  SHFL.IDX PT, R0, R3, R0, 0x1f ;  /* 0x00001f0003007589 */ /* 0x008e2400000e0000 */
[----:B0-----:R-:W-:-:S05]  /*15980*/  IADD3 R0, R0, UR38, R7 ;  /* 0x0000002600007c10 */ /* 0x001fca000fffe007 */
[----:B------:R3:W-:Y:S01]  /*15990*/  STL [R1], R0 ;  /* 0x0000000001007387 */ /* 0x0007e20000100800 */
[----:B------:R-:W-:Y:S05]  /*159a0*/  BRA `(.L_x_4490) ;  /* 0x0000004400187947 */ /* 0x000fea0003800000 */
.L_x_4489:
        /* <DEDUP_REMOVED lines=20> */
.L_x_4492:
[----:B------:R-:W-:Y:S05]  /*15af0*/  BSYNC B6 ;  /* 0x0000000000067941 */ /* 0x000fea0003800000 */
.L_x_4491:
        /* <DEDUP_REMOVED lines=20> */
.L_x_4495:
        /* <DEDUP_REMOVED lines=15> */
.L_x_4494:
[----:B------:R-:W-:Y:S05]  /*15d30*/  BSYNC B6 ;  /* 0x0000000000067941 */ /* 0x000fea0003800000 */
.L_x_4493:
        /* <DEDUP_REMOVED lines=25> */
.L_x_4606:
        /* <DEDUP_REMOVED lines=9> */
.L_x_4609:
        /* <DEDUP_REMOVED lines=10> */
[----:B-1----:R-:W1:Y:S02]  /*16000*/  @P0 LDC.64 R4, c[0x0][0x440] ;  /* 0x00011000ff040b82 */ /* 0x002e640000000a00 */
        /* <DEDUP_REMOVED lines=14> */
.L_x_4499:
[----:B------:R-:W4:Y:S04]  /*160f0*/  LDL R0, [R1+0x10] ;  /* 0x0000100001007983 */ /* 0x000f280000100800 */
[----:B---3--:R-:W3:Y:S01]  /*16100*/  LDL R2, [R1+0x14] ;  /* 0x0000140001027983 */ /* 0x008ee20000100800 */
[----:B----4-:R-:W-:Y:S01]  /*16110*/  IMAD R0, R0, 0x8, R19 ;  /* 0x0000000800007824 */ /* 0x010fe200078e0213 */
[----:B---3--:R-:W-:-:S04]  /*16120*/  SHF.L.U32 R2, R2, 0x1f, RZ ;  /* 0x0000001f02027819 */ /* 0x008fc800000006ff */
[----:B------:R-:W3:Y:S02]  /*16130*/  SYNCS.PHASECHK.TRANS64.TRYWAIT P0, [R0+URZ+0x30840], R2 ;  /* 0x03084002000075a7 */ /* 0x000ee4000800017f */
[----:B---3--:R-:W-:Y:S05]  /*16140*/  @!P0 BRA `(.L_x_4500) ;  /* 0x0000005400dc8947 */ /* 0x008fea0003800000 */
.L_x_4610:
[----:B------:R-:W4:Y:S02]  /*16150*/  S2R R3, SR_TID.X ;  /* 0x0000000000037919 */ /* 0x000f240000002100 */
[----:B----4-:R-:W-:-:S04]  /*16160*/  LOP3.LUT R3, R3, 0x7f, RZ, 0xc0, !PT ;  /* 0x0000007f03037812 */ /* 0x010fc800078ec0ff */
[----:B------:R-:W-:-:S13]  /*16170*/  ISETP.NE.AND P0, PT, R3, RZ, PT ;  /* 0x000000ff0300720c */ /* 0x000fda0003f05270 */
[----:B------:R-:W-:Y:S05]  /*16180*/  @P0 BRA `(.L_x_4501) ;  /* 0x00000000001c0947 */ /* 0x000fea0003800000 */
[----:B------:R-:W4:Y:S01]  /*16190*/  S2R R3, SR_TID.X ;  /* 0x0000000000037919 */ /* 0x000f220000002100 */
[----:B---3--:R-:W-:-:S04]  /*161a0*/  IMAD.MOV.U32 R2, RZ, RZ, 0x9000 ;  /* 0x00009000ff027424 */ /* 0x008fc800078e00ff */
[----:B------:R3:W-:Y:S01]  /*161b0*/  SYNCS.ARRIVE.TRANS64 RZ, [R0+URZ+0x30830], R2 ;  /* 0x0308300200ff79a7 */ /* 0x0007e2000800003f */
[----:B----4-:R-:W-:-:S04]  /*161c0*/  LOP3.LUT R3, R3, 0x1f, RZ, 0xc0, !PT ;  /* 0x0000001f03037812 */ /* 0x010fc800078ec0ff */
[----:B------:R-:W-:-:S13]  /*161d0*/  ISETP.NE.AND P0, PT, R3, RZ, PT ;  /* 0x000000ff0300720c */ /* 0x000fda0003f05270 */
[----:B---3--:R-:W-:Y:S05]  /*161e0*/  @!P0 BRA `(.L_x_4501) ;  /* 0x0000000000048947 */ /* 0x008fea0003800000 */
[----:B------:R-:W-:Y:S01]  /*161f0*/  BPT.TRAP 0x1 ;  /* 0x000000040000795c */ /* 0x000fe20000300000 */
.L_x_4501:
[----:B-1----:R-:W4:Y:S04]  /*16200*/  LDL R4, [R1+0x10] ;  /* 0x0000100001047983 */ /* 0x002f280000100800 */
[----:B------:R-:W2:Y:S04]  /*16210*/  LDL R3, [R1+0x4] ;  /* 0x0000040001037983 */ /* 0x000ea80000100800 */
[----:B---3--:R-:W3:Y:S01]  /*16220*/  LDL R2, [R1+0x18] ;  /* 0x0000180001027983 */ /* 0x008ee20000100800 */
[----:B------:R-:W-:Y:S01]  /*16230*/  R2UR UR9, R0 ;  /* 0x00000000000972ca */ /* 0x000fe200000e0000 */
[----:B------:R-:W-:Y:S01]  /*16240*/  UIADD3 UR4, UP0, UR36, 0x370, URZ ;  /* 0x0000037024047890 */ /* 0x000fe2000ff1e03f */
[----:B------:R-:W-:Y:S01]  /*16250*/  R2UR UR12, R16 ;  /* 0x00000000100c72ca */ /* 0x000fe200000e0000 */
[----:B------:R-:W-:Y:S01]  /*16260*/  UMOV UR10, URZ ;  /* 0x0000003f000a7c82 */ /* 0x000fe20008000000 */
[----:B-----5:R-:W-:Y:S01]  /*16270*/  R2UR UR13, R17 ;  /* 0x00000000110d72ca */ /* 0x020fe200000e0000 */
[----:B------:R-:W-:Y:S01]  /*16280*/  UMOV UR6, 0x0 ;  /* 0x0000000000067882 */ /* 0x000fe20000000000 */
[----:B------:R-:W-:Y:S01]  /*16290*/  UMOV UR7, 0x14f00000 ;  /* 0x14f0000000077882 */ /* 0x000fe20000000000 */
[----:B------:R-:W-:Y:S01]  /*162a0*/  UMOV UR16, 0x40 ;  /* 0x0000004000107882 */ /* 0x000fe20000000000 */
[----:B------:R-:W-:-:S02]  /*162b0*/  PLOP3.LUT P0, PT, PT, PT, PT, 0x80, 0x0 ;  /* 0x000000000000781c */ /* 0x000fc40003f0f070 */
[----:B------:R-:W-:-:S03]  /*162c0*/  LOP3.LUT R18, R18, 0xfffffffe, RZ, 0xc0, !PT ;  /* 0xfffffffe12127812 */ /* 0x000fc600078ec0ff */
[----:B------:R-:W-:-:S08]  /*162d0*/  UIADD3 UR9, UR9, 0x30830, URZ ;  /* 0x0003083009097890 */ /* 0x000fd0000fffe03f */
[----:B------:R-:W-:Y:S01]  /*162e0*/  @P0 LOP3.LUT R18, R18, 0x1, RZ, 0xfc, !PT ;  /* 0x0000000112120812 */ /* 0x000fe200078efcff */
[----:B----4-:R-:W-:Y:S01]  /*162f0*/  IMAD R0, R4, 0x9000, R19 ;  /* 0x0000900004007824 */ /* 0x010fe200078e0213 */
[----:B--2---:R-:W-:-:S04]  /*16300*/  R2UR UR11, R3 ;  /* 0x00000000030b72ca */ /* 0x004fc800000e0000 */
[----:B------:R-:W-:Y:S02]  /*16310*/  R2UR UR8, R0 ;  /* 0x00000000000872ca */ /* 0x000fe400000e0000 */
[----:B---3--:R-:W-:-:S11]  /*16320*/  R2UR UR5, R2 ;  /* 0x00000000020572ca */ /* 0x008fd600000e0000 */
[----:B------:R-:W-:Y:S02]  /*16330*/  UIADD3 UR14, UR8, 0x1e400, URZ ;  /* 0x0001e400080e7890 */ /* 0x000fe4000fffe03f */
[----:B------:R-:W-:Y:S02]  /*16340*/  UIMAD UR11, UR11, 0x60, UR5 ;  /* 0x000000600b0b78a4 */ /* 0x000fe4000f8e0205 */
[----:B------:R-:W-:Y:S02]  /*16350*/  UIADD3.X UR5, URZ, UR37, URZ, UP0, !UPT ;  /* 0x000000253f057290 */ /* 0x000fe400087fe43f */
[----:B------:R-:W-:Y:S02]  /*16360*/  UIADD3 UR15, UR8, 0x21400, URZ ;  /* 0x00021400080f7890 */ /* 0x000fe4000fffe03f */
[----:B------:R-:W-:-:S03]  /*16370*/  UIADD3 UR17, UR8, 0x24400, URZ ;  /* 0x0002440008117890 */ /* 0x000fc6000fffe03f */
[----:B------:R-:W-:Y:S01]  /*16380*/  UMOV UR8, UR14 ;  /* 0x0000000e00087c82 */ /* 0x000fe20008000000 */
[----:B------:R-:W-:Y:S01]  /*16390*/  UMOV UR14, 0x80 ;  /* 0x00000080000e7882 */ /* 0x000fe20000000000 */
[----:B------:R1:W-:Y:S02]  /*163a0*/  UTMALDG.4D [UR8], [UR4], desc[UR6] ;  /* 0x00000608040075b4 */ /* 0x0003e40008019000 */
[----:B-1----:R-:W-:Y:S01]  /*163b0*/  UMOV UR8, UR15 ;  /* 0x0000000f00087c82 */ /* 0x002fe20008000000 */
[----:B------:R-:W-:Y:S02]  /*163c0*/  UMOV UR10, UR16 ;  /* 0x00000010000a7c82 */ /* 0x000fe40008000000 */
[----:B------:R1:W-:Y:S02]  /*163d0*/  UTMALDG.4D [UR8], [UR4], desc[UR6] ;  /* 0x00000608040075b4 */ /* 0x0003e40008019000 */
[----:B-1----:R-:W-:Y:S01]  /*163e0*/  UMOV UR8, UR17 ;  /* 0x0000001100087c82 */ /* 0x002fe20008000000 */
[----:B------:R-:W-:-:S02]  /*163f0*/  UMOV UR10, UR14 ;  /* 0x0000000e000a7c82 */ /* 0x000fc40008000000 */
[----:B------:R3:W-:Y:S02]  /*16400*/  UTMALDG.4D [UR8], [UR4], desc[UR6] ;  /* 0x00000608040075b4 */ /* 0x0007e40008019000 */
[----:B---3--:R-:W-:Y:S01]  /*16410*/  NOP ;  /* 0x0000000000007918 */ /* 0x008fe20000000000 */
.L_x_4497:
[----:B------:R-:W3:Y:S01]  /*16420*/  LDL.LU R3, [R1+0x30] ;  /* 0x0000300001037983 */ /* 0x000ee20000300800 */
[----:B------:R-:W-:Y:S05]  /*16430*/  WARPSYNC.ALL ;  /* 0x0000000000007948 */ /* 0x000fea0003800000 */
[----:B------:R-:W-:Y:S01]  /*16440*/  ULDC.64 UR4, c[0x0][0x298] ;  /* 0x0000a60000047ab9 */ /* 0x000fe20000000a00 */
[----:B------:R-:W-:Y:S01]  /*16450*/  BSSY B6, `(.L_x_4502) ;  /* 0x000001c000067945 */ /* 0x000fe20003800000 */
[----:B------:R-:W-:Y:S01]  /*16460*/  BAR.SYNC.DEFER_BLOCKING 0x8, 0x180 ;  /* 0x0206000000007b1d */ /* 0x000fe20000010000 */
[----:B---3--:R-:W-:Y:S01]  /*16470*/  SHF.R.S32.HI R0, RZ, 0x1f, R3 ;  /* 0x0000001fff007819 */ /* 0x008fe20000011403 */
[----:B-1----:R-:W-:-:S04]  /*16480*/  IMAD.WIDE.U32 R4, R3, UR4, RZ ;  /* 0x0000000403047c25 */ /* 0x002fc8000f8e00ff */
        /* <DEDUP_REMOVED lines=24> */
.L_x_4503:
[----:B------:R-:W-:Y:S05]  /*16610*/  BSYNC B6 ;  /* 0x0000000000067941 */ /* 0x000fea0003800000 */
.L_x_4502:
[----:B-1----:R-:W3:Y:S01]  /*16620*/  LDL.LU R0, [R1+0x30] ;  /* 0x0000300001007983 */ /* 0x002ee20000300800 */
[----:B------:R-:W-:Y:S01]  /*16630*/  ULDC.64 UR6, c[0x0][0xa00] ;  /* 0x0002800000067ab9 */ /* 0x000fe20000000a00 */
[----:B0-----:R-:W0:Y:S01]  /*16640*/  LDC R7, c[0x0][0x448] ;  /* 0x00011200ff077b82 */ /* 0x001e220000000800 */
[----:B------:R-:W-:Y:S01]  /*16650*/  ULDC.64 UR4, c[0x0][0x2d8] ;  /* 0x0000b60000047ab9 */ /* 0x000fe20000000a00 */
[----:B------:R-:W3:Y:S04]  /*16660*/  LDL.LU.64 R2, [R1+0x48] ;  /* 0x0000480001027983 */ /* 0x000ee80000300a00 */
[----:B------:R-:W4:Y:S04]  /*16670*/  LDL R5, [R1+0xc] ;  /* 0x00000c0001057983 */ /* 0x000f280000100800 */
[----:B------:R-:W4:Y:S01]  /*16680*/  LDL R9, [R1+0x28] ;  /* 0x0000280001097983 */ /* 0x000f220000100800 */
[----:B------:R-:W-:-:S04]  /*16690*/  ISETP.NE.U32.AND P0, PT, RZ, UR6, PT ;  /* 0x00000006ff007c0c */ /* 0x000fc8000bf05070 */
[----:B------:R-:W-:Y:S01]  /*166a0*/  ISETP.NE.AND.EX P0, PT, RZ, UR7, PT, P0 ;  /* 0x00000007ff007c0c */ /* 0x000fe2000bf05300 */
[----:B------:R-:W1:Y:S01]  /*166b0*/  S2R R8, SR_TID.X ;  /* 0x0000000000087919 */ /* 0x000e620000002100 */
[----:B------:R-:W-:Y:S01]  /*166c0*/  ULDC.64 UR6, c[0x0][0x280] ;  /* 0x0000a00000067ab9 */ /* 0x000fe20000000a00 */
[----:B--2---:R-:W2:Y:S01]  /*166d0*/  S2R R10, SR_TID.X ;  /* 0x00000000000a7919 */ /* 0x004ea20000002100 */
[----:B-1----:R-:W-:Y:S02]  /*166e0*/  IMAD.SHL.U32 R8, R8, 0x10, RZ ;  /* 0x0000001008087824 */ /* 0x002fe400078e00ff */
[----:B--2---:R-:W-:-:S05]  /*166f0*/  IMAD.SHL.U32 R10, R10, 0x8, RZ ;  /* 0x000000080a0a7824 */ /* 0x004fca00078e00ff */
[----:B------:R-:W-:-:S04]  /*16700*/  LOP3.LUT R10, R10, 0x38, RZ, 0xc0, !PT ;  /* 0x000000380a0a7812 */ /* 0x000fc800078ec0ff */
[C---:B------:R-:W-:Y:S02]  /*16710*/  LOP3.LUT R11, R10.reuse, 0x40, RZ, 0xfc, !PT ;  /* 0x000000400a0b7812 */ /* 0x040fe400078efcff */
[----:B------:R-:W-:Y:S01]  /*16720*/  LOP3.LUT R10, R10, 0x80, RZ, 0xfc, !PT ;  /* 0x000000800a0a7812 */ /* 0x000fe200078efcff */
        /* <DEDUP_REMOVED lines=18> */
[----:B------:R-:W-:Y:S02]  /*16850*/  IMAD.IADD R4, R8, 0x1, R9 ;  /* 0x0000000108047824 */ /* 0x000fe400078e0209 */
        /* <DEDUP_REMOVED lines=18> */
[----:B------:R-:W1:Y:S01]  /*16980*/  S2R R8, SR_TID.X ;  /* 0x0000000000087919 */ /* 0x000e620000002100 */
[----:B------:R-:W-:Y:S01]  /*16990*/  IMAD R0, R4, UR5, R0 ;  /* 0x0000000504007c24 */ /* 0x000fe2000f8e0200 */
[----:B------:R-:W-:-:S03]  /*169a0*/  LEA R4, P3, R2, UR6, 0x1 ;  /* 0x0000000602047c11 */ /* 0x000fc6000f8608ff */
[----:B------:R-:W-:Y:S01]  /*169b0*/  IMAD.IADD R0, R3, 0x1, R0 ;  /* 0x0000000103007824 */ /* 0x000fe200078e0200 */
[----:B------:R-:W-:-:S04]  /*169c0*/  ISETP.GE.AND P1, PT, R11, UR4, PT ;  /* 0x000000040b007c0c */ /* 0x000fc8000bf26270 */
[----:B------:R-:W-:Y:S01]  /*169d0*/  LEA.HI.X R3, R2, UR7, R0, 0x1, P3 ;  /* 0x0000000702037c11 */ /* 0x000fe200098f0c00 */
[----:B-1----:R-:W-:-:S05]  /*169e0*/  IMAD.SHL.U32 R8, R8, 0x8, RZ ;  /* 0x0000000808087824 */ /* 0x002fca00078e00ff */
[----:B------:R-:W-:-:S04]  /*169f0*/  LOP3.LUT R8, R8, 0x38, RZ, 0xc0, !PT ;  /* 0x0000003808087812 */ /* 0x000fc800078ec0ff */
[----:B------:R-:W-:Y:S01]  /*16a00*/  ISETP.GE.AND P2, PT, R8, UR4, PT ;  /* 0x0000000408007c0c */ /* 0x000fe2000bf46270 */
[----:B------:R-:W-:-:S03]  /*16a10*/  UMOV UR4, 0xffffffff ;  /* 0xffffffff00047882 */ /* 0x000fc60000000000 */
[----:B0-----:R-:W-:Y:S09]  /*16a20*/  BRA.DIV UR4, `(.L_x_4504) ;  /* 0x0000004e04b87947 */ /* 0x001ff2000b800000 */
[----:B------:R-:W0:Y:S01]  /*16a30*/  S2R R6, SR_TID.X ;  /* 0x0000000000067919 */ /* 0x000e220000002100 */
[----:B------:R-:W2:Y:S01]  /*16a40*/  LDL.LU R9, [R1+0x28] ;  /* 0x0000280001097983 */ /* 0x000ea20000300800 */
[----:B0-----:R-:W-:-:S04]  /*16a50*/  LOP3.LUT R6, R6, 0x7f, RZ, 0xc0, !PT ;  /* 0x0000007f06067812 */ /* 0x001fc800078ec0ff */
[----:B------:R-:W-:Y:S02]  /*16a60*/  SHF.R.U32.HI R8, RZ, 0x3, R6 ;  /* 0x00000003ff087819 */ /* 0x000fe40000011606 */
[----:B------:R-:W3:Y:S01]  /*16a70*/  LDL.LU R6, [R1+0x2c] ;  /* 0x00002c0001067983 */ /* 0x000ee20000300800 */
[----:B------:R-:W0:Y:S01]  /*16a80*/  S2R R11, SR_TID.X ;  /* 0x00000000000b7919 */ /* 0x000e220000002100 */
[----:B------:R-:W-:Y:S01]  /*16a90*/  ULDC.64 UR4, c[0x0][0x208] ;  /* 0x0000820000047ab9 */ /* 0x000fe20000000a00 */
[----:B0-----:R-:W-:-:S05]  /*16aa0*/  IMAD.SHL.U32 R11, R11, 0x8, RZ ;  /* 0x000000080b0b7824 */ /* 0x001fca00078e00ff */
[----:B------:R-:W-:Y:S01]  /*16ab0*/  LOP3.LUT R11, R11, 0x38, RZ, 0xc0, !PT ;  /* 0x000000380b0b7812 */ /* 0x000fe200078ec0ff */
[----:B--2---:R-:W-:-:S04]  /*16ac0*/  IMAD.IADD R0, R8, 0x1, R9 ;  /* 0x0000000108007824 */ /* 0x004fc800078e0209 */
[----:B------:R-:W-:Y:S01]  /*16ad0*/  VIADD R5, R0, 0x10 ;  /* 0x0000001000057836 */ /* 0x000fe20000000000 */
[----:B------:R-:W-:Y:S01]  /*16ae0*/  SHFL.IDX PT, R9, R3, 0x1, 0x181f ;  /* 0x00381f0003097f89 */ /* 0x000fe200000e0000 */
[----:B---3--:R-:W-:-:S03]  /*16af0*/  IMAD R2, R6, R7, RZ ;  /* 0x0000000706027224 */ /* 0x008fc600078e02ff */
[----:B------:R-:W0:Y:S04]  /*16b00*/  SHFL.IDX PT, R7, R4, RZ, 0x181f ;  /* 0x00181fff04077589 */ /* 0x000e2800000e0000 */
[----:B------:R-:W1:Y:S01]  /*16b10*/  SHFL.IDX PT, R6, R3, RZ, 0x181f ;  /* 0x00181fff03067589 */ /* 0x000e6200000e0000 */
[-C--:B------:R-:W-:Y:S02]  /*16b20*/  ISETP.GE.AND P4, PT, R0, R2.reuse, PT ;  /* 0x000000020000720c */ /* 0x080fe40003f86270 */
[----:B------:R-:W-:Y:S02]  /*16b30*/  ISETP.GE.AND P3, PT, R5, R2, PT ;  /* 0x000000020500720c */ /* 0x000fe40003f66270 */
[----:B------:R-:W2:Y:S09]  /*16b40*/  SHFL.IDX PT, R5, R4, 0x1, 0x181f ;  /* 0x00381f0004057f89 */ /* 0x000eb200000e0000 */
[----:B0-----:R-:W-:-:S05]  /*16b50*/  @!P4 LEA R7, P5, R11, R7, 0x1 ;  /* 0x000000070b07c211 */ /* 0x001fca00078a08ff */
[----:B-1----:R-:W-:-:S05]  /*16b60*/  @!P4 IMAD.X R6, RZ, RZ, R6, P5 ;  /* 0x000000ffff06c224 */ /* 0x002fca00028e0606 */
[----:B------:R-:W-:-:S04]  /*16b70*/  @!P4 LOP3.LUT R7, R7, R6, RZ, 0x3c, !PT ;  /* 0x000000060707c212 */ /* 0x000fc800078e3cff */
[----:B------:R-:W-:Y:S02]  /*16b80*/  @!P4 LOP3.LUT R6, R7, R6, RZ, 0x3c, !PT ;  /* 0x000000060706c212 */ /* 0x000fe400078e3cff */
[----:B--2---:R-:W-:Y:S02]  /*16b90*/  @!P3 LEA R8, P5, R11, R5, 0x1 ;  /* 0x000000050b08b211 */ /* 0x004fe400078a08ff */
        /* <DEDUP_REMOVED lines=67> */
.L_x_4627:
        /* <DEDUP_REMOVED lines=16> */
.L_x_4506:
[----:B------:R-:W-:Y:S05]  /*170d0*/  BSYNC B0 ;  /* 0x0000000000007941 */ /* 0x000fea0003800000 */
.L_x_4505:
[----:B------:R-:W-:Y:S01]  /*170e0*/  NOP ;  /* 0x0000000000007918 */ /* 0x000fe20000000000 */
[----:B------:R-:W-:Y:S01]  /*170f0*/  PLOP3.LUT P0, PT, PT, PT, PT, 0x80, 0x0 ;  /* 0x000000000000781c */ /* 0x000fe20003f0f070 */
[----:B------:R-:W-:-:S12]  /*17100*/  VIADD R11, R19, 0x30800 ;  /* 0x00030800130b7836 */ /* 0x000fd80000000000 */
.L_x_4507:
        /* <DEDUP_REMOVED lines=18> */
.L_x_4628:
[----:B------:R-:W-:Y:S05]  /*17230*/  BSYNC B0 ;  /* 0x0000000000007941 */ /* 0x000fea0003800000 */
.L_x_4508:
[----:B------:R-:W3:Y:S04]  /*17240*/  LDL R2, [R1+0x3c] ;  /* 0x00003c0001027983 */ /* 0x000ee80000100800 */
[----:B0-----:R-:W4:Y:S01]  /*17250*/  LDL R4, [R1+0x24] ;  /* 0x0000240001047983 */ /* 0x001f220000100800 */
[----:B------:R-:W-:Y:S01]  /*17260*/  BSSY B0, `(.L_x_4510) ;  /* 0x0000251000007945 */ /* 0x000fe20003800000 */
[----:B---3--:R-:W-:-:S05]  /*17270*/  VIADD R0, R2, 0xfffffffe ;  /* 0xfffffffe02007836 */ /* 0x008fca0000000000 */
[----:B----4-:R-:W-:-:S13]  /*17280*/  ISETP.GE.AND P0, PT, R0, R4, PT ;  /* 0x000000040000720c */ /* 0x010fda0003f06270 */
        /* <DEDUP_REMOVED lines=56> */
.L_x_4516:
[----:B------:R-:W-:Y:S01]  /*17610*/  IMAD R3, R8, 0x8, R19 ;  /* 0x0000000808037824 */ /* 0x000fe200078e0213 */
[----:B------:R-:W-:Y:S01]  /*17620*/  SHF.L.U32 R2, R9, 0x1f, RZ ;  /* 0x0000001f09027819 */ /* 0x000fe200000006ff */
[----:B------:R-:W-:Y:S03]  /*17630*/  BSSY B3, `(.L_x_4517) ;  /* 0x0000003000037945 */ /* 0x000fe60003800000 */
[----:B------:R-:W1:Y:S02]  /*17640*/  SYNCS.PHASECHK.TRANS64.TRYWAIT P0, [R3+URZ+0x30840], R2 ;  /* 0x03084002030075a7 */ /* 0x000e64000800017f */
[----:B-1----:R-:W-:Y:S05]  /*17650*/  @!P0 BRA `(.L_x_4518) ;  /* 0x0000004c00bc8947 */ /* 0x002fea0003800000 */
.L_x_4629:
[----:B------:R-:W-:Y:S05]  /*17660*/  BSYNC B3 ;  /* 0x0000000000037941 */ /* 0x000fea0003800000 */
.L_x_4517:
        /* <DEDUP_REMOVED lines=12> */
.L_x_4520:
[----:B------:R-:W-:Y:S05]  /*17730*/  BSYNC B3 ;  /* 0x0000000000037941 */ /* 0x000fea0003800000 */
.L_x_4519:
        /* <DEDUP_REMOVED lines=12> */
.L_x_4521:
        /* <DEDUP_REMOVED lines=16> */
.L_x_4522:
        /* <DEDUP_REMOVED lines=16> */
.L_x_4523:
        /* <DEDUP_REMOVED lines=17> */
.L_x_4630:
[----:B------:R-:W-:Y:S05]  /*17b10*/  BSYNC B3 ;  /* 0x0000000000037941 */ /* 0x000fea0003800000 */
.L_x_4524:
[----:B------:R-:W-:Y:S01]  /*17b20*/  BSSY B3, `(.L_x_4526) ;  /* 0x000000d000037945 */ /* 0x000fe20003800000 */
[----:B------:R-:W-:Y:S02]  /*17b30*/  IMAD.MOV.U32 R12, RZ, RZ, 0x0 ;  /* 0x00000000ff0c7424 */ /* 0x000fe400078e00ff */
[----:B------:R-:W-:Y:S01]  /*17b40*/  IMAD.MOV.U32 R13, RZ, RZ, 0x14f00000 ;  /* 0x14f00000ff0d7424 */ /* 0x000fe200078e00ff */
[----:B------:R-:W-:Y:S06]  /*17b50*/  @P1 BRA `(.L_x_4527) ;  /* 0x0000000000241947 */ /* 0x000fec0003800000 */
[----:B------:R-:W2:Y:S01]  /*17b60*/  LDL R6, [R1+0x10] ;  /* 0x0000100001067983 */ /* 0x000ea20000100800 */
[----:B0-----:R-:W-:Y:S01]  /*17b70*/  IMAD.MOV.U32 R3, RZ, RZ, 0x9000 ;  /* 0x00009000ff037424 */ /* 0x001fe200078e00ff */
[----:B------:R-:W0:Y:S02]  /*17b80*/  S2R R4, SR_TID.X ;  /* 0x0000000000047919 */ /* 0x000e240000002100 */
[----:B0-----:R-:W-:-:S04]  /*17b90*/  LOP3.LUT R4, R4, 0x1f, RZ, 0xc0, !PT ;  /* 0x0000001f04047812 */ /* 0x001fc800078ec0ff */
[----:B------:R-:W-:Y:S01]  /*17ba0*/  ISETP.NE.AND P0, PT, R4, RZ, PT ;  /* 0x000000ff0400720c */ /* 0x000fe20003f05270 */
[----:B--2---:R-:W-:-:S04]  /*17bb0*/  IMAD R2, R6, 0x8, R19 ;  /* 0x0000000806027824 */ /* 0x004fc800078e0213 */
[----:B------:R1:W-:Y:S08]  /*17bc0*/  SYNCS.ARRIVE.TRANS64 RZ, [R2+URZ+0x30850], R3 ;  /* 0x0308500302ff79a7 */ /* 0x0003f0000800003f */
[----:B------:R-:W-:Y:S05]  /*17bd0*/  @!P0 BRA `(.L_x_4527) ;  /* 0x0000000000048947 */ /* 0x000fea0003800000 */
[----:B------:R-:W-:Y:S01]  /*17be0*/  BPT.TRAP 0x1 ;  /* 0x000000040000795c */ /* 0x000fe20000300000 */
.L_x_4527:
[----:B------:R-:W-:Y:S05]  /*17bf0*/  BSYNC B3 ;  /* 0x0000000000037941 */ /* 0x000fea0003800000 */
.L_x_4526:
[----:B01----:R-:W2:Y:S04]  /*17c00*/  LDL.LU R2, [R1+0x10] ;  /* 0x0000100001027983 */ /* 0x003ea80000300800 */
[----:B------:R-:W3:Y:S04]  /*17c10*/  LDL R6, [R1+0x18] ;  /* 0x0000180001067983 */ /* 0x000ee80000100800 */
[----:B------:R-:W3:Y:S01]  /*17c20*/  LDL.LU R4, [R1+0x4] ;  /* 0x0000040001047983 */ /* 0x000ee20000300800 */
[----:B------:R-:W-:Y:S01]  /*17c30*/  R2UR UR10, R14 ;  /* 0x000000000e0a72ca */ /* 0x000fe200000e0000 */
[----:B------:R-:W-:Y:S01]  /*17c40*/  UIADD3 UR4, UP0, UR36, 0x470, URZ ;  /* 0x0000047024047890 */ /* 0x000fe2000ff1e03f */
[----:B------:R-:W-:-:S02]  /*17c50*/  R2UR UR6, R12 ;  /* 0x000000000c0672ca */ /* 0x000fc400000e0000 */
[----:B------:R-:W-:Y:S01]  /*17c60*/  R2UR UR7, R13 ;  /* 0x000000000d0772ca */ /* 0x000fe200000e0000 */
[----:B------:R-:W-:Y:S01]  /*17c70*/  UIADD3.X UR5, URZ, UR37, URZ, UP0, !UPT ;  /* 0x000000253f057290 */ /* 0x000fe200087fe43f */
[----:B------:R-:W-:Y:S01]  /*17c80*/  PLOP3.LUT P0, PT, PT, PT, PT, 0x80, 0x0 ;  /* 0x000000000000781c */ /* 0x000fe20003f0f070 */
[C-C-:B--2---:R-:W-:Y:S02]  /*17c90*/  IMAD R3, R2.reuse, 0x8, R19.reuse ;  /* 0x0000000802037824 */ /* 0x144fe400078e0213 */
[----:B------:R-:W-:Y:S02]  /*17ca0*/  IMAD R2, R2, 0x9000, R19 ;  /* 0x0000900002027824 */ /* 0x000fe400078e0213 */
[----:B------:R-:W-:Y:S02]  /*17cb0*/  VIADD R3, R3, 0x30850 ;  /* 0x0003085003037836 */ /* 0x000fe40000000000 */
[----:B---3--:R-:W-:Y:S02]  /*17cc0*/  IMAD R4, R4, 0x60, R6 ;  /* 0x0000006004047824 */ /* 0x008fe400078e0206 */
[----:B------:R-:W-:-:S07]  /*17cd0*/  VIADD R6, R2, 0x400 ;  /* 0x0000040002067836 */ /* 0x000fce0000000000 */
.L_x_4528:
        /* <DEDUP_REMOVED lines=15> */
.L_x_4529:
        /* <DEDUP_REMOVED lines=15> */
.L_x_4530:
        /* <DEDUP_REMOVED lines=12> */
.L_x_4515:
[----:B------:R-:W-:Y:S05]  /*17f80*/  BSYNC B1 ;  /* 0x0000000000017941 */ /* 0x000fea0003800000 */
.L_x_4514:
[----:B0-----:R-:W2:Y:S04]  /*17f90*/  LDL.LU R0, [R1+0x3c] ;  /* 0x00003c0001007983 */ /* 0x001ea80000300800 */
[----:B------:R0:W-:Y:S04]  /*17fa0*/  STL [R1+0x10], R8 ;  /* 0x0000100801007387 */ /* 0x0001e80000100800 */
[----:B------:R0:W-:Y:S02]  /*17fb0*/  STL [R1+0x14], R9 ;  /* 0x0000140901007387 */ /* 0x0001e40000100800 */
[----:B0-2---:R-:W-:-:S07]  /*17fc0*/  VIADD R0, R0, 0xfffffffd ;  /* 0xfffffffd00007836 */ /* 0x005fce0000000000 */
.L_x_4513:
[----:B------:R-:W-:Y:S05]  /*17fd0*/  BSYNC B2 ;  /* 0x0000000000027941 */ /* 0x000fea0003800000 */
.L_x_4512:
[----:B------:R-:W-:-:S05]  /*17fe0*/  VIADD R10, R10, 0xfffffffe ;  /* 0xfffffffe0a0a7836 */ /* 0x000fca0000000000 */
[----:B------:R-:W-:-:S13]  /*17ff0*/  ISETP.NE.AND P0, PT, R10, R7, PT ;  /* 0x000000070a00720c */ /* 0x000fda0003f05270 */
[----:B------:R-:W-:Y:S05]  /*18000*/  @!P0 BRA `(.L_x_4511) ;  /* 0x0000001400d88947 */ /* 0x000fea0003800000 */
[----:B------:R-:W-:-:S07]  /*18010*/  IMAD.MOV.U32 R9, RZ, RZ, R17 ;  /* 0x000000ffff097224 */ /* 0x000fce00078e0011 */
.L_x_4565:
[----:B--2---:R-:W2:Y:S04]  /*18020*/  LDL R3, [R1+0x10] ;  /* 0x0000100001037983 */ /* 0x004ea80000100800 */
        /* <DEDUP_REMOVED lines=35> */
.L_x_4533:
[----:B------:R-:W-:Y:S01]  /*18260*/  IMAD R3, R4, 0x8, R19 ;  /* 0x0000000804037824 */ /* 0x000fe200078e0213 */
[----:B------:R-:W-:Y:S01]  /*18270*/  SHF.L.U32 R2, R5, 0x1f, RZ ;  /* 0x0000001f05027819 */ /* 0x000fe200000006ff */
[----:B------:R-:W-:Y:S03]  /*18280*/  BSSY B2, `(.L_x_4534) ;  /* 0x0000003000027945 */ /* 0x000fe60003800000 */
[----:B------:R-:W1:Y:S02]  /*18290*/  SYNCS.PHASECHK.TRANS64.TRYWAIT P0, [R3+URZ+0x30840], R2 ;  /* 0x03084002030075a7 */ /* 0x000e64000800017f */
[----:B-1----:R-:W-:Y:S05]  /*182a0*/  @!P0 BRA `(.L_x_4535) ;  /* 0x0000004000d08947 */ /* 0x002fea0003800000 */
.L_x_4631:
[----:B------:R-:W-:Y:S05]  /*182b0*/  BSYNC B2 ;  /* 0x0000000000027941 */ /* 0x000fea0003800000 */
.L_x_4534:
        /* <DEDUP_REMOVED lines=12> */
.L_x_4537:
[----:B------:R-:W-:Y:S05]  /*18380*/  BSYNC B2 ;  /* 0x0000000000027941 */ /* 0x000fea0003800000 */
.L_x_4536:
        /* <DEDUP_REMOVED lines=12> */
.L_x_4538:
        /* <DEDUP_REMOVED lines=16> */
.L_x_4539:
        /* <DEDUP_REMOVED lines=16> */
.L_x_4540:
        /* <DEDUP_REMOVED lines=17> */
.L_x_4632:
[----:B------:R-:W-:Y:S05]  /*18760*/  BSYNC B2 ;  /* 0x0000000000027941 */ /* 0x000fea0003800000 */
.L_x_4541:
        /* <DEDUP_REMOVED lines=11> */
.L_x_4544:
[----:B------:R-:W-:Y:S05]  /*18820*/  BSYNC B2 ;  /* 0x0000000000027941 */ /* 0x000fea0003800000 */
.L_x_4543:
[----:B0-----:R-:W2:Y:S04]  /*18830*/  LDL.LU R3, [R1+0x10] ;  /* 0x0000100001037983 */ /* 0x001ea80000300800 */
[----:B------:R-:W3:Y:S04]  /*18840*/  LDL R7, [R1+0x18] ;  /* 0x0000180001077983 */ /* 0x000ee80000100800 */
[----:B------:R-:W3:Y:S01]  /*18850*/  LDL.LU R6, [R1+0x4] ;  /* 0x0000040001067983 */ /* 0x000ee20000300800 */
[----:B------:R-:W-:Y:S01]  /*18860*/  R2UR UR10, R10 ;  /* 0x000000000a0a72ca */ /* 0x000fe200000e0000 */
[----:B------:R-:W-:Y:S01]  /*18870*/  UIADD3 UR4, UP0, UR36, 0x470, URZ ;  /* 0x0000047024047890 */ /* 0x000fe2000ff1e03f */
[----:B------:R-:W-:Y:S01]  /*18880*/  R2UR UR6, R12 ;  /* 0x000000000c0672ca */ /* 0x000fe200000e0000 */
[----:B------:R-:W-:Y:S01]  /*18890*/  VIADD R2, R2, 0x50 ;  /* 0x0000005002027836 */ /* 0x000fe20000000000 */
[----:B------:R-:W-:Y:S01]  /*188a0*/  R2UR UR7, R13 ;  /* 0x000000000d0772ca */ /* 0x000fe200000e0000 */
[----:B------:R-:W-:Y:S01]  /*188b0*/  UIADD3.X UR5, URZ, UR37, URZ, UP0, !UPT ;  /* 0x000000253f057290 */ /* 0x000fe200087fe43f */
[----:B------:R-:W-:Y:S01]  /*188c0*/  PLOP3.LUT P0, PT, PT, PT, PT, 0x80, 0x0 ;  /* 0x000000000000781c */ /* 0x000fe20003f0f070 */
[----:B--2---:R-:W-:-:S02]  /*188d0*/  IMAD R3, R3, 0x9000, R19 ;  /* 0x0000900003037824 */ /* 0x004fc400078e0213 */
[----:B---3--:R-:W-:Y:S02]  /*188e0*/  IMAD R6, R6, 0x60, R7 ;  /* 0x0000006006067824 */ /* 0x008fe400078e0207 */
[----:B------:R-:W-:-:S08]  /*188f0*/  VIADD R7, R3, 0x400 ;  /* 0x0000040003077836 */ /* 0x000fd00000000000 */
.L_x_4545:
        /* <DEDUP_REMOVED lines=15> */
.L_x_4546:
        /* <DEDUP_REMOVED lines=15> */
.L_x_4547:
        /* <DEDUP_REMOVED lines=12> */
.L_x_4532:
[----:B------:R-:W-:Y:S05]  /*18ba0*/  BSYNC B1 ;  /* 0x0000000000017941 */ /* 0x000fea0003800000 */
.L_x_4531:
[----:B------:R-:W-:Y:S01]  /*18bb0*/  VIADD R3, R4, 0x1 ;  /* 0x0000000104037836 */ /* 0x000fe20000000000 */
[----:B------:R-:W-:Y:S01]  /*18bc0*/  LOP3.LUT P1, RZ, R18, 0x1, RZ, 0xc0, !PT ;  /* 0x0000000112ff7812 */ /* 0x000fe2000782c0ff */
[----:B------:R-:W-:Y:S01]  /*18bd0*/  BSSY B1, `(.L_x_4548) ;  /* 0x00000b5000017945 */ /* 0x000fe20003800000 */
[----:B------:R-:W-:Y:S02]  /*18be0*/  VIADD R6, R0, 0xffffffff ;  /* 0xffffffff00067836 */ /* 0x000fe40000000000 */
        /* <DEDUP_REMOVED lines=13> */
[----:B0-----:R-:W0:Y:S01]  /*18cc0*/  LDC R8, c[0x0][0x43c] ;  /* 0x00010f00ff087b82 */ /* 0x001e220000000800 */
        /* <DEDUP_REMOVED lines=18> */
.L_x_4550:
[----:B------:R-:W-:Y:S01]  /*18df0*/  IMAD R2, R12, 0x8, R19 ;  /* 0x000000080c027824 */ /* 0x000fe200078e0213 */
[----:B------:R-:W-:Y:S01]  /*18e00*/  SHF.L.U32 R3, R10, 0x1f, RZ ;  /* 0x0000001f0a037819 */ /* 0x000fe200000006ff */
[----:B------:R-:W-:Y:S03]  /*18e10*/  BSSY B2, `(.L_x_4551) ;  /* 0x0000003000027945 */ /* 0x000fe60003800000 */
[----:B------:R-:W3:Y:S02]  /*18e20*/  SYNCS.PHASECHK.TRANS64.TRYWAIT P0, [R2+URZ+0x30840], R3 ;  /* 0x03084003020075a7 */ /* 0x000ee4000800017f */
[----:B---3--:R-:W-:Y:S05]  /*18e30*/  @!P0 BRA `(.L_x_4552) ;  /* 0x0000003800148947 */ /* 0x008fea0003800000 */
.L_x_4633:
[----:B------:R-:W-:Y:S05]  /*18e40*/  BSYNC B2 ;  /* 0x0000000000027941 */ /* 0x000fea0003800000 */
.L_x_4551:
[----:B0-2---:R-:W0:Y:S01]  /*18e50*/  S2R R8, SR_TID.X ;  /* 0x0000000000087919 */ /* 0x005e220000002100 */
[----:B------:R-:W-:Y:S01]  /*18e60*/  BSSY B2, `(.L_x_4553) ;  /* 0x000000b000027945 */ /* 0x000fe20003800000 */
[----:B0-----:R-:W-:-:S04]  /*18e70*/  LOP3.LUT R8, R8, 0x7f, RZ, 0xc0, !PT ;  /* 0x0000007f08087812 */ /* 0x001fc800078ec0ff */
[----:B------:R-:W-:-:S13]  /*18e80*/  ISETP.NE.AND P1, PT, R8, RZ, PT ;  /* 0x000000ff0800720c */ /* 0x000fda0003f25270 */
[----:B------:R-:W-:Y:S05]  /*18e90*/  @P1 BRA `(.L_x_4554) ;  /* 0x00000000001c1947 */ /* 0x000fea0003800000 */
[----:B------:R-:W0:Y:S01]  /*18ea0*/  S2R R8, SR_TID.X ;  /* 0x0000000000087919 */ /* 0x000e220000002100 */
[----:B---3--:R-:W-:-:S04]  /*18eb0*/  IMAD.MOV.U32 R3, RZ, RZ, 0x9000 ;  /* 0x00009000ff037424 */ /* 0x008fc800078e00ff */
[----:B------:R2:W-:Y:S01]  /*18ec0*/  SYNCS.ARRIVE.TRANS64 RZ, [R2+URZ+0x30830], R3 ;  /* 0x0308300302ff79a7 */ /* 0x0005e2000800003f */
[----:B0-----:R-:W-:-:S04]  /*18ed0*/  LOP3.LUT R8, R8, 0x1f, RZ, 0xc0, !PT ;  /* 0x0000001f08087812 */ /* 0x001fc800078ec0ff */
[----:B------:R-:W-:-:S13]  /*18ee0*/  ISETP.NE.AND P0, PT, R8, RZ, PT ;  /* 0x000000ff0800720c */ /* 0x000fda0003f05270 */
[----:B--2---:R-:W-:Y:S05]  /*18ef0*/  @!P0 BRA `(.L_x_4554) ;  /* 0x0000000000048947 */ /* 0x004fea0003800000 */
[----:B------:R-:W-:Y:S01]  /*18f00*/  BPT.TRAP 0x1 ;  /* 0x000000040000795c */ /* 0x000fe20000300000 */
.L_x_4554:
[----:B------:R-:W-:Y:S05]  /*18f10*/  BSYNC B2 ;  /* 0x0000000000027941 */ /* 0x000fea0003800000 */
.L_x_4553:
[----:B------:R-:W2:Y:S04]  /*18f20*/  LDL R8, [R1+0x10] ;  /* 0x0000100001087983 */ /* 0x000ea80000100800 */
[----:B---3--:R-:W3:Y:S01]  /*18f30*/  LDL R2, [R1+0x18] ;  /* 0x0000180001027983 */ /* 0x008ee20000100800 */
[----:B------:R-:W-:Y:S01]  /*18f40*/  IMAD.MOV.U32 R14, RZ, RZ, RZ ;  /* 0x000000ffff0e7224 */ /* 0x000fe200078e00ff */
[----:B------:R-:W-:Y:S01]  /*18f50*/  UIADD3 UR4, UP0, UR36, 0x370, URZ ;  /* 0x0000037024047890 */ /* 0x000fe2000ff1e03f */
[----:B------:R-:W-:Y:S01]  /*18f60*/  PLOP3.LUT P0, PT, PT, PT, PT, 0x80, 0x0 ;  /* 0x000000000000781c */ /* 0x000fe20003f0f070 */
[----:B------:R-:W-:Y:S01]  /*18f70*/  UMOV UR6, 0x0 ;  /* 0x0000000000067882 */ /* 0x000fe20000000000 */
[----:B------:R-:W-:Y:S01]  /*18f80*/  UMOV UR7, 0x14f00000 ;  /* 0x14f0000000077882 */ /* 0x000fe20000000000 */
[----:B------:R-:W-:Y:S01]  /*18f90*/  R2UR UR10, R14 ;  /* 0x000000000e0a72ca */ /* 0x000fe200000e0000 */
[----:B------:R-:W-:Y:S01]  /*18fa0*/  UIADD3.X UR5, URZ, UR37, URZ, UP0, !UPT ;  /* 0x000000253f057290 */ /* 0x000fe200087fe43f */
[----:B--2---:R-:W-:-:S02]  /*18fb0*/  IMAD R3, R8, 0x8, R11 ;  /* 0x0000000808037824 */ /* 0x004fc400078e020b */
[----:B------:R-:W-:Y:S02]  /*18fc0*/  IMAD R8, R8, 0x9000, R19 ;  /* 0x0000900008087824 */ /* 0x000fe400078e0213 */
[----:B------:R-:W-:Y:S02]  /*18fd0*/  VIADD R3, R3, 0x30 ;  /* 0x0000003003037836 */ /* 0x000fe40000000000 */
[----:B---3--:R-:W-:Y:S02]  /*18fe0*/  IMAD R2, R7, 0x60, R2 ;  /* 0x0000006007027824 */ /* 0x008fe400078e0202 */
[----:B-1----:R-:W-:-:S07]  /*18ff0*/  VIADD R10, R8, 0x1e400 ;  /* 0x0001e400080a7836 */ /* 0x002fce0000000000 */
.L_x_4555:
        /* <DEDUP_REMOVED lines=16> */
.L_x_4556:
        /* <DEDUP_REMOVED lines=16> */
.L_x_4557:
        /* <DEDUP_REMOVED lines=15> */
.L_x_4634:
[----:B------:R-:W-:Y:S05]  /*192f0*/  BSYNC B2 ;  /* 0x0000000000027941 */ /* 0x000fea0003800000 */
.L_x_4558:
[----:B------:R-:W-:Y:S01]  /*19300*/  BSSY B2, `(.L_x_4560) ;  /* 0x000000b000027945 */ /* 0x000fe20003800000 */
[----:B------:R-:W-:Y:S02]  /*19310*/  IMAD.MOV.U32 R12, RZ, RZ, 0x0 ;  /* 0x00000000ff0c7424 */ /* 0x000fe400078e00ff */
[----:B------:R-:W-:Y:S01]  /*19320*/  IMAD.MOV.U32 R13, RZ, RZ, 0x14f00000 ;  /* 0x14f00000ff0d7424 */ /* 0x000fe200078e00ff */
[----:B------:R-:W-:Y:S06]  /*19330*/  @P1 BRA `(.L_x_4561) ;  /* 0x00000000001c1947 */ /* 0x000fec0003800000 */
[----:B------:R-:W1:Y:S01]  /*19340*/  S2R R8, SR_TID.X ;  /* 0x0000000000087919 */ /* 0x000e620000002100 */
[----:B------:R-:W-:-:S04]  /*19350*/  IMAD.MOV.U32 R3, RZ, RZ, 0x9000 ;  /* 0x00009000ff037424 */ /* 0x000fc800078e00ff */
[----:B------:R2:W-:Y:S01]  /*19360*/  SYNCS.ARRIVE.TRANS64 RZ, [R2+URZ+0x50], R3 ;  /* 0x0000500302ff79a7 */ /* 0x0005e2000800003f */
[----:B-1----:R-:W-:-:S04]  /*19370*/  LOP3.LUT R8, R8, 0x1f, RZ, 0xc0, !PT ;  /* 0x0000001f08087812 */ /* 0x002fc800078ec0ff */
[----:B------:R-:W-:-:S13]  /*19380*/  ISETP.NE.AND P0, PT, R8, RZ, PT ;  /* 0x000000ff0800720c */ /* 0x000fda0003f05270 */
[----:B--2---:R-:W-:Y:S05]  /*19390*/  @!P0 BRA `(.L_x_4561) ;  /* 0x0000000000048947 */ /* 0x004fea0003800000 */
[----:B------:R-:W-:Y:S01]  /*193a0*/  BPT.TRAP 0x1 ;  /* 0x000000040000795c */ /* 0x000fe20000300000 */
.L_x_4561:
[----:B------:R-:W-:Y:S05]  /*193b0*/  BSYNC B2 ;  /* 0x0000000000027941 */ /* 0x000fea0003800000 */
.L_x_4560:
        /* <DEDUP_REMOVED lines=12> */
.L_x_4562:
        /* <DEDUP_REMOVED lines=15> */
.L_x_4563:
        /* <DEDUP_REMOVED lines=15> */
.L_x_4564:
        /* <DEDUP_REMOVED lines=12> */
.L_x_4549:
[----:B------:R-:W-:Y:S05]  /*19720*/  BSYNC B1 ;  /* 0x0000000000017941 */ /* 0x000fea0003800000 */
.L_x_4548:
[----:B------:R-:W3:Y:S01]  /*19730*/  LDL R2, [R1+0x24] ;  /* 0x0000240001027983 */ /* 0x000ee20000100800 */
[----:B------:R-:W-:Y:S01]  /*19740*/  VIADD R0, R0, 0xfffffffe ;  /* 0xfffffffe00007836 */ /* 0x000fe20000000000 */
[----:B---3--:R-:W-:-:S13]  /*19750*/  ISETP.GT.AND P0, PT, R6, R2, PT ;  /* 0x000000020600720c */ /* 0x008fda0003f04270 */
[----:B------:R-:W-:Y:S05]  /*19760*/  @P0 BRA `(.L_x_4565) ;  /* 0xffffffe8002c0947 */ /* 0x000fea000383ffff */
.L_x_4511:
[----:B------:R-:W-:Y:S05]  /*19770*/  BSYNC B0 ;  /* 0x0000000000007941 */ /* 0x000fea0003800000 */
.L_x_4510:
        /* <DEDUP_REMOVED lines=19> */
.L_x_4567:
[----:B------:R-:W-:Y:S05]  /*198b0*/  BSYNC B0 ;  /* 0x0000000000007941 */ /* 0x000fea0003800000 */
.L_x_4566:
[----:B------:R-:W-:Y:S01]  /*198c0*/  LOP3.LUT P0, RZ, R18, 0x1, RZ, 0xc0, !PT ;  /* 0x0000000112ff7812 */ /* 0x000fe2000780c0ff */
[----:B------:R-:W-:-:S12]  /*198d0*/  BSSY B0, `(.L_x_4568) ;  /* 0x000004a000007945 */ /* 0x000fd80003800000 */
[----:B------:R-:W-:Y:S05]  /*198e0*/  @!P0 BRA `(.L_x_4569) ;  /* 0x0000000400208947 */ /* 0x000fea0003800000 */
[----:B--2---:R-:W2:Y:S04]  /*198f0*/  LDL R0, [R1+0x10] ;  /* 0x0000100001007983 */ /* 0x004ea80000100800 */
[----:B------:R-:W3:Y:S01]  /*19900*/  LDL R2, [R1+0x14] ;  /* 0x0000140001027983 */ /* 0x000ee20000100800 */
[----:B------:R-:W-:Y:S01]  /*19910*/  BSSY B1, `(.L_x_4570) ;  /* 0x0000006000017945 */ /* 0x000fe20003800000 */
[----:B------:R-:W-:Y:S01]  /*19920*/  ISETP.NE.AND P1, PT, R3, RZ, PT ;  /* 0x000000ff0300720c */ /* 0x000fe20003f25270 */
[----:B--2---:R-:W-:Y:S01]  /*19930*/  IMAD R0, R0, 0x8, R19 ;  /* 0x0000000800007824 */ /* 0x004fe200078e0213 */
[----:B---3--:R-:W-:-:S04]  /*19940*/  SHF.L.U32 R2, R2, 0x1f, RZ ;  /* 0x0000001f02027819 */ /* 0x008fc800000006ff */
[----:B------:R-:W2:Y:S02]  /*19950*/  SYNCS.PHASECHK.TRANS64.TRYWAIT P0, [R0+URZ+0x30860], R2 ;  /* 0x03086002000075a7 */ /* 0x000ea4000800017f */
[----:B--2---:R-:W-:Y:S05]  /*19960*/  @!P0 BRA `(.L_x_4571) ;  /* 0x0000002c00708947 */ /* 0x004fea0003800000 */
.L_x_4635:
[----:B------:R-:W-:Y:S05]  /*19970*/  BSYNC B1 ;  /* 0x0000000000017941 */ /* 0x000fea0003800000 */
.L_x_4570:
        /* <DEDUP_REMOVED lines=9> */
.L_x_4573:
[----:B------:R-:W-:Y:S05]  /*19a10*/  BSYNC B1 ;  /* 0x0000000000017941 */ /* 0x000fea0003800000 */
.L_x_4572:
[----:B------:R-:W3:Y:S04]  /*19a20*/  LDL.LU R4, [R1+0x18] ;  /* 0x0000180001047983 */ /* 0x000ee80000300800 */
[----:B------:R-:W3:Y:S04]  /*19a30*/  LDL.LU R3, [R1+0x4] ;  /* 0x0000040001037983 */ /* 0x000ee80000300800 */
[----:B--2---:R-:W2:Y:S01]  /*19a40*/  LDL R2, [R1+0x10] ;  /* 0x0000100001027983 */ /* 0x004ea20000100800 */
        /* <DEDUP_REMOVED lines=8> */
[----:B--2---:R-:W-:-:S04]  /*19ad0*/  IMAD R2, R2, 0x9000, R19 ;  /* 0x0000900002027824 */ /* 0x004fc800078e0213 */
[----:B------:R-:W-:-:S07]  /*19ae0*/  VIADD R4, R2, 0x400 ;  /* 0x0000040002047836 */ /* 0x000fce0000000000 */
.L_x_4574:
        /* <DEDUP_REMOVED lines=15> */
.L_x_4575:
        /* <DEDUP_REMOVED lines=15> */
.L_x_4576:
        /* <DEDUP_REMOVED lines=9> */
[----:B---3--:R-:W-:Y:S05]  /*19d60*/  @P0 BRA.U.ANY `(.L_x_4576) ;  /* 0xfffffffd00d80947 */ /* 0x008fea000393ffff */
.L_x_4569:
[----:B------:R-:W-:Y:S05]  /*19d70*/  BSYNC B0 ;  /* 0x0000000000007941 */ /* 0x000fea0003800000 */
.L_x_4568:
[----:B-1----:R-:W2:Y:S04]  /*19d80*/  LDL.LU R5, [R1+0x10] ;  /* 0x0000100001057983 */ /* 0x002ea80000300800 */
[----:B------:R-:W3:Y:S01]  /*19d90*/  LDL.LU R4, [R1+0x14] ;  /* 0x0000140001047983 */ /* 0x000ee20000300800 */
[----:B--2---:R-:W-:-:S05]  /*19da0*/  VIADD R0, R5, 0x1 ;  /* 0x0000000105007836 */ /* 0x004fca0000000000 */
[----:B------:R-:W-:-:S04]  /*19db0*/  ISETP.NE.AND P0, PT, R0, 0x2, PT ;  /* 0x000000020000780c */ /* 0x000fc80003f05270 */
[----:B------:R-:W-:Y:S02]  /*19dc0*/  SEL R2, RZ, 0x1, P0 ;  /* 0x00000001ff027807 */ /* 0x000fe40000000000 */
[----:B------:R-:W-:Y:S02]  /*19dd0*/  SEL R0, R0, RZ, P0 ;  /* 0x000000ff00007207 */ /* 0x000fe40000000000 */
[----:B---3--:R-:W-:-:S03]  /*19de0*/  LOP3.LUT R4, R4, R2, RZ, 0x3c, !PT ;  /* 0x0000000204047212 */ /* 0x008fc600078e3cff */
[----:B------:R1:W-:Y:S04]  /*19df0*/  STL [R1+0x10], R0 ;  /* 0x0000100001007387 */ /* 0x0003e80000100800 */
[----:B------:R1:W-:Y:S02]  /*19e00*/  STL [R1+0x14], R4 ;  /* 0x0000140401007387 */ /* 0x0003e40000100800 */
.L_x_4490:
[----:B------:R-:W-:Y:S05]  /*19e10*/  BSYNC B7 ;  /* 0x0000000000077941 */ /* 0x000fea0003800000 */
.L_x_4488:
        /* <DEDUP_REMOVED lines=8> */
[----:B01----:R-:W0:Y:S04]  /*19ea0*/  LDS.128 R4, [R19+0x308d0] ;  /* 0x0308d00013047984 */ /* 0x003e280000000c00 */
[----:B0-----:R0:W-:Y:S04]  /*19eb0*/  STL.64 [R1], R4 ;  /* 0x0000000401007387 */ /* 0x0011e80000100a00 */
[----:B------:R0:W-:Y:S01]  /*19ec0*/  STL.64 [R1+0x8], R6 ;  /* 0x0000080601007387 */ /* 0x0001e20000100a00 */
[----:B------:R-:W-:Y:S06]  /*19ed0*/  BAR.ARV 0x4, 0x180 ;  /* 0x0106000000007b1d */ /* 0x000fec0000002000 */
[----:B------:R-:W-:Y:S05]  /*19ee0*/  BRA `(.L_x_4578) ;  /* 0x00000010003c7947 */ /* 0x000fea0003800000 */
.L_x_4577:
[----:B------:R-:W4:Y:S01]  /*19ef0*/  S2R R16, SR_TID.X ;  /* 0x0000000000107919 */ /* 0x000f220000002100 */
[----:B------:R-:W-:Y:S01]  /*19f00*/  UMOV UR4, 0xffffffff ;  /* 0xffffffff00047882 */ /* 0x000fe20000000000 */
[----:B----4-:R-:W-:-:S04]  /*19f10*/  LOP3.LUT R16, R16, 0x1f, RZ, 0xc0, !PT ;  /* 0x0000001f10107812 */ /* 0x010fc800078ec0ff */
        /* <DEDUP_REMOVED lines=10> */
[----:B------:R-:W1:Y:S01]  /*19fc0*/  @!P1 LDC.64 R4, c[0x0][0xc78] ;  /* 0x00031e00ff049b82 */ /* 0x000e620000000a00 */
[----:B0-----:R-:W-:-:S05]  /*19fd0*/  @!P1 IMAD.WIDE R2, R0, 0x4, R2 ;  /* 0x0000000400029825 */ /* 0x001fca00078e0202 */
[----:B------:R1:W3:Y:S02]  /*19fe0*/  @!P1 LDG.E R6, desc[UR6][R2.64] ;  /* 0x0000000602069981 */ /* 0x0002e4000c1e1900 */
[----:B-1----:R-:W-:-:S06]  /*19ff0*/  @!P1 IMAD.WIDE R2, R0, 0x4, R4 ;  /* 0x0000000400029825 */ /* 0x002fcc00078e0204 */
[----:B------:R-:W4:Y:S01]  /*1a000*/  @!P1 LDG.E R2, desc[UR6][R2.64] ;  /* 0x0000000602029981 */ /* 0x000f22000c1e1900 */
[----:B------:R-:W-:Y:S01]  /*1a010*/  IMAD.MOV.U32 R5, RZ, RZ, RZ ;  /* 0x000000ffff057224 */ /* 0x000fe200078e00ff */
[C---:B------:R-:W-:Y:S02]  /*1a020*/  ISETP.GE.U32.AND P2, PT, R16.reuse, 0x2, PT ;  /* 0x000000021000780c */ /* 0x040fe40003f46070 */
[C---:B------:R-:W-:Y:S01]  /*1a030*/  ISETP.GE.U32.AND P3, PT, R16.reuse, 0x4, PT ;  /* 0x000000041000780c */ /* 0x040fe20003f66070 */
[----:B------:R-:W-:Y:S01]  /*1a040*/  SHFL.IDX PT, R0, R8, RZ, 0x1f ;  /* 0x00001fff08007589 */ /* 0x000fe200000e0000 */
[C---:B------:R-:W-:Y:S02]  /*1a050*/  ISETP.GE.U32.AND P4, PT, R16.reuse, 0x8, PT ;  /* 0x000000081000780c */ /* 0x040fe40003f86070 */
[----:B------:R-:W-:Y:S01]  /*1a060*/  ISETP.GE.U32.AND P5, PT, R16, 0x10, PT ;  /* 0x000000101000780c */ /* 0x000fe20003fa6070 */
[----:B---3--:R-:W-:Y:S01]  /*1a070*/  @!P1 IMAD.MOV.U32 R5, RZ, RZ, R6 ;  /* 0x000000ffff059224 */ /* 0x008fe200078e0006 */
[----:B------:R-:W-:-:S02]  /*1a080*/  CS2R R6, SRZ ;  /* 0x0000000000067805 */ /* 0x000fc4000001ff00 */
[----:B----4-:R-:W-:Y:S01]  /*1a090*/  @!P1 IMAD.MOV.U32 R7, RZ, RZ, R2 ;  /* 0x000000ffff079224 */ /* 0x010fe200078e0002 */
[----:B------:R-:W-:-:S03]  /*1a0a0*/  ISETP.NE.AND P1, PT, R16, RZ, PT ;  /* 0x000000ff1000720c */ /* 0x000fc60003f25270 */
[----:B------:R-:W-:-:S05]  /*1a0b0*/  IMAD R2, R7, R5, RZ ;  /* 0x0000000507027224 */ /* 0x000fca00078e02ff */
[----:B------:R-:W0:Y:S02]  /*1a0c0*/  SHFL.UP PT, R3, R2, 0x1, RZ ;  /* 0x0420000002037989 */ /* 0x000e2400000e00ff */
[----:B0-----:R-:W-:-:S05]  /*1a0d0*/  SEL R9, R3, RZ, P1 ;  /* 0x000000ff03097207 */ /* 0x001fca0000800000 */
[----:B------:R-:W-:Y:S02]  /*1a0e0*/  IMAD.IADD R2, R2, 0x1, R9 ;  /* 0x0000000102027824 */ /* 0x000fe400078e0209 */
[----:B------:R-:W-:Y:S04]  /*1a0f0*/  SHFL.IDX PT, R9, R8, 0x1, 0x1f ;  /* 0x00201f0008097f89 */ /* 0x000fe800000e0000 */
        /* <DEDUP_REMOVED lines=12> */
[----:B--2---:R0:W1:Y:S02]  /*1a1c0*/  SHFL.IDX PT, R10, R2, 0x1f, 0x1f ;  /* 0x03e01f00020a7f89 */ /* 0x00406400000e0000 */
.L_x_4645:
[----:B------:R-:W-:Y:S02]  /*1a1d0*/  ULDC UR4, c[0x0][0xc38] ;  /* 0x00030e0000047ab9 */ /* 0x000fe40000000800 */
[----:B------:R-:W-:-:S04]  /*1a1e0*/  IMAD.U32 R8, RZ, RZ, UR4 ;  /* 0x00000004ff087e24 */ /* 0x000fc8000f8e00ff */
[----:B-1----:R-:W-:-:S04]  /*1a1f0*/  IMAD R10, R10, R8, RZ ;  /* 0x000000080a0a7224 */ /* 0x002fc800078e02ff */
[----:B------:R-:W-:-:S05]  /*1a200*/  IMAD.IADD R4, R9, 0x1, R10 ;  /* 0x0000000109047824 */ /* 0x000fca00078e020a */
[----:B------:R-:W-:-:S13]  /*1a210*/  ISETP.GT.AND P6, PT, R4, R0, PT ;  /* 0x000000000400720c */ /* 0x000fda0003fc4270 */
[----:B------:R-:W-:Y:S05]  /*1a220*/  @P6 BRA `(.L_x_4580) ;  /* 0x0000000000b06947 */ /* 0x000fea0003800000 */
.L_x_4583:
        /* <DEDUP_REMOVED lines=38> */
.L_x_4653:
[----:B------:R-:W-:Y:S02]  /*1a490*/  ULDC UR4, c[0x0][0xc38] ;  /* 0x00030e0000047ab9 */ /* 0x000fe40000000800 */
[----:B------:R-:W-:-:S04]  /*1a4a0*/  IMAD.U32 R8, RZ, RZ, UR4 ;  /* 0x00000004ff087e24 */ /* 0x000fc8000f8e00ff */
[----:B-1----:R-:W-:-:S04]  /*1a4b0*/  IMAD R10, R10, R8, RZ ;  /* 0x000000080a0a7224 */ /* 0x002fc800078e02ff */
[----:B------:R-:W-:-:S05]  /*1a4c0*/  IMAD.IADD R4, R10, 0x1, R4 ;  /* 0x000000010a047824 */ /* 0x000fca00078e0204 */
[----:B------:R-:W-:-:S13]  /*1a4d0*/  ISETP.GT.AND P6, PT, R4, R0, PT ;  /* 0x000000000400720c */ /* 0x000fda0003fc4270 */
[----:B------:R-:W-:Y:S05]  /*1a4e0*/  @!P6 BRA `(.L_x_4583) ;  /* 0xfffffffc0050e947 */ /* 0x000fea000383ffff */
.L_x_4580:
        /* <DEDUP_REMOVED lines=12> */
.L_x_4658:
[----:B------:R-:W-:-:S13]  /*1a5b0*/  ISETP.NE.AND P0, PT, R3, RZ, PT ;  /* 0x000000ff0300720c */ /* 0x000fda0003f05270 */
[----:B------:R-:W-:Y:S05]  /*1a5c0*/  @!P0 BRA `(.L_x_4585) ;  /* 0x0000000000148947 */ /* 0x000fea0003800000 */
[----:B------:R-:W-:Y:S01]  /*1a5d0*/  UMOV UR4, 0xffffffff ;  /* 0xffffffff00047882 */ /* 0x000fe20000000000 */
[----:B---3--:R-:W-:Y:S02]  /*1a5e0*/  VIADD R9, R9, 0xffffffff ;  /* 0xffffffff09097836 */ /* 0x008fe40000000000 */
[----:B------:R-:W-:Y:S05]  /*1a5f0*/  BRA.DIV UR4, `(.L_x_4586) ;  /* 0x0000002e04007947 */ /* 0x000fea000b800000 */
[----:B0-----:R0:W1:Y:S02]  /*1a600*/  SHFL.IDX PT, R2, R2, R9, 0x1f ;  /* 0x00001f0902027589 */ /* 0x00106400000e0000 */
.L_x_4661:
[----:B-1----:R-:W-:-:S07]  /*1a610*/  IMAD.MOV.U32 R6, RZ, RZ, R2 ;  /* 0x000000ffff067224 */ /* 0x002fce00078e0002 */
.L_x_4585:
[----:B0-----:R-:W-:Y:S01]  /*1a620*/  IMAD R2, R6, R8, R10 ;  /* 0x0000000806027224 */ /* 0x001fe200078e020a */
[----:B------:R-:W-:-:S03]  /*1a630*/  ISETP.NE.AND P0, PT, R7, 0x1, PT ;  /* 0x000000010700780c */ /* 0x000fc60003f05270 */
[----:B------:R-:W-:Y:S01]  /*1a640*/  IMAD.IADD R0, R0, 0x1, -R2 ;  /* 0x0000000100007824 */ /* 0x000fe200078e0a02 */
[----:B------:R0:W-:Y:S09]  /*1a650*/  STL [R1], R2 ;  /* 0x0000000201007387 */ /* 0x0001f20000100800 */
[----:B------:R-:W-:Y:S05]  /*1a660*/  @!P0 BRA `(.L_x_4587) ;  /* 0x0000000000e48947 */ /* 0x000fea0003800000 */
[----:B---3--:R-:W-:-:S04]  /*1a670*/  IABS R5, R4 ;  /* 0x0000000400057213 */ /* 0x008fc80000000000 */
        /* <DEDUP_REMOVED lines=56> */
.L_x_4587:
[----:B---3--:R-:W2:Y:S01]  /*1aa00*/  LDL R5, [R1+0xc] ;  /* 0x00000c0001057983 */ /* 0x008ea20000100800 */
        /* <DEDUP_REMOVED lines=33> */
[----:B------:R-:W-:Y:S02]  /*1ac20*/  VIADDMNMX R6, R3, R8, R6, PT ;  /* 0x0000000803067246 */ /* 0x000fe40003800106 */
[----:B------:R-:W-:Y:S02]  /*1ac30*/  IADD3 R7, R7, 0x1000000, R0 ;  /* 0x0100000007077810 */ /* 0x000fe40007ffe000 */
        /* <DEDUP_REMOVED lines=28> */
.L_x_4588:
[----:B-1----:R-:W-:-:S05]  /*1ae00*/  LOP3.LUT R3, RZ, R0, RZ, 0x33, !PT ;  /* 0x00000000ff037212 */ /* 0x002fca00078e33ff */
[----:B------:R-:W-:-:S05]  /*1ae10*/  IMAD.IADD R0, R4, 0x1, R3 ;  /* 0x0000000104007824 */ /* 0x000fca00078e0203 */
[----:B------:R2:W-:Y:S01]  /*1ae20*/  STL [R1+0x4], R0 ;  /* 0x0000040001007387 */ /* 0x0005e20000100800 */
[----:B------:R-:W-:Y:S05]  /*1ae30*/  BRA `(.L_x_4589) ;  /* 0x0000000000287947 */ /* 0x000fea0003800000 */
.L_x_4581:
        /* <DEDUP_REMOVED lines=10> */
.L_x_4589:
[----:B-1----:R-:W3:Y:S04]  /*1aee0*/  LDL R3, [R1+0x8] ;  /* 0x0000080001037983 */ /* 0x002ee80000100800 */
[----:B0-----:R-:W4:Y:S04]  /*1aef0*/  LDL R2, [R1+0xc] ;  /* 0x00000c0001027983 */ /* 0x001f280000100800 */
[----:B------:R-:W5:Y:S04]  /*1af00*/  LDL R5, [R1+0x4] ;  /* 0x0000040001057983 */ /* 0x000f680000100800 */
[----:B------:R-:W5:Y:S01]  /*1af10*/  LDL R4, [R1] ;  /* 0x0000000001047983 */ /* 0x000f620000100800 */
[----:B--2---:R-:W0:Y:S01]  /*1af20*/  S2R R0, SR_TID.X ;  /* 0x0000000000007919 */ /* 0x004e220000002100 */
[----:B------:R-:W-:Y:S05]  /*1af30*/  WARPSYNC.ALL ;  /* 0x0000000000007948 */ /* 0x000fea0003800000 */
[----:B0-----:R-:W-:Y:S01]  /*1af40*/  LOP3.LUT R0, R0, 0x1f, RZ, 0xc0, !PT ;  /* 0x0000001f00007812 */ /* 0x001fe200078ec0ff */
[----:B------:R-:W-:Y:S03]  /*1af50*/  BAR.SYNC.DEFER_BLOCKING 0x4, 0x180 ;  /* 0x0106000000007b1d */ /* 0x000fe60000010000 */
[----:B------:R-:W-:-:S13]  /*1af60*/  ISETP.NE.AND P0, PT, R0, RZ, PT ;  /* 0x000000ff0000720c */ /* 0x000fda0003f05270 */
[----:B------:R-:W-:Y:S01]  /*1af70*/  @!P0 MOV R0, 0x400 ;  /* 0x0000040000008802 */ /* 0x000fe20000000f00 */
[----:B---3--:R-:W-:Y:S02]  /*1af80*/  IMAD.MOV.U32 R6, RZ, RZ, R3 ;  /* 0x000000ffff067224 */ /* 0x008fe400078e0003 */
[----:B------:R-:W0:Y:S01]  /*1af90*/  @!P0 S2R R3, SR_CgaCtaId ;  /* 0x0000000000038919 */ /* 0x000e220000008800 */
[----:B----4-:R-:W-:Y:S01]  /*1afa0*/  IMAD.MOV.U32 R7, RZ, RZ, R2 ;  /* 0x000000ffff077224 */ /* 0x010fe200078e0002 */
[----:B0-----:R-:W-:-:S05]  /*1afb0*/  @!P0 LEA R19, R3, R0, 0x18 ;  /* 0x0000000003138211 */ /* 0x001fca00078ec0ff */
[----:B-----5:R1:W-:Y:S01]  /*1afc0*/  @!P0 STS.128 [R19+0x308d0], R4 ;  /* 0x0308d00413008388 */ /* 0x0203e20000000c00 */
[----:B------:R-:W-:Y:S06]  /*1afd0*/  BAR.ARV 0x5, 0x180 ;  /* 0x0146000000007b1d */ /* 0x000fec0000002000 */
.L_x_4578:
[----:B---3--:R-:W3:Y:S01]  /*1afe0*/  LDL R0, [R1+0xc] ;  /* 0x00000c0001007983 */ /* 0x008ee20000100800 */
[----:B------:R-:W-:Y:S02]  /*1aff0*/  ULDC UR4, c[0x0][0xc3c] ;  /* 0x00030f0000047ab9 */ /* 0x000fe40000000800 */
[----:B---3--:R-:W-:-:S13]  /*1b000*/  ISETP.GE.AND P0, PT, R0, UR4, PT ;  /* 0x0000000400007c0c */ /* 0x008fda000bf06270 */
[----:B------:R-:W-:Y:S05]  /*1b010*/  @!P0 BRA `(.L_x_4590) ;  /* 0xffffff9c00048947 */ /* 0x000fea000383ffff */
[----:B------:R-:W-:Y:S05]  /*1b020*/  BSYNC B8 ;  /* 0x0000000000087941 */ /* 0x000fea0003800000 */
.L_x_4474:
[----:B----4-:R-:W4:Y:S01]  /*1b030*/  LDL.LU R0, [R1+0x50] ;  /* 0x0000500001007983 */ /* 0x010f220000300800 */
[----:B------:R-:W-:Y:S01]  /*1b040*/  BSSY B0, `(.L_x_4591) ;  /* 0x000000b000007945 */ /* 0x000fe20003800000 */
[----:B01----:R-:W0:Y:S01]  /*1b050*/  S2R R5, SR_CgaCtaId ;  /* 0x0000000000057919 */ /* 0x003e220000008800 */
[----:B----4-:R-:W-:-:S05]  /*1b060*/  VIADD R0, R0, 0x1 ;  /* 0x0000000100007836 */ /* 0x010fca0000000000 */
        /* <DEDUP_REMOVED lines=8> */
.L_x_4662:
[----:B------:R-:W-:Y:S05]  /*1b0f0*/  BSYNC B0 ;  /* 0x0000000000007941 */ /* 0x000fea0003800000 */
.L_x_4591:
[----:B------:R-:W-:-:S03]  /*1b100*/  UMOV UR4, 0xffffffff ;  /* 0xffffffff00047882 */ /* 0x000fc60000000000 */
[----:B------:R-:W-:Y:S05]  /*1b110*/  BRA.DIV UR4, `(.L_x_4593) ;  /* 0x0000002204787947 */ /* 0x000fea000b800000 */
[----:B------:R-:W1:Y:S02]  /*1b120*/  S2R R2, SR_TID.X ;  /* 0x0000000000027919 */ /* 0x000e640000002100 */
[----:B-1----:R-:W-:-:S04]  /*1b130*/  SHF.R.U32.HI R2, RZ, 0x5, R2 ;  /* 0x00000005ff027819 */ /* 0x002fc80000011602 */
[----:B------:R-:W-:-:S05]  /*1b140*/  LOP3.LUT R2, R2, 0x3, RZ, 0xc0, !PT ;  /* 0x0000000302027812 */ /* 0x000fca00078ec0ff */
[----:B------:R1:W4:Y:S02]  /*1b150*/  SHFL.IDX PT, R14, R2, RZ, 0x1f ;  /* 0x00001fff020e7589 */ /* 0x00032400000e0000 */
.L_x_4665:
[----:B----4-:R-:W-:Y:S01]  /*1b160*/  ISETP.NE.AND P0, PT, R14, RZ, PT ;  /* 0x000000ff0e00720c */ /* 0x010fe20003f05270 */
[----:B------:R-:W-:-:S12]  /*1b170*/  BSSY B0, `(.L_x_4594) ;  /* 0x0000029000007945 */ /* 0x000fd80003800000 */
[----:B------:R-:W-:Y:S05]  /*1b180*/  @P0 BRA `(.L_x_4595) ;  /* 0x00000000009c0947 */ /* 0x000fea0003800000 */
[----:B------:R-:W-:-:S03]  /*1b190*/  UMOV UR4, 0xffffffff ;  /* 0xffffffff00047882 */ /* 0x000fc60000000000 */
[----:B------:R-:W-:Y:S05]  /*1b1a0*/  BRA.DIV UR4, `(.L_x_4596) ;  /* 0x0000002204887947 */ /* 0x000fea000b800000 */
[----:B------:R-:W-:-:S13]  /*1b1b0*/  ELECT P6, URZ, PT ;  /* 0x00000000003f782f */ /* 0x000fda00038c0000 */
.L_x_4668:
[----:B------:R-:W-:Y:S05]  /*1b1c0*/  @!P6 BRA `(.L_x_4595) ;  /* 0x00000000008ce947 */ /* 0x000fea0003800000 */
[----:B-1----:R-:W4:Y:S02]  /*1b1d0*/  LDL R2, [R1+0x5c] ;  /* 0x00005c0001027983 */ /* 0x002f240000100800 */
[----:B----4-:R-:W-:-:S13]  /*1b1e0*/  R2UR UR4, R2 ;  /* 0x00000000020472ca */ /* 0x010fda00000e0000 */
[----:B------:R-:W-:-:S06]  /*1b1f0*/  ULOP3.LUT UR4, UR4, 0x2, URZ, 0xfc, !UPT ;  /* 0x0000000204047892 */ /* 0x000fcc000f8efc3f */
[----:B------:R-:W-:-:S05]  /*1b200*/  IMAD.U32 R2, RZ, RZ, UR4 ;  /* 0x00000004ff027e24 */ /* 0x000fca000f8e00ff */
[----:B------:R-:W-:-:S13]  /*1b210*/  ISETP.NE.AND P2, PT, R2, 0x3, PT ;  /* 0x000000030200780c */ /* 0x000fda0003f45270 */
[----:B------:R-:W-:Y:S05]  /*1b220*/  @!P2 BRA `(.L_x_4597) ;  /* 0x000000000004a947 */ /* 0x000fea0003800000 */
[----:B------:R-:W-:Y:S01]  /*1b230*/  BPT.TRAP 0x1 ;  /* 0x000000040000795c */ /* 0x000fe20000300000 */
.L_x_4597:
[----:B0-----:R-:W4:Y:S04]  /*1b240*/  LDL R3, [R1+0x10] ;  /* 0x0000100001037983 */ /* 0x001f280000100800 */
[----:B------:R-:W5:Y:S01]  /*1b250*/  LDL.LU R7, [R1+0x14] ;  /* 0x0000140001077983 */ /* 0x000f620000300800 */
[----:B------:R-:W-:-:S04]  /*1b260*/  VIADD R2, R0, 0x30840 ;  /* 0x0003084000027836 */ /* 0x000fc80000000000 */
[C---:B----4-:R-:W-:Y:S02]  /*1b270*/  IMAD R6, R3.reuse, 0x8, R2 ;  /* 0x0000000803067824 */ /* 0x050fe400078e0202 */
[----:B------:R-:W-:Y:S01]  /*1b280*/  VIADD R3, R3, 0x1 ;  /* 0x0000000103037836 */ /* 0x000fe20000000000 */
[----:B-----5:R-:W-:-:S04]  /*1b290*/  SHF.L.U32 R5, R7, 0x1f, RZ ;  /* 0x0000001f07057819 */ /* 0x020fc800000006ff */
        /* <DEDUP_REMOVED lines=8> */
.L_x_4669:
[----:B------:R-:W1:Y:S02]  /*1b320*/  SYNCS.PHASECHK.TRANS64.TRYWAIT P0, [R7+URZ], R2 ;  /* 0x00000002070075a7 */ /* 0x000e64000800017f */
[----:B-1----:R-:W-:Y:S05]  /*1b330*/  @!P0 BRA `(.L_x_4599) ;  /* 0x0000002000588947 */ /* 0x002fea0003800000 */
.L_x_4670:
[----:B------:R-:W-:Y:S05]  /*1b340*/  @!P2 BRA `(.L_x_4600) ;  /* 0x000000000004a947 */ /* 0x000fea0003800000 */
[----:B------:R-:W-:Y:S01]  /*1b350*/  BPT.TRAP 0x1 ;  /* 0x000000040000795c */ /* 0x000fe20000300000 */
.L_x_4600:
[----:B------:R-:W4:Y:S01]  /*1b360*/  LDL.LU R4, [R1+0x10] ;  /* 0x0000100001047983 */ /* 0x000f220000300800 */
[----:B------:R-:W-:-:S04]  /*1b370*/  VIADD R0, R0, 0x30860 ;  /* 0x0003086000007836 */ /* 0x000fc80000000000 */
[----:B----4-:R-:W-:-:S04]  /*1b380*/  IMAD R4, R4, 0x8, R0 ;  /* 0x0000000804047824 */ /* 0x010fc800078e0200 */
[----:B------:R-:W4:Y:S02]  /*1b390*/  SYNCS.PHASECHK.TRANS64.TRYWAIT P0, [R4+URZ], R5 ;  /* 0x00000005040075a7 */ /* 0x000f24000800017f */
[----:B----4-:R-:W-:Y:S05]  /*1b3a0*/  @!P0 BRA `(.L_x_4601) ;  /* 0x0000002000508947 */ /* 0x010fea0003800000 */
.L_x_4671:
[----:B------:R-:W-:-:S07]  /*1b3b0*/  IMAD R3, R3, 0x8, R0 ;  /* 0x0000000803037824 */ /* 0x000fce00078e0200 */
.L_x_4602:
[----:B------:R0:W0:Y:S02]  /*1b3c0*/  SYNCS.PHASECHK.TRANS64.TRYWAIT P0, [R3+URZ], R2 ;  /* 0x00000002030075a7 */ /* 0x000024000800017f */
[----:B0-----:R-:W-:Y:S05]  /*1b3d0*/  @!P0 NANOSLEEP.SYNCS 0x989680 ;  /* 0x009896800000895d */ /* 0x001fea0003900000 */
[----:B------:R-:W0:Y:S02]  /*1b3e0*/  @!P0 SYNCS.PHASECHK.TRANS64 P0, [R3+URZ], R2 ;  /* 0x00000002030085a7 */ /* 0x000e24000800007f */
[----:B0-----:R-:W-:Y:S05]  /*1b3f0*/  @!P0 BRA `(.L_x_4602) ;  /* 0xfffffffc00f08947 */ /* 0x001fea000383ffff */
.L_x_4595:
[----:B------:R-:W-:Y:S05]  /*1b400*/  BSYNC B0 ;  /* 0x0000000000007941 */ /* 0x000fea0003800000 */
.L_x_4594:
[----:B------:R-:W-:Y:S05]  /*1b410*/  EXIT ;  /* 0x000000000000794d */ /* 0x000fea0003800000 */
.L_x_4373:
[----:B0-----:R-:W-:-:S04]  /*1b420*/  IMAD.U32 R3, RZ, RZ, UR38 ;  /* 0x00000026ff037e24 */ /* 0x001fc8000f8e00ff */
[----:B------:R0:W1:Y:S03]  /*1b430*/  SYNCS.PHASECHK.TRANS64.TRYWAIT P1, [R3+URZ+0x30800], R0 ;  /* 0x03080000030075a7 */ /* 0x000066000802017f */
[----:B-1----:R-:W-:Y:S05]  /*1b440*/  @!P1 NANOSLEEP.SYNCS 0x989680 ;  /* 0x009896800000995d */ /* 0x002fea0003900000 */
[----:B------:R-:W1:Y:S02]  /*1b450*/  @!P1 SYNCS.PHASECHK.TRANS64 P1, [R3+URZ+0x30800], R0 ;  /* 0x03080000030095a7 */ /* 0x000e64000802007f */
[----:B-1----:R-:W-:Y:S05]  /*1b460*/  @!P1 BRA `(.L_x_4373) ;  /* 0xfffffffc00ec9947 */ /* 0x002fea000383ffff */
[----:B------:R-:W-:Y:S05]  /*1b470*/  BRA `(.L_x_4603) ;  /* 0xfffffe6c00d47947 */ /* 0x000fea000383ffff */
.L_x_4377:
[----:B-1----:R1:W2:Y:S02]  /*1b480*/  SYNCS.PHASECHK.TRANS64.TRYWAIT P2, [R7+URZ+0x30830], R0 ;  /* 0x03083000070075a7 */ /* 0x0022a4000804017f */
[----:B--2---:R-:W-:Y:S05]  /*1b490*/  @!P2 NANOSLEEP.SYNCS 0x989680 ;  /* 0x009896800000a95d */ /* 0x004fea0003900000 */
[----:B------:R-:W2:Y:S02]  /*1b4a0*/  @!P2 SYNCS.PHASECHK.TRANS64 P2, [R7+URZ+0x30830], R0 ;  /* 0x030830000700a5a7 */ /* 0x000ea4000804007f */
[----:B--2---:R-:W-:Y:S05]  /*1b4b0*/  @!P2 BRA `(.L_x_4377) ;  /* 0xfffffffc00f0a947 */ /* 0x004fea000383ffff */
[----:B------:R-:W-:Y:S05]  /*1b4c0*/  BRA `(.L_x_4376) ;  /* 0xfffffe6c00fc7947 */ /* 0x000fea000383ffff */
.L_x_4393:
[----:B-1----:R-:W-:-:S04]  /*1b4d0*/  IMAD.U32 R10, RZ, RZ, UR7 ;  /* 0x00000007ff0a7e24 */ /* 0x002fc8000f8e00ff */
[----:B------:R1:W2:Y:S03]  /*1b4e0*/  SYNCS.PHASECHK.TRANS64.TRYWAIT P2, [R10+URZ+0x30830], R9 ;  /* 0x030830090a0075a7 */ /* 0x0002a6000804017f */
[----:B--2---:R-:W-:Y:S05]  /*1b4f0*/  @!P2 NANOSLEEP.SYNCS 0x989680 ;  /* 0x009896800000a95d */ /* 0x004fea0003900000 */
[----:B------:R-:W2:Y:S02]  /*1b500*/  @!P2 SYNCS.PHASECHK.TRANS64 P2, [R10+URZ+0x30830], R9 ;  /* 0x030830090a00a5a7 */ /* 0x000ea4000804007f */
[----:B--2---:R-:W-:Y:S05]  /*1b510*/  @!P2 BRA `(.L_x_4393) ;  /* 0xfffffffc00eca947 */ /* 0x004fea000383ffff */
[----:B------:R-:W-:Y:S05]  /*1b520*/  BRA `(.L_x_4392) ;  /* 0xfffffea000a47947 */ /* 0x000fea000383ffff */
.L_x_4397:
[----:B01----:R-:W-:-:S04]  /*1b530*/  IMAD.U32 R9, RZ, RZ, UR6 ;  /* 0x00000006ff097e24 */ /* 0x003fc8000f8e00ff */
[----:B------:R0:W1:Y:S03]  /*1b540*/  SYNCS.PHASECHK.TRANS64.TRYWAIT P2, [R9+URZ+0x30850], R0 ;  /* 0x03085000090075a7 */ /* 0x000066000804017f */
[----:B-1----:R-:W-:Y:S05]  /*1b550*/  @!P2 NANOSLEEP.SYNCS 0x989680 ;  /* 0x009896800000a95d */ /* 0x002fea0003900000 */
[----:B------:R-:W1:Y:S02]  /*1b560*/  @!P2 SYNCS.PHASECHK.TRANS64 P2, [R9+URZ+0x30850], R0 ;  /* 0x030850000900a5a7 */ /* 0x000e64000804007f */
[----:B-1----:R-:W-:Y:S05]  /*1b570*/  @!P2 BRA `(.L_x_4397) ;  /* 0xfffffffc00eca947 */ /* 0x002fea000383ffff */
[----:B------:R-:W-:Y:S05]  /*1b580*/  BRA `(.L_x_4396) ;  /* 0xfffffeac00447947 */ /* 0x000fea000383ffff */
.L_x_4414:
[----:B-1----:R-:W-:-:S04]  /*1b590*/  IMAD.U32 R3, RZ, RZ, UR6 ;  /* 0x00000006ff037e24 */ /* 0x002fc8000f8e00ff */
[----:B------:R1:W2:Y:S03]  /*1b5a0*/  SYNCS.PHASECHK.TRANS64.TRYWAIT P2, [R3+URZ+0x30830], R2 ;  /* 0x03083002030075a7 */ /* 0x0002a6000804017f */
[----:B--2---:R-:W-:Y:S05]  /*1b5b0*/  @!P2 NANOSLEEP.SYNCS 0x989680 ;  /* 0x009896800000a95d */ /* 0x004fea0003900000 */
[----:B------:R-:W2:Y:S02]  /*1b5c0*/  @!P2 SYNCS.PHASECHK.TRANS64 P2, [R3+URZ+0x30830], R2 ;  /* 0x030830020300a5a7 */ /* 0x000ea4000804007f */
[----:B--2---:R-:W-:Y:S05]  /*1b5d0*/  @!P2 BRA `(.L_x_4414) ;  /* 0xfffffffc00eca947 */ /* 0x004fea000383ffff */
[----:B------:R-:W-:Y:S05]  /*1b5e0*/  BRA `(.L_x_4413) ;  /* 0xfffffed800e07947 */ /* 0x000fea000383ffff */
.L_x_4418:
[----:B01----:R-:W-:-:S04]  /*1b5f0*/  IMAD.U32 R2, RZ, RZ, UR11 ;  /* 0x0000000bff027e24 */ /* 0x003fc8000f8e00ff */
[----:B------:R0:W1:Y:S03]  /*1b600*/  SYNCS.PHASECHK.TRANS64.TRYWAIT P2, [R2+URZ+0x30850], R0 ;  /* 0x03085000020075a7 */ /* 0x000066000804017f */
[----:B-1----:R-:W-:Y:S05]  /*1b610*/  @!P2 NANOSLEEP.SYNCS 0x989680 ;  /* 0x009896800000a95d */ /* 0x002fea0003900000 */
[----:B------:R-:W1:Y:S02]  /*1b620*/  @!P2 SYNCS.PHASECHK.TRANS64 P2, [R2+URZ+0x30850], R0 ;  /* 0x030850000200a5a7 */ /* 0x000e64000804007f */
[----:B-1----:R-:W-:Y:S05]  /*1b630*/  @!P2 BRA `(.L_x_4418) ;  /* 0xfffffffc00eca947 */ /* 0x002fea000383ffff */
[----:B------:R-:W-:Y:S05]  /*1b640*/  BRA `(.L_x_4417) ;  /* 0xfffffee400807947 */ /* 0x000fea000383ffff */
.L_x_4424:
[----:B-1----:R-:W-:-:S04]  /*1b650*/  IMAD.U32 R3, RZ, RZ, UR6 ;  /* 0x00000006ff037e24 */ /* 0x002fc8000f8e00ff */
[----:B------:R1:W2:Y:S03]  /*1b660*/  SYNCS.PHASECHK.TRANS64.TRYWAIT P2, [R3+URZ+0x30830], R2 ;  /* 0x03083002030075a7 */ /* 0x0002a6000804017f */
[----:B--2---:R-:W-:Y:S05]  /*1b670*/  @!P2 NANOSLEEP.SYNCS 0x989680 ;  /* 0x009896800000a95d */ /* 0x004fea0003900000 */
[----:B------:R-:W2:Y:S02]  /*1b680*/  @!P2 SYNCS.PHASECHK.TRANS64 P2, [R3+URZ+0x30830], R2 ;  /* 0x030830020300a5a7 */ /* 0x000ea4000804007f */
[----:B--2---:R-:W-:Y:S05]  /*1b690*/  @!P2 BRA `(.L_x_4424) ;  /* 0xfffffffc00eca947 */ /* 0x004fea000383ffff */
[----:B------:R-:W-:Y:S05]  /*1b6a0*/  BRA `(.L_x_4423) ;  /* 0xfffffefc00cc7947 */ /* 0x000fea000383ffff */
.L_x_4428:
[----:B01----:R-:W-:-:S04]  /*1b6b0*/  IMAD.U32 R2, RZ, RZ, UR11 ;  /* 0x0000000bff027e24 */ /* 0x003fc8000f8e00ff */
[----:B------:R0:W1:Y:S03]  /*1b6c0*/  SYNCS.PHASECHK.TRANS64.TRYWAIT P2, [R2+URZ+0x30850], R0 ;  /* 0x03085000020075a7 */ /* 0x000066000804017f */
[----:B-1----:R-:W-:Y:S05]  /*1b6d0*/  @!P2 NANOSLEEP.SYNCS 0x989680 ;  /* 0x009896800000a95d */ /* 0x002fea0003900000 */
[----:B------:R-:W1:Y:S02]  /*1b6e0*/  @!P2 SYNCS.PHASECHK.TRANS64 P2, [R2+URZ+0x30850], R0 ;  /* 0x030850000200a5a7 */ /* 0x000e64000804007f */
[----:B-1----:R-:W-:Y:S05]  /*1b6f0*/  @!P2 BRA `(.L_x_4428) ;  /* 0xfffffffc00eca947 */ /* 0x002fea000383ffff */
[----:B------:R-:W-:Y:S05]  /*1b700*/  BRA `(.L_x_4427) ;  /* 0xffffff08006c7947 */ /* 0x000fea000383ffff */
.L_x_4441:
[----:B-1----:R-:W-:-:S04]  /*1b710*/  IMAD.U32 R5, RZ, RZ, UR5 ;  /* 0x00000005ff057e24 */ /* 0x002fc8000f8e00ff */
[----:B------:R1:W2:Y:S03]  /*1b720*/  SYNCS.PHASECHK.TRANS64.TRYWAIT P0, [R5+URZ+0x30850], R0 ;  /* 0x03085000050075a7 */ /* 0x0002a6000800017f */
[----:B--2---:R-:W-:Y:S05]  /*1b730*/  @!P0 NANOSLEEP.SYNCS 0x989680 ;  /* 0x009896800000895d */ /* 0x004fea0003900000 */
[----:B------:R-:W2:Y:S02]  /*1b740*/  @!P0 SYNCS.PHASECHK.TRANS64 P0, [R5+URZ+0x30850], R0 ;  /* 0x03085000050085a7 */ /* 0x000ea4000800007f */
[----:B--2---:R-:W-:Y:S05]  /*1b750*/  @!P0 BRA `(.L_x_4441) ;  /* 0xfffffffc00ec8947 */ /* 0x004fea000383ffff */
[----:B------:R-:W-:Y:S05]  /*1b760*/  BRA `(.L_x_4440) ;  /* 0xffffff3800a47947 */ /* 0x000fea000383ffff */
.L_x_4496:
        /* <DEDUP_REMOVED lines=11> */
.L_x_4605:
[----:B------:R-:W-:Y:S05]  /*1b820*/  BSYNC B0 ;  /* 0x0000000000007941 */ /* 0x000fea0003800000 */
.L_x_4604:
[----:B------:R-:W-:Y:S05]  /*1b830*/  BRA `(.L_x_4606) ;  /* 0xffffffa400a47947 */ /* 0x000fea000383ffff */
.L_x_4498:
[----:B------:R-:W-:Y:S01]  /*1b840*/  BSSY B0, `(.L_x_4607) ;  /* 0x0000006000007945 */ /* 0x000fe20003800000 */
[----:B------:R-:W-:-:S07]  /*1b850*/  IMAD.MOV.U32 R15, RZ, RZ, -0x1 ;  /* 0xffffffffff0f7424 */ /* 0x000fce00078e00ff */
[----:B012---:R-:W-:Y:S05]  /*1b860*/  WARPSYNC.COLLECTIVE R15, `(.L_x_4608) ;  /* 0x000000000f0c7348 */ /* 0x007fea0003c00000 */
[----:B------:R-:W-:Y:S02]  /*1b870*/  ELECT P6, UR62, PT ;  /* 0x00000000003e782f */ /* 0x000fe400038c0000 */
[----:B------:R-:W-:Y:S01]  /*1b880*/  MOV R14, UR62 ;  /* 0x0000003e000e7c02 */ /* 0x000fe20008000f00 */
[----:B012---:R-:W-:Y:S10]  /*1b890*/  ENDCOLLECTIVE ;  /* 0x000000000000791b */ /* 0x007ff40003800000 */
.L_x_4608:
[----:B------:R-:W-:Y:S05]  /*1b8a0*/  BSYNC B0 ;  /* 0x0000000000007941 */ /* 0x000fea0003800000 */
.L_x_4607:
[----:B------:R-:W-:Y:S05]  /*1b8b0*/  BRA `(.L_x_4609) ;  /* 0xffffffa400a87947 */ /* 0x000fea000383ffff */
.L_x_4500:
[----:B---3--:R3:W4:Y:S02]  /*1b8c0*/  SYNCS.PHASECHK.TRANS64.TRYWAIT P0, [R0+URZ+0x30840], R2 ;  /* 0x03084002000075a7 */ /* 0x008724000800017f */
[----:B----4-:R-:W-:Y:S05]  /*1b8d0*/  @!P0 NANOSLEEP.SYNCS 0x989680 ;  /* 0x009896800000895d */ /* 0x010fea0003900000 */
[----:B------:R-:W4:Y:S02]  /*1b8e0*/  @!P0 SYNCS.PHASECHK.TRANS64 P0, [R0+URZ+0x30840], R2 ;  /* 0x03084002000085a7 */ /* 0x000f24000800007f */
[----:B----4-:R-:W-:Y:S05]  /*1b8f0*/  @!P0 BRA `(.L_x_4500) ;  /* 0xfffffffc00f08947 */ /* 0x010fea000383ffff */
[----:B------:R-:W-:Y:S05]  /*1b900*/  BRA `(.L_x_4610) ;  /* 0xffffffa800107947 */ /* 0x000fea000383ffff */
.L_x_4504:
        /* <DEDUP_REMOVED lines=15> */
.L_x_4611:
[----:B------:R-:W-:Y:S02]  /*1ba00*/  IMAD.MOV.U32 R13, RZ, RZ, R4 ;  /* 0x000000ffff0d7224 */ /* 0x000fe400078e0004 */
[----:B------:R-:W-:-:S07]  /*1ba10*/  IMAD.MOV.U32 R6, RZ, RZ, R14 ;  /* 0x000000ffff067224 */ /* 0x000fce00078e000e */
[----:B------:R-:W-:Y:S05]  /*1ba20*/  WARPSYNC.COLLECTIVE R15, `(.L_x_4612) ;  /* 0x000000000f087348 */ /* 0x000fea0003c00000 */
[----:B------:R0:W1:Y:S02]  /*1ba30*/  SHFL.IDX P6, R14, R13, R12, R11 ;  /* 0x0000000c0d0e7389 */ /* 0x00006400000c000b */
[----:B01----:R-:W-:Y:S01]  /*1ba40*/  ENDCOLLECTIVE ;  /* 0x000000000000791b */ /* 0x003fe20003800000 */
.L_x_4612:
        /* <DEDUP_REMOVED lines=19> */
.L_x_4613:
[----:B------:R-:W-:Y:S02]  /*1bb80*/  IMAD.MOV.U32 R13, RZ, RZ, R4 ;  /* 0x000000ffff0d7224 */ /* 0x000fe400078e0004 */
[----:B------:R-:W-:-:S07]  /*1bb90*/  IMAD.MOV.U32 R9, RZ, RZ, R14 ;  /* 0x000000ffff097224 */ /* 0x000fce00078e000e */
[----:B------:R-:W-:Y:S05]  /*1bba0*/  WARPSYNC.COLLECTIVE R15, `(.L_x_4614) ;  /* 0x000000000f087348 */ /* 0x000fea0003c00000 */
[----:B------:R0:W1:Y:S02]  /*1bbb0*/  SHFL.IDX P6, R14, R13, R12, R11 ;  /* 0x0000000c0d0e7389 */ /* 0x00006400000c000b */
[----:B01----:R-:W-:Y:S01]  /*1bbc0*/  ENDCOLLECTIVE ;  /* 0x000000000000791b */ /* 0x003fe20003800000 */
.L_x_4614:
        /* <DEDUP_REMOVED lines=20> */
.L_x_4615:
[----:B------:R-:W-:Y:S02]  /*1bd10*/  IMAD.MOV.U32 R13, RZ, RZ, R4 ;  /* 0x000000ffff0d7224 */ /* 0x000fe400078e0004 */
[----:B------:R-:W-:-:S05]  /*1bd20*/  IMAD.SHL.U32 R9, R9, 0x8, RZ ;  /* 0x0000000809097824 */ /* 0x000fca00078e00ff */
[----:B------:R-:W-:Y:S01]  /*1bd30*/  LOP3.LUT R9, R9, 0x38, RZ, 0xc0, !PT ;  /* 0x0000003809097812 */ /* 0x000fe200078ec0ff */
[----:B------:R-:W-:-:S07]  /*1bd40*/  IMAD.MOV.U32 R8, RZ, RZ, R14 ;  /* 0x000000ffff087224 */ /* 0x000fce00078e000e */
[----:B------:R-:W-:Y:S05]  /*1bd50*/  WARPSYNC.COLLECTIVE R15, `(.L_x_4616) ;  /* 0x000000000f087348 */ /* 0x000fea0003c00000 */
[----:B------:R0:W1:Y:S02]  /*1bd60*/  SHFL.IDX P6, R14, R13, R12, R11 ;  /* 0x0000000c0d0e7389 */ /* 0x00006400000c000b */
[----:B01----:R-:W-:Y:S01]  /*1bd70*/  ENDCOLLECTIVE ;  /* 0x000000000000791b */ /* 0x003fe20003800000 */
.L_x_4616:
        /* <DEDUP_REMOVED lines=19> */
.L_x_4617:
[----:B------:R-:W-:Y:S02]  /*1beb0*/  IMAD.MOV.U32 R13, RZ, RZ, R4 ;  /* 0x000000ffff0d7224 */ /* 0x000fe400078e0004 */
[----:B------:R-:W-:-:S07]  /*1bec0*/  IMAD.MOV.U32 R6, RZ, RZ, R14 ;  /* 0x000000ffff067224 */ /* 0x000fce00078e000e */
[----:B------:R-:W-:Y:S05]  /*1bed0*/  WARPSYNC.COLLECTIVE R15, `(.L_x_4618) ;  /* 0x000000000f087348 */ /* 0x000fea0003c00000 */
[----:B------:R0:W1:Y:S02]  /*1bee0*/  SHFL.IDX P6, R14, R13, R12, R11 ;  /* 0x0000000c0d0e7389 */ /* 0x00006400000c000b */
[----:B01----:R-:W-:Y:S01]  /*1bef0*/  ENDCOLLECTIVE ;  /* 0x000000000000791b */ /* 0x003fe20003800000 */
.L_x_4618:
        /* <DEDUP_REMOVED lines=19> */
.L_x_4619:
[----:B------:R-:W-:Y:S02]  /*1c030*/  IMAD.MOV.U32 R13, RZ, RZ, R4 ;  /* 0x000000ffff0d7224 */ /* 0x000fe400078e0004 */
[----:B------:R-:W-:-:S07]  /*1c040*/  IMAD.MOV.U32 R6, RZ, RZ, R14 ;  /* 0x000000ffff067224 */ /* 0x000fce00078e000e */
[----:B------:R-:W-:Y:S05]  /*1c050*/  WARPSYNC.COLLECTIVE R15, `(.L_x_4620) ;  /* 0x000000000f087348 */ /* 0x000fea0003c00000 */
[----:B------:R0:W1:Y:S02]  /*1c060*/  SHFL.IDX P6, R14, R13, R12, R11 ;  /* 0x0000000c0d0e7389 */ /* 0x00006400000c000b */
[----:B01----:R-:W-:Y:S01]  /*1c070*/  ENDCOLLECTIVE ;  /* 0x000000000000791b */ /* 0x003fe20003800000 */
.L_x_4620:
        /* <DEDUP_REMOVED lines=19> */
.L_x_4621:
[----:B------:R-:W-:Y:S02]  /*1c1b0*/  IMAD.MOV.U32 R13, RZ, RZ, R4 ;  /* 0x000000ffff0d7224 */ /* 0x000fe400078e0004 */
[----:B------:R-:W-:-:S07]  /*1c1c0*/  IMAD.MOV.U32 R6, RZ, RZ, R14 ;  /* 0x000000ffff067224 */ /* 0x000fce00078e000e */
[----:B------:R-:W-:Y:S05]  /*1c1d0*/  WARPSYNC.COLLECTIVE R15, `(.L_x_4622) ;  /* 0x000000000f087348 */ /* 0x000fea0003c00000 */
[----:B------:R0:W1:Y:S02]  /*1c1e0*/  SHFL.IDX P6, R14, R13, R12, R11 ;  /* 0x0000000c0d0e7389 */ /* 0x00006400000c000b */
[----:B01----:R-:W-:Y:S01]  /*1c1f0*/  ENDCOLLECTIVE ;  /* 0x000000000000791b */ /* 0x003fe20003800000 */
.L_x_4622:
        /* <DEDUP_REMOVED lines=17> */
.L_x_4623:
[----:B------:R-:W-:-:S05]  /*1c310*/  VIADD R7, R0, 0x60 ;  /* 0x0000006000077836 */ /* 0x000fca0000000000 */
[----:B------:R-:W-:Y:S01]  /*1c320*/  ISETP.GE.AND P4, PT, R7, R2, PT ;  /* 0x000000020700720c */ /* 0x000fe20003f86270 */
[----:B------:R-:W-:Y:S02]  /*1c330*/  IMAD.MOV.U32 R13, RZ, RZ, R4 ;  /* 0x000000ffff0d7224 */ /* 0x000fe400078e0004 */
[----:B------:R-:W-:-:S10]  /*1c340*/  IMAD.MOV.U32 R6, RZ, RZ, R14 ;  /* 0x000000ffff067224 */ /* 0x000fd400078e000e */
[----:B------:R-:W-:Y:S05]  /*1c350*/  WARPSYNC.COLLECTIVE R15, `(.L_x_4624) ;  /* 0x000000000f087348 */ /* 0x000fea0003c00000 */
[----:B------:R0:W1:Y:S02]  /*1c360*/  SHFL.IDX P6, R14, R13, R12, R11 ;  /* 0x0000000c0d0e7389 */ /* 0x00006400000c000b */
[----:B01----:R-:W-:Y:S01]  /*1c370*/  ENDCOLLECTIVE ;  /* 0x000000000000791b */ /* 0x003fe20003800000 */
.L_x_4624:
        /* <DEDUP_REMOVED lines=17> */
.L_x_4625:
[----:B------:R-:W-:Y:S02]  /*1c490*/  IMAD.MOV.U32 R13, RZ, RZ, R4 ;  /* 0x000000ffff0d7224 */ /* 0x000fe400078e0004 */
[----:B------:R-:W-:-:S07]  /*1c4a0*/  IMAD.MOV.U32 R5, RZ, RZ, R14 ;  /* 0x000000ffff057224 */ /* 0x000fce00078e000e */
[----:B------:R-:W-:Y:S05]  /*1c4b0*/  WARPSYNC.COLLECTIVE R15, `(.L_x_4626) ;  /* 0x000000000f087348 */ /* 0x000fea0003c00000 */
[----:B------:R0:W1:Y:S02]  /*1c4c0*/  SHFL.IDX P6, R14, R13, R12, R11 ;  /* 0x0000000c0d0e7389 */ /* 0x00006400000c000b */
[----:B01----:R-:W-:Y:S01]  /*1c4d0*/  ENDCOLLECTIVE ;  /* 0x000000000000791b */ /* 0x003fe20003800000 */
.L_x_4626:
[----:B------:R-:W-:Y:S01]  /*1c4e0*/  IMAD.MOV.U32 R3, RZ, RZ, R14 ;  /* 0x000000ffff037224 */ /* 0x000fe200078e000e */
[----:B------:R-:W-:Y:S06]  /*1c4f0*/  BRA `(.L_x_4627) ;  /* 0xffffffa800b47947 */ /* 0x000fec000383ffff */
.L_x_4509:
[----:B---3--:R3:W4:Y:S02]  /*1c500*/  SYNCS.PHASECHK.TRANS64.TRYWAIT P0, [R19+URZ+0x30820], R0 ;  /* 0x03082000130075a7 */ /* 0x008724000800017f */
[----:B----4-:R-:W-:Y:S05]  /*1c510*/  @!P0 NANOSLEEP.SYNCS 0x989680 ;  /* 0x009896800000895d */ /* 0x010fea0003900000 */
[----:B------:R-:W4:Y:S02]  /*1c520*/  @!P0 SYNCS.PHASECHK.TRANS64 P0, [R19+URZ+0x30820], R0 ;  /* 0x03082000130085a7 */ /* 0x000f24000800007f */
[----:B----4-:R-:W-:Y:S05]  /*1c530*/  @!P0 BRA `(.L_x_4509) ;  /* 0xfffffffc00f08947 */ /* 0x010fea000383ffff */
[----:B------:R-:W-:Y:S05]  /*1c540*/  BRA `(.L_x_4628) ;  /* 0xffffffac00387947 */ /* 0x000fea000383ffff */
.L_x_4518:
[----:B-1----:R1:W2:Y:S02]  /*1c550*/  SYNCS.PHASECHK.TRANS64.TRYWAIT P0, [R3+URZ+0x30840], R2 ;  /* 0x03084002030075a7 */ /* 0x0022a4000800017f */
[----:B--2---:R-:W-:Y:S05]  /*1c560*/  @!P0 NANOSLEEP.SYNCS 0x989680 ;  /* 0x009896800000895d */ /* 0x004fea0003900000 */
[----:B------:R-:W2:Y:S02]  /*1c570*/  @!P0 SYNCS.PHASECHK.TRANS64 P0, [R3+URZ+0x30840], R2 ;  /* 0x03084002030085a7 */ /* 0x000ea4000800007f */
[----:B--2---:R-:W-:Y:S05]  /*1c580*/  @!P0 BRA `(.L_x_4518) ;  /* 0xfffffffc00f08947 */ /* 0x004fea000383ffff */
[----:B------:R-:W-:Y:S05]  /*1c590*/  BRA `(.L_x_4629) ;  /* 0xffffffb000307947 */ /* 0x000fea000383ffff */
.L_x_4525:
[----:B0-----:R0:W1:Y:S02]  /*1c5a0*/  SYNCS.PHASECHK.TRANS64.TRYWAIT P0, [R3+URZ+0x60], R2 ;  /* 0x00006002030075a7 */ /* 0x001064000800017f */
[----:B-1----:R-:W-:Y:S05]  /*1c5b0*/  @!P0 NANOSLEEP.SYNCS 0x989680 ;  /* 0x009896800000895d */ /* 0x002fea0003900000 */
[----:B------:R-:W1:Y:S02]  /*1c5c0*/  @!P0 SYNCS.PHASECHK.TRANS64 P0, [R3+URZ+0x60], R2 ;  /* 0x00006002030085a7 */ /* 0x000e64000800007f */
[----:B-1----:R-:W-:Y:S05]  /*1c5d0*/  @!P0 BRA `(.L_x_4525) ;  /* 0xfffffffc00f08947 */ /* 0x002fea000383ffff */
[----:B------:R-:W-:Y:S05]  /*1c5e0*/  BRA `(.L_x_4630) ;  /* 0xffffffb400487947 */ /* 0x000fea000383ffff */
.L_x_4535:
[----:B-1----:R1:W2:Y:S02]  /*1c5f0*/  SYNCS.PHASECHK.TRANS64.TRYWAIT P0, [R3+URZ+0x30840], R2 ;  /* 0x03084002030075a7 */ /* 0x0022a4000800017f */
[----:B--2---:R-:W-:Y:S05]  /*1c600*/  @!P0 NANOSLEEP.SYNCS 0x989680 ;  /* 0x009896800000895d */ /* 0x004fea0003900000 */
[----:B------:R-:W2:Y:S02]  /*1c610*/  @!P0 SYNCS.PHASECHK.TRANS64 P0, [R3+URZ+0x30840], R2 ;  /* 0x03084002030085a7 */ /* 0x000ea4000800007f */
[----:B--2---:R-:W-:Y:S05]  /*1c620*/  @!P0 BRA `(.L_x_4535) ;  /* 0xfffffffc00f08947 */ /* 0x004fea000383ffff */
[----:B------:R-:W-:Y:S05]  /*1c630*/  BRA `(.L_x_4631) ;  /* 0xffffffbc001c7947 */ /* 0x000fea000383ffff */
.L_x_4542:
[----:B0-----:R0:W1:Y:S02]  /*1c640*/  SYNCS.PHASECHK.TRANS64.TRYWAIT P0, [R2+URZ+0x60], R3 ;  /* 0x00006003020075a7 */ /* 0x001064000800017f */
[----:B-1----:R-:W-:Y:S05]  /*1c650*/  @!P0 NANOSLEEP.SYNCS 0x989680 ;  /* 0x009896800000895d */ /* 0x002fea0003900000 */
[----:B------:R-:W1:Y:S02]  /*1c660*/  @!P0 SYNCS.PHASECHK.TRANS64 P0, [R2+URZ+0x60], R3 ;  /* 0x00006003020085a7 */ /* 0x000e64000800007f */
[----:B-1----:R-:W-:Y:S05]  /*1c670*/  @!P0 BRA `(.L_x_4542) ;  /* 0xfffffffc00f08947 */ /* 0x002fea000383ffff */
[----:B------:R-:W-:Y:S05]  /*1c680*/  BRA `(.L_x_4632) ;  /* 0xffffffc000347947 */ /* 0x000fea000383ffff */
.L_x_4552:
[----:B---3--:R3:W4:Y:S02]  /*1c690*/  SYNCS.PHASECHK.TRANS64.TRYWAIT P0, [R2+URZ+0x30840], R3 ;  /* 0x03084003020075a7 */ /* 0x008724000800017f */
[----:B----4-:R-:W-:Y:S05]  /*1c6a0*/  @!P0 NANOSLEEP.SYNCS 0x989680 ;  /* 0x009896800000895d */ /* 0x010fea0003900000 */
[----:B------:R-:W4:Y:S02]  /*1c6b0*/  @!P0 SYNCS.PHASECHK.TRANS64 P0, [R2+URZ+0x30840], R3 ;  /* 0x03084003020085a7 */ /* 0x000f24000800007f */
[----:B----4-:R-:W-:Y:S05]  /*1c6c0*/  @!P0 BRA `(.L_x_4552) ;  /* 0xfffffffc00f08947 */ /* 0x010fea000383ffff */
[----:B------:R-:W-:Y:S05]  /*1c6d0*/  BRA `(.L_x_4633) ;  /* 0xffffffc400d87947 */ /* 0x000fea000383ffff */
.L_x_4559:
[----:B0-----:R0:W1:Y:S02]  /*1c6e0*/  SYNCS.PHASECHK.TRANS64.TRYWAIT P0, [R2+URZ+0x60], R5 ;  /* 0x00006005020075a7 */ /* 0x001064000800017f */
[----:B-1----:R-:W-:Y:S05]  /*1c6f0*/  @!P0 NANOSLEEP.SYNCS 0x989680 ;  /* 0x009896800000895d */ /* 0x002fea0003900000 */
[----:B------:R-:W1:Y:S02]  /*1c700*/  @!P0 SYNCS.PHASECHK.TRANS64 P0, [R2+URZ+0x60], R5 ;  /* 0x00006005020085a7 */ /* 0x000e64000800007f */
[----:B-1----:R-:W-:Y:S05]  /*1c710*/  @!P0 BRA `(.L_x_4559) ;  /* 0xfffffffc00f08947 */ /* 0x002fea000383ffff */
[----:B------:R-:W-:Y:S05]  /*1c720*/  BRA `(.L_x_4634) ;  /* 0xffffffc800f07947 */ /* 0x000fea000383ffff */
.L_x_4571:
[----:B--2---:R2:W3:Y:S02]  /*1c730*/  SYNCS.PHASECHK.TRANS64.TRYWAIT P0, [R0+URZ+0x30860], R2 ;  /* 0x03086002000075a7 */ /* 0x0044e4000800017f */
[----:B---3--:R-:W-:Y:S05]  /*1c740*/  @!P0 NANOSLEEP.SYNCS 0x989680 ;  /* 0x009896800000895d */ /* 0x008fea0003900000 */
[----:B------:R-:W3:Y:S02]  /*1c750*/  @!P0 SYNCS.PHASECHK.TRANS64 P0, [R0+URZ+0x30860], R2 ;  /* 0x03086002000085a7 */ /* 0x000ee4000800007f */
[----:B---3--:R-:W-:Y:S05]  /*1c760*/  @!P0 BRA `(.L_x_4571) ;  /* 0xfffffffc00f08947 */ /* 0x008fea000383ffff */
[----:B------:R-:W-:Y:S05]  /*1c770*/  BRA `(.L_x_4635) ;  /* 0xffffffd0007c7947 */ /* 0x000fea000383ffff */
.L_x_4579:
[----:B------:R-:W4:Y:S01]  /*1c780*/  LDL R3, [R1] ;  /* 0x0000000001037983 */ /* 0x000f220000100800 */
        /* <DEDUP_REMOVED lines=8> */
.L_x_4637:
[----:B------:R-:W-:Y:S05]  /*1c810*/  BSYNC B0 ;  /* 0x0000000000007941 */ /* 0x000fea0003800000 */
.L_x_4636:
        /* <DEDUP_REMOVED lines=9> */
.L_x_4638:
        /* <DEDUP_REMOVED lines=26> */
.L_x_4639:
        /* <DEDUP_REMOVED lines=8> */
.L_x_4640:
        /* <DEDUP_REMOVED lines=8> */
.L_x_4641:
        /* <DEDUP_REMOVED lines=8> */
.L_x_4642:
        /* <DEDUP_REMOVED lines=8> */
.L_x_4643:
        /* <DEDUP_REMOVED lines=9> */
.L_x_4644:
[----:B------:R-:W-:Y:S01]  /*1cce0*/  IMAD.MOV.U32 R10, RZ, RZ, R14 ;  /* 0x000000ffff0a7224 */ /* 0x000fe200078e000e */
[----:B------:R-:W-:Y:S06]  /*1ccf0*/  BRA `(.L_x_4645) ;  /* 0xffffffd400347947 */ /* 0x000fec000383ffff */
.L_x_4582:
        /* <DEDUP_REMOVED lines=8> */
.L_x_4647:
[----:B------:R-:W-:Y:S05]  /*1cd80*/  BSYNC B0 ;  /* 0x0000000000007941 */ /* 0x000fea0003800000 */
.L_x_4646:
        /* <DEDUP_REMOVED lines=10> */
.L_x_4648:
        /* <DEDUP_REMOVED lines=8> */
.L_x_4649:
        /* <DEDUP_REMOVED lines=8> */
.L_x_4650:
        /* <DEDUP_REMOVED lines=8> */
.L_x_4651:
        /* <DEDUP_REMOVED lines=9> */
.L_x_4652:
[----:B------:R-:W-:Y:S01]  /*1d040*/  IMAD.MOV.U32 R10, RZ, RZ, R14 ;  /* 0x000000ffff0a7224 */ /* 0x000fe200078e000e */
[----:B------:R-:W-:Y:S06]  /*1d050*/  BRA `(.L_x_4653) ;  /* 0xffffffd4000c7947 */ /* 0x000fec000383ffff */
.L_x_4584:
[----:B------:R-:W-:Y:S01]  /*1d060*/  BSSY B0, `(.L_x_4654) ;  /* 0x0000006000007945 */ /* 0x000fe20003800000 */
[----:B------:R-:W-:Y:S01]  /*1d070*/  PLOP3.LUT P6, PT, P6, PT, PT, 0x8, 0x0 ;  /* 0x000000000000781c */ /* 0x000fe200037ce170 */
[----:B------:R-:W-:-:S12]  /*1d080*/  IMAD.MOV.U32 R15, RZ, RZ, -0x1 ;  /* 0xffffffffff0f7424 */ /* 0x000fd800078e00ff */
[----:B0-----:R-:W-:Y:S05]  /*1d090*/  WARPSYNC.COLLECTIVE R15, `(.L_x_4655) ;  /* 0x000000000f087348 */ /* 0x001fea0003c00000 */
[----:B------:R-:W-:Y:S01]  /*1d0a0*/  VOTE.ANY R14, PT, P6 ;  /* 0x00000000000e7806 */ /* 0x000fe200030e0100 */
[----:B0-----:R-:W-:Y:S06]  /*1d0b0*/  ENDCOLLECTIVE ;  /* 0x000000000000791b */ /* 0x001fec0003800000 */
.L_x_4655:
[----:B------:R-:W-:Y:S05]  /*1d0c0*/  BSYNC B0 ;  /* 0x0000000000007941 */ /* 0x000fea0003800000 */
.L_x_4654:
        /* <DEDUP_REMOVED lines=10> */
.L_x_4656:
[----:B------:R-:W-:Y:S02]  /*1d170*/  IMAD.MOV.U32 R13, RZ, RZ, R7 ;  /* 0x000000ffff0d7224 */ /* 0x000fe400078e0007 */
[----:B------:R-:W-:-:S07]  /*1d180*/  IMAD.MOV.U32 R4, RZ, RZ, R14 ;  /* 0x000000ffff047224 */ /* 0x000fce00078e000e */
[----:B------:R-:W-:Y:S05]  /*1d190*/  WARPSYNC.COLLECTIVE R15, `(.L_x_4657) ;  /* 0x000000000f087348 */ /* 0x000fea0003c00000 */
[----:B------:R0:W1:Y:S02]  /*1d1a0*/  SHFL.IDX P6, R14, R13, R12, R11 ;  /* 0x0000000c0d0e7389 */ /* 0x00006400000c000b */
[----:B01----:R-:W-:Y:S01]  /*1d1b0*/  ENDCOLLECTIVE ;  /* 0x000000000000791b */ /* 0x003fe20003800000 */
.L_x_4657:
[----:B------:R-:W-:Y:S02]  /*1d1c0*/  IMAD.MOV.U32 R7, RZ, RZ, R14 ;  /* 0x000000ffff077224 */ /* 0x000fe400078e000e */
[----:B------:R-:W-:-:S05]  /*1d1d0*/  IMAD.IADD R5, R9, 0x1, R16 ;  /* 0x0000000109057824 */ /* 0x000fca00078e0210 */
[----:B------:R0:W-:Y:S01]  /*1d1e0*/  STL [R1+0xc], R5 ;  /* 0x00000c0501007387 */ /* 0x0001e20000100800 */
[----:B------:R-:W-:Y:S05]  /*1d1f0*/  BRA `(.L_x_4658) ;  /* 0xffffffd000ec7947 */ /* 0x000fea000383ffff */
.L_x_4586:
        /* <DEDUP_REMOVED lines=8> */
.L_x_4660:
[----:B------:R-:W-:Y:S05]  /*1d280*/  BSYNC B0 ;  /* 0x0000000000007941 */ /* 0x000fea0003800000 */
.L_x_4659:
[----:B------:R-:W-:Y:S01]  /*1d290*/  IMAD.MOV.U32 R2, RZ, RZ, R14 ;  /* 0x000000ffff027224 */ /* 0x000fe200078e000e */
[----:B------:R-:W-:Y:S06]  /*1d2a0*/  BRA `(.L_x_4661) ;  /* 0xffffffd000d87947 */ /* 0x000fec000383ffff */
.L_x_4592:
[----:B0-----:R0:W1:Y:S02]  /*1d2b0*/  SYNCS.PHASECHK.TRANS64.TRYWAIT P0, [R0+URZ+0x30820], R3 ;  /* 0x03082003000075a7 */ /* 0x001064000800017f */
[----:B-1----:R-:W-:Y:S05]  /*1d2c0*/  @!P0 NANOSLEEP.SYNCS 0x989680 ;  /* 0x009896800000895d */ /* 0x002fea0003900000 */
[----:B------:R-:W1:Y:S02]  /*1d2d0*/  @!P0 SYNCS.PHASECHK.TRANS64 P0, [R0+URZ+0x30820], R3 ;  /* 0x03082003000085a7 */ /* 0x000e64000800007f */
[----:B-1----:R-:W-:Y:S05]  /*1d2e0*/  @!P0 BRA `(.L_x_4592) ;  /* 0xfffffffc00f08947 */ /* 0x002fea000383ffff */
[----:B------:R-:W-:Y:S05]  /*1d2f0*/  BRA `(.L_x_4662) ;  /* 0xffffffdc007c7947 */ /* 0x000fea000383ffff */
.L_x_4593:
        /* <DEDUP_REMOVED lines=8> */
[----:B0-2---:R-:W-:Y:S05]  /*1d380*/  WARPSYNC.COLLECTIVE R15, `(.L_x_4664) ;  /* 0x000000000f087348 */ /* 0x005fea0003c00000 */
[----:B------:R1:W3:Y:S02]  /*1d390*/  SHFL.IDX P6, R14, R13, R12, R11 ;  /* 0x0000000c0d0e7389 */ /* 0x0002e400000c000b */
[----:B0123--:R-:W-:Y:S01]  /*1d3a0*/  ENDCOLLECTIVE ;  /* 0x000000000000791b */ /* 0x00ffe20003800000 */
.L_x_4664:
[----:B------:R-:W-:Y:S05]  /*1d3b0*/  BSYNC B0 ;  /* 0x0000000000007941 */ /* 0x000fea0003800000 */
.L_x_4663:
[----:B------:R-:W-:Y:S05]  /*1d3c0*/  BRA `(.L_x_4665) ;  /* 0xffffffdc00647947 */ /* 0x000fea000383ffff */
.L_x_4596:
[----:B------:R-:W-:Y:S01]  /*1d3d0*/  BSSY B1, `(.L_x_4666) ;  /* 0x0000006000017945 */ /* 0x000fe20003800000 */
[----:B------:R-:W-:-:S07]  /*1d3e0*/  IMAD.MOV.U32 R15, RZ, RZ, -0x1 ;  /* 0xffffffffff0f7424 */ /* 0x000fce00078e00ff */
[----:B0123--:R-:W-:Y:S05]  /*1d3f0*/  WARPSYNC.COLLECTIVE R15, `(.L_x_4667) ;  /* 0x000000000f0c7348 */ /* 0x00ffea0003c00000 */
[----:B------:R-:W-:Y:S02]  /*1d400*/  ELECT P6, UR62, PT ;  /* 0x00000000003e782f */ /* 0x000fe400038c0000 */
[----:B------:R-:W-:Y:S01]  /*1d410*/  MOV R14, UR62 ;  /* 0x0000003e000e7c02 */ /* 0x000fe20008000f00 */
[----:B0123--:R-:W-:Y:S10]  /*1d420*/  ENDCOLLECTIVE ;  /* 0x000000000000791b */ /* 0x00fff40003800000 */
.L_x_4667:
[----:B------:R-:W-:Y:S05]  /*1d430*/  BSYNC B1 ;  /* 0x0000000000017941 */ /* 0x000fea0003800000 */
.L_x_4666:
[----:B------:R-:W-:Y:S05]  /*1d440*/  BRA `(.L_x_4668) ;  /* 0xffffffdc005c7947 */ /* 0x000fea000383ffff */
.L_x_4598:
[----:B0-----:R0:W1:Y:S02]  /*1d450*/  SYNCS.PHASECHK.TRANS64.TRYWAIT P0, [R6+URZ], R5 ;  /* 0x00000005060075a7 */ /* 0x001064000800017f */
[----:B-1----:R-:W-:Y:S05]  /*1d460*/  @!P0 NANOSLEEP.SYNCS 0x989680 ;  /* 0x009896800000895d */ /* 0x002fea0003900000 */
[----:B------:R-:W1:Y:S02]  /*1d470*/  @!P0 SYNCS.PHASECHK.TRANS64 P0, [R6+URZ], R5 ;  /* 0x00000005060085a7 */ /* 0x000e64000800007f */
[----:B-1----:R-:W-:Y:S05]  /*1d480*/  @!P0 BRA `(.L_x_4598) ;  /* 0xfffffffc00f08947 */ /* 0x002fea000383ffff */
[----:B------:R-:W-:Y:S05]  /*1d490*/  BRA `(.L_x_4669) ;  /* 0xffffffdc00a07947 */ /* 0x000fea000383ffff */
.L_x_4599:
[----:B-1----:R1:W4:Y:S02]  /*1d4a0*/  SYNCS.PHASECHK.TRANS64.TRYWAIT P0, [R7+URZ], R2 ;  /* 0x00000002070075a7 */ /* 0x002324000800017f */
[----:B----4-:R-:W-:Y:S05]  /*1d4b0*/  @!P0 NANOSLEEP.SYNCS 0x989680 ;  /* 0x009896800000895d */ /* 0x010fea0003900000 */
[----:B------:R-:W4:Y:S02]  /*1d4c0*/  @!P0 SYNCS.PHASECHK.TRANS64 P0, [R7+URZ], R2 ;  /* 0x00000002070085a7 */ /* 0x000f24000800007f */
[----:B----4-:R-:W-:Y:S05]  /*1d4d0*/  @!P0 BRA `(.L_x_4599) ;  /* 0xfffffffc00f08947 */ /* 0x010fea000383ffff */
[----:B------:R-:W-:Y:S05]  /*1d4e0*/  BRA `(.L_x_4670) ;  /* 0xffffffdc00947947 */ /* 0x000fea000383ffff */
.L_x_4601:
[----:B----4-:R4:W0:Y:S02]  /*1d4f0*/  SYNCS.PHASECHK.TRANS64.TRYWAIT P0, [R4+URZ], R5 ;  /* 0x00000005040075a7 */ /* 0x010824000800017f */
[----:B0-----:R-:W-:Y:S05]  /*1d500*/  @!P0 NANOSLEEP.SYNCS 0x989680 ;  /* 0x009896800000895d */ /* 0x001fea0003900000 */
[----:B------:R-:W0:Y:S02]  /*1d510*/  @!P0 SYNCS.PHASECHK.TRANS64 P0, [R4+URZ], R5 ;  /* 0x00000005040085a7 */ /* 0x000e24000800007f */
[----:B0-----:R-:W-:Y:S05]  /*1d520*/  @!P0 BRA `(.L_x_4601) ;  /* 0xfffffffc00f08947 */ /* 0x001fea000383ffff */
[----:B------:R-:W-:Y:S05]  /*1d530*/  BRA `(.L_x_4671) ;  /* 0xffffffdc009c7947 */ /* 0x000fea000383ffff */
.L_x_4672:
        /* <DEDUP_REMOVED lines=12> */
.L_x_14845:


//--------------------- .text._ZN7cutlass13device_kernelIN5flash11enable_sm90INS1_16FlashAttnFwdSm90INS1_25CollectiveMainloopFwdSm90ILi2EN4cute5tupleIJNS5_1CILi1EEES8_S8_EEENS6_IJNS7_ILi128EEENS7_ILi96EEENS7_ILi192EEEEEELi192ENS_10bfloat16_tEfNS_4arch4Sm90ELb0ELb1ELb1ELb1ELb0ELb1ELb0ELb1ELb1ELb1ELb1ELb0EEENS1_21CollectiveEpilogueFwdINS6_IJSA_SC_SB_EEES9_SE_SG_Li256ELb1ELb1ELb1ELb0EEENS1_36VarlenDynamicPersistentTileSchedulerILi128ELi96ELi256ELi128ELb1ELb1ELb1ELb1ELb0ELb1EEEEEEEEEvNT_6ParamsE --------------------------
	.section	.text._ZN7cutlass13device_kernelIN5flash11enable_sm90INS1_16FlashAttnFwdSm90INS1_25CollectiveMainloopFwdSm90ILi2EN4cute5tupleIJNS5_1CILi1EEES8_S8_EEENS6_IJNS7_ILi128EEENS7_ILi96EEENS7_ILi192EEEEEELi192ENS_10bfloat16_tEfNS_4arch4Sm90ELb0ELb1ELb1ELb1ELb0ELb1ELb0ELb1ELb1ELb1ELb1ELb0EEENS1_21CollectiveEpilogueFwdINS6_IJSA_SC_SB_EEES9_SE_SG_Li256ELb1ELb1ELb1ELb0EEENS1_36VarlenDynamicPersistentTileSchedulerILi128ELi96ELi256ELi128ELb1ELb1ELb1ELb1ELb0ELb1EEEEEEEEEvNT_6ParamsE,"ax",@progbits
	.align	128
.text._ZN7cutlass13device_kernelIN5flash11enable_sm90INS1_16FlashAttnFwdSm90INS1_25CollectiveMainloopFwdSm90ILi2EN4cute5tupleIJNS5_1CILi1EEES8_S8_EEENS6_IJNS7_ILi128EEENS7_ILi96EEENS7_ILi192EEEEEELi192ENS_10bfloat16_tEfNS_4arch4Sm90ELb0ELb1ELb1ELb1ELb0ELb1ELb0ELb1ELb1ELb1ELb1ELb0EEENS1_21CollectiveEpilogueFwdINS6_IJSA_SC_SB_EEES9_SE_SG_Li256ELb1ELb1ELb1ELb0EEENS1_36VarlenDynamicPersistentTileSchedulerILi128ELi96ELi256ELi128ELb1ELb1ELb1ELb1ELb0ELb1EEEEEEEEEvNT_6ParamsE:
        .type           _ZN7cutlass13device_kernelIN5flash11enable_sm90INS1_16FlashAttnFwdSm90INS1_25CollectiveMainloopFwdSm90ILi2EN4cute5tupleIJNS5_1CILi1EEES8_S8_EEENS6_IJNS7_ILi128EEENS7_ILi96EEENS7_ILi192EEEEEELi192ENS_10bfloat16_tEfNS_4arch4Sm90ELb0ELb1ELb1ELb1ELb0ELb1ELb0ELb1ELb1ELb1ELb1ELb0EEENS1_21CollectiveEpilogueFwdINS6_IJSA_SC_SB_EEES9_SE_SG_Li256ELb1ELb1ELb1ELb0EEENS1_36VarlenDynamicPersistentTileSchedulerILi128ELi96ELi256ELi128ELb1ELb1ELb1ELb1ELb0ELb1EEEEEEEEEvNT_6ParamsE,@function
        .size           _ZN7cutlass13device_kernelIN5flash11enable_sm90INS1_16FlashAttnFwdSm90INS1_25CollectiveMainloopFwdSm90ILi2EN4cute5tupleIJNS5_1CILi1EEES8_S8_EEENS6_IJNS7_ILi128EEENS7_ILi96EEENS7_ILi192EEEEEELi192ENS_10bfloat16_tEfNS_4arch4Sm90ELb0ELb1ELb1ELb1ELb0ELb1ELb0ELb1ELb1ELb1ELb1ELb0EEENS1_21CollectiveEpilogueFwdINS6_IJSA_SC_SB_EEES9_SE_SG_Li256ELb1ELb1ELb1ELb0EEENS1_36VarlenDynamicPersistentTileSchedulerILi128ELi96ELi256ELi128ELb1ELb1ELb1ELb1ELb0ELb1EEEEEEEEEvNT_6ParamsE,(.L_x_14846 - _ZN7cutlass13device_kernelIN5flash11enable_sm90INS1_16FlashAttnFwdSm90INS1_25CollectiveMainloopFwdSm90ILi2EN4cute5tupleIJNS5_1CILi1EEES8_S8_EEENS6_IJNS7_ILi128EEENS7_ILi96EEENS7_ILi192EEEEEELi192ENS_10bfloat16_tEfNS_4arch4Sm90ELb0ELb1ELb1ELb1ELb0ELb1ELb0ELb1ELb1ELb1ELb1ELb0EEENS1_21CollectiveEpilogueFwdINS6_IJSA_SC_SB_EEES9_SE_SG_Li256ELb1ELb1ELb1ELb0EEENS1_36VarlenDynamicPersistentTileSchedulerILi128ELi96ELi256ELi128ELb1ELb1ELb1ELb1ELb0ELb1EEEEEEEEEvNT_6ParamsE)
        .other          _ZN7cutlass13device_kernelIN5flash11enable_sm90INS1_16FlashAttnFwdSm90INS1_25CollectiveMainloopFwdSm90ILi2EN4cute5tupleIJNS5_1CILi1EEES8_S8_EEENS6_IJNS7_ILi128EEENS7_ILi96EEENS7_ILi192EEEEEELi192ENS_10bfloat16_tEfNS_4arch4Sm90ELb0ELb1ELb1ELb1ELb0ELb1ELb0ELb1ELb1ELb1ELb1ELb0EEENS1_21CollectiveEpilogueFwdINS6_IJSA_SC_SB_EEES9_SE_SG_Li256ELb1ELb1ELb1ELb0EEENS1_36VarlenDynamicPersistentTileSchedulerILi128ELi96ELi256ELi128ELb1ELb1ELb1ELb1ELb0ELb1EEEEEEEEEvNT_6ParamsE,@"STO_CUDA_ENTRY STV_DEFAULT"
_ZN7cutlass13device_kernelIN5flash11enable_sm90INS1_16FlashAttnFwdSm90INS1_25CollectiveMainloopFwdSm90ILi2EN4cute5tupleIJNS5_1CILi1EEES8_S8_EEENS6_IJNS7_ILi128EEENS7_ILi96EEENS7_ILi192EEEEEELi192ENS_10bfloat16_tEfNS_4arch4Sm90ELb0ELb1ELb1ELb1ELb0ELb1ELb0ELb1ELb1ELb1ELb1ELb0EEENS1_21CollectiveEpilogueFwdINS6_IJSA_SC_SB_EEES9_SE_SG_Li256ELb1ELb1ELb1ELb0EEENS1_36VarlenDynamicPersistentTileSchedulerILi128ELi96ELi256ELi128ELb1ELb1ELb1ELb1ELb0ELb1EEEEEEEEEvNT_6ParamsE:
[----:B------:R-:W0:Y:S02]  /*0000*/  LDC R1, c[0x0][0x28] ;  /* 0x00000a00ff017b82 */ /* 0x000e240000000800 */
[----:B0-----:R-:W-:-:S05]  /*0010*/  VIADD R1, R1, 0xfffffcc0 ;  /* 0xfffffcc001017836 */ /* 0x001fca0000000000 */
[----:B------:R-:W-:Y:S01]  /*0020*/  R2UR UR5, R1 ;  /* 0x00000000010572ca */ /* 0x000fe200000e0000 */
[----:B------:R-:W0:Y:S01]  /*0030*/  S2R R3, SR_TID.X ;  /* 0x0000000000037919 */ /* 0x000e220000002100 */
[----:B------:R-:W-:Y:S01]  /*0040*/  ULDC UR4, c[0x0][0x20] ;  /* 0x0000080000047ab9 */ /* 0x000fe20000000800 */
[----:B------:R-:W-:Y:S01]  /*0050*/  ELECT P0, URZ, PT ;  /* 0x00000000003f782f */ /* 0x000fe20003800000 */
[----:B------:R-:W-:Y:S09]  /*0060*/  BSSY B0, `(.L_x_4673) ;  /* 0x000001b000007945 */ /* 0x000ff20003800000 */
[----:B------:R-:W-:-:S03]  /*0070*/  UIADD3 UR5, UP0, UR5, UR4, URZ ;  /* 0x0000000405057290 */ /* 0x000fc6000ff1e03f */
[----:B------:R-:W-:Y:S02]  /*0080*/  ULDC UR4, c[0x0][0x24] ;  /* 0x0000090000047ab9 */ /* 0x000fe40000000800 */
[----:B------:R-:W-:Y:S01]  /*0090*/  UIADD3.X UR4, URZ, UR4, URZ, UP0, !UPT ;  /* 0x000000043f047290 */ /* 0x000fe200087fe43f */
[----:B------:R-:W-:-:S05]  /*00a0*/  IMAD.U32 R4, RZ, RZ, UR5 ;  /* 0x00000005ff047e24 */ /* 0x000fca000f8e00ff */
[----:B------:R-:W-:Y:S01]  /*00b0*/  STL [R1+0x2d0], R4 ;  /* 0x0002d00401007387 */ /* 0x000fe20000100800 */
[----:B0-----:R-:W-:-:S05]  /*00c0*/  SHF.R.U32.HI R0, RZ, 0x5, R3 ;  /* 0x00000005ff007819 */ /* 0x001fca0000011603 */
[----:B------:R-:W0:Y:S02]  /*00d0*/  SHFL.IDX PT, R2, R0, RZ, 0x1f ;  /* 0x00001fff00027589 */ /* 0x000e2400000e0000 */
[----:B0-----:R-:W-:Y:S02]  /*00e0*/  ISETP.EQ.AND P0, PT, R2, RZ, P0 ;  /* 0x000000ff0200720c */ /* 0x001fe40000702270 */
[----:B------:R-:W-:Y:S01]  /*00f0*/  SHF.R.U32.HI R2, RZ, 0x7, R3 ;  /* 0x00000007ff027819 */ /* 0x000fe20000011603 */
[----:B------:R-:W-:-:S05]  /*0100*/  IMAD.U32 R3, RZ, RZ, UR4 ;  /* 0x00000004ff037e24 */ /* 0x000fca000f8e00ff */
[----:B------:R0:W-:Y:S05]  /*0110*/  STL [R1+0x2d4], R3 ;  /* 0x0002d40301007387 */ /* 0x0001ea0000100800 */
        /* <DEDUP_REMOVED lines=14> */
[----:B-1----:R-:W-:Y:S01]  /*0200*/  NOP ;  /* 0x0000000000007918 */ /* 0x002fe20000000000 */
.L_x_4674:
[----:B------:R-:W-:Y:S05]  /*0210*/  BSYNC B0 ;  /* 0x0000000000007941 */ /* 0x000fea0003800000 */
.L_x_4673:
[----:B------:R-:W-:Y:S01]  /*0220*/  VOTEU.ANY UP0, P0 ;  /* 0x00000000003f7886 */ /* 0x000fe20000000100 */
[----:B------:R-:W1:Y:S01]  /*0230*/  SHFL.IDX PT, R2, R2, RZ, 0x1f ;  /* 0x00001fff02027589 */ /* 0x000e6200000e0000 */
[----:B------:R-:W-:Y:S01]  /*0240*/  UMOV UR4, 0x80 ;  /* 0x0000008000047882 */ /* 0x000fe20000000000 */
[----:B------:R-:W-:Y:S01]  /*0250*/  UMOV UR7, 0x100 ;  /* 0x0000010000077882 */ /* 0x000fe20000000000 */
[----:B------:R-:W-:Y:S01]  /*0260*/  VOTEU.ANY UP1, P0 ;  /* 0x00000000003f7886 */ /* 0x000fe20000020100 */
[----:B------:R-:W2:Y:S01]  /*0270*/  @UP0 S2UR UR8, SR_CgaCtaId ;  /* 0x00000000000809c3 */ /* 0x000ea20000008800 */
[----:B0-----:R-:W0:Y:S01]  /*0280*/  SHFL.IDX PT, R3, R0, RZ, 0x1f ;  /* 0x00001fff00037589 */ /* 0x001e2200000e0000 */
[----:B------:R-:W-:Y:S01]  /*0290*/  @UP0 UMOV UR6, 0x400 ;  /* 0x0000040000060882 */ /* 0x000fe20000000000 */
[----:B------:R-:W-:-:S04]  /*02a0*/  @UP0 UIADD3 UR4, -UR4, 0x100000, URZ ;  /* 0x0010000004040890 */ /* 0x000fc8000fffe13f */
[----:B------:R-:W-:Y:S02]  /*02b0*/  @UP0 USHF.L.U32 UR5, UR4, 0xb, URZ ;  /* 0x0000000b04050899 */ /* 0x000fe4000800063f */
[----:B------:R-:W-:Y:S01]  /*02c0*/  @UP0 USHF.L.U32 UR4, UR4, 0x1, URZ ;  /* 0x0000000104040899 */ /* 0x000fe2000800063f */
[----:B------:R-:W-:Y:S01]  /*02d0*/  VOTEU.ANY UP2, P0 ;  /* 0x00000000003f7886 */ /* 0x000fe20000040100 */
[----:B-1----:R-:W-:Y:S01]  /*02e0*/  R2UR UR9, R2 ;  /* 0x00000000020972ca */ /* 0x002fe200000e0000 */
[----:B--2---:R-:W-:Y:S01]  /*02f0*/  @UP0 ULEA UR8, UR8, UR6, 0x18 ;  /* 0x0000000608080291 */ /* 0x004fe2000f8ec03f */
[----:B0-----:R-:W-:Y:S01]  /*0300*/  ISETP.NE.AND P1, PT, R3, RZ, PT ;  /* 0x000000ff0300720c */ /* 0x001fe20003f25270 */
        /* <DEDUP_REMOVED lines=26> */
.L_x_4675:
        /* <DEDUP_REMOVED lines=22> */
.L_x_4676:
        /* <DEDUP_REMOVED lines=18> */
.L_x_4677:
        /* <DEDUP_REMOVED lines=22> */
.L_x_4678:
        /* <DEDUP_REMOVED lines=22> */
.L_x_4679:
        /* <DEDUP_REMOVED lines=8> */
.L_x_4681:
[----:B------:R-:W-:-:S08]  /*0a70*/  NOP ;  /* 0x0000000000007918 */ /* 0x000fd00000000000 */
[----:B------:R-:W1:Y:S02]  /*0a80*/  USETMAXREG.TRY_ALLOC.CTAPOOL UP0, 0xf0 ;  /* 0x000000f0000079c8 */ /* 0x000e640008000600 */
[----:B-1----:R-:W-:-:S13]  /*0a90*/  PLOP3.LUT P0, PT, PT, PT, UP0, 0x80, 0x0 ;  /* 0x000000000000781c */ /* 0x002fda0003f0f008 */
[----:B------:R-:W-:Y:S05]  /*0aa0*/  @!P0 BRA `(.L_x_4681) ;  /* 0xfffffffc00f08947 */ /* 0x000fea000383ffff */
[----:B------:R-:W1:Y:S08]  /*0ab0*/  S2UR UR4, SR_CgaCtaId ;  /* 0x00000000000479c3 */ /* 0x000e700000008800 */
[----:B------:R-:W-:Y:S06]  /*0ac0*/  BAR.ARV 0x8, 0x180 ;  /* 0x0206000000007b1d */ /* 0x000fec0000002000 */
[----:B------:R-:W-:-:S02]  /*0ad0*/  UMOV UR39, 0x400 ;  /* 0x0000040000277882 */ /* 0x000fc40000000000 */
[----:B------:R-:W-:Y:S06]  /*0ae0*/  BAR.SYNC.DEFER_BLOCKING 0x5, 0x180 ;  /* 0x0146000000007b1d */ /* 0x000fec0000010000 */
[----:B------:R-:W-:Y:S04]  /*0af0*/  STL.64 [R1+0x2b8], RZ ;  /* 0x0002b8ff01007387 */ /* 0x000fe80000100a00 */
[----:B------:R-:W-:Y:S01]  /*0b00*/  STL [R1+0x2c0], RZ ;  /* 0x0002c0ff01007387 */ /* 0x000fe20000100800 */
[----:B-1----:R-:W-:-:S03]  /*0b10*/  ULEA UR39, UR4, UR39, 0x18 ;  /* 0x0000002704277291 */ /* 0x002fc6000f8ec03f */
[----:B------:R-:W-:-:S06]  /*0b20*/  ULDC UR4, c[0x0][0xc3c] ;  /* 0x00030f0000047ab9 */ /* 0x000fcc0000000800 */
[----:B------:R-:W1:Y:S01]  /*0b30*/  LDS.128 R8, [UR39+0x308d0] ;  /* 0x0308d027ff087984 */ /* 0x000e620008000c00 */
[----:B------:R-:W-:Y:S06]  /*0b40*/  BAR.ARV 0x4, 0x180 ;  /* 0x0106000000007b1d */ /* 0x000fec0000002000 */
[----:B-1----:R-:W-:-:S13]  /*0b50*/  ISETP.GE.AND P0, PT, R11, UR4, PT ;  /* 0x000000040b007c0c */ /* 0x002fda000bf06270 */
[----:B------:R-:W-:Y:S05]  /*0b60*/  @P0 EXIT ;  /* 0x000000000000094d */ /* 0x000fea0003800000 */
[----:B------:R-:W1:Y:S01]  /*0b70*/  S2R R0, SR_TID.X ;  /* 0x0000000000007919 */ /* 0x000e620000002100 */
[----:B------:R-:W-:Y:S01]  /*0b80*/  R2UR UR4, R9 ;  /* 0x00000000090472ca */ /* 0x000fe200000e0000 */
[----:B------:R-:W-:Y:S01]  /*0b90*/  UMOV UR5, URZ ;  /* 0x0000003f00057c82 */ /* 0x000fe20008000000 */
[----:B------:R-:W-:Y:S01]  /*0ba0*/  R2UR UR45, R11 ;  /* 0x000000000b2d72ca */ /* 0x000fe200000e0000 */
[----:B------:R-:W-:Y:S01]  /*0bb0*/  IMAD.U32 R232, RZ, RZ, UR5 ;  /* 0x00000005ffe87e24 */ /* 0x000fe2000f8e00ff */
[----:B------:R-:W-:Y:S01]  /*0bc0*/  UIADD3 UR5, UR39, 0x12400, URZ ;  /* 0x0001240027057890 */ /* 0x000fe2000fffe03f */
[----:B------:R-:W-:Y:S01]  /*0bd0*/  UMOV UR60, URZ ;  /* 0x0000003f003c7c82 */ /* 0x000fe20008000000 */
[----:B------:R-:W-:-:S04]  /*0be0*/  UMOV UR38, URZ ;  /* 0x0000003f00267c82 */ /* 0x000fc80008000000 */
[----:B------:R-:W-:Y:S02]  /*0bf0*/  IMAD.U32 R209, RZ, RZ, UR5 ;  /* 0x00000005ffd17e24 */ /* 0x000fe4000f8e00ff */
[----:B-1----:R-:W-:-:S05]  /*0c00*/  VIADD R196, R0, 0xffffff80 ;  /* 0xffffff8000c47836 */ /* 0x002fca0000000000 */
[----:B------:R-:W-:-:S04]  /*0c10*/  SHF.R.S32.HI R3, RZ, 0x1f, R196 ;  /* 0x0000001fff037819 */ /* 0x000fc800000114c4 */
[CC--:B------:R-:W-:Y:S02]  /*0c20*/  LEA.HI R0, R3.reuse, R196.reuse, RZ, 0x7 ;  /* 0x000000c403007211 */ /* 0x0c0fe400078f38ff */
[----:B------:R-:W-:Y:S02]  /*0c30*/  LEA.HI R205, R3, R196, RZ, 0x5 ;  /* 0x000000c403cd7211 */ /* 0x000fe400078f28ff */
[----:B------:R-:W-:Y:S02]  /*0c40*/  LOP3.LUT R5, R0, 0xffffff80, RZ, 0xc0, !PT ;  /* 0xffffff8000057812 */ /* 0x000fe400078ec0ff */
[----:B------:R-:W-:Y:S02]  /*0c50*/  SHF.R.S32.HI R13, RZ, 0x7, R0 ;  /* 0x00000007ff0d7819 */ /* 0x000fe40000011400 */
[----:B------:R-:W-:Y:S01]  /*0c60*/  SHF.R.S32.HI R205, RZ, 0x5, R205 ;  /* 0x00000005ffcd7819 */ /* 0x000fe200000114cd */
[----:B------:R-:W-:Y:S02]  /*0c70*/  IMAD.IADD R12, R196, 0x1, -R5 ;  /* 0x00000001c40c7824 */ /* 0x000fe400078e0a05 */
[----:B------:R-:W-:Y:S03]  /*0c80*/  STL [R1+0x324], R13 ;  /* 0x0003240d01007387 */ /* 0x000fe60000100800 */
[----:B------:R-:W-:Y:S01]  /*0c90*/  SHF.R.S32.HI R4, RZ, 0x1f, R12 ;  /* 0x0000001fff047819 */ /* 0x000fe2000001140c */
[----:B------:R-:W-:Y:S03]  /*0ca0*/  STL [R1+0x320], R12 ;  /* 0x0003200c01007387 */ /* 0x000fe60000100800 */
[----:B------:R-:W-:-:S04]  /*0cb0*/  LEA.HI R6, R4, R12, RZ, 0x2 ;  /* 0x0000000c04067211 */ /* 0x000fc800078f10ff */
[--C-:B------:R-:W-:Y:S02]  /*0cc0*/  SHF.R.S32.HI R5, RZ, 0x2, R6.reuse ;  /* 0x00000002ff057819 */ /* 0x100fe40000011406 */
[----:B0-----:R-:W-:Y:S02]  /*0cd0*/  SHF.R.S32.HI R2, RZ, 0x1f, R6 ;  /* 0x0000001fff027819 */ /* 0x001fe40000011406 */
[----:B------:R-:W-:Y:S02]  /*0ce0*/  LOP3.LUT R6, R6, 0x7ffffffc, RZ, 0xc0, !PT ;  /* 0x7ffffffc06067812 */ /* 0x000fe400078ec0ff */
[----:B------:R-:W-:Y:S02]  /*0cf0*/  LEA.HI R7, R2, R5, RZ, 0x3 ;  /* 0x0000000502077211 */ /* 0x000fe400078f18ff */
[----:B------:R-:W-:Y:S01]  /*0d00*/  LEA.HI R2, R3, R196, RZ, 0x4 ;  /* 0x000000c403027211 */ /* 0x000fe200078f20ff */
[----:B------:R-:W-:Y:S01]  /*0d10*/  IMAD.IADD R6, R12, 0x1, -R6 ;  /* 0x000000010c067824 */ /* 0x000fe200078e0a06 */
[----:B------:R-:W-:-:S02]  /*0d20*/  LOP3.LUT R8, R7, 0xfffffff8, RZ, 0xc0, !PT ;  /* 0xfffffff807087812 */ /* 0x000fc400078ec0ff */
[----:B------:R-:W-:Y:S01]  /*0d30*/  SHF.R.S32.HI R7, RZ, 0x4, R2 ;  /* 0x00000004ff077819 */ /* 0x000fe20000011402 */
[----:B------:R-:W-:Y:S02]  /*0d40*/  IMAD.SHL.U32 R23, R6, 0x2, RZ ;  /* 0x0000000206177824 */ /* 0x000fe400078e00ff */
[----:B------:R-:W-:Y:S01]  /*0d50*/  IMAD.IADD R9, R5, 0x1, -R8 ;  /* 0x0000000105097824 */ /* 0x000fe200078e0a08 */
[C---:B------:R-:W-:Y:S01]  /*0d60*/  LOP3.LUT R5, R2.reuse, 0x3fffff0, RZ, 0xc0, !PT ;  /* 0x03fffff002057812 */ /* 0x040fe200078ec0ff */
[C---:B------:R-:W-:Y:S01]  /*0d70*/  VIADD R226, R23.reuse, 0x8 ;  /* 0x0000000817e27836 */ /* 0x040fe20000000000 */
[----:B------:R-:W-:Y:S01]  /*0d80*/  LEA.HI R2, R2, R7, RZ, 0x1 ;  /* 0x0000000702027211 */ /* 0x000fe200078f08ff */
[C---:B------:R-:W-:Y:S01]  /*0d90*/  VIADD R225, R23.reuse, 0x10 ;  /* 0x0000001017e17836 */ /* 0x040fe20000000000 */
[----:B------:R-:W-:Y:S01]  /*0da0*/  LEA.HI R8, R4, R12, RZ, 0x5 ;  /* 0x0000000c04087211 */ /* 0x000fe200078f28ff */
[C---:B------:R-:W-:Y:S01]  /*0db0*/  VIADD R224, R23.reuse, 0x18 ;  /* 0x0000001817e07836 */ /* 0x040fe20000000000 */
[----:B------:R-:W-:Y:S01]  /*0dc0*/  LEA.HI R4, R0, R13, RZ, 0x1 ;  /* 0x0000000d00047211 */ /* 0x000fe200078f08ff */
[----:B------:R-:W-:Y:S01]  /*0dd0*/  IMAD.IADD R0, R196, 0x1, -R5 ;  /* 0x00000001c4007824 */ /* 0x000fe200078e0a05 */
[----:B------:R-:W-:Y:S01]  /*0de0*/  LOP3.LUT R2, R2, 0x1ffffffe, RZ, 0xc0, !PT ;  /* 0x1ffffffe02027812 */ /* 0x000fe200078ec0ff */
[----:B------:R-:W-:Y:S01]  /*0df0*/  VIADD R223, R23, 0x20 ;  /* 0x0000002017df7836 */ /* 0x000fe20000000000 */
[----:B------:R-:W-:Y:S01]  /*0e00*/  SHF.R.S32.HI R8, RZ, 0x5, R8 ;  /* 0x00000005ff087819 */ /* 0x000fe20000011408 */
[----:B------:R-:W-:Y:S01]  /*0e10*/  IMAD R5, R205, 0x10, R0 ;  /* 0x00000010cd057824 */ /* 0x000fe200078e0200 */
[-C--:B------:R-:W-:Y:S01]  /*0e20*/  LEA.HI R0, R3, R196.reuse, RZ, 0x2 ;  /* 0x000000c403007211 */ /* 0x080fe200078f10ff */
[----:B------:R-:W-:Y:S01]  /*0e30*/  IMAD.IADD R2, R7, 0x1, -R2 ;  /* 0x0000000107027824 */ /* 0x000fe200078e0a02 */
[----:B------:R-:W-:Y:S01]  /*0e40*/  LEA.HI R3, R3, R196, RZ, 0x3 ;  /* 0x000000c403037211 */ /* 0x000fe200078f18ff */
[----:B------:R-:W-:Y:S01]  /*0e50*/  IMAD R9, R8, 0x10, R9 ;  /* 0x0000001008097824 */ /* 0x000fe200078e0209 */
[----:B------:R-:W-:Y:S01]  /*0e60*/  LOP3.LUT R4, R4, 0x3fffffe, RZ, 0xc0, !PT ;  /* 0x03fffffe04047812 */ /* 0x000fe200078ec0ff */
[----:B------:R-:W-:Y:S01]  /*0e70*/  IMAD R2, R5, 0x8, R2 ;  /* 0x0000000805027824 */ /* 0x000fe200078e0202 */
[----:B------:R-:W-:Y:S01]  /*0e80*/  LOP3.LUT R233, R3, 0xfffffff8, RZ, 0xc0, !PT ;  /* 0xfffffff803e97812 */ /* 0x000fe200078ec0ff */
[----:B------:R-:W-:Y:S01]  /*0e90*/  VIADD R222, R23, 0x28 ;  /* 0x0000002817de7836 */ /* 0x000fe20000000000 */
[----:B------:R-:W-:Y:S01]  /*0ea0*/  SHF.R.S32.HI R231, RZ, 0x3, R3 ;  /* 0x00000003ffe77819 */ /* 0x000fe20000011403 */
[----:B------:R-:W-:Y:S01]  /*0eb0*/  IMAD.SHL.U32 R2, R2, 0x8, RZ ;  /* 0x0000000802027824 */ /* 0x000fe200078e00ff */
[----:B------:R-:W-:Y:S01]  /*0ec0*/  SHF.R.S32.HI R3, RZ, 0x1f, R226 ;  /* 0x0000001fff037819 */ /* 0x000fe200000114e2 */
[----:B------:R-:W-:Y:S01]  /*0ed0*/  IMAD.IADD R4, R13, 0x1, -R4 ;  /* 0x000000010d047824 */ /* 0x000fe200078e0a04 */
[----:B------:R-:W-:Y:S01]  /*0ee0*/  SHF.R.S32.HI R5, RZ, 0x1f, R0 ;  /* 0x0000001fff057819 */ /* 0x000fe20000011400 */
[C---:B------:R-:W-:Y:S01]  /*0ef0*/  VIADD R221, R23.reuse, 0x30 ;  /* 0x0000003017dd7836 */ /* 0x040fe20000000000 */
[----:B------:R0:W-:Y:S01]  /*0f00*/  STL [R1+0x32c], R2 ;  /* 0x00032c0201007387 */ /* 0x0001e20000100800 */
[----:B------:R-:W-:Y:S01]  /*0f10*/  IMAD R7, R4, 0x40, R9 ;  /* 0x0000004004077824 */ /* 0x000fe200078e0209 */
[----:B------:R-:W-:Y:S01]  /*0f20*/  SHF.R.S32.HI R4, RZ, 0x1f, R224 ;  /* 0x0000001fff047819 */ /* 0x000fe200000114e0 */
        /* <DEDUP_REMOVED lines=9> */
[----:B------:R-:W-:Y:S01]  /*0fc0*/  LOP3.LUT R207, R0, 0xfffffffc, RZ, 0xc0, !PT ;  /* 0xfffffffc00cf7812 */ /* 0x000fe200078ec0ff */
[C---:B------:R-:W-:Y:S01]  /*0fd0*/  VIADD R215, R23.reuse, 0x60 ;  /* 0x0000006017d77836 */ /* 0x040fe20000000000 */
[----:B-1----:R-:W-:Y:S01]  /*0fe0*/  SHF.R.S32.HI R3, RZ, 0x1f, R223 ;  /* 0x0000001fff037819 */ /* 0x002fe200000114df */
[----:B------:R0:W-:Y:S01]  /*0ff0*/  STL [R1+0x318], R2 ;  /* 0x0003180201007387 */ /* 0x0001e20000100800 */
[----:B------:R-:W-:Y:S01]  /*1000*/  VIADD R214, R23, 0x68 ;  /* 0x0000006817d67836 */ /* 0x000fe20000000000 */
[----:B------:R-:W-:Y:S01]  /*1010*/  LEA.HI R5, R5, R16, RZ, 0x3 ;  /* 0x0000001005057211 */ /* 0x000fe200078f18ff */
[C---:B------:R-:W-:Y:S01]  /*1020*/  VIADD R213, R23.reuse, 0x70 ;  /* 0x0000007017d57836 */ /* 0x040fe20000000000 */
[----:B------:R1:W-:Y:S01]  /*1030*/  STL [R1+0x310], R3 ;  /* 0x0003100301007387 */ /* 0x0003e20000100800 */
[----:B--2---:R-:W-:Y:S01]  /*1040*/  SHF.R.S32.HI R4, RZ, 0x1f, R221 ;  /* 0x0000001fff047819 */ /* 0x004fe200000114dd */
[----:B------:R-:W-:Y:S01]  /*1050*/  VIADD R212, R23, 0x78 ;  /* 0x0000007817d47836 */ /* 0x000fe20000000000 */
[----:B------:R-:W-:Y:S01]  /*1060*/  LOP3.LUT R5, R5, 0xfffffff8, RZ, 0xc0, !PT ;  /* 0xfffffff805057812 */ /* 0x000fe200078ec0ff */
[C---:B------:R-:W-:Y:S01]  /*1070*/  VIADD R211, R23.reuse, 0x80 ;  /* 0x0000008017d37836 */ /* 0x040fe20000000000 */
[----:B------:R-:W-:Y:S01]  /*1080*/  STL [R1+0x328], R7 ;  /* 0x0003280701007387 */ /* 0x000fe20000100800 */
[----:B0-----:R-:W-:Y:S01]  /*1090*/  SHF.R.S32.HI R2, RZ, 0x1f, R222 ;  /* 0x0000001fff027819 */ /* 0x001fe200000114de */
[----:B------:R-:W-:-:S02]  /*10a0*/  VIADD R210, R23, 0x88 ;  /* 0x0000008817d27836 */ /* 0x000fc40000000000 */
[----:B------:R0:W-:Y:S01]  /*10b0*/  STL [R1+0x304], R4 ;  /* 0x0003040401007387 */ /* 0x0001e20000100800 */
[----:B-1----:R-:W-:Y:S01]  /*10c0*/  SHF.R.S32.HI R3, RZ, 0x1f, R220 ;  /* 0x0000001fff037819 */ /* 0x002fe200000114dc */
[----:B------:R-:W-:Y:S02]  /*10d0*/  IMAD.IADD R207, R196, 0x1, -R207 ;  /* 0x00000001c4cf7824 */ /* 0x000fe400078e0acf */
[----:B------:R1:W-:Y:S01]  /*10e0*/  STL [R1+0x30c], R2 ;  /* 0x00030c0201007387 */ /* 0x0003e20000100800 */
[----:B------:R-:W-:Y:S02]  /*10f0*/  IMAD.IADD R234, R16, 0x1, -R5 ;  /* 0x0000000110ea7824 */ /* 0x000fe400078e0a05 */
[C---:B------:R-:W-:Y:S01]  /*1100*/  LEA.HI R0, R207.reuse, R207, RZ, 0x1 ;  /* 0x000000cfcf007211 */ /* 0x040fe200078f08ff */
[----:B------:R2:W-:Y:S01]  /*1110*/  STL [R1+0x300], R3 ;  /* 0x0003000301007387 */ /* 0x0005e20000100800 */
[----:B------:R-:W-:Y:S01]  /*1120*/  IMAD.SHL.U32 R203, R234, 0x40, RZ ;  /* 0x00000040eacb7824 */ /* 0x000fe200078e00ff */
[----:B0-----:R-:W-:Y:S01]  /*1130*/  SHF.R.S32.HI R4, RZ, 0x1f, R218 ;  /* 0x0000001fff047819 */ /* 0x001fe200000114da */
[----:B------:R-:W-:Y:S01]  /*1140*/  IMAD.SHL.U32 R192, R207, 0x4, RZ ;  /* 0x00000004cfc07824 */ /* 0x000fe200078e00ff */
[----:B------:R-:W-:Y:S01]  /*1150*/  LOP3.LUT R0, R0, 0x1ffffffe, RZ, 0xc0, !PT ;  /* 0x1ffffffe00007812 */ /* 0x000fe200078ec0ff */
[C---:B------:R-:W-:Y:S01]  /*1160*/  VIADD R229, R23.reuse, 0x90 ;  /* 0x0000009017e57836 */ /* 0x040fe20000000000 */
[----:B-1----:R-:W-:Y:S01]  /*1170*/  SHF.R.S32.HI R2, RZ, 0x1f, R219 ;  /* 0x0000001fff027819 */ /* 0x002fe200000114db */
[----:B------:R0:W-:Y:S01]  /*1180*/  STL [R1+0x2f8], R4 ;  /* 0x0002f80401007387 */ /* 0x0001e20000100800 */
[----:B------:R-:W-:Y:S01]  /*1190*/  VIADD R228, R23, 0x98 ;  /* 0x0000009817e47836 */ /* 0x000fe20000000000 */
[----:B------:R-:W-:Y:S01]  /*11a0*/  LOP3.LUT R203, R203, 0x1c0, RZ, 0xc0, !PT ;  /* 0x000001c0cbcb7812 */ /* 0x000fe200078ec0ff */
[----:B------:R-:W-:Y:S01]  /*11b0*/  VIADD R227, R23, 0xa0 ;  /* 0x000000a017e37836 */ /* 0x000fe20000000000 */
[----:B------:R1:W-:Y:S01]  /*11c0*/  STL [R1+0x2fc], R2 ;  /* 0x0002fc0201007387 */ /* 0x0003e20000100800 */
[----:B--2---:R-:W-:Y:S01]  /*11d0*/  SHF.R.S32.HI R3, RZ, 0x1f, R217 ;  /* 0x0000001fff037819 */ /* 0x004fe200000114d9 */
[----:B------:R-:W-:Y:S01]  /*11e0*/  VIADD R200, R192, 0x40 ;  /* 0x00000040c0c87836 */ /* 0x000fe20000000000 */
[----:B------:R-:W-:Y:S01]  /*11f0*/  SHF.R.U32.HI R206, RZ, 0x3, R203 ;  /* 0x00000003ffce7819 */ /* 0x000fe200000116cb */
[----:B------:R-:W-:Y:S01]  /*1200*/  IMAD.IADD R0, R207, 0x1, -R0 ;  /* 0x00000001cf007824 */ /* 0x000fe200078e0a00 */
[----:B------:R-:W-:Y:S01]  /*1210*/  SHF.R.S32.HI R237, RZ, 0x1f, R229 ;  /* 0x0000001fffed7819 */ /* 0x000fe200000114e5 */
[----:B------:R2:W-:Y:S01]  /*1220*/  STL [R1+0x2f4], R3 ;  /* 0x0002f40301007387 */ /* 0x0005e20000100800 */
[----:B0-----:R-:W-:Y:S01]  /*1230*/  SHF.R.S32.HI R4, RZ, 0x1f, R215 ;  /* 0x0000001fff047819 */ /* 0x001fe200000114d7 */
[----:B------:R-:W-:Y:S01]  /*1240*/  IMAD.IADD R233, R196, 0x1, -R233 ;  /* 0x00000001c4e97824 */ /* 0x000fe200078e0ae9 */
[----:B------:R-:W-:Y:S01]  /*1250*/  SHF.R.S32.HI R236, RZ, 0x1f, R228 ;  /* 0x0000001fffec7819 */ /* 0x000fe200000114e4 */
[----:B------:R-:W-:Y:S01]  /*1260*/  IMAD.IADD R230, R192, 0x1, R200 ;  /* 0x00000001c0e67824 */ /* 0x000fe200078e02c8 */
[----:B-1----:R-:W-:Y:S01]  /*1270*/  SHF.R.S32.HI R2, RZ, 0x1f, R216 ;  /* 0x0000001fff027819 */ /* 0x002fe200000114d8 */
[----:B------:R0:W-:Y:S01]  /*1280*/  STL [R1+0x2ec], R4 ;  /* 0x0002ec0401007387 */ /* 0x0001e20000100800 */
[----:B------:R-:W-:Y:S01]  /*1290*/  VIADD R204, R23, 0xa8 ;  /* 0x000000a817cc7836 */ /* 0x000fe20000000000 */
[----:B------:R-:W-:Y:S01]  /*12a0*/  SHF.R.S32.HI R235, RZ, 0x1f, R227 ;  /* 0x0000001fffeb7819 */ /* 0x000fe200000114e3 */
[----:B------:R-:W-:Y:S01]  /*12b0*/  IMAD R194, R0, 0x8, R7 ;  /* 0x0000000800c27824 */ /* 0x000fe200078e0207 */
[----:B------:R1:W-:Y:S01]  /*12c0*/  STL [R1+0x2f0], R2 ;  /* 0x0002f00201007387 */ /* 0x0003e20000100800 */
[----:B--2---:R-:W-:-:S05]  /*12d0*/  SHF.R.S32.HI R3, RZ, 0x1f, R214 ;  /* 0x0000001fff037819 */ /* 0x004fca00000114d6 */
[----:B------:R2:W-:Y:S01]  /*12e0*/  STL [R1+0x2e8], R3 ;  /* 0x0002e80301007387 */ /* 0x0005e20000100800 */
[----:B0-----:R-:W-:Y:S02]  /*12f0*/  SHF.R.S32.HI R4, RZ, 0x1f, R212 ;  /* 0x0000001fff047819 */ /* 0x001fe400000114d4 */
[----:B-1----:R-:W-:-:S03]  /*1300*/  SHF.R.S32.HI R2, RZ, 0x1f, R213 ;  /* 0x0000001fff027819 */ /* 0x002fc600000114d5 */
[----:B------:R-:W-:Y:S04]  /*1310*/  STL [R1+0x2e0], R4 ;  /* 0x0002e00401007387 */ /* 0x000fe80000100800 */
[----:B------:R0:W-:Y:S01]  /*1320*/  STL [R1+0x2e4], R2 ;  /* 0x0002e40201007387 */ /* 0x0001e20000100800 */
[----:B--2---:R-:W-:-:S05]  /*1330*/  SHF.R.S32.HI R3, RZ, 0x1f, R211 ;  /* 0x0000001fff037819 */ /* 0x004fca00000114d3 */
[----:B------:R1:W-:Y:S01]  /*1340*/  STL [R1+0x2dc], R3 ;  /* 0x0002dc0301007387 */ /* 0x0003e20000100800 */
[----:B0-----:R-:W-:-:S05]  /*1350*/  SHF.R.S32.HI R2, RZ, 0x1f, R210 ;  /* 0x0000001fff027819 */ /* 0x001fca00000114d2 */
[----:B------:R1:W-:Y:S02]  /*1360*/  STL [R1+0x2d8], R2 ;  /* 0x0002d80201007387 */ /* 0x0003e40000100800 */
.L_x_4857:
[----:B------:R-:W-:Y:S01]  /*1370*/  ULDC.64 UR6, c[0x0][0xa28] ;  /* 0x00028a0000067ab9 */ /* 0x000fe20000000a00 */
[----:B------:R-:W-:Y:S01]  /*1380*/  ULDC.64 UR8, c[0x0][0xa18] ;  /* 0x0002860000087ab9 */ /* 0x000fe20000000a00 */
[----:B------:R-:W-:Y:S01]  /*1390*/  UISETP.NE.U32.AND UP0, UPT, UR6, URZ, UPT ;  /* 0x0000003f0600728c */ /* 0x000fe2000bf05070 */
[----:B0-----:R-:W0:Y:S01]  /*13a0*/  LDC.64 R14, c[0x0][0x418] ;  /* 0x00010600ff0e7b82 */ /* 0x001e220000000a00 */
[----:B------:R-:W-:Y:S01]  /*13b0*/  UISETP.NE.U32.AND UP1, UPT, UR8, URZ, UPT ;  /* 0x0000003f0800728c */ /* 0x000fe2000bf25070 */
[----:B------:R-:W-:Y:S01]  /*13c0*/  IMAD.MOV.U32 R13, RZ, RZ, RZ ;  /* 0x000000ffff0d7224 */ /* 0x000fe200078e00ff */
[----:B------:R-:W-:Y:S01]  /*13d0*/  UISETP.NE.AND.EX UP0, UPT, UR7, URZ, UPT, UP0 ;  /* 0x0000003f0700728c */ /* 0x000fe2000bf05300 */
[----:B------:R-:W-:Y:S01]  /*13e0*/  IMAD.MOV.U32 R17, RZ, RZ, RZ ;  /* 0x000000ffff117224 */ /* 0x000fe200078e00ff */
[----:B------:R-:W-:Y:S01]  /*13f0*/  UISETP.NE.AND.EX UP1, UPT, UR9, URZ, UPT, UP1 ;  /* 0x0000003f0900728c */ /* 0x000fe2000bf25310 */
[----:B------:R-:W-:Y:S02]  /*1400*/  ULDC.64 UR6, c[0x0][0xa08] ;  /* 0x0002820000067ab9 */ /* 0x000fe40000000a00 */
[----:B--2---:R-:W2:Y:S01]  /*1410*/  LDC R19, c[0x0][0x288] ;  /* 0x0000a200ff137b82 */ /* 0x004ea20000000800 */
[----:B------:R-:W-:Y:S01]  /*1420*/  UIMAD.WIDE UR8, UR45, 0x4, UR6 ;  /* 0x000000042d0878a5 */ /* 0x000fe2000f8e0206 */
[----:B------:R-:W-:Y:S01]  /*1430*/  PLOP3.LUT P1, PT, PT, PT, UP0, 0x80, 0x0 ;  /* 0x000000000000781c */ /* 0x000fe20003f2f008 */
[----:B------:R-:W-:Y:S01]  /*1440*/  ULDC.64 UR10, c[0x0][0xa08] ;  /* 0x00028200000a7ab9 */ /* 0x000fe20000000a00 */
[----:B------:R-:W-:Y:S01]  /*1450*/  PLOP3.LUT P3, PT, PT, PT, UP1, 0x80, 0x0 ;  /* 0x000000000000781c */ /* 0x000fe20003f6f018 */
[----:B------:R-:W-:Y:S01]  /*1460*/  ULDC.64 UR12, c[0x0][0x208] ;  /* 0x00008200000c7ab9 */ /* 0x000fe20000000a00 */
[----:B------:R-:W-:Y:S01]  /*1470*/  @UP0 ULDC.64 UR6, c[0x0][0xa28] ;  /* 0x00028a0000060ab9 */ /* 0x000fe20000000a00 */
[----:B------:R-:W-:Y:S01]  /*1480*/  ISETP.NE.U32.AND P0, PT, RZ, UR10, PT ;  /* 0x0000000aff007c0c */ /* 0x000fe2000bf05070 */
[----:B------:R-:W-:Y:S01]  /*1490*/  @UP0 UIMAD.WIDE UR6, UR45, 0x4, UR6 ;  /* 0x000000042d0608a5 */ /* 0x000fe2000f8e0206 */
[----:B---3--:R-:W3:Y:S08]  /*14a0*/  LDC R9, c[0x0][0x424] ;  /* 0x00010900ff097b82 */ /* 0x008ef00000000800 */
[----:B-1--4-:R-:W4:Y:S01]  /*14b0*/  LDC R11, c[0x0][0x2f0] ;  /* 0x0000bc00ff0b7b82 */ /* 0x012f220000000800 */
[----:B-1----:R-:W-:Y:S01]  /*14c0*/  IMAD.U32 R2, RZ, RZ, UR6 ;  /* 0x00000006ff027e24 */ /* 0x002fe2000f8e00ff */
[----:B------:R-:W-:Y:S01]  /*14d0*/  ISETP.NE.AND.EX P0, PT, RZ, UR11, PT, P0 ;  /* 0x0000000bff007c0c */ /* 0x000fe2000bf05300 */
[----:B------:R-:W-:Y:S01]  /*14e0*/  IMAD.U32 R3, RZ, RZ, UR7 ;  /* 0x00000007ff037e24 */ /* 0x000fe2000f8e00ff */
[----:B------:R-:W-:Y:S01]  /*14f0*/  @UP1 ULDC.64 UR6, c[0x0][0xa18] ;  /* 0x0002860000061ab9 */ /* 0x000fe20000000a00 */
[----:B------:R-:W-:Y:S01]  /*1500*/  LOP3.LUT R8, R10, 0xff000000, RZ, 0xc0, !PT ;  /* 0xff0000000a087812 */ /* 0x000fe200078ec0ff */
[----:B------:R-:W-:Y:S01]  /*1510*/  @UP1 UIMAD.WIDE UR6, UR45, 0x4, UR6 ;  /* 0x000000042d0618a5 */ /* 0x000fe2000f8e0206 */
[----:B------:R-:W-:Y:S01]  /*1520*/  IMAD.U32 R4, RZ, RZ, UR8 ;  /* 0x00000008ff047e24 */ /* 0x000fe2000f8e00ff */
[----:B-----5:R1:W5:Y:S01]  /*1530*/  @P1 LDG.E R13, desc[UR12][R2.64] ;  /* 0x0000000c020d1981 */ /* 0x020362000c1e1900 */
[----:B------:R-:W-:Y:S01]  /*1540*/  IMAD.U32 R5, RZ, RZ, UR9 ;  /* 0x00000009ff057e24 */ /* 0x000fe2000f8e00ff */
[----:B0-----:R-:W-:-:S02]  /*1550*/  ISETP.NE.U32.AND P1, PT, R14, RZ, PT ;  /* 0x000000ff0e00720c */ /* 0x001fc40003f25070 */
[----:B------:R-:W-:Y:S02]  /*1560*/  IMAD.U32 R6, RZ, RZ, UR6 ;  /* 0x00000006ff067e24 */ /* 0x000fe4000f8e00ff */
[----:B------:R-:W-:Y:S01]  /*1570*/  IMAD.U32 R7, RZ, RZ, UR7 ;  /* 0x00000007ff077e24 */ /* 0x000fe2000f8e00ff */
[----:B------:R-:W-:Y:S01]  /*1580*/  ULDC.64 UR6, c[0x0][0xa20] ;  /* 0x0002880000067ab9 */ /* 0x000fe20000000a00 */
[----:B------:R-:W-:Y:S01]  /*1590*/  LOP3.LUT R0, R10, 0xff0000, RZ, 0xc0, !PT ;  /* 0x00ff00000a007812 */ /* 0x000fe200078ec0ff */
[----:B------:R0:W5:Y:S01]  /*15a0*/  @P0 LDG.E R17, desc[UR12][R4.64] ;  /* 0x0000000c04110981 */ /* 0x000162000c1e1900 */
[----:B------:R-:W-:Y:S02]  /*15b0*/  ISETP.NE.U32.AND P2, PT, RZ, UR6, PT ;  /* 0x00000006ff007c0c */ /* 0x000fe4000bf45070 */
[----:B-1----:R-:W-:Y:S01]  /*15c0*/  SHF.R.U32.HI R3, RZ, 0x8, R8 ;  /* 0x00000008ff037819 */ /* 0x002fe20000011608 */
[----:B--2---:R0:W5:Y:S01]  /*15d0*/  @P3 LDG.E R19, desc[UR12][R6.64] ;  /* 0x0000000c06133981 */ /* 0x004162000c1e1900 */
[----:B------:R-:W-:-:S02]  /*15e0*/  ISETP.NE.AND.EX P1, PT, R15, RZ, PT, P1 ;  /* 0x000000ff0f00720c */ /* 0x000fc40003f25310 */
[----:B------:R-:W-:Y:S02]  /*15f0*/  ISETP.NE.AND.EX P2, PT, RZ, UR7, PT, P2 ;  /* 0x00000007ff007c0c */ /* 0x000fe4000bf45320 */
[----:B------:R-:W-:Y:S02]  /*1600*/  LEA.HI R201, R0, R3, RZ, 0x10 ;  /* 0x0000000300c97211 */ /* 0x000fe400078f80ff */
[----:B------:R-:W-:Y:S02]  /*1610*/  LOP3.LUT R195, R10, 0xffff, RZ, 0xc0, !PT ;  /* 0x0000ffff0ac37812 */ /* 0x000fe400078ec0ff */
[----:B---3--:R-:W-:Y:S01]  /*1620*/  SEL R0, R9, 0x1, P1 ;  /* 0x0000000109007807 */ /* 0x008fe20000800000 */
[----:B0-----:R-:W-:Y:S06]  /*1630*/  @P3 BRA `(.L_x_4682) ;  /* 0x0000000000303947 */ /* 0x001fec0003800000 */
        /* <DEDUP_REMOVED lines=12> */
.L_x_4682:
[----:B------:R-:W-:Y:S01]  /*1700*/  ULDC UR46, c[0x0][0x348] ;  /* 0x0000d200002e7ab9 */ /* 0x000fe20000000800 */
[----:B----4-:R-:W-:Y:S02]  /*1710*/  IMAD R26, R0, R11, RZ ;  /* 0x0000000b001a7224 */ /* 0x010fe400078e02ff */
        /* <DEDUP_REMOVED lines=9> */
.L_x_4683:
[----:B------:R-:W-:Y:S05]  /*17b0*/  @!P0 BRA `(.L_x_4684) ;  /* 0x0000000000108947 */ /* 0x000fea0003800000 */
[----:B------:R-:W-:Y:S02]  /*17c0*/  ULDC.64 UR6, c[0x0][0x208] ;  /* 0x0000820000067ab9 */ /* 0x000fe40000000a00 */
[----:B------:R-:W2:Y:S04]  /*17d0*/  LDG.E R3, desc[UR6][R4.64] ;  /* 0x0000000604037981 */ /* 0x000ea8000c1e1900 */
[----:B------:R-:W2:Y:S02]  /*17e0*/  LDG.E R26, desc[UR6][R4.64+0x4] ;  /* 0x00000406041a7981 */ /* 0x000ea4000c1e1900 */
[----:B--2---:R-:W-:-:S07]  /*17f0*/  IMAD.IADD R26, R26, 0x1, -R3 ;  /* 0x000000011a1a7824 */ /* 0x004fce00078e0a03 */
.L_x_4684:
[----:B------:R-:W2:Y:S01]  /*1800*/  LDL R0, [R1+0x308] ;  /* 0x0003080001007983 */ /* 0x000ea20000100800 */
[----:B------:R-:W-:Y:S01]  /*1810*/  ULDC.64 UR6, c[0x0][0xa10] ;  /* 0x0002840000067ab9 */ /* 0x000fe20000000a00 */
[----:B------:R-:W-:Y:S01]  /*1820*/  ULDC.64 UR10, c[0x0][0x208] ;  /* 0x00008200000a7ab9 */ /* 0x000fe20000000a00 */
[----:B------:R-:W-:Y:S01]  /*1830*/  UISETP.NE.U32.AND UP0, UPT, UR6, URZ, UPT ;  /* 0x0000003f0600728c */ /* 0x000fe2000bf05070 */
[----:B------:R-:W1:Y:S03]  /*1840*/  S2UR UR5, SR_SWINHI ;  /* 0x00000000000579c3 */ /* 0x000e660000002f00 */
[----:B------:R-:W-:Y:S01]  /*1850*/  UISETP.NE.AND.EX UP0, UPT, UR7, URZ, UPT, UP0 ;  /* 0x0000003f0700728c */ /* 0x000fe2000bf05300 */
[----:B------:R-:W3:Y:S04]  /*1860*/  S2R R5, SR_TID.X ;  /* 0x0000000000057919 */ /* 0x000ee80000002100 */
[----:B------:R-:W4:Y:S01]  /*1870*/  LDC.64 R14, c[0x0][0x9e0] ;  /* 0x00027800ff0e7b82 */ /* 0x000f220000000a00 */
[----:B------:R-:W-:-:S05]  /*1880*/  PLOP3.LUT P2, PT, PT, PT, UP0, 0x80, 0x0 ;  /* 0x000000000000781c */ /* 0x000fca0003f4f008 */
[----:B------:R-:W-:Y:S02]  /*1890*/  @UP0 ULDC.64 UR6, c[0x0][0xa10] ;  /* 0x0002840000060ab9 */ /* 0x000fe40000000a00 */
[----:B------:R-:W-:-:S06]  /*18a0*/  @UP0 UIMAD.WIDE UR6, UR45, 0x4, UR6 ;  /* 0x000000042d0608a5 */ /* 0x000fcc000f8e0206 */
[----:B0-----:R-:W-:Y:S02]  /*18b0*/  IMAD.U32 R2, RZ, RZ, UR6 ;  /* 0x00000006ff027e24 */ /* 0x001fe4000f8e00ff */
[----:B------:R-:W-:Y:S01]  /*18c0*/  IMAD.U32 R3, RZ, RZ, UR7 ;  /* 0x00000007ff037e24 */ /* 0x000fe2000f8e00ff */
[----:B------:R-:W-:-:S04]  /*18d0*/  ULDC.64 UR6, c[0x0][0xa30] ;  /* 0x00028c0000067ab9 */ /* 0x000fc80000000a00 */
[----:B------:R-:W4:Y:S04]  /*18e0*/  @P2 LDG.E R4, desc[UR10][R2.64] ;  /* 0x0000000a02042981 */ /* 0x000f28000c1e1900 */
[----:B------:R-:W4:Y:S01]  /*18f0*/  @P2 LDG.E R12, desc[UR10][R2.64+0x4] ;  /* 0x0000040a020c2981 */ /* 0x000f22000c1e1900 */
[----:B------:R-:W-:-:S04]  /*1900*/  UISETP.NE.U32.AND UP1, UPT, UR6, URZ, UPT ;  /* 0x0000003f0600728c */ /* 0x000fc8000bf25070 */
[----:B------:R-:W-:-:S06]  /*1910*/  UISETP.NE.AND.EX UP1, UPT, UR7, URZ, UPT, UP1 ;  /* 0x0000003f0700728c */ /* 0x000fcc000bf25310 */
[----:B------:R-:W-:-:S05]  /*1920*/  PLOP3.LUT P3, PT, PT, PT, UP1, 0x80, 0x0 ;  /* 0x000000000000781c */ /* 0x000fca0003f6f018 */
[----:B------:R-:W-:Y:S02]  /*1930*/  @UP1 ULDC.64 UR6, c[0x0][0xa30] ;  /* 0x00028c0000061ab9 */ /* 0x000fe40000000a00 */
[----:B------:R-:W-:-:S06]  /*1940*/  @UP1 UIMAD.WIDE UR6, UR45, 0x4, UR6 ;  /* 0x000000042d0618a5 */ /* 0x000fcc000f8e0206 */
[----:B------:R-:W-:Y:S02]  /*1950*/  IMAD.U32 R8, RZ, RZ, UR6 ;  /* 0x00000006ff087e24 */ /* 0x000fe4000f8e00ff */
[----:B------:R-:W-:-:S05]  /*1960*/  IMAD.U32 R9, RZ, RZ, UR7 ;  /* 0x00000007ff097e24 */ /* 0x000fca000f8e00ff */
[----:B------:R0:W4:Y:S01]  /*1970*/  @P3 LDG.E R20, desc[UR10][R8.64] ;  /* 0x0000000a08143981 */ /* 0x000122000c1e1900 */
[----:B------:R-:W-:Y:S01]  /*1980*/  UMOV UR36, UR39 ;  /* 0x0000002700247c82 */ /* 0x000fe20008000000 */
[----:B-1----:R-:W-:Y:S01]  /*1990*/  UMOV UR37, UR5 ;  /* 0x0000000500257c82 */ /* 0x002fe20008000000 */
[----:B------:R-:W-:Y:S01]  /*19a0*/  UIADD3 UR7, UP1, UR36, 0x30890, URZ ;  /* 0x0003089024077890 */ /* 0x000fe2000ff3e03f */
[----:B---3--:R-:W-:Y:S01]  /*19b0*/  LOP3.LUT R5, R5, 0x7f, RZ, 0xc0, !PT ;  /* 0x0000007f05057812 */ /* 0x008fe200078ec0ff */
[----:B------:R-:W-:Y:S01]  /*19c0*/  IMAD.MOV.U32 R10, RZ, RZ, 0x9000 ;  /* 0x00009000ff0a7424 */ /* 0x000fe200078e00ff */
[----:B------:R-:W-:Y:S02]  /*19d0*/  USHF.L.U32 UR61, UR4, 0x7, URZ ;  /* 0x00000007043d7899 */ /* 0x000fe4000800063f */
[----:B------:R-:W-:Y:S01]  /*19e0*/  ISETP.NE.AND P1, PT, R5, RZ, PT ;  /* 0x000000ff0500720c */ /* 0x000fe20003f25270 */
[----:B0-----:R-:W-:Y:S01]  /*19f0*/  IMAD.U32 R8, RZ, RZ, UR7 ;  /* 0x00000007ff087e24 */ /* 0x001fe2000f8e00ff */
[----:B------:R-:W-:Y:S01]  /*1a00*/  UIADD3 UR9, UP2, UR36, 0x308a0, URZ ;  /* 0x000308a024097890 */ /* 0x000fe2000ff5e03f */
[----:B------:R-:W-:Y:S01]  /*1a10*/  IMAD.MOV.U32 R5, RZ, RZ, 0x100 ;  /* 0x00000100ff057424 */ /* 0x000fe200078e00ff */
[----:B------:R-:W-:Y:S01]  /*1a20*/  UIADD3 UR4, UR61, 0x7f, URZ ;  /* 0x0000007f3d047890 */ /* 0x000fe2000fffe03f */
[----:B------:R-:W-:Y:S01]  /*1a30*/  IMAD.MOV.U32 R6, RZ, RZ, 0x1 ;  /* 0x00000001ff067424 */ /* 0x000fe200078e00ff */
[----:B------:R-:W-:Y:S01]  /*1a40*/  STL.64 [R1], RZ ;  /* 0x000000ff01007387 */ /* 0x000fe20000100a00 */
[----:B------:R-:W-:Y:S01]  /*1a50*/  IMAD.MOV.U32 R7, RZ, RZ, RZ ;  /* 0x000000ffff077224 */ /* 0x000fe200078e00ff */
[----:B------:R-:W-:Y:S01]  /*1a60*/  UIADD3.X UR10, URZ, UR37, URZ, UP2, !UPT ;  /* 0x000000253f0a7290 */ /* 0x000fe200097fe43f */
[----:B------:R-:W-:-:S05]  /*1a70*/  IMAD.U32 R2, RZ, RZ, UR9 ;  /* 0x00000009ff027e24 */ /* 0x000fca000f8e00ff */
[----:B------:R-:W-:Y:S01]  /*1a80*/  IMAD.U32 R3, RZ, RZ, UR10 ;  /* 0x0000000aff037e24 */ /* 0x000fe2000f8e00ff */
[----:B-----5:R-:W-:-:S04]  /*1a90*/  R2UR UR44, R26 ;  /* 0x000000001a2c72ca */ /* 0x020fc800000e0000 */
[----:B------:R-:W-:Y:S04]  /*1aa0*/  STL.64 [R1+0x10], R2 ;  /* 0x0000100201007387 */ /* 0x000fe80000100a00 */
[----:B------:R-:W-:Y:S01]  /*1ab0*/  STL.64 [R1+0x30], R2 ;  /* 0x0000300201007387 */ /* 0x000fe20000100a00 */
[----:B--2---:R-:W-:Y:S02]  /*1ac0*/  R2UR UR8, R0 ;  /* 0x00000000000872ca */ /* 0x004fe400000e0000 */
[----:B------:R-:W0:Y:S02]  /*1ad0*/  LDC R0, c[0x0][0x448] ;  /* 0x00011200ff007b82 */ /* 0x000e240000000800 */
[----:B0-----:R-:W-:-:S09]  /*1ae0*/  ISETP.NE.AND P0, PT, R0, 0x1, PT ;  /* 0x000000010000780c */ /* 0x001fd20003f05270 */
[----:B------:R-:W-:Y:S01]  /*1af0*/  IMAD.U32 R11, RZ, RZ, UR8 ;  /* 0x00000008ff0b7e24 */ /* 0x000fe2000f8e00ff */
[----:B------:R-:W-:Y:S01]  /*1b00*/  UIADD3.X UR8, URZ, UR37, URZ, UP1, !UPT ;  /* 0x000000253f087290 */ /* 0x000fe20008ffe43f */
[----:B----4-:R-:W-:Y:S02]  /*1b10*/  @P2 R2UR UR6, R4 ;  /* 0x00000000040622ca */ /* 0x010fe400000e0000 */
[----:B------:R-:W-:Y:S01]  /*1b20*/  @P2 R2UR UR5, R12 ;  /* 0x000000000c0522ca */ /* 0x000fe200000e0000 */
[----:B------:R-:W0:Y:S08]  /*1b30*/  @P0 LDC R0, c[0x0][0x44c] ;  /* 0x00011300ff000b82 */ /* 0x000e300000000800 */
[----:B------:R-:W1:Y:S01]  /*1b40*/  @P0 LDC R12, c[0x0][0x450] ;  /* 0x00011400ff0c0b82 */ /* 0x000e620000000800 */
[----:B------:R-:W-:Y:S01]  /*1b50*/  IMAD.U32 R9, RZ, RZ, UR8 ;  /* 0x00000008ff097e24 */ /* 0x000fe2000f8e00ff */
[----:B------:R2:W-:Y:S02]  /*1b60*/  STL.64 [R1+0x18], R10 ;  /* 0x0000180a01007387 */ /* 0x0005e40000100a00 */
[----:B------:R-:W-:Y:S01]  /*1b70*/  @UP0 UIADD3 UR46, -UR6, UR5, URZ ;  /* 0x00000005062e0290 */ /* 0x000fe2000fffe13f */
[----:B------:R-:W-:Y:S01]  /*1b80*/  SEL R4, RZ, 0x1, P1 ;  /* 0x00000001ff047807 */ /* 0x000fe20000800000 */
[----:B------:R-:W-:Y:S01]  /*1b90*/  STL.64 [R1+0x8], R8 ;  /* 0x0000080801007387 */ /* 0x000fe20000100a00 */
[----:B------:R-:W-:Y:S01]  /*1ba0*/  ISETP.GE.AND P2, PT, R15, 0x1, PT ;  /* 0x000000010f00780c */ /* 0x000fe20003f46270 */
[----:B--2---:R-:W-:-:S02]  /*1bb0*/  IMAD.IADD R10, R26, 0x1, -R13 ;  /* 0x000000011a0a7824 */ /* 0x004fc400078e0a0d */
[----:B------:R0:W-:Y:S02]  /*1bc0*/  STL.128 [R1+0x20], R4 ;  /* 0x0000200401007387 */ /* 0x0001e40000100c00 */
[----:B------:R-:W-:-:S05]  /*1bd0*/  VIADD R22, R10, UR46 ;  /* 0x0000002e0a167c36 */ /* 0x000fca0008000000 */
[----:B------:R-:W-:Y:S01]  /*1be0*/  IADD3 R25, R22, 0x1, -R19 ;  /* 0x0000000116197810 */ /* 0x000fe20007ffe813 */
[----:B0-----:R-:W-:-:S04]  /*1bf0*/  @P0 IMAD.HI.U32 R5, R0, UR4, RZ ;  /* 0x0000000400050c27 */ /* 0x001fc8000f8e00ff */
[----:B------:R-:W-:Y:S02]  /*1c00*/  VIADD R0, R22, 0x5f ;  /* 0x0000005f16007836 */ /* 0x000fe40000000000 */
[----:B------:R-:W-:Y:S01]  /*1c10*/  IMAD.U32 R4, RZ, RZ, UR4 ;  /* 0x00000004ff047e24 */ /* 0x000fe2000f8e00ff */
[----:B-1----:R-:W-:Y:S01]  /*1c20*/  @P0 SHF.R.U32.HI R4, RZ, R12, R5 ;  /* 0x0000000cff040219 */ /* 0x002fe20000011605 */
[----:B------:R-:W-:Y:S01]  /*1c30*/  IMAD.HI R0, R0, 0x2aaaaaab, RZ ;  /* 0x2aaaaaab00007827 */ /* 0x000fe200078e02ff */
[----:B------:R-:W-:-:S03]  /*1c40*/  @P3 R2UR UR44, R20 ;  /* 0x00000000142c32ca */ /* 0x000fc600000e0000 */
[----:B------:R-:W-:Y:S01]  /*1c50*/  IMAD.IADD R7, R25, 0x1, R4 ;  /* 0x0000000119077824 */ /* 0x000fe200078e0204 */
[----:B------:R-:W-:-:S03]  /*1c60*/  SHF.R.U32.HI R3, RZ, 0x1f, R0 ;  /* 0x0000001fff037819 */ /* 0x000fc60000011600 */
[----:B------:R-:W-:Y:S01]  /*1c70*/  IMAD.IADD R14, R7, 0x1, R14 ;  /* 0x00000001070e7824 */ /* 0x000fe200078e020e */
[----:B------:R-:W-:Y:S01]  /*1c80*/  LEA.HI.SX32 R78, R0, R3, 0x1c ;  /* 0x00000003004e7211 */ /* 0x000fe200078fe2ff */
[----:B------:R-:W-:Y:S06]  /*1c90*/  @!P2 BRA `(.L_x_4685) ;  /* 0x000000000040a947 */ /* 0x000fec0003800000 */
[C---:B------:R-:W-:Y:S01]  /*1ca0*/  ISETP.GT.AND P1, PT, R7.reuse, RZ, PT ;  /* 0x000000ff0700720c */ /* 0x040fe20003f24270 */
[----:B------:R-:W-:-:S12]  /*1cb0*/  VIADD R0, R7, 0xffffffff ;  /* 0xffffffff07007836 */ /* 0x000fd80000000000 */
        /* <DEDUP_REMOVED lines=8> */
.L_x_4686:
[----:B------:R-:W-:-:S13]  /*1d40*/  ISETP.NE.AND P1, PT, R15, 0x1, PT ;  /* 0x000000010f00780c */ /* 0x000fda0003f25270 */
[----:B------:R-:W0:Y:S02]  /*1d50*/  @P1 LDC.64 R2, c[0x0][0x9e8] ;  /* 0x00027a00ff021b82 */ /* 0x000e240000000a00 */
[----:B0-----:R-:W-:-:S05]  /*1d60*/  @P1 IMAD.HI.U32 R2, R0, R2, RZ ;  /* 0x0000000200021227 */ /* 0x001fca00078e00ff */
[----:B------:R-:W-:-:S07]  /*1d70*/  @P1 SHF.R.U32.HI R0, RZ, R3, R2 ;  /* 0x00000003ff001219 */ /* 0x000fce0000011602 */
.L_x_4687:
[----:B------:R-:W-:-:S05]  /*1d80*/  IMAD R3, R0, R15, R15 ;  /* 0x0000000f00037224 */ /* 0x000fca00078e020f */
[----:B------:R-:W-:-:S07]  /*1d90*/  VIMNMX R14, R14, R3, PT ;  /* 0x000000030e0e7248 */ /* 0x000fce0003fe0100 */
.L_x_4685:
[----:B------:R-:W0:Y:S01]  /*1da0*/  @P0 LDC R0, c[0x0][0x44c] ;  /* 0x00011300ff000b82 */ /* 0x000e220000000800 */
[----:B------:R-:W-:Y:S02]  /*1db0*/  VIADD R14, R14, 0x5f ;  /* 0x0000005f0e0e7836 */ /* 0x000fe40000000000 */
[----:B------:R-:W-:Y:S02]  /*1dc0*/  IMAD.U32 R5, RZ, RZ, UR61 ;  /* 0x0000003dff057e24 */ /* 0x000fe4000f8e00ff */
[----:B------:R-:W-:-:S03]  /*1dd0*/  IMAD.HI R14, R14, 0x2aaaaaab, RZ ;  /* 0x2aaaaaab0e0e7827 */ /* 0x000fc600078e02ff */
[----:B------:R-:W1:Y:S01]  /*1de0*/  @P0 LDC R3, c[0x0][0x450] ;  /* 0x00011400ff030b82 */ /* 0x000e620000000800 */
[----:B------:R-:W-:-:S07]  /*1df0*/  IMAD.IADD R76, R22, 0x1, -R19 ;  /* 0x00000001164c7824 */ /* 0x000fce00078e0a13 */
[----:B------:R-:W2:Y:S01]  /*1e00*/  LDC R2, c[0x0][0x9dc] ;  /* 0x00027700ff027b82 */ /* 0x000ea20000000800 */
[----:B0-----:R-:W-:-:S05]  /*1e10*/  @P0 IMAD.HI.U32 R0, R0, UR61, RZ ;  /* 0x0000003d00000c27 */ /* 0x001fca000f8e00ff */
[----:B-1----:R-:W-:Y:S02]  /*1e20*/  @P0 SHF.R.U32.HI R5, RZ, R3, R0 ;  /* 0x00000003ff050219 */ /* 0x002fe40000011600 */
[----:B------:R-:W-:-:S03]  /*1e30*/  SHF.R.U32.HI R3, RZ, 0x1f, R14 ;  /* 0x0000001fff037819 */ /* 0x000fc6000001160e */
[----:B------:R-:W-:Y:S01]  /*1e40*/  IMAD.IADD R5, R76, 0x1, R5 ;  /* 0x000000014c057824 */ /* 0x000fe200078e0205 */
[----:B------:R-:W-:-:S03]  /*1e50*/  LEA.HI.SX32 R3, R14, R3, 0x1c ;  /* 0x000000030e037211 */ /* 0x000fc600078fe2ff */
[----:B--2---:R-:W-:Y:S01]  /*1e60*/  IMAD.IADD R0, R5, 0x1, -R2 ;  /* 0x0000000105007824 */ /* 0x004fe200078e0a02 */
[----:B------:R-:W-:Y:S01]  /*1e70*/  VIMNMX R6, R78, R3, PT ;  /* 0x000000034e067248 */ /* 0x000fe20003fe0100 */
[----:B------:R-:W-:Y:S06]  /*1e80*/  @!P2 BRA `(.L_x_4688) ;  /* 0x00000000003ca947 */ /* 0x000fec0003800000 */
        /* <DEDUP_REMOVED lines=9> */
.L_x_4689:
[----:B------:R-:W-:-:S13]  /*1f20*/  ISETP.NE.AND P0, PT, R15, 0x1, PT ;  /* 0x000000010f00780c */ /* 0x000fda0003f05270 */
[----:B------:R-:W0:Y:S02]  /*1f30*/  @P0 LDC.64 R2, c[0x0][0x9e8] ;  /* 0x00027a00ff020b82 */ /* 0x000e240000000a00 */
[----:B0-----:R-:W-:-:S05]  /*1f40*/  @P0 IMAD.HI.U32 R2, R5, R2, RZ ;  /* 0x0000000205020227 */ /* 0x001fca00078e00ff */
[----:B------:R-:W-:-:S07]  /*1f50*/  @P0 SHF.R.U32.HI R5, RZ, R3, R2 ;  /* 0x00000003ff050219 */ /* 0x000fce0000011602 */
.L_x_4690:
[----:B------:R-:W-:-:S05]  /*1f60*/  IMAD R5, R5, R15, RZ ;  /* 0x0000000f05057224 */ /* 0x000fca00078e02ff */
[----:B------:R-:W-:-:S07]  /*1f70*/  VIMNMX R0, R0, R5, !PT ;  /* 0x0000000500007248 */ /* 0x000fce0007fe0100 */
.L_x_4688:
[----:B------:R-:W-:Y:S01]  /*1f80*/  IMAD.HI R0, R0, 0x2aaaaaab, RZ ;  /* 0x2aaaaaab00007827 */ /* 0x000fe200078e02ff */
[----:B------:R-:W-:Y:S02]  /*1f90*/  LOP3.LUT R208, R201, 0xff, RZ, 0xc0, !PT ;  /* 0x000000ffc9d07812 */ /* 0x000fe400078ec0ff */
[----:B------:R-:W-:Y:S02]  /*1fa0*/  SHF.R.U32.HI R201, RZ, 0x10, R201 ;  /* 0x00000010ffc97819 */ /* 0x000fe400000116c9 */
[----:B------:R-:W-:-:S04]  /*1fb0*/  SHF.R.U32.HI R3, RZ, 0x1f, R0 ;  /* 0x0000001fff037819 */ /* 0x000fc80000011600 */
[----:B------:R-:W-:-:S04]  /*1fc0*/  LEA.HI.SX32 R3, R0, R3, 0x1c ;  /* 0x0000000300037211 */ /* 0x000fc800078fe2ff */
[----:B------:R-:W-:Y:S01]  /*1fd0*/  VIMNMX R9, RZ, R3, !PT ;  /* 0x00000003ff097248 */ /* 0x000fe20007fe0100 */
[----:B------:R-:W-:-:S03]  /*1fe0*/  IMAD.MOV.U32 R3, RZ, RZ, RZ ;  /* 0x000000ffff037224 */ /* 0x000fc600078e00ff */
[----:B------:R-:W-:-:S13]  /*1ff0*/  ISETP.GT.AND P0, PT, R6, R9, PT ;  /* 0x000000090600720c */ /* 0x000fda0003f04270 */
[----:B------:R-:W-:Y:S05]  /*2000*/  @!P0 BRA `(.L_x_4691) ;  /* 0x0000000000788947 */ /* 0x000fea0003800000 */
[----:B------:R-:W0:Y:S01]  /*2010*/  LDC R0, c[0x0][0x9f0] ;  /* 0x00027c00ff007b82 */ /* 0x000e220000000800 */
[----:B------:R-:W-:-:S04]  /*2020*/  ISETP.NE.AND P0, PT, R201, RZ, PT ;  /* 0x000000ffc900720c */ /* 0x000fc80003f05270 */
[----:B0-----:R-:W-:-:S04]  /*2030*/  SEL R11, R201, R0, P0 ;  /* 0x00000000c90b7207 */ /* 0x001fc80000000000 */
        /* <DEDUP_REMOVED lines=27> */
.L_x_4691:
[----:B------:R-:W-:-:S05]  /*21f0*/  IMAD R0, R208, R3, R9 ;  /* 0x00000003d0007224 */ /* 0x000fca00078e0209 */
[C---:B------:R-:W-:Y:S01]  /*2200*/  VIADDMNMX R3, R0.reuse, R3, R6, PT ;  /* 0x0000000300037246 */ /* 0x040fe20003800106 */
[----:B------:R-:W-:-:S04]  /*2210*/  IMAD R0, R0, 0x60, -R10 ;  /* 0x0000006000007824 */ /* 0x000fc800078e0a0a */
[----:B------:R-:W-:Y:S01]  /*2220*/  IMAD R3, R3, 0x60, -R10 ;  /* 0x0000006003037824 */ /* 0x000fe200078e0a0a */
[----:B------:R-:W-:-:S04]  /*2230*/  VIMNMX R0, RZ, R0, !PT ;  /* 0x00000000ff007248 */ /* 0x000fc80007fe0100 */
[----:B------:R-:W-:Y:S01]  /*2240*/  VIMNMX R5, R3, UR46, PT ;  /* 0x0000002e03057c48 */ /* 0x000fe2000bfe0100 */
[----:B------:R-:W-:-:S03]  /*2250*/  IMAD.WIDE.U32 R2, R0, -0x55555555, RZ ;  /* 0xaaaaaaab00027825 */ /* 0x000fc600078e00ff */
[----:B------:R-:W-:Y:S02]  /*2260*/  ISETP.GT.AND P0, PT, R5, R0, PT ;  /* 0x000000000500720c */ /* 0x000fe40003f04270 */
[----:B------:R-:W-:-:S05]  /*2270*/  SHF.R.U32.HI R77, RZ, 0x6, R3 ;  /* 0x00000006ff4d7819 */ /* 0x000fca0000011603 */
[----:B------:R-:W-:-:S06]  /*2280*/  IMAD.MOV.U32 R27, RZ, RZ, R77 ;  /* 0x000000ffff1b7224 */ /* 0x000fcc00078e004d */
[----:B------:R-:W-:-:S04]  /*2290*/  @P0 VIADD R0, R5, 0x5f ;  /* 0x0000005f05000836 */ /* 0x000fc80000000000 */
[----:B------:R-:W-:-:S05]  /*22a0*/  @P0 IMAD.HI R0, R0, 0x2aaaaaab, RZ ;  /* 0x2aaaaaab00000827 */ /* 0x000fca00078e02ff */
[----:B------:R-:W-:-:S04]  /*22b0*/  @P0 SHF.R.U32.HI R3, RZ, 0x1f, R0 ;  /* 0x0000001fff030819 */ /* 0x000fc80000011600 */
[----:B------:R-:W-:Y:S02]  /*22c0*/  @P0 LEA.HI.SX32 R27, R0, R3, 0x1c ;  /* 0x00000003001b0211 */ /* 0x000fe400078fe2ff */
[----:B------:R-:W-:Y:S02]  /*22d0*/  PLOP3.LUT P0, PT, PT, PT, PT, 0x80, 0x0 ;  /* 0x000000000000781c */ /* 0x000fe40003f0f070 */
[----:B------:R-:W-:-:S13]  /*22e0*/  ISETP.GT.AND P1, PT, R27, R77, PT ;  /* 0x0000004d1b00720c */ /* 0x000fda0003f24270 */
[----:B------:R-:W-:Y:S05]  /*22f0*/  @!P1 BRA `(.L_x_4692) ;  /* 0x00000024000c9947 */ /* 0x000fea0003800000 */
[----:B------:R-:W-:Y:S01]  /*2300*/  UIADD3 UR4, UR39, 0x1e400, URZ ;  /* 0x0001e40027047890 */ /* 0x000fe2000fffe03f */
[----:B------:R-:W-:Y:S01]  /*2310*/  ULDC UR47, c[0x0][0x2f4] ;  /* 0x0000bd00002f7ab9 */ /* 0x000fe20000000800 */
[----:B------:R-:W-:Y:S02]  /*2320*/  ULDC.64 UR40, c[0x0][0x318] ;  /* 0x0000c60000287ab9 */ /* 0x000fe40000000a00 */
[----:B------:R-:W-:Y:S01]  /*2330*/  ULOP3.LUT UP0, URZ, UR4, 0x3ff, URZ, 0xc0, !UPT ;  /* 0x000003ff043f7892 */ /* 0x000fe2000f80c03f */
[----:B------:R-:W-:-:S05]  /*2340*/  ULDC.64 UR42, c[0x0][0x328] ;  /* 0x0000ca00002a7ab9 */ /* 0x000fca0000000a00 */
[----:B------:R-:W-:-:S13]  /*2350*/  PLOP3.LUT P0, PT, PT, PT, UP0, 0x80, 0x0 ;  /* 0x000000000000781c */ /* 0x000fda0003f0f008 */
[----:B------:R-:W-:Y:S05]  /*2360*/  @!P0 BRA `(.L_x_4693) ;  /* 0x0000000000408947 */ /* 0x000fea0003800000 */
        /* <DEDUP_REMOVED lines=16> */
.L_x_4693:
[----:B------:R-:W2:Y:S04]  /*2470*/  LDL R30, [R1+0x2d0] ;  /* 0x0002d000011e7983 */ /* 0x000ea80000100800 */
[----:B------:R-:W3:Y:S01]  /*2480*/  LDL R31, [R1+0x2d4] ;  /* 0x0002d400011f7983 */ /* 0x000ee20000100800 */
[----:B------:R-:W-:-:S04]  /*2490*/  UIADD3 UR4, UP0, UR36, 0x1e400, URZ ;  /* 0x0001e40024047890 */ /* 0x000fc8000ff1e03f */
[----:B------:R-:W-:Y:S01]  /*24a0*/  UIADD3.X UR5, URZ, UR37, URZ, UP0, !UPT ;  /* 0x000000253f057290 */ /* 0x000fe200087fe43f */
[----:B------:R-:W-:Y:S02]  /*24b0*/  IMAD.U32 R24, RZ, RZ, UR39 ;  /* 0x00000027ff187e24 */ /* 0x000fe4000f8e00ff */
[----:B------:R-:W-:-:S03]  /*24c0*/  IMAD.U32 R2, RZ, RZ, UR4 ;  /* 0x00000004ff027e24 */ /* 0x000fc6000f8e00ff */
[----:B------:R-:W-:Y:S02]  /*24d0*/  IMAD.U32 R3, RZ, RZ, UR5 ;  /* 0x00000005ff037e24 */ /* 0x000fe4000f8e00ff */
[----:B------:R-:W-:-:S03]  /*24e0*/  VIADD R24, R24, 0x400 ;  /* 0x0000040018187836 */ /* 0x000fc60000000000 */
[----:B------:R0:W-:Y:S02]  /*24f0*/  STL.64 [R1+0x38], R2 ;  /* 0x0000380201007387 */ /* 0x0001e40000100a00 */
[----:B------:R-:W-:Y:S02]  /*2500*/  LOP3.LUT P0, RZ, R24, 0x3ff, RZ, 0xc0, !PT ;  /* 0x000003ff18ff7812 */ /* 0x000fe4000780c0ff */
[----:B--2---:R-:W-:Y:S02]  /*2510*/  R2UR UR7, R30 ;  /* 0x000000001e0772ca */ /* 0x004fe400000e0000 */
[----:B---3--:R-:W-:-:S11]  /*2520*/  R2UR UR6, R31 ;  /* 0x000000001f0672ca */ /* 0x008fd600000e0000 */
[----:B------:R-:W-:-:S05]  /*2530*/  IMAD.U32 R28, RZ, RZ, UR7 ;  /* 0x00000007ff1c7e24 */ /* 0x000fca000f8e00ff */
[----:B------:R-:W-:-:S05]  /*2540*/  IADD3 R28, P1, R28, 0x38, RZ ;  /* 0x000000381c1c7810 */ /* 0x000fca0007f3e0ff */
[----:B------:R-:W-:Y:S01]  /*2550*/  IMAD.X R29, RZ, RZ, UR6, P1 ;  /* 0x00000006ff1d7e24 */ /* 0x000fe200088e06ff */
[----:B0-----:R-:W-:Y:S07]  /*2560*/  @!P0 BRA `(.L_x_4694) ;  /* 0x0000000000408947 */ /* 0x001fee0003800000 */
        /* <DEDUP_REMOVED lines=16> */
.L_x_4694:
[----:B------:R-:W-:Y:S01]  /*2670*/  ULDC.64 UR4, c[0x0][0x9f8] ;  /* 0x00027e0000047ab9 */ /* 0x000fe20000000a00 */
[----:B------:R-:W-:Y:S01]  /*2680*/  IMAD.U32 R42, RZ, RZ, UR45 ;  /* 0x0000002dff2a7e24 */ /* 0x000fe2000f8e00ff */
[----:B------:R-:W-:Y:S01]  /*2690*/  UISETP.NE.U32.AND UP0, UPT, UR4, URZ, UPT ;  /* 0x0000003f0400728c */ /* 0x000fe2000bf05070 */
[----:B------:R-:W-:Y:S01]  /*26a0*/  R2UR UR32, R30 ;  /* 0x000000001e2072ca */ /* 0x000fe200000e0000 */
[----:B------:R-:W-:Y:S01]  /*26b0*/  ULDC.64 UR6, c[0x0][0x208] ;  /* 0x0000820000067ab9 */ /* 0x000fe20000000a00 */
[----:B------:R-:W-:Y:S01]  /*26c0*/  R2UR UR33, R31 ;  /* 0x000000001f2172ca */ /* 0x000fe200000e0000 */
[----:B------:R-:W-:Y:S01]  /*26d0*/  UISETP.NE.AND.EX UP0, UPT, UR5, URZ, UPT, UP0 ;  /* 0x0000003f0500728c */ /* 0x000fe2000bf05300 */
[----:B------:R-:W-:Y:S01]  /*26e0*/  ULDC.64 UR14, c[0x0][0x3f8] ;  /* 0x0000fe00000e7ab9 */ /* 0x000fe20000000a00 */
[----:B------:R-:W-:Y:S01]  /*26f0*/  USHF.R.S32.HI UR10, URZ, 0x1f, UR44 ;  /* 0x0000001f3f0a7899 */ /* 0x000fe2000801142c */
[----:B------:R-:W-:-:S03]  /*2700*/  ULDC.64 UR12, c[0x0][0x408] ;  /* 0x00010200000c7ab9 */ /* 0x000fc60000000a00 */
[----:B------:R-:W-:Y:S01]  /*2710*/  PLOP3.LUT P0, PT, PT, PT, UP0, 0x80, 0x0 ;  /* 0x000000000000781c */ /* 0x000fe20003f0f008 */
[----:B------:R-:W-:-:S04]  /*2720*/  ULDC.64 UR8, c[0x0][0x3e8] ;  /* 0x0000fa0000087ab9 */ /* 0x000fc80000000a00 */
[----:B------:R-:W-:Y:S02]  /*2730*/  @UP0 ULDC.64 UR4, c[0x0][0x9f8] ;  /* 0x00027e0000040ab9 */ /* 0x000fe40000000a00 */
[----:B------:R-:W-:-:S06]  /*2740*/  @UP0 UIMAD.WIDE UR4, UR45, 0x4, UR4 ;  /* 0x000000042d0408a5 */ /* 0x000fcc000f8e0204 */
[----:B------:R-:W-:Y:S02]  /*2750*/  IMAD.U32 R2, RZ, RZ, UR4 ;  /* 0x00000004ff027e24 */ /* 0x000fe4000f8e00ff */
[----:B------:R-:W-:-:S05]  /*2760*/  IMAD.U32 R3, RZ, RZ, UR5 ;  /* 0x00000005ff037e24 */ /* 0x000fca000f8e00ff */
[----:B------:R0:W2:Y:S01]  /*2770*/  @P0 LDG.E R42, desc[UR6][R2.64] ;  /* 0x00000006022a0981 */ /* 0x0000a2000c1e1900 */
[----:B------:R-:W-:Y:S01]  /*2780*/  UIADD3 UR11, UP1, UR32, 0x228, URZ ;  /* 0x00000228200b7890 */ /* 0x000fe2000ff3e03f */
[----:B------:R-:W-:Y:S01]  /*2790*/  IMAD.IADD R0, R17, 0x1, R26 ;  /* 0x0000000111007824 */ /* 0x000fe200078e021a */
[----:B------:R-:W-:Y:S01]  /*27a0*/  UIADD3 UR6, UP6, UR32, 0x218, URZ ;  /* 0x0000021820067890 */ /* 0x000fe2000ffde03f */
[----:B------:R-:W-:Y:S01]  /*27b0*/  STL.64 [R1+0x2b0], R28 ;  /* 0x0002b01c01007387 */ /* 0x000fe20000100a00 */
[----:B------:R-:W-:Y:S01]  /*27c0*/  UIADD3 UR28, UP5, UR32, 0x248, URZ ;  /* 0x00000248201c7890 */ /* 0x000fe2000ffbe03f */
[----:B------:R-:W-:Y:S01]  /*27d0*/  IMAD.U32 R197, RZ, RZ, UR46 ;  /* 0x0000002effc57e24 */ /* 0x000fe2000f8e00ff */
[----:B------:R-:W-:Y:S01]  /*27e0*/  UIADD3 UR16, UP0, UR32, 0x210, URZ ;  /* 0x0000021020107890 */ /* 0x000fe2000ff1e03f */
[----:B------:R-:W-:Y:S01]  /*27f0*/  IMAD.U32 R6, RZ, RZ, UR11 ;  /* 0x0000000bff067e24 */ /* 0x000fe2000f8e00ff */
[----:B------:R-:W-:Y:S01]  /*2800*/  UIADD3.X UR20, URZ, UR33, URZ, UP1, !UPT ;  /* 0x000000213f147290 */ /* 0x000fe20008ffe43f */
[----:B0-----:R-:W-:Y:S01]  /*2810*/  IMAD.MOV.U32 R3, RZ, RZ, 0x1 ;  /* 0x00000001ff037424 */ /* 0x001fe200078e00ff */
[----:B------:R-:W-:Y:S01]  /*2820*/  UIADD3.X UR7, URZ, UR33, URZ, UP6, !UPT ;  /* 0x000000213f077290 */ /* 0x000fe2000b7fe43f */
[----:B------:R-:W-:Y:S01]  /*2830*/  IMAD.U32 R4, RZ, RZ, UR6 ;  /* 0x00000006ff047e24 */ /* 0x000fe2000f8e00ff */
[----:B------:R-:W-:Y:S01]  /*2840*/  UIADD3.X UR29, URZ, UR33, URZ, UP5, !UPT ;  /* 0x000000213f1d7290 */ /* 0x000fe2000affe43f */
[----:B------:R-:W0:Y:S01]  /*2850*/  S2R R48, SR_TID.X ;  /* 0x0000000000307919 */ /* 0x000e220000002100 */
[----:B------:R-:W-:Y:S01]  /*2860*/  UIADD3.X UR18, URZ, UR33, URZ, UP0, !UPT ;  /* 0x000000213f127290 */ /* 0x000fe200087fe43f */
[----:B------:R-:W-:Y:S01]  /*2870*/  IMAD.U32 R7, RZ, RZ, UR20 ;  /* 0x00000014ff077e24 */ /* 0x000fe2000f8e00ff */
[----:B------:R-:W-:Y:S01]  /*2880*/  UIADD3 UR30, UP4, UR32, 0x250, URZ ;  /* 0x00000250201e7890 */ /* 0x000fe2000ff9e03f */
[----:B------:R1:W-:Y:S01]  /*2890*/  STL.U8 [R1+0x140], R3 ;  /* 0x0001400301007387 */ /* 0x0003e20000100000 */
[----:B------:R-:W-:Y:S01]  /*28a0*/  UIADD3 UR24, UP3, UR32, 0x40, URZ ;  /* 0x0000004020187890 */ /* 0x000fe2000ff7e03f */
[----:B------:R-:W-:Y:S01]  /*28b0*/  IMAD.U32 R5, RZ, RZ, UR7 ;  /* 0x00000007ff057e24 */ /* 0x000fe2000f8e00ff */
[----:B------:R-:W-:Y:S01]  /*28c0*/  UIADD3.X UR31, URZ, UR33, URZ, UP4, !UPT ;  /* 0x000000213f1f7290 */ /* 0x000fe2000a7fe43f */
[----:B------:R-:W-:Y:S01]  /*28d0*/  IMAD.U32 R10, RZ, RZ, UR28 ;  /* 0x0000001cff0a7e24 */ /* 0x000fe2000f8e00ff */
[----:B------:R-:W-:Y:S01]  /*28e0*/  UIADD3.X UR25, URZ, UR33, URZ, UP3, !UPT ;  /* 0x000000213f197290 */ /* 0x000fe20009ffe43f */
[----:B------:R-:W-:Y:S01]  /*28f0*/  IMAD.U32 R8, RZ, RZ, UR16 ;  /* 0x00000010ff087e24 */ /* 0x000fe2000f8e00ff */
[----:B------:R-:W-:Y:S01]  /*2900*/  UIADD3 UR19, UP1, UR32, 0x68, URZ ;  /* 0x0000006820137890 */ /* 0x000fe2000ff3e03f */
[----:B------:R-:W-:Y:S01]  /*2910*/  IMAD.U32 R11, RZ, RZ, UR29 ;  /* 0x0000001dff0b7e24 */ /* 0x000fe2000f8e00ff */
[----:B------:R-:W-:Y:S01]  /*2920*/  UIADD3 UR26, UP2, UR32, 0x140, URZ ;  /* 0x00000140201a7890 */ /* 0x000fe2000ff5e03f */
[----:B-1----:R-:W3:Y:S01]  /*2930*/  LDL.64 R2, [R1+0x38] ;  /* 0x0000380001027983 */ /* 0x002ee20000100a00 */
[----:B------:R-:W-:Y:S01]  /*2940*/  IMAD.U32 R9, RZ, RZ, UR18 ;  /* 0x00000012ff097e24 */ /* 0x000fe2000f8e00ff */
[----:B------:R-:W-:-:S02]  /*2950*/  UIADD3.X UR22, URZ, UR33, URZ, UP1, !UPT ;  /* 0x000000213f167290 */ /* 0x000fc40008ffe43f */
[----:B------:R1:W-:Y:S01]  /*2960*/  STL.128 [R1+0x270], R4 ;  /* 0x0002700401007387 */ /* 0x0003e20000100c00 */
[----:B------:R-:W-:Y:S01]  /*2970*/  ULDC.64 UR4, c[0x0][0x198] ;  /* 0x0000660000047ab9 */ /* 0x000fe20000000a00 */
[----:B------:R-:W-:Y:S01]  /*2980*/  UIADD3.X UR27, URZ, UR33, URZ, UP2, !UPT ;  /* 0x000000213f1b7290 */ /* 0x000fe200097fe43f */
[----:B------:R-:W-:Y:S01]  /*2990*/  IMAD.U32 R12, RZ, RZ, UR30 ;  /* 0x0000001eff0c7e24 */ /* 0x000fe2000f8e00ff */
[----:B------:R-:W-:Y:S01]  /*29a0*/  UIADD3 UR17, UP5, UR4, 0x70, URZ ;  /* 0x0000007004117890 */ /* 0x000fe2000ffbe03f */
[----:B------:R-:W-:Y:S01]  /*29b0*/  IMAD.U32 R14, RZ, RZ, UR24 ;  /* 0x00000018ff0e7e24 */ /* 0x000fe2000f8e00ff */
[----:B------:R-:W-:Y:S01]  /*29c0*/  UIADD3 UR23, UP6, UR32, 0x60, URZ ;  /* 0x0000006020177890 */ /* 0x000fe2000ffde03f */
[----:B------:R-:W-:Y:S01]  /*29d0*/  IMAD.U32 R13, RZ, RZ, UR31 ;  /* 0x0000001fff0d7e24 */ /* 0x000fe2000f8e00ff */
[----:B------:R-:W-:Y:S01]  /*29e0*/  UIMAD.WIDE.U32 UR20, UR14, 0x60, URZ ;  /* 0x000000600e1478a5 */ /* 0x000fe2000f8e003f */
[----:B------:R-:W-:Y:S01]  /*29f0*/  IMAD.U32 R15, RZ, RZ, UR25 ;  /* 0x00000019ff0f7e24 */ /* 0x000fe2000f8e00ff */
[----:B------:R-:W-:Y:S01]  /*2a00*/  UIMAD UR11, UR10, UR14, URZ ;  /* 0x0000000e0a0b72a4 */ /* 0x000fe2000f8e023f */
[----:B------:R-:W-:Y:S01]  /*2a10*/  STL.128 [R1+0x100], RZ ;  /* 0x000100ff01007387 */ /* 0x000fe20000100c00 */
[----:B------:R-:W-:-:S03]  /*2a20*/  UIMAD.WIDE.U32 UR6, UR44, UR14, URZ ;  /* 0x0000000e2c0672a5 */ /* 0x000fc6000f8e003f */
[----:B------:R-:W-:Y:S01]  /*2a30*/  STL.128 [R1+0xc0], RZ ;  /* 0x0000c0ff01007387 */ /* 0x000fe20000100c00 */
[----:B-1----:R-:W-:Y:S02]  /*2a40*/  IMAD.MOV.U32 R6, RZ, RZ, R10 ;  /* 0x000000ffff067224 */ /* 0x002fe400078e000a */
[----:B------:R-:W-:Y:S01]  /*2a50*/  IMAD.MOV.U32 R7, RZ, RZ, R11 ;  /* 0x000000ffff077224 */ /* 0x000fe200078e000b */
[----:B------:R-:W-:Y:S01]  /*2a60*/  SHF.R.S32.HI R34, RZ, 0x1f, R16 ;  /* 0x0000001fff227819 */ /* 0x000fe20000011410 */
[----:B------:R-:W-:Y:S01]  /*2a70*/  IMAD.MOV.U32 R4, RZ, RZ, R8 ;  /* 0x000000ffff047224 */ /* 0x000fe200078e0008 */
[----:B------:R-:W-:Y:S01]  /*2a80*/  SHF.R.S32.HI R193, RZ, 0x1f, R192 ;  /* 0x0000001fffc17819 */ /* 0x000fe200000114c0 */
[----:B------:R-:W-:Y:S01]  /*2a90*/  IMAD.MOV.U32 R5, RZ, RZ, R9 ;  /* 0x000000ffff057224 */ /* 0x000fe200078e0009 */
[----:B------:R-:W-:Y:S01]  /*2aa0*/  STL.128 [R1+0x120], RZ ;  /* 0x000120ff01007387 */ /* 0x000fe20000100c00 */
[----:B------:R-:W-:-:S03]  /*2ab0*/  IMAD.U32 R10, RZ, RZ, UR26 ;  /* 0x0000001aff0a7e24 */ /* 0x000fc6000f8e00ff */
[----:B------:R-:W-:Y:S01]  /*2ac0*/  STL.128 [R1+0xe0], RZ ;  /* 0x0000e0ff01007387 */ /* 0x000fe20000100c00 */
[----:B------:R-:W-:Y:S02]  /*2ad0*/  IMAD.U32 R11, RZ, RZ, UR27 ;  /* 0x0000001bff0b7e24 */ /* 0x000fe4000f8e00ff */
[----:B------:R-:W-:Y:S01]  /*2ae0*/  IMAD.SHL.U32 R17, R207, 0x8, RZ ;  /* 0x00000008cf117824 */ /* 0x000fe200078e00ff */
[----:B------:R1:W-:Y:S01]  /*2af0*/  STL.128 [R1+0x280], R4 ;  /* 0x0002800401007387 */ /* 0x0003e20000100c00 */
[----:B------:R-:W-:Y:S01]  /*2b00*/  UIMAD UR16, UR15, 0x60, URZ ;  /* 0x000000600f1078a4 */ /* 0x000fe2000f8e023f */
[----:B------:R-:W-:Y:S01]  /*2b10*/  SHF.R.S32.HI R39, RZ, 0x1f, R0 ;  /* 0x0000001fff277819 */ /* 0x000fe20000011400 */
[----:B------:R-:W-:Y:S01]  /*2b20*/  UIADD3.X UR18, URZ, UR33, URZ, UP6, !UPT ;  /* 0x000000213f127290 */ /* 0x000fe2000b7fe43f */
[----:B------:R-:W-:Y:S01]  /*2b30*/  VIADD R26, R192, 0x10 ;  /* 0x00000010c01a7836 */ /* 0x000fe20000000000 */
[----:B------:R-:W-:Y:S01]  /*2b40*/  UIADD3 UR16, UR21, UR16, URZ ;  /* 0x0000001015107290 */ /* 0x000fe2000fffe03f */
[----:B------:R-:W-:Y:S01]  /*2b50*/  STL [R1+0xf8], RZ ;  /* 0x0000f8ff01007387 */ /* 0x000fe20000100800 */
[----:B0-----:R-:W-:-:S03]  /*2b60*/  VIADD R196, R48, 0xffffff80 ;  /* 0xffffff8030c47836 */ /* 0x001fc60000000000 */
[----:B------:R-:W-:Y:S04]  /*2b70*/  STL [R1+0x118], RZ ;  /* 0x000118ff01007387 */ /* 0x000fe80000100800 */
[----:B------:R-:W-:Y:S01]  /*2b80*/  STL [R1+0xb8], RZ ;  /* 0x0000b8ff01007387 */ /* 0x000fe20000100800 */
[----:B-1----:R-:W-:Y:S02]  /*2b90*/  IMAD.MOV.U32 R4, RZ, RZ, R12 ;  /* 0x000000ffff047224 */ /* 0x002fe400078e000c */
[----:B------:R-:W-:Y:S01]  /*2ba0*/  IMAD.MOV.U32 R5, RZ, RZ, R13 ;  /* 0x000000ffff057224 */ /* 0x000fe200078e000d */
[----:B------:R-:W-:Y:S01]  /*2bb0*/  USHF.L.U32 UR24, UR14, 0x6, URZ ;  /* 0x000000060e187899 */ /* 0x000fe2000800063f */
[----:B------:R-:W-:Y:S01]  /*2bc0*/  IMAD.MOV.U32 R6, RZ, RZ, R14 ;  /* 0x000000ffff067224 */ /* 0x000fe200078e000e */
[----:B------:R-:W-:Y:S01]  /*2bd0*/  STL [R1+0xd8], RZ ;  /* 0x0000d8ff01007387 */ /* 0x000fe20000100800 */
[----:B------:R-:W-:-:S02]  /*2be0*/  IMAD.MOV.U32 R7, RZ, RZ, R15 ;  /* 0x000000ffff077224 */ /* 0x000fc400078e000f */
[----:B------:R-:W-:Y:S01]  /*2bf0*/  IMAD.U32 R13, RZ, RZ, UR22 ;  /* 0x00000016ff0d7e24 */ /* 0x000fe2000f8e00ff */
[----:B------:R-:W-:Y:S01]  /*2c00*/  UIADD3.X UR22, URZ, UR5, URZ, UP5, !UPT ;  /* 0x000000053f167290 */ /* 0x000fe2000affe43f */
[----:B------:R-:W-:Y:S01]  /*2c10*/  IMAD.U32 R12, RZ, RZ, UR19 ;  /* 0x00000013ff0c7e24 */ /* 0x000fe2000f8e00ff */
[----:B------:R0:W-:Y:S01]  /*2c20*/  STL.128 [R1+0x290], R4 ;  /* 0x0002900401007387 */ /* 0x0001e20000100c00 */
[----:B------:R-:W-:Y:S02]  /*2c30*/  IMAD.U32 R14, RZ, RZ, UR32 ;  /* 0x00000020ff0e7e24 */ /* 0x000fe4000f8e00ff */
[----:B------:R-:W-:Y:S01]  /*2c40*/  IMAD.U32 R15, RZ, RZ, UR33 ;  /* 0x00000021ff0f7e24 */ /* 0x000fe2000f8e00ff */
[----:B------:R-:W-:Y:S01]  /*2c50*/  STL.64 [R1+0x1a0], RZ ;  /* 0x0001a0ff01007387 */ /* 0x000fe20000100a00 */
[----:B------:R-:W-:Y:S01]  /*2c60*/  IMAD.U32 R8, RZ, RZ, UR23 ;  /* 0x00000017ff087e24 */ /* 0x000fe2000f8e00ff */
[----:B------:R-:W-:Y:S01]  /*2c70*/  USHF.L.U64.HI UR23, UR14, 0x6, UR15 ;  /* 0x000000060e177899 */ /* 0x000fe2000801020f */
[----:B------:R-:W-:Y:S01]  /*2c80*/  IMAD.U32 R9, RZ, RZ, UR18 ;  /* 0x00000012ff097e24 */ /* 0x000fe2000f8e00ff */
[----:B------:R-:W-:Y:S01]  /*2c90*/  UIMAD UR11, UR44, UR15, UR11 ;  /* 0x0000000f2c0b72a4 */ /* 0x000fe2000f8e020b */
[----:B------:R-:W-:Y:S01]  /*2ca0*/  STL.128 [R1+0x1c0], RZ ;  /* 0x0001c0ff01007387 */ /* 0x000fe20000100c00 */
[----:B------:R-:W-:Y:S01]  /*2cb0*/  ULEA UR8, UP0, UR6, UR8, 0x1 ;  /* 0x0000000806087291 */ /* 0x000fe2000f80083f */
[--C-:B------:R-:W-:Y:S01]  /*2cc0*/  SHF.R.S32.HI R37, RZ, 0x1f, R17.reuse ;  /* 0x0000001fff257819 */ /* 0x100fe20000011411 */
[----:B------:R-:W-:Y:S01]  /*2cd0*/  IMAD.MOV.U32 R36, RZ, RZ, R17 ;  /* 0x000000ffff247224 */ /* 0x000fe200078e0011 */
[----:B------:R-:W-:Y:S01]  /*2ce0*/  STL.64 [R1+0x188], RZ ;  /* 0x000188ff01007387 */ /* 0x000fe20000100a00 */
[----:B------:R-:W-:-:S02]  /*2cf0*/  IMAD.MOV.U32 R198, RZ, RZ, R196 ;  /* 0x000000ffffc67224 */ /* 0x000fc400078e00c4 */
[----:B0-----:R-:W-:Y:S01]  /*2d00*/  IMAD.MOV.U32 R4, RZ, RZ, R10 ;  /* 0x000000ffff047224 */ /* 0x001fe200078e000a */
[----:B------:R-:W-:Y:S01]  /*2d10*/  STL.64 [R1+0x1b0], RZ ;  /* 0x0001b0ff01007387 */ /* 0x000fe20000100a00 */
[----:B------:R-:W-:Y:S02]  /*2d20*/  IMAD.MOV.U32 R5, RZ, RZ, R11 ;  /* 0x000000ffff057224 */ /* 0x000fe400078e000b */
[----:B------:R-:W-:Y:S01]  /*2d30*/  IMAD.MOV.U32 R6, RZ, RZ, R12 ;  /* 0x000000ffff067224 */ /* 0x000fe200078e000c */
[----:B------:R-:W-:Y:S01]  /*2d40*/  STL.64 [R1+0x198], RZ ;  /* 0x000198ff01007387 */ /* 0x000fe20000100a00 */
[----:B------:R-:W-:Y:S02]  /*2d50*/  IMAD.MOV.U32 R7, RZ, RZ, R13 ;  /* 0x000000ffff077224 */ /* 0x000fe400078e000d */
[----:B------:R-:W-:Y:S01]  /*2d60*/  IMAD.U32 R12, RZ, RZ, UR17 ;  /* 0x00000011ff0c7e24 */ /* 0x000fe2000f8e00ff */
[----:B------:R-:W-:Y:S01]  /*2d70*/  STL [R1+0x190], RZ ;  /* 0x000190ff01007387 */ /* 0x000fe20000100800 */
[----:B------:R-:W-:-:S02]  /*2d80*/  IMAD.U32 R13, RZ, RZ, UR22 ;  /* 0x00000016ff0d7e24 */ /* 0x000fc4000f8e00ff */
[----:B------:R-:W-:Y:S01]  /*2d90*/  IMAD.MOV.U32 R199, RZ, RZ, R196 ;  /* 0x000000ffffc77224 */ /* 0x000fe200078e00c4 */
[----:B------:R0:W-:Y:S01]  /*2da0*/  STL.128 [R1+0x2a0], R4 ;  /* 0x0002a00401007387 */ /* 0x0001e20000100c00 */
[----:B------:R-:W-:Y:S01]  /*2db0*/  IMAD.U32 R11, RZ, RZ, UR21 ;  /* 0x00000015ff0b7e24 */ /* 0x000fe2000f8e00ff */
[----:B------:R-:W-:Y:S01]  /*2dc0*/  UIMAD.WIDE.U32 UR18, UR12, 0x60, URZ ;  /* 0x000000600c1278a5 */ /* 0x000fe2000f8e003f */
[----:B------:R-:W-:Y:S01]  /*2dd0*/  IMAD.U32 R10, RZ, RZ, UR20 ;  /* 0x00000014ff0a7e24 */ /* 0x000fe2000f8e00ff */
[----:B------:R-:W-:Y:S01]  /*2de0*/  UIMAD UR17, UR13, 0x60, URZ ;  /* 0x000000600d1178a4 */ /* 0x000fe2000f8e023f */
[----:B------:R-:W-:Y:S01]  /*2df0*/  IMAD.U32 R11, RZ, RZ, UR16 ;  /* 0x00000010ff0b7e24 */ /* 0x000fe2000f8e00ff */
[----:B------:R-:W-:Y:S01]  /*2e00*/  UIADD3 UR7, UR7, UR11, URZ ;  /* 0x0000000b07077290 */ /* 0x000fe2000fffe03f */
[----:B------:R1:W-:Y:S01]  /*2e10*/  STL.64 [R1+0x258], R8 ;  /* 0x0002580801007387 */ /* 0x0003e20000100a00 */
[----:B------:R-:W-:Y:S01]  /*2e20*/  UIADD3 UR17, UR19, UR17, URZ ;  /* 0x0000001113117290 */ /* 0x000fe2000fffe03f */
[----:B------:R-:W-:-:S02]  /*2e30*/  IMAD.WIDE.U32 R44, R16, UR14, R36 ;  /* 0x0000000e102c7c25 */ /* 0x000fc4000f8e0024 */
[----:B------:R-:W-:Y:S02]  /*2e40*/  STL [R1+0x1b8], RZ ;  /* 0x0001b8ff01007387 */ /* 0x000fe40000100800 */
[----:B------:R-:W-:Y:S02]  /*2e50*/  IMAD.WIDE.U32 R46, R16, UR12, R36 ;  /* 0x0000000c102e7c25 */ /* 0x000fe4000f8e0024 */
[----:B------:R-:W-:Y:S02]  /*2e60*/  STL [R1+0x60], R197 ;  /* 0x000060c501007387 */ /* 0x000fe40000100800 */
[----:B0-----:R-:W-:Y:S02]  /*2e70*/  IMAD.MOV.U32 R6, RZ, RZ, R14 ;  /* 0x000000ffff067224 */ /* 0x001fe400078e000e */
[----:B------:R-:W-:Y:S01]  /*2e80*/  IMAD.MOV.U32 R7, RZ, RZ, R15 ;  /* 0x000000ffff077224 */ /* 0x000fe200078e000f */
[----:B------:R-:W-:Y:S01]  /*2e90*/  STL.64 [R1+0x158], R196 ;  /* 0x000158c401007387 */ /* 0x000fe20000100a00 */
[----:B------:R-:W-:-:S02]  /*2ea0*/  IMAD.MOV.U32 R4, RZ, RZ, R12 ;  /* 0x000000ffff047224 */ /* 0x000fc400078e000c */
[----:B------:R-:W-:Y:S01]  /*2eb0*/  IMAD.MOV.U32 R5, RZ, RZ, R13 ;  /* 0x000000ffff057224 */ /* 0x000fe200078e000d */
[----:B------:R-:W-:Y:S04]  /*2ec0*/  STL.128 [R1+0x70], R196 ;  /* 0x000070c401007387 */ /* 0x000fe80000100c00 */
[----:B------:R0:W-:Y:S01]  /*2ed0*/  STL.128 [R1+0x260], R4 ;  /* 0x0002600401007387 */ /* 0x0001e20000100c00 */
[----:B------:R-:W-:Y:S01]  /*2ee0*/  USHF.L.U32 UR20, UR12, 0x6, URZ ;  /* 0x000000060c147899 */ /* 0x000fe2000800063f */
[----:B-1----:R-:W-:Y:S01]  /*2ef0*/  IMAD.U32 R9, RZ, RZ, UR19 ;  /* 0x00000013ff097e24 */ /* 0x002fe2000f8e00ff */
[----:B------:R-:W-:Y:S01]  /*2f00*/  USHF.L.U64.HI UR16, UR12, 0x6, UR13 ;  /* 0x000000060c107899 */ /* 0x000fe2000801020d */
[----:B------:R-:W-:Y:S01]  /*2f10*/  IMAD.U32 R8, RZ, RZ, UR18 ;  /* 0x00000012ff087e24 */ /* 0x000fe2000f8e00ff */
[----:B------:R-:W-:Y:S01]  /*2f20*/  ULEA.HI.X UR9, UR6, UR9, UR7, 0x1, UP0 ;  /* 0x0000000906097291 */ /* 0x000fe200080f0c07 */
[----:B------:R-:W-:Y:S01]  /*2f30*/  IMAD.U32 R9, RZ, RZ, UR17 ;  /* 0x00000011ff097e24 */ /* 0x000fe2000f8e00ff */
[----:B------:R-:W-:Y:S01]  /*2f40*/  UIADD3 UR11, UP0, UR4, 0x220, URZ ;  /* 0x00000220040b7890 */ /* 0x000fe2000ff1e03f */
[----:B------:R-:W-:Y:S01]  /*2f50*/  ULDC.64 UR6, c[0x0][0x400] ;  /* 0x0001000000067ab9 */ /* 0x000fe20000000a00 */
[----:B------:R-:W-:Y:S01]  /*2f60*/  ULDC.64 UR18, c[0x0][0x308] ;  /* 0x0000c20000127ab9 */ /* 0x000fe20000000a00 */
[----:B0-----:R-:W-:-:S02]  /*2f70*/  IMAD.MOV.U32 R6, RZ, RZ, R10 ;  /* 0x000000ffff067224 */ /* 0x001fc400078e000a */
[----:B------:R-:W-:Y:S02]  /*2f80*/  IMAD.MOV.U32 R7, RZ, RZ, R11 ;  /* 0x000000ffff077224 */ /* 0x000fe400078e000b */
[----:B------:R-:W-:Y:S02]  /*2f90*/  IMAD.U32 R10, RZ, RZ, UR24 ;  /* 0x00000018ff0a7e24 */ /* 0x000fe4000f8e00ff */
[----:B------:R-:W-:Y:S02]  /*2fa0*/  IMAD.U32 R11, RZ, RZ, UR23 ;  /* 0x00000017ff0b7e24 */ /* 0x000fe4000f8e00ff */
[----:B------:R-:W-:Y:S02]  /*2fb0*/  IMAD.MOV.U32 R4, RZ, RZ, R10 ;  /* 0x000000ffff047224 */ /* 0x000fe400078e000a */
[----:B------:R-:W-:Y:S01]  /*2fc0*/  IMAD.MOV.U32 R5, RZ, RZ, R11 ;  /* 0x000000ffff057224 */ /* 0x000fe200078e000b */
[----:B------:R-:W-:-:S04]  /*2fd0*/  UIADD3.X UR17, URZ, UR5, URZ, UP0, !UPT ;  /* 0x000000053f117290 */ /* 0x000fc800087fe43f */
[----:B------:R-:W-:Y:S04]  /*2fe0*/  STL.128 [R1+0xc0], R4 ;  /* 0x0000c00401007387 */ /* 0x000fe80000100c00 */
[----:B------:R0:W-:Y:S01]  /*2ff0*/  STL.128 [R1+0x100], R4 ;  /* 0x0001000401007387 */ /* 0x0001e20000100c00 */
[----:B------:R-:W-:Y:S01]  /*3000*/  IMAD.U32 R10, RZ, RZ, UR11 ;  /* 0x0000000bff0a7e24 */ /* 0x000fe2000f8e00ff */
[----:B------:R-:W-:Y:S01]  /*3010*/  UIMAD UR11, UR10, UR12, URZ ;  /* 0x0000000c0a0b72a4 */ /* 0x000fe2000f8e023f */
[----:B------:R-:W-:-:S03]  /*3020*/  IMAD.U32 R11, RZ, RZ, UR17 ;  /* 0x00000011ff0b7e24 */ /* 0x000fc6000f8e00ff */
[----:B------:R-:W-:Y:S01]  /*3030*/  UIMAD UR11, UR44, UR13, UR11 ;  /* 0x0000000d2c0b72a4 */ /* 0x000fe2000f8e020b */
[----:B0-----:R-:W-:Y:S02]  /*3040*/  IMAD.MOV.U32 R6, RZ, RZ, R8 ;  /* 0x000000ffff067224 */ /* 0x001fe400078e0008 */
[----:B------:R-:W-:Y:S02]  /*3050*/  IMAD.MOV.U32 R7, RZ, RZ, R9 ;  /* 0x000000ffff077224 */ /* 0x000fe400078e0009 */
[----:B------:R-:W-:Y:S02]  /*3060*/  IMAD.U32 R8, RZ, RZ, UR20 ;  /* 0x00000014ff087e24 */ /* 0x000fe4000f8e00ff */
[----:B------:R-:W-:Y:S01]  /*3070*/  IMAD.U32 R9, RZ, RZ, UR16 ;  /* 0x00000010ff097e24 */ /* 0x000fe2000f8e00ff */
[----:B------:R-:W-:Y:S01]  /*3080*/  UIADD3 UR16, UP0, UR4, 0x22c, URZ ;  /* 0x0000022c04107890 */ /* 0x000fe2000ff1e03f */
[----:B------:R-:W-:Y:S02]  /*3090*/  IMAD.MOV.U32 R4, RZ, RZ, R8 ;  /* 0x000000ffff047224 */ /* 0x000fe400078e0008 */
[----:B------:R-:W-:Y:S01]  /*30a0*/  IMAD.MOV.U32 R5, RZ, RZ, R9 ;  /* 0x000000ffff057224 */ /* 0x000fe200078e0009 */
[----:B------:R-:W-:Y:S01]  /*30b0*/  UIADD3.X UR10, URZ, UR5, URZ, UP0, !UPT ;  /* 0x000000053f0a7290 */ /* 0x000fe200087fe43f */
[----:B------:R-:W-:Y:S01]  /*30c0*/  IMAD R9, R34, UR14, RZ ;  /* 0x0000000e22097c24 */ /* 0x000fe2000f8e02ff */
[----:B------:R-:W-:-:S02]  /*30d0*/  UIMAD.WIDE.U32 UR4, UR44, UR12, URZ ;  /* 0x0000000c2c0472a5 */ /* 0x000fc4000f8e003f */
[----:B------:R-:W-:Y:S01]  /*30e0*/  STL.128 [R1+0xe0], R4 ;  /* 0x0000e00401007387 */ /* 0x000fe20000100c00 */
[----:B------:R-:W-:Y:S01]  /*30f0*/  IMAD R9, R16, UR15, R9 ;  /* 0x0000000f10097c24 */ /* 0x000fe2000f8e0209 */
[----:B------:R-:W-:Y:S02]  /*3100*/  ULEA UR6, UP0, UR4, UR6, 0x1 ;  /* 0x0000000604067291 */ /* 0x000fe4000f80083f */
[----:B------:R0:W-:Y:S01]  /*3110*/  STL.128 [R1+0x120], R4 ;  /* 0x0001200401007387 */ /* 0x0001e20000100c00 */
[----:B------:R-:W-:Y:S01]  /*3120*/  UIADD3 UR5, UR5, UR11, URZ ;  /* 0x0000000b05057290 */ /* 0x000fe2000fffe03f */
[----:B------:R-:W-:Y:S02]  /*3130*/  IMAD.U32 R20, RZ, RZ, UR16 ;  /* 0x00000010ff147e24 */ /* 0x000fe4000f8e00ff */
[----:B------:R-:W-:Y:S01]  /*3140*/  IMAD.U32 R21, RZ, RZ, UR10 ;  /* 0x0000000aff157e24 */ /* 0x000fe2000f8e00ff */
[----:B------:R1:W-:Y:S01]  /*3150*/  STL.64 [R1+0x148], R10 ;  /* 0x0001480a01007387 */ /* 0x0003e20000100a00 */
[----:B------:R-:W-:Y:S01]  /*3160*/  ULDC.64 UR10, c[0x0][0x300] ;  /* 0x0000c000000a7ab9 */ /* 0x000fe20000000a00 */
[----:B------:R-:W-:-:S02]  /*3170*/  ULEA.HI.X UR7, UR4, UR7, UR5, 0x1, UP0 ;  /* 0x0000000704077291 */ /* 0x000fc400080f0c05 */
[----:B------:R-:W-:Y:S01]  /*3180*/  UIMAD.WIDE.U32 UR16, UR10, 0x60, URZ ;  /* 0x000000600a1078a5 */ /* 0x000fe2000f8e003f */
[----:B0-----:R-:W-:-:S04]  /*3190*/  IMAD.WIDE.U32 R6, R16, UR14, R192 ;  /* 0x0000000e10067c25 */ /* 0x001fc8000f8e00c0 */
[----:B------:R-:W-:Y:S01]  /*31a0*/  IMAD R5, R34, UR12, RZ ;  /* 0x0000000c22057c24 */ /* 0x000fe2000f8e02ff */
[----:B------:R-:W-:Y:S01]  /*31b0*/  LEA R14, P0, R6, UR8, 0x1 ;  /* 0x00000008060e7c11 */ /* 0x000fe2000f8008ff */
[----:B------:R-:W-:Y:S01]  /*31c0*/  IMAD.IADD R4, R7, 0x1, R9 ;  /* 0x0000000107047824 */ /* 0x000fe200078e0209 */
[----:B------:R-:W-:Y:S01]  /*31d0*/  UIMAD UR4, UR11, 0x60, URZ ;  /* 0x000000600b0478a4 */ /* 0x000fe2000f8e023f */
[C---:B-1----:R-:W-:Y:S01]  /*31e0*/  IMAD.WIDE.U32 R10, R16.reuse, UR12, R192 ;  /* 0x0000000c100a7c25 */ /* 0x042fe2000f8e00c0 */
[----:B------:R0:W-:Y:S03]  /*31f0*/  STL.64 [R1+0x150], R20 ;  /* 0x0001501401007387 */ /* 0x0001e60000100a00 */
[----:B------:R-:W-:Y:S01]  /*3200*/  IMAD R13, R16, UR13, R5 ;  /* 0x0000000d100d7c24 */ /* 0x000fe2000f8e0205 */
[----:B------:R-:W-:Y:S01]  /*3210*/  LEA.HI.X R15, R6, UR9, R4, 0x1, P0 ;  /* 0x00000009060f7c11 */ /* 0x000fe200080f0c04 */
[----:B------:R-:W-:Y:S01]  /*3220*/  UIADD3 UR4, UR17, UR4, URZ ;  /* 0x0000000411047290 */ /* 0x000fe2000fffe03f */
[----:B------:R-:W-:Y:S01]  /*3230*/  LEA R28, P0, R10, UR6, 0x1 ;  /* 0x000000060a1c7c11 */ /* 0x000fe2000f8008ff */
[----:B------:R-:W-:Y:S01]  /*3240*/  IMAD.IADD R5, R11, 0x1, R13 ;  /* 0x000000010b057824 */ /* 0x000fe200078e020d */
[----:B------:R-:W1:Y:S01]  /*3250*/  LDC.64 R6, c[0x0][0x3f0] ;  /* 0x0000fc00ff067b82 */ /* 0x000e620000000a00 */
[----:B0-----:R-:W-:Y:S01]  /*3260*/  IMAD.WIDE.U32 R20, R195, UR18, RZ ;  /* 0x00000012c3147c25 */ /* 0x001fe2000f8e00ff */
[----:B------:R-:W-:-:S02]  /*3270*/  USHF.L.U64.HI UR5, UR10, 0x6, UR11 ;  /* 0x000000060a057899 */ /* 0x000fc4000801020b */
[----:B------:R-:W-:Y:S01]  /*3280*/  LEA.HI.X R29, R10, UR7, R5, 0x1, P0 ;  /* 0x000000070a1d7c11 */ /* 0x000fe200080f0c05 */
[----:B------:R-:W-:Y:S02]  /*3290*/  IMAD R21, R195, UR19, R21 ;  /* 0x00000013c3157c24 */ /* 0x000fe4000f8e0215 */
[----:B------:R-:W-:Y:S02]  /*32a0*/  IMAD R11, R39, UR10, RZ ;  /* 0x0000000a270b7c24 */ /* 0x000fe4000f8e02ff */
[----:B------:R-:W-:Y:S02]  /*32b0*/  IMAD.U32 R5, RZ, RZ, UR17 ;  /* 0x00000011ff057e24 */ /* 0x000fe4000f8e00ff */
[----:B------:R-:W-:Y:S01]  /*32c0*/  IMAD.U32 R5, RZ, RZ, UR4 ;  /* 0x00000004ff057e24 */ /* 0x000fe2000f8e00ff */
[----:B------:R-:W-:Y:S01]  /*32d0*/  USHF.L.U32 UR4, UR10, 0x6, URZ ;  /* 0x000000060a047899 */ /* 0x000fe2000800063f */
[----:B------:R-:W-:Y:S01]  /*32e0*/  IMAD R31, R0, UR11, R11 ;  /* 0x0000000b001f7c24 */ /* 0x000fe2000f8e020b */
[----:B------:R-:W-:Y:S01]  /*32f0*/  LEA R30, P0, R44, UR8, 0x1 ;  /* 0x000000082c1e7c11 */ /* 0x000fe2000f8008ff */
[----:B------:R-:W-:Y:S01]  /*3300*/  IMAD.WIDE.U32 R40, R0, UR10, R20 ;  /* 0x0000000a00287c25 */ /* 0x000fe2000f8e0014 */
[----:B------:R-:W-:-:S03]  /*3310*/  LEA R32, P1, R46, UR6, 0x1 ;  /* 0x000000062e207c11 */ /* 0x000fc6000f8208ff */
[----:B------:R-:W-:Y:S02]  /*3320*/  IMAD.IADD R9, R9, 0x1, R45 ;  /* 0x0000000109097824 */ /* 0x000fe400078e022d */
[----:B------:R-:W-:Y:S02]  /*3330*/  IMAD.U32 R4, RZ, RZ, UR16 ;  /* 0x00000010ff047e24 */ /* 0x000fe4000f8e00ff */
[----:B------:R-:W-:Y:S02]  /*3340*/  IMAD.U32 R35, RZ, RZ, UR5 ;  /* 0x00000005ff237e24 */ /* 0x000fe4000f8e00ff */
[----:B------:R-:W-:Y:S02]  /*3350*/  IMAD.IADD R13, R13, 0x1, R47 ;  /* 0x000000010d0d7824 */ /* 0x000fe400078e022f */
[----:B------:R-:W-:Y:S01]  /*3360*/  IMAD.IADD R41, R41, 0x1, R31 ;  /* 0x0000000129297824 */ /* 0x000fe200078e021f */
[----:B------:R-:W-:Y:S01]  /*3370*/  LEA.HI.X R31, R44, UR9, R9, 0x1, P0 ;  /* 0x000000092c1f7c11 */ /* 0x000fe200080f0c09 */
[----:B------:R-:W-:Y:S01]  /*3380*/  IMAD.U32 R8, RZ, RZ, UR4 ;  /* 0x00000004ff087e24 */ /* 0x000fe2000f8e00ff */
[----:B------:R-:W-:Y:S01]  /*3390*/  LEA.HI.X R33, R46, UR7, R13, 0x1, P1 ;  /* 0x000000072e217c11 */ /* 0x000fe200088f0c0d */
[----:B------:R-:W-:-:S02]  /*33a0*/  IMAD.MOV.U32 R10, RZ, RZ, R4 ;  /* 0x000000ffff0a7224 */ /* 0x000fc400078e0004 */
[----:B------:R-:W-:Y:S02]  /*33b0*/  IMAD.MOV.U32 R11, RZ, RZ, R5 ;  /* 0x000000ffff0b7224 */ /* 0x000fe400078e0005 */
[----:B------:R-:W-:Y:S01]  /*33c0*/  IMAD.MOV.U32 R9, RZ, RZ, R35 ;  /* 0x000000ffff097224 */ /* 0x000fe200078e0023 */
[----:B------:R0:W-:Y:S01]  /*33d0*/  STL.64 [R1+0xf0], R28 ;  /* 0x0000f01c01007387 */ /* 0x0001e20000100a00 */
[----:B------:R-:W-:Y:S01]  /*33e0*/  IMAD.U32 R12, RZ, RZ, UR6 ;  /* 0x00000006ff0c7e24 */ /* 0x000fe2000f8e00ff */
[-C--:B-1----:R-:W-:Y:S01]  /*33f0*/  ISETP.GE.AND P0, PT, R192, R7.reuse, PT ;  /* 0x00000007c000720c */ /* 0x082fe20003f06270 */
[----:B------:R-:W-:Y:S01]  /*3400*/  ULDC.64 UR4, c[0x0][0x310] ;  /* 0x0000c40000047ab9 */ /* 0x000fe20000000a00 */
[----:B------:R1:W-:Y:S04]  /*3410*/  STL.128 [R1+0x230], R8 ;  /* 0x0002300801007387 */ /* 0x0003e80000100c00 */
[----:B------:R4:W-:Y:S01]  /*3420*/  STL.64 [R1+0x130], R32 ;  /* 0x0001302001007387 */ /* 0x0009e20000100a00 */
[----:B0-----:R-:W0:Y:S01]  /*3430*/  LDC.64 R28, c[0x0][0xa08] ;  /* 0x00028200ff1c7b82 */ /* 0x001e220000000a00 */
[----:B------:R-:W-:Y:S01]  /*3440*/  IMAD.U32 R13, RZ, RZ, UR7 ;  /* 0x00000007ff0d7e24 */ /* 0x000fe2000f8e00ff */
[----:B------:R-:W-:-:S02]  /*3450*/  ISETP.GE.AND P1, PT, R26, R7, PT ;  /* 0x000000071a00720c */ /* 0x000fc40003f26270 */
[-C--:B------:R-:W-:Y:S01]  /*3460*/  ISETP.GE.AND P3, PT, R17, R7.reuse, PT ;  /* 0x000000071100720c */ /* 0x080fe20003f66270 */
[----:B------:R-:W-:Y:S01]  /*3470*/  STL.64 [R1+0xd0], R14 ;  /* 0x0000d00e01007387 */ /* 0x000fe20000100a00 */
[----:B------:R-:W-:Y:S01]  /*3480*/  ULDC.64 UR6, c[0x0][0x428] ;  /* 0x00010a0000067ab9 */ /* 0x000fe20000000a00 */
[C---:B-1----:R-:W-:Y:S01]  /*3490*/  VIADD R11, R192.reuse, 0x20 ;  /* 0x00000020c00b7836 */ /* 0x042fe20000000000 */
[----:B----4-:R-:W0:Y:S03]  /*34a0*/  LDC.64 R32, c[0x0][0x418] ;  /* 0x00010600ff207b82 */ /* 0x010e260000000a00 */
[----:B------:R-:W-:Y:S01]  /*34b0*/  IMAD.IADD R44, R192, 0x1, R11 ;  /* 0x00000001c02c7824 */ /* 0x000fe200078e020b */
[----:B------:R-:W-:Y:S01]  /*34c0*/  SEL R9, RZ, 0xffffffff, P1 ;  /* 0xffffffffff097807 */ /* 0x000fe20000800000 */
[----:B------:R1:W-:Y:S03]  /*34d0*/  STL.64 [R1+0xb0], R12 ;  /* 0x0000b00c01007387 */ /* 0x0003e60000100a00 */
[-C--:B------:R-:W-:Y:S01]  /*34e0*/  ISETP.GE.AND P4, PT, R44, R7.reuse, PT ;  /* 0x000000072c00720c */ /* 0x080fe20003f86270 */
[----:B------:R-:W-:Y:S01]  /*34f0*/  VIADD R10, R192, 0x30 ;  /* 0x00000030c00a7836 */ /* 0x000fe20000000000 */
[----:B------:R-:W-:Y:S01]  /*3500*/  SEL R8, RZ, 0x1, P0 ;  /* 0x00000001ff087807 */ /* 0x000fe20000000000 */
[----:B------:R-:W-:Y:S01]  /*3510*/  IMAD.SHL.U32 R9, R9, 0x2, RZ ;  /* 0x0000000209097824 */ /* 0x000fe200078e00ff */
[----:B------:R-:W-:-:S02]  /*3520*/  ISETP.GE.AND P0, PT, R11, R7, PT ;  /* 0x000000070b00720c */ /* 0x000fc40003f06270 */
[----:B-1----:R-:W-:Y:S01]  /*3530*/  SEL R13, RZ, 0xffffffff, P4 ;  /* 0xffffffffff0d7807 */ /* 0x002fe20002000000 */
[----:B------:R-:W-:Y:S01]  /*3540*/  VIADD R14, R192, 0x50 ;  /* 0x00000050c00e7836 */ /* 0x000fe20000000000 */
[-C--:B------:R-:W-:Y:S02]  /*3550*/  ISETP.GE.AND P1, PT, R10, R7.reuse, PT ;  /* 0x000000070a00720c */ /* 0x080fe40003f26270 */
[----:B------:R-:W-:Y:S01]  /*3560*/  SEL R10, RZ, 0x4, P0 ;  /* 0x00000004ff0a7807 */ /* 0x000fe20000000000 */
[----:B------:R-:W-:Y:S01]  /*3570*/  IMAD.SHL.U32 R13, R13, 0x2, RZ ;  /* 0x000000020d0d7824 */ /* 0x000fe200078e00ff */
[----:B------:R-:W-:Y:S02]  /*3580*/  SEL R12, RZ, 0x1, P3 ;  /* 0x00000001ff0c7807 */ /* 0x000fe40001800000 */
[----:B------:R-:W-:Y:S02]  /*3590*/  ISETP.GE.AND P0, PT, R200, R7, PT ;  /* 0x00000007c800720c */ /* 0x000fe40003f06270 */
[----:B------:R-:W-:Y:S01]  /*35a0*/  LOP3.LUT R9, R9, 0x2, R8, 0xe2, !PT ;  /* 0x0000000209097812 */ /* 0x000fe200078ee208 */
[----:B------:R-:W-:Y:S01]  /*35b0*/  VIADD R8, R6, 0x5f ;  /* 0x0000005f06087836 */ /* 0x000fe20000000000 */
[----:B------:R-:W-:-:S02]  /*35c0*/  SEL R11, RZ, 0x8, P1 ;  /* 0x00000008ff0b7807 */ /* 0x000fc40000800000 */
[----:B------:R-:W-:Y:S02]  /*35d0*/  ISETP.GE.AND P2, PT, R14, R7, PT ;  /* 0x000000070e00720c */ /* 0x000fe40003f46270 */
[----:B------:R-:W-:Y:S02]  /*35e0*/  LOP3.LUT R13, R13, 0x2, R12, 0xe2, !PT ;  /* 0x000000020d0d7812 */ /* 0x000fe400078ee20c */
[----:B------:R-:W-:Y:S01]  /*35f0*/  SEL R12, RZ, 0x10, P0 ;  /* 0x00000010ff0c7807 */ /* 0x000fe20000000000 */
[----:B------:R-:W-:Y:S01]  /*3600*/  STL.64 [R1+0x88], R6 ;  /* 0x0000880601007387 */ /* 0x000fe20000100a00 */
[----:B------:R-:W-:Y:S01]  /*3610*/  LOP3.LUT R11, R11, R9, R10, 0xfe, !PT ;  /* 0x000000090b0b7212 */ /* 0x000fe200078efe0a */
[----:B------:R-:W-:Y:S01]  /*3620*/  IMAD.HI R9, R8, 0x2aaaaaab, RZ ;  /* 0x2aaaaaab08097827 */ /* 0x000fe200078e02ff */
[----:B0-----:R-:W-:Y:S01]  /*3630*/  LOP3.LUT P0, RZ, R32, R28, RZ, 0xfc, !PT ;  /* 0x0000001c20ff7212 */ /* 0x001fe2000780fcff */
[----:B------:R0:W-:Y:S02]  /*3640*/  STL.64 [R1+0xa0], R6 ;  /* 0x0000a00601007387 */ /* 0x0001e40000100a00 */
[----:B------:R-:W-:Y:S01]  /*3650*/  IMAD.SHL.U32 R8, R7, 0x2, RZ ;  /* 0x0000000207087824 */ /* 0x000fe200078e00ff */
[----:B------:R-:W-:-:S02]  /*3660*/  LOP3.LUT P0, RZ, R33, R29, RZ, 0xfc, P0 ;  /* 0x0000001d21ff7212 */ /* 0x000fc4000000fcff */
[----:B------:R-:W-:Y:S02]  /*3670*/  ISETP.GE.AND P1, PT, R230, R7, PT ;  /* 0x00000007e600720c */ /* 0x000fe40003f26270 */
[----:B------:R2:W-:Y:S01]  /*3680*/  STL [R1+0x6c], R8 ;  /* 0x00006c0801007387 */ /* 0x0005e20000100800 */
[----:B0-----:R-:W-:-:S04]  /*3690*/  SEL R6, RZ, 0x20, P2 ;  /* 0x00000020ff067807 */ /* 0x001fc80001000000 */
[----:B------:R-:W-:Y:S02]  /*36a0*/  LOP3.LUT R12, R6, R11, R12, 0xfe, !PT ;  /* 0x0000000b060c7212 */ /* 0x000fe400078efe0c */
[----:B------:R-:W0:Y:S01]  /*36b0*/  LDC.64 R6, c[0x0][0x2e8] ;  /* 0x0000ba00ff067b82 */ /* 0x000e220000000a00 */
[----:B--2---:R-:W-:Y:S02]  /*36c0*/  SEL R8, R42, RZ, !P0 ;  /* 0x000000ff2a087207 */ /* 0x004fe40004000000 */
[----:B------:R-:W-:Y:S02]  /*36d0*/  ISETP.NE.U32.AND P0, PT, R28, RZ, PT ;  /* 0x000000ff1c00720c */ /* 0x000fe40003f05070 */
[----:B------:R-:W-:Y:S02]  /*36e0*/  SHF.R.U32.HI R10, RZ, 0x1f, R9 ;  /* 0x0000001fff0a7819 */ /* 0x000fe40000011609 */
[----:B------:R-:W-:Y:S02]  /*36f0*/  SEL R14, RZ, 0x4, P1 ;  /* 0x00000004ff0e7807 */ /* 0x000fe40000800000 */
[----:B------:R-:W-:-:S02]  /*3700*/  SHF.R.S32.HI R11, RZ, 0x1f, R42 ;  /* 0x0000001fff0b7819 */ /* 0x000fc4000001142a */
[----:B------:R-:W-:Y:S02]  /*3710*/  ISETP.NE.AND.EX P0, PT, R29, RZ, PT, P0 ;  /* 0x000000ff1d00720c */ /* 0x000fe40003f05300 */
[----:B------:R-:W-:Y:S01]  /*3720*/  LEA.HI.SX32 R10, R9, R10, 0x1c ;  /* 0x0000000a090a7211 */ /* 0x000fe200078fe2ff */
[----:B------:R1:W-:Y:S01]  /*3730*/  STL.U8 [R1+0x80], R12 ;  /* 0x0000800c01007387 */ /* 0x0003e20000100000 */
[----:B------:R-:W-:Y:S01]  /*3740*/  LOP3.LUT R14, R13, R14, RZ, 0xfc, !PT ;  /* 0x0000000e0d0e7212 */ /* 0x000fe200078efcff */
[C---:B------:R-:W-:Y:S01]  /*3750*/  IMAD R13, R11.reuse, UR6, RZ ;  /* 0x000000060b0d7c24 */ /* 0x040fe2000f8e02ff */
[----:B------:R-:W-:Y:S01]  /*3760*/  SEL R38, R11, RZ, !P0 ;  /* 0x000000ff0b267207 */ /* 0x000fe20004000000 */
[----:B------:R-:W-:Y:S01]  /*3770*/  STL [R1+0xb8], R10 ;  /* 0x0000b80a01007387 */ /* 0x000fe20000100800 */
[----:B------:R-:W-:Y:S01]  /*3780*/  IMAD R15, R34, UR10, RZ ;  /* 0x0000000a220f7c24 */ /* 0x000fe2000f8e02ff */
[C---:B------:R-:W-:Y:S01]  /*3790*/  SEL R35, R42.reuse, RZ, !P0 ;  /* 0x000000ff2a237207 */ /* 0x040fe20004000000 */
[C---:B------:R-:W-:Y:S01]  /*37a0*/  IMAD R11, R42.reuse, UR7, R13 ;  /* 0x000000072a0b7c24 */ /* 0x040fe2000f8e020d */
[----:B------:R-:W-:Y:S01]  /*37b0*/  STL [R1+0xd8], R10 ;  /* 0x0000d80a01007387 */ /* 0x000fe20000100800 */
[----:B------:R-:W2:Y:S01]  /*37c0*/  LDC.64 R28, c[0x0][0x328] ;  /* 0x0000ca00ff1c7b82 */ /* 0x000ea20000000a00 */
[----:B-1----:R-:W-:-:S02]  /*37d0*/  IMAD.WIDE.U32 R12, R42, UR6, RZ ;  /* 0x000000062a0c7c25 */ /* 0x002fc4000f8e00ff */
[----:B------:R-:W-:Y:S04]  /*37e0*/  STL [R1+0xf8], R10 ;  /* 0x0000f80a01007387 */ /* 0x000fe80000100800 */
[----:B------:R1:W-:Y:S01]  /*37f0*/  STL [R1+0x118], R10 ;  /* 0x0001180a01007387 */ /* 0x0003e20000100800 */
[----:B------:R-:W-:Y:S02]  /*3800*/  IMAD R26, R16, UR11, R15 ;  /* 0x0000000b101a7c24 */ /* 0x000fe4000f8e020f */
[----:B------:R-:W-:Y:S01]  /*3810*/  IMAD.WIDE.U32 R40, R35, UR4, R40 ;  /* 0x0000000423287c25 */ /* 0x000fe2000f8e0028 */
[----:B------:R4:W-:Y:S03]  /*3820*/  STL.U8 [R1+0x81], R14 ;  /* 0x0000810e01007387 */ /* 0x0009e60000100000 */
[----:B-1----:R-:W-:-:S02]  /*3830*/  IMAD R10, R38, UR4, RZ ;  /* 0x00000004260a7c24 */ /* 0x002fc4000f8e02ff */
[----:B------:R-:W-:Y:S02]  /*3840*/  IMAD.IADD R11, R13, 0x1, R11 ;  /* 0x000000010d0b7824 */ /* 0x000fe400078e020b */
[----:B------:R-:W-:Y:S01]  /*3850*/  IMAD R15, R35, UR5, R10 ;  /* 0x00000005230f7c24 */ /* 0x000fe2000f8e020a */
[----:B----4-:R-:W-:Y:S01]  /*3860*/  LEA R14, P1, R12, R32, 0x2 ;  /* 0x000000200c0e7211 */ /* 0x010fe200078210ff */
[----:B------:R-:W-:Y:S01]  /*3870*/  IMAD.WIDE.U32 R42, R16, UR10, R36 ;  /* 0x0000000a102a7c25 */ /* 0x000fe2000f8e0024 */
[----:B0-----:R-:W-:Y:S01]  /*3880*/  LEA R45, P0, R40, R6, 0x1 ;  /* 0x00000006282d7211 */ /* 0x001fe200078008ff */
[----:B------:R0:W-:Y:S01]  /*3890*/  STL.64 [R1+0x110], R30 ;  /* 0x0001101e01007387 */ /* 0x0001e20000100a00 */
[----:B------:R-:W-:Y:S01]  /*38a0*/  ULDC.64 UR4, c[0x0][0x330] ;  /* 0x0000cc0000047ab9 */ /* 0x000fe20000000a00 */
[----:B------:R-:W-:Y:S01]  /*38b0*/  IMAD.IADD R36, R41, 0x1, R15 ;  /* 0x0000000129247824 */ /* 0x000fe200078e020f */
[----:B------:R-:W-:Y:S02]  /*38c0*/  LEA.HI.X R15, R12, R33, R11, 0x2, P1 ;  /* 0x000000210c0f7211 */ /* 0x000fe400008f140b */
[----:B------:R-:W1:Y:S01]  /*38d0*/  LDC.64 R32, c[0x0][0x2f0] ;  /* 0x0000bc00ff207b82 */ /* 0x000e620000000a00 */
[----:B------:R-:W-:Y:S01]  /*38e0*/  IMAD.MOV.U32 R9, RZ, RZ, R8 ;  /* 0x000000ffff097224 */ /* 0x000fe200078e0008 */
[----:B------:R-:W-:Y:S01]  /*38f0*/  LEA.HI.X R36, R40, R7, R36, 0x1, P0 ;  /* 0x0000000728247211 */ /* 0x000fe200000f0c24 */
[----:B------:R-:W-:Y:S01]  /*3900*/  IMAD.IADD R11, R43, 0x1, R26 ;  /* 0x000000012b0b7824 */ /* 0x000fe200078e021a */
[----:B------:R-:W-:-:S02]  /*3910*/  LEA R40, P1, R42, R45, 0x1 ;  /* 0x0000002d2a287211 */ /* 0x000fc400078208ff */
[----:B------:R4:W-:Y:S02]  /*3920*/  STL.64 [R1+0x200], R8 ;  /* 0x0002000801007387 */ /* 0x0009e40000100a00 */
[----:B------:R-:W-:Y:S01]  /*3930*/  LEA.HI.X R41, R42, R36, R11, 0x1, P1 ;  /* 0x000000242a297211 */ /* 0x000fe200008f0c0b */
[----:B0-----:R-:W2:Y:S01]  /*3940*/  LDC.64 R30, c[0x0][0x338] ;  /* 0x0000ce00ff1e7b82 */ /* 0x001ea20000000a00 */
[----:B------:R-:W-:-:S07]  /*3950*/  LEA R10, P0, R20, R6, 0x1 ;  /* 0x00000006140a7211 */ /* 0x000fce00078008ff */
[----:B------:R-:W0:Y:S08]  /*3960*/  LDC.64 R12, c[0x0][0x3f8] ;  /* 0x0000fe00ff0c7b82 */ /* 0x000e300000000a00 */
[----:B----4-:R-:W4:Y:S08]  /*3970*/  LDC.64 R8, c[0x0][0x310] ;  /* 0x0000c400ff087b82 */ /* 0x010f300000000a00 */
[----:B------:R-:W5:Y:S01]  /*3980*/  LDC.64 R42, c[0x0][0x318] ;  /* 0x0000c600ff2a7b82 */ /* 0x000f620000000a00 */
[----:B------:R-:W-:Y:S01]  /*3990*/  LEA.HI.X R11, R20, R7, R21, 0x1, P0 ;  /* 0x00000007140b7211 */ /* 0x000fe200000f0c15 */
[----:B------:R-:W-:-:S02]  /*39a0*/  IMAD.MOV.U32 R6, RZ, RZ, R45 ;  /* 0x000000ffff067224 */ /* 0x000fc400078e002d */
[----:B------:R-:W-:Y:S01]  /*39b0*/  IMAD.MOV.U32 R7, RZ, RZ, R36 ;  /* 0x000000ffff077224 */ /* 0x000fe200078e0024 */
[-C--:B-1----:R-:W-:Y:S01]  /*39c0*/  ISETP.GE.AND P0, PT, R44, R33.reuse, PT ;  /* 0x000000212c00720c */ /* 0x082fe20003f06270 */
[----:B------:R-:W-:Y:S01]  /*39d0*/  IMAD.U32 R26, RZ, RZ, UR8 ;  /* 0x00000008ff1a7e24 */ /* 0x000fe2000f8e00ff */
[----:B------:R1:W-:Y:S01]  /*39e0*/  STL.64 [R1+0x180], R14 ;  /* 0x0001800e01007387 */ /* 0x0003e20000100a00 */
[----:B------:R-:W-:Y:S01]  /*39f0*/  IMAD.WIDE.U32 R20, R195, UR4, RZ ;  /* 0x00000004c3147c25 */ /* 0x000fe2000f8e00ff */
[----:B------:R-:W-:Y:S01]  /*3a00*/  ISETP.GE.AND P1, PT, R17, R33, PT ;  /* 0x000000211100720c */ /* 0x000fe20003f26270 */
[----:B------:R-:W3:Y:S01]  /*3a10*/  LDC R45, c[0x0][0x320] ;  /* 0x0000c800ff2d7b82 */ /* 0x000ee20000000800 */
[----:B------:R2:W-:Y:S01]  /*3a20*/  STL.128 [R1+0x50], R4 ;  /* 0x0000500401007387 */ /* 0x0005e20000100c00 */
[----:B-1----:R-:W-:Y:S02]  /*3a30*/  IMAD.U32 R15, RZ, RZ, UR9 ;  /* 0x00000009ff0f7e24 */ /* 0x002fe4000f8e00ff */
[----:B------:R-:W-:Y:S01]  /*3a40*/  IMAD.MOV.U32 R14, RZ, RZ, R26 ;  /* 0x000000ffff0e7224 */ /* 0x000fe200078e001a */
[----:B----4-:R5:W-:Y:S01]  /*3a50*/  STL.128 [R1+0x1a0], R8 ;  /* 0x0001a00801007387 */ /* 0x010be20000100c00 */
[----:B--2---:R-:W-:Y:S01]  /*3a60*/  SEL R7, RZ, 0xffffffff, P0 ;  /* 0xffffffffff077807 */ /* 0x004fe20000000000 */
[----:B------:R-:W-:-:S02]  /*3a70*/  VIADD R5, R32, 0x5f ;  /* 0x0000005f20057836 */ /* 0x000fc40000000000 */
[----:B------:R1:W-:Y:S01]  /*3a80*/  STL.64 [R1+0x240], R40 ;  /* 0x0002402801007387 */ /* 0x0003e20000100a00 */
[----:B------:R-:W-:Y:S01]  /*3a90*/  SEL R6, RZ, 0x1, P1 ;  /* 0x00000001ff067807 */ /* 0x000fe20000800000 */
[----:B------:R-:W-:Y:S02]  /*3aa0*/  IMAD.SHL.U32 R7, R7, 0x2, RZ ;  /* 0x0000000207077824 */ /* 0x000fe400078e00ff */
[----:B------:R-:W-:Y:S01]  /*3ab0*/  STL.128 [R1+0x1c0], R28 ;  /* 0x0001c01c01007387 */ /* 0x000fe20000100c00 */
[----:B------:R-:W-:-:S03]  /*3ac0*/  IMAD.HI R5, R5, 0x2aaaaaab, RZ ;  /* 0x2aaaaaab05057827 */ /* 0x000fc600078e02ff */
[----:B0-----:R0:W-:Y:S01]  /*3ad0*/  STL.128 [R1+0x90], R12 ;  /* 0x0000900c01007387 */ /* 0x0011e20000100c00 */
[----:B-----5:R-:W-:Y:S01]  /*3ae0*/  LEA R8, P3, R20, R42, 0x1 ;  /* 0x0000002a14087211 */ /* 0x020fe200078608ff */
[----:B------:R-:W-:Y:S01]  /*3af0*/  VIADD R26, R17, 0x60 ;  /* 0x00000060111a7836 */ /* 0x000fe20000000000 */
[----:B------:R-:W2:Y:S01]  /*3b00*/  LDC R42, c[0x0][0x424] ;  /* 0x00010900ff2a7b82 */ /* 0x000ea20000000800 */
[----:B------:R-:W-:Y:S01]  /*3b10*/  IMAD R36, R195, UR5, R21 ;  /* 0x00000005c3247c24 */ /* 0x000fe2000f8e0215 */
[----:B------:R-:W-:Y:S01]  /*3b20*/  LOP3.LUT R7, R7, 0x2, R6, 0xe2, !PT ;  /* 0x0000000207077812 */ /* 0x000fe200078ee206 */
[----:B------:R-:W-:Y:S01]  /*3b30*/  VIADD R21, R17, 0x80 ;  /* 0x0000008011157836 */ /* 0x000fe20000000000 */
[----:B------:R-:W-:Y:S02]  /*3b40*/  SHF.R.U32.HI R6, RZ, 0x1f, R5 ;  /* 0x0000001fff067819 */ /* 0x000fe40000011605 */
[-C--:B------:R-:W-:Y:S01]  /*3b50*/  ISETP.GE.AND P2, PT, R230, R33.reuse, PT ;  /* 0x00000021e600720c */ /* 0x080fe20003f46270 */
[----:B------:R-:W-:Y:S01]  /*3b60*/  IMAD.MOV.U32 R44, RZ, RZ, R32 ;  /* 0x000000ffff2c7224 */ /* 0x000fe200078e0020 */
[----:B-1----:R-:W1:Y:S01]  /*3b70*/  LDC R40, c[0x0][0x2fc] ;  /* 0x0000bf00ff287b82 */ /* 0x002e620000000800 */
[----:B------:R-:W-:Y:S01]  /*3b80*/  ISETP.GE.AND P1, PT, R26, R33, PT ;  /* 0x000000211a00720c */ /* 0x000fe20003f26270 */
[----:B------:R-:W-:Y:S06]  /*3b90*/  STL.64 [R1+0x188], R32 ;  /* 0x0001882001007387 */ /* 0x000fec0000100a00 */
[----:B0-----:R-:W0:Y:S08]  /*3ba0*/  LDC.U8 R14, c[0x0][0x410] ;  /* 0x00010400ff0e7b82 */ /* 0x001e300000000000 */
[----:B------:R-:W4:Y:S08]  /*3bb0*/  LDC.64 R12, c[0x0][0x300] ;  /* 0x0000c000ff0c7b82 */ /* 0x000f300000000a00 */
[----:B------:R-:W5:Y:S08]  /*3bc0*/  LDC.64 R28, c[0x0][0x408] ;  /* 0x00010200ff1c7b82 */ /* 0x000f700000000a00 */
[----:B------:R-:W1:Y:S01]  /*3bd0*/  LDC.64 R30, c[0x0][0x418] ;  /* 0x00010600ff1e7b82 */ /* 0x000e620000000a00 */
[----:B------:R-:W-:-:S02]  /*3be0*/  LEA.HI.X R9, R20, R43, R36, 0x1, P3 ;  /* 0x0000002b14097211 */ /* 0x000fc400018f0c24 */
[----:B------:R-:W-:Y:S01]  /*3bf0*/  IADD3 R4, P0, R17, R20, RZ ;  /* 0x0000001411047210 */ /* 0x000fe20007f1e0ff */
[----:B--2---:R-:W-:Y:S01]  /*3c00*/  STL [R1+0x178], R42 ;  /* 0x0001782a01007387 */ /* 0x004fe20000100800 */
[----:B------:R-:W-:Y:S01]  /*3c10*/  LEA.HI.SX32 R6, R5, R6, 0x1c ;  /* 0x0000000605067211 */ /* 0x000fe200078fe2ff */
[----:B------:R-:W-:Y:S01]  /*3c20*/  ULDC.64 UR4, c[0x0][0x338] ;  /* 0x0000ce0000047ab9 */ /* 0x000fe20000000a00 */
[----:B------:R-:W-:Y:S02]  /*3c30*/  SEL R11, RZ, 0x8, P1 ;  /* 0x00000008ff0b7807 */ /* 0x000fe40000800000 */
[----:B------:R-:W-:Y:S01]  /*3c40*/  ISETP.GE.AND P1, PT, R21, R33, PT ;  /* 0x000000211500720c */ /* 0x000fe20003f26270 */
[----:B------:R2:W-:Y:S01]  /*3c50*/  STL.64 [R1+0x1d0], R8 ;  /* 0x0001d00801007387 */ /* 0x0005e20000100a00 */
[----:B------:R-:W-:-:S03]  /*3c60*/  SEL R10, RZ, 0x4, P2 ;  /* 0x00000004ff0a7807 */ /* 0x000fc60001000000 */
[----:B------:R-:W-:Y:S04]  /*3c70*/  STL [R1+0x40], R6 ;  /* 0x0000400601007387 */ /* 0x000fe80000100800 */
[----:B------:R3:W-:Y:S01]  /*3c80*/  STL [R1+0x228], R6 ;  /* 0x0002280601007387 */ /* 0x0007e20000100800 */
[----:B--2---:R-:W-:Y:S02]  /*3c90*/  SEL R8, RZ, 0x10, P1 ;  /* 0x00000010ff087807 */ /* 0x004fe40000800000 */
[----:B------:R-:W-:Y:S01]  /*3ca0*/  LOP3.LUT P1, RZ, R234, 0x4, RZ, 0xc0, !PT ;  /* 0x00000004eaff7812 */ /* 0x000fe2000782c0ff */
[----:B---3--:R-:W-:Y:S01]  /*3cb0*/  IMAD.MOV.U32 R6, RZ, RZ, 0x20 ;  /* 0x00000020ff067424 */ /* 0x008fe200078e00ff */
[----:B------:R-:W-:Y:S01]  /*3cc0*/  LOP3.LUT R5, R11, R7, R10, 0xfe, !PT ;  /* 0x000000070b057212 */ /* 0x000fe200078efe0a */
[----:B------:R-:W-:Y:S01]  /*3cd0*/  VIADD R20, R17, 0xa0 ;  /* 0x000000a011147836 */ /* 0x000fe20000000000 */
[----:B------:R-:W-:-:S02]  /*3ce0*/  LOP3.LUT R7, R203, 0x18, R17, 0xf8, !PT ;  /* 0x00000018cb077812 */ /* 0x000fc400078ef811 */
[----:B------:R-:W-:Y:S01]  /*3cf0*/  SEL R6, R6, 0xffffffe0, !P1 ;  /* 0xffffffe006067807 */ /* 0x000fe20004800000 */
[----:B------:R-:W-:Y:S01]  /*3d00*/  STL.64 [R1+0x1b0], R44 ;  /* 0x0001b02c01007387 */ /* 0x000fe20000100a00 */
[----:B------:R-:W-:Y:S02]  /*3d10*/  LOP3.LUT R10, R7, R206, RZ, 0x3c, !PT ;  /* 0x000000ce070a7212 */ /* 0x000fe400078e3cff */
[----:B------:R-:W-:Y:S01]  /*3d20*/  ISETP.GE.AND P2, PT, R20, R33, PT ;  /* 0x000000211400720c */ /* 0x000fe20003f46270 */
[----:B----4-:R-:W-:Y:S04]  /*3d30*/  STL.64 [R1+0x48], R12 ;  /* 0x0000480c01007387 */ /* 0x010fe80000100a00 */
[----:B------:R-:W-:Y:S04]  /*3d40*/  STL.64 [R1+0x198], R12 ;  /* 0x0001980c01007387 */ /* 0x000fe80000100a00 */
[----:B-----5:R-:W-:Y:S04]  /*3d50*/  STL.64 [R1+0xa8], R28 ;  /* 0x0000a81c01007387 */ /* 0x020fe80000100a00 */
[----:B-1----:R-:W-:Y:S04]  /*3d60*/  STL.64 [R1+0x168], R30 ;  /* 0x0001681e01007387 */ /* 0x002fe80000100a00 */
[----:B0-----:R-:W-:Y:S04]  /*3d70*/  STL.U8 [R1+0x6a], R14 ;  /* 0x00006a0e01007387 */ /* 0x001fe80000100000 */
[----:B------:R-:W-:Y:S04]  /*3d80*/  STL [R1+0x190], R40 ;  /* 0x0001902801007387 */ /* 0x000fe80000100800 */
[----:B------:R-:W-:Y:S04]  /*3d90*/  STL [R1+0x1b8], R40 ;  /* 0x0001b82801007387 */ /* 0x000fe80000100800 */
[----:B------:R-:W-:Y:S04]  /*3da0*/  STL.128 [R1+0x1e0], RZ ;  /* 0x0001e0ff01007387 */ /* 0x000fe80000100c00 */
[----:B------:R-:W-:Y:S04]  /*3db0*/  STL.64 [R1+0x1f0], RZ ;  /* 0x0001f0ff01007387 */ /* 0x000fe80000100a00 */
[----:B------:R-:W-:Y:S04]  /*3dc0*/  STL.64 [R1+0x1f8], RZ ;  /* 0x0001f8ff01007387 */ /* 0x000fe80000100a00 */
[----:B------:R-:W-:Y:S04]  /*3dd0*/  STL.64 [R1+0x248], R16 ;  /* 0x0002481001007387 */ /* 0x000fe80000100a00 */
[----:B------:R-:W-:Y:S04]  /*3de0*/  STL [R1+0x170], R196 ;  /* 0x000170c401007387 */ /* 0x000fe80000100800 */
[----:B------:R-:W-:Y:S01]  /*3df0*/  STL [R1+0x218], R6 ;  /* 0x0002180601007387 */ /* 0x000fe20000100800 */
[----:B------:R-:W-:Y:S01]  /*3e00*/  IMAD R7, R205, 0x200, R10 ;  /* 0x00000200cd077824 */ /* 0x000fe200078e020a */
[----:B------:R-:W-:-:S03]  /*3e10*/  SEL R9, RZ, 0x20, P2 ;  /* 0x00000020ff097807 */ /* 0x000fc60001000000 */
[----:B------:R-:W-:Y:S01]  /*3e20*/  IMAD.WIDE.U32 R2, R7, 0x2, R2 ;  /* 0x0000000207027825 */ /* 0x000fe200078e0002 */
[----:B------:R-:W-:-:S03]  /*3e30*/  LOP3.LUT R8, R9, R5, R8, 0xfe, !PT ;  /* 0x0000000509087212 */ /* 0x000fc600078efe08 */
[----:B------:R-:W-:Y:S01]  /*3e40*/  IMAD.X R5, R37, 0x1, R36, P0 ;  /* 0x0000000125057824 */ /* 0x000fe200000e0624 */
[----:B------:R0:W-:Y:S01]  /*3e50*/  STL.64 [R1+0x220], R2 ;  /* 0x0002200201007387 */ /* 0x0001e20000100a00 */
[----:B------:R-:W-:Y:S01]  /*3e60*/  IMAD R38, R38, UR4, RZ ;  /* 0x0000000426267c24 */ /* 0x000fe2000f8e02ff */
[----:B------:R-:W-:Y:S02]  /*3e70*/  SHF.R.U32.HI R86, RZ, 0x7, R48 ;  /* 0x00000007ff567819 */ /* 0x000fe40000011630 */
[----:B------:R-:W-:Y:S01]  /*3e80*/  STL.U8 [R1+0x1d8], R8 ;  /* 0x0001d80801007387 */ /* 0x000fe20000100000 */
[----:B------:R-:W-:-:S03]  /*3e90*/  IMAD R79, R35, UR5, R38 ;  /* 0x00000005234f7c24 */ /* 0x000fc6000f8e0226 */
[----:B------:R-:W-:Y:S01]  /*3ea0*/  STL.U8 [R1+0x1d9], R8 ;  /* 0x0001d90801007387 */ /* 0x000fe20000100000 */
[----:B0-----:R-:W-:-:S03]  /*3eb0*/  IMAD.WIDE.U32 R2, R35, UR4, R4 ;  /* 0x0000000423027c25 */ /* 0x001fc6000f8e0004 */
[----:B------:R0:W-:Y:S01]  /*3ec0*/  STL.U8 [R1+0x250], R8 ;  /* 0x0002500801007387 */ /* 0x0001e20000100000 */
[----:B------:R-:W-:Y:S01]  /*3ed0*/  IADD3 R4, P0, R16, R0, RZ ;  /* 0x0000000010047210 */ /* 0x000fe20007f1e0ff */
[----:B------:R-:W-:Y:S02]  /*3ee0*/  VIADD R86, R86, 0x8 ;  /* 0x0000000856567836 */ /* 0x000fe40000000000 */
[----:B------:R1:W-:Y:S01]  /*3ef0*/  STL [R1+0x160], R0 ;  /* 0x0001600001007387 */ /* 0x0003e20000100800 */
[----:B------:R-:W-:Y:S02]  /*3f00*/  IMAD.IADD R79, R3, 0x1, R79 ;  /* 0x00000001034f7824 */ /* 0x000fe400078e024f */
[----:B0-----:R-:W-:Y:S02]  /*3f10*/  IMAD.U32 R8, RZ, RZ, UR32 ;  /* 0x00000020ff087e24 */ /* 0x001fe4000f8e00ff */
[----:B------:R-:W-:Y:S02]  /*3f20*/  IMAD.X R5, R39, 0x1, R34, P0 ;  /* 0x0000000127057824 */ /* 0x000fe400000e0622 */
[----:B-1----:R-:W-:-:S07]  /*3f30*/  VIADD R0, R8, 0x258 ;  /* 0x0000025808007836 */ /* 0x002fce0000000000 */
.L_x_4703:
[----:B0-----:R-:W2:Y:S01]  /*3f40*/  LDL R8, [R1+0x2d0] ;  /* 0x0002d00001087983 */ /* 0x001ea20000100800 */
[----:B------:R-:W-:Y:S01]  /*3f50*/  VIADD R27, R27, 0xffffffff ;  /* 0xffffffff1b1b7836 */ /* 0x000fe20000000000 */
[----:B------:R-:W-:-:S04]  /*3f60*/  MOV R87, 0x3fe0 ;  /* 0x00003fe000577802 */ /* 0x000fc80000000f00 */
[----:B------:R-:W-:Y:S02]  /*3f70*/  ISETP.GT.AND P6, PT, R27, R77, PT ;  /* 0x0000004d1b00720c */ /* 0x000fe40003fc4270 */
[----:B--2---:R-:W-:-:S13]  /*3f80*/  R2UR UR4, R8 ;  /* 0x00000000080472ca */ /* 0x004fda00000e0000 */
[----:B------:R-:W-:Y:S01]  /*3f90*/  IMAD.U32 R81, RZ, RZ, UR4 ;  /* 0x00000004ff517e24 */ /* 0x000fe2000f8e00ff */
[----:B------:R-:W-:Y:S05]  /*3fa0*/  YIELD ;  /* 0x0000000000007946 */ /* 0x000fea0003800000 */
[----:B------:R-:W-:Y:S01]  /*3fb0*/  BSSY B1, `(.L_x_4695) ;  /* 0x0000003000017945 */ /* 0x000fe20003800000 */
[----:B------:R-:W-:-:S07]  /*3fc0*/  VIADD R81, R81, 0x2b8 ;  /* 0x000002b851517836 */ /* 0x000fce0000000000 */
[----:B------:R-:W-:Y:S05]  /*3fd0*/  CALL.REL.NOINC `($_ZN7cutlass13device_kernelIN5flash11enable_sm90INS1_16FlashAttnFwdSm90INS1_25CollectiveMainloopFwdSm90ILi2EN4cute5tupleIJNS5_1CILi1EEES8_S8_EEENS6_IJNS7_ILi128EEENS7_ILi96EEENS7_ILi192EEEEEELi192ENS_10bfloat16_tEfNS_4arch4Sm90ELb0ELb1ELb1ELb1ELb0ELb1ELb0ELb1ELb1ELb1ELb1ELb0EEENS1_21CollectiveEpilogueFwdINS6_IJSA_SC_SB_EEES9_SE_SG_Li256ELb1ELb1ELb1ELb0EEENS1_36VarlenDynamicPersistentTileSchedulerILi128ELi96ELi256ELi128ELb1ELb1ELb1ELb1ELb0ELb1EEEEEEEEEvNT_6ParamsE$_ZZN5flash25CollectiveMainloopFwdSm90ILi2EN4cute5tupleIJNS1_1CILi1EEES4_S4_EEENS2_IJNS3_ILi128EEENS3_ILi96EEENS3_ILi192EEEEEELi192EN7cutlass10bfloat16_tEfNSA_4arch4Sm90ELb0ELb1ELb1ELb1ELb0ELb1ELb0ELb1ELb1ELb1ELb1ELb0EE12store_kv_newINS_16FlashAttnFwdSm90ISE_NS_21CollectiveEpilogueFwdINS2_IJS6_S8_S7_EEES5_SB_SD_Li256ELb1ELb1ELb1ELb0EEENS_36VarlenDynamicPersistentTileSchedulerILi128ELi96ELi256ELi128ELb1ELb1ELb1ELb1ELb0ELb1EEEE13SharedStorageEEEbRKNSE_6ParamsENSA_25PipelineTmaAsyncNoClusterILi2ENSA_16PipelineTmaAsyncILi2EEEEESU_RNSA_13PipelineStateILj2EEEiRT_RKNS_16SeqlenInfoQKNewKILb1ELb1EEENS2_IJiiiiEEEENKUliRKT_E_clISW_EEDaiS17_) ;  /* 0x00000264002c7944 */ /* 0x000fea0003c00000 */
[----:B------:R-:W-:Y:S05]  /*3fe0*/  BSYNC B1 ;  /* 0x0000000000017941 */ /* 0x000fea0003800000 */
.L_x_4695:
[----:B------:R-:W2:Y:S04]  /*3ff0*/  LDL R8, [R1+0x308] ;  /* 0x0003080001087983 */ /* 0x000ea80000100800 */
[----:B------:R0:W5:Y:S01]  /*4000*/  LDL.64 R46, [R1+0x2b8] ;  /* 0x0002b800012e7983 */ /* 0x0001620000100a00 */
[----:B--2---:R-:W-:-:S13]  /*4010*/  R2UR UR4, R8 ;  /* 0x00000000080472ca */ /* 0x004fda00000e0000 */
[----:B------:R-:W-:-:S04]  /*4020*/  ULOP3.LUT UR4, UR4, 0x1, URZ, 0xfc, !UPT ;  /* 0x0000000104047892 */ /* 0x000fc8000f8efc3f */
[----:B------:R-:W-:-:S06]  /*4030*/  UISETP.NE.AND UP0, UPT, UR4, 0x3, UPT ;  /* 0x000000030400788c */ /* 0x000fcc000bf05270 */
[----:B------:R-:W-:-:S13]  /*4040*/  PLOP3.LUT P0, PT, PT, PT, UP0, 0x80, 0x0 ;  /* 0x000000000000781c */ /* 0x000fda0003f0f008 */
[----:B0-----:R-:W-:Y:S05]  /*4050*/  @!P0 BRA `(.L_x_4696) ;  /* 0x0000000000048947 */ /* 0x001fea0003800000 */
[----:B------:R-:W-:Y:S01]  /*4060*/  BPT.TRAP 0x1 ;  /* 0x000000040000795c */ /* 0x000fe20000300000 */
.L_x_4696:
[----:B-----5:R-:W-:Y:S01]  /*4070*/  LEA R50, R46, UR39, 0x3 ;  /* 0x000000272e327c11 */ /* 0x020fe2000f8e18ff */
[----:B------:R-:W-:Y:S01]  /*4080*/  BSSY B0, `(.L_x_4697) ;  /* 0x0000004000007945 */ /* 0x000fe20003800000 */
[----:B------:R-:W-:-:S04]  /*4090*/  SHF.L.U32 R9, R47, 0x1f, RZ ;  /* 0x0000001f2f097819 */ /* 0x000fc800000006ff */
[----:B------:R-:W0:Y:S02]  /*40a0*/  SYNCS.PHASECHK.TRANS64.TRYWAIT P0, [R50+URZ+0x308b0], R9 ;  /* 0x0308b009320075a7 */ /* 0x000e24000800017f */
[----:B0-----:R-:W-:Y:S05]  /*40b0*/  @!P0 BRA `(.L_x_4698) ;  /* 0x0000023800208947 */ /* 0x001fea0003800000 */
.L_x_5050:
[----:B------:R-:W-:Y:S05]  /*40c0*/  BSYNC B0 ;  /* 0x0000000000007941 */ /* 0x000fea0003800000 */
.L_x_4697:
[----:B------:R-:W2:Y:S01]  /*40d0*/  LDL R8, [R1+0x60] ;  /* 0x0000600001087983 */ /* 0x000ea20000100800 */
[----:B0-----:R-:W-:Y:S01]  /*40e0*/  IMAD R9, R46, 0x4800, R7 ;  /* 0x000048002e097824 */ /* 0x001fe200078e0207 */
[----:B------:R-:W-:Y:S01]  /*40f0*/  BSSY B0, `(.L_x_4699) ;  /* 0x0000028000007945 */ /* 0x000fe20003800000 */
[----:B------:R-:W-:-:S04]  /*4100*/  IMAD.WIDE R40, R27, 0x60, R4 ;  /* 0x000000601b287825 */ /* 0x000fc800078e0204 */
[----:B------:R-:W-:Y:S02]  /*4110*/  IMAD R44, R9, 0x2, R24 ;  /* 0x00000002092c7824 */ /* 0x000fe400078e0218 */
[----:B--2---:R-:W-:-:S05]  /*4120*/  IMAD R8, R27, -0x60, R8 ;  /* 0xffffffa01b087824 */ /* 0x004fca00078e0208 */
[----:B------:R-:W-:Y:S01]  /*4130*/  VIMNMX R11, R8, 0x60, PT ;  /* 0x00000060080b7848 */ /* 0x000fe20003fe0100 */
[----:B------:R-:W-:-:S03]  /*4140*/  VIADD R8, R16, 0x40 ;  /* 0x0000004010087836 */ /* 0x000fc60000000000 */
[-C--:B------:R-:W-:Y:S02]  /*4150*/  ISETP.GE.AND P1, PT, R16, R11.reuse, PT ;  /* 0x0000000b1000720c */ /* 0x080fe40003f26270 */
[----:B------:R-:W-:Y:S01]  /*4160*/  ISETP.GE.AND P0, PT, R8, R11, PT ;  /* 0x0000000b0800720c */ /* 0x000fe20003f06270 */
[----:B------:R-:W-:-:S04]  /*4170*/  IMAD.IADD R11, R6, 0x1, R9 ;  /* 0x00000001060b7824 */ /* 0x000fc800078e0209 */
[----:B------:R-:W-:-:S06]  /*4180*/  IMAD R45, R11, 0x2, R24 ;  /* 0x000000020b2d7824 */ /* 0x000fcc00078e0218 */
[----:B------:R-:W-:Y:S05]  /*4190*/  @P1 BRA `(.L_x_4700) ;  /* 0x0000000000741947 */ /* 0x000fea0003800000 */
[----:B------:R-:W-:Y:S01]  /*41a0*/  ISETP.GE.AND P3, PT, R17, UR47, PT ;  /* 0x0000002f11007c0c */ /* 0x000fe2000bf66270 */
[----:B------:R-:W-:Y:S01]  /*41b0*/  IMAD R15, R41, UR42, RZ ;  /* 0x0000002a290f7c24 */ /* 0x000fe2000f8e02ff */
[----:B------:R-:W-:Y:S01]  /*41c0*/  ULDC.64 UR4, c[0x0][0x208] ;  /* 0x0000820000047ab9 */ /* 0x000fe20000000a00 */
[----:B------:R-:W-:Y:S01]  /*41d0*/  IMAD.MOV.U32 R12, RZ, RZ, R2 ;  /* 0x000000ffff0c7224 */ /* 0x000fe200078e0002 */
[----:B------:R-:W-:Y:S01]  /*41e0*/  ISETP.GE.AND P4, PT, R21, UR47, PT ;  /* 0x0000002f15007c0c */ /* 0x000fe2000bf86270 */
[----:B------:R-:W-:Y:S01]  /*41f0*/  IMAD.MOV.U32 R13, RZ, RZ, R79 ;  /* 0x000000ffff0d7224 */ /* 0x000fe200078e004f */
[----:B------:R-:W-:Y:S01]  /*4200*/  ISETP.GE.AND P5, PT, R20, UR47, PT ;  /* 0x0000002f14007c0c */ /* 0x000fe2000bfa6270 */
[C---:B------:R-:W-:Y:S02]  /*4210*/  IMAD R15, R40.reuse, UR43, R15 ;  /* 0x0000002b280f7c24 */ /* 0x040fe4000f8e020f */
[----:B------:R-:W-:-:S04]  /*4220*/  IMAD.WIDE.U32 R12, R40, UR42, R12 ;  /* 0x0000002a280c7c25 */ /* 0x000fc8000f8e000c */
[----:B------:R-:W0:Y:S01]  /*4230*/  @!P3 LDS.128 R8, [R44] ;  /* 0x000000002c08b984 */ /* 0x000e220000000c00 */
[----:B------:R-:W-:Y:S01]  /*4240*/  IMAD.IADD R15, R13, 0x1, R15 ;  /* 0x000000010d0f7824 */ /* 0x000fe200078e020f */
[C---:B------:R-:W-:Y:S01]  /*4250*/  LEA R42, P1, R12.reuse, UR40, 0x1 ;  /* 0x000000280c2a7c11 */ /* 0x040fe2000f8208ff */
[C---:B------:R-:W-:Y:S01]  /*4260*/  VIADD R13, R17.reuse, 0x20 ;  /* 0x00000020110d7836 */ /* 0x040fe20000000000 */
[----:B------:R-:W1:Y:S02]  /*4270*/  @!P4 LDS.128 R32, [R44+0x6000] ;  /* 0x006000002c20c984 */ /* 0x000e640000000c00 */
[----:B------:R-:W-:Y:S01]  /*4280*/  LEA.HI.X R43, R12, UR41, R15, 0x1, P1 ;  /* 0x000000290c2b7c11 */ /* 0x000fe200088f0c0f */
[----:B------:R-:W-:Y:S01]  /*4290*/  VIADD R12, R17, 0x40 ;  /* 0x00000040110c7836 */ /* 0x000fe20000000000 */
[----:B------:R-:W-:Y:S01]  /*42a0*/  ISETP.GE.AND P2, PT, R13, UR47, PT ;  /* 0x0000002f0d007c0c */ /* 0x000fe2000bf46270 */
[----:B------:R-:W2:Y:S03]  /*42b0*/  @!P5 LDS.128 R36, [R45+0x6000] ;  /* 0x006000002d24d984 */ /* 0x000ea60000000c00 */
[----:B------:R-:W-:-:S13]  /*42c0*/  ISETP.GE.AND P1, PT, R12, UR47, PT ;  /* 0x0000002f0c007c0c */ /* 0x000fda000bf26270 */
[----:B------:R-:W3:Y:S04]  /*42d0*/  @!P1 LDS.128 R12, [R44+0x3000] ;  /* 0x003000002c0c9984 */ /* 0x000ee80000000c00 */
[----:B0-----:R-:W-:Y:S01]  /*42e0*/  @!P3 STG.E.128 desc[UR4][R42.64], R8 ;  /* 0x000000082a00b986 */ /* 0x001fe2000c101d04 */
[----:B------:R-:W-:-:S03]  /*42f0*/  ISETP.GE.AND P3, PT, R26, UR47, PT ;  /* 0x0000002f1a007c0c */ /* 0x000fc6000bf66270 */
[----:B------:R-:W0:Y:S04]  /*4300*/  @!P2 LDS.128 R8, [R45] ;  /* 0x000000002d08a984 */ /* 0x000e280000000c00 */
[----:B-1----:R-:W-:Y:S04]  /*4310*/  @!P4 STG.E.128 desc[UR4][R42.64+0x100], R32 ;  /* 0x000100202a00c986 */ /* 0x002fe8000c101d04 */
[----:B--2---:R-:W-:Y:S04]  /*4320*/  @!P5 STG.E.128 desc[UR4][R42.64+0x140], R36 ;  /* 0x000140242a00d986 */ /* 0x004fe8000c101d04 */
[----:B------:R-:W1:Y:S04]  /*4330*/  @!P3 LDS.128 R28, [R45+0x3000] ;  /* 0x003000002d1cb984 */ /* 0x000e680000000c00 */
[----:B---3--:R2:W-:Y:S04]  /*4340*/  @!P1 STG.E.128 desc[UR4][R42.64+0x80], R12 ;  /* 0x0000800c2a009986 */ /* 0x0085e8000c101d04 */
[----:B0-----:R2:W-:Y:S04]  /*4350*/  @!P2 STG.E.128 desc[UR4][R42.64+0x40], R8 ;  /* 0x000040082a00a986 */ /* 0x0015e8000c101d04 */
[----:B-1----:R2:W-:Y:S02]  /*4360*/  @!P3 STG.E.128 desc[UR4][R42.64+0xc0], R28 ;  /* 0x0000c01c2a00b986 */ /* 0x0025e4000c101d04 */
.L_x_4700:
[----:B------:R-:W-:Y:S05]  /*4370*/  BSYNC B0 ;  /* 0x0000000000007941 */ /* 0x000fea0003800000 */
.L_x_4699:
[----:B------:R-:W-:Y:S04]  /*4380*/  BSSY B0, `(.L_x_4701) ;  /* 0x0000021000007945 */ /* 0x000fe80003800000 */
[----:B------:R-:W-:Y:S05]  /*4390*/  @P0 BRA `(.L_x_4702) ;  /* 0x00000000007c0947 */ /* 0x000fea0003800000 */
[----:B--2---:R-:W-:Y:S01]  /*43a0*/  IADD3 R11, P0, R40, 0x40, RZ ;  /* 0x00000040280b7810 */ /* 0x004fe20007f1e0ff */
[----:B------:R-:W-:Y:S01]  /*43b0*/  IMAD.MOV.U32 R8, RZ, RZ, R2 ;  /* 0x000000ffff087224 */ /* 0x000fe200078e0002 */
[----:B------:R-:W-:Y:S01]  /*43c0*/  ISETP.GE.AND P3, PT, R17, UR47, PT ;  /* 0x0000002f11007c0c */ /* 0x000fe2000bf66270 */
[----:B------:R-:W-:Y:S01]  /*43d0*/  IMAD.MOV.U32 R9, RZ, RZ, R79 ;  /* 0x000000ffff097224 */ /* 0x000fe200078e004f */
[----:B------:R-:W-:Y:S01]  /*43e0*/  ISETP.GE.AND P1, PT, R21, UR47, PT ;  /* 0x0000002f15007c0c */ /* 0x000fe2000bf26270 */
[----:B------:R-:W-:Y:S01]  /*43f0*/  IMAD.X R40, RZ, RZ, R41, P0 ;  /* 0x000000ffff287224 */ /* 0x000fe200000e0629 */
[----:B------:R-:W-:Y:S01]  /*4400*/  ISETP.GE.AND P5, PT, R20, UR47, PT ;  /* 0x0000002f14007c0c */ /* 0x000fe2000bfa6270 */
[----:B------:R-:W-:Y:S01]  /*4410*/  VIADD R10, R17, 0x40 ;  /* 0x00000040110a7836 */ /* 0x000fe20000000000 */
[----:B------:R-:W-:Y:S01]  /*4420*/  ULDC.64 UR4, c[0x0][0x208] ;  /* 0x0000820000047ab9 */ /* 0x000fe20000000a00 */
[----:B------:R-:W-:Y:S02]  /*4430*/  IMAD R40, R40, UR42, RZ ;  /* 0x0000002a28287c24 */ /* 0x000fe4000f8e02ff */
[----:B------:R-:W-:Y:S01]  /*4440*/  IMAD.WIDE.U32 R8, R11, UR42, R8 ;  /* 0x0000002a0b087c25 */ /* 0x000fe2000f8e0008 */
[----:B------:R-:W-:-:S03]  /*4450*/  ISETP.GE.AND P2, PT, R10, UR47, PT ;  /* 0x0000002f0a007c0c */ /* 0x000fc6000bf46270 */
[----:B------:R-:W-:Y:S01]  /*4460*/  IMAD R11, R11, UR43, R40 ;  /* 0x0000002b0b0b7c24 */ /* 0x000fe2000f8e0228 */
[----:B------:R-:W-:Y:S01]  /*4470*/  LEA R48, P4, R8, UR40, 0x1 ;  /* 0x0000002808307c11 */ /* 0x000fe2000f8808ff */
[----:B------:R-:W-:Y:S01]  /*4480*/  VIADD R10, R17, 0x20 ;  /* 0x00000020110a7836 */ /* 0x000fe20000000000 */
[----:B------:R-:W0:Y:S01]  /*4490*/  @!P1 LDS.128 R28, [R44+0x8000] ;  /* 0x008000002c1c9984 */ /* 0x000e220000000c00 */
[----:B------:R-:W-:-:S03]  /*44a0*/  IMAD.IADD R9, R9, 0x1, R11 ;  /* 0x0000000109097824 */ /* 0x000fc600078e020b */
[----:B------:R-:W-:Y:S01]  /*44b0*/  ISETP.GE.AND P0, PT, R10, UR47, PT ;  /* 0x0000002f0a007c0c */ /* 0x000fe2000bf06270 */
[----:B------:R-:W1:Y:S01]  /*44c0*/  @!P5 LDS.128 R40, [R45+0x8000] ;  /* 0x008000002d28d984 */ /* 0x000e620000000c00 */
[----:B------:R-:W-:Y:S02]  /*44d0*/  LEA.HI.X R49, R8, UR41, R9, 0x1, P4 ;  /* 0x0000002908317c11 */ /* 0x000fe4000a0f0c09 */
[----:B------:R-:W-:Y:S01]  /*44e0*/  ISETP.GE.AND P4, PT, R26, UR47, PT ;  /* 0x0000002f1a007c0c */ /* 0x000fe2000bf86270 */
[----:B------:R-:W2:Y:S04]  /*44f0*/  @!P3 LDS.128 R8, [R44+0x2000] ;  /* 0x002000002c08b984 */ /* 0x000ea80000000c00 */
[----:B------:R-:W3:Y:S04]  /*4500*/  @!P2 LDS.128 R12, [R44+0x5000] ;  /* 0x005000002c0ca984 */ /* 0x000ee80000000c00 */
[----:B------:R-:W4:Y:S04]  /*4510*/  @!P0 LDS.128 R32, [R45+0x2000] ;  /* 0x002000002d208984 */ /* 0x000f280000000c00 */
[----:B------:R-:W5:Y:S04]  /*4520*/  @!P4 LDS.128 R36, [R45+0x5000] ;  /* 0x005000002d24c984 */ /* 0x000f680000000c00 */
[----:B0-----:R0:W-:Y:S04]  /*4530*/  @!P1 STG.E.128 desc[UR4][R48.64+0x100], R28 ;  /* 0x0001001c30009986 */ /* 0x0011e8000c101d04 */
[----:B-1----:R0:W-:Y:S04]  /*4540*/  @!P5 STG.E.128 desc[UR4][R48.64+0x140], R40 ;  /* 0x000140283000d986 */ /* 0x0021e8000c101d04 */
[----:B--2---:R0:W-:Y:S04]  /*4550*/  @!P3 STG.E.128 desc[UR4][R48.64], R8 ;  /* 0x000000083000b986 */ /* 0x0041e8000c101d04 */
[----:B---3--:R0:W-:Y:S04]  /*4560*/  @!P2 STG.E.128 desc[UR4][R48.64+0x80], R12 ;  /* 0x0000800c3000a986 */ /* 0x0081e8000c101d04 */
[----:B----4-:R0:W-:Y:S04]  /*4570*/  @!P0 STG.E.128 desc[UR4][R48.64+0x40], R32 ;  /* 0x0000402030008986 */ /* 0x0101e8000c101d04 */
[----:B-----5:R0:W-:Y:S02]  /*4580*/  @!P4 STG.E.128 desc[UR4][R48.64+0xc0], R36 ;  /* 0x0000c0243000c986 */ /* 0x0201e4000c101d04 */
.L_x_4702:
[----:B------:R-:W-:Y:S05]  /*4590*/  BSYNC B0 ;  /* 0x0000000000007941 */ /* 0x000fea0003800000 */
.L_x_4701:
[----:B0-2---:R-:W0:Y:S01]  /*45a0*/  S2R R8, SR_TID.X ;  /* 0x0000000000087919 */ /* 0x005e220000002100 */
[----:B------:R-:W-:Y:S01]  /*45b0*/  @!PT LDS RZ, [RZ] ;  /* 0x00000000fffff984 */ /* 0x000fe20000000800 */
[----:B------:R-:W-:Y:S01]  /*45c0*/  @!PT LDS RZ, [RZ] ;  /* 0x00000000fffff984 */ /* 0x000fe20000000800 */
[----:B------:R-:W-:Y:S01]  /*45d0*/  @!PT LDS RZ, [RZ] ;  /* 0x00000000fffff984 */ /* 0x000fe20000000800 */
[----:B------:R-:W-:Y:S01]  /*45e0*/  @!PT LDS RZ, [RZ] ;  /* 0x00000000fffff984 */ /* 0x000fe20000000800 */
[----:B------:R1:W-:Y:S06]  /*45f0*/  MEMBAR.ALL.CTA ;  /* 0x0000000000007992 */ /* 0x0003ec0000008000 */
[----:B-1----:R-:W1:Y:S01]  /*4600*/  FENCE.VIEW.ASYNC.S ;  /* 0x00000000000073c6 */ /* 0x002e620000000000 */
[----:B------:R-:W-:Y:S05]  /*4610*/  WARPSYNC.ALL ;  /* 0x0000000000007948 */ /* 0x000fea0003800000 */
[----:B0-----:R-:W-:-:S04]  /*4620*/  LOP3.LUT R8, R8, 0x7f, RZ, 0xc0, !PT ;  /* 0x0000007f08087812 */ /* 0x001fc800078ec0ff */
[----:B------:R-:W-:Y:S01]  /*4630*/  ISETP.NE.AND P0, PT, R8, RZ, PT ;  /* 0x000000ff0800720c */ /* 0x000fe20003f05270 */
[----:B-1----:R0:W-:-:S12]  /*4640*/  BAR.SYNC.DEFER_BLOCKING R86, 0x80 ;  /* 0x000200560000751d */ /* 0x0021d80000010000 */
[----:B------:R-:W-:-:S05]  /*4650*/  @!P0 VIADD R50, R50, 0x308c0 ;  /* 0x000308c032328836 */ /* 0x000fca0000000000 */
[----:B------:R-:W-:-:S04]  /*4660*/  @!P0 PRMT R50, RZ, 0x654, R50 ;  /* 0x00000654ff328816 */ /* 0x000fc80000000032 */
[----:B------:R0:W-:Y:S01]  /*4670*/  @!P0 SYNCS.ARRIVE.TRANS64.RED.A1T0 RZ, [R50+URZ], RZ ;  /* 0x000000ff32ff89a7 */ /* 0x0001e2000810043f */
[----:B------:R-:W2:Y:S01]  /*4680*/  LDL R8, [R1+0x2c0] ;  /* 0x0002c00001087983 */ /* 0x000ea20000100800 */
[----:B------:R-:W-:Y:S02]  /*4690*/  VIADD R46, R46, 0x1 ;  /* 0x000000012e2e7836 */ /* 0x000fe40000000000 */
[----:B------:R-:W-:-:S03]  /*46a0*/  IMAD.MOV.U32 R10, RZ, RZ, RZ ;  /* 0x000000ffff0a7224 */ /* 0x000fc600078e00ff */
[----:B------:R-:W-:Y:S01]  /*46b0*/  ISETP.NE.AND P0, PT, R46, 0x2, PT ;  /* 0x000000022e00780c */ /* 0x000fe20003f05270 */
[----:B------:R0:W-:-:S12]  /*46c0*/  STL [R1+0x2b8], R46 ;  /* 0x0002b82e01007387 */ /* 0x0001d80000100800 */
[----:B------:R-:W-:-:S05]  /*46d0*/  @!P0 LOP3.LUT R11, R47, 0x1, RZ, 0x3c, !PT ;  /* 0x000000012f0b8812 */ /* 0x000fca00078e3cff */
[----:B------:R0:W-:Y:S01]  /*46e0*/  @!P0 STL.64 [R1+0x2b8], R10 ;  /* 0x0002b80a01008387 */ /* 0x0001e20000100a00 */
[----:B------:R-:W-:Y:S01]  /*46f0*/  PLOP3.LUT P0, PT, PT, PT, PT, 0x8, 0x0 ;  /* 0x000000000000781c */ /* 0x000fe20003f0e170 */
[----:B--2---:R-:W-:-:S05]  /*4700*/  VIADD R8, R8, 0x1 ;  /* 0x0000000108087836 */ /* 0x004fca0000000000 */
[----:B------:R0:W-:Y:S01]  /*4710*/  STL [R1+0x2c0], R8 ;  /* 0x0002c00801007387 */ /* 0x0001e20000100800 */
[----:B------:R-:W-:Y:S06]  /*4720*/  @P6 BRA `(.L_x_4703) ;  /* 0xfffffff800046947 */ /* 0x000fec000383ffff */
.L_x_4692:
[----:B------:R-:W1:Y:S01]  /*4730*/  LDC R0, c[0x0][0x448] ;  /* 0x00011200ff007b82 */ /* 0x000e620000000800 */
[----:B------:R-:W-:-:S07]  /*4740*/  UIADD3 UR4, UR61, 0x7f, URZ ;  /* 0x0000007f3d047890 */ /* 0x000fce000fffe03f */
[----:B------:R-:W2:Y:S01]  /*4750*/  LDC.64 R4, c[0x0][0x9e0] ;  /* 0x00027800ff047b82 */ /* 0x000ea20000000a00 */
[----:B-1----:R-:W-:Y:S02]  /*4760*/  ISETP.NE.AND P1, PT, R0, 0x1, PT ;  /* 0x000000010000780c */ /* 0x002fe40003f25270 */
[----:B--2---:R-:W-:-:S11]  /*4770*/  ISETP.GE.AND P2, PT, R5, 0x1, PT ;  /* 0x000000010500780c */ /* 0x004fd60003f46270 */
[----:B------:R-:W1:Y:S08]  /*4780*/  @P1 LDC R0, c[0x0][0x44c] ;  /* 0x00011300ff001b82 */ /* 0x000e700000000800 */
[----:B------:R-:W2:Y:S01]  /*4790*/  @P1 LDC R3, c[0x0][0x450] ;  /* 0x00011400ff031b82 */ /* 0x000ea20000000800 */
[----:B-1----:R-:W-:-:S04]  /*47a0*/  @P1 IMAD.HI.U32 R2, R0, UR4, RZ ;  /* 0x0000000400021c27 */ /* 0x002fc8000f8e00ff */
[----:B------:R-:W-:Y:S01]  /*47b0*/  IMAD.U32 R0, RZ, RZ, UR4 ;  /* 0x00000004ff007e24 */ /* 0x000fe2000f8e00ff */
[----:B--2---:R-:W-:-:S05]  /*47c0*/  @P1 SHF.R.U32.HI R0, RZ, R3, R2 ;  /* 0x00000003ff001219 */ /* 0x004fca0000011602 */
[----:B------:R-:W-:Y:S01]  /*47d0*/  IMAD.IADD R3, R25, 0x1, R0 ;  /* 0x0000000119037824 */ /* 0x000fe200078e0200 */
[----:B------:R-:W-:Y:S06]  /*47e0*/  @P0 BRA `(.L_x_4704) ;  /* 0x0000000000080947 */ /* 0x000fec0003800000 */
[----:B------:R-:W1:Y:S02]  /*47f0*/  FENCE.VIEW.ASYNC.G ;  /* 0x00000000000073c6 */ /* 0x000e640000000100 */
[----:B-1----:R-:W-:Y:S06]  /*4800*/  BAR.ARV 0xc, 0x180 ;  /* 0x0306000000007b1d */ /* 0x002fec0000002000 */
.L_x_4704:
[----:B------:R-:W-:Y:S01]  /*4810*/  IMAD.IADD R0, R3, 0x1, R4 ;  /* 0x0000000103007824 */ /* 0x000fe200078e0204 */
[----:B------:R-:W-:Y:S06]  /*4820*/  @!P2 BRA `(.L_x_4705) ;  /* 0x000000000040a947 */ /* 0x000fec0003800000 */
[C---:B------:R-:W-:Y:S01]  /*4830*/  ISETP.GT.AND P0, PT, R3.reuse, RZ, PT ;  /* 0x000000ff0300720c */ /* 0x040fe20003f04270 */
[----:B------:R-:W-:-:S12]  /*4840*/  VIADD R2, R3, 0xffffffff ;  /* 0xffffffff03027836 */ /* 0x000fd80000000000 */
        /* <DEDUP_REMOVED lines=8> */
.L_x_4706:
[----:B------:R-:W-:-:S13]  /*48d0*/  ISETP.NE.AND P0, PT, R5, 0x1, PT ;  /* 0x000000010500780c */ /* 0x000fda0003f05270 */
[----:B------:R-:W1:Y:S02]  /*48e0*/  @P0 LDC.64 R6, c[0x0][0x9e8] ;  /* 0x00027a00ff060b82 */ /* 0x000e640000000a00 */
[----:B-1----:R-:W-:-:S05]  /*48f0*/  @P0 IMAD.HI.U32 R4, R2, R6, RZ ;  /* 0x0000000602040227 */ /* 0x002fca00078e00ff */
[----:B------:R-:W-:-:S07]  /*4900*/  @P0 SHF.R.U32.HI R2, RZ, R7, R4 ;  /* 0x00000007ff020219 */ /* 0x000fce0000011604 */
.L_x_4707:
[----:B------:R-:W-:-:S05]  /*4910*/  IMAD R3, R2, R5, R5 ;  /* 0x0000000502037224 */ /* 0x000fca00078e0205 */
[----:B------:R-:W-:-:S07]  /*4920*/  VIMNMX R0, R0, R3, PT ;  /* 0x0000000300007248 */ /* 0x000fce0003fe0100 */
.L_x_4705:
[----:B------:R-:W1:Y:S01]  /*4930*/  @P1 LDC R2, c[0x0][0x44c] ;  /* 0x00011300ff021b82 */ /* 0x000e620000000800 */
[----:B------:R-:W-:Y:S01]  /*4940*/  IMAD.U32 R3, RZ, RZ, UR61 ;  /* 0x0000003dff037e24 */ /* 0x000fe2000f8e00ff */
[----:B------:R-:W-:Y:S01]  /*4950*/  ULDC UR4, c[0x0][0x9dc] ;  /* 0x0002770000047ab9 */ /* 0x000fe20000000800 */
[----:B------:R-:W-:-:S04]  /*4960*/  VIADD R0, R0, 0x5f ;  /* 0x0000005f00007836 */ /* 0x000fc80000000000 */
[----:B------:R-:W-:Y:S01]  /*4970*/  IMAD.HI R0, R0, 0x2aaaaaab, RZ ;  /* 0x2aaaaaab00007827 */ /* 0x000fe200078e02ff */
[----:B------:R-:W2:Y:S03]  /*4980*/  @P1 LDC R7, c[0x0][0x450] ;  /* 0x00011400ff071b82 */ /* 0x000ea60000000800 */
[----:B-1----:R-:W-:-:S05]  /*4990*/  @P1 IMAD.HI.U32 R2, R2, UR61, RZ ;  /* 0x0000003d02021c27 */ /* 0x002fca000f8e00ff */
[----:B--2---:R-:W-:-:S05]  /*49a0*/  @P1 SHF.R.U32.HI R3, RZ, R7, R2 ;  /* 0x00000007ff031219 */ /* 0x004fca0000011602 */
[----:B------:R-:W-:Y:S01]  /*49b0*/  IMAD.IADD R2, R76, 0x1, R3 ;  /* 0x000000014c027824 */ /* 0x000fe200078e0203 */
[----:B------:R-:W-:-:S03]  /*49c0*/  SHF.R.U32.HI R3, RZ, 0x1f, R0 ;  /* 0x0000001fff037819 */ /* 0x000fc60000011600 */
[----:B------:R-:W-:Y:S01]  /*49d0*/  VIADD R4, R2, -UR4 ;  /* 0x8000000402047c36 */ /* 0x000fe20008000000 */
[----:B------:R-:W-:-:S04]  /*49e0*/  LEA.HI.SX32 R3, R0, R3, 0x1c ;  /* 0x0000000300037211 */ /* 0x000fc800078fe2ff */
[----:B------:R-:W-:Y:S02]  /*49f0*/  R2UR UR4, R4 ;  /* 0x00000000040472ca */ /* 0x000fe400000e0000 */
[----:B------:R-:W-:Y:S01]  /*4a00*/  VIMNMX R72, R78, R3, PT ;  /* 0x000000034e487248 */ /* 0x000fe20003fe0100 */
[----:B------:R-:W-:-:S12]  /*4a10*/  @!P2 BRA `(.L_x_4708) ;  /* 0x000000000044a947 */ /* 0x000fd80003800000 */
        /* <DEDUP_REMOVED lines=9> */
.L_x_4709:
[----:B------:R-:W-:-:S13]  /*4ab0*/  ISETP.NE.AND P0, PT, R5, 0x1, PT ;  /* 0x000000010500780c */ /* 0x000fda0003f05270 */
[----:B------:R-:W1:Y:S02]  /*4ac0*/  @P0 LDC.64 R6, c[0x0][0x9e8] ;  /* 0x00027a00ff060b82 */ /* 0x000e640000000a00 */
[----:B-1----:R-:W-:-:S05]  /*4ad0*/  @P0 IMAD.HI.U32 R0, R2, R6, RZ ;  /* 0x0000000602000227 */ /* 0x002fca00078e00ff */
[----:B------:R-:W-:-:S07]  /*4ae0*/  @P0 SHF.R.U32.HI R2, RZ, R7, R0 ;  /* 0x00000007ff020219 */ /* 0x000fce0000011600 */
.L_x_4710:
[----:B------:R-:W-:-:S05]  /*4af0*/  IMAD R2, R2, R5, RZ ;  /* 0x0000000502027224 */ /* 0x000fca00078e02ff */
[----:B------:R-:W-:-:S13]  /*4b00*/  R2UR UR5, R2 ;  /* 0x00000000020572ca */ /* 0x000fda00000e0000 */
[----:B------:R-:W-:-:S04]  /*4b10*/  UISETP.LT.AND UP0, UPT, UR4, UR5, UPT ;  /* 0x000000050400728c */ /* 0x000fc8000bf01270 */
[----:B------:R-:W-:-:S12]  /*4b20*/  USEL UR4, UR4, UR5, !UP0 ;  /* 0x0000000504047287 */ /* 0x000fd8000c000000 */
.L_x_4708:
[----:B------:R-:W-:Y:S01]  /*4b30*/  UIMAD.WIDE UR4, UR4, 0x2aaaaaab, URZ ;  /* 0x2aaaaaab040478a5 */ /* 0x000fe2000f8e023f */
[----:B------:R-:W-:-:S03]  /*4b40*/  R2UR UR9, R208 ;  /* 0x00000000d00972ca */ /* 0x000fc600000e0000 */
[----:B------:R-:W-:-:S04]  /*4b50*/  USHF.R.U32.HI UR4, URZ, 0x1f, UR5 ;  /* 0x0000001f3f047899 */ /* 0x000fc80008011605 */
[----:B------:R-:W-:-:S04]  /*4b60*/  ULEA.HI.SX32 UR4, UR5, UR4, 0x1c ;  /* 0x0000000405047291 */ /* 0x000fc8000f8fe23f */
[----:B------:R-:W-:-:S04]  /*4b70*/  UISETP.LT.AND UP0, UPT, URZ, UR4, UPT ;  /* 0x000000043f00728c */ /* 0x000fc8000bf01270 */
[----:B------:R-:W-:-:S03]  /*4b80*/  USEL UR8, URZ, UR4, !UP0 ;  /* 0x000000043f087287 */ /* 0x000fc6000c000000 */
[----:B------:R-:W-:-:S03]  /*4b90*/  UMOV UR4, URZ ;  /* 0x0000003f00047c82 */ /* 0x000fc60008000000 */
[----:B------:R-:W-:-:S13]  /*4ba0*/  ISETP.GT.AND P0, PT, R72, UR8, PT ;  /* 0x0000000848007c0c */ /* 0x000fda000bf04270 */
[----:B------:R-:W-:Y:S05]  /*4bb0*/  @!P0 BRA `(.L_x_4711) ;  /* 0x0000000000948947 */ /* 0x000fea0003800000 */
[----:B------:R-:W1:Y:S01]  /*4bc0*/  LDC R0, c[0x0][0x9f0] ;  /* 0x00027c00ff007b82 */ /* 0x000e620000000800 */
[----:B------:R-:W-:Y:S01]  /*4bd0*/  ISETP.NE.AND P0, PT, R201, RZ, PT ;  /* 0x000000ffc900720c */ /* 0x000fe20003f05270 */
[----:B------:R-:W-:-:S03]  /*4be0*/  UMOV UR4, URZ ;  /* 0x0000003f00047c82 */ /* 0x000fc60008000000 */
[----:B-1----:R-:W-:-:S04]  /*4bf0*/  SEL R5, R201, R0, P0 ;  /* 0x00000000c9057207 */ /* 0x002fc80000000000 */
[-C--:B------:R-:W-:Y:S02]  /*4c00*/  IABS R0, R5.reuse ;  /* 0x0000000500007213 */ /* 0x080fe40000000000 */
[----:B------:R-:W-:Y:S02]  /*4c10*/  IABS R6, R5 ;  /* 0x0000000500067213 */ /* 0x000fe40000000000 */
[----:B------:R-:W-:Y:S02]  /*4c20*/  R2UR UR10, R0 ;  /* 0x00000000000a72ca */ /* 0x000fe400000e0000 */
[----:B------:R-:W-:-:S05]  /*4c30*/  IADD3 R0, R5, -0x1, R72 ;  /* 0xffffffff05007810 */ /* 0x000fca0007ffe048 */
[----:B------:R-:W-:-:S05]  /*4c40*/  VIADD R0, R0, -UR8 ;  /* 0x8000000800007c36 */ /* 0x000fca0008000000 */
[----:B------:R-:W-:Y:S01]  /*4c50*/  IABS R4, R0 ;  /* 0x0000000000047213 */ /* 0x000fe20000000000 */
[----:B------:R-:W1:Y:S01]  /*4c60*/  I2F.RP R2, UR10 ;  /* 0x0000000a00027d06 */ /* 0x000e620008209400 */
[----:B------:R-:W-:Y:S02]  /*4c70*/  LOP3.LUT R0, R0, R5, RZ, 0x3c, !PT ;  /* 0x0000000500007212 */ /* 0x000fe400078e3cff */
[----:B------:R-:W-:-:S05]  /*4c80*/  R2UR UR7, R4 ;  /* 0x00000000040772ca */ /* 0x000fca00000e0000 */
[----:B-1----:R-:W1:Y:S02]  /*4c90*/  MUFU.RCP R2, R2 ;  /* 0x0000000200027308 */ /* 0x002e640000001000 */
[----:B-1----:R-:W-:Y:S02]  /*4ca0*/  VIADD R3, R2, 0xffffffe ;  /* 0x0ffffffe02037836 */ /* 0x002fe40000000000 */
[----:B------:R-:W-:-:S04]  /*4cb0*/  IMAD.MOV R2, RZ, RZ, -R6 ;  /* 0x000000ffff027224 */ /* 0x000fc800078e0a06 */
[----:B------:R-:W1:Y:S02]  /*4cc0*/  F2I.FTZ.U32.TRUNC.NTZ R3, R3 ;  /* 0x0000000300037305 */ /* 0x000e64000021f000 */
[----:B-1----:R-:W-:-:S13]  /*4cd0*/  R2UR UR5, R3 ;  /* 0x00000000030572ca */ /* 0x002fda00000e0000 */
[----:B------:R-:W-:-:S04]  /*4ce0*/  UIADD3 UR6, URZ, -UR5, URZ ;  /* 0x800000053f067290 */ /* 0x000fc8000fffe03f */
[----:B------:R-:W-:-:S04]  /*4cf0*/  UIMAD UR6, UR6, UR10, URZ ;  /* 0x0000000a060672a4 */ /* 0x000fc8000f8e023f */
[----:B------:R-:W-:-:S03]  /*4d00*/  UIMAD.WIDE.U32 UR4, UR5, UR6, UR4 ;  /* 0x00000006050472a5 */ /* 0x000fc6000f8e0004 */
[----:B------:R-:W-:Y:S01]  /*4d10*/  R2UR UR6, R2 ;  /* 0x00000000020672ca */ /* 0x000fe200000e0000 */
[----:B------:R-:W-:-:S12]  /*4d20*/  UIMAD.WIDE.U32 UR4, UR5, UR7, URZ ;  /* 0x00000007050472a5 */ /* 0x000fd8000f8e003f */
[----:B------:R-:W-:Y:S01]  /*4d30*/  UIMAD UR4, UR5, UR6, UR7 ;  /* 0x00000006050472a4 */ /* 0x000fe2000f8e0207 */
[----:B------:R-:W-:Y:S02]  /*4d40*/  R2UR UR6, R0 ;  /* 0x00000000000672ca */ /* 0x000fe400000e0000 */
[----:B------:R-:W-:Y:S01]  /*4d50*/  R2UR UR7, R5 ;  /* 0x00000000050772ca */ /* 0x000fe200000e0000 */
[----:B------:R-:W-:-:S11]  /*4d60*/  UISETP.GT.U32.AND UP1, UPT, UR10, UR4, UPT ;  /* 0x000000040a00728c */ /* 0x000fd6000bf24070 */
[----:B------:R-:W-:Y:S02]  /*4d70*/  @!UP1 UIADD3 UR4, UR4, -UR10, URZ ;  /* 0x8000000a04049290 */ /* 0x000fe4000fffe03f */
[----:B------:R-:W-:Y:S02]  /*4d80*/  @!UP1 UIADD3 UR5, UR5, 0x1, URZ ;  /* 0x0000000105059890 */ /* 0x000fe4000fffe03f */
[----:B------:R-:W-:Y:S02]  /*4d90*/  UISETP.GE.U32.AND UP0, UPT, UR4, UR10, UPT ;  /* 0x0000000a0400728c */ /* 0x000fe4000bf06070 */
[----:B------:R-:W-:Y:S01]  /*4da0*/  UISETP.GE.AND UP1, UPT, UR6, URZ, UPT ;  /* 0x0000003f0600728c */ /* 0x000fe2000bf26270 */
[----:B------:R-:W-:-:S08]  /*4db0*/  R2UR UR6, R5 ;  /* 0x00000000050672ca */ /* 0x000fd000000e0000 */
[----:B------:R-:W-:Y:S02]  /*4dc0*/  @UP0 UIADD3 UR5, UR5, 0x1, URZ ;  /* 0x0000000105050890 */ /* 0x000fe4000fffe03f */
[----:B------:R-:W-:-:S05]  /*4dd0*/  UISETP.NE.AND UP0, UPT, UR7, URZ, UPT ;  /* 0x0000003f0700728c */ /* 0x000fca000bf05270 */
[----:B------:R-:W-:Y:S02]  /*4de0*/  UMOV UR4, UR5 ;  /* 0x0000000500047c82 */ /* 0x000fe40008000000 */
[----:B------:R-:W-:-:S04]  /*4df0*/  @!UP1 UIADD3 UR4, -UR4, URZ, URZ ;  /* 0x0000003f04049290 */ /* 0x000fc8000fffe13f */
[----:B------:R-:W-:-:S12]  /*4e00*/  @!UP0 ULOP3.LUT UR4, URZ, UR6, URZ, 0x33, !UPT ;  /* 0x000000063f048292 */ /* 0x000fd8000f8e333f */
.L_x_4711:
        /* <DEDUP_REMOVED lines=42> */
[----:B0-----:R-:W-:Y:S02]  /*50b0*/  CS2R R50, SRZ ;  /* 0x0000000000327805 */ /* 0x001fe4000001ff00 */
        /* <DEDUP_REMOVED lines=14> */
[----:B------:R-:W2:Y:S01]  /*51a0*/  LDL R0, [R1+0x324] ;  /* 0x0003240001007983 */ /* 0x000ea20000100800 */
[----:B------:R-:W-:-:S13]  /*51b0*/  R2UR UR6, R209 ;  /* 0x00000000d10672ca */ /* 0x000fda00000e0000 */
[----:B------:R-:W-:-:S06]  /*51c0*/  ULOP3.LUT UP0, URZ, UR6, 0x1bf, URZ, 0xc0, !UPT ;  /* 0x000001bf063f7892 */ /* 0x000fcc000f80c03f */
[----:B------:R-:W-:Y:S01]  /*51d0*/  PLOP3.LUT P0, PT, PT, PT, UP0, 0x80, 0x0 ;  /* 0x000000000000781c */ /* 0x000fe20003f0f008 */
[----:B--2---:R-:W0:Y:S02]  /*51e0*/  SHFL.IDX PT, R0, R0, RZ, 0x1f ;  /* 0x00001fff00007589 */ /* 0x004e2400000e0000 */
        /* <DEDUP_REMOVED lines=24> */
.L_x_4713:
[----:B------:R-:W-:Y:S02]  /*5370*/  ULDC UR4, c[0x0][0x3f4] ;  /* 0x0000fd0000047ab9 */ /* 0x000fe40000000800 */
[----:B------:R-:W-:-:S13]  /*5380*/  ISETP.LT.AND P0, PT, RZ, UR4, PT ;  /* 0x00000004ff007c0c */ /* 0x000fda000bf01270 */
[----:B------:R-:W-:Y:S05]  /*5390*/  @P0 BRA `(.L_x_4714) ;  /* 0x0000000000440947 */ /* 0x000fea0003800000 */
[----:B------:R-:W-:Y:S01]  /*53a0*/  R2UR UR5, R232 ;  /* 0x00000000e80572ca */ /* 0x000fe200000e0000 */
[----:B------:R-:W-:-:S12]  /*53b0*/  IMAD.U32 R3, RZ, RZ, UR39 ;  /* 0x00000027ff037e24 */ /* 0x000fd8000f8e00ff */
[----:B------:R-:W-:-:S04]  /*53c0*/  ULEA.HI UR4, UR5, UR5, URZ, 0x1 ;  /* 0x0000000505047291 */ /* 0x000fc8000f8f083f */
[----:B------:R-:W-:-:S04]  /*53d0*/  ULOP3.LUT UR4, UR4, 0xfffffffe, URZ, 0xc0, !UPT ;  /* 0xfffffffe04047892 */ /* 0x000fc8000f8ec03f */
[----:B------:R-:W-:-:S06]  /*53e0*/  UIADD3 UR4, UR5, -UR4, URZ ;  /* 0x8000000405047290 */ /* 0x000fcc000fffe03f */
[----:B------:R-:W-:-:S05]  /*53f0*/  IMAD.U32 R0, RZ, RZ, UR4 ;  /* 0x00000004ff007e24 */ /* 0x000fca000f8e00ff */
[----:B------:R-:W-:-:S04]  /*5400*/  SHF.L.U32 R0, R0, 0x1f, RZ ;  /* 0x0000001f00007819 */ /* 0x000fc800000006ff */
[----:B------:R0:W1:Y:S03]  /*5410*/  SYNCS.PHASECHK.TRANS64.TRYWAIT P0, [R3+URZ+0x30800], R0 ;  /* 0x03080000030075a7 */ /* 0x000066000800017f */
[----:B-1----:R-:W-:Y:S05]  /*5420*/  @!P0 NANOSLEEP.SYNCS 0x989680 ;  /* 0x009896800000895d */ /* 0x002fea0003900000 */
[----:B------:R-:W1:Y:S02]  /*5430*/  @!P0 SYNCS.PHASECHK.TRANS64 P0, [R3+URZ+0x30800], R0 ;  /* 0x03080000030085a7 */ /* 0x000e64000800007f */
[----:B-1----:R-:W-:Y:S05]  /*5440*/  @P0 BRA `(.L_x_4715) ;  /* 0x0000007800600947 */ /* 0x002fea0003800000 */
.L_x_4716:
[----:B0-----:R-:W-:-:S04]  /*5450*/  IMAD.U32 R3, RZ, RZ, UR39 ;  /* 0x00000027ff037e24 */ /* 0x001fc8000f8e00ff */
[----:B------:R0:W1:Y:S03]  /*5460*/  SYNCS.PHASECHK.TRANS64.TRYWAIT P0, [R3+URZ+0x30800], R0 ;  /* 0x03080000030075a7 */ /* 0x000066000800017f */
[----:B-1----:R-:W-:Y:S05]  /*5470*/  @!P0 NANOSLEEP.SYNCS 0x989680 ;  /* 0x009896800000895d */ /* 0x002fea0003900000 */
[----:B------:R-:W1:Y:S02]  /*5480*/  @!P0 SYNCS.PHASECHK.TRANS64 P0, [R3+URZ+0x30800], R0 ;  /* 0x03080000030085a7 */ /* 0x000e64000800007f */
[----:B-1----:R-:W-:Y:S05]  /*5490*/  @!P0 BRA `(.L_x_4716) ;  /* 0xfffffffc00ec8947 */ /* 0x002fea000383ffff */
[----:B------:R-:W-:Y:S05]  /*54a0*/  BRA `(.L_x_4715) ;  /* 0x0000007800487947 */ /* 0x000fea0003800000 */
.L_x_4714:
[----:B------:R-:W-:Y:S01]  /*54b0*/  R2UR UR5, R209 ;  /* 0x00000000d10572ca */ /* 0x000fe200000e0000 */
[----:B------:R-:W-:Y:S01]  /*54c0*/  USHF.R.S32.HI UR4, URZ, 0x1f, UR44 ;  /* 0x0000001f3f047899 */ /* 0x000fe2000801142c */
[----:B------:R-:W-:Y:S01]  /*54d0*/  ULDC.64 UR6, c[0x0][0x3f8] ;  /* 0x0000fe0000067ab9 */ /* 0x000fe20000000a00 */
[----:B------:R-:W-:Y:S01]  /*54e0*/  ULDC.64 UR8, c[0x0][0x408] ;  /* 0x0001020000087ab9 */ /* 0x000fe20000000a00 */
[----:B------:R-:W-:Y:S02]  /*54f0*/  IMAD.U32 R24, RZ, RZ, UR6 ;  /* 0x00000006ff187e24 */ /* 0x000fe4000f8e00ff */
[----:B------:R-:W-:Y:S02]  /*5500*/  IMAD.U32 R26, RZ, RZ, UR8 ;  /* 0x00000008ff1a7e24 */ /* 0x000fe4000f8e00ff */
[----:B------:R-:W-:-:S05]  /*5510*/  IMAD.WIDE.U32 R24, R24, UR44, RZ ;  /* 0x0000002c18187c25 */ /* 0x000fca000f8e00ff */
[----:B------:R-:W-:Y:S01]  /*5520*/  ULOP3.LUT UP0, URZ, UR5, 0x3ff, URZ, 0xc0, !UPT ;  /* 0x000003ff053f7892 */ /* 0x000fe2000f80c03f */
[----:B------:R-:W-:Y:S01]  /*5530*/  IMAD.WIDE.U32 R26, R26, UR44, RZ ;  /* 0x0000002c1a1a7c25 */ /* 0x000fe2000f8e00ff */
[----:B------:R-:W-:Y:S02]  /*5540*/  UIMAD UR5, UR4, UR6, URZ ;  /* 0x00000006040572a4 */ /* 0x000fe4000f8e023f */
[----:B------:R-:W-:Y:S02]  /*5550*/  UIMAD UR4, UR4, UR8, URZ ;  /* 0x00000008040472a4 */ /* 0x000fe4000f8e023f */
[----:B------:R-:W-:Y:S01]  /*5560*/  PLOP3.LUT P0, PT, PT, PT, UP0, 0x80, 0x0 ;  /* 0x000000000000781c */ /* 0x000fe20003f0f008 */
[----:B------:R-:W-:Y:S02]  /*5570*/  UIMAD UR5, UR44, UR7, UR5 ;  /* 0x000000072c0572a4 */ /* 0x000fe4000f8e0205 */
[----:B------:R-:W-:-:S04]  /*5580*/  UIMAD UR4, UR44, UR9, UR4 ;  /* 0x000000092c0472a4 */ /* 0x000fc8000f8e0204 */
[----:B------:R-:W-:Y:S02]  /*5590*/  VIADD R29, R25, UR5 ;  /* 0x00000005191d7c36 */ /* 0x000fe40008000000 */
[----:B------:R-:W-:-:S04]  /*55a0*/  VIADD R31, R27, UR4 ;  /* 0x000000041b1f7c36 */ /* 0x000fc80008000000 */
        /* <DEDUP_REMOVED lines=17> */
.L_x_4717:
[----:B------:R-:W-:Y:S01]  /*56c0*/  ULDC.U8 UR4, c[0x0][0x410] ;  /* 0x0001040000047ab9 */ /* 0x000fe20000000000 */
[----:B------:R-:W-:Y:S01]  /*56d0*/  BSSY B0, `(.L_x_4718) ;  /* 0x0000767000007945 */ /* 0x000fe20003800000 */
[----:B------:R-:W-:Y:S01]  /*56e0*/  ISETP.NE.AND P0, PT, RZ, UR4, PT ;  /* 0x00000004ff007c0c */ /* 0x000fe2000bf05270 */
[----:B------:R-:W-:Y:S02]  /*56f0*/  VIADD R77, R192, 0x20 ;  /* 0x00000020c04d7836 */ /* 0x000fe40000000000 */
[----:B------:R-:W-:-:S10]  /*5700*/  VIADD R10, R16, UR61 ;  /* 0x0000003d100a7c36 */ /* 0x000fd40008000000 */
[----:B------:R-:W-:Y:S05]  /*5710*/  @!P0 BRA `(.L_x_4719) ;  /* 0x0000003800988947 */ /* 0x000fea0003800000 */
[----:B------:R-:W0:Y:S01]  /*5720*/  LDC R20, c[0x0][0x448] ;  /* 0x00011200ff147b82 */ /* 0x000e220000000800 */
[----:B------:R-:W-:Y:S01]  /*5730*/  IMAD R5, R207, 0x40, R10 ;  /* 0x00000040cf057824 */ /* 0x000fe200078e020a */
[----:B------:R-:W-:Y:S01]  /*5740*/  ULDC.64 UR4, c[0x0][0x3f8] ;  /* 0x0000fe0000047ab9 */ /* 0x000fe20000000a00 */
[----:B------:R-:W-:Y:S01]  /*5750*/  ULDC.64 UR6, c[0x0][0x408] ;  /* 0x0001020000067ab9 */ /* 0x000fe20000000a00 */
[----:B------:R-:W-:Y:S02]  /*5760*/  IMAD.MOV.U32 R2, RZ, RZ, R24 ;  /* 0x000000ffff027224 */ /* 0x000fe400078e0018 */
[----:B------:R-:W-:Y:S02]  /*5770*/  IMAD.MOV.U32 R8, RZ, RZ, R26 ;  /* 0x000000ffff087224 */ /* 0x000fe400078e001a */
[----:B------:R-:W-:Y:S02]  /*5780*/  IMAD.MOV.U32 R9, RZ, RZ, R31 ;  /* 0x000000ffff097224 */ /* 0x000fe400078e001f */
[----:B------:R-:W-:-:S02]  /*5790*/  VIADD R75, R192, 0x10 ;  /* 0x00000010c04b7836 */ /* 0x000fc40000000000 */
[C---:B------:R-:W-:Y:S02]  /*57a0*/  VIADD R74, R192.reuse, 0x30 ;  /* 0x00000030c04a7836 */ /* 0x040fe40000000000 */
[----:B------:R-:W-:Y:S01]  /*57b0*/  VIADD R73, R192, 0x50 ;  /* 0x00000050c0497836 */ /* 0x000fe20000000000 */
[----:B0-----:R-:W-:-:S13]  /*57c0*/  ISETP.NE.AND P0, PT, R20, 0x1, PT ;  /* 0x000000011400780c */ /* 0x001fda0003f05270 */
[----:B------:R-:W0:Y:S08]  /*57d0*/  @P0 LDC R0, c[0x0][0x44c] ;  /* 0x00011300ff000b82 */ /* 0x000e300000000800 */
[----:B------:R-:W1:Y:S01]  /*57e0*/  @P0 LDC R3, c[0x0][0x450] ;  /* 0x00011400ff030b82 */ /* 0x000e620000000800 */
[----:B0-----:R-:W-:-:S05]  /*57f0*/  @P0 IMAD.HI.U32 R0, R5, R0, RZ ;  /* 0x0000000005000227 */ /* 0x001fca00078e00ff */
[----:B-1----:R-:W-:Y:S01]  /*5800*/  @P0 SHF.R.U32.HI R5, RZ, R3, R0 ;  /* 0x00000003ff050219 */ /* 0x002fe20000011600 */
[----:B------:R-:W-:-:S03]  /*5810*/  IMAD.MOV.U32 R3, RZ, RZ, R29 ;  /* 0x000000ffff037224 */ /* 0x000fc600078e001d */
        /* <DEDUP_REMOVED lines=21> */
.L_x_5055:
        /* <DEDUP_REMOVED lines=16> */
[----:B------:R-:W-:Y:S01]  /*5a70*/  ULDC UR4, c[0x0][0x3f4] ;  /* 0x0000fd0000047ab9 */ /* 0x000fe20000000800 */
[----:B------:R-:W-:Y:S02]  /*5a80*/  CS2R R56, SRZ ;  /* 0x0000000000387805 */ /* 0x000fe4000001ff00 */
[----:B------:R-:W-:Y:S01]  /*5a90*/  ISETP.GE.AND P3, PT, R75, UR4, PT ;  /* 0x000000044b007c0c */ /* 0x000fe2000bf66270 */
[----:B------:R-:W-:Y:S01]  /*5aa0*/  ULDC.64 UR6, c[0x0][0x208] ;  /* 0x0000820000067ab9 */ /* 0x000fe20000000a00 */
[----:B------:R-:W-:Y:S02]  /*5ab0*/  ISETP.GE.AND P2, PT, R77, UR4, PT ;  /* 0x000000044d007c0c */ /* 0x000fe4000bf46270 */
[----:B------:R-:W-:Y:S02]  /*5ac0*/  ISETP.GE.AND P4, PT, R192, UR4, PT ;  /* 0x00000004c0007c0c */ /* 0x000fe4000bf86270 */
[----:B------:R-:W-:Y:S02]  /*5ad0*/  ISETP.GE.AND P1, PT, R74, UR4, PT ;  /* 0x000000044a007c0c */ /* 0x000fe4000bf26270 */
[----:B------:R-:W-:-:S05]  /*5ae0*/  SHF.R.S32.HI R30, RZ, 0x1f, R75 ;  /* 0x0000001fff1e7819 */ /* 0x000fca000001144b */
[C---:B------:R-:W-:Y:S01]  /*5af0*/  @!P3 IMAD.SHL.U32 R27, R75.reuse, 0x2, RZ ;  /* 0x000000024b1bb824 */ /* 0x040fe200078e00ff */
[----:B------:R-:W-:Y:S01]  /*5b00*/  @!P3 SHF.L.U64.HI R30, R75, 0x1, R30 ;  /* 0x000000014b1eb819 */ /* 0x000fe2000001021e */
[C---:B------:R-:W-:Y:S01]  /*5b10*/  @!P2 IMAD.SHL.U32 R33, R77.reuse, 0x2, RZ ;  /* 0x000000024d21a824 */ /* 0x040fe200078e00ff */
[----:B------:R-:W-:Y:S01]  /*5b20*/  SHF.R.S32.HI R28, RZ, 0x1f, R77 ;  /* 0x0000001fff1c7819 */ /* 0x000fe2000001144d */
[----:B-12---:R-:W-:Y:S01]  /*5b30*/  @!P4 IMAD.WIDE R8, R192, 0x2, R2 ;  /* 0x00000002c008c825 */ /* 0x006fe200078e0202 */
[-C--:B------:R-:W-:Y:S02]  /*5b40*/  @!P3 IADD3 R20, P6, R2, R27.reuse, RZ ;  /* 0x0000001b0214b210 */ /* 0x080fe40007fde0ff */
[----:B------:R-:W-:Y:S01]  /*5b50*/  ISETP.GE.AND P0, PT, R200, UR4, PT ;  /* 0x00000004c8007c0c */ /* 0x000fe2000bf06270 */
[----:B------:R-:W-:Y:S01]  /*5b60*/  @!P1 IMAD.SHL.U32 R35, R74, 0x2, RZ ;  /* 0x000000024a239824 */ /* 0x000fe200078e00ff */
[----:B------:R-:W-:Y:S01]  /*5b70*/  @!P2 SHF.L.U64.HI R28, R77, 0x1, R28 ;  /* 0x000000014d1ca819 */ /* 0x000fe2000001021c */
[----:B------:R-:W-:Y:S01]  /*5b80*/  @!P3 IMAD.X R21, R3, 0x1, R30, P6 ;  /* 0x000000010315b824 */ /* 0x000fe200030e061e */
[----:B----4-:R-:W-:Y:S01]  /*5b90*/  @!P3 IADD3 R26, P5, R14, R27, RZ ;  /* 0x0000001b0e1ab210 */ /* 0x010fe20007fbe0ff */
[----:B------:R1:W5:Y:S01]  /*5ba0*/  @!P4 LD.E.64 R56, desc[UR6][R8.64] ;  /* 0x000000060838c980 */ /* 0x000362000c101b00 */
[-C--:B------:R-:W-:Y:S01]  /*5bb0*/  @!P2 IADD3 R12, P6, R2, R33.reuse, RZ ;  /* 0x00000021020ca210 */ /* 0x080fe20007fde0ff */
[----:B---3--:R-:W-:Y:S01]  /*5bc0*/  @!P4 IMAD.MOV.U32 R15, RZ, RZ, R5 ;  /* 0x000000ffff0fc224 */ /* 0x008fe200078e0005 */
[----:B------:R-:W-:Y:S01]  /*5bd0*/  SHF.R.S32.HI R11, RZ, 0x1f, R74 ;  /* 0x0000001fff0b7819 */ /* 0x000fe2000001144a */
[----:B------:R-:W-:Y:S01]  /*5be0*/  @!P3 IMAD.X R27, R5, 0x1, R30, P5 ;  /* 0x00000001051bb824 */ /* 0x000fe200028e061e */
[----:B------:R-:W-:Y:S01]  /*5bf0*/  @!P2 IADD3 R32, P5, R14, R33, RZ ;  /* 0x000000210e20a210 */ /* 0x000fe20007fbe0ff */
[----:B------:R-:W-:Y:S01]  /*5c00*/  @!P2 IMAD.X R13, R3, 0x1, R28, P6 ;  /* 0x00000001030da824 */ /* 0x000fe200030e061c */
[----:B------:R-:W-:Y:S01]  /*5c10*/  @!P1 SHF.L.U64.HI R24, R74, 0x1, R11 ;  /* 0x000000014a189819 */ /* 0x000fe2000001020b */
[----:B------:R-:W-:Y:S01]  /*5c20*/  @!P0 IMAD.SHL.U32 R43, R200, 0x2, RZ ;  /* 0x00000002c82b8824 */ /* 0x000fe200078e00ff */
[----:B------:R-:W-:Y:S01]  /*5c30*/  SHF.R.S32.HI R11, RZ, 0x1f, R200 ;  /* 0x0000001fff0b7819 */ /* 0x000fe200000114c8 */
[----:B------:R-:W-:Y:S01]  /*5c40*/  @!P2 IMAD.X R33, R5, 0x1, R28, P5 ;  /* 0x000000010521a824 */ /* 0x000fe200028e061c */
[----:B-1----:R-:W-:-:S02]  /*5c50*/  @!P1 IADD3 R8, P6, R2, R35, RZ ;  /* 0x0000002302089210 */ /* 0x002fc40007fde0ff */
[----:B------:R-:W-:Y:S02]  /*5c60*/  CS2R R58, SRZ ;  /* 0x00000000003a7805 */ /* 0x000fe4000001ff00 */
[----:B------:R-:W-:Y:S02]  /*5c70*/  ISETP.GE.AND P5, PT, R73, UR4, PT ;  /* 0x0000000449007c0c */ /* 0x000fe4000bfa6270 */
[----:B------:R-:W-:Y:S01]  /*5c80*/  @!P0 SHF.L.U64.HI R30, R200, 0x1, R11 ;  /* 0x00000001c81e8819 */ /* 0x000fe2000001020b */
[----:B------:R-:W-:Y:S01]  /*5c90*/  @!P1 IMAD.X R9, R3, 0x1, R24, P6 ;  /* 0x0000000103099824 */ /* 0x000fe200030e0618 */
[----:B------:R-:W-:Y:S02]  /*5ca0*/  @!P1 IADD3 R34, P6, R14, R35, RZ ;  /* 0x000000230e229210 */ /* 0x000fe40007fde0ff */
[----:B------:R-:W-:-:S03]  /*5cb0*/  SHF.R.S32.HI R28, RZ, 0x1f, R73 ;  /* 0x0000001fff1c7819 */ /* 0x000fc60000011449 */
[----:B------:R-:W-:Y:S01]  /*5cc0*/  @!P1 IMAD.X R35, R5, 0x1, R24, P6 ;  /* 0x0000000105239824 */ /* 0x000fe200030e0618 */
[----:B------:R-:W-:Y:S01]  /*5cd0*/  @!P0 IADD3 R40, P6, R2, R43, RZ ;  /* 0x0000002b02288210 */ /* 0x000fe20007fde0ff */
[----:B------:R-:W-:-:S04]  /*5ce0*/  @!P4 IMAD.WIDE R24, R192, 0x2, R14 ;  /* 0x00000002c018c825 */ /* 0x000fc800078e020e */
[----:B------:R-:W-:Y:S01]  /*5cf0*/  @!P0 IMAD.X R41, R3, 0x1, R30, P6 ;  /* 0x0000000103298824 */ /* 0x000fe200030e061e */
[----:B------:R-:W-:Y:S01]  /*5d00*/  @!P0 IADD3 R42, P6, R14, R43, RZ ;  /* 0x0000002b0e2a8210 */ /* 0x000fe20007fde0ff */
[C---:B------:R-:W-:Y:S01]  /*5d10*/  @!P5 IMAD.SHL.U32 R15, R73.reuse, 0x2, RZ ;  /* 0x00000002490fd824 */ /* 0x040fe200078e00ff */
[----:B------:R1:W5:Y:S01]  /*5d20*/  @!P4 LD.E.64 R58, desc[UR6][R24.64] ;  /* 0x00000006183ac980 */ /* 0x000362000c101b00 */
[----:B------:R-:W-:Y:S02]  /*5d30*/  @!P5 SHF.L.U64.HI R28, R73, 0x1, R28 ;  /* 0x00000001491cd819 */ /* 0x000fe4000001021c */
[----:B------:R-:W-:Y:S01]  /*5d40*/  CS2R R52, SRZ ;  /* 0x0000000000347805 */ /* 0x000fe2000001ff00 */
[----:B------:R-:W-:Y:S01]  /*5d50*/  @!P0 IMAD.X R43, R5, 0x1, R30, P6 ;  /* 0x00000001052b8824 */ /* 0x000fe200030e061e */
[----:B------:R-:W-:Y:S02]  /*5d60*/  @!P5 IADD3 R2, P4, R2, R15, RZ ;  /* 0x0000000f0202d210 */ /* 0x000fe40007f9e0ff */
[----:B------:R-:W-:-:S02]  /*5d70*/  CS2R R54, SRZ ;  /* 0x0000000000367805 */ /* 0x000fc4000001ff00 */
[----:B------:R-:W-:Y:S02]  /*5d80*/  @!P5 IADD3 R14, P6, R14, R15, RZ ;  /* 0x0000000f0e0ed210 */ /* 0x000fe40007fde0ff */
[----:B------:R-:W-:Y:S02]  /*5d90*/  CS2R R50, SRZ ;  /* 0x0000000000327805 */ /* 0x000fe4000001ff00 */
[----:B------:R-:W-:Y:S01]  /*5da0*/  CS2R R48, SRZ ;  /* 0x0000000000307805 */ /* 0x000fe2000001ff00 */
[--C-:B------:R-:W-:Y:S01]  /*5db0*/  @!P5 IMAD.X R3, R3, 0x1, R28.reuse, P4 ;  /* 0x000000010303d824 */ /* 0x100fe200020e061c */
[----:B------:R-:W-:Y:S01]  /*5dc0*/  CS2R R46, SRZ ;  /* 0x00000000002e7805 */ /* 0x000fe2000001ff00 */
[----:B------:R-:W-:Y:S01]  /*5dd0*/  @!P5 IMAD.X R15, R5, 0x1, R28, P6 ;  /* 0x00000001050fd824 */ /* 0x000fe200030e061c */
[----:B------:R-:W-:Y:S02]  /*5de0*/  CS2R R44, SRZ ;  /* 0x00000000002c7805 */ /* 0x000fe4000001ff00 */
[----:B------:R-:W-:-:S02]  /*5df0*/  CS2R R38, SRZ ;  /* 0x0000000000267805 */ /* 0x000fc4000001ff00 */
[----:B------:R-:W-:Y:S02]  /*5e00*/  CS2R R36, SRZ ;  /* 0x0000000000247805 */ /* 0x000fe4000001ff00 */
[----:B------:R-:W-:Y:S02]  /*5e10*/  CS2R R30, SRZ ;  /* 0x00000000001e7805 */ /* 0x000fe4000001ff00 */
[----:B------:R-:W-:Y:S01]  /*5e20*/  CS2R R28, SRZ ;  /* 0x00000000001c7805 */ /* 0x000fe2000001ff00 */
[----:B------:R1:W5:Y:S04]  /*5e30*/  @!P3 LD.E.64 R52, desc[UR6][R20.64] ;  /* 0x000000061434b980 */ /* 0x000368000c101b00 */
        /* <DEDUP_REMOVED lines=8> */
[----:B------:R1:W5:Y:S02]  /*5ec0*/  @!P5 LD.E.64 R28, desc[UR6][R14.64] ;  /* 0x000000060e1cd980 */ /* 0x000364000c101b00 */
.L_x_4722:
[----:B------:R-:W-:Y:S05]  /*5ed0*/  BSYNC B1 ;  /* 0x0000000000017941 */ /* 0x000fea0003800000 */
.L_x_4721:
[----:B-12--5:R-:W-:Y:S01]  /*5ee0*/  IMAD.MOV.U32 R2, RZ, RZ, R30 ;  /* 0x000000ffff027224 */ /* 0x026fe200078e001e */
[----:B------:R-:W-:Y:S01]  /*5ef0*/  UMOV UR4, 0xffffffff ;  /* 0xffffffff00047882 */ /* 0x000fe20000000000 */
[----:B------:R-:W-:Y:S02]  /*5f00*/  IMAD.MOV.U32 R3, RZ, RZ, R31 ;  /* 0x000000ffff037224 */ /* 0x000fe400078e001f */
        /* <DEDUP_REMOVED lines=44> */
[----:B------:R-:W-:Y:S02]  /*61d0*/  CS2R R2, SRZ ;  /* 0x0000000000027805 */ /* 0x000fe4000001ff00 */
[----:B------:R-:W-:Y:S02]  /*61e0*/  PRMT R114, R5, 0x7610, R114 ;  /* 0x0000761005727816 */ /* 0x000fe40000000072 */
[----:B------:R-:W-:Y:S01]  /*61f0*/  PRMT R115, R8, 0x7610, R115 ;  /* 0x0000761008737816 */ /* 0x000fe20000000073 */
[----:B------:R-:W-:Y:S06]  /*6200*/  BRA.DIV UR4, `(.L_x_4723) ;  /* 0x0000021a043c7947 */ /* 0x000fec000b800000 */
[----:B------:R1:W2:Y:S04]  /*6210*/  SHFL.IDX PT, R5, R0, 0x1, 0x1c1f ;  /* 0x003c1f0000057f89 */ /* 0x0002a800000e0000 */
[----:B0-----:R-:W0:Y:S04]  /*6220*/  SHFL.IDX PT, R4, R4, 0x1, 0x1c1f ;  /* 0x003c1f0004047f89 */ /* 0x001e2800000e0000 */
[----:B------:R-:W3:Y:S04]  /*6230*/  SHFL.IDX PT, R7, R7, 0x1, 0x1c1f ;  /* 0x003c1f0007077f89 */ /* 0x000ee800000e0000 */
[----:B-1----:R-:W0:Y:S02]  /*6240*/  SHFL.IDX PT, R6, R6, 0x1, 0x1c1f ;  /* 0x003c1f0006067f89 */ /* 0x002e2400000e0000 */
.L_x_5061:
[----:B------:R-:W-:Y:S01]  /*6250*/  VIADD R10, R10, 0x40 ;  /* 0x000000400a0a7836 */ /* 0x000fe20000000000 */
[----:B------:R-:W-:Y:S01]  /*6260*/  BSSY B1, `(.L_x_4724) ;  /* 0x0000059000017945 */ /* 0x000fe20003800000 */
[----:B------:R-:W-:Y:S01]  /*6270*/  IMAD.SHL.U32 R0, R207, 0x8, RZ ;  /* 0x00000008cf007824 */ /* 0x000fe200078e00ff */
[----:B------:R-:W-:Y:S01]  /*6280*/  LOP3.LUT P0, RZ, R234, 0x4, RZ, 0xc0, !PT ;  /* 0x00000004eaff7812 */ /* 0x000fe2000780c0ff */
[----:B------:R-:W-:Y:S01]  /*6290*/  IMAD.U32 R92, RZ, RZ, UR61 ;  /* 0x0000003dff5c7e24 */ /* 0x000fe2000f8e00ff */
[----:B------:R-:W-:Y:S02]  /*62a0*/  ISETP.GE.AND P1, PT, R10, R87, PT ;  /* 0x000000570a00720c */ /* 0x000fe40003f26270 */
[----:B------:R-:W-:Y:S02]  /*62b0*/  CS2R R10, SRZ ;  /* 0x00000000000a7805 */ /* 0x000fe4000001ff00 */
[----:B------:R-:W-:Y:S02]  /*62c0*/  LOP3.LUT R21, R203, 0x18, R0, 0xf8, !PT ;  /* 0x00000018cb157812 */ /* 0x000fe400078ef800 */
[----:B----4-:R-:W-:-:S02]  /*62d0*/  CS2R R14, SRZ ;  /* 0x00000000000e7805 */ /* 0x010fc4000001ff00 */
[----:B------:R-:W-:Y:S02]  /*62e0*/  CS2R R24, SRZ ;  /* 0x0000000000187805 */ /* 0x000fe4000001ff00 */
[----:B------:R-:W-:Y:S02]  /*62f0*/  CS2R R32, SRZ ;  /* 0x0000000000207805 */ /* 0x000fe4000001ff00 */
[----:B------:R-:W-:Y:S02]  /*6300*/  LOP3.LUT R0, R21, R206, RZ, 0x3c, !PT ;  /* 0x000000ce15007212 */ /* 0x000fe400078e3cff */
[----:B------:R-:W-:Y:S02]  /*6310*/  CS2R R40, SRZ ;  /* 0x0000000000287805 */ /* 0x000fe4000001ff00 */
[----:B------:R-:W-:Y:S02]  /*6320*/  CS2R R8, SRZ ;  /* 0x0000000000087805 */ /* 0x000fe4000001ff00 */
[----:B------:R-:W-:-:S02]  /*6330*/  CS2R R12, SRZ ;  /* 0x00000000000c7805 */ /* 0x000fc4000001ff00 */
[----:B------:R-:W-:Y:S02]  /*6340*/  CS2R R20, SRZ ;  /* 0x0000000000147805 */ /* 0x000fe4000001ff00 */
[----:B------:R-:W-:Y:S02]  /*6350*/  CS2R R26, SRZ ;  /* 0x00000000001a7805 */ /* 0x000fe4000001ff00 */
[----:B------:R-:W-:Y:S01]  /*6360*/  CS2R R34, SRZ ;  /* 0x0000000000227805 */ /* 0x000fe2000001ff00 */
[----:B------:R-:W-:Y:S01]  /*6370*/  IMAD R86, R205, 0x200, R0 ;  /* 0x00000200cd567824 */ /* 0x000fe200078e0200 */
[----:B------:R-:W-:Y:S01]  /*6380*/  CS2R R42, SRZ ;  /* 0x00000000002a7805 */ /* 0x000fe2000001ff00 */
[----:B------:R-:W-:Y:S06]  /*6390*/  @P1 BRA `(.L_x_4725) ;  /* 0x0000000400141947 */ /* 0x000fec0003800000 */
[----:B------:R-:W-:Y:S01]  /*63a0*/  ULDC UR4, c[0x0][0x3f4] ;  /* 0x0000fd0000047ab9 */ /* 0x000fe20000000800 */
[----:B------:R-:W-:Y:S02]  /*63b0*/  SHF.R.S32.HI R0, RZ, 0x1f, R75 ;  /* 0x0000001fff007819 */ /* 0x000fe4000001144b */
[----:B------:R-:W-:Y:S02]  /*63c0*/  CS2R R40, SRZ ;  /* 0x0000000000287805 */ /* 0x000fe4000001ff00 */
[----:B------:R-:W-:Y:S02]  /*63d0*/  ISETP.GE.AND P4, PT, R75, UR4, PT ;  /* 0x000000044b007c0c */ /* 0x000fe4000bf86270 */
[----:B------:R-:W-:Y:S02]  /*63e0*/  CS2R R42, SRZ ;  /* 0x00000000002a7805 */ /* 0x000fe4000001ff00 */
[----:B------:R-:W-:Y:S01]  /*63f0*/  ISETP.GE.AND P3, PT, R77, UR4, PT ;  /* 0x000000044d007c0c */ /* 0x000fe2000bf66270 */
[----:B------:R-:W-:Y:S01]  /*6400*/  ULDC.64 UR6, c[0x0][0x208] ;  /* 0x0000820000067ab9 */ /* 0x000fe20000000a00 */
[----:B------:R-:W-:-:S02]  /*6410*/  ISETP.GE.AND P1, PT, R200, UR4, PT ;  /* 0x00000004c8007c0c */ /* 0x000fc4000bf26270 */
[----:B------:R-:W-:Y:S02]  /*6420*/  ISETP.GE.AND P2, PT, R74, UR4, PT ;  /* 0x000000044a007c0c */ /* 0x000fe4000bf46270 */
[----:B------:R-:W-:Y:S02]  /*6430*/  SHF.R.S32.HI R9, RZ, 0x1f, R200 ;  /* 0x0000001fff097819 */ /* 0x000fe400000114c8 */
[----:B------:R-:W-:Y:S02]  /*6440*/  SHF.R.S32.HI R10, RZ, 0x1f, R77 ;  /* 0x0000001fff0a7819 */ /* 0x000fe4000001144d */
[----:B------:R-:W-:Y:S01]  /*6450*/  SHF.R.S32.HI R11, RZ, 0x1f, R74 ;  /* 0x0000001fff0b7819 */ /* 0x000fe2000001144a */
[C---:B------:R-:W-:Y:S01]  /*6460*/  @!P4 IMAD.SHL.U32 R3, R75.reuse, 0x2, RZ ;  /* 0x000000024b03c824 */ /* 0x040fe200078e00ff */
[----:B------:R-:W-:Y:S01]  /*6470*/  @!P4 SHF.L.U64.HI R0, R75, 0x1, R0 ;  /* 0x000000014b00c819 */ /* 0x000fe20000010200 */
[C---:B------:R-:W-:Y:S01]  /*6480*/  @!P3 IMAD.SHL.U32 R69, R77.reuse, 0x2, RZ ;  /* 0x000000024d45b824 */ /* 0x040fe200078e00ff */
[----:B------:R-:W-:Y:S01]  /*6490*/  @!P3 SHF.L.U64.HI R10, R77, 0x1, R10 ;  /* 0x000000014d0ab819 */ /* 0x000fe2000001020a */
[----:B------:R-:W-:Y:S01]  /*64a0*/  @!P1 IMAD.SHL.U32 R61, R200, 0x2, RZ ;  /* 0x00000002c83d9824 */ /* 0x000fe200078e00ff */
[----:B0-----:R-:W-:Y:S01]  /*64b0*/  @!P4 IADD3 R8, P5, R4, R3, RZ ;  /* 0x000000030408c210 */ /* 0x001fe20007fbe0ff */
[----:B------:R-:W-:Y:S01]  /*64c0*/  @!P2 IMAD.SHL.U32 R65, R74, 0x2, RZ ;  /* 0x000000024a41a824 */ /* 0x000fe200078e00ff */
[----:B------:R-:W-:-:S02]  /*64d0*/  @!P1 SHF.L.U64.HI R14, R200, 0x1, R9 ;  /* 0x00000001c80e9819 */ /* 0x000fc40000010209 */
[----:B------:R-:W-:Y:S01]  /*64e0*/  @!P4 IADD3 R2, P6, R6, R3, RZ ;  /* 0x000000030602c210 */ /* 0x000fe20007fde0ff */
[--C-:B--2---:R-:W-:Y:S01]  /*64f0*/  @!P4 IMAD.X R9, R5, 0x1, R0.reuse, P5 ;  /* 0x000000010509c824 */ /* 0x104fe200028e0600 */
[-C--:B------:R-:W-:Y:S02]  /*6500*/  @!P3 IADD3 R70, P5, R4, R69.reuse, RZ ;  /* 0x000000450446b210 */ /* 0x080fe40007fbe0ff */
[----:B------:R-:W-:Y:S01]  /*6510*/  @!P2 SHF.L.U64.HI R12, R74, 0x1, R11 ;  /* 0x000000014a0ca819 */ /* 0x000fe2000001020b */
[----:B---3--:R-:W-:Y:S01]  /*6520*/  @!P4 IMAD.X R3, R7, 0x1, R0, P6 ;  /* 0x000000010703c824 */ /* 0x008fe200030e0600 */
[----:B------:R-:W-:Y:S01]  /*6530*/  @!P3 IADD3 R68, P6, R6, R69, RZ ;  /* 0x000000450644b210 */ /* 0x000fe20007fde0ff */
[--C-:B------:R-:W-:Y:S01]  /*6540*/  @!P3 IMAD.X R71, R5, 0x1, R10.reuse, P5 ;  /* 0x000000010547b824 */ /* 0x100fe200028e060a */
[-C--:B------:R-:W-:Y:S02]  /*6550*/  @!P2 IADD3 R66, P5, R4, R65.reuse, RZ ;  /* 0x000000410442a210 */ /* 0x080fe40007fbe0ff */
[----:B------:R-:W-:Y:S01]  /*6560*/  SHF.R.S32.HI R0, RZ, 0x1f, R73 ;  /* 0x0000001fff007819 */ /* 0x000fe20000011449 */
[----:B------:R-:W-:Y:S01]  /*6570*/  @!P3 IMAD.X R69, R7, 0x1, R10, P6 ;  /* 0x000000010745b824 */ /* 0x000fe200030e060a */
[----:B------:R-:W-:Y:S01]  /*6580*/  @!P2 IADD3 R64, P6, R6, R65, RZ ;  /* 0x000000410640a210 */ /* 0x000fe20007fde0ff */
[----:B------:R-:W-:Y:S01]  /*6590*/  @!P2 IMAD.X R67, R5, 0x1, R12, P5 ;  /* 0x000000010543a824 */ /* 0x000fe200028e060c */
[----:B------:R-:W-:-:S03]  /*65a0*/  @!P1 IADD3 R62, P5, R4, R61, RZ ;  /* 0x0000003d043e9210 */ /* 0x000fc60007fbe0ff */
[----:B------:R-:W-:Y:S01]  /*65b0*/  @!P2 IMAD.X R65, R7, 0x1, R12, P6 ;  /* 0x000000010741a824 */ /* 0x000fe200030e060c */
[----:B------:R-:W-:Y:S01]  /*65c0*/  ISETP.GE.AND P6, PT, R192, UR4, PT ;  /* 0x00000004c0007c0c */ /* 0x000fe2000bfc6270 */
[----:B------:R-:W-:Y:S01]  /*65d0*/  @!P1 IMAD.X R63, R5, 0x1, R14, P5 ;  /* 0x00000001053f9824 */ /* 0x000fe200028e060e */
[----:B------:R-:W-:-:S05]  /*65e0*/  @!P1 IADD3 R60, P5, R6, R61, RZ ;  /* 0x0000003d063c9210 */ /* 0x000fca0007fbe0ff */
[----:B------:R-:W-:Y:S01]  /*65f0*/  @!P1 IMAD.X R61, R7, 0x1, R14, P5 ;  /* 0x00000001073d9824 */ /* 0x000fe200028e060e */
[----:B------:R-:W-:-:S05]  /*6600*/  ISETP.GE.AND P5, PT, R73, UR4, PT ;  /* 0x0000000449007c0c */ /* 0x000fca000bfa6270 */
[----:B------:R-:W-:-:S04]  /*6610*/  @!P6 IMAD.WIDE R10, R192, 0x2, R4 ;  /* 0x00000002c00ae825 */ /* 0x000fc800078e0204 */
[----:B------:R-:W-:Y:S01]  /*6620*/  @!P6 IMAD.WIDE R12, R192, 0x2, R6 ;  /* 0x00000002c00ce825 */ /* 0x000fe200078e0206 */
[----:B------:R0:W5:Y:S03]  /*6630*/  @!P6 LD.E.64 R40, desc[UR6][R10.64] ;  /* 0x000000060a28e980 */ /* 0x000166000c101b00 */
[C---:B------:R-:W-:Y:S01]  /*6640*/  @!P5 IMAD.SHL.U32 R15, R73.reuse, 0x2, RZ ;  /* 0x00000002490fd824 */ /* 0x040fe200078e00ff */
[----:B------:R1:W5:Y:S01]  /*6650*/  @!P6 LD.E.64 R42, desc[UR6][R12.64] ;  /* 0x000000060c2ae980 */ /* 0x000362000c101b00 */
[----:B------:R-:W-:-:S03]  /*6660*/  @!P5 SHF.L.U64.HI R0, R73, 0x1, R0 ;  /* 0x000000014900d819 */ /* 0x000fc60000010200 */
[-C--:B------:R-:W-:Y:S02]  /*6670*/  @!P5 IADD3 R4, P6, R4, R15.reuse, RZ ;  /* 0x0000000f0404d210 */ /* 0x080fe40007fde0ff */
[----:B------:R-:W-:Y:S02]  /*6680*/  CS2R R32, SRZ ;  /* 0x0000000000207805 */ /* 0x000fe4000001ff00 */
[----:B------:R-:W-:Y:S01]  /*6690*/  CS2R R34, SRZ ;  /* 0x0000000000227805 */ /* 0x000fe2000001ff00 */
[----:B------:R-:W-:Y:S01]  /*66a0*/  @!P5 IMAD.X R5, R5, 0x1, R0, P6 ;  /* 0x000000010505d824 */ /* 0x000fe200030e0600 */
[----:B------:R-:W-:Y:S02]  /*66b0*/  @!P5 IADD3 R6, P6, R6, R15, RZ ;  /* 0x0000000f0606d210 */ /* 0x000fe40007fde0ff */
[----:B------:R2:W5:Y:S01]  /*66c0*/  @!P4 LD.E.64 R32, desc[UR6][R8.64] ;  /* 0x000000060820c980 */ /* 0x000562000c101b00 */
[----:B------:R-:W-:Y:S02]  /*66d0*/  CS2R R24, SRZ ;  /* 0x0000000000187805 */ /* 0x000fe4000001ff00 */
[----:B------:R-:W-:-:S02]  /*66e0*/  CS2R R26, SRZ ;  /* 0x00000000001a7805 */ /* 0x000fc4000001ff00 */
[----:B------:R-:W-:Y:S01]  /*66f0*/  CS2R R14, SRZ ;  /* 0x00000000000e7805 */ /* 0x000fe2000001ff00 */
[----:B------:R3:W5:Y:S01]  /*6700*/  @!P4 LD.E.64 R34, desc[UR6][R2.64] ;  /* 0x000000060222c980 */ /* 0x000762000c101b00 */
[----:B------:R-:W-:Y:S02]  /*6710*/  CS2R R20, SRZ ;  /* 0x0000000000147805 */ /* 0x000fe4000001ff00 */
[----:B0-----:R-:W-:Y:S02]  /*6720*/  CS2R R10, SRZ ;  /* 0x00000000000a7805 */ /* 0x001fe4000001ff00 */
[----:B-1----:R-:W-:Y:S01]  /*6730*/  CS2R R12, SRZ ;  /* 0x00000000000c7805 */ /* 0x002fe2000001ff00 */
[----:B------:R-:W-:Y:S01]  /*6740*/  @!P5 IMAD.X R7, R7, 0x1, R0, P6 ;  /* 0x000000010707d824 */ /* 0x000fe200030e0600 */
[----:B------:R1:W5:Y:S01]  /*6750*/  @!P3 LD.E.64 R24, desc[UR6][R70.64] ;  /* 0x000000064618b980 */ /* 0x000362000c101b00 */
[----:B--2---:R-:W-:-:S03]  /*6760*/  CS2R R8, SRZ ;  /* 0x0000000000087805 */ /* 0x004fc6000001ff00 */
[----:B------:R1:W5:Y:S01]  /*6770*/  @!P3 LD.E.64 R26, desc[UR6][R68.64] ;  /* 0x00000006441ab980 */ /* 0x000362000c101b00 */
[----:B---3--:R-:W-:-:S03]  /*6780*/  CS2R R2, SRZ ;  /* 0x0000000000027805 */ /* 0x008fc6000001ff00 */
[----:B------:R1:W5:Y:S04]  /*6790*/  @!P2 LD.E.64 R14, desc[UR6][R66.64] ;  /* 0x00000006420ea980 */ /* 0x000368000c101b00 */
[----:B------:R1:W5:Y:S04]  /*67a0*/  @!P2 LD.E.64 R20, desc[UR6][R64.64] ;  /* 0x000000064014a980 */ /* 0x000368000c101b00 */
[----:B------:R1:W5:Y:S04]  /*67b0*/  @!P1 LD.E.64 R10, desc[UR6][R62.64] ;  /* 0x000000063e0a9980 */ /* 0x000368000c101b00 */
[----:B------:R1:W5:Y:S04]  /*67c0*/  @!P1 LD.E.64 R12, desc[UR6][R60.64] ;  /* 0x000000063c0c9980 */ /* 0x000368000c101b00 */
[----:B------:R1:W5:Y:S04]  /*67d0*/  @!P5 LD.E.64 R2, desc[UR6][R4.64] ;  /* 0x000000060402d980 */ /* 0x000368000c101b00 */
[----:B------:R1:W5:Y:S02]  /*67e0*/  @!P5 LD.E.64 R8, desc[UR6][R6.64] ;  /* 0x000000060608d980 */ /* 0x000364000c101b00 */
.L_x_4725:
[----:B------:R-:W-:Y:S05]  /*67f0*/  BSYNC B1 ;  /* 0x0000000000017941 */ /* 0x000fea0003800000 */
.L_x_4724:
[----:B------:R-:W-:Y:S01]  /*6800*/  R2UR UR5, R232 ;  /* 0x00000000e80572ca */ /* 0x000fe200000e0000 */
[----:B01---5:R-:W-:Y:S01]  /*6810*/  IMAD.MOV.U32 R4, RZ, RZ, R2 ;  /* 0x000000ffff047224 */ /* 0x023fe200078e0002 */
[----:B------:R-:W-:Y:S01]  /*6820*/  LEA R60, R86, UR39, 0x1 ;  /* 0x00000027563c7c11 */ /* 0x000fe2000f8e08ff */
[----:B------:R-:W-:Y:S01]  /*6830*/  IMAD.MOV.U32 R6, RZ, RZ, R10 ;  /* 0x000000ffff067224 */ /* 0x000fe200078e000a */
[----:B------:R-:W-:Y:S01]  /*6840*/  VIADDMNMX R69, R87, -R92, 0x80, PT ;  /* 0x0000008057457446 */ /* 0x000fe2000380095c */
[----:B--2---:R-:W-:Y:S01]  /*6850*/  IMAD.MOV.U32 R5, RZ, RZ, R3 ;  /* 0x000000ffff057224 */ /* 0x004fe200078e0003 */
[----:B------:R-:W-:Y:S01]  /*6860*/  PRMT R64, R4, 0x7610, R64 ;  /* 0x0000761004407816 */ /* 0x000fe20000000040 */
[----:B---3--:R-:W-:Y:S01]  /*6870*/  VIADD R7, R60, 0x12400 ;  /* 0x000124003c077836 */ /* 0x008fe20000000000 */
[----:B------:R-:W-:Y:S01]  /*6880*/  PRMT R65, R6, 0x7610, R65 ;  /* 0x0000761006417816 */ /* 0x000fe20000000041 */
[----:B------:R-:W-:Y:S01]  /*6890*/  VIADD R0, R60, 0x12440 ;  /* 0x000124403c007836 */ /* 0x000fe20000000000 */
[----:B------:R-:W-:Y:S01]  /*68a0*/  PRMT R63, R5, 0x7610, R63 ;  /* 0x00007610053f7816 */ /* 0x000fe2000000003f */
[----:B------:R-:W-:Y:S01]  /*68b0*/  @P0 VIADD R0, R7, 0xffffffc0 ;  /* 0xffffffc007000836 */ /* 0x000fe20000000000 */
[----:B------:R-:W-:Y:S01]  /*68c0*/  ISETP.GE.AND P1, PT, R16, R69, PT ;  /* 0x000000451000720c */ /* 0x000fe20003f26270 */
[----:B------:R-:W-:Y:S01]  /*68d0*/  ULEA.HI UR4, UR5, UR5, URZ, 0x1 ;  /* 0x0000000505047291 */ /* 0x000fe2000f8f083f */
[----:B------:R-:W-:-:S02]  /*68e0*/  IMAD.MOV.U32 R6, RZ, RZ, R14 ;  /* 0x000000ffff067224 */ /* 0x000fc400078e000e */
[----:B------:R-:W-:Y:S01]  /*68f0*/  IMAD.MOV.U32 R7, RZ, RZ, R15 ;  /* 0x000000ffff077224 */ /* 0x000fe200078e000f */
[----:B------:R-:W-:Y:S01]  /*6900*/  ULOP3.LUT UR4, UR4, 0xfffffffe, URZ, 0xc0, !UPT ;  /* 0xfffffffe04047892 */ /* 0x000fe2000f8ec03f */
[----:B------:R-:W-:Y:S01]  /*6910*/  IMAD.MOV.U32 R5, RZ, RZ, R11 ;  /* 0x000000ffff057224 */ /* 0x000fe200078e000b */
[----:B------:R-:W-:Y:S01]  /*6920*/  PRMT R70, R6, 0x7610, R70 ;  /* 0x0000761006467816 */ /* 0x000fe20000000046 */
[----:B------:R-:W-:Y:S01]  /*6930*/  IMAD.MOV.U32 R6, RZ, RZ, R25 ;  /* 0x000000ffff067224 */ /* 0x000fe200078e0019 */
[----:B------:R-:W-:Y:S01]  /*6940*/  UIADD3 UR4, UR5, -UR4, URZ ;  /* 0x8000000405047290 */ /* 0x000fe2000fffe03f */
[----:B------:R-:W-:Y:S01]  /*6950*/  PRMT R71, R7, 0x7610, R71 ;  /* 0x0000761007477816 */ /* 0x000fe20000000047 */
[----:B------:R-:W-:Y:S01]  /*6960*/  IMAD.MOV.U32 R7, RZ, RZ, R32 ;  /* 0x000000ffff077224 */ /* 0x000fe200078e0020 */
[----:B------:R-:W-:Y:S01]  /*6970*/  PRMT R66, R5, 0x7610, R66 ;  /* 0x0000761005427816 */ /* 0x000fe20000000042 */
[----:B------:R-:W-:Y:S01]  /*6980*/  IMAD.MOV.U32 R5, RZ, RZ, R24 ;  /* 0x000000ffff057224 */ /* 0x000fe200078e0018 */
[----:B------:R-:W-:Y:S01]  /*6990*/  PRMT R93, R6, 0x7610, R93 ;  /* 0x00007610065d7816 */ /* 0x000fe2000000005d */
[----:B------:R-:W-:Y:S01]  /*69a0*/  IMAD.U32 R4, RZ, RZ, UR4 ;  /* 0x00000004ff047e24 */ /* 0x000fe2000f8e00ff */
[----:B------:R-:W-:Y:S01]  /*69b0*/  PRMT R100, R7, 0x7610, R100 ;  /* 0x0000761007647816 */ /* 0x000fe20000000064 */
[----:B------:R-:W-:Y:S01]  /*69c0*/  IMAD.MOV.U32 R6, RZ, RZ, R41 ;  /* 0x000000ffff067224 */ /* 0x000fe200078e0029 */
[----:B------:R-:W-:Y:S01]  /*69d0*/  PRMT R92, R5, 0x7610, R92 ;  /* 0x00007610055c7816 */ /* 0x000fe2000000005c */
[----:B------:R-:W-:Y:S01]  /*69e0*/  IMAD.MOV.U32 R7, RZ, RZ, R8 ;  /* 0x000000ffff077224 */ /* 0x000fe200078e0008 */
[----:B------:R-:W-:Y:S01]  /*69f0*/  SHF.L.U32 R4, R4, 0x1f, RZ ;  /* 0x0000001f04047819 */ /* 0x000fe200000006ff */
[----:B------:R-:W-:Y:S01]  /*6a00*/  IMAD.MOV.U32 R5, RZ, RZ, R40 ;  /* 0x000000ffff057224 */ /* 0x000fe200078e0028 */
[----:B------:R-:W-:Y:S01]  /*6a10*/  PRMT R109, R6, 0x7610, R109 ;  /* 0x00007610066d7816 */ /* 0x000fe2000000006d */
[----:B------:R-:W-:Y:S01]  /*6a20*/  IMAD.MOV.U32 R6, RZ, RZ, R13 ;  /* 0x000000ffff067224 */ /* 0x000fe200078e000d */
[----:B------:R-:W0:Y:S01]  /*6a30*/  SYNCS.PHASECHK.TRANS64.TRYWAIT P0, [UR39+0x30800], R4 ;  /* 0x03080004ff0075a7 */ /* 0x000e220008000167 */
        /* <DEDUP_REMOVED lines=18> */
[----:B------:R-:W-:Y:S02]  /*6b60*/  IMAD.MOV.U32 R6, RZ, RZ, R42 ;  /* 0x000000ffff067224 */ /* 0x000fe400078e002a */
[----:B------:R-:W-:Y:S01]  /*6b70*/  IMAD.MOV.U32 R7, RZ, RZ, R43 ;  /* 0x000000ffff077224 */ /* 0x000fe200078e002b */
[----:B0-----:R-:W-:Y:S06]  /*6b80*/  @!P0 BRA `(.L_x_4726) ;  /* 0x0000021000508947 */ /* 0x001fec0003800000 */
.L_x_5062:
[----:B------:R-:W-:Y:S01]  /*6b90*/  BSSY B1, `(.L_x_4727) ;  /* 0x000012f000017945 */ /* 0x000fe20003800000 */
        /* <DEDUP_REMOVED lines=13> */
[--C-:B------:R-:W-:Y:S02]  /*6c70*/  SHF.R.U64 R117, R56, 0x10, R57.reuse ;  /* 0x0000001038757819 */ /* 0x100fe40000001239 */
[----:B------:R-:W-:Y:S02]  /*6c80*/  SHF.R.U32.HI R56, RZ, 0x10, R57 ;  /* 0x00000010ff387819 */ /* 0x000fe40000011639 */
[--C-:B------:R-:W-:Y:S02]  /*6c90*/  SHF.R.U64 R57, R58, 0x10, R59.reuse ;  /* 0x000000103a397819 */ /* 0x100fe4000000123b */
[----:B------:R-:W-:Y:S02]  /*6ca0*/  SHF.R.U32.HI R58, RZ, 0x10, R59 ;  /* 0x00000010ff3a7819 */ /* 0x000fe4000001163b */
[----:B------:R-:W-:Y:S02]  /*6cb0*/  PRMT R113, R113, 0x5410, R56 ;  /* 0x0000541071717816 */ /* 0x000fe40000000038 */
[----:B------:R-:W-:-:S02]  /*6cc0*/  PRMT R115, R115, 0x5410, R58 ;  /* 0x0000541073737816 */ /* 0x000fc4000000003a */
[----:B------:R-:W-:Y:S02]  /*6cd0*/  PRMT R112, R112, 0x5410, R117 ;  /* 0x0000541070707816 */ /* 0x000fe40000000075 */
[----:B------:R-:W-:Y:S01]  /*6ce0*/  PRMT R116, R114, 0x5410, R57 ;  /* 0x0000541072747816 */ /* 0x000fe20000000039 */
[C---:B------:R-:W-:Y:S01]  /*6cf0*/  IMAD.U32 R117, R115.reuse, 0x10000, RZ ;  /* 0x0001000073757824 */ /* 0x040fe200078e00ff */
[----:B------:R-:W-:Y:S01]  /*6d00*/  LOP3.LUT R115, R115, 0xffff0000, RZ, 0xc0, !PT ;  /* 0xffff000073737812 */ /* 0x000fe200078ec0ff */
[C---:B------:R-:W-:Y:S01]  /*6d10*/  IMAD.U32 R114, R113.reuse, 0x10000, RZ ;  /* 0x0001000071727824 */ /* 0x040fe200078e00ff */
[----:B------:R-:W-:Y:S02]  /*6d20*/  LOP3.LUT R113, R113, 0xffff0000, RZ, 0xc0, !PT ;  /* 0xffff000071717812 */ /* 0x000fe400078ec0ff */
[C---:B0-----:R-:W-:Y:S01]  /*6d30*/  LOP3.LUT R57, R6.reuse, 0xffff0000, RZ, 0xc0, !PT ;  /* 0xffff000006397812 */ /* 0x041fe200078ec0ff */
[----:B------:R-:W-:Y:S01]  /*6d40*/  IMAD.U32 R56, R6, 0x10000, RZ ;  /* 0x0001000006387824 */ /* 0x000fe200078e00ff */
[C---:B------:R-:W-:Y:S01]  /*6d50*/  LOP3.LUT R59, R7.reuse, 0xffff0000, RZ, 0xc0, !PT ;  /* 0xffff0000073b7812 */ /* 0x040fe200078ec0ff */
        /* <DEDUP_REMOVED lines=8> */
[----:B------:R-:W-:Y:S01]  /*6de0*/  FFMA.FTZ R114, R58, R113, -R57 ;  /* 0x000000713a727223 */ /* 0x000fe20000010839 */
[C---:B------:R-:W-:Y:S01]  /*6df0*/  IMAD.U32 R7, R5.reuse, 0x10000, RZ ;  /* 0x0001000005077824 */ /* 0x040fe200078e00ff */
        /* <DEDUP_REMOVED lines=20> */
.L_x_4730:
[----:B------:R-:W-:Y:S05]  /*6f40*/  BSYNC B2 ;  /* 0x0000000000027941 */ /* 0x000fea0003800000 */
.L_x_4729:
[----:B------:R-:W-:Y:S04]  /*6f50*/  BSSY B2, `(.L_x_4731) ;  /* 0x0000030000027945 */ /* 0x000fe80003800000 */
[----:B------:R-:W-:Y:S05]  /*6f60*/  @P1 BRA `(.L_x_4732) ;  /* 0x0000000000b81947 */ /* 0x000fea0003800000 */
[----:B0-----:R-:W0:Y:S01]  /*6f70*/  LDS.128 R4, [R0] ;  /* 0x0000000000047984 */ /* 0x001e220000000c00 */
[--C-:B------:R-:W-:Y:S02]  /*6f80*/  SHF.R.U64 R57, R52, 0x10, R53.reuse ;  /* 0x0000001034397819 */ /* 0x100fe40000001235 */
[----:B------:R-:W-:Y:S02]  /*6f90*/  SHF.R.U32.HI R52, RZ, 0x10, R53 ;  /* 0x00000010ff347819 */ /* 0x000fe40000011635 */
[--C-:B------:R-:W-:Y:S02]  /*6fa0*/  SHF.R.U64 R53, R54, 0x10, R55.reuse ;  /* 0x0000001036357819 */ /* 0x100fe40000001237 */
[----:B------:R-:W-:Y:S02]  /*6fb0*/  SHF.R.U32.HI R54, RZ, 0x10, R55 ;  /* 0x00000010ff367819 */ /* 0x000fe40000011637 */
[----:B------:R-:W-:Y:S02]  /*6fc0*/  PRMT R105, R105, 0x5410, R52 ;  /* 0x0000541069697816 */ /* 0x000fe40000000034 */
[----:B------:R-:W-:-:S02]  /*6fd0*/  PRMT R107, R107, 0x5410, R54 ;  /* 0x000054106b6b7816 */ /* 0x000fc40000000036 */
[----:B------:R-:W-:Y:S01]  /*6fe0*/  PRMT R106, R106, 0x5410, R53 ;  /* 0x000054106a6a7816 */ /* 0x000fe20000000035 */
[----:B------:R-:W-:Y:S01]  /*6ff0*/  IMAD.U32 R56, R105, 0x10000, RZ ;  /* 0x0001000069387824 */ /* 0x000fe200078e00ff */
[----:B------:R-:W-:Y:S01]  /*7000*/  PRMT R104, R104, 0x5410, R57 ;  /* 0x0000541068687816 */ /* 0x000fe20000000039 */
[C---:B------:R-:W-:Y:S01]  /*7010*/  IMAD.U32 R57, R107.reuse, 0x10000, RZ ;  /* 0x000100006b397824 */ /* 0x040fe200078e00ff */
[----:B------:R-:W-:Y:S02]  /*7020*/  LOP3.LUT R107, R107, 0xffff0000, RZ, 0xc0, !PT ;  /* 0xffff00006b6b7812 */ /* 0x000fe400078ec0ff */
[----:B------:R-:W-:Y:S02]  /*7030*/  LOP3.LUT R105, R105, 0xffff0000, RZ, 0xc0, !PT ;  /* 0xffff000069697812 */ /* 0x000fe400078ec0ff */
[C---:B0-----:R-:W-:Y:S01]  /*7040*/  LOP3.LUT R53, R6.reuse, 0xffff0000, RZ, 0xc0, !PT ;  /* 0xffff000006357812 */ /* 0x041fe200078ec0ff */
[----:B------:R-:W-:Y:S01]  /*7050*/  IMAD.U32 R52, R6, 0x10000, RZ ;  /* 0x0001000006347824 */ /* 0x000fe200078e00ff */
[C---:B------:R-:W-:Y:S01]  /*7060*/  LOP3.LUT R55, R7.reuse, 0xffff0000, RZ, 0xc0, !PT ;  /* 0xffff000007377812 */ /* 0x040fe200078ec0ff */
[----:B------:R-:W-:-:S02]  /*7070*/  IMAD.U32 R54, R7, 0x10000, RZ ;  /* 0x0001000007367824 */ /* 0x000fc400078e00ff */
[CC--:B------:R-:W-:Y:S01]  /*7080*/  FMUL.FTZ R58, R53.reuse, R56.reuse ;  /* 0x00000038353a7220 */ /* 0x0c0fe20000410000 */
[----:B------:R-:W-:Y:S01]  /*7090*/  FMUL.FTZ R59, R53, R57 ;  /* 0x00000039353b7220 */ /* 0x000fe20000410000 */
[C---:B------:R-:W-:Y:S01]  /*70a0*/  FMUL.FTZ R53, R55.reuse, R107 ;  /* 0x0000006b37357220 */ /* 0x040fe20000410000 */
[----:B------:R-:W-:Y:S02]  /*70b0*/  IMAD.U32 R6, R4, 0x10000, RZ ;  /* 0x0001000004067824 */ /* 0x000fe400078e00ff */
        /* <DEDUP_REMOVED lines=25> */
.L_x_4732:
[----:B------:R-:W-:Y:S05]  /*7250*/  BSYNC B2 ;  /* 0x0000000000027941 */ /* 0x000fea0003800000 */
.L_x_4731:
[----:B------:R-:W-:Y:S04]  /*7260*/  BSSY B2, `(.L_x_4733) ;  /* 0x0000030000027945 */ /* 0x000fe80003800000 */
[----:B------:R-:W-:Y:S05]  /*7270*/  @P2 BRA `(.L_x_4734) ;  /* 0x0000000000b82947 */ /* 0x000fea0003800000 */
[----:B01----:R-:W0:Y:S01]  /*7280*/  LDS.128 R4, [R60+0x16400] ;  /* 0x016400003c047984 */ /* 0x003e220000000c00 */
        /* <DEDUP_REMOVED lines=45> */
.L_x_4734:
[----:B------:R-:W-:Y:S05]  /*7560*/  BSYNC B2 ;  /* 0x0000000000027941 */ /* 0x000fea0003800000 */
.L_x_4733:
[----:B------:R-:W-:Y:S04]  /*7570*/  BSSY B2, `(.L_x_4735) ;  /* 0x0000030000027945 */ /* 0x000fe80003800000 */
        /* <DEDUP_REMOVED lines=47> */
.L_x_4736:
[----:B------:R-:W-:Y:S05]  /*7870*/  BSYNC B2 ;  /* 0x0000000000027941 */ /* 0x000fea0003800000 */
.L_x_4735:
[----:B------:R-:W-:Y:S04]  /*7880*/  BSSY B2, `(.L_x_4737) ;  /* 0x0000030000027945 */ /* 0x000fe80003800000 */
[----:B------:R-:W-:Y:S05]  /*7890*/  @P4 BRA `(.L_x_4738) ;  /* 0x0000000000b84947 */ /* 0x000fea0003800000 */
[----:B0123--:R-:W0:Y:S01]  /*78a0*/  LDS.128 R4, [R60+0x1a400] ;  /* 0x01a400003c047984 */ /* 0x00fe220000000c00 */
        /* <DEDUP_REMOVED lines=45> */
.L_x_4738:
[----:B------:R-:W-:Y:S05]  /*7b80*/  BSYNC B2 ;  /* 0x0000000000027941 */ /* 0x000fea0003800000 */
.L_x_4737:
[----:B------:R-:W-:Y:S05]  /*7b90*/  @P5 BRA `(.L_x_4728) ;  /* 0x0000000000b85947 */ /* 0x000fea0003800000 */
[----:B01234-:R-:W0:Y:S01]  /*7ba0*/  LDS.128 R4, [R0+0x8000] ;  /* 0x0080000000047984 */ /* 0x01fe220000000c00 */
        /* <DEDUP_REMOVED lines=45> */
.L_x_4728:
[----:B------:R-:W-:Y:S05]  /*7e80*/  BSYNC B1 ;  /* 0x0000000000017941 */ /* 0x000fea0003800000 */
.L_x_4727:
[----:B01234-:R-:W-:-:S05]  /*7e90*/  VIADD R4, R16, 0x40 ;  /* 0x0000004010047836 */ /* 0x01ffca0000000000 */
[----:B------:R-:W-:-:S13]  /*7ea0*/  ISETP.GE.AND P0, PT, R4, R69, PT ;  /* 0x000000450400720c */ /* 0x000fda0003f06270 */
[----:B------:R-:W-:Y:S05]  /*7eb0*/  @P0 BRA `(.L_x_4739) ;  /* 0x0000004c00a00947 */ /* 0x000fea0003800000 */
[----:B------:R-:W0:Y:S01]  /*7ec0*/  LDC R4, c[0x0][0x3f4] ;  /* 0x0000fd00ff047b82 */ /* 0x000e220000000800 */
        /* <DEDUP_REMOVED lines=54> */
.L_x_4741:
[----:B------:R-:W-:Y:S05]  /*8230*/  BSYNC B1 ;  /* 0x0000000000017941 */ /* 0x000fea0003800000 */
.L_x_4740:
[----:B------:R-:W-:Y:S04]  /*8240*/  BSSY B1, `(.L_x_4742) ;  /* 0x0000030000017945 */ /* 0x000fe80003800000 */
[----:B------:R-:W-:Y:S05]  /*8250*/  @P1 BRA `(.L_x_4743) ;  /* 0x0000000000b81947 */ /* 0x000fea0003800000 */
[----:B0-----:R-:W0:Y:S01]  /*8260*/  LDS.128 R4, [R0+0x2000] ;  /* 0x0020000000047984 */ /* 0x001e220000000c00 */
        /* <DEDUP_REMOVED lines=45> */
.L_x_4743:
[----:B------:R-:W-:Y:S05]  /*8540*/  BSYNC B1 ;  /* 0x0000000000017941 */ /* 0x000fea0003800000 */
.L_x_4742:
        /* <DEDUP_REMOVED lines=48> */
.L_x_4745:
[----:B------:R-:W-:Y:S05]  /*8850*/  BSYNC B1 ;  /* 0x0000000000017941 */ /* 0x000fea0003800000 */
.L_x_4744:
        /* <DEDUP_REMOVED lines=48> */
.L_x_4747:
[----:B------:R-:W-:Y:S05]  /*8b60*/  BSYNC B1 ;  /* 0x0000000000017941 */ /* 0x000fea0003800000 */
.L_x_4746:
[----:B------:R-:W-:Y:S04]  /*8b70*/  BSSY B1, `(.L_x_4748) ;  /* 0x0000030000017945 */ /* 0x000fe80003800000 */
[----:B------:R-:W-:Y:S05]  /*8b80*/  @P4 BRA `(.L_x_4749) ;  /* 0x0000000000b84947 */ /* 0x000fea0003800000 */
[----:B0123--:R-:W0:Y:S01]  /*8b90*/  LDS.128 R4, [R60+0x1c400] ;  /* 0x01c400003c047984 */ /* 0x00fe220000000c00 */
        /* <DEDUP_REMOVED lines=20> */
[C---:B------:R-:W-:Y:S01]  /*8ce0*/  FFMA.FTZ R25, R10.reuse, R15, R20 ;  /* 0x0000000f0a197223 */ /* 0x040fe20000010014 */
[----:B------:R-:W-:Y:S02]  /*8cf0*/  IMAD.U32 R7, R5, 0x10000, RZ ;  /* 0x0001000005077824 */ /* 0x000fe400078e00ff */
[----:B------:R-:W-:Y:S01]  /*8d00*/  FFMA.FTZ R24, R10, R14, -R21 ;  /* 0x0000000e0a187223 */ /* 0x000fe20000010815 */
[-C--:B------:R-:W-:Y:S01]  /*8d10*/  FMUL.FTZ R15, R13, R66.reuse ;  /* 0x000000420d0f7220 */ /* 0x080fe20000410000 */
[----:B------:R-:W-:Y:S01]  /*8d20*/  LOP3.LUT R4, R4, 0xffff0000, RZ, 0xc0, !PT ;  /* 0xffff000004047812 */ /* 0x000fe200078ec0ff */
[C---:B------:R-:W-:Y:S01]  /*8d30*/  FFMA.FTZ R66, R12.reuse, R66, -R11 ;  /* 0x000000420c427223 */ /* 0x040fe2000001080b */
[----:B------:R-:W-:Y:S01]  /*8d40*/  LOP3.LUT R5, R5, 0xffff0000, RZ, 0xc0, !PT ;  /* 0xffff000005057812 */ /* 0x000fe200078ec0ff */
[C---:B------:R-:W-:Y:S01]  /*8d50*/  IMAD.U32 R13, R67.reuse, 0x10000, RZ ;  /* 0x00010000430d7824 */ /* 0x040fe200078e00ff */
[----:B------:R-:W-:Y:S01]  /*8d60*/  LOP3.LUT R14, R67, 0xffff0000, RZ, 0xc0, !PT ;  /* 0xffff0000430e7812 */ /* 0x000fe200078ec0ff */
[C---:B------:R-:W-:Y:S01]  /*8d70*/  IMAD.U32 R11, R65.reuse, 0x10000, RZ ;  /* 0x00010000410b7824 */ /* 0x040fe200078e00ff */
        /* <DEDUP_REMOVED lines=15> */
.L_x_4749:
[----:B------:R-:W-:Y:S05]  /*8e70*/  BSYNC B1 ;  /* 0x0000000000017941 */ /* 0x000fea0003800000 */
.L_x_4748:
        /* <DEDUP_REMOVED lines=10> */
[C---:B------:R-:W-:Y:S01]  /*8f20*/  LOP3.LUT R12, R61.reuse, 0xffff0000, RZ, 0xc0, !PT ;  /* 0xffff00003d0c7812 */ /* 0x040fe200078ec0ff */
[----:B------:R-:W-:Y:S01]  /*8f30*/  IMAD.U32 R13, R61, 0x10000, RZ ;  /* 0x000100003d0d7824 */ /* 0x000fe200078e00ff */
[----:B------:R-:W-:Y:S02]  /*8f40*/  LOP3.LUT R10, R63, 0xffff0000, RZ, 0xc0, !PT ;  /* 0xffff00003f0a7812 */ /* 0x000fe400078ec0ff */
        /* <DEDUP_REMOVED lines=35> */
.L_x_4719:
[----:B------:R-:W0:Y:S01]  /*9180*/  LDC R28, c[0x0][0x448] ;  /* 0x00011200ff1c7b82 */ /* 0x000e220000000800 */
[----:B------:R-:W-:Y:S01]  /*9190*/  IMAD R7, R207, 0x40, R10 ;  /* 0x00000040cf077824 */ /* 0x000fe200078e020a */
[----:B------:R-:W-:Y:S01]  /*91a0*/  ULDC.64 UR4, c[0x0][0x3f8] ;  /* 0x0000fe0000047ab9 */ /* 0x000fe20000000a00 */
[----:B------:R-:W-:Y:S01]  /*91b0*/  ULDC.64 UR6, c[0x0][0x408] ;  /* 0x0001020000067ab9 */ /* 0x000fe20000000a00 */
[----:B------:R-:W-:Y:S01]  /*91c0*/  IMAD.MOV.U32 R4, RZ, RZ, R24 ;  /* 0x000000ffff047224 */ /* 0x000fe200078e0018 */
[----:B------:R-:W-:Y:S01]  /*91d0*/  SHF.R.S32.HI R21, RZ, 0x1f, R230 ;  /* 0x0000001fff157819 */ /* 0x000fe200000114e6 */
[----:B------:R-:W-:Y:S02]  /*91e0*/  IMAD.MOV.U32 R5, RZ, RZ, R29 ;  /* 0x000000ffff057224 */ /* 0x000fe400078e001d */
[----:B------:R-:W-:Y:S01]  /*91f0*/  IMAD.MOV.U32 R2, RZ, RZ, R26 ;  /* 0x000000ffff027224 */ /* 0x000fe200078e001a */
[----:B------:R-:W-:Y:S01]  /*9200*/  LEA.HI R20, R21, R230, RZ, 0x3 ;  /* 0x000000e615147211 */ /* 0x000fe200078f18ff */
[----:B------:R-:W-:-:S02]  /*9210*/  IMAD.IADD R74, R192, 0x1, R77 ;  /* 0x00000001c04a7824 */ /* 0x000fc400078e024d */
[----:B------:R-:W-:Y:S01]  /*9220*/  IMAD.SHL.U32 R73, R207, 0x8, RZ ;  /* 0x00000008cf497824 */ /* 0x000fe200078e00ff */
[----:B------:R-:W-:Y:S02]  /*9230*/  SHF.R.S32.HI R68, RZ, 0x3, R20 ;  /* 0x00000003ff447819 */ /* 0x000fe40000011414 */
[----:B------:R-:W-:-:S04]  /*9240*/  SHF.R.S32.HI R71, RZ, 0x1f, R74 ;  /* 0x0000001fff477819 */ /* 0x000fc8000001144a */
[----:B------:R-:W-:-:S04]  /*9250*/  LEA.HI R70, R71, R74, RZ, 0x3 ;  /* 0x0000004a47467211 */ /* 0x000fc800078f18ff */
[----:B------:R-:W-:Y:S02]  /*9260*/  SHF.R.S32.HI R69, RZ, 0x3, R70 ;  /* 0x00000003ff457819 */ /* 0x000fe40000011446 */
        /* <DEDUP_REMOVED lines=12> */
[----:B------:R-:W-:-:S04]  /*9330*/  IMAD.WIDE.U32 R2, R7, UR6, R2 ;  /* 0x0000000607027c25 */ /* 0x000fc8000f8e0002 */
[----:B------:R-:W-:Y:S01]  /*9340*/  IMAD R7, R7, UR7, R0 ;  /* 0x0000000707077c24 */ /* 0x000fe2000f8e0200 */
[----:B------:R-:W-:Y:S01]  /*9350*/  ULDC.64 UR6, c[0x0][0x400] ;  /* 0x0001000000067ab9 */ /* 0x000fe20000000a00 */
[----:B------:R-:W-:Y:S01]  /*9360*/  IMAD.IADD R5, R5, 0x1, R9 ;  /* 0x0000000105057824 */ /* 0x000fe200078e0209 */
[----:B------:R-:W-:Y:S01]  /*9370*/  LEA R0, P0, R4, UR4, 0x1 ;  /* 0x0000000404007c11 */ /* 0x000fe2000f8008ff */
[----:B------:R-:W-:Y:S01]  /*9380*/  IMAD.IADD R9, R3, 0x1, R7 ;  /* 0x0000000103097824 */ /* 0x000fe200078e0207 */
[----:B------:R-:W-:Y:S01]  /*9390*/  LEA R8, P1, R2, UR6, 0x1 ;  /* 0x0000000602087c11 */ /* 0x000fe2000f8208ff */
[----:B------:R-:W-:Y:S01]  /*93a0*/  UMOV UR4, 0xffffffff ;  /* 0xffffffff00047882 */ /* 0x000fe20000000000 */
[----:B------:R-:W-:Y:S02]  /*93b0*/  LEA.HI.X R4, R4, UR5, R5, 0x1, P0 ;  /* 0x0000000504047c11 */ /* 0x000fe400080f0c05 */
[----:B------:R-:W-:Y:S01]  /*93c0*/  LEA.HI.X R9, R2, UR7, R9, 0x1, P1 ;  /* 0x0000000702097c11 */ /* 0x000fe200088f0c09 */
[----:B------:R-:W-:Y:S08]  /*93d0*/  BRA.DIV UR4, `(.L_x_4750) ;  /* 0x000001ea04547947 */ /* 0x000ff0000b800000 */
[----:B------:R-:W0:Y:S04]  /*93e0*/  SHFL.IDX PT, R3, R4, RZ, 0x1c1f ;  /* 0x001c1fff04037589 */ /* 0x000e2800000e0000 */
[----:B------:R-:W1:Y:S04]  /*93f0*/  SHFL.IDX PT, R2, R0, RZ, 0x1c1f ;  /* 0x001c1fff00027589 */ /* 0x000e6800000e0000 */
[----:B------:R2:W3:Y:S04]  /*9400*/  SHFL.IDX PT, R5, R9, RZ, 0x1c1f ;  /* 0x001c1fff09057589 */ /* 0x0004e800000e0000 */
[----:B------:R2:W4:Y:S01]  /*9410*/  SHFL.IDX PT, R14, R8, RZ, 0x1c1f ;  /* 0x001c1fff080e7589 */ /* 0x00052200000e0000 */
[----:B0-----:R-:W-:-:S02]  /*9420*/  IMAD.MOV.U32 R13, RZ, RZ, R3 ;  /* 0x000000ffff0d7224 */ /* 0x001fc400078e0003 */
[----:B-12---:R-:W-:-:S07]  /*9430*/  IMAD.MOV.U32 R12, RZ, RZ, R2 ;  /* 0x000000ffff0c7224 */ /* 0x006fce00078e0002 */
.L_x_5067:
[----:B------:R-:W-:Y:S01]  /*9440*/  IMAD R81, R19, R28, RZ ;  /* 0x0000001c13517224 */ /* 0x000fe200078e02ff */
[----:B------:R-:W-:Y:S01]  /*9450*/  BSSY B1, `(.L_x_4751) ;  /* 0x0000032000017945 */ /* 0x000fe20003800000 */
[----:B----4-:R-:W-:Y:S01]  /*9460*/  IMAD.MOV.U32 R50, RZ, RZ, R14 ;  /* 0x000000ffff327224 */ /* 0x010fe200078e000e */
[----:B------:R-:W-:Y:S01]  /*9470*/  CS2R R46, SRZ ;  /* 0x00000000002e7805 */ /* 0x000fe2000001ff00 */
[----:B---3--:R-:W-:Y:S01]  /*9480*/  IMAD.MOV.U32 R51, RZ, RZ, R5 ;  /* 0x000000ffff337224 */ /* 0x008fe200078e0005 */
[----:B------:R-:W-:Y:S02]  /*9490*/  ISETP.GE.AND P0, PT, R10, R81, PT ;  /* 0x000000510a00720c */ /* 0x000fe40003f06270 */
        /* <DEDUP_REMOVED lines=15> */
[----:B------:R-:W-:Y:S02]  /*9590*/  ISETP.GE.AND P0, PT, R73, UR4, PT ;  /* 0x0000000449007c0c */ /* 0x000fe4000bf06270 */
[----:B------:R-:W-:Y:S02]  /*95a0*/  CS2R R38, SRZ ;  /* 0x0000000000267805 */ /* 0x000fe4000001ff00 */
[----:B------:R-:W-:Y:S02]  /*95b0*/  ISETP.GE.AND P1, PT, R2, UR4, PT ;  /* 0x0000000402007c0c */ /* 0x000fe4000bf26270 */
[----:B------:R-:W-:Y:S02]  /*95c0*/  CS2R R36, SRZ ;  /* 0x0000000000247805 */ /* 0x000fe4000001ff00 */
[----:B------:R-:W-:Y:S01]  /*95d0*/  ISETP.GE.AND P2, PT, R3, UR4, PT ;  /* 0x0000000403007c0c */ /* 0x000fe2000bf46270 */
[----:B------:R-:W-:Y:S01]  /*95e0*/  ULDC.64 UR6, c[0x0][0x208] ;  /* 0x0000820000067ab9 */ /* 0x000fe20000000a00 */
[----:B------:R-:W-:-:S02]  /*95f0*/  CS2R R26, SRZ ;  /* 0x00000000001a7805 */ /* 0x000fc4000001ff00 */
[----:B------:R-:W-:Y:S02]  /*9600*/  CS2R R24, SRZ ;  /* 0x0000000000187805 */ /* 0x000fe4000001ff00 */
[----:B------:R-:W-:Y:S01]  /*9610*/  CS2R R42, SRZ ;  /* 0x00000000002a7805 */ /* 0x000fe2000001ff00 */
[----:B------:R-:W-:-:S04]  /*9620*/  @!P0 IMAD.WIDE R2, R73, 0x2, R12 ;  /* 0x0000000249028825 */ /* 0x000fc800078e020c */
[----:B------:R-:W-:Y:S01]  /*9630*/  @!P1 IMAD.SHL.U32 R5, R69, 0x8, RZ ;  /* 0x0000000845059824 */ /* 0x000fe200078e00ff */
[----:B------:R0:W5:Y:S01]  /*9640*/  @!P0 LD.E.128 R36, desc[UR6][R2.64] ;  /* 0x0000000602248980 */ /* 0x000162000c101d00 */
[----:B------:R-:W-:Y:S01]  /*9650*/  @!P2 IMAD.SHL.U32 R49, R68, 0x8, RZ ;  /* 0x000000084431a824 */ /* 0x000fe200078e00ff */
[----:B------:R-:W-:Y:S02]  /*9660*/  CS2R R40, SRZ ;  /* 0x0000000000287805 */ /* 0x000fe4000001ff00 */
[----:B------:R-:W-:Y:S02]  /*9670*/  CS2R R30, SRZ ;  /* 0x00000000001e7805 */ /* 0x000fe4000001ff00 */
[----:B------:R-:W-:Y:S01]  /*9680*/  CS2R R28, SRZ ;  /* 0x00000000001c7805 */ /* 0x000fe2000001ff00 */
[----:B------:R-:W-:Y:S01]  /*9690*/  @!P1 IMAD.WIDE R6, R5, 0x2, R12 ;  /* 0x0000000205069825 */ /* 0x000fe200078e020c */
[----:B------:R-:W-:Y:S02]  /*96a0*/  CS2R R46, SRZ ;  /* 0x00000000002e7805 */ /* 0x000fe4000001ff00 */
[----:B------:R-:W-:-:S02]  /*96b0*/  CS2R R44, SRZ ;  /* 0x00000000002c7805 */ /* 0x000fc4000001ff00 */
[----:B------:R-:W-:Y:S01]  /*96c0*/  CS2R R34, SRZ ;  /* 0x0000000000227805 */ /* 0x000fe2000001ff00 */
[----:B------:R-:W-:Y:S01]  /*96d0*/  @!P2 IMAD.WIDE R14, R49, 0x2, R12 ;  /* 0x00000002310ea825 */ /* 0x000fe200078e020c */
[----:B------:R-:W-:Y:S01]  /*96e0*/  CS2R R32, SRZ ;  /* 0x0000000000207805 */ /* 0x000fe2000001ff00 */
[----:B------:R1:W5:Y:S02]  /*96f0*/  @!P1 LD.E.128 R40, desc[UR6][R6.64] ;  /* 0x0000000606289980 */ /* 0x000364000c101d00 */
[--C-:B------:R-:W-:Y:S02]  /*9700*/  @!P1 IMAD.WIDE R12, R5, 0x2, R50.reuse ;  /* 0x00000002050c9825 */ /* 0x100fe400078e0232 */
[----:B------:R1:W5:Y:S02]  /*9710*/  @!P2 LD.E.128 R44, desc[UR6][R14.64] ;  /* 0x000000060e2ca980 */ /* 0x000364000c101d00 */
[--C-:B------:R-:W-:Y:S02]  /*9720*/  @!P2 IMAD.WIDE R48, R49, 0x2, R50.reuse ;  /* 0x000000023130a825 */ /* 0x100fe400078e0232 */
[----:B------:R1:W5:Y:S02]  /*9730*/  @!P1 LD.E.128 R28, desc[UR6][R12.64] ;  /* 0x000000060c1c9980 */ /* 0x000364000c101d00 */
[----:B0-----:R-:W-:-:S02]  /*9740*/  @!P0 IMAD.WIDE R2, R73, 0x2, R50 ;  /* 0x0000000249028825 */ /* 0x001fc400078e0232 */
[----:B------:R1:W5:Y:S04]  /*9750*/  @!P2 LD.E.128 R32, desc[UR6][R48.64] ;  /* 0x000000063020a980 */ /* 0x000368000c101d00 */
[----:B------:R1:W5:Y:S02]  /*9760*/  @!P0 LD.E.128 R24, desc[UR6][R2.64] ;  /* 0x0000000602188980 */ /* 0x000364000c101d00 */
.L_x_4752:
[----:B------:R-:W-:Y:S05]  /*9770*/  BSYNC B1 ;  /* 0x0000000000017941 */ /* 0x000fea0003800000 */
.L_x_4751:
[----:B-1---5:R-:W-:Y:S01]  /*9780*/  IMAD.MOV.U32 R6, RZ, RZ, R45 ;  /* 0x000000ffff067224 */ /* 0x022fe200078e002d */
[----:B------:R-:W-:Y:S01]  /*9790*/  UMOV UR4, 0xffffffff ;  /* 0xffffffff00047882 */ /* 0x000fe20000000000 */
        /* <DEDUP_REMOVED lines=49> */
[----:B------:R-:W0:Y:S04]  /*9ab0*/  SHFL.IDX PT, R3, R4, 0x1, 0x1c1f ;  /* 0x003c1f0004037f89 */ /* 0x000e2800000e0000 */
[----:B------:R-:W1:Y:S04]  /*9ac0*/  SHFL.IDX PT, R2, R0, 0x1, 0x1c1f ;  /* 0x003c1f0000027f89 */ /* 0x000e6800000e0000 */
[----:B------:R2:W3:Y:S04]  /*9ad0*/  SHFL.IDX PT, R5, R9, 0x1, 0x1c1f ;  /* 0x003c1f0009057f89 */ /* 0x0004e800000e0000 */
[----:B------:R2:W4:Y:S01]  /*9ae0*/  SHFL.IDX PT, R14, R8, 0x1, 0x1c1f ;  /* 0x003c1f00080e7f89 */ /* 0x00052200000e0000 */
[----:B0-----:R-:W-:-:S02]  /*9af0*/  IMAD.MOV.U32 R63, RZ, RZ, R3 ;  /* 0x000000ffff3f7224 */ /* 0x001fc400078e0003 */
[----:B-12---:R-:W-:-:S07]  /*9b00*/  IMAD.MOV.U32 R62, RZ, RZ, R2 ;  /* 0x000000ffff3e7224 */ /* 0x006fce00078e0002 */
.L_x_5073:
[----:B------:R-:W-:Y:S01]  /*9b10*/  VIADD R10, R10, 0x40 ;  /* 0x000000400a0a7836 */ /* 0x000fe20000000000 */
        /* <DEDUP_REMOVED lines=26> */
[----:B------:R-:W-:Y:S01]  /*9cc0*/  CS2R R56, SRZ ;  /* 0x0000000000387805 */ /* 0x000fe2000001ff00 */
[----:B------:R-:W-:-:S04]  /*9cd0*/  @!P0 IMAD.WIDE R4, R73, 0x2, R62 ;  /* 0x0000000249048825 */ /* 0x000fc800078e023e */
[----:B------:R-:W-:Y:S01]  /*9ce0*/  @!P1 IMAD.SHL.U32 R65, R69, 0x8, RZ ;  /* 0x0000000845419824 */ /* 0x000fe200078e00ff */
[----:B------:R0:W5:Y:S03]  /*9cf0*/  @!P0 LD.E.128 R12, desc[UR6][R4.64] ;  /* 0x00000006040c8980 */ /* 0x000166000c101d00 */
        /* <DEDUP_REMOVED lines=19> */
.L_x_4755:
[----:B------:R-:W-:Y:S05]  /*9e30*/  BSYNC B1 ;  /* 0x0000000000017941 */ /* 0x000fea0003800000 */
.L_x_4754:
[----:B------:R-:W-:Y:S01]  /*9e40*/  R2UR UR5, R232 ;  /* 0x00000000e80572ca */ /* 0x000fe200000e0000 */
[----:B0-----:R-:W-:Y:S02]  /*9e50*/  IMAD.U32 R60, RZ, RZ, UR61 ;  /* 0x0000003dff3c7e24 */ /* 0x001fe4000f8e00ff */
[----:B-----5:R-:W-:Y:S02]  /*9e60*/  IMAD.MOV.U32 R62, RZ, RZ, R10 ;  /* 0x000000ffff3e7224 */ /* 0x020fe400078e000a */
[----:B------:R-:W-:Y:S01]  /*9e70*/  IMAD.MOV.U32 R63, RZ, RZ, R11 ;  /* 0x000000ffff3f7224 */ /* 0x000fe200078e000b */
[----:B------:R-:W-:Y:S01]  /*9e80*/  VIADDMNMX R81, R81, -R60, 0x80, PT ;  /* 0x0000008051517446 */ /* 0x000fe2000380093c */
[----:B------:R-:W-:Y:S01]  /*9e90*/  IMAD.MOV.U32 R61, RZ, RZ, R5 ;  /* 0x000000ffff3d7224 */ /* 0x000fe200078e0005 */
[----:B------:R-:W-:Y:S01]  /*9ea0*/  PRMT R82, R62, 0x7610, R82 ;  /* 0x000076103e527816 */ /* 0x000fe20000000052 */
[----:B------:R-:W-:Y:S01]  /*9eb0*/  IMAD.MOV.U32 R62, RZ, RZ, R9 ;  /* 0x000000ffff3e7224 */ /* 0x000fe200078e0009 */
[----:B------:R-:W-:Y:S01]  /*9ec0*/  PRMT R83, R63, 0x7610, R83 ;  /* 0x000076103f537816 */ /* 0x000fe20000000053 */
[----:B------:R-:W-:Y:S01]  /*9ed0*/  IMAD.MOV.U32 R63, RZ, RZ, R14 ;  /* 0x000000ffff3f7224 */ /* 0x000fe200078e000e */
[----:B------:R-:W-:Y:S01]  /*9ee0*/  PRMT R75, R61, 0x7610, R75 ;  /* 0x000076103d4b7816 */ /* 0x000fe2000000004b */
[----:B------:R-:W-:Y:S01]  /*9ef0*/  ULEA.HI UR4, UR5, UR5, URZ, 0x1 ;  /* 0x0000000505047291 */ /* 0x000fe2000f8f083f */
[----:B------:R-:W-:Y:S01]  /*9f00*/  IMAD.MOV.U32 R61, RZ, RZ, R8 ;  /* 0x000000ffff3d7224 */ /* 0x000fe200078e0008 */
[----:B------:R-:W-:Y:S01]  /*9f10*/  PRMT R85, R62, 0x7610, R85 ;  /* 0x000076103e557816 */ /* 0x000fe20000000055 */
[----:B------:R-:W-:Y:S01]  /*9f20*/  IMAD.MOV.U32 R64, RZ, RZ, R15 ;  /* 0x000000ffff407224 */ /* 0x000fe200078e000f */
[----:B------:R-:W-:Y:S01]  /*9f30*/  ULOP3.LUT UR4, UR4, 0xfffffffe, URZ, 0xc0, !UPT ;  /* 0xfffffffe04047892 */ /* 0x000fe2000f8ec03f */
[----:B------:R-:W-:Y:S01]  /*9f40*/  PRMT R98, R63, 0x7610, R98 ;  /* 0x000076103f627816 */ /* 0x000fe20000000062 */
[----:B------:R-:W-:Y:S01]  /*9f50*/  IMAD.MOV.U32 R62, RZ, RZ, R13 ;  /* 0x000000ffff3e7224 */ /* 0x000fe200078e000d */
[----:B------:R-:W-:Y:S01]  /*9f60*/  PRMT R84, R61, 0x7610, R84 ;  /* 0x000076103d547816 */ /* 0x000fe20000000054 */
[----:B------:R-:W-:Y:S01]  /*9f70*/  UIADD3 UR4, UR5, -UR4, URZ ;  /* 0x8000000405047290 */ /* 0x000fe2000fffe03f */
[----:B------:R-:W-:Y:S01]  /*9f80*/  PRMT R99, R64, 0x7610, R99 ;  /* 0x0000761040637816 */ /* 0x000fe20000000063 */
[----:B------:R-:W-:Y:S01]  /*9f90*/  IMAD.MOV.U32 R63, RZ, RZ, R50 ;  /* 0x000000ffff3f7224 */ /* 0x000fe200078e0032 */
[----:B------:R-:W-:Y:S01]  /*9fa0*/  PRMT R101, R62, 0x7610, R101 ;  /* 0x000076103e657816 */ /* 0x000fe20000000065 */
[----:B------:R-:W-:Y:S01]  /*9fb0*/  IMAD.MOV.U32 R61, RZ, RZ, R12 ;  /* 0x000000ffff3d7224 */ /* 0x000fe200078e000c */
[----:B------:R-:W-:Y:S01]  /*9fc0*/  ISETP.GE.AND P1, PT, R16, R81, PT ;  /* 0x000000511000720c */ /* 0x000fe20003f26270 */
        /* <DEDUP_REMOVED lines=28> */
[----:B0-----:R-:W-:Y:S06]  /*a190*/  @!P0 BRA `(.L_x_4756) ;  /* 0x000001dc00c08947 */ /* 0x001fec0003800000 */
.L_x_5074:
[----:B------:R-:W-:Y:S01]  /*a1a0*/  BSSY B1, `(.L_x_4757) ;  /* 0x000015c000017945 */ /* 0x000fe20003800000 */
[----:B------:R-:W-:Y:S02]  /*a1b0*/  PRMT R104, R62, 0x7610, R104 ;  /* 0x000076103e687816 */ /* 0x000fe40000000068 */
[----:B------:R-:W-:Y:S01]  /*a1c0*/  PRMT R105, R63, 0x7610, R105 ;  /* 0x000076103f697816 */ /* 0x000fe20000000069 */
[----:B------:R-:W-:Y:S06]  /*a1d0*/  @P1 BRA `(.L_x_4758) ;  /* 0x0000001400601947 */ /* 0x000fec0003800000 */
[----:B------:R-:W1:Y:S01]  /*a1e0*/  LDC R106, c[0x0][0x3f4] ;  /* 0x0000fd00ff6a7b82 */ /* 0x000e620000000800 */
[C---:B0-----:R-:W-:Y:S01]  /*a1f0*/  VIADD R61, R73.reuse, 0x20 ;  /* 0x00000020493d7836 */ /* 0x041fe20000000000 */
[----:B------:R-:W-:Y:S01]  /*a200*/  BSSY B2, `(.L_x_4759) ;  /* 0x0000071000027945 */ /* 0x000fe20003800000 */
[C---:B------:R-:W-:Y:S01]  /*a210*/  VIADD R63, R73.reuse, 0x40 ;  /* 0x00000040493f7836 */ /* 0x040fe20000000000 */
[-C--:B-1----:R-:W-:Y:S02]  /*a220*/  ISETP.GE.AND P0, PT, R73, R106.reuse, PT ;  /* 0x0000006a4900720c */ /* 0x082fe40003f06270 */
[-C--:B------:R-:W-:Y:S02]  /*a230*/  ISETP.GE.AND P1, PT, R61, R106.reuse, PT ;  /* 0x0000006a3d00720c */ /* 0x080fe40003f26270 */
[----:B------:R-:W-:-:S09]  /*a240*/  ISETP.GE.AND P2, PT, R63, R106, PT ;  /* 0x0000006a3f00720c */ /* 0x000fd20003f46270 */
[----:B------:R-:W-:Y:S05]  /*a250*/  @P0 BRA `(.L_x_4760) ;  /* 0x0000000400ac0947 */ /* 0x000fea0003800000 */
[----:B------:R-:W-:Y:S02]  /*a260*/  LEA.HI R60, R106, R207, RZ, 0x1d ;  /* 0x000000cf6a3c7211 */ /* 0x000fe400078fe8ff */
[----:B------:R-:W-:Y:S02]  /*a270*/  LOP3.LUT R61, R203, 0x38, R73, 0xf8, !PT ;  /* 0x00000038cb3d7812 */ /* 0x000fe400078ef849 */
[----:B------:R-:W-:Y:S01]  /*a280*/  SHF.R.S32.HI R63, RZ, 0x1f, R60 ;  /* 0x0000001fff3f7819 */ /* 0x000fe2000001143c */
[----:B------:R-:W-:Y:S01]  /*a290*/  IMAD.SHL.U32 R62, R60, 0x8, RZ ;  /* 0x000000083c3e7824 */ /* 0x000fe200078e00ff */
[----:B------:R-:W-:Y:S02]  /*a2a0*/  SHF.R.U64 R124, R24, 0x10, R25 ;  /* 0x00000010187c7819 */ /* 0x000fe40000001219 */
[----:B------:R-:W-:Y:S02]  /*a2b0*/  LEA.HI R63, R63, R60, RZ, 0x3 ;  /* 0x0000003c3f3f7211 */ /* 0x000fe400078f18ff */
[----:B------:R-:W-:-:S02]  /*a2c0*/  LOP3.LUT R60, R61, R206, RZ, 0x3c, !PT ;  /* 0x000000ce3d3c7212 */ /* 0x000fc400078e3cff */
[----:B------:R-:W-:Y:S01]  /*a2d0*/  LOP3.LUT R61, R203, 0x38, R62, 0xf8, !PT ;  /* 0x00000038cb3d7812 */ /* 0x000fe200078ef83e */
[----:B------:R-:W-:Y:S01]  /*a2e0*/  IMAD.SHL.U32 R63, R63, 0x400, RZ ;  /* 0x000004003f3f7824 */ /* 0x000fe200078e00ff */
[----:B------:R-:W-:Y:S01]  /*a2f0*/  SHF.R.U64 R122, R36, 0x10, R37 ;  /* 0x00000010247a7819 */ /* 0x000fe20000001225 */
[----:B------:R-:W-:Y:S01]  /*a300*/  IMAD R60, R205, 0x200, R60 ;  /* 0x00000200cd3c7824 */ /* 0x000fe200078e023c */
[----:B------:R-:W-:Y:S02]  /*a310*/  LOP3.LUT R61, R61, R206, RZ, 0x3c, !PT ;  /* 0x000000ce3d3d7212 */ /* 0x000fe400078e3cff */
[----:B------:R-:W-:Y:S02]  /*a320*/  LOP3.LUT R62, R63, 0x7fffe000, RZ, 0xc0, !PT ;  /* 0x7fffe0003f3e7812 */ /* 0x000fe400078ec0ff */
[----:B------:R-:W-:Y:S02]  /*a330*/  LEA R115, R60, UR39, 0x1 ;  /* 0x000000273c737c11 */ /* 0x000fe4000f8e08ff */
[----:B------:R-:W-:Y:S01]  /*a340*/  SHF.R.U64 R36, R38, 0x10, R39 ;  /* 0x0000001026247819 */ /* 0x000fe20000001227 */
[----:B------:R-:W-:Y:S01]  /*a350*/  IMAD R62, R205, 0x200, R62 ;  /* 0x00000200cd3e7824 */ /* 0x000fe200078e023e */
[----:B------:R-:W-:-:S02]  /*a360*/  SHF.R.U32.HI R123, RZ, 0x10, R37 ;  /* 0x00000010ff7b7819 */ /* 0x000fc40000011625 */
[----:B------:R-:W-:Y:S01]  /*a370*/  SHF.R.U32.HI R38, RZ, 0x10, R39 ;  /* 0x00000010ff267819 */ /* 0x000fe20000011627 */
[----:B------:R-:W-:Y:S01]  /*a380*/  IMAD.IADD R116, R62, 0x1, R61 ;  /* 0x000000013e747824 */ /* 0x000fe200078e023d */
[----:B------:R-:W-:Y:S01]  /*a390*/  SHF.R.U64 R37, R26, 0x10, R27 ;  /* 0x000000101a257819 */ /* 0x000fe2000000121b */
[----:B------:R-:W0:Y:S01]  /*a3a0*/  LDS.128 R60, [R115+0x12400] ;  /* 0x01240000733c7984 */ /* 0x000e220000000c00 */
[----:B------:R-:W-:Y:S02]  /*a3b0*/  PRMT R124, R119, 0x5410, R124 ;  /* 0x00005410777c7816 */ /* 0x000fe4000000007c */
[----:B------:R-:W-:Y:S02]  /*a3c0*/  LEA R116, R116, UR39, 0x1 ;  /* 0x0000002774747c11 */ /* 0x000fe4000f8e08ff */
[----:B------:R-:W-:Y:S01]  /*a3d0*/  PRMT R121, R117, 0x5410, R122 ;  /* 0x0000541075797816 */ /* 0x000fe2000000007a */
[----:B------:R-:W-:Y:S01]  /*a3e0*/  IMAD.U32 R126, R124, 0x10000, RZ ;  /* 0x000100007c7e7824 */ /* 0x000fe200078e00ff */
[----:B------:R-:W-:Y:S01]  /*a3f0*/  PRMT R24, R77, 0x5432, R38 ;  /* 0x000054324d187816 */ /* 0x000fe20000000026 */
[----:B------:R-:W1:Y:S01]  /*a400*/  LDS.128 R64, [R116+0x12400] ;  /* 0x0124000074407984 */ /* 0x000e620000000c00 */
[----:B------:R-:W-:Y:S01]  /*a410*/  PRMT R38, R78, 0x5432, R37 ;  /* 0x000054324e267816 */ /* 0x000fe20000000025 */
[----:B------:R-:W-:Y:S01]  /*a420*/  IMAD.U32 R122, R121, 0x10000, RZ ;  /* 0x00010000797a7824 */ /* 0x000fe200078e00ff */
[----:B------:R-:W-:-:S02]  /*a430*/  SHF.R.U32.HI R125, RZ, 0x10, R25 ;  /* 0x00000010ff7d7819 */ /* 0x000fc40000011619 */
[----:B------:R-:W-:Y:S02]  /*a440*/  SHF.R.U32.HI R26, RZ, 0x10, R27 ;  /* 0x00000010ff1a7819 */ /* 0x000fe4000001161b */
[----:B------:R-:W-:Y:S02]  /*a450*/  PRMT R123, R118, 0x5410, R123 ;  /* 0x00005410767b7816 */ /* 0x000fe4000000007b */
[----:B------:R-:W-:Y:S02]  /*a460*/  PRMT R125, R120, 0x5410, R125 ;  /* 0x00005410787d7816 */ /* 0x000fe4000000007d */
[----:B------:R-:W-:Y:S02]  /*a470*/  PRMT R27, R79, 0x5432, R26 ;  /* 0x000054324f1b7816 */ /* 0x000fe4000000001a */
[----:B------:R-:W-:Y:S01]  /*a480*/  PRMT R25, R75, 0x5432, R36 ;  /* 0x000054324b197816 */ /* 0x000fe20000000024 */
[----:B------:R-:W-:Y:S01]  /*a490*/  IMAD.U32 R128, R125, 0x10000, RZ ;  /* 0x000100007d807824 */ /* 0x000fe200078e00ff */
[----:B------:R-:W-:Y:S01]  /*a4a0*/  LOP3.LUT R124, R124, 0xffff0000, RZ, 0xc0, !PT ;  /* 0xffff00007c7c7812 */ /* 0x000fe200078ec0ff */
[----:B------:R-:W-:Y:S01]  /*a4b0*/  IMAD.U32 R127, R27, 0x10000, RZ ;  /* 0x000100001b7f7824 */ /* 0x000fe200078e00ff */
[----:B------:R-:W-:-:S02]  /*a4c0*/  LOP3.LUT R121, R121, 0xffff0000, RZ, 0xc0, !PT ;  /* 0xffff000079797812 */ /* 0x000fc400078ec0ff */
[----:B------:R-:W-:Y:S02]  /*a4d0*/  LOP3.LUT R125, R125, 0xffff0000, RZ, 0xc0, !PT ;  /* 0xffff00007d7d7812 */ /* 0x000fe400078ec0ff */
[----:B------:R-:W-:Y:S01]  /*a4e0*/  LOP3.LUT R27, R27, 0xffff0000, RZ, 0xc0, !PT ;  /* 0xffff00001b1b7812 */ /* 0x000fe200078ec0ff */
[----:B0-----:R-:W-:Y:S01]  /*a4f0*/  IMAD.U32 R39, R60, 0x10000, RZ ;  /* 0x000100003c277824 */ /* 0x001fe200078e00ff */
[C---:B------:R-:W-:Y:S01]  /*a500*/  LOP3.LUT R26, R62.reuse, 0xffff0000, RZ, 0xc0, !PT ;  /* 0xffff00003e1a7812 */ /* 0x040fe200078ec0ff */
[----:B------:R-:W-:Y:S01]  /*a510*/  IMAD.U32 R36, R62, 0x10000, RZ ;  /* 0x000100003e247824 */ /* 0x000fe200078e00ff */
[----:B------:R-:W-:Y:S01]  /*a520*/  LOP3.LUT R62, R63, 0xffff0000, RZ, 0xc0, !PT ;  /* 0xffff00003f3e7812 */ /* 0x000fe200078ec0ff */
[----:B------:R-:W-:Y:S01]  /*a530*/  IMAD.U32 R117, R61, 0x10000, RZ ;  /* 0x000100003d757824 */ /* 0x000fe200078e00ff */
[----:B------:R-:W-:Y:S01]  /*a540*/  LOP3.LUT R60, R60, 0xffff0000, RZ, 0xc0, !PT ;  /* 0xffff00003c3c7812 */ /* 0x000fe200078ec0ff */
[----:B------:R-:W-:Y:S01]  /*a550*/  IMAD.U32 R118, R63, 0x10000, RZ ;  /* 0x000100003f767824 */ /* 0x000fe200078e00ff */
[----:B------:R-:W-:Y:S01]  /*a560*/  LOP3.LUT R61, R61, 0xffff0000, RZ, 0xc0, !PT ;  /* 0xffff00003d3d7812 */ /* 0x000fe200078ec0ff */
[C---:B-1----:R-:W-:Y:S01]  /*a570*/  IMAD.U32 R37, R64.reuse, 0x10000, RZ ;  /* 0x0001000040257824 */ /* 0x042fe200078e00ff */
[----:B------:R-:W-:Y:S01]  /*a580*/  LOP3.LUT R63, R64, 0xffff0000, RZ, 0xc0, !PT ;  /* 0xffff0000403f7812 */ /* 0x000fe200078ec0ff */
[C---:B------:R-:W-:Y:S01]  /*a590*/  IMAD.U32 R119, R65.reuse, 0x10000, RZ ;  /* 0x0001000041777824 */ /* 0x040fe200078e00ff */
[----:B------:R-:W-:Y:S01]  /*a5a0*/  LOP3.LUT R64, R65, 0xffff0000, RZ, 0xc0, !PT ;  /* 0xffff000041407812 */ /* 0x000fe200078ec0ff */
[C---:B------:R-:W-:Y:S01]  /*a5b0*/  FMUL.FTZ R130, R37.reuse, R126 ;  /* 0x0000007e25827220 */ /* 0x040fe20000410000 */
[-C--:B------:R-:W-:Y:S01]  /*a5c0*/  FMUL.FTZ R132, R37, R122.reuse ;  /* 0x0000007a25847220 */ /* 0x080fe20000410000 */
[C---:B------:R-:W-:Y:S01]  /*a5d0*/  IMAD.U32 R120, R67.reuse, 0x10000, RZ ;  /* 0x0001000043787824 */ /* 0x040fe200078e00ff */
[----:B------:R-:W-:Y:S01]  /*a5e0*/  LOP3.LUT R67, R67, 0xffff0000, RZ, 0xc0, !PT ;  /* 0xffff000043437812 */ /* 0x000fe200078ec0ff */
[----:B------:R-:W-:Y:S01]  /*a5f0*/  FFMA.FTZ R37, R39, R122, -R130 ;  /* 0x0000007a27257223 */ /* 0x000fe20000010882 */
[----:B------:R-:W-:-:S02]  /*a600*/  IMAD.U32 R122, R123, 0x10000, RZ ;  /* 0x000100007b7a7824 */ /* 0x000fc400078e00ff */
[----:B------:R-:W-:Y:S01]  /*a610*/  FFMA.FTZ R132, R39, R126, R132 ;  /* 0x0000007e27847223 */ /* 0x000fe20000010084 */
[C---:B------:R-:W-:Y:S01]  /*a620*/  FMUL.FTZ R130, R119.reuse, R128 ;  /* 0x0000008077827220 */ /* 0x040fe20000410000 */
[----:B------:R-:W-:Y:S02]  /*a630*/  IMAD.U32 R39, R24, 0x10000, RZ ;  /* 0x0001000018277824 */ /* 0x000fe400078e00ff */
[-C--:B------:R-:W-:Y:S01]  /*a640*/  FMUL.FTZ R126, R119, R122.reuse ;  /* 0x0000007a777e7220 */ /* 0x080fe20000410000 */
[C---:B------:R-:W-:Y:S01]  /*a650*/  FMUL.FTZ R119, R120.reuse, R127 ;  /* 0x0000007f78777220 */ /* 0x040fe20000410000 */
[C---:B------:R-:W-:Y:S01]  /*a660*/  FFMA.FTZ R130, R117.reuse, R122, -R130 ;  /* 0x0000007a75827223 */ /* 0x040fe20000010882 */
[-C--:B------:R-:W-:Y:S01]  /*a670*/  FMUL.FTZ R120, R120, R39.reuse ;  /* 0x0000002778787220 */ /* 0x080fe20000410000 */
[----:B------:R-:W-:Y:S01]  /*a680*/  FFMA.FTZ R126, R117, R128, R126 ;  /* 0x00000080757e7223 */ /* 0x000fe2000001007e */
[----:B------:R-:W-:Y:S01]  /*a690*/  FFMA.FTZ R122, R118, R39, -R119 ;  /* 0x00000027767a7223 */ /* 0x000fe20000010877 */
[C---:B------:R-:W-:Y:S01]  /*a6a0*/  FMUL.FTZ R39, R63.reuse, R124 ;  /* 0x0000007c3f277220 */ /* 0x040fe20000410000 */
[----:B------:R-:W-:Y:S01]  /*a6b0*/  FMUL.FTZ R117, R63, R121 ;  /* 0x000000793f757220 */ /* 0x000fe20000410000 */
[----:B------:R-:W-:-:S02]  /*a6c0*/  IMAD.U32 R65, R66, 0x10000, RZ ;  /* 0x0001000042417824 */ /* 0x000fc400078e00ff */
[----:B------:R-:W-:Y:S01]  /*a6d0*/  FFMA.FTZ R127, R118, R127, R120 ;  /* 0x0000007f767f7223 */ /* 0x000fe20000010078 */
[----:B------:R-:W-:Y:S02]  /*a6e0*/  IMAD.U32 R63, R38, 0x10000, RZ ;  /* 0x00010000263f7824 */ /* 0x000fe400078e00ff */
[----:B------:R-:W-:Y:S01]  /*a6f0*/  FFMA.FTZ R118, R60, R121, -R39 ;  /* 0x000000793c767223 */ /* 0x000fe20000010827 */
[----:B------:R-:W-:Y:S01]  /*a700*/  IMAD.U32 R39, R25, 0x10000, RZ ;  /* 0x0001000019277824 */ /* 0x000fe200078e00ff */
[----:B------:R-:W-:Y:S01]  /*a710*/  LOP3.LUT R66, R66, 0xffff0000, RZ, 0xc0, !PT ;  /* 0xffff000042427812 */ /* 0x000fe200078ec0ff */
        /* <DEDUP_REMOVED lines=8> */
[----:B------:R-:W-:Y:S01]  /*a7a0*/  FMUL.FTZ R120, R64, R125 ;  /* 0x0000007d40787220 */ /* 0x000fe20000410000 */
[C---:B------:R-:W-:Y:S01]  /*a7b0*/  FMUL.FTZ R65, R67.reuse, R27 ;  /* 0x0000001b43417220 */ /* 0x040fe20000410000 */
[C---:B------:R-:W-:Y:S01]  /*a7c0*/  FMUL.FTZ R63, R66.reuse, R39 ;  /* 0x00000027423f7220 */ /* 0x040fe20000410000 */
[----:B------:R-:W-:Y:S01]  /*a7d0*/  FMUL.FTZ R66, R66, R25 ;  /* 0x0000001942427220 */ /* 0x000fe20000410000 */
[-C--:B------:R-:W-:Y:S01]  /*a7e0*/  FMUL.FTZ R64, R64, R123.reuse ;  /* 0x0000007b40407220 */ /* 0x080fe20000410000 */
[----:B------:R-:W-:Y:S01]  /*a7f0*/  FMUL.FTZ R36, R67, R24 ;  /* 0x0000001843247220 */ /* 0x000fe20000410000 */
[----:B------:R-:W-:Y:S01]  /*a800*/  FFMA.FTZ R117, R60, R124, R117 ;  /* 0x0000007c3c757223 */ /* 0x000fe20000010075 */
[C---:B------:R-:W-:Y:S01]  /*a810*/  FFMA.FTZ R123, R61.reuse, R123, -R120 ;  /* 0x0000007b3d7b7223 */ /* 0x040fe20000010878 */
        /* <DEDUP_REMOVED lines=12> */
[----:B------:R0:W-:Y:S01]  /*a8e0*/  STS.128 [R115+0x12400], R24 ;  /* 0x0124001873007388 */ /* 0x0001e20000000c00 */
[----:B------:R-:W-:-:S05]  /*a8f0*/  F2FP.BF16.F32.PACK_AB R39, R62, R127 ;  /* 0x0000007f3e27723e */ /* 0x000fca00000010ff */
[----:B------:R0:W-:Y:S02]  /*a900*/  STS.128 [R116+0x12400], R36 ;  /* 0x0124002474007388 */ /* 0x0001e40000000c00 */
.L_x_4760:
[----:B------:R-:W-:Y:S05]  /*a910*/  BSYNC B2 ;  /* 0x0000000000027941 */ /* 0x000fea0003800000 */
.L_x_4759:
[----:B------:R-:W-:Y:S04]  /*a920*/  BSSY B2, `(.L_x_4761) ;  /* 0x0000072000027945 */ /* 0x000fe80003800000 */
[----:B------:R-:W-:Y:S05]  /*a930*/  @P1 BRA `(.L_x_4762) ;  /* 0x0000000400c01947 */ /* 0x000fea0003800000 */
[----:B0-----:R-:W-:Y:S02]  /*a940*/  LEA.HI R24, R106, R69, RZ, 0x1d ;  /* 0x000000456a187211 */ /* 0x001fe400078fe8ff */
[----:B------:R-:W-:Y:S02]  /*a950*/  LEA.HI R26, R71, R74, RZ, 0x6 ;  /* 0x0000004a471a7211 */ /* 0x000fe400078f30ff */
[----:B------:R-:W-:Y:S02]  /*a960*/  SHF.R.S32.HI R25, RZ, 0x1f, R24 ;  /* 0x0000001fff197819 */ /* 0x000fe40000011418 */
[----:B------:R-:W-:Y:S01]  /*a970*/  LOP3.LUT R27, R203, 0x38, R70, 0xf8, !PT ;  /* 0x00000038cb1b7812 */ /* 0x000fe200078ef846 */
[----:B------:R-:W-:Y:S01]  /*a980*/  IMAD.SHL.U32 R26, R26, 0x80, RZ ;  /* 0x000000801a1a7824 */ /* 0x000fe200078e00ff */
[----:B------:R-:W-:Y:S01]  /*a990*/  LEA.HI R25, R25, R24, RZ, 0x3 ;  /* 0x0000001819197211 */ /* 0x000fe200078f18ff */
[----:B------:R-:W-:Y:S01]  /*a9a0*/  IMAD.SHL.U32 R24, R24, 0x8, RZ ;  /* 0x0000000818187824 */ /* 0x000fe200078e00ff */
[----:B------:R-:W-:-:S02]  /*a9b0*/  R2UR UR4, R209 ;  /* 0x00000000d10472ca */ /* 0x000fc400000e0000 */
[----:B------:R-:W-:Y:S01]  /*a9c0*/  LOP3.LUT R36, R26, 0xffffe000, RZ, 0xc0, !PT ;  /* 0xffffe0001a247812 */ /* 0x000fe200078ec0ff */
[----:B------:R-:W-:Y:S01]  /*a9d0*/  IMAD.SHL.U32 R26, R25, 0x400, RZ ;  /* 0x00000400191a7824 */ /* 0x000fe200078e00ff */
[----:B------:R-:W-:Y:S02]  /*a9e0*/  LOP3.LUT R25, R203, 0x38, R24, 0xf8, !PT ;  /* 0x00000038cb197812 */ /* 0x000fe400078ef818 */
[-C--:B------:R-:W-:Y:S01]  /*a9f0*/  LOP3.LUT R27, R27, R206.reuse, RZ, 0x3c, !PT ;  /* 0x000000ce1b1b7212 */ /* 0x080fe200078e3cff */
[----:B------:R-:W-:Y:S01]  /*aa00*/  IMAD R36, R205, 0x200, R36 ;  /* 0x00000200cd247824 */ /* 0x000fe200078e0224 */
[----:B------:R-:W-:Y:S02]  /*aa10*/  LOP3.LUT R26, R26, 0x7fffe000, RZ, 0xc0, !PT ;  /* 0x7fffe0001a1a7812 */ /* 0x000fe400078ec0ff */
[----:B------:R-:W-:Y:S01]  /*aa20*/  LOP3.LUT R25, R25, R206, RZ, 0x3c, !PT ;  /* 0x000000ce19197212 */ /* 0x000fe200078e3cff */
[----:B------:R-:W-:Y:S01]  /*aa30*/  IMAD.IADD R27, R36, 0x1, R27 ;  /* 0x00000001241b7824 */ /* 0x000fe200078e021b */
[----:B------:R-:W-:Y:S01]  /*aa40*/  SHF.R.U64 R62, R40, 0x10, R41 ;  /* 0x00000010283e7819 */ /* 0x000fe20000001229 */
[----:B------:R-:W-:Y:S01]  /*aa50*/  IMAD R26, R205, 0x200, R26 ;  /* 0x00000200cd1a7824 */ /* 0x000fe200078e021a */
[----:B------:R-:W-:-:S02]  /*aa60*/  SHF.R.U64 R40, R28, 0x10, R29 ;  /* 0x000000101c287819 */ /* 0x000fc4000000121d */
[----:B------:R-:W-:Y:S01]  /*aa70*/  LEA R60, R27, UR4, 0x1 ;  /* 0x000000041b3c7c11 */ /* 0x000fe2000f8e08ff */
[----:B------:R-:W-:Y:S01]  /*aa80*/  IMAD.IADD R61, R26, 0x1, R25 ;  /* 0x000000011a3d7824 */ /* 0x000fe200078e0219 */
[----:B------:R-:W-:Y:S02]  /*aa90*/  SHF.R.U32.HI R29, RZ, 0x10, R29 ;  /* 0x00000010ff1d7819 */ /* 0x000fe4000001161d */
[----:B------:R-:W-:Y:S01]  /*aaa0*/  PRMT R109, R109, 0x5410, R62 ;  /* 0x000054106d6d7816 */ /* 0x000fe2000000003e */
[----:B------:R-:W0:Y:S01]  /*aab0*/  LDS.128 R24, [R60] ;  /* 0x000000003c187984 */ /* 0x000e220000000c00 */
[----:B------:R-:W-:Y:S02]  /*aac0*/  LEA R61, R61, UR39, 0x1 ;  /* 0x000000273d3d7c11 */ /* 0x000fe4000f8e08ff */
[----:B------:R-:W-:Y:S01]  /*aad0*/  PRMT R113, R113, 0x5410, R40 ;  /* 0x0000541071717816 */ /* 0x000fe20000000028 */
[----:B------:R-:W-:Y:S01]  /*aae0*/  IMAD.U32 R63, R109, 0x10000, RZ ;  /* 0x000100006d3f7824 */ /* 0x000fe200078e00ff */
[----:B------:R-:W-:Y:S01]  /*aaf0*/  SHF.R.U32.HI R41, RZ, 0x10, R41 ;  /* 0x00000010ff297819 */ /* 0x000fe20000011629 */
[----:B------:R-:W1:Y:S01]  /*ab00*/  LDS.128 R36, [R61+0x12400] ;  /* 0x012400003d247984 */ /* 0x000e620000000c00 */
[----:B------:R-:W-:Y:S01]  /*ab10*/  SHF.R.U64 R28, R30, 0x10, R31 ;  /* 0x000000101e1c7819 */ /* 0x000fe2000000121f */
[----:B------:R-:W-:Y:S01]  /*ab20*/  IMAD.U32 R65, R113, 0x10000, RZ ;  /* 0x0001000071417824 */ /* 0x000fe200078e00ff */
[----:B------:R-:W-:-:S02]  /*ab30*/  PRMT R114, R114, 0x5410, R29 ;  /* 0x0000541072727816 */ /* 0x000fc4000000001d */
[----:B------:R-:W-:Y:S02]  /*ab40*/  SHF.R.U64 R42, R42, 0x10, R43 ;  /* 0x000000102a2a7819 */ /* 0x000fe4000000122b */
[----:B------:R-:W-:Y:S01]  /*ab50*/  SHF.R.U32.HI R31, RZ, 0x10, R31 ;  /* 0x00000010ff1f7819 */ /* 0x000fe2000001161f */
[----:B------:R-:W-:Y:S01]  /*ab60*/  IMAD.U32 R62, R114, 0x10000, RZ ;  /* 0x00010000723e7824 */ /* 0x000fe200078e00ff */
[----:B------:R-:W-:Y:S02]  /*ab70*/  SHF.R.U32.HI R43, RZ, 0x10, R43 ;  /* 0x00000010ff2b7819 */ /* 0x000fe4000001162b */
[----:B------:R-:W-:Y:S02]  /*ab80*/  PRMT R110, R110, 0x5410, R41 ;  /* 0x000054106e6e7816 */ /* 0x000fe40000000029 */
[----:B------:R-:W-:Y:S02]  /*ab90*/  PRMT R111, R111, 0x5410, R28 ;  /* 0x000054106f6f7816 */ /* 0x000fe4000000001c */
[----:B------:R-:W-:-:S02]  /*aba0*/  PRMT R112, R112, 0x5410, R31 ;  /* 0x0000541070707816 */ /* 0x000fc4000000001f */
[----:B------:R-:W-:Y:S02]  /*abb0*/  PRMT R108, R108, 0x5410, R43 ;  /* 0x000054106c6c7816 */ /* 0x000fe4000000002b */
[----:B------:R-:W-:Y:S01]  /*abc0*/  LOP3.LUT R113, R113, 0xffff0000, RZ, 0xc0, !PT ;  /* 0xffff000071717812 */ /* 0x000fe200078ec0ff */
[----:B------:R-:W-:Y:S01]  /*abd0*/  IMAD.U32 R64, R112, 0x10000, RZ ;  /* 0x0001000070407824 */ /* 0x000fe200078e00ff */
[----:B------:R-:W-:Y:S02]  /*abe0*/  LOP3.LUT R109, R109, 0xffff0000, RZ, 0xc0, !PT ;  /* 0xffff00006d6d7812 */ /* 0x000fe400078ec0ff */
[----:B------:R-:W-:Y:S02]  /*abf0*/  LOP3.LUT R114, R114, 0xffff0000, RZ, 0xc0, !PT ;  /* 0xffff000072727812 */ /* 0x000fe400078ec0ff */
[----:B------:R-:W-:Y:S02]  /*ac00*/  PRMT R107, R107, 0x5410, R42 ;  /* 0x000054106b6b7816 */ /* 0x000fe4000000002a */
[----:B------:R-:W-:Y:S01]  /*ac10*/  LOP3.LUT R112, R112, 0xffff0000, RZ, 0xc0, !PT ;  /* 0xffff000070707812 */ /* 0x000fe200078ec0ff */
[C---:B0-----:R-:W-:Y:S01]  /*ac20*/  IMAD.U32 R28, R24.reuse, 0x10000, RZ ;  /* 0x00010000181c7824 */ /* 0x041fe200078e00ff */
        /* <DEDUP_REMOVED lines=19> */
[C---:B------:R-:W-:Y:S01]  /*ad60*/  FMUL.FTZ R40, R43.reuse, R64 ;  /* 0x000000402b287220 */ /* 0x040fe20000410000 */
[----:B------:R-:W-:Y:S01]  /*ad70*/  FMUL.FTZ R43, R43, R28 ;  /* 0x0000001c2b2b7220 */ /* 0x000fe20000410000 */
[----:B------:R-:W-:Y:S01]  /*ad80*/  FFMA.FTZ R116, R29, R62, R116 ;  /* 0x0000003e1d747223 */ /* 0x000fe20000010074 */
[----:B------:R-:W-:Y:S01]  /*ad90*/  LOP3.LUT R110, R110, 0xffff0000, RZ, 0xc0, !PT ;  /* 0xffff00006e6e7812 */ /* 0x000fe200078ec0ff */
[C---:B------:R-:W-:Y:S01]  /*ada0*/  FMUL.FTZ R29, R36.reuse, R113 ;  /* 0x00000071241d7220 */ /* 0x040fe20000410000 */
[C---:B------:R-:W-:Y:S01]  /*adb0*/  FFMA.FTZ R62, R31.reuse, R28, -R40 ;  /* 0x0000001c1f3e7223 */ /* 0x040fe20000010828 */
[----:B------:R-:W-:Y:S01]  /*adc0*/  FFMA.FTZ R64, R31, R64, R43 ;  /* 0x000000401f407223 */ /* 0x000fe2000001002b */
[----:B------:R-:W-:Y:S01]  /*add0*/  FMUL.FTZ R41, R36, R109 ;  /* 0x0000006d24297220 */ /* 0x000fe20000410000 */
[----:B------:R-:W-:-:S02]  /*ade0*/  IMAD.U32 R42, R38, 0x10000, RZ ;  /* 0x00010000262a7824 */ /* 0x000fc400078e00ff */
[C---:B------:R-:W-:Y:S01]  /*adf0*/  FFMA.FTZ R28, R24.reuse, R109, -R29 ;  /* 0x0000006d181c7223 */ /* 0x040fe2000001081d */
[----:B------:R-:W-:Y:S02]  /*ae00*/  IMAD.U32 R31, R111, 0x10000, RZ ;  /* 0x000100006f1f7824 */ /* 0x000fe400078e00ff */
[C---:B------:R-:W-:Y:S01]  /*ae10*/  FMUL.FTZ R40, R37.reuse, R114 ;  /* 0x0000007225287220 */ /* 0x040fe20000410000 */
[-C--:B------:R-:W-:Y:S01]  /*ae20*/  FMUL.FTZ R43, R37, R110.reuse ;  /* 0x0000006e252b7220 */ /* 0x080fe20000410000 */
[----:B------:R-:W-:Y:S02]  /*ae30*/  IMAD.U32 R29, R107, 0x10000, RZ ;  /* 0x000100006b1d7824 */ /* 0x000fe400078e00ff */
[----:B------:R-:W-:Y:S01]  /*ae40*/  FFMA.FTZ R36, R24, R113, R41 ;  /* 0x0000007118247223 */ /* 0x000fe20000010029 */
[----:B------:R-:W-:Y:S02]  /*ae50*/  IMAD.U32 R30, R26, 0x10000, RZ ;  /* 0x000100001a1e7824 */ /* 0x000fe400078e00ff */
[----:B------:R-:W-:Y:S01]  /*ae60*/  FMUL.FTZ R41, R42, R31 ;  /* 0x0000001f2a297220 */ /* 0x000fe20000410000 */
[C---:B------:R-:W-:Y:S01]  /*ae70*/  FFMA.FTZ R37, R25.reuse, R110, -R40 ;  /* 0x0000006e19257223 */ /* 0x040fe20000010828 */
[----:B------:R-:W-:Y:S01]  /*ae80*/  FFMA.FTZ R43, R25, R114, R43 ;  /* 0x00000072192b7223 */ /* 0x000fe2000001002b */
        /* <DEDUP_REMOVED lines=10> */
[----:B------:R-:W-:Y:S01]  /*af30*/  LOP3.LUT R26, R26, 0xffff0000, RZ, 0xc0, !PT ;  /* 0xffff00001a1a7812 */ /* 0x000fe200078ec0ff */
[-C--:B------:R-:W-:Y:S01]  /*af40*/  FMUL.FTZ R24, R38, R107.reuse ;  /* 0x0000006b26187220 */ /* 0x080fe20000410000 */
[----:B------:R-:W-:Y:S01]  /*af50*/  F2FP.BF16.F32.PACK_AB R29, R43, R116 ;  /* 0x000000742b1d723e */ /* 0x000fe200000010ff */
        /* <DEDUP_REMOVED lines=14> */
.L_x_4762:
[----:B------:R-:W-:Y:S05]  /*b040*/  BSYNC B2 ;  /* 0x0000000000027941 */ /* 0x000fea0003800000 */
.L_x_4761:
[----:B------:R-:W-:Y:S05]  /*b050*/  @P2 BRA `(.L_x_4758) ;  /* 0x0000000400c02947 */ /* 0x000fea0003800000 */
[----:B------:R-:W-:Y:S02]  /*b060*/  LEA.HI R106, R106, R68, RZ, 0x1d ;  /* 0x000000446a6a7211 */ /* 0x000fe400078fe8ff */
[----:B01----:R-:W-:Y:S02]  /*b070*/  LEA.HI R24, R21, R230, RZ, 0x6 ;  /* 0x000000e615187211 */ /* 0x003fe400078f30ff */
        /* <DEDUP_REMOVED lines=30> */
[----:B------:R-:W-:Y:S02]  /*b260*/  SHF.R.U32.HI R34, RZ, 0x10, R35 ;  /* 0x00000010ff227819 */ /* 0x000fe40000011623 */
[--C-:B------:R-:W-:Y:S01]  /*b270*/  SHF.R.U64 R41, R46, 0x10, R47.reuse ;  /* 0x000000102e297819 */ /* 0x100fe2000000122f */
[----:B------:R-:W-:Y:S01]  /*b280*/  IMAD.U32 R42, R97, 0x10000, RZ ;  /* 0x00010000612a7824 */ /* 0x000fe200078e00ff */
[----:B------:R-:W-:Y:S02]  /*b290*/  SHF.R.U32.HI R46, RZ, 0x10, R47 ;  /* 0x00000010ff2e7819 */ /* 0x000fe4000001162f */
[----:B------:R-:W-:Y:S02]  /*b2a0*/  PRMT R93, R93, 0x5410, R44 ;  /* 0x000054105d5d7816 */ /* 0x000fe4000000002c */
[----:B------:R-:W-:Y:S02]  /*b2b0*/  PRMT R95, R95, 0x5410, R34 ;  /* 0x000054105f5f7816 */ /* 0x000fe40000000022 */
[----:B------:R-:W-:-:S02]  /*b2c0*/  PRMT R91, R91, 0x5410, R46 ;  /* 0x000054105b5b7816 */ /* 0x000fc4000000002e */
[----:B------:R-:W-:Y:S01]  /*b2d0*/  PRMT R94, R94, 0x5410, R33 ;  /* 0x000054105e5e7816 */ /* 0x000fe20000000021 */
        /* <DEDUP_REMOVED lines=23> */
[----:B------:R-:W-:Y:S01]  /*b450*/  LOP3.LUT R39, R96, 0xffff0000, RZ, 0xc0, !PT ;  /* 0xffff000060277812 */ /* 0x000fe200078ec0ff */
[----:B------:R-:W-:Y:S01]  /*b460*/  FMUL.FTZ R41, R41, R32 ;  /* 0x0000002029297220 */ /* 0x000fe20000410000 */
[----:B------:R-:W-:Y:S01]  /*b470*/  FFMA.FTZ R60, R33, R42, R60 ;  /* 0x0000002a213c7223 */ /* 0x000fe2000001003c */
[C---:B------:R-:W-:Y:S01]  /*b480*/  FFMA.FTZ R62, R35.reuse, R32, -R38 ;  /* 0x00000020233e7223 */ /* 0x040fe20000010826 */
[----:B------:R-:W-:Y:S01]  /*b490*/  LOP3.LUT R33, R92, 0xffff0000, RZ, 0xc0, !PT ;  /* 0xffff00005c217812 */ /* 0x000fe200078ec0ff */
[----:B------:R-:W-:Y:S01]  /*b4a0*/  FFMA.FTZ R63, R35, R44, R41 ;  /* 0x0000002c233f7223 */ /* 0x000fe20000010029 */
[----:B------:R-:W-:Y:S01]  /*b4b0*/  LOP3.LUT R38, R97, 0xffff0000, RZ, 0xc0, !PT ;  /* 0xffff000061267812 */ /* 0x000fe200078ec0ff */
[C---:B------:R-:W-:Y:S01]  /*b4c0*/  FMUL.FTZ R35, R28.reuse, R39 ;  /* 0x000000271c237220 */ /* 0x040fe20000410000 */
[----:B------:R-:W-:Y:S01]  /*b4d0*/  LOP3.LUT R32, R93, 0xffff0000, RZ, 0xc0, !PT ;  /* 0xffff00005d207812 */ /* 0x000fe200078ec0ff */
[----:B------:R-:W-:Y:S01]  /*b4e0*/  FMUL.FTZ R41, R28, R33 ;  /* 0x000000211c297220 */ /* 0x000fe20000410000 */
[----:B------:R-:W-:-:S02]  /*b4f0*/  IMAD.U32 R40, R30, 0x10000, RZ ;  /* 0x000100001e287824 */ /* 0x000fc400078e00ff */
[C---:B------:R-:W-:Y:S01]  /*b500*/  FMUL.FTZ R28, R29.reuse, R38 ;  /* 0x000000261d1c7220 */ /* 0x040fe20000410000 */
[----:B------:R-:W-:Y:S01]  /*b510*/  FFMA.FTZ R42, R24, R33, -R35 ;  /* 0x00000021182a7223 */ /* 0x000fe20000010823 */
[-C--:B------:R-:W-:Y:S01]  /*b520*/  FMUL.FTZ R29, R29, R32.reuse ;  /* 0x000000201d1d7220 */ /* 0x080fe20000410000 */
[----:B------:R-:W-:Y:S02]  /*b530*/  IMAD.U32 R35, R94, 0x10000, RZ ;  /* 0x000100005e237824 */ /* 0x000fe400078e00ff */
[----:B------:R-:W-:Y:S01]  /*b540*/  FFMA.FTZ R44, R24, R39, R41 ;  /* 0x00000027182c7223 */ /* 0x000fe20000010029 */
[----:B------:R-:W-:Y:S02]  /*b550*/  IMAD.U32 R33, R90, 0x10000, RZ ;  /* 0x000100005a217824 */ /* 0x000fe400078e00ff */
[C---:B------:R-:W-:Y:S01]  /*b560*/  FFMA.FTZ R39, R25.reuse, R32, -R28 ;  /* 0x0000002019277223 */ /* 0x040fe2000001081c */
[----:B------:R-:W-:Y:S01]  /*b570*/  FFMA.FTZ R41, R25, R38, R29 ;  /* 0x0000002619297223 */ /* 0x000fe2000001001d */
[----:B------:R-:W-:Y:S01]  /*b580*/  IMAD.U32 R34, R26, 0x10000, RZ ;  /* 0x000100001a227824 */ /* 0x000fe200078e00ff */
[----:B------:R-:W-:Y:S01]  /*b590*/  LOP3.LUT R30, R30, 0xffff0000, RZ, 0xc0, !PT ;  /* 0xffff00001e1e7812 */ /* 0x000fe200078ec0ff */
[C---:B------:R-:W-:Y:S01]  /*b5a0*/  FMUL.FTZ R43, R40.reuse, R35 ;  /* 0x00000023282b7220 */ /* 0x040fe20000410000 */
        /* <DEDUP_REMOVED lines=11> */
[----:B------:R-:W-:-:S02]  /*b660*/  FMUL.FTZ R32, R30, R25 ;  /* 0x000000191e207220 */ /* 0x000fc40000410000 */
[-C--:B------:R-:W-:Y:S01]  /*b670*/  FMUL.FTZ R35, R31, R24.reuse ;  /* 0x000000181f237220 */ /* 0x080fe20000410000 */
[C---:B------:R-:W-:Y:S01]  /*b680*/  FFMA.FTZ R31, R27.reuse, R24, -R34 ;  /* 0x000000181b1f7223 */ /* 0x040fe20000010822 */
[C---:B------:R-:W-:Y:S01]  /*b690*/  FFMA.FTZ R30, R26.reuse, R25, -R33 ;  /* 0x000000191a1e7223 */ /* 0x040fe20000010821 */
        /* <DEDUP_REMOVED lines=12> */
.L_x_4758:
[----:B------:R-:W-:Y:S05]  /*b760*/  BSYNC B1 ;  /* 0x0000000000017941 */ /* 0x000fea0003800000 */
.L_x_4757:
[----:B012---:R-:W-:-:S05]  /*b770*/  VIADD R24, R16, 0x40 ;  /* 0x0000004010187836 */ /* 0x007fca0000000000 */
[----:B------:R-:W-:-:S13]  /*b780*/  ISETP.GE.AND P0, PT, R24, R81, PT ;  /* 0x000000511800720c */ /* 0x000fda0003f06270 */
[----:B------:R-:W-:Y:S05]  /*b790*/  @P0 BRA `(.L_x_4739) ;  /* 0x0000001400680947 */ /* 0x000fea0003800000 */
[----:B------:R-:W0:Y:S01]  /*b7a0*/  LDC R32, c[0x0][0x3f4] ;  /* 0x0000fd00ff207b82 */ /* 0x000e220000000800 */
[----:B------:R-:W-:Y:S01]  /*b7b0*/  SHF.R.S32.HI R29, RZ, 0x1f, R24 ;  /* 0x0000001fff1d7819 */ /* 0x000fe20000011418 */
[----:B------:R-:W-:Y:S01]  /*b7c0*/  IMAD.SHL.U32 R33, R24, 0x40, RZ ;  /* 0x0000004018217824 */ /* 0x000fe200078e00ff */
[----:B------:R-:W-:Y:S01]  /*b7d0*/  BSSY B1, `(.L_x_4763) ;  /* 0x0000076000017945 */ /* 0x000fe20003800000 */
[----:B------:R-:W-:Y:S01]  /*b7e0*/  VIADD R25, R73, 0x20 ;  /* 0x0000002049197836 */ /* 0x000fe20000000000 */
[----:B------:R-:W-:Y:S01]  /*b7f0*/  LEA.HI R29, R29, R24, RZ, 0x3 ;  /* 0x000000181d1d7211 */ /* 0x000fe200078f18ff */
[----:B------:R-:W-:Y:S01]  /*b800*/  VIADD R27, R73, 0x40 ;  /* 0x00000040491b7836 */ /* 0x000fe20000000000 */
[----:B------:R-:W-:-:S03]  /*b810*/  LOP3.LUT R33, R33, 0x1c0, RZ, 0xc0, !PT ;  /* 0x000001c021217812 */ /* 0x000fc600078ec0ff */
[----:B------:R-:W-:Y:S01]  /*b820*/  IMAD.SHL.U32 R29, R29, 0x40, RZ ;  /* 0x000000401d1d7824 */ /* 0x000fe200078e00ff */
[----:B------:R-:W-:-:S04]  /*b830*/  SHF.R.U32.HI R34, RZ, 0x3, R33 ;  /* 0x00000003ff227819 */ /* 0x000fc80000011621 */
[----:B------:R-:W-:Y:S02]  /*b840*/  LOP3.LUT R35, R29, 0xfffffe00, RZ, 0xc0, !PT ;  /* 0xfffffe001d237812 */ /* 0x000fe400078ec0ff */
[-C--:B0-----:R-:W-:Y:S02]  /*b850*/  ISETP.GE.AND P0, PT, R73, R32.reuse, PT ;  /* 0x000000204900720c */ /* 0x081fe40003f06270 */
[-C--:B------:R-:W-:Y:S02]  /*b860*/  ISETP.GE.AND P1, PT, R25, R32.reuse, PT ;  /* 0x000000201900720c */ /* 0x080fe40003f26270 */
[----:B------:R-:W-:-:S09]  /*b870*/  ISETP.GE.AND P2, PT, R27, R32, PT ;  /* 0x000000201b00720c */ /* 0x000fd20003f46270 */
[----:B------:R-:W-:Y:S05]  /*b880*/  @P0 BRA `(.L_x_4764) ;  /* 0x0000000400a80947 */ /* 0x000fea0003800000 */
[----:B------:R-:W-:Y:S02]  /*b890*/  LEA.HI R24, R32, R207, RZ, 0x1d ;  /* 0x000000cf20187211 */ /* 0x000fe400078fe8ff */
[----:B------:R-:W-:Y:S02]  /*b8a0*/  R2UR UR4, R209 ;  /* 0x00000000d10472ca */ /* 0x000fe400000e0000 */
[----:B------:R-:W-:Y:S01]  /*b8b0*/  SHF.R.S32.HI R25, RZ, 0x1f, R24 ;  /* 0x0000001fff197819 */ /* 0x000fe20000011418 */
[----:B------:R-:W-:Y:S01]  /*b8c0*/  IMAD.SHL.U32 R26, R24, 0x8, RZ ;  /* 0x00000008181a7824 */ /* 0x000fe200078e00ff */
[----:B------:R-:W-:Y:S02]  /*b8d0*/  LOP3.LUT R73, R33, 0x38, R73, 0xf8, !PT ;  /* 0x0000003821497812 */ /* 0x000fe400078ef849 */
[----:B------:R-:W-:Y:S02]  /*b8e0*/  LEA.HI R24, R25, R24, RZ, 0x3 ;  /* 0x0000001819187211 */ /* 0x000fe400078f18ff */
[----:B------:R-:W-:-:S02]  /*b8f0*/  LOP3.LUT R25, R33, 0x38, R26, 0xf8, !PT ;  /* 0x0000003821197812 */ /* 0x000fc400078ef81a */
[----:B------:R-:W-:Y:S01]  /*b900*/  LOP3.LUT R36, R35, R73, R34, 0xf6, !PT ;  /* 0x0000004923247212 */ /* 0x000fe200078ef622 */
[----:B------:R-:W-:Y:S01]  /*b910*/  IMAD.SHL.U32 R26, R24, 0x400, RZ ;  /* 0x00000400181a7824 */ /* 0x000fe200078e00ff */
[----:B------:R-:W-:Y:S02]  /*b920*/  LOP3.LUT R24, R25, R34, RZ, 0x3c, !PT ;  /* 0x0000002219187212 */ /* 0x000fe400078e3cff */
[----:B------:R-:W-:Y:S02]  /*b930*/  LEA R36, R36, UR4, 0x1 ;  /* 0x0000000424247c11 */ /* 0x000fe4000f8e08ff */
[----:B------:R-:W-:Y:S02]  /*b940*/  LOP3.LUT R26, R26, 0x7fffe000, RZ, 0xc0, !PT ;  /* 0x7fffe0001a1a7812 */ /* 0x000fe400078ec0ff */
[----:B------:R-:W-:Y:S02]  /*b950*/  SHF.R.U64 R41, R12, 0x10, R13 ;  /* 0x000000100c297819 */ /* 0x000fe4000000120d */
[----:B------:R-:W-:-:S02]  /*b960*/  IADD3 R28, R24, R26, R35 ;  /* 0x0000001a181c7210 */ /* 0x000fc40007ffe023 */
[----:B------:R-:W0:Y:S01]  /*b970*/  LDS.128 R24, [R36] ;  /* 0x0000000024187984 */ /* 0x000e220000000c00 */
[----:B------:R-:W-:Y:S02]  /*b980*/  SHF.R.U64 R39, R14, 0x10, R15 ;  /* 0x000000100e277819 */ /* 0x000fe4000000120f */
[----:B------:R-:W-:Y:S02]  /*b990*/  LEA R37, R28, UR39, 0x1 ;  /* 0x000000271c257c11 */ /* 0x000fe4000f8e08ff */
[----:B------:R-:W-:Y:S02]  /*b9a0*/  SHF.R.U32.HI R12, RZ, 0x10, R13 ;  /* 0x00000010ff0c7819 */ /* 0x000fe4000001160d */
[----:B------:R-:W-:Y:S01]  /*b9b0*/  SHF.R.U32.HI R14, RZ, 0x10, R15 ;  /* 0x00000010ff0e7819 */ /* 0x000fe2000001160f */
[----:B------:R-:W1:Y:S01]  /*b9c0*/  LDS.128 R28, [R37+0x12400] ;  /* 0x01240000251c7984 */ /* 0x000e620000000c00 */
[----:B------:R-:W-:Y:S02]  /*b9d0*/  SHF.R.U64 R15, R56, 0x10, R57 ;  /* 0x00000010380f7819 */ /* 0x000fe40000001239 */
[----:B------:R-:W-:-:S02]  /*b9e0*/  SHF.R.U64 R13, R58, 0x10, R59 ;  /* 0x000000103a0d7819 */ /* 0x000fc4000000123b */
[----:B------:R-:W-:Y:S02]  /*b9f0*/  SHF.R.U32.HI R56, RZ, 0x10, R57 ;  /* 0x00000010ff387819 */ /* 0x000fe40000011639 */
[----:B------:R-:W-:Y:S02]  /*ba00*/  PRMT R101, R101, 0x5410, R12 ;  /* 0x0000541065657816 */ /* 0x000fe4000000000c */
[----:B------:R-:W-:Y:S02]  /*ba10*/  PRMT R104, R104, 0x5410, R15 ;  /* 0x0000541068687816 */ /* 0x000fe4000000000f */
[----:B------:R-:W-:Y:S02]  /*ba20*/  PRMT R102, R102, 0x5410, R13 ;  /* 0x0000541066667816 */ /* 0x000fe4000000000d */
[----:B------:R-:W-:Y:S01]  /*ba30*/  PRMT R99, R99, 0x5410, R14 ;  /* 0x0000541063637816 */ /* 0x000fe2000000000e */
[----:B------:R-:W-:Y:S01]  /*ba40*/  IMAD.U32 R43, R104, 0x10000, RZ ;  /* 0x00010000682b7824 */ /* 0x000fe200078e00ff */
[----:B------:R-:W-:-:S02]  /*ba50*/  PRMT R100, R100, 0x5410, R41 ;  /* 0x0000541064647816 */ /* 0x000fc40000000029 */
[----:B------:R-:W-:Y:S02]  /*ba60*/  PRMT R105, R105, 0x5410, R56 ;  /* 0x0000541069697816 */ /* 0x000fe40000000038 */
[----:B------:R-:W-:Y:S01]  /*ba70*/  SHF.R.U32.HI R58, RZ, 0x10, R59 ;  /* 0x00000010ff3a7819 */ /* 0x000fe2000001163b */
[----:B------:R-:W-:Y:S01]  /*ba80*/  IMAD.U32 R42, R100, 0x10000, RZ ;  /* 0x00010000642a7824 */ /* 0x000fe200078e00ff */
[----:B------:R-:W-:Y:S01]  /*ba90*/  PRMT R98, R98, 0x5410, R39 ;  /* 0x0000541062627816 */ /* 0x000fe20000000027 */
[----:B------:R-:W-:Y:S01]  /*baa0*/  IMAD.U32 R44, R105, 0x10000, RZ ;  /* 0x00010000692c7824 */ /* 0x000fe200078e00ff */
[----:B------:R-:W-:Y:S02]  /*bab0*/  PRMT R103, R103, 0x5410, R58 ;  /* 0x0000541067677816 */ /* 0x000fe4000000003a */
[----:B------:R-:W-:Y:S02]  /*bac0*/  LOP3.LUT R104, R104, 0xffff0000, RZ, 0xc0, !PT ;  /* 0xffff000068687812 */ /* 0x000fe400078ec0ff */
[----:B------:R-:W-:-:S02]  /*bad0*/  LOP3.LUT R100, R100, 0xffff0000, RZ, 0xc0, !PT ;  /* 0xffff000064647812 */ /* 0x000fc400078ec0ff */
        /* <DEDUP_REMOVED lines=33> */
[----:B------:R-:W-:Y:S01]  /*bcf0*/  FFMA.FTZ R100, R13, R100, -R12 ;  /* 0x000000640d647223 */ /* 0x000fe2000001080c */
[----:B------:R-:W-:Y:S01]  /*bd00*/  IMAD.U32 R12, R98, 0x10000, RZ ;  /* 0x00010000620c7824 */ /* 0x000fe200078e00ff */
[----:B------:R-:W-:Y:S01]  /*bd10*/  LOP3.LUT R101, R101, 0xffff0000, RZ, 0xc0, !PT ;  /* 0xffff000065657812 */ /* 0x000fe200078ec0ff */
[----:B------:R-:W-:Y:S01]  /*bd20*/  FMUL.FTZ R44, R40, R14 ;  /* 0x0000000e282c7220 */ /* 0x000fe20000410000 */
[----:B------:R-:W-:Y:S01]  /*bd30*/  LOP3.LUT R102, R102, 0xffff0000, RZ, 0xc0, !PT ;  /* 0xffff000066667812 */ /* 0x000fe200078ec0ff */
[----:B------:R-:W-:Y:S01]  /*bd40*/  FMUL.FTZ R40, R40, R12 ;  /* 0x0000000c28287220 */ /* 0x000fe20000410000 */
[----:B------:R-:W-:Y:S01]  /*bd50*/  LOP3.LUT R31, R31, 0xffff0000, RZ, 0xc0, !PT ;  /* 0xffff00001f1f7812 */ /* 0x000fe200078ec0ff */
[----:B------:R-:W-:Y:S01]  /*bd60*/  FFMA.FTZ R43, R38, R42, R43 ;  /* 0x0000002a262b7223 */ /* 0x000fe2000001002b */
[----:B------:R-:W-:Y:S01]  /*bd70*/  LOP3.LUT R98, R98, 0xffff0000, RZ, 0xc0, !PT ;  /* 0xffff000062627812 */ /* 0x000fe200078ec0ff */
[----:B------:R-:W-:Y:S01]  /*bd80*/  FFMA.FTZ R44, R15, R12, -R44 ;  /* 0x0000000c0f2c7223 */ /* 0x000fe2000001082c */
[----:B------:R-:W-:Y:S01]  /*bd90*/  LOP3.LUT R103, R103, 0xffff0000, RZ, 0xc0, !PT ;  /* 0xffff000067677812 */ /* 0x000fe200078ec0ff */
[----:B------:R-:W-:Y:S01]  /*bda0*/  FMUL.FTZ R27, R29, R105 ;  /* 0x000000691d1b7220 */ /* 0x000fe20000410000 */
[----:B------:R-:W-:Y:S01]  /*bdb0*/  LOP3.LUT R99, R99, 0xffff0000, RZ, 0xc0, !PT ;  /* 0xffff000063637812 */ /* 0x000fe200078ec0ff */
[----:B------:R-:W-:Y:S01]  /*bdc0*/  FMUL.FTZ R42, R29, R101 ;  /* 0x000000651d2a7220 */ /* 0x000fe20000410000 */
[----:B------:R-:W-:Y:S01]  /*bdd0*/  FFMA.FTZ R28, R13, R104, R28 ;  /* 0x000000680d1c7223 */ /* 0x000fe2000001001c */
[C---:B------:R-:W-:Y:S01]  /*bde0*/  FMUL.FTZ R12, R30.reuse, R102 ;  /* 0x000000661e0c7220 */ /* 0x040fe20000410000 */
[----:B------:R-:W-:Y:S01]  /*bdf0*/  FFMA.FTZ R40, R15, R14, R40 ;  /* 0x0000000e0f287223 */ /* 0x000fe20000010028 */
[-C--:B------:R-:W-:Y:S01]  /*be00*/  FMUL.FTZ R13, R30, R98.reuse ;  /* 0x000000621e0d7220 */ /* 0x080fe20000410000 */
[C---:B------:R-:W-:Y:S01]  /*be10*/  FMUL.FTZ R29, R31.reuse, R103 ;  /* 0x000000671f1d7220 */ /* 0x040fe20000410000 */
[----:B------:R-:W-:Y:S01]  /*be20*/  FMUL.FTZ R14, R31, R99 ;  /* 0x000000631f0e7220 */ /* 0x000fe20000410000 */
[----:B------:R-:W-:Y:S01]  /*be30*/  FFMA.FTZ R38, R24, R101, -R27 ;  /* 0x0000006518267223 */ /* 0x000fe2000001081b */
[C---:B------:R-:W-:Y:S01]  /*be40*/  FFMA.FTZ R15, R25.reuse, R98, -R12 ;  /* 0x00000062190f7223 */ /* 0x040fe2000001080c */
[----:B------:R-:W-:Y:S01]  /*be50*/  FFMA.FTZ R27, R25, R102, R13 ;  /* 0x00000066191b7223 */ /* 0x000fe2000001000d */
        /* <DEDUP_REMOVED lines=13> */
.L_x_4764:
[----:B------:R-:W-:Y:S05]  /*bf30*/  BSYNC B1 ;  /* 0x0000000000017941 */ /* 0x000fea0003800000 */
.L_x_4763:
[----:B------:R-:W-:Y:S04]  /*bf40*/  BSSY B1, `(.L_x_4765) ;  /* 0x0000070000017945 */ /* 0x000fe80003800000 */
[----:B------:R-:W-:Y:S05]  /*bf50*/  @P1 BRA `(.L_x_4766) ;  /* 0x0000000400b81947 */ /* 0x000fea0003800000 */
[----:B------:R-:W-:Y:S02]  /*bf60*/  LEA.HI R69, R32, R69, RZ, 0x1d ;  /* 0x0000004520457211 */ /* 0x000fe400078fe8ff */
[----:B------:R-:W-:Y:S02]  /*bf70*/  LEA.HI R71, R71, R74, RZ, 0x6 ;  /* 0x0000004a47477211 */ /* 0x000fe400078f30ff */
[----:B0-----:R-:W-:Y:S01]  /*bf80*/  SHF.R.S32.HI R14, RZ, 0x1f, R69 ;  /* 0x0000001fff0e7819 */ /* 0x001fe20000011445 */
[----:B------:R-:W-:Y:S01]  /*bf90*/  IMAD.SHL.U32 R12, R69, 0x8, RZ ;  /* 0x00000008450c7824 */ /* 0x000fe200078e00ff */
[----:B------:R-:W-:Y:S01]  /*bfa0*/  R2UR UR4, R209 ;  /* 0x00000000d10472ca */ /* 0x000fe200000e0000 */
[----:B------:R-:W-:Y:S01]  /*bfb0*/  IMAD.SHL.U32 R71, R71, 0x80, RZ ;  /* 0x0000008047477824 */ /* 0x000fe200078e00ff */
[----:B------:R-:W-:Y:S02]  /*bfc0*/  LEA.HI R14, R14, R69, RZ, 0x3 ;  /* 0x000000450e0e7211 */ /* 0x000fe400078f18ff */
[----:B------:R-:W-:-:S02]  /*bfd0*/  LOP3.LUT R13, R33, 0x38, R70, 0xf8, !PT ;  /* 0x00000038210d7812 */ /* 0x000fc400078ef846 */
[----:B------:R-:W-:Y:S01]  /*bfe0*/  LOP3.LUT R24, R71, 0xffffe000, RZ, 0xc0, !PT ;  /* 0xffffe00047187812 */ /* 0x000fe200078ec0ff */
[----:B------:R-:W-:Y:S01]  /*bff0*/  IMAD.SHL.U32 R14, R14, 0x400, RZ ;  /* 0x000004000e0e7824 */ /* 0x000fe200078e00ff */
[----:B------:R-:W-:Y:S02]  /*c000*/  LOP3.LUT R15, R13, R34, RZ, 0x3c, !PT ;  /* 0x000000220d0f7212 */ /* 0x000fe400078e3cff */
[----:B------:R-:W-:Y:S02]  /*c010*/  LOP3.LUT R13, R33, 0x38, R12, 0xf8, !PT ;  /* 0x00000038210d7812 */ /* 0x000fe400078ef80c */
[----:B------:R-:W-:Y:S02]  /*c020*/  IADD3 R15, R15, R24, R35 ;  /* 0x000000180f0f7210 */ /* 0x000fe40007ffe023 */
[----:B------:R-:W-:Y:S02]  /*c030*/  LOP3.LUT R12, R13, R34, RZ, 0x3c, !PT ;  /* 0x000000220d0c7212 */ /* 0x000fe400078e3cff */
[----:B------:R-:W-:-:S02]  /*c040*/  LOP3.LUT R14, R14, 0x7fffe000, RZ, 0xc0, !PT ;  /* 0x7fffe0000e0e7812 */ /* 0x000fc400078ec0ff */
[----:B------:R-:W-:Y:S02]  /*c050*/  LEA R42, R15, UR4, 0x1 ;  /* 0x000000040f2a7c11 */ /* 0x000fe4000f8e08ff */
[----:B------:R-:W-:Y:S02]  /*c060*/  IADD3 R24, R12, R14, R35 ;  /* 0x0000000e0c187210 */ /* 0x000fe40007ffe023 */
[----:B------:R-:W-:Y:S01]  /*c070*/  SHF.R.U64 R31, R8, 0x10, R9 ;  /* 0x00000010081f7819 */ /* 0x000fe20000001209 */
[----:B------:R-:W0:Y:S01]  /*c080*/  LDS.128 R12, [R42] ;  /* 0x000000002a0c7984 */ /* 0x000e220000000c00 */
[----:B------:R-:W-:Y:S02]  /*c090*/  LEA R28, R24, UR39, 0x1 ;  /* 0x00000027181c7c11 */ /* 0x000fe4000f8e08ff */
[----:B------:R-:W-:Y:S02]  /*c0a0*/  SHF.R.U64 R29, R10, 0x10, R11 ;  /* 0x000000100a1d7819 */ /* 0x000fe4000000120b */
[----:B------:R-:W-:Y:S01]  /*c0b0*/  SHF.R.U32.HI R8, RZ, 0x10, R9 ;  /* 0x00000010ff087819 */ /* 0x000fe20000011609 */
[----:B------:R-:W1:Y:S01]  /*c0c0*/  LDS.128 R24, [R28+0x12400] ;  /* 0x012400001c187984 */ /* 0x000e620000000c00 */
[----:B------:R-:W-:-:S02]  /*c0d0*/  SHF.R.U32.HI R10, RZ, 0x10, R11 ;  /* 0x00000010ff0a7819 */ /* 0x000fc4000001160b */
[----:B------:R-:W-:Y:S02]  /*c0e0*/  SHF.R.U64 R11, R52, 0x10, R53 ;  /* 0x00000010340b7819 */ /* 0x000fe40000001235 */
[----:B------:R-:W-:Y:S02]  /*c0f0*/  SHF.R.U64 R9, R54, 0x10, R55 ;  /* 0x0000001036097819 */ /* 0x000fe40000001237 */
        /* <DEDUP_REMOVED lines=9> */
[----:B------:R-:W-:Y:S02]  /*c190*/  SHF.R.U32.HI R54, RZ, 0x10, R55 ;  /* 0x00000010ff367819 */ /* 0x000fe40000011637 */
[----:B------:R-:W-:Y:S02]  /*c1a0*/  PRMT R89, R89, 0x5410, R52 ;  /* 0x0000541059597816 */ /* 0x000fe40000000034 */
[----:B------:R-:W-:Y:S02]  /*c1b0*/  PRMT R87, R87, 0x5410, R54 ;  /* 0x0000541057577816 */ /* 0x000fe40000000036 */
[----:B------:R-:W-:Y:S01]  /*c1c0*/  LOP3.LUT R88, R88, 0xffff0000, RZ, 0xc0, !PT ;  /* 0xffff000058587812 */ /* 0x000fe200078ec0ff */
[----:B------:R-:W-:Y:S01]  /*c1d0*/  IMAD.U32 R39, R89, 0x10000, RZ ;  /* 0x0001000059277824 */ /* 0x000fe200078e00ff */
        /* <DEDUP_REMOVED lines=22> */
[----:B------:R-:W-:Y:S01]  /*c340*/  FMUL.FTZ R47, R30, R15 ;  /* 0x0000000f1e2f7220 */ /* 0x000fe20000410000 */
[----:B------:R-:W-:Y:S01]  /*c350*/  IMAD.U32 R8, R83, 0x10000, RZ ;  /* 0x0001000053087824 */ /* 0x000fe200078e00ff */
[----:B------:R-:W-:Y:S01]  /*c360*/  LOP3.LUT R85, R85, 0xffff0000, RZ, 0xc0, !PT ;  /* 0xffff000055557812 */ /* 0x000fe200078ec0ff */
[----:B------:R-:W-:Y:S01]  /*c370*/  FMUL.FTZ R30, R36, R37 ;  /* 0x00000025241e7220 */ /* 0x000fe20000410000 */
[----:B------:R-:W-:Y:S01]  /*c380*/  FFMA.FTZ R47, R10, R39, R47 ;  /* 0x000000270a2f7223 */ /* 0x000fe2000001002f */
[-C--:B------:R-:W-:Y:S01]  /*c390*/  FMUL.FTZ R36, R36, R8.reuse ;  /* 0x0000000824247220 */ /* 0x080fe20000410000 */
[----:B------:R-:W-:Y:S01]  /*c3a0*/  FFMA.FTZ R45, R10, R15, -R45 ;  /* 0x0000000f0a2d7223 */ /* 0x000fe2000001082d */
[C---:B------:R-:W-:Y:S01]  /*c3b0*/  FFMA.FTZ R39, R29.reuse, R8, -R30 ;  /* 0x000000081d277223 */ /* 0x040fe2000001081e */
[C---:B------:R-:W-:Y:S01]  /*c3c0*/  FMUL.FTZ R8, R24.reuse, R88 ;  /* 0x0000005818087220 */ /* 0x040fe20000410000 */
[----:B------:R-:W-:Y:S01]  /*c3d0*/  FFMA.FTZ R29, R29, R37, R36 ;  /* 0x000000251d1d7223 */ /* 0x000fe20000010024 */
[----:B------:R-:W-:Y:S01]  /*c3e0*/  FMUL.FTZ R24, R24, R84 ;  /* 0x0000005418187220 */ /* 0x000fe20000410000 */
[----:B------:R-:W-:-:S02]  /*c3f0*/  IMAD.U32 R31, R26, 0x10000, RZ ;  /* 0x000100001a1f7824 */ /* 0x000fc400078e00ff */
[----:B------:R-:W-:Y:S01]  /*c400*/  FFMA.FTZ R84, R9, R84, -R8 ;  /* 0x0000005409547223 */ /* 0x000fe20000010808 */
[----:B------:R-:W-:Y:S02]  /*c410*/  IMAD.U32 R10, R86, 0x10000, RZ ;  /* 0x00010000560a7824 */ /* 0x000fe400078e00ff */
[C---:B------:R-:W-:Y:S01]  /*c420*/  FMUL.FTZ R15, R25.reuse, R89 ;  /* 0x00000059190f7220 */ /* 0x040fe20000410000 */
[-C--:B------:R-:W-:Y:S01]  /*c430*/  FMUL.FTZ R36, R25, R85.reuse ;  /* 0x0000005519247220 */ /* 0x080fe20000410000 */
[----:B------:R-:W-:Y:S01]  /*c440*/  IMAD.U32 R8, R82, 0x10000, RZ ;  /* 0x0001000052087824 */ /* 0x000fe200078e00ff */
[----:B------:R-:W-:Y:S01]  /*c450*/  LOP3.LUT R26, R26, 0xffff0000, RZ, 0xc0, !PT ;  /* 0xffff00001a1a7812 */ /* 0x000fe200078ec0ff */
[----:B------:R-:W-:Y:S01]  /*c460*/  FMUL.FTZ R38, R31, R10 ;  /* 0x0000000a1f267220 */ /* 0x000fe20000410000 */
[----:B------:R-:W-:Y:S01]  /*c470*/  LOP3.LUT R82, R82, 0xffff0000, RZ, 0xc0, !PT ;  /* 0xffff000052527812 */ /* 0x000fe200078ec0ff */
[C---:B------:R-:W-:Y:S01]  /*c480*/  FFMA.FTZ R30, R12.reuse, R85, -R15 ;  /* 0x000000550c1e7223 */ /* 0x040fe2000001080f */
[----:B------:R-:W-:Y:S01]  /*c490*/  LOP3.LUT R27, R27, 0xffff0000, RZ, 0xc0, !PT ;  /* 0xffff00001b1b7812 */ /* 0x000fe200078ec0ff */
[----:B------:R-:W-:Y:S01]  /*c4a0*/  FFMA.FTZ R36, R12, R89, R36 ;  /* 0x000000590c247223 */ /* 0x000fe20000010024 */
[----:B------:R-:W-:Y:S01]  /*c4b0*/  LOP3.LUT R86, R86, 0xffff0000, RZ, 0xc0, !PT ;  /* 0xffff000056567812 */ /* 0x000fe200078ec0ff */
[----:B------:R-:W-:Y:S01]  /*c4c0*/  FMUL.FTZ R12, R31, R8 ;  /* 0x000000081f0c7220 */ /* 0x000fe20000410000 */
[----:B------:R-:W-:Y:S01]  /*c4d0*/  LOP3.LUT R87, R87, 0xffff0000, RZ, 0xc0, !PT ;  /* 0xffff000057577812 */ /* 0x000fe200078ec0ff */
[----:B------:R-:W-:Y:S01]  /*c4e0*/  FFMA.FTZ R24, R9, R88, R24 ;  /* 0x0000005809187223 */ /* 0x000fe20000010018 */
[----:B------:R-:W-:Y:S01]  /*c4f0*/  LOP3.LUT R83, R83, 0xffff0000, RZ, 0xc0, !PT ;  /* 0xffff000053537812 */ /* 0x000fe200078ec0ff */
[C---:B------:R-:W-:Y:S01]  /*c500*/  FFMA.FTZ R38, R11.reuse, R8, -R38 ;  /* 0x000000080b267223 */ /* 0x040fe20000010826 */
[C---:B------:R-:W-:Y:S01]  /*c510*/  FMUL.FTZ R9, R26.reuse, R82 ;  /* 0x000000521a097220 */ /* 0x040fe20000410000 */
[----:B------:R-:W-:Y:S01]  /*c520*/  FFMA.FTZ R11, R11, R10, R12 ;  /* 0x0000000a0b0b7223 */ /* 0x000fe2000001000c */
[-C--:B------:R-:W-:Y:S01]  /*c530*/  FMUL.FTZ R8, R26, R86.reuse ;  /* 0x000000561a087220 */ /* 0x080fe20000410000 */
[C---:B------:R-:W-:Y:S01]  /*c540*/  FMUL.FTZ R25, R27.reuse, R87 ;  /* 0x000000571b197220 */ /* 0x040fe20000410000 */
[-C--:B------:R-:W-:Y:S01]  /*c550*/  FMUL.FTZ R10, R27, R83.reuse ;  /* 0x000000531b0a7220 */ /* 0x080fe20000410000 */
[C---:B------:R-:W-:Y:S01]  /*c560*/  FFMA.FTZ R86, R13.reuse, R86, R9 ;  /* 0x000000560d567223 */ /* 0x040fe20000010009 */
[----:B------:R-:W-:Y:S01]  /*c570*/  FFMA.FTZ R15, R13, R82, -R8 ;  /* 0x000000520d0f7223 */ /* 0x000fe20000010808 */
[C---:B------:R-:W-:Y:S01]  /*c580*/  FFMA.FTZ R26, R14.reuse, R83, -R25 ;  /* 0x000000530e1a7223 */ /* 0x040fe20000010819 */
        /* <DEDUP_REMOVED lines=11> */
.L_x_4766:
[----:B------:R-:W-:Y:S05]  /*c640*/  BSYNC B1 ;  /* 0x0000000000017941 */ /* 0x000fea0003800000 */
.L_x_4765:
[----:B------:R-:W-:Y:S05]  /*c650*/  @P2 BRA `(.L_x_4739) ;  /* 0x0000000400b82947 */ /* 0x000fea0003800000 */
[----:B------:R-:W-:Y:S02]  /*c660*/  LEA.HI R32, R32, R68, RZ, 0x1d ;  /* 0x0000004420207211 */ /* 0x000fe400078fe8ff */
[----:B------:R-:W-:Y:S02]  /*c670*/  LEA.HI R21, R21, R230, RZ, 0x6 ;  /* 0x000000e615157211 */ /* 0x000fe400078f30ff */
[----:B-1----:R-:W-:Y:S01]  /*c680*/  SHF.R.S32.HI R9, RZ, 0x1f, R32 ;  /* 0x0000001fff097819 */ /* 0x002fe20000011420 */
[----:B------:R-:W-:Y:S01]  /*c690*/  IMAD.SHL.U32 R8, R32, 0x8, RZ ;  /* 0x0000000820087824 */ /* 0x000fe200078e00ff */
[----:B------:R-:W-:Y:S01]  /*c6a0*/  R2UR UR4, R209 ;  /* 0x00000000d10472ca */ /* 0x000fe200000e0000 */
[----:B------:R-:W-:Y:S01]  /*c6b0*/  IMAD.SHL.U32 R21, R21, 0x80, RZ ;  /* 0x0000008015157824 */ /* 0x000fe200078e00ff */
[----:B------:R-:W-:Y:S02]  /*c6c0*/  LEA.HI R9, R9, R32, RZ, 0x3 ;  /* 0x0000002009097211 */ /* 0x000fe400078f18ff */
[----:B------:R-:W-:-:S02]  /*c6d0*/  LOP3.LUT R11, R33, 0x38, R20, 0xf8, !PT ;  /* 0x00000038210b7812 */ /* 0x000fc400078ef814 */
[----:B------:R-:W-:Y:S01]  /*c6e0*/  LOP3.LUT R33, R33, 0x38, R8, 0xf8, !PT ;  /* 0x0000003821217812 */ /* 0x000fe200078ef808 */
[----:B------:R-:W-:Y:S01]  /*c6f0*/  IMAD.SHL.U32 R9, R9, 0x400, RZ ;  /* 0x0000040009097824 */ /* 0x000fe200078e00ff */
[-C--:B------:R-:W-:Y:S02]  /*c700*/  LOP3.LUT R11, R11, R34.reuse, RZ, 0x3c, !PT ;  /* 0x000000220b0b7212 */ /* 0x080fe400078e3cff */
[----:B------:R-:W-:Y:S02]  /*c710*/  LOP3.LUT R10, R21, 0xffffe000, RZ, 0xc0, !PT ;  /* 0xffffe000150a7812 */ /* 0x000fe400078ec0ff */
[----:B------:R-:W-:Y:S02]  /*c720*/  LOP3.LUT R34, R33, R34, RZ, 0x3c, !PT ;  /* 0x0000002221227212 */ /* 0x000fe400078e3cff */
[----:B------:R-:W-:Y:S02]  /*c730*/  LOP3.LUT R9, R9, 0x7fffe000, RZ, 0xc0, !PT ;  /* 0x7fffe00009097812 */ /* 0x000fe400078ec0ff */
[----:B------:R-:W-:-:S02]  /*c740*/  IADD3 R10, R11, R10, R35 ;  /* 0x0000000a0b0a7210 */ /* 0x000fc40007ffe023 */
[----:B------:R-:W-:Y:S02]  /*c750*/  IADD3 R34, R34, R9, R35 ;  /* 0x0000000922227210 */ /* 0x000fe40007ffe023 */
[----:B0-----:R-:W-:Y:S02]  /*c760*/  LEA R36, R10, UR4, 0x1 ;  /* 0x000000040a247c11 */ /* 0x001fe4000f8e08ff */
[----:B------:R-:W-:Y:S02]  /*c770*/  LEA R34, R34, UR39, 0x1 ;  /* 0x0000002722227c11 */ /* 0x000fe4000f8e08ff */
[----:B------:R-:W-:Y:S01]  /*c780*/  SHF.R.U64 R25, R6, 0x10, R7 ;  /* 0x0000001006197819 */ /* 0x000fe20000001207 */
[----:B------:R-:W0:Y:S01]  /*c790*/  LDS.128 R8, [R36] ;  /* 0x0000000024087984 */ /* 0x000e220000000c00 */
[----:B------:R-:W-:Y:S02]  /*c7a0*/  SHF.R.U64 R24, R4, 0x10, R5 ;  /* 0x0000001004187819 */ /* 0x000fe40000001205 */
[----:B------:R-:W-:Y:S01]  /*c7b0*/  SHF.R.U64 R6, R48, 0x10, R49 ;  /* 0x0000001030067819 */ /* 0x000fe20000001231 */
[----:B------:R-:W1:Y:S01]  /*c7c0*/  LDS.128 R12, [R34+0x12400] ;  /* 0x01240000220c7984 */ /* 0x000e620000000c00 */
[----:B------:R-:W-:-:S02]  /*c7d0*/  SHF.R.U32.HI R20, RZ, 0x10, R5 ;  /* 0x00000010ff147819 */ /* 0x000fc40000011605 */
[----:B------:R-:W-:Y:S02]  /*c7e0*/  SHF.R.U32.HI R49, RZ, 0x10, R49 ;  /* 0x00000010ff317819 */ /* 0x000fe40000011631 */
[--C-:B------:R-:W-:Y:S02]  /*c7f0*/  SHF.R.U64 R4, R50, 0x10, R51.reuse ;  /* 0x0000001032047819 */ /* 0x100fe40000001233 */
[----:B------:R-:W-:Y:S02]  /*c800*/  SHF.R.U32.HI R51, RZ, 0x10, R51 ;  /* 0x00000010ff337819 */ /* 0x000fe40000011633 */
[----:B------:R-:W-:Y:S02]  /*c810*/  PRMT R75, R75, 0x5410, R20 ;  /* 0x000054104b4b7816 */ /* 0x000fe40000000014 */
[----:B------:R-:W-:Y:S02]  /*c820*/  PRMT R80, R80, 0x5410, R49 ;  /* 0x0000541050507816 */ /* 0x000fe40000000031 */
[----:B------:R-:W-:-:S02]  /*c830*/  SHF.R.U32.HI R7, RZ, 0x10, R7 ;  /* 0x00000010ff077819 */ /* 0x000fc40000011607 */
[----:B------:R-:W-:Y:S01]  /*c840*/  PRMT R78, R78, 0x5410, R51 ;  /* 0x000054104e4e7816 */ /* 0x000fe20000000033 */
[----:B------:R-:W-:Y:S01]  /*c850*/  IMAD.U32 R28, R80, 0x10000, RZ ;  /* 0x00010000501c7824 */ /* 0x000fe200078e00ff */
[----:B------:R-:W-:Y:S02]  /*c860*/  PRMT R77, R77, 0x5410, R4 ;  /* 0x000054104d4d7816 */ /* 0x000fe40000000004 */
[----:B------:R-:W-:Y:S01]  /*c870*/  PRMT R79, R79, 0x5410, R6 ;  /* 0x000054104f4f7816 */ /* 0x000fe20000000006 */
[----:B------:R-:W-:Y:S01]  /*c880*/  IMAD.U32 R29, R78, 0x10000, RZ ;  /* 0x000100004e1d7824 */ /* 0x000fe200078e00ff */
[----:B------:R-:W-:Y:S01]  /*c890*/  PRMT R21, R3, 0x5410, R24 ;  /* 0x0000541003157816 */ /* 0x000fe20000000018 */
[----:B------:R-:W-:Y:S01]  /*c8a0*/  IMAD.U32 R24, R75, 0x10000, RZ ;  /* 0x000100004b187824 */ /* 0x000fe200078e00ff */
[----:B------:R-:W-:Y:S02]  /*c8b0*/  PRMT R25, R0, 0x5410, R25 ;  /* 0x0000541000197816 */ /* 0x000fe40000000019 */
[----:B------:R-:W-:-:S02]  /*c8c0*/  PRMT R26, R2, 0x5410, R7 ;  /* 0x00005410021a7816 */ /* 0x000fc40000000007 */
[----:B------:R-:W-:Y:S02]  /*c8d0*/  LOP3.LUT R27, R80, 0xffff0000, RZ, 0xc0, !PT ;  /* 0xffff0000501b7812 */ /* 0x000fe400078ec0ff */
[----:B------:R-:W-:Y:S02]  /*c8e0*/  LOP3.LUT R75, R75, 0xffff0000, RZ, 0xc0, !PT ;  /* 0xffff00004b4b7812 */ /* 0x000fe400078ec0ff */
        /* <DEDUP_REMOVED lines=8> */
[----:B------:R-:W-:Y:S01]  /*c970*/  LOP3.LUT R8, R9, 0xffff0000, RZ, 0xc0, !PT ;  /* 0xffff000009087812 */ /* 0x000fe200078ec0ff */
[----:B------:R-:W-:-:S02]  /*c980*/  IMAD.U32 R20, R15, 0x10000, RZ ;  /* 0x000100000f147824 */ /* 0x000fc400078e00ff */
[----:B------:R-:W-:Y:S01]  /*c990*/  FMUL.FTZ R30, R11, R28 ;  /* 0x0000001c0b1e7220 */ /* 0x000fe20000410000 */
[----:B------:R-:W-:Y:S01]  /*c9a0*/  IMAD.U32 R3, R9, 0x10000, RZ ;  /* 0x0001000009037824 */ /* 0x000fe200078e00ff */
[C---:B------:R-:W-:Y:S01]  /*c9b0*/  LOP3.LUT R9, R12.reuse, 0xffff0000, RZ, 0xc0, !PT ;  /* 0xffff00000c097812 */ /* 0x040fe200078ec0ff */
[----:B------:R-:W-:Y:S01]  /*c9c0*/  IMAD.U32 R7, R12, 0x10000, RZ ;  /* 0x000100000c077824 */ /* 0x000fe200078e00ff */
[----:B------:R-:W-:Y:S01]  /*c9d0*/  LOP3.LUT R12, R13, 0xffff0000, RZ, 0xc0, !PT ;  /* 0xffff00000d0c7812 */ /* 0x000fe200078ec0ff */
[-C--:B------:R-:W-:Y:S01]  /*c9e0*/  FMUL.FTZ R32, R11, R24.reuse ;  /* 0x000000180b207220 */ /* 0x080fe20000410000 */
[----:B------:R-:W-:Y:S02]  /*c9f0*/  IMAD.U32 R11, R26, 0x10000, RZ ;  /* 0x000100001a0b7824 */ /* 0x000fe400078e00ff */
[C---:B------:R-:W-:Y:S01]  /*ca00*/  FMUL.FTZ R31, R20.reuse, R29 ;  /* 0x0000001d141f7220 */ /* 0x040fe20000410000 */
[C---:B------:R-:W-:Y:S01]  /*ca10*/  FFMA.FTZ R30, R3.reuse, R24, -R30 ;  /* 0x00000018031e7223 */ /* 0x040fe2000001081e */
[----:B------:R-:W-:Y:S01]  /*ca20*/  FFMA.FTZ R32, R3, R28, R32 ;  /* 0x0000001c03207223 */ /* 0x000fe20000010020 */
[-C--:B------:R-:W-:Y:S01]  /*ca30*/  FMUL.FTZ R33, R20, R11.reuse ;  /* 0x0000000b14217220 */ /* 0x080fe20000410000 */
[----:B------:R-:W-:Y:S01]  /*ca40*/  FFMA.FTZ R31, R6, R11, -R31 ;  /* 0x0000000b061f7223 */ /* 0x000fe2000001081f */
[----:B------:R-:W-:Y:S01]  /*ca50*/  FMUL.FTZ R3, R12, R27 ;  /* 0x0000001b0c037220 */ /* 0x000fe20000410000 */
[----:B------:R-:W-:-:S02]  /*ca60*/  IMAD.U32 R13, R14, 0x10000, RZ ;  /* 0x000100000e0d7824 */ /* 0x000fc400078e00ff */
[----:B------:R-:W-:Y:S01]  /*ca70*/  FMUL.FTZ R12, R12, R75 ;  /* 0x0000004b0c0c7220 */ /* 0x000fe20000410000 */
[----:B------:R-:W-:Y:S02]  /*ca80*/  IMAD.U32 R11, R77, 0x10000, RZ ;  /* 0x000100004d0b7824 */ /* 0x000fe400078e00ff */
[----:B------:R-:W-:Y:S01]  /*ca90*/  FFMA.FTZ R33, R6, R29, R33 ;  /* 0x0000001d06217223 */ /* 0x000fe20000010021 */
[----:B------:R-:W-:Y:S01]  /*caa0*/  FFMA.FTZ R75, R8, R75, -R3 ;  /* 0x0000004b084b7223 */ /* 0x000fe20000010803 */
[----:B------:R-:W-:Y:S01]  /*cab0*/  LOP3.LUT R15, R15, 0xffff0000, RZ, 0xc0, !PT ;  /* 0xffff00000f0f7812 */ /* 0x000fe200078ec0ff */
[----:B------:R-:W-:Y:S02]  /*cac0*/  IMAD.U32 R3, R25, 0x10000, RZ ;  /* 0x0001000019037824 */ /* 0x000fe400078e00ff */
[----:B------:R-:W-:Y:S01]  /*cad0*/  FMUL.FTZ R29, R13, R11 ;  /* 0x0000000b0d1d7220 */ /* 0x000fe20000410000 */
[----:B------:R-:W-:Y:S01]  /*cae0*/  LOP3.LUT R14, R14, 0xffff0000, RZ, 0xc0, !PT ;  /* 0xffff00000e0e7812 */ /* 0x000fe200078ec0ff */
[----:B------:R-:W-:Y:S01]  /*caf0*/  FFMA.FTZ R27, R8, R27, R12 ;  /* 0x0000001b081b7223 */ /* 0x000fe2000001000c */
[----:B------:R-:W-:Y:S01]  /*cb00*/  LOP3.LUT R77, R77, 0xffff0000, RZ, 0xc0, !PT ;  /* 0xffff00004d4d7812 */ /* 0x000fe200078ec0ff */
[-C--:B------:R-:W-:Y:S01]  /*cb10*/  FMUL.FTZ R13, R13, R3.reuse ;  /* 0x000000030d0d7220 */ /* 0x080fe20000410000 */
[----:B------:R-:W-:Y:S01]  /*cb20*/  LOP3.LUT R25, R25, 0xffff0000, RZ, 0xc0, !PT ;  /* 0xffff000019197812 */ /* 0x000fe200078ec0ff */
[----:B------:R-:W-:Y:S01]  /*cb30*/  FFMA.FTZ R29, R4, R3, -R29 ;  /* 0x00000003041d7223 */ /* 0x000fe2000001081d */
[----:B------:R-:W-:Y:S01]  /*cb40*/  LOP3.LUT R26, R26, 0xffff0000, RZ, 0xc0, !PT ;  /* 0xffff00001a1a7812 */ /* 0x000fe200078ec0ff */
[C---:B------:R-:W-:Y:S01]  /*cb50*/  FMUL.FTZ R3, R15.reuse, R78 ;  /* 0x0000004e0f037220 */ /* 0x040fe20000410000 */
[C---:B------:R-:W-:Y:S01]  /*cb60*/  FMUL.FTZ R6, R14.reuse, R77 ;  /* 0x0000004d0e067220 */ /* 0x040fe20000410000 */
[----:B------:R-:W-:Y:S01]  /*cb70*/  FMUL.FTZ R14, R14, R25 ;  /* 0x000000190e0e7220 */ /* 0x000fe20000410000 */
[----:B------:R-:W-:Y:S01]  /*cb80*/  FFMA.FTZ R13, R4, R11, R13 ;  /* 0x0000000b040d7223 */ /* 0x000fe2000001000d */
[-C--:B------:R-:W-:Y:S01]  /*cb90*/  FMUL.FTZ R15, R15, R26.reuse ;  /* 0x0000001a0f0f7220 */ /* 0x080fe20000410000 */
[----:B------:R-:W-:Y:S01]  /*cba0*/  FFMA.FTZ R26, R10, R26, -R3 ;  /* 0x0000001a0a1a7223 */ /* 0x000fe20000010803 */
[C---:B------:R-:W-:Y:S01]  /*cbb0*/  IMAD.U32 R4, R79.reuse, 0x10000, RZ ;  /* 0x000100004f047824 */ /* 0x040fe200078e00ff */
[----:B------:R-:W-:Y:S01]  /*cbc0*/  LOP3.LUT R79, R79, 0xffff0000, RZ, 0xc0, !PT ;  /* 0xffff00004f4f7812 */ /* 0x000fe200078ec0ff */
[C---:B------:R-:W-:Y:S01]  /*cbd0*/  IMAD.U32 R3, R21.reuse, 0x10000, RZ ;  /* 0x0001000015037824 */ /* 0x040fe200078e00ff */
[----:B------:R-:W-:Y:S01]  /*cbe0*/  LOP3.LUT R21, R21, 0xffff0000, RZ, 0xc0, !PT ;  /* 0xffff000015157812 */ /* 0x000fe200078ec0ff */
[C---:B------:R-:W-:Y:S01]  /*cbf0*/  FFMA.FTZ R12, R5.reuse, R25, -R6 ;  /* 0x00000019050c7223 */ /* 0x040fe20000010806 */
[----:B------:R-:W-:Y:S01]  /*cc00*/  FFMA.FTZ R14, R5, R77, R14 ;  /* 0x0000004d050e7223 */ /* 0x000fe2000001000e */
[CC--:B------:R-:W-:Y:S01]  /*cc10*/  FMUL.FTZ R5, R7.reuse, R4.reuse ;  /* 0x0000000407057220 */ /* 0x0c0fe20000410000 */
[----:B------:R-:W-:Y:S01]  /*cc20*/  FMUL.FTZ R7, R7, R3 ;  /* 0x0000000307077220 */ /* 0x000fe20000410000 */
[C---:B------:R-:W-:Y:S01]  /*cc30*/  FMUL.FTZ R11, R9.reuse, R79 ;  /* 0x0000004f090b7220 */ /* 0x040fe20000410000 */
[----:B------:R-:W-:Y:S01]  /*cc40*/  FMUL.FTZ R6, R9, R21 ;  /* 0x0000001509067220 */ /* 0x000fe20000410000 */
        /* <DEDUP_REMOVED lines=15> */
.L_x_4739:
[----:B------:R-:W-:Y:S05]  /*cd40*/  BSYNC B0 ;  /* 0x0000000000007941 */ /* 0x000fea0003800000 */
.L_x_4718:
        /* <DEDUP_REMOVED lines=8> */
.L_x_4715:
[----:B01-3--:R-:W3:Y:S02]  /*cdd0*/  LDL R0, [R1+0x308] ;  /* 0x0003080001007983 */ /* 0x00bee40000100800 */
[----:B---3--:R-:W-:-:S13]  /*cde0*/  R2UR UR4, R0 ;  /* 0x00000000000472ca */ /* 0x008fda00000e0000 */
[----:B------:R-:W-:-:S06]  /*cdf0*/  ULOP3.LUT UR4, UR4, 0x1, URZ, 0xfc, !UPT ;  /* 0x0000000104047892 */ /* 0x000fcc000f8efc3f */
[----:B------:R-:W-:-:S05]  /*ce00*/  IMAD.U32 R0, RZ, RZ, UR4 ;  /* 0x00000004ff007e24 */ /* 0x000fca000f8e00ff */
[----:B------:R-:W-:-:S13]  /*ce10*/  ISETP.NE.AND P0, PT, R0, 0x3, PT ;  /* 0x000000030000780c */ /* 0x000fda0003f05270 */
[----:B------:R-:W-:Y:S05]  /*ce20*/  @!P0 BRA `(.L_x_4767) ;  /* 0x0000000000048947 */ /* 0x000fea0003800000 */
[----:B------:R-:W-:Y:S01]  /*ce30*/  BPT.TRAP 0x1 ;  /* 0x000000040000795c */ /* 0x000fe20000300000 */
.L_x_4767:
[----:B--2---:R-:W-:Y:S02]  /*ce40*/  IMAD.U32 R11, RZ, RZ, UR38 ;  /* 0x00000026ff0b7e24 */ /* 0x004fe4000f8e00ff */
[----:B------:R-:W-:-:S03]  /*ce50*/  IMAD.U32 R0, RZ, RZ, UR60 ;  /* 0x0000003cff007e24 */ /* 0x000fc6000f8e00ff */
[----:B------:R-:W-:Y:S02]  /*ce60*/  LEA R11, R11, UR39, 0x3 ;  /* 0x000000270b0b7c11 */ /* 0x000fe4000f8e18ff */
[----:B------:R-:W-:-:S04]  /*ce70*/  SHF.L.U32 R0, R0, 0x1f, RZ ;  /* 0x0000001f00007819 */ /* 0x000fc800000006ff */
[----:B------:R0:W1:Y:S01]  /*ce80*/  SYNCS.PHASECHK.TRANS64.TRYWAIT P2, [R11+URZ+0x30830], R0 ;  /* 0x030830000b0075a7 */ /* 0x000062000804017f */
[----:B------:R-:W-:Y:S05]  /*ce90*/  @!P0 BRA `(.L_x_4768) ;  /* 0x0000000000048947 */ /* 0x000fea0003800000 */
[----:B------:R-:W-:Y:S01]  /*cea0*/  BPT.TRAP 0x1 ;  /* 0x000000040000795c */ /* 0x000fe20000300000 */
.L_x_4768:
[----:B------:R-:W2:Y:S02]  /*ceb0*/  S2R R2, SR_TID.X ;  /* 0x0000000000027919 */ /* 0x000ea40000002100 */
[----:B--2---:R-:W-:-:S04]  /*cec0*/  LOP3.LUT R2, R2, 0x7f, RZ, 0xc0, !PT ;  /* 0x0000007f02027812 */ /* 0x004fc800078ec0ff */
[----:B------:R-:W-:Y:S01]  /*ced0*/  ISETP.NE.AND P1, PT, R2, RZ, PT ;  /* 0x000000ff0200720c */ /* 0x000fe20003f25270 */
[----:B-1----:R-:W-:-:S12]  /*cee0*/  @P2 BRA `(.L_x_4769) ;  /* 0x0000000000082947 */ /* 0x002fd80003800000 */
[----:B------:R-:W1:Y:S02]  /*cef0*/  SYNCS.PHASECHK.TRANS64.TRYWAIT P2, [R11+URZ+0x30830], R0 ;  /* 0x030830000b0075a7 */ /* 0x000e64000804017f */
[----:B-1----:R-:W-:Y:S05]  /*cf00*/  @!P2 BRA `(.L_x_4770) ;  /* 0x000001b0007ca947 */ /* 0x002fea0003800000 */
.L_x_4769:
[----:B------:R-:W-:Y:S05]  /*cf10*/  WARPSYNC.ALL ;  /* 0x0000000000007948 */ /* 0x000fea0003800000 */
[----:B------:R-:W-:Y:S01]  /*cf20*/  UIADD3 UR4, UR39, 0x1e400, URZ ;  /* 0x0001e40027047890 */ /* 0x000fe2000fffe03f */
[----:B----4-:R-:W-:Y:S01]  /*cf30*/  WARPGROUP.ARRIVE ;  /* 0x00000000000079c5 */ /* 0x010fe20000000000 */
[----:B------:R-:W-:Y:S01]  /*cf40*/  UMOV UR9, 0x40000040 ;  /* 0x4000004000097882 */ /* 0x000fe20000000000 */
[----:B------:R-:W-:Y:S01]  /*cf50*/  UMOV UR11, 0x40000040 ;  /* 0x40000040000b7882 */ /* 0x000fe20000000000 */
[----:B------:R-:W-:Y:S01]  /*cf60*/  USHF.R.U32.HI UR4, URZ, 0x4, UR4 ;  /* 0x000000043f047899 */ /* 0x000fe20008011604 */
[----:B------:R-:W-:Y:S01]  /*cf70*/  IMAD.U32 R5, RZ, RZ, UR9 ;  /* 0x00000009ff057e24 */ /* 0x000fe2000f8e00ff */
[----:B------:R-:W-:Y:S01]  /*cf80*/  UMOV UR57, 0x40000040 ;  /* 0x4000004000397882 */ /* 0x000fe20000000000 */
[----:B------:R-:W-:Y:S01]  /*cf90*/  UMOV UR59, 0x40000040 ;  /* 0x40000040003b7882 */ /* 0x000fe20000000000 */
[----:B------:R-:W-:Y:S01]  /*cfa0*/  ULOP3.LUT UR4, UR4, 0x3fff, URZ, 0xc0, !UPT ;  /* 0x00003fff04047892 */ /* 0x000fe2000f8ec03f */
[----:B------:R-:W-:Y:S01]  /*cfb0*/  UMOV UR13, 0x40000040 ;  /* 0x40000040000d7882 */ /* 0x000fe20000000000 */
[----:B------:R-:W-:-:S02]  /*cfc0*/  UMOV UR15, 0x40000040 ;  /* 0x40000040000f7882 */ /* 0x000fc40000000000 */
[----:B------:R-:W-:Y:S02]  /*cfd0*/  ULOP3.LUT UR36, UR4, 0x10000, URZ, 0xfc, !UPT ;  /* 0x0001000004247892 */ /* 0x000fe4000f8efc3f */
[----:B------:R-:W-:Y:S02]  /*cfe0*/  ULOP3.LUT UR4, UR37, 0x10000, URZ, 0xfc, !UPT ;  /* 0x0001000025047892 */ /* 0x000fe4000f8efc3f */
[----:B------:R-:W-:Y:S02]  /*cff0*/  UIMAD UR5, UR38, 0x900, UR36 ;  /* 0x00000900260578a4 */ /* 0x000fe4000f8e0224 */
[----:B------:R-:W-:Y:S02]  /*d000*/  UIADD3 UR56, UR4, 0x2, URZ ;  /* 0x0000000204387890 */ /* 0x000fe4000fffe03f */
[----:B------:R-:W-:Y:S01]  /*d010*/  UIADD3 UR58, UR5, 0x2, URZ ;  /* 0x00000002053a7890 */ /* 0x000fe2000fffe03f */
[----:B------:R-:W-:Y:S02]  /*d020*/  UMOV UR8, UR4 ;  /* 0x0000000400087c82 */ /* 0x000fe40008000000 */
[----:B------:R-:W-:Y:S01]  /*d030*/  UMOV UR10, UR5 ;  /* 0x00000005000a7c82 */ /* 0x000fe20008000000 */
[----:B------:R-:W-:Y:S01]  /*d040*/  IMAD.U32 R4, RZ, RZ, UR8 ;  /* 0x00000008ff047e24 */ /* 0x000fe2000f8e00ff */
[----:B------:R-:W-:Y:S01]  /*d050*/  HGMMA.64x96x16.F32.BF16 R24, gdesc[UR8], RZ, !UPT, gsb0 ;  /* 0x01600000081879f0 */ /* 0x000fe2000c0018ff */
[----:B------:R-:W-:-:S02]  /*d060*/  UIADD3 UR8, UR4, 0x4, URZ ;  /* 0x0000000404087890 */ /* 0x000fc4000fffe03f */
[----:B------:R-:W-:Y:S01]  /*d070*/  UIADD3 UR10, UR5, 0x4, URZ ;  /* 0x00000004050a7890 */ /* 0x000fe2000fffe03f */
[----:B------:R-:W-:Y:S01]  /*d080*/  UMOV UR9, 0x40000040 ;  /* 0x4000004000097882 */ /* 0x000fe20000000000 */
[----:B------:R-:W-:Y:S01]  /*d090*/  UMOV UR11, 0x40000040 ;  /* 0x40000040000b7882 */ /* 0x000fe20000000000 */
        /* <DEDUP_REMOVED lines=39> */
[----:B------:R-:W-:Y:S01]  /*d310*/  @UP0 ULDC UR5, c[0x0][0x44c] ;  /* 0x0001130000050ab9 */ /* 0x000fe20000000800 */
        /* <DEDUP_REMOVED lines=46> */
[----:B01----:R-:W-:Y:S01]  /*d600*/  FMUL.FTZ R0, R26, UR4 ;  /* 0x000000041a007c20 */ /* 0x003fe20008410000 */
[----:B------:R-:W-:Y:S01]  /*d610*/  FMUL.FTZ R25, R27, UR4 ;  /* 0x000000041b197c20 */ /* 0x000fe20008410000 */
[----:B------:R-:W-:Y:S01]  /*d620*/  FMUL.FTZ R9, R28, UR4 ;  /* 0x000000041c097c20 */ /* 0x000fe20008410000 */
[----:B--2---:R-:W-:Y:S01]  /*d630*/  FMUL.FTZ R32, R42, UR4 ;  /* 0x000000042a207c20 */ /* 0x004fe20008410000 */
[----:B------:R-:W-:-:S02]  /*d640*/  VIADD R42, R194, UR61 ;  /* 0x0000003dc22a7c36 */ /* 0x000fc40008000000 */
[----:B------:R-:W-:Y:S01]  /*d650*/  FMUL.FTZ R2, R24, UR4 ;  /* 0x0000000418027c20 */ /* 0x000fe20008410000 */
[----:B------:R0:W1:Y:S01]  /*d660*/  MUFU.TANH R13, R29 ;  /* 0x0000001d000d7308 */ /* 0x0000620000002400 */
[----:B------:R-:W-:Y:S01]  /*d670*/  FMUL.FTZ R26, R30, UR4 ;  /* 0x000000041e1a7c20 */ /* 0x000fe20008410000 */
[----:B------:R-:W-:Y:S01]  /*d680*/  @P2 IMAD.HI.U32 R10, R42, UR5, RZ ;  /* 0x000000052a0a2c27 */ /* 0x000fe2000f8e00ff */
[----:B------:R-:W-:-:S03]  /*d690*/  @UP0 ULDC UR5, c[0x0][0x450] ;  /* 0x0001140000050ab9 */ /* 0x000fc60000000800 */
[----:B------:R-:W-:Y:S01]  /*d6a0*/  FMUL.FTZ R27, R31, UR4 ;  /* 0x000000041f1b7c20 */ /* 0x000fe20008410000 */
[----:B------:R-:W-:Y:S01]  /*d6b0*/  FMUL.FTZ R28, R34, UR4 ;  /* 0x00000004221c7c20 */ /* 0x000fe20008410000 */
[----:B------:R-:W-:Y:S01]  /*d6c0*/  FMUL.FTZ R30, R38, UR4 ;  /* 0x00000004261e7c20 */ /* 0x000fe20008410000 */
[----:B------:R-:W-:Y:S01]  /*d6d0*/  @P3 SHF.R.U32.HI R42, RZ, UR5, R10 ;  /* 0x00000005ff2a3c19 */ /* 0x000fe2000801160a */
        /* <DEDUP_REMOVED lines=29> */
[----:B------:R-:W-:-:S02]  /*d8b0*/  @!P1 VIADD R10, R11, 0x30840 ;  /* 0x000308400b0a9836 */ /* 0x000fc40000000000 */
[----:B------:R-:W-:Y:S01]  /*d8c0*/  FMUL.FTZ R69, R69, UR4 ;  /* 0x0000000445457c20 */ /* 0x000fe20008410000 */
[----:B------:R-:W2:Y:S01]  /*d8d0*/  SHFL.IDX PT, R50, R42, RZ, 0x1c1f ;  /* 0x001c1fff2a327589 */ /* 0x000ea200000e0000 */
[----:B------:R5:W1:Y:S01]  /*d8e0*/  MUFU.TANH R74, R41 ;  /* 0x00000029004a7308 */ /* 0x000a620000002400 */
[----:B0-----:R-:W-:Y:S01]  /*d8f0*/  FMUL.FTZ R40, R58, UR4 ;  /* 0x000000043a287c20 */ /* 0x001fe20008410000 */
[----:B------:R-:W-:Y:S01]  /*d900*/  FMUL.FTZ R46, R70, UR4 ;  /* 0x00000004462e7c20 */ /* 0x000fe20008410000 */
[----:B------:R-:W-:Y:S01]  /*d910*/  IMAD.MOV.U32 R11, RZ, RZ, -0x60 ;  /* 0xffffffa0ff0b7424 */ /* 0x000fe200078e00ff */
[----:B------:R-:W-:-:S03]  /*d920*/  @!P1 PRMT R10, RZ, 0x654, R10 ;  /* 0x00000654ff0a9816 */ /* 0x000fc6000000000a */
[----:B------:R-:W-:Y:S01]  /*d930*/  IMAD R11, R72, R11, 0x61 ;  /* 0x00000061480b7424 */ /* 0x000fe200078e020b */
[----:B------:R0:W1:Y:S01]  /*d940*/  MUFU.TANH R75, R44 ;  /* 0x0000002c004b7308 */ /* 0x0000620000002400 */
[----:B-----5:R-:W-:Y:S01]  /*d950*/  FMUL.FTZ R41, R59, UR4 ;  /* 0x000000043b297c20 */ /* 0x020fe20008410000 */
[----:B------:R5:W-:Y:S01]  /*d960*/  @!P1 SYNCS.ARRIVE.TRANS64.RED.A1T0 RZ, [R10+URZ], RZ ;  /* 0x000000ff0aff99a7 */ /* 0x000be2000810043f */
[----:B------:R-:W-:Y:S01]  /*d970*/  VIADD R66, R11, 0xffffffff ;  /* 0xffffffff0b427836 */ /* 0x000fe20000000000 */
[----:B------:R-:W-:-:S03]  /*d980*/  IADD3 R12, R22, R11, -R23 ;  /* 0x0000000b160c7210 */ /* 0x000fc60007ffe817 */
[----:B------:R-:W-:Y:S01]  /*d990*/  IMAD.IADD R67, R66, 0x1, -R23 ;  /* 0x0000000142437824 */ /* 0x000fe200078e0a17 */
[----:B------:R-:W1:Y:S01]  /*d9a0*/  MUFU.TANH R2, R2 ;  /* 0x0000000200027308 */ /* 0x000e620000002400 */
[----:B0-----:R-:W-:Y:S01]  /*d9b0*/  FMUL.FTZ R44, R71, UR4 ;  /* 0x00000004472c7c20 */ /* 0x001fe20008410000 */
[----:B------:R-:W-:Y:S01]  /*d9c0*/  ULDC.64 UR4, c[0x0][0x9e0] ;  /* 0x0002780000047ab9 */ /* 0x000fe20000000a00 */
[----:B-----5:R-:W-:Y:S01]  /*d9d0*/  IMAD R10, R72, -0x60, R22 ;  /* 0xffffffa0480a7824 */ /* 0x020fe200078e0216 */
[----:B------:R-:W-:Y:S01]  /*d9e0*/  UISETP.GE.AND UP1, UPT, UR5, 0x1, UPT ;  /* 0x000000010500788c */ /* 0x000fe2000bf26270 */
[----:B------:R-:W-:-:S03]  /*d9f0*/  IMAD.IADD R12, R12, 0x1, -R19 ;  /* 0x000000010c0c7824 */ /* 0x000fc600078e0a13 */
[----:B------:R-:W0:Y:S01]  /*da00*/  MUFU.TANH R8, R8 ;  /* 0x0000000800087308 */ /* 0x000e220000002400 */
[C---:B------:R-:W-:Y:S01]  /*da10*/  VIADD R62, R12.reuse, UR4 ;  /* 0x000000040c3e7c36 */ /* 0x040fe20008000000 */
[----:B------:R-:W-:Y:S01]  /*da20*/  PLOP3.LUT P2, PT, PT, PT, UP1, 0x40, 0x0 ;  /* 0x000000000000781c */ /* 0x000fe20003f4e818 */
[----:B------:R-:W-:Y:S01]  /*da30*/  VIADD R63, R12, UR58 ;  /* 0x0000003a0c3f7c36 */ /* 0x000fe20008000000 */
[----:B------:R-:W-:-:S04]  /*da40*/  IADD3 R59, -R23, 0x60, R10 ;  /* 0x00000060173b7810 */ /* 0x000fc80007ffe10a */
[----:B------:R-:W0:Y:S01]  /*da50*/  MUFU.TANH R0, R0 ;  /* 0x0000000000007308 */ /* 0x000e220000002400 */
[----:B--2---:R-:W-:-:S07]  /*da60*/  VIADDMNMX R20, R50, R62, R59, PT ;  /* 0x0000003e32147246 */ /* 0x004fce000380013b */
[----:B------:R-:W2:Y:S08]  /*da70*/  MUFU.TANH R25, R25 ;  /* 0x0000001900197308 */ /* 0x000eb00000002400 */
        /* <DEDUP_REMOVED lines=36> */
[----:B-----5:R-:W-:Y:S01]  /*dcc0*/  IMAD.IADD R57, R63, 0x1, R50 ;  /* 0x000000013f397824 */ /* 0x020fe200078e0232 */
[----:B-1234-:R-:W-:Y:S06]  /*dcd0*/  @P2 BRA `(.L_x_4771) ;  /* 0x0000000000542947 */ /* 0x01efec0003800000 */
        /* <DEDUP_REMOVED lines=12> */
.L_x_4773:
[----:B------:R-:W-:-:S06]  /*dda0*/  UISETP.NE.AND UP2, UPT, UR5, 0x1, UPT ;  /* 0x000000010500788c */ /* 0x000fcc000bf45270 */
[----:B------:R-:W-:-:S05]  /*ddb0*/  PLOP3.LUT P2, PT, PT, PT, UP2, 0x80, 0x0 ;  /* 0x000000000000781c */ /* 0x000fca0003f4f028 */
[----:B------:R-:W-:-:S08]  /*ddc0*/  @UP2 ULDC.64 UR6, c[0x0][0x9e8] ;  /* 0x00027a0000062ab9 */ /* 0x000fd00000000a00 */
[----:B------:R-:W-:-:S05]  /*ddd0*/  @P2 IMAD.HI.U32 R11, R10, UR6, RZ ;  /* 0x000000060a0b2c27 */ /* 0x000fca000f8e00ff */
[----:B------:R-:W-:-:S07]  /*dde0*/  @P2 SHF.R.U32.HI R10, RZ, UR7, R11 ;  /* 0x00000007ff0a2c19 */ /* 0x000fce000801160b */
.L_x_4774:
[----:B------:R-:W-:Y:S05]  /*ddf0*/  BSYNC B0 ;  /* 0x0000000000007941 */ /* 0x000fea0003800000 */
.L_x_4772:
[----:B------:R-:W-:-:S05]  /*de00*/  IMAD R10, R10, UR5, R67 ;  /* 0x000000050a0a7c24 */ /* 0x000fca000f8e0243 */
[----:B------:R-:W-:Y:S02]  /*de10*/  VIMNMX R57, R57, R10, !PT ;  /* 0x0000000a39397248 */ /* 0x000fe40007fe0100 */
[----:B------:R-:W-:-:S07]  /*de20*/  VIADDMNMX R20, R10, UR5, R20, PT ;  /* 0x000000050a147c46 */ /* 0x000fce000b800114 */
.L_x_4771:
[C---:B------:R-:W-:Y:S02]  /*de30*/  ISETP.GE.AND P2, PT, R66.reuse, 0x2, PT ;  /* 0x000000024200780c */ /* 0x040fe40003f46270 */
[C---:B------:R-:W-:Y:S02]  /*de40*/  ISETP.GE.AND P6, PT, R66.reuse, 0xa, PT ;  /* 0x0000000a4200780c */ /* 0x040fe40003fc6270 */
[----:B------:R-:W-:Y:S02]  /*de50*/  ISETP.GT.AND P4, PT, R57, 0x1, !P2 ;  /* 0x000000013900780c */ /* 0x000fe40005784270 */
[----:B------:R-:W-:Y:S02]  /*de60*/  ISETP.GE.AND P3, PT, R66, 0x9, PT ;  /* 0x000000094200780c */ /* 0x000fe40003f66270 */
[----:B------:R-:W-:Y:S02]  /*de70*/  ISETP.LT.OR P4, PT, R20, 0x2, P4 ;  /* 0x000000021400780c */ /* 0x000fe40002781670 */
[----:B------:R-:W-:-:S02]  /*de80*/  P2R R70, PR, RZ, 0x40 ;  /* 0x00000040ff467803 */ /* 0x000fc40000000000 */
[----:B0-----:R-:W-:Y:S02]  /*de90*/  FSEL R45, R8, -INF , !P4 ;  /* 0xff800000082d7808 */ /* 0x001fe40006000000 */
[C---:B------:R-:W-:Y:S02]  /*dea0*/  ISETP.GT.AND P4, PT, R57.reuse, 0x9, !P6 ;  /* 0x000000093900780c */ /* 0x040fe40007784270 */
[----:B------:R-:W-:Y:S02]  /*deb0*/  ISETP.GT.AND P5, PT, R57, 0x8, !P3 ;  /* 0x000000083900780c */ /* 0x000fe40005fa4270 */
[----:B------:R-:W-:Y:S02]  /*dec0*/  ISETP.LT.OR P4, PT, R20, 0xa, P4 ;  /* 0x0000000a1400780c */ /* 0x000fe40002781670 */
[----:B------:R-:W-:Y:S02]  /*ded0*/  ISETP.GE.AND P6, PT, R66, 0x11, PT ;  /* 0x000000114200780c */ /* 0x000fe40003fc6270 */
[----:B------:R-:W-:-:S02]  /*dee0*/  FSEL R47, R13, -INF , !P4 ;  /* 0xff8000000d2f7808 */ /* 0x000fc40006000000 */
[C---:B------:R-:W-:Y:S02]  /*def0*/  ISETP.LT.OR P5, PT, R20.reuse, 0x9, P5 ;  /* 0x000000091400780c */ /* 0x040fe40002fa1670 */
        /* <DEDUP_REMOVED lines=65> */
[C---:B------:R-:W-:Y:S02]  /*e310*/  ISETP.GT.AND P4, PT, R57.reuse, 0x41, !P5 ;  /* 0x000000413900780c */ /* 0x040fe40006f84270 */
        /* <DEDUP_REMOVED lines=55> */
.L_x_4777:
[----:B------:R-:W-:-:S06]  /*e690*/  UISETP.NE.AND UP2, UPT, UR5, 0x1, UPT ;  /* 0x000000010500788c */ /* 0x000fcc000bf45270 */
[----:B------:R-:W-:-:S05]  /*e6a0*/  PLOP3.LUT P6, PT, PT, PT, UP2, 0x80, 0x0 ;  /* 0x000000000000781c */ /* 0x000fca0003fcf028 */
[----:B------:R-:W-:-:S08]  /*e6b0*/  @UP2 ULDC.64 UR6, c[0x0][0x9e8] ;  /* 0x00027a0000062ab9 */ /* 0x000fd00000000a00 */
[----:B------:R-:W-:Y:S01]  /*e6c0*/  @P6 IMAD.HI.U32 R42, R2, UR6, RZ ;  /* 0x00000006022a6c27 */ /* 0x000fe2000f8e00ff */
[----:B------:R-:W-:-:S13]  /*e6d0*/  PLOP3.LUT P6, PT, PT, PT, UP2, 0x80, 0x0 ;  /* 0x000000000000781c */ /* 0x000fda0003fcf028 */
[----:B------:R-:W-:-:S07]  /*e6e0*/  @P6 SHF.R.U32.HI R2, RZ, UR7, R42 ;  /* 0x00000007ff026c19 */ /* 0x000fce000801162a */
.L_x_4778:
[----:B------:R-:W-:Y:S05]  /*e6f0*/  BSYNC B0 ;  /* 0x0000000000007941 */ /* 0x000fea0003800000 */
.L_x_4776:
[----:B------:R-:W-:-:S05]  /*e700*/  IMAD R2, R2, UR5, R67 ;  /* 0x0000000502027c24 */ /* 0x000fca000f8e0243 */
[----:B------:R-:W-:Y:S02]  /*e710*/  VIMNMX R59, R59, R2, !PT ;  /* 0x000000023b3b7248 */ /* 0x000fe40007fe0100 */
[----:B------:R-:W-:-:S07]  /*e720*/  VIADDMNMX R57, R2, UR5, R57, PT ;  /* 0x0000000502397c46 */ /* 0x000fce000b800139 */
.L_x_4775:
        /* <DEDUP_REMOVED lines=19> */
[----:B------:R-:W-:Y:S02]  /*e860*/  FMNMX.FTZ R61, R188, R45, !PT ;  /* 0x0000002dbc3d7209 */ /* 0x000fe40007810000 */
[C---:B------:R-:W-:Y:S02]  /*e870*/  ISETP.GT.AND P2, PT, R59.reuse, 0x10, !P2 ;  /* 0x000000103b00780c */ /* 0x040fe40005744270 */
[----:B------:R-:W-:Y:S02]  /*e880*/  ISETP.GT.AND P4, PT, R59, 0x51, !P4 ;  /* 0x000000513b00780c */ /* 0x000fe40006784270 */
[----:B------:R-:W-:Y:S02]  /*e890*/  ISETP.LT.OR P2, PT, R57, 0x11, P2 ;  /* 0x000000113900780c */ /* 0x000fe40001741670 */
[----:B------:R-:W-:Y:S02]  /*e8a0*/  ISETP.GT.AND P5, PT, R59, 0x58, !P5 ;  /* 0x000000583b00780c */ /* 0x000fe40006fa4270 */
[----:B------:R-:W-:-:S02]  /*e8b0*/  FSEL R28, R28, -INF , !P2 ;  /* 0xff8000001c1c7808 */ /* 0x000fc40005000000 */
[----:B------:R-:W-:Y:S02]  /*e8c0*/  ISETP.NE.AND P2, PT, R83, RZ, PT ;  /* 0x000000ff5300720c */ /* 0x000fe40003f45270 */
[----:B------:R-:W-:Y:S02]  /*e8d0*/  ISETP.LT.OR P4, PT, R57, 0x52, P4 ;  /* 0x000000523900780c */ /* 0x000fe40002781670 */
[----:B------:R-:W-:Y:S02]  /*e8e0*/  ISETP.GT.AND P2, PT, R59, 0x11, !P2 ;  /* 0x000000113b00780c */ /* 0x000fe40005744270 */
[C---:B------:R-:W-:Y:S02]  /*e8f0*/  ISETP.LT.OR P5, PT, R57.reuse, 0x59, P5 ;  /* 0x000000593900780c */ /* 0x040fe40002fa1670 */
[----:B------:R-:W-:Y:S02]  /*e900*/  ISETP.LT.OR P2, PT, R57, 0x12, P2 ;  /* 0x000000123900780c */ /* 0x000fe40001741670 */
[----:B------:R-:W-:-:S02]  /*e910*/  FSEL R6, R6, -INF , !P4 ;  /* 0xff80000006067808 */ /* 0x000fc40006000000 */
[----:B------:R-:W-:Y:S02]  /*e920*/  FSEL R29, R29, -INF , !P2 ;  /* 0xff8000001d1d7808 */ /* 0x000fe40005000000 */
[----:B------:R-:W-:Y:S02]  /*e930*/  ISETP.GT.AND P2, PT, R59, 0x18, !P3 ;  /* 0x000000183b00780c */ /* 0x000fe40005f44270 */
[----:B------:R-:W-:Y:S02]  /*e940*/  ISETP.NE.AND P3, PT, R81, RZ, PT ;  /* 0x000000ff5100720c */ /* 0x000fe40003f65270 */
[----:B------:R-:W-:Y:S02]  /*e950*/  ISETP.LT.OR P2, PT, R57, 0x19, P2 ;  /* 0x000000193900780c */ /* 0x000fe40001741670 */
[----:B------:R-:W-:Y:S02]  /*e960*/  FSEL R46, R46, -INF , !P5 ;  /* 0xff8000002e2e7808 */ /* 0x000fe40006800000 */
[----:B------:R-:W-:-:S02]  /*e970*/  FSEL R30, R30, -INF , !P2 ;  /* 0xff8000001e1e7808 */ /* 0x000fc40005000000 */
[----:B------:R-:W-:Y:S02]  /*e980*/  ISETP.GT.AND P2, PT, R59, 0x19, !P6 ;  /* 0x000000193b00780c */ /* 0x000fe40007744270 */
[----:B------:R-:W-:Y:S02]  /*e990*/  ISETP.NE.AND P6, PT, R60, RZ, PT ;  /* 0x000000ff3c00720c */ /* 0x000fe40003fc5270 */
[----:B------:R-:W-:Y:S02]  /*e9a0*/  ISETP.LT.OR P2, PT, R57, 0x1a, P2 ;  /* 0x0000001a3900780c */ /* 0x000fe40001741670 */
[----:B------:R-:W-:Y:S02]  /*e9b0*/  R2UR UR14, R76 ;  /* 0x000000004c0e72ca */ /* 0x000fe400000e0000 */
[----:B------:R-:W-:Y:S02]  /*e9c0*/  FSEL R31, R31, -INF , !P2 ;  /* 0xff8000001f1f7808 */ /* 0x000fe40005000000 */
[----:B------:R-:W-:-:S04]  /*e9d0*/  ISETP.NE.AND P2, PT, R86, RZ, PT ;  /* 0x000000ff5600720c */ /* 0x000fc80003f45270 */
[----:B------:R-:W-:-:S04]  /*e9e0*/  ISETP.GT.AND P2, PT, R59, 0x20, !P2 ;  /* 0x000000203b00780c */ /* 0x000fc80005744270 */
[----:B------:R-:W-:Y:S01]  /*e9f0*/  ISETP.LT.OR P2, PT, R57, 0x21, P2 ;  /* 0x000000213900780c */ /* 0x000fe20001741670 */
[----:B------:R-:W-:-:S03]  /*ea00*/  UIADD3 UR6, UR14, UR10, URZ ;  /* 0x0000000a0e067290 */ /* 0x000fc6000fffe03f */
[----:B------:R-:W-:Y:S01]  /*ea10*/  FSEL R32, R32, -INF , !P2 ;  /* 0xff80000020207808 */ /* 0x000fe20005000000 */
[----:B------:R-:W-:Y:S01]  /*ea20*/  UIADD3 UR4, UR6, UR4, URZ ;  /* 0x0000000406047290 */ /* 0x000fe2000fffe03f */
        /* <DEDUP_REMOVED lines=68> */
[----:B0-----:R-:W-:Y:S02]  /*ee70*/  FMNMX.FTZ R2, R0, R63, !PT ;  /* 0x0000003f00027209 */ /* 0x001fe40007810000 */
[----:B------:R-:W-:Y:S02]  /*ee80*/  FMNMX.FTZ R0, R26, R61, !PT ;  /* 0x0000003d1a007209 */ /* 0x000fe40007810000 */
[C---:B------:R-:W-:Y:S01]  /*ee90*/  FSETP.NEU.FTZ.AND P2, PT, R2.reuse, -INF , PT ;  /* 0xff8000000200780b */ /* 0x040fe20003f5d000 */
[----:B------:R-:W-:Y:S01]  /*eea0*/  FMUL.FTZ R60, R2, UR11 ;  /* 0x0000000b023c7c20 */ /* 0x000fe20008410000 */
[----:B------:R-:W-:-:S04]  /*eeb0*/  FMNMX.FTZ R61, R27, R0, !PT ;  /* 0x000000001b3d7209 */ /* 0x000fc80007810000 */
[----:B------:R-:W-:Y:S02]  /*eec0*/  FMNMX.FTZ R0, R28, R61, !PT ;  /* 0x0000003d1c007209 */ /* 0x000fe40007810000 */
[----:B------:R-:W-:Y:S02]  /*eed0*/  FSEL R63, R60, RZ, P2 ;  /* 0x000000ff3c3f7208 */ /* 0x000fe40001000000 */
[----:B------:R-:W-:Y:S02]  /*eee0*/  FMNMX.FTZ R61, R29, R0, !PT ;  /* 0x000000001d3d7209 */ /* 0x000fe40007810000 */
[----:B------:R-:W-:Y:S01]  /*eef0*/  ISETP.GT.AND P2, PT, R59, 0x48, !P6 ;  /* 0x000000483b00780c */ /* 0x000fe20007744270 */
        /* <DEDUP_REMOVED lines=14> */
[----:B------:R-:W-:Y:S01]  /*efe0*/  MUFU.EX2 R188, R188 ;  /* 0x000000bc00bc7308 */ /* 0x000fe20000000800 */
[----:B------:R-:W-:Y:S01]  /*eff0*/  ISETP.GT.AND P2, PT, R59, 0x49, !P2 ;  /* 0x000000493b00780c */ /* 0x000fe20005744270 */
[--C-:B------:R-:W-:Y:S01]  /*f000*/  FFMA.FTZ R47, R47, UR11, -R63.reuse ;  /* 0x0000000b2f2f7c23 */ /* 0x100fe2000801083f */
[----:B------:R-:W-:Y:S01]  /*f010*/  FMNMX.FTZ R0, R34, R61, !PT ;  /* 0x0000003d22007209 */ /* 0x000fe20007810000 */
[--C-:B------:R-:W-:Y:S01]  /*f020*/  FFMA.FTZ R13, R13, UR11, -R63.reuse ;  /* 0x0000000b0d0d7c23 */ /* 0x100fe2000801083f */
[----:B------:R-:W-:Y:S01]  /*f030*/  ISETP.LT.OR P2, PT, R57, 0x4a, P2 ;  /* 0x0000004a3900780c */ /* 0x000fe20001741670 */
[--C-:B------:R-:W-:Y:S01]  /*f040*/  FFMA.FTZ R49, R49, UR11, -R63.reuse ;  /* 0x0000000b31317c23 */ /* 0x100fe2000801083f */
[----:B------:R-:W-:Y:S01]  /*f050*/  FMNMX.FTZ R61, R35, R0, !PT ;  /* 0x00000000233d7209 */ /* 0x000fe20007810000 */
[----:B------:R-:W0:Y:S01]  /*f060*/  MUFU.EX2 R45, R45 ;  /* 0x0000002d002d7308 */ /* 0x000e220000000800 */
[----:B------:R-:W-:Y:S01]  /*f070*/  ISETP.NE.AND P6, PT, R64, RZ, PT ;  /* 0x000000ff4000720c */ /* 0x000fe20003fc5270 */
[--C-:B------:R-:W-:Y:S01]  /*f080*/  FFMA.FTZ R11, R11, UR11, -R63.reuse ;  /* 0x0000000b0b0b7c23 */ /* 0x100fe2000801083f */
[----:B------:R-:W-:Y:S01]  /*f090*/  FMNMX.FTZ R0, R36, R61, !PT ;  /* 0x0000003d24007209 */ /* 0x000fe20007810000 */
[--C-:B------:R-:W-:Y:S01]  /*f0a0*/  FFMA.FTZ R12, R12, UR11, -R63.reuse ;  /* 0x0000000b0c0c7c23 */ /* 0x100fe2000801083f */
[----:B------:R-:W-:Y:S01]  /*f0b0*/  FSEL R54, R7, -INF , !P3 ;  /* 0xff80000007367808 */ /* 0x000fe20005800000 */
[--C-:B------:R-:W-:Y:S01]  /*f0c0*/  FFMA.FTZ R51, R51, UR11, -R63.reuse ;  /* 0x0000000b33337c23 */ /* 0x100fe2000801083f */
[----:B------:R-:W-:Y:S01]  /*f0d0*/  FMNMX.FTZ R61, R37, R0, !PT ;  /* 0x00000000253d7209 */ /* 0x000fe20007810000 */
[----:B------:R-:W1:Y:S01]  /*f0e0*/  MUFU.EX2 R190, R190 ;  /* 0x000000be00be7308 */ /* 0x000e620000000800 */
[----:B------:R-:W-:Y:S01]  /*f0f0*/  ISETP.GT.AND P6, PT, R59, 0x59, !P6 ;  /* 0x000000593b00780c */ /* 0x000fe200077c4270 */
[--C-:B------:R-:W-:Y:S01]  /*f100*/  FFMA.FTZ R182, R52, UR11, -R63.reuse ;  /* 0x0000000b34b67c23 */ /* 0x100fe2000801083f */
[----:B------:R-:W-:Y:S01]  /*f110*/  FMNMX.FTZ R0, R38, R61, !PT ;  /* 0x0000003d26007209 */ /* 0x000fe20007810000 */
[--C-:B------:R-:W-:Y:S01]  /*f120*/  FFMA.FTZ R176, R48, UR11, -R63.reuse ;  /* 0x0000000b30b07c23 */ /* 0x100fe2000801083f */
[----:B------:R-:W-:Y:S01]  /*f130*/  ISETP.LT.OR P6, PT, R57, 0x5a, P6 ;  /* 0x0000005a3900780c */ /* 0x000fe200037c1670 */
[--C-:B------:R-:W-:Y:S01]  /*f140*/  FFMA.FTZ R24, R24, UR11, -R63.reuse ;  /* 0x0000000b18187c23 */ /* 0x100fe2000801083f */
[----:B------:R-:W-:Y:S01]  /*f150*/  FMNMX.FTZ R55, R39, R0, !PT ;  /* 0x0000000027377209 */ /* 0x000fe20007810000 */
[----:B------:R-:W2:Y:S01]  /*f160*/  MUFU.EX2 R47, R47 ;  /* 0x0000002f002f7308 */ /* 0x000ea20000000800 */
[----:B------:R-:W-:Y:S01]  /*f170*/  FSEL R44, R44, -INF , !P6 ;  /* 0xff8000002c2c7808 */ /* 0x000fe20007000000 */
[--C-:B------:R-:W-:Y:S01]  /*f180*/  FFMA.FTZ R20, R20, UR11, -R63.reuse ;  /* 0x0000000b14147c23 */ /* 0x100fe2000801083f */
[----:B------:R-:W-:Y:S01]  /*f190*/  FMNMX.FTZ R0, R40, R55, !PT ;  /* 0x0000003728007209 */ /* 0x000fe20007810000 */
[--C-:B------:R-:W-:Y:S01]  /*f1a0*/  FFMA.FTZ R14, R14, UR11, -R63.reuse ;  /* 0x0000000b0e0e7c23 */ /* 0x100fe2000801083f */
[----:B------:R-:W-:Y:S01]  /*f1b0*/  FSEL R55, R3, -INF , !P2 ;  /* 0xff80000003377808 */ /* 0x000fe20005000000 */
[--C-:B------:R-:W-:Y:S01]  /*f1c0*/  FFMA.FTZ R21, R21, UR11, -R63.reuse ;  /* 0x0000000b15157c23 */ /* 0x100fe2000801083f */
[----:B------:R-:W-:Y:S01]  /*f1d0*/  FMNMX.FTZ R0, R41, R0, !PT ;  /* 0x0000000029007209 */ /* 0x000fe20007810000 */
[----:B------:R-:W3:Y:S01]  /*f1e0*/  MUFU.EX2 R184, R184 ;  /* 0x000000b800b87308 */ /* 0x000ee20000000800 */
[--C-:B------:R-:W-:Y:S01]  /*f1f0*/  FFMA.FTZ R15, R15, UR11, -R63.reuse ;  /* 0x0000000b0f0f7c23 */ /* 0x100fe2000801083f */
[--C-:B------:R-:W-:Y:S01]  /*f200*/  FFMA.FTZ R10, R10, UR11, -R63.reuse ;  /* 0x0000000b0a0a7c23 */ /* 0x100fe2000801083f */
[----:B------:R-:W-:Y:S01]  /*f210*/  FMNMX.FTZ R0, R43, R0, !PT ;  /* 0x000000002b007209 */ /* 0x000fe20007810000 */
[--C-:B------:R-:W-:Y:S01]  /*f220*/  FFMA.FTZ R9, R9, UR11, -R63.reuse ;  /* 0x0000000b09097c23 */ /* 0x100fe2000801083f */
[----:B------:R-:W-:-:S02]  /*f230*/  FFMA.FTZ R8, R8, UR11, -R63 ;  /* 0x0000000b08087c23 */ /* 0x000fc4000801083f */
[----:B------:R-:W-:Y:S01]  /*f240*/  FMNMX.FTZ R3, R55, R0, !PT ;  /* 0x0000000037037209 */ /* 0x000fe20007810000 */
[----:B------:R-:W-:Y:S03]  /*f250*/  MUFU.EX2 R172, R13 ;  /* 0x0000000d00ac7308 */ /* 0x000fe60000000800 */
[----:B------:R-:W-:-:S04]  /*f260*/  FMNMX.FTZ R7, R54, R3, !PT ;  /* 0x0000000336077209 */ /* 0x000fc80007810000 */
[----:B------:R-:W-:Y:S01]  /*f270*/  FMNMX.FTZ R7, R6, R7, !PT ;  /* 0x0000000706077209 */ /* 0x000fe20007810000 */
[----:B------:R-:W4:Y:S03]  /*f280*/  MUFU.EX2 R49, R49 ;  /* 0x0000003100317308 */ /* 0x000f260000000800 */
[----:B------:R-:W-:-:S04]  /*f290*/  FMNMX.FTZ R7, R46, R7, !PT ;  /* 0x000000072e077209 */ /* 0x000fc80007810000 */
[----:B------:R-:W-:Y:S01]  /*f2a0*/  FMNMX.FTZ R0, R44, R7, !PT ;  /* 0x000000072c007209 */ /* 0x000fe20007810000 */
[----:B------:R0:W-:Y:S01]  /*f2b0*/  MUFU.EX2 R168, R11 ;  /* 0x0000000b00a87308 */ /* 0x0001e20000000800 */
[----:B------:R-:W-:-:S03]  /*f2c0*/  FFMA.FTZ R7, R50, UR11, -R63 ;  /* 0x0000000b32077c23 */ /* 0x000fc6000801083f */
[----:B------:R-:W5:Y:S04]  /*f2d0*/  SHFL.BFLY PT, R53, R0, 0x2, 0x1f ;  /* 0x0c401f0000357f89 */ /* 0x000f6800000e0000 */
[----:B------:R-:W4:Y:S01]  /*f2e0*/  MUFU.EX2 R186, R186 ;  /* 0x000000ba00ba7308 */ /* 0x000f220000000800 */
[----:B0-----:R-:W-:Y:S01]  /*f2f0*/  FADD.FTZ R11, R188, R45 ;  /* 0x0000002dbc0b7221 */ /* 0x001fe20000010000 */
[----:B------:R-:W-:-:S06]  /*f300*/  F2FP.BF16.F32.PACK_AB R188, R45, R188 ;  /* 0x000000bc2dbc723e */ /* 0x000fcc00000010ff */
[----:B------:R1:W-:Y:S08]  /*f310*/  MUFU.EX2 R59, R12 ;  /* 0x0000000c003b7308 */ /* 0x0003f00000000800 */
[----:B------:R-:W0:Y:S01]  /*f320*/  MUFU.EX2 R51, R51 ;  /* 0x0000003300337308 */ /* 0x000e220000000800 */
[----:B-1----:R-:W-:Y:S01]  /*f330*/  FADD.FTZ R12, R190, R11 ;  /* 0x0000000bbe0c7221 */ /* 0x002fe20000010000 */
[----:B--2---:R-:W-:-:S02]  /*f340*/  F2FP.BF16.F32.PACK_AB R190, R47, R190 ;  /* 0x000000be2fbe723e */ /* 0x004fc400000010ff */
[----:B-----5:R-:W-:Y:S01]  /*f350*/  FMNMX.FTZ R53, R0, R53, !PT ;  /* 0x0000003500357209 */ /* 0x020fe20007810000 */
[----:B------:R-:W-:-:S03]  /*f360*/  FADD.FTZ R11, R47, R12 ;  /* 0x0000000c2f0b7221 */ /* 0x000fc60000010000 */
[----:B------:R-:W1:Y:S01]  /*f370*/  MUFU.EX2 R180, R180 ;  /* 0x000000b400b47308 */ /* 0x000e620000000800 */
[----:B------:R-:W2:Y:S01]  /*f380*/  SHFL.BFLY PT, R0, R53, 0x1, 0x1f ;  /* 0x0c201f0035007f89 */ /* 0x000ea200000e0000 */
[----:B---3--:R-:W-:Y:S01]  /*f390*/  FADD.FTZ R12, R184, R11 ;  /* 0x0000000bb80c7221 */ /* 0x008fe20000010000 */
[----:B----4-:R-:W-:-:S03]  /*f3a0*/  F2FP.BF16.F32.PACK_AB R184, R49, R184 ;  /* 0x000000b831b8723e */ /* 0x010fc600000010ff */
[----:B------:R-:W-:Y:S02]  /*f3b0*/  FADD.FTZ R11, R49, R12 ;  /* 0x0000000c310b7221 */ /* 0x000fe40000010000 */
[----:B------:R-:W3:Y:S02]  /*f3c0*/  MUFU.EX2 R3, R56 ;  /* 0x0000003800037308 */ /* 0x000ee40000000800 */
[----:B------:R-:W-:Y:S01]  /*f3d0*/  FADD.FTZ R12, R186, R11 ;  /* 0x0000000bba0c7221 */ /* 0x000fe20000010000 */
[----:B0-----:R-:W-:-:S03]  /*f3e0*/  F2FP.BF16.F32.PACK_AB R186, R51, R186 ;  /* 0x000000ba33ba723e */ /* 0x001fc600000010ff */
[----:B------:R-:W-:Y:S02]  /*f3f0*/  FADD.FTZ R11, R51, R12 ;  /* 0x0000000c330b7221 */ /* 0x000fe40000010000 */
[----:B------:R-:W-:Y:S02]  /*f400*/  MUFU.EX2 R182, R182 ;  /* 0x000000b600b67308 */ /* 0x000fe40000000800 */
[----:B-1----:R-:W-:-:S06]  /*f410*/  FADD.FTZ R12, R180, R11 ;  /* 0x0000000bb40c7221 */ /* 0x002fcc0000010000 */
[----:B------:R-:W-:Y:S01]  /*f420*/  MUFU.EX2 R7, R7 ;  /* 0x0000000700077308 */ /* 0x000fe20000000800 */
[----:B--2---:R-:W-:Y:S01]  /*f430*/  FMNMX.FTZ R0, R53, R0, !PT ;  /* 0x0000000035007209 */ /* 0x004fe20007810000 */
[C---:B---3--:R-:W-:Y:S01]  /*f440*/  FADD.FTZ R61, R3.reuse, R12 ;  /* 0x0000000c033d7221 */ /* 0x048fe20000010000 */
[----:B------:R-:W-:Y:S02]  /*f450*/  F2FP.BF16.F32.PACK_AB R180, R3, R180 ;  /* 0x000000b403b4723e */ /* 0x000fe400000010ff */
[C---:B------:R-:W-:Y:S01]  /*f460*/  FSETP.NEU.FTZ.AND P2, PT, R0.reuse, -INF , PT ;  /* 0xff8000000000780b */ /* 0x040fe20003f5d000 */
[----:B------:R-:W-:Y:S02]  /*f470*/  FMUL.FTZ R13, R0, UR11 ;  /* 0x0000000b000d7c20 */ /* 0x000fe40008410000 */
[----:B------:R-:W-:Y:S03]  /*f480*/  MUFU.EX2 R176, R176 ;  /* 0x000000b000b07308 */ /* 0x000fe60000000800 */
[----:B------:R-:W-:-:S02]  /*f490*/  FSEL R53, R13, RZ, P2 ;  /* 0x000000ff0d357208 */ /* 0x000fc40001000000 */
[----:B------:R-:W-:-:S03]  /*f4a0*/  PLOP3.LUT P2, PT, PT, PT, UP1, 0x40, 0x0 ;  /* 0x000000000000781c */ /* 0x000fc60003f4e818 */
        /* <DEDUP_REMOVED lines=25> */
[----:B------:R-:W-:-:S05]  /*f640*/  FFMA.FTZ R44, R44, UR11, -R53 ;  /* 0x0000000b2c2c7c23 */ /* 0x000fca0008010835 */
[----:B------:R-:W2:Y:S01]  /*f650*/  MUFU.EX2 R27, R27 ;  /* 0x0000001b001b7308 */ /* 0x000ea20000000800 */
[----:B0-----:R-:W-:Y:S01]  /*f660*/  FADD.FTZ R11, R42, R25 ;  /* 0x000000192a0b7221 */ /* 0x001fe20000010000 */
[----:B------:R-:W-:-:S06]  /*f670*/  F2FP.BF16.F32.PACK_AB R189, R25, R42 ;  /* 0x0000002a19bd723e */ /* 0x000fcc00000010ff */
[----:B------:R-:W0:Y:S01]  /*f680*/  MUFU.EX2 R28, R28 ;  /* 0x0000001c001c7308 */ /* 0x000e220000000800 */
[----:B-1----:R-:W-:-:S07]  /*f690*/  FADD.FTZ R12, R26, R11 ;  /* 0x0000000b1a0c7221 */ /* 0x002fce0000010000 */
[----:B------:R-:W1:Y:S01]  /*f6a0*/  MUFU.EX2 R29, R29 ;  /* 0x0000001d001d7308 */ /* 0x000e620000000800 */
[C---:B--2---:R-:W-:Y:S01]  /*f6b0*/  FADD.FTZ R11, R27.reuse, R12 ;  /* 0x0000000c1b0b7221 */ /* 0x044fe20000010000 */
[----:B------:R-:W-:-:S06]  /*f6c0*/  F2FP.BF16.F32.PACK_AB R191, R27, R26 ;  /* 0x0000001a1bbf723e */ /* 0x000fcc00000010ff */
[----:B------:R-:W-:Y:S01]  /*f6d0*/  MUFU.EX2 R30, R30 ;  /* 0x0000001e001e7308 */ /* 0x000fe20000000800 */
[----:B0-----:R-:W-:Y:S01]  /*f6e0*/  FADD.FTZ R12, R28, R11 ;  /* 0x0000000b1c0c7221 */ /* 0x001fe20000010000 */
[----:B------:R-:W-:-:S06]  /*f6f0*/  FFMA.FTZ R11, R6, UR11, -R53 ;  /* 0x0000000b060b7c23 */ /* 0x000fcc0008010835 */
[----:B------:R-:W0:Y:S01]  /*f700*/  MUFU.EX2 R57, R24 ;  /* 0x0000001800397308 */ /* 0x000e220000000800 */
[----:B-1----:R-:W-:-:S07]  /*f710*/  F2FP.BF16.F32.PACK_AB R185, R29, R28 ;  /* 0x0000001c1db9723e */ /* 0x002fce00000010ff */
[----:B------:R1:W-:Y:S08]  /*f720*/  MUFU.EX2 R13, R20 ;  /* 0x00000014000d7308 */ /* 0x0003f00000000800 */
[----:B------:R-:W2:Y:S01]  /*f730*/  MUFU.EX2 R31, R31 ;  /* 0x0000001f001f7308 */ /* 0x000ea20000000800 */
[----:B-1----:R-:W-:Y:S01]  /*f740*/  FADD.FTZ R20, R182, R61 ;  /* 0x0000003db6147221 */ /* 0x002fe20000010000 */
[----:B------:R-:W-:-:S03]  /*f750*/  F2FP.BF16.F32.PACK_AB R182, R7, R182 ;  /* 0x000000b607b6723e */ /* 0x000fc600000010ff */
[----:B------:R-:W-:-:S03]  /*f760*/  FADD.FTZ R61, R7, R20 ;  /* 0x00000014073d7221 */ /* 0x000fc60000010000 */
[----:B------:R-:W1:Y:S01]  /*f770*/  MUFU.EX2 R14, R14 ;  /* 0x0000000e000e7308 */ /* 0x000e620000000800 */
[----:B------:R-:W-:Y:S01]  /*f780*/  FADD.FTZ R20, R176, R61 ;  /* 0x0000003db0147221 */ /* 0x000fe20000010000 */
[----:B------:R-:W-:Y:S01]  /*f790*/  FADD.FTZ R61, R29, R12 ;  /* 0x0000000c1d3d7221 */ /* 0x000fe20000010000 */
[C---:B0-----:R-:W-:Y:S02]  /*f7a0*/  F2FP.BF16.F32.PACK_AB R176, R57.reuse, R176 ;  /* 0x000000b039b0723e */ /* 0x041fe400000010ff */
[----:B------:R-:W-:Y:S01]  /*f7b0*/  FADD.FTZ R63, R57, R20 ;  /* 0x00000014393f7221 */ /* 0x000fe20000010000 */
[----:B------:R-:W-:Y:S02]  /*f7c0*/  FADD.FTZ R6, R30, R61 ;  /* 0x0000003d1e067221 */ /* 0x000fe40000010000 */
[----:B------:R-:W0:Y:S01]  /*f7d0*/  MUFU.EX2 R32, R32 ;  /* 0x0000002000207308 */ /* 0x000e220000000800 */
[C---:B--2---:R-:W-:Y:S01]  /*f7e0*/  F2FP.BF16.F32.PACK_AB R187, R31.reuse, R30 ;  /* 0x0000001e1fbb723e */ /* 0x044fe200000010ff */
[----:B------:R-:W-:-:S06]  /*f7f0*/  FADD.FTZ R61, R31, R6 ;  /* 0x000000061f3d7221 */ /* 0x000fcc0000010000 */
        /* <DEDUP_REMOVED lines=13> */
[----:B------:R-:W-:Y:S02]  /*f8d0*/  F2FP.BF16.F32.PACK_AB R172, R172, R15 ;  /* 0x0000000facac723e */ /* 0x000fe400000010ff */
[----:B------:R-:W0:Y:S01]  /*f8e0*/  MUFU.EX2 R10, R10 ;  /* 0x0000000a000a7308 */ /* 0x000e220000000800 */
[----:B--2---:R-:W-:-:S07]  /*f8f0*/  FADD.FTZ R6, R34, R45 ;  /* 0x0000002d22067221 */ /* 0x004fce0000010000 */
[----:B------:R-:W2:Y:S01]  /*f900*/  MUFU.EX2 R36, R36 ;  /* 0x0000002400247308 */ /* 0x000ea20000000800 */
[C---:B-1----:R-:W-:Y:S01]  /*f910*/  FADD.FTZ R3, R35.reuse, R6 ;  /* 0x0000000623037221 */ /* 0x042fe20000010000 */
[----:B------:R-:W-:-:S06]  /*f920*/  F2FP.BF16.F32.PACK_AB R183, R35, R34 ;  /* 0x0000002223b7723e */ /* 0x000fcc00000010ff */
[----:B------:R-:W1:Y:S01]  /*f930*/  MUFU.EX2 R37, R37 ;  /* 0x0000002500257308 */ /* 0x000e620000000800 */
[----:B0-----:R-:W-:Y:S01]  /*f940*/  FADD.FTZ R20, R10, R53 ;  /* 0x000000350a147221 */ /* 0x001fe20000010000 */
[----:B------:R-:W-:-:S03]  /*f950*/  F2FP.BF16.F32.PACK_AB R174, R59, R10 ;  /* 0x0000000a3bae723e */ /* 0x000fc600000010ff */
[----:B------:R-:W-:-:S03]  /*f960*/  FADD.FTZ R20, R59, R20 ;  /* 0x000000143b147221 */ /* 0x000fc60000010000 */
[----:B------:R-:W0:Y:S01]  /*f970*/  MUFU.EX2 R9, R9 ;  /* 0x0000000900097308 */ /* 0x000e220000000800 */
[----:B--2---:R-:W-:-:S07]  /*f980*/  FADD.FTZ R6, R36, R3 ;  /* 0x0000000324067221 */ /* 0x004fce0000010000 */
        /* <DEDUP_REMOVED lines=14> */
[C---:B------:R-:W-:Y:S01]  /*fa70*/  F2FP.BF16.F32.PACK_AB R170, R13.reuse, R8 ;  /* 0x000000080daa723e */ /* 0x040fe200000010ff */
[----:B------:R-:W-:Y:S02]  /*fa80*/  VIADD R7, R72, 0xfffffffe ;  /* 0xfffffffe48077836 */ /* 0x000fe40000000000 */
[----:B------:R-:W-:-:S03]  /*fa90*/  FADD.FTZ R6, R13, R10 ;  /* 0x0000000a0d067221 */ /* 0x000fc60000010000 */
        /* <DEDUP_REMOVED lines=29> */
.L_x_4780:
[----:B------:R-:W-:-:S11]  /*fc70*/  UISETP.NE.AND UP2, UPT, UR5, 0x1, UPT ;  /* 0x000000010500788c */ /* 0x000fd6000bf45270 */
[----:B------:R-:W-:Y:S02]  /*fc80*/  @UP2 ULDC.64 UR6, c[0x0][0x9e8] ;  /* 0x00027a0000062ab9 */ /* 0x000fe40000000a00 */
[----:B------:R-:W-:-:S04]  /*fc90*/  UIMAD.WIDE.U32 UR14, UR10, UR6, URZ ;  /* 0x000000060a0e72a5 */ /* 0x000fc8000f8e003f */
[----:B------:R-:W-:-:S12]  /*fca0*/  @UP2 USHF.R.U32.HI UR10, URZ, UR7, UR15 ;  /* 0x000000073f0a2299 */ /* 0x000fd8000801160f */
.L_x_4781:
[----:B------:R-:W-:-:S04]  /*fcb0*/  UIMAD UR5, UR10, UR5, UR5 ;  /* 0x000000050a0572a4 */ /* 0x000fc8000f8e0205 */
[----:B------:R-:W-:-:S04]  /*fcc0*/  UISETP.LT.AND UP2, UPT, UR4, UR5, UPT ;  /* 0x000000050400728c */ /* 0x000fc8000bf41270 */
[----:B------:R-:W-:-:S12]  /*fcd0*/  USEL UR4, UR4, UR5, UP2 ;  /* 0x0000000504047287 */ /* 0x000fd80009000000 */
.L_x_4779:
        /* <DEDUP_REMOVED lines=62> */
[----:B------:R-:W-:-:S05]  /*100c0*/  ULDC UR59, c[0x0][0x988] ;  /* 0x00026200003b7ab9 */ /* 0x000fca0000000800 */
.L_x_4799:
[----:B------:R-:W-:-:S04]  /*100d0*/  UIADD3 UR5, UR38, 0x1, URZ ;  /* 0x0000000126057890 */ /* 0x000fc8000fffe03f */
[----:B------:R-:W-:-:S04]  /*100e0*/  UISETP.NE.AND UP2, UPT, UR5, 0x2, UPT ;  /* 0x000000020500788c */ /* 0x000fc8000bf45270 */
[----:B------:R-:W-:Y:S02]  /*100f0*/  USEL UR37, URZ, 0x1, UP2 ;  /* 0x000000013f257887 */ /* 0x000fe40009000000 */
[----:B------:R-:W-:Y:S02]  /*10100*/  USEL UR5, UR5, URZ, UP2 ;  /* 0x0000003f05057287 */ /* 0x000fe40009000000 */
[----:B------:R-:W-:Y:S01]  /*10110*/  ULOP3.LUT UR37, UR60, UR37, URZ, 0x3c, !UPT ;  /* 0x000000253c257292 */ /* 0x000fe2000f8e3c3f */
[----:B------:R-:W-:Y:S11]  /*10120*/  @!P0 BRA `(.L_x_4783) ;  /* 0x0000000000048947 */ /* 0x000ff60003800000 */
[----:B------:R-:W-:Y:S01]  /*10130*/  BPT.TRAP 0x1 ;  /* 0x000000040000795c */ /* 0x000fe20000300000 */
.L_x_4783:
[----:B------:R-:W-:Y:S01]  /*10140*/  ULEA UR7, UR5, UR39, 0x3 ;  /* 0x0000002705077291 */ /* 0x000fe2000f8e183f */
[----:B------:R-:W-:-:S05]  /*10150*/  IMAD.U32 R9, RZ, RZ, UR37 ;  /* 0x00000025ff097e24 */ /* 0x000fca000f8e00ff */
[----:B------:R-:W-:-:S04]  /*10160*/  SHF.L.U32 R9, R9, 0x1f, RZ ;  /* 0x0000001f09097819 */ /* 0x000fc800000006ff */
[----:B------:R0:W1:Y:S01]  /*10170*/  SYNCS.PHASECHK.TRANS64.TRYWAIT P2, [UR7+0x30830], R9 ;  /* 0x03083009ff0075a7 */ /* 0x0000620008040147 */
[----:B------:R-:W-:Y:S05]  /*10180*/  @!P0 BRA `(.L_x_4784) ;  /* 0x0000000000048947 */ /* 0x000fea0003800000 */
[----:B------:R-:W-:Y:S01]  /*10190*/  BPT.TRAP 0x1 ;  /* 0x000000040000795c */ /* 0x000fe20000300000 */
.L_x_4784:
[-C--:B------:R-:W-:Y:S01]  /*101a0*/  FMUL.FTZ R24, R24, R11.reuse ;  /* 0x0000000b18187220 */ /* 0x080fe20000410000 */
[----:B------:R-:W-:Y:S01]  /*101b0*/  FMUL.FTZ R25, R25, R11 ;  /* 0x0000000b19197220 */ /* 0x000fe20000410000 */
[----:B-1----:R-:W-:Y:S06]  /*101c0*/  @P2 BRA `(.L_x_4785) ;  /* 0x0000000000082947 */ /* 0x002fec0003800000 */
[----:B------:R-:W1:Y:S02]  /*101d0*/  SYNCS.PHASECHK.TRANS64.TRYWAIT P2, [UR7+0x30830], R9 ;  /* 0x03083009ff0075a7 */ /* 0x000e640008040147 */
[----:B-1----:R-:W-:Y:S05]  /*101e0*/  @!P2 BRA `(.L_x_4786) ;  /* 0x0000017c00d8a947 */ /* 0x002fea0003800000 */
.L_x_4785:
        /* <DEDUP_REMOVED lines=125> */
[----:B------:R-:W-:Y:S01]  /*109c0*/  UIADD3 UR50, UR6, 0x606, URZ ;  /* 0x0000060606327890 */ /* 0x000fe2000fffe03f */
[----:B------:R-:W-:Y:S01]  /*109d0*/  FMUL.FTZ R119, R119, R8 ;  /* 0x0000000877777220 */ /* 0x000fe20000410000 */
[----:B------:R-:W-:Y:S01]  /*109e0*/  UMOV UR48, UR52 ;  /* 0x0000003400307c82 */ /* 0x000fe20008000000 */
[----:B------:R-:W-:Y:S01]  /*109f0*/  UMOV UR49, UR53 ;  /* 0x0000003500317c82 */ /* 0x000fe20008000000 */
[----:B------:R-:W-:Y:S01]  /*10a00*/  UMOV UR51, 0x40000040 ;  /* 0x4000004000337882 */ /* 0x000fe20000000000 */
        /* <DEDUP_REMOVED lines=33> */
.L_x_4787:
[----:B------:R-:W-:Y:S01]  /*10c20*/  ULEA UR6, UR38, UR39, 0x3 ;  /* 0x0000002726067291 */ /* 0x000fe2000f8e183f */
[----:B------:R-:W-:-:S05]  /*10c30*/  IMAD.U32 R8, RZ, RZ, UR60 ;  /* 0x0000003cff087e24 */ /* 0x000fca000f8e00ff */
[----:B------:R-:W-:-:S04]  /*10c40*/  SHF.L.U32 R8, R8, 0x1f, RZ ;  /* 0x0000001f08087819 */ /* 0x000fc800000006ff */
[----:B------:R2:W3:Y:S01]  /*10c50*/  SYNCS.PHASECHK.TRANS64.TRYWAIT P2, [UR6+0x30850], R8 ;  /* 0x03085008ff0075a7 */ /* 0x0004e20008040146 */
[----:B------:R-:W-:Y:S05]  /*10c60*/  @!P0 BRA `(.L_x_4788) ;  /* 0x0000000000048947 */ /* 0x000fea0003800000 */
[----:B------:R-:W-:Y:S01]  /*10c70*/  BPT.TRAP 0x1 ;  /* 0x000000040000795c */ /* 0x000fe20000300000 */
.L_x_4788:
[----:B---3--:R-:W-:Y:S05]  /*10c80*/  @P2 BRA `(.L_x_4789) ;  /* 0x0000000000082947 */ /* 0x008fea0003800000 */
[----:B------:R-:W3:Y:S02]  /*10c90*/  SYNCS.PHASECHK.TRANS64.TRYWAIT P2, [UR6+0x30850], R8 ;  /* 0x03085008ff0075a7 */ /* 0x000ee40008040146 */
[----:B---3--:R-:W-:Y:S05]  /*10ca0*/  @!P2 BRA `(.L_x_4790) ;  /* 0x000001740040a947 */ /* 0x008fea0003800000 */
.L_x_4789:
[----:B------:R-:W-:Y:S01]  /*10cb0*/  UIADD3 UR10, UR39, 0x400, URZ ;  /* 0x00000400270a7890 */ /* 0x000fe2000fffe03f */
[----:B------:R-:W-:Y:S01]  /*10cc0*/  WARPGROUP.ARRIVE ;  /* 0x00000000000079c5 */ /* 0x000fe20000000000 */
[----:B------:R-:W-:Y:S01]  /*10cd0*/  UMOV UR11, 0x40000040 ;  /* 0x40000040000b7882 */ /* 0x000fe20000000000 */
[----:B------:R-:W-:Y:S01]  /*10ce0*/  PLOP3.LUT P2, PT, PT, PT, UP0, 0x80, 0x0 ;  /* 0x000000000000781c */ /* 0x000fe20003f4f008 */
[----:B------:R-:W-:Y:S01]  /*10cf0*/  USHF.R.U32.HI UR10, URZ, 0x4, UR10 ;  /* 0x000000043f0a7899 */ /* 0x000fe2000801160a */
[----:B-1----:R-:W-:Y:S01]  /*10d00*/  FMUL.FTZ R10, R122, UR4 ;  /* 0x000000047a0a7c20 */ /* 0x002fe20008410000 */
        /* <DEDUP_REMOVED lines=11> */
[----:B0-----:R-:W-:Y:S02]  /*10dc0*/  IMAD.U32 R9, RZ, RZ, UR7 ;  /* 0x00000007ff097e24 */ /* 0x001fe4000f8e00ff */
        /* <DEDUP_REMOVED lines=11> */
[----:B------:R-:W-:-:S02]  /*10e80*/  @!P1 VIADD R9, R9, 0x30840 ;  /* 0x0003084009099836 */ /* 0x000fc40000000000 */
        /* <DEDUP_REMOVED lines=33> */
[----:B------:R-:W-:Y:S01]  /*110a0*/  @!P1 PRMT R9, RZ, 0x654, R9 ;  /* 0x00000654ff099816 */ /* 0x000fe20000000009 */
[----:B------:R-:W-:-:S02]  /*110b0*/  IMAD R162, R7, -0x60, RZ ;  /* 0xffffffa007a27824 */ /* 0x000fc400078e02ff */
[----:B------:R-:W-:Y:S01]  /*110c0*/  FMUL.FTZ R158, R167, UR4 ;  /* 0x00000004a79e7c20 */ /* 0x000fe20008410000 */
[----:B------:R-:W0:Y:S01]  /*110d0*/  MUFU.TANH R12, R12 ;  /* 0x0000000c000c7308 */ /* 0x000e220000002400 */
[----:B------:R-:W-:Y:S01]  /*110e0*/  ULDC UR15, c[0x0][0x9e0] ;  /* 0x00027800000f7ab9 */ /* 0x000fe20000000800 */
[----:B------:R-:W-:-:S06]  /*110f0*/  IMAD.IADD R157, R162, 0x1, -R23 ;  /* 0x00000001a29d7824 */ /* 0x000fcc00078e0a17 */
[----:B------:R-:W1:Y:S08]  /*11100*/  MUFU.TANH R13, R13 ;  /* 0x0000000d000d7308 */ /* 0x000e700000002400 */
        /* <DEDUP_REMOVED lines=70> */
[----:B--2---:R-:W-:Y:S01]  /*11570*/  @P2 IMAD.HI.U32 R8, R160, UR10, RZ ;  /* 0x0000000aa0082c27 */ /* 0x004fe2000f8e00ff */
[----:B------:R-:W-:Y:S01]  /*11580*/  @UP0 ULDC UR10, c[0x0][0x450] ;  /* 0x00011400000a0ab9 */ /* 0x000fe20000000800 */
[----:B------:R-:W-:-:S03]  /*11590*/  PLOP3.LUT P2, PT, PT, PT, UP1, 0x40, 0x0 ;  /* 0x000000000000781c */ /* 0x000fc60003f4e818 */
[----:B------:R-:W-:-:S05]  /*115a0*/  @P3 SHF.R.U32.HI R160, RZ, UR10, R8 ;  /* 0x0000000affa03c19 */ /* 0x000fca0008011608 */
[----:B------:R-:W2:Y:S01]  /*115b0*/  SHFL.IDX PT, R8, R160, RZ, 0x1c1f ;  /* 0x001c1fffa0087589 */ /* 0x000ea200000e0000 */
[----:B------:R-:W-:Y:S02]  /*115c0*/  WARPGROUP.DEPBAR.LE gsb0, 0x0 ;  /* 0x00008000000079c5 */ /* 0x000fe40000010000 */
[----:B------:R5:W-:Y:S02]  /*115d0*/  @!P1 SYNCS.ARRIVE.TRANS64.RED.A1T0 RZ, [R9+URZ], RZ ;  /* 0x000000ff09ff99a7 */ /* 0x000be4000810043f */
[----:B-----5:R-:W-:-:S04]  /*115e0*/  IADD3 R9, -R23, 0x1, R162 ;  /* 0x0000000117097810 */ /* 0x020fc80007ffe1a2 */
[----:B------:R-:W-:-:S05]  /*115f0*/  IADD3 R9, -R19, R9, R22 ;  /* 0x0000000913097210 */ /* 0x000fca0007ffe116 */
[C---:B------:R-:W-:Y:S02]  /*11600*/  VIADD R166, R9.reuse, UR15 ;  /* 0x0000000f09a67c36 */ /* 0x040fe40008000000 */
[----:B------:R-:W-:Y:S02]  /*11610*/  VIADD R165, R9, UR58 ;  /* 0x0000003a09a57c36 */ /* 0x000fe40008000000 */
[--C-:B--2---:R-:W-:Y:S02]  /*11620*/  IMAD.IADD R164, R166, 0x1, R8.reuse ;  /* 0x00000001a6a47824 */ /* 0x104fe400078e0208 */
        /* <DEDUP_REMOVED lines=14> */
.L_x_4793:
[----:B------:R-:W-:-:S05]  /*11710*/  IMAD.U32 R168, RZ, RZ, UR55 ;  /* 0x00000037ffa87e24 */ /* 0x000fca000f8e00ff */
[----:B------:R-:W-:-:S13]  /*11720*/  ISETP.NE.AND P2, PT, R168, 0x1, PT ;  /* 0x00000001a800780c */ /* 0x000fda0003f45270 */
[----:B------:R-:W0:Y:S02]  /*11730*/  @P2 LDC.64 R8, c[0x0][0x9e8] ;  /* 0x00027a00ff082b82 */ /* 0x000e240000000a00 */
[----:B0-----:R-:W-:-:S05]  /*11740*/  @P2 IMAD.HI.U32 R8, R167, R8, RZ ;  /* 0x00000008a7082227 */ /* 0x001fca00078e00ff */
[----:B------:R-:W-:-:S07]  /*11750*/  @P2 SHF.R.U32.HI R167, RZ, R9, R8 ;  /* 0x00000009ffa72219 */ /* 0x000fce0000011608 */
.L_x_4794:
[----:B------:R-:W-:Y:S05]  /*11760*/  BSYNC B0 ;  /* 0x0000000000007941 */ /* 0x000fea0003800000 */
.L_x_4792:
[----:B------:R-:W-:-:S05]  /*11770*/  IMAD R167, R167, R168, R157 ;  /* 0x000000a8a7a77224 */ /* 0x000fca00078e029d */
[----:B------:R-:W-:Y:S02]  /*11780*/  VIADDMNMX R164, R167, R168, R164, PT ;  /* 0x000000a8a7a47246 */ /* 0x000fe400038001a4 */
[----:B------:R-:W-:-:S07]  /*11790*/  VIMNMX R163, R163, R167, !PT ;  /* 0x000000a7a3a37248 */ /* 0x000fce0007fe0100 */
.L_x_4791:
        /* <DEDUP_REMOVED lines=153> */
.L_x_4797:
[----:B------:R-:W-:-:S05]  /*12130*/  IMAD.U32 R160, RZ, RZ, UR55 ;  /* 0x00000037ffa07e24 */ /* 0x000fca000f8e00ff */
[----:B------:R-:W-:-:S13]  /*12140*/  ISETP.NE.AND P6, PT, R160, 0x1, PT ;  /* 0x00000001a000780c */ /* 0x000fda0003fc5270 */
[----:B------:R-:W0:Y:S02]  /*12150*/  @P6 LDC.64 R8, c[0x0][0x9e8] ;  /* 0x00027a00ff086b82 */ /* 0x000e240000000a00 */
[----:B0-----:R-:W-:-:S05]  /*12160*/  @P6 IMAD.HI.U32 R8, R163, R8, RZ ;  /* 0x00000008a3086227 */ /* 0x001fca00078e00ff */
[----:B------:R-:W-:-:S07]  /*12170*/  @P6 SHF.R.U32.HI R163, RZ, R9, R8 ;  /* 0x00000009ffa36219 */ /* 0x000fce0000011608 */
.L_x_4798:
[----:B------:R-:W-:Y:S05]  /*12180*/  BSYNC B0 ;  /* 0x0000000000007941 */ /* 0x000fea0003800000 */
.L_x_4796:
[----:B------:R-:W-:-:S05]  /*12190*/  IMAD R157, R163, R160, R157 ;  /* 0x000000a0a39d7224 */ /* 0x000fca00078e029d */
[----:B------:R-:W-:Y:S02]  /*121a0*/  VIADDMNMX R166, R157, R160, R166, PT ;  /* 0x000000a09da67246 */ /* 0x000fe400038001a6 */
[----:B------:R-:W-:-:S07]  /*121b0*/  VIMNMX R165, R165, R157, !PT ;  /* 0x0000009da5a57248 */ /* 0x000fce0007fe0100 */
.L_x_4795:
[C---:B------:R-:W-:Y:S01]  /*121c0*/  ISETP.GT.AND P2, PT, R165.reuse, 0x1, !P2 ;  /* 0x00000001a500780c */ /* 0x040fe20005744270 */
[----:B------:R-:W-:Y:S01]  /*121d0*/  UMOV UR11, UR59 ;  /* 0x0000003b000b7c82 */ /* 0x000fe20008000000 */
[----:B------:R-:W-:Y:S01]  /*121e0*/  ISETP.GT.AND P3, PT, R165, 0x8, !P3 ;  /* 0x00000008a500780c */ /* 0x000fe20005f64270 */
[----:B------:R-:W-:Y:S01]  /*121f0*/  UMOV UR60, UR37 ;  /* 0x00000025003c7c82 */ /* 0x000fe20008000000 */
[C---:B------:R-:W-:Y:S01]  /*12200*/  ISETP.LT.OR P2, PT, R166.reuse, 0x2, P2 ;  /* 0x00000002a600780c */ /* 0x040fe20001741670 */
[----:B------:R-:W-:Y:S01]  /*12210*/  UMOV UR38, UR5 ;  /* 0x0000000500267c82 */ /* 0x000fe20008000000 */
[----:B------:R-:W-:Y:S02]  /*12220*/  ISETP.LT.OR P3, PT, R166, 0x9, P3 ;  /* 0x00000009a600780c */ /* 0x000fe40001f61670 */
[----:B------:R-:W-:Y:S02]  /*12230*/  FSEL R8, R11, -INF , !P2 ;  /* 0xff8000000b087808 */ /* 0x000fe40005000000 */
[----:B------:R-:W-:-:S02]  /*12240*/  LOP3.LUT P2, RZ, R18, 0x4, RZ, 0xc0, !PT ;  /* 0x0000000412ff7812 */ /* 0x000fc4000784c0ff */
[----:B------:R-:W-:Y:S02]  /*12250*/  FSEL R14, R14, -INF , !P3 ;  /* 0xff8000000e0e7808 */ /* 0x000fe40005800000 */
[----:B------:R-:W-:Y:S02]  /*12260*/  ISETP.GT.AND P2, PT, R165, 0x9, !P2 ;  /* 0x00000009a500780c */ /* 0x000fe40005744270 */
[----:B------:R-:W-:Y:S02]  /*12270*/  LOP3.LUT P3, RZ, R18, 0x20000, RZ, 0xc0, !PT ;  /* 0x0002000012ff7812 */ /* 0x000fe4000786c0ff */
[----:B------:R-:W-:Y:S02]  /*12280*/  ISETP.LT.OR P2, PT, R166, 0xa, P2 ;  /* 0x0000000aa600780c */ /* 0x000fe40001741670 */
[----:B------:R-:W-:Y:S02]  /*12290*/  LOP3.LUT P6, RZ, R18, 0x10000, RZ, 0xc0, !PT ;  /* 0x0001000012ff7812 */ /* 0x000fe400078cc0ff */
[----:B------:R-:W-:-:S02]  /*122a0*/  FSEL R15, R15, -INF , !P2 ;  /* 0xff8000000f0f7808 */ /* 0x000fc40005000000 */
[----:B------:R-:W-:Y:S02]  /*122b0*/  LOP3.LUT P2, RZ, R18, 0x8, RZ, 0xc0, !PT ;  /* 0x0000000812ff7812 */ /* 0x000fe4000784c0ff */
[----:B------:R-:W-:Y:S02]  /*122c0*/  FMNMX.FTZ R160, R12, R2, !PT ;  /* 0x000000020ca07209 */ /* 0x000fe40007810000 */
[----:B------:R-:W-:Y:S02]  /*122d0*/  ISETP.GT.AND P2, PT, R165, 0x10, !P2 ;  /* 0x00000010a500780c */ /* 0x000fe40005744270 */
[----:B------:R-:W-:Y:S02]  /*122e0*/  FMNMX.FTZ R9, R13, R160, !PT ;  /* 0x000000a00d097209 */ /* 0x000fe40007810000 */
[----:B------:R-:W-:Y:S02]  /*122f0*/  ISETP.LT.OR P2, PT, R166, 0x11, P2 ;  /* 0x00000011a600780c */ /* 0x000fe40001741670 */
[----:B------:R-:W-:-:S02]  /*12300*/  FMNMX.FTZ R160, R20, R9, !PT ;  /* 0x0000000914a07209 */ /* 0x000fc40007810000 */
        /* <DEDUP_REMOVED lines=85> */
[C---:B------:R-:W-:Y:S02]  /*12860*/  ISETP.GT.AND P2, PT, R165.reuse, 0x48, !P3 ;  /* 0x00000048a500780c */ /* 0x040fe40005f44270 */
[----:B------:R-:W-:Y:S02]  /*12870*/  LOP3.LUT P3, RZ, R18, 0x10, RZ, 0xc0, !PT ;  /* 0x0000001012ff7812 */ /* 0x000fe4000786c0ff */
[----:B------:R-:W-:Y:S02]  /*12880*/  ISETP.LT.OR P2, PT, R166, 0x49, P2 ;  /* 0x00000049a600780c */ /* 0x000fe40001741670 */
[----:B------:R-:W-:Y:S02]  /*12890*/  ISETP.GT.AND P3, PT, R165, 0x50, !P3 ;  /* 0x00000050a500780c */ /* 0x000fe40005f64270 */
[----:B------:R-:W-:-:S02]  /*128a0*/  FSEL R148, R148, -INF , !P2 ;  /* 0xff80000094947808 */ /* 0x000fc40005000000 */
[----:B------:R-:W-:Y:S02]  /*128b0*/  ISETP.GT.AND P2, PT, R165, 0x49, !P6 ;  /* 0x00000049a500780c */ /* 0x000fe40007744270 */
[C---:B------:R-:W-:Y:S02]  /*128c0*/  ISETP.LT.OR P3, PT, R166.reuse, 0x51, P3 ;  /* 0x00000051a600780c */ /* 0x040fe40001f61670 */
[----:B------:R-:W-:Y:S02]  /*128d0*/  ISETP.LT.OR P2, PT, R166, 0x4a, P2 ;  /* 0x0000004aa600780c */ /* 0x000fe40001741670 */
[C---:B------:R-:W-:Y:S02]  /*128e0*/  LOP3.LUT P6, RZ, R18.reuse, 0x1, RZ, 0xc0, !PT ;  /* 0x0000000112ff7812 */ /* 0x040fe400078cc0ff */
[----:B------:R-:W-:Y:S02]  /*128f0*/  FSEL R149, R149, -INF , !P2 ;  /* 0xff80000095957808 */ /* 0x000fe40005000000 */
[----:B------:R-:W-:-:S02]  /*12900*/  LOP3.LUT P2, RZ, R18, 0x2, RZ, 0xc0, !PT ;  /* 0x0000000212ff7812 */ /* 0x000fc4000784c0ff */
[----:B------:R-:W-:Y:S02]  /*12910*/  FSEL R152, R152, -INF , !P3 ;  /* 0xff80000098987808 */ /* 0x000fe40005800000 */
[C---:B------:R-:W-:Y:S02]  /*12920*/  ISETP.GT.AND P2, PT, R165.reuse, RZ, !P2 ;  /* 0x000000ffa500720c */ /* 0x040fe40005744270 */
[----:B------:R-:W-:Y:S02]  /*12930*/  ISETP.GT.AND P6, PT, R165, 0x59, !P6 ;  /* 0x00000059a500780c */ /* 0x000fe400077c4270 */
[C---:B------:R-:W-:Y:S02]  /*12940*/  ISETP.LT.OR P2, PT, R166.reuse, 0x1, P2 ;  /* 0x00000001a600780c */ /* 0x040fe40001741670 */
[----:B------:R-:W-:Y:S02]  /*12950*/  ISETP.LT.OR P6, PT, R166, 0x5a, P6 ;  /* 0x0000005aa600780c */ /* 0x000fe400037c1670 */
[----:B------:R-:W-:-:S02]  /*12960*/  FSEL R10, R10, -INF , !P2 ;  /* 0xff8000000a0a7808 */ /* 0x000fc40005000000 */
[----:B------:R-:W-:Y:S02]  /*12970*/  FSETP.NEU.FTZ.AND P2, PT, R9, -INF , PT ;  /* 0xff8000000900780b */ /* 0x000fe40003f5d000 */
[----:B------:R-:W-:Y:S02]  /*12980*/  FSEL R158, R158, -INF , !P6 ;  /* 0xff8000009e9e7808 */ /* 0x000fe40007000000 */
[----:B------:R-:W-:-:S05]  /*12990*/  FSEL R11, R11, RZ, P2 ;  /* 0x000000ff0b0b7208 */ /* 0x000fca0001000000 */
        /* <DEDUP_REMOVED lines=40> */
[----:B------:R0:W-:Y:S03]  /*12c20*/  MUFU.EX2 R21, R127 ;  /* 0x0000007f00157308 */ /* 0x0001e60000000800 */
[----:B------:R-:W-:-:S04]  /*12c30*/  FMNMX.FTZ R123, R142, R123, !PT ;  /* 0x0000007b8e7b7209 */ /* 0x000fc80007810000 */
[----:B------:R-:W-:Y:S01]  /*12c40*/  FMNMX.FTZ R122, R144, R123, !PT ;  /* 0x0000007b907a7209 */ /* 0x000fe20007810000 */
[----:B------:R-:W-:Y:S03]  /*12c50*/  MUFU.EX2 R184, R184 ;  /* 0x000000b800b87308 */ /* 0x000fe60000000800 */
[----:B0-----:R-:W-:-:S04]  /*12c60*/  FMNMX.FTZ R127, R145, R122, !PT ;  /* 0x0000007a917f7209 */ /* 0x001fc80007810000 */
[----:B------:R-:W-:Y:S01]  /*12c70*/  FMNMX.FTZ R122, R148, R127, !PT ;  /* 0x0000007f947a7209 */ /* 0x000fe20007810000 */
[----:B------:R0:W-:Y:S03]  /*12c80*/  MUFU.EX2 R123, R131 ;  /* 0x00000083007b7308 */ /* 0x0001e60000000800 */
[----:B------:R-:W-:-:S04]  /*12c90*/  FMNMX.FTZ R127, R149, R122, !PT ;  /* 0x0000007a957f7209 */ /* 0x000fc80007810000 */
[----:B------:R-:W-:Y:S01]  /*12ca0*/  FMNMX.FTZ R122, R152, R127, !PT ;  /* 0x0000007f987a7209 */ /* 0x000fe20007810000 */
[----:B------:R-:W-:Y:S01]  /*12cb0*/  MUFU.EX2 R20, R20 ;  /* 0x0000001400147308 */ /* 0x000fe20000000800 */
[----:B0-----:R-:W-:Y:S02]  /*12cc0*/  FFMA.FTZ R131, R147, UR11, -R11 ;  /* 0x0000000b93837c23 */ /* 0x001fe4000801080b */
[----:B------:R-:W-:-:S04]  /*12cd0*/  FMNMX.FTZ R127, R153, R122, !PT ;  /* 0x0000007a997f7209 */ /* 0x000fc80007810000 */
[----:B------:R-:W-:Y:S01]  /*12ce0*/  FMNMX.FTZ R127, R156, R127, !PT ;  /* 0x0000007f9c7f7209 */ /* 0x000fe20007810000 */
[----:B------:R-:W-:Y:S03]  /*12cf0*/  MUFU.EX2 R186, R186 ;  /* 0x000000ba00ba7308 */ /* 0x000fe60000000800 */
[----:B------:R-:W-:Y:S01]  /*12d00*/  FMNMX.FTZ R122, R158, R127, !PT ;  /* 0x0000007f9e7a7209 */ /* 0x000fe20007810000 */
[----:B------:R-:W-:-:S04]  /*12d10*/  FFMA.FTZ R127, R139, UR11, -R11 ;  /* 0x0000000b8b7f7c23 */ /* 0x000fc8000801080b */
[----:B------:R-:W0:Y:S01]  /*12d20*/  SHFL.BFLY PT, R135, R122, 0x2, 0x1f ;  /* 0x0c401f007a877f89 */ /* 0x000e2200000e0000 */
[----:B------:R-:W-:Y:S08]  /*12d30*/  MUFU.EX2 R180, R180 ;  /* 0x000000b400b47308 */ /* 0x000ff00000000800 */
[----:B------:R-:W-:Y:S08]  /*12d40*/  MUFU.EX2 R182, R182 ;  /* 0x000000b600b67308 */ /* 0x000ff00000000800 */
[----:B------:R-:W-:Y:S01]  /*12d50*/  MUFU.EX2 R126, R126 ;  /* 0x0000007e007e7308 */ /* 0x000fe20000000800 */
[----:B0-----:R-:W-:Y:S01]  /*12d60*/  FMNMX.FTZ R138, R122, R135, !PT ;  /* 0x000000877a8a7209 */ /* 0x001fe20007810000 */
[----:B------:R-:W-:Y:S01]  /*12d70*/  FFMA.FTZ R135, R155, UR11, -R11 ;  /* 0x0000000b9b877c23 */ /* 0x000fe2000801080b */
[----:B------:R-:W-:-:S05]  /*12d80*/  FSEL R11, R9, RZ, P2 ;  /* 0x000000ff090b7208 */ /* 0x000fca0001000000 */
[----:B------:R-:W-:Y:S01]  /*12d90*/  MUFU.EX2 R176, R176 ;  /* 0x000000b000b07308 */ /* 0x000fe20000000800 */
[----:B------:R-:W0:Y:S01]  /*12da0*/  SHFL.BFLY PT, R139, R138, 0x1, 0x1f ;  /* 0x0c201f008a8b7f89 */ /* 0x000e2200000e0000 */
[----:B------:R-:W-:-:S04]  /*12db0*/  FADD.FTZ R11, -R11, R2 ;  /* 0x000000020b0b7221 */ /* 0x000fc80000010100 */
[----:B------:R-:W-:Y:S02]  /*12dc0*/  FMUL.FTZ R11, R11, UR11 ;  /* 0x0000000b0b0b7c20 */ /* 0x000fe40008410000 */
[----:B------:R-:W-:Y:S08]  /*12dd0*/  MUFU.EX2 R127, R127 ;  /* 0x0000007f007f7308 */ /* 0x000ff00000000800 */
[----:B------:R-:W1:Y:S08]  /*12de0*/  MUFU.EX2 R11, R11 ;  /* 0x0000000b000b7308 */ /* 0x000e700000000800 */
[----:B------:R-:W-:Y:S01]  /*12df0*/  MUFU.EX2 R178, R178 ;  /* 0x000000b200b27308 */ /* 0x000fe20000000800 */
[----:B0-----:R-:W-:-:S04]  /*12e00*/  FMNMX.FTZ R122, R138, R139, !PT ;  /* 0x0000008b8a7a7209 */ /* 0x001fc80007810000 */
[C---:B------:R-:W-:Y:S01]  /*12e10*/  FSETP.NEU.FTZ.AND P2, PT, R122.reuse, -INF , PT ;  /* 0xff8000007a00780b */ /* 0x040fe20003f5d000 */
[----:B------:R-:W-:Y:S02]  /*12e20*/  FMUL.FTZ R138, R122, UR11 ;  /* 0x0000000b7a8a7c20 */ /* 0x000fe40008410000 */
[----:B------:R-:W-:Y:S03]  /*12e30*/  MUFU.EX2 R130, R130 ;  /* 0x0000008200827308 */ /* 0x000fe60000000800 */
[----:B------:R-:W-:-:S05]  /*12e40*/  FSEL R138, R138, RZ, P2 ;  /* 0x000000ff8a8a7208 */ /* 0x000fca0001000000 */
[--C-:B------:R-:W-:Y:S01]  /*12e50*/  FFMA.FTZ R185, R120, UR11, -R138.reuse ;  /* 0x0000000b78b97c23 */ /* 0x100fe2000801088a */
[--C-:B------:R-:W-:Y:S01]  /*12e60*/  FFMA.FTZ R120, R125, UR11, -R138.reuse ;  /* 0x0000000b7d787c23 */ /* 0x100fe2000801088a */
[----:B------:R-:W-:Y:S01]  /*12e70*/  FSEL R125, R122, RZ, P2 ;  /* 0x000000ff7a7d7208 */ /* 0x000fe20001000000 */
[--C-:B------:R-:W-:Y:S01]  /*12e80*/  FFMA.FTZ R189, R10, UR11, -R138.reuse ;  /* 0x0000000b0abd7c23 */ /* 0x100fe2000801088a */
[--C-:B------:R-:W-:Y:S01]  /*12e90*/  FFMA.FTZ R191, R14, UR11, -R138.reuse ;  /* 0x0000000b0ebf7c23 */ /* 0x100fe2000801088a */
[--C-:B------:R-:W-:Y:S01]  /*12ea0*/  FFMA.FTZ R14, R15, UR11, -R138.reuse ;  /* 0x0000000b0f0e7c23 */ /* 0x100fe2000801088a */
[----:B------:R-:W-:Y:S01]  /*12eb0*/  FFMA.FTZ R10, R8, UR11, -R138 ;  /* 0x0000000b080a7c23 */ /* 0x000fe2000801088a */
[----:B------:R-:W-:Y:S01]  /*12ec0*/  FADD.FTZ R125, -R125, R0 ;  /* 0x000000007d7d7221 */ /* 0x000fe20000010100 */
[--C-:B------:R-:W-:Y:S01]  /*12ed0*/  FFMA.FTZ R15, R121, UR11, -R138.reuse ;  /* 0x0000000b790f7c23 */ /* 0x100fe2000801088a */
[----:B------:R-:W-:Y:S01]  /*12ee0*/  FFMA.FTZ R121, R129, UR11, -R138 ;  /* 0x0000000b81797c23 */ /* 0x000fe2000801088a */
[----:B------:R-:W-:Y:S01]  /*12ef0*/  MUFU.EX2 R189, R189 ;  /* 0x000000bd00bd7308 */ /* 0x000fe20000000800 */
[----:B------:R-:W-:Y:S01]  /*12f00*/  FMUL.FTZ R125, R125, UR11 ;  /* 0x0000000b7d7d7c20 */ /* 0x000fe20008410000 */
[----:B-1----:R-:W-:Y:S01]  /*12f10*/  FFMA.FTZ R129, R11, R6, R188 ;  /* 0x000000060b817223 */ /* 0x002fe200000100bc */
[----:B------:R-:W-:Y:S01]  /*12f20*/  FFMA.FTZ R187, R124, UR11, -R138 ;  /* 0x0000000b7cbb7c23 */ /* 0x000fe2000801088a */
[----:B------:R-:W-:-:S02]  /*12f30*/  IMAD.U32 R124, RZ, RZ, UR6 ;  /* 0x00000006ff7c7e24 */ /* 0x000fc4000f8e00ff */
[--C-:B------:R-:W-:Y:S01]  /*12f40*/  FFMA.FTZ R181, R128, UR11, -R138.reuse ;  /* 0x0000000b80b57c23 */ /* 0x100fe2000801088a */
[----:B------:R-:W-:Y:S01]  /*12f50*/  FADD.FTZ R129, R12, R129 ;  /* 0x000000810c817221 */ /* 0x000fe20000010000 */
[--C-:B------:R-:W-:Y:S01]  /*12f60*/  FFMA.FTZ R183, R132, UR11, -R138.reuse ;  /* 0x0000000b84b77c23 */ /* 0x100fe2000801088a */
[----:B------:R-:W0:Y:S01]  /*12f70*/  MUFU.EX2 R8, R125 ;  /* 0x0000007d00087308 */ /* 0x000e220000000800 */
[----:B------:R-:W-:Y:S02]  /*12f80*/  @!P1 VIADD R124, R124, 0x30860 ;  /* 0x000308607c7c9836 */ /* 0x000fe40000000000 */
[----:B------:R-:W-:Y:S01]  /*12f90*/  FADD.FTZ R6, R190, R129 ;  /* 0x00000081be067221 */ /* 0x000fe20000010000 */
[--C-:B------:R-:W-:Y:S01]  /*12fa0*/  FFMA.FTZ R133, R133, UR11, -R138.reuse ;  /* 0x0000000b85857c23 */ /* 0x100fe2000801088a */
[--C-:B------:R-:W-:Y:S01]  /*12fb0*/  FFMA.FTZ R177, R136, UR11, -R138.reuse ;  /* 0x0000000b88b17c23 */ /* 0x100fe2000801088a */
[----:B------:R-:W-:Y:S01]  /*12fc0*/  FFMA.FTZ R179, R141, UR11, -R138 ;  /* 0x0000000b8db37c23 */ /* 0x000fe2000801088a */
[----:B------:R-:W-:Y:S01]  /*12fd0*/  FADD.FTZ R129, R13, R6 ;  /* 0x000000060d817221 */ /* 0x000fe20000010000 */
[----:B------:R-:W-:Y:S01]  /*12fe0*/  @!P1 PRMT R128, RZ, 0x654, R124 ;  /* 0x00000654ff809816 */ /* 0x000fe2000000007c */
[----:B------:R-:W1:Y:S01]  /*12ff0*/  MUFU.EX2 R10, R10 ;  /* 0x0000000a000a7308 */ /* 0x000e620000000800 */
[--C-:B------:R-:W-:Y:S01]  /*13000*/  FFMA.FTZ R124, R137, UR11, -R138.reuse ;  /* 0x0000000b897c7c23 */ /* 0x100fe2000801088a */
[----:B------:R-:W-:Y:S01]  /*13010*/  FADD.FTZ R129, R184, R129 ;  /* 0x00000081b8817221 */ /* 0x000fe20000010000 */
[----:B------:R2:W-:Y:S01]  /*13020*/  @!P1 SYNCS.ARRIVE.TRANS64.RED.A1T0 RZ, [R128+URZ], RZ ;  /* 0x000000ff80ff99a7 */ /* 0x0005e2000810043f */
[--C-:B------:R-:W-:Y:S01]  /*13030*/  FFMA.FTZ R173, R144, UR11, -R138.reuse ;  /* 0x0000000b90ad7c23 */ /* 0x100fe2000801088a */
[----:B------:R-:W-:Y:S01]  /*13040*/  F2FP.BF16.F32.PACK_AB R190, R13, R190 ;  /* 0x000000be0dbe723e */ /* 0x000fe200000010ff */
[----:B------:R-:W-:Y:S01]  /*13050*/  FADD.FTZ R129, R20, R129 ;  /* 0x0000008114817221 */ /* 0x000fe20000010000 */
[--C-:B------:R-:W-:Y:S01]  /*13060*/  FFMA.FTZ R175, R148, UR11, -R138.reuse ;  /* 0x0000000b94af7c23 */ /* 0x100fe2000801088a */
[----:B------:R-:W3:Y:S01]  /*13070*/  MUFU.EX2 R191, R191 ;  /* 0x000000bf00bf7308 */ /* 0x000ee20000000800 */
[----:B0-----:R-:W-:Y:S01]  /*13080*/  FFMA.FTZ R3, R8, R3, R189 ;  /* 0x0000000308037223 */ /* 0x001fe200000100bd */
[--C-:B------:R-:W-:Y:S01]  /*13090*/  FFMA.FTZ R169, R152, UR11, -R138.reuse ;  /* 0x0000000b98a97c23 */ /* 0x100fe2000801088a */
[----:B--2---:R-:W-:Y:S01]  /*130a0*/  FADD.FTZ R128, R186, R129 ;  /* 0x00000081ba807221 */ /* 0x004fe20000010000 */
[----:B------:R-:W-:Y:S01]  /*130b0*/  F2FP.BF16.F32.PACK_AB R184, R20, R184 ;  /* 0x000000b814b8723e */ /* 0x000fe200000010ff */
[--C-:B------:R-:W-:Y:S01]  /*130c0*/  FFMA.FTZ R153, R153, UR11, -R138.reuse ;  /* 0x0000000b99997c23 */ /* 0x100fe2000801088a */
[----:B------:R-:W-:Y:S01]  /*130d0*/  FFMA.FTZ R156, R156, UR11, -R138 ;  /* 0x0000000b9c9c7c23 */ /* 0x000fe2000801088a */
[----:B------:R-:W-:Y:S01]  /*130e0*/  FADD.FTZ R129, R21, R128 ;  /* 0x0000008015817221 */ /* 0x000fe20000010000 */
[----:B------:R-:W0:Y:S01]  /*130f0*/  MUFU.EX2 R14, R14 ;  /* 0x0000000e000e7308 */ /* 0x000e220000000800 */
[----:B-1----:R-:W-:Y:S01]  /*13100*/  FADD.FTZ R6, R10, R3 ;  /* 0x000000030a067221 */ /* 0x002fe20000010000 */
[----:B------:R-:W-:Y:S01]  /*13110*/  FFMA.FTZ R3, R142, UR11, -R138 ;  /* 0x0000000b8e037c23 */ /* 0x000fe2000801088a */
[----:B------:R-:W-:Y:S01]  /*13120*/  FADD.FTZ R128, R180, R129 ;  /* 0x00000081b4807221 */ /* 0x000fe20000010000 */
[----:B------:R-:W-:-:S02]  /*13130*/  F2FP.BF16.F32.PACK_AB R188, R12, R188 ;  /* 0x000000bc0cbc723e */ /* 0x000fc400000010ff */
[----:B------:R-:W-:Y:S02]  /*13140*/  F2FP.BF16.F32.PACK_AB R186, R21, R186 ;  /* 0x000000ba15ba723e */ /* 0x000fe400000010ff */
[----:B------:R-:W1:Y:S01]  /*13150*/  MUFU.EX2 R185, R185 ;  /* 0x000000b900b97308 */ /* 0x000e620000000800 */
[----:B---3--:R-:W-:Y:S01]  /*13160*/  FADD.FTZ R125, R191, R6 ;  /* 0x00000006bf7d7221 */ /* 0x008fe20000010000 */
[C---:B------:R-:W-:Y:S01]  /*13170*/  ISETP.GT.AND P2, PT, R7.reuse, UR54, PT ;  /* 0x0000003607007c0c */ /* 0x040fe2000bf44270 */
[----:B------:R-:W-:Y:S01]  /*13180*/  VIADD R7, R7, 0xffffffff ;  /* 0xffffffff07077836 */ /* 0x000fe20000000000 */
[C---:B------:R-:W-:Y:S02]  /*13190*/  F2FP.BF16.F32.PACK_AB R180, R123.reuse, R180 ;  /* 0x000000b47bb4723e */ /* 0x040fe400000010ff */
[----:B------:R-:W-:Y:S02]  /*131a0*/  F2FP.BF16.F32.PACK_AB R189, R10, R189 ;  /* 0x000000bd0abd723e */ /* 0x000fe400000010ff */
[----:B------:R-:W2:Y:S01]  /*131b0*/  MUFU.EX2 R15, R15 ;  /* 0x0000000f000f7308 */ /* 0x000ea20000000800 */
[C---:B0-----:R-:W-:Y:S01]  /*131c0*/  FADD.FTZ R6, R14.reuse, R125 ;  /* 0x0000007d0e067221 */ /* 0x041fe20000010000 */
[----:B------:R-:W-:Y:S01]  /*131d0*/  FADD.FTZ R125, R123, R128 ;  /* 0x000000807b7d7221 */ /* 0x000fe20000010000 */
[----:B------:R-:W-:Y:S01]  /*131e0*/  FFMA.FTZ R128, R149, UR11, -R138 ;  /* 0x0000000b95807c23 */ /* 0x000fe2000801088a */
[----:B------:R-:W-:-:S04]  /*131f0*/  F2FP.BF16.F32.PACK_AB R191, R14, R191 ;  /* 0x000000bf0ebf723e */ /* 0x000fc800000010ff */
        /* <DEDUP_REMOVED lines=10> */
[----:B------:R1:W-:Y:S01]  /*132a0*/  MUFU.EX2 R0, R133 ;  /* 0x0000008500007308 */ /* 0x0003e20000000800 */
[----:B--2---:R-:W-:-:S07]  /*132b0*/  FADD.FTZ R6, R181, R6 ;  /* 0x00000006b5067221 */ /* 0x004fce0000010000 */
[----:B------:R-:W2:Y:S01]  /*132c0*/  MUFU.EX2 R183, R183 ;  /* 0x000000b700b77308 */ /* 0x000ea20000000800 */
[----:B-1----:R-:W-:Y:S01]  /*132d0*/  FADD.FTZ R133, R182, R125 ;  /* 0x0000007db6857221 */ /* 0x002fe20000010000 */
[----:B0-----:R-:W-:Y:S01]  /*132e0*/  FADD.FTZ R6, R121, R6 ;  /* 0x0000000679067221 */ /* 0x001fe20000010000 */
[--C-:B------:R-:W-:Y:S01]  /*132f0*/  FFMA.FTZ R125, R145, UR11, -R138.reuse ;  /* 0x0000000b917d7c23 */ /* 0x100fe2000801088a */
[----:B------:R-:W-:Y:S01]  /*13300*/  FFMA.FTZ R138, R158, UR11, -R138 ;  /* 0x0000000b9e8a7c23 */ /* 0x000fe2000801088a */
[C---:B------:R-:W-:Y:S01]  /*13310*/  FADD.FTZ R133, R126.reuse, R133 ;  /* 0x000000857e857221 */ /* 0x040fe20000010000 */
[----:B------:R-:W-:Y:S02]  /*13320*/  F2FP.BF16.F32.PACK_AB R182, R126, R182 ;  /* 0x000000b67eb6723e */ /* 0x000fe400000010ff */
[----:B------:R-:W0:Y:S01]  /*13330*/  MUFU.EX2 R172, R172 ;  /* 0x000000ac00ac7308 */ /* 0x000e220000000800 */
[----:B------:R-:W-:Y:S01]  /*13340*/  FADD.FTZ R132, R176, R133 ;  /* 0x00000085b0847221 */ /* 0x000fe20000010000 */
[----:B------:R-:W-:-:S02]  /*13350*/  F2FP.BF16.F32.PACK_AB R176, R127, R176 ;  /* 0x000000b07fb0723e */ /* 0x000fc400000010ff */
[----:B------:R-:W-:Y:S01]  /*13360*/  F2FP.BF16.F32.PACK_AB R181, R121, R181 ;  /* 0x000000b579b5723e */ /* 0x000fe200000010ff */
[----:B------:R-:W-:-:S03]  /*13370*/  FADD.FTZ R129, R127, R132 ;  /* 0x000000847f817221 */ /* 0x000fc60000010000 */
[----:B------:R-:W1:Y:S01]  /*13380*/  MUFU.EX2 R177, R177 ;  /* 0x000000b100b17308 */ /* 0x000e620000000800 */
[----:B------:R-:W-:Y:S01]  /*13390*/  FADD.FTZ R133, R178, R129 ;  /* 0x00000081b2857221 */ /* 0x000fe20000010000 */
[----:B--2---:R-:W-:Y:S01]  /*133a0*/  FADD.FTZ R129, R183, R6 ;  /* 0x00000006b7817221 */ /* 0x004fe20000010000 */
[----:B------:R-:W-:Y:S02]  /*133b0*/  F2FP.BF16.F32.PACK_AB R183, R0, R183 ;  /* 0x000000b700b7723e */ /* 0x000fe400000010ff */
[----:B------:R-:W-:Y:S01]  /*133c0*/  FADD.FTZ R133, R130, R133 ;  /* 0x0000008582857221 */ /* 0x000fe20000010000 */
[----:B------:R-:W-:Y:S01]  /*133d0*/  FADD.FTZ R6, R0, R129 ;  /* 0x0000008100067221 */ /* 0x000fe20000010000 */
[----:B------:R-:W-:Y:S01]  /*133e0*/  F2FP.BF16.F32.PACK_AB R178, R130, R178 ;  /* 0x000000b282b2723e */ /* 0x000fe200000010ff */
[----:B------:R-:W2:Y:S01]  /*133f0*/  MUFU.EX2 R131, R131 ;  /* 0x0000008300837308 */ /* 0x000ea20000000800 */
[----:B0-----:R-:W-:Y:S01]  /*13400*/  FADD.FTZ R132, R172, R133 ;  /* 0x00000085ac847221 */ /* 0x001fe20000010000 */
[----:B------:R-:W-:-:S06]  /*13410*/  IMAD.MOV.U32 R0, RZ, RZ, R122 ;  /* 0x000000ffff007224 */ /* 0x000fcc00078e007a */
        /* <DEDUP_REMOVED lines=39> */
[----:B-1----:R-:W-:Y:S01]  /*13690*/  FADD.FTZ R13, R169, R2 ;  /* 0x00000002a90d7221 */ /* 0x002fe20000010000 */
[----:B------:R-:W-:-:S06]  /*136a0*/  IMAD.MOV.U32 R2, RZ, RZ, R9 ;  /* 0x000000ffff027224 */ /* 0x000fcc00078e0009 */
[----:B------:R-:W1:Y:S01]  /*136b0*/  MUFU.EX2 R138, R138 ;  /* 0x0000008a008a7308 */ /* 0x000e620000000800 */
[C---:B--2---:R-:W-:Y:S01]  /*136c0*/  FADD.FTZ R13, R12.reuse, R13 ;  /* 0x0000000d0c0d7221 */ /* 0x044fe20000010000 */
[----:B------:R-:W-:-:S03]  /*136d0*/  F2FP.BF16.F32.PACK_AB R169, R12, R169 ;  /* 0x000000a90ca9723e */ /* 0x000fc600000010ff */
[----:B0-----:R-:W-:-:S04]  /*136e0*/  FADD.FTZ R13, R156, R13 ;  /* 0x0000000d9c0d7221 */ /* 0x001fc80000010000 */
[C---:B-1----:R-:W-:Y:S01]  /*136f0*/  FADD.FTZ R3, R138.reuse, R13 ;  /* 0x0000000d8a037221 */ /* 0x042fe20000010000 */
[----:B------:R-:W-:Y:S01]  /*13700*/  F2FP.BF16.F32.PACK_AB R171, R138, R156 ;  /* 0x0000009c8aab723e */ /* 0x000fe200000010ff */
[----:B------:R-:W-:Y:S06]  /*13710*/  @P2 BRA `(.L_x_4799) ;  /* 0xffffffc8006c2947 */ /* 0x000fec000383ffff */
[----:B------:R-:W-:Y:S01]  /*13720*/  IMAD.MOV.U32 R0, RZ, RZ, R122 ;  /* 0x000000ffff007224 */ /* 0x000fe200078e007a */
[----:B------:R-:W-:Y:S01]  /*13730*/  UMOV UR38, UR5 ;  /* 0x0000000500267c82 */ /* 0x000fe20008000000 */
[----:B------:R-:W-:Y:S01]  /*13740*/  IMAD.MOV.U32 R2, RZ, RZ, R9 ;  /* 0x000000ffff027224 */ /* 0x000fe200078e0009 */
[----:B------:R-:W-:-:S06]  /*13750*/  UMOV UR60, UR37 ;  /* 0x00000025003c7c82 */ /* 0x000fcc0008000000 */
.L_x_4782:
        /* <DEDUP_REMOVED lines=27> */
.L_x_4801:
[----:B------:R-:W-:-:S11]  /*13910*/  UISETP.NE.AND UP2, UPT, UR10, 0x1, UPT ;  /* 0x000000010a00788c */ /* 0x000fd6000bf45270 */
[----:B------:R-:W-:Y:S02]  /*13920*/  @UP2 ULDC.64 UR4, c[0x0][0x9e8] ;  /* 0x00027a0000042ab9 */ /* 0x000fe40000000a00 */
[----:B------:R-:W-:-:S04]  /*13930*/  UIMAD.WIDE.U32 UR6, UR14, UR4, URZ ;  /* 0x000000040e0672a5 */ /* 0x000fc8000f8e003f */
[----:B------:R-:W-:-:S12]  /*13940*/  @UP2 USHF.R.U32.HI UR14, URZ, UR5, UR7 ;  /* 0x000000053f0e2299 */ /* 0x000fd80008011607 */
.L_x_4802:
[----:B------:R-:W-:-:S04]  /*13950*/  UIMAD UR10, UR14, UR10, URZ ;  /* 0x0000000a0e0a72a4 */ /* 0x000fc8000f8e023f */
[----:B------:R-:W-:-:S04]  /*13960*/  UISETP.LT.AND UP2, UPT, UR15, UR10, UPT ;  /* 0x0000000a0f00728c */ /* 0x000fc8000bf41270 */
[----:B------:R-:W-:-:S12]  /*13970*/  USEL UR15, UR15, UR10, !UP2 ;  /* 0x0000000a0f0f7287 */ /* 0x000fd8000d000000 */
.L_x_4800:
        /* <DEDUP_REMOVED lines=15> */
.L_x_4812:
[----:B------:R-:W-:-:S04]  /*13a70*/  UIADD3 UR37, UR4, 0x1, URZ ;  /* 0x0000000104257890 */ /* 0x000fc8000fffe03f */
[----:B------:R-:W-:-:S04]  /*13a80*/  UISETP.NE.AND UP2, UPT, UR37, 0x2, UPT ;  /* 0x000000022500788c */ /* 0x000fc8000bf45270 */
[----:B------:R-:W-:Y:S02]  /*13a90*/  USEL UR37, UR37, URZ, UP2 ;  /* 0x0000003f25257287 */ /* 0x000fe40009000000 */
[----:B------:R-:W-:-:S04]  /*13aa0*/  USEL UR60, URZ, 0x1, UP2 ;  /* 0x000000013f3c7887 */ /* 0x000fc80009000000 */
[----:B------:R-:W-:Y:S01]  /*13ab0*/  ULOP3.LUT UR60, UR7, UR60, URZ, 0x3c, !UPT ;  /* 0x0000003c073c7292 */ /* 0x000fe2000f8e3c3f */
[----:B------:R-:W-:Y:S01]  /*13ac0*/  UMOV UR38, UR37 ;  /* 0x0000002500267c82 */ /* 0x000fe20008000000 */
[----:B------:R-:W-:Y:S10]  /*13ad0*/  @!P0 BRA `(.L_x_4804) ;  /* 0x0000000000048947 */ /* 0x000ff40003800000 */
[----:B------:R-:W-:Y:S01]  /*13ae0*/  BPT.TRAP 0x1 ;  /* 0x000000040000795c */ /* 0x000fe20000300000 */
.L_x_4804:
[----:B------:R-:W-:Y:S01]  /*13af0*/  ULEA UR6, UR38, UR39, 0x3 ;  /* 0x0000002726067291 */ /* 0x000fe2000f8e183f */
[----:B------:R-:W-:-:S05]  /*13b00*/  IMAD.U32 R0, RZ, RZ, UR60 ;  /* 0x0000003cff007e24 */ /* 0x000fca000f8e00ff */
[----:B------:R-:W-:-:S04]  /*13b10*/  SHF.L.U32 R0, R0, 0x1f, RZ ;  /* 0x0000001f00007819 */ /* 0x000fc800000006ff */
[----:B------:R0:W1:Y:S01]  /*13b20*/  SYNCS.PHASECHK.TRANS64.TRYWAIT P2, [UR6+0x30830], R0 ;  /* 0x03083000ff0075a7 */ /* 0x0000620008040146 */
[----:B------:R-:W-:Y:S05]  /*13b30*/  @!P0 BRA `(.L_x_4805) ;  /* 0x0000000000048947 */ /* 0x000fea0003800000 */
[----:B------:R-:W-:Y:S01]  /*13b40*/  BPT.TRAP 0x1 ;  /* 0x000000040000795c */ /* 0x000fe20000300000 */
.L_x_4805:
[-C--:B------:R-:W-:Y:S01]  /*13b50*/  FMUL.FTZ R24, R24, R11.reuse ;  /* 0x0000000b18187220 */ /* 0x080fe20000410000 */
[----:B------:R-:W-:Y:S01]  /*13b60*/  FMUL.FTZ R25, R25, R11 ;  /* 0x0000000b19197220 */ /* 0x000fe20000410000 */
[----:B-1----:R-:W-:Y:S06]  /*13b70*/  @P2 BRA `(.L_x_4806) ;  /* 0x0000000000082947 */ /* 0x002fec0003800000 */
[----:B------:R-:W1:Y:S02]  /*13b80*/  SYNCS.PHASECHK.TRANS64.TRYWAIT P2, [UR6+0x30830], R0 ;  /* 0x03083000ff0075a7 */ /* 0x000e640008040146 */
[----:B-1----:R-:W-:Y:S05]  /*13b90*/  @!P2 BRA `(.L_x_4807) ;  /* 0x00000144009ca947 */ /* 0x002fea0003800000 */
.L_x_4806:
        /* <DEDUP_REMOVED lines=163> */
.L_x_4808:
[----:B------:R-:W-:Y:S01]  /*145d0*/  ULEA UR10, UR4, UR39, 0x3 ;  /* 0x00000027040a7291 */ /* 0x000fe2000f8e183f */
[----:B01----:R-:W-:-:S05]  /*145e0*/  IMAD.U32 R0, RZ, RZ, UR7 ;  /* 0x00000007ff007e24 */ /* 0x003fca000f8e00ff */
[----:B------:R-:W-:-:S04]  /*145f0*/  SHF.L.U32 R0, R0, 0x1f, RZ ;  /* 0x0000001f00007819 */ /* 0x000fc800000006ff */
[----:B------:R0:W1:Y:S01]  /*14600*/  SYNCS.PHASECHK.TRANS64.TRYWAIT P2, [UR10+0x30850], R0 ;  /* 0x03085000ff0075a7 */ /* 0x000062000804014a */
[----:B------:R-:W-:Y:S05]  /*14610*/  @!P0 BRA `(.L_x_4809) ;  /* 0x0000000000048947 */ /* 0x000fea0003800000 */
[----:B------:R-:W-:Y:S01]  /*14620*/  BPT.TRAP 0x1 ;  /* 0x000000040000795c */ /* 0x000fe20000300000 */
.L_x_4809:
[----:B-1----:R-:W-:Y:S05]  /*14630*/  @P2 BRA `(.L_x_4810) ;  /* 0x0000000000082947 */ /* 0x002fea0003800000 */
[----:B------:R-:W1:Y:S02]  /*14640*/  SYNCS.PHASECHK.TRANS64.TRYWAIT P2, [UR10+0x30850], R0 ;  /* 0x03085000ff0075a7 */ /* 0x000e64000804014a */
[----:B-1----:R-:W-:Y:S05]  /*14650*/  @!P2 BRA `(.L_x_4811) ;  /* 0x0000013c0004a947 */ /* 0x002fea0003800000 */
.L_x_4810:
[----:B------:R-:W-:Y:S01]  /*14660*/  UIADD3 UR6, UR39, 0x400, URZ ;  /* 0x0000040027067890 */ /* 0x000fe2000fffe03f */
[----:B------:R-:W-:Y:S01]  /*14670*/  WARPGROUP.ARRIVE ;  /* 0x00000000000079c5 */ /* 0x000fe20000000000 */
[----:B------:R-:W-:Y:S01]  /*14680*/  UMOV UR7, 0x40000040 ;  /* 0x4000004000077882 */ /* 0x000fe20000000000 */
[----:B01----:R-:W-:Y:S01]  /*14690*/  FMUL.FTZ R0, R120, UR5 ;  /* 0x0000000578007c20 */ /* 0x003fe20008410000 */
[----:B------:R-:W-:Y:S01]  /*146a0*/  USHF.R.U32.HI UR6, URZ, 0x4, UR6 ;  /* 0x000000043f067899 */ /* 0x000fe20008011606 */
[----:B------:R-:W-:Y:S01]  /*146b0*/  FMUL.FTZ R8, R121, UR5 ;  /* 0x0000000579087c20 */ /* 0x000fe20008410000 */
        /* <DEDUP_REMOVED lines=68> */
[----:B------:R-:W-:Y:S01]  /*14b00*/  ISETP.GT.AND P2, PT, R7, UR54, PT ;  /* 0x0000003607007c0c */ /* 0x000fe2000bf44270 */
        /* <DEDUP_REMOVED lines=38> */
[----:B------:R-:W3:Y:S08]  /*14d70*/  MUFU.TANH R14, R14 ;  /* 0x0000000e000e7308 */ /* 0x000ef00000002400 */
[----:B------:R-:W4:Y:S01]  /*14d80*/  MUFU.TANH R20, R20 ;  /* 0x0000001400147308 */ /* 0x000f220000002400 */
[----:B------:R-:W-:-:S02]  /*14d90*/  WARPGROUP.DEPBAR.LE gsb0, 0x0 ;  /* 0x00008000000079c5 */ /* 0x000fc40000010000 */
[----:B------:R-:W-:-:S05]  /*14da0*/  WARPGROUP.ARRIVE ;  /* 0x00000000000079c5 */ /* 0x000fca0000000000 */
[----:B------:R-:W5:Y:S01]  /*14db0*/  MUFU.TANH R120, R120 ;  /* 0x0000007800787308 */ /* 0x000f620000002400 */
[----:B------:R-:W-:Y:S01]  /*14dc0*/  HGMMA.64x192x16.F32.BF16 R24, R184, gdesc[UR4].tnspB, R24, gsb0 ;  /* 0x42e00004b8187df0 */ /* 0x000fe20008001818 */
[----:B------:R-:W-:Y:S01]  /*14dd0*/  UIADD3 UR6, UR4, 0x100, URZ ;  /* 0x0000010004067890 */ /* 0x000fe2000fffe03f */
[----:B--2---:R-:W-:Y:S01]  /*14de0*/  FMNMX.FTZ R11, R2, R11, !PT ;  /* 0x0000000b020b7209 */ /* 0x004fe20007810000 */
[----:B------:R-:W-:-:S04]  /*14df0*/  UMOV UR7, 0x40000040 ;  /* 0x4000004000077882 */ /* 0x000fc80000000000 */
[----:B------:R-:W2:Y:S01]  /*14e00*/  MUFU.TANH R123, R123 ;  /* 0x0000007b007b7308 */ /* 0x000ea20000002400 */
[----:B------:R-:W0:Y:S07]  /*14e10*/  SHFL.BFLY PT, R2, R11, 0x1, 0x1f ;  /* 0x0c201f000b027f89 */ /* 0x000e2e00000e0000 */
[----:B------:R-:W2:Y:S08]  /*14e20*/  MUFU.TANH R124, R124 ;  /* 0x0000007c007c7308 */ /* 0x000eb00000002400 */
[----:B------:R-:W2:Y:S08]  /*14e30*/  MUFU.TANH R127, R127 ;  /* 0x0000007f007f7308 */ /* 0x000eb00000002400 */
[----:B------:R-:W2:Y:S01]  /*14e40*/  MUFU.TANH R129, R129 ;  /* 0x0000008100817308 */ /* 0x000ea20000002400 */
[----:B0-----:R-:W-:-:S05]  /*14e50*/  FMNMX.FTZ R2, R11, R2, !PT ;  /* 0x000000020b027209 */ /* 0x001fca0007810000 */
[C---:B------:R-:W-:Y:S01]  /*14e60*/  FMUL.FTZ R161, R2.reuse, UR11 ;  /* 0x0000000b02a17c20 */ /* 0x040fe20008410000 */
[----:B------:R-:W-:Y:S01]  /*14e70*/  FADD.FTZ R9, -R2, R9 ;  /* 0x0000000902097221 */ /* 0x000fe20000010100 */
[----:B------:R-:W0:Y:S02]  /*14e80*/  MUFU.TANH R131, R131 ;  /* 0x0000008300837308 */ /* 0x000e240000002400 */
[--C-:B------:R-:W-:Y:S01]  /*14e90*/  FFMA.FTZ R188, R0, UR11, -R161.reuse ;  /* 0x0000000b00bc7c23 */ /* 0x100fe200080108a1 */
[----:B------:R-:W-:Y:S01]  /*14ea0*/  FMNMX.FTZ R0, R12, R10, !PT ;  /* 0x0000000a0c007209 */ /* 0x000fe20007810000 */
[----:B------:R-:W-:Y:S01]  /*14eb0*/  FMUL.FTZ R11, R9, UR11 ;  /* 0x0000000b090b7c20 */ /* 0x000fe20008410000 */
[--C-:B------:R-:W-:Y:S01]  /*14ec0*/  FFMA.FTZ R160, R8, UR11, -R161.reuse ;  /* 0x0000000b08a07c23 */ /* 0x100fe200080108a1 */
[--C-:B------:R-:W-:Y:S01]  /*14ed0*/  FFMA.FTZ R190, R15, UR11, -R161.reuse ;  /* 0x0000000b0fbe7c23 */ /* 0x100fe200080108a1 */
[----:B-1----:R-:W-:Y:S01]  /*14ee0*/  FMNMX.FTZ R9, R13, R0, !PT ;  /* 0x000000000d097209 */ /* 0x002fe20007810000 */
[----:B------:R-:W1:Y:S01]  /*14ef0*/  MUFU.TANH R132, R132 ;  /* 0x0000008400847308 */ /* 0x000e620000002400 */
        /* <DEDUP_REMOVED lines=11> */
[----:B--2---:R-:W-:Y:S01]  /*14fb0*/  FMNMX.FTZ R9, R123, R0, !PT ;  /* 0x000000007b097209 */ /* 0x004fe20007810000 */
[----:B------:R-:W2:Y:S03]  /*14fc0*/  MUFU.TANH R146, R146 ;  /* 0x0000009200927308 */ /* 0x000ea60000002400 */
[----:B------:R-:W-:-:S04]  /*14fd0*/  FMNMX.FTZ R0, R124, R9, !PT ;  /* 0x000000097c007209 */ /* 0x000fc80007810000 */
[----:B------:R-:W-:Y:S01]  /*14fe0*/  FMNMX.FTZ R0, R127, R0, !PT ;  /* 0x000000007f007209 */ /* 0x000fe20007810000 */
[----:B------:R-:W4:Y:S03]  /*14ff0*/  MUFU.TANH R147, R147 ;  /* 0x0000009300937308 */ /* 0x000f260000002400 */
[----:B------:R-:W-:-:S04]  /*15000*/  FMNMX.FTZ R0, R129, R0, !PT ;  /* 0x0000000081007209 */ /* 0x000fc80007810000 */
[----:B0-----:R-:W-:Y:S01]  /*15010*/  FMNMX.FTZ R9, R131, R0, !PT ;  /* 0x0000000083097209 */ /* 0x001fe20007810000 */
[----:B------:R-:W0:Y:S03]  /*15020*/  MUFU.TANH R150, R150 ;  /* 0x0000009600967308 */ /* 0x000e260000002400 */
[----:B-1----:R-:W-:-:S04]  /*15030*/  FMNMX.FTZ R0, R132, R9, !PT ;  /* 0x0000000984007209 */ /* 0x002fc80007810000 */
[----:B---3--:R-:W-:Y:S01]  /*15040*/  FMNMX.FTZ R9, R143, R0, !PT ;  /* 0x000000008f097209 */ /* 0x008fe20007810000 */
[----:B------:R-:W1:Y:S03]  /*15050*/  MUFU.TANH R151, R151 ;  /* 0x0000009700977308 */ /* 0x000e660000002400 */
[----:B--2---:R-:W-:-:S04]  /*15060*/  FMNMX.FTZ R0, R146, R9, !PT ;  /* 0x0000000992007209 */ /* 0x004fc80007810000 */
[----:B----4-:R-:W-:Y:S01]  /*15070*/  FMNMX.FTZ R9, R147, R0, !PT ;  /* 0x0000000093097209 */ /* 0x010fe20007810000 */
[----:B------:R-:W2:Y:S03]  /*15080*/  MUFU.TANH R152, R152 ;  /* 0x0000009800987308 */ /* 0x000ea60000002400 */
[----:B0-----:R-:W-:-:S05]  /*15090*/  FMNMX.FTZ R0, R150, R9, !PT ;  /* 0x0000000996007209 */ /* 0x001fca0007810000 */
        /* <DEDUP_REMOVED lines=14> */
[----:B------:R-:W-:Y:S01]  /*15180*/  MUFU.EX2 R11, R11 ;  /* 0x0000000b000b7308 */ /* 0x000fe20000000800 */
[----:B--2---:R-:W-:Y:S01]  /*15190*/  FMNMX.FTZ R0, R158, R9, !PT ;  /* 0x000000099e007209 */ /* 0x004fe20007810000 */
[----:B------:R-:W-:-:S06]  /*151a0*/  FFMA.FTZ R9, R144, UR11, -R161 ;  /* 0x0000000b90097c23 */ /* 0x000fcc00080108a1 */
        /* <DEDUP_REMOVED lines=8> */
[----:B------:R-:W0:Y:S01]  /*15230*/  SHFL.BFLY PT, R8, R0, 0x1, 0x1f ;  /* 0x0c201f0000087f89 */ /* 0x000e2200000e0000 */
[----:B------:R-:W-:Y:S02]  /*15240*/  WARPGROUP.DEPBAR.LE gsb0, 0x0 ;  /* 0x00008000000079c5 */ /* 0x000fe40000010000 */
[----:B------:R-:W-:Y:S01]  /*15250*/  WARPGROUP.ARRIVE ;  /* 0x00000000000079c5 */ /* 0x000fe20000000000 */
[--C-:B------:R-:W-:Y:S01]  /*15260*/  FFMA.FTZ R184, R121, UR11, -R161.reuse ;  /* 0x0000000b79b87c23 */ /* 0x100fe200080108a1 */
[--C-:B------:R-:W-:Y:S02]  /*15270*/  FFMA.FTZ R186, R125, UR11, -R161.reuse ;  /* 0x0000000b7dba7c23 */ /* 0x100fe400080108a1 */
[----:B------:R-:W-:Y:S01]  /*15280*/  MUFU.EX2 R21, R21 ;  /* 0x0000001500157308 */ /* 0x000fe20000000800 */
[--C-:B------:R-:W-:Y:S01]  /*15290*/  FFMA.FTZ R121, R130, UR11, -R161.reuse ;  /* 0x0000000b82797c23 */ /* 0x100fe200080108a1 */
[--C-:B------:R-:W-:Y:S01]  /*152a0*/  FFMA.FTZ R125, R136, UR11, -R161.reuse ;  /* 0x0000000b887d7c23 */ /* 0x100fe200080108a1 */
[----:B------:R-:W-:Y:S01]  /*152b0*/  HGMMA.64x192x16.F32.BF16 R24, R180, gdesc[UR4].tnspB, R24, gsb0 ;  /* 0x42e00004b4187df0 */ /* 0x000fe20008001818 */
[----:B------:R-:W-:Y:S01]  /*152c0*/  UIADD3 UR6, UR4, 0x180, URZ ;  /* 0x0000018004067890 */ /* 0x000fe2000fffe03f */
[----:B------:R-:W-:Y:S01]  /*152d0*/  FFMA.FTZ R130, R142, UR11, -R161 ;  /* 0x0000000b8e827c23 */ /* 0x000fe200080108a1 */
[----:B------:R-:W-:-:S02]  /*152e0*/  UMOV UR7, 0x40000040 ;  /* 0x4000004000077882 */ /* 0x000fc40000000000 */
[----:B------:R-:W-:Y:S01]  /*152f0*/  MUFU.EX2 R184, R184 ;  /* 0x000000b800b87308 */ /* 0x000fe20000000800 */
[----:B0-----:R-:W-:-:S07]  /*15300*/  FMNMX.FTZ R0, R0, R8, !PT ;  /* 0x0000000800007209 */ /* 0x001fce0007810000 */
[----:B------:R-:W-:Y:S01]  /*15310*/  MUFU.EX2 R186, R186 ;  /* 0x000000ba00ba7308 */ /* 0x000fe20000000800 */
[----:B------:R-:W-:-:S04]  /*15320*/  FADD.FTZ R8, -R0, R10 ;  /* 0x0000000a00087221 */ /* 0x000fc80000010100 */
[----:B------:R-:W-:-:S03]  /*15330*/  FMUL.FTZ R8, R8, UR11 ;  /* 0x0000000b08087c20 */ /* 0x000fc60008410000 */
        /* <DEDUP_REMOVED lines=14> */
[----:B------:R-:W-:Y:S02]  /*15420*/  FFMA.FTZ R133, R145, UR11, -R161 ;  /* 0x0000000b91857c23 */ /* 0x000fe400080108a1 */
[----:B------:R-:W-:Y:S01]  /*15430*/  HGMMA.64x192x16.F32.BF16 R24, R176, gdesc[UR4].tnspB, R24, gsb0 ;  /* 0x42e00004b0187df0 */ /* 0x000fe20008001818 */
[----:B------:R-:W-:Y:S01]  /*15440*/  UIADD3 UR6, UR4, 0x200, URZ ;  /* 0x0000020004067890 */ /* 0x000fe2000fffe03f */
[----:B------:R-:W-:Y:S01]  /*15450*/  MUFU.EX2 R180, R180 ;  /* 0x000000b400b47308 */ /* 0x000fe20000000800 */
[----:B------:R-:W-:-:S07]  /*15460*/  UMOV UR7, 0x40000040 ;  /* 0x4000004000077882 */ /* 0x000fce0000000000 */
[----:B------:R-:W-:Y:S08]  /*15470*/  MUFU.EX2 R182, R182 ;  /* 0x000000b600b67308 */ /* 0x000ff00000000800 */
[----:B------:R-:W-:Y:S08]  /*15480*/  MUFU.EX2 R128, R128 ;  /* 0x0000008000807308 */ /* 0x000ff00000000800 */
[----:B------:R-:W-:Y:S01]  /*15490*/  MUFU.EX2 R133, R133 ;  /* 0x0000008500857308 */ /* 0x000fe20000000800 */
[----:B------:R-:W-:-:S02]  /*154a0*/  WARPGROUP.DEPBAR.LE gsb0, 0x0 ;  /* 0x00008000000079c5 */ /* 0x000fc40000010000 */
[----:B------:R-:W-:Y:S01]  /*154b0*/  WARPGROUP.ARRIVE ;  /* 0x00000000000079c5 */ /* 0x000fe20000000000 */
[--C-:B------:R-:W-:Y:S01]  /*154c0*/  FFMA.FTZ R176, R135, UR11, -R161.reuse ;  /* 0x0000000b87b07c23 */ /* 0x100fe200080108a1 */
[----:B------:R-:W-:Y:S01]  /*154d0*/  FMUL.FTZ R135, R0, UR11 ;  /* 0x0000000b00877c20 */ /* 0x000fe20008410000 */
[----:B------:R-:W-:-:S03]  /*154e0*/  FFMA.FTZ R178, R137, UR11, -R161 ;  /* 0x0000000b89b27c23 */ /* 0x000fc600080108a1 */
[----:B------:R-:W-:Y:S01]  /*154f0*/  HGMMA.64x192x16.F32.BF16 R24, R172, gdesc[UR4].tnspB, R24, gsb0 ;  /* 0x42e00004ac187df0 */ /* 0x000fe20008001818 */
[----:B------:R-:W-:Y:S01]  /*15500*/  UIADD3 UR6, UR4, 0x280, URZ ;  /* 0x0000028004067890 */ /* 0x000fe2000fffe03f */
[--C-:B------:R-:W-:Y:S01]  /*15510*/  FFMA.FTZ R189, R12, UR11, -R135.reuse ;  /* 0x0000000b0cbd7c23 */ /* 0x100fe20008010887 */
[----:B------:R-:W-:Y:S01]  /*15520*/  UMOV UR7, 0x40000040 ;  /* 0x4000004000077882 */ /* 0x000fe20000000000 */
[--C-:B------:R-:W-:Y:S01]  /*15530*/  FFMA.FTZ R191, R14, UR11, -R135.reuse ;  /* 0x0000000b0ebf7c23 */ /* 0x100fe20008010887 */
[--C-:B------:R-:W-:Y:S01]  /*15540*/  FFMA.FTZ R14, R123, UR11, -R135.reuse ;  /* 0x0000000b7b0e7c23 */ /* 0x100fe20008010887 */
[----:B------:R-:W-:Y:S02]  /*15550*/  IMAD.U32 R123, RZ, RZ, UR37 ;  /* 0x00000025ff7b7e24 */ /* 0x000fe4000f8e00ff */
[--C-:B------:R-:W-:Y:S01]  /*15560*/  FFMA.FTZ R12, R13, UR11, -R135.reuse ;  /* 0x0000000b0d0c7c23 */ /* 0x100fe20008010887 */
[----:B------:R-:W0:Y:S01]  /*15570*/  MUFU.EX2 R189, R189 ;  /* 0x000000bd00bd7308 */ /* 0x000e220000000800 */
[--C-:B------:R-:W-:Y:S01]  /*15580*/  FFMA.FTZ R13, R20, UR11, -R135.reuse ;  /* 0x0000000b140d7c23 */ /* 0x100fe20008010887 */
[--C-:B------:R-:W-:Y:S01]  /*15590*/  FFMA.FTZ R187, R124, UR11, -R135.reuse ;  /* 0x0000000b7cbb7c23 */ /* 0x100fe20008010887 */
[----:B------:R-:W-:Y:S01]  /*155a0*/  @!P1 LEA R123, R123, UR39, 0x3 ;  /* 0x000000277b7b9c11 */ /* 0x000fe2000f8e18ff */
[--C-:B------:R-:W-:Y:S01]  /*155b0*/  FFMA.FTZ R185, R120, UR11, -R135.reuse ;  /* 0x0000000b78b97c23 */ /* 0x100fe20008010887 */
[--C-:B------:R-:W-:Y:S01]  /*155c0*/  FFMA.FTZ R124, R127, UR11, -R135.reuse ;  /* 0x0000000b7f7c7c23 */ /* 0x100fe20008010887 */
[----:B------:R-:W-:Y:S01]  /*155d0*/  FFMA.FTZ R181, R129, UR11, -R135 ;  /* 0x0000000b81b57c23 */ /* 0x000fe20008010887 */
[----:B------:R-:W-:Y:S01]  /*155e0*/  IMAD.U32 R129, RZ, RZ, UR10 ;  /* 0x0000000aff817e24 */ /* 0x000fe2000f8e00ff */
[----:B------:R-:W1:Y:S01]  /*155f0*/  MUFU.EX2 R12, R12 ;  /* 0x0000000c000c7308 */ /* 0x000e620000000800 */
[----:B------:R-:W-:-:S02]  /*15600*/  @!P1 VIADD R123, R123, 0x30840 ;  /* 0x000308407b7b9836 */ /* 0x000fc40000000000 */
[--C-:B------:R-:W-:Y:S01]  /*15610*/  FFMA.FTZ R183, R132, UR11, -R135.reuse ;  /* 0x0000000b84b77c23 */ /* 0x100fe20008010887 */
[----:B------:R-:W-:Y:S02]  /*15620*/  @!P1 VIADD R129, R129, 0x30860 ;  /* 0x0003086081819836 */ /* 0x000fe40000000000 */
[--C-:B------:R-:W-:Y:S01]  /*15630*/  FFMA.FTZ R20, R131, UR11, -R135.reuse ;  /* 0x0000000b83147c23 */ /* 0x100fe20008010887 */
[----:B------:R-:W-:Y:S01]  /*15640*/  FFMA.FTZ R120, R143, UR11, -R135 ;  /* 0x0000000b8f787c23 */ /* 0x000fe20008010887 */
[----:B------:R-:W-:Y:S01]  /*15650*/  @!P1 PRMT R127, RZ, 0x654, R123 ;  /* 0x00000654ff7f9816 */ /* 0x000fe2000000007b */
[----:B------:R-:W-:Y:S01]  /*15660*/  FFMA.FTZ R177, R146, UR11, -R135 ;  /* 0x0000000b92b17c23 */ /* 0x000fe20008010887 */
[----:B------:R-:W-:Y:S01]  /*15670*/  MUFU.EX2 R191, R191 ;  /* 0x000000bf00bf7308 */ /* 0x000fe20000000800 */
[----:B0-----:R-:W-:Y:S01]  /*15680*/  FFMA.FTZ R3, R8, R3, R189 ;  /* 0x0000000308037223 */ /* 0x001fe200000100bd */
[----:B------:R-:W-:Y:S01]  /*15690*/  @!P1 PRMT R129, RZ, 0x654, R129 ;  /* 0x00000654ff819816 */ /* 0x000fe20000000081 */
[--C-:B------:R-:W-:Y:S01]  /*156a0*/  FFMA.FTZ R147, R147, UR11, -R135.reuse ;  /* 0x0000000b93937c23 */ /* 0x100fe20008010887 */
[--C-:B------:R-:W-:Y:S01]  /*156b0*/  FFMA.FTZ R179, R150, UR11, -R135.reuse ;  /* 0x0000000b96b37c23 */ /* 0x100fe20008010887 */
[--C-:B------:R-:W-:Y:S01]  /*156c0*/  FFMA.FTZ R155, R155, UR11, -R135.reuse ;  /* 0x0000000b9b9b7c23 */ /* 0x100fe20008010887 */
[--C-:B------:R-:W-:Y:S01]  /*156d0*/  FFMA.FTZ R156, R156, UR11, -R135.reuse ;  /* 0x0000000b9c9c7c23 */ /* 0x100fe20008010887 */
[--C-:B------:R-:W-:Y:S01]  /*156e0*/  FFMA.FTZ R157, R157, UR11, -R135.reuse ;  /* 0x0000000b9d9d7c23 */ /* 0x100fe20008010887 */
[----:B------:R-:W-:Y:S01]  /*156f0*/  MUFU.EX2 R13, R13 ;  /* 0x0000000d000d7308 */ /* 0x000fe20000000800 */
[----:B-1----:R-:W-:Y:S01]  /*15700*/  F2FP.BF16.F32.PACK_AB R189, R12, R189 ;  /* 0x000000bd0cbd723e */ /* 0x002fe200000010ff */
[----:B------:R-:W-:Y:S01]  /*15710*/  FFMA.FTZ R158, R158, UR11, -R135 ;  /* 0x0000000b9e9e7c23 */ /* 0x000fe20008010887 */
[----:B------:R-:W-:-:S05]  /*15720*/  UMOV UR4, UR38 ;  /* 0x0000002600047c82 */ /* 0x000fca0008000000 */
        /* <DEDUP_REMOVED lines=15> */
[----:B------:R-:W-:Y:S01]  /*15820*/  MUFU.EX2 R158, R158 ;  /* 0x0000009e009e7308 */ /* 0x000fe20000000800 */
[----:B------:R-:W-:-:S02]  /*15830*/  WARPGROUP.DEPBAR.LE gsb0, 0x0 ;  /* 0x00008000000079c5 */ /* 0x000fc40000010000 */
[----:B------:R-:W-:Y:S01]  /*15840*/  WARPGROUP.ARRIVE ;  /* 0x00000000000079c5 */ /* 0x000fe20000000000 */
[----:B------:R-:W-:Y:S01]  /*15850*/  FFMA.FTZ R172, R139, UR11, -R161 ;  /* 0x0000000b8bac7c23 */ /* 0x000fe200080108a1 */
[----:B------:R-:W-:Y:S01]  /*15860*/  FFMA.FTZ R173, R152, UR11, -R135 ;  /* 0x0000000b98ad7c23 */ /* 0x000fe20008010887 */
[----:B------:R-:W-:Y:S01]  /*15870*/  FFMA.FTZ R174, R141, UR11, -R161 ;  /* 0x0000000b8dae7c23 */ /* 0x000fe200080108a1 */
[----:B------:R-:W-:Y:S02]  /*15880*/  FFMA.FTZ R175, R154, UR11, -R135 ;  /* 0x0000000b9aaf7c23 */ /* 0x000fe40008010887 */
[----:B------:R-:W-:Y:S01]  /*15890*/  HGMMA.64x192x16.F32.BF16 R24, R168, gdesc[UR4].tnspB, R24, gsb0 ;  /* 0x42e00004a8187df0 */ /* 0x000fe20008001818 */
[----:B------:R-:W-:Y:S01]  /*158a0*/  MUFU.EX2 R172, R172 ;  /* 0x000000ac00ac7308 */ /* 0x000fe20000000800 */
[----:B------:R-:W-:-:S07]  /*158b0*/  UMOV UR7, UR60 ;  /* 0x0000003c00077c82 */ /* 0x000fce0008000000 */
[----:B------:R-:W-:Y:S08]  /*158c0*/  MUFU.EX2 R173, R173 ;  /* 0x000000ad00ad7308 */ /* 0x000ff00000000800 */
[----:B------:R-:W-:Y:S08]  /*158d0*/  MUFU.EX2 R174, R174 ;  /* 0x000000ae00ae7308 */ /* 0x000ff00000000800 */
[----:B------:R-:W-:Y:S01]  /*158e0*/  MUFU.EX2 R175, R175 ;  /* 0x000000af00af7308 */ /* 0x000fe20000000800 */
[----:B------:R-:W-:-:S02]  /*158f0*/  WARPGROUP.DEPBAR.LE gsb0, 0x0 ;  /* 0x00008000000079c5 */ /* 0x000fc40000010000 */
[----:B------:R1:W-:Y:S01]  /*15900*/  @!P1 SYNCS.ARRIVE.TRANS64.RED.A1T0 RZ, [R127+URZ], RZ ;  /* 0x000000ff7fff99a7 */ /* 0x0003e2000810043f */
[----:B------:R-:W-:Y:S02]  /*15910*/  F2FP.BF16.F32.PACK_AB R168, R133, R9 ;  /* 0x0000000985a8723e */ /* 0x000fe400000010ff */
[----:B------:R-:W-:Y:S02]  /*15920*/  F2FP.BF16.F32.PACK_AB R170, R10, R134 ;  /* 0x000000860aaa723e */ /* 0x000fe400000010ff */
[----:B0-----:R-:W-:Y:S01]  /*15930*/  F2FP.BF16.F32.PACK_AB R169, R157, R156 ;  /* 0x0000009c9da9723e */ /* 0x001fe200000010ff */
[----:B-1----:R-:W-:Y:S01]  /*15940*/  FFMA.FTZ R127, R11, R6, R188 ;  /* 0x000000060b7f7223 */ /* 0x002fe200000100bc */
[----:B------:R-:W-:Y:S01]  /*15950*/  FADD.FTZ R6, R12, R3 ;  /* 0x000000030c067221 */ /* 0x000fe20000010000 */
[----:B------:R0:W-:Y:S01]  /*15960*/  @!P1 SYNCS.ARRIVE.TRANS64.RED.A1T0 RZ, [R129+URZ], RZ ;  /* 0x000000ff81ff99a7 */ /* 0x0001e2000810043f */
[----:B------:R-:W-:Y:S01]  /*15970*/  FFMA.FTZ R3, R151, UR11, -R135 ;  /* 0x0000000b97037c23 */ /* 0x000fe20008010887 */
[----:B------:R-:W-:Y:S01]  /*15980*/  FADD.FTZ R127, R160, R127 ;  /* 0x0000007fa07f7221 */ /* 0x000fe20000010000 */
[----:B------:R-:W-:Y:S01]  /*15990*/  FADD.FTZ R6, R191, R6 ;  /* 0x00000006bf067221 */ /* 0x000fe20000010000 */
[C---:B------:R-:W-:Y:S01]  /*159a0*/  F2FP.BF16.F32.PACK_AB R191, R13.reuse, R191 ;  /* 0x000000bf0dbf723e */ /* 0x040fe200000010ff */
[----:B------:R-:W-:Y:S01]  /*159b0*/  MUFU.EX2 R12, R155 ;  /* 0x0000009b000c7308 */ /* 0x000fe20000000800 */
[----:B------:R-:W-:Y:S01]  /*159c0*/  FADD.FTZ R127, R190, R127 ;  /* 0x0000007fbe7f7221 */ /* 0x000fe20000010000 */
[----:B------:R-:W-:Y:S01]  /*159d0*/  FADD.FTZ R132, R13, R6 ;  /* 0x000000060d847221 */ /* 0x000fe20000010000 */
[--C-:B------:R-:W-:Y:S01]  /*159e0*/  FFMA.FTZ R6, R153, UR11, -R135.reuse ;  /* 0x0000000b99067c23 */ /* 0x100fe20008010887 */
[----:B------:R-:W-:Y:S01]  /*159f0*/  FFMA.FTZ R135, R159, UR11, -R135 ;  /* 0x0000000b9f877c23 */ /* 0x000fe20008010887 */
[----:B------:R-:W-:Y:S01]  /*15a00*/  FADD.FTZ R127, R162, R127 ;  /* 0x0000007fa27f7221 */ /* 0x000fe20000010000 */
[----:B------:R-:W-:-:S02]  /*15a10*/  F2FP.BF16.F32.PACK_AB R188, R160, R188 ;  /* 0x000000bca0bc723e */ /* 0x000fc400000010ff */
[----:B------:R-:W1:Y:S01]  /*15a20*/  MUFU.EX2 R3, R3 ;  /* 0x0000000300037308 */ /* 0x000e620000000800 */
[----:B------:R-:W-:Y:S01]  /*15a30*/  FADD.FTZ R136, R184, R127 ;  /* 0x0000007fb8887221 */ /* 0x000fe20000010000 */
[----:B------:R-:W-:Y:S01]  /*15a40*/  FADD.FTZ R127, R185, R132 ;  /* 0x00000084b97f7221 */ /* 0x000fe20000010000 */
[C---:B------:R-:W-:Y:S02]  /*15a50*/  F2FP.BF16.F32.PACK_AB R185, R14.reuse, R185 ;  /* 0x000000b90eb9723e */ /* 0x040fe400000010ff */
[C---:B0-----:R-:W-:Y:S01]  /*15a60*/  FADD.FTZ R129, R15.reuse, R136 ;  /* 0x000000880f817221 */ /* 0x041fe20000010000 */
[----:B------:R-:W-:Y:S01]  /*15a70*/  FADD.FTZ R132, R14, R127 ;  /* 0x0000007f0e847221 */ /* 0x000fe20000010000 */
[----:B------:R-:W-:Y:S01]  /*15a80*/  F2FP.BF16.F32.PACK_AB R184, R15, R184 ;  /* 0x000000b80fb8723e */ /* 0x000fe200000010ff */
[----:B------:R-:W0:Y:S01]  /*15a90*/  MUFU.EX2 R6, R6 ;  /* 0x0000000600067308 */ /* 0x000e220000000800 */
[----:B------:R-:W-:Y:S01]  /*15aa0*/  FADD.FTZ R136, R186, R129 ;  /* 0x00000081ba887221 */ /* 0x000fe20000010000 */
[----:B------:R-:W-:Y:S01]  /*15ab0*/  FADD.FTZ R127, R187, R132 ;  /* 0x00000084bb7f7221 */ /* 0x000fe20000010000 */
[----:B------:R-:W-:-:S02]  /*15ac0*/  F2FP.BF16.F32.PACK_AB R190, R162, R190 ;  /* 0x000000bea2be723e */ /* 0x000fc400000010ff */
[C---:B------:R-:W-:Y:S01]  /*15ad0*/  FADD.FTZ R129, R21.reuse, R136 ;  /* 0x0000008815817221 */ /* 0x040fe20000010000 */
[----:B------:R-:W-:Y:S01]  /*15ae0*/  FADD.FTZ R132, R124, R127 ;  /* 0x0000007f7c847221 */ /* 0x000fe20000010000 */
[----:B------:R-:W-:Y:S01]  /*15af0*/  F2FP.BF16.F32.PACK_AB R186, R21, R186 ;  /* 0x000000ba15ba723e */ /* 0x000fe200000010ff */
[----:B------:R-:W2:Y:S01]  /*15b00*/  MUFU.EX2 R135, R135 ;  /* 0x0000008700877308 */ /* 0x000ea20000000800 */
[----:B------:R-:W-:Y:S01]  /*15b10*/  FADD.FTZ R136, R180, R129 ;  /* 0x00000081b4887221 */ /* 0x000fe20000010000 */
[----:B------:R-:W-:Y:S01]  /*15b20*/  FADD.FTZ R127, R181, R132 ;  /* 0x00000084b57f7221 */ /* 0x000fe20000010000 */
[----:B------:R-:W-:Y:S02]  /*15b30*/  F2FP.BF16.F32.PACK_AB R187, R124, R187 ;  /* 0x000000bb7cbb723e */ /* 0x000fe400000010ff */
[C---:B------:R-:W-:Y:S01]  /*15b40*/  FADD.FTZ R129, R121.reuse, R136 ;  /* 0x0000008879817221 */ /* 0x040fe20000010000 */
[----:B------:R-:W-:Y:S01]  /*15b50*/  FADD.FTZ R132, R20, R127 ;  /* 0x0000007f14847221 */ /* 0x000fe20000010000 */
[----:B------:R-:W-:-:S02]  /*15b60*/  F2FP.BF16.F32.PACK_AB R180, R121, R180 ;  /* 0x000000b479b4723e */ /* 0x000fc400000010ff */
[----:B------:R-:W-:Y:S01]  /*15b70*/  FADD.FTZ R129, R182, R129 ;  /* 0x00000081b6817221 */ /* 0x000fe20000010000 */
[----:B------:R-:W-:Y:S01]  /*15b80*/  FADD.FTZ R13, R183, R132 ;  /* 0x00000084b70d7221 */ /* 0x000fe20000010000 */
[----:B------:R-:W-:Y:S02]  /*15b90*/  F2FP.BF16.F32.PACK_AB R181, R20, R181 ;  /* 0x000000b514b5723e */ /* 0x000fe400000010ff */
        /* <DEDUP_REMOVED lines=11> */
[C---:B-1----:R-:W-:Y:S02]  /*15c50*/  F2FP.BF16.F32.PACK_AB R179, R3.reuse, R179 ;  /* 0x000000b303b3723e */ /* 0x042fe400000010ff */
[----:B------:R-:W-:Y:S01]  /*15c60*/  FADD.FTZ R13, R126, R13 ;  /* 0x0000000d7e0d7221 */ /* 0x000fe20000010000 */
[----:B------:R-:W-:Y:S01]  /*15c70*/  FADD.FTZ R132, R3, R132 ;  /* 0x0000008403847221 */ /* 0x000fe20000010000 */
[----:B------:R-:W-:-:S02]  /*15c80*/  F2FP.BF16.F32.PACK_AB R177, R123, R177 ;  /* 0x000000b17bb1723e */ /* 0x000fc400000010ff */
[----:B------:R-:W-:Y:S01]  /*15c90*/  FADD.FTZ R13, R172, R13 ;  /* 0x0000000dac0d7221 */ /* 0x000fe20000010000 */
[----:B------:R-:W-:Y:S01]  /*15ca0*/  FADD.FTZ R15, R173, R132 ;  /* 0x00000084ad0f7221 */ /* 0x000fe20000010000 */
[----:B0-----:R-:W-:Y:S02]  /*15cb0*/  F2FP.BF16.F32.PACK_AB R173, R6, R173 ;  /* 0x000000ad06ad723e */ /* 0x001fe400000010ff */
        /* <DEDUP_REMOVED lines=14> */
[----:B--2---:R-:W-:-:S02]  /*15da0*/  F2FP.BF16.F32.PACK_AB R171, R135, R158 ;  /* 0x0000009e87ab723e */ /* 0x004fc400000010ff */
[----:B------:R-:W-:Y:S01]  /*15db0*/  FADD.FTZ R3, R134, R3 ;  /* 0x0000000386037221 */ /* 0x000fe20000010000 */
[----:B------:R-:W-:-:S03]  /*15dc0*/  FADD.FTZ R9, R158, R9 ;  /* 0x000000099e097221 */ /* 0x000fc60000010000 */
[----:B------:R-:W-:Y:S01]  /*15dd0*/  FADD.FTZ R6, R10, R3 ;  /* 0x000000030a067221 */ /* 0x000fe20000010000 */
[----:B------:R-:W-:Y:S01]  /*15de0*/  FADD.FTZ R3, R135, R9 ;  /* 0x0000000987037221 */ /* 0x000fe20000010000 */
[----:B------:R-:W-:Y:S02]  /*15df0*/  IMAD.MOV.U32 R10, RZ, RZ, R0 ;  /* 0x000000ffff0a7224 */ /* 0x000fe400078e0000 */
[----:B------:R-:W-:Y:S01]  /*15e00*/  IMAD.MOV.U32 R9, RZ, RZ, R2 ;  /* 0x000000ffff097224 */ /* 0x000fe200078e0002 */
[----:B------:R-:W-:Y:S06]  /*15e10*/  @P2 BRA `(.L_x_4812) ;  /* 0xffffffdc00142947 */ /* 0x000fec000383ffff */
.L_x_4803:
        /* <DEDUP_REMOVED lines=11> */
.L_x_4830:
        /* <DEDUP_REMOVED lines=8> */
.L_x_4814:
[----:B------:R-:W-:Y:S01]  /*15f50*/  ULEA UR6, UR38, UR39, 0x3 ;  /* 0x0000002726067291 */ /* 0x000fe2000f8e183f */
[----:B------:R-:W-:-:S05]  /*15f60*/  IMAD.U32 R0, RZ, RZ, UR60 ;  /* 0x0000003cff007e24 */ /* 0x000fca000f8e00ff */
[----:B------:R-:W-:-:S04]  /*15f70*/  SHF.L.U32 R0, R0, 0x1f, RZ ;  /* 0x0000001f00007819 */ /* 0x000fc800000006ff */
[----:B------:R0:W1:Y:S01]  /*15f80*/  SYNCS.PHASECHK.TRANS64.TRYWAIT P2, [UR6+0x30830], R0 ;  /* 0x03083000ff0075a7 */ /* 0x0000620008040146 */
[----:B------:R-:W-:Y:S05]  /*15f90*/  @!P0 BRA `(.L_x_4815) ;  /* 0x0000000000048947 */ /* 0x000fea0003800000 */
[----:B------:R-:W-:Y:S01]  /*15fa0*/  BPT.TRAP 0x1 ;  /* 0x000000040000795c */ /* 0x000fe20000300000 */
.L_x_4815:
[-C--:B------:R-:W-:Y:S01]  /*15fb0*/  FMUL.FTZ R24, R24, R11.reuse ;  /* 0x0000000b18187220 */ /* 0x080fe20000410000 */
[----:B------:R-:W-:Y:S01]  /*15fc0*/  FMUL.FTZ R25, R25, R11 ;  /* 0x0000000b19197220 */ /* 0x000fe20000410000 */
[----:B-1----:R-:W-:Y:S06]  /*15fd0*/  @P2 BRA `(.L_x_4816) ;  /* 0x0000000000082947 */ /* 0x002fec0003800000 */
[----:B------:R-:W1:Y:S02]  /*15fe0*/  SYNCS.PHASECHK.TRANS64.TRYWAIT P2, [UR6+0x30830], R0 ;  /* 0x03083000ff0075a7 */ /* 0x000e640008040146 */
[----:B-1----:R-:W-:Y:S05]  /*15ff0*/  @!P2 BRA `(.L_x_4817) ;  /* 0x0000012000b4a947 */ /* 0x002fea0003800000 */
.L_x_4816:
        /* <DEDUP_REMOVED lines=163> */
.L_x_4818:
[----:B------:R-:W-:Y:S01]  /*16a30*/  ULEA UR10, UR4, UR39, 0x3 ;  /* 0x00000027040a7291 */ /* 0x000fe2000f8e183f */
[----:B01----:R-:W-:-:S05]  /*16a40*/  IMAD.U32 R0, RZ, RZ, UR7 ;  /* 0x00000007ff007e24 */ /* 0x003fca000f8e00ff */
[----:B------:R-:W-:-:S04]  /*16a50*/  SHF.L.U32 R0, R0, 0x1f, RZ ;  /* 0x0000001f00007819 */ /* 0x000fc800000006ff */
[----:B------:R0:W1:Y:S01]  /*16a60*/  SYNCS.PHASECHK.TRANS64.TRYWAIT P2, [UR10+0x30850], R0 ;  /* 0x03085000ff0075a7 */ /* 0x000062000804014a */
[----:B------:R-:W-:Y:S05]  /*16a70*/  @!P0 BRA `(.L_x_4819) ;  /* 0x0000000000048947 */ /* 0x000fea0003800000 */
[----:B------:R-:W-:Y:S01]  /*16a80*/  BPT.TRAP 0x1 ;  /* 0x000000040000795c */ /* 0x000fe20000300000 */
.L_x_4819:
[----:B-1----:R-:W-:Y:S05]  /*16a90*/  @P2 BRA `(.L_x_4820) ;  /* 0x0000000000082947 */ /* 0x002fea0003800000 */
[----:B------:R-:W1:Y:S02]  /*16aa0*/  SYNCS.PHASECHK.TRANS64.TRYWAIT P2, [UR10+0x30850], R0 ;  /* 0x03085000ff0075a7 */ /* 0x000e64000804014a */
[----:B-1----:R-:W-:Y:S05]  /*16ab0*/  @!P2 BRA `(.L_x_4821) ;  /* 0x00000118001ca947 */ /* 0x002fea0003800000 */
.L_x_4820:
[----:B------:R-:W-:Y:S01]  /*16ac0*/  UIADD3 UR6, UR39, 0x400, URZ ;  /* 0x0000040027067890 */ /* 0x000fe2000fffe03f */
[----:B------:R-:W-:Y:S01]  /*16ad0*/  WARPGROUP.ARRIVE ;  /* 0x00000000000079c5 */ /* 0x000fe20000000000 */
[----:B------:R-:W-:Y:S01]  /*16ae0*/  UMOV UR7, 0x40000040 ;  /* 0x4000004000077882 */ /* 0x000fe20000000000 */
[----:B------:R-:W-:Y:S01]  /*16af0*/  PLOP3.LUT P2, PT, PT, PT, UP0, 0x80, 0x0 ;  /* 0x000000000000781c */ /* 0x000fe20003f4f008 */
[----:B------:R-:W-:Y:S01]  /*16b00*/  USHF.R.U32.HI UR6, URZ, 0x4, UR6 ;  /* 0x000000043f067899 */ /* 0x000fe20008011606 */
[----:B01----:R-:W-:Y:S01]  /*16b10*/  FMUL.FTZ R0, R122, UR5 ;  /* 0x000000057a007c20 */ /* 0x003fe20008410000 */
        /* <DEDUP_REMOVED lines=11> */
[----:B------:R-:W-:Y:S02]  /*16bd0*/  IMAD.U32 R13, RZ, RZ, UR37 ;  /* 0x00000025ff0d7e24 */ /* 0x000fe4000f8e00ff */
        /* <DEDUP_REMOVED lines=120> */
[----:B------:R-:W-:-:S05]  /*17360*/  @!P1 LEA R12, R13, UR39, 0x3 ;  /* 0x000000270d0c9c11 */ /* 0x000fca000f8e18ff */
[----:B------:R-:W-:Y:S02]  /*17370*/  @!P1 VIADD R13, R12, 0x30840 ;  /* 0x000308400c0d9836 */ /* 0x000fe40000000000 */
[----:B------:R-:W5:Y:S03]  /*17380*/  SHFL.IDX PT, R12, R160, RZ, 0x1c1f ;  /* 0x001c1fffa00c7589 */ /* 0x000f6600000e0000 */
        /* <DEDUP_REMOVED lines=25> */
.L_x_4824:
[----:B------:R-:W-:-:S05]  /*17520*/  IMAD.U32 R168, RZ, RZ, UR54 ;  /* 0x00000036ffa87e24 */ /* 0x000fca000f8e00ff */
[----:B------:R-:W-:-:S13]  /*17530*/  ISETP.NE.AND P2, PT, R168, 0x1, PT ;  /* 0x00000001a800780c */ /* 0x000fda0003f45270 */
[----:B------:R-:W0:Y:S02]  /*17540*/  @P2 LDC.64 R12, c[0x0][0x9e8] ;  /* 0x00027a00ff0c2b82 */ /* 0x000e240000000a00 */
[----:B0-----:R-:W-:-:S05]  /*17550*/  @P2 IMAD.HI.U32 R12, R167, R12, RZ ;  /* 0x0000000ca70c2227 */ /* 0x001fca00078e00ff */
[----:B------:R-:W-:-:S07]  /*17560*/  @P2 SHF.R.U32.HI R167, RZ, R13, R12 ;  /* 0x0000000dffa72219 */ /* 0x000fce000001160c */
.L_x_4825:
[----:B------:R-:W-:Y:S05]  /*17570*/  BSYNC B0 ;  /* 0x0000000000007941 */ /* 0x000fea0003800000 */
.L_x_4823:
[----:B------:R-:W-:-:S05]  /*17580*/  IMAD R167, R167, R168, R158 ;  /* 0x000000a8a7a77224 */ /* 0x000fca00078e029e */
[----:B------:R-:W-:Y:S02]  /*17590*/  VIADDMNMX R164, R167, R168, R164, PT ;  /* 0x000000a8a7a47246 */ /* 0x000fe400038001a4 */
[----:B------:R-:W-:-:S07]  /*175a0*/  VIMNMX R163, R163, R167, !PT ;  /* 0x000000a7a3a37248 */ /* 0x000fce0007fe0100 */
.L_x_4822:
        /* <DEDUP_REMOVED lines=153> */
.L_x_4828:
[----:B------:R-:W-:-:S05]  /*17f40*/  IMAD.U32 R163, RZ, RZ, UR54 ;  /* 0x00000036ffa37e24 */ /* 0x000fca000f8e00ff */
[----:B------:R-:W-:-:S13]  /*17f50*/  ISETP.NE.AND P6, PT, R163, 0x1, PT ;  /* 0x00000001a300780c */ /* 0x000fda0003fc5270 */
[----:B------:R-:W0:Y:S02]  /*17f60*/  @P6 LDC.64 R12, c[0x0][0x9e8] ;  /* 0x00027a00ff0c6b82 */ /* 0x000e240000000a00 */
[----:B0-----:R-:W-:-:S05]  /*17f70*/  @P6 IMAD.HI.U32 R12, R167, R12, RZ ;  /* 0x0000000ca70c6227 */ /* 0x001fca00078e00ff */
[----:B------:R-:W-:-:S07]  /*17f80*/  @P6 SHF.R.U32.HI R167, RZ, R13, R12 ;  /* 0x0000000dffa76219 */ /* 0x000fce000001160c */
.L_x_4829:
[----:B------:R-:W-:Y:S05]  /*17f90*/  BSYNC B0 ;  /* 0x0000000000007941 */ /* 0x000fea0003800000 */
.L_x_4827:
[----:B------:R-:W-:-:S05]  /*17fa0*/  IMAD R158, R167, R163, R158 ;  /* 0x000000a3a79e7224 */ /* 0x000fca00078e029e */
[----:B------:R-:W-:Y:S02]  /*17fb0*/  VIADDMNMX R166, R158, R163, R166, PT ;  /* 0x000000a39ea67246 */ /* 0x000fe400038001a6 */
[----:B------:R-:W-:-:S07]  /*17fc0*/  VIMNMX R165, R165, R158, !PT ;  /* 0x0000009ea5a57248 */ /* 0x000fce0007fe0100 */
.L_x_4826:
[C---:B------:R-:W-:Y:S01]  /*17fd0*/  ISETP.GT.AND P2, PT, R165.reuse, 0x1, !P2 ;  /* 0x00000001a500780c */ /* 0x040fe20005744270 */
[----:B------:R-:W-:Y:S01]  /*17fe0*/  UMOV UR11, UR55 ;  /* 0x00000037000b7c82 */ /* 0x000fe20008000000 */
[----:B------:R-:W-:Y:S01]  /*17ff0*/  ISETP.GT.AND P3, PT, R165, 0x8, !P3 ;  /* 0x00000008a500780c */ /* 0x000fe20005f64270 */
[----:B------:R-:W-:Y:S01]  /*18000*/  UMOV UR7, UR60 ;  /* 0x0000003c00077c82 */ /* 0x000fe20008000000 */
[C---:B------:R-:W-:Y:S02]  /*18010*/  ISETP.LT.OR P2, PT, R166.reuse, 0x2, P2 ;  /* 0x00000002a600780c */ /* 0x040fe40001741670 */
        /* <DEDUP_REMOVED lines=96> */
[----:B------:R-:W-:-:S04]  /*18620*/  LOP3.LUT P2, RZ, R18, 0x80, RZ, 0xc0, !PT ;  /* 0x0000008012ff7812 */ /* 0x000fc8000784c0ff */
        /* <DEDUP_REMOVED lines=19> */
[----:B------:R-:W-:Y:S01]  /*18760*/  FSEL R13, R0, -INF , !P2 ;  /* 0xff800000000d7808 */ /* 0x000fe20005000000 */
[C---:B------:R-:W-:Y:S01]  /*18770*/  FMUL.FTZ R0, R2.reuse, UR11 ;  /* 0x0000000b02007c20 */ /* 0x040fe20008410000 */
[----:B------:R-:W-:-:S02]  /*18780*/  FSETP.NEU.FTZ.AND P2, PT, R2, -INF , PT ;  /* 0xff8000000200780b */ /* 0x000fc40003f5d000 */
[----:B------:R-:W-:Y:S02]  /*18790*/  FSEL R157, R157, -INF , !P6 ;  /* 0xff8000009d9d7808 */ /* 0x000fe40007000000 */
[----:B------:R-:W-:-:S05]  /*187a0*/  FSEL R0, R0, RZ, P2 ;  /* 0x000000ff00007208 */ /* 0x000fca0001000000 */
        /* <DEDUP_REMOVED lines=18> */
[----:B------:R-:W-:Y:S01]  /*188d0*/  FFMA.FTZ R126, R135, UR11, -R0 ;  /* 0x0000000b877e7c23 */ /* 0x000fe20008010800 */
[----:B------:R-:W-:Y:S01]  /*188e0*/  FADD.FTZ R139, -R139, R10 ;  /* 0x0000000a8b8b7221 */ /* 0x000fe20000010100 */
        /* <DEDUP_REMOVED lines=15> */
[----:B------:R-:W-:Y:S01]  /*189e0*/  FMUL.FTZ R139, R139, UR11 ;  /* 0x0000000b8b8b7c20 */ /* 0x000fe20008410000 */
[----:B------:R-:W-:Y:S01]  /*189f0*/  MUFU.EX2 R188, R188 ;  /* 0x000000bc00bc7308 */ /* 0x000fe20000000800 */
[----:B------:R-:W-:-:S04]  /*18a00*/  FMNMX.FTZ R11, R129, R8, !PT ;  /* 0x00000008810b7209 */ /* 0x000fc80007810000 */
[----:B------:R-:W-:-:S03]  /*18a10*/  FMNMX.FTZ R8, R132, R11, !PT ;  /* 0x0000000b84087209 */ /* 0x000fc60007810000 */
        /* <DEDUP_REMOVED lines=19> */
[----:B------:R-:W-:-:S05]  /*18b50*/  FMNMX.FTZ R8, R157, R8, !PT ;  /* 0x000000089d087209 */ /* 0x000fca0007810000 */
[----:B------:R-:W0:Y:S02]  /*18b60*/  SHFL.BFLY PT, R11, R8, 0x2, 0x1f ;  /* 0x0c401f00080b7f89 */ /* 0x000e2400000e0000 */
        /* <DEDUP_REMOVED lines=10> */
[----:B------:R-:W-:-:S03]  /*18c10*/  FSETP.NEU.FTZ.AND P2, PT, R0, -INF , PT ;  /* 0xff8000000000780b */ /* 0x000fc60003f5d000 */
[----:B------:R-:W0:Y:S01]  /*18c20*/  MUFU.EX2 R11, R139 ;  /* 0x0000008b000b7308 */ /* 0x000e220000000800 */
[C---:B------:R-:W-:Y:S01]  /*18c30*/  FMUL.FTZ R138, R0.reuse, UR11 ;  /* 0x0000000b008a7c20 */ /* 0x040fe20008410000 */
[----:B------:R-:W-:-:S04]  /*18c40*/  FSEL R8, R0, RZ, P2 ;  /* 0x000000ff00087208 */ /* 0x000fc80001000000 */
[----:B------:R-:W-:Y:S01]  /*18c50*/  FSEL R138, R138, RZ, P2 ;  /* 0x000000ff8a8a7208 */ /* 0x000fe20001000000 */
[----:B------:R-:W-:Y:S01]  /*18c60*/  FADD.FTZ R8, -R8, R9 ;  /* 0x0000000908087221 */ /* 0x000fe20000010100 */
[----:B------:R-:W-:Y:S01]  /*18c70*/  MUFU.EX2 R130, R130 ;  /* 0x0000008200827308 */ /* 0x000fe20000000800 */
[----:B------:R-:W-:Y:S02]  /*18c80*/  ISETP.GT.AND P2, PT, R7, UR4, PT ;  /* 0x0000000407007c0c */ /* 0x000fe4000bf44270 */
[--C-:B------:R-:W-:Y:S01]  /*18c90*/  FFMA.FTZ R189, R13, UR11, -R138.reuse ;  /* 0x0000000b0dbd7c23 */ /* 0x100fe2000801088a */
[----:B------:R-:W-:Y:S01]  /*18ca0*/  FMUL.FTZ R8, R8, UR11 ;  /* 0x0000000b08087c20 */ /* 0x000fe20008410000 */
[--C-:B------:R-:W-:Y:S01]  /*18cb0*/  FFMA.FTZ R12, R12, UR11, -R138.reuse ;  /* 0x0000000b0c0c7c23 */ /* 0x100fe2000801088a */
[--C-:B------:R-:W-:Y:S01]  /*18cc0*/  FFMA.FTZ R191, R14, UR11, -R138.reuse ;  /* 0x0000000b0ebf7c23 */ /* 0x100fe2000801088a */
[--C-:B------:R-:W-:Y:S01]  /*18cd0*/  FFMA.FTZ R14, R121, UR11, -R138.reuse ;  /* 0x0000000b790e7c23 */ /* 0x100fe2000801088a */
[----:B------:R-:W-:Y:S01]  /*18ce0*/  FFMA.FTZ R13, R15, UR11, -R138 ;  /* 0x0000000b0f0d7c23 */ /* 0x000fe2000801088a */
[----:B------:R-:W-:Y:S01]  /*18cf0*/  MUFU.EX2 R189, R189 ;  /* 0x000000bd00bd7308 */ /* 0x000fe20000000800 */
[----:B0-----:R-:W-:Y:S01]  /*18d00*/  FFMA.FTZ R121, R11, R6, R188 ;  /* 0x000000060b797223 */ /* 0x001fe200000100bc */
[----:B------:R-:W-:-:S02]  /*18d10*/  IMAD.U32 R6, RZ, RZ, UR10 ;  /* 0x0000000aff067e24 */ /* 0x000fc4000f8e00ff */
[--C-:B------:R-:W-:Y:S01]  /*18d20*/  FFMA.FTZ R15, R125, UR11, -R138.reuse ;  /* 0x0000000b7d0f7c23 */ /* 0x100fe2000801088a */
[--C-:B------:R-:W-:Y:S01]  /*18d30*/  FFMA.FTZ R185, R120, UR11, -R138.reuse ;  /* 0x0000000b78b97c23 */ /* 0x100fe2000801088a */
[----:B------:R-:W-:Y:S01]  /*18d40*/  FADD.FTZ R121, R158, R121 ;  /* 0x000000799e797221 */ /* 0x000fe20000010000 */
[----:B------:R-:W-:Y:S02]  /*18d50*/  @!P1 VIADD R6, R6, 0x30860 ;  /* 0x0003086006069836 */ /* 0x000fe40000000000 */
[--C-:B------:R-:W-:Y:S01]  /*18d60*/  FFMA.FTZ R187, R124, UR11, -R138.reuse ;  /* 0x0000000b7cbb7c23 */ /* 0x100fe2000801088a */
[----:B------:R-:W0:Y:S01]  /*18d70*/  MUFU.EX2 R8, R8 ;  /* 0x0000000800087308 */ /* 0x000e220000000800 */
[----:B------:R-:W-:Y:S01]  /*18d80*/  FADD.FTZ R125, R190, R121 ;  /* 0x00000079be7d7221 */ /* 0x000fe20000010000 */
[----:B------:R-:W-:Y:S01]  /*18d90*/  FFMA.FTZ R181, R128, UR11, -R138 ;  /* 0x0000000b80b57c23 */ /* 0x000fe2000801088a */
[----:B------:R-:W-:Y:S01]  /*18da0*/  @!P1 PRMT R6, RZ, 0x654, R6 ;  /* 0x00000654ff069816 */ /* 0x000fe20000000006 */
[--C-:B------:R-:W-:Y:S01]  /*18db0*/  FFMA.FTZ R120, R129, UR11, -R138.reuse ;  /* 0x0000000b81787c23 */ /* 0x100fe2000801088a */
[----:B------:R-:W-:Y:S01]  /*18dc0*/  FADD.FTZ R125, R20, R125 ;  /* 0x0000007d147d7221 */ /* 0x000fe20000010000 */
[--C-:B------:R-:W-:Y:S01]  /*18dd0*/  FFMA.FTZ R183, R132, UR11, -R138.reuse ;  /* 0x0000000b84b77c23 */ /* 0x100fe2000801088a */
[----:B------:R1:W-:Y:S01]  /*18de0*/  @!P1 SYNCS.ARRIVE.TRANS64.RED.A1T0 RZ, [R6+URZ], RZ ;  /* 0x000000ff06ff99a7 */ /* 0x0003e2000810043f */
[----:B------:R-:W2:Y:S01]  /*18df0*/  MUFU.EX2 R12, R12 ;  /* 0x0000000c000c7308 */ /* 0x000ea20000000800 */
[--C-:B------:R-:W-:Y:S01]  /*18e00*/  FFMA.FTZ R133, R133, UR11, -R138.reuse ;  /* 0x0000000b85857c23 */ /* 0x100fe2000801088a */
[--C-:B------:R-:W-:Y:S01]  /*18e10*/  FFMA.FTZ R177, R136, UR11, -R138.reuse ;  /* 0x0000000b88b17c23 */ /* 0x100fe2000801088a */
[--C-:B------:R-:W-:Y:S01]  /*18e20*/  FFMA.FTZ R121, R137, UR11, -R138.reuse ;  /* 0x0000000b89797c23 */ /* 0x100fe2000801088a */
[--C-:B------:R-:W-:Y:S01]  /*18e30*/  FFMA.FTZ R179, R141, UR11, -R138.reuse ;  /* 0x0000000b8db37c23 */ /* 0x100fe2000801088a */
[--C-:B------:R-:W-:Y:S01]  /*18e40*/  FFMA.FTZ R173, R144, UR11, -R138.reuse ;  /* 0x0000000b90ad7c23 */ /* 0x100fe2000801088a */
[--C-:B------:R-:W-:Y:S01]  /*18e50*/  FFMA.FTZ R175, R148, UR11, -R138.reuse ;  /* 0x0000000b94af7c23 */ /* 0x100fe2000801088a */
[----:B-1----:R-:W-:Y:S01]  /*18e60*/  FADD.FTZ R6, R184, R125 ;  /* 0x0000007db8067221 */ /* 0x002fe20000010000 */
[----:B------:R-:W1:Y:S01]  /*18e70*/  MUFU.EX2 R191, R191 ;  /* 0x000000bf00bf7308 */ /* 0x000e620000000800 */
[----:B0-----:R-:W-:Y:S01]  /*18e80*/  FFMA.FTZ R3, R8, R3, R189 ;  /* 0x0000000308037223 */ /* 0x001fe200000100bd */
[----:B------:R-:W-:Y:S01]  /*18e90*/  FFMA.FTZ R169, R151, UR11, -R138 ;  /* 0x0000000b97a97c23 */ /* 0x000fe2000801088a */
[----:B------:R-:W-:Y:S01]  /*18ea0*/  FADD.FTZ R125, R21, R6 ;  /* 0x00000006157d7221 */ /* 0x000fe20000010000 */
[--C-:B------:R-:W-:Y:S01]  /*18eb0*/  FFMA.FTZ R153, R153, UR11, -R138.reuse ;  /* 0x0000000b99997c23 */ /* 0x100fe2000801088a */
[----:B------:R-:W-:Y:S01]  /*18ec0*/  F2FP.BF16.F32.PACK_AB R184, R21, R184 ;  /* 0x000000b815b8723e */ /* 0x000fe200000010ff */
[--C-:B------:R-:W-:Y:S01]  /*18ed0*/  FFMA.FTZ R155, R155, UR11, -R138.reuse ;  /* 0x0000000b9b9b7c23 */ /* 0x100fe2000801088a */
[----:B------:R-:W-:Y:S01]  /*18ee0*/  FADD.FTZ R125, R186, R125 ;  /* 0x0000007dba7d7221 */ /* 0x000fe20000010000 */
[----:B------:R-:W0:Y:S01]  /*18ef0*/  MUFU.EX2 R13, R13 ;  /* 0x0000000d000d7308 */ /* 0x000e220000000800 */
[----:B--2---:R-:W-:Y:S01]  /*18f00*/  FADD.FTZ R6, R12, R3 ;  /* 0x000000030c067221 */ /* 0x004fe20000010000 */
[----:B------:R-:W-:Y:S01]  /*18f10*/  FFMA.FTZ R3, R142, UR11, -R138 ;  /* 0x0000000b8e037c23 */ /* 0x000fe2000801088a */
[----:B------:R-:W-:Y:S01]  /*18f20*/  FADD.FTZ R125, R122, R125 ;  /* 0x0000007d7a7d7221 */ /* 0x000fe20000010000 */
[----:B------:R-:W-:Y:S01]  /*18f30*/  F2FP.BF16.F32.PACK_AB R190, R20, R190 ;  /* 0x000000be14be723e */ /* 0x000fe200000010ff */
[----:B------:R-:W-:Y:S01]  /*18f40*/  UMOV UR4, UR38 ;  /* 0x0000002600047c82 */ /* 0x000fe20008000000 */
[----:B------:R-:W-:Y:S01]  /*18f50*/  F2FP.BF16.F32.PACK_AB R186, R122, R186 ;  /* 0x000000ba7aba723e */ /* 0x000fe200000010ff */
[----:B------:R-:W-:Y:S01]  /*18f60*/  FADD.FTZ R124, R180, R125 ;  /* 0x0000007db47c7221 */ /* 0x000fe20000010000 */
[----:B------:R-:W2:Y:S01]  /*18f70*/  MUFU.EX2 R185, R185 ;  /* 0x000000b900b97308 */ /* 0x000ea20000000800 */
[----:B-1----:R-:W-:Y:S01]  /*18f80*/  FADD.FTZ R6, R191, R6 ;  /* 0x00000006bf067221 */ /* 0x002fe20000010000 */
[C---:B------:R-:W-:Y:S01]  /*18f90*/  F2FP.BF16.F32.PACK_AB R180, R123.reuse, R180 ;  /* 0x000000b47bb4723e */ /* 0x040fe200000010ff */
[----:B------:R-:W-:Y:S01]  /*18fa0*/  FADD.FTZ R129, R123, R124 ;  /* 0x0000007c7b817221 */ /* 0x000fe20000010000 */
[----:B------:R-:W-:Y:S01]  /*18fb0*/  FFMA.FTZ R124, R145, UR11, -R138 ;  /* 0x0000000b917c7c23 */ /* 0x000fe2000801088a */
[----:B------:R-:W-:Y:S01]  /*18fc0*/  F2FP.BF16.F32.PACK_AB R188, R158, R188 ;  /* 0x000000bc9ebc723e */ /* 0x000fe200000010ff */
[----:B------:R-:W-:-:S02]  /*18fd0*/  VIADD R7, R7, 0xffffffff ;  /* 0xffffffff07077836 */ /* 0x000fc40000000000 */
[----:B------:R-:W-:Y:S01]  /*18fe0*/  FADD.FTZ R129, R182, R129 ;  /* 0x00000081b6817221 */ /* 0x000fe20000010000 */
[----:B------:R-:W1:Y:S01]  /*18ff0*/  MUFU.EX2 R14, R14 ;  /* 0x0000000e000e7308 */ /* 0x000e620000000800 */
[C---:B0-----:R-:W-:Y:S01]  /*19000*/  FADD.FTZ R6, R13.reuse, R6 ;  /* 0x000000060d067221 */ /* 0x041fe20000010000 */
[----:B------:R-:W-:Y:S01]  /*19010*/  F2FP.BF16.F32.PACK_AB R191, R13, R191 ;  /* 0x000000bf0dbf723e */ /* 0x000fe200000010ff */
[C---:B------:R-:W-:Y:S01]  /*19020*/  FADD.FTZ R129, R126.reuse, R129 ;  /* 0x000000817e817221 */ /* 0x040fe20000010000 */
[----:B------:R-:W-:Y:S02]  /*19030*/  F2FP.BF16.F32.PACK_AB R182, R126, R182 ;  /* 0x000000b67eb6723e */ /* 0x000fe400000010ff */
[----:B------:R-:W-:Y:S01]  /*19040*/  F2FP.BF16.F32.PACK_AB R189, R12, R189 ;  /* 0x000000bd0cbd723e */ /* 0x000fe200000010ff */
[----:B------:R-:W-:Y:S01]  /*19050*/  FADD.FTZ R128, R176, R129 ;  /* 0x00000081b0807221 */ /* 0x000fe20000010000 */
[----:B------:R-:W0:Y:S01]  /*19060*/  MUFU.EX2 R187, R187 ;  /* 0x000000bb00bb7308 */ /* 0x000e220000000800 */
[----:B--2---:R-:W-:Y:S01]  /*19070*/  FADD.FTZ R125, R185, R6 ;  /* 0x00000006b97d7221 */ /* 0x004fe20000010000 */
[----:B------:R-:W-:-:S06]  /*19080*/  F2FP.BF16.F32.PACK_AB R176, R127, R176 ;  /* 0x000000b07fb0723e */ /* 0x000fcc00000010ff */
[----:B------:R-:W2:Y:S01]  /*19090*/  MUFU.EX2 R15, R15 ;  /* 0x0000000f000f7308 */ /* 0x000ea20000000800 */
[C---:B-1----:R-:W-:Y:S01]  /*190a0*/  FADD.FTZ R6, R14.reuse, R125 ;  /* 0x0000007d0e067221 */ /* 0x042fe20000010000 */
[--C-:B------:R-:W-:Y:S01]  /*190b0*/  FFMA.FTZ R125, R149, UR11, -R138.reuse ;  /* 0x0000000b957d7c23 */ /* 0x100fe2000801088a */
[----:B------:R-:W-:Y:S01]  /*190c0*/  FFMA.FTZ R138, R157, UR11, -R138 ;  /* 0x0000000b9d8a7c23 */ /* 0x000fe2000801088a */
[----:B------:R-:W-:-:S04]  /*190d0*/  F2FP.BF16.F32.PACK_AB R185, R14, R185 ;  /* 0x000000b90eb9723e */ /* 0x000fc800000010ff */
[----:B------:R-:W1:Y:S01]  /*190e0*/  MUFU.EX2 R181, R181 ;  /* 0x000000b500b57308 */ /* 0x000e620000000800 */
[----:B0-----:R-:W-:-:S07]  /*190f0*/  FADD.FTZ R6, R187, R6 ;  /* 0x00000006bb067221 */ /* 0x001fce0000010000 */
[----:B------:R-:W0:Y:S01]  /*19100*/  MUFU.EX2 R120, R120 ;  /* 0x0000007800787308 */ /* 0x000e220000000800 */
[C---:B--2---:R-:W-:Y:S01]  /*19110*/  FADD.FTZ R6, R15.reuse, R6 ;  /* 0x000000060f067221 */ /* 0x044fe20000010000 */
[----:B------:R-:W-:-:S06]  /*19120*/  F2FP.BF16.F32.PACK_AB R187, R15, R187 ;  /* 0x000000bb0fbb723e */ /* 0x000fcc00000010ff */
[----:B------:R-:W2:Y:S01]  /*19130*/  MUFU.EX2 R183, R183 ;  /* 0x000000b700b77308 */ /* 0x000ea20000000800 */
[----:B-1----:R-:W-:-:S07]  /*19140*/  FADD.FTZ R129, R181, R6 ;  /* 0x00000006b5817221 */ /* 0x002fce0000010000 */
[----:B------:R1:W3:Y:S01]  /*19150*/  MUFU.EX2 R9, R133 ;  /* 0x0000008500097308 */ /* 0x0002e20000000800 */
[C---:B0-----:R-:W-:Y:S01]  /*19160*/  FADD.FTZ R6, R120.reuse, R129 ;  /* 0x0000008178067221 */ /* 0x041fe20000010000 */
[----:B------:R-:W-:-:S06]  /*19170*/  F2FP.BF16.F32.PACK_AB R181, R120, R181 ;  /* 0x000000b578b5723e */ /* 0x000fcc00000010ff */
[----:B------:R-:W0:Y:S01]  /*19180*/  MUFU.EX2 R177, R177 ;  /* 0x000000b100b17308 */ /* 0x000e220000000800 */
[----:B-1----:R-:W-:Y:S01]  /*19190*/  FADD.FTZ R133, R127, R128 ;  /* 0x000000807f857221 */ /* 0x002fe20000010000 */
[----:B--2---:R-:W-:-:S03]  /*191a0*/  FADD.FTZ R6, R183, R6 ;  /* 0x00000006b7067221 */ /* 0x004fc60000010000 */
[----:B------:R-:W-:Y:S01]  /*191b0*/  FADD.FTZ R133, R178, R133 ;  /* 0x00000085b2857221 */ /* 0x000fe20000010000 */
[C---:B------:R-:W-:Y:S02]  /*191c0*/  F2FP.BF16.F32.PACK_AB R178, R130.reuse, R178 ;  /* 0x000000b282b2723e */ /* 0x040fe400000010ff */
[----:B------:R-:W1:Y:S01]  /*191d0*/  MUFU.EX2 R172, R172 ;  /* 0x000000ac00ac7308 */ /* 0x000e620000000800 */
[C---:B---3--:R-:W-:Y:S01]  /*191e0*/  FADD.FTZ R6, R9.reuse, R6 ;  /* 0x0000000609067221 */ /* 0x048fe20000010000 */
[----:B------:R-:W-:Y:S01]  /*191f0*/  FADD.FTZ R133, R130, R133 ;  /* 0x0000008582857221 */ /* 0x000fe20000010000 */
[----:B------:R-:W-:Y:S01]  /*19200*/  F2FP.BF16.F32.PACK_AB R183, R9, R183 ;  /* 0x000000b709b7723e */ /* 0x000fe200000010ff */
[----:B------:R-:W-:-:S04]  /*19210*/  IMAD.MOV.U32 R9, RZ, RZ, R0 ;  /* 0x000000ffff097224 */ /* 0x000fc800078e0000 */
        /* <DEDUP_REMOVED lines=50> */
.L_x_4813:
        /* <DEDUP_REMOVED lines=99> */
.L_x_4831:
[----:B------:R-:W-:Y:S01]  /*19b70*/  ULEA UR5, UR38, UR39, 0x3 ;  /* 0x0000002726057291 */ /* 0x000fe2000f8e183f */
[----:B------:R-:W-:-:S05]  /*19b80*/  IMAD.U32 R4, RZ, RZ, UR60 ;  /* 0x0000003cff047e24 */ /* 0x000fca000f8e00ff */
[----:B------:R-:W-:-:S04]  /*19b90*/  SHF.L.U32 R4, R4, 0x1f, RZ ;  /* 0x0000001f04047819 */ /* 0x000fc800000006ff */
[----:B------:R0:W1:Y:S01]  /*19ba0*/  SYNCS.PHASECHK.TRANS64.TRYWAIT P2, [UR5+0x30850], R4 ;  /* 0x03085004ff0075a7 */ /* 0x0000620008040145 */
[----:B------:R-:W-:Y:S05]  /*19bb0*/  @!P0 BRA `(.L_x_4832) ;  /* 0x0000000000048947 */ /* 0x000fea0003800000 */
[----:B------:R-:W-:Y:S01]  /*19bc0*/  BPT.TRAP 0x1 ;  /* 0x000000040000795c */ /* 0x000fe20000300000 */
.L_x_4832:
[----:B-1----:R-:W-:Y:S05]  /*19bd0*/  @P2 BRA `(.L_x_4833) ;  /* 0x0000000000082947 */ /* 0x002fea0003800000 */
[----:B------:R-:W1:Y:S02]  /*19be0*/  SYNCS.PHASECHK.TRANS64.TRYWAIT P0, [UR5+0x30850], R4 ;  /* 0x03085004ff0075a7 */ /* 0x000e640008000145 */
[----:B-1----:R-:W-:Y:S05]  /*19bf0*/  @!P0 BRA `(.L_x_4834) ;  /* 0x000000e400e48947 */ /* 0x002fea0003800000 */
.L_x_4833:
[----:B------:R-:W-:Y:S01]  /*19c00*/  UIADD3 UR39, UR39, 0x400, URZ ;  /* 0x0000040027277890 */ /* 0x000fe2000fffe03f */
[----:B------:R-:W-:Y:S01]  /*19c10*/  WARPGROUP.ARRIVE ;  /* 0x00000000000079c5 */ /* 0x000fe20000000000 */
[----:B------:R-:W-:Y:S01]  /*19c20*/  UMOV UR7, 0x40000040 ;  /* 0x4000004000077882 */ /* 0x000fe20000000000 */
[----:B-1----:R-:W0:Y:S01]  /*19c30*/  SHFL.BFLY PT, R5, R6, 0x2, 0x1f ;  /* 0x0c401f0006057f89 */ /* 0x002e2200000e0000 */
[----:B------:R-:W-:Y:S01]  /*19c40*/  USHF.R.U32.HI UR39, URZ, 0x4, UR39 ;  /* 0x000000043f277899 */ /* 0x000fe20008011627 */
[----:B------:R-:W-:Y:S01]  /*19c50*/  IMAD.MOV.U32 R9, RZ, RZ, RZ ;  /* 0x000000ffff097224 */ /* 0x000fe200078e00ff */
[----:B------:R-:W-:Y:S01]  /*19c60*/  R2UR UR8, R232 ;  /* 0x00000000e80872ca */ /* 0x000fe200000e0000 */
[----:B------:R-:W1:Y:S01]  /*19c70*/  SHFL.BFLY PT, R8, R3, 0x2, 0x1f ;  /* 0x0c401f0003087f89 */ /* 0x000e6200000e0000 */
[----:B------:R-:W-:Y:S01]  /*19c80*/  ULOP3.LUT UR39, UR39, 0x3fff, URZ, 0xc0, !UPT ;  /* 0x00003fff27277892 */ /* 0x000fe2000f8ec03f */
[----:B------:R-:W-:-:S03]  /*19c90*/  IMAD.U32 R14, RZ, RZ, UR11 ;  /* 0x0000000bff0e7e24 */ /* 0x000fc6000f8e00ff */
[----:B------:R-:W-:-:S04]  /*19ca0*/  ULOP3.LUT UR4, UR39, 0x3000000, URZ, 0xfc, !UPT ;  /* 0x0300000027047892 */ /* 0x000fc8000f8efc3f */
        /* <DEDUP_REMOVED lines=11> */
[----:B------:R-:W-:Y:S01]  /*19d60*/  IMAD.MOV.U32 R3, RZ, RZ, -0x800000 ;  /* 0xff800000ff037424 */ /* 0x000fe200078e00ff */
        /* <DEDUP_REMOVED lines=8> */
[----:B------:R-:W-:Y:S02]  /*19df0*/  IMAD.U32 R8, RZ, RZ, UR5 ;  /* 0x00000005ff087e24 */ /* 0x000fe4000f8e00ff */
[----:B------:R-:W-:Y:S01]  /*19e00*/  IMAD.U32 R7, RZ, RZ, UR11 ;  /* 0x0000000bff077e24 */ /* 0x000fe2000f8e00ff */
[----:B------:R-:W-:Y:S01]  /*19e10*/  FSETP.NE.FTZ.AND P2, PT, R12, RZ, PT ;  /* 0x000000ff0c00720b */ /* 0x000fe20003f55000 */
[----:B------:R-:W-:-:S05]  /*19e20*/  @!P1 VIADD R8, R8, 0x30860 ;  /* 0x0003086008089836 */ /* 0x000fca0000000000 */
[----:B------:R-:W-:-:S03]  /*19e30*/  @!P1 PRMT R8, RZ, 0x654, R8 ;  /* 0x00000654ff089816 */ /* 0x000fc60000000008 */
        /* <DEDUP_REMOVED lines=135> */
.L_x_4712:
[----:B------:R-:W0:Y:S08]  /*1a6b0*/  S2UR UR4, SR_CgaCtaId ;  /* 0x00000000000479c3 */ /* 0x000e300000008800 */
[----:B------:R-:W-:Y:S06]  /*1a6c0*/  BAR.SYNC.DEFER_BLOCKING 0x5, 0x180 ;  /* 0x0146000000007b1d */ /* 0x000fec0000010000 */
[----:B------:R-:W-:Y:S01]  /*1a6d0*/  UMOV UR39, 0x400 ;  /* 0x0000040000277882 */ /* 0x000fe20000000000 */
[----:B------:R-:W-:Y:S01]  /*1a6e0*/  BSSY B0, `(.L_x_4835) ;  /* 0x00003a8000007945 */ /* 0x000fe20003800000 */
[----:B0-----:R-:W-:-:S09]  /*1a6f0*/  ULEA UR39, UR4, UR39, 0x18 ;  /* 0x0000002704277291 */ /* 0x001fd2000f8ec03f */
[----:B------:R-:W0:Y:S02]  /*1a700*/  LDS.128 R8, [UR39+0x308d0] ;  /* 0x0308d027ff087984 */ /* 0x000e240008000c00 */
[----:B0-----:R-:W-:Y:S02]  /*1a710*/  R2UR UR4, R9 ;  /* 0x00000000090472ca */ /* 0x001fe400000e0000 */
[----:B------:R-:W-:Y:S01]  /*1a720*/  R2UR UR45, R11 ;  /* 0x000000000b2d72ca */ /* 0x000fe200000e0000 */
[----:B------:R-:W-:Y:S06]  /*1a730*/  BAR.ARV 0x4, 0x180 ;  /* 0x0106000000007b1d */ /* 0x000fec0000002000 */
[----:B------:R-:W-:Y:S08]  /*1a740*/  @P0 BRA `(.L_x_4836) ;  /* 0x0000002c00300947 */ /* 0x000ff00003800000 */
[----:B------:R-:W2:Y:S01]  /*1a750*/  LDL R0, [R1+0x32c] ;  /* 0x00032c0001007983 */ /* 0x000ea20000100800 */
[----:B------:R-:W0:Y:S01]  /*1a760*/  S2UR UR5, SR_SWINHI ;  /* 0x00000000000579c3 */ /* 0x000e220000002f00 */
[----:B------:R-:W-:Y:S01]  /*1a770*/  F2FP.BF16.F32.PACK_AB R95, R111, R110 ;  /* 0x0000006e6f5f723e */ /* 0x000fe200000010ff */
[----:B------:R-:W-:-:S06]  /*1a780*/  ULDC.64 UR8, c[0x0][0x208] ;  /* 0x0000820000087ab9 */ /* 0x000fcc0000000a00 */
[----:B------:R-:W1:Y:S08]  /*1a790*/  LDC.64 R140, c[0x0][0xc00] ;  /* 0x00030000ff8c7b82 */ /* 0x000e700000000a00 */
[----:B------:R-:W3:Y:S01]  /*1a7a0*/  LDC.64 R142, c[0x0][0xc00] ;  /* 0x00030000ff8e7b82 */ /* 0x000ee20000000a00 */
[----:B------:R-:W-:Y:S01]  /*1a7b0*/  UMOV UR6, UR39 ;  /* 0x0000002700067c82 */ /* 0x000fe20008000000 */
[----:B0-----:R-:W-:Y:S01]  /*1a7c0*/  UMOV UR7, UR5 ;  /* 0x0000000500077c82 */ /* 0x001fe20008000000 */
[----:B------:R-:W-:-:S02]  /*1a7d0*/  IMAD.U32 R8, RZ, RZ, UR6 ;  /* 0x00000006ff087e24 */ /* 0x000fc4000f8e00ff */
[----:B------:R-:W-:-:S03]  /*1a7e0*/  IMAD.U32 R9, RZ, RZ, UR7 ;  /* 0x00000007ff097e24 */ /* 0x000fc6000f8e00ff */
[----:B------:R-:W-:Y:S01]  /*1a7f0*/  BAR.SYNC.DEFER_BLOCKING 0x1, 0x100 ;  /* 0x0044000000007b1d */ /* 0x000fe20000010000 */
[----:B--2---:R-:W-:-:S03]  /*1a800*/  IMAD.WIDE R12, R0, 0x2, R8 ;  /* 0x00000002000c7825 */ /* 0x004fc600078e0208 */
[C---:B------:R-:W-:Y:S02]  /*1a810*/  LOP3.LUT R11, R12.reuse, 0x380, RZ, 0xc0, !PT ;  /* 0x000003800c0b7812 */ /* 0x040fe400078ec0ff */
[C---:B------:R-:W-:Y:S02]  /*1a820*/  IADD3 R74, P5, R12.reuse, 0x8060, RZ ;  /* 0x000080600c4a7810 */ /* 0x040fe40007fbe0ff */
[C---:B------:R-:W-:Y:S02]  /*1a830*/  IADD3 R76, P6, R12.reuse, 0x8040, RZ ;  /* 0x000080400c4c7810 */ /* 0x040fe40007fde0ff */
[C---:B------:R-:W-:Y:S01]  /*1a840*/  IADD3 R78, P0, R12.reuse, 0x8020, RZ ;  /* 0x000080200c4e7810 */ /* 0x040fe20007f1e0ff */
[--C-:B------:R-:W-:Y:S01]  /*1a850*/  IMAD.X R75, RZ, RZ, R13.reuse, P5 ;  /* 0x000000ffff4b7224 */ /* 0x100fe200028e060d */
[C---:B------:R-:W-:Y:S01]  /*1a860*/  IADD3 R80, P1, R12.reuse, 0x8000, RZ ;  /* 0x000080000c507810 */ /* 0x040fe20007f3e0ff */
[--C-:B------:R-:W-:Y:S01]  /*1a870*/  IMAD.X R77, RZ, RZ, R13.reuse, P6 ;  /* 0x000000ffff4d7224 */ /* 0x100fe200030e060d */
[----:B------:R-:W-:Y:S01]  /*1a880*/  SHF.R.U64 R11, R11, 0x3, RZ ;  /* 0x000000030b0b7819 */ /* 0x000fe200000012ff */
[--C-:B------:R-:W-:Y:S01]  /*1a890*/  IMAD.X R79, RZ, RZ, R13.reuse, P0 ;  /* 0x000000ffff4f7224 */ /* 0x100fe200000e060d */
[C---:B------:R-:W-:Y:S01]  /*1a8a0*/  IADD3 R82, P2, R12.reuse, 0x4060, RZ ;  /* 0x000040600c527810 */ /* 0x040fe20007f5e0ff */
[----:B------:R-:W-:Y:S01]  /*1a8b0*/  IMAD.X R81, RZ, RZ, R13, P1 ;  /* 0x000000ffff517224 */ /* 0x000fe200008e060d */
[----:B------:R-:W-:-:S02]  /*1a8c0*/  IADD3 R72, P3, R12, 0x4040, RZ ;  /* 0x000040400c487810 */ /* 0x000fc40007f7e0ff */
        /* <DEDUP_REMOVED lines=14> */
[----:B------:R-:W-:-:S02]  /*1a9b0*/  LOP3.LUT R11, R80, 0x380, RZ, 0xc0, !PT ;  /* 0x00000380500b7812 */ /* 0x000fc400078ec0ff */
[----:B------:R-:W-:Y:S02]  /*1a9c0*/  LOP3.LUT R15, R78, 0x380, RZ, 0xc0, !PT ;  /* 0x000003804e0f7812 */ /* 0x000fe400078ec0ff */
[----:B------:R-:W-:Y:S02]  /*1a9d0*/  SHF.R.U64 R17, R17, 0x3, RZ ;  /* 0x0000000311117819 */ /* 0x000fe400000012ff */
[----:B------:R-:W-:Y:S02]  /*1a9e0*/  SHF.R.U64 R11, R11, 0x3, RZ ;  /* 0x000000030b0b7819 */ /* 0x000fe400000012ff */
[----:B------:R-:W-:Y:S02]  /*1a9f0*/  SHF.R.U64 R15, R15, 0x3, RZ ;  /* 0x000000030f0f7819 */ /* 0x000fe400000012ff */
[----:B------:R-:W-:Y:S02]  /*1aa00*/  LOP3.LUT R76, R17, R76, RZ, 0x3c, !PT ;  /* 0x0000004c114c7212 */ /* 0x000fe400078e3cff */
[----:B------:R-:W-:-:S02]  /*1aa10*/  LOP3.LUT R80, R11, R80, RZ, 0x3c, !PT ;  /* 0x000000500b507212 */ /* 0x000fc400078e3cff */
[----:B------:R-:W-:Y:S02]  /*1aa20*/  LOP3.LUT R17, R72, 0x380, RZ, 0xc0, !PT ;  /* 0x0000038048117812 */ /* 0x000fe400078ec0ff */
[----:B------:R-:W-:Y:S02]  /*1aa30*/  LOP3.LUT R19, R74, 0x380, RZ, 0xc0, !PT ;  /* 0x000003804a137812 */ /* 0x000fe400078ec0ff */
[----:B------:R-:W-:Y:S02]  /*1aa40*/  LOP3.LUT R78, R15, R78, RZ, 0x3c, !PT ;  /* 0x0000004e0f4e7212 */ /* 0x000fe400078e3cff */
[----:B------:R-:W-:Y:S02]  /*1aa50*/  LOP3.LUT R11, R14, 0x380, RZ, 0xc0, !PT ;  /* 0x000003800e0b7812 */ /* 0x000fe400078ec0ff */
[----:B------:R-:W-:Y:S02]  /*1aa60*/  LOP3.LUT R15, R22, 0x380, RZ, 0xc0, !PT ;  /* 0x00000380160f7812 */ /* 0x000fe400078ec0ff */
[----:B------:R-:W-:-:S02]  /*1aa70*/  SHF.R.U64 R17, R17, 0x3, RZ ;  /* 0x0000000311117819 */ /* 0x000fc400000012ff */
[----:B------:R-:W-:Y:S02]  /*1aa80*/  SHF.R.U64 R19, R19, 0x3, RZ ;  /* 0x0000000313137819 */ /* 0x000fe400000012ff */
[----:B------:R-:W-:Y:S02]  /*1aa90*/  SHF.R.U64 R11, R11, 0x3, RZ ;  /* 0x000000030b0b7819 */ /* 0x000fe400000012ff */
[----:B------:R-:W-:Y:S02]  /*1aaa0*/  SHF.R.U64 R15, R15, 0x3, RZ ;  /* 0x000000030f0f7819 */ /* 0x000fe400000012ff */
[----:B------:R-:W-:Y:S02]  /*1aab0*/  LOP3.LUT R84, R17, R72, RZ, 0x3c, !PT ;  /* 0x0000004811547212 */ /* 0x000fe400078e3cff */
[----:B------:R-:W-:Y:S02]  /*1aac0*/  LOP3.LUT R74, R19, R74, RZ, 0x3c, !PT ;  /* 0x0000004a134a7212 */ /* 0x000fe400078e3cff */
[----:B------:R-:W-:-:S02]  /*1aad0*/  LOP3.LUT R72, R11, R14, RZ, 0x3c, !PT ;  /* 0x0000000e0b487212 */ /* 0x000fc400078e3cff */
[----:B------:R-:W-:Y:S02]  /*1aae0*/  LOP3.LUT R19, R82, 0x380, RZ, 0xc0, !PT ;  /* 0x0000038052137812 */ /* 0x000fe400078ec0ff */
[----:B------:R-:W-:Y:S02]  /*1aaf0*/  LOP3.LUT R86, R15, R22, RZ, 0x3c, !PT ;  /* 0x000000160f567212 */ /* 0x000fe400078e3cff */
[----:B------:R-:W-:Y:S02]  /*1ab00*/  LOP3.LUT R11, R0, 0x380, RZ, 0xc0, !PT ;  /* 0x00000380000b7812 */ /* 0x000fe400078ec0ff */
        /* <DEDUP_REMOVED lines=8> */
[----:B------:R-:W-:-:S02]  /*1ab90*/  MOV R94, R12 ;  /* 0x0000000c005e7202 */ /* 0x000fc40000000f00 */
[----:B------:R-:W-:Y:S02]  /*1aba0*/  LOP3.LUT R92, R22, R5, RZ, 0x3c, !PT ;  /* 0x00000005165c7212 */ /* 0x000fe400078e3cff */
[----:B------:R-:W-:Y:S02]  /*1abb0*/  F2FP.BF16.F32.PACK_AB R12, R25, R24 ;  /* 0x00000018190c723e */ /* 0x000fe400000010ff */
[----:B------:R-:W-:Y:S02]  /*1abc0*/  F2FP.BF16.F32.PACK_AB R13, R27, R26 ;  /* 0x0000001a1b0d723e */ /* 0x000fe400000010ff */
[----:B------:R-:W-:Y:S02]  /*1abd0*/  F2FP.BF16.F32.PACK_AB R14, R29, R28 ;  /* 0x0000001c1d0e723e */ /* 0x000fe400000010ff */
[----:B------:R-:W-:Y:S02]  /*1abe0*/  F2FP.BF16.F32.PACK_AB R15, R31, R30 ;  /* 0x0000001e1f0f723e */ /* 0x000fe400000010ff */
[----:B------:R-:W-:-:S02]  /*1abf0*/  LOP3.LUT R90, R17, R2, RZ, 0x3c, !PT ;  /* 0x00000002115a7212 */ /* 0x000fc400078e3cff */
[----:B------:R-:W-:Y:S01]  /*1ac00*/  MOV R5, R76 ;  /* 0x0000004c00057202 */ /* 0x000fe20000000f00 */
[----:B------:R0:W-:Y:S01]  /*1ac10*/  STSM.16.M88.4 [R94], R12 ;  /* 0x0000000c5e007844 */ /* 0x0001e20000000200 */
[----:B------:R-:W-:Y:S02]  /*1ac20*/  MOV R11, R78 ;  /* 0x0000004e000b7202 */ /* 0x000fe40000000f00 */
[----:B------:R-:W-:Y:S02]  /*1ac30*/  MOV R0, R80 ;  /* 0x0000005000007202 */ /* 0x000fe40000000f00 */
[----:B------:R-:W-:Y:S02]  /*1ac40*/  MOV R17, R82 ;  /* 0x0000005200117202 */ /* 0x000fe40000000f00 */
[----:B------:R-:W-:Y:S02]  /*1ac50*/  MOV R88, R88 ;  /* 0x0000005800587202 */ /* 0x000fe40000000f00 */
[----:B------:R-:W-:-:S02]  /*1ac60*/  F2FP.BF16.F32.PACK_AB R76, R33, R32 ;  /* 0x00000020214c723e */ /* 0x000fc400000010ff */
[----:B------:R-:W-:Y:S02]  /*1ac70*/  F2FP.BF16.F32.PACK_AB R77, R35, R34 ;  /* 0x00000022234d723e */ /* 0x000fe400000010ff */
[----:B------:R-:W-:Y:S02]  /*1ac80*/  F2FP.BF16.F32.PACK_AB R78, R37, R36 ;  /* 0x00000024254e723e */ /* 0x000fe400000010ff */
[----:B------:R-:W-:Y:S02]  /*1ac90*/  F2FP.BF16.F32.PACK_AB R79, R39, R38 ;  /* 0x00000026274f723e */ /* 0x000fe400000010ff */
[----:B------:R-:W-:Y:S02]  /*1aca0*/  MOV R19, R84 ;  /* 0x0000005400137202 */ /* 0x000fe40000000f00 */
[----:B------:R-:W-:Y:S01]  /*1acb0*/  MOV R22, R86 ;  /* 0x0000005600167202 */ /* 0x000fe20000000f00 */
[----:B------:R2:W-:Y:S01]  /*1acc0*/  STSM.16.M88.4 [R88], R76 ;  /* 0x0000004c58007844 */ /* 0x0005e20000000200 */
[----:B------:R-:W-:-:S02]  /*1acd0*/  MOV R92, R92 ;  /* 0x0000005c005c7202 */ /* 0x000fc40000000f00 */
[----:B------:R-:W-:Y:S02]  /*1ace0*/  F2FP.BF16.F32.PACK_AB R80, R41, R40 ;  /* 0x000000282950723e */ /* 0x000fe400000010ff */
        /* <DEDUP_REMOVED lines=16> */
[----:B------:R-:W-:Y:S02]  /*1adf0*/  F2FP.BF16.F32.PACK_AB R72, R65, R64 ;  /* 0x000000404148723e */ /* 0x000fe400000010ff */
[----:B------:R-:W-:Y:S01]  /*1ae00*/  F2FP.BF16.F32.PACK_AB R73, R67, R66 ;  /* 0x000000424349723e */ /* 0x000fe200000010ff */
[----:B------:R-:W-:Y:S01]  /*1ae10*/  STSM.16.M88.4 [R93], R12 ;  /* 0x0000000c5d007844 */ /* 0x000fe20000000200 */
[----:B------:R-:W-:Y:S02]  /*1ae20*/  F2FP.BF16.F32.PACK_AB R74, R69, R68 ;  /* 0x00000044454a723e */ /* 0x000fe400000010ff */
[----:B------:R-:W-:-:S02]  /*1ae30*/  F2FP.BF16.F32.PACK_AB R75, R71, R70 ;  /* 0x00000046474b723e */ /* 0x000fc400000010ff */
[----:B--2---:R-:W-:Y:S02]  /*1ae40*/  F2FP.BF16.F32.PACK_AB R76, R7, R6 ;  /* 0x00000006074c723e */ /* 0x004fe400000010ff */
[----:B------:R-:W-:Y:S01]  /*1ae50*/  F2FP.BF16.F32.PACK_AB R77, R129, R128 ;  /* 0x00000080814d723e */ /* 0x000fe200000010ff */
[----:B------:R3:W-:Y:S01]  /*1ae60*/  STSM.16.M88.4 [R22], R72 ;  /* 0x0000004816007844 */ /* 0x0007e20000000200 */
[----:B------:R-:W-:Y:S02]  /*1ae70*/  F2FP.BF16.F32.PACK_AB R78, R21, R20 ;  /* 0x00000014154e723e */ /* 0x000fe400000010ff */
[----:B------:R-:W-:Y:S02]  /*1ae80*/  F2FP.BF16.F32.PACK_AB R79, R131, R130 ;  /* 0x00000082834f723e */ /* 0x000fe400000010ff */
[----:B----4-:R-:W-:Y:S02]  /*1ae90*/  F2FP.BF16.F32.PACK_AB R80, R121, R120 ;  /* 0x000000787950723e */ /* 0x010fe400000010ff */
[----:B------:R-:W-:Y:S01]  /*1aea0*/  F2FP.BF16.F32.PACK_AB R81, R133, R132 ;  /* 0x000000848551723e */ /* 0x000fe200000010ff */
[----:B------:R0:W-:Y:S01]  /*1aeb0*/  STSM.16.M88.4 [R19], R76 ;  /* 0x0000004c13007844 */ /* 0x0001e20000000200 */
[----:B------:R-:W-:-:S02]  /*1aec0*/  F2FP.BF16.F32.PACK_AB R82, R123, R122 ;  /* 0x0000007a7b52723e */ /* 0x000fc400000010ff */
[----:B------:R-:W-:Y:S02]  /*1aed0*/  F2FP.BF16.F32.PACK_AB R83, R135, R134 ;  /* 0x000000868753723e */ /* 0x000fe400000010ff */
[----:B-1----:R-:W-:Y:S02]  /*1aee0*/  F2FP.BF16.F32.PACK_AB R84, R125, R124 ;  /* 0x0000007c7d54723e */ /* 0x002fe400000010ff */
[----:B------:R-:W-:Y:S01]  /*1aef0*/  F2FP.BF16.F32.PACK_AB R85, R137, R136 ;  /* 0x000000888955723e */ /* 0x000fe200000010ff */
[----:B------:R-:W-:Y:S01]  /*1af00*/  STSM.16.M88.4 [R17], R80 ;  /* 0x0000005011007844 */ /* 0x000fe20000000200 */
[----:B------:R-:W-:Y:S01]  /*1af10*/  F2FP.BF16.F32.PACK_AB R86, R127, R126 ;  /* 0x0000007e7f56723e */ /* 0x000fe200000010ff */
[----:B---3--:R-:W-:Y:S01]  /*1af20*/  IMAD.WIDE R72, R202, 0x4, R142 ;  /* 0x00000004ca487825 */ /* 0x008fe200078e028e */
[----:B------:R-:W-:Y:S02]  /*1af30*/  F2FP.BF16.F32.PACK_AB R87, R139, R138 ;  /* 0x0000008a8b57723e */ /* 0x000fe400000010ff */
[----:B------:R-:W-:-:S02]  /*1af40*/  F2FP.BF16.F32.PACK_AB R88, R97, R96 ;  /* 0x000000606158723e */ /* 0x000fc400000010ff */
[----:B------:R-:W-:Y:S01]  /*1af50*/  F2FP.BF16.F32.PACK_AB R89, R99, R98 ;  /* 0x000000626359723e */ /* 0x000fe200000010ff */
[----:B------:R1:W-:Y:S01]  /*1af60*/  STSM.16.M88.4 [R0], R84 ;  /* 0x0000005400007844 */ /* 0x0003e20000000200 */
[----:B------:R-:W-:Y:S01]  /*1af70*/  F2FP.BF16.F32.PACK_AB R90, R101, R100 ;  /* 0x00000064655a723e */ /* 0x000fe200000010ff */
[----:B------:R-:W-:Y:S01]  /*1af80*/  ULDC UR5, c[0x0][0xa88] ;  /* 0x0002a20000057ab9 */ /* 0x000fe20000000800 */
[----:B------:R-:W-:Y:S01]  /*1af90*/  F2FP.BF16.F32.PACK_AB R91, R103, R102 ;  /* 0x00000066675b723e */ /* 0x000fe200000010ff */
[----:B0-----:R-:W0:Y:S01]  /*1afa0*/  LDC.64 R76, c[0x0][0xba8] ;  /* 0x0002ea00ff4c7b82 */ /* 0x001e220000000a00 */
[----:B------:R-:W-:Y:S02]  /*1afb0*/  F2FP.BF16.F32.PACK_AB R92, R105, R104 ;  /* 0x00000068695c723e */ /* 0x000fe400000010ff */
[----:B------:R-:W-:Y:S01]  /*1afc0*/  F2FP.BF16.F32.PACK_AB R93, R107, R106 ;  /* 0x0000006a6b5d723e */ /* 0x000fe200000010ff */
[----:B------:R-:W-:Y:S01]  /*1afd0*/  STSM.16.M88.4 [R11], R88 ;  /* 0x000000580b007844 */ /* 0x000fe20000000200 */
[----:B------:R-:W-:-:S02]  /*1afe0*/  F2FP.BF16.F32.PACK_AB R94, R109, R108 ;  /* 0x0000006c6d5e723e */ /* 0x000fc400000010ff */
[----:B------:R-:W-:Y:S02]  /*1aff0*/  F2FP.BF16.F32.PACK_AB R12, R113, R112 ;  /* 0x00000070710c723e */ /* 0x000fe400000010ff */
[----:B------:R-:W-:Y:S01]  /*1b000*/  F2FP.BF16.F32.PACK_AB R13, R115, R114 ;  /* 0x00000072730d723e */ /* 0x000fe200000010ff */
[----:B------:R-:W-:Y:S01]  /*1b010*/  STSM.16.M88.4 [R5], R92 ;  /* 0x0000005c05007844 */ /* 0x000fe20000000200 */
[----:B------:R-:W-:Y:S01]  /*1b020*/  F2FP.BF16.F32.PACK_AB R14, R117, R116 ;  /* 0x00000074750e723e */ /* 0x000fe200000010ff */
[----:B-1----:R-:W-:Y:S01]  /*1b030*/  IMAD.MOV.U32 R0, RZ, RZ, RZ ;  /* 0x000000ffff007224 */ /* 0x002fe200078e00ff */
[----:B------:R-:W-:Y:S02]  /*1b040*/  F2FP.BF16.F32.PACK_AB R15, R119, R118 ;  /* 0x00000076770f723e */ /* 0x000fe400000010ff */
[----:B------:R-:W-:-:S03]  /*1b050*/  ISETP.NE.U32.AND P0, PT, R140, RZ, PT ;  /* 0x000000ff8c00720c */ /* 0x000fc60003f05070 */
[----:B------:R1:W-:Y:S01]  /*1b060*/  STSM.16.M88.4 [R2], R12 ;  /* 0x0000000c02007844 */ /* 0x0003e20000000200 */
[----:B------:R-:W-:Y:S01]  /*1b070*/  ISETP.NE.AND.EX P0, PT, R141, RZ, PT, P0 ;  /* 0x000000ff8d00720c */ /* 0x000fe20003f05300 */
[----:B------:R-:W-:Y:S08]  /*1b080*/  BAR.SYNC.DEFER_BLOCKING 0x1, 0x100 ;  /* 0x0044000000007b1d */ /* 0x000ff00000010000 */
[----:B-1----:R-:W1:Y:S08]  /*1b090*/  LDC.64 R12, c[0x0][0xc08] ;  /* 0x00030200ff0c7b82 */ /* 0x002e700000000a00 */
[----:B------:R-:W2:Y:S01]  /*1b0a0*/  LDC R14, c[0x0][0xad4] ;  /* 0x0002b500ff0e7b82 */ /* 0x000ea20000000800 */
[----:B------:R-:W3:Y:S01]  /*1b0b0*/  @P0 LDG.E R0, desc[UR8][R72.64] ;  /* 0x0000000848000981 */ /* 0x000ee2000c1e1900 */
[----:B------:R-:W-:Y:S01]  /*1b0c0*/  ISETP.NE.AND P2, PT, R201, RZ, PT ;  /* 0x000000ffc900720c */ /* 0x000fe20003f45270 */
[----:B------:R-:W-:-:S05]  /*1b0d0*/  IMAD.MOV.U32 R78, RZ, RZ, 0x9b8 ;  /* 0x000009b8ff4e7424 */ /* 0x000fca00078e00ff */
[----:B------:R-:W4:Y:S01]  /*1b0e0*/  LDC R2, c[0x0][0xbe8] ;  /* 0x0002fa00ff027b82 */ /* 0x000f220000000800 */
[----:B------:R-:W-:Y:S01]  /*1b0f0*/  IMAD.U32 R17, RZ, RZ, UR5 ;  /* 0x00000005ff117e24 */ /* 0x000fe2000f8e00ff */
[----:B-1----:R-:W-:-:S04]  /*1b100*/  ISETP.NE.U32.AND P1, PT, R12, RZ, PT ;  /* 0x000000ff0c00720c */ /* 0x002fc80003f25070 */
[----:B------:R-:W-:-:S13]  /*1b110*/  ISETP.NE.AND.EX P1, PT, R13, RZ, PT, P1 ;  /* 0x000000ff0d00720c */ /* 0x000fda0003f25310 */
[----:B------:R-:W1:Y:S01]  /*1b120*/  @P1 LDC.64 R12, c[0x0][0xc08] ;  /* 0x00030200ff0c1b82 */ /* 0x000e620000000a00 */
[----:B--2---:R-:W-:-:S04]  /*1b130*/  SEL R14, R201, R14, P2 ;  /* 0x0000000ec90e7207 */ /* 0x004fc80001000000 */
[----:B------:R-:W-:-:S04]  /*1b140*/  ISETP.GT.AND P3, PT, R14, 0x1, PT ;  /* 0x000000010e00780c */ /* 0x000fc80003f64270 */
[----:B------:R-:W-:Y:S02]  /*1b150*/  SEL R78, R78, 0x978, P3 ;  /* 0x000009784e4e7807 */ /* 0x000fe40001800000 */
[----:B----4-:R-:W-:Y:S02]  /*1b160*/  ISETP.NE.AND P4, PT, R2, 0x1, PT ;  /* 0x000000010200780c */ /* 0x010fe40003f85270 */
[----:B------:R2:W4:Y:S01]  /*1b170*/  LDC.64 R14, c[0x0][R78+0x218] ;  /* 0x000086004e0e7b82 */ /* 0x0005220000000a00 */
[----:B-1----:R-:W-:Y:S01]  /*1b180*/  @P1 IMAD.WIDE R12, R202, 0x4, R12 ;  /* 0x00000004ca0c1825 */ /* 0x002fe200078e020c */
[----:B------:R-:W-:-:S09]  /*1b190*/  ISETP.NE.U32.AND P2, PT, R140, RZ, PT ;  /* 0x000000ff8c00720c */ /* 0x000fd20003f45070 */
[----:B------:R-:W1:Y:S01]  /*1b1a0*/  @P4 LDC R22, c[0x0][0xbec] ;  /* 0x0002fb00ff164b82 */ /* 0x000e620000000800 */
[----:B------:R0:W5:Y:S01]  /*1b1b0*/  @P1 LDG.E R17, desc[UR8][R12.64] ;  /* 0x000000080c111981 */ /* 0x000162000c1e1900 */
[----:B------:R-:W-:Y:S01]  /*1b1c0*/  ISETP.NE.AND.EX P2, PT, R141, RZ, PT, P2 ;  /* 0x000000ff8d00720c */ /* 0x000fe20003f45320 */
[----:B------:R-:W-:Y:S01]  /*1b1d0*/  VIADD R19, R194, UR61 ;  /* 0x0000003dc2137c36 */ /* 0x000fe20008000000 */
[----:B------:R-:W-:-:S04]  /*1b1e0*/  SHF.R.S32.HI R5, RZ, 0x1f, R202 ;  /* 0x0000001fff057819 */ /* 0x000fc800000114ca */
[----:B------:R-:W1:Y:S01]  /*1b1f0*/  @P4 LDC R83, c[0x0][0xbf0] ;  /* 0x0002fc00ff534b82 */ /* 0x000e620000000800 */
[----:B------:R-:W-:Y:S02]  /*1b200*/  SEL R202, R202, RZ, !P2 ;  /* 0x000000ffcaca7207 */ /* 0x000fe40005000000 */
[----:B------:R-:W-:-:S05]  /*1b210*/  SEL R5, R5, RZ, !P2 ;  /* 0x000000ff05057207 */ /* 0x000fca0005000000 */
[----:B0-----:R2:W0:Y:S08]  /*1b220*/  LDC.64 R12, c[0x0][R78+0x220] ;  /* 0x000088004e0c7b82 */ /* 0x0014300000000a00 */
[----:B------:R2:W1:Y:S08]  /*1b230*/  LDC.64 R74, c[0x0][R78+0x228] ;  /* 0x00008a004e4a7b82 */ /* 0x0004700000000a00 */
[----:B--2---:R-:W2:Y:S01]  /*1b240*/  LDC.64 R78, c[0x0][R78+0x210] ;  /* 0x000084004e4e7b82 */ /* 0x004ea20000000a00 */
[----:B0-----:R-:W-:-:S07]  /*1b250*/  IMAD R11, R13, R202, RZ ;  /* 0x000000ca0d0b7224 */ /* 0x001fce00078e02ff */
[----:B------:R-:W0:Y:S01]  /*1b260*/  @!P3 LDC R76, c[0x0][0xb50] ;  /* 0x0002d400ff4cbb82 */ /* 0x000e220000000800 */
[----:B------:R-:W-:Y:S01]  /*1b270*/  IMAD R81, R12, R5, R11 ;  /* 0x000000050c517224 */ /* 0x000fe200078e020b */
[----:B------:R-:W-:Y:S01]  /*1b280*/  SEL R5, R208, RZ, P3 ;  /* 0x000000ffd0057207 */ /* 0x000fe20001800000 */
[-C--:B----4-:R-:W-:Y:S02]  /*1b290*/  IMAD R11, R15, R195.reuse, RZ ;  /* 0x000000c30f0b7224 */ /* 0x090fe400078e02ff */
[----:B------:R-:W-:-:S03]  /*1b2a0*/  IMAD.WIDE.U32 R14, R14, R195, RZ ;  /* 0x000000c30e0e7225 */ /* 0x000fc600078e00ff */
[----:B------:R-:W4:Y:S01]  /*1b2b0*/  @!P3 LDC R77, c[0x0][0xb54] ;  /* 0x0002d500ff4dbb82 */ /* 0x000f220000000800 */
[----:B------:R-:W-:-:S04]  /*1b2c0*/  IMAD.WIDE.U32 R12, R12, R202, RZ ;  /* 0x000000ca0c0c7225 */ /* 0x000fc800078e00ff */
[----:B------:R-:W-:Y:S02]  /*1b2d0*/  IMAD.IADD R80, R15, 0x1, R11 ;  /* 0x000000010f507824 */ /* 0x000fe400078e020b */
[----:B------:R-:W-:Y:S02]  /*1b2e0*/  IMAD.IADD R15, R13, 0x1, R81 ;  /* 0x000000010d0f7824 */ /* 0x000fe400078e0251 */
[----:B------:R-:W-:Y:S02]  /*1b2f0*/  IMAD.MOV.U32 R13, RZ, RZ, R19 ;  /* 0x000000ffff0d7224 */ /* 0x000fe400078e0013 */
[-C--:B-1----:R-:W-:Y:S02]  /*1b300*/  IMAD R81, R75, R5.reuse, RZ ;  /* 0x000000054b517224 */ /* 0x082fe400078e02ff */
[----:B------:R-:W-:-:S04]  /*1b310*/  IMAD.WIDE.U32 R74, R74, R5, RZ ;  /* 0x000000054a4a7225 */ /* 0x000fc800078e00ff */
[----:B------:R-:W-:Y:S01]  /*1b320*/  IMAD.IADD R81, R75, 0x1, R81 ;  /* 0x000000014b517824 */ /* 0x000fe200078e0251 */
[--C-:B---3--:R-:W-:Y:S01]  /*1b330*/  IADD3 R14, P2, P5, R12, R14, R0.reuse ;  /* 0x0000000e0c0e7210 */ /* 0x108fe20007d5e000 */
[----:B------:R-:W-:Y:S01]  /*1b340*/  @P4 IMAD.HI.U32 R12, R19, R22, RZ ;  /* 0x00000016130c4227 */ /* 0x000fe200078e00ff */
[----:B------:R-:W-:-:S04]  /*1b350*/  SHF.R.S32.HI R11, RZ, 0x1f, R0 ;  /* 0x0000001fff0b7819 */ /* 0x000fc80000011400 */
[----:B------:R-:W-:Y:S02]  /*1b360*/  @P4 SHF.R.U32.HI R13, RZ, R83, R12 ;  /* 0x00000053ff0d4219 */ /* 0x000fe4000001160c */
[----:B------:R-:W-:Y:S02]  /*1b370*/  IADD3.X R15, R15, R80, R11, P2, P5 ;  /* 0x000000500f0f7210 */ /* 0x000fe400017ea40b */
[----:B------:R-:W-:Y:S01]  /*1b380*/  IADD3 R74, P2, P5, R13, R14, R74 ;  /* 0x0000000e0d4a7210 */ /* 0x000fe20007d5e04a */
[--C-:B------:R-:W-:Y:S01]  /*1b390*/  IMAD.MOV R5, RZ, RZ, -R13.reuse ;  /* 0x000000ffff057224 */ /* 0x100fe200078e0a0d */
[----:B------:R-:W-:-:S03]  /*1b3a0*/  SHF.R.S32.HI R12, RZ, 0x1f, R13 ;  /* 0x0000001fff0c7819 */ /* 0x000fc6000001140d */
[----:B------:R-:W-:Y:S01]  /*1b3b0*/  IMAD R5, R2, R5, R19 ;  /* 0x0000000502057224 */ /* 0x000fe200078e0213 */
[----:B------:R-:W-:-:S03]  /*1b3c0*/  IADD3.X R75, R12, R15, R81, P2, P5 ;  /* 0x0000000f0c4b7210 */ /* 0x000fc600017ea451 */
[-C--:B--2---:R-:W-:Y:S01]  /*1b3d0*/  IMAD R12, R79, R5.reuse, RZ ;  /* 0x000000054f0c7224 */ /* 0x084fe200078e02ff */
[----:B------:R-:W-:Y:S01]  /*1b3e0*/  SHF.R.S32.HI R13, RZ, 0x1f, R5 ;  /* 0x0000001fff0d7819 */ /* 0x000fe20000011405 */
[----:B------:R-:W-:-:S04]  /*1b3f0*/  IMAD.WIDE.U32 R74, R78, R5, R74 ;  /* 0x000000054e4a7225 */ /* 0x000fc800078e004a */
[----:B------:R-:W-:Y:S01]  /*1b400*/  IMAD R13, R78, R13, R12 ;  /* 0x0000000d4e0d7224 */ /* 0x000fe200078e020c */
[----:B0-----:R-:W-:-:S03]  /*1b410*/  LEA R76, P2, R74, R76, 0x2 ;  /* 0x0000004c4a4c7211 */ /* 0x001fc600078410ff */
[----:B------:R-:W-:-:S05]  /*1b420*/  IMAD.IADD R5, R75, 0x1, R13 ;  /* 0x000000014b057824 */ /* 0x000fca00078e020d */
[----:B----4-:R-:W-:Y:S01]  /*1b430*/  LEA.HI.X R5, R74, R77, R5, 0x2, P2 ;  /* 0x0000004d4a057211 */ /* 0x010fe200010f1405 */
[----:B------:R-:W-:Y:S06]  /*1b440*/  @P1 BRA `(.L_x_4837) ;  /* 0x0000000000141947 */ /* 0x000fec0003800000 */
[----:B------:R-:W-:Y:S05]  /*1b450*/  @!P0 BRA `(.L_x_4837) ;  /* 0x0000000000108947 */ /* 0x000fea0003800000 */
[----:B------:R-:W-:Y:S02]  /*1b460*/  ULDC.64 UR6, c[0x0][0x208] ;  /* 0x0000820000067ab9 */ /* 0x000fe40000000a00 */
[----:B------:R-:W2:Y:S04]  /*1b470*/  LDG.E R12, desc[UR6][R72.64] ;  /* 0x00000006480c7981 */ /* 0x000ea8000c1e1900 */
[----:B-----5:R-:W2:Y:S02]  /*1b480*/  LDG.E R17, desc[UR6][R72.64+0x4] ;  /* 0x0000040648117981 */ /* 0x020ea4000c1e1900 */
[----:B--2---:R-:W-:-:S07]  /*1b490*/  IMAD.IADD R17, R17, 0x1, -R12 ;  /* 0x0000000111117824 */ /* 0x004fce00078e0a0c */
.L_x_4837:
[----:B------:R-:W2:Y:S04]  /*1b4a0*/  LDL R72, [R1+0x328] ;  /* 0x0003280001487983 */ /* 0x000ea80000100800 */
[----:B------:R-:W3:Y:S01]  /*1b4b0*/  LDL R22, [R1+0x320] ;  /* 0x0003200001167983 */ /* 0x000ee20000100800 */
[----:B-----5:R-:W-:Y:S01]  /*1b4c0*/  IMAD R17, R17, R2, RZ ;  /* 0x0000000211117224 */ /* 0x020fe200078e02ff */
[----:B------:R-:W-:Y:S02]  /*1b4d0*/  ULDC.64 UR6, c[0x0][0x208] ;  /* 0x0000820000067ab9 */ /* 0x000fe40000000a00 */
[----:B------:R-:W-:Y:S04]  /*1b4e0*/  SHFL.IDX PT, R12, R76, RZ, 0x1c1f ;  /* 0x001c1fff4c0c7589 */ /* 0x000fe800000e0000 */
[----:B------:R-:W0:Y:S04]  /*1b4f0*/  SHFL.IDX PT, R13, R5, RZ, 0x1c1f ;  /* 0x001c1fff050d7589 */ /* 0x000e2800000e0000 */
[----:B------:R-:W-:Y:S04]  /*1b500*/  SHFL.IDX PT, R14, R76, 0x1, 0x1c1f ;  /* 0x003c1f004c0e7f89 */ /* 0x000fe800000e0000 */
[----:B------:R-:W1:Y:S01]  /*1b510*/  SHFL.IDX PT, R15, R5, 0x1, 0x1c1f ;  /* 0x003c1f00050f7f89 */ /* 0x000e6200000e0000 */
[----:B--2---:R-:W-:Y:S01]  /*1b520*/  VIADD R72, R72, UR61 ;  /* 0x0000003d48487c36 */ /* 0x004fe20008000000 */
[----:B---3--:R-:W-:-:S03]  /*1b530*/  LOP3.LUT P0, RZ, R22, 0x3, RZ, 0xc0, !PT ;  /* 0x0000000316ff7812 */ /* 0x008fc6000780c0ff */
[C---:B------:R-:W-:Y:S01]  /*1b540*/  VIADD R22, R72.reuse, 0x8 ;  /* 0x0000000848167836 */ /* 0x040fe20000000000 */
[----:B------:R-:W-:-:S04]  /*1b550*/  ISETP.GE.OR P1, PT, R72, R17, P0 ;  /* 0x000000114800720c */ /* 0x000fc80000726670 */
[----:B------:R-:W-:-:S09]  /*1b560*/  ISETP.GE.OR P0, PT, R22, R17, P0 ;  /* 0x000000111600720c */ /* 0x000fd20000706670 */
[----:B0-----:R0:W-:Y:S04]  /*1b570*/  @!P1 ST.E desc[UR6][R12.64], R3 ;  /* 0x000000030c009985 */ /* 0x0011e8000c101906 */
[----:B-1----:R0:W-:Y:S01]  /*1b580*/  @!P0 ST.E desc[UR6][R14.64], R4 ;  /* 0x000000040e008985 */ /* 0x0021e2000c101906 */
[----:B------:R-:W-:Y:S05]  /*1b590*/  @P3 BRA `(.L_x_4838) ;  /* 0x0000000c004c3947 */ /* 0x000fea0003800000 */
[----:B------:R-:W-:Y:S01]  /*1b5a0*/  IMAD.SHL.U32 R20, R233, 0x8, RZ ;  /* 0x00000008e9147824 */ /* 0x000fe200078e00ff */
[----:B------:R-:W1:Y:S01]  /*1b5b0*/  @P4 LDC R22, c[0x0][0xbec] ;  /* 0x0002fb00ff164b82 */ /* 0x000e620000000800 */
[----:B------:R-:W-:Y:S02]  /*1b5c0*/  ULDC.64 UR6, c[0x0][0x208] ;  /* 0x0000820000067ab9 */ /* 0x000fe40000000a00 */
[----:B0-----:R-:W-:-:S04]  /*1b5d0*/  IMAD R3, R231, 0x40, R20 ;  /* 0x00000040e7037824 */ /* 0x001fc800078e0214 */
[----:B------:R-:W-:Y:S01]  /*1b5e0*/  IMAD.WIDE R8, R3, 0x2, R8 ;  /* 0x0000000203087825 */ /* 0x000fe200078e0208 */
[----:B------:R-:W0:Y:S02]  /*1b5f0*/  @P4 LDC R21, c[0x0][0xbf0] ;  /* 0x0002fc00ff154b82 */ /* 0x000e240000000800 */
[C---:B------:R-:W-:Y:S02]  /*1b600*/  IADD3 R13, P3, R8.reuse, 0x1000, RZ ;  /* 0x00001000080d7810 */ /* 0x040fe40007f7e0ff */
[C---:B------:R-:W-:Y:S02]  /*1b610*/  IADD3 R25, P2, R8.reuse, 0x2000, RZ ;  /* 0x0000200008197810 */ /* 0x040fe40007f5e0ff */
[C---:B------:R-:W-:Y:S02]  /*1b620*/  IADD3 R29, P6, R8.reuse, 0x3000, RZ ;  /* 0x00003000081d7810 */ /* 0x040fe40007fde0ff */
[C---:B------:R-:W-:Y:S02]  /*1b630*/  IADD3 R33, P5, R8.reuse, 0x4000, RZ ;  /* 0x0000400008217810 */ /* 0x040fe40007fbe0ff */
[----:B------:R-:W-:-:S02]  /*1b640*/  IADD3 R37, P1, R8, 0x5000, RZ ;  /* 0x0000500008257810 */ /* 0x000fc40007f3e0ff */
        /* <DEDUP_REMOVED lines=73> */
[----:B--2---:R-:W-:-:S04]  /*1bae0*/  IMAD.WIDE.U32 R8, R0, UR6, RZ ;  /* 0x0000000600087c25 */ /* 0x004fc8000f8e00ff */
[----:B------:R-:W-:Y:S01]  /*1baf0*/  IMAD R11, R0, UR7, R11 ;  /* 0x00000007000b7c24 */ /* 0x000fe2000f8e020b */
[----:B------:R-:W-:Y:S01]  /*1bb00*/  ULDC.64 UR6, c[0x0][0xae8] ;  /* 0x0002ba0000067ab9 */ /* 0x000fe20000000a00 */
[----:B------:R-:W-:Y:S02]  /*1bb10*/  IMAD R0, R233, 0x20, R231 ;  /* 0x00000020e9007824 */ /* 0x000fe400078e02e7 */
[----:B------:R-:W-:Y:S01]  /*1bb20*/  IMAD.IADD R9, R9, 0x1, R11 ;  /* 0x0000000109097824 */ /* 0x000fe200078e020b */
[----:B------:R-:W-:Y:S01]  /*1bb30*/  SHF.R.S32.HI R11, RZ, 0x1f, R202 ;  /* 0x0000001fff0b7819 */ /* 0x000fe200000114ca */
[----:B------:R-:W-:Y:S02]  /*1bb40*/  VIADD R19, R0, UR61 ;  /* 0x0000003d00137c36 */ /* 0x000fe40008000000 */
[----:B------:R-:W-:-:S04]  /*1bb50*/  IMAD.WIDE.U32 R8, R195, UR6, R8 ;  /* 0x00000006c3087c25 */ /* 0x000fc8000f8e0008 */
[----:B------:R-:W-:Y:S01]  /*1bb60*/  IMAD R9, R195, UR7, R9 ;  /* 0x00000007c3097c24 */ /* 0x000fe2000f8e0209 */
[----:B------:R-:W-:Y:S01]  /*1bb70*/  ULDC.64 UR6, c[0x0][0xaf0] ;  /* 0x0002bc0000067ab9 */ /* 0x000fe20000000a00 */
[----:B-1----:R-:W-:-:S04]  /*1bb80*/  @P4 IMAD.HI.U32 R0, R19, R22, RZ ;  /* 0x0000001613004227 */ /* 0x002fc800078e00ff */
[----:B------:R-:W-:Y:S02]  /*1bb90*/  IMAD R11, R11, UR6, RZ ;  /* 0x000000060b0b7c24 */ /* 0x000fe4000f8e02ff */
[----:B------:R-:W-:Y:S01]  /*1bba0*/  IMAD.MOV.U32 R3, RZ, RZ, R19 ;  /* 0x000000ffff037224 */ /* 0x000fe200078e0013 */
[----:B0-----:R-:W-:Y:S01]  /*1bbb0*/  @P4 SHF.R.U32.HI R3, RZ, R21, R0 ;  /* 0x00000015ff034219 */ /* 0x001fe20000011600 */
[C---:B------:R-:W-:Y:S02]  /*1bbc0*/  IMAD R11, R202.reuse, UR7, R11 ;  /* 0x00000007ca0b7c24 */ /* 0x040fe4000f8e020b */
[----:B------:R-:W-:Y:S01]  /*1bbd0*/  IMAD.WIDE.U32 R8, R202, UR6, R8 ;  /* 0x00000006ca087c25 */ /* 0x000fe2000f8e0008 */
[----:B------:R-:W-:Y:S01]  /*1bbe0*/  SHF.R.S32.HI R0, RZ, 0x1f, R3 ;  /* 0x0000001fff007819 */ /* 0x000fe20000011403 */
[----:B------:R-:W-:Y:S02]  /*1bbf0*/  ULDC.64 UR6, c[0x0][0xae0] ;  /* 0x0002b80000067ab9 */ /* 0x000fe40000000a00 */
[----:B------:R-:W-:-:S02]  /*1bc00*/  IMAD.IADD R9, R9, 0x1, R11 ;  /* 0x0000000109097824 */ /* 0x000fc400078e020b */
        /* <DEDUP_REMOVED lines=9> */
[----:B------:R-:W-:Y:S01]  /*1bca0*/  VIADD R22, R231, UR61 ;  /* 0x0000003de7167c36 */ /* 0x000fe20008000000 */
        /* <DEDUP_REMOVED lines=12> */
[----:B---3--:R-:W-:Y:S01]  /*1bd70*/  SYNCS.ARRIVE.TRANS64.RED.A1T0 RZ, [UR5], RZ ;  /* 0x000000ffffff79a7 */ /* 0x008fe20008100405 */
        /* <DEDUP_REMOVED lines=24> */
.L_x_4840:
[----:B------:R-:W-:Y:S05]  /*1bf00*/  BSYNC B1 ;  /* 0x0000000000017941 */ /* 0x000fea0003800000 */
.L_x_4839:
        /* <DEDUP_REMOVED lines=18> */
.L_x_4842:
[----:B------:R-:W-:Y:S05]  /*1c030*/  BSYNC B1 ;  /* 0x0000000000017941 */ /* 0x000fea0003800000 */
.L_x_4841:
        /* <DEDUP_REMOVED lines=18> */
.L_x_4844:
[----:B------:R-:W-:Y:S05]  /*1c160*/  BSYNC B1 ;  /* 0x0000000000017941 */ /* 0x000fea0003800000 */
.L_x_4843:
[----:B------:R-:W-:Y:S01]  /*1c170*/  VIADD R0, R22, 0x60 ;  /* 0x0000006016007836 */ /* 0x000fe20000000000 */
[----:B0--3--:R-:W0:Y:S04]  /*1c180*/  SHFL.IDX PT, R19, R19, 0x3, 0x181f ;  /* 0x00781f0013137f89 */ /* 0x009e2800000e0000 */
        /* <DEDUP_REMOVED lines=9> */
[-C--:B0---4-:R-:W-:Y:S02]  /*1c220*/  @!P2 LEA.HI.X R3, R20, R19.reuse, R70, 0x1, P0 ;  /* 0x000000131403a211 */ /* 0x091fe400000f0c46 */
        /* <DEDUP_REMOVED lines=10> */
.L_x_4838:
[----:B------:R1:W5:Y:S01]  /*1c2d0*/  LDL R92, [R1+0x31c] ;  /* 0x00031c00015c7983 */ /* 0x0003620000100800 */
[----:B------:R-:W2:Y:S01]  /*1c2e0*/  @P4 LDC R8, c[0x0][0xbec] ;  /* 0x0002fb00ff084b82 */ /* 0x000ea20000000800 */
[----:B------:R-:W-:Y:S02]  /*1c2f0*/  ULDC.64 UR6, c[0x0][0xb08] ;  /* 0x0002c20000067ab9 */ /* 0x000fe40000000a00 */
        /* <DEDUP_REMOVED lines=16> */
[----:B------:R-:W-:Y:S01]  /*1c400*/  IMAD R11, R11, UR6, RZ ;  /* 0x000000060b0b7c24 */ /* 0x000fe2000f8e02ff */
[----:B0-----:R-:W0:Y:S01]  /*1c410*/  @P4 LDC R13, c[0x0][0xbf0] ;  /* 0x0002fc00ff0d4b82 */ /* 0x001e220000000800 */
[C---:B------:R-:W-:Y:S01]  /*1c420*/  IMAD.WIDE.U32 R4, R0.reuse, UR6, RZ ;  /* 0x0000000600047c25 */ /* 0x040fe2000f8e00ff */
[----:B------:R-:W-:Y:S01]  /*1c430*/  SHF.R.S32.HI R3, RZ, 0x1f, R202 ;  /* 0x0000001fff037819 */ /* 0x000fe200000114ca */
[----:B------:R-:W-:Y:S01]  /*1c440*/  ULDC.64 UR8, c[0x0][0xb30] ;  /* 0x0002cc0000087ab9 */ /* 0x000fe20000000a00 */
[----:B------:R-:W-:Y:S01]  /*1c450*/  UIADD3 UR5, UR39, 0x30820, URZ ;  /* 0x0003082027057890 */ /* 0x000fe2000fffe03f */
[----:B------:R-:W-:Y:S01]  /*1c460*/  IMAD R11, R0, UR7, R11 ;  /* 0x00000007000b7c24 */ /* 0x000fe2000f8e020b */
[----:B------:R-:W-:Y:S01]  /*1c470*/  ULDC.64 UR6, c[0x0][0xb38] ;  /* 0x0002ce0000067ab9 */ /* 0x000fe20000000a00 */
[----:B--2---:R-:W-:Y:S01]  /*1c480*/  @P4 IMAD.HI.U32 R8, R19, R8, RZ ;  /* 0x0000000813084227 */ /* 0x004fe200078e00ff */
[----:B------:R-:W-:Y:S01]  /*1c490*/  ISETP.GE.AND P0, PT, R72, R17, PT ;  /* 0x000000114800720c */ /* 0x000fe20003f06270 */
[----:B------:R-:W-:Y:S01]  /*1c4a0*/  UPRMT UR5, URZ, 0x654, UR5 ;  /* 0x000006543f057896 */ /* 0x000fe20008000005 */
[----:B------:R-:W-:Y:S01]  /*1c4b0*/  BSSY B1, `(.L_x_4846) ;  /* 0x0000088000017945 */ /* 0x000fe20003800000 */
[----:B------:R-:W-:-:S02]  /*1c4c0*/  IMAD.IADD R5, R5, 0x1, R11 ;  /* 0x0000000105057824 */ /* 0x000fc400078e020b */
[----:B------:R-:W-:-:S05]  /*1c4d0*/  IMAD.WIDE.U32 R4, R195, UR6, R4 ;  /* 0x00000006c3047c25 */ /* 0x000fca000f8e0004 */
[----:B------:R-:W-:Y:S01]  /*1c4e0*/  SYNCS.ARRIVE.TRANS64.RED.A1T0 RZ, [UR5], RZ ;  /* 0x000000ffffff79a7 */ /* 0x000fe20008100405 */
[----:B------:R-:W-:Y:S01]  /*1c4f0*/  IMAD R5, R195, UR7, R5 ;  /* 0x00000007c3057c24 */ /* 0x000fe2000f8e0205 */
[----:B------:R-:W-:Y:S02]  /*1c500*/  ULDC.64 UR6, c[0x0][0xb40] ;  /* 0x0002d00000067ab9 */ /* 0x000fe40000000a00 */
[----:B------:R-:W-:Y:S02]  /*1c510*/  IMAD R3, R3, UR6, RZ ;  /* 0x0000000603037c24 */ /* 0x000fe4000f8e02ff */
[----:B------:R-:W-:-:S04]  /*1c520*/  IMAD.WIDE.U32 R4, R202, UR6, R4 ;  /* 0x00000006ca047c25 */ /* 0x000fc8000f8e0004 */
[----:B------:R-:W-:Y:S01]  /*1c530*/  IMAD R9, R202, UR7, R3 ;  /* 0x00000007ca097c24 */ /* 0x000fe2000f8e0203 */
[----:B------:R-:W-:Y:S01]  /*1c540*/  ULDC.64 UR6, c[0x0][0xb48] ;  /* 0x0002d20000067ab9 */ /* 0x000fe20000000a00 */
[----:B------:R-:W-:Y:S01]  /*1c550*/  IMAD.MOV.U32 R3, RZ, RZ, R19 ;  /* 0x000000ffff037224 */ /* 0x000fe200078e0013 */
[----:B0-----:R-:W-:Y:S01]  /*1c560*/  @P4 SHF.R.U32.HI R3, RZ, R13, R8 ;  /* 0x0000000dff034219 */ /* 0x001fe20000011608 */
[----:B------:R-:W-:-:S03]  /*1c570*/  IMAD.IADD R5, R5, 0x1, R9 ;  /* 0x0000000105057824 */ /* 0x000fc600078e0209 */
[--C-:B------:R-:W-:Y:S01]  /*1c580*/  SHF.R.S32.HI R0, RZ, 0x1f, R3.reuse ;  /* 0x0000001fff007819 */ /* 0x100fe20000011403 */
[----:B------:R-:W-:Y:S02]  /*1c590*/  IMAD.MOV R9, RZ, RZ, -R3 ;  /* 0x000000ffff097224 */ /* 0x000fe400078e0a03 */
[----:B------:R-:W-:-:S04]  /*1c5a0*/  IMAD.WIDE.U32 R4, R208, UR6, R4 ;  /* 0x00000006d0047c25 */ /* 0x000fc8000f8e0004 */
        /* <DEDUP_REMOVED lines=14> */
[----:B------:R-:W-:Y:S01]  /*1c690*/  LEA.HI.X R11, R4, UR7, R3, 0x2, P1 ;  /* 0x00000007040b7c11 */ /* 0x000fe200088f1403 */
[----:B------:R1:W0:Y:S04]  /*1c6a0*/  SHFL.IDX PT, R2, R0, RZ, 0x1c1f ;  /* 0x001c1fff00027589 */ /* 0x00022800000e0000 */
[----:B------:R1:W2:Y:S01]  /*1c6b0*/  SHFL.IDX PT, R3, R11, RZ, 0x1c1f ;  /* 0x001c1fff0b037589 */ /* 0x0002a200000e0000 */
[----:B------:R-:W-:Y:S05]  /*1c6c0*/  @P0 BRA `(.L_x_4847) ;  /* 0x0000000400980947 */ /* 0x000fea0003800000 */
[----:B------:R-:W-:Y:S01]  /*1c6d0*/  ULDC UR5, c[0x0][0xac8] ;  /* 0x0002b20000057ab9 */ /* 0x000fe20000000800 */
[----:B------:R-:W-:Y:S01]  /*1c6e0*/  ULDC.64 UR6, c[0x0][0x208] ;  /* 0x0000820000067ab9 */ /* 0x000fe20000000a00 */
[----:B------:R-:W-:Y:S01]  /*1c6f0*/  ISETP.GE.AND P1, PT, R226, UR5, PT ;  /* 0x00000005e2007c0c */ /* 0x000fe2000bf26270 */
[----:B------:R-:W-:Y:S01]  /*1c700*/  VIADD R19, R23, 0xb0 ;  /* 0x000000b017137836 */ /* 0x000fe20000000000 */
[----:B------:R-:W-:Y:S02]  /*1c710*/  ISETP.GE.AND P0, PT, R225, UR5, PT ;  /* 0x00000005e1007c0c */ /* 0x000fe4000bf06270 */
[----:B------:R-:W-:Y:S02]  /*1c720*/  ISETP.GE.AND P2, PT, R23, UR5, PT ;  /* 0x0000000517007c0c */ /* 0x000fe4000bf46270 */
[----:B------:R-:W-:Y:S02]  /*1c730*/  ISETP.GE.AND P3, PT, R224, UR5, PT ;  /* 0x00000005e0007c0c */ /* 0x000fe4000bf66270 */
[----:B------:R-:W-:-:S05]  /*1c740*/  ISETP.GE.AND P4, PT, R223, UR5, PT ;  /* 0x00000005df007c0c */ /* 0x000fca000bf86270 */
[CC--:B0-----:R-:W-:Y:S02]  /*1c750*/  @!P1 LEA R4, P5, R226.reuse, R2.reuse, 0x2 ;  /* 0x00000002e2049211 */ /* 0x0c1fe400078a10ff */
[-C--:B------:R-:W-:Y:S02]  /*1c760*/  @!P0 LEA R8, P6, R225, R2.reuse, 0x2 ;  /* 0x00000002e1088211 */ /* 0x080fe400078c10ff */
[-C--:B--2--5:R-:W-:Y:S01]  /*1c770*/  @!P1 LEA.HI.X R5, R226, R3.reuse, R92, 0x2, P5 ;  /* 0x00000003e2059211 */ /* 0x0a4fe200028f145c */
[----:B------:R-:W-:Y:S01]  /*1c780*/  @!P2 IMAD.WIDE R12, R23, 0x4, R2 ;  /* 0x00000004170ca825 */ /* 0x000fe200078e0202 */
[----:B------:R-:W-:Y:S02]  /*1c790*/  ISETP.GE.AND P5, PT, R222, UR5, PT ;  /* 0x00000005de007c0c */ /* 0x000fe4000bfa6270 */
[----:B------:R-:W-:Y:S02]  /*1c7a0*/  @!P0 LEA.HI.X R9, R225, R3, R91, 0x2, P6 ;  /* 0x00000003e1098211 */ /* 0x000fe400030f145b */
[----:B------:R-:W-:Y:S01]  /*1c7b0*/  @!P2 ST.E.64 desc[UR6][R12.64], R24 ;  /* 0x000000180c00a985 */ /* 0x000fe2000c101b06 */
[----:B------:R-:W-:-:S02]  /*1c7c0*/  @!P3 LEA R14, P6, R224, R2, 0x2 ;  /* 0x00000002e00eb211 */ /* 0x000fc400078c10ff */
[-C--:B------:R-:W-:Y:S01]  /*1c7d0*/  @!P4 LEA R72, P2, R223, R2.reuse, 0x2 ;  /* 0x00000002df48c211 */ /* 0x080fe200078410ff */
[----:B------:R0:W-:Y:S01]  /*1c7e0*/  @!P1 ST.E.64 desc[UR6][R4.64], R28 ;  /* 0x0000001c04009985 */ /* 0x0001e2000c101b06 */
[----:B------:R-:W-:Y:S02]  /*1c7f0*/  ISETP.GE.AND P1, PT, R220, UR5, PT ;  /* 0x00000005dc007c0c */ /* 0x000fe4000bf26270 */
[-C--:B------:R-:W-:Y:S01]  /*1c800*/  @!P3 LEA.HI.X R15, R224, R3.reuse, R90, 0x2, P6 ;  /* 0x00000003e00fb211 */ /* 0x080fe200030f145a */
[----:B------:R2:W-:Y:S01]  /*1c810*/  @!P0 ST.E.64 desc[UR6][R8.64], R32 ;  /* 0x0000002008008985 */ /* 0x0005e2000c101b06 */
[----:B------:R-:W-:Y:S02]  /*1c820*/  ISETP.GE.AND P0, PT, R221, UR5, PT ;  /* 0x00000005dd007c0c */ /* 0x000fe4000bf06270 */
[----:B------:R-:W-:Y:S01]  /*1c830*/  @!P5 LEA R74, P6, R222, R2, 0x2 ;  /* 0x00000002de4ad211 */ /* 0x000fe200078c10ff */
[----:B------:R3:W-:Y:S01]  /*1c840*/  @!P3 ST.E.64 desc[UR6][R14.64], R36 ;  /* 0x000000240e00b985 */ /* 0x0007e2000c101b06 */
[----:B------:R-:W-:-:S02]  /*1c850*/  @!P4 LEA.HI.X R73, R223, R3, R89, 0x2, P2 ;  /* 0x00000003df49c211 */ /* 0x000fc400010f1459 */
[----:B------:R-:W-:Y:S02]  /*1c860*/  ISETP.GE.AND P2, PT, R219, UR5, PT ;  /* 0x00000005db007c0c */ /* 0x000fe4000bf46270 */
[----:B------:R-:W-:Y:S01]  /*1c870*/  @!P5 LEA.HI.X R75, R222, R3, R88, 0x2, P6 ;  /* 0x00000003de4bd211 */ /* 0x000fe200030f1458 */
[----:B------:R-:W-:Y:S01]  /*1c880*/  @!P4 ST.E.64 desc[UR6][R72.64], R40 ;  /* 0x000000284800c985 */ /* 0x000fe2000c101b06 */
[----:B------:R-:W-:Y:S02]  /*1c890*/  ISETP.GE.AND P3, PT, R218, UR5, PT ;  /* 0x00000005da007c0c */ /* 0x000fe4000bf66270 */
[----:B------:R-:W-:Y:S01]  /*1c8a0*/  ISETP.GE.AND P4, PT, R217, UR5, PT ;  /* 0x00000005d9007c0c */ /* 0x000fe2000bf86270 */
[----:B------:R-:W-:Y:S01]  /*1c8b0*/  @!P5 ST.E.64 desc[UR6][R74.64], R44 ;  /* 0x0000002c4a00d985 */ /* 0x000fe2000c101b06 */
[-C--:B0-----:R-:W-:Y:S02]  /*1c8c0*/  @!P0 LEA R4, P6, R221, R2.reuse, 0x2 ;  /* 0x00000002dd048211 */ /* 0x081fe400078c10ff */
[----:B--2---:R-:W-:-:S02]  /*1c8d0*/  @!P1 LEA R8, P5, R220, R2, 0x2 ;  /* 0x00000002dc089211 */ /* 0x004fc400078a10ff */
[-C--:B------:R-:W-:Y:S02]  /*1c8e0*/  @!P0 LEA.HI.X R5, R221, R3.reuse, R87, 0x2, P6 ;  /* 0x00000003dd058211 */ /* 0x080fe400030f1457 */
[CC--:B------:R-:W-:Y:S02]  /*1c8f0*/  @!P2 LEA R12, P6, R219.reuse, R2.reuse, 0x2 ;  /* 0x00000002db0ca211 */ /* 0x0c0fe400078c10ff */
[-C--:B------:R-:W-:Y:S01]  /*1c900*/  @!P1 LEA.HI.X R9, R220, R3.reuse, R86, 0x2, P5 ;  /* 0x00000003dc099211 */ /* 0x080fe200028f1456 */
[----:B------:R0:W-:Y:S01]  /*1c910*/  @!P0 ST.E.64 desc[UR6][R4.64], R48 ;  /* 0x0000003004008985 */ /* 0x0001e2000c101b06 */
[----:B------:R-:W-:Y:S02]  /*1c920*/  ISETP.GE.AND P5, PT, R216, UR5, PT ;  /* 0x00000005d8007c0c */ /* 0x000fe4000bfa6270 */
[----:B------:R-:W-:Y:S01]  /*1c930*/  @!P2 LEA.HI.X R13, R219, R3, R85, 0x2, P6 ;  /* 0x00000003db0da211 */ /* 0x000fe200030f1455 */
[----:B------:R2:W-:Y:S01]  /*1c940*/  @!P1 ST.E.64 desc[UR6][R8.64], R52 ;  /* 0x0000003408009985 */ /* 0x0005e2000c101b06 */
[----:B---3--:R-:W-:-:S02]  /*1c950*/  @!P3 LEA R14, P1, R218, R2, 0x2 ;  /* 0x00000002da0eb211 */ /* 0x008fc400078210ff */
[-C--:B------:R-:W-:Y:S01]  /*1c960*/  @!P4 LEA R24, P0, R217, R2.reuse, 0x2 ;  /* 0x00000002d918c211 */ /* 0x080fe200078010ff */
[----:B------:R3:W-:Y:S01]  /*1c970*/  @!P2 ST.E.64 desc[UR6][R12.64], R56 ;  /* 0x000000380c00a985 */ /* 0x0007e2000c101b06 */
[----:B------:R-:W-:Y:S02]  /*1c980*/  ISETP.GE.AND P2, PT, R215, UR5, PT ;  /* 0x00000005d7007c0c */ /* 0x000fe4000bf46270 */
[-C--:B------:R-:W-:Y:S02]  /*1c990*/  @!P3 LEA.HI.X R15, R218, R3.reuse, R84, 0x2, P1 ;  /* 0x00000003da0fb211 */ /* 0x080fe400008f1454 */
[----:B------:R-:W-:Y:S02]  /*1c9a0*/  ISETP.GE.AND P1, PT, R214, UR5, PT ;  /* 0x00000005d6007c0c */ /* 0x000fe4000bf26270 */
[----:B------:R-:W-:Y:S01]  /*1c9b0*/  @!P5 LEA R28, P6, R216, R2, 0x2 ;  /* 0x00000002d81cd211 */ /* 0x000fe200078c10ff */
[----:B------:R4:W-:Y:S01]  /*1c9c0*/  @!P3 ST.E.64 desc[UR6][R14.64], R60 ;  /* 0x0000003c0e00b985 */ /* 0x0009e2000c101b06 */
[----:B------:R-:W-:-:S02]  /*1c9d0*/  @!P4 LEA.HI.X R25, R217, R3, R83, 0x2, P0 ;  /* 0x00000003d919c211 */ /* 0x000fc400000f1453 */
[----:B------:R-:W-:Y:S02]  /*1c9e0*/  ISETP.GE.AND P0, PT, R213, UR5, PT ;  /* 0x00000005d5007c0c */ /* 0x000fe4000bf06270 */
[----:B------:R-:W-:Y:S01]  /*1c9f0*/  @!P5 LEA.HI.X R29, R216, R3, R82, 0x2, P6 ;  /* 0x00000003d81dd211 */ /* 0x000fe200030f1452 */
[----:B------:R1:W-:Y:S01]  /*1ca00*/  @!P4 ST.E.64 desc[UR6][R24.64], R64 ;  /* 0x000000401800c985 */ /* 0x0003e2000c101b06 */
[----:B------:R-:W-:Y:S02]  /*1ca10*/  ISETP.GE.AND P3, PT, R212, UR5, PT ;  /* 0x00000005d4007c0c */ /* 0x000fe4000bf66270 */
[-C--:B0-----:R-:W-:Y:S01]  /*1ca20*/  @!P2 LEA R4, P6, R215, R2.reuse, 0x2 ;  /* 0x00000002d704a211 */ /* 0x081fe200078c10ff */
[----:B------:R0:W-:Y:S01]  /*1ca30*/  @!P5 ST.E.64 desc[UR6][R28.64], R68 ;  /* 0x000000441c00d985 */ /* 0x0001e2000c101b06 */
[----:B--2---:R-:W-:Y:S02]  /*1ca40*/  @!P1 LEA R8, P4, R214, R2, 0x2 ;  /* 0x00000002d6089211 */ /* 0x004fe400078810ff */
[----:B------:R-:W-:-:S02]  /*1ca50*/  ISETP.GE.AND P5, PT, R211, UR5, PT ;  /* 0x00000005d3007c0c */ /* 0x000fc4000bfa6270 */
[-C--:B------:R-:W-:Y:S02]  /*1ca60*/  @!P2 LEA.HI.X R5, R215, R3.reuse, R81, 0x2, P6 ;  /* 0x00000003d705a211 */ /* 0x080fe400030f1451 */
[-C--:B------:R-:W-:Y:S02]  /*1ca70*/  @!P1 LEA.HI.X R9, R214, R3.reuse, R80, 0x2, P4 ;  /* 0x00000003d6099211 */ /* 0x080fe400020f1450 */
[CC--:B---3--:R-:W-:Y:S01]  /*1ca80*/  @!P0 LEA R12, P6, R213.reuse, R2.reuse, 0x2 ;  /* 0x00000002d50c8211 */ /* 0x0c8fe200078c10ff */
[----:B------:R-:W-:Y:S01]  /*1ca90*/  @!P2 ST.E.64 desc[UR6][R4.64], R6 ;  /* 0x000000060400a985 */ /* 0x000fe2000c101b06 */
[----:B------:R-:W-:Y:S02]  /*1caa0*/  ISETP.GE.AND P4, PT, R210, UR5, PT ;  /* 0x00000005d2007c0c */ /* 0x000fe4000bf86270 */
[----:B------:R-:W-:Y:S01]  /*1cab0*/  @!P0 LEA.HI.X R13, R213, R3, R79, 0x2, P6 ;  /* 0x00000003d50d8211 */ /* 0x000fe200030f144f */
[----:B------:R2:W-:Y:S01]  /*1cac0*/  @!P1 ST.E.64 desc[UR6][R8.64], R20 ;  /* 0x0000001408009985 */ /* 0x0005e2000c101b06 */
[----:B----4-:R-:W-:-:S02]  /*1cad0*/  @!P3 LEA R14, P1, R212, R2, 0x2 ;  /* 0x00000002d40eb211 */ /* 0x010fc400078210ff */
[-C--:B-1----:R-:W-:Y:S01]  /*1cae0*/  @!P5 LEA R24, P2, R211, R2.reuse, 0x2 ;  /* 0x00000002d318d211 */ /* 0x082fe200078410ff */
[----:B------:R1:W-:Y:S01]  /*1caf0*/  @!P0 ST.E.64 desc[UR6][R12.64], R120 ;  /* 0x000000780c008985 */ /* 0x0003e2000c101b06 */
[-C--:B------:R-:W-:Y:S02]  /*1cb00*/  @!P3 LEA.HI.X R15, R212, R3.reuse, R78, 0x2, P1 ;  /* 0x00000003d40fb211 */ /* 0x080fe400008f144e */
[----:B------:R-:W-:Y:S02]  /*1cb10*/  ISETP.GE.AND P1, PT, R229, UR5, PT ;  /* 0x00000005e5007c0c */ /* 0x000fe4000bf26270 */
[----:B------:R-:W-:Y:S01]  /*1cb20*/  ISETP.GE.AND P0, PT, R228, UR5, PT ;  /* 0x00000005e4007c0c */ /* 0x000fe2000bf06270 */
[----:B------:R3:W-:Y:S01]  /*1cb30*/  @!P3 ST.E.64 desc[UR6][R14.64], R122 ;  /* 0x0000007a0e00b985 */ /* 0x0007e2000c101b06 */
[-C--:B------:R-:W-:Y:S02]  /*1cb40*/  @!P5 LEA.HI.X R25, R211, R3.reuse, R77, 0x2, P2 ;  /* 0x00000003d319d211 */ /* 0x080fe400010f144d */
[C---:B0-----:R-:W-:Y:S01]  /*1cb50*/  @!P4 LEA R28, P6, R210.reuse, R2, 0x2 ;  /* 0x00000002d21cc211 */ /* 0x041fe200078c10ff */
[----:B--2---:R-:W-:Y:S01]  /*1cb60*/  VIADD R21, R23, 0xb8 ;  /* 0x000000b817157836 */ /* 0x004fe20000000000 */
[----:B------:R-:W-:Y:S01]  /*1cb70*/  ISETP.GE.AND P2, PT, R227, UR5, PT ;  /* 0x00000005e3007c0c */ /* 0x000fe2000bf46270 */
[----:B------:R4:W-:Y:S01]  /*1cb80*/  @!P5 ST.E.64 desc[UR6][R24.64], R124 ;  /* 0x0000007c1800d985 */ /* 0x0009e2000c101b06 */
[----:B------:R-:W-:-:S02]  /*1cb90*/  @!P4 LEA.HI.X R29, R210, R3, R76, 0x2, P6 ;  /* 0x00000003d21dc211 */ /* 0x000fc400030f144c */
[----:B------:R-:W-:Y:S02]  /*1cba0*/  ISETP.GE.AND P3, PT, R204, UR5, PT ;  /* 0x00000005cc007c0c */ /* 0x000fe4000bf66270 */
[-C--:B------:R-:W-:Y:S01]  /*1cbb0*/  @!P1 LEA R4, P5, R229, R2.reuse, 0x2 ;  /* 0x00000002e5049211 */ /* 0x080fe200078a10ff */
[----:B------:R4:W-:Y:S01]  /*1cbc0*/  @!P4 ST.E.64 desc[UR6][R28.64], R126 ;  /* 0x0000007e1c00c985 */ /* 0x0009e2000c101b06 */
[----:B------:R-:W-:Y:S02]  /*1cbd0*/  ISETP.GE.AND P4, PT, R19, UR5, PT ;  /* 0x0000000513007c0c */ /* 0x000fe4000bf86270 */
[-C--:B------:R-:W-:Y:S02]  /*1cbe0*/  @!P0 LEA R6, P6, R228, R2.reuse, 0x2 ;  /* 0x00000002e4068211 */ /* 0x080fe400078c10ff */
[----:B------:R-:W-:Y:S02]  /*1cbf0*/  @!P1 LEA.HI.X R5, R229, R3, R237, 0x2, P5 ;  /* 0x00000003e5059211 */ /* 0x000fe400028f14ed */
[----:B------:R-:W-:-:S02]  /*1cc00*/  @!P2 LEA R8, P5, R227, R2, 0x2 ;  /* 0x00000002e308a211 */ /* 0x000fc400078a10ff */
[-C--:B------:R-:W-:Y:S01]  /*1cc10*/  @!P0 LEA.HI.X R7, R228, R3.reuse, R236, 0x2, P6 ;  /* 0x00000003e4078211 */ /* 0x080fe200030f14ec */
[----:B------:R4:W-:Y:S01]  /*1cc20*/  @!P1 ST.E.64 desc[UR6][R4.64], R96 ;  /* 0x0000006004009985 */ /* 0x0009e2000c101b06 */
[----:B------:R-:W-:Y:S02]  /*1cc30*/  ISETP.GE.AND P6, PT, R21, UR5, PT ;  /* 0x0000000515007c0c */ /* 0x000fe4000bfc6270 */
[----:B------:R-:W-:Y:S01]  /*1cc40*/  @!P2 LEA.HI.X R9, R227, R3, R235, 0x2, P5 ;  /* 0x00000003e309a211 */ /* 0x000fe200028f14eb */
[----:B------:R4:W-:Y:S01]  /*1cc50*/  @!P0 ST.E.64 desc[UR6][R6.64], R100 ;  /* 0x0000006406008985 */ /* 0x0009e2000c101b06 */
[----:B-1----:R-:W-:Y:S02]  /*1cc60*/  SHF.R.S32.HI R13, RZ, 0x1f, R204 ;  /* 0x0000001fff0d7819 */ /* 0x002fe400000114cc */
[----:B------:R-:W-:Y:S01]  /*1cc70*/  @!P3 LEA R12, P5, R204, R2, 0x2 ;  /* 0x00000002cc0cb211 */ /* 0x000fe200078a10ff */
[----:B------:R4:W-:Y:S01]  /*1cc80*/  @!P2 ST.E.64 desc[UR6][R8.64], R104 ;  /* 0x000000680800a985 */ /* 0x0009e2000c101b06 */
[----:B---3--:R-:W-:-:S02]  /*1cc90*/  SHF.R.S32.HI R15, RZ, 0x1f, R19 ;  /* 0x0000001fff0f7819 */ /* 0x008fc40000011413 */
        /* <DEDUP_REMOVED lines=9> */
.L_x_4847:
[----:B------:R-:W-:Y:S05]  /*1cd30*/  BSYNC B1 ;  /* 0x0000000000017941 */ /* 0x000fea0003800000 */
.L_x_4846:
[----:B------:R-:W-:Y:S01]  /*1cd40*/  ISETP.GE.AND P0, PT, R22, R17, PT ;  /* 0x000000111600720c */ /* 0x000fe20003f06270 */
[----:B--2-4-:R2:W3:Y:S04]  /*1cd50*/  SHFL.IDX PT, R3, R11, 0x1, 0x1c1f ;  /* 0x003c1f000b037f89 */ /* 0x0144e800000e0000 */
[----:B0-----:R2:W0:Y:S08]  /*1cd60*/  SHFL.IDX PT, R2, R0, 0x1, 0x1c1f ;  /* 0x003c1f0000027f89 */ /* 0x00143000000e0000 */
[----:B--2---:R-:W-:Y:S05]  /*1cd70*/  @P0 BRA `(.L_x_4845) ;  /* 0x0000001000f80947 */ /* 0x004fea0003800000 */
[----:B------:R-:W-:Y:S01]  /*1cd80*/  ULDC UR5, c[0x0][0xac8] ;  /* 0x0002b20000057ab9 */ /* 0x000fe20000000800 */
[----:B------:R-:W-:Y:S01]  /*1cd90*/  ULDC.64 UR6, c[0x0][0x208] ;  /* 0x0000820000067ab9 */ /* 0x000fe20000000a00 */
[----:B------:R-:W-:Y:S01]  /*1cda0*/  ISETP.GE.AND P4, PT, R226, UR5, PT ;  /* 0x00000005e2007c0c */ /* 0x000fe2000bf86270 */
[----:B-1----:R-:W-:Y:S01]  /*1cdb0*/  VIADD R11, R23, 0xb0 ;  /* 0x000000b0170b7836 */ /* 0x002fe20000000000 */
[----:B------:R-:W-:Y:S02]  /*1cdc0*/  ISETP.GE.AND P3, PT, R225, UR5, PT ;  /* 0x00000005e1007c0c */ /* 0x000fe4000bf66270 */
[----:B------:R-:W-:Y:S02]  /*1cdd0*/  ISETP.GE.AND P5, PT, R23, UR5, PT ;  /* 0x0000000517007c0c */ /* 0x000fe4000bfa6270 */
[----:B------:R-:W-:Y:S02]  /*1cde0*/  ISETP.GE.AND P1, PT, R223, UR5, PT ;  /* 0x00000005df007c0c */ /* 0x000fe4000bf26270 */
[----:B------:R-:W-:-:S02]  /*1cdf0*/  ISETP.GE.AND P0, PT, R224, UR5, PT ;  /* 0x00000005e0007c0c */ /* 0x000fc4000bf06270 */
[----:B------:R-:W-:-:S03]  /*1ce00*/  SHF.R.S32.HI R0, RZ, 0x1f, R11 ;  /* 0x0000001fff007819 */ /* 0x000fc6000001140b */
[CC--:B0-----:R-:W-:Y:S02]  /*1ce10*/  @!P4 LEA R6, P2, R226.reuse, R2.reuse, 0x2 ;  /* 0x00000002e206c211 */ /* 0x0c1fe400078410ff */
[-C--:B------:R-:W-:Y:S02]  /*1ce20*/  @!P3 LEA R8, P6, R225, R2.reuse, 0x2 ;  /* 0x00000002e108b211 */ /* 0x080fe400078c10ff */
[----:B---3--:R-:W-:Y:S01]  /*1ce30*/  @!P5 IMAD.WIDE R4, R23, 0x4, R2 ;  /* 0x000000041704d825 */ /* 0x008fe200078e0202 */
[-C--:B-----5:R-:W-:Y:S02]  /*1ce40*/  @!P4 LEA.HI.X R7, R226, R3.reuse, R92, 0x2, P2 ;  /* 0x00000003e207c211 */ /* 0x0a0fe400010f145c */
[----:B------:R-:W-:Y:S02]  /*1ce50*/  ISETP.GE.AND P2, PT, R222, UR5, PT ;  /* 0x00000005de007c0c */ /* 0x000fe4000bf46270 */
[----:B------:R-:W-:Y:S01]  /*1ce60*/  @!P3 LEA.HI.X R9, R225, R3, R91, 0x2, P6 ;  /* 0x00000003e109b211 */ /* 0x000fe200030f145b */
[----:B------:R0:W-:Y:S01]  /*1ce70*/  @!P5 ST.E.64 desc[UR6][R4.64], R26 ;  /* 0x0000001a0400d985 */ /* 0x0001e2000c101b06 */
[----:B------:R-:W-:-:S02]  /*1ce80*/  @!P1 LEA R14, P5, R223, R2, 0x2 ;  /* 0x00000002df0e9211 */ /* 0x000fc400078a10ff */
[----:B------:R-:W-:Y:S01]  /*1ce90*/  @!P0 LEA R12, P6, R224, R2, 0x2 ;  /* 0x00000002e00c8211 */ /* 0x000fe200078c10ff */
[----:B------:R1:W-:Y:S01]  /*1cea0*/  @!P4 ST.E.64 desc[UR6][R6.64], R30 ;  /* 0x0000001e0600c985 */ /* 0x0003e2000c101b06 */
[----:B------:R-:W-:Y:S02]  /*1ceb0*/  ISETP.GE.AND P4, PT, R220, UR5, PT ;  /* 0x00000005dc007c0c */ /* 0x000fe4000bf86270 */
[-C--:B------:R-:W-:Y:S01]  /*1cec0*/  @!P1 LEA.HI.X R15, R223, R3.reuse, R89, 0x2, P5 ;  /* 0x00000003df0f9211 */ /* 0x080fe200028f1459 */
[----:B------:R2:W-:Y:S01]  /*1ced0*/  @!P3 ST.E.64 desc[UR6][R8.64], R34 ;  /* 0x000000220800b985 */ /* 0x0005e2000c101b06 */
[----:B------:R-:W-:Y:S02]  /*1cee0*/  ISETP.GE.AND P3, PT, R221, UR5, PT ;  /* 0x00000005dd007c0c */ /* 0x000fe4000bf66270 */
[----:B------:R-:W-:Y:S02]  /*1cef0*/  ISETP.GE.AND P5, PT, R219, UR5, PT ;  /* 0x00000005db007c0c */ /* 0x000fe4000bfa6270 */
[----:B------:R-:W-:-:S02]  /*1cf00*/  @!P0 LEA.HI.X R13, R224, R3, R90, 0x2, P6 ;  /* 0x00000003e00d8211 */ /* 0x000fc400030f145a */
[----:B------:R-:W-:-:S03]  /*1cf10*/  @!P2 LEA R20, P6, R222, R2, 0x2 ;  /* 0x00000002de14a211 */ /* 0x000fc600078c10ff */
[----:B------:R3:W-:Y:S01]  /*1cf20*/  @!P0 ST.E.64 desc[UR6][R12.64], R38 ;  /* 0x000000260c008985 */ /* 0x0007e2000c101b06 */
[-C--:B------:R-:W-:Y:S02]  /*1cf30*/  @!P2 LEA.HI.X R21, R222, R3.reuse, R88, 0x2, P6 ;  /* 0x00000003de15a211 */ /* 0x080fe400030f1458 */
[----:B------:R-:W-:Y:S01]  /*1cf40*/  ISETP.GE.AND P0, PT, R218, UR5, PT ;  /* 0x00000005da007c0c */ /* 0x000fe2000bf06270 */
[----:B------:R4:W-:Y:S01]  /*1cf50*/  @!P1 ST.E.64 desc[UR6][R14.64], R42 ;  /* 0x0000002a0e009985 */ /* 0x0009e2000c101b06 */
[-C--:B0-----:R-:W-:Y:S02]  /*1cf60*/  @!P3 LEA R4, P6, R221, R2.reuse, 0x2 ;  /* 0x00000002dd04b211 */ /* 0x081fe400078c10ff */
[----:B------:R-:W-:Y:S01]  /*1cf70*/  ISETP.GE.AND P1, PT, R217, UR5, PT ;  /* 0x00000005d9007c0c */ /* 0x000fe2000bf26270 */
[----:B------:R0:W-:Y:S01]  /*1cf80*/  @!P2 ST.E.64 desc[UR6][R20.64], R46 ;  /* 0x0000002e1400a985 */ /* 0x0001e2000c101b06 */
[----:B-1----:R-:W-:Y:S02]  /*1cf90*/  @!P4 LEA R6, P2, R220, R2, 0x2 ;  /* 0x00000002dc06c211 */ /* 0x002fe400078410ff */
[----:B------:R-:W-:-:S02]  /*1cfa0*/  @!P3 LEA.HI.X R5, R221, R3, R87, 0x2, P6 ;  /* 0x00000003dd05b211 */ /* 0x000fc400030f1457 */
[CC--:B--2---:R-:W-:Y:S02]  /*1cfb0*/  @!P5 LEA R8, P6, R219.reuse, R2.reuse, 0x2 ;  /* 0x00000002db08d211 */ /* 0x0c4fe400078c10ff */
[-C--:B------:R-:W-:Y:S01]  /*1cfc0*/  @!P4 LEA.HI.X R7, R220, R3.reuse, R86, 0x2, P2 ;  /* 0x00000003dc07c211 */ /* 0x080fe200010f1456 */
[----:B------:R1:W-:Y:S01]  /*1cfd0*/  @!P3 ST.E.64 desc[UR6][R4.64], R50 ;  /* 0x000000320400b985 */ /* 0x0003e2000c101b06 */
[----:B------:R-:W-:Y:S02]  /*1cfe0*/  ISETP.GE.AND P2, PT, R216, UR5, PT ;  /* 0x00000005d8007c0c */ /* 0x000fe4000bf46270 */
[----:B------:R-:W-:Y:S01]  /*1cff0*/  @!P5 LEA.HI.X R9, R219, R3, R85, 0x2, P6 ;  /* 0x00000003db09d211 */ /* 0x000fe200030f1455 */
[----:B------:R2:W-:Y:S01]  /*1d000*/  @!P4 ST.E.64 desc[UR6][R6.64], R54 ;  /* 0x000000360600c985 */ /* 0x0005e2000c101b06 */
[-C--:B---3--:R-:W-:Y:S02]  /*1d010*/  @!P0 LEA R12, P4, R218, R2.reuse, 0x2 ;  /* 0x00000002da0c8211 */ /* 0x088fe400078810ff */
[----:B------:R-:W-:Y:S01]  /*1d020*/  ISETP.GE.AND P3, PT, R215, UR5, PT ;  /* 0x00000005d7007c0c */ /* 0x000fe2000bf66270 */
[----:B------:R3:W-:Y:S01]  /*1d030*/  @!P5 ST.E.64 desc[UR6][R8.64], R58 ;  /* 0x0000003a0800d985 */ /* 0x0007e2000c101b06 */
[----:B----4-:R-:W-:-:S02]  /*1d040*/  @!P1 LEA R14, P5, R217, R2, 0x2 ;  /* 0x00000002d90e9211 */ /* 0x010fc400078a10ff */
[-C--:B------:R-:W-:Y:S02]  /*1d050*/  @!P0 LEA.HI.X R13, R218, R3.reuse, R84, 0x2, P4 ;  /* 0x00000003da0d8211 */ /* 0x080fe400020f1454 */
[----:B------:R-:W-:Y:S02]  /*1d060*/  ISETP.GE.AND P4, PT, R214, UR5, PT ;  /* 0x00000005d6007c0c */ /* 0x000fe4000bf86270 */
[----:B------:R-:W-:Y:S01]  /*1d070*/  @!P1 LEA.HI.X R15, R217, R3, R83, 0x2, P5 ;  /* 0x00000003d90f9211 */ /* 0x000fe200028f1453 */
[----:B------:R4:W-:Y:S01]  /*1d080*/  @!P0 ST.E.64 desc[UR6][R12.64], R62 ;  /* 0x0000003e0c008985 */ /* 0x0009e2000c101b06 */
[----:B------:R-:W-:Y:S02]  /*1d090*/  ISETP.GE.AND P5, PT, R213, UR5, PT ;  /* 0x00000005d5007c0c */ /* 0x000fe4000bfa6270 */
[----:B0-----:R-:W-:Y:S01]  /*1d0a0*/  @!P2 LEA R20, P6, R216, R2, 0x2 ;  /* 0x00000002d814a211 */ /* 0x001fe200078c10ff */
[----:B------:R0:W-:Y:S01]  /*1d0b0*/  @!P1 ST.E.64 desc[UR6][R14.64], R66 ;  /* 0x000000420e009985 */ /* 0x0001e2000c101b06 */
[----:B------:R-:W-:-:S02]  /*1d0c0*/  ISETP.GE.AND P0, PT, R212, UR5, PT ;  /* 0x00000005d4007c0c */ /* 0x000fc4000bf06270 */
[-C--:B------:R-:W-:Y:S02]  /*1d0d0*/  @!P2 LEA.HI.X R21, R216, R3.reuse, R82, 0x2, P6 ;  /* 0x00000003d815a211 */ /* 0x080fe400030f1452 */
[-C--:B-1----:R-:W-:Y:S02]  /*1d0e0*/  @!P3 LEA R4, P6, R215, R2.reuse, 0x2 ;  /* 0x00000002d704b211 */ /* 0x082fe400078c10ff */
[----:B------:R-:W-:Y:S01]  /*1d0f0*/  ISETP.GE.AND P1, PT, R211, UR5, PT ;  /* 0x00000005d3007c0c */ /* 0x000fe2000bf26270 */
[----:B------:R1:W-:Y:S01]  /*1d100*/  @!P2 ST.E.64 desc[UR6][R20.64], R70 ;  /* 0x000000461400a985 */ /* 0x0003e2000c101b06 */
[-C--:B--2---:R-:W-:Y:S02]  /*1d110*/  @!P4 LEA R6, P2, R214, R2.reuse, 0x2 ;  /* 0x00000002d606c211 */ /* 0x084fe400078410ff */
[----:B------:R-:W-:Y:S02]  /*1d120*/  @!P3 LEA.HI.X R5, R215, R3, R81, 0x2, P6 ;  /* 0x00000003d705b211 */ /* 0x000fe400030f1451 */
[----:B---3--:R-:W-:-:S02]  /*1d130*/  @!P5 LEA R8, P6, R213, R2, 0x2 ;  /* 0x00000002d508d211 */ /* 0x008fc400078c10ff */
[-C--:B------:R-:W-:Y:S01]  /*1d140*/  @!P4 LEA.HI.X R7, R214, R3.reuse, R80, 0x2, P2 ;  /* 0x00000003d607c211 */ /* 0x080fe200010f1450 */
[----:B------:R2:W-:Y:S01]  /*1d150*/  @!P3 ST.E.64 desc[UR6][R4.64], R128 ;  /* 0x000000800400b985 */ /* 0x0005e2000c101b06 */
[----:B------:R-:W-:Y:S02]  /*1d160*/  @!P5 LEA.HI.X R9, R213, R3, R79, 0x2, P6 ;  /* 0x00000003d509d211 */ /* 0x000fe400030f144f */
[----:B------:R-:W-:Y:S01]  /*1d170*/  ISETP.GE.AND P2, PT, R210, UR5, PT ;  /* 0x00000005d2007c0c */ /* 0x000fe2000bf46270 */
[----:B------:R-:W-:Y:S01]  /*1d180*/  @!P4 ST.E.64 desc[UR6][R6.64], R130 ;  /* 0x000000820600c985 */ /* 0x000fe2000c101b06 */
[-C--:B----4-:R-:W-:Y:S02]  /*1d190*/  @!P0 LEA R12, P3, R212, R2.reuse, 0x2 ;  /* 0x00000002d40c8211 */ /* 0x090fe400078610ff */
[----:B0-----:R-:W-:Y:S01]  /*1d1a0*/  @!P1 LEA R14, P6, R211, R2, 0x2 ;  /* 0x00000002d30e9211 */ /* 0x001fe200078c10ff */
[----:B------:R0:W-:Y:S01]  /*1d1b0*/  @!P5 ST.E.64 desc[UR6][R8.64], R132 ;  /* 0x000000840800d985 */ /* 0x0001e2000c101b06 */
[----:B------:R-:W-:-:S02]  /*1d1c0*/  ISETP.GE.AND P5, PT, R229, UR5, PT ;  /* 0x00000005e5007c0c */ /* 0x000fc4000bfa6270 */
        /* <DEDUP_REMOVED lines=8> */
[----:B------:R-:W-:Y:S02]  /*1d250*/  ISETP.GE.AND P0, PT, R11, UR5, PT ;  /* 0x000000050b007c0c */ /* 0x000fe4000bf06270 */
[-C--:B------:R-:W-:Y:S02]  /*1d260*/  @!P2 LEA.HI.X R21, R210, R3.reuse, R76, 0x2, P3 ;  /* 0x00000003d215a211 */ /* 0x080fe400018f144c */
[CC--:B--2---:R-:W-:Y:S02]  /*1d270*/  @!P5 LEA R4, P3, R229.reuse, R2.reuse, 0x2 ;  /* 0x00000002e504d211 */ /* 0x0c4fe400078610ff */
[----:B0-----:R-:W-:Y:S01]  /*1d280*/  SHF.R.S32.HI R9, RZ, 0x1f, R204 ;  /* 0x0000001fff097819 */ /* 0x001fe200000114cc */
[----:B------:R4:W-:Y:S01]  /*1d290*/  @!P2 ST.E.64 desc[UR6][R20.64], R138 ;  /* 0x0000008a1400a985 */ /* 0x0009e2000c101b06 */
[----:B------:R-:W-:Y:S02]  /*1d2a0*/  @!P5 LEA.HI.X R5, R229, R3, R237, 0x2, P3 ;  /* 0x00000003e505d211 */ /* 0x000fe400018f14ed */
[----:B---3--:R-:W-:-:S02]  /*1d2b0*/  @!P6 LEA R12, P3, R204, R2, 0x2 ;  /* 0x00000002cc0ce211 */ /* 0x008fc400078610ff */
[-C--:B------:R-:W-:Y:S01]  /*1d2c0*/  @!P4 LEA R6, P2, R228, R2.reuse, 0x2 ;  /* 0x00000002e406c211 */ /* 0x080fe200078410ff */
[----:B------:R4:W-:Y:S01]  /*1d2d0*/  @!P5 ST.E.64 desc[UR6][R4.64], R98 ;  /* 0x000000620400d985 */ /* 0x0009e2000c101b06 */
[-C--:B------:R-:W-:Y:S02]  /*1d2e0*/  @!P6 LEA.HI.X R13, R204, R3.reuse, R9, 0x2, P3 ;  /* 0x00000003cc0de211 */ /* 0x080fe400018f1409 */
[-C--:B------:R-:W-:Y:S02]  /*1d2f0*/  @!P1 LEA R8, P3, R227, R2.reuse, 0x2 ;  /* 0x00000002e3089211 */ /* 0x080fe400078610ff */
[-C--:B------:R-:W-:Y:S02]  /*1d300*/  @!P4 LEA.HI.X R7, R228, R3.reuse, R236, 0x2, P2 ;  /* 0x00000003e407c211 */ /* 0x080fe400010f14ec */
[----:B------:R-:W-:Y:S02]  /*1d310*/  @!P0 LEA R24, P2, R11, R2, 0x2 ;  /* 0x000000020b188211 */ /* 0x000fe400078410ff */
[-C--:B------:R-:W-:Y:S01]  /*1d320*/  @!P1 LEA.HI.X R9, R227, R3.reuse, R235, 0x2, P3 ;  /* 0x00000003e3099211 */ /* 0x080fe200018f14eb */
[----:B------:R4:W-:Y:S01]  /*1d330*/  @!P4 ST.E.64 desc[UR6][R6.64], R102 ;  /* 0x000000660600c985 */ /* 0x0009e2000c101b06 */
[----:B------:R-:W-:Y:S01]  /*1d340*/  @!P0 LEA.HI.X R25, R11, R3, R0, 0x2, P2 ;  /* 0x000000030b198211 */ /* 0x000fe200010f1400 */
[----:B------:R-:W-:-:S02]  /*1d350*/  VIADD R11, R23, 0xb8 ;  /* 0x000000b8170b7836 */ /* 0x000fc40000000000 */
[----:B------:R4:W-:Y:S04]  /*1d360*/  @!P1 ST.E.64 desc[UR6][R8.64], R106 ;  /* 0x0000006a08009985 */ /* 0x0009e8000c101b06 */
[----:B------:R4:W-:Y:S04]  /*1d370*/  @!P6 ST.E.64 desc[UR6][R12.64], R110 ;  /* 0x0000006e0c00e985 */ /* 0x0009e8000c101b06 */
[----:B------:R4:W-:Y:S01]  /*1d380*/  @!P0 ST.E.64 desc[UR6][R24.64], R114 ;  /* 0x0000007218008985 */ /* 0x0009e2000c101b06 */
[----:B------:R-:W-:-:S13]  /*1d390*/  ISETP.GE.AND P0, PT, R11, UR5, PT ;  /* 0x000000050b007c0c */ /* 0x000fda000bf06270 */
[----:B----4-:R-:W-:Y:S05]  /*1d3a0*/  @P0 BRA `(.L_x_4845) ;  /* 0x0000000c006c0947 */ /* 0x010fea0003800000 */
[----:B------:R-:W-:Y:S01]  /*1d3b0*/  LEA R2, P0, R11, R2, 0x2 ;  /* 0x000000020b027211 */ /* 0x000fe200078010ff */
[----:B------:R-:W-:Y:S01]  /*1d3c0*/  ULDC.64 UR6, c[0x0][0x208] ;  /* 0x0000820000067ab9 */ /* 0x000fe20000000a00 */
[----:B------:R-:W-:-:S04]  /*1d3d0*/  SHF.R.S32.HI R0, RZ, 0x1f, R11 ;  /* 0x0000001fff007819 */ /* 0x000fc8000001140b */
[----:B------:R-:W-:-:S05]  /*1d3e0*/  LEA.HI.X R3, R11, R3, R0, 0x2, P0 ;  /* 0x000000030b037211 */ /* 0x000fca00000f1400 */
[----:B------:R2:W-:Y:S01]  /*1d3f0*/  ST.E.64 desc[UR6][R2.64], R118 ;  /* 0x0000007602007985 */ /* 0x0005e2000c101b06 */
[----:B------:R-:W-:Y:S05]  /*1d400*/  BRA `(.L_x_4845) ;  /* 0x0000000c00547947 */ /* 0x000fea0003800000 */
.L_x_4836:
[----:B------:R-:W0:Y:S08]  /*1d410*/  LDC.64 R6, c[0x0][0xc08] ;  /* 0x00030200ff067b82 */ /* 0x000e300000000a00 */
[----:B------:R-:W1:Y:S01]  /*1d420*/  LDC.64 R4, c[0x0][0xc00] ;  /* 0x00030000ff047b82 */ /* 0x000e620000000a00 */
[----:B------:R-:W-:Y:S01]  /*1d430*/  ISETP.NE.AND P2, PT, R201, RZ, PT ;  /* 0x000000ffc900720c */ /* 0x000fe20003f45270 */
[----:B------:R-:W-:Y:S01]  /*1d440*/  IMAD.MOV.U32 R11, RZ, RZ, RZ ;  /* 0x000000ffff0b7224 */ /* 0x000fe200078e00ff */
[----:B------:R-:W-:-:S05]  /*1d450*/  ULDC.64 UR6, c[0x0][0x208] ;  /* 0x0000820000067ab9 */ /* 0x000fca0000000a00 */
[----:B------:R-:W2:Y:S01]  /*1d460*/  LDC.64 R2, c[0x0][0xc00] ;  /* 0x00030000ff027b82 */ /* 0x000ea20000000a00 */
[----:B0-----:R-:W-:-:S07]  /*1d470*/  ISETP.NE.U32.AND P0, PT, R6, RZ, PT ;  /* 0x000000ff0600720c */ /* 0x001fce0003f05070 */
[----:B------:R-:W0:Y:S01]  /*1d480*/  @!P2 LDC R201, c[0x0][0xad4] ;  /* 0x0002b500ffc9ab82 */ /* 0x000e220000000800 */
[----:B------:R-:W-:Y:S02]  /*1d490*/  ISETP.NE.AND.EX P1, PT, R7, RZ, PT, P0 ;  /* 0x000000ff0700720c */ /* 0x000fe40003f25300 */
[----:B-1----:R-:W-:-:S04]  /*1d4a0*/  ISETP.NE.U32.AND P0, PT, R4, RZ, PT ;  /* 0x000000ff0400720c */ /* 0x002fc80003f05070 */
[----:B------:R-:W-:Y:S01]  /*1d4b0*/  ISETP.NE.AND.EX P0, PT, R5, RZ, PT, P0 ;  /* 0x000000ff0500720c */ /* 0x000fe20003f05300 */
[----:B------:R-:W-:Y:S01]  /*1d4c0*/  ULDC UR5, c[0x0][0xa88] ;  /* 0x0002a20000057ab9 */ /* 0x000fe20000000800 */
[----:B--2---:R-:W-:-:S05]  /*1d4d0*/  IMAD.WIDE R2, R202, 0x4, R2 ;  /* 0x00000004ca027825 */ /* 0x004fca00078e0202 */
[----:B------:R-:W1:Y:S01]  /*1d4e0*/  @P1 LDC.64 R4, c[0x0][0xc08] ;  /* 0x00030200ff041b82 */ /* 0x000e620000000a00 */
[----:B------:R-:W-:Y:S01]  /*1d4f0*/  IMAD.U32 R0, RZ, RZ, UR5 ;  /* 0x00000005ff007e24 */ /* 0x000fe2000f8e00ff */
[----:B------:R-:W-:-:S04]  /*1d500*/  ISETP.GT.AND P3, PT, R196, 0x7f, PT ;  /* 0x0000007fc400780c */ /* 0x000fc80003f64270 */
[----:B------:R2:W5:Y:S01]  /*1d510*/  @P0 LDG.E R11, desc[UR6][R2.64] ;  /* 0x00000006020b0981 */ /* 0x000562000c1e1900 */
[----:B0-----:R-:W-:Y:S02]  /*1d520*/  ISETP.GT.AND P2, PT, R201, 0x1, PT ;  /* 0x00000001c900780c */ /* 0x001fe40003f44270 */
[----:B------:R-:W-:Y:S01]  /*1d530*/  SHF.R.S32.HI R22, RZ, 0x1f, R202 ;  /* 0x0000001fff167819 */ /* 0x000fe200000114ca */
[----:B-1----:R-:W-:-:S05]  /*1d540*/  @P1 IMAD.WIDE R4, R202, 0x4, R4 ;  /* 0x00000004ca041825 */ /* 0x002fca00078e0204 */
[----:B------:R2:W5:Y:S01]  /*1d550*/  @P1 LDG.E R0, desc[UR6][R4.64] ;  /* 0x0000000604001981 */ /* 0x000562000c1e1900 */
[----:B------:R-:W-:Y:S05]  /*1d560*/  @P1 BRA `(.L_x_4848) ;  /* 0x0000000000141947 */ /* 0x000fea0003800000 */
[----:B------:R-:W-:Y:S05]  /*1d570*/  @!P0 BRA `(.L_x_4848) ;  /* 0x0000000000108947 */ /* 0x000fea0003800000 */
[----:B------:R-:W-:Y:S02]  /*1d580*/  ULDC.64 UR6, c[0x0][0x208] ;  /* 0x0000820000067ab9 */ /* 0x000fe40000000a00 */
[----:B--2---:R-:W2:Y:S04]  /*1d590*/  LDG.E R5, desc[UR6][R2.64] ;  /* 0x0000000602057981 */ /* 0x004ea8000c1e1900 */
[----:B-----5:R-:W2:Y:S02]  /*1d5a0*/  LDG.E R0, desc[UR6][R2.64+0x4] ;  /* 0x0000040602007981 */ /* 0x020ea4000c1e1900 */
[----:B--2---:R-:W-:-:S07]  /*1d5b0*/  IMAD.IADD R0, R0, 0x1, -R5 ;  /* 0x0000000100007824 */ /* 0x004fce00078e0a05 */
.L_x_4848:
[----:B------:R-:W-:Y:S01]  /*1d5c0*/  BSSY B1, `(.L_x_4849) ;  /* 0x0000038000017945 */ /* 0x000fe20003800000 */
[----:B------:R-:W-:Y:S02]  /*1d5d0*/  SEL R25, R202, RZ, !P0 ;  /* 0x000000ffca197207 */ /* 0x000fe40004000000 */
[----:B------:R-:W-:Y:S02]  /*1d5e0*/  SEL R22, R22, RZ, !P0 ;  /* 0x000000ff16167207 */ /* 0x000fe40004000000 */
[----:B-----5:R-:W-:Y:S01]  /*1d5f0*/  SHF.R.S32.HI R20, RZ, 0x1f, R11 ;  /* 0x0000001fff147819 */ /* 0x020fe2000001140b */
[----:B------:R-:W-:Y:S06]  /*1d600*/  @P3 BRA `(.L_x_4850) ;  /* 0x0000000000cc3947 */ /* 0x000fec0003800000 */
[----:B--2---:R-:W0:Y:S01]  /*1d610*/  S2R R3, SR_TID.X ;  /* 0x0000000000037919 */ /* 0x004e220000002100 */
[----:B------:R-:W1:Y:S01]  /*1d620*/  LDC R31, c[0x0][0xbe8] ;  /* 0x0002fa00ff1f7b82 */ /* 0x000e620000000800 */
[----:B------:R-:W-:Y:S02]  /*1d630*/  IMAD.U32 R27, RZ, RZ, UR61 ;  /* 0x0000003dff1b7e24 */ /* 0x000fe4000f8e00ff */
[----:B-1----:R-:W-:-:S03]  /*1d640*/  IMAD R2, R0, R31, RZ ;  /* 0x0000001f00027224 */ /* 0x002fc600078e02ff */
[----:B0-----:R-:W-:-:S04]  /*1d650*/  IADD3 R27, R27, -0x80, R3 ;  /* 0xffffff801b1b7810 */ /* 0x001fc80007ffe003 */
[----:B------:R-:W-:-:S13]  /*1d660*/  ISETP.GE.AND P0, PT, R27, R2, PT ;  /* 0x000000021b00720c */ /* 0x000fda0003f06270 */
[----:B------:R-:W-:Y:S05]  /*1d670*/  @P0 BRA `(.L_x_4850) ;  /* 0x0000000000b00947 */ /* 0x000fea0003800000 */
[----:B------:R-:W-:Y:S01]  /*1d680*/  ISETP.NE.AND P1, PT, R31, 0x1, PT ;  /* 0x000000011f00780c */ /* 0x000fe20003f25270 */
[----:B------:R-:W-:Y:S01]  /*1d690*/  IMAD.MOV.U32 R17, RZ, RZ, 0x9b8 ;  /* 0x000009b8ff117424 */ /* 0x000fe200078e00ff */
[----:B------:R-:W-:Y:S01]  /*1d6a0*/  ISETP.GT.AND P0, PT, R201, 0x1, PT ;  /* 0x00000001c900780c */ /* 0x000fe20003f04270 */
[----:B------:R-:W0:Y:S01]  /*1d6b0*/  LDC.64 R28, c[0x0][0xba8] ;  /* 0x0002ea00ff1c7b82 */ /* 0x000e220000000a00 */
[----:B------:R-:W-:Y:S01]  /*1d6c0*/  IMAD.MOV.U32 R15, RZ, RZ, R27 ;  /* 0x000000ffff0f7224 */ /* 0x000fe200078e001b */
[----:B------:R-:W-:Y:S01]  /*1d6d0*/  ULDC.64 UR6, c[0x0][0x208] ;  /* 0x0000820000067ab9 */ /* 0x000fe20000000a00 */
[----:B------:R-:W-:-:S05]  /*1d6e0*/  SEL R17, R17, 0x978, P0 ;  /* 0x0000097811117807 */ /* 0x000fca0000000000 */
[----:B------:R-:W1:Y:S08]  /*1d6f0*/  LDC.64 R4, c[0x0][R17+0x220] ;  /* 0x0000880011047b82 */ /* 0x000e700000000a00 */
[----:B------:R-:W2:Y:S08]  /*1d700*/  @P1 LDC R14, c[0x0][0xbec] ;  /* 0x0002fb00ff0e1b82 */ /* 0x000eb00000000800 */
[----:B------:R-:W3:Y:S08]  /*1d710*/  LDC.64 R2, c[0x0][R17+0x218] ;  /* 0x0000860011027b82 */ /* 0x000ef00000000a00 */
[----:B------:R-:W4:Y:S01]  /*1d720*/  @P1 LDC R21, c[0x0][0xbf0] ;  /* 0x0002fc00ff151b82 */ /* 0x000f220000000800 */
[----:B-1----:R-:W-:-:S02]  /*1d730*/  IMAD R5, R5, R25, RZ ;  /* 0x0000001905057224 */ /* 0x002fc400078e02ff */
[----:B------:R-:W-:-:S05]  /*1d740*/  IMAD.WIDE.U32 R12, R4, R25, RZ ;  /* 0x00000019040c7225 */ /* 0x000fca00078e00ff */
[----:B------:R-:W1:Y:S01]  /*1d750*/  LDC.64 R6, c[0x0][R17+0x228] ;  /* 0x00008a0011067b82 */ /* 0x000e620000000a00 */
[----:B--2---:R-:W-:-:S07]  /*1d760*/  @P1 IMAD.HI.U32 R14, R27, R14, RZ ;  /* 0x0000000e1b0e1227 */ /* 0x004fce00078e00ff */
[----:B------:R-:W2:Y:S01]  /*1d770*/  LDC.64 R8, c[0x0][R17+0x210] ;  /* 0x0000840011087b82 */ /* 0x000ea20000000a00 */
[-C--:B---3--:R-:W-:Y:S02]  /*1d780*/  IMAD R19, R3, R195.reuse, RZ ;  /* 0x000000c303137224 */ /* 0x088fe400078e02ff */
[----:B------:R-:W-:-:S04]  /*1d790*/  IMAD.WIDE.U32 R2, R2, R195, RZ ;  /* 0x000000c302027225 */ /* 0x000fc800078e00ff */
[----:B------:R-:W-:Y:S01]  /*1d7a0*/  IMAD.IADD R19, R3, 0x1, R19 ;  /* 0x0000000103137824 */ /* 0x000fe200078e0213 */
[----:B----4-:R-:W-:Y:S01]  /*1d7b0*/  @P1 SHF.R.U32.HI R15, RZ, R21, R14 ;  /* 0x00000015ff0f1219 */ /* 0x010fe2000001160e */
[----:B------:R-:W-:Y:S01]  /*1d7c0*/  IMAD R21, R4, R22, R5 ;  /* 0x0000001604157224 */ /* 0x000fe200078e0205 */
[----:B------:R-:W-:Y:S01]  /*1d7d0*/  SEL R5, R208, RZ, P0 ;  /* 0x000000ffd0057207 */ /* 0x000fe20000000000 */
[----:B0-----:R-:W0:Y:S01]  /*1d7e0*/  @!P0 LDC R28, c[0x0][0xb50] ;  /* 0x0002d400ff1c8b82 */ /* 0x001e220000000800 */
[----:B------:R-:W-:Y:S01]  /*1d7f0*/  IADD3 R4, P1, P3, R12, R2, R11 ;  /* 0x000000020c047210 */ /* 0x000fe20007b3e00b */
[----:B------:R-:W-:Y:S02]  /*1d800*/  IMAD.IADD R21, R13, 0x1, R21 ;  /* 0x000000010d157824 */ /* 0x000fe400078e0215 */
[----:B------:R-:W-:Y:S02]  /*1d810*/  IMAD.MOV R12, RZ, RZ, -R15 ;  /* 0x000000ffff0c7224 */ /* 0x000fe400078e0a0f */
[----:B-1----:R-:W-:Y:S01]  /*1d820*/  IMAD.WIDE.U32 R2, R6, R5, RZ ;  /* 0x0000000506027225 */ /* 0x002fe200078e00ff */
[----:B------:R-:W-:Y:S01]  /*1d830*/  IADD3.X R6, R21, R19, R20, P1, P3 ;  /* 0x0000001315067210 */ /* 0x000fe20000fe6414 */
[----:B------:R-:W1:Y:S02]  /*1d840*/  @!P0 LDC R29, c[0x0][0xb54] ;  /* 0x0002d500ff1d8b82 */ /* 0x000e640000000800 */
[----:B------:R-:W-:Y:S01]  /*1d850*/  IMAD R7, R7, R5, RZ ;  /* 0x0000000507077224 */ /* 0x000fe200078e02ff */
[----:B------:R-:W-:Y:S01]  /*1d860*/  IADD3 R2, P0, P1, R15, R4, R2 ;  /* 0x000000040f027210 */ /* 0x000fe2000791e002 */
[----:B------:R-:W-:Y:S01]  /*1d870*/  IMAD R5, R31, R12, R27 ;  /* 0x0000000c1f057224 */ /* 0x000fe200078e021b */
[----:B------:R-:W-:Y:S01]  /*1d880*/  SHF.R.S32.HI R15, RZ, 0x1f, R15 ;  /* 0x0000001fff0f7819 */ /* 0x000fe2000001140f */
[----:B------:R-:W-:-:S02]  /*1d890*/  IMAD.IADD R7, R3, 0x1, R7 ;  /* 0x0000000103077824 */ /* 0x000fc400078e0207 */
[----:B--2---:R-:W-:-:S03]  /*1d8a0*/  IMAD R4, R9, R5, RZ ;  /* 0x0000000509047224 */ /* 0x004fc600078e02ff */
[----:B------:R-:W-:Y:S02]  /*1d8b0*/  IADD3.X R3, R15, R6, R7, P0, P1 ;  /* 0x000000060f037210 */ /* 0x000fe400007e2407 */
[----:B------:R-:W-:Y:S01]  /*1d8c0*/  SHF.R.S32.HI R7, RZ, 0x1f, R5 ;  /* 0x0000001fff077819 */ /* 0x000fe20000011405 */
[----:B------:R-:W-:-:S04]  /*1d8d0*/  IMAD.WIDE.U32 R2, R8, R5, R2 ;  /* 0x0000000508027225 */ /* 0x000fc800078e0002 */
[----:B------:R-:W-:Y:S01]  /*1d8e0*/  IMAD R7, R8, R7, R4 ;  /* 0x0000000708077224 */ /* 0x000fe200078e0204 */
[----:B0-----:R-:W-:-:S03]  /*1d8f0*/  LEA R4, P0, R2, R28, 0x2 ;  /* 0x0000001c02047211 */ /* 0x001fc600078010ff */
[----:B------:R-:W-:-:S05]  /*1d900*/  IMAD.IADD R3, R3, 0x1, R7 ;  /* 0x0000000103037824 */ /* 0x000fca00078e0207 */
[----:B-1----:R-:W-:Y:S01]  /*1d910*/  LEA.HI.X R5, R2, R29, R3, 0x2, P0 ;  /* 0x0000001d02057211 */ /* 0x002fe200000f1403 */
[----:B------:R-:W-:-:S05]  /*1d920*/  IMAD.MOV.U32 R3, RZ, RZ, -0x800000 ;  /* 0xff800000ff037424 */ /* 0x000fca00078e00ff */
[----:B------:R0:W-:Y:S02]  /*1d930*/  STG.E desc[UR6][R4.64], R3 ;  /* 0x0000000304007986 */ /* 0x0001e4000c101906 */
.L_x_4850:
[----:B------:R-:W-:Y:S05]  /*1d940*/  BSYNC B1 ;  /* 0x0000000000017941 */ /* 0x000fea0003800000 */
.L_x_4849:
[----:B------:R-:W-:Y:S05]  /*1d950*/  @P2 BRA `(.L_x_4845) ;  /* 0x0000000800002947 */ /* 0x000fea0003800000 */
[----:B------:R-:W1:Y:S01]  /*1d960*/  LDC R13, c[0x0][0xbe8] ;  /* 0x0002fa00ff0d7b82 */ /* 0x000e620000000800 */
[----:B------:R-:W-:Y:S01]  /*1d970*/  ULDC.64 UR6, c[0x0][0xaa0] ;  /* 0x0002a80000067ab9 */ /* 0x000fe20000000a00 */
[----:B0-2---:R-:W-:Y:S01]  /*1d980*/  IMAD R4, R233, 0x20, R231 ;  /* 0x00000020e9047824 */ /* 0x005fe200078e02e7 */
[----:B------:R-:W-:Y:S01]  /*1d990*/  ULDC.64 UR8, c[0x0][0xaf0] ;  /* 0x0002bc0000087ab9 */ /* 0x000fe20000000a00 */
[----:B------:R-:W-:Y:S01]  /*1d9a0*/  IMAD R2, R20, UR6, RZ ;  /* 0x0000000614027c24 */ /* 0x000fe2000f8e02ff */
[----:B------:R-:W-:Y:S01]  /*1d9b0*/  BSSY B1, `(.L_x_4851) ;  /* 0x0000041000017945 */ /* 0x000fe20003800000 */
[----:B------:R-:W-:Y:S02]  /*1d9c0*/  VIADD R9, R4, UR61 ;  /* 0x0000003d04097c36 */ /* 0x000fe40008000000 */
[C---:B------:R-:W-:Y:S02]  /*1d9d0*/  IMAD R5, R11.reuse, UR7, R2 ;  /* 0x000000070b057c24 */ /* 0x040fe4000f8e0202 */
[----:B------:R-:W-:Y:S01]  /*1d9e0*/  IMAD.WIDE.U32 R2, R11, UR6, RZ ;  /* 0x000000060b027c25 */ /* 0x000fe2000f8e00ff */
[----:B------:R-:W-:-:S03]  /*1d9f0*/  ULDC.64 UR6, c[0x0][0xae8] ;  /* 0x0002ba0000067ab9 */ /* 0x000fc60000000a00 */
[----:B------:R-:W-:Y:S02]  /*1da00*/  IMAD.IADD R3, R3, 0x1, R5 ;  /* 0x0000000103037824 */ /* 0x000fe400078e0205 */
[----:B------:R-:W-:Y:S02]  /*1da10*/  IMAD.MOV.U32 R5, RZ, RZ, R9 ;  /* 0x000000ffff057224 */ /* 0x000fe400078e0009 */
[----:B------:R-:W-:-:S04]  /*1da20*/  IMAD.WIDE.U32 R2, R195, UR6, R2 ;  /* 0x00000006c3027c25 */ /* 0x000fc8000f8e0002 */
[----:B------:R-:W-:Y:S01]  /*1da30*/  IMAD R3, R195, UR7, R3 ;  /* 0x00000007c3037c24 */ /* 0x000fe2000f8e0203 */
[----:B------:R-:W-:Y:S01]  /*1da40*/  ULDC.64 UR6, c[0x0][0xae0] ;  /* 0x0002b80000067ab9 */ /* 0x000fe20000000a00 */
[----:B-1----:R-:W-:Y:S01]  /*1da50*/  ISETP.NE.AND P0, PT, R13, 0x1, PT ;  /* 0x000000010d00780c */ /* 0x002fe20003f05270 */
[----:B------:R-:W-:Y:S02]  /*1da60*/  VIADD R8, R231, UR61 ;  /* 0x0000003de7087c36 */ /* 0x000fe40008000000 */
[----:B------:R-:W-:-:S10]  /*1da70*/  IMAD.WIDE.U32 R2, R25, UR8, R2 ;  /* 0x0000000819027c25 */ /* 0x000fd4000f8e0002 */
[----:B------:R-:W0:Y:S08]  /*1da80*/  @P0 LDC R6, c[0x0][0xbec] ;  /* 0x0002fb00ff060b82 */ /* 0x000e300000000800 */
[----:B------:R-:W1:Y:S01]  /*1da90*/  @P0 LDC R7, c[0x0][0xbf0] ;  /* 0x0002fc00ff070b82 */ /* 0x000e620000000800 */
[----:B0-----:R-:W-:-:S04]  /*1daa0*/  @P0 IMAD.HI.U32 R4, R9, R6, RZ ;  /* 0x0000000609040227 */ /* 0x001fc800078e00ff */
[----:B------:R-:W-:Y:S01]  /*1dab0*/  IMAD R6, R22, UR8, RZ ;  /* 0x0000000816067c24 */ /* 0x000fe2000f8e02ff */
[----:B-1----:R-:W-:-:S03]  /*1dac0*/  @P0 SHF.R.U32.HI R5, RZ, R7, R4 ;  /* 0x00000007ff050219 */ /* 0x002fc60000011604 */
[----:B------:R-:W-:Y:S01]  /*1dad0*/  IMAD R7, R25, UR9, R6 ;  /* 0x0000000919077c24 */ /* 0x000fe2000f8e0206 */
[--C-:B------:R-:W-:Y:S01]  /*1dae0*/  SHF.R.S32.HI R4, RZ, 0x1f, R5.reuse ;  /* 0x0000001fff047819 */ /* 0x100fe20000011405 */
        /* <DEDUP_REMOVED lines=10> */
[----:B------:R-:W-:Y:S02]  /*1db90*/  IMAD R13, R0, R13, RZ ;  /* 0x0000000d000d7224 */ /* 0x000fe400078e02ff */
        /* <DEDUP_REMOVED lines=34> */
.L_x_4852:
[----:B------:R-:W-:Y:S05]  /*1ddc0*/  BSYNC B1 ;  /* 0x0000000000017941 */ /* 0x000fea0003800000 */
.L_x_4851:
        /* <DEDUP_REMOVED lines=18> */
.L_x_4854:
[----:B------:R-:W-:Y:S05]  /*1def0*/  BSYNC B1 ;  /* 0x0000000000017941 */ /* 0x000fea0003800000 */
.L_x_4853:
        /* <DEDUP_REMOVED lines=18> */
.L_x_4856:
[----:B------:R-:W-:Y:S05]  /*1e020*/  BSYNC B1 ;  /* 0x0000000000017941 */ /* 0x000fea0003800000 */
.L_x_4855:
        /* <DEDUP_REMOVED lines=19> */
.L_x_4845:
[----:B------:R-:W-:Y:S05]  /*1e160*/  BSYNC B0 ;  /* 0x0000000000007941 */ /* 0x000fea0003800000 */
.L_x_4835:
[----:B------:R-:W-:Y:S02]  /*1e170*/  ULDC UR5, c[0x0][0xc3c] ;  /* 0x00030f0000057ab9 */ /* 0x000fe40000000800 */
[----:B------:R-:W-:-:S06]  /*1e180*/  UISETP.GE.AND UP0, UPT, UR45, UR5, UPT ;  /* 0x000000052d00728c */ /* 0x000fcc000bf06270 */
[----:B------:R-:W-:-:S13]  /*1e190*/  PLOP3.LUT P0, PT, PT, PT, UP0, 0x80, 0x0 ;  /* 0x000000000000781c */ /* 0x000fda0003f0f008 */
[----:B------:R-:W-:Y:S05]  /*1e1a0*/  @!P0 BRA `(.L_x_4857) ;  /* 0xfffffe3000708947 */ /* 0x000fea000383ffff */
[----:B------:R-:W-:Y:S05]  /*1e1b0*/  EXIT ;  /* 0x000000000000794d */ /* 0x000fea0003800000 */
.L_x_4680:
        /* <DEDUP_REMOVED lines=14> */
[----:B0-----:R0:W-:Y:S01]  /*1e2a0*/  STL.128 [R1+0x2d0], R4 ;  /* 0x0002d00401007387 */ /* 0x0011e20000100c00 */
[----:B------:R-:W-:Y:S06]  /*1e2b0*/  BAR.ARV 0x4, 0x180 ;  /* 0x0106000000007b1d */ /* 0x000fec0000002000 */
[----:B------:R-:W-:Y:S05]  /*1e2c0*/  BRA `(.L_x_4859) ;  /* 0x0000000c00c07947 */ /* 0x000fea0003800000 */
.L_x_4858:
[----:B------:R-:W0:Y:S01]  /*1e2d0*/  S2R R0, SR_TID.X ;  /* 0x0000000000007919 */ /* 0x000e220000002100 */
[----:B------:R-:W-:Y:S01]  /*1e2e0*/  ULDC UR4, c[0x0][0xc3c] ;  /* 0x00030f0000047ab9 */ /* 0x000fe20000000800 */
[----:B------:R-:W-:Y:S01]  /*1e2f0*/  ULDC.64 UR6, c[0x0][0x208] ;  /* 0x0000820000067ab9 */ /* 0x000fe20000000a00 */
        /* <DEDUP_REMOVED lines=8> */
[----:B-1----:R-:W-:-:S04]  /*1e380*/  @!P1 IMAD.WIDE.U32 R2, R0, 0x4, R4 ;  /* 0x0000000400029825 */ /* 0x002fc800078e0004 */
[----:B------:R-:W-:-:S06]  /*1e390*/  IMAD.MOV.U32 R5, RZ, RZ, RZ ;  /* 0x000000ffff057224 */ /* 0x000fcc00078e00ff */
        /* <DEDUP_REMOVED lines=32> */
.L_x_4862:
        /* <DEDUP_REMOVED lines=40> */
.L_x_4860:
        /* <DEDUP_REMOVED lines=10> */
[----:B------:R-:W-:-:S06]  /*1e8c0*/  VIADD R8, R10, 0xffffffff ;  /* 0xffffffff0a087836 */ /* 0x000fcc0000000000 */
[----:B------:R3:W4:Y:S02]  /*1e8d0*/  SHFL.IDX PT, R8, R3, R8, 0x1f ;  /* 0x00001f0803087589 */ /* 0x00072400000e0000 */
.L_x_4863:
[----:B---34-:R-:W-:Y:S01]  /*1e8e0*/  IMAD R3, R8, UR5, R9 ;  /* 0x0000000508037c24 */ /* 0x018fe2000f8e0209 */
[----:B-1----:R-:W-:Y:S01]  /*1e8f0*/  ISETP.NE.AND P0, PT, R7, 0x1, PT ;  /* 0x000000010700780c */ /* 0x002fe20003f05270 */
[----:B------:R-:W-:-:S03]  /*1e900*/  VIADD R13, R10, UR4 ;  /* 0x000000040a0d7c36 */ /* 0x000fc60008000000 */
[----:B------:R1:W-:Y:S01]  /*1e910*/  STL [R1+0x2d0], R3 ;  /* 0x0002d00301007387 */ /* 0x0003e20000100800 */
[----:B0-----:R-:W-:-:S03]  /*1e920*/  IADD3 R5, -R3, UR6, RZ ;  /* 0x0000000603057c10 */ /* 0x001fc6000fffe1ff */
[----:B------:R1:W-:Y:S05]  /*1e930*/  STL [R1+0x2dc], R13 ;  /* 0x0002dc0d01007387 */ /* 0x0003ea0000100800 */
[----:B------:R-:W-:Y:S05]  /*1e940*/  @!P0 BRA `(.L_x_4864) ;  /* 0x0000000000e08947 */ /* 0x000fea0003800000 */
[----:B--2---:R-:W-:Y:S01]  /*1e950*/  IABS R6, R4 ;  /* 0x0000000400067213 */ /* 0x004fe20000000000 */
[----:B------:R-:W-:Y:S01]  /*1e960*/  IMAD.MOV.U32 R2, RZ, RZ, RZ ;  /* 0x000000ffff027224 */ /* 0x000fe200078e00ff */
[----:B------:R-:W-:Y:S02]  /*1e970*/  IABS R8, R7 ;  /* 0x0000000700087213 */ /* 0x000fe40000000000 */
[----:B------:R-:W0:Y:S08]  /*1e980*/  I2F.RP R9, R6 ;  /* 0x0000000600097306 */ /* 0x000e300000209400 */
[----:B------:R-:W-:Y:S08]  /*1e990*/  I2F.RP R12, R8 ;  /* 0x00000008000c7306 */ /* 0x000ff00000209400 */
[----:B0-----:R-:W1:Y:S02]  /*1e9a0*/  MUFU.RCP R9, R9 ;  /* 0x0000000900097308 */ /* 0x001e640000001000 */
[----:B-1----:R-:W-:-:S06]  /*1e9b0*/  VIADD R3, R9, 0xffffffe ;  /* 0x0ffffffe09037836 */ /* 0x002fcc0000000000 */
[----:B------:R-:W0:Y:S02]  /*1e9c0*/  F2I.FTZ.U32.TRUNC.NTZ R3, R3 ;  /* 0x0000000300037305 */ /* 0x000e24000021f000 */
[----:B0-----:R-:W-:-:S04]  /*1e9d0*/  IMAD.MOV R11, RZ, RZ, -R3 ;  /* 0x000000ffff0b7224 */ /* 0x001fc800078e0a03 */
[----:B------:R-:W-:-:S04]  /*1e9e0*/  IMAD R11, R11, R6, RZ ;  /* 0x000000060b0b7224 */ /* 0x000fc800078e02ff */
[----:B------:R-:W-:Y:S01]  /*1e9f0*/  IMAD.HI.U32 R10, R3, R11, R2 ;  /* 0x0000000b030a7227 */ /* 0x000fe200078e0002 */
[----:B------:R-:W-:Y:S01]  /*1ea00*/  IABS R11, R5 ;  /* 0x00000005000b7213 */ /* 0x000fe20000000000 */
[----:B------:R-:W0:Y:S01]  /*1ea10*/  MUFU.RCP R2, R12 ;  /* 0x0000000c00027308 */ /* 0x000e220000001000 */
[----:B------:R-:W-:-:S03]  /*1ea20*/  IABS R3, R4 ;  /* 0x0000000400037213 */ /* 0x000fc60000000000 */
[----:B------:R-:W-:-:S04]  /*1ea30*/  IMAD.HI.U32 R9, R10, R11, RZ ;  /* 0x0000000b0a097227 */ /* 0x000fc800078e00ff */
[----:B------:R-:W-:-:S04]  /*1ea40*/  IMAD.MOV R14, RZ, RZ, -R3 ;  /* 0x000000ffff0e7224 */ /* 0x000fc800078e0a03 */
[----:B------:R-:W-:Y:S02]  /*1ea50*/  IMAD R11, R9, R14, R11 ;  /* 0x0000000e090b7224 */ /* 0x000fe400078e020b */
[----:B0-----:R-:W-:-:S03]  /*1ea60*/  VIADD R3, R2, 0xffffffe ;  /* 0x0ffffffe02037836 */ /* 0x001fc60000000000 */
[----:B------:R-:W-:Y:S01]  /*1ea70*/  ISETP.GT.U32.AND P1, PT, R6, R11, PT ;  /* 0x0000000b0600720c */ /* 0x000fe20003f24070 */
[----:B------:R-:W-:Y:S02]  /*1ea80*/  IMAD.MOV.U32 R2, RZ, RZ, RZ ;  /* 0x000000ffff027224 */ /* 0x000fe400078e00ff */
[----:B------:R-:W0:Y:S10]  /*1ea90*/  F2I.FTZ.U32.TRUNC.NTZ R3, R3 ;  /* 0x0000000300037305 */ /* 0x000e34000021f000 */
[----:B------:R-:W-:-:S02]  /*1eaa0*/  @!P1 IMAD.IADD R11, R11, 0x1, -R6 ;  /* 0x000000010b0b9824 */ /* 0x000fc400078e0a06 */
[----:B------:R-:W-:Y:S01]  /*1eab0*/  @!P1 VIADD R9, R9, 0x1 ;  /* 0x0000000109099836 */ /* 0x000fe20000000000 */
[----:B------:R-:W-:Y:S02]  /*1eac0*/  ISETP.NE.AND P1, PT, R4, RZ, PT ;  /* 0x000000ff0400720c */ /* 0x000fe40003f25270 */
[----:B------:R-:W-:Y:S01]  /*1ead0*/  ISETP.GE.U32.AND P0, PT, R11, R6, PT ;  /* 0x000000060b00720c */ /* 0x000fe20003f06070 */
[----:B0-----:R-:W-:-:S04]  /*1eae0*/  IMAD.MOV R11, RZ, RZ, -R3 ;  /* 0x000000ffff0b7224 */ /* 0x001fc800078e0a03 */
[----:B------:R-:W-:-:S04]  /*1eaf0*/  IMAD R11, R11, R8, RZ ;  /* 0x000000080b0b7224 */ /* 0x000fc800078e02ff */
[----:B------:R-:W-:Y:S01]  /*1eb00*/  IMAD.HI.U32 R6, R3, R11, R2 ;  /* 0x0000000b03067227 */ /* 0x000fe200078e0002 */
[----:B------:R-:W-:-:S03]  /*1eb10*/  LOP3.LUT R2, R5, R4, RZ, 0x3c, !PT ;  /* 0x0000000405027212 */ /* 0x000fc600078e3cff */
[----:B------:R-:W-:Y:S01]  /*1eb20*/  @P0 VIADD R9, R9, 0x1 ;  /* 0x0000000109090836 */ /* 0x000fe20000000000 */
[----:B------:R-:W-:Y:S02]  /*1eb30*/  ISETP.GE.AND P2, PT, R2, RZ, PT ;  /* 0x000000ff0200720c */ /* 0x000fe40003f46270 */
[----:B------:R-:W-:-:S05]  /*1eb40*/  IABS R2, R7 ;  /* 0x0000000700027213 */ /* 0x000fca0000000000 */
[----:B------:R-:W-:-:S06]  /*1eb50*/  IMAD.MOV R2, RZ, RZ, -R2 ;  /* 0x000000ffff027224 */ /* 0x000fcc00078e0a02 */
[----:B------:R-:W-:Y:S01]  /*1eb60*/  @!P2 IMAD.MOV R9, RZ, RZ, -R9 ;  /* 0x000000ffff09a224 */ /* 0x000fe200078e0a09 */
[----:B------:R-:W-:-:S04]  /*1eb70*/  @!P1 LOP3.LUT R9, RZ, R4, RZ, 0x33, !PT ;  /* 0x00000004ff099212 */ /* 0x000fc800078e33ff */
[----:B------:R-:W-:-:S05]  /*1eb80*/  IABS R3, R9 ;  /* 0x0000000900037213 */ /* 0x000fca0000000000 */
        /* <DEDUP_REMOVED lines=12> */
[--C-:B------:R-:W-:Y:S02]  /*1ec50*/  IMAD.MOV R2, RZ, RZ, -R6.reuse ;  /* 0x000000ffff027224 */ /* 0x100fe400078e0a06 */
[C---:B------:R-:W-:Y:S02]  /*1ec60*/  IMAD R6, R7.reuse, 0x1000000, R6 ;  /* 0x0100000007067824 */ /* 0x040fe400078e0206 */
[--C-:B------:R-:W-:Y:S02]  /*1ec70*/  IMAD R7, R7, R2, R9.reuse ;  /* 0x0000000207077224 */ /* 0x100fe400078e0209 */
[----:B------:R-:W-:Y:S02]  /*1ec80*/  IMAD.MOV R2, RZ, RZ, -R9 ;  /* 0x000000ffff027224 */ /* 0x000fe400078e0a09 */
[----:B------:R-:W-:Y:S02]  /*1ec90*/  IMAD R3, R7, 0x10000, R6 ;  /* 0x0001000007037824 */ /* 0x000fe400078e0206 */
[----:B------:R-:W-:-:S03]  /*1eca0*/  IMAD R2, R4, R2, R5 ;  /* 0x0000000204027224 */ /* 0x000fc600078e0205 */
[----:B------:R0:W-:Y:S01]  /*1ecb0*/  STL [R1+0x2d8], R3 ;  /* 0x0002d80301007387 */ /* 0x0001e20000100800 */
[----:B------:R-:W-:Y:S05]  /*1ecc0*/  BRA `(.L_x_4865) ;  /* 0x0000000000f87947 */ /* 0x000fea0003800000 */
.L_x_4864:
[----:B-1----:R-:W0:Y:S01]  /*1ecd0*/  LDC.64 R2, c[0x0][0xc90] ;  /* 0x00032400ff027b82 */ /* 0x002e220000000a00 */
[----:B------:R-:W-:Y:S01]  /*1ece0*/  ULDC.64 UR6, c[0x0][0x208] ;  /* 0x0000820000067ab9 */ /* 0x000fe20000000a00 */
[----:B0-----:R-:W-:-:S05]  /*1ecf0*/  IMAD.WIDE R2, R13, 0x4, R2 ;  /* 0x000000040d027825 */ /* 0x001fca00078e0202 */
[----:B------:R0:W2:Y:S02]  /*1ed00*/  LDG.E R7, desc[UR6][R2.64] ;  /* 0x0000000602077981 */ /* 0x0000a4000c1e1900 */
        /* <DEDUP_REMOVED lines=29> */
[----:B------:R-:W-:-:S04]  /*1eee0*/  VIADDMNMX R7, R10, UR5, R7, PT ;  /* 0x000000050a077c46 */ /* 0x000fc8000b800107 */
[-C--:B------:R-:W-:Y:S02]  /*1eef0*/  IABS R9, R7.reuse ;  /* 0x0000000700097213 */ /* 0x080fe40000000000 */
        /* <DEDUP_REMOVED lines=11> */
[----:B------:R-:W-:Y:S02]  /*1efb0*/  LOP3.LUT R3, R5, R7, RZ, 0x3c, !PT ;  /* 0x0000000705037212 */ /* 0x000fe400078e3cff */
[----:B------:R-:W-:Y:S01]  /*1efc0*/  IADD3 R5, R8, 0x1000000, R5 ;  /* 0x0100000008057810 */ /* 0x000fe20007ffe005 */
        /* <DEDUP_REMOVED lines=10> */
[----:B------:R-:W-:Y:S01]  /*1f070*/  @!P1 LOP3.LUT R2, RZ, R7, RZ, 0x33, !PT ;  /* 0x00000007ff029212 */ /* 0x000fe200078e33ff */
[----:B------:R-:W-:-:S04]  /*1f080*/  IMAD.MOV R7, RZ, RZ, -R7 ;  /* 0x000000ffff077224 */ /* 0x000fc800078e0a07 */
[----:B------:R-:W-:-:S05]  /*1f090*/  IMAD R3, R2, R7, R5 ;  /* 0x0000000702037224 */ /* 0x000fca00078e0205 */
[----:B------:R1:W-:Y:S02]  /*1f0a0*/  STL [R1+0x2d8], R3 ;  /* 0x0002d80301007387 */ /* 0x0003e40000100800 */
.L_x_4865:
[----:B01----:R-:W-:-:S05]  /*1f0b0*/  LOP3.LUT R3, RZ, R2, RZ, 0x33, !PT ;  /* 0x00000002ff037212 */ /* 0x003fca00078e33ff */
[----:B------:R-:W-:-:S05]  /*1f0c0*/  IMAD.IADD R2, R4, 0x1, R3 ;  /* 0x0000000104027824 */ /* 0x000fca00078e0203 */
[----:B------:R1:W-:Y:S01]  /*1f0d0*/  STL [R1+0x2d4], R2 ;  /* 0x0002d40201007387 */ /* 0x0003e20000100800 */
[----:B------:R-:W-:Y:S05]  /*1f0e0*/  BRA `(.L_x_4866) ;  /* 0x0000000000107947 */ /* 0x000fea0003800000 */
.L_x_4861:
[----:B------:R-:W-:Y:S01]  /*1f0f0*/  IMAD.U32 R2, RZ, RZ, UR6 ;  /* 0x00000006ff027e24 */ /* 0x000fe2000f8e00ff */
[----:B------:R0:W-:Y:S04]  /*1f100*/  STL [R1+0x2d4], RZ ;  /* 0x0002d4ff01007387 */ /* 0x0001e80000100800 */
[----:B------:R0:W-:Y:S04]  /*1f110*/  STL [R1+0x2d8], RZ ;  /* 0x0002d8ff01007387 */ /* 0x0001e80000100800 */
[----:B------:R0:W-:Y:S02]  /*1f120*/  STL [R1+0x2d0], R2 ;  /* 0x0002d00201007387 */ /* 0x0001e40000100800 */
.L_x_4866:
[----:B------:R-:W2:Y:S04]  /*1f130*/  LDL R4, [R1+0x2d0] ;  /* 0x0002d00001047983 */ /* 0x000ea80000100800 */
        /* <DEDUP_REMOVED lines=9> */
.L_x_4859:
[----:B--2---:R-:W2:Y:S01]  /*1f1d0*/  LDL R0, [R1+0x2dc] ;  /* 0x0002dc0001007983 */ /* 0x004ea20000100800 */
[----:B------:R-:W-:-:S03]  /*1f1e0*/  ULDC UR4, c[0x0][0xc3c] ;  /* 0x00030f0000047ab9 */ /* 0x000fc60000000800 */
[----:B------:R3:W-:Y:S04]  /*1f1f0*/  STL [R1+0x2e0], RZ ;  /* 0x0002e0ff01007387 */ /* 0x0007e80000100800 */
[----:B------:R3:W-:Y:S01]  /*1f200*/  STL [R1+0x32c], RZ ;  /* 0x00032cff01007387 */ /* 0x0007e20000100800 */
[----:B--2---:R-:W-:Y:S01]  /*1f210*/  ISETP.GE.AND P0, PT, R0, UR4, PT ;  /* 0x0000000400007c0c */ /* 0x004fe2000bf06270 */
[----:B------:R-:W-:-:S05]  /*1f220*/  IMAD.MOV.U32 R0, RZ, RZ, 0x1 ;  /* 0x00000001ff007424 */ /* 0x000fca00078e00ff */
[----:B------:R3:W-:Y:S07]  /*1f230*/  STL [R1+0x2e4], R0 ;  /* 0x0002e40001007387 */ /* 0x0007ee0000100800 */
[----:B------:R-:W-:Y:S05]  /*1f240*/  @P0 BRA `(.L_x_4867) ;  /* 0x0000008000c00947 */ /* 0x000fea0003800000 */
[----:B---3--:R-:W2:Y:S01]  /*1f250*/  LDL R0, [R1+0x308] ;  /* 0x0003080001007983 */ /* 0x008ea20000100800 */
[----:B------:R-:W3:Y:S01]  /*1f260*/  S2UR UR5, SR_CgaCtaId ;  /* 0x00000000000579c3 */ /* 0x000ee20000008800 */
[----:B------:R-:W-:Y:S01]  /*1f270*/  LOP3.LUT R18, R18, 0xfffffffd, RZ, 0xc0, !PT ;  /* 0xfffffffd12127812 */ /* 0x000fe200078ec0ff */
[----:B------:R-:W-:Y:S01]  /*1f280*/  UMOV UR4, 0x400 ;  /* 0x0000040000047882 */ /* 0x000fe20000000000 */
[----:B0-----:R-:W0:Y:S01]  /*1f290*/  S2R R6, SR_TID.X ;  /* 0x0000000000067919 */ /* 0x001e220000002100 */
[----:B------:R-:W-:Y:S01]  /*1f2a0*/  BSSY B8, `(.L_x_4867) ;  /* 0x000082a000087945 */ /* 0x000fe20003800000 */
[----:B------:R-:W-:Y:S01]  /*1f2b0*/  ULDC.64 UR36, c[0x0][0x198] ;  /* 0x0000660000247ab9 */ /* 0x000fe20000000a00 */
[----:B------:R-:W-:Y:S01]  /*1f2c0*/  ULDC UR39, c[0x0][0xc] ;  /* 0x0000030000277ab9 */ /* 0x000fe20000000800 */
[----:B------:R-:W-:Y:S04]  /*1f2d0*/  STL [R1+0x32c], RZ ;  /* 0x00032cff01007387 */ /* 0x000fe80000100800 */
[----:B------:R-:W-:Y:S04]  /*1f2e0*/  STL [R1+0x2ec], RZ ;  /* 0x0002ecff01007387 */ /* 0x000fe80000100800 */
[----:B------:R-:W-:Y:S01]  /*1f2f0*/  STL [R1+0x2e0], RZ ;  /* 0x0002e0ff01007387 */ /* 0x000fe20000100800 */
[----:B---3--:R-:W-:-:S06]  /*1f300*/  ULEA UR4, UR5, UR4, 0x18 ;  /* 0x0000000405047291 */ /* 0x008fcc000f8ec03f */
[----:B------:R-:W-:Y:S01]  /*1f310*/  IMAD.U32 R19, RZ, RZ, UR4 ;  /* 0x00000004ff137e24 */ /* 0x000fe2000f8e00ff */
[----:B0-----:R-:W-:-:S04]  /*1f320*/  LOP3.LUT R5, R6, 0x7f, RZ, 0xc0, !PT ;  /* 0x0000007f06057812 */ /* 0x001fc800078ec0ff */
[----:B------:R-:W-:-:S13]  /*1f330*/  ISETP.NE.AND P1, PT, R5, RZ, PT ;  /* 0x000000ff0500720c */ /* 0x000fda0003f25270 */
[----:B------:R-:W-:-:S04]  /*1f340*/  @P1 LOP3.LUT R18, R18, 0x2, RZ, 0xfc, !PT ;  /* 0x0000000212121812 */ /* 0x000fc800078efcff */
[----:B------:R-:W-:Y:S02]  /*1f350*/  LOP3.LUT R18, R18, 0xfffffffe, RZ, 0xc0, !PT ;  /* 0xfffffffe12127812 */ /* 0x000fe400078ec0ff */
[----:B--2---:R-:W-:Y:S01]  /*1f360*/  R2UR UR6, R0 ;  /* 0x00000000000672ca */ /* 0x004fe200000e0000 */
[----:B------:R-:W-:-:S05]  /*1f370*/  IMAD.SHL.U32 R0, R6, 0x8, RZ ;  /* 0x0000000806007824 */ /* 0x000fca00078e00ff */
[C---:B-1----:R-:W-:Y:S02]  /*1f380*/  LOP3.LUT R2, R0.reuse, 0x1f8, RZ, 0xc0, !PT ;  /* 0x000001f800027812 */ /* 0x042fe400078ec0ff */
[----:B------:R-:W-:Y:S02]  /*1f390*/  LOP3.LUT R0, R0, 0x38, RZ, 0xc0, !PT ;  /* 0x0000003800007812 */ /* 0x000fe400078ec0ff */
[----:B------:R-:W-:Y:S01]  /*1f3a0*/  LOP3.LUT R3, R2, 0x38, R6, 0x78, !PT ;  /* 0x0000003802037812 */ /* 0x000fe200078e7806 */
[----:B------:R-:W-:Y:S02]  /*1f3b0*/  IMAD.SHL.U32 R2, R5, 0x8, RZ ;  /* 0x0000000805027824 */ /* 0x000fe400078e00ff */
[----:B------:R-:W-:-:S03]  /*1f3c0*/  ULOP3.LUT UR38, UR6, 0x2, URZ, 0xfc, !UPT ;  /* 0x0000000206267892 */ /* 0x000fc6000f8efc3f */
[----:B------:R-:W-:Y:S02]  /*1f3d0*/  LOP3.LUT R4, R3, 0x200, R2, 0xf8, !PT ;  /* 0x0000020003047812 */ /* 0x000fe400078ef802 */
[----:B------:R-:W-:Y:S02]  /*1f3e0*/  LOP3.LUT P0, R2, R6, 0x1f, RZ, 0xc0, !PT ;  /* 0x0000001f06027812 */ /* 0x000fe4000780c0ff */
[----:B------:R-:W-:-:S03]  /*1f3f0*/  SHF.R.U32.HI R3, RZ, 0x3, R5 ;  /* 0x00000003ff037819 */ /* 0x000fc60000011605 */
[----:B------:R0:W-:Y:S08]  /*1f400*/  STL [R1+0x2f8], R2 ;  /* 0x0002f80201007387 */ /* 0x0001f00000100800 */
[----:B------:R-:W-:Y:S01]  /*1f410*/  @P0 LOP3.LUT R18, R18, 0x1, RZ, 0xfc, !PT ;  /* 0x0000000112120812 */ /* 0x000fe200078efcff */
[----:B0-----:R-:W-:Y:S01]  /*1f420*/  IMAD.SHL.U32 R2, R6, 0x10, RZ ;  /* 0x0000001006027824 */ /* 0x001fe200078e00ff */
[----:B------:R-:W-:-:S02]  /*1f430*/  ISETP.NE.OR P0, PT, R5, RZ, !P0 ;  /* 0x000000ff0500720c */ /* 0x000fc40004705670 */
[----:B------:R-:W-:Y:S02]  /*1f440*/  LOP3.LUT R18, R18, 0xfffffff7, RZ, 0xc0, !PT ;  /* 0xfffffff712127812 */ /* 0x000fe400078ec0ff */
[----:B------:R-:W-:Y:S01]  /*1f450*/  LOP3.LUT R3, R3, 0x70, R2, 0xf8, !PT ;  /* 0x0000007003037812 */ /* 0x000fe200078ef802 */
[----:B------:R-:W-:Y:S02]  /*1f460*/  IMAD.MOV.U32 R3, RZ, RZ, 0x1 ;  /* 0x00000001ff037424 */ /* 0x000fe400078e00ff */
[----:B------:R-:W-:-:S03]  /*1f470*/  IMAD R2, R4, 0x2, R19 ;  /* 0x0000000204027824 */ /* 0x000fc600078e0213 */
[----:B------:R-:W-:Y:S03]  /*1f480*/  STL [R1+0x2e4], R3 ;  /* 0x0002e40301007387 */ /* 0x000fe60000100800 */
[----:B------:R-:W-:Y:S01]  /*1f490*/  @P0 LOP3.LUT R18, R18, 0x8, RZ, 0xfc, !PT ;  /* 0x0000000812120812 */ /* 0x000fe200078efcff */
[----:B------:R0:W-:Y:S02]  /*1f4a0*/  STL [R1+0x2fc], R2 ;  /* 0x0002fc0201007387 */ /* 0x0001e40000100800 */
[----:B0-----:R-:W-:-:S05]  /*1f4b0*/  IMAD.MOV.U32 R2, RZ, RZ, 0x1 ;  /* 0x00000001ff027424 */ /* 0x001fca00078e00ff */
[----:B------:R0:W-:Y:S02]  /*1f4c0*/  STL [R1+0x2f0], R2 ;  /* 0x0002f00201007387 */ /* 0x0001e40000100800 */
[C---:B0-----:R-:W-:Y:S02]  /*1f4d0*/  LOP3.LUT R2, R0.reuse, 0x40, RZ, 0xfc, !PT ;  /* 0x0000004000027812 */ /* 0x041fe400078efcff */
[----:B------:R-:W-:-:S07]  /*1f4e0*/  LOP3.LUT R0, R0, 0x80, RZ, 0xfc, !PT ;  /* 0x0000008000007812 */ /* 0x000fce00078efcff */
.L_x_5037:
[----:B--2---:R-:W2:Y:S01]  /*1f4f0*/  LDL R14, [R1+0x2dc] ;  /* 0x0002dc00010e7983 */ /* 0x004ea20000100800 */
[----:B------:R-:W2:Y:S01]  /*1f500*/  LDC.64 R12, c[0x0][0xa00] ;  /* 0x00028000ff0c7b82 */ /* 0x000ea20000000a00 */
[----:B------:R-:W-:Y:S05]  /*1f510*/  YIELD ;  /* 0x0000000000007946 */ /* 0x000fea0003800000 */
[----:B------:R-:W-:Y:S01]  /*1f520*/  ULDC.64 UR4, c[0x0][0xa28] ;  /* 0x00028a0000047ab9 */ /* 0x000fe20000000a00 */
[----:B-1----:R-:W-:Y:S02]  /*1f530*/  CS2R R6, SRZ ;  /* 0x0000000000067805 */ /* 0x002fe4000001ff00 */
[----:B------:R-:W-:Y:S01]  /*1f540*/  ISETP.NE.U32.AND P0, PT, RZ, UR4, PT ;  /* 0x00000004ff007c0c */ /* 0x000fe2000bf05070 */
[----:B------:R-:W-:Y:S01]  /*1f550*/  ULDC.64 UR10, c[0x0][0x208] ;  /* 0x00008200000a7ab9 */ /* 0x000fe20000000a00 */
[----:B------:R-:W-:Y:S01]  /*1f560*/  ULDC.64 UR8, c[0x0][0xa18] ;  /* 0x0002860000087ab9 */ /* 0x000fe20000000a00 */
[----:B0-----:R-:W0:Y:S01]  /*1f570*/  LDC.64 R4, c[0x0][0xa08] ;  /* 0x00028200ff047b82 */ /* 0x001e220000000a00 */
[----:B------:R-:W-:Y:S01]  /*1f580*/  ISETP.NE.AND.EX P0, PT, RZ, UR5, PT, P0 ;  /* 0x00000005ff007c0c */ /* 0x000fe2000bf05300 */
[----:B------:R-:W-:Y:S01]  /*1f590*/  ULDC.64 UR4, c[0x0][0xa00] ;  /* 0x0002800000047ab9 */ /* 0x000fe20000000a00 */
[----:B------:R-:W-:Y:S01]  /*1f5a0*/  ULDC.64 UR6, c[0x0][0xa08] ;  /* 0x0002820000067ab9 */ /* 0x000fe20000000a00 */
[----:B------:R-:W-:-:S04]  /*1f5b0*/  ISETP.NE.U32.AND P1, PT, RZ, UR4, PT ;  /* 0x00000004ff007c0c */ /* 0x000fc8000bf25070 */
[----:B------:R-:W-:Y:S01]  /*1f5c0*/  ISETP.NE.AND.EX P1, PT, RZ, UR5, PT, P1 ;  /* 0x00000005ff007c0c */ /* 0x000fe2000bf25310 */
[----:B------:R-:W-:Y:S01]  /*1f5d0*/  ULDC.64 UR4, c[0x0][0xa10] ;  /* 0x0002840000047ab9 */ /* 0x000fe20000000a00 */
[----:B------:R-:W-:-:S04]  /*1f5e0*/  ISETP.NE.U32.AND P3, PT, RZ, UR8, PT ;  /* 0x00000008ff007c0c */ /* 0x000fc8000bf65070 */
[----:B------:R-:W-:Y:S01]  /*1f5f0*/  ISETP.NE.AND.EX P3, PT, RZ, UR9, PT, P3 ;  /* 0x00000009ff007c0c */ /* 0x000fe2000bf65330 */
[----:B---3--:R-:W1:-:S12]  /*1f600*/  @P0 LDC.64 R2, c[0x0][0xa28] ;  /* 0x00028a00ff020b82 */ /* 0x008e580000000a00 */
        /* <DEDUP_REMOVED lines=12> */
[----:B------:R-:W-:Y:S01]  /*1f6d0*/  IMAD.MOV.U32 R0, RZ, RZ, RZ ;  /* 0x000000ffff007224 */ /* 0x000fe200078e00ff */
[----:B-1----:R-:W1:Y:S01]  /*1f6e0*/  LDC.64 R2, c[0x0][0xa10] ;  /* 0x00028400ff027b82 */ /* 0x002e620000000a00 */
[----:B0-----:R-:W-:-:S10]  /*1f6f0*/  IMAD.WIDE R4, R14, 0x4, R4 ;  /* 0x000000040e047825 */ /* 0x001fd400078e0204 */
[----:B------:R0:W5:Y:S01]  /*1f700*/  @P2 LDG.E R8, desc[UR10][R4.64] ;  /* 0x0000000a04082981 */ /* 0x000162000c1e1900 */
[----:B-1----:R-:W-:-:S05]  /*1f710*/  IMAD.WIDE R2, R14, 0x4, R2 ;  /* 0x000000040e027825 */ /* 0x002fca00078e0202 */
        /* <DEDUP_REMOVED lines=15> */
[----:B-1----:R-:W-:Y:S01]  /*1f810*/  IMAD.U32 R7, RZ, RZ, UR4 ;  /* 0x00000004ff077e24 */ /* 0x002fe2000f8e00ff */
[----:B0-----:R-:W-:Y:S06]  /*1f820*/  @P3 BRA `(.L_x_4868) ;  /* 0x0000000000183947 */ /* 0x001fec0003800000 */
[----:B------:R-:W-:Y:S05]  /*1f830*/  @!P1 BRA `(.L_x_4868) ;  /* 0x0000000000149947 */ /* 0x000fea0003800000 */
[----:B------:R-:W-:Y:S02]  /*1f840*/  ULDC.64 UR4, c[0x0][0x208] ;  /* 0x0000820000047ab9 */ /* 0x000fe40000000a00 */
[----:B------:R-:W2:Y:S04]  /*1f850*/  LDG.E R9, desc[UR4][R12.64] ;  /* 0x000000040c097981 */ /* 0x000ea8000c1e1900 */
[----:B------:R-:W2:Y:S02]  /*1f860*/  LDG.E R12, desc[UR4][R12.64+0x4] ;  /* 0x000004040c0c7981 */ /* 0x000ea4000c1e1900 */
[----:B--2--5:R-:W-:-:S05]  /*1f870*/  IMAD.IADD R15, R12, 0x1, -R9 ;  /* 0x000000010c0f7824 */ /* 0x024fca00078e0a09 */
[----:B------:R0:W-:Y:S02]  /*1f880*/  STL [R1+0x314], R15 ;  /* 0x0003140f01007387 */ /* 0x0001e40000100800 */
.L_x_4868:
        /* <DEDUP_REMOVED lines=14> */
[----:B-1----:R-:W-:-:S05]  /*1f970*/  IMAD.WIDE R4, R14, 0x4, R4 ;  /* 0x000000040e047825 */ /* 0x002fca00078e0204 */
[----:B------:R1:W5:Y:S01]  /*1f980*/  LDG.E R7, desc[UR4][R4.64] ;  /* 0x0000000404077981 */ /* 0x000362000c1e1900 */
[----:B------:R-:W-:Y:S05]  /*1f990*/  BRA `(.L_x_4870) ;  /* 0x0000000000147947 */ /* 0x000fea0003800000 */
.L_x_4869:
[----:B------:R-:W-:Y:S05]  /*1f9a0*/  @!P2 BRA `(.L_x_4870) ;  /* 0x000000000010a947 */ /* 0x000fea0003800000 */
[----:B------:R-:W-:Y:S02]  /*1f9b0*/  ULDC.64 UR4, c[0x0][0x208] ;  /* 0x0000820000047ab9 */ /* 0x000fe40000000a00 */
[----:B------:R-:W2:Y:S04]  /*1f9c0*/  LDG.E R7, desc[UR4][R4.64] ;  /* 0x0000000404077981 */ /* 0x000ea8000c1e1900 */
[----:B------:R-:W2:Y:S02]  /*1f9d0*/  LDG.E R4, desc[UR4][R4.64+0x4] ;  /* 0x0000040404047981 */ /* 0x000ea4000c1e1900 */
[----:B--2---:R-:W-:-:S07]  /*1f9e0*/  IMAD.IADD R7, R4, 0x1, -R7 ;  /* 0x0000000104077824 */ /* 0x004fce00078e0a07 */
.L_x_4870:
[----:B------:R-:W2:Y:S01]  /*1f9f0*/  LDL.LU R8, [R1+0x2d4] ;  /* 0x0002d40001087983 */ /* 0x000ea20000300800 */
[----:B------:R-:W-:-:S03]  /*1fa00*/  ULDC.64 UR4, c[0x0][0x208] ;  /* 0x0000820000047ab9 */ /* 0x000fc60000000a00 */
[----:B-1----:R-:W3:Y:S04]  /*1fa10*/  @P0 LDG.E R4, desc[UR4][R2.64] ;  /* 0x0000000402040981 */ /* 0x002ee8000c1e1900 */
        /* <DEDUP_REMOVED lines=8> */
[----:B------:R2:W-:Y:S01]  /*1faa0*/  STL [R1+0x304], R12 ;  /* 0x0003040c01007387 */ /* 0x0005e20000100800 */
[----:B---3--:R-:W-:Y:S02]  /*1fab0*/  @P0 IMAD.IADD R10, R2, 0x1, -R4 ;  /* 0x00000001020a0824 */ /* 0x008fe400078e0a04 */
[----:B-1----:R-:W-:-:S04]  /*1fac0*/  @P1 IMAD.HI.U32 R2, R7, R3, RZ ;  /* 0x0000000307021227 */ /* 0x002fc800078e00ff */
[----:B------:R-:W-:Y:S01]  /*1fad0*/  IMAD.IADD R6, R9, 0x1, R10 ;  /* 0x0000000109067824 */ /* 0x000fe200078e020a */
[----:B----4-:R-:W-:-:S03]  /*1fae0*/  @P1 SHF.R.U32.HI R7, RZ, R5, R2 ;  /* 0x00000005ff071219 */ /* 0x010fc60000011602 */
[C---:B------:R-:W-:Y:S01]  /*1faf0*/  VIADD R2, R6.reuse, 0x5f ;  /* 0x0000005f06027836 */ /* 0x040fe20000000000 */
[----:B------:R-:W-:-:S03]  /*1fb00*/  IADD3 R21, R6, 0x1, -R15 ;  /* 0x0000000106157810 */ /* 0x000fc60007ffe80f */
[----:B------:R-:W-:-:S04]  /*1fb10*/  IMAD.HI R2, R2, 0x2aaaaaab, RZ ;  /* 0x2aaaaaab02027827 */ /* 0x000fc800078e02ff */
[----:B------:R-:W-:Y:S01]  /*1fb20*/  IMAD.IADD R7, R21, 0x1, R7 ;  /* 0x0000000115077824 */ /* 0x000fe200078e0207 */
[----:B------:R-:W-:-:S04]  /*1fb30*/  SHF.R.U32.HI R3, RZ, 0x1f, R2 ;  /* 0x0000001fff037819 */ /* 0x000fc80000011602 */
[----:B------:R-:W-:Y:S02]  /*1fb40*/  LEA.HI.SX32 R11, R2, R3, 0x1c ;  /* 0x00000003020b7211 */ /* 0x000fe400078fe2ff */
[----:B------:R-:W1:Y:S03]  /*1fb50*/  LDC.64 R2, c[0x0][0x9e0] ;  /* 0x00027800ff027b82 */ /* 0x000e660000000a00 */
        /* <DEDUP_REMOVED lines=15> */
.L_x_4873:
[----:B------:R-:W-:-:S13]  /*1fc50*/  ISETP.NE.AND P3, PT, R3, 0x1, PT ;  /* 0x000000010300780c */ /* 0x000fda0003f65270 */
[----:B------:R-:W1:Y:S02]  /*1fc60*/  @P3 LDC.64 R4, c[0x0][0x9e8] ;  /* 0x00027a00ff043b82 */ /* 0x000e640000000a00 */
[----:B-1----:R-:W-:-:S05]  /*1fc70*/  @P3 IMAD.HI.U32 R4, R2, R4, RZ ;  /* 0x0000000402043227 */ /* 0x002fca00078e00ff */
[----:B------:R-:W-:-:S07]  /*1fc80*/  @P3 SHF.R.U32.HI R2, RZ, R5, R4 ;  /* 0x00000005ff023219 */ /* 0x000fce0000011604 */
.L_x_4874:
[----:B------:R-:W-:Y:S05]  /*1fc90*/  BSYNC B0 ;  /* 0x0000000000007941 */ /* 0x000fea0003800000 */
.L_x_4872:
[----:B------:R-:W-:-:S05]  /*1fca0*/  IMAD R2, R2, R3, R3 ;  /* 0x0000000302027224 */ /* 0x000fca00078e0203 */
[----:B------:R-:W-:-:S07]  /*1fcb0*/  VIMNMX R8, R8, R2, PT ;  /* 0x0000000208087248 */ /* 0x000fce0003fe0100 */
.L_x_4871:
[----:B------:R-:W1:Y:S01]  /*1fcc0*/  @P1 LDC R4, c[0x0][0x44c] ;  /* 0x00011300ff041b82 */ /* 0x000e620000000800 */
[----:B------:R-:W-:Y:S01]  /*1fcd0*/  VIADD R8, R8, 0x5f ;  /* 0x0000005f08087836 */ /* 0x000fe20000000000 */
[----:B------:R-:W-:Y:S01]  /*1fce0*/  ULDC UR4, c[0x0][0x9dc] ;  /* 0x0002770000047ab9 */ /* 0x000fe20000000800 */
[----:B------:R-:W-:Y:S02]  /*1fcf0*/  IMAD.MOV.U32 R2, RZ, RZ, R12 ;  /* 0x000000ffff027224 */ /* 0x000fe400078e000c */
[----:B------:R-:W-:-:S03]  /*1fd00*/  IMAD.HI R8, R8, 0x2aaaaaab, RZ ;  /* 0x2aaaaaab08087827 */ /* 0x000fc600078e02ff */
[----:B------:R-:W2:Y:S01]  /*1fd10*/  @P1 LDC R5, c[0x0][0x450] ;  /* 0x00011400ff051b82 */ /* 0x000ea20000000800 */
[----:B------:R-:W-:Y:S01]  /*1fd20*/  IMAD.IADD R20, R6, 0x1, -R15 ;  /* 0x0000000106147824 */ /* 0x000fe200078e0a0f */
[----:B------:R-:W-:-:S04]  /*1fd30*/  SHF.R.U32.HI R7, RZ, 0x1f, R8 ;  /* 0x0000001fff077819 */ /* 0x000fc80000011608 */
[----:B------:R-:W-:-:S04]  /*1fd40*/  LEA.HI.SX32 R7, R8, R7, 0x1c ;  /* 0x0000000708077211 */ /* 0x000fc800078fe2ff */
[----:B------:R-:W-:Y:S01]  /*1fd50*/  VIMNMX R7, R11, R7, PT ;  /* 0x000000070b077248 */ /* 0x000fe20003fe0100 */
[----:B-1----:R-:W-:-:S05]  /*1fd60*/  @P1 IMAD.HI.U32 R4, R12, R4, RZ ;  /* 0x000000040c041227 */ /* 0x002fca00078e00ff */
[----:B--2---:R-:W-:-:S05]  /*1fd70*/  @P1 SHF.R.U32.HI R2, RZ, R5, R4 ;  /* 0x00000005ff021219 */ /* 0x004fca0000011604 */
        /* <DEDUP_REMOVED lines=13> */
.L_x_4877:
[----:B------:R-:W-:-:S13]  /*1fe50*/  ISETP.NE.AND P1, PT, R3, 0x1, PT ;  /* 0x000000010300780c */ /* 0x000fda0003f25270 */
[----:B------:R-:W1:Y:S02]  /*1fe60*/  @P1 LDC.64 R4, c[0x0][0x9e8] ;  /* 0x00027a00ff041b82 */ /* 0x000e640000000a00 */
[----:B-1----:R-:W-:-:S05]  /*1fe70*/  @P1 IMAD.HI.U32 R4, R2, R4, RZ ;  /* 0x0000000402041227 */ /* 0x002fca00078e00ff */
[----:B------:R-:W-:-:S07]  /*1fe80*/  @P1 SHF.R.U32.HI R2, RZ, R5, R4 ;  /* 0x00000005ff021219 */ /* 0x000fce0000011604 */
.L_x_4878:
[----:B------:R-:W-:Y:S05]  /*1fe90*/  BSYNC B0 ;  /* 0x0000000000007941 */ /* 0x000fea0003800000 */
.L_x_4876:
[----:B------:R-:W-:-:S05]  /*1fea0*/  IMAD R2, R2, R3, RZ ;  /* 0x0000000302027224 */ /* 0x000fca00078e02ff */
[----:B------:R-:W-:-:S07]  /*1feb0*/  VIMNMX R6, R6, R2, !PT ;  /* 0x0000000206067248 */ /* 0x000fce0007fe0100 */
.L_x_4875:
[----:B------:R-:W-:Y:S01]  /*1fec0*/  IMAD.HI R6, R6, 0x2aaaaaab, RZ ;  /* 0x2aaaaaab06067827 */ /* 0x000fe200078e02ff */
[----:B------:R-:W-:Y:S01]  /*1fed0*/  LOP3.LUT R12, R17, 0xff, RZ, 0xc0, !PT ;  /* 0x000000ff110c7812 */ /* 0x000fe200078ec0ff */
[----:B------:R-:W-:Y:S01]  /*1fee0*/  BSSY B0, `(.L_x_4879) ;  /* 0x0000027000007945 */ /* 0x000fe20003800000 */
[----:B------:R-:W-:Y:S01]  /*1fef0*/  SHF.R.U32.HI R17, RZ, 0x10, R17 ;  /* 0x00000010ff117819 */ /* 0x000fe20000011611 */
[----:B------:R-:W-:Y:S01]  /*1ff00*/  IMAD.MOV.U32 R2, RZ, RZ, RZ ;  /* 0x000000ffff027224 */ /* 0x000fe200078e00ff */
[----:B------:R-:W-:Y:S01]  /*1ff10*/  SHF.R.U32.HI R4, RZ, 0x1f, R6 ;  /* 0x0000001fff047819 */ /* 0x000fe20000011606 */
[----:B------:R1:W-:Y:S03]  /*1ff20*/  STL [R1+0x328], R12 ;  /* 0x0003280c01007387 */ /* 0x0003e60000100800 */
[----:B------:R-:W-:-:S04]  /*1ff30*/  LEA.HI.SX32 R4, R6, R4, 0x1c ;  /* 0x0000000406047211 */ /* 0x000fc800078fe2ff */
        /* <DEDUP_REMOVED lines=33> */
.L_x_4880:
[----:B------:R-:W-:Y:S05]  /*20150*/  BSYNC B0 ;  /* 0x0000000000007941 */ /* 0x000fea0003800000 */
.L_x_4879:
[----:B------:R-:W-:Y:S01]  /*20160*/  IMAD R4, R12, R2, R4 ;  /* 0x000000020c047224 */ /* 0x000fe200078e0204 */
[----:B------:R-:W-:Y:S01]  /*20170*/  BSSY B0, `(.L_x_4881) ;  /* 0x0000157000007945 */ /* 0x000fe20003800000 */
[----:B------:R-:W-:-:S03]  /*20180*/  PLOP3.LUT P5, PT, PT, PT, PT, 0x80, 0x0 ;  /* 0x000000000000781c */ /* 0x000fc60003faf070 */
        /* <DEDUP_REMOVED lines=22> */
.L_x_5077:
[----:B--2---:R-:W-:Y:S02]  /*202f0*/  ISETP.NE.AND P0, PT, R14, RZ, PT ;  /* 0x000000ff0e00720c */ /* 0x004fe40003f05270 */
[----:B------:R-:W-:-:S11]  /*20300*/  PLOP3.LUT P2, PT, PT, PT, PT, 0x8, 0x0 ;  /* 0x000000000000781c */ /* 0x000fd60003f4e170 */
[----:B------:R-:W-:Y:S05]  /*20310*/  @P0 BRA `(.L_x_4884) ;  /* 0x00000000000c0947 */ /* 0x000fea0003800000 */
[----:B------:R-:W-:-:S03]  /*20320*/  UMOV UR4, 0xffffffff ;  /* 0xffffffff00047882 */ /* 0x000fc60000000000 */
[----:B------:R-:W-:Y:S05]  /*20330*/  BRA.DIV UR4, `(.L_x_4885) ;  /* 0x0000008204607947 */ /* 0x000fea000b800000 */
[----:B------:R-:W-:-:S13]  /*20340*/  ELECT P2, URZ, PT ;  /* 0x00000000003f782f */ /* 0x000fda0003840000 */
.L_x_4884:
        /* <DEDUP_REMOVED lines=9> */
.L_x_5080:
[----:B------:R-:W-:Y:S05]  /*203e0*/  BSYNC B1 ;  /* 0x0000000000017941 */ /* 0x000fea0003800000 */
.L_x_4886:
[----:B------:R-:W-:Y:S04]  /*203f0*/  BSSY B1, `(.L_x_4888) ;  /* 0x000008a000017945 */ /* 0x000fe80003800000 */
[----:B------:R-:W-:Y:S05]  /*20400*/  @!P2 BRA `(.L_x_4889) ;  /* 0x000000080020a947 */ /* 0x000fea0003800000 */
[----:B------:R-:W2:Y:S04]  /*20410*/  LDL R6, [R1+0x2ec] ;  /* 0x0002ec0001067983 */ /* 0x000ea80000100800 */
[----:B------:R-:W3:Y:S01]  /*20420*/  LDL R7, [R1+0x2f0] ;  /* 0x0002f00001077983 */ /* 0x000ee20000100800 */
[----:B------:R-:W4:Y:S01]  /*20430*/  S2R R5, SR_TID.X ;  /* 0x0000000000057919 */ /* 0x000f220000002100 */
[----:B------:R-:W-:Y:S01]  /*20440*/  BSSY B2, `(.L_x_4890) ;  /* 0x0000007000027945 */ /* 0x000fe20003800000 */
[----:B----4-:R-:W-:-:S04]  /*20450*/  LOP3.LUT R5, R5, 0x7f, RZ, 0xc0, !PT ;  /* 0x0000007f05057812 */ /* 0x010fc800078ec0ff */
[----:B------:R-:W-:Y:S01]  /*20460*/  ISETP.NE.AND P4, PT, R5, RZ, PT ;  /* 0x000000ff0500720c */ /* 0x000fe20003f85270 */
[----:B--2---:R-:W-:Y:S01]  /*20470*/  IMAD R6, R6, 0x8, R19 ;  /* 0x0000000806067824 */ /* 0x004fe200078e0213 */
[----:B---3--:R-:W-:-:S04]  /*20480*/  SHF.L.U32 R10, R7, 0x1f, RZ ;  /* 0x0000001f070a7819 */ /* 0x008fc800000006ff */
[----:B------:R-:W2:Y:S02]  /*20490*/  SYNCS.PHASECHK.TRANS64.TRYWAIT P0, [R6+URZ+0x308a0], R10 ;  /* 0x0308a00a060075a7 */ /* 0x000ea4000800017f */
[----:B--2---:R-:W-:Y:S05]  /*204a0*/  @!P0 BRA `(.L_x_4891) ;  /* 0x00000080003c8947 */ /* 0x004fea0003800000 */
.L_x_5081:
[----:B------:R-:W-:Y:S05]  /*204b0*/  BSYNC B2 ;  /* 0x0000000000027941 */ /* 0x000fea0003800000 */
.L_x_4890:
[----:B------:R-:W-:Y:S04]  /*204c0*/  BSSY B2, `(.L_x_4892) ;  /* 0x0000007000027945 */ /* 0x000fe80003800000 */
[----:B------:R-:W-:Y:S05]  /*204d0*/  @P4 BRA `(.L_x_4893) ;  /* 0x0000000000144947 */ /* 0x000fea0003800000 */
[----:B------:R-:W-:Y:S01]  /*204e0*/  LOP3.LUT P0, RZ, R18, 0x1, RZ, 0xc0, !PT ;  /* 0x0000000112ff7812 */ /* 0x000fe2000780c0ff */
[----:B-1----:R-:W-:-:S04]  /*204f0*/  IMAD.MOV.U32 R4, RZ, RZ, 0x9000 ;  /* 0x00009000ff047424 */ /* 0x002fc800078e00ff */
[----:B------:R3:W-:Y:S08]  /*20500*/  SYNCS.ARRIVE.TRANS64 RZ, [R6+URZ+0x30890], R4 ;  /* 0x0308900406ff79a7 */ /* 0x0007f0000800003f */
[----:B------:R-:W-:Y:S05]  /*20510*/  @!P0 BRA `(.L_x_4893) ;  /* 0x0000000000048947 */ /* 0x000fea0003800000 */
[----:B------:R-:W-:Y:S01]  /*20520*/  BPT.TRAP 0x1 ;  /* 0x000000040000795c */ /* 0x000fe20000300000 */
.L_x_4893:
[----:B------:R-:W-:Y:S05]  /*20530*/  BSYNC B2 ;  /* 0x0000000000027941 */ /* 0x000fea0003800000 */
.L_x_4892:
        /* <DEDUP_REMOVED lines=11> */
[----:B------:R-:W-:Y:S02]  /*205f0*/  VIADD R4, R6, 0x30890 ;  /* 0x0003089006047836 */ /* 0x000fe40000000000 */
[----:B------:R-:W-:-:S07]  /*20600*/  VIADD R7, R8, 0x1e400 ;  /* 0x0001e40008077836 */ /* 0x000fce0000000000 */
.L_x_4894:
        /* <DEDUP_REMOVED lines=16> */
.L_x_4895:
        /* <DEDUP_REMOVED lines=16> */
.L_x_4896:
        /* <DEDUP_REMOVED lines=13> */
.L_x_5082:
[----:B------:R-:W-:Y:S05]  /*208e0*/  BSYNC B2 ;  /* 0x0000000000027941 */ /* 0x000fea0003800000 */
.L_x_4897:
[----:B------:R-:W-:Y:S01]  /*208f0*/  BSSY B2, `(.L_x_4899) ;  /* 0x0000009000027945 */ /* 0x000fe20003800000 */
[----:B-12---:R-:W-:Y:S02]  /*20900*/  IMAD.MOV.U32 R10, RZ, RZ, 0x0 ;  /* 0x00000000ff0a7424 */ /* 0x006fe400078e00ff */
[----:B------:R-:W-:Y:S01]  /*20910*/  IMAD.MOV.U32 R11, RZ, RZ, 0x12f00000 ;  /* 0x12f00000ff0b7424 */ /* 0x000fe200078e00ff */
[----:B------:R-:W-:Y:S06]  /*20920*/  @P4 BRA `(.L_x_4900) ;  /* 0x0000000000144947 */ /* 0x000fec0003800000 */
[----:B------:R-:W-:Y:S01]  /*20930*/  LOP3.LUT P0, RZ, R18, 0x1, RZ, 0xc0, !PT ;  /* 0x0000000112ff7812 */ /* 0x000fe2000780c0ff */
[----:B------:R-:W-:-:S04]  /*20940*/  IMAD.MOV.U32 R4, RZ, RZ, 0x9000 ;  /* 0x00009000ff047424 */ /* 0x000fc800078e00ff */
[----:B------:R1:W-:Y:S08]  /*20950*/  SYNCS.ARRIVE.TRANS64 RZ, [R6+URZ+0x308b0], R4 ;  /* 0x0308b00406ff79a7 */ /* 0x0003f0000800003f */
[----:B------:R-:W-:Y:S05]  /*20960*/  @!P0 BRA `(.L_x_4900) ;  /* 0x0000000000048947 */ /* 0x000fea0003800000 */
[----:B------:R-:W-:Y:S01]  /*20970*/  BPT.TRAP 0x1 ;  /* 0x000000040000795c */ /* 0x000fe20000300000 */
.L_x_4900:
[----:B------:R-:W-:Y:S05]  /*20980*/  BSYNC B2 ;  /* 0x0000000000027941 */ /* 0x000fea0003800000 */
.L_x_4899:
[----:B------:R-:W-:Y:S01]  /*20990*/  R2UR UR10, R14 ;  /* 0x000000000e0a72ca */ /* 0x000fe200000e0000 */
[----:B------:R-:W-:Y:S01]  /*209a0*/  UIADD3 UR4, UP0, UR36, 0x670, URZ ;  /* 0x0000067024047890 */ /* 0x000fe2000ff1e03f */
[----:B------:R-:W-:Y:S01]  /*209b0*/  R2UR UR6, R10 ;  /* 0x000000000a0672ca */ /* 0x000fe200000e0000 */
[----:B-1----:R-:W-:Y:S01]  /*209c0*/  VIADD R6, R6, 0x308b0 ;  /* 0x000308b006067836 */ /* 0x002fe20000000000 */
[----:B------:R-:W-:Y:S01]  /*209d0*/  R2UR UR7, R11 ;  /* 0x000000000b0772ca */ /* 0x000fe200000e0000 */
[----:B------:R-:W-:Y:S01]  /*209e0*/  VIADD R4, R8, 0x400 ;  /* 0x0000040008047836 */ /* 0x000fe20000000000 */
[----:B------:R-:W-:Y:S01]  /*209f0*/  PLOP3.LUT P0, PT, PT, PT, PT, 0x80, 0x0 ;  /* 0x000000000000781c */ /* 0x000fe20003f0f070 */
[----:B------:R-:W-:-:S12]  /*20a00*/  UIADD3.X UR5, URZ, UR37, URZ, UP0, !UPT ;  /* 0x000000253f057290 */ /* 0x000fd800087fe43f */
.L_x_4901:
        /* <DEDUP_REMOVED lines=10> */
[----:B------:R-:W-:Y:S01]  /*20ab0*/  R2UR UR10, R13 ;  /* 0x000000000d0a72ca */ /* 0x000fe200000e0000 */
[----:B------:R-:W-:Y:S01]  /*20ac0*/  VIADD R4, R8, 0x3400 ;  /* 0x0000340008047836 */ /* 0x000fe20000000000 */
[----:B------:R-:W-:Y:S02]  /*20ad0*/  R2UR UR6, R10 ;  /* 0x000000000a0672ca */ /* 0x000fe400000e0000 */
[----:B------:R-:W-:Y:S02]  /*20ae0*/  R2UR UR7, R11 ;  /* 0x000000000b0772ca */ /* 0x000fe400000e0000 */
[----:B------:R-:W-:-:S13]  /*20af0*/  PLOP3.LUT P0, PT, PT, PT, PT, 0x80, 0x0 ;  /* 0x000000000000781c */ /* 0x000fda0003f0f070 */
.L_x_4902:
        /* <DEDUP_REMOVED lines=15> */
.L_x_4903:
        /* <DEDUP_REMOVED lines=10> */
.L_x_4889:
[----:B------:R-:W-:Y:S05]  /*20c90*/  BSYNC B1 ;  /* 0x0000000000017941 */ /* 0x000fea0003800000 */
.L_x_4888:
[----:B-1----:R-:W2:Y:S04]  /*20ca0*/  LDL.LU R4, [R1+0x2ec] ;  /* 0x0002ec0001047983 */ /* 0x002ea80000300800 */
        /* <DEDUP_REMOVED lines=8> */
[----:B------:R-:W-:Y:S01]  /*20d30*/  ISETP.GE.AND P0, PT, R9, R3, PT ;  /* 0x000000030900720c */ /* 0x000fe20003f06270 */
[----:B------:R1:W-:Y:S04]  /*20d40*/  STL [R1+0x2ec], R4 ;  /* 0x0002ec0401007387 */ /* 0x0003e80000100800 */
[----:B------:R1:W-:Y:S08]  /*20d50*/  STL [R1+0x2f0], R7 ;  /* 0x0002f00701007387 */ /* 0x0003f00000100800 */
[----:B------:R-:W-:Y:S05]  /*20d60*/  @!P0 BRA `(.L_x_4882) ;  /* 0x00000008005c8947 */ /* 0x000fea0003800000 */
.L_x_4920:
[----:B------:R-:W-:Y:S05]  /*20d70*/  YIELD ;  /* 0x0000000000007946 */ /* 0x000fea0003800000 */
[----:B------:R-:W-:Y:S04]  /*20d80*/  BSSY B1, `(.L_x_4904) ;  /* 0x0000089000017945 */ /* 0x000fe80003800000 */
[----:B--2---:R-:W-:Y:S05]  /*20d90*/  @!P2 BRA `(.L_x_4905) ;  /* 0x00000008001ca947 */ /* 0x004fea0003800000 */
[----:B------:R-:W2:Y:S04]  /*20da0*/  LDL R6, [R1+0x2ec] ;  /* 0x0002ec0001067983 */ /* 0x000ea80000100800 */
[----:B------:R-:W3:Y:S01]  /*20db0*/  LDL R5, [R1+0x2f0] ;  /* 0x0002f00001057983 */ /* 0x000ee20000100800 */
[----:B-1----:R-:W1:Y:S01]  /*20dc0*/  S2R R4, SR_TID.X ;  /* 0x0000000000047919 */ /* 0x002e620000002100 */
[----:B------:R-:W-:Y:S01]  /*20dd0*/  BSSY B2, `(.L_x_4906) ;  /* 0x0000007000027945 */ /* 0x000fe20003800000 */
[----:B-1----:R-:W-:-:S04]  /*20de0*/  LOP3.LUT R4, R4, 0x7f, RZ, 0xc0, !PT ;  /* 0x0000007f04047812 */ /* 0x002fc800078ec0ff */
[----:B------:R-:W-:Y:S01]  /*20df0*/  ISETP.NE.AND P1, PT, R4, RZ, PT ;  /* 0x000000ff0400720c */ /* 0x000fe20003f25270 */
[----:B--2---:R-:W-:Y:S01]  /*20e00*/  IMAD R8, R6, 0x8, R19 ;  /* 0x0000000806087824 */ /* 0x004fe200078e0213 */
[----:B---3--:R-:W-:-:S04]  /*20e10*/  SHF.L.U32 R7, R5, 0x1f, RZ ;  /* 0x0000001f05077819 */ /* 0x008fc800000006ff */
[----:B------:R-:W1:Y:S02]  /*20e20*/  SYNCS.PHASECHK.TRANS64.TRYWAIT P0, [R8+URZ+0x308a0], R7 ;  /* 0x0308a007080075a7 */ /* 0x000e64000800017f */
[----:B-1----:R-:W-:Y:S05]  /*20e30*/  @!P0 BRA `(.L_x_4907) ;  /* 0x0000007800008947 */ /* 0x002fea0003800000 */
.L_x_5083:
[----:B------:R-:W-:Y:S05]  /*20e40*/  BSYNC B2 ;  /* 0x0000000000027941 */ /* 0x000fea0003800000 */
.L_x_4906:
[----:B------:R-:W-:Y:S04]  /*20e50*/  BSSY B2, `(.L_x_4908) ;  /* 0x0000007000027945 */ /* 0x000fe80003800000 */
[----:B------:R-:W-:Y:S05]  /*20e60*/  @P1 BRA `(.L_x_4909) ;  /* 0x0000000000141947 */ /* 0x000fea0003800000 */
[----:B------:R-:W-:Y:S01]  /*20e70*/  LOP3.LUT P0, RZ, R18, 0x1, RZ, 0xc0, !PT ;  /* 0x0000000112ff7812 */ /* 0x000fe2000780c0ff */
[----:B------:R-:W-:-:S04]  /*20e80*/  IMAD.MOV.U32 R4, RZ, RZ, 0x9000 ;  /* 0x00009000ff047424 */ /* 0x000fc800078e00ff */
[----:B------:R2:W-:Y:S08]  /*20e90*/  SYNCS.ARRIVE.TRANS64 RZ, [R8+URZ+0x30890], R4 ;  /* 0x0308900408ff79a7 */ /* 0x0005f0000800003f */
[----:B------:R-:W-:Y:S05]  /*20ea0*/  @!P0 BRA `(.L_x_4909) ;  /* 0x0000000000048947 */ /* 0x000fea0003800000 */
[----:B------:R-:W-:Y:S01]  /*20eb0*/  BPT.TRAP 0x1 ;  /* 0x000000040000795c */ /* 0x000fe20000300000 */
.L_x_4909:
[----:B------:R-:W-:Y:S05]  /*20ec0*/  BSYNC B2 ;  /* 0x0000000000027941 */ /* 0x000fea0003800000 */
.L_x_4908:
        /* <DEDUP_REMOVED lines=12> */
.L_x_4910:
        /* <DEDUP_REMOVED lines=12> */
[----:B------:R-:W-:Y:S01]  /*21050*/  VIADD R10, R6, 0x21400 ;  /* 0x00021400060a7836 */ /* 0x000fe20000000000 */
[----:B------:R-:W-:Y:S01]  /*21060*/  UMOV UR6, 0x0 ;  /* 0x0000000000067882 */ /* 0x000fe20000000000 */
[----:B------:R-:W-:Y:S01]  /*21070*/  UMOV UR7, 0x12f00000 ;  /* 0x12f0000000077882 */ /* 0x000fe20000000000 */
[----:B------:R-:W-:-:S15]  /*21080*/  R2UR UR10, R14 ;  /* 0x000000000e0a72ca */ /* 0x000fde00000e0000 */
.L_x_4911:
        /* <DEDUP_REMOVED lines=16> */
.L_x_4912:
        /* <DEDUP_REMOVED lines=10> */
[----:B------:R-:W2:Y:S01]  /*21230*/  SYNCS.PHASECHK.TRANS64.TRYWAIT P0, [R8+URZ+0x308c0], R7 ;  /* 0x0308c007080075a7 */ /* 0x000ea2000800017f */
[----:B------:R-:W-:Y:S04]  /*21240*/  BSSY B2, `(.L_x_4913) ;  /* 0x0000002000027945 */ /* 0x000fe80003800000 */
[----:B--2---:R-:W-:Y:S05]  /*21250*/  @!P0 BRA `(.L_x_4914) ;  /* 0x00000074000c8947 */ /* 0x004fea0003800000 */
.L_x_5084:
[----:B------:R-:W-:Y:S05]  /*21260*/  BSYNC B2 ;  /* 0x0000000000027941 */ /* 0x000fea0003800000 */
.L_x_4913:
        /* <DEDUP_REMOVED lines=9> */
.L_x_4916:
[----:B------:R-:W-:Y:S05]  /*21300*/  BSYNC B2 ;  /* 0x0000000000027941 */ /* 0x000fea0003800000 */
.L_x_4915:
[----:B------:R-:W-:Y:S01]  /*21310*/  R2UR UR10, R12 ;  /* 0x000000000c0a72ca */ /* 0x000fe200000e0000 */
[----:B------:R-:W-:Y:S01]  /*21320*/  UIADD3 UR4, UP0, UR36, 0x670, URZ ;  /* 0x0000067024047890 */ /* 0x000fe2000ff1e03f */
[----:B------:R-:W-:Y:S01]  /*21330*/  R2UR UR6, R10 ;  /* 0x000000000a0672ca */ /* 0x000fe200000e0000 */
[----:B-123--:R-:W-:Y:S01]  /*21340*/  VIADD R8, R8, 0x308b0 ;  /* 0x000308b008087836 */ /* 0x00efe20000000000 */
[----:B------:R-:W-:Y:S01]  /*21350*/  R2UR UR7, R11 ;  /* 0x000000000b0772ca */ /* 0x000fe200000e0000 */
[----:B------:R-:W-:Y:S01]  /*21360*/  VIADD R4, R6, 0x400 ;  /* 0x0000040006047836 */ /* 0x000fe20000000000 */
[----:B------:R-:W-:Y:S01]  /*21370*/  PLOP3.LUT P0, PT, PT, PT, PT, 0x80, 0x0 ;  /* 0x000000000000781c */ /* 0x000fe20003f0f070 */
[----:B------:R-:W-:-:S12]  /*21380*/  UIADD3.X UR5, URZ, UR37, URZ, UP0, !UPT ;  /* 0x000000253f057290 */ /* 0x000fd800087fe43f */
.L_x_4917:
        /* <DEDUP_REMOVED lines=15> */
.L_x_4918:
        /* <DEDUP_REMOVED lines=15> */
.L_x_4919:
        /* <DEDUP_REMOVED lines=10> */
.L_x_4905:
[----:B------:R-:W-:Y:S05]  /*21610*/  BSYNC B1 ;  /* 0x0000000000017941 */ /* 0x000fea0003800000 */
.L_x_4904:
        /* <DEDUP_REMOVED lines=8> */
[----:B------:R2:W-:Y:S01]  /*216a0*/  STL [R1+0x2ec], R4 ;  /* 0x0002ec0401007387 */ /* 0x0005e20000100800 */
[----:B------:R-:W-:-:S03]  /*216b0*/  VIADD R9, R9, 0xffffffff ;  /* 0xffffffff09097836 */ /* 0x000fc60000000000 */
[----:B------:R2:W-:Y:S08]  /*216c0*/  STL [R1+0x2f0], R7 ;  /* 0x0002f00701007387 */ /* 0x0005f00000100800 */
[----:B------:R-:W-:Y:S05]  /*216d0*/  @P0 BRA `(.L_x_4920) ;  /* 0xfffffff400a40947 */ /* 0x000fea000383ffff */
.L_x_4882:
[----:B------:R-:W-:Y:S05]  /*216e0*/  BSYNC B0 ;  /* 0x0000000000007941 */ /* 0x000fea0003800000 */
.L_x_4881:
[----:B-12---:R-:W2:Y:S01]  /*216f0*/  LDL R7, [R1+0x304] ;  /* 0x0003040001077983 */ /* 0x006ea20000100800 */
[----:B------:R-:W1:Y:S01]  /*21700*/  LDC R0, c[0x0][0x448] ;  /* 0x00011200ff007b82 */ /* 0x000e620000000800 */
[----:B------:R-:W-:Y:S07]  /*21710*/  @!P5 WARPSYNC.ALL ;  /* 0x000000000000d948 */ /* 0x000fee0003800000 */
[----:B------:R-:W-:Y:S01]  /*21720*/  @!P5 BAR.SYNC.DEFER_BLOCKING 0xc, 0x180 ;  /* 0x030600000000db1d */ /* 0x000fe20000010000 */
[----:B-1----:R-:W-:-:S13]  /*21730*/  ISETP.NE.AND P0, PT, R0, 0x1, PT ;  /* 0x000000010000780c */ /* 0x002fda0003f05270 */
[----:B------:R-:W1:Y:S08]  /*21740*/  @P0 LDC R0, c[0x0][0x44c] ;  /* 0x00011300ff000b82 */ /* 0x000e700000000800 */
[----:B------:R-:W3:Y:S01]  /*21750*/  @P0 LDC R3, c[0x0][0x450] ;  /* 0x00011400ff030b82 */ /* 0x000ee20000000800 */
[----:B--2---:R-:W-:-:S04]  /*21760*/  VIADD R2, R7, 0x7f ;  /* 0x0000007f07027836 */ /* 0x004fc80000000000 */
[----:B-1----:R-:W-:-:S05]  /*21770*/  @P0 IMAD.HI.U32 R0, R2, R0, RZ ;  /* 0x0000000002000227 */ /* 0x002fca00078e00ff */
[----:B---3--:R-:W-:-:S05]  /*21780*/  @P0 SHF.R.U32.HI R2, RZ, R3, R0 ;  /* 0x00000003ff020219 */ /* 0x008fca0000011600 */
        /* <DEDUP_REMOVED lines=16> */
.L_x_4923:
[----:B------:R-:W-:-:S13]  /*21890*/  ISETP.NE.AND P2, PT, R3, 0x1, PT ;  /* 0x000000010300780c */ /* 0x000fda0003f45270 */
[----:B------:R-:W1:Y:S02]  /*218a0*/  @P2 LDC.64 R4, c[0x0][0x9e8] ;  /* 0x00027a00ff042b82 */ /* 0x000e640000000a00 */
[----:B-1----:R-:W-:-:S05]  /*218b0*/  @P2 IMAD.HI.U32 R4, R6, R4, RZ ;  /* 0x0000000406042227 */ /* 0x002fca00078e00ff */
[----:B------:R-:W-:-:S07]  /*218c0*/  @P2 SHF.R.U32.HI R6, RZ, R5, R4 ;  /* 0x00000005ff062219 */ /* 0x000fce0000011604 */
.L_x_4924:
[----:B------:R-:W-:Y:S05]  /*218d0*/  BSYNC B0 ;  /* 0x0000000000007941 */ /* 0x000fea0003800000 */
.L_x_4922:
[----:B------:R-:W-:-:S05]  /*218e0*/  IMAD R6, R6, R3, R3 ;  /* 0x0000000306067224 */ /* 0x000fca00078e0203 */
[----:B------:R-:W-:-:S07]  /*218f0*/  VIMNMX R2, R2, R6, PT ;  /* 0x0000000602027248 */ /* 0x000fce0003fe0100 */
.L_x_4921:
[----:B------:R-:W2:Y:S01]  /*21900*/  LDL R6, [R1+0x330] ;  /* 0x0003300001067983 */ /* 0x000ea20000100800 */
[----:B------:R-:W1:Y:S01]  /*21910*/  @P0 LDC R4, c[0x0][0x44c] ;  /* 0x00011300ff040b82 */ /* 0x000e620000000800 */
[----:B------:R-:W-:Y:S01]  /*21920*/  VIADD R2, R2, 0x5f ;  /* 0x0000005f02027836 */ /* 0x000fe20000000000 */
[----:B------:R-:W-:Y:S01]  /*21930*/  ULDC UR4, c[0x0][0x9dc] ;  /* 0x0002770000047ab9 */ /* 0x000fe20000000800 */
[----:B------:R-:W-:Y:S02]  /*21940*/  IMAD.MOV.U32 R0, RZ, RZ, R7 ;  /* 0x000000ffff007224 */ /* 0x000fe400078e0007 */
[----:B------:R-:W-:-:S03]  /*21950*/  IMAD.HI R2, R2, 0x2aaaaaab, RZ ;  /* 0x2aaaaaab02027827 */ /* 0x000fc600078e02ff */
[----:B------:R-:W3:Y:S01]  /*21960*/  @P0 LDC R5, c[0x0][0x450] ;  /* 0x00011400ff050b82 */ /* 0x000ee20000000800 */
[----:B-1----:R-:W-:-:S05]  /*21970*/  @P0 IMAD.HI.U32 R4, R7, R4, RZ ;  /* 0x0000000407040227 */ /* 0x002fca00078e00ff */
[----:B---3--:R-:W-:Y:S02]  /*21980*/  @P0 SHF.R.U32.HI R0, RZ, R5, R4 ;  /* 0x00000005ff000219 */ /* 0x008fe40000011604 */
[----:B------:R-:W-:-:S03]  /*21990*/  SHF.R.U32.HI R4, RZ, 0x1f, R2 ;  /* 0x0000001fff047819 */ /* 0x000fc60000011602 */
[----:B------:R-:W-:Y:S01]  /*219a0*/  IMAD.IADD R0, R20, 0x1, R0 ;  /* 0x0000000114007824 */ /* 0x000fe200078e0200 */
[----:B------:R-:W-:-:S03]  /*219b0*/  LEA.HI.SX32 R7, R2, R4, 0x1c ;  /* 0x0000000402077211 */ /* 0x000fc600078fe2ff */
[----:B------:R-:W-:Y:S02]  /*219c0*/  VIADD R2, R0, -UR4 ;  /* 0x8000000400027c36 */ /* 0x000fe40008000000 */
        /* <DEDUP_REMOVED lines=13> */
.L_x_4927:
[----:B------:R-:W-:-:S13]  /*21aa0*/  ISETP.NE.AND P0, PT, R3, 0x1, PT ;  /* 0x000000010300780c */ /* 0x000fda0003f05270 */
[----:B------:R-:W1:Y:S02]  /*21ab0*/  @P0 LDC.64 R4, c[0x0][0x9e8] ;  /* 0x00027a00ff040b82 */ /* 0x000e640000000a00 */
[----:B-1----:R-:W-:-:S05]  /*21ac0*/  @P0 IMAD.HI.U32 R4, R0, R4, RZ ;  /* 0x0000000400040227 */ /* 0x002fca00078e00ff */
[----:B------:R-:W-:-:S07]  /*21ad0*/  @P0 SHF.R.U32.HI R0, RZ, R5, R4 ;  /* 0x00000005ff000219 */ /* 0x000fce0000011604 */
.L_x_4928:
[----:B------:R-:W-:Y:S05]  /*21ae0*/  BSYNC B0 ;  /* 0x0000000000007941 */ /* 0x000fea0003800000 */
.L_x_4926:
[----:B------:R-:W-:-:S05]  /*21af0*/  IMAD R0, R0, R3, RZ ;  /* 0x0000000300007224 */ /* 0x000fca00078e02ff */
[----:B------:R-:W-:-:S07]  /*21b00*/  VIMNMX R2, R2, R0, !PT ;  /* 0x0000000002027248 */ /* 0x000fce0007fe0100 */
.L_x_4925:
[----:B------:R-:W-:Y:S01]  /*21b10*/  IMAD.HI R2, R2, 0x2aaaaaab, RZ ;  /* 0x2aaaaaab02027827 */ /* 0x000fe200078e02ff */
[----:B------:R-:W-:Y:S01]  /*21b20*/  ISETP.NE.AND P1, PT, R17, RZ, PT ;  /* 0x000000ff1100720c */ /* 0x000fe20003f25270 */
[----:B------:R1:W-:Y:S01]  /*21b30*/  STL [R1+0x310], RZ ;  /* 0x000310ff01007387 */ /* 0x0003e20000100800 */
[----:B------:R-:W-:Y:S02]  /*21b40*/  BSSY B0, `(.L_x_4929) ;  /* 0x0000024000007945 */ /* 0x000fe40003800000 */
[----:B------:R-:W-:-:S04]  /*21b50*/  SHF.R.U32.HI R0, RZ, 0x1f, R2 ;  /* 0x0000001fff007819 */ /* 0x000fc80000011602 */
[----:B------:R-:W-:-:S04]  /*21b60*/  LEA.HI.SX32 R0, R2, R0, 0x1c ;  /* 0x0000000002007211 */ /* 0x000fc800078fe2ff */
[----:B------:R-:W-:Y:S01]  /*21b70*/  VIMNMX R8, RZ, R0, !PT ;  /* 0x00000000ff087248 */ /* 0x000fe20007fe0100 */
[----:B------:R-:W2:Y:S03]  /*21b80*/  @!P1 LDC R17, c[0x0][0x9f0] ;  /* 0x00027c00ff119b82 */ /* 0x000ea60000000800 */
[----:B------:R-:W-:Y:S01]  /*21b90*/  ISETP.GT.AND P0, PT, R6, R8, PT ;  /* 0x000000080600720c */ /* 0x000fe20003f04270 */
[----:B------:R1:W-:-:S12]  /*21ba0*/  STL [R1+0x30c], R8 ;  /* 0x00030c0801007387 */ /* 0x0003d80000100800 */
[----:B-1----:R-:W-:Y:S05]  /*21bb0*/  @!P0 BRA `(.L_x_4930) ;  /* 0x0000000000708947 */ /* 0x002fea0003800000 */
[----:B--2---:R-:W-:-:S04]  /*21bc0*/  IABS R0, R17 ;  /* 0x0000001100007213 */ /* 0x004fc80000000000 */
        /* <DEDUP_REMOVED lines=27> */
.L_x_4930:
[----:B------:R-:W-:Y:S05]  /*21d80*/  BSYNC B0 ;  /* 0x0000000000007941 */ /* 0x000fea0003800000 */
.L_x_4929:
[----:B------:R-:W3:Y:S04]  /*21d90*/  LDL R0, [R1+0x310] ;  /* 0x0003100001007983 */ /* 0x000ee80000100800 */
[----:B-1----:R-:W3:Y:S01]  /*21da0*/  LDL R2, [R1+0x328] ;  /* 0x0003280001027983 */ /* 0x002ee20000100800 */
[----:B------:R-:W-:Y:S01]  /*21db0*/  BSSY B7, `(.L_x_4931) ;  /* 0x000045a000077945 */ /* 0x000fe20003800000 */
[----:B---3--:R-:W-:-:S05]  /*21dc0*/  IMAD R2, R2, R0, R8 ;  /* 0x0000000002027224 */ /* 0x008fca00078e0208 */
[----:B------:R-:W-:Y:S01]  /*21dd0*/  VIADDMNMX R0, R2, R0, R6, PT ;  /* 0x0000000002007246 */ /* 0x000fe20003800106 */
[----:B------:R1:W-:Y:S03]  /*21de0*/  STL [R1+0x300], R2 ;  /* 0x0003000201007387 */ /* 0x0003e60000100800 */
[----:B------:R-:W-:Y:S01]  /*21df0*/  ISETP.GT.AND P0, PT, R0, R2, PT ;  /* 0x000000020000720c */ /* 0x000fe20003f04270 */
[----:B------:R1:W-:-:S12]  /*21e00*/  STL [R1+0x318], R0 ;  /* 0x0003180001007387 */ /* 0x0003d80000100800 */
[----:B-1----:R-:W-:Y:S05]  /*21e10*/  @P0 BRA `(.L_x_4932) ;  /* 0x00000000004c0947 */ /* 0x002fea0003800000 */
[----:B------:R-:W1:Y:S02]  /*21e20*/  S2R R0, SR_TID.X ;  /* 0x0000000000007919 */ /* 0x000e640000002100 */
[----:B-1----:R-:W-:-:S04]  /*21e30*/  LOP3.LUT R0, R0, 0x7f, RZ, 0xc0, !PT ;  /* 0x0000007f00007812 */ /* 0x002fc800078ec0ff */
[----:B------:R-:W-:-:S13]  /*21e40*/  ISETP.NE.AND P1, PT, R0, RZ, PT ;  /* 0x000000ff0000720c */ /* 0x000fda0003f25270 */
[----:B------:R-:W-:Y:S05]  /*21e50*/  @P1 BRA `(.L_x_4933) ;  /* 0x00000044003c1947 */ /* 0x000fea0003800000 */
[----:B------:R-:W1:Y:S01]  /*21e60*/  S2R R3, SR_LANEID ;  /* 0x0000000000037919 */ /* 0x000e620000000000 */
[----:B------:R-:W-:Y:S01]  /*21e70*/  VOTEU.ANY UR4, UPT, PT ;  /* 0x0000000000047886 */ /* 0x000fe200038e0100 */
[----:B------:R-:W3:Y:S01]  /*21e80*/  LDC.64 R4, c[0x0][0xc60] ;  /* 0x00031800ff047b82 */ /* 0x000ee20000000a00 */
[----:B------:R-:W1:Y:S01]  /*21e90*/  FLO.U32 R0, UR4 ;  /* 0x0000000400007d00 */ /* 0x000e6200080e0000 */
[----:B------:R-:W-:-:S07]  /*21ea0*/  ULDC.64 UR6, c[0x0][0x208] ;  /* 0x0000820000067ab9 */ /* 0x000fce0000000a00 */
[----:B------:R-:W3:Y:S01]  /*21eb0*/  POPC R2, UR4 ;  /* 0x0000000400027d09 */ /* 0x000ee20008000000 */
[----:B-1----:R-:W-:-:S13]  /*21ec0*/  ISETP.EQ.U32.AND P0, PT, R0, R3, PT ;  /* 0x000000030000720c */ /* 0x002fda0003f02070 */
[----:B---3--:R-:W3:Y:S01]  /*21ed0*/  @P0 ATOMG.E.ADD.STRONG.GPU PT, R5, desc[UR6][R4.64], R2 ;  /* 0x00000002040509a8 */ /* 0x008ee200081ee1c6 */
[----:B------:R-:W1:Y:S02]  /*21ee0*/  S2R R3, SR_LTMASK ;  /* 0x0000000000037919 */ /* 0x000e640000003900 */
[----:B-1----:R-:W-:-:S06]  /*21ef0*/  LOP3.LUT R3, R3, UR4, RZ, 0xc0, !PT ;  /* 0x0000000403037c12 */ /* 0x002fcc000f8ec0ff */
[----:B------:R-:W1:Y:S01]  /*21f00*/  POPC R3, R3 ;  /* 0x0000000300037309 */ /* 0x000e620000000000 */
[----:B---3--:R-:W1:Y:S02]  /*21f10*/  SHFL.IDX PT, R0, R5, R0, 0x1f ;  /* 0x00001f0005007589 */ /* 0x008e6400000e0000 */
[----:B-1----:R-:W-:-:S05]  /*21f20*/  IADD3 R0, R0, UR39, R3 ;  /* 0x0000002700007c10 */ /* 0x002fca000fffe003 */
[----:B------:R4:W-:Y:S01]  /*21f30*/  STL [R1+0x2d0], R0 ;  /* 0x0002d00001007387 */ /* 0x0009e20000100800 */
[----:B------:R-:W-:Y:S05]  /*21f40*/  BRA `(.L_x_4933) ;  /* 0x0000004400007947 */ /* 0x000fea0003800000 */
.L_x_4932:
        /* <DEDUP_REMOVED lines=20> */
.L_x_4935:
[----:B------:R-:W-:Y:S05]  /*22090*/  BSYNC B6 ;  /* 0x0000000000067941 */ /* 0x000fea0003800000 */
.L_x_4934:
[----:B------:R-:W-:Y:S01]  /*220a0*/  VIADD R0, R19, 0x400 ;  /* 0x0000040013007836 */ /* 0x000fe20000000000 */
[----:B------:R-:W-:Y:S04]  /*220b0*/  BSSY B6, `(.L_x_4936) ;  /* 0x0000022000067945 */ /* 0x000fe80003800000 */
[----:B------:R-:W-:-:S13]  /*220c0*/  LOP3.LUT P0, RZ, R0, 0x3ff, RZ, 0xc0, !PT ;  /* 0x000003ff00ff7812 */ /* 0x000fda000780c0ff */
[----:B------:R-:W-:Y:S05]  /*220d0*/  @!P0 BRA `(.L_x_4937) ;  /* 0x00000000007c8947 */ /* 0x000fea0003800000 */
[----:B--2---:R-:W-:Y:S01]  /*220e0*/  MOV R17, 0x0 ;  /* 0x0000000000117802 */ /* 0x004fe20000000f00 */
        /* <DEDUP_REMOVED lines=15> */
.L_x_4938:
        /* <DEDUP_REMOVED lines=15> */
.L_x_4937:
[----:B------:R-:W-:Y:S05]  /*222d0*/  BSYNC B6 ;  /* 0x0000000000067941 */ /* 0x000fea0003800000 */
.L_x_4936:
[----:B------:R-:W3:Y:S01]  /*222e0*/  LDL R0, [R1+0x2dc] ;  /* 0x0002dc0001007983 */ /* 0x000ee20000100800 */
[----:B------:R-:W-:Y:S02]  /*222f0*/  ULDC.64 UR4, c[0x0][0x9f8] ;  /* 0x00027e0000047ab9 */ /* 0x000fe40000000a00 */
[----:B------:R-:W-:Y:S01]  /*22300*/  ISETP.NE.U32.AND P0, PT, RZ, UR4, PT ;  /* 0x00000004ff007c0c */ /* 0x000fe2000bf05070 */
[----:B--2---:R-:W2:Y:S01]  /*22310*/  LDL R17, [R1+0x318] ;  /* 0x0003180001117983 */ /* 0x004ea20000100800 */
[----:B------:R-:W-:Y:S02]  /*22320*/  ULDC.64 UR6, c[0x0][0x208] ;  /* 0x0000820000067ab9 */ /* 0x000fe40000000a00 */
[----:B------:R-:W-:Y:S01]  /*22330*/  ISETP.NE.AND.EX P0, PT, RZ, UR5, PT, P0 ;  /* 0x00000005ff007c0c */ /* 0x000fe2000bf05300 */
[----:B------:R-:W-:-:S12]  /*22340*/  ULDC.64 UR4, c[0x0][0xa08] ;  /* 0x0002820000047ab9 */ /* 0x000fd80000000a00 */
[----:B------:R-:W1:Y:S01]  /*22350*/  @P0 LDC.64 R2, c[0x0][0x9f8] ;  /* 0x00027e00ff020b82 */ /* 0x000e620000000a00 */
[----:B---3--:R-:W-:Y:S02]  /*22360*/  IMAD.MOV.U32 R7, RZ, RZ, R0 ;  /* 0x000000ffff077224 */ /* 0x008fe400078e0000 */
[----:B-1----:R-:W-:-:S05]  /*22370*/  @P0 IMAD.WIDE R2, R0, 0x4, R2 ;  /* 0x0000000400020825 */ /* 0x002fca00078e0202 */
[----:B------:R1:W3:Y:S01]  /*22380*/  @P0 LDG.E R7, desc[UR6][R2.64] ;  /* 0x0000000602070981 */ /* 0x0002e2000c1e1900 */
[----:B--2---:R-:W-:Y:S01]  /*22390*/  VIADD R0, R17, 0xffffffff ;  /* 0xffffffff11007836 */ /* 0x004fe20000000000 */
[----:B-1----:R-:W1:Y:S02]  /*223a0*/  LDC.64 R2, c[0x0][0x418] ;  /* 0x00010600ff027b82 */ /* 0x002e640000000a00 */
[----:B-1----:R-:W-:Y:S01]  /*223b0*/  LOP3.LUT P0, RZ, R2, UR4, RZ, 0xfc, !PT ;  /* 0x0000000402ff7c12 */ /* 0x002fe2000f80fcff */
[----:B------:R-:W-:-:S03]  /*223c0*/  UMOV UR4, 0xffffffff ;  /* 0xffffffff00047882 */ /* 0x000fc60000000000 */
[----:B------:R-:W-:Y:S02]  /*223d0*/  LOP3.LUT P0, RZ, R3, UR5, RZ, 0xfc, P0 ;  /* 0x0000000503ff7c12 */ /* 0x000fe4000800fcff */
[----:B---3--:R-:W-:Y:S01]  /*223e0*/  SHF.R.S32.HI R8, RZ, 0x1f, R7 ;  /* 0x0000001fff087819 */ /* 0x008fe20000011407 */
        /* <DEDUP_REMOVED lines=8> */
.L_x_5087:
        /* <DEDUP_REMOVED lines=9> */
.L_x_5090:
        /* <DEDUP_REMOVED lines=25> */
.L_x_4942:
[----:B------:R-:W4:Y:S04]  /*22690*/  LDL R0, [R1+0x2e0] ;  /* 0x0002e00001007983 */ /* 0x000f280000100800 */
[----:B---3--:R-:W3:Y:S01]  /*226a0*/  LDL R2, [R1+0x2e4] ;  /* 0x0002e40001027983 */ /* 0x008ee20000100800 */
[----:B----4-:R-:W-:Y:S01]  /*226b0*/  IMAD R0, R0, 0x8, R19 ;  /* 0x0000000800007824 */ /* 0x010fe200078e0213 */
[----:B---3--:R-:W-:-:S04]  /*226c0*/  SHF.L.U32 R2, R2, 0x1f, RZ ;  /* 0x0000001f02027819 */ /* 0x008fc800000006ff */
[----:B------:R-:W3:Y:S02]  /*226d0*/  SYNCS.PHASECHK.TRANS64.TRYWAIT P0, [R0+URZ+0x30840], R2 ;  /* 0x03084002000075a7 */ /* 0x000ee4000800017f */
[----:B---3--:R-:W-:Y:S05]  /*226e0*/  @!P0 BRA `(.L_x_4943) ;  /* 0x0000006000508947 */ /* 0x008fea0003800000 */
.L_x_5091:
        /* <DEDUP_REMOVED lines=9> */
.L_x_4944:
[----:B--2---:R-:W2:Y:S04]  /*22780*/  LDL R4, [R1+0x2e0] ;  /* 0x0002e00001047983 */ /* 0x004ea80000100800 */
[----:B------:R-:W2:Y:S04]  /*22790*/  LDL R3, [R1+0x2d4] ;  /* 0x0002d40001037983 */ /* 0x000ea80000100800 */
[----:B---34-:R-:W3:Y:S01]  /*227a0*/  LDL R2, [R1+0x2e8] ;  /* 0x0002e80001027983 */ /* 0x018ee20000100800 */
        /* <DEDUP_REMOVED lines=12> */
[----:B--2---:R-:W-:Y:S01]  /*22870*/  IMAD R0, R4, 0x9000, R19 ;  /* 0x0000900004007824 */ /* 0x004fe200078e0213 */
[----:B------:R-:W-:-:S04]  /*22880*/  R2UR UR11, R3 ;  /* 0x00000000030b72ca */ /* 0x000fc800000e0000 */
        /* <DEDUP_REMOVED lines=10> */
[----:B--2---:R-:W-:Y:S01]  /*22930*/  UMOV UR8, UR15 ;  /* 0x0000000f00087c82 */ /* 0x004fe20008000000 */
[----:B------:R-:W-:Y:S02]  /*22940*/  UMOV UR10, UR17 ;  /* 0x00000011000a7c82 */ /* 0x000fe40008000000 */
[----:B------:R2:W-:Y:S02]  /*22950*/  UTMALDG.4D [UR8], [UR4], desc[UR6] ;  /* 0x00000608040075b4 */ /* 0x0005e40008019000 */
[----:B--2---:R-:W-:Y:S01]  /*22960*/  UMOV UR8, UR16 ;  /* 0x0000001000087c82 */ /* 0x004fe20008000000 */
[----:B------:R-:W-:-:S02]  /*22970*/  UMOV UR10, UR14 ;  /* 0x0000000e000a7c82 */ /* 0x000fc40008000000 */
[----:B------:R3:W-:Y:S02]  /*22980*/  UTMALDG.4D [UR8], [UR4], desc[UR6] ;  /* 0x00000608040075b4 */ /* 0x0007e40008019000 */
[----:B---3--:R-:W-:Y:S01]  /*22990*/  NOP ;  /* 0x0000000000007918 */ /* 0x008fe20000000000 */
.L_x_4940:
        /* <DEDUP_REMOVED lines=31> */
.L_x_4946:
[----:B------:R-:W-:Y:S05]  /*22b90*/  BSYNC B6 ;  /* 0x0000000000067941 */ /* 0x000fea0003800000 */
.L_x_4945:
[----:B--2---:R-:W2:Y:S01]  /*22ba0*/  LDL.LU R0, [R1+0x31c] ;  /* 0x00031c0001007983 */ /* 0x004ea20000300800 */
[----:B------:R-:W-:Y:S01]  /*22bb0*/  ULDC.64 UR6, c[0x0][0xa00] ;  /* 0x0002800000067ab9 */ /* 0x000fe20000000a00 */
[----:B-1----:R-:W1:Y:S02]  /*22bc0*/  LDC R7, c[0x0][0x448] ;  /* 0x00011200ff077b82 */ /* 0x002e640000000800 */
[----:B------:R-:W2:Y:S04]  /*22bd0*/  LDL.LU.64 R2, [R1+0x320] ;  /* 0x0003200001027983 */ /* 0x000ea80000300a00 */
[----:B------:R-:W3:Y:S04]  /*22be0*/  LDL R6, [R1+0x2dc] ;  /* 0x0002dc0001067983 */ /* 0x000ee80000100800 */
[----:B------:R-:W4:Y:S01]  /*22bf0*/  LDL R11, [R1+0x304] ;  /* 0x00030400010b7983 */ /* 0x000f220000100800 */
[----:B------:R-:W-:Y:S01]  /*22c00*/  ISETP.NE.U32.AND P0, PT, RZ, UR6, PT ;  /* 0x00000006ff007c0c */ /* 0x000fe2000bf05070 */
[----:B------:R-:W-:-:S03]  /*22c10*/  ULDC.64 UR4, c[0x0][0x2d8] ;  /* 0x0000b60000047ab9 */ /* 0x000fc60000000a00 */
[----:B------:R-:W-:Y:S01]  /*22c20*/  ISETP.NE.AND.EX P0, PT, RZ, UR7, PT, P0 ;  /* 0x00000007ff007c0c */ /* 0x000fe2000bf05300 */
[----:B------:R-:W5:Y:S02]  /*22c30*/  S2R R5, SR_TID.X ;  /* 0x0000000000057919 */ /* 0x000f640000002100 */
[----:B-----5:R-:W-:-:S04]  /*22c40*/  LOP3.LUT R5, R5, 0x7f, RZ, 0xc0, !PT ;  /* 0x0000007f05057812 */ /* 0x020fc800078ec0ff */
[----:B------:R-:W-:Y:S01]  /*22c50*/  SHF.R.U32.HI R5, RZ, 0x3, R5 ;  /* 0x00000003ff057819 */ /* 0x000fe20000011605 */
[----:B------:R-:W5:Y:S02]  /*22c60*/  S2R R10, SR_TID.X ;  /* 0x00000000000a7919 */ /* 0x000f640000002100 */
[----:B-----5:R-:W-:-:S05]  /*22c70*/  IMAD.SHL.U32 R9, R10, 0x8, RZ ;  /* 0x000000080a097824 */ /* 0x020fca00078e00ff */
[----:B------:R-:W-:-:S04]  /*22c80*/  LOP3.LUT R9, R9, 0x38, RZ, 0xc0, !PT ;  /* 0x0000003809097812 */ /* 0x000fc800078ec0ff */
[C---:B------:R-:W-:Y:S02]  /*22c90*/  LOP3.LUT R12, R9.reuse, 0x40, RZ, 0xfc, !PT ;  /* 0x00000040090c7812 */ /* 0x040fe400078efcff */
[----:B------:R-:W-:Y:S01]  /*22ca0*/  LOP3.LUT R9, R9, 0x80, RZ, 0xfc, !PT ;  /* 0x0000008009097812 */ /* 0x000fe200078efcff */
[----:B--2---:R-:W-:Y:S01]  /*22cb0*/  IMAD.MOV.U32 R3, RZ, RZ, R0 ;  /* 0x000000ffff037224 */ /* 0x004fe200078e0000 */
[----:B---3--:R-:W-:-:S04]  /*22cc0*/  SHF.R.S32.HI R0, RZ, 0x1f, R6 ;  /* 0x0000001fff007819 */ /* 0x008fc80000011406 */
[----:B------:R-:W-:Y:S02]  /*22cd0*/  SEL R4, R0, RZ, !P0 ;  /* 0x000000ff00047207 */ /* 0x000fe40004000000 */
[----:B------:R-:W-:Y:S02]  /*22ce0*/  SEL R0, R6, RZ, !P0 ;  /* 0x000000ff06007207 */ /* 0x000fe40004000000 */
[----:B------:R-:W2:Y:S01]  /*22cf0*/  S2R R6, SR_TID.X ;  /* 0x0000000000067919 */ /* 0x000ea20000002100 */
[----:B-1----:R-:W-:Y:S01]  /*22d00*/  ISETP.NE.AND P0, PT, R7, 0x1, PT ;  /* 0x000000010700780c */ /* 0x002fe20003f05270 */
[----:B------:R-:W-:-:S04]  /*22d10*/  IMAD.WIDE.U32 R2, R16, UR4, R2 ;  /* 0x0000000410027c25 */ /* 0x000fc8000f8e0002 */
[----:B------:R-:W-:Y:S01]  /*22d20*/  IMAD R3, R16, UR5, R3 ;  /* 0x0000000510037c24 */ /* 0x000fe2000f8e0203 */
[----:B------:R-:W-:Y:S02]  /*22d30*/  ULDC.64 UR4, c[0x0][0x2e0] ;  /* 0x0000b80000047ab9 */ /* 0x000fe40000000a00 */
[----:B------:R-:W-:Y:S02]  /*22d40*/  IMAD R4, R4, UR4, RZ ;  /* 0x0000000404047c24 */ /* 0x000fe4000f8e02ff */
[----:B--2---:R-:W-:-:S03]  /*22d50*/  IMAD.SHL.U32 R8, R6, 0x10, RZ ;  /* 0x0000001006087824 */ /* 0x004fc600078e00ff */
[----:B------:R-:W1:Y:S02]  /*22d60*/  @P0 LDC R6, c[0x0][0x450] ;  /* 0x00011400ff060b82 */ /* 0x000e640000000800 */
[----:B------:R-:W-:-:S06]  /*22d70*/  LOP3.LUT R8, R5, 0x70, R8, 0xf8, !PT ;  /* 0x0000007005087812 */ /* 0x000fcc00078ef808 */
[----:B------:R-:W2:Y:S01]  /*22d80*/  @P0 LDC R5, c[0x0][0x44c] ;  /* 0x00011300ff050b82 */ /* 0x000ea20000000800 */
[----:B------:R-:W-:-:S04]  /*22d90*/  IMAD.WIDE.U32 R2, R0, UR4, R2 ;  /* 0x0000000400027c25 */ /* 0x000fc8000f8e0002 */
[----:B------:R-:W-:Y:S01]  /*22da0*/  IMAD R0, R0, UR5, R4 ;  /* 0x0000000500007c24 */ /* 0x000fe2000f8e0204 */
[----:B------:R-:W-:Y:S01]  /*22db0*/  ULDC.64 UR4, c[0x0][0x2d0] ;  /* 0x0000b40000047ab9 */ /* 0x000fe20000000a00 */
[----:B----4-:R-:W-:Y:S02]  /*22dc0*/  IMAD.IADD R4, R8, 0x1, R11 ;  /* 0x0000000108047824 */ /* 0x010fe400078e020b */
[----:B------:R-:W-:Y:S02]  /*22dd0*/  IMAD.IADD R3, R3, 0x1, R0 ;  /* 0x0000000103037824 */ /* 0x000fe400078e0200 */
[----:B------:R-:W-:Y:S02]  /*22de0*/  IMAD.MOV.U32 R0, RZ, RZ, R4 ;  /* 0x000000ffff007224 */ /* 0x000fe400078e0004 */
[----:B--2---:R-:W-:-:S05]  /*22df0*/  @P0 IMAD.HI.U32 R5, R4, R5, RZ ;  /* 0x0000000504050227 */ /* 0x004fca00078e00ff */
        /* <DEDUP_REMOVED lines=14> */
[----:B------:R-:W-:Y:S02]  /*22ee0*/  IMAD.SHL.U32 R8, R10, 0x8, RZ ;  /* 0x000000080a087824 */ /* 0x000fe400078e00ff */
[----:B------:R-:W-:Y:S01]  /*22ef0*/  IMAD.IADD R3, R3, 0x1, R4 ;  /* 0x0000000103037824 */ /* 0x000fe200078e0204 */
[----:B------:R-:W-:Y:S01]  /*22f00*/  LEA R4, P0, R2, UR4, 0x1 ;  /* 0x0000000402047c11 */ /* 0x000fe2000f8008ff */
[----:B------:R-:W-:Y:S01]  /*22f10*/  ULDC UR4, c[0x0][0x2b8] ;  /* 0x0000ae0000047ab9 */ /* 0x000fe20000000800 */
[----:B------:R-:W-:Y:S02]  /*22f20*/  LOP3.LUT R8, R8, 0x38, RZ, 0xc0, !PT ;  /* 0x0000003808087812 */ /* 0x000fe400078ec0ff */
[----:B------:R-:W-:Y:S01]  /*22f30*/  LEA.HI.X R3, R2, UR5, R3, 0x1, P0 ;  /* 0x0000000502037c11 */ /* 0x000fe200080f0c03 */
[----:B------:R-:W-:Y:S01]  /*22f40*/  UMOV UR5, 0xffffffff ;  /* 0xffffffff00057882 */ /* 0x000fe20000000000 */
[----:B------:R-:W-:-:S02]  /*22f50*/  LOP3.LUT R10, R10, 0x7f, RZ, 0xc0, !PT ;  /* 0x0000007f0a0a7812 */ /* 0x000fc400078ec0ff */
[----:B------:R-:W-:Y:S02]  /*22f60*/  ISETP.GE.AND P3, PT, R8, UR4, PT ;  /* 0x0000000408007c0c */ /* 0x000fe4000bf66270 */
[----:B------:R-:W-:Y:S02]  /*22f70*/  ISETP.GE.AND P0, PT, R12, UR4, PT ;  /* 0x000000040c007c0c */ /* 0x000fe4000bf06270 */
[----:B------:R-:W-:Y:S02]  /*22f80*/  ISETP.GE.AND P1, PT, R9, UR4, PT ;  /* 0x0000000409007c0c */ /* 0x000fe4000bf26270 */
[----:B------:R-:W-:Y:S01]  /*22f90*/  SHF.R.U32.HI R10, RZ, 0x3, R10 ;  /* 0x00000003ff0a7819 */ /* 0x000fe2000001160a */
[----:B------:R-:W-:Y:S10]  /*22fa0*/  BRA.DIV UR5, `(.L_x_4947) ;  /* 0x0000005a05347947 */ /* 0x000ff4000b800000 */
[----:B------:R-:W2:Y:S04]  /*22fb0*/  LDL.LU R6, [R1+0x314] ;  /* 0x0003140001067983 */ /* 0x000ea80000300800 */
[----:B------:R-:W3:Y:S04]  /*22fc0*/  LDL.LU R11, [R1+0x304] ;  /* 0x00030400010b7983 */ /* 0x000ee80000300800 */
[----:B------:R-:W4:Y:S01]  /*22fd0*/  LDL R9, [R1+0x2fc] ;  /* 0x0002fc0001097983 */ /* 0x000f220000100800 */
[----:B------:R-:W-:Y:S01]  /*22fe0*/  ULDC.64 UR4, c[0x0][0x208] ;  /* 0x0000820000047ab9 */ /* 0x000fe20000000a00 */
[----:B--2---:R-:W-:-:S02]  /*22ff0*/  IMAD R2, R6, R7, RZ ;  /* 0x0000000706027224 */ /* 0x004fc400078e02ff */
[----:B------:R-:W1:Y:S01]  /*23000*/  SHFL.IDX PT, R7, R4, RZ, 0x181f ;  /* 0x00181fff04077589 */ /* 0x000e6200000e0000 */
[----:B---3--:R-:W-:-:S03]  /*23010*/  IMAD.IADD R0, R10, 0x1, R11 ;  /* 0x000000010a007824 */ /* 0x008fc600078e020b */
[----:B------:R-:W2:Y:S01]  /*23020*/  SHFL.IDX PT, R6, R3, RZ, 0x181f ;  /* 0x00181fff03067589 */ /* 0x000ea200000e0000 */
[C---:B------:R-:W-:Y:S01]  /*23030*/  VIADD R5, R0.reuse, 0x10 ;  /* 0x0000001000057836 */ /* 0x040fe20000000000 */
[----:B------:R-:W-:-:S13]  /*23040*/  ISETP.GE.AND P2, PT, R0, R2, PT ;  /* 0x000000020000720c */ /* 0x000fda0003f46270 */
[----:B-1----:R-:W-:-:S05]  /*23050*/  @!P2 LEA R7, P4, R8, R7, 0x1 ;  /* 0x000000070807a211 */ /* 0x002fca00078808ff */
[----:B--2---:R-:W-:-:S05]  /*23060*/  @!P2 IMAD.X R6, RZ, RZ, R6, P4 ;  /* 0x000000ffff06a224 */ /* 0x004fca00020e0606 */
[----:B------:R-:W-:-:S04]  /*23070*/  @!P2 LOP3.LUT R7, R7, R6, RZ, 0x3c, !PT ;  /* 0x000000060707a212 */ /* 0x000fc800078e3cff */
[----:B------:R-:W-:-:S04]  /*23080*/  @!P2 LOP3.LUT R6, R7, R6, RZ, 0x3c, !PT ;  /* 0x000000060706a212 */ /* 0x000fc800078e3cff */
[----:B------:R-:W-:-:S05]  /*23090*/  @!P2 LOP3.LUT R7, R7, R6, RZ, 0x3c, !PT ;  /* 0x000000060707a212 */ /* 0x000fca00078e3cff */
[----:B------:R-:W-:Y:S01]  /*230a0*/  @!PT LDS RZ, [RZ] ;  /* 0x00000000fffff984 */ /* 0x000fe20000000800 */
[----:B----4-:R-:W-:Y:S04]  /*230b0*/  @!P2 LDGSTS.E.BYPASS.LTC128B.128 [R9+0x12400], desc[UR4][R6.64], !P3 ;  /* 0x124000000609afae */ /* 0x010fe8000d901d44 */
[----:B------:R-:W-:Y:S04]  /*230c0*/  @!P2 LDGSTS.E.BYPASS.LTC128B.128 [R9+0x16400], desc[UR4][R6.64+0x80], !P0 ;  /* 0x164000800609afae */ /* 0x000fe8000c101d44 */
[----:B------:R1:W-:Y:S01]  /*230d0*/  @!P2 LDGSTS.E.BYPASS.LTC128B.128 [R9+0x1a400], desc[UR4][R6.64+0x100], !P1 ;  /* 0x1a4001000609afae */ /* 0x0003e2000c901d44 */
[----:B------:R-:W-:-:S03]  /*230e0*/  ISETP.GE.AND P2, PT, R5, R2, PT ;  /* 0x000000020500720c */ /* 0x000fc60003f46270 */
[----:B------:R-:W2:Y:S04]  /*230f0*/  SHFL.IDX PT, R5, R4, 0x1, 0x181f ;  /* 0x00381f0004057f89 */ /* 0x000ea800000e0000 */
[----:B-1----:R-:W1:Y:S06]  /*23100*/  SHFL.IDX PT, R6, R3, 0x1, 0x181f ;  /* 0x00381f0003067f89 */ /* 0x002e6c00000e0000 */
[----:B--2---:R-:W-:-:S05]  /*23110*/  @!P2 LEA R5, P4, R8, R5, 0x1 ;  /* 0x000000050805a211 */ /* 0x004fca00078808ff */
[----:B-1----:R-:W-:-:S04]  /*23120*/  @!P2 IMAD.X R6, RZ, RZ, R6, P4 ;  /* 0x000000ffff06a224 */ /* 0x002fc800020e0606 */
[----:B------:R-:W-:Y:S02]  /*23130*/  @!P2 IMAD.MOV.U32 R7, RZ, RZ, R6 ;  /* 0x000000ffff07a224 */ /* 0x000fe400078e0006 */
[----:B------:R-:W-:Y:S02]  /*23140*/  @!P2 IMAD.MOV.U32 R6, RZ, RZ, R5 ;  /* 0x000000ffff06a224 */ /* 0x000fe400078e0005 */
[----:B------:R-:W-:-:S03]  /*23150*/  VIADD R5, R0, 0x20 ;  /* 0x0000002000057836 */ /* 0x000fc60000000000 */
[----:B------:R-:W-:Y:S04]  /*23160*/  @!P2 LDGSTS.E.BYPASS.LTC128B.128 [R9+0x12c00], desc[UR4][R6.64], !P3 ;  /* 0x12c000000609afae */ /* 0x000fe8000d901d44 */
        /* <DEDUP_REMOVED lines=53> */
[----:B------:R1:W2:Y:S04]  /*234c0*/  SHFL.IDX PT, R5, R3, 0x7, 0x181f ;  /* 0x00f81f0003057f89 */ /* 0x0002a800000e0000 */
[----:B------:R1:W-:Y:S04]  /*234d0*/  @!P2 LDGSTS.E.BYPASS.LTC128B.128 [R9+0x15400], desc[UR4][R6.64], !P3 ;  /* 0x154000000609afae */ /* 0x0003e8000d901d44 */
[----:B------:R1:W-:Y:S04]  /*234e0*/  @!P2 LDGSTS.E.BYPASS.LTC128B.128 [R9+0x19400], desc[UR4][R6.64+0x80], !P0 ;  /* 0x194000800609afae */ /* 0x0003e8000c101d44 */
[----:B------:R1:W-:Y:S04]  /*234f0*/  @!P2 LDGSTS.E.BYPASS.LTC128B.128 [R9+0x1d400], desc[UR4][R6.64+0x100], !P1 ;  /* 0x1d4001000609afae */ /* 0x0003e8000c901d44 */
[----:B------:R1:W3:Y:S02]  /*23500*/  SHFL.IDX PT, R3, R4, 0x7, 0x181f ;  /* 0x00f81f0004037f89 */ /* 0x0002e400000e0000 */
.L_x_5108:
[----:B------:R-:W-:Y:S01]  /*23510*/  VIADD R0, R0, 0x70 ;  /* 0x0000007000007836 */ /* 0x000fe20000000000 */
[----:B------:R-:W-:Y:S04]  /*23520*/  BSSY B0, `(.L_x_4948) ;  /* 0x000000d000007945 */ /* 0x000fe80003800000 */
[----:B------:R-:W-:-:S13]  /*23530*/  ISETP.GE.AND P2, PT, R0, R2, PT ;  /* 0x000000020000720c */ /* 0x000fda0003f46270 */
[----:B------:R-:W-:Y:S05]  /*23540*/  @P2 BRA `(.L_x_4949) ;  /* 0x0000000000282947 */ /* 0x000fea0003800000 */
[----:B-1----:R-:W4:Y:S01]  /*23550*/  LDL R4, [R1+0x2fc] ;  /* 0x0002fc0001047983 */ /* 0x002f220000100800 */
[----:B---3--:R-:W-:Y:S01]  /*23560*/  LEA R2, P2, R8, R3, 0x1 ;  /* 0x0000000308027211 */ /* 0x008fe200078408ff */
[----:B------:R-:W-:-:S04]  /*23570*/  ULDC.64 UR4, c[0x0][0x208] ;  /* 0x0000820000047ab9 */ /* 0x000fc80000000a00 */
[----:B--2---:R-:W-:-:S05]  /*23580*/  IMAD.X R3, RZ, RZ, R5, P2 ;  /* 0x000000ffff037224 */ /* 0x004fca00010e0605 */
[----:B------:R-:W-:Y:S01]  /*23590*/  @!PT LDS RZ, [RZ] ;  /* 0x00000000fffff984 */ /* 0x000fe20000000800 */
[----:B------:R-:W-:Y:S01]  /*235a0*/  @!PT LDS RZ, [RZ] ;  /* 0x00000000fffff984 */ /* 0x000fe20000000800 */
[----:B------:R-:W-:Y:S01]  /*235b0*/  @!PT LDS RZ, [RZ] ;  /* 0x00000000fffff984 */ /* 0x000fe20000000800 */
[----:B----4-:R4:W-:Y:S04]  /*235c0*/  LDGSTS.E.BYPASS.LTC128B.128 [R4+0x15c00], desc[UR4][R2.64], !P3 ;  /* 0x15c0000002047fae */ /* 0x0109e8000d901d44 */
[----:B------:R4:W-:Y:S04]  /*235d0*/  LDGSTS.E.BYPASS.LTC128B.128 [R4+0x19c00], desc[UR4][R2.64+0x80], !P0 ;  /* 0x19c0008002047fae */ /* 0x0009e8000c101d44 */
[----:B------:R4:W-:Y:S02]  /*235e0*/  LDGSTS.E.BYPASS.LTC128B.128 [R4+0x1dc00], desc[UR4][R2.64+0x100], !P1 ;  /* 0x1dc0010002047fae */ /* 0x0009e4000c901d44 */
.L_x_4949:
[----:B------:R-:W-:Y:S05]  /*235f0*/  BSYNC B0 ;  /* 0x0000000000007941 */ /* 0x000fea0003800000 */
.L_x_4948:
[----:B------:R-:W-:Y:S01]  /*23600*/  NOP ;  /* 0x0000000000007918 */ /* 0x000fe20000000000 */
[----:B------:R-:W-:-:S13]  /*23610*/  PLOP3.LUT P0, PT, PT, PT, PT, 0x80, 0x0 ;  /* 0x000000000000781c */ /* 0x000fda0003f0f070 */
.L_x_4950:
        /* <DEDUP_REMOVED lines=18> */
.L_x_5109:
[----:B------:R-:W-:Y:S05]  /*23740*/  BSYNC B0 ;  /* 0x0000000000007941 */ /* 0x000fea0003800000 */
.L_x_4951:
[----:B------:R-:W4:Y:S04]  /*23750*/  LDL R2, [R1+0x318] ;  /* 0x0003180001027983 */ /* 0x000f280000100800 */
[----:B-1----:R-:W5:Y:S01]  /*23760*/  LDL R4, [R1+0x300] ;  /* 0x0003000001047983 */ /* 0x002f620000100800 */
[----:B------:R-:W-:Y:S01]  /*23770*/  BSSY B0, `(.L_x_4953) ;  /* 0x0000250000007945 */ /* 0x000fe20003800000 */
[----:B----4-:R-:W-:-:S05]  /*23780*/  VIADD R0, R2, 0xfffffffe ;  /* 0xfffffffe02007836 */ /* 0x010fca0000000000 */
[----:B-----5:R-:W-:-:S13]  /*23790*/  ISETP.GE.AND P0, PT, R0, R4, PT ;  /* 0x000000040000720c */ /* 0x020fda0003f06270 */
[----:B------:R-:W-:Y:S05]  /*237a0*/  @!P0 BRA `(.L_x_4954) ;  /* 0x0000002400308947 */ /* 0x000fea0003800000 */
[----:B---3--:R-:W3:Y:S04]  /*237b0*/  LDL.LU R3, [R1+0x328] ;  /* 0x0003280001037983 */ /* 0x008ee80000300800 */
[----:B------:R-:W4:Y:S04]  /*237c0*/  LDL.LU R7, [R1+0x310] ;  /* 0x0003100001077983 */ /* 0x000f280000300800 */
[----:B------:R-:W5:Y:S04]  /*237d0*/  LDL.LU R2, [R1+0x334] ;  /* 0x0003340001027983 */ /* 0x000f680000300800 */
[----:B------:R-:W5:Y:S04]  /*237e0*/  LDL.LU R6, [R1+0x30c] ;  /* 0x00030c0001067983 */ /* 0x000f680000300800 */
[----:B--2---:R-:W2:Y:S01]  /*237f0*/  LDL.LU R5, [R1+0x330] ;  /* 0x0003300001057983 */ /* 0x004ea20000300800 */
[----:B------:R-:W-:Y:S01]  /*23800*/  LOP3.LUT R10, RZ, R4, RZ, 0x33, !PT ;  /* 0x00000004ff0a7212 */ /* 0x000fe200078e33ff */
[----:B------:R-:W-:Y:S01]  /*23810*/  BSSY B2, `(.L_x_4955) ;  /* 0x00000cb000027945 */ /* 0x000fe20003800000 */
[----:B---3--:R-:W-:-:S04]  /*23820*/  VIADD R3, R3, 0x1 ;  /* 0x0000000103037836 */ /* 0x008fc80000000000 */
[----:B----4-:R-:W-:Y:S01]  /*23830*/  IMAD R3, R3, R7, RZ ;  /* 0x0000000703037224 */ /* 0x010fe200078e02ff */
[----:B-----5:R-:W-:-:S04]  /*23840*/  LOP3.LUT R2, RZ, R2, RZ, 0x33, !PT ;  /* 0x00000002ff027212 */ /* 0x020fc800078e33ff */
[----:B------:R-:W-:-:S04]  /*23850*/  LOP3.LUT R3, RZ, R3, RZ, 0x33, !PT ;  /* 0x00000003ff037212 */ /* 0x000fc800078e33ff */
[----:B------:R-:W-:Y:S02]  /*23860*/  VIADDMNMX R2, R3, -R6, R2, !PT ;  /* 0x8000000603027246 */ /* 0x000fe40007800102 */
[----:B--2---:R-:W-:-:S04]  /*23870*/  LOP3.LUT R7, RZ, R5, RZ, 0x33, !PT ;  /* 0x00000005ff077212 */ /* 0x004fc800078e33ff */
        /* <DEDUP_REMOVED lines=42> */
.L_x_4959:
[----:B------:R-:W-:Y:S01]  /*23b20*/  IMAD R3, R8, 0x8, R19 ;  /* 0x0000000808037824 */ /* 0x000fe200078e0213 */
[----:B------:R-:W-:Y:S01]  /*23b30*/  SHF.L.U32 R2, R9, 0x1f, RZ ;  /* 0x0000001f09027819 */ /* 0x000fe200000006ff */
[----:B------:R-:W-:Y:S03]  /*23b40*/  BSSY B3, `(.L_x_4960) ;  /* 0x0000003000037945 */ /* 0x000fe60003800000 */
[----:B------:R-:W2:Y:S02]  /*23b50*/  SYNCS.PHASECHK.TRANS64.TRYWAIT P0, [R3+URZ+0x30840], R2 ;  /* 0x03084002030075a7 */ /* 0x000ea4000800017f */
[----:B--2---:R-:W-:Y:S05]  /*23b60*/  @!P0 BRA `(.L_x_4961) ;  /* 0x0000005800448947 */ /* 0x004fea0003800000 */
.L_x_5110:
[----:B------:R-:W-:Y:S05]  /*23b70*/  BSYNC B3 ;  /* 0x0000000000037941 */ /* 0x000fea0003800000 */
.L_x_4960:
        /* <DEDUP_REMOVED lines=10> */
.L_x_4963:
[----:B------:R-:W-:Y:S05]  /*23c20*/  BSYNC B3 ;  /* 0x0000000000037941 */ /* 0x000fea0003800000 */
.L_x_4962:
[----:B-12---:R-:W2:Y:S01]  /*23c30*/  LDL R2, [R1+0x2e8] ;  /* 0x0002e80001027983 */ /* 0x006ea20000100800 */
        /* <DEDUP_REMOVED lines=11> */
.L_x_4964:
        /* <DEDUP_REMOVED lines=16> */
.L_x_4965:
        /* <DEDUP_REMOVED lines=16> */
.L_x_4966:
        /* <DEDUP_REMOVED lines=10> */
[----:B------:R-:W2:Y:S04]  /*23f90*/  LDL.LU R14, [R1+0x2e4] ;  /* 0x0002e400010e7983 */ /* 0x000ea80000300800 */
[----:B------:R-:W3:Y:S01]  /*23fa0*/  LDL R6, [R1+0x2e0] ;  /* 0x0002e00001067983 */ /* 0x000ee20000100800 */
[----:B------:R-:W-:Y:S01]  /*23fb0*/  BSSY B3, `(.L_x_4967) ;  /* 0x0000005000037945 */ /* 0x000fe20003800000 */
[----:B--2---:R-:W-:Y:S01]  /*23fc0*/  SHF.L.U32 R3, R14, 0x1f, RZ ;  /* 0x0000001f0e037819 */ /* 0x004fe200000006ff */
[----:B---3--:R-:W-:-:S04]  /*23fd0*/  IMAD R2, R6, 0x8, R19 ;  /* 0x0000000806027824 */ /* 0x008fc800078e0213 */
[----:B------:R-:W1:Y:S02]  /*23fe0*/  SYNCS.PHASECHK.TRANS64.TRYWAIT P0, [R2+URZ+0x30860], R3 ;  /* 0x03086003020075a7 */ /* 0x000e64000800017f */
[----:B-1----:R-:W-:Y:S05]  /*23ff0*/  @!P0 BRA `(.L_x_4968) ;  /* 0x0000005400348947 */ /* 0x002fea0003800000 */
.L_x_5111:
[----:B------:R-:W-:Y:S05]  /*24000*/  BSYNC B3 ;  /* 0x0000000000037941 */ /* 0x000fea0003800000 */
.L_x_4967:
[----:B------:R-:W2:Y:S01]  /*24010*/  S2R R5, SR_TID.X ;  /* 0x0000000000057919 */ /* 0x000ea20000002100 */
[----:B------:R-:W-:-:S04]  /*24020*/  UPRMT UR4, UR38, 0x9910, URZ ;  /* 0x0000991026047896 */ /* 0x000fc8000800003f */
[----:B------:R-:W-:Y:S01]  /*24030*/  UISETP.NE.AND UP0, UPT, UR4, 0x2, UPT ;  /* 0x000000020400788c */ /* 0x000fe2000bf05270 */
[----:B--2---:R-:W-:-:S04]  /*24040*/  LOP3.LUT R5, R5, 0x7f, RZ, 0xc0, !PT ;  /* 0x0000007f05057812 */ /* 0x004fc800078ec0ff */
[----:B------:R-:W-:-:S13]  /*24050*/  ISETP.NE.AND P0, PT, R5, RZ, PT ;  /* 0x000000ff0500720c */ /* 0x000fda0003f05270 */
[----:B-1----:R-:W-:-:S04]  /*24060*/  @!P0 IMAD.MOV.U32 R3, RZ, RZ, 0x9000 ;  /* 0x00009000ff038424 */ /* 0x002fc800078e00ff */
[----:B------:R1:W-:Y:S01]  /*24070*/  @!P0 SYNCS.ARRIVE.TRANS64 RZ, [R2+URZ+0x30850], R3 ;  /* 0x0308500302ff89a7 */ /* 0x0003e2000800003f */
[----:B------:R-:W-:-:S13]  /*24080*/  PLOP3.LUT P0, PT, PT, PT, UP0, 0x80, 0x0 ;  /* 0x000000000000781c */ /* 0x000fda0003f0f008 */
[----:B-1----:R-:W-:Y:S05]  /*24090*/  @P0 BRA `(.L_x_4969) ;  /* 0x0000000000040947 */ /* 0x002fea0003800000 */
[----:B------:R-:W-:Y:S01]  /*240a0*/  BPT.TRAP 0x1 ;  /* 0x000000040000795c */ /* 0x000fe20000300000 */
.L_x_4969:
[----:B------:R-:W-:Y:S01]  /*240b0*/  LOP3.LUT P0, RZ, R18, 0x8, RZ, 0xc0, !PT ;  /* 0x0000000812ff7812 */ /* 0x000fe2000780c0ff */
[----:B------:R-:W-:-:S12]  /*240c0*/  BSSY B3, `(.L_x_4970) ;  /* 0x0000003000037945 */ /* 0x000fd80003800000 */
[----:B------:R-:W-:Y:S05]  /*240d0*/  @P0 BRA `(.L_x_4971) ;  /* 0x0000000000040947 */ /* 0x000fea0003800000 */
[----:B------:R-:W-:Y:S01]  /*240e0*/  BPT.TRAP 0x1 ;  /* 0x000000040000795c */ /* 0x000fe20000300000 */
.L_x_4971:
[----:B------:R-:W-:Y:S05]  /*240f0*/  BSYNC B3 ;  /* 0x0000000000037941 */ /* 0x000fea0003800000 */
.L_x_4970:
        /* <DEDUP_REMOVED lines=13> */
.L_x_4972:
        /* <DEDUP_REMOVED lines=12> */
[----:B------:R-:W-:Y:S01]  /*24290*/  PLOP3.LUT P0, PT, PT, PT, PT, 0x80, 0x0 ;  /* 0x000000000000781c */ /* 0x000fe20003f0f070 */
[----:B------:R-:W-:Y:S01]  /*242a0*/  UMOV UR6, 0x0 ;  /* 0x0000000000067882 */ /* 0x000fe20000000000 */
[----:B------:R-:W-:-:S11]  /*242b0*/  UMOV UR7, 0x14f00000 ;  /* 0x14f0000000077882 */ /* 0x000fd60000000000 */
.L_x_4973:
        /* <DEDUP_REMOVED lines=15> */
.L_x_4974:
        /* <DEDUP_REMOVED lines=10> */
[----:B------:R1:W-:Y:S01]  /*24450*/  STL [R1+0x2d4], R0 ;  /* 0x0002d40001007387 */ /* 0x0003e20000100800 */
[----:B------:R-:W-:-:S07]  /*24460*/  IMAD.MOV.U32 R17, RZ, RZ, R4 ;  /* 0x000000ffff117224 */ /* 0x000fce00078e0004 */
.L_x_4958:
[----:B------:R-:W-:Y:S05]  /*24470*/  BSYNC B1 ;  /* 0x0000000000017941 */ /* 0x000fea0003800000 */
.L_x_4957:
[----:B-1----:R-:W2:Y:S04]  /*24480*/  LDL.LU R0, [R1+0x318] ;  /* 0x0003180001007983 */ /* 0x002ea80000300800 */
[----:B------:R1:W-:Y:S04]  /*24490*/  STL [R1+0x2e0], R8 ;  /* 0x0002e00801007387 */ /* 0x0003e80000100800 */
[----:B------:R1:W-:Y:S02]  /*244a0*/  STL [R1+0x2e4], R9 ;  /* 0x0002e40901007387 */ /* 0x0003e40000100800 */
[----:B-12---:R-:W-:-:S07]  /*244b0*/  VIADD R0, R0, 0xfffffffd ;  /* 0xfffffffd00007836 */ /* 0x006fce0000000000 */
.L_x_4956:
[----:B------:R-:W-:Y:S05]  /*244c0*/  BSYNC B2 ;  /* 0x0000000000027941 */ /* 0x000fea0003800000 */
.L_x_4955:
[----:B------:R-:W-:-:S05]  /*244d0*/  VIADD R10, R10, 0xfffffffe ;  /* 0xfffffffe0a0a7836 */ /* 0x000fca0000000000 */
[----:B------:R-:W-:-:S13]  /*244e0*/  ISETP.NE.AND P0, PT, R10, R7, PT ;  /* 0x000000070a00720c */ /* 0x000fda0003f05270 */
[----:B------:R-:W-:Y:S05]  /*244f0*/  @!P0 BRA `(.L_x_4954) ;  /* 0x0000001400dc8947 */ /* 0x000fea0003800000 */
[----:B------:R-:W-:-:S07]  /*24500*/  IMAD.MOV.U32 R9, RZ, RZ, R17 ;  /* 0x000000ffff097224 */ /* 0x000fce00078e0011 */
.L_x_5011:
        /* <DEDUP_REMOVED lines=10> */
[----:B-1----:R-:W-:Y:S06]  /*245b0*/  @!P1 BRA `(.L_x_4976) ;  /* 0x0000000800b89947 */ /* 0x002fec0003800000 */
        /* <DEDUP_REMOVED lines=25> */
.L_x_4977:
[----:B------:R-:W-:Y:S01]  /*24750*/  IMAD R3, R4, 0x8, R19 ;  /* 0x0000000804037824 */ /* 0x000fe200078e0213 */
[----:B------:R-:W-:Y:S01]  /*24760*/  SHF.L.U32 R2, R5, 0x1f, RZ ;  /* 0x0000001f05027819 */ /* 0x000fe200000006ff */
[----:B------:R-:W-:Y:S03]  /*24770*/  BSSY B2, `(.L_x_4978) ;  /* 0x0000003000027945 */ /* 0x000fe60003800000 */
[----:B------:R-:W2:Y:S02]  /*24780*/  SYNCS.PHASECHK.TRANS64.TRYWAIT P0, [R3+URZ+0x30840], R2 ;  /* 0x03084002030075a7 */ /* 0x000ea4000800017f */
[----:B--2---:R-:W-:Y:S05]  /*24790*/  @!P0 BRA `(.L_x_4979) ;  /* 0x0000004c00608947 */ /* 0x004fea0003800000 */
.L_x_5112:
[----:B------:R-:W-:Y:S05]  /*247a0*/  BSYNC B2 ;  /* 0x0000000000027941 */ /* 0x000fea0003800000 */
.L_x_4978:
[----:B------:R-:W3:Y:S01]  /*247b0*/  S2R R7, SR_TID.X ;  /* 0x0000000000077919 */ /* 0x000ee20000002100 */
[----:B------:R-:W-:Y:S01]  /*247c0*/  BSSY B2, `(.L_x_4980) ;  /* 0x0000009000027945 */ /* 0x000fe20003800000 */
[----:B---3--:R-:W-:-:S04]  /*247d0*/  LOP3.LUT R7, R7, 0x7f, RZ, 0xc0, !PT ;  /* 0x0000007f07077812 */ /* 0x008fc800078ec0ff */
[----:B------:R-:W-:-:S13]  /*247e0*/  ISETP.NE.AND P0, PT, R7, RZ, PT ;  /* 0x000000ff0700720c */ /* 0x000fda0003f05270 */
[----:B------:R-:W-:Y:S05]  /*247f0*/  @P0 BRA `(.L_x_4981) ;  /* 0x0000000000140947 */ /* 0x000fea0003800000 */
[----:B------:R-:W-:Y:S01]  /*24800*/  LOP3.LUT P1, RZ, R18, 0x1, RZ, 0xc0, !PT ;  /* 0x0000000112ff7812 */ /* 0x000fe2000782c0ff */
[----:B--2---:R-:W-:-:S04]  /*24810*/  IMAD.MOV.U32 R2, RZ, RZ, 0x9000 ;  /* 0x00009000ff027424 */ /* 0x004fc800078e00ff */
[----:B------:R3:W-:Y:S08]  /*24820*/  SYNCS.ARRIVE.TRANS64 RZ, [R3+URZ+0x30830], R2 ;  /* 0x0308300203ff79a7 */ /* 0x0007f0000800003f */
[----:B------:R-:W-:Y:S05]  /*24830*/  @!P1 BRA `(.L_x_4981) ;  /* 0x0000000000049947 */ /* 0x000fea0003800000 */
[----:B------:R-:W-:Y:S01]  /*24840*/  BPT.TRAP 0x1 ;  /* 0x000000040000795c */ /* 0x000fe20000300000 */
.L_x_4981:
[----:B------:R-:W-:Y:S05]  /*24850*/  BSYNC B2 ;  /* 0x0000000000027941 */ /* 0x000fea0003800000 */
.L_x_4980:
[----:B--23--:R-:W2:Y:S01]  /*24860*/  LDL R2, [R1+0x2e8] ;  /* 0x0002e80001027983 */ /* 0x00cea20000100800 */
[----:B------:R-:W-:Y:S01]  /*24870*/  IMAD.MOV.U32 R10, RZ, RZ, RZ ;  /* 0x000000ffff0a7224 */ /* 0x000fe200078e00ff */
[----:B------:R-:W-:Y:S01]  /*24880*/  UIADD3 UR4, UP0, UR36, 0x370, URZ ;  /* 0x0000037024047890 */ /* 0x000fe2000ff1e03f */
[----:B------:R-:W-:Y:S01]  /*24890*/  IMAD R7, R4, 0x9000, R19 ;  /* 0x0000900004077824 */ /* 0x000fe200078e0213 */
[----:B------:R-:W-:Y:S01]  /*248a0*/  PLOP3.LUT P0, PT, PT, PT, PT, 0x80, 0x0 ;  /* 0x000000000000781c */ /* 0x000fe20003f0f070 */
[----:B------:R-:W-:Y:S01]  /*248b0*/  VIADD R3, R3, 0x30830 ;  /* 0x0003083003037836 */ /* 0x000fe20000000000 */
[----:B------:R-:W-:Y:S01]  /*248c0*/  R2UR UR10, R10 ;  /* 0x000000000a0a72ca */ /* 0x000fe200000e0000 */
[----:B-1----:R-:W-:Y:S01]  /*248d0*/  VIADD R8, R7, 0x1e400 ;  /* 0x0001e40007087836 */ /* 0x002fe20000000000 */
[----:B------:R-:W-:Y:S01]  /*248e0*/  UIADD3.X UR5, URZ, UR37, URZ, UP0, !UPT ;  /* 0x000000253f057290 */ /* 0x000fe200087fe43f */
[----:B------:R-:W-:Y:S01]  /*248f0*/  UMOV UR6, 0x0 ;  /* 0x0000000000067882 */ /* 0x000fe20000000000 */
[----:B------:R-:W-:Y:S01]  /*24900*/  UMOV UR7, 0x14f00000 ;  /* 0x14f0000000077882 */ /* 0x000fe20000000000 */
[----:B--2---:R-:W-:-:S10]  /*24910*/  IMAD R2, R6, 0x60, R2 ;  /* 0x0000006006027824 */ /* 0x004fd400078e0202 */
.L_x_4982:
        /* <DEDUP_REMOVED lines=16> */
.L_x_4983:
        /* <DEDUP_REMOVED lines=16> */
.L_x_4984:
        /* <DEDUP_REMOVED lines=17> */
.L_x_5113:
[----:B------:R-:W-:Y:S05]  /*24c30*/  BSYNC B2 ;  /* 0x0000000000027941 */ /* 0x000fea0003800000 */
.L_x_4985:
        /* <DEDUP_REMOVED lines=10> */
.L_x_4987:
[----:B------:R-:W-:Y:S01]  /*24ce0*/  LOP3.LUT P0, RZ, R18, 0x8, RZ, 0xc0, !PT ;  /* 0x0000000812ff7812 */ /* 0x000fe2000780c0ff */
[----:B------:R-:W-:-:S12]  /*24cf0*/  BSSY B2, `(.L_x_4988) ;  /* 0x0000003000027945 */ /* 0x000fd80003800000 */
[----:B------:R-:W-:Y:S05]  /*24d00*/  @P0 BRA `(.L_x_4989) ;  /* 0x0000000000040947 */ /* 0x000fea0003800000 */
[----:B------:R-:W-:Y:S01]  /*24d10*/  BPT.TRAP 0x1 ;  /* 0x000000040000795c */ /* 0x000fe20000300000 */
.L_x_4989:
[----:B------:R-:W-:Y:S05]  /*24d20*/  BSYNC B2 ;  /* 0x0000000000027941 */ /* 0x000fea0003800000 */
.L_x_4988:
        /* <DEDUP_REMOVED lines=13> */
.L_x_4990:
        /* <DEDUP_REMOVED lines=15> */
.L_x_4991:
        /* <DEDUP_REMOVED lines=15> */
.L_x_4992:
        /* <DEDUP_REMOVED lines=12> */
.L_x_4976:
[----:B------:R-:W-:Y:S05]  /*250a0*/  BSYNC B1 ;  /* 0x0000000000017941 */ /* 0x000fea0003800000 */
.L_x_4975:
[----:B------:R-:W-:Y:S01]  /*250b0*/  VIADD R3, R4, 0x1 ;  /* 0x0000000104037836 */ /* 0x000fe20000000000 */
[----:B------:R-:W-:Y:S01]  /*250c0*/  LOP3.LUT P1, RZ, R18, 0x4, RZ, 0xc0, !PT ;  /* 0x0000000412ff7812 */ /* 0x000fe2000782c0ff */
[----:B------:R-:W-:Y:S01]  /*250d0*/  BSSY B1, `(.L_x_4993) ;  /* 0x00000b5000017945 */ /* 0x000fe20003800000 */
[----:B-1----:R-:W-:Y:S02]  /*250e0*/  VIADD R6, R0, 0xffffffff ;  /* 0xffffffff00067836 */ /* 0x002fe40000000000 */
[----:B------:R-:W-:-:S04]  /*250f0*/  ISETP.NE.AND P0, PT, R3, 0x2, PT ;  /* 0x000000020300780c */ /* 0x000fc80003f05270 */
[----:B------:R-:W-:Y:S02]  /*25100*/  SEL R2, RZ, 0x1, P0 ;  /* 0x00000001ff027807 */ /* 0x000fe40000000000 */
[----:B------:R-:W-:Y:S02]  /*25110*/  SEL R11, R3, RZ, P0 ;  /* 0x000000ff030b7207 */ /* 0x000fe40000000000 */
[----:B------:R-:W-:-:S03]  /*25120*/  LOP3.LUT R10, R5, R2, RZ, 0x3c, !PT ;  /* 0x00000002050a7212 */ /* 0x000fc600078e3cff */
        /* <DEDUP_REMOVED lines=9> */
[----:B------:R-:W3:Y:S01]  /*251c0*/  LDC R8, c[0x0][0x43c] ;  /* 0x00010f00ff087b82 */ /* 0x000ee20000000800 */
[----:B------:R-:W-:Y:S02]  /*251d0*/  ULDC.64 UR6, c[0x0][0x428] ;  /* 0x00010a0000067ab9 */ /* 0x000fe40000000a00 */
[----:B------:R-:W4:Y:S01]  /*251e0*/  LDL R12, [R1+0x2d8] ;  /* 0x0002d800010c7983 */ /* 0x000f220000100800 */
[----:B------:R-:W-:Y:S01]  /*251f0*/  ULDC.64 UR8, c[0x0][0x208] ;  /* 0x0000820000087ab9 */ /* 0x000fe20000000a00 */
[----:B---3--:R-:W-:-:S13]  /*25200*/  ISETP.NE.AND P0, PT, R8, 0x1, PT ;  /* 0x000000010800780c */ /* 0x008fda0003f05270 */
[----:B------:R-:W3:Y:S02]  /*25210*/  @P0 LDC.64 R2, c[0x0][0x440] ;  /* 0x00011000ff020b82 */ /* 0x000ee40000000a00 */
[----:B---3--:R-:W-:-:S04]  /*25220*/  @P0 IMAD.HI.U32 R7, R6, R2, RZ ;  /* 0x0000000206070227 */ /* 0x008fc800078e00ff */
[----:B------:R-:W-:Y:S01]  /*25230*/  IMAD.MOV.U32 R2, RZ, RZ, R6 ;  /* 0x000000ffff027224 */ /* 0x000fe200078e0006 */
[----:B------:R-:W-:-:S04]  /*25240*/  @P0 SHF.R.U32.HI R2, RZ, R3, R7 ;  /* 0x00000003ff020219 */ /* 0x000fc80000011607 */
[--C-:B------:R-:W-:Y:S01]  /*25250*/  SHF.R.S32.HI R3, RZ, 0x1f, R2.reuse ;  /* 0x0000001fff037819 */ /* 0x100fe20000011402 */
[----:B------:R-:W-:-:S04]  /*25260*/  IMAD.MOV R7, RZ, RZ, -R2 ;  /* 0x000000ffff077224 */ /* 0x000fc800078e0a02 */
[----:B------:R-:W-:Y:S02]  /*25270*/  IMAD R7, R8, R7, R6 ;  /* 0x0000000708077224 */ /* 0x000fe400078e0206 */
[----:B--2---:R-:W-:-:S04]  /*25280*/  IMAD R8, R13, UR6, RZ ;  /* 0x000000060d087c24 */ /* 0x004fc8000f8e02ff */
[C---:B----4-:R-:W-:Y:S02]  /*25290*/  IMAD R8, R12.reuse, UR7, R8 ;  /* 0x000000070c087c24 */ /* 0x050fe4000f8e0208 */
[----:B------:R-:W-:-:S04]  /*252a0*/  IMAD.WIDE.U32 R2, R12, UR6, R2 ;  /* 0x000000060c027c25 */ /* 0x000fc8000f8e0002 */
[----:B------:R-:W-:Y:S01]  /*252b0*/  IMAD.IADD R3, R8, 0x1, R3 ;  /* 0x0000000108037824 */ /* 0x000fe200078e0203 */
[----:B------:R-:W-:-:S04]  /*252c0*/  LEA R8, P0, R2, UR4, 0x2 ;  /* 0x0000000402087c11 */ /* 0x000fc8000f8010ff */
[----:B------:R-:W-:-:S06]  /*252d0*/  LEA.HI.X R9, R2, UR5, R3, 0x2, P0 ;  /* 0x0000000502097c11 */ /* 0x000fcc00080f1403 */
[----:B------:R2:W5:Y:S03]  /*252e0*/  LDG.E R9, desc[UR8][R8.64] ;  /* 0x0000000808097981 */ /* 0x000566000c1e1900 */
.L_x_4995:
[----:B------:R-:W-:Y:S01]  /*252f0*/  IMAD R3, R11, 0x8, R19 ;  /* 0x000000080b037824 */ /* 0x000fe200078e0213 */
[----:B------:R-:W-:Y:S01]  /*25300*/  SHF.L.U32 R2, R10, 0x1f, RZ ;  /* 0x0000001f0a027819 */ /* 0x000fe200000006ff */
[----:B------:R-:W-:Y:S03]  /*25310*/  BSSY B2, `(.L_x_4996) ;  /* 0x0000003000027945 */ /* 0x000fe60003800000 */
[----:B------:R-:W3:Y:S02]  /*25320*/  SYNCS.PHASECHK.TRANS64.TRYWAIT P0, [R3+URZ+0x30840], R2 ;  /* 0x03084002030075a7 */ /* 0x000ee4000800017f */
[----:B---3--:R-:W-:Y:S05]  /*25330*/  @!P0 BRA `(.L_x_4997) ;  /* 0x0000004000a08947 */ /* 0x008fea0003800000 */
.L_x_5114:
[----:B------:R-:W-:Y:S05]  /*25340*/  BSYNC B2 ;  /* 0x0000000000027941 */ /* 0x000fea0003800000 */
.L_x_4996:
[----:B--2---:R-:W2:Y:S01]  /*25350*/  S2R R8, SR_TID.X ;  /* 0x0000000000087919 */ /* 0x004ea20000002100 */
[----:B------:R-:W-:Y:S01]  /*25360*/  BSSY B2, `(.L_x_4998) ;  /* 0x0000009000027945 */ /* 0x000fe20003800000 */
[----:B--2---:R-:W-:-:S04]  /*25370*/  LOP3.LUT R8, R8, 0x7f, RZ, 0xc0, !PT ;  /* 0x0000007f08087812 */ /* 0x004fc800078ec0ff */
[----:B------:R-:W-:-:S13]  /*25380*/  ISETP.NE.AND P0, PT, R8, RZ, PT ;  /* 0x000000ff0800720c */ /* 0x000fda0003f05270 */
[----:B------:R-:W-:Y:S05]  /*25390*/  @P0 BRA `(.L_x_4999) ;  /* 0x0000000000140947 */ /* 0x000fea0003800000 */
[----:B------:R-:W-:Y:S01]  /*253a0*/  LOP3.LUT P1, RZ, R18, 0x1, RZ, 0xc0, !PT ;  /* 0x0000000112ff7812 */ /* 0x000fe2000782c0ff */
[----:B---3--:R-:W-:-:S04]  /*253b0*/  IMAD.MOV.U32 R2, RZ, RZ, 0x9000 ;  /* 0x00009000ff027424 */ /* 0x008fc800078e00ff */
[----:B------:R2:W-:Y:S08]  /*253c0*/  SYNCS.ARRIVE.TRANS64 RZ, [R3+URZ+0x30830], R2 ;  /* 0x0308300203ff79a7 */ /* 0x0005f0000800003f */
[----:B------:R-:W-:Y:S05]  /*253d0*/  @!P1 BRA `(.L_x_4999) ;  /* 0x0000000000049947 */ /* 0x000fea0003800000 */
[----:B------:R-:W-:Y:S01]  /*253e0*/  BPT.TRAP 0x1 ;  /* 0x000000040000795c */ /* 0x000fe20000300000 */
.L_x_4999:
[----:B------:R-:W-:Y:S05]  /*253f0*/  BSYNC B2 ;  /* 0x0000000000027941 */ /* 0x000fea0003800000 */
.L_x_4998:
[----:B------:R-:W4:Y:S04]  /*25400*/  LDL R8, [R1+0x2e0] ;  /* 0x0002e00001087983 */ /* 0x000f280000100800 */
[----:B--23--:R-:W2:Y:S01]  /*25410*/  LDL R2, [R1+0x2e8] ;  /* 0x0002e80001027983 */ /* 0x00cea20000100800 */
[----:B-1----:R-:W-:Y:S01]  /*25420*/  IMAD.MOV.U32 R11, RZ, RZ, RZ ;  /* 0x000000ffff0b7224 */ /* 0x002fe200078e00ff */
[----:B------:R-:W-:Y:S01]  /*25430*/  UIADD3 UR4, UP0, UR36, 0x370, URZ ;  /* 0x0000037024047890 */ /* 0x000fe2000ff1e03f */
[----:B------:R-:W-:Y:S01]  /*25440*/  PLOP3.LUT P0, PT, PT, PT, PT, 0x80, 0x0 ;  /* 0x000000000000781c */ /* 0x000fe20003f0f070 */
[----:B------:R-:W-:Y:S01]  /*25450*/  VIADD R3, R3, 0x30830 ;  /* 0x0003083003037836 */ /* 0x000fe20000000000 */
[----:B------:R-:W-:Y:S01]  /*25460*/  UMOV UR6, 0x0 ;  /* 0x0000000000067882 */ /* 0x000fe20000000000 */
[----:B------:R-:W-:Y:S01]  /*25470*/  R2UR UR10, R11 ;  /* 0x000000000b0a72ca */ /* 0x000fe200000e0000 */
[----:B------:R-:W-:Y:S01]  /*25480*/  UIADD3.X UR5, URZ, UR37, URZ, UP0, !UPT ;  /* 0x000000253f057290 */ /* 0x000fe200087fe43f */
[----:B------:R-:W-:Y:S01]  /*25490*/  UMOV UR7, 0x14f00000 ;  /* 0x14f0000000077882 */ /* 0x000fe20000000000 */
[----:B----4-:R-:W-:-:S02]  /*254a0*/  IMAD R8, R8, 0x9000, R19 ;  /* 0x0000900008087824 */ /* 0x010fc400078e0213 */
[----:B--2---:R-:W-:Y:S02]  /*254b0*/  IMAD R2, R7, 0x60, R2 ;  /* 0x0000006007027824 */ /* 0x004fe400078e0202 */
[----:B------:R-:W-:-:S08]  /*254c0*/  VIADD R10, R8, 0x1e400 ;  /* 0x0001e400080a7836 */ /* 0x000fd00000000000 */
.L_x_5000:
        /* <DEDUP_REMOVED lines=16> */
.L_x_5001:
        /* <DEDUP_REMOVED lines=16> */
.L_x_5002:
        /* <DEDUP_REMOVED lines=10> */
[----:B------:R-:W-:Y:S01]  /*25770*/  SHF.L.U32 R5, R5, 0x1f, RZ ;  /* 0x0000001f05057819 */ /* 0x000fe200000006ff */
[----:B------:R-:W-:Y:S01]  /*25780*/  IMAD R2, R4, 0x8, R19 ;  /* 0x0000000804027824 */ /* 0x000fe200078e0213 */
[----:B------:R-:W-:Y:S03]  /*25790*/  BSSY B2, `(.L_x_5003) ;  /* 0x0000003000027945 */ /* 0x000fe60003800000 */
[----:B------:R-:W1:Y:S02]  /*257a0*/  SYNCS.PHASECHK.TRANS64.TRYWAIT P0, [R2+URZ+0x30860], R5 ;  /* 0x03086005020075a7 */ /* 0x000e64000800017f */
[----:B-1----:R-:W-:Y:S05]  /*257b0*/  @!P0 BRA `(.L_x_5004) ;  /* 0x0000003c00948947 */ /* 0x002fea0003800000 */
.L_x_5115:
[----:B------:R-:W-:Y:S05]  /*257c0*/  BSYNC B2 ;  /* 0x0000000000027941 */ /* 0x000fea0003800000 */
.L_x_5003:
[----:B------:R-:W2:Y:S01]  /*257d0*/  S2R R3, SR_TID.X ;  /* 0x0000000000037919 */ /* 0x000ea20000002100 */
[----:B------:R-:W-:-:S04]  /*257e0*/  UPRMT UR4, UR38, 0x9910, URZ ;  /* 0x0000991026047896 */ /* 0x000fc8000800003f */
[----:B------:R-:W-:Y:S01]  /*257f0*/  UISETP.NE.AND UP0, UPT, UR4, 0x2, UPT ;  /* 0x000000020400788c */ /* 0x000fe2000bf05270 */
[----:B--2---:R-:W-:-:S04]  /*25800*/  LOP3.LUT R3, R3, 0x7f, RZ, 0xc0, !PT ;  /* 0x0000007f03037812 */ /* 0x004fc800078ec0ff */
[----:B------:R-:W-:-:S13]  /*25810*/  ISETP.NE.AND P0, PT, R3, RZ, PT ;  /* 0x000000ff0300720c */ /* 0x000fda0003f05270 */
[----:B------:R-:W-:-:S04]  /*25820*/  @!P0 IMAD.MOV.U32 R3, RZ, RZ, 0x9000 ;  /* 0x00009000ff038424 */ /* 0x000fc800078e00ff */
[----:B------:R2:W-:Y:S01]  /*25830*/  @!P0 SYNCS.ARRIVE.TRANS64 RZ, [R2+URZ+0x30850], R3 ;  /* 0x0308500302ff89a7 */ /* 0x0005e2000800003f */
[----:B------:R-:W-:-:S13]  /*25840*/  PLOP3.LUT P0, PT, PT, PT, UP0, 0x80, 0x0 ;  /* 0x000000000000781c */ /* 0x000fda0003f0f008 */
[----:B--2---:R-:W-:Y:S05]  /*25850*/  @P0 BRA `(.L_x_5005) ;  /* 0x0000000000040947 */ /* 0x004fea0003800000 */
[----:B------:R-:W-:Y:S01]  /*25860*/  BPT.TRAP 0x1 ;  /* 0x000000040000795c */ /* 0x000fe20000300000 */
.L_x_5005:
[----:B------:R-:W-:Y:S01]  /*25870*/  LOP3.LUT P0, RZ, R18, 0x8, RZ, 0xc0, !PT ;  /* 0x0000000812ff7812 */ /* 0x000fe2000780c0ff */
[----:B------:R-:W-:-:S12]  /*25880*/  BSSY B2, `(.L_x_5006) ;  /* 0x0000003000027945 */ /* 0x000fd80003800000 */
[----:B------:R-:W-:Y:S05]  /*25890*/  @P0 BRA `(.L_x_5007) ;  /* 0x0000000000040947 */ /* 0x000fea0003800000 */
[----:B------:R-:W-:Y:S01]  /*258a0*/  BPT.TRAP 0x1 ;  /* 0x000000040000795c */ /* 0x000fe20000300000 */
.L_x_5007:
[----:B------:R-:W-:Y:S05]  /*258b0*/  BSYNC B2 ;  /* 0x0000000000027941 */ /* 0x000fea0003800000 */
.L_x_5006:
[----:B-1----:R-:W2:Y:S04]  /*258c0*/  LDL R5, [R1+0x2e8] ;  /* 0x0002e80001057983 */ /* 0x002ea80000100800 */
        /* <DEDUP_REMOVED lines=11> */
.L_x_5008:
        /* <DEDUP_REMOVED lines=15> */
.L_x_5009:
        /* <DEDUP_REMOVED lines=15> */
.L_x_5010:
        /* <DEDUP_REMOVED lines=12> */
.L_x_4994:
[----:B------:R-:W-:Y:S05]  /*25c20*/  BSYNC B1 ;  /* 0x0000000000017941 */ /* 0x000fea0003800000 */
.L_x_4993:
[----:B------:R-:W3:Y:S01]  /*25c30*/  LDL R2, [R1+0x300] ;  /* 0x0003000001027983 */ /* 0x000ee20000100800 */
[----:B------:R-:W-:Y:S01]  /*25c40*/  VIADD R0, R0, 0xfffffffe ;  /* 0xfffffffe00007836 */ /* 0x000fe20000000000 */
[----:B---3--:R-:W-:-:S13]  /*25c50*/  ISETP.GT.AND P0, PT, R6, R2, PT ;  /* 0x000000020600720c */ /* 0x008fda0003f04270 */
[----:B------:R-:W-:Y:S05]  /*25c60*/  @P0 BRA `(.L_x_5011) ;  /* 0xffffffe800280947 */ /* 0x000fea000383ffff */
.L_x_4954:
[----:B------:R-:W-:Y:S05]  /*25c70*/  BSYNC B0 ;  /* 0x0000000000007941 */ /* 0x000fea0003800000 */
.L_x_4953:
[----:B------:R-:W4:Y:S01]  /*25c80*/  S2R R2, SR_TID.X ;  /* 0x0000000000027919 */ /* 0x000f220000002100 */
[----:B------:R-:W-:Y:S01]  /*25c90*/  BSSY B0, `(.L_x_5012) ;  /* 0x0000012000007945 */ /* 0x000fe20003800000 */
[----:B----4-:R-:W-:-:S04]  /*25ca0*/  LOP3.LUT R2, R2, 0x7f, RZ, 0xc0, !PT ;  /* 0x0000007f02027812 */ /* 0x010fc800078ec0ff */
[----:B------:R-:W-:-:S13]  /*25cb0*/  ISETP.NE.AND P0, PT, R2, RZ, PT ;  /* 0x000000ff0200720c */ /* 0x000fda0003f05270 */
[----:B------:R-:W-:Y:S05]  /*25cc0*/  @P0 BRA `(.L_x_5013) ;  /* 0x0000000000380947 */ /* 0x000fea0003800000 */
[----:B------:R-:W4:Y:S01]  /*25cd0*/  S2R R2, SR_LANEID ;  /* 0x0000000000027919 */ /* 0x000f220000000000 */
[----:B------:R-:W-:Y:S01]  /*25ce0*/  VOTEU.ANY UR4, UPT, PT ;  /* 0x0000000000047886 */ /* 0x000fe200038e0100 */
[----:B--2---:R-:W2:Y:S01]  /*25cf0*/  LDC.64 R4, c[0x0][0xc60] ;  /* 0x00031800ff047b82 */ /* 0x004ea20000000a00 */
[----:B------:R-:W4:Y:S01]  /*25d00*/  FLO.U32 R0, UR4 ;  /* 0x0000000400007d00 */ /* 0x000f2200080e0000 */
[----:B------:R-:W-:Y:S01]  /*25d10*/  ULDC.64 UR6, c[0x0][0x208] ;  /* 0x0000820000067ab9 */ /* 0x000fe20000000a00 */
[----:B----4-:R-:W-:-:S06]  /*25d20*/  ISETP.EQ.U32.AND P0, PT, R0, R2, PT ;  /* 0x000000020000720c */ /* 0x010fcc0003f02070 */
[----:B------:R-:W2:Y:S07]  /*25d30*/  POPC R2, UR4 ;  /* 0x0000000400027d09 */ /* 0x000eae0008000000 */
[----:B--2---:R-:W2:Y:S04]  /*25d40*/  @P0 ATOMG.E.ADD.STRONG.GPU PT, R2, desc[UR6][R4.64], R2 ;  /* 0x00000002040209a8 */ /* 0x004ea800081ee1c6 */
[----:B--2---:R2:W4:Y:S02]  /*25d50*/  SHFL.IDX PT, R2, R2, R0, 0x1f ;  /* 0x00001f0002027589 */ /* 0x00452400000e0000 */
[----:B--2---:R-:W2:Y:S02]  /*25d60*/  S2R R0, SR_LTMASK ;  /* 0x0000000000007919 */ /* 0x004ea40000003900 */
[----:B--2---:R-:W-:-:S06]  /*25d70*/  LOP3.LUT R0, R0, UR4, RZ, 0xc0, !PT ;  /* 0x0000000400007c12 */ /* 0x004fcc000f8ec0ff */
[----:B------:R-:W4:Y:S02]  /*25d80*/  POPC R0, R0 ;  /* 0x0000000000007309 */ /* 0x000f240000000000 */
[----:B----4-:R-:W-:-:S05]  /*25d90*/  IADD3 R0, R2, UR39, R0 ;  /* 0x0000002702007c10 */ /* 0x010fca000fffe000 */
[----:B------:R4:W-:Y:S02]  /*25da0*/  STL [R1+0x2d0], R0 ;  /* 0x0002d00001007387 */ /* 0x0009e40000100800 */
.L_x_5013:
[----:B------:R-:W-:Y:S05]  /*25db0*/  BSYNC B0 ;  /* 0x0000000000007941 */ /* 0x000fea0003800000 */
.L_x_5012:
[----:B------:R-:W-:Y:S01]  /*25dc0*/  LOP3.LUT P0, RZ, R18, 0x4, RZ, 0xc0, !PT ;  /* 0x0000000412ff7812 */ /* 0x000fe2000780c0ff */
[----:B------:R-:W-:-:S12]  /*25dd0*/  BSSY B0, `(.L_x_5014) ;  /* 0x000004e000007945 */ /* 0x000fd80003800000 */
[----:B------:R-:W-:Y:S05]  /*25de0*/  @!P0 BRA `(.L_x_5015) ;  /* 0x0000000400308947 */ /* 0x000fea0003800000 */
[----:B----4-:R-:W4:Y:S04]  /*25df0*/  LDL R0, [R1+0x2e0] ;  /* 0x0002e00001007983 */ /* 0x010f280000100800 */
[----:B------:R-:W5:Y:S01]  /*25e00*/  LDL R2, [R1+0x2e4] ;  /* 0x0002e40001027983 */ /* 0x000f620000100800 */
[----:B------:R-:W-:Y:S01]  /*25e10*/  BSSY B1, `(.L_x_5016) ;  /* 0x0000005000017945 */ /* 0x000fe20003800000 */
[----:B----4-:R-:W-:Y:S01]  /*25e20*/  IMAD R0, R0, 0x8, R19 ;  /* 0x0000000800007824 */ /* 0x010fe200078e0213 */
[----:B-----5:R-:W-:-:S04]  /*25e30*/  SHF.L.U32 R2, R2, 0x1f, RZ ;  /* 0x0000001f02027819 */ /* 0x020fc800000006ff */
[----:B------:R-:W4:Y:S02]  /*25e40*/  SYNCS.PHASECHK.TRANS64.TRYWAIT P0, [R0+URZ+0x30860], R2 ;  /* 0x03086002000075a7 */ /* 0x000f24000800017f */
[----:B----4-:R-:W-:Y:S05]  /*25e50*/  @!P0 BRA `(.L_x_5017) ;  /* 0x0000003800008947 */ /* 0x010fea0003800000 */
.L_x_5116:
[----:B------:R-:W-:Y:S05]  /*25e60*/  BSYNC B1 ;  /* 0x0000000000017941 */ /* 0x000fea0003800000 */
.L_x_5016:
[----:B---3--:R-:W3:Y:S01]  /*25e70*/  S2R R3, SR_TID.X ;  /* 0x0000000000037919 */ /* 0x008ee20000002100 */
[----:B------:R-:W-:-:S04]  /*25e80*/  UPRMT UR4, UR38, 0x9910, URZ ;  /* 0x0000991026047896 */ /* 0x000fc8000800003f */
[----:B------:R-:W-:Y:S01]  /*25e90*/  UISETP.NE.AND UP0, UPT, UR4, 0x2, UPT ;  /* 0x000000020400788c */ /* 0x000fe2000bf05270 */
[----:B---3--:R-:W-:-:S04]  /*25ea0*/  LOP3.LUT R3, R3, 0x7f, RZ, 0xc0, !PT ;  /* 0x0000007f03037812 */ /* 0x008fc800078ec0ff */
[----:B------:R-:W-:-:S13]  /*25eb0*/  ISETP.NE.AND P0, PT, R3, RZ, PT ;  /* 0x000000ff0300720c */ /* 0x000fda0003f05270 */
[----:B----4-:R-:W-:-:S04]  /*25ec0*/  @!P0 IMAD.MOV.U32 R2, RZ, RZ, 0x9000 ;  /* 0x00009000ff028424 */ /* 0x010fc800078e00ff */
[----:B------:R3:W-:Y:S01]  /*25ed0*/  @!P0 SYNCS.ARRIVE.TRANS64 RZ, [R0+URZ+0x30850], R2 ;  /* 0x0308500200ff89a7 */ /* 0x0007e2000800003f */
[----:B------:R-:W-:-:S13]  /*25ee0*/  PLOP3.LUT P0, PT, PT, PT, UP0, 0x80, 0x0 ;  /* 0x000000000000781c */ /* 0x000fda0003f0f008 */
[----:B---3--:R-:W-:Y:S05]  /*25ef0*/  @P0 BRA `(.L_x_5018) ;  /* 0x0000000000040947 */ /* 0x008fea0003800000 */
[----:B------:R-:W-:Y:S01]  /*25f00*/  BPT.TRAP 0x1 ;  /* 0x000000040000795c */ /* 0x000fe20000300000 */
.L_x_5018:
[----:B------:R-:W-:Y:S01]  /*25f10*/  LOP3.LUT P0, RZ, R18, 0x8, RZ, 0xc0, !PT ;  /* 0x0000000812ff7812 */ /* 0x000fe2000780c0ff */
[----:B------:R-:W-:-:S12]  /*25f20*/  BSSY B1, `(.L_x_5019) ;  /* 0x0000003000017945 */ /* 0x000fd80003800000 */
[----:B------:R-:W-:Y:S05]  /*25f30*/  @P0 BRA `(.L_x_5020) ;  /* 0x0000000000040947 */ /* 0x000fea0003800000 */
[----:B------:R-:W-:Y:S01]  /*25f40*/  BPT.TRAP 0x1 ;  /* 0x000000040000795c */ /* 0x000fe20000300000 */
.L_x_5020:
[----:B------:R-:W-:Y:S05]  /*25f50*/  BSYNC B1 ;  /* 0x0000000000017941 */ /* 0x000fea0003800000 */
.L_x_5019:
[----:B------:R-:W3:Y:S04]  /*25f60*/  LDL R2, [R1+0x2e0] ;  /* 0x0002e00001027983 */ /* 0x000ee80000100800 */
[----:B------:R-:W4:Y:S04]  /*25f70*/  LDL.LU R4, [R1+0x2e8] ;  /* 0x0002e80001047983 */ /* 0x000f280000300800 */
[----:B------:R-:W4:Y:S01]  /*25f80*/  LDL.LU R3, [R1+0x2d4] ;  /* 0x0002d40001037983 */ /* 0x000f220000300800 */
        /* <DEDUP_REMOVED lines=8> */
[----:B----4-:R-:W-:Y:S02]  /*26010*/  IMAD R3, R3, 0x60, R4 ;  /* 0x0000006003037824 */ /* 0x010fe400078e0204 */
[----:B------:R-:W-:-:S07]  /*26020*/  VIADD R4, R2, 0x400 ;  /* 0x0000040002047836 */ /* 0x000fce0000000000 */
.L_x_5021:
        /* <DEDUP_REMOVED lines=10> */
[----:B------:R-:W-:Y:S01]  /*260d0*/  PLOP3.LUT P0, PT, PT, PT, PT, 0x80, 0x0 ;  /* 0x000000000000781c */ /* 0x000fe20003f0f070 */
[----:B------:R-:W-:Y:S01]  /*260e0*/  VIADD R4, R2, 0x3400 ;  /* 0x0000340002047836 */ /* 0x000fe20000000000 */
[----:B------:R-:W-:Y:S01]  /*260f0*/  UMOV UR6, 0x0 ;  /* 0x0000000000067882 */ /* 0x000fe20000000000 */
[----:B------:R-:W-:Y:S01]  /*26100*/  UMOV UR7, 0x14f00000 ;  /* 0x14f0000000077882 */ /* 0x000fe20000000000 */
[----:B------:R-:W-:-:S09]  /*26110*/  UMOV UR10, 0x40 ;  /* 0x00000040000a7882 */ /* 0x000fd20000000000 */
.L_x_5022:
        /* <DEDUP_REMOVED lines=15> */
.L_x_5023:
        /* <DEDUP_REMOVED lines=10> */
.L_x_5015:
[----:B------:R-:W-:Y:S05]  /*262b0*/  BSYNC B0 ;  /* 0x0000000000007941 */ /* 0x000fea0003800000 */
.L_x_5014:
[----:B--2---:R-:W4:Y:S04]  /*262c0*/  LDL.LU R5, [R1+0x2e0] ;  /* 0x0002e00001057983 */ /* 0x004f280000300800 */
[----:B------:R-:W2:Y:S01]  /*262d0*/  LDL.LU R4, [R1+0x2e4] ;  /* 0x0002e40001047983 */ /* 0x000ea20000300800 */
[----:B----4-:R-:W-:-:S05]  /*262e0*/  VIADD R0, R5, 0x1 ;  /* 0x0000000105007836 */ /* 0x010fca0000000000 */
[----:B------:R-:W-:-:S04]  /*262f0*/  ISETP.NE.AND P0, PT, R0, 0x2, PT ;  /* 0x000000020000780c */ /* 0x000fc80003f05270 */
[----:B------:R-:W-:Y:S02]  /*26300*/  SEL R2, RZ, 0x1, P0 ;  /* 0x00000001ff027807 */ /* 0x000fe40000000000 */
[----:B------:R-:W-:Y:S02]  /*26310*/  SEL R0, R0, RZ, P0 ;  /* 0x000000ff00007207 */ /* 0x000fe40000000000 */
[----:B--2---:R-:W-:-:S03]  /*26320*/  LOP3.LUT R4, R4, R2, RZ, 0x3c, !PT ;  /* 0x0000000204047212 */ /* 0x004fc600078e3cff */
[----:B------:R2:W-:Y:S04]  /*26330*/  STL [R1+0x2e0], R0 ;  /* 0x0002e00001007387 */ /* 0x0005e80000100800 */
[----:B------:R2:W-:Y:S02]  /*26340*/  STL [R1+0x2e4], R4 ;  /* 0x0002e40401007387 */ /* 0x0005e40000100800 */
.L_x_4933:
[----:B------:R-:W-:Y:S05]  /*26350*/  BSYNC B7 ;  /* 0x0000000000077941 */ /* 0x000fea0003800000 */
.L_x_4931:
[----:B------:R-:W-:-:S13]  /*26360*/  LOP3.LUT P0, RZ, R18, 0x10, RZ, 0xc0, !PT ;  /* 0x0000001012ff7812 */ /* 0x000fda000780c0ff */
[----:B------:R-:W-:Y:S05]  /*26370*/  @!P0 BRA `(.L_x_5024) ;  /* 0x0000000000288947 */ /* 0x000fea0003800000 */
[----:B------:R-:W-:Y:S05]  /*26380*/  WARPSYNC.ALL ;  /* 0x0000000000007948 */ /* 0x000fea0003800000 */
[----:B------:R-:W5:Y:S08]  /*26390*/  S2UR UR5, SR_CgaCtaId ;  /* 0x00000000000579c3 */ /* 0x000f700000008800 */
[----:B------:R-:W-:Y:S06]  /*263a0*/  BAR.SYNC.DEFER_BLOCKING 0x5, 0x180 ;  /* 0x0146000000007b1d */ /* 0x000fec0000010000 */
[----:B------:R-:W-:-:S02]  /*263b0*/  UMOV UR4, 0x400 ;  /* 0x0000040000047882 */ /* 0x000fc40000000000 */
[----:B-----5:R-:W-:-:S06]  /*263c0*/  ULEA UR4, UR5, UR4, 0x18 ;  /* 0x0000000405047291 */ /* 0x020fcc000f8ec03f */
[----:B------:R-:W-:-:S05]  /*263d0*/  IMAD.U32 R19, RZ, RZ, UR4 ;  /* 0x00000004ff137e24 */ /* 0x000fca000f8e00ff */
[----:B--2---:R-:W2:Y:S04]  /*263e0*/  LDS.128 R4, [R19+0x308d0] ;  /* 0x0308d00013047984 */ /* 0x004ea80000000c00 */
[----:B--2---:R2:W-:Y:S01]  /*263f0*/  STL.128 [R1+0x2d0], R4 ;  /* 0x0002d00401007387 */ /* 0x0045e20000100c00 */
[----:B------:R-:W-:Y:S06]  /*26400*/  BAR.ARV 0x4, 0x180 ;  /* 0x0106000000007b1d */ /* 0x000fec0000002000 */
[----:B------:R-:W-:Y:S05]  /*26410*/  BRA `(.L_x_5025) ;  /* 0x0000001000387947 */ /* 0x000fea0003800000 */
.L_x_5024:
[----:B------:R-:W5:Y:S01]  /*26420*/  LDL R16, [R1+0x2f8] ;  /* 0x0002f80001107983 */ /* 0x000f620000100800 */
[----:B------:R-:W-:Y:S01]  /*26430*/  UMOV UR4, 0xffffffff ;  /* 0xffffffff00047882 */ /* 0x000fe20000000000 */
[----:B-----5:R-:W-:Y:S02]  /*26440*/  ISETP.NE.AND P5, PT, R16, 0x1f, PT ;  /* 0x0000001f1000780c */ /* 0x020fe40003fa5270 */
[----:B------:R-:W-:Y:S11]  /*26450*/  BRA.DIV UR4, `(.L_x_5026) ;  /* 0x0000003204947947 */ /* 0x000ff6000b800000 */
[----:B---3--:R-:W2:Y:S01]  /*26460*/  LDL R3, [R1+0x2dc] ;  /* 0x0002dc0001037983 */ /* 0x008ea20000100800 */
[----:B------:R-:W-:-:S03]  /*26470*/  ULDC UR4, c[0x0][0xc3c] ;  /* 0x00030f0000047ab9 */ /* 0x000fc60000000800 */
[----:B------:R-:W1:Y:S01]  /*26480*/  LDL.LU R2, [R1+0x2d0] ;  /* 0x0002d00001027983 */ /* 0x000e620000300800 */
[----:B------:R-:W-:Y:S01]  /*26490*/  ULDC.64 UR6, c[0x0][0x208] ;  /* 0x0000820000067ab9 */ /* 0x000fe20000000a00 */
[----:B------:R-:W-:Y:S01]  /*264a0*/  LOP3.LUT P4, RZ, R18, 0x1, RZ, 0xc0, !PT ;  /* 0x0000000112ff7812 */ /* 0x000fe2000788c0ff */
[----:B--2-4-:R-:W-:Y:S02]  /*264b0*/  IMAD.IADD R0, R3, 0x1, R16 ;  /* 0x0000000103007824 */ /* 0x014fe400078e0210 */
[----:B-1----:R-:W-:-:S03]  /*264c0*/  IMAD.MOV.U32 R10, RZ, RZ, R2 ;  /* 0x000000ffff0a7224 */ /* 0x002fc600078e0002 */
[----:B------:R-:W-:-:S13]  /*264d0*/  ISETP.GE.OR P0, PT, R0, UR4, !P5 ;  /* 0x0000000400007c0c */ /* 0x000fda000ef06670 */
[----:B------:R-:W1:Y:S08]  /*264e0*/  @!P0 LDC.64 R2, c[0x0][0xc80] ;  /* 0x00032000ff028b82 */ /* 0x000e700000000a00 */
[----:B------:R-:W2:Y:S01]  /*264f0*/  @!P0 LDC.64 R6, c[0x0][0xc78] ;  /* 0x00031e00ff068b82 */ /* 0x000ea20000000a00 */
        /* <DEDUP_REMOVED lines=13> */
[----:B--2---:R-:W-:Y:S01]  /*265d0*/  @!P0 IMAD.MOV.U32 R6, RZ, RZ, R2 ;  /* 0x000000ffff068224 */ /* 0x004fe200078e0002 */
[----:B------:R-:W-:-:S03]  /*265e0*/  ISETP.GE.U32.AND P0, PT, R16, 0x2, PT ;  /* 0x000000021000780c */ /* 0x000fc60003f06070 */
        /* <DEDUP_REMOVED lines=17> */
.L_x_5126:
[----:B------:R-:W-:Y:S02]  /*26700*/  ULDC UR4, c[0x0][0xc38] ;  /* 0x00030e0000047ab9 */ /* 0x000fe40000000800 */
[----:B------:R-:W-:-:S04]  /*26710*/  IMAD.U32 R2, RZ, RZ, UR4 ;  /* 0x00000004ff027e24 */ /* 0x000fc8000f8e00ff */
[----:B--2---:R-:W-:-:S04]  /*26720*/  IMAD R9, R9, R2, RZ ;  /* 0x0000000209097224 */ /* 0x004fc800078e02ff */
[----:B------:R-:W-:-:S05]  /*26730*/  IMAD.IADD R0, R0, 0x1, R9 ;  /* 0x0000000100007824 */ /* 0x000fca00078e0209 */
[----:B------:R-:W-:-:S13]  /*26740*/  ISETP.GT.AND P4, PT, R0, R5, PT ;  /* 0x000000050000720c */ /* 0x000fda0003f84270 */
[----:B------:R-:W-:Y:S05]  /*26750*/  @P4 BRA `(.L_x_5027) ;  /* 0x0000000000b04947 */ /* 0x000fea0003800000 */
.L_x_5030:
[----:B------:R-:W2:Y:S01]  /*26760*/  LDL.LU R3, [R1+0x2dc] ;  /* 0x0002dc0001037983 */ /* 0x000ea20000300800 */
[----:B------:R-:W3:Y:S01]  /*26770*/  LDC R2, c[0x0][0xc3c] ;  /* 0x00030f00ff027b82 */ /* 0x000ee20000000800 */
[----:B--2---:R-:W-:-:S05]  /*26780*/  VIADD R3, R3, 0x1f ;  /* 0x0000001f03037836 */ /* 0x004fca0000000000 */
[----:B---3--:R-:W-:-:S13]  /*26790*/  ISETP.GE.AND P4, PT, R3, R2, PT ;  /* 0x000000020300720c */ /* 0x008fda0003f86270 */
[----:B------:R-:W-:Y:S05]  /*267a0*/  @P4 BRA `(.L_x_5028) ;  /* 0x0000000800f04947 */ /* 0x000fea0003800000 */
[----:B------:R-:W2:Y:S01]  /*267b0*/  LDL R4, [R1+0x2f8] ;  /* 0x0002f80001047983 */ /* 0x000ea20000100800 */
[----:B------:R-:W-:-:S03]  /*267c0*/  ULDC.64 UR4, c[0x0][0x208] ;  /* 0x0000820000047ab9 */ /* 0x000fc60000000a00 */
[----:B------:R3:W-:Y:S01]  /*267d0*/  STL [R1+0x2dc], R3 ;  /* 0x0002dc0301007387 */ /* 0x0007e20000100800 */
[----:B--2---:R-:W-:Y:S02]  /*267e0*/  IMAD.IADD R6, R3, 0x1, R4 ;  /* 0x0000000103067824 */ /* 0x004fe400078e0204 */
[----:B------:R-:W-:-:S03]  /*267f0*/  IMAD.MOV.U32 R4, RZ, RZ, RZ ;  /* 0x000000ffff047224 */ /* 0x000fc600078e00ff */
[----:B------:R-:W-:-:S13]  /*26800*/  ISETP.GE.OR P4, PT, R6, R2, !P5 ;  /* 0x000000020600720c */ /* 0x000fda0006f86670 */
[----:B---3--:R-:W2:Y:S02]  /*26810*/  @!P4 LDC.64 R2, c[0x0][0xc80] ;  /* 0x00032000ff02cb82 */ /* 0x008ea40000000a00 */
[----:B--2---:R-:W-:-:S05]  /*26820*/  @!P4 IMAD.WIDE R2, R6, 0x4, R2 ;  /* 0x000000040602c825 */ /* 0x004fca00078e0202 */
[----:B------:R2:W3:Y:S02]  /*26830*/  @!P4 LDG.E R4, desc[UR4][R2.64] ;  /* 0x000000040204c981 */ /* 0x0004e4000c1e1900 */
[----:B--2---:R-:W2:Y:S02]  /*26840*/  @!P4 LDC.64 R2, c[0x0][0xc78] ;  /* 0x00031e00ff02cb82 */ /* 0x004ea40000000a00 */
[----:B--2---:R-:W-:-:S04]  /*26850*/  @!P4 IMAD.WIDE R2, R6, 0x4, R2 ;  /* 0x000000040602c825 */ /* 0x004fc800078e0202 */
[----:B------:R-:W-:-:S06]  /*26860*/  IMAD.MOV.U32 R6, RZ, RZ, RZ ;  /* 0x000000ffff067224 */ /* 0x000fcc00078e00ff */
[----:B------:R-:W3:Y:S01]  /*26870*/  @!P4 LDG.E R6, desc[UR4][R2.64] ;  /* 0x000000040206c981 */ /* 0x000ee2000c1e1900 */
[----:B------:R-:W-:Y:S01]  /*26880*/  UMOV UR4, 0xffffffff ;  /* 0xffffffff00047882 */ /* 0x000fe20000000000 */
[----:B---3--:R-:W-:Y:S02]  /*26890*/  IMAD R2, R6, R4, RZ ;  /* 0x0000000406027224 */ /* 0x008fe400078e02ff */
[----:B------:R-:W-:Y:S05]  /*268a0*/  BRA.DIV UR4, `(.L_x_5029) ;  /* 0x0000003204e47947 */ /* 0x000fea000b800000 */
[----:B------:R-:W2:Y:S01]  /*268b0*/  SHFL.UP PT, R3, R2, 0x1, RZ ;  /* 0x0420000002037989 */ /* 0x000ea200000e00ff */
[----:B------:R-:W-:-:S04]  /*268c0*/  LOP3.LUT P4, RZ, R18, 0x1, RZ, 0xc0, !PT ;  /* 0x0000000112ff7812 */ /* 0x000fc8000788c0ff */
[----:B--2---:R-:W-:-:S05]  /*268d0*/  SEL R3, R3, RZ, P4 ;  /* 0x000000ff03037207 */ /* 0x004fca0002000000 */
[----:B------:R-:W-:-:S05]  /*268e0*/  IMAD.IADD R2, R2, 0x1, R3 ;  /* 0x0000000102027824 */ /* 0x000fca00078e0203 */
[----:B------:R-:W2:Y:S02]  /*268f0*/  SHFL.UP PT, R3, R2, 0x2, RZ ;  /* 0x0440000002037989 */ /* 0x000ea400000e00ff */
        /* <DEDUP_REMOVED lines=10> */
[----:B-1----:R-:W-:-:S05]  /*269a0*/  IMAD.IADD R7, R2, 0x1, R3 ;  /* 0x0000000102077824 */ /* 0x002fca00078e0203 */
[----:B------:R1:W2:Y:S02]  /*269b0*/  SHFL.IDX PT, R9, R7, 0x1f, 0x1f ;  /* 0x03e01f0007097f89 */ /* 0x0002a400000e0000 */
.L_x_5134:
[----:B------:R-:W-:Y:S02]  /*269c0*/  ULDC UR4, c[0x0][0xc38] ;  /* 0x00030e0000047ab9 */ /* 0x000fe40000000800 */
[----:B------:R-:W-:-:S04]  /*269d0*/  IMAD.U32 R2, RZ, RZ, UR4 ;  /* 0x00000004ff027e24 */ /* 0x000fc8000f8e00ff */
[----:B--2---:R-:W-:-:S04]  /*269e0*/  IMAD R9, R9, R2, RZ ;  /* 0x0000000209097224 */ /* 0x004fc800078e02ff */
[----:B------:R-:W-:-:S05]  /*269f0*/  IMAD.IADD R0, R9, 0x1, R0 ;  /* 0x0000000109007824 */ /* 0x000fca00078e0200 */
[----:B------:R-:W-:-:S13]  /*26a00*/  ISETP.GT.AND P4, PT, R0, R5, PT ;  /* 0x000000050000720c */ /* 0x000fda0003f84270 */
[----:B------:R-:W-:Y:S05]  /*26a10*/  @!P4 BRA `(.L_x_5030) ;  /* 0xfffffffc0050c947 */ /* 0x000fea000383ffff */
.L_x_5027:
[----:B------:R-:W-:Y:S01]  /*26a20*/  IMAD.IADD R9, R0, 0x1, -R9 ;  /* 0x0000000100097824 */ /* 0x000fe200078e0a09 */
[----:B------:R-:W-:-:S03]  /*26a30*/  UMOV UR4, 0xffffffff ;  /* 0xffffffff00047882 */ /* 0x000fc60000000000 */
[----:B------:R-:W-:-:S05]  /*26a40*/  IMAD R0, R7, R2, R9 ;  /* 0x0000000207007224 */ /* 0x000fca00078e0209 */
[----:B------:R-:W-:Y:S01]  /*26a50*/  ISETP.GT.AND P6, PT, R0, R5, PT ;  /* 0x000000050000720c */ /* 0x000fe20003fc4270 */
[----:B------:R-:W-:-:S12]  /*26a60*/  BRA.DIV UR4, `(.L_x_5031) ;  /* 0x0000003604507947 */ /* 0x000fd8000b800000 */
[----:B------:R-:W2:Y:S01]  /*26a70*/  LDL.LU R10, [R1+0x2dc] ;  /* 0x0002dc00010a7983 */ /* 0x000ea20000300800 */
[----:B------:R-:W-:-:S04]  /*26a80*/  VOTE.ANY R3, PT, !P6 ;  /* 0x0000000000037806 */ /* 0x000fc800070e0100 */
[----:B------:R-:W3:Y:S02]  /*26a90*/  POPC R0, R3 ;  /* 0x0000000300007309 */ /* 0x000ee40000000000 */
[----:B---3--:R3:W4:Y:S04]  /*26aa0*/  SHFL.IDX PT, R4, R4, R0, 0x1f ;  /* 0x00001f0004047589 */ /* 0x00872800000e0000 */
[----:B------:R3:W0:Y:S01]  /*26ab0*/  SHFL.IDX PT, R6, R6, R0, 0x1f ;  /* 0x00001f0006067589 */ /* 0x00062200000e0000 */
[----:B--2---:R-:W-:-:S05]  /*26ac0*/  IMAD.IADD R10, R0, 0x1, R10 ;  /* 0x00000001000a7824 */ /* 0x004fca00078e020a */
[----:B0---4-:R3:W-:Y:S02]  /*26ad0*/  STL [R1+0x2dc], R10 ;  /* 0x0002dc0a01007387 */ /* 0x0117e40000100800 */
.L_x_5139:
[----:B------:R-:W-:-:S13]  /*26ae0*/  ISETP.NE.AND P0, PT, R3, RZ, PT ;  /* 0x000000ff0300720c */ /* 0x000fda0003f05270 */
[----:B------:R-:W-:Y:S05]  /*26af0*/  @!P0 BRA `(.L_x_5032) ;  /* 0x0000000000148947 */ /* 0x000fea0003800000 */
[----:B------:R-:W-:Y:S01]  /*26b00*/  UMOV UR4, 0xffffffff ;  /* 0xffffffff00047882 */ /* 0x000fe20000000000 */
[----:B---3--:R-:W-:Y:S02]  /*26b10*/  VIADD R0, R0, 0xffffffff ;  /* 0xffffffff00007836 */ /* 0x008fe40000000000 */
[----:B------:R-:W-:Y:S05]  /*26b20*/  BRA.DIV UR4, `(.L_x_5033) ;  /* 0x0000003604887947 */ /* 0x000fea000b800000 */
[----:B------:R2:W3:Y:S02]  /*26b30*/  SHFL.IDX PT, R0, R7, R0, 0x1f ;  /* 0x00001f0007007589 */ /* 0x0004e400000e0000 */
.L_x_5142:
[----:B---3--:R-:W-:-:S07]  /*26b40*/  IMAD.MOV.U32 R8, RZ, RZ, R0 ;  /* 0x000000ffff087224 */ /* 0x008fce00078e0000 */
.L_x_5032:
[----:B------:R-:W-:Y:S01]  /*26b50*/  ISETP.NE.AND P0, PT, R6, 0x1, PT ;  /* 0x000000010600780c */ /* 0x000fe20003f05270 */
[----:B---3--:R-:W-:-:S05]  /*26b60*/  IMAD R0, R8, R2, R9 ;  /* 0x0000000208007224 */ /* 0x008fca00078e0209 */
[----:B------:R3:W-:Y:S02]  /*26b70*/  STL [R1+0x2d0], R0 ;  /* 0x0002d00001007387 */ /* 0x0007e40000100800 */
[----:B---3--:R-:W-:-:S05]  /*26b80*/  IMAD.IADD R0, R5, 0x1, -R0 ;  /* 0x0000000105007824 */ /* 0x008fca00078e0a00 */
[----:B------:R-:W-:Y:S05]  /*26b90*/  @!P0 BRA `(.L_x_5034) ;  /* 0x0000000000e48947 */ /* 0x000fea0003800000 */
[----:B------:R-:W-:-:S04]  /*26ba0*/  IABS R5, R4 ;  /* 0x0000000400057213 */ /* 0x000fc80000000000 */
[----:B------:R-:W3:Y:S08]  /*26bb0*/  I2F.RP R2, R5 ;  /* 0x0000000500027306 */ /* 0x000ef00000209400 */
[----:B---3--:R-:W3:Y:S02]  /*26bc0*/  MUFU.RCP R2, R2 ;  /* 0x0000000200027308 */ /* 0x008ee40000001000 */
[----:B---3--:R-:W-:-:S06]  /*26bd0*/  VIADD R2, R2, 0xffffffe ;  /* 0x0ffffffe02027836 */ /* 0x008fcc0000000000 */
[----:B------:R-:W3:Y:S02]  /*26be0*/  F2I.FTZ.U32.TRUNC.NTZ R3, R2 ;  /* 0x0000000200037305 */ /* 0x000ee4000021f000 */
[----:B---3--:R-:W-:-:S04]  /*26bf0*/  IMAD.MOV R2, RZ, RZ, -R3 ;  /* 0x000000ffff027224 */ /* 0x008fc800078e0a03 */
        /* <DEDUP_REMOVED lines=14> */
[----:B------:R-:W3:Y:S07]  /*26ce0*/  I2F.RP R2, R5 ;  /* 0x0000000500027306 */ /* 0x000eee0000209400 */
[----:B------:R-:W-:Y:S01]  /*26cf0*/  @P0 VIADD R8, R8, 0x1 ;  /* 0x0000000108080836 */ /* 0x000fe20000000000 */
[----:B---3--:R-:W3:Y:S02]  /*26d00*/  MUFU.RCP R2, R2 ;  /* 0x0000000200027308 */ /* 0x008ee40000001000 */
[----:B---3--:R-:W-:-:S06]  /*26d10*/  VIADD R2, R2, 0xffffffe ;  /* 0x0ffffffe02027836 */ /* 0x008fcc0000000000 */
[----:B------:R-:W3:Y:S02]  /*26d20*/  F2I.FTZ.U32.TRUNC.NTZ R3, R2 ;  /* 0x0000000200037305 */ /* 0x000ee4000021f000 */
[----:B---3--:R-:W-:-:S04]  /*26d30*/  IMAD.MOV R2, RZ, RZ, -R3 ;  /* 0x000000ffff027224 */ /* 0x008fc800078e0a03 */
[----:B-12---:R-:W-:Y:S02]  /*26d40*/  IMAD R7, R2, R5, RZ ;  /* 0x0000000502077224 */ /* 0x006fe400078e02ff */
        /* <DEDUP_REMOVED lines=30> */
.L_x_5034:
[----:B------:R-:W3:Y:S01]  /*26f30*/  LDL R3, [R1+0x2dc] ;  /* 0x0002dc0001037983 */ /* 0x000ee20000100800 */
[----:B-12---:R-:W3:Y:S01]  /*26f40*/  LDC.64 R6, c[0x0][0xc90] ;  /* 0x00032400ff067b82 */ /* 0x006ee20000000a00 */
[----:B------:R-:W-:Y:S01]  /*26f50*/  ULDC.64 UR4, c[0x0][0x208] ;  /* 0x0000820000047ab9 */ /* 0x000fe20000000a00 */
[----:B---3--:R-:W-:-:S05]  /*26f60*/  IMAD.WIDE R6, R3, 0x4, R6 ;  /* 0x0000000403067825 */ /* 0x008fca00078e0206 */
[----:B------:R-:W2:Y:S02]  /*26f70*/  LDG.E R3, desc[UR4][R6.64] ;  /* 0x0000000406037981 */ /* 0x000ea4000c1e1900 */
[----:B--2---:R-:W-:-:S05]  /*26f80*/  IMAD R5, R4, R3, RZ ;  /* 0x0000000304057224 */ /* 0x004fca00078e02ff */
[----:B------:R-:W-:-:S04]  /*26f90*/  IABS R8, R5 ;  /* 0x0000000500087213 */ /* 0x000fc80000000000 */
        /* <DEDUP_REMOVED lines=57> */
.L_x_5035:
[----:B------:R-:W-:-:S05]  /*27330*/  LOP3.LUT R0, RZ, R0, RZ, 0x33, !PT ;  /* 0x00000000ff007212 */ /* 0x000fca00078e33ff */
[----:B------:R-:W-:-:S05]  /*27340*/  IMAD.IADD R0, R4, 0x1, R0 ;  /* 0x0000000104007824 */ /* 0x000fca00078e0200 */
[----:B------:R3:W-:Y:S01]  /*27350*/  STL [R1+0x2d4], R0 ;  /* 0x0002d40001007387 */ /* 0x0007e20000100800 */
[----:B------:R-:W-:Y:S05]  /*27360*/  BRA `(.L_x_5036) ;  /* 0x0000000000287947 */ /* 0x000fea0003800000 */
.L_x_5028:
[----:B------:R-:W-:Y:S01]  /*27370*/  UMOV UR4, URZ ;  /* 0x0000003f00047c82 */ /* 0x000fe20008000000 */
[----:B------:R-:W-:Y:S01]  /*27380*/  UMOV UR5, URZ ;  /* 0x0000003f00057c82 */ /* 0x000fe20008000000 */
[----:B------:R-:W-:Y:S01]  /*27390*/  ULDC UR6, c[0x0][0xc3c] ;  /* 0x00030f0000067ab9 */ /* 0x000fe20000000800 */
[----:B------:R-:W-:Y:S01]  /*273a0*/  IMAD.U32 R3, RZ, RZ, UR4 ;  /* 0x00000004ff037e24 */ /* 0x000fe2000f8e00ff */
[----:B------:R4:W-:Y:S01]  /*273b0*/  STL [R1+0x2d0], R5 ;  /* 0x0002d00501007387 */ /* 0x0009e20000100800 */
[----:B------:R-:W-:Y:S02]  /*273c0*/  IMAD.U32 R2, RZ, RZ, UR5 ;  /* 0x00000005ff027e24 */ /* 0x000fe4000f8e00ff */
[----:B------:R-:W-:Y:S01]  /*273d0*/  IMAD.U32 R0, RZ, RZ, UR6 ;  /* 0x00000006ff007e24 */ /* 0x000fe2000f8e00ff */
[----:B------:R4:W-:Y:S04]  /*273e0*/  STL [R1+0x2d4], R3 ;  /* 0x0002d40301007387 */ /* 0x0009e80000100800 */
[----:B------:R4:W-:Y:S04]  /*273f0*/  STL [R1+0x2dc], R0 ;  /* 0x0002dc0001007387 */ /* 0x0009e80000100800 */
[----:B------:R4:W-:Y:S02]  /*27400*/  STL [R1+0x2d8], R2 ;  /* 0x0002d80201007387 */ /* 0x0009e40000100800 */
.L_x_5036:
[----:B---34-:R-:W3:Y:S04]  /*27410*/  LDL R0, [R1+0x2f8] ;  /* 0x0002f80001007983 */ /* 0x018ee80000100800 */
[----:B-12---:R-:W2:Y:S04]  /*27420*/  LDL R2, [R1+0x2dc] ;  /* 0x0002dc0001027983 */ /* 0x006ea80000100800 */
[----:B------:R-:W4:Y:S04]  /*27430*/  LDL R3, [R1+0x2d8] ;  /* 0x0002d80001037983 */ /* 0x000f280000100800 */
[----:B------:R-:W5:Y:S04]  /*27440*/  LDL R4, [R1+0x2d0] ;  /* 0x0002d00001047983 */ /* 0x000f680000100800 */
[----:B------:R-:W5:Y:S01]  /*27450*/  LDL R5, [R1+0x2d4] ;  /* 0x0002d40001057983 */ /* 0x000f620000100800 */
[----:B------:R-:W-:Y:S05]  /*27460*/  WARPSYNC.ALL ;  /* 0x0000000000007948 */ /* 0x000fea0003800000 */
[----:B------:R-:W-:Y:S01]  /*27470*/  BAR.SYNC.DEFER_BLOCKING 0x4, 0x180 ;  /* 0x0106000000007b1d */ /* 0x000fe20000010000 */
[----:B---3--:R-:W-:-:S13]  /*27480*/  ISETP.NE.AND P0, PT, R0, RZ, PT ;  /* 0x000000ff0000720c */ /* 0x008fda0003f05270 */
[----:B------:R-:W1:Y:S01]  /*27490*/  @!P0 S2R R0, SR_CgaCtaId ;  /* 0x0000000000008919 */ /* 0x000e620000008800 */
[----:B--2---:R-:W-:Y:S01]  /*274a0*/  IMAD.MOV.U32 R7, RZ, RZ, R2 ;  /* 0x000000ffff077224 */ /* 0x004fe200078e0002 */
[----:B------:R-:W-:Y:S01]  /*274b0*/  @!P0 MOV R2, 0x400 ;  /* 0x0000040000028802 */ /* 0x000fe20000000f00 */
[----:B----4-:R-:W-:-:S03]  /*274c0*/  IMAD.MOV.U32 R6, RZ, RZ, R3 ;  /* 0x000000ffff067224 */ /* 0x010fc600078e0003 */
[----:B-1----:R-:W-:-:S05]  /*274d0*/  @!P0 LEA R19, R0, R2, 0x18 ;  /* 0x0000000200138211 */ /* 0x002fca00078ec0ff */
[----:B-----5:R1:W-:Y:S01]  /*274e0*/  @!P0 STS.128 [R19+0x308d0], R4 ;  /* 0x0308d00413008388 */ /* 0x0203e20000000c00 */
[----:B------:R-:W-:Y:S06]  /*274f0*/  BAR.ARV 0x5, 0x180 ;  /* 0x0146000000007b1d */ /* 0x000fec0000002000 */
.L_x_5025:
[----:B----4-:R-:W4:Y:S01]  /*27500*/  LDL R0, [R1+0x2dc] ;  /* 0x0002dc0001007983 */ /* 0x010f220000100800 */
[----:B------:R-:W-:Y:S02]  /*27510*/  ULDC UR4, c[0x0][0xc3c] ;  /* 0x00030f0000047ab9 */ /* 0x000fe40000000800 */
[----:B----4-:R-:W-:-:S13]  /*27520*/  ISETP.GE.AND P0, PT, R0, UR4, PT ;  /* 0x0000000400007c0c */ /* 0x010fda000bf06270 */
[----:B------:R-:W-:Y:S05]  /*27530*/  @!P0 BRA `(.L_x_5037) ;  /* 0xffffff7c00ec8947 */ /* 0x000fea000383ffff */
[----:B------:R-:W-:Y:S05]  /*27540*/  BSYNC B8 ;  /* 0x0000000000087941 */ /* 0x000fea0003800000 */
.L_x_4867:
[----:B---3--:R-:W3:Y:S01]  /*27550*/  LDL.LU R0, [R1+0x32c] ;  /* 0x00032c0001007983 */ /* 0x008ee20000300800 */
[----:B------:R-:W-:Y:S01]  /*27560*/  BSSY B0, `(.L_x_5038) ;  /* 0x000000b000007945 */ /* 0x000fe20003800000 */
[----:B012---:R-:W0:Y:S01]  /*27570*/  S2R R5, SR_CgaCtaId ;  /* 0x0000000000057919 */ /* 0x007e220000008800 */
        /* <DEDUP_REMOVED lines=9> */
.L_x_5143:
[----:B------:R-:W-:Y:S05]  /*27610*/  BSYNC B0 ;  /* 0x0000000000007941 */ /* 0x000fea0003800000 */
.L_x_5038:
[----:B------:R-:W-:-:S03]  /*27620*/  UMOV UR4, 0xffffffff ;  /* 0xffffffff00047882 */ /* 0x000fc60000000000 */
[----:B------:R-:W-:Y:S05]  /*27630*/  BRA.DIV UR4, `(.L_x_5040) ;  /* 0x0000002e04047947 */ /* 0x000fea000b800000 */
[----:B------:R-:W1:Y:S02]  /*27640*/  S2R R2, SR_TID.X ;  /* 0x0000000000027919 */ /* 0x000e640000002100 */
[----:B-1----:R-:W-:-:S04]  /*27650*/  SHF.R.U32.HI R2, RZ, 0x5, R2 ;  /* 0x00000005ff027819 */ /* 0x002fc80000011602 */
[----:B------:R-:W-:-:S05]  /*27660*/  LOP3.LUT R2, R2, 0x3, RZ, 0xc0, !PT ;  /* 0x0000000302027812 */ /* 0x000fca00078ec0ff */
[----:B------:R1:W2:Y:S02]  /*27670*/  SHFL.IDX PT, R14, R2, RZ, 0x1f ;  /* 0x00001fff020e7589 */ /* 0x0002a400000e0000 */
.L_x_5146:
[----:B--2---:R-:W-:Y:S01]  /*27680*/  ISETP.NE.AND P0, PT, R14, RZ, PT ;  /* 0x000000ff0e00720c */ /* 0x004fe20003f05270 */
[----:B------:R-:W-:-:S12]  /*27690*/  BSSY B0, `(.L_x_5041) ;  /* 0x0000029000007945 */ /* 0x000fd80003800000 */
[----:B------:R-:W-:Y:S05]  /*276a0*/  @P0 BRA `(.L_x_5042) ;  /* 0x00000000009c0947 */ /* 0x000fea0003800000 */
[----:B------:R-:W-:-:S03]  /*276b0*/  UMOV UR4, 0xffffffff ;  /* 0xffffffff00047882 */ /* 0x000fc60000000000 */
[----:B------:R-:W-:Y:S05]  /*276c0*/  BRA.DIV UR4, `(.L_x_5043) ;  /* 0x0000002e04147947 */ /* 0x000fea000b800000 */
[----:B------:R-:W-:-:S13]  /*276d0*/  ELECT P6, URZ, PT ;  /* 0x00000000003f782f */ /* 0x000fda00038c0000 */
.L_x_5149:
        /* <DEDUP_REMOVED lines=8> */
.L_x_5044:
        /* <DEDUP_REMOVED lines=14> */
.L_x_5150:
[----:B------:R-:W1:Y:S02]  /*27840*/  SYNCS.PHASECHK.TRANS64.TRYWAIT P0, [R7+URZ], R2 ;  /* 0x00000002070075a7 */ /* 0x000e64000800017f */
[----:B-1----:R-:W-:Y:S05]  /*27850*/  @!P0 BRA `(.L_x_5046) ;  /* 0x0000002800e48947 */ /* 0x002fea0003800000 */
.L_x_5151:
[----:B------:R-:W-:Y:S05]  /*27860*/  @!P2 BRA `(.L_x_5047) ;  /* 0x000000000004a947 */ /* 0x000fea0003800000 */
[----:B------:R-:W-:Y:S01]  /*27870*/  BPT.TRAP 0x1 ;  /* 0x000000040000795c */ /* 0x000fe20000300000 */
.L_x_5047:
[----:B------:R-:W2:Y:S01]  /*27880*/  LDL.LU R4, [R1+0x2e0] ;  /* 0x0002e00001047983 */ /* 0x000ea20000300800 */
[----:B------:R-:W-:-:S04]  /*27890*/  VIADD R0, R0, 0x30860 ;  /* 0x0003086000007836 */ /* 0x000fc80000000000 */
[----:B--2---:R-:W-:-:S04]  /*278a0*/  IMAD R4, R4, 0x8, R0 ;  /* 0x0000000804047824 */ /* 0x004fc800078e0200 */
[----:B------:R-:W2:Y:S02]  /*278b0*/  SYNCS.PHASECHK.TRANS64.TRYWAIT P0, [R4+URZ], R5 ;  /* 0x00000005040075a7 */ /* 0x000ea4000800017f */
[----:B--2---:R-:W-:Y:S05]  /*278c0*/  @!P0 BRA `(.L_x_5048) ;  /* 0x0000002800dc8947 */ /* 0x004fea0003800000 */
.L_x_5152:
[----:B------:R-:W-:-:S07]  /*278d0*/  IMAD R3, R3, 0x8, R0 ;  /* 0x0000000803037824 */ /* 0x000fce00078e0200 */
.L_x_5049:
[----:B---3--:R3:W4:Y:S02]  /*278e0*/  SYNCS.PHASECHK.TRANS64.TRYWAIT P0, [R3+URZ], R2 ;  /* 0x00000002030075a7 */ /* 0x008724000800017f */
[----:B----4-:R-:W-:Y:S05]  /*278f0*/  @!P0 NANOSLEEP.SYNCS 0x989680 ;  /* 0x009896800000895d */ /* 0x010fea0003900000 */
[----:B------:R-:W4:Y:S02]  /*27900*/  @!P0 SYNCS.PHASECHK.TRANS64 P0, [R3+URZ], R2 ;  /* 0x00000002030085a7 */ /* 0x000f24000800007f */
[----:B----4-:R-:W-:Y:S05]  /*27910*/  @!P0 BRA `(.L_x_5049) ;  /* 0xfffffffc00f08947 */ /* 0x010fea000383ffff */
.L_x_5042:
[----:B------:R-:W-:Y:S05]  /*27920*/  BSYNC B0 ;  /* 0x0000000000007941 */ /* 0x000fea0003800000 */
.L_x_5041:
[----:B------:R-:W-:Y:S05]  /*27930*/  EXIT ;  /* 0x000000000000794d */ /* 0x000fea0003800000 */
.L_x_4698:
[----:B0-----:R0:W1:Y:S02]  /*27940*/  SYNCS.PHASECHK.TRANS64.TRYWAIT P0, [R50+URZ+0x308b0], R9 ;  /* 0x0308b009320075a7 */ /* 0x001064000800017f */
[----:B-1----:R-:W-:Y:S05]  /*27950*/  @!P0 NANOSLEEP.SYNCS 0x989680 ;  /* 0x009896800000895d */ /* 0x002fea0003900000 */
[----:B------:R-:W1:Y:S02]  /*27960*/  @!P0 SYNCS.PHASECHK.TRANS64 P0, [R50+URZ+0x308b0], R9 ;  /* 0x0308b009320085a7 */ /* 0x000e64000800007f */
[----:B-1----:R-:W-:Y:S05]  /*27970*/  @!P0 BRA `(.L_x_4698) ;  /* 0xfffffffc00f08947 */ /* 0x002fea000383ffff */
[----:B------:R-:W-:Y:S05]  /*27980*/  BRA `(.L_x_5050) ;  /* 0xfffffdc400cc7947 */ /* 0x000fea000383ffff */
.L_x_4720:
[----:B------:R-:W-:Y:S02]  /*27990*/  IMAD.MOV.U32 R13, RZ, RZ, R0 ;  /* 0x000000ffff0d7224 */ /* 0x000fe400078e0000 */
[----:B------:R-:W-:Y:S02]  /*279a0*/  IMAD.MOV.U32 R12, RZ, RZ, RZ ;  /* 0x000000ffff0c7224 */ /* 0x000fe400078e00ff */
[----:B------:R-:W-:Y:S02]  /*279b0*/  IMAD.MOV.U32 R11, RZ, RZ, 0x1c1f ;  /* 0x00001c1fff0b7424 */ /* 0x000fe400078e00ff */
[----:B------:R-:W-:-:S07]  /*279c0*/  IMAD.MOV.U32 R15, RZ, RZ, -0x1 ;  /* 0xffffffffff0f7424 */ /* 0x000fce00078e00ff */
[----:B------:R-:W-:Y:S05]  /*279d0*/  WARPSYNC.COLLECTIVE R15, `(.L_x_5051) ;  /* 0x000000000f087348 */ /* 0x000fea0003c00000 */
[----:B------:R0:W1:Y:S02]  /*279e0*/  SHFL.IDX P6, R14, R13, R12, R11 ;  /* 0x0000000c0d0e7389 */ /* 0x00006400000c000b */
[----:B01----:R-:W-:Y:S01]  /*279f0*/  ENDCOLLECTIVE ;  /* 0x000000000000791b */ /* 0x003fe20003800000 */
.L_x_5051:
[----:B------:R-:W-:Y:S02]  /*27a00*/  IMAD.MOV.U32 R13, RZ, RZ, R4 ;  /* 0x000000ffff0d7224 */ /* 0x000fe400078e0004 */
[----:B------:R-:W-:-:S07]  /*27a10*/  IMAD.MOV.U32 R3, RZ, RZ, R14 ;  /* 0x000000ffff037224 */ /* 0x000fce00078e000e */
[----:B------:R-:W-:Y:S05]  /*27a20*/  WARPSYNC.COLLECTIVE R15, `(.L_x_5052) ;  /* 0x000000000f087348 */ /* 0x000fea0003c00000 */
[----:B------:R0:W1:Y:S02]  /*27a30*/  SHFL.IDX P6, R14, R13, R12, R11 ;  /* 0x0000000c0d0e7389 */ /* 0x00006400000c000b */
[----:B01----:R-:W-:Y:S01]  /*27a40*/  ENDCOLLECTIVE ;  /* 0x000000000000791b */ /* 0x003fe20003800000 */
.L_x_5052:
[----:B------:R-:W-:Y:S02]  /*27a50*/  IMAD.MOV.U32 R13, RZ, RZ, R7 ;  /* 0x000000ffff0d7224 */ /* 0x000fe400078e0007 */
[----:B------:R-:W-:-:S07]  /*27a60*/  IMAD.MOV.U32 R2, RZ, RZ, R14 ;  /* 0x000000ffff027224 */ /* 0x000fce00078e000e */
[----:B------:R-:W-:Y:S05]  /*27a70*/  WARPSYNC.COLLECTIVE R15, `(.L_x_5053) ;  /* 0x000000000f087348 */ /* 0x000fea0003c00000 */
[----:B------:R0:W1:Y:S02]  /*27a80*/  SHFL.IDX P6, R14, R13, R12, R11 ;  /* 0x0000000c0d0e7389 */ /* 0x00006400000c000b */
[----:B01----:R-:W-:Y:S01]  /*27a90*/  ENDCOLLECTIVE ;  /* 0x000000000000791b */ /* 0x003fe20003800000 */
.L_x_5053:
[----:B------:R-:W-:Y:S02]  /*27aa0*/  IMAD.MOV.U32 R13, RZ, RZ, R6 ;  /* 0x000000ffff0d7224 */ /* 0x000fe400078e0006 */
[----:B------:R-:W-:-:S07]  /*27ab0*/  IMAD.MOV.U32 R5, RZ, RZ, R14 ;  /* 0x000000ffff057224 */ /* 0x000fce00078e000e */
[----:B------:R-:W-:Y:S05]  /*27ac0*/  WARPSYNC.COLLECTIVE R15, `(.L_x_5054) ;  /* 0x000000000f087348 */ /* 0x000fea0003c00000 */
[----:B------:R0:W1:Y:S02]  /*27ad0*/  SHFL.IDX P6, R14, R13, R12, R11 ;  /* 0x0000000c0d0e7389 */ /* 0x00006400000c000b */
[----:B01----:R-:W-:Y:S01]  /*27ae0*/  ENDCOLLECTIVE ;  /* 0x000000000000791b */ /* 0x003fe20003800000 */
.L_x_5054:
[----:B------:R-:W-:Y:S05]  /*27af0*/  BRA `(.L_x_5055) ;  /* 0xfffffddc009c7947 */ /* 0x000fea000383ffff */
.L_x_4723:
[----:B------:R-:W-:Y:S01]  /*27b00*/  BSSY B1, `(.L_x_5056) ;  /* 0x0000008000017945 */ /* 0x000fe20003800000 */
[----:B------:R-:W-:Y:S02]  /*27b10*/  IMAD.MOV.U32 R13, RZ, RZ, R0 ;  /* 0x000000ffff0d7224 */ /* 0x000fe400078e0000 */
[----:B------:R-:W-:Y:S02]  /*27b20*/  IMAD.MOV.U32 R12, RZ, RZ, 0x1 ;  /* 0x00000001ff0c7424 */ /* 0x000fe400078e00ff */
[----:B------:R-:W-:Y:S02]  /*27b30*/  IMAD.MOV.U32 R11, RZ, RZ, 0x1c1f ;  /* 0x00001c1fff0b7424 */ /* 0x000fe400078e00ff */
[----:B------:R-:W-:-:S07]  /*27b40*/  IMAD.MOV.U32 R15, RZ, RZ, -0x1 ;  /* 0xffffffffff0f7424 */ /* 0x000fce00078e00ff */
[----:B0---4-:R-:W-:Y:S05]  /*27b50*/  WARPSYNC.COLLECTIVE R15, `(.L_x_5057) ;  /* 0x000000000f087348 */ /* 0x011fea0003c00000 */
[----:B----4-:R1:W2:Y:S02]  /*27b60*/  SHFL.IDX P6, R14, R13, R12, R11 ;  /* 0x0000000c0d0e7389 */ /* 0x0102a400000c000b */
[----:B012---:R-:W-:Y:S01]  /*27b70*/  ENDCOLLECTIVE ;  /* 0x000000000000791b */ /* 0x007fe20003800000 */
.L_x_5057:
[----:B------:R-:W-:Y:S05]  /*27b80*/  BSYNC B1 ;  /* 0x0000000000017941 */ /* 0x000fea0003800000 */
.L_x_5056:
        /* <DEDUP_REMOVED lines=8> */
.L_x_5058:
[----:B------:R-:W-:Y:S02]  /*27c10*/  IMAD.MOV.U32 R13, RZ, RZ, R7 ;  /* 0x000000ffff0d7224 */ /* 0x000fe400078e0007 */
[----:B------:R-:W-:-:S07]  /*27c20*/  IMAD.MOV.U32 R4, RZ, RZ, R14 ;  /* 0x000000ffff047224 */ /* 0x000fce00078e000e */
[----:B------:R-:W-:Y:S05]  /*27c30*/  WARPSYNC.COLLECTIVE R15, `(.L_x_5059) ;  /* 0x000000000f087348 */ /* 0x000fea0003c00000 */
[----:B------:R0:W1:Y:S02]  /*27c40*/  SHFL.IDX P6, R14, R13, R12, R11 ;  /* 0x0000000c0d0e7389 */ /* 0x00006400000c000b */
[----:B01----:R-:W-:Y:S01]  /*27c50*/  ENDCOLLECTIVE ;  /* 0x000000000000791b */ /* 0x003fe20003800000 */
.L_x_5059:
[----:B------:R-:W-:Y:S02]  /*27c60*/  IMAD.MOV.U32 R13, RZ, RZ, R6 ;  /* 0x000000ffff0d7224 */ /* 0x000fe400078e0006 */
[----:B------:R-:W-:-:S07]  /*27c70*/  IMAD.MOV.U32 R7, RZ, RZ, R14 ;  /* 0x000000ffff077224 */ /* 0x000fce00078e000e */
[----:B------:R-:W-:Y:S05]  /*27c80*/  WARPSYNC.COLLECTIVE R15, `(.L_x_5060) ;  /* 0x000000000f087348 */ /* 0x000fea0003c00000 */
[----:B------:R0:W1:Y:S02]  /*27c90*/  SHFL.IDX P6, R14, R13, R12, R11 ;  /* 0x0000000c0d0e7389 */ /* 0x00006400000c000b */
[----:B01----:R-:W-:Y:S01]  /*27ca0*/  ENDCOLLECTIVE ;  /* 0x000000000000791b */ /* 0x003fe20003800000 */
.L_x_5060:
[----:B------:R-:W-:Y:S01]  /*27cb0*/  IMAD.MOV.U32 R6, RZ, RZ, R14 ;  /* 0x000000ffff067224 */ /* 0x000fe200078e000e */
[----:B------:R-:W-:Y:S06]  /*27cc0*/  BRA `(.L_x_5061) ;  /* 0xfffffde400607947 */ /* 0x000fec000383ffff */
.L_x_4726:
[----:B0-----:R-:W-:-:S04]  /*27cd0*/  IMAD.U32 R5, RZ, RZ, UR39 ;  /* 0x00000027ff057e24 */ /* 0x001fc8000f8e00ff */
[----:B------:R0:W1:Y:S03]  /*27ce0*/  SYNCS.PHASECHK.TRANS64.TRYWAIT P0, [R5+URZ+0x30800], R4 ;  /* 0x03080004050075a7 */ /* 0x000066000800017f */
[----:B-1----:R-:W-:Y:S05]  /*27cf0*/  @!P0 NANOSLEEP.SYNCS 0x989680 ;  /* 0x009896800000895d */ /* 0x002fea0003900000 */
[----:B------:R-:W1:Y:S02]  /*27d00*/  @!P0 SYNCS.PHASECHK.TRANS64 P0, [R5+URZ+0x30800], R4 ;  /* 0x03080004050085a7 */ /* 0x000e64000800007f */
[----:B-1----:R-:W-:Y:S05]  /*27d10*/  @!P0 BRA `(.L_x_4726) ;  /* 0xfffffffc00ec8947 */ /* 0x002fea000383ffff */
[----:B------:R-:W-:Y:S05]  /*27d20*/  BRA `(.L_x_5062) ;  /* 0xfffffdec00987947 */ /* 0x000fea000383ffff */
.L_x_4750:
[----:B------:R-:W-:Y:S02]  /*27d30*/  IMAD.MOV.U32 R13, RZ, RZ, R4 ;  /* 0x000000ffff0d7224 */ /* 0x000fe400078e0004 */
[----:B------:R-:W-:Y:S02]  /*27d40*/  IMAD.MOV.U32 R12, RZ, RZ, RZ ;  /* 0x000000ffff0c7224 */ /* 0x000fe400078e00ff */
[----:B------:R-:W-:Y:S02]  /*27d50*/  IMAD.MOV.U32 R11, RZ, RZ, 0x1c1f ;  /* 0x00001c1fff0b7424 */ /* 0x000fe400078e00ff */
[----:B------:R-:W-:-:S07]  /*27d60*/  IMAD.MOV.U32 R15, RZ, RZ, -0x1 ;  /* 0xffffffffff0f7424 */ /* 0x000fce00078e00ff */
[----:B------:R-:W-:Y:S05]  /*27d70*/  WARPSYNC.COLLECTIVE R15, `(.L_x_5063) ;  /* 0x000000000f087348 */ /* 0x000fea0003c00000 */
[----:B------:R0:W1:Y:S02]  /*27d80*/  SHFL.IDX P6, R14, R13, R12, R11 ;  /* 0x0000000c0d0e7389 */ /* 0x00006400000c000b */
[----:B01----:R-:W-:Y:S01]  /*27d90*/  ENDCOLLECTIVE ;  /* 0x000000000000791b */ /* 0x003fe20003800000 */
.L_x_5063:
[----:B------:R-:W-:Y:S02]  /*27da0*/  IMAD.MOV.U32 R13, RZ, RZ, R0 ;  /* 0x000000ffff0d7224 */ /* 0x000fe400078e0000 */
[----:B------:R-:W-:-:S07]  /*27db0*/  IMAD.MOV.U32 R3, RZ, RZ, R14 ;  /* 0x000000ffff037224 */ /* 0x000fce00078e000e */
[----:B------:R-:W-:Y:S05]  /*27dc0*/  WARPSYNC.COLLECTIVE R15, `(.L_x_5064) ;  /* 0x000000000f087348 */ /* 0x000fea0003c00000 */
[----:B------:R0:W1:Y:S02]  /*27dd0*/  SHFL.IDX P6, R14, R13, R12, R11 ;  /* 0x0000000c0d0e7389 */ /* 0x00006400000c000b */
[----:B01----:R-:W-:Y:S01]  /*27de0*/  ENDCOLLECTIVE ;  /* 0x000000000000791b */ /* 0x003fe20003800000 */
.L_x_5064:
[----:B------:R-:W-:Y:S02]  /*27df0*/  IMAD.MOV.U32 R13, RZ, RZ, R9 ;  /* 0x000000ffff0d7224 */ /* 0x000fe400078e0009 */
[----:B------:R-:W-:-:S07]  /*27e00*/  IMAD.MOV.U32 R2, RZ, RZ, R14 ;  /* 0x000000ffff027224 */ /* 0x000fce00078e000e */
[----:B------:R-:W-:Y:S05]  /*27e10*/  WARPSYNC.COLLECTIVE R15, `(.L_x_5065) ;  /* 0x000000000f087348 */ /* 0x000fea0003c00000 */
[----:B------:R0:W1:Y:S02]  /*27e20*/  SHFL.IDX P6, R14, R13, R12, R11 ;  /* 0x0000000c0d0e7389 */ /* 0x00006400000c000b */
[----:B01----:R-:W-:Y:S01]  /*27e30*/  ENDCOLLECTIVE ;  /* 0x000000000000791b */ /* 0x003fe20003800000 */
.L_x_5065:
[----:B------:R-:W-:Y:S02]  /*27e40*/  IMAD.MOV.U32 R13, RZ, RZ, R8 ;  /* 0x000000ffff0d7224 */ /* 0x000fe400078e0008 */
[----:B------:R-:W-:-:S07]  /*27e50*/  IMAD.MOV.U32 R5, RZ, RZ, R14 ;  /* 0x000000ffff057224 */ /* 0x000fce00078e000e */
[----:B------:R-:W-:Y:S05]  /*27e60*/  WARPSYNC.COLLECTIVE R15, `(.L_x_5066) ;  /* 0x000000000f087348 */ /* 0x000fea0003c00000 */
[----:B------:R0:W1:Y:S02]  /*27e70*/  SHFL.IDX P6, R14, R13, R12, R11 ;  /* 0x0000000c0d0e7389 */ /* 0x00006400000c000b */
[----:B01----:R-:W-:Y:S01]  /*27e80*/  ENDCOLLECTIVE ;  /* 0x000000000000791b */ /* 0x003fe20003800000 */
.L_x_5066:
[----:B------:R-:W-:Y:S02]  /*27e90*/  IMAD.MOV.U32 R12, RZ, RZ, R2 ;  /* 0x000000ffff0c7224 */ /* 0x000fe400078e0002 */
[----:B------:R-:W-:Y:S01]  /*27ea0*/  IMAD.MOV.U32 R13, RZ, RZ, R3 ;  /* 0x000000ffff0d7224 */ /* 0x000fe200078e0003 */
[----:B------:R-:W-:Y:S06]  /*27eb0*/  BRA `(.L_x_5067) ;  /* 0xfffffe1400607947 */ /* 0x000fec000383ffff */
.L_x_4753:
[----:B------:R-:W-:Y:S01]  /*27ec0*/  BSSY B1, `(.L_x_5068) ;  /* 0x0000008000017945 */ /* 0x000fe20003800000 */
[----:B------:R-:W-:Y:S02]  /*27ed0*/  IMAD.MOV.U32 R13, RZ, RZ, R4 ;  /* 0x000000ffff0d7224 */ /* 0x000fe400078e0004 */
[----:B------:R-:W-:Y:S02]  /*27ee0*/  IMAD.MOV.U32 R12, RZ, RZ, 0x1 ;  /* 0x00000001ff0c7424 */ /* 0x000fe400078e00ff */
[----:B------:R-:W-:Y:S02]  /*27ef0*/  IMAD.MOV.U32 R11, RZ, RZ, 0x1c1f ;  /* 0x00001c1fff0b7424 */ /* 0x000fe400078e00ff */
[----:B------:R-:W-:-:S07]  /*27f00*/  IMAD.MOV.U32 R15, RZ, RZ, -0x1 ;  /* 0xffffffffff0f7424 */ /* 0x000fce00078e00ff */
[----:B------:R-:W-:Y:S05]  /*27f10*/  WARPSYNC.COLLECTIVE R15, `(.L_x_5069) ;  /* 0x000000000f087348 */ /* 0x000fea0003c00000 */
[----:B------:R0:W1:Y:S02]  /*27f20*/  SHFL.IDX P6, R14, R13, R12, R11 ;  /* 0x0000000c0d0e7389 */ /* 0x00006400000c000b */
[----:B01----:R-:W-:Y:S01]  /*27f30*/  ENDCOLLECTIVE ;  /* 0x000000000000791b */ /* 0x003fe20003800000 */
.L_x_5069:
[----:B------:R-:W-:Y:S05]  /*27f40*/  BSYNC B1 ;  /* 0x0000000000017941 */ /* 0x000fea0003800000 */
.L_x_5068:
        /* <DEDUP_REMOVED lines=8> */
.L_x_5070:
[----:B------:R-:W-:Y:S02]  /*27fd0*/  IMAD.MOV.U32 R63, RZ, RZ, R3 ;  /* 0x000000ffff3f7224 */ /* 0x000fe400078e0003 */
[----:B------:R-:W-:Y:S02]  /*27fe0*/  IMAD.MOV.U32 R13, RZ, RZ, R9 ;  /* 0x000000ffff0d7224 */ /* 0x000fe400078e0009 */
[----:B------:R-:W-:-:S07]  /*27ff0*/  IMAD.MOV.U32 R2, RZ, RZ, R14 ;  /* 0x000000ffff027224 */ /* 0x000fce00078e000e */
[----:B------:R-:W-:Y:S05]  /*28000*/  WARPSYNC.COLLECTIVE R15, `(.L_x_5071) ;  /* 0x000000000f087348 */ /* 0x000fea0003c00000 */
[----:B------:R0:W1:Y:S02]  /*28010*/  SHFL.IDX P6, R14, R13, R12, R11 ;  /* 0x0000000c0d0e7389 */ /* 0x00006400000c000b */
[----:B01----:R-:W-:Y:S01]  /*28020*/  ENDCOLLECTIVE ;  /* 0x000000000000791b */ /* 0x003fe20003800000 */
.L_x_5071:
[----:B------:R-:W-:Y:S02]  /*28030*/  IMAD.MOV.U32 R62, RZ, RZ, R2 ;  /* 0x000000ffff3e7224 */ /* 0x000fe400078e0002 */
[----:B------:R-:W-:Y:S02]  /*28040*/  IMAD.MOV.U32 R13, RZ, RZ, R8 ;  /* 0x000000ffff0d7224 */ /* 0x000fe400078e0008 */
[----:B------:R-:W-:-:S07]  /*28050*/  IMAD.MOV.U32 R5, RZ, RZ, R14 ;  /* 0x000000ffff057224 */ /* 0x000fce00078e000e */
[----:B------:R-:W-:Y:S05]  /*28060*/  WARPSYNC.COLLECTIVE R15, `(.L_x_5072) ;  /* 0x000000000f087348 */ /* 0x000fea0003c00000 */
[----:B------:R0:W1:Y:S02]  /*28070*/  SHFL.IDX P6, R14, R13, R12, R11 ;  /* 0x0000000c0d0e7389 */ /* 0x00006400000c000b */
[----:B01----:R-:W-:Y:S01]  /*28080*/  ENDCOLLECTIVE ;  /* 0x000000000000791b */ /* 0x003fe20003800000 */
.L_x_5072:
[----:B------:R-:W-:Y:S05]  /*28090*/  BRA `(.L_x_5073) ;  /* 0xfffffe18009c7947 */ /* 0x000fea000383ffff */
.L_x_4756:
[----:B0-----:R-:W-:-:S04]  /*280a0*/  IMAD.U32 R61, RZ, RZ, UR39 ;  /* 0x00000027ff3d7e24 */ /* 0x001fc8000f8e00ff */
[----:B------:R0:W1:Y:S03]  /*280b0*/  SYNCS.PHASECHK.TRANS64.TRYWAIT P0, [R61+URZ+0x30800], R60 ;  /* 0x0308003c3d0075a7 */ /* 0x000066000800017f */
[----:B-1----:R-:W-:Y:S05]  /*280c0*/  @!P0 NANOSLEEP.SYNCS 0x989680 ;  /* 0x009896800000895d */ /* 0x002fea0003900000 */
[----:B------:R-:W1:Y:S02]  /*280d0*/  @!P0 SYNCS.PHASECHK.TRANS64 P0, [R61+URZ+0x30800], R60 ;  /* 0x0308003c3d0085a7 */ /* 0x000e64000800007f */
[----:B-1----:R-:W-:Y:S05]  /*280e0*/  @!P0 BRA `(.L_x_4756) ;  /* 0xfffffffc00ec8947 */ /* 0x002fea000383ffff */
[----:B------:R-:W-:Y:S05]  /*280f0*/  BRA `(.L_x_5074) ;  /* 0xfffffe2000287947 */ /* 0x000fea000383ffff */
.L_x_4770:
[----:B-1----:R1:W2:Y:S02]  /*28100*/  SYNCS.PHASECHK.TRANS64.TRYWAIT P2, [R11+URZ+0x30830], R0 ;  /* 0x030830000b0075a7 */ /* 0x0022a4000804017f */
[----:B--2---:R-:W-:Y:S05]  /*28110*/  @!P2 NANOSLEEP.SYNCS 0x989680 ;  /* 0x009896800000a95d */ /* 0x004fea0003900000 */
[----:B------:R-:W2:Y:S02]  /*28120*/  @!P2 SYNCS.PHASECHK.TRANS64 P2, [R11+URZ+0x30830], R0 ;  /* 0x030830000b00a5a7 */ /* 0x000ea4000804007f */
[----:B--2---:R-:W-:Y:S05]  /*28130*/  @!P2 BRA `(.L_x_4770) ;  /* 0xfffffffc00f0a947 */ /* 0x004fea000383ffff */
[----:B------:R-:W-:Y:S05]  /*28140*/  BRA `(.L_x_4769) ;  /* 0xfffffe4c00707947 */ /* 0x000fea000383ffff */
.L_x_4786:
[----:B-1----:R-:W-:-:S04]  /*28150*/  IMAD.U32 R10, RZ, RZ, UR7 ;  /* 0x00000007ff0a7e24 */ /* 0x002fc8000f8e00ff */
[----:B------:R1:W2:Y:S03]  /*28160*/  SYNCS.PHASECHK.TRANS64.TRYWAIT P2, [R10+URZ+0x30830], R9 ;  /* 0x030830090a0075a7 */ /* 0x0002a6000804017f */
[----:B--2---:R-:W-:Y:S05]  /*28170*/  @!P2 NANOSLEEP.SYNCS 0x989680 ;  /* 0x009896800000a95d */ /* 0x004fea0003900000 */
[----:B------:R-:W2:Y:S02]  /*28180*/  @!P2 SYNCS.PHASECHK.TRANS64 P2, [R10+URZ+0x30830], R9 ;  /* 0x030830090a00a5a7 */ /* 0x000ea4000804007f */
[----:B--2---:R-:W-:Y:S05]  /*28190*/  @!P2 BRA `(.L_x_4786) ;  /* 0xfffffffc00eca947 */ /* 0x004fea000383ffff */
[----:B------:R-:W-:Y:S05]  /*281a0*/  BRA `(.L_x_4785) ;  /* 0xfffffe8000107947 */ /* 0x000fea000383ffff */
.L_x_4790:
[----:B01----:R-:W-:-:S04]  /*281b0*/  IMAD.U32 R9, RZ, RZ, UR6 ;  /* 0x00000006ff097e24 */ /* 0x003fc8000f8e00ff */
[----:B------:R0:W1:Y:S03]  /*281c0*/  SYNCS.PHASECHK.TRANS64.TRYWAIT P2, [R9+URZ+0x30850], R8 ;  /* 0x03085008090075a7 */ /* 0x000066000804017f */
[----:B-1----:R-:W-:Y:S05]  /*281d0*/  @!P2 NANOSLEEP.SYNCS 0x989680 ;  /* 0x009896800000a95d */ /* 0x002fea0003900000 */
[----:B------:R-:W1:Y:S02]  /*281e0*/  @!P2 SYNCS.PHASECHK.TRANS64 P2, [R9+URZ+0x30850], R8 ;  /* 0x030850080900a5a7 */ /* 0x000e64000804007f */
[----:B-1----:R-:W-:Y:S05]  /*281f0*/  @!P2 BRA `(.L_x_4790) ;  /* 0xfffffffc00eca947 */ /* 0x002fea000383ffff */
[----:B------:R-:W-:Y:S05]  /*28200*/  BRA `(.L_x_4789) ;  /* 0xfffffe8800a87947 */ /* 0x000fea000383ffff */
.L_x_4807:
[----:B-1----:R-:W-:-:S04]  /*28210*/  IMAD.U32 R13, RZ, RZ, UR6 ;  /* 0x00000006ff0d7e24 */ /* 0x002fc8000f8e00ff */
[----:B------:R1:W2:Y:S03]  /*28220*/  SYNCS.PHASECHK.TRANS64.TRYWAIT P2, [R13+URZ+0x30830], R0 ;  /* 0x030830000d0075a7 */ /* 0x0002a6000804017f */
[----:B--2---:R-:W-:Y:S05]  /*28230*/  @!P2 NANOSLEEP.SYNCS 0x989680 ;  /* 0x009896800000a95d */ /* 0x004fea0003900000 */
[----:B------:R-:W2:Y:S02]  /*28240*/  @!P2 SYNCS.PHASECHK.TRANS64 P2, [R13+URZ+0x30830], R0 ;  /* 0x030830000d00a5a7 */ /* 0x000ea4000804007f */
[----:B--2---:R-:W-:Y:S05]  /*28250*/  @!P2 BRA `(.L_x_4807) ;  /* 0xfffffffc00eca947 */ /* 0x004fea000383ffff */
[----:B------:R-:W-:Y:S05]  /*28260*/  BRA `(.L_x_4806) ;  /* 0xfffffeb8004c7947 */ /* 0x000fea000383ffff */
.L_x_4811:
[----:B-1----:R-:W-:-:S04]  /*28270*/  IMAD.U32 R2, RZ, RZ, UR10 ;  /* 0x0000000aff027e24 */ /* 0x002fc8000f8e00ff */
[----:B------:R1:W2:Y:S03]  /*28280*/  SYNCS.PHASECHK.TRANS64.TRYWAIT P2, [R2+URZ+0x30850], R0 ;  /* 0x03085000020075a7 */ /* 0x0002a6000804017f */
[----:B--2---:R-:W-:Y:S05]  /*28290*/  @!P2 NANOSLEEP.SYNCS 0x989680 ;  /* 0x009896800000a95d */ /* 0x004fea0003900000 */
[----:B------:R-:W2:Y:S02]  /*282a0*/  @!P2 SYNCS.PHASECHK.TRANS64 P2, [R2+URZ+0x30850], R0 ;  /* 0x030850000200a5a7 */ /* 0x000ea4000804007f */
[----:B--2---:R-:W-:Y:S05]  /*282b0*/  @!P2 BRA `(.L_x_4811) ;  /* 0xfffffffc00eca947 */ /* 0x004fea000383ffff */
[----:B------:R-:W-:Y:S05]  /*282c0*/  BRA `(.L_x_4810) ;  /* 0xfffffec000e47947 */ /* 0x000fea000383ffff */
.L_x_4817:
[----:B-1----:R-:W-:-:S04]  /*282d0*/  IMAD.U32 R13, RZ, RZ, UR6 ;  /* 0x00000006ff0d7e24 */ /* 0x002fc8000f8e00ff */
[----:B------:R1:W2:Y:S03]  /*282e0*/  SYNCS.PHASECHK.TRANS64.TRYWAIT P2, [R13+URZ+0x30830], R0 ;  /* 0x030830000d0075a7 */ /* 0x0002a6000804017f */
[----:B--2---:R-:W-:Y:S05]  /*282f0*/  @!P2 NANOSLEEP.SYNCS 0x989680 ;  /* 0x009896800000a95d */ /* 0x004fea0003900000 */
[----:B------:R-:W2:Y:S02]  /*28300*/  @!P2 SYNCS.PHASECHK.TRANS64 P2, [R13+URZ+0x30830], R0 ;  /* 0x030830000d00a5a7 */ /* 0x000ea4000804007f */
[----:B--2---:R-:W-:Y:S05]  /*28310*/  @!P2 BRA `(.L_x_4817) ;  /* 0xfffffffc00eca947 */ /* 0x004fea000383ffff */
[----:B------:R-:W-:Y:S05]  /*28320*/  BRA `(.L_x_4816) ;  /* 0xfffffedc00347947 */ /* 0x000fea000383ffff */
.L_x_4821:
[----:B-1----:R-:W-:-:S04]  /*28330*/  IMAD.U32 R2, RZ, RZ, UR10 ;  /* 0x0000000aff027e24 */ /* 0x002fc8000f8e00ff */
[----:B------:R1:W2:Y:S03]  /*28340*/  SYNCS.PHASECHK.TRANS64.TRYWAIT P2, [R2+URZ+0x30850], R0 ;  /* 0x03085000020075a7 */ /* 0x0002a6000804017f */
[----:B--2---:R-:W-:Y:S05]  /*28350*/  @!P2 NANOSLEEP.SYNCS 0x989680 ;  /* 0x009896800000a95d */ /* 0x004fea0003900000 */
[----:B------:R-:W2:Y:S02]  /*28360*/  @!P2 SYNCS.PHASECHK.TRANS64 P2, [R2+URZ+0x30850], R0 ;  /* 0x030850000200a5a7 */ /* 0x000ea4000804007f */
[----:B--2---:R-:W-:Y:S05]  /*28370*/  @!P2 BRA `(.L_x_4821) ;  /* 0xfffffffc00eca947 */ /* 0x004fea000383ffff */
[----:B------:R-:W-:Y:S05]  /*28380*/  BRA `(.L_x_4820) ;  /* 0xfffffee400cc7947 */ /* 0x000fea000383ffff */
.L_x_4834:
[----:B-1----:R-:W-:-:S04]  /*28390*/  IMAD.U32 R5, RZ, RZ, UR5 ;  /* 0x00000005ff057e24 */ /* 0x002fc8000f8e00ff */
[----:B------:R1:W2:Y:S03]  /*283a0*/  SYNCS.PHASECHK.TRANS64.TRYWAIT P0, [R5+URZ+0x30850], R4 ;  /* 0x03085004050075a7 */ /* 0x0002a6000800017f */
[----:B--2---:R-:W-:Y:S05]  /*283b0*/  @!P0 NANOSLEEP.SYNCS 0x989680 ;  /* 0x009896800000895d */ /* 0x004fea0003900000 */
[----:B------:R-:W2:Y:S02]  /*283c0*/  @!P0 SYNCS.PHASECHK.TRANS64 P0, [R5+URZ+0x30850], R4 ;  /* 0x03085004050085a7 */ /* 0x000ea4000800007f */
[----:B--2---:R-:W-:Y:S05]  /*283d0*/  @!P0 BRA `(.L_x_4834) ;  /* 0xfffffffc00ec8947 */ /* 0x004fea000383ffff */
[----:B------:R-:W-:Y:S05]  /*283e0*/  BRA `(.L_x_4833) ;  /* 0xffffff1800047947 */ /* 0x000fea000383ffff */
.L_x_4883:
        /* <DEDUP_REMOVED lines=11> */
.L_x_5076:
[----:B------:R-:W-:Y:S05]  /*284a0*/  BSYNC B1 ;  /* 0x0000000000017941 */ /* 0x000fea0003800000 */
.L_x_5075:
[----:B------:R-:W-:Y:S05]  /*284b0*/  BRA `(.L_x_5077) ;  /* 0xffffff7c008c7947 */ /* 0x000fea000383ffff */
.L_x_4885:
[----:B------:R-:W-:Y:S01]  /*284c0*/  BSSY B1, `(.L_x_5078) ;  /* 0x0000006000017945 */ /* 0x000fe20003800000 */
[----:B0-----:R-:W-:-:S07]  /*284d0*/  IMAD.MOV.U32 R15, RZ, RZ, -0x1 ;  /* 0xffffffffff0f7424 */ /* 0x001fce00078e00ff */
[----:B-1----:R-:W-:Y:S05]  /*284e0*/  WARPSYNC.COLLECTIVE R15, `(.L_x_5079) ;  /* 0x000000000f0c7348 */ /* 0x002fea0003c00000 */
[----:B------:R-:W-:Y:S02]  /*284f0*/  ELECT P6, UR62, PT ;  /* 0x00000000003e782f */ /* 0x000fe400038c0000 */
[----:B------:R-:W-:Y:S01]  /*28500*/  MOV R14, UR62 ;  /* 0x0000003e000e7c02 */ /* 0x000fe20008000f00 */
[----:B-1----:R-:W-:Y:S10]  /*28510*/  ENDCOLLECTIVE ;  /* 0x000000000000791b */ /* 0x002ff40003800000 */
.L_x_5079:
[----:B------:R-:W-:Y:S05]  /*28520*/  BSYNC B1 ;  /* 0x0000000000017941 */ /* 0x000fea0003800000 */
.L_x_5078:
[----:B------:R-:W-:Y:S01]  /*28530*/  PLOP3.LUT P2, PT, P6, PT, PT, 0x80, 0x0 ;  /* 0x000000000000781c */ /* 0x000fe2000374f070 */
[----:B------:R-:W-:-:S12]  /*28540*/  BRA `(.L_x_4884) ;  /* 0xffffff7c00807947 */ /* 0x000fd8000383ffff */
.L_x_4887:
[----:B-1----:R1:W2:Y:S02]  /*28550*/  SYNCS.PHASECHK.TRANS64.TRYWAIT P0, [R19+URZ+0x30820], R4 ;  /* 0x03082004130075a7 */ /* 0x0022a4000800017f */
[----:B--2---:R-:W-:Y:S05]  /*28560*/  @!P0 NANOSLEEP.SYNCS 0x989680 ;  /* 0x009896800000895d */ /* 0x004fea0003900000 */
[----:B------:R-:W2:Y:S02]  /*28570*/  @!P0 SYNCS.PHASECHK.TRANS64 P0, [R19+URZ+0x30820], R4 ;  /* 0x03082004130085a7 */ /* 0x000ea4000800007f */
[----:B--2---:R-:W-:Y:S05]  /*28580*/  @!P0 BRA `(.L_x_4887) ;  /* 0xfffffffc00f08947 */ /* 0x004fea000383ffff */
[----:B------:R-:W-:Y:S05]  /*28590*/  BRA `(.L_x_5080) ;  /* 0xffffff7c00907947 */ /* 0x000fea000383ffff */
.L_x_4891:
[----:B--2---:R2:W3:Y:S02]  /*285a0*/  SYNCS.PHASECHK.TRANS64.TRYWAIT P0, [R6+URZ+0x308a0], R10 ;  /* 0x0308a00a060075a7 */ /* 0x0044e4000800017f */
[----:B---3--:R-:W-:Y:S05]  /*285b0*/  @!P0 NANOSLEEP.SYNCS 0x989680 ;  /* 0x009896800000895d */ /* 0x008fea0003900000 */
[----:B------:R-:W3:Y:S02]  /*285c0*/  @!P0 SYNCS.PHASECHK.TRANS64 P0, [R6+URZ+0x308a0], R10 ;  /* 0x0308a00a060085a7 */ /* 0x000ee4000800007f */
[----:B---3--:R-:W-:Y:S05]  /*285d0*/  @!P0 BRA `(.L_x_4891) ;  /* 0xfffffffc00f08947 */ /* 0x008fea000383ffff */
[----:B------:R-:W-:Y:S05]  /*285e0*/  BRA `(.L_x_5081) ;  /* 0xffffff7c00b07947 */ /* 0x000fea000383ffff */
.L_x_4898:
[----:B-1----:R1:W3:Y:S02]  /*285f0*/  SYNCS.PHASECHK.TRANS64.TRYWAIT P0, [R6+URZ+0x308c0], R10 ;  /* 0x0308c00a060075a7 */ /* 0x0022e4000800017f */
[----:B---3--:R-:W-:Y:S05]  /*28600*/  @!P0 NANOSLEEP.SYNCS 0x989680 ;  /* 0x009896800000895d */ /* 0x008fea0003900000 */
[----:B------:R-:W3:Y:S02]  /*28610*/  @!P0 SYNCS.PHASECHK.TRANS64 P0, [R6+URZ+0x308c0], R10 ;  /* 0x0308c00a060085a7 */ /* 0x000ee4000800007f */
[----:B---3--:R-:W-:Y:S05]  /*28620*/  @!P0 BRA `(.L_x_4898) ;  /* 0xfffffffc00f08947 */ /* 0x008fea000383ffff */
[----:B------:R-:W-:Y:S05]  /*28630*/  BRA `(.L_x_5082) ;  /* 0xffffff8000a87947 */ /* 0x000fea000383ffff */
.L_x_4907:
[----:B-1----:R1:W2:Y:S02]  /*28640*/  SYNCS.PHASECHK.TRANS64.TRYWAIT P0, [R8+URZ+0x308a0], R7 ;  /* 0x0308a007080075a7 */ /* 0x0022a4000800017f */
[----:B--2---:R-:W-:Y:S05]  /*28650*/  @!P0 NANOSLEEP.SYNCS 0x989680 ;  /* 0x009896800000895d */ /* 0x004fea0003900000 */
[----:B------:R-:W2:Y:S02]  /*28660*/  @!P0 SYNCS.PHASECHK.TRANS64 P0, [R8+URZ+0x308a0], R7 ;  /* 0x0308a007080085a7 */ /* 0x000ea4000800007f */
[----:B--2---:R-:W-:Y:S05]  /*28670*/  @!P0 BRA `(.L_x_4907) ;  /* 0xfffffffc00f08947 */ /* 0x004fea000383ffff */
[----:B------:R-:W-:Y:S05]  /*28680*/  BRA `(.L_x_5083) ;  /* 0xffffff8400ec7947 */ /* 0x000fea000383ffff */
.L_x_4914:
[----:B--2---:R2:W3:Y:S02]  /*28690*/  SYNCS.PHASECHK.TRANS64.TRYWAIT P0, [R8+URZ+0x308c0], R7 ;  /* 0x0308c007080075a7 */ /* 0x0044e4000800017f */
[----:B---3--:R-:W-:Y:S05]  /*286a0*/  @!P0 NANOSLEEP.SYNCS 0x989680 ;  /* 0x009896800000895d */ /* 0x008fea0003900000 */
[----:B------:R-:W3:Y:S02]  /*286b0*/  @!P0 SYNCS.PHASECHK.TRANS64 P0, [R8+URZ+0x308c0], R7 ;  /* 0x0308c007080085a7 */ /* 0x000ee4000800007f */
[----:B---3--:R-:W-:Y:S05]  /*286c0*/  @!P0 BRA `(.L_x_4914) ;  /* 0xfffffffc00f08947 */ /* 0x008fea000383ffff */
[----:B------:R-:W-:Y:S05]  /*286d0*/  BRA `(.L_x_5084) ;  /* 0xffffff8800e07947 */ /* 0x000fea000383ffff */
.L_x_4939:
        /* <DEDUP_REMOVED lines=11> */
.L_x_5086:
[----:B------:R-:W-:Y:S05]  /*28790*/  BSYNC B0 ;  /* 0x0000000000007941 */ /* 0x000fea0003800000 */
.L_x_5085:
[----:B------:R-:W-:Y:S05]  /*287a0*/  BRA `(.L_x_5087) ;  /* 0xffffff9c00307947 */ /* 0x000fea000383ffff */
.L_x_4941:
[----:B------:R-:W-:Y:S01]  /*287b0*/  BSSY B0, `(.L_x_5088) ;  /* 0x0000006000007945 */ /* 0x000fe20003800000 */
[----:B0-----:R-:W-:-:S07]  /*287c0*/  IMAD.MOV.U32 R15, RZ, RZ, -0x1 ;  /* 0xffffffffff0f7424 */ /* 0x001fce00078e00ff */
[----:B-12---:R-:W-:Y:S05]  /*287d0*/  WARPSYNC.COLLECTIVE R15, `(.L_x_5089) ;  /* 0x000000000f0c7348 */ /* 0x006fea0003c00000 */
[----:B------:R-:W-:Y:S02]  /*287e0*/  ELECT P6, UR62, PT ;  /* 0x00000000003e782f */ /* 0x000fe400038c0000 */
[----:B------:R-:W-:Y:S01]  /*287f0*/  MOV R14, UR62 ;  /* 0x0000003e000e7c02 */ /* 0x000fe20008000f00 */
[----:B-12---:R-:W-:Y:S10]  /*28800*/  ENDCOLLECTIVE ;  /* 0x000000000000791b */ /* 0x006ff40003800000 */
.L_x_5089:
[----:B------:R-:W-:Y:S05]  /*28810*/  BSYNC B0 ;  /* 0x0000000000007941 */ /* 0x000fea0003800000 */
.L_x_5088:
[----:B------:R-:W-:Y:S05]  /*28820*/  BRA `(.L_x_5090) ;  /* 0xffffff9c00347947 */ /* 0x000fea000383ffff */
.L_x_4943:
[----:B---3--:R3:W4:Y:S02]  /*28830*/  SYNCS.PHASECHK.TRANS64.TRYWAIT P0, [R0+URZ+0x30840], R2 ;  /* 0x03084002000075a7 */ /* 0x008724000800017f */
[----:B----4-:R-:W-:Y:S05]  /*28840*/  @!P0 NANOSLEEP.SYNCS 0x989680 ;  /* 0x009896800000895d */ /* 0x010fea0003900000 */
[----:B------:R-:W4:Y:S02]  /*28850*/  @!P0 SYNCS.PHASECHK.TRANS64 P0, [R0+URZ+0x30840], R2 ;  /* 0x03084002000085a7 */ /* 0x000f24000800007f */
[----:B----4-:R-:W-:Y:S05]  /*28860*/  @!P0 BRA `(.L_x_4943) ;  /* 0xfffffffc00f08947 */ /* 0x010fea000383ffff */
[----:B------:R-:W-:Y:S05]  /*28870*/  BRA `(.L_x_5091) ;  /* 0xffffff9c009c7947 */ /* 0x000fea000383ffff */
.L_x_4947:
[----:B------:R1:W5:Y:S01]  /*28880*/  LDL.LU R9, [R1+0x314] ;  /* 0x0003140001097983 */ /* 0x0003620000300800 */
[----:B------:R-:W-:Y:S02]  /*28890*/  IMAD.MOV.U32 R5, RZ, RZ, R11 ;  /* 0x000000ffff057224 */ /* 0x000fe400078e000b */
[----:B------:R-:W-:Y:S02]  /*288a0*/  IMAD.MOV.U32 R13, RZ, RZ, R3 ;  /* 0x000000ffff0d7224 */ /* 0x000fe400078e0003 */
[----:B------:R-:W-:Y:S02]  /*288b0*/  IMAD.MOV.U32 R12, RZ, RZ, RZ ;  /* 0x000000ffff0c7224 */ /* 0x000fe400078e00ff */
[----:B------:R-:W-:Y:S02]  /*288c0*/  IMAD.MOV.U32 R11, RZ, RZ, 0x181f ;  /* 0x0000181fff0b7424 */ /* 0x000fe400078e00ff */
[----:B01----:R-:W-:-:S07]  /*288d0*/  IMAD.MOV.U32 R15, RZ, RZ, -0x1 ;  /* 0xffffffffff0f7424 */ /* 0x003fce00078e00ff */
[----:B-----5:R-:W-:Y:S05]  /*288e0*/  WARPSYNC.COLLECTIVE R15, `(.L_x_5092) ;  /* 0x000000000f087348 */ /* 0x020fea0003c00000 */
[----:B------:R0:W1:Y:S02]  /*288f0*/  SHFL.IDX P6, R14, R13, R12, R11 ;  /* 0x0000000c0d0e7389 */ /* 0x00006400000c000b */
[----:B01---5:R-:W-:Y:S01]  /*28900*/  ENDCOLLECTIVE ;  /* 0x000000000000791b */ /* 0x023fe20003800000 */
.L_x_5092:
[----:B------:R-:W-:Y:S02]  /*28910*/  IMAD.MOV.U32 R13, RZ, RZ, R4 ;  /* 0x000000ffff0d7224 */ /* 0x000fe400078e0004 */
[----:B------:R-:W-:-:S07]  /*28920*/  IMAD.MOV.U32 R6, RZ, RZ, R14 ;  /* 0x000000ffff067224 */ /* 0x000fce00078e000e */
[----:B------:R-:W-:Y:S05]  /*28930*/  WARPSYNC.COLLECTIVE R15, `(.L_x_5093) ;  /* 0x000000000f087348 */ /* 0x000fea0003c00000 */
[----:B------:R0:W1:Y:S02]  /*28940*/  SHFL.IDX P6, R14, R13, R12, R11 ;  /* 0x0000000c0d0e7389 */ /* 0x00006400000c000b */
[----:B01----:R-:W-:Y:S01]  /*28950*/  ENDCOLLECTIVE ;  /* 0x000000000000791b */ /* 0x003fe20003800000 */
.L_x_5093:
        /* <DEDUP_REMOVED lines=19> */
[----:B------:R0:W-:Y:S01]  /*28a90*/  @!P2 LDGSTS.E.BYPASS.LTC128B.128 [R9+0x1a400], desc[UR4][R6.64+0x100], !P1 ;  /* 0x1a4001000609afae */ /* 0x0001e2000c901d44 */
[----:B------:R-:W-:-:S13]  /*28aa0*/  ISETP.GE.AND P2, PT, R5, R2, PT ;  /* 0x000000020500720c */ /* 0x000fda0003f46270 */
[----:B0-----:R-:W-:Y:S05]  /*28ab0*/  WARPSYNC.COLLECTIVE R15, `(.L_x_5094) ;  /* 0x000000000f087348 */ /* 0x001fea0003c00000 */
[----:B------:R1:W2:Y:S02]  /*28ac0*/  SHFL.IDX P6, R14, R13, R12, R11 ;  /* 0x0000000c0d0e7389 */ /* 0x0002a400000c000b */
[----:B012---:R-:W-:Y:S01]  /*28ad0*/  ENDCOLLECTIVE ;  /* 0x000000000000791b */ /* 0x007fe20003800000 */
.L_x_5094:
[----:B------:R-:W-:Y:S02]  /*28ae0*/  IMAD.MOV.U32 R13, RZ, RZ, R4 ;  /* 0x000000ffff0d7224 */ /* 0x000fe400078e0004 */
[----:B------:R-:W-:-:S07]  /*28af0*/  IMAD.MOV.U32 R6, RZ, RZ, R14 ;  /* 0x000000ffff067224 */ /* 0x000fce00078e000e */
[----:B------:R-:W-:Y:S05]  /*28b00*/  WARPSYNC.COLLECTIVE R15, `(.L_x_5095) ;  /* 0x000000000f087348 */ /* 0x000fea0003c00000 */
[----:B------:R0:W1:Y:S02]  /*28b10*/  SHFL.IDX P6, R14, R13, R12, R11 ;  /* 0x0000000c0d0e7389 */ /* 0x00006400000c000b */
[----:B01----:R-:W-:Y:S01]  /*28b20*/  ENDCOLLECTIVE ;  /* 0x000000000000791b */ /* 0x003fe20003800000 */
.L_x_5095:
        /* <DEDUP_REMOVED lines=19> */
.L_x_5096:
[----:B------:R-:W-:Y:S02]  /*28c60*/  IMAD.MOV.U32 R13, RZ, RZ, R4 ;  /* 0x000000ffff0d7224 */ /* 0x000fe400078e0004 */
[----:B------:R-:W-:-:S07]  /*28c70*/  IMAD.MOV.U32 R6, RZ, RZ, R14 ;  /* 0x000000ffff067224 */ /* 0x000fce00078e000e */
[----:B------:R-:W-:Y:S05]  /*28c80*/  WARPSYNC.COLLECTIVE R15, `(.L_x_5097) ;  /* 0x000000000f087348 */ /* 0x000fea0003c00000 */
[----:B------:R0:W1:Y:S02]  /*28c90*/  SHFL.IDX P6, R14, R13, R12, R11 ;  /* 0x0000000c0d0e7389 */ /* 0x00006400000c000b */
[----:B01----:R-:W-:Y:S01]  /*28ca0*/  ENDCOLLECTIVE ;  /* 0x000000000000791b */ /* 0x003fe20003800000 */
.L_x_5097:
        /* <DEDUP_REMOVED lines=19> */
.L_x_5098:
[----:B------:R-:W-:Y:S02]  /*28de0*/  IMAD.MOV.U32 R13, RZ, RZ, R4 ;  /* 0x000000ffff0d7224 */ /* 0x000fe400078e0004 */
[----:B------:R-:W-:-:S07]  /*28df0*/  IMAD.MOV.U32 R6, RZ, RZ, R14 ;  /* 0x000000ffff067224 */ /* 0x000fce00078e000e */
[----:B------:R-:W-:Y:S05]  /*28e00*/  WARPSYNC.COLLECTIVE R15, `(.L_x_5099) ;  /* 0x000000000f087348 */ /* 0x000fea0003c00000 */
[----:B------:R0:W1:Y:S02]  /*28e10*/  SHFL.IDX P6, R14, R13, R12, R11 ;  /* 0x0000000c0d0e7389 */ /* 0x00006400000c000b */
[----:B01----:R-:W-:Y:S01]  /*28e20*/  ENDCOLLECTIVE ;  /* 0x000000000000791b */ /* 0x003fe20003800000 */
.L_x_5099:
        /* <DEDUP_REMOVED lines=19> */
.L_x_5100:
[----:B------:R-:W-:Y:S02]  /*28f60*/  IMAD.MOV.U32 R13, RZ, RZ, R4 ;  /* 0x000000ffff0d7224 */ /* 0x000fe400078e0004 */
[----:B------:R-:W-:-:S07]  /*28f70*/  IMAD.MOV.U32 R6, RZ, RZ, R14 ;  /* 0x000000ffff067224 */ /* 0x000fce00078e000e */
[----:B------:R-:W-:Y:S05]  /*28f80*/  WARPSYNC.COLLECTIVE R15, `(.L_x_5101) ;  /* 0x000000000f087348 */ /* 0x000fea0003c00000 */
[----:B------:R0:W1:Y:S02]  /*28f90*/  SHFL.IDX P6, R14, R13, R12, R11 ;  /* 0x0000000c0d0e7389 */ /* 0x00006400000c000b */
[----:B01----:R-:W-:Y:S01]  /*28fa0*/  ENDCOLLECTIVE ;  /* 0x000000000000791b */ /* 0x003fe20003800000 */
.L_x_5101:
        /* <DEDUP_REMOVED lines=19> */
.L_x_5102:
[----:B------:R-:W-:Y:S02]  /*290e0*/  IMAD.MOV.U32 R13, RZ, RZ, R4 ;  /* 0x000000ffff0d7224 */ /* 0x000fe400078e0004 */
[----:B------:R-:W-:-:S07]  /*290f0*/  IMAD.MOV.U32 R6, RZ, RZ, R14 ;  /* 0x000000ffff067224 */ /* 0x000fce00078e000e */
[----:B------:R-:W-:Y:S05]  /*29100*/  WARPSYNC.COLLECTIVE R15, `(.L_x_5103) ;  /* 0x000000000f087348 */ /* 0x000fea0003c00000 */
[----:B------:R0:W1:Y:S02]  /*29110*/  SHFL.IDX P6, R14, R13, R12, R11 ;  /* 0x0000000c0d0e7389 */ /* 0x00006400000c000b */
[----:B01----:R-:W-:Y:S01]  /*29120*/  ENDCOLLECTIVE ;  /* 0x000000000000791b */ /* 0x003fe20003800000 */
.L_x_5103:
        /* <DEDUP_REMOVED lines=19> */
.L_x_5104:
[----:B------:R-:W-:Y:S02]  /*29260*/  IMAD.MOV.U32 R13, RZ, RZ, R4 ;  /* 0x000000ffff0d7224 */ /* 0x000fe400078e0004 */
[----:B------:R-:W-:-:S07]  /*29270*/  IMAD.MOV.U32 R6, RZ, RZ, R14 ;  /* 0x000000ffff067224 */ /* 0x000fce00078e000e */
[----:B------:R-:W-:Y:S05]  /*29280*/  WARPSYNC.COLLECTIVE R15, `(.L_x_5105) ;  /* 0x000000000f087348 */ /* 0x000fea0003c00000 */
[----:B------:R0:W1:Y:S02]  /*29290*/  SHFL.IDX P6, R14, R13, R12, R11 ;  /* 0x0000000c0d0e7389 */ /* 0x00006400000c000b */
[----:B01----:R-:W-:Y:S01]  /*292a0*/  ENDCOLLECTIVE ;  /* 0x000000000000791b */ /* 0x003fe20003800000 */
.L_x_5105:
        /* <DEDUP_REMOVED lines=17> */
.L_x_5106:
[----:B------:R-:W-:Y:S02]  /*293c0*/  IMAD.MOV.U32 R13, RZ, RZ, R4 ;  /* 0x000000ffff0d7224 */ /* 0x000fe400078e0004 */
[----:B------:R-:W-:-:S07]  /*293d0*/  IMAD.MOV.U32 R5, RZ, RZ, R14 ;  /* 0x000000ffff057224 */ /* 0x000fce00078e000e */
[----:B------:R-:W-:Y:S05]  /*293e0*/  WARPSYNC.COLLECTIVE R15, `(.L_x_5107) ;  /* 0x000000000f087348 */ /* 0x000fea0003c00000 */
[----:B------:R0:W1:Y:S02]  /*293f0*/  SHFL.IDX P6, R14, R13, R12, R11 ;  /* 0x0000000c0d0e7389 */ /* 0x00006400000c000b */
[----:B01----:R-:W-:Y:S01]  /*29400*/  ENDCOLLECTIVE ;  /* 0x000000000000791b */ /* 0x003fe20003800000 */
.L_x_5107:
[----:B------:R-:W-:Y:S01]  /*29410*/  IMAD.MOV.U32 R3, RZ, RZ, R14 ;  /* 0x000000ffff037224 */ /* 0x000fe200078e000e */
[----:B------:R-:W-:Y:S06]  /*29420*/  BRA `(.L_x_5108) ;  /* 0xffffffa000387947 */ /* 0x000fec000383ffff */
.L_x_4952:
[----:B----4-:R4:W0:Y:S02]  /*29430*/  SYNCS.PHASECHK.TRANS64.TRYWAIT P0, [R19+URZ+0x30820], R0 ;  /* 0x03082000130075a7 */ /* 0x010824000800017f */
[----:B0-----:R-:W-:Y:S05]  /*29440*/  @!P0 NANOSLEEP.SYNCS 0x989680 ;  /* 0x009896800000895d */ /* 0x001fea0003900000 */
[----:B------:R-:W0:Y:S02]  /*29450*/  @!P0 SYNCS.PHASECHK.TRANS64 P0, [R19+URZ+0x30820], R0 ;  /* 0x03082000130085a7 */ /* 0x000e24000800007f */
[----:B0-----:R-:W-:Y:S05]  /*29460*/  @!P0 BRA `(.L_x_4952) ;  /* 0xfffffffc00f08947 */ /* 0x001fea000383ffff */
[----:B------:R-:W-:Y:S05]  /*29470*/  BRA `(.L_x_5109) ;  /* 0xffffffa000b07947 */ /* 0x000fea000383ffff */
.L_x_4961:
[----:B--2---:R2:W3:Y:S02]  /*29480*/  SYNCS.PHASECHK.TRANS64.TRYWAIT P0, [R3+URZ+0x30840], R2 ;  /* 0x03084002030075a7 */ /* 0x0044e4000800017f */
[----:B---3--:R-:W-:Y:S05]  /*29490*/  @!P0 NANOSLEEP.SYNCS 0x989680 ;  /* 0x009896800000895d */ /* 0x008fea0003900000 */
[----:B------:R-:W3:Y:S02]  /*294a0*/  @!P0 SYNCS.PHASECHK.TRANS64 P0, [R3+URZ+0x30840], R2 ;  /* 0x03084002030085a7 */ /* 0x000ee4000800007f */
[----:B---3--:R-:W-:Y:S05]  /*294b0*/  @!P0 BRA `(.L_x_4961) ;  /* 0xfffffffc00f08947 */ /* 0x008fea000383ffff */
[----:B------:R-:W-:Y:S05]  /*294c0*/  BRA `(.L_x_5110) ;  /* 0xffffffa400a87947 */ /* 0x000fea000383ffff */
.L_x_4968:
[----:B-1----:R1:W2:Y:S02]  /*294d0*/  SYNCS.PHASECHK.TRANS64.TRYWAIT P0, [R2+URZ+0x30860], R3 ;  /* 0x03086003020075a7 */ /* 0x0022a4000800017f */
[----:B--2---:R-:W-:Y:S05]  /*294e0*/  @!P0 NANOSLEEP.SYNCS 0x989680 ;  /* 0x009896800000895d */ /* 0x004fea0003900000 */
[----:B------:R-:W2:Y:S02]  /*294f0*/  @!P0 SYNCS.PHASECHK.TRANS64 P0, [R2+URZ+0x30860], R3 ;  /* 0x03086003020085a7 */ /* 0x000ea4000800007f */
[----:B--2---:R-:W-:Y:S05]  /*29500*/  @!P0 BRA `(.L_x_4968) ;  /* 0xfffffffc00f08947 */ /* 0x004fea000383ffff */
[----:B------:R-:W-:Y:S05]  /*29510*/  BRA `(.L_x_5111) ;  /* 0xffffffa800b87947 */ /* 0x000fea000383ffff */
.L_x_4979:
[----:B--2---:R2:W3:Y:S02]  /*29520*/  SYNCS.PHASECHK.TRANS64.TRYWAIT P0, [R3+URZ+0x30840], R2 ;  /* 0x03084002030075a7 */ /* 0x0044e4000800017f */
[----:B---3--:R-:W-:Y:S05]  /*29530*/  @!P0 NANOSLEEP.SYNCS 0x989680 ;  /* 0x009896800000895d */ /* 0x008fea0003900000 */
[----:B------:R-:W3:Y:S02]  /*29540*/  @!P0 SYNCS.PHASECHK.TRANS64 P0, [R3+URZ+0x30840], R2 ;  /* 0x03084002030085a7 */ /* 0x000ee4000800007f */
[----:B---3--:R-:W-:Y:S05]  /*29550*/  @!P0 BRA `(.L_x_4979) ;  /* 0xfffffffc00f08947 */ /* 0x008fea000383ffff */
[----:B------:R-:W-:Y:S05]  /*29560*/  BRA `(.L_x_5112) ;  /* 0xffffffb0008c7947 */ /* 0x000fea000383ffff */
.L_x_4986:
[----:B-1----:R1:W2:Y:S02]  /*29570*/  SYNCS.PHASECHK.TRANS64.TRYWAIT P0, [R2+URZ+0x30860], R3 ;  /* 0x03086003020075a7 */ /* 0x0022a4000800017f */
[----:B--2---:R-:W-:Y:S05]  /*29580*/  @!P0 NANOSLEEP.SYNCS 0x989680 ;  /* 0x009896800000895d */ /* 0x004fea0003900000 */
[----:B------:R-:W2:Y:S02]  /*29590*/  @!P0 SYNCS.PHASECHK.TRANS64 P0, [R2+URZ+0x30860], R3 ;  /* 0x03086003020085a7 */ /* 0x000ea4000800007f */
[----:B--2---:R-:W-:Y:S05]  /*295a0*/  @!P0 BRA `(.L_x_4986) ;  /* 0xfffffffc00f08947 */ /* 0x004fea000383ffff */
[----:B------:R-:W-:Y:S05]  /*295b0*/  BRA `(.L_x_5113) ;  /* 0xffffffb4009c7947 */ /* 0x000fea000383ffff */
.L_x_4997:
[----:B---3--:R3:W4:Y:S02]  /*295c0*/  SYNCS.PHASECHK.TRANS64.TRYWAIT P0, [R3+URZ+0x30840], R2 ;  /* 0x03084002030075a7 */ /* 0x008724000800017f */
[----:B----4-:R-:W-:Y:S05]  /*295d0*/  @!P0 NANOSLEEP.SYNCS 0x989680 ;  /* 0x009896800000895d */ /* 0x010fea0003900000 */
[----:B------:R-:W4:Y:S02]  /*295e0*/  @!P0 SYNCS.PHASECHK.TRANS64 P0, [R3+URZ+0x30840], R2 ;  /* 0x03084002030085a7 */ /* 0x000f24000800007f */
[----:B----4-:R-:W-:Y:S05]  /*295f0*/  @!P0 BRA `(.L_x_4997) ;  /* 0xfffffffc00f08947 */ /* 0x010fea000383ffff */
[----:B------:R-:W-:Y:S05]  /*29600*/  BRA `(.L_x_5114) ;  /* 0xffffffbc004c7947 */ /* 0x000fea000383ffff */
.L_x_5004:
[----:B-1----:R1:W2:Y:S02]  /*29610*/  SYNCS.PHASECHK.TRANS64.TRYWAIT P0, [R2+URZ+0x30860], R5 ;  /* 0x03086005020075a7 */ /* 0x0022a4000800017f */
[----:B--2---:R-:W-:Y:S05]  /*29620*/  @!P0 NANOSLEEP.SYNCS 0x989680 ;  /* 0x009896800000895d */ /* 0x004fea0003900000 */
[----:B------:R-:W2:Y:S02]  /*29630*/  @!P0 SYNCS.PHASECHK.TRANS64 P0, [R2+URZ+0x30860], R5 ;  /* 0x03086005020085a7 */ /* 0x000ea4000800007f */
[----:B--2---:R-:W-:Y:S05]  /*29640*/  @!P0 BRA `(.L_x_5004) ;  /* 0xfffffffc00f08947 */ /* 0x004fea000383ffff */
[----:B------:R-:W-:Y:S05]  /*29650*/  BRA `(.L_x_5115) ;  /* 0xffffffc000587947 */ /* 0x000fea000383ffff */
.L_x_5017:
[----:B----4-:R4:W0:Y:S02]  /*29660*/  SYNCS.PHASECHK.TRANS64.TRYWAIT P0, [R0+URZ+0x30860], R2 ;  /* 0x03086002000075a7 */ /* 0x010824000800017f */
[----:B0-----:R-:W-:Y:S05]  /*29670*/  @!P0 NANOSLEEP.SYNCS 0x989680 ;  /* 0x009896800000895d */ /* 0x001fea0003900000 */
[----:B------:R-:W0:Y:S02]  /*29680*/  @!P0 SYNCS.PHASECHK.TRANS64 P0, [R0+URZ+0x30860], R2 ;  /* 0x03086002000085a7 */ /* 0x000e24000800007f */
[----:B0-----:R-:W-:Y:S05]  /*29690*/  @!P0 BRA `(.L_x_5017) ;  /* 0xfffffffc00f08947 */ /* 0x001fea000383ffff */
[----:B------:R-:W-:Y:S05]  /*296a0*/  BRA `(.L_x_5116) ;  /* 0xffffffc400ec7947 */ /* 0x000fea000383ffff */
.L_x_5026:
[----:B--2-4-:R-:W2:Y:S01]  /*296b0*/  LDL R0, [R1+0x2d0] ;  /* 0x0002d00001007983 */ /* 0x014ea20000100800 */
[----:B------:R-:W-:Y:S01]  /*296c0*/  BSSY B0, `(.L_x_5117) ;  /* 0x0000008000007945 */ /* 0x000fe20003800000 */
[----:B------:R-:W-:Y:S02]  /*296d0*/  IMAD.MOV.U32 R12, RZ, RZ, RZ ;  /* 0x000000ffff0c7224 */ /* 0x000fe400078e00ff */
[----:B-1----:R-:W-:Y:S02]  /*296e0*/  IMAD.MOV.U32 R11, RZ, RZ, 0x1f ;  /* 0x0000001fff0b7424 */ /* 0x002fe400078e00ff */
[----:B0-----:R-:W-:Y:S02]  /*296f0*/  IMAD.MOV.U32 R15, RZ, RZ, -0x1 ;  /* 0xffffffffff0f7424 */ /* 0x001fe400078e00ff */
[----:B--2---:R-:W-:-:S07]  /*29700*/  IMAD.MOV.U32 R13, RZ, RZ, R0 ;  /* 0x000000ffff0d7224 */ /* 0x004fce00078e0000 */
[----:B---3--:R-:W-:Y:S05]  /*29710*/  WARPSYNC.COLLECTIVE R15, `(.L_x_5118) ;  /* 0x000000000f087348 */ /* 0x008fea0003c00000 */
[----:B------:R0:W1:Y:S02]  /*29720*/  SHFL.IDX P6, R14, R13, R12, R11 ;  /* 0x0000000c0d0e7389 */ /* 0x00006400000c000b */
[----:B01-3--:R-:W-:Y:S01]  /*29730*/  ENDCOLLECTIVE ;  /* 0x000000000000791b */ /* 0x00bfe20003800000 */
.L_x_5118:
[----:B------:R-:W-:Y:S05]  /*29740*/  BSYNC B0 ;  /* 0x0000000000007941 */ /* 0x000fea0003800000 */
.L_x_5117:
        /* <DEDUP_REMOVED lines=10> */
.L_x_5119:
        /* <DEDUP_REMOVED lines=25> */
.L_x_5120:
        /* <DEDUP_REMOVED lines=9> */
.L_x_5121:
        /* <DEDUP_REMOVED lines=8> */
.L_x_5122:
        /* <DEDUP_REMOVED lines=8> */
.L_x_5123:
        /* <DEDUP_REMOVED lines=8> */
.L_x_5124:
        /* <DEDUP_REMOVED lines=9> */
.L_x_5125:
[----:B------:R-:W-:Y:S01]  /*29c20*/  IMAD.MOV.U32 R9, RZ, RZ, R14 ;  /* 0x000000ffff097224 */ /* 0x000fe200078e000e */
[----:B------:R-:W-:Y:S06]  /*29c30*/  BRA `(.L_x_5126) ;  /* 0xffffffc800b07947 */ /* 0x000fec000383ffff */
.L_x_5029:
[----:B------:R-:W-:Y:S01]  /*29c40*/  BSSY B0, `(.L_x_5127) ;  /* 0x0000008000007945 */ /* 0x000fe20003800000 */
[----:B------:R-:W-:Y:S02]  /*29c50*/  IMAD.MOV.U32 R13, RZ, RZ, R2 ;  /* 0x000000ffff0d7224 */ /* 0x000fe400078e0002 */
[----:B------:R-:W-:Y:S02]  /*29c60*/  IMAD.MOV.U32 R12, RZ, RZ, 0x1 ;  /* 0x00000001ff0c7424 */ /* 0x000fe400078e00ff */
[----:B------:R-:W-:Y:S02]  /*29c70*/  IMAD.MOV.U32 R11, RZ, RZ, RZ ;  /* 0x000000ffff0b7224 */ /* 0x000fe400078e00ff */
[----:B0-----:R-:W-:-:S07]  /*29c80*/  IMAD.MOV.U32 R15, RZ, RZ, -0x1 ;  /* 0xffffffffff0f7424 */ /* 0x001fce00078e00ff */
[----:B-1----:R-:W-:Y:S05]  /*29c90*/  WARPSYNC.COLLECTIVE R15, `(.L_x_5128) ;  /* 0x000000000f087348 */ /* 0x002fea0003c00000 */
[----:B------:R0:W2:Y:S02]  /*29ca0*/  SHFL.UP P6, R14, R13, R12, R11 ;  /* 0x0400000c0d0e7389 */ /* 0x0000a400000c000b */
[----:B012---:R-:W-:Y:S01]  /*29cb0*/  ENDCOLLECTIVE ;  /* 0x000000000000791b */ /* 0x007fe20003800000 */
.L_x_5128:
[----:B------:R-:W-:Y:S05]  /*29cc0*/  BSYNC B0 ;  /* 0x0000000000007941 */ /* 0x000fea0003800000 */
.L_x_5127:
        /* <DEDUP_REMOVED lines=11> */
.L_x_5129:
        /* <DEDUP_REMOVED lines=8> */
.L_x_5130:
        /* <DEDUP_REMOVED lines=8> */
.L_x_5131:
        /* <DEDUP_REMOVED lines=8> */
.L_x_5132:
        /* <DEDUP_REMOVED lines=9> */
.L_x_5133:
[----:B------:R-:W-:Y:S01]  /*29f90*/  IMAD.MOV.U32 R9, RZ, RZ, R14 ;  /* 0x000000ffff097224 */ /* 0x000fe200078e000e */
[----:B------:R-:W-:Y:S06]  /*29fa0*/  BRA `(.L_x_5134) ;  /* 0xffffffc800847947 */ /* 0x000fec000383ffff */
.L_x_5031:
[----:B------:R-:W-:Y:S01]  /*29fb0*/  BSSY B0, `(.L_x_5135) ;  /* 0x0000006000007945 */ /* 0x000fe20003800000 */
[----:B------:R-:W-:Y:S01]  /*29fc0*/  PLOP3.LUT P6, PT, P6, PT, PT, 0x8, 0x0 ;  /* 0x000000000000781c */ /* 0x000fe200037ce170 */
[----:B0-----:R-:W-:-:S12]  /*29fd0*/  IMAD.MOV.U32 R15, RZ, RZ, -0x1 ;  /* 0xffffffffff0f7424 */ /* 0x001fd800078e00ff */
[----:B-1----:R-:W-:Y:S05]  /*29fe0*/  WARPSYNC.COLLECTIVE R15, `(.L_x_5136) ;  /* 0x000000000f087348 */ /* 0x002fea0003c00000 */
[----:B------:R-:W-:Y:S01]  /*29ff0*/  VOTE.ANY R14, PT, P6 ;  /* 0x00000000000e7806 */ /* 0x000fe200030e0100 */
[----:B-1----:R-:W-:Y:S06]  /*2a000*/  ENDCOLLECTIVE ;  /* 0x000000000000791b */ /* 0x002fec0003800000 */
.L_x_5136:
[----:B------:R-:W-:Y:S05]  /*2a010*/  BSYNC B0 ;  /* 0x0000000000007941 */ /* 0x000fea0003800000 */
.L_x_5135:
        /* <DEDUP_REMOVED lines=10> */
.L_x_5137:
[----:B------:R-:W-:Y:S02]  /*2a0c0*/  IMAD.MOV.U32 R13, RZ, RZ, R6 ;  /* 0x000000ffff0d7224 */ /* 0x000fe400078e0006 */
[----:B------:R-:W-:-:S07]  /*2a0d0*/  IMAD.MOV.U32 R4, RZ, RZ, R14 ;  /* 0x000000ffff047224 */ /* 0x000fce00078e000e */
[----:B------:R-:W-:Y:S05]  /*2a0e0*/  WARPSYNC.COLLECTIVE R15, `(.L_x_5138) ;  /* 0x000000000f087348 */ /* 0x000fea0003c00000 */
[----:B------:R0:W1:Y:S02]  /*2a0f0*/  SHFL.IDX P6, R14, R13, R12, R11 ;  /* 0x0000000c0d0e7389 */ /* 0x00006400000c000b */
[----:B01----:R-:W-:Y:S01]  /*2a100*/  ENDCOLLECTIVE ;  /* 0x000000000000791b */ /* 0x003fe20003800000 */
.L_x_5138:
[----:B------:R-:W-:Y:S02]  /*2a110*/  IMAD.MOV.U32 R6, RZ, RZ, R14 ;  /* 0x000000ffff067224 */ /* 0x000fe400078e000e */
[----:B------:R-:W-:-:S05]  /*2a120*/  IMAD.IADD R10, R0, 0x1, R10 ;  /* 0x00000001000a7824 */ /* 0x000fca00078e020a */
[----:B------:R0:W-:Y:S01]  /*2a130*/  STL [R1+0x2dc], R10 ;  /* 0x0002dc0a01007387 */ /* 0x0001e20000100800 */
[----:B------:R-:W-:Y:S05]  /*2a140*/  BRA `(.L_x_5139) ;  /* 0xffffffc800647947 */ /* 0x000fea000383ffff */
.L_x_5033:
        /* <DEDUP_REMOVED lines=8> */
.L_x_5141:
[----:B------:R-:W-:Y:S05]  /*2a1d0*/  BSYNC B0 ;  /* 0x0000000000007941 */ /* 0x000fea0003800000 */
.L_x_5140:
[----:B------:R-:W-:Y:S01]  /*2a1e0*/  IMAD.MOV.U32 R0, RZ, RZ, R14 ;  /* 0x000000ffff007224 */ /* 0x000fe200078e000e */
[----:B------:R-:W-:Y:S06]  /*2a1f0*/  BRA `(.L_x_5142) ;  /* 0xffffffc800507947 */ /* 0x000fec000383ffff */
.L_x_5039:
[----:B0-----:R0:W1:Y:S02]  /*2a200*/  SYNCS.PHASECHK.TRANS64.TRYWAIT P0, [R0+URZ+0x30820], R3 ;  /* 0x03082003000075a7 */ /* 0x001064000800017f */
[----:B-1----:R-:W-:Y:S05]  /*2a210*/  @!P0 NANOSLEEP.SYNCS 0x989680 ;  /* 0x009896800000895d */ /* 0x002fea0003900000 */
[----:B------:R-:W1:Y:S02]  /*2a220*/  @!P0 SYNCS.PHASECHK.TRANS64 P0, [R0+URZ+0x30820], R3 ;  /* 0x03082003000085a7 */ /* 0x000e64000800007f */
[----:B-1----:R-:W-:Y:S05]  /*2a230*/  @!P0 BRA `(.L_x_5039) ;  /* 0xfffffffc00f08947 */ /* 0x002fea000383ffff */
[----:B------:R-:W-:Y:S05]  /*2a240*/  BRA `(.L_x_5143) ;  /* 0xffffffd000f07947 */ /* 0x000fea000383ffff */
.L_x_5040:
        /* <DEDUP_REMOVED lines=11> */
.L_x_5145:
[----:B------:R-:W-:Y:S05]  /*2a300*/  BSYNC B0 ;  /* 0x0000000000007941 */ /* 0x000fea0003800000 */
.L_x_5144:
[----:B------:R-:W-:Y:S05]  /*2a310*/  BRA `(.L_x_5146) ;  /* 0xffffffd000d87947 */ /* 0x000fea000383ffff */
.L_x_5043:
[----:B------:R-:W-:Y:S01]  /*2a320*/  BSSY B1, `(.L_x_5147) ;  /* 0x0000006000017945 */ /* 0x000fe20003800000 */
[----:B------:R-:W-:-:S07]  /*2a330*/  IMAD.MOV.U32 R15, RZ, RZ, -0x1 ;  /* 0xffffffffff0f7424 */ /* 0x000fce00078e00ff */
[----:B01----:R-:W-:Y:S05]  /*2a340*/  WARPSYNC.COLLECTIVE R15, `(.L_x_5148) ;  /* 0x000000000f0c7348 */ /* 0x003fea0003c00000 */
[----:B------:R-:W-:Y:S02]  /*2a350*/  ELECT P6, UR62, PT ;  /* 0x00000000003e782f */ /* 0x000fe400038c0000 */
[----:B------:R-:W-:Y:S01]  /*2a360*/  MOV R14, UR62 ;  /* 0x0000003e000e7c02 */ /* 0x000fe20008000f00 */
[----:B01----:R-:W-:Y:S10]  /*2a370*/  ENDCOLLECTIVE ;  /* 0x000000000000791b */ /* 0x003ff40003800000 */
.L_x_5148:
[----:B------:R-:W-:Y:S05]  /*2a380*/  BSYNC B1 ;  /* 0x0000000000017941 */ /* 0x000fea0003800000 */
.L_x_5147:
[----:B------:R-:W-:Y:S05]  /*2a390*/  BRA `(.L_x_5149) ;  /* 0xffffffd000d07947 */ /* 0x000fea000383ffff */
.L_x_5045:
[----:B0-----:R0:W1:Y:S02]  /*2a3a0*/  SYNCS.PHASECHK.TRANS64.TRYWAIT P0, [R6+URZ], R5 ;  /* 0x00000005060075a7 */ /* 0x001064000800017f */
[----:B-1----:R-:W-:Y:S05]  /*2a3b0*/  @!P0 NANOSLEEP.SYNCS 0x989680 ;  /* 0x009896800000895d */ /* 0x002fea0003900000 */
[----:B------:R-:W1:Y:S02]  /*2a3c0*/  @!P0 SYNCS.PHASECHK.TRANS64 P0, [R6+URZ], R5 ;  /* 0x00000005060085a7 */ /* 0x000e64000800007f */
[----:B-1----:R-:W-:Y:S05]  /*2a3d0*/  @!P0 BRA `(.L_x_5045) ;  /* 0xfffffffc00f08947 */ /* 0x002fea000383ffff */
[----:B------:R-:W-:Y:S05]  /*2a3e0*/  BRA `(.L_x_5150) ;  /* 0xffffffd400147947 */ /* 0x000fea000383ffff */
.L_x_5046:
[----:B-1----:R1:W2:Y:S02]  /*2a3f0*/  SYNCS.PHASECHK.TRANS64.TRYWAIT P0, [R7+URZ], R2 ;  /* 0x00000002070075a7 */ /* 0x0022a4000800017f */
[----:B--2---:R-:W-:Y:S05]  /*2a400*/  @!P0 NANOSLEEP.SYNCS 0x989680 ;  /* 0x009896800000895d */ /* 0x004fea0003900000 */
[----:B------:R-:W2:Y:S02]  /*2a410*/  @!P0 SYNCS.PHASECHK.TRANS64 P0, [R7+URZ], R2 ;  /* 0x00000002070085a7 */ /* 0x000ea4000800007f */
[----:B--2---:R-:W-:Y:S05]  /*2a420*/  @!P0 BRA `(.L_x_5046) ;  /* 0xfffffffc00f08947 */ /* 0x004fea000383ffff */
[----:B------:R-:W-:Y:S05]  /*2a430*/  BRA `(.L_x_5151) ;  /* 0xffffffd400087947 */ /* 0x000fea000383ffff */
.L_x_5048:
[----:B--2---:R2:W3:Y:S02]  /*2a440*/  SYNCS.PHASECHK.TRANS64.TRYWAIT P0, [R4+URZ], R5 ;  /* 0x00000005040075a7 */ /* 0x0044e4000800017f */
[----:B---3--:R-:W-:Y:S05]  /*2a450*/  @!P0 NANOSLEEP.SYNCS 0x989680 ;  /* 0x009896800000895d */ /* 0x008fea0003900000 */
[----:B------:R-:W3:Y:S02]  /*2a460*/  @!P0 SYNCS.PHASECHK.TRANS64 P0, [R4+URZ], R5 ;  /* 0x00000005040085a7 */ /* 0x000ee4000800007f */
[----:B---3--:R-:W-:Y:S05]  /*2a470*/  @!P0 BRA `(.L_x_5048) ;  /* 0xfffffffc00f08947 */ /* 0x008fea000383ffff */
[----:B------:R-:W-:Y:S05]  /*2a480*/  BRA `(.L_x_5152) ;  /* 0xffffffd400107947 */ /* 0x000fea000383ffff */
        .type           $_ZN7cutlass13device_kernelIN5flash11enable_sm90INS1_16FlashAttnFwdSm90INS1_25CollectiveMainloopFwdSm90ILi2EN4cute5tupleIJNS5_1CILi1EEES8_S8_EEENS6_IJNS7_ILi128EEENS7_ILi96EEENS7_ILi192EEEEEELi192ENS_10bfloat16_tEfNS_4arch4Sm90ELb0ELb1ELb1ELb1ELb0ELb1ELb0ELb1ELb1ELb1ELb1ELb0EEENS1_21CollectiveEpilogueFwdINS6_IJSA_SC_SB_EEES9_SE_SG_Li256ELb1ELb1ELb1ELb0EEENS1_36VarlenDynamicPersistentTileSchedulerILi128ELi96ELi256ELi128ELb1ELb1ELb1ELb1ELb0ELb1EEEEEEEEEvNT_6ParamsE$_ZZN5flash25CollectiveMainloopFwdSm90ILi2EN4cute5tupleIJNS1_1CILi1EEES4_S4_EEENS2_IJNS3_ILi128EEENS3_ILi96EEENS3_ILi192EEEEEELi192EN7cutlass10bfloat16_tEfNSA_4arch4Sm90ELb0ELb1ELb1ELb1ELb0ELb1ELb0ELb1ELb1ELb1ELb1ELb0EE12store_kv_newINS_16FlashAttnFwdSm90ISE_NS_21CollectiveEpilogueFwdINS2_IJS6_S8_S7_EEES5_SB_SD_Li256ELb1ELb1ELb1ELb0EEENS_36VarlenDynamicPersistentTileSchedulerILi128ELi96ELi256ELi128ELb1ELb1ELb1ELb1ELb0ELb1EEEE13SharedStorageEEEbRKNSE_6ParamsENSA_25PipelineTmaAsyncNoClusterILi2ENSA_16PipelineTmaAsyncILi2EEEEESU_RNSA_13PipelineStateILj2EEEiRT_RKNS_16SeqlenInfoQKNewKILb1ELb1EEENS2_IJiiiiEEEENKUliRKT_E_clISW_EEDaiS17_,@function
        .size           $_ZN7cutlass13device_kernelIN5flash11enable_sm90INS1_16FlashAttnFwdSm90INS1_25CollectiveMainloopFwdSm90ILi2EN4cute5tupleIJNS5_1CILi1EEES8_S8_EEENS6_IJNS7_ILi128EEENS7_ILi96EEENS7_ILi192EEEEEELi192ENS_10bfloat16_tEfNS_4arch4Sm90ELb0ELb1ELb1ELb1ELb0ELb1ELb0ELb1ELb1ELb1ELb1ELb0EEENS1_21CollectiveEpilogueFwdINS6_IJSA_SC_SB_EEES9_SE_SG_Li256ELb1ELb1ELb1ELb0EEENS1_36VarlenDynamicPersistentTileSchedulerILi128ELi96ELi256ELi128ELb1ELb1ELb1ELb1ELb0ELb1EEEEEEEEEvNT_6ParamsE$_ZZN5flash25CollectiveMainloopFwdSm90ILi2EN4cute5tupleIJNS1_1CILi1EEES4_S4_EEENS2_IJNS3_ILi128EEENS3_ILi96EEENS3_ILi192EEEEEELi192EN7cutlass10bfloat16_tEfNSA_4arch4Sm90ELb0ELb1ELb1ELb1ELb0ELb1ELb0ELb1ELb1ELb1ELb1ELb0EE12store_kv_newINS_16FlashAttnFwdSm90ISE_NS_21CollectiveEpilogueFwdINS2_IJS6_S8_S7_EEES5_SB_SD_Li256ELb1ELb1ELb1ELb0EEENS_36VarlenDynamicPersistentTileSchedulerILi128ELi96ELi256ELi128ELb1ELb1ELb1ELb1ELb0ELb1EEEE13SharedStorageEEEbRKNSE_6ParamsENSA_25PipelineTmaAsyncNoClusterILi2ENSA_16PipelineTmaAsyncILi2EEEEESU_RNSA_13PipelineStateILj2EEEiRT_RKNS_16SeqlenInfoQKNewKILb1ELb1EEENS2_IJiiiiEEEENKUliRKT_E_clISW_EEDaiS17_,(.L_x_14846 - $_ZN7cutlass13device_kernelIN5flash11enable_sm90INS1_16FlashAttnFwdSm90INS1_25CollectiveMainloopFwdSm90ILi2EN4cute5tupleIJNS5_1CILi1EEES8_S8_EEENS6_IJNS7_ILi128EEENS7_ILi96EEENS7_ILi192EEEEEELi192ENS_10bfloat16_tEfNS_4arch4Sm90ELb0ELb1ELb1ELb1ELb0ELb1ELb0ELb1ELb1ELb1ELb1ELb0EEENS1_21CollectiveEpilogueFwdINS6_IJSA_SC_SB_EEES9_SE_SG_Li256ELb1ELb1ELb1ELb0EEENS1_36VarlenDynamicPersistentTileSchedulerILi128ELi96ELi256ELi128ELb1ELb1ELb1ELb1ELb0ELb1EEEEEEEEEvNT_6ParamsE$_ZZN5flash25CollectiveMainloopFwdSm90ILi2EN4cute5tupleIJNS1_1CILi1EEES4_S4_EEENS2_IJNS3_ILi128EEENS3_ILi96EEENS3_ILi192EEEEEELi192EN7cutlass10bfloat16_tEfNSA_4arch4Sm90ELb0ELb1ELb1ELb1ELb0ELb1ELb0ELb1ELb1ELb1ELb1ELb0EE12store_kv_newINS_16FlashAttnFwdSm90ISE_NS_21CollectiveEpilogueFwdINS2_IJS6_S8_S7_EEES5_SB_SD_Li256ELb1ELb1ELb1ELb0EEENS_36VarlenDynamicPersistentTileSchedulerILi128ELi96ELi256ELi128ELb1ELb1ELb1ELb1ELb0ELb1EEEE13SharedStorageEEEbRKNSE_6ParamsENSA_25PipelineTmaAsyncNoClusterILi2ENSA_16PipelineTmaAsyncILi2EEEEESU_RNSA_13PipelineStateILj2EEEiRT_RKNS_16SeqlenInfoQKNewKILb1ELb1EEENS2_IJiiiiEEEENKUliRKT_E_clISW_EEDaiS17_)
$_ZN7cutlass13device_kernelIN5flash11enable_sm90INS1_16FlashAttnFwdSm90INS1_25CollectiveMainloopFwdSm90ILi2EN4cute5tupleIJNS5_1CILi1EEES8_S8_EEENS6_IJNS7_ILi128EEENS7_ILi96EEENS7_ILi192EEEEEELi192ENS_10bfloat16_tEfNS_4arch4Sm90ELb0ELb1ELb1ELb1ELb0ELb1ELb0ELb1ELb1ELb1ELb1ELb0EEENS1_21CollectiveEpilogueFwdINS6_IJSA_SC_SB_EEES9_SE_SG_Li256ELb1ELb1ELb1ELb0EEENS1_36VarlenDynamicPersistentTileSchedulerILi128ELi96ELi256ELi128ELb1ELb1ELb1ELb1ELb0ELb1EEEEEEEEEvNT_6ParamsE$_ZZN5flash25CollectiveMainloopFwdSm90ILi2EN4cute5tupleIJNS1_1CILi1EEES4_S4_EEENS2_IJNS3_ILi128EEENS3_ILi96EEENS3_ILi192EEEEEELi192EN7cutlass10bfloat16_tEfNSA_4arch4Sm90ELb0ELb1ELb1ELb1ELb0ELb1ELb0ELb1ELb1ELb1ELb1ELb0EE12store_kv_newINS_16FlashAttnFwdSm90ISE_NS_21CollectiveEpilogueFwdINS2_IJS6_S8_S7_EEES5_SB_SD_Li256ELb1ELb1ELb1ELb0EEENS_36VarlenDynamicPersistentTileSchedulerILi128ELi96ELi256ELi128ELb1ELb1ELb1ELb1ELb0ELb1EEEE13SharedStorageEEEbRKNSE_6ParamsENSA_25PipelineTmaAsyncNoClusterILi2ENSA_16PipelineTmaAsyncILi2EEEEESU_RNSA_13PipelineStateILj2EEEiRT_RKNS_16SeqlenInfoQKNewKILb1ELb1EEENS2_IJiiiiEEEENKUliRKT_E_clISW_EEDaiS17_:
[----:B------:R-:W-:Y:S05]  /*2a490*/  YIELD ;  /* 0x0000000000007946 */ /* 0x000fea0003800000 */
[----:B------:R-:W-:Y:S02]  /*2a4a0*/  ULDC UR4, c[0x0][0x20] ;  /* 0x0000080000047ab9 */ /* 0x000fe40000000800 */
[----:B------:R-:W-:-:S05]  /*2a4b0*/  VIADD R80, R0, -UR4 ;  /* 0x8000000400507c36 */ /* 0x000fca0008000000 */
[----:B------:R-:W2:Y:S01]  /*2a4c0*/  LDL.64 R8, [R80+0x8] ;  /* 0x0000080050087983 */ /* 0x000ea20000100a00 */
[----:B------:R-:W0:Y:S02]  /*2a4d0*/  LDC.64 R82, c[0x0][0x208] ;  /* 0x00008200ff527b82 */ /* 0x000e240000000a00 */
[----:B0-----:R-:W-:Y:S02]  /*2a4e0*/  R2UR UR6, R82 ;  /* 0x00000000520672ca */ /* 0x001fe400000e0000 */
[----:B------:R-:W-:-:S13]  /*2a4f0*/  R2UR UR7, R83 ;  /* 0x00000000530772ca */ /* 0x000fda00000e0000 */
[----:B--2---:R-:W2:Y:S01]  /*2a500*/  LD.E R10, desc[UR6][R8.64+0x174] ;  /* 0x00017406080a7980 */ /* 0x004ea2000c101900 */
[----:B------:R-:W-:Y:S01]  /*2a510*/  VIADD R81, R81, -UR4 ;  /* 0x8000000451517c36 */ /* 0x000fe20008000000 */
[----:B------:R-:W-:Y:S01]  /*2a520*/  BSSY B0, `(.L_x_5153) ;  /* 0x0000a79000007945 */ /* 0x000fe20003800000 */
[----:B--2---:R-:W-:-:S13]  /*2a530*/  ISETP.GE.AND P0, PT, R10, 0x1, PT ;  /* 0x000000010a00780c */ /* 0x004fda0003f06270 */
[----:B------:R-:W-:Y:S05]  /*2a540*/  @!P0 BRA `(.L_x_5154) ;  /* 0x0000009800b08947 */ /* 0x000fea0003800000 */
[----:B------:R-:W2:Y:S01]  /*2a550*/  LDL.64 R10, [R80+0x40] ;  /* 0x00004000500a7983 */ /* 0x000ea20000100a00 */
[C---:B------:R-:W-:Y:S02]  /*2a560*/  R2UR UR6, R82.reuse ;  /* 0x00000000520672ca */ /* 0x040fe400000e0000 */
[C---:B------:R-:W-:Y:S01]  /*2a570*/  R2UR UR7, R83.reuse ;  /* 0x00000000530772ca */ /* 0x040fe200000e0000 */
[----:B------:R0:W5:Y:S01]  /*2a580*/  LDL.64 R100, [R80+0x50] ;  /* 0x0000500050647983 */ /* 0x0001620000100a00 */
[----:B------:R-:W-:Y:S02]  /*2a590*/  R2UR UR4, R82 ;  /* 0x00000000520472ca */ /* 0x000fe400000e0000 */
[----:B------:R-:W-:-:S09]  /*2a5a0*/  R2UR UR5, R83 ;  /* 0x00000000530572ca */ /* 0x000fd200000e0000 */
[----:B------:R-:W3:Y:S04]  /*2a5b0*/  LD.E.U8 R8, desc[UR6][R8.64+0x190] ;  /* 0x0001900608087980 */ /* 0x000ee8000c101100 */
[----:B--2---:R-:W2:Y:S01]  /*2a5c0*/  LD.E.64 R96, desc[UR4][R10.64+0x10] ;  /* 0x000010040a607980 */ /* 0x004ea2000c101b00 */
[----:B------:R-:W-:-:S03]  /*2a5d0*/  SHF.R.S32.HI R29, RZ, 0x1f, R27 ;  /* 0x0000001fff1d7819 */ /* 0x000fc6000001141b */
[----:B------:R0:W5:Y:S04]  /*2a5e0*/  LD.E.64 R88, desc[UR4][R10.64+0x8] ;  /* 0x000008040a587980 */ /* 0x000168000c101b00 */
[----:B------:R0:W5:Y:S01]  /*2a5f0*/  LD.E.64 R84, desc[UR6][R10.64+0x18] ;  /* 0x000018060a547980 */ /* 0x000162000c101b00 */
[----:B---3--:R-:W-:Y:S01]  /*2a600*/  ISETP.NE.AND P0, PT, R8, RZ, PT ;  /* 0x000000ff0800720c */ /* 0x008fe20003f05270 */
[-C--:B--2---:R-:W-:Y:S02]  /*2a610*/  IMAD R13, R97, R27.reuse, RZ ;  /* 0x0000001b610d7224 */ /* 0x084fe400078e02ff */
[----:B------:R-:W-:-:S04]  /*2a620*/  IMAD.WIDE.U32 R68, R96, R27, RZ ;  /* 0x0000001b60447225 */ /* 0x000fc800078e00ff */
[----:B------:R-:W-:-:S04]  /*2a630*/  IMAD R13, R96, R29, R13 ;  /* 0x0000001d600d7224 */ /* 0x000fc800078e020d */
[----:B------:R-:W-:Y:S02]  /*2a640*/  IMAD.IADD R71, R69, 0x1, R13 ;  /* 0x0000000145477824 */ /* 0x000fe400078e020d */
[----:B0-----:R-:W-:Y:S05]  /*2a650*/  @!P0 BRA `(.L_x_5155) ;  /* 0x0000004400cc8947 */ /* 0x001fea0003800000 */
[C---:B------:R-:W-:Y:S01]  /*2a660*/  R2UR UR8, R82.reuse ;  /* 0x00000000520872ca */ /* 0x040fe200000e0000 */
[----:B------:R0:W5:Y:S01]  /*2a670*/  LDL.64 R42, [R80+0x10] ;  /* 0x00001000502a7983 */ /* 0x0001620000100a00 */
[C---:B------:R-:W-:Y:S02]  /*2a680*/  R2UR UR9, R83.reuse ;  /* 0x00000000530972ca */ /* 0x040fe400000e0000 */
[C---:B------:R-:W-:Y:S02]  /*2a690*/  R2UR UR4, R82.reuse ;  /* 0x00000000520472ca */ /* 0x040fe400000e0000 */
[C---:B------:R-:W-:Y:S02]  /*2a6a0*/  R2UR UR5, R83.reuse ;  /* 0x00000000530572ca */ /* 0x040fe400000e0000 */
[----:B------:R-:W-:Y:S02]  /*2a6b0*/  R2UR UR6, R82 ;  /* 0x00000000520672ca */ /* 0x000fe400000e0000 */
[----:B------:R-:W-:-:S05]  /*2a6c0*/  R2UR UR7, R83 ;  /* 0x00000000530772ca */ /* 0x000fca00000e0000 */
[----:B-----5:R-:W2:Y:S04]  /*2a6d0*/  LD.E R8, desc[UR8][R100.64+0x10] ;  /* 0x0000100864087980 */ /* 0x020ea8000c101900 */
[----:B------:R-:W3:Y:S04]  /*2a6e0*/  LD.E R14, desc[UR4][R100.64+0xc] ;  /* 0x00000c04640e7980 */ /* 0x000ee8000c101900 */
[----:B------:R-:W4:Y:S04]  /*2a6f0*/  LD.E.64 R34, desc[UR4][R100.64+0x60] ;  /* 0x0000600464227980 */ /* 0x000f28000c101b00 */
[----:B------:R-:W4:Y:S01]  /*2a700*/  LD.E.64 R10, desc[UR6][R100.64+0x80] ;  /* 0x00008006640a7980 */ /* 0x000f22000c101b00 */
[----:B------:R-:W-:-:S02]  /*2a710*/  R2UR UR12, R82 ;  /* 0x00000000520c72ca */ /* 0x000fc400000e0000 */
[C---:B------:R-:W-:Y:S01]  /*2a720*/  R2UR UR13, R83.reuse ;  /* 0x00000000530d72ca */ /* 0x040fe200000e0000 */
[----:B------:R0:W5:Y:S01]  /*2a730*/  LD.E.64 R36, desc[UR4][R100.64+0x58] ;  /* 0x0000580464247980 */ /* 0x000162000c101b00 */
[----:B------:R-:W-:Y:S02]  /*2a740*/  R2UR UR10, R82 ;  /* 0x00000000520a72ca */ /* 0x000fe400000e0000 */
[----:B------:R-:W-:Y:S01]  /*2a750*/  R2UR UR11, R83 ;  /* 0x00000000530b72ca */ /* 0x000fe200000e0000 */
[----:B------:R0:W5:Y:S01]  /*2a760*/  LD.E.64 R32, desc[UR6][R100.64+0x68] ;  /* 0x0000680664207980 */ /* 0x000162000c101b00 */
[----:B------:R-:W-:Y:S01]  /*2a770*/  BSSY B2, `(.L_x_5156) ;  /* 0x000004c000027945 */ /* 0x000fe20003800000 */
[----:B------:R-:W-:Y:S02]  /*2a780*/  CS2R R56, SRZ ;  /* 0x0000000000387805 */ /* 0x000fe4000001ff00 */
[----:B------:R-:W-:Y:S02]  /*2a790*/  CS2R R62, SRZ ;  /* 0x00000000003e7805 */ /* 0x000fe4000001ff00 */
[----:B------:R-:W-:-:S02]  /*2a7a0*/  CS2R R66, SRZ ;  /* 0x0000000000427805 */ /* 0x000fc4000001ff00 */
[----:B------:R0:W5:Y:S01]  /*2a7b0*/  LD.E.U8 R60, desc[UR12][R100.64+0x18] ;  /* 0x0000180c643c7980 */ /* 0x000162000c101100 */
        /* <DEDUP_REMOVED lines=9> */
[----:B--2---:R-:W-:Y:S01]  /*2a850*/  SHF.R.S32.HI R9, RZ, 0x1f, R8 ;  /* 0x0000001fff097819 */ /* 0x004fe20000011408 */
[----:B---3--:R-:W-:-:S03]  /*2a860*/  IMAD R14, R27, -0x60, R14 ;  /* 0xffffffa01b0e7824 */ /* 0x008fc600078e020e */
[----:B------:R-:W-:Y:S02]  /*2a870*/  LEA.HI R9, R9, R8, RZ, 0x2 ;  /* 0x0000000809097211 */ /* 0x000fe400078f10ff */
[----:B------:R-:W-:Y:S02]  /*2a880*/  VIMNMX R31, R14, 0x60, PT ;  /* 0x000000600e1f7848 */ /* 0x000fe40003fe0100 */
[----:B------:R-:W-:Y:S01]  /*2a890*/  SHF.R.S32.HI R14, RZ, 0x2, R9 ;  /* 0x00000002ff0e7819 */ /* 0x000fe20000011409 */
[----:B----4-:R-:W-:Y:S01]  /*2a8a0*/  IMAD R13, R35, R27, RZ ;  /* 0x0000001b230d7224 */ /* 0x010fe200078e02ff */
[----:B------:R0:W5:Y:S02]  /*2a8b0*/  LD.E.64 R8, desc[UR8][R100.64+0x78] ;  /* 0x0000780864087980 */ /* 0x000164000c101b00 */
[----:B------:R-:W-:Y:S01]  /*2a8c0*/  ISETP.GE.AND P0, PT, R14, R31, PT ;  /* 0x0000001f0e00720c */ /* 0x000fe20003f06270 */
[----:B------:R-:W-:Y:S02]  /*2a8d0*/  IMAD R11, R11, R27, RZ ;  /* 0x0000001b0b0b7224 */ /* 0x000fe400078e02ff */
[----:B------:R-:W-:-:S02]  /*2a8e0*/  IMAD R15, R34, R29, R13 ;  /* 0x0000001d220f7224 */ /* 0x000fc400078e020d */
[----:B------:R-:W-:Y:S02]  /*2a8f0*/  IMAD R29, R10, R29, R11 ;  /* 0x0000001d0a1d7224 */ /* 0x000fe400078e020b */
[-C--:B------:R-:W-:Y:S01]  /*2a900*/  IMAD.WIDE.U32 R34, R34, R27.reuse, RZ ;  /* 0x0000001b22227225 */ /* 0x080fe200078e00ff */
[----:B------:R-:W5:Y:S03]  /*2a910*/  LD.E.64 R100, desc[UR10][R100.64+0x88] ;  /* 0x0000880a64647980 */ /* 0x000f66000c101b00 */
[----:B------:R-:W-:Y:S01]  /*2a920*/  IMAD.WIDE.U32 R10, R10, R27, RZ ;  /* 0x0000001b0a0a7225 */ /* 0x000fe200078e00ff */
[----:B------:R-:W-:-:S03]  /*2a930*/  CS2R R12, SRZ ;  /* 0x00000000000c7805 */ /* 0x000fc6000001ff00 */
[----:B------:R-:W-:Y:S02]  /*2a940*/  IMAD.IADD R61, R35, 0x1, R15 ;  /* 0x00000001233d7824 */ /* 0x000fe400078e020f */
[----:B------:R-:W-:Y:S02]  /*2a950*/  VIADD R30, R14, 0x40 ;  /* 0x000000400e1e7836 */ /* 0x000fe40000000000 */
[----:B------:R-:W-:Y:S01]  /*2a960*/  IMAD.IADD R103, R11, 0x1, R29 ;  /* 0x000000010b677824 */ /* 0x000fe200078e021d */
[----:B0-----:R-:W-:Y:S06]  /*2a970*/  @P0 BRA `(.L_x_5157) ;  /* 0x0000000000ac0947 */ /* 0x001fec0003800000 */
[----:B-----5:R-:W-:Y:S02]  /*2a980*/  LOP3.LUT R15, R60, 0x1, RZ, 0xc0, !PT ;  /* 0x000000013c0f7812 */ /* 0x020fe400078ec0ff */
[----:B------:R-:W-:Y:S02]  /*2a990*/  CS2R R96, SRZ ;  /* 0x0000000000607805 */ /* 0x000fe4000001ff00 */
[----:B------:R-:W-:Y:S02]  /*2a9a0*/  LEA R28, P1, R34, R32, 0x1 ;  /* 0x00000020221c7211 */ /* 0x000fe400078208ff */
[----:B------:R-:W-:Y:S02]  /*2a9b0*/  CS2R R92, SRZ ;  /* 0x00000000005c7805 */ /* 0x000fe4000001ff00 */
[----:B------:R-:W-:Y:S02]  /*2a9c0*/  LEA R14, P2, R10, R100, 0x1 ;  /* 0x000000640a0e7211 */ /* 0x000fe400078408ff */
[----:B------:R-:W-:-:S02]  /*2a9d0*/  CS2R R74, SRZ ;  /* 0x00000000004a7805 */ /* 0x000fc4000001ff00 */
[----:B------:R-:W-:Y:S02]  /*2a9e0*/  ISETP.NE.U32.AND P0, PT, R15, 0x1, PT ;  /* 0x000000010f00780c */ /* 0x000fe40003f05070 */
[----:B------:R-:W-:Y:S02]  /*2a9f0*/  CS2R R66, SRZ ;  /* 0x0000000000427805 */ /* 0x000fe4000001ff00 */
[----:B------:R-:W-:Y:S02]  /*2aa00*/  LEA.HI.X R29, R34, R33, R61, 0x1, P1 ;  /* 0x00000021221d7211 */ /* 0x000fe400008f0c3d */
[----:B------:R-:W-:Y:S02]  /*2aa10*/  CS2R R62, SRZ ;  /* 0x00000000003e7805 */ /* 0x000fe4000001ff00 */
[----:B------:R-:W-:Y:S02]  /*2aa20*/  LEA.HI.X R15, R10, R101, R103, 0x1, P2 ;  /* 0x000000650a0f7211 */ /* 0x000fe400010f0c67 */
[----:B------:R-:W-:-:S02]  /*2aa30*/  CS2R R56, SRZ ;  /* 0x0000000000387805 */ /* 0x000fc4000001ff00 */
[----:B------:R-:W-:Y:S02]  /*2aa40*/  R2P PR, R60, 0x3e ;  /* 0x0000003e3c007804 */ /* 0x000fe40000000000 */
[----:B------:R-:W-:Y:S02]  /*2aa50*/  @!P0 R2UR UR4, R82 ;  /* 0x00000000520482ca */ /* 0x000fe400000e0000 */
[----:B------:R-:W-:-:S09]  /*2aa60*/  @!P0 R2UR UR5, R83 ;  /* 0x00000000530582ca */ /* 0x000fd200000e0000 */
[C---:B------:R-:W-:Y:S02]  /*2aa70*/  @P1 R2UR UR6, R82.reuse ;  /* 0x00000000520612ca */ /* 0x040fe400000e0000 */
[C---:B------:R-:W-:Y:S02]  /*2aa80*/  @P1 R2UR UR7, R83.reuse ;  /* 0x00000000530712ca */ /* 0x040fe400000e0000 */
[C---:B------:R-:W-:Y:S02]  /*2aa90*/  @P2 R2UR UR8, R82.reuse ;  /* 0x00000000520822ca */ /* 0x040fe400000e0000 */
[----:B------:R-:W-:Y:S02]  /*2aaa0*/  @P2 R2UR UR9, R83 ;  /* 0x00000000530922ca */ /* 0x000fe400000e0000 */
[----:B------:R-:W-:Y:S02]  /*2aab0*/  @P3 R2UR UR10, R82 ;  /* 0x00000000520a32ca */ /* 0x000fe400000e0000 */
[----:B------:R-:W-:-:S02]  /*2aac0*/  CS2R R98, SRZ ;  /* 0x0000000000627805 */ /* 0x000fc4000001ff00 */
[C---:B------:R-:W-:Y:S02]  /*2aad0*/  @P3 R2UR UR11, R83.reuse ;  /* 0x00000000530b32ca */ /* 0x040fe400000e0000 */
[----:B------:R-:W-:Y:S02]  /*2aae0*/  CS2R R94, SRZ ;  /* 0x00000000005e7805 */ /* 0x000fe4000001ff00 */
[----:B------:R-:W-:Y:S02]  /*2aaf0*/  @P4 R2UR UR12, R82 ;  /* 0x00000000520c42ca */ /* 0x000fe400000e0000 */
[----:B------:R-:W-:Y:S02]  /*2ab00*/  CS2R R90, SRZ ;  /* 0x00000000005a7805 */ /* 0x000fe4000001ff00 */
[----:B------:R-:W-:Y:S02]  /*2ab10*/  @P4 R2UR UR13, R83 ;  /* 0x00000000530d42ca */ /* 0x000fe400000e0000 */
[----:B------:R-:W-:-:S02]  /*2ab20*/  CS2R R72, SRZ ;  /* 0x0000000000487805 */ /* 0x000fc4000001ff00 */
[----:B------:R-:W-:Y:S02]  /*2ab30*/  @P5 R2UR UR14, R82 ;  /* 0x00000000520e52ca */ /* 0x000fe400000e0000 */
[----:B------:R-:W-:Y:S02]  /*2ab40*/  CS2R R64, SRZ ;  /* 0x0000000000407805 */ /* 0x000fe4000001ff00 */
[----:B------:R-:W-:Y:S02]  /*2ab50*/  @P5 R2UR UR15, R83 ;  /* 0x00000000530f52ca */ /* 0x000fe400000e0000 */
[----:B------:R-:W-:Y:S01]  /*2ab60*/  CS2R R58, SRZ ;  /* 0x00000000003a7805 */ /* 0x000fe2000001ff00 */
[----:B------:R0:W5:Y:S04]  /*2ab70*/  @!P0 LD.E.64 R96, desc[UR4][R28.64] ;  /* 0x000000041c608980 */ /* 0x000168000c101b00 */
[----:B------:R0:W5:Y:S04]  /*2ab80*/  @P1 LD.E.64 R92, desc[UR6][R28.64+0x20] ;  /* 0x000020061c5c1980 */ /* 0x000168000c101b00 */
[----:B------:R0:W5:Y:S04]  /*2ab90*/  @P2 LD.E.64 R74, desc[UR8][R28.64+0x40] ;  /* 0x000040081c4a2980 */ /* 0x000168000c101b00 */
[----:B------:R0:W5:Y:S04]  /*2aba0*/  @P3 LD.E.64 R66, desc[UR10][R28.64+0x60] ;  /* 0x0000600a1c423980 */ /* 0x000168000c101b00 */
[----:B------:R0:W5:Y:S04]  /*2abb0*/  @P4 LD.E.64 R62, desc[UR12][R28.64+0x80] ;  /* 0x0000800c1c3e4980 */ /* 0x000168000c101b00 */
[----:B------:R0:W5:Y:S04]  /*2abc0*/  @P5 LD.E.64 R56, desc[UR14][R28.64+0xa0] ;  /* 0x0000a00e1c385980 */ /* 0x000168000c101b00 */
[----:B------:R0:W5:Y:S04]  /*2abd0*/  @!P0 LD.E.64 R98, desc[UR4][R14.64] ;  /* 0x000000040e628980 */ /* 0x000168000c101b00 */
[----:B------:R0:W5:Y:S04]  /*2abe0*/  @P1 LD.E.64 R94, desc[UR6][R14.64+0x20] ;  /* 0x000020060e5e1980 */ /* 0x000168000c101b00 */
[----:B------:R0:W5:Y:S04]  /*2abf0*/  @P2 LD.E.64 R90, desc[UR8][R14.64+0x40] ;  /* 0x000040080e5a2980 */ /* 0x000168000c101b00 */
[----:B------:R0:W5:Y:S04]  /*2ac00*/  @P3 LD.E.64 R72, desc[UR10][R14.64+0x60] ;  /* 0x0000600a0e483980 */ /* 0x000168000c101b00 */
[----:B------:R0:W5:Y:S04]  /*2ac10*/  @P4 LD.E.64 R64, desc[UR12][R14.64+0x80] ;  /* 0x0000800c0e404980 */ /* 0x000168000c101b00 */
[----:B------:R0:W5:Y:S02]  /*2ac20*/  @P5 LD.E.64 R58, desc[UR14][R14.64+0xa0] ;  /* 0x0000a00e0e3a5980 */ /* 0x000164000c101b00 */
.L_x_5157:
[----:B------:R-:W-:Y:S05]  /*2ac30*/  BSYNC B2 ;  /* 0x0000000000027941 */ /* 0x000fea0003800000 */
.L_x_5156:
[----:B------:R-:W-:Y:S01]  /*2ac40*/  ISETP.GE.AND P0, PT, R30, R31, PT ;  /* 0x0000001f1e00720c */ /* 0x000fe20003f06270 */
[----:B------:R-:W-:Y:S01]  /*2ac50*/  BSSY B2, `(.L_x_5158) ;  /* 0x000003c000027945 */ /* 0x000fe20003800000 */
[----:B------:R-:W-:Y:S02]  /*2ac60*/  CS2R R30, SRZ ;  /* 0x00000000001e7805 */ /* 0x000fe4000001ff00 */
[----:B------:R-:W-:Y:S02]  /*2ac70*/  CS2R R38, SRZ ;  /* 0x0000000000267805 */ /* 0x000fe4000001ff00 */
[----:B------:R-:W-:Y:S02]  /*2ac80*/  CS2R R46, SRZ ;  /* 0x00000000002e7805 */ /* 0x000fe4000001ff00 */
[----:B------:R-:W-:Y:S02]  /*2ac90*/  CS2R R48, SRZ ;  /* 0x0000000000307805 */ /* 0x000fe4000001ff00 */
[----:B------:R-:W-:-:S02]  /*2aca0*/  CS2R R54, SRZ ;  /* 0x0000000000367805 */ /* 0x000fc4000001ff00 */
[----:B0-----:R-:W-:Y:S02]  /*2acb0*/  CS2R R14, SRZ ;  /* 0x00000000000e7805 */ /* 0x001fe4000001ff00 */
[----:B------:R-:W-:Y:S02]  /*2acc0*/  CS2R R28, SRZ ;  /* 0x00000000001c7805 */ /* 0x000fe4000001ff00 */
[----:B------:R-:W-:Y:S02]  /*2acd0*/  CS2R R40, SRZ ;  /* 0x0000000000287805 */ /* 0x000fe4000001ff00 */
[----:B------:R-:W-:Y:S02]  /*2ace0*/  CS2R R44, SRZ ;  /* 0x00000000002c7805 */ /* 0x000fe4000001ff00 */
[----:B------:R-:W-:Y:S02]  /*2acf0*/  CS2R R50, SRZ ;  /* 0x0000000000327805 */ /* 0x000fe4000001ff00 */
[----:B------:R-:W-:Y:S01]  /*2ad00*/  CS2R R52, SRZ ;  /* 0x0000000000347805 */ /* 0x000fe2000001ff00 */
[----:B------:R-:W-:Y:S06]  /*2ad10*/  @P0 BRA `(.L_x_5159) ;  /* 0x0000000000bc0947 */ /* 0x000fec0003800000 */
[----:B-----5:R-:W-:Y:S02]  /*2ad20*/  IADD3 R35, P0, R36, R34, RZ ;  /* 0x0000002224237210 */ /* 0x020fe40007f1e0ff */
[----:B------:R-:W-:Y:S02]  /*2ad30*/  CS2R R54, SRZ ;  /* 0x0000000000367805 */ /* 0x000fe4000001ff00 */
[----:B------:R-:W-:Y:S02]  /*2ad40*/  IADD3 R13, P1, R8, R10, RZ ;  /* 0x0000000a080d7210 */ /* 0x000fe40007f3e0ff */
[----:B------:R-:W-:Y:S02]  /*2ad50*/  CS2R R48, SRZ ;  /* 0x0000000000307805 */ /* 0x000fe4000001ff00 */
[----:B------:R-:W-:Y:S01]  /*2ad60*/  LOP3.LUT R11, R60, 0x1, RZ, 0xc0, !PT ;  /* 0x000000013c0b7812 */ /* 0x000fe200078ec0ff */
[----:B------:R-:W-:Y:S01]  /*2ad70*/  IMAD.X R36, R37, 0x1, R61, P0 ;  /* 0x0000000125247824 */ /* 0x000fe200000e063d */
[----:B------:R-:W-:Y:S01]  /*2ad80*/  LEA R8, P2, R13, R100, 0x1 ;  /* 0x000000640d087211 */ /* 0x000fe200078408ff */
[----:B------:R-:W-:Y:S01]  /*2ad90*/  IMAD.X R9, R9, 0x1, R103, P1 ;  /* 0x0000000109097824 */ /* 0x000fe200008e0667 */
[----:B------:R-:W-:-:S02]  /*2ada0*/  LEA R10, P1, R35, R32, 0x1 ;  /* 0x00000020230a7211 */ /* 0x000fc400078208ff */
[----:B------:R-:W-:Y:S02]  /*2adb0*/  CS2R R46, SRZ ;  /* 0x00000000002e7805 */ /* 0x000fe4000001ff00 */
[----:B------:R-:W-:Y:S02]  /*2adc0*/  ISETP.NE.U32.AND P0, PT, R11, 0x1, PT ;  /* 0x000000010b00780c */ /* 0x000fe40003f05070 */
[----:B------:R-:W-:Y:S02]  /*2add0*/  CS2R R38, SRZ ;  /* 0x0000000000267805 */ /* 0x000fe4000001ff00 */
[----:B------:R-:W-:Y:S02]  /*2ade0*/  LEA.HI.X R11, R35, R33, R36, 0x1, P1 ;  /* 0x00000021230b7211 */ /* 0x000fe400008f0c24 */
[----:B------:R-:W-:Y:S02]  /*2adf0*/  CS2R R30, SRZ ;  /* 0x00000000001e7805 */ /* 0x000fe4000001ff00 */
[----:B------:R-:W-:-:S02]  /*2ae00*/  LEA.HI.X R9, R13, R101, R9, 0x1, P2 ;  /* 0x000000650d097211 */ /* 0x000fc400010f0c09 */
[----:B------:R-:W-:Y:S02]  /*2ae10*/  CS2R R12, SRZ ;  /* 0x00000000000c7805 */ /* 0x000fe4000001ff00 */
        /* <DEDUP_REMOVED lines=31> */
.L_x_5159:
[----:B------:R-:W-:Y:S05]  /*2b010*/  BSYNC B2 ;  /* 0x0000000000027941 */ /* 0x000fea0003800000 */
.L_x_5158:
[----:B------:R-:W-:Y:S01]  /*2b020*/  R2UR UR4, R82 ;  /* 0x00000000520472ca */ /* 0x000fe200000e0000 */
[----:B0----5:R0:W5:Y:S01]  /*2b030*/  LDL R8, [R81] ;  /* 0x0000000051087983 */ /* 0x0211620000100800 */
[----:B------:R-:W-:-:S03]  /*2b040*/  R2UR UR5, R83 ;  /* 0x00000000530572ca */ /* 0x000fc600000e0000 */
[----:B------:R0:W5:Y:S10]  /*2b050*/  LDL R9, [R81+0x4] ;  /* 0x0000040051097983 */ /* 0x0001740000100800 */
[----:B------:R-:W2:Y:S01]  /*2b060*/  LD.E R10, desc[UR4][R42.64+0x1c] ;  /* 0x00001c042a0a7980 */ /* 0x000ea2000c101900 */
[----:B------:R-:W-:-:S02]  /*2b070*/  IMAD.MOV.U32 R11, RZ, RZ, R56 ;  /* 0x000000ffff0b7224 */ /* 0x000fc400078e0038 */
        /* <DEDUP_REMOVED lines=89> */
[----:B------:R-:W-:Y:S01]  /*2b610*/  BSSY B2, `(.L_x_5160) ;  /* 0x000000b000027945 */ /* 0x000fe20003800000 */
[----:B------:R-:W-:-:S02]  /*2b620*/  PRMT R113, R34, 0x7610, R113 ;  /* 0x0000761022717816 */ /* 0x000fc40000000071 */
[----:B------:R-:W-:Y:S02]  /*2b630*/  PRMT R125, R11, 0x7610, R125 ;  /* 0x000076100b7d7816 */ /* 0x000fe4000000007d */
[----:B------:R-:W-:Y:S02]  /*2b640*/  PRMT R128, R32, 0x7610, R128 ;  /* 0x0000761020807816 */ /* 0x000fe40000000080 */
[----:B------:R-:W-:Y:S02]  /*2b650*/  PRMT R129, R33, 0x7610, R129 ;  /* 0x0000761021817816 */ /* 0x000fe40000000081 */
[----:B--2---:R-:W-:-:S04]  /*2b660*/  LOP3.LUT R10, R10, 0x1, RZ, 0xfc, !PT ;  /* 0x000000010a0a7812 */ /* 0x004fc800078efcff */
[----:B------:R-:W-:Y:S01]  /*2b670*/  ISETP.NE.AND P0, PT, R10, 0x3, PT ;  /* 0x000000030a00780c */ /* 0x000fe20003f05270 */
[----:B------:R-:W-:-:S05]  /*2b680*/  IMAD.MOV.U32 R10, RZ, RZ, R50 ;  /* 0x000000ffff0a7224 */ /* 0x000fca00078e0032 */
[----:B------:R-:W-:-:S07]  /*2b690*/  PRMT R124, R10, 0x7610, R124 ;  /* 0x000076100a7c7816 */ /* 0x000fce000000007c */
[----:B0-----:R-:W-:Y:S05]  /*2b6a0*/  @!P0 BRA `(.L_x_5161) ;  /* 0x0000000000048947 */ /* 0x001fea0003800000 */
[----:B------:R-:W-:Y:S01]  /*2b6b0*/  BPT.TRAP 0x1 ;  /* 0x000000040000795c */ /* 0x000fe20000300000 */
.L_x_5161:
[----:B------:R-:W-:Y:S05]  /*2b6c0*/  BSYNC B2 ;  /* 0x0000000000027941 */ /* 0x000fea0003800000 */
.L_x_5160:
[----:B------:R-:W-:Y:S02]  /*2b6d0*/  R2UR UR4, R82 ;  /* 0x00000000520472ca */ /* 0x000fe400000e0000 */
[----:B------:R-:W-:-:S13]  /*2b6e0*/  R2UR UR5, R83 ;  /* 0x00000000530572ca */ /* 0x000fda00000e0000 */
[----:B------:R-:W2:Y:S01]  /*2b6f0*/  LD.E.64 R42, desc[UR4][R42.64+0x8] ;  /* 0x000008042a2a7980 */ /* 0x000ea2000c101b00 */
[----:B-----5:R-:W-:Y:S01]  /*2b700*/  SHF.L.U32 R9, R9, 0x1f, RZ ;  /* 0x0000001f09097819 */ /* 0x020fe200000006ff */
[----:B------:R-:W-:Y:S01]  /*2b710*/  BSSY B2, `(.L_x_5162) ;  /* 0x0000005000027945 */ /* 0x000fe20003800000 */
[----:B--2---:R-:W-:-:S05]  /*2b720*/  MOV R11, R42 ;  /* 0x0000002a000b7202 */ /* 0x004fca0000000f00 */
[----:B------:R-:W-:-:S04]  /*2b730*/  IMAD R8, R8, 0x8, R11 ;  /* 0x0000000808087824 */ /* 0x000fc800078e020b */
[----:B------:R-:W0:Y:S02]  /*2b740*/  SYNCS.PHASECHK.TRANS64.TRYWAIT P0, [R8+URZ], R9 ;  /* 0x00000009080075a7 */ /* 0x000e24000800017f */
[----:B0-----:R-:W-:Y:S05]  /*2b750*/  @!P0 BRA `(.L_x_5163) ;  /* 0x0000009400b88947 */ /* 0x001fea0003800000 */
.L_x_5266:
[----:B------:R-:W-:Y:S05]  /*2b760*/  BSYNC B2 ;  /* 0x0000000000027941 */ /* 0x000fea0003800000 */
.L_x_5162:
[----:B------:R-:W2:Y:S04]  /*2b770*/  LDL.64 R32, [R80+0x50] ;  /* 0x0000500050207983 */ /* 0x000ea80000100a00 */
[----:B------:R-:W3:Y:S01]  /*2b780*/  LDL.64 R34, [R80+0x58] ;  /* 0x0000580050227983 */ /* 0x000ee20000100a00 */
[C---:B------:R-:W-:Y:S02]  /*2b790*/  R2UR UR4, R82.reuse ;  /* 0x00000000520472ca */ /* 0x040fe400000e0000 */
[C---:B------:R-:W-:Y:S01]  /*2b7a0*/  R2UR UR5, R83.reuse ;  /* 0x00000000530572ca */ /* 0x040fe200000e0000 */
[----:B0-----:R-:W4:Y:S01]  /*2b7b0*/  LDL R8, [R81] ;  /* 0x0000000051087983 */ /* 0x001f220000100800 */
[----:B------:R-:W-:Y:S02]  /*2b7c0*/  R2UR UR6, R82 ;  /* 0x00000000520672ca */ /* 0x000fe400000e0000 */
[----:B------:R-:W-:Y:S01]  /*2b7d0*/  R2UR UR7, R83 ;  /* 0x00000000530772ca */ /* 0x000fe200000e0000 */
[----:B------:R0:W5:Y:S08]  /*2b7e0*/  LDL.64 R36, [R80+0x38] ;  /* 0x0000380050247983 */ /* 0x0001700000100a00 */
[----:B--2---:R-:W2:Y:S04]  /*2b7f0*/  LD.E R9, desc[UR4][R32.64+0x8] ;  /* 0x0000080420097980 */ /* 0x004ea8000c101900 */
[----:B------:R-:W2:Y:S04]  /*2b800*/  LD.E R100, desc[UR4][R32.64+0xc] ;  /* 0x00000c0420647980 */ /* 0x000ea8000c101900 */
[----:B---3--:R-:W3:Y:S01]  /*2b810*/  LD.E.64 R34, desc[UR6][R34.64] ;  /* 0x0000000622227980 */ /* 0x008ee2000c101b00 */
[----:B----4-:R-:W-:-:S02]  /*2b820*/  IMAD R8, R8, 0x4800, RZ ;  /* 0x0000480008087824 */ /* 0x010fc400078e02ff */
[----:B------:R-:W-:Y:S01]  /*2b830*/  IMAD.MOV.U32 R102, RZ, RZ, 0x20 ;  /* 0x00000020ff667424 */ /* 0x000fe200078e00ff */
[----:B------:R-:W-:Y:S01]  /*2b840*/  BSSY B2, `(.L_x_5164) ;  /* 0x00001b2000027945 */ /* 0x000fe20003800000 */
[----:B--2---:R-:W-:-:S04]  /*2b850*/  SHF.R.S32.HI R10, RZ, 0x1f, R9 ;  /* 0x0000001fff0a7819 */ /* 0x004fc80000011409 */
[----:B------:R-:W-:-:S04]  /*2b860*/  LEA.HI R11, R10, R9, RZ, 0x2 ;  /* 0x000000090a0b7211 */ /* 0x000fc800078f10ff */
[--C-:B------:R-:W-:Y:S02]  /*2b870*/  SHF.R.S32.HI R115, RZ, 0x2, R11.reuse ;  /* 0x00000002ff737819 */ /* 0x100fe4000001140b */
[----:B------:R-:W-:-:S04]  /*2b880*/  SHF.R.S32.HI R42, RZ, 0x1f, R11 ;  /* 0x0000001fff2a7819 */ /* 0x000fc8000001140b */
[----:B------:R-:W-:-:S04]  /*2b890*/  LEA.HI R42, R42, R115, RZ, 0x3 ;  /* 0x000000732a2a7211 */ /* 0x000fc800078f18ff */
[----:B------:R-:W-:Y:S02]  /*2b8a0*/  LOP3.LUT R60, R42, 0xfffffff8, RZ, 0xc0, !PT ;  /* 0xfffffff82a3c7812 */ /* 0x000fe400078ec0ff */
[----:B------:R-:W-:-:S03]  /*2b8b0*/  LOP3.LUT R42, R11, 0x1ffffffc, RZ, 0xc0, !PT ;  /* 0x1ffffffc0b2a7812 */ /* 0x000fc600078ec0ff */
[----:B------:R-:W-:Y:S02]  /*2b8c0*/  IMAD.IADD R60, R115, 0x1, -R60 ;  /* 0x00000001733c7824 */ /* 0x000fe400078e0a3c */
[----:B------:R-:W-:Y:S02]  /*2b8d0*/  IMAD.IADD R42, R9, 0x1, -R42 ;  /* 0x00000001092a7824 */ /* 0x000fe400078e0a2a */
[----:B------:R-:W-:Y:S02]  /*2b8e0*/  IMAD.SHL.U32 R11, R60, 0x40, RZ ;  /* 0x000000403c0b7824 */ /* 0x000fe400078e00ff */
[----:B------:R-:W-:-:S03]  /*2b8f0*/  IMAD.SHL.U32 R119, R42, 0x8, RZ ;  /* 0x000000082a777824 */ /* 0x000fc600078e00ff */
[----:B------:R-:W-:Y:S02]  /*2b900*/  LOP3.LUT R42, R11, 0x1c0, RZ, 0xc0, !PT ;  /* 0x000001c00b2a7812 */ /* 0x000fe400078ec0ff */
[----:B------:R-:W-:Y:S02]  /*2b910*/  LEA.HI R9, R10, R9, RZ, 0x5 ;  /* 0x000000090a097211 */ /* 0x000fe400078f28ff */
[----:B------:R-:W-:Y:S02]  /*2b920*/  LOP3.LUT R11, R42, 0x18, R119, 0xf8, !PT ;  /* 0x000000182a0b7812 */ /* 0x000fe400078ef877 */
[----:B------:R-:W-:Y:S01]  /*2b930*/  SHF.R.U32.HI R42, RZ, 0x3, R42 ;  /* 0x00000003ff2a7819 */ /* 0x000fe2000001162a */
[----:B------:R-:W-:-:S03]  /*2b940*/  IMAD.SHL.U32 R9, R9, 0x10, RZ ;  /* 0x0000001009097824 */ /* 0x000fc600078e00ff */
[----:B------:R-:W-:Y:S01]  /*2b950*/  LOP3.LUT R42, R11, R42, RZ, 0x3c, !PT ;  /* 0x0000002a0b2a7212 */ /* 0x000fe200078e3cff */
[----:B------:R-:W-:-:S03]  /*2b960*/  IMAD R100, R27, -0x60, R100 ;  /* 0xffffffa01b647824 */ /* 0x000fc600078e0264 */
[----:B------:R-:W-:Y:S02]  /*2b970*/  LOP3.LUT R9, R42, 0xfffffe00, R9, 0xf8, !PT ;  /* 0xfffffe002a097812 */ /* 0x000fe400078ef809 */
[----:B------:R-:W-:Y:S02]  /*2b980*/  VIMNMX R10, R100, 0x60, PT ;  /* 0x00000060640a7848 */ /* 0x000fe40003fe0100 */
[----:B------:R-:W-:-:S04]  /*2b990*/  IADD3 R101, P1, R8, R9, RZ ;  /* 0x0000000908657210 */ /* 0x000fc80007f3e0ff */
[----:B------:R-:W-:Y:S02]  /*2b9a0*/  LEA.HI.X.SX32 R100, R8, RZ, 0x1, P1 ;  /* 0x000000ff08647211 */ /* 0x000fe400008f0eff */
[----:B------:R-:W-:Y:S02]  /*2b9b0*/  ISETP.GE.AND P1, PT, R115, R10, PT ;  /* 0x0000000a7300720c */ /* 0x000fe40003f26270 */
[----:B------:R-:W-:Y:S02]  /*2b9c0*/  LOP3.LUT P0, RZ, R60, 0x4, RZ, 0xc0, !PT ;  /* 0x000000043cff7812 */ /* 0x000fe4000780c0ff */
[C---:B---3--:R-:W-:Y:S02]  /*2b9d0*/  LEA R42, P2, R101.reuse, R34, 0x1 ;  /* 0x00000022652a7211 */ /* 0x048fe400078408ff */
[----:B------:R-:W-:Y:S02]  /*2b9e0*/  SHF.R.S32.HI R117, RZ, 0x1f, R119 ;  /* 0x0000001fff757819 */ /* 0x000fe40000011477 */
[----:B------:R-:W-:-:S02]  /*2b9f0*/  LEA.HI.X R43, R101, R35, R100, 0x1, P2 ;  /* 0x00000023652b7211 */ /* 0x000fc400010f0c64 */
[----:B------:R-:W-:-:S03]  /*2ba00*/  SEL R102, R102, 0xffffffe0, !P0 ;  /* 0xffffffe066667807 */ /* 0x000fc60004000000 */
[----:B0-----:R-:W-:Y:S05]  /*2ba10*/  @P1 BRA `(.L_x_5165) ;  /* 0x0000001800501947 */ /* 0x001fea0003800000 */
[----:B------:R-:W-:Y:S02]  /*2ba20*/  R2UR UR4, R82 ;  /* 0x00000000520472ca */ /* 0x000fe400000e0000 */
[----:B------:R-:W-:-:S13]  /*2ba30*/  R2UR UR5, R83 ;  /* 0x00000000530572ca */ /* 0x000fda00000e0000 */
[----:B-----5:R-:W2:Y:S01]  /*2ba40*/  LD.E.U8 R154, desc[UR4][R36.64] ;  /* 0x00000004249a7980 */ /* 0x020ea2000c101100 */
[----:B------:R-:W-:Y:S01]  /*2ba50*/  SHF.R.S32.HI R11, RZ, 0x1f, R115 ;  /* 0x0000001fff0b7819 */ /* 0x000fe20000011473 */
[----:B------:R-:W-:Y:S01]  /*2ba60*/  IMAD R10, R89, R115, RZ ;  /* 0x00000073590a7224 */ /* 0x000fe200078e02ff */
[----:B------:R-:W-:Y:S01]  /*2ba70*/  IADD3 R8, P0, R119, R68, RZ ;  /* 0x0000004477087210 */ /* 0x000fe20007f1e0ff */
[----:B------:R-:W-:Y:S02]  /*2ba80*/  BSSY B3, `(.L_x_5166) ;  /* 0x0000046000037945 */ /* 0x000fe40003800000 */
[C---:B------:R-:W-:Y:S02]  /*2ba90*/  IMAD R11, R88.reuse, R11, R10 ;  /* 0x0000000b580b7224 */ /* 0x040fe400078e020a */
[----:B------:R-:W-:Y:S02]  /*2baa0*/  IMAD.X R9, R117, 0x1, R71, P0 ;  /* 0x0000000175097824 */ /* 0x000fe400000e0647 */
[----:B------:R-:W-:-:S04]  /*2bab0*/  IMAD.WIDE.U32 R8, R88, R115, R8 ;  /* 0x0000007358087225 */ /* 0x000fc800078e0008 */
[----:B------:R-:W-:Y:S01]  /*2bac0*/  IMAD.IADD R9, R9, 0x1, R11 ;  /* 0x0000000109097824 */ /* 0x000fe200078e020b */
[----:B------:R-:W-:-:S04]  /*2bad0*/  LEA R60, P1, R8, R84, 0x1 ;  /* 0x00000054083c7211 */ /* 0x000fc800078208ff */
[----:B------:R-:W-:Y:S02]  /*2bae0*/  LEA.HI.X R61, R8, R85, R9, 0x1, P1 ;  /* 0x00000055083d7211 */ /* 0x000fe400008f0c09 */
[----:B--2---:R-:W-:-:S04]  /*2baf0*/  LOP3.LUT R10, R154, 0x1, RZ, 0xc0, !PT ;  /* 0x000000019a0a7812 */ /* 0x004fc800078ec0ff */
[----:B------:R-:W-:-:S13]  /*2bb00*/  ISETP.NE.U32.AND P0, PT, R10, 0x1, PT ;  /* 0x000000010a00780c */ /* 0x000fda0003f05070 */
[----:B------:R-:W-:Y:S05]  /*2bb10*/  @P0 BRA `(.L_x_5167) ;  /* 0x0000000000f00947 */ /* 0x000fea0003800000 */
[----:B------:R-:W-:Y:S02]  /*2bb20*/  R2UR UR4, R82 ;  /* 0x00000000520472ca */ /* 0x000fe400000e0000 */
[----:B------:R-:W-:-:S13]  /*2bb30*/  R2UR UR5, R83 ;  /* 0x00000000530572ca */ /* 0x000fda00000e0000 */
[----:B------:R-:W2:Y:S01]  /*2bb40*/  LD.E.U8 R8, desc[UR4][R32.64+0x18] ;  /* 0x0000180420087980 */ /* 0x000ea2000c101100 */
[----:B------:R-:W-:Y:S01]  /*2bb50*/  BSSY B4, `(.L_x_5168) ;  /* 0x0000032000047945 */ /* 0x000fe20003800000 */
[----:B--2---:R-:W-:-:S04]  /*2bb60*/  LOP3.LUT R8, R8, 0x1, RZ, 0xc0, !PT ;  /* 0x0000000108087812 */ /* 0x004fc800078ec0ff */
[----:B------:R-:W-:Y:S02]  /*2bb70*/  ISETP.NE.U32.AND P0, PT, R8, 0x1, PT ;  /* 0x000000010800780c */ /* 0x000fe40003f05070 */
[----:B------:R0:W5:Y:S11]  /*2bb80*/  LD.E.128 R8, desc[UR4][R42.64] ;  /* 0x000000042a087980 */ /* 0x000176000c101d00 */
[----:B0-----:R-:W-:Y:S05]  /*2bb90*/  @P0 BRA `(.L_x_5169) ;  /* 0x0000000000b40947 */ /* 0x001fea0003800000 */
[----:B------:R-:W-:Y:S02]  /*2bba0*/  SHF.R.U64 R98, R98, 0x10, R99 ;  /* 0x0000001062627819 */ /* 0x000fe40000001263 */
[----:B------:R-:W-:Y:S01]  /*2bbb0*/  SHF.R.U64 R154, R96, 0x10, R97 ;  /* 0x00000010609a7819 */ /* 0x000fe20000001261 */
[----:B-----5:R-:W-:Y:S01]  /*2bbc0*/  IMAD.U32 R96, R10, 0x10000, RZ ;  /* 0x000100000a607824 */ /* 0x020fe200078e00ff */
[----:B------:R-:W-:Y:S02]  /*2bbd0*/  SHF.R.U32.HI R157, RZ, 0x10, R99 ;  /* 0x00000010ff9d7819 */ /* 0x000fe40000011663 */
[----:B------:R-:W-:Y:S02]  /*2bbe0*/  PRMT R151, R151, 0x5410, R98 ;  /* 0x0000541097977816 */ /* 0x000fe40000000062 */
[----:B------:R-:W-:Y:S02]  /*2bbf0*/  PRMT R153, R153, 0x5410, R154 ;  /* 0x0000541099997816 */ /* 0x000fe4000000009a */
[----:B------:R-:W-:-:S02]  /*2bc00*/  SHF.R.U32.HI R155, RZ, 0x10, R97 ;  /* 0x00000010ff9b7819 */ /* 0x000fc40000011661 */
[----:B------:R-:W-:Y:S02]  /*2bc10*/  PRMT R157, R150, 0x5410, R157 ;  /* 0x00005410969d7816 */ /* 0x000fe4000000009d */
[----:B------:R-:W-:Y:S02]  /*2bc20*/  LOP3.LUT R99, R9, 0xffff0000, RZ, 0xc0, !PT ;  /* 0xffff000009637812 */ /* 0x000fe400078ec0ff */
[----:B------:R-:W-:Y:S01]  /*2bc30*/  LOP3.LUT R156, R151, 0xffff0000, RZ, 0xc0, !PT ;  /* 0xffff0000979c7812 */ /* 0x000fe200078ec0ff */
[----:B------:R-:W-:Y:S01]  /*2bc40*/  IMAD.U32 R98, R157, 0x10000, RZ ;  /* 0x000100009d627824 */ /* 0x000fe200078e00ff */
[----:B------:R-:W-:Y:S02]  /*2bc50*/  LOP3.LUT R150, R153, 0xffff0000, RZ, 0xc0, !PT ;  /* 0xffff000099967812 */ /* 0x000fe400078ec0ff */
[----:B------:R-:W-:Y:S01]  /*2bc60*/  PRMT R152, R152, 0x5410, R155 ;  /* 0x0000541098987816 */ /* 0x000fe2000000009b */
[----:B------:R-:W-:Y:S01]  /*2bc70*/  IMAD.U32 R155, R9, 0x10000, RZ ;  /* 0x00010000099b7824 */ /* 0x000fe200078e00ff */
[----:B------:R-:W-:Y:S01]  /*2bc80*/  LOP3.LUT R97, R10, 0xffff0000, RZ, 0xc0, !PT ;  /* 0xffff00000a617812 */ /* 0x000fe200078ec0ff */
[C---:B------:R-:W-:Y:S01]  /*2bc90*/  FMUL.FTZ R158, R99.reuse, R156 ;  /* 0x0000009c639e7220 */ /* 0x040fe20000410000 */
[----:B------:R-:W-:Y:S01]  /*2bca0*/  FMUL.FTZ R159, R99, R150 ;  /* 0x00000096639f7220 */ /* 0x000fe20000410000 */
[----:B------:R-:W-:Y:S01]  /*2bcb0*/  IMAD.U32 R154, R152, 0x10000, RZ ;  /* 0x00010000989a7824 */ /* 0x000fe200078e00ff */
[C---:B------:R-:W-:Y:S01]  /*2bcc0*/  LOP3.LUT R99, R8.reuse, 0xffff0000, RZ, 0xc0, !PT ;  /* 0xffff000008637812 */ /* 0x040fe200078ec0ff */
[----:B------:R-:W-:-:S02]  /*2bcd0*/  IMAD.U32 R9, R8, 0x10000, RZ ;  /* 0x0001000008097824 */ /* 0x000fc400078e00ff */
[----:B------:R-:W-:Y:S01]  /*2bce0*/  FMUL.FTZ R161, R97, R98 ;  /* 0x0000006261a17220 */ /* 0x000fe20000410000 */
[C---:B------:R-:W-:Y:S01]  /*2bcf0*/  FFMA.FTZ R8, R155.reuse, R150, -R158 ;  /* 0x000000969b087223 */ /* 0x040fe2000001089e */
[----:B------:R-:W-:Y:S01]  /*2bd00*/  FFMA.FTZ R155, R155, R156, R159 ;  /* 0x0000009c9b9b7223 */ /* 0x000fe2000001009f */
[----:B------:R-:W-:Y:S01]  /*2bd10*/  LOP3.LUT R10, R11, 0xffff0000, RZ, 0xc0, !PT ;  /* 0xffff00000b0a7812 */ /* 0x000fe200078ec0ff */
[-C--:B------:R-:W-:Y:S01]  /*2bd20*/  FMUL.FTZ R159, R97, R154.reuse ;  /* 0x0000009a619f7220 */ /* 0x080fe20000410000 */
[----:B------:R-:W-:Y:S01]  /*2bd30*/  LOP3.LUT R157, R157, 0xffff0000, RZ, 0xc0, !PT ;  /* 0xffff00009d9d7812 */ /* 0x000fe200078ec0ff */
[----:B------:R-:W-:Y:S01]  /*2bd40*/  FFMA.FTZ R97, R96, R154, -R161 ;  /* 0x0000009a60617223 */ /* 0x000fe200000108a1 */
[----:B------:R-:W-:Y:S01]  /*2bd50*/  LOP3.LUT R152, R152, 0xffff0000, RZ, 0xc0, !PT ;  /* 0xffff000098987812 */ /* 0x000fe200078ec0ff */
[----:B------:R-:W-:Y:S02]  /*2bd60*/  IMAD.U32 R154, R151, 0x10000, RZ ;  /* 0x00010000979a7824 */ /* 0x000fe400078e00ff */
[----:B------:R-:W-:Y:S01]  /*2bd70*/  FFMA.FTZ R96, R96, R98, R159 ;  /* 0x0000006260607223 */ /* 0x000fe2000001009f */
[----:B------:R-:W-:-:S02]  /*2bd80*/  IMAD.U32 R150, R153, 0x10000, RZ ;  /* 0x0001000099967824 */ /* 0x000fc400078e00ff */
[C---:B------:R-:W-:Y:S01]  /*2bd90*/  FMUL.FTZ R98, R10.reuse, R157 ;  /* 0x0000009d0a627220 */ /* 0x040fe20000410000 */
[----:B------:R-:W-:Y:S01]  /*2bda0*/  FMUL.FTZ R156, R10, R152 ;  /* 0x000000980a9c7220 */ /* 0x000fe20000410000 */
[----:B------:R-:W-:Y:S01]  /*2bdb0*/  FMUL.FTZ R10, R99, R154 ;  /* 0x0000009a630a7220 */ /* 0x000fe20000410000 */
[----:B------:R-:W-:Y:S02]  /*2bdc0*/  IMAD.U32 R11, R11, 0x10000, RZ ;  /* 0x000100000b0b7824 */ /* 0x000fe400078e00ff */
[-C--:B------:R-:W-:Y:S01]  /*2bdd0*/  FMUL.FTZ R99, R99, R150.reuse ;  /* 0x0000009663637220 */ /* 0x080fe20000410000 */
[----:B------:R-:W-:Y:S01]  /*2bde0*/  F2FP.BF16.F32.PACK_AB R96, R96, R97 ;  /* 0x000000616060723e */ /* 0x000fe200000010ff */
[----:B------:R-:W-:Y:S01]  /*2bdf0*/  FFMA.FTZ R10, R9, R150, -R10 ;  /* 0x00000096090a7223 */ /* 0x000fe2000001080a */
[----:B------:R-:W-:Y:S01]  /*2be00*/  FFMA.FTZ R98, R11, R152, -R98 ;  /* 0x000000980b627223 */ /* 0x000fe20000010862 */
[----:B------:R-:W-:Y:S01]  /*2be10*/  FFMA.FTZ R99, R9, R154, R99 ;  /* 0x0000009a09637223 */ /* 0x000fe20000010063 */
[----:B------:R-:W-:Y:S01]  /*2be20*/  FFMA.FTZ R11, R11, R157, R156 ;  /* 0x0000009d0b0b7223 */ /* 0x000fe2000001009c */
[----:B------:R-:W-:-:S03]  /*2be30*/  F2FP.BF16.F32.PACK_AB R9, R155, R8 ;  /* 0x000000089b09723e */ /* 0x000fc600000010ff */
[----:B------:R-:W-:Y:S01]  /*2be40*/  F2FP.BF16.F32.PACK_AB R8, R99, R10 ;  /* 0x0000000a6308723e */ /* 0x000fe200000010ff */
[----:B------:R-:W-:Y:S01]  /*2be50*/  IMAD.MOV.U32 R10, RZ, RZ, R96 ;  /* 0x000000ffff0a7224 */ /* 0x000fe200078e0060 */
[----:B------:R-:W-:-:S07]  /*2be60*/  F2FP.BF16.F32.PACK_AB R11, R11, R98 ;  /* 0x000000620b0b723e */ /* 0x000fce00000010ff */
.L_x_5169:
[----:B------:R-:W-:Y:S05]  /*2be70*/  BSYNC B4 ;  /* 0x0000000000047941 */ /* 0x000fea0003800000 */
.L_x_5168:
[C---:B------:R-:W-:Y:S02]  /*2be80*/  R2UR UR4, R82.reuse ;  /* 0x00000000520472ca */ /* 0x040fe400000e0000 */
[C---:B------:R-:W-:Y:S02]  /*2be90*/  R2UR UR5, R83.reuse ;  /* 0x00000000530572ca */ /* 0x040fe400000e0000 */
[----:B------:R-:W-:Y:S02]  /*2bea0*/  R2UR UR6, R82 ;  /* 0x00000000520672ca */ /* 0x000fe400000e0000 */
[----:B------:R-:W-:-:S09]  /*2beb0*/  R2UR UR7, R83 ;  /* 0x00000000530772ca */ /* 0x000fd200000e0000 */
[----:B-----5:R0:W-:Y:S04]  /*2bec0*/  ST.E.128 desc[UR4][R60.64], R8 ;  /* 0x000000083c007985 */ /* 0x0201e8000c101d04 */
[----:B------:R0:W5:Y:S02]  /*2bed0*/  LD.E.U8 R154, desc[UR6][R36.64] ;  /* 0x00000006249a7980 */ /* 0x000164000c101100 */
.L_x_5167:
[----:B------:R-:W-:Y:S05]  /*2bee0*/  BSYNC B3 ;  /* 0x0000000000037941 */ /* 0x000fea0003800000 */
.L_x_5166:
[----:B-----5:R-:W-:Y:S01]  /*2bef0*/  LOP3.LUT P0, RZ, R154, 0x2, RZ, 0xc0, !PT ;  /* 0x000000029aff7812 */ /* 0x020fe2000780c0ff */
[----:B------:R-:W-:-:S12]  /*2bf00*/  BSSY B3, `(.L_x_5170) ;  /* 0x0000041000037945 */ /* 0x000fd80003800000 */
[----:B------:R-:W-:Y:S05]  /*2bf10*/  @!P0 BRA `(.L_x_5171) ;  /* 0x0000000000fc8947 */ /* 0x000fea0003800000 */
[----:B------:R-:W-:Y:S02]  /*2bf20*/  R2UR UR4, R82 ;  /* 0x00000000520472ca */ /* 0x000fe400000e0000 */
[----:B------:R-:W-:-:S13]  /*2bf30*/  R2UR UR5, R83 ;  /* 0x00000000530572ca */ /* 0x000fda00000e0000 */
[----:B0-----:R-:W2:Y:S01]  /*2bf40*/  LD.E.U8 R11, desc[UR4][R32.64+0x18] ;  /* 0x00001804200b7980 */ /* 0x001ea2000c101100 */
[----:B------:R-:W-:-:S04]  /*2bf50*/  IADD3 R9, P0, R102, R101, RZ ;  /* 0x0000006566097210 */ /* 0x000fc80007f1e0ff */
[----:B------:R-:W-:Y:S02]  /*2bf60*/  LEA.HI.X.SX32 R10, R102, R100, 0x1, P0 ;  /* 0x00000064660a7211 */ /* 0x000fe400000f0eff */
[----:B------:R-:W-:-:S04]  /*2bf70*/  LEA R8, P1, R9, R34, 0x1 ;  /* 0x0000002209087211 */ /* 0x000fc800078208ff */
[----:B------:R-:W-:Y:S01]  /*2bf80*/  LEA.HI.X R9, R9, R35, R10, 0x1, P1 ;  /* 0x0000002309097211 */ /* 0x000fe200008f0c0a */
[----:B------:R-:W-:Y:S01]  /*2bf90*/  BSSY B4, `(.L_x_5172) ;  /* 0x0000031000047945 */ /* 0x000fe20003800000 */
[----:B--2---:R-:W-:-:S04]  /*2bfa0*/  LOP3.LUT P0, RZ, R11, 0x2, RZ, 0xc0, !PT ;  /* 0x000000020bff7812 */ /* 0x004fc8000780c0ff */
[----:B------:R-:W5:Y:S09]  /*2bfb0*/  LD.E.128 R8, desc[UR4][R8.64] ;  /* 0x0000000408087980 */ /* 0x000f72000c101d00 */
[----:B------:R-:W-:Y:S05]  /*2bfc0*/  @!P0 BRA `(.L_x_5173) ;  /* 0x0000000000b48947 */ /* 0x000fea0003800000 */
[--C-:B------:R-:W-:Y:S01]  /*2bfd0*/  SHF.R.U64 R97, R92, 0x10, R93.reuse ;  /* 0x000000105c617819 */ /* 0x100fe2000000125d */
[----:B-----5:R-:W-:Y:S01]  /*2bfe0*/  IMAD.U32 R92, R10, 0x10000, RZ ;  /* 0x000100000a5c7824 */ /* 0x020fe200078e00ff */
[----:B------:R-:W-:Y:S02]  /*2bff0*/  SHF.R.U32.HI R96, RZ, 0x10, R93 ;  /* 0x00000010ff607819 */ /* 0x000fe4000001165d */
[--C-:B------:R-:W-:Y:S02]  /*2c000*/  SHF.R.U64 R93, R94, 0x10, R95.reuse ;  /* 0x000000105e5d7819 */ /* 0x100fe4000000125f */
[----:B------:R-:W-:Y:S02]  /*2c010*/  SHF.R.U32.HI R94, RZ, 0x10, R95 ;  /* 0x00000010ff5e7819 */ /* 0x000fe4000001165f */
[----:B------:R-:W-:Y:S01]  /*2c020*/  PRMT R148, R148, 0x5410, R93 ;  /* 0x0000541094947816 */ /* 0x000fe2000000005d */
[----:B------:R-:W-:Y:S01]  /*2c030*/  IMAD.U32 R93, R9, 0x10000, RZ ;  /* 0x00010000095d7824 */ /* 0x000fe200078e00ff */
[----:B------:R-:W-:-:S02]  /*2c040*/  PRMT R146, R146, 0x5410, R97 ;  /* 0x0000541092927816 */ /* 0x000fc40000000061 */
[----:B------:R-:W-:Y:S02]  /*2c050*/  PRMT R149, R149, 0x5410, R94 ;  /* 0x0000541095957816 */ /* 0x000fe4000000005e */
[----:B------:R-:W-:Y:S02]  /*2c060*/  PRMT R147, R147, 0x5410, R96 ;  /* 0x0000541093937816 */ /* 0x000fe40000000060 */
[----:B------:R-:W-:Y:S01]  /*2c070*/  LOP3.LUT R94, R9, 0xffff0000, RZ, 0xc0, !PT ;  /* 0xffff0000095e7812 */ /* 0x000fe200078ec0ff */
[----:B------:R-:W-:Y:S01]  /*2c080*/  IMAD.U32 R99, R149, 0x10000, RZ ;  /* 0x0001000095637824 */ /* 0x000fe200078e00ff */
        /* <DEDUP_REMOVED lines=8> */
[----:B------:R-:W-:Y:S01]  /*2c110*/  LOP3.LUT R149, R149, 0xffff0000, RZ, 0xc0, !PT ;  /* 0xffff000095957812 */ /* 0x000fe200078ec0ff */
[----:B------:R-:W-:Y:S01]  /*2c120*/  FMUL.FTZ R151, R94, R96 ;  /* 0x000000605e977220 */ /* 0x000fe20000410000 */
[----:B------:R-:W-:Y:S01]  /*2c130*/  LOP3.LUT R147, R147, 0xffff0000, RZ, 0xc0, !PT ;  /* 0xffff000093937812 */ /* 0x000fe200078ec0ff */
[----:B------:R-:W-:Y:S01]  /*2c140*/  FMUL.FTZ R95, R95, R97 ;  /* 0x000000615f5f7220 */ /* 0x000fe20000410000 */
[----:B------:R-:W-:Y:S01]  /*2c150*/  LOP3.LUT R8, R8, 0xffff0000, RZ, 0xc0, !PT ;  /* 0xffff000008087812 */ /* 0x000fe200078ec0ff */
[----:B------:R-:W-:-:S02]  /*2c160*/  IMAD.U32 R148, R148, 0x10000, RZ ;  /* 0x0001000094947824 */ /* 0x000fc400078e00ff */
[C---:B------:R-:W-:Y:S01]  /*2c170*/  FFMA.FTZ R150, R93.reuse, R96, -R150 ;  /* 0x000000605d967223 */ /* 0x040fe20000010896 */
[----:B------:R-:W-:Y:S02]  /*2c180*/  IMAD.U32 R146, R146, 0x10000, RZ ;  /* 0x0001000092927824 */ /* 0x000fe400078e00ff */
[----:B------:R-:W-:Y:S01]  /*2c190*/  FFMA.FTZ R151, R93, R98, R151 ;  /* 0x000000625d977223 */ /* 0x000fe20000010097 */
[----:B------:R-:W-:Y:S01]  /*2c1a0*/  FFMA.FTZ R153, R92, R97, -R153 ;  /* 0x000000615c997223 */ /* 0x000fe20000010899 */
[C---:B------:R-:W-:Y:S01]  /*2c1b0*/  FMUL.FTZ R94, R10.reuse, R149 ;  /* 0x000000950a5e7220 */ /* 0x040fe20000410000 */
[----:B------:R-:W-:Y:S01]  /*2c1c0*/  FMUL.FTZ R96, R10, R147 ;  /* 0x000000930a607220 */ /* 0x000fe20000410000 */
[----:B------:R-:W-:Y:S02]  /*2c1d0*/  IMAD.U32 R11, R11, 0x10000, RZ ;  /* 0x000100000b0b7824 */ /* 0x000fe400078e00ff */
        /* <DEDUP_REMOVED lines=12> */
.L_x_5173:
[----:B------:R-:W-:Y:S05]  /*2c2a0*/  BSYNC B4 ;  /* 0x0000000000047941 */ /* 0x000fea0003800000 */
.L_x_5172:
[C---:B------:R-:W-:Y:S02]  /*2c2b0*/  R2UR UR4, R82.reuse ;  /* 0x00000000520472ca */ /* 0x040fe400000e0000 */
[C---:B------:R-:W-:Y:S02]  /*2c2c0*/  R2UR UR5, R83.reuse ;  /* 0x00000000530572ca */ /* 0x040fe400000e0000 */
[----:B------:R-:W-:Y:S02]  /*2c2d0*/  R2UR UR6, R82 ;  /* 0x00000000520672ca */ /* 0x000fe400000e0000 */
[----:B------:R-:W-:-:S09]  /*2c2e0*/  R2UR UR7, R83 ;  /* 0x00000000530772ca */ /* 0x000fd200000e0000 */
[----:B-----5:R1:W-:Y:S04]  /*2c2f0*/  ST.E.128 desc[UR4][R60.64+0x40], R8 ;  /* 0x000040083c007985 */ /* 0x0203e8000c101d04 */
[----:B------:R1:W5:Y:S02]  /*2c300*/  LD.E.U8 R154, desc[UR6][R36.64] ;  /* 0x00000006249a7980 */ /* 0x000364000c101100 */
.L_x_5171:
[----:B------:R-:W-:Y:S05]  /*2c310*/  BSYNC B3 ;  /* 0x0000000000037941 */ /* 0x000fea0003800000 */
.L_x_5170:
[----:B-----5:R-:W-:Y:S01]  /*2c320*/  LOP3.LUT P0, RZ, R154, 0x4, RZ, 0xc0, !PT ;  /* 0x000000049aff7812 */ /* 0x020fe2000780c0ff */
[----:B------:R-:W-:-:S12]  /*2c330*/  BSSY B3, `(.L_x_5174) ;  /* 0x000003d000037945 */ /* 0x000fd80003800000 */
[----:B------:R-:W-:Y:S05]  /*2c340*/  @!P0 BRA `(.L_x_5175) ;  /* 0x0000000000ec8947 */ /* 0x000fea0003800000 */
[----:B------:R-:W-:Y:S02]  /*2c350*/  R2UR UR4, R82 ;  /* 0x00000000520472ca */ /* 0x000fe400000e0000 */
[----:B------:R-:W-:-:S13]  /*2c360*/  R2UR UR5, R83 ;  /* 0x00000000530572ca */ /* 0x000fda00000e0000 */
[----:B01----:R-:W2:Y:S01]  /*2c370*/  LD.E.U8 R8, desc[UR4][R32.64+0x18] ;  /* 0x0000180420087980 */ /* 0x003ea2000c101100 */
[----:B------:R-:W-:Y:S01]  /*2c380*/  BSSY B4, `(.L_x_5176) ;  /* 0x0000031000047945 */ /* 0x000fe20003800000 */
[----:B--2---:R-:W-:Y:S02]  /*2c390*/  LOP3.LUT P0, RZ, R8, 0x4, RZ, 0xc0, !PT ;  /* 0x0000000408ff7812 */ /* 0x004fe4000780c0ff */
[----:B------:R0:W5:Y:S11]  /*2c3a0*/  LD.E.128 R8, desc[UR4][R42.64+0x3000] ;  /* 0x003000042a087980 */ /* 0x000176000c101d00 */
[----:B0-----:R-:W-:Y:S05]  /*2c3b0*/  @!P0 BRA `(.L_x_5177) ;  /* 0x0000000000b48947 */ /* 0x001fea0003800000 */
[----:B------:R-:W-:Y:S02]  /*2c3c0*/  SHF.R.U64 R95, R74, 0x10, R75 ;  /* 0x000000104a5f7819 */ /* 0x000fe4000000124b */
[--C-:B------:R-:W-:Y:S02]  /*2c3d0*/  SHF.R.U64 R93, R90, 0x10, R91.reuse ;  /* 0x000000105a5d7819 */ /* 0x100fe4000000125b */
[----:B------:R-:W-:Y:S02]  /*2c3e0*/  SHF.R.U32.HI R74, RZ, 0x10, R91 ;  /* 0x00000010ff4a7819 */ /* 0x000fe4000001165b */
[----:B------:R-:W-:Y:S01]  /*2c3f0*/  SHF.R.U32.HI R92, RZ, 0x10, R75 ;  /* 0x00000010ff5c7819 */ /* 0x000fe2000001164b */
[----:B-----5:R-:W-:Y:S01]  /*2c400*/  IMAD.U32 R75, R10, 0x10000, RZ ;  /* 0x000100000a4b7824 */ /* 0x020fe200078e00ff */
[----:B------:R-:W-:Y:S02]  /*2c410*/  PRMT R142, R142, 0x5410, R95 ;  /* 0x000054108e8e7816 */ /* 0x000fe4000000005f */
        /* <DEDUP_REMOVED lines=11> */
[C---:B------:R-:W-:Y:S01]  /*2c4d0*/  LOP3.LUT R91, R11.reuse, 0xffff0000, RZ, 0xc0, !PT ;  /* 0xffff00000b5b7812 */ /* 0x040fe200078ec0ff */
[----:B------:R-:W-:Y:S01]  /*2c4e0*/  FMUL.FTZ R97, R74, R92 ;  /* 0x0000005c4a617220 */ /* 0x000fe20000410000 */
[----:B------:R-:W-:-:S02]  /*2c4f0*/  IMAD.U32 R10, R11, 0x10000, RZ ;  /* 0x000100000b0a7824 */ /* 0x000fc400078e00ff */
[C---:B------:R-:W-:Y:S01]  /*2c500*/  FMUL.FTZ R74, R90.reuse, R95 ;  /* 0x0000005f5a4a7220 */ /* 0x040fe20000410000 */
[----:B------:R-:W-:Y:S02]  /*2c510*/  IMAD.U32 R11, R9, 0x10000, RZ ;  /* 0x00010000090b7824 */ /* 0x000fe400078e00ff */
[-C--:B------:R-:W-:Y:S01]  /*2c520*/  FMUL.FTZ R90, R90, R93.reuse ;  /* 0x0000005d5a5a7220 */ /* 0x080fe20000410000 */
[----:B------:R-:W-:Y:S01]  /*2c530*/  LOP3.LUT R145, R145, 0xffff0000, RZ, 0xc0, !PT ;  /* 0xffff000091917812 */ /* 0x000fe200078ec0ff */
[C---:B------:R-:W-:Y:S01]  /*2c540*/  IMAD.U32 R9, R8.reuse, 0x10000, RZ ;  /* 0x0001000008097824 */ /* 0x040fe200078e00ff */
[----:B------:R-:W-:Y:S01]  /*2c550*/  LOP3.LUT R143, R143, 0xffff0000, RZ, 0xc0, !PT ;  /* 0xffff00008f8f7812 */ /* 0x000fe200078ec0ff */
[----:B------:R-:W-:Y:S01]  /*2c560*/  FFMA.FTZ R96, R11, R92, -R96 ;  /* 0x0000005c0b607223 */ /* 0x000fe20000010860 */
[----:B------:R-:W-:Y:S01]  /*2c570*/  LOP3.LUT R8, R8, 0xffff0000, RZ, 0xc0, !PT ;  /* 0xffff000008087812 */ /* 0x000fe200078ec0ff */
[C---:B------:R-:W-:Y:S01]  /*2c580*/  FFMA.FTZ R93, R75.reuse, R93, -R74 ;  /* 0x0000005d4b5d7223 */ /* 0x040fe2000001084a */
[----:B------:R-:W-:Y:S01]  /*2c590*/  FFMA.FTZ R90, R75, R95, R90 ;  /* 0x0000005f4b5a7223 */ /* 0x000fe2000001005a */
[----:B------:R-:W-:-:S02]  /*2c5a0*/  IMAD.U32 R142, R142, 0x10000, RZ ;  /* 0x000100008e8e7824 */ /* 0x000fc400078e00ff */
[C---:B------:R-:W-:Y:S01]  /*2c5b0*/  FMUL.FTZ R75, R91.reuse, R145 ;  /* 0x000000915b4b7220 */ /* 0x040fe20000410000 */
[-C--:B------:R-:W-:Y:S01]  /*2c5c0*/  FMUL.FTZ R92, R91, R143.reuse ;  /* 0x0000008f5b5c7220 */ /* 0x080fe20000410000 */
[----:B------:R-:W-:Y:S01]  /*2c5d0*/  FFMA.FTZ R97, R11, R94, R97 ;  /* 0x0000005e0b617223 */ /* 0x000fe20000010061 */
        /* <DEDUP_REMOVED lines=8> */
[----:B------:R-:W-:Y:S02]  /*2c660*/  F2FP.BF16.F32.PACK_AB R8, R11, R74 ;  /* 0x0000004a0b08723e */ /* 0x000fe400000010ff */
[----:B------:R-:W-:Y:S01]  /*2c670*/  F2FP.BF16.F32.PACK_AB R10, R90, R93 ;  /* 0x0000005d5a0a723e */ /* 0x000fe200000010ff */
[----:B------:R-:W-:-:S07]  /*2c680*/  IMAD.MOV.U32 R11, RZ, RZ, R75 ;  /* 0x000000ffff0b7224 */ /* 0x000fce00078e004b */
.L_x_5177:
[----:B------:R-:W-:Y:S05]  /*2c690*/  BSYNC B4 ;  /* 0x0000000000047941 */ /* 0x000fea0003800000 */
.L_x_5176:
[C---:B------:R-:W-:Y:S02]  /*2c6a0*/  R2UR UR4, R82.reuse ;  /* 0x00000000520472ca */ /* 0x040fe400000e0000 */
[C---:B------:R-:W-:Y:S02]  /*2c6b0*/  R2UR UR5, R83.reuse ;  /* 0x00000000530572ca */ /* 0x040fe400000e0000 */
[----:B------:R-:W-:Y:S02]  /*2c6c0*/  R2UR UR6, R82 ;  /* 0x00000000520672ca */ /* 0x000fe400000e0000 */
[----:B------:R-:W-:-:S09]  /*2c6d0*/  R2UR UR7, R83 ;  /* 0x00000000530772ca */ /* 0x000fd200000e0000 */
[----:B-----5:R2:W-:Y:S04]  /*2c6e0*/  ST.E.128 desc[UR4][R60.64+0x80], R8 ;  /* 0x000080083c007985 */ /* 0x0205e8000c101d04 */
[----:B------:R2:W5:Y:S02]  /*2c6f0*/  LD.E.U8 R154, desc[UR6][R36.64] ;  /* 0x00000006249a7980 */ /* 0x000564000c101100 */
.L_x_5175:
[----:B------:R-:W-:Y:S05]  /*2c700*/  BSYNC B3 ;  /* 0x0000000000037941 */ /* 0x000fea0003800000 */
.L_x_5174:
[----:B-----5:R-:W-:Y:S01]  /*2c710*/  LOP3.LUT P0, RZ, R154, 0x8, RZ, 0xc0, !PT ;  /* 0x000000089aff7812 */ /* 0x020fe2000780c0ff */
[----:B------:R-:W-:-:S12]  /*2c720*/  BSSY B3, `(.L_x_5178) ;  /* 0x0000043000037945 */ /* 0x000fd80003800000 */
[----:B------:R-:W-:Y:S05]  /*2c730*/  @!P0 BRA `(.L_x_5179) ;  /* 0x0000000400048947 */ /* 0x000fea0003800000 */
[----:B------:R-:W-:Y:S02]  /*2c740*/  R2UR UR4, R82 ;  /* 0x00000000520472ca */ /* 0x000fe400000e0000 */
[----:B------:R-:W-:-:S13]  /*2c750*/  R2UR UR5, R83 ;  /* 0x00000000530572ca */ /* 0x000fda00000e0000 */
[----:B012---:R-:W2:Y:S01]  /*2c760*/  LD.E.U8 R11, desc[UR4][R32.64+0x18] ;  /* 0x00001804200b7980 */ /* 0x007ea2000c101100 */
[----:B------:R-:W-:-:S05]  /*2c770*/  VIADD R8, R102, 0x1800 ;  /* 0x0000180066087836 */ /* 0x000fca0000000000 */
        /* <DEDUP_REMOVED lines=8> */
[----:B------:R-:W-:Y:S02]  /*2c800*/  SHF.R.U32.HI R74, RZ, 0x10, R73 ;  /* 0x00000010ff4a7819 */ /* 0x000fe40000011649 */
[----:B------:R-:W-:Y:S02]  /*2c810*/  SHF.R.U32.HI R90, RZ, 0x10, R67 ;  /* 0x00000010ff5a7819 */ /* 0x000fe40000011643 */
[----:B------:R-:W-:Y:S01]  /*2c820*/  SHF.R.U64 R75, R72, 0x10, R73 ;  /* 0x00000010484b7819 */ /* 0x000fe20000001249 */
[----:B-----5:R-:W-:Y:S01]  /*2c830*/  IMAD.U32 R72, R11, 0x10000, RZ ;  /* 0x000100000b487824 */ /* 0x020fe200078e00ff */
[----:B------:R-:W-:Y:S01]  /*2c840*/  SHF.R.U64 R91, R66, 0x10, R67 ;  /* 0x00000010425b7819 */ /* 0x000fe20000001243 */
[----:B------:R-:W-:Y:S01]  /*2c850*/  IMAD.U32 R66, R10, 0x10000, RZ ;  /* 0x000100000a427824 */ /* 0x000fe200078e00ff */
[----:B------:R-:W-:Y:S02]  /*2c860*/  PRMT R141, R141, 0x5410, R74 ;  /* 0x000054108d8d7816 */ /* 0x000fe4000000004a */
[----:B------:R-:W-:-:S02]  /*2c870*/  PRMT R139, R139, 0x5410, R90 ;  /* 0x000054108b8b7816 */ /* 0x000fc4000000005a */
[----:B------:R-:W-:Y:S02]  /*2c880*/  PRMT R140, R140, 0x5410, R75 ;  /* 0x000054108c8c7816 */ /* 0x000fe4000000004b */
[----:B------:R-:W-:Y:S01]  /*2c890*/  LOP3.LUT R67, R10, 0xffff0000, RZ, 0xc0, !PT ;  /* 0xffff00000a437812 */ /* 0x000fe200078ec0ff */
[----:B------:R-:W-:Y:S01]  /*2c8a0*/  IMAD.U32 R75, R139, 0x10000, RZ ;  /* 0x000100008b4b7824 */ /* 0x000fe200078e00ff */
[----:B------:R-:W-:Y:S01]  /*2c8b0*/  LOP3.LUT R73, R11, 0xffff0000, RZ, 0xc0, !PT ;  /* 0xffff00000b497812 */ /* 0x000fe200078ec0ff */
[----:B------:R-:W-:Y:S01]  /*2c8c0*/  IMAD.U32 R10, R9, 0x10000, RZ ;  /* 0x00010000090a7824 */ /* 0x000fe200078e00ff */
[----:B------:R-:W-:Y:S01]  /*2c8d0*/  PRMT R138, R138, 0x5410, R91 ;  /* 0x000054108a8a7816 */ /* 0x000fe2000000005b */
[----:B------:R-:W-:Y:S01]  /*2c8e0*/  IMAD.U32 R91, R141, 0x10000, RZ ;  /* 0x000100008d5b7824 */ /* 0x000fe200078e00ff */
[----:B------:R-:W-:Y:S01]  /*2c8f0*/  LOP3.LUT R11, R9, 0xffff0000, RZ, 0xc0, !PT ;  /* 0xffff0000090b7812 */ /* 0x000fe200078ec0ff */
[----:B------:R-:W-:Y:S01]  /*2c900*/  IMAD.U32 R9, R8, 0x10000, RZ ;  /* 0x0001000008097824 */ /* 0x000fe200078e00ff */
[----:B------:R-:W-:Y:S01]  /*2c910*/  LOP3.LUT R90, R140, 0xffff0000, RZ, 0xc0, !PT ;  /* 0xffff00008c5a7812 */ /* 0x000fe200078ec0ff */
[C---:B------:R-:W-:Y:S01]  /*2c920*/  FMUL.FTZ R95, R67.reuse, R91 ;  /* 0x0000005b435f7220 */ /* 0x040fe20000410000 */
[----:B------:R-:W-:Y:S01]  /*2c930*/  LOP3.LUT R74, R138, 0xffff0000, RZ, 0xc0, !PT ;  /* 0xffff00008a4a7812 */ /* 0x000fe200078ec0ff */
[-C--:B------:R-:W-:Y:S01]  /*2c940*/  FMUL.FTZ R67, R67, R75.reuse ;  /* 0x0000004b43437220 */ /* 0x080fe20000410000 */
[----:B------:R-:W-:Y:S01]  /*2c950*/  LOP3.LUT R141, R141, 0xffff0000, RZ, 0xc0, !PT ;  /* 0xffff00008d8d7812 */ /* 0x000fe200078ec0ff */
[----:B------:R-:W-:Y:S01]  /*2c960*/  FMUL.FTZ R93, R11, R90 ;  /* 0x0000005a0b5d7220 */ /* 0x000fe20000410000 */
[----:B------:R-:W-:Y:S01]  /*2c970*/  LOP3.LUT R139, R139, 0xffff0000, RZ, 0xc0, !PT ;  /* 0xffff00008b8b7812 */ /* 0x000fe200078ec0ff */
[----:B------:R-:W-:Y:S01]  /*2c980*/  FFMA.FTZ R95, R66, R75, -R95 ;  /* 0x0000004b425f7223 */ /* 0x000fe2000001085f */
[-C--:B------:R-:W-:Y:S01]  /*2c990*/  FMUL.FTZ R11, R11, R74.reuse ;  /* 0x0000004a0b0b7220 */ /* 0x080fe20000410000 */
[----:B------:R-:W-:Y:S01]  /*2c9a0*/  LOP3.LUT R8, R8, 0xffff0000, RZ, 0xc0, !PT ;  /* 0xffff000008087812 */ /* 0x000fe200078ec0ff */
[----:B------:R-:W-:Y:S01]  /*2c9b0*/  FFMA.FTZ R93, R10, R74, -R93 ;  /* 0x0000004a0a5d7223 */ /* 0x000fe2000001085d */
[----:B------:R-:W-:Y:S01]  /*2c9c0*/  FFMA.FTZ R66, R66, R91, R67 ;  /* 0x0000005b42427223 */ /* 0x000fe20000010043 */
[----:B------:R-:W-:-:S02]  /*2c9d0*/  IMAD.U32 R140, R140, 0x10000, RZ ;  /* 0x000100008c8c7824 */ /* 0x000fc400078e00ff */
[C---:B------:R-:W-:Y:S01]  /*2c9e0*/  FMUL.FTZ R67, R73.reuse, R141 ;  /* 0x0000008d49437220 */ /* 0x040fe20000410000 */
[----:B------:R-:W-:Y:S02]  /*2c9f0*/  IMAD.U32 R138, R138, 0x10000, RZ ;  /* 0x000100008a8a7824 */ /* 0x000fe400078e00ff */
        /* <DEDUP_REMOVED lines=14> */
.L_x_5181:
[----:B------:R-:W-:Y:S05]  /*2cae0*/  BSYNC B4 ;  /* 0x0000000000047941 */ /* 0x000fea0003800000 */
.L_x_5180:
[C---:B------:R-:W-:Y:S02]  /*2caf0*/  R2UR UR4, R82.reuse ;  /* 0x00000000520472ca */ /* 0x040fe400000e0000 */
[C---:B------:R-:W-:Y:S02]  /*2cb00*/  R2UR UR5, R83.reuse ;  /* 0x00000000530572ca */ /* 0x040fe400000e0000 */
[----:B------:R-:W-:Y:S02]  /*2cb10*/  R2UR UR6, R82 ;  /* 0x00000000520672ca */ /* 0x000fe400000e0000 */
[----:B------:R-:W-:-:S09]  /*2cb20*/  R2UR UR7, R83 ;  /* 0x00000000530772ca */ /* 0x000fd200000e0000 */
[----:B-----5:R3:W-:Y:S04]  /*2cb30*/  ST.E.128 desc[UR4][R60.64+0xc0], R8 ;  /* 0x0000c0083c007985 */ /* 0x0207e8000c101d04 */
[----:B------:R3:W5:Y:S02]  /*2cb40*/  LD.E.U8 R154, desc[UR6][R36.64] ;  /* 0x00000006249a7980 */ /* 0x000764000c101100 */
.L_x_5179:
[----:B------:R-:W-:Y:S05]  /*2cb50*/  BSYNC B3 ;  /* 0x0000000000037941 */ /* 0x000fea0003800000 */
.L_x_5178:
[----:B-----5:R-:W-:Y:S01]  /*2cb60*/  LOP3.LUT P0, RZ, R154, 0x10, RZ, 0xc0, !PT ;  /* 0x000000109aff7812 */ /* 0x020fe2000780c0ff */
[----:B------:R-:W-:-:S12]  /*2cb70*/  BSSY B3, `(.L_x_5182) ;  /* 0x000003e000037945 */ /* 0x000fd80003800000 */
[----:B------:R-:W-:Y:S05]  /*2cb80*/  @!P0 BRA `(.L_x_5183) ;  /* 0x0000000000f08947 */ /* 0x000fea0003800000 */
[----:B------:R-:W-:Y:S02]  /*2cb90*/  R2UR UR4, R82 ;  /* 0x00000000520472ca */ /* 0x000fe400000e0000 */
[----:B------:R-:W-:-:S13]  /*2cba0*/  R2UR UR5, R83 ;  /* 0x00000000530572ca */ /* 0x000fda00000e0000 */
[----:B0123--:R-:W2:Y:S01]  /*2cbb0*/  LD.E.U8 R8, desc[UR4][R32.64+0x18] ;  /* 0x0000180420087980 */ /* 0x00fea2000c101100 */
[----:B------:R-:W-:Y:S01]  /*2cbc0*/  BSSY B4, `(.L_x_5184) ;  /* 0x0000032000047945 */ /* 0x000fe20003800000 */
[----:B--2---:R-:W-:Y:S02]  /*2cbd0*/  LOP3.LUT P0, RZ, R8, 0x10, RZ, 0xc0, !PT ;  /* 0x0000001008ff7812 */ /* 0x004fe4000780c0ff */
[----:B------:R0:W5:Y:S11]  /*2cbe0*/  LD.E.128 R8, desc[UR4][R42.64+0x6000] ;  /* 0x006000042a087980 */ /* 0x000176000c101d00 */
[----:B0-----:R-:W-:Y:S05]  /*2cbf0*/  @!P0 BRA `(.L_x_5185) ;  /* 0x0000000000b88947 */ /* 0x001fea0003800000 */
        /* <DEDUP_REMOVED lines=46> */
.L_x_5185:
[----:B------:R-:W-:Y:S05]  /*2cee0*/  BSYNC B4 ;  /* 0x0000000000047941 */ /* 0x000fea0003800000 */
.L_x_5184:
[C---:B------:R-:W-:Y:S02]  /*2cef0*/  R2UR UR4, R82.reuse ;  /* 0x00000000520472ca */ /* 0x040fe400000e0000 */
[C---:B------:R-:W-:Y:S02]  /*2cf00*/  R2UR UR5, R83.reuse ;  /* 0x00000000530572ca */ /* 0x040fe400000e0000 */
[----:B------:R-:W-:Y:S02]  /*2cf10*/  R2UR UR6, R82 ;  /* 0x00000000520672ca */ /* 0x000fe400000e0000 */
[----:B------:R-:W-:-:S09]  /*2cf20*/  R2UR UR7, R83 ;  /* 0x00000000530772ca */ /* 0x000fd200000e0000 */
[----:B-----5:R4:W-:Y:S04]  /*2cf30*/  ST.E.128 desc[UR4][R60.64+0x100], R8 ;  /* 0x000100083c007985 */ /* 0x0209e8000c101d04 */
[----:B------:R4:W5:Y:S02]  /*2cf40*/  LD.E.U8 R154, desc[UR6][R36.64] ;  /* 0x00000006249a7980 */ /* 0x000964000c101100 */
.L_x_5183:
[----:B------:R-:W-:Y:S05]  /*2cf50*/  BSYNC B3 ;  /* 0x0000000000037941 */ /* 0x000fea0003800000 */
.L_x_5182:
[----:B-----5:R-:W-:-:S13]  /*2cf60*/  LOP3.LUT P0, RZ, R154, 0x20, RZ, 0xc0, !PT ;  /* 0x000000209aff7812 */ /* 0x020fda000780c0ff */
[----:B------:R-:W-:Y:S05]  /*2cf70*/  @!P0 BRA `(.L_x_5165) ;  /* 0x0000000000f88947 */ /* 0x000fea0003800000 */
[----:B------:R-:W-:Y:S02]  /*2cf80*/  R2UR UR4, R82 ;  /* 0x00000000520472ca */ /* 0x000fe400000e0000 */
[----:B------:R-:W-:-:S13]  /*2cf90*/  R2UR UR5, R83 ;  /* 0x00000000530572ca */ /* 0x000fda00000e0000 */
[----:B------:R-:W2:Y:S02]  /*2cfa0*/  LD.E.U8 R62, desc[UR4][R32.64+0x18] ;  /* 0x00001804203e7980 */ /* 0x000ea4000c101100 */
[----:B01234-:R-:W-:-:S05]  /*2cfb0*/  VIADD R8, R102, 0x3000 ;  /* 0x0000300066087836 */ /* 0x01ffca0000000000 */
[----:B------:R-:W-:-:S04]  /*2cfc0*/  IADD3 R9, P0, R8, R101, RZ ;  /* 0x0000006508097210 */ /* 0x000fc80007f1e0ff */
[----:B------:R-:W-:Y:S02]  /*2cfd0*/  LEA.HI.X.SX32 R10, R8, R100, 0x1, P0 ;  /* 0x00000064080a7211 */ /* 0x000fe400000f0eff */
[----:B------:R-:W-:-:S04]  /*2cfe0*/  LEA R8, P0, R9, R34, 0x1 ;  /* 0x0000002209087211 */ /* 0x000fc800078008ff */
[----:B------:R-:W-:Y:S01]  /*2cff0*/  LEA.HI.X R9, R9, R35, R10, 0x1, P0 ;  /* 0x0000002309097211 */ /* 0x000fe200000f0c0a */
[----:B------:R-:W-:Y:S05]  /*2d000*/  BSSY B3, `(.L_x_5186) ;  /* 0x0000032000037945 */ /* 0x000fea0003800000 */
[----:B------:R-:W5:Y:S01]  /*2d010*/  LD.E.128 R8, desc[UR4][R8.64] ;  /* 0x0000000408087980 */ /* 0x000f62000c101d00 */
[----:B------:R-:W-:-:S13]  /*2d020*/  LOP3.LUT P0, RZ, R62, 0x20, RZ, 0xc0, !PT ;  /* 0x000000203eff7812 */ /* 0x000fda000780c0ff */
        /* <DEDUP_REMOVED lines=47> */
.L_x_5187:
[----:B------:R-:W-:Y:S05]  /*2d320*/  BSYNC B3 ;  /* 0x0000000000037941 */ /* 0x000fea0003800000 */
.L_x_5186:
[----:B------:R-:W-:Y:S02]  /*2d330*/  R2UR UR4, R82 ;  /* 0x00000000520472ca */ /* 0x000fe400000e0000 */
[----:B------:R-:W-:-:S13]  /*2d340*/  R2UR UR5, R83 ;  /* 0x00000000530572ca */ /* 0x000fda00000e0000 */
[----:B-----5:R0:W-:Y:S02]  /*2d350*/  ST.E.128 desc[UR4][R60.64+0x140], R8 ;  /* 0x000140083c007985 */ /* 0x0201e4000c101d04 */
.L_x_5165:
[----:B------:R-:W-:Y:S05]  /*2d360*/  BSYNC B2 ;  /* 0x0000000000027941 */ /* 0x000fea0003800000 */
.L_x_5164:
[----:B------:R-:W-:Y:S02]  /*2d370*/  R2UR UR4, R82 ;  /* 0x00000000520472ca */ /* 0x000fe400000e0000 */
[----:B------:R-:W-:-:S13]  /*2d380*/  R2UR UR5, R83 ;  /* 0x00000000530572ca */ /* 0x000fda00000e0000 */
[----:B01234-:R-:W2:Y:S02]  /*2d390*/  LD.E R8, desc[UR4][R32.64+0xc] ;  /* 0x00000c0420087980 */ /* 0x01fea4000c101900 */
[----:B--2---:R-:W-:Y:S02]  /*2d3a0*/  IMAD R9, R27, -0x60, R8 ;  /* 0xffffffa01b097824 */ /* 0x004fe400078e0208 */
[----:B------:R-:W-:-:S03]  /*2d3b0*/  VIADD R8, R115, 0x40 ;  /* 0x0000004073087836 */ /* 0x000fc60000000000 */
[----:B------:R-:W-:-:S04]  /*2d3c0*/  VIMNMX R9, R9, 0x60, PT ;  /* 0x0000006009097848 */ /* 0x000fc80003fe0100 */
[----:B------:R-:W-:-:S13]  /*2d3d0*/  ISETP.GE.AND P0, PT, R8, R9, PT ;  /* 0x000000090800720c */ /* 0x000fda0003f06270 */
[----:B------:R-:W-:Y:S05]  /*2d3e0*/  @P0 BRA `(.L_x_5188) ;  /* 0x0000007800300947 */ /* 0x000fea0003800000 */
[----:B------:R-:W-:Y:S02]  /*2d3f0*/  R2UR UR4, R82 ;  /* 0x00000000520472ca */ /* 0x000fe400000e0000 */
[----:B------:R-:W-:-:S13]  /*2d400*/  R2UR UR5, R83 ;  /* 0x00000000530572ca */ /* 0x000fda00000e0000 */
[----:B-----5:R-:W2:Y:S01]  /*2d410*/  LD.E.U8 R58, desc[UR4][R36.64] ;  /* 0x00000004243a7980 */ /* 0x020ea2000c101100 */
[----:B------:R-:W-:Y:S01]  /*2d420*/  IADD3 R11, P0, R115, 0x40, RZ ;  /* 0x00000040730b7810 */ /* 0x000fe20007f1e0ff */
[----:B------:R-:W-:Y:S01]  /*2d430*/  BSSY B2, `(.L_x_5189) ;  /* 0x000004a000027945 */ /* 0x000fe20003800000 */
[----:B------:R-:W-:Y:S02]  /*2d440*/  IADD3 R8, P1, R119, R68, RZ ;  /* 0x0000004477087210 */ /* 0x000fe40007f3e0ff */
[----:B------:R-:W-:-:S03]  /*2d450*/  LEA.HI.X.SX32 R115, R115, RZ, 0x1, P0 ;  /* 0x000000ff73737211 */ /* 0x000fc600000f0eff */
[----:B------:R-:W-:Y:S02]  /*2d460*/  IMAD.X R9, R117, 0x1, R71, P1 ;  /* 0x0000000175097824 */ /* 0x000fe400008e0647 */
[----:B------:R-:W-:Y:S02]  /*2d470*/  IMAD R115, R115, R88, RZ ;  /* 0x0000005873737224 */ /* 0x000fe400078e02ff */
[----:B------:R-:W-:-:S04]  /*2d480*/  IMAD.WIDE.U32 R8, R88, R11, R8 ;  /* 0x0000000b58087225 */ /* 0x000fc800078e0008 */
[----:B------:R-:W-:Y:S01]  /*2d490*/  IMAD R115, R89, R11, R115 ;  /* 0x0000000b59737224 */ /* 0x000fe200078e0273 */
[----:B------:R-:W-:-:S03]  /*2d4a0*/  LEA R56, P1, R8, R84, 0x1 ;  /* 0x0000005408387211 */ /* 0x000fc600078208ff */
[----:B------:R-:W-:-:S05]  /*2d4b0*/  IMAD.IADD R9, R9, 0x1, R115 ;  /* 0x0000000109097824 */ /* 0x000fca00078e0273 */
        /* <DEDUP_REMOVED lines=58> */
.L_x_5192:
[----:B------:R-:W-:Y:S05]  /*2d860*/  BSYNC B3 ;  /* 0x0000000000037941 */ /* 0x000fea0003800000 */
.L_x_5191:
[C---:B------:R-:W-:Y:S02]  /*2d870*/  R2UR UR4, R82.reuse ;  /* 0x00000000520472ca */ /* 0x040fe400000e0000 */
[C---:B------:R-:W-:Y:S02]  /*2d880*/  R2UR UR5, R83.reuse ;  /* 0x00000000530572ca */ /* 0x040fe400000e0000 */
[----:B------:R-:W-:Y:S02]  /*2d890*/  R2UR UR6, R82 ;  /* 0x00000000520672ca */ /* 0x000fe400000e0000 */
[----:B------:R-:W-:-:S09]  /*2d8a0*/  R2UR UR7, R83 ;  /* 0x00000000530772ca */ /* 0x000fd200000e0000 */
[----:B-----5:R0:W-:Y:S04]  /*2d8b0*/  ST.E.128 desc[UR4][R56.64], R8 ;  /* 0x0000000838007985 */ /* 0x0201e8000c101d04 */
[----:B------:R0:W5:Y:S02]  /*2d8c0*/  LD.E.U8 R58, desc[UR6][R36.64] ;  /* 0x00000006243a7980 */ /* 0x000164000c101100 */
.L_x_5190:
[----:B------:R-:W-:Y:S05]  /*2d8d0*/  BSYNC B2 ;  /* 0x0000000000027941 */ /* 0x000fea0003800000 */
.L_x_5189:
[----:B-----5:R-:W-:Y:S01]  /*2d8e0*/  LOP3.LUT P0, RZ, R58, 0x2, RZ, 0xc0, !PT ;  /* 0x000000023aff7812 */ /* 0x020fe2000780c0ff */
[----:B------:R-:W-:-:S12]  /*2d8f0*/  BSSY B2, `(.L_x_5193) ;  /* 0x0000043000027945 */ /* 0x000fd80003800000 */
[----:B------:R-:W-:Y:S05]  /*2d900*/  @!P0 BRA `(.L_x_5194) ;  /* 0x0000000400048947 */ /* 0x000fea0003800000 */
[----:B------:R-:W-:Y:S02]  /*2d910*/  R2UR UR4, R82 ;  /* 0x00000000520472ca */ /* 0x000fe400000e0000 */
[----:B------:R-:W-:-:S13]  /*2d920*/  R2UR UR5, R83 ;  /* 0x00000000530572ca */ /* 0x000fda00000e0000 */
[----:B0-----:R-:W2:Y:S01]  /*2d930*/  LD.E.U8 R11, desc[UR4][R32.64+0x18] ;  /* 0x00001804200b7980 */ /* 0x001ea2000c101100 */
        /* <DEDUP_REMOVED lines=55> */
.L_x_5196:
[----:B------:R-:W-:Y:S05]  /*2dcb0*/  BSYNC B3 ;  /* 0x0000000000037941 */ /* 0x000fea0003800000 */
.L_x_5195:
[C---:B------:R-:W-:Y:S02]  /*2dcc0*/  R2UR UR4, R82.reuse ;  /* 0x00000000520472ca */ /* 0x040fe400000e0000 */
[C---:B------:R-:W-:Y:S02]  /*2dcd0*/  R2UR UR5, R83.reuse ;  /* 0x00000000530572ca */ /* 0x040fe400000e0000 */
[----:B------:R-:W-:Y:S02]  /*2dce0*/  R2UR UR6, R82 ;  /* 0x00000000520672ca */ /* 0x000fe400000e0000 */
[----:B------:R-:W-:-:S09]  /*2dcf0*/  R2UR UR7, R83 ;  /* 0x00000000530772ca */ /* 0x000fd200000e0000 */
[----:B-----5:R1:W-:Y:S04]  /*2dd00*/  ST.E.128 desc[UR4][R56.64+0x40], R8 ;  /* 0x0000400838007985 */ /* 0x0203e8000c101d04 */
[----:B------:R1:W5:Y:S02]  /*2dd10*/  LD.E.U8 R58, desc[UR6][R36.64] ;  /* 0x00000006243a7980 */ /* 0x000364000c101100 */
.L_x_5194:
[----:B------:R-:W-:Y:S05]  /*2dd20*/  BSYNC B2 ;  /* 0x0000000000027941 */ /* 0x000fea0003800000 */
.L_x_5193:
        /* <DEDUP_REMOVED lines=14> */
[----:B------:R-:W-:Y:S02]  /*2de10*/  PRMT R121, R121, 0x5410, R48 ;  /* 0x0000541079797816 */ /* 0x000fe40000000030 */
[----:B------:R-:W-:Y:S01]  /*2de20*/  SHF.R.U64 R53, R46, 0x10, R47 ;  /* 0x000000102e357819 */ /* 0x000fe2000000122f */
[----:B------:R-:W-:Y:S01]  /*2de30*/  IMAD.U32 R46, R11, 0x10000, RZ ;  /* 0x000100000b2e7824 */ /* 0x000fe200078e00ff */
[----:B------:R-:W-:Y:S01]  /*2de40*/  PRMT R118, R118, 0x5410, R51 ;  /* 0x0000541076767816 */ /* 0x000fe20000000033 */
[----:B------:R-:W-:Y:S01]  /*2de50*/  IMAD.U32 R51, R121, 0x10000, RZ ;  /* 0x0001000079337824 */ /* 0x000fe200078e00ff */
[----:B------:R-:W-:-:S02]  /*2de60*/  PRMT R120, R120, 0x5410, R49 ;  /* 0x0000541078787816 */ /* 0x000fc40000000031 */
[----:B------:R-:W-:Y:S01]  /*2de70*/  LOP3.LUT R45, R10, 0xffff0000, RZ, 0xc0, !PT ;  /* 0xffff00000a2d7812 */ /* 0x000fe200078ec0ff */
[----:B------:R-:W-:Y:S01]  /*2de80*/  IMAD.U32 R49, R118, 0x10000, RZ ;  /* 0x0001000076317824 */ /* 0x000fe200078e00ff */
[----:B------:R-:W-:Y:S01]  /*2de90*/  LOP3.LUT R47, R11, 0xffff0000, RZ, 0xc0, !PT ;  /* 0xffff00000b2f7812 */ /* 0x000fe200078ec0ff */
[----:B------:R-:W-:Y:S01]  /*2dea0*/  IMAD.U32 R10, R9, 0x10000, RZ ;  /* 0x00010000090a7824 */ /* 0x000fe200078e00ff */
[----:B------:R-:W-:Y:S01]  /*2deb0*/  PRMT R116, R116, 0x5410, R53 ;  /* 0x0000541074747816 */ /* 0x000fe20000000035 */
[----:B------:R-:W-:Y:S01]  /*2dec0*/  FMUL.FTZ R55, R45, R51 ;  /* 0x000000332d377220 */ /* 0x000fe20000410000 */
[----:B------:R-:W-:Y:S01]  /*2ded0*/  LOP3.LUT R11, R9, 0xffff0000, RZ, 0xc0, !PT ;  /* 0xffff0000090b7812 */ /* 0x000fe200078ec0ff */
[-C--:B------:R-:W-:Y:S01]  /*2dee0*/  FMUL.FTZ R45, R45, R49.reuse ;  /* 0x000000312d2d7220 */ /* 0x080fe20000410000 */
[----:B------:R-:W-:Y:S01]  /*2def0*/  LOP3.LUT R50, R120, 0xffff0000, RZ, 0xc0, !PT ;  /* 0xffff000078327812 */ /* 0x000fe200078ec0ff */
[----:B------:R-:W-:Y:S01]  /*2df00*/  IMAD.U32 R9, R8, 0x10000, RZ ;  /* 0x0001000008097824 */ /* 0x000fe200078e00ff */
[----:B------:R-:W-:Y:S01]  /*2df10*/  LOP3.LUT R48, R116, 0xffff0000, RZ, 0xc0, !PT ;  /* 0xffff000074307812 */ /* 0x000fe200078ec0ff */
[----:B------:R-:W-:Y:S01]  /*2df20*/  FFMA.FTZ R55, R44, R49, -R55 ;  /* 0x000000312c377223 */ /* 0x000fe20000010837 */
[----:B------:R-:W-:Y:S01]  /*2df30*/  LOP3.LUT R121, R121, 0xffff0000, RZ, 0xc0, !PT ;  /* 0xffff000079797812 */ /* 0x000fe200078ec0ff */
[C---:B------:R-:W-:Y:S01]  /*2df40*/  FMUL.FTZ R53, R11.reuse, R50 ;  /* 0x000000320b357220 */ /* 0x040fe20000410000 */
[----:B------:R-:W-:Y:S01]  /*2df50*/  LOP3.LUT R118, R118, 0xffff0000, RZ, 0xc0, !PT ;  /* 0xffff000076767812 */ /* 0x000fe200078ec0ff */
[-C--:B------:R-:W-:Y:S01]  /*2df60*/  FMUL.FTZ R11, R11, R48.reuse ;  /* 0x000000300b0b7220 */ /* 0x080fe20000410000 */
[----:B------:R-:W-:Y:S01]  /*2df70*/  LOP3.LUT R8, R8, 0xffff0000, RZ, 0xc0, !PT ;  /* 0xffff000008087812 */ /* 0x000fe200078ec0ff */
[----:B------:R-:W-:Y:S01]  /*2df80*/  FFMA.FTZ R53, R10, R48, -R53 ;  /* 0x000000300a357223 */ /* 0x000fe20000010835 */
[----:B------:R-:W-:Y:S01]  /*2df90*/  FFMA.FTZ R44, R44, R51, R45 ;  /* 0x000000332c2c7223 */ /* 0x000fe2000001002d */
[----:B------:R-:W-:-:S02]  /*2dfa0*/  IMAD.U32 R120, R120, 0x10000, RZ ;  /* 0x0001000078787824 */ /* 0x000fc400078e00ff */
[CC--:B------:R-:W-:Y:S01]  /*2dfb0*/  FMUL.FTZ R45, R47.reuse, R121.reuse ;  /* 0x000000792f2d7220 */ /* 0x0c0fe20000410000 */
[----:B------:R-:W-:Y:S02]  /*2dfc0*/  IMAD.U32 R116, R116, 0x10000, RZ ;  /* 0x0001000074747824 */ /* 0x000fe400078e00ff */
[----:B------:R-:W-:Y:S01]  /*2dfd0*/  FMUL.FTZ R48, R47, R118 ;  /* 0x000000762f307220 */ /* 0x000fe20000410000 */
[----:B------:R-:W-:Y:S01]  /*2dfe0*/  FFMA.FTZ R50, R10, R50, R11 ;  /* 0x000000320a327223 */ /* 0x000fe2000001000b */
        /* <DEDUP_REMOVED lines=12> */
.L_x_5200:
[----:B------:R-:W-:Y:S05]  /*2e0b0*/  BSYNC B3 ;  /* 0x0000000000037941 */ /* 0x000fea0003800000 */
.L_x_5199:
[C---:B------:R-:W-:Y:S02]  /*2e0c0*/  R2UR UR4, R82.reuse ;  /* 0x00000000520472ca */ /* 0x040fe400000e0000 */
[C---:B------:R-:W-:Y:S02]  /*2e0d0*/  R2UR UR5, R83.reuse ;  /* 0x00000000530572ca */ /* 0x040fe400000e0000 */
[----:B------:R-:W-:Y:S02]  /*2e0e0*/  R2UR UR6, R82 ;  /* 0x00000000520672ca */ /* 0x000fe400000e0000 */
[----:B------:R-:W-:-:S09]  /*2e0f0*/  R2UR UR7, R83 ;  /* 0x00000000530772ca */ /* 0x000fd200000e0000 */
[----:B-----5:R2:W-:Y:S04]  /*2e100*/  ST.E.128 desc[UR4][R56.64+0x80], R8 ;  /* 0x0000800838007985 */ /* 0x0205e8000c101d04 */
[----:B------:R2:W5:Y:S02]  /*2e110*/  LD.E.U8 R58, desc[UR6][R36.64] ;  /* 0x00000006243a7980 */ /* 0x000564000c101100 */
.L_x_5198:
[----:B------:R-:W-:Y:S05]  /*2e120*/  BSYNC B2 ;  /* 0x0000000000027941 */ /* 0x000fea0003800000 */
.L_x_5197:
        /* <DEDUP_REMOVED lines=15> */
[----:B------:R-:W-:Y:S01]  /*2e220*/  SHF.R.U64 R44, R40, 0x10, R41 ;  /* 0x00000010282c7819 */ /* 0x000fe20000001229 */
[----:B-----5:R-:W-:Y:S01]  /*2e230*/  IMAD.U32 R40, R11, 0x10000, RZ ;  /* 0x000100000b287824 */ /* 0x020fe200078e00ff */
        /* <DEDUP_REMOVED lines=44> */
.L_x_5204:
[----:B------:R-:W-:Y:S05]  /*2e500*/  BSYNC B3 ;  /* 0x0000000000037941 */ /* 0x000fea0003800000 */
.L_x_5203:
[C---:B------:R-:W-:Y:S02]  /*2e510*/  R2UR UR4, R82.reuse ;  /* 0x00000000520472ca */ /* 0x040fe400000e0000 */
[C---:B------:R-:W-:Y:S02]  /*2e520*/  R2UR UR5, R83.reuse ;  /* 0x00000000530572ca */ /* 0x040fe400000e0000 */
[----:B------:R-:W-:Y:S02]  /*2e530*/  R2UR UR6, R82 ;  /* 0x00000000520672ca */ /* 0x000fe400000e0000 */
[----:B------:R-:W-:-:S09]  /*2e540*/  R2UR UR7, R83 ;  /* 0x00000000530772ca */ /* 0x000fd200000e0000 */
[----:B-----5:R3:W-:Y:S04]  /*2e550*/  ST.E.128 desc[UR4][R56.64+0xc0], R8 ;  /* 0x0000c00838007985 */ /* 0x0207e8000c101d04 */
[----:B------:R3:W5:Y:S02]  /*2e560*/  LD.E.U8 R58, desc[UR6][R36.64] ;  /* 0x00000006243a7980 */ /* 0x000764000c101100 */
.L_x_5202:
[----:B------:R-:W-:Y:S05]  /*2e570*/  BSYNC B2 ;  /* 0x0000000000027941 */ /* 0x000fea0003800000 */
.L_x_5201:
        /* <DEDUP_REMOVED lines=56> */
.L_x_5208:
[----:B------:R-:W-:Y:S05]  /*2e900*/  BSYNC B3 ;  /* 0x0000000000037941 */ /* 0x000fea0003800000 */
.L_x_5207:
[C---:B------:R-:W-:Y:S02]  /*2e910*/  R2UR UR4, R82.reuse ;  /* 0x00000000520472ca */ /* 0x040fe400000e0000 */
[C---:B------:R-:W-:Y:S02]  /*2e920*/  R2UR UR5, R83.reuse ;  /* 0x00000000530572ca */ /* 0x040fe400000e0000 */
[----:B------:R-:W-:Y:S02]  /*2e930*/  R2UR UR6, R82 ;  /* 0x00000000520672ca */ /* 0x000fe400000e0000 */
[----:B------:R-:W-:-:S09]  /*2e940*/  R2UR UR7, R83 ;  /* 0x00000000530772ca */ /* 0x000fd200000e0000 */
[----:B-----5:R4:W-:Y:S04]  /*2e950*/  ST.E.128 desc[UR4][R56.64+0x100], R8 ;  /* 0x0001000838007985 */ /* 0x0209e8000c101d04 */
[----:B------:R4:W5:Y:S02]  /*2e960*/  LD.E.U8 R58, desc[UR6][R36.64] ;  /* 0x00000006243a7980 */ /* 0x000964000c101100 */
.L_x_5206:
[----:B------:R-:W-:Y:S05]  /*2e970*/  BSYNC B2 ;  /* 0x0000000000027941 */ /* 0x000fea0003800000 */
.L_x_5205:
[----:B-----5:R-:W-:-:S13]  /*2e980*/  LOP3.LUT P0, RZ, R58, 0x20, RZ, 0xc0, !PT ;  /* 0x000000203aff7812 */ /* 0x020fda000780c0ff */
[----:B------:R-:W-:Y:S05]  /*2e990*/  @!P0 BRA `(.L_x_5188) ;  /* 0x0000006000c48947 */ /* 0x000fea0003800000 */
[----:B------:R-:W-:Y:S02]  /*2e9a0*/  R2UR UR4, R82 ;  /* 0x00000000520472ca */ /* 0x000fe400000e0000 */
[----:B------:R-:W-:-:S13]  /*2e9b0*/  R2UR UR5, R83 ;  /* 0x00000000530572ca */ /* 0x000fda00000e0000 */
[----:B------:R-:W2:Y:S01]  /*2e9c0*/  LD.E.U8 R32, desc[UR4][R32.64+0x18] ;  /* 0x0000180420207980 */ /* 0x000ea2000c101100 */
[----:B------:R-:W-:-:S05]  /*2e9d0*/  VIADD R102, R102, 0x4000 ;  /* 0x0000400066667836 */ /* 0x000fca0000000000 */
[----:B------:R-:W-:-:S04]  /*2e9e0*/  IADD3 R101, P0, R102, R101, RZ ;  /* 0x0000006566657210 */ /* 0x000fc80007f1e0ff */
[----:B------:R-:W-:Y:S02]  /*2e9f0*/  LEA.HI.X.SX32 R100, R102, R100, 0x1, P0 ;  /* 0x0000006466647211 */ /* 0x000fe400000f0eff */
[----:B01234-:R-:W-:-:S04]  /*2ea00*/  LEA R8, P0, R101, R34, 0x1 ;  /* 0x0000002265087211 */ /* 0x01ffc800078008ff */
        /* <DEDUP_REMOVED lines=51> */
.L_x_5210:
[----:B------:R-:W-:Y:S05]  /*2ed40*/  BSYNC B2 ;  /* 0x0000000000027941 */ /* 0x000fea0003800000 */
.L_x_5209:
[----:B------:R-:W-:Y:S02]  /*2ed50*/  R2UR UR4, R82 ;  /* 0x00000000520472ca */ /* 0x000fe400000e0000 */
[----:B------:R-:W-:-:S13]  /*2ed60*/  R2UR UR5, R83 ;  /* 0x00000000530572ca */ /* 0x000fda00000e0000 */
[----:B-----5:R0:W-:Y:S01]  /*2ed70*/  ST.E.128 desc[UR4][R56.64+0x140], R8 ;  /* 0x0001400838007985 */ /* 0x0201e2000c101d04 */
[----:B------:R-:W-:Y:S05]  /*2ed80*/  BRA `(.L_x_5188) ;  /* 0x0000005c00c87947 */ /* 0x000fea0003800000 */
.L_x_5155:
[C---:B------:R-:W-:Y:S01]  /*2ed90*/  R2UR UR8, R82.reuse ;  /* 0x00000000520872ca */ /* 0x040fe200000e0000 */
[----:B------:R0:W5:Y:S01]  /*2eda0*/  LDL.64 R72, [R80+0x10] ;  /* 0x0000100050487983 */ /* 0x0001620000100a00 */
[C---:B------:R-:W-:Y:S02]  /*2edb0*/  R2UR UR9, R83.reuse ;  /* 0x00000000530972ca */ /* 0x040fe400000e0000 */
[C---:B------:R-:W-:Y:S02]  /*2edc0*/  R2UR UR10, R82.reuse ;  /* 0x00000000520a72ca */ /* 0x040fe400000e0000 */
[C---:B------:R-:W-:Y:S02]  /*2edd0*/  R2UR UR11, R83.reuse ;  /* 0x00000000530b72ca */ /* 0x040fe400000e0000 */
[----:B------:R-:W-:Y:S02]  /*2ede0*/  R2UR UR4, R82 ;  /* 0x00000000520472ca */ /* 0x000fe400000e0000 */
[----:B------:R-:W-:-:S02]  /*2edf0*/  R2UR UR5, R83 ;  /* 0x00000000530572ca */ /* 0x000fc400000e0000 */
[C---:B------:R-:W-:Y:S02]  /*2ee00*/  R2UR UR6, R82.reuse ;  /* 0x00000000520672ca */ /* 0x040fe400000e0000 */
[----:B------:R-:W-:Y:S01]  /*2ee10*/  R2UR UR7, R83 ;  /* 0x00000000530772ca */ /* 0x000fe200000e0000 */
[----:B-----5:R-:W2:Y:S04]  /*2ee20*/  LD.E R8, desc[UR8][R100.64+0x14] ;  /* 0x0000140864087980 */ /* 0x020ea8000c101900 */
[----:B------:R-:W3:Y:S04]  /*2ee30*/  LD.E R10, desc[UR10][R100.64+0xc] ;  /* 0x00000c0a640a7980 */ /* 0x000ee8000c101900 */
[----:B------:R-:W4:Y:S04]  /*2ee40*/  LD.E.64 R90, desc[UR4][R100.64+0xa0] ;  /* 0x0000a004645a7980 */ /* 0x000f28000c101b00 */
[----:B------:R-:W4:Y:S01]  /*2ee50*/  LD.E.64 R92, desc[UR6][R100.64+0xc0] ;  /* 0x0000c006645c7980 */ /* 0x000f22000c101b00 */
[----:B------:R-:W-:-:S02]  /*2ee60*/  R2UR UR12, R82 ;  /* 0x00000000520c72ca */ /* 0x000fc400000e0000 */
[----:B------:R-:W-:Y:S01]  /*2ee70*/  R2UR UR13, R83 ;  /* 0x00000000530d72ca */ /* 0x000fe200000e0000 */
[----:B------:R0:W5:Y:S01]  /*2ee80*/  LD.E.64 R74, desc[UR4][R100.64+0x98] ;  /* 0x00009804644a7980 */ /* 0x000162000c101b00 */
[----:B------:R-:W-:Y:S03]  /*2ee90*/  BSSY B2, `(.L_x_5211) ;  /* 0x0000053000027945 */ /* 0x000fe60003800000 */
[----:B------:R0:W5:Y:S04]  /*2eea0*/  LD.E.64 R94, desc[UR6][R100.64+0xa8] ;  /* 0x0000a806645e7980 */ /* 0x000168000c101b00 */
[----:B------:R0:W5:Y:S04]  /*2eeb0*/  LD.E.64 R98, desc[UR8][R100.64+0xb8] ;  /* 0x0000b80864627980 */ /* 0x000168000c101b00 */
[----:B------:R0:W5:Y:S01]  /*2eec0*/  LD.E.U8 R106, desc[UR12][R100.64+0x19] ;  /* 0x0000190c646a7980 */ /* 0x000162000c101100 */
[----:B------:R-:W-:-:S02]  /*2eed0*/  CS2R R46, SRZ ;  /* 0x00000000002e7805 */ /* 0x000fc4000001ff00 */
[----:B------:R-:W-:Y:S02]  /*2eee0*/  CS2R R14, SRZ ;  /* 0x00000000000e7805 */ /* 0x000fe4000001ff00 */
[----:B------:R-:W-:Y:S02]  /*2eef0*/  CS2R R30, SRZ ;  /* 0x00000000001e7805 */ /* 0x000fe4000001ff00 */
[----:B------:R-:W-:Y:S02]  /*2ef00*/  CS2R R34, SRZ ;  /* 0x0000000000227805 */ /* 0x000fe4000001ff00 */
[----:B------:R-:W-:Y:S02]  /*2ef10*/  CS2R R32, SRZ ;  /* 0x0000000000207805 */ /* 0x000fe4000001ff00 */
[----:B------:R-:W-:Y:S02]  /*2ef20*/  CS2R R38, SRZ ;  /* 0x0000000000267805 */ /* 0x000fe4000001ff00 */
[----:B------:R-:W-:Y:S01]  /*2ef30*/  CS2R R36, SRZ ;  /* 0x0000000000247805 */ /* 0x000fe2000001ff00 */
[----:B------:R-:W5:Y:S01]  /*2ef40*/  LD.E.64 R100, desc[UR10][R100.64+0xc8] ;  /* 0x0000c80a64647980 */ /* 0x000f62000c101b00 */
        /* <DEDUP_REMOVED lines=13> */
[----:B--2---:R-:W-:Y:S01]  /*2f020*/  SHF.R.S32.HI R9, RZ, 0x1f, R8 ;  /* 0x0000001fff097819 */ /* 0x004fe20000011408 */
[----:B---3--:R-:W-:-:S03]  /*2f030*/  IMAD R10, R27, -0x60, R10 ;  /* 0xffffffa01b0a7824 */ /* 0x008fc600078e020a */
[----:B------:R-:W-:-:S04]  /*2f040*/  LEA.HI R9, R9, R8, RZ, 0x2 ;  /* 0x0000000809097211 */ /* 0x000fc800078f10ff */
[----:B------:R-:W-:Y:S02]  /*2f050*/  SHF.R.S32.HI R9, RZ, 0x2, R9 ;  /* 0x00000002ff097819 */ /* 0x000fe40000011409 */
[----:B------:R-:W-:-:S04]  /*2f060*/  VIMNMX R10, R10, 0x60, PT ;  /* 0x000000600a0a7848 */ /* 0x000fc80003fe0100 */
[-C--:B------:R-:W-:Y:S01]  /*2f070*/  ISETP.GE.AND P1, PT, R9, R10.reuse, PT ;  /* 0x0000000a0900720c */ /* 0x080fe20003f26270 */
[-C--:B----4-:R-:W-:Y:S02]  /*2f080*/  IMAD R11, R91, R27.reuse, RZ ;  /* 0x0000001b5b0b7224 */ /* 0x090fe400078e02ff */
[----:B------:R-:W-:Y:S02]  /*2f090*/  IMAD R13, R93, R27, RZ ;  /* 0x0000001b5d0d7224 */ /* 0x000fe400078e02ff */
[----:B------:R-:W-:Y:S02]  /*2f0a0*/  VIADD R8, R9, 0x40 ;  /* 0x0000004009087836 */ /* 0x000fe40000000000 */
[-C--:B------:R-:W-:Y:S02]  /*2f0b0*/  IMAD R103, R90, R29.reuse, R11 ;  /* 0x0000001d5a677224 */ /* 0x080fe400078e020b */
[----:B------:R-:W-:Y:S02]  /*2f0c0*/  IMAD R105, R92, R29, R13 ;  /* 0x0000001d5c697224 */ /* 0x000fe400078e020d */
[----:B------:R-:W-:Y:S01]  /*2f0d0*/  IMAD.WIDE.U32 R90, R90, R27, RZ ;  /* 0x0000001b5a5a7225 */ /* 0x000fe200078e00ff */
[----:B------:R-:W-:-:S03]  /*2f0e0*/  ISETP.GE.AND P0, PT, R8, R10, PT ;  /* 0x0000000a0800720c */ /* 0x000fc60003f06270 */
[----:B------:R-:W-:Y:S01]  /*2f0f0*/  IMAD.WIDE.U32 R92, R92, R27, RZ ;  /* 0x0000001b5c5c7225 */ /* 0x000fe200078e00ff */
[----:B------:R-:W-:Y:S02]  /*2f100*/  CS2R R10, SRZ ;  /* 0x00000000000a7805 */ /* 0x000fe4000001ff00 */
[----:B------:R-:W-:Y:S02]  /*2f110*/  CS2R R8, SRZ ;  /* 0x0000000000087805 */ /* 0x000fe4000001ff00 */
[----:B------:R-:W-:Y:S02]  /*2f120*/  CS2R R12, SRZ ;  /* 0x00000000000c7805 */ /* 0x000fe4000001ff00 */
[----:B------:R-:W-:Y:S01]  /*2f130*/  CS2R R28, SRZ ;  /* 0x00000000001c7805 */ /* 0x000fe2000001ff00 */
[----:B------:R-:W-:Y:S02]  /*2f140*/  IMAD.IADD R107, R91, 0x1, R103 ;  /* 0x000000015b6b7824 */ /* 0x000fe400078e0267 */
[----:B------:R-:W-:Y:S01]  /*2f150*/  IMAD.IADD R109, R93, 0x1, R105 ;  /* 0x000000015d6d7824 */ /* 0x000fe200078e0269 */
[----:B0-----:R-:W-:Y:S06]  /*2f160*/  @P1 BRA `(.L_x_5212) ;  /* 0x0000000000941947 */ /* 0x001fec0003800000 */
[----:B-----5:R-:W-:Y:S02]  /*2f170*/  LOP3.LUT R8, R106, 0x1, RZ, 0xc0, !PT ;  /* 0x000000016a087812 */ /* 0x020fe400078ec0ff */
[----:B------:R-:W-:Y:S02]  /*2f180*/  CS2R R30, SRZ ;  /* 0x00000000001e7805 */ /* 0x000fe4000001ff00 */
[----:B------:R-:W-:Y:S02]  /*2f190*/  CS2R R28, SRZ ;  /* 0x00000000001c7805 */ /* 0x000fe4000001ff00 */
[----:B------:R-:W-:Y:S02]  /*2f1a0*/  CS2R R14, SRZ ;  /* 0x00000000000e7805 */ /* 0x000fe4000001ff00 */
[----:B------:R-:W-:Y:S02]  /*2f1b0*/  ISETP.NE.U32.AND P3, PT, R8, 0x1, PT ;  /* 0x000000010800780c */ /* 0x000fe40003f65070 */
[----:B------:R-:W-:-:S02]  /*2f1c0*/  CS2R R12, SRZ ;  /* 0x00000000000c7805 */ /* 0x000fc4000001ff00 */
[----:B------:R-:W-:Y:S02]  /*2f1d0*/  CS2R R10, SRZ ;  /* 0x00000000000a7805 */ /* 0x000fe4000001ff00 */
[----:B------:R-:W-:Y:S02]  /*2f1e0*/  CS2R R8, SRZ ;  /* 0x0000000000087805 */ /* 0x000fe4000001ff00 */
[----:B------:R-:W-:Y:S02]  /*2f1f0*/  R2P PR, R106, 0x6 ;  /* 0x000000066a007804 */ /* 0x000fe40000000000 */
[----:B------:R-:W-:Y:S02]  /*2f200*/  CS2R R42, SRZ ;  /* 0x00000000002a7805 */ /* 0x000fe4000001ff00 */
[----:B------:R-:W-:Y:S02]  /*2f210*/  LEA R102, P4, R90, R94, 0x1 ;  /* 0x0000005e5a667211 */ /* 0x000fe400078808ff */
[----:B------:R-:W-:-:S02]  /*2f220*/  CS2R R40, SRZ ;  /* 0x0000000000287805 */ /* 0x000fc4000001ff00 */
[----:B------:R-:W-:Y:S02]  /*2f230*/  LEA R104, P5, R92, R100, 0x1 ;  /* 0x000000645c687211 */ /* 0x000fe400078a08ff */
[----:B------:R-:W-:Y:S02]  /*2f240*/  CS2R R38, SRZ ;  /* 0x0000000000267805 */ /* 0x000fe4000001ff00 */
[----:B------:R-:W-:Y:S02]  /*2f250*/  CS2R R36, SRZ ;  /* 0x0000000000247805 */ /* 0x000fe4000001ff00 */
[----:B------:R-:W-:Y:S02]  /*2f260*/  CS2R R34, SRZ ;  /* 0x0000000000227805 */ /* 0x000fe4000001ff00 */
[----:B------:R-:W-:Y:S02]  /*2f270*/  CS2R R32, SRZ ;  /* 0x0000000000207805 */ /* 0x000fe4000001ff00 */
[----:B------:R-:W-:-:S02]  /*2f280*/  @!P3 R2UR UR4, R82 ;  /* 0x000000005204b2ca */ /* 0x000fc400000e0000 */
[C---:B------:R-:W-:Y:S02]  /*2f290*/  @!P3 R2UR UR5, R83.reuse ;  /* 0x000000005305b2ca */ /* 0x040fe400000e0000 */
[C---:B------:R-:W-:Y:S02]  /*2f2a0*/  @P1 R2UR UR8, R82.reuse ;  /* 0x00000000520812ca */ /* 0x040fe400000e0000 */
[C---:B------:R-:W-:Y:S02]  /*2f2b0*/  @P1 R2UR UR9, R83.reuse ;  /* 0x00000000530912ca */ /* 0x040fe400000e0000 */
[C---:B------:R-:W-:Y:S02]  /*2f2c0*/  @P2 R2UR UR12, R82.reuse ;  /* 0x00000000520c22ca */ /* 0x040fe400000e0000 */
[----:B------:R-:W-:Y:S02]  /*2f2d0*/  @P2 R2UR UR13, R83 ;  /* 0x00000000530d22ca */ /* 0x000fe400000e0000 */
[----:B------:R-:W-:-:S02]  /*2f2e0*/  @!P3 R2UR UR6, R82 ;  /* 0x000000005206b2ca */ /* 0x000fc400000e0000 */
[C---:B------:R-:W-:Y:S02]  /*2f2f0*/  @!P3 R2UR UR7, R83.reuse ;  /* 0x000000005307b2ca */ /* 0x040fe400000e0000 */
[C---:B------:R-:W-:Y:S02]  /*2f300*/  @P1 R2UR UR10, R82.reuse ;  /* 0x00000000520a12ca */ /* 0x040fe400000e0000 */
[C---:B------:R-:W-:Y:S02]  /*2f310*/  @P1 R2UR UR11, R83.reuse ;  /* 0x00000000530b12ca */ /* 0x040fe400000e0000 */
[----:B------:R-:W-:Y:S02]  /*2f320*/  @P2 R2UR UR14, R82 ;  /* 0x00000000520e22ca */ /* 0x000fe400000e0000 */
[----:B------:R-:W-:Y:S02]  /*2f330*/  @P2 R2UR UR15, R83 ;  /* 0x00000000530f22ca */ /* 0x000fe400000e0000 */
[----:B------:R-:W-:-:S02]  /*2f340*/  LEA.HI.X R103, R90, R95, R107, 0x1, P4 ;  /* 0x0000005f5a677211 */ /* 0x000fc400020f0c6b */
[----:B------:R-:W-:-:S03]  /*2f350*/  LEA.HI.X R105, R92, R101, R109, 0x1, P5 ;  /* 0x000000655c697211 */ /* 0x000fc600028f0c6d */
[----:B------:R0:W5:Y:S04]  /*2f360*/  @!P3 LD.E.128 R28, desc[UR4][R102.64] ;  /* 0x00000004661cb980 */ /* 0x000168000c101d00 */
[----:B------:R0:W5:Y:S04]  /*2f370*/  @P1 LD.E.128 R12, desc[UR8][R102.64+0x40] ;  /* 0x00004008660c1980 */ /* 0x000168000c101d00 */
[----:B------:R0:W5:Y:S04]  /*2f380*/  @P2 LD.E.128 R8, desc[UR12][R102.64+0x80] ;  /* 0x0000800c66082980 */ /* 0x000168000c101d00 */
[----:B------:R0:W5:Y:S04]  /*2f390*/  @!P3 LD.E.128 R40, desc[UR6][R104.64] ;  /* 0x000000066828b980 */ /* 0x000168000c101d00 */
[----:B------:R0:W5:Y:S04]  /*2f3a0*/  @P1 LD.E.128 R36, desc[UR10][R104.64+0x40] ;  /* 0x0000400a68241980 */ /* 0x000168000c101d00 */
[----:B------:R0:W5:Y:S02]  /*2f3b0*/  @P2 LD.E.128 R32, desc[UR14][R104.64+0x80] ;  /* 0x0000800e68202980 */ /* 0x000164000c101d00 */
.L_x_5212:
[----:B------:R-:W-:Y:S05]  /*2f3c0*/  BSYNC B2 ;  /* 0x0000000000027941 */ /* 0x000fea0003800000 */
.L_x_5211:
[----:B------:R-:W-:Y:S04]  /*2f3d0*/  BSSY B2, `(.L_x_5213) ;  /* 0x000002b000027945 */ /* 0x000fe80003800000 */
[----:B------:R-:W-:Y:S05]  /*2f3e0*/  @P0 BRA `(.L_x_5214) ;  /* 0x0000000000a40947 */ /* 0x000fea0003800000 */
[----:B-----5:R-:W-:Y:S02]  /*2f3f0*/  IADD3 R91, P0, R74, R90, RZ ;  /* 0x0000005a4a5b7210 */ /* 0x020fe40007f1e0ff */
[----:B------:R-:W-:Y:S02]  /*2f400*/  CS2R R54, SRZ ;  /* 0x0000000000367805 */ /* 0x000fe4000001ff00 */
[----:B------:R-:W-:Y:S02]  /*2f410*/  IADD3 R93, P3, R98, R92, RZ ;  /* 0x0000005c625d7210 */ /* 0x000fe40007f7e0ff */
[----:B------:R-:W-:Y:S02]  /*2f420*/  CS2R R52, SRZ ;  /* 0x0000000000347805 */ /* 0x000fe4000001ff00 */
[C---:B------:R-:W-:Y:S01]  /*2f430*/  LOP3.LUT R44, R106.reuse, 0x1, RZ, 0xc0, !PT ;  /* 0x000000016a2c7812 */ /* 0x040fe200078ec0ff */
[----:B------:R-:W-:Y:S01]  /*2f440*/  IMAD.X R75, R75, 0x1, R107, P0 ;  /* 0x000000014b4b7824 */ /* 0x000fe200000e066b */
[----:B------:R-:W-:Y:S01]  /*2f450*/  R2P PR, R106, 0x6 ;  /* 0x000000066a007804 */ /* 0x000fe20000000000 */
[----:B------:R-:W-:Y:S01]  /*2f460*/  IMAD.X R98, R99, 0x1, R109, P3 ;  /* 0x0000000163627824 */ /* 0x000fe200018e066d */
[----:B------:R-:W-:-:S02]  /*2f470*/  ISETP.NE.U32.AND P4, PT, R44, 0x1, PT ;  /* 0x000000012c00780c */ /* 0x000fc40003f85070 */
[----:B------:R-:W-:Y:S02]  /*2f480*/  CS2R R50, SRZ ;  /* 0x0000000000327805 */ /* 0x000fe4000001ff00 */
[----:B------:R-:W-:Y:S02]  /*2f490*/  LEA R74, P0, R91, R94, 0x1 ;  /* 0x0000005e5b4a7211 */ /* 0x000fe400078008ff */
[----:B------:R-:W-:Y:S02]  /*2f4a0*/  CS2R R48, SRZ ;  /* 0x0000000000307805 */ /* 0x000fe4000001ff00 */
[----:B------:R-:W-:Y:S02]  /*2f4b0*/  LEA R90, P3, R93, R100, 0x1 ;  /* 0x000000645d5a7211 */ /* 0x000fe400078608ff */
[----:B------:R-:W-:Y:S02]  /*2f4c0*/  CS2R R46, SRZ ;  /* 0x00000000002e7805 */ /* 0x000fe4000001ff00 */
[----:B------:R-:W-:-:S02]  /*2f4d0*/  LEA.HI.X R75, R91, R95, R75, 0x1, P0 ;  /* 0x0000005f5b4b7211 */ /* 0x000fc400000f0c4b */
[----:B------:R-:W-:Y:S02]  /*2f4e0*/  CS2R R44, SRZ ;  /* 0x00000000002c7805 */ /* 0x000fe4000001ff00 */
[----:B------:R-:W-:Y:S02]  /*2f4f0*/  CS2R R66, SRZ ;  /* 0x0000000000427805 */ /* 0x000fe4000001ff00 */
[----:B------:R-:W-:Y:S02]  /*2f500*/  CS2R R64, SRZ ;  /* 0x0000000000407805 */ /* 0x000fe4000001ff00 */
[----:B------:R-:W-:Y:S02]  /*2f510*/  CS2R R62, SRZ ;  /* 0x00000000003e7805 */ /* 0x000fe4000001ff00 */
[----:B------:R-:W-:Y:S02]  /*2f520*/  @P1 R2UR UR8, R82 ;  /* 0x00000000520812ca */ /* 0x000fe400000e0000 */
[----:B------:R-:W-:-:S02]  /*2f530*/  CS2R R60, SRZ ;  /* 0x00000000003c7805 */ /* 0x000fc4000001ff00 */
[C---:B------:R-:W-:Y:S02]  /*2f540*/  @!P4 R2UR UR4, R82.reuse ;  /* 0x000000005204c2ca */ /* 0x040fe400000e0000 */
[----:B------:R-:W-:Y:S02]  /*2f550*/  CS2R R58, SRZ ;  /* 0x00000000003a7805 */ /* 0x000fe4000001ff00 */
[C---:B------:R-:W-:Y:S02]  /*2f560*/  @!P4 R2UR UR5, R83.reuse ;  /* 0x000000005305c2ca */ /* 0x040fe400000e0000 */
[----:B------:R-:W-:Y:S02]  /*2f570*/  CS2R R56, SRZ ;  /* 0x0000000000387805 */ /* 0x000fe4000001ff00 */
[----:B------:R-:W-:Y:S02]  /*2f580*/  @P1 R2UR UR9, R83 ;  /* 0x00000000530912ca */ /* 0x000fe400000e0000 */
[----:B------:R-:W-:-:S02]  /*2f590*/  @P2 R2UR UR12, R82 ;  /* 0x00000000520c22ca */ /* 0x000fc400000e0000 */
[C---:B------:R-:W-:Y:S02]  /*2f5a0*/  @P2 R2UR UR13, R83.reuse ;  /* 0x00000000530d22ca */ /* 0x040fe400000e0000 */
[C---:B------:R-:W-:Y:S02]  /*2f5b0*/  @!P4 R2UR UR6, R82.reuse ;  /* 0x000000005206c2ca */ /* 0x040fe400000e0000 */
[C---:B------:R-:W-:Y:S02]  /*2f5c0*/  @!P4 R2UR UR7, R83.reuse ;  /* 0x000000005307c2ca */ /* 0x040fe400000e0000 */
[C---:B------:R-:W-:Y:S01]  /*2f5d0*/  @P1 R2UR UR10, R82.reuse ;  /* 0x00000000520a12ca */ /* 0x040fe200000e0000 */
[----:B------:R1:W5:Y:S01]  /*2f5e0*/  @!P4 LD.E.128 R52, desc[UR4][R74.64] ;  /* 0x000000044a34c980 */ /* 0x000362000c101d00 */
[C---:B------:R-:W-:Y:S02]  /*2f5f0*/  @P1 R2UR UR11, R83.reuse ;  /* 0x00000000530b12ca */ /* 0x040fe400000e0000 */
[----:B------:R-:W-:Y:S01]  /*2f600*/  @P2 R2UR UR14, R82 ;  /* 0x00000000520e22ca */ /* 0x000fe200000e0000 */
[----:B------:R1:W5:Y:S01]  /*2f610*/  @P1 LD.E.128 R48, desc[UR8][R74.64+0x40] ;  /* 0x000040084a301980 */ /* 0x000362000c101d00 */
[----:B------:R-:W-:-:S02]  /*2f620*/  @P2 R2UR UR15, R83 ;  /* 0x00000000530f22ca */ /* 0x000fc400000e0000 */
[----:B------:R-:W-:Y:S01]  /*2f630*/  LEA.HI.X R91, R93, R101, R98, 0x1, P3 ;  /* 0x000000655d5b7211 */ /* 0x000fe200018f0c62 */
[----:B------:R1:W5:Y:S04]  /*2f640*/  @P2 LD.E.128 R44, desc[UR12][R74.64+0x80] ;  /* 0x0000800c4a2c2980 */ /* 0x000368000c101d00 */
[----:B------:R1:W5:Y:S04]  /*2f650*/  @!P4 LD.E.128 R64, desc[UR6][R90.64] ;  /* 0x000000065a40c980 */ /* 0x000368000c101d00 */
[----:B------:R1:W5:Y:S04]  /*2f660*/  @P1 LD.E.128 R60, desc[UR10][R90.64+0x40] ;  /* 0x0000400a5a3c1980 */ /* 0x000368000c101d00 */
[----:B------:R1:W5:Y:S02]  /*2f670*/  @P2 LD.E.128 R56, desc[UR14][R90.64+0x80] ;  /* 0x0000800e5a382980 */ /* 0x000364000c101d00 */
.L_x_5214:
[----:B------:R-:W-:Y:S05]  /*2f680*/  BSYNC B2 ;  /* 0x0000000000027941 */ /* 0x000fea0003800000 */
.L_x_5213:
[----:B------:R-:W-:Y:S01]  /*2f690*/  R2UR UR4, R82 ;  /* 0x00000000520472ca */ /* 0x000fe200000e0000 */
[----:B-1---5:R1:W5:Y:S01]  /*2f6a0*/  LDL R74, [R81] ;  /* 0x00000000514a7983 */ /* 0x0223620000100800 */
        /* <DEDUP_REMOVED lines=53> */
[----:B0-----:R-:W-:Y:S01]  /*2fa00*/  PRMT R105, R105, 0x5410, R94 ;  /* 0x0000541069697816 */ /* 0x001fe2000000005e */
        /* <DEDUP_REMOVED lines=48> */
[----:B-1----:R-:W-:Y:S05]  /*2fd10*/  @!P0 BRA `(.L_x_5216) ;  /* 0x0000000000048947 */ /* 0x002fea0003800000 */
[----:B------:R-:W-:Y:S01]  /*2fd20*/  BPT.TRAP 0x1 ;  /* 0x000000040000795c */ /* 0x000fe20000300000 */
.L_x_5216:
[----:B------:R-:W-:Y:S05]  /*2fd30*/  BSYNC B2 ;  /* 0x0000000000027941 */ /* 0x000fea0003800000 */
.L_x_5215:
        /* <DEDUP_REMOVED lines=9> */
.L_x_5267:
[----:B------:R-:W-:Y:S05]  /*2fdd0*/  BSYNC B2 ;  /* 0x0000000000027941 */ /* 0x000fea0003800000 */
.L_x_5217:
[----:B------:R-:W2:Y:S01]  /*2fde0*/  LDL.64 R90, [R80+0x50] ;  /* 0x00005000505a7983 */ /* 0x000ea20000100a00 */
[C---:B------:R-:W-:Y:S02]  /*2fdf0*/  R2UR UR4, R82.reuse ;  /* 0x00000000520472ca */ /* 0x040fe400000e0000 */
[C---:B------:R-:W-:Y:S01]  /*2fe00*/  R2UR UR5, R83.reuse ;  /* 0x00000000530572ca */ /* 0x040fe200000e0000 */
[----:B------:R-:W3:Y:S01]  /*2fe10*/  LDL.64 R72, [R80+0x8] ;  /* 0x0000080050487983 */ /* 0x000ee20000100a00 */
[C---:B------:R-:W-:Y:S02]  /*2fe20*/  R2UR UR6, R82.reuse ;  /* 0x00000000520672ca */ /* 0x040fe400000e0000 */
[----:B------:R-:W-:Y:S01]  /*2fe30*/  R2UR UR7, R83 ;  /* 0x00000000530772ca */ /* 0x000fe200000e0000 */
[----:B------:R-:W4:Y:S04]  /*2fe40*/  LDL R102, [R81] ;  /* 0x0000000051667983 */ /* 0x000f280000100800 */
[----:B------:R-:W3:Y:S04]  /*2fe50*/  LDL.64 R94, [R80+0x58] ;  /* 0x00005800505e7983 */ /* 0x000ee80000100a00 */
[----:B------:R-:W5:Y:S04]  /*2fe60*/  LDL.64 R92, [R80+0x38] ;  /* 0x00003800505c7983 */ /* 0x000f680000100a00 */
[----:B--2---:R-:W2:Y:S04]  /*2fe70*/  LD.E R131, desc[UR4][R90.64+0x8] ;  /* 0x000008045a837980 */ /* 0x004ea8000c101900 */
[----:B------:R-:W2:Y:S01]  /*2fe80*/  LD.E R70, desc[UR6][R90.64+0xc] ;  /* 0x00000c065a467980 */ /* 0x000ea2000c101900 */
[----:B------:R-:W-:-:S02]  /*2fe90*/  R2UR UR8, R82 ;  /* 0x00000000520872ca */ /* 0x000fc400000e0000 */
[----:B------:R-:W-:Y:S01]  /*2fea0*/  R2UR UR9, R83 ;  /* 0x00000000530972ca */ /* 0x000fe200000e0000 */
[----:B----4-:R-:W-:Y:S01]  /*2feb0*/  IMAD R102, R102, 0x4800, RZ ;  /* 0x0000480066667824 */ /* 0x010fe200078e02ff */
[----:B------:R-:W5:Y:S01]  /*2fec0*/  LD.E R101, desc[UR6][R90.64+0x4] ;  /* 0x000004065a657980 */ /* 0x000f62000c101900 */
[----:B------:R-:W-:Y:S03]  /*2fed0*/  BSSY B2, `(.L_x_5219) ;  /* 0x0000207000027945 */ /* 0x000fe60003800000 */
[----:B---3--:R-:W5:Y:S01]  /*2fee0*/  LD.E.64 R94, desc[UR4][R94.64] ;  /* 0x000000045e5e7980 */ /* 0x008f62000c101b00 */
[----:B------:R-:W-:-:S06]  /*2fef0*/  SHF.R.S32.HI R103, RZ, 0x1f, R102 ;  /* 0x0000001fff677819 */ /* 0x000fcc0000011466 */
[----:B------:R1:W5:Y:S01]  /*2ff00*/  LD.E R100, desc[UR8][R72.64+0x74] ;  /* 0x0000740848647980 */ /* 0x000362000c101900 */
[----:B--2---:R-:W-:Y:S01]  /*2ff10*/  SHF.R.S32.HI R132, RZ, 0x1f, R131 ;  /* 0x0000001fff847819 */ /* 0x004fe20000011483 */
[----:B------:R-:W-:-:S03]  /*2ff20*/  IMAD R70, R27, -0x60, R70 ;  /* 0xffffffa01b467824 */ /* 0x000fc600078e0246 */
[----:B------:R-:W-:Y:S02]  /*2ff30*/  LEA.HI R69, R132, R131, RZ, 0x2 ;  /* 0x0000008384457211 */ /* 0x000fe400078f10ff */
[----:B------:R-:W-:Y:S02]  /*2ff40*/  VIMNMX R70, R70, 0x60, PT ;  /* 0x0000006046467848 */ /* 0x000fe40003fe0100 */
[----:B------:R-:W-:-:S04]  /*2ff50*/  SHF.R.S32.HI R121, RZ, 0x2, R69 ;  /* 0x00000002ff797819 */ /* 0x000fc80000011445 */
[----:B------:R-:W-:Y:S02]  /*2ff60*/  ISETP.GE.AND P0, PT, R121, R70, PT ;  /* 0x000000467900720c */ /* 0x000fe40003f06270 */
[----:B------:R-:W-:Y:S01]  /*2ff70*/  LOP3.LUT R70, R69, 0x1ffffffc, RZ, 0xc0, !PT ;  /* 0x1ffffffc45467812 */ /* 0x000fe200078ec0ff */
[----:B-1----:R-:W-:Y:S01]  /*2ff80*/  IMAD R72, R89, R121, RZ ;  /* 0x0000007959487224 */ /* 0x002fe200078e02ff */
[----:B------:R-:W-:-:S03]  /*2ff90*/  SHF.R.S32.HI R69, RZ, 0x1f, R121 ;  /* 0x0000001fff457819 */ /* 0x000fc60000011479 */
[----:B------:R-:W-:Y:S02]  /*2ffa0*/  IMAD.IADD R70, R131, 0x1, -R70 ;  /* 0x0000000183467824 */ /* 0x000fe400078e0a46 */
[----:B------:R-:W-:Y:S02]  /*2ffb0*/  IMAD R69, R88, R69, R72 ;  /* 0x0000004558457224 */ /* 0x000fe400078e0248 */
[----:B------:R-:W-:Y:S02]  /*2ffc0*/  IMAD.SHL.U32 R104, R70, 0x8, RZ ;  /* 0x0000000846687824 */ /* 0x000fe400078e00ff */
[----:B------:R-:W-:Y:S01]  /*2ffd0*/  IMAD.MOV.U32 R70, RZ, RZ, R68 ;  /* 0x000000ffff467224 */ /* 0x000fe200078e0044 */
[----:B------:R-:W-:Y:S06]  /*2ffe0*/  @P0 BRA `(.L_x_5220) ;  /* 0x0000001c00d40947 */ /* 0x000fec0003800000 */
[----:B------:R-:W-:Y:S02]  /*2fff0*/  R2UR UR4, R82 ;  /* 0x00000000520472ca */ /* 0x000fe400000e0000 */
[----:B------:R-:W-:-:S13]  /*30000*/  R2UR UR5, R83 ;  /* 0x00000000530572ca */ /* 0x000fda00000e0000 */
[----:B-----5:R-:W2:Y:S01]  /*30010*/  LD.E.U8 R68, desc[UR4][R92.64] ;  /* 0x000000045c447980 */ /* 0x020ea2000c101100 */
[----:B------:R-:W-:Y:S01]  /*30020*/  IMAD.WIDE.U32 R98, R88, R121, R70 ;  /* 0x0000007958627225 */ /* 0x000fe200078e0046 */
[----:B------:R-:W-:Y:S03]  /*30030*/  BSSY B3, `(.L_x_5221) ;  /* 0x00000a3000037945 */ /* 0x000fe60003800000 */
[----:B------:R-:W-:Y:S01]  /*30040*/  IMAD.IADD R130, R99, 0x1, R69 ;  /* 0x0000000163827824 */ /* 0x000fe200078e0245 */
[----:B--2---:R-:W-:-:S04]  /*30050*/  LOP3.LUT R68, R68, 0x1, RZ, 0xc0, !PT ;  /* 0x0000000144447812 */ /* 0x004fc800078ec0ff */
[----:B------:R-:W-:-:S13]  /*30060*/  ISETP.NE.U32.AND P0, PT, R68, 0x1, PT ;  /* 0x000000014400780c */ /* 0x000fda0003f05070 */
[----:B------:R-:W-:Y:S05]  /*30070*/  @P0 BRA `(.L_x_5222) ;  /* 0x0000000800780947 */ /* 0x000fea0003800000 */
[----:B------:R-:W-:Y:S01]  /*30080*/  LEA.HI R143, R101, R101, RZ, 0x1 ;  /* 0x00000065658f7211 */ /* 0x000fe200078f08ff */
[----:B------:R-:W-:Y:S01]  /*30090*/  IMAD.IADD R68, R100, 0x1, -R101 ;  /* 0x0000000164447824 */ /* 0x000fe200078e0a65 */
[----:B------:R-:W-:Y:S02]  /*300a0*/  LEA.HI R73, R132, R131, RZ, 0x5 ;  /* 0x0000008384497211 */ /* 0x000fe400078f28ff */
[----:B------:R-:W-:Y:S02]  /*300b0*/  SHF.R.S32.HI R143, RZ, 0x1, R143 ;  /* 0x00000001ff8f7819 */ /* 0x000fe4000001148f */
[----:B------:R-:W-:Y:S01]  /*300c0*/  R2UR UR4, R82 ;  /* 0x00000000520472ca */ /* 0x000fe200000e0000 */
[----:B------:R-:W-:Y:S01]  /*300d0*/  IMAD.SHL.U32 R73, R73, 0x10, RZ ;  /* 0x0000001049497824 */ /* 0x000fe200078e00ff */
[----:B------:R-:W-:Y:S02]  /*300e0*/  ISETP.GE.AND P0, PT, R104, R143, PT ;  /* 0x0000008f6800720c */ /* 0x000fe40003f06270 */
[----:B------:R-:W-:-:S02]  /*300f0*/  R2UR UR5, R83 ;  /* 0x00000000530572ca */ /* 0x000fc400000e0000 */
[----:B------:R-:W-:Y:S02]  /*30100*/  SEL R69, R143, RZ, P0 ;  /* 0x000000ff8f457207 */ /* 0x000fe40000000000 */
[----:B------:R-:W-:Y:S02]  /*30110*/  SEL R71, R101, R68, !P0 ;  /* 0x0000004465477207 */ /* 0x000fe40004000000 */
[----:B------:R-:W-:Y:S01]  /*30120*/  LOP3.LUT R73, R73, 0xfffffe00, RZ, 0xc0, !PT ;  /* 0xfffffe0049497812 */ /* 0x000fe200078ec0ff */
[----:B------:R-:W-:Y:S01]  /*30130*/  IMAD.IADD R69, R104, 0x1, R69 ;  /* 0x0000000168457824 */ /* 0x000fe200078e0245 */
[----:B------:R-:W-:Y:S02]  /*30140*/  SHF.R.S32.HI R72, RZ, 0x1f, R71 ;  /* 0x0000001fff487819 */ /* 0x000fe40000011447 */
[----:B------:R-:W-:Y:S02]  /*30150*/  R2UR UR6, R82 ;  /* 0x00000000520672ca */ /* 0x000fe400000e0000 */
[----:B------:R-:W-:-:S02]  /*30160*/  SHF.R.S32.HI R70, RZ, 0x1f, R69 ;  /* 0x0000001fff467819 */ /* 0x000fc40000011445 */
[----:B------:R-:W-:Y:S01]  /*30170*/  LEA.HI R72, R72, R71, RZ, 0x4 ;  /* 0x0000004748487211 */ /* 0x000fe200078f20ff */
[----:B------:R-:W-:Y:S01]  /*30180*/  IMAD.SHL.U32 R71, R121, 0x40, RZ ;  /* 0x0000004079477824 */ /* 0x000fe200078e00ff */
[CC--:B------:R-:W-:Y:S02]  /*30190*/  LEA.HI R68, R70.reuse, R69.reuse, RZ, 0x3 ;  /* 0x0000004546447211 */ /* 0x0c0fe400078f18ff */
[----:B------:R-:W-:Y:S02]  /*301a0*/  LEA.HI R69, R70, R69, RZ, 0x6 ;  /* 0x0000004546457211 */ /* 0x000fe400078f30ff */
[----:B------:R-:W-:Y:S02]  /*301b0*/  SHF.R.S32.HI R145, RZ, 0x3, R68 ;  /* 0x00000003ff917819 */ /* 0x000fe40000011444 */
[----:B------:R-:W-:Y:S02]  /*301c0*/  LOP3.LUT R71, R71, 0x1c0, RZ, 0xc0, !PT ;  /* 0x000001c047477812 */ /* 0x000fe400078ec0ff */
[----:B------:R-:W-:-:S02]  /*301d0*/  LEA.HI.SX32 R72, R72, R145, 0x1c ;  /* 0x0000009148487211 */ /* 0x000fc400078fe2ff */
[----:B0-----:R-:W-:Y:S02]  /*301e0*/  SHF.R.U32.HI R75, RZ, 0x3, R71 ;  /* 0x00000003ff4b7819 */ /* 0x001fe40000011647 */
[----:B------:R-:W-:Y:S02]  /*301f0*/  SHF.R.S32.HI R141, RZ, 0x1f, R72 ;  /* 0x0000001fff8d7819 */ /* 0x000fe40000011448 */
[----:B------:R-:W-:Y:S02]  /*30200*/  SHF.R.S32.HI R70, RZ, 0x6, R69 ;  /* 0x00000006ff467819 */ /* 0x000fe40000011445 */
[----:B------:R-:W-:Y:S01]  /*30210*/  LEA.HI R74, R141, R72, RZ, 0x3 ;  /* 0x000000488d4a7211 */ /* 0x000fe200078f18ff */
[----:B------:R-:W-:Y:S01]  /*30220*/  IMAD.SHL.U32 R141, R72, 0x8, RZ ;  /* 0x00000008488d7824 */ /* 0x000fe200078e00ff */
[----:B------:R-:W-:Y:S01]  /*30230*/  LOP3.LUT R68, R71, 0x38, R68, 0xf8, !PT ;  /* 0x0000003847447812 */ /* 0x000fe200078ef844 */
[----:B------:R-:W-:Y:S01]  /*30240*/  IMAD R70, R70, 0x1800, R73 ;  /* 0x0000180046467824 */ /* 0x000fe200078e0249 */
[----:B------:R-:W-:-:S02]  /*30250*/  SHF.R.S32.HI R74, RZ, 0x3, R74 ;  /* 0x00000003ff4a7819 */ /* 0x000fc4000001144a */
[----:B------:R-:W-:Y:S02]  /*30260*/  LOP3.LUT R72, R71, 0x38, R141, 0xf8, !PT ;  /* 0x0000003847487812 */ /* 0x000fe400078ef88d */
[-C--:B------:R-:W-:Y:S01]  /*30270*/  LOP3.LUT R69, R68, R75.reuse, RZ, 0x3c, !PT ;  /* 0x0000004b44457212 */ /* 0x080fe200078e3cff */
[----:B------:R-:W-:Y:S01]  /*30280*/  IMAD R74, R74, 0x1800, R73 ;  /* 0x000018004a4a7824 */ /* 0x000fe200078e0249 */
[----:B------:R-:W-:Y:S02]  /*30290*/  LOP3.LUT R75, R72, R75, RZ, 0x3c, !PT ;  /* 0x0000004b484b7212 */ /* 0x000fe400078e3cff */
[----:B------:R-:W-:Y:S01]  /*302a0*/  R2UR UR7, R83 ;  /* 0x00000000530772ca */ /* 0x000fe200000e0000 */
[----:B------:R-:W-:Y:S02]  /*302b0*/  IMAD.IADD R69, R70, 0x1, R69 ;  /* 0x0000000146457824 */ /* 0x000fe400078e0245 */
[----:B------:R-:W-:-:S03]  /*302c0*/  IMAD.IADD R75, R74, 0x1, R75 ;  /* 0x000000014a4b7824 */ /* 0x000fc600078e024b */
[C---:B------:R-:W-:Y:S02]  /*302d0*/  IADD3 R69, P0, R102.reuse, R69, RZ ;  /* 0x0000004566457210 */ /* 0x040fe40007f1e0ff */
[----:B------:R-:W-:-:S03]  /*302e0*/  IADD3 R75, P1, R102, R75, RZ ;  /* 0x0000004b664b7210 */ /* 0x000fc60007f3e0ff */
[--C-:B------:R-:W-:Y:S01]  /*302f0*/  IMAD.X R71, RZ, RZ, R103.reuse, P0 ;  /* 0x000000ffff477224 */ /* 0x100fe200000e0667 */
[-C--:B------:R-:W-:Y:S01]  /*30300*/  LEA R68, P0, R69, R94.reuse, 0x1 ;  /* 0x0000005e45447211 */ /* 0x080fe200078008ff */
[----:B------:R-:W-:Y:S01]  /*30310*/  IMAD.X R70, RZ, RZ, R103, P1 ;  /* 0x000000ffff467224 */ /* 0x000fe200008e0667 */
[----:B------:R-:W-:Y:S02]  /*30320*/  LEA R72, P1, R75, R94, 0x1 ;  /* 0x0000005e4b487211 */ /* 0x000fe400078208ff */
[----:B------:R-:W-:Y:S02]  /*30330*/  LEA.HI.X R69, R69, R95, R71, 0x1, P0 ;  /* 0x0000005f45457211 */ /* 0x000fe400000f0c47 */
[----:B------:R-:W-:Y:S02]  /*30340*/  ISETP.GE.AND P0, PT, R104, R143, PT ;  /* 0x0000008f6800720c */ /* 0x000fe40003f06270 */
[----:B------:R-:W-:Y:S02]  /*30350*/  LEA.HI.X R73, R75, R95, R70, 0x1, P1 ;  /* 0x0000005f4b497211 */ /* 0x000fe400008f0c46 */
[----:B------:R-:W-:Y:S01]  /*30360*/  ISETP.GE.AND P1, PT, R141, R100, PT ;  /* 0x000000648d00720c */ /* 0x000fe20003f26270 */
[----:B------:R-:W-:Y:S01]  /*30370*/  IMAD.SHL.U32 R153, R145, 0x8, RZ ;  /* 0x0000000891997824 */ /* 0x000fe200078e00ff */
[----:B------:R-:W5:Y:S01]  /*30380*/  LD.E.128 R68, desc[UR4][R68.64] ;  /* 0x0000000444447980 */ /* 0x000f62000c101d00 */
[----:B------:R-:W-:Y:S03]  /*30390*/  BSSY B4, `(.L_x_5223) ;  /* 0x0000061000047945 */ /* 0x000fe60003800000 */
[C---:B------:R-:W-:Y:S01]  /*303a0*/  IADD3 R147, P2, R153.reuse, R98, RZ ;  /* 0x0000006299937210 */ /* 0x040fe20007f5e0ff */
[----:B------:R-:W5:Y:S03]  /*303b0*/  LD.E.128 R72, desc[UR6][R72.64] ;  /* 0x0000000648487980 */ /* 0x000f66000c101d00 */
[----:B------:R-:W-:-:S03]  /*303c0*/  LEA.HI.X.SX32 R143, R153, R130, 0x1, P2 ;  /* 0x00000082998f7211 */ /* 0x000fc600010f0eff */
[----:B------:R-:W-:Y:S01]  /*303d0*/  @!P1 IADD3 R145, P3, R141, R98, RZ ;  /* 0x000000628d919210 */ /* 0x000fe20007f7e0ff */
[----:B------:R-:W-:-:S12]  /*303e0*/  @P0 BRA `(.L_x_5224) ;  /* 0x00000004006c0947 */ /* 0x000fd80003800000 */
[--C-:B------:R-:W-:Y:S01]  /*303f0*/  SHF.R.U64 R40, R40, 0x10, R41.reuse ;  /* 0x0000001028287819 */ /* 0x100fe20000001229 */
[----:B-----5:R-:W-:Y:S01]  /*30400*/  IMAD.U32 R155, R73, 0x10000, RZ ;  /* 0x00010000499b7824 */ /* 0x020fe200078e00ff */
[----:B------:R-:W-:Y:S01]  /*30410*/  SHF.R.U32.HI R41, RZ, 0x10, R41 ;  /* 0x00000010ff297819 */ /* 0x000fe20000011629 */
[----:B------:R-:W-:Y:S01]  /*30420*/  IMAD.U32 R153, R69, 0x10000, RZ ;  /* 0x0001000045997824 */ /* 0x000fe200078e00ff */
[--C-:B------:R-:W-:Y:S01]  /*30430*/  SHF.R.U64 R28, R28, 0x10, R29.reuse ;  /* 0x000000101c1c7819 */ /* 0x100fe2000000121d */
[----:B------:R-:W-:Y:S01]  /*30440*/  IMAD.U32 R162, R75, 0x10000, RZ ;  /* 0x000100004ba27824 */ /* 0x000fe200078e00ff */
[----:B------:R-:W-:Y:S01]  /*30450*/  SHF.R.U32.HI R29, RZ, 0x10, R29 ;  /* 0x00000010ff1d7819 */ /* 0x000fe2000001161d */
[----:B------:R-:W-:Y:S01]  /*30460*/  IMAD.U32 R158, R71, 0x10000, RZ ;  /* 0x00010000479e7824 */ /* 0x000fe200078e00ff */
[----:B------:R-:W-:Y:S01]  /*30470*/  PRMT R164, R164, 0x5410, R41 ;  /* 0x00005410a4a47816 */ /* 0x000fe20000000029 */
[----:B------:R-:W-:Y:S01]  /*30480*/  IMAD.U32 R154, R68, 0x10000, RZ ;  /* 0x00010000449a7824 */ /* 0x000fe200078e00ff */
[----:B------:R-:W-:Y:S01]  /*30490*/  PRMT R160, R160, 0x5410, R29 ;  /* 0x00005410a0a07816 */ /* 0x000fe2000000001d */
[----:B------:R-:W-:Y:S01]  /*304a0*/  IMAD.U32 R163, R74, 0x10000, RZ ;  /* 0x000100004aa37824 */ /* 0x000fe200078e00ff */
[----:B------:R-:W-:Y:S01]  /*304b0*/  SHF.R.U64 R30, R30, 0x10, R31 ;  /* 0x000000101e1e7819 */ /* 0x000fe2000000121f */
[----:B------:R-:W-:Y:S01]  /*304c0*/  IMAD.U32 R166, R164, 0x10000, RZ ;  /* 0x00010000a4a67824 */ /* 0x000fe200078e00ff */
[----:B------:R-:W-:Y:S01]  /*304d0*/  SHF.R.U64 R42, R42, 0x10, R43 ;  /* 0x000000102a2a7819 */ /* 0x000fe2000000122b */
[----:B------:R-:W-:Y:S01]  /*304e0*/  IMAD.U32 R168, R160, 0x10000, RZ ;  /* 0x00010000a0a87824 */ /* 0x000fe200078e00ff */
[----:B------:R-:W-:Y:S01]  /*304f0*/  SHF.R.U32.HI R31, RZ, 0x10, R31 ;  /* 0x00000010ff1f7819 */ /* 0x000fe2000001161f */
[C---:B------:R-:W-:Y:S01]  /*30500*/  FMUL.FTZ R170, R155.reuse, R166 ;  /* 0x000000a69baa7220 */ /* 0x040fe20000410000 */
[----:B------:R-:W-:Y:S01]  /*30510*/  SHF.R.U32.HI R43, RZ, 0x10, R43 ;  /* 0x00000010ff2b7819 */ /* 0x000fe2000001162b */
[-C--:B------:R-:W-:Y:S01]  /*30520*/  FMUL.FTZ R172, R155, R168.reuse ;  /* 0x000000a89bac7220 */ /* 0x080fe20000410000 */
[----:B------:R-:W-:Y:S01]  /*30530*/  LOP3.LUT R156, R73, 0xffff0000, RZ, 0xc0, !PT ;  /* 0xffff0000499c7812 */ /* 0x000fe200078ec0ff */
[C---:B------:R-:W-:Y:S01]  /*30540*/  FFMA.FTZ R29, R153.reuse, R168, -R170 ;  /* 0x000000a8991d7223 */ /* 0x040fe200000108aa */
[----:B------:R-:W-:Y:S01]  /*30550*/  LOP3.LUT R164, R164, 0xffff0000, RZ, 0xc0, !PT ;  /* 0xffff0000a4a47812 */ /* 0x000fe200078ec0ff */
[----:B------:R-:W-:Y:S01]  /*30560*/  FFMA.FTZ R153, R153, R166, R172 ;  /* 0x000000a699997223 */ /* 0x000fe200000100ac */
[----:B------:R-:W-:Y:S01]  /*30570*/  PRMT R161, R161, 0x5410, R31 ;  /* 0x00005410a1a17816 */ /* 0x000fe2000000001f */
[----:B------:R-:W-:Y:S01]  /*30580*/  IMAD.U32 R73, R72, 0x10000, RZ ;  /* 0x0001000048497824 */ /* 0x000fe200078e00ff */
[----:B------:R-:W-:Y:S01]  /*30590*/  PRMT R159, R159, 0x5410, R43 ;  /* 0x000054109f9f7816 */ /* 0x000fe2000000002b */
[----:B------:R-:W-:Y:S01]  /*305a0*/  FMUL.FTZ R168, R156, R164 ;  /* 0x000000a49ca87220 */ /* 0x000fe20000410000 */
[----:B------:R-:W-:Y:S01]  /*305b0*/  LOP3.LUT R160, R160, 0xffff0000, RZ, 0xc0, !PT ;  /* 0xffff0000a0a07812 */ /* 0x000fe200078ec0ff */
[----:B------:R-:W-:Y:S01]  /*305c0*/  IMAD.U32 R31, R161, 0x10000, RZ ;  /* 0x00010000a11f7824 */ /* 0x000fe200078e00ff */
[----:B------:R-:W-:Y:S01]  /*305d0*/  LOP3.LUT R69, R69, 0xffff0000, RZ, 0xc0, !PT ;  /* 0xffff000045457812 */ /* 0x000fe200078ec0ff */
[----:B------:R-:W-:Y:S01]  /*305e0*/  IMAD.U32 R41, R159, 0x10000, RZ ;  /* 0x000100009f297824 */ /* 0x000fe200078e00ff */
[----:B------:R-:W-:Y:S01]  /*305f0*/  LOP3.LUT R75, R75, 0xffff0000, RZ, 0xc0, !PT ;  /* 0xffff00004b4b7812 */ /* 0x000fe200078ec0ff */
[-C--:B------:R-:W-:Y:S01]  /*30600*/  FMUL.FTZ R166, R156, R160.reuse ;  /* 0x000000a09ca67220 */ /* 0x080fe20000410000 */
[----:B------:R-:W-:Y:S01]  /*30610*/  PRMT R40, R108, 0x5432, R40 ;  /* 0x000054326c287816 */ /* 0x000fe20000000028 */
[----:B------:R-:W-:Y:S01]  /*30620*/  FFMA.FTZ R156, R69, R160, -R168 ;  /* 0x000000a0459c7223 */ /* 0x000fe200000108a8 */
[C---:B------:R-:W-:Y:S01]  /*30630*/  FMUL.FTZ R43, R162.reuse, R41 ;  /* 0x00000029a22b7220 */ /* 0x040fe20000410000 */
        /* <DEDUP_REMOVED lines=8> */
[----:B------:R-:W-:Y:S01]  /*306c0*/  FMUL.FTZ R158, R75, R160 ;  /* 0x000000a04b9e7220 */ /* 0x000fe20000410000 */
[----:B------:R-:W-:Y:S01]  /*306d0*/  LOP3.LUT R72, R72, 0xffff0000, RZ, 0xc0, !PT ;  /* 0xffff000048487812 */ /* 0x000fe200078ec0ff */
[----:B------:R-:W-:-:S02]  /*306e0*/  IMAD.U32 R69, R40, 0x10000, RZ ;  /* 0x0001000028457824 */ /* 0x000fc400078e00ff */
[-C--:B------:R-:W-:Y:S01]  /*306f0*/  FMUL.FTZ R166, R75, R162.reuse ;  /* 0x000000a24ba67220 */ /* 0x080fe20000410000 */
[----:B------:R-:W-:Y:S01]  /*30700*/  LOP3.LUT R43, R40, 0xffff0000, RZ, 0xc0, !PT ;  /* 0xffff0000282b7812 */ /* 0x000fe200078ec0ff */
[----:B------:R-:W-:Y:S01]  /*30710*/  IMAD.U32 R155, R28, 0x10000, RZ ;  /* 0x000100001c9b7824 */ /* 0x000fe200078e00ff */
[----:B------:R-:W-:Y:S01]  /*30720*/  LOP3.LUT R68, R68, 0xffff0000, RZ, 0xc0, !PT ;  /* 0xffff000044447812 */ /* 0x000fe200078ec0ff */
[----:B------:R-:W-:Y:S01]  /*30730*/  FFMA.FTZ R158, R71, R162, -R158 ;  /* 0x000000a2479e7223 */ /* 0x000fe2000001089e */
[----:B------:R-:W-:Y:S01]  /*30740*/  LOP3.LUT R75, R28, 0xffff0000, RZ, 0xc0, !PT ;  /* 0xffff00001c4b7812 */ /* 0x000fe200078ec0ff */
[----:B------:R-:W-:Y:S01]  /*30750*/  FMUL.FTZ R159, R73, R69 ;  /* 0x00000045499f7220 */ /* 0x000fe20000410000 */
[----:B------:R-:W-:Y:S01]  /*30760*/  FFMA.FTZ R160, R71, R160, R166 ;  /* 0x000000a047a07223 */ /* 0x000fe200000100a6 */
[----:B------:R-:W-:Y:S01]  /*30770*/  FMUL.FTZ R71, R72, R43 ;  /* 0x0000002b48477220 */ /* 0x000fe20000410000 */
[----:B------:R-:W-:Y:S01]  /*30780*/  PRMT R42, R105, 0x5432, R42 ;  /* 0x00005432692a7816 */ /* 0x000fe2000000002a */
[-C--:B------:R-:W-:Y:S01]  /*30790*/  FMUL.FTZ R40, R73, R155.reuse ;  /* 0x0000009b49287220 */ /* 0x080fe20000410000 */
[----:B------:R-:W-:Y:S01]  /*307a0*/  PRMT R30, R107, 0x5432, R30 ;  /* 0x000054326b1e7816 */ /* 0x000fe2000000001e */
[----:B------:R-:W-:Y:S01]  /*307b0*/  FFMA.FTZ R28, R154, R155, -R159 ;  /* 0x0000009b9a1c7223 */ /* 0x000fe2000001089f */
[-C--:B------:R-:W-:Y:S01]  /*307c0*/  FMUL.FTZ R155, R72, R75.reuse ;  /* 0x0000004b489b7220 */ /* 0x080fe20000410000 */
[----:B------:R-:W-:Y:S01]  /*307d0*/  FFMA.FTZ R71, R68, R75, -R71 ;  /* 0x0000004b44477223 */ /* 0x000fe20000010847 */
[----:B------:R-:W-:Y:S01]  /*307e0*/  LOP3.LUT R74, R74, 0xffff0000, RZ, 0xc0, !PT ;  /* 0xffff00004a4a7812 */ /* 0x000fe200078ec0ff */
[----:B------:R-:W-:Y:S01]  /*307f0*/  FFMA.FTZ R69, R154, R69, R40 ;  /* 0x000000459a457223 */ /* 0x000fe20000010028 */
[C---:B------:R-:W-:Y:S01]  /*30800*/  LOP3.LUT R75, R42.reuse, 0xffff0000, RZ, 0xc0, !PT ;  /* 0xffff00002a4b7812 */ /* 0x040fe200078ec0ff */
[----:B------:R-:W-:Y:S01]  /*30810*/  IMAD.U32 R72, R42, 0x10000, RZ ;  /* 0x000100002a487824 */ /* 0x000fe200078e00ff */
[C---:B------:R-:W-:Y:S01]  /*30820*/  LOP3.LUT R73, R30.reuse, 0xffff0000, RZ, 0xc0, !PT ;  /* 0xffff00001e497812 */ /* 0x040fe200078ec0ff */
[----:B------:R-:W-:-:S02]  /*30830*/  IMAD.U32 R40, R30, 0x10000, RZ ;  /* 0x000100001e287824 */ /* 0x000fc400078e00ff */
[----:B------:R-:W-:Y:S01]  /*30840*/  FFMA.FTZ R68, R68, R43, R155 ;  /* 0x0000002b44447223 */ /* 0x000fe2000001009b */
[C---:B------:R-:W-:Y:S01]  /*30850*/  IMAD.U32 R157, R70.reuse, 0x10000, RZ ;  /* 0x00010000469d7824 */ /* 0x040fe200078e00ff */
        /* <DEDUP_REMOVED lines=20> */
.L_x_5224:
[----:B------:R-:W-:Y:S05]  /*309a0*/  BSYNC B4 ;  /* 0x0000000000047941 */ /* 0x000fea0003800000 */
.L_x_5223:
[C---:B------:R-:W-:Y:S02]  /*309b0*/  R2UR UR4, R82.reuse ;  /* 0x00000000520472ca */ /* 0x040fe400000e0000 */
[C---:B------:R-:W-:Y:S02]  /*309c0*/  R2UR UR5, R83.reuse ;  /* 0x00000000530572ca */ /* 0x040fe400000e0000 */
[----:B------:R-:W-:Y:S02]  /*309d0*/  @!P1 R2UR UR6, R82 ;  /* 0x00000000520692ca */ /* 0x000fe400000e0000 */
[----:B------:R-:W-:Y:S02]  /*309e0*/  @!P1 R2UR UR7, R83 ;  /* 0x00000000530792ca */ /* 0x000fe400000e0000 */
[----:B------:R-:W-:Y:S02]  /*309f0*/  LEA R28, P0, R147, R84, 0x1 ;  /* 0x00000054931c7211 */ /* 0x000fe400078008ff */
[----:B------:R-:W-:-:S02]  /*30a00*/  @!P1 LEA.HI.X.SX32 R141, R141, R130, 0x1, P3 ;  /* 0x000000828d8d9211 */ /* 0x000fc400018f0eff */
[----:B------:R-:W-:Y:S02]  /*30a10*/  @!P1 LEA R30, P2, R145, R84, 0x1 ;  /* 0x00000054911e9211 */ /* 0x000fe400078408ff */
[-C--:B------:R-:W-:Y:S02]  /*30a20*/  LEA.HI.X R29, R147, R85.reuse, R143, 0x1, P0 ;  /* 0x00000055931d7211 */ /* 0x080fe400000f0c8f */
[----:B------:R-:W-:-:S03]  /*30a30*/  @!P1 LEA.HI.X R31, R145, R85, R141, 0x1, P2 ;  /* 0x00000055911f9211 */ /* 0x000fc600010f0c8d */
[----:B-----5:R1:W-:Y:S04]  /*30a40*/  ST.E.128 desc[UR4][R28.64], R68 ;  /* 0x000000441c007985 */ /* 0x0203e8000c101d04 */
[----:B------:R1:W-:Y:S02]  /*30a50*/  @!P1 ST.E.128 desc[UR6][R30.64], R72 ;  /* 0x000000481e009985 */ /* 0x0003e4000c101d06 */
.L_x_5222:
[----:B------:R-:W-:Y:S05]  /*30a60*/  BSYNC B3 ;  /* 0x0000000000037941 */ /* 0x000fea0003800000 */
.L_x_5221:
[----:B------:R-:W-:Y:S02]  /*30a70*/  R2UR UR4, R82 ;  /* 0x00000000520472ca */ /* 0x000fe400000e0000 */
[----:B------:R-:W-:-:S13]  /*30a80*/  R2UR UR5, R83 ;  /* 0x00000000530572ca */ /* 0x000fda00000e0000 */
[----:B-1----:R-:W2:Y:S01]  /*30a90*/  LD.E.U8 R28, desc[UR4][R92.64] ;  /* 0x000000045c1c7980 */ /* 0x002ea2000c101100 */
[----:B------:R-:W-:Y:S01]  /*30aa0*/  BSSY B3, `(.L_x_5225) ;  /* 0x00000a3000037945 */ /* 0x000fe20003800000 */
[----:B--2---:R-:W-:-:S13]  /*30ab0*/  LOP3.LUT P0, RZ, R28, 0x2, RZ, 0xc0, !PT ;  /* 0x000000021cff7812 */ /* 0x004fda000780c0ff */
[----:B------:R-:W-:Y:S05]  /*30ac0*/  @!P0 BRA `(.L_x_5226) ;  /* 0x0000000800808947 */ /* 0x000fea0003800000 */
[----:B------:R-:W-:Y:S02]  /*30ad0*/  R2UR UR4, R82 ;  /* 0x00000000520472ca */ /* 0x000fe400000e0000 */
[----:B------:R-:W-:-:S13]  /*30ae0*/  R2UR UR5, R83 ;  /* 0x00000000530572ca */ /* 0x000fda00000e0000 */
[----:B------:R-:W2:Y:S01]  /*30af0*/  LD.E R28, desc[UR4][R90.64+0x4] ;  /* 0x000004045a1c7980 */ /* 0x000ea2000c101900 */
[----:B------:R-:W-:Y:S01]  /*30b00*/  VIADD R68, R104, 0x20 ;  /* 0x0000002068447836 */ /* 0x000fe20000000000 */
[----:B------:R-:W-:Y:S02]  /*30b10*/  LEA.HI R41, R132, R131, RZ, 0x5 ;  /* 0x0000008384297211 */ /* 0x000fe400078f28ff */
[----:B------:R-:W-:Y:S02]  /*30b20*/  R2UR UR6, R82 ;  /* 0x00000000520672ca */ /* 0x000fe400000e0000 */
[----:B------:R-:W-:Y:S01]  /*30b30*/  R2UR UR7, R83 ;  /* 0x00000000530772ca */ /* 0x000fe200000e0000 */
[----:B------:R-:W-:-:S05]  /*30b40*/  IMAD.SHL.U32 R42, R41, 0x10, RZ ;  /* 0x00000010292a7824 */ /* 0x000fca00078e00ff */
[----:B------:R-:W-:Y:S01]  /*30b50*/  LOP3.LUT R43, R42, 0xfffffe00, RZ, 0xc0, !PT ;  /* 0xfffffe002a2b7812 */ /* 0x000fe200078ec0ff */
[----:B------:R-:W-:Y:S01]  /*30b60*/  BSSY B4, `(.L_x_5227) ;  /* 0x000008b000047945 */ /* 0x000fe20003800000 */
[----:B--2---:R-:W-:Y:S01]  /*30b70*/  LEA.HI R71, R28, R28, RZ, 0x1 ;  /* 0x0000001c1c477211 */ /* 0x004fe200078f08ff */
[----:B------:R-:W-:-:S03]  /*30b80*/  IMAD.IADD R28, R100, 0x1, -R101 ;  /* 0x00000001641c7824 */ /* 0x000fc600078e0a65 */
[----:B------:R-:W-:-:S04]  /*30b90*/  SHF.R.S32.HI R71, RZ, 0x1, R71 ;  /* 0x00000001ff477819 */ /* 0x000fc80000011447 */
[----:B------:R-:W-:-:S04]  /*30ba0*/  ISETP.GE.AND P0, PT, R68, R71, PT ;  /* 0x000000474400720c */ /* 0x000fc80003f06270 */
[----:B------:R-:W-:Y:S02]  /*30bb0*/  SEL R29, R71, RZ, P0 ;  /* 0x000000ff471d7207 */ /* 0x000fe40000000000 */
[----:B------:R-:W-:-:S03]  /*30bc0*/  SEL R31, R101, R28, !P0 ;  /* 0x0000001c651f7207 */ /* 0x000fc60004000000 */
[----:B------:R-:W-:Y:S01]  /*30bd0*/  IMAD.IADD R29, R68, 0x1, R29 ;  /* 0x00000001441d7824 */ /* 0x000fe200078e021d */
[----:B------:R-:W-:-:S04]  /*30be0*/  SHF.R.S32.HI R40, RZ, 0x1f, R31 ;  /* 0x0000001fff287819 */ /* 0x000fc8000001141f */
[----:B------:R-:W-:Y:S02]  /*30bf0*/  SHF.R.S32.HI R28, RZ, 0x1f, R29 ;  /* 0x0000001fff1c7819 */ /* 0x000fe4000001141d */
[----:B------:R-:W-:Y:S01]  /*30c00*/  LEA.HI R31, R40, R31, RZ, 0x4 ;  /* 0x0000001f281f7211 */ /* 0x000fe200078f20ff */
[----:B------:R-:W-:Y:S01]  /*30c10*/  IMAD.SHL.U32 R40, R121, 0x40, RZ ;  /* 0x0000004079287824 */ /* 0x000fe200078e00ff */
[CC--:B------:R-:W-:Y:S02]  /*30c20*/  LEA.HI R30, R28.reuse, R29.reuse, RZ, 0x3 ;  /* 0x0000001d1c1e7211 */ /* 0x0c0fe400078f18ff */
[----:B------:R-:W-:Y:S02]  /*30c30*/  LEA.HI R28, R28, R29, RZ, 0x6 ;  /* 0x0000001d1c1c7211 */ /* 0x000fe400078f30ff */
[----:B------:R-:W-:Y:S02]  /*30c40*/  SHF.R.S32.HI R70, RZ, 0x3, R30 ;  /* 0x00000003ff467819 */ /* 0x000fe4000001141e */
[----:B------:R-:W-:-:S02]  /*30c50*/  LOP3.LUT R41, R40, 0x1c0, RZ, 0xc0, !PT ;  /* 0x000001c028297812 */ /* 0x000fc400078ec0ff */
[----:B------:R-:W-:Y:S02]  /*30c60*/  LEA.HI.SX32 R31, R31, R70, 0x1c ;  /* 0x000000461f1f7211 */ /* 0x000fe400078fe2ff */
[----:B------:R-:W-:Y:S02]  /*30c70*/  SHF.R.U32.HI R42, RZ, 0x3, R41 ;  /* 0x00000003ff2a7819 */ /* 0x000fe40000011629 */
[----:B------:R-:W-:Y:S01]  /*30c80*/  SHF.R.S32.HI R40, RZ, 0x1f, R31 ;  /* 0x0000001fff287819 */ /* 0x000fe2000001141f */
[----:B------:R-:W-:Y:S01]  /*30c90*/  IMAD.SHL.U32 R69, R31, 0x8, RZ ;  /* 0x000000081f457824 */ /* 0x000fe200078e00ff */
[----:B------:R-:W-:Y:S02]  /*30ca0*/  SHF.R.S32.HI R28, RZ, 0x6, R28 ;  /* 0x00000006ff1c7819 */ /* 0x000fe4000001141c */
[----:B------:R-:W-:Y:S02]  /*30cb0*/  LEA.HI R40, R40, R31, RZ, 0x3 ;  /* 0x0000001f28287211 */ /* 0x000fe400078f18ff */
[----:B------:R-:W-:Y:S01]  /*30cc0*/  LOP3.LUT R30, R41, 0x38, R30, 0xf8, !PT ;  /* 0x00000038291e7812 */ /* 0x000fe200078ef81e */
[----:B------:R-:W-:Y:S01]  /*30cd0*/  IMAD R28, R28, 0x1800, R43 ;  /* 0x000018001c1c7824 */ /* 0x000fe200078e022b */
[----:B------:R-:W-:-:S02]  /*30ce0*/  SHF.R.S32.HI R40, RZ, 0x3, R40 ;  /* 0x00000003ff287819 */ /* 0x000fc40000011428 */
[----:B------:R-:W-:Y:S02]  /*30cf0*/  LOP3.LUT R31, R41, 0x38, R69, 0xf8, !PT ;  /* 0x00000038291f7812 */ /* 0x000fe400078ef845 */
[-C--:B------:R-:W-:Y:S01]  /*30d00*/  LOP3.LUT R29, R30, R42.reuse, RZ, 0x3c, !PT ;  /* 0x0000002a1e1d7212 */ /* 0x080fe200078e3cff */
[----:B------:R-:W-:Y:S01]  /*30d10*/  IMAD R40, R40, 0x1800, R43 ;  /* 0x0000180028287824 */ /* 0x000fe200078e022b */
[----:B------:R-:W-:-:S03]  /*30d20*/  LOP3.LUT R31, R31, R42, RZ, 0x3c, !PT ;  /* 0x0000002a1f1f7212 */ /* 0x000fc600078e3cff */
        /* <DEDUP_REMOVED lines=13> */
[----:B------:R-:W5:Y:S04]  /*30e00*/  LD.E.128 R28, desc[UR4][R28.64] ;  /* 0x000000041c1c7980 */ /* 0x000f68000c101d00 */
[C---:B0-----:R-:W-:Y:S01]  /*30e10*/  IADD3 R75, P2, R141.reuse, R98, RZ ;  /* 0x000000628d4b7210 */ /* 0x041fe20007f5e0ff */
[----:B------:R-:W5:Y:S03]  /*30e20*/  LD.E.128 R40, desc[UR6][R40.64] ;  /* 0x0000000628287980 */ /* 0x000f66000c101d00 */
[----:B------:R-:W-:-:S03]  /*30e30*/  LEA.HI.X.SX32 R71, R141, R130, 0x1, P2 ;  /* 0x000000828d477211 */ /* 0x000fc600010f0eff */
[----:B------:R-:W-:Y:S01]  /*30e40*/  @!P1 IADD3 R73, P3, R69, R98, RZ ;  /* 0x0000006245499210 */ /* 0x000fe20007f7e0ff */
[----:B------:R-:W-:-:S12]  /*30e50*/  @P0 BRA `(.L_x_5228) ;  /* 0x00000004006c0947 */ /* 0x000fd80003800000 */
[----:B------:R-:W-:Y:S01]  /*30e60*/  SHF.R.U32.HI R153, RZ, 0x10, R37 ;  /* 0x00000010ff997819 */ /* 0x000fe20000011625 */
[----:B-----5:R-:W-:Y:S01]  /*30e70*/  IMAD.U32 R72, R41, 0x10000, RZ ;  /* 0x0001000029487824 */ /* 0x020fe200078e00ff */
[--C-:B------:R-:W-:Y:S02]  /*30e80*/  SHF.R.U32.HI R155, RZ, 0x10, R13.reuse ;  /* 0x00000010ff9b7819 */ /* 0x100fe4000001160d */
[----:B------:R-:W-:Y:S01]  /*30e90*/  SHF.R.U64 R145, R12, 0x10, R13 ;  /* 0x000000100c917819 */ /* 0x000fe2000000120d */
[----:B------:R-:W-:Y:S01]  /*30ea0*/  IMAD.U32 R13, R40, 0x10000, RZ ;  /* 0x00010000280d7824 */ /* 0x000fe200078e00ff */
[----:B------:R-:W-:Y:S01]  /*30eb0*/  PRMT R152, R152, 0x5410, R153 ;  /* 0x0000541098987816 */ /* 0x000fe20000000099 */
[----:B------:R-:W-:Y:S01]  /*30ec0*/  IMAD.U32 R12, R28, 0x10000, RZ ;  /* 0x000100001c0c7824 */ /* 0x000fe200078e00ff */
[----:B------:R-:W-:Y:S02]  /*30ed0*/  PRMT R148, R148, 0x5410, R155 ;  /* 0x0000541094947816 */ /* 0x000fe4000000009b */
[----:B------:R-:W-:-:S02]  /*30ee0*/  SHF.R.U32.HI R141, RZ, 0x10, R39 ;  /* 0x00000010ff8d7819 */ /* 0x000fc40000011627 */
[--C-:B------:R-:W-:Y:S01]  /*30ef0*/  SHF.R.U64 R147, R14, 0x10, R15.reuse ;  /* 0x000000100e937819 */ /* 0x100fe2000000120f */
[----:B------:R-:W-:Y:S01]  /*30f00*/  IMAD.U32 R14, R30, 0x10000, RZ ;  /* 0x000100001e0e7824 */ /* 0x000fe200078e00ff */
[----:B------:R-:W-:Y:S02]  /*30f10*/  SHF.R.U32.HI R143, RZ, 0x10, R15 ;  /* 0x00000010ff8f7819 */ /* 0x000fe4000001160f */
[----:B------:R-:W-:Y:S01]  /*30f20*/  SHF.R.U64 R68, R36, 0x10, R37 ;  /* 0x0000001024447819 */ /* 0x000fe20000001225 */
[----:B------:R-:W-:Y:S01]  /*30f30*/  IMAD.U32 R37, R31, 0x10000, RZ ;  /* 0x000100001f257824 */ /* 0x000fe200078e00ff */
[----:B------:R-:W-:Y:S01]  /*30f40*/  SHF.R.U64 R70, R38, 0x10, R39 ;  /* 0x0000001026467819 */ /* 0x000fe20000001227 */
[----:B------:R-:W-:Y:S01]  /*30f50*/  IMAD.U32 R38, R29, 0x10000, RZ ;  /* 0x000100001d267824 */ /* 0x000fe200078e00ff */
[----:B------:R-:W-:Y:S01]  /*30f60*/  PRMT R146, R146, 0x5410, R145 ;  /* 0x0000541092927816 */ /* 0x000fe20000000091 */
[----:B------:R-:W-:Y:S01]  /*30f70*/  IMAD.U32 R145, R152, 0x10000, RZ ;  /* 0x0001000098917824 */ /* 0x000fe200078e00ff */
[----:B------:R-:W-:Y:S01]  /*30f80*/  LOP3.LUT R39, R41, 0xffff0000, RZ, 0xc0, !PT ;  /* 0xffff000029277812 */ /* 0x000fe200078ec0ff */
[----:B------:R-:W-:Y:S01]  /*30f90*/  IMAD.U32 R41, R43, 0x10000, RZ ;  /* 0x000100002b297824 */ /* 0x000fe200078e00ff */
[----:B------:R-:W-:-:S02]  /*30fa0*/  LOP3.LUT R15, R31, 0xffff0000, RZ, 0xc0, !PT ;  /* 0xffff00001f0f7812 */ /* 0x000fc400078ec0ff */
[----:B------:R-:W-:Y:S01]  /*30fb0*/  LOP3.LUT R31, R43, 0xffff0000, RZ, 0xc0, !PT ;  /* 0xffff00002b1f7812 */ /* 0x000fe200078ec0ff */
[----:B------:R-:W-:Y:S01]  /*30fc0*/  IMAD.U32 R43, R148, 0x10000, RZ ;  /* 0x00010000942b7824 */ /* 0x000fe200078e00ff */
[----:B------:R-:W-:Y:S02]  /*30fd0*/  PRMT R150, R150, 0x5410, R141 ;  /* 0x0000541096967816 */ /* 0x000fe4000000008d */
[----:B------:R-:W-:Y:S01]  /*30fe0*/  PRMT R144, R144, 0x5410, R143 ;  /* 0x0000541090907816 */ /* 0x000fe2000000008f */
[C---:B------:R-:W-:Y:S01]  /*30ff0*/  FMUL.FTZ R143, R72.reuse, R145 ;  /* 0x00000091488f7220 */ /* 0x040fe20000410000 */
[----:B------:R-:W-:Y:S01]  /*31000*/  PRMT R151, R151, 0x5410, R68 ;  /* 0x0000541097977816 */ /* 0x000fe20000000044 */
[-C--:B------:R-:W-:Y:S01]  /*31010*/  FMUL.FTZ R141, R72, R43.reuse ;  /* 0x0000002b488d7220 */ /* 0x080fe20000410000 */
[----:B------:R-:W-:Y:S01]  /*31020*/  LOP3.LUT R152, R152, 0xffff0000, RZ, 0xc0, !PT ;  /* 0xffff000098987812 */ /* 0x000fe200078ec0ff */
[----:B------:R-:W-:Y:S01]  /*31030*/  IMAD.U32 R72, R150, 0x10000, RZ ;  /* 0x0001000096487824 */ /* 0x000fe200078e00ff */
[----:B------:R-:W-:Y:S01]  /*31040*/  LOP3.LUT R68, R148, 0xffff0000, RZ, 0xc0, !PT ;  /* 0xffff000094447812 */ /* 0x000fe200078ec0ff */
[----:B------:R-:W-:Y:S01]  /*31050*/  FFMA.FTZ R43, R38, R43, -R143 ;  /* 0x0000002b262b7223 */ /* 0x000fe2000001088f */
[----:B------:R-:W-:Y:S01]  /*31060*/  PRMT R149, R149, 0x5410, R70 ;  /* 0x0000541095957816 */ /* 0x000fe20000000046 */
[----:B------:R-:W-:Y:S01]  /*31070*/  IMAD.U32 R70, R144, 0x10000, RZ ;  /* 0x0001000090467824 */ /* 0x000fe200078e00ff */
[----:B------:R-:W-:Y:S01]  /*31080*/  LOP3.LUT R36, R29, 0xffff0000, RZ, 0xc0, !PT ;  /* 0xffff00001d247812 */ /* 0x000fe200078ec0ff */
[C---:B------:R-:W-:Y:S01]  /*31090*/  FMUL.FTZ R143, R39.reuse, R152 ;  /* 0x00000098278f7220 */ /* 0x040fe20000410000 */
[----:B------:R-:W-:Y:S01]  /*310a0*/  FMUL.FTZ R39, R39, R68 ;  /* 0x0000004427277220 */ /* 0x000fe20000410000 */
[C---:B------:R-:W-:Y:S01]  /*310b0*/  FMUL.FTZ R74, R41.reuse, R72 ;  /* 0x00000048294a7220 */ /* 0x040fe20000410000 */
[----:B------:R-:W-:Y:S01]  /*310c0*/  LOP3.LUT R150, R150, 0xffff0000, RZ, 0xc0, !PT ;  /* 0xffff000096967812 */ /* 0x000fe200078ec0ff */
[----:B------:R-:W-:Y:S01]  /*310d0*/  FMUL.FTZ R41, R41, R70 ;  /* 0x0000004629297220 */ /* 0x000fe20000410000 */
[----:B------:R-:W-:Y:S01]  /*310e0*/  LOP3.LUT R144, R144, 0xffff0000, RZ, 0xc0, !PT ;  /* 0xffff000090907812 */ /* 0x000fe200078ec0ff */
[C---:B------:R-:W-:Y:S01]  /*310f0*/  FFMA.FTZ R68, R36.reuse, R68, -R143 ;  /* 0x0000004424447223 */ /* 0x040fe2000001088f */
[----:B------:R-:W-:Y:S01]  /*31100*/  FFMA.FTZ R39, R36, R152, R39 ;  /* 0x0000009824277223 */ /* 0x000fe20000010027 */
[C---:B------:R-:W-:Y:S01]  /*31110*/  FFMA.FTZ R36, R37.reuse, R70, -R74 ;  /* 0x0000004625247223 */ /* 0x040fe2000001084a */
[----:B------:R-:W-:Y:S01]  /*31120*/  FFMA.FTZ R37, R37, R72, R41 ;  /* 0x0000004825257223 */ /* 0x000fe20000010029 */
[----:B------:R-:W-:Y:S01]  /*31130*/  IMAD.U32 R70, R151, 0x10000, RZ ;  /* 0x0001000097467824 */ /* 0x000fe200078e00ff */
[----:B------:R-:W-:Y:S01]  /*31140*/  LOP3.LUT R40, R40, 0xffff0000, RZ, 0xc0, !PT ;  /* 0xffff000028287812 */ /* 0x000fe200078ec0ff */
[C---:B------:R-:W-:Y:S01]  /*31150*/  FMUL.FTZ R72, R31.reuse, R150 ;  /* 0x000000961f487220 */ /* 0x040fe20000410000 */
[----:B------:R-:W-:Y:S01]  /*31160*/  FMUL.FTZ R74, R31, R144 ;  /* 0x000000901f4a7220 */ /* 0x000fe20000410000 */
[----:B------:R-:W-:Y:S01]  /*31170*/  LOP3.LUT R151, R151, 0xffff0000, RZ, 0xc0, !PT ;  /* 0xffff000097977812 */ /* 0x000fe200078ec0ff */
[----:B------:R-:W-:Y:S01]  /*31180*/  FFMA.FTZ R38, R38, R145, R141 ;  /* 0x0000009126267223 */ /* 0x000fe2000001008d */
[C---:B------:R-:W-:Y:S01]  /*31190*/  IMAD.U32 R41, R146.reuse, 0x10000, RZ ;  /* 0x0001000092297824 */ /* 0x040fe200078e00ff */
[----:B------:R-:W-:Y:S01]  /*311a0*/  LOP3.LUT R141, R146, 0xffff0000, RZ, 0xc0, !PT ;  /* 0xffff0000928d7812 */ /* 0x000fe200078ec0ff */
[----:B------:R-:W-:Y:S01]  /*311b0*/  FMUL.FTZ R143, R13, R70 ;  /* 0x000000460d8f7220 */ /* 0x000fe20000410000 */
[----:B------:R-:W-:Y:S01]  /*311c0*/  LOP3.LUT R28, R28, 0xffff0000, RZ, 0xc0, !PT ;  /* 0xffff00001c1c7812 */ /* 0x000fe200078ec0ff */
[C---:B------:R-:W-:Y:S01]  /*311d0*/  FFMA.FTZ R31, R15.reuse, R144, -R72 ;  /* 0x000000900f1f7223 */ /* 0x040fe20000010848 */
[----:B------:R-:W-:Y:S01]  /*311e0*/  FFMA.FTZ R74, R15, R150, R74 ;  /* 0x000000960f4a7223 */ /* 0x000fe2000001004a */
[----:B------:R-:W-:Y:S01]  /*311f0*/  FMUL.FTZ R15, R40, R151 ;  /* 0x00000097280f7220 */ /* 0x000fe20000410000 */
[----:B------:R-:W-:Y:S01]  /*31200*/  PRMT R142, R142, 0x5410, R147 ;  /* 0x000054108e8e7816 */ /* 0x000fe20000000093 */
[-C--:B------:R-:W-:Y:S01]  /*31210*/  FMUL.FTZ R13, R13, R41.reuse ;  /* 0x000000290d0d7220 */ /* 0x080fe20000410000 */
[----:B------:R-:W-:Y:S01]  /*31220*/  FFMA.FTZ R143, R12, R41, -R143 ;  /* 0x000000290c8f7223 */ /* 0x000fe2000001088f */
[-C--:B------:R-:W-:Y:S01]  /*31230*/  FMUL.FTZ R41, R40, R141.reuse ;  /* 0x0000008d28297220 */ /* 0x080fe20000410000 */
[----:B------:R-:W-:Y:S01]  /*31240*/  FFMA.FTZ R40, R28, R141, -R15 ;  /* 0x0000008d1c287223 */ /* 0x000fe2000001080f */
[----:B------:R-:W-:-:S02]  /*31250*/  IMAD.U32 R29, R42, 0x10000, RZ ;  /* 0x000100002a1d7824 */ /* 0x000fc400078e00ff */
[----:B------:R-:W-:Y:S01]  /*31260*/  FFMA.FTZ R70, R12, R70, R13 ;  /* 0x000000460c467223 */ /* 0x000fe2000001000d */
[C---:B------:R-:W-:Y:S01]  /*31270*/  IMAD.U32 R15, R149.reuse, 0x10000, RZ ;  /* 0x00010000950f7824 */ /* 0x040fe200078e00ff */
[----:B------:R-:W-:Y:S01]  /*31280*/  LOP3.LUT R42, R42, 0xffff0000, RZ, 0xc0, !PT ;  /* 0xffff00002a2a7812 */ /* 0x000fe200078ec0ff */
[----:B------:R-:W-:Y:S01]  /*31290*/  IMAD.U32 R12, R142, 0x10000, RZ ;  /* 0x000100008e0c7824 */ /* 0x000fe200078e00ff */
[----:B------:R-:W-:Y:S01]  /*312a0*/  LOP3.LUT R149, R149, 0xffff0000, RZ, 0xc0, !PT ;  /* 0xffff000095957812 */ /* 0x000fe200078ec0ff */
[----:B------:R-:W-:Y:S01]  /*312b0*/  FFMA.FTZ R41, R28, R151, R41 ;  /* 0x000000971c297223 */ /* 0x000fe20000010029 */
[----:B------:R-:W-:Y:S01]  /*312c0*/  LOP3.LUT R13, R142, 0xffff0000, RZ, 0xc0, !PT ;  /* 0xffff00008e0d7812 */ /* 0x000fe200078ec0ff */
[C---:B------:R-:W-:Y:S01]  /*312d0*/  FMUL.FTZ R141, R29.reuse, R15 ;  /* 0x0000000f1d8d7220 */ /* 0x040fe20000410000 */
[-C--:B------:R-:W-:Y:S01]  /*312e0*/  FMUL.FTZ R28, R29, R12.reuse ;  /* 0x0000000c1d1c7220 */ /* 0x080fe20000410000 */
[----:B------:R-:W-:Y:S01]  /*312f0*/  LOP3.LUT R30, R30, 0xffff0000, RZ, 0xc0, !PT ;  /* 0xffff00001e1e7812 */ /* 0x000fe200078ec0ff */
        /* <DEDUP_REMOVED lines=17> */
.L_x_5228:
[----:B------:R-:W-:Y:S05]  /*31410*/  BSYNC B4 ;  /* 0x0000000000047941 */ /* 0x000fea0003800000 */
.L_x_5227:
        /* <DEDUP_REMOVED lines=11> */
.L_x_5226:
[----:B------:R-:W-:Y:S05]  /*314d0*/  BSYNC B3 ;  /* 0x0000000000037941 */ /* 0x000fea0003800000 */
.L_x_5225:
[----:B------:R-:W-:Y:S02]  /*314e0*/  R2UR UR4, R82 ;  /* 0x00000000520472ca */ /* 0x000fe400000e0000 */
[----:B------:R-:W-:-:S13]  /*314f0*/  R2UR UR5, R83 ;  /* 0x00000000530572ca */ /* 0x000fda00000e0000 */
[----:B-1----:R-:W2:Y:S02]  /*31500*/  LD.E.U8 R12, desc[UR4][R92.64] ;  /* 0x000000045c0c7980 */ /* 0x002ea4000c101100 */
        /* <DEDUP_REMOVED lines=12> */
[----:B--2---:R-:W-:-:S04]  /*315d0*/  LEA.HI R12, R12, R12, RZ, 0x1 ;  /* 0x0000000c0c0c7211 */ /* 0x004fc800078f08ff */
[----:B------:R-:W-:Y:S01]  /*315e0*/  SHF.R.S32.HI R37, RZ, 0x1, R12 ;  /* 0x00000001ff257819 */ /* 0x000fe2000001140c */
[----:B------:R-:W-:-:S03]  /*315f0*/  IMAD.IADD R12, R100, 0x1, -R101 ;  /* 0x00000001640c7824 */ /* 0x000fc600078e0a65 */
        /* <DEDUP_REMOVED lines=33> */
[-C--:B------:R-:W-:Y:S02]  /*31810*/  LEA.HI.X R13, R13, R95.reuse, R29, 0x1, P0 ;  /* 0x0000005f0d0d7211 */ /* 0x080fe400000f0c1d */
[----:B------:R-:W-:Y:S02]  /*31820*/  LEA.HI.X R29, R15, R95, R14, 0x1, P1 ;  /* 0x0000005f0f1d7211 */ /* 0x000fe400008f0c0e */
[----:B------:R-:W-:Y:S02]  /*31830*/  ISETP.GE.AND P1, PT, R39, R100, PT ;  /* 0x000000642700720c */ /* 0x000fe40003f26270 */
[----:B------:R-:W-:Y:S01]  /*31840*/  ISETP.GE.AND P0, PT, R36, R37, PT ;  /* 0x000000252400720c */ /* 0x000fe20003f06270 */
[----:B------:R-:W-:Y:S01]  /*31850*/  IMAD.SHL.U32 R41, R38, 0x8, RZ ;  /* 0x0000000826297824 */ /* 0x000fe200078e00ff */
[----:B------:R-:W5:Y:S04]  /*31860*/  LD.E.128 R12, desc[UR4][R12.64] ;  /* 0x000000040c0c7980 */ /* 0x000f68000c101d00 */
[C---:B------:R-:W-:Y:S01]  /*31870*/  IADD3 R37, P2, R41.reuse, R98, RZ ;  /* 0x0000006229257210 */ /* 0x040fe20007f5e0ff */
[----:B------:R-:W5:Y:S03]  /*31880*/  LD.E.128 R28, desc[UR6][R28.64] ;  /* 0x000000061c1c7980 */ /* 0x000f66000c101d00 */
[----:B------:R-:W-:-:S02]  /*31890*/  LEA.HI.X.SX32 R36, R41, R130, 0x1, P2 ;  /* 0x0000008229247211 */ /* 0x000fc400010f0eff */
[----:B------:R-:W-:-:S04]  /*318a0*/  @!P1 IADD3 R99, P3, R39, R98, RZ ;  /* 0x0000006227639210 */ /* 0x000fc80007f7e0ff */
[----:B------:R-:W-:Y:S01]  /*318b0*/  @!P1 LEA.HI.X.SX32 R130, R39, R130, 0x1, P3 ;  /* 0x0000008227829211 */ /* 0x000fe200018f0eff */
[----:B------:R-:W-:Y:S08]  /*318c0*/  @P0 BRA `(.L_x_5230) ;  /* 0x0000000400700947 */ /* 0x000ff00003800000 */
        /* <DEDUP_REMOVED lines=8> */
[----:B------:R-:W-:Y:S02]  /*31950*/  SHF.R.U32.HI R38, RZ, 0x10, R35 ;  /* 0x00000010ff267819 */ /* 0x000fe40000011623 */
[----:B------:R-:W-:Y:S01]  /*31960*/  SHF.R.U64 R69, R8, 0x10, R9 ;  /* 0x0000001008457819 */ /* 0x000fe20000001209 */
[----:B------:R-:W-:Y:S01]  /*31970*/  IMAD.U32 R9, R30, 0x10000, RZ ;  /* 0x000100001e097824 */ /* 0x000fe200078e00ff */
[----:B------:R-:W-:Y:S01]  /*31980*/  SHF.R.U64 R43, R34, 0x10, R35 ;  /* 0x00000010222b7819 */ /* 0x000fe20000001223 */
[----:B------:R-:W-:Y:S01]  /*31990*/  IMAD.U32 R34, R29, 0x10000, RZ ;  /* 0x000100001d227824 */ /* 0x000fe200078e00ff */
[----:B------:R-:W-:Y:S01]  /*319a0*/  PRMT R140, R140, 0x5410, R41 ;  /* 0x000054108c8c7816 */ /* 0x000fe20000000029 */
[----:B------:R-:W-:Y:S01]  /*319b0*/  IMAD.U32 R41, R133, 0x10000, RZ ;  /* 0x0001000085297824 */ /* 0x000fe200078e00ff */
[----:B------:R-:W-:Y:S01]  /*319c0*/  PRMT R134, R134, 0x5410, R39 ;  /* 0x0000541086867816 */ /* 0x000fe20000000027 */
[----:B------:R-:W-:Y:S01]  /*319d0*/  IMAD.U32 R39, R137, 0x10000, RZ ;  /* 0x0001000089277824 */ /* 0x000fe200078e00ff */
[----:B------:R-:W-:Y:S01]  /*319e0*/  SHF.R.U32.HI R42, RZ, 0x10, R11 ;  /* 0x00000010ff2a7819 */ /* 0x000fe2000001160b */
[----:B------:R-:W-:Y:S01]  /*319f0*/  IMAD.U32 R11, R28, 0x10000, RZ ;  /* 0x000100001c0b7824 */ /* 0x000fe200078e00ff */
[----:B------:R-:W-:Y:S01]  /*31a00*/  PRMT R135, R135, 0x5410, R38 ;  /* 0x0000541087877816 */ /* 0x000fe20000000026 */
[----:B------:R-:W-:Y:S01]  /*31a10*/  IMAD.U32 R8, R14, 0x10000, RZ ;  /* 0x000100000e087824 */ /* 0x000fe200078e00ff */
[----:B------:R-:W-:-:S02]  /*31a20*/  LOP3.LUT R33, R13, 0xffff0000, RZ, 0xc0, !PT ;  /* 0xffff00000d217812 */ /* 0x000fc400078ec0ff */
[----:B------:R-:W-:Y:S01]  /*31a30*/  LOP3.LUT R35, R29, 0xffff0000, RZ, 0xc0, !PT ;  /* 0xffff00001d237812 */ /* 0x000fe200078ec0ff */
[----:B------:R-:W-:Y:S01]  /*31a40*/  IMAD.U32 R29, R15, 0x10000, RZ ;  /* 0x000100000f1d7824 */ /* 0x000fe200078e00ff */
[----:B------:R-:W-:Y:S01]  /*31a50*/  PRMT R138, R138, 0x5410, R69 ;  /* 0x000054108a8a7816 */ /* 0x000fe20000000045 */
[----:B------:R-:W-:Y:S01]  /*31a60*/  FMUL.FTZ R69, R34, R39 ;  /* 0x0000002722457220 */ /* 0x000fe20000410000 */
[----:B------:R-:W-:Y:S01]  /*31a70*/  PRMT R136, R136, 0x5410, R43 ;  /* 0x0000541088887816 */ /* 0x000fe2000000002b */
[----:B------:R-:W-:Y:S01]  /*31a80*/  FMUL.FTZ R43, R34, R41 ;  /* 0x00000029222b7220 */ /* 0x000fe20000410000 */
[----:B------:R-:W-:Y:S01]  /*31a90*/  LOP3.LUT R38, R133, 0xffff0000, RZ, 0xc0, !PT ;  /* 0xffff000085267812 */ /* 0x000fe200078ec0ff */
[----:B------:R-:W-:Y:S01]  /*31aa0*/  IMAD.U32 R40, R135, 0x10000, RZ ;  /* 0x0001000087287824 */ /* 0x000fe200078e00ff */
[----:B------:R-:W-:Y:S01]  /*31ab0*/  LOP3.LUT R13, R15, 0xffff0000, RZ, 0xc0, !PT ;  /* 0xffff00000f0d7812 */ /* 0x000fe200078ec0ff */
[----:B------:R-:W-:Y:S01]  /*31ac0*/  IMAD.U32 R15, R31, 0x10000, RZ ;  /* 0x000100001f0f7824 */ /* 0x000fe200078e00ff */
[----:B------:R-:W-:Y:S01]  /*31ad0*/  PRMT R139, R139, 0x5410, R42 ;  /* 0x000054108b8b7816 */ /* 0x000fe2000000002a */
[C---:B------:R-:W-:Y:S01]  /*31ae0*/  FFMA.FTZ R43, R32.reuse, R39, -R43 ;  /* 0x00000027202b7223 */ /* 0x040fe2000001082b */
[----:B------:R-:W-:Y:S01]  /*31af0*/  LOP3.LUT R34, R137, 0xffff0000, RZ, 0xc0, !PT ;  /* 0xffff000089227812 */ /* 0x000fe200078ec0ff */
[----:B------:R-:W-:Y:S01]  /*31b00*/  FMUL.FTZ R42, R35, R38 ;  /* 0x00000026232a7220 */ /* 0x000fe20000410000 */
[----:B------:R-:W-:Y:S01]  /*31b10*/  FFMA.FTZ R69, R32, R41, R69 ;  /* 0x0000002920457223 */ /* 0x000fe20000010045 */
[----:B------:R-:W-:-:S02]  /*31b20*/  IMAD.U32 R32, R139, 0x10000, RZ ;  /* 0x000100008b207824 */ /* 0x000fc400078e00ff */
[----:B------:R-:W-:Y:S01]  /*31b30*/  FMUL.FTZ R70, R15, R40 ;  /* 0x000000280f467220 */ /* 0x000fe20000410000 */
[-C--:B------:R-:W-:Y:S01]  /*31b40*/  FMUL.FTZ R68, R35, R34.reuse ;  /* 0x0000002223447220 */ /* 0x080fe20000410000 */
[----:B------:R-:W-:Y:S01]  /*31b50*/  FFMA.FTZ R42, R33, R34, -R42 ;  /* 0x00000022212a7223 */ /* 0x000fe2000001082a */
[----:B------:R-:W-:Y:S01]  /*31b60*/  LOP3.LUT R31, R31, 0xffff0000, RZ, 0xc0, !PT ;  /* 0xffff00001f1f7812 */ /* 0x000fe200078ec0ff */
[-C--:B------:R-:W-:Y:S01]  /*31b70*/  FMUL.FTZ R15, R15, R32.reuse ;  /* 0x000000200f0f7220 */ /* 0x080fe20000410000 */
[----:B------:R-:W-:Y:S01]  /*31b80*/  LOP3.LUT R34, R135, 0xffff0000, RZ, 0xc0, !PT ;  /* 0xffff000087227812 */ /* 0x000fe200078ec0ff */
[----:B------:R-:W-:Y:S01]  /*31b90*/  FFMA.FTZ R70, R29, R32, -R70 ;  /* 0x000000201d467223 */ /* 0x000fe20000010846 */
[----:B------:R-:W-:Y:S01]  /*31ba0*/  LOP3.LUT R32, R139, 0xffff0000, RZ, 0xc0, !PT ;  /* 0xffff00008b207812 */ /* 0x000fe200078ec0ff */
[----:B------:R-:W-:Y:S01]  /*31bb0*/  FFMA.FTZ R68, R33, R38, R68 ;  /* 0x0000002621447223 */ /* 0x000fe20000010044 */
[----:B------:R-:W-:Y:S01]  /*31bc0*/  FFMA.FTZ R40, R29, R40, R15 ;  /* 0x000000281d287223 */ /* 0x000fe2000001000f */
[----:B------:R-:W-:Y:S01]  /*31bd0*/  FMUL.FTZ R38, R31, R34 ;  /* 0x000000221f267220 */ /* 0x000fe20000410000 */
[----:B------:R-:W-:-:S02]  /*31be0*/  IMAD.U32 R15, R138, 0x10000, RZ ;  /* 0x000100008a0f7824 */ /* 0x000fc400078e00ff */
[-C--:B------:R-:W-:Y:S01]  /*31bf0*/  FMUL.FTZ R72, R31, R32.reuse ;  /* 0x000000201f487220 */ /* 0x080fe20000410000 */
[----:B------:R-:W-:Y:S01]  /*31c00*/  LOP3.LUT R28, R28, 0xffff0000, RZ, 0xc0, !PT ;  /* 0xffff00001c1c7812 */ /* 0x000fe200078ec0ff */
[C---:B------:R-:W-:Y:S01]  /*31c10*/  IMAD.U32 R33, R134.reuse, 0x10000, RZ ;  /* 0x0001000086217824 */ /* 0x040fe200078e00ff */
[----:B------:R-:W-:Y:S01]  /*31c20*/  LOP3.LUT R31, R134, 0xffff0000, RZ, 0xc0, !PT ;  /* 0xffff0000861f7812 */ /* 0x000fe200078ec0ff */
[----:B------:R-:W-:Y:S01]  /*31c30*/  FFMA.FTZ R39, R13, R32, -R38 ;  /* 0x000000200d277223 */ /* 0x000fe20000010826 */
[----:B------:R-:W-:Y:S01]  /*31c40*/  LOP3.LUT R29, R138, 0xffff0000, RZ, 0xc0, !PT ;  /* 0xffff00008a1d7812 */ /* 0x000fe200078ec0ff */
[C---:B------:R-:W-:Y:S01]  /*31c50*/  FMUL.FTZ R32, R11.reuse, R15 ;  /* 0x0000000f0b207220 */ /* 0x040fe20000410000 */
[----:B------:R-:W-:Y:S01]  /*31c60*/  LOP3.LUT R12, R12, 0xffff0000, RZ, 0xc0, !PT ;  /* 0xffff00000c0c7812 */ /* 0x000fe200078ec0ff */
[----:B------:R-:W-:Y:S01]  /*31c70*/  FMUL.FTZ R35, R11, R33 ;  /* 0x000000210b237220 */ /* 0x000fe20000410000 */
[----:B------:R-:W-:Y:S01]  /*31c80*/  FMUL.FTZ R11, R28, R31 ;  /* 0x0000001f1c0b7220 */ /* 0x000fe20000410000 */
[C---:B------:R-:W-:Y:S01]  /*31c90*/  FFMA.FTZ R32, R10.reuse, R33, R32 ;  /* 0x000000210a207223 */ /* 0x040fe20000010020 */
[----:B------:R-:W-:Y:S01]  /*31ca0*/  FFMA.FTZ R41, R13, R34, R72 ;  /* 0x000000220d297223 */ /* 0x000fe20000010048 */
[----:B------:R-:W-:Y:S01]  /*31cb0*/  FFMA.FTZ R35, R10, R15, -R35 ;  /* 0x0000000f0a237223 */ /* 0x000fe20000010823 */
[-C--:B------:R-:W-:Y:S01]  /*31cc0*/  FMUL.FTZ R33, R28, R29.reuse ;  /* 0x0000001d1c217220 */ /* 0x080fe20000410000 */
[----:B------:R-:W-:Y:S01]  /*31cd0*/  LOP3.LUT R30, R30, 0xffff0000, RZ, 0xc0, !PT ;  /* 0xffff00001e1e7812 */ /* 0x000fe200078ec0ff */
[----:B------:R-:W-:Y:S01]  /*31ce0*/  FFMA.FTZ R28, R12, R29, -R11 ;  /* 0x0000001d0c1c7223 */ /* 0x000fe2000001080b */
[C---:B------:R-:W-:Y:S01]  /*31cf0*/  IMAD.U32 R13, R136.reuse, 0x10000, RZ ;  /* 0x00010000880d7824 */ /* 0x040fe200078e00ff */
[----:B------:R-:W-:Y:S01]  /*31d00*/  LOP3.LUT R15, R136, 0xffff0000, RZ, 0xc0, !PT ;  /* 0xffff0000880f7812 */ /* 0x000fe200078ec0ff */
[C---:B------:R-:W-:Y:S01]  /*31d10*/  IMAD.U32 R10, R140.reuse, 0x10000, RZ ;  /* 0x000100008c0a7824 */ /* 0x040fe200078e00ff */
[----:B------:R-:W-:Y:S01]  /*31d20*/  LOP3.LUT R11, R140, 0xffff0000, RZ, 0xc0, !PT ;  /* 0xffff00008c0b7812 */ /* 0x000fe200078ec0ff */
[----:B------:R-:W-:Y:S01]  /*31d30*/  FFMA.FTZ R33, R12, R31, R33 ;  /* 0x0000001f0c217223 */ /* 0x000fe20000010021 */
        /* <DEDUP_REMOVED lines=21> */
.L_x_5230:
[----:B------:R-:W-:Y:S05]  /*31e90*/  BSYNC B3 ;  /* 0x0000000000037941 */ /* 0x000fea0003800000 */
.L_x_5229:
[C---:B------:R-:W-:Y:S02]  /*31ea0*/  R2UR UR4, R82.reuse ;  /* 0x00000000520472ca */ /* 0x040fe400000e0000 */
[C---:B------:R-:W-:Y:S02]  /*31eb0*/  R2UR UR5, R83.reuse ;  /* 0x00000000530572ca */ /* 0x040fe400000e0000 */
[----:B------:R-:W-:Y:S02]  /*31ec0*/  @!P1 R2UR UR6, R82 ;  /* 0x00000000520692ca */ /* 0x000fe400000e0000 */
[----:B------:R-:W-:Y:S02]  /*31ed0*/  @!P1 R2UR UR7, R83 ;  /* 0x00000000530792ca */ /* 0x000fe400000e0000 */
[-C--:B------:R-:W-:Y:S02]  /*31ee0*/  LEA R8, P0, R37, R84.reuse, 0x1 ;  /* 0x0000005425087211 */ /* 0x080fe400078008ff */
[----:B------:R-:W-:-:S02]  /*31ef0*/  @!P1 LEA R10, P2, R99, R84, 0x1 ;  /* 0x00000054630a9211 */ /* 0x000fc400078408ff */
[-C--:B------:R-:W-:Y:S02]  /*31f00*/  LEA.HI.X R9, R37, R85.reuse, R36, 0x1, P0 ;  /* 0x0000005525097211 */ /* 0x080fe400000f0c24 */
[----:B------:R-:W-:-:S03]  /*31f10*/  @!P1 LEA.HI.X R11, R99, R85, R130, 0x1, P2 ;  /* 0x00000055630b9211 */ /* 0x000fc600010f0c82 */
[----:B-----5:R1:W-:Y:S04]  /*31f20*/  ST.E.128 desc[UR4][R8.64], R12 ;  /* 0x0000000c08007985 */ /* 0x0203e8000c101d04 */
[----:B------:R1:W-:Y:S02]  /*31f30*/  @!P1 ST.E.128 desc[UR6][R10.64], R28 ;  /* 0x0000001c0a009985 */ /* 0x0003e4000c101d06 */
.L_x_5220:
[----:B------:R-:W-:Y:S05]  /*31f40*/  BSYNC B2 ;  /* 0x0000000000027941 */ /* 0x000fea0003800000 */
.L_x_5219:
[----:B------:R-:W-:Y:S02]  /*31f50*/  R2UR UR4, R82 ;  /* 0x00000000520472ca */ /* 0x000fe400000e0000 */
[----:B------:R-:W-:-:S13]  /*31f60*/  R2UR UR5, R83 ;  /* 0x00000000530572ca */ /* 0x000fda00000e0000 */
[----:B-1----:R-:W2:Y:S01]  /*31f70*/  LD.E R8, desc[UR4][R90.64+0xc] ;  /* 0x00000c045a087980 */ /* 0x002ea2000c101900 */
[----:B------:R-:W-:Y:S01]  /*31f80*/  VIADD R121, R121, 0x40 ;  /* 0x0000004079797836 */ /* 0x000fe20000000000 */
[----:B------:R-:W-:Y:S01]  /*31f90*/  SHF.R.S32.HI R11, RZ, 0x1f, R27 ;  /* 0x0000001fff0b7819 */ /* 0x000fe2000001141b */
[----:B------:R-:W-:-:S04]  /*31fa0*/  IMAD R12, R97, R27, RZ ;  /* 0x0000001b610c7224 */ /* 0x000fc800078e02ff */
[----:B------:R-:W-:Y:S01]  /*31fb0*/  IMAD R97, R96, R11, R12 ;  /* 0x0000000b60617224 */ /* 0x000fe200078e020c */
[----:B------:R-:W-:Y:S01]  /*31fc0*/  SHF.R.S32.HI R11, RZ, 0x1f, R121 ;  /* 0x0000001fff0b7819 */ /* 0x000fe20000011479 */
[----:B--2---:R-:W-:-:S05]  /*31fd0*/  IMAD R8, R27, -0x60, R8 ;  /* 0xffffffa01b087824 */ /* 0x004fca00078e0208 */
[----:B------:R-:W-:Y:S01]  /*31fe0*/  VIMNMX R10, R8, 0x60, PT ;  /* 0x00000060080a7848 */ /* 0x000fe20003fe0100 */
[----:B------:R-:W-:-:S03]  /*31ff0*/  IMAD.WIDE.U32 R8, R96, R27, RZ ;  /* 0x0000001b60087225 */ /* 0x000fc600078e00ff */
[----:B------:R-:W-:Y:S01]  /*32000*/  ISETP.GE.AND P0, PT, R121, R10, PT ;  /* 0x0000000a7900720c */ /* 0x000fe20003f06270 */
[----:B------:R-:W-:Y:S02]  /*32010*/  IMAD R10, R89, R121, RZ ;  /* 0x00000079590a7224 */ /* 0x000fe400078e02ff */
[----:B------:R-:W-:Y:S02]  /*32020*/  IMAD.IADD R9, R9, 0x1, R97 ;  /* 0x0000000109097824 */ /* 0x000fe400078e0261 */
[C---:B------:R-:W-:Y:S02]  /*32030*/  IMAD R11, R88.reuse, R11, R10 ;  /* 0x0000000b580b7224 */ /* 0x040fe400078e020a */
[----:B------:R-:W-:-:S06]  /*32040*/  IMAD.WIDE.U32 R88, R88, R121, R8 ;  /* 0x0000007958587225 */ /* 0x000fcc00078e0008 */
[----:B------:R-:W-:Y:S05]  /*32050*/  @P0 BRA `(.L_x_5188) ;  /* 0x0000002c00140947 */ /* 0x000fea0003800000 */
[----:B------:R-:W-:Y:S02]  /*32060*/  R2UR UR4, R82 ;  /* 0x00000000520472ca */ /* 0x000fe400000e0000 */
[----:B------:R-:W-:-:S13]  /*32070*/  R2UR UR5, R83 ;  /* 0x00000000530572ca */ /* 0x000fda00000e0000 */
[----:B-----5:R-:W2:Y:S01]  /*32080*/  LD.E.U8 R8, desc[UR4][R92.64] ;  /* 0x000000045c087980 */ /* 0x020ea2000c101100 */
[----:B------:R-:W-:Y:S01]  /*32090*/  BSSY B2, `(.L_x_5231) ;  /* 0x00000a6000027945 */ /* 0x000fe20003800000 */
[----:B------:R-:W-:Y:S01]  /*320a0*/  IMAD.IADD R32, R89, 0x1, R11 ;  /* 0x0000000159207824 */ /* 0x000fe200078e020b */
[----:B--2---:R-:W-:-:S04]  /*320b0*/  LOP3.LUT R8, R8, 0x1, RZ, 0xc0, !PT ;  /* 0x0000000108087812 */ /* 0x004fc800078ec0ff */
[----:B------:R-:W-:-:S13]  /*320c0*/  ISETP.NE.U32.AND P0, PT, R8, 0x1, PT ;  /* 0x000000010800780c */ /* 0x000fda0003f05070 */
[----:B------:R-:W-:Y:S05]  /*320d0*/  @P0 BRA `(.L_x_5232) ;  /* 0x0000000800840947 */ /* 0x000fea0003800000 */
[----:B------:R-:W-:Y:S02]  /*320e0*/  R2UR UR4, R82 ;  /* 0x00000000520472ca */ /* 0x000fe400000e0000 */
[----:B------:R-:W-:-:S13]  /*320f0*/  R2UR UR5, R83 ;  /* 0x00000000530572ca */ /* 0x000fda00000e0000 */
[----:B------:R-:W2:Y:S01]  /*32100*/  LD.E R8, desc[UR4][R90.64+0x4] ;  /* 0x000004045a087980 */ /* 0x000ea2000c101900 */
[----:B------:R-:W-:Y:S02]  /*32110*/  SHF.R.S32.HI R14, RZ, 0x1f, R121 ;  /* 0x0000001fff0e7819 */ /* 0x000fe40000011479 */
[----:B------:R-:W-:Y:S02]  /*32120*/  R2UR UR6, R82 ;  /* 0x00000000520672ca */ /* 0x000fe400000e0000 */
[----:B------:R-:W-:Y:S02]  /*32130*/  LEA.HI R14, R14, R121, RZ, 0x3 ;  /* 0x000000790e0e7211 */ /* 0x000fe400078f18ff */
[----:B------:R-:W-:-:S03]  /*32140*/  R2UR UR7, R83 ;  /* 0x00000000530772ca */ /* 0x000fc600000e0000 */
        /* <DEDUP_REMOVED lines=45> */
[C---:B------:R-:W-:Y:S01]  /*32420*/  IADD3 R35, P2, R37.reuse, R88, RZ ;  /* 0x0000005825237210 */ /* 0x040fe20007f5e0ff */
[----:B------:R-:W5:Y:S03]  /*32430*/  LD.E.128 R12, desc[UR6][R12.64] ;  /* 0x000000060c0c7980 */ /* 0x000f66000c101d00 */
[----:B------:R-:W-:-:S03]  /*32440*/  LEA.HI.X.SX32 R31, R37, R32, 0x1, P2 ;  /* 0x00000020251f7211 */ /* 0x000fc600010f0eff */
[----:B------:R-:W-:Y:S01]  /*32450*/  @!P1 IADD3 R33, P3, R29, R88, RZ ;  /* 0x000000581d219210 */ /* 0x000fe20007f7e0ff */
[----:B------:R-:W-:-:S12]  /*32460*/  @P0 BRA `(.L_x_5234) ;  /* 0x0000000400700947 */ /* 0x000fd80003800000 */
[----:B------:R-:W-:Y:S01]  /*32470*/  SHF.R.U64 R41, R64, 0x10, R65 ;  /* 0x0000001040297819 */ /* 0x000fe20000001241 */
[----:B-----5:R-:W-:Y:S01]  /*32480*/  IMAD.U32 R37, R13, 0x10000, RZ ;  /* 0x000100000d257824 */ /* 0x020fe200078e00ff */
[----:B------:R-:W-:Y:S01]  /*32490*/  SHF.R.U64 R68, R52, 0x10, R53 ;  /* 0x0000001034447819 */ /* 0x000fe20000001235 */
[----:B------:R-:W-:Y:S01]  /*324a0*/  IMAD.U32 R30, R9, 0x10000, RZ ;  /* 0x00010000091e7824 */ /* 0x000fe200078e00ff */
[----:B------:R-:W-:Y:S01]  /*324b0*/  SHF.R.U32.HI R64, RZ, 0x10, R65 ;  /* 0x00000010ff407819 */ /* 0x000fe20000011641 */
[----:B------:R-:W-:Y:S01]  /*324c0*/  IMAD.U32 R39, R15, 0x10000, RZ ;  /* 0x000100000f277824 */ /* 0x000fe200078e00ff */
[----:B------:R-:W-:Y:S02]  /*324d0*/  SHF.R.U32.HI R53, RZ, 0x10, R53 ;  /* 0x00000010ff357819 */ /* 0x000fe40000011635 */
[----:B------:R-:W-:Y:S02]  /*324e0*/  SHF.R.U64 R42, R54, 0x10, R55 ;  /* 0x00000010362a7819 */ /* 0x000fe40000001237 */
[----:B------:R-:W-:-:S02]  /*324f0*/  PRMT R129, R129, 0x5410, R64 ;  /* 0x0000541081817816 */ /* 0x000fc40000000040 */
[----:B------:R-:W-:Y:S02]  /*32500*/  PRMT R124, R124, 0x5410, R53 ;  /* 0x000054107c7c7816 */ /* 0x000fe40000000035 */
[--C-:B------:R-:W-:Y:S02]  /*32510*/  SHF.R.U64 R52, R66, 0x10, R67.reuse ;  /* 0x0000001042347819 */ /* 0x100fe40000001243 */
[----:B------:R-:W-:Y:S01]  /*32520*/  PRMT R127, R127, 0x5410, R42 ;  /* 0x000054107f7f7816 */ /* 0x000fe2000000002a */
[----:B------:R-:W-:Y:S01]  /*32530*/  IMAD.U32 R42, R129, 0x10000, RZ ;  /* 0x00010000812a7824 */ /* 0x000fe200078e00ff */
[----:B------:R-:W-:Y:S02]  /*32540*/  SHF.R.U32.HI R67, RZ, 0x10, R67 ;  /* 0x00000010ff437819 */ /* 0x000fe40000011643 */
[----:B------:R-:W-:Y:S01]  /*32550*/  PRMT R128, R128, 0x5410, R41 ;  /* 0x0000541080807816 */ /* 0x000fe20000000029 */
[----:B------:R-:W-:Y:S01]  /*32560*/  IMAD.U32 R41, R124, 0x10000, RZ ;  /* 0x000100007c297824 */ /* 0x000fe200078e00ff */
[----:B------:R-:W-:Y:S01]  /*32570*/  SHF.R.U32.HI R55, RZ, 0x10, R55 ;  /* 0x00000010ff377819 */ /* 0x000fe20000011637 */
[-C--:B------:R-:W-:Y:S01]  /*32580*/  FMUL.FTZ R43, R37, R42.reuse ;  /* 0x0000002a252b7220 */ /* 0x080fe20000410000 */
[----:B------:R-:W-:Y:S01]  /*32590*/  LOP3.LUT R38, R13, 0xffff0000, RZ, 0xc0, !PT ;  /* 0xffff00000d267812 */ /* 0x000fe200078ec0ff */
[-C--:B------:R-:W-:Y:S01]  /*325a0*/  FMUL.FTZ R53, R37, R41.reuse ;  /* 0x0000002925357220 */ /* 0x080fe20000410000 */
[----:B------:R-:W-:Y:S01]  /*325b0*/  LOP3.LUT R129, R129, 0xffff0000, RZ, 0xc0, !PT ;  /* 0xffff000081817812 */ /* 0x000fe200078ec0ff */
[----:B------:R-:W-:Y:S01]  /*325c0*/  FFMA.FTZ R43, R30, R41, -R43 ;  /* 0x000000291e2b7223 */ /* 0x000fe2000001082b */
[----:B------:R-:W-:Y:S01]  /*325d0*/  PRMT R122, R122, 0x5410, R67 ;  /* 0x000054107a7a7816 */ /* 0x000fe20000000043 */
[----:B------:R-:W-:Y:S01]  /*325e0*/  FFMA.FTZ R53, R30, R42, R53 ;  /* 0x0000002a1e357223 */ /* 0x000fe20000010035 */
        /* <DEDUP_REMOVED lines=8> */
[----:B------:R-:W-:Y:S01]  /*32670*/  IMAD.U32 R13, R12, 0x10000, RZ ;  /* 0x000100000c0d7824 */ /* 0x000fe200078e00ff */
[----:B------:R-:W-:Y:S01]  /*32680*/  LOP3.LUT R40, R15, 0xffff0000, RZ, 0xc0, !PT ;  /* 0xffff00000f287812 */ /* 0x000fe200078ec0ff */
[----:B------:R-:W-:Y:S01]  /*32690*/  FFMA.FTZ R38, R34, R37, -R55 ;  /* 0x0000002522267223 */ /* 0x000fe20000010837 */
[----:B------:R-:W-:Y:S01]  /*326a0*/  LOP3.LUT R122, R122, 0xffff0000, RZ, 0xc0, !PT ;  /* 0xffff00007a7a7812 */ /* 0x000fe200078ec0ff */
[----:B------:R-:W-:-:S02]  /*326b0*/  IMAD.U32 R12, R11, 0x10000, RZ ;  /* 0x000100000b0c7824 */ /* 0x000fc400078e00ff */
[C---:B------:R-:W-:Y:S01]  /*326c0*/  FMUL.FTZ R37, R39.reuse, R41 ;  /* 0x0000002927257220 */ /* 0x040fe20000410000 */
[----:B------:R-:W-:Y:S01]  /*326d0*/  LOP3.LUT R126, R126, 0xffff0000, RZ, 0xc0, !PT ;  /* 0xffff00007e7e7812 */ /* 0x000fe200078ec0ff */
[-C--:B------:R-:W-:Y:S01]  /*326e0*/  FMUL.FTZ R54, R39, R30.reuse ;  /* 0x0000001e27367220 */ /* 0x080fe20000410000 */
[----:B------:R-:W-:Y:S01]  /*326f0*/  PRMT R125, R125, 0x5410, R68 ;  /* 0x000054107d7d7816 */ /* 0x000fe20000000044 */
[----:B------:R-:W-:Y:S01]  /*32700*/  FFMA.FTZ R42, R34, R129, R65 ;  /* 0x00000081222a7223 */ /* 0x000fe20000010041 */
[----:B------:R-:W-:Y:S01]  /*32710*/  PRMT R123, R123, 0x5410, R52 ;  /* 0x000054107b7b7816 */ /* 0x000fe20000000034 */
[----:B------:R-:W-:Y:S01]  /*32720*/  FFMA.FTZ R52, R12, R30, -R37 ;  /* 0x0000001e0c347223 */ /* 0x000fe20000010825 */
[----:B------:R-:W-:Y:S01]  /*32730*/  LOP3.LUT R11, R11, 0xffff0000, RZ, 0xc0, !PT ;  /* 0xffff00000b0b7812 */ /* 0x000fe200078ec0ff */
[C---:B------:R-:W-:Y:S01]  /*32740*/  FMUL.FTZ R34, R40.reuse, R122 ;  /* 0x0000007a28227220 */ /* 0x040fe20000410000 */
[-C--:B------:R-:W-:Y:S01]  /*32750*/  FMUL.FTZ R40, R40, R126.reuse ;  /* 0x0000007e28287220 */ /* 0x080fe20000410000 */
[----:B------:R-:W-:Y:S01]  /*32760*/  LOP3.LUT R37, R128, 0xffff0000, RZ, 0xc0, !PT ;  /* 0xffff000080257812 */ /* 0x000fe200078ec0ff */
[----:B------:R-:W-:Y:S01]  /*32770*/  FFMA.FTZ R54, R12, R41, R54 ;  /* 0x000000290c367223 */ /* 0x000fe20000010036 */
[----:B------:R-:W-:Y:S01]  /*32780*/  IMAD.U32 R30, R128, 0x10000, RZ ;  /* 0x00010000801e7824 */ /* 0x000fe200078e00ff */
[----:B------:R-:W-:Y:S01]  /*32790*/  LOP3.LUT R28, R8, 0xffff0000, RZ, 0xc0, !PT ;  /* 0xffff0000081c7812 */ /* 0x000fe200078ec0ff */
[C---:B------:R-:W-:Y:S01]  /*327a0*/  IMAD.U32 R12, R125.reuse, 0x10000, RZ ;  /* 0x000100007d0c7824 */ /* 0x040fe200078e00ff */
[----:B------:R-:W-:Y:S01]  /*327b0*/  LOP3.LUT R125, R125, 0xffff0000, RZ, 0xc0, !PT ;  /* 0xffff00007d7d7812 */ /* 0x000fe200078ec0ff */
[C---:B------:R-:W-:Y:S01]  /*327c0*/  FFMA.FTZ R41, R11.reuse, R126, -R34 ;  /* 0x0000007e0b297223 */ /* 0x040fe20000010822 */
[----:B------:R-:W-:Y:S01]  /*327d0*/  FFMA.FTZ R55, R11, R122, R40 ;  /* 0x0000007a0b377223 */ /* 0x000fe20000010028 */
[----:B------:R-:W-:Y:S01]  /*327e0*/  FMUL.FTZ R34, R13, R30 ;  /* 0x0000001e0d227220 */ /* 0x000fe20000410000 */
[----:B------:R-:W-:Y:S01]  /*327f0*/  FMUL.FTZ R11, R36, R37 ;  /* 0x00000025240b7220 */ /* 0x000fe20000410000 */
[----:B------:R-:W-:-:S02]  /*32800*/  IMAD.U32 R9, R8, 0x10000, RZ ;  /* 0x0001000008097824 */ /* 0x000fc400078e00ff */
[-C--:B------:R-:W-:Y:S01]  /*32810*/  FMUL.FTZ R13, R13, R12.reuse ;  /* 0x0000000c0d0d7220 */ /* 0x080fe20000410000 */
[-C--:B------:R-:W-:Y:S01]  /*32820*/  FMUL.FTZ R39, R36, R125.reuse ;  /* 0x0000007d24277220 */ /* 0x080fe20000410000 */
[----:B------:R-:W-:Y:S01]  /*32830*/  FFMA.FTZ R125, R28, R125, -R11 ;  /* 0x0000007d1c7d7223 */ /* 0x000fe2000001080b */
[C---:B------:R-:W-:Y:S02]  /*32840*/  IMAD.U32 R15, R14.reuse, 0x10000, RZ ;  /* 0x000100000e0f7824 */ /* 0x040fe400078e00ff */
        /* <DEDUP_REMOVED lines=8> */
[----:B------:R-:W-:-:S02]  /*328d0*/  IMAD.U32 R8, R10, 0x10000, RZ ;  /* 0x000100000a087824 */ /* 0x000fc400078e00ff */
[C---:B------:R-:W-:Y:S01]  /*328e0*/  FMUL.FTZ R37, R15.reuse, R11 ;  /* 0x0000000b0f257220 */ /* 0x040fe20000410000 */
[----:B------:R-:W-:Y:S01]  /*328f0*/  FMUL.FTZ R12, R15, R9 ;  /* 0x000000090f0c7220 */ /* 0x000fe20000410000 */
[----:B------:R-:W-:Y:S01]  /*32900*/  LOP3.LUT R10, R10, 0xffff0000, RZ, 0xc0, !PT ;  /* 0xffff00000a0a7812 */ /* 0x000fe200078ec0ff */
        /* <DEDUP_REMOVED lines=18> */
.L_x_5234:
[----:B------:R-:W-:Y:S05]  /*32a30*/  BSYNC B3 ;  /* 0x0000000000037941 */ /* 0x000fea0003800000 */
.L_x_5233:
        /* <DEDUP_REMOVED lines=11> */
.L_x_5232:
[----:B------:R-:W-:Y:S05]  /*32af0*/  BSYNC B2 ;  /* 0x0000000000027941 */ /* 0x000fea0003800000 */
.L_x_5231:
        /* <DEDUP_REMOVED lines=10> */
[----:B------:R-:W-:Y:S01]  /*32ba0*/  SHF.R.S32.HI R14, RZ, 0x1f, R121 ;  /* 0x0000001fff0e7819 */ /* 0x000fe20000011479 */
[----:B------:R-:W-:Y:S01]  /*32bb0*/  IMAD.IADD R10, R100, 0x1, -R101 ;  /* 0x00000001640a7824 */ /* 0x000fe200078e0a65 */
[----:B------:R-:W-:Y:S02]  /*32bc0*/  R2UR UR6, R82 ;  /* 0x00000000520672ca */ /* 0x000fe400000e0000 */
[----:B------:R-:W-:Y:S02]  /*32bd0*/  LEA.HI R14, R14, R121, RZ, 0x3 ;  /* 0x000000790e0e7211 */ /* 0x000fe400078f18ff */
[----:B------:R-:W-:-:S03]  /*32be0*/  R2UR UR7, R83 ;  /* 0x00000000530772ca */ /* 0x000fc600000e0000 */
[----:B------:R-:W-:-:S05]  /*32bf0*/  IMAD.SHL.U32 R14, R14, 0x40, RZ ;  /* 0x000000400e0e7824 */ /* 0x000fca00078e00ff */
[----:B------:R-:W-:Y:S01]  /*32c00*/  LOP3.LUT R15, R14, 0xfffffe00, RZ, 0xc0, !PT ;  /* 0xfffffe000e0f7812 */ /* 0x000fe200078ec0ff */
[----:B------:R-:W-:Y:S01]  /*32c10*/  BSSY B3, `(.L_x_5237) ;  /* 0x000008b000037945 */ /* 0x000fe20003800000 */
[----:B--2---:R-:W-:-:S04]  /*32c20*/  LEA.HI R8, R8, R8, RZ, 0x1 ;  /* 0x0000000808087211 */ /* 0x004fc800078f08ff */
        /* <DEDUP_REMOVED lines=49> */
[----:B------:R-:W-:Y:S01]  /*32f40*/  SHF.R.U64 R50, R60, 0x10, R61 ;  /* 0x000000103c327819 */ /* 0x000fe2000000123d */
[----:B------:R-:W-:Y:S01]  /*32f50*/  IMAD.U32 R39, R15, 0x10000, RZ ;  /* 0x000100000f277824 */ /* 0x000fe200078e00ff */
[----:B------:R-:W-:Y:S01]  /*32f60*/  SHF.R.U32.HI R49, RZ, 0x10, R49 ;  /* 0x00000010ff317819 */ /* 0x000fe20000011631 */
[----:B------:R-:W-:Y:S01]  /*32f70*/  IMAD.U32 R34, R12, 0x10000, RZ ;  /* 0x000100000c227824 */ /* 0x000fe200078e00ff */
[----:B------:R-:W-:Y:S02]  /*32f80*/  SHF.R.U32.HI R61, RZ, 0x10, R61 ;  /* 0x00000010ff3d7819 */ /* 0x000fe4000001163d */
[----:B------:R-:W-:-:S02]  /*32f90*/  PRMT R116, R116, 0x5410, R49 ;  /* 0x0000541074747816 */ /* 0x000fc40000000031 */
[----:B------:R-:W-:Y:S02]  /*32fa0*/  PRMT R120, R120, 0x5410, R61 ;  /* 0x0000541078787816 */ /* 0x000fe4000000003d */
[----:B------:R-:W-:Y:S01]  /*32fb0*/  SHF.R.U32.HI R51, RZ, 0x10, R51 ;  /* 0x00000010ff337819 */ /* 0x000fe20000011633 */
[----:B------:R-:W-:Y:S01]  /*32fc0*/  IMAD.U32 R41, R116, 0x10000, RZ ;  /* 0x0001000074297824 */ /* 0x000fe200078e00ff */
[--C-:B------:R-:W-:Y:S02]  /*32fd0*/  SHF.R.U64 R48, R62, 0x10, R63.reuse ;  /* 0x000000103e307819 */ /* 0x100fe4000000123f */
[----:B------:R-:W-:Y:S01]  /*32fe0*/  PRMT R113, R113, 0x5410, R42 ;  /* 0x0000541071717816 */ /* 0x000fe2000000002a */
[----:B------:R-:W-:Y:S01]  /*32ff0*/  IMAD.U32 R42, R120, 0x10000, RZ ;  /* 0x00010000782a7824 */ /* 0x000fe200078e00ff */
[----:B------:R-:W-:Y:S02]  /*33000*/  SHF.R.U32.HI R63, RZ, 0x10, R63 ;  /* 0x00000010ff3f7819 */ /* 0x000fe4000001163f */
[----:B------:R-:W-:Y:S01]  /*33010*/  LOP3.LUT R38, R13, 0xffff0000, RZ, 0xc0, !PT ;  /* 0xffff00000d267812 */ /* 0x000fe200078ec0ff */
[CC--:B------:R-:W-:Y:S01]  /*33020*/  FMUL.FTZ R49, R37.reuse, R42.reuse ;  /* 0x0000002a25317220 */ /* 0x0c0fe20000410000 */
[----:B------:R-:W-:Y:S01]  /*33030*/  PRMT R114, R114, 0x5410, R51 ;  /* 0x0000541072727816 */ /* 0x000fe20000000033 */
[-C--:B------:R-:W-:Y:S01]  /*33040*/  FMUL.FTZ R51, R37, R41.reuse ;  /* 0x0000002925337220 */ /* 0x080fe20000410000 */
[----:B------:R-:W-:Y:S01]  /*33050*/  LOP3.LUT R43, R120, 0xffff0000, RZ, 0xc0, !PT ;  /* 0xffff0000782b7812 */ /* 0x000fe200078ec0ff */
[----:B------:R-:W-:Y:S01]  /*33060*/  FFMA.FTZ R49, R28, R41, -R49 ;  /* 0x000000291c317223 */ /* 0x000fe20000010831 */
[----:B------:R-:W-:Y:S01]  /*33070*/  PRMT R118, R118, 0x5410, R63 ;  /* 0x0000541076767816 */ /* 0x000fe2000000003f */
[----:B------:R-:W-:Y:S01]  /*33080*/  FFMA.FTZ R51, R28, R42, R51 ;  /* 0x0000002a1c337223 */ /* 0x000fe20000010033 */
[----:B------:R-:W-:Y:S01]  /*33090*/  LOP3.LUT R37, R116, 0xffff0000, RZ, 0xc0, !PT ;  /* 0xffff000074257812 */ /* 0x000fe200078ec0ff */
[----:B------:R-:W-:Y:S01]  /*330a0*/  FMUL.FTZ R53, R38, R43 ;  /* 0x0000002b26357220 */ /* 0x000fe20000410000 */
[----:B------:R-:W-:Y:S01]  /*330b0*/  LOP3.LUT R30, R9, 0xffff0000, RZ, 0xc0, !PT ;  /* 0xffff0000091e7812 */ /* 0x000fe200078ec0ff */
[----:B------:R-:W-:Y:S01]  /*330c0*/  IMAD.U32 R41, R118, 0x10000, RZ ;  /* 0x0001000076297824 */ /* 0x000fe200078e00ff */
[----:B------:R-:W-:Y:S01]  /*330d0*/  LOP3.LUT R36, R12, 0xffff0000, RZ, 0xc0, !PT ;  /* 0xffff00000c247812 */ /* 0x000fe200078ec0ff */
[----:B------:R-:W-:-:S02]  /*330e0*/  IMAD.U32 R28, R114, 0x10000, RZ ;  /* 0x00010000721c7824 */ /* 0x000fc400078e00ff */
[-C--:B------:R-:W-:Y:S01]  /*330f0*/  FMUL.FTZ R55, R38, R37.reuse ;  /* 0x0000002526377220 */ /* 0x080fe20000410000 */
[----:B------:R-:W-:Y:S01]  /*33100*/  PRMT R117, R117, 0x5410, R48 ;  /* 0x0000541075757816 */ /* 0x000fe20000000030 */
[----:B------:R-:W-:Y:S01]  /*33110*/  FFMA.FTZ R38, R30, R37, -R53 ;  /* 0x000000251e267223 */ /* 0x000fe20000010835 */
[----:B------:R-:W-:Y:S01]  /*33120*/  IMAD.U32 R12, R11, 0x10000, RZ ;  /* 0x000100000b0c7824 */ /* 0x000fe200078e00ff */
[----:B------:R-:W-:Y:S01]  /*33130*/  LOP3.LUT R40, R15, 0xffff0000, RZ, 0xc0, !PT ;  /* 0xffff00000f287812 */ /* 0x000fe200078ec0ff */
[----:B------:R-:W-:Y:S01]  /*33140*/  FMUL.FTZ R37, R39, R41 ;  /* 0x0000002927257220 */ /* 0x000fe20000410000 */
[----:B------:R-:W-:Y:S01]  /*33150*/  PRMT R115, R115, 0x5410, R52 ;  /* 0x0000541073737816 */ /* 0x000fe20000000034 */
[-C--:B------:R-:W-:Y:S01]  /*33160*/  FMUL.FTZ R48, R39, R28.reuse ;  /* 0x0000001c27307220 */ /* 0x080fe20000410000 */
[----:B------:R-:W-:Y:S01]  /*33170*/  LOP3.LUT R118, R118, 0xffff0000, RZ, 0xc0, !PT ;  /* 0xffff000076767812 */ /* 0x000fe200078ec0ff */
[----:B------:R-:W-:Y:S01]  /*33180*/  FFMA.FTZ R42, R30, R43, R55 ;  /* 0x0000002b1e2a7223 */ /* 0x000fe20000010037 */
[----:B------:R-:W-:Y:S01]  /*33190*/  PRMT R119, R119, 0x5410, R50 ;  /* 0x0000541077777816 */ /* 0x000fe20000000032 */
[----:B------:R-:W-:Y:S01]  /*331a0*/  FFMA.FTZ R39, R12, R28, -R37 ;  /* 0x0000001c0c277223 */ /* 0x000fe20000010825 */
[----:B------:R-:W-:Y:S01]  /*331b0*/  LOP3.LUT R114, R114, 0xffff0000, RZ, 0xc0, !PT ;  /* 0xffff000072727812 */ /* 0x000fe200078ec0ff */
[----:B------:R-:W-:Y:S01]  /*331c0*/  FFMA.FTZ R48, R12, R41, R48 ;  /* 0x000000290c307223 */ /* 0x000fe20000010030 */
[----:B------:R-:W-:Y:S01]  /*331d0*/  LOP3.LUT R13, R11, 0xffff0000, RZ, 0xc0, !PT ;  /* 0xffff00000b0d7812 */ /* 0x000fe200078ec0ff */
[----:B------:R-:W-:Y:S01]  /*331e0*/  FMUL.FTZ R30, R40, R118 ;  /* 0x00000076281e7220 */ /* 0x000fe20000410000 */
[----:B------:R-:W-:-:S02]  /*331f0*/  IMAD.U32 R12, R115, 0x10000, RZ ;  /* 0x00010000730c7824 */ /* 0x000fc400078e00ff */
[-C--:B------:R-:W-:Y:S01]  /*33200*/  FMUL.FTZ R40, R40, R114.reuse ;  /* 0x0000007228287220 */ /* 0x080fe20000410000 */
[----:B------:R-:W-:Y:S02]  /*33210*/  IMAD.U32 R28, R119, 0x10000, RZ ;  /* 0x00010000771c7824 */ /* 0x000fe400078e00ff */
[----:B------:R-:W-:Y:S01]  /*33220*/  FFMA.FTZ R114, R13, R114, -R30 ;  /* 0x000000720d727223 */ /* 0x000fe2000001081e */
[----:B------:R-:W-:Y:S01]  /*33230*/  IMAD.U32 R9, R8, 0x10000, RZ ;  /* 0x0001000008097824 */ /* 0x000fe200078e00ff */
[----:B------:R-:W-:Y:S01]  /*33240*/  LOP3.LUT R119, R119, 0xffff0000, RZ, 0xc0, !PT ;  /* 0xffff000077777812 */ /* 0x000fe200078ec0ff */
[C---:B------:R-:W-:Y:S01]  /*33250*/  FMUL.FTZ R37, R34.reuse, R12 ;  /* 0x0000000c22257220 */ /* 0x040fe20000410000 */
[----:B------:R-:W-:Y:S01]  /*33260*/  LOP3.LUT R115, R115, 0xffff0000, RZ, 0xc0, !PT ;  /* 0xffff000073737812 */ /* 0x000fe200078ec0ff */
[----:B------:R-:W-:Y:S01]  /*33270*/  FMUL.FTZ R30, R34, R28 ;  /* 0x0000001c221e7220 */ /* 0x000fe20000410000 */
[----:B------:R-:W-:Y:S01]  /*33280*/  LOP3.LUT R8, R8, 0xffff0000, RZ, 0xc0, !PT ;  /* 0xffff000008087812 */ /* 0x000fe200078ec0ff */
[----:B------:R-:W-:Y:S01]  /*33290*/  FFMA.FTZ R41, R13, R118, R40 ;  /* 0x000000760d297223 */ /* 0x000fe20000010028 */
[----:B------:R-:W-:Y:S01]  /*332a0*/  FFMA.FTZ R37, R9, R28, R37 ;  /* 0x0000001c09257223 */ /* 0x000fe20000010025 */
[----:B------:R-:W-:-:S02]  /*332b0*/  IMAD.U32 R15, R14, 0x10000, RZ ;  /* 0x000100000e0f7824 */ /* 0x000fc400078e00ff */
[----:B------:R-:W-:Y:S01]  /*332c0*/  FMUL.FTZ R13, R36, R119 ;  /* 0x00000077240d7220 */ /* 0x000fe20000410000 */
[----:B------:R-:W-:Y:S01]  /*332d0*/  FFMA.FTZ R30, R9, R12, -R30 ;  /* 0x0000000c091e7223 */ /* 0x000fe2000001081e */
[----:B------:R-:W-:Y:S01]  /*332e0*/  IMAD.U32 R28, R117, 0x10000, RZ ;  /* 0x00010000751c7824 */ /* 0x000fe200078e00ff */
[----:B------:R-:W-:Y:S01]  /*332f0*/  LOP3.LUT R14, R14, 0xffff0000, RZ, 0xc0, !PT ;  /* 0xffff00000e0e7812 */ /* 0x000fe200078ec0ff */
[-C--:B------:R-:W-:Y:S01]  /*33300*/  FMUL.FTZ R9, R36, R115.reuse ;  /* 0x0000007324097220 */ /* 0x080fe20000410000 */
[----:B------:R-:W-:Y:S01]  /*33310*/  IMAD.U32 R12, R113, 0x10000, RZ ;  /* 0x00010000710c7824 */ /* 0x000fe200078e00ff */
[----:B------:R-:W-:Y:S01]  /*33320*/  LOP3.LUT R117, R117, 0xffff0000, RZ, 0xc0, !PT ;  /* 0xffff000075757812 */ /* 0x000fe200078ec0ff */
[----:B------:R-:W-:Y:S01]  /*33330*/  FFMA.FTZ R13, R8, R115, -R13 ;  /* 0x00000073080d7223 */ /* 0x000fe2000001080d */
[----:B------:R-:W-:Y:S01]  /*33340*/  LOP3.LUT R113, R113, 0xffff0000, RZ, 0xc0, !PT ;  /* 0xffff000071717812 */ /* 0x000fe200078ec0ff */
[----:B------:R-:W-:Y:S02]  /*33350*/  IMAD.U32 R11, R10, 0x10000, RZ ;  /* 0x000100000a0b7824 */ /* 0x000fe400078e00ff */
        /* <DEDUP_REMOVED lines=22> */
.L_x_5238:
[----:B------:R-:W-:Y:S05]  /*334c0*/  BSYNC B3 ;  /* 0x0000000000037941 */ /* 0x000fea0003800000 */
.L_x_5237:
        /* <DEDUP_REMOVED lines=11> */
.L_x_5236:
[----:B------:R-:W-:Y:S05]  /*33580*/  BSYNC B2 ;  /* 0x0000000000027941 */ /* 0x000fea0003800000 */
.L_x_5235:
[----:B------:R-:W-:Y:S02]  /*33590*/  R2UR UR4, R82 ;  /* 0x00000000520472ca */ /* 0x000fe400000e0000 */
[----:B------:R-:W-:-:S13]  /*335a0*/  R2UR UR5, R83 ;  /* 0x00000000530572ca */ /* 0x000fda00000e0000 */
[----:B------:R-:W2:Y:S02]  /*335b0*/  LD.E.U8 R92, desc[UR4][R92.64] ;  /* 0x000000045c5c7980 */ /* 0x000ea4000c101100 */
[----:B--2---:R-:W-:-:S13]  /*335c0*/  LOP3.LUT P0, RZ, R92, 0x4, RZ, 0xc0, !PT ;  /* 0x000000045cff7812 */ /* 0x004fda000780c0ff */
[----:B------:R-:W-:Y:S05]  /*335d0*/  @!P0 BRA `(.L_x_5188) ;  /* 0x0000001400b48947 */ /* 0x000fea0003800000 */
[----:B------:R-:W-:Y:S02]  /*335e0*/  R2UR UR4, R82 ;  /* 0x00000000520472ca */ /* 0x000fe400000e0000 */
[----:B------:R-:W-:-:S13]  /*335f0*/  R2UR UR5, R83 ;  /* 0x00000000530572ca */ /* 0x000fda00000e0000 */
[----:B------:R-:W2:Y:S01]  /*33600*/  LD.E R90, desc[UR4][R90.64+0x4] ;  /* 0x000004045a5a7980 */ /* 0x000ea2000c101900 */
[----:B-1----:R-:W-:Y:S01]  /*33610*/  VIADD R31, R104, 0x40 ;  /* 0x00000040681f7836 */ /* 0x002fe20000000000 */
[----:B------:R-:W-:Y:S01]  /*33620*/  SHF.R.S32.HI R14, RZ, 0x1f, R121 ;  /* 0x0000001fff0e7819 */ /* 0x000fe20000011479 */
[----:B------:R-:W-:Y:S01]  /*33630*/  IMAD.SHL.U32 R11, R121, 0x40, RZ ;  /* 0x00000040790b7824 */ /* 0x000fe200078e00ff */
[----:B------:R-:W-:Y:S02]  /*33640*/  R2UR UR6, R82 ;  /* 0x00000000520672ca */ /* 0x000fe400000e0000 */
[----:B------:R-:W-:Y:S02]  /*33650*/  LEA.HI R14, R14, R121, RZ, 0x3 ;  /* 0x000000790e0e7211 */ /* 0x000fe400078f18ff */
[----:B------:R-:W-:Y:S02]  /*33660*/  LOP3.LUT R11, R11, 0x1c0, RZ, 0xc0, !PT ;  /* 0x000001c00b0b7812 */ /* 0x000fe400078ec0ff */
[----:B------:R-:W-:Y:S01]  /*33670*/  R2UR UR7, R83 ;  /* 0x00000000530772ca */ /* 0x000fe200000e0000 */
[----:B------:R-:W-:Y:S01]  /*33680*/  IMAD.SHL.U32 R14, R14, 0x40, RZ ;  /* 0x000000400e0e7824 */ /* 0x000fe200078e00ff */
[----:B------:R-:W-:-:S04]  /*33690*/  SHF.R.U32.HI R15, RZ, 0x3, R11 ;  /* 0x00000003ff0f7819 */ /* 0x000fc8000001160b */
[----:B------:R-:W-:Y:S01]  /*336a0*/  LOP3.LUT R13, R14, 0xfffffe00, RZ, 0xc0, !PT ;  /* 0xfffffe000e0d7812 */ /* 0x000fe200078ec0ff */
[----:B------:R-:W-:Y:S01]  /*336b0*/  BSSY B2, `(.L_x_5239) ;  /* 0x0000085000027945 */ /* 0x000fe20003800000 */
[----:B--2---:R-:W-:-:S04]  /*336c0*/  LEA.HI R8, R90, R90, RZ, 0x1 ;  /* 0x0000005a5a087211 */ /* 0x004fc800078f08ff */
[----:B------:R-:W-:-:S04]  /*336d0*/  SHF.R.S32.HI R28, RZ, 0x1, R8 ;  /* 0x00000001ff1c7819 */ /* 0x000fc80000011408 */
[----:B------:R-:W-:-:S04]  /*336e0*/  ISETP.GE.AND P0, PT, R31, R28, PT ;  /* 0x0000001c1f00720c */ /* 0x000fc80003f06270 */
[----:B------:R-:W-:-:S05]  /*336f0*/  SEL R8, R28, RZ, P0 ;  /* 0x000000ff1c087207 */ /* 0x000fca0000000000 */
[----:B------:R-:W-:-:S04]  /*33700*/  IMAD.IADD R8, R31, 0x1, R8 ;  /* 0x000000011f087824 */ /* 0x000fc800078e0208 */
[----:B------:R-:W-:Y:S01]  /*33710*/  @P0 IMAD.IADD R101, R100, 0x1, -R101 ;  /* 0x0000000164650824 */ /* 0x000fe200078e0a65 */
[----:B------:R-:W-:-:S04]  /*33720*/  SHF.R.S32.HI R9, RZ, 0x1f, R8 ;  /* 0x0000001fff097819 */ /* 0x000fc80000011408 */
[----:B------:R-:W-:Y:S02]  /*33730*/  SHF.R.S32.HI R12, RZ, 0x1f, R101 ;  /* 0x0000001fff0c7819 */ /* 0x000fe40000011465 */
[CC--:B------:R-:W-:Y:S02]  /*33740*/  LEA.HI R10, R9.reuse, R8.reuse, RZ, 0x3 ;  /* 0x00000008090a7211 */ /* 0x0c0fe400078f18ff */
[----:B------:R-:W-:Y:S02]  /*33750*/  LEA.HI R101, R12, R101, RZ, 0x4 ;  /* 0x000000650c657211 */ /* 0x000fe400078f20ff */
[----:B------:R-:W-:Y:S02]  /*33760*/  SHF.R.S32.HI R30, RZ, 0x3, R10 ;  /* 0x00000003ff1e7819 */ /* 0x000fe4000001140a */
[----:B------:R-:W-:Y:S02]  /*33770*/  LEA.HI R8, R9, R8, RZ, 0x6 ;  /* 0x0000000809087211 */ /* 0x000fe400078f30ff */
[----:B------:R-:W-:-:S02]  /*33780*/  LEA.HI.SX32 R101, R101, R30, 0x1c ;  /* 0x0000001e65657211 */ /* 0x000fc400078fe2ff */
[----:B------:R-:W-:Y:S02]  /*33790*/  SHF.R.S32.HI R8, RZ, 0x6, R8 ;  /* 0x00000006ff087819 */ /* 0x000fe40000011408 */
[----:B------:R-:W-:Y:S01]  /*337a0*/  SHF.R.S32.HI R12, RZ, 0x1f, R101 ;  /* 0x0000001fff0c7819 */ /* 0x000fe20000011465 */
[----:B------:R-:W-:Y:S01]  /*337b0*/  IMAD.SHL.U32 R29, R101, 0x8, RZ ;  /* 0x00000008651d7824 */ /* 0x000fe200078e00ff */
[----:B------:R-:W-:Y:S01]  /*337c0*/  LOP3.LUT R10, R11, 0x38, R10, 0xf8, !PT ;  /* 0x000000380b0a7812 */ /* 0x000fe200078ef80a */
[----:B------:R-:W-:Y:S01]  /*337d0*/  IMAD R8, R8, 0x1800, R13 ;  /* 0x0000180008087824 */ /* 0x000fe200078e020d */
[----:B------:R-:W-:Y:S02]  /*337e0*/  LEA.HI R12, R12, R101, RZ, 0x3 ;  /* 0x000000650c0c7211 */ /* 0x000fe400078f18ff */
[----:B------:R-:W-:Y:S02]  /*337f0*/  LOP3.LUT R9, R10, R15, RZ, 0x3c, !PT ;  /* 0x0000000f0a097212 */ /* 0x000fe400078e3cff */
[----:B------:R-:W-:-:S02]  /*33800*/  SHF.R.S32.HI R12, RZ, 0x3, R12 ;  /* 0x00000003ff0c7819 */ /* 0x000fc4000001140c */
[----:B------:R-:W-:Y:S01]  /*33810*/  LOP3.LUT R11, R11, 0x38, R29, 0xf8, !PT ;  /* 0x000000380b0b7812 */ /* 0x000fe200078ef81d */
[----:B------:R-:W-:Y:S02]  /*33820*/  IMAD.IADD R9, R8, 0x1, R9 ;  /* 0x0000000108097824 */ /* 0x000fe400078e0209 */
[----:B------:R-:W-:Y:S01]  /*33830*/  IMAD R12, R12, 0x1800, R13 ;  /* 0x000018000c0c7824 */ /* 0x000fe200078e020d */
[----:B------:R-:W-:Y:S02]  /*33840*/  LOP3.LUT R11, R11, R15, RZ, 0x3c, !PT ;  /* 0x0000000f0b0b7212 */ /* 0x000fe400078e3cff */
[----:B------:R-:W-:-:S03]  /*33850*/  IADD3 R9, P0, R102, R9, RZ ;  /* 0x0000000966097210 */ /* 0x000fc60007f1e0ff */
[----:B------:R-:W-:Y:S02]  /*33860*/  IMAD.IADD R11, R12, 0x1, R11 ;  /* 0x000000010c0b7824 */ /* 0x000fe400078e020b */
[--C-:B------:R-:W-:Y:S01]  /*33870*/  IMAD.X R10, RZ, RZ, R103.reuse, P0 ;  /* 0x000000ffff0a7224 */ /* 0x100fe200000e0667 */
[C---:B------:R-:W-:Y:S02]  /*33880*/  LEA R8, P0, R9.reuse, R94, 0x1 ;  /* 0x0000005e09087211 */ /* 0x040fe400078008ff */
[----:B------:R-:W-:Y:S02]  /*33890*/  IADD3 R11, P1, R102, R11, RZ ;  /* 0x0000000b660b7210 */ /* 0x000fe40007f3e0ff */
[----:B------:R-:W-:Y:S02]  /*338a0*/  LEA.HI.X R9, R9, R95, R10, 0x1, P0 ;  /* 0x0000005f09097211 */ /* 0x000fe400000f0c0a */
[----:B------:R-:W-:Y:S01]  /*338b0*/  ISETP.GE.AND P0, PT, R31, R28, PT ;  /* 0x0000001c1f00720c */ /* 0x000fe20003f06270 */
[----:B------:R-:W-:Y:S01]  /*338c0*/  IMAD.X R103, RZ, RZ, R103, P1 ;  /* 0x000000ffff677224 */ /* 0x000fe200008e0667 */
[----:B------:R-:W-:-:S04]  /*338d0*/  LEA R12, P1, R11, R94, 0x1 ;  /* 0x0000005e0b0c7211 */ /* 0x000fc800078208ff */
[----:B------:R-:W-:Y:S01]  /*338e0*/  LEA.HI.X R13, R11, R95, R103, 0x1, P1 ;  /* 0x0000005f0b0d7211 */ /* 0x000fe200008f0c67 */
[----:B------:R-:W-:Y:S01]  /*338f0*/  IMAD.SHL.U32 R49, R30, 0x8, RZ ;  /* 0x000000081e317824 */ /* 0x000fe200078e00ff */
[----:B------:R-:W5:Y:S04]  /*33900*/  LD.E.128 R8, desc[UR4][R8.64] ;  /* 0x0000000408087980 */ /* 0x000f68000c101d00 */
[----:B------:R-:W5:Y:S01]  /*33910*/  LD.E.128 R12, desc[UR6][R12.64] ;  /* 0x000000060c0c7980 */ /* 0x000f62000c101d00 */
[----:B------:R-:W-:Y:S01]  /*33920*/  IADD3 R51, P1, R49, R88, RZ ;  /* 0x0000005831337210 */ /* 0x000fe20007f3e0ff */
        /* <DEDUP_REMOVED lines=9> */
[----:B------:R-:W-:Y:S02]  /*339c0*/  PRMT R112, R112, 0x5410, R57 ;  /* 0x0000541070707816 */ /* 0x000fe40000000039 */
[----:B------:R-:W-:-:S02]  /*339d0*/  PRMT R108, R108, 0x5410, R45 ;  /* 0x000054106c6c7816 */ /* 0x000fc4000000002d */
        /* <DEDUP_REMOVED lines=21> */
[-C--:B------:R-:W-:Y:S01]  /*33b30*/  FMUL.FTZ R35, R35, R108.reuse ;  /* 0x0000006c23237220 */ /* 0x080fe20000410000 */
[----:B------:R-:W-:Y:S01]  /*33b40*/  LOP3.LUT R110, R110, 0xffff0000, RZ, 0xc0, !PT ;  /* 0xffff00006e6e7812 */ /* 0x000fe200078ec0ff */
[-C--:B------:R-:W-:Y:S01]  /*33b50*/  FMUL.FTZ R36, R36, R39.reuse ;  /* 0x0000002724247220 */ /* 0x080fe20000410000 */
[----:B------:R-:W-:Y:S01]  /*33b60*/  LOP3.LUT R33, R12, 0xffff0000, RZ, 0xc0, !PT ;  /* 0xffff00000c217812 */ /* 0x000fe200078ec0ff */
[----:B------:R-:W-:Y:S01]  /*33b70*/  IMAD.U32 R12, R11, 0x10000, RZ ;  /* 0x000100000b0c7824 */ /* 0x000fe200078e00ff */
[----:B------:R-:W-:Y:S01]  /*33b80*/  PRMT R111, R111, 0x5410, R40 ;  /* 0x000054106f6f7816 */ /* 0x000fe20000000028 */
[C---:B------:R-:W-:Y:S01]  /*33b90*/  FFMA.FTZ R47, R30.reuse, R108, -R47 ;  /* 0x0000006c1e2f7223 */ /* 0x040fe2000001082f */
[----:B------:R-:W-:Y:S01]  /*33ba0*/  PRMT R105, R105, 0x5410, R44 ;  /* 0x0000541069697816 */ /* 0x000fe2000000002c */
[----:B------:R-:W-:Y:S01]  /*33bb0*/  FFMA.FTZ R112, R30, R112, R35 ;  /* 0x000000701e707223 */ /* 0x000fe20000010023 */
[----:B------:R-:W-:Y:S01]  /*33bc0*/  LOP3.LUT R106, R106, 0xffff0000, RZ, 0xc0, !PT ;  /* 0xffff00006a6a7812 */ /* 0x000fe200078ec0ff */
[----:B------:R-:W-:Y:S01]  /*33bd0*/  FMUL.FTZ R30, R37, R110 ;  /* 0x0000006e251e7220 */ /* 0x000fe20000410000 */
[----:B------:R-:W-:Y:S01]  /*33be0*/  LOP3.LUT R13, R11, 0xffff0000, RZ, 0xc0, !PT ;  /* 0xffff00000b0d7812 */ /* 0x000fe200078ec0ff */
[C---:B------:R-:W-:Y:S01]  /*33bf0*/  FFMA.FTZ R41, R12.reuse, R39, -R41 ;  /* 0x000000270c297223 */ /* 0x040fe20000010829 */
[----:B------:R-:W-:Y:S01]  /*33c00*/  FFMA.FTZ R43, R12, R43, R36 ;  /* 0x0000002b0c2b7223 */ /* 0x000fe20000010024 */
[----:B------:R-:W-:-:S02]  /*33c10*/  IMAD.U32 R28, R111, 0x10000, RZ ;  /* 0x000100006f1c7824 */ /* 0x000fc400078e00ff */
[-C--:B------:R-:W-:Y:S01]  /*33c20*/  FMUL.FTZ R36, R37, R106.reuse ;  /* 0x0000006a25247220 */ /* 0x080fe20000410000 */
[----:B------:R-:W-:Y:S02]  /*33c30*/  IMAD.U32 R12, R105, 0x10000, RZ ;  /* 0x00010000690c7824 */ /* 0x000fe400078e00ff */
[----:B------:R-:W-:Y:S01]  /*33c40*/  FFMA.FTZ R106, R13, R106, -R30 ;  /* 0x0000006a0d6a7223 */ /* 0x000fe2000001081e */
[----:B------:R-:W-:Y:S01]  /*33c50*/  FMUL.FTZ R30, R31, R28 ;  /* 0x0000001c1f1e7220 */ /* 0x000fe20000410000 */
[----:B------:R-:W-:Y:S01]  /*33c60*/  IMAD.U32 R9, R8, 0x10000, RZ ;  /* 0x0001000008097824 */ /* 0x000fe200078e00ff */
[----:B------:R-:W-:Y:S01]  /*33c70*/  PRMT R109, R109, 0x5410, R38 ;  /* 0x000054106d6d7816 */ /* 0x000fe20000000026 */
[----:B------:R-:W-:Y:S01]  /*33c80*/  FMUL.FTZ R31, R31, R12 ;  /* 0x0000000c1f1f7220 */ /* 0x000fe20000410000 */
[----:B------:R-:W-:Y:S01]  /*33c90*/  PRMT R107, R107, 0x5410, R42 ;  /* 0x000054106b6b7816 */ /* 0x000fe2000000002a */
[----:B------:R-:W-:Y:S01]  /*33ca0*/  IMAD.U32 R15, R14, 0x10000, RZ ;  /* 0x000100000e0f7824 */ /* 0x000fe200078e00ff */
[----:B------:R-:W-:Y:S01]  /*33cb0*/  LOP3.LUT R111, R111, 0xffff0000, RZ, 0xc0, !PT ;  /* 0xffff00006f6f7812 */ /* 0x000fe200078ec0ff */
[C---:B------:R-:W-:Y:S01]  /*33cc0*/  FFMA.FTZ R31, R9.reuse, R28, R31 ;  /* 0x0000001c091f7223 */ /* 0x040fe2000001001f */
[----:B------:R-:W-:Y:S01]  /*33cd0*/  FFMA.FTZ R30, R9, R12, -R30 ;  /* 0x0000000c091e7223 */ /* 0x000fe2000001081e */
[----:B------:R-:W-:Y:S01]  /*33ce0*/  IMAD.U32 R28, R109, 0x10000, RZ ;  /* 0x000100006d1c7824 */ /* 0x000fe200078e00ff */
[----:B------:R-:W-:Y:S01]  /*33cf0*/  LOP3.LUT R8, R8, 0xffff0000, RZ, 0xc0, !PT ;  /* 0xffff000008087812 */ /* 0x000fe200078ec0ff */
[----:B------:R-:W-:Y:S01]  /*33d00*/  FFMA.FTZ R110, R13, R110, R36 ;  /* 0x0000006e0d6e7223 */ /* 0x000fe20000010024 */
[----:B------:R-:W-:Y:S01]  /*33d10*/  LOP3.LUT R14, R14, 0xffff0000, RZ, 0xc0, !PT ;  /* 0xffff00000e0e7812 */ /* 0x000fe200078ec0ff */
[----:B------:R-:W-:Y:S01]  /*33d20*/  IMAD.U32 R12, R107, 0x10000, RZ ;  /* 0x000100006b0c7824 */ /* 0x000fe200078e00ff */
[----:B------:R-:W-:Y:S01]  /*33d30*/  LOP3.LUT R105, R105, 0xffff0000, RZ, 0xc0, !PT ;  /* 0xffff000069697812 */ /* 0x000fe200078ec0ff */
[----:B------:R-:W-:Y:S01]  /*33d40*/  FMUL.FTZ R13, R33, R111 ;  /* 0x0000006f210d7220 */ /* 0x000fe20000410000 */
[----:B------:R-:W-:Y:S01]  /*33d50*/  LOP3.LUT R109, R109, 0xffff0000, RZ, 0xc0, !PT ;  /* 0xffff00006d6d7812 */ /* 0x000fe200078ec0ff */
[C---:B------:R-:W-:Y:S01]  /*33d60*/  IMAD.U32 R11, R10.reuse, 0x10000, RZ ;  /* 0x000100000a0b7824 */ /* 0x040fe200078e00ff */
[----:B------:R-:W-:Y:S01]  /*33d70*/  LOP3.LUT R107, R107, 0xffff0000, RZ, 0xc0, !PT ;  /* 0xffff00006b6b7812 */ /* 0x000fe200078ec0ff */
[-C--:B------:R-:W-:Y:S01]  /*33d80*/  FMUL.FTZ R33, R33, R105.reuse ;  /* 0x0000006921217220 */ /* 0x080fe20000410000 */
[----:B------:R-:W-:Y:S01]  /*33d90*/  LOP3.LUT R10, R10, 0xffff0000, RZ, 0xc0, !PT ;  /* 0xffff00000a0a7812 */ /* 0x000fe200078ec0ff */
[----:B------:R-:W-:Y:S01]  /*33da0*/  FFMA.FTZ R13, R8, R105, -R13 ;  /* 0x00000069080d7223 */ /* 0x000fe2000001080d */
[C---:B------:R-:W-:Y:S01]  /*33db0*/  FMUL.FTZ R36, R15.reuse, R28 ;  /* 0x0000001c0f247220 */ /* 0x040fe20000410000 */
[C---:B------:R-:W-:Y:S01]  /*33dc0*/  FMUL.FTZ R9, R14.reuse, R109 ;  /* 0x0000006d0e097220 */ /* 0x040fe20000410000 */
[-C--:B------:R-:W-:Y:S01]  /*33dd0*/  FMUL.FTZ R15, R15, R12.reuse ;  /* 0x0000000c0f0f7220 */ /* 0x080fe20000410000 */
[----:B------:R-:W-:Y:S01]  /*33de0*/  FMUL.FTZ R14, R14, R107 ;  /* 0x0000006b0e0e7220 */ /* 0x000fe20000410000 */
[----:B------:R-:W-:Y:S01]  /*33df0*/  FFMA.FTZ R8, R8, R111, R33 ;  /* 0x0000006f08087223 */ /* 0x000fe20000010021 */
        /* <DEDUP_REMOVED lines=16> */
.L_x_5240:
[----:B------:R-:W-:Y:S05]  /*33f00*/  BSYNC B2 ;  /* 0x0000000000027941 */ /* 0x000fea0003800000 */
.L_x_5239:
[----:B------:R-:W-:Y:S02]  /*33f10*/  LEA.HI.X.SX32 R49, R49, R32, 0x1, P1 ;  /* 0x0000002031317211 */ /* 0x000fe400008f0eff */
[----:B------:R-:W-:Y:S02]  /*33f20*/  LEA R30, P0, R51, R84, 0x1 ;  /* 0x00000054331e7211 */ /* 0x000fe400078008ff */
[----:B------:R-:W-:Y:S02]  /*33f30*/  R2UR UR4, R82 ;  /* 0x00000000520472ca */ /* 0x000fe400000e0000 */
[----:B------:R-:W-:Y:S02]  /*33f40*/  R2UR UR5, R83 ;  /* 0x00000000530572ca */ /* 0x000fe400000e0000 */
[----:B------:R-:W-:Y:S02]  /*33f50*/  LEA.HI.X R31, R51, R85, R49, 0x1, P0 ;  /* 0x00000055331f7211 */ /* 0x000fe400000f0c31 */
[----:B------:R-:W-:-:S09]  /*33f60*/  ISETP.GE.AND P0, PT, R29, R100, PT ;  /* 0x000000641d00720c */ /* 0x000fd20003f06270 */
[----:B-----5:R1:W-:Y:S04]  /*33f70*/  ST.E.128 desc[UR4][R30.64], R8 ;  /* 0x000000081e007985 */ /* 0x0203e8000c101d04 */
[----:B------:R-:W-:Y:S05]  /*33f80*/  @P0 BRA `(.L_x_5188) ;  /* 0x0000000c00480947 */ /* 0x000fea0003800000 */
[----:B------:R-:W-:Y:S02]  /*33f90*/  IADD3 R89, P0, R29, R88, RZ ;  /* 0x000000581d597210 */ /* 0x000fe40007f1e0ff */
[----:B------:R-:W-:Y:S02]  /*33fa0*/  R2UR UR4, R82 ;  /* 0x00000000520472ca */ /* 0x000fe400000e0000 */
[----:B------:R-:W-:Y:S02]  /*33fb0*/  R2UR UR5, R83 ;  /* 0x00000000530572ca */ /* 0x000fe400000e0000 */
[----:B------:R-:W-:Y:S02]  /*33fc0*/  LEA.HI.X.SX32 R29, R29, R32, 0x1, P0 ;  /* 0x000000201d1d7211 */ /* 0x000fe400000f0eff */
[----:B-1----:R-:W-:-:S04]  /*33fd0*/  LEA R8, P0, R89, R84, 0x1 ;  /* 0x0000005459087211 */ /* 0x002fc800078008ff */
[----:B------:R-:W-:-:S05]  /*33fe0*/  LEA.HI.X R9, R89, R85, R29, 0x1, P0 ;  /* 0x0000005559097211 */ /* 0x000fca00000f0c1d */
[----:B------:R1:W-:Y:S01]  /*33ff0*/  ST.E.128 desc[UR4][R8.64], R12 ;  /* 0x0000000c08007985 */ /* 0x0003e2000c101d04 */
[----:B------:R-:W-:Y:S05]  /*34000*/  BRA `(.L_x_5188) ;  /* 0x0000000c00287947 */ /* 0x000fea0003800000 */
.L_x_5154:
[----:B------:R-:W2:Y:S01]  /*34010*/  LDL.64 R8, [R80+0x10] ;  /* 0x0000100050087983 */ /* 0x000ea20000100a00 */
[----:B------:R-:W-:Y:S02]  /*34020*/  R2UR UR4, R82 ;  /* 0x00000000520472ca */ /* 0x000fe400000e0000 */
[----:B------:R-:W-:Y:S01]  /*34030*/  R2UR UR5, R83 ;  /* 0x00000000530572ca */ /* 0x000fe200000e0000 */
[----:B------:R0:W5:Y:S04]  /*34040*/  LDL R10, [R81] ;  /* 0x00000000510a7983 */ /* 0x0001680000100800 */
[----:B------:R0:W5:Y:S08]  /*34050*/  LDL R11, [R81+0x4] ;  /* 0x00000400510b7983 */ /* 0x0001700000100800 */
[----:B--2---:R-:W2:Y:S01]  /*34060*/  LD.E R12, desc[UR4][R8.64+0x1c] ;  /* 0x00001c04080c7980 */ /* 0x004ea2000c101900 */
[----:B------:R-:W-:Y:S01]  /*34070*/  BSSY B2, `(.L_x_5241) ;  /* 0x0000005000027945 */ /* 0x000fe20003800000 */
[----:B--2---:R-:W-:-:S04]  /*34080*/  LOP3.LUT R12, R12, 0x1, RZ, 0xfc, !PT ;  /* 0x000000010c0c7812 */ /* 0x004fc800078efcff */
[----:B------:R-:W-:-:S13]  /*34090*/  ISETP.NE.AND P0, PT, R12, 0x3, PT ;  /* 0x000000030c00780c */ /* 0x000fda0003f05270 */
[----:B0-----:R-:W-:Y:S05]  /*340a0*/  @!P0 BRA `(.L_x_5242) ;  /* 0x0000000000048947 */ /* 0x001fea0003800000 */
[----:B------:R-:W-:Y:S01]  /*340b0*/  BPT.TRAP 0x1 ;  /* 0x000000040000795c */ /* 0x000fe20000300000 */
.L_x_5242:
[----:B------:R-:W-:Y:S05]  /*340c0*/  BSYNC B2 ;  /* 0x0000000000027941 */ /* 0x000fea0003800000 */
.L_x_5241:
        /* <DEDUP_REMOVED lines=9> */
.L_x_5268:
[----:B------:R-:W-:Y:S05]  /*34160*/  BSYNC B2 ;  /* 0x0000000000027941 */ /* 0x000fea0003800000 */
.L_x_5243:
[----:B------:R-:W2:Y:S04]  /*34170*/  LDL.64 R12, [R80] ;  /* 0x00000000500c7983 */ /* 0x000ea80000100a00 */
[----:B------:R-:W3:Y:S04]  /*34180*/  LDL.64 R8, [R80+0x18] ;  /* 0x0000180050087983 */ /* 0x000ee80000100a00 */
[----:B------:R-:W4:Y:S04]  /*34190*/  LDL.64 R32, [R80+0x30] ;  /* 0x0000300050207983 */ /* 0x000f280000100a00 */
[----:B0-----:R-:W4:Y:S01]  /*341a0*/  LDL.64 R10, [R80+0x20] ;  /* 0x00002000500a7983 */ /* 0x001f220000100a00 */
[----:B------:R-:W-:-:S02]  /*341b0*/  R2UR UR8, R82 ;  /* 0x00000000520872ca */ /* 0x000fc400000e0000 */
[C---:B------:R-:W-:Y:S01]  /*341c0*/  R2UR UR9, R83.reuse ;  /* 0x00000000530972ca */ /* 0x040fe200000e0000 */
[----:B------:R-:W4:Y:S01]  /*341d0*/  LDL R37, [R81] ;  /* 0x0000000051257983 */ /* 0x000f220000100800 */
[C---:B------:R-:W-:Y:S02]  /*341e0*/  R2UR UR4, R82.reuse ;  /* 0x00000000520472ca */ /* 0x040fe400000e0000 */
[C---:B------:R-:W-:Y:S01]  /*341f0*/  R2UR UR5, R83.reuse ;  /* 0x00000000530572ca */ /* 0x040fe200000e0000 */
[----:B------:R-:W5:Y:S01]  /*34200*/  LDL.64 R14, [R80+0x38] ;  /* 0x00003800500e7983 */ /* 0x000f620000100a00 */
[C---:B------:R-:W-:Y:S02]  /*34210*/  R2UR UR10, R82.reuse ;  /* 0x00000000520a72ca */ /* 0x040fe400000e0000 */
[----:B------:R-:W-:Y:S02]  /*34220*/  R2UR UR11, R83 ;  /* 0x00000000530b72ca */ /* 0x000fe400000e0000 */
[----:B------:R-:W-:-:S02]  /*34230*/  R2UR UR6, R82 ;  /* 0x00000000520672ca */ /* 0x000fc400000e0000 */
[C---:B------:R-:W-:Y:S02]  /*34240*/  R2UR UR7, R83.reuse ;  /* 0x00000000530772ca */ /* 0x040fe400000e0000 */
[----:B------:R-:W-:Y:S02]  /*34250*/  R2UR UR12, R82 ;  /* 0x00000000520c72ca */ /* 0x000fe400000e0000 */
[----:B------:R-:W-:Y:S01]  /*34260*/  R2UR UR13, R83 ;  /* 0x00000000530d72ca */ /* 0x000fe200000e0000 */
[----:B--2---:R0:W2:Y:S04]  /*34270*/  LD.E R12, desc[UR8][R12.64] ;  /* 0x000000080c0c7980 */ /* 0x0040a8000c101900 */
[----:B---3--:R-:W3:Y:S04]  /*34280*/  LD.E R36, desc[UR4][R8.64] ;  /* 0x0000000408247980 */ /* 0x008ee8000c101900 */
[----:B----4-:R-:W4:Y:S04]  /*34290*/  LD.E R40, desc[UR10][R32.64] ;  /* 0x0000000a20287980 */ /* 0x010f28000c101900 */
[----:B------:R-:W4:Y:S04]  /*342a0*/  LD.E.64 R28, desc[UR6][R10.64+0x10] ;  /* 0x000010060a1c7980 */ /* 0x000f28000c101b00 */
[----:B------:R1:W4:Y:S01]  /*342b0*/  LD.E.64 R38, desc[UR12][R8.64+0x8] ;  /* 0x0000080c08267980 */ /* 0x000322000c101b00 */
[----:B------:R-:W-:Y:S01]  /*342c0*/  IMAD R41, R37, 0x4800, RZ ;  /* 0x0000480025297824 */ /* 0x000fe200078e02ff */
[----:B------:R-:W-:Y:S02]  /*342d0*/  BSSY B2, `(.L_x_5245) ;  /* 0x0000055000027945 */ /* 0x000fe40003800000 */
[----:B------:R2:W5:Y:S02]  /*342e0*/  LD.E.64 R30, desc[UR4][R10.64+0x8] ;  /* 0x000008040a1e7980 */ /* 0x000564000c101b00 */
[----:B0-----:R-:W-:-:S02]  /*342f0*/  SHF.R.S32.HI R13, RZ, 0x1f, R41 ;  /* 0x0000001fff0d7819 */ /* 0x001fc40000011429 */
[----:B------:R0:W5:Y:S01]  /*34300*/  LD.E.64 R34, desc[UR6][R10.64+0x18] ;  /* 0x000018060a227980 */ /* 0x000162000c101b00 */
[----:B-1----:R-:W-:Y:S01]  /*34310*/  SHF.R.S32.HI R8, RZ, 0x1f, R27 ;  /* 0x0000001fff087819 */ /* 0x002fe2000001141b */
[----:B--2---:R-:W-:Y:S01]  /*34320*/  IMAD R12, R27, -0x60, R12 ;  /* 0xffffffa01b0c7824 */ /* 0x004fe200078e020c */
[----:B---3--:R-:W-:-:S04]  /*34330*/  IADD3 R43, P0, R36, R41, RZ ;  /* 0x00000029242b7210 */ /* 0x008fc80007f1e0ff */
[----:B------:R-:W-:Y:S02]  /*34340*/  VIMNMX R45, R12, 0x60, PT ;  /* 0x000000600c2d7848 */ /* 0x000fe40003fe0100 */
[----:B------:R-:W-:Y:S02]  /*34350*/  LEA.HI.X.SX32 R13, R36, R13, 0x1, P0 ;  /* 0x0000000d240d7211 */ /* 0x000fe400000f0eff */
[----:B----4-:R-:W-:Y:S01]  /*34360*/  ISETP.GE.AND P0, PT, R40, R45, PT ;  /* 0x0000002d2800720c */ /* 0x010fe20003f06270 */
[-C--:B------:R-:W-:Y:S02]  /*34370*/  IMAD R9, R29, R27.reuse, RZ ;  /* 0x0000001b1d097224 */ /* 0x080fe400078e02ff */
[----:B------:R-:W-:Y:S01]  /*34380*/  IMAD.WIDE.U32 R36, R28, R27, RZ ;  /* 0x0000001b1c247225 */ /* 0x000fe200078e00ff */
[----:B------:R-:W-:-:S03]  /*34390*/  LEA R12, P1, R43, R38, 0x1 ;  /* 0x000000262b0c7211 */ /* 0x000fc600078208ff */
[----:B------:R-:W-:Y:S02]  /*343a0*/  IMAD R9, R28, R8, R9 ;  /* 0x000000081c097224 */ /* 0x000fe400078e0209 */
[----:B------:R-:W-:Y:S01]  /*343b0*/  IMAD.WIDE R28, R41, 0x2, R38 ;  /* 0x00000002291c7825 */ /* 0x000fe200078e0226 */
[----:B------:R-:W-:-:S03]  /*343c0*/  LEA.HI.X R13, R43, R39, R13, 0x1, P1 ;  /* 0x000000272b0d7211 */ /* 0x000fc600008f0c0d */
[----:B------:R-:W-:Y:S01]  /*343d0*/  IMAD.IADD R41, R37, 0x1, R9 ;  /* 0x0000000125297824 */ /* 0x000fe200078e0209 */
[----:B0-----:R-:W-:Y:S06]  /*343e0*/  @P0 BRA `(.L_x_5246) ;  /* 0x00000004000c0947 */ /* 0x001fec0003800000 */
[----:B------:R-:W-:Y:S02]  /*343f0*/  R2UR UR4, R82 ;  /* 0x00000000520472ca */ /* 0x000fe400000e0000 */
[----:B------:R-:W-:-:S13]  /*34400*/  R2UR UR5, R83 ;  /* 0x00000000530572ca */ /* 0x000fda00000e0000 */
[----:B-----5:R-:W2:Y:S01]  /*34410*/  LD.E.U8 R40, desc[UR4][R14.64] ;  /* 0x000000040e287980 */ /* 0x020ea2000c101100 */
[C---:B------:R-:W-:Y:S01]  /*34420*/  LEA R38, P1, R36.reuse, R34, 0x1 ;  /* 0x0000002224267211 */ /* 0x040fe200078208ff */
[----:B------:R-:W-:Y:S03]  /*34430*/  BSSY B3, `(.L_x_5247) ;  /* 0x000000c000037945 */ /* 0x000fe60003800000 */
[----:B------:R-:W-:Y:S02]  /*34440*/  LEA.HI.X R39, R36, R35, R41, 0x1, P1 ;  /* 0x0000002324277211 */ /* 0x000fe400008f0c29 */
[----:B--2---:R-:W-:-:S04]  /*34450*/  LOP3.LUT R8, R40, 0x1, RZ, 0xc0, !PT ;  /* 0x0000000128087812 */ /* 0x004fc800078ec0ff */
[----:B------:R-:W-:-:S13]  /*34460*/  ISETP.NE.U32.AND P0, PT, R8, 0x1, PT ;  /* 0x000000010800780c */ /* 0x000fda0003f05070 */
[----:B------:R-:W-:Y:S05]  /*34470*/  @P0 BRA `(.L_x_5248) ;  /* 0x00000000001c0947 */ /* 0x000fea0003800000 */
[----:B------:R-:W-:Y:S02]  /*34480*/  R2UR UR4, R82 ;  /* 0x00000000520472ca */ /* 0x000fe400000e0000 */
[----:B------:R-:W-:-:S13]  /*34490*/  R2UR UR5, R83 ;  /* 0x00000000530572ca */ /* 0x000fda00000e0000 */
[----:B------:R-:W2:Y:S01]  /*344a0*/  LD.E.128 R8, desc[UR4][R28.64] ;  /* 0x000000041c087980 */ /* 0x000ea2000c101d00 */
[----:B------:R-:W-:Y:S02]  /*344b0*/  R2UR UR6, R82 ;  /* 0x00000000520672ca */ /* 0x000fe400000e0000 */
[----:B------:R-:W-:Y:S01]  /*344c0*/  R2UR UR7, R83 ;  /* 0x00000000530772ca */ /* 0x000fe200000e0000 */
[----:B--2---:R0:W-:-:S12]  /*344d0*/  ST.E.128 desc[UR4][R38.64], R8 ;  /* 0x0000000826007985 */ /* 0x0041d8000c101d04 */
[----:B------:R0:W5:Y:S02]  /*344e0*/  LD.E.U8 R40, desc[UR6][R14.64] ;  /* 0x000000060e287980 */ /* 0x000164000c101100 */
.L_x_5248:
[----:B------:R-:W-:Y:S05]  /*344f0*/  BSYNC B3 ;  /* 0x0000000000037941 */ /* 0x000fea0003800000 */
.L_x_5247:
[----:B-----5:R-:W-:Y:S01]  /*34500*/  LOP3.LUT P0, RZ, R40, 0x2, RZ, 0xc0, !PT ;  /* 0x0000000228ff7812 */ /* 0x020fe2000780c0ff */
[----:B------:R-:W-:-:S12]  /*34510*/  BSSY B3, `(.L_x_5249) ;  /* 0x0000009000037945 */ /* 0x000fd80003800000 */
[----:B------:R-:W-:Y:S05]  /*34520*/  @!P0 BRA `(.L_x_5250) ;  /* 0x00000000001c8947 */ /* 0x000fea0003800000 */
[----:B------:R-:W-:Y:S02]  /*34530*/  R2UR UR4, R82 ;  /* 0x00000000520472ca */ /* 0x000fe400000e0000 */
[----:B------:R-:W-:-:S13]  /*34540*/  R2UR UR5, R83 ;  /* 0x00000000530572ca */ /* 0x000fda00000e0000 */
[----:B0-----:R-:W2:Y:S01]  /*34550*/  LD.E.128 R8, desc[UR4][R12.64] ;  /* 0x000000040c087980 */ /* 0x001ea2000c101d00 */
[----:B------:R-:W-:Y:S02]  /*34560*/  R2UR UR6, R82 ;  /* 0x00000000520672ca */ /* 0x000fe400000e0000 */
[----:B------:R-:W-:Y:S01]  /*34570*/  R2UR UR7, R83 ;  /* 0x00000000530772ca */ /* 0x000fe200000e0000 */
[----:B--2---:R1:W-:-:S12]  /*34580*/  ST.E.128 desc[UR4][R38.64+0x40], R8 ;  /* 0x0000400826007985 */ /* 0x0043d8000c101d04 */
[----:B------:R1:W5:Y:S02]  /*34590*/  LD.E.U8 R40, desc[UR6][R14.64] ;  /* 0x000000060e287980 */ /* 0x000364000c101100 */
.L_x_5250:
[----:B------:R-:W-:Y:S05]  /*345a0*/  BSYNC B3 ;  /* 0x0000000000037941 */ /* 0x000fea0003800000 */
.L_x_5249:
[----:B-----5:R-:W-:Y:S01]  /*345b0*/  LOP3.LUT P0, RZ, R40, 0x4, RZ, 0xc0, !PT ;  /* 0x0000000428ff7812 */ /* 0x020fe2000780c0ff */
[----:B------:R-:W-:-:S12]  /*345c0*/  BSSY B3, `(.L_x_5251) ;  /* 0x0000009000037945 */ /* 0x000fd80003800000 */
[----:B------:R-:W-:Y:S05]  /*345d0*/  @!P0 BRA `(.L_x_5252) ;  /* 0x00000000001c8947 */ /* 0x000fea0003800000 */
[----:B------:R-:W-:Y:S02]  /*345e0*/  R2UR UR4, R82 ;  /* 0x00000000520472ca */ /* 0x000fe400000e0000 */
[----:B------:R-:W-:-:S13]  /*345f0*/  R2UR UR5, R83 ;  /* 0x00000000530572ca */ /* 0x000fda00000e0000 */
[----:B01----:R-:W2:Y:S01]  /*34600*/  LD.E.128 R8, desc[UR4][R28.64+0x3000] ;  /* 0x003000041c087980 */ /* 0x003ea2000c101d00 */
[----:B------:R-:W-:Y:S02]  /*34610*/  R2UR UR6, R82 ;  /* 0x00000000520672ca */ /* 0x000fe400000e0000 */
[----:B------:R-:W-:Y:S01]  /*34620*/  R2UR UR7, R83 ;  /* 0x00000000530772ca */ /* 0x000fe200000e0000 */
[----:B--2---:R2:W-:-:S12]  /*34630*/  ST.E.128 desc[UR4][R38.64+0x80], R8 ;  /* 0x0000800826007985 */ /* 0x0045d8000c101d04 */
[----:B------:R2:W5:Y:S02]  /*34640*/  LD.E.U8 R40, desc[UR6][R14.64] ;  /* 0x000000060e287980 */ /* 0x000564000c101100 */
.L_x_5252:
[----:B------:R-:W-:Y:S05]  /*34650*/  BSYNC B3 ;  /* 0x0000000000037941 */ /* 0x000fea0003800000 */
.L_x_5251:
[----:B-----5:R-:W-:Y:S01]  /*34660*/  LOP3.LUT P0, RZ, R40, 0x8, RZ, 0xc0, !PT ;  /* 0x0000000828ff7812 */ /* 0x020fe2000780c0ff */
[----:B------:R-:W-:-:S12]  /*34670*/  BSSY B3, `(.L_x_5253) ;  /* 0x0000009000037945 */ /* 0x000fd80003800000 */
[----:B------:R-:W-:Y:S05]  /*34680*/  @!P0 BRA `(.L_x_5254) ;  /* 0x00000000001c8947 */ /* 0x000fea0003800000 */
[----:B------:R-:W-:Y:S02]  /*34690*/  R2UR UR4, R82 ;  /* 0x00000000520472ca */ /* 0x000fe400000e0000 */
[----:B------:R-:W-:-:S13]  /*346a0*/  R2UR UR5, R83 ;  /* 0x00000000530572ca */ /* 0x000fda00000e0000 */
[----:B012---:R-:W2:Y:S01]  /*346b0*/  LD.E.128 R8, desc[UR4][R12.64+0x3000] ;  /* 0x003000040c087980 */ /* 0x007ea2000c101d00 */
[----:B------:R-:W-:Y:S02]  /*346c0*/  R2UR UR6, R82 ;  /* 0x00000000520672ca */ /* 0x000fe400000e0000 */
[----:B------:R-:W-:Y:S01]  /*346d0*/  R2UR UR7, R83 ;  /* 0x00000000530772ca */ /* 0x000fe200000e0000 */
[----:B--2---:R3:W-:-:S12]  /*346e0*/  ST.E.128 desc[UR4][R38.64+0xc0], R8 ;  /* 0x0000c00826007985 */ /* 0x0047d8000c101d04 */
[----:B------:R3:W5:Y:S02]  /*346f0*/  LD.E.U8 R40, desc[UR6][R14.64] ;  /* 0x000000060e287980 */ /* 0x000764000c101100 */
.L_x_5254:
[----:B------:R-:W-:Y:S05]  /*34700*/  BSYNC B3 ;  /* 0x0000000000037941 */ /* 0x000fea0003800000 */
.L_x_5253:
[----:B-----5:R-:W-:Y:S01]  /*34710*/  LOP3.LUT P0, RZ, R40, 0x10, RZ, 0xc0, !PT ;  /* 0x0000001028ff7812 */ /* 0x020fe2000780c0ff */
[----:B------:R-:W-:-:S12]  /*34720*/  BSSY B3, `(.L_x_5255) ;  /* 0x0000009000037945 */ /* 0x000fd80003800000 */
[----:B------:R-:W-:Y:S05]  /*34730*/  @!P0 BRA `(.L_x_5256) ;  /* 0x00000000001c8947 */ /* 0x000fea0003800000 */
[----:B------:R-:W-:Y:S02]  /*34740*/  R2UR UR4, R82 ;  /* 0x00000000520472ca */ /* 0x000fe400000e0000 */
[----:B------:R-:W-:-:S13]  /*34750*/  R2UR UR5, R83 ;  /* 0x00000000530572ca */ /* 0x000fda00000e0000 */
[----:B0123--:R-:W2:Y:S01]  /*34760*/  LD.E.128 R8, desc[UR4][R28.64+0x6000] ;  /* 0x006000041c087980 */ /* 0x00fea2000c101d00 */
[----:B------:R-:W-:Y:S02]  /*34770*/  R2UR UR6, R82 ;  /* 0x00000000520672ca */ /* 0x000fe400000e0000 */
[----:B------:R-:W-:Y:S01]  /*34780*/  R2UR UR7, R83 ;  /* 0x00000000530772ca */ /* 0x000fe200000e0000 */
[----:B--2---:R4:W-:-:S12]  /*34790*/  ST.E.128 desc[UR4][R38.64+0x100], R8 ;  /* 0x0001000826007985 */ /* 0x0049d8000c101d04 */
[----:B------:R4:W5:Y:S02]  /*347a0*/  LD.E.U8 R40, desc[UR6][R14.64] ;  /* 0x000000060e287980 */ /* 0x000964000c101100 */
.L_x_5256:
[----:B------:R-:W-:Y:S05]  /*347b0*/  BSYNC B3 ;  /* 0x0000000000037941 */ /* 0x000fea0003800000 */
.L_x_5255:
[----:B-----5:R-:W-:-:S13]  /*347c0*/  LOP3.LUT P0, RZ, R40, 0x20, RZ, 0xc0, !PT ;  /* 0x0000002028ff7812 */ /* 0x020fda000780c0ff */
[----:B------:R-:W-:Y:S05]  /*347d0*/  @!P0 BRA `(.L_x_5246) ;  /* 0x0000000000108947 */ /* 0x000fea0003800000 */
[----:B------:R-:W-:Y:S02]  /*347e0*/  R2UR UR4, R82 ;  /* 0x00000000520472ca */ /* 0x000fe400000e0000 */
[----:B------:R-:W-:-:S13]  /*347f0*/  R2UR UR5, R83 ;  /* 0x00000000530572ca */ /* 0x000fda00000e0000 */
[----:B01234-:R-:W2:Y:S04]  /*34800*/  LD.E.128 R8, desc[UR4][R12.64+0x6000] ;  /* 0x006000040c087980 */ /* 0x01fea8000c101d00 */
[----:B--2---:R0:W-:Y:S02]  /*34810*/  ST.E.128 desc[UR4][R38.64+0x140], R8 ;  /* 0x0001400826007985 */ /* 0x0041e4000c101d04 */
.L_x_5246:
[----:B------:R-:W-:Y:S05]  /*34820*/  BSYNC B2 ;  /* 0x0000000000027941 */ /* 0x000fea0003800000 */
.L_x_5245:
[----:B------:R-:W-:Y:S02]  /*34830*/  R2UR UR4, R82 ;  /* 0x00000000520472ca */ /* 0x000fe400000e0000 */
[----:B------:R-:W-:-:S13]  /*34840*/  R2UR UR5, R83 ;  /* 0x00000000530572ca */ /* 0x000fda00000e0000 */
[----:B------:R-:W0:Y:S02]  /*34850*/  LD.E R32, desc[UR4][R32.64] ;  /* 0x0000000420207980 */ /* 0x000e24000c101900 */
[----:B01234-:R-:W-:-:S05]  /*34860*/  VIADD R8, R32, 0x40 ;  /* 0x0000004020087836 */ /* 0x01ffca0000000000 */
[----:B------:R-:W-:-:S13]  /*34870*/  ISETP.GE.AND P0, PT, R8, R45, PT ;  /* 0x0000002d0800720c */ /* 0x000fda0003f06270 */
[----:B------:R-:W-:Y:S05]  /*34880*/  @P0 BRA `(.L_x_5188) ;  /* 0x0000000400080947 */ /* 0x000fea0003800000 */
[----:B------:R-:W-:Y:S02]  /*34890*/  R2UR UR4, R82 ;  /* 0x00000000520472ca */ /* 0x000fe400000e0000 */
[----:B------:R-:W-:-:S13]  /*348a0*/  R2UR UR5, R83 ;  /* 0x00000000530572ca */ /* 0x000fda00000e0000 */
[----:B-----5:R-:W2:Y:S02]  /*348b0*/  LD.E.U8 R32, desc[UR4][R14.64] ;  /* 0x000000040e207980 */ /* 0x020ea4000c101100 */
[----:B--2---:R-:W-:-:S04]  /*348c0*/  LOP3.LUT R8, R32, 0x1, RZ, 0xc0, !PT ;  /* 0x0000000120087812 */ /* 0x004fc800078ec0ff */
[----:B------:R-:W-:-:S13]  /*348d0*/  ISETP.NE.U32.AND P0, PT, R8, 0x1, PT ;  /* 0x000000010800780c */ /* 0x000fda0003f05070 */
[----:B------:R-:W-:Y:S02]  /*348e0*/  @!P0 R2UR UR4, R82 ;  /* 0x00000000520482ca */ /* 0x000fe400000e0000 */
[----:B------:R-:W-:-:S13]  /*348f0*/  @!P0 R2UR UR5, R83 ;  /* 0x00000000530582ca */ /* 0x000fda00000e0000 */
[----:B------:R-:W2:Y:S01]  /*34900*/  @!P0 LD.E.128 R8, desc[UR4][R28.64+0x2000] ;  /* 0x002000041c088980 */ /* 0x000ea2000c101d00 */
[----:B------:R-:W-:Y:S02]  /*34910*/  IADD3 R37, P1, R30, R36, RZ ;  /* 0x000000241e257210 */ /* 0x000fe40007f3e0ff */
[----:B------:R-:W-:Y:S02]  /*34920*/  @!P0 R2UR UR6, R82 ;  /* 0x00000000520682ca */ /* 0x000fe400000e0000 */
[----:B------:R-:W-:Y:S01]  /*34930*/  @!P0 R2UR UR7, R83 ;  /* 0x00000000530782ca */ /* 0x000fe200000e0000 */
[----:B------:R-:W-:Y:S01]  /*34940*/  IMAD.X R31, R31, 0x1, R41, P1 ;  /* 0x000000011f1f7824 */ /* 0x000fe200008e0629 */
[----:B------:R-:W-:-:S04]  /*34950*/  LEA R30, P1, R37, R34, 0x1 ;  /* 0x00000022251e7211 */ /* 0x000fc800078208ff */
[----:B------:R-:W-:-:S05]  /*34960*/  LEA.HI.X R31, R37, R35, R31, 0x1, P1 ;  /* 0x00000023251f7211 */ /* 0x000fca00008f0c1f */
[----:B--2---:R0:W-:Y:S04]  /*34970*/  @!P0 ST.E.128 desc[UR4][R30.64], R8 ;  /* 0x000000081e008985 */ /* 0x0041e8000c101d04 */
[----:B------:R-:W2:Y:S01]  /*34980*/  @!P0 LD.E.U8 R32, desc[UR6][R14.64] ;  /* 0x000000060e208980 */ /* 0x000ea2000c101100 */
[----:B------:R-:W-:Y:S01]  /*34990*/  BSSY B2, `(.L_x_5257) ;  /* 0x000000a000027945 */ /* 0x000fe20003800000 */
[----:B--2---:R-:W-:-:S13]  /*349a0*/  LOP3.LUT P0, RZ, R32, 0x2, RZ, 0xc0, !PT ;  /* 0x0000000220ff7812 */ /* 0x004fda000780c0ff */
[----:B0-----:R-:W-:Y:S05]  /*349b0*/  @!P0 BRA `(.L_x_5258) ;  /* 0x00000000001c8947 */ /* 0x001fea0003800000 */
[----:B------:R-:W-:Y:S02]  /*349c0*/  R2UR UR4, R82 ;  /* 0x00000000520472ca */ /* 0x000fe400000e0000 */
[----:B------:R-:W-:-:S13]  /*349d0*/  R2UR UR5, R83 ;  /* 0x00000000530572ca */ /* 0x000fda00000e0000 */
[----:B------:R-:W2:Y:S01]  /*349e0*/  LD.E.128 R8, desc[UR4][R12.64+0x2000] ;  /* 0x002000040c087980 */ /* 0x000ea2000c101d00 */
[----:B------:R-:W-:Y:S02]  /*349f0*/  R2UR UR6, R82 ;  /* 0x00000000520672ca */ /* 0x000fe400000e0000 */
[----:B------:R-:W-:Y:S01]  /*34a00*/  R2UR UR7, R83 ;  /* 0x00000000530772ca */ /* 0x000fe200000e0000 */
[----:B--2---:R0:W-:-:S12]  /*34a10*/  ST.E.128 desc[UR4][R30.64+0x40], R8 ;  /* 0x000040081e007985 */ /* 0x0041d8000c101d04 */
[----:B------:R0:W5:Y:S02]  /*34a20*/  LD.E.U8 R32, desc[UR6][R14.64] ;  /* 0x000000060e207980 */ /* 0x000164000c101100 */
.L_x_5258:
[----:B------:R-:W-:Y:S05]  /*34a30*/  BSYNC B2 ;  /* 0x0000000000027941 */ /* 0x000fea0003800000 */
.L_x_5257:
        /* <DEDUP_REMOVED lines=10> */
.L_x_5260:
[----:B------:R-:W-:Y:S05]  /*34ae0*/  BSYNC B2 ;  /* 0x0000000000027941 */ /* 0x000fea0003800000 */
.L_x_5259:
        /* <DEDUP_REMOVED lines=10> */
.L_x_5262:
[----:B------:R-:W-:Y:S05]  /*34b90*/  BSYNC B2 ;  /* 0x0000000000027941 */ /* 0x000fea0003800000 */
.L_x_5261:
        /* <DEDUP_REMOVED lines=10> */
.L_x_5264:
[----:B------:R-:W-:Y:S05]  /*34c40*/  BSYNC B2 ;  /* 0x0000000000027941 */ /* 0x000fea0003800000 */
.L_x_5263:
[----:B-----5:R-:W-:-:S13]  /*34c50*/  LOP3.LUT P0, RZ, R32, 0x20, RZ, 0xc0, !PT ;  /* 0x0000002020ff7812 */ /* 0x020fda000780c0ff */
[----:B------:R-:W-:Y:S05]  /*34c60*/  @!P0 BRA `(.L_x_5188) ;  /* 0x0000000000108947 */ /* 0x000fea0003800000 */
[----:B------:R-:W-:Y:S02]  /*34c70*/  R2UR UR4, R82 ;  /* 0x00000000520472ca */ /* 0x000fe400000e0000 */
[----:B------:R-:W-:-:S13]  /*34c80*/  R2UR UR5, R83 ;  /* 0x00000000530572ca */ /* 0x000fda00000e0000 */
[----:B0123--:R-:W2:Y:S04]  /*34c90*/  LD.E.128 R8, desc[UR4][R12.64+0x8000] ;  /* 0x008000040c087980 */ /* 0x00fea8000c101d00 */
[----:B--2---:R4:W-:Y:S02]  /*34ca0*/  ST.E.128 desc[UR4][R30.64+0x140], R8 ;  /* 0x000140081e007985 */ /* 0x0049e4000c101d04 */
.L_x_5188:
[----:B------:R-:W-:Y:S05]  /*34cb0*/  BSYNC B0 ;  /* 0x0000000000007941 */ /* 0x000fea0003800000 */
.L_x_5153:
        /* <DEDUP_REMOVED lines=8> */
[----:B0-----:R-:W-:-:S02]  /*34d40*/  LOP3.LUT P0, RZ, R9, 0x7f, RZ, 0xc0, !PT ;  /* 0x0000007f09ff7812 */ /* 0x001fc4000780c0ff */
[----:B------:R-:W-:-:S05]  /*34d50*/  LEA.HI R8, R9, 0x8, RZ, 0x19 ;  /* 0x0000000809087811 */ /* 0x000fca00078fc8ff */
[----:B-1----:R0:W-:Y:S06]  /*34d60*/  BAR.SYNC.DEFER_BLOCKING R8, 0x80 ;  /* 0x000200080000751d */ /* 0x0021ec0000010000 */
[----:B------:R-:W-:Y:S05]  /*34d70*/  @P0 BRA `(.L_x_5265) ;  /* 0x0000000000240947 */ /* 0x000fea0003800000 */
[----:B0-----:R-:W2:Y:S01]  /*34d80*/  LDL.64 R8, [R80+0x10] ;  /* 0x0000100050087983 */ /* 0x001ea20000100a00 */
[----:B------:R-:W-:Y:S02]  /*34d90*/  R2UR UR4, R82 ;  /* 0x00000000520472ca */ /* 0x000fe400000e0000 */
[----:B------:R-:W-:Y:S01]  /*34da0*/  R2UR UR5, R83 ;  /* 0x00000000530572ca */ /* 0x000fe200000e0000 */
[----:B------:R-:W3:-:S12]  /*34db0*/  LDL R81, [R81] ;  /* 0x0000000051517983 */ /* 0x000ed80000100800 */
[----:B--2---:R-:W2:Y:S02]  /*34dc0*/  LD.E.64 R8, desc[UR4][R8.64+0x30] ;  /* 0x0000300408087980 */ /* 0x004ea4000c101b00 */
[----:B--2---:R-:W-:-:S05]  /*34dd0*/  MOV R10, R8 ;  /* 0x00000008000a7202 */ /* 0x004fca0000000f00 */
[----:B---3--:R-:W-:-:S05]  /*34de0*/  IMAD R10, R81, 0x8, R10 ;  /* 0x00000008510a7824 */ /* 0x008fca00078e020a */
[----:B------:R-:W-:-:S04]  /*34df0*/  PRMT R10, RZ, 0x654, R10 ;  /* 0x00000654ff0a7816 */ /* 0x000fc8000000000a */
[----:B------:R1:W-:Y:S03]  /*34e00*/  SYNCS.ARRIVE.TRANS64.RED.A1T0 RZ, [R10+URZ], RZ ;  /* 0x000000ff0aff79a7 */ /* 0x0003e6000810043f */
.L_x_5265:
[----:B0-----:R-:W-:Y:S02]  /*34e10*/  IMAD.MOV.U32 R8, RZ, RZ, R87 ;  /* 0x000000ffff087224 */ /* 0x001fe400078e0057 */
[----:B------:R-:W-:-:S04]  /*34e20*/  IMAD.MOV.U32 R9, RZ, RZ, 0x0 ;  /* 0x00000000ff097424 */ /* 0x000fc800078e00ff */
[----:B-1---5:R-:W-:Y:S05]  /*34e30*/  RET.REL.NODEC R8 `(_ZN7cutlass13device_kernelIN5flash11enable_sm90INS1_16FlashAttnFwdSm90INS1_25CollectiveMainloopFwdSm90ILi2EN4cute5tupleIJNS5_1CILi1EEES8_S8_EEENS6_IJNS7_ILi128EEENS7_ILi96EEENS7_ILi192EEEEEELi192ENS_10bfloat16_tEfNS_4arch4Sm90ELb0ELb1ELb1ELb1ELb0ELb1ELb0ELb1ELb1ELb1ELb1ELb0EEENS1_21CollectiveEpilogueFwdINS6_IJSA_SC_SB_EEES9_SE_SG_Li256ELb1ELb1ELb1ELb0EEENS1_36VarlenDynamicPersistentTileSchedulerILi128ELi96ELi256ELi128ELb1ELb1ELb1ELb1ELb0ELb1EEEEEEEEEvNT_6ParamsE) ;  /* 0xfffffcb008707950 */ /* 0x022fea0003c3ffff */
.L_x_5163:
[----:B0-----:R0:W1:Y:S02]  /*34e40*/  SYNCS.PHASECHK.TRANS64.TRYWAIT P0, [R8+URZ], R9 ;  /* 0x00000009080075a7 */ /* 0x001064000800017f */
[----:B-1----:R-:W-:Y:S05]  /*34e50*/  @!P0 NANOSLEEP.SYNCS 0x989680 ;  /* 0x009896800000895d */ /* 0x002fea0003900000 */
[----:B------:R-:W1:Y:S02]  /*34e60*/  @!P0 SYNCS.PHASECHK.TRANS64 P0, [R8+URZ], R9 ;  /* 0x00000009080085a7 */ /* 0x000e64000800007f */
[----:B-1----:R-:W-:Y:S05]  /*34e70*/  @!P0 BRA `(.L_x_5163) ;  /* 0xfffffffc00f08947 */ /* 0x002fea000383ffff */
[----:B------:R-:W-:Y:S05]  /*34e80*/  BRA `(.L_x_5266) ;  /* 0xffffff6800347947 */ /* 0x000fea000383ffff */
.L_x_5218:
[----:B0-----:R0:W1:Y:S02]  /*34e90*/  SYNCS.PHASECHK.TRANS64.TRYWAIT P0, [R74+URZ], R75 ;  /* 0x0000004b4a0075a7 */ /* 0x001064000800017f */
[----:B-1----:R-:W-:Y:S05]  /*34ea0*/  @!P0 NANOSLEEP.SYNCS 0x989680 ;  /* 0x009896800000895d */ /* 0x002fea0003900000 */
[----:B------:R-:W1:Y:S02]  /*34eb0*/  @!P0 SYNCS.PHASECHK.TRANS64 P0, [R74+URZ], R75 ;  /* 0x0000004b4a0085a7 */ /* 0x000e64000800007f */
[----:B-1----:R-:W-:Y:S05]  /*34ec0*/  @!P0 BRA `(.L_x_5218) ;  /* 0xfffffffc00f08947 */ /* 0x002fea000383ffff */
[----:B------:R-:W-:Y:S05]  /*34ed0*/  BRA `(.L_x_5267) ;  /* 0xffffffac00bc7947 */ /* 0x000fea000383ffff */
.L_x_5244:
[----:B0-----:R0:W1:Y:S02]  /*34ee0*/  SYNCS.PHASECHK.TRANS64.TRYWAIT P0, [R10+URZ], R11 ;  /* 0x0000000b0a0075a7 */ /* 0x001064000800017f */
[----:B-1----:R-:W-:Y:S05]  /*34ef0*/  @!P0 NANOSLEEP.SYNCS 0x989680 ;  /* 0x009896800000895d */ /* 0x002fea0003900000 */
[----:B------:R-:W1:Y:S02]  /*34f00*/  @!P0 SYNCS.PHASECHK.TRANS64 P0, [R10+URZ], R11 ;  /* 0x0000000b0a0085a7 */ /* 0x000e64000800007f */
[----:B-1----:R-:W-:Y:S05]  /*34f10*/  @!P0 BRA `(.L_x_5244) ;  /* 0xfffffffc00f08947 */ /* 0x002fea000383ffff */
[----:B------:R-:W-:Y:S05]  /*34f20*/  BRA `(.L_x_5268) ;  /* 0xfffffff0008c7947 */ /* 0x000fea000383ffff */
.L_x_5269:
        /* <DEDUP_REMOVED lines=13> */
.L_x_14846:


//--------------------- .text._ZN7cutlass13device_kernelIN5flash11enable_sm90INS1_16FlashAttnFwdSm90INS1_25CollectiveMainloopFwdSm90ILi2EN4cute5tupleIJNS5_1CILi1EEES8_S8_EEENS6_IJNS7_ILi128EEENS7_ILi112EEENS7_ILi192EEEEEELi192ENS_10bfloat16_tEfNS_4arch4Sm90ELb1ELb0ELb1ELb0ELb0ELb0ELb0ELb1ELb1ELb1ELb1ELb0EEENS1_21CollectiveEpilogueFwdINS6_IJSA_SC_SB_EEES9_SE_SG_Li256ELb0ELb1ELb1ELb0EEENS1_19SingleTileSchedulerILb0ELb1ELb1ELi128EEEEEEEEEvNT_6ParamsE --------------------------
	.section	.text._ZN7cutlass13device_kernelIN5flash11enable_sm90INS1_16FlashAttnFwdSm90INS1_25CollectiveMainloopFwdSm90ILi2EN4cute5tupleIJNS5_1CILi1EEES8_S8_EEENS6_IJNS7_ILi128EEENS7_ILi112EEENS7_ILi192EEEEEELi192ENS_10bfloat16_tEfNS_4arch4Sm90ELb1ELb0ELb1ELb0ELb0ELb0ELb0ELb1ELb1ELb1ELb1ELb0EEENS1_21CollectiveEpilogueFwdINS6_IJSA_SC_SB_EEES9_SE_SG_Li256ELb0ELb1ELb1ELb0EEENS1_19SingleTileSchedulerILb0ELb1ELb1ELi128EEEEEEEEEvNT_6ParamsE,"ax",@progbits
	.align	128
.text._ZN7cutlass13device_kernelIN5flash11enable_sm90INS1_16FlashAttnFwdSm90INS1_25CollectiveMainloopFwdSm90ILi2EN4cute5tupleIJNS5_1CILi1EEES8_S8_EEENS6_IJNS7_ILi128EEENS7_ILi112EEENS7_ILi192EEEEEELi192ENS_10bfloat16_tEfNS_4arch4Sm90ELb1ELb0ELb1ELb0ELb0ELb0ELb0ELb1ELb1ELb1ELb1ELb0EEENS1_21CollectiveEpilogueFwdINS6_IJSA_SC_SB_EEES9_SE_SG_Li256ELb0ELb1ELb1ELb0EEENS1_19SingleTileSchedulerILb0ELb1ELb1ELi128EEEEEEEEEvNT_6ParamsE:
        .type           _ZN7cutlass13device_kernelIN5flash11enable_sm90INS1_16FlashAttnFwdSm90INS1_25CollectiveMainloopFwdSm90ILi2EN4cute5tupleIJNS5_1CILi1EEES8_S8_EEENS6_IJNS7_ILi128EEENS7_ILi112EEENS7_ILi192EEEEEELi192ENS_10bfloat16_tEfNS_4arch4Sm90ELb1ELb0ELb1ELb0ELb0ELb0ELb0ELb1ELb1ELb1ELb1ELb0EEENS1_21CollectiveEpilogueFwdINS6_IJSA_SC_SB_EEES9_SE_SG_Li256ELb0ELb1ELb1ELb0EEENS1_19SingleTileSchedulerILb0ELb1ELb1ELi128EEEEEEEEEvNT_6ParamsE,@function
        .size           _ZN7cutlass13device_kernelIN5flash11enable_sm90INS1_16FlashAttnFwdSm90INS1_25CollectiveMainloopFwdSm90ILi2EN4cute5tupleIJNS5_1CILi1EEES8_S8_EEENS6_IJNS7_ILi128EEENS7_ILi112EEENS7_ILi192EEEEEELi192ENS_10bfloat16_tEfNS_4arch4Sm90ELb1ELb0ELb1ELb0ELb0ELb0ELb0ELb1ELb1ELb1ELb1ELb0EEENS1_21CollectiveEpilogueFwdINS6_IJSA_SC_SB_EEES9_SE_SG_Li256ELb0ELb1ELb1ELb0EEENS1_19SingleTileSchedulerILb0ELb1ELb1ELi128EEEEEEEEEvNT_6ParamsE,(.L_x_14848 - _ZN7cutlass13device_kernelIN5flash11enable_sm90INS1_16FlashAttnFwdSm90INS1_25CollectiveMainloopFwdSm90ILi2EN4cute5tupleIJNS5_1CILi1EEES8_S8_EEENS6_IJNS7_ILi128EEENS7_ILi112EEENS7_ILi192EEEEEELi192ENS_10bfloat16_tEfNS_4arch4Sm90ELb1ELb0ELb1ELb0ELb0ELb0ELb0ELb1ELb1ELb1ELb1ELb0EEENS1_21CollectiveEpilogueFwdINS6_IJSA_SC_SB_EEES9_SE_SG_Li256ELb0ELb1ELb1ELb0EEENS1_19SingleTileSchedulerILb0ELb1ELb1ELi128EEEEEEEEEvNT_6ParamsE)
        .other          _ZN7cutlass13device_kernelIN5flash11enable_sm90INS1_16FlashAttnFwdSm90INS1_25CollectiveMainloopFwdSm90ILi2EN4cute5tupleIJNS5_1CILi1EEES8_S8_EEENS6_IJNS7_ILi128EEENS7_ILi112EEENS7_ILi192EEEEEELi192ENS_10bfloat16_tEfNS_4arch4Sm90ELb1ELb0ELb1ELb0ELb0ELb0ELb0ELb1ELb1ELb1ELb1ELb0EEENS1_21CollectiveEpilogueFwdINS6_IJSA_SC_SB_EEES9_SE_SG_Li256ELb0ELb1ELb1ELb0EEENS1_19SingleTileSchedulerILb0ELb1ELb1ELi128EEEEEEEEEvNT_6ParamsE,@"STO_CUDA_ENTRY STV_DEFAULT"
_ZN7cutlass13device_kernelIN5flash11enable_sm90INS1_16FlashAttnFwdSm90INS1_25CollectiveMainloopFwdSm90ILi2EN4cute5tupleIJNS5_1CILi1EEES8_S8_EEENS6_IJNS7_ILi128EEENS7_ILi112EEENS7_ILi192EEEEEELi192ENS_10bfloat16_tEfNS_4arch4Sm90ELb1ELb0ELb1ELb0ELb0ELb0ELb0ELb1ELb1ELb1ELb1ELb0EEENS1_21CollectiveEpilogueFwdINS6_IJSA_SC_SB_EEES9_SE_SG_Li256ELb0ELb1ELb1ELb0EEENS1_19SingleTileSchedulerILb0ELb1ELb1ELi128EEEEEEEEEvNT_6ParamsE:
        /* <DEDUP_REMOVED lines=18> */
.L_x_5271:
[----:B------:R-:W-:Y:S05]  /*0120*/  BSYNC B0 ;  /* 0x0000000000007941 */ /* 0x000fea0003800000 */
.L_x_5270:
        /* <DEDUP_REMOVED lines=41> */
.L_x_5272:
        /* <DEDUP_REMOVED lines=22> */
.L_x_5273:
        /* <DEDUP_REMOVED lines=18> */
.L_x_5274:
        /* <DEDUP_REMOVED lines=22> */
.L_x_5275:
        /* <DEDUP_REMOVED lines=22> */
.L_x_5276:
        /* <DEDUP_REMOVED lines=9> */
.L_x_5279:
        /* <DEDUP_REMOVED lines=19> */
[----:B------:R-:W1:Y:S01]  /*0ac0*/  S2UR UR38, SR_CTAID.X ;  /* 0x00000000002679c3 */ /* 0x000e620000002500 */
[----:B------:R-:W-:Y:S01]  /*0ad0*/  ULDC UR4, c[0x0][0x448] ;  /* 0x0001120000047ab9 */ /* 0x000fe20000000800 */
[----:B------:R-:W-:Y:S01]  /*0ae0*/  ULDC UR6, c[0x0][0x424] ;  /* 0x0001090000067ab9 */ /* 0x000fe20000000800 */
[----:B------:R-:W-:Y:S01]  /*0af0*/  UISETP.NE.AND UP1, UPT, UR4, 0x1, UPT ;  /* 0x000000010400788c */ /* 0x000fe2000bf25270 */
[----:B------:R-:W-:Y:S02]  /*0b00*/  ULDC UR7, c[0x0][0x288] ;  /* 0x0000a20000077ab9 */ /* 0x000fe40000000800 */
[----:B------:R-:W-:Y:S01]  /*0b10*/  ULDC.64 UR4, c[0x0][0x418] ;  /* 0x0001060000047ab9 */ /* 0x000fe20000000a00 */
[----:B------:R-:W-:Y:S02]  /*0b20*/  UIADD3 UR7, -UR7, 0x70, URZ ;  /* 0x0000007007077890 */ /* 0x000fe4000fffe13f */
[----:B------:R-:W-:Y:S01]  /*0b30*/  UISETP.NE.U32.AND UP0, UPT, UR4, URZ, UPT ;  /* 0x0000003f0400728c */ /* 0x000fe2000bf05070 */
[----:B------:R-:W-:Y:S01]  /*0b40*/  ULDC UR48, c[0x0][0x2f0] ;  /* 0x0000bc0000307ab9 */ /* 0x000fe20000000800 */
[----:B------:R-:W-:-:S02]  /*0b50*/  USHF.R.U32.HI UR11, URZ, 0x10, UR8 ;  /* 0x000000103f0b7899 */ /* 0x000fc40008011608 */
[----:B------:R-:W-:Y:S01]  /*0b60*/  UISETP.NE.AND.EX UP0, UPT, UR5, URZ, UPT, UP0 ;  /* 0x0000003f0500728c */ /* 0x000fe2000bf05300 */
[----:B------:R-:W-:Y:S02]  /*0b70*/  @UP1 ULDC UR9, c[0x0][0x450] ;  /* 0x0001140000091ab9 */ /* 0x000fe40000000800 */
[----:B------:R-:W-:Y:S01]  /*0b80*/  @UP1 ULDC UR5, c[0x0][0x44c] ;  /* 0x0001130000051ab9 */ /* 0x000fe20000000800 */
[----:B------:R-:W-:-:S04]  /*0b90*/  USEL UR10, UR6, 0x1, UP0 ;  /* 0x00000001060a7887 */ /* 0x000fc80008000000 */
[----:B------:R-:W-:Y:S02]  /*0ba0*/  UIMAD UR7, UR10, UR48, UR7 ;  /* 0x000000300a0772a4 */ /* 0x000fe4000f8e0207 */
[----:B-1----:R-:W-:Y:S01]  /*0bb0*/  USHF.L.U32 UR38, UR38, 0x7, URZ ;  /* 0x0000000726267899 */ /* 0x002fe2000800063f */
[----:B------:R-:W-:-:S03]  /*0bc0*/  IMAD.U32 R17, RZ, RZ, UR10 ;  /* 0x0000000aff117e24 */ /* 0x000fc6000f8e00ff */
[----:B------:R-:W-:Y:S02]  /*0bd0*/  @UP1 UIADD3 UR4, UR38, 0x7f, URZ ;  /* 0x0000007f26041890 */ /* 0x000fe4000fffe03f */
[----:B------:R-:W-:Y:S02]  /*0be0*/  UIADD3 UR6, UR38, 0x7f, URZ ;  /* 0x0000007f26067890 */ /* 0x000fe4000fffe03f */
[----:B------:R-:W-:-:S04]  /*0bf0*/  UIMAD.WIDE.U32 UR4, UR4, UR5, URZ ;  /* 0x00000005040472a5 */ /* 0x000fc8000f8e003f */
[----:B------:R-:W-:Y:S02]  /*0c00*/  @UP1 USHF.R.U32.HI UR6, URZ, UR9, UR5 ;  /* 0x000000093f061299 */ /* 0x000fe40008011605 */
[----:B------:R-:W-:Y:S02]  /*0c10*/  UIMAD UR5, UR10, UR48, 0x6f ;  /* 0x0000006f0a0574a4 */ /* 0x000fe4000f8e0230 */
[----:B------:R-:W-:Y:S01]  /*0c20*/  UIADD3 UR7, UR7, UR6, URZ ;  /* 0x0000000607077290 */ /* 0x000fe2000fffe03f */
[----:B------:R-:W-:Y:S02]  /*0c30*/  UMOV UR4, URZ ;  /* 0x0000003f00047c82 */ /* 0x000fe40008000000 */
[----:B------:R-:W-:Y:S01]  /*0c40*/  UMOV UR6, URZ ;  /* 0x0000003f00067c82 */ /* 0x000fe20008000000 */
[----:B------:R-:W-:Y:S02]  /*0c50*/  UIMAD.WIDE UR4, UR5, -0x6db6db6d, UR4 ;  /* 0x92492493050478a5 */ /* 0x000fe4000f8e0204 */
[----:B------:R-:W-:-:S02]  /*0c60*/  UIMAD.WIDE UR6, UR7, -0x6db6db6d, UR6 ;  /* 0x92492493070678a5 */ /* 0x000fc4000f8e0206 */
[----:B------:R-:W-:Y:S02]  /*0c70*/  USHF.R.U32.HI UR4, URZ, 0x1f, UR5 ;  /* 0x0000001f3f047899 */ /* 0x000fe40008011605 */
[----:B------:R-:W-:Y:S02]  /*0c80*/  USHF.R.U32.HI UR6, URZ, 0x1f, UR7 ;  /* 0x0000001f3f067899 */ /* 0x000fe40008011607 */
[----:B------:R-:W-:Y:S02]  /*0c90*/  ULEA.HI.SX32 UR4, UR5, UR4, 0x1a ;  /* 0x0000000405047291 */ /* 0x000fe4000f8fd23f */
[----:B------:R-:W-:Y:S02]  /*0ca0*/  ULEA.HI.SX32 UR6, UR7, UR6, 0x1a ;  /* 0x0000000607067291 */ /* 0x000fe4000f8fd23f */
[----:B------:R-:W-:Y:S02]  /*0cb0*/  ULOP3.LUT UR7, UR8, 0xffff, URZ, 0xc0, !UPT ;  /* 0x0000ffff08077892 */ /* 0x000fe4000f8ec03f */
[----:B------:R-:W-:-:S04]  /*0cc0*/  UISETP.LT.AND UP0, UPT, UR4, UR6, UPT ;  /* 0x000000060400728c */ /* 0x000fc8000bf01270 */
[----:B------:R-:W-:Y:S02]  /*0cd0*/  USEL UR10, UR4, UR6, UP0 ;  /* 0x00000006040a7287 */ /* 0x000fe40008000000 */
[----:B------:R-:W-:Y:S02]  /*0ce0*/  UISETP.NE.AND UP0, UPT, UR11, URZ, UPT ;  /* 0x0000003f0b00728c */ /* 0x000fe4000bf05270 */
[----:B------:R-:W-:Y:S01]  /*0cf0*/  UISETP.GE.AND UP1, UPT, UR10, 0x1, UPT ;  /* 0x000000010a00788c */ /* 0x000fe2000bf26270 */
[----:B------:R-:W-:-:S05]  /*0d00*/  UMOV UR4, URZ ;  /* 0x0000003f00047c82 */ /* 0x000fca0008000000 */
[----:B------:R-:W-:-:S03]  /*0d10*/  PLOP3.LUT P0, PT, PT, PT, UP1, 0x80, 0x0 ;  /* 0x000000000000781c */ /* 0x000fc60003f0f018 */
[----:B------:R-:W-:-:S10]  /*0d20*/  @!UP0 ULDC UR11, c[0x0][0x9f0] ;  /* 0x00027c00000b8ab9 */ /* 0x000fd40000000800 */
[----:B------:R-:W-:Y:S05]  /*0d30*/  @!P0 BRA `(.L_x_5281) ;  /* 0x0000000000848947 */ /* 0x000fea0003800000 */
[----:B------:R-:W-:Y:S01]  /*0d40*/  MOV R3, UR11 ;  /* 0x0000000b00037c02 */ /* 0x000fe20008000f00 */
[----:B------:R-:W-:Y:S01]  /*0d50*/  UIADD3 UR6, UR11, -0x1, UR10 ;  /* 0xffffffff0b067890 */ /* 0x000fe2000fffe00a */
[----:B------:R-:W-:Y:S02]  /*0d60*/  UMOV UR4, URZ ;  /* 0x0000003f00047c82 */ /* 0x000fe40008000000 */
        /* <DEDUP_REMOVED lines=30> */
.L_x_5281:
[----:B------:R-:W-:Y:S02]  /*0f50*/  UIMAD UR6, UR7, UR4, URZ ;  /* 0x00000004070672a4 */ /* 0x000fe4000f8e023f */
[----:B------:R-:W-:Y:S01]  /*0f60*/  IMAD.U32 R3, RZ, RZ, UR4 ;  /* 0x00000004ff037e24 */ /* 0x000fe2000f8e00ff */
[----:B------:R-:W-:Y:S01]  /*0f70*/  MOV R0, UR10 ;  /* 0x0000000a00007c02 */ /* 0x000fe20008000f00 */
[----:B0-----:R-:W0:Y:S01]  /*0f80*/  S2R R2, SR_TID.X ;  /* 0x0000000000027919 */ /* 0x001e220000002100 */
[----:B------:R-:W-:Y:S02]  /*0f90*/  R2UR UR5, R17 ;  /* 0x00000000110572ca */ /* 0x000fe400000e0000 */
[----:B------:R-:W-:Y:S02]  /*0fa0*/  CS2R R118, SRZ ;  /* 0x0000000000767805 */ /* 0x000fe4000001ff00 */
[----:B------:R-:W-:Y:S01]  /*0fb0*/  VIADDMNMX R0, R3, UR6, R0, PT ;  /* 0x0000000603007c46 */ /* 0x000fe2000b800100 */
[----:B------:R-:W-:Y:S01]  /*0fc0*/  IMAD.U32 R18, RZ, RZ, UR6 ;  /* 0x00000006ff127e24 */ /* 0x000fe2000f8e00ff */
[----:B------:R-:W-:-:S02]  /*0fd0*/  PLOP3.LUT P0, PT, PT, PT, PT, 0x80, 0x0 ;  /* 0x000000000000781c */ /* 0x000fc40003f0f070 */
[----:B------:R-:W-:Y:S02]  /*0fe0*/  CS2R R116, SRZ ;  /* 0x0000000000747805 */ /* 0x000fe4000001ff00 */
[----:B------:R-:W-:Y:S01]  /*0ff0*/  R2UR UR39, R0 ;  /* 0x00000000002772ca */ /* 0x000fe200000e0000 */
[----:B------:R-:W-:Y:S01]  /*1000*/  IMAD.MOV.U32 R0, RZ, RZ, RZ ;  /* 0x000000ffff007224 */ /* 0x000fe200078e00ff */
[----:B------:R-:W-:Y:S02]  /*1010*/  CS2R R114, SRZ ;  /* 0x0000000000727805 */ /* 0x000fe4000001ff00 */
[----:B------:R-:W-:Y:S02]  /*1020*/  CS2R R112, SRZ ;  /* 0x0000000000707805 */ /* 0x000fe4000001ff00 */
[----:B------:R-:W-:Y:S02]  /*1030*/  CS2R R110, SRZ ;  /* 0x00000000006e7805 */ /* 0x000fe4000001ff00 */
[----:B------:R-:W-:-:S02]  /*1040*/  CS2R R108, SRZ ;  /* 0x00000000006c7805 */ /* 0x000fc4000001ff00 */
[----:B------:R-:W-:Y:S01]  /*1050*/  CS2R R106, SRZ ;  /* 0x00000000006a7805 */ /* 0x000fe2000001ff00 */
[----:B------:R-:W-:Y:S01]  /*1060*/  UIMAD UR48, UR5, UR48, URZ ;  /* 0x00000030053072a4 */ /* 0x000fe2000f8e023f */
        /* <DEDUP_REMOVED lines=16> */
[----:B------:R-:W-:Y:S01]  /*1170*/  CS2R R76, SRZ ;  /* 0x00000000004c7805 */ /* 0x000fe2000001ff00 */
[----:B0-----:R-:W-:Y:S01]  /*1180*/  VIADD R22, R2, 0xffffff80 ;  /* 0xffffff8002167836 */ /* 0x001fe20000000000 */
[----:B------:R-:W-:Y:S02]  /*1190*/  MOV R2, RZ ;  /* 0x000000ff00027202 */ /* 0x000fe40000000f00 */
        /* <DEDUP_REMOVED lines=53> */
[----:B------:R-:W-:Y:S01]  /*14f0*/  IMAD.U32 R10, RZ, RZ, UR6 ;  /* 0x00000006ff0a7e24 */ /* 0x000fe2000f8e00ff */
[----:B------:R-:W-:Y:S01]  /*1500*/  MOV R7, UR5 ;  /* 0x0000000500077c02 */ /* 0x000fe20008000f00 */
[----:B------:R-:W-:Y:S01]  /*1510*/  IMAD.U32 R6, RZ, RZ, UR4 ;  /* 0x00000004ff067e24 */ /* 0x000fe2000f8e00ff */
[----:B------:R-:W-:Y:S01]  /*1520*/  MOV R13, RZ ;  /* 0x000000ff000d7202 */ /* 0x000fe20000000f00 */
[----:B------:R-:W-:-:S02]  /*1530*/  IMAD.U32 R11, RZ, RZ, UR7 ;  /* 0x00000007ff0b7e24 */ /* 0x000fc4000f8e00ff */
[----:B------:R-:W-:Y:S02]  /*1540*/  IMAD.MOV.U32 R8, RZ, RZ, 0x70 ;  /* 0x00000070ff087424 */ /* 0x000fe400078e00ff */
[----:B0-----:R-:W-:-:S07]  /*1550*/  IMAD.MOV.U32 R12, RZ, RZ, 0x1 ;  /* 0x00000001ff0c7424 */ /* 0x001fce00078e00ff */
[----:B------:R-:W-:-:S07]  /*1560*/  LEPC R20, `(.L_x_5283) ;  /* 0x000000001014794e */ /* 0x000fce0000000000 */
[----:B-1----:R-:W-:Y:S05]  /*1570*/  CALL.ABS.NOINC R2 ;  /* 0x0000000002007343 */ /* 0x002fea0003c00000 */
.L_x_5283:
[----:B------:R-:W-:Y:S02]  /*1580*/  R2UR UR4, R16 ;  /* 0x00000000100472ca */ /* 0x000fe400000e0000 */
[----:B------:R-:W-:-:S11]  /*1590*/  SHF.L.U32 R0, RZ, 0x1f, RZ ;  /* 0x0000001fff007819 */ /* 0x000fd600000006ff */
[----:B------:R-:W0:Y:S02]  /*15a0*/  SYNCS.PHASECHK.TRANS64.TRYWAIT P0, [UR4+0x36800], R0 ;  /* 0x03680000ff0075a7 */ /* 0x000e240008000144 */
[----:B0-----:R-:W-:Y:S05]  /*15b0*/  @!P0 BRA `(.L_x_5284) ;  /* 0x0000015000108947 */ /* 0x001fea0003800000 */
.L_x_5405:
[----:B------:R-:W2:Y:S02]  /*15c0*/  LDL R2, [R1+0xc] ;  /* 0x00000c0001027983 */ /* 0x000ea40000100800 */
[----:B--2---:R-:W-:-:S13]  /*15d0*/  R2UR UR4, R2 ;  /* 0x00000000020472ca */ /* 0x004fda00000e0000 */
[----:B------:R-:W-:-:S06]  /*15e0*/  ULOP3.LUT UR4, UR4, 0x1, URZ, 0xfc, !UPT ;  /* 0x0000000104047892 */ /* 0x000fcc000f8efc3f */
[----:B------:R-:W-:-:S05]  /*15f0*/  IMAD.U32 R2, RZ, RZ, UR4 ;  /* 0x00000004ff027e24 */ /* 0x000fca000f8e00ff */
[----:B------:R-:W-:-:S13]  /*1600*/  ISETP.NE.AND P0, PT, R2, 0x3, PT ;  /* 0x000000030200780c */ /* 0x000fda0003f05270 */
[----:B------:R-:W-:Y:S05]  /*1610*/  @!P0 BRA `(.L_x_5285) ;  /* 0x0000000000048947 */ /* 0x000fea0003800000 */
[----:B------:R-:W-:Y:S01]  /*1620*/  BPT.TRAP 0x1 ;  /* 0x000000040000795c */ /* 0x000fe20000300000 */
.L_x_5285:
[----:B------:R-:W-:-:S13]  /*1630*/  R2UR UR4, R16 ;  /* 0x00000000100472ca */ /* 0x000fda00000e0000 */
[----:B------:R1:W2:Y:S01]  /*1640*/  SYNCS.PHASECHK.TRANS64.TRYWAIT P2, [UR4+0x36830], R0 ;  /* 0x03683000ff0075a7 */ /* 0x0002a20008040144 */
[----:B------:R-:W-:Y:S05]  /*1650*/  @!P0 BRA `(.L_x_5286) ;  /* 0x0000000000048947 */ /* 0x000fea0003800000 */
[----:B------:R-:W-:Y:S01]  /*1660*/  BPT.TRAP 0x1 ;  /* 0x000000040000795c */ /* 0x000fe20000300000 */
.L_x_5286:
        /* <DEDUP_REMOVED lines=9> */
.L_x_5287:
        /* <DEDUP_REMOVED lines=18> */
[----:B------:R-:W-:Y:S01]  /*1820*/  R2UR UR17, R5 ;  /* 0x00000000051172ca */ /* 0x000fe200000e0000 */
[----:B------:R-:W-:Y:S01]  /*1830*/  USHF.R.U32.HI UR4, URZ, 0x4, UR4 ;  /* 0x000000043f047899 */ /* 0x000fe20008011604 */
[----:B------:R-:W-:Y:S01]  /*1840*/  R2UR UR6, R4 ;  /* 0x00000000040672ca */ /* 0x000fe200000e0000 */
[----:B------:R-:W-:Y:S01]  /*1850*/  UMOV UR27, 0x40000040 ;  /* 0x40000040001b7882 */ /* 0x000fe20000000000 */
[----:B------:R-:W-:Y:S01]  /*1860*/  UMOV UR29, 0x40000040 ;  /* 0x40000040001d7882 */ /* 0x000fe20000000000 */
[----:B------:R-:W-:Y:S01]  /*1870*/  ULOP3.LUT UR4, UR4, 0x3fff, URZ, 0xc0, !UPT ;  /* 0x00003fff04047892 */ /* 0x000fe2000f8ec03f */
[----:B------:R-:W-:Y:S01]  /*1880*/  LOP3.LUT R13, R80, 0xffffff80, RZ, 0xc0, !PT ;  /* 0xffffff80500d7812 */ /* 0x000fe200078ec0ff */
[----:B------:R-:W-:Y:S01]  /*1890*/  UMOV UR31, 0x40000040 ;  /* 0x40000040001f7882 */ /* 0x000fe20000000000 */
[----:B------:R-:W-:Y:S01]  /*18a0*/  UMOV UR33, 0x40000040 ;  /* 0x4000004000217882 */ /* 0x000fe20000000000 */
[----:B------:R-:W-:Y:S01]  /*18b0*/  ULOP3.LUT UR50, UR4, 0x10000, URZ, 0xfc, !UPT ;  /* 0x0001000004327892 */ /* 0x000fe2000f8efc3f */
[----:B------:R-:W-:Y:S01]  /*18c0*/  IADD3 R13, R22, -R13, RZ ;  /* 0x8000000d160d7210 */ /* 0x000fe20007ffe0ff */
[----:B------:R-:W-:Y:S01]  /*18d0*/  UMOV UR35, 0x40000040 ;  /* 0x4000004000237882 */ /* 0x000fe20000000000 */
[----:B------:R-:W-:Y:S01]  /*18e0*/  UMOV UR37, 0x40000040 ;  /* 0x4000004000257882 */ /* 0x000fe20000000000 */
[----:B------:R-:W-:Y:S01]  /*18f0*/  UIADD3 UR22, UR50, 0x80, URZ ;  /* 0x0000008032167890 */ /* 0x000fe2000fffe03f */
[----:B------:R-:W-:Y:S01]  /*1900*/  SHF.R.S32.HI R6, RZ, 0x1f, R13 ;  /* 0x0000001fff067819 */ /* 0x000fe2000001140d */
[----:B------:R-:W-:Y:S01]  /*1910*/  UIADD3 UR14, UR50, 0x180, URZ ;  /* 0x00000180320e7890 */ /* 0x000fe2000fffe03f */
[----:B------:R-:W-:Y:S01]  /*1920*/  LEA.HI R23, R23, R22, RZ, 0x2 ;  /* 0x0000001617177211 */ /* 0x000fe200078f10ff */
[----:B------:R-:W-:Y:S01]  /*1930*/  UMOV UR10, UR50 ;  /* 0x00000032000a7c82 */ /* 0x000fe20008000000 */
[----:B------:R-:W-:Y:S01]  /*1940*/  UIADD3 UR18, UR50, 0x200, URZ ;  /* 0x0000020032127890 */ /* 0x000fe2000fffe03f */
[----:B------:R-:W-:Y:S01]  /*1950*/  HGMMA.64x16x16.F32.BF16 R72, gdesc[UR8], RZ, !UPT, gsb0 ;  /* 0x00200000084879f0 */ /* 0x000fe2000c0018ff */
[----:B------:R-:W-:Y:S01]  /*1960*/  R2UR UR8, R4 ;  /* 0x00000000040872ca */ /* 0x000fe200000e0000 */
[----:B------:R-:W-:Y:S01]  /*1970*/  UIADD3 UR10, UR50, 0x100, URZ ;  /* 0x00000100320a7890 */ /* 0x000fe2000fffe03f */
[----:B------:R-:W-:Y:S01]  /*1980*/  R2UR UR9, R5 ;  /* 0x00000000050972ca */ /* 0x000fe200000e0000 */
[----:B------:R-:W-:Y:S01]  /*1990*/  UMOV UR11, 0x40000040 ;  /* 0x40000040000b7882 */ /* 0x000fe20000000000 */
[----:B------:R-:W-:Y:S01]  /*19a0*/  UIADD3 UR4, UR6, 0x2, URZ ;  /* 0x0000000206047890 */ /* 0x000fe2000fffe03f */
[CC--:B------:R-:W-:Y:S01]  /*19b0*/  LEA.HI R10, R6.reuse, R13.reuse, RZ, 0x2 ;  /* 0x0000000d060a7211 */ /* 0x0c0fe200078f10ff */
[----:B------:R-:W-:Y:S01]  /*19c0*/  UIADD3 UR7, UR50, 0x2, URZ ;  /* 0x0000000232077890 */ /* 0x000fe2000fffe03f */
[----:B------:R-:W-:Y:S01]  /*19d0*/  LEA.HI R12, R6, R13, RZ, 0x5 ;  /* 0x0000000d060c7211 */ /* 0x000fe200078f28ff */
[----:B------:R-:W-:Y:S01]  /*19e0*/  UIADD3 UR24, UR6, 0x404, URZ ;  /* 0x0000040406187890 */ /* 0x000fe2000fffe03f */
[----:B------:R-:W-:Y:S01]  /*19f0*/  SHF.R.S32.HI R6, RZ, 0x2, R10 ;  /* 0x00000002ff067819 */ /* 0x000fe2000001140a */
[----:B------:R-:W-:Y:S01]  /*1a00*/  UIADD3 UR26, UR50, 0x384, URZ ;  /* 0x00000384321a7890 */ /* 0x000fe2000fffe03f */
[----:B------:R-:W-:Y:S01]  /*1a10*/  LOP3.LUT R23, R23, 0xfffffffc, RZ, 0xc0, !PT ;  /* 0xfffffffc17177812 */ /* 0x000fe200078ec0ff */
[----:B------:R-:W-:Y:S01]  /*1a20*/  UIADD3 UR28, UR6, 0x406, URZ ;  /* 0x00000406061c7890 */ /* 0x000fe2000fffe03f */
[----:B------:R-:W-:Y:S01]  /*1a30*/  SHF.R.S32.HI R12, RZ, 0x5, R12 ;  /* 0x00000005ff0c7819 */ /* 0x000fe2000001140c */
[----:B------:R-:W-:-:S02]  /*1a40*/  UIADD3 UR30, UR50, 0x386, URZ ;  /* 0x00000386321e7890 */ /* 0x000fc4000fffe03f */
[----:B------:R-:W-:Y:S01]  /*1a50*/  IMAD.U32 R9, RZ, RZ, UR50 ;  /* 0x00000032ff097e24 */ /* 0x000fe2000f8e00ff */
[----:B------:R-:W-:Y:S01]  /*1a60*/  UIADD3 UR32, UR6, 0x800, URZ ;  /* 0x0000080006207890 */ /* 0x000fe2000fffe03f */
[----:B------:R-:W-:Y:S01]  /*1a70*/  LEA R12, R12, UR38, 0x4 ;  /* 0x000000260c0c7c11 */ /* 0x000fe2000f8e20ff */
[----:B------:R-:W-:Y:S01]  /*1a80*/  UIADD3 UR34, UR50, 0x700, URZ ;  /* 0x0000070032227890 */ /* 0x000fe2000fffe03f */
[----:B------:R-:W-:Y:S01]  /*1a90*/  CS2R R118, SRZ ;  /* 0x0000000000767805 */ /* 0x000fe2000001ff00 */
[----:B------:R-:W-:Y:S01]  /*1aa0*/  UIADD3 UR36, UR6, 0x802, URZ ;  /* 0x0000080206247890 */ /* 0x000fe2000fffe03f */
[----:B------:R-:W-:Y:S01]  /*1ab0*/  CS2R R116, SRZ ;  /* 0x0000000000747805 */ /* 0x000fe2000001ff00 */
[----:B------:R-:W-:Y:S01]  /*1ac0*/  UIADD3 UR42, UR50, 0x702, URZ ;  /* 0x00000702322a7890 */ /* 0x000fe2000fffe03f */
[----:B------:R-:W-:Y:S01]  /*1ad0*/  CS2R R114, SRZ ;  /* 0x0000000000727805 */ /* 0x000fe2000001ff00 */
[----:B------:R-:W-:Y:S01]  /*1ae0*/  UMOV UR41, UR37 ;  /* 0x0000002500297c82 */ /* 0x000fe20008000000 */
[----:B------:R-:W-:Y:S01]  /*1af0*/  UMOV UR43, 0x40000040 ;  /* 0x40000040002b7882 */ /* 0x000fe20000000000 */
[----:B------:R-:W-:Y:S01]  /*1b00*/  UIADD3 UR44, UR6, 0x806, URZ ;  /* 0x00000806062c7890 */ /* 0x000fe2000fffe03f */
[----:B------:R-:W-:Y:S01]  /*1b10*/  CS2R R112, SRZ ;  /* 0x0000000000707805 */ /* 0x000fe2000001ff00 */
[----:B------:R-:W-:Y:S01]  /*1b20*/  UMOV UR40, UR36 ;  /* 0x0000002400287c82 */ /* 0x000fe20008000000 */
[----:B------:R-:W-:Y:S01]  /*1b30*/  UIADD3 UR46, UR50, 0x706, URZ ;  /* 0x00000706322e7890 */ /* 0x000fe2000fffe03f */
[----:B------:R-:W-:Y:S01]  /*1b40*/  CS2R R110, SRZ ;  /* 0x00000000006e7805 */ /* 0x000fe2000001ff00 */
[----:B------:R-:W-:Y:S01]  /*1b50*/  UMOV UR45, 0x40000040 ;  /* 0x40000040002d7882 */ /* 0x000fe20000000000 */
[----:B------:R-:W-:Y:S01]  /*1b60*/  UMOV UR47, 0x40000040 ;  /* 0x40000040002f7882 */ /* 0x000fe20000000000 */
[----:B------:R-:W-:Y:S01]  /*1b70*/  UMOV UR60, URZ ;  /* 0x0000003f003c7c82 */ /* 0x000fe20008000000 */
[----:B------:R-:W-:-:S02]  /*1b80*/  CS2R R108, SRZ ;  /* 0x00000000006c7805 */ /* 0x000fc4000001ff00 */
[----:B------:R-:W-:Y:S01]  /*1b90*/  CS2R R106, SRZ ;  /* 0x00000000006a7805 */ /* 0x000fe2000001ff00 */
        /* <DEDUP_REMOVED lines=179> */
[----:B------:R-:W-:Y:S01]  /*26d0*/  UIADD3 UR14, UR39, -0x2, URZ ;  /* 0xfffffffe270e7890 */ /* 0x000fe2000fffe03f */
        /* <DEDUP_REMOVED lines=238> */
[----:B------:R-:W-:Y:S02]  /*35c0*/  UMOV UR10, 0xffffff90 ;  /* 0xffffff90000a7882 */ /* 0x000fe40000000000 */
[----:B------:R-:W-:Y:S01]  /*35d0*/  UIMAD UR10, UR39, UR10, 0x71 ;  /* 0x00000071270a74a4 */ /* 0x000fe2000f8e020a */
        /* <DEDUP_REMOVED lines=37> */
[----:B------:R-:W-:-:S06]  /*3830*/  UISETP.NE.AND UP0, UPT, UR7, 0x1, UPT ;  /* 0x000000010700788c */ /* 0x000fcc000bf05270 */
[----:B------:R-:W-:-:S05]  /*3840*/  PLOP3.LUT P2, PT, PT, PT, UP0, 0x80, 0x0 ;  /* 0x000000000000781c */ /* 0x000fca0003f4f008 */
[----:B------:R-:W-:Y:S01]  /*3850*/  @UP0 ULDC UR7, c[0x0][0x44c] ;  /* 0x0001130000070ab9 */ /* 0x000fe20000000800 */
[----:B------:R-:W-:Y:S01]  /*3860*/  @UP0 ULDC UR11, c[0x0][0x450] ;  /* 0x00011400000b0ab9 */ /* 0x000fe20000000800 */
        /* <DEDUP_REMOVED lines=20> */
[----:B0-----:R-:W-:Y:S01]  /*39b0*/  FMUL.FTZ R3, R77, UR6 ;  /* 0x000000064d037c20 */ /* 0x001fe20008410000 */
[----:B------:R-:W-:Y:S01]  /*39c0*/  HGMMA.64x16x16.F32.BF16 R64, gdesc[UR44], R64, gsb0 ;  /* 0x002000002c4079f0 */ /* 0x000fe20008001840 */
[----:B------:R-:W-:Y:S01]  /*39d0*/  UIADD3 UR46, UR50, 0x806, URZ ;  /* 0x00000806322e7890 */ /* 0x000fe2000fffe03f */
[----:B------:R-:W0:Y:S01]  /*39e0*/  MUFU.TANH R74, R74 ;  /* 0x0000004a004a7308 */ /* 0x000e220000002400 */
[----:B------:R-:W-:Y:S01]  /*39f0*/  UMOV UR47, 0x40000040 ;  /* 0x40000040002f7882 */ /* 0x000fe20000000000 */
[----:B------:R-:W-:Y:S01]  /*3a00*/  FMUL.FTZ R2, R73, UR6 ;  /* 0x0000000649027c20 */ /* 0x000fe20008410000 */
[----:B-1----:R-:W-:Y:S01]  /*3a10*/  FMUL.FTZ R0, R72, UR6 ;  /* 0x0000000648007c20 */ /* 0x002fe20008410000 */
[----:B------:R-:W-:-:S04]  /*3a20*/  FMUL.FTZ R7, R76, UR6 ;  /* 0x000000064c077c20 */ /* 0x000fc80008410000 */
[----:B------:R-:W1:Y:S08]  /*3a30*/  MUFU.TANH R75, R75 ;  /* 0x0000004b004b7308 */ /* 0x000e700000002400 */
[----:B------:R-:W2:Y:S08]  /*3a40*/  MUFU.TANH R78, R78 ;  /* 0x0000004e004e7308 */ /* 0x000eb00000002400 */
[----:B------:R-:W3:Y:S08]  /*3a50*/  MUFU.TANH R79, R79 ;  /* 0x0000004f004f7308 */ /* 0x000ef00000002400 */
[----:B------:R-:W-:Y:S08]  /*3a60*/  MUFU.TANH R0, R0 ;  /* 0x0000000000007308 */ /* 0x000ff00000002400 */
[----:B------:R-:W-:Y:S08]  /*3a70*/  MUFU.TANH R2, R2 ;  /* 0x0000000200027308 */ /* 0x000ff00000002400 */
[----:B------:R-:W-:Y:S01]  /*3a80*/  MUFU.TANH R7, R7 ;  /* 0x0000000700077308 */ /* 0x000fe20000002400 */
[----:B------:R-:W-:-:S02]  /*3a90*/  WARPGROUP.DEPBAR.LE gsb0, 0x0 ;  /* 0x00008000000079c5 */ /* 0x000fc40000010000 */
[----:B------:R-:W-:Y:S01]  /*3aa0*/  WARPGROUP.ARRIVE ;  /* 0x00000000000079c5 */ /* 0x000fe20000000000 */
[----:B------:R-:W-:Y:S01]  /*3ab0*/  FMUL.FTZ R11, R64, UR6 ;  /* 0x00000006400b7c20 */ /* 0x000fe20008410000 */
[----:B------:R-:W-:Y:S01]  /*3ac0*/  IMAD.IADD R64, R22, 0x1, -R23 ;  /* 0x0000000116407824 */ /* 0x000fe200078e0a17 */
[----:B------:R-:W-:Y:S01]  /*3ad0*/  LEA.HI R23, R81, R81, RZ, 0x1 ;  /* 0x0000005151177211 */ /* 0x000fe200078f08ff */
[----:B------:R-:W-:Y:S01]  /*3ae0*/  FMUL.FTZ R14, R69, UR6 ;  /* 0x00000006450e7c20 */ /* 0x000fe20008410000 */
[----:B------:R-:W-:Y:S01]  /*3af0*/  FMUL.FTZ R15, R68, UR6 ;  /* 0x00000006440f7c20 */ /* 0x000fe20008410000 */
[----:B------:R-:W-:Y:S01]  /*3b00*/  HGMMA.64x16x16.F32.BF16 R56, gdesc[UR44], R56, gsb0 ;  /* 0x002000002c3879f0 */ /* 0x000fe20008001838 */
[----:B------:R-:W-:Y:S01]  /*3b10*/  UIADD3 UR46, UR50, 0x886, URZ ;  /* 0x00000886322e7890 */ /* 0x000fe2000fffe03f */
[----:B------:R-:W-:Y:S01]  /*3b20*/  FMUL.FTZ R66, R66, UR6 ;  /* 0x0000000642427c20 */ /* 0x000fe20008410000 */
[----:B------:R-:W-:Y:S01]  /*3b30*/  UMOV UR47, 0x40000040 ;  /* 0x40000040002f7882 */ /* 0x000fe20000000000 */
[----:B------:R-:W-:Y:S01]  /*3b40*/  FMUL.FTZ R67, R67, UR6 ;  /* 0x0000000643437c20 */ /* 0x000fe20008410000 */
[----:B------:R-:W-:Y:S01]  /*3b50*/  FMUL.FTZ R70, R70, UR6 ;  /* 0x0000000646467c20 */ /* 0x000fe20008410000 */
[----:B------:R-:W-:Y:S01]  /*3b60*/  FMUL.FTZ R71, R71, UR6 ;  /* 0x0000000647477c20 */ /* 0x000fe20008410000 */
[----:B------:R-:W-:Y:S01]  /*3b70*/  FMUL.FTZ R8, R65, UR6 ;  /* 0x0000000641087c20 */ /* 0x000fe20008410000 */
[----:B------:R-:W4:Y:S08]  /*3b80*/  MUFU.TANH R66, R66 ;  /* 0x0000004200427308 */ /* 0x000f300000002400 */
[----:B------:R-:W5:Y:S08]  /*3b90*/  MUFU.TANH R67, R67 ;  /* 0x0000004300437308 */ /* 0x000f700000002400 */
[----:B------:R-:W5:Y:S08]  /*3ba0*/  MUFU.TANH R70, R70 ;  /* 0x0000004600467308 */ /* 0x000f700000002400 */
[----:B------:R-:W5:Y:S08]  /*3bb0*/  MUFU.TANH R65, R71 ;  /* 0x0000004700417308 */ /* 0x000f700000002400 */
[----:B------:R-:W-:Y:S08]  /*3bc0*/  MUFU.TANH R3, R3 ;  /* 0x0000000300037308 */ /* 0x000ff00000002400 */
[----:B------:R-:W-:Y:S01]  /*3bd0*/  MUFU.TANH R11, R11 ;  /* 0x0000000b000b7308 */ /* 0x000fe20000002400 */
[----:B------:R-:W-:-:S02]  /*3be0*/  WARPGROUP.DEPBAR.LE gsb0, 0x0 ;  /* 0x00008000000079c5 */ /* 0x000fc40000010000 */
[----:B------:R-:W-:Y:S01]  /*3bf0*/  WARPGROUP.ARRIVE ;  /* 0x00000000000079c5 */ /* 0x000fe20000000000 */
[----:B------:R-:W-:Y:S01]  /*3c00*/  FMUL.FTZ R20, R57, UR6 ;  /* 0x0000000639147c20 */ /* 0x000fe20008410000 */
[----:B------:R-:W-:Y:S01]  /*3c10*/  SHF.R.S32.HI R57, RZ, 0x1f, R10 ;  /* 0x0000001fff397819 */ /* 0x000fe2000001140a */
[----:B------:R-:W-:Y:S01]  /*3c20*/  FMUL.FTZ R59, R59, UR6 ;  /* 0x000000063b3b7c20 */ /* 0x000fe20008410000 */
[----:B------:R-:W-:Y:S01]  /*3c30*/  FMUL.FTZ R21, R56, UR6 ;  /* 0x0000000638157c20 */ /* 0x000fe20008410000 */
[----:B------:R-:W-:Y:S01]  /*3c40*/  LOP3.LUT R56, R23, 0x3fffffe, RZ, 0xc0, !PT ;  /* 0x03fffffe17387812 */ /* 0x000fe200078ec0ff */
[----:B------:R-:W-:Y:S01]  /*3c50*/  HGMMA.64x16x16.F32.BF16 R48, gdesc[UR44], R48, gsb0 ;  /* 0x002000002c3079f0 */ /* 0x000fe20008001830 */
[----:B------:R-:W-:Y:S01]  /*3c60*/  UIADD3 UR46, UR50, 0x906, URZ ;  /* 0x00000906322e7890 */ /* 0x000fe2000fffe03f */
[-C--:B------:R-:W-:Y:S01]  /*3c70*/  LEA.HI R57, R57, R6.reuse, RZ, 0x3 ;  /* 0x0000000639397211 */ /* 0x080fe200078f18ff */
[----:B------:R-:W-:Y:S01]  /*3c80*/  UMOV UR47, 0x40000040 ;  /* 0x40000040002f7882 */ /* 0x000fe20000000000 */
[----:B------:R0:W-:Y:S01]  /*3c90*/  MUFU.TANH R69, R59 ;  /* 0x0000003b00457308 */ /* 0x0001e20000002400 */
[----:B------:R-:W-:Y:S01]  /*3ca0*/  IMAD.IADD R56, R81, 0x1, -R56 ;  /* 0x0000000151387824 */ /* 0x000fe200078e0a38 */
[----:B------:R-:W-:Y:S01]  /*3cb0*/  LOP3.LUT R57, R57, 0xfffffff8, RZ, 0xc0, !PT ;  /* 0xfffffff839397812 */ /* 0x000fe200078ec0ff */
[----:B------:R-:W-:Y:S01]  /*3cc0*/  FMUL.FTZ R58, R58, UR6 ;  /* 0x000000063a3a7c20 */ /* 0x000fe20008410000 */
[----:B------:R-:W-:Y:S01]  /*3cd0*/  LOP3.LUT R10, R10, 0x7ffffffc, RZ, 0xc0, !PT ;  /* 0x7ffffffc0a0a7812 */ /* 0x000fe200078ec0ff */
[----:B------:R-:W-:Y:S01]  /*3ce0*/  FMUL.FTZ R22, R60, UR6 ;  /* 0x000000063c167c20 */ /* 0x000fe20008410000 */
[----:B------:R-:W-:Y:S01]  /*3cf0*/  FMUL.FTZ R23, R61, UR6 ;  /* 0x000000063d177c20 */ /* 0x000fe20008410000 */
[----:B------:R-:W-:Y:S01]  /*3d00*/  FMUL.FTZ R63, R63, UR6 ;  /* 0x000000063f3f7c20 */ /* 0x000fe20008410000 */
[----:B------:R1:W5:Y:S01]  /*3d10*/  MUFU.TANH R68, R58 ;  /* 0x0000003a00447308 */ /* 0x0003620000002400 */
[----:B0-----:R-:W-:Y:S01]  /*3d20*/  IADD3 R59, R12, R6, -R57 ;  /* 0x000000060c3b7210 */ /* 0x001fe20007ffe839 */
[----:B------:R-:W-:Y:S01]  /*3d30*/  IMAD.IADD R13, R13, 0x1, -R10 ;  /* 0x000000010d0d7824 */ /* 0x000fe200078e0a0a */
[----:B------:R-:W-:Y:S01]  /*3d40*/  LEA.HI R6, R64, R64, RZ, 0x1 ;  /* 0x0000004040067211 */ /* 0x000fe200078f08ff */
[----:B------:R-:W-:-:S02]  /*3d50*/  FMUL.FTZ R62, R62, UR6 ;  /* 0x000000063e3e7c20 */ /* 0x000fc40008410000 */
[----:B------:R-:W-:Y:S01]  /*3d60*/  IMAD R59, R56, 0x40, R59 ;  /* 0x00000040383b7824 */ /* 0x000fe200078e023b */
[----:B------:R-:W-:Y:S01]  /*3d70*/  LOP3.LUT R57, R6, 0x1ffffffe, RZ, 0xc0, !PT ;  /* 0x1ffffffe06397812 */ /* 0x000fe200078ec0ff */
[----:B------:R-:W-:Y:S04]  /*3d80*/  MUFU.TANH R73, R63 ;  /* 0x0000003f00497308 */ /* 0x000fe80000002400 */
[----:B------:R-:W-:Y:S02]  /*3d90*/  IMAD.IADD R12, R64, 0x1, -R57 ;  /* 0x00000001400c7824 */ /* 0x000fe400078e0a39 */
[----:B------:R-:W-:Y:S02]  /*3da0*/  IMAD.U32 R57, RZ, RZ, UR48 ;  /* 0x00000030ff397e24 */ /* 0x000fe4000f8e00ff */
[----:B------:R-:W0:Y:S01]  /*3db0*/  MUFU.TANH R62, R62 ;  /* 0x0000003e003e7308 */ /* 0x000e220000002400 */
[----:B------:R-:W-:-:S05]  /*3dc0*/  LEA R12, R12, R59, 0x3 ;  /* 0x0000003b0c0c7211 */ /* 0x000fca00078e18ff */
[----:B------:R-:W-:Y:S01]  /*3dd0*/  @P2 IMAD.HI.U32 R6, R12, UR7, RZ ;  /* 0x000000070c062c27 */ /* 0x000fe2000f8e00ff */
[----:B------:R-:W-:Y:S01]  /*3de0*/  @UP0 ULDC UR7, c[0x0][0x450] ;  /* 0x0001140000070ab9 */ /* 0x000fe20000000800 */
[----:B------:R-:W-:Y:S08]  /*3df0*/  MUFU.TANH R8, R8 ;  /* 0x0000000800087308 */ /* 0x000ff00000002400 */
[----:B------:R-:W-:Y:S01]  /*3e00*/  MUFU.TANH R15, R15 ;  /* 0x0000000f000f7308 */ /* 0x000fe20000002400 */
[----:B------:R-:W-:-:S02]  /*3e10*/  WARPGROUP.DEPBAR.LE gsb0, 0x0 ;  /* 0x00008000000079c5 */ /* 0x000fc40000010000 */
[----:B------:R-:W-:Y:S01]  /*3e20*/  WARPGROUP.ARRIVE ;  /* 0x00000000000079c5 */ /* 0x000fe20000000000 */
[----:B------:R-:W-:Y:S01]  /*3e30*/  FMUL.FTZ R56, R48, UR6 ;  /* 0x0000000630387c20 */ /* 0x000fe20008410000 */
[----:B------:R-:W-:Y:S01]  /*3e40*/  FMUL.FTZ R48, R49, UR6 ;  /* 0x0000000631307c20 */ /* 0x000fe20008410000 */
[----:B------:R-:W-:Y:S01]  /*3e50*/  IMAD.MOV.U32 R49, RZ, RZ, R12 ;  /* 0x000000ffff317224 */ /* 0x000fe200078e000c */
[----:B------:R-:W-:Y:S01]  /*3e60*/  @P2 SHF.R.U32.HI R49, RZ, UR7, R6 ;  /* 0x00000007ff312c19 */ /* 0x000fe20008011606 */
[----:B------:R-:W-:Y:S01]  /*3e70*/  UIMAD UR7, UR39, -0x70, UR48 ;  /* 0xffffff90270778a4 */ /* 0x000fe2000f8e0230 */
[----:B------:R-:W-:Y:S01]  /*3e80*/  HGMMA.64x16x16.F32.BF16 R40, gdesc[UR44], R40, gsb0 ;  /* 0x002000002c2879f0 */ /* 0x000fe20008001828 */
[----:B------:R-:W-:Y:S01]  /*3e90*/  UIADD3 UR46, UR50, 0x986, URZ ;  /* 0x00000986322e7890 */ /* 0x000fe2000fffe03f */
[----:B------:R-:W-:Y:S01]  /*3ea0*/  FMUL.FTZ R50, R50, UR6 ;  /* 0x0000000632327c20 */ /* 0x000fe20008410000 */
[----:B------:R-:W-:Y:S01]  /*3eb0*/  UMOV UR47, 0x40000040 ;  /* 0x40000040002f7882 */ /* 0x000fe20000000000 */
[----:B-1----:R-:W1:Y:S01]  /*3ec0*/  SHFL.IDX PT, R58, R49, 0x1, 0x1c1f ;  /* 0x003c1f00313a7f89 */ /* 0x002e6200000e0000 */
[----:B------:R-:W-:Y:S01]  /*3ed0*/  UIADD3 UR7, UR7, 0x70, URZ ;  /* 0x0000007007077890 */ /* 0x000fe2000fffe03f */
[----:B------:R-:W-:Y:S01]  /*3ee0*/  IMAD.U32 R6, RZ, RZ, UR10 ;  /* 0x0000000aff067e24 */ /* 0x000fe2000f8e00ff */
[----:B------:R2:W0:Y:S01]  /*3ef0*/  MUFU.TANH R60, R50 ;  /* 0x00000032003c7308 */ /* 0x0004220000002400 */
[----:B------:R-:W-:Y:S01]  /*3f00*/  ULDC UR10, c[0x0][0x288] ;  /* 0x0000a200000a7ab9 */ /* 0x000fe20000000800 */
[----:B------:R-:W-:Y:S01]  /*3f10*/  FMUL.FTZ R51, R51, UR6 ;  /* 0x0000000633337c20 */ /* 0x000fe20008410000 */
[----:B------:R-:W-:-:S02]  /*3f20*/  IMAD R6, R13, -0x2, R6 ;  /* 0xfffffffe0d067824 */ /* 0x000fc400078e0206 */
[----:B------:R-:W-:Y:S01]  /*3f30*/  FMUL.FTZ R54, R54, UR6 ;  /* 0x0000000636367c20 */ /* 0x000fe20008410000 */
[----:B------:R-:W-:Y:S01]  /*3f40*/  FMUL.FTZ R55, R55, UR6 ;  /* 0x0000000637377c20 */ /* 0x000fe20008410000 */
[----:B------:R-:W-:Y:S01]  /*3f50*/  FMUL.FTZ R52, R52, UR6 ;  /* 0x0000000634347c20 */ /* 0x000fe20008410000 */
[----:B------:R-:W-:Y:S01]  /*3f60*/  FMUL.FTZ R53, R53, UR6 ;  /* 0x0000000635357c20 */ /* 0x000fe20008410000 */
[----:B------:R-:W-:Y:S01]  /*3f70*/  IADD3 R57, R6, -UR10, R57 ;  /* 0x8000000a06397c10 */ /* 0x000fe2000fffe039 */
[----:B------:R3:W0:Y:S01]  /*3f80*/  MUFU.TANH R77, R51 ;  /* 0x00000033004d7308 */ /* 0x0006220000002400 */
[----:B--2---:R-:W-:Y:S01]  /*3f90*/  MOV R50, UR7 ;  /* 0x0000000700327c02 */ /* 0x004fe20008000f00 */
[----:B------:R-:W-:-:S04]  /*3fa0*/  ULDC UR7, c[0x0][0x988] ;  /* 0x0002620000077ab9 */ /* 0x000fc80000000800 */
[----:B------:R-:W-:Y:S02]  /*3fb0*/  IMAD R50, R13, -0x2, R50 ;  /* 0xfffffffe0d327824 */ /* 0x000fe400078e0232 */
[----:B------:R2:W0:Y:S03]  /*3fc0*/  MUFU.TANH R10, R54 ;  /* 0x00000036000a7308 */ /* 0x0004260000002400 */
[----:B-1----:R-:W-:-:S04]  /*3fd0*/  VIADDMNMX R58, R58, R57, R50, PT ;  /* 0x000000393a3a7246 */ /* 0x002fc80003800132 */
[C---:B------:R-:W-:Y:S01]  /*3fe0*/  ISETP.GT.AND P5, PT, R58.reuse, RZ, PT ;  /* 0x000000ff3a00720c */ /* 0x040fe20003fa4270 */
[----:B------:R1:W0:Y:S01]  /*3ff0*/  MUFU.TANH R81, R55 ;  /* 0x0000003700517308 */ /* 0x0002220000002400 */
[C---:B------:R-:W-:Y:S02]  /*4000*/  ISETP.GT.AND P6, PT, R58.reuse, 0x1, PT ;  /* 0x000000013a00780c */ /* 0x040fe40003fc4270 */
[----:B------:R-:W-:Y:S02]  /*4010*/  ISETP.GT.AND P4, PT, R58, 0x8, PT ;  /* 0x000000083a00780c */ /* 0x000fe40003f84270 */
[----:B---3--:R-:W-:Y:S02]  /*4020*/  FSEL R51, R74, -INF , P5 ;  /* 0xff8000004a337808 */ /* 0x008fe40002800000 */
[----:B--2---:R-:W-:Y:S01]  /*4030*/  FSEL R54, R75, -INF , P6 ;  /* 0xff8000004b367808 */ /* 0x004fe20003000000 */
[----:B------:R-:W-:Y:S01]  /*4040*/  MUFU.TANH R14, R14 ;  /* 0x0000000e000e7308 */ /* 0x000fe20000002400 */
[----:B------:R-:W-:-:S02]  /*4050*/  ISETP.GT.AND P3, PT, R58, 0x9, PT ;  /* 0x000000093a00780c */ /* 0x000fc40003f64270 */
[----:B-1----:R-:W-:Y:S02]  /*4060*/  FSEL R55, R78, -INF , P4 ;  /* 0xff8000004e377808 */ /* 0x002fe40002000000 */
[----:B------:R-:W-:Y:S02]  /*4070*/  FMNMX.FTZ R6, R51, R54, !PT ;  /* 0x0000003633067209 */ /* 0x000fe40007810000 */
[C---:B------:R-:W-:Y:S01]  /*4080*/  ISETP.GT.AND P5, PT, R58.reuse, 0x10, PT ;  /* 0x000000103a00780c */ /* 0x040fe20003fa4270 */
[----:B------:R-:W-:Y:S01]  /*4090*/  MUFU.TANH R21, R21 ;  /* 0x0000001500157308 */ /* 0x000fe20000002400 */
[----:B------:R-:W-:Y:S01]  /*40a0*/  FSEL R59, R79, -INF , P3 ;  /* 0xff8000004f3b7808 */ /* 0x000fe20001800000 */
[----:B------:R-:W-:Y:S02]  /*40b0*/  WARPGROUP.DEPBAR.LE gsb0, 0x0 ;  /* 0x00008000000079c5 */ /* 0x000fe40000010000 */
[----:B------:R-:W-:Y:S01]  /*40c0*/  WARPGROUP.ARRIVE ;  /* 0x00000000000079c5 */ /* 0x000fe20000000000 */
[----:B------:R-:W-:Y:S01]  /*40d0*/  FMNMX.FTZ R6, R55, R6, !PT ;  /* 0x0000000637067209 */ /* 0x000fe20007810000 */
[----:B------:R-:W-:Y:S01]  /*40e0*/  FMUL.FTZ R43, R43, UR6 ;  /* 0x000000062b2b7c20 */ /* 0x000fe20008410000 */
[----:B------:R-:W-:Y:S01]  /*40f0*/  ISETP.GT.AND P3, PT, R58, 0x11, PT ;  /* 0x000000113a00780c */ /* 0x000fe20003f64270 */
[----:B------:R-:W-:Y:S01]  /*4100*/  FMUL.FTZ R42, R42, UR6 ;  /* 0x000000062a2a7c20 */ /* 0x000fe20008410000 */
[----:B----4-:R-:W-:Y:S01]  /*4110*/  FSEL R61, R66, -INF , P5 ;  /* 0xff800000423d7808 */ /* 0x010fe20002800000 */
[----:B------:R-:W-:Y:S01]  /*4120*/  HGMMA.64x16x16.F32.BF16 R32, gdesc[UR44], R32, gsb0 ;  /* 0x002000002c2079f0 */ /* 0x000fe20008001820 */
[----:B------:R-:W-:Y:S01]  /*4130*/  UIADD3 UR46, UR50, 0xa06, URZ ;  /* 0x00000a06322e7890 */ /* 0x000fe2000fffe03f */
[----:B------:R-:W-:Y:S01]  /*4140*/  FMNMX.FTZ R6, R59, R6, !PT ;  /* 0x000000063b067209 */ /* 0x000fe20007810000 */
[----:B------:R-:W-:Y:S01]  /*4150*/  UMOV UR47, 0x40000040 ;  /* 0x40000040002f7882 */ /* 0x000fe20000000000 */
[----:B------:R-:W-:Y:S01]  /*4160*/  ISETP.GT.AND P4, PT, R58, 0x18, PT ;  /* 0x000000183a00780c */ /* 0x000fe20003f84270 */
[----:B------:R1:W-:Y:S01]  /*4170*/  MUFU.TANH R85, R43 ;  /* 0x0000002b00557308 */ /* 0x0003e20000002400 */
[----:B-----5:R-:W-:Y:S01]  /*4180*/  FSEL R63, R67, -INF , P3 ;  /* 0xff800000433f7808 */ /* 0x020fe20001800000 */
[----:B------:R-:W-:Y:S01]  /*4190*/  FMUL.FTZ R46, R46, UR6 ;  /* 0x000000062e2e7c20 */ /* 0x000fe20008410000 */
[----:B------:R-:W-:Y:S01]  /*41a0*/  FMNMX.FTZ R6, R61, R6, !PT ;  /* 0x000000063d067209 */ /* 0x000fe20007810000 */
[----:B------:R-:W-:Y:S01]  /*41b0*/  FMUL.FTZ R47, R47, UR6 ;  /* 0x000000062f2f7c20 */ /* 0x000fe20008410000 */
[----:B------:R-:W-:Y:S01]  /*41c0*/  ISETP.GT.AND P3, PT, R58, 0x19, PT ;  /* 0x000000193a00780c */ /* 0x000fe20003f64270 */
[----:B------:R-:W-:Y:S01]  /*41d0*/  FMUL.FTZ R40, R40, UR6 ;  /* 0x0000000628287c20 */ /* 0x000fe20008410000 */
[----:B------:R-:W-:Y:S01]  /*41e0*/  FMNMX.FTZ R6, R63, R6, !PT ;  /* 0x000000063f067209 */ /* 0x000fe20007810000 */
[----:B------:R-:W2:Y:S01]  /*41f0*/  MUFU.TANH R42, R42 ;  /* 0x0000002a002a7308 */ /* 0x000ea20000002400 */
[----:B-1----:R-:W-:Y:S01]  /*4200*/  FSEL R43, R70, -INF , P4 ;  /* 0xff800000462b7808 */ /* 0x002fe20002000000 */
[----:B------:R-:W-:Y:S01]  /*4210*/  FMUL.FTZ R41, R41, UR6 ;  /* 0x0000000629297c20 */ /* 0x000fe20008410000 */
[----:B------:R-:W-:Y:S01]  /*4220*/  ISETP.GT.AND P4, PT, R58, 0x20, PT ;  /* 0x000000203a00780c */ /* 0x000fe20003f84270 */
[----:B------:R-:W-:Y:S01]  /*4230*/  FMUL.FTZ R44, R44, UR6 ;  /* 0x000000062c2c7c20 */ /* 0x000fe20008410000 */
[----:B------:R-:W-:Y:S01]  /*4240*/  FSEL R65, R65, -INF , P3 ;  /* 0xff80000041417808 */ /* 0x000fe20001800000 */
[----:B------:R-:W-:Y:S01]  /*4250*/  FMUL.FTZ R45, R45, UR6 ;  /* 0x000000062d2d7c20 */ /* 0x000fe20008410000 */
[----:B------:R-:W-:Y:S01]  /*4260*/  FMNMX.FTZ R6, R43, R6, !PT ;  /* 0x000000062b067209 */ /* 0x000fe20007810000 */
[----:B------:R-:W1:Y:S01]  /*4270*/  MUFU.TANH R46, R46 ;  /* 0x0000002e002e7308 */ /* 0x000e620000002400 */
[----:B------:R-:W-:-:S02]  /*4280*/  ISETP.GT.AND P3, PT, R58, 0x21, PT ;  /* 0x000000213a00780c */ /* 0x000fc40003f64270 */
[----:B------:R-:W-:Y:S02]  /*4290*/  FSEL R67, R68, -INF , P4 ;  /* 0xff80000044437808 */ /* 0x000fe40002000000 */
[----:B------:R-:W-:Y:S02]  /*42a0*/  FMNMX.FTZ R6, R65, R6, !PT ;  /* 0x0000000641067209 */ /* 0x000fe40007810000 */
[C---:B------:R-:W-:Y:S01]  /*42b0*/  ISETP.GT.AND P4, PT, R58.reuse, 0x28, PT ;  /* 0x000000283a00780c */ /* 0x040fe20003f84270 */
[----:B------:R-:W3:Y:S01]  /*42c0*/  MUFU.TANH R47, R47 ;  /* 0x0000002f002f7308 */ /* 0x000ee20000002400 */
[----:B------:R-:W-:Y:S02]  /*42d0*/  FSEL R69, R69, -INF , P3 ;  /* 0xff80000045457808 */ /* 0x000fe40001800000 */
[----:B------:R-:W-:Y:S02]  /*42e0*/  FMNMX.FTZ R6, R67, R6, !PT ;  /* 0x0000000643067209 */ /* 0x000fe40007810000 */
[----:B------:R-:W-:-:S02]  /*42f0*/  ISETP.GT.AND P3, PT, R58, 0x29, PT ;  /* 0x000000293a00780c */ /* 0x000fc40003f64270 */
[----:B0-----:R-:W-:Y:S01]  /*4300*/  FSEL R71, R62, -INF , P4 ;  /* 0xff8000003e477808 */ /* 0x001fe20002000000 */
[----:B------:R-:W-:Y:S01]  /*4310*/  MUFU.TANH R20, R20 ;  /* 0x0000001400147308 */ /* 0x000fe20000002400 */
[----:B------:R-:W-:Y:S02]  /*4320*/  FMNMX.FTZ R6, R69, R6, !PT ;  /* 0x0000000645067209 */ /* 0x000fe40007810000 */
[C---:B------:R-:W-:Y:S02]  /*4330*/  ISETP.GT.AND P4, PT, R58.reuse, 0x30, PT ;  /* 0x000000303a00780c */ /* 0x040fe40003f84270 */
[----:B------:R-:W-:Y:S02]  /*4340*/  FSEL R73, R73, -INF , P3 ;  /* 0xff80000049497808 */ /* 0x000fe40001800000 */
[----:B------:R-:W-:Y:S01]  /*4350*/  FMNMX.FTZ R6, R71, R6, !PT ;  /* 0x0000000647067209 */ /* 0x000fe20007810000 */
[----:B------:R-:W-:Y:S01]  /*4360*/  MUFU.TANH R22, R22 ;  /* 0x0000001600167308 */ /* 0x000fe20000002400 */
[----:B------:R-:W-:-:S02]  /*4370*/  ISETP.GT.AND P3, PT, R58, 0x31, PT ;  /* 0x000000313a00780c */ /* 0x000fc40003f64270 */
        /* <DEDUP_REMOVED lines=11> */
[----:B------:R-:W0:Y:S01]  /*4430*/  MUFU.TANH R34, R34 ;  /* 0x0000002200227308 */ /* 0x000e220000002400 */
[----:B------:R-:W-:Y:S01]  /*4440*/  FSEL R79, R10, -INF , P4 ;  /* 0xff8000000a4f7808 */ /* 0x000fe20002000000 */
[----:B------:R-:W-:Y:S01]  /*4450*/  FMUL.FTZ R38, R38, UR6 ;  /* 0x0000000626267c20 */ /* 0x000fe20008410000 */
[----:B------:R-:W-:Y:S01]  /*4460*/  FMNMX.FTZ R6, R77, R6, !PT ;  /* 0x000000064d067209 */ /* 0x000fe20007810000 */
[----:B------:R-:W-:Y:S01]  /*4470*/  FMUL.FTZ R39, R39, UR6 ;  /* 0x0000000627277c20 */ /* 0x000fe20008410000 */
[C---:B------:R-:W-:Y:S01]  /*4480*/  ISETP.GT.AND P4, PT, R58.reuse, 0x40, PT ;  /* 0x000000403a00780c */ /* 0x040fe20003f84270 */
[----:B------:R-:W-:Y:S01]  /*4490*/  FMUL.FTZ R33, R33, UR6 ;  /* 0x0000000621217c20 */ /* 0x000fe20008410000 */
[----:B------:R-:W-:Y:S01]  /*44a0*/  FSEL R81, R81, -INF , P3 ;  /* 0xff80000051517808 */ /* 0x000fe20001800000 */
[----:B------:R-:W4:Y:S01]  /*44b0*/  MUFU.TANH R35, R35 ;  /* 0x0000002300237308 */ /* 0x000f220000002400 */
[----:B------:R-:W-:Y:S01]  /*44c0*/  FMNMX.FTZ R6, R79, R6, !PT ;  /* 0x000000064f067209 */ /* 0x000fe20007810000 */
[----:B------:R-:W-:Y:S01]  /*44d0*/  FMUL.FTZ R37, R37, UR6 ;  /* 0x0000000625257c20 */ /* 0x000fe20008410000 */
[----:B------:R-:W-:Y:S01]  /*44e0*/  ISETP.GT.AND P3, PT, R58, 0x41, PT ;  /* 0x000000413a00780c */ /* 0x000fe20003f64270 */
[----:B------:R-:W-:Y:S01]  /*44f0*/  FMUL.FTZ R32, R32, UR6 ;  /* 0x0000000620207c20 */ /* 0x000fe20008410000 */
[----:B--2---:R-:W-:Y:S01]  /*4500*/  FSEL R83, R42, -INF , P4 ;  /* 0xff8000002a537808 */ /* 0x004fe20002000000 */
[----:B------:R-:W-:Y:S01]  /*4510*/  FMUL.FTZ R36, R36, UR6 ;  /* 0x0000000624247c20 */ /* 0x000fe20008410000 */
[----:B------:R-:W-:Y:S01]  /*4520*/  FMNMX.FTZ R6, R81, R6, !PT ;  /* 0x0000000651067209 */ /* 0x000fe20007810000 */
[----:B------:R-:W2:Y:S01]  /*4530*/  MUFU.TANH R38, R38 ;  /* 0x0000002600267308 */ /* 0x000ea20000002400 */
[----:B------:R-:W-:-:S02]  /*4540*/  ISETP.GT.AND P4, PT, R58, 0x48, PT ;  /* 0x000000483a00780c */ /* 0x000fc40003f84270 */
[----:B------:R-:W-:Y:S02]  /*4550*/  FSEL R85, R85, -INF , P3 ;  /* 0xff80000055557808 */ /* 0x000fe40001800000 */
[----:B------:R-:W-:Y:S02]  /*4560*/  FMNMX.FTZ R6, R83, R6, !PT ;  /* 0x0000000653067209 */ /* 0x000fe40007810000 */
[----:B------:R-:W-:Y:S01]  /*4570*/  ISETP.GT.AND P3, PT, R58, 0x49, PT ;  /* 0x000000493a00780c */ /* 0x000fe20003f64270 */
[----:B------:R-:W5:Y:S01]  /*4580*/  MUFU.TANH R39, R39 ;  /* 0x0000002700277308 */ /* 0x000f620000002400 */
[----:B-1----:R-:W-:Y:S02]  /*4590*/  FSEL R87, R46, -INF , P4 ;  /* 0xff8000002e577808 */ /* 0x002fe40002000000 */
[----:B------:R-:W-:Y:S02]  /*45a0*/  FMNMX.FTZ R6, R85, R6, !PT ;  /* 0x0000000655067209 */ /* 0x000fe40007810000 */
[----:B------:R-:W-:-:S02]  /*45b0*/  ISETP.GT.AND P4, PT, R58, 0x50, PT ;  /* 0x000000503a00780c */ /* 0x000fc40003f84270 */
[----:B---3--:R-:W-:Y:S01]  /*45c0*/  FSEL R89, R47, -INF , P3 ;  /* 0xff8000002f597808 */ /* 0x008fe20001800000 */
[----:B------:R-:W-:Y:S01]  /*45d0*/  MUFU.TANH R23, R23 ;  /* 0x0000001700177308 */ /* 0x000fe20000002400 */
[----:B------:R-:W-:Y:S02]  /*45e0*/  FMNMX.FTZ R6, R87, R6, !PT ;  /* 0x0000000657067209 */ /* 0x000fe40007810000 */
[----:B------:R-:W-:Y:S02]  /*45f0*/  ISETP.GT.AND P3, PT, R58, 0x51, PT ;  /* 0x000000513a00780c */ /* 0x000fe40003f64270 */
[----:B0-----:R-:W-:Y:S02]  /*4600*/  FSEL R91, R34, -INF , P4 ;  /* 0xff800000225b7808 */ /* 0x001fe40002000000 */
[----:B------:R-:W-:Y:S01]  /*4610*/  FMNMX.FTZ R6, R89, R6, !PT ;  /* 0x0000000659067209 */ /* 0x000fe20007810000 */
[----:B------:R-:W-:Y:S01]  /*4620*/  MUFU.TANH R56, R56 ;  /* 0x0000003800387308 */ /* 0x000fe20000002400 */
[----:B------:R-:W-:-:S02]  /*4630*/  ISETP.GT.AND P4, PT, R58, 0x58, PT ;  /* 0x000000583a00780c */ /* 0x000fc40003f84270 */
[----:B----4-:R-:W-:Y:S02]  /*4640*/  FSEL R93, R35, -INF , P3 ;  /* 0xff800000235d7808 */ /* 0x010fe40001800000 */
[----:B------:R-:W-:Y:S02]  /*4650*/  FMNMX.FTZ R6, R91, R6, !PT ;  /* 0x000000065b067209 */ /* 0x000fe40007810000 */
[----:B------:R-:W-:Y:S01]  /*4660*/  ISETP.GT.AND P3, PT, R58, 0x59, PT ;  /* 0x000000593a00780c */ /* 0x000fe20003f64270 */
[----:B------:R-:W-:Y:S01]  /*4670*/  MUFU.TANH R48, R48 ;  /* 0x0000003000307308 */ /* 0x000fe20000002400 */
[----:B--2---:R-:W-:Y:S01]  /*4680*/  FSEL R95, R38, -INF , P4 ;  /* 0xff800000265f7808 */ /* 0x004fe20002000000 */
[----:B------:R-:W-:Y:S02]  /*4690*/  WARPGROUP.DEPBAR.LE gsb0, 0x0 ;  /* 0x00008000000079c5 */ /* 0x000fe40000010000 */
[----:B------:R-:W-:Y:S01]  /*46a0*/  FMUL.FTZ R26, R26, UR6 ;  /* 0x000000061a1a7c20 */ /* 0x000fe20008410000 */
[----:B------:R-:W-:Y:S01]  /*46b0*/  FMUL.FTZ R27, R27, UR6 ;  /* 0x000000061b1b7c20 */ /* 0x000fe20008410000 */
[----:B------:R-:W-:Y:S01]  /*46c0*/  FMUL.FTZ R30, R30, UR6 ;  /* 0x000000061e1e7c20 */ /* 0x000fe20008410000 */
[----:B------:R-:W-:Y:S01]  /*46d0*/  FMUL.FTZ R31, R31, UR6 ;  /* 0x000000061f1f7c20 */ /* 0x000fe20008410000 */
[----:B------:R-:W-:Y:S01]  /*46e0*/  FMNMX.FTZ R6, R93, R6, !PT ;  /* 0x000000065d067209 */ /* 0x000fe20007810000 */
[----:B------:R-:W-:Y:S01]  /*46f0*/  FMUL.FTZ R24, R24, UR6 ;  /* 0x0000000618187c20 */ /* 0x000fe20008410000 */
[----:B------:R-:W0:Y:S01]  /*4700*/  MUFU.TANH R26, R26 ;  /* 0x0000001a001a7308 */ /* 0x000e220000002400 */
[----:B------:R-:W-:Y:S01]  /*4710*/  ISETP.GT.AND P4, PT, R58, 0x60, PT ;  /* 0x000000603a00780c */ /* 0x000fe20003f84270 */
[----:B------:R-:W-:Y:S01]  /*4720*/  FMUL.FTZ R25, R25, UR6 ;  /* 0x0000000619197c20 */ /* 0x000fe20008410000 */
[----:B-----5:R-:W-:Y:S01]  /*4730*/  FSEL R97, R39, -INF , P3 ;  /* 0xff80000027617808 */ /* 0x020fe20001800000 */
[----:B------:R-:W-:Y:S01]  /*4740*/  FMUL.FTZ R29, R29, UR6 ;  /* 0x000000061d1d7c20 */ /* 0x000fe20008410000 */
[----:B------:R-:W-:Y:S01]  /*4750*/  FMNMX.FTZ R6, R95, R6, !PT ;  /* 0x000000065f067209 */ /* 0x000fe20007810000 */
[----:B------:R-:W-:Y:S01]  /*4760*/  FMUL.FTZ R28, R28, UR6 ;  /* 0x000000061c1c7c20 */ /* 0x000fe20008410000 */
[----:B------:R-:W-:Y:S01]  /*4770*/  ISETP.GT.AND P3, PT, R58, 0x61, PT ;  /* 0x000000613a00780c */ /* 0x000fe20003f64270 */
[----:B------:R-:W1:Y:S01]  /*4780*/  MUFU.TANH R27, R27 ;  /* 0x0000001b001b7308 */ /* 0x000e620000002400 */
[----:B------:R-:W-:Y:S01]  /*4790*/  FMNMX.FTZ R6, R97, R6, !PT ;  /* 0x0000000661067209 */ /* 0x000fe20007810000 */
[----:B------:R-:W-:-:S06]  /*47a0*/  @UP0 ULDC UR6, c[0x0][0x44c] ;  /* 0x0001130000060ab9 */ /* 0x000fcc0000000800 */
[----:B------:R-:W2:Y:S01]  /*47b0*/  MUFU.TANH R30, R30 ;  /* 0x0000001e001e7308 */ /* 0x000ea20000002400 */
[----:B0-----:R-:W-:Y:S02]  /*47c0*/  FSEL R99, R26, -INF , P4 ;  /* 0xff8000001a637808 */ /* 0x001fe40002000000 */
[----:B------:R-:W-:Y:S01]  /*47d0*/  ISETP.GT.AND P4, PT, R58, 0x68, PT ;  /* 0x000000683a00780c */ /* 0x000fe20003f84270 */
[----:B------:R-:W0:Y:S01]  /*47e0*/  SHFL.IDX PT, R26, R49, RZ, 0x1c1f ;  /* 0x001c1fff311a7589 */ /* 0x000e2200000e0000 */
[----:B------:R-:W-:-:S03]  /*47f0*/  FMNMX.FTZ R6, R99, R6, !PT ;  /* 0x0000000663067209 */ /* 0x000fc60007810000 */
[----:B------:R-:W3:Y:S01]  /*4800*/  MUFU.TANH R31, R31 ;  /* 0x0000001f001f7308 */ /* 0x000ee20000002400 */
[----:B-1----:R-:W-:Y:S02]  /*4810*/  FSEL R101, R27, -INF , P3 ;  /* 0xff8000001b657808 */ /* 0x002fe40001800000 */
[----:B------:R-:W-:Y:S02]  /*4820*/  ISETP.GT.AND P3, PT, R58, 0x69, PT ;  /* 0x000000693a00780c */ /* 0x000fe40003f64270 */
[----:B------:R-:W-:-:S03]  /*4830*/  FMNMX.FTZ R6, R101, R6, !PT ;  /* 0x0000000665067209 */ /* 0x000fc60007810000 */
[----:B------:R1:W-:Y:S01]  /*4840*/  MUFU.TANH R46, R24 ;  /* 0x00000018002e7308 */ /* 0x0003e20000002400 */
[----:B--2---:R-:W-:-:S04]  /*4850*/  FSEL R103, R30, -INF , P4 ;  /* 0xff8000001e677808 */ /* 0x004fc80002000000 */
[----:B------:R-:W-:-:S03]  /*4860*/  FMNMX.FTZ R6, R103, R6, !PT ;  /* 0x0000000667067209 */ /* 0x000fc60007810000 */
[----:B------:R2:W-:Y:S01]  /*4870*/  MUFU.TANH R58, R25 ;  /* 0x00000019003a7308 */ /* 0x0005e20000002400 */
[----:B---3--:R-:W-:Y:S02]  /*4880*/  FSEL R105, R31, -INF , P3 ;  /* 0xff8000001f697808 */ /* 0x008fe40001800000 */
[----:B0-----:R-:W-:Y:S02]  /*4890*/  VIADDMNMX R26, R26, R57, R50, PT ;  /* 0x000000391a1a7246 */ /* 0x001fe40003800132 */
[----:B------:R-:W-:Y:S02]  /*48a0*/  FMNMX.FTZ R6, R105, R6, !PT ;  /* 0x0000000669067209 */ /* 0x000fe40007810000 */
[C---:B------:R-:W-:Y:S01]  /*48b0*/  ISETP.GT.AND P4, PT, R26.reuse, 0x1, PT ;  /* 0x000000011a00780c */ /* 0x040fe20003f84270 */
[----:B------:R0:W-:Y:S01]  /*48c0*/  MUFU.TANH R50, R29 ;  /* 0x0000001d00327308 */ /* 0x0001e20000002400 */
[----:B------:R-:W-:Y:S01]  /*48d0*/  ISETP.GT.AND P5, PT, R26, 0x8, PT ;  /* 0x000000081a00780c */ /* 0x000fe20003fa4270 */
[----:B------:R-:W3:Y:S01]  /*48e0*/  SHFL.BFLY PT, R27, R6, 0x2, 0x1f ;  /* 0x0c401f00061b7f89 */ /* 0x000ee200000e0000 */
[----:B-1----:R-:W-:-:S02]  /*48f0*/  FSEL R24, R2, -INF , P4 ;  /* 0xff80000002187808 */ /* 0x002fc40002000000 */
[----:B------:R-:W-:Y:S02]  /*4900*/  FSEL R7, R7, -INF , P5 ;  /* 0xff80000007077808 */ /* 0x000fe40002800000 */
[----:B------:R-:W-:Y:S01]  /*4910*/  ISETP.GT.AND P4, PT, R26, 0x10, PT ;  /* 0x000000101a00780c */ /* 0x000fe20003f84270 */
[----:B------:R1:W-:Y:S08]  /*4920*/  MUFU.TANH R38, R33 ;  /* 0x0000002100267308 */ /* 0x0003f00000002400 */
[----:B------:R-:W4:Y:S08]  /*4930*/  MUFU.TANH R52, R52 ;  /* 0x0000003400347308 */ /* 0x000f300000002400 */
[----:B------:R-:W5:Y:S01]  /*4940*/  MUFU.TANH R53, R53 ;  /* 0x0000003500357308 */ /* 0x000f620000002400 */
[----:B---3--:R-:W-:Y:S01]  /*4950*/  FMNMX.FTZ R27, R6, R27, !PT ;  /* 0x0000001b061b7209 */ /* 0x008fe20007810000 */
[----:B------:R-:W-:Y:S01]  /*4960*/  IMAD.U32 R6, RZ, RZ, UR7 ;  /* 0x00000007ff067e24 */ /* 0x000fe2000f8e00ff */
[----:B------:R-:W-:-:S03]  /*4970*/  UIMAD.WIDE.U32 UR6, UR38, UR6, URZ ;  /* 0x00000006260672a5 */ /* 0x000fc6000f8e003f */
[----:B------:R-:W3:Y:S02]  /*4980*/  SHFL.BFLY PT, R10, R27, 0x1, 0x1f ;  /* 0x0c201f001b0a7f89 */ /* 0x000ee400000e0000 */
[----:B------:R-:W5:Y:S01]  /*4990*/  MUFU.TANH R40, R40 ;  /* 0x0000002800287308 */ /* 0x000f620000002400 */
[----:B------:R-:W-:-:S04]  /*49a0*/  @UP0 USHF.R.U32.HI UR38, URZ, UR11, UR7 ;  /* 0x0000000b3f260299 */ /* 0x000fc80008011607 */
[----:B------:R-:W-:-:S03]  /*49b0*/  UIADD3 UR39, UR38, -UR10, UR48 ;  /* 0x8000000a26277290 */ /* 0x000fc6000fffe030 */
[----:B------:R4:W-:Y:S01]  /*49c0*/  MUFU.TANH R42, R37 ;  /* 0x00000025002a7308 */ /* 0x0009e20000002400 */
[----:B------:R-:W-:Y:S02]  /*49d0*/  UMOV UR38, URZ ;  /* 0x0000003f00267c82 */ /* 0x000fe40008000000 */
[----:B------:R-:W-:-:S04]  /*49e0*/  UIMAD.WIDE UR38, UR39, -0x6db6db6d, UR38 ;  /* 0x92492493272678a5 */ /* 0x000fc8000f8e0226 */
[----:B------:R-:W-:Y:S01]  /*49f0*/  USHF.R.U32.HI UR6, URZ, 0x1f, UR39 ;  /* 0x0000001f3f067899 */ /* 0x000fe20008011627 */
[----:B------:R5:W5:Y:S03]  /*4a00*/  MUFU.TANH R47, R41 ;  /* 0x00000029002f7308 */ /* 0x000b660000002400 */
[----:B------:R-:W-:Y:S01]  /*4a10*/  ULEA.HI.SX32 UR6, UR39, UR6, 0x1a ;  /* 0x0000000627067291 */ /* 0x000fe2000f8fd23f */
[----:B---3--:R-:W-:-:S04]  /*4a20*/  FMNMX.FTZ R10, R27, R10, !PT ;  /* 0x0000000a1b0a7209 */ /* 0x008fc80007810000 */
[----:B------:R-:W3:Y:S01]  /*4a30*/  MUFU.TANH R44, R44 ;  /* 0x0000002c002c7308 */ /* 0x000ee20000002400 */
[----:B------:R-:W-:Y:S01]  /*4a40*/  UISETP.LT.AND UP1, UPT, UR15, UR6, UPT ;  /* 0x000000060f00728c */ /* 0x000fe2000bf21270 */
[C---:B------:R-:W-:Y:S01]  /*4a50*/  FSETP.NEU.FTZ.AND P3, PT, R10.reuse, -INF , PT ;  /* 0xff8000000a00780b */ /* 0x040fe20003f7d000 */
[----:B------:R-:W-:Y:S02]  /*4a60*/  FMUL.FTZ R27, R10, R6 ;  /* 0x000000060a1b7220 */ /* 0x000fe40000410000 */
[----:B------:R-:W-:-:S03]  /*4a70*/  USEL UR7, UR15, UR6, !UP1 ;  /* 0x000000060f077287 */ /* 0x000fc6000c800000 */
[----:B------:R3:W-:Y:S01]  /*4a80*/  MUFU.TANH R34, R45 ;  /* 0x0000002d00227308 */ /* 0x0007e20000002400 */
[----:B------:R-:W-:Y:S01]  /*4a90*/  FSEL R30, R27, RZ, P3 ;  /* 0x000000ff1b1e7208 */ /* 0x000fe20001800000 */
[----:B------:R-:W-:Y:S01]  /*4aa0*/  UISETP.GE.AND UP1, UPT, UR14, UR7, UPT ;  /* 0x000000070e00728c */ /* 0x000fe2000bf26270 */
[----:B------:R-:W-:Y:S01]  /*4ab0*/  ISETP.GT.AND P3, PT, R26, RZ, PT ;  /* 0x000000ff1a00720c */ /* 0x000fe20003f64270 */
[----:B------:R-:W-:Y:S01]  /*4ac0*/  UMOV UR6, URZ ;  /* 0x0000003f00067c82 */ /* 0x000fe20008000000 */
[----:B------:R-:W-:Y:S01]  /*4ad0*/  FSEL R27, R11, -INF , P4 ;  /* 0xff8000000b1b7808 */ /* 0x000fe20002000000 */
[-CC-:B------:R-:W-:Y:S01]  /*4ae0*/  FFMA.FTZ R199, R43, R6.reuse, -R30.reuse ;  /* 0x000000062bc77223 */ /* 0x180fe2000001081e */
[----:B--2---:R-:W-:Y:S01]  /*4af0*/  FSEL R25, R0, -INF , P3 ;  /* 0xff80000000197808 */ /* 0x004fe20001800000 */
[----:B------:R-:W-:Y:S01]  /*4b00*/  MUFU.TANH R32, R32 ;  /* 0x0000002000207308 */ /* 0x000fe20000002400 */
[C---:B------:R-:W-:Y:S01]  /*4b10*/  ISETP.GT.AND P3, PT, R26.reuse, 0x9, PT ;  /* 0x000000091a00780c */ /* 0x040fe20003f64270 */
[--C-:B------:R-:W-:Y:S01]  /*4b20*/  FFMA.FTZ R201, R51, R6, -R30.reuse ;  /* 0x0000000633c97223 */ /* 0x100fe2000001081e */
[----:B------:R-:W-:Y:S01]  /*4b30*/  FMNMX.FTZ R2, R25, R24, !PT ;  /* 0x0000001819027209 */ /* 0x000fe20007810000 */
[-CC-:B------:R-:W-:Y:S01]  /*4b40*/  FFMA.FTZ R203, R55, R6.reuse, -R30.reuse ;  /* 0x0000000637cb7223 */ /* 0x180fe2000001081e */
[----:B------:R-:W-:Y:S01]  /*4b50*/  FSEL R3, R3, -INF , P3 ;  /* 0xff80000003037808 */ /* 0x000fe20001800000 */
[--C-:B------:R-:W-:Y:S01]  /*4b60*/  FFMA.FTZ R59, R59, R6, -R30.reuse ;  /* 0x000000063b3b7223 */ /* 0x100fe2000001081e */
[----:B------:R-:W-:Y:S01]  /*4b70*/  FMNMX.FTZ R2, R7, R2, !PT ;  /* 0x0000000207027209 */ /* 0x000fe20007810000 */
[----:B------:R-:W-:Y:S01]  /*4b80*/  MUFU.TANH R36, R36 ;  /* 0x0000002400247308 */ /* 0x000fe20000002400 */
[C---:B------:R-:W-:Y:S01]  /*4b90*/  ISETP.GT.AND P3, PT, R26.reuse, 0x11, PT ;  /* 0x000000111a00780c */ /* 0x040fe20003f64270 */
[--C-:B------:R-:W-:Y:S01]  /*4ba0*/  FFMA.FTZ R197, R61, R6, -R30.reuse ;  /* 0x000000063dc57223 */ /* 0x100fe2000001081e */
[----:B------:R-:W-:Y:S01]  /*4bb0*/  FMNMX.FTZ R2, R3, R2, !PT ;  /* 0x0000000203027209 */ /* 0x000fe20007810000 */
[-CC-:B------:R-:W-:Y:S01]  /*4bc0*/  FFMA.FTZ R63, R63, R6.reuse, -R30.reuse ;  /* 0x000000063f3f7223 */ /* 0x180fe2000001081e */
[----:B------:R-:W-:Y:S01]  /*4bd0*/  ISETP.GT.AND P4, PT, R26, 0x18, PT ;  /* 0x000000181a00780c */ /* 0x000fe20003f84270 */
[--C-:B------:R-:W-:Y:S01]  /*4be0*/  FFMA.FTZ R65, R65, R6, -R30.reuse ;  /* 0x0000000641417223 */ /* 0x100fe2000001081e */
[----:B0-----:R-:W-:Y:S01]  /*4bf0*/  FSEL R29, R8, -INF , P3 ;  /* 0xff800000081d7808 */ /* 0x001fe20001800000 */
[----:B------:R-:W-:Y:S01]  /*4c00*/  MUFU.TANH R60, R28 ;  /* 0x0000001c003c7308 */ /* 0x000fe20000002400 */
[----:B------:R-:W-:Y:S01]  /*4c10*/  FMNMX.FTZ R2, R27, R2, !PT ;  /* 0x000000021b027209 */ /* 0x000fe20007810000 */
[-CC-:B------:R-:W-:Y:S01]  /*4c20*/  FFMA.FTZ R67, R67, R6.reuse, -R30.reuse ;  /* 0x0000000643437223 */ /* 0x180fe2000001081e */
[----:B------:R-:W-:Y:S01]  /*4c30*/  ISETP.GT.AND P3, PT, R26, 0x19, PT ;  /* 0x000000191a00780c */ /* 0x000fe20003f64270 */
[-CC-:B------:R-:W-:Y:S01]  /*4c40*/  FFMA.FTZ R0, R54, R6.reuse, -R30.reuse ;  /* 0x0000000636007223 */ /* 0x180fe2000001081e */
        /* <DEDUP_REMOVED lines=9> */
[-CC-:B------:R-:W-:Y:S01]  /*4ce0*/  FFMA.FTZ R75, R75, R6.reuse, -R30.reuse ;  /* 0x000000064b4b7223 */ /* 0x180fe2000001081e */
[C---:B------:R-:W-:Y:S01]  /*4cf0*/  ISETP.GT.AND P3, PT, R26.reuse, 0x21, PT ;  /* 0x000000211a00780c */ /* 0x040fe20003f64270 */
[----:B------:R-:W-:Y:S01]  /*4d00*/  MUFU.EX2 R2, R59 ;  /* 0x0000003b00027308 */ /* 0x000fe20000000800 */
[----:B------:R-:W-:Y:S01]  /*4d10*/  FSEL R21, R21, -INF , P4 ;  /* 0xff80000015157808 */ /* 0x000fe20002000000 */
[--C-:B------:R-:W-:Y:S01]  /*4d20*/  FFMA.FTZ R77, R77, R6, -R30.reuse ;  /* 0x000000064d4d7223 */ /* 0x100fe2000001081e */
[----:B------:R-:W-:Y:S01]  /*4d30*/  FMNMX.FTZ R8, R31, R8, !PT ;  /* 0x000000081f087209 */ /* 0x000fe20007810000 */
[-CC-:B------:R-:W-:Y:S01]  /*4d40*/  FFMA.FTZ R79, R79, R6.reuse, -R30.reuse ;  /* 0x000000064f4f7223 */ /* 0x180fe2000001081e */
[----:B------:R-:W-:Y:S01]  /*4d50*/  ISETP.GT.AND P4, PT, R26, 0x28, PT ;  /* 0x000000281a00780c */ /* 0x000fe20003f84270 */
[--C-:B------:R-:W-:Y:S01]  /*4d60*/  FFMA.FTZ R81, R81, R6, -R30.reuse ;  /* 0x0000000651517223 */ /* 0x100fe2000001081e */
[----:B-1----:R-:W-:Y:S01]  /*4d70*/  FSEL R33, R20, -INF , P3 ;  /* 0xff80000014217808 */ /* 0x002fe20001800000 */
[----:B------:R-:W-:Y:S01]  /*4d80*/  MUFU.EX2 R201, R201 ;  /* 0x000000c900c97308 */ /* 0x000fe20000000800 */
        /* <DEDUP_REMOVED lines=8> */
[C---:B------:R-:W-:Y:S01]  /*4e10*/  ISETP.GT.AND P4, PT, R26.reuse, 0x30, PT ;  /* 0x000000301a00780c */ /* 0x040fe20003f84270 */
[-CC-:B------:R-:W-:Y:S01]  /*4e20*/  FFMA.FTZ R89, R89, R6.reuse, -R30.reuse ;  /* 0x0000000659597223 */ /* 0x180fe2000001081e */
[----:B------:R-:W-:Y:S01]  /*4e30*/  FSEL R23, R23, -INF , P3 ;  /* 0xff80000017177808 */ /* 0x000fe20001800000 */
[--C-:B------:R-:W-:Y:S01]  /*4e40*/  FFMA.FTZ R91, R91, R6, -R30.reuse ;  /* 0x000000065b5b7223 */ /* 0x100fe2000001081e */
[----:B------:R-:W-:Y:S01]  /*4e50*/  FMNMX.FTZ R14, R35, R14, !PT ;  /* 0x0000000e230e7209 */ /* 0x000fe20007810000 */
[-CC-:B------:R-:W-:Y:S01]  /*4e60*/  FFMA.FTZ R93, R93, R6.reuse, -R30.reuse ;  /* 0x000000065d5d7223 */ /* 0x180fe2000001081e */
[----:B------:R-:W-:Y:S01]  /*4e70*/  ISETP.GT.AND P3, PT, R26, 0x31, PT ;  /* 0x000000311a00780c */ /* 0x000fe20003f64270 */
[----:B------:R-:W-:Y:S01]  /*4e80*/  MUFU.EX2 R8, R63 ;  /* 0x0000003f00087308 */ /* 0x000fe20000000800 */
[----:B----4-:R-:W-:Y:S01]  /*4e90*/  FSEL R37, R56, -INF , P4 ;  /* 0xff80000038257808 */ /* 0x010fe20002000000 */
[--C-:B------:R-:W-:Y:S01]  /*4ea0*/  FFMA.FTZ R95, R95, R6, -R30.reuse ;  /* 0x000000065f5f7223 */ /* 0x100fe2000001081e */
[----:B------:R-:W-:Y:S01]  /*4eb0*/  FMNMX.FTZ R14, R23, R14, !PT ;  /* 0x0000000e170e7209 */ /* 0x000fe20007810000 */
[-CC-:B------:R-:W-:Y:S01]  /*4ec0*/  FFMA.FTZ R97, R97, R6.reuse, -R30.reuse ;  /* 0x0000000661617223 */ /* 0x180fe2000001081e */
[----:B------:R-:W-:Y:S01]  /*4ed0*/  ISETP.GT.AND P4, PT, R26, 0x38, PT ;  /* 0x000000381a00780c */ /* 0x000fe20003f84270 */
[--C-:B------:R-:W-:Y:S01]  /*4ee0*/  FFMA.FTZ R99, R99, R6, -R30.reuse ;  /* 0x0000000663637223 */ /* 0x100fe2000001081e */
[----:B------:R-:W-:Y:S01]  /*4ef0*/  FSEL R39, R48, -INF , P3 ;  /* 0xff80000030277808 */ /* 0x000fe20001800000 */
[----:B------:R-:W0:Y:S01]  /*4f00*/  MUFU.EX2 R0, R0 ;  /* 0x0000000000007308 */ /* 0x000e220000000800 */
[----:B------:R-:W-:Y:S01]  /*4f10*/  FMNMX.FTZ R14, R37, R14, !PT ;  /* 0x0000000e250e7209 */ /* 0x000fe20007810000 */
[-CC-:B------:R-:W-:Y:S01]  /*4f20*/  FFMA.FTZ R101, R101, R6.reuse, -R30.reuse ;  /* 0x0000000665657223 */ /* 0x180fe2000001081e */
[----:B------:R-:W-:Y:S01]  /*4f30*/  ISETP.GT.AND P3, PT, R26, 0x39, PT ;  /* 0x000000391a00780c */ /* 0x000fe20003f64270 */
[-CC-:B------:R-:W-:Y:S01]  /*4f40*/  FFMA.FTZ R103, R103, R6.reuse, -R30.reuse ;  /* 0x0000000667677223 */ /* 0x180fe2000001081e */
[----:B-----5:R-:W-:Y:S01]  /*4f50*/  FSEL R41, R52, -INF , P4 ;  /* 0xff80000034297808 */ /* 0x020fe20002000000 */
[----:B------:R-:W-:Y:S01]  /*4f60*/  FFMA.FTZ R30, R105, R6, -R30 ;  /* 0x00000006691e7223 */ /* 0x000fe2000001081e */
[----:B------:R-:W-:Y:S01]  /*4f70*/  FMNMX.FTZ R14, R39, R14, !PT ;  /* 0x0000000e270e7209 */ /* 0x000fe20007810000 */
[----:B------:R-:W-:Y:S01]  /*4f80*/  MUFU.EX2 R203, R203 ;  /* 0x000000cb00cb7308 */ /* 0x000fe20000000800 */
[----:B------:R-:W-:Y:S01]  /*4f90*/  ISETP.GT.AND P4, PT, R26, 0x40, PT ;  /* 0x000000401a00780c */ /* 0x000fe20003f84270 */
[----:B------:R-:W-:Y:S01]  /*4fa0*/  IMAD.U32 R204, RZ, RZ, UR7 ;  /* 0x00000007ffcc7e24 */ /* 0x000fe2000f8e00ff */
[----:B------:R-:W-:-:S02]  /*4fb0*/  FSEL R43, R53, -INF , P3 ;  /* 0xff800000352b7808 */ /* 0x000fc40001800000 */
[----:B------:R-:W-:Y:S02]  /*4fc0*/  CS2R R104, SRZ ;  /* 0x0000000000687805 */ /* 0x000fe4000001ff00 */
[----:B------:R-:W-:Y:S02]  /*4fd0*/  FMNMX.FTZ R14, R41, R14, !PT ;  /* 0x0000000e290e7209 */ /* 0x000fe40007810000 */
[----:B------:R-:W-:Y:S01]  /*4fe0*/  ISETP.GT.AND P3, PT, R26, 0x41, PT ;  /* 0x000000411a00780c */ /* 0x000fe20003f64270 */
[----:B------:R-:W-:Y:S01]  /*4ff0*/  MUFU.EX2 R197, R197 ;  /* 0x000000c500c57308 */ /* 0x000fe20000000800 */
[----:B---3--:R-:W-:Y:S02]  /*5000*/  FSEL R45, R40, -INF , P4 ;  /* 0xff800000282d7808 */ /* 0x008fe40002000000 */
[----:B------:R-:W-:Y:S02]  /*5010*/  FMNMX.FTZ R14, R43, R14, !PT ;  /* 0x0000000e2b0e7209 */ /* 0x000fe40007810000 */
[----:B------:R-:W-:-:S02]  /*5020*/  ISETP.GT.AND P4, PT, R26, 0x48, PT ;  /* 0x000000481a00780c */ /* 0x000fc40003f84270 */
[----:B------:R-:W-:Y:S01]  /*5030*/  FSEL R47, R47, -INF , P3 ;  /* 0xff8000002f2f7808 */ /* 0x000fe20001800000 */
[----:B------:R-:W-:Y:S01]  /*5040*/  MUFU.EX2 R28, R69 ;  /* 0x00000045001c7308 */ /* 0x000fe20000000800 */
[----:B------:R-:W-:Y:S02]  /*5050*/  FMNMX.FTZ R14, R45, R14, !PT ;  /* 0x0000000e2d0e7209 */ /* 0x000fe40007810000 */
[----:B------:R-:W-:Y:S02]  /*5060*/  ISETP.GT.AND P3, PT, R26, 0x49, PT ;  /* 0x000000491a00780c */ /* 0x000fe40003f64270 */
[----:B------:R-:W-:Y:S01]  /*5070*/  FSEL R49, R44, -INF , P4 ;  /* 0xff8000002c317808 */ /* 0x000fe20002000000 */
[----:B0-----:R-:W-:Y:S01]  /*5080*/  FADD.FTZ R44, R201, R0 ;  /* 0x00000000c92c7221 */ /* 0x001fe20000010000 */
[----:B------:R-:W-:Y:S01]  /*5090*/  FMNMX.FTZ R14, R47, R14, !PT ;  /* 0x0000000e2f0e7209 */ /* 0x000fe20007810000 */
[----:B------:R-:W-:Y:S01]  /*50a0*/  MUFU.EX2 R199, R199 ;  /* 0x000000c700c77308 */ /* 0x000fe20000000800 */
[----:B------:R-:W-:-:S02]  /*50b0*/  ISETP.GT.AND P4, PT, R26, 0x50, PT ;  /* 0x000000501a00780c */ /* 0x000fc40003f84270 */
[----:B------:R-:W-:Y:S02]  /*50c0*/  FSEL R51, R34, -INF , P3 ;  /* 0xff80000022337808 */ /* 0x000fe40001800000 */
[----:B------:R-:W-:Y:S02]  /*50d0*/  FMNMX.FTZ R14, R49, R14, !PT ;  /* 0x0000000e310e7209 */ /* 0x000fe40007810000 */
[----:B------:R-:W-:Y:S01]  /*50e0*/  ISETP.GT.AND P3, PT, R26, 0x51, PT ;  /* 0x000000511a00780c */ /* 0x000fe20003f64270 */
[----:B------:R-:W-:Y:S01]  /*50f0*/  MUFU.EX2 R71, R71 ;  /* 0x0000004700477308 */ /* 0x000fe20000000800 */
[----:B------:R-:W-:Y:S02]  /*5100*/  FSEL R53, R32, -INF , P4 ;  /* 0xff80000020357808 */ /* 0x000fe40002000000 */
[----:B------:R-:W-:Y:S02]  /*5110*/  FMNMX.FTZ R14, R51, R14, !PT ;  /* 0x0000000e330e7209 */ /* 0x000fe40007810000 */
[----:B------:R-:W-:-:S02]  /*5120*/  ISETP.GT.AND P4, PT, R26, 0x58, PT ;  /* 0x000000581a00780c */ /* 0x000fc40003f84270 */
[----:B------:R-:W-:Y:S01]  /*5130*/  FSEL R55, R38, -INF , P3 ;  /* 0xff80000026377808 */ /* 0x000fe20001800000 */
[----:B------:R0:W1:Y:S01]  /*5140*/  MUFU.EX2 R32, R73 ;  /* 0x0000004900207308 */ /* 0x0000620000000800 */
[----:B------:R-:W-:Y:S02]  /*5150*/  FMNMX.FTZ R14, R53, R14, !PT ;  /* 0x0000000e350e7209 */ /* 0x000fe40007810000 */
[----:B------:R-:W-:Y:S02]  /*5160*/  ISETP.GT.AND P3, PT, R26, 0x59, PT ;  /* 0x000000591a00780c */ /* 0x000fe40003f64270 */
[----:B------:R-:W-:Y:S02]  /*5170*/  FSEL R57, R36, -INF , P4 ;  /* 0xff80000024397808 */ /* 0x000fe40002000000 */
[----:B------:R-:W-:Y:S01]  /*5180*/  FMNMX.FTZ R14, R55, R14, !PT ;  /* 0x0000000e370e7209 */ /* 0x000fe20007810000 */
[----:B------:R-:W-:Y:S01]  /*5190*/  MUFU.EX2 R75, R75 ;  /* 0x0000004b004b7308 */ /* 0x000fe20000000800 */
[----:B------:R-:W-:-:S02]  /*51a0*/  ISETP.GT.AND P4, PT, R26, 0x60, PT ;  /* 0x000000601a00780c */ /* 0x000fc40003f84270 */
[----:B0-----:R-:W-:Y:S02]  /*51b0*/  CS2R R72, SRZ ;  /* 0x0000000000487805 */ /* 0x001fe4000001ff00 */
[----:B------:R-:W-:Y:S02]  /*51c0*/  FSEL R59, R42, -INF , P3 ;  /* 0xff8000002a3b7808 */ /* 0x000fe40001800000 */
[----:B------:R-:W-:Y:S02]  /*51d0*/  FMNMX.FTZ R14, R57, R14, !PT ;  /* 0x0000000e390e7209 */ /* 0x000fe40007810000 */
[----:B------:R-:W-:Y:S01]  /*51e0*/  ISETP.GT.AND P3, PT, R26, 0x61, PT ;  /* 0x000000611a00780c */ /* 0x000fe20003f64270 */
[----:B------:R-:W-:Y:S01]  /*51f0*/  MUFU.EX2 R79, R79 ;  /* 0x0000004f004f7308 */ /* 0x000fe20000000800 */
[----:B------:R-:W-:Y:S02]  /*5200*/  FSEL R61, R46, -INF , P4 ;  /* 0xff8000002e3d7808 */ /* 0x000fe40002000000 */
[----:B------:R-:W-:-:S02]  /*5210*/  FMNMX.FTZ R14, R59, R14, !PT ;  /* 0x0000000e3b0e7209 */ /* 0x000fc40007810000 */
[----:B------:R-:W-:Y:S02]  /*5220*/  ISETP.GT.AND P4, PT, R26, 0x68, PT ;  /* 0x000000681a00780c */ /* 0x000fe40003f84270 */
[----:B------:R-:W-:Y:S01]  /*5230*/  FSEL R63, R58, -INF , P3 ;  /* 0xff8000003a3f7808 */ /* 0x000fe20001800000 */
[----:B------:R0:W2:Y:S01]  /*5240*/  MUFU.EX2 R34, R81 ;  /* 0x0000005100227308 */ /* 0x0000a20000000800 */
[----:B------:R-:W-:Y:S02]  /*5250*/  FMNMX.FTZ R14, R61, R14, !PT ;  /* 0x0000000e3d0e7209 */ /* 0x000fe40007810000 */
[----:B------:R-:W-:Y:S02]  /*5260*/  ISETP.GT.AND P3, PT, R26, 0x69, PT ;  /* 0x000000691a00780c */ /* 0x000fe40003f64270 */
[----:B------:R-:W-:Y:S02]  /*5270*/  FSEL R65, R60, -INF , P4 ;  /* 0xff8000003c417808 */ /* 0x000fe40002000000 */
[----:B------:R-:W-:Y:S01]  /*5280*/  FMNMX.FTZ R14, R63, R14, !PT ;  /* 0x0000000e3f0e7209 */ /* 0x000fe20007810000 */
[----:B------:R3:W4:Y:S01]  /*5290*/  MUFU.EX2 R26, R77 ;  /* 0x0000004d001a7308 */ /* 0x0007220000000800 */
[----:B------:R-:W-:-:S02]  /*52a0*/  FSEL R67, R50, -INF , P3 ;  /* 0xff80000032437808 */ /* 0x000fc40001800000 */
[----:B0-----:R-:W-:Y:S02]  /*52b0*/  CS2R R80, SRZ ;  /* 0x0000000000507805 */ /* 0x001fe4000001ff00 */
[----:B------:R-:W-:Y:S02]  /*52c0*/  FMNMX.FTZ R14, R65, R14, !PT ;  /* 0x0000000e410e7209 */ /* 0x000fe40007810000 */
[----:B------:R-:W-:Y:S02]  /*52d0*/  F2FP.BF16.F32.PACK_AB R201, R0, R201 ;  /* 0x000000c900c9723e */ /* 0x000fe400000010ff */
[----:B------:R-:W-:Y:S01]  /*52e0*/  FMNMX.FTZ R14, R67, R14, !PT ;  /* 0x0000000e430e7209 */ /* 0x000fe20007810000 */
[----:B------:R-:W-:Y:S01]  /*52f0*/  MUFU.EX2 R83, R83 ;  /* 0x0000005300537308 */ /* 0x000fe20000000800 */
[----:B-1----:R-:W-:Y:S02]  /*5300*/  F2FP.BF16.F32.PACK_AB R195, R32, R71 ;  /* 0x0000004720c3723e */ /* 0x002fe400000010ff */
[----:B---3--:R-:W-:-:S02]  /*5310*/  CS2R R76, SRZ ;  /* 0x00000000004c7805 */ /* 0x008fc4000001ff00 */
[----:B--2---:R-:W-:Y:S01]  /*5320*/  F2FP.BF16.F32.PACK_AB R191, R34, R79 ;  /* 0x0000004f22bf723e */ /* 0x004fe200000010ff */
[----:B------:R-:W0:Y:S02]  /*5330*/  SHFL.BFLY PT, R11, R14, 0x2, 0x1f ;  /* 0x0c401f000e0b7f89 */ /* 0x000e2400000e0000 */
[----:B------:R1:W2:Y:S01]  /*5340*/  MUFU.EX2 R36, R85 ;  /* 0x0000005500247308 */ /* 0x0002a20000000800 */
[----:B----4-:R-:W-:-:S07]  /*5350*/  F2FP.BF16.F32.PACK_AB R189, R26, R75 ;  /* 0x0000004b1abd723e */ /* 0x010fce00000010ff */
[----:B------:R-:W-:Y:S01]  /*5360*/  MUFU.EX2 R87, R87 ;  /* 0x0000005700577308 */ /* 0x000fe20000000800 */
[----:B-1----:R-:W-:-:S07]  /*5370*/  CS2R R84, SRZ ;  /* 0x0000000000547805 */ /* 0x002fce000001ff00 */
[----:B------:R1:W3:Y:S01]  /*5380*/  MUFU.EX2 R38, R89 ;  /* 0x0000005900267308 */ /* 0x0002e20000000800 */
[----:B--2---:R-:W-:Y:S02]  /*5390*/  F2FP.BF16.F32.PACK_AB R185, R36, R83 ;  /* 0x0000005324b9723e */ /* 0x004fe400000010ff */
[----:B0-----:R-:W-:-:S05]  /*53a0*/  FMNMX.FTZ R20, R14, R11, !PT ;  /* 0x0000000b0e147209 */ /* 0x001fca0007810000 */
[----:B------:R-:W-:Y:S01]  /*53b0*/  MUFU.EX2 R91, R91 ;  /* 0x0000005b005b7308 */ /* 0x000fe20000000800 */
[----:B------:R-:W0:Y:S01]  /*53c0*/  SHFL.BFLY PT, R11, R20, 0x1, 0x1f ;  /* 0x0c201f00140b7f89 */ /* 0x000e2200000e0000 */
[----:B-1----:R-:W-:-:S06]  /*53d0*/  CS2R R88, SRZ ;  /* 0x0000000000587805 */ /* 0x002fcc000001ff00 */
[----:B------:R1:W2:Y:S01]  /*53e0*/  MUFU.EX2 R40, R93 ;  /* 0x0000005d00287308 */ /* 0x0002a20000000800 */
[----:B---3--:R-:W-:-:S07]  /*53f0*/  F2FP.BF16.F32.PACK_AB R187, R38, R87 ;  /* 0x0000005726bb723e */ /* 0x008fce00000010ff */
[----:B------:R-:W-:Y:S01]  /*5400*/  MUFU.EX2 R95, R95 ;  /* 0x0000005f005f7308 */ /* 0x000fe20000000800 */
[----:B-1----:R-:W-:-:S07]  /*5410*/  CS2R R92, SRZ ;  /* 0x00000000005c7805 */ /* 0x002fce000001ff00 */
[----:B------:R1:W3:Y:S01]  /*5420*/  MUFU.EX2 R42, R97 ;  /* 0x00000061002a7308 */ /* 0x0002e20000000800 */
[----:B0-----:R-:W-:Y:S02]  /*5430*/  FMNMX.FTZ R11, R20, R11, !PT ;  /* 0x0000000b140b7209 */ /* 0x001fe40007810000 */
[----:B--2---:R-:W-:Y:S02]  /*5440*/  F2FP.BF16.F32.PACK_AB R181, R40, R91 ;  /* 0x0000005b28b5723e */ /* 0x004fe400000010ff */
[C---:B------:R-:W-:Y:S01]  /*5450*/  FSETP.NEU.FTZ.AND P3, PT, R11.reuse, -INF , PT ;  /* 0xff8000000b00780b */ /* 0x040fe20003f7d000 */
[----:B------:R-:W-:Y:S02]  /*5460*/  FMUL.FTZ R14, R11, R6 ;  /* 0x000000060b0e7220 */ /* 0x000fe40000410000 */
[----:B------:R-:W-:Y:S01]  /*5470*/  MUFU.EX2 R99, R99 ;  /* 0x0000006300637308 */ /* 0x000fe20000000800 */
[----:B-1----:R-:W-:Y:S02]  /*5480*/  CS2R R96, SRZ ;  /* 0x0000000000607805 */ /* 0x002fe4000001ff00 */
[----:B------:R-:W-:-:S02]  /*5490*/  FSEL R14, R14, RZ, P3 ;  /* 0x000000ff0e0e7208 */ /* 0x000fc40001800000 */
[----:B------:R-:W-:-:S03]  /*54a0*/  PLOP3.LUT P3, PT, PT, PT, UP1, 0x80, 0x0 ;  /* 0x000000000000781c */ /* 0x000fc60003f6f018 */
        /* <DEDUP_REMOVED lines=29> */
[-C--:B------:R-:W-:Y:S01]  /*5680*/  FFMA.FTZ R65, R65, R6.reuse, -R14 ;  /* 0x0000000641417223 */ /* 0x080fe2000001080e */
[----:B------:R2:W4:Y:S01]  /*5690*/  MUFU.EX2 R202, R7 ;  /* 0x0000000700ca7308 */ /* 0x0005220000000800 */
[----:B-1----:R-:W-:Y:S01]  /*56a0*/  FADD.FTZ R3, R203, R44 ;  /* 0x0000002ccb037221 */ /* 0x002fe20000010000 */
[----:B------:R-:W-:Y:S01]  /*56b0*/  FFMA.FTZ R14, R67, R6, -R14 ;  /* 0x00000006430e7223 */ /* 0x000fe2000001080e */
[----:B------:R-:W-:-:S02]  /*56c0*/  F2FP.BF16.F32.PACK_AB R203, R2, R203 ;  /* 0x000000cb02cb723e */ /* 0x000fc400000010ff */
[----:B------:R-:W-:Y:S01]  /*56d0*/  CS2R R66, SRZ ;  /* 0x0000000000427805 */ /* 0x000fe2000001ff00 */
[----:B------:R-:W-:Y:S01]  /*56e0*/  FADD.FTZ R44, R2, R3 ;  /* 0x00000003022c7221 */ /* 0x000fe20000010000 */
[----:B---3--:R-:W-:Y:S01]  /*56f0*/  F2FP.BF16.F32.PACK_AB R183, R42, R95 ;  /* 0x0000005f2ab7723e */ /* 0x008fe200000010ff */
[----:B------:R-:W1:Y:S02]  /*5700*/  MUFU.EX2 R27, R27 ;  /* 0x0000001b001b7308 */ /* 0x000e640000000800 */
[----:B------:R-:W-:Y:S01]  /*5710*/  FADD.FTZ R3, R197, R44 ;  /* 0x0000002cc5037221 */ /* 0x000fe20000010000 */
[----:B------:R-:W-:Y:S02]  /*5720*/  F2FP.BF16.F32.PACK_AB R197, R8, R197 ;  /* 0x000000c508c5723e */ /* 0x000fe400000010ff */
[----:B0-----:R-:W-:Y:S01]  /*5730*/  F2FP.BF16.F32.PACK_AB R200, R24, R25 ;  /* 0x0000001918c8723e */ /* 0x001fe200000010ff */
[----:B------:R-:W-:Y:S01]  /*5740*/  FADD.FTZ R44, R8, R3 ;  /* 0x00000003082c7221 */ /* 0x000fe20000010000 */
[----:B------:R-:W-:Y:S01]  /*5750*/  FADD.FTZ R3, R25, R24 ;  /* 0x0000001819037221 */ /* 0x000fe20000010000 */
[----:B------:R-:W-:Y:S01]  /*5760*/  CS2R R24, SRZ ;  /* 0x0000000000187805 */ /* 0x000fe2000001ff00 */
[----:B------:R0:W3:Y:S01]  /*5770*/  MUFU.EX2 R196, R29 ;  /* 0x0000001d00c47308 */ /* 0x0000e20000000800 */
[----:B--2---:R-:W-:Y:S01]  /*5780*/  FADD.FTZ R7, R199, R44 ;  /* 0x0000002cc7077221 */ /* 0x004fe20000010000 */
[----:B----4-:R-:W-:Y:S01]  /*5790*/  FADD.FTZ R44, R202, R3 ;  /* 0x00000003ca2c7221 */ /* 0x010fe20000010000 */
[----:B------:R-:W-:-:S02]  /*57a0*/  F2FP.BF16.F32.PACK_AB R202, R69, R202 ;  /* 0x000000ca45ca723e */ /* 0x000fc400000010ff */
[C---:B------:R-:W-:Y:S01]  /*57b0*/  FADD.FTZ R46, R22.reuse, R7 ;  /* 0x00000007162e7221 */ /* 0x040fe20000010000 */
[----:B------:R-:W-:Y:S01]  /*57c0*/  FADD.FTZ R44, R69, R44 ;  /* 0x0000002c452c7221 */ /* 0x000fe20000010000 */
[----:B------:R-:W-:Y:S01]  /*57d0*/  F2FP.BF16.F32.PACK_AB R199, R22, R199 ;  /* 0x000000c716c7723e */ /* 0x000fe200000010ff */
[----:B------:R-:W2:Y:S01]  /*57e0*/  MUFU.EX2 R15, R15 ;  /* 0x0000000f000f7308 */ /* 0x000ea20000000800 */
[----:B------:R-:W-:Y:S01]  /*57f0*/  FADD.FTZ R7, R193, R46 ;  /* 0x0000002ec1077221 */ /* 0x000fe20000010000 */
[----:B-1----:R-:W-:Y:S01]  /*5800*/  FADD.FTZ R3, R27, R44 ;  /* 0x0000002c1b037221 */ /* 0x002fe20000010000 */
[C---:B------:R-:W-:Y:S02]  /*5810*/  F2FP.BF16.F32.PACK_AB R193, R28.reuse, R193 ;  /* 0x000000c11cc1723e */ /* 0x040fe400000010ff */
[----:B------:R-:W-:Y:S01]  /*5820*/  CS2R R68, SRZ ;  /* 0x0000000000447805 */ /* 0x000fe2000001ff00 */
[----:B------:R-:W-:Y:S01]  /*5830*/  FADD.FTZ R46, R28, R7 ;  /* 0x000000071c2e7221 */ /* 0x000fe20000010000 */
[----:B0-----:R-:W-:Y:S01]  /*5840*/  CS2R R28, SRZ ;  /* 0x00000000001c7805 */ /* 0x001fe2000001ff00 */
[----:B------:R-:W0:Y:S01]  /*5850*/  MUFU.EX2 R198, R31 ;  /* 0x0000001f00c67308 */ /* 0x000e220000000800 */
[C---:B---3--:R-:W-:Y:S01]  /*5860*/  FADD.FTZ R44, R196.reuse, R3 ;  /* 0x00000003c42c7221 */ /* 0x048fe20000010000 */
[----:B------:R-:W-:Y:S01]  /*5870*/  FADD.FTZ R3, R71, R46 ;  /* 0x0000002e47037221 */ /* 0x000fe20000010000 */
[----:B------:R-:W-:-:S02]  /*5880*/  F2FP.BF16.F32.PACK_AB R196, R196, R27 ;  /* 0x0000001bc4c4723e */ /* 0x000fc400000010ff */
[----:B------:R-:W-:Y:S01]  /*5890*/  CS2R R70, SRZ ;  /* 0x0000000000467805 */ /* 0x000fe2000001ff00 */
[----:B------:R-:W-:Y:S02]  /*58a0*/  FADD.FTZ R46, R32, R3 ;  /* 0x00000003202e7221 */ /* 0x000fe40000010000 */
[----:B------:R-:W1:Y:S01]  /*58b0*/  MUFU.EX2 R21, R21 ;  /* 0x0000001500157308 */ /* 0x000e620000000800 */
[----:B--2---:R-:W-:-:S07]  /*58c0*/  FADD.FTZ R7, R15, R44 ;  /* 0x0000002c0f077221 */ /* 0x004fce0000010000 */
[----:B------:R2:W3:Y:S01]  /*58d0*/  MUFU.EX2 R192, R33 ;  /* 0x0000002100c07308 */ /* 0x0004e20000000800 */
[C---:B0-----:R-:W-:Y:S01]  /*58e0*/  FADD.FTZ R44, R198.reuse, R7 ;  /* 0x00000007c62c7221 */ /* 0x041fe20000010000 */
[----:B------:R-:W-:-:S06]  /*58f0*/  F2FP.BF16.F32.PACK_AB R198, R198, R15 ;  /* 0x0000000fc6c6723e */ /* 0x000fcc00000010ff */
[----:B------:R-:W0:Y:S01]  /*5900*/  MUFU.EX2 R35, R35 ;  /* 0x0000002300237308 */ /* 0x000e220000000800 */
[----:B-1----:R-:W-:Y:S01]  /*5910*/  FADD.FTZ R7, R21, R44 ;  /* 0x0000002c15077221 */ /* 0x002fe20000010000 */
[----:B--2---:R-:W-:-:S06]  /*5920*/  CS2R R32, SRZ ;  /* 0x0000000000207805 */ /* 0x004fcc000001ff00 */
[----:B------:R1:W2:Y:S01]  /*5930*/  MUFU.EX2 R194, R23 ;  /* 0x0000001700c27308 */ /* 0x0002a20000000800 */
[C---:B---3--:R-:W-:Y:S01]  /*5940*/  FADD.FTZ R44, R192.reuse, R7 ;  /* 0x00000007c02c7221 */ /* 0x048fe20000010000 */
[----:B------:R-:W-:-:S06]  /*5950*/  F2FP.BF16.F32.PACK_AB R192, R192, R21 ;  /* 0x00000015c0c0723e */ /* 0x000fcc00000010ff */
[----:B------:R-:W3:Y:S01]  /*5960*/  MUFU.EX2 R37, R37 ;  /* 0x0000002500257308 */ /* 0x000ee20000000800 */
[----:B-1----:R-:W-:-:S04]  /*5970*/  IMAD.U32 R23, RZ, RZ, UR49 ;  /* 0x00000031ff177e24 */ /* 0x002fc8000f8e00ff */
[----:B------:R-:W-:Y:S02]  /*5980*/  @!P1 VIADD R3, R23, 0x36840 ;  /* 0x0003684017039836 */ /* 0x000fe40000000000 */
[----:B------:R-:W-:Y:S01]  /*5990*/  FADD.FTZ R23, R75, R46 ;  /* 0x0000002e4b177221 */ /* 0x000fe20000010000 */
[----:B------:R-:W-:Y:S01]  /*59a0*/  CS2R R74, SRZ ;  /* 0x00000000004a7805 */ /* 0x000fe2000001ff00 */
[----:B------:R-:W1:Y:S01]  /*59b0*/  MUFU.EX2 R188, R39 ;  /* 0x0000002700bc7308 */ /* 0x000e620000000800 */
[----:B------:R-:W-:Y:S01]  /*59c0*/  @!P1 PRMT R3, RZ, 0x654, R3 ;  /* 0x00000654ff039816 */ /* 0x000fe20000000003 */
[----:B------:R-:W-:Y:S01]  /*59d0*/  FADD.FTZ R46, R26, R23 ;  /* 0x000000171a2e7221 */ /* 0x000fe20000010000 */
[----:B------:R-:W-:Y:S02]  /*59e0*/  CS2R R26, SRZ ;  /* 0x00000000001a7805 */ /* 0x000fe4000001ff00 */
[----:B------:R0:W-:Y:S01]  /*59f0*/  @!P1 SYNCS.ARRIVE.TRANS64.RED.A1T0 RZ, [R3+URZ], RZ ;  /* 0x000000ff03ff99a7 */ /* 0x0001e2000810043f */
[----:B------:R-:W-:-:S02]  /*5a00*/  FADD.FTZ R7, R79, R46 ;  /* 0x0000002e4f077221 */ /* 0x000fc40000010000 */
[----:B------:R-:W4:Y:S01]  /*5a10*/  MUFU.EX2 R41, R41 ;  /* 0x0000002900297308 */ /* 0x000f220000000800 */
[----:B------:R-:W-:Y:S01]  /*5a20*/  CS2R R78, SRZ ;  /* 0x00000000004e7805 */ /* 0x000fe2000001ff00 */
[----:B------:R-:W-:Y:S01]  /*5a30*/  FADD.FTZ R46, R34, R7 ;  /* 0x00000007222e7221 */ /* 0x000fe20000010000 */
[----:B0-----:R-:W-:-:S03]  /*5a40*/  FADD.FTZ R3, R35, R44 ;  /* 0x0000002c23037221 */ /* 0x001fc60000010000 */
[----:B------:R-:W-:Y:S02]  /*5a50*/  FADD.FTZ R7, R83, R46 ;  /* 0x0000002e53077221 */ /* 0x000fe40000010000 */
[----:B------:R-:W0:Y:S01]  /*5a60*/  MUFU.EX2 R190, R43 ;  /* 0x0000002b00be7308 */ /* 0x000e220000000800 */
[----:B------:R-:W-:Y:S01]  /*5a70*/  CS2R R82, SRZ ;  /* 0x0000000000527805 */ /* 0x000fe2000001ff00 */
[----:B--2---:R-:W-:Y:S01]  /*5a80*/  FADD.FTZ R44, R194, R3 ;  /* 0x00000003c22c7221 */ /* 0x004fe20000010000 */
[----:B------:R-:W-:Y:S01]  /*5a90*/  FADD.FTZ R46, R36, R7 ;  /* 0x00000007242e7221 */ /* 0x000fe20000010000 */
[----:B------:R-:W-:Y:S02]  /*5aa0*/  F2FP.BF16.F32.PACK_AB R194, R194, R35 ;  /* 0x00000023c2c2723e */ /* 0x000fe400000010ff */
[----:B------:R-:W-:Y:S01]  /*5ab0*/  CS2R R34, SRZ ;  /* 0x0000000000227805 */ /* 0x000fe2000001ff00 */
[----:B---3--:R-:W-:Y:S01]  /*5ac0*/  FADD.FTZ R3, R37, R44 ;  /* 0x0000002c25037221 */ /* 0x008fe20000010000 */
[----:B------:R-:W-:Y:S01]  /*5ad0*/  FADD.FTZ R7, R87, R46 ;  /* 0x0000002e57077221 */ /* 0x000fe20000010000 */
[----:B------:R-:W2:Y:S01]  /*5ae0*/  MUFU.EX2 R45, R45 ;  /* 0x0000002d002d7308 */ /* 0x000ea20000000800 */
[----:B------:R-:W-:Y:S01]  /*5af0*/  CS2R R86, SRZ ;  /* 0x0000000000567805 */ /* 0x000fe2000001ff00 */
[C---:B-1----:R-:W-:Y:S01]  /*5b00*/  FADD.FTZ R44, R188.reuse, R3 ;  /* 0x00000003bc2c7221 */ /* 0x042fe20000010000 */
[----:B------:R-:W-:-:S02]  /*5b10*/  F2FP.BF16.F32.PACK_AB R188, R188, R37 ;  /* 0x00000025bcbc723e */ /* 0x000fc400000010ff */
[----:B------:R-:W-:Y:S01]  /*5b20*/  CS2R R36, SRZ ;  /* 0x0000000000247805 */ /* 0x000fe2000001ff00 */
[----:B----4-:R-:W-:Y:S01]  /*5b30*/  FADD.FTZ R3, R41, R44 ;  /* 0x0000002c29037221 */ /* 0x010fe20000010000 */
[----:B------:R-:W-:Y:S01]  /*5b40*/  FADD.FTZ R44, R38, R7 ;  /* 0x00000007262c7221 */ /* 0x000fe20000010000 */
[----:B------:R1:W3:Y:S01]  /*5b50*/  MUFU.EX2 R184, R47 ;  /* 0x0000002f00b87308 */ /* 0x0002e20000000800 */
[----:B------:R-:W-:Y:S01]  /*5b60*/  CS2R R38, SRZ ;  /* 0x0000000000267805 */ /* 0x000fe2000001ff00 */
[C---:B0-----:R-:W-:Y:S01]  /*5b70*/  FADD.FTZ R0, R190.reuse, R3 ;  /* 0x00000003be007221 */ /* 0x041fe20000010000 */
[----:B------:R-:W-:Y:S01]  /*5b80*/  FADD.FTZ R7, R91, R44 ;  /* 0x0000002c5b077221 */ /* 0x000fe20000010000 */
[----:B------:R-:W-:Y:S02]  /*5b90*/  F2FP.BF16.F32.PACK_AB R190, R190, R41 ;  /* 0x00000029bebe723e */ /* 0x000fe400000010ff */
[----:B------:R-:W-:Y:S01]  /*5ba0*/  CS2R R90, SRZ ;  /* 0x00000000005a7805 */ /* 0x000fe2000001ff00 */
[----:B------:R-:W-:Y:S01]  /*5bb0*/  FADD.FTZ R2, R40, R7 ;  /* 0x0000000728027221 */ /* 0x000fe20000010000 */
[----:B------:R-:W0:Y:S01]  /*5bc0*/  MUFU.EX2 R49, R49 ;  /* 0x0000003100317308 */ /* 0x000e220000000800 */
[----:B--2---:R-:W-:Y:S01]  /*5bd0*/  FADD.FTZ R3, R45, R0 ;  /* 0x000000002d037221 */ /* 0x004fe20000010000 */
[----:B-1----:R-:W-:Y:S01]  /*5be0*/  CS2R R46, SRZ ;  /* 0x00000000002e7805 */ /* 0x002fe2000001ff00 */
[----:B------:R-:W-:Y:S01]  /*5bf0*/  FADD.FTZ R7, R95, R2 ;  /* 0x000000025f077221 */ /* 0x000fe20000010000 */
[----:B------:R-:W-:-:S02]  /*5c00*/  CS2R R94, SRZ ;  /* 0x00000000005e7805 */ /* 0x000fc4000001ff00 */
[----:B------:R-:W-:Y:S01]  /*5c10*/  CS2R R40, SRZ ;  /* 0x0000000000287805 */ /* 0x000fe2000001ff00 */
[----:B------:R-:W-:Y:S01]  /*5c20*/  FADD.FTZ R2, R42, R7 ;  /* 0x000000072a027221 */ /* 0x000fe20000010000 */
[----:B------:R1:W2:Y:S01]  /*5c30*/  MUFU.EX2 R186, R51 ;  /* 0x0000003300ba7308 */ /* 0x0002a20000000800 */
[C---:B---3--:R-:W-:Y:S01]  /*5c40*/  FADD.FTZ R0, R184.reuse, R3 ;  /* 0x00000003b8007221 */ /* 0x048fe20000010000 */
[----:B------:R-:W-:Y:S01]  /*5c50*/  F2FP.BF16.F32.PACK_AB R184, R184, R45 ;  /* 0x0000002db8b8723e */ /* 0x000fe200000010ff */
[----:B------:R-:W-:Y:S01]  /*5c60*/  FADD.FTZ R7, R99, R2 ;  /* 0x0000000263077221 */ /* 0x000fe20000010000 */
[----:B------:R-:W-:Y:S02]  /*5c70*/  CS2R R44, SRZ ;  /* 0x00000000002c7805 */ /* 0x000fe4000001ff00 */
[----:B------:R-:W-:Y:S02]  /*5c80*/  CS2R R42, SRZ ;  /* 0x00000000002a7805 */ /* 0x000fe4000001ff00 */
[----:B------:R-:W3:Y:S01]  /*5c90*/  MUFU.EX2 R53, R53 ;  /* 0x0000003500357308 */ /* 0x000ee20000000800 */
[----:B0-----:R-:W-:Y:S01]  /*5ca0*/  FADD.FTZ R3, R49, R0 ;  /* 0x0000000031037221 */ /* 0x001fe20000010000 */
[----:B-1----:R-:W-:-:S06]  /*5cb0*/  CS2R R50, SRZ ;  /* 0x0000000000327805 */ /* 0x002fcc000001ff00 */
[----:B------:R0:W1:Y:S01]  /*5cc0*/  MUFU.EX2 R180, R55 ;  /* 0x0000003700b47308 */ /* 0x0000620000000800 */
[C---:B--2---:R-:W-:Y:S01]  /*5cd0*/  FADD.FTZ R0, R186.reuse, R3 ;  /* 0x00000003ba007221 */ /* 0x044fe20000010000 */
[----:B------:R-:W-:Y:S02]  /*5ce0*/  F2FP.BF16.F32.PACK_AB R186, R186, R49 ;  /* 0x00000031baba723e */ /* 0x000fe400000010ff */
[----:B------:R-:W-:-:S04]  /*5cf0*/  CS2R R48, SRZ ;  /* 0x0000000000307805 */ /* 0x000fc8000001ff00 */
[----:B------:R-:W2:Y:S01]  /*5d00*/  MUFU.EX2 R57, R57 ;  /* 0x0000003900397308 */ /* 0x000ea20000000800 */
[----:B---3--:R-:W-:Y:S01]  /*5d10*/  FADD.FTZ R3, R53, R0 ;  /* 0x0000000035037221 */ /* 0x008fe20000010000 */
[----:B0-----:R-:W-:-:S06]  /*5d20*/  CS2R R54, SRZ ;  /* 0x0000000000367805 */ /* 0x001fcc000001ff00 */
[----:B------:R0:W3:Y:S01]  /*5d30*/  MUFU.EX2 R182, R59 ;  /* 0x0000003b00b67308 */ /* 0x0000e20000000800 */
[C---:B-1----:R-:W-:Y:S01]  /*5d40*/  FADD.FTZ R0, R180.reuse, R3 ;  /* 0x00000003b4007221 */ /* 0x042fe20000010000 */
[----:B------:R-:W-:Y:S02]  /*5d50*/  F2FP.BF16.F32.PACK_AB R180, R180, R53 ;  /* 0x00000035b4b4723e */ /* 0x000fe400000010ff */
[----:B------:R-:W-:-:S04]  /*5d60*/  CS2R R52, SRZ ;  /* 0x0000000000347805 */ /* 0x000fc8000001ff00 */
[----:B------:R-:W1:Y:S01]  /*5d70*/  MUFU.EX2 R61, R61 ;  /* 0x0000003d003d7308 */ /* 0x000e620000000800 */
[----:B--2---:R-:W-:Y:S01]  /*5d80*/  FADD.FTZ R3, R57, R0 ;  /* 0x0000000039037221 */ /* 0x004fe20000010000 */
[----:B0-----:R-:W-:-:S06]  /*5d90*/  CS2R R58, SRZ ;  /* 0x00000000003a7805 */ /* 0x001fcc000001ff00 */
[----:B------:R0:W2:Y:S01]  /*5da0*/  MUFU.EX2 R176, R63 ;  /* 0x0000003f00b07308 */ /* 0x0000a20000000800 */
[C---:B---3--:R-:W-:Y:S01]  /*5db0*/  FADD.FTZ R0, R182.reuse, R3 ;  /* 0x00000003b6007221 */ /* 0x048fe20000010000 */
[----:B------:R-:W-:Y:S02]  /*5dc0*/  F2FP.BF16.F32.PACK_AB R182, R182, R57 ;  /* 0x00000039b6b6723e */ /* 0x000fe400000010ff */
[----:B------:R-:W-:-:S04]  /*5dd0*/  CS2R R56, SRZ ;  /* 0x0000000000387805 */ /* 0x000fc8000001ff00 */
[----:B------:R3:W4:Y:S01]  /*5de0*/  MUFU.EX2 R20, R101 ;  /* 0x0000006500147308 */ /* 0x0007220000000800 */
[----:B-1----:R-:W-:Y:S01]  /*5df0*/  FADD.FTZ R3, R61, R0 ;  /* 0x000000003d037221 */ /* 0x002fe20000010000 */
[----:B0-----:R-:W-:-:S06]  /*5e00*/  CS2R R62, SRZ ;  /* 0x00000000003e7805 */ /* 0x001fcc000001ff00 */
[----:B------:R-:W0:Y:S01]  /*5e10*/  MUFU.EX2 R65, R65 ;  /* 0x0000004100417308 */ /* 0x000e220000000800 */
[C---:B--2---:R-:W-:Y:S01]  /*5e20*/  FADD.FTZ R0, R176.reuse, R3 ;  /* 0x00000003b0007221 */ /* 0x044fe20000010000 */
[----:B------:R-:W-:Y:S02]  /*5e30*/  F2FP.BF16.F32.PACK_AB R176, R176, R61 ;  /* 0x0000003db0b0723e */ /* 0x000fe400000010ff */
[----:B---3--:R-:W-:Y:S02]  /*5e40*/  CS2R R100, SRZ ;  /* 0x0000000000647805 */ /* 0x008fe4000001ff00 */
[----:B------:R-:W-:Y:S02]  /*5e50*/  CS2R R60, SRZ ;  /* 0x00000000003c7805 */ /* 0x000fe4000001ff00 */
[----:B------:R-:W1:Y:S01]  /*5e60*/  MUFU.EX2 R103, R103 ;  /* 0x0000006700677308 */ /* 0x000e620000000800 */
[C---:B----4-:R-:W-:Y:S01]  /*5e70*/  FADD.FTZ R2, R20.reuse, R7 ;  /* 0x0000000714027221 */ /* 0x050fe20000010000 */
[----:B------:R-:W-:Y:S01]  /*5e80*/  F2FP.BF16.F32.PACK_AB R177, R20, R99 ;  /* 0x0000006314b1723e */ /* 0x000fe200000010ff */
[----:B------:R-:W-:Y:S01]  /*5e90*/  IMAD.U32 R20, RZ, RZ, UR14 ;  /* 0x0000000eff147e24 */ /* 0x000fe2000f8e00ff */
[----:B------:R-:W-:-:S04]  /*5ea0*/  CS2R R98, SRZ ;  /* 0x0000000000627805 */ /* 0x000fc8000001ff00 */
[----:B------:R-:W2:Y:S01]  /*5eb0*/  MUFU.EX2 R14, R14 ;  /* 0x0000000e000e7308 */ /* 0x000ea20000000800 */
[----:B0-----:R-:W-:Y:S01]  /*5ec0*/  FADD.FTZ R3, R65, R0 ;  /* 0x0000000041037221 */ /* 0x001fe20000010000 */
[----:B------:R-:W-:-:S06]  /*5ed0*/  MOV R0, 0x3f800000 ;  /* 0x3f80000000007802 */ /* 0x000fcc0000000f00 */
[----:B------:R-:W0:Y:S01]  /*5ee0*/  MUFU.EX2 R30, R30 ;  /* 0x0000001e001e7308 */ /* 0x000e220000000800 */
[----:B-1----:R-:W-:Y:S01]  /*5ef0*/  FADD.FTZ R7, R103, R2 ;  /* 0x0000000267077221 */ /* 0x002fe20000010000 */
[----:B------:R-:W-:Y:S02]  /*5f00*/  IMAD.MOV.U32 R2, RZ, RZ, 0x3f800000 ;  /* 0x3f800000ff027424 */ /* 0x000fe400078e00ff */
[C---:B--2---:R-:W-:Y:S01]  /*5f10*/  FADD.FTZ R8, R14.reuse, R3 ;  /* 0x000000030e087221 */ /* 0x044fe20000010000 */
[----:B------:R-:W-:Y:S01]  /*5f20*/  IMAD.U32 R3, RZ, RZ, UR6 ;  /* 0x00000006ff037e24 */ /* 0x000fe2000f8e00ff */
[----:B------:R-:W-:Y:S02]  /*5f30*/  F2FP.BF16.F32.PACK_AB R178, R14, R65 ;  /* 0x000000410eb2723e */ /* 0x000fe400000010ff */
[----:B------:R-:W-:Y:S01]  /*5f40*/  CS2R R64, SRZ ;  /* 0x0000000000407805 */ /* 0x000fe2000001ff00 */
[C---:B0-----:R-:W-:Y:S01]  /*5f50*/  FADD.FTZ R7, R30.reuse, R7 ;  /* 0x000000071e077221 */ /* 0x041fe20000010000 */
[----:B------:R-:W-:-:S02]  /*5f60*/  F2FP.BF16.F32.PACK_AB R179, R30, R103 ;  /* 0x000000671eb3723e */ /* 0x000fc400000010ff */
[----:B------:R-:W-:Y:S02]  /*5f70*/  CS2R R102, SRZ ;  /* 0x0000000000667805 */ /* 0x000fe4000001ff00 */
[----:B------:R-:W-:Y:S01]  /*5f80*/  CS2R R30, SRZ ;  /* 0x00000000001e7805 */ /* 0x000fe2000001ff00 */
[----:B------:R-:W-:Y:S06]  /*5f90*/  @!P3 BRA `(.L_x_5289) ;  /* 0x0000004c0030b947 */ /* 0x000fec0003800000 */
[----:B------:R-:W-:Y:S01]  /*5fa0*/  R2UR UR59, R20 ;  /* 0x00000000143b72ca */ /* 0x000fe200000e0000 */
[----:B------:R-:W-:Y:S01]  /*5fb0*/  UMOV UR6, URZ ;  /* 0x0000003f00067c82 */ /* 0x000fe20008000000 */
[----:B------:R-:W-:Y:S01]  /*5fc0*/  IMAD.MOV.U32 R14, RZ, RZ, R10 ;  /* 0x000000ffff0e7224 */ /* 0x000fe200078e000a */
[----:B------:R-:W-:Y:S01]  /*5fd0*/  MOV R15, R11 ;  /* 0x0000000b000f7202 */ /* 0x000fe20000000f00 */
[----:B------:R-:W-:Y:S01]  /*5fe0*/  IMAD.U32 R21, RZ, RZ, UR6 ;  /* 0x00000006ff157e24 */ /* 0x000fe2000f8e00ff */
[----:B------:R-:W-:Y:S01]  /*5ff0*/  UMOV UR58, URZ ;  /* 0x0000003f003a7c82 */ /* 0x000fe20008000000 */
[----:B------:R-:W-:Y:S01]  /*6000*/  IMAD.MOV.U32 R2, RZ, RZ, 0x3f800000 ;  /* 0x3f800000ff027424 */ /* 0x000fe200078e00ff */
[----:B------:R-:W-:Y:S01]  /*6010*/  ULDC UR57, c[0x0][0x9d8] ;  /* 0x0002760000397ab9 */ /* 0x000fe20000000800 */
[----:B------:R-:W-:-:S07]  /*6020*/  IMAD.MOV.U32 R119, RZ, RZ, RZ ;  /* 0x000000ffff777224 */ /* 0x000fce00078e00ff */
.L_x_5298:
        /* <DEDUP_REMOVED lines=9> */
.L_x_5290:
[----:B------:R-:W-:Y:S02]  /*60c0*/  R2UR UR7, R16 ;  /* 0x00000000100772ca */ /* 0x000fe400000e0000 */
[----:B------:R-:W-:-:S11]  /*60d0*/  R2UR UR6, R3 ;  /* 0x00000000030672ca */ /* 0x000fd600000e0000 */
[----:B------:R-:W-:Y:S02]  /*60e0*/  ULEA UR61, UR60, UR7, 0x3 ;  /* 0x000000073c3d7291 */ /* 0x000fe4000f8e183f */
[----:B------:R-:W-:-:S04]  /*60f0*/  MOV R6, UR6 ;  /* 0x0000000600067c02 */ /* 0x000fc80008000f00 */
[----:B------:R-:W-:-:S04]  /*6100*/  SHF.L.U32 R6, R6, 0x1f, RZ ;  /* 0x0000001f06067819 */ /* 0x000fc800000006ff */
[----:B------:R0:W1:Y:S01]  /*6110*/  SYNCS.PHASECHK.TRANS64.TRYWAIT P3, [UR61+0x36830], R6 ;  /* 0x03683006ff0075a7 */ /* 0x000062000806017d */
[----:B------:R-:W-:Y:S05]  /*6120*/  @!P0 BRA `(.L_x_5291) ;  /* 0x0000000000048947 */ /* 0x000fea0003800000 */
[----:B------:R-:W-:Y:S01]  /*6130*/  BPT.TRAP 0x1 ;  /* 0x000000040000795c */ /* 0x000fe20000300000 */
.L_x_5291:
[----:B-1----:R-:W-:Y:S05]  /*6140*/  @P3 BRA `(.L_x_5292) ;  /* 0x0000000000083947 */ /* 0x002fea0003800000 */
[----:B------:R-:W1:Y:S02]  /*6150*/  SYNCS.PHASECHK.TRANS64.TRYWAIT P3, [UR61+0x36830], R6 ;  /* 0x03683006ff0075a7 */ /* 0x000e64000806017d */
[----:B-1----:R-:W-:Y:S05]  /*6160*/  @!P3 BRA `(.L_x_5293) ;  /* 0x00000104005cb947 */ /* 0x002fea0003800000 */
.L_x_5292:
        /* <DEDUP_REMOVED lines=13> */
[----:B------:R-:W-:Y:S01]  /*6240*/  UIMAD UR56, UR60, 0xa80, UR6 ;  /* 0x00000a803c3878a4 */ /* 0x000fe2000f8e0206 */
[C---:B------:R-:W-:Y:S01]  /*6250*/  R2UR UR40, R4.reuse ;  /* 0x00000000042872ca */ /* 0x040fe200000e0000 */
[----:B------:R-:W-:Y:S01]  /*6260*/  UMOV UR19, 0x40000040 ;  /* 0x4000004000137882 */ /* 0x000fe20000000000 */
[C---:B------:R-:W-:Y:S01]  /*6270*/  R2UR UR41, R5.reuse ;  /* 0x00000000052972ca */ /* 0x040fe200000e0000 */
[----:B------:R-:W-:Y:S01]  /*6280*/  UIADD3 UR50, UR56, 0x80, URZ ;  /* 0x0000008038327890 */ /* 0x000fe2000fffe03f */
[----:B------:R-:W-:Y:S01]  /*6290*/  MOV R11, UR45 ;  /* 0x0000002d000b7c02 */ /* 0x000fe20008000f00 */
[----:B------:R-:W-:Y:S01]  /*62a0*/  UIADD3 UR6, UR56, 0x100, URZ ;  /* 0x0000010038067890 */ /* 0x000fe2000fffe03f */
[----:B------:R-:W-:Y:S01]  /*62b0*/  MOV R20, UR44 ;  /* 0x0000002c00147c02 */ /* 0x000fe20008000f00 */
[----:B------:R-:W-:Y:S01]  /*62c0*/  UMOV UR54, UR56 ;  /* 0x0000003800367c82 */ /* 0x000fe20008000000 */
[----:B------:R-:W-:Y:S01]  /*62d0*/  UIADD3 UR7, UR56, 0x180, URZ ;  /* 0x0000018038077890 */ /* 0x000fe2000fffe03f */
[----:B------:R-:W-:Y:S01]  /*62e0*/  HGMMA.64x16x16.F32.BF16 R168, gdesc[UR52], RZ, !UPT, gsb0 ;  /* 0x0020000034a879f0 */ /* 0x000fe2000c0018ff */
[C---:B------:R-:W-:Y:S01]  /*62f0*/  R2UR UR52, R4.reuse ;  /* 0x00000000043472ca */ /* 0x040fe200000e0000 */
[----:B------:R-:W-:Y:S01]  /*6300*/  UMOV UR55, 0x40000040 ;  /* 0x4000004000377882 */ /* 0x000fe20000000000 */
[C---:B------:R-:W-:Y:S01]  /*6310*/  R2UR UR53, R5.reuse ;  /* 0x00000000053572ca */ /* 0x040fe200000e0000 */
[----:B------:R-:W-:Y:S01]  /*6320*/  UMOV UR54, UR6 ;  /* 0x0000000600367c82 */ /* 0x000fe20008000000 */
[----:B------:R-:W-:Y:S01]  /*6330*/  R2UR UR44, R4 ;  /* 0x00000000042c72ca */ /* 0x000fe200000e0000 */
[----:B------:R-:W-:Y:S01]  /*6340*/  UMOV UR42, UR7 ;  /* 0x00000007002a7c82 */ /* 0x000fe20008000000 */
[----:B------:R-:W-:Y:S01]  /*6350*/  R2UR UR45, R5 ;  /* 0x00000000052d72ca */ /* 0x000fe200000e0000 */
[----:B------:R-:W-:Y:S01]  /*6360*/  UIADD3 UR6, UR56, 0x200, URZ ;  /* 0x0000020038067890 */ /* 0x000fe2000fffe03f */
[-C--:B------:R-:W-:Y:S01]  /*6370*/  FMUL.FTZ R24, R24, R0.reuse ;  /* 0x0000000018187220 */ /* 0x080fe20000410000 */
        /* <DEDUP_REMOVED lines=578> */
.L_x_5294:
        /* <DEDUP_REMOVED lines=8> */
.L_x_5295:
[----:B-1----:R-:W-:Y:S05]  /*8820*/  @P3 BRA `(.L_x_5296) ;  /* 0x0000000000083947 */ /* 0x002fea0003800000 */
[----:B------:R-:W1:Y:S02]  /*8830*/  SYNCS.PHASECHK.TRANS64.TRYWAIT P3, [UR11+0x36850], R0 ;  /* 0x03685000ff0075a7 */ /* 0x000e64000806014b */
[----:B-1----:R-:W-:Y:S05]  /*8840*/  @!P3 BRA `(.L_x_5297) ;  /* 0x000000dc00bcb947 */ /* 0x002fea0003800000 */
.L_x_5296:
[----:B------:R-:W-:Y:S01]  /*8850*/  R2UR UR6, R16 ;  /* 0x00000000100672ca */ /* 0x000fe200000e0000 */
[----:B------:R-:W-:Y:S01]  /*8860*/  WARPGROUP.ARRIVE ;  /* 0x00000000000079c5 */ /* 0x000fe20000000000 */
[----:B------:R-:W-:Y:S01]  /*8870*/  UMOV UR7, 0x40000040 ;  /* 0x4000004000077882 */ /* 0x000fe20000000000 */
[----:B------:R-:W-:Y:S01]  /*8880*/  FMUL.FTZ R159, R159, UR57 ;  /* 0x000000399f9f7c20 */ /* 0x000fe20008410000 */
[----:B------:R-:W-:Y:S01]  /*8890*/  FMUL.FTZ R22, R160, UR57 ;  /* 0x00000039a0167c20 */ /* 0x000fe20008410000 */
[----:B------:R-:W-:Y:S01]  /*88a0*/  FMUL.FTZ R160, R164, UR57 ;  /* 0x00000039a4a07c20 */ /* 0x000fe20008410000 */
[----:B------:R-:W-:Y:S01]  /*88b0*/  R2UR UR15, R17 ;  /* 0x00000000110f72ca */ /* 0x000fe200000e0000 */
[----:B------:R-:W-:Y:S01]  /*88c0*/  MUFU.TANH R164, R159 ;  /* 0x0000009f00a47308 */ /* 0x000fe20000002400 */
[----:B------:R-:W-:Y:S01]  /*88d0*/  FMUL.FTZ R6, R170, UR57 ;  /* 0x00000039aa067c20 */ /* 0x000fe20008410000 */
[----:B------:R-:W-:Y:S01]  /*88e0*/  FMUL.FTZ R10, R171, UR57 ;  /* 0x00000039ab0a7c20 */ /* 0x000fe20008410000 */
[----:B------:R-:W-:Y:S01]  /*88f0*/  ULDC UR14, c[0x0][0x2f0] ;  /* 0x0000bc00000e7ab9 */ /* 0x000fe20000000800 */
[----:B------:R-:W-:Y:S01]  /*8900*/  FMUL.FTZ R21, R161, UR57 ;  /* 0x00000039a1157c20 */ /* 0x000fe20008410000 */
[----:B------:R-:W-:Y:S01]  /*8910*/  FMUL.FTZ R161, R152, UR57 ;  /* 0x0000003998a17c20 */ /* 0x000fe20008410000 */
[----:B------:R-:W-:Y:S01]  /*8920*/  UIADD3 UR6, UR6, 0x400, URZ ;  /* 0x0000040006067890 */ /* 0x000fe2000fffe03f */
[----:B------:R-:W-:Y:S01]  /*8930*/  FMUL.FTZ R152, R153, UR57 ;  /* 0x0000003999987c20 */ /* 0x000fe20008410000 */
[----:B------:R-:W2:Y:S01]  /*8940*/  MUFU.TANH R6, R6 ;  /* 0x0000000600067308 */ /* 0x000ea20000002400 */
[----:B------:R-:W-:Y:S01]  /*8950*/  FMUL.FTZ R153, R157, UR57 ;  /* 0x000000399d997c20 */ /* 0x000fe20008410000 */
[----:B------:R-:W-:Y:S01]  /*8960*/  USHF.R.U32.HI UR6, URZ, 0x4, UR6 ;  /* 0x000000043f067899 */ /* 0x000fe20008011606 */
[----:B------:R-:W-:Y:S01]  /*8970*/  FMUL.FTZ R157, R150, UR57 ;  /* 0x00000039969d7c20 */ /* 0x000fe20008410000 */
[----:B------:R-:W-:Y:S01]  /*8980*/  FMUL.FTZ R158, R158, UR57 ;  /* 0x000000399e9e7c20 */ /* 0x000fe20008410000 */
[----:B------:R-:W-:Y:S01]  /*8990*/  FMUL.FTZ R147, R147, UR57 ;  /* 0x0000003993937c20 */ /* 0x000fe20008410000 */
[----:B------:R-:W-:Y:S01]  /*89a0*/  ULOP3.LUT UR6, UR6, 0x3fff, URZ, 0xc0, !UPT ;  /* 0x00003fff06067892 */ /* 0x000fe2000f8ec03f */
[----:B------:R-:W-:Y:S01]  /*89b0*/  FMUL.FTZ R23, R165, UR57 ;  /* 0x00000039a5177c20 */ /* 0x000fe20008410000 */
[----:B------:R-:W3:Y:S01]  /*89c0*/  MUFU.TANH R10, R10 ;  /* 0x0000000a000a7308 */ /* 0x000ee20000002400 */
[----:B------:R-:W-:Y:S01]  /*89d0*/  FMUL.FTZ R151, R151, UR57 ;  /* 0x0000003997977c20 */ /* 0x000fe20008410000 */
[----:B------:R-:W-:Y:S01]  /*89e0*/  ULOP3.LUT UR6, UR6, 0x3800000, URZ, 0xfc, !UPT ;  /* 0x0380000006067892 */ /* 0x000fe2000f8efc3f */
[----:B------:R-:W-:Y:S01]  /*89f0*/  FMUL.FTZ R138, R138, UR57 ;  /* 0x000000398a8a7c20 */ /* 0x000fe20008410000 */
[----:B------:R-:W-:Y:S01]  /*8a00*/  FMUL.FTZ R139, R139, UR57 ;  /* 0x000000398b8b7c20 */ /* 0x000fe20008410000 */
[----:B------:R-:W-:Y:S01]  /*8a10*/  FMUL.FTZ R143, R143, UR57 ;  /* 0x000000398f8f7c20 */ /* 0x000fe20008410000 */
[----:B------:R-:W-:Y:S01]  /*8a20*/  UIMAD UR10, UR58, 0xa80, UR6 ;  /* 0x00000a803a0a78a4 */ /* 0x000fe2000f8e0206 */
[----:B------:R-:W-:Y:S01]  /*8a30*/  FMUL.FTZ R142, R142, UR57 ;  /* 0x000000398e8e7c20 */ /* 0x000fe20008410000 */
[----:B------:R-:W-:Y:S01]  /*8a40*/  MUFU.TANH R158, R158 ;  /* 0x0000009e009e7308 */ /* 0x000fe20000002400 */
[----:B------:R-:W-:Y:S01]  /*8a50*/  FMUL.FTZ R130, R130, UR57 ;  /* 0x0000003982827c20 */ /* 0x000fe20008410000 */
[----:B------:R-:W-:Y:S01]  /*8a60*/  FMUL.FTZ R134, R134, UR57 ;  /* 0x0000003986867c20 */ /* 0x000fe20008410000 */
[----:B------:R-:W-:Y:S01]  /*8a70*/  FMUL.FTZ R122, R122, UR57 ;  /* 0x000000397a7a7c20 */ /* 0x000fe20008410000 */
[----:B01----:R-:W-:Y:S01]  /*8a80*/  FMUL.FTZ R0, R169, UR57 ;  /* 0x00000039a9007c20 */ /* 0x003fe20008410000 */
[----:B------:R-:W-:Y:S01]  /*8a90*/  UMOV UR6, UR10 ;  /* 0x0000000a00067c82 */ /* 0x000fe20008000000 */
[----:B------:R-:W-:Y:S01]  /*8aa0*/  FMUL.FTZ R126, R126, UR57 ;  /* 0x000000397e7e7c20 */ /* 0x000fe20008410000 */
[----:B------:R-:W-:Y:S01]  /*8ab0*/  HGMMA.64x192x16.F32.BF16 R24, R200, gdesc[UR4].tnspB, R24, gsb0 ;  /* 0x42e00004c8187df0 */ /* 0x000fe20008001818 */
[----:B------:R-:W-:Y:S01]  /*8ac0*/  UIADD3 UR6, UR10, 0x80, URZ ;  /* 0x000000800a067890 */ /* 0x000fe2000fffe03f */
[----:B------:R-:W-:Y:S01]  /*8ad0*/  MUFU.TANH R165, R147 ;  /* 0x0000009300a57308 */ /* 0x000fe20000002400 */
[----:B------:R-:W-:Y:S01]  /*8ae0*/  UMOV UR7, 0x40000040 ;  /* 0x4000004000077882 */ /* 0x000fe20000000000 */
        /* <DEDUP_REMOVED lines=8> */
[----:B------:R-:W-:-:S06]  /*8b70*/  UMOV UR58, UR60 ;  /* 0x0000003c003a7c82 */ /* 0x000fcc0008000000 */
[----:B------:R-:W-:Y:S08]  /*8b80*/  MUFU.TANH R138, R138 ;  /* 0x0000008a008a7308 */ /* 0x000ff00000002400 */
[----:B------:R-:W-:Y:S08]  /*8b90*/  MUFU.TANH R142, R142 ;  /* 0x0000008e008e7308 */ /* 0x000ff00000002400 */
[----:B------:R-:W-:Y:S08]  /*8ba0*/  MUFU.TANH R130, R130 ;  /* 0x0000008200827308 */ /* 0x000ff00000002400 */
[----:B------:R-:W-:Y:S08]  /*8bb0*/  MUFU.TANH R134, R134 ;  /* 0x0000008600867308 */ /* 0x000ff00000002400 */
[----:B------:R-:W-:Y:S08]  /*8bc0*/  MUFU.TANH R122, R122 ;  /* 0x0000007a007a7308 */ /* 0x000ff00000002400 */
[----:B------:R0:W-:Y:S08]  /*8bd0*/  MUFU.TANH R173, R126 ;  /* 0x0000007e00ad7308 */ /* 0x0001f00000002400 */
[----:B------:R-:W-:Y:S01]  /*8be0*/  MUFU.TANH R2, R2 ;  /* 0x0000000200027308 */ /* 0x000fe20000002400 */
[----:B0-----:R-:W-:Y:S01]  /*8bf0*/  FMUL.FTZ R126, R148, UR57 ;  /* 0x00000039947e7c20 */ /* 0x001fe20008410000 */
[----:B------:R-:W-:-:S06]  /*8c00*/  FMUL.FTZ R148, R121, UR57 ;  /* 0x0000003979947c20 */ /* 0x000fcc0008410000 */
        /* <DEDUP_REMOVED lines=17> */
[----:B------:R-:W-:-:S05]  /*8d20*/  FMUL.FTZ R203, R174, UR57 ;  /* 0x00000039aecb7c20 */ /* 0x000fca0008410000 */
[----:B------:R-:W-:Y:S01]  /*8d30*/  HGMMA.64x192x16.F32.BF16 R24, R196, gdesc[UR4].tnspB, R24, gsb0 ;  /* 0x42e00004c4187df0 */ /* 0x000fe20008001818 */
[----:B------:R-:W-:Y:S01]  /*8d40*/  UIADD3 UR6, UR10, 0x100, URZ ;  /* 0x000001000a067890 */ /* 0x000fe2000fffe03f */
[----:B------:R-:W0:Y:S01]  /*8d50*/  MUFU.TANH R203, R203 ;  /* 0x000000cb00cb7308 */ /* 0x000e220000002400 */
[----:B------:R-:W-:Y:S01]  /*8d60*/  UMOV UR7, 0x40000040 ;  /* 0x4000004000077882 */ /* 0x000fe20000000000 */
[----:B------:R-:W-:Y:S02]  /*8d70*/  WARPGROUP.DEPBAR.LE gsb0, 0x0 ;  /* 0x00008000000079c5 */ /* 0x000fe40000010000 */
[----:B------:R-:W-:Y:S01]  /*8d80*/  WARPGROUP.ARRIVE ;  /* 0x00000000000079c5 */ /* 0x000fe20000000000 */
[----:B------:R-:W-:Y:S01]  /*8d90*/  FMUL.FTZ R199, R175, UR57 ;  /* 0x00000039afc77c20 */ /* 0x000fe20008410000 */
[----:B------:R-:W-:Y:S01]  /*8da0*/  FMUL.FTZ R175, R155, UR57 ;  /* 0x000000399baf7c20 */ /* 0x000fe20008410000 */
[----:B------:R-:W-:Y:S01]  /*8db0*/  FMUL.FTZ R197, R162, UR57 ;  /* 0x00000039a2c57c20 */ /* 0x000fe20008410000 */
[----:B------:R-:W-:Y:S01]  /*8dc0*/  FMUL.FTZ R162, R167, UR57 ;  /* 0x00000039a7a27c20 */ /* 0x000fe20008410000 */
[----:B------:R-:W-:-:S09]  /*8dd0*/  IMAD.U32 R167, RZ, RZ, UR14 ;  /* 0x0000000effa77e24 */ /* 0x000fd2000f8e00ff */
[----:B------:R-:W-:Y:S01]  /*8de0*/  HGMMA.64x192x16.F32.BF16 R24, R192, gdesc[UR4].tnspB, R24, gsb0 ;  /* 0x42e00004c0187df0 */ /* 0x000fe20008001818 */
[----:B------:R-:W-:Y:S01]  /*8df0*/  @UP0 ULDC UR6, c[0x0][0x44c] ;  /* 0x0001130000060ab9 */ /* 0x000fe20000000800 */
[----:B------:R-:W-:Y:S01]  /*8e00*/  UMOV UR7, 0x40000040 ;  /* 0x4000004000077882 */ /* 0x000fe20000000000 */
[----:B------:R-:W-:Y:S01]  /*8e10*/  @P2 IMAD.HI.U32 R155, R12, UR6, RZ ;  /* 0x000000060c9b2c27 */ /* 0x000fe2000f8e00ff */
[----:B------:R-:W-:Y:S01]  /*8e20*/  @UP0 ULDC UR6, c[0x0][0x450] ;  /* 0x0001140000060ab9 */ /* 0x000fe20000000800 */
[----:B------:R-:W-:Y:S01]  /*8e30*/  ULDC UR14, c[0x0][0x288] ;  /* 0x0000a200000e7ab9 */ /* 0x000fe20000000800 */
[----:B------:R-:W1:Y:S08]  /*8e40*/  MUFU.TANH R199, R199 ;  /* 0x000000c700c77308 */ /* 0x000e700000002400 */
[----:B------:R-:W4:Y:S08]  /*8e50*/  MUFU.TANH R197, R197 ;  /* 0x000000c500c57308 */ /* 0x000f300000002400 */
[----:B------:R-:W-:Y:S08]  /*8e60*/  MUFU.TANH R162, R162 ;  /* 0x000000a200a27308 */ /* 0x000ff00000002400 */
[----:B------:R-:W-:Y:S01]  /*8e70*/  MUFU.TANH R175, R175 ;  /* 0x000000af00af7308 */ /* 0x000fe20000002400 */
[----:B------:R-:W-:-:S02]  /*8e80*/  WARPGROUP.DEPBAR.LE gsb0, 0x0 ;  /* 0x00008000000079c5 */ /* 0x000fc40000010000 */
[----:B------:R-:W-:Y:S01]  /*8e90*/  FMUL.FTZ R195, R163, UR57 ;  /* 0x00000039a3c37c20 */ /* 0x000fe20008410000 */
[----:B------:R-:W-:Y:S01]  /*8ea0*/  FMUL.FTZ R163, R154, UR57 ;  /* 0x000000399aa37c20 */ /* 0x000fe20008410000 */
[----:B------:R-:W-:Y:S01]  /*8eb0*/  FMUL.FTZ R154, R156, UR57 ;  /* 0x000000399c9a7c20 */ /* 0x000fe20008410000 */
[----:B------:R-:W-:Y:S01]  /*8ec0*/  IMAD.MOV.U32 R156, RZ, RZ, R12 ;  /* 0x000000ffff9c7224 */ /* 0x000fe200078e000c */
[----:B------:R-:W-:Y:S01]  /*8ed0*/  @P2 SHF.R.U32.HI R156, RZ, UR6, R155 ;  /* 0x00000006ff9c2c19 */ /* 0x000fe2000801169b */
[----:B------:R-:W-:Y:S01]  /*8ee0*/  UMOV UR6, 0x1 ;  /* 0x0000000100067882 */ /* 0x000fe20000000000 */
[----:B------:R-:W-:Y:S01]  /*8ef0*/  FMUL.FTZ R155, R146, UR57 ;  /* 0x00000039929b7c20 */ /* 0x000fe20008410000 */
[----:B------:R-:W-:Y:S01]  /*8f00*/  UIMAD UR6, UR59, -0x70, UR6 ;  /* 0xffffff903b0678a4 */ /* 0x000fe2000f8e0206 */
[----:B------:R-:W-:Y:S01]  /*8f10*/  WARPGROUP.ARRIVE ;  /* 0x00000000000079c5 */ /* 0x000fe20000000000 */
[----:B------:R-:W5:Y:S01]  /*8f20*/  SHFL.IDX PT, R159, R156, 0x1, 0x1c1f ;  /* 0x003c1f009c9f7f89 */ /* 0x000f6200000e0000 */
[----:B------:R-:W-:Y:S01]  /*8f30*/  FMUL.FTZ R193, R166, UR57 ;  /* 0x00000039a6c17c20 */ /* 0x000fe20008410000 */
[----:B------:R-:W4:Y:S02]  /*8f40*/  MUFU.TANH R195, R195 ;  /* 0x000000c300c37308 */ /* 0x000f240000002400 */
[----:B------:R-:W-:Y:S01]  /*8f50*/  IMAD.U32 R146, RZ, RZ, UR6 ;  /* 0x00000006ff927e24 */ /* 0x000fe2000f8e00ff */
[----:B------:R-:W-:-:S03]  /*8f60*/  UIADD3 UR6, UR10, 0x180, URZ ;  /* 0x000001800a067890 */ /* 0x000fc6000fffe03f */
[----:B------:R-:W-:Y:S02]  /*8f70*/  IMAD R146, R13, -0x2, R146 ;  /* 0xfffffffe0d927824 */ /* 0x000fe400078e0292 */
[----:B------:R-:W4:Y:S02]  /*8f80*/  MUFU.TANH R193, R193 ;  /* 0x000000c100c17308 */ /* 0x000f240000002400 */
[----:B------:R-:W-:Y:S02]  /*8f90*/  IMAD R146, R167, UR15, R146 ;  /* 0x0000000fa7927c24 */ /* 0x000fe4000f8e0292 */
[----:B------:R-:W-:Y:S01]  /*8fa0*/  HGMMA.64x192x16.F32.BF16 R24, R188, gdesc[UR4].tnspB, R24, gsb0 ;  /* 0x42e00004bc187df0 */ /* 0x000fe20008001818 */
[----:B------:R-:W-:Y:S01]  /*8fb0*/  UIADD3 UR6, UR10, 0x200, URZ ;  /* 0x000002000a067890 */ /* 0x000fe2000fffe03f */
[----:B------:R-:W-:Y:S02]  /*8fc0*/  UMOV UR7, 0x40000040 ;  /* 0x4000004000077882 */ /* 0x000fe40000000000 */
[----:B------:R-:W4:Y:S01]  /*8fd0*/  MUFU.TANH R163, R163 ;  /* 0x000000a300a37308 */ /* 0x000f220000002400 */
[----:B-----5:R-:W-:-:S07]  /*8fe0*/  IADD3 R150, R159, -UR14, R146 ;  /* 0x8000000e9f967c10 */ /* 0x020fce000fffe092 */
[----:B------:R-:W5:Y:S01]  /*8ff0*/  MUFU.TANH R155, R155 ;  /* 0x0000009b009b7308 */ /* 0x000f620000002400 */
[C---:B------:R-:W-:Y:S02]  /*9000*/  ISETP.GT.AND P3, PT, R150.reuse, RZ, PT ;  /* 0x000000ff9600720c */ /* 0x040fe40003f64270 */
[----:B------:R-:W-:Y:S02]  /*9010*/  ISETP.GT.AND P4, PT, R150, 0x1, PT ;  /* 0x000000019600780c */ /* 0x000fe40003f84270 */
[----:B--2---:R-:W-:Y:S02]  /*9020*/  FSEL R201, R6, -INF , P3 ;  /* 0xff80000006c97808 */ /* 0x004fe40001800000 */
[----:B------:R-:W-:Y:S01]  /*9030*/  ISETP.GT.AND P3, PT, R150, 0x8, PT ;  /* 0x000000089600780c */ /* 0x000fe20003f64270 */
[----:B------:R-:W2:Y:S01]  /*9040*/  MUFU.TANH R159, R151 ;  /* 0x00000097009f7308 */ /* 0x000ea20000002400 */
[----:B---3--:R-:W-:Y:S02]  /*9050*/  FSEL R205, R10, -INF , P4 ;  /* 0xff8000000acd7808 */ /* 0x008fe40002000000 */
[----:B------:R-:W-:-:S02]  /*9060*/  FMNMX.FTZ R6, R201, R14, !PT ;  /* 0x0000000ec9067209 */ /* 0x000fc40007810000 */
[C---:B------:R-:W-:Y:S02]  /*9070*/  ISETP.GT.AND P4, PT, R150.reuse, 0x9, PT ;  /* 0x000000099600780c */ /* 0x040fe40003f84270 */
[----:B0-----:R-:W-:Y:S01]  /*9080*/  FSEL R203, R203, -INF , P3 ;  /* 0xff800000cbcb7808 */ /* 0x001fe20001800000 */
[----:B------:R5:W0:Y:S01]  /*9090*/  MUFU.TANH R166, R139 ;  /* 0x0000008b00a67308 */ /* 0x000a220000002400 */
[----:B------:R-:W-:Y:S02]  /*90a0*/  FMNMX.FTZ R6, R205, R6, !PT ;  /* 0x00000006cd067209 */ /* 0x000fe40007810000 */
[C---:B------:R-:W-:Y:S02]  /*90b0*/  ISETP.GT.AND P3, PT, R150.reuse, 0x10, PT ;  /* 0x000000109600780c */ /* 0x040fe40003f64270 */
[----:B-1----:R-:W-:Y:S02]  /*90c0*/  FSEL R199, R199, -INF , P4 ;  /* 0xff800000c7c77808 */ /* 0x002fe40002000000 */
[----:B------:R-:W-:Y:S01]  /*90d0*/  FMNMX.FTZ R6, R203, R6, !PT ;  /* 0x00000006cb067209 */ /* 0x000fe20007810000 */
[----:B------:R-:W1:Y:S01]  /*90e0*/  MUFU.TANH R167, R143 ;  /* 0x0000008f00a77308 */ /* 0x000e620000002400 */
[----:B------:R-:W-:-:S02]  /*90f0*/  ISETP.GT.AND P4, PT, R150, 0x11, PT ;  /* 0x000000119600780c */ /* 0x000fc40003f84270 */
[----:B----4-:R-:W-:Y:S02]  /*9100*/  FSEL R197, R197, -INF , P3 ;  /* 0xff800000c5c57808 */ /* 0x010fe40001800000 */
[----:B------:R-:W-:Y:S02]  /*9110*/  FMNMX.FTZ R6, R199, R6, !PT ;  /* 0x00000006c7067209 */ /* 0x000fe40007810000 */
[C---:B------:R-:W-:Y:S01]  /*9120*/  ISETP.GT.AND P3, PT, R150.reuse, 0x18, PT ;  /* 0x000000189600780c */ /* 0x040fe20003f64270 */
[----:B------:R-:W-:Y:S01]  /*9130*/  MUFU.TANH R154, R154 ;  /* 0x0000009a009a7308 */ /* 0x000fe20000002400 */
[----:B------:R-:W-:Y:S02]  /*9140*/  FSEL R195, R195, -INF , P4 ;  /* 0xff800000c3c37808 */ /* 0x000fe40002000000 */
[----:B------:R-:W-:Y:S02]  /*9150*/  FMNMX.FTZ R6, R197, R6, !PT ;  /* 0x00000006c5067209 */ /* 0x000fe40007810000 */
[----:B------:R-:W-:-:S02]  /*9160*/  ISETP.GT.AND P4, PT, R150, 0x19, PT ;  /* 0x000000199600780c */ /* 0x000fc40003f84270 */
[----:B------:R-:W-:Y:S02]  /*9170*/  FSEL R193, R193, -INF , P3 ;  /* 0xff800000c1c17808 */ /* 0x000fe40001800000 */
[----:B------:R-:W-:Y:S02]  /*9180*/  FMNMX.FTZ R6, R195, R6, !PT ;  /* 0x00000006c3067209 */ /* 0x000fe40007810000 */
[----:B------:R-:W-:Y:S02]  /*9190*/  ISETP.GT.AND P3, PT, R150, 0x20, PT ;  /* 0x000000209600780c */ /* 0x000fe40003f64270 */
[----:B------:R-:W-:Y:S01]  /*91a0*/  FMNMX.FTZ R6, R193, R6, !PT ;  /* 0x00000006c1067209 */ /* 0x000fe20007810000 */
[----:B------:R-:W-:Y:S02]  /*91b0*/  WARPGROUP.DEPBAR.LE gsb0, 0x0 ;  /* 0x00008000000079c5 */ /* 0x000fe40000010000 */
[----:B------:R-:W-:Y:S01]  /*91c0*/  WARPGROUP.ARRIVE ;  /* 0x00000000000079c5 */ /* 0x000fe20000000000 */
[----:B------:R-:W-:-:S02]  /*91d0*/  FSEL R191, R162, -INF , P4 ;  /* 0xff800000a2bf7808 */ /* 0x000fc40002000000 */
[C---:B------:R-:W-:Y:S02]  /*91e0*/  ISETP.GT.AND P4, PT, R150.reuse, 0x21, PT ;  /* 0x000000219600780c */ /* 0x040fe40003f84270 */
[----:B------:R-:W-:Y:S01]  /*91f0*/  FSEL R189, R163, -INF , P3 ;  /* 0xff800000a3bd7808 */ /* 0x000fe20001800000 */
[----:B------:R-:W-:Y:S01]  /*9200*/  HGMMA.64x192x16.F32.BF16 R24, R184, gdesc[UR4].tnspB, R24, gsb0 ;  /* 0x42e00004b8187df0 */ /* 0x000fe20008001818 */
[----:B------:R-:W-:Y:S01]  /*9210*/  FMNMX.FTZ R6, R191, R6, !PT ;  /* 0x00000006bf067209 */ /* 0x000fe20007810000 */
[----:B------:R-:W-:Y:S01]  /*9220*/  UIADD3 UR6, UR10, 0x280, URZ ;  /* 0x000002800a067890 */ /* 0x000fe2000fffe03f */
[C---:B------:R-:W-:Y:S01]  /*9230*/  ISETP.GT.AND P3, PT, R150.reuse, 0x28, PT ;  /* 0x000000289600780c */ /* 0x040fe20003f64270 */
[----:B------:R-:W-:Y:S01]  /*9240*/  UMOV UR7, 0x40000040 ;  /* 0x4000004000077882 */ /* 0x000fe20000000000 */
[----:B------:R-:W-:Y:S02]  /*9250*/  FSEL R175, R175, -INF , P4 ;  /* 0xff800000afaf7808 */ /* 0x000fe40002000000 */
[----:B------:R-:W-:Y:S01]  /*9260*/  FMNMX.FTZ R10, R189, R6, !PT ;  /* 0x00000006bd0a7209 */ /* 0x000fe20007810000 */
[----:B------:R-:W-:Y:S01]  /*9270*/  FMUL.FTZ R6, R131, UR57 ;  /* 0x0000003983067c20 */ /* 0x000fe20008410000 */
[----:B------:R-:W-:-:S02]  /*9280*/  ISETP.GT.AND P4, PT, R150, 0x29, PT ;  /* 0x000000299600780c */ /* 0x000fc40003f84270 */
[----:B------:R-:W-:Y:S02]  /*9290*/  FSEL R147, R158, -INF , P3 ;  /* 0xff8000009e937808 */ /* 0x000fe40001800000 */
[----:B------:R-:W-:Y:S01]  /*92a0*/  FMNMX.FTZ R10, R175, R10, !PT ;  /* 0x0000000aaf0a7209 */ /* 0x000fe20007810000 */
[----:B------:R3:W4:Y:S01]  /*92b0*/  MUFU.TANH R158, R6 ;  /* 0x00000006009e7308 */ /* 0x0007220000002400 */
[----:B------:R-:W-:Y:S02]  /*92c0*/  ISETP.GT.AND P3, PT, R150, 0x30, PT ;  /* 0x000000309600780c */ /* 0x000fe40003f64270 */
[----:B------:R-:W-:Y:S02]  /*92d0*/  FSEL R131, R164, -INF , P4 ;  /* 0xff800000a4837808 */ /* 0x000fe40002000000 */
[----:B------:R-:W-:Y:S02]  /*92e0*/  FMNMX.FTZ R10, R147, R10, !PT ;  /* 0x0000000a930a7209 */ /* 0x000fe40007810000 */
[----:B------:R-:W-:-:S02]  /*92f0*/  ISETP.GT.AND P4, PT, R150, 0x31, PT ;  /* 0x000000319600780c */ /* 0x000fc40003f84270 */
[----:B-----5:R-:W-:Y:S01]  /*9300*/  FSEL R139, R155, -INF , P3 ;  /* 0xff8000009b8b7808 */ /* 0x020fe20001800000 */
[----:B---3--:R-:W-:Y:S01]  /*9310*/  FMUL.FTZ R6, R135, UR57 ;  /* 0x0000003987067c20 */ /* 0x008fe20008410000 */
[----:B------:R-:W-:Y:S02]  /*9320*/  FMNMX.FTZ R10, R131, R10, !PT ;  /* 0x0000000a830a7209 */ /* 0x000fe40007810000 */
[C---:B------:R-:W-:Y:S01]  /*9330*/  ISETP.GT.AND P3, PT, R150.reuse, 0x38, PT ;  /* 0x000000389600780c */ /* 0x040fe20003f64270 */
[----:B------:R3:W5:Y:S01]  /*9340*/  MUFU.TANH R171, R6 ;  /* 0x0000000600ab7308 */ /* 0x0007620000002400 */
[----:B------:R-:W-:Y:S02]  /*9350*/  FSEL R143, R165, -INF , P4 ;  /* 0xff800000a58f7808 */ /* 0x000fe40002000000 */
[----:B------:R-:W-:Y:S02]  /*9360*/  FMNMX.FTZ R10, R139, R10, !PT ;  /* 0x0000000a8b0a7209 */ /* 0x000fe40007810000 */
[----:B------:R-:W-:-:S02]  /*9370*/  ISETP.GT.AND P4, PT, R150, 0x39, PT ;  /* 0x000000399600780c */ /* 0x000fc40003f84270 */
[----:B------:R-:W-:Y:S02]  /*9380*/  FSEL R151, R157, -INF , P3 ;  /* 0xff8000009d977808 */ /* 0x000fe40001800000 */
[----:B------:R-:W-:Y:S01]  /*9390*/  FMNMX.FTZ R10, R143, R10, !PT ;  /* 0x0000000a8f0a7209 */ /* 0x000fe20007810000 */
[----:B---3--:R-:W-:Y:S01]  /*93a0*/  FMUL.FTZ R6, R123, UR57 ;  /* 0x000000397b067c20 */ /* 0x008fe20008410000 */
[C---:B------:R-:W-:Y:S02]  /*93b0*/  ISETP.GT.AND P3, PT, R150.reuse, 0x40, PT ;  /* 0x000000409600780c */ /* 0x040fe40003f64270 */
[----:B--2---:R-:W-:Y:S01]  /*93c0*/  FSEL R135, R159, -INF , P4 ;  /* 0xff8000009f877808 */ /* 0x004fe20002000000 */
[----:B------:R2:W3:Y:S01]  /*93d0*/  MUFU.TANH R169, R6 ;  /* 0x0000000600a97308 */ /* 0x0004e20000002400 */
[----:B------:R-:W-:Y:S02]  /*93e0*/  FMNMX.FTZ R10, R151, R10, !PT ;  /* 0x0000000a970a7209 */ /* 0x000fe40007810000 */
[----:B------:R-:W-:-:S02]  /*93f0*/  ISETP.GT.AND P4, PT, R150, 0x41, PT ;  /* 0x000000419600780c */ /* 0x000fc40003f84270 */
[----:B------:R-:W-:Y:S01]  /*9400*/  FSEL R155, R138, -INF , P3 ;  /* 0xff8000008a9b7808 */ /* 0x000fe20001800000 */
[----:B------:R-:W-:Y:S01]  /*9410*/  FMUL.FTZ R138, R140, UR57 ;  /* 0x000000398c8a7c20 */ /* 0x000fe20008410000 */
[----:B------:R-:W-:Y:S01]  /*9420*/  FMNMX.FTZ R10, R135, R10, !PT ;  /* 0x0000000a870a7209 */ /* 0x000fe20007810000 */
[----:B------:R-:W-:Y:S01]  /*9430*/  FMUL.FTZ R140, R128, UR57 ;  /* 0x00000039808c7c20 */ /* 0x000fe20008410000 */
[----:B------:R-:W-:Y:S01]  /*9440*/  ISETP.GT.AND P3, PT, R150, 0x48, PT ;  /* 0x000000489600780c */ /* 0x000fe20003f64270 */
[----:B--2---:R-:W-:Y:S01]  /*9450*/  FMUL.FTZ R6, R127, UR57 ;  /* 0x000000397f067c20 */ /* 0x004fe20008410000 */
[----:B0-----:R-:W-:Y:S01]  /*9460*/  FSEL R157, R166, -INF , P4 ;  /* 0xff800000a69d7808 */ /* 0x001fe20002000000 */
[----:B------:R-:W-:Y:S01]  /*9470*/  FMUL.FTZ R128, R129, UR57 ;  /* 0x0000003981807c20 */ /* 0x000fe20008410000 */
[----:B------:R-:W-:Y:S01]  /*9480*/  FMNMX.FTZ R10, R155, R10, !PT ;  /* 0x0000000a9b0a7209 */ /* 0x000fe20007810000 */
[----:B------:R0:W2:Y:S01]  /*9490*/  SHFL.IDX PT, R129, R156, RZ, 0x1c1f ;  /* 0x001c1fff9c817589 */ /* 0x0000a200000e0000 */
[----:B------:R-:W-:Y:S01]  /*94a0*/  ISETP.GT.AND P4, PT, R150, 0x49, PT ;  /* 0x000000499600780c */ /* 0x000fe20003f84270 */
[----:B------:R-:W0:Y:S01]  /*94b0*/  MUFU.TANH R6, R6 ;  /* 0x0000000600067308 */ /* 0x000e220000002400 */
[----:B------:R-:W-:Y:S01]  /*94c0*/  FSEL R123, R142, -INF , P3 ;  /* 0xff8000008e7b7808 */ /* 0x000fe20001800000 */
[----:B------:R-:W-:Y:S01]  /*94d0*/  FMUL.FTZ R142, R132, UR57 ;  /* 0x00000039848e7c20 */ /* 0x000fe20008410000 */
[----:B------:R-:W-:Y:S01]  /*94e0*/  FMNMX.FTZ R10, R157, R10, !PT ;  /* 0x0000000a9d0a7209 */ /* 0x000fe20007810000 */
[----:B------:R-:W-:Y:S01]  /*94f0*/  FMUL.FTZ R132, R133, UR57 ;  /* 0x0000003985847c20 */ /* 0x000fe20008410000 */
[----:B------:R-:W-:-:S02]  /*9500*/  ISETP.GT.AND P3, PT, R150, 0x50, PT ;  /* 0x000000509600780c */ /* 0x000fc40003f64270 */
[----:B-1----:R-:W-:Y:S01]  /*9510*/  FSEL R159, R167, -INF , P4 ;  /* 0xff800000a79f7808 */ /* 0x002fe20002000000 */
[----:B------:R-:W-:Y:S01]  /*9520*/  MUFU.TANH R138, R138 ;  /* 0x0000008a008a7308 */ /* 0x000fe20000002400 */
[----:B------:R-:W-:Y:S02]  /*9530*/  FMNMX.FTZ R10, R123, R10, !PT ;  /* 0x0000000a7b0a7209 */ /* 0x000fe40007810000 */
[----:B------:R-:W-:Y:S02]  /*9540*/  ISETP.GT.AND P4, PT, R150, 0x51, PT ;  /* 0x000000519600780c */ /* 0x000fe40003f84270 */
[----:B------:R-:W-:Y:S01]  /*9550*/  FSEL R163, R130, -INF , P3 ;  /* 0xff80000082a37808 */ /* 0x000fe20001800000 */
[----:B------:R-:W-:Y:S01]  /*9560*/  FMUL.FTZ R130, R149, UR57 ;  /* 0x0000003995827c20 */ /* 0x000fe20008410000 */
[----:B------:R-:W-:Y:S01]  /*9570*/  FMNMX.FTZ R10, R159, R10, !PT ;  /* 0x0000000a9f0a7209 */ /* 0x000fe20007810000 */
[----:B------:R-:W-:Y:S01]  /*9580*/  MUFU.TANH R140, R140 ;  /* 0x0000008c008c7308 */ /* 0x000fe20000002400 */
[----:B------:R-:W-:-:S02]  /*9590*/  ISETP.GT.AND P3, PT, R150, 0x58, PT ;  /* 0x000000589600780c */ /* 0x000fc40003f64270 */
[----:B----4-:R-:W-:Y:S01]  /*95a0*/  FSEL R165, R158, -INF , P4 ;  /* 0xff8000009ea57808 */ /* 0x010fe20002000000 */
[----:B------:R-:W-:Y:S01]  /*95b0*/  FMUL.FTZ R158, R125, UR57 ;  /* 0x000000397d9e7c20 */ /* 0x000fe20008410000 */
[----:B------:R-:W-:Y:S02]  /*95c0*/  FMNMX.FTZ R10, R163, R10, !PT ;  /* 0x0000000aa30a7209 */ /* 0x000fe40007810000 */
[----:B------:R-:W-:Y:S01]  /*95d0*/  ISETP.GT.AND P4, PT, R150, 0x59, PT ;  /* 0x000000599600780c */ /* 0x000fe20003f84270 */
[----:B------:R-:W1:Y:S01]  /*95e0*/  MUFU.TANH R130, R130 ;  /* 0x0000008200827308 */ /* 0x000e620000002400 */
[----:B------:R-:W-:Y:S01]  /*95f0*/  FSEL R167, R134, -INF , P3 ;  /* 0xff80000086a77808 */ /* 0x000fe20001800000 */
[----:B------:R-:W-:Y:S01]  /*9600*/  FMUL.FTZ R134, R137, UR57 ;  /* 0x0000003989867c20 */ /* 0x000fe20008410000 */
[----:B------:R-:W-:Y:S01]  /*9610*/  FMNMX.FTZ R10, R165, R10, !PT ;  /* 0x0000000aa50a7209 */ /* 0x000fe20007810000 */
[----:B------:R-:W-:Y:S01]  /*9620*/  FMUL.FTZ R137, R141, UR57 ;  /* 0x000000398d897c20 */ /* 0x000fe20008410000 */
[----:B------:R-:W-:-:S02]  /*9630*/  ISETP.GT.AND P3, PT, R150, 0x60, PT ;  /* 0x000000609600780c */ /* 0x000fc40003f64270 */
[----:B-----5:R-:W-:Y:S01]  /*9640*/  FSEL R171, R171, -INF , P4 ;  /* 0xff800000abab7808 */ /* 0x020fe20002000000 */
[----:B------:R-:W4:Y:S01]  /*9650*/  MUFU.TANH R134, R134 ;  /* 0x0000008600867308 */ /* 0x000f220000002400 */
[----:B------:R-:W-:Y:S02]  /*9660*/  FMNMX.FTZ R10, R167, R10, !PT ;  /* 0x0000000aa70a7209 */ /* 0x000fe40007810000 */
[----:B------:R-:W-:Y:S02]  /*9670*/  ISETP.GT.AND P4, PT, R150, 0x61, PT ;  /* 0x000000619600780c */ /* 0x000fe40003f84270 */
[----:B------:R-:W-:Y:S02]  /*9680*/  FSEL R127, R122, -INF , P3 ;  /* 0xff8000007a7f7808 */ /* 0x000fe40001800000 */
[----:B------:R-:W-:Y:S01]  /*9690*/  FMNMX.FTZ R10, R171, R10, !PT ;  /* 0x0000000aab0a7209 */ /* 0x000fe20007810000 */
[----:B------:R-:W5:Y:S01]  /*96a0*/  MUFU.TANH R137, R137 ;  /* 0x0000008900897308 */ /* 0x000f620000002400 */
[----:B------:R-:W-:-:S02]  /*96b0*/  ISETP.GT.AND P3, PT, R150, 0x68, PT ;  /* 0x000000689600780c */ /* 0x000fc40003f64270 */
[----:B---3--:R-:W-:Y:S02]  /*96c0*/  FSEL R169, R169, -INF , P4 ;  /* 0xff800000a9a97808 */ /* 0x008fe40002000000 */
[----:B------:R-:W-:Y:S02]  /*96d0*/  FMNMX.FTZ R10, R127, R10, !PT ;  /* 0x0000000a7f0a7209 */ /* 0x000fe40007810000 */
[----:B------:R-:W-:Y:S01]  /*96e0*/  ISETP.GT.AND P4, PT, R150, 0x69, PT ;  /* 0x000000699600780c */ /* 0x000fe20003f84270 */
[----:B------:R-:W-:Y:S01]  /*96f0*/  FMUL.FTZ R150, R120, UR57 ;  /* 0x0000003978967c20 */ /* 0x000fe20008410000 */
[----:B------:R-:W-:Y:S01]  /*9700*/  FSEL R173, R173, -INF , P3 ;  /* 0xff800000adad7808 */ /* 0x000fe20001800000 */
[----:B0-----:R0:W-:Y:S01]  /*9710*/  MUFU.TANH R156, R124 ;  /* 0x0000007c009c7308 */ /* 0x0011e20000002400 */
[----:B------:R-:W-:Y:S02]  /*9720*/  FMNMX.FTZ R10, R169, R10, !PT ;  /* 0x0000000aa90a7209 */ /* 0x000fe40007810000 */
[----:B------:R-:W-:-:S02]  /*9730*/  FSEL R149, R6, -INF , P4 ;  /* 0xff80000006957808 */ /* 0x000fc40002000000 */
[----:B------:R-:W-:Y:S01]  /*9740*/  FMNMX.FTZ R10, R173, R10, !PT ;  /* 0x0000000aad0a7209 */ /* 0x000fe20007810000 */
[----:B------:R-:W3:Y:S01]  /*9750*/  LDC R6, c[0x0][0x988] ;  /* 0x00026200ff067b82 */ /* 0x000ee20000000800 */
[----:B--2---:R-:W-:Y:S01]  /*9760*/  IADD3 R146, R129, -UR14, R146 ;  /* 0x8000000e81927c10 */ /* 0x004fe2000fffe092 */
[----:B------:R-:W2:Y:S01]  /*9770*/  MUFU.TANH R128, R128 ;  /* 0x0000008000807308 */ /* 0x000ea20000002400 */
[----:B------:R-:W-:Y:S02]  /*9780*/  FMNMX.FTZ R10, R149, R10, !PT ;  /* 0x0000000a950a7209 */ /* 0x000fe40007810000 */
[C---:B------:R-:W-:Y:S02]  /*9790*/  ISETP.GT.AND P4, PT, R146.reuse, RZ, PT ;  /* 0x000000ff9200720c */ /* 0x040fe40003f84270 */
[----:B------:R-:W-:Y:S01]  /*97a0*/  ISETP.GT.AND P5, PT, R146, 0x1, PT ;  /* 0x000000019200780c */ /* 0x000fe20003fa4270 */
[----:B------:R-:W1:Y:S01]  /*97b0*/  SHFL.BFLY PT, R207, R10, 0x2, 0x1f ;  /* 0x0c401f000acf7f89 */ /* 0x000e6200000e0000 */
[----:B------:R-:W-:Y:S01]  /*97c0*/  FSEL R2, R2, -INF , P4 ;  /* 0xff80000002027808 */ /* 0x000fe20002000000 */
[----:B------:R-:W2:Y:S01]  /*97d0*/  MUFU.TANH R142, R142 ;  /* 0x0000008e008e7308 */ /* 0x000ea20000002400 */
[----:B------:R-:W-:-:S02]  /*97e0*/  FSEL R121, R0, -INF , P5 ;  /* 0xff80000000797808 */ /* 0x000fc40002800000 */
[----:B------:R-:W-:Y:S02]  /*97f0*/  ISETP.GT.AND P4, PT, R146, 0x8, PT ;  /* 0x000000089200780c */ /* 0x000fe40003f84270 */
[----:B------:R-:W-:Y:S02]  /*9800*/  FMNMX.FTZ R0, R2, R15, !PT ;  /* 0x0000000f02007209 */ /* 0x000fe40007810000 */
[----:B------:R-:W-:Y:S01]  /*9810*/  ISETP.GT.AND P5, PT, R146, 0x9, PT ;  /* 0x000000099200780c */ /* 0x000fe20003fa4270 */
[----:B------:R-:W2:Y:S01]  /*9820*/  MUFU.TANH R132, R132 ;  /* 0x0000008400847308 */ /* 0x000ea20000002400 */
[----:B------:R-:W-:Y:S02]  /*9830*/  FSEL R125, R20, -INF , P4 ;  /* 0xff800000147d7808 */ /* 0x000fe40002000000 */
[----:B------:R-:W-:Y:S02]  /*9840*/  FMNMX.FTZ R0, R121, R0, !PT ;  /* 0x0000000079007209 */ /* 0x000fe40007810000 */
[----:B------:R-:W-:-:S02]  /*9850*/  ISETP.GT.AND P4, PT, R146, 0x10, PT ;  /* 0x000000109200780c */ /* 0x000fc40003f84270 */
[----:B------:R-:W-:Y:S01]  /*9860*/  FSEL R129, R11, -INF , P5 ;  /* 0xff8000000b817808 */ /* 0x000fe20002800000 */
[----:B------:R-:W2:Y:S01]  /*9870*/  MUFU.TANH R150, R150 ;  /* 0x0000009600967308 */ /* 0x000ea20000002400 */
[----:B------:R-:W-:Y:S02]  /*9880*/  FMNMX.FTZ R0, R125, R0, !PT ;  /* 0x000000007d007209 */ /* 0x000fe40007810000 */
[----:B------:R-:W-:Y:S02]  /*9890*/  ISETP.GT.AND P5, PT, R146, 0x11, PT ;  /* 0x000000119200780c */ /* 0x000fe40003fa4270 */
[----:B------:R-:W-:Y:S02]  /*98a0*/  FSEL R133, R22, -INF , P4 ;  /* 0xff80000016857808 */ /* 0x000fe40002000000 */
[----:B-1----:R-:W-:Y:S01]  /*98b0*/  FMNMX.FTZ R207, R10, R207, !PT ;  /* 0x000000cf0acf7209 */ /* 0x002fe20007810000 */
[----:B------:R-:W1:Y:S01]  /*98c0*/  MUFU.TANH R158, R158 ;  /* 0x0000009e009e7308 */ /* 0x000e620000002400 */
[----:B------:R-:W-:-:S02]  /*98d0*/  FMNMX.FTZ R0, R129, R0, !PT ;  /* 0x0000000081007209 */ /* 0x000fc40007810000 */
[C---:B------:R-:W-:Y:S01]  /*98e0*/  ISETP.GT.AND P4, PT, R146.reuse, 0x18, PT ;  /* 0x000000189200780c */ /* 0x040fe20003f84270 */
[----:B------:R-:W4:Y:S01]  /*98f0*/  SHFL.BFLY PT, R10, R207, 0x1, 0x1f ;  /* 0x0c201f00cf0a7f89 */ /* 0x000f2200000e0000 */
[----:B------:R-:W-:Y:S02]  /*9900*/  FSEL R21, R21, -INF , P5 ;  /* 0xff80000015157808 */ /* 0x000fe40002800000 */
[----:B------:R-:W-:Y:S02]  /*9910*/  FMNMX.FTZ R0, R133, R0, !PT ;  /* 0x0000000085007209 */ /* 0x000fe40007810000 */
[----:B------:R-:W-:Y:S02]  /*9920*/  ISETP.GT.AND P5, PT, R146, 0x19, PT ;  /* 0x000000199200780c */ /* 0x000fe40003fa4270 */
[----:B------:R-:W-:Y:S02]  /*9930*/  FSEL R141, R160, -INF , P4 ;  /* 0xff800000a08d7808 */ /* 0x000fe40002000000 */
[----:B------:R-:W-:-:S02]  /*9940*/  FMNMX.FTZ R0, R21, R0, !PT ;  /* 0x0000000015007209 */ /* 0x000fc40007810000 */
[C---:B------:R-:W-:Y:S02]  /*9950*/  ISETP.GT.AND P4, PT, R146.reuse, 0x20, PT ;  /* 0x000000209200780c */ /* 0x040fe40003f84270 */
[----:B------:R-:W-:Y:S02]  /*9960*/  FSEL R23, R23, -INF , P5 ;  /* 0xff80000017177808 */ /* 0x000fe40002800000 */
[----:B------:R-:W-:Y:S02]  /*9970*/  FMNMX.FTZ R0, R141, R0, !PT ;  /* 0x000000008d007209 */ /* 0x000fe40007810000 */
[----:B------:R-:W-:Y:S02]  /*9980*/  ISETP.GT.AND P5, PT, R146, 0x21, PT ;  /* 0x000000219200780c */ /* 0x000fe40003fa4270 */
[----:B------:R-:W-:Y:S02]  /*9990*/  FSEL R161, R161, -INF , P4 ;  /* 0xff800000a1a17808 */ /* 0x000fe40002000000 */
[----:B------:R-:W-:-:S02]  /*99a0*/  FMNMX.FTZ R0, R23, R0, !PT ;  /* 0x0000000017007209 */ /* 0x000fc40007810000 */
[----:B------:R-:W-:Y:S02]  /*99b0*/  ISETP.GT.AND P4, PT, R146, 0x28, PT ;  /* 0x000000289200780c */ /* 0x000fe40003f84270 */
[----:B----4-:R-:W-:Y:S02]  /*99c0*/  FMNMX.FTZ R10, R207, R10, !PT ;  /* 0x0000000acf0a7209 */ /* 0x010fe40007810000 */
[----:B------:R-:W-:Y:S02]  /*99d0*/  FMNMX.FTZ R0, R161, R0, !PT ;  /* 0x00000000a1007209 */ /* 0x000fe40007810000 */
[C---:B------:R-:W-:Y:S01]  /*99e0*/  FSETP.NEU.FTZ.AND P3, PT, R10.reuse, -INF , PT ;  /* 0xff8000000a00780b */ /* 0x040fe20003f7d000 */
[----:B---3--:R-:W-:Y:S01]  /*99f0*/  FMUL.FTZ R120, R10, R6 ;  /* 0x000000060a787220 */ /* 0x008fe20000410000 */
[----:B------:R-:W-:-:S04]  /*9a00*/  R2UR UR14, R204 ;  /* 0x00000000cc0e72ca */ /* 0x000fc800000e0000 */
[----:B------:R-:W-:-:S05]  /*9a10*/  FSEL R120, R120, RZ, P3 ;  /* 0x000000ff78787208 */ /* 0x000fca0001800000 */
[-CC-:B------:R-:W-:Y:S01]  /*9a20*/  FFMA.FTZ R20, R205, R6.reuse, -R120.reuse ;  /* 0x00000006cd147223 */ /* 0x180fe20000010878 */
[-CC-:B0-----:R-:W-:Y:S01]  /*9a30*/  FFMA.FTZ R124, R191, R6.reuse, -R120.reuse ;  /* 0x00000006bf7c7223 */ /* 0x181fe20000010878 */
        /* <DEDUP_REMOVED lines=11> */
[----:B------:R-:W-:Y:S01]  /*9af0*/  FFMA.FTZ R127, R127, R6, -R120 ;  /* 0x000000067f7f7223 */ /* 0x000fe20000010878 */
[----:B------:R-:W-:-:S02]  /*9b00*/  WARPGROUP.DEPBAR.LE gsb0, 0x0 ;  /* 0x00008000000079c5 */ /* 0x000fc40000010000 */
[----:B------:R-:W-:Y:S01]  /*9b10*/  WARPGROUP.ARRIVE ;  /* 0x00000000000079c5 */ /* 0x000fe20000000000 */
[----:B------:R-:W-:Y:S01]  /*9b20*/  FSEL R185, R152, -INF , P5 ;  /* 0xff80000098b97808 */ /* 0x000fe20002800000 */
[----:B------:R-:W-:Y:S01]  /*9b30*/  MUFU.EX2 R201, R201 ;  /* 0x000000c900c97308 */ /* 0x000fe20000000800 */
[----:B------:R-:W-:Y:S01]  /*9b40*/  ISETP.GT.AND P5, PT, R146, 0x29, PT ;  /* 0x000000299200780c */ /* 0x000fe20003fa4270 */
[----:B------:R-:W-:Y:S01]  /*9b50*/  UISETP.GT.AND UP1, UPT, UR59, UR14, UPT ;  /* 0x0000000e3b00728c */ /* 0x000fe2000bf24270 */
[----:B------:R-:W-:Y:S01]  /*9b60*/  FSEL R187, R154, -INF , P4 ;  /* 0xff8000009abb7808 */ /* 0x000fe20002000000 */
[----:B------:R-:W-:Y:S01]  /*9b70*/  HGMMA.64x192x16.F32.BF16 R24, R180, gdesc[UR4].tnspB, R24, gsb0 ;  /* 0x42e00004b4187df0 */ /* 0x000fe20008001818 */
[----:B------:R-:W-:Y:S01]  /*9b80*/  FMNMX.FTZ R0, R185, R0, !PT ;  /* 0x00000000b9007209 */ /* 0x000fe20007810000 */
[----:B------:R-:W-:Y:S01]  /*9b90*/  UIADD3 UR6, UR10, 0x300, URZ ;  /* 0x000003000a067890 */ /* 0x000fe2000fffe03f */
[C---:B------:R-:W-:Y:S01]  /*9ba0*/  ISETP.GT.AND P4, PT, R146.reuse, 0x30, PT ;  /* 0x000000309200780c */ /* 0x040fe20003f84270 */
[----:B------:R-:W-:Y:S01]  /*9bb0*/  UMOV UR7, 0x40000040 ;  /* 0x4000004000077882 */ /* 0x000fe20000000000 */
[----:B------:R-:W-:Y:S01]  /*9bc0*/  FSEL R153, R153, -INF , P5 ;  /* 0xff80000099997808 */ /* 0x000fe20002800000 */
[----:B------:R-:W-:Y:S01]  /*9bd0*/  MUFU.EX2 R203, R203 ;  /* 0x000000cb00cb7308 */ /* 0x000fe20000000800 */
[----:B------:R-:W-:Y:S01]  /*9be0*/  FMNMX.FTZ R0, R187, R0, !PT ;  /* 0x00000000bb007209 */ /* 0x000fe20007810000 */
[----:B------:R-:W-:Y:S01]  /*9bf0*/  UIADD3 UR59, UR59, -0x1, URZ ;  /* 0xffffffff3b3b7890 */ /* 0x000fe2000fffe03f */
[----:B------:R-:W-:-:S02]  /*9c00*/  ISETP.GT.AND P5, PT, R146, 0x31, PT ;  /* 0x000000319200780c */ /* 0x000fc40003fa4270 */
[----:B------:R-:W-:Y:S02]  /*9c10*/  FSEL R205, R144, -INF , P4 ;  /* 0xff80000090cd7808 */ /* 0x000fe40002000000 */
[----:B------:R-:W-:Y:S01]  /*9c20*/  FMNMX.FTZ R0, R153, R0, !PT ;  /* 0x0000000099007209 */ /* 0x000fe20007810000 */
[----:B------:R-:W-:Y:S01]  /*9c30*/  MUFU.EX2 R22, R22 ;  /* 0x0000001600167308 */ /* 0x000fe20000000800 */
[C---:B------:R-:W-:Y:S02]  /*9c40*/  ISETP.GT.AND P4, PT, R146.reuse, 0x38, PT ;  /* 0x000000389200780c */ /* 0x040fe40003f84270 */
[----:B------:R-:W-:Y:S02]  /*9c50*/  FSEL R145, R145, -INF , P5 ;  /* 0xff80000091917808 */ /* 0x000fe40002800000 */
[----:B------:R-:W-:Y:S02]  /*9c60*/  FMNMX.FTZ R0, R205, R0, !PT ;  /* 0x00000000cd007209 */ /* 0x000fe40007810000 */
[----:B------:R-:W-:Y:S01]  /*9c70*/  ISETP.GT.AND P5, PT, R146, 0x39, PT ;  /* 0x000000399200780c */ /* 0x000fe20003fa4270 */
[----:B------:R-:W-:Y:S01]  /*9c80*/  MUFU.EX2 R197, R197 ;  /* 0x000000c500c57308 */ /* 0x000fe20000000800 */
[----:B------:R-:W-:Y:S01]  /*9c90*/  FSEL R211, R126, -INF , P4 ;  /* 0xff8000007ed37808 */ /* 0x000fe20002000000 */
[----:B------:R-:W-:Y:S01]  /*9ca0*/  FFMA.FTZ R126, R175, R6, -R120 ;  /* 0x00000006af7e7223 */ /* 0x000fe20000010878 */
[----:B------:R-:W-:-:S02]  /*9cb0*/  FMNMX.FTZ R0, R145, R0, !PT ;  /* 0x0000000091007209 */ /* 0x000fc40007810000 */
[----:B------:R-:W-:Y:S02]  /*9cc0*/  ISETP.GT.AND P4, PT, R146, 0x40, PT ;  /* 0x000000409200780c */ /* 0x000fe40003f84270 */
[----:B------:R-:W-:Y:S01]  /*9cd0*/  FSEL R207, R130, -INF , P5 ;  /* 0xff80000082cf7808 */ /* 0x000fe20002800000 */
        /* <DEDUP_REMOVED lines=12> */
[----:B------:R-:W-:Y:S01]  /*9da0*/  FFMA.FTZ R134, R157, R6, -R120 ;  /* 0x000000069d867223 */ /* 0x000fe20000010878 */
[----:B------:R-:W-:-:S02]  /*9db0*/  FMNMX.FTZ R0, R209, R0, !PT ;  /* 0x00000000d1007209 */ /* 0x000fc40007810000 */
[----:B------:R-:W-:Y:S01]  /*9dc0*/  ISETP.GT.AND P5, PT, R146, 0x49, PT ;  /* 0x000000499200780c */ /* 0x000fe20003fa4270 */
[----:B------:R-:W-:Y:S01]  /*9dd0*/  MUFU.EX2 R124, R124 ;  /* 0x0000007c007c7308 */ /* 0x000fe20000000800 */
[----:B------:R-:W-:Y:S01]  /*9de0*/  FSEL R189, R138, -INF , P4 ;  /* 0xff8000008abd7808 */ /* 0x000fe20002000000 */
[----:B------:R-:W-:Y:S01]  /*9df0*/  FFMA.FTZ R138, R163, R6, -R120 ;  /* 0x00000006a38a7223 */ /* 0x000fe20000010878 */
[----:B------:R-:W-:Y:S02]  /*9e00*/  FMNMX.FTZ R0, R191, R0, !PT ;  /* 0x00000000bf007209 */ /* 0x000fe40007810000 */
[----:B------:R-:W-:Y:S02]  /*9e10*/  ISETP.GT.AND P4, PT, R146, 0x50, PT ;  /* 0x000000509200780c */ /* 0x000fe40003f84270 */
[----:B-----5:R-:W-:Y:S01]  /*9e20*/  FSEL R137, R137, -INF , P5 ;  /* 0xff80000089897808 */ /* 0x020fe20002800000 */
[----:B------:R-:W-:Y:S01]  /*9e30*/  MUFU.EX2 R193, R193 ;  /* 0x000000c100c17308 */ /* 0x000fe20000000800 */
[----:B------:R-:W-:-:S02]  /*9e40*/  FMNMX.FTZ R0, R189, R0, !PT ;  /* 0x00000000bd007209 */ /* 0x000fc40007810000 */
[----:B------:R-:W-:Y:S02]  /*9e50*/  ISETP.GT.AND P5, PT, R146, 0x51, PT ;  /* 0x000000519200780c */ /* 0x000fe40003fa4270 */
[----:B------:R-:W-:Y:S01]  /*9e60*/  FSEL R175, R140, -INF , P4 ;  /* 0xff8000008caf7808 */ /* 0x000fe20002000000 */
[--C-:B------:R-:W-:Y:S01]  /*9e70*/  FFMA.FTZ R140, R171, R6, -R120.reuse ;  /* 0x00000006ab8c7223 */ /* 0x100fe20000010878 */
[----:B------:R-:W-:Y:S01]  /*9e80*/  FMNMX.FTZ R0, R137, R0, !PT ;  /* 0x0000000089007209 */ /* 0x000fe20007810000 */
[----:B------:R-:W-:Y:S01]  /*9e90*/  MUFU.EX2 R126, R126 ;  /* 0x0000007e007e7308 */ /* 0x000fe20000000800 */
[----:B------:R-:W-:Y:S02]  /*9ea0*/  ISETP.GT.AND P4, PT, R146, 0x58, PT ;  /* 0x000000589200780c */ /* 0x000fe40003f84270 */
[----:B--2---:R-:W-:Y:S01]  /*9eb0*/  FSEL R213, R128, -INF , P5 ;  /* 0xff80000080d57808 */ /* 0x004fe20002800000 */
[--C-:B------:R-:W-:Y:S01]  /*9ec0*/  FFMA.FTZ R128, R131, R6, -R120.reuse ;  /* 0x0000000683807223 */ /* 0x100fe20000010878 */
[----:B------:R-:W-:Y:S01]  /*9ed0*/  FMNMX.FTZ R0, R175, R0, !PT ;  /* 0x00000000af007209 */ /* 0x000fe20007810000 */
[-CC-:B------:R-:W-:Y:S01]  /*9ee0*/  FFMA.FTZ R131, R155, R6.reuse, -R120.reuse ;  /* 0x000000069b837223 */ /* 0x180fe20000010878 */
[----:B------:R-:W-:Y:S01]  /*9ef0*/  ISETP.GT.AND P5, PT, R146, 0x59, PT ;  /* 0x000000599200780c */ /* 0x000fe20003fa4270 */
[----:B------:R-:W-:Y:S01]  /*9f00*/  MUFU.EX2 R195, R195 ;  /* 0x000000c300c37308 */ /* 0x000fe20000000800 */
[----:B------:R-:W-:Y:S01]  /*9f10*/  FSEL R147, R142, -INF , P4 ;  /* 0xff8000008e937808 */ /* 0x000fe20002000000 */
[----:B------:R-:W-:Y:S01]  /*9f20*/  FFMA.FTZ R142, R169, R6, -R120 ;  /* 0x00000006a98e7223 */ /* 0x000fe20000010878 */
[----:B------:R-:W-:-:S02]  /*9f30*/  FMNMX.FTZ R0, R213, R0, !PT ;  /* 0x00000000d5007209 */ /* 0x000fc40007810000 */
[----:B------:R-:W-:Y:S02]  /*9f40*/  ISETP.GT.AND P4, PT, R146, 0x60, PT ;  /* 0x000000609200780c */ /* 0x000fe40003f84270 */
[----:B------:R-:W-:Y:S01]  /*9f50*/  FSEL R215, R132, -INF , P5 ;  /* 0xff80000084d77808 */ /* 0x000fe20002800000 */
[----:B------:R-:W-:Y:S01]  /*9f60*/  FFMA.FTZ R132, R151, R6, -R120 ;  /* 0x0000000697847223 */ /* 0x000fe20000010878 */
[----:B------:R-:W-:Y:S01]  /*9f70*/  FMNMX.FTZ R0, R147, R0, !PT ;  /* 0x0000000093007209 */ /* 0x000fe20007810000 */
[----:B------:R-:W-:Y:S01]  /*9f80*/  MUFU.EX2 R128, R128 ;  /* 0x0000008000807308 */ /* 0x000fe20000000800 */
[----:B------:R-:W-:Y:S02]  /*9f90*/  ISETP.GT.AND P5, PT, R146, 0x61, PT ;  /* 0x000000619200780c */ /* 0x000fe40003fa4270 */
[----:B------:R-:W-:Y:S02]  /*9fa0*/  FSEL R217, R150, -INF , P4 ;  /* 0xff80000096d97808 */ /* 0x000fe40002000000 */
[----:B------:R-:W-:-:S02]  /*9fb0*/  FMNMX.FTZ R0, R215, R0, !PT ;  /* 0x00000000d7007209 */ /* 0x000fc40007810000 */
[----:B------:R-:W-:Y:S01]  /*9fc0*/  ISETP.GT.AND P4, PT, R146, 0x68, PT ;  /* 0x000000689200780c */ /* 0x000fe20003f84270 */
[----:B------:R-:W-:Y:S01]  /*9fd0*/  MUFU.EX2 R130, R130 ;  /* 0x0000008200827308 */ /* 0x000fe20000000800 */
[----:B------:R-:W-:Y:S02]  /*9fe0*/  FSEL R219, R148, -INF , P5 ;  /* 0xff80000094db7808 */ /* 0x000fe40002800000 */
[----:B------:R-:W-:Y:S02]  /*9ff0*/  FMNMX.FTZ R0, R217, R0, !PT ;  /* 0x00000000d9007209 */ /* 0x000fe40007810000 */
[----:B------:R-:W-:Y:S02]  /*a000*/  ISETP.GT.AND P5, PT, R146, 0x69, PT ;  /* 0x000000699200780c */ /* 0x000fe40003fa4270 */
[----:B------:R-:W-:Y:S01]  /*a010*/  FSEL R221, R156, -INF , P4 ;  /* 0xff8000009cdd7808 */ /* 0x000fe20002000000 */
[----:B------:R-:W-:Y:S01]  /*a020*/  MUFU.EX2 R139, R139 ;  /* 0x0000008b008b7308 */ /* 0x000fe20000000800 */
[----:B------:R-:W-:-:S02]  /*a030*/  FMNMX.FTZ R0, R219, R0, !PT ;  /* 0x00000000db007209 */ /* 0x000fc40007810000 */
[----:B-1----:R-:W-:Y:S02]  /*a040*/  FSEL R223, R158, -INF , P5 ;  /* 0xff8000009edf7808 */ /* 0x002fe40002800000 */
        /* <DEDUP_REMOVED lines=15> */
[C---:B------:R-:W-:Y:S02]  /*a140*/  FMUL.FTZ R144, R11.reuse, R6 ;  /* 0x000000060b907220 */ /* 0x040fe40000410000 */
[----:B------:R-:W-:Y:S01]  /*a150*/  MUFU.EX2 R127, R127 ;  /* 0x0000007f007f7308 */ /* 0x000fe20000000800 */
[----:B------:R-:W-:Y:S02]  /*a160*/  FSEL R0, R11, RZ, P4 ;  /* 0x000000ff0b007208 */ /* 0x000fe40002000000 */
[----:B------:R-:W-:-:S03]  /*a170*/  FSEL R144, R144, RZ, P4 ;  /* 0x000000ff90907208 */ /* 0x000fc60002000000 */
[----:B------:R-:W-:Y:S02]  /*a180*/  FADD.FTZ R15, -R0, R15 ;  /* 0x0000000f000f7221 */ /* 0x000fe40000010100 */
[----:B------:R-:W-:Y:S01]  /*a190*/  MUFU.EX2 R142, R142 ;  /* 0x0000008e008e7308 */ /* 0x000fe20000000800 */
[-CC-:B------:R-:W-:Y:S01]  /*a1a0*/  FFMA.FTZ R198, R141, R6.reuse, -R144.reuse ;  /* 0x000000068dc67223 */ /* 0x180fe20000010890 */
[----:B------:R-:W-:Y:S01]  /*a1b0*/  FSEL R141, R10, RZ, P3 ;  /* 0x000000ff0a8d7208 */ /* 0x000fe20001800000 */
[-CC-:B------:R-:W-:Y:S01]  /*a1c0*/  FFMA.FTZ R151, R2, R6.reuse, -R144.reuse ;  /* 0x0000000602977223 */ /* 0x180fe20000010890 */
[-C--:B------:R-:W-:Y:S01]  /*a1d0*/  FMUL.FTZ R0, R15, R6.reuse ;  /* 0x000000060f007220 */ /* 0x080fe20000410000 */
[-CC-:B------:R-:W-:Y:S01]  /*a1e0*/  FFMA.FTZ R200, R121, R6.reuse, -R144.reuse ;  /* 0x0000000679c87223 */ /* 0x180fe20000010890 */
[-C--:B------:R-:W-:Y:S01]  /*a1f0*/  FFMA.FTZ R202, R125, R6.reuse, -R144 ;  /* 0x000000067dca7223 */ /* 0x080fe20000010890 */
[----:B------:R-:W-:Y:S01]  /*a200*/  FADD.FTZ R141, -R141, R14 ;  /* 0x0000000e8d8d7221 */ /* 0x000fe20000010100 */
[-CC-:B------:R-:W-:Y:S01]  /*a210*/  FFMA.FTZ R121, R129, R6.reuse, -R144.reuse ;  /* 0x0000000681797223 */ /* 0x180fe20000010890 */
[----:B------:R-:W-:Y:S01]  /*a220*/  MUFU.EX2 R151, R151 ;  /* 0x0000009700977308 */ /* 0x000fe20000000800 */
[-CC-:B------:R-:W-:Y:S01]  /*a230*/  FFMA.FTZ R196, R133, R6.reuse, -R144.reuse ;  /* 0x0000000685c47223 */ /* 0x180fe20000010890 */
[-C--:B------:R-:W-:Y:S01]  /*a240*/  FMUL.FTZ R141, R141, R6.reuse ;  /* 0x000000068d8d7220 */ /* 0x080fe20000410000 */
[----:B------:R-:W-:Y:S01]  /*a250*/  MOV R14, UR61 ;  /* 0x0000003d000e7c02 */ /* 0x000fe20008000f00 */
[----:B------:R-:W-:Y:S01]  /*a260*/  FFMA.FTZ R133, R145, R6, -R144 ;  /* 0x0000000691857223 */ /* 0x000fe20000010890 */
[----:B------:R-:W-:-:S02]  /*a270*/  IMAD.U32 R145, RZ, RZ, UR11 ;  /* 0x0000000bff917e24 */ /* 0x000fc4000f8e00ff */
[-CC-:B------:R-:W-:Y:S01]  /*a280*/  FFMA.FTZ R21, R21, R6.reuse, -R144.reuse ;  /* 0x0000000615157223 */ /* 0x180fe20000010890 */
[-CC-:B------:R-:W-:Y:S01]  /*a290*/  FFMA.FTZ R23, R23, R6.reuse, -R144.reuse ;  /* 0x0000000617177223 */ /* 0x180fe20000010890 */
[----:B------:R-:W0:Y:S01]  /*a2a0*/  MUFU.EX2 R0, R0 ;  /* 0x0000000000007308 */ /* 0x000e220000000800 */
[----:B------:R-:W-:Y:S02]  /*a2b0*/  @!P1 VIADD R14, R14, 0x36840 ;  /* 0x000368400e0e9836 */ /* 0x000fe40000000000 */
[-CC-:B------:R-:W-:Y:S01]  /*a2c0*/  FFMA.FTZ R192, R161, R6.reuse, -R144.reuse ;  /* 0x00000006a1c07223 */ /* 0x180fe20000010890 */
[----:B------:R-:W-:Y:S02]  /*a2d0*/  @!P1 VIADD R145, R145, 0x36860 ;  /* 0x0003686091919836 */ /* 0x000fe40000000000 */
[-CC-:B------:R-:W-:Y:S01]  /*a2e0*/  FFMA.FTZ R125, R185, R6.reuse, -R144.reuse ;  /* 0x00000006b97d7223 */ /* 0x180fe20000010890 */
[-C--:B------:R-:W-:Y:S01]  /*a2f0*/  FFMA.FTZ R194, R187, R6.reuse, -R144 ;  /* 0x00000006bbc27223 */ /* 0x080fe20000010890 */
[----:B------:R-:W-:Y:S01]  /*a300*/  @!P1 PRMT R14, RZ, 0x654, R14 ;  /* 0x00000654ff0e9816 */ /* 0x000fe2000000000e */
[-CC-:B------:R-:W-:Y:S01]  /*a310*/  FFMA.FTZ R129, R153, R6.reuse, -R144.reuse ;  /* 0x0000000699817223 */ /* 0x180fe20000010890 */
[----:B------:R0:W1:Y:S01]  /*a320*/  MUFU.EX2 R2, R141 ;  /* 0x0000008d00027308 */ /* 0x0000620000000800 */
[-CC-:B------:R-:W-:Y:S01]  /*a330*/  FFMA.FTZ R188, R205, R6.reuse, -R144.reuse ;  /* 0x00000006cdbc7223 */ /* 0x180fe20000010890 */
[-CC-:B------:R-:W-:Y:S01]  /*a340*/  FFMA.FTZ R137, R137, R6.reuse, -R144.reuse ;  /* 0x0000000689897223 */ /* 0x180fe20000010890 */
[----:B------:R-:W-:Y:S01]  /*a350*/  FFMA.FTZ R190, R211, R6, -R144 ;  /* 0x00000006d3be7223 */ /* 0x000fe20000010890 */
[----:B------:R-:W-:-:S02]  /*a360*/  WARPGROUP.DEPBAR.LE gsb0, 0x0 ;  /* 0x00008000000079c5 */ /* 0x000fc40000010000 */
[----:B------:R-:W-:Y:S01]  /*a370*/  WARPGROUP.ARRIVE ;  /* 0x00000000000079c5 */ /* 0x000fe20000000000 */
[--C-:B------:R-:W-:Y:S01]  /*a380*/  FFMA.FTZ R15, R207, R6, -R144.reuse ;  /* 0x00000006cf0f7223 */ /* 0x100fe20000010890 */
[----:B------:R-:W2:Y:S01]  /*a390*/  MUFU.EX2 R200, R200 ;  /* 0x000000c800c87308 */ /* 0x000ea20000000800 */
[----:B0-----:R-:W-:Y:S01]  /*a3a0*/  FFMA.FTZ R141, R0, R8, R151 ;  /* 0x00000008008d7223 */ /* 0x001fe20000010097 */
[----:B------:R-:W-:Y:S01]  /*a3b0*/  @!P1 PRMT R8, RZ, 0x654, R145 ;  /* 0x00000654ff089816 */ /* 0x000fe20000000091 */
[-CC-:B------:R-:W-:Y:S01]  /*a3c0*/  FFMA.FTZ R184, R209, R6.reuse, -R144.reuse ;  /* 0x00000006d1b87223 */ /* 0x180fe20000010890 */
[----:B------:R-:W-:Y:S01]  /*a3d0*/  HGMMA.64x192x16.F32.BF16 R24, R176, gdesc[UR4].tnspB, R24, gsb0 ;  /* 0x42e00004b0187df0 */ /* 0x000fe20008001818 */
[-CC-:B------:R-:W-:Y:S01]  /*a3e0*/  FFMA.FTZ R191, R191, R6.reuse, -R144.reuse ;  /* 0x00000006bfbf7223 */ /* 0x180fe20000010890 */
[-CC-:B------:R-:W-:Y:S01]  /*a3f0*/  FFMA.FTZ R186, R189, R6.reuse, -R144.reuse ;  /* 0x00000006bdba7223 */ /* 0x180fe20000010890 */
[-C--:B------:R-:W-:Y:S01]  /*a400*/  FFMA.FTZ R175, R175, R6.reuse, -R144 ;  /* 0x00000006afaf7223 */ /* 0x080fe20000010890 */
[----:B------:R-:W0:Y:S01]  /*a410*/  MUFU.EX2 R202, R202 ;  /* 0x000000ca00ca7308 */ /* 0x000e220000000800 */
[----:B-1----:R-:W-:Y:S01]  /*a420*/  FFMA.FTZ R145, R2, R7, R201 ;  /* 0x0000000702917223 */ /* 0x002fe200000100c9 */
[-C--:B------:R-:W-:Y:S01]  /*a430*/  FFMA.FTZ R181, R165, R6.reuse, -R120 ;  /* 0x00000006a5b57223 */ /* 0x080fe20000010878 */
[-C--:B------:R-:W-:Y:S01]  /*a440*/  FFMA.FTZ R213, R213, R6.reuse, -R144 ;  /* 0x00000006d5d57223 */ /* 0x080fe20000010890 */
[-C--:B------:R-:W-:Y:S01]  /*a450*/  FFMA.FTZ R183, R167, R6.reuse, -R120 ;  /* 0x00000006a7b77223 */ /* 0x080fe20000010878 */
[-CC-:B------:R-:W-:Y:S01]  /*a460*/  FFMA.FTZ R147, R147, R6.reuse, -R144.reuse ;  /* 0x0000000693937223 */ /* 0x180fe20000010890 */
[-CC-:B------:R-:W-:Y:S01]  /*a470*/  FFMA.FTZ R215, R215, R6.reuse, -R144.reuse ;  /* 0x00000006d7d77223 */ /* 0x180fe20000010890 */
[-CC-:B------:R-:W-:Y:S01]  /*a480*/  FFMA.FTZ R217, R217, R6.reuse, -R144.reuse ;  /* 0x00000006d9d97223 */ /* 0x180fe20000010890 */
[----:B------:R-:W1:Y:S01]  /*a490*/  MUFU.EX2 R121, R121 ;  /* 0x0000007900797308 */ /* 0x000e620000000800 */
[----:B--2---:R-:W-:Y:S01]  /*a4a0*/  FADD.FTZ R141, R200, R141 ;  /* 0x0000008dc88d7221 */ /* 0x004fe20000010000 */
[-CC-:B------:R-:W-:Y:S01]  /*a4b0*/  FFMA.FTZ R219, R219, R6.reuse, -R144.reuse ;  /* 0x00000006dbdb7223 */ /* 0x180fe20000010890 */
[-C--:B------:R-:W-:Y:S01]  /*a4c0*/  FFMA.FTZ R221, R221, R6.reuse, -R144 ;  /* 0x00000006dddd7223 */ /* 0x080fe20000010890 */
[-C--:B------:R-:W-:Y:S01]  /*a4d0*/  FFMA.FTZ R120, R149, R6.reuse, -R120 ;  /* 0x0000000695787223 */ /* 0x080fe20000010878 */
[----:B------:R-:W-:Y:S01]  /*a4e0*/  FFMA.FTZ R144, R223, R6, -R144 ;  /* 0x00000006df907223 */ /* 0x000fe20000010890 */
[----:B------:R-:W-:-:S02]  /*a4f0*/  R2UR UR6, R3 ;  /* 0x00000000030672ca */ /* 0x000fc400000e0000 */
[----:B------:R-:W2:Y:S01]  /*a500*/  MUFU.EX2 R196, R196 ;  /* 0x000000c400c47308 */ /* 0x000ea20000000800 */
[----:B------:R-:W-:Y:S02]  /*a510*/  PLOP3.LUT P3, PT, PT, PT, UP1, 0x80, 0x0 ;  /* 0x000000000000781c */ /* 0x000fe40003f6f018 */
[----:B------:R-:W-:Y:S02]  /*a520*/  F2FP.BF16.F32.PACK_AB R201, R20, R201 ;  /* 0x000000c914c9723e */ /* 0x000fe400000010ff */
[----:B------:R-:W-:Y:S02]  /*a530*/  F2FP.BF16.F32.PACK_AB R200, R200, R151 ;  /* 0x00000097c8c8723e */ /* 0x000fe400000010ff */
[----:B------:R-:W-:Y:S01]  /*a540*/  F2FP.BF16.F32.PACK_AB R189, R139, R130 ;  /* 0x000000828bbd723e */ /* 0x000fe200000010ff */
[----:B------:R-:W3:Y:S01]  /*a550*/  MUFU.EX2 R21, R21 ;  /* 0x0000001500157308 */ /* 0x000ee20000000800 */
[----:B------:R-:W-:Y:S02]  /*a560*/  F2FP.BF16.F32.PACK_AB R185, R134, R131 ;  /* 0x0000008386b9723e */ /* 0x000fe400000010ff */
[----:B------:R-:W-:-:S05]  /*a570*/  F2FP.BF16.F32.PACK_AB R187, R136, R123 ;  /* 0x0000007b88bb723e */ /* 0x000fca00000010ff */
[----:B------:R-:W4:Y:S08]  /*a580*/  MUFU.EX2 R198, R198 ;  /* 0x000000c600c67308 */ /* 0x000f300000000800 */
[----:B------:R-:W5:Y:S08]  /*a590*/  MUFU.EX2 R23, R23 ;  /* 0x0000001700177308 */ /* 0x000f700000000800 */
[----:B------:R-:W5:Y:S08]  /*a5a0*/  MUFU.EX2 R192, R192 ;  /* 0x000000c000c07308 */ /* 0x000f700000000800 */
[----:B------:R-:W5:Y:S08]  /*a5b0*/  MUFU.EX2 R125, R125 ;  /* 0x0000007d007d7308 */ /* 0x000f700000000800 */
[----:B------:R-:W5:Y:S08]  /*a5c0*/  MUFU.EX2 R194, R194 ;  /* 0x000000c200c27308 */ /* 0x000f700000000800 */
[----:B------:R-:W5:Y:S08]  /*a5d0*/  MUFU.EX2 R129, R129 ;  /* 0x0000008100817308 */ /* 0x000f700000000800 */
[----:B------:R-:W5:Y:S08]  /*a5e0*/  MUFU.EX2 R188, R188 ;  /* 0x000000bc00bc7308 */ /* 0x000f700000000800 */
[----:B------:R-:W-:Y:S08]  /*a5f0*/  MUFU.EX2 R146, R137 ;  /* 0x0000008900927308 */ /* 0x000ff00000000800 */
[----:B------:R-:W5:Y:S08]  /*a600*/  MUFU.EX2 R133, R133 ;  /* 0x0000008500857308 */ /* 0x000f700000000800 */
[----:B------:R-:W5:Y:S08]  /*a610*/  MUFU.EX2 R190, R190 ;  /* 0x000000be00be7308 */ /* 0x000f700000000800 */
[----:B------:R-:W5:Y:S08]  /*a620*/  MUFU.EX2 R15, R15 ;  /* 0x0000000f000f7308 */ /* 0x000f700000000800 */
[----:B------:R-:W-:Y:S08]  /*a630*/  MUFU.EX2 R184, R184 ;  /* 0x000000b800b87308 */ /* 0x000ff00000000800 */
[----:B------:R0:W-:Y:S08]  /*a640*/  MUFU.EX2 R7, R191 ;  /* 0x000000bf00077308 */ /* 0x0001f00000000800 */
        /* <DEDUP_REMOVED lines=11> */
[----:B------:R0:W-:Y:S01]  /*a700*/  @!P1 SYNCS.ARRIVE.TRANS64.RED.A1T0 RZ, [R14+URZ], RZ ;  /* 0x000000ff0eff99a7 */ /* 0x0001e2000810043f */
[----:B------:R-:W-:-:S04]  /*a710*/  F2FP.BF16.F32.PACK_AB R177, R142, R127 ;  /* 0x0000007f8eb1723e */ /* 0x000fc800000010ff */
[----:B------:R-:W-:Y:S01]  /*a720*/  MUFU.EX2 R176, R217 ;  /* 0x000000d900b07308 */ /* 0x000fe20000000800 */
[----:B------:R2:W-:Y:S01]  /*a730*/  @!P1 SYNCS.ARRIVE.TRANS64.RED.A1T0 RZ, [R8+URZ], RZ ;  /* 0x000000ff08ff99a7 */ /* 0x0005e2000810043f */
[----:B0-----:R-:W-:Y:S01]  /*a740*/  FADD.FTZ R14, R202, R141 ;  /* 0x0000008dca0e7221 */ /* 0x001fe20000010000 */
[----:B-1----:R-:W-:-:S05]  /*a750*/  F2FP.BF16.F32.PACK_AB R202, R121, R202 ;  /* 0x000000ca79ca723e */ /* 0x002fca00000010ff */
[----:B------:R-:W-:Y:S01]  /*a760*/  MUFU.EX2 R178, R221 ;  /* 0x000000dd00b27308 */ /* 0x000fe20000000800 */
[----:B--2---:R-:W-:Y:S01]  /*a770*/  FADD.FTZ R8, R20, R145 ;  /* 0x0000009114087221 */ /* 0x004fe20000010000 */
[----:B------:R-:W-:-:S03]  /*a780*/  FADD.FTZ R145, R121, R14 ;  /* 0x0000000e79917221 */ /* 0x000fc60000010000 */
[----:B------:R-:W-:Y:S01]  /*a790*/  FADD.FTZ R141, R203, R8 ;  /* 0x00000008cb8d7221 */ /* 0x000fe20000010000 */
[----:B------:R-:W-:Y:S01]  /*a7a0*/  FADD.FTZ R14, R196, R145 ;  /* 0x00000091c40e7221 */ /* 0x000fe20000010000 */
[C---:B---3--:R-:W-:Y:S01]  /*a7b0*/  F2FP.BF16.F32.PACK_AB R196, R21.reuse, R196 ;  /* 0x000000c415c4723e */ /* 0x048fe200000010ff */
[----:B------:R-:W-:Y:S01]  /*a7c0*/  MUFU.EX2 R144, R144 ;  /* 0x0000009000907308 */ /* 0x000fe20000000800 */
[C---:B------:R-:W-:Y:S01]  /*a7d0*/  FADD.FTZ R8, R22.reuse, R141 ;  /* 0x0000008d16087221 */ /* 0x040fe20000010000 */
[----:B------:R-:W-:Y:S01]  /*a7e0*/  FADD.FTZ R145, R21, R14 ;  /* 0x0000000e15917221 */ /* 0x000fe20000010000 */
[----:B------:R-:W-:Y:S02]  /*a7f0*/  F2FP.BF16.F32.PACK_AB R203, R22, R203 ;  /* 0x000000cb16cb723e */ /* 0x000fe400000010ff */
[----:B------:R-:W-:Y:S01]  /*a800*/  FADD.FTZ R141, R197, R8 ;  /* 0x00000008c58d7221 */ /* 0x000fe20000010000 */
[----:B----4-:R-:W-:Y:S01]  /*a810*/  FADD.FTZ R14, R198, R145 ;  /* 0x00000091c60e7221 */ /* 0x010fe20000010000 */
[C---:B-----5:R-:W-:Y:S01]  /*a820*/  F2FP.BF16.F32.PACK_AB R198, R23.reuse, R198 ;  /* 0x000000c617c6723e */ /* 0x060fe200000010ff */
[----:B------:R-:W0:Y:S01]  /*a830*/  MUFU.EX2 R120, R120 ;  /* 0x0000007800787308 */ /* 0x000e220000000800 */
[C---:B------:R-:W-:Y:S01]  /*a840*/  FADD.FTZ R8, R122.reuse, R141 ;  /* 0x0000008d7a087221 */ /* 0x040fe20000010000 */
[----:B------:R-:W-:Y:S01]  /*a850*/  FADD.FTZ R145, R23, R14 ;  /* 0x0000000e17917221 */ /* 0x000fe20000010000 */
        /* <DEDUP_REMOVED lines=21> */
[----:B------:R-:W-:Y:S02]  /*a9b0*/  F2FP.BF16.F32.PACK_AB R190, R15, R190 ;  /* 0x000000be0fbe723e */ /* 0x000fe400000010ff */
[----:B------:R-:W-:Y:S01]  /*a9c0*/  FADD.FTZ R23, R139, R14 ;  /* 0x0000000e8b177221 */ /* 0x000fe20000010000 */
[----:B------:R-:W-:Y:S01]  /*a9d0*/  FADD.FTZ R21, R15, R8 ;  /* 0x000000080f157221 */ /* 0x000fe20000010000 */
[----:B0-----:R-:W-:Y:S02]  /*a9e0*/  F2FP.BF16.F32.PACK_AB R179, R120, R143 ;  /* 0x0000008f78b3723e */ /* 0x001fe400000010ff */
[----:B------:R-:W-:Y:S01]  /*a9f0*/  FADD.FTZ R14, R132, R23 ;  /* 0x00000017840e7221 */ /* 0x000fe20000010000 */
[----:B------:R-:W-:Y:S01]  /*aa00*/  FADD.FTZ R8, R184, R21 ;  /* 0x00000015b8087221 */ /* 0x000fe20000010000 */
[----:B------:R-:W-:-:S02]  /*aa10*/  F2FP.BF16.F32.PACK_AB R184, R7, R184 ;  /* 0x000000b807b8723e */ /* 0x000fc400000010ff */
[----:B------:R-:W-:Y:S01]  /*aa20*/  FADD.FTZ R14, R135, R14 ;  /* 0x0000000e870e7221 */ /* 0x000fe20000010000 */
[----:B------:R-:W-:-:S03]  /*aa30*/  FADD.FTZ R23, R7, R8 ;  /* 0x0000000807177221 */ /* 0x000fc60000010000 */
[----:B------:R-:W-:Y:S01]  /*aa40*/  FADD.FTZ R21, R131, R14 ;  /* 0x0000000e83157221 */ /* 0x000fe20000010000 */
[----:B------:R-:W-:Y:S01]  /*aa50*/  FADD.FTZ R23, R186, R23 ;  /* 0x00000017ba177221 */ /* 0x000fe20000010000 */
[----:B------:R-:W-:Y:S01]  /*aa60*/  F2FP.BF16.F32.PACK_AB R186, R146, R186 ;  /* 0x000000ba92ba723e */ /* 0x000fe200000010ff */
[----:B------:R-:W-:Y:S02]  /*aa70*/  IMAD.MOV.U32 R14, RZ, RZ, R10 ;  /* 0x000000ffff0e7224 */ /* 0x000fe400078e000a */
[----:B------:R-:W-:Y:S01]  /*aa80*/  FADD.FTZ R8, R134, R21 ;  /* 0x0000001586087221 */ /* 0x000fe20000010000 */
[----:B------:R-:W-:Y:S01]  /*aa90*/  FADD.FTZ R23, R146, R23 ;  /* 0x0000001792177221 */ /* 0x000fe20000010000 */
[----:B------:R-:W-:Y:S02]  /*aaa0*/  IMAD.U32 R21, RZ, RZ, UR6 ;  /* 0x00000006ff157e24 */ /* 0x000fe4000f8e00ff */
[----:B------:R-:W-:Y:S01]  /*aab0*/  FADD.FTZ R15, R123, R8 ;  /* 0x000000087b0f7221 */ /* 0x000fe20000010000 */
[----:B------:R-:W-:Y:S01]  /*aac0*/  FADD.FTZ R23, R180, R23 ;  /* 0x00000017b4177221 */ /* 0x000fe20000010000 */
[----:B------:R-:W-:-:S02]  /*aad0*/  F2FP.BF16.F32.PACK_AB R180, R213, R180 ;  /* 0x000000b4d5b4723e */ /* 0x000fc400000010ff */
[----:B------:R-:W-:Y:S01]  /*aae0*/  FADD.FTZ R15, R136, R15 ;  /* 0x0000000f880f7221 */ /* 0x000fe20000010000 */
[----:B------:R-:W-:-:S03]  /*aaf0*/  FADD.FTZ R23, R213, R23 ;  /* 0x00000017d5177221 */ /* 0x000fc60000010000 */
        /* <DEDUP_REMOVED lines=16> */
[----:B------:R-:W-:-:S03]  /*ac00*/  MOV R15, R11 ;  /* 0x0000000b000f7202 */ /* 0x000fc60000000f00 */
[----:B------:R-:W-:Y:S01]  /*ac10*/  FADD.FTZ R7, R143, R8 ;  /* 0x000000088f077221 */ /* 0x000fe20000010000 */
[----:B------:R-:W-:-:S03]  /*ac20*/  FADD.FTZ R8, R144, R23 ;  /* 0x0000001790087221 */ /* 0x000fc60000010000 */
[----:B------:R-:W-:Y:S01]  /*ac30*/  FADD.FTZ R7, R120, R7 ;  /* 0x0000000778077221 */ /* 0x000fe20000010000 */
[----:B------:R-:W-:Y:S06]  /*ac40*/  @P3 BRA `(.L_x_5298) ;  /* 0xffffffb000f83947 */ /* 0x000fec000383ffff */
[----:B------:R-:W-:-:S07]  /*ac50*/  IMAD.U32 R20, RZ, RZ, UR59 ;  /* 0x0000003bff147e24 */ /* 0x000fce000f8e00ff */
.L_x_5289:
[----:B------:R-:W-:Y:S02]  /*ac60*/  R2UR UR7, R18 ;  /* 0x00000000120772ca */ /* 0x000fe400000e0000 */
[----:B------:R-:W-:-:S13]  /*ac70*/  R2UR UR6, R20 ;  /* 0x00000000140672ca */ /* 0x000fda00000e0000 */
[----:B------:R-:W-:-:S06]  /*ac80*/  UISETP.GE.AND UP0, UPT, UR6, UR7, UPT ;  /* 0x000000070600728c */ /* 0x000fcc000bf06270 */
[----:B------:R-:W-:-:S13]  /*ac90*/  PLOP3.LUT P2, PT, PT, PT, UP0, 0x80, 0x0 ;  /* 0x000000000000781c */ /* 0x000fda0003f4f008 */
[----:B------:R-:W-:Y:S05]  /*aca0*/  @!P2 BRA `(.L_x_5299) ;  /* 0x000000440038a947 */ /* 0x000fea0003800000 */
[----:B------:R-:W-:Y:S01]  /*acb0*/  R2UR UR7, R3 ;  /* 0x00000000030772ca */ /* 0x000fe200000e0000 */
[----:B------:R-:W-:Y:S01]  /*acc0*/  IMAD.MOV.U32 R13, RZ, RZ, R10 ;  /* 0x000000ffff0d7224 */ /* 0x000fe200078e000a */
[----:B------:R-:W-:Y:S01]  /*acd0*/  UMOV UR61, UR60 ;  /* 0x0000003c003d7c82 */ /* 0x000fe20008000000 */
[----:B------:R-:W-:Y:S01]  /*ace0*/  IMAD.MOV.U32 R12, RZ, RZ, R11 ;  /* 0x000000ffff0c7224 */ /* 0x000fe200078e000b */
[----:B------:R-:W-:-:S09]  /*acf0*/  ULDC UR6, c[0x0][0x9d8] ;  /* 0x0002760000067ab9 */ /* 0x000fd20000000800 */
[----:B------:R-:W-:-:S07]  /*ad00*/  MOV R14, UR7 ;  /* 0x00000007000e7c02 */ /* 0x000fce0008000f00 */
.L_x_5308:
        /* <DEDUP_REMOVED lines=9> */
.L_x_5300:
        /* <DEDUP_REMOVED lines=9> */
.L_x_5301:
[----:B-1----:R-:W-:Y:S05]  /*ae30*/  @P2 BRA `(.L_x_5302) ;  /* 0x00000000000c2947 */ /* 0x002fea0003800000 */
[----:B------:R-:W-:-:S13]  /*ae40*/  R2UR UR7, R15 ;  /* 0x000000000f0772ca */ /* 0x000fda00000e0000 */
[----:B------:R-:W1:Y:S02]  /*ae50*/  SYNCS.PHASECHK.TRANS64.TRYWAIT P2, [UR7+0x36830], R6 ;  /* 0x03683006ff0075a7 */ /* 0x000e640008040147 */
[----:B-1----:R-:W-:Y:S05]  /*ae60*/  @!P2 BRA `(.L_x_5303) ;  /* 0x000000b8004ca947 */ /* 0x002fea0003800000 */
.L_x_5302:
        /* <DEDUP_REMOVED lines=619> */
.L_x_5304:
        /* <DEDUP_REMOVED lines=8> */
.L_x_5305:
[----:B-1----:R-:W-:Y:S05]  /*d5a0*/  @P2 BRA `(.L_x_5306) ;  /* 0x0000000000082947 */ /* 0x002fea0003800000 */
[----:B------:R-:W1:Y:S02]  /*d5b0*/  SYNCS.PHASECHK.TRANS64.TRYWAIT P2, [UR11+0x36850], R0 ;  /* 0x03685000ff0075a7 */ /* 0x000e64000804014b */
[----:B-1----:R-:W-:Y:S05]  /*d5c0*/  @!P2 BRA `(.L_x_5307) ;  /* 0x000000900090a947 */ /* 0x002fea0003800000 */
.L_x_5306:
[----:B------:R-:W-:Y:S01]  /*d5d0*/  R2UR UR7, R16 ;  /* 0x00000000100772ca */ /* 0x000fe200000e0000 */
[----:B------:R-:W-:Y:S01]  /*d5e0*/  WARPGROUP.ARRIVE ;  /* 0x00000000000079c5 */ /* 0x000fe20000000000 */
[----:B------:R-:W-:Y:S01]  /*d5f0*/  UMOV UR15, 0x40000040 ;  /* 0x40000040000f7882 */ /* 0x000fe20000000000 */
[----:B------:R-:W-:Y:S01]  /*d600*/  R2UR UR18, R15 ;  /* 0x000000000f1272ca */ /* 0x000fe200000e0000 */
        /* <DEDUP_REMOVED lines=55> */
[----:B-1----:R-:W-:Y:S01]  /*d980*/  FMNMX.FTZ R0, R175, R0, !PT ;  /* 0x00000000af007209 */ /* 0x002fe20007810000 */
        /* <DEDUP_REMOVED lines=10> */
[----:B------:R-:W-:Y:S01]  /*da30*/  R2UR UR7, R20 ;  /* 0x00000000140772ca */ /* 0x000fe200000e0000 */
[----:B------:R-:W-:-:S03]  /*da40*/  UMOV UR61, UR60 ;  /* 0x0000003c003d7c82 */ /* 0x000fc60008000000 */
[----:B------:R-:W-:Y:S08]  /*da50*/  MUFU.TANH R211, R211 ;  /* 0x000000d300d37308 */ /* 0x000ff00000002400 */
        /* <DEDUP_REMOVED lines=28> */
[----:B------:R-:W-:-:S03]  /*dc20*/  FMUL.FTZ R203, R152, UR6 ;  /* 0x0000000698cb7c20 */ /* 0x000fc60008410000 */
        /* <DEDUP_REMOVED lines=30> */
[----:B-1----:R-:W-:-:S04]  /*de10*/  FMNMX.FTZ R0, R197, R0, !PT ;  /* 0x00000000c5007209 */ /* 0x002fc80007810000 */
[----:B------:R-:W-:-:S03]  /*de20*/  FMNMX.FTZ R0, R201, R0, !PT ;  /* 0x00000000c9007209 */ /* 0x000fc60007810000 */
[----:B------:R-:W1:Y:S01]  /*de30*/  MUFU.TANH R165, R165 ;  /* 0x000000a500a57308 */ /* 0x000e620000002400 */
[----:B--2---:R-:W-:-:S04]  /*de40*/  FMNMX.FTZ R0, R199, R0, !PT ;  /* 0x00000000c7007209 */ /* 0x004fc80007810000 */
[----:B------:R-:W-:-:S04]  /*de50*/  FMNMX.FTZ R0, R203, R0, !PT ;  /* 0x00000000cb007209 */ /* 0x000fc80007810000 */
[----:B------:R-:W-:Y:S02]  /*de60*/  FMNMX.FTZ R0, R205, R0, !PT ;  /* 0x00000000cd007209 */ /* 0x000fe40007810000 */
[----:B---3--:R-:W-:-:S04]  /*de70*/  FMNMX.FTZ R10, R161, R10, !PT ;  /* 0x0000000aa10a7209 */ /* 0x008fc80007810000 */
[----:B------:R-:W-:-:S04]  /*de80*/  FMNMX.FTZ R10, R163, R10, !PT ;  /* 0x0000000aa30a7209 */ /* 0x000fc80007810000 */
[----:B-1----:R-:W-:-:S04]  /*de90*/  FMNMX.FTZ R10, R165, R10, !PT ;  /* 0x0000000aa50a7209 */ /* 0x002fc80007810000 */
        /* <DEDUP_REMOVED lines=71> */
[-CC-:B------:R-:W-:Y:S01]  /*e310*/  FFMA.FTZ R15, R15, R6.reuse, -R2.reuse ;  /* 0x000000060f0f7223 */ /* 0x180fe20000010802 */
[----:B------:R-:W0:Y:S01]  /*e320*/  SHFL.BFLY PT, R193, R10, 0x2, 0x1f ;  /* 0x0c401f000ac17f89 */ /* 0x000e2200000e0000 */
[-CC-:B------:R-:W-:Y:S01]  /*e330*/  FFMA.FTZ R198, R201, R6.reuse, -R2.reuse ;  /* 0x00000006c9c67223 */ /* 0x180fe20000010802 */
[-C--:B------:R-:W-:Y:S01]  /*e340*/  FMUL.FTZ R235, R235, R6.reuse ;  /* 0x00000006ebeb7220 */ /* 0x080fe20000410000 */
        /* <DEDUP_REMOVED lines=17> */
[----:B------:R-:W-:Y:S01]  /*e460*/  FFMA.FTZ R231, R231, R6, -R2 ;  /* 0x00000006e7e77223 */ /* 0x000fe20000010802 */
        /* <DEDUP_REMOVED lines=8> */
[----:B------:R-:W-:-:S04]  /*e4f0*/  FMUL.FTZ R132, R10, R6 ;  /* 0x000000060a847220 */ /* 0x000fc80000410000 */
[-CC-:B------:R-:W-:Y:S01]  /*e500*/  FFMA.FTZ R201, R14, R6.reuse, -R132.reuse ;  /* 0x000000060ec97223 */ /* 0x180fe20000010884 */
[-CC-:B------:R-:W-:Y:S01]  /*e510*/  FFMA.FTZ R14, R21, R6.reuse, -R132.reuse ;  /* 0x00000006150e7223 */ /* 0x180fe20000010884 */
[----:B------:R-:W-:Y:S01]  /*e520*/  MOV R21, UR18 ;  /* 0x0000001200157c02 */ /* 0x000fe20008000f00 */
[-CC-:B------:R-:W-:Y:S01]  /*e530*/  FFMA.FTZ R203, R23, R6.reuse, -R132.reuse ;  /* 0x0000000617cb7223 */ /* 0x180fe20000010884 */
[-CC-:B------:R-:W-:Y:S01]  /*e540*/  FFMA.FTZ R120, R173, R6.reuse, -R132.reuse ;  /* 0x00000006ad787223 */ /* 0x180fe20000010884 */
[----:B------:R-:W-:Y:S01]  /*e550*/  IMAD.U32 R23, RZ, RZ, UR11 ;  /* 0x0000000bff177e24 */ /* 0x000fe2000f8e00ff */
[----:B------:R-:W-:Y:S01]  /*e560*/  MUFU.EX2 R201, R201 ;  /* 0x000000c900c97308 */ /* 0x000fe20000000800 */
[----:B------:R-:W-:Y:S02]  /*e570*/  @!P1 VIADD R20, R21, 0x36840 ;  /* 0x0003684015149836 */ /* 0x000fe40000000000 */
[----:B------:R-:W-:Y:S01]  /*e580*/  FFMA.FTZ R197, R161, R6, -R132 ;  /* 0x00000006a1c57223 */ /* 0x000fe20000010884 */
[----:B------:R-:W-:-:S02]  /*e590*/  @!P1 VIADD R23, R23, 0x36860 ;  /* 0x0003686017179836 */ /* 0x000fc40000000000 */
        /* <DEDUP_REMOVED lines=25> */
[----:B------:R-:W-:-:S03]  /*e730*/  R2UR UR18, R18 ;  /* 0x00000000121272ca */ /* 0x000fc600000e0000 */
[----:B------:R-:W-:Y:S01]  /*e740*/  MUFU.EX2 R197, R197 ;  /* 0x000000c500c57308 */ /* 0x000fe20000000800 */
[----:B------:R-:W-:Y:S02]  /*e750*/  WARPGROUP.DEPBAR.LE gsb0, 0x0 ;  /* 0x00008000000079c5 */ /* 0x000fe40000010000 */
[----:B------:R-:W-:Y:S01]  /*e760*/  WARPGROUP.ARRIVE ;  /* 0x00000000000079c5 */ /* 0x000fe20000000000 */
[-CC-:B------:R-:W-:Y:S01]  /*e770*/  FFMA.FTZ R187, R209, R6.reuse, -R2.reuse ;  /* 0x00000006d1bb7223 */ /* 0x180fe20000010802 */
[-CC-:B------:R-:W-:Y:S01]  /*e780*/  FFMA.FTZ R209, R189, R6.reuse, -R2.reuse ;  /* 0x00000006bdd17223 */ /* 0x180fe20000010802 */
[----:B------:R-:W-:Y:S01]  /*e790*/  FADD.FTZ R189, -R10, R13 ;  /* 0x0000000d0abd7221 */ /* 0x000fe20000010100 */
[-CC-:B------:R-:W-:Y:S01]  /*e7a0*/  FFMA.FTZ R185, R195, R6.reuse, -R2.reuse ;  /* 0x00000006c3b97223 */ /* 0x180fe20000010802 */
[-CC-:B------:R-:W-:Y:S01]  /*e7b0*/  FFMA.FTZ R184, R215, R6.reuse, -R2.reuse ;  /* 0x00000006d7b87223 */ /* 0x180fe20000010802 */
[----:B------:R-:W-:Y:S01]  /*e7c0*/  HGMMA.64x192x16.F32.BF16 R24, R180, gdesc[UR12].tnspB, R24, gsb0 ;  /* 0x42e0000cb4187df0 */ /* 0x000fe20008001818 */
[----:B------:R-:W-:Y:S01]  /*e7d0*/  UMOV UR14, UR10 ;  /* 0x0000000a000e7c82 */ /* 0x000fe20008000000 */
[----:B------:R-:W-:Y:S01]  /*e7e0*/  UMOV UR15, 0x40000040 ;  /* 0x40000040000f7882 */ /* 0x000fe20000000000 */
[-C--:B------:R-:W-:Y:S01]  /*e7f0*/  FMUL.FTZ R189, R189, R6.reuse ;  /* 0x00000006bdbd7220 */ /* 0x080fe20000410000 */
[-C--:B------:R-:W-:Y:S01]  /*e800*/  FFMA.FTZ R186, R219, R6.reuse, -R2 ;  /* 0x00000006dbba7223 */ /* 0x080fe20000010802 */
[----:B------:R-:W-:Y:S01]  /*e810*/  MUFU.EX2 R122, R122 ;  /* 0x0000007a007a7308 */ /* 0x000fe20000000800 */
[----:B------:R-:W-:Y:S01]  /*e820*/  FFMA.FTZ R195, R157, R6, -R132 ;  /* 0x000000069dc37223 */ /* 0x000fe20000010884 */
[----:B------:R-:W-:Y:S01]  /*e830*/  UISETP.GT.AND UP0, UPT, UR7, UR18, UPT ;  /* 0x000000120700728c */ /* 0x000fe2000bf04270 */
[----:B------:R-:W-:Y:S01]  /*e840*/  R2UR UR10, R3 ;  /* 0x00000000030a72ca */ /* 0x000fe200000e0000 */
[----:B------:R-:W-:-:S04]  /*e850*/  UIADD3 UR7, UR7, -0x1, URZ ;  /* 0xffffffff07077890 */ /* 0x000fc8000fffe03f */
[----:B------:R-:W-:Y:S01]  /*e860*/  MUFU.EX2 R198, R198 ;  /* 0x000000c600c67308 */ /* 0x000fe20000000800 */
[----:B------:R-:W-:-:S07]  /*e870*/  PLOP3.LUT P2, PT, PT, PT, UP0, 0x80, 0x0 ;  /* 0x000000000000781c */ /* 0x000fce0003f4f008 */
        /* <DEDUP_REMOVED lines=32> */
[----:B------:R0:W-:Y:S08]  /*ea80*/  MUFU.EX2 R2, R189 ;  /* 0x000000bd00027308 */ /* 0x0001f00000000800 */
[----:B------:R-:W-:Y:S01]  /*ea90*/  MUFU.EX2 R180, R180 ;  /* 0x000000b400b47308 */ /* 0x000fe20000000800 */
[----:B0-----:R-:W-:-:S07]  /*eaa0*/  FFMA.FTZ R189, R145, R6, -R132 ;  /* 0x0000000691bd7223 */ /* 0x001fce0000010884 */
        /* <DEDUP_REMOVED lines=13> */
[----:B------:R-:W1:Y:S01]  /*eb80*/  MUFU.EX2 R13, R231 ;  /* 0x000000e7000d7308 */ /* 0x000e620000000800 */
[----:B------:R-:W-:-:S02]  /*eb90*/  WARPGROUP.DEPBAR.LE gsb0, 0x0 ;  /* 0x00008000000079c5 */ /* 0x000fc40000010000 */
[----:B------:R2:W-:Y:S05]  /*eba0*/  @!P1 SYNCS.ARRIVE.TRANS64.RED.A1T0 RZ, [R21+URZ], RZ ;  /* 0x000000ff15ff99a7 */ /* 0x0005ea000810043f */
[----:B------:R-:W-:Y:S01]  /*ebb0*/  MUFU.EX2 R179, R233 ;  /* 0x000000e900b37308 */ /* 0x000fe20000000800 */
[----:B0-----:R-:W-:Y:S02]  /*ebc0*/  F2FP.BF16.F32.PACK_AB R176, R209, R12 ;  /* 0x0000000cd1b0723e */ /* 0x001fe400000010ff */
[----:B-1----:R-:W-:Y:S02]  /*ebd0*/  F2FP.BF16.F32.PACK_AB R178, R13, R22 ;  /* 0x000000160db2723e */ /* 0x002fe400000010ff */
[----:B------:R-:W-:Y:S01]  /*ebe0*/  F2FP.BF16.F32.PACK_AB R177, R123, R151 ;  /* 0x000000977bb1723e */ /* 0x000fe200000010ff */
[----:B--2---:R-:W-:Y:S01]  /*ebf0*/  FFMA.FTZ R21, R0, R8, R15 ;  /* 0x0000000800157223 */ /* 0x004fe2000001000f */
[----:B------:R-:W-:Y:S01]  /*ec00*/  @!P1 PRMT R8, RZ, 0x654, R23 ;  /* 0x00000654ff089816 */ /* 0x000fe20000000017 */
[----:B------:R-:W-:Y:S01]  /*ec10*/  FFMA.FTZ R23, R2, R7, R201 ;  /* 0x0000000702177223 */ /* 0x000fe200000100c9 */
[----:B------:R-:W-:Y:S01]  /*ec20*/  F2FP.BF16.F32.PACK_AB R201, R14, R201 ;  /* 0x000000c90ec9723e */ /* 0x000fe200000010ff */
[C---:B------:R-:W-:Y:S01]  /*ec30*/  FADD.FTZ R21, R200.reuse, R21 ;  /* 0x00000015c8157221 */ /* 0x040fe20000010000 */
[----:B------:R0:W-:Y:S01]  /*ec40*/  @!P1 SYNCS.ARRIVE.TRANS64.RED.A1T0 RZ, [R8+URZ], RZ ;  /* 0x000000ff08ff99a7 */ /* 0x0001e2000810043f */
[----:B------:R-:W-:Y:S01]  /*ec50*/  F2FP.BF16.F32.PACK_AB R200, R200, R15 ;  /* 0x0000000fc8c8723e */ /* 0x000fe200000010ff */
[----:B------:R-:W1:Y:S01]  /*ec60*/  MUFU.EX2 R7, R125 ;  /* 0x0000007d00077308 */ /* 0x000e620000000800 */
[----:B------:R-:W-:Y:S01]  /*ec70*/  FADD.FTZ R134, R202, R21 ;  /* 0x00000015ca867221 */ /* 0x000fe20000010000 */
[----:B------:R-:W-:Y:S01]  /*ec80*/  F2FP.BF16.F32.PACK_AB R202, R17, R202 ;  /* 0x000000ca11ca723e */ /* 0x000fe200000010ff */
[----:B0-----:R-:W-:-:S02]  /*ec90*/  FADD.FTZ R8, R14, R23 ;  /* 0x000000170e087221 */ /* 0x001fc40000010000 */
[----:B------:R-:W-:Y:S02]  /*eca0*/  FADD.FTZ R23, R17, R134 ;  /* 0x0000008611177221 */ /* 0x000fe40000010000 */
[----:B------:R-:W-:Y:S02]  /*ecb0*/  FADD.FTZ R21, R203, R8 ;  /* 0x00000008cb157221 */ /* 0x000fe40000010000 */
[----:B------:R-:W-:Y:S01]  /*ecc0*/  FADD.FTZ R134, R196, R23 ;  /* 0x00000017c4867221 */ /* 0x000fe20000010000 */
[C---:B------:R-:W-:Y:S01]  /*ecd0*/  F2FP.BF16.F32.PACK_AB R196, R169.reuse, R196 ;  /* 0x000000c4a9c4723e */ /* 0x040fe200000010ff */
[C---:B------:R-:W-:Y:S02]  /*ece0*/  FADD.FTZ R8, R120.reuse, R21 ;  /* 0x0000001578087221 */ /* 0x040fe40000010000 */
[----:B------:R-:W-:Y:S01]  /*ecf0*/  FADD.FTZ R23, R169, R134 ;  /* 0x00000086a9177221 */ /* 0x000fe20000010000 */
[----:B------:R-:W-:Y:S01]  /*ed00*/  F2FP.BF16.F32.PACK_AB R203, R120, R203 ;  /* 0x000000cb78cb723e */ /* 0x000fe200000010ff */
[----:B------:R-:W-:-:S02]  /*ed10*/  FADD.FTZ R21, R197, R8 ;  /* 0x00000008c5157221 */ /* 0x000fc40000010000 */
[----:B------:R-:W-:Y:S01]  /*ed20*/  FADD.FTZ R134, R198, R23 ;  /* 0x00000017c6867221 */ /* 0x000fe20000010000 */
[C---:B------:R-:W-:Y:S01]  /*ed30*/  F2FP.BF16.F32.PACK_AB R197, R122.reuse, R197 ;  /* 0x000000c57ac5723e */ /* 0x040fe200000010ff */
[----:B------:R-:W-:Y:S02]  /*ed40*/  FADD.FTZ R8, R122, R21 ;  /* 0x000000157a087221 */ /* 0x000fe40000010000 */
[C---:B------:R-:W-:Y:S01]  /*ed50*/  FADD.FTZ R23, R171.reuse, R134 ;  /* 0x00000086ab177221 */ /* 0x040fe20000010000 */
[----:B------:R-:W-:Y:S01]  /*ed60*/  F2FP.BF16.F32.PACK_AB R198, R171, R198 ;  /* 0x000000c6abc6723e */ /* 0x000fe200000010ff */
[----:B------:R-:W-:Y:S02]  /*ed70*/  FADD.FTZ R21, R199, R8 ;  /* 0x00000008c7157221 */ /* 0x000fe40000010000 */
[----:B------:R-:W-:Y:S01]  /*ed80*/  FADD.FTZ R134, R192, R23 ;  /* 0x00000017c0867221 */ /* 0x000fe20000010000 */
[C---:B------:R-:W-:Y:S01]  /*ed90*/  F2FP.BF16.F32.PACK_AB R199, R124.reuse, R199 ;  /* 0x000000c77cc7723e */ /* 0x040fe200000010ff */
[----:B------:R-:W-:-:S02]  /*eda0*/  FADD.FTZ R8, R124, R21 ;  /* 0x000000157c087221 */ /* 0x000fc40000010000 */
[C---:B------:R-:W-:Y:S01]  /*edb0*/  FADD.FTZ R23, R175.reuse, R134 ;  /* 0x00000086af177221 */ /* 0x040fe20000010000 */
[----:B------:R-:W-:Y:S01]  /*edc0*/  F2FP.BF16.F32.PACK_AB R192, R175, R192 ;  /* 0x000000c0afc0723e */ /* 0x000fe200000010ff */
[----:B------:R-:W-:Y:S02]  /*edd0*/  FADD.FTZ R21, R193, R8 ;  /* 0x00000008c1157221 */ /* 0x000fe40000010000 */
[----:B------:R-:W-:Y:S01]  /*ede0*/  FADD.FTZ R132, R194, R23 ;  /* 0x00000017c2847221 */ /* 0x000fe20000010000 */
[C---:B------:R-:W-:Y:S01]  /*edf0*/  F2FP.BF16.F32.PACK_AB R194, R185.reuse, R194 ;  /* 0x000000c2b9c2723e */ /* 0x040fe200000010ff */
[----:B------:R-:W-:Y:S02]  /*ee00*/  FADD.FTZ R8, R126, R21 ;  /* 0x000000157e087221 */ /* 0x000fe40000010000 */
[----:B------:R-:W-:Y:S01]  /*ee10*/  FADD.FTZ R17, R185, R132 ;  /* 0x00000084b9117221 */ /* 0x000fe20000010000 */
[----:B-1----:R-:W-:Y:S01]  /*ee20*/  F2FP.BF16.F32.PACK_AB R185, R129, R7 ;  /* 0x0000000781b9723e */ /* 0x002fe200000010ff */
[----:B------:R-:W-:-:S02]  /*ee30*/  FADD.FTZ R15, R195, R8 ;  /* 0x00000008c30f7221 */ /* 0x000fc40000010000 */
[----:B------:R-:W-:Y:S01]  /*ee40*/  FADD.FTZ R14, R188, R17 ;  /* 0x00000011bc0e7221 */ /* 0x000fe20000010000 */
[C---:B------:R-:W-:Y:S01]  /*ee50*/  F2FP.BF16.F32.PACK_AB R188, R187.reuse, R188 ;  /* 0x000000bcbbbc723e */ /* 0x040fe200000010ff */
[----:B------:R-:W-:Y:S02]  /*ee60*/  FADD.FTZ R8, R128, R15 ;  /* 0x0000000f80087221 */ /* 0x000fe40000010000 */
[----:B------:R-:W-:Y:S01]  /*ee70*/  FADD.FTZ R17, R187, R14 ;  /* 0x0000000ebb117221 */ /* 0x000fe20000010000 */
[----:B------:R-:W-:Y:S01]  /*ee80*/  F2FP.BF16.F32.PACK_AB R193, R126, R193 ;  /* 0x000000c17ec1723e */ /* 0x000fe200000010ff */
[----:B------:R-:W-:Y:S02]  /*ee90*/  FADD.FTZ R15, R189, R8 ;  /* 0x00000008bd0f7221 */ /* 0x000fe40000010000 */
[----:B------:R-:W-:Y:S01]  /*eea0*/  FADD.FTZ R14, R190, R17 ;  /* 0x00000011be0e7221 */ /* 0x000fe20000010000 */
[----:B------:R-:W-:Y:S01]  /*eeb0*/  F2FP.BF16.F32.PACK_AB R195, R128, R195 ;  /* 0x000000c380c3723e */ /* 0x000fe200000010ff */
[----:B------:R-:W-:-:S02]  /*eec0*/  FADD.FTZ R8, R130, R15 ;  /* 0x0000000f82087221 */ /* 0x000fc40000010000 */
[----:B------:R-:W-:Y:S01]  /*eed0*/  FADD.FTZ R17, R205, R14 ;  /* 0x0000000ecd117221 */ /* 0x000fe20000010000 */
[----:B------:R-:W-:Y:S01]  /*eee0*/  F2FP.BF16.F32.PACK_AB R189, R130, R189 ;  /* 0x000000bd82bd723e */ /* 0x000fe200000010ff */
[----:B------:R-:W-:Y:S02]  /*eef0*/  FADD.FTZ R15, R191, R8 ;  /* 0x00000008bf0f7221 */ /* 0x000fe40000010000 */
[----:B------:R-:W-:Y:S01]  /*ef00*/  FADD.FTZ R14, R184, R17 ;  /* 0x00000011b80e7221 */ /* 0x000fe20000010000 */
[C---:B------:R-:W-:Y:S01]  /*ef10*/  F2FP.BF16.F32.PACK_AB R191, R20.reuse, R191 ;  /* 0x000000bf14bf723e */ /* 0x040fe200000010ff */
[----:B------:R-:W-:Y:S02]  /*ef20*/  FADD.FTZ R8, R20, R15 ;  /* 0x0000000f14087221 */ /* 0x000fe40000010000 */
[----:B------:R-:W-:Y:S01]  /*ef30*/  FADD.FTZ R15, R207, R14 ;  /* 0x0000000ecf0f7221 */ /* 0x000fe20000010000 */
[----:B------:R-:W0:Y:S01]  /*ef40*/  MUFU.EX2 R20, R127 ;  /* 0x0000007f00147308 */ /* 0x000e220000000800 */
[----:B------:R-:W-:Y:S01]  /*ef50*/  F2FP.BF16.F32.PACK_AB R190, R205, R190 ;  /* 0x000000becdbe723e */ /* 0x000fe200000010ff */
        /* <DEDUP_REMOVED lines=23> */
[----:B------:R-:W-:Y:S02]  /*f0d0*/  IMAD.U32 R14, RZ, RZ, UR10 ;  /* 0x0000000aff0e7e24 */ /* 0x000fe4000f8e00ff */
[----:B------:R-:W-:Y:S01]  /*f0e0*/  FADD.FTZ R8, R151, R8 ;  /* 0x0000000897087221 */ /* 0x000fe20000010000 */
[----:B------:R-:W-:-:S03]  /*f0f0*/  FADD.FTZ R12, R22, R7 ;  /* 0x00000007160c7221 */ /* 0x000fc60000010000 */
[----:B------:R-:W-:-:S04]  /*f100*/  FADD.FTZ R8, R123, R8 ;  /* 0x000000087b087221 */ /* 0x000fc80000010000 */
[----:B------:R-:W-:Y:S01]  /*f110*/  FADD.FTZ R7, R179, R8 ;  /* 0x00000008b3077221 */ /* 0x000fe20000010000 */
[C---:B0-----:R-:W-:Y:S01]  /*f120*/  F2FP.BF16.F32.PACK_AB R179, R20.reuse, R179 ;  /* 0x000000b314b3723e */ /* 0x041fe200000010ff */
[----:B------:R-:W-:Y:S01]  /*f130*/  FADD.FTZ R8, R13, R12 ;  /* 0x0000000c0d087221 */ /* 0x000fe20000010000 */
[----:B------:R-:W-:Y:S02]  /*f140*/  IMAD.MOV.U32 R13, RZ, RZ, R10 ;  /* 0x000000ffff0d7224 */ /* 0x000fe400078e000a */
[----:B------:R-:W-:Y:S01]  /*f150*/  FADD.FTZ R7, R20, R7 ;  /* 0x0000000714077221 */ /* 0x000fe20000010000 */
[----:B------:R-:W-:Y:S01]  /*f160*/  IMAD.U32 R20, RZ, RZ, UR7 ;  /* 0x00000007ff147e24 */ /* 0x000fe2000f8e00ff */
[----:B------:R-:W-:Y:S01]  /*f170*/  MOV R12, R11 ;  /* 0x0000000b000c7202 */ /* 0x000fe20000000f00 */
[----:B------:R-:W-:Y:S06]  /*f180*/  @P2 BRA `(.L_x_5308) ;  /* 0xffffffb800e02947 */ /* 0x000fec000383ffff */
.L_x_5299:
        /* <DEDUP_REMOVED lines=99> */
.L_x_5309:
        /* <DEDUP_REMOVED lines=8> */
.L_x_5310:
[----:B-1----:R-:W-:Y:S05]  /*f840*/  @P2 BRA `(.L_x_5311) ;  /* 0x0000000000082947 */ /* 0x002fea0003800000 */
[----:B------:R-:W1:Y:S02]  /*f850*/  SYNCS.PHASECHK.TRANS64.TRYWAIT P0, [UR5+0x36850], R0 ;  /* 0x03685000ff0075a7 */ /* 0x000e640008000145 */
[----:B-1----:R-:W-:Y:S05]  /*f860*/  @!P0 BRA `(.L_x_5312) ;  /* 0x0000007000008947 */ /* 0x002fea0003800000 */
.L_x_5311:
[----:B------:R-:W-:Y:S01]  /*f870*/  R2UR UR4, R16 ;  /* 0x00000000100472ca */ /* 0x000fe200000e0000 */
[----:B------:R-:W-:Y:S01]  /*f880*/  WARPGROUP.ARRIVE ;  /* 0x00000000000079c5 */ /* 0x000fe20000000000 */
[----:B------:R-:W-:Y:S01]  /*f890*/  UMOV UR7, 0x40000040 ;  /* 0x4000004000077882 */ /* 0x000fe20000000000 */
[----:B-1----:R-:W1:Y:S01]  /*f8a0*/  SHFL.BFLY PT, R3, R8, 0x2, 0x1f ;  /* 0x0c401f0008037f89 */ /* 0x002e6200000e0000 */
[----:B------:R-:W-:Y:S01]  /*f8b0*/  MOV R12, UR5 ;  /* 0x00000005000c7c02 */ /* 0x000fe20008000f00 */
[----:B------:R-:W-:Y:S02]  /*f8c0*/  IMAD.MOV.U32 R2, RZ, RZ, -0x800000 ;  /* 0xff800000ff027424 */ /* 0x000fe400078e00ff */
[----:B0-----:R-:W0:Y:S02]  /*f8d0*/  SHFL.BFLY PT, R0, R7, 0x2, 0x1f ;  /* 0x0c401f0007007f89 */ /* 0x001e2400000e0000 */
[----:B------:R-:W-:-:S04]  /*f8e0*/  @!P1 VIADD R12, R12, 0x36860 ;  /* 0x000368600c0c9836 */ /* 0x000fc80000000000 */
[----:B------:R-:W-:Y:S01]  /*f8f0*/  UIADD3 UR4, UR4, 0x400, URZ ;  /* 0x0000040004047890 */ /* 0x000fe2000fffe03f */
[----:B------:R-:W-:-:S03]  /*f900*/  @!P1 PRMT R12, RZ, 0x654, R12 ;  /* 0x00000654ff0c9816 */ /* 0x000fc6000000000c */
[----:B------:R-:W-:-:S04]  /*f910*/  USHF.R.U32.HI UR4, URZ, 0x4, UR4 ;  /* 0x000000043f047899 */ /* 0x000fc80008011604 */
[----:B------:R-:W-:-:S04]  /*f920*/  ULOP3.LUT UR4, UR4, 0x3fff, URZ, 0xc0, !UPT ;  /* 0x00003fff04047892 */ /* 0x000fc8000f8ec03f */
[----:B------:R-:W-:Y:S01]  /*f930*/  ULOP3.LUT UR4, UR4, 0x3800000, URZ, 0xfc, !UPT ;  /* 0x0380000004047892 */ /* 0x000fe2000f8efc3f */
[----:B-1----:R-:W-:-:S03]  /*f940*/  FADD.FTZ R3, R3, R8 ;  /* 0x0000000803037221 */ /* 0x002fc60000010000 */
[----:B------:R-:W-:Y:S01]  /*f950*/  UIMAD UR60, UR60, 0xa80, UR4 ;  /* 0x00000a803c3c78a4 */ /* 0x000fe2000f8e0204 */
[----:B0-----:R-:W-:-:S03]  /*f960*/  FADD.FTZ R4, R0, R7 ;  /* 0x0000000700047221 */ /* 0x001fc60000010000 */
[----:B------:R-:W-:Y:S01]  /*f970*/  UIADD3 UR4, UR60, 0x80, URZ ;  /* 0x000000803c047890 */ /* 0x000fe2000fffe03f */
[----:B------:R-:W0:Y:S02]  /*f980*/  SHFL.BFLY PT, R0, R3, 0x1, 0x1f ;  /* 0x0c201f0003007f89 */ /* 0x000e2400000e0000 */
[----:B------:R-:W-:-:S06]  /*f990*/  UMOV UR6, UR60 ;  /* 0x0000003c00067c82 */ /* 0x000fcc0008000000 */
[----:B------:R-:W-:Y:S01]  /*f9a0*/  HGMMA.64x192x16.F32.BF16 R24, R200, gdesc[UR4].tnspB, R24, gsb0 ;  /* 0x42e00004c8187df0 */ /* 0x000fe20008001818 */
[----:B------:R-:W-:Y:S01]  /*f9b0*/  UMOV UR7, 0x40000040 ;  /* 0x4000004000077882 */ /* 0x000fe20000000000 */
[----:B------:R-:W-:Y:S01]  /*f9c0*/  UMOV UR6, UR4 ;  /* 0x0000000400067c82 */ /* 0x000fe20008000000 */
[----:B------:R-:W-:Y:S01]  /*f9d0*/  UIADD3 UR4, UR60, 0x100, URZ ;  /* 0x000001003c047890 */ /* 0x000fe2000fffe03f */
[----:B------:R-:W1:Y:S01]  /*f9e0*/  SHFL.BFLY PT, R5, R4, 0x1, 0x1f ;  /* 0x0c201f0004057f89 */ /* 0x000e6200000e0000 */
[----:B0-----:R-:W-:Y:S01]  /*f9f0*/  FADD.FTZ R13, R3, R0 ;  /* 0x00000000030d7221 */ /* 0x001fe20000010000 */
[----:B------:R-:W-:Y:S02]  /*fa00*/  IMAD.MOV.U32 R3, RZ, RZ, RZ ;  /* 0x000000ffff037224 */ /* 0x000fe400078e00ff */
[----:B------:R-:W-:Y:S02]  /*fa10*/  IMAD.MOV.U32 R0, RZ, RZ, -0x800000 ;  /* 0xff800000ff007424 */ /* 0x000fe400078e00ff */
[----:B------:R-:W-:Y:S01]  /*fa20*/  FSETP.NE.FTZ.AND P0, PT, R13, RZ, PT ;  /* 0x000000ff0d00720b */ /* 0x000fe20003f15000 */
[----:B-1----:R-:W-:Y:S01]  /*fa30*/  FADD.FTZ R14, R4, R5 ;  /* 0x00000005040e7221 */ /* 0x002fe20000010000 */
[----:B------:R-:W-:-:S04]  /*fa40*/  IMAD.MOV.U32 R5, RZ, RZ, RZ ;  /* 0x000000ffff057224 */ /* 0x000fc800078e00ff */
        /* <DEDUP_REMOVED lines=15> */
[----:B------:R-:W-:Y:S01]  /*fb40*/  UMOV UR6, UR4 ;  /* 0x0000000400067c82 */ /* 0x000fe20008000000 */
[----:B------:R-:W-:Y:S01]  /*fb50*/  UMOV UR7, 0x40000040 ;  /* 0x4000004000077882 */ /* 0x000fe20000000000 */
[----:B------:R-:W-:Y:S01]  /*fb60*/  UIADD3 UR4, UR60, 0x180, URZ ;  /* 0x000001803c047890 */ /* 0x000fe2000fffe03f */
[----:B------:R-:W-:Y:S02]  /*fb70*/  WARPGROUP.DEPBAR.LE gsb0, 0x0 ;  /* 0x00008000000079c5 */ /* 0x000fe40000010000 */
[----:B------:R-:W-:-:S14]  /*fb80*/  WARPGROUP.ARRIVE ;  /* 0x00000000000079c5 */ /* 0x000fdc0000000000 */
        /* <DEDUP_REMOVED lines=9> */
[----:B------:R-:W-:Y:S02]  /*fc20*/  UIADD3 UR4, UR60, 0x280, URZ ;  /* 0x000002803c047890 */ /* 0x000fe4000fffe03f */
[----:B------:R-:W-:Y:S01]  /*fc30*/  UIADD3 UR60, UR60, 0x300, URZ ;  /* 0x000003003c3c7890 */ /* 0x000fe2000fffe03f */
[----:B------:R-:W-:Y:S02]  /*fc40*/  WARPGROUP.DEPBAR.LE gsb0, 0x0 ;  /* 0x00008000000079c5 */ /* 0x000fe40000010000 */
[----:B------:R-:W-:-:S12]  /*fc50*/  WARPGROUP.ARRIVE ;  /* 0x00000000000079c5 */ /* 0x000fd80000000000 */
[----:B------:R-:W-:Y:S01]  /*fc60*/  HGMMA.64x192x16.F32.BF16 R24, R184, gdesc[UR4].tnspB, R24, gsb0 ;  /* 0x42e00004b8187df0 */ /* 0x000fe20008001818 */
[----:B------:R-:W-:Y:S01]  /*fc70*/  UMOV UR6, UR4 ;  /* 0x0000000400067c82 */ /* 0x000fe20008000000 */
[----:B------:R-:W-:Y:S01]  /*fc80*/  UMOV UR7, 0x40000040 ;  /* 0x4000004000077882 */ /* 0x000fe20000000000 */
[----:B------:R-:W-:Y:S02]  /*fc90*/  WARPGROUP.DEPBAR.LE gsb0, 0x0 ;  /* 0x00008000000079c5 */ /* 0x000fe40000010000 */
[----:B------:R-:W-:-:S15]  /*fca0*/  WARPGROUP.ARRIVE ;  /* 0x00000000000079c5 */ /* 0x000fde0000000000 */
        /* <DEDUP_REMOVED lines=104> */
.L_x_5282:
        /* <DEDUP_REMOVED lines=19> */
[----:B0-----:R-:W-:Y:S01]  /*10460*/  IADD3 R4, R3, -0x80, RZ ;  /* 0xffffff8003047810 */ /* 0x001fe20007ffe0ff */
[----:B------:R-:W-:Y:S01]  /*10470*/  ULDC.64 UR8, c[0x0][0xb38] ;  /* 0x0002ce0000087ab9 */ /* 0x000fe20000000a00 */
[----:B---3--:R-:W-:Y:S02]  /*10480*/  USHF.R.S32.HI UR10, URZ, 0x1f, UR12 ;  /* 0x0000001f3f0a7899 */ /* 0x008fe4000801140c */
[----:B------:R-:W-:Y:S01]  /*10490*/  SHF.R.S32.HI R3, RZ, 0x1f, R4 ;  /* 0x0000001fff037819 */ /* 0x000fe20000011404 */
[----:B------:R-:W-:Y:S02]  /*104a0*/  UIMAD UR7, UR7, UR8, URZ ;  /* 0x00000008070772a4 */ /* 0x000fe4000f8e023f */
[----:B------:R-:W0:Y:S01]  /*104b0*/  LDC.64 R14, c[0x0][0xb40] ;  /* 0x0002d000ff0e7b82 */ /* 0x000e220000000a00 */
[CC--:B------:R-:W-:Y:S02]  /*104c0*/  LEA.HI R5, R3.reuse, R4.reuse, RZ, 0x7 ;  /* 0x0000000403057211 */ /* 0x0c0fe400078f38ff */
[----:B------:R-:W-:-:S02]  /*104d0*/  LEA.HI R10, R3, R4, RZ, 0x2 ;  /* 0x00000004030a7211 */ /* 0x000fc400078f10ff */
[C---:B------:R-:W-:Y:S02]  /*104e0*/  LOP3.LUT R7, R5.reuse, 0xffffff80, RZ, 0xc0, !PT ;  /* 0xffffff8005077812 */ /* 0x040fe400078ec0ff */
[----:B------:R-:W-:Y:S01]  /*104f0*/  SHF.R.S32.HI R6, RZ, 0x7, R5 ;  /* 0x00000007ff067819 */ /* 0x000fe20000011405 */
[----:B------:R-:W1:Y:S02]  /*10500*/  @P0 LDC R13, c[0x0][0xbf0] ;  /* 0x0002fc00ff0d0b82 */ /* 0x000e640000000800 */
[----:B------:R-:W-:Y:S01]  /*10510*/  IMAD.IADD R20, R4, 0x1, -R7 ;  /* 0x0000000104147824 */ /* 0x000fe200078e0a07 */
[----:B------:R-:W-:Y:S02]  /*10520*/  LEA.HI R3, R5, R6, RZ, 0x1 ;  /* 0x0000000605037211 */ /* 0x000fe400078f08ff */
        /* <DEDUP_REMOVED lines=17> */
[----:B------:R-:W-:Y:S02]  /*10640*/  SHF.R.S32.HI R7, RZ, 0x5, R7 ;  /* 0x00000005ff077819 */ /* 0x000fe40000011407 */
[----:B------:R-:W-:Y:S01]  /*10650*/  IADD3 R12, R5, -R6, RZ ;  /* 0x80000006050c7210 */ /* 0x000fe20007ffe0ff */
[----:B------:R-:W-:-:S02]  /*10660*/  IMAD.IADD R4, R8, 0x1, -R9 ;  /* 0x0000000108047824 */ /* 0x000fc400078e0a09 */
[----:B------:R-:W0:Y:S01]  /*10670*/  @P0 LDC R9, c[0x0][0xbec] ;  /* 0x0002fb00ff090b82 */ /* 0x000e220000000800 */
[----:B------:R-:W-:Y:S02]  /*10680*/  IMAD.U32 R5, RZ, RZ, UR5 ;  /* 0x00000005ff057e24 */ /* 0x000fe4000f8e00ff */
[----:B------:R-:W-:Y:S02]  /*10690*/  IMAD R6, R7, 0x10, R4 ;  /* 0x0000001007067824 */ /* 0x000fe400078e0204 */
[----:B------:R-:W-:Y:S01]  /*106a0*/  IMAD.U32 R4, RZ, RZ, UR4 ;  /* 0x00000004ff047e24 */ /* 0x000fe2000f8e00ff */
[----:B------:R-:W-:Y:S01]  /*106b0*/  UIMAD.WIDE.U32 UR4, UR13, UR8, URZ ;  /* 0x000000080d0472a5 */ /* 0x000fe2000f8e003f */
[----:B------:R-:W-:Y:S01]  /*106c0*/  IMAD.U32 R5, RZ, RZ, UR6 ;  /* 0x00000006ff057e24 */ /* 0x000fe2000f8e00ff */
[----:B------:R-:W-:Y:S01]  /*106d0*/  LEA R3, R3, R6, 0x6 ;  /* 0x0000000603037211 */ /* 0x000fe200078e30ff */
[----:B------:R-:W-:Y:S01]  /*106e0*/  UIMAD UR6, UR13, UR9, UR7 ;  /* 0x000000090d0672a4 */ /* 0x000fe2000f8e0207 */
[----:B---3--:R-:W-:-:S02]  /*106f0*/  IMAD R8, R10, UR10, RZ ;  /* 0x0000000a0a087c24 */ /* 0x008fc4000f8e02ff */
[----:B------:R-:W-:Y:S01]  /*10700*/  IMAD.WIDE.U32 R4, R10, UR12, R4 ;  /* 0x0000000c0a047c25 */ /* 0x000fe2000f8e0004 */
[----:B------:R-:W-:Y:S01]  /*10710*/  UIADD3 UR6, UR5, UR6, URZ ;  /* 0x0000000605067290 */ /* 0x000fe2000fffe03f */
[----:B------:R-:W-:Y:S02]  /*10720*/  ULDC.64 UR8, c[0x0][0xb28] ;  /* 0x0002ca0000087ab9 */ /* 0x000fe40000000a00 */
[----:B------:R-:W-:Y:S02]  /*10730*/  IMAD R6, R12, 0x8, R3 ;  /* 0x000000080c067824 */ /* 0x000fe400078e0203 */
[----:B------:R-:W-:Y:S02]  /*10740*/  IMAD R11, R11, UR12, R8 ;  /* 0x0000000c0b0b7c24 */ /* 0x000fe4000f8e0208 */
[----:B--2---:R-:W-:Y:S02]  /*10750*/  IMAD R8, R16, 0x80, R6 ;  /* 0x0000008010087824 */ /* 0x004fe400078e0206 */
[----:B------:R-:W-:Y:S01]  /*10760*/  IMAD.U32 R7, RZ, RZ, UR5 ;  /* 0x00000005ff077e24 */ /* 0x000fe2000f8e00ff */
[----:B------:R-:W-:Y:S01]  /*10770*/  MOV R7, UR6 ;  /* 0x0000000600077c02 */ /* 0x000fe20008000f00 */
[----:B0-----:R-:W-:Y:S01]  /*10780*/  @P0 IMAD.HI.U32 R10, R8, R9, RZ ;  /* 0x00000009080a0227 */ /* 0x001fe200078e00ff */
[----:B------:R-:W-:-:S03]  /*10790*/  ULDC.64 UR6, c[0x0][0xb48] ;  /* 0x0002d20000067ab9 */ /* 0x000fc60000000a00 */
[----:B------:R-:W-:Y:S01]  /*107a0*/  IMAD.U32 R6, RZ, RZ, UR4 ;  /* 0x00000004ff067e24 */ /* 0x000fe2000f8e00ff */
[----:B------:R-:W-:Y:S01]  /*107b0*/  ULDC.64 UR4, c[0x0][0xbe0] ;  /* 0x0002f80000047ab9 */ /* 0x000fe20000000a00 */
[C---:B------:R-:W-:Y:S02]  /*107c0*/  IMAD R12, R14.reuse, UR10, RZ ;  /* 0x0000000a0e0c7c24 */ /* 0x040fe4000f8e02ff */
[----:B------:R-:W-:Y:S01]  /*107d0*/  IMAD.MOV.U32 R9, RZ, RZ, R8 ;  /* 0x000000ffff097224 */ /* 0x000fe200078e0008 */
[----:B-1----:R-:W-:Y:S01]  /*107e0*/  @P0 SHF.R.U32.HI R9, RZ, R13, R10 ;  /* 0x0000000dff090219 */ /* 0x002fe2000001160a */
[----:B------:R-:W-:Y:S01]  /*107f0*/  IMAD R13, R15, UR12, R12 ;  /* 0x0000000c0f0d7c24 */ /* 0x000fe2000f8e020c */
[----:B------:R-:W-:Y:S01]  /*10800*/  SHF.R.S32.HI R12, RZ, 0x1f, R21 ;  /* 0x0000001fff0c7819 */ /* 0x000fe20000011415 */
[----:B------:R-:W-:-:S04]  /*10810*/  IMAD.WIDE.U32 R6, R14, UR12, R6 ;  /* 0x0000000c0e067c25 */ /* 0x000fc8000f8e0006 */
[----:B------:R-:W-:Y:S01]  /*10820*/  IMAD.IADD R5, R5, 0x1, R11 ;  /* 0x0000000105057824 */ /* 0x000fe200078e020b */
[----:B------:R-:W-:Y:S01]  /*10830*/  IADD3 R7, R7, R13, RZ ;  /* 0x0000000d07077210 */ /* 0x000fe20007ffe0ff */
[----:B----4-:R-:W-:-:S04]  /*10840*/  @P0 IMAD.HI.U32 R23, R8, R23, RZ ;  /* 0x0000001708170227 */ /* 0x010fc800078e00ff */
        /* <DEDUP_REMOVED lines=35> */
[----:B------:R-:W-:Y:S01]  /*10a80*/  IADD3 R5, R5, R11, RZ ;  /* 0x0000000b05057210 */ /* 0x000fe20007ffe0ff */
        /* <DEDUP_REMOVED lines=16> */
[----:B------:R1:W2:Y:S01]  /*10b90*/  SHFL.IDX PT, R11, R13, 0x1, 0x1c1f ;  /* 0x003c1f000d0b7f89 */ /* 0x0002a200000e0000 */
[-C--:B------:R-:W-:Y:S01]  /*10ba0*/  ISETP.GE.OR P0, PT, R23, R18.reuse, P0 ;  /* 0x000000121700720c */ /* 0x080fe20000706670 */
[----:B------:R-:W-:Y:S01]  /*10bb0*/  UPRMT UR4, URZ, 0x654, UR4 ;  /* 0x000006543f047896 */ /* 0x000fe20008000004 */
[----:B------:R-:W-:Y:S01]  /*10bc0*/  ISETP.GE.AND P2, PT, R3, R18, PT ;  /* 0x000000120300720c */ /* 0x000fe20003f46270 */
[----:B------:R3:W4:Y:S01]  /*10bd0*/  SHFL.IDX PT, R4, R6, RZ, 0x1c1f ;  /* 0x001c1fff06047589 */ /* 0x00072200000e0000 */
[----:B-1----:R-:W-:-:S03]  /*10be0*/  LOP3.LUT R13, R22, 0x7ffffffc, RZ, 0xc0, !PT ;  /* 0x7ffffffc160d7812 */ /* 0x002fc600078ec0ff */
[----:B------:R3:W1:Y:S03]  /*10bf0*/  SHFL.IDX PT, R5, R7, RZ, 0x1c1f ;  /* 0x001c1fff07057589 */ /* 0x00066600000e0000 */
[----:B------:R-:W-:Y:S01]  /*10c00*/  SYNCS.ARRIVE.TRANS64.RED.A1T0 RZ, [UR4], RZ ;  /* 0x000000ffffff79a7 */ /* 0x000fe20008100404 */
[----:B------:R-:W-:-:S05]  /*10c10*/  IMAD.IADD R13, R20, 0x1, -R13 ;  /* 0x00000001140d7824 */ /* 0x000fca00078e0a0d */
[----:B------:R-:W-:Y:S01]  /*10c20*/  SHF.L.U32 R3, R13, 0x1, RZ ;  /* 0x000000010d037819 */ /* 0x000fe200000006ff */
        /* <DEDUP_REMOVED lines=15> */
[C---:B------:R-:W-:Y:S01]  /*10d20*/  VIADD R17, R3.reuse, 0x40 ;  /* 0x0000004003117836 */ /* 0x040fe20000000000 */
[C---:B------:R-:W-:Y:S01]  /*10d30*/  IADD3 R22, R3.reuse, 0x50, RZ ;  /* 0x0000005003167810 */ /* 0x040fe20007ffe0ff */
[C---:B------:R-:W-:Y:S01]  /*10d40*/  VIADD R20, R3.reuse, 0x48 ;  /* 0x0000004803147836 */ /* 0x040fe20000000000 */
[----:B------:R-:W-:Y:S01]  /*10d50*/  ISETP.GE.AND P3, PT, R16, UR4, PT ;  /* 0x0000000410007c0c */ /* 0x000fe2000bf66270 */
[----:B-1--4-:R-:W-:-:S02]  /*10d60*/  @!P0 IMAD.WIDE R8, R3, 0x4, R4 ;  /* 0x0000000403088825 */ /* 0x012fc400078e0204 */
[----:B------:R-:W-:Y:S02]  /*10d70*/  @!P1 LEA.HI R0, R0, R0, RZ, 0x1 ;  /* 0x0000000000009211 */ /* 0x000fe400078f08ff */
[----:B------:R-:W-:Y:S01]  /*10d80*/  @!P2 LEA.HI R2, R2, R2, RZ, 0x1 ;  /* 0x000000020202a211 */ /* 0x000fe200078f08ff */
[----:B------:R0:W-:Y:S01]  /*10d90*/  @!P0 ST.E.64 desc[UR6][R8.64], R24 ;  /* 0x0000001808008985 */ /* 0x0001e2000c101b06 */
[----:B------:R-:W-:Y:S02]  /*10da0*/  @!P1 LOP3.LUT R11, R0, 0xfffffffe, RZ, 0xc0, !PT ;  /* 0xfffffffe000b9812 */ /* 0x000fe400078ec0ff */
[----:B------:R-:W-:Y:S01]  /*10db0*/  @!P2 LOP3.LUT R13, R2, 0xfffffffe, RZ, 0xc0, !PT ;  /* 0xfffffffe020da812 */ /* 0x000fe200078ec0ff */
[C---:B------:R-:W-:Y:S01]  /*10dc0*/  VIADD R2, R3.reuse, 0x30 ;  /* 0x0000003003027836 */ /* 0x040fe20000000000 */
[----:B------:R-:W-:Y:S01]  /*10dd0*/  IADD3 R0, R3, 0x28, RZ ;  /* 0x0000002803007810 */ /* 0x000fe20007ffe0ff */
[----:B------:R-:W-:Y:S01]  /*10de0*/  @!P1 IMAD.WIDE R10, R11, 0x4, R4 ;  /* 0x000000040b0a9825 */ /* 0x000fe200078e0204 */
[----:B------:R-:W-:-:S02]  /*10df0*/  @!P5 LEA.HI R14, R14, R14, RZ, 0x1 ;  /* 0x0000000e0e0ed211 */ /* 0x000fc400078f08ff */
[----:B------:R-:W-:Y:S01]  /*10e00*/  ISETP.GE.AND P0, PT, R0, UR4, PT ;  /* 0x0000000400007c0c */ /* 0x000fe2000bf06270 */
[----:B------:R-:W-:Y:S01]  /*10e10*/  @!P2 IMAD.WIDE R12, R13, 0x4, R4 ;  /* 0x000000040d0ca825 */ /* 0x000fe200078e0204 */
[----:B------:R1:W-:Y:S01]  /*10e20*/  @!P1 ST.E.64 desc[UR6][R10.64], R28 ;  /* 0x0000001c0a009985 */ /* 0x0003e2000c101b06 */
[----:B------:R-:W-:Y:S02]  /*10e30*/  ISETP.GE.AND P4, PT, R2, UR4, PT ;  /* 0x0000000402007c0c */ /* 0x000fe4000bf86270 */
[----:B------:R-:W-:Y:S01]  /*10e40*/  ISETP.GE.AND P1, PT, R20, UR4, PT ;  /* 0x0000000414007c0c */ /* 0x000fe2000bf26270 */
        /* <DEDUP_REMOVED lines=22> */
[----:B------:R-:W-:Y:S01]  /*10fb0*/  VIADD R20, R3, 0x70 ;  /* 0x0000007003147836 */ /* 0x000fe20000000000 */
[----:B------:R-:W-:Y:S02]  /*10fc0*/  ISETP.GE.AND P5, PT, R22, UR4, PT ;  /* 0x0000000416007c0c */ /* 0x000fe4000bfa6270 */
        /* <DEDUP_REMOVED lines=20> */
[----:B0-----:R-:W-:Y:S02]  /*11110*/  @!P5 LOP3.LUT R9, R22, 0xfffffffe, RZ, 0xc0, !PT ;  /* 0xfffffffe1609d812 */ /* 0x001fe400078ec0ff */
[----:B------:R-:W-:Y:S02]  /*11120*/  @!P0 LEA.HI R0, R0, R0, RZ, 0x1 ;  /* 0x0000000000008211 */ /* 0x000fe400078f08ff */
[----:B-1----:R-:W-:Y:S01]  /*11130*/  @!P6 LOP3.LUT R11, R24, 0xfffffffe, RZ, 0xc0, !PT ;  /* 0xfffffffe180be812 */ /* 0x002fe200078ec0ff */
[--C-:B------:R-:W-:Y:S01]  /*11140*/  @!P5 IMAD.WIDE R8, R9, 0x4, R4.reuse ;  /* 0x000000040908d825 */ /* 0x100fe200078e0204 */
[----:B------:R-:W-:Y:S02]  /*11150*/  @!P1 LEA.HI R2, R2, R2, RZ, 0x1 ;  /* 0x0000000202029211 */ /* 0x000fe400078f08ff */
[----:B--2---:R-:W-:Y:S01]  /*11160*/  @!P0 LOP3.LUT R13, R0, 0xfffffffe, RZ, 0xc0, !PT ;  /* 0xfffffffe000d8812 */ /* 0x004fe200078ec0ff */
        /* <DEDUP_REMOVED lines=21> */
[----:B------:R-:W-:Y:S01]  /*112c0*/  IADD3 R21, R3, 0xa0, RZ ;  /* 0x000000a003157810 */ /* 0x000fe20007ffe0ff */
[----:B------:R1:W-:Y:S01]  /*112d0*/  @!P2 ST.E.64 desc[UR6][R10.64], R80 ;  /* 0x000000500a00a985 */ /* 0x0003e2000c101b06 */
[----:B------:R-:W-:Y:S01]  /*112e0*/  ISETP.GE.AND P2, PT, R20, UR4, PT ;  /* 0x0000000414007c0c */ /* 0x000fe2000bf46270 */
[----:B------:R-:W-:Y:S01]  /*112f0*/  @!P4 IMAD.WIDE R16, R25, 0x4, R4 ;  /* 0x000000041910c825 */ /* 0x000fe200078e0204 */
[----:B------:R-:W-:Y:S01]  /*11300*/  @!P0 LEA.HI R0, R0, R0, RZ, 0x1 ;  /* 0x0000000000008211 */ /* 0x000fe200078f08ff */
[----:B------:R3:W-:Y:S01]  /*11310*/  @!P3 ST.E.64 desc[UR6][R14.64], R84 ;  /* 0x000000540e00b985 */ /* 0x0007e2000c101b06 */
[----:B------:R-:W-:Y:S01]  /*11320*/  ISETP.GE.AND P3, PT, R21, UR4, PT ;  /* 0x0000000415007c0c */ /* 0x000fe2000bf66270 */
[----:B--2---:R-:W-:-:S02]  /*11330*/  VIADD R12, R3, 0xa8 ;  /* 0x000000a8030c7836 */ /* 0x004fc40000000000 */
[C---:B------:R-:W-:Y:S01]  /*11340*/  VIADD R13, R3.reuse, 0xb0 ;  /* 0x000000b0030d7836 */ /* 0x040fe20000000000 */
[----:B------:R2:W-:Y:S01]  /*11350*/  @!P4 ST.E.64 desc[UR6][R16.64], R88 ;  /* 0x000000581000c985 */ /* 0x0005e2000c101b06 */
[----:B0-----:R-:W-:Y:S01]  /*11360*/  VIADD R9, R3, 0xb8 ;  /* 0x000000b803097836 */ /* 0x001fe20000000000 */
[----:B------:R-:W-:Y:S02]  /*11370*/  ISETP.GE.AND P4, PT, R12, UR4, PT ;  /* 0x000000040c007c0c */ /* 0x000fe4000bf86270 */
[----:B------:R-:W-:Y:S02]  /*11380*/  ISETP.GE.AND P5, PT, R13, UR4, PT ;  /* 0x000000040d007c0c */ /* 0x000fe4000bfa6270 */
[----:B------:R-:W-:Y:S02]  /*11390*/  ISETP.GE.AND P6, PT, R9, UR4, PT ;  /* 0x0000000409007c0c */ /* 0x000fe4000bfc6270 */
[----:B------:R-:W-:Y:S02]  /*113a0*/  @!P1 LEA.HI R2, R2, R2, RZ, 0x1 ;  /* 0x0000000202029211 */ /* 0x000fe400078f08ff */
[----:B------:R-:W-:-:S02]  /*113b0*/  @!P2 LEA.HI R20, R20, R20, RZ, 0x1 ;  /* 0x000000141414a211 */ /* 0x000fc400078f08ff */
[----:B------:R-:W-:Y:S02]  /*113c0*/  @!P3 LEA.HI R21, R21, R21, RZ, 0x1 ;  /* 0x000000151515b211 */ /* 0x000fe400078f08ff */
[----:B-1----:R-:W-:Y:S02]  /*113d0*/  @!P1 LOP3.LUT R11, R2, 0xfffffffe, RZ, 0xc0, !PT ;  /* 0xfffffffe020b9812 */ /* 0x002fe400078ec0ff */
[----:B------:R-:W-:Y:S02]  /*113e0*/  @!P4 LEA.HI R12, R12, R12, RZ, 0x1 ;  /* 0x0000000c0c0cc211 */ /* 0x000fe400078f08ff */
[----:B------:R-:W-:Y:S02]  /*113f0*/  @!P5 LEA.HI R8, R13, R13, RZ, 0x1 ;  /* 0x0000000d0d08d211 */ /* 0x000fe400078f08ff */
[----:B------:R-:W-:Y:S02]  /*11400*/  @!P6 LEA.HI R10, R9, R9, RZ, 0x1 ;  /* 0x00000009090ae211 */ /* 0x000fe400078f08ff */
[----:B------:R-:W-:-:S02]  /*11410*/  @!P0 LOP3.LUT R9, R0, 0xfffffffe, RZ, 0xc0, !PT ;  /* 0xfffffffe00098812 */ /* 0x000fc400078ec0ff */
[----:B------:R-:W-:Y:S02]  /*11420*/  @!P2 LOP3.LUT R13, R20, 0xfffffffe, RZ, 0xc0, !PT ;  /* 0xfffffffe140da812 */ /* 0x000fe400078ec0ff */
[----:B---3--:R-:W-:Y:S02]  /*11430*/  @!P3 LOP3.LUT R15, R21, 0xfffffffe, RZ, 0xc0, !PT ;  /* 0xfffffffe150fb812 */ /* 0x008fe400078ec0ff */
[----:B--2---:R-:W-:Y:S01]  /*11440*/  @!P4 LOP3.LUT R17, R12, 0xfffffffe, RZ, 0xc0, !PT ;  /* 0xfffffffe0c11c812 */ /* 0x004fe200078ec0ff */
        /* <DEDUP_REMOVED lines=16> */
.L_x_5315:
[----:B------:R-:W-:Y:S05]  /*11550*/  BSYNC B0 ;  /* 0x0000000000007941 */ /* 0x000fea0003800000 */
.L_x_5314:
[----:B------:R-:W-:Y:S01]  /*11560*/  ISETP.GE.AND P0, PT, R23, R18, PT ;  /* 0x000000121700720c */ /* 0x000fe20003f06270 */
[----:B01----:R0:W1:Y:S04]  /*11570*/  SHFL.IDX PT, R5, R7, 0x1, 0x1c1f ;  /* 0x003c1f0007057f89 */ /* 0x00306800000e0000 */
[----:B----4-:R0:W4:Y:S08]  /*11580*/  SHFL.IDX PT, R4, R6, 0x1, 0x1c1f ;  /* 0x003c1f0006047f89 */ /* 0x01013000000e0000 */
[----:B0-----:R-:W-:Y:S05]  /*11590*/  @P0 BRA `(.L_x_5280) ;  /* 0x0000005000100947 */ /* 0x001fea0003800000 */
[C---:B---3--:R-:W-:Y:S01]  /*115a0*/  VIADD R0, R3.reuse, 0x8 ;  /* 0x0000000803007836 */ /* 0x048fe20000000000 */
[----:B------:R-:W-:Y:S01]  /*115b0*/  ULDC UR4, c[0x0][0xac8] ;  /* 0x0002b20000047ab9 */ /* 0x000fe20000000800 */
[C---:B------:R-:W-:Y:S01]  /*115c0*/  IADD3 R2, R3.reuse, 0x10, RZ ;  /* 0x0000001003027810 */ /* 0x040fe20007ffe0ff */
[C---:B------:R-:W-:Y:S01]  /*115d0*/  VIADD R10, R3.reuse, 0x18 ;  /* 0x00000018030a7836 */ /* 0x040fe20000000000 */
[C---:B------:R-:W-:Y:S01]  /*115e0*/  ISETP.GE.AND P2, PT, R3.reuse, UR4, PT ;  /* 0x0000000403007c0c */ /* 0x040fe2000bf46270 */
[C---:B------:R-:W-:Y:S01]  /*115f0*/  VIADD R11, R3.reuse, 0x28 ;  /* 0x00000028030b7836 */ /* 0x040fe20000000000 */
[----:B------:R-:W-:Y:S01]  /*11600*/  ISETP.GE.AND P3, PT, R0, UR4, PT ;  /* 0x0000000400007c0c */ /* 0x000fe2000bf66270 */
[----:B------:R-:W-:Y:S01]  /*11610*/  ULDC.64 UR6, c[0x0][0x208] ;  /* 0x0000820000067ab9 */ /* 0x000fe20000000a00 */
[----:B------:R-:W-:Y:S01]  /*11620*/  ISETP.GE.AND P0, PT, R2, UR4, PT ;  /* 0x0000000402007c0c */ /* 0x000fe2000bf06270 */
[C---:B------:R-:W-:Y:S01]  /*11630*/  VIADD R12, R3.reuse, 0x30 ;  /* 0x00000030030c7836 */ /* 0x040fe20000000000 */
[----:B------:R-:W-:Y:S01]  /*11640*/  ISETP.GE.AND P1, PT, R10, UR4, PT ;  /* 0x000000040a007c0c */ /* 0x000fe2000bf26270 */
[C---:B------:R-:W-:Y:S01]  /*11650*/  VIADD R14, R3.reuse, 0x40 ;  /* 0x00000040030e7836 */ /* 0x040fe20000000000 */
[C---:B------:R-:W-:Y:S01]  /*11660*/  IADD3 R13, R3.reuse, 0x38, RZ ;  /* 0x00000038030d7810 */ /* 0x040fe20007ffe0ff */
[C---:B------:R-:W-:Y:S01]  /*11670*/  VIADD R16, R3.reuse, 0x48 ;  /* 0x0000004803107836 */ /* 0x040fe20000000000 */
[----:B------:R-:W-:Y:S01]  /*11680*/  ISETP.GE.AND P4, PT, R12, UR4, PT ;  /* 0x000000040c007c0c */ /* 0x000fe2000bf86270 */
[----:B------:R-:W-:Y:S01]  /*11690*/  VIADD R18, R3, 0x50 ;  /* 0x0000005003127836 */ /* 0x000fe20000000000 */
[----:B------:R-:W-:Y:S01]  /*116a0*/  ISETP.GE.AND P5, PT, R13, UR4, PT ;  /* 0x000000040d007c0c */ /* 0x000fe2000bfa6270 */
[----:B-1--4-:R-:W-:Y:S01]  /*116b0*/  @!P2 IMAD.WIDE R6, R3, 0x4, R4 ;  /* 0x000000040306a825 */ /* 0x012fe200078e0204 */
[----:B------:R-:W-:-:S02]  /*116c0*/  ISETP.GE.AND P6, PT, R14, UR4, PT ;  /* 0x000000040e007c0c */ /* 0x000fc4000bfc6270 */
[----:B------:R-:W-:Y:S01]  /*116d0*/  @!P3 LEA.HI R0, R0, R0, RZ, 0x1 ;  /* 0x000000000000b211 */ /* 0x000fe200078f08ff */
[C---:B------:R-:W-:Y:S01]  /*116e0*/  VIADD R20, R3.reuse, 0x70 ;  /* 0x0000007003147836 */ /* 0x040fe20000000000 */
[----:B------:R0:W-:Y:S01]  /*116f0*/  @!P2 ST.E.64 desc[UR6][R6.64], R26 ;  /* 0x0000001a0600a985 */ /* 0x0001e2000c101b06 */
[----:B------:R-:W-:Y:S02]  /*11700*/  @!P0 LEA.HI R2, R2, R2, RZ, 0x1 ;  /* 0x0000000202028211 */ /* 0x000fe400078f08ff */
[----:B------:R-:W-:Y:S01]  /*11710*/  @!P3 LOP3.LUT R9, R0, 0xfffffffe, RZ, 0xc0, !PT ;  /* 0xfffffffe0009b812 */ /* 0x000fe200078ec0ff */
[----:B------:R-:W-:Y:S01]  /*11720*/  VIADD R0, R3, 0x20 ;  /* 0x0000002003007836 */ /* 0x000fe20000000000 */
[----:B------:R-:W-:Y:S02]  /*11730*/  @!P1 LEA.HI R10, R10, R10, RZ, 0x1 ;  /* 0x0000000a0a0a9211 */ /* 0x000fe400078f08ff */
[----:B------:R-:W-:Y:S01]  /*11740*/  @!P4 LEA.HI R12, R12, R12, RZ, 0x1 ;  /* 0x0000000c0c0cc211 */ /* 0x000fe200078f08ff */
[----:B------:R-:W-:Y:S01]  /*11750*/  @!P3 IMAD.WIDE R8, R9, 0x4, R4 ;  /* 0x000000040908b825 */ /* 0x000fe200078e0204 */
[----:B------:R-:W-:-:S02]  /*11760*/  ISETP.GE.AND P2, PT, R0, UR4, PT ;  /* 0x0000000400007c0c */ /* 0x000fc4000bf46270 */
[----:B------:R-:W-:Y:S02]  /*11770*/  @!P6 LEA.HI R14, R14, R14, RZ, 0x1 ;  /* 0x0000000e0e0ee211 */ /* 0x000fe400078f08ff */
[----:B------:R1:W-:Y:S01]  /*11780*/  @!P3 ST.E.64 desc[UR6][R8.64], R30 ;  /* 0x0000001e0800b985 */ /* 0x0003e2000c101b06 */
[----:B------:R-:W-:Y:S02]  /*11790*/  ISETP.GE.AND P3, PT, R11, UR4, PT ;  /* 0x000000040b007c0c */ /* 0x000fe4000bf66270 */
[----:B0-----:R-:W-:Y:S02]  /*117a0*/  @!P0 LOP3.LUT R7, R2, 0xfffffffe, RZ, 0xc0, !PT ;  /* 0xfffffffe02078812 */ /* 0x001fe400078ec0ff */
[----:B------:R-:W-:Y:S02]  /*117b0*/  @!P4 LOP3.LUT R15, R12, 0xfffffffe, RZ, 0xc0, !PT ;  /* 0xfffffffe0c0fc812 */ /* 0x000fe400078ec0ff */
[----:B------:R-:W-:Y:S01]  /*117c0*/  @!P6 LOP3.LUT R21, R14, 0xfffffffe, RZ, 0xc0, !PT ;  /* 0xfffffffe0e15e812 */ /* 0x000fe200078ec0ff */
[----:B------:R-:W-:Y:S01]  /*117d0*/  @!P0 IMAD.WIDE R6, R7, 0x4, R4 ;  /* 0x0000000407068825 */ /* 0x000fe200078e0204 */
[----:B------:R-:W-:-:S04]  /*117e0*/  @!P2 LEA.HI R0, R0, R0, RZ, 0x1 ;  /* 0x000000000000a211 */ /* 0x000fc800078f08ff */
        /* <DEDUP_REMOVED lines=12> */
[----:B------:R-:W-:-:S02]  /*118b0*/  ISETP.GE.AND P0, PT, R18, UR4, PT ;  /* 0x0000000412007c0c */ /* 0x000fc4000bf06270 */
[----:B------:R-:W-:Y:S01]  /*118c0*/  IADD3 R2, R3, 0x60, RZ ;  /* 0x0000006003027810 */ /* 0x000fe20007ffe0ff */
        /* <DEDUP_REMOVED lines=12> */
[----:B------:R-:W-:Y:S01]  /*11990*/  VIADD R21, R3, 0x78 ;  /* 0x0000007803157836 */ /* 0x000fe20000000000 */
[----:B------:R-:W-:Y:S01]  /*119a0*/  ISETP.GE.AND P4, PT, R20, UR4, PT ;  /* 0x0000000414007c0c */ /* 0x000fe2000bf86270 */
[----:B------:R-:W-:Y:S01]  /*119b0*/  @!P1 IMAD.WIDE R6, R7, 0x4, R4 ;  /* 0x0000000407069825 */ /* 0x000fe200078e0204 */
[----:B------:R-:W-:Y:S01]  /*119c0*/  @!P5 ST.E.64 desc[UR6][R12.64], R54 ;  /* 0x000000360c00d985 */ /* 0x000fe2000c101b06 */
[----:B------:R-:W-:-:S02]  /*119d0*/  ISETP.GE.AND P5, PT, R17, UR4, PT ;  /* 0x0000000411007c0c */ /* 0x000fc4000bfa6270 */
[----:B------:R-:W-:Y:S01]  /*119e0*/  ISETP.GE.AND P3, PT, R21, UR4, PT ;  /* 0x0000000415007c0c */ /* 0x000fe2000bf66270 */
[----:B------:R-:W-:Y:S01]  /*119f0*/  @!P6 ST.E.64 desc[UR6][R14.64], R58 ;  /* 0x0000003a0e00e985 */ /* 0x000fe2000c101b06 */
[----:B------:R-:W-:Y:S01]  /*11a00*/  ISETP.GE.AND P6, PT, R2, UR4, PT ;  /* 0x0000000402007c0c */ /* 0x000fe2000bfc6270 */
[----:B------:R-:W-:Y:S01]  /*11a10*/  VIADD R16, R3, 0x80 ;  /* 0x0000008003107836 */ /* 0x000fe20000000000 */
[----:B-1----:R-:W-:Y:S01]  /*11a20*/  @!P0 LOP3.LUT R9, R18, 0xfffffffe, RZ, 0xc0, !PT ;  /* 0xfffffffe12098812 */ /* 0x002fe200078ec0ff */
[----:B------:R1:W-:Y:S01]  /*11a30*/  @!P1 ST.E.64 desc[UR6][R6.64], R62 ;  /* 0x0000003e06009985 */ /* 0x0003e2000c101b06 */
[----:B------:R-:W-:Y:S02]  /*11a40*/  @!P2 LEA.HI R0, R0, R0, RZ, 0x1 ;  /* 0x000000000000a211 */ /* 0x000fe400078f08ff */
[----:B------:R-:W-:Y:S01]  /*11a50*/  @!P4 LEA.HI R20, R20, R20, RZ, 0x1 ;  /* 0x000000141414c211 */ /* 0x000fe200078f08ff */
[----:B------:R-:W-:Y:S01]  /*11a60*/  @!P0 IMAD.WIDE R8, R9, 0x4, R4 ;  /* 0x0000000409088825 */ /* 0x000fe200078e0204 */
[----:B0-----:R-:W-:-:S02]  /*11a70*/  @!P2 LOP3.LUT R11, R0, 0xfffffffe, RZ, 0xc0, !PT ;  /* 0xfffffffe000ba812 */ /* 0x001fc400078ec0ff */
[----:B------:R-:W-:Y:S01]  /*11a80*/  @!P5 LEA.HI R17, R17, R17, RZ, 0x1 ;  /* 0x000000111111d211 */ /* 0x000fe200078f08ff */
[----:B------:R-:W-:Y:S01]  /*11a90*/  VIADD R0, R3, 0x90 ;  /* 0x0000009003007836 */ /* 0x000fe20000000000 */
[----:B------:R-:W-:Y:S01]  /*11aa0*/  @!P3 LEA.HI R21, R21, R21, RZ, 0x1 ;  /* 0x000000151515b211 */ /* 0x000fe200078f08ff */
[----:B------:R0:W-:Y:S01]  /*11ab0*/  @!P0 ST.E.64 desc[UR6][R8.64], R66 ;  /* 0x0000004208008985 */ /* 0x0001e2000c101b06 */
[----:B------:R-:W-:Y:S02]  /*11ac0*/  @!P6 LEA.HI R2, R2, R2, RZ, 0x1 ;  /* 0x000000020202e211 */ /* 0x000fe400078f08ff */
[----:B------:R-:W-:Y:S01]  /*11ad0*/  @!P5 LOP3.LUT R17, R17, 0xfffffffe, RZ, 0xc0, !PT ;  /* 0xfffffffe1111d812 */ /* 0x000fe200078ec0ff */
[--C-:B-1----:R-:W-:Y:S01]  /*11ae0*/  @!P2 IMAD.WIDE R6, R11, 0x4, R4.reuse ;  /* 0x000000040b06a825 */ /* 0x102fe200078e0204 */
[----:B------:R-:W-:Y:S02]  /*11af0*/  @!P6 LOP3.LUT R13, R2, 0xfffffffe, RZ, 0xc0, !PT ;  /* 0xfffffffe020de812 */ /* 0x000fe400078ec0ff */
[----:B------:R-:W-:Y:S01]  /*11b00*/  @!P4 LOP3.LUT R15, R20, 0xfffffffe, RZ, 0xc0, !PT ;  /* 0xfffffffe140fc812 */ /* 0x000fe200078ec0ff */
[--C-:B------:R-:W-:Y:S01]  /*11b10*/  @!P5 IMAD.WIDE R10, R17, 0x4, R4.reuse ;  /* 0x00000004110ad825 */ /* 0x100fe200078e0204 */
[----:B------:R-:W-:Y:S01]  /*11b20*/  @!P3 LOP3.LUT R21, R21, 0xfffffffe, RZ, 0xc0, !PT ;  /* 0xfffffffe1515b812 */ /* 0x000fe200078ec0ff */
[----:B------:R1:W-:Y:S01]  /*11b30*/  @!P2 ST.E.64 desc[UR6][R6.64], R70 ;  /* 0x000000460600a985 */ /* 0x0003e2000c101b06 */
[C---:B------:R-:W-:Y:S01]  /*11b40*/  IADD3 R18, R3.reuse, 0x88, RZ ;  /* 0x0000008803127810 */ /* 0x040fe20007ffe0ff */
[----:B------:R-:W-:Y:S01]  /*11b50*/  VIADD R2, R3, 0x98 ;  /* 0x0000009803027836 */ /* 0x000fe20000000000 */
[----:B------:R-:W-:Y:S01]  /*11b60*/  ISETP.GE.AND P0, PT, R16, UR4, PT ;  /* 0x0000000410007c0c */ /* 0x000fe2000bf06270 */
[----:B0-----:R-:W-:Y:S01]  /*11b70*/  @!P6 IMAD.WIDE R8, R13, 0x4, R4 ;  /* 0x000000040d08e825 */ /* 0x001fe200078e0204 */
[----:B------:R-:W-:-:S02]  /*11b80*/  ISETP.GE.AND P1, PT, R18, UR4, PT ;  /* 0x0000000412007c0c */ /* 0x000fc4000bf26270 */
[----:B------:R-:W-:Y:S01]  /*11b90*/  ISETP.GE.AND P2, PT, R0, UR4, PT ;  /* 0x0000000400007c0c */ /* 0x000fe2000bf46270 */
[--C-:B------:R-:W-:Y:S01]  /*11ba0*/  @!P4 IMAD.WIDE R12, R15, 0x4, R4.reuse ;  /* 0x000000040f0cc825 */ /* 0x100fe200078e0204 */
[----:B------:R0:W-:Y:S03]  /*11bb0*/  @!P6 ST.E.64 desc[UR6][R8.64], R74 ;  /* 0x0000004a0800e985 */ /* 0x0001e6000c101b06 */
[----:B------:R-:W-:Y:S01]  /*11bc0*/  @!P3 IMAD.WIDE R14, R21, 0x4, R4 ;  /* 0x00000004150eb825 */ /* 0x000fe200078e0204 */
[----:B------:R2:W-:Y:S01]  /*11bd0*/  @!P5 ST.E.64 desc[UR6][R10.64], R78 ;  /* 0x0000004e0a00d985 */ /* 0x0005e2000c101b06 */
[C---:B------:R-:W-:Y:S02]  /*11be0*/  IADD3 R21, R3.reuse, 0xb0, RZ ;  /* 0x000000b003157810 */ /* 0x040fe40007ffe0ff */
[C---:B------:R-:W-:Y:S01]  /*11bf0*/  VIADD R17, R3.reuse, 0xa0 ;  /* 0x000000a003117836 */ /* 0x040fe20000000000 */
[----:B------:R3:W-:Y:S01]  /*11c00*/  @!P4 ST.E.64 desc[UR6][R12.64], R82 ;  /* 0x000000520c00c985 */ /* 0x0007e2000c101b06 */
[C---:B------:R-:W-:Y:S01]  /*11c10*/  VIADD R20, R3.reuse, 0xa8 ;  /* 0x000000a803147836 */ /* 0x040fe20000000000 */
[----:B------:R-:W-:Y:S01]  /*11c20*/  @!P0 LEA.HI R16, R16, R16, RZ, 0x1 ;  /* 0x0000001010108211 */ /* 0x000fe200078f08ff */
[----:B------:R-:W-:Y:S01]  /*11c30*/  VIADD R3, R3, 0xb8 ;  /* 0x000000b803037836 */ /* 0x000fe20000000000 */
[----:B------:R4:W-:Y:S01]  /*11c40*/  @!P3 ST.E.64 desc[UR6][R14.64], R86 ;  /* 0x000000560e00b985 */ /* 0x0009e2000c101b06 */
[----:B------:R-:W-:-:S02]  /*11c50*/  ISETP.GE.AND P3, PT, R2, UR4, PT ;  /* 0x0000000402007c0c */ /* 0x000fc4000bf66270 */
[----:B------:R-:W-:Y:S02]  /*11c60*/  ISETP.GE.AND P4, PT, R17, UR4, PT ;  /* 0x0000000411007c0c */ /* 0x000fe4000bf86270 */
[----:B------:R-:W-:Y:S02]  /*11c70*/  ISETP.GE.AND P5, PT, R20, UR4, PT ;  /* 0x0000000414007c0c */ /* 0x000fe4000bfa6270 */
[----:B------:R-:W-:Y:S02]  /*11c80*/  ISETP.GE.AND P6, PT, R21, UR4, PT ;  /* 0x0000000415007c0c */ /* 0x000fe4000bfc6270 */
[----:B------:R-:W-:Y:S02]  /*11c90*/  @!P1 LEA.HI R18, R18, R18, RZ, 0x1 ;  /* 0x0000001212129211 */ /* 0x000fe400078f08ff */
[----:B-1----:R-:W-:Y:S02]  /*11ca0*/  @!P0 LOP3.LUT R7, R16, 0xfffffffe, RZ, 0xc0, !PT ;  /* 0xfffffffe10078812 */ /* 0x002fe400078ec0ff */
[----:B0-----:R-:W-:-:S02]  /*11cb0*/  @!P1 LOP3.LUT R9, R18, 0xfffffffe, RZ, 0xc0, !PT ;  /* 0xfffffffe12099812 */ /* 0x001fc400078ec0ff */
[----:B------:R-:W-:Y:S01]  /*11cc0*/  @!P2 LEA.HI R0, R0, R0, RZ, 0x1 ;  /* 0x000000000000a211 */ /* 0x000fe200078f08ff */
[--C-:B------:R-:W-:Y:S01]  /*11cd0*/  @!P0 IMAD.WIDE R6, R7, 0x4, R4.reuse ;  /* 0x0000000407068825 */ /* 0x100fe200078e0204 */
[----:B------:R-:W-:Y:S02]  /*11ce0*/  @!P3 LEA.HI R2, R2, R2, RZ, 0x1 ;  /* 0x000000020202b211 */ /* 0x000fe400078f08ff */
[----:B------:R-:W-:Y:S01]  /*11cf0*/  @!P4 LEA.HI R17, R17, R17, RZ, 0x1 ;  /* 0x000000111111c211 */ /* 0x000fe200078f08ff */
[----:B------:R-:W-:Y:S01]  /*11d00*/  @!P1 IMAD.WIDE R8, R9, 0x4, R4 ;  /* 0x0000000409089825 */ /* 0x000fe200078e0204 */
[----:B------:R-:W-:Y:S01]  /*11d10*/  @!P5 LEA.HI R20, R20, R20, RZ, 0x1 ;  /* 0x000000141414d211 */ /* 0x000fe200078f08ff */
[----:B------:R0:W-:Y:S01]  /*11d20*/  @!P0 ST.E.64 desc[UR6][R6.64], R90 ;  /* 0x0000005a06008985 */ /* 0x0001e2000c101b06 */
[----:B------:R-:W-:Y:S02]  /*11d30*/  @!P6 LEA.HI R21, R21, R21, RZ, 0x1 ;  /* 0x000000151515e211 */ /* 0x000fe400078f08ff */
[----:B--2---:R-:W-:Y:S01]  /*11d40*/  @!P2 LOP3.LUT R11, R0, 0xfffffffe, RZ, 0xc0, !PT ;  /* 0xfffffffe000ba812 */ /* 0x004fe200078ec0ff */
[----:B------:R1:W-:Y:S01]  /*11d50*/  @!P1 ST.E.64 desc[UR6][R8.64], R94 ;  /* 0x0000005e08009985 */ /* 0x0003e2000c101b06 */
[----:B---3--:R-:W-:-:S02]  /*11d60*/  @!P3 LOP3.LUT R13, R2, 0xfffffffe, RZ, 0xc0, !PT ;  /* 0xfffffffe020db812 */ /* 0x008fc400078ec0ff */
[----:B------:R-:W-:Y:S02]  /*11d70*/  @!P4 LOP3.LUT R17, R17, 0xfffffffe, RZ, 0xc0, !PT ;  /* 0xfffffffe1111c812 */ /* 0x000fe400078ec0ff */
[----:B------:R-:W-:Y:S02]  /*11d80*/  ISETP.GE.AND P0, PT, R3, UR4, PT ;  /* 0x0000000403007c0c */ /* 0x000fe4000bf06270 */
[----:B----4-:R-:W-:Y:S02]  /*11d90*/  @!P5 LOP3.LUT R15, R20, 0xfffffffe, RZ, 0xc0, !PT ;  /* 0xfffffffe140fd812 */ /* 0x010fe400078ec0ff */
[----:B------:R-:W-:Y:S01]  /*11da0*/  @!P6 LOP3.LUT R21, R21, 0xfffffffe, RZ, 0xc0, !PT ;  /* 0xfffffffe1515e812 */ /* 0x000fe200078ec0ff */
        /* <DEDUP_REMOVED lines=17> */
.L_x_5313:
        /* <DEDUP_REMOVED lines=16> */
[----:B------:R-:W-:Y:S01]  /*11fc0*/  MOV R5, R0 ;  /* 0x0000000000057202 */ /* 0x000fe20000000f00 */
        /* <DEDUP_REMOVED lines=45> */
.L_x_5278:
        /* <DEDUP_REMOVED lines=18> */
.L_x_5316:
[----:B------:R-:W-:Y:S01]  /*123c0*/  ULDC UR42, c[0x0][0xc50] ;  /* 0x00031400002a7ab9 */ /* 0x000fe20000000800 */
[----:B------:R-:W-:Y:S01]  /*123d0*/  UMOV UR36, UR6 ;  /* 0x0000000600247c82 */ /* 0x000fe20008000000 */
[----:B------:R-:W-:-:S11]  /*123e0*/  UISETP.NE.AND UP0, UPT, UR42, 0x1, UPT ;  /* 0x000000012a00788c */ /* 0x000fd6000bf05270 */
[----:B------:R-:W-:Y:S01]  /*123f0*/  @UP0 ULDC UR4, c[0x0][0xc54] ;  /* 0x0003150000040ab9 */ /* 0x000fe20000000800 */
[----:B------:R-:W-:Y:S01]  /*12400*/  @UP0 ULDC UR7, c[0x0][0xc58] ;  /* 0x0003160000070ab9 */ /* 0x000fe20000000800 */
[----:B------:R-:W-:-:S04]  /*12410*/  UIMAD.WIDE.U32 UR4, UR6, UR4, URZ ;  /* 0x00000004060472a5 */ /* 0x000fc8000f8e003f */
[----:B------:R-:W-:-:S12]  /*12420*/  @UP0 USHF.R.U32.HI UR36, URZ, UR7, UR5 ;  /* 0x000000073f240299 */ /* 0x000fd80008011605 */
.L_x_5317:
        /* <DEDUP_REMOVED lines=14> */
[----:B------:R-:W-:Y:S02]  /*12510*/  UISETP.NE.AND.EX UP0, UPT, UR7, URZ, UPT, UP0 ;  /* 0x0000003f0700728c */ /* 0x000fe4000bf05300 */
[----:B------:R-:W-:-:S02]  /*12520*/  UIADD3 UR10, -UR5, 0x70, URZ ;  /* 0x00000070050a7890 */ /* 0x000fc4000fffe13f */
[----:B------:R-:W-:Y:S01]  /*12530*/  USEL UR7, UR6, 0x1, UP0 ;  /* 0x0000000106077887 */ /* 0x000fe20008000000 */
[----:B------:R-:W-:Y:S01]  /*12540*/  ULDC UR9, c[0x0][0x2f0] ;  /* 0x0000bc0000097ab9 */ /* 0x000fe20000000800 */
[----:B------:R-:W-:Y:S02]  /*12550*/  UMOV UR41, URZ ;  /* 0x0000003f00297c82 */ /* 0x000fe40008000000 */
[----:B------:R-:W-:Y:S02]  /*12560*/  UIMAD UR10, UR7, UR9, UR10 ;  /* 0x00000009070a72a4 */ /* 0x000fe4000f8e020a */
[----:B0-----:R-:W-:-:S03]  /*12570*/  ULEA UR8, UR4, 0x7f, 0x7 ;  /* 0x0000007f04087891 */ /* 0x001fc6000f8e383f */
[----:B------:R-:W-:Y:S02]  /*12580*/  @UP1 ULDC UR4, c[0x0][0x44c] ;  /* 0x0001130000041ab9 */ /* 0x000fe40000000800 */
[----:B------:R-:W-:Y:S02]  /*12590*/  UIMAD.WIDE.U32 UR4, UR8, UR4, URZ ;  /* 0x00000004080472a5 */ /* 0x000fe4000f8e003f */
[----:B------:R-:W-:Y:S01]  /*125a0*/  UMOV UR6, UR8 ;  /* 0x0000000800067c82 */ /* 0x000fe20008000000 */
[----:B------:R-:W-:Y:S02]  /*125b0*/  @UP1 ULDC UR8, c[0x0][0x450] ;  /* 0x0001140000081ab9 */ /* 0x000fe40000000800 */
[----:B------:R-:W-:Y:S02]  /*125c0*/  @UP1 USHF.R.U32.HI UR6, URZ, UR8, UR5 ;  /* 0x000000083f061299 */ /* 0x000fe40008011605 */
[----:B------:R-:W-:Y:S02]  /*125d0*/  UIMAD UR5, UR7, UR9, 0x6f ;  /* 0x0000006f070574a4 */ /* 0x000fe4000f8e0209 */
[----:B------:R-:W-:Y:S01]  /*125e0*/  UIADD3 UR7, UR10, UR6, URZ ;  /* 0x000000060a077290 */ /* 0x000fe2000fffe03f */
[----:B------:R-:W-:-:S02]  /*125f0*/  UMOV UR4, URZ ;  /* 0x0000003f00047c82 */ /* 0x000fc40008000000 */
[----:B------:R-:W-:Y:S01]  /*12600*/  UMOV UR6, URZ ;  /* 0x0000003f00067c82 */ /* 0x000fe20008000000 */
[----:B------:R-:W-:Y:S02]  /*12610*/  UIMAD.WIDE UR4, UR5, -0x6db6db6d, UR4 ;  /* 0x92492493050478a5 */ /* 0x000fe4000f8e0204 */
[----:B------:R-:W-:Y:S02]  /*12620*/  UIMAD.WIDE UR6, UR7, -0x6db6db6d, UR6 ;  /* 0x92492493070678a5 */ /* 0x000fe4000f8e0206 */
[----:B------:R-:W-:Y:S02]  /*12630*/  USHF.R.U32.HI UR8, URZ, 0x1f, UR5 ;  /* 0x0000001f3f087899 */ /* 0x000fe40008011605 */
[----:B------:R-:W-:Y:S02]  /*12640*/  USHF.R.U32.HI UR4, URZ, 0x1f, UR7 ;  /* 0x0000001f3f047899 */ /* 0x000fe40008011607 */
[----:B------:R-:W-:Y:S02]  /*12650*/  ULEA.HI.SX32 UR8, UR5, UR8, 0x1a ;  /* 0x0000000805087291 */ /* 0x000fe4000f8fd23f */
[----:B------:R-:W-:-:S02]  /*12660*/  ULEA.HI.SX32 UR4, UR7, UR4, 0x1a ;  /* 0x0000000407047291 */ /* 0x000fc4000f8fd23f */
[----:B------:R-:W-:Y:S02]  /*12670*/  USHF.R.U32.HI UR10, URZ, 0x10, UR42 ;  /* 0x000000103f0a7899 */ /* 0x000fe4000801162a */
[----:B------:R-:W-:Y:S02]  /*12680*/  UISETP.LT.AND UP0, UPT, UR8, UR4, UPT ;  /* 0x000000040800728c */ /* 0x000fe4000bf01270 */
[----:B------:R-:W-:Y:S02]  /*12690*/  ULOP3.LUT UR42, UR42, 0xffff, URZ, 0xc0, !UPT ;  /* 0x0000ffff2a2a7892 */ /* 0x000fe4000f8ec03f */
[----:B------:R-:W-:Y:S02]  /*126a0*/  USEL UR39, UR8, UR4, UP0 ;  /* 0x0000000408277287 */ /* 0x000fe40008000000 */
[----:B------:R-:W-:Y:S02]  /*126b0*/  UISETP.NE.AND UP0, UPT, UR10, URZ, UPT ;  /* 0x0000003f0a00728c */ /* 0x000fe4000bf05270 */
[----:B------:R-:W-:-:S06]  /*126c0*/  UISETP.GE.AND UP1, UPT, UR39, 0x1, UPT ;  /* 0x000000012700788c */ /* 0x000fcc000bf26270 */
[----:B------:R-:W-:-:S03]  /*126d0*/  PLOP3.LUT P0, PT, PT, PT, UP1, 0x80, 0x0 ;  /* 0x000000000000781c */ /* 0x000fc60003f0f018 */
[----:B------:R-:W-:-:S10]  /*126e0*/  @!UP0 ULDC UR10, c[0x0][0x9f0] ;  /* 0x00027c00000a8ab9 */ /* 0x000fd40000000800 */
[----:B------:R-:W-:Y:S05]  /*126f0*/  @!P0 BRA `(.L_x_5319) ;  /* 0x0000000000848947 */ /* 0x000fea0003800000 */
[----:B------:R-:W-:Y:S01]  /*12700*/  IMAD.U32 R3, RZ, RZ, UR10 ;  /* 0x0000000aff037e24 */ /* 0x000fe2000f8e00ff */
[----:B------:R-:W-:Y:S01]  /*12710*/  UIADD3 UR6, UR10, -0x1, UR39 ;  /* 0xffffffff0a067890 */ /* 0x000fe2000fffe027 */
[----:B------:R-:W-:-:S03]  /*12720*/  UMOV UR4, URZ ;  /* 0x0000003f00047c82 */ /* 0x000fc60008000000 */
[-C--:B------:R-:W-:Y:S02]  /*12730*/  IABS R0, R3.reuse ;  /* 0x0000000300007213 */ /* 0x080fe40000000000 */
[----:B------:R-:W-:Y:S01]  /*12740*/  IABS R4, R3 ;  /* 0x0000000300047213 */ /* 0x000fe20000000000 */
[----:B------:R-:W-:Y:S01]  /*12750*/  IMAD.U32 R3, RZ, RZ, UR6 ;  /* 0x00000006ff037e24 */ /* 0x000fe2000f8e00ff */
[----:B------:R-:W-:Y:S01]  /*12760*/  R2UR UR11, R0 ;  /* 0x00000000000b72ca */ /* 0x000fe200000e0000 */
[----:B------:R-:W-:Y:S01]  /*12770*/  ULOP3.LUT UR6, UR6, UR10, URZ, 0x3c, !UPT ;  /* 0x0000000a06067292 */ /* 0x000fe2000f8e3c3f */
[----:B------:R-:W-:-:S11]  /*12780*/  IADD3 R4, RZ, -R4, RZ ;  /* 0x80000004ff047210 */ /* 0x000fd60007ffe0ff */
[----:B------:R-:W0:Y:S08]  /*12790*/  I2F.RP R0, UR11 ;  /* 0x0000000b00007d06 */ /* 0x000e300008209400 */
[----:B0-----:R-:W0:Y:S02]  /*127a0*/  MUFU.RCP R0, R0 ;  /* 0x0000000000007308 */ /* 0x001e240000001000 */
[----:B0-----:R-:W-:Y:S01]  /*127b0*/  VIADD R2, R0, 0xffffffe ;  /* 0x0ffffffe00027836 */ /* 0x001fe20000000000 */
[----:B------:R-:W-:Y:S01]  /*127c0*/  IABS R0, R3 ;  /* 0x0000000300007213 */ /* 0x000fe20000000000 */
[----:B------:R-:W-:-:S03]  /*127d0*/  IMAD.MOV.U32 R3, RZ, RZ, R4 ;  /* 0x000000ffff037224 */ /* 0x000fc600078e0004 */
[----:B------:R-:W-:Y:S01]  /*127e0*/  R2UR UR8, R0 ;  /* 0x00000000000872ca */ /* 0x000fe200000e0000 */
[----:B------:R-:W0:Y:S01]  /*127f0*/  F2I.FTZ.U32.TRUNC.NTZ R2, R2 ;  /* 0x0000000200027305 */ /* 0x000e22000021f000 */
        /* <DEDUP_REMOVED lines=17> */
.L_x_5319:
[----:B------:R-:W-:Y:S01]  /*12910*/  UIMAD UR40, UR42, UR41, URZ ;  /* 0x000000292a2872a4 */ /* 0x000fe2000f8e023f */
[----:B------:R-:W-:-:S05]  /*12920*/  IMAD.U32 R0, RZ, RZ, UR39 ;  /* 0x00000027ff007e24 */ /* 0x000fca000f8e00ff */
[----:B------:R-:W-:-:S05]  /*12930*/  IMAD.U32 R3, RZ, RZ, UR40 ;  /* 0x00000028ff037e24 */ /* 0x000fca000f8e00ff */
[----:B------:R-:W-:Y:S01]  /*12940*/  VIADDMNMX R17, R3, UR41, R0, PT ;  /* 0x0000002903117c46 */ /* 0x000fe2000b800100 */
[----:B------:R-:W-:Y:S01]  /*12950*/  IMAD.MOV.U32 R0, RZ, RZ, RZ ;  /* 0x000000ffff007224 */ /* 0x000fe200078e00ff */
[----:B------:R-:W-:Y:S02]  /*12960*/  MOV R3, 0x1 ;  /* 0x0000000100037802 */ /* 0x000fe40000000f00 */
        /* <DEDUP_REMOVED lines=26> */
.L_x_5320:
        /* <DEDUP_REMOVED lines=20> */
.L_x_5322:
        /* <DEDUP_REMOVED lines=15> */
.L_x_5321:
        /* <DEDUP_REMOVED lines=21> */
.L_x_5407:
        /* <DEDUP_REMOVED lines=8> */
.L_x_5410:
[----:B------:R-:W-:Y:S05]  /*12f10*/  @!P6 BRA `(.L_x_5324) ;  /* 0x000000040008e947 */ /* 0x000fea0003800000 */
[----:B------:R-:W-:Y:S01]  /*12f20*/  IMAD.MOV.U32 R16, RZ, RZ, R18 ;  /* 0x000000ffff107224 */ /* 0x000fe200078e0012 */
[----:B------:R-:W-:Y:S06]  /*12f30*/  @!P1 BRA `(.L_x_5326) ;  /* 0x00000000004c9947 */ /* 0x000fec0003800000 */
[----:B------:R-:W1:Y:S01]  /*12f40*/  LDC R6, c[0x0][0x43c] ;  /* 0x00010f00ff067b82 */ /* 0x000e620000000800 */
[----:B0-----:R-:W-:Y:S01]  /*12f50*/  MOV R0, R17 ;  /* 0x0000001100007202 */ /* 0x001fe20000000f00 */
        /* <DEDUP_REMOVED lines=17> */
.L_x_5326:
[----:B0-----:R-:W-:Y:S01]  /*13070*/  IMAD.MOV.U32 R0, RZ, RZ, 0x1 ;  /* 0x00000001ff007424 */ /* 0x001fe200078e00ff */
[----:B------:R-:W1:Y:S04]  /*13080*/  S2R R8, SR_TID.X ;  /* 0x0000000000087919 */ /* 0x000e680000002100 */
[----:B------:R-:W-:-:S04]  /*13090*/  SHF.L.U32 R0, R0, 0x1f, RZ ;  /* 0x0000001f00007819 */ /* 0x000fc800000006ff */
[----:B------:R-:W0:Y:S01]  /*130a0*/  SYNCS.PHASECHK.TRANS64.TRYWAIT P0, [UR38+0x36840], R0 ;  /* 0x03684000ff0075a7 */ /* 0x000e220008000166 */
[----:B-1----:R-:W-:-:S04]  /*130b0*/  LOP3.LUT R2, R8, 0x7f, RZ, 0xc0, !PT ;  /* 0x0000007f08027812 */ /* 0x002fc800078ec0ff */
[----:B------:R-:W-:Y:S01]  /*130c0*/  ISETP.NE.AND P1, PT, R2, RZ, PT ;  /* 0x000000ff0200720c */ /* 0x000fe20003f25270 */
[----:B0-----:R-:W-:-:S12]  /*130d0*/  @!P0 BRA `(.L_x_5327) ;  /* 0x00000038003c8947 */ /* 0x001fd80003800000 */
.L_x_5411:
[----:B------:R-:W-:Y:S05]  /*130e0*/  @P1 BRA `(.L_x_5328) ;  /* 0x0000000000181947 */ /* 0x000fea0003800000 */
[----:B------:R-:W1:Y:S01]  /*130f0*/  S2R R2, SR_TID.X ;  /* 0x0000000000027919 */ /* 0x000e620000002100 */
[----:B0-----:R-:W-:-:S04]  /*13100*/  MOV R0, 0xa800 ;  /* 0x0000a80000007802 */ /* 0x001fc80000000f00 */
[----:B------:R2:W-:Y:S01]  /*13110*/  SYNCS.ARRIVE.TRANS64 RZ, [UR38+0x36830], R0 ;  /* 0x03683000ffff79a7 */ /* 0x0005e20008000026 */
[----:B-1----:R-:W-:-:S13]  /*13120*/  LOP3.LUT P0, RZ, R2, 0x1f, RZ, 0xc0, !PT ;  /* 0x0000001f02ff7812 */ /* 0x002fda000780c0ff */
[----:B--2---:R-:W-:Y:S05]  /*13130*/  @!P0 BRA `(.L_x_5328) ;  /* 0x0000000000048947 */ /* 0x004fea0003800000 */
[----:B------:R-:W-:Y:S01]  /*13140*/  BPT.TRAP 0x1 ;  /* 0x000000040000795c */ /* 0x000fe20000300000 */
.L_x_5328:
        /* <DEDUP_REMOVED lines=31> */
.L_x_5324:
        /* <DEDUP_REMOVED lines=22> */
.L_x_5329:
        /* <DEDUP_REMOVED lines=26> */
[----:B-1----:R-:W-:-:S04]  /*13640*/  @P0 IMAD.HI.U32 R10, R0, R9, RZ ;  /* 0x00000009000a0227 */ /* 0x002fc800078e00ff */
[----:B------:R-:W-:Y:S01]  /*13650*/  IMAD.SHL.U32 R9, R12, 0x8, RZ ;  /* 0x000000080c097824 */ /* 0x000fe200078e00ff */
[----:B0-----:R-:W-:-:S04]  /*13660*/  @P0 SHF.R.U32.HI R4, RZ, R7, R10 ;  /* 0x00000007ff040219 */ /* 0x001fc8000001160a */
[--C-:B------:R-:W-:Y:S01]  /*13670*/  SHF.R.S32.HI R5, RZ, 0x1f, R4.reuse ;  /* 0x0000001fff057819 */ /* 0x100fe20000011404 */
[----:B------:R-:W-:Y:S02]  /*13680*/  IMAD.MOV R7, RZ, RZ, -R4 ;  /* 0x000000ffff077224 */ /* 0x000fe400078e0a04 */
[----:B------:R-:W-:-:S04]  /*13690*/  IMAD.WIDE.U32 R2, R4, UR4, R2 ;  /* 0x0000000404027c25 */ /* 0x000fc8000f8e0002 */
[----:B------:R-:W-:Y:S02]  /*136a0*/  IMAD R5, R5, UR4, RZ ;  /* 0x0000000405057c24 */ /* 0x000fe4000f8e02ff */
[----:B------:R-:W-:Y:S02]  /*136b0*/  IMAD R0, R6, R7, R0 ;  /* 0x0000000706007224 */ /* 0x000fe400078e0200 */
[----:B------:R-:W-:Y:S01]  /*136c0*/  IMAD R5, R4, UR5, R5 ;  /* 0x0000000504057c24 */ /* 0x000fe2000f8e0205 */
[----:B------:R-:W-:Y:S02]  /*136d0*/  ULDC.64 UR4, c[0x0][0x2c8] ;  /* 0x0000b20000047ab9 */ /* 0x000fe40000000a00 */
[----:B------:R-:W-:Y:S02]  /*136e0*/  SHF.R.S32.HI R4, RZ, 0x1f, R0 ;  /* 0x0000001fff047819 */ /* 0x000fe40000011400 */
[----:B------:R-:W-:-:S03]  /*136f0*/  IADD3 R3, R3, R5, RZ ;  /* 0x0000000503037210 */ /* 0x000fc60007ffe0ff */
        /* <DEDUP_REMOVED lines=23> */
[----:B------:R-:W-:Y:S01]  /*13870*/  IMAD R8, R11, 0x80, R8 ;  /* 0x000000800b087824 */ /* 0x000fe200078e0208 */
[----:B------:R-:W-:Y:S01]  /*13880*/  ULDC.64 UR6, c[0x0][0x208] ;  /* 0x0000820000067ab9 */ /* 0x000fe20000000a00 */
[----:B------:R-:W1:Y:S01]  /*13890*/  SHFL.IDX PT, R14, R0, RZ, 0x181f ;  /* 0x00181fff000e7589 */ /* 0x000e6200000e0000 */
[----:B------:R-:W-:Y:S02]  /*138a0*/  IMAD R6, R6, UR4, RZ ;  /* 0x0000000406067c24 */ /* 0x000fe4000f8e02ff */
[C---:B------:R-:W-:Y:S01]  /*138b0*/  VIADD R5, R8.reuse, 0x10 ;  /* 0x0000001008057836 */ /* 0x040fe20000000000 */
[----:B------:R-:W2:Y:S02]  /*138c0*/  SHFL.IDX PT, R4, R7, 0x1, 0x181f ;  /* 0x00381f0007047f89 */ /* 0x000ea400000e0000 */
[----:B------:R-:W-:-:S13]  /*138d0*/  ISETP.GE.AND P3, PT, R8, R6, PT ;  /* 0x000000060800720c */ /* 0x000fda0003f66270 */
[----:B------:R-:W-:Y:S02]  /*138e0*/  @!P3 LEA R21, R9, UR38, 0x1 ;  /* 0x000000260915bc11 */ /* 0x000fe4000f8e08ff */
[----:B0-----:R-:W-:Y:S01]  /*138f0*/  MOV R3, R2 ;  /* 0x0000000200037202 */ /* 0x001fe20000000f00 */
[----:B-1----:R-:W-:Y:S02]  /*13900*/  IMAD.MOV.U32 R2, RZ, RZ, R14 ;  /* 0x000000ffff027224 */ /* 0x002fe400078e000e */
[----:B------:R-:W0:Y:S02]  /*13910*/  SHFL.IDX PT, R14, R0, 0x1, 0x181f ;  /* 0x00381f00000e7f89 */ /* 0x000e2400000e0000 */
[----:B------:R-:W-:-:S05]  /*13920*/  @!P3 IMAD.WIDE.U32 R2, R10, 0x2, R2 ;  /* 0x000000020a02b825 */ /* 0x000fca00078e0002 */
[----:B------:R-:W-:Y:S04]  /*13930*/  @!P3 LDGSTS.E.BYPASS.LTC128B.128 [R21+0x15400], desc[UR6][R2.64], !P2 ;  /* 0x154000000215bfae */ /* 0x000fe8000d101d46 */
[----:B------:R-:W-:Y:S04]  /*13940*/  @!P3 LDGSTS.E.BYPASS.LTC128B.128 [R21+0x19400], desc[UR6][R2.64+0x80], !P0 ;  /* 0x194000800215bfae */ /* 0x000fe8000c101d46 */
[----:B------:R1:W-:Y:S01]  /*13950*/  @!P3 LDGSTS.E.BYPASS.LTC128B.128 [R21+0x1d400], desc[UR6][R2.64+0x100], !P1 ;  /* 0x1d4001000215bfae */ /* 0x0003e2000c901d46 */
[----:B------:R-:W-:Y:S01]  /*13960*/  ISETP.GE.AND P3, PT, R5, R6, PT ;  /* 0x000000060500720c */ /* 0x000fe20003f66270 */
[----:B--2---:R-:W-:-:S02]  /*13970*/  IMAD.MOV.U32 R5, RZ, RZ, R4 ;  /* 0x000000ffff057224 */ /* 0x004fc400078e0004 */
[----:B0-----:R-:W-:Y:S02]  /*13980*/  IMAD.MOV.U32 R4, RZ, RZ, R14 ;  /* 0x000000ffff047224 */ /* 0x001fe400078e000e */
[----:B------:R-:W-:Y:S01]  /*13990*/  SHFL.IDX PT, R14, R0, 0x2, 0x181f ;  /* 0x00581f00000e7f89 */ /* 0x000fe200000e0000 */
[----:B-1----:R-:W-:-:S07]  /*139a0*/  IADD3 R3, R8, 0x20, RZ ;  /* 0x0000002008037810 */ /* 0x002fce0007ffe0ff */
[----:B------:R-:W-:Y:S01]  /*139b0*/  @!P3 IMAD.WIDE.U32 R4, R10, 0x2, R4 ;  /* 0x000000020a04b825 */ /* 0x000fe200078e0004 */
[----:B------:R-:W0:Y:S01]  /*139c0*/  SHFL.IDX PT, R2, R7, 0x2, 0x181f ;  /* 0x00581f0007027f89 */ /* 0x000e2200000e0000 */
[----:B------:R-:W-:-:S05]  /*139d0*/  @!P3 LEA R20, R9, UR38, 0x1 ;  /* 0x000000260914bc11 */ /* 0x000fca000f8e08ff */
[----:B------:R-:W-:Y:S04]  /*139e0*/  @!P3 LDGSTS.E.BYPASS.LTC128B.128 [R20+0x15c00], desc[UR6][R4.64], !P2 ;  /* 0x15c000000414bfae */ /* 0x000fe8000d101d46 */
[----:B------:R-:W-:Y:S04]  /*139f0*/  @!P3 LDGSTS.E.BYPASS.LTC128B.128 [R20+0x19c00], desc[UR6][R4.64+0x80], !P0 ;  /* 0x19c000800414bfae */ /* 0x000fe8000c101d46 */
[----:B------:R1:W-:Y:S01]  /*13a00*/  @!P3 LDGSTS.E.BYPASS.LTC128B.128 [R20+0x1dc00], desc[UR6][R4.64+0x100], !P1 ;  /* 0x1dc001000414bfae */ /* 0x0003e2000c901d46 */
[----:B------:R-:W-:Y:S01]  /*13a10*/  ISETP.GE.AND P3, PT, R3, R6, PT ;  /* 0x000000060300720c */ /* 0x000fe20003f66270 */
[----:B0-----:R-:W-:-:S02]  /*13a20*/  IMAD.MOV.U32 R3, RZ, RZ, R2 ;  /* 0x000000ffff037224 */ /* 0x001fc400078e0002 */
[----:B------:R-:W-:Y:S01]  /*13a30*/  IMAD.MOV.U32 R2, RZ, RZ, R14 ;  /* 0x000000ffff027224 */ /* 0x000fe200078e000e */
[----:B-1----:R-:W0:Y:S09]  /*13a40*/  SHFL.IDX PT, R4, R7, 0x3, 0x181f ;  /* 0x00781f0007047f89 */ /* 0x002e3200000e0000 */
        /* <DEDUP_REMOVED lines=8> */
[----:B0-----:R-:W-:Y:S01]  /*13ad0*/  IMAD.MOV.U32 R5, RZ, RZ, R4 ;  /* 0x000000ffff057224 */ /* 0x001fe200078e0004 */
[----:B-1----:R-:W-:Y:S01]  /*13ae0*/  MOV R4, R14 ;  /* 0x0000000e00047202 */ /* 0x002fe20000000f00 */
[----:B--2---:R-:W0:Y:S01]  /*13af0*/  SHFL.IDX PT, R2, R7, 0x4, 0x181f ;  /* 0x00981f0007027f89 */ /* 0x004e2200000e0000 */
[----:B------:R-:W-:-:S09]  /*13b00*/  VIADD R3, R8, 0x40 ;  /* 0x0000004008037836 */ /* 0x000fd20000000000 */
        /* <DEDUP_REMOVED lines=20> */
[----:B--2---:R-:W0:Y:S01]  /*13c50*/  SHFL.IDX PT, R2, R7, 0x6, 0x181f ;  /* 0x00d81f0007027f89 */ /* 0x004e2200000e0000 */
        /* <DEDUP_REMOVED lines=17> */
.L_x_5428:
[----:B0-----:R-:W-:Y:S01]  /*13d70*/  IADD3 R3, R8, 0x70, RZ ;  /* 0x0000007008037810 */ /* 0x001fe20007ffe0ff */
[----:B------:R-:W-:Y:S01]  /*13d80*/  BSSY B0, `(.L_x_5331) ;  /* 0x000000e000007945 */ /* 0x000fe20003800000 */
[----:B--2---:R-:W-:Y:S02]  /*13d90*/  IMAD.MOV.U32 R2, RZ, RZ, R14 ;  /* 0x000000ffff027224 */ /* 0x004fe400078e000e */
[----:B------:R-:W-:Y:S01]  /*13da0*/  ISETP.GE.AND P3, PT, R3, R6, PT ;  /* 0x000000060300720c */ /* 0x000fe20003f66270 */
[----:B-1----:R-:W-:-:S12]  /*13db0*/  IMAD.MOV.U32 R3, RZ, RZ, R4 ;  /* 0x000000ffff037224 */ /* 0x002fd800078e0004 */
        /* <DEDUP_REMOVED lines=10> */
.L_x_5332:
[----:B------:R-:W-:Y:S05]  /*13e60*/  BSYNC B0 ;  /* 0x0000000000007941 */ /* 0x000fea0003800000 */
.L_x_5331:
        /* <DEDUP_REMOVED lines=12> */
.L_x_5429:
[----:B0-----:R-:W-:Y:S01]  /*13f30*/  MOV R9, 0x1 ;  /* 0x0000000100097802 */ /* 0x001fe20000000f00 */
[----:B------:R-:W-:Y:S01]  /*13f40*/  IMAD.MOV.U32 R8, RZ, RZ, RZ ;  /* 0x000000ffff087224 */ /* 0x000fe200078e00ff */
        /* <DEDUP_REMOVED lines=26> */
.L_x_5370:
[----:B------:R-:W2:Y:S01]  /*140f0*/  LDL R2, [R1] ;  /* 0x0000000001027983 */ /* 0x000ea20000100800 */
[----:B------:R-:W-:Y:S01]  /*14100*/  VIADD R7, R7, 0xfffffffe ;  /* 0xfffffffe07077836 */ /* 0x000fe20000000000 */
[----:B------:R-:W-:Y:S04]  /*14110*/  BSSY B1, `(.L_x_5336) ;  /* 0x0000097000017945 */ /* 0x000fe80003800000 */
[----:B------:R-:W-:Y:S02]  /*14120*/  ISETP.NE.AND P1, PT, R7, RZ, PT ;  /* 0x000000ff0700720c */ /* 0x000fe40003f25270 */
[----:B--2---:R-:W-:-:S13]  /*14130*/  ISETP.NE.AND P0, PT, R2, RZ, PT ;  /* 0x000000ff0200720c */ /* 0x004fda0003f05270 */
[----:B0-----:R-:W-:Y:S05]  /*14140*/  @!P0 BRA `(.L_x_5337) ;  /* 0x00000008004c8947 */ /* 0x001fea0003800000 */
        /* <DEDUP_REMOVED lines=23> */
.L_x_5338:
[----:B------:R-:W1:Y:S01]  /*142c0*/  S2R R2, SR_TID.X ;  /* 0x0000000000027919 */ /* 0x000e620000002100 */
[----:B------:R-:W-:Y:S01]  /*142d0*/  BSSY B2, `(.L_x_5339) ;  /* 0x0000006000027945 */ /* 0x000fe20003800000 */
[----:B-1----:R-:W-:Y:S02]  /*142e0*/  LOP3.LUT R3, R2, 0x7f, RZ, 0xc0, !PT ;  /* 0x0000007f02037812 */ /* 0x002fe400078ec0ff */
[----:B------:R-:W-:Y:S02]  /*142f0*/  SHF.L.U32 R2, R6, 0x1f, RZ ;  /* 0x0000001f06027819 */ /* 0x000fe400000006ff */
[----:B------:R-:W-:Y:S02]  /*14300*/  ISETP.NE.AND P2, PT, R3, RZ, PT ;  /* 0x000000ff0300720c */ /* 0x000fe40003f45270 */
[----:B------:R-:W1:Y:S02]  /*14310*/  SYNCS.PHASECHK.TRANS64.TRYWAIT P0, [UR38+0x36848], R2 ;  /* 0x03684802ff0075a7 */ /* 0x000e640008000166 */
[----:B-1----:R-:W-:Y:S09]  /*14320*/  @!P0 BRA `(.L_x_5340) ;  /* 0x0000003000988947 */ /* 0x002ff20003800000 */
.L_x_5430:
[----:B------:R-:W-:Y:S05]  /*14330*/  BSYNC B2 ;  /* 0x0000000000027941 */ /* 0x000fea0003800000 */
.L_x_5339:
[----:B------:R-:W-:Y:S04]  /*14340*/  BSSY B2, `(.L_x_5341) ;  /* 0x0000007000027945 */ /* 0x000fe80003800000 */
[----:B------:R-:W-:Y:S05]  /*14350*/  @P2 BRA `(.L_x_5342) ;  /* 0x0000000000142947 */ /* 0x000fea0003800000 */
[----:B------:R-:W-:Y:S01]  /*14360*/  ISETP.NE.AND P0, PT, R10, RZ, PT ;  /* 0x000000ff0a00720c */ /* 0x000fe20003f05270 */
[----:B-1----:R-:W-:-:S04]  /*14370*/  IMAD.MOV.U32 R3, RZ, RZ, 0xa800 ;  /* 0x0000a800ff037424 */ /* 0x002fc800078e00ff */
[----:B------:R2:W-:Y:S08]  /*14380*/  SYNCS.ARRIVE.TRANS64 RZ, [UR38+0x36838], R3 ;  /* 0x03683803ffff79a7 */ /* 0x0005f00008000026 */
[----:B--2---:R-:W-:Y:S05]  /*14390*/  @!P0 BRA `(.L_x_5342) ;  /* 0x0000000000048947 */ /* 0x004fea0003800000 */
[----:B------:R-:W-:Y:S01]  /*143a0*/  BPT.TRAP 0x1 ;  /* 0x000000040000795c */ /* 0x000fe20000300000 */
.L_x_5342:
[----:B------:R-:W-:Y:S05]  /*143b0*/  BSYNC B2 ;  /* 0x0000000000027941 */ /* 0x000fea0003800000 */
.L_x_5341:
[----:B0-----:R-:W-:Y:S01]  /*143c0*/  MOV R5, RZ ;  /* 0x000000ff00057202 */ /* 0x001fe20000000f00 */
        /* <DEDUP_REMOVED lines=10> */
.L_x_5343:
        /* <DEDUP_REMOVED lines=13> */
.L_x_5344:
        /* <DEDUP_REMOVED lines=15> */
.L_x_5345:
        /* <DEDUP_REMOVED lines=12> */
.L_x_5431:
[----:B------:R-:W-:Y:S05]  /*146f0*/  BSYNC B2 ;  /* 0x0000000000027941 */ /* 0x000fea0003800000 */
.L_x_5346:
        /* <DEDUP_REMOVED lines=9> */
.L_x_5349:
[----:B------:R-:W-:Y:S05]  /*14790*/  BSYNC B2 ;  /* 0x0000000000027941 */ /* 0x000fea0003800000 */
.L_x_5348:
        /* <DEDUP_REMOVED lines=10> */
.L_x_5350:
        /* <DEDUP_REMOVED lines=13> */
.L_x_5351:
        /* <DEDUP_REMOVED lines=13> */
.L_x_5352:
        /* <DEDUP_REMOVED lines=10> */
.L_x_5337:
[----:B------:R-:W-:Y:S05]  /*14a80*/  BSYNC B1 ;  /* 0x0000000000017941 */ /* 0x000fea0003800000 */
.L_x_5336:
        /* <DEDUP_REMOVED lines=9> */
[----:B------:R-:W1:Y:S01]  /*14b20*/  LDC R4, c[0x0][0x43c] ;  /* 0x00010f00ff047b82 */ /* 0x000e620000000800 */
[----:B------:R-:W-:Y:S01]  /*14b30*/  ULDC.64 UR4, c[0x0][0x428] ;  /* 0x00010a0000047ab9 */ /* 0x000fe20000000a00 */
[----:B------:R-:W-:Y:S01]  /*14b40*/  ULDC.64 UR6, c[0x0][0x208] ;  /* 0x0000820000067ab9 */ /* 0x000fe20000000a00 */
[----:B-1----:R-:W-:-:S13]  /*14b50*/  ISETP.NE.AND P0, PT, R4, 0x1, PT ;  /* 0x000000010400780c */ /* 0x002fda0003f05270 */
[----:B------:R-:W1:Y:S02]  /*14b60*/  @P0 LDC.64 R2, c[0x0][0x440] ;  /* 0x00011000ff020b82 */ /* 0x000e640000000a00 */
[----:B-1----:R-:W-:-:S04]  /*14b70*/  @P0 IMAD.HI.U32 R5, R11, R2, RZ ;  /* 0x000000020b050227 */ /* 0x002fc800078e00ff */
        /* <DEDUP_REMOVED lines=13> */
.L_x_5355:
[----:B------:R-:W2:Y:S01]  /*14c50*/  S2R R2, SR_TID.X ;  /* 0x0000000000027919 */ /* 0x000ea20000002100 */
[----:B------:R-:W-:Y:S01]  /*14c60*/  BSSY B2, `(.L_x_5356) ;  /* 0x0000006000027945 */ /* 0x000fe20003800000 */
[----:B--2---:R-:W-:Y:S02]  /*14c70*/  LOP3.LUT R3, R2, 0x7f, RZ, 0xc0, !PT ;  /* 0x0000007f02037812 */ /* 0x004fe400078ec0ff */
[----:B------:R-:W-:Y:S02]  /*14c80*/  SHF.L.U32 R2, R9, 0x1f, RZ ;  /* 0x0000001f09027819 */ /* 0x000fe400000006ff */
[----:B------:R-:W-:Y:S02]  /*14c90*/  ISETP.NE.AND P2, PT, R3, RZ, PT ;  /* 0x000000ff0300720c */ /* 0x000fe40003f45270 */
[----:B------:R-:W2:Y:S02]  /*14ca0*/  SYNCS.PHASECHK.TRANS64.TRYWAIT P0, [UR38+0x36840], R2 ;  /* 0x03684002ff0075a7 */ /* 0x000ea40008000166 */
[----:B--2---:R-:W-:Y:S09]  /*14cb0*/  @!P0 BRA `(.L_x_5357) ;  /* 0x0000002800648947 */ /* 0x004ff20003800000 */
.L_x_5432:
[----:B------:R-:W-:Y:S05]  /*14cc0*/  BSYNC B2 ;  /* 0x0000000000027941 */ /* 0x000fea0003800000 */
.L_x_5356:
[----:B------:R-:W-:Y:S04]  /*14cd0*/  BSSY B2, `(.L_x_5358) ;  /* 0x0000007000027945 */ /* 0x000fe80003800000 */
[----:B------:R-:W-:Y:S05]  /*14ce0*/  @P2 BRA `(.L_x_5359) ;  /* 0x0000000000142947 */ /* 0x000fea0003800000 */
[----:B------:R-:W-:Y:S01]  /*14cf0*/  ISETP.NE.AND P0, PT, R10, RZ, PT ;  /* 0x000000ff0a00720c */ /* 0x000fe20003f05270 */
[----:B--2---:R-:W-:-:S04]  /*14d00*/  IMAD.MOV.U32 R2, RZ, RZ, 0xa800 ;  /* 0x0000a800ff027424 */ /* 0x004fc800078e00ff */
[----:B------:R3:W-:Y:S08]  /*14d10*/  SYNCS.ARRIVE.TRANS64 RZ, [UR38+0x36830], R2 ;  /* 0x03683002ffff79a7 */ /* 0x0007f00008000026 */
[----:B---3--:R-:W-:Y:S05]  /*14d20*/  @!P0 BRA `(.L_x_5359) ;  /* 0x0000000000048947 */ /* 0x008fea0003800000 */
[----:B------:R-:W-:Y:S01]  /*14d30*/  BPT.TRAP 0x1 ;  /* 0x000000040000795c */ /* 0x000fe20000300000 */
.L_x_5359:
[----:B------:R-:W-:Y:S05]  /*14d40*/  BSYNC B2 ;  /* 0x0000000000027941 */ /* 0x000fea0003800000 */
.L_x_5358:
[----:B0-----:R-:W-:Y:S01]  /*14d50*/  IMAD.MOV.U32 R14, RZ, RZ, RZ ;  /* 0x000000ffff0e7224 */ /* 0x001fe200078e00ff */
[----:B------:R-:W-:Y:S01]  /*14d60*/  ULDC.64 UR4, c[0x0][0x198] ;  /* 0x0000660000047ab9 */ /* 0x000fe20000000a00 */
[----:B------:R-:W-:Y:S01]  /*14d70*/  PLOP3.LUT P0, PT, PT, PT, PT, 0x80, 0x0 ;  /* 0x000000000000781c */ /* 0x000fe20003f0f070 */
[----:B------:R-:W-:Y:S01]  /*14d80*/  UIADD3 UR4, UP0, UR4, 0x370, URZ ;  /* 0x0000037004047890 */ /* 0x000fe2000ff1e03f */
[----:B--2---:R-:W-:Y:S01]  /*14d90*/  IMAD R2, R11, 0x70, RZ ;  /* 0x000000700b027824 */ /* 0x004fe200078e02ff */
[----:B------:R-:W-:Y:S01]  /*14da0*/  R2UR UR10, R14 ;  /* 0x000000000e0a72ca */ /* 0x000fe200000e0000 */
[----:B------:R-:W-:Y:S02]  /*14db0*/  UIADD3 UR8, UR38, 0x21400, URZ ;  /* 0x0002140026087890 */ /* 0x000fe4000fffe03f */
[----:B------:R-:W-:Y:S02]  /*14dc0*/  UIADD3 UR9, UR38, 0x36830, URZ ;  /* 0x0003683026097890 */ /* 0x000fe4000fffe03f */
[----:B------:R-:W-:Y:S01]  /*14dd0*/  UIADD3.X UR5, URZ, UR5, URZ, UP0, !UPT ;  /* 0x000000053f057290 */ /* 0x000fe200087fe43f */
[----:B------:R-:W-:Y:S01]  /*14de0*/  UMOV UR6, 0x0 ;  /* 0x0000000000067882 */ /* 0x000fe20000000000 */
[----:B------:R-:W-:-:S10]  /*14df0*/  UMOV UR7, 0x14f00000 ;  /* 0x14f0000000077882 */ /* 0x000fd40000000000 */
.L_x_5360:
        /* <DEDUP_REMOVED lines=8> */
[----:B-1----:R-:W-:Y:S01]  /*14e80*/  IMAD.MOV.U32 R5, RZ, RZ, 0x40 ;  /* 0x00000040ff057424 */ /* 0x002fe200078e00ff */
[----:B------:R-:W-:Y:S01]  /*14e90*/  PLOP3.LUT P0, PT, PT, PT, PT, 0x80, 0x0 ;  /* 0x000000000000781c */ /* 0x000fe20003f0f070 */
[----:B------:R-:W-:Y:S01]  /*14ea0*/  UIADD3 UR8, UR38, 0x24c00, URZ ;  /* 0x00024c0026087890 */ /* 0x000fe2000fffe03f */
[----:B------:R-:W-:Y:S02]  /*14eb0*/  UMOV UR6, 0x0 ;  /* 0x0000000000067882 */ /* 0x000fe40000000000 */
[----:B------:R-:W-:Y:S01]  /*14ec0*/  R2UR UR10, R5 ;  /* 0x00000000050a72ca */ /* 0x000fe200000e0000 */
[----:B------:R-:W-:-:S14]  /*14ed0*/  UMOV UR7, 0x14f00000 ;  /* 0x14f0000000077882 */ /* 0x000fdc0000000000 */
.L_x_5361:
        /* <DEDUP_REMOVED lines=14> */
.L_x_5362:
        /* <DEDUP_REMOVED lines=12> */
.L_x_5433:
[----:B------:R-:W-:Y:S05]  /*15080*/  BSYNC B2 ;  /* 0x0000000000027941 */ /* 0x000fea0003800000 */
.L_x_5363:
        /* <DEDUP_REMOVED lines=9> */
.L_x_5366:
[----:B------:R-:W-:Y:S05]  /*15120*/  BSYNC B2 ;  /* 0x0000000000027941 */ /* 0x000fea0003800000 */
.L_x_5365:
        /* <DEDUP_REMOVED lines=10> */
.L_x_5367:
        /* <DEDUP_REMOVED lines=13> */
.L_x_5368:
        /* <DEDUP_REMOVED lines=13> */
.L_x_5369:
        /* <DEDUP_REMOVED lines=10> */
.L_x_5354:
[----:B------:R-:W-:Y:S05]  /*15410*/  BSYNC B1 ;  /* 0x0000000000017941 */ /* 0x000fea0003800000 */
.L_x_5353:
[----:B------:R-:W-:Y:S02]  /*15420*/  VIADD R0, R0, 0xfffffffe ;  /* 0xfffffffe00007836 */ /* 0x000fe40000000000 */
[----:B------:R-:W-:Y:S01]  /*15430*/  IMAD.MOV.U32 R6, RZ, RZ, R9 ;  /* 0x000000ffff067224 */ /* 0x000fe200078e0009 */
[----:B------:R-:W-:Y:S06]  /*15440*/  @P1 BRA `(.L_x_5370) ;  /* 0xffffffec00281947 */ /* 0x000fec000383ffff */
[----:B------:R-:W-:Y:S05]  /*15450*/  BSYNC B0 ;  /* 0x0000000000007941 */ /* 0x000fea0003800000 */
.L_x_5335:
        /* <DEDUP_REMOVED lines=10> */
[----:B------:R-:W1:Y:S01]  /*15500*/  LDC R7, c[0x0][0x43c] ;  /* 0x00010f00ff077b82 */ /* 0x000e620000000800 */
[----:B------:R-:W-:Y:S01]  /*15510*/  IMAD.MOV.U32 R6, RZ, RZ, R0 ;  /* 0x000000ffff067224 */ /* 0x000fe200078e0000 */
[----:B------:R-:W-:Y:S01]  /*15520*/  ULDC.64 UR4, c[0x0][0x428] ;  /* 0x00010a0000047ab9 */ /* 0x000fe20000000a00 */
[----:B------:R-:W-:Y:S01]  /*15530*/  ULDC.64 UR6, c[0x0][0x208] ;  /* 0x0000820000067ab9 */ /* 0x000fe20000000a00 */
[----:B------:R-:W-:-:S04]  /*15540*/  IMAD R19, R19, UR4, RZ ;  /* 0x0000000413137c24 */ /* 0x000fc8000f8e02ff */
[----:B------:R-:W-:Y:S01]  /*15550*/  IMAD R19, R18, UR5, R19 ;  /* 0x0000000512137c24 */ /* 0x000fe2000f8e0213 */
[----:B-1----:R-:W-:-:S13]  /*15560*/  ISETP.NE.AND P0, PT, R7, 0x1, PT ;  /* 0x000000010700780c */ /* 0x002fda0003f05270 */
[----:B------:R-:W1:Y:S02]  /*15570*/  @P0 LDC.64 R2, c[0x0][0x440] ;  /* 0x00011000ff020b82 */ /* 0x000e640000000a00 */
[----:B-1----:R-:W-:-:S05]  /*15580*/  @P0 IMAD.HI.U32 R2, R0, R2, RZ ;  /* 0x0000000200020227 */ /* 0x002fca00078e00ff */
[----:B------:R-:W-:-:S04]  /*15590*/  @P0 SHF.R.U32.HI R6, RZ, R3, R2 ;  /* 0x00000003ff060219 */ /* 0x000fc80000011602 */
[----:B------:R-:W-:Y:S02]  /*155a0*/  SHF.R.S32.HI R3, RZ, 0x1f, R6 ;  /* 0x0000001fff037819 */ /* 0x000fe40000011406 */
[----:B------:R-:W-:-:S05]  /*155b0*/  MOV R2, R6 ;  /* 0x0000000600027202 */ /* 0x000fca0000000f00 */
        /* <DEDUP_REMOVED lines=8> */
.L_x_5372:
[----:B------:R-:W2:Y:S01]  /*15640*/  S2R R2, SR_TID.X ;  /* 0x0000000000027919 */ /* 0x000ea20000002100 */
[----:B------:R-:W-:Y:S01]  /*15650*/  BSSY B1, `(.L_x_5373) ;  /* 0x0000006000017945 */ /* 0x000fe20003800000 */
[----:B--2---:R-:W-:Y:S02]  /*15660*/  LOP3.LUT R3, R2, 0x7f, RZ, 0xc0, !PT ;  /* 0x0000007f02037812 */ /* 0x004fe400078ec0ff */
[----:B------:R-:W-:Y:S02]  /*15670*/  SHF.L.U32 R2, R9, 0x1f, RZ ;  /* 0x0000001f09027819 */ /* 0x000fe400000006ff */
[----:B------:R-:W-:Y:S02]  /*15680*/  ISETP.NE.AND P1, PT, R3, RZ, PT ;  /* 0x000000ff0300720c */ /* 0x000fe40003f25270 */
[----:B------:R-:W2:Y:S02]  /*15690*/  SYNCS.PHASECHK.TRANS64.TRYWAIT P0, [UR38+0x36848], R2 ;  /* 0x03684802ff0075a7 */ /* 0x000ea40008000166 */
[----:B--2---:R-:W-:Y:S09]  /*156a0*/  @!P0 BRA `(.L_x_5374) ;  /* 0x0000002000188947 */ /* 0x004ff20003800000 */
.L_x_5434:
[----:B------:R-:W-:Y:S05]  /*156b0*/  BSYNC B1 ;  /* 0x0000000000017941 */ /* 0x000fea0003800000 */
.L_x_5373:
[----:B------:R-:W-:Y:S04]  /*156c0*/  BSSY B1, `(.L_x_5375) ;  /* 0x0000007000017945 */ /* 0x000fe80003800000 */
[----:B------:R-:W-:Y:S05]  /*156d0*/  @P1 BRA `(.L_x_5376) ;  /* 0x0000000000141947 */ /* 0x000fea0003800000 */
[----:B------:R-:W-:Y:S01]  /*156e0*/  ISETP.NE.AND P0, PT, R10, RZ, PT ;  /* 0x000000ff0a00720c */ /* 0x000fe20003f05270 */
[----:B--2---:R-:W-:-:S04]  /*156f0*/  IMAD.MOV.U32 R3, RZ, RZ, 0xa800 ;  /* 0x0000a800ff037424 */ /* 0x004fc800078e00ff */
[----:B------:R3:W-:Y:S08]  /*15700*/  SYNCS.ARRIVE.TRANS64 RZ, [UR38+0x36838], R3 ;  /* 0x03683803ffff79a7 */ /* 0x0007f00008000026 */
[----:B---3--:R-:W-:Y:S05]  /*15710*/  @!P0 BRA `(.L_x_5376) ;  /* 0x0000000000048947 */ /* 0x008fea0003800000 */
[----:B------:R-:W-:Y:S01]  /*15720*/  BPT.TRAP 0x1 ;  /* 0x000000040000795c */ /* 0x000fe20000300000 */
.L_x_5376:
[----:B------:R-:W-:Y:S05]  /*15730*/  BSYNC B1 ;  /* 0x0000000000017941 */ /* 0x000fea0003800000 */
.L_x_5375:
[----:B------:R-:W-:Y:S01]  /*15740*/  IMAD.MOV.U32 R7, RZ, RZ, RZ ;  /* 0x000000ffff077224 */ /* 0x000fe200078e00ff */
        /* <DEDUP_REMOVED lines=10> */
.L_x_5377:
[----:B------:R-:W-:-:S13]  /*157f0*/  @P0 ELECT P2, URZ, PT ;  /* 0x00000000003f082f */ /* 0x000fda0003840000 */
[----:B-----5:R-:W-:Y:S01]  /*15800*/  @P2 R2UR UR13, R4 ;  /* 0x00000000040d22ca */ /* 0x020fe200000e0000 */
[----:B------:R-:W-:Y:S01]  /*15810*/  UMOV UR12, UR36 ;  /* 0x00000024000c7c82 */ /* 0x000fe20008000000 */
[----:B------:R-:W-:Y:S02]  /*15820*/  @P2 R2UR UR11, R3 ;  /* 0x00000000030b22ca */ /* 0x000fe400000e0000 */
[----:B------:R-:W-:Y:S02]  /*15830*/  @P2 PLOP3.LUT P0, PT, P2, PT, PT, 0x8, 0x0 ;  /* 0x000000000000281c */ /* 0x000fe4000170e170 */
[----:B------:R-:W-:-:S09]  /*15840*/  PLOP3.LUT P2, PT, PT, PT, PT, 0x8, 0x0 ;  /* 0x000000000000781c */ /* 0x000fd20003f4e170 */
[----:B------:R2:W-:Y:S02]  /*15850*/  UTMALDG.4D [UR8], [UR4], desc[UR6] ;  /* 0x00000608040075b4 */ /* 0x0005e40008019000 */
[----:B--2---:R-:W-:Y:S05]  /*15860*/  @P0 BRA.U.ANY `(.L_x_5377) ;  /* 0xfffffffd00e00947 */ /* 0x004fea000393ffff */
[----:B------:R-:W-:Y:S01]  /*15870*/  MOV R6, 0x40 ;  /* 0x0000004000067802 */ /* 0x000fe20000000f00 */
[----:B------:R-:W-:Y:S01]  /*15880*/  UIADD3 UR8, UR38, 0x2f400, URZ ;  /* 0x0002f40026087890 */ /* 0x000fe2000fffe03f */
[----:B------:R-:W-:Y:S01]  /*15890*/  PLOP3.LUT P0, PT, PT, PT, PT, 0x80, 0x0 ;  /* 0x000000000000781c */ /* 0x000fe20003f0f070 */
[----:B------:R-:W-:Y:S01]  /*158a0*/  UMOV UR6, 0x0 ;  /* 0x0000000000067882 */ /* 0x000fe20000000000 */
[----:B------:R-:W-:Y:S01]  /*158b0*/  R2UR UR10, R6 ;  /* 0x00000000060a72ca */ /* 0x000fe200000e0000 */
[----:B------:R-:W-:-:S14]  /*158c0*/  UMOV UR7, 0x14f00000 ;  /* 0x14f0000000077882 */ /* 0x000fdc0000000000 */
.L_x_5378:
        /* <DEDUP_REMOVED lines=8> */
[----:B-1----:R-:W-:Y:S01]  /*15950*/  IMAD.MOV.U32 R5, RZ, RZ, 0x80 ;  /* 0x00000080ff057424 */ /* 0x002fe200078e00ff */
[----:B------:R-:W-:Y:S01]  /*15960*/  PLOP3.LUT P0, PT, PT, PT, PT, 0x80, 0x0 ;  /* 0x000000000000781c */ /* 0x000fe20003f0f070 */
[----:B------:R-:W-:Y:S01]  /*15970*/  UIADD3 UR8, UR38, 0x32c00, URZ ;  /* 0x00032c0026087890 */ /* 0x000fe2000fffe03f */
[----:B------:R-:W-:Y:S02]  /*15980*/  UMOV UR6, 0x0 ;  /* 0x0000000000067882 */ /* 0x000fe40000000000 */
[----:B------:R-:W-:Y:S01]  /*15990*/  R2UR UR10, R5 ;  /* 0x00000000050a72ca */ /* 0x000fe200000e0000 */
[----:B------:R-:W-:-:S14]  /*159a0*/  UMOV UR7, 0x14f00000 ;  /* 0x14f0000000077882 */ /* 0x000fdc0000000000 */
.L_x_5379:
        /* <DEDUP_REMOVED lines=8> */
[----:B------:R-:W1:Y:S01]  /*15a30*/  SYNCS.PHASECHK.TRANS64.TRYWAIT P0, [UR38+0x36860], R2 ;  /* 0x03686002ff0075a7 */ /* 0x000e620008000166 */
[----:B------:R-:W-:Y:S04]  /*15a40*/  BSSY B1, `(.L_x_5380) ;  /* 0x0000002000017945 */ /* 0x000fe80003800000 */
[----:B-1----:R-:W-:Y:S05]  /*15a50*/  @!P0 BRA `(.L_x_5381) ;  /* 0x0000001c00448947 */ /* 0x002fea0003800000 */
.L_x_5435:
[----:B------:R-:W-:Y:S05]  /*15a60*/  BSYNC B1 ;  /* 0x0000000000017941 */ /* 0x000fea0003800000 */
.L_x_5380:
[----:B------:R-:W-:Y:S01]  /*15a70*/  BSSY B1, `(.L_x_5382) ;  /* 0x0000009000017945 */ /* 0x000fe20003800000 */
[----:B-1----:R-:W-:Y:S02]  /*15a80*/  IMAD.MOV.U32 R2, RZ, RZ, 0x0 ;  /* 0x00000000ff027424 */ /* 0x002fe400078e00ff */
[----:B------:R-:W-:Y:S01]  /*15a90*/  IMAD.MOV.U32 R3, RZ, RZ, 0x14f00000 ;  /* 0x14f00000ff037424 */ /* 0x000fe200078e00ff */
[----:B------:R-:W-:Y:S06]  /*15aa0*/  @P1 BRA `(.L_x_5383) ;  /* 0x0000000000141947 */ /* 0x000fec0003800000 */
[----:B------:R-:W-:Y:S01]  /*15ab0*/  ISETP.NE.AND P0, PT, R10, RZ, PT ;  /* 0x000000ff0a00720c */ /* 0x000fe20003f05270 */
[----:B------:R-:W-:-:S04]  /*15ac0*/  IMAD.MOV.U32 R11, RZ, RZ, 0xa800 ;  /* 0x0000a800ff0b7424 */ /* 0x000fc800078e00ff */
[----:B------:R1:W-:Y:S08]  /*15ad0*/  SYNCS.ARRIVE.TRANS64 RZ, [UR38+0x36850], R11 ;  /* 0x0368500bffff79a7 */ /* 0x0003f00008000026 */
[----:B-1----:R-:W-:Y:S05]  /*15ae0*/  @!P0 BRA `(.L_x_5383) ;  /* 0x0000000000048947 */ /* 0x002fea0003800000 */
[----:B------:R-:W-:Y:S01]  /*15af0*/  BPT.TRAP 0x1 ;  /* 0x000000040000795c */ /* 0x000fe20000300000 */
.L_x_5383:
[----:B------:R-:W-:Y:S05]  /*15b00*/  BSYNC B1 ;  /* 0x0000000000017941 */ /* 0x000fea0003800000 */
.L_x_5382:
        /* <DEDUP_REMOVED lines=10> */
.L_x_5384:
        /* <DEDUP_REMOVED lines=13> */
.L_x_5385:
        /* <DEDUP_REMOVED lines=13> */
.L_x_5386:
        /* <DEDUP_REMOVED lines=8> */
[----:B------:R-:W-:Y:S01]  /*15dd0*/  MOV R17, R0 ;  /* 0x0000000000117202 */ /* 0x000fe20000000f00 */
[----:B------:R-:W-:-:S07]  /*15de0*/  IMAD.MOV.U32 R16, RZ, RZ, R4 ;  /* 0x000000ffff107224 */ /* 0x000fce00078e0004 */
.L_x_5371:
[----:B------:R-:W-:Y:S05]  /*15df0*/  BSYNC B0 ;  /* 0x0000000000007941 */ /* 0x000fea0003800000 */
.L_x_5334:
        /* <DEDUP_REMOVED lines=12> */
.L_x_5436:
[----:B------:R-:W-:Y:S05]  /*15ec0*/  BSYNC B1 ;  /* 0x0000000000017941 */ /* 0x000fea0003800000 */
.L_x_5389:
        /* <DEDUP_REMOVED lines=8> */
.L_x_5392:
[----:B------:R-:W-:Y:S05]  /*15f50*/  BSYNC B1 ;  /* 0x0000000000017941 */ /* 0x000fea0003800000 */
.L_x_5391:
        /* <DEDUP_REMOVED lines=13> */
.L_x_5393:
        /* <DEDUP_REMOVED lines=13> */
.L_x_5394:
        /* <DEDUP_REMOVED lines=13> */
.L_x_5395:
        /* <DEDUP_REMOVED lines=8> */
.L_x_5388:
[----:B------:R-:W-:Y:S05]  /*16250*/  BSYNC B0 ;  /* 0x0000000000007941 */ /* 0x000fea0003800000 */
.L_x_5387:
[----:B-1----:R-:W-:Y:S02]  /*16260*/  VIADD R0, R8, 0x1 ;  /* 0x0000000108007836 */ /* 0x002fe40000000000 */
[----:B------:R-:W-:-:S03]  /*16270*/  IMAD.MOV.U32 R3, RZ, RZ, RZ ;  /* 0x000000ffff037224 */ /* 0x000fc600078e00ff */
[----:B------:R-:W-:-:S04]  /*16280*/  ISETP.NE.AND P0, PT, R0, 0x2, PT ;  /* 0x000000020000780c */ /* 0x000fc80003f05270 */
[----:B------:R-:W-:Y:S02]  /*16290*/  SEL R2, RZ, 0x1, P0 ;  /* 0x00000001ff027807 */ /* 0x000fe40000000000 */
[----:B------:R-:W-:Y:S02]  /*162a0*/  SEL R0, R0, RZ, P0 ;  /* 0x000000ff00007207 */ /* 0x000fe40000000000 */
[----:B------:R-:W-:-:S07]  /*162b0*/  LOP3.LUT R9, R9, R2, RZ, 0x3c, !PT ;  /* 0x0000000209097212 */ /* 0x000fce00078e3cff */
.L_x_5318:
[----:B------:R-:W1:Y:S01]  /*162c0*/  S2R R5, SR_CgaCtaId ;  /* 0x0000000000057919 */ /* 0x000e620000008800 */
[----:B------:R-:W-:Y:S02]  /*162d0*/  MOV R2, 0x400 ;  /* 0x0000040000027802 */ /* 0x000fe40000000f00 */
[----:B------:R-:W-:Y:S02]  /*162e0*/  SHF.L.U32 R3, R3, 0x1f, RZ ;  /* 0x0000001f03037819 */ /* 0x000fe400000006ff */
[----:B-1----:R-:W-:-:S04]  /*162f0*/  LEA R2, R5, R2, 0x18 ;  /* 0x0000000205027211 */ /* 0x002fc800078ec0ff */
[----:B------:R-:W1:Y:S02]  /*16300*/  SYNCS.PHASECHK.TRANS64.TRYWAIT P0, [R2+URZ+0x36820], R3 ;  /* 0x03682003020075a7 */ /* 0x000e64000800017f */
[----:B-1----:R-:W-:Y:S05]  /*16310*/  @!P0 BRA `(.L_x_5396) ;  /* 0x0000001400408947 */ /* 0x002fea0003800000 */
.L_x_5437:
[----:B------:R-:W-:-:S03]  /*16320*/  UMOV UR4, 0xffffffff ;  /* 0xffffffff00047882 */ /* 0x000fc60000000000 */
[----:B------:R-:W-:Y:S05]  /*16330*/  BRA.DIV UR4, `(.L_x_5397) ;  /* 0x00000016044c7947 */ /* 0x000fea000b800000 */
[----:B-1----:R-:W1:Y:S02]  /*16340*/  S2R R3, SR_TID.X ;  /* 0x0000000000037919 */ /* 0x002e640000002100 */
[----:B-1----:R-:W-:-:S04]  /*16350*/  SHF.R.U32.HI R3, RZ, 0x5, R3 ;  /* 0x00000005ff037819 */ /* 0x002fc80000011603 */
[----:B------:R-:W-:-:S05]  /*16360*/  LOP3.LUT R3, R3, 0x3, RZ, 0xc0, !PT ;  /* 0x0000000303037812 */ /* 0x000fca00078ec0ff */
[----:B0-----:R0:W1:Y:S02]  /*16370*/  SHFL.IDX PT, R14, R3, RZ, 0x1f ;  /* 0x00001fff030e7589 */ /* 0x00106400000e0000 */
.L_x_5440:
[----:B-1----:R-:W-:-:S13]  /*16380*/  ISETP.NE.AND P0, PT, R14, RZ, PT ;  /* 0x000000ff0e00720c */ /* 0x002fda0003f05270 */
[----:B------:R-:W-:Y:S05]  /*16390*/  @P0 BRA `(.L_x_5280) ;  /* 0x0000000000900947 */ /* 0x000fea0003800000 */
[----:B------:R-:W-:-:S03]  /*163a0*/  UMOV UR4, 0xffffffff ;  /* 0xffffffff00047882 */ /* 0x000fc60000000000 */
[----:B------:R-:W-:Y:S05]  /*163b0*/  BRA.DIV UR4, `(.L_x_5398) ;  /* 0x0000001604607947 */ /* 0x000fea000b800000 */
[----:B------:R-:W-:-:S13]  /*163c0*/  ELECT P6, URZ, PT ;  /* 0x00000000003f782f */ /* 0x000fda00038c0000 */
.L_x_5443:
        /* <DEDUP_REMOVED lines=8> */
.L_x_5399:
        /* <DEDUP_REMOVED lines=12> */
.L_x_5444:
[----:B------:R-:W1:Y:S02]  /*16510*/  SYNCS.PHASECHK.TRANS64.TRYWAIT P0, [R3+URZ], R4 ;  /* 0x00000004030075a7 */ /* 0x000e64000800017f */
[----:B-1----:R-:W-:Y:S05]  /*16520*/  @!P0 BRA `(.L_x_5401) ;  /* 0x0000001400388947 */ /* 0x002fea0003800000 */
.L_x_5445:
[----:B------:R-:W-:Y:S05]  /*16530*/  @!P2 BRA `(.L_x_5402) ;  /* 0x000000000004a947 */ /* 0x000fea0003800000 */
[----:B------:R-:W-:Y:S01]  /*16540*/  BPT.TRAP 0x1 ;  /* 0x000000040000795c */ /* 0x000fe20000300000 */
.L_x_5402:
[----:B-1----:R-:W-:-:S05]  /*16550*/  IADD3 R3, R2, 0x36860, RZ ;  /* 0x0003686002037810 */ /* 0x002fca0007ffe0ff */
[----:B------:R-:W-:-:S04]  /*16560*/  IMAD R0, R0, 0x8, R3 ;  /* 0x0000000800007824 */ /* 0x000fc800078e0203 */
[----:B------:R-:W1:Y:S02]  /*16570*/  SYNCS.PHASECHK.TRANS64.TRYWAIT P0, [R0+URZ], R5 ;  /* 0x00000005000075a7 */ /* 0x000e64000800017f */
[----:B-1----:R-:W-:Y:S05]  /*16580*/  @!P0 BRA `(.L_x_5403) ;  /* 0x0000001400348947 */ /* 0x002fea0003800000 */
.L_x_5446:
[----:B------:R-:W-:-:S07]  /*16590*/  IMAD R3, R8, 0x8, R3 ;  /* 0x0000000808037824 */ /* 0x000fce00078e0203 */
.L_x_5404:
[----:B--2---:R2:W3:Y:S02]  /*165a0*/  SYNCS.PHASECHK.TRANS64.TRYWAIT P0, [R3+URZ], R4 ;  /* 0x00000004030075a7 */ /* 0x0044e4000800017f */
[----:B---3--:R-:W-:Y:S05]  /*165b0*/  @!P0 NANOSLEEP.SYNCS 0x989680 ;  /* 0x009896800000895d */ /* 0x008fea0003900000 */
[----:B------:R-:W3:Y:S02]  /*165c0*/  @!P0 SYNCS.PHASECHK.TRANS64 P0, [R3+URZ], R4 ;  /* 0x00000004030085a7 */ /* 0x000ee4000800007f */
[----:B---3--:R-:W-:Y:S05]  /*165d0*/  @!P0 BRA `(.L_x_5404) ;  /* 0xfffffffc00f08947 */ /* 0x008fea000383ffff */
.L_x_5280:
[----:B------:R-:W-:Y:S05]  /*165e0*/  BSYNC B6 ;  /* 0x0000000000067941 */ /* 0x000fea0003800000 */
.L_x_5277:
[----:B------:R-:W-:Y:S05]  /*165f0*/  EXIT ;  /* 0x000000000000794d */ /* 0x000fea0003800000 */
.L_x_5284:
[----:B------:R-:W-:-:S13]  /*16600*/  R2UR UR4, R16 ;  /* 0x00000000100472ca */ /* 0x000fda00000e0000 */
[----:B0-----:R-:W-:-:S04]  /*16610*/  IMAD.U32 R3, RZ, RZ, UR4 ;  /* 0x00000004ff037e24 */ /* 0x001fc8000f8e00ff */
[----:B------:R0:W1:Y:S03]  /*16620*/  SYNCS.PHASECHK.TRANS64.TRYWAIT P0, [R3+URZ+0x36800], R0 ;  /* 0x03680000030075a7 */ /* 0x000066000800017f */
[----:B-1----:R-:W-:Y:S05]  /*16630*/  @!P0 NANOSLEEP.SYNCS 0x989680 ;  /* 0x009896800000895d */ /* 0x002fea0003900000 */
[----:B------:R-:W1:Y:S02]  /*16640*/  @!P0 SYNCS.PHASECHK.TRANS64 P0, [R3+URZ+0x36800], R0 ;  /* 0x03680000030085a7 */ /* 0x000e64000800007f */
[----:B-1----:R-:W-:Y:S05]  /*16650*/  @!P0 BRA `(.L_x_5284) ;  /* 0xfffffffc00e88947 */ /* 0x002fea000383ffff */
[----:B------:R-:W-:Y:S05]  /*16660*/  BRA `(.L_x_5405) ;  /* 0xfffffeac00d47947 */ /* 0x000fea000383ffff */
.L_x_5288:
[----:B------:R-:W-:-:S13]  /*16670*/  R2UR UR4, R16 ;  /* 0x00000000100472ca */ /* 0x000fda00000e0000 */
[----:B0-----:R-:W-:-:S04]  /*16680*/  IMAD.U32 R3, RZ, RZ, UR4 ;  /* 0x00000004ff037e24 */ /* 0x001fc8000f8e00ff */
[----:B------:R0:W2:Y:S03]  /*16690*/  SYNCS.PHASECHK.TRANS64.TRYWAIT P2, [R3+URZ+0x36830], R0 ;  /* 0x03683000030075a7 */ /* 0x0000a6000804017f */
[----:B--2---:R-:W-:Y:S05]  /*166a0*/  @!P2 NANOSLEEP.SYNCS 0x989680 ;  /* 0x009896800000a95d */ /* 0x004fea0003900000 */
[----:B------:R-:W2:Y:S02]  /*166b0*/  @!P2 SYNCS.PHASECHK.TRANS64 P2, [R3+URZ+0x36830], R0 ;  /* 0x036830000300a5a7 */ /* 0x000ea4000804007f */
[----:B--2---:R-:W-:Y:S05]  /*166c0*/  @!P2 BRA `(.L_x_5288) ;  /* 0xfffffffc00e8a947 */ /* 0x004fea000383ffff */
[----:B------:R-:W-:Y:S05]  /*166d0*/  BRA `(.L_x_5287) ;  /* 0xfffffeb000087947 */ /* 0x000fea000383ffff */
.L_x_5293:
[----:B-1----:R-:W-:-:S04]  /*166e0*/  MOV R11, UR61 ;  /* 0x0000003d000b7c02 */ /* 0x002fc80008000f00 */
[----:B------:R1:W2:Y:S03]  /*166f0*/  SYNCS.PHASECHK.TRANS64.TRYWAIT P3, [R11+URZ+0x36830], R6 ;  /* 0x036830060b0075a7 */ /* 0x0002a6000806017f */
[----:B--2---:R-:W-:Y:S05]  /*16700*/  @!P3 NANOSLEEP.SYNCS 0x989680 ;  /* 0x009896800000b95d */ /* 0x004fea0003900000 */
[----:B------:R-:W2:Y:S02]  /*16710*/  @!P3 SYNCS.PHASECHK.TRANS64 P3, [R11+URZ+0x36830], R6 ;  /* 0x036830060b00b5a7 */ /* 0x000ea4000806007f */
[----:B--2---:R-:W-:Y:S05]  /*16720*/  @!P3 BRA `(.L_x_5293) ;  /* 0xfffffffc00ecb947 */ /* 0x004fea000383ffff */
[----:B------:R-:W-:Y:S05]  /*16730*/  BRA `(.L_x_5292) ;  /* 0xfffffef8008c7947 */ /* 0x000fea000383ffff */
.L_x_5297:
[----:B-1----:R-:W-:-:S04]  /*16740*/  IMAD.U32 R11, RZ, RZ, UR11 ;  /* 0x0000000bff0b7e24 */ /* 0x002fc8000f8e00ff */
[----:B------:R1:W2:Y:S03]  /*16750*/  SYNCS.PHASECHK.TRANS64.TRYWAIT P3, [R11+URZ+0x36850], R0 ;  /* 0x036850000b0075a7 */ /* 0x0002a6000806017f */
[----:B--2---:R-:W-:Y:S05]  /*16760*/  @!P3 NANOSLEEP.SYNCS 0x989680 ;  /* 0x009896800000b95d */ /* 0x004fea0003900000 */
[----:B------:R-:W2:Y:S02]  /*16770*/  @!P3 SYNCS.PHASECHK.TRANS64 P3, [R11+URZ+0x36850], R0 ;  /* 0x036850000b00b5a7 */ /* 0x000ea4000806007f */
[----:B--2---:R-:W-:Y:S05]  /*16780*/  @!P3 BRA `(.L_x_5297) ;  /* 0xfffffffc00ecb947 */ /* 0x004fea000383ffff */
[----:B------:R-:W-:Y:S05]  /*16790*/  BRA `(.L_x_5296) ;  /* 0xffffff20002c7947 */ /* 0x000fea000383ffff */
.L_x_5303:
[----:B------:R-:W-:-:S13]  /*167a0*/  R2UR UR7, R15 ;  /* 0x000000000f0772ca */ /* 0x000fda00000e0000 */
[----:B-1----:R-:W-:-:S04]  /*167b0*/  IMAD.U32 R11, RZ, RZ, UR7 ;  /* 0x00000007ff0b7e24 */ /* 0x002fc8000f8e00ff */
[----:B------:R1:W2:Y:S03]  /*167c0*/  SYNCS.PHASECHK.TRANS64.TRYWAIT P2, [R11+URZ+0x36830], R6 ;  /* 0x036830060b0075a7 */ /* 0x0002a6000804017f */
[----:B--2---:R-:W-:Y:S05]  /*167d0*/  @!P2 NANOSLEEP.SYNCS 0x989680 ;  /* 0x009896800000a95d */ /* 0x004fea0003900000 */
[----:B------:R-:W2:Y:S02]  /*167e0*/  @!P2 SYNCS.PHASECHK.TRANS64 P2, [R11+URZ+0x36830], R6 ;  /* 0x036830060b00a5a7 */ /* 0x000ea4000804007f */
[----:B--2---:R-:W-:Y:S05]  /*167f0*/  @!P2 BRA `(.L_x_5303) ;  /* 0xfffffffc00e8a947 */ /* 0x004fea000383ffff */
[----:B------:R-:W-:Y:S05]  /*16800*/  BRA `(.L_x_5302) ;  /* 0xffffff4400987947 */ /* 0x000fea000383ffff */
.L_x_5307:
[----:B-1----:R-:W-:-:S04]  /*16810*/  IMAD.U32 R11, RZ, RZ, UR11 ;  /* 0x0000000bff0b7e24 */ /* 0x002fc8000f8e00ff */
[----:B------:R1:W2:Y:S03]  /*16820*/  SYNCS.PHASECHK.TRANS64.TRYWAIT P2, [R11+URZ+0x36850], R0 ;  /* 0x036850000b0075a7 */ /* 0x0002a6000804017f */
[----:B--2---:R-:W-:Y:S05]  /*16830*/  @!P2 NANOSLEEP.SYNCS 0x989680 ;  /* 0x009896800000a95d */ /* 0x004fea0003900000 */
[----:B------:R-:W2:Y:S02]  /*16840*/  @!P2 SYNCS.PHASECHK.TRANS64 P2, [R11+URZ+0x36850], R0 ;  /* 0x036850000b00a5a7 */ /* 0x000ea4000804007f */
[----:B--2---:R-:W-:Y:S05]  /*16850*/  @!P2 BRA `(.L_x_5307) ;  /* 0xfffffffc00eca947 */ /* 0x004fea000383ffff */
[----:B------:R-:W-:Y:S05]  /*16860*/  BRA `(.L_x_5306) ;  /* 0xffffff6c00587947 */ /* 0x000fea000383ffff */
.L_x_5312:
[----:B-1----:R-:W-:-:S04]  /*16870*/  IMAD.U32 R3, RZ, RZ, UR5 ;  /* 0x00000005ff037e24 */ /* 0x002fc8000f8e00ff */
[----:B------:R1:W2:Y:S03]  /*16880*/  SYNCS.PHASECHK.TRANS64.TRYWAIT P0, [R3+URZ+0x36850], R0 ;  /* 0x03685000030075a7 */ /* 0x0002a6000800017f */
[----:B--2---:R-:W-:Y:S05]  /*16890*/  @!P0 NANOSLEEP.SYNCS 0x989680 ;  /* 0x009896800000895d */ /* 0x004fea0003900000 */
[----:B------:R-:W2:Y:S02]  /*168a0*/  @!P0 SYNCS.PHASECHK.TRANS64 P0, [R3+URZ+0x36850], R0 ;  /* 0x03685000030085a7 */ /* 0x000ea4000800007f */
[----:B--2---:R-:W-:Y:S05]  /*168b0*/  @!P0 BRA `(.L_x_5312) ;  /* 0xfffffffc00ec8947 */ /* 0x004fea000383ffff */
[----:B------:R-:W-:Y:S05]  /*168c0*/  BRA `(.L_x_5311) ;  /* 0xffffff8c00e87947 */ /* 0x000fea000383ffff */
.L_x_5323:
[----:B------:R-:W-:Y:S01]  /*168d0*/  MOV R13, R0 ;  /* 0x00000000000d7202 */ /* 0x000fe20000000f00 */
[----:B------:R-:W-:Y:S02]  /*168e0*/  IMAD.MOV.U32 R12, RZ, RZ, RZ ;  /* 0x000000ffff0c7224 */ /* 0x000fe400078e00ff */
[----:B------:R-:W-:Y:S02]  /*168f0*/  IMAD.MOV.U32 R11, RZ, RZ, 0x1f ;  /* 0x0000001fff0b7424 */ /* 0x000fe400078e00ff */
[----:B------:R-:W-:-:S07]  /*16900*/  IMAD.MOV.U32 R15, RZ, RZ, -0x1 ;  /* 0xffffffffff0f7424 */ /* 0x000fce00078e00ff */
[----:B------:R-:W-:Y:S05]  /*16910*/  WARPSYNC.COLLECTIVE R15, `(.L_x_5406) ;  /* 0x000000000f087348 */ /* 0x000fea0003c00000 */
[----:B------:R0:W1:Y:S02]  /*16920*/  SHFL.IDX P6, R14, R13, R12, R11 ;  /* 0x0000000c0d0e7389 */ /* 0x00006400000c000b */
[----:B01----:R-:W-:Y:S01]  /*16930*/  ENDCOLLECTIVE ;  /* 0x000000000000791b */ /* 0x003fe20003800000 */
.L_x_5406:
[----:B------:R-:W-:Y:S05]  /*16940*/  BRA `(.L_x_5407) ;  /* 0xffffffc400507947 */ /* 0x000fea000383ffff */
.L_x_5325:
[----:B------:R-:W-:Y:S01]  /*16950*/  BSSY B0, `(.L_x_5408) ;  /* 0x0000006000007945 */ /* 0x000fe20003800000 */
[----:B------:R-:W-:-:S07]  /*16960*/  IMAD.MOV.U32 R15, RZ, RZ, -0x1 ;  /* 0xffffffffff0f7424 */ /* 0x000fce00078e00ff */
[----:B0-----:R-:W-:Y:S05]  /*16970*/  WARPSYNC.COLLECTIVE R15, `(.L_x_5409) ;  /* 0x000000000f0c7348 */ /* 0x001fea0003c00000 */
[----:B------:R-:W-:Y:S02]  /*16980*/  ELECT P6, UR62, PT ;  /* 0x00000000003e782f */ /* 0x000fe400038c0000 */
[----:B------:R-:W-:Y:S01]  /*16990*/  MOV R14, UR62 ;  /* 0x0000003e000e7c02 */ /* 0x000fe20008000f00 */
[----:B0-----:R-:W-:Y:S10]  /*169a0*/  ENDCOLLECTIVE ;  /* 0x000000000000791b */ /* 0x001ff40003800000 */
.L_x_5409:
[----:B------:R-:W-:Y:S05]  /*169b0*/  BSYNC B0 ;  /* 0x0000000000007941 */ /* 0x000fea0003800000 */
.L_x_5408:
[----:B------:R-:W-:Y:S05]  /*169c0*/  BRA `(.L_x_5410) ;  /* 0xffffffc400507947 */ /* 0x000fea000383ffff */
.L_x_5327:
[----:B0-----:R-:W-:-:S04]  /*169d0*/  MOV R3, UR38 ;  /* 0x0000002600037c02 */ /* 0x001fc80008000f00 */
[----:B------:R0:W1:Y:S03]  /*169e0*/  SYNCS.PHASECHK.TRANS64.TRYWAIT P0, [R3+URZ+0x36840], R0 ;  /* 0x03684000030075a7 */ /* 0x000066000800017f */
[----:B-1----:R-:W-:Y:S05]  /*169f0*/  @!P0 NANOSLEEP.SYNCS 0x989680 ;  /* 0x009896800000895d */ /* 0x002fea0003900000 */
[----:B------:R-:W1:Y:S02]  /*16a00*/  @!P0 SYNCS.PHASECHK.TRANS64 P0, [R3+URZ+0x36840], R0 ;  /* 0x03684000030085a7 */ /* 0x000e64000800007f */
[----:B-1----:R-:W-:Y:S05]  /*16a10*/  @!P0 BRA `(.L_x_5327) ;  /* 0xfffffffc00ec8947 */ /* 0x002fea000383ffff */
[----:B------:R-:W-:Y:S05]  /*16a20*/  BRA `(.L_x_5411) ;  /* 0xffffffc400ac7947 */ /* 0x000fea000383ffff */
.L_x_5330:
[----:B------:R-:W-:Y:S01]  /*16a30*/  IMAD R8, R11, 0x80, R8 ;  /* 0x000000800b087824 */ /* 0x000fe200078e0208 */
[----:B------:R-:W-:Y:S01]  /*16a40*/  MOV R15, 0xffffffff ;  /* 0xffffffff000f7802 */ /* 0x000fe20000000f00 */
[----:B------:R-:W-:Y:S02]  /*16a50*/  IMAD.MOV.U32 R13, RZ, RZ, R7 ;  /* 0x000000ffff0d7224 */ /* 0x000fe400078e0007 */
[----:B------:R-:W-:Y:S01]  /*16a60*/  IMAD.MOV.U32 R12, RZ, RZ, RZ ;  /* 0x000000ffff0c7224 */ /* 0x000fe200078e00ff */
[----:B------:R-:W-:Y:S01]  /*16a70*/  IADD3 R5, R8, 0x10, RZ ;  /* 0x0000001008057810 */ /* 0x000fe20007ffe0ff */
[----:B------:R-:W-:-:S07]  /*16a80*/  IMAD.MOV.U32 R11, RZ, RZ, 0x181f ;  /* 0x0000181fff0b7424 */ /* 0x000fce00078e00ff */
[----:B------:R-:W-:Y:S05]  /*16a90*/  WARPSYNC.COLLECTIVE R15, `(.L_x_5412) ;  /* 0x000000000f087348 */ /* 0x000fea0003c00000 */
[----:B------:R0:W1:Y:S02]  /*16aa0*/  SHFL.IDX P6, R14, R13, R12, R11 ;  /* 0x0000000c0d0e7389 */ /* 0x00006400000c000b */
[----:B01----:R-:W-:Y:S01]  /*16ab0*/  ENDCOLLECTIVE ;  /* 0x000000000000791b */ /* 0x003fe20003800000 */
.L_x_5412:
[----:B------:R-:W-:Y:S02]  /*16ac0*/  IMAD.MOV.U32 R13, RZ, RZ, R0 ;  /* 0x000000ffff0d7224 */ /* 0x000fe400078e0000 */
[----:B------:R-:W-:-:S07]  /*16ad0*/  IMAD.MOV.U32 R2, RZ, RZ, R14 ;  /* 0x000000ffff027224 */ /* 0x000fce00078e000e */
[----:B------:R-:W-:Y:S05]  /*16ae0*/  WARPSYNC.COLLECTIVE R15, `(.L_x_5413) ;  /* 0x000000000f087348 */ /* 0x000fea0003c00000 */
[----:B------:R0:W1:Y:S02]  /*16af0*/  SHFL.IDX P6, R14, R13, R12, R11 ;  /* 0x0000000c0d0e7389 */ /* 0x00006400000c000b */
[----:B01----:R-:W-:Y:S01]  /*16b00*/  ENDCOLLECTIVE ;  /* 0x000000000000791b */ /* 0x003fe20003800000 */
.L_x_5413:
        /* <DEDUP_REMOVED lines=20> */
.L_x_5414:
[----:B------:R-:W-:Y:S01]  /*16c50*/  VIADD R3, R8, 0x20 ;  /* 0x0000002008037836 */ /* 0x000fe20000000000 */
[----:B------:R-:W-:Y:S01]  /*16c60*/  @!P3 LEA R20, R9, UR38, 0x1 ;  /* 0x000000260914bc11 */ /* 0x000fe2000f8e08ff */
[----:B------:R-:W-:Y:S02]  /*16c70*/  IMAD.MOV.U32 R13, RZ, RZ, R0 ;  /* 0x000000ffff0d7224 */ /* 0x000fe400078e0000 */
[----:B------:R-:W-:-:S07]  /*16c80*/  IMAD.MOV.U32 R4, RZ, RZ, R14 ;  /* 0x000000ffff047224 */ /* 0x000fce00078e000e */
[----:B------:R-:W-:Y:S05]  /*16c90*/  WARPSYNC.COLLECTIVE R15, `(.L_x_5415) ;  /* 0x000000000f087348 */ /* 0x000fea0003c00000 */
[----:B------:R0:W1:Y:S02]  /*16ca0*/  SHFL.IDX P6, R14, R13, R12, R11 ;  /* 0x0000000c0d0e7389 */ /* 0x00006400000c000b */
[----:B01----:R-:W-:Y:S01]  /*16cb0*/  ENDCOLLECTIVE ;  /* 0x000000000000791b */ /* 0x003fe20003800000 */
.L_x_5415:
[----:B------:R-:W-:Y:S01]  /*16cc0*/  ULDC.64 UR4, c[0x0][0x208] ;  /* 0x0000820000047ab9 */ /* 0x000fe20000000a00 */
[----:B------:R-:W-:Y:S01]  /*16cd0*/  MOV R5, R4 ;  /* 0x0000000400057202 */ /* 0x000fe20000000f00 */
        /* <DEDUP_REMOVED lines=14> */
.L_x_5416:
[----:B------:R-:W-:Y:S01]  /*16dc0*/  VIADD R5, R8, 0x30 ;  /* 0x0000003008057836 */ /* 0x000fe20000000000 */
[----:B------:R-:W-:Y:S01]  /*16dd0*/  @!P3 LEA R21, R9, UR38, 0x1 ;  /* 0x000000260915bc11 */ /* 0x000fe2000f8e08ff */
[----:B------:R-:W-:Y:S01]  /*16de0*/  IMAD.MOV.U32 R13, RZ, RZ, R0 ;  /* 0x000000ffff0d7224 */ /* 0x000fe200078e0000 */
[----:B------:R-:W-:-:S07]  /*16df0*/  MOV R2, R14 ;  /* 0x0000000e00027202 */ /* 0x000fce0000000f00 */
[----:B------:R-:W-:Y:S05]  /*16e00*/  WARPSYNC.COLLECTIVE R15, `(.L_x_5417) ;  /* 0x000000000f087348 */ /* 0x000fea0003c00000 */
[----:B------:R0:W1:Y:S02]  /*16e10*/  SHFL.IDX P6, R14, R13, R12, R11 ;  /* 0x0000000c0d0e7389 */ /* 0x00006400000c000b */
[----:B01----:R-:W-:Y:S01]  /*16e20*/  ENDCOLLECTIVE ;  /* 0x000000000000791b */ /* 0x003fe20003800000 */
.L_x_5417:
[----:B------:R-:W-:Y:S01]  /*16e30*/  ULDC.64 UR4, c[0x0][0x208] ;  /* 0x0000820000047ab9 */ /* 0x000fe20000000a00 */
[----:B------:R-:W-:Y:S01]  /*16e40*/  IMAD.MOV.U32 R3, RZ, RZ, R2 ;  /* 0x000000ffff037224 */ /* 0x000fe200078e0002 */
        /* <DEDUP_REMOVED lines=14> */
.L_x_5418:
[----:B------:R-:W-:Y:S01]  /*16f30*/  VIADD R3, R8, 0x40 ;  /* 0x0000004008037836 */ /* 0x000fe20000000000 */
[----:B------:R-:W-:Y:S01]  /*16f40*/  @!P3 LEA R20, R9, UR38, 0x1 ;  /* 0x000000260914bc11 */ /* 0x000fe2000f8e08ff */
[----:B------:R-:W-:Y:S02]  /*16f50*/  IMAD.MOV.U32 R13, RZ, RZ, R0 ;  /* 0x000000ffff0d7224 */ /* 0x000fe400078e0000 */
[----:B------:R-:W-:-:S07]  /*16f60*/  IMAD.MOV.U32 R4, RZ, RZ, R14 ;  /* 0x000000ffff047224 */ /* 0x000fce00078e000e */
[----:B------:R-:W-:Y:S05]  /*16f70*/  WARPSYNC.COLLECTIVE R15, `(.L_x_5419) ;  /* 0x000000000f087348 */ /* 0x000fea0003c00000 */
[----:B------:R0:W1:Y:S02]  /*16f80*/  SHFL.IDX P6, R14, R13, R12, R11 ;  /* 0x0000000c0d0e7389 */ /* 0x00006400000c000b */
[----:B01----:R-:W-:Y:S01]  /*16f90*/  ENDCOLLECTIVE ;  /* 0x000000000000791b */ /* 0x003fe20003800000 */
.L_x_5419:
[----:B------:R-:W-:Y:S01]  /*16fa0*/  ULDC.64 UR4, c[0x0][0x208] ;  /* 0x0000820000047ab9 */ /* 0x000fe20000000a00 */
[----:B------:R-:W-:Y:S01]  /*16fb0*/  MOV R5, R4 ;  /* 0x0000000400057202 */ /* 0x000fe20000000f00 */
        /* <DEDUP_REMOVED lines=14> */
.L_x_5420:
[----:B------:R-:W-:Y:S01]  /*170a0*/  VIADD R5, R8, 0x50 ;  /* 0x0000005008057836 */ /* 0x000fe20000000000 */
[----:B------:R-:W-:Y:S01]  /*170b0*/  @!P3 LEA R21, R9, UR38, 0x1 ;  /* 0x000000260915bc11 */ /* 0x000fe2000f8e08ff */
[----:B------:R-:W-:Y:S02]  /*170c0*/  IMAD.MOV.U32 R13, RZ, RZ, R0 ;  /* 0x000000ffff0d7224 */ /* 0x000fe400078e0000 */
[----:B------:R-:W-:-:S07]  /*170d0*/  IMAD.MOV.U32 R2, RZ, RZ, R14 ;  /* 0x000000ffff027224 */ /* 0x000fce00078e000e */
[----:B------:R-:W-:Y:S05]  /*170e0*/  WARPSYNC.COLLECTIVE R15, `(.L_x_5421) ;  /* 0x000000000f087348 */ /* 0x000fea0003c00000 */
[----:B------:R0:W1:Y:S02]  /*170f0*/  SHFL.IDX P6, R14, R13, R12, R11 ;  /* 0x0000000c0d0e7389 */ /* 0x00006400000c000b */
[----:B01----:R-:W-:Y:S01]  /*17100*/  ENDCOLLECTIVE ;  /* 0x000000000000791b */ /* 0x003fe20003800000 */
.L_x_5421:
        /* <DEDUP_REMOVED lines=16> */
.L_x_5422:
[----:B------:R-:W-:Y:S02]  /*17210*/  IADD3 R3, R8, 0x60, RZ ;  /* 0x0000006008037810 */ /* 0x000fe40007ffe0ff */
[----:B------:R-:W-:Y:S01]  /*17220*/  @!P3 LEA R20, R9, UR38, 0x1 ;  /* 0x000000260914bc11 */ /* 0x000fe2000f8e08ff */
[----:B------:R-:W-:Y:S01]  /*17230*/  IMAD.MOV.U32 R13, RZ, RZ, R0 ;  /* 0x000000ffff0d7224 */ /* 0x000fe200078e0000 */
[----:B------:R-:W-:-:S07]  /*17240*/  MOV R4, R14 ;  /* 0x0000000e00047202 */ /* 0x000fce0000000f00 */
[----:B------:R-:W-:Y:S05]  /*17250*/  WARPSYNC.COLLECTIVE R15, `(.L_x_5423) ;  /* 0x000000000f087348 */ /* 0x000fea0003c00000 */
[----:B------:R0:W1:Y:S02]  /*17260*/  SHFL.IDX P6, R14, R13, R12, R11 ;  /* 0x0000000c0d0e7389 */ /* 0x00006400000c000b */
[----:B01----:R-:W-:Y:S01]  /*17270*/  ENDCOLLECTIVE ;  /* 0x000000000000791b */ /* 0x003fe20003800000 */
.L_x_5423:
        /* <DEDUP_REMOVED lines=16> */
.L_x_5424:
[----:B------:R-:W-:Y:S02]  /*17380*/  @!P3 LEA R21, R9, UR38, 0x1 ;  /* 0x000000260915bc11 */ /* 0x000fe4000f8e08ff */
[----:B------:R-:W-:Y:S01]  /*17390*/  MOV R13, R0 ;  /* 0x00000000000d7202 */ /* 0x000fe20000000f00 */
[----:B------:R-:W-:-:S07]  /*173a0*/  IMAD.MOV.U32 R2, RZ, RZ, R14 ;  /* 0x000000ffff027224 */ /* 0x000fce00078e000e */
[----:B------:R-:W-:Y:S05]  /*173b0*/  WARPSYNC.COLLECTIVE R15, `(.L_x_5425) ;  /* 0x000000000f087348 */ /* 0x000fea0003c00000 */
[----:B------:R0:W1:Y:S02]  /*173c0*/  SHFL.IDX P6, R14, R13, R12, R11 ;  /* 0x0000000c0d0e7389 */ /* 0x00006400000c000b */
[----:B01----:R-:W-:Y:S01]  /*173d0*/  ENDCOLLECTIVE ;  /* 0x000000000000791b */ /* 0x003fe20003800000 */
.L_x_5425:
[----:B------:R-:W-:Y:S01]  /*173e0*/  ULDC.64 UR4, c[0x0][0x208] ;  /* 0x0000820000047ab9 */ /* 0x000fe20000000a00 */
[----:B------:R-:W-:Y:S02]  /*173f0*/  IMAD.MOV.U32 R3, RZ, RZ, R2 ;  /* 0x000000ffff037224 */ /* 0x000fe400078e0002 */
        /* <DEDUP_REMOVED lines=13> */
.L_x_5426:
[----:B------:R-:W-:Y:S02]  /*174d0*/  IMAD.MOV.U32 R13, RZ, RZ, R0 ;  /* 0x000000ffff0d7224 */ /* 0x000fe400078e0000 */
[----:B------:R-:W-:-:S07]  /*174e0*/  IMAD.MOV.U32 R4, RZ, RZ, R14 ;  /* 0x000000ffff047224 */ /* 0x000fce00078e000e */
[----:B------:R-:W-:Y:S05]  /*174f0*/  WARPSYNC.COLLECTIVE R15, `(.L_x_5427) ;  /* 0x000000000f087348 */ /* 0x000fea0003c00000 */
[----:B------:R0:W1:Y:S02]  /*17500*/  SHFL.IDX P6, R14, R13, R12, R11 ;  /* 0x0000000c0d0e7389 */ /* 0x00006400000c000b */
[----:B01----:R-:W-:Y:S01]  /*17510*/  ENDCOLLECTIVE ;  /* 0x000000000000791b */ /* 0x003fe20003800000 */
.L_x_5427:
[----:B------:R-:W-:Y:S05]  /*17520*/  BRA `(.L_x_5428) ;  /* 0xffffffc800107947 */ /* 0x000fea000383ffff */
.L_x_5333:
[----:B-1----:R-:W-:-:S04]  /*17530*/  IMAD.U32 R3, RZ, RZ, UR38 ;  /* 0x00000026ff037e24 */ /* 0x002fc8000f8e00ff */
[----:B------:R1:W2:Y:S03]  /*17540*/  SYNCS.PHASECHK.TRANS64.TRYWAIT P0, [R3+URZ+0x36820], R2 ;  /* 0x03682002030075a7 */ /* 0x0002a6000800017f */
[----:B--2---:R-:W-:Y:S05]  /*17550*/  @!P0 NANOSLEEP.SYNCS 0x989680 ;  /* 0x009896800000895d */ /* 0x004fea0003900000 */
[----:B------:R-:W2:Y:S02]  /*17560*/  @!P0 SYNCS.PHASECHK.TRANS64 P0, [R3+URZ+0x36820], R2 ;  /* 0x03682002030085a7 */ /* 0x000ea4000800007f */
[----:B--2---:R-:W-:Y:S05]  /*17570*/  @!P0 BRA `(.L_x_5333) ;  /* 0xfffffffc00ec8947 */ /* 0x004fea000383ffff */
[----:B------:R-:W-:Y:S05]  /*17580*/  BRA `(.L_x_5429) ;  /* 0xffffffc800687947 */ /* 0x000fea000383ffff */
.L_x_5340:
[----:B-1----:R-:W-:-:S04]  /*17590*/  MOV R3, UR38 ;  /* 0x0000002600037c02 */ /* 0x002fc80008000f00 */
[----:B------:R1:W2:Y:S03]  /*175a0*/  SYNCS.PHASECHK.TRANS64.TRYWAIT P0, [R3+URZ+0x36848], R2 ;  /* 0x03684802030075a7 */ /* 0x0002a6000800017f */
[----:B--2---:R-:W-:Y:S05]  /*175b0*/  @!P0 NANOSLEEP.SYNCS 0x989680 ;  /* 0x009896800000895d */ /* 0x004fea0003900000 */
[----:B------:R-:W2:Y:S02]  /*175c0*/  @!P0 SYNCS.PHASECHK.TRANS64 P0, [R3+URZ+0x36848], R2 ;  /* 0x03684802030085a7 */ /* 0x000ea4000800007f */
[----:B--2---:R-:W-:Y:S05]  /*175d0*/  @!P0 BRA `(.L_x_5340) ;  /* 0xfffffffc00ec8947 */ /* 0x004fea000383ffff */
[----:B------:R-:W-:Y:S05]  /*175e0*/  BRA `(.L_x_5430) ;  /* 0xffffffcc00507947 */ /* 0x000fea000383ffff */
.L_x_5347:
[----:B0-----:R-:W-:-:S04]  /*175f0*/  IMAD.U32 R3, RZ, RZ, UR38 ;  /* 0x00000026ff037e24 */ /* 0x001fc8000f8e00ff */
[----:B------:R0:W1:Y:S03]  /*17600*/  SYNCS.PHASECHK.TRANS64.TRYWAIT P0, [R3+URZ+0x36860], R2 ;  /* 0x03686002030075a7 */ /* 0x000066000800017f */
[----:B-1----:R-:W-:Y:S05]  /*17610*/  @!P0 NANOSLEEP.SYNCS 0x989680 ;  /* 0x009896800000895d */ /* 0x002fea0003900000 */
[----:B------:R-:W1:Y:S02]  /*17620*/  @!P0 SYNCS.PHASECHK.TRANS64 P0, [R3+URZ+0x36860], R2 ;  /* 0x03686002030085a7 */ /* 0x000e64000800007f */
[----:B-1----:R-:W-:Y:S05]  /*17630*/  @!P0 BRA `(.L_x_5347) ;  /* 0xfffffffc00ec8947 */ /* 0x002fea000383ffff */
[----:B------:R-:W-:Y:S05]  /*17640*/  BRA `(.L_x_5431) ;  /* 0xffffffd000287947 */ /* 0x000fea000383ffff */
.L_x_5357:
[----:B--2---:R-:W-:-:S04]  /*17650*/  IMAD.U32 R3, RZ, RZ, UR38 ;  /* 0x00000026ff037e24 */ /* 0x004fc8000f8e00ff */
[----:B------:R2:W3:Y:S03]  /*17660*/  SYNCS.PHASECHK.TRANS64.TRYWAIT P0, [R3+URZ+0x36840], R2 ;  /* 0x03684002030075a7 */ /* 0x0004e6000800017f */
[----:B---3--:R-:W-:Y:S05]  /*17670*/  @!P0 NANOSLEEP.SYNCS 0x989680 ;  /* 0x009896800000895d */ /* 0x008fea0003900000 */
[----:B------:R-:W3:Y:S02]  /*17680*/  @!P0 SYNCS.PHASECHK.TRANS64 P0, [R3+URZ+0x36840], R2 ;  /* 0x03684002030085a7 */ /* 0x000ee4000800007f */
[----:B---3--:R-:W-:Y:S05]  /*17690*/  @!P0 BRA `(.L_x_5357) ;  /* 0xfffffffc00ec8947 */ /* 0x008fea000383ffff */
[----:B------:R-:W-:Y:S05]  /*176a0*/  BRA `(.L_x_5432) ;  /* 0xffffffd400847947 */ /* 0x000fea000383ffff */
.L_x_5364:
[----:B0-----:R-:W-:-:S04]  /*176b0*/  IMAD.U32 R3, RZ, RZ, UR38 ;  /* 0x00000026ff037e24 */ /* 0x001fc8000f8e00ff */
[----:B------:R0:W1:Y:S03]  /*176c0*/  SYNCS.PHASECHK.TRANS64.TRYWAIT P0, [R3+URZ+0x36868], R2 ;  /* 0x03686802030075a7 */ /* 0x000066000800017f */
[----:B-1----:R-:W-:Y:S05]  /*176d0*/  @!P0 NANOSLEEP.SYNCS 0x989680 ;  /* 0x009896800000895d */ /* 0x002fea0003900000 */
[----:B------:R-:W1:Y:S02]  /*176e0*/  @!P0 SYNCS.PHASECHK.TRANS64 P0, [R3+URZ+0x36868], R2 ;  /* 0x03686802030085a7 */ /* 0x000e64000800007f */
[----:B-1----:R-:W-:Y:S05]  /*176f0*/  @!P0 BRA `(.L_x_5364) ;  /* 0xfffffffc00ec8947 */ /* 0x002fea000383ffff */
[----:B------:R-:W-:Y:S05]  /*17700*/  BRA `(.L_x_5433) ;  /* 0xffffffd8005c7947 */ /* 0x000fea000383ffff */
.L_x_5374:
[----:B--2---:R-:W-:-:S04]  /*17710*/  MOV R3, UR38 ;  /* 0x0000002600037c02 */ /* 0x004fc80008000f00 */
[----:B------:R2:W3:Y:S03]  /*17720*/  SYNCS.PHASECHK.TRANS64.TRYWAIT P0, [R3+URZ+0x36848], R2 ;  /* 0x03684802030075a7 */ /* 0x0004e6000800017f */
[----:B---3--:R-:W-:Y:S05]  /*17730*/  @!P0 NANOSLEEP.SYNCS 0x989680 ;  /* 0x009896800000895d */ /* 0x008fea0003900000 */
[----:B------:R-:W3:Y:S02]  /*17740*/  @!P0 SYNCS.PHASECHK.TRANS64 P0, [R3+URZ+0x36848], R2 ;  /* 0x03684802030085a7 */ /* 0x000ee4000800007f */
[----:B---3--:R-:W-:Y:S05]  /*17750*/  @!P0 BRA `(.L_x_5374) ;  /* 0xfffffffc00ec8947 */ /* 0x008fea000383ffff */
[----:B------:R-:W-:Y:S05]  /*17760*/  BRA `(.L_x_5434) ;  /* 0xffffffdc00d07947 */ /* 0x000fea000383ffff */
.L_x_5381:
[----:B-1----:R-:W-:-:S04]  /*17770*/  IMAD.U32 R3, RZ, RZ, UR38 ;  /* 0x00000026ff037e24 */ /* 0x002fc8000f8e00ff */
[----:B------:R1:W2:Y:S03]  /*17780*/  SYNCS.PHASECHK.TRANS64.TRYWAIT P0, [R3+URZ+0x36860], R2 ;  /* 0x03686002030075a7 */ /* 0x0002a6000800017f */
[----:B--2---:R-:W-:Y:S05]  /*17790*/  @!P0 NANOSLEEP.SYNCS 0x989680 ;  /* 0x009896800000895d */ /* 0x004fea0003900000 */
[----:B------:R-:W2:Y:S02]  /*177a0*/  @!P0 SYNCS.PHASECHK.TRANS64 P0, [R3+URZ+0x36860], R2 ;  /* 0x03686002030085a7 */ /* 0x000ea4000800007f */
[----:B--2---:R-:W-:Y:S05]  /*177b0*/  @!P0 BRA `(.L_x_5381) ;  /* 0xfffffffc00ec8947 */ /* 0x004fea000383ffff */
[----:B------:R-:W-:Y:S05]  /*177c0*/  BRA `(.L_x_5435) ;  /* 0xffffffe000a47947 */ /* 0x000fea000383ffff */
.L_x_5390:
[----:B-1----:R1:W2:Y:S02]  /*177d0*/  SYNCS.PHASECHK.TRANS64.TRYWAIT P0, [R3+URZ+0x36860], R0 ;  /* 0x03686000030075a7 */ /* 0x0022a4000800017f */
[----:B--2---:R-:W-:Y:S05]  /*177e0*/  @!P0 NANOSLEEP.SYNCS 0x989680 ;  /* 0x009896800000895d */ /* 0x004fea0003900000 */
[----:B------:R-:W2:Y:S02]  /*177f0*/  @!P0 SYNCS.PHASECHK.TRANS64 P0, [R3+URZ+0x36860], R0 ;  /* 0x03686000030085a7 */ /* 0x000ea4000800007f */
[----:B--2---:R-:W-:Y:S05]  /*17800*/  @!P0 BRA `(.L_x_5390) ;  /* 0xfffffffc00f08947 */ /* 0x004fea000383ffff */
[----:B------:R-:W-:Y:S05]  /*17810*/  BRA `(.L_x_5436) ;  /* 0xffffffe400a87947 */ /* 0x000fea000383ffff */
.L_x_5396:
[----:B-1----:R1:W2:Y:S02]  /*17820*/  SYNCS.PHASECHK.TRANS64.TRYWAIT P0, [R2+URZ+0x36820], R3 ;  /* 0x03682003020075a7 */ /* 0x0022a4000800017f */
[----:B--2---:R-:W-:Y:S05]  /*17830*/  @!P0 NANOSLEEP.SYNCS 0x989680 ;  /* 0x009896800000895d */ /* 0x004fea0003900000 */
[----:B------:R-:W2:Y:S02]  /*17840*/  @!P0 SYNCS.PHASECHK.TRANS64 P0, [R2+URZ+0x36820], R3 ;  /* 0x03682003020085a7 */ /* 0x000ea4000800007f */
[----:B--2---:R-:W-:Y:S05]  /*17850*/  @!P0 BRA `(.L_x_5396) ;  /* 0xfffffffc00f08947 */ /* 0x004fea000383ffff */
[----:B------:R-:W-:Y:S05]  /*17860*/  BRA `(.L_x_5437) ;  /* 0xffffffe800ac7947 */ /* 0x000fea000383ffff */
.L_x_5397:
[----:B------:R-:W2:Y:S01]  /*17870*/  S2R R4, SR_TID.X ;  /* 0x0000000000047919 */ /* 0x000ea20000002100 */
[----:B------:R-:W-:Y:S01]  /*17880*/  BSSY B0, `(.L_x_5438) ;  /* 0x000000a000007945 */ /* 0x000fe20003800000 */
[----:B------:R-:W-:Y:S01]  /*17890*/  IMAD.MOV.U32 R12, RZ, RZ, RZ ;  /* 0x000000ffff0c7224 */ /* 0x000fe200078e00ff */
[----:B------:R-:W-:Y:S01]  /*178a0*/  MOV R11, 0x1f ;  /* 0x0000001f000b7802 */ /* 0x000fe20000000f00 */
[----:B------:R-:W-:Y:S01]  /*178b0*/  IMAD.MOV.U32 R15, RZ, RZ, -0x1 ;  /* 0xffffffffff0f7424 */ /* 0x000fe200078e00ff */
[----:B--2---:R-:W-:-:S04]  /*178c0*/  SHF.R.U32.HI R4, RZ, 0x5, R4 ;  /* 0x00000005ff047819 */ /* 0x004fc80000011604 */
[----:B------:R-:W-:-:S05]  /*178d0*/  LOP3.LUT R4, R4, 0x3, RZ, 0xc0, !PT ;  /* 0x0000000304047812 */ /* 0x000fca00078ec0ff */
[----:B------:R-:W-:-:S07]  /*178e0*/  IMAD.MOV.U32 R13, RZ, RZ, R4 ;  /* 0x000000ffff0d7224 */ /* 0x000fce00078e0004 */
[----:B01----:R-:W-:Y:S05]  /*178f0*/  WARPSYNC.COLLECTIVE R15, `(.L_x_5439) ;  /* 0x000000000f087348 */ /* 0x003fea0003c00000 */
[----:B0-----:R0:W2:Y:S02]  /*17900*/  SHFL.IDX P6, R14, R13, R12, R11 ;  /* 0x0000000c0d0e7389 */ /* 0x0010a400000c000b */
[----:B012---:R-:W-:Y:S01]  /*17910*/  ENDCOLLECTIVE ;  /* 0x000000000000791b */ /* 0x007fe20003800000 */
.L_x_5439:
[----:B------:R-:W-:Y:S05]  /*17920*/  BSYNC B0 ;  /* 0x0000000000007941 */ /* 0x000fea0003800000 */
.L_x_5438:
[----:B------:R-:W-:Y:S05]  /*17930*/  BRA `(.L_x_5440) ;  /* 0xffffffe800907947 */ /* 0x000fea000383ffff */
.L_x_5398:
[----:B------:R-:W-:Y:S01]  /*17940*/  BSSY B0, `(.L_x_5441) ;  /* 0x0000006000007945 */ /* 0x000fe20003800000 */
[----:B------:R-:W-:-:S07]  /*17950*/  IMAD.MOV.U32 R15, RZ, RZ, -0x1 ;  /* 0xffffffffff0f7424 */ /* 0x000fce00078e00ff */
[----:B0-----:R-:W-:Y:S05]  /*17960*/  WARPSYNC.COLLECTIVE R15, `(.L_x_5442) ;  /* 0x000000000f0c7348 */ /* 0x001fea0003c00000 */
[----:B------:R-:W-:Y:S02]  /*17970*/  ELECT P6, UR62, PT ;  /* 0x00000000003e782f */ /* 0x000fe400038c0000 */
[----:B------:R-:W-:Y:S01]  /*17980*/  MOV R14, UR62 ;  /* 0x0000003e000e7c02 */ /* 0x000fe20008000f00 */
[----:B0-----:R-:W-:Y:S10]  /*17990*/  ENDCOLLECTIVE ;  /* 0x000000000000791b */ /* 0x001ff40003800000 */
.L_x_5442:
[----:B------:R-:W-:Y:S05]  /*179a0*/  BSYNC B0 ;  /* 0x0000000000007941 */ /* 0x000fea0003800000 */
.L_x_5441:
[----:B------:R-:W-:Y:S05]  /*179b0*/  BRA `(.L_x_5443) ;  /* 0xffffffe800847947 */ /* 0x000fea000383ffff */
.L_x_5400:
[----:B0-----:R0:W1:Y:S02]  /*179c0*/  SYNCS.PHASECHK.TRANS64.TRYWAIT P0, [R6+URZ], R5 ;  /* 0x00000005060075a7 */ /* 0x001064000800017f */
[----:B-1----:R-:W-:Y:S05]  /*179d0*/  @!P0 NANOSLEEP.SYNCS 0x989680 ;  /* 0x009896800000895d */ /* 0x002fea0003900000 */
[----:B------:R-:W1:Y:S02]  /*179e0*/  @!P0 SYNCS.PHASECHK.TRANS64 P0, [R6+URZ], R5 ;  /* 0x00000005060085a7 */ /* 0x000e64000800007f */
[----:B-1----:R-:W-:Y:S05]  /*179f0*/  @!P0 BRA `(.L_x_5400) ;  /* 0xfffffffc00f08947 */ /* 0x002fea000383ffff */
[----:B------:R-:W-:Y:S05]  /*17a00*/  BRA `(.L_x_5444) ;  /* 0xffffffe800c07947 */ /* 0x000fea000383ffff */
.L_x_5401:
[----:B-1----:R1:W2:Y:S02]  /*17a10*/  SYNCS.PHASECHK.TRANS64.TRYWAIT P0, [R3+URZ], R4 ;  /* 0x00000004030075a7 */ /* 0x0022a4000800017f */
[----:B--2---:R-:W-:Y:S05]  /*17a20*/  @!P0 NANOSLEEP.SYNCS 0x989680 ;  /* 0x009896800000895d */ /* 0x004fea0003900000 */
[----:B------:R-:W2:Y:S02]  /*17a30*/  @!P0 SYNCS.PHASECHK.TRANS64 P0, [R3+URZ], R4 ;  /* 0x00000004030085a7 */ /* 0x000ea4000800007f */
[----:B--2---:R-:W-:Y:S05]  /*17a40*/  @!P0 BRA `(.L_x_5401) ;  /* 0xfffffffc00f08947 */ /* 0x004fea000383ffff */
[----:B------:R-:W-:Y:S05]  /*17a50*/  BRA `(.L_x_5445) ;  /* 0xffffffe800b47947 */ /* 0x000fea000383ffff */
.L_x_5403:
[----:B-1----:R1:W2:Y:S02]  /*17a60*/  SYNCS.PHASECHK.TRANS64.TRYWAIT P0, [R0+URZ], R5 ;  /* 0x00000005000075a7 */ /* 0x0022a4000800017f */
[----:B--2---:R-:W-:Y:S05]  /*17a70*/  @!P0 NANOSLEEP.SYNCS 0x989680 ;  /* 0x009896800000895d */ /* 0x004fea0003900000 */
[----:B------:R-:W2:Y:S02]  /*17a80*/  @!P0 SYNCS.PHASECHK.TRANS64 P0, [R0+URZ], R5 ;  /* 0x00000005000085a7 */ /* 0x000ea4000800007f */
[----:B--2---:R-:W-:Y:S05]  /*17a90*/  @!P0 BRA `(.L_x_5403) ;  /* 0xfffffffc00f08947 */ /* 0x004fea000383ffff */
[----:B------:R-:W-:Y:S05]  /*17aa0*/  BRA `(.L_x_5446) ;  /* 0xffffffe800b87947 */ /* 0x000fea000383ffff */
.L_x_5447:
        /* <DEDUP_REMOVED lines=13> */
.L_x_14848:


//--------------------- .text._ZN7cutlass13device_kernelIN5flash11enable_sm90INS1_16FlashAttnFwdSm90INS1_25CollectiveMainloopFwdSm90ILi2EN4cute5tupleIJNS5_1CILi1EEES8_S8_EEENS6_IJNS7_ILi128EEENS7_ILi112EEENS7_ILi192EEEEEELi192ENS_10bfloat16_tEfNS_4arch4Sm90ELb1ELb0ELb1ELb1ELb0ELb0ELb0ELb1ELb1ELb1ELb1ELb0EEENS1_21CollectiveEpilogueFwdINS6_IJSA_SC_SB_EEES9_SE_SG_Li256ELb1ELb1ELb1ELb0EEENS1_36VarlenDynamicPersistentTileSchedulerILi128ELi112ELi256ELi128ELb1ELb1ELb1ELb1ELb1ELb1EEEEEEEEEvNT_6ParamsE --------------------------
	.section	.text._ZN7cutlass13device_kernelIN5flash11enable_sm90INS1_16FlashAttnFwdSm90INS1_25CollectiveMainloopFwdSm90ILi2EN4cute5tupleIJNS5_1CILi1EEES8_S8_EEENS6_IJNS7_ILi128EEENS7_ILi112EEENS7_ILi192EEEEEELi192ENS_10bfloat16_tEfNS_4arch4Sm90ELb1ELb0ELb1ELb1ELb0ELb0ELb0ELb1ELb1ELb1ELb1ELb0EEENS1_21CollectiveEpilogueFwdINS6_IJSA_SC_SB_EEES9_SE_SG_Li256ELb1ELb1ELb1ELb0EEENS1_36VarlenDynamicPersistentTileSchedulerILi128ELi112ELi256ELi128ELb1ELb1ELb1ELb1ELb1ELb1EEEEEEEEEvNT_6ParamsE,"ax",@progbits
	.align	128
.text._ZN7cutlass13device_kernelIN5flash11enable_sm90INS1_16FlashAttnFwdSm90INS1_25CollectiveMainloopFwdSm90ILi2EN4cute5tupleIJNS5_1CILi1EEES8_S8_EEENS6_IJNS7_ILi128EEENS7_ILi112EEENS7_ILi192EEEEEELi192ENS_10bfloat16_tEfNS_4arch4Sm90ELb1ELb0ELb1ELb1ELb0ELb0ELb0ELb1ELb1ELb1ELb1ELb0EEENS1_21CollectiveEpilogueFwdINS6_IJSA_SC_SB_EEES9_SE_SG_Li256ELb1ELb1ELb1ELb0EEENS1_36VarlenDynamicPersistentTileSchedulerILi128ELi112ELi256ELi128ELb1ELb1ELb1ELb1ELb1ELb1EEEEEEEEEvNT_6ParamsE:
        .type           _ZN7cutlass13device_kernelIN5flash11enable_sm90INS1_16FlashAttnFwdSm90INS1_25CollectiveMainloopFwdSm90ILi2EN4cute5tupleIJNS5_1CILi1EEES8_S8_EEENS6_IJNS7_ILi128EEENS7_ILi112EEENS7_ILi192EEEEEELi192ENS_10bfloat16_tEfNS_4arch4Sm90ELb1ELb0ELb1ELb1ELb0ELb0ELb0ELb1ELb1ELb1ELb1ELb0EEENS1_21CollectiveEpilogueFwdINS6_IJSA_SC_SB_EEES9_SE_SG_Li256ELb1ELb1ELb1ELb0EEENS1_36VarlenDynamicPersistentTileSchedulerILi128ELi112ELi256ELi128ELb1ELb1ELb1ELb1ELb1ELb1EEEEEEEEEvNT_6ParamsE,@function
        .size           _ZN7cutlass13device_kernelIN5flash11enable_sm90INS1_16FlashAttnFwdSm90INS1_25CollectiveMainloopFwdSm90ILi2EN4cute5tupleIJNS5_1CILi1EEES8_S8_EEENS6_IJNS7_ILi128EEENS7_ILi112EEENS7_ILi192EEEEEELi192ENS_10bfloat16_tEfNS_4arch4Sm90ELb1ELb0ELb1ELb1ELb0ELb0ELb0ELb1ELb1ELb1ELb1ELb0EEENS1_21CollectiveEpilogueFwdINS6_IJSA_SC_SB_EEES9_SE_SG_Li256ELb1ELb1ELb1ELb0EEENS1_36VarlenDynamicPersistentTileSchedulerILi128ELi112ELi256ELi128ELb1ELb1ELb1ELb1ELb1ELb1EEEEEEEEEvNT_6ParamsE,(.L_x_14849 - _ZN7cutlass13device_kernelIN5flash11enable_sm90INS1_16FlashAttnFwdSm90INS1_25CollectiveMainloopFwdSm90ILi2EN4cute5tupleIJNS5_1CILi1EEES8_S8_EEENS6_IJNS7_ILi128EEENS7_ILi112EEENS7_ILi192EEEEEELi192ENS_10bfloat16_tEfNS_4arch4Sm90ELb1ELb0ELb1ELb1ELb0ELb0ELb0ELb1ELb1ELb1ELb1ELb0EEENS1_21CollectiveEpilogueFwdINS6_IJSA_SC_SB_EEES9_SE_SG_Li256ELb1ELb1ELb1ELb0EEENS1_36VarlenDynamicPersistentTileSchedulerILi128ELi112ELi256ELi128ELb1ELb1ELb1ELb1ELb1ELb1EEEEEEEEEvNT_6ParamsE)
        .other          _ZN7cutlass13device_kernelIN5flash11enable_sm90INS1_16FlashAttnFwdSm90INS1_25CollectiveMainloopFwdSm90ILi2EN4cute5tupleIJNS5_1CILi1EEES8_S8_EEENS6_IJNS7_ILi128EEENS7_ILi112EEENS7_ILi192EEEEEELi192ENS_10bfloat16_tEfNS_4arch4Sm90ELb1ELb0ELb1ELb1ELb0ELb0ELb0ELb1ELb1ELb1ELb1ELb0EEENS1_21CollectiveEpilogueFwdINS6_IJSA_SC_SB_EEES9_SE_SG_Li256ELb1ELb1ELb1ELb0EEENS1_36VarlenDynamicPersistentTileSchedulerILi128ELi112ELi256ELi128ELb1ELb1ELb1ELb1ELb1ELb1EEEEEEEEEvNT_6ParamsE,@"STO_CUDA_ENTRY STV_DEFAULT"
_ZN7cutlass13device_kernelIN5flash11enable_sm90INS1_16FlashAttnFwdSm90INS1_25CollectiveMainloopFwdSm90ILi2EN4cute5tupleIJNS5_1CILi1EEES8_S8_EEENS6_IJNS7_ILi128EEENS7_ILi112EEENS7_ILi192EEEEEELi192ENS_10bfloat16_tEfNS_4arch4Sm90ELb1ELb0ELb1ELb1ELb0ELb0ELb0ELb1ELb1ELb1ELb1ELb0EEENS1_21CollectiveEpilogueFwdINS6_IJSA_SC_SB_EEES9_SE_SG_Li256ELb1ELb1ELb1ELb0EEENS1_36VarlenDynamicPersistentTileSchedulerILi128ELi112ELi256ELi128ELb1ELb1ELb1ELb1ELb1ELb1EEEEEEEEEvNT_6ParamsE:
        /* <DEDUP_REMOVED lines=18> */
.L_x_5449:
[----:B------:R-:W-:Y:S05]  /*0120*/  BSYNC B0 ;  /* 0x0000000000007941 */ /* 0x000fea0003800000 */
.L_x_5448:
        /* <DEDUP_REMOVED lines=41> */
.L_x_5450:
        /* <DEDUP_REMOVED lines=22> */
.L_x_5451:
        /* <DEDUP_REMOVED lines=18> */
.L_x_5452:
        /* <DEDUP_REMOVED lines=22> */
.L_x_5453:
        /* <DEDUP_REMOVED lines=22> */
.L_x_5454:
        /* <DEDUP_REMOVED lines=8> */
.L_x_5456:
        /* <DEDUP_REMOVED lines=16> */
[----:B------:R-:W-:Y:S01]  /*0a80*/  UMOV UR36, URZ ;  /* 0x0000003f00247c82 */ /* 0x000fe20008000000 */
[----:B------:R-:W-:Y:S01]  /*0a90*/  R2UR UR7, R7 ;  /* 0x00000000070772ca */ /* 0x000fe200000e0000 */
[----:B------:R-:W0:Y:S01]  /*0aa0*/  S2R R0, SR_TID.X ;  /* 0x0000000000007919 */ /* 0x000e220000002100 */
[----:B------:R-:W-:Y:S01]  /*0ab0*/  R2UR UR5, R5 ;  /* 0x00000000050572ca */ /* 0x000fe200000e0000 */
[----:B0-----:R-:W-:-:S05]  /*0ac0*/  VIADD R12, R0, 0xffffff80 ;  /* 0xffffff80000c7836 */ /* 0x001fca0000000000 */
[----:B------:R-:W-:-:S04]  /*0ad0*/  SHF.R.S32.HI R0, RZ, 0x1f, R12 ;  /* 0x0000001fff007819 */ /* 0x000fc8000001140c */
[CC--:B------:R-:W-:Y:S02]  /*0ae0*/  LEA.HI R3, R0.reuse, R12.reuse, RZ, 0x4 ;  /* 0x0000000c00037211 */ /* 0x0c0fe400078f20ff */
[CC--:B------:R-:W-:Y:S02]  /*0af0*/  LEA.HI R4, R0.reuse, R12.reuse, RZ, 0x5 ;  /* 0x0000000c00047211 */ /* 0x0c0fe400078f28ff */
[----:B------:R-:W-:Y:S02]  /*0b00*/  SHF.R.S32.HI R6, RZ, 0x4, R3 ;  /* 0x00000004ff067819 */ /* 0x000fe40000011403 */
[----:B------:R-:W-:Y:S01]  /*0b10*/  LEA.HI R11, R0, R12, RZ, 0x2 ;  /* 0x0000000c000b7211 */ /* 0x000fe200078f10ff */
[----:B------:R-:W-:Y:S01]  /*0b20*/  IMAD.SHL.U32 R5, R4, 0x20, RZ ;  /* 0x0000002004057824 */ /* 0x000fe200078e00ff */
[C---:B------:R-:W-:Y:S02]  /*0b30*/  LOP3.LUT R4, R3.reuse, 0x3fffff0, RZ, 0xc0, !PT ;  /* 0x03fffff003047812 */ /* 0x040fe400078ec0ff */
[----:B------:R-:W-:-:S02]  /*0b40*/  LEA.HI R3, R3, R6, RZ, 0x1 ;  /* 0x0000000603037211 */ /* 0x000fc400078f08ff */
[----:B------:R-:W-:Y:S01]  /*0b50*/  LOP3.LUT R5, R5, 0xfffffc00, RZ, 0xc0, !PT ;  /* 0xfffffc0005057812 */ /* 0x000fe200078ec0ff */
[----:B------:R-:W-:Y:S01]  /*0b60*/  IMAD.IADD R4, R12, 0x1, -R4 ;  /* 0x000000010c047824 */ /* 0x000fe200078e0a04 */
[----:B------:R-:W-:Y:S02]  /*0b70*/  LOP3.LUT R3, R3, 0x1ffffffe, RZ, 0xc0, !PT ;  /* 0x1ffffffe03037812 */ /* 0x000fe400078ec0ff */
[----:B------:R-:W-:Y:S01]  /*0b80*/  LOP3.LUT R11, R11, 0xfffffffc, RZ, 0xc0, !PT ;  /* 0xfffffffc0b0b7812 */ /* 0x000fe200078ec0ff */
[----:B------:R-:W-:Y:S02]  /*0b90*/  IMAD R4, R4, 0x40, R5 ;  /* 0x0000004004047824 */ /* 0x000fe400078e0205 */
[----:B------:R-:W-:Y:S02]  /*0ba0*/  IMAD.IADD R3, R6, 0x1, -R3 ;  /* 0x0000000106037824 */ /* 0x000fe400078e0a03 */
[----:B------:R-:W-:Y:S02]  /*0bb0*/  IMAD.IADD R11, R12, 0x1, -R11 ;  /* 0x000000010c0b7824 */ /* 0x000fe400078e0a0b */
[----:B------:R-:W-:-:S03]  /*0bc0*/  IMAD R3, R3, 0x8, R4 ;  /* 0x0000000803037824 */ /* 0x000fc600078e0204 */
[----:B------:R-:W-:Y:S02]  /*0bd0*/  LEA.HI R5, R11, R11, RZ, 0x1 ;  /* 0x0000000b0b057211 */ /* 0x000fe400078f08ff */
[----:B------:R0:W-:Y:S02]  /*0be0*/  STL [R1+0x50], R3 ;  /* 0x0000500301007387 */ /* 0x0001e40000100800 */
[----:B------:R-:W-:-:S05]  /*0bf0*/  LOP3.LUT R4, R5, 0x1ffffffe, RZ, 0xc0, !PT ;  /* 0x1ffffffe05047812 */ /* 0x000fca00078ec0ff */
        /* <DEDUP_REMOVED lines=19> */
[----:B------:R-:W-:-:S02]  /*0d30*/  LOP3.LUT R6, R7, 0x7ffffffc, RZ, 0xc0, !PT ;  /* 0x7ffffffc07067812 */ /* 0x000fc400078ec0ff */
[----:B------:R-:W-:Y:S02]  /*0d40*/  LEA.HI R10, R10, R9, RZ, 0x3 ;  /* 0x000000090a0a7211 */ /* 0x000fe400078f18ff */
[----:B------:R-:W-:Y:S01]  /*0d50*/  SHF.R.S32.HI R8, RZ, 0x5, R8 ;  /* 0x00000005ff087819 */ /* 0x000fe20000011408 */
[----:B------:R-:W-:Y:S01]  /*0d60*/  IMAD.IADD R6, R235, 0x1, -R6 ;  /* 0x00000001eb067824 */ /* 0x000fe200078e0a06 */
[----:B------:R-:W-:-:S03]  /*0d70*/  LOP3.LUT R10, R10, 0xfffffff8, RZ, 0xc0, !PT ;  /* 0xfffffff80a0a7812 */ /* 0x000fc600078ec0ff */
[----:B------:R-:W-:Y:S02]  /*0d80*/  IMAD.SHL.U32 R19, R6, 0x2, RZ ;  /* 0x0000000206137824 */ /* 0x000fe400078e00ff */
[----:B------:R-:W-:Y:S02]  /*0d90*/  IMAD.IADD R9, R9, 0x1, -R10 ;  /* 0x0000000109097824 */ /* 0x000fe400078e0a0a */
[C---:B------:R-:W-:Y:S02]  /*0da0*/  VIADD R231, R19.reuse, 0x8 ;  /* 0x0000000813e77836 */ /* 0x040fe40000000000 */
[----:B------:R-:W-:Y:S02]  /*0db0*/  IMAD R9, R8, 0x10, R9 ;  /* 0x0000001008097824 */ /* 0x000fe400078e0209 */
[----:B------:R-:W-:Y:S01]  /*0dc0*/  VIADD R230, R19, 0x10 ;  /* 0x0000001013e67836 */ /* 0x000fe20000000000 */
[----:B------:R-:W-:Y:S01]  /*0dd0*/  SHF.R.S32.HI R5, RZ, 0x1f, R231 ;  /* 0x0000001fff057819 */ /* 0x000fe200000114e7 */
[----:B0-----:R-:W-:-:S02]  /*0de0*/  IMAD R3, R2, 0x40, R9 ;  /* 0x0000004002037824 */ /* 0x001fc400078e0209 */
[----:B------:R-:W-:Y:S01]  /*0df0*/  IMAD.U32 R2, RZ, RZ, UR4 ;  /* 0x00000004ff027e24 */ /* 0x000fe2000f8e00ff */
[----:B------:R-:W-:Y:S01]  /*0e00*/  UMOV UR4, URZ ;  /* 0x0000003f00047c82 */ /* 0x000fe20008000000 */
[C---:B------:R-:W-:Y:S01]  /*0e10*/  VIADD R229, R19.reuse, 0x30 ;  /* 0x0000003013e57836 */ /* 0x040fe20000000000 */
[----:B------:R-:W-:Y:S01]  /*0e20*/  STL [R1+0x48], R3 ;  /* 0x0000480301007387 */ /* 0x000fe20000100800 */
[C---:B------:R-:W-:Y:S02]  /*0e30*/  VIADD R228, R19.reuse, 0x38 ;  /* 0x0000003813e47836 */ /* 0x040fe40000000000 */
        /* <DEDUP_REMOVED lines=32> */
[----:B------:R-:W-:Y:S01]  /*1040*/  IMAD.U32 R234, RZ, RZ, UR4 ;  /* 0x00000004ffea7e24 */ /* 0x000fe2000f8e00ff */
[----:B------:R-:W-:Y:S01]  /*1050*/  SHF.R.S32.HI R2, RZ, 0x1f, R215 ;  /* 0x0000001fff027819 */ /* 0x000fe200000114d7 */
[C---:B------:R-:W-:Y:S01]  /*1060*/  VIADD R208, R19.reuse, 0x18 ;  /* 0x0000001813d07836 */ /* 0x040fe20000000000 */
[----:B------:R-:W-:Y:S01]  /*1070*/  SHF.R.S32.HI R0, RZ, 0x1f, R214 ;  /* 0x0000001fff007819 */ /* 0x000fe200000114d6 */
[----:B------:R-:W-:Y:S01]  /*1080*/  VIADD R207, R19, 0x28 ;  /* 0x0000002813cf7836 */ /* 0x000fe20000000000 */
[----:B------:R-:W-:Y:S01]  /*1090*/  SHF.R.S32.HI R237, RZ, 0x1f, R213 ;  /* 0x0000001fffed7819 */ /* 0x000fe200000114d5 */
[----:B------:R-:W-:Y:S01]  /*10a0*/  IMAD R204, R4, 0x8, R3 ;  /* 0x0000000804cc7824 */ /* 0x000fe200078e0203 */
[----:B------:R-:W-:Y:S01]  /*10b0*/  SHF.R.S32.HI R236, RZ, 0x1f, R212 ;  /* 0x0000001fffec7819 */ /* 0x000fe200000114d4 */
[----:B------:R-:W-:-:S07]  /*10c0*/  IMAD.U32 R16, RZ, RZ, UR4 ;  /* 0x00000004ff107e24 */ /* 0x000fce000f8e00ff */
.L_x_5514:
[----:B------:R-:W-:Y:S01]  /*10d0*/  ULDC.64 UR8, c[0x0][0xc88] ;  /* 0x0003220000087ab9 */ /* 0x000fe20000000a00 */
[----:B------:R-:W-:Y:S01]  /*10e0*/  ULDC.64 UR12, c[0x0][0x208] ;  /* 0x00008200000c7ab9 */ /* 0x000fe20000000a00 */
[----:B------:R-:W-:Y:S01]  /*10f0*/  UIMAD.WIDE UR8, UR7, 0x4, UR8 ;  /* 0x00000004070878a5 */ /* 0x000fe2000f8e0208 */
[----:B------:R-:W-:-:S05]  /*1100*/  ULDC.64 UR10, c[0x0][0xa18] ;  /* 0x00028600000a7ab9 */ /* 0x000fca0000000a00 */
[----:B01-34-:R-:W-:Y:S02]  /*1110*/  IMAD.U32 R2, RZ, RZ, UR8 ;  /* 0x00000008ff027e24 */ /* 0x01bfe4000f8e00ff */
[----:B------:R-:W-:Y:S01]  /*1120*/  IMAD.U32 R3, RZ, RZ, UR9 ;  /* 0x00000009ff037e24 */ /* 0x000fe2000f8e00ff */
[----:B------:R-:W-:-:S04]  /*1130*/  ULDC.64 UR8, c[0x0][0xa28] ;  /* 0x00028a0000087ab9 */ /* 0x000fc80000000a00 */
[----:B--2---:R-:W2:Y:S01]  /*1140*/  LDG.E R2, desc[UR12][R2.64] ;  /* 0x0000000c02027981 */ /* 0x004ea2000c1e1900 */
        /* <DEDUP_REMOVED lines=17> */
[----:B------:R-:W-:-:S03]  /*1260*/  IMAD.U32 R4, RZ, RZ, UR10 ;  /* 0x0000000aff047e24 */ /* 0x000fc6000f8e00ff */
[----:B------:R-:W-:Y:S01]  /*1270*/  IMAD.U32 R5, RZ, RZ, UR11 ;  /* 0x0000000bff057e24 */ /* 0x000fe2000f8e00ff */
[----:B------:R-:W2:Y:S01]  /*1280*/  @P0 LDG.E R2, desc[UR12][R2.64] ;  /* 0x0000000c02020981 */ /* 0x000ea2000c1e1900 */
[----:B------:R-:W-:Y:S02]  /*1290*/  UISETP.NE.U32.AND UP0, UPT, UR8, URZ, UPT ;  /* 0x0000003f0800728c */ /* 0x000fe4000bf05070 */
[----:B------:R-:W-:Y:S01]  /*12a0*/  ULOP3.LUT UR7, UR6, 0xff000000, URZ, 0xc0, !UPT ;  /* 0xff00000006077892 */ /* 0x000fe2000f8ec03f */
[----:B------:R-:W3:Y:S01]  /*12b0*/  @P2 LDG.E R4, desc[UR12][R4.64] ;  /* 0x0000000c04042981 */ /* 0x000ee2000c1e1900 */
[----:B------:R-:W-:Y:S01]  /*12c0*/  ULDC UR11, c[0x0][0x288] ;  /* 0x0000a200000b7ab9 */ /* 0x000fe20000000800 */
[----:B------:R-:W-:Y:S02]  /*12d0*/  UISETP.NE.AND.EX UP0, UPT, UR9, URZ, UPT, UP0 ;  /* 0x0000003f0900728c */ /* 0x000fe4000bf05300 */
[----:B------:R-:W-:Y:S01]  /*12e0*/  ULOP3.LUT UR8, UR6, 0xff0000, URZ, 0xc0, !UPT ;  /* 0x00ff000006087892 */ /* 0x000fe2000f8ec03f */
[----:B------:R-:W-:Y:S01]  /*12f0*/  ULDC UR9, c[0x0][0x424] ;  /* 0x0001090000097ab9 */ /* 0x000fe20000000800 */
[----:B------:R-:W-:Y:S01]  /*1300*/  ULDC.64 UR12, c[0x0][0xa20] ;  /* 0x00028800000c7ab9 */ /* 0x000fe20000000a00 */
[----:B------:R-:W-:Y:S01]  /*1310*/  ULOP3.LUT UR6, UR6, 0xffff, URZ, 0xc0, !UPT ;  /* 0x0000ffff06067892 */ /* 0x000fe2000f8ec03f */
[----:B------:R-:W-:Y:S01]  /*1320*/  ISETP.NE.U32.AND P1, PT, RZ, UR12, PT ;  /* 0x0000000cff007c0c */ /* 0x000fe2000bf25070 */
[----:B------:R-:W-:-:S02]  /*1330*/  USHF.R.U32.HI UR7, URZ, 0x8, UR7 ;  /* 0x000000083f077899 */ /* 0x000fc40008011607 */
[----:B------:R-:W-:Y:S01]  /*1340*/  USEL UR9, UR9, 0x1, UP0 ;  /* 0x0000000109097887 */ /* 0x000fe20008000000 */
[----:B------:R-:W-:Y:S01]  /*1350*/  ISETP.NE.AND.EX P1, PT, RZ, UR13, PT, P1 ;  /* 0x0000000dff007c0c */ /* 0x000fe2000bf25310 */
[----:B------:R-:W-:Y:S01]  /*1360*/  ULDC UR10, c[0x0][0x2f0] ;  /* 0x0000bc00000a7ab9 */ /* 0x000fe20000000800 */
[----:B------:R-:W-:Y:S01]  /*1370*/  UMOV UR4, URZ ;  /* 0x0000003f00047c82 */ /* 0x000fe20008000000 */
[----:B------:R-:W-:Y:S01]  /*1380*/  ULEA.HI UR8, UR8, UR7, URZ, 0x10 ;  /* 0x0000000708087291 */ /* 0x000fe2000f8f803f */
[----:B------:R-:W-:Y:S01]  /*1390*/  IMAD.U32 R211, RZ, RZ, UR6 ;  /* 0x00000006ffd37e24 */ /* 0x000fe2000f8e00ff */
[----:B------:R-:W-:Y:S01]  /*13a0*/  UIMAD UR9, UR9, UR10, URZ ;  /* 0x0000000a090972a4 */ /* 0x000fe2000f8e023f */
[----:B--2---:R-:W-:Y:S02]  /*13b0*/  @P0 R2UR UR4, R2 ;  /* 0x00000000020402ca */ /* 0x004fe400000e0000 */
[----:B---3--:R-:W-:-:S13]  /*13c0*/  @P2 R2UR UR11, R4 ;  /* 0x00000000040b22ca */ /* 0x008fda00000e0000 */
[----:B------:R-:W-:Y:S01]  /*13d0*/  IMAD.U32 R17, RZ, RZ, UR11 ;  /* 0x0000000bff117e24 */ /* 0x000fe2000f8e00ff */
[----:B-----5:R-:W-:Y:S06]  /*13e0*/  @P2 BRA `(.L_x_5457) ;  /* 0x0000000000402947 */ /* 0x020fec0003800000 */
        /* <DEDUP_REMOVED lines=16> */
.L_x_5457:
        /* <DEDUP_REMOVED lines=11> */
.L_x_5458:
        /* <DEDUP_REMOVED lines=15> */
.L_x_5459:
        /* <DEDUP_REMOVED lines=70> */
.L_x_5460:
        /* <DEDUP_REMOVED lines=97> */
.L_x_5462:
        /* <DEDUP_REMOVED lines=12> */
.L_x_5645:
[----:B------:R-:W-:Y:S05]  /*21c0*/  @!P0 BRA `(.L_x_5464) ;  /* 0x0000000000048947 */ /* 0x000fea0003800000 */
[----:B------:R-:W-:Y:S01]  /*21d0*/  BPT.TRAP 0x1 ;  /* 0x000000040000795c */ /* 0x000fe20000300000 */
.L_x_5464:
[----:B------:R-:W-:Y:S01]  /*21e0*/  R2UR UR4, R16 ;  /* 0x00000000100472ca */ /* 0x000fe200000e0000 */
[----:B0-----:R-:W-:-:S05]  /*21f0*/  IMAD.U32 R0, RZ, RZ, UR36 ;  /* 0x00000024ff007e24 */ /* 0x001fca000f8e00ff */
[----:B------:R-:W-:-:S07]  /*2200*/  LEA R0, R0, UR60, 0x3 ;  /* 0x0000003c00007c11 */ /* 0x000fce000f8e18ff */
[----:B------:R-:W-:-:S05]  /*2210*/  IMAD.U32 R3, RZ, RZ, UR4 ;  /* 0x00000004ff037e24 */ /* 0x000fca000f8e00ff */
[----:B------:R-:W-:-:S04]  /*2220*/  SHF.L.U32 R3, R3, 0x1f, RZ ;  /* 0x0000001f03037819 */ /* 0x000fc800000006ff */
[----:B------:R0:W1:Y:S01]  /*2230*/  SYNCS.PHASECHK.TRANS64.TRYWAIT P2, [R0+URZ+0x36830], R3 ;  /* 0x03683003000075a7 */ /* 0x000062000804017f */
[----:B------:R-:W-:Y:S05]  /*2240*/  @!P0 BRA `(.L_x_5465) ;  /* 0x0000000000048947 */ /* 0x000fea0003800000 */
[----:B------:R-:W-:Y:S01]  /*2250*/  BPT.TRAP 0x1 ;  /* 0x000000040000795c */ /* 0x000fe20000300000 */
.L_x_5465:
[----:B------:R-:W2:Y:S02]  /*2260*/  S2R R2, SR_TID.X ;  /* 0x0000000000027919 */ /* 0x000ea40000002100 */
[----:B--2---:R-:W-:Y:S01]  /*2270*/  LOP3.LUT P1, RZ, R2, 0x7f, RZ, 0xc0, !PT ;  /* 0x0000007f02ff7812 */ /* 0x004fe2000782c0ff */
[----:B-1----:R-:W-:-:S12]  /*2280*/  @P2 BRA `(.L_x_5466) ;  /* 0x0000000000082947 */ /* 0x002fd80003800000 */
[----:B------:R-:W1:Y:S02]  /*2290*/  SYNCS.PHASECHK.TRANS64.TRYWAIT P2, [R0+URZ+0x36830], R3 ;  /* 0x03683003000075a7 */ /* 0x000e64000804017f */
[----:B-1----:R-:W-:Y:S05]  /*22a0*/  @!P2 BRA `(.L_x_5467) ;  /* 0x000001a00008a947 */ /* 0x002fea0003800000 */
.L_x_5466:
[----:B------:R-:W-:Y:S05]  /*22b0*/  WARPSYNC.ALL ;  /* 0x0000000000007948 */ /* 0x000fea0003800000 */
[----:B------:R-:W-:Y:S01]  /*22c0*/  UIADD3 UR4, UR60, 0x21400, URZ ;  /* 0x000214003c047890 */ /* 0x000fe2000fffe03f */
[----:B------:R-:W-:Y:S01]  /*22d0*/  WARPGROUP.ARRIVE ;  /* 0x00000000000079c5 */ /* 0x000fe20000000000 */
[----:B------:R-:W-:Y:S01]  /*22e0*/  ULOP3.LUT UR38, UR38, 0x10000, URZ, 0xfc, !UPT ;  /* 0x0001000026267892 */ /* 0x000fe2000f8efc3f */
[----:B01----:R-:W-:Y:S01]  /*22f0*/  @!P1 VIADD R0, R0, 0x36840 ;  /* 0x0003684000009836 */ /* 0x003fe20000000000 */
[----:B------:R-:W-:Y:S01]  /*2300*/  USHF.R.U32.HI UR4, URZ, 0x4, UR4 ;  /* 0x000000043f047899 */ /* 0x000fe20008011604 */
[----:B------:R-:W-:Y:S01]  /*2310*/  CS2R R118, SRZ ;  /* 0x0000000000767805 */ /* 0x000fe2000001ff00 */
[----:B------:R-:W-:Y:S01]  /*2320*/  UMOV UR53, 0x40000040 ;  /* 0x4000004000357882 */ /* 0x000fe20000000000 */
[----:B------:R-:W-:Y:S01]  /*2330*/  UMOV UR55, 0x40000040 ;  /* 0x4000004000377882 */ /* 0x000fe20000000000 */
[----:B------:R-:W-:Y:S01]  /*2340*/  ULOP3.LUT UR4, UR4, 0x3fff, URZ, 0xc0, !UPT ;  /* 0x00003fff04047892 */ /* 0x000fe2000f8ec03f */
[----:B------:R-:W-:Y:S01]  /*2350*/  MOV R4, UR53 ;  /* 0x0000003500047c02 */ /* 0x000fe20008000f00 */
[----:B------:R-:W-:Y:S01]  /*2360*/  UMOV UR52, UR38 ;  /* 0x0000002600347c82 */ /* 0x000fe20008000000 */
[----:B------:R-:W-:Y:S01]  /*2370*/  UMOV UR7, 0x40000040 ;  /* 0x4000004000077882 */ /* 0x000fe20000000000 */
[----:B------:R-:W-:Y:S01]  /*2380*/  ULOP3.LUT UR5, UR4, 0x10000, URZ, 0xfc, !UPT ;  /* 0x0001000004057892 */ /* 0x000fe2000f8efc3f */
[----:B------:R-:W-:Y:S01]  /*2390*/  MOV R6, UR52 ;  /* 0x0000003400067c02 */ /* 0x000fe20008000f00 */
[----:B------:R-:W-:Y:S01]  /*23a0*/  UMOV UR8, UR52 ;  /* 0x0000003400087c82 */ /* 0x000fe20008000000 */
[----:B------:R-:W-:Y:S01]  /*23b0*/  UMOV UR4, UR52 ;  /* 0x0000003400047c82 */ /* 0x000fe20008000000 */
[----:B------:R-:W-:Y:S01]  /*23c0*/  UIMAD UR37, UR36, 0xa80, UR5 ;  /* 0x00000a80242578a4 */ /* 0x000fe2000f8e0205 */
[----:B------:R-:W-:Y:S01]  /*23d0*/  @!P1 PRMT R0, RZ, 0x654, R0 ;  /* 0x00000654ff009816 */ /* 0x000fe20000000000 */
[----:B------:R-:W-:Y:S01]  /*23e0*/  IMAD.U32 R5, RZ, RZ, UR5 ;  /* 0x00000005ff057e24 */ /* 0x000fe2000f8e00ff */
[----:B------:R-:W-:Y:S01]  /*23f0*/  UMOV UR5, UR53 ;  /* 0x0000003500057c82 */ /* 0x000fe20008000000 */
[----:B------:R-:W-:Y:S01]  /*2400*/  UIADD3 UR6, UR37, 0x80, URZ ;  /* 0x0000008025067890 */ /* 0x000fe2000fffe03f */
[----:B------:R-:W-:Y:S01]  /*2410*/  CS2R R116, SRZ ;  /* 0x0000000000747805 */ /* 0x000fe2000001ff00 */
[----:B------:R-:W-:Y:S01]  /*2420*/  UIADD3 UR10, UR37, 0x100, URZ ;  /* 0x00000100250a7890 */ /* 0x000fe2000fffe03f */
[----:B------:R-:W-:Y:S01]  /*2430*/  CS2R R114, SRZ ;  /* 0x0000000000727805 */ /* 0x000fe2000001ff00 */
[----:B------:R-:W-:Y:S01]  /*2440*/  UMOV UR54, UR37 ;  /* 0x0000002500367c82 */ /* 0x000fe20008000000 */
[----:B------:R-:W-:Y:S01]  /*2450*/  UMOV UR9, UR53 ;  /* 0x0000003500097c82 */ /* 0x000fe20008000000 */
[----:B------:R-:W-:Y:S01]  /*2460*/  HGMMA.64x16x16.F32.BF16 R72, gdesc[UR52], RZ, !UPT, gsb0 ;  /* 0x00200000344879f0 */ /* 0x000fe2000c0018ff */
[----:B------:R-:W-:Y:S01]  /*2470*/  UMOV UR11, 0x40000040 ;  /* 0x40000040000b7882 */ /* 0x000fe20000000000 */
[----:B------:R-:W-:Y:S01]  /*2480*/  UIADD3 UR14, UR37, 0x180, URZ ;  /* 0x00000180250e7890 */ /* 0x000fe2000fffe03f */
[----:B------:R-:W-:Y:S01]  /*2490*/  CS2R R112, SRZ ;  /* 0x0000000000707805 */ /* 0x000fe2000001ff00 */
[----:B------:R-:W-:Y:S01]  /*24a0*/  UMOV UR12, UR52 ;  /* 0x00000034000c7c82 */ /* 0x000fe20008000000 */
[----:B------:R-:W-:Y:S01]  /*24b0*/  UMOV UR13, UR53 ;  /* 0x00000035000d7c82 */ /* 0x000fe20008000000 */
        /* <DEDUP_REMOVED lines=34> */
[----:B------:R-:W-:Y:S01]  /*26e0*/  UMOV UR55, 0x40000040 ;  /* 0x4000004000377882 */ /* 0x000fe20000000000 */
[----:B------:R-:W-:-:S02]  /*26f0*/  CS2R R90, SRZ ;  /* 0x00000000005a7805 */ /* 0x000fc4000001ff00 */
[----:B------:R-:W-:Y:S02]  /*2700*/  CS2R R88, SRZ ;  /* 0x0000000000587805 */ /* 0x000fe4000001ff00 */
[----:B------:R-:W-:Y:S02]  /*2710*/  CS2R R86, SRZ ;  /* 0x0000000000567805 */ /* 0x000fe4000001ff00 */
[----:B------:R-:W-:Y:S02]  /*2720*/  CS2R R84, SRZ ;  /* 0x0000000000547805 */ /* 0x000fe4000001ff00 */
[----:B------:R-:W-:Y:S01]  /*2730*/  CS2R R82, SRZ ;  /* 0x0000000000527805 */ /* 0x000fe2000001ff00 */
        /* <DEDUP_REMOVED lines=440> */
[----:B------:R-:W-:Y:S01]  /*42c0*/  UMOV UR56, UR44 ;  /* 0x0000002c00387c82 */ /* 0x000fe20008000000 */
[----:B------:R-:W-:Y:S01]  /*42d0*/  UMOV UR57, UR45 ;  /* 0x0000002d00397c82 */ /* 0x000fe20008000000 */
[----:B------:R-:W-:-:S02]  /*42e0*/  UIADD3 UR6, UR38, 0x806, URZ ;  /* 0x0000080626067890 */ /* 0x000fc4000fffe03f */
[----:B------:R-:W-:Y:S01]  /*42f0*/  UIADD3 UR38, UR39, -0x2, URZ ;  /* 0xfffffffe27267890 */ /* 0x000fe2000fffe03f */
        /* <DEDUP_REMOVED lines=20> */
[----:B------:R-:W-:Y:S02]  /*4440*/  R2UR UR12, R3 ;  /* 0x00000000030c72ca */ /* 0x000fe400000e0000 */
        /* <DEDUP_REMOVED lines=18> */
[----:B------:R-:W-:Y:S02]  /*4570*/  WARPGROUP.DEPBAR.LE gsb0, 0x0 ;  /* 0x00008000000079c5 */ /* 0x000fe40000010000 */
[----:B------:R-:W-:-:S06]  /*4580*/  WARPGROUP.ARRIVE ;  /* 0x00000000000079c5 */ /* 0x000fcc0000000000 */
[----:B------:R-:W-:Y:S01]  /*4590*/  HGMMA.64x16x16.F32.BF16 R32, gdesc[UR48], R32, gsb0 ;  /* 0x00200000302079f0 */ /* 0x000fe20008001820 */
[----:B------:R-:W-:Y:S01]  /*45a0*/  UMOV UR48, UR6 ;  /* 0x0000000600307c82 */ /* 0x000fe20008000000 */
[----:B------:R-:W-:Y:S01]  /*45b0*/  UMOV UR49, 0x40000040 ;  /* 0x4000004000317882 */ /* 0x000fe20000000000 */
[----:B------:R-:W-:Y:S01]  /*45c0*/  UMOV UR50, UR10 ;  /* 0x0000000a00327c82 */ /* 0x000fe20008000000 */
[----:B------:R-:W-:Y:S01]  /*45d0*/  UMOV UR51, 0x40000040 ;  /* 0x4000004000337882 */ /* 0x000fe20000000000 */
[----:B------:R-:W-:Y:S01]  /*45e0*/  ULDC UR6, c[0x0][0x9d8] ;  /* 0x0002760000067ab9 */ /* 0x000fe20000000800 */
[----:B------:R-:W-:Y:S01]  /*45f0*/  UIMAD UR10, UR39, -0x70, UR18 ;  /* 0xffffff90270a78a4 */ /* 0x000fe2000f8e0212 */
        /* <DEDUP_REMOVED lines=18> */
[----:B------:R-:W-:Y:S01]  /*4720*/  UMOV UR51, 0x40000040 ;  /* 0x4000004000337882 */ /* 0x000fe20000000000 */
[----:B------:R-:W-:Y:S01]  /*4730*/  FMUL.FTZ R2, R72, UR6 ;  /* 0x0000000648027c20 */ /* 0x000fe20008410000 */
[----:B------:R-:W-:Y:S01]  /*4740*/  FMUL.FTZ R3, R73, UR6 ;  /* 0x0000000649037c20 */ /* 0x000fe20008410000 */
        /* <DEDUP_REMOVED lines=10> */
[----:B------:R-:W-:Y:S02]  /*47f0*/  VIADD R65, R204, UR11 ;  /* 0x0000000bcc417c36 */ /* 0x000fe40008000000 */
[----:B------:R-:W-:Y:S01]  /*4800*/  FMUL.FTZ R66, R66, UR6 ;  /* 0x0000000642427c20 */ /* 0x000fe20008410000 */
[----:B------:R-:W-:Y:S01]  /*4810*/  FMUL.FTZ R67, R67, UR6 ;  /* 0x0000000643437c20 */ /* 0x000fe20008410000 */
[----:B------:R-:W-:Y:S01]  /*4820*/  FMUL.FTZ R70, R70, UR6 ;  /* 0x0000000646467c20 */ /* 0x000fe20008410000 */
[----:B------:R-:W-:Y:S01]  /*4830*/  HGMMA.64x16x16.F32.BF16 R56, gdesc[UR48], R56, gsb0 ;  /* 0x00200000303879f0 */ /* 0x000fe20008001838 */
[----:B------:R-:W-:Y:S01]  /*4840*/  UIADD3 UR50, UR37, 0x886, URZ ;  /* 0x0000088625327890 */ /* 0x000fe2000fffe03f */
[----:B------:R-:W-:Y:S01]  /*4850*/  @P2 IMAD.HI.U32 R6, R65, UR7, RZ ;  /* 0x0000000741062c27 */ /* 0x000fe2000f8e00ff */
[----:B------:R-:W-:Y:S01]  /*4860*/  UMOV UR51, 0x40000040 ;  /* 0x4000004000337882 */ /* 0x000fe20000000000 */
[----:B------:R-:W-:Y:S01]  /*4870*/  @UP0 ULDC UR7, c[0x0][0x450] ;  /* 0x0001140000070ab9 */ /* 0x000fe20000000800 */
[----:B------:R4:W5:Y:S01]  /*4880*/  MUFU.TANH R20, R66 ;  /* 0x0000004200147308 */ /* 0x0009620000002400 */
[----:B------:R-:W-:Y:S01]  /*4890*/  FMUL.FTZ R8, R64, UR6 ;  /* 0x0000000640087c20 */ /* 0x000fe20008410000 */
[----:B------:R-:W-:Y:S01]  /*48a0*/  @P2 SHF.R.U32.HI R65, RZ, UR7, R6 ;  /* 0x00000007ff412c19 */ /* 0x000fe20008011606 */
[----:B------:R-:W-:Y:S01]  /*48b0*/  UIMAD UR7, UR39, -0x70, URZ ;  /* 0xffffff90270778a4 */ /* 0x000fe2000f8e023f */
[----:B------:R-:W-:Y:S01]  /*48c0*/  FMUL.FTZ R11, R68, UR6 ;  /* 0x00000006440b7c20 */ /* 0x000fe20008410000 */
[----:B------:R-:W-:Y:S01]  /*48d0*/  FMUL.FTZ R71, R71, UR6 ;  /* 0x0000000647477c20 */ /* 0x000fe20008410000 */
[----:B------:R-:W-:Y:S01]  /*48e0*/  FMUL.FTZ R10, R69, UR6 ;  /* 0x00000006450a7c20 */ /* 0x000fe20008410000 */
[----:B------:R-:W0:Y:S01]  /*48f0*/  SHFL.IDX PT, R6, R65, 0x1, 0x1c1f ;  /* 0x003c1f0041067f89 */ /* 0x000e2200000e0000 */
[----:B------:R-:W5:Y:S01]  /*4900*/  MUFU.TANH R72, R67 ;  /* 0x0000004300487308 */ /* 0x000f620000002400 */
[----:B----4-:R-:W-:Y:S01]  /*4910*/  IMAD.U32 R66, RZ, RZ, UR10 ;  /* 0x0000000aff427e24 */ /* 0x010fe2000f8e00ff */
[----:B------:R-:W-:Y:S01]  /*4920*/  UMOV UR10, UR11 ;  /* 0x0000000b000a7c82 */ /* 0x000fe20008000000 */
[----:B------:R-:W4:Y:S03]  /*4930*/  SHFL.IDX PT, R65, R65, RZ, 0x1c1f ;  /* 0x001c1fff41417589 */ /* 0x000f2600000e0000 */
[----:B------:R-:W-:-:S02]  /*4940*/  IADD3 R66, -R19, 0x70, R66 ;  /* 0x0000007013427810 */ /* 0x000fc40007ffe142 */
[----:B------:R-:W5:Y:S08]  /*4950*/  MUFU.TANH R70, R70 ;  /* 0x0000004600467308 */ /* 0x000f700000002400 */
[----:B------:R-:W5:Y:S08]  /*4960*/  MUFU.TANH R71, R71 ;  /* 0x0000004700477308 */ /* 0x000f700000002400 */
        /* <DEDUP_REMOVED lines=8> */
[----:B------:R1:W5:Y:S01]  /*49f0*/  MUFU.TANH R56, R58 ;  /* 0x0000003a00387308 */ /* 0x0003620000002400 */
[----:B------:R-:W-:Y:S01]  /*4a00*/  HGMMA.64x16x16.F32.BF16 R48, gdesc[UR48], R48, gsb0 ;  /* 0x00200000303079f0 */ /* 0x000fe20008001830 */
[----:B------:R-:W-:Y:S01]  /*4a10*/  UIADD3 UR50, UR37, 0x906, URZ ;  /* 0x0000090625327890 */ /* 0x000fe2000fffe03f */
[----:B------:R-:W-:Y:S01]  /*4a20*/  IMAD.U32 R60, RZ, RZ, UR19 ;  /* 0x00000013ff3c7e24 */ /* 0x000fe2000f8e00ff */
[----:B------:R-:W-:Y:S01]  /*4a30*/  UMOV UR51, 0x40000040 ;  /* 0x4000004000337882 */ /* 0x000fe20000000000 */
[----:B------:R-:W-:Y:S01]  /*4a40*/  FMUL.FTZ R62, R62, UR6 ;  /* 0x000000063e3e7c20 */ /* 0x000fe20008410000 */
[----:B------:R-:W-:Y:S01]  /*4a50*/  FMUL.FTZ R14, R61, UR6 ;  /* 0x000000063d0e7c20 */ /* 0x000fe20008410000 */
[----:B------:R-:W-:Y:S01]  /*4a60*/  FMUL.FTZ R59, R59, UR6 ;  /* 0x000000063b3b7c20 */ /* 0x000fe20008410000 */
[----:B------:R2:W-:Y:S01]  /*4a70*/  MUFU.TANH R76, R63 ;  /* 0x0000003f004c7308 */ /* 0x0005e20000002400 */
[----:B-1----:R-:W-:-:S02]  /*4a80*/  IMAD.U32 R58, RZ, RZ, UR7 ;  /* 0x00000007ff3a7e24 */ /* 0x002fc4000f8e00ff */
[----:B------:R-:W-:-:S05]  /*4a90*/  FMUL.FTZ R13, R57, UR6 ;  /* 0x00000006390d7c20 */ /* 0x000fca0008410000 */
[----:B------:R1:W-:Y:S01]  /*4aa0*/  MUFU.TANH R73, R62 ;  /* 0x0000003e00497308 */ /* 0x0003e20000002400 */
[----:B--2---:R-:W-:-:S04]  /*4ab0*/  IADD3 R63, -R19, 0x71, R58 ;  /* 0x00000071133f7810 */ /* 0x004fc80007ffe13a */
[----:B------:R-:W-:-:S03]  /*4ac0*/  IADD3 R63, -R60, UR18, R63 ;  /* 0x000000123c3f7c10 */ /* 0x000fc6000fffe13f */
[----:B------:R2:W2:Y:S01]  /*4ad0*/  MUFU.TANH R69, R59 ;  /* 0x0000003b00457308 */ /* 0x0004a20000002400 */
[-CC-:B0-----:R-:W-:Y:S02]  /*4ae0*/  VIADDMNMX R67, R6, R63.reuse, R66.reuse, PT ;  /* 0x0000003f06437246 */ /* 0x181fe40003800142 */
[----:B----4-:R-:W-:Y:S02]  /*4af0*/  VIADDMNMX R65, R65, R63, R66, PT ;  /* 0x0000003f41417246 */ /* 0x010fe40003800142 */
[C---:B------:R-:W-:Y:S02]  /*4b00*/  ISETP.GT.AND P5, PT, R67.reuse, RZ, PT ;  /* 0x000000ff4300720c */ /* 0x040fe40003fa4270 */
[C---:B------:R-:W-:Y:S01]  /*4b10*/  ISETP.GT.AND P6, PT, R67.reuse, 0x1, PT ;  /* 0x000000014300780c */ /* 0x040fe20003fc4270 */
[----:B------:R-:W-:Y:S01]  /*4b20*/  MUFU.TANH R9, R9 ;  /* 0x0000000900097308 */ /* 0x000fe20000002400 */
[----:B------:R-:W-:Y:S02]  /*4b30*/  ISETP.GT.AND P4, PT, R67, 0x8, PT ;  /* 0x000000084300780c */ /* 0x000fe40003f84270 */
[----:B------:R-:W-:-:S02]  /*4b40*/  FSEL R68, R74, -INF , P5 ;  /* 0xff8000004a447808 */ /* 0x000fc40002800000 */
[----:B------:R-:W-:Y:S02]  /*4b50*/  FSEL R64, R75, -INF , P6 ;  /* 0xff8000004b407808 */ /* 0x000fe40003000000 */
[C---:B------:R-:W-:Y:S01]  /*4b60*/  ISETP.GT.AND P3, PT, R67.reuse, 0x9, PT ;  /* 0x000000094300780c */ /* 0x040fe20003f64270 */
[----:B------:R-:W-:Y:S01]  /*4b70*/  MUFU.TANH R11, R11 ;  /* 0x0000000b000b7308 */ /* 0x000fe20000002400 */
[----:B-1----:R-:W-:Y:S02]  /*4b80*/  FSEL R62, R78, -INF , P4 ;  /* 0xff8000004e3e7808 */ /* 0x002fe40002000000 */
[----:B------:R-:W-:Y:S02]  /*4b90*/  ISETP.GT.AND P5, PT, R67, 0x10, PT ;  /* 0x000000104300780c */ /* 0x000fe40003fa4270 */
[----:B---3--:R-:W-:Y:S02]  /*4ba0*/  FSEL R61, R79, -INF , P3 ;  /* 0xff8000004f3d7808 */ /* 0x008fe40001800000 */
[----:B------:R-:W-:Y:S01]  /*4bb0*/  ISETP.GT.AND P3, PT, R67, 0x11, PT ;  /* 0x000000114300780c */ /* 0x000fe20003f64270 */
[----:B------:R-:W-:Y:S01]  /*4bc0*/  MUFU.TANH R10, R10 ;  /* 0x0000000a000a7308 */ /* 0x000fe20000002400 */
[----:B-----5:R-:W-:-:S02]  /*4bd0*/  FSEL R60, R20, -INF , P5 ;  /* 0xff800000143c7808 */ /* 0x020fc40002800000 */
[----:B------:R-:W-:Y:S01]  /*4be0*/  ISETP.GT.AND P4, PT, R67, 0x18, PT ;  /* 0x000000184300780c */ /* 0x000fe20003f84270 */
[----:B------:R-:W-:Y:S02]  /*4bf0*/  WARPGROUP.DEPBAR.LE gsb0, 0x0 ;  /* 0x00008000000079c5 */ /* 0x000fe40000010000 */
[----:B------:R-:W-:Y:S01]  /*4c00*/  WARPGROUP.ARRIVE ;  /* 0x00000000000079c5 */ /* 0x000fe20000000000 */
[----:B------:R-:W-:Y:S01]  /*4c10*/  FMUL.FTZ R21, R48, UR6 ;  /* 0x0000000630157c20 */ /* 0x000fe20008410000 */
[----:B------:R-:W-:Y:S01]  /*4c20*/  FMUL.FTZ R48, R49, UR6 ;  /* 0x0000000631307c20 */ /* 0x000fe20008410000 */
[----:B------:R-:W-:Y:S01]  /*4c30*/  FMNMX.FTZ R49, R68, R64, !PT ;  /* 0x0000004044317209 */ /* 0x000fe20007810000 */
[----:B------:R-:W-:Y:S01]  /*4c40*/  FMUL.FTZ R50, R50, UR6 ;  /* 0x0000000632327c20 */ /* 0x000fe20008410000 */
[----:B--2---:R-:W-:Y:S01]  /*4c50*/  FSEL R59, R72, -INF , P3 ;  /* 0xff800000483b7808 */ /* 0x004fe20001800000 */
[----:B------:R-:W-:Y:S01]  /*4c60*/  HGMMA.64x16x16.F32.BF16 R40, gdesc[UR48], R40, gsb0 ;  /* 0x00200000302879f0 */ /* 0x000fe20008001828 */
[----:B------:R-:W-:Y:S01]  /*4c70*/  UIADD3 UR50, UR37, 0x986, URZ ;  /* 0x0000098625327890 */ /* 0x000fe2000fffe03f */
[----:B------:R-:W-:Y:S01]  /*4c80*/  FMNMX.FTZ R6, R62, R49, !PT ;  /* 0x000000313e067209 */ /* 0x000fe20007810000 */
[----:B------:R-:W-:Y:S01]  /*4c90*/  UMOV UR51, 0x40000040 ;  /* 0x4000004000337882 */ /* 0x000fe20000000000 */
[----:B------:R-:W-:Y:S01]  /*4ca0*/  ISETP.GT.AND P3, PT, R67, 0x19, PT ;  /* 0x000000194300780c */ /* 0x000fe20003f64270 */
[----:B------:R-:W-:Y:S01]  /*4cb0*/  FMUL.FTZ R51, R51, UR6 ;  /* 0x0000000633337c20 */ /* 0x000fe20008410000 */
[----:B------:R-:W-:Y:S01]  /*4cc0*/  FMNMX.FTZ R49, R61, R6, !PT ;  /* 0x000000063d317209 */ /* 0x000fe20007810000 */
        /* <DEDUP_REMOVED lines=8> */
[----:B------:R-:W-:Y:S01]  /*4d50*/  MUFU.TANH R51, R51 ;  /* 0x0000003300337308 */ /* 0x000fe20000002400 */
[----:B------:R-:W-:-:S02]  /*4d60*/  ISETP.GT.AND P3, PT, R67, 0x21, PT ;  /* 0x000000214300780c */ /* 0x000fc40003f64270 */
[----:B------:R-:W-:Y:S02]  /*4d70*/  FSEL R56, R56, -INF , P4 ;  /* 0xff80000038387808 */ /* 0x000fe40002000000 */
[----:B------:R-:W-:Y:S02]  /*4d80*/  ISETP.GT.AND P4, PT, R67, 0x28, PT ;  /* 0x000000284300780c */ /* 0x000fe40003f84270 */
[----:B------:R-:W-:Y:S01]  /*4d90*/  ISETP.GT.AND P5, PT, R65, 0x8, PT ;  /* 0x000000084100780c */ /* 0x000fe20003fa4270 */
[----:B------:R1:W-:Y:S08]  /*4da0*/  MUFU.TANH R81, R55 ;  /* 0x0000003700517308 */ /* 0x0003f00000002400 */
[----:B------:R2:W3:Y:S01]  /*4db0*/  MUFU.TANH R80, R54 ;  /* 0x0000003600507308 */ /* 0x0004e20000002400 */
[----:B-1----:R-:W-:-:S02]  /*4dc0*/  FSEL R55, R69, -INF , P3 ;  /* 0xff80000045377808 */ /* 0x002fc40001800000 */
[----:B------:R-:W-:-:S04]  /*4dd0*/  ISETP.GT.AND P3, PT, R67, 0x29, PT ;  /* 0x000000294300780c */ /* 0x000fc80003f64270 */
[----:B------:R-:W-:Y:S01]  /*4de0*/  FSEL R50, R76, -INF , P3 ;  /* 0xff8000004c327808 */ /* 0x000fe20001800000 */
[----:B------:R-:W-:Y:S01]  /*4df0*/  MUFU.TANH R12, R12 ;  /* 0x0000000c000c7308 */ /* 0x000fe20000002400 */
[----:B--2---:R-:W-:Y:S02]  /*4e00*/  FSEL R54, R73, -INF , P4 ;  /* 0xff80000049367808 */ /* 0x004fe40002000000 */
[C---:B------:R-:W-:Y:S02]  /*4e10*/  ISETP.GT.AND P4, PT, R67.reuse, 0x30, PT ;  /* 0x000000304300780c */ /* 0x040fe40003f84270 */
[----:B------:R-:W-:-:S03]  /*4e20*/  ISETP.GT.AND P3, PT, R67, 0x31, PT ;  /* 0x000000314300780c */ /* 0x000fc60003f64270 */
[----:B------:R-:W-:Y:S01]  /*4e30*/  MUFU.TANH R13, R13 ;  /* 0x0000000d000d7308 */ /* 0x000fe20000002400 */
[----:B------:R-:W-:Y:S02]  /*4e40*/  WARPGROUP.DEPBAR.LE gsb0, 0x0 ;  /* 0x00008000000079c5 */ /* 0x000fe40000010000 */
[----:B------:R-:W-:Y:S01]  /*4e50*/  WARPGROUP.ARRIVE ;  /* 0x00000000000079c5 */ /* 0x000fe20000000000 */
[----:B------:R-:W-:Y:S01]  /*4e60*/  FMUL.FTZ R43, R43, UR6 ;  /* 0x000000062b2b7c20 */ /* 0x000fe20008410000 */
[----:B------:R-:W-:Y:S01]  /*4e70*/  FMUL.FTZ R47, R47, UR6 ;  /* 0x000000062f2f7c20 */ /* 0x000fe20008410000 */
[----:B------:R-:W-:Y:S01]  /*4e80*/  FMUL.FTZ R42, R42, UR6 ;  /* 0x000000062a2a7c20 */ /* 0x000fe20008410000 */
[----:B------:R-:W-:Y:S01]  /*4e90*/  FMUL.FTZ R46, R46, UR6 ;  /* 0x000000062e2e7c20 */ /* 0x000fe20008410000 */
[----:B------:R1:W2:Y:S01]  /*4ea0*/  MUFU.TANH R74, R43 ;  /* 0x0000002b004a7308 */ /* 0x0002a20000002400 */
        /* <DEDUP_REMOVED lines=8> */
[----:B-1----:R-:W-:-:S04]  /*4f30*/  FMNMX.FTZ R43, R59, R6, !PT ;  /* 0x000000063b2b7209 */ /* 0x002fc80007810000 */
[----:B------:R-:W-:-:S03]  /*4f40*/  FMNMX.FTZ R6, R58, R43, !PT ;  /* 0x0000002b3a067209 */ /* 0x000fc60007810000 */
[----:B------:R-:W1:Y:S01]  /*4f50*/  MUFU.TANH R42, R42 ;  /* 0x0000002a002a7308 */ /* 0x000e620000002400 */
[----:B------:R-:W-:-:S04]  /*4f60*/  FMNMX.FTZ R43, R57, R6, !PT ;  /* 0x00000006392b7209 */ /* 0x000fc80007810000 */
[----:B------:R-:W-:-:S03]  /*4f70*/  FMNMX.FTZ R6, R56, R43, !PT ;  /* 0x0000002b38067209 */ /* 0x000fc60007810000 */
[----:B------:R-:W5:Y:S01]  /*4f80*/  MUFU.TANH R75, R46 ;  /* 0x0000002e004b7308 */ /* 0x000f620000002400 */
[----:B------:R-:W-:-:S04]  /*4f90*/  FMNMX.FTZ R43, R55, R6, !PT ;  /* 0x00000006372b7209 */ /* 0x000fc80007810000 */
[----:B----4-:R-:W-:Y:S02]  /*4fa0*/  FMNMX.FTZ R47, R54, R43, !PT ;  /* 0x0000002b362f7209 */ /* 0x010fe40007810000 */
[----:B0-----:R-:W-:Y:S01]  /*4fb0*/  FSEL R43, R77, -INF , P4 ;  /* 0xff8000004d2b7808 */ /* 0x001fe20002000000 */
[----:B------:R-:W-:Y:S01]  /*4fc0*/  MUFU.TANH R15, R15 ;  /* 0x0000000f000f7308 */ /* 0x000fe20000002400 */
[----:B------:R-:W-:Y:S02]  /*4fd0*/  FMNMX.FTZ R20, R50, R47, !PT ;  /* 0x0000002f32147209 */ /* 0x000fe40007810000 */
[----:B------:R-:W-:Y:S02]  /*4fe0*/  ISETP.GT.AND P4, PT, R67, 0x38, PT ;  /* 0x000000384300780c */ /* 0x000fe40003f84270 */
[----:B------:R-:W-:Y:S02]  /*4ff0*/  FMNMX.FTZ R47, R43, R20, !PT ;  /* 0x000000142b2f7209 */ /* 0x000fe40007810000 */
[----:B---3--:R-:W-:Y:S01]  /*5000*/  FSEL R20, R80, -INF , P4 ;  /* 0xff80000050147808 */ /* 0x008fe20002000000 */
[----:B------:R-:W-:Y:S01]  /*5010*/  MUFU.TANH R14, R14 ;  /* 0x0000000e000e7308 */ /* 0x000fe20000002400 */
[----:B------:R-:W-:-:S07]  /*5020*/  ISETP.GT.AND P4, PT, R67, 0x40, PT ;  /* 0x000000404300780c */ /* 0x000fce0003f84270 */
[----:B------:R-:W-:Y:S01]  /*5030*/  MUFU.TANH R21, R21 ;  /* 0x0000001500157308 */ /* 0x000fe20000002400 */
[----:B------:R-:W-:Y:S02]  /*5040*/  WARPGROUP.DEPBAR.LE gsb0, 0x0 ;  /* 0x00008000000079c5 */ /* 0x000fe40000010000 */
[----:B------:R-:W-:Y:S01]  /*5050*/  WARPGROUP.ARRIVE ;  /* 0x00000000000079c5 */ /* 0x000fe20000000000 */
[----:B------:R-:W-:Y:S01]  /*5060*/  FMUL.FTZ R6, R38, UR6 ;  /* 0x0000000626067c20 */ /* 0x000fe20008410000 */
[----:B------:R-:W-:Y:S01]  /*5070*/  FSEL R38, R51, -INF , P3 ;  /* 0xff80000033267808 */ /* 0x000fe20001800000 */
[----:B------:R-:W-:Y:S01]  /*5080*/  FMUL.FTZ R34, R34, UR6 ;  /* 0x0000000622227c20 */ /* 0x000fe20008410000 */
[----:B------:R-:W-:Y:S01]  /*5090*/  ISETP.GT.AND P3, PT, R67, 0x39, PT ;  /* 0x000000394300780c */ /* 0x000fe20003f64270 */
[----:B------:R-:W-:Y:S01]  /*50a0*/  MUFU.TANH R72, R6 ;  /* 0x0000000600487308 */ /* 0x000fe20000002400 */
[----:B------:R-:W-:Y:S01]  /*50b0*/  HGMMA.64x16x16.F32.BF16 R24, gdesc[UR48], R24, gsb0 ;  /* 0x00200000301879f0 */ /* 0x000fe20008001818 */
[----:B------:R-:W-:Y:S01]  /*50c0*/  FMNMX.FTZ R47, R38, R47, !PT ;  /* 0x0000002f262f7209 */ /* 0x000fe20007810000 */
[----:B------:R-:W-:Y:S01]  /*50d0*/  FMUL.FTZ R35, R35, UR6 ;  /* 0x0000000623237c20 */ /* 0x000fe20008410000 */
[----:B------:R-:W-:Y:S01]  /*50e0*/  FMUL.FTZ R39, R39, UR6 ;  /* 0x0000000627277c20 */ /* 0x000fe20008410000 */
[----:B------:R-:W-:Y:S01]  /*50f0*/  FMUL.FTZ R33, R33, UR6 ;  /* 0x0000000621217c20 */ /* 0x000fe20008410000 */
[----:B------:R-:W-:Y:S01]  /*5100*/  FMNMX.FTZ R47, R20, R47, !PT ;  /* 0x0000002f142f7209 */ /* 0x000fe20007810000 */
[----:B------:R-:W-:Y:S01]  /*5110*/  FMUL.FTZ R37, R37, UR6 ;  /* 0x0000000625257c20 */ /* 0x000fe20008410000 */
[----:B------:R0:W3:Y:S01]  /*5120*/  MUFU.TANH R71, R34 ;  /* 0x0000002200477308 */ /* 0x0000e20000002400 */
[----:B------:R-:W-:Y:S01]  /*5130*/  FMUL.FTZ R32, R32, UR6 ;  /* 0x0000000620207c20 */ /* 0x000fe20008410000 */
[----:B------:R-:W-:-:S06]  /*5140*/  FMUL.FTZ R36, R36, UR6 ;  /* 0x0000000624247c20 */ /* 0x000fcc0008410000 */
[----:B------:R2:W4:Y:S01]  /*5150*/  MUFU.TANH R69, R35 ;  /* 0x0000002300457308 */ /* 0x0005220000002400 */
[----:B0-----:R-:W-:Y:S02]  /*5160*/  FSEL R34, R81, -INF , P3 ;  /* 0xff80000051227808 */ /* 0x001fe40001800000 */
[----:B------:R-:W-:Y:S02]  /*5170*/  CS2R R80, SRZ ;  /* 0x0000000000507805 */ /* 0x000fe4000001ff00 */
[C---:B------:R-:W-:Y:S02]  /*5180*/  ISETP.GT.AND P3, PT, R67.reuse, 0x41, PT ;  /* 0x000000414300780c */ /* 0x040fe40003f64270 */
[----:B------:R-:W-:Y:S01]  /*5190*/  FMNMX.FTZ R47, R34, R47, !PT ;  /* 0x0000002f222f7209 */ /* 0x000fe20007810000 */
[----:B------:R-:W0:Y:S01]  /*51a0*/  MUFU.TANH R73, R39 ;  /* 0x0000002700497308 */ /* 0x000e220000002400 */
[----:B--2---:R-:W-:Y:S02]  /*51b0*/  FSEL R35, R74, -INF , P3 ;  /* 0xff8000004a237808 */ /* 0x004fe40001800000 */
[----:B------:R-:W-:-:S05]  /*51c0*/  ISETP.GT.AND P3, PT, R67, 0x49, PT ;  /* 0x000000494300780c */ /* 0x000fca0003f64270 */
[----:B------:R-:W-:Y:S08]  /*51d0*/  MUFU.TANH R48, R48 ;  /* 0x0000003000307308 */ /* 0x000ff00000002400 */
[----:B------:R-:W-:Y:S08]  /*51e0*/  MUFU.TANH R45, R45 ;  /* 0x0000002d002d7308 */ /* 0x000ff00000002400 */
[----:B------:R-:W-:Y:S01]  /*51f0*/  MUFU.TANH R36, R36 ;  /* 0x0000002400247308 */ /* 0x000fe20000002400 */
[----:B------:R-:W-:-:S02]  /*5200*/  WARPGROUP.DEPBAR.LE gsb0, 0x0 ;  /* 0x00008000000079c5 */ /* 0x000fc40000010000 */
[----:B------:R-:W-:Y:S01]  /*5210*/  FMUL.FTZ R6, R26, UR6 ;  /* 0x000000061a067c20 */ /* 0x000fe20008410000 */
[----:B-1----:R-:W-:Y:S01]  /*5220*/  FSEL R26, R42, -INF , P4 ;  /* 0xff8000002a1a7808 */ /* 0x002fe20002000000 */
[----:B------:R-:W-:Y:S01]  /*5230*/  FMUL.FTZ R46, R27, UR6 ;  /* 0x000000061b2e7c20 */ /* 0x000fe20008410000 */
[----:B------:R-:W-:Y:S02]  /*5240*/  ISETP.GT.AND P4, PT, R67, 0x48, PT ;  /* 0x000000484300780c */ /* 0x000fe40003f84270 */
[----:B------:R1:W2:Y:S01]  /*5250*/  MUFU.TANH R76, R6 ;  /* 0x00000006004c7308 */ /* 0x0002a20000002400 */
[----:B------:R-:W-:Y:S01]  /*5260*/  FMNMX.FTZ R42, R26, R47, !PT ;  /* 0x0000002f1a2a7209 */ /* 0x000fe20007810000 */
[----:B------:R-:W-:Y:S01]  /*5270*/  FMUL.FTZ R51, R31, UR6 ;  /* 0x000000061f337c20 */ /* 0x000fe20008410000 */
[----:B-----5:R-:W-:Y:S01]  /*5280*/  FSEL R27, R75, -INF , P4 ;  /* 0xff8000004b1b7808 */ /* 0x020fe20002000000 */
[----:B------:R-:W-:Y:S01]  /*5290*/  FMUL.FTZ R24, R24, UR6 ;  /* 0x0000000618187c20 */ /* 0x000fe20008410000 */
[----:B------:R-:W-:Y:S01]  /*52a0*/  FMNMX.FTZ R70, R35, R42, !PT ;  /* 0x0000002a23467209 */ /* 0x000fe20007810000 */
[----:B------:R-:W-:Y:S01]  /*52b0*/  FMUL.FTZ R25, R25, UR6 ;  /* 0x0000000619197c20 */ /* 0x000fe20008410000 */
[----:B------:R-:W-:Y:S01]  /*52c0*/  ISETP.GT.AND P4, PT, R67, 0x50, PT ;  /* 0x000000504300780c */ /* 0x000fe20003f84270 */
[----:B------:R0:W5:Y:S01]  /*52d0*/  MUFU.TANH R74, R46 ;  /* 0x0000002e004a7308 */ /* 0x0001620000002400 */
[----:B------:R-:W-:Y:S01]  /*52e0*/  FSEL R42, R49, -INF , P3 ;  /* 0xff800000312a7808 */ /* 0x000fe20001800000 */
[----:B-1----:R-:W-:Y:S01]  /*52f0*/  FMUL.FTZ R6, R30, UR6 ;  /* 0x000000061e067c20 */ /* 0x002fe20008410000 */
[----:B------:R-:W-:Y:S01]  /*5300*/  FMNMX.FTZ R47, R27, R70, !PT ;  /* 0x000000461b2f7209 */ /* 0x000fe20007810000 */
[----:B------:R-:W-:Y:S01]  /*5310*/  FMUL.FTZ R28, R28, UR6 ;  /* 0x000000061c1c7c20 */ /* 0x000fe20008410000 */
[----:B------:R-:W-:Y:S01]  /*5320*/  ISETP.GT.AND P3, PT, R67, 0x51, PT ;  /* 0x000000514300780c */ /* 0x000fe20003f64270 */
[----:B------:R1:W-:Y:S01]  /*5330*/  @!P1 SYNCS.ARRIVE.TRANS64.RED.A1T0 RZ, [R0+URZ], RZ ;  /* 0x000000ff00ff99a7 */ /* 0x0003e2000810043f */
[----:B---3--:R-:W-:Y:S01]  /*5340*/  FSEL R39, R71, -INF , P4 ;  /* 0xff80000047277808 */ /* 0x008fe20002000000 */
[----:B------:R-:W-:Y:S01]  /*5350*/  MUFU.TANH R75, R33 ;  /* 0x00000021004b7308 */ /* 0x000fe20000002400 */
[----:B------:R-:W-:-:S02]  /*5360*/  FMNMX.FTZ R70, R42, R47, !PT ;  /* 0x0000002f2a467209 */ /* 0x000fc40007810000 */
[----:B------:R-:W-:Y:S02]  /*5370*/  ISETP.GT.AND P4, PT, R67, 0x58, PT ;  /* 0x000000584300780c */ /* 0x000fe40003f84270 */
[----:B----4-:R-:W-:Y:S02]  /*5380*/  FSEL R30, R69, -INF , P3 ;  /* 0xff800000451e7808 */ /* 0x010fe40001800000 */
[----:B------:R-:W-:Y:S01]  /*5390*/  FMNMX.FTZ R47, R39, R70, !PT ;  /* 0x00000046272f7209 */ /* 0x000fe20007810000 */
[----:B------:R3:W4:Y:S01]  /*53a0*/  MUFU.TANH R71, R6 ;  /* 0x0000000600477308 */ /* 0x0007220000002400 */
[----:B------:R-:W-:Y:S02]  /*53b0*/  ISETP.GT.AND P3, PT, R67, 0x59, PT ;  /* 0x000000594300780c */ /* 0x000fe40003f64270 */
[----:B------:R-:W-:Y:S02]  /*53c0*/  FSEL R31, R72, -INF , P4 ;  /* 0xff800000481f7808 */ /* 0x000fe40002000000 */
[----:B------:R-:W-:-:S02]  /*53d0*/  FMNMX.FTZ R70, R30, R47, !PT ;  /* 0x0000002f1e467209 */ /* 0x000fc40007810000 */
[----:B------:R-:W-:Y:S01]  /*53e0*/  ISETP.GT.AND P4, PT, R67, 0x60, PT ;  /* 0x000000604300780c */ /* 0x000fe20003f84270 */
[----:B------:R4:W1:Y:S01]  /*53f0*/  MUFU.TANH R72, R51 ;  /* 0x0000003300487308 */ /* 0x0008620000002400 */
[----:B0-----:R-:W-:Y:S01]  /*5400*/  FSEL R46, R73, -INF , P3 ;  /* 0xff800000492e7808 */ /* 0x001fe20001800000 */
[----:B---3--:R-:W-:Y:S01]  /*5410*/  FMUL.FTZ R6, R52, UR6 ;  /* 0x0000000634067c20 */ /* 0x008fe20008410000 */
[----:B------:R-:W-:Y:S02]  /*5420*/  FMNMX.FTZ R49, R31, R70, !PT ;  /* 0x000000461f317209 */ /* 0x000fe40007810000 */
[----:B------:R-:W-:Y:S02]  /*5430*/  ISETP.GT.AND P3, PT, R67, 0x61, PT ;  /* 0x000000614300780c */ /* 0x000fe40003f64270 */
[----:B--2---:R-:W-:Y:S01]  /*5440*/  FSEL R47, R76, -INF , P4 ;  /* 0xff8000004c2f7808 */ /* 0x004fe20002000000 */
[----:B------:R0:W2:Y:S01]  /*5450*/  MUFU.TANH R69, R6 ;  /* 0x0000000600457308 */ /* 0x0000a20000002400 */
[----:B------:R-:W-:-:S02]  /*5460*/  FMNMX.FTZ R52, R46, R49, !PT ;  /* 0x000000312e347209 */ /* 0x000fc40007810000 */
[----:B------:R-:W-:Y:S02]  /*5470*/  ISETP.GT.AND P4, PT, R67, 0x68, PT ;  /* 0x000000684300780c */ /* 0x000fe40003f84270 */
[----:B-----5:R-:W-:Y:S02]  /*5480*/  FSEL R49, R74, -INF , P3 ;  /* 0xff8000004a317808 */ /* 0x020fe40001800000 */
[----:B------:R-:W-:Y:S01]  /*5490*/  FMNMX.FTZ R52, R47, R52, !PT ;  /* 0x000000342f347209 */ /* 0x000fe20007810000 */
[----:B------:R-:W-:Y:S01]  /*54a0*/  MUFU.TANH R76, R37 ;  /* 0x00000025004c7308 */ /* 0x000fe20000002400 */
[----:B------:R-:W-:Y:S02]  /*54b0*/  ISETP.GT.AND P3, PT, R67, 0x69, PT ;  /* 0x000000694300780c */ /* 0x000fe40003f64270 */
[----:B----4-:R-:W-:Y:S02]  /*54c0*/  FSEL R51, R71, -INF , P4 ;  /* 0xff80000047337808 */ /* 0x010fe40002000000 */
[----:B------:R-:W-:-:S02]  /*54d0*/  FMNMX.FTZ R70, R49, R52, !PT ;  /* 0x0000003431467209 */ /* 0x000fc40007810000 */
[----:B-1----:R-:W-:Y:S01]  /*54e0*/  FSEL R52, R72, -INF , P3 ;  /* 0xff80000048347808 */ /* 0x002fe20001800000 */
[----:B------:R-:W1:Y:S01]  /*54f0*/  MUFU.TANH R71, R53 ;  /* 0x0000003500477308 */ /* 0x000e620000002400 */
[----:B------:R-:W-:Y:S02]  /*5500*/  FMNMX.FTZ R67, R51, R70, !PT ;  /* 0x0000004633437209 */ /* 0x000fe40007810000 */
[----:B------:R-:W-:Y:S02]  /*5510*/  ISETP.GT.AND P4, PT, R65, 0x1, PT ;  /* 0x000000014100780c */ /* 0x000fe40003f84270 */
[----:B------:R-:W-:-:S03]  /*5520*/  FMNMX.FTZ R67, R52, R67, !PT ;  /* 0x0000004334437209 */ /* 0x000fc60007810000 */
[----:B------:R-:W3:Y:S02]  /*5530*/  MUFU.TANH R70, R40 ;  /* 0x0000002800467308 */ /* 0x000ee40000002400 */
[----:B0-----:R-:W0:Y:S06]  /*5540*/  SHFL.BFLY PT, R6, R67, 0x2, 0x1f ;  /* 0x0c401f0043067f89 */ /* 0x001e2c00000e0000 */
[----:B------:R4:W5:Y:S08]  /*5550*/  MUFU.TANH R72, R41 ;  /* 0x0000002900487308 */ /* 0x0009700000002400 */
[----:B------:R2:W-:Y:S01]  /*5560*/  MUFU.TANH R74, R32 ;  /* 0x00000020004a7308 */ /* 0x0005e20000002400 */
[----:B----4-:R-:W-:-:S02]  /*5570*/  FSEL R41, R3, -INF , P4 ;  /* 0xff80000003297808 */ /* 0x010fc40002000000 */
[----:B------:R-:W-:-:S05]  /*5580*/  ISETP.GT.AND P4, PT, R65, 0x10, PT ;  /* 0x000000104100780c */ /* 0x000fca0003f84270 */
[----:B------:R-:W-:Y:S01]  /*5590*/  MUFU.TANH R77, R24 ;  /* 0x00000018004d7308 */ /* 0x000fe20000002400 */
[----:B--2---:R-:W-:Y:S01]  /*55a0*/  FMUL.FTZ R32, R29, UR6 ;  /* 0x000000061d207c20 */ /* 0x004fe20008410000 */
[----:B0-----:R-:W-:Y:S01]  /*55b0*/  FMNMX.FTZ R53, R67, R6, !PT ;  /* 0x0000000643357209 */ /* 0x001fe20007810000 */
[----:B------:R-:W-:Y:S01]  /*55c0*/  @UP0 ULDC UR6, c[0x0][0x44c] ;  /* 0x0001130000060ab9 */ /* 0x000fe20000000800 */
[----:B------:R-:W-:Y:S01]  /*55d0*/  FSEL R29, R7, -INF , P5 ;  /* 0xff800000071d7808 */ /* 0x000fe20002800000 */
[----:B------:R-:W-:Y:S02]  /*55e0*/  UIMAD.WIDE.U32 UR6, UR11, UR6, URZ ;  /* 0x000000060b0672a5 */ /* 0x000fe4000f8e003f */
[----:B------:R-:W0:Y:S01]  /*55f0*/  SHFL.BFLY PT, R6, R53, 0x1, 0x1f ;  /* 0x0c201f0035067f89 */ /* 0x000e2200000e0000 */
[----:B------:R2:W4:Y:S01]  /*5600*/  MUFU.TANH R73, R44 ;  /* 0x0000002c00497308 */ /* 0x0005220000002400 */
[----:B------:R-:W-:Y:S02]  /*5610*/  @UP0 ULDC UR11, c[0x0][0x450] ;  /* 0x00011400000b0ab9 */ /* 0x000fe40000000800 */
[----:B------:R-:W-:Y:S01]  /*5620*/  @UP0 USHF.R.U32.HI UR10, URZ, UR11, UR7 ;  /* 0x0000000b3f0a0299 */ /* 0x000fe20008011607 */
[----:B------:R-:W-:-:S03]  /*5630*/  UMOV UR6, URZ ;  /* 0x0000003f00067c82 */ /* 0x000fc60008000000 */
[----:B------:R-:W-:Y:S01]  /*5640*/  UIADD3 UR7, UR10, UR18, -UR19 ;  /* 0x000000120a077290 */ /* 0x000fe2000fffe813 */
[----:B------:R-:W4:Y:S01]  /*5650*/  MUFU.TANH R25, R25 ;  /* 0x0000001900197308 */ /* 0x000f220000002400 */
[----:B--2---:R-:W-:Y:S02]  /*5660*/  FSEL R44, R8, -INF , P4 ;  /* 0xff800000082c7808 */ /* 0x004fe40002000000 */
[----:B------:R-:W-:Y:S01]  /*5670*/  ISETP.GT.AND P4, PT, R65, 0x18, PT ;  /* 0x000000184100780c */ /* 0x000fe20003f84270 */
[----:B------:R-:W-:-:S04]  /*5680*/  UIMAD.WIDE UR6, UR7, -0x6db6db6d, UR6 ;  /* 0x92492493070678a5 */ /* 0x000fc8000f8e0206 */
[----:B------:R-:W2:Y:S01]  /*5690*/  MUFU.TANH R28, R28 ;  /* 0x0000001c001c7308 */ /* 0x000ea20000002400 */
[----:B------:R-:W-:-:S04]  /*56a0*/  USHF.R.U32.HI UR6, URZ, 0x1f, UR7 ;  /* 0x0000001f3f067899 */ /* 0x000fc80008011607 */
[----:B------:R-:W-:Y:S01]  /*56b0*/  ULEA.HI.SX32 UR6, UR7, UR6, 0x1a ;  /* 0x0000000607067291 */ /* 0x000fe2000f8fd23f */
[----:B0-----:R-:W-:Y:S02]  /*56c0*/  FMNMX.FTZ R6, R53, R6, !PT ;  /* 0x0000000635067209 */ /* 0x001fe40007810000 */
[----:B------:R-:W0:Y:S01]  /*56d0*/  MUFU.TANH R78, R32 ;  /* 0x00000020004e7308 */ /* 0x000e220000002400 */
[----:B------:R-:W-:Y:S01]  /*56e0*/  UISETP.LT.AND UP1, UPT, UR15, UR6, UPT ;  /* 0x000000060f00728c */ /* 0x000fe2000bf21270 */
[C---:B------:R-:W-:Y:S01]  /*56f0*/  FSETP.NEU.FTZ.AND P3, PT, R6.reuse, -INF , PT ;  /* 0xff8000000600780b */ /* 0x040fe20003f7d000 */
[----:B------:R-:W-:Y:S02]  /*5700*/  FMUL.FTZ R33, R6, UR14 ;  /* 0x0000000e06217c20 */ /* 0x000fe40008410000 */
[----:B------:R-:W-:-:S03]  /*5710*/  USEL UR7, UR15, UR6, !UP1 ;  /* 0x000000060f077287 */ /* 0x000fc6000c800000 */
[----:B------:R-:W-:Y:S01]  /*5720*/  FSEL R37, R33, RZ, P3 ;  /* 0x000000ff21257208 */ /* 0x000fe20001800000 */
[----:B------:R-:W-:Y:S01]  /*5730*/  UISETP.GE.AND UP1, UPT, UR38, UR7, UPT ;  /* 0x000000072600728c */ /* 0x000fe2000bf26270 */
[----:B------:R-:W-:-:S03]  /*5740*/  ISETP.GT.AND P3, PT, R65, RZ, PT ;  /* 0x000000ff4100720c */ /* 0x000fc60003f64270 */
[--C-:B------:R-:W-:Y:S01]  /*5750*/  FFMA.FTZ R203, R62, UR14, -R37.reuse ;  /* 0x0000000e3ecb7c23 */ /* 0x100fe20008010825 */
[----:B------:R-:W-:Y:S01]  /*5760*/  FSEL R40, R2, -INF , P3 ;  /* 0xff80000002287808 */ /* 0x000fe20001800000 */
[--C-:B------:R-:W-:Y:S01]  /*5770*/  FFMA.FTZ R7, R61, UR14, -R37.reuse ;  /* 0x0000000e3d077c23 */ /* 0x100fe20008010825 */
[----:B------:R-:W-:Y:S01]  /*5780*/  ISETP.GT.AND P3, PT, R65, 0x9, PT ;  /* 0x000000094100780c */ /* 0x000fe20003f64270 */
[--C-:B------:R-:W-:Y:S01]  /*5790*/  FFMA.FTZ R197, R60, UR14, -R37.reuse ;  /* 0x0000000e3cc57c23 */ /* 0x100fe20008010825 */
[----:B------:R-:W-:Y:S01]  /*57a0*/  FMNMX.FTZ R24, R40, R41, !PT ;  /* 0x0000002928187209 */ /* 0x000fe20007810000 */
[--C-:B------:R-:W-:Y:S01]  /*57b0*/  FFMA.FTZ R2, R64, UR14, -R37.reuse ;  /* 0x0000000e40027c23 */ /* 0x100fe20008010825 */
[----:B------:R-:W-:Y:S01]  /*57c0*/  FSEL R33, R4, -INF , P3 ;  /* 0xff80000004217808 */ /* 0x000fe20001800000 */
[--C-:B------:R-:W-:Y:S01]  /*57d0*/  FFMA.FTZ R199, R58, UR14, -R37.reuse ;  /* 0x0000000e3ac77c23 */ /* 0x100fe20008010825 */
[----:B------:R-:W-:Y:S01]  /*57e0*/  FMNMX.FTZ R24, R29, R24, !PT ;  /* 0x000000181d187209 */ /* 0x000fe20007810000 */
        /* <DEDUP_REMOVED lines=26> */
[----:B------:R-:W0:Y:S01]  /*5990*/  MUFU.EX2 R2, R2 ;  /* 0x0000000200027308 */ /* 0x000e220000000800 */
[----:B------:R-:W-:Y:S01]  /*59a0*/  ISETP.GT.AND P4, PT, R65, 0x28, PT ;  /* 0x000000284100780c */ /* 0x000fe20003f84270 */
[--C-:B------:R-:W-:Y:S01]  /*59b0*/  FFMA.FTZ R189, R43, UR14, -R37.reuse ;  /* 0x0000000e2bbd7c23 */ /* 0x100fe20008010825 */
[----:B------:R-:W-:Y:S01]  /*59c0*/  FSEL R60, R13, -INF , P3 ;  /* 0xff8000000d3c7808 */ /* 0x000fe20001800000 */
[--C-:B------:R-:W-:Y:S01]  /*59d0*/  FFMA.FTZ R181, R39, UR14, -R37.reuse ;  /* 0x0000000e27b57c23 */ /* 0x100fe20008010825 */
[----:B------:R-:W-:Y:S01]  /*59e0*/  FMNMX.FTZ R3, R63, R8, !PT ;  /* 0x000000083f037209 */ /* 0x000fe20007810000 */
[--C-:B------:R-:W-:Y:S01]  /*59f0*/  FFMA.FTZ R8, R59, UR14, -R37.reuse ;  /* 0x0000000e3b087c23 */ /* 0x100fe20008010825 */
[----:B------:R-:W-:Y:S01]  /*5a00*/  ISETP.GT.AND P3, PT, R65, 0x29, PT ;  /* 0x000000294100780c */ /* 0x000fe20003f64270 */
[----:B------:R-:W0:Y:S01]  /*5a10*/  MUFU.EX2 R203, R203 ;  /* 0x000000cb00cb7308 */ /* 0x000e220000000800 */
[----:B------:R-:W-:Y:S01]  /*5a20*/  FSEL R64, R15, -INF , P4 ;  /* 0xff8000000f407808 */ /* 0x000fe20002000000 */
[--C-:B------:R-:W-:Y:S01]  /*5a30*/  FFMA.FTZ R30, R30, UR14, -R37.reuse ;  /* 0x0000000e1e1e7c23 */ /* 0x100fe20008010825 */
[----:B------:R-:W-:Y:S01]  /*5a40*/  FMNMX.FTZ R3, R60, R3, !PT ;  /* 0x000000033c037209 */ /* 0x000fe20007810000 */
[--C-:B------:R-:W-:Y:S01]  /*5a50*/  FFMA.FTZ R177, R47, UR14, -R37.reuse ;  /* 0x0000000e2fb17c23 */ /* 0x100fe20008010825 */
[----:B------:R-:W-:Y:S01]  /*5a60*/  ISETP.GT.AND P4, PT, R65, 0x30, PT ;  /* 0x000000304100780c */ /* 0x000fe20003f84270 */
[--C-:B------:R-:W-:Y:S01]  /*5a70*/  FFMA.FTZ R49, R49, UR14, -R37.reuse ;  /* 0x0000000e31317c23 */ /* 0x100fe20008010825 */
[----:B------:R-:W-:Y:S01]  /*5a80*/  FSEL R59, R14, -INF , P3 ;  /* 0xff8000000e3b7808 */ /* 0x000fe20001800000 */
[----:B------:R-:W0:Y:S01]  /*5a90*/  MUFU.EX2 R197, R197 ;  /* 0x000000c500c57308 */ /* 0x000e220000000800 */
[----:B------:R-:W-:Y:S01]  /*5aa0*/  FMNMX.FTZ R10, R64, R3, !PT ;  /* 0x00000003400a7209 */ /* 0x000fe20007810000 */
[----:B------:R-:W-:Y:S01]  /*5ab0*/  FFMA.FTZ R179, R51, UR14, -R37 ;  /* 0x0000000e33b37c23 */ /* 0x000fe20008010825 */
[----:B------:R-:W-:-:S02]  /*5ac0*/  ISETP.GT.AND P3, PT, R65, 0x31, PT ;  /* 0x000000314100780c */ /* 0x000fc40003f64270 */
[----:B------:R-:W-:Y:S02]  /*5ad0*/  FSEL R66, R21, -INF , P4 ;  /* 0xff80000015427808 */ /* 0x000fe40002000000 */
[----:B------:R-:W-:Y:S01]  /*5ae0*/  FMNMX.FTZ R3, R59, R10, !PT ;  /* 0x0000000a3b037209 */ /* 0x000fe20007810000 */
[----:B------:R-:W-:Y:S01]  /*5af0*/  FFMA.FTZ R10, R57, UR14, -R37 ;  /* 0x0000000e390a7c23 */ /* 0x000fe20008010825 */
[C---:B------:R-:W-:Y:S01]  /*5b00*/  ISETP.GT.AND P4, PT, R65.reuse, 0x38, PT ;  /* 0x000000384100780c */ /* 0x040fe20003f84270 */
[----:B------:R-:W0:Y:S01]  /*5b10*/  MUFU.EX2 R8, R8 ;  /* 0x0000000800087308 */ /* 0x000e220000000800 */
[----:B------:R-:W-:Y:S02]  /*5b20*/  FSEL R58, R48, -INF , P3 ;  /* 0xff800000303a7808 */ /* 0x000fe40001800000 */
[----:B------:R-:W-:Y:S02]  /*5b30*/  FMNMX.FTZ R3, R66, R3, !PT ;  /* 0x0000000342037209 */ /* 0x000fe40007810000 */
[----:B------:R-:W-:-:S02]  /*5b40*/  ISETP.GT.AND P3, PT, R65, 0x39, PT ;  /* 0x000000394100780c */ /* 0x000fc40003f64270 */
[----:B------:R-:W-:Y:S01]  /*5b50*/  FSEL R67, R69, -INF , P4 ;  /* 0xff80000045437808 */ /* 0x000fe20002000000 */
[----:B------:R-:W0:Y:S01]  /*5b60*/  MUFU.EX2 R199, R199 ;  /* 0x000000c700c77308 */ /* 0x000e220000000800 */
[----:B------:R-:W-:Y:S02]  /*5b70*/  FMNMX.FTZ R12, R58, R3, !PT ;  /* 0x000000033a0c7209 */ /* 0x000fe40007810000 */
[----:B------:R-:W-:Y:S02]  /*5b80*/  ISETP.GT.AND P4, PT, R65, 0x40, PT ;  /* 0x000000404100780c */ /* 0x000fe40003f84270 */
[----:B-1----:R-:W-:Y:S02]  /*5b90*/  FSEL R57, R71, -INF , P3 ;  /* 0xff80000047397808 */ /* 0x002fe40001800000 */
[----:B------:R-:W-:Y:S01]  /*5ba0*/  FMNMX.FTZ R12, R67, R12, !PT ;  /* 0x0000000c430c7209 */ /* 0x000fe20007810000 */
[----:B------:R-:W1:Y:S01]  /*5bb0*/  MUFU.EX2 R10, R10 ;  /* 0x0000000a000a7308 */ /* 0x000e620000000800 */
[----:B------:R-:W-:-:S02]  /*5bc0*/  ISETP.GT.AND P3, PT, R65, 0x41, PT ;  /* 0x000000414100780c */ /* 0x000fc40003f64270 */
[----:B---3--:R-:W-:Y:S02]  /*5bd0*/  FSEL R68, R70, -INF , P4 ;  /* 0xff80000046447808 */ /* 0x008fe40002000000 */
[----:B------:R-:W-:Y:S02]  /*5be0*/  CS2R R70, SRZ ;  /* 0x0000000000467805 */ /* 0x000fe4000001ff00 */
[----:B------:R-:W-:Y:S01]  /*5bf0*/  FMNMX.FTZ R3, R57, R12, !PT ;  /* 0x0000000c39037209 */ /* 0x000fe20007810000 */
[----:B------:R-:W-:Y:S01]  /*5c00*/  FFMA.FTZ R12, R55, UR14, -R37 ;  /* 0x0000000e370c7c23 */ /* 0x000fe20008010825 */
[----:B------:R-:W-:Y:S01]  /*5c10*/  ISETP.GT.AND P4, PT, R65, 0x48, PT ;  /* 0x000000484100780c */ /* 0x000fe20003f84270 */
[----:B------:R-:W-:Y:S01]  /*5c20*/  MUFU.EX2 R193, R193 ;  /* 0x000000c100c17308 */ /* 0x000fe20000000800 */
[----:B-----5:R-:W-:Y:S02]  /*5c30*/  FSEL R56, R72, -INF , P3 ;  /* 0xff80000048387808 */ /* 0x020fe40001800000 */
[----:B------:R-:W-:-:S02]  /*5c40*/  CS2R R54, SRZ ;  /* 0x0000000000367805 */ /* 0x000fc4000001ff00 */
[----:B------:R-:W-:Y:S02]  /*5c50*/  FMNMX.FTZ R3, R68, R3, !PT ;  /* 0x0000000344037209 */ /* 0x000fe40007810000 */
[----:B------:R-:W-:Y:S02]  /*5c60*/  ISETP.GT.AND P3, PT, R65, 0x49, PT ;  /* 0x000000494100780c */ /* 0x000fe40003f64270 */
[----:B----4-:R-:W-:Y:S01]  /*5c70*/  FSEL R48, R73, -INF , P4 ;  /* 0xff80000049307808 */ /* 0x010fe20002000000 */
[----:B------:R-:W-:Y:S01]  /*5c80*/  MUFU.EX2 R12, R12 ;  /* 0x0000000c000c7308 */ /* 0x000fe20000000800 */
[----:B------:R-:W-:Y:S02]  /*5c90*/  FMNMX.FTZ R3, R56, R3, !PT ;  /* 0x0000000338037209 */ /* 0x000fe40007810000 */
[----:B------:R-:W-:Y:S02]  /*5ca0*/  CS2R R72, SRZ ;  /* 0x0000000000487805 */ /* 0x000fe4000001ff00 */
[----:B------:R-:W-:-:S02]  /*5cb0*/  ISETP.GT.AND P4, PT, R65, 0x50, PT ;  /* 0x000000504100780c */ /* 0x000fc40003f84270 */
[----:B------:R-:W-:Y:S02]  /*5cc0*/  FSEL R45, R45, -INF , P3 ;  /* 0xff8000002d2d7808 */ /* 0x000fe40001800000 */
[----:B------:R-:W-:Y:S01]  /*5cd0*/  FMNMX.FTZ R14, R48, R3, !PT ;  /* 0x00000003300e7209 */ /* 0x000fe20007810000 */
[----:B------:R-:W-:Y:S01]  /*5ce0*/  MUFU.EX2 R195, R195 ;  /* 0x000000c300c37308 */ /* 0x000fe20000000800 */
[----:B------:R-:W-:Y:S02]  /*5cf0*/  ISETP.GT.AND P3, PT, R65, 0x51, PT ;  /* 0x000000514100780c */ /* 0x000fe40003f64270 */
[----:B------:R-:W-:Y:S02]  /*5d00*/  FSEL R21, R74, -INF , P4 ;  /* 0xff8000004a157808 */ /* 0x000fe40002000000 */
[----:B------:R-:W-:Y:S02]  /*5d10*/  FMNMX.FTZ R14, R45, R14, !PT ;  /* 0x0000000e2d0e7209 */ /* 0x000fe40007810000 */
[----:B------:R-:W-:Y:S01]  /*5d20*/  ISETP.GT.AND P4, PT, R65, 0x58, PT ;  /* 0x000000584100780c */ /* 0x000fe20003f84270 */
[----:B------:R-:W-:Y:S01]  /*5d30*/  MUFU.EX2 R189, R189 ;  /* 0x000000bd00bd7308 */ /* 0x000fe20000000800 */
[----:B------:R-:W-:-:S02]  /*5d40*/  FSEL R3, R75, -INF , P3 ;  /* 0xff8000004b037808 */ /* 0x000fc40001800000 */
[----:B------:R-:W-:Y:S02]  /*5d50*/  CS2R R74, SRZ ;  /* 0x00000000004a7805 */ /* 0x000fe4000001ff00 */
[----:B------:R-:W-:Y:S02]  /*5d60*/  FMNMX.FTZ R14, R21, R14, !PT ;  /* 0x0000000e150e7209 */ /* 0x000fe40007810000 */
[----:B------:R-:W-:Y:S02]  /*5d70*/  ISETP.GT.AND P3, PT, R65, 0x59, PT ;  /* 0x000000594100780c */ /* 0x000fe40003f64270 */
[----:B------:R-:W-:Y:S01]  /*5d80*/  FSEL R9, R36, -INF , P4 ;  /* 0xff80000024097808 */ /* 0x000fe20002000000 */
[----:B------:R-:W-:Y:S01]  /*5d90*/  MUFU.EX2 R191, R191 ;  /* 0x000000bf00bf7308 */ /* 0x000fe20000000800 */
[----:B------:R-:W-:Y:S02]  /*5da0*/  FMNMX.FTZ R24, R3, R14, !PT ;  /* 0x0000000e03187209 */ /* 0x000fe40007810000 */
[----:B------:R-:W-:-:S02]  /*5db0*/  ISETP.GT.AND P4, PT, R65, 0x60, PT ;  /* 0x000000604100780c */ /* 0x000fc40003f84270 */
[----:B------:R-:W-:Y:S02]  /*5dc0*/  FSEL R11, R76, -INF , P3 ;  /* 0xff8000004c0b7808 */ /* 0x000fe40001800000 */
[----:B------:R-:W-:Y:S01]  /*5dd0*/  FMNMX.FTZ R24, R9, R24, !PT ;  /* 0x0000001809187209 */ /* 0x000fe20007810000 */
[----:B------:R3:W-:Y:S01]  /*5de0*/  MUFU.EX2 R14, R50 ;  /* 0x00000032000e7308 */ /* 0x0007e20000000800 */
[----:B------:R-:W-:Y:S02]  /*5df0*/  ISETP.GT.AND P3, PT, R65, 0x61, PT ;  /* 0x000000614100780c */ /* 0x000fe40003f64270 */
[----:B------:R-:W-:Y:S02]  /*5e00*/  FSEL R13, R77, -INF , P4 ;  /* 0xff8000004d0d7808 */ /* 0x000fe40002000000 */
[----:B------:R-:W-:Y:S02]  /*5e10*/  CS2R R76, SRZ ;  /* 0x00000000004c7805 */ /* 0x000fe4000001ff00 */
[----:B------:R-:W-:-:S02]  /*5e20*/  FMNMX.FTZ R24, R11, R24, !PT ;  /* 0x000000180b187209 */ /* 0x000fc40007810000 */
[----:B------:R-:W-:Y:S01]  /*5e30*/  ISETP.GT.AND P4, PT, R65, 0x68, PT ;  /* 0x000000684100780c */ /* 0x000fe20003f84270 */
[----:B------:R-:W-:Y:S01]  /*5e40*/  MUFU.EX2 R20, R20 ;  /* 0x0000001400147308 */ /* 0x000fe20000000800 */
[----:B------:R-:W-:Y:S02]  /*5e50*/  FSEL R15, R25, -INF , P3 ;  /* 0xff800000190f7808 */ /* 0x000fe40001800000 */
[----:B---3--:R-:W-:Y:S02]  /*5e60*/  CS2R R50, SRZ ;  /* 0x0000000000327805 */ /* 0x008fe4000001ff00 */
[----:B------:R-:W-:Y:S02]  /*5e70*/  FMNMX.FTZ R24, R13, R24, !PT ;  /* 0x000000180d187209 */ /* 0x000fe40007810000 */
[----:B------:R-:W-:Y:S02]  /*5e80*/  ISETP.GT.AND P3, PT, R65, 0x69, PT ;  /* 0x000000694100780c */ /* 0x000fe40003f64270 */
[----:B--2---:R-:W-:Y:S01]  /*5e90*/  FSEL R25, R28, -INF , P4 ;  /* 0xff8000001c197808 */ /* 0x004fe20002000000 */
[----:B------:R-:W-:Y:S01]  /*5ea0*/  MUFU.EX2 R185, R185 ;  /* 0x000000b900b97308 */ /* 0x000fe20000000800 */
[----:B------:R-:W-:-:S02]  /*5eb0*/  FMNMX.FTZ R32, R15, R24, !PT ;  /* 0x000000180f207209 */ /* 0x000fc40007810000 */
[----:B0-----:R-:W-:Y:S02]  /*5ec0*/  FSEL R28, R78, -INF , P3 ;  /* 0xff8000004e1c7808 */ /* 0x001fe40001800000 */
[----:B------:R-:W-:Y:S02]  /*5ed0*/  CS2R R78, SRZ ;  /* 0x00000000004e7805 */ /* 0x000fe4000001ff00 */
[----:B------:R-:W-:Y:S01]  /*5ee0*/  FMNMX.FTZ R7, R25, R32, !PT ;  /* 0x0000002019077209 */ /* 0x000fe20007810000 */
[----:B------:R-:W-:Y:S01]  /*5ef0*/  FFMA.FTZ R32, R42, UR14, -R37 ;  /* 0x0000000e2a207c23 */ /* 0x000fe20008010825 */
[----:B------:R0:W-:Y:S02]  /*5f00*/  MUFU.EX2 R24, R38 ;  /* 0x0000002600187308 */ /* 0x0001e40000000800 */
[----:B------:R-:W-:-:S05]  /*5f10*/  FMNMX.FTZ R7, R28, R7, !PT ;  /* 0x000000071c077209 */ /* 0x000fca0007810000 */
[----:B------:R-:W2:Y:S01]  /*5f20*/  SHFL.BFLY PT, R34, R7, 0x2, 0x1f ;  /* 0x0c401f0007227f89 */ /* 0x000ea200000e0000 */
[----:B------:R-:W-:Y:S01]  /*5f30*/  MUFU.EX2 R26, R26 ;  /* 0x0000001a001a7308 */ /* 0x000fe20000000800 */
[----:B0-----:R-:W-:-:S07]  /*5f40*/  FFMA.FTZ R38, R52, UR14, -R37 ;  /* 0x0000000e34267c23 */ /* 0x001fce0008010825 */
[----:B------:R-:W-:Y:S08]  /*5f50*/  MUFU.EX2 R187, R187 ;  /* 0x000000bb00bb7308 */ /* 0x000ff00000000800 */
[----:B------:R-:W-:Y:S01]  /*5f60*/  MUFU.EX2 R32, R32 ;  /* 0x0000002000207308 */ /* 0x000fe20000000800 */
[----:B--2---:R-:W-:Y:S01]  /*5f70*/  FMNMX.FTZ R27, R7, R34, !PT ;  /* 0x00000022071b7209 */ /* 0x004fe20007810000 */
[----:B------:R-:W-:-:S06]  /*5f80*/  FFMA.FTZ R34, R46, UR14, -R37 ;  /* 0x0000000e2e227c23 */ /* 0x000fcc0008010825 */
[----:B------:R-:W-:Y:S01]  /*5f90*/  MUFU.EX2 R181, R181 ;  /* 0x000000b500b57308 */ /* 0x000fe20000000800 */
[----:B------:R-:W-:Y:S01]  /*5fa0*/  CS2R R46, SRZ ;  /* 0x00000000002e7805 */ /* 0x000fe2000001ff00 */
[----:B------:R-:W0:Y:S06]  /*5fb0*/  SHFL.BFLY PT, R36, R27, 0x1, 0x1f ;  /* 0x0c201f001b247f89 */ /* 0x000e2c00000e0000 */
[----:B------:R-:W-:Y:S08]  /*5fc0*/  MUFU.EX2 R30, R30 ;  /* 0x0000001e001e7308 */ /* 0x000ff00000000800 */
[----:B------:R-:W-:Y:S08]  /*5fd0*/  MUFU.EX2 R183, R183 ;  /* 0x000000b700b77308 */ /* 0x000ff00000000800 */
[----:B------:R-:W-:Y:S01]  /*5fe0*/  MUFU.EX2 R34, R34 ;  /* 0x0000002200227308 */ /* 0x000fe20000000800 */
[----:B0-----:R-:W-:-:S04]  /*5ff0*/  FMNMX.FTZ R7, R27, R36, !PT ;  /* 0x000000241b077209 */ /* 0x001fc80007810000 */
[C---:B------:R-:W-:Y:S01]  /*6000*/  FSETP.NEU.FTZ.AND P3, PT, R7.reuse, -INF , PT ;  /* 0xff8000000700780b */ /* 0x040fe20003f7d000 */
[----:B------:R-:W-:Y:S02]  /*6010*/  FMUL.FTZ R27, R7, UR14 ;  /* 0x0000000e071b7c20 */ /* 0x000fe40008410000 */
[----:B------:R-:W-:Y:S03]  /*6020*/  MUFU.EX2 R177, R177 ;  /* 0x000000b100b17308 */ /* 0x000fe60000000800 */
[----:B------:R-:W-:Y:S02]  /*6030*/  FSEL R42, R27, RZ, P3 ;  /* 0x000000ff1b2a7208 */ /* 0x000fe40001800000 */
[----:B------:R-:W-:-:S03]  /*6040*/  PLOP3.LUT P3, PT, PT, PT, UP1, 0x80, 0x0 ;  /* 0x000000000000781c */ /* 0x000fc60003f6f018 */
[----:B------:R-:W-:Y:S01]  /*6050*/  MUFU.EX2 R36, R49 ;  /* 0x0000003100247308 */ /* 0x000fe20000000800 */
[--C-:B------:R-:W-:Y:S01]  /*6060*/  FFMA.FTZ R200, R40, UR14, -R42.reuse ;  /* 0x0000000e28c87c23 */ /* 0x100fe2000801082a */
[--C-:B------:R-:W-:Y:S01]  /*6070*/  FFMA.FTZ R27, R41, UR14, -R42.reuse ;  /* 0x0000000e291b7c23 */ /* 0x100fe2000801082a */
[----:B------:R-:W-:Y:S01]  /*6080*/  FFMA.FTZ R202, R29, UR14, -R42 ;  /* 0x0000000e1dca7c23 */ /* 0x000fe2000801082a */
        /* <DEDUP_REMOVED lines=20> */
[----:B------:R-:W2:Y:S01]  /*61d0*/  MUFU.EX2 R202, R202 ;  /* 0x000000ca00ca7308 */ /* 0x000ea20000000800 */
[----:B------:R-:W-:Y:S01]  /*61e0*/  FADD.FTZ R37, R199, R40 ;  /* 0x00000028c7257221 */ /* 0x000fe20000010000 */
[--C-:B------:R-:W-:Y:S01]  /*61f0*/  FFMA.FTZ R68, R68, UR14, -R42.reuse ;  /* 0x0000000e44447c23 */ /* 0x100fe2000801082a */
[--C-:B------:R-:W-:Y:S01]  /*6200*/  FFMA.FTZ R56, R56, UR14, -R42.reuse ;  /* 0x0000000e38387c23 */ /* 0x100fe2000801082a */
[--C-:B------:R-:W-:Y:S01]  /*6210*/  FFMA.FTZ R48, R48, UR14, -R42.reuse ;  /* 0x0000000e30307c23 */ /* 0x100fe2000801082a */
[----:B-1----:R-:W-:Y:S01]  /*6220*/  FADD.FTZ R44, R10, R37 ;  /* 0x000000250a2c7221 */ /* 0x002fe20000010000 */
[--C-:B------:R-:W-:Y:S01]  /*6230*/  FFMA.FTZ R3, R3, UR14, -R42.reuse ;  /* 0x0000000e03037c23 */ /* 0x100fe2000801082a */
[----:B------:R-:W-:Y:S01]  /*6240*/  FFMA.FTZ R45, R45, UR14, -R42 ;  /* 0x0000000e2d2d7c23 */ /* 0x000fe2000801082a */
[----:B------:R-:W1:Y:S01]  /*6250*/  MUFU.EX2 R29, R29 ;  /* 0x0000001d001d7308 */ /* 0x000e620000000800 */
[----:B0-----:R-:W-:Y:S01]  /*6260*/  FADD.FTZ R35, R200, R27 ;  /* 0x0000001bc8237221 */ /* 0x001fe20000010000 */
[----:B------:R-:W-:Y:S01]  /*6270*/  FADD.FTZ R39, R193, R44 ;  /* 0x0000002cc1277221 */ /* 0x000fe20000010000 */
[--C-:B------:R-:W-:Y:S01]  /*6280*/  FFMA.FTZ R21, R21, UR14, -R42.reuse ;  /* 0x0000000e15157c23 */ /* 0x100fe2000801082a */
[--C-:B------:R-:W-:Y:S01]  /*6290*/  FFMA.FTZ R9, R9, UR14, -R42.reuse ;  /* 0x0000000e09097c23 */ /* 0x100fe2000801082a */
[----:B------:R-:W-:Y:S01]  /*62a0*/  F2FP.BF16.F32.PACK_AB R201, R2, R201 ;  /* 0x000000c902c9723e */ /* 0x000fe200000010ff */
[----:B------:R-:W-:Y:S01]  /*62b0*/  FADD.FTZ R44, R12, R39 ;  /* 0x000000270c2c7221 */ /* 0x000fe20000010000 */
[----:B------:R-:W-:Y:S01]  /*62c0*/  FFMA.FTZ R11, R11, UR14, -R42 ;  /* 0x0000000e0b0b7c23 */ /* 0x000fe2000801082a */
[----:B------:R-:W0:Y:S01]  /*62d0*/  MUFU.EX2 R196, R196 ;  /* 0x000000c400c47308 */ /* 0x000e220000000800 */
[----:B--2---:R-:W-:Y:S01]  /*62e0*/  FADD.FTZ R40, R202, R35 ;  /* 0x00000023ca287221 */ /* 0x004fe20000010000 */
[----:B------:R-:W-:Y:S01]  /*62f0*/  FADD.FTZ R39, R195, R44 ;  /* 0x0000002cc3277221 */ /* 0x000fe20000010000 */
[--C-:B------:R-:W-:Y:S01]  /*6300*/  FFMA.FTZ R13, R13, UR14, -R42.reuse ;  /* 0x0000000e0d0d7c23 */ /* 0x100fe2000801082a */
[--C-:B------:R-:W-:Y:S01]  /*6310*/  FFMA.FTZ R15, R15, UR14, -R42.reuse ;  /* 0x0000000e0f0f7c23 */ /* 0x100fe2000801082a */
[--C-:B------:R-:W-:Y:S01]  /*6320*/  FFMA.FTZ R25, R25, UR14, -R42.reuse ;  /* 0x0000000e19197c23 */ /* 0x100fe2000801082a */
[----:B------:R-:W-:Y:S01]  /*6330*/  FADD.FTZ R44, R14, R39 ;  /* 0x000000270e2c7221 */ /* 0x000fe20000010000 */
[----:B------:R-:W-:Y:S01]  /*6340*/  FFMA.FTZ R28, R28, UR14, -R42 ;  /* 0x0000000e1c1c7c23 */ /* 0x000fe2000801082a */
[----:B------:R-:W2:Y:S01]  /*6350*/  MUFU.EX2 R31, R31 ;  /* 0x0000001f001f7308 */ /* 0x000ea20000000800 */
[----:B-1----:R-:W-:Y:S01]  /*6360*/  FADD.FTZ R37, R29, R40 ;  /* 0x000000281d257221 */ /* 0x002fe20000010000 */
[----:B------:R-:W-:Y:S01]  /*6370*/  FADD.FTZ R39, R189, R44 ;  /* 0x0000002cbd277221 */ /* 0x000fe20000010000 */
[----:B------:R-:W-:Y:S01]  /*6380*/  F2FP.BF16.F32.PACK_AB R197, R8, R197 ;  /* 0x000000c508c5723e */ /* 0x000fe200000010ff */
[----:B------:R-:W-:Y:S01]  /*6390*/  IMAD.U32 R8, RZ, RZ, UR7 ;  /* 0x00000007ff087e24 */ /* 0x000fe2000f8e00ff */
[----:B------:R-:W-:-:S02]  /*63a0*/  F2FP.BF16.F32.PACK_AB R203, R4, R203 ;  /* 0x000000cb04cb723e */ /* 0x000fc400000010ff */
[----:B------:R-:W-:Y:S02]  /*63b0*/  CS2R R52, SRZ ;  /* 0x0000000000347805 */ /* 0x000fe4000001ff00 */
[----:B------:R-:W-:Y:S01]  /*63c0*/  F2FP.BF16.F32.PACK_AB R189, R24, R189 ;  /* 0x000000bd18bd723e */ /* 0x000fe200000010ff */
[----:B------:R-:W1:Y:S01]  /*63d0*/  MUFU.EX2 R62, R62 ;  /* 0x0000003e003e7308 */ /* 0x000e620000000800 */
[----:B0-----:R-:W-:Y:S01]  /*63e0*/  FADD.FTZ R40, R196, R37 ;  /* 0x00000025c4287221 */ /* 0x001fe20000010000 */
[----:B------:R-:W-:Y:S02]  /*63f0*/  F2FP.BF16.F32.PACK_AB R200, R27, R200 ;  /* 0x000000c81bc8723e */ /* 0x000fe400000010ff */
[----:B------:R-:W-:Y:S02]  /*6400*/  CS2R R42, SRZ ;  /* 0x00000000002a7805 */ /* 0x000fe4000001ff00 */
[----:B------:R-:W-:Y:S02]  /*6410*/  F2FP.BF16.F32.PACK_AB R202, R29, R202 ;  /* 0x000000ca1dca723e */ /* 0x000fe400000010ff */
[----:B------:R-:W-:Y:S01]  /*6420*/  F2FP.BF16.F32.PACK_AB R199, R10, R199 ;  /* 0x000000c70ac7723e */ /* 0x000fe200000010ff */
[----:B------:R-:W0:Y:S01]  /*6430*/  MUFU.EX2 R61, R61 ;  /* 0x0000003d003d7308 */ /* 0x000e220000000800 */
[C---:B--2---:R-:W-:Y:S01]  /*6440*/  FADD.FTZ R37, R31.reuse, R40 ;  /* 0x000000281f257221 */ /* 0x044fe20000010000 */
[----:B------:R-:W-:-:S02]  /*6450*/  F2FP.BF16.F32.PACK_AB R196, R31, R196 ;  /* 0x000000c41fc4723e */ /* 0x000fc400000010ff */
[----:B------:R-:W-:Y:S02]  /*6460*/  F2FP.BF16.F32.PACK_AB R193, R12, R193 ;  /* 0x000000c10cc1723e */ /* 0x000fe400000010ff */
[----:B------:R-:W-:Y:S02]  /*6470*/  F2FP.BF16.F32.PACK_AB R195, R14, R195 ;  /* 0x000000c30ec3723e */ /* 0x000fe400000010ff */
[----:B------:R-:W2:Y:S01]  /*6480*/  MUFU.EX2 R63, R63 ;  /* 0x0000003f003f7308 */ /* 0x000ea20000000800 */
[----:B-1----:R-:W-:-:S07]  /*6490*/  FADD.FTZ R40, R62, R37 ;  /* 0x000000253e287221 */ /* 0x002fce0000010000 */
[----:B------:R-:W1:Y:S01]  /*64a0*/  MUFU.EX2 R60, R60 ;  /* 0x0000003c003c7308 */ /* 0x000e620000000800 */
[C---:B0-----:R-:W-:Y:S01]  /*64b0*/  FADD.FTZ R40, R61.reuse, R40 ;  /* 0x000000283d287221 */ /* 0x041fe20000010000 */
[----:B------:R-:W-:-:S06]  /*64c0*/  F2FP.BF16.F32.PACK_AB R198, R61, R62 ;  /* 0x0000003e3dc6723e */ /* 0x000fcc00000010ff */
[----:B------:R-:W0:Y:S01]  /*64d0*/  MUFU.EX2 R64, R64 ;  /* 0x0000004000407308 */ /* 0x000e220000000800 */
[----:B--2---:R-:W-:Y:S01]  /*64e0*/  FADD.FTZ R37, R63, R40 ;  /* 0x000000283f257221 */ /* 0x004fe20000010000 */
[----:B------:R-:W-:-:S04]  /*64f0*/  FADD.FTZ R40, R24, R39 ;  /* 0x0000002718287221 */ /* 0x000fc80000010000 */
[----:B------:R-:W-:Y:S01]  /*6500*/  FADD.FTZ R39, R191, R40 ;  /* 0x00000028bf277221 */ /* 0x000fe20000010000 */
[----:B------:R-:W-:Y:S01]  /*6510*/  F2FP.BF16.F32.PACK_AB R191, R20, R191 ;  /* 0x000000bf14bf723e */ /* 0x000fe200000010ff */
[----:B------:R-:W2:Y:S01]  /*6520*/  MUFU.EX2 R59, R59 ;  /* 0x0000003b003b7308 */ /* 0x000ea20000000800 */
[----:B-1----:R-:W-:Y:S01]  /*6530*/  FADD.FTZ R37, R60, R37 ;  /* 0x000000253c257221 */ /* 0x002fe20000010000 */
[----:B------:R-:W-:Y:S01]  /*6540*/  FADD.FTZ R40, R20, R39 ;  /* 0x0000002714287221 */ /* 0x000fe20000010000 */
[----:B------:R-:W-:Y:S02]  /*6550*/  F2FP.BF16.F32.PACK_AB R192, R60, R63 ;  /* 0x0000003f3cc0723e */ /* 0x000fe400000010ff */
[----:B------:R-:W-:Y:S02]  /*6560*/  CS2R R62, SRZ ;  /* 0x00000000003e7805 */ /* 0x000fe4000001ff00 */
[----:B------:R-:W-:Y:S01]  /*6570*/  CS2R R60, SRZ ;  /* 0x00000000003c7805 */ /* 0x000fe2000001ff00 */
[----:B------:R-:W-:Y:S01]  /*6580*/  FADD.FTZ R39, R185, R40 ;  /* 0x00000028b9277221 */ /* 0x000fe20000010000 */
[----:B------:R-:W-:Y:S01]  /*6590*/  F2FP.BF16.F32.PACK_AB R185, R26, R185 ;  /* 0x000000b91ab9723e */ /* 0x000fe200000010ff */
[----:B------:R-:W1:Y:S01]  /*65a0*/  MUFU.EX2 R66, R66 ;  /* 0x0000004200427308 */ /* 0x000e620000000800 */
[----:B0-----:R-:W-:Y:S01]  /*65b0*/  FADD.FTZ R0, R64, R37 ;  /* 0x0000002540007221 */ /* 0x001fe20000010000 */
[----:B------:R-:W-:Y:S01]  /*65c0*/  FADD.FTZ R40, R26, R39 ;  /* 0x000000271a287221 */ /* 0x000fe20000010000 */
[----:B------:R-:W-:-:S05]  /*65d0*/  CS2R R26, SRZ ;  /* 0x00000000001a7805 */ /* 0x000fca000001ff00 */
[----:B------:R0:W3:Y:S01]  /*65e0*/  MUFU.EX2 R33, R58 ;  /* 0x0000003a00217308 */ /* 0x0000e20000000800 */
[C---:B--2---:R-:W-:Y:S01]  /*65f0*/  FADD.FTZ R37, R59.reuse, R0 ;  /* 0x000000003b257221 */ /* 0x044fe20000010000 */
[----:B------:R-:W-:Y:S02]  /*6600*/  F2FP.BF16.F32.PACK_AB R194, R59, R64 ;  /* 0x000000403bc2723e */ /* 0x000fe400000010ff */
[----:B------:R-:W-:-:S04]  /*6610*/  CS2R R64, SRZ ;  /* 0x0000000000407805 */ /* 0x000fc8000001ff00 */
[----:B------:R-:W-:Y:S01]  /*6620*/  MUFU.EX2 R67, R67 ;  /* 0x0000004300437308 */ /* 0x000fe20000000800 */
[----:B-1----:R-:W-:Y:S01]  /*6630*/  FADD.FTZ R0, R66, R37 ;  /* 0x0000002542007221 */ /* 0x002fe20000010000 */
[----:B------:R-:W-:Y:S01]  /*6640*/  FADD.FTZ R37, R187, R40 ;  /* 0x00000028bb257221 */ /* 0x000fe20000010000 */
[----:B------:R-:W-:Y:S02]  /*6650*/  F2FP.BF16.F32.PACK_AB R187, R32, R187 ;  /* 0x000000bb20bb723e */ /* 0x000fe400000010ff */
[----:B0-----:R-:W-:Y:S02]  /*6660*/  CS2R R58, SRZ ;  /* 0x00000000003a7805 */ /* 0x001fe4000001ff00 */
[----:B------:R-:W-:Y:S01]  /*6670*/  CS2R R40, SRZ ;  /* 0x0000000000287805 */ /* 0x000fe2000001ff00 */
[----:B------:R-:W-:Y:S01]  /*6680*/  MUFU.EX2 R190, R57 ;  /* 0x0000003900be7308 */ /* 0x000fe20000000800 */
[C---:B---3--:R-:W-:Y:S01]  /*6690*/  FADD.FTZ R0, R33.reuse, R0 ;  /* 0x0000000021007221 */ /* 0x048fe20000010000 */
[----:B------:R-:W-:-:S06]  /*66a0*/  F2FP.BF16.F32.PACK_AB R188, R33, R66 ;  /* 0x0000004221bc723e */ /* 0x000fcc00000010ff */
[----:B------:R-:W-:Y:S08]  /*66b0*/  MUFU.EX2 R68, R68 ;  /* 0x0000004400447308 */ /* 0x000ff00000000800 */
[----:B------:R0:W1:Y:S08]  /*66c0*/  MUFU.EX2 R35, R56 ;  /* 0x0000003800237308 */ /* 0x0000700000000800 */
[----:B------:R-:W2:Y:S01]  /*66d0*/  MUFU.EX2 R48, R48 ;  /* 0x0000003000307308 */ /* 0x000ea20000000800 */
[----:B0-----:R-:W-:-:S07]  /*66e0*/  CS2R R56, SRZ ;  /* 0x0000000000387805 */ /* 0x001fce000001ff00 */
[----:B------:R0:W-:Y:S01]  /*66f0*/  MUFU.EX2 R180, R3 ;  /* 0x0000000300b47308 */ /* 0x0001e20000000800 */
[----:B-1----:R-:W-:-:S07]  /*6700*/  F2FP.BF16.F32.PACK_AB R184, R35, R68 ;  /* 0x0000004423b8723e */ /* 0x002fce00000010ff */
[----:B------:R-:W1:Y:S01]  /*6710*/  MUFU.EX2 R45, R45 ;  /* 0x0000002d002d7308 */ /* 0x000e620000000800 */
[----:B0-----:R-:W-:Y:S01]  /*6720*/  FADD.FTZ R3, R67, R0 ;  /* 0x0000000043037221 */ /* 0x001fe20000010000 */
[----:B------:R-:W-:Y:S01]  /*6730*/  FADD.FTZ R0, R32, R37 ;  /* 0x0000002520007221 */ /* 0x000fe20000010000 */
[----:B------:R-:W-:Y:S02]  /*6740*/  CS2R R32, SRZ ;  /* 0x0000000000207805 */ /* 0x000fe4000001ff00 */
[----:B------:R-:W-:Y:S01]  /*6750*/  FADD.FTZ R3, R190, R3 ;  /* 0x00000003be037221 */ /* 0x000fe20000010000 */
[----:B------:R-:W-:Y:S01]  /*6760*/  FADD.FTZ R37, R181, R0 ;  /* 0x00000000b5257221 */ /* 0x000fe20000010000 */
[----:B------:R-:W-:Y:S01]  /*6770*/  F2FP.BF16.F32.PACK_AB R181, R30, R181 ;  /* 0x000000b51eb5723e */ /* 0x000fe200000010ff */
[----:B------:R-:W0:Y:S01]  /*6780*/  MUFU.EX2 R21, R21 ;  /* 0x0000001500157308 */ /* 0x000e220000000800 */
[----:B------:R-:W-:Y:S01]  /*6790*/  FADD.FTZ R0, R68, R3 ;  /* 0x0000000344007221 */ /* 0x000fe20000010000 */
[----:B------:R-:W-:Y:S01]  /*67a0*/  FADD.FTZ R2, R30, R37 ;  /* 0x000000251e027221 */ /* 0x000fe20000010000 */
[----:B------:R-:W-:-:S02]  /*67b0*/  F2FP.BF16.F32.PACK_AB R190, R190, R67 ;  /* 0x00000043bebe723e */ /* 0x000fc400000010ff */
[----:B------:R-:W-:Y:S01]  /*67c0*/  CS2R R68, SRZ ;  /* 0x0000000000447805 */ /* 0x000fe2000001ff00 */
[----:B------:R-:W-:Y:S01]  /*67d0*/  FADD.FTZ R3, R35, R0 ;  /* 0x0000000023037221 */ /* 0x000fe20000010000 */
[----:B------:R-:W-:Y:S01]  /*67e0*/  FADD.FTZ R37, R183, R2 ;  /* 0x00000002b7257221 */ /* 0x000fe20000010000 */
[----:B------:R-:W-:Y:S01]  /*67f0*/  F2FP.BF16.F32.PACK_AB R183, R34, R183 ;  /* 0x000000b722b7723e */ /* 0x000fe200000010ff */
[----:B------:R-:W3:Y:S01]  /*6800*/  MUFU.EX2 R9, R9 ;  /* 0x0000000900097308 */ /* 0x000ee20000000800 */
[----:B--2---:R-:W-:Y:S01]  /*6810*/  FADD.FTZ R0, R48, R3 ;  /* 0x0000000330007221 */ /* 0x004fe20000010000 */
[----:B------:R-:W-:Y:S01]  /*6820*/  FADD.FTZ R2, R34, R37 ;  /* 0x0000002522027221 */ /* 0x000fe20000010000 */
[C---:B-1----:R-:W-:Y:S02]  /*6830*/  F2FP.BF16.F32.PACK_AB R186, R45.reuse, R48 ;  /* 0x000000302dba723e */ /* 0x042fe400000010ff */
[----:B------:R-:W-:Y:S01]  /*6840*/  CS2R R66, SRZ ;  /* 0x0000000000427805 */ /* 0x000fe2000001ff00 */
[----:B------:R-:W-:Y:S01]  /*6850*/  FADD.FTZ R0, R45, R0 ;  /* 0x000000002d007221 */ /* 0x000fe20000010000 */
[----:B------:R-:W-:-:S02]  /*6860*/  CS2R R48, SRZ ;  /* 0x0000000000307805 */ /* 0x000fc4000001ff00 */
[----:B------:R-:W-:Y:S01]  /*6870*/  CS2R R44, SRZ ;  /* 0x00000000002c7805 */ /* 0x000fe2000001ff00 */
[----:B------:R1:W2:Y:S01]  /*6880*/  MUFU.EX2 R182, R11 ;  /* 0x0000000b00b67308 */ /* 0x0002a20000000800 */
[----:B0-----:R-:W-:Y:S01]  /*6890*/  FADD.FTZ R3, R21, R0 ;  /* 0x0000000015037221 */ /* 0x001fe20000010000 */
[----:B------:R-:W-:Y:S02]  /*68a0*/  CS2R R34, SRZ ;  /* 0x0000000000227805 */ /* 0x000fe4000001ff00 */
[----:B------:R-:W-:Y:S01]  /*68b0*/  CS2R R30, SRZ ;  /* 0x00000000001e7805 */ /* 0x000fe2000001ff00 */
[C---:B------:R-:W-:Y:S01]  /*68c0*/  FADD.FTZ R0, R180.reuse, R3 ;  /* 0x00000003b4007221 */ /* 0x040fe20000010000 */
[----:B------:R-:W-:Y:S02]  /*68d0*/  F2FP.BF16.F32.PACK_AB R180, R180, R21 ;  /* 0x00000015b4b4723e */ /* 0x000fe400000010ff */
[----:B------:R-:W0:Y:S01]  /*68e0*/  MUFU.EX2 R13, R13 ;  /* 0x0000000d000d7308 */ /* 0x000e220000000800 */
[----:B-1----:R-:W-:Y:S01]  /*68f0*/  FADD.FTZ R11, R177, R2 ;  /* 0x00000002b10b7221 */ /* 0x002fe20000010000 */
[----:B------:R-:W-:-:S03]  /*6900*/  F2FP.BF16.F32.PACK_AB R177, R36, R177 ;  /* 0x000000b124b1723e */ /* 0x000fc600000010ff */
[----:B------:R-:W-:Y:S01]  /*6910*/  FADD.FTZ R2, R36, R11 ;  /* 0x0000000b24027221 */ /* 0x000fe20000010000 */
[----:B---3--:R-:W-:Y:S01]  /*6920*/  FADD.FTZ R11, R9, R0 ;  /* 0x00000000090b7221 */ /* 0x008fe20000010000 */
[----:B------:R-:W-:Y:S01]  /*6930*/  CS2R R36, SRZ ;  /* 0x0000000000247805 */ /* 0x000fe2000001ff00 */
[----:B------:R-:W1:Y:S02]  /*6940*/  MUFU.EX2 R176, R15 ;  /* 0x0000000f00b07308 */ /* 0x000e640000000800 */
[C---:B--2---:R-:W-:Y:S01]  /*6950*/  FADD.FTZ R0, R182.reuse, R11 ;  /* 0x0000000bb6007221 */ /* 0x044fe20000010000 */
[----:B------:R-:W-:-:S05]  /*6960*/  F2FP.BF16.F32.PACK_AB R182, R182, R9 ;  /* 0x00000009b6b6723e */ /* 0x000fca00000010ff */
[----:B------:R-:W2:Y:S01]  /*6970*/  MUFU.EX2 R179, R179 ;  /* 0x000000b300b37308 */ /* 0x000ea20000000800 */
[----:B0-----:R-:W-:-:S07]  /*6980*/  FADD.FTZ R11, R13, R0 ;  /* 0x000000000d0b7221 */ /* 0x001fce0000010000 */
[----:B------:R-:W0:Y:S01]  /*6990*/  MUFU.EX2 R25, R25 ;  /* 0x0000001900197308 */ /* 0x000e220000000800 */
[C---:B-1----:R-:W-:Y:S01]  /*69a0*/  FADD.FTZ R0, R176.reuse, R11 ;  /* 0x0000000bb0007221 */ /* 0x042fe20000010000 */
[----:B------:R-:W-:-:S06]  /*69b0*/  F2FP.BF16.F32.PACK_AB R176, R176, R13 ;  /* 0x0000000db0b0723e */ /* 0x000fcc00000010ff */
[----:B------:R-:W1:Y:S01]  /*69c0*/  MUFU.EX2 R38, R38 ;  /* 0x0000002600267308 */ /* 0x000e620000000800 */
[----:B--2---:R-:W-:Y:S01]  /*69d0*/  FADD.FTZ R3, R179, R2 ;  /* 0x00000002b3037221 */ /* 0x004fe20000010000 */
[----:B------:R-:W-:-:S06]  /*69e0*/  IMAD.MOV.U32 R2, RZ, RZ, 0x3f800000 ;  /* 0x3f800000ff027424 */ /* 0x000fcc00078e00ff */
[----:B------:R-:W2:Y:S01]  /*69f0*/  MUFU.EX2 R28, R28 ;  /* 0x0000001c001c7308 */ /* 0x000ea20000000800 */
[----:B0-----:R-:W-:Y:S01]  /*6a00*/  FADD.FTZ R11, R25, R0 ;  /* 0x00000000190b7221 */ /* 0x001fe20000010000 */
[----:B------:R-:W-:Y:S02]  /*6a10*/  IMAD.MOV.U32 R0, RZ, RZ, 0x3f800000 ;  /* 0x3f800000ff007424 */ /* 0x000fe400078e00ff */
[C---:B-1----:R-:W-:Y:S01]  /*6a20*/  FADD.FTZ R3, R38.reuse, R3 ;  /* 0x0000000326037221 */ /* 0x042fe20000010000 */
[----:B------:R-:W-:Y:S02]  /*6a30*/  F2FP.BF16.F32.PACK_AB R179, R38, R179 ;  /* 0x000000b326b3723e */ /* 0x000fe400000010ff */
[----:B------:R-:W-:Y:S01]  /*6a40*/  CS2R R38, SRZ ;  /* 0x0000000000267805 */ /* 0x000fe2000001ff00 */
[C---:B--2---:R-:W-:Y:S01]  /*6a50*/  FADD.FTZ R4, R28.reuse, R11 ;  /* 0x0000000b1c047221 */ /* 0x044fe20000010000 */
[----:B------:R-:W-:Y:S02]  /*6a60*/  F2FP.BF16.F32.PACK_AB R178, R28, R25 ;  /* 0x000000191cb2723e */ /* 0x000fe400000010ff */
[----:B------:R-:W-:-:S02]  /*6a70*/  CS2R R28, SRZ ;  /* 0x00000000001c7805 */ /* 0x000fc4000001ff00 */
[----:B------:R-:W-:Y:S01]  /*6a80*/  CS2R R24, SRZ ;  /* 0x0000000000187805 */ /* 0x000fe2000001ff00 */
[----:B------:R-:W-:Y:S06]  /*6a90*/  @!P3 BRA `(.L_x_5468) ;  /* 0x0000004c0008b947 */ /* 0x000fec0003800000 */
[----:B------:R-:W-:Y:S01]  /*6aa0*/  R2UR UR61, R16 ;  /* 0x00000000103d72ca */ /* 0x000fe200000e0000 */
[----:B------:R-:W-:Y:S01]  /*6ab0*/  IMAD.MOV.U32 R9, RZ, RZ, R6 ;  /* 0x000000ffff097224 */ /* 0x000fe200078e0006 */
[----:B------:R-:W-:Y:S01]  /*6ac0*/  UMOV UR37, UR36 ;  /* 0x0000002400257c82 */ /* 0x000fe20008000000 */
[----:B------:R-:W-:Y:S01]  /*6ad0*/  IMAD.MOV.U32 R10, RZ, RZ, R7 ;  /* 0x000000ffff0a7224 */ /* 0x000fe200078e0007 */
[----:B------:R-:W-:Y:S01]  /*6ae0*/  ULDC UR7, c[0x0][0x9d8] ;  /* 0x0002760000077ab9 */ /* 0x000fe20000000800 */
[----:B------:R-:W-:Y:S02]  /*6af0*/  IMAD.MOV.U32 R2, RZ, RZ, 0x3f800000 ;  /* 0x3f800000ff027424 */ /* 0x000fe400078e00ff */
[----:B------:R-:W-:-:S08]  /*6b00*/  IMAD.MOV.U32 R119, RZ, RZ, RZ ;  /* 0x000000ffff777224 */ /* 0x000fd000078e00ff */
.L_x_5477:
        /* <DEDUP_REMOVED lines=8> */
.L_x_5469:
[----:B------:R-:W-:Y:S01]  /*6b90*/  R2UR UR6, R16 ;  /* 0x00000000100672ca */ /* 0x000fe200000e0000 */
[----:B------:R-:W-:-:S12]  /*6ba0*/  ULEA UR39, UR36, UR60, 0x3 ;  /* 0x0000003c24277291 */ /* 0x000fd8000f8e183f */
[----:B------:R-:W-:-:S05]  /*6bb0*/  IMAD.U32 R6, RZ, RZ, UR6 ;  /* 0x00000006ff067e24 */ /* 0x000fca000f8e00ff */
[----:B------:R-:W-:-:S04]  /*6bc0*/  SHF.L.U32 R6, R6, 0x1f, RZ ;  /* 0x0000001f06067819 */ /* 0x000fc800000006ff */
[----:B------:R0:W1:Y:S01]  /*6bd0*/  SYNCS.PHASECHK.TRANS64.TRYWAIT P3, [UR39+0x36830], R6 ;  /* 0x03683006ff0075a7 */ /* 0x0000620008060167 */
[----:B------:R-:W-:Y:S05]  /*6be0*/  @!P0 BRA `(.L_x_5470) ;  /* 0x0000000000048947 */ /* 0x000fea0003800000 */
[----:B------:R-:W-:Y:S01]  /*6bf0*/  BPT.TRAP 0x1 ;  /* 0x000000040000795c */ /* 0x000fe20000300000 */
.L_x_5470:
[----:B-1----:R-:W-:Y:S05]  /*6c00*/  @P3 BRA `(.L_x_5471) ;  /* 0x0000000000083947 */ /* 0x002fea0003800000 */
[----:B------:R-:W1:Y:S02]  /*6c10*/  SYNCS.PHASECHK.TRANS64.TRYWAIT P3, [UR39+0x36830], R6 ;  /* 0x03683006ff0075a7 */ /* 0x000e640008060167 */
[----:B-1----:R-:W-:Y:S05]  /*6c20*/  @!P3 BRA `(.L_x_5472) ;  /* 0x0000015400bcb947 */ /* 0x002fea0003800000 */
.L_x_5471:
[----:B------:R-:W-:Y:S01]  /*6c30*/  R2UR UR6, R5 ;  /* 0x00000000050672ca */ /* 0x000fe200000e0000 */
[----:B------:R-:W-:Y:S01]  /*6c40*/  WARPGROUP.ARRIVE ;  /* 0x00000000000079c5 */ /* 0x000fe20000000000 */
[----:B------:R-:W-:Y:S01]  /*6c50*/  UMOV UR56, UR52 ;  /* 0x0000003400387c82 */ /* 0x000fe20008000000 */
[----:B------:R-:W-:Y:S01]  /*6c60*/  UMOV UR57, UR53 ;  /* 0x0000003500397c82 */ /* 0x000fe20008000000 */
        /* <DEDUP_REMOVED lines=9> */
[----:B------:R-:W-:Y:S01]  /*6d00*/  UIMAD UR6, UR36, 0xa80, UR6 ;  /* 0x00000a80240678a4 */ /* 0x000fe2000f8e0206 */
[-C--:B------:R-:W-:Y:S01]  /*6d10*/  FMUL.FTZ R24, R24, R0.reuse ;  /* 0x0000000018187220 */ /* 0x080fe20000410000 */
[----:B------:R-:W-:Y:S01]  /*6d20*/  UMOV UR51, 0x40000040 ;  /* 0x4000004000337882 */ /* 0x000fe20000000000 */
[-C--:B------:R-:W-:Y:S01]  /*6d30*/  FMUL.FTZ R25, R25, R0.reuse ;  /* 0x0000000019197220 */ /* 0x080fe20000410000 */
        /* <DEDUP_REMOVED lines=119> */
[----:B------:R-:W-:-:S05]  /*74b0*/  FMUL.FTZ R119, R119, R2 ;  /* 0x0000000277777220 */ /* 0x000fca0000410000 */
        /* <DEDUP_REMOVED lines=8> */
[----:B------:R-:W-:Y:S01]  /*7540*/  UMOV UR54, UR10 ;  /* 0x0000000a00367c82 */ /* 0x000fe20008000000 */
[----:B------:R-:W-:Y:S01]  /*7550*/  UMOV UR55, 0x40000040 ;  /* 0x4000004000377882 */ /* 0x000fe20000000000 */
[----:B------:R-:W-:Y:S01]  /*7560*/  UIADD3 UR10, UR6, 0x82, URZ ;  /* 0x00000082060a7890 */ /* 0x000fe2000fffe03f */
        /* <DEDUP_REMOVED lines=462> */
.L_x_5473:
[----:B------:R-:W-:Y:S01]  /*9250*/  ULEA UR6, UR37, UR60, 0x3 ;  /* 0x0000003c25067291 */ /* 0x000fe2000f8e183f */
[----:B------:R-:W-:-:S05]  /*9260*/  IMAD.U32 R0, RZ, RZ, UR61 ;  /* 0x0000003dff007e24 */ /* 0x000fca000f8e00ff */
[----:B------:R-:W-:-:S04]  /*9270*/  SHF.L.U32 R0, R0, 0x1f, RZ ;  /* 0x0000001f00007819 */ /* 0x000fc800000006ff */
[----:B------:R2:W3:Y:S01]  /*9280*/  SYNCS.PHASECHK.TRANS64.TRYWAIT P3, [UR6+0x36850], R0 ;  /* 0x03685000ff0075a7 */ /* 0x0004e20008060146 */
[----:B------:R-:W-:Y:S05]  /*9290*/  @!P0 BRA `(.L_x_5474) ;  /* 0x0000000000048947 */ /* 0x000fea0003800000 */
[----:B------:R-:W-:Y:S01]  /*92a0*/  BPT.TRAP 0x1 ;  /* 0x000000040000795c */ /* 0x000fe20000300000 */
.L_x_5474:
[----:B---3--:R-:W-:Y:S05]  /*92b0*/  @P3 BRA `(.L_x_5475) ;  /* 0x0000000000083947 */ /* 0x008fea0003800000 */
[----:B------:R-:W3:Y:S02]  /*92c0*/  SYNCS.PHASECHK.TRANS64.TRYWAIT P3, [UR6+0x36850], R0 ;  /* 0x03685000ff0075a7 */ /* 0x000ee40008060146 */
[----:B---3--:R-:W-:Y:S05]  /*92d0*/  @!P3 BRA `(.L_x_5476) ;  /* 0x000001300028b947 */ /* 0x008fea0003800000 */
.L_x_5475:
[----:B------:R-:W-:Y:S01]  /*92e0*/  UIADD3 UR10, UR60, 0x400, URZ ;  /* 0x000004003c0a7890 */ /* 0x000fe2000fffe03f */
[----:B------:R-:W-:Y:S01]  /*92f0*/  WARPGROUP.ARRIVE ;  /* 0x00000000000079c5 */ /* 0x000fe20000000000 */
[----:B------:R-:W-:Y:S01]  /*9300*/  UMOV UR11, 0x40000040 ;  /* 0x40000040000b7882 */ /* 0x000fe20000000000 */
[----:B------:R-:W-:Y:S01]  /*9310*/  R2UR UR19, R23 ;  /* 0x00000000171372ca */ /* 0x000fe200000e0000 */
[----:B------:R-:W-:Y:S01]  /*9320*/  USHF.R.U32.HI UR10, URZ, 0x4, UR10 ;  /* 0x000000043f0a7899 */ /* 0x000fe2000801160a */
[----:B------:R-:W-:Y:S01]  /*9330*/  FMUL.FTZ R21, R153, UR7 ;  /* 0x0000000799157c20 */ /* 0x000fe20008410000 */
[----:B------:R-:W-:Y:S01]  /*9340*/  FMUL.FTZ R153, R157, UR7 ;  /* 0x000000079d997c20 */ /* 0x000fe20008410000 */
[----:B------:R-:W-:Y:S01]  /*9350*/  FMUL.FTZ R157, R158, UR7 ;  /* 0x000000079e9d7c20 */ /* 0x000fe20008410000 */
[----:B------:R-:W-:Y:S01]  /*9360*/  ULOP3.LUT UR10, UR10, 0x3fff, URZ, 0xc0, !UPT ;  /* 0x00003fff0a0a7892 */ /* 0x000fe2000f8ec03f */
[----:B------:R-:W-:Y:S01]  /*9370*/  FMUL.FTZ R158, R147, UR7 ;  /* 0x00000007939e7c20 */ /* 0x000fe20008410000 */
[----:B------:R-:W-:Y:S01]  /*9380*/  R2UR UR18, R17 ;  /* 0x00000000111272ca */ /* 0x000fe200000e0000 */
[----:B------:R-:W-:Y:S01]  /*9390*/  FMUL.FTZ R13, R161, UR7 ;  /* 0x00000007a10d7c20 */ /* 0x000fe20008410000 */
[----:B------:R-:W-:Y:S01]  /*93a0*/  ULOP3.LUT UR10, UR10, 0x3800000, URZ, 0xfc, !UPT ;  /* 0x038000000a0a7892 */ /* 0x000fe2000f8efc3f */
[----:B------:R-:W-:Y:S01]  /*93b0*/  R2UR UR14, R18 ;  /* 0x00000000120e72ca */ /* 0x000fe200000e0000 */
[----:B------:R-:W-:Y:S01]  /*93c0*/  FMUL.FTZ R161, R162, UR7 ;  /* 0x00000007a2a17c20 */ /* 0x000fe20008410000 */
[----:B------:R-:W-:Y:S01]  /*93d0*/  FMUL.FTZ R162, R166, UR7 ;  /* 0x00000007a6a27c20 */ /* 0x000fe20008410000 */
[----:B------:R-:W-:Y:S01]  /*93e0*/  UIMAD UR15, UR37, 0xa80, UR10 ;  /* 0x00000a80250f78a4 */ /* 0x000fe2000f8e020a */
[----:B01----:R-:W-:-:S02]  /*93f0*/  VIADD R6, R204, UR19 ;  /* 0x00000013cc067c36 */ /* 0x003fc40008000000 */
[----:B---3--:R-:W-:Y:S01]  /*9400*/  FMUL.FTZ R2, R169, UR7 ;  /* 0x00000007a9027c20 */ /* 0x008fe20008410000 */
        /* <DEDUP_REMOVED lines=8> */
[----:B--2---:R-:W-:Y:S01]  /*9490*/  FMUL.FTZ R0, R168, UR7 ;  /* 0x00000007a8007c20 */ /* 0x004fe20008410000 */
[----:B------:R-:W-:Y:S01]  /*94a0*/  UMOV UR11, 0x40000040 ;  /* 0x40000040000b7882 */ /* 0x000fe20000000000 */
[----:B------:R-:W-:Y:S01]  /*94b0*/  FMUL.FTZ R167, R139, UR7 ;  /* 0x000000078ba77c20 */ /* 0x000fe20008410000 */
[----:B------:R-:W-:Y:S01]  /*94c0*/  FMUL.FTZ R168, R171, UR7 ;  /* 0x00000007aba87c20 */ /* 0x000fe20008410000 */
[----:B------:R-:W-:Y:S01]  /*94d0*/  IMAD.U32 R139, RZ, RZ, UR18 ;  /* 0x00000012ff8b7e24 */ /* 0x000fe2000f8e00ff */
        /* <DEDUP_REMOVED lines=20> */
[----:B------:R-:W-:Y:S01]  /*9620*/  FMUL.FTZ R174, R122, UR7 ;  /* 0x000000077aae7c20 */ /* 0x000fe20008410000 */
[----:B------:R-:W-:Y:S01]  /*9630*/  FMUL.FTZ R151, R151, UR7 ;  /* 0x0000000797977c20 */ /* 0x000fe20008410000 */
[----:B------:R-:W-:Y:S01]  /*9640*/  FMUL.FTZ R175, R123, UR7 ;  /* 0x000000077baf7c20 */ /* 0x000fe20008410000 */
[----:B------:R-:W-:Y:S01]  /*9650*/  FMUL.FTZ R127, R127, UR7 ;  /* 0x000000077f7f7c20 */ /* 0x000fe20008410000 */
[----:B------:R-:W3:Y:S01]  /*9660*/  MUFU.TANH R170, R170 ;  /* 0x000000aa00aa7308 */ /* 0x000ee20000002400 */
        /* <DEDUP_REMOVED lines=9> */
[----:B------:R-:W-:Y:S01]  /*9700*/  FMUL.FTZ R133, R133, UR7 ;  /* 0x0000000785857c20 */ /* 0x000fe20008410000 */
[----:B------:R-:W-:Y:S01]  /*9710*/  FMUL.FTZ R120, R120, UR7 ;  /* 0x0000000778787c20 */ /* 0x000fe20008410000 */
[----:B------:R-:W-:Y:S01]  /*9720*/  FMUL.FTZ R121, R121, UR7 ;  /* 0x0000000779797c20 */ /* 0x000fe20008410000 */
[----:B------:R-:W-:Y:S01]  /*9730*/  FMUL.FTZ R125, R125, UR7 ;  /* 0x000000077d7d7c20 */ /* 0x000fe20008410000 */
[----:B------:R-:W-:Y:S01]  /*9740*/  R2UR UR18, R8 ;  /* 0x00000000081272ca */ /* 0x000fe200000e0000 */
[----:B------:R-:W-:Y:S01]  /*9750*/  UMOV UR37, UR36 ;  /* 0x0000002400257c82 */ /* 0x000fe20008000000 */
[----:B------:R-:W5:Y:S01]  /*9760*/  MUFU.TANH R160, R160 ;  /* 0x000000a000a07308 */ /* 0x000f620000002400 */
[----:B------:R-:W-:-:S07]  /*9770*/  R2UR UR61, R16 ;  /* 0x00000000103d72ca */ /* 0x000fce00000e0000 */
[----:B------:R-:W5:Y:S03]  /*9780*/  MUFU.TANH R162, R162 ;  /* 0x000000a200a27308 */ /* 0x000f660000002400 */
[----:B------:R-:W-:-:S05]  /*9790*/  UISETP.GT.AND UP1, UPT, UR38, UR18, UPT ;  /* 0x000000122600728c */ /* 0x000fca000bf24270 */
[----:B------:R-:W5:Y:S08]  /*97a0*/  MUFU.TANH R163, R163 ;  /* 0x000000a300a37308 */ /* 0x000f700000002400 */
        /* <DEDUP_REMOVED lines=8> */
[----:B------:R-:W-:Y:S08]  /*9830*/  MUFU.TANH R166, R166 ;  /* 0x000000a600a67308 */ /* 0x000ff00000002400 */
[----:B------:R-:W5:Y:S08]  /*9840*/  MUFU.TANH R167, R167 ;  /* 0x000000a700a77308 */ /* 0x000f700000002400 */
[----:B------:R-:W5:Y:S08]  /*9850*/  MUFU.TANH R172, R172 ;  /* 0x000000ac00ac7308 */ /* 0x000f700000002400 */
[----:B------:R-:W-:Y:S08]  /*9860*/  MUFU.TANH R174, R174 ;  /* 0x000000ae00ae7308 */ /* 0x000ff00000002400 */
[----:B------:R-:W-:Y:S08]  /*9870*/  MUFU.TANH R175, R175 ;  /* 0x000000af00af7308 */ /* 0x000ff00000002400 */
[----:B------:R-:W-:Y:S08]  /*9880*/  MUFU.TANH R127, R127 ;  /* 0x0000007f007f7308 */ /* 0x000ff00000002400 */
[----:B------:R-:W-:Y:S08]  /*9890*/  MUFU.TANH R0, R0 ;  /* 0x0000000000007308 */ /* 0x000ff00000002400 */
[----:B------:R-:W-:Y:S08]  /*98a0*/  MUFU.TANH R2, R2 ;  /* 0x0000000200027308 */ /* 0x000ff00000002400 */
[----:B------:R-:W-:Y:S01]  /*98b0*/  MUFU.TANH R7, R7 ;  /* 0x0000000700077308 */ /* 0x000fe20000002400 */
[----:B------:R-:W-:-:S02]  /*98c0*/  WARPGROUP.DEPBAR.LE gsb0, 0x0 ;  /* 0x00008000000079c5 */ /* 0x000fc40000010000 */
[----:B------:R-:W-:-:S05]  /*98d0*/  WARPGROUP.ARRIVE ;  /* 0x00000000000079c5 */ /* 0x000fca0000000000 */
        /* <DEDUP_REMOVED lines=38> */
[----:B------:R-:W-:Y:S01]  /*9b40*/  @UP0 ULDC UR10, c[0x0][0x44c] ;  /* 0x00011300000a0ab9 */ /* 0x000fe20000000800 */
[----:B------:R-:W-:Y:S01]  /*9b50*/  UMOV UR11, 0x40000040 ;  /* 0x40000040000b7882 */ /* 0x000fe20000000000 */
[----:B------:R-:W-:Y:S01]  /*9b60*/  @P2 IMAD.HI.U32 R147, R6, UR10, RZ ;  /* 0x0000000a06932c27 */ /* 0x000fe2000f8e00ff */
[----:B------:R-:W-:-:S04]  /*9b70*/  @UP0 ULDC UR10, c[0x0][0x450] ;  /* 0x00011400000a0ab9 */ /* 0x000fc80000000800 */
[----:B------:R-:W-:Y:S01]  /*9b80*/  @P2 SHF.R.U32.HI R6, RZ, UR10, R147 ;  /* 0x0000000aff062c19 */ /* 0x000fe20008011693 */
[----:B------:R-:W-:Y:S02]  /*9b90*/  UIMAD UR10, UR38, -0x70, URZ ;  /* 0xffffff90260a78a4 */ /* 0x000fe4000f8e023f */
[----:B------:R-:W-:Y:S02]  /*9ba0*/  UIADD3 UR38, UR38, -0x1, URZ ;  /* 0xffffffff26267890 */ /* 0x000fe4000fffe03f */
[----:B------:R-:W0:Y:S02]  /*9bb0*/  SHFL.IDX PT, R147, R6, 0x1, 0x1c1f ;  /* 0x003c1f0006937f89 */ /* 0x000e2400000e0000 */
[----:B------:R-:W-:Y:S01]  /*9bc0*/  IMAD.U32 R138, RZ, RZ, UR10 ;  /* 0x0000000aff8a7e24 */ /* 0x000fe2000f8e00ff */
[----:B------:R-:W-:-:S04]  /*9bd0*/  ULDC UR10, c[0x0][0x988] ;  /* 0x00026200000a7ab9 */ /* 0x000fc80000000800 */
[----:B------:R-:W-:-:S04]  /*9be0*/  IADD3 R138, -R19, 0x1, R138 ;  /* 0x00000001138a7810 */ /* 0x000fc80007ffe18a */
[----:B------:R-:W-:Y:S01]  /*9bf0*/  IADD3 R138, -R139, UR14, R138 ;  /* 0x0000000e8b8a7c10 */ /* 0x000fe2000fffe18a */
[----:B------:R-:W-:Y:S01]  /*9c00*/  UMOV UR14, UR10 ;  /* 0x0000000a000e7c82 */ /* 0x000fe20008000000 */
[----:B------:R-:W-:-:S03]  /*9c10*/  UIADD3 UR10, UR15, 0x280, URZ ;  /* 0x000002800f0a7890 */ /* 0x000fc6000fffe03f */
[----:B0-----:R-:W-:Y:S02]  /*9c20*/  IMAD.IADD R164, R138, 0x1, R147 ;  /* 0x000000018aa47824 */ /* 0x001fe400078e0293 */
[----:B------:R-:W-:-:S03]  /*9c30*/  FMUL.FTZ R147, R131, UR7 ;  /* 0x0000000783937c20 */ /* 0x000fc60008410000 */
[C---:B------:R-:W-:Y:S02]  /*9c40*/  ISETP.GT.AND P3, PT, R164.reuse, RZ, PT ;  /* 0x000000ffa400720c */ /* 0x040fe40003f64270 */
[C---:B------:R-:W-:Y:S02]  /*9c50*/  ISETP.GT.AND P4, PT, R164.reuse, 0x1, PT ;  /* 0x00000001a400780c */ /* 0x040fe40003f84270 */
[----:B------:R-:W-:Y:S02]  /*9c60*/  FSEL R139, R169, -INF , P3 ;  /* 0xff800000a98b7808 */ /* 0x000fe40001800000 */
[----:B------:R-:W-:Y:S01]  /*9c70*/  ISETP.GT.AND P3, PT, R164, 0x8, PT ;  /* 0x00000008a400780c */ /* 0x000fe20003f64270 */
[----:B------:R0:W5:Y:S01]  /*9c80*/  MUFU.TANH R169, R148 ;  /* 0x0000009400a97308 */ /* 0x0001620000002400 */
[----:B-1----:R-:W-:Y:S02]  /*9c90*/  FSEL R130, R168, -INF , P4 ;  /* 0xff800000a8827808 */ /* 0x002fe40002000000 */
[----:B------:R-:W-:-:S02]  /*9ca0*/  FMNMX.FTZ R173, R139, R9, !PT ;  /* 0x000000098bad7209 */ /* 0x000fc40007810000 */
[----:B------:R-:W-:Y:S02]  /*9cb0*/  ISETP.GT.AND P4, PT, R164, 0x9, PT ;  /* 0x00000009a400780c */ /* 0x000fe40003f84270 */
[----:B--2---:R-:W-:Y:S01]  /*9cc0*/  FSEL R142, R171, -INF , P3 ;  /* 0xff800000ab8e7808 */ /* 0x004fe20001800000 */
[----:B------:R4:W-:Y:S01]  /*9cd0*/  MUFU.TANH R168, R143 ;  /* 0x0000008f00a87308 */ /* 0x0009e20000002400 */
[----:B------:R-:W-:Y:S01]  /*9ce0*/  FMNMX.FTZ R173, R130, R173, !PT ;  /* 0x000000ad82ad7209 */ /* 0x000fe20007810000 */
[----:B------:R-:W-:Y:S01]  /*9cf0*/  FMUL.FTZ R171, R134, UR7 ;  /* 0x0000000786ab7c20 */ /* 0x000fe20008410000 */
[----:B------:R-:W-:Y:S02]  /*9d00*/  ISETP.GT.AND P3, PT, R164, 0x10, PT ;  /* 0x00000010a400780c */ /* 0x000fe40003f64270 */
[----:B---3--:R-:W-:Y:S02]  /*9d10*/  FSEL R131, R170, -INF , P4 ;  /* 0xff800000aa837808 */ /* 0x008fe40002000000 */
[----:B0-----:R-:W-:Y:S01]  /*9d20*/  FMNMX.FTZ R148, R142, R173, !PT ;  /* 0x000000ad8e947209 */ /* 0x001fe20007810000 */
[----:B------:R0:W1:Y:S01]  /*9d30*/  MUFU.TANH R170, R147 ;  /* 0x0000009300aa7308 */ /* 0x0000620000002400 */
[----:B------:R-:W-:Y:S01]  /*9d40*/  ISETP.GT.AND P4, PT, R164, 0x11, PT ;  /* 0x00000011a400780c */ /* 0x000fe20003f84270 */
[----:B------:R-:W-:Y:S01]  /*9d50*/  FMUL.FTZ R173, R135, UR7 ;  /* 0x0000000787ad7c20 */ /* 0x000fe20008410000 */
[----:B----4-:R-:W-:-:S02]  /*9d60*/  FSEL R143, R161, -INF , P3 ;  /* 0xff800000a18f7808 */ /* 0x010fc40001800000 */
[----:B------:R-:W-:Y:S02]  /*9d70*/  FMNMX.FTZ R148, R131, R148, !PT ;  /* 0x0000009483947209 */ /* 0x000fe40007810000 */
[----:B------:R-:W-:Y:S01]  /*9d80*/  ISETP.GT.AND P3, PT, R164, 0x18, PT ;  /* 0x00000018a400780c */ /* 0x000fe20003f64270 */
[----:B------:R-:W2:Y:S01]  /*9d90*/  MUFU.TANH R171, R171 ;  /* 0x000000ab00ab7308 */ /* 0x000ea20000002400 */
[----:B-----5:R-:W-:Y:S02]  /*9da0*/  FSEL R134, R160, -INF , P4 ;  /* 0xff800000a0867808 */ /* 0x020fe40002000000 */
[----:B------:R-:W-:Y:S02]  /*9db0*/  FMNMX.FTZ R161, R143, R148, !PT ;  /* 0x000000948fa17209 */ /* 0x000fe40007810000 */
[----:B------:R-:W-:Y:S02]  /*9dc0*/  ISETP.GT.AND P4, PT, R164, 0x19, PT ;  /* 0x00000019a400780c */ /* 0x000fe40003f84270 */
[----:B0-----:R-:W-:Y:S01]  /*9dd0*/  FSEL R147, R162, -INF , P3 ;  /* 0xff800000a2937808 */ /* 0x001fe20001800000 */
[----:B------:R-:W0:Y:S01]  /*9de0*/  MUFU.TANH R173, R173 ;  /* 0x000000ad00ad7308 */ /* 0x000e220000002400 */
        /* <DEDUP_REMOVED lines=16> */
[C---:B------:R-:W-:Y:S02]  /*9ef0*/  ISETP.GT.AND P4, PT, R164.reuse, 0x31, PT ;  /* 0x00000031a400780c */ /* 0x040fe40003f84270 */
[----:B------:R-:W-:Y:S02]  /*9f00*/  FSEL R155, R159, -INF , P3 ;  /* 0xff8000009f9b7808 */ /* 0x000fe40001800000 */
[----:B------:R-:W-:-:S02]  /*9f10*/  ISETP.GT.AND P5, PT, R164, 0x38, PT ;  /* 0x00000038a400780c */ /* 0x000fc40003fa4270 */
[----:B------:R-:W-:Y:S02]  /*9f20*/  FSEL R163, R158, -INF , P4 ;  /* 0xff8000009ea37808 */ /* 0x000fe40002000000 */
[C---:B------:R-:W-:Y:S02]  /*9f30*/  ISETP.GT.AND P3, PT, R164.reuse, 0x39, PT ;  /* 0x00000039a400780c */ /* 0x040fe40003f64270 */
[----:B------:R-:W-:Y:S02]  /*9f40*/  FSEL R162, R165, -INF , P5 ;  /* 0xff800000a5a27808 */ /* 0x000fe40002800000 */
[C---:B------:R-:W-:Y:S02]  /*9f50*/  ISETP.GT.AND P4, PT, R164.reuse, 0x40, PT ;  /* 0x00000040a400780c */ /* 0x040fe40003f84270 */
[----:B------:R-:W-:Y:S02]  /*9f60*/  FSEL R158, R151, -INF , P3 ;  /* 0xff800000979e7808 */ /* 0x000fe40001800000 */
[----:B------:R-:W-:-:S02]  /*9f70*/  ISETP.GT.AND P5, PT, R164, 0x41, PT ;  /* 0x00000041a400780c */ /* 0x000fc40003fa4270 */
[C---:B------:R-:W-:Y:S02]  /*9f80*/  ISETP.GT.AND P6, PT, R164.reuse, 0x48, PT ;  /* 0x00000048a400780c */ /* 0x040fe40003fc4270 */
[----:B------:R-:W-:Y:S02]  /*9f90*/  FSEL R161, R167, -INF , P5 ;  /* 0xff800000a7a17808 */ /* 0x000fe40002800000 */
[----:B------:R-:W-:Y:S02]  /*9fa0*/  ISETP.GT.AND P3, PT, R164, 0x49, PT ;  /* 0x00000049a400780c */ /* 0x000fe40003f64270 */
[----:B------:R-:W-:Y:S02]  /*9fb0*/  FSEL R154, R172, -INF , P6 ;  /* 0xff800000ac9a7808 */ /* 0x000fe40003000000 */
[----:B------:R-:W-:Y:S02]  /*9fc0*/  FSEL R160, R169, -INF , P3 ;  /* 0xff800000a9a07808 */ /* 0x000fe40001800000 */
[----:B------:R-:W-:-:S02]  /*9fd0*/  ISETP.GT.AND P5, PT, R164, 0x51, PT ;  /* 0x00000051a400780c */ /* 0x000fc40003fa4270 */
[C---:B------:R-:W-:Y:S02]  /*9fe0*/  ISETP.GT.AND P6, PT, R164.reuse, 0x58, PT ;  /* 0x00000058a400780c */ /* 0x040fe40003fc4270 */
[----:B------:R-:W-:Y:S01]  /*9ff0*/  ISETP.GT.AND P3, PT, R164, 0x59, PT ;  /* 0x00000059a400780c */ /* 0x000fe20003f64270 */
[----:B------:R-:W-:Y:S02]  /*a000*/  WARPGROUP.DEPBAR.LE gsb0, 0x0 ;  /* 0x00008000000079c5 */ /* 0x000fe40000010000 */
[----:B------:R-:W-:Y:S01]  /*a010*/  FMUL.FTZ R184, R126, UR7 ;  /* 0x000000077eb87c20 */ /* 0x000fe20008410000 */
[----:B------:R-:W-:Y:S01]  /*a020*/  FMNMX.FTZ R126, R150, R157, !PT ;  /* 0x0000009d967e7209 */ /* 0x000fe20007810000 */
[----:B------:R-:W-:-:S03]  /*a030*/  WARPGROUP.ARRIVE ;  /* 0x00000000000079c5 */ /* 0x000fc60000000000 */
[----:B------:R-:W-:Y:S01]  /*a040*/  FMNMX.FTZ R126, R155, R126, !PT ;  /* 0x0000007e9b7e7209 */ /* 0x000fe20007810000 */
[----:B------:R-:W3:Y:S02]  /*a050*/  MUFU.TANH R184, R184 ;  /* 0x000000b800b87308 */ /* 0x000ee40000002400 */
[----:B------:R-:W-:Y:S01]  /*a060*/  HGMMA.64x192x16.F32.BF16 R24, R180, gdesc[UR8].tnspB, R24, gsb0 ;  /* 0x42e00008b4187df0 */ /* 0x000fe20008001818 */
[----:B------:R-:W-:Y:S01]  /*a070*/  FMNMX.FTZ R157, R163, R126, !PT ;  /* 0x0000007ea39d7209 */ /* 0x000fe20007810000 */
[----:B------:R-:W-:Y:S01]  /*a080*/  UIADD3 UR10, UR15, 0x300, URZ ;  /* 0x000003000f0a7890 */ /* 0x000fe2000fffe03f */
[----:B------:R-:W-:Y:S01]  /*a090*/  FSEL R126, R166, -INF , P4 ;  /* 0xff800000a67e7808 */ /* 0x000fe20002000000 */
[----:B------:R-:W-:Y:S01]  /*a0a0*/  UMOV UR11, 0x40000040 ;  /* 0x40000040000b7882 */ /* 0x000fe20000000000 */
[----:B------:R-:W-:Y:S02]  /*a0b0*/  FMNMX.FTZ R157, R162, R157, !PT ;  /* 0x0000009da29d7209 */ /* 0x000fe40007810000 */
[----:B------:R-:W-:-:S02]  /*a0c0*/  ISETP.GT.AND P4, PT, R164, 0x50, PT ;  /* 0x00000050a400780c */ /* 0x000fc40003f84270 */
[----:B------:R-:W-:-:S04]  /*a0d0*/  FMNMX.FTZ R157, R158, R157, !PT ;  /* 0x0000009d9e9d7209 */ /* 0x000fc80007810000 */
[----:B------:R-:W-:Y:S02]  /*a0e0*/  FMNMX.FTZ R156, R126, R157, !PT ;  /* 0x0000009d7e9c7209 */ /* 0x000fe40007810000 */
[----:B-1----:R-:W-:Y:S02]  /*a0f0*/  FSEL R157, R170, -INF , P5 ;  /* 0xff800000aa9d7808 */ /* 0x002fe40002800000 */
[----:B------:R-:W-:Y:S01]  /*a100*/  FMNMX.FTZ R151, R161, R156, !PT ;  /* 0x0000009ca1977209 */ /* 0x000fe20007810000 */
[----:B------:R-:W1:Y:S01]  /*a110*/  SHFL.IDX PT, R170, R6, RZ, 0x1c1f ;  /* 0x001c1fff06aa7589 */ /* 0x000e6200000e0000 */
[----:B------:R-:W-:Y:S02]  /*a120*/  FSEL R156, R168, -INF , P4 ;  /* 0xff800000a89c7808 */ /* 0x000fe40002000000 */
[----:B------:R-:W-:Y:S02]  /*a130*/  FMNMX.FTZ R159, R154, R151, !PT ;  /* 0x000000979a9f7209 */ /* 0x000fe40007810000 */
[----:B--2---:R-:W-:-:S02]  /*a140*/  FSEL R151, R171, -INF , P6 ;  /* 0xff800000ab977808 */ /* 0x004fc40003000000 */
[----:B------:R-:W-:Y:S02]  /*a150*/  FMNMX.FTZ R165, R160, R159, !PT ;  /* 0x0000009fa0a57209 */ /* 0x000fe40007810000 */
[----:B0-----:R-:W-:Y:S02]  /*a160*/  FSEL R159, R173, -INF , P3 ;  /* 0xff800000ad9f7808 */ /* 0x001fe40001800000 */
[C---:B------:R-:W-:Y:S02]  /*a170*/  ISETP.GT.AND P4, PT, R164.reuse, 0x60, PT ;  /* 0x00000060a400780c */ /* 0x040fe40003f84270 */
[C---:B------:R-:W-:Y:S02]  /*a180*/  ISETP.GT.AND P5, PT, R164.reuse, 0x61, PT ;  /* 0x00000061a400780c */ /* 0x040fe40003fa4270 */
[C---:B------:R-:W-:Y:S02]  /*a190*/  ISETP.GT.AND P6, PT, R164.reuse, 0x68, PT ;  /* 0x00000068a400780c */ /* 0x040fe40003fc4270 */
[----:B------:R-:W-:-:S02]  /*a1a0*/  ISETP.GT.AND P3, PT, R164, 0x69, PT ;  /* 0x00000069a400780c */ /* 0x000fc40003f64270 */
[----:B------:R-:W-:Y:S01]  /*a1b0*/  FMNMX.FTZ R164, R156, R165, !PT ;  /* 0x000000a59ca47209 */ /* 0x000fe20007810000 */
[----:B------:R-:W-:Y:S01]  /*a1c0*/  FMUL.FTZ R165, R149, UR7 ;  /* 0x0000000795a57c20 */ /* 0x000fe20008410000 */
[----:B------:R-:W-:Y:S02]  /*a1d0*/  FSEL R149, R174, -INF , P4 ;  /* 0xff800000ae957808 */ /* 0x000fe40002000000 */
[----:B------:R-:W-:Y:S01]  /*a1e0*/  FMNMX.FTZ R164, R157, R164, !PT ;  /* 0x000000a49da47209 */ /* 0x000fe20007810000 */
[----:B-1----:R-:W-:Y:S01]  /*a1f0*/  IMAD.IADD R138, R138, 0x1, R170 ;  /* 0x000000018a8a7824 */ /* 0x002fe200078e02aa */
[----:B------:R-:W-:Y:S01]  /*a200*/  FSEL R127, R127, -INF , P3 ;  /* 0xff8000007f7f7808 */ /* 0x000fe20001800000 */
[----:B------:R-:W0:Y:S01]  /*a210*/  MUFU.TANH R165, R165 ;  /* 0x000000a500a57308 */ /* 0x000e220000002400 */
[----:B------:R-:W-:Y:S02]  /*a220*/  FMNMX.FTZ R164, R151, R164, !PT ;  /* 0x000000a497a47209 */ /* 0x000fe40007810000 */
[----:B------:R-:W-:-:S02]  /*a230*/  ISETP.GT.AND P4, PT, R138, 0x8, PT ;  /* 0x000000088a00780c */ /* 0x000fc40003f84270 */
[----:B------:R-:W-:Y:S02]  /*a240*/  FMNMX.FTZ R166, R159, R164, !PT ;  /* 0x000000a49fa67209 */ /* 0x000fe40007810000 */
[----:B------:R-:W-:Y:S02]  /*a250*/  FSEL R164, R175, -INF , P5 ;  /* 0xff800000afa47808 */ /* 0x000fe40002800000 */
[----:B------:R-:W-:Y:S01]  /*a260*/  FMNMX.FTZ R167, R149, R166, !PT ;  /* 0x000000a695a77209 */ /* 0x000fe20007810000 */
[----:B------:R-:W-:Y:S01]  /*a270*/  FMUL.FTZ R166, R136, UR7 ;  /* 0x0000000788a67c20 */ /* 0x000fe20008410000 */
[----:B---3--:R-:W-:Y:S02]  /*a280*/  FSEL R136, R184, -INF , P6 ;  /* 0xff800000b8887808 */ /* 0x008fe40003000000 */
[----:B------:R-:W-:Y:S02]  /*a290*/  FMNMX.FTZ R167, R164, R167, !PT ;  /* 0x000000a7a4a77209 */ /* 0x000fe40007810000 */
[----:B------:R-:W-:Y:S01]  /*a2a0*/  ISETP.GT.AND P6, PT, R138, RZ, PT ;  /* 0x000000ff8a00720c */ /* 0x000fe20003fc4270 */
[----:B------:R-:W1:Y:S01]  /*a2b0*/  MUFU.TANH R166, R166 ;  /* 0x000000a600a67308 */ /* 0x000e620000002400 */
[----:B------:R-:W-:-:S02]  /*a2c0*/  FMNMX.FTZ R168, R136, R167, !PT ;  /* 0x000000a788a87209 */ /* 0x000fc40007810000 */
[----:B------:R-:W-:Y:S02]  /*a2d0*/  ISETP.GT.AND P5, PT, R138, 0x1, PT ;  /* 0x000000018a00780c */ /* 0x000fe40003fa4270 */
[----:B------:R-:W-:Y:S02]  /*a2e0*/  FMNMX.FTZ R168, R127, R168, !PT ;  /* 0x000000a87fa87209 */ /* 0x000fe40007810000 */
[----:B------:R-:W-:Y:S02]  /*a2f0*/  FSEL R0, R0, -INF , P6 ;  /* 0xff80000000007808 */ /* 0x000fe40003000000 */
[----:B------:R-:W-:Y:S01]  /*a300*/  FSEL R2, R2, -INF , P5 ;  /* 0xff80000002027808 */ /* 0x000fe20002800000 */
[----:B------:R-:W2:Y:S01]  /*a310*/  SHFL.BFLY PT, R167, R168, 0x2, 0x1f ;  /* 0x0c401f00a8a77f89 */ /* 0x000ea200000e0000 */
[C---:B------:R-:W-:Y:S02]  /*a320*/  ISETP.GT.AND P6, PT, R138.reuse, 0x9, PT ;  /* 0x000000098a00780c */ /* 0x040fe40003fc4270 */
[----:B------:R-:W-:-:S04]  /*a330*/  ISETP.GT.AND P5, PT, R138, 0x10, PT ;  /* 0x000000108a00780c */ /* 0x000fc80003fa4270 */
[----:B------:R-:W-:Y:S02]  /*a340*/  FSEL R12, R12, -INF , P5 ;  /* 0xff8000000c0c7808 */ /* 0x000fe40002800000 */
[----:B------:R-:W-:Y:S02]  /*a350*/  ISETP.GT.AND P5, PT, R138, 0x19, PT ;  /* 0x000000198a00780c */ /* 0x000fe40003fa4270 */
[----:B--2---:R-:W-:Y:S01]  /*a360*/  FMNMX.FTZ R168, R168, R167, !PT ;  /* 0x000000a7a8a87209 */ /* 0x004fe20007810000 */
[----:B------:R-:W-:-:S04]  /*a370*/  FMUL.FTZ R167, R124, UR7 ;  /* 0x000000077ca77c20 */ /* 0x000fc80008410000 */
[----:B------:R-:W2:Y:S02]  /*a380*/  SHFL.BFLY PT, R169, R168, 0x1, 0x1f ;  /* 0x0c201f00a8a97f89 */ /* 0x000ea400000e0000 */
[----:B------:R-:W3:Y:S01]  /*a390*/  MUFU.TANH R167, R167 ;  /* 0x000000a700a77308 */ /* 0x000ee20000002400 */
[----:B--2---:R-:W-:Y:S02]  /*a3a0*/  FMNMX.FTZ R6, R168, R169, !PT ;  /* 0x000000a9a8067209 */ /* 0x004fe40007810000 */
[----:B------:R-:W-:Y:S02]  /*a3b0*/  FMNMX.FTZ R169, R0, R10, !PT ;  /* 0x0000000a00a97209 */ /* 0x000fe40007810000 */
[C---:B------:R-:W-:Y:S01]  /*a3c0*/  FSETP.NEU.FTZ.AND P3, PT, R6.reuse, -INF , PT ;  /* 0xff8000000600780b */ /* 0x040fe20003f7d000 */
[----:B------:R-:W-:Y:S01]  /*a3d0*/  FMUL.FTZ R124, R6, UR14 ;  /* 0x0000000e067c7c20 */ /* 0x000fe20008410000 */
[----:B------:R-:W-:Y:S02]  /*a3e0*/  FMNMX.FTZ R170, R2, R169, !PT ;  /* 0x000000a902aa7209 */ /* 0x000fe40007810000 */
[----:B------:R-:W-:-:S02]  /*a3f0*/  FSEL R168, R11, -INF , P6 ;  /* 0xff8000000ba87808 */ /* 0x000fc40003000000 */
[----:B------:R-:W-:Y:S02]  /*a400*/  FSEL R124, R124, RZ, P3 ;  /* 0x000000ff7c7c7208 */ /* 0x000fe40001800000 */
[----:B------:R-:W-:-:S03]  /*a410*/  ISETP.GT.AND P6, PT, R138, 0x18, PT ;  /* 0x000000188a00780c */ /* 0x000fc60003fc4270 */
        /* <DEDUP_REMOVED lines=17> */
[----:B------:R-:W-:Y:S01]  /*a530*/  FMNMX.FTZ R7, R13, R130, !PT ;  /* 0x000000820d077209 */ /* 0x000fe20007810000 */
[--C-:B------:R-:W-:Y:S01]  /*a540*/  FFMA.FTZ R185, R126, UR14, -R124.reuse ;  /* 0x0000000e7eb97c23 */ /* 0x100fe2000801087c */
[----:B------:R-:W-:Y:S01]  /*a550*/  FSEL R130, R15, -INF , P5 ;  /* 0xff8000000f827808 */ /* 0x000fe20002800000 */
[--C-:B------:R-:W-:Y:S01]  /*a560*/  FFMA.FTZ R15, R131, UR14, -R124.reuse ;  /* 0x0000000e830f7c23 */ /* 0x100fe2000801087c */
[----:B------:R-:W-:Y:S01]  /*a570*/  FMNMX.FTZ R7, R14, R7, !PT ;  /* 0x000000070e077209 */ /* 0x000fe20007810000 */
[--C-:B------:R-:W-:Y:S01]  /*a580*/  FFMA.FTZ R122, R122, UR14, -R124.reuse ;  /* 0x0000000e7a7a7c23 */ /* 0x100fe2000801087c */
[----:B------:R-:W-:Y:S01]  /*a590*/  FSEL R131, R20, -INF , P4 ;  /* 0xff80000014837808 */ /* 0x000fe20002000000 */
[----:B------:R-:W-:Y:S01]  /*a5a0*/  MUFU.EX2 R11, R11 ;  /* 0x0000000b000b7308 */ /* 0x000fe20000000800 */
[----:B------:R-:W-:Y:S01]  /*a5b0*/  ISETP.GT.AND P6, PT, R138, 0x21, PT ;  /* 0x000000218a00780c */ /* 0x000fe20003fc4270 */
        /* <DEDUP_REMOVED lines=18> */
[----:B------:R-:W-:Y:S01]  /*a6e0*/  FFMA.FTZ R136, R136, UR14, -R124 ;  /* 0x0000000e88887c23 */ /* 0x000fe2000801087c */
[----:B------:R-:W-:-:S02]  /*a6f0*/  FMNMX.FTZ R134, R152, R7, !PT ;  /* 0x0000000798867209 */ /* 0x000fc40007810000 */
[----:B------:R-:W-:Y:S02]  /*a700*/  ISETP.GT.AND P5, PT, R138, 0x31, PT ;  /* 0x000000318a00780c */ /* 0x000fe40003fa4270 */
[----:B------:R-:W-:Y:S01]  /*a710*/  FSEL R144, R144, -INF , P6 ;  /* 0xff80000090907808 */ /* 0x000fe20003000000 */
[----:B------:R-:W-:Y:S01]  /*a720*/  MUFU.EX2 R197, R197 ;  /* 0x000000c500c57308 */ /* 0x000fe20000000800 */
[----:B------:R-:W-:Y:S02]  /*a730*/  FMNMX.FTZ R7, R153, R134, !PT ;  /* 0x0000008699077209 */ /* 0x000fe40007810000 */
[----:B------:R-:W-:Y:S02]  /*a740*/  ISETP.GT.AND P4, PT, R138, 0x38, PT ;  /* 0x000000388a00780c */ /* 0x000fe40003f84270 */
[----:B------:R-:W-:Y:S02]  /*a750*/  FSEL R145, R145, -INF , P5 ;  /* 0xff80000091917808 */ /* 0x000fe40002800000 */
[----:B------:R-:W-:Y:S01]  /*a760*/  FMNMX.FTZ R134, R144, R7, !PT ;  /* 0x0000000790867209 */ /* 0x000fe20007810000 */
[----:B------:R-:W-:Y:S01]  /*a770*/  MUFU.EX2 R20, R20 ;  /* 0x0000001400147308 */ /* 0x000fe20000000800 */
[----:B------:R-:W-:-:S02]  /*a780*/  ISETP.GT.AND P6, PT, R138, 0x39, PT ;  /* 0x000000398a00780c */ /* 0x000fc40003fc4270 */
[----:B------:R-:W-:Y:S02]  /*a790*/  FSEL R146, R146, -INF , P4 ;  /* 0xff80000092927808 */ /* 0x000fe40002000000 */
[----:B------:R-:W-:Y:S01]  /*a7a0*/  FMNMX.FTZ R7, R145, R134, !PT ;  /* 0x0000008691077209 */ /* 0x000fe20007810000 */
[--C-:B------:R-:W-:Y:S01]  /*a7b0*/  FFMA.FTZ R134, R135, UR14, -R124.reuse ;  /* 0x0000000e87867c23 */ /* 0x100fe2000801087c */
[----:B------:R-:W-:Y:S01]  /*a7c0*/  ISETP.GT.AND P5, PT, R138, 0x40, PT ;  /* 0x000000408a00780c */ /* 0x000fe20003fa4270 */
[----:B------:R-:W-:Y:S01]  /*a7d0*/  MUFU.EX2 R199, R199 ;  /* 0x000000c700c77308 */ /* 0x000fe20000000800 */
[----:B0-----:R-:W-:Y:S01]  /*a7e0*/  FSEL R165, R165, -INF , P6 ;  /* 0xff800000a5a57808 */ /* 0x001fe20003000000 */
[----:B------:R-:W-:Y:S02]  /*a7f0*/  WARPGROUP.DEPBAR.LE gsb0, 0x0 ;  /* 0x00008000000079c5 */ /* 0x000fe40000010000 */
[----:B------:R-:W-:Y:S01]  /*a800*/  FMNMX.FTZ R142, R146, R7, !PT ;  /* 0x00000007928e7209 */ /* 0x000fe20007810000 */
[----:B------:R-:W-:Y:S01]  /*a810*/  WARPGROUP.ARRIVE ;  /* 0x00000000000079c5 */ /* 0x000fe20000000000 */
[----:B------:R-:W-:Y:S01]  /*a820*/  ISETP.GT.AND P4, PT, R138, 0x41, PT ;  /* 0x000000418a00780c */ /* 0x000fe20003f84270 */
[--C-:B------:R-:W-:Y:S01]  /*a830*/  FFMA.FTZ R183, R151, UR14, -R124.reuse ;  /* 0x0000000e97b77c23 */ /* 0x100fe2000801087c */
[----:B-1----:R-:W-:Y:S01]  /*a840*/  FSEL R166, R166, -INF , P5 ;  /* 0xff800000a6a67808 */ /* 0x002fe20002800000 */
[----:B------:R-:W-:Y:S01]  /*a850*/  FFMA.FTZ R181, R157, UR14, -R124 ;  /* 0x0000000e9db57c23 */ /* 0x000fe2000801087c */
[----:B------:R-:W-:Y:S01]  /*a860*/  FMNMX.FTZ R7, R165, R142, !PT ;  /* 0x0000008ea5077209 */ /* 0x000fe20007810000 */
[----:B------:R-:W-:Y:S01]  /*a870*/  HGMMA.64x192x16.F32.BF16 R24, R176, gdesc[UR8].tnspB, R24, gsb0 ;  /* 0x42e00008b0187df0 */ /* 0x000fe20008001818 */
[----:B------:R-:W-:Y:S01]  /*a880*/  ISETP.GT.AND P6, PT, R138, 0x48, PT ;  /* 0x000000488a00780c */ /* 0x000fe20003fc4270 */
[----:B------:R-:W-:Y:S01]  /*a890*/  MUFU.EX2 R134, R134 ;  /* 0x0000008600867308 */ /* 0x000fe20000000800 */
[----:B------:R-:W-:-:S02]  /*a8a0*/  FSEL R137, R137, -INF , P4 ;  /* 0xff80000089897808 */ /* 0x000fc40002000000 */
[----:B------:R-:W-:Y:S02]  /*a8b0*/  FMNMX.FTZ R142, R166, R7, !PT ;  /* 0x00000007a68e7209 */ /* 0x000fe40007810000 */
[----:B------:R-:W-:Y:S02]  /*a8c0*/  ISETP.GT.AND P5, PT, R138, 0x49, PT ;  /* 0x000000498a00780c */ /* 0x000fe40003fa4270 */
[----:B------:R-:W-:Y:S01]  /*a8d0*/  FSEL R140, R140, -INF , P6 ;  /* 0xff8000008c8c7808 */ /* 0x000fe20003000000 */
[----:B------:R-:W-:Y:S01]  /*a8e0*/  MUFU.EX2 R193, R193 ;  /* 0x000000c100c17308 */ /* 0x000fe20000000800 */
[----:B------:R-:W-:Y:S02]  /*a8f0*/  FMNMX.FTZ R7, R137, R142, !PT ;  /* 0x0000008e89077209 */ /* 0x000fe40007810000 */
[----:B------:R-:W-:Y:S02]  /*a900*/  ISETP.GT.AND P4, PT, R138, 0x50, PT ;  /* 0x000000508a00780c */ /* 0x000fe40003f84270 */
[----:B------:R-:W-:-:S02]  /*a910*/  FSEL R141, R141, -INF , P5 ;  /* 0xff8000008d8d7808 */ /* 0x000fc40002800000 */
        /* <DEDUP_REMOVED lines=8> */
[----:B------:R-:W-:Y:S02]  /*a9a0*/  FMNMX.FTZ R142, R135, R142, !PT ;  /* 0x0000008e878e7209 */ /* 0x000fe40007810000 */
[----:B------:R-:W-:Y:S02]  /*a9b0*/  ISETP.GT.AND P4, PT, R138, 0x59, PT ;  /* 0x000000598a00780c */ /* 0x000fe40003f84270 */
[----:B------:R-:W-:Y:S01]  /*a9c0*/  FSEL R132, R132, -INF , P5 ;  /* 0xff80000084847808 */ /* 0x000fe20002800000 */
[----:B------:R-:W-:Y:S01]  /*a9d0*/  MUFU.EX2 R189, R189 ;  /* 0x000000bd00bd7308 */ /* 0x000fe20000000800 */
[----:B------:R-:W-:Y:S01]  /*a9e0*/  FMNMX.FTZ R7, R129, R142, !PT ;  /* 0x0000008e81077209 */ /* 0x000fe20007810000 */
[--C-:B------:R-:W-:Y:S01]  /*a9f0*/  FFMA.FTZ R142, R164, UR14, -R124.reuse ;  /* 0x0000000ea48e7c23 */ /* 0x100fe2000801087c */
[----:B------:R-:W-:Y:S02]  /*aa00*/  ISETP.GT.AND P6, PT, R138, 0x60, PT ;  /* 0x000000608a00780c */ /* 0x000fe40003fc4270 */
[----:B------:R-:W-:Y:S01]  /*aa10*/  FSEL R143, R133, -INF , P4 ;  /* 0xff800000858f7808 */ /* 0x000fe20002000000 */
[----:B------:R-:W-:Y:S01]  /*aa20*/  FFMA.FTZ R133, R159, UR14, -R124 ;  /* 0x0000000e9f857c23 */ /* 0x000fe2000801087c */
[----:B------:R-:W-:Y:S01]  /*aa30*/  FMNMX.FTZ R128, R132, R7, !PT ;  /* 0x0000000784807209 */ /* 0x000fe20007810000 */
[----:B------:R-:W-:Y:S01]  /*aa40*/  MUFU.EX2 R191, R191 ;  /* 0x000000bf00bf7308 */ /* 0x000fe20000000800 */
[----:B------:R-:W-:-:S02]  /*aa50*/  ISETP.GT.AND P5, PT, R138, 0x61, PT ;  /* 0x000000618a00780c */ /* 0x000fc40003fa4270 */
[----:B------:R-:W-:Y:S02]  /*aa60*/  FSEL R147, R120, -INF , P6 ;  /* 0xff80000078937808 */ /* 0x000fe40003000000 */
[----:B------:R-:W-:Y:S02]  /*aa70*/  FMNMX.FTZ R128, R143, R128, !PT ;  /* 0x000000808f807209 */ /* 0x000fe40007810000 */
[----:B------:R-:W-:Y:S01]  /*aa80*/  ISETP.GT.AND P4, PT, R138, 0x68, PT ;  /* 0x000000688a00780c */ /* 0x000fe20003f84270 */
[----:B------:R0:W-:Y:S01]  /*aa90*/  MUFU.EX2 R120, R123 ;  /* 0x0000007b00787308 */ /* 0x0001e20000000800 */
[----:B------:R-:W-:Y:S01]  /*aaa0*/  FSEL R148, R121, -INF , P5 ;  /* 0xff80000079947808 */ /* 0x000fe20002800000 */
[----:B------:R-:W-:Y:S01]  /*aab0*/  FFMA.FTZ R121, R158, UR14, -R124 ;  /* 0x0000000e9e797c23 */ /* 0x000fe2000801087c */
[----:B------:R-:W-:Y:S02]  /*aac0*/  FMNMX.FTZ R7, R147, R128, !PT ;  /* 0x0000008093077209 */ /* 0x000fe40007810000 */
[----:B------:R-:W-:-:S02]  /*aad0*/  ISETP.GT.AND P6, PT, R138, 0x69, PT ;  /* 0x000000698a00780c */ /* 0x000fc40003fc4270 */
[----:B---3--:R-:W-:Y:S01]  /*aae0*/  FSEL R167, R167, -INF , P4 ;  /* 0xff800000a7a77808 */ /* 0x008fe20002000000 */
[----:B------:R-:W-:Y:S01]  /*aaf0*/  MUFU.EX2 R121, R121 ;  /* 0x0000007900797308 */ /* 0x000fe20000000800 */
[----:B------:R-:W-:Y:S02]  /*ab00*/  FMNMX.FTZ R128, R148, R7, !PT ;  /* 0x0000000794807209 */ /* 0x000fe40007810000 */
[----:B------:R-:W-:Y:S01]  /*ab10*/  FSEL R150, R125, -INF , P6 ;  /* 0xff8000007d967808 */ /* 0x000fe20003000000 */
[----:B------:R-:W-:Y:S01]  /*ab20*/  FFMA.FTZ R125, R161, UR14, -R124 ;  /* 0x0000000ea17d7c23 */ /* 0x000fe2000801087c */
[----:B------:R-:W-:-:S03]  /*ab30*/  FMNMX.FTZ R7, R167, R128, !PT ;  /* 0x00000080a7077209 */ /* 0x000fc60007810000 */
[----:B------:R-:W-:Y:S01]  /*ab40*/  MUFU.EX2 R128, R163 ;  /* 0x000000a300807308 */ /* 0x000fe20000000800 */
[----:B------:R-:W-:-:S05]  /*ab50*/  FMNMX.FTZ R7, R150, R7, !PT ;  /* 0x0000000796077209 */ /* 0x000fca0007810000 */
[----:B0-----:R-:W0:Y:S02]  /*ab60*/  SHFL.BFLY PT, R123, R7, 0x2, 0x1f ;  /* 0x0c401f00077b7f89 */ /* 0x001e2400000e0000 */
        /* <DEDUP_REMOVED lines=9> */
[----:B0-----:R-:W-:Y:S01]  /*ac00*/  FMNMX.FTZ R7, R7, R138, !PT ;  /* 0x0000008a07077209 */ /* 0x001fe20007810000 */
[--C-:B------:R-:W-:Y:S01]  /*ac10*/  FFMA.FTZ R138, R149, UR14, -R124.reuse ;  /* 0x0000000e958a7c23 */ /* 0x100fe2000801087c */
[----:B------:R-:W-:-:S02]  /*ac20*/  FFMA.FTZ R124, R127, UR14, -R124 ;  /* 0x0000000e7f7c7c23 */ /* 0x000fc4000801087c */
[C---:B------:R-:W-:Y:S01]  /*ac30*/  FSETP.NEU.FTZ.AND P4, PT, R7.reuse, -INF , PT ;  /* 0xff8000000700780b */ /* 0x040fe20003f9d000 */
[----:B------:R-:W-:Y:S02]  /*ac40*/  FMUL.FTZ R149, R7, UR14 ;  /* 0x0000000e07957c20 */ /* 0x000fe40008410000 */
[----:B------:R-:W-:Y:S03]  /*ac50*/  MUFU.EX2 R133, R133 ;  /* 0x0000008500857308 */ /* 0x000fe60000000800 */
[----:B------:R-:W-:-:S05]  /*ac60*/  FSEL R149, R149, RZ, P4 ;  /* 0x000000ff95957208 */ /* 0x000fca0002000000 */
[----:B------:R-:W-:Y:S01]  /*ac70*/  MUFU.EX2 R138, R138 ;  /* 0x0000008a008a7308 */ /* 0x000fe20000000800 */
[--C-:B------:R-:W-:Y:S01]  /*ac80*/  FFMA.FTZ R200, R0, UR14, -R149.reuse ;  /* 0x0000000e00c87c23 */ /* 0x100fe20008010895 */
[----:B------:R-:W-:Y:S01]  /*ac90*/  FSEL R0, R6, RZ, P3 ;  /* 0x000000ff06007208 */ /* 0x000fe20001800000 */
[--C-:B------:R-:W-:Y:S01]  /*aca0*/  FFMA.FTZ R151, R2, UR14, -R149.reuse ;  /* 0x0000000e02977c23 */ /* 0x100fe20008010895 */
[--C-:B------:R-:W-:Y:S01]  /*acb0*/  FFMA.FTZ R202, R139, UR14, -R149.reuse ;  /* 0x0000000e8bca7c23 */ /* 0x100fe20008010895 */
[--C-:B------:R-:W-:Y:S01]  /*acc0*/  FFMA.FTZ R139, R168, UR14, -R149.reuse ;  /* 0x0000000ea88b7c23 */ /* 0x100fe20008010895 */
[----:B------:R-:W-:Y:S01]  /*acd0*/  FFMA.FTZ R196, R12, UR14, -R149 ;  /* 0x0000000e0cc47c23 */ /* 0x000fe20008010895 */
[----:B------:R-:W-:Y:S01]  /*ace0*/  FADD.FTZ R0, -R0, R9 ;  /* 0x0000000900007221 */ /* 0x000fe20000010100 */
[----:B------:R-:W-:Y:S01]  /*acf0*/  FSEL R9, R7, RZ, P4 ;  /* 0x000000ff07097208 */ /* 0x000fe20002000000 */
[----:B------:R-:W-:Y:S01]  /*ad00*/  MUFU.EX2 R200, R200 ;  /* 0x000000c800c87308 */ /* 0x000fe20000000800 */
[----:B------:R-:W-:Y:S01]  /*ad10*/  FFMA.FTZ R192, R131, UR14, -R149 ;  /* 0x0000000e83c07c23 */ /* 0x000fe20008010895 */
[----:B------:R-:W-:Y:S01]  /*ad20*/  FMUL.FTZ R2, R0, UR14 ;  /* 0x0000000e00027c20 */ /* 0x000fe20008410000 */
[----:B------:R-:W-:-:S02]  /*ad30*/  IMAD.U32 R131, RZ, RZ, UR6 ;  /* 0x00000006ff837e24 */ /* 0x000fc4000f8e00ff */
[----:B------:R-:W-:Y:S01]  /*ad40*/  FADD.FTZ R9, -R9, R10 ;  /* 0x0000000a09097221 */ /* 0x000fe20000010100 */
[----:B------:R-:W-:Y:S02]  /*ad50*/  IMAD.U32 R10, RZ, RZ, UR39 ;  /* 0x00000027ff0a7e24 */ /* 0x000fe4000f8e00ff */
[--C-:B------:R-:W-:Y:S01]  /*ad60*/  FFMA.FTZ R12, R13, UR14, -R149.reuse ;  /* 0x0000000e0d0c7c23 */ /* 0x100fe20008010895 */
[----:B------:R-:W-:Y:S02]  /*ad70*/  @!P1 VIADD R131, R131, 0x36860 ;  /* 0x0003686083839836 */ /* 0x000fe40000000000 */
[----:B------:R-:W-:Y:S01]  /*ad80*/  FMUL.FTZ R0, R9, UR14 ;  /* 0x0000000e09007c20 */ /* 0x000fe20008410000 */
[----:B------:R-:W-:Y:S01]  /*ad90*/  MUFU.EX2 R2, R2 ;  /* 0x0000000200027308 */ /* 0x000fe20000000800 */
[----:B------:R-:W-:Y:S02]  /*ada0*/  @!P1 VIADD R10, R10, 0x36840 ;  /* 0x000368400a0a9836 */ /* 0x000fe40000000000 */
[--C-:B------:R-:W-:Y:S01]  /*adb0*/  FFMA.FTZ R198, R14, UR14, -R149.reuse ;  /* 0x0000000e0ec67c23 */ /* 0x100fe20008010895 */
[----:B------:R-:W-:Y:S01]  /*adc0*/  FFMA.FTZ R188, R144, UR14, -R149 ;  /* 0x0000000e90bc7c23 */ /* 0x000fe20008010895 */
[----:B------:R-:W-:Y:S01]  /*add0*/  @!P1 PRMT R144, RZ, 0x654, R131 ;  /* 0x00000654ff909816 */ /* 0x000fe20000000083 */
[--C-:B------:R-:W-:Y:S01]  /*ade0*/  FFMA.FTZ R13, R130, UR14, -R149.reuse ;  /* 0x0000000e820d7c23 */ /* 0x100fe20008010895 */
[----:B------:R-:W-:Y:S01]  /*adf0*/  @!P1 PRMT R10, RZ, 0x654, R10 ;  /* 0x00000654ff0a9816 */ /* 0x000fe2000000000a */
        /* <DEDUP_REMOVED lines=18> */
[----:B0-----:R-:W-:Y:S01]  /*af20*/  FFMA.FTZ R4, R0, R4, R200 ;  /* 0x0000000400047223 */ /* 0x001fe200000100c8 */
[----:B------:R-:W-:Y:S01]  /*af30*/  FFMA.FTZ R167, R167, UR14, -R149 ;  /* 0x0000000ea7a77c23 */ /* 0x000fe20008010895 */
[----:B------:R-:W-:-:S05]  /*af40*/  PLOP3.LUT P3, PT, PT, PT, UP1, 0x80, 0x0 ;  /* 0x000000000000781c */ /* 0x000fca0003f6f018 */
[----:B------:R-:W0:Y:S01]  /*af50*/  MUFU.EX2 R139, R139 ;  /* 0x0000008b008b7308 */ /* 0x000e220000000800 */
[C---:B-1----:R-:W-:Y:S01]  /*af60*/  FADD.FTZ R131, R151.reuse, R4 ;  /* 0x0000000497837221 */ /* 0x042fe20000010000 */
[----:B------:R-:W-:-:S06]  /*af70*/  F2FP.BF16.F32.PACK_AB R200, R151, R200 ;  /* 0x000000c897c8723e */ /* 0x000fcc00000010ff */
[----:B------:R-:W1:Y:S01]  /*af80*/  MUFU.EX2 R196, R196 ;  /* 0x000000c400c47308 */ /* 0x000e620000000800 */
[----:B--2---:R-:W-:-:S07]  /*af90*/  FADD.FTZ R4, R202, R131 ;  /* 0x00000083ca047221 */ /* 0x004fce0000010000 */
[----:B------:R-:W2:Y:S01]  /*afa0*/  MUFU.EX2 R12, R12 ;  /* 0x0000000c000c7308 */ /* 0x000ea20000000800 */
[----:B------:R-:W-:Y:S02]  /*afb0*/  WARPGROUP.DEPBAR.LE gsb0, 0x0 ;  /* 0x00008000000079c5 */ /* 0x000fe40000010000 */
[----:B------:R3:W-:Y:S01]  /*afc0*/  @!P1 SYNCS.ARRIVE.TRANS64.RED.A1T0 RZ, [R10+URZ], RZ ;  /* 0x000000ff0aff99a7 */ /* 0x0007e2000810043f */
[----:B0-----:R-:W-:Y:S01]  /*afd0*/  FADD.FTZ R127, R139, R4 ;  /* 0x000000048b7f7221 */ /* 0x001fe20000010000 */
[--C-:B------:R-:W-:Y:S01]  /*afe0*/  FFMA.FTZ R4, R141, UR14, -R149.reuse ;  /* 0x0000000e8d047c23 */ /* 0x100fe20008010895 */
[----:B------:R-:W-:Y:S01]  /*aff0*/  FFMA.FTZ R149, R150, UR14, -R149 ;  /* 0x0000000e96957c23 */ /* 0x000fe20008010895 */
[----:B------:R-:W-:Y:S01]  /*b000*/  F2FP.BF16.F32.PACK_AB R202, R139, R202 ;  /* 0x000000ca8bca723e */ /* 0x000fe200000010ff */
[----:B------:R-:W0:Y:S01]  /*b010*/  MUFU.EX2 R198, R198 ;  /* 0x000000c600c67308 */ /* 0x000e220000000800 */
[----:B-1----:R-:W-:Y:S01]  /*b020*/  FADD.FTZ R127, R196, R127 ;  /* 0x0000007fc47f7221 */ /* 0x002fe20000010000 */
[----:B---3--:R-:W-:Y:S01]  /*b030*/  FFMA.FTZ R10, R2, R3, R201 ;  /* 0x00000003020a7223 */ /* 0x008fe200000100c9 */
[C---:B------:R-:W-:Y:S01]  /*b040*/  F2FP.BF16.F32.PACK_AB R201, R11.reuse, R201 ;  /* 0x000000c90bc9723e */ /* 0x040fe200000010ff */
[----:B------:R1:W-:Y:S02]  /*b050*/  @!P1 SYNCS.ARRIVE.TRANS64.RED.A1T0 RZ, [R144+URZ], RZ ;  /* 0x000000ff90ff99a7 */ /* 0x0003e4000810043f */
[----:B------:R-:W-:-:S02]  /*b060*/  FADD.FTZ R10, R11, R10 ;  /* 0x0000000a0b0a7221 */ /* 0x000fc40000010000 */
[----:B------:R-:W3:Y:S01]  /*b070*/  MUFU.EX2 R13, R13 ;  /* 0x0000000d000d7308 */ /* 0x000ee20000000800 */
[C---:B--2---:R-:W-:Y:S01]  /*b080*/  FADD.FTZ R127, R12.reuse, R127 ;  /* 0x0000007f0c7f7221 */ /* 0x044fe20000010000 */
[----:B------:R-:W-:Y:S01]  /*b090*/  F2FP.BF16.F32.PACK_AB R196, R12, R196 ;  /* 0x000000c40cc4723e */ /* 0x000fe200000010ff */
[----:B------:R-:W-:Y:S01]  /*b0a0*/  FADD.FTZ R10, R203, R10 ;  /* 0x0000000acb0a7221 */ /* 0x000fe20000010000 */
[----:B------:R-:W-:-:S03]  /*b0b0*/  F2FP.BF16.F32.PACK_AB R203, R15, R203 ;  /* 0x000000cb0fcb723e */ /* 0x000fc600000010ff */
[----:B------:R-:W-:Y:S01]  /*b0c0*/  FADD.FTZ R10, R15, R10 ;  /* 0x0000000a0f0a7221 */ /* 0x000fe20000010000 */
[----:B------:R-:W2:Y:S01]  /*b0d0*/  MUFU.EX2 R192, R192 ;  /* 0x000000c000c07308 */ /* 0x000ea20000000800 */
[----:B0-----:R-:W-:Y:S02]  /*b0e0*/  FADD.FTZ R132, R198, R127 ;  /* 0x0000007fc6847221 */ /* 0x001fe40000010000 */
[----:B------:R-:W-:Y:S01]  /*b0f0*/  FADD.FTZ R131, R197, R10 ;  /* 0x0000000ac5837221 */ /* 0x000fe20000010000 */
[----:B------:R-:W-:-:S03]  /*b100*/  F2FP.BF16.F32.PACK_AB R197, R20, R197 ;  /* 0x000000c514c5723e */ /* 0x000fc600000010ff */
[----:B------:R-:W-:Y:S01]  /*b110*/  FADD.FTZ R10, R20, R131 ;  /* 0x00000083140a7221 */ /* 0x000fe20000010000 */
[----:B------:R-:W0:Y:S01]  /*b120*/  MUFU.EX2 R14, R14 ;  /* 0x0000000e000e7308 */ /* 0x000e220000000800 */
[C---:B---3--:R-:W-:Y:S01]  /*b130*/  FADD.FTZ R131, R13.reuse, R132 ;  /* 0x000000840d837221 */ /* 0x048fe20000010000 */
[----:B------:R-:W-:Y:S01]  /*b140*/  F2FP.BF16.F32.PACK_AB R198, R13, R198 ;  /* 0x000000c60dc6723e */ /* 0x000fe200000010ff */
[----:B------:R-:W-:Y:S01]  /*b150*/  FADD.FTZ R127, R199, R10 ;  /* 0x0000000ac77f7221 */ /* 0x000fe20000010000 */
[----:B------:R-:W-:-:S03]  /*b160*/  F2FP.BF16.F32.PACK_AB R199, R134, R199 ;  /* 0x000000c786c7723e */ /* 0x000fc600000010ff */
[----:B------:R-:W-:Y:S01]  /*b170*/  FADD.FTZ R10, R134, R127 ;  /* 0x0000007f860a7221 */ /* 0x000fe20000010000 */
[----:B------:R-:W3:Y:S01]  /*b180*/  MUFU.EX2 R194, R194 ;  /* 0x000000c200c27308 */ /* 0x000ee20000000800 */
[----:B--2---:R-:W-:Y:S02]  /*b190*/  FADD.FTZ R131, R192, R131 ;  /* 0x00000083c0837221 */ /* 0x004fe40000010000 */
[----:B------:R-:W-:Y:S01]  /*b1a0*/  FADD.FTZ R127, R193, R10 ;  /* 0x0000000ac17f7221 */ /* 0x000fe20000010000 */
[----:B------:R-:W-:-:S03]  /*b1b0*/  F2FP.BF16.F32.PACK_AB R193, R122, R193 ;  /* 0x000000c17ac1723e */ /* 0x000fc600000010ff */
[----:B------:R-:W-:Y:S01]  /*b1c0*/  FADD.FTZ R10, R122, R127 ;  /* 0x0000007f7a0a7221 */ /* 0x000fe20000010000 */
[----:B------:R-:W2:Y:S01]  /*b1d0*/  MUFU.EX2 R21, R21 ;  /* 0x0000001500157308 */ /* 0x000ea20000000800 */
[C---:B0-----:R-:W-:Y:S01]  /*b1e0*/  FADD.FTZ R131, R14.reuse, R131 ;  /* 0x000000830e837221 */ /* 0x041fe20000010000 */
[----:B------:R-:W-:Y:S01]  /*b1f0*/  F2FP.BF16.F32.PACK_AB R192, R14, R192 ;  /* 0x000000c00ec0723e */ /* 0x000fe200000010ff */
[----:B------:R-:W-:Y:S01]  /*b200*/  FADD.FTZ R15, R195, R10 ;  /* 0x0000000ac30f7221 */ /* 0x000fe20000010000 */
[----:B------:R-:W-:-:S03]  /*b210*/  F2FP.BF16.F32.PACK_AB R195, R120, R195 ;  /* 0x000000c378c3723e */ /* 0x000fc600000010ff */
[----:B------:R-:W-:Y:S01]  /*b220*/  FADD.FTZ R10, R120, R15 ;  /* 0x0000000f780a7221 */ /* 0x000fe20000010000 */
[----:B------:R-:W0:Y:S01]  /*b230*/  MUFU.EX2 R188, R188 ;  /* 0x000000bc00bc7308 */ /* 0x000e220000000800 */
[----:B---3--:R-:W-:Y:S02]  /*b240*/  FADD.FTZ R132, R194, R131 ;  /* 0x00000083c2847221 */ /* 0x008fe40000010000 */
[----:B------:R-:W-:Y:S01]  /*b250*/  FADD.FTZ R15, R189, R10 ;  /* 0x0000000abd0f7221 */ /* 0x000fe20000010000 */
[----:B------:R-:W-:-:S03]  /*b260*/  F2FP.BF16.F32.PACK_AB R189, R128, R189 ;  /* 0x000000bd80bd723e */ /* 0x000fc600000010ff */
[----:B------:R-:W-:Y:S01]  /*b270*/  FADD.FTZ R10, R128, R15 ;  /* 0x0000000f800a7221 */ /* 0x000fe20000010000 */
        /* <DEDUP_REMOVED lines=15> */
[----:B------:R-:W-:-:S04]  /*b370*/  F2FP.BF16.F32.PACK_AB R187, R123, R187 ;  /* 0x000000bb7bbb723e */ /* 0x000fc800000010ff */
[----:B------:R-:W3:Y:S01]  /*b380*/  MUFU.EX2 R184, R184 ;  /* 0x000000b800b87308 */ /* 0x000ee20000000800 */
[----:B--2---:R-:W-:-:S07]  /*b390*/  FADD.FTZ R12, R190, R127 ;  /* 0x0000007fbe0c7221 */ /* 0x004fce0000010000 */
[----:B------:R-:W2:Y:S01]  /*b3a0*/  MUFU.EX2 R3, R137 ;  /* 0x0000008900037308 */ /* 0x000ea20000000800 */
[C---:B0-----:R-:W-:Y:S01]  /*b3b0*/  FADD.FTZ R13, R9.reuse, R12 ;  /* 0x0000000c090d7221 */ /* 0x041fe20000010000 */
[----:B------:R-:W-:Y:S01]  /*b3c0*/  F2FP.BF16.F32.PACK_AB R190, R9, R190 ;  /* 0x000000be09be723e */ /* 0x000fe200000010ff */
[----:B------:R-:W-:-:S05]  /*b3d0*/  FADD.FTZ R9, R123, R10 ;  /* 0x0000000a7b097221 */ /* 0x000fca0000010000 */
[----:B------:R-:W0:Y:S01]  /*b3e0*/  MUFU.EX2 R186, R186 ;  /* 0x000000ba00ba7308 */ /* 0x000e220000000800 */
[----:B---3--:R-:W-:-:S07]  /*b3f0*/  FADD.FTZ R12, R184, R13 ;  /* 0x0000000db80c7221 */ /* 0x008fce0000010000 */
[----:B------:R-:W3:Y:S01]  /*b400*/  MUFU.EX2 R4, R4 ;  /* 0x0000000400047308 */ /* 0x000ee20000000800 */
[C---:B--2---:R-:W-:Y:S01]  /*b410*/  FADD.FTZ R13, R3.reuse, R12 ;  /* 0x0000000c030d7221 */ /* 0x044fe20000010000 */
[----:B------:R-:W-:Y:S01]  /*b420*/  FADD.FTZ R12, R126, R9 ;  /* 0x000000097e0c7221 */ /* 0x000fe20000010000 */
[----:B------:R-:W-:-:S03]  /*b430*/  F2FP.BF16.F32.PACK_AB R184, R3, R184 ;  /* 0x000000b803b8723e */ /* 0x000fc600000010ff */
[C---:B------:R-:W-:Y:S01]  /*b440*/  FADD.FTZ R12, R181.reuse, R12 ;  /* 0x0000000cb50c7221 */ /* 0x040fe20000010000 */
[----:B------:R-:W-:Y:S01]  /*b450*/  F2FP.BF16.F32.PACK_AB R181, R181, R126 ;  /* 0x0000007eb5b5723e */ /* 0x000fe200000010ff */
[----:B------:R-:W2:Y:S01]  /*b460*/  MUFU.EX2 R180, R180 ;  /* 0x000000b400b47308 */ /* 0x000ea20000000800 */
[----:B0-----:R-:W-:Y:S01]  /*b470*/  FADD.FTZ R13, R186, R13 ;  /* 0x0000000dba0d7221 */ /* 0x001fe20000010000 */
[----:B------:R-:W-:Y:S01]  /*b480*/  FADD.FTZ R12, R183, R12 ;  /* 0x0000000cb70c7221 */ /* 0x000fe20000010000 */
[----:B------:R-:W-:-:S05]  /*b490*/  F2FP.BF16.F32.PACK_AB R183, R133, R183 ;  /* 0x000000b785b7723e */ /* 0x000fca00000010ff */
[----:B------:R-:W0:Y:S01]  /*b4a0*/  MUFU.EX2 R11, R129 ;  /* 0x00000081000b7308 */ /* 0x000e220000000800 */
[C---:B---3--:R-:W-:Y:S01]  /*b4b0*/  FADD.FTZ R13, R4.reuse, R13 ;  /* 0x0000000d040d7221 */ /* 0x048fe20000010000 */
[----:B------:R-:W-:-:S06]  /*b4c0*/  F2FP.BF16.F32.PACK_AB R186, R4, R186 ;  /* 0x000000ba04ba723e */ /* 0x000fcc00000010ff */
[----:B------:R-:W3:Y:S01]  /*b4d0*/  MUFU.EX2 R182, R182 ;  /* 0x000000b600b67308 */ /* 0x000ee20000000800 */
[----:B--2---:R-:W-:-:S07]  /*b4e0*/  FADD.FTZ R10, R180, R13 ;  /* 0x0000000db40a7221 */ /* 0x004fce0000010000 */
[----:B------:R-:W2:Y:S01]  /*b4f0*/  MUFU.EX2 R143, R143 ;  /* 0x0000008f008f7308 */ /* 0x000ea20000000800 */
[C---:B0-----:R-:W-:Y:S01]  /*b500*/  FADD.FTZ R3, R11.reuse, R10 ;  /* 0x0000000a0b037221 */ /* 0x041fe20000010000 */
[----:B------:R-:W-:Y:S01]  /*b510*/  F2FP.BF16.F32.PACK_AB R180, R11, R180 ;  /* 0x000000b40bb4723e */ /* 0x000fe200000010ff */
[----:B------:R-:W-:-:S05]  /*b520*/  IMAD.MOV.U32 R10, RZ, RZ, R7 ;  /* 0x000000ffff0a7224 */ /* 0x000fca00078e0007 */
[----:B------:R-:W0:Y:S01]  /*b530*/  MUFU.EX2 R147, R147 ;  /* 0x0000009300937308 */ /* 0x000e220000000800 */
[----:B---3--:R-:W-:Y:S01]  /*b540*/  FADD.FTZ R4, R182, R3 ;  /* 0x00000003b6047221 */ /* 0x008fe20000010000 */
[----:B------:R-:W-:-:S04]  /*b550*/  FADD.FTZ R3, R133, R12 ;  /* 0x0000000c85037221 */ /* 0x000fc80000010000 */
[----:B------:R-:W-:Y:S02]  /*b560*/  FADD.FTZ R3, R138, R3 ;  /* 0x000000038a037221 */ /* 0x000fe40000010000 */
[----:B------:R-:W3:Y:S01]  /*b570*/  MUFU.EX2 R148, R148 ;  /* 0x0000009400947308 */ /* 0x000ee20000000800 */
[C---:B--2---:R-:W-:Y:S01]  /*b580*/  FADD.FTZ R4, R143.reuse, R4 ;  /* 0x000000048f047221 */ /* 0x044fe20000010000 */
[----:B------:R-:W-:-:S06]  /*b590*/  F2FP.BF16.F32.PACK_AB R182, R143, R182 ;  /* 0x000000b68fb6723e */ /* 0x000fcc00000010ff */
[----:B------:R-:W2:Y:S01]  /*b5a0*/  MUFU.EX2 R142, R142 ;  /* 0x0000008e008e7308 */ /* 0x000ea20000000800 */
[----:B0-----:R-:W-:-:S07]  /*b5b0*/  FADD.FTZ R9, R147, R4 ;  /* 0x0000000493097221 */ /* 0x001fce0000010000 */
[----:B------:R-:W0:Y:S01]  /*b5c0*/  MUFU.EX2 R178, R167 ;  /* 0x000000a700b27308 */ /* 0x000e220000000800 */
[C---:B---3--:R-:W-:Y:S01]  /*b5d0*/  FADD.FTZ R9, R148.reuse, R9 ;  /* 0x0000000994097221 */ /* 0x048fe20000010000 */
[----:B------:R-:W-:-:S06]  /*b5e0*/  F2FP.BF16.F32.PACK_AB R176, R148, R147 ;  /* 0x0000009394b0723e */ /* 0x000fcc00000010ff */
[----:B------:R-:W3:Y:S01]  /*b5f0*/  MUFU.EX2 R136, R136 ;  /* 0x0000008800887308 */ /* 0x000ee20000000800 */
[C---:B--2---:R-:W-:Y:S01]  /*b600*/  FADD.FTZ R3, R142.reuse, R3 ;  /* 0x000000038e037221 */ /* 0x044fe20000010000 */
[----:B------:R-:W-:-:S06]  /*b610*/  F2FP.BF16.F32.PACK_AB R177, R142, R138 ;  /* 0x0000008a8eb1723e */ /* 0x000fcc00000010ff */
[----:B------:R-:W2:Y:S01]  /*b620*/  MUFU.EX2 R149, R149 ;  /* 0x0000009500957308 */ /* 0x000ea20000000800 */
[----:B0-----:R-:W-:-:S07]  /*b630*/  FADD.FTZ R9, R178, R9 ;  /* 0x00000009b2097221 */ /* 0x001fce0000010000 */
[----:B------:R-:W0:Y:S01]  /*b640*/  MUFU.EX2 R124, R124 ;  /* 0x0000007c007c7308 */ /* 0x000e220000000800 */
[----:B---3--:R-:W-:Y:S01]  /*b650*/  FADD.FTZ R3, R136, R3 ;  /* 0x0000000388037221 */ /* 0x008fe20000010000 */
[C---:B--2---:R-:W-:Y:S01]  /*b660*/  FADD.FTZ R4, R149.reuse, R9 ;  /* 0x0000000995047221 */ /* 0x044fe20000010000 */
[----:B------:R-:W-:Y:S01]  /*b670*/  F2FP.BF16.F32.PACK_AB R178, R149, R178 ;  /* 0x000000b295b2723e */ /* 0x000fe200000010ff */
[----:B------:R-:W-:Y:S02]  /*b680*/  IMAD.MOV.U32 R9, RZ, RZ, R6 ;  /* 0x000000ffff097224 */ /* 0x000fe400078e0006 */
[C---:B0-----:R-:W-:Y:S01]  /*b690*/  FADD.FTZ R3, R124.reuse, R3 ;  /* 0x000000037c037221 */ /* 0x041fe20000010000 */
[----:B------:R-:W-:Y:S01]  /*b6a0*/  F2FP.BF16.F32.PACK_AB R179, R124, R136 ;  /* 0x000000887cb3723e */ /* 0x000fe200000010ff */
[----:B-1----:R-:W-:Y:S06]  /*b6b0*/  @P3 BRA `(.L_x_5477) ;  /* 0xffffffb400143947 */ /* 0x002fec000383ffff */
.L_x_5468:
        /* <DEDUP_REMOVED lines=8> */
[----:B------:R-:W-:Y:S01]  /*b740*/  ULDC UR7, c[0x0][0x9d8] ;  /* 0x0002760000077ab9 */ /* 0x000fe20000000800 */
[----:B------:R-:W-:-:S10]  /*b750*/  ULDC UR61, c[0x0][0x988] ;  /* 0x00026200003d7ab9 */ /* 0x000fd40000000800 */
.L_x_5487:
        /* <DEDUP_REMOVED lines=8> */
.L_x_5479:
[----:B------:R-:W-:Y:S01]  /*b7e0*/  R2UR UR10, R16 ;  /* 0x00000000100a72ca */ /* 0x000fe200000e0000 */
[----:B------:R-:W-:-:S12]  /*b7f0*/  ULEA UR6, UR36, UR60, 0x3 ;  /* 0x0000003c24067291 */ /* 0x000fd8000f8e183f */
[----:B------:R-:W-:-:S05]  /*b800*/  IMAD.U32 R6, RZ, RZ, UR10 ;  /* 0x0000000aff067e24 */ /* 0x000fca000f8e00ff */
[----:B------:R-:W-:-:S04]  /*b810*/  SHF.L.U32 R6, R6, 0x1f, RZ ;  /* 0x0000001f06067819 */ /* 0x000fc800000006ff */
[----:B------:R0:W1:Y:S01]  /*b820*/  SYNCS.PHASECHK.TRANS64.TRYWAIT P2, [UR6+0x36830], R6 ;  /* 0x03683006ff0075a7 */ /* 0x0000620008040146 */
[----:B------:R-:W-:Y:S05]  /*b830*/  @!P0 BRA `(.L_x_5480) ;  /* 0x0000000000048947 */ /* 0x000fea0003800000 */
[----:B------:R-:W-:Y:S01]  /*b840*/  BPT.TRAP 0x1 ;  /* 0x000000040000795c */ /* 0x000fe20000300000 */
.L_x_5480:
[----:B-1----:R-:W-:Y:S05]  /*b850*/  @P2 BRA `(.L_x_5481) ;  /* 0x0000000000082947 */ /* 0x002fea0003800000 */
[----:B------:R-:W1:Y:S02]  /*b860*/  SYNCS.PHASECHK.TRANS64.TRYWAIT P2, [UR6+0x36830], R6 ;  /* 0x03683006ff0075a7 */ /* 0x000e640008040146 */
[----:B-1----:R-:W-:Y:S05]  /*b870*/  @!P2 BRA `(.L_x_5482) ;  /* 0x0000010800d8a947 */ /* 0x002fea0003800000 */
.L_x_5481:
[----:B------:R-:W-:Y:S01]  /*b880*/  R2UR UR6, R5 ;  /* 0x00000000050672ca */ /* 0x000fe200000e0000 */
[----:B------:R-:W-:Y:S01]  /*b890*/  WARPGROUP.ARRIVE ;  /* 0x00000000000079c5 */ /* 0x000fe20000000000 */
[----:B------:R-:W-:Y:S01]  /*b8a0*/  UMOV UR56, UR52 ;  /* 0x0000003400387c82 */ /* 0x000fe20008000000 */
[----:B------:R-:W-:Y:S01]  /*b8b0*/  UMOV UR57, UR53 ;  /* 0x0000003500397c82 */ /* 0x000fe20008000000 */
[----:B------:R-:W-:Y:S01]  /*b8c0*/  UMOV UR59, 0x40000040 ;  /* 0x40000040003b7882 */ /* 0x000fe20000000000 */
[----:B------:R-:W-:Y:S01]  /*b8d0*/  UMOV UR55, 0x40000040 ;  /* 0x4000004000377882 */ /* 0x000fe20000000000 */
[----:B------:R-:W-:Y:S01]  /*b8e0*/  MOV R10, UR45 ;  /* 0x0000002d000a7c02 */ /* 0x000fe20008000f00 */
[----:B------:R-:W-:Y:S01]  /*b8f0*/  UMOV UR45, UR53 ;  /* 0x00000035002d7c82 */ /* 0x000fe20008000000 */
[----:B------:R-:W-:Y:S01]  /*b900*/  MOV R11, UR44 ;  /* 0x0000002c000b7c02 */ /* 0x000fe20008000f00 */
[----:B------:R-:W-:Y:S01]  /*b910*/  UMOV UR44, UR52 ;  /* 0x00000034002c7c82 */ /* 0x000fe20008000000 */
[----:B------:R-:W-:Y:S01]  /*b920*/  UMOV UR47, 0x40000040 ;  /* 0x40000040002f7882 */ /* 0x000fe20000000000 */
[----:B01----:R-:W-:Y:S01]  /*b930*/  MOV R6, UR49 ;  /* 0x0000003100067c02 */ /* 0x003fe20008000f00 */
[----:B------:R-:W-:Y:S01]  /*b940*/  UMOV UR49, UR53 ;  /* 0x0000003500317c82 */ /* 0x000fe20008000000 */
[----:B------:R-:W-:Y:S01]  /*b950*/  UIMAD UR6, UR36, 0xa80, UR6 ;  /* 0x00000a80240678a4 */ /* 0x000fe2000f8e0206 */
[----:B------:R-:W-:Y:S01]  /*b960*/  MOV R7, UR48 ;  /* 0x0000003000077c02 */ /* 0x000fe20008000f00 */
[----:B------:R-:W-:Y:S01]  /*b970*/  UMOV UR48, UR52 ;  /* 0x0000003400307c82 */ /* 0x000fe20008000000 */
        /* <DEDUP_REMOVED lines=605> */
.L_x_5483:
[----:B------:R-:W-:Y:S01]  /*df50*/  ULEA UR6, UR37, UR60, 0x3 ;  /* 0x0000003c25067291 */ /* 0x000fe2000f8e183f */
[----:B------:R-:W-:-:S05]  /*df60*/  IMAD.U32 R0, RZ, RZ, UR39 ;  /* 0x00000027ff007e24 */ /* 0x000fca000f8e00ff */
[----:B------:R-:W-:-:S04]  /*df70*/  SHF.L.U32 R0, R0, 0x1f, RZ ;  /* 0x0000001f00007819 */ /* 0x000fc800000006ff */
[----:B------:R0:W1:Y:S01]  /*df80*/  SYNCS.PHASECHK.TRANS64.TRYWAIT P2, [UR6+0x36850], R0 ;  /* 0x03685000ff0075a7 */ /* 0x0000620008040146 */
[----:B------:R-:W-:Y:S05]  /*df90*/  @!P0 BRA `(.L_x_5484) ;  /* 0x0000000000048947 */ /* 0x000fea0003800000 */
[----:B------:R-:W-:Y:S01]  /*dfa0*/  BPT.TRAP 0x1 ;  /* 0x000000040000795c */ /* 0x000fe20000300000 */
.L_x_5484:
[----:B-1----:R-:W-:Y:S05]  /*dfb0*/  @P2 BRA `(.L_x_5485) ;  /* 0x0000000000082947 */ /* 0x002fea0003800000 */
[----:B------:R-:W1:Y:S02]  /*dfc0*/  SYNCS.PHASECHK.TRANS64.TRYWAIT P2, [UR6+0x36850], R0 ;  /* 0x03685000ff0075a7 */ /* 0x000e640008040146 */
[----:B-1----:R-:W-:Y:S05]  /*dfd0*/  @!P2 BRA `(.L_x_5486) ;  /* 0x000000e40018a947 */ /* 0x002fea0003800000 */
.L_x_5485:
[----:B------:R-:W-:Y:S01]  /*dfe0*/  UIADD3 UR10, UR60, 0x400, URZ ;  /* 0x000004003c0a7890 */ /* 0x000fe2000fffe03f */
[----:B------:R-:W-:Y:S01]  /*dff0*/  WARPGROUP.ARRIVE ;  /* 0x00000000000079c5 */ /* 0x000fe20000000000 */
[----:B------:R-:W-:Y:S01]  /*e000*/  UMOV UR11, 0x40000040 ;  /* 0x40000040000b7882 */ /* 0x000fe20000000000 */
[----:B-1----:R-:W-:Y:S01]  /*e010*/  FMUL.FTZ R2, R168, UR7 ;  /* 0x00000007a8027c20 */ /* 0x002fe20008410000 */
[----:B------:R-:W-:Y:S01]  /*e020*/  USHF.R.U32.HI UR10, URZ, 0x4, UR10 ;  /* 0x000000043f0a7899 */ /* 0x000fe2000801160a */
[----:B------:R-:W-:Y:S01]  /*e030*/  FMUL.FTZ R6, R169, UR7 ;  /* 0x00000007a9067c20 */ /* 0x000fe20008410000 */
[----:B------:R-:W-:Y:S01]  /*e040*/  FMUL.FTZ R12, R172, UR7 ;  /* 0x00000007ac0c7c20 */ /* 0x000fe20008410000 */
[----:B------:R-:W-:Y:S01]  /*e050*/  FMUL.FTZ R14, R173, UR7 ;  /* 0x00000007ad0e7c20 */ /* 0x000fe20008410000 */
[----:B------:R-:W-:Y:S01]  /*e060*/  ULOP3.LUT UR10, UR10, 0x3fff, URZ, 0xc0, !UPT ;  /* 0x00003fff0a0a7892 */ /* 0x000fe2000f8ec03f */
[----:B------:R-:W1:Y:S01]  /*e070*/  MUFU.TANH R2, R2 ;  /* 0x0000000200027308 */ /* 0x000e620000002400 */
[----:B------:R-:W-:Y:S01]  /*e080*/  FMUL.FTZ R18, R160, UR7 ;  /* 0x00000007a0127c20 */ /* 0x000fe20008410000 */
[----:B------:R-:W-:Y:S01]  /*e090*/  FMUL.FTZ R20, R161, UR7 ;  /* 0x00000007a1147c20 */ /* 0x000fe20008410000 */
[----:B------:R-:W-:Y:S01]  /*e0a0*/  ULOP3.LUT UR10, UR10, 0x3800000, URZ, 0xfc, !UPT ;  /* 0x038000000a0a7892 */ /* 0x000fe2000f8efc3f */
[----:B------:R-:W-:Y:S01]  /*e0b0*/  FMUL.FTZ R161, R164, UR7 ;  /* 0x00000007a4a17c20 */ /* 0x000fe20008410000 */
[----:B------:R-:W-:Y:S01]  /*e0c0*/  FMUL.FTZ R17, R162, UR7 ;  /* 0x00000007a2117c20 */ /* 0x000fe20008410000 */
[----:B------:R-:W-:Y:S01]  /*e0d0*/  FMUL.FTZ R162, R165, UR7 ;  /* 0x00000007a5a27c20 */ /* 0x000fe20008410000 */
[----:B------:R-:W-:Y:S01]  /*e0e0*/  UIMAD UR15, UR37, 0xa80, UR10 ;  /* 0x00000a80250f78a4 */ /* 0x000fe2000f8e020a */
[----:B------:R-:W2:Y:S01]  /*e0f0*/  MUFU.TANH R6, R6 ;  /* 0x0000000600067308 */ /* 0x000ea20000002400 */
        /* <DEDUP_REMOVED lines=9> */
[----:B------:R-:W3:Y:S01]  /*e190*/  MUFU.TANH R12, R12 ;  /* 0x0000000c000c7308 */ /* 0x000ee20000002400 */
[----:B------:R-:W-:Y:S01]  /*e1a0*/  UMOV UR11, 0x40000040 ;  /* 0x40000040000b7882 */ /* 0x000fe20000000000 */
[----:B-1----:R-:W-:Y:S01]  /*e1b0*/  FMNMX.FTZ R7, R2, R9, !PT ;  /* 0x0000000902077209 */ /* 0x002fe20007810000 */
[----:B------:R-:W-:Y:S01]  /*e1c0*/  FMUL.FTZ R155, R158, UR7 ;  /* 0x000000079e9b7c20 */ /* 0x000fe20008410000 */
[----:B------:R-:W-:Y:S01]  /*e1d0*/  FMUL.FTZ R158, R159, UR7 ;  /* 0x000000079f9e7c20 */ /* 0x000fe20008410000 */
[----:B------:R-:W-:Y:S01]  /*e1e0*/  FMUL.FTZ R159, R144, UR7 ;  /* 0x00000007909f7c20 */ /* 0x000fe20008410000 */
[----:B------:R-:W-:Y:S01]  /*e1f0*/  FMUL.FTZ R145, R145, UR7 ;  /* 0x0000000791917c20 */ /* 0x000fe20008410000 */
[----:B--2---:R-:W-:Y:S01]  /*e200*/  FMNMX.FTZ R7, R6, R7, !PT ;  /* 0x0000000706077209 */ /* 0x004fe20007810000 */
        /* <DEDUP_REMOVED lines=9> */
[----:B---3--:R-:W-:Y:S01]  /*e2a0*/  FMNMX.FTZ R7, R12, R7, !PT ;  /* 0x000000070c077209 */ /* 0x008fe20007810000 */
        /* <DEDUP_REMOVED lines=19> */
[----:B------:R-:W-:Y:S01]  /*e3e0*/  UMOV UR14, UR61 ;  /* 0x0000003d000e7c82 */ /* 0x000fe20008000000 */
        /* <DEDUP_REMOVED lines=21> */
[----:B------:R-:W-:Y:S01]  /*e540*/  R2UR UR18, R22 ;  /* 0x00000000161272ca */ /* 0x000fe200000e0000 */
[----:B------:R-:W-:Y:S01]  /*e550*/  UMOV UR37, UR36 ;  /* 0x0000002400257c82 */ /* 0x000fe20008000000 */
[----:B------:R-:W-:-:S03]  /*e560*/  R2UR UR39, R16 ;  /* 0x00000000102772ca */ /* 0x000fc600000e0000 */
[----:B------:R-:W2:Y:S01]  /*e570*/  MUFU.TANH R156, R156 ;  /* 0x0000009c009c7308 */ /* 0x000ea20000002400 */
[----:B0-----:R-:W-:-:S07]  /*e580*/  FMNMX.FTZ R0, R164, R7, !PT ;  /* 0x00000007a4007209 */ /* 0x001fce0007810000 */
[----:B------:R-:W0:Y:S01]  /*e590*/  MUFU.TANH R157, R157 ;  /* 0x0000009d009d7308 */ /* 0x000e220000002400 */
[----:B-1----:R-:W-:Y:S01]  /*e5a0*/  FMNMX.FTZ R7, R153, R0, !PT ;  /* 0x0000000099077209 */ /* 0x002fe20007810000 */
[----:B------:R-:W-:Y:S02]  /*e5b0*/  UISETP.GT.AND UP0, UPT, UR38, UR18, UPT ;  /* 0x000000122600728c */ /* 0x000fe4000bf04270 */
[----:B------:R-:W-:-:S04]  /*e5c0*/  UIADD3 UR38, UR38, -0x1, URZ ;  /* 0xffffffff26267890 */ /* 0x000fc8000fffe03f */
        /* <DEDUP_REMOVED lines=32> */
[----:B--2---:R-:W-:Y:S01]  /*e7d0*/  FMNMX.FTZ R7, R121, R0, !PT ;  /* 0x0000000079077209 */ /* 0x004fe20007810000 */
[----:B------:R-:W-:Y:S02]  /*e7e0*/  WARPGROUP.DEPBAR.LE gsb0, 0x0 ;  /* 0x00008000000079c5 */ /* 0x000fe40000010000 */
[----:B------:R-:W-:-:S04]  /*e7f0*/  WARPGROUP.ARRIVE ;  /* 0x00000000000079c5 */ /* 0x000fc80000000000 */
[----:B------:R-:W2:Y:S01]  /*e800*/  MUFU.TANH R10, R10 ;  /* 0x0000000a000a7308 */ /* 0x000ea20000002400 */
[----:B0-----:R-:W-:Y:S01]  /*e810*/  FMNMX.FTZ R0, R150, R7, !PT ;  /* 0x0000000796007209 */ /* 0x001fe20007810000 */
[----:B------:R-:W-:Y:S01]  /*e820*/  HGMMA.64x192x16.F32.BF16 R24, R196, gdesc[UR8].tnspB, R24, gsb0 ;  /* 0x42e00008c4187df0 */ /* 0x000fe20008001818 */
[----:B------:R-:W-:Y:S01]  /*e830*/  UIADD3 UR10, UR15, 0x100, URZ ;  /* 0x000001000f0a7890 */ /* 0x000fe2000fffe03f */
[----:B------:R-:W-:-:S04]  /*e840*/  UMOV UR11, 0x40000040 ;  /* 0x40000040000b7882 */ /* 0x000fc80000000000 */
        /* <DEDUP_REMOVED lines=12> */
[----:B--2---:R-:W-:-:S05]  /*e910*/  FMNMX.FTZ R7, R151, R0, !PT ;  /* 0x0000000097077209 */ /* 0x004fca0007810000 */
[C---:B------:R-:W-:Y:S01]  /*e920*/  FADD.FTZ R0, -R7.reuse, R9 ;  /* 0x0000000907007221 */ /* 0x040fe20000010100 */
[----:B------:R-:W-:Y:S01]  /*e930*/  FMUL.FTZ R9, R7, UR14 ;  /* 0x0000000e07097c20 */ /* 0x000fe20008410000 */
[----:B------:R-:W2:Y:S02]  /*e940*/  MUFU.TANH R154, R154 ;  /* 0x0000009a009a7308 */ /* 0x000ea40000002400 */
[----:B------:R-:W-:Y:S01]  /*e950*/  FMUL.FTZ R0, R0, UR14 ;  /* 0x0000000e00007c20 */ /* 0x000fe20008410000 */
[--C-:B------:R-:W-:Y:S01]  /*e960*/  FFMA.FTZ R200, R2, UR14, -R9.reuse ;  /* 0x0000000e02c87c23 */ /* 0x100fe20008010809 */
[----:B------:R-:W-:Y:S01]  /*e970*/  FMNMX.FTZ R2, R10, R8, !PT ;  /* 0x000000080a027209 */ /* 0x000fe20007810000 */
[--C-:B------:R-:W-:Y:S01]  /*e980*/  FFMA.FTZ R202, R12, UR14, -R9.reuse ;  /* 0x0000000e0cca7c23 */ /* 0x100fe20008010809 */
[--C-:B------:R-:W-:Y:S01]  /*e990*/  FFMA.FTZ R12, R153, UR14, -R9.reuse ;  /* 0x0000000e990c7c23 */ /* 0x100fe20008010809 */
[--C-:B------:R-:W-:Y:S01]  /*e9a0*/  FFMA.FTZ R151, R6, UR14, -R9.reuse ;  /* 0x0000000e06977c23 */ /* 0x100fe20008010809 */
[----:B0-----:R-:W-:Y:S01]  /*e9b0*/  FMNMX.FTZ R2, R11, R2, !PT ;  /* 0x000000020b027209 */ /* 0x001fe20007810000 */
[----:B------:R-:W0:Y:S01]  /*e9c0*/  MUFU.TANH R155, R155 ;  /* 0x0000009b009b7308 */ /* 0x000e220000002400 */
        /* <DEDUP_REMOVED lines=8> */
[----:B------:R-:W-:-:S02]  /*ea50*/  FFMA.FTZ R121, R121, UR14, -R9 ;  /* 0x0000000e79797c23 */ /* 0x000fc40008010809 */
[----:B-----5:R-:W-:-:S04]  /*ea60*/  FMNMX.FTZ R2, R17, R2, !PT ;  /* 0x0000000211027209 */ /* 0x020fc80007810000 */
[----:B-1----:R-:W-:Y:S01]  /*ea70*/  FMNMX.FTZ R165, R21, R2, !PT ;  /* 0x0000000215a57209 */ /* 0x002fe20007810000 */
[----:B------:R-:W1:Y:S03]  /*ea80*/  MUFU.TANH R144, R144 ;  /* 0x0000009000907308 */ /* 0x000e660000002400 */
[----:B------:R-:W-:-:S04]  /*ea90*/  FMNMX.FTZ R2, R160, R165, !PT ;  /* 0x000000a5a0027209 */ /* 0x000fc80007810000 */
[----:B------:R-:W-:Y:S01]  /*eaa0*/  FMNMX.FTZ R167, R163, R2, !PT ;  /* 0x00000002a3a77209 */ /* 0x000fe20007810000 */
[----:B------:R-:W4:Y:S03]  /*eab0*/  MUFU.TANH R146, R146 ;  /* 0x0000009200927308 */ /* 0x000f260000002400 */
[----:B------:R-:W-:-:S04]  /*eac0*/  FMNMX.FTZ R167, R152, R167, !PT ;  /* 0x000000a798a77209 */ /* 0x000fc80007810000 */
[----:B--2---:R-:W-:Y:S01]  /*ead0*/  FMNMX.FTZ R2, R154, R167, !PT ;  /* 0x000000a79a027209 */ /* 0x004fe20007810000 */
[----:B------:R-:W2:Y:S08]  /*eae0*/  MUFU.TANH R147, R147 ;  /* 0x0000009300937308 */ /* 0x000eb00000002400 */
        /* <DEDUP_REMOVED lines=9> */
[----:B------:R-:W-:Y:S08]  /*eb80*/  MUFU.TANH R122, R122 ;  /* 0x0000007a007a7308 */ /* 0x000ff00000002400 */
[----:B------:R-:W-:Y:S01]  /*eb90*/  MUFU.TANH R123, R123 ;  /* 0x0000007b007b7308 */ /* 0x000fe20000002400 */
[----:B------:R-:W-:-:S02]  /*eba0*/  WARPGROUP.DEPBAR.LE gsb0, 0x0 ;  /* 0x00008000000079c5 */ /* 0x000fc40000010000 */
[----:B------:R-:W-:Y:S01]  /*ebb0*/  WARPGROUP.ARRIVE ;  /* 0x00000000000079c5 */ /* 0x000fe20000000000 */
[----:B------:R-:W-:Y:S01]  /*ebc0*/  FFMA.FTZ R198, R161, UR14, -R9 ;  /* 0x0000000ea1c67c23 */ /* 0x000fe20008010809 */
[----:B0-----:R-:W-:-:S03]  /*ebd0*/  FMNMX.FTZ R161, R155, R2, !PT ;  /* 0x000000029ba17209 */ /* 0x001fc60007810000 */
[----:B------:R-:W-:Y:S01]  /*ebe0*/  MUFU.TANH R126, R126 ;  /* 0x0000007e007e7308 */ /* 0x000fe20000002400 */
[--C-:B------:R-:W-:Y:S01]  /*ebf0*/  FFMA.FTZ R196, R18, UR14, -R9.reuse ;  /* 0x0000000e12c47c23 */ /* 0x100fe20008010809 */
[----:B------:R-:W-:Y:S01]  /*ec00*/  FFMA.FTZ R18, R162, UR14, -R9 ;  /* 0x0000000ea2127c23 */ /* 0x000fe20008010809 */
[----:B------:R-:W-:Y:S01]  /*ec10*/  HGMMA.64x192x16.F32.BF16 R24, R192, gdesc[UR8].tnspB, R24, gsb0 ;  /* 0x42e00008c0187df0 */ /* 0x000fe20008001818 */
[----:B------:R-:W-:Y:S01]  /*ec20*/  UIADD3 UR10, UR15, 0x180, URZ ;  /* 0x000001800f0a7890 */ /* 0x000fe2000fffe03f */
[----:B---3--:R-:W-:Y:S01]  /*ec30*/  FMNMX.FTZ R161, R158, R161, !PT ;  /* 0x000000a19ea17209 */ /* 0x008fe20007810000 */
[----:B------:R-:W-:Y:S02]  /*ec40*/  UMOV UR11, 0x40000040 ;  /* 0x40000040000b7882 */ /* 0x000fe40000000000 */
[----:B------:R0:W-:Y:S01]  /*ec50*/  MUFU.EX2 R165, R20 ;  /* 0x0000001400a57308 */ /* 0x0001e20000000800 */
[----:B-1----:R-:W-:-:S04]  /*ec60*/  FMNMX.FTZ R161, R144, R161, !PT ;  /* 0x000000a190a17209 */ /* 0x002fc80007810000 */
[----:B----4-:R-:W-:-:S03]  /*ec70*/  FMNMX.FTZ R2, R146, R161, !PT ;  /* 0x000000a192027209 */ /* 0x010fc60007810000 */
[----:B------:R-:W-:Y:S01]  /*ec80*/  MUFU.TANH R127, R127 ;  /* 0x0000007f007f7308 */ /* 0x000fe20000002400 */
[----:B--2---:R-:W-:Y:S01]  /*ec90*/  FMNMX.FTZ R153, R147, R2, !PT ;  /* 0x0000000293997209 */ /* 0x004fe20007810000 */
[----:B0-----:R-:W-:-:S03]  /*eca0*/  FFMA.FTZ R20, R145, UR14, -R9 ;  /* 0x0000000e91147c23 */ /* 0x001fc60008010809 */
[----:B-----5:R-:W-:-:S03]  /*ecb0*/  FMNMX.FTZ R153, R124, R153, !PT ;  /* 0x000000997c997209 */ /* 0x020fc60007810000 */
[----:B------:R-:W-:Y:S01]  /*ecc0*/  MUFU.EX2 R0, R0 ;  /* 0x0000000000007308 */ /* 0x000fe20000000800 */
[----:B------:R-:W-:-:S04]  /*ecd0*/  FMNMX.FTZ R2, R138, R153, !PT ;  /* 0x000000998a027209 */ /* 0x000fc80007810000 */
[----:B------:R-:W-:-:S03]  /*ece0*/  FMNMX.FTZ R153, R139, R2, !PT ;  /* 0x000000028b997209 */ /* 0x000fc60007810000 */
[----:B------:R-:W0:Y:S01]  /*ecf0*/  MUFU.EX2 R200, R200 ;  /* 0x000000c800c87308 */ /* 0x000e220000000800 */
[----:B------:R-:W-:-:S04]  /*ed00*/  FMNMX.FTZ R2, R142, R153, !PT ;  /* 0x000000998e027209 */ /* 0x000fc80007810000 */
[----:B------:R-:W-:-:S03]  /*ed10*/  FMNMX.FTZ R157, R143, R2, !PT ;  /* 0x000000028f9d7209 */ /* 0x000fc60007810000 */
[----:B------:R-:W-:Y:S01]  /*ed20*/  MUFU.EX2 R153, R6 ;  /* 0x0000000600997308 */ /* 0x000fe20000000800 */
[----:B------:R-:W-:-:S04]  /*ed30*/  FMNMX.FTZ R2, R130, R157, !PT ;  /* 0x0000009d82027209 */ /* 0x000fc80007810000 */
[----:B------:R-:W-:-:S03]  /*ed40*/  FMNMX.FTZ R157, R131, R2, !PT ;  /* 0x00000002839d7209 */ /* 0x000fc60007810000 */
[----:B------:R-:W1:Y:S01]  /*ed50*/  MUFU.EX2 R151, R151 ;  /* 0x0000009700977308 */ /* 0x000e620000000800 */
[----:B------:R-:W-:Y:S01]  /*ed60*/  FMNMX.FTZ R2, R134, R157, !PT ;  /* 0x0000009d86027209 */ /* 0x000fe20007810000 */
[----:B0-----:R-:W-:-:S03]  /*ed70*/  FFMA.FTZ R4, R0, R4, R200 ;  /* 0x0000000400047223 */ /* 0x001fc600000100c8 */
[----:B------:R-:W-:-:S03]  /*ed80*/  FMNMX.FTZ R145, R135, R2, !PT ;  /* 0x0000000287917209 */ /* 0x000fc60007810000 */
[----:B------:R-:W-:Y:S01]  /*ed90*/  MUFU.EX2 R202, R202 ;  /* 0x000000ca00ca7308 */ /* 0x000fe20000000800 */
[----:B------:R-:W-:-:S04]  /*eda0*/  FMNMX.FTZ R2, R122, R145, !PT ;  /* 0x000000917a027209 */ /* 0x000fc80007810000 */
[----:B------:R-:W-:-:S03]  /*edb0*/  FMNMX.FTZ R145, R123, R2, !PT ;  /* 0x000000027b917209 */ /* 0x000fc60007810000 */
[----:B------:R-:W-:Y:S01]  /*edc0*/  MUFU.EX2 R166, R166 ;  /* 0x000000a600a67308 */ /* 0x000fe20000000800 */
[----:B------:R-:W-:Y:S02]  /*edd0*/  FMNMX.FTZ R2, R126, R145, !PT ;  /* 0x000000917e027209 */ /* 0x000fe40007810000 */
[----:B-1----:R-:W-:Y:S02]  /*ede0*/  F2FP.BF16.F32.PACK_AB R200, R151, R200 ;  /* 0x000000c897c8723e */ /* 0x002fe400000010ff */
[----:B------:R-:W-:-:S03]  /*edf0*/  FMNMX.FTZ R2, R127, R2, !PT ;  /* 0x000000027f027209 */ /* 0x000fc60007810000 */
[----:B------:R-:W-:Y:S02]  /*ee00*/  MUFU.EX2 R196, R196 ;  /* 0x000000c400c47308 */ /* 0x000fe40000000800 */
        /* <DEDUP_REMOVED lines=11> */
[----:B------:R-:W-:-:S04]  /*eec0*/  FADD.FTZ R2, -R6, R8 ;  /* 0x0000000806027221 */ /* 0x000fc80000010100 */
[----:B------:R-:W-:-:S06]  /*eed0*/  FMUL.FTZ R2, R2, UR14 ;  /* 0x0000000e02027c20 */ /* 0x000fcc0008410000 */
[----:B------:R-:W-:Y:S01]  /*eee0*/  MUFU.EX2 R2, R2 ;  /* 0x0000000200027308 */ /* 0x000fe20000000800 */
[----:B------:R-:W-:Y:S02]  /*eef0*/  WARPGROUP.DEPBAR.LE gsb0, 0x0 ;  /* 0x00008000000079c5 */ /* 0x000fe40000010000 */
[----:B------:R-:W-:Y:S01]  /*ef00*/  WARPGROUP.ARRIVE ;  /* 0x00000000000079c5 */ /* 0x000fe20000000000 */
[--C-:B------:R-:W-:Y:S01]  /*ef10*/  FFMA.FTZ R192, R164, UR14, -R9.reuse ;  /* 0x0000000ea4c07c23 */ /* 0x100fe20008010809 */
[----:B------:R-:W-:-:S04]  /*ef20*/  FFMA.FTZ R194, R156, UR14, -R9 ;  /* 0x0000000e9cc27c23 */ /* 0x000fc80008010809 */
[----:B------:R-:W-:Y:S01]  /*ef30*/  HGMMA.64x192x16.F32.BF16 R24, R188, gdesc[UR8].tnspB, R24, gsb0 ;  /* 0x42e00008bc187df0 */ /* 0x000fe20008001818 */
[----:B------:R-:W-:Y:S01]  /*ef40*/  UIADD3 UR10, UR15, 0x200, URZ ;  /* 0x000002000f0a7890 */ /* 0x000fe2000fffe03f */
[----:B------:R-:W-:Y:S01]  /*ef50*/  MUFU.EX2 R192, R192 ;  /* 0x000000c000c07308 */ /* 0x000fe20000000800 */
[----:B------:R-:W-:-:S07]  /*ef60*/  UMOV UR11, 0x40000040 ;  /* 0x40000040000b7882 */ /* 0x000fce0000000000 */
[----:B------:R-:W-:Y:S01]  /*ef70*/  MUFU.EX2 R194, R194 ;  /* 0x000000c200c27308 */ /* 0x000fe20000000800 */
[----:B------:R-:W-:Y:S02]  /*ef80*/  WARPGROUP.DEPBAR.LE gsb0, 0x0 ;  /* 0x00008000000079c5 */ /* 0x000fe40000010000 */
[----:B------:R-:W-:Y:S01]  /*ef90*/  WARPGROUP.ARRIVE ;  /* 0x00000000000079c5 */ /* 0x000fe20000000000 */
[--C-:B------:R-:W-:Y:S01]  /*efa0*/  FFMA.FTZ R188, R159, UR14, -R9.reuse ;  /* 0x0000000e9fbc7c23 */ /* 0x100fe20008010809 */
[----:B------:R-:W-:-:S05]  /*efb0*/  FFMA.FTZ R190, R148, UR14, -R9 ;  /* 0x0000000e94be7c23 */ /* 0x000fca0008010809 */
        /* <DEDUP_REMOVED lines=8> */
[--C-:B------:R-:W-:Y:S01]  /*f040*/  FFMA.FTZ R136, R137, UR14, -R9.reuse ;  /* 0x0000000e89887c23 */ /* 0x100fe20008010809 */
[--C-:B------:R-:W-:Y:S01]  /*f050*/  FFMA.FTZ R186, R140, UR14, -R9.reuse ;  /* 0x0000000e8cba7c23 */ /* 0x100fe20008010809 */
[----:B------:R-:W-:Y:S01]  /*f060*/  FFMA.FTZ R137, R141, UR14, -R9 ;  /* 0x0000000e8d897c23 */ /* 0x000fe20008010809 */
[----:B------:R-:W-:Y:S02]  /*f070*/  IMAD.U32 R140, RZ, RZ, UR6 ;  /* 0x00000006ff8c7e24 */ /* 0x000fe4000f8e00ff */
[----:B------:R-:W-:Y:S01]  /*f080*/  HGMMA.64x192x16.F32.BF16 R24, R180, gdesc[UR8].tnspB, R24, gsb0 ;  /* 0x42e00008b4187df0 */ /* 0x000fe20008001818 */
[----:B------:R-:W-:Y:S01]  /*f090*/  UIADD3 UR10, UR15, 0x300, URZ ;  /* 0x000003000f0a7890 */ /* 0x000fe2000fffe03f */
[----:B------:R-:W-:Y:S01]  /*f0a0*/  MUFU.EX2 R184, R184 ;  /* 0x000000b800b87308 */ /* 0x000fe20000000800 */
[----:B------:R-:W-:Y:S01]  /*f0b0*/  UMOV UR11, 0x40000040 ;  /* 0x40000040000b7882 */ /* 0x000fe20000000000 */
[----:B------:R-:W-:-:S05]  /*f0c0*/  @!P1 VIADD R140, R140, 0x36860 ;  /* 0x000368608c8c9836 */ /* 0x000fca0000000000 */
[----:B------:R-:W-:Y:S01]  /*f0d0*/  @!P1 PRMT R140, RZ, 0x654, R140 ;  /* 0x00000654ff8c9816 */ /* 0x000fe2000000008c */
        /* <DEDUP_REMOVED lines=9> */
[----:B------:R-:W-:Y:S01]  /*f170*/  FMUL.FTZ R125, R6, UR14 ;  /* 0x0000000e067d7c20 */ /* 0x000fe20008410000 */
[----:B------:R-:W-:Y:S01]  /*f180*/  HGMMA.64x192x16.F32.BF16 R24, R176, gdesc[UR8].tnspB, R24, gsb0 ;  /* 0x42e00008b0187df0 */ /* 0x000fe20008001818 */
[--C-:B------:R-:W-:Y:S01]  /*f190*/  FFMA.FTZ R182, R132, UR14, -R9.reuse ;  /* 0x0000000e84b67c23 */ /* 0x100fe20008010809 */
[----:B------:R-:W-:Y:S01]  /*f1a0*/  FFMA.FTZ R132, R150, UR14, -R9 ;  /* 0x0000000e96847c23 */ /* 0x000fe20008010809 */
        /* <DEDUP_REMOVED lines=16> */
[--C-:B------:R-:W-:Y:S01]  /*f2b0*/  FFMA.FTZ R189, R144, UR14, -R125.reuse ;  /* 0x0000000e90bd7c23 */ /* 0x100fe2000801087d */
[----:B------:R-:W-:Y:S01]  /*f2c0*/  @!P1 LEA R133, R133, UR60, 0x3 ;  /* 0x0000003c85859c11 */ /* 0x000fe2000f8e18ff */
[--C-:B------:R-:W-:Y:S01]  /*f2d0*/  FFMA.FTZ R21, R146, UR14, -R125.reuse ;  /* 0x0000000e92157c23 */ /* 0x100fe2000801087d */
[----:B------:R-:W0:Y:S01]  /*f2e0*/  MUFU.EX2 R9, R9 ;  /* 0x0000000900097308 */ /* 0x000e220000000800 */
[--C-:B------:R-:W-:Y:S01]  /*f2f0*/  FFMA.FTZ R191, R147, UR14, -R125.reuse ;  /* 0x0000000e93bf7c23 */ /* 0x100fe2000801087d */
[--C-:B------:R-:W-:Y:S01]  /*f300*/  FFMA.FTZ R124, R124, UR14, -R125.reuse ;  /* 0x0000000e7c7c7c23 */ /* 0x100fe2000801087d */
[----:B------:R-:W-:Y:S02]  /*f310*/  @!P1 VIADD R133, R133, 0x36840 ;  /* 0x0003684085859836 */ /* 0x000fe40000000000 */
[--C-:B------:R-:W-:Y:S01]  /*f320*/  FFMA.FTZ R181, R130, UR14, -R125.reuse ;  /* 0x0000000e82b57c23 */ /* 0x100fe2000801087d */
[--C-:B------:R-:W-:Y:S01]  /*f330*/  FFMA.FTZ R187, R142, UR14, -R125.reuse ;  /* 0x0000000e8ebb7c23 */ /* 0x100fe2000801087d */
[--C-:B------:R-:W-:Y:S01]  /*f340*/  FFMA.FTZ R143, R143, UR14, -R125.reuse ;  /* 0x0000000e8f8f7c23 */ /* 0x100fe2000801087d */
[----:B------:R-:W-:Y:S01]  /*f350*/  FFMA.FTZ R131, R131, UR14, -R125 ;  /* 0x0000000e83837c23 */ /* 0x000fe2000801087d */
[----:B------:R-:W2:Y:S01]  /*f360*/  MUFU.EX2 R203, R203 ;  /* 0x000000cb00cb7308 */ /* 0x000ea20000000800 */
[----:B-1----:R-:W-:Y:S01]  /*f370*/  FFMA.FTZ R138, R2, R3, R201 ;  /* 0x00000003028a7223 */ /* 0x002fe200000100c9 */
[----:B------:R-:W-:Y:S01]  /*f380*/  @!P1 PRMT R133, RZ, 0x654, R133 ;  /* 0x00000654ff859816 */ /* 0x000fe20000000085 */
[----:B------:R-:W-:Y:S01]  /*f390*/  FADD.FTZ R3, R151, R4 ;  /* 0x0000000497037221 */ /* 0x000fe20000010000 */
[--C-:B------:R-:W-:Y:S01]  /*f3a0*/  FFMA.FTZ R4, R139, UR14, -R125.reuse ;  /* 0x0000000e8b047c23 */ /* 0x100fe2000801087d */
[--C-:B------:R-:W-:Y:S01]  /*f3b0*/  FFMA.FTZ R134, R134, UR14, -R125.reuse ;  /* 0x0000000e86867c23 */ /* 0x100fe2000801087d */
[----:B------:R-:W-:Y:S01]  /*f3c0*/  FFMA.FTZ R135, R135, UR14, -R125 ;  /* 0x0000000e87877c23 */ /* 0x000fe2000801087d */
[----:B------:R-:W-:Y:S01]  /*f3d0*/  FADD.FTZ R3, R202, R3 ;  /* 0x00000003ca037221 */ /* 0x000fe20000010000 */
[----:B------:R-:W1:Y:S01]  /*f3e0*/  MUFU.EX2 R10, R10 ;  /* 0x0000000a000a7308 */ /* 0x000e620000000800 */
[C---:B0-----:R-:W-:Y:S01]  /*f3f0*/  FADD.FTZ R138, R9.reuse, R138 ;  /* 0x0000008a098a7221 */ /* 0x041fe20000010000 */
[----:B------:R-:W-:Y:S01]  /*f400*/  F2FP.BF16.F32.PACK_AB R201, R9, R201 ;  /* 0x000000c909c9723e */ /* 0x000fe200000010ff */
[----:B------:R-:W-:Y:S01]  /*f410*/  FADD.FTZ R3, R166, R3 ;  /* 0x00000003a6037221 */ /* 0x000fe20000010000 */
[--C-:B------:R-:W-:Y:S01]  /*f420*/  FFMA.FTZ R123, R123, UR14, -R125.reuse ;  /* 0x0000000e7b7b7c23 */ /* 0x100fe2000801087d */
[----:B------:R-:W-:Y:S01]  /*f430*/  FFMA.FTZ R126, R126, UR14, -R125 ;  /* 0x0000000e7e7e7c23 */ /* 0x000fe2000801087d */
[----:B------:R-:W-:-:S02]  /*f440*/  F2FP.BF16.F32.PACK_AB R202, R166, R202 ;  /* 0x000000caa6ca723e */ /* 0x000fc400000010ff */
[----:B------:R-:W0:Y:S08]  /*f450*/  MUFU.EX2 R197, R197 ;  /* 0x000000c500c57308 */ /* 0x000e300000000800 */
[----:B------:R-:W3:Y:S08]  /*f460*/  MUFU.EX2 R11, R11 ;  /* 0x0000000b000b7308 */ /* 0x000ef00000000800 */
[----:B------:R-:W4:Y:S08]  /*f470*/  MUFU.EX2 R199, R199 ;  /* 0x000000c700c77308 */ /* 0x000f300000000800 */
[----:B------:R-:W5:Y:S08]  /*f480*/  MUFU.EX2 R13, R13 ;  /* 0x0000000d000d7308 */ /* 0x000f700000000800 */
        /* <DEDUP_REMOVED lines=17> */
[----:B------:R2:W-:Y:S05]  /*f5a0*/  @!P1 SYNCS.ARRIVE.TRANS64.RED.A1T0 RZ, [R133+URZ], RZ ;  /* 0x000000ff85ff99a7 */ /* 0x0005ea000810043f */
[----:B------:R-:W-:Y:S01]  /*f5b0*/  MUFU.EX2 R129, R129 ;  /* 0x0000008100817308 */ /* 0x000fe20000000800 */
[----:B------:R-:W-:Y:S01]  /*f5c0*/  F2FP.BF16.F32.PACK_AB R176, R121, R120 ;  /* 0x0000007879b0723e */ /* 0x000fe200000010ff */
[----:B--2---:R-:W-:Y:S01]  /*f5d0*/  FADD.FTZ R133, R203, R138 ;  /* 0x0000008acb857221 */ /* 0x004fe20000010000 */
[----:B------:R2:W-:Y:S01]  /*f5e0*/  @!P1 SYNCS.ARRIVE.TRANS64.RED.A1T0 RZ, [R140+URZ], RZ ;  /* 0x000000ff8cff99a7 */ /* 0x0005e2000810043f */
[----:B-1----:R-:W-:-:S04]  /*f5f0*/  F2FP.BF16.F32.PACK_AB R203, R10, R203 ;  /* 0x000000cb0acb723e */ /* 0x002fc800000010ff */
[----:B------:R-:W-:Y:S01]  /*f600*/  MUFU.EX2 R135, R135 ;  /* 0x0000008700877308 */ /* 0x000fe20000000800 */
[----:B------:R-:W-:-:S04]  /*f610*/  FADD.FTZ R138, R10, R133 ;  /* 0x000000850a8a7221 */ /* 0x000fc80000010000 */
[----:B0-----:R-:W-:Y:S01]  /*f620*/  FADD.FTZ R138, R197, R138 ;  /* 0x0000008ac58a7221 */ /* 0x001fe20000010000 */
[----:B--2---:R-:W-:Y:S01]  /*f630*/  FADD.FTZ R140, R196, R3 ;  /* 0x00000003c48c7221 */ /* 0x004fe20000010000 */
[C---:B---3--:R-:W-:Y:S01]  /*f640*/  F2FP.BF16.F32.PACK_AB R197, R11.reuse, R197 ;  /* 0x000000c50bc5723e */ /* 0x048fe200000010ff */
[----:B------:R-:W-:Y:S01]  /*f650*/  MUFU.EX2 R10, R131 ;  /* 0x00000083000a7308 */ /* 0x000fe20000000800 */
[----:B------:R-:W-:Y:S01]  /*f660*/  FADD.FTZ R138, R11, R138 ;  /* 0x0000008a0b8a7221 */ /* 0x000fe20000010000 */
[C---:B------:R-:W-:Y:S01]  /*f670*/  FADD.FTZ R3, R165.reuse, R140 ;  /* 0x0000008ca5037221 */ /* 0x040fe20000010000 */
[----:B------:R-:W-:Y:S02]  /*f680*/  F2FP.BF16.F32.PACK_AB R196, R165, R196 ;  /* 0x000000c4a5c4723e */ /* 0x000fe400000010ff */
[----:B----4-:R-:W-:Y:S01]  /*f690*/  FADD.FTZ R138, R199, R138 ;  /* 0x0000008ac78a7221 */ /* 0x010fe20000010000 */
[----:B------:R-:W-:Y:S01]  /*f6a0*/  FADD.FTZ R133, R198, R3 ;  /* 0x00000003c6857221 */ /* 0x000fe20000010000 */
[----:B------:R-:W-:Y:S01]  /*f6b0*/  FFMA.FTZ R3, R122, UR14, -R125 ;  /* 0x0000000e7a037c23 */ /* 0x000fe2000801087d */
[C---:B------:R-:W-:Y:S01]  /*f6c0*/  F2FP.BF16.F32.PACK_AB R198, R18.reuse, R198 ;  /* 0x000000c612c6723e */ /* 0x040fe200000010ff */
[----:B-----5:R-:W-:Y:S01]  /*f6d0*/  FADD.FTZ R138, R13, R138 ;  /* 0x0000008a0d8a7221 */ /* 0x020fe20000010000 */
[----:B------:R-:W-:Y:S01]  /*f6e0*/  FADD.FTZ R133, R18, R133 ;  /* 0x0000008512857221 */ /* 0x000fe20000010000 */
[----:B------:R-:W-:Y:S01]  /*f6f0*/  MUFU.EX2 R122, R143 ;  /* 0x0000008f007a7308 */ /* 0x000fe20000000800 */
[----:B------:R-:W-:Y:S01]  /*f700*/  FFMA.FTZ R125, R127, UR14, -R125 ;  /* 0x0000000e7f7d7c23 */ /* 0x000fe2000801087d */
[----:B------:R-:W-:Y:S01]  /*f710*/  FADD.FTZ R138, R193, R138 ;  /* 0x0000008ac18a7221 */ /* 0x000fe20000010000 */
[----:B------:R-:W-:Y:S01]  /*f720*/  FADD.FTZ R133, R192, R133 ;  /* 0x00000085c0857221 */ /* 0x000fe20000010000 */
[----:B------:R-:W-:-:S02]  /*f730*/  F2FP.BF16.F32.PACK_AB R192, R12, R192 ;  /* 0x000000c00cc0723e */ /* 0x000fc400000010ff */
[----:B------:R-:W-:Y:S01]  /*f740*/  FADD.FTZ R138, R15, R138 ;  /* 0x0000008a0f8a7221 */ /* 0x000fe20000010000 */
[----:B------:R-:W-:Y:S01]  /*f750*/  FADD.FTZ R133, R12, R133 ;  /* 0x000000850c857221 */ /* 0x000fe20000010000 */
[----:B------:R-:W-:Y:S01]  /*f760*/  MUFU.EX2 R3, R3 ;  /* 0x0000000300037308 */ /* 0x000fe20000000800 */
[----:B------:R-:W-:Y:S01]  /*f770*/  F2FP.BF16.F32.PACK_AB R199, R13, R199 ;  /* 0x000000c70dc7723e */ /* 0x000fe200000010ff */
[----:B------:R-:W-:Y:S01]  /*f780*/  FADD.FTZ R138, R195, R138 ;  /* 0x0000008ac38a7221 */ /* 0x000fe20000010000 */
[----:B------:R-:W-:Y:S01]  /*f790*/  FADD.FTZ R130, R194, R133 ;  /* 0x00000085c2827221 */ /* 0x000fe20000010000 */
[----:B------:R-:W-:Y:S02]  /*f7a0*/  F2FP.BF16.F32.PACK_AB R193, R15, R193 ;  /* 0x000000c10fc1723e */ /* 0x000fe400000010ff */
[----:B------:R-:W-:Y:S01]  /*f7b0*/  FADD.FTZ R138, R17, R138 ;  /* 0x0000008a118a7221 */ /* 0x000fe20000010000 */
[C---:B------:R-:W-:Y:S01]  /*f7c0*/  FADD.FTZ R9, R153.reuse, R130 ;  /* 0x0000008299097221 */ /* 0x040fe20000010000 */
[----:B------:R-:W0:Y:S01]  /*f7d0*/  MUFU.EX2 R123, R123 ;  /* 0x0000007b007b7308 */ /* 0x000e220000000800 */
[----:B------:R-:W-:Y:S01]  /*f7e0*/  F2FP.BF16.F32.PACK_AB R194, R153, R194 ;  /* 0x000000c299c2723e */ /* 0x000fe200000010ff */
[----:B------:R-:W-:Y:S01]  /*f7f0*/  FADD.FTZ R138, R189, R138 ;  /* 0x0000008abd8a7221 */ /* 0x000fe20000010000 */
[----:B------:R-:W-:Y:S01]  /*f800*/  FADD.FTZ R9, R188, R9 ;  /* 0x00000009bc097221 */ /* 0x000fe20000010000 */
[----:B------:R-:W-:-:S02]  /*f810*/  F2FP.BF16.F32.PACK_AB R195, R17, R195 ;  /* 0x000000c311c3723e */ /* 0x000fc400000010ff */
[----:B------:R-:W-:Y:S01]  /*f820*/  FADD.FTZ R138, R21, R138 ;  /* 0x0000008a158a7221 */ /* 0x000fe20000010000 */
[C---:B------:R-:W-:Y:S01]  /*f830*/  FADD.FTZ R9, R20.reuse, R9 ;  /* 0x0000000914097221 */ /* 0x040fe20000010000 */
[----:B------:R-:W1:Y:S01]  /*f840*/  MUFU.EX2 R132, R132 ;  /* 0x0000008400847308 */ /* 0x000e620000000800 */
[----:B------:R-:W-:Y:S01]  /*f850*/  F2FP.BF16.F32.PACK_AB R188, R20, R188 ;  /* 0x000000bc14bc723e */ /* 0x000fe200000010ff */
[----:B------:R-:W-:Y:S01]  /*f860*/  FADD.FTZ R11, R191, R138 ;  /* 0x0000008abf0b7221 */ /* 0x000fe20000010000 */
[----:B------:R-:W-:Y:S01]  /*f870*/  FADD.FTZ R9, R190, R9 ;  /* 0x00000009be097221 */ /* 0x000fe20000010000 */
[----:B------:R-:W-:Y:S02]  /*f880*/  F2FP.BF16.F32.PACK_AB R189, R21, R189 ;  /* 0x000000bd15bd723e */ /* 0x000fe400000010ff */
[----:B------:R-:W-:Y:S01]  /*f890*/  FADD.FTZ R12, R124, R11 ;  /* 0x0000000b7c0c7221 */ /* 0x000fe20000010000 */
[----:B------:R-:W-:Y:S01]  /*f8a0*/  FADD.FTZ R9, R14, R9 ;  /* 0x000000090e097221 */ /* 0x000fe20000010000 */
[----:B------:R-:W2:Y:S01]  /*f8b0*/  MUFU.EX2 R179, R126 ;  /* 0x0000007e00b37308 */ /* 0x000ea20000000800 */
[----:B0-----:R-:W-:Y:S01]  /*f8c0*/  F2FP.BF16.F32.PACK_AB R177, R123, R3 ;  /* 0x000000037bb1723e */ /* 0x001fe200000010ff */
[----:B------:R-:W-:Y:S01]  /*f8d0*/  FADD.FTZ R11, R185, R12 ;  /* 0x0000000cb90b7221 */ /* 0x000fe20000010000 */
[----:B------:R-:W-:Y:S01]  /*f8e0*/  FADD.FTZ R9, R184, R9 ;  /* 0x00000009b8097221 */ /* 0x000fe20000010000 */
[----:B------:R-:W-:-:S02]  /*f8f0*/  F2FP.BF16.F32.PACK_AB R185, R4, R185 ;  /* 0x000000b904b9723e */ /* 0x000fc400000010ff */
[----:B------:R-:W-:Y:S01]  /*f900*/  FADD.FTZ R12, R4, R11 ;  /* 0x0000000b040c7221 */ /* 0x000fe20000010000 */
[----:B------:R-:W-:Y:S01]  /*f910*/  FADD.FTZ R9, R136, R9 ;  /* 0x0000000988097221 */ /* 0x000fe20000010000 */
[----:B------:R-:W0:Y:S01]  /*f920*/  MUFU.EX2 R125, R125 ;  /* 0x0000007d007d7308 */ /* 0x000e220000000800 */
[----:B-1----:R-:W-:Y:S02]  /*f930*/  F2FP.BF16.F32.PACK_AB R178, R8, R132 ;  /* 0x0000008408b2723e */ /* 0x002fe400000010ff */
        /* <DEDUP_REMOVED lines=25> */
[----:B--2---:R-:W-:Y:S01]  /*fad0*/  FADD.FTZ R12, R179, R12 ;  /* 0x0000000cb30c7221 */ /* 0x004fe20000010000 */
[----:B------:R-:W-:Y:S02]  /*fae0*/  F2FP.BF16.F32.PACK_AB R183, R135, R134 ;  /* 0x0000008687b7723e */ /* 0x000fe400000010ff */
[----:B------:R-:W-:Y:S01]  /*faf0*/  FADD.FTZ R4, R8, R9 ;  /* 0x0000000908047221 */ /* 0x000fe20000010000 */
[C---:B0-----:R-:W-:Y:S01]  /*fb00*/  FADD.FTZ R3, R125.reuse, R12 ;  /* 0x0000000c7d037221 */ /* 0x041fe20000010000 */
[----:B------:R-:W-:Y:S01]  /*fb10*/  F2FP.BF16.F32.PACK_AB R179, R125, R179 ;  /* 0x000000b37db3723e */ /* 0x000fe200000010ff */
[----:B------:R-:W-:Y:S02]  /*fb20*/  IMAD.MOV.U32 R8, RZ, RZ, R6 ;  /* 0x000000ffff087224 */ /* 0x000fe400078e0006 */
[----:B------:R-:W-:Y:S01]  /*fb30*/  IMAD.MOV.U32 R9, RZ, RZ, R7 ;  /* 0x000000ffff097224 */ /* 0x000fe200078e0007 */
[----:B------:R-:W-:Y:S06]  /*fb40*/  @P2 BRA `(.L_x_5487) ;  /* 0xffffffbc00042947 */ /* 0x000fec000383ffff */
.L_x_5478:
        /* <DEDUP_REMOVED lines=99> */
.L_x_5488:
[----:B------:R-:W-:Y:S01]  /*10180*/  R2UR UR4, R16 ;  /* 0x00000000100472ca */ /* 0x000fe200000e0000 */
[----:B------:R-:W-:-:S12]  /*10190*/  ULEA UR5, UR36, UR60, 0x3 ;  /* 0x0000003c24057291 */ /* 0x000fd8000f8e183f */
[----:B------:R-:W-:-:S05]  /*101a0*/  IMAD.U32 R0, RZ, RZ, UR4 ;  /* 0x00000004ff007e24 */ /* 0x000fca000f8e00ff */
[----:B------:R-:W-:-:S04]  /*101b0*/  SHF.L.U32 R0, R0, 0x1f, RZ ;  /* 0x0000001f00007819 */ /* 0x000fc800000006ff */
[----:B------:R0:W1:Y:S01]  /*101c0*/  SYNCS.PHASECHK.TRANS64.TRYWAIT P2, [UR5+0x36850], R0 ;  /* 0x03685000ff0075a7 */ /* 0x0000620008040145 */
[----:B------:R-:W-:Y:S05]  /*101d0*/  @!P0 BRA `(.L_x_5489) ;  /* 0x0000000000048947 */ /* 0x000fea0003800000 */
[----:B------:R-:W-:Y:S01]  /*101e0*/  BPT.TRAP 0x1 ;  /* 0x000000040000795c */ /* 0x000fe20000300000 */
.L_x_5489:
[----:B-1----:R-:W-:Y:S05]  /*101f0*/  @P2 BRA `(.L_x_5490) ;  /* 0x0000000000082947 */ /* 0x002fea0003800000 */
[----:B------:R-:W1:Y:S02]  /*10200*/  SYNCS.PHASECHK.TRANS64.TRYWAIT P0, [UR5+0x36850], R0 ;  /* 0x03685000ff0075a7 */ /* 0x000e640008000145 */
[----:B-1----:R-:W-:Y:S05]  /*10210*/  @!P0 BRA `(.L_x_5491) ;  /* 0x000000c000a08947 */ /* 0x002fea0003800000 */
.L_x_5490:
[----:B------:R-:W-:Y:S01]  /*10220*/  UIADD3 UR60, UR60, 0x400, URZ ;  /* 0x000004003c3c7890 */ /* 0x000fe2000fffe03f */
[----:B------:R-:W-:Y:S01]  /*10230*/  WARPGROUP.ARRIVE ;  /* 0x00000000000079c5 */ /* 0x000fe20000000000 */
[----:B------:R-:W-:Y:S01]  /*10240*/  UMOV UR7, 0x40000040 ;  /* 0x4000004000077882 */ /* 0x000fe20000000000 */
[----:B-1----:R-:W1:Y:S01]  /*10250*/  SHFL.BFLY PT, R5, R4, 0x2, 0x1f ;  /* 0x0c401f0004057f89 */ /* 0x002e6200000e0000 */
[----:B------:R-:W-:Y:S01]  /*10260*/  USHF.R.U32.HI UR60, URZ, 0x4, UR60 ;  /* 0x000000043f3c7899 */ /* 0x000fe2000801163c */
[----:B------:R-:W-:Y:S01]  /*10270*/  IMAD.U32 R11, RZ, RZ, UR5 ;  /* 0x00000005ff0b7e24 */ /* 0x000fe2000f8e00ff */
[----:B------:R-:W-:Y:S01]  /*10280*/  R2UR UR8, R234 ;  /* 0x00000000ea0872ca */ /* 0x000fe200000e0000 */
[----:B0-----:R-:W0:Y:S01]  /*10290*/  SHFL.BFLY PT, R0, R3, 0x2, 0x1f ;  /* 0x0c401f0003007f89 */ /* 0x001e2200000e0000 */
[----:B------:R-:W-:Y:S01]  /*102a0*/  ULOP3.LUT UR60, UR60, 0x3fff, URZ, 0xc0, !UPT ;  /* 0x00003fff3c3c7892 */ /* 0x000fe2000f8ec03f */
[----:B------:R-:W-:Y:S01]  /*102b0*/  @!P1 VIADD R11, R11, 0x36860 ;  /* 0x000368600b0b9836 */ /* 0x000fe20000000000 */
[----:B------:R-:W-:Y:S01]  /*102c0*/  R2UR UR5, R16 ;  /* 0x00000000100572ca */ /* 0x000fe200000e0000 */
[----:B------:R-:W-:Y:S01]  /*102d0*/  IMAD.MOV.U32 R8, RZ, RZ, RZ ;  /* 0x000000ffff087224 */ /* 0x000fe200078e00ff */
[----:B------:R-:W-:-:S02]  /*102e0*/  ULOP3.LUT UR4, UR60, 0x3800000, URZ, 0xfc, !UPT ;  /* 0x038000003c047892 */ /* 0x000fc4000f8efc3f */
[----:B------:R-:W-:Y:S02]  /*102f0*/  @!P1 PRMT R11, RZ, 0x654, R11 ;  /* 0x00000654ff0b9816 */ /* 0x000fe4000000000b */
[----:B------:R-:W-:Y:S02]  /*10300*/  UIMAD UR4, UR36, 0xa80, UR4 ;  /* 0x00000a80240478a4 */ /* 0x000fe4000f8e0204 */
[----:B------:R-:W-:Y:S02]  /*10310*/  UIADD3 UR36, UR36, 0x1, URZ ;  /* 0x0000000124247890 */ /* 0x000fe4000fffe03f */
[----:B------:R-:W-:Y:S02]  /*10320*/  UIADD3 UR8, UR8, 0x1, URZ ;  /* 0x0000000108087890 */ /* 0x000fe4000fffe03f */
[----:B------:R-:W-:Y:S01]  /*10330*/  UISETP.NE.AND UP0, UPT, UR36, 0x2, UPT ;  /* 0x000000022400788c */ /* 0x000fe2000bf05270 */
[----:B------:R-:W-:Y:S02]  /*10340*/  UMOV UR6, UR4 ;  /* 0x0000000400067c82 */ /* 0x000fe40008000000 */
[----:B------:R-:W-:Y:S01]  /*10350*/  HGMMA.64x192x16.F32.BF16 R24, R200, gdesc[UR4].tnspB, R24, gsb0 ;  /* 0x42e00004c8187df0 */ /* 0x000fe20008001818 */
[----:B------:R-:W-:Y:S01]  /*10360*/  UIADD3 UR6, UR4, 0x80, URZ ;  /* 0x0000008004067890 */ /* 0x000fe2000fffe03f */
[----:B-1----:R-:W-:Y:S01]  /*10370*/  FADD.FTZ R5, R5, R4 ;  /* 0x0000000405057221 */ /* 0x002fe20000010000 */
[----:B------:R-:W-:Y:S01]  /*10380*/  UMOV UR7, 0x40000040 ;  /* 0x4000004000077882 */ /* 0x000fe20000000000 */
[----:B------:R-:W-:-:S02]  /*10390*/  IMAD.U32 R4, RZ, RZ, UR14 ;  /* 0x0000000eff047e24 */ /* 0x000fc4000f8e00ff */
[----:B0-----:R-:W-:Y:S01]  /*103a0*/  FADD.FTZ R2, R0, R3 ;  /* 0x0000000300027221 */ /* 0x001fe20000010000 */
[----:B------:R-:W-:Y:S01]  /*103b0*/  IMAD.MOV.U32 R3, RZ, RZ, RZ ;  /* 0x000000ffff037224 */ /* 0x000fe200078e00ff */
[----:B------:R-:W0:Y:S01]  /*103c0*/  SHFL.BFLY PT, R0, R5, 0x1, 0x1f ;  /* 0x0c201f0005007f89 */ /* 0x000e2200000e0000 */
[----:B------:R-:W-:Y:S01]  /*103d0*/  IMAD.U32 R234, RZ, RZ, UR8 ;  /* 0x00000008ffea7e24 */ /* 0x000fe2000f8e00ff */
[----:B------:R-:W-:Y:S02]  /*103e0*/  USEL UR36, UR36, URZ, UP0 ;  /* 0x0000003f24247287 */ /* 0x000fe40008000000 */
[----:B------:R-:W1:Y:S01]  /*103f0*/  SHFL.BFLY PT, R9, R2, 0x1, 0x1f ;  /* 0x0c201f0002097f89 */ /* 0x000e6200000e0000 */
[----:B0-----:R-:W-:Y:S01]  /*10400*/  FADD.FTZ R12, R5, R0 ;  /* 0x00000000050c7221 */ /* 0x001fe20000010000 */
[----:B------:R-:W-:Y:S02]  /*10410*/  IMAD.U32 R5, RZ, RZ, UR14 ;  /* 0x0000000eff057e24 */ /* 0x000fe4000f8e00ff */
[----:B------:R-:W-:-:S02]  /*10420*/  IMAD.MOV.U32 R0, RZ, RZ, -0x800000 ;  /* 0xff800000ff007424 */ /* 0x000fc400078e00ff */
        /* <DEDUP_REMOVED lines=10> */
[----:B------:R-:W-:Y:S02]  /*104d0*/  PLOP3.LUT P0, PT, PT, PT, PT, 0x8, 0x0 ;  /* 0x000000000000781c */ /* 0x000fe40003f0e170 */
[----:B------:R-:W0:Y:S01]  /*104e0*/  @P2 MUFU.RCP R3, R13 ;  /* 0x0000000d00032308 */ /* 0x000e220000001000 */
[----:B--2---:R-:W-:Y:S01]  /*104f0*/  @P2 FMUL.FTZ R12, R5, 0.69314718246459960938 ;  /* 0x3f317218050c2820 */ /* 0x004fe20000410000 */
        /* <DEDUP_REMOVED lines=29> */
[----:B------:R-:W-:-:S06]  /*106d0*/  ULOP3.LUT UR5, UR5, UR4, URZ, 0x3c, !UPT ;  /* 0x0000000405057292 */ /* 0x000fcc000f8e3c3f */
[----:B------:R-:W-:Y:S01]  /*106e0*/  IMAD.U32 R16, RZ, RZ, UR5 ;  /* 0x00000005ff107e24 */ /* 0x000fe2000f8e00ff */
[----:B------:R-:W-:Y:S02]  /*106f0*/  WARPGROUP.DEPBAR.LE gsb0, 0x0 ;  /* 0x00008000000079c5 */ /* 0x000fe40000010000 */
[----:B------:R-:W-:-:S06]  /*10700*/  WARPGROUP.ARRIVE ;  /* 0x00000000000079c5 */ /* 0x000fcc0000000000 */
[----:B------:R-:W-:Y:S03]  /*10710*/  HGMMA.64x192x16.F32.BF16 R24, R176, gdesc[UR4].tnspB, R24, gsb0 ;  /* 0x42e00004b0187df0 */ /* 0x000fe60008001818 */
        /* <DEDUP_REMOVED lines=98> */
.L_x_5461:
        /* <DEDUP_REMOVED lines=20> */
[----:B------:R-:W-:-:S02]  /*10e80*/  R2UR UR17, R23 ;  /* 0x00000000171172ca */ /* 0x000fc400000e0000 */
[----:B------:R-:W-:Y:S02]  /*10e90*/  R2UR UR18, R209 ;  /* 0x00000000d11272ca */ /* 0x000fe400000e0000 */
[----:B------:R-:W-:Y:S01]  /*10ea0*/  R2UR UR23, R211 ;  /* 0x00000000d31772ca */ /* 0x000fe200000e0000 */
[----:B------:R-:W-:Y:S01]  /*10eb0*/  UIMAD.WIDE UR12, UR9, 0x4, UR12 ;  /* 0x00000004090c78a5 */ /* 0x000fe2000f8e020c */
[----:B------:R-:W-:Y:S01]  /*10ec0*/  UMOV UR10, UR8 ;  /* 0x00000008000a7c82 */ /* 0x000fe20008000000 */
[----:B0-----:R-:W-:Y:S01]  /*10ed0*/  UMOV UR11, UR4 ;  /* 0x00000004000b7c82 */ /* 0x001fe20008000000 */
[----:B------:R-:W-:Y:S01]  /*10ee0*/  BAR.SYNC.DEFER_BLOCKING 0x1, 0x100 ;  /* 0x0044000000007b1d */ /* 0x000fe20000010000 */
[----:B--2---:R-:W-:-:S03]  /*10ef0*/  IMAD.WIDE R4, R3, R4, UR10 ;  /* 0x0000000a03047e25 */ /* 0x004fc6000f8e0204 */
[C---:B------:R-:W-:Y:S02]  /*10f00*/  LOP3.LUT R3, R4.reuse, 0x380, RZ, 0xc0, !PT ;  /* 0x0000038004037812 */ /* 0x040fe400078ec0ff */
[C---:B------:R-:W-:Y:S02]  /*10f10*/  IADD3 R6, P2, R4.reuse, 0x20, RZ ;  /* 0x0000002004067810 */ /* 0x040fe40007f5e0ff */
[C---:B------:R-:W-:Y:S02]  /*10f20*/  IADD3 R8, P1, R4.reuse, 0x40, RZ ;  /* 0x0000004004087810 */ /* 0x040fe40007f3e0ff */
[C---:B------:R-:W-:Y:S01]  /*10f30*/  IADD3 R17, P6, R4.reuse, 0x60, RZ ;  /* 0x0000006004117810 */ /* 0x040fe20007fde0ff */
[--C-:B------:R-:W-:Y:S01]  /*10f40*/  IMAD.X R13, RZ, RZ, R5.reuse, P2 ;  /* 0x000000ffff0d7224 */ /* 0x100fe200010e0605 */
[----:B------:R-:W-:Y:S01]  /*10f50*/  IADD3 R133, P5, R4, 0x4000, RZ ;  /* 0x0000400004857810 */ /* 0x000fe20007fbe0ff */
[--C-:B------:R-:W-:Y:S01]  /*10f60*/  IMAD.X R15, RZ, RZ, R5.reuse, P1 ;  /* 0x000000ffff0f7224 */ /* 0x100fe200008e0605 */
[----:B------:R-:W-:Y:S01]  /*10f70*/  SHF.R.U64 R3, R3, 0x3, RZ ;  /* 0x0000000303037819 */ /* 0x000fe200000012ff */
[--C-:B------:R-:W-:Y:S01]  /*10f80*/  IMAD.X R85, RZ, RZ, R5.reuse, P6 ;  /* 0x000000ffff557224 */ /* 0x100fe200030e0605 */
[----:B------:R-:W-:Y:S01]  /*10f90*/  LOP3.LUT R7, R8, 0x380, RZ, 0xc0, !PT ;  /* 0x0000038008077812 */ /* 0x000fe200078ec0ff */
[----:B------:R-:W-:Y:S01]  /*10fa0*/  IMAD.X R87, RZ, RZ, R5, P5 ;  /* 0x000000ffff577224 */ /* 0x000fe200028e0605 */
[----:B------:R-:W-:-:S02]  /*10fb0*/  IADD3 R22, P0, R4, 0x4020, RZ ;  /* 0x0000402004167810 */ /* 0x000fc40007f1e0ff */
        /* <DEDUP_REMOVED lines=15> */
[----:B------:R-:W-:-:S02]  /*110b0*/  SHF.R.U64 R7, R7, 0x3, RZ ;  /* 0x0000000307077819 */ /* 0x000fc400000012ff */
[----:B------:R-:W-:Y:S02]  /*110c0*/  SHF.R.U64 R3, R3, 0x3, RZ ;  /* 0x0000000303037819 */ /* 0x000fe400000012ff */
[----:B------:R-:W-:Y:S02]  /*110d0*/  LOP3.LUT R14, R7, R8, RZ, 0x3c, !PT ;  /* 0x00000008070e7212 */ /* 0x000fe400078e3cff */
[----:B------:R-:W-:Y:S02]  /*110e0*/  LOP3.LUT R10, R17, 0x380, RZ, 0xc0, !PT ;  /* 0x00000380110a7812 */ /* 0x000fe400078ec0ff */
[----:B------:R-:W-:Y:S02]  /*110f0*/  LOP3.LUT R8, R137, 0x380, RZ, 0xc0, !PT ;  /* 0x0000038089087812 */ /* 0x000fe400078ec0ff */
[----:B------:R-:W-:Y:S02]  /*11100*/  LOP3.LUT R18, R133, 0x380, RZ, 0xc0, !PT ;  /* 0x0000038085127812 */ /* 0x000fe400078ec0ff */
[----:B------:R-:W-:-:S02]  /*11110*/  LOP3.LUT R12, R3, R6, RZ, 0x3c, !PT ;  /* 0x00000006030c7212 */ /* 0x000fc400078e3cff */
[----:B------:R-:W-:Y:S02]  /*11120*/  SHF.R.U64 R10, R10, 0x3, RZ ;  /* 0x000000030a0a7819 */ /* 0x000fe400000012ff */
[----:B------:R-:W-:Y:S02]  /*11130*/  LOP3.LUT R3, R22, 0x380, RZ, 0xc0, !PT ;  /* 0x0000038016037812 */ /* 0x000fe400078ec0ff */
[----:B------:R-:W-:Y:S02]  /*11140*/  LOP3.LUT R6, R135, 0x380, RZ, 0xc0, !PT ;  /* 0x0000038087067812 */ /* 0x000fe400078ec0ff */
[----:B------:R-:W-:Y:S02]  /*11150*/  SHF.R.U64 R8, R8, 0x3, RZ ;  /* 0x0000000308087819 */ /* 0x000fe400000012ff */
[----:B------:R-:W-:Y:S02]  /*11160*/  LOP3.LUT R7, R92, 0x380, RZ, 0xc0, !PT ;  /* 0x000003805c077812 */ /* 0x000fe400078ec0ff */
[----:B------:R-:W-:-:S02]  /*11170*/  SHF.R.U64 R18, R18, 0x3, RZ ;  /* 0x0000000312127819 */ /* 0x000fc400000012ff */
[----:B------:R-:W-:Y:S02]  /*11180*/  LOP3.LUT R84, R10, R17, RZ, 0x3c, !PT ;  /* 0x000000110a547212 */ /* 0x000fe400078e3cff */
[----:B------:R-:W-:Y:S02]  /*11190*/  SHF.R.U64 R3, R3, 0x3, RZ ;  /* 0x0000000303037819 */ /* 0x000fe400000012ff */
[----:B------:R-:W-:Y:S02]  /*111a0*/  SHF.R.U64 R6, R6, 0x3, RZ ;  /* 0x0000000306067819 */ /* 0x000fe400000012ff */
[----:B------:R-:W-:Y:S02]  /*111b0*/  LOP3.LUT R94, R8, R137, RZ, 0x3c, !PT ;  /* 0x00000089085e7212 */ /* 0x000fe400078e3cff */
[----:B------:R-:W-:Y:S02]  /*111c0*/  LOP3.LUT R8, R139, 0x380, RZ, 0xc0, !PT ;  /* 0x000003808b087812 */ /* 0x000fe400078ec0ff */
[----:B------:R-:W-:-:S02]  /*111d0*/  LOP3.LUT R10, R141, 0x380, RZ, 0xc0, !PT ;  /* 0x000003808d0a7812 */ /* 0x000fc400078ec0ff */
[----:B------:R-:W-:Y:S02]  /*111e0*/  SHF.R.U64 R7, R7, 0x3, RZ ;  /* 0x0000000307077819 */ /* 0x000fe400000012ff */
[----:B------:R-:W-:Y:S02]  /*111f0*/  LOP3.LUT R86, R18, R133, RZ, 0x3c, !PT ;  /* 0x0000008512567212 */ /* 0x000fe400078e3cff */
[----:B------:R-:W-:Y:S02]  /*11200*/  LOP3.LUT R88, R3, R22, RZ, 0x3c, !PT ;  /* 0x0000001603587212 */ /* 0x000fe400078e3cff */
[----:B------:R-:W-:Y:S02]  /*11210*/  LOP3.LUT R90, R6, R135, RZ, 0x3c, !PT ;  /* 0x00000087065a7212 */ /* 0x000fe400078e3cff */
[----:B------:R-:W-:Y:S02]  /*11220*/  SHF.R.U64 R8, R8, 0x3, RZ ;  /* 0x0000000308087819 */ /* 0x000fe400000012ff */
[----:B------:R-:W-:-:S02]  /*11230*/  SHF.R.U64 R10, R10, 0x3, RZ ;  /* 0x000000030a0a7819 */ /* 0x000fc400000012ff */
[----:B------:R-:W-:Y:S02]  /*11240*/  LOP3.LUT R92, R7, R92, RZ, 0x3c, !PT ;  /* 0x0000005c075c7212 */ /* 0x000fe400078e3cff */
[----:B------:R-:W-:Y:S02]  /*11250*/  MOV R17, R4 ;  /* 0x0000000400117202 */ /* 0x000fe40000000f00 */
[----:B------:R-:W-:Y:S02]  /*11260*/  F2FP.BF16.F32.PACK_AB R4, R25, R24 ;  /* 0x000000181904723e */ /* 0x000fe400000010ff */
[----:B------:R-:W-:Y:S02]  /*11270*/  F2FP.BF16.F32.PACK_AB R5, R27, R26 ;  /* 0x0000001a1b05723e */ /* 0x000fe400000010ff */
[----:B------:R-:W-:Y:S02]  /*11280*/  LOP3.LUT R3, R130, 0x380, RZ, 0xc0, !PT ;  /* 0x0000038082037812 */ /* 0x000fe400078ec0ff */
[----:B------:R-:W-:-:S02]  /*11290*/  F2FP.BF16.F32.PACK_AB R6, R29, R28 ;  /* 0x0000001c1d06723e */ /* 0x000fc400000010ff */
[----:B------:R-:W-:Y:S02]  /*112a0*/  F2FP.BF16.F32.PACK_AB R7, R31, R30 ;  /* 0x0000001e1f07723e */ /* 0x000fe400000010ff */
[----:B------:R-:W-:Y:S02]  /*112b0*/  MOV R135, R84 ;  /* 0x0000005400877202 */ /* 0x000fe40000000f00 */
[----:B------:R-:W-:Y:S01]  /*112c0*/  MOV R134, R86 ;  /* 0x0000005600867202 */ /* 0x000fe20000000f00 */
[----:B------:R0:W-:Y:S01]  /*112d0*/  STSM.16.M88.4 [R17], R4 ;  /* 0x0000000411007844 */ /* 0x0001e20000000200 */
[----:B------:R-:W-:Y:S02]  /*112e0*/  MOV R13, R12 ;  /* 0x0000000c000d7202 */ /* 0x000fe40000000f00 */
[----:B------:R-:W-:Y:S02]  /*112f0*/  MOV R133, R88 ;  /* 0x0000005800857202 */ /* 0x000fe40000000f00 */
[----:B------:R-:W-:-:S02]  /*11300*/  MOV R132, R90 ;  /* 0x0000005a00847202 */ /* 0x000fc40000000f00 */
[----:B------:R-:W-:Y:S02]  /*11310*/  F2FP.BF16.F32.PACK_AB R84, R33, R32 ;  /* 0x000000202154723e */ /* 0x000fe400000010ff */
[----:B------:R-:W-:Y:S02]  /*11320*/  F2FP.BF16.F32.PACK_AB R85, R35, R34 ;  /* 0x000000222355723e */ /* 0x000fe400000010ff */
[----:B------:R-:W-:Y:S02]  /*11330*/  F2FP.BF16.F32.PACK_AB R86, R37, R36 ;  /* 0x000000242556723e */ /* 0x000fe400000010ff */
[----:B------:R-:W-:Y:S02]  /*11340*/  F2FP.BF16.F32.PACK_AB R87, R39, R38 ;  /* 0x000000262757723e */ /* 0x000fe400000010ff */
[----:B------:R-:W-:Y:S02]  /*11350*/  LOP3.LUT R8, R8, R139, RZ, 0x3c, !PT ;  /* 0x0000008b08087212 */ /* 0x000fe400078e3cff */
[----:B------:R-:W-:Y:S01]  /*11360*/  LOP3.LUT R10, R10, R141, RZ, 0x3c, !PT ;  /* 0x0000008d0a0a7212 */ /* 0x000fe200078e3cff */
[----:B------:R1:W-:Y:S01]  /*11370*/  STSM.16.M88.4 [R13], R84 ;  /* 0x000000540d007844 */ /* 0x0003e20000000200 */
[----:B------:R-:W-:-:S02]  /*11380*/  MOV R14, R14 ;  /* 0x0000000e000e7202 */ /* 0x000fc40000000f00 */
[----:B------:R-:W-:Y:S02]  /*11390*/  F2FP.BF16.F32.PACK_AB R88, R41, R40 ;  /* 0x000000282958723e */ /* 0x000fe400000010ff */
[----:B------:R-:W-:Y:S02]  /*113a0*/  F2FP.BF16.F32.PACK_AB R89, R43, R42 ;  /* 0x0000002a2b59723e */ /* 0x000fe400000010ff */
[----:B------:R-:W-:Y:S02]  /*113b0*/  F2FP.BF16.F32.PACK_AB R90, R45, R44 ;  /* 0x0000002c2d5a723e */ /* 0x000fe400000010ff */
[----:B------:R-:W-:Y:S02]  /*113c0*/  F2FP.BF16.F32.PACK_AB R91, R47, R46 ;  /* 0x0000002e2f5b723e */ /* 0x000fe400000010ff */
[----:B------:R-:W-:Y:S02]  /*113d0*/  SHF.R.U64 R3, R3, 0x3, RZ ;  /* 0x0000000303037819 */ /* 0x000fe400000012ff */
[----:B------:R-:W-:Y:S01]  /*113e0*/  MOV R18, R8 ;  /* 0x0000000800127202 */ /* 0x000fe20000000f00 */
[----:B------:R2:W-:Y:S01]  /*113f0*/  STSM.16.M88.4 [R14], R88 ;  /* 0x000000580e007844 */ /* 0x0005e20000000200 */
[----:B0-----:R-:W-:-:S02]  /*11400*/  MOV R17, R10 ;  /* 0x0000000a00117202 */ /* 0x001fc40000000f00 */
[----:B------:R-:W-:Y:S02]  /*11410*/  F2FP.BF16.F32.PACK_AB R4, R49, R48 ;  /* 0x000000303104723e */ /* 0x000fe400000010ff */
[----:B------:R-:W-:Y:S02]  /*11420*/  F2FP.BF16.F32.PACK_AB R5, R51, R50 ;  /* 0x000000323305723e */ /* 0x000fe400000010ff */
[----:B------:R-:W-:Y:S02]  /*11430*/  F2FP.BF16.F32.PACK_AB R6, R53, R52 ;  /* 0x000000343506723e */ /* 0x000fe400000010ff */
[----:B------:R-:W-:Y:S02]  /*11440*/  F2FP.BF16.F32.PACK_AB R7, R55, R54 ;  /* 0x000000363707723e */ /* 0x000fe400000010ff */
[----:B------:R-:W-:Y:S02]  /*11450*/  F2FP.BF16.F32.PACK_AB R8, R57, R56 ;  /* 0x000000383908723e */ /* 0x000fe400000010ff */
[----:B------:R-:W-:Y:S01]  /*11460*/  F2FP.BF16.F32.PACK_AB R9, R59, R58 ;  /* 0x0000003a3b09723e */ /* 0x000fe200000010ff */
[----:B------:R-:W-:Y:S01]  /*11470*/  STSM.16.M88.4 [R135], R4 ;  /* 0x0000000487007844 */ /* 0x000fe20000000200 */
[----:B------:R-:W-:-:S02]  /*11480*/  F2FP.BF16.F32.PACK_AB R10, R61, R60 ;  /* 0x0000003c3d0a723e */ /* 0x000fc400000010ff */
[----:B------:R-:W-:Y:S02]  /*11490*/  F2FP.BF16.F32.PACK_AB R11, R63, R62 ;  /* 0x0000003e3f0b723e */ /* 0x000fe400000010ff */
[----:B------:R-:W-:Y:S02]  /*114a0*/  LOP3.LUT R130, R3, R130, RZ, 0x3c, !PT ;  /* 0x0000008203827212 */ /* 0x000fe400078e3cff */
[----:B------:R-:W-:Y:S01]  /*114b0*/  F2FP.BF16.F32.PACK_AB R12, R65, R64 ;  /* 0x00000040410c723e */ /* 0x000fe200000010ff */
[----:B------:R-:W-:Y:S01]  /*114c0*/  STSM.16.M88.4 [R134], R8 ;  /* 0x0000000886007844 */ /* 0x000fe20000000200 */
[----:B-1----:R-:W-:Y:S02]  /*114d0*/  F2FP.BF16.F32.PACK_AB R13, R67, R66 ;  /* 0x00000042430d723e */ /* 0x002fe400000010ff */
[----:B--2---:R-:W-:Y:S02]  /*114e0*/  F2FP.BF16.F32.PACK_AB R14, R69, R68 ;  /* 0x00000044450e723e */ /* 0x004fe400000010ff */
[----:B------:R-:W-:-:S02]  /*114f0*/  F2FP.BF16.F32.PACK_AB R15, R71, R70 ;  /* 0x00000046470f723e */ /* 0x000fc400000010ff */
[----:B------:R-:W-:Y:S02]  /*11500*/  F2FP.BF16.F32.PACK_AB R84, R73, R72 ;  /* 0x000000484954723e */ /* 0x000fe400000010ff */
[----:B------:R-:W-:Y:S01]  /*11510*/  F2FP.BF16.F32.PACK_AB R85, R75, R74 ;  /* 0x0000004a4b55723e */ /* 0x000fe200000010ff */
[----:B------:R-:W-:Y:S01]  /*11520*/  STSM.16.M88.4 [R133], R12 ;  /* 0x0000000c85007844 */ /* 0x000fe20000000200 */
[----:B------:R-:W-:Y:S02]  /*11530*/  F2FP.BF16.F32.PACK_AB R86, R77, R76 ;  /* 0x0000004c4d56723e */ /* 0x000fe400000010ff */
[----:B------:R-:W-:Y:S02]  /*11540*/  F2FP.BF16.F32.PACK_AB R87, R79, R78 ;  /* 0x0000004e4f57723e */ /* 0x000fe400000010ff */
[----:B------:R-:W-:Y:S02]  /*11550*/  MOV R3, R92 ;  /* 0x0000005c00037202 */ /* 0x000fe40000000f00 */
[----:B------:R-:W-:Y:S01]  /*11560*/  MOV R22, R94 ;  /* 0x0000005e00167202 */ /* 0x000fe20000000f00 */
[----:B------:R0:W-:Y:S01]  /*11570*/  STSM.16.M88.4 [R132], R84 ;  /* 0x0000005484007844 */ /* 0x0001e20000000200 */
[----:B------:R-:W-:-:S02]  /*11580*/  F2FP.BF16.F32.PACK_AB R88, R81, R80 ;  /* 0x000000505158723e */ /* 0x000fc400000010ff */
[----:B------:R-:W-:Y:S02]  /*11590*/  F2FP.BF16.F32.PACK_AB R89, R83, R82 ;  /* 0x000000525359723e */ /* 0x000fe400000010ff */
[----:B------:R-:W-:Y:S02]  /*115a0*/  F2FP.BF16.F32.PACK_AB R90, R21, R20 ;  /* 0x00000014155a723e */ /* 0x000fe400000010ff */
[----:B------:R-:W-:Y:S02]  /*115b0*/  F2FP.BF16.F32.PACK_AB R91, R125, R124 ;  /* 0x0000007c7d5b723e */ /* 0x000fe400000010ff */
[----:B------:R-:W-:Y:S02]  /*115c0*/  F2FP.BF16.F32.PACK_AB R92, R121, R120 ;  /* 0x00000078795c723e */ /* 0x000fe400000010ff */
[----:B------:R-:W-:Y:S01]  /*115d0*/  F2FP.BF16.F32.PACK_AB R93, R127, R126 ;  /* 0x0000007e7f5d723e */ /* 0x000fe200000010ff */
[----:B------:R-:W-:Y:S01]  /*115e0*/  STSM.16.M88.4 [R3], R88 ;  /* 0x0000005803007844 */ /* 0x000fe20000000200 */
[----:B------:R-:W-:-:S02]  /*115f0*/  F2FP.BF16.F32.PACK_AB R94, R123, R122 ;  /* 0x0000007a7b5e723e */ /* 0x000fc400000010ff */
[----:B------:R-:W-:Y:S01]  /*11600*/  F2FP.BF16.F32.PACK_AB R95, R129, R128 ;  /* 0x00000080815f723e */ /* 0x000fe200000010ff */
[----:B0-----:R-:W-:Y:S01]  /*11610*/  IMAD.U32 R84, RZ, RZ, UR12 ;  /* 0x0000000cff547e24 */ /* 0x001fe2000f8e00ff */
[----:B------:R-:W-:Y:S01]  /*11620*/  MOV R130, R130 ;  /* 0x0000008200827202 */ /* 0x000fe20000000f00 */
[----:B------:R-:W-:Y:S01]  /*11630*/  IMAD.U32 R85, RZ, RZ, UR13 ;  /* 0x0000000dff557e24 */ /* 0x000fe2000f8e00ff */
[----:B------:R-:W-:Y:S01]  /*11640*/  F2FP.BF16.F32.PACK_AB R4, R97, R96 ;  /* 0x000000606104723e */ /* 0x000fe200000010ff */
[----:B------:R-:W-:Y:S01]  /*11650*/  STSM.16.M88.4 [R22], R92 ;  /* 0x0000005c16007844 */ /* 0x000fe20000000200 */
[----:B------:R-:W-:Y:S01]  /*11660*/  F2FP.BF16.F32.PACK_AB R5, R99, R98 ;  /* 0x000000626305723e */ /* 0x000fe200000010ff */
[----:B------:R-:W-:Y:S01]  /*11670*/  ULDC.64 UR12, c[0x0][0xc08] ;  /* 0x00030200000c7ab9 */ /* 0x000fe20000000a00 */
[----:B------:R-:W-:Y:S02]  /*11680*/  F2FP.BF16.F32.PACK_AB R6, R101, R100 ;  /* 0x000000646506723e */ /* 0x000fe400000010ff */
[----:B------:R-:W-:-:S02]  /*11690*/  F2FP.BF16.F32.PACK_AB R7, R103, R102 ;  /* 0x000000666707723e */ /* 0x000fc400000010ff */
[----:B------:R-:W-:Y:S02]  /*116a0*/  F2FP.BF16.F32.PACK_AB R8, R105, R104 ;  /* 0x000000686908723e */ /* 0x000fe400000010ff */
[----:B------:R-:W-:Y:S01]  /*116b0*/  F2FP.BF16.F32.PACK_AB R9, R107, R106 ;  /* 0x0000006a6b09723e */ /* 0x000fe200000010ff */
[----:B------:R-:W-:Y:S01]  /*116c0*/  STSM.16.M88.4 [R130], R4 ;  /* 0x0000000482007844 */ /* 0x000fe20000000200 */
[----:B------:R-:W-:Y:S02]  /*116d0*/  F2FP.BF16.F32.PACK_AB R10, R109, R108 ;  /* 0x0000006c6d0a723e */ /* 0x000fe400000010ff */
[----:B------:R-:W-:Y:S02]  /*116e0*/  F2FP.BF16.F32.PACK_AB R11, R111, R110 ;  /* 0x0000006e6f0b723e */ /* 0x000fe400000010ff */
[----:B------:R-:W-:Y:S02]  /*116f0*/  F2FP.BF16.F32.PACK_AB R12, R113, R112 ;  /* 0x00000070710c723e */ /* 0x000fe400000010ff */
[----:B------:R-:W-:Y:S01]  /*11700*/  F2FP.BF16.F32.PACK_AB R13, R115, R114 ;  /* 0x00000072730d723e */ /* 0x000fe200000010ff */
[----:B------:R-:W-:Y:S01]  /*11710*/  STSM.16.M88.4 [R18], R8 ;  /* 0x0000000812007844 */ /* 0x000fe20000000200 */
[----:B------:R-:W-:-:S02]  /*11720*/  F2FP.BF16.F32.PACK_AB R14, R117, R116 ;  /* 0x00000074750e723e */ /* 0x000fc400000010ff */
[----:B------:R-:W-:Y:S02]  /*11730*/  F2FP.BF16.F32.PACK_AB R15, R119, R118 ;  /* 0x00000076770f723e */ /* 0x000fe400000010ff */
[----:B------:R-:W-:-:S03]  /*11740*/  ISETP.NE.U32.AND P0, PT, RZ, UR14, PT ;  /* 0x0000000eff007c0c */ /* 0x000fc6000bf05070 */
[----:B------:R0:W-:Y:S01]  /*11750*/  STSM.16.M88.4 [R17], R12 ;  /* 0x0000000c11007844 */ /* 0x0001e20000000200 */
[----:B------:R-:W-:Y:S01]  /*11760*/  BAR.SYNC.DEFER_BLOCKING 0x1, 0x100 ;  /* 0x0044000000007b1d */ /* 0x000fe20000010000 */
[----:B------:R-:W-:-:S07]  /*11770*/  ISETP.NE.AND.EX P0, PT, RZ, UR15, PT, P0 ;  /* 0x0000000fff007c0c */ /* 0x000fce000bf05300 */
[----:B0-----:R-:W0:Y:S06]  /*11780*/  LDC R17, c[0x0][0xbe8] ;  /* 0x0002fa00ff117b82 */ /* 0x001e2c0000000800 */
[----:B------:R-:W2:Y:S01]  /*11790*/  @P0 LDG.E R3, desc[UR20][R84.64] ;  /* 0x0000001454030981 */ /* 0x000ea2000c1e1900 */
[----:B------:R-:W-:Y:S01]  /*117a0*/  UISETP.NE.U32.AND UP0, UPT, UR12, URZ, UPT ;  /* 0x0000003f0c00728c */ /* 0x000fe2000bf05070 */
[----:B------:R-:W-:-:S03]  /*117b0*/  ULDC UR4, c[0x0][0xa88] ;  /* 0x0002a20000047ab9 */ /* 0x000fc60000000800 */
[----:B------:R-:W-:Y:S01]  /*117c0*/  UISETP.NE.AND.EX UP0, UPT, UR13, URZ, UPT, UP0 ;  /* 0x0000003f0d00728c */ /* 0x000fe2000bf05300 */
[----:B------:R-:W-:Y:S01]  /*117d0*/  IMAD.U32 R6, RZ, RZ, UR4 ;  /* 0x00000004ff067e24 */ /* 0x000fe2000f8e00ff */
[----:B------:R-:W-:-:S04]  /*117e0*/  ULDC UR4, c[0x0][0xad4] ;  /* 0x0002b50000047ab9 */ /* 0x000fc80000000800 */
[----:B------:R-:W-:Y:S02]  /*117f0*/  PLOP3.LUT P4, PT, PT, PT, UP0, 0x80, 0x0 ;  /* 0x000000000000781c */ /* 0x000fe40003f8f008 */
[----:B0-----:R-:W-:-:S03]  /*11800*/  ISETP.NE.AND P1, PT, R17, 0x1, PT ;  /* 0x000000011100780c */ /* 0x001fc60003f25270 */
[----:B------:R-:W-:-:S04]  /*11810*/  @UP0 ULEA UR12, UP1, UR9, UR12, 0x2 ;  /* 0x0000000c090c0291 */ /* 0x000fc8000f82103f */
[----:B------:R-:W-:Y:S02]  /*11820*/  @UP0 ULEA.HI.X UR13, UR9, UR13, UR16, 0x2, UP1 ;  /* 0x0000000d090d0291 */ /* 0x000fe400088f1410 */
[----:B------:R-:W-:Y:S01]  /*11830*/  UISETP.NE.AND UP0, UPT, UR19, URZ, UPT ;  /* 0x0000003f1300728c */ /* 0x000fe2000bf05270 */
[----:B------:R-:W-:-:S03]  /*11840*/  IMAD.U32 R4, RZ, RZ, UR12 ;  /* 0x0000000cff047e24 */ /* 0x000fc6000f8e00ff */
[----:B------:R-:W0:Y:S01]  /*11850*/  @P1 LDC R7, c[0x0][0xbec] ;  /* 0x0002fb00ff071b82 */ /* 0x000e220000000800 */
[----:B------:R-:W-:Y:S01]  /*11860*/  USEL UR4, UR19, UR4, UP0 ;  /* 0x0000000413047287 */ /* 0x000fe20008000000 */
[----:B------:R-:W-:Y:S01]  /*11870*/  IMAD.U32 R5, RZ, RZ, UR13 ;  /* 0x0000000dff057e24 */ /* 0x000fe2000f8e00ff */
[----:B------:R-:W-:Y:S02]  /*11880*/  UMOV UR22, 0x9b8 ;  /* 0x000009b800167882 */ /* 0x000fe40000000000 */
[----:B------:R-:W-:-:S03]  /*11890*/  UISETP.GT.AND UP1, UPT, UR4, 0x1, UPT ;  /* 0x000000010400788c */ /* 0x000fc6000bf24270 */
[----:B------:R-:W1:Y:S01]  /*118a0*/  @P1 LDC R9, c[0x0][0xbf0] ;  /* 0x0002fc00ff091b82 */ /* 0x000e620000000800 */
[----:B------:R-:W-:Y:S01]  /*118b0*/  USEL UR22, UR22, 0x978, UP1 ;  /* 0x0000097816167887 */ /* 0x000fe20008800000 */
[----:B------:R0:W5:Y:S01]  /*118c0*/  @P4 LDG.E R6, desc[UR20][R4.64] ;  /* 0x0000001404064981 */ /* 0x000162000c1e1900 */
[----:B------:R-:W-:Y:S01]  /*118d0*/  UISETP.NE.U32.AND UP0, UPT, UR14, URZ, UPT ;  /* 0x0000003f0e00728c */ /* 0x000fe2000bf05070 */
[----:B------:R-:W-:Y:S01]  /*118e0*/  VIADD R14, R204, UR17 ;  /* 0x00000011cc0e7c36 */ /* 0x000fe20008000000 */
[----:B------:R-:W-:Y:S01]  /*118f0*/  UMOV UR4, URZ ;  /* 0x0000003f00047c82 */ /* 0x000fe20008000000 */
[----:B------:R-:W-:Y:S02]  /*11900*/  USEL UR20, UR18, URZ, UP1 ;  /* 0x0000003f12147287 */ /* 0x000fe40008800000 */
[----:B------:R-:W-:-:S04]  /*11910*/  UISETP.NE.AND.EX UP0, UPT, UR15, URZ, UPT, UP0 ;  /* 0x0000003f0f00728c */ /* 0x000fc8000bf05300 */
        /* <DEDUP_REMOVED lines=9> */
[----:B------:R-:W-:Y:S02]  /*119b0*/  UIMAD.WIDE.U32 UR24, UR18, UR20, URZ ;  /* 0x00000014121872a5 */ /* 0x000fe4000f8e003f */
[----:B------:R-:W-:Y:S02]  /*119c0*/  UIMAD.WIDE.U32 UR12, UR16, UR9, URZ ;  /* 0x00000009100c72a5 */ /* 0x000fe4000f8e003f */
[----:B------:R-:W-:Y:S02]  /*119d0*/  UIMAD UR18, UR19, UR20, URZ ;  /* 0x00000014131272a4 */ /* 0x000fe4000f8e023f */
[----:B------:R-:W-:Y:S01]  /*119e0*/  UIMAD UR17, UR16, UR21, UR17 ;  /* 0x00000015101172a4 */ /* 0x000fe2000f8e0211 */
[----:B------:R-:W-:Y:S01]  /*119f0*/  IMAD.U32 R5, RZ, RZ, UR25 ;  /* 0x00000019ff057e24 */ /* 0x000fe2000f8e00ff */
[----:B------:R-:W-:Y:S02]  /*11a00*/  UIADD3 UR18, UR25, UR18, URZ ;  /* 0x0000001219127290 */ /* 0x000fe4000fffe03f */
[----:B------:R-:W-:-:S02]  /*11a10*/  UIADD3 UR23, UR15, UR23, URZ ;  /* 0x000000170f177290 */ /* 0x000fc4000fffe03f */
[----:B------:R-:W-:Y:S02]  /*11a20*/  UIADD3 UR17, UR13, UR17, URZ ;  /* 0x000000110d117290 */ /* 0x000fe4000fffe03f */
[----:B------:R-:W-:Y:S01]  /*11a30*/  IMAD.U32 R10, RZ, RZ, UR18 ;  /* 0x00000012ff0a7e24 */ /* 0x000fe2000f8e00ff */
[----:B--2---:R-:W-:Y:S01]  /*11a40*/  @P0 R2UR UR4, R3 ;  /* 0x00000000030402ca */ /* 0x004fe200000e0000 */
[----:B------:R-:W-:Y:S01]  /*11a50*/  IMAD.MOV.U32 R3, RZ, RZ, R14 ;  /* 0x000000ffff037224 */ /* 0x000fe200078e000e */
[----:B-1----:R-:W-:Y:S01]  /*11a60*/  @P1 SHF.R.U32.HI R3, RZ, R9, R4 ;  /* 0x00000009ff031219 */ /* 0x002fe20000011604 */
[----:B------:R-:W-:-:S03]  /*11a70*/  IMAD.U32 R4, RZ, RZ, UR24 ;  /* 0x00000018ff047e24 */ /* 0x000fc6000f8e00ff */
[--C-:B------:R-:W-:Y:S01]  /*11a80*/  SHF.R.S32.HI R5, RZ, 0x1f, R3.reuse ;  /* 0x0000001fff057819 */ /* 0x100fe20000011403 */
[----:B------:R-:W-:-:S04]  /*11a90*/  IMAD.MOV R8, RZ, RZ, -R3 ;  /* 0x000000ffff087224 */ /* 0x000fc800078e0a03 */
[----:B------:R-:W-:Y:S02]  /*11aa0*/  IMAD R7, R17, R8, R14 ;  /* 0x0000000811077224 */ /* 0x000fe400078e020e */
[----:B------:R-:W-:Y:S02]  /*11ab0*/  UIADD3 UR14, UP0, UP2, UR12, UR14, UR4 ;  /* 0x0000000e0c0e7290 */ /* 0x000fe4000fa1e004 */
[----:B------:R-:W-:Y:S01]  /*11ac0*/  USHF.R.S32.HI UR16, URZ, 0x1f, UR4 ;  /* 0x0000001f3f107899 */ /* 0x000fe20008011404 */
[----:B------:R-:W-:-:S03]  /*11ad0*/  ULDC.64 UR12, c[0x0][UR22+0x210] ;  /* 0x00008400160c7abb */ /* 0x000fc60008000a00 */
        /* <DEDUP_REMOVED lines=19> */
.L_x_5494:
[----:B------:R-:W2:Y:S01]  /*11c10*/  LDL R3, [R1+0x48] ;  /* 0x0000480001037983 */ /* 0x000ea20000100800 */
[----:B------:R-:W-:Y:S02]  /*11c20*/  R2UR UR12, R23 ;  /* 0x00000000170c72ca */ /* 0x000fe400000e0000 */
[----:B------:R-:W-:Y:S01]  /*11c30*/  LOP3.LUT P0, RZ, R235, 0x3, RZ, 0xc0, !PT ;  /* 0x00000003ebff7812 */ /* 0x000fe2000780c0ff */
[----:B------:R-:W-:Y:S04]  /*11c40*/  SHFL.IDX PT, R4, R7, RZ, 0x1c1f ;  /* 0x001c1fff07047589 */ /* 0x000fe800000e0000 */
[----:B------:R-:W0:Y:S04]  /*11c50*/  SHFL.IDX PT, R5, R10, RZ, 0x1c1f ;  /* 0x001c1fff0a057589 */ /* 0x000e2800000e0000 */
[----:B------:R-:W-:Y:S04]  /*11c60*/  SHFL.IDX PT, R8, R7, 0x1, 0x1c1f ;  /* 0x003c1f0007087f89 */ /* 0x000fe800000e0000 */
[----:B------:R-:W1:Y:S01]  /*11c70*/  SHFL.IDX PT, R9, R10, 0x1, 0x1c1f ;  /* 0x003c1f000a097f89 */ /* 0x000e6200000e0000 */
[----:B--2---:R-:W-:Y:S01]  /*11c80*/  VIADD R12, R3, UR12 ;  /* 0x0000000c030c7c36 */ /* 0x004fe20008000000 */
[----:B------:R-:W-:Y:S01]  /*11c90*/  ULDC.64 UR12, c[0x0][0x208] ;  /* 0x00008200000c7ab9 */ /* 0x000fe20000000a00 */
[----:B-----5:R-:W-:-:S02]  /*11ca0*/  IMAD R3, R6, R17, RZ ;  /* 0x0000001106037224 */ /* 0x020fc400078e02ff */
[----:B------:R-:W-:-:S03]  /*11cb0*/  VIADD R6, R12, 0x8 ;  /* 0x000000080c067836 */ /* 0x000fc60000000000 */
[-C--:B------:R-:W-:Y:S02]  /*11cc0*/  ISETP.GE.OR P2, PT, R12, R3.reuse, P0 ;  /* 0x000000030c00720c */ /* 0x080fe40000746670 */
[----:B------:R-:W-:-:S11]  /*11cd0*/  ISETP.GE.OR P0, PT, R6, R3, P0 ;  /* 0x000000030600720c */ /* 0x000fd60000706670 */
[----:B0-----:R0:W-:Y:S04]  /*11ce0*/  @!P2 ST.E desc[UR12][R4.64], R0 ;  /* 0x000000000400a985 */ /* 0x0011e8000c10190c */
[----:B-1----:R0:W-:Y:S01]  /*11cf0*/  @!P0 ST.E desc[UR12][R8.64], R2 ;  /* 0x0000000208008985 */ /* 0x0021e2000c10190c */
[----:B------:R-:W-:-:S13]  /*11d00*/  PLOP3.LUT P0, PT, PT, PT, UP1, 0x80, 0x0 ;  /* 0x000000000000781c */ /* 0x000fda0003f0f018 */
[----:B0-----:R-:W-:Y:S05]  /*11d10*/  @P0 BRA `(.L_x_5495) ;  /* 0x0000000c00640947 */ /* 0x001fea0003800000 */
[----:B------:R-:W-:Y:S01]  /*11d20*/  IMAD.SHL.U32 R63, R205, 0x8, RZ ;  /* 0x00000008cd3f7824 */ /* 0x000fe200078e00ff */
[----:B------:R-:W0:Y:S01]  /*11d30*/  @P1 LDC R57, c[0x0][0xbec] ;  /* 0x0002fb00ff391b82 */ /* 0x000e220000000800 */
[----:B------:R-:W-:Y:S01]  /*11d40*/  IMAD.MOV.U32 R5, RZ, RZ, 0x2 ;  /* 0x00000002ff057424 */ /* 0x000fe200078e00ff */
[----:B------:R-:W-:Y:S01]  /*11d50*/  ULDC.64 UR12, c[0x0][0x208] ;  /* 0x00008200000c7ab9 */ /* 0x000fe20000000a00 */
[----:B------:R-:W-:Y:S01]  /*11d60*/  IMAD R4, R232, 0x40, R63 ;  /* 0x00000040e8047824 */ /* 0x000fe200078e023f */
[----:B------:R-:W-:Y:S01]  /*11d70*/  R2UR UR17, R23 ;  /* 0x00000000171172ca */ /* 0x000fe200000e0000 */
        /* <DEDUP_REMOVED lines=84> */
[----:B------:R-:W-:Y:S01]  /*122c0*/  UIADD3 UR11, UR11, UR12, URZ ;  /* 0x0000000c0b0b7290 */ /* 0x000fe2000fffe03f */
[----:B------:R-:W-:-:S02]  /*122d0*/  VIADD R18, R0, UR17 ;  /* 0x0000001100127c36 */ /* 0x000fc40008000000 */
[----:B------:R-:W-:Y:S02]  /*122e0*/  ULDC.64 UR12, c[0x0][0xae8] ;  /* 0x0002ba00000c7ab9 */ /* 0x000fe40000000a00 */
[----:B------:R-:W-:Y:S01]  /*122f0*/  UIMAD.WIDE.U32 UR10, UR18, UR12, UR10 ;  /* 0x0000000c120a72a5 */ /* 0x000fe2000f8e000a */
[----:B0-----:R-:W-:Y:S01]  /*12300*/  @P1 IMAD.HI.U32 R0, R18, R57, RZ ;  /* 0x0000003912001227 */ /* 0x001fe200078e00ff */
[----:B------:R-:W-:Y:S02]  /*12310*/  USHF.R.S32.HI UR4, URZ, 0x1f, UR9 ;  /* 0x0000001f3f047899 */ /* 0x000fe40008011409 */
[----:B------:R-:W-:Y:S01]  /*12320*/  UIMAD UR11, UR18, UR13, UR11 ;  /* 0x0000000d120b72a4 */ /* 0x000fe2000f8e020b */
[----:B------:R-:W-:Y:S02]  /*12330*/  IMAD.MOV.U32 R59, RZ, RZ, R18 ;  /* 0x000000ffff3b7224 */ /* 0x000fe400078e0012 */
[----:B------:R-:W-:Y:S01]  /*12340*/  ULDC.64 UR12, c[0x0][0xaf0] ;  /* 0x0002bc00000c7ab9 */ /* 0x000fe20000000a00 */
[----:B-1----:R-:W-:Y:S01]  /*12350*/  @P1 SHF.R.U32.HI R59, RZ, R61, R0 ;  /* 0x0000003dff3b1219 */ /* 0x002fe20000011600 */
[----:B------:R-:W-:-:S02]  /*12360*/  UIMAD UR4, UR4, UR12, URZ ;  /* 0x0000000c040472a4 */ /* 0x000fc4000f8e023f */
[----:B------:R-:W-:Y:S01]  /*12370*/  UIMAD.WIDE.U32 UR10, UR9, UR12, UR10 ;  /* 0x0000000c090a72a5 */ /* 0x000fe2000f8e000a */
[--C-:B------:R-:W-:Y:S01]  /*12380*/  SHF.R.S32.HI R0, RZ, 0x1f, R59.reuse ;  /* 0x0000001fff007819 */ /* 0x100fe2000001143b */
[----:B------:R-:W-:Y:S01]  /*12390*/  UIMAD UR4, UR9, UR13, UR4 ;  /* 0x0000000d090472a4 */ /* 0x000fe2000f8e0204 */
[----:B------:R-:W-:Y:S02]  /*123a0*/  IMAD.MOV R2, RZ, RZ, -R59 ;  /* 0x000000ffff027224 */ /* 0x000fe400078e0a3b */
[----:B------:R-:W-:Y:S01]  /*123b0*/  ULDC.64 UR12, c[0x0][0xae0] ;  /* 0x0002b800000c7ab9 */ /* 0x000fe20000000a00 */
[----:B------:R-:W-:Y:S01]  /*123c0*/  UIADD3 UR4, UR11, UR4, URZ ;  /* 0x000000040b047290 */ /* 0x000fe2000fffe03f */
[----:B------:R-:W-:Y:S02]  /*123d0*/  IMAD R0, R0, UR12, RZ ;  /* 0x0000000c00007c24 */ /* 0x000fe4000f8e02ff */
[----:B------:R-:W-:Y:S02]  /*123e0*/  IMAD R17, R17, R2, R18 ;  /* 0x0000000211117224 */ /* 0x000fe400078e0212 */
[----:B------:R-:W-:-:S02]  /*123f0*/  IMAD.U32 R57, RZ, RZ, UR11 ;  /* 0x0000000bff397e24 */ /* 0x000fc4000f8e00ff */
[----:B------:R-:W-:Y:S01]  /*12400*/  IMAD.U32 R56, RZ, RZ, UR10 ;  /* 0x0000000aff387e24 */ /* 0x000fe2000f8e00ff */
[----:B------:R-:W-:Y:S01]  /*12410*/  ULDC.64 UR10, c[0x0][0xad8] ;  /* 0x0002b600000a7ab9 */ /* 0x000fe20000000a00 */
[----:B------:R-:W-:Y:S02]  /*12420*/  IMAD.U32 R57, RZ, RZ, UR4 ;  /* 0x00000004ff397e24 */ /* 0x000fe4000f8e00ff */
[C---:B------:R-:W-:Y:S01]  /*12430*/  IMAD R61, R59.reuse, UR13, R0 ;  /* 0x0000000d3b3d7c24 */ /* 0x040fe2000f8e0200 */
[----:B------:R-:W-:Y:S01]  /*12440*/  SHF.R.S32.HI R0, RZ, 0x1f, R17 ;  /* 0x0000001fff007819 */ /* 0x000fe20000011411 */
[----:B------:R-:W-:-:S04]  /*12450*/  IMAD.WIDE.U32 R56, R59, UR12, R56 ;  /* 0x0000000c3b387c25 */ /* 0x000fc8000f8e0038 */
[----:B------:R-:W-:Y:S02]  /*12460*/  IMAD R2, R0, UR10, RZ ;  /* 0x0000000a00027c24 */ /* 0x000fe4000f8e02ff */
[----:B------:R-:W-:Y:S02]  /*12470*/  VIADD R18, R232, UR17 ;  /* 0x00000011e8127c36 */ /* 0x000fe40008000000 */
[----:B------:R-:W-:Y:S02]  /*12480*/  IMAD.IADD R57, R57, 0x1, R61 ;  /* 0x0000000139397824 */ /* 0x000fe400078e023d */
[C---:B------:R-:W-:Y:S02]  /*12490*/  IMAD R59, R17.reuse, UR11, R2 ;  /* 0x0000000b113b7c24 */ /* 0x040fe4000f8e0202 */
[C---:B------:R-:W-:Y:S01]  /*124a0*/  VIADD R2, R18.reuse, 0x40 ;  /* 0x0000004012027836 */ /* 0x040fe20000000000 */
[----:B------:R-:W-:Y:S01]  /*124b0*/  UIADD3 UR8, UR8, 0x36820, URZ ;  /* 0x0003682008087890 */ /* 0x000fe2000fffe03f */
[----:B------:R-:W-:Y:S01]  /*124c0*/  IMAD.WIDE.U32 R56, R17, UR10, R56 ;  /* 0x0000000a11387c25 */ /* 0x000fe2000f8e0038 */
[-C--:B------:R-:W-:Y:S01]  /*124d0*/  ISETP.GE.AND P2, PT, R18, R3.reuse, PT ;  /* 0x000000031200720c */ /* 0x080fe20003f46270 */
[----:B------:R-:W-:Y:S01]  /*124e0*/  ULDC.64 UR10, c[0x0][0xa80] ;  /* 0x0002a000000a7ab9 */ /* 0x000fe20000000a00 */
[----:B------:R-:W-:Y:S01]  /*124f0*/  ISETP.GE.AND P1, PT, R2, R3, PT ;  /* 0x000000030200720c */ /* 0x000fe20003f26270 */
[----:B------:R-:W-:Y:S01]  /*12500*/  IMAD.IADD R17, R57, 0x1, R59 ;  /* 0x0000000139117824 */ /* 0x000fe200078e023b */
[----:B------:R-:W-:Y:S01]  /*12510*/  UPRMT UR8, URZ, 0x654, UR8 ;  /* 0x000006543f087896 */ /* 0x000fe20008000008 */
[----:B------:R-:W-:Y:S01]  /*12520*/  LEA R2, P3, R56, UR10, 0x1 ;  /* 0x0000000a38027c11 */ /* 0x000fe2000f8608ff */
[----:B------:R-:W-:-:S03]  /*12530*/  VIADD R0, R18, 0x20 ;  /* 0x0000002012007836 */ /* 0x000fc60000000000 */
[----:B------:R-:W-:Y:S01]  /*12540*/  LEA.HI.X R17, R56, UR11, R17, 0x1, P3 ;  /* 0x0000000b38117c11 */ /* 0x000fe200098f0c11 */
[C---:B------:R-:W-:Y:S01]  /*12550*/  VIADD R65, R63.reuse, 0x40 ;  /* 0x000000403f417836 */ /* 0x040fe20000000000 */
[----:B------:R-:W-:Y:S01]  /*12560*/  ISETP.GE.AND P0, PT, R0, R3, PT ;  /* 0x000000030000720c */ /* 0x000fe20003f06270 */
[----:B------:R-:W-:Y:S01]  /*12570*/  VIADD R67, R63, 0x80 ;  /* 0x000000803f437836 */ /* 0x000fe20000000000 */
[----:B--2---:R-:W-:Y:S01]  /*12580*/  SYNCS.ARRIVE.TRANS64.RED.A1T0 RZ, [UR8], RZ ;  /* 0x000000ffffff79a7 */ /* 0x004fe20008100408 */
[----:B------:R0:W1:Y:S01]  /*12590*/  SHFL.IDX PT, R60, R2, RZ, 0x181f ;  /* 0x00181fff023c7589 */ /* 0x00006200000e0000 */
[----:B------:R-:W-:Y:S03]  /*125a0*/  BSSY B1, `(.L_x_5496) ;  /* 0x0000014000017945 */ /* 0x000fe60003800000 */
[----:B------:R0:W2:Y:S01]  /*125b0*/  SHFL.IDX PT, R0, R17, RZ, 0x181f ;  /* 0x00181fff11007589 */ /* 0x0000a200000e0000 */
[----:B------:R-:W-:-:S02]  /*125c0*/  SHF.R.S32.HI R62, RZ, 0x1f, R63 ;  /* 0x0000001fff3e7819 */ /* 0x000fc4000001143f */
        /* <DEDUP_REMOVED lines=17> */
.L_x_5497:
[----:B------:R-:W-:Y:S05]  /*126e0*/  BSYNC B1 ;  /* 0x0000000000017941 */ /* 0x000fea0003800000 */
.L_x_5496:
[----:B--2---:R2:W4:Y:S01]  /*126f0*/  SHFL.IDX PT, R0, R17, 0x1, 0x181f ;  /* 0x00381f0011007f89 */ /* 0x00452200000e0000 */
[----:B------:R-:W-:Y:S03]  /*12700*/  BSSY B1, `(.L_x_5498) ;  /* 0x0000011000017945 */ /* 0x000fe60003800000 */
[----:B---3-5:R2:W3:Y:S01]  /*12710*/  SHFL.IDX PT, R24, R2, 0x1, 0x181f ;  /* 0x00381f0002187f89 */ /* 0x0284e200000e0000 */
[----:B------:R-:W-:Y:S05]  /*12720*/  @P0 BRA `(.L_x_5499) ;  /* 0x0000000000380947 */ /* 0x000fea0003800000 */
[----:B------:R-:W-:Y:S01]  /*12730*/  ULDC UR4, c[0x0][0xac8] ;  /* 0x0002b20000047ab9 */ /* 0x000fe20000000800 */
[----:B------:R-:W-:Y:S01]  /*12740*/  ULDC.64 UR8, c[0x0][0x208] ;  /* 0x0000820000087ab9 */ /* 0x000fe20000000a00 */
[----:B------:R-:W-:Y:S02]  /*12750*/  ISETP.GE.AND P4, PT, R63, UR4, PT ;  /* 0x000000043f007c0c */ /* 0x000fe4000bf86270 */
[----:B------:R-:W-:Y:S02]  /*12760*/  ISETP.GE.AND P5, PT, R65, UR4, PT ;  /* 0x0000000441007c0c */ /* 0x000fe4000bfa6270 */
[----:B------:R-:W-:-:S09]  /*12770*/  ISETP.GE.AND P6, PT, R67, UR4, PT ;  /* 0x0000000443007c0c */ /* 0x000fd2000bfc6270 */
[-C--:B---3--:R-:W-:Y:S02]  /*12780*/  @!P4 LEA R4, P0, R63, R24.reuse, 0x1 ;  /* 0x000000183f04c211 */ /* 0x088fe400078008ff */
        /* <DEDUP_REMOVED lines=8> */
.L_x_5499:
[----:B------:R-:W-:Y:S05]  /*12810*/  BSYNC B1 ;  /* 0x0000000000017941 */ /* 0x000fea0003800000 */
.L_x_5498:
[----:B----4-:R4:W0:Y:S01]  /*12820*/  SHFL.IDX PT, R0, R17, 0x2, 0x181f ;  /* 0x00581f0011007f89 */ /* 0x01082200000e0000 */
[----:B------:R-:W-:Y:S03]  /*12830*/  BSSY B1, `(.L_x_5500) ;  /* 0x0000011000017945 */ /* 0x000fe60003800000 */
[----:B---3--:R4:W3:Y:S01]  /*12840*/  SHFL.IDX PT, R8, R2, 0x2, 0x181f ;  /* 0x00581f0002087f89 */ /* 0x0088e200000e0000 */
        /* <DEDUP_REMOVED lines=15> */
.L_x_5501:
[----:B------:R-:W-:Y:S05]  /*12940*/  BSYNC B1 ;  /* 0x0000000000017941 */ /* 0x000fea0003800000 */
.L_x_5500:
[----:B0-----:R-:W-:Y:S01]  /*12950*/  VIADD R0, R18, 0x60 ;  /* 0x0000006012007836 */ /* 0x001fe20000000000 */
[----:B--2-4-:R-:W4:Y:S04]  /*12960*/  SHFL.IDX PT, R17, R17, 0x3, 0x181f ;  /* 0x00781f0011117f89 */ /* 0x014f2800000e0000 */
[----:B------:R-:W-:Y:S01]  /*12970*/  ISETP.GE.AND P0, PT, R0, R3, PT ;  /* 0x000000030000720c */ /* 0x000fe20003f06270 */
[----:B------:R0:W2:-:S12]  /*12980*/  SHFL.IDX PT, R6, R2, 0x3, 0x181f ;  /* 0x00781f0002067f89 */ /* 0x00009800000e0000 */
[----:B0-----:R-:W-:Y:S05]  /*12990*/  @P0 BRA `(.L_x_5502) ;  /* 0x0000002000680947 */ /* 0x001fea0003800000 */
[----:B------:R-:W-:Y:S01]  /*129a0*/  ULDC UR4, c[0x0][0xac8] ;  /* 0x0002b20000047ab9 */ /* 0x000fe20000000800 */
[----:B------:R-:W-:Y:S01]  /*129b0*/  ULDC.64 UR8, c[0x0][0x208] ;  /* 0x0000820000087ab9 */ /* 0x000fe20000000a00 */
[----:B------:R-:W-:Y:S02]  /*129c0*/  ISETP.GE.AND P2, PT, R63, UR4, PT ;  /* 0x000000043f007c0c */ /* 0x000fe4000bf46270 */
[----:B------:R-:W-:-:S11]  /*129d0*/  ISETP.GE.AND P3, PT, R65, UR4, PT ;  /* 0x0000000441007c0c */ /* 0x000fd6000bf66270 */
[-C--:B--2---:R-:W-:Y:S02]  /*129e0*/  @!P2 LEA R2, P0, R63, R6.reuse, 0x1 ;  /* 0x000000063f02a211 */ /* 0x084fe400078008ff */
[----:B------:R-:W-:Y:S02]  /*129f0*/  @!P3 LEA R4, P1, R65, R6, 0x1 ;  /* 0x000000064104b211 */ /* 0x000fe400078208ff */
[-C--:B----4-:R-:W-:Y:S02]  /*12a00*/  @!P2 LEA.HI.X R3, R63, R17.reuse, R62, 0x1, P0 ;  /* 0x000000113f03a211 */ /* 0x090fe400000f0c3e */
        /* <DEDUP_REMOVED lines=10> */
.L_x_5495:
        /* <DEDUP_REMOVED lines=43> */
[----:B------:R-:W-:Y:S01]  /*12d60*/  IMAD R17, R17, R2, R14 ;  /* 0x0000000211117224 */ /* 0x000fe200078e020e */
[----:B------:R-:W-:Y:S01]  /*12d70*/  SHF.R.S32.HI R95, RZ, 0x1f, R224 ;  /* 0x0000001fff5f7819 */ /* 0x000fe200000114e0 */
        /* <DEDUP_REMOVED lines=26> */
[----:B------:R-:W-:Y:S01]  /*12f20*/  VIADD R7, R19, 0x20 ;  /* 0x0000002013077836 */ /* 0x000fe20000000000 */
[----:B------:R-:W-:Y:S01]  /*12f30*/  ISETP.GE.AND P4, PT, R231, UR4, PT ;  /* 0x00000004e7007c0c */ /* 0x000fe2000bf86270 */
[----:B------:R-:W-:Y:S01]  /*12f40*/  ULDC.64 UR8, c[0x0][0x208] ;  /* 0x0000820000087ab9 */ /* 0x000fe20000000a00 */
[----:B------:R-:W-:Y:S02]  /*12f50*/  ISETP.GE.AND P3, PT, R230, UR4, PT ;  /* 0x00000004e6007c0c */ /* 0x000fe4000bf66270 */
[----:B------:R-:W-:Y:S02]  /*12f60*/  ISETP.GE.AND P5, PT, R19, UR4, PT ;  /* 0x0000000413007c0c */ /* 0x000fe4000bfa6270 */
[----:B------:R-:W-:Y:S02]  /*12f70*/  ISETP.GE.AND P0, PT, R7, UR4, PT ;  /* 0x0000000407007c0c */ /* 0x000fe4000bf06270 */
[----:B------:R-:W-:-:S02]  /*12f80*/  ISETP.GE.AND P1, PT, R208, UR4, PT ;  /* 0x00000004d0007c0c */ /* 0x000fc4000bf26270 */
[----:B------:R-:W-:Y:S02]  /*12f90*/  SHF.R.S32.HI R9, RZ, 0x1f, R7 ;  /* 0x0000001fff097819 */ /* 0x000fe40000011407 */
[----:B------:R-:W-:Y:S02]  /*12fa0*/  SHF.R.S32.HI R17, RZ, 0x1f, R207 ;  /* 0x0000001fff117819 */ /* 0x000fe400000114cf */
[-C--:B-1----:R-:W-:Y:S02]  /*12fb0*/  @!P4 LEA R12, P6, R231, R4.reuse, 0x2 ;  /* 0x00000004e70cc211 */ /* 0x082fe400078c10ff */
[C---:B------:R-:W-:Y:S01]  /*12fc0*/  @!P3 LEA R14, P2, R230.reuse, R4, 0x2 ;  /* 0x00000004e60eb211 */ /* 0x040fe200078410ff */
[----:B--2---:R-:W-:Y:S01]  /*12fd0*/  @!P5 IMAD.WIDE R10, R19, 0x4, R4 ;  /* 0x00000004130ad825 */ /* 0x004fe200078e0204 */
[-C--:B------:R-:W-:Y:S02]  /*12fe0*/  @!P4 LEA.HI.X R13, R231, R5.reuse, R136, 0x2, P6 ;  /* 0x00000005e70dc211 */ /* 0x080fe400030f1488 */
[----:B------:R-:W-:-:S02]  /*12ff0*/  @!P3 LEA.HI.X R15, R230, R5, R135, 0x2, P2 ;  /* 0x00000005e60fb211 */ /* 0x000fc400010f1487 */
[----:B------:R-:W-:Y:S01]  /*13000*/  ISETP.GE.AND P2, PT, R207, UR4, PT ;  /* 0x00000004cf007c0c */ /* 0x000fe2000bf46270 */
[----:B------:R1:W-:Y:S01]  /*13010*/  @!P5 ST.E.64 desc[UR8][R10.64], R24 ;  /* 0x000000180a00d985 */ /* 0x0003e2000c101b08 */
[CC--:B------:R-:W-:Y:S02]  /*13020*/  @!P0 LEA R8, P6, R7.reuse, R4.reuse, 0x2 ;  /* 0x0000000407088211 */ /* 0x0c0fe400078c10ff */
[----:B------:R-:W-:Y:S01]  /*13030*/  @!P1 LEA R22, P5, R208, R4, 0x2 ;  /* 0x00000004d0169211 */ /* 0x000fe200078a10ff */
[----:B------:R2:W-:Y:S01]  /*13040*/  @!P4 ST.E.64 desc[UR8][R12.64], R28 ;  /* 0x0000001c0c00c985 */ /* 0x0005e2000c101b08 */
[----:B------:R-:W-:Y:S02]  /*13050*/  @!P0 LEA.HI.X R9, R7, R5, R9, 0x2, P6 ;  /* 0x0000000507098211 */ /* 0x000fe400030f1409 */
[----:B------:R-:W-:Y:S01]  /*13060*/  SHF.R.S32.HI R7, RZ, 0x1f, R208 ;  /* 0x0000001fff077819 */ /* 0x000fe200000114d0 */
[----:B------:R3:W-:Y:S01]  /*13070*/  @!P3 ST.E.64 desc[UR8][R14.64], R32 ;  /* 0x000000200e00b985 */ /* 0x0007e2000c101b08 */
[----:B------:R-:W-:-:S02]  /*13080*/  ISETP.GE.AND P3, PT, R229, UR4, PT ;  /* 0x00000004e5007c0c */ /* 0x000fc4000bf66270 */
[----:B------:R-:W-:Y:S02]  /*13090*/  ISETP.GE.AND P4, PT, R228, UR4, PT ;  /* 0x00000004e4007c0c */ /* 0x000fe4000bf86270 */
[-C--:B------:R-:W-:Y:S02]  /*130a0*/  @!P1 LEA.HI.X R23, R208, R5.reuse, R7, 0x2, P5 ;  /* 0x00000005d0179211 */ /* 0x080fe400028f1407 */
[----:B------:R-:W-:Y:S02]  /*130b0*/  ISETP.GE.AND P5, PT, R227, UR4, PT ;  /* 0x00000004e3007c0c */ /* 0x000fe4000bfa6270 */
[CC--:B------:R-:W-:Y:S01]  /*130c0*/  @!P2 LEA R84, P6, R207.reuse, R4.reuse, 0x2 ;  /* 0x00000004cf54a211 */ /* 0x0c0fe200078c10ff */
[----:B------:R-:W-:Y:S03]  /*130d0*/  @!P1 ST.E.64 desc[UR8][R22.64], R36 ;  /* 0x0000002416009985 */ /* 0x000fe6000c101b08 */
[----:B------:R-:W-:Y:S01]  /*130e0*/  @!P2 LEA.HI.X R85, R207, R5, R17, 0x2, P6 ;  /* 0x00000005cf55a211 */ /* 0x000fe200030f1411 */
[----:B------:R4:W-:Y:S01]  /*130f0*/  @!P0 ST.E.64 desc[UR8][R8.64], R40 ;  /* 0x0000002808008985 */ /* 0x0009e2000c101b08 */
[----:B-1----:R-:W-:-:S02]  /*13100*/  @!P3 LEA R10, P1, R229, R4, 0x2 ;  /* 0x00000004e50ab211 */ /* 0x002fc400078210ff */
[----:B------:R-:W-:Y:S01]  /*13110*/  ISETP.GE.AND P0, PT, R226, UR4, PT ;  /* 0x00000004e2007c0c */ /* 0x000fe2000bf06270 */
[----:B------:R-:W-:Y:S01]  /*13120*/  @!P2 ST.E.64 desc[UR8][R84.64], R44 ;  /* 0x0000002c5400a985 */ /* 0x000fe2000c101b08 */
[-C--:B------:R-:W-:Y:S02]  /*13130*/  @!P3 LEA.HI.X R11, R229, R5.reuse, R134, 0x2, P1 ;  /* 0x00000005e50bb211 */ /* 0x080fe400008f1486 */
[----:B------:R-:W-:Y:S02]  /*13140*/  ISETP.GE.AND P1, PT, R225, UR4, PT ;  /* 0x00000004e1007c0c */ /* 0x000fe4000bf26270 */
[CC--:B--2---:R-:W-:Y:S01]  /*13150*/  @!P4 LEA R12, P2, R228.reuse, R4.reuse, 0x2 ;  /* 0x00000004e40cc211 */ /* 0x0c4fe200078410ff */
[----:B------:R1:W-:Y:S01]  /*13160*/  @!P3 ST.E.64 desc[UR8][R10.64], R48 ;  /* 0x000000300a00b985 */ /* 0x0003e2000c101b08 */
[----:B---3--:R-:W-:Y:S02]  /*13170*/  @!P5 LEA R14, P6, R227, R4, 0x2 ;  /* 0x00000004e30ed211 */ /* 0x008fe400078c10ff */
[----:B------:R-:W-:-:S02]  /*13180*/  @!P4 LEA.HI.X R13, R228, R5, R133, 0x2, P2 ;  /* 0x00000005e40dc211 */ /* 0x000fc400010f1485 */
[----:B------:R-:W-:Y:S02]  /*13190*/  ISETP.GE.AND P2, PT, R224, UR4, PT ;  /* 0x00000004e0007c0c */ /* 0x000fe4000bf46270 */
[----:B------:R-:W-:Y:S01]  /*131a0*/  @!P5 LEA.HI.X R15, R227, R5, R132, 0x2, P6 ;  /* 0x00000005e30fd211 */ /* 0x000fe200030f1484 */
[----:B------:R2:W-:Y:S01]  /*131b0*/  @!P4 ST.E.64 desc[UR8][R12.64], R52 ;  /* 0x000000340c00c985 */ /* 0x0005e2000c101b08 */
[-C--:B----4-:R-:W-:Y:S02]  /*131c0*/  @!P0 LEA R8, P6, R226, R4.reuse, 0x2 ;  /* 0x00000004e2088211 */ /* 0x090fe400078c10ff */
[----:B------:R-:W-:Y:S01]  /*131d0*/  @!P1 LEA R22, P3, R225, R4, 0x2 ;  /* 0x00000004e1169211 */ /* 0x000fe200078610ff */
[----:B------:R3:W-:Y:S01]  /*131e0*/  @!P5 ST.E.64 desc[UR8][R14.64], R56 ;  /* 0x000000380e00d985 */ /* 0x0007e2000c101b08 */
[----:B------:R-:W-:Y:S02]  /*131f0*/  ISETP.GE.AND P5, PT, R223, UR4, PT ;  /* 0x00000004df007c0c */ /* 0x000fe4000bfa6270 */
[----:B------:R-:W-:-:S02]  /*13200*/  ISETP.GE.AND P4, PT, R222, UR4, PT ;  /* 0x00000004de007c0c */ /* 0x000fc4000bf86270 */
[-C--:B------:R-:W-:Y:S02]  /*13210*/  @!P1 LEA.HI.X R23, R225, R5.reuse, R130, 0x2, P3 ;  /* 0x00000005e1179211 */ /* 0x080fe400018f1482 */
[----:B------:R-:W-:Y:S02]  /*13220*/  ISETP.GE.AND P3, PT, R221, UR4, PT ;  /* 0x00000004dd007c0c */ /* 0x000fe4000bf66270 */
[----:B------:R-:W-:Y:S02]  /*13230*/  @!P0 LEA.HI.X R9, R226, R5, R131, 0x2, P6 ;  /* 0x00000005e2098211 */ /* 0x000fe400030f1483 */
[----:B------:R-:W-:-:S03]  /*13240*/  @!P2 LEA R24, P6, R224, R4, 0x2 ;  /* 0x00000004e018a211 */ /* 0x000fc600078c10ff */
[----:B------:R4:W-:Y:S01]  /*13250*/  @!P0 ST.E.64 desc[UR8][R8.64], R60 ;  /* 0x0000003c08008985 */ /* 0x0009e2000c101b08 */
[-C--:B------:R-:W-:Y:S02]  /*13260*/  @!P2 LEA.HI.X R25, R224, R5.reuse, R95, 0x2, P6 ;  /* 0x00000005e019a211 */ /* 0x080fe400030f145f */
[CC--:B-1----:R-:W-:Y:S01]  /*13270*/  @!P5 LEA R10, P6, R223.reuse, R4.reuse, 0x2 ;  /* 0x00000004df0ad211 */ /* 0x0c2fe200078c10ff */
[----:B------:R1:W-:Y:S01]  /*13280*/  @!P1 ST.E.64 desc[UR8][R22.64], R64 ;  /* 0x0000004016009985 */ /* 0x0003e2000c101b08 */
[-C--:B--2---:R-:W-:Y:S02]  /*13290*/  @!P4 LEA R12, P0, R222, R4.reuse, 0x2 ;  /* 0x00000004de0cc211 */ /* 0x084fe400078010ff */
[----:B------:R-:W-:Y:S01]  /*132a0*/  @!P5 LEA.HI.X R11, R223, R5, R94, 0x2, P6 ;  /* 0x00000005df0bd211 */ /* 0x000fe200030f145e */
[----:B------:R2:W-:Y:S01]  /*132b0*/  @!P2 ST.E.64 desc[UR8][R24.64], R68 ;  /* 0x000000441800a985 */ /* 0x0005e2000c101b08 */
[----:B------:R-:W-:Y:S02]  /*132c0*/  ISETP.GE.AND P2, PT, R220, UR4, PT ;  /* 0x00000004dc007c0c */ /* 0x000fe4000bf46270 */
[----:B---3--:R-:W-:Y:S01]  /*132d0*/  @!P3 LEA R14, P6, R221, R4, 0x2 ;  /* 0x00000004dd0eb211 */ /* 0x008fe200078c10ff */
[----:B------:R3:W-:Y:S01]  /*132e0*/  @!P5 ST.E.64 desc[UR8][R10.64], R72 ;  /* 0x000000480a00d985 */ /* 0x0007e2000c101b08 */
[----:B------:R-:W-:-:S02]  /*132f0*/  ISETP.GE.AND P1, PT, R219, UR4, PT ;  /* 0x00000004db007c0c */ /* 0x000fc4000bf26270 */
[-C--:B------:R-:W-:Y:S02]  /*13300*/  @!P4 LEA.HI.X R13, R222, R5.reuse, R93, 0x2, P0 ;  /* 0x00000005de0dc211 */ /* 0x080fe400000f145d */
[----:B------:R-:W-:Y:S02]  /*13310*/  ISETP.GE.AND P0, PT, R218, UR4, PT ;  /* 0x00000004da007c0c */ /* 0x000fe4000bf06270 */
[----:B------:R-:W-:Y:S01]  /*13320*/  @!P3 LEA.HI.X R15, R221, R5, R92, 0x2, P6 ;  /* 0x00000005dd0fb211 */ /* 0x000fe200030f145c */
[----:B------:R5:W-:Y:S02]  /*13330*/  @!P4 ST.E.64 desc[UR8][R12.64], R76 ;  /* 0x0000004c0c00c985 */ /* 0x000be4000c101b08 */
[----:B----4-:R-:W-:Y:S02]  /*13340*/  @!P2 LEA R8, P4, R220, R4, 0x2 ;  /* 0x00000004dc08a211 */ /* 0x010fe400078810ff */
[----:B------:R-:W-:Y:S01]  /*13350*/  @!P3 ST.E.64 desc[UR8][R14.64], R80 ;  /* 0x000000500e00b985 */ /* 0x000fe2000c101b08 */
[----:B------:R-:W-:-:S02]  /*13360*/  ISETP.GE.AND P3, PT, R217, UR4, PT ;  /* 0x00000004d9007c0c */ /* 0x000fc4000bf66270 */
[CC--:B-1----:R-:W-:Y:S02]  /*13370*/  @!P1 LEA R22, P5, R219.reuse, R4.reuse, 0x2 ;  /* 0x00000004db169211 */ /* 0x0c2fe400078a10ff */
[-C--:B------:R-:W-:Y:S02]  /*13380*/  @!P2 LEA.HI.X R9, R220, R5.reuse, R91, 0x2, P4 ;  /* 0x00000005dc09a211 */ /* 0x080fe400020f145b */
[----:B--2---:R-:W-:Y:S02]  /*13390*/  @!P0 LEA R24, P6, R218, R4, 0x2 ;  /* 0x00000004da188211 */ /* 0x004fe400078c10ff */
[----:B------:R-:W-:Y:S01]  /*133a0*/  ISETP.GE.AND P4, PT, R216, UR4, PT ;  /* 0x00000004d8007c0c */ /* 0x000fe2000bf86270 */
[----:B------:R1:W-:Y:S01]  /*133b0*/  @!P2 ST.E.64 desc[UR8][R8.64], R20 ;  /* 0x000000140800a985 */ /* 0x0003e2000c101b08 */
[-C--:B------:R-:W-:Y:S02]  /*133c0*/  @!P1 LEA.HI.X R23, R219, R5.reuse, R90, 0x2, P5 ;  /* 0x00000005db179211 */ /* 0x080fe400028f145a */
[----:B------:R-:W-:-:S02]  /*133d0*/  @!P0 LEA.HI.X R25, R218, R5, R89, 0x2, P6 ;  /* 0x00000005da198211 */ /* 0x000fc400030f1459 */
[----:B------:R-:W-:Y:S01]  /*133e0*/  ISETP.GE.AND P2, PT, R215, UR4, PT ;  /* 0x00000004d7007c0c */ /* 0x000fe2000bf46270 */
[----:B------:R4:W-:Y:S01]  /*133f0*/  @!P1 ST.E.64 desc[UR8][R22.64], R120 ;  /* 0x0000007816009985 */ /* 0x0009e2000c101b08 */
[----:B---3--:R-:W-:Y:S02]  /*13400*/  @!P3 LEA R10, P5, R217, R4, 0x2 ;  /* 0x00000004d90ab211 */ /* 0x008fe400078a10ff */
[----:B------:R-:W-:Y:S01]  /*13410*/  ISETP.GE.AND P1, PT, R214, UR4, PT ;  /* 0x00000004d6007c0c */ /* 0x000fe2000bf26270 */
[----:B------:R4:W-:Y:S01]  /*13420*/  @!P0 ST.E.64 desc[UR8][R24.64], R122 ;  /* 0x0000007a18008985 */ /* 0x0009e2000c101b08 */
[----:B------:R-:W-:Y:S02]  /*13430*/  ISETP.GE.AND P0, PT, R213, UR4, PT ;  /* 0x00000004d5007c0c */ /* 0x000fe4000bf06270 */
[----:B------:R-:W-:Y:S02]  /*13440*/  @!P3 LEA.HI.X R11, R217, R5, R88, 0x2, P5 ;  /* 0x00000005d90bb211 */ /* 0x000fe400028f1458 */
[----:B------:R-:W-:-:S02]  /*13450*/  ISETP.GE.AND P5, PT, R212, UR4, PT ;  /* 0x00000004d4007c0c */ /* 0x000fc4000bfa6270 */
[CC--:B-----5:R-:W-:Y:S01]  /*13460*/  @!P4 LEA R12, P6, R216.reuse, R4.reuse, 0x2 ;  /* 0x00000004d80cc211 */ /* 0x0e0fe200078c10ff */
[----:B------:R4:W-:Y:S01]  /*13470*/  @!P3 ST.E.64 desc[UR8][R10.64], R96 ;  /* 0x000000600a00b985 */ /* 0x0009e2000c101b08 */
[CC--:B-1----:R-:W-:Y:S02]  /*13480*/  @!P2 LEA R8, P3, R215.reuse, R4.reuse, 0x2 ;  /* 0x00000004d708a211 */ /* 0x0c2fe400078610ff */
[-C--:B------:R-:W-:Y:S02]  /*13490*/  @!P4 LEA.HI.X R13, R216, R5.reuse, R87, 0x2, P6 ;  /* 0x00000005d80dc211 */ /* 0x080fe400030f1457 */
[-C--:B------:R-:W-:Y:S02]  /*134a0*/  @!P1 LEA R14, P6, R214, R4.reuse, 0x2 ;  /* 0x00000004d60e9211 */ /* 0x080fe400078c10ff */
[----:B------:R-:W-:Y:S01]  /*134b0*/  @!P2 LEA.HI.X R9, R215, R5, R86, 0x2, P3 ;  /* 0x00000005d709a211 */ /* 0x000fe200018f1456 */
[----:B------:R4:W-:Y:S01]  /*134c0*/  @!P4 ST.E.64 desc[UR8][R12.64], R100 ;  /* 0x000000640c00c985 */ /* 0x0009e2000c101b08 */
[----:B------:R-:W-:-:S02]  /*134d0*/  @!P0 LEA R20, P4, R213, R4, 0x2 ;  /* 0x00000004d5148211 */ /* 0x000fc400078810ff */
        /* <DEDUP_REMOVED lines=8> */
.L_x_5504:
[----:B------:R-:W-:Y:S05]  /*13560*/  BSYNC B1 ;  /* 0x0000000000017941 */ /* 0x000fea0003800000 */
.L_x_5503:
[----:B------:R-:W-:Y:S01]  /*13570*/  ISETP.GE.AND P0, PT, R6, R3, PT ;  /* 0x000000030600720c */ /* 0x000fe20003f06270 */
[----:B--2-4-:R2:W3:Y:S04]  /*13580*/  SHFL.IDX PT, R5, R2, 0x1, 0x1c1f ;  /* 0x003c1f0002057f89 */ /* 0x0144e800000e0000 */
[----:B-1----:R2:W1:Y:S08]  /*13590*/  SHFL.IDX PT, R4, R0, 0x1, 0x1c1f ;  /* 0x003c1f0000047f89 */ /* 0x00247000000e0000 */
[----:B--2---:R-:W-:Y:S05]  /*135a0*/  @P0 BRA `(.L_x_5502) ;  /* 0x0000001400640947 */ /* 0x004fea0003800000 */
        /* <DEDUP_REMOVED lines=9> */
[----:B0-----:R-:W-:Y:S02]  /*13640*/  SHF.R.S32.HI R0, RZ, 0x1f, R13 ;  /* 0x0000001fff007819 */ /* 0x001fe4000001140d */
[-C--:B-1----:R-:W-:Y:S01]  /*13650*/  @!P2 LEA R6, P0, R231, R4.reuse, 0x2 ;  /* 0x00000004e706a211 */ /* 0x082fe200078010ff */
[----:B---3--:R-:W-:Y:S02]  /*13660*/  @!P1 IMAD.WIDE R2, R19, 0x4, R4 ;  /* 0x0000000413029825 */ /* 0x008fe400078e0204 */
[----:B------:R-:W-:Y:S02]  /*13670*/  @!P5 LEA R8, P6, R230, R4, 0x2 ;  /* 0x00000004e608d211 */ /* 0x000fe400078c10ff */
[----:B------:R-:W-:Y:S01]  /*13680*/  @!P2 LEA.HI.X R7, R231, R5, R136, 0x2, P0 ;  /* 0x00000005e707a211 */ /* 0x000fe200000f1488 */
[----:B------:R0:W-:Y:S01]  /*13690*/  @!P1 ST.E.64 desc[UR8][R2.64], R26 ;  /* 0x0000001a02009985 */ /* 0x0001e2000c101b08 */
[----:B------:R-:W-:-:S02]  /*136a0*/  ISETP.GE.AND P0, PT, R207, UR4, PT ;  /* 0x00000004cf007c0c */ /* 0x000fc4000bf06270 */
[-C--:B------:R-:W-:Y:S01]  /*136b0*/  @!P5 LEA.HI.X R9, R230, R5.reuse, R135, 0x2, P6 ;  /* 0x00000005e609d211 */ /* 0x080fe200030f1487 */
[----:B------:R1:W-:Y:S01]  /*136c0*/  @!P2 ST.E.64 desc[UR8][R6.64], R30 ;  /* 0x0000001e0600a985 */ /* 0x0003e2000c101b08 */
[CC--:B------:R-:W-:Y:S02]  /*136d0*/  @!P4 LEA R10, P2, R208.reuse, R4.reuse, 0x2 ;  /* 0x00000004d00ac211 */ /* 0x0c0fe400078410ff */
[----:B------:R-:W-:Y:S01]  /*136e0*/  ISETP.GE.AND P1, PT, R229, UR4, PT ;  /* 0x00000004e5007c0c */ /* 0x000fe2000bf26270 */
[----:B------:R2:W-:Y:S01]  /*136f0*/  @!P5 ST.E.64 desc[UR8][R8.64], R34 ;  /* 0x000000220800d985 */ /* 0x0005e2000c101b08 */
[-C--:B------:R-:W-:Y:S02]  /*13700*/  @!P4 LEA.HI.X R11, R208, R5.reuse, R11, 0x2, P2 ;  /* 0x00000005d00bc211 */ /* 0x080fe400010f140b */
[C---:B------:R-:W-:Y:S02]  /*13710*/  @!P3 LEA R12, P6, R13.reuse, R4, 0x2 ;  /* 0x000000040d0cb211 */ /* 0x040fe400078c10ff */
[----:B------:R-:W-:Y:S01]  /*13720*/  ISETP.GE.AND P2, PT, R228, UR4, PT ;  /* 0x00000004e4007c0c */ /* 0x000fe2000bf46270 */
[----:B------:R3:W-:Y:S01]  /*13730*/  @!P4 ST.E.64 desc[UR8][R10.64], R38 ;  /* 0x000000260a00c985 */ /* 0x0007e2000c101b08 */
[----:B------:R-:W-:-:S02]  /*13740*/  @!P3 LEA.HI.X R13, R13, R5, R0, 0x2, P6 ;  /* 0x000000050d0db211 */ /* 0x000fc400030f1400 */
[----:B------:R-:W-:Y:S02]  /*13750*/  SHF.R.S32.HI R0, RZ, 0x1f, R207 ;  /* 0x0000001fff007819 */ /* 0x000fe400000114cf */
[-C--:B0-----:R-:W-:Y:S01]  /*13760*/  @!P0 LEA R2, P4, R207, R4.reuse, 0x2 ;  /* 0x00000004cf028211 */ /* 0x081fe200078810ff */
[----:B------:R0:W-:Y:S01]  /*13770*/  @!P3 ST.E.64 desc[UR8][R12.64], R42 ;  /* 0x0000002a0c00b985 */ /* 0x0001e2000c101b08 */
[----:B------:R-:W-:Y:S02]  /*13780*/  ISETP.GE.AND P3, PT, R227, UR4, PT ;  /* 0x00000004e3007c0c */ /* 0x000fe4000bf66270 */
[----:B------:R-:W-:Y:S02]  /*13790*/  @!P0 LEA.HI.X R3, R207, R5, R0, 0x2, P4 ;  /* 0x00000005cf038211 */ /* 0x000fe400020f1400 */
        /* <DEDUP_REMOVED lines=9> */
[----:B---3--:R-:W-:Y:S01]  /*13830*/  @!P4 LEA R10, P0, R226, R4, 0x2 ;  /* 0x00000004e20ac211 */ /* 0x008fe200078010ff */
        /* <DEDUP_REMOVED lines=11> */
[-C--:B----4-:R-:W-:Y:S02]  /*138f0*/  @!P1 LEA R6, P3, R223, R4.reuse, 0x2 ;  /* 0x00000004df069211 */ /* 0x090fe400078610ff */
        /* <DEDUP_REMOVED lines=51> */
.L_x_5493:
        /* <DEDUP_REMOVED lines=39> */
.L_x_5505:
        /* <DEDUP_REMOVED lines=64> */
.L_x_5507:
[----:B------:R-:W-:Y:S05]  /*142a0*/  BSYNC B1 ;  /* 0x0000000000017941 */ /* 0x000fea0003800000 */
.L_x_5506:
        /* <DEDUP_REMOVED lines=14> */
[----:B------:R-:W-:Y:S02]  /*14390*/  ULDC.64 UR10, c[0x0][0xae8] ;  /* 0x0002ba00000a7ab9 */ /* 0x000fe40000000a00 */
[----:B------:R-:W-:Y:S01]  /*143a0*/  UIMAD.WIDE.U32 UR8, UR17, UR10, UR8 ;  /* 0x0000000a110872a5 */ /* 0x000fe2000f8e0008 */
[----:B------:R-:W-:Y:S02]  /*143b0*/  VIADD R6, R2, UR16 ;  /* 0x0000001002067c36 */ /* 0x000fe40008000000 */
[----:B------:R-:W-:Y:S01]  /*143c0*/  VIADD R8, R232, UR16 ;  /* 0x00000010e8087c36 */ /* 0x000fe20008000000 */
[----:B------:R-:W-:Y:S01]  /*143d0*/  UIMAD UR9, UR17, UR11, UR9 ;  /* 0x0000000b110972a4 */ /* 0x000fe2000f8e0209 */
[----:B0-----:R-:W-:Y:S02]  /*143e0*/  IMAD.MOV.U32 R5, RZ, RZ, R6 ;  /* 0x000000ffff057224 */ /* 0x001fe400078e0006 */
[----:B------:R-:W-:Y:S01]  /*143f0*/  ULDC.64 UR10, c[0x0][0xaf0] ;  /* 0x0002bc00000a7ab9 */ /* 0x000fe20000000a00 */
[----:B-1----:R-:W-:Y:S01]  /*14400*/  ISETP.NE.AND P0, PT, R11, 0x1, PT ;  /* 0x000000010b00780c */ /* 0x002fe20003f05270 */
[----:B------:R-:W-:-:S04]  /*14410*/  UIMAD UR13, UR13, UR10, URZ ;  /* 0x0000000a0d0d72a4 */ /* 0x000fc8000f8e023f */
[----:B------:R-:W-:Y:S02]  /*14420*/  UIMAD UR4, UR12, UR11, UR13 ;  /* 0x0000000b0c0472a4 */ /* 0x000fe4000f8e020d */
[----:B------:R-:W-:-:S03]  /*14430*/  UIMAD.WIDE.U32 UR12, UR12, UR10, UR8 ;  /* 0x0000000a0c0c72a5 */ /* 0x000fc6000f8e0008 */
[----:B------:R-:W-:Y:S01]  /*14440*/  ULDC.64 UR8, c[0x0][0xae0] ;  /* 0x0002b80000087ab9 */ /* 0x000fe20000000a00 */
[----:B------:R-:W-:Y:S02]  /*14450*/  UIADD3 UR4, UR13, UR4, URZ ;  /* 0x000000040d047290 */ /* 0x000fe4000fffe03f */
[----:B------:R-:W0:Y:S08]  /*14460*/  @P0 LDC R3, c[0x0][0xbec] ;  /* 0x0002fb00ff030b82 */ /* 0x000e300000000800 */
        /* <DEDUP_REMOVED lines=9> */
[----:B------:R-:W-:Y:S02]  /*14500*/  IMAD.U32 R2, RZ, RZ, UR12 ;  /* 0x0000000cff027e24 */ /* 0x000fe4000f8e00ff */
[C---:B------:R-:W-:Y:S01]  /*14510*/  IMAD R9, R5.reuse, UR9, R4 ;  /* 0x0000000905097c24 */ /* 0x040fe2000f8e0204 */
[----:B------:R-:W-:Y:S01]  /*14520*/  SHF.R.S32.HI R4, RZ, 0x1f, R7 ;  /* 0x0000001fff047819 */ /* 0x000fe20000011407 */
[----:B------:R-:W-:Y:S01]  /*14530*/  IMAD.WIDE.U32 R2, R5, UR8, R2 ;  /* 0x0000000805027c25 */ /* 0x000fe2000f8e0002 */
[----:B------:R-:W-:-:S03]  /*14540*/  ULDC.64 UR8, c[0x0][0xad8] ;  /* 0x0002b60000087ab9 */ /* 0x000fc60000000a00 */
[----:B------:R-:W-:Y:S02]  /*14550*/  IMAD.IADD R3, R3, 0x1, R9 ;  /* 0x0000000103037824 */ /* 0x000fe400078e0209 */
[----:B------:R-:W-:Y:S02]  /*14560*/  IMAD R6, R4, UR8, RZ ;  /* 0x0000000804067c24 */ /* 0x000fe4000f8e02ff */
[----:B-----5:R-:W-:Y:S02]  /*14570*/  IMAD R11, R0, R11, RZ ;  /* 0x0000000b000b7224 */ /* 0x020fe400078e02ff */
[C---:B------:R-:W-:Y:S02]  /*14580*/  VIADD R4, R8.reuse, 0x40 ;  /* 0x0000004008047836 */ /* 0x040fe40000000000 */
[C---:B------:R-:W-:Y:S01]  /*14590*/  IMAD R5, R7.reuse, UR9, R6 ;  /* 0x0000000907057c24 */ /* 0x040fe2000f8e0206 */
[-C--:B------:R-:W-:Y:S01]  /*145a0*/  ISETP.GE.AND P2, PT, R8, R11.reuse, PT ;  /* 0x0000000b0800720c */ /* 0x080fe20003f46270 */
[----:B------:R-:W-:Y:S01]  /*145b0*/  IMAD.WIDE.U32 R2, R7, UR8, R2 ;  /* 0x0000000807027c25 */ /* 0x000fe2000f8e0002 */
[----:B------:R-:W-:Y:S01]  /*145c0*/  ULDC.64 UR8, c[0x0][0xa80] ;  /* 0x0002a00000087ab9 */ /* 0x000fe20000000a00 */
[----:B------:R-:W-:-:S02]  /*145d0*/  ISETP.GE.AND P1, PT, R4, R11, PT ;  /* 0x0000000b0400720c */ /* 0x000fc40003f26270 */
[----:B------:R-:W-:Y:S01]  /*145e0*/  IMAD.IADD R3, R3, 0x1, R5 ;  /* 0x0000000103037824 */ /* 0x000fe200078e0205 */
[----:B------:R-:W-:Y:S01]  /*145f0*/  LEA R4, P3, R2, UR8, 0x1 ;  /* 0x0000000802047c11 */ /* 0x000fe2000f8608ff */
[----:B------:R-:W-:Y:S02]  /*14600*/  VIADD R0, R8, 0x20 ;  /* 0x0000002008007836 */ /* 0x000fe40000000000 */
[----:B------:R-:W-:Y:S01]  /*14610*/  IMAD.SHL.U32 R7, R205, 0x8, RZ ;  /* 0x00000008cd077824 */ /* 0x000fe200078e00ff */
[----:B------:R-:W-:Y:S02]  /*14620*/  LEA.HI.X R5, R2, UR9, R3, 0x1, P3 ;  /* 0x0000000902057c11 */ /* 0x000fe400098f0c03 */
[----:B------:R-:W-:Y:S01]  /*14630*/  ISETP.GE.AND P0, PT, R0, R11, PT ;  /* 0x0000000b0000720c */ /* 0x000fe20003f06270 */
[C---:B------:R-:W-:Y:S01]  /*14640*/  VIADD R9, R7.reuse, 0x80 ;  /* 0x0000008007097836 */ /* 0x040fe20000000000 */
[----:B------:R0:W1:Y:S01]  /*14650*/  SHFL.IDX PT, R2, R4, RZ, 0x181f ;  /* 0x00181fff04027589 */ /* 0x00006200000e0000 */
[----:B------:R-:W-:Y:S01]  /*14660*/  VIADD R13, R7, 0x40 ;  /* 0x00000040070d7836 */ /* 0x000fe20000000000 */
[----:B------:R-:W-:-:S02]  /*14670*/  SHF.R.S32.HI R10, RZ, 0x1f, R7 ;  /* 0x0000001fff0a7819 */ /* 0x000fc40000011407 */
        /* <DEDUP_REMOVED lines=18> */
.L_x_5509:
[----:B------:R-:W-:Y:S05]  /*147a0*/  BSYNC B1 ;  /* 0x0000000000017941 */ /* 0x000fea0003800000 */
.L_x_5508:
        /* <DEDUP_REMOVED lines=18> */
.L_x_5511:
[----:B------:R-:W-:Y:S05]  /*148d0*/  BSYNC B1 ;  /* 0x0000000000017941 */ /* 0x000fea0003800000 */
.L_x_5510:
        /* <DEDUP_REMOVED lines=18> */
.L_x_5513:
[----:B------:R-:W-:Y:S05]  /*14a00*/  BSYNC B1 ;  /* 0x0000000000017941 */ /* 0x000fea0003800000 */
.L_x_5512:
        /* <DEDUP_REMOVED lines=19> */
.L_x_5502:
[----:B------:R-:W-:Y:S05]  /*14b40*/  BSYNC B0 ;  /* 0x0000000000007941 */ /* 0x000fea0003800000 */
.L_x_5492:
[----:B------:R-:W-:Y:S02]  /*14b50*/  ULDC UR4, c[0x0][0xc3c] ;  /* 0x00030f0000047ab9 */ /* 0x000fe40000000800 */
[----:B------:R-:W-:-:S06]  /*14b60*/  UISETP.GE.AND UP0, UPT, UR7, UR4, UPT ;  /* 0x000000040700728c */ /* 0x000fcc000bf06270 */
[----:B------:R-:W-:-:S13]  /*14b70*/  PLOP3.LUT P0, PT, PT, PT, UP0, 0x80, 0x0 ;  /* 0x000000000000781c */ /* 0x000fda0003f0f008 */
[----:B------:R-:W-:Y:S05]  /*14b80*/  @!P0 BRA `(.L_x_5514) ;  /* 0xfffffec400508947 */ /* 0x000fea000383ffff */
[----:B------:R-:W-:Y:S05]  /*14b90*/  EXIT ;  /* 0x000000000000794d */ /* 0x000fea0003800000 */
.L_x_5455:
        /* <DEDUP_REMOVED lines=18> */
.L_x_5515:
[----:B0-----:R-:W0:Y:S01]  /*14cc0*/  S2R R0, SR_TID.X ;  /* 0x0000000000007919 */ /* 0x001e220000002100 */
        /* <DEDUP_REMOVED lines=44> */
.L_x_5519:
        /* <DEDUP_REMOVED lines=40> */
.L_x_5517:
        /* <DEDUP_REMOVED lines=12> */
.L_x_5520:
[----:B---34-:R-:W-:Y:S01]  /*152d0*/  IMAD R3, R8, UR5, R9 ;  /* 0x0000000508037c24 */ /* 0x018fe2000f8e0209 */
[----:B-1----:R-:W-:Y:S01]  /*152e0*/  ISETP.NE.AND P0, PT, R7, 0x1, PT ;  /* 0x000000010700780c */ /* 0x002fe20003f05270 */
[----:B------:R-:W-:-:S03]  /*152f0*/  VIADD R13, R10, UR4 ;  /* 0x000000040a0d7c36 */ /* 0x000fc60008000000 */
[----:B------:R1:W-:Y:S01]  /*15300*/  STL [R1], R3 ;  /* 0x0000000301007387 */ /* 0x0003e20000100800 */
        /* <DEDUP_REMOVED lines=59> */
.L_x_5521:
        /* <DEDUP_REMOVED lines=62> */
.L_x_5522:
[----:B01----:R-:W-:-:S05]  /*15aa0*/  LOP3.LUT R3, RZ, R2, RZ, 0x33, !PT ;  /* 0x00000002ff037212 */ /* 0x003fca00078e33ff */
[----:B------:R-:W-:-:S05]  /*15ab0*/  IMAD.IADD R2, R4, 0x1, R3 ;  /* 0x0000000104027824 */ /* 0x000fca00078e0203 */
[----:B------:R1:W-:Y:S01]  /*15ac0*/  STL [R1+0x4], R2 ;  /* 0x0000040201007387 */ /* 0x0003e20000100800 */
[----:B------:R-:W-:Y:S05]  /*15ad0*/  BRA `(.L_x_5523) ;  /* 0x0000000000107947 */ /* 0x000fea0003800000 */
.L_x_5518:
[----:B------:R-:W-:Y:S01]  /*15ae0*/  IMAD.U32 R2, RZ, RZ, UR6 ;  /* 0x00000006ff027e24 */ /* 0x000fe2000f8e00ff */
[----:B------:R0:W-:Y:S04]  /*15af0*/  STL [R1+0x4], RZ ;  /* 0x000004ff01007387 */ /* 0x0001e80000100800 */
[----:B------:R0:W-:Y:S04]  /*15b00*/  STL [R1+0x8], RZ ;  /* 0x000008ff01007387 */ /* 0x0001e80000100800 */
[----:B------:R0:W-:Y:S02]  /*15b10*/  STL [R1], R2 ;  /* 0x0000000201007387 */ /* 0x0001e40000100800 */
.L_x_5523:
        /* <DEDUP_REMOVED lines=10> */
.L_x_5516:
        /* <DEDUP_REMOVED lines=8> */
[----:B---3--:R-:W2:Y:S01]  /*15c40*/  S2R R5, SR_TID.X ;  /* 0x0000000000057919 */ /* 0x008ea20000002100 */
[----:B------:R-:W3:Y:S01]  /*15c50*/  S2UR UR5, SR_CgaCtaId ;  /* 0x00000000000579c3 */ /* 0x000ee20000008800 */
[----:B------:R-:W-:Y:S01]  /*15c60*/  UMOV UR4, 0x400 ;  /* 0x0000040000047882 */ /* 0x000fe20000000000 */
[----:B------:R-:W-:Y:S01]  /*15c70*/  BSSY B8, `(.L_x_5524) ;  /* 0x0000622000087945 */ /* 0x000fe20003800000 */
[----:B------:R-:W-:Y:S01]  /*15c80*/  IMAD.MOV.U32 R19, RZ, RZ, RZ ;  /* 0x000000ffff137224 */ /* 0x000fe200078e00ff */
[----:B------:R-:W-:Y:S01]  /*15c90*/  ULDC UR38, c[0x0][0xc] ;  /* 0x0000030000267ab9 */ /* 0x000fe20000000800 */
[----:B------:R-:W-:Y:S01]  /*15ca0*/  ULDC.64 UR36, c[0x0][0x198] ;  /* 0x0000660000247ab9 */ /* 0x000fe20000000a00 */
[----:B---3--:R-:W-:-:S06]  /*15cb0*/  ULEA UR4, UR5, UR4, 0x18 ;  /* 0x0000000405047291 */ /* 0x008fcc000f8ec03f */
[----:B------:R-:W-:Y:S01]  /*15cc0*/  IMAD.U32 R18, RZ, RZ, UR4 ;  /* 0x00000004ff127e24 */ /* 0x000fe2000f8e00ff */
[C---:B--2---:R-:W-:Y:S01]  /*15cd0*/  LOP3.LUT R4, R5.reuse, 0x7f, RZ, 0xc0, !PT ;  /* 0x0000007f05047812 */ /* 0x044fe200078ec0ff */
[----:B0-----:R-:W-:-:S05]  /*15ce0*/  IMAD.SHL.U32 R0, R5, 0x8, RZ ;  /* 0x0000000805007824 */ /* 0x001fca00078e00ff */
[C---:B-1----:R-:W-:Y:S02]  /*15cf0*/  LOP3.LUT R2, R0.reuse, 0x1f8, RZ, 0xc0, !PT ;  /* 0x000001f800027812 */ /* 0x042fe400078ec0ff */
        /* <DEDUP_REMOVED lines=14> */
.L_x_5632:
        /* <DEDUP_REMOVED lines=52> */
[----:B------:R-:W-:Y:S01]  /*16120*/  IMAD.MOV.U32 R10, RZ, RZ, R9 ;  /* 0x000000ffff0a7224 */ /* 0x000fe200078e0009 */
[----:B------:R-:W-:Y:S06]  /*16130*/  @P2 BRA `(.L_x_5525) ;  /* 0x0000000000182947 */ /* 0x000fec0003800000 */
[----:B------:R-:W-:Y:S05]  /*16140*/  @!P1 BRA `(.L_x_5525) ;  /* 0x0000000000149947 */ /* 0x000fea0003800000 */
[----:B------:R-:W-:Y:S02]  /*16150*/  ULDC.64 UR4, c[0x0][0x208] ;  /* 0x0000820000047ab9 */ /* 0x000fe40000000a00 */
[----:B------:R-:W2:Y:S04]  /*16160*/  LDG.E R7, desc[UR4][R2.64] ;  /* 0x0000000402077981 */ /* 0x000ea8000c1e1900 */
[----:B------:R-:W2:Y:S02]  /*16170*/  LDG.E R2, desc[UR4][R2.64+0x4] ;  /* 0x0000040402027981 */ /* 0x000ea4000c1e1900 */
[----:B--2---:R-:W-:-:S05]  /*16180*/  IMAD.IADD R10, R2, 0x1, -R7 ;  /* 0x00000001020a7824 */ /* 0x004fca00078e0a07 */
[----:B------:R1:W-:Y:S02]  /*16190*/  STL [R1+0x38], R10 ;  /* 0x0000380a01007387 */ /* 0x0003e40000100800 */
.L_x_5525:
[----:B------:R-:W0:Y:S01]  /*161a0*/  LDL.LU R3, [R1+0x8] ;  /* 0x0000080001037983 */ /* 0x000e220000300800 */
[----:B------:R-:W-:Y:S02]  /*161b0*/  ULDC.64 UR4, c[0x0][0xa20] ;  /* 0x0002880000047ab9 */ /* 0x000fe40000000a00 */
[----:B------:R-:W-:-:S04]  /*161c0*/  ISETP.NE.U32.AND P1, PT, RZ, UR4, PT ;  /* 0x00000004ff007c0c */ /* 0x000fc8000bf25070 */
[----:B------:R-:W-:Y:S02]  /*161d0*/  ISETP.NE.AND.EX P1, PT, RZ, UR5, PT, P1 ;  /* 0x00000005ff007c0c */ /* 0x000fe4000bf25310 */
[C---:B0-----:R-:W-:Y:S02]  /*161e0*/  LOP3.LUT R9, R3.reuse, 0xff000000, RZ, 0xc0, !PT ;  /* 0xff00000003097812 */ /* 0x041fe400078ec0ff */
        /* <DEDUP_REMOVED lines=14> */
.L_x_5526:
[----:B------:R-:W-:Y:S05]  /*162d0*/  @!P0 BRA `(.L_x_5527) ;  /* 0x0000000000108947 */ /* 0x000fea0003800000 */
[----:B------:R-:W-:Y:S02]  /*162e0*/  ULDC.64 UR4, c[0x0][0x208] ;  /* 0x0000820000047ab9 */ /* 0x000fe40000000a00 */
[----:B------:R-:W2:Y:S04]  /*162f0*/  LDG.E R6, desc[UR4][R4.64] ;  /* 0x0000000404067981 */ /* 0x000ea8000c1e1900 */
[----:B------:R-:W2:Y:S02]  /*16300*/  LDG.E R4, desc[UR4][R4.64+0x4] ;  /* 0x0000040404047981 */ /* 0x000ea4000c1e1900 */
[----:B--2---:R-:W-:-:S07]  /*16310*/  IMAD.IADD R6, R4, 0x1, -R6 ;  /* 0x0000000104067824 */ /* 0x004fce00078e0a06 */
.L_x_5527:
[----:B0-----:R-:W3:Y:S01]  /*16320*/  LDL R2, [R1+0x4] ;  /* 0x0000040001027983 */ /* 0x001ee20000100800 */
[----:B-----5:R-:W-:Y:S01]  /*16330*/  IMAD.IADD R6, R6, 0x1, -R0 ;  /* 0x0000000106067824 */ /* 0x020fe200078e0a00 */
[----:B------:R-:W-:Y:S01]  /*16340*/  BSSY B0, `(.L_x_5528) ;  /* 0x000003c000007945 */ /* 0x000fe20003800000 */
[----:B------:R-:W0:Y:S01]  /*16350*/  LDC R0, c[0x0][0x448] ;  /* 0x00011200ff007b82 */ /* 0x000e220000000800 */
[----:B------:R-:W-:Y:S02]  /*16360*/  IMAD.MOV.U32 R4, RZ, RZ, RZ ;  /* 0x000000ffff047224 */ /* 0x000fe400078e00ff */
[----:B------:R-:W-:Y:S02]  /*16370*/  VIADD R5, R6, 0x6f ;  /* 0x0000006f06057836 */ /* 0x000fe40000000000 */
[----:B--2---:R-:W-:Y:S02]  /*16380*/  IMAD.MOV.U32 R7, RZ, RZ, RZ ;  /* 0x000000ffff077224 */ /* 0x004fe400078e00ff */
[----:B------:R-:W-:Y:S01]  /*16390*/  IMAD.HI R4, R5, -0x6db6db6d, R4 ;  /* 0x9249249305047827 */ /* 0x000fe200078e0204 */
[----:B0-----:R-:W-:-:S13]  /*163a0*/  ISETP.NE.AND P0, PT, R0, 0x1, PT ;  /* 0x000000010000780c */ /* 0x001fda0003f05270 */
[----:B------:R-:W0:Y:S08]  /*163b0*/  @P0 LDC R0, c[0x0][0x44c] ;  /* 0x00011300ff000b82 */ /* 0x000e300000000800 */
[----:B------:R-:W2:Y:S01]  /*163c0*/  @P0 LDC R3, c[0x0][0x450] ;  /* 0x00011400ff030b82 */ /* 0x000ea20000000800 */
[----:B---3--:R-:W-:-:S04]  /*163d0*/  IMAD.SHL.U32 R2, R2, 0x80, RZ ;  /* 0x0000008002027824 */ /* 0x008fc800078e00ff */
[----:B------:R-:W-:-:S04]  /*163e0*/  VIADD R2, R2, 0x7f ;  /* 0x0000007f02027836 */ /* 0x000fc80000000000 */
[----:B0-----:R-:W-:-:S05]  /*163f0*/  @P0 IMAD.HI.U32 R0, R2, R0, RZ ;  /* 0x0000000002000227 */ /* 0x001fca00078e00ff */
[----:B--2---:R-:W-:Y:S02]  /*16400*/  @P0 SHF.R.U32.HI R2, RZ, R3, R0 ;  /* 0x00000003ff020219 */ /* 0x004fe40000011600 */
[----:B------:R-:W-:Y:S02]  /*16410*/  IADD3 R3, R6, 0x70, -R10 ;  /* 0x0000007006037810 */ /* 0x000fe40007ffe80a */
[----:B------:R-:W-:Y:S02]  /*16420*/  SHF.R.U32.HI R0, RZ, 0x1f, R4 ;  /* 0x0000001fff007819 */ /* 0x000fe40000011604 */
[----:B-1----:R-:W-:Y:S01]  /*16430*/  LOP3.LUT R10, R9, 0xff, RZ, 0xc0, !PT ;  /* 0x000000ff090a7812 */ /* 0x002fe200078ec0ff */
[----:B------:R-:W-:Y:S01]  /*16440*/  IMAD.IADD R3, R3, 0x1, R2 ;  /* 0x0000000103037824 */ /* 0x000fe200078e0202 */
[----:B------:R-:W-:Y:S01]  /*16450*/  LEA.HI.SX32 R0, R4, R0, 0x1a ;  /* 0x0000000004007211 */ /* 0x000fe200078fd2ff */
[----:B------:R-:W-:-:S04]  /*16460*/  IMAD.MOV.U32 R2, RZ, RZ, RZ ;  /* 0x000000ffff027224 */ /* 0x000fc800078e00ff */
[----:B------:R-:W-:-:S05]  /*16470*/  IMAD.HI R2, R3, -0x6db6db6d, R2 ;  /* 0x9249249303027827 */ /* 0x000fca00078e0202 */
[----:B------:R-:W-:-:S04]  /*16480*/  SHF.R.U32.HI R3, RZ, 0x1f, R2 ;  /* 0x0000001fff037819 */ /* 0x000fc80000011602 */
[----:B------:R-:W-:-:S04]  /*16490*/  LEA.HI.SX32 R3, R2, R3, 0x1a ;  /* 0x0000000302037211 */ /* 0x000fc800078fd2ff */
[----:B------:R-:W-:Y:S02]  /*164a0*/  VIMNMX R8, R0, R3, PT ;  /* 0x0000000300087248 */ /* 0x000fe40003fe0100 */
[----:B------:R-:W-:Y:S01]  /*164b0*/  SHF.R.U32.HI R0, RZ, 0x10, R9 ;  /* 0x00000010ff007819 */ /* 0x000fe20000011609 */
[----:B------:R-:W-:Y:S01]  /*164c0*/  IMAD.MOV.U32 R9, RZ, RZ, R7 ;  /* 0x000000ffff097224 */ /* 0x000fe200078e0007 */
[----:B------:R-:W-:Y:S01]  /*164d0*/  ISETP.GE.AND P1, PT, R8, 0x1, PT ;  /* 0x000000010800780c */ /* 0x000fe20003f26270 */
[----:B------:R0:W-:Y:S01]  /*164e0*/  STL [R1+0x30], R8 ;  /* 0x0000300801007387 */ /* 0x0001e20000100800 */
[----:B------:R-:W-:-:S03]  /*164f0*/  ISETP.NE.AND P0, PT, R0, RZ, PT ;  /* 0x000000ff0000720c */ /* 0x000fc60003f05270 */
[----:B------:R0:W-:Y:S04]  /*16500*/  STL [R1+0x3c], R7 ;  /* 0x00003c0701007387 */ /* 0x0001e80000100800 */
[----:B------:R0:W-:Y:S06]  /*16510*/  STL [R1+0x48], R10 ;  /* 0x0000480a01007387 */ /* 0x0001ec0000100800 */
[----:B------:R-:W1:Y:S01]  /*16520*/  @!P0 LDC R0, c[0x0][0x9f0] ;  /* 0x00027c00ff008b82 */ /* 0x000e620000000800 */
[----:B------:R-:W-:Y:S05]  /*16530*/  @!P1 BRA `(.L_x_5529) ;  /* 0x0000000000709947 */ /* 0x000fea0003800000 */
        /* <DEDUP_REMOVED lines=8> */
[----:B0-----:R-:W-:Y:S01]  /*165c0*/  IMAD.HI.U32 R7, R3, R5, R2 ;  /* 0x0000000503077227 */ /* 0x001fe200078e0002 */
        /* <DEDUP_REMOVED lines=19> */
.L_x_5529:
[----:B------:R-:W-:Y:S05]  /*16700*/  BSYNC B0 ;  /* 0x0000000000007941 */ /* 0x000fea0003800000 */
.L_x_5528:
        /* <DEDUP_REMOVED lines=14> */
[----:B------:R-:W3:Y:S01]  /*167f0*/  LDC.64 R2, c[0x0][0xc60] ;  /* 0x00031800ff027b82 */ /* 0x000ee20000000a00 */
[----:B------:R-:W1:Y:S01]  /*16800*/  FLO.U32 R0, UR4 ;  /* 0x0000000400007d00 */ /* 0x000e6200080e0000 */
[----:B------:R-:W-:Y:S01]  /*16810*/  ULDC.64 UR6, c[0x0][0x208] ;  /* 0x0000820000067ab9 */ /* 0x000fe20000000a00 */
[----:B-1----:R-:W-:-:S06]  /*16820*/  ISETP.EQ.U32.AND P0, PT, R0, R5, PT ;  /* 0x000000050000720c */ /* 0x002fcc0003f02070 */
[----:B------:R-:W3:Y:S07]  /*16830*/  POPC R5, UR4 ;  /* 0x0000000400057d09 */ /* 0x000eee0008000000 */
[----:B---3--:R-:W3:Y:S01]  /*16840*/  @P0 ATOMG.E.ADD.STRONG.GPU PT, R3, desc[UR6][R2.64], R5 ;  /* 0x00000005020309a8 */ /* 0x008ee200081ee1c6 */
[----:B------:R-:W1:Y:S02]  /*16850*/  S2R R4, SR_LTMASK ;  /* 0x0000000000047919 */ /* 0x000e640000003900 */
[----:B-1----:R-:W-:-:S04]  /*16860*/  LOP3.LUT R4, R4, UR4, RZ, 0xc0, !PT ;  /* 0x0000000404047c12 */ /* 0x002fc8000f8ec0ff */
[----:B0-----:R-:W0:Y:S01]  /*16870*/  POPC R7, R4 ;  /* 0x0000000400077309 */ /* 0x001e220000000000 */
[----:B---3--:R-:W0:Y:S02]  /*16880*/  SHFL.IDX PT, R0, R3, R0, 0x1f ;  /* 0x00001f0003007589 */ /* 0x008e2400000e0000 */
[----:B0-----:R-:W-:-:S05]  /*16890*/  IADD3 R0, R0, UR38, R7 ;  /* 0x0000002600007c10 */ /* 0x001fca000fffe007 */
[----:B------:R3:W-:Y:S01]  /*168a0*/  STL [R1], R0 ;  /* 0x0000000001007387 */ /* 0x0007e20000100800 */
[----:B------:R-:W-:Y:S05]  /*168b0*/  BRA `(.L_x_5532) ;  /* 0x0000004000ec7947 */ /* 0x000fea0003800000 */
.L_x_5531:
        /* <DEDUP_REMOVED lines=19> */
[----:B-12---:R-:W-:Y:S05]  /*169f0*/  CALL.ABS.NOINC R2 ;  /* 0x0000000002007343 */ /* 0x006fea0003c00000 */
.L_x_5534:
[----:B------:R-:W-:Y:S05]  /*16a00*/  BSYNC B6 ;  /* 0x0000000000067941 */ /* 0x000fea0003800000 */
.L_x_5533:
        /* <DEDUP_REMOVED lines=10> */
[----:B------:R-:W-:Y:S02]  /*16ab0*/  IMAD.U32 R5, RZ, RZ, UR7 ;  /* 0x00000007ff057e24 */ /* 0x000fe4000f8e00ff */
[----:B------:R-:W-:Y:S02]  /*16ac0*/  IMAD.U32 R6, RZ, RZ, UR8 ;  /* 0x00000008ff067e24 */ /* 0x000fe4000f8e00ff */
[----:B0-----:R-:W-:-:S02]  /*16ad0*/  IMAD.U32 R7, RZ, RZ, UR9 ;  /* 0x00000009ff077e24 */ /* 0x001fc4000f8e00ff */
[----:B------:R-:W-:Y:S02]  /*16ae0*/  IMAD.U32 R10, RZ, RZ, UR4 ;  /* 0x00000004ff0a7e24 */ /* 0x000fe4000f8e00ff */
[----:B------:R-:W-:Y:S02]  /*16af0*/  IMAD.U32 R11, RZ, RZ, UR5 ;  /* 0x00000005ff0b7e24 */ /* 0x000fe4000f8e00ff */
[----:B------:R-:W-:Y:S02]  /*16b00*/  IMAD.MOV.U32 R8, RZ, RZ, 0x70 ;  /* 0x00000070ff087424 */ /* 0x000fe400078e00ff */
[----:B------:R-:W-:Y:S02]  /*16b10*/  IMAD.MOV.U32 R12, RZ, RZ, 0x1 ;  /* 0x00000001ff0c7424 */ /* 0x000fe400078e00ff */
[----:B-1----:R-:W-:-:S07]  /*16b20*/  IMAD.MOV.U32 R13, RZ, RZ, RZ ;  /* 0x000000ffff0d7224 */ /* 0x002fce00078e00ff */
[----:B------:R-:W-:-:S07]  /*16b30*/  LEPC R20, `(.L_x_5537) ;  /* 0x000000001014794e */ /* 0x000fce0000000000 */
[----:B--23--:R-:W-:Y:S05]  /*16b40*/  CALL.ABS.NOINC R2 ;  /* 0x0000000002007343 */ /* 0x00cfea0003c00000 */
.L_x_5537:
        /* <DEDUP_REMOVED lines=16> */
.L_x_5536:
[----:B------:R-:W-:Y:S05]  /*16c50*/  BSYNC B6 ;  /* 0x0000000000067941 */ /* 0x000fea0003800000 */
.L_x_5535:
[----:B------:R-:W3:Y:S01]  /*16c60*/  LDL.LU R4, [R1+0x1c] ;  /* 0x00001c0001047983 */ /* 0x000ee20000300800 */
[----:B------:R-:W-:-:S03]  /*16c70*/  ULDC.64 UR4, c[0x0][0x9f8] ;  /* 0x00027e0000047ab9 */ /* 0x000fc60000000a00 */
[----:B0-----:R-:W4:Y:S01]  /*16c80*/  LDL R7, [R1+0x10] ;  /* 0x0000100001077983 */ /* 0x001f220000100800 */
        /* <DEDUP_REMOVED lines=22> */
.L_x_5648:
        /* <DEDUP_REMOVED lines=9> */
.L_x_5651:
[----:B------:R-:W-:Y:S05]  /*16e80*/  @!P6 BRA `(.L_x_5539) ;  /* 0x000000040024e947 */ /* 0x000fea0003800000 */
[----:B------:R-:W-:-:S04]  /*16e90*/  ISETP.NE.U32.AND P0, PT, R2, RZ, PT ;  /* 0x000000ff0200720c */ /* 0x000fc80003f05070 */
[----:B------:R-:W-:-:S13]  /*16ea0*/  ISETP.NE.AND.EX P0, PT, R3, RZ, PT, P0 ;  /* 0x000000ff0300720c */ /* 0x000fda0003f05300 */
[----:B------:R-:W-:Y:S05]  /*16eb0*/  @!P0 BRA `(.L_x_5541) ;  /* 0x0000000000548947 */ /* 0x000fea0003800000 */
[----:B------:R-:W0:Y:S01]  /*16ec0*/  LDC R6, c[0x0][0x43c] ;  /* 0x00010f00ff067b82 */ /* 0x000e220000000800 */
[----:B--2---:R-:W-:Y:S01]  /*16ed0*/  IMAD.MOV.U32 R9, RZ, RZ, R0 ;  /* 0x000000ffff097224 */ /* 0x004fe200078e0000 */
        /* <DEDUP_REMOVED lines=19> */
.L_x_5541:
[----:B0-----:R-:W4:Y:S01]  /*17010*/  LDL R2, [R1+0x14] ;  /* 0x0000140001027983 */ /* 0x001f220000100800 */
[----:B---3--:R-:W-:Y:S01]  /*17020*/  IMAD R0, R19, 0x8, R18 ;  /* 0x0000000813007824 */ /* 0x008fe200078e0212 */
[----:B----4-:R-:W-:-:S04]  /*17030*/  SHF.L.U32 R2, R2, 0x1f, RZ ;  /* 0x0000001f02027819 */ /* 0x010fc800000006ff */
[----:B------:R-:W0:Y:S02]  /*17040*/  SYNCS.PHASECHK.TRANS64.TRYWAIT P0, [R0+URZ+0x36840], R2 ;  /* 0x03684002000075a7 */ /* 0x000e24000800017f */
[----:B0-----:R-:W-:Y:S05]  /*17050*/  @!P0 BRA `(.L_x_5542) ;  /* 0x00000054007c8947 */ /* 0x001fea0003800000 */
.L_x_5652:
        /* <DEDUP_REMOVED lines=11> */
.L_x_5543:
        /* <DEDUP_REMOVED lines=33> */
.L_x_5539:
        /* <DEDUP_REMOVED lines=39> */
[----:B0-2---:R-:W-:Y:S05]  /*17590*/  CALL.ABS.NOINC R2 ;  /* 0x0000000002007343 */ /* 0x005fea0003c00000 */
.L_x_5545:
[----:B------:R-:W-:Y:S05]  /*175a0*/  BSYNC B6 ;  /* 0x0000000000067941 */ /* 0x000fea0003800000 */
.L_x_5544:
[----:B0-----:R-:W3:Y:S01]  /*175b0*/  LDL.LU R0, [R1+0x44] ;  /* 0x0000440001007983 */ /* 0x001ee20000300800 */
[----:B------:R-:W-:Y:S01]  /*175c0*/  ULDC.64 UR4, c[0x0][0x2d8] ;  /* 0x0000b60000047ab9 */ /* 0x000fe20000000a00 */
[----:B------:R-:W0:Y:S01]  /*175d0*/  LDC R7, c[0x0][0x448] ;  /* 0x00011200ff077b82 */ /* 0x000e220000000800 */
[----:B------:R-:W-:Y:S01]  /*175e0*/  ULDC.64 UR6, c[0x0][0x280] ;  /* 0x0000a00000067ab9 */ /* 0x000fe20000000a00 */
[----:B------:R-:W4:Y:S04]  /*175f0*/  LDL.LU R5, [R1+0x34] ;  /* 0x0000340001057983 */ /* 0x000f280000300800 */
[----:B------:R-:W4:Y:S04]  /*17600*/  LDL.LU.64 R2, [R1+0x50] ;  /* 0x0000500001027983 */ /* 0x000f280000300a00 */
[----:B------:R-:W3:Y:S04]  /*17610*/  LDL.LU R4, [R1+0x2c] ;  /* 0x00002c0001047983 */ /* 0x000ee80000300800 */
[----:B--2---:R-:W2:Y:S01]  /*17620*/  LDL R9, [R1+0x4] ;  /* 0x0000040001097983 */ /* 0x004ea20000100800 */
[----:B------:R-:W1:Y:S01]  /*17630*/  S2R R10, SR_TID.X ;  /* 0x00000000000a7919 */ /* 0x000e620000002100 */
[----:B0-----:R-:W-:-:S13]  /*17640*/  ISETP.NE.AND P0, PT, R7, 0x1, PT ;  /* 0x000000010700780c */ /* 0x001fda0003f05270 */
[----:B------:R-:W0:Y:S01]  /*17650*/  @P0 LDC R6, c[0x0][0x450] ;  /* 0x00011400ff060b82 */ /* 0x000e220000000800 */
[----:B-1----:R-:W-:-:S05]  /*17660*/  IMAD.SHL.U32 R10, R10, 0x8, RZ ;  /* 0x000000080a0a7824 */ /* 0x002fca00078e00ff */
[----:B------:R-:W-:-:S04]  /*17670*/  LOP3.LUT R10, R10, 0x38, RZ, 0xc0, !PT ;  /* 0x000000380a0a7812 */ /* 0x000fc800078ec0ff */
[C---:B------:R-:W-:Y:S02]  /*17680*/  LOP3.LUT R11, R10.reuse, 0x40, RZ, 0xfc, !PT ;  /* 0x000000400a0b7812 */ /* 0x040fe400078efcff */
        /* <DEDUP_REMOVED lines=10> */
[----:B------:R-:W3:Y:S02]  /*17730*/  S2R R4, SR_TID.X ;  /* 0x0000000000047919 */ /* 0x000ee40000002100 */
[----:B------:R-:W-:Y:S01]  /*17740*/  IMAD.IADD R3, R3, 0x1, R0 ;  /* 0x0000000103037824 */ /* 0x000fe200078e0200 */
[----:B-1----:R-:W-:-:S04]  /*17750*/  LOP3.LUT R5, R5, 0x7f, RZ, 0xc0, !PT ;  /* 0x0000007f05057812 */ /* 0x002fc800078ec0ff */
[----:B------:R-:W-:Y:S01]  /*17760*/  SHF.R.U32.HI R5, RZ, 0x3, R5 ;  /* 0x00000003ff057819 */ /* 0x000fe20000011605 */
[----:B---3--:R-:W-:-:S05]  /*17770*/  IMAD.SHL.U32 R4, R4, 0x10, RZ ;  /* 0x0000001004047824 */ /* 0x008fca00078e00ff */
[----:B------:R-:W-:Y:S02]  /*17780*/  LOP3.LUT R4, R5, 0x70, R4, 0xf8, !PT ;  /* 0x0000007005047812 */ /* 0x000fe400078ef804 */
[----:B------:R-:W1:Y:S03]  /*17790*/  @P0 LDC R5, c[0x0][0x44c] ;  /* 0x00011300ff050b82 */ /* 0x000e660000000800 */
[----:B--2---:R-:W-:-:S04]  /*177a0*/  IMAD R0, R9, 0x80, R4 ;  /* 0x0000008009007824 */ /* 0x004fc800078e0204 */
        /* <DEDUP_REMOVED lines=9> */
[----:B------:R-:W-:Y:S01]  /*17840*/  ULDC.64 UR4, c[0x0][0x2c8] ;  /* 0x0000b20000047ab9 */ /* 0x000fe20000000a00 */
[----:B------:R-:W0:Y:S02]  /*17850*/  S2R R5, SR_TID.X ;  /* 0x0000000000057919 */ /* 0x000e240000002100 */
        /* <DEDUP_REMOVED lines=10> */
[----:B------:R-:W-:Y:S01]  /*17900*/  ISETP.GE.AND P1, PT, R11, UR4, PT ;  /* 0x000000040b007c0c */ /* 0x000fe2000bf26270 */
[----:B0-----:R-:W-:-:S05]  /*17910*/  IMAD.SHL.U32 R8, R5, 0x8, RZ ;  /* 0x0000000805087824 */ /* 0x001fca00078e00ff */
[----:B------:R-:W-:-:S04]  /*17920*/  LOP3.LUT R8, R8, 0x38, RZ, 0xc0, !PT ;  /* 0x0000003808087812 */ /* 0x000fc800078ec0ff */
[----:B------:R-:W-:Y:S01]  /*17930*/  ISETP.GE.AND P2, PT, R8, UR4, PT ;  /* 0x0000000408007c0c */ /* 0x000fe2000bf46270 */
[----:B------:R-:W-:Y:S01]  /*17940*/  UMOV UR4, 0xffffffff ;  /* 0xffffffff00047882 */ /* 0x000fe20000000000 */
[----:B------:R-:W-:Y:S02]  /*17950*/  LEA.HI.X R3, R2, UR7, R0, 0x1, P3 ;  /* 0x0000000702037c11 */ /* 0x000fe400098f0c00 */
[----:B-1----:R-:W-:Y:S09]  /*17960*/  BRA.DIV UR4, `(.L_x_5546) ;  /* 0x0000004e044c7947 */ /* 0x002ff2000b800000 */
[----:B------:R-:W0:Y:S02]  /*17970*/  S2R R6, SR_TID.X ;  /* 0x0000000000067919 */ /* 0x000e240000002100 */
[----:B0-----:R-:W-:-:S04]  /*17980*/  LOP3.LUT R6, R6, 0x7f, RZ, 0xc0, !PT ;  /* 0x0000007f06067812 */ /* 0x001fc800078ec0ff */
[----:B------:R-:W-:Y:S02]  /*17990*/  SHF.R.U32.HI R9, RZ, 0x3, R6 ;  /* 0x00000003ff097819 */ /* 0x000fe40000011606 */
[----:B------:R-:W2:Y:S04]  /*179a0*/  LDL.LU R6, [R1+0x4] ;  /* 0x0000040001067983 */ /* 0x000ea80000300800 */
[----:B------:R-:W3:Y:S01]  /*179b0*/  LDL.LU R8, [R1+0x38] ;  /* 0x0000380001087983 */ /* 0x000ee20000300800 */
[----:B------:R-:W-:Y:S01]  /*179c0*/  ULDC.64 UR4, c[0x0][0x208] ;  /* 0x0000820000047ab9 */ /* 0x000fe20000000a00 */
[----:B--2---:R-:W-:Y:S02]  /*179d0*/  IMAD R2, R6, 0x80, R9 ;  /* 0x0000008006027824 */ /* 0x004fe400078e0209 */
[----:B------:R-:W0:Y:S01]  /*179e0*/  S2R R6, SR_TID.X ;  /* 0x0000000000067919 */ /* 0x000e220000002100 */
[----:B---3--:R-:W-:-:S02]  /*179f0*/  IMAD R0, R8, R7, RZ ;  /* 0x0000000708007224 */ /* 0x008fc400078e02ff */
[----:B------:R-:W1:Y:S01]  /*17a00*/  SHFL.IDX PT, R7, R4, RZ, 0x181f ;  /* 0x00181fff04077589 */ /* 0x000e6200000e0000 */
[C---:B------:R-:W-:Y:S02]  /*17a10*/  VIADD R5, R2.reuse, 0x10 ;  /* 0x0000001002057836 */ /* 0x040fe40000000000 */
[-C--:B------:R-:W-:Y:S01]  /*17a20*/  ISETP.GE.AND P4, PT, R2, R0.reuse, PT ;  /* 0x000000000200720c */ /* 0x080fe20003f86270 */
[----:B------:R-:W-:Y:S02]  /*17a30*/  SHFL.IDX PT, R9, R3, 0x1, 0x181f ;  /* 0x00381f0003097f89 */ /* 0x000fe400000e0000 */
[----:B------:R-:W-:Y:S02]  /*17a40*/  ISETP.GE.AND P3, PT, R5, R0, PT ;  /* 0x000000000500720c */ /* 0x000fe40003f66270 */
[----:B------:R-:W-:Y:S01]  /*17a50*/  SHFL.IDX PT, R5, R4, 0x1, 0x181f ;  /* 0x00381f0004057f89 */ /* 0x000fe200000e0000 */
[----:B0-----:R-:W-:-:S03]  /*17a60*/  IMAD.SHL.U32 R11, R6, 0x8, RZ ;  /* 0x00000008060b7824 */ /* 0x001fc600078e00ff */
[----:B------:R-:W0:Y:S02]  /*17a70*/  SHFL.IDX PT, R6, R3, RZ, 0x181f ;  /* 0x00181fff03067589 */ /* 0x000e2400000e0000 */
[----:B------:R-:W-:-:S04]  /*17a80*/  LOP3.LUT R11, R11, 0x38, RZ, 0xc0, !PT ;  /* 0x000000380b0b7812 */ /* 0x000fc800078ec0ff */
[----:B-1----:R-:W-:-:S05]  /*17a90*/  @!P4 LEA R7, P5, R11, R7, 0x1 ;  /* 0x000000070b07c211 */ /* 0x002fca00078a08ff */
[----:B0-----:R-:W-:Y:S01]  /*17aa0*/  @!P4 IMAD.X R6, RZ, RZ, R6, P5 ;  /* 0x000000ffff06c224 */ /* 0x001fe200028e0606 */
[----:B------:R-:W-:-:S04]  /*17ab0*/  @!P3 LEA R8, P5, R11, R5, 0x1 ;  /* 0x000000050b08b211 */ /* 0x000fc800078a08ff */
[----:B------:R-:W-:Y:S01]  /*17ac0*/  @!P4 LOP3.LUT R7, R7, R6, RZ, 0x3c, !PT ;  /* 0x000000060707c212 */ /* 0x000fe200078e3cff */
[----:B------:R-:W-:-:S03]  /*17ad0*/  @!P3 IMAD.X R5, RZ, RZ, R9, P5 ;  /* 0x000000ffff05b224 */ /* 0x000fc600028e0609 */
[----:B------:R-:W-:-:S04]  /*17ae0*/  @!P4 LOP3.LUT R6, R7, R6, RZ, 0x3c, !PT ;  /* 0x000000060706c212 */ /* 0x000fc800078e3cff */
[----:B------:R-:W-:-:S05]  /*17af0*/  @!P4 LOP3.LUT R7, R7, R6, RZ, 0x3c, !PT ;  /* 0x000000060707c212 */ /* 0x000fca00078e3cff */
[----:B-----5:R-:W-:Y:S04]  /*17b00*/  @!P4 LDGSTS.E.BYPASS.LTC128B.128 [R10+0x15400], desc[UR4][R6.64], !P2 ;  /* 0x15400000060acfae */ /* 0x020fe8000d101d44 */
[----:B------:R-:W-:Y:S04]  /*17b10*/  @!P4 LDGSTS.E.BYPASS.LTC128B.128 [R10+0x19400], desc[UR4][R6.64+0x80], !P1 ;  /* 0x19400080060acfae */ /* 0x000fe8000c901d44 */
[----:B------:R0:W-:Y:S02]  /*17b20*/  @!P4 LDGSTS.E.BYPASS.LTC128B.128 [R10+0x1d400], desc[UR4][R6.64+0x100], !P0 ;  /* 0x1d400100060acfae */ /* 0x0001e4000c101d44 */
[----:B0-----:R-:W-:-:S02]  /*17b30*/  @!P3 IMAD.MOV.U32 R6, RZ, RZ, R8 ;  /* 0x000000ffff06b224 */ /* 0x001fc400078e0008 */
[----:B------:R-:W-:Y:S01]  /*17b40*/  @!P3 IMAD.MOV.U32 R7, RZ, RZ, R5 ;  /* 0x000000ffff07b224 */ /* 0x000fe200078e0005 */
[----:B------:R-:W-:Y:S01]  /*17b50*/  SHFL.IDX PT, R8, R3, 0x2, 0x181f ;  /* 0x00581f0003087f89 */ /* 0x000fe200000e0000 */
[----:B------:R-:W-:-:S03]  /*17b60*/  VIADD R5, R2, 0x20 ;  /* 0x0000002002057836 */ /* 0x000fc60000000000 */
[----:B------:R-:W-:Y:S04]  /*17b70*/  @!P3 LDGSTS.E.BYPASS.LTC128B.128 [R10+0x15c00], desc[UR4][R6.64], !P2 ;  /* 0x15c00000060abfae */ /* 0x000fe8000d101d44 */
[----:B------:R-:W-:Y:S04]  /*17b80*/  @!P3 LDGSTS.E.BYPASS.LTC128B.128 [R10+0x19c00], desc[UR4][R6.64+0x80], !P1 ;  /* 0x19c00080060abfae */ /* 0x000fe8000c901d44 */
[----:B------:R0:W-:Y:S01]  /*17b90*/  @!P3 LDGSTS.E.BYPASS.LTC128B.128 [R10+0x1dc00], desc[UR4][R6.64+0x100], !P0 ;  /* 0x1dc00100060abfae */ /* 0x0001e2000c101d44 */
[----:B------:R-:W-:-:S03]  /*17ba0*/  ISETP.GE.AND P3, PT, R5, R0, PT ;  /* 0x000000000500720c */ /* 0x000fc60003f66270 */
[----:B------:R-:W1:Y:S10]  /*17bb0*/  SHFL.IDX PT, R5, R4, 0x2, 0x181f ;  /* 0x00581f0004057f89 */ /* 0x000e7400000e0000 */
        /* <DEDUP_REMOVED lines=53> */
.L_x_5669:
        /* <DEDUP_REMOVED lines=16> */
.L_x_5548:
[----:B------:R-:W-:Y:S05]  /*18010*/  BSYNC B0 ;  /* 0x0000000000007941 */ /* 0x000fea0003800000 */
.L_x_5547:
[----:B------:R-:W-:Y:S01]  /*18020*/  NOP ;  /* 0x0000000000007918 */ /* 0x000fe20000000000 */
[----:B------:R-:W-:Y:S01]  /*18030*/  PLOP3.LUT P0, PT, PT, PT, PT, 0x80, 0x0 ;  /* 0x000000000000781c */ /* 0x000fe20003f0f070 */
[----:B0-----:R-:W-:-:S12]  /*18040*/  VIADD R6, R18, 0x36800 ;  /* 0x0003680012067836 */ /* 0x001fd80000000000 */
.L_x_5549:
        /* <DEDUP_REMOVED lines=18> */
.L_x_5670:
[----:B------:R-:W-:Y:S05]  /*18170*/  BSYNC B0 ;  /* 0x0000000000007941 */ /* 0x000fea0003800000 */
.L_x_5550:
        /* <DEDUP_REMOVED lines=55> */
.L_x_5558:
[----:B------:R-:W-:Y:S01]  /*184f0*/  IMAD R3, R9, 0x8, R18 ;  /* 0x0000000809037824 */ /* 0x000fe200078e0212 */
[----:B------:R-:W-:Y:S01]  /*18500*/  SHF.L.U32 R2, R13, 0x1f, RZ ;  /* 0x0000001f0d027819 */ /* 0x000fe200000006ff */
[----:B------:R-:W-:Y:S03]  /*18510*/  BSSY B3, `(.L_x_5559) ;  /* 0x0000003000037945 */ /* 0x000fe60003800000 */
[----:B------:R-:W1:Y:S02]  /*18520*/  SYNCS.PHASECHK.TRANS64.TRYWAIT P0, [R3+URZ+0x36840], R2 ;  /* 0x03684002030075a7 */ /* 0x000e64000800017f */
[----:B-1----:R-:W-:Y:S05]  /*18530*/  @!P0 BRA `(.L_x_5560) ;  /* 0x0000004c00648947 */ /* 0x002fea0003800000 */
.L_x_5671:
[----:B------:R-:W-:Y:S05]  /*18540*/  BSYNC B3 ;  /* 0x0000000000037941 */ /* 0x000fea0003800000 */
.L_x_5559:
        /* <DEDUP_REMOVED lines=12> */
.L_x_5562:
[----:B------:R-:W-:Y:S05]  /*18610*/  BSYNC B3 ;  /* 0x0000000000037941 */ /* 0x000fea0003800000 */
.L_x_5561:
        /* <DEDUP_REMOVED lines=12> */
.L_x_5563:
        /* <DEDUP_REMOVED lines=16> */
.L_x_5564:
        /* <DEDUP_REMOVED lines=16> */
.L_x_5565:
        /* <DEDUP_REMOVED lines=16> */
.L_x_5672:
[----:B------:R-:W-:Y:S05]  /*189e0*/  BSYNC B3 ;  /* 0x0000000000037941 */ /* 0x000fea0003800000 */
.L_x_5566:
        /* <DEDUP_REMOVED lines=12> */
.L_x_5569:
[----:B------:R-:W-:Y:S05]  /*18ab0*/  BSYNC B3 ;  /* 0x0000000000037941 */ /* 0x000fea0003800000 */
.L_x_5568:
        /* <DEDUP_REMOVED lines=13> */
.L_x_5570:
        /* <DEDUP_REMOVED lines=15> */
.L_x_5571:
        /* <DEDUP_REMOVED lines=15> */
.L_x_5572:
        /* <DEDUP_REMOVED lines=12> */
.L_x_5557:
[----:B------:R-:W-:Y:S05]  /*18e30*/  BSYNC B1 ;  /* 0x0000000000017941 */ /* 0x000fea0003800000 */
.L_x_5556:
[----:B0-----:R-:W2:Y:S01]  /*18e40*/  LDL.LU R0, [R1+0x40] ;  /* 0x0000400001007983 */ /* 0x001ea20000300800 */
[----:B------:R-:W-:-:S03]  /*18e50*/  IMAD.MOV.U32 R19, RZ, RZ, R9 ;  /* 0x000000ffff137224 */ /* 0x000fc600078e0009 */
[----:B------:R0:W-:Y:S02]  /*18e60*/  STL [R1+0x14], R13 ;  /* 0x0000140d01007387 */ /* 0x0001e40000100800 */
[----:B0-2---:R-:W-:-:S07]  /*18e70*/  VIADD R0, R0, 0xfffffffd ;  /* 0xfffffffd00007836 */ /* 0x005fce0000000000 */
.L_x_5555:
[----:B------:R-:W-:Y:S05]  /*18e80*/  BSYNC B2 ;  /* 0x0000000000027941 */ /* 0x000fea0003800000 */
.L_x_5554:
[----:B------:R-:W-:Y:S01]  /*18e90*/  VIADD R12, R12, 0xfffffffe ;  /* 0xfffffffe0c0c7836 */ /* 0x000fe20000000000 */
[----:B------:R-:W-:-:S04]  /*18ea0*/  LOP3.LUT R4, RZ, R4, RZ, 0x33, !PT ;  /* 0x00000004ff047212 */ /* 0x000fc800078e33ff */
[----:B------:R-:W-:-:S13]  /*18eb0*/  ISETP.NE.AND P0, PT, R12, R4, PT ;  /* 0x000000040c00720c */ /* 0x000fda0003f05270 */
[----:B------:R-:W-:Y:S05]  /*18ec0*/  @!P0 BRA `(.L_x_5553) ;  /* 0x0000001400cc8947 */ /* 0x000fea0003800000 */
[----:B------:R-:W-:-:S07]  /*18ed0*/  IMAD.MOV.U32 R9, RZ, RZ, R17 ;  /* 0x000000ffff097224 */ /* 0x000fce00078e0011 */
.L_x_5607:
        /* <DEDUP_REMOVED lines=36> */
.L_x_5575:
[----:B------:R-:W-:Y:S01]  /*19120*/  IMAD R3, R4, 0x8, R18 ;  /* 0x0000000804037824 */ /* 0x000fe200078e0212 */
[----:B------:R-:W-:Y:S01]  /*19130*/  SHF.L.U32 R2, R5, 0x1f, RZ ;  /* 0x0000001f05027819 */ /* 0x000fe200000006ff */
[----:B------:R-:W-:Y:S03]  /*19140*/  BSSY B2, `(.L_x_5576) ;  /* 0x0000003000027945 */ /* 0x000fe60003800000 */
[----:B------:R-:W1:Y:S02]  /*19150*/  SYNCS.PHASECHK.TRANS64.TRYWAIT P0, [R3+URZ+0x36840], R2 ;  /* 0x03684002030075a7 */ /* 0x000e64000800017f */
[----:B-1----:R-:W-:Y:S05]  /*19160*/  @!P0 BRA `(.L_x_5577) ;  /* 0x0000004000808947 */ /* 0x002fea0003800000 */
.L_x_5673:
[----:B------:R-:W-:Y:S05]  /*19170*/  BSYNC B2 ;  /* 0x0000000000027941 */ /* 0x000fea0003800000 */
.L_x_5576:
        /* <DEDUP_REMOVED lines=12> */
.L_x_5579:
[----:B------:R-:W-:Y:S05]  /*19240*/  BSYNC B2 ;  /* 0x0000000000027941 */ /* 0x000fea0003800000 */
.L_x_5578:
        /* <DEDUP_REMOVED lines=12> */
.L_x_5580:
        /* <DEDUP_REMOVED lines=16> */
.L_x_5581:
        /* <DEDUP_REMOVED lines=16> */
.L_x_5582:
        /* <DEDUP_REMOVED lines=16> */
.L_x_5674:
[----:B------:R-:W-:Y:S05]  /*19610*/  BSYNC B2 ;  /* 0x0000000000027941 */ /* 0x000fea0003800000 */
.L_x_5583:
        /* <DEDUP_REMOVED lines=11> */
.L_x_5586:
[----:B------:R-:W-:Y:S05]  /*196d0*/  BSYNC B2 ;  /* 0x0000000000027941 */ /* 0x000fea0003800000 */
.L_x_5585:
        /* <DEDUP_REMOVED lines=12> */
.L_x_5587:
        /* <DEDUP_REMOVED lines=15> */
.L_x_5588:
        /* <DEDUP_REMOVED lines=15> */
.L_x_5589:
        /* <DEDUP_REMOVED lines=12> */
.L_x_5574:
[----:B------:R-:W-:Y:S05]  /*19a40*/  BSYNC B1 ;  /* 0x0000000000017941 */ /* 0x000fea0003800000 */
.L_x_5573:
        /* <DEDUP_REMOVED lines=36> */
.L_x_5592:
[----:B------:R-:W-:Y:S01]  /*19c90*/  IMAD R2, R19, 0x8, R18 ;  /* 0x0000000813027824 */ /* 0x000fe200078e0212 */
[----:B------:R-:W-:Y:S01]  /*19ca0*/  SHF.L.U32 R3, R12, 0x1f, RZ ;  /* 0x0000001f0c037819 */ /* 0x000fe200000006ff */
[----:B------:R-:W-:Y:S03]  /*19cb0*/  BSSY B2, `(.L_x_5593) ;  /* 0x0000003000027945 */ /* 0x000fe60003800000 */
[----:B------:R-:W2:Y:S02]  /*19cc0*/  SYNCS.PHASECHK.TRANS64.TRYWAIT P0, [R2+URZ+0x36840], R3 ;  /* 0x03684003020075a7 */ /* 0x000ea4000800017f */
[----:B--2---:R-:W-:Y:S05]  /*19cd0*/  @!P0 BRA `(.L_x_5594) ;  /* 0x0000003400cc8947 */ /* 0x004fea0003800000 */
.L_x_5675:
[----:B------:R-:W-:Y:S05]  /*19ce0*/  BSYNC B2 ;  /* 0x0000000000027941 */ /* 0x000fea0003800000 */
.L_x_5593:
        /* <DEDUP_REMOVED lines=12> */
.L_x_5596:
[----:B------:R-:W-:Y:S05]  /*19db0*/  BSYNC B2 ;  /* 0x0000000000027941 */ /* 0x000fea0003800000 */
.L_x_5595:
        /* <DEDUP_REMOVED lines=13> */
.L_x_5597:
        /* <DEDUP_REMOVED lines=16> */
.L_x_5598:
        /* <DEDUP_REMOVED lines=16> */
.L_x_5599:
        /* <DEDUP_REMOVED lines=15> */
.L_x_5676:
[----:B------:R-:W-:Y:S05]  /*1a180*/  BSYNC B2 ;  /* 0x0000000000027941 */ /* 0x000fea0003800000 */
.L_x_5600:
        /* <DEDUP_REMOVED lines=11> */
.L_x_5603:
[----:B------:R-:W-:Y:S05]  /*1a240*/  BSYNC B2 ;  /* 0x0000000000027941 */ /* 0x000fea0003800000 */
.L_x_5602:
        /* <DEDUP_REMOVED lines=12> */
.L_x_5604:
        /* <DEDUP_REMOVED lines=15> */
.L_x_5605:
        /* <DEDUP_REMOVED lines=15> */
.L_x_5606:
        /* <DEDUP_REMOVED lines=12> */
.L_x_5591:
[----:B------:R-:W-:Y:S05]  /*1a5b0*/  BSYNC B1 ;  /* 0x0000000000017941 */ /* 0x000fea0003800000 */
.L_x_5590:
[----:B------:R-:W2:Y:S01]  /*1a5c0*/  LDL R2, [R1+0x28] ;  /* 0x0000280001027983 */ /* 0x000ea20000100800 */
[----:B------:R-:W-:Y:S01]  /*1a5d0*/  VIADD R0, R0, 0xfffffffe ;  /* 0xfffffffe00007836 */ /* 0x000fe20000000000 */
[----:B--2---:R-:W-:-:S13]  /*1a5e0*/  ISETP.GT.AND P0, PT, R7, R2, PT ;  /* 0x000000020700720c */ /* 0x004fda0003f04270 */
[----:B------:R-:W-:Y:S05]  /*1a5f0*/  @P0 BRA `(.L_x_5607) ;  /* 0xffffffe800380947 */ /* 0x000fea000383ffff */
.L_x_5553:
[----:B------:R-:W-:Y:S05]  /*1a600*/  BSYNC B0 ;  /* 0x0000000000007941 */ /* 0x000fea0003800000 */
.L_x_5552:
        /* <DEDUP_REMOVED lines=19> */
.L_x_5609:
[----:B------:R-:W-:Y:S05]  /*1a740*/  BSYNC B0 ;  /* 0x0000000000007941 */ /* 0x000fea0003800000 */
.L_x_5608:
        /* <DEDUP_REMOVED lines=11> */
.L_x_5677:
[----:B------:R-:W-:Y:S05]  /*1a800*/  BSYNC B1 ;  /* 0x0000000000017941 */ /* 0x000fea0003800000 */
.L_x_5612:
        /* <DEDUP_REMOVED lines=9> */
.L_x_5615:
[----:B------:R-:W-:Y:S05]  /*1a8a0*/  BSYNC B1 ;  /* 0x0000000000017941 */ /* 0x000fea0003800000 */
.L_x_5614:
        /* <DEDUP_REMOVED lines=12> */
.L_x_5616:
        /* <DEDUP_REMOVED lines=15> */
.L_x_5617:
        /* <DEDUP_REMOVED lines=15> */
.L_x_5618:
        /* <DEDUP_REMOVED lines=10> */
.L_x_5611:
[----:B------:R-:W-:Y:S05]  /*1abf0*/  BSYNC B0 ;  /* 0x0000000000007941 */ /* 0x000fea0003800000 */
.L_x_5610:
[----:B------:R-:W2:Y:S01]  /*1ac00*/  LDL.LU R4, [R1+0x14] ;  /* 0x0000140001047983 */ /* 0x000ea20000300800 */
[----:B------:R-:W-:-:S05]  /*1ac10*/  VIADD R19, R19, 0x1 ;  /* 0x0000000113137836 */ /* 0x000fca0000000000 */
[----:B------:R-:W-:-:S04]  /*1ac20*/  ISETP.NE.AND P0, PT, R19, 0x2, PT ;  /* 0x000000021300780c */ /* 0x000fc80003f05270 */
[----:B------:R-:W-:Y:S02]  /*1ac30*/  SEL R0, RZ, 0x1, P0 ;  /* 0x00000001ff007807 */ /* 0x000fe40000000000 */
[----:B------:R-:W-:Y:S02]  /*1ac40*/  SEL R19, R19, RZ, P0 ;  /* 0x000000ff13137207 */ /* 0x000fe40000000000 */
[----:B--2---:R-:W-:-:S05]  /*1ac50*/  LOP3.LUT R4, R4, R0, RZ, 0x3c, !PT ;  /* 0x0000000004047212 */ /* 0x004fca00078e3cff */
[----:B------:R2:W-:Y:S02]  /*1ac60*/  STL [R1+0x14], R4 ;  /* 0x0000140401007387 */ /* 0x0005e40000100800 */
.L_x_5532:
[----:B------:R-:W-:Y:S05]  /*1ac70*/  BSYNC B7 ;  /* 0x0000000000077941 */ /* 0x000fea0003800000 */
.L_x_5530:
        /* <DEDUP_REMOVED lines=14> */
.L_x_5619:
[----:B------:R-:W0:Y:S01]  /*1ad60*/  S2R R0, SR_TID.X ;  /* 0x0000000000007919 */ /* 0x000e220000002100 */
[----:B------:R-:W-:Y:S01]  /*1ad70*/  UMOV UR4, 0xffffffff ;  /* 0xffffffff00047882 */ /* 0x000fe20000000000 */
[----:B0-----:R-:W-:-:S04]  /*1ad80*/  LOP3.LUT R10, R0, 0x1f, RZ, 0xc0, !PT ;  /* 0x0000001f000a7812 */ /* 0x001fc800078ec0ff */
[----:B------:R-:W-:Y:S01]  /*1ad90*/  ISETP.NE.AND P0, PT, R10, 0x1f, PT ;  /* 0x0000001f0a00780c */ /* 0x000fe20003f05270 */
[----:B------:R-:W-:-:S12]  /*1ada0*/  BRA.DIV UR4, `(.L_x_5621) ;  /* 0x0000002604d47947 */ /* 0x000fd8000b800000 */
[----:B------:R-:W3:Y:S01]  /*1adb0*/  LDL.LU R3, [R1] ;  /* 0x0000000001037983 */ /* 0x000ee20000300800 */
[----:B------:R-:W-:-:S03]  /*1adc0*/  ULDC UR4, c[0x0][0xc3c] ;  /* 0x00030f0000047ab9 */ /* 0x000fc60000000800 */
[----:B-1----:R-:W4:Y:S01]  /*1add0*/  LDL R8, [R1+0xc] ;  /* 0x00000c0001087983 */ /* 0x002f220000100800 */
[----:B------:R-:W-:Y:S01]  /*1ade0*/  ULDC.64 UR6, c[0x0][0x208] ;  /* 0x0000820000067ab9 */ /* 0x000fe20000000a00 */
[----:B----4-:R-:W-:Y:S02]  /*1adf0*/  IMAD.IADD R0, R8, 0x1, R10 ;  /* 0x0000000108007824 */ /* 0x010fe400078e020a */
[----:B---3--:R-:W-:-:S03]  /*1ae00*/  IMAD.MOV.U32 R8, RZ, RZ, R3 ;  /* 0x000000ffff087224 */ /* 0x008fc600078e0003 */
[----:B------:R-:W-:-:S13]  /*1ae10*/  ISETP.GE.OR P1, PT, R0, UR4, !P0 ;  /* 0x0000000400007c0c */ /* 0x000fda000c726670 */
[----:B------:R-:W0:Y:S08]  /*1ae20*/  @!P1 LDC.64 R2, c[0x0][0xc80] ;  /* 0x00032000ff029b82 */ /* 0x000e300000000a00 */
[----:B------:R-:W1:Y:S01]  /*1ae30*/  @!P1 LDC.64 R6, c[0x0][0xc78] ;  /* 0x00031e00ff069b82 */ /* 0x000e620000000a00 */
[----:B0-----:R-:W-:-:S05]  /*1ae40*/  @!P1 IMAD.WIDE R2, R0, 0x4, R2 ;  /* 0x0000000400029825 */ /* 0x001fca00078e0202 */
[----:B------:R1:W3:Y:S02]  /*1ae50*/  @!P1 LDG.E R5, desc[UR6][R2.64] ;  /* 0x0000000602059981 */ /* 0x0002e4000c1e1900 */
[----:B-1----:R-:W-:-:S06]  /*1ae60*/  @!P1 IMAD.WIDE R2, R0, 0x4, R6 ;  /* 0x0000000400029825 */ /* 0x002fcc00078e0206 */
[----:B------:R-:W4:Y:S01]  /*1ae70*/  @!P1 LDG.E R2, desc[UR6][R2.64] ;  /* 0x0000000602029981 */ /* 0x000f22000c1e1900 */
[----:B------:R-:W-:Y:S02]  /*1ae80*/  CS2R R6, SRZ ;  /* 0x0000000000067805 */ /* 0x000fe4000001ff00 */
[C---:B------:R-:W-:Y:S02]  /*1ae90*/  ISETP.GE.U32.AND P2, PT, R10.reuse, 0x2, PT ;  /* 0x000000020a00780c */ /* 0x040fe40003f46070 */
[C---:B------:R-:W-:Y:S01]  /*1aea0*/  ISETP.GE.U32.AND P3, PT, R10.reuse, 0x4, PT ;  /* 0x000000040a00780c */ /* 0x040fe20003f66070 */
[----:B--2---:R-:W-:Y:S01]  /*1aeb0*/  SHFL.IDX PT, R4, R8, RZ, 0x1f ;  /* 0x00001fff08047589 */ /* 0x004fe200000e0000 */
[C---:B------:R-:W-:Y:S02]  /*1aec0*/  ISETP.GE.U32.AND P4, PT, R10.reuse, 0x8, PT ;  /* 0x000000080a00780c */ /* 0x040fe40003f86070 */
[----:B------:R-:W-:Y:S01]  /*1aed0*/  ISETP.GE.U32.AND P5, PT, R10, 0x10, PT ;  /* 0x000000100a00780c */ /* 0x000fe20003fa6070 */
[----:B------:R-:W-:Y:S01]  /*1aee0*/  SHFL.IDX PT, R0, R8, 0x1, 0x1f ;  /* 0x00201f0008007f89 */ /* 0x000fe200000e0000 */
[----:B---3--:R-:W-:-:S02]  /*1aef0*/  @!P1 IMAD.MOV.U32 R6, RZ, RZ, R5 ;  /* 0x000000ffff069224 */ /* 0x008fc400078e0005 */
[----:B----4-:R-:W-:Y:S01]  /*1af00*/  @!P1 IMAD.MOV.U32 R7, RZ, RZ, R2 ;  /* 0x000000ffff079224 */ /* 0x010fe200078e0002 */
[----:B------:R-:W-:-:S03]  /*1af10*/  ISETP.NE.AND P1, PT, R10, RZ, PT ;  /* 0x000000ff0a00720c */ /* 0x000fc60003f25270 */
[----:B------:R-:W-:-:S05]  /*1af20*/  IMAD R2, R7, R6, RZ ;  /* 0x0000000607027224 */ /* 0x000fca00078e02ff */
[----:B------:R-:W0:Y:S02]  /*1af30*/  SHFL.UP PT, R3, R2, 0x1, RZ ;  /* 0x0420000002037989 */ /* 0x000e2400000e00ff */
[----:B0-----:R-:W-:-:S05]  /*1af40*/  SEL R5, R3, RZ, P1 ;  /* 0x000000ff03057207 */ /* 0x001fca0000800000 */
[----:B------:R-:W-:Y:S02]  /*1af50*/  IMAD.IADD R2, R2, 0x1, R5 ;  /* 0x0000000102027824 */ /* 0x000fe400078e0205 */
[----:B------:R-:W-:-:S03]  /*1af60*/  IMAD.MOV.U32 R5, RZ, RZ, RZ ;  /* 0x000000ffff057224 */ /* 0x000fc600078e00ff */
        /* <DEDUP_REMOVED lines=13> */
.L_x_5687:
[----:B------:R-:W-:Y:S02]  /*1b040*/  ULDC UR4, c[0x0][0xc38] ;  /* 0x00030e0000047ab9 */ /* 0x000fe40000000800 */
[----:B------:R-:W-:-:S04]  /*1b050*/  IMAD.U32 R8, RZ, RZ, UR4 ;  /* 0x00000004ff087e24 */ /* 0x000fc8000f8e00ff */
[----:B-1----:R-:W-:-:S04]  /*1b060*/  IMAD R9, R9, R8, RZ ;  /* 0x0000000809097224 */ /* 0x002fc800078e02ff */
[----:B------:R-:W-:-:S05]  /*1b070*/  IMAD.IADD R0, R0, 0x1, R9 ;  /* 0x0000000100007824 */ /* 0x000fca00078e0209 */
[----:B------:R-:W-:-:S13]  /*1b080*/  ISETP.GT.AND P6, PT, R0, R4, PT ;  /* 0x000000040000720c */ /* 0x000fda0003fc4270 */
[----:B------:R-:W-:Y:S05]  /*1b090*/  @P6 BRA `(.L_x_5622) ;  /* 0x0000000000b06947 */ /* 0x000fea0003800000 */
.L_x_5625:
        /* <DEDUP_REMOVED lines=38> */
.L_x_5695:
[----:B------:R-:W-:Y:S02]  /*1b300*/  ULDC UR4, c[0x0][0xc38] ;  /* 0x00030e0000047ab9 */ /* 0x000fe40000000800 */
[----:B------:R-:W-:-:S04]  /*1b310*/  IMAD.U32 R8, RZ, RZ, UR4 ;  /* 0x00000004ff087e24 */ /* 0x000fc8000f8e00ff */
[----:B-1----:R-:W-:-:S04]  /*1b320*/  IMAD R9, R9, R8, RZ ;  /* 0x0000000809097224 */ /* 0x002fc800078e02ff */
[----:B------:R-:W-:-:S05]  /*1b330*/  IMAD.IADD R0, R9, 0x1, R0 ;  /* 0x0000000109007824 */ /* 0x000fca00078e0200 */
[----:B------:R-:W-:-:S13]  /*1b340*/  ISETP.GT.AND P6, PT, R0, R4, PT ;  /* 0x000000040000720c */ /* 0x000fda0003fc4270 */
[----:B------:R-:W-:Y:S05]  /*1b350*/  @!P6 BRA `(.L_x_5625) ;  /* 0xfffffffc0050e947 */ /* 0x000fea000383ffff */
.L_x_5622:
        /* <DEDUP_REMOVED lines=12> */
.L_x_5700:
[----:B------:R-:W-:-:S13]  /*1b420*/  ISETP.NE.AND P0, PT, R3, RZ, PT ;  /* 0x000000ff0300720c */ /* 0x000fda0003f05270 */
[----:B------:R-:W-:Y:S05]  /*1b430*/  @!P0 BRA `(.L_x_5627) ;  /* 0x0000000000148947 */ /* 0x000fea0003800000 */
[----:B------:R-:W-:Y:S01]  /*1b440*/  UMOV UR4, 0xffffffff ;  /* 0xffffffff00047882 */ /* 0x000fe20000000000 */
[----:B---3--:R-:W-:Y:S02]  /*1b450*/  VIADD R10, R10, 0xffffffff ;  /* 0xffffffff0a0a7836 */ /* 0x008fe40000000000 */
[----:B------:R-:W-:Y:S05]  /*1b460*/  BRA.DIV UR4, `(.L_x_5628) ;  /* 0x0000002a04c47947 */ /* 0x000fea000b800000 */
[----:B0-----:R0:W1:Y:S02]  /*1b470*/  SHFL.IDX PT, R2, R2, R10, 0x1f ;  /* 0x00001f0a02027589 */ /* 0x00106400000e0000 */
.L_x_5703:
[----:B-1----:R-:W-:-:S07]  /*1b480*/  IMAD.MOV.U32 R5, RZ, RZ, R2 ;  /* 0x000000ffff057224 */ /* 0x002fce00078e0002 */
.L_x_5627:
        /* <DEDUP_REMOVED lines=31> */
[----:B---3--:R-:W-:Y:S02]  /*1b680*/  IMAD R6, R2, R5, RZ ;  /* 0x0000000502067224 */ /* 0x008fe400078e02ff */
        /* <DEDUP_REMOVED lines=30> */
.L_x_5629:
[----:B------:R-:W2:Y:S01]  /*1b870*/  LDL R5, [R1+0xc] ;  /* 0x00000c0001057983 */ /* 0x000ea20000100800 */
[----:B0-----:R-:W2:Y:S01]  /*1b880*/  LDC.64 R2, c[0x0][0xc90] ;  /* 0x00032400ff027b82 */ /* 0x001ea20000000a00 */
[----:B------:R-:W-:Y:S01]  /*1b890*/  ULDC.64 UR4, c[0x0][0x208] ;  /* 0x0000820000047ab9 */ /* 0x000fe20000000a00 */
[----:B--2---:R-:W-:-:S05]  /*1b8a0*/  IMAD.WIDE R2, R5, 0x4, R2 ;  /* 0x0000000405027825 */ /* 0x004fca00078e0202 */
[----:B---3--:R-:W2:Y:S02]  /*1b8b0*/  LDG.E R6, desc[UR4][R2.64] ;  /* 0x0000000402067981 */ /* 0x008ea4000c1e1900 */
        /* <DEDUP_REMOVED lines=59> */
.L_x_5630:
[----:B0-----:R-:W-:-:S05]  /*1bc70*/  LOP3.LUT R3, RZ, R4, RZ, 0x33, !PT ;  /* 0x00000004ff037212 */ /* 0x001fca00078e33ff */
[----:B------:R-:W-:-:S05]  /*1bc80*/  IMAD.IADD R0, R0, 0x1, R3 ;  /* 0x0000000100007824 */ /* 0x000fca00078e0203 */
[----:B------:R2:W-:Y:S01]  /*1bc90*/  STL [R1+0x4], R0 ;  /* 0x0000040001007387 */ /* 0x0005e20000100800 */
[----:B------:R-:W-:Y:S05]  /*1bca0*/  BRA `(.L_x_5631) ;  /* 0x0000000000287947 */ /* 0x000fea0003800000 */
.L_x_5623:
        /* <DEDUP_REMOVED lines=10> */
.L_x_5631:
[----:B0-----:R-:W3:Y:S04]  /*1bd50*/  LDL R3, [R1+0x8] ;  /* 0x0000080001037983 */ /* 0x001ee80000100800 */
[----:B-1----:R-:W4:Y:S04]  /*1bd60*/  LDL R2, [R1+0xc] ;  /* 0x00000c0001027983 */ /* 0x002f280000100800 */
[----:B------:R-:W5:Y:S04]  /*1bd70*/  LDL R4, [R1] ;  /* 0x0000000001047983 */ /* 0x000f680000100800 */
[----:B------:R-:W5:Y:S01]  /*1bd80*/  LDL R5, [R1+0x4] ;  /* 0x0000040001057983 */ /* 0x000f620000100800 */
[----:B------:R-:W-:Y:S05]  /*1bd90*/  WARPSYNC.ALL ;  /* 0x0000000000007948 */ /* 0x000fea0003800000 */
[----:B--2---:R-:W0:Y:S02]  /*1bda0*/  S2R R0, SR_TID.X ;  /* 0x0000000000007919 */ /* 0x004e240000002100 */
        /* <DEDUP_REMOVED lines=10> */
.L_x_5620:
[----:B------:R-:W2:Y:S01]  /*1be50*/  LDL R0, [R1+0xc] ;  /* 0x00000c0001007983 */ /* 0x000ea20000100800 */
[----:B------:R-:W-:Y:S02]  /*1be60*/  ULDC UR4, c[0x0][0xc3c] ;  /* 0x00030f0000047ab9 */ /* 0x000fe40000000800 */
[----:B--2---:R-:W-:-:S13]  /*1be70*/  ISETP.GE.AND P0, PT, R0, UR4, PT ;  /* 0x0000000400007c0c */ /* 0x004fda000bf06270 */
[----:B------:R-:W-:Y:S05]  /*1be80*/  @!P0 BRA `(.L_x_5632) ;  /* 0xffffff9c00d48947 */ /* 0x000fea000383ffff */
[----:B------:R-:W-:Y:S05]  /*1be90*/  BSYNC B8 ;  /* 0x0000000000087941 */ /* 0x000fea0003800000 */
.L_x_5524:
[----:B0-----:R-:W2:Y:S01]  /*1bea0*/  LDL.LU R0, [R1+0x58] ;  /* 0x0000580001007983 */ /* 0x001ea20000300800 */
[----:B------:R-:W-:Y:S01]  /*1beb0*/  BSSY B0, `(.L_x_5633) ;  /* 0x000000b000007945 */ /* 0x000fe20003800000 */
[----:B-1-3--:R-:W0:Y:S01]  /*1bec0*/  S2R R5, SR_CgaCtaId ;  /* 0x0000000000057919 */ /* 0x00ae220000008800 */
        /* <DEDUP_REMOVED lines=9> */
.L_x_5704:
[----:B------:R-:W-:Y:S05]  /*1bf60*/  BSYNC B0 ;  /* 0x0000000000007941 */ /* 0x000fea0003800000 */
.L_x_5633:
[----:B------:R-:W-:-:S03]  /*1bf70*/  UMOV UR4, 0xffffffff ;  /* 0xffffffff00047882 */ /* 0x000fc60000000000 */
[----:B------:R-:W-:Y:S05]  /*1bf80*/  BRA.DIV UR4, `(.L_x_5635) ;  /* 0x00000022043c7947 */ /* 0x000fea000b800000 */
[----:B------:R-:W1:Y:S02]  /*1bf90*/  S2R R2, SR_TID.X ;  /* 0x0000000000027919 */ /* 0x000e640000002100 */
[----:B-1----:R-:W-:-:S04]  /*1bfa0*/  SHF.R.U32.HI R2, RZ, 0x5, R2 ;  /* 0x00000005ff027819 */ /* 0x002fc80000011602 */
[----:B------:R-:W-:-:S05]  /*1bfb0*/  LOP3.LUT R2, R2, 0x3, RZ, 0xc0, !PT ;  /* 0x0000000302027812 */ /* 0x000fca00078ec0ff */
[----:B------:R1:W2:Y:S02]  /*1bfc0*/  SHFL.IDX PT, R14, R2, RZ, 0x1f ;  /* 0x00001fff020e7589 */ /* 0x0002a400000e0000 */
.L_x_5707:
[----:B--2---:R-:W-:Y:S01]  /*1bfd0*/  ISETP.NE.AND P0, PT, R14, RZ, PT ;  /* 0x000000ff0e00720c */ /* 0x004fe20003f05270 */
[----:B------:R-:W-:-:S12]  /*1bfe0*/  BSSY B0, `(.L_x_5636) ;  /* 0x0000027000007945 */ /* 0x000fd80003800000 */
[----:B------:R-:W-:Y:S05]  /*1bff0*/  @P0 BRA `(.L_x_5637) ;  /* 0x0000000000940947 */ /* 0x000fea0003800000 */
[----:B------:R-:W-:-:S03]  /*1c000*/  UMOV UR4, 0xffffffff ;  /* 0xffffffff00047882 */ /* 0x000fc60000000000 */
[----:B------:R-:W-:Y:S05]  /*1c010*/  BRA.DIV UR4, `(.L_x_5638) ;  /* 0x00000022044c7947 */ /* 0x000fea000b800000 */
[----:B------:R-:W-:-:S13]  /*1c020*/  ELECT P6, URZ, PT ;  /* 0x00000000003f782f */ /* 0x000fda00038c0000 */
.L_x_5710:
        /* <DEDUP_REMOVED lines=8> */
.L_x_5639:
        /* <DEDUP_REMOVED lines=13> */
.L_x_5711:
[----:B------:R-:W1:Y:S02]  /*1c180*/  SYNCS.PHASECHK.TRANS64.TRYWAIT P0, [R7+URZ], R2 ;  /* 0x00000002070075a7 */ /* 0x000e64000800017f */
[----:B-1----:R-:W-:Y:S05]  /*1c190*/  @!P0 BRA `(.L_x_5641) ;  /* 0x0000002000208947 */ /* 0x002fea0003800000 */
.L_x_5712:
[----:B------:R-:W-:Y:S05]  /*1c1a0*/  @!P2 BRA `(.L_x_5642) ;  /* 0x000000000004a947 */ /* 0x000fea0003800000 */
[----:B------:R-:W-:Y:S01]  /*1c1b0*/  BPT.TRAP 0x1 ;  /* 0x000000040000795c */ /* 0x000fe20000300000 */
.L_x_5642:
[----:B------:R-:W-:-:S04]  /*1c1c0*/  VIADD R0, R0, 0x36860 ;  /* 0x0003686000007836 */ /* 0x000fc80000000000 */
[----:B------:R-:W-:-:S04]  /*1c1d0*/  IMAD R4, R19, 0x8, R0 ;  /* 0x0000000813047824 */ /* 0x000fc800078e0200 */
[----:B------:R-:W2:Y:S02]  /*1c1e0*/  SYNCS.PHASECHK.TRANS64.TRYWAIT P0, [R4+URZ], R5 ;  /* 0x00000005040075a7 */ /* 0x000ea4000800017f */
[----:B--2---:R-:W-:Y:S05]  /*1c1f0*/  @!P0 BRA `(.L_x_5643) ;  /* 0x00000020001c8947 */ /* 0x004fea0003800000 */
.L_x_5713:
[----:B------:R-:W-:-:S07]  /*1c200*/  IMAD R3, R3, 0x8, R0 ;  /* 0x0000000803037824 */ /* 0x000fce00078e0200 */
.L_x_5644:
[----:B---3--:R3:W4:Y:S02]  /*1c210*/  SYNCS.PHASECHK.TRANS64.TRYWAIT P0, [R3+URZ], R2 ;  /* 0x00000002030075a7 */ /* 0x008724000800017f */
[----:B----4-:R-:W-:Y:S05]  /*1c220*/  @!P0 NANOSLEEP.SYNCS 0x989680 ;  /* 0x009896800000895d */ /* 0x010fea0003900000 */
[----:B------:R-:W4:Y:S02]  /*1c230*/  @!P0 SYNCS.PHASECHK.TRANS64 P0, [R3+URZ], R2 ;  /* 0x00000002030085a7 */ /* 0x000f24000800007f */
[----:B----4-:R-:W-:Y:S05]  /*1c240*/  @!P0 BRA `(.L_x_5644) ;  /* 0xfffffffc00f08947 */ /* 0x010fea000383ffff */
.L_x_5637:
[----:B------:R-:W-:Y:S05]  /*1c250*/  BSYNC B0 ;  /* 0x0000000000007941 */ /* 0x000fea0003800000 */
.L_x_5636:
[----:B------:R-:W-:Y:S05]  /*1c260*/  EXIT ;  /* 0x000000000000794d */ /* 0x000fea0003800000 */
.L_x_5463:
[----:B0-----:R-:W-:-:S04]  /*1c270*/  IMAD.U32 R3, RZ, RZ, UR60 ;  /* 0x0000003cff037e24 */ /* 0x001fc8000f8e00ff */
[----:B------:R0:W1:Y:S03]  /*1c280*/  SYNCS.PHASECHK.TRANS64.TRYWAIT P1, [R3+URZ+0x36800], R0 ;  /* 0x03680000030075a7 */ /* 0x000066000802017f */
[----:B-1----:R-:W-:Y:S05]  /*1c290*/  @!P1 NANOSLEEP.SYNCS 0x989680 ;  /* 0x009896800000995d */ /* 0x002fea0003900000 */
[----:B------:R-:W1:Y:S02]  /*1c2a0*/  @!P1 SYNCS.PHASECHK.TRANS64 P1, [R3+URZ+0x36800], R0 ;  /* 0x03680000030095a7 */ /* 0x000e64000802007f */
[----:B-1----:R-:W-:Y:S05]  /*1c2b0*/  @!P1 BRA `(.L_x_5463) ;  /* 0xfffffffc00ec9947 */ /* 0x002fea000383ffff */
[----:B------:R-:W-:Y:S05]  /*1c2c0*/  BRA `(.L_x_5645) ;  /* 0xfffffe5c00bc7947 */ /* 0x000fea000383ffff */
.L_x_5467:
[----:B-1----:R1:W2:Y:S02]  /*1c2d0*/  SYNCS.PHASECHK.TRANS64.TRYWAIT P2, [R0+URZ+0x36830], R3 ;  /* 0x03683003000075a7 */ /* 0x0022a4000804017f */
[----:B--2---:R-:W-:Y:S05]  /*1c2e0*/  @!P2 NANOSLEEP.SYNCS 0x989680 ;  /* 0x009896800000a95d */ /* 0x004fea0003900000 */
[----:B------:R-:W2:Y:S02]  /*1c2f0*/  @!P2 SYNCS.PHASECHK.TRANS64 P2, [R0+URZ+0x36830], R3 ;  /* 0x036830030000a5a7 */ /* 0x000ea4000804007f */
[----:B--2---:R-:W-:Y:S05]  /*1c300*/  @!P2 BRA `(.L_x_5467) ;  /* 0xfffffffc00f0a947 */ /* 0x004fea000383ffff */
[----:B------:R-:W-:Y:S05]  /*1c310*/  BRA `(.L_x_5466) ;  /* 0xfffffe5c00e47947 */ /* 0x000fea000383ffff */
.L_x_5472:
[----:B-1----:R-:W-:-:S04]  /*1c320*/  IMAD.U32 R7, RZ, RZ, UR39 ;  /* 0x00000027ff077e24 */ /* 0x002fc8000f8e00ff */
[----:B------:R1:W2:Y:S03]  /*1c330*/  SYNCS.PHASECHK.TRANS64.TRYWAIT P3, [R7+URZ+0x36830], R6 ;  /* 0x03683006070075a7 */ /* 0x0002a6000806017f */
[----:B--2---:R-:W-:Y:S05]  /*1c340*/  @!P3 NANOSLEEP.SYNCS 0x989680 ;  /* 0x009896800000b95d */ /* 0x004fea0003900000 */
[----:B------:R-:W2:Y:S02]  /*1c350*/  @!P3 SYNCS.PHASECHK.TRANS64 P3, [R7+URZ+0x36830], R6 ;  /* 0x036830060700b5a7 */ /* 0x000ea4000806007f */
[----:B--2---:R-:W-:Y:S05]  /*1c360*/  @!P3 BRA `(.L_x_5472) ;  /* 0xfffffffc00ecb947 */ /* 0x004fea000383ffff */
[----:B------:R-:W-:Y:S05]  /*1c370*/  BRA `(.L_x_5471) ;  /* 0xfffffea8002c7947 */ /* 0x000fea000383ffff */
.L_x_5476:
[----:B---3--:R-:W-:-:S04]  /*1c380*/  IMAD.U32 R2, RZ, RZ, UR6 ;  /* 0x00000006ff027e24 */ /* 0x008fc8000f8e00ff */
[----:B------:R3:W4:Y:S03]  /*1c390*/  SYNCS.PHASECHK.TRANS64.TRYWAIT P3, [R2+URZ+0x36850], R0 ;  /* 0x03685000020075a7 */ /* 0x000726000806017f */
[----:B----4-:R-:W-:Y:S05]  /*1c3a0*/  @!P3 NANOSLEEP.SYNCS 0x989680 ;  /* 0x009896800000b95d */ /* 0x010fea0003900000 */
[----:B------:R-:W4:Y:S02]  /*1c3b0*/  @!P3 SYNCS.PHASECHK.TRANS64 P3, [R2+URZ+0x36850], R0 ;  /* 0x036850000200b5a7 */ /* 0x000f24000806007f */
[----:B----4-:R-:W-:Y:S05]  /*1c3c0*/  @!P3 BRA `(.L_x_5476) ;  /* 0xfffffffc00ecb947 */ /* 0x010fea000383ffff */
[----:B------:R-:W-:Y:S05]  /*1c3d0*/  BRA `(.L_x_5475) ;  /* 0xfffffecc00c07947 */ /* 0x000fea000383ffff */
.L_x_5482:
[----:B-1----:R-:W-:-:S04]  /*1c3e0*/  IMAD.U32 R7, RZ, RZ, UR6 ;  /* 0x00000006ff077e24 */ /* 0x002fc8000f8e00ff */
[----:B------:R1:W2:Y:S03]  /*1c3f0*/  SYNCS.PHASECHK.TRANS64.TRYWAIT P2, [R7+URZ+0x36830], R6 ;  /* 0x03683006070075a7 */ /* 0x0002a6000804017f */
[----:B--2---:R-:W-:Y:S05]  /*1c400*/  @!P2 NANOSLEEP.SYNCS 0x989680 ;  /* 0x009896800000a95d */ /* 0x004fea0003900000 */
[----:B------:R-:W2:Y:S02]  /*1c410*/  @!P2 SYNCS.PHASECHK.TRANS64 P2, [R7+URZ+0x36830], R6 ;  /* 0x036830060700a5a7 */ /* 0x000ea4000804007f */
[----:B--2---:R-:W-:Y:S05]  /*1c420*/  @!P2 BRA `(.L_x_5482) ;  /* 0xfffffffc00eca947 */ /* 0x004fea000383ffff */
[----:B------:R-:W-:Y:S05]  /*1c430*/  BRA `(.L_x_5481) ;  /* 0xfffffef400107947 */ /* 0x000fea000383ffff */
.L_x_5486:
[----:B-1----:R-:W-:-:S04]  /*1c440*/  IMAD.U32 R2, RZ, RZ, UR6 ;  /* 0x00000006ff027e24 */ /* 0x002fc8000f8e00ff */
[----:B------:R1:W2:Y:S03]  /*1c450*/  SYNCS.PHASECHK.TRANS64.TRYWAIT P2, [R2+URZ+0x36850], R0 ;  /* 0x03685000020075a7 */ /* 0x0002a6000804017f */
[----:B--2---:R-:W-:Y:S05]  /*1c460*/  @!P2 NANOSLEEP.SYNCS 0x989680 ;  /* 0x009896800000a95d */ /* 0x004fea0003900000 */
[----:B------:R-:W2:Y:S02]  /*1c470*/  @!P2 SYNCS.PHASECHK.TRANS64 P2, [R2+URZ+0x36850], R0 ;  /* 0x036850000200a5a7 */ /* 0x000ea4000804007f */
[----:B--2---:R-:W-:Y:S05]  /*1c480*/  @!P2 BRA `(.L_x_5486) ;  /* 0xfffffffc00eca947 */ /* 0x004fea000383ffff */
[----:B------:R-:W-:Y:S05]  /*1c490*/  BRA `(.L_x_5485) ;  /* 0xffffff1800d07947 */ /* 0x000fea000383ffff */
.L_x_5491:
[----:B-1----:R-:W-:-:S04]  /*1c4a0*/  IMAD.U32 R5, RZ, RZ, UR5 ;  /* 0x00000005ff057e24 */ /* 0x002fc8000f8e00ff */
[----:B------:R1:W2:Y:S03]  /*1c4b0*/  SYNCS.PHASECHK.TRANS64.TRYWAIT P0, [R5+URZ+0x36850], R0 ;  /* 0x03685000050075a7 */ /* 0x0002a6000800017f */
[----:B--2---:R-:W-:Y:S05]  /*1c4c0*/  @!P0 NANOSLEEP.SYNCS 0x989680 ;  /* 0x009896800000895d */ /* 0x004fea0003900000 */
[----:B------:R-:W2:Y:S02]  /*1c4d0*/  @!P0 SYNCS.PHASECHK.TRANS64 P0, [R5+URZ+0x36850], R0 ;  /* 0x03685000050085a7 */ /* 0x000ea4000800007f */
[----:B--2---:R-:W-:Y:S05]  /*1c4e0*/  @!P0 BRA `(.L_x_5491) ;  /* 0xfffffffc00ec8947 */ /* 0x004fea000383ffff */
[----:B------:R-:W-:Y:S05]  /*1c4f0*/  BRA `(.L_x_5490) ;  /* 0xffffff3c00487947 */ /* 0x000fea000383ffff */
.L_x_5538:
        /* <DEDUP_REMOVED lines=11> */
.L_x_5647:
[----:B------:R-:W-:Y:S05]  /*1c5b0*/  BSYNC B0 ;  /* 0x0000000000007941 */ /* 0x000fea0003800000 */
.L_x_5646:
[----:B------:R-:W-:Y:S05]  /*1c5c0*/  BRA `(.L_x_5648) ;  /* 0xffffffa800087947 */ /* 0x000fea000383ffff */
.L_x_5540:
[----:B------:R-:W-:Y:S01]  /*1c5d0*/  BSSY B0, `(.L_x_5649) ;  /* 0x0000006000007945 */ /* 0x000fe20003800000 */
[----:B------:R-:W-:-:S07]  /*1c5e0*/  IMAD.MOV.U32 R15, RZ, RZ, -0x1 ;  /* 0xffffffffff0f7424 */ /* 0x000fce00078e00ff */
[----:B--23--:R-:W-:Y:S05]  /*1c5f0*/  WARPSYNC.COLLECTIVE R15, `(.L_x_5650) ;  /* 0x000000000f0c7348 */ /* 0x00cfea0003c00000 */
[----:B------:R-:W-:Y:S02]  /*1c600*/  ELECT P6, UR62, PT ;  /* 0x00000000003e782f */ /* 0x000fe400038c0000 */
[----:B------:R-:W-:Y:S01]  /*1c610*/  MOV R14, UR62 ;  /* 0x0000003e000e7c02 */ /* 0x000fe20008000f00 */
[----:B--23--:R-:W-:Y:S10]  /*1c620*/  ENDCOLLECTIVE ;  /* 0x000000000000791b */ /* 0x00cff40003800000 */
.L_x_5650:
[----:B------:R-:W-:Y:S05]  /*1c630*/  BSYNC B0 ;  /* 0x0000000000007941 */ /* 0x000fea0003800000 */
.L_x_5649:
[----:B------:R-:W-:Y:S05]  /*1c640*/  BRA `(.L_x_5651) ;  /* 0xffffffa8000c7947 */ /* 0x000fea000383ffff */
.L_x_5542:
[----:B0-----:R0:W1:Y:S02]  /*1c650*/  SYNCS.PHASECHK.TRANS64.TRYWAIT P0, [R0+URZ+0x36840], R2 ;  /* 0x03684002000075a7 */ /* 0x001064000800017f */
[----:B-1----:R-:W-:Y:S05]  /*1c660*/  @!P0 NANOSLEEP.SYNCS 0x989680 ;  /* 0x009896800000895d */ /* 0x002fea0003900000 */
[----:B------:R-:W1:Y:S02]  /*1c670*/  @!P0 SYNCS.PHASECHK.TRANS64 P0, [R0+URZ+0x36840], R2 ;  /* 0x03684002000085a7 */ /* 0x000e64000800007f */
[----:B-1----:R-:W-:Y:S05]  /*1c680*/  @!P0 BRA `(.L_x_5542) ;  /* 0xfffffffc00f08947 */ /* 0x002fea000383ffff */
[----:B------:R-:W-:Y:S05]  /*1c690*/  BRA `(.L_x_5652) ;  /* 0xffffffa800707947 */ /* 0x000fea000383ffff */
.L_x_5546:
[----:B------:R-:W2:Y:S01]  /*1c6a0*/  LDL.LU R11, [R1+0x38] ;  /* 0x00003800010b7983 */ /* 0x000ea20000300800 */
[----:B------:R-:W-:Y:S01]  /*1c6b0*/  IMAD.MOV.U32 R13, RZ, RZ, R3 ;  /* 0x000000ffff0d7224 */ /* 0x000fe200078e0003 */
[----:B------:R-:W-:Y:S01]  /*1c6c0*/  LOP3.LUT R5, R5, 0x7f, RZ, 0xc0, !PT ;  /* 0x0000007f05057812 */ /* 0x000fe200078ec0ff */
[----:B------:R-:W-:Y:S02]  /*1c6d0*/  IMAD.MOV.U32 R12, RZ, RZ, RZ ;  /* 0x000000ffff0c7224 */ /* 0x000fe400078e00ff */
[----:B------:R-:W-:Y:S01]  /*1c6e0*/  IMAD.MOV.U32 R15, RZ, RZ, -0x1 ;  /* 0xffffffffff0f7424 */ /* 0x000fe200078e00ff */
        /* <DEDUP_REMOVED lines=9> */
.L_x_5653:
[----:B------:R-:W-:Y:S02]  /*1c780*/  IMAD.MOV.U32 R13, RZ, RZ, R4 ;  /* 0x000000ffff0d7224 */ /* 0x000fe400078e0004 */
[----:B------:R-:W-:-:S07]  /*1c790*/  IMAD.MOV.U32 R6, RZ, RZ, R14 ;  /* 0x000000ffff067224 */ /* 0x000fce00078e000e */
[----:B------:R-:W-:Y:S05]  /*1c7a0*/  WARPSYNC.COLLECTIVE R15, `(.L_x_5654) ;  /* 0x000000000f087348 */ /* 0x000fea0003c00000 */
[----:B------:R0:W1:Y:S02]  /*1c7b0*/  SHFL.IDX P6, R14, R13, R12, R11 ;  /* 0x0000000c0d0e7389 */ /* 0x00006400000c000b */
[----:B01----:R-:W-:Y:S01]  /*1c7c0*/  ENDCOLLECTIVE ;  /* 0x000000000000791b */ /* 0x003fe20003800000 */
.L_x_5654:
        /* <DEDUP_REMOVED lines=19> */
.L_x_5655:
[----:B------:R-:W-:Y:S02]  /*1c900*/  IMAD.MOV.U32 R13, RZ, RZ, R4 ;  /* 0x000000ffff0d7224 */ /* 0x000fe400078e0004 */
[----:B------:R-:W-:-:S07]  /*1c910*/  IMAD.MOV.U32 R9, RZ, RZ, R14 ;  /* 0x000000ffff097224 */ /* 0x000fce00078e000e */
[----:B------:R-:W-:Y:S05]  /*1c920*/  WARPSYNC.COLLECTIVE R15, `(.L_x_5656) ;  /* 0x000000000f087348 */ /* 0x000fea0003c00000 */
[----:B------:R0:W1:Y:S02]  /*1c930*/  SHFL.IDX P6, R14, R13, R12, R11 ;  /* 0x0000000c0d0e7389 */ /* 0x00006400000c000b */
[----:B01----:R-:W-:Y:S01]  /*1c940*/  ENDCOLLECTIVE ;  /* 0x000000000000791b */ /* 0x003fe20003800000 */
.L_x_5656:
        /* <DEDUP_REMOVED lines=20> */
.L_x_5657:
[----:B------:R-:W-:Y:S02]  /*1ca90*/  IMAD.MOV.U32 R13, RZ, RZ, R4 ;  /* 0x000000ffff0d7224 */ /* 0x000fe400078e0004 */
[----:B------:R-:W-:-:S05]  /*1caa0*/  IMAD.SHL.U32 R9, R9, 0x8, RZ ;  /* 0x0000000809097824 */ /* 0x000fca00078e00ff */
[----:B------:R-:W-:Y:S01]  /*1cab0*/  LOP3.LUT R9, R9, 0x38, RZ, 0xc0, !PT ;  /* 0x0000003809097812 */ /* 0x000fe200078ec0ff */
[----:B------:R-:W-:-:S07]  /*1cac0*/  IMAD.MOV.U32 R8, RZ, RZ, R14 ;  /* 0x000000ffff087224 */ /* 0x000fce00078e000e */
[----:B------:R-:W-:Y:S05]  /*1cad0*/  WARPSYNC.COLLECTIVE R15, `(.L_x_5658) ;  /* 0x000000000f087348 */ /* 0x000fea0003c00000 */
[----:B------:R0:W1:Y:S02]  /*1cae0*/  SHFL.IDX P6, R14, R13, R12, R11 ;  /* 0x0000000c0d0e7389 */ /* 0x00006400000c000b */
[----:B01----:R-:W-:Y:S01]  /*1caf0*/  ENDCOLLECTIVE ;  /* 0x000000000000791b */ /* 0x003fe20003800000 */
.L_x_5658:
        /* <DEDUP_REMOVED lines=19> */
.L_x_5659:
[----:B------:R-:W-:Y:S02]  /*1cc30*/  IMAD.MOV.U32 R13, RZ, RZ, R4 ;  /* 0x000000ffff0d7224 */ /* 0x000fe400078e0004 */
[----:B------:R-:W-:-:S07]  /*1cc40*/  IMAD.MOV.U32 R6, RZ, RZ, R14 ;  /* 0x000000ffff067224 */ /* 0x000fce00078e000e */
[----:B------:R-:W-:Y:S05]  /*1cc50*/  WARPSYNC.COLLECTIVE R15, `(.L_x_5660) ;  /* 0x000000000f087348 */ /* 0x000fea0003c00000 */
[----:B------:R0:W1:Y:S02]  /*1cc60*/  SHFL.IDX P6, R14, R13, R12, R11 ;  /* 0x0000000c0d0e7389 */ /* 0x00006400000c000b */
[----:B01----:R-:W-:Y:S01]  /*1cc70*/  ENDCOLLECTIVE ;  /* 0x000000000000791b */ /* 0x003fe20003800000 */
.L_x_5660:
        /* <DEDUP_REMOVED lines=19> */
.L_x_5661:
[----:B------:R-:W-:Y:S02]  /*1cdb0*/  IMAD.MOV.U32 R13, RZ, RZ, R4 ;  /* 0x000000ffff0d7224 */ /* 0x000fe400078e0004 */
[----:B------:R-:W-:-:S07]  /*1cdc0*/  IMAD.MOV.U32 R6, RZ, RZ, R14 ;  /* 0x000000ffff067224 */ /* 0x000fce00078e000e */
[----:B------:R-:W-:Y:S05]  /*1cdd0*/  WARPSYNC.COLLECTIVE R15, `(.L_x_5662) ;  /* 0x000000000f087348 */ /* 0x000fea0003c00000 */
[----:B------:R0:W1:Y:S02]  /*1cde0*/  SHFL.IDX P6, R14, R13, R12, R11 ;  /* 0x0000000c0d0e7389 */ /* 0x00006400000c000b */
[----:B01----:R-:W-:Y:S01]  /*1cdf0*/  ENDCOLLECTIVE ;  /* 0x000000000000791b */ /* 0x003fe20003800000 */
.L_x_5662:
        /* <DEDUP_REMOVED lines=19> */
.L_x_5663:
[----:B------:R-:W-:Y:S02]  /*1cf30*/  IMAD.MOV.U32 R13, RZ, RZ, R4 ;  /* 0x000000ffff0d7224 */ /* 0x000fe400078e0004 */
[----:B------:R-:W-:-:S07]  /*1cf40*/  IMAD.MOV.U32 R6, RZ, RZ, R14 ;  /* 0x000000ffff067224 */ /* 0x000fce00078e000e */
[----:B------:R-:W-:Y:S05]  /*1cf50*/  WARPSYNC.COLLECTIVE R15, `(.L_x_5664) ;  /* 0x000000000f087348 */ /* 0x000fea0003c00000 */
[----:B------:R0:W1:Y:S02]  /*1cf60*/  SHFL.IDX P6, R14, R13, R12, R11 ;  /* 0x0000000c0d0e7389 */ /* 0x00006400000c000b */
[----:B01----:R-:W-:Y:S01]  /*1cf70*/  ENDCOLLECTIVE ;  /* 0x000000000000791b */ /* 0x003fe20003800000 */
.L_x_5664:
        /* <DEDUP_REMOVED lines=17> */
.L_x_5665:
[----:B------:R-:W-:-:S05]  /*1d090*/  VIADD R7, R2, 0x60 ;  /* 0x0000006002077836 */ /* 0x000fca0000000000 */
[----:B------:R-:W-:Y:S01]  /*1d0a0*/  ISETP.GE.AND P4, PT, R7, R0, PT ;  /* 0x000000000700720c */ /* 0x000fe20003f86270 */
[----:B------:R-:W-:Y:S02]  /*1d0b0*/  IMAD.MOV.U32 R13, RZ, RZ, R4 ;  /* 0x000000ffff0d7224 */ /* 0x000fe400078e0004 */
[----:B------:R-:W-:-:S10]  /*1d0c0*/  IMAD.MOV.U32 R6, RZ, RZ, R14 ;  /* 0x000000ffff067224 */ /* 0x000fd400078e000e */
[----:B------:R-:W-:Y:S05]  /*1d0d0*/  WARPSYNC.COLLECTIVE R15, `(.L_x_5666) ;  /* 0x000000000f087348 */ /* 0x000fea0003c00000 */
[----:B------:R0:W1:Y:S02]  /*1d0e0*/  SHFL.IDX P6, R14, R13, R12, R11 ;  /* 0x0000000c0d0e7389 */ /* 0x00006400000c000b */
[----:B01----:R-:W-:Y:S01]  /*1d0f0*/  ENDCOLLECTIVE ;  /* 0x000000000000791b */ /* 0x003fe20003800000 */
.L_x_5666:
        /* <DEDUP_REMOVED lines=17> */
.L_x_5667:
[----:B------:R-:W-:Y:S02]  /*1d210*/  IMAD.MOV.U32 R13, RZ, RZ, R4 ;  /* 0x000000ffff0d7224 */ /* 0x000fe400078e0004 */
[----:B------:R-:W-:-:S07]  /*1d220*/  IMAD.MOV.U32 R5, RZ, RZ, R14 ;  /* 0x000000ffff057224 */ /* 0x000fce00078e000e */
[----:B------:R-:W-:Y:S05]  /*1d230*/  WARPSYNC.COLLECTIVE R15, `(.L_x_5668) ;  /* 0x000000000f087348 */ /* 0x000fea0003c00000 */
[----:B------:R0:W1:Y:S02]  /*1d240*/  SHFL.IDX P6, R14, R13, R12, R11 ;  /* 0x0000000c0d0e7389 */ /* 0x00006400000c000b */
[----:B01----:R-:W-:Y:S01]  /*1d250*/  ENDCOLLECTIVE ;  /* 0x000000000000791b */ /* 0x003fe20003800000 */
.L_x_5668:
[----:B------:R-:W-:Y:S01]  /*1d260*/  IMAD.MOV.U32 R3, RZ, RZ, R14 ;  /* 0x000000ffff037224 */ /* 0x000fe200078e000e */
[----:B------:R-:W-:Y:S06]  /*1d270*/  BRA `(.L_x_5669) ;  /* 0xffffffac00247947 */ /* 0x000fec000383ffff */
.L_x_5551:
[----:B0-----:R0:W3:Y:S02]  /*1d280*/  SYNCS.PHASECHK.TRANS64.TRYWAIT P0, [R18+URZ+0x36820], R0 ;  /* 0x03682000120075a7 */ /* 0x0010e4000800017f */
[----:B---3--:R-:W-:Y:S05]  /*1d290*/  @!P0 NANOSLEEP.SYNCS 0x989680 ;  /* 0x009896800000895d */ /* 0x008fea0003900000 */
[----:B------:R-:W3:Y:S02]  /*1d2a0*/  @!P0 SYNCS.PHASECHK.TRANS64 P0, [R18+URZ+0x36820], R0 ;  /* 0x03682000120085a7 */ /* 0x000ee4000800007f */
[----:B---3--:R-:W-:Y:S05]  /*1d2b0*/  @!P0 BRA `(.L_x_5551) ;  /* 0xfffffffc00f08947 */ /* 0x008fea000383ffff */
[----:B------:R-:W-:Y:S05]  /*1d2c0*/  BRA `(.L_x_5670) ;  /* 0xffffffac00a87947 */ /* 0x000fea000383ffff */
.L_x_5560:
[----:B-1----:R1:W2:Y:S02]  /*1d2d0*/  SYNCS.PHASECHK.TRANS64.TRYWAIT P0, [R3+URZ+0x36840], R2 ;  /* 0x03684002030075a7 */ /* 0x0022a4000800017f */
[----:B--2---:R-:W-:Y:S05]  /*1d2e0*/  @!P0 NANOSLEEP.SYNCS 0x989680 ;  /* 0x009896800000895d */ /* 0x004fea0003900000 */
[----:B------:R-:W2:Y:S02]  /*1d2f0*/  @!P0 SYNCS.PHASECHK.TRANS64 P0, [R3+URZ+0x36840], R2 ;  /* 0x03684002030085a7 */ /* 0x000ea4000800007f */
[----:B--2---:R-:W-:Y:S05]  /*1d300*/  @!P0 BRA `(.L_x_5560) ;  /* 0xfffffffc00f08947 */ /* 0x004fea000383ffff */
[----:B------:R-:W-:Y:S05]  /*1d310*/  BRA `(.L_x_5671) ;  /* 0xffffffb000887947 */ /* 0x000fea000383ffff */
.L_x_5567:
[----:B-1----:R1:W2:Y:S02]  /*1d320*/  SYNCS.PHASECHK.TRANS64.TRYWAIT P0, [R3+URZ+0x60], R2 ;  /* 0x00006002030075a7 */ /* 0x0022a4000800017f */
[----:B--2---:R-:W-:Y:S05]  /*1d330*/  @!P0 NANOSLEEP.SYNCS 0x989680 ;  /* 0x009896800000895d */ /* 0x004fea0003900000 */
[----:B------:R-:W2:Y:S02]  /*1d340*/  @!P0 SYNCS.PHASECHK.TRANS64 P0, [R3+URZ+0x60], R2 ;  /* 0x00006002030085a7 */ /* 0x000ea4000800007f */
[----:B--2---:R-:W-:Y:S05]  /*1d350*/  @!P0 BRA `(.L_x_5567) ;  /* 0xfffffffc00f08947 */ /* 0x004fea000383ffff */
[----:B------:R-:W-:Y:S05]  /*1d360*/  BRA `(.L_x_5672) ;  /* 0xffffffb4009c7947 */ /* 0x000fea000383ffff */
.L_x_5577:
[----:B-1----:R1:W2:Y:S02]  /*1d370*/  SYNCS.PHASECHK.TRANS64.TRYWAIT P0, [R3+URZ+0x36840], R2 ;  /* 0x03684002030075a7 */ /* 0x0022a4000800017f */
[----:B--2---:R-:W-:Y:S05]  /*1d380*/  @!P0 NANOSLEEP.SYNCS 0x989680 ;  /* 0x009896800000895d */ /* 0x004fea0003900000 */
[----:B------:R-:W2:Y:S02]  /*1d390*/  @!P0 SYNCS.PHASECHK.TRANS64 P0, [R3+URZ+0x36840], R2 ;  /* 0x03684002030085a7 */ /* 0x000ea4000800007f */
[----:B--2---:R-:W-:Y:S05]  /*1d3a0*/  @!P0 BRA `(.L_x_5577) ;  /* 0xfffffffc00f08947 */ /* 0x004fea000383ffff */
[----:B------:R-:W-:Y:S05]  /*1d3b0*/  BRA `(.L_x_5673) ;  /* 0xffffffbc006c7947 */ /* 0x000fea000383ffff */
.L_x_5584:
[----:B0-----:R0:W1:Y:S02]  /*1d3c0*/  SYNCS.PHASECHK.TRANS64.TRYWAIT P0, [R2+URZ+0x60], R3 ;  /* 0x00006003020075a7 */ /* 0x001064000800017f */
[----:B-1----:R-:W-:Y:S05]  /*1d3d0*/  @!P0 NANOSLEEP.SYNCS 0x989680 ;  /* 0x009896800000895d */ /* 0x002fea0003900000 */
[----:B------:R-:W1:Y:S02]  /*1d3e0*/  @!P0 SYNCS.PHASECHK.TRANS64 P0, [R2+URZ+0x60], R3 ;  /* 0x00006003020085a7 */ /* 0x000e64000800007f */
[----:B-1----:R-:W-:Y:S05]  /*1d3f0*/  @!P0 BRA `(.L_x_5584) ;  /* 0xfffffffc00f08947 */ /* 0x002fea000383ffff */
[----:B------:R-:W-:Y:S05]  /*1d400*/  BRA `(.L_x_5674) ;  /* 0xffffffc000807947 */ /* 0x000fea000383ffff */
.L_x_5594:
[----:B--2---:R2:W3:Y:S02]  /*1d410*/  SYNCS.PHASECHK.TRANS64.TRYWAIT P0, [R2+URZ+0x36840], R3 ;  /* 0x03684003020075a7 */ /* 0x0044e4000800017f */
[----:B---3--:R-:W-:Y:S05]  /*1d420*/  @!P0 NANOSLEEP.SYNCS 0x989680 ;  /* 0x009896800000895d */ /* 0x008fea0003900000 */
[----:B------:R-:W3:Y:S02]  /*1d430*/  @!P0 SYNCS.PHASECHK.TRANS64 P0, [R2+URZ+0x36840], R3 ;  /* 0x03684003020085a7 */ /* 0x000ee4000800007f */
[----:B---3--:R-:W-:Y:S05]  /*1d440*/  @!P0 BRA `(.L_x_5594) ;  /* 0xfffffffc00f08947 */ /* 0x008fea000383ffff */
[----:B------:R-:W-:Y:S05]  /*1d450*/  BRA `(.L_x_5675) ;  /* 0xffffffc800207947 */ /* 0x000fea000383ffff */
.L_x_5601:
[----:B0-----:R0:W1:Y:S02]  /*1d460*/  SYNCS.PHASECHK.TRANS64.TRYWAIT P0, [R2+URZ+0x60], R5 ;  /* 0x00006005020075a7 */ /* 0x001064000800017f */
[----:B-1----:R-:W-:Y:S05]  /*1d470*/  @!P0 NANOSLEEP.SYNCS 0x989680 ;  /* 0x009896800000895d */ /* 0x002fea0003900000 */
[----:B------:R-:W1:Y:S02]  /*1d480*/  @!P0 SYNCS.PHASECHK.TRANS64 P0, [R2+URZ+0x60], R5 ;  /* 0x00006005020085a7 */ /* 0x000e64000800007f */
[----:B-1----:R-:W-:Y:S05]  /*1d490*/  @!P0 BRA `(.L_x_5601) ;  /* 0xfffffffc00f08947 */ /* 0x002fea000383ffff */
[----:B------:R-:W-:Y:S05]  /*1d4a0*/  BRA `(.L_x_5676) ;  /* 0xffffffcc00347947 */ /* 0x000fea000383ffff */
.L_x_5613:
[----:B--2---:R2:W3:Y:S02]  /*1d4b0*/  SYNCS.PHASECHK.TRANS64.TRYWAIT P0, [R0+URZ+0x36860], R2 ;  /* 0x03686002000075a7 */ /* 0x0044e4000800017f */
[----:B---3--:R-:W-:Y:S05]  /*1d4c0*/  @!P0 NANOSLEEP.SYNCS 0x989680 ;  /* 0x009896800000895d */ /* 0x008fea0003900000 */
[----:B------:R-:W3:Y:S02]  /*1d4d0*/  @!P0 SYNCS.PHASECHK.TRANS64 P0, [R0+URZ+0x36860], R2 ;  /* 0x03686002000085a7 */ /* 0x000ee4000800007f */
[----:B---3--:R-:W-:Y:S05]  /*1d4e0*/  @!P0 BRA `(.L_x_5613) ;  /* 0xfffffffc00f08947 */ /* 0x008fea000383ffff */
[----:B------:R-:W-:Y:S05]  /*1d4f0*/  BRA `(.L_x_5677) ;  /* 0xffffffd000c07947 */ /* 0x000fea000383ffff */
.L_x_5621:
        /* <DEDUP_REMOVED lines=9> */
.L_x_5679:
[----:B------:R-:W-:Y:S05]  /*1d590*/  BSYNC B0 ;  /* 0x0000000000007941 */ /* 0x000fea0003800000 */
.L_x_5678:
        /* <DEDUP_REMOVED lines=9> */
.L_x_5680:
        /* <DEDUP_REMOVED lines=26> */
.L_x_5681:
        /* <DEDUP_REMOVED lines=8> */
.L_x_5682:
        /* <DEDUP_REMOVED lines=8> */
.L_x_5683:
        /* <DEDUP_REMOVED lines=8> */
.L_x_5684:
        /* <DEDUP_REMOVED lines=8> */
.L_x_5685:
        /* <DEDUP_REMOVED lines=9> */
.L_x_5686:
[----:B------:R-:W-:Y:S01]  /*1da60*/  IMAD.MOV.U32 R9, RZ, RZ, R14 ;  /* 0x000000ffff097224 */ /* 0x000fe200078e000e */
[----:B------:R-:W-:Y:S06]  /*1da70*/  BRA `(.L_x_5687) ;  /* 0xffffffd400707947 */ /* 0x000fec000383ffff */
.L_x_5624:
        /* <DEDUP_REMOVED lines=8> */
.L_x_5689:
[----:B------:R-:W-:Y:S05]  /*1db00*/  BSYNC B0 ;  /* 0x0000000000007941 */ /* 0x000fea0003800000 */
.L_x_5688:
        /* <DEDUP_REMOVED lines=10> */
.L_x_5690:
        /* <DEDUP_REMOVED lines=8> */
.L_x_5691:
        /* <DEDUP_REMOVED lines=8> */
.L_x_5692:
        /* <DEDUP_REMOVED lines=8> */
.L_x_5693:
        /* <DEDUP_REMOVED lines=9> */
.L_x_5694:
[----:B------:R-:W-:Y:S01]  /*1ddc0*/  IMAD.MOV.U32 R9, RZ, RZ, R14 ;  /* 0x000000ffff097224 */ /* 0x000fe200078e000e */
[----:B------:R-:W-:Y:S06]  /*1ddd0*/  BRA `(.L_x_5695) ;  /* 0xffffffd400487947 */ /* 0x000fec000383ffff */
.L_x_5626:
[----:B------:R-:W-:Y:S01]  /*1dde0*/  BSSY B0, `(.L_x_5696) ;  /* 0x0000006000007945 */ /* 0x000fe20003800000 */
[----:B------:R-:W-:Y:S01]  /*1ddf0*/  PLOP3.LUT P6, PT, P6, PT, PT, 0x8, 0x0 ;  /* 0x000000000000781c */ /* 0x000fe200037ce170 */
[----:B------:R-:W-:-:S12]  /*1de00*/  IMAD.MOV.U32 R15, RZ, RZ, -0x1 ;  /* 0xffffffffff0f7424 */ /* 0x000fd800078e00ff */
[----:B0-----:R-:W-:Y:S05]  /*1de10*/  WARPSYNC.COLLECTIVE R15, `(.L_x_5697) ;  /* 0x000000000f087348 */ /* 0x001fea0003c00000 */
[----:B------:R-:W-:Y:S01]  /*1de20*/  VOTE.ANY R14, PT, P6 ;  /* 0x00000000000e7806 */ /* 0x000fe200030e0100 */
[----:B0-----:R-:W-:Y:S06]  /*1de30*/  ENDCOLLECTIVE ;  /* 0x000000000000791b */ /* 0x001fec0003800000 */
.L_x_5697:
[----:B------:R-:W-:Y:S05]  /*1de40*/  BSYNC B0 ;  /* 0x0000000000007941 */ /* 0x000fea0003800000 */
.L_x_5696:
        /* <DEDUP_REMOVED lines=10> */
.L_x_5698:
[----:B------:R-:W-:Y:S02]  /*1def0*/  IMAD.MOV.U32 R13, RZ, RZ, R7 ;  /* 0x000000ffff0d7224 */ /* 0x000fe400078e0007 */
[----:B------:R-:W-:-:S07]  /*1df00*/  IMAD.MOV.U32 R0, RZ, RZ, R14 ;  /* 0x000000ffff007224 */ /* 0x000fce00078e000e */
[----:B------:R-:W-:Y:S05]  /*1df10*/  WARPSYNC.COLLECTIVE R15, `(.L_x_5699) ;  /* 0x000000000f087348 */ /* 0x000fea0003c00000 */
[----:B------:R0:W1:Y:S02]  /*1df20*/  SHFL.IDX P6, R14, R13, R12, R11 ;  /* 0x0000000c0d0e7389 */ /* 0x00006400000c000b */
[----:B01----:R-:W-:Y:S01]  /*1df30*/  ENDCOLLECTIVE ;  /* 0x000000000000791b */ /* 0x003fe20003800000 */
.L_x_5699:
[----:B------:R-:W-:Y:S02]  /*1df40*/  IMAD.MOV.U32 R7, RZ, RZ, R14 ;  /* 0x000000ffff077224 */ /* 0x000fe400078e000e */
[----:B------:R-:W-:-:S05]  /*1df50*/  IMAD.IADD R6, R10, 0x1, R16 ;  /* 0x000000010a067824 */ /* 0x000fca00078e0210 */
[----:B------:R0:W-:Y:S01]  /*1df60*/  STL [R1+0xc], R6 ;  /* 0x00000c0601007387 */ /* 0x0001e20000100800 */
[----:B------:R-:W-:Y:S05]  /*1df70*/  BRA `(.L_x_5700) ;  /* 0xffffffd400287947 */ /* 0x000fea000383ffff */
.L_x_5628:
        /* <DEDUP_REMOVED lines=8> */
.L_x_5702:
[----:B------:R-:W-:Y:S05]  /*1e000*/  BSYNC B0 ;  /* 0x0000000000007941 */ /* 0x000fea0003800000 */
.L_x_5701:
[----:B------:R-:W-:Y:S01]  /*1e010*/  IMAD.MOV.U32 R2, RZ, RZ, R14 ;  /* 0x000000ffff027224 */ /* 0x000fe200078e000e */
[----:B------:R-:W-:Y:S06]  /*1e020*/  BRA `(.L_x_5703) ;  /* 0xffffffd400147947 */ /* 0x000fec000383ffff */
.L_x_5634:
[----:B0-----:R0:W1:Y:S02]  /*1e030*/  SYNCS.PHASECHK.TRANS64.TRYWAIT P0, [R0+URZ+0x36820], R3 ;  /* 0x03682003000075a7 */ /* 0x001064000800017f */
[----:B-1----:R-:W-:Y:S05]  /*1e040*/  @!P0 NANOSLEEP.SYNCS 0x989680 ;  /* 0x009896800000895d */ /* 0x002fea0003900000 */
[----:B------:R-:W1:Y:S02]  /*1e050*/  @!P0 SYNCS.PHASECHK.TRANS64 P0, [R0+URZ+0x36820], R3 ;  /* 0x03682003000085a7 */ /* 0x000e64000800007f */
[----:B-1----:R-:W-:Y:S05]  /*1e060*/  @!P0 BRA `(.L_x_5634) ;  /* 0xfffffffc00f08947 */ /* 0x002fea000383ffff */
[----:B------:R-:W-:Y:S05]  /*1e070*/  BRA `(.L_x_5704) ;  /* 0xffffffdc00b87947 */ /* 0x000fea000383ffff */
.L_x_5635:
        /* <DEDUP_REMOVED lines=11> */
.L_x_5706:
[----:B------:R-:W-:Y:S05]  /*1e130*/  BSYNC B0 ;  /* 0x0000000000007941 */ /* 0x000fea0003800000 */
.L_x_5705:
[----:B------:R-:W-:Y:S05]  /*1e140*/  BRA `(.L_x_5707) ;  /* 0xffffffdc00a07947 */ /* 0x000fea000383ffff */
.L_x_5638:
[----:B------:R-:W-:Y:S01]  /*1e150*/  BSSY B1, `(.L_x_5708) ;  /* 0x0000006000017945 */ /* 0x000fe20003800000 */
[----:B------:R-:W-:-:S07]  /*1e160*/  IMAD.MOV.U32 R15, RZ, RZ, -0x1 ;  /* 0xffffffffff0f7424 */ /* 0x000fce00078e00ff */
[----:B01----:R-:W-:Y:S05]  /*1e170*/  WARPSYNC.COLLECTIVE R15, `(.L_x_5709) ;  /* 0x000000000f0c7348 */ /* 0x003fea0003c00000 */
[----:B------:R-:W-:Y:S02]  /*1e180*/  ELECT P6, UR62, PT ;  /* 0x00000000003e782f */ /* 0x000fe400038c0000 */
[----:B------:R-:W-:Y:S01]  /*1e190*/  MOV R14, UR62 ;  /* 0x0000003e000e7c02 */ /* 0x000fe20008000f00 */
[----:B01----:R-:W-:Y:S10]  /*1e1a0*/  ENDCOLLECTIVE ;  /* 0x000000000000791b */ /* 0x003ff40003800000 */
.L_x_5709:
[----:B------:R-:W-:Y:S05]  /*1e1b0*/  BSYNC B1 ;  /* 0x0000000000017941 */ /* 0x000fea0003800000 */
.L_x_5708:
[----:B------:R-:W-:Y:S05]  /*1e1c0*/  BRA `(.L_x_5710) ;  /* 0xffffffdc00987947 */ /* 0x000fea000383ffff */
.L_x_5640:
[----:B0-----:R0:W1:Y:S02]  /*1e1d0*/  SYNCS.PHASECHK.TRANS64.TRYWAIT P0, [R6+URZ], R5 ;  /* 0x00000005060075a7 */ /* 0x001064000800017f */
[----:B-1----:R-:W-:Y:S05]  /*1e1e0*/  @!P0 NANOSLEEP.SYNCS 0x989680 ;  /* 0x009896800000895d */ /* 0x002fea0003900000 */
[----:B------:R-:W1:Y:S02]  /*1e1f0*/  @!P0 SYNCS.PHASECHK.TRANS64 P0, [R6+URZ], R5 ;  /* 0x00000005060085a7 */ /* 0x000e64000800007f */
[----:B-1----:R-:W-:Y:S05]  /*1e200*/  @!P0 BRA `(.L_x_5640) ;  /* 0xfffffffc00f08947 */ /* 0x002fea000383ffff */
[----:B------:R-:W-:Y:S05]  /*1e210*/  BRA `(.L_x_5711) ;  /* 0xffffffdc00d87947 */ /* 0x000fea000383ffff */
.L_x_5641:
[----:B-1----:R1:W2:Y:S02]  /*1e220*/  SYNCS.PHASECHK.TRANS64.TRYWAIT P0, [R7+URZ], R2 ;  /* 0x00000002070075a7 */ /* 0x0022a4000800017f */
[----:B--2---:R-:W-:Y:S05]  /*1e230*/  @!P0 NANOSLEEP.SYNCS 0x989680 ;  /* 0x009896800000895d */ /* 0x004fea0003900000 */
[----:B------:R-:W2:Y:S02]  /*1e240*/  @!P0 SYNCS.PHASECHK.TRANS64 P0, [R7+URZ], R2 ;  /* 0x00000002070085a7 */ /* 0x000ea4000800007f */
[----:B--2---:R-:W-:Y:S05]  /*1e250*/  @!P0 BRA `(.L_x_5641) ;  /* 0xfffffffc00f08947 */ /* 0x004fea000383ffff */
[----:B------:R-:W-:Y:S05]  /*1e260*/  BRA `(.L_x_5712) ;  /* 0xffffffdc00cc7947 */ /* 0x000fea000383ffff */
.L_x_5643:
[----:B--2---:R2:W3:Y:S02]  /*1e270*/  SYNCS.PHASECHK.TRANS64.TRYWAIT P0, [R4+URZ], R5 ;  /* 0x00000005040075a7 */ /* 0x0044e4000800017f */
[----:B---3--:R-:W-:Y:S05]  /*1e280*/  @!P0 NANOSLEEP.SYNCS 0x989680 ;  /* 0x009896800000895d */ /* 0x008fea0003900000 */
[----:B------:R-:W3:Y:S02]  /*1e290*/  @!P0 SYNCS.PHASECHK.TRANS64 P0, [R4+URZ], R5 ;  /* 0x00000005040085a7 */ /* 0x000ee4000800007f */
[----:B---3--:R-:W-:Y:S05]  /*1e2a0*/  @!P0 BRA `(.L_x_5643) ;  /* 0xfffffffc00f08947 */ /* 0x008fea000383ffff */
[----:B------:R-:W-:Y:S05]  /*1e2b0*/  BRA `(.L_x_5713) ;  /* 0xffffffdc00d07947 */ /* 0x000fea000383ffff */
.L_x_5714:
        /* <DEDUP_REMOVED lines=12> */
.L_x_14849:


//--------------------- .text._ZN7cutlass13device_kernelIN5flash11enable_sm90INS1_16FlashAttnFwdSm90INS1_25CollectiveMainloopFwdSm90ILi2EN4cute5tupleIJNS5_1CILi1EEES8_S8_EEENS6_IJNS7_ILi128EEENS7_ILi112EEENS7_ILi192EEEEEELi192ENS_10bfloat16_tEfNS_4arch4Sm90ELb1ELb0ELb1ELb1ELb0ELb1ELb0ELb1ELb1ELb1ELb1ELb0EEENS1_21CollectiveEpilogueFwdINS6_IJSA_SC_SB_EEES9_SE_SG_Li256ELb1ELb1ELb1ELb0EEENS1_36VarlenDynamicPersistentTileSchedulerILi128ELi112ELi256ELi128ELb1ELb1ELb1ELb1ELb1ELb1EEEEEEEEEvNT_6ParamsE --------------------------
	.section	.text._ZN7cutlass13device_kernelIN5flash11enable_sm90INS1_16FlashAttnFwdSm90INS1_25CollectiveMainloopFwdSm90ILi2EN4cute5tupleIJNS5_1CILi1EEES8_S8_EEENS6_IJNS7_ILi128EEENS7_ILi112EEENS7_ILi192EEEEEELi192ENS_10bfloat16_tEfNS_4arch4Sm90ELb1ELb0ELb1ELb1ELb0ELb1ELb0ELb1ELb1ELb1ELb1ELb0EEENS1_21CollectiveEpilogueFwdINS6_IJSA_SC_SB_EEES9_SE_SG_Li256ELb1ELb1ELb1ELb0EEENS1_36VarlenDynamicPersistentTileSchedulerILi128ELi112ELi256ELi128ELb1ELb1ELb1ELb1ELb1ELb1EEEEEEEEEvNT_6ParamsE,"ax",@progbits
	.align	128
.text._ZN7cutlass13device_kernelIN5flash11enable_sm90INS1_16FlashAttnFwdSm90INS1_25CollectiveMainloopFwdSm90ILi2EN4cute5tupleIJNS5_1CILi1EEES8_S8_EEENS6_IJNS7_ILi128EEENS7_ILi112EEENS7_ILi192EEEEEELi192ENS_10bfloat16_tEfNS_4arch4Sm90ELb1ELb0ELb1ELb1ELb0ELb1ELb0ELb1ELb1ELb1ELb1ELb0EEENS1_21CollectiveEpilogueFwdINS6_IJSA_SC_SB_EEES9_SE_SG_Li256ELb1ELb1ELb1ELb0EEENS1_36VarlenDynamicPersistentTileSchedulerILi128ELi112ELi256ELi128ELb1ELb1ELb1ELb1ELb1ELb1EEEEEEEEEvNT_6ParamsE:
        .type           _ZN7cutlass13device_kernelIN5flash11enable_sm90INS1_16FlashAttnFwdSm90INS1_25CollectiveMainloopFwdSm90ILi2EN4cute5tupleIJNS5_1CILi1EEES8_S8_EEENS6_IJNS7_ILi128EEENS7_ILi112EEENS7_ILi192EEEEEELi192ENS_10bfloat16_tEfNS_4arch4Sm90ELb1ELb0ELb1ELb1ELb0ELb1ELb0ELb1ELb1ELb1ELb1ELb0EEENS1_21CollectiveEpilogueFwdINS6_IJSA_SC_SB_EEES9_SE_SG_Li256ELb1ELb1ELb1ELb0EEENS1_36VarlenDynamicPersistentTileSchedulerILi128ELi112ELi256ELi128ELb1ELb1ELb1ELb1ELb1ELb1EEEEEEEEEvNT_6ParamsE,@function
        .size           _ZN7cutlass13device_kernelIN5flash11enable_sm90INS1_16FlashAttnFwdSm90INS1_25CollectiveMainloopFwdSm90ILi2EN4cute5tupleIJNS5_1CILi1EEES8_S8_EEENS6_IJNS7_ILi128EEENS7_ILi112EEENS7_ILi192EEEEEELi192ENS_10bfloat16_tEfNS_4arch4Sm90ELb1ELb0ELb1ELb1ELb0ELb1ELb0ELb1ELb1ELb1ELb1ELb0EEENS1_21CollectiveEpilogueFwdINS6_IJSA_SC_SB_EEES9_SE_SG_Li256ELb1ELb1ELb1ELb0EEENS1_36VarlenDynamicPersistentTileSchedulerILi128ELi112ELi256ELi128ELb1ELb1ELb1ELb1ELb1ELb1EEEEEEEEEvNT_6ParamsE,(.L_x_14850 - _ZN7cutlass13device_kernelIN5flash11enable_sm90INS1_16FlashAttnFwdSm90INS1_25CollectiveMainloopFwdSm90ILi2EN4cute5tupleIJNS5_1CILi1EEES8_S8_EEENS6_IJNS7_ILi128EEENS7_ILi112EEENS7_ILi192EEEEEELi192ENS_10bfloat16_tEfNS_4arch4Sm90ELb1ELb0ELb1ELb1ELb0ELb1ELb0ELb1ELb1ELb1ELb1ELb0EEENS1_21CollectiveEpilogueFwdINS6_IJSA_SC_SB_EEES9_SE_SG_Li256ELb1ELb1ELb1ELb0EEENS1_36VarlenDynamicPersistentTileSchedulerILi128ELi112ELi256ELi128ELb1ELb1ELb1ELb1ELb1ELb1EEEEEEEEEvNT_6ParamsE)
        .other          _ZN7cutlass13device_kernelIN5flash11enable_sm90INS1_16FlashAttnFwdSm90INS1_25CollectiveMainloopFwdSm90ILi2EN4cute5tupleIJNS5_1CILi1EEES8_S8_EEENS6_IJNS7_ILi128EEENS7_ILi112EEENS7_ILi192EEEEEELi192ENS_10bfloat16_tEfNS_4arch4Sm90ELb1ELb0ELb1ELb1ELb0ELb1ELb0ELb1ELb1ELb1ELb1ELb0EEENS1_21CollectiveEpilogueFwdINS6_IJSA_SC_SB_EEES9_SE_SG_Li256ELb1ELb1ELb1ELb0EEENS1_36VarlenDynamicPersistentTileSchedulerILi128ELi112ELi256ELi128ELb1ELb1ELb1ELb1ELb1ELb1EEEEEEEEEvNT_6ParamsE,@"STO_CUDA_ENTRY STV_DEFAULT"
_ZN7cutlass13device_kernelIN5flash11enable_sm90INS1_16FlashAttnFwdSm90INS1_25CollectiveMainloopFwdSm90ILi2EN4cute5tupleIJNS5_1CILi1EEES8_S8_EEENS6_IJNS7_ILi128EEENS7_ILi112EEENS7_ILi192EEEEEELi192ENS_10bfloat16_tEfNS_4arch4Sm90ELb1ELb0ELb1ELb1ELb0ELb1ELb0ELb1ELb1ELb1ELb1ELb0EEENS1_21CollectiveEpilogueFwdINS6_IJSA_SC_SB_EEES9_SE_SG_Li256ELb1ELb1ELb1ELb0EEENS1_36VarlenDynamicPersistentTileSchedulerILi128ELi112ELi256ELi128ELb1ELb1ELb1ELb1ELb1ELb1EEEEEEEEEvNT_6ParamsE:
        /* <DEDUP_REMOVED lines=24> */
.L_x_5716:
[----:B------:R-:W-:Y:S05]  /*0180*/  BSYNC B0 ;  /* 0x0000000000007941 */ /* 0x000fea0003800000 */
.L_x_5715:
        /* <DEDUP_REMOVED lines=41> */
.L_x_5717:
        /* <DEDUP_REMOVED lines=22> */
.L_x_5718:
        /* <DEDUP_REMOVED lines=18> */
.L_x_5719:
        /* <DEDUP_REMOVED lines=22> */
.L_x_5720:
        /* <DEDUP_REMOVED lines=22> */
.L_x_5721:
[----:B0-----:R-:W-:Y:S01]  /*0960*/  UMOV UR4, 0x1 ;  /* 0x0000000100047882 */ /* 0x001fe20000000000 */
[----:B------:R-:W-:Y:S01]  /*0970*/  PLOP3.LUT P0, PT, PT, PT, UP0, 0x80, 0x0 ;  /* 0x000000000000781c */ /* 0x000fe20003f0f008 */
[----:B------:R-:W-:Y:S01]  /*0980*/  USEL UR4, UR4, 0x2, !UP0 ;  /* 0x0000000204047887 */ /* 0x000fe2000c000000 */
[----:B------:R-:W-:Y:S01]  /*0990*/  NOP ;  /* 0x0000000000007918 */ /* 0x000fe20000000000 */
[----:B------:R-:W-:Y:S01]  /*09a0*/  ULDC.64 UR60, c[0x0][0x208] ;  /* 0x00008200003c7ab9 */ /* 0x000fe20000000a00 */
[----:B------:R-:W-:Y:S03]  /*09b0*/  BSSY B9, `(.L_x_5722) ;  /* 0x0003103000097945 */ /* 0x000fe60003800000 */
[----:B------:R-:W-:-:S05]  /*09c0*/  IMAD.U32 R2, RZ, RZ, UR4 ;  /* 0x00000004ff027e24 */ /* 0x000fca000f8e00ff */
[----:B------:R0:W-:Y:S01]  /*09d0*/  STL [R1+0x78], R2 ;  /* 0x0000780201007387 */ /* 0x0001e20000100800 */
[----:B-12-4-:R-:W-:Y:S06]  /*09e0*/  BAR.SYNC.DEFER_BLOCKING 0x0 ;  /* 0x0000000000007b1d */ /* 0x016fec0000010000 */
[----:B------:R-:W-:Y:S05]  /*09f0*/  @!P0 BRA `(.L_x_5723) ;  /* 0x0000027c00cc8947 */ /* 0x000fea0003800000 */
.L_x_5724:
        /* <DEDUP_REMOVED lines=21> */
[----:B------:R-:W-:Y:S01]  /*0b50*/  SHF.R.S32.HI R3, RZ, 0x1f, R6 ;  /* 0x0000001fff037819 */ /* 0x000fe20000011406 */
[----:B------:R-:W-:-:S03]  /*0b60*/  IMAD.MOV.U32 R205, RZ, RZ, RZ ;  /* 0x000000ffffcd7224 */ /* 0x000fc600078e00ff */
[----:B0-----:R-:W-:-:S04]  /*0b70*/  LEA.HI R2, R3, R6, RZ, 0x4 ;  /* 0x0000000603027211 */ /* 0x001fc800078f20ff */
[----:B------:R-:W-:Y:S01]  /*0b80*/  SHF.R.S32.HI R7, RZ, 0x4, R2 ;  /* 0x00000004ff077819 */ /* 0x000fe20000011402 */
[----:B------:R-:W-:-:S03]  /*0b90*/  UIADD3 UR4, UR4, 0x15400, URZ ;  /* 0x0001540004047890 */ /* 0x000fc6000fffe03f */
[----:B------:R-:W-:-:S04]  /*0ba0*/  LEA.HI R4, R2, R7, RZ, 0x1 ;  /* 0x0000000702047211 */ /* 0x000fc800078f08ff */
[----:B------:R-:W-:-:S05]  /*0bb0*/  LOP3.LUT R4, R4, 0x1ffffffe, RZ, 0xc0, !PT ;  /* 0x1ffffffe04047812 */ /* 0x000fca00078ec0ff */
[----:B------:R-:W-:Y:S01]  /*0bc0*/  IMAD.IADD R7, R7, 0x1, -R4 ;  /* 0x0000000107077824 */ /* 0x000fe200078e0a04 */
[----:B------:R-:W-:-:S04]  /*0bd0*/  LEA.HI R4, R3, R6, RZ, 0x5 ;  /* 0x0000000603047211 */ /* 0x000fc800078f28ff */
[----:B------:R-:W-:-:S05]  /*0be0*/  SHF.R.S32.HI R4, RZ, 0x5, R4 ;  /* 0x00000005ff047819 */ /* 0x000fca0000011404 */
[----:B------:R-:W-:Y:S01]  /*0bf0*/  IMAD.SHL.U32 R220, R4, 0x200, RZ ;  /* 0x0000020004dc7824 */ /* 0x000fe200078e00ff */
[----:B--2---:R-:W-:Y:S02]  /*0c00*/  R2UR UR5, R0 ;  /* 0x00000000000572ca */ /* 0x004fe400000e0000 */
[----:B------:R-:W-:-:S04]  /*0c10*/  LEA.HI R0, R3, R6, RZ, 0x7 ;  /* 0x0000000603007211 */ /* 0x000fc800078f38ff */
[----:B------:R-:W-:-:S05]  /*0c20*/  LOP3.LUT R5, R0, 0xffffff80, RZ, 0xc0, !PT ;  /* 0xffffff8000057812 */ /* 0x000fca00078ec0ff */
[----:B------:R-:W-:Y:S02]  /*0c30*/  IMAD.IADD R21, R6, 0x1, -R5 ;  /* 0x0000000106157824 */ /* 0x000fe400078e0a05 */
[----:B------:R-:W-:-:S03]  /*0c40*/  ULOP3.LUT UR5, UR5, 0x1, URZ, 0xfc, !UPT ;  /* 0x0000000105057892 */ /* 0x000fc6000f8efc3f */
[----:B------:R-:W-:Y:S01]  /*0c50*/  SHF.R.S32.HI R9, RZ, 0x1f, R21 ;  /* 0x0000001fff097819 */ /* 0x000fe20000011415 */
[----:B------:R-:W-:Y:S03]  /*0c60*/  STL [R1+0x6c], R21 ;  /* 0x00006c1501007387 */ /* 0x000fe60000100800 */
[CC--:B------:R-:W-:Y:S02]  /*0c70*/  LEA.HI R12, R9.reuse, R21.reuse, RZ, 0x2 ;  /* 0x00000015090c7211 */ /* 0x0c0fe400078f10ff */
[----:B------:R-:W-:Y:S02]  /*0c80*/  LEA.HI R9, R9, R21, RZ, 0x5 ;  /* 0x0000001509097211 */ /* 0x000fe400078f28ff */
[--C-:B------:R-:W-:Y:S02]  /*0c90*/  SHF.R.S32.HI R8, RZ, 0x2, R12.reuse ;  /* 0x00000002ff087819 */ /* 0x100fe4000001140c */
[----:B------:R-:W-:-:S02]  /*0ca0*/  SHF.R.S32.HI R5, RZ, 0x1f, R12 ;  /* 0x0000001fff057819 */ /* 0x000fc4000001140c */
[----:B------:R-:W-:Y:S02]  /*0cb0*/  LOP3.LUT R12, R12, 0x7ffffffc, RZ, 0xc0, !PT ;  /* 0x7ffffffc0c0c7812 */ /* 0x000fe400078ec0ff */
[----:B------:R-:W-:-:S03]  /*0cc0*/  LEA.HI R5, R5, R8, RZ, 0x3 ;  /* 0x0000000805057211 */ /* 0x000fc600078f18ff */
[----:B------:R-:W-:Y:S01]  /*0cd0*/  IMAD.IADD R12, R21, 0x1, -R12 ;  /* 0x00000001150c7824 */ /* 0x000fe200078e0a0c */
[----:B------:R-:W-:Y:S02]  /*0ce0*/  LOP3.LUT R11, R5, 0xfffffff8, RZ, 0xc0, !PT ;  /* 0xfffffff8050b7812 */ /* 0x000fe400078ec0ff */
[----:B------:R-:W-:Y:S01]  /*0cf0*/  SHF.R.S32.HI R5, RZ, 0x7, R0 ;  /* 0x00000007ff057819 */ /* 0x000fe20000011400 */
[----:B------:R-:W-:Y:S02]  /*0d00*/  IMAD.SHL.U32 R227, R12, 0x2, RZ ;  /* 0x000000020ce37824 */ /* 0x000fe400078e00ff */
[----:B------:R-:W-:Y:S01]  /*0d10*/  IMAD.IADD R11, R8, 0x1, -R11 ;  /* 0x00000001080b7824 */ /* 0x000fe200078e0a0b */
[----:B------:R-:W-:Y:S01]  /*0d20*/  LEA.HI R8, R3, R6, RZ, 0x2 ;  /* 0x0000000603087211 */ /* 0x000fe200078f10ff */
[C---:B------:R-:W-:Y:S01]  /*0d30*/  VIADD R30, R227.reuse, 0x10 ;  /* 0x00000010e31e7836 */ /* 0x040fe20000000000 */
[----:B------:R-:W-:Y:S01]  /*0d40*/  LOP3.LUT R3, R2, 0x3fffff0, RZ, 0xc0, !PT ;  /* 0x03fffff002037812 */ /* 0x000fe200078ec0ff */
[C---:B------:R-:W-:Y:S01]  /*0d50*/  VIADD R31, R227.reuse, 0x8 ;  /* 0x00000008e31f7836 */ /* 0x040fe20000000000 */
[----:B------:R-:W-:Y:S01]  /*0d60*/  LEA.HI R0, R0, R5, RZ, 0x1 ;  /* 0x0000000500007211 */ /* 0x000fe200078f08ff */
[C---:B------:R-:W-:Y:S01]  /*0d70*/  VIADD R27, R227.reuse, 0x28 ;  /* 0x00000028e31b7836 */ /* 0x040fe20000000000 */
[----:B------:R-:W-:Y:S01]  /*0d80*/  SHF.R.S32.HI R2, RZ, 0x5, R9 ;  /* 0x00000005ff027819 */ /* 0x000fe20000011409 */
[----:B------:R-:W-:Y:S01]  /*0d90*/  IMAD.IADD R3, R6, 0x1, -R3 ;  /* 0x0000000106037824 */ /* 0x000fe200078e0a03 */
[----:B------:R-:W-:Y:S01]  /*0da0*/  LOP3.LUT R0, R0, 0x3fffffe, RZ, 0xc0, !PT ;  /* 0x03fffffe00007812 */ /* 0x000fe200078ec0ff */
[----:B------:R-:W-:Y:S01]  /*0db0*/  VIADD R28, R227, 0x20 ;  /* 0x00000020e31c7836 */ /* 0x000fe20000000000 */
[--C-:B------:R-:W-:Y:S01]  /*0dc0*/  SHF.R.S32.HI R204, RZ, 0x2, R8.reuse ;  /* 0x00000002ffcc7819 */ /* 0x100fe20000011408 */
[----:B------:R-:W-:Y:S01]  /*0dd0*/  IMAD R10, R4, 0x10, R3 ;  /* 0x00000010040a7824 */ /* 0x000fe200078e0203 */
[----:B------:R-:W-:Y:S01]  /*0de0*/  SHF.R.S32.HI R3, RZ, 0x1f, R8 ;  /* 0x0000001fff037819 */ /* 0x000fe20000011408 */
[----:B------:R-:W-:Y:S01]  /*0df0*/  IMAD.IADD R0, R5, 0x1, -R0 ;  /* 0x0000000105007824 */ /* 0x000fe200078e0a00 */
[----:B------:R-:W-:Y:S01]  /*0e00*/  LOP3.LUT R9, R8, 0xfffffffc, RZ, 0xc0, !PT ;  /* 0xfffffffc08097812 */ /* 0x000fe200078ec0ff */
[----:B------:R-:W-:Y:S01]  /*0e10*/  IMAD R11, R2, 0x10, R11 ;  /* 0x00000010020b7824 */ /* 0x000fe200078e020b */
[----:B------:R-:W-:Y:S01]  /*0e20*/  LEA.HI R3, R3, R204, RZ, 0x3 ;  /* 0x000000cc03037211 */ /* 0x000fe200078f18ff */
[----:B------:R-:W-:-:S02]  /*0e30*/  VIADD R236, R204, 0x40 ;  /* 0x00000040ccec7836 */ /* 0x000fc40000000000 */
[----:B------:R-:W-:Y:S01]  /*0e40*/  IMAD R20, R0, 0x40, R11 ;  /* 0x0000004000147824 */ /* 0x000fe200078e020b */
[----:B------:R-:W-:Y:S01]  /*0e50*/  LOP3.LUT R3, R3, 0xfffffff8, RZ, 0xc0, !PT ;  /* 0xfffffff803037812 */ /* 0x000fe200078ec0ff */
[----:B------:R-:W-:Y:S02]  /*0e60*/  IMAD.U32 R0, RZ, RZ, UR5 ;  /* 0x00000005ff007e24 */ /* 0x000fe4000f8e00ff */
[----:B------:R-:W-:Y:S01]  /*0e70*/  IMAD.IADD R6, R6, 0x1, -R9 ;  /* 0x0000000106067824 */ /* 0x000fe200078e0a09 */
[----:B------:R-:W-:Y:S01]  /*0e80*/  STL [R1+0x70], R20 ;  /* 0x0000701401007387 */ /* 0x000fe20000100800 */
[----:B------:R-:W-:Y:S02]  /*0e90*/  IMAD.SHL.U32 R217, R236, 0x40, RZ ;  /* 0x00000040ecd97824 */ /* 0x000fe400078e00ff */
[----:B------:R-:W-:Y:S01]  /*0ea0*/  IMAD R2, R10, 0x8, R7 ;  /* 0x000000080a027824 */ /* 0x000fe200078e0207 */
[----:B------:R-:W-:Y:S01]  /*0eb0*/  SHF.R.S32.HI R7, RZ, 0x1f, R236 ;  /* 0x0000001fff077819 */ /* 0x000fe200000114ec */
[----:B------:R-:W-:Y:S01]  /*0ec0*/  IMAD.U32 R5, RZ, RZ, UR4 ;  /* 0x00000004ff057e24 */ /* 0x000fe2000f8e00ff */
[----:B------:R0:W-:Y:S01]  /*0ed0*/  STL [R1+0x44], R0 ;  /* 0x0000440001007387 */ /* 0x0001e20000100800 */
[----:B------:R-:W-:Y:S01]  /*0ee0*/  LOP3.LUT R217, R217, 0x1c0, RZ, 0xc0, !PT ;  /* 0x000001c0d9d97812 */ /* 0x000fe200078ec0ff */
[----:B------:R-:W-:Y:S01]  /*0ef0*/  IMAD.IADD R3, R204, 0x1, -R3 ;  /* 0x00000001cc037824 */ /* 0x000fe200078e0a03 */
[----:B------:R-:W-:Y:S01]  /*0f00*/  LEA.HI R7, R7, R236, RZ, 0x3 ;  /* 0x000000ec07077211 */ /* 0x000fe200078f18ff */
[----:B------:R1:W-:Y:S01]  /*0f10*/  STL [R1+0x4c], R5 ;  /* 0x00004c0501007387 */ /* 0x0003e20000100800 */
[----:B------:R-:W-:-:S02]  /*0f20*/  IMAD.MOV.U32 R10, RZ, RZ, R14 ;  /* 0x000000ffff0a7224 */ /* 0x000fc400078e000e */
[----:B------:R-:W-:Y:S02]  /*0f30*/  IMAD.SHL.U32 R3, R3, 0x40, RZ ;  /* 0x0000004003037824 */ /* 0x000fe400078e00ff */
[----:B------:R-:W-:Y:S01]  /*0f40*/  IMAD.SHL.U32 R7, R7, 0x40, RZ ;  /* 0x0000004007077824 */ /* 0x000fe200078e00ff */
[C---:B0-----:R-:W-:Y:S01]  /*0f50*/  LEA.HI R0, R6.reuse, R6, RZ, 0x1 ;  /* 0x0000000606007211 */ /* 0x041fe200078f08ff */
[----:B------:R-:W-:Y:S01]  /*0f60*/  IMAD.SHL.U32 R22, R6, 0x4, RZ ;  /* 0x0000000406167824 */ /* 0x000fe200078e00ff */
[----:B------:R-:W-:Y:S01]  /*0f70*/  LOP3.LUT R218, R3, 0x1c0, RZ, 0xc0, !PT ;  /* 0x000001c003da7812 */ /* 0x000fe200078ec0ff */
[----:B------:R-:W-:Y:S01]  /*0f80*/  VIADD R24, R227, 0x40 ;  /* 0x00000040e3187836 */ /* 0x000fe20000000000 */
[----:B-1----:R-:W-:Y:S01]  /*0f90*/  LOP3.LUT R5, R0, 0x1ffffffe, RZ, 0xc0, !PT ;  /* 0x1ffffffe00057812 */ /* 0x002fe200078ec0ff */
[----:B------:R-:W-:Y:S01]  /*0fa0*/  IMAD.MOV.U32 R11, RZ, RZ, R15 ;  /* 0x000000ffff0b7224 */ /* 0x000fe200078e000f */
[----:B------:R-:W-:Y:S01]  /*0fb0*/  SHF.R.U32.HI R0, RZ, 0x3, R217 ;  /* 0x00000003ff007819 */ /* 0x000fe200000116d9 */
[----:B------:R-:W-:Y:S01]  /*0fc0*/  IMAD.SHL.U32 R0, R2, 0x8, RZ ;  /* 0x0000000802007824 */ /* 0x000fe200078e00ff */
[----:B------:R-:W-:Y:S01]  /*0fd0*/  LOP3.LUT R221, R7, 0xfffffe00, RZ, 0xc0, !PT ;  /* 0xfffffe0007dd7812 */ /* 0x000fe200078ec0ff */
[C---:B------:R-:W-:Y:S01]  /*0fe0*/  VIADD R25, R227.reuse, 0x38 ;  /* 0x00000038e3197836 */ /* 0x040fe20000000000 */
[----:B------:R-:W-:Y:S01]  /*0ff0*/  SHF.R.S32.HI R2, RZ, 0x1f, R30 ;  /* 0x0000001fff027819 */ /* 0x000fe2000001141e */
[C---:B------:R-:W-:Y:S01]  /*1000*/  VIADD R14, R227.reuse, 0x58 ;  /* 0x00000058e30e7836 */ /* 0x040fe20000000000 */
[----:B------:R0:W-:Y:S01]  /*1010*/  STL [R1+0x74], R0 ;  /* 0x0000740001007387 */ /* 0x0001e20000100800 */
[----:B------:R-:W-:Y:S01]  /*1020*/  IMAD.MOV.U32 R9, RZ, RZ, R13 ;  /* 0x000000ffff097224 */ /* 0x000fe200078e000d */
[----:B------:R-:W-:Y:S01]  /*1030*/  SHF.R.S32.HI R7, RZ, 0x1f, R31 ;  /* 0x0000001fff077819 */ /* 0x000fe2000001141f */
[C---:B------:R-:W-:Y:S01]  /*1040*/  IMAD.SHL.U32 R18, R6.reuse, 0x8, RZ ;  /* 0x0000000806127824 */ /* 0x040fe200078e00ff */
[----:B------:R-:W-:Y:S01]  /*1050*/  SHF.R.S32.HI R2, RZ, 0x1f, R27 ;  /* 0x0000001fff027819 */ /* 0x000fe2000001141b */
[----:B------:R-:W-:Y:S01]  /*1060*/  IMAD.IADD R5, R6, 0x1, -R5 ;  /* 0x0000000106057824 */ /* 0x000fe200078e0a05 */
        /* <DEDUP_REMOVED lines=12> */
[----:B------:R-:W-:Y:S01]  /*1130*/  SHF.R.U32.HI R219, RZ, 0x3, R218 ;  /* 0x00000003ffdb7819 */ /* 0x000fe200000116da */
        /* <DEDUP_REMOVED lines=8> */
[----:B0-----:R-:W-:Y:S01]  /*11c0*/  VIADD R0, R227, 0x90 ;  /* 0x00000090e3007836 */ /* 0x001fe20000000000 */
        /* <DEDUP_REMOVED lines=10> */
[C---:B------:R-:W-:Y:S02]  /*1270*/  IMAD.IADD R206, R22.reuse, 0x1, R213 ;  /* 0x0000000116ce7824 */ /* 0x040fe400078e02d5 */
[----:B------:R-:W-:Y:S02]  /*1280*/  IMAD.IADD R207, R22, 0x1, R212 ;  /* 0x0000000116cf7824 */ /* 0x000fe400078e02d4 */
[----:B------:R-:W-:Y:S02]  /*1290*/  VIADD R237, R227, 0x98 ;  /* 0x00000098e3ed7836 */ /* 0x000fe40000000000 */
[----:B------:R-:W-:-:S07]  /*12a0*/  IMAD R229, R5, 0x8, R20 ;  /* 0x0000000805e57824 */ /* 0x000fce00078e0214 */
.L_x_5956:
[----:B0-----:R-:W0:Y:S01]  /*12b0*/  LDC.64 R232, c[0x0][0xc88] ;  /* 0x00032200ffe87b82 */ /* 0x001e220000000a00 */
[----:B------:R-:W-:Y:S01]  /*12c0*/  ULDC.64 UR4, c[0x0][0xa28] ;  /* 0x00028a0000047ab9 */ /* 0x000fe20000000a00 */
[----:B------:R-:W-:Y:S01]  /*12d0*/  ULDC.64 UR8, c[0x0][0xa18] ;  /* 0x0002860000087ab9 */ /* 0x000fe20000000a00 */
[----:B------:R-:W-:Y:S01]  /*12e0*/  ULDC.64 UR6, c[0x0][0xa08] ;  /* 0x0002820000067ab9 */ /* 0x000fe20000000a00 */
[----:B0-----:R-:W-:-:S06]  /*12f0*/  IMAD.WIDE R232, R11, 0x4, R232 ;  /* 0x000000040be87825 */ /* 0x001fcc00078e02e8 */
        /* <DEDUP_REMOVED lines=11> */
[C---:B---3--:R-:W-:Y:S02]  /*13b0*/  @P2 LEA R2, P3, R232.reuse, UR4, 0x2 ;  /* 0x00000004e8022c11 */ /* 0x048fe4000f8610ff */
[C-C-:B------:R-:W-:Y:S01]  /*13c0*/  SHF.L.U64.HI R234, R232.reuse, 0x2, R0.reuse ;  /* 0x00000002e8ea7819 */ /* 0x140fe20000010200 */
[----:B------:R0:W-:Y:S01]  /*13d0*/  STL [R1+0x68], R0 ;  /* 0x0000680001007387 */ /* 0x0001e20000100800 */
[----:B------:R-:W-:Y:S01]  /*13e0*/  @P2 LEA.HI.X R3, R232, UR5, R0, 0x2, P3 ;  /* 0x00000005e8032c11 */ /* 0x000fe200098f1400 */
[----:B------:R-:W-:Y:S01]  /*13f0*/  ULDC UR4, c[0x0][0x288] ;  /* 0x0000a20000047ab9 */ /* 0x000fe20000000800 */
[----:B----4-:R-:W-:-:S03]  /*1400*/  IADD3 R6, P4, R233, UR6, RZ ;  /* 0x00000006e9067c10 */ /* 0x010fc6000ff9e0ff */
[----:B------:R1:W5:Y:S01]  /*1410*/  @P2 LDG.E R8, desc[UR60][R2.64] ;  /* 0x0000003c02082981 */ /* 0x000362000c1e1900 */
[----:B------:R-:W-:Y:S01]  /*1420*/  @P1 IADD3 R4, P2, R233, UR8, RZ ;  /* 0x00000008e9041c10 */ /* 0x000fe2000ff5e0ff */
[----:B------:R-:W-:Y:S01]  /*1430*/  IMAD.U32 R224, RZ, RZ, UR4 ;  /* 0x00000004ffe07e24 */ /* 0x000fe2000f8e00ff */
[C---:B------:R-:W-:Y:S01]  /*1440*/  IADD3.X R7, R234.reuse, UR7, RZ, P4, !PT ;  /* 0x00000007ea077c10 */ /* 0x040fe2000a7fe4ff */
[----:B------:R-:W-:Y:S01]  /*1450*/  ULDC.64 UR4, c[0x0][0x418] ;  /* 0x0001060000047ab9 */ /* 0x000fe20000000a00 */
[----:B------:R-:W-:Y:S01]  /*1460*/  @P1 IADD3.X R5, R234, UR9, RZ, P2, !PT ;  /* 0x00000009ea051c10 */ /* 0x000fe200097fe4ff */
[----:B------:R-:W-:Y:S02]  /*1470*/  ULDC.64 UR6, c[0x0][0xa20] ;  /* 0x0002880000067ab9 */ /* 0x000fe40000000a00 */
[----:B------:R2:W5:Y:S04]  /*1480*/  @P0 LDG.E R26, desc[UR60][R6.64] ;  /* 0x0000003c061a0981 */ /* 0x000568000c1e1900 */
[----:B------:R2:W5:Y:S01]  /*1490*/  @P1 LDG.E R224, desc[UR60][R4.64] ;  /* 0x0000003c04e01981 */ /* 0x000562000c1e1900 */
[----:B------:R-:W-:Y:S01]  /*14a0*/  UISETP.NE.U32.AND UP0, UPT, UR4, URZ, UPT ;  /* 0x0000003f0400728c */ /* 0x000fe2000bf05070 */
[----:B-1----:R-:W-:-:S02]  /*14b0*/  LOP3.LUT R2, R10, 0xff000000, RZ, 0xc0, !PT ;  /* 0xff0000000a027812 */ /* 0x002fc400078ec0ff */
[----:B------:R-:W-:Y:S01]  /*14c0*/  ULDC UR4, c[0x0][0x424] ;  /* 0x0001090000047ab9 */ /* 0x000fe20000000800 */
[----:B------:R-:W-:Y:S01]  /*14d0*/  UISETP.NE.AND.EX UP0, UPT, UR5, URZ, UPT, UP0 ;  /* 0x0000003f0500728c */ /* 0x000fe2000bf05300 */
[----:B------:R-:W-:Y:S02]  /*14e0*/  ISETP.NE.U32.AND P2, PT, RZ, UR6, PT ;  /* 0x00000006ff007c0c */ /* 0x000fe4000bf45070 */
[----:B------:R-:W-:Y:S01]  /*14f0*/  ULDC UR5, c[0x0][0x2f0] ;  /* 0x0000bc0000057ab9 */ /* 0x000fe20000000800 */
[----:B------:R-:W-:Y:S01]  /*1500*/  USEL UR4, UR4, 0x1, UP0 ;  /* 0x0000000104047887 */ /* 0x000fe20008000000 */
[----:B0-----:R-:W-:Y:S02]  /*1510*/  LOP3.LUT R0, R10, 0xff0000, RZ, 0xc0, !PT ;  /* 0x00ff00000a007812 */ /* 0x001fe400078ec0ff */
[----:B------:R-:W-:Y:S01]  /*1520*/  SHF.R.U32.HI R3, RZ, 0x8, R2 ;  /* 0x00000008ff037819 */ /* 0x000fe20000011602 */
[----:B------:R-:W-:Y:S01]  /*1530*/  UIMAD UR4, UR4, UR5, URZ ;  /* 0x00000005040472a4 */ /* 0x000fe2000f8e023f */
[----:B------:R-:W-:-:S02]  /*1540*/  ISETP.NE.AND.EX P2, PT, RZ, UR7, PT, P2 ;  /* 0x00000007ff007c0c */ /* 0x000fc4000bf45320 */
[----:B------:R-:W-:Y:S01]  /*1550*/  ULDC UR5, c[0x0][0x348] ;  /* 0x0000d20000057ab9 */ /* 0x000fe20000000800 */
[----:B------:R-:W-:Y:S02]  /*1560*/  LEA.HI R231, R0, R3, RZ, 0x10 ;  /* 0x0000000300e77211 */ /* 0x000fe400078f80ff */
[----:B------:R-:W-:Y:S01]  /*1570*/  LOP3.LUT R230, R10, 0xffff, RZ, 0xc0, !PT ;  /* 0x0000ffff0ae67812 */ /* 0x000fe200078ec0ff */
[----:B--2---:R-:W-:Y:S07]  /*1580*/  @P1 BRA `(.L_x_5726) ;  /* 0x0000000000241947 */ /* 0x004fee0003800000 */
        /* <DEDUP_REMOVED lines=9> */
.L_x_5726:
[----:B------:R-:W-:Y:S02]  /*1620*/  IMAD.U32 R2, RZ, RZ, UR5 ;  /* 0x00000005ff027e24 */ /* 0x000fe4000f8e00ff */
[----:B------:R-:W-:Y:S01]  /*1630*/  IMAD.U32 R27, RZ, RZ, UR4 ;  /* 0x00000004ff1b7e24 */ /* 0x000fe2000f8e00ff */
[----:B------:R-:W-:Y:S06]  /*1640*/  @!P2 BRA `(.L_x_5727) ;  /* 0x000000000010a947 */ /* 0x000fec0003800000 */
[----:B------:R-:W-:-:S04]  /*1650*/  IADD3 R4, P0, R233, UR6, RZ ;  /* 0x00000006e9047c10 */ /* 0x000fc8000ff1e0ff */
[----:B------:R-:W-:-:S05]  /*1660*/  IADD3.X R5, R234, UR7, RZ, P0, !PT ;  /* 0x00000007ea057c10 */ /* 0x000fca00087fe4ff */
[----:B------:R0:W5:Y:S01]  /*1670*/  LDG.E R27, desc[UR60][R4.64] ;  /* 0x0000003c041b7981 */ /* 0x000162000c1e1900 */
[----:B------:R-:W-:Y:S05]  /*1680*/  BRA `(.L_x_5728) ;  /* 0x0000000000107947 */ /* 0x000fea0003800000 */
.L_x_5727:
[----:B------:R-:W-:Y:S05]  /*1690*/  @!P0 BRA `(.L_x_5728) ;  /* 0x00000000000c8947 */ /* 0x000fea0003800000 */
[----:B------:R-:W2:Y:S04]  /*16a0*/  LDG.E R0, desc[UR60][R6.64] ;  /* 0x0000003c06007981 */ /* 0x000ea8000c1e1900 */
[----:B------:R-:W2:Y:S02]  /*16b0*/  LDG.E R27, desc[UR60][R6.64+0x4] ;  /* 0x0000043c061b7981 */ /* 0x000ea4000c1e1900 */
[----:B--2---:R-:W-:-:S07]  /*16c0*/  IMAD.IADD R27, R27, 0x1, -R0 ;  /* 0x000000011b1b7824 */ /* 0x004fce00078e0a00 */
.L_x_5728:
[----:B------:R-:W-:Y:S01]  /*16d0*/  ULDC.64 UR4, c[0x0][0xa10] ;  /* 0x0002840000047ab9 */ /* 0x000fe20000000a00 */
[----:B------:R-:W1:Y:S01]  /*16e0*/  LDC R10, c[0x0][0x448] ;  /* 0x00011200ff0a7b82 */ /* 0x000e620000000800 */
[----:B------:R-:W-:-:S04]  /*16f0*/  ISETP.NE.U32.AND P0, PT, RZ, UR4, PT ;  /* 0x00000004ff007c0c */ /* 0x000fc8000bf05070 */
        /* <DEDUP_REMOVED lines=9> */
[----:B------:R-:W-:-:S04]  /*1790*/  @P1 IADD3 R6, P2, R233, UR4, RZ ;  /* 0x00000004e9061c10 */ /* 0x000fc8000ff5e0ff */
[----:B------:R-:W-:-:S05]  /*17a0*/  @P1 IADD3.X R7, R234, UR5, RZ, P2, !PT ;  /* 0x00000005ea071c10 */ /* 0x000fca00097fe4ff */
[----:B------:R3:W5:Y:S01]  /*17b0*/  @P1 LDG.E R145, desc[UR60][R6.64] ;  /* 0x0000003c06911981 */ /* 0x000762000c1e1900 */
[----:B-1----:R-:W-:Y:S01]  /*17c0*/  ISETP.NE.AND P1, PT, R10, 0x1, PT ;  /* 0x000000010a00780c */ /* 0x002fe20003f25270 */
[----:B------:R-:W-:Y:S01]  /*17d0*/  IMAD.SHL.U32 R226, R9, 0x80, RZ ;  /* 0x0000008009e27824 */ /* 0x000fe200078e00ff */
[----:B------:R-:W-:Y:S01]  /*17e0*/  LOP3.LUT R13, R231, 0xff, RZ, 0xc0, !PT ;  /* 0x000000ffe70d7812 */ /* 0x000fe200078ec0ff */
[----:B------:R-:W-:Y:S01]  /*17f0*/  IMAD.IADD R9, R27, 0x1, -R8 ;  /* 0x000000011b097824 */ /* 0x000fe200078e0a08 */
[----:B------:R-:W-:Y:S01]  /*1800*/  BSSY B0, `(.L_x_5729) ;  /* 0x0000036000007945 */ /* 0x000fe20003800000 */
[----:B0-----:R-:W-:Y:S01]  /*1810*/  VIADD R4, R226, 0x7f ;  /* 0x0000007fe2047836 */ /* 0x001fe20000000000 */
[----:B------:R-:W-:Y:S01]  /*1820*/  SHF.R.U32.HI R231, RZ, 0x10, R231 ;  /* 0x00000010ffe77819 */ /* 0x000fe200000116e7 */
[----:B------:R0:W-:Y:S01]  /*1830*/  STL [R1+0x48], R13 ;  /* 0x0000480d01007387 */ /* 0x0001e20000100800 */
[----:B---3--:R-:W-:-:S05]  /*1840*/  IMAD.MOV.U32 R6, RZ, RZ, RZ ;  /* 0x000000ffff067224 */ /* 0x008fca00078e00ff */
[----:B------:R-:W1:Y:S08]  /*1850*/  @P1 LDC R11, c[0x0][0x44c] ;  /* 0x00011300ff0b1b82 */ /* 0x000e700000000800 */
[----:B------:R-:W3:Y:S01]  /*1860*/  @P1 LDC R5, c[0x0][0x450] ;  /* 0x00011400ff051b82 */ /* 0x000ee20000000800 */
[----:B--2---:R-:W-:Y:S02]  /*1870*/  @P0 IMAD.IADD R2, R3, 0x1, -R0 ;  /* 0x0000000103020824 */ /* 0x004fe400078e0a00 */
[----:B-1----:R-:W-:-:S04]  /*1880*/  @P1 IMAD.HI.U32 R0, R4, R11, RZ ;  /* 0x0000000b04001227 */ /* 0x002fc800078e00ff */
[----:B------:R-:W-:Y:S01]  /*1890*/  IMAD.IADD R228, R9, 0x1, R2 ;  /* 0x0000000109e47824 */ /* 0x000fe200078e0202 */
[----:B---3--:R-:W-:Y:S01]  /*18a0*/  @P1 SHF.R.U32.HI R4, RZ, R5, R0 ;  /* 0x00000005ff041219 */ /* 0x008fe20000011600 */
[----:B------:R-:W-:Y:S02]  /*18b0*/  IMAD.MOV.U32 R0, RZ, RZ, RZ ;  /* 0x000000ffff007224 */ /* 0x000fe400078e00ff */
[C---:B------:R-:W-:Y:S01]  /*18c0*/  VIADD R5, R228.reuse, 0x6f ;  /* 0x0000006fe4057836 */ /* 0x040fe20000000000 */
[----:B------:R-:W-:-:S05]  /*18d0*/  IADD3 R150, R228, 0x70, -R224 ;  /* 0x00000070e4967810 */ /* 0x000fca0007ffe8e0 */
[----:B------:R-:W-:Y:S02]  /*18e0*/  IMAD.IADD R7, R150, 0x1, R4 ;  /* 0x0000000196077824 */ /* 0x000fe400078e0204 */
[----:B------:R-:W-:Y:S02]  /*18f0*/  IMAD.MOV.U32 R4, RZ, RZ, RZ ;  /* 0x000000ffff047224 */ /* 0x000fe400078e00ff */
[----:B------:R-:W-:-:S04]  /*1900*/  IMAD.HI R6, R7, -0x6db6db6d, R6 ;  /* 0x9249249307067827 */ /* 0x000fc800078e0206 */
[----:B------:R-:W-:Y:S01]  /*1910*/  IMAD.HI R4, R5, -0x6db6db6d, R4 ;  /* 0x9249249305047827 */ /* 0x000fe200078e0204 */
[----:B------:R-:W-:-:S04]  /*1920*/  SHF.R.U32.HI R3, RZ, 0x1f, R6 ;  /* 0x0000001fff037819 */ /* 0x000fc80000011606 */
[----:B------:R-:W-:Y:S02]  /*1930*/  SHF.R.U32.HI R151, RZ, 0x1f, R4 ;  /* 0x0000001fff977819 */ /* 0x000fe40000011604 */
[----:B------:R-:W-:Y:S02]  /*1940*/  LEA.HI.SX32 R6, R6, R3, 0x1a ;  /* 0x0000000306067211 */ /* 0x000fe400078fd2ff */
        /* <DEDUP_REMOVED lines=33> */
.L_x_5730:
[----:B------:R-:W-:Y:S05]  /*1b60*/  BSYNC B0 ;  /* 0x0000000000007941 */ /* 0x000fea0003800000 */
.L_x_5729:
        /* <DEDUP_REMOVED lines=10> */
[----:B------:R-:W-:-:S06]  /*1c10*/  IMAD.MOV.U32 R24, RZ, RZ, R125 ;  /* 0x000000ffff187224 */ /* 0x000fcc00078e007d */
        /* <DEDUP_REMOVED lines=26> */
[----:B-1---5:R-:W-:Y:S05]  /*1dc0*/  CALL.ABS.NOINC R14 ;  /* 0x000000000e007343 */ /* 0x022fea0003c00000 */
.L_x_5733:
[----:B------:R-:W-:Y:S05]  /*1dd0*/  BSYNC B6 ;  /* 0x0000000000067941 */ /* 0x000fea0003800000 */
.L_x_5732:
        /* <DEDUP_REMOVED lines=20> */
.L_x_5735:
[----:B------:R-:W-:Y:S05]  /*1f20*/  BSYNC B6 ;  /* 0x0000000000067941 */ /* 0x000fea0003800000 */
.L_x_5734:
[----:B------:R-:W-:Y:S01]  /*1f30*/  ULDC.64 UR4, c[0x0][0x9f8] ;  /* 0x00027e0000047ab9 */ /* 0x000fe20000000a00 */
[----:B------:R-:W-:Y:S01]  /*1f40*/  IMAD.MOV.U32 R6, RZ, RZ, R232 ;  /* 0x000000ffff067224 */ /* 0x000fe200078e00e8 */
[----:B------:R-:W-:Y:S01]  /*1f50*/  ISETP.NE.U32.AND P0, PT, RZ, UR4, PT ;  /* 0x00000004ff007c0c */ /* 0x000fe2000bf05070 */
[----:B------:R-:W2:Y:S01]  /*1f60*/  LDL.LU R20, [R1+0x10] ;  /* 0x0000100001147983 */ /* 0x000ea20000300800 */
[----:B------:R-:W-:Y:S01]  /*1f70*/  ULDC UR6, c[0x0][0x2f4] ;  /* 0x0000bd0000067ab9 */ /* 0x000fe20000000800 */
[----:B------:R-:W0:Y:S01]  /*1f80*/  LDC.64 R114, c[0x0][0x300] ;  /* 0x0000c000ff727b82 */ /* 0x000e220000000a00 */
[----:B------:R-:W-:Y:S01]  /*1f90*/  ISETP.NE.AND.EX P0, PT, RZ, UR5, PT, P0 ;  /* 0x00000005ff007c0c */ /* 0x000fe2000bf05300 */
[----:B------:R-:W1:Y:S01]  /*1fa0*/  S2R R3, SR_TID.X ;  /* 0x0000000000037919 */ /* 0x000e620000002100 */
[----:B------:R-:W-:Y:S02]  /*1fb0*/  VIADD R0, R18, 0x60 ;  /* 0x0000006012007836 */ /* 0x000fe40000000000 */
[----:B------:R-:W-:Y:S01]  /*1fc0*/  IMAD.IADD R121, R26, 0x1, R27 ;  /* 0x000000011a797824 */ /* 0x000fe200078e021b */
[----:B------:R-:W-:Y:S01]  /*1fd0*/  SHF.R.S32.HI R19, RZ, 0x1f, R18 ;  /* 0x0000001fff137819 */ /* 0x000fe20000011412 */
[----:B------:R-:W-:Y:S01]  /*1fe0*/  ULDC.64 UR8, c[0x0][0xa08] ;  /* 0x0002820000087ab9 */ /* 0x000fe20000000a00 */
[----:B------:R-:W3:Y:S06]  /*1ff0*/  LDC.64 R108, c[0x0][0x3f8] ;  /* 0x0000fe00ff6c7b82 */ /* 0x000eec0000000a00 */
[----:B------:R-:W-:-:S02]  /*2000*/  @P0 IADD3 R4, P1, R233, UR4, RZ ;  /* 0x00000004e9040c10 */ /* 0x000fc4000ff3e0ff */
[----:B------:R-:W4:Y:S02]  /*2010*/  LDC.64 R102, c[0x0][0x408] ;  /* 0x00010200ff667b82 */ /* 0x000f240000000a00 */
[----:B------:R-:W-:Y:S01]  /*2020*/  @P0 IADD3.X R5, R234, UR5, RZ, P1, !PT ;  /* 0x00000005ea050c10 */ /* 0x000fe20008ffe4ff */
[----:B------:R-:W-:-:S04]  /*2030*/  ULDC.64 UR4, c[0x0][0x330] ;  /* 0x0000cc0000047ab9 */ /* 0x000fc80000000a00 */
[----:B------:R1:W2:Y:S01]  /*2040*/  @P0 LDG.E R6, desc[UR60][R4.64] ;  /* 0x0000003c04060981 */ /* 0x0002a2000c1e1900 */
[----:B------:R-:W-:Y:S01]  /*2050*/  ISETP.GE.AND P1, PT, R206, UR6, PT ;  /* 0x00000006ce007c0c */ /* 0x000fe2000bf26270 */
[----:B------:R-:W-:Y:S01]  /*2060*/  IMAD.WIDE.U32 R116, R230, UR4, R18 ;  /* 0x00000004e6747c25 */ /* 0x000fe2000f8e0012 */
[----:B------:R-:W-:Y:S01]  /*2070*/  ISETP.GE.AND P0, PT, R18, UR6, PT ;  /* 0x0000000612007c0c */ /* 0x000fe2000bf06270 */
[----:B------:R-:W0:Y:S01]  /*2080*/  LDC R15, c[0x0][0x3f4] ;  /* 0x0000fd00ff0f7b82 */ /* 0x000e220000000800 */
[----:B------:R-:W-:Y:S01]  /*2090*/  SEL R7, RZ, 0xffffffff, P1 ;  /* 0xffffffffff077807 */ /* 0x000fe20000800000 */
[----:B------:R-:W-:Y:S01]  /*20a0*/  IMAD R117, R230, UR5, R117 ;  /* 0x00000005e6757c24 */ /* 0x000fe2000f8e0275 */
[----:B------:R-:W-:Y:S01]  /*20b0*/  ISETP.GE.AND P1, PT, R0, UR6, PT ;  /* 0x0000000600007c0c */ /* 0x000fe2000bf26270 */
[----:B------:R-:W-:Y:S01]  /*20c0*/  ULDC.64 UR4, c[0x0][0x308] ;  /* 0x0000c20000047ab9 */ /* 0x000fe20000000a00 */
[----:B------:R-:W-:Y:S01]  /*20d0*/  SHF.R.S32.HI R13, RZ, 0x1f, R121 ;  /* 0x0000001fff0d7819 */ /* 0x000fe20000011479 */
[----:B-1----:R-:W-:Y:S01]  /*20e0*/  IMAD.SHL.U32 R4, R7, 0x2, RZ ;  /* 0x0000000207047824 */ /* 0x002fe200078e00ff */
[----:B------:R-:W-:Y:S01]  /*20f0*/  SEL R5, RZ, 0x8, P1 ;  /* 0x00000008ff057807 */ /* 0x000fe20000800000 */
[----:B------:R-:W-:Y:S01]  /*2100*/  VIADD R8, R3, 0xffffff80 ;  /* 0xffffff8003087836 */ /* 0x000fe20000000000 */
[----:B------:R-:W-:Y:S01]  /*2110*/  SEL R3, RZ, 0x1, P0 ;  /* 0x00000001ff037807 */ /* 0x000fe20000000000 */
[----:B---3--:R-:W-:Y:S01]  /*2120*/  IMAD.WIDE.U32 R110, R204, R108, R18 ;  /* 0x0000006ccc6e7225 */ /* 0x008fe200078e0012 */
[----:B------:R-:W-:Y:S01]  /*2130*/  ISETP.GE.AND P0, PT, R207, UR6, PT ;  /* 0x00000006cf007c0c */ /* 0x000fe2000bf06270 */
[----:B------:R-:W1:Y:S01]  /*2140*/  S2R R152, SR_TID.X ;  /* 0x0000000000987919 */ /* 0x000e620000002100 */
[----:B------:R-:W-:Y:S01]  /*2150*/  LOP3.LUT R3, R4, 0x2, R3, 0xe2, !PT ;  /* 0x0000000204037812 */ /* 0x000fe200078ee203 */
[----:B----4-:R-:W-:Y:S01]  /*2160*/  IMAD.WIDE.U32 R104, R204, R102, R18 ;  /* 0x00000066cc687225 */ /* 0x010fe200078e0012 */
[----:B------:R-:W-:-:S02]  /*2170*/  SEL R4, RZ, 0x4, P0 ;  /* 0x00000004ff047807 */ /* 0x000fc40000000000 */
[----:B------:R-:W-:Y:S01]  /*2180*/  SHF.R.S32.HI R7, RZ, 0x1f, R8 ;  /* 0x0000001fff077819 */ /* 0x000fe20000011408 */
[----:B------:R-:W-:Y:S01]  /*2190*/  IMAD R33, R109, 0x70, RZ ;  /* 0x000000706d217824 */ /* 0x000fe200078e02ff */
[----:B------:R-:W-:Y:S01]  /*21a0*/  LOP3.LUT R30, R5, R3, R4, 0xfe, !PT ;  /* 0x00000003051e7212 */ /* 0x000fe200078efe04 */
[----:B------:R-:W-:Y:S01]  /*21b0*/  VIADD R3, R18, 0x80 ;  /* 0x0000008012037836 */ /* 0x000fe20000000000 */
[----:B------:R-:W-:Y:S01]  /*21c0*/  LEA.HI R7, R7, R8, RZ, 0x2 ;  /* 0x0000000807077211 */ /* 0x000fe200078f10ff */
[-C--:B0-----:R-:W-:Y:S01]  /*21d0*/  IMAD R8, R13, R114.reuse, RZ ;  /* 0x000000720d087224 */ /* 0x081fe200078e02ff */
[----:B------:R-:W-:Y:S01]  /*21e0*/  SHF.R.S32.HI R148, RZ, 0x1f, R204 ;  /* 0x0000001fff947819 */ /* 0x000fe200000114cc */
[----:B------:R-:W-:Y:S01]  /*21f0*/  IMAD.WIDE.U32 R4, R121, R114, RZ ;  /* 0x0000007279047225 */ /* 0x000fe200078e00ff */
[----:B------:R-:W-:Y:S02]  /*2200*/  ISETP.GE.AND P0, PT, R3, UR6, PT ;  /* 0x0000000603007c0c */ /* 0x000fe4000bf06270 */
[----:B------:R-:W-:Y:S01]  /*2210*/  SHF.R.S32.HI R11, RZ, 0x1f, R7 ;  /* 0x0000001fff0b7819 */ /* 0x000fe20000011407 */
[----:B------:R-:W-:Y:S01]  /*2220*/  IMAD R9, R121, R115, R8 ;  /* 0x0000007379097224 */ /* 0x000fe200078e0208 */
[----:B------:R-:W-:Y:S01]  /*2230*/  SEL R7, RZ, 0x10, P0 ;  /* 0x00000010ff077807 */ /* 0x000fe20000000000 */
[----:B------:R-:W-:Y:S01]  /*2240*/  IMAD R133, R115, 0x70, RZ ;  /* 0x0000007073857824 */ /* 0x000fe200078e02ff */
[----:B------:R-:W-:Y:S01]  /*2250*/  ISETP.NE.U32.AND P0, PT, RZ, UR8, PT ;  /* 0x00000008ff007c0c */ /* 0x000fe2000bf05070 */
[----:B------:R-:W-:Y:S01]  /*2260*/  IMAD.IADD R5, R5, 0x1, R9 ;  /* 0x0000000105057824 */ /* 0x000fe200078e0209 */
[----:B------:R-:W-:Y:S01]  /*2270*/  LEA.HI R11, R11, R204, RZ, 0x3 ;  /* 0x000000cc0b0b7211 */ /* 0x000fe200078f18ff */
[----:B------:R-:W-:Y:S01]  /*2280*/  IMAD.SHL.U32 R137, R114, 0x40, RZ ;  /* 0x0000004072897824 */ /* 0x000fe200078e00ff */
[----:B------:R-:W-:Y:S01]  /*2290*/  LOP3.LUT R30, R30, R7, RZ, 0xfc, !PT ;  /* 0x000000071e1e7212 */ /* 0x000fe200078efcff */
[----:B------:R-:W-:Y:S01]  /*22a0*/  IMAD.WIDE.U32 R4, R230, UR4, R4 ;  /* 0x00000004e6047c25 */ /* 0x000fe2000f8e0004 */
[----:B------:R-:W-:-:S02]  /*22b0*/  ISETP.NE.AND.EX P0, PT, RZ, UR9, PT, P0 ;  /* 0x00000009ff007c0c */ /* 0x000fc4000bf05300 */
[----:B------:R-:W-:Y:S01]  /*22c0*/  LOP3.LUT R11, R11, 0xfffffff8, RZ, 0xc0, !PT ;  /* 0xfffffff80b0b7812 */ /* 0x000fe200078ec0ff */
[----:B------:R-:W-:Y:S01]  /*22d0*/  IMAD R5, R230, UR5, R5 ;  /* 0x00000005e6057c24 */ /* 0x000fe2000f8e0205 */
[----:B------:R-:W-:Y:S01]  /*22e0*/  ULDC.64 UR4, c[0x0][0x310] ;  /* 0x0000c40000047ab9 */ /* 0x000fe20000000a00 */
[--C-:B------:R-:W-:Y:S01]  /*22f0*/  SHF.R.S32.HI R23, RZ, 0x1f, R22.reuse ;  /* 0x0000001fff177819 */ /* 0x100fe20000011416 */
[----:B------:R-:W-:Y:S01]  /*2300*/  IMAD R135, R103, 0x70, RZ ;  /* 0x0000007067877824 */ /* 0x000fe200078e02ff */
[----:B------:R-:W-:Y:S01]  /*2310*/  ISETP.GE.AND P2, PT, R207, R15, PT ;  /* 0x0000000fcf00720c */ /* 0x000fe20003f46270 */
[C---:B------:R-:W-:Y:S01]  /*2320*/  IMAD.IADD R132, R204.reuse, 0x1, -R11 ;  /* 0x00000001cc847824 */ /* 0x040fe200078e0a0b */
[C---:B------:R-:W-:Y:S01]  /*2330*/  IADD3 R120, P3, R204.reuse, R121, RZ ;  /* 0x00000079cc787210 */ /* 0x040fe20007f7e0ff */
[----:B------:R-:W-:Y:S01]  /*2340*/  IMAD.WIDE.U32 R112, R204, R108, R22 ;  /* 0x0000006ccc707225 */ /* 0x000fe200078e0016 */
[----:B------:R-:W-:Y:S02]  /*2350*/  SHF.L.U64.HI R136, R114, 0x6, R115 ;  /* 0x0000000672887819 */ /* 0x000fe40000010273 */
[----:B------:R-:W-:Y:S01]  /*2360*/  LOP3.LUT P1, RZ, R132, 0x4, RZ, 0xc0, !PT ;  /* 0x0000000484ff7812 */ /* 0x000fe2000782c0ff */
[----:B------:R-:W-:Y:S01]  /*2370*/  IMAD.WIDE.U32 R106, R204, R102, R22 ;  /* 0x00000066cc6a7225 */ /* 0x000fe200078e0016 */
[----:B------:R-:W-:-:S02]  /*2380*/  SHF.R.S32.HI R149, RZ, 0x1f, R236 ;  /* 0x0000001fff957819 */ /* 0x000fc400000114ec */
[----:B-1----:R-:W-:Y:S01]  /*2390*/  LEA.HI R152, R152, 0x8, RZ, 0x19 ;  /* 0x0000000898987811 */ /* 0x002fe200078fc8ff */
[----:B------:R-:W-:Y:S02]  /*23a0*/  IMAD.SHL.U32 R124, R15, 0x2, RZ ;  /* 0x000000020f7c7824 */ /* 0x000fe400078e00ff */
[----:B------:R-:W-:Y:S01]  /*23b0*/  IMAD.X R121, R13, 0x1, R148, P3 ;  /* 0x000000010d797824 */ /* 0x000fe200018e0694 */
[----:B--2---:R-:W-:-:S05]  /*23c0*/  LOP3.LUT R20, R20, 0xfffffffb, RZ, 0xc0, !PT ;  /* 0xfffffffb14147812 */ /* 0x004fca00078ec0ff */
        /* <DEDUP_REMOVED lines=8> */
[----:B------:R-:W-:Y:S02]  /*2450*/  SEL R8, R7, RZ, !P0 ;  /* 0x000000ff07087207 */ /* 0x000fe40004000000 */
[----:B0-----:R-:W-:Y:S01]  /*2460*/  SHF.R.U32.HI R20, RZ, 0x3, R217 ;  /* 0x00000003ff147819 */ /* 0x001fe200000116d9 */
[----:B------:R-:W-:-:S04]  /*2470*/  IMAD.WIDE.U32 R118, R39, UR4, R4 ;  /* 0x0000000427767c25 */ /* 0x000fc8000f8e0004 */
[----:B------:R-:W-:Y:S02]  /*2480*/  IMAD R10, R8, UR4, RZ ;  /* 0x00000004080a7c24 */ /* 0x000fe4000f8e02ff */
[----:B------:R-:W-:Y:S02]  /*2490*/  IMAD R9, R204, R109, R6 ;  /* 0x0000006dcc097224 */ /* 0x000fe400078e0206 */
[----:B------:R-:W-:Y:S01]  /*24a0*/  IMAD R11, R39, UR5, R10 ;  /* 0x00000005270b7c24 */ /* 0x000fe2000f8e020a */
[----:B------:R-:W-:Y:S01]  /*24b0*/  ULDC.64 UR4, c[0x0][0x338] ;  /* 0x0000ce0000047ab9 */ /* 0x000fe20000000a00 */
[-C--:B------:R-:W-:Y:S02]  /*24c0*/  IMAD R4, R148, R114.reuse, RZ ;  /* 0x0000007294047224 */ /* 0x080fe400078e02ff */
[----:B------:R-:W-:-:S04]  /*24d0*/  IMAD.WIDE.U32 R6, R204, R114, R18 ;  /* 0x00000072cc067225 */ /* 0x000fc800078e0012 */
[----:B------:R-:W-:Y:S01]  /*24e0*/  IMAD R10, R204, R115, R4 ;  /* 0x00000073cc0a7224 */ /* 0x000fe200078e0204 */
[----:B------:R-:W-:Y:S01]  /*24f0*/  IADD3 R4, P0, R118, R6, RZ ;  /* 0x0000000676047210 */ /* 0x000fe20007f1e0ff */
[----:B------:R-:W-:Y:S02]  /*2500*/  IMAD.IADD R5, R119, 0x1, R11 ;  /* 0x0000000177057824 */ /* 0x000fe400078e020b */
[----:B------:R-:W-:Y:S02]  /*2510*/  IMAD R8, R8, UR4, RZ ;  /* 0x0000000408087c24 */ /* 0x000fe4000f8e02ff */
[----:B------:R-:W-:Y:S01]  /*2520*/  IMAD.IADD R113, R113, 0x1, R9 ;  /* 0x0000000171717824 */ /* 0x000fe200078e0209 */
[----:B------:R-:W-:Y:S01]  /*2530*/  IADD3.X R6, R5, R7, R10, P0, !PT ;  /* 0x0000000705067210 */ /* 0x000fe200007fe40a */
[----:B------:R-:W-:Y:S01]  /*2540*/  IMAD R7, R148, R102, RZ ;  /* 0x0000006694077224 */ /* 0x000fe200078e02ff */
[----:B------:R-:W-:Y:S01]  /*2550*/  ISETP.GE.AND P0, PT, R18, R15, PT ;  /* 0x0000000f1200720c */ /* 0x000fe20003f06270 */
[----:B------:R-:W-:Y:S01]  /*2560*/  IMAD.IADD R111, R9, 0x1, R111 ;  /* 0x00000001096f7824 */ /* 0x000fe200078e026f */
[C---:B------:R-:W-:Y:S01]  /*2570*/  SEL R9, R15.reuse, RZ, P1 ;  /* 0x000000ff0f097207 */ /* 0x040fe20000800000 */
[----:B------:R-:W-:Y:S01]  /*2580*/  IMAD R11, R204, R103, R7 ;  /* 0x00000067cc0b7224 */ /* 0x000fe200078e0207 */
[----:B------:R-:W-:Y:S01]  /*2590*/  SEL R7, R15, RZ, P0 ;  /* 0x000000ff0f077207 */ /* 0x000fe20000000000 */
[----:B------:R-:W-:-:S04]  /*25a0*/  IMAD.WIDE.U32 R116, R39, UR4, R116 ;  /* 0x0000000427747c25 */ /* 0x000fc8000f8e0074 */
[----:B------:R-:W-:Y:S01]  /*25b0*/  IMAD R39, R39, UR5, R8 ;  /* 0x0000000527277c24 */ /* 0x000fe2000f8e0208 */
[----:B------:R-:W-:Y:S01]  /*25c0*/  SEL R8, R15, RZ, P2 ;  /* 0x000000ff0f087207 */ /* 0x000fe20001000000 */
[----:B------:R-:W-:Y:S02]  /*25d0*/  IMAD.IADD R7, R18, 0x1, R7 ;  /* 0x0000000112077824 */ /* 0x000fe400078e0207 */
[----:B------:R-:W-:Y:S02]  /*25e0*/  IMAD.IADD R9, R206, 0x1, R9 ;  /* 0x00000001ce097824 */ /* 0x000fe400078e0209 */
[----:B------:R-:W-:Y:S01]  /*25f0*/  IMAD.IADD R12, R207, 0x1, R8 ;  /* 0x00000001cf0c7824 */ /* 0x000fe200078e0208 */
[----:B------:R-:W-:Y:S01]  /*2600*/  SHF.R.S32.HI R8, RZ, 0x1f, R7 ;  /* 0x0000001fff087819 */ /* 0x000fe20000011407 */
[----:B------:R-:W-:Y:S01]  /*2610*/  IMAD.IADD R107, R107, 0x1, R11 ;  /* 0x000000016b6b7824 */ /* 0x000fe200078e020b */
[----:B------:R-:W-:Y:S01]  /*2620*/  SHF.R.S32.HI R10, RZ, 0x1f, R9 ;  /* 0x0000001fff0a7819 */ /* 0x000fe20000011409 */
[----:B------:R-:W-:Y:S01]  /*2630*/  IMAD.IADD R105, R11, 0x1, R105 ;  /* 0x000000010b697824 */ /* 0x000fe200078e0269 */
[CC--:B------:R-:W-:Y:S01]  /*2640*/  LEA.HI R21, R8.reuse, R7.reuse, RZ, 0x3 ;  /* 0x0000000708157211 */ /* 0x0c0fe200078f18ff */
[----:B-----5:R-:W-:Y:S01]  /*2650*/  IMAD.WIDE.U32 R112, R145, R108, R112 ;  /* 0x0000006c91707225 */ /* 0x020fe200078e0070 */
[----:B------:R-:W-:-:S02]  /*2660*/  LEA.HI R7, R8, R7, RZ, 0x6 ;  /* 0x0000000708077211 */ /* 0x000fc400078f30ff */
[CC--:B------:R-:W-:Y:S01]  /*2670*/  LEA.HI R8, R10.reuse, R9.reuse, RZ, 0x6 ;  /* 0x000000090a087211 */ /* 0x0c0fe200078f30ff */
[C---:B------:R-:W-:Y:S01]  /*2680*/  IMAD.WIDE.U32 R110, R145.reuse, R108, R110 ;  /* 0x0000006c916e7225 */ /* 0x040fe200078e006e */
[----:B------:R-:W-:Y:S02]  /*2690*/  LEA.HI R27, R10, R9, RZ, 0x3 ;  /* 0x000000090a1b7211 */ /* 0x000fe400078f18ff */
[----:B------:R-:W-:Y:S01]  /*26a0*/  SHF.R.S32.HI R9, RZ, 0x6, R8 ;  /* 0x00000006ff097819 */ /* 0x000fe20000011408 */
[-C--:B------:R-:W-:Y:S01]  /*26b0*/  IMAD.WIDE.U32 R106, R145, R102.reuse, R106 ;  /* 0x00000066916a7225 */ /* 0x080fe200078e006a */
[----:B------:R-:W-:Y:S02]  /*26c0*/  LOP3.LUT R10, R218, 0x38, R27, 0xf8, !PT ;  /* 0x00000038da0a7812 */ /* 0x000fe400078ef81b */
[----:B------:R-:W-:Y:S01]  /*26d0*/  SHF.R.S32.HI R29, RZ, 0x1f, R12 ;  /* 0x0000001fff1d7819 */ /* 0x000fe2000001140c */
[C---:B------:R-:W-:Y:S01]  /*26e0*/  IMAD R143, R9.reuse, 0x1c00, R220 ;  /* 0x00001c00098f7824 */ /* 0x040fe200078e02dc */
[----:B------:R-:W-:Y:S01]  /*26f0*/  SHF.R.S32.HI R7, RZ, 0x6, R7 ;  /* 0x00000006ff077819 */ /* 0x000fe20000011407 */
[----:B------:R-:W-:Y:S01]  /*2700*/  IMAD R140, R9, 0x1c00, R221 ;  /* 0x00001c00098c7824 */ /* 0x000fe200078e02dd */
[----:B------:R-:W-:Y:S01]  /*2710*/  LOP3.LUT R10, R10, R219, RZ, 0x3c, !PT ;  /* 0x000000db0a0a7212 */ /* 0x000fe200078e3cff */
[----:B------:R-:W-:Y:S01]  /*2720*/  IMAD.WIDE.U32 R104, R145, R102, R104 ;  /* 0x0000006691687225 */ /* 0x000fe200078e0068 */
[----:B------:R-:W-:-:S02]  /*2730*/  LEA.HI R32, R29, R12, RZ, 0x3 ;  /* 0x0000000c1d207211 */ /* 0x000fc400078f18ff */
[----:B------:R-:W-:Y:S01]  /*2740*/  LOP3.LUT R8, R218, 0x38, R21, 0xf8, !PT ;  /* 0x00000038da087812 */ /* 0x000fe200078ef815 */
[----:B------:R-:W-:Y:S01]  /*2750*/  IMAD R144, R7, 0x1c00, R220 ;  /* 0x00001c0007907824 */ /* 0x000fe200078e02dc */
[----:B------:R-:W-:Y:S01]  /*2760*/  LEA.HI R12, R29, R12, RZ, 0x6 ;  /* 0x0000000c1d0c7211 */ /* 0x000fe200078f30ff */
[--C-:B------:R-:W-:Y:S01]  /*2770*/  IMAD R142, R7, 0x1c00, R221.reuse ;  /* 0x00001c00078e7824 */ /* 0x100fe200078e02dd */
[-C--:B------:R-:W-:Y:S01]  /*2780*/  LOP3.LUT R7, R8, R219.reuse, RZ, 0x3c, !PT ;  /* 0x000000db08077212 */ /* 0x080fe200078e3cff */
[----:B------:R-:W-:Y:S01]  /*2790*/  IMAD.IADD R143, R143, 0x1, R10 ;  /* 0x000000018f8f7824 */ /* 0x000fe200078e020a */
[----:B------:R-:W-:Y:S01]  /*27a0*/  SHF.R.S32.HI R12, RZ, 0x6, R12 ;  /* 0x00000006ff0c7819 */ /* 0x000fe2000001140c */
[----:B------:R-:W-:Y:S01]  /*27b0*/  IMAD.WIDE.U32 R114, R114, 0x70, RZ ;  /* 0x0000007072727825 */ /* 0x000fe200078e00ff */
[--C-:B------:R-:W-:Y:S02]  /*27c0*/  LOP3.LUT R8, R218, 0x38, R32.reuse, 0xf8, !PT ;  /* 0x00000038da087812 */ /* 0x100fe400078ef820 */
[----:B------:R-:W-:Y:S01]  /*27d0*/  LOP3.LUT R10, R217, 0x38, R32, 0xf8, !PT ;  /* 0x00000038d90a7812 */ /* 0x000fe200078ef820 */
[----:B------:R-:W-:Y:S01]  /*27e0*/  IMAD R141, R12, 0x1c00, R220 ;  /* 0x00001c000c8d7824 */ /* 0x000fe200078e02dc */
[----:B------:R-:W-:Y:S01]  /*27f0*/  LOP3.LUT R8, R8, R219, RZ, 0x3c, !PT ;  /* 0x000000db08087212 */ /* 0x000fe200078e3cff */
[----:B------:R-:W-:Y:S01]  /*2800*/  IMAD R139, R12, 0x1c00, R221 ;  /* 0x00001c000c8b7824 */ /* 0x000fe200078e02dd */
[----:B------:R-:W-:Y:S01]  /*2810*/  LOP3.LUT R10, R10, R20, RZ, 0x3c, !PT ;  /* 0x000000140a0a7212 */ /* 0x000fe200078e3cff */
[----:B------:R-:W-:Y:S01]  /*2820*/  IMAD.IADD R144, R144, 0x1, R7 ;  /* 0x0000000190907824 */ /* 0x000fe200078e0207 */
[----:B------:R-:W-:Y:S01]  /*2830*/  SHF.R.S32.HI R9, RZ, 0x1f, R145 ;  /* 0x0000001fff097819 */ /* 0x000fe20000011491 */
[----:B------:R-:W-:Y:S01]  /*2840*/  IMAD.IADD R141, R141, 0x1, R8 ;  /* 0x000000018d8d7824 */ /* 0x000fe200078e0208 */
[----:B------:R-:W-:Y:S01]  /*2850*/  LOP3.LUT R7, R217, 0x38, R27, 0xf8, !PT ;  /* 0x00000038d9077812 */ /* 0x000fe200078ef81b */
[----:B------:R-:W-:Y:S01]  /*2860*/  IMAD.IADD R139, R139, 0x1, R10 ;  /* 0x000000018b8b7824 */ /* 0x000fe200078e020a */
[----:B------:R-:W-:Y:S01]  /*2870*/  LOP3.LUT R11, R217, 0x38, R21, 0xf8, !PT ;  /* 0x00000038d90b7812 */ /* 0x000fe200078ef815 */
[C---:B------:R-:W-:Y:S01]  /*2880*/  IMAD R8, R9.reuse, R108, RZ ;  /* 0x0000006c09087224 */ /* 0x040fe200078e02ff */
[----:B------:R-:W-:Y:S01]  /*2890*/  LOP3.LUT R12, R218, 0x18, R18, 0xf8, !PT ;  /* 0x00000018da0c7812 */ /* 0x000fe200078ef812 */
[----:B------:R-:W-:Y:S01]  /*28a0*/  IMAD R10, R9, R102, RZ ;  /* 0x00000066090a7224 */ /* 0x000fe200078e02ff */
[-C--:B------:R-:W-:Y:S01]  /*28b0*/  LOP3.LUT R7, R7, R20.reuse, RZ, 0x3c, !PT ;  /* 0x0000001407077212 */ /* 0x080fe200078e3cff */
[----:B------:R-:W-:Y:S01]  /*28c0*/  VIADD R9, R18, 0xa0 ;  /* 0x000000a012097836 */ /* 0x000fe20000000000 */
[----:B------:R-:W-:Y:S01]  /*28d0*/  LOP3.LUT R11, R11, R20, RZ, 0x3c, !PT ;  /* 0x000000140b0b7212 */ /* 0x000fe200078e3cff */
[----:B------:R-:W-:Y:S01]  /*28e0*/  IMAD R35, R145, R109, R8 ;  /* 0x0000006d91237224 */ /* 0x000fe200078e0208 */
[----:B------:R-:W-:Y:S01]  /*28f0*/  LOP3.LUT R29, R12, R219, RZ, 0x3c, !PT ;  /* 0x000000db0c1d7212 */ /* 0x000fe200078e3cff */
[----:B------:R-:W-:Y:S01]  /*2900*/  IMAD.IADD R140, R140, 0x1, R7 ;  /* 0x000000018c8c7824 */ /* 0x000fe200078e0207 */
[----:B------:R-:W-:Y:S01]  /*2910*/  ISETP.GE.AND P2, PT, R9, UR6, PT ;  /* 0x0000000609007c0c */ /* 0x000fe2000bf46270 */
[----:B------:R-:W-:Y:S01]  /*2920*/  IMAD.IADD R142, R142, 0x1, R11 ;  /* 0x000000018e8e7824 */ /* 0x000fe200078e020b */
[C---:B------:R-:W-:Y:S01]  /*2930*/  SHF.L.U64.HI R7, R108.reuse, 0x6, R109 ;  /* 0x000000066c077819 */ /* 0x040fe2000001026d */
[----:B------:R-:W-:Y:S01]  /*2940*/  IMAD.SHL.U32 R8, R108, 0x40, RZ ;  /* 0x000000406c087824 */ /* 0x000fe200078e00ff */
[----:B------:R-:W-:Y:S01]  /*2950*/  SEL R31, RZ, 0x20, P2 ;  /* 0x00000020ff1f7807 */ /* 0x000fe20001000000 */
[----:B------:R-:W-:Y:S01]  /*2960*/  IMAD R37, R145, R103, R10 ;  /* 0x0000006791257224 */ /* 0x000fe200078e020a */
[----:B------:R-:W-:Y:S01]  /*2970*/  SHF.L.U64.HI R10, R102, 0x6, R103 ;  /* 0x00000006660a7819 */ /* 0x000fe20000010267 */
[----:B------:R-:W-:Y:S01]  /*2980*/  IMAD.WIDE.U32 R108, R108, 0x70, RZ ;  /* 0x000000706c6c7825 */ /* 0x000fe200078e00ff */
[----:B------:R-:W-:-:S02]  /*2990*/  SHF.R.S32.HI R20, RZ, 0x3, R21 ;  /* 0x00000003ff147819 */ /* 0x000fc40000011415 */
[----:B------:R-:W-:Y:S01]  /*29a0*/  SHF.R.S32.HI R26, RZ, 0x3, R27 ;  /* 0x00000003ff1a7819 */ /* 0x000fe2000001141b */
[----:B------:R-:W-:Y:S01]  /*29b0*/  IMAD.SHL.U32 R11, R102, 0x40, RZ ;  /* 0x00000040660b7824 */ /* 0x000fe200078e00ff */
[----:B------:R-:W-:Y:S01]  /*29c0*/  LOP3.LUT R38, R30, R31, RZ, 0xfc, !PT ;  /* 0x0000001f1e267212 */ /* 0x000fe200078efcff */
[----:B------:R-:W-:Y:S01]  /*29d0*/  IMAD.IADD R138, R220, 0x1, R29 ;  /* 0x00000001dc8a7824 */ /* 0x000fe200078e021d */
[----:B------:R-:W-:Y:S01]  /*29e0*/  LOP3.LUT R21, R21, 0xfffffff8, RZ, 0xc0, !PT ;  /* 0xfffffff815157812 */ /* 0x000fe200078ec0ff */
[----:B------:R-:W-:Y:S01]  /*29f0*/  IMAD.WIDE.U32 R102, R102, 0x70, RZ ;  /* 0x0000007066667825 */ /* 0x000fe200078e00ff */
[----:B------:R-:W-:Y:S02]  /*2a00*/  LOP3.LUT R27, R27, 0xfffffff8, RZ, 0xc0, !PT ;  /* 0xfffffff81b1b7812 */ /* 0x000fe400078ec0ff */
[----:B------:R-:W-:Y:S01]  /*2a10*/  LOP3.LUT R29, R32, 0xfffffff8, RZ, 0xc0, !PT ;  /* 0xfffffff8201d7812 */ /* 0x000fe200078ec0ff */
[----:B------:R-:W-:Y:S01]  /*2a20*/  IMAD.IADD R12, R113, 0x1, R35 ;  /* 0x00000001710c7824 */ /* 0x000fe200078e0223 */
[----:B------:R-:W-:Y:S01]  /*2a30*/  SHF.R.S32.HI R28, RZ, 0x3, R32 ;  /* 0x00000003ff1c7819 */ /* 0x000fe20000011420 */
[----:B------:R-:W-:Y:S01]  /*2a40*/  IMAD.IADD R13, R35, 0x1, R111 ;  /* 0x00000001230d7824 */ /* 0x000fe200078e026f */
[C---:B------:R-:W-:Y:S01]  /*2a50*/  LOP3.LUT R34, R38.reuse, 0x2, RZ, 0xc0, !PT ;  /* 0x0000000226227812 */ /* 0x040fe200078ec0ff */
[----:B------:R-:W-:Y:S01]  /*2a60*/  IMAD.IADD R14, R107, 0x1, R37 ;  /* 0x000000016b0e7824 */ /* 0x000fe200078e0225 */
[C---:B------:R-:W-:Y:S01]  /*2a70*/  LOP3.LUT R35, R38.reuse, 0x4, RZ, 0xc0, !PT ;  /* 0x0000000426237812 */ /* 0x040fe200078ec0ff */
[----:B------:R-:W-:Y:S01]  /*2a80*/  IMAD.IADD R15, R37, 0x1, R105 ;  /* 0x00000001250f7824 */ /* 0x000fe200078e0269 */
[C---:B------:R-:W-:Y:S01]  /*2a90*/  LOP3.LUT R36, R38.reuse, 0x8, RZ, 0xc0, !PT ;  /* 0x0000000826247812 */ /* 0x040fe200078ec0ff */
[----:B------:R-:W-:Y:S01]  /*2aa0*/  IMAD.IADD R134, R109, 0x1, R33 ;  /* 0x000000016d867824 */ /* 0x000fe200078e0221 */
[----:B------:R-:W-:Y:S01]  /*2ab0*/  LOP3.LUT R37, R38, 0x10, RZ, 0xc0, !PT ;  /* 0x0000001026257812 */ /* 0x000fe200078ec0ff */
[----:B------:R-:W-:Y:S01]  /*2ac0*/  IMAD.IADD R133, R115, 0x1, R133 ;  /* 0x0000000173857824 */ /* 0x000fe200078e0285 */
[----:B------:R-:W-:Y:S01]  /*2ad0*/  LOP3.LUT R30, R30, 0x1, RZ, 0xc0, !PT ;  /* 0x000000011e1e7812 */ /* 0x000fe200078ec0ff */
[----:B------:R-:W-:Y:S01]  /*2ae0*/  IMAD.IADD R135, R103, 0x1, R135 ;  /* 0x0000000167877824 */ /* 0x000fe200078e0287 */
[----:B------:R-:W-:Y:S01]  /*2af0*/  SHF.R.S32.HI R31, RZ, 0x1f, R21 ;  /* 0x0000001fff1f7819 */ /* 0x000fe20000011415 */
[----:B------:R-:W-:Y:S01]  /*2b00*/  IMAD.IADD R39, R117, 0x1, R39 ;  /* 0x0000000175277824 */ /* 0x000fe200078e0227 */
[----:B------:R-:W-:-:S02]  /*2b10*/  SHF.R.S32.HI R32, RZ, 0x1f, R27 ;  /* 0x0000001fff207819 */ /* 0x000fc4000001141b */
[----:B------:R-:W-:Y:S02]  /*2b20*/  SHF.R.S32.HI R33, RZ, 0x1f, R29 ;  /* 0x0000001fff217819 */ /* 0x000fe4000001141d */
[----:B------:R-:W-:-:S07]  /*2b30*/  LOP3.LUT R38, R38, 0x20, RZ, 0xc0, !PT ;  /* 0x0000002026267812 */ /* 0x000fce00078ec0ff */
.L_x_5835:
[----:B-12---:R-:W2:Y:S01]  /*2b40*/  LDL.LU R45, [R1+0x10] ;  /* 0x00001000012d7983 */ /* 0x006ea20000300800 */
[----:B------:R-:W-:Y:S01]  /*2b50*/  VIADD R47, R24, 0xffffffff ;  /* 0xffffffff182f7836 */ /* 0x000fe20000000000 */
        /* <DEDUP_REMOVED lines=10> */
[----:B------:R-:W-:-:S02]  /*2c00*/  IADD3 R24, P2, P3, R4, R126, R137 ;  /* 0x0000007e04187210 */ /* 0x000fc40007b5e089 */
[----:B------:R-:W-:Y:S01]  /*2c10*/  IADD3 R42, P4, R4, R126, RZ ;  /* 0x0000007e042a7210 */ /* 0x000fe20007f9e0ff */
[----:B------:R-:W-:-:S04]  /*2c20*/  IMAD.IADD R96, R127, 0x1, R41 ;  /* 0x000000017f607824 */ /* 0x000fc800078e0229 */
[----:B------:R-:W-:Y:S01]  /*2c30*/  IMAD.X R43, R96, 0x1, R6, P4 ;  /* 0x00000001602b7824 */ /* 0x000fe200020e0606 */
[----:B------:R-:W-:Y:S02]  /*2c40*/  IADD3.X R41, R6, R96, R136, P2, P3 ;  /* 0x0000006006297210 */ /* 0x000fe400017e6488 */
[----:B------:R-:W-:Y:S02]  /*2c50*/  ISETP.GT.AND P3, PT, R47, R125, PT ;  /* 0x0000007d2f00720c */ /* 0x000fe40003f64270 */
[-C--:B0-----:R-:W-:Y:S02]  /*2c60*/  LEA R48, P2, R24, R122.reuse, 0x1 ;  /* 0x0000007a18307211 */ /* 0x081fe400078408ff */
[----:B------:R-:W-:Y:S02]  /*2c70*/  LEA R50, P4, R42, R122, 0x1 ;  /* 0x0000007a2a327211 */ /* 0x000fe400078808ff */
[----:B------:R-:W-:Y:S01]  /*2c80*/  LEA.HI.X R49, R24, R123, R41, 0x1, P2 ;  /* 0x0000007b18317211 */ /* 0x000fe200010f0c29 */
[----:B------:R-:W-:Y:S01]  /*2c90*/  IMAD.MOV.U32 R24, RZ, RZ, R47 ;  /* 0x000000ffff187224 */ /* 0x000fe200078e002f */
[----:B-1----:R-:W-:-:S02]  /*2ca0*/  ISETP.GE.AND P2, PT, R101, 0x1, PT ;  /* 0x000000016500780c */ /* 0x002fc40003f46270 */
[----:B------:R-:W-:Y:S01]  /*2cb0*/  LEA.HI.X R51, R42, R123, R43, 0x1, P4 ;  /* 0x0000007b2a337211 */ /* 0x000fe200020f0c2b */
[C---:B------:R-:W-:Y:S02]  /*2cc0*/  VIADD R42, R40.reuse, 0x20 ;  /* 0x00000020282a7836 */ /* 0x040fe40000000000 */
[C---:B------:R-:W-:Y:S02]  /*2cd0*/  @P5 VIADD R42, R40.reuse, 0xffffffe0 ;  /* 0xffffffe0282a5836 */ /* 0x040fe40000000000 */
[--C-:B------:R-:W-:Y:S02]  /*2ce0*/  IMAD R40, R40, 0x2, R25.reuse ;  /* 0x0000000228287824 */ /* 0x100fe400078e0219 */
[----:B------:R-:W-:Y:S01]  /*2cf0*/  IMAD R41, R42, 0x2, R25 ;  /* 0x000000022a297824 */ /* 0x000fe200078e0219 */
[----:B--2---:R-:W-:-:S04]  /*2d00*/  LOP3.LUT R45, R45, 0xfffffffd, RZ, 0xc0, !PT ;  /* 0xfffffffd2d2d7812 */ /* 0x004fc800078ec0ff */
[----:B------:R-:W-:-:S05]  /*2d10*/  @P3 LOP3.LUT R45, R45, 0x2, RZ, 0xfc, !PT ;  /* 0x000000022d2d3812 */ /* 0x000fca00078efcff */
[----:B------:R0:W-:Y:S01]  /*2d20*/  STL [R1+0x10], R45 ;  /* 0x0000102d01007387 */ /* 0x0001e20000100800 */
[----:B-----5:R-:W-:Y:S05]  /*2d30*/  @!P2 BRA `(.L_x_5737) ;  /* 0x000000740054a947 */ /* 0x020fea0003800000 */
[----:B------:R-:W-:Y:S01]  /*2d40*/  ULDC.U8 UR4, c[0x0][0x410] ;  /* 0x0001040000047ab9 */ /* 0x000fe20000000000 */
[-C--:B------:R-:W-:Y:S01]  /*2d50*/  IMAD R43, R134, R47.reuse, RZ ;  /* 0x0000002f862b7224 */ /* 0x080fe200078e02ff */
[----:B------:R-:W-:Y:S01]  /*2d60*/  ISETP.NE.AND P2, PT, RZ, UR4, PT ;  /* 0x00000004ff007c0c */ /* 0x000fe2000bf45270 */
[-C--:B0-----:R-:W-:Y:S02]  /*2d70*/  IMAD R45, R135, R47.reuse, RZ ;  /* 0x0000002f872d7224 */ /* 0x081fe400078e02ff */
        /* <DEDUP_REMOVED lines=25> */
[----:B------:R-:W-:Y:S01]  /*2f10*/  IADD3 R45, P2, R112, R94, RZ ;  /* 0x0000005e702d7210 */ /* 0x000fe20007f5e0ff */
[----:B------:R-:W-:Y:S01]  /*2f20*/  ULDC.64 UR4, c[0x0][0x3e8] ;  /* 0x0000fa0000047ab9 */ /* 0x000fe20000000a00 */
[----:B------:R-:W-:Y:S02]  /*2f30*/  CS2R R122, SRZ ;  /* 0x00000000007a7805 */ /* 0x000fe4000001ff00 */
[----:B------:R-:W-:Y:S01]  /*2f40*/  CS2R R126, SRZ ;  /* 0x00000000007e7805 */ /* 0x000fe2000001ff00 */
[----:B------:R-:W-:Y:S01]  /*2f50*/  IMAD.X R46, R43, 0x1, R12, P2 ;  /* 0x000000012b2e7824 */ /* 0x000fe200010e060c */
[----:B------:R-:W-:-:S04]  /*2f60*/  LEA R44, P2, R45, UR4, 0x1 ;  /* 0x000000042d2c7c11 */ /* 0x000fc8000f8408ff */
[----:B------:R-:W-:Y:S01]  /*2f70*/  LEA.HI.X R45, R45, UR5, R46, 0x1, P2 ;  /* 0x000000052d2d7c11 */ /* 0x000fe200090f0c2e */
[----:B------:R-:W-:Y:S01]  /*2f80*/  ULDC.64 UR4, c[0x0][0x400] ;  /* 0x0001000000047ab9 */ /* 0x000fe20000000a00 */
[----:B------:R-:W-:-:S05]  /*2f90*/  IADD3 R47, P2, R106, R92, RZ ;  /* 0x0000005c6a2f7210 */ /* 0x000fca0007f5e0ff */
[----:B------:R-:W-:Y:S01]  /*2fa0*/  IMAD.X R54, R100, 0x1, R14, P2 ;  /* 0x0000000164367824 */ /* 0x000fe200010e060e */
        /* <DEDUP_REMOVED lines=30> */
.L_x_5740:
[----:B------:R-:W-:Y:S05]  /*3190*/  BSYNC B1 ;  /* 0x0000000000017941 */ /* 0x000fea0003800000 */
.L_x_5739:
        /* <DEDUP_REMOVED lines=12> */
[----:B-----5:R-:W-:Y:S01]  /*3260*/  IMAD.MOV.U32 R129, RZ, RZ, R76 ;  /* 0x000000ffff817224 */ /* 0x020fe200078e004c */
[----:B------:R-:W-:Y:S01]  /*3270*/  CS2R R74, SRZ ;  /* 0x00000000004a7805 */ /* 0x000fe2000001ff00 */
[----:B------:R-:W-:Y:S01]  /*3280*/  IMAD.MOV.U32 R128, RZ, RZ, R77 ;  /* 0x000000ffff807224 */ /* 0x000fe200078e004d */
[----:B------:R-:W-:Y:S06]  /*3290*/  @P4 BRA `(.L_x_5742) ;  /* 0x0000000000a04947 */ /* 0x000fec0003800000 */
        /* <DEDUP_REMOVED lines=40> */
.L_x_5742:
[----:B------:R-:W-:Y:S05]  /*3520*/  BSYNC B1 ;  /* 0x0000000000017941 */ /* 0x000fea0003800000 */
.L_x_5741:
[----:B------:R-:W2:Y:S01]  /*3530*/  LDL R43, [R1+0x44] ;  /* 0x00004400012b7983 */ /* 0x000ea20000100800 */
[----:B01----:R-:W-:Y:S01]  /*3540*/  IMAD.MOV.U32 R44, RZ, RZ, R81 ;  /* 0x000000ffff2c7224 */ /* 0x003fe200078e0051 */
[----:B------:R-:W-:Y:S01]  /*3550*/  PRMT R159, R129, 0x5410, R128 ;  /* 0x00005410819f7816 */ /* 0x000fe20000000080 */
[----:B------:R-:W-:Y:S02]  /*3560*/  IMAD.MOV.U32 R45, RZ, RZ, R84 ;  /* 0x000000ffff2d7224 */ /* 0x000fe400078e0054 */
        /* <DEDUP_REMOVED lines=10> */
[----:B--2---:R-:W-:Y:S01]  /*3610*/  R2UR UR4, R43 ;  /* 0x000000002b0472ca */ /* 0x004fe200000e0000 */
[----:B------:R-:W-:-:S05]  /*3620*/  IMAD.MOV.U32 R43, RZ, RZ, R80 ;  /* 0x000000ffff2b7224 */ /* 0x000fca00078e0050 */
[----:B------:R-:W-:Y:S01]  /*3630*/  PRMT R163, R44, 0x5410, R43 ;  /* 0x000054102ca37816 */ /* 0x000fe2000000002b */
[----:B------:R-:W-:Y:S02]  /*3640*/  IMAD.MOV.U32 R43, RZ, RZ, R88 ;  /* 0x000000ffff2b7224 */ /* 0x000fe400078e0058 */
[----:B------:R-:W-:-:S03]  /*3650*/  IMAD.MOV.U32 R44, RZ, RZ, R89 ;  /* 0x000000ffff2c7224 */ /* 0x000fc600078e0059 */
[----:B------:R-:W-:Y:S01]  /*3660*/  PRMT R165, R165, 0x5410, R43 ;  /* 0x00005410a5a57816 */ /* 0x000fe2000000002b */
[----:B------:R-:W-:Y:S01]  /*3670*/  IMAD.MOV.U32 R43, RZ, RZ, R79 ;  /* 0x000000ffff2b7224 */ /* 0x000fe200078e004f */
[----:B------:R-:W-:Y:S01]  /*3680*/  PRMT R166, R166, 0x5410, R44 ;  /* 0x00005410a6a67816 */ /* 0x000fe2000000002c */
[----:B------:R-:W-:Y:S01]  /*3690*/  IMAD.MOV.U32 R44, RZ, RZ, R122 ;  /* 0x000000ffff2c7224 */ /* 0x000fe200078e007a */
[----:B------:R-:W-:Y:S02]  /*36a0*/  UISETP.NE.AND UP0, UPT, UR4, 0x3, UPT ;  /* 0x000000030400788c */ /* 0x000fe4000bf05270 */
[----:B------:R-:W-:Y:S01]  /*36b0*/  PRMT R160, R46, 0x5410, R43 ;  /* 0x000054102ea07816 */ /* 0x000fe2000000002b */
[----:B------:R-:W-:Y:S01]  /*36c0*/  IMAD.MOV.U32 R46, RZ, RZ, R82 ;  /* 0x000000ffff2e7224 */ /* 0x000fe200078e0052 */
[----:B------:R-:W-:Y:S01]  /*36d0*/  PRMT R95, R95, 0x5410, R44 ;  /* 0x000054105f5f7816 */ /* 0x000fe2000000002c */
[----:B------:R-:W-:Y:S01]  /*36e0*/  IMAD.MOV.U32 R43, RZ, RZ, R86 ;  /* 0x000000ffff2b7224 */ /* 0x000fe200078e0056 */
[----:B------:R-:W-:Y:S01]  /*36f0*/  PLOP3.LUT P2, PT, PT, PT, UP0, 0x80, 0x0 ;  /* 0x000000000000781c */ /* 0x000fe20003f4f008 */
        /* <DEDUP_REMOVED lines=54> */
[----:B------:R-:W-:Y:S06]  /*3a60*/  @!P2 BRA `(.L_x_5743) ;  /* 0x000000000004a947 */ /* 0x000fec0003800000 */
[----:B------:R-:W-:Y:S01]  /*3a70*/  BPT.TRAP 0x1 ;  /* 0x000000040000795c */ /* 0x000fe20000300000 */
.L_x_5743:
[----:B------:R-:W-:Y:S01]  /*3a80*/  IMAD R43, R17, 0x8, R16 ;  /* 0x00000008112b7824 */ /* 0x000fe200078e0210 */
[----:B------:R-:W-:Y:S01]  /*3a90*/  SHF.L.U32 R100, R209, 0x1f, RZ ;  /* 0x0000001fd1647819 */ /* 0x000fe200000006ff */
[----:B------:R-:W-:Y:S03]  /*3aa0*/  BSSY B1, `(.L_x_5744) ;  /* 0x0000003000017945 */ /* 0x000fe60003800000 */
[----:B------:R-:W0:Y:S02]  /*3ab0*/  SYNCS.PHASECHK.TRANS64.TRYWAIT P5, [R43+URZ+0x36890], R100 ;  /* 0x036890642b0075a7 */ /* 0x000e2400080a017f */
[----:B0-----:R-:W-:Y:S05]  /*3ac0*/  @!P5 BRA `(.L_x_5745) ;  /* 0x000002dc00ccd947 */ /* 0x001fea0003800000 */
.L_x_6131:
[----:B------:R-:W-:Y:S05]  /*3ad0*/  BSYNC B1 ;  /* 0x0000000000017941 */ /* 0x000fea0003800000 */
.L_x_5744:
        /* <DEDUP_REMOVED lines=44> */
[----:B------:R-:W-:Y:S01]  /*3da0*/  IMAD.U32 R122, R93, 0x10000, RZ ;  /* 0x000100005d7a7824 */ /* 0x000fe200078e00ff */
[C---:B------:R-:W-:Y:S01]  /*3db0*/  LOP3.LUT R93, R44.reuse, 0xffff0000, RZ, 0xc0, !PT ;  /* 0xffff00002c5d7812 */ /* 0x040fe200078ec0ff */
[----:B------:R-:W-:-:S02]  /*3dc0*/  IMAD.U32 R44, R44, 0x10000, RZ ;  /* 0x000100002c2c7824 */ /* 0x000fc400078e00ff */
[----:B------:R-:W-:Y:S02]  /*3dd0*/  F2FP.BF16.F32.PACK_AB R47, R47, R94 ;  /* 0x0000005e2f2f723e */ /* 0x000fe400000010ff */
[C---:B------:R-:W-:Y:S01]  /*3de0*/  FMUL.FTZ R126, R93.reuse, R122 ;  /* 0x0000007a5d7e7220 */ /* 0x040fe20000410000 */
[----:B------:R-:W-:-:S03]  /*3df0*/  FMUL.FTZ R93, R93, R92 ;  /* 0x0000005c5d5d7220 */ /* 0x000fc60000410000 */
[C---:B------:R-:W-:Y:S01]  /*3e00*/  FFMA.FTZ R126, R44.reuse, R92, -R126 ;  /* 0x0000005c2c7e7223 */ /* 0x040fe2000001087e */
[----:B------:R-:W-:-:S05]  /*3e10*/  FFMA.FTZ R93, R44, R122, R93 ;  /* 0x0000007a2c5d7223 */ /* 0x000fca000001005d */
[----:B------:R-:W-:-:S05]  /*3e20*/  F2FP.BF16.F32.PACK_AB R93, R93, R126 ;  /* 0x0000007e5d5d723e */ /* 0x000fca00000010ff */
[----:B------:R-:W-:-:S07]  /*3e30*/  IMAD.MOV.U32 R44, RZ, RZ, R93 ;  /* 0x000000ffff2c7224 */ /* 0x000fce00078e005d */
.L_x_5751:
[----:B------:R-:W-:Y:S05]  /*3e40*/  BSYNC B3 ;  /* 0x0000000000037941 */ /* 0x000fea0003800000 */
.L_x_5750:
[----:B--2---:R1:W-:Y:S02]  /*3e50*/  STG.E.128 desc[UR60][R50.64], R44 ;  /* 0x0000002c32007986 */ /* 0x0043e4000c101d3c */
.L_x_5749:
[----:B------:R-:W-:Y:S05]  /*3e60*/  BSYNC B2 ;  /* 0x0000000000027941 */ /* 0x000fea0003800000 */
.L_x_5748:
        /* <DEDUP_REMOVED lines=10> */
[C---:B------:R-:W-:Y:S02]  /*3f10*/  PRMT R95, R167.reuse, 0x5410, R95 ;  /* 0x00005410a75f7816 */ /* 0x040fe4000000005f */
[----:B------:R-:W-:Y:S02]  /*3f20*/  PRMT R92, R167, 0x5432, R92 ;  /* 0x00005432a75c7816 */ /* 0x000fe4000000005c */
[----:B------:R-:W-:Y:S02]  /*3f30*/  SHF.R.U32.HI R96, RZ, 0x10, R97 ;  /* 0x00000010ff607819 */ /* 0x000fe40000011661 */
[----:B------:R-:W-:-:S02]  /*3f40*/  LOP3.LUT R122, R45, 0xffff0000, RZ, 0xc0, !PT ;  /* 0xffff00002d7a7812 */ /* 0x000fc400078ec0ff */
[C---:B------:R-:W-:Y:S01]  /*3f50*/  LOP3.LUT R97, R95.reuse, 0xffff0000, RZ, 0xc0, !PT ;  /* 0xffff00005f617812 */ /* 0x040fe200078ec0ff */
[----:B------:R-:W-:Y:S01]  /*3f60*/  IMAD.U32 R95, R95, 0x10000, RZ ;  /* 0x000100005f5f7824 */ /* 0x000fe200078e00ff */
[C---:B------:R-:W-:Y:S01]  /*3f70*/  LOP3.LUT R94, R92.reuse, 0xffff0000, RZ, 0xc0, !PT ;  /* 0xffff00005c5e7812 */ /* 0x040fe200078ec0ff */
[----:B------:R-:W-:Y:S01]  /*3f80*/  IMAD.U32 R92, R92, 0x10000, RZ ;  /* 0x000100005c5c7824 */ /* 0x000fe200078e00ff */
[----:B------:R-:W-:Y:S01]  /*3f90*/  SHF.R.U32.HI R98, RZ, 0x10, R99 ;  /* 0x00000010ff627819 */ /* 0x000fe20000011663 */
[C---:B------:R-:W-:Y:S02]  /*3fa0*/  FMUL.FTZ R99, R122.reuse, R97 ;  /* 0x000000617a637220 */ /* 0x040fe40000410000 */
[-C--:B------:R-:W-:Y:S01]  /*3fb0*/  FMUL.FTZ R45, R122, R94.reuse ;  /* 0x0000005e7a2d7220 */ /* 0x080fe20000410000 */
[C---:B------:R-:W-:Y:S01]  /*3fc0*/  LOP3.LUT R122, R46.reuse, 0xffff0000, RZ, 0xc0, !PT ;  /* 0xffff00002e7a7812 */ /* 0x040fe200078ec0ff */
[----:B------:R-:W-:Y:S01]  /*3fd0*/  FFMA.FTZ R94, R93, R94, -R99 ;  /* 0x0000005e5d5e7223 */ /* 0x000fe20000010863 */
[----:B------:R-:W-:-:S02]  /*3fe0*/  IMAD.U32 R46, R46, 0x10000, RZ ;  /* 0x000100002e2e7824 */ /* 0x000fc400078e00ff */
[----:B------:R-:W-:Y:S01]  /*3ff0*/  FFMA.FTZ R93, R93, R97, R45 ;  /* 0x000000615d5d7223 */ /* 0x000fe2000001002d */
[----:B------:R-:W-:Y:S02]  /*4000*/  PRMT R45, R168, 0x5432, R96 ;  /* 0x00005432a82d7816 */ /* 0x000fe40000000060 */
        /* <DEDUP_REMOVED lines=29> */
.L_x_5755:
[----:B------:R-:W-:Y:S05]  /*41e0*/  BSYNC B3 ;  /* 0x0000000000037941 */ /* 0x000fea0003800000 */
.L_x_5754:
[----:B--2---:R2:W-:Y:S02]  /*41f0*/  STG.E.128 desc[UR60][R50.64+0x40], R44 ;  /* 0x0000402c32007986 */ /* 0x0045e4000c101d3c */
.L_x_5753:
[----:B------:R-:W-:Y:S05]  /*4200*/  BSYNC B2 ;  /* 0x0000000000027941 */ /* 0x000fea0003800000 */
.L_x_5752:
        /* <DEDUP_REMOVED lines=55> */
.L_x_5759:
[----:B------:R-:W-:Y:S05]  /*4580*/  BSYNC B3 ;  /* 0x0000000000037941 */ /* 0x000fea0003800000 */
.L_x_5758:
[----:B--2---:R3:W-:Y:S02]  /*4590*/  STG.E.128 desc[UR60][R50.64+0x80], R44 ;  /* 0x0000802c32007986 */ /* 0x0047e4000c101d3c */
.L_x_5757:
[----:B------:R-:W-:Y:S05]  /*45a0*/  BSYNC B2 ;  /* 0x0000000000027941 */ /* 0x000fea0003800000 */
.L_x_5756:
[----:B------:R-:W-:Y:S01]  /*45b0*/  ISETP.NE.AND P3, PT, R36, RZ, PT ;  /* 0x000000ff2400720c */ /* 0x000fe20003f65270 */
[----:B------:R-:W-:-:S12]  /*45c0*/  BSSY B2, `(.L_x_5760) ;  /* 0x0000036000027945 */ /* 0x000fd80003800000 */
[----:B------:R-:W-:Y:S05]  /*45d0*/  @!P3 BRA `(.L_x_5761) ;  /* 0x0000000000d0b947 */ /* 0x000fea0003800000 */
[----:B-123--:R1:W2:Y:S01]  /*45e0*/  LDS.128 R44, [R41+0x24800] ;  /* 0x02480000292c7984 */ /* 0x00e2a20000000c00 */
[----:B------:R-:W-:Y:S01]  /*45f0*/  ISETP.GE.AND P3, PT, R214, R101, PT ;  /* 0x00000065d600720c */ /* 0x000fe20003f66270 */
[----:B------:R-:W-:-:S12]  /*4600*/  BSSY B3, `(.L_x_5762) ;  /* 0x0000030000037945 */ /* 0x000fd80003800000 */
[----:B-1----:R-:W-:Y:S05]  /*4610*/  @P3 BRA `(.L_x_5763) ;  /* 0x0000000000b83947 */ /* 0x002fea0003800000 */
[----:B------:R-:W-:Y:S02]  /*4620*/  SHF.R.U64 R88, R86, 0x10, R87 ;  /* 0x0000001056587819 */ /* 0x000fe40000001257 */
[--C-:B------:R-:W-:Y:S02]  /*4630*/  SHF.R.U64 R89, R84, 0x10, R85.reuse ;  /* 0x0000001054597819 */ /* 0x100fe40000001255 */
[----:B------:R-:W-:Y:S02]  /*4640*/  SHF.R.U32.HI R84, RZ, 0x10, R85 ;  /* 0x00000010ff547819 */ /* 0x000fe40000011655 */
[----:B------:R-:W-:Y:S02]  /*4650*/  PRMT R88, R169, 0x5432, R88 ;  /* 0x00005432a9587816 */ /* 0x000fe40000000058 */
[----:B------:R-:W-:Y:S02]  /*4660*/  PRMT R85, R164, 0x5410, R89 ;  /* 0x00005410a4557816 */ /* 0x000fe40000000059 */
[----:B------:R-:W-:-:S02]  /*4670*/  SHF.R.U32.HI R86, RZ, 0x10, R87 ;  /* 0x00000010ff567819 */ /* 0x000fc40000011657 */
[C---:B--2---:R-:W-:Y:S01]  /*4680*/  LOP3.LUT R90, R45.reuse, 0xffff0000, RZ, 0xc0, !PT ;  /* 0xffff00002d5a7812 */ /* 0x044fe200078ec0ff */
[----:B------:R-:W-:Y:S01]  /*4690*/  IMAD.U32 R45, R45, 0x10000, RZ ;  /* 0x000100002d2d7824 */ /* 0x000fe200078e00ff */
[----:B------:R-:W-:Y:S02]  /*46a0*/  LOP3.LUT R89, R88, 0xffff0000, RZ, 0xc0, !PT ;  /* 0xffff000058597812 */ /* 0x000fe400078ec0ff */
[C---:B------:R-:W-:Y:S01]  /*46b0*/  LOP3.LUT R87, R85.reuse, 0xffff0000, RZ, 0xc0, !PT ;  /* 0xffff000055577812 */ /* 0x040fe200078ec0ff */
[----:B------:R-:W-:Y:S01]  /*46c0*/  IMAD.U32 R85, R85, 0x10000, RZ ;  /* 0x0001000055557824 */ /* 0x000fe200078e00ff */
[----:B------:R-:W-:Y:S01]  /*46d0*/  PRMT R86, R170, 0x5432, R86 ;  /* 0x00005432aa567816 */ /* 0x000fe20000000056 */
[----:B------:R-:W-:Y:S01]  /*46e0*/  FMUL.FTZ R91, R90, R89 ;  /* 0x000000595a5b7220 */ /* 0x000fe20000410000 */
[----:B------:R-:W-:Y:S01]  /*46f0*/  PRMT R84, R164, 0x5432, R84 ;  /* 0x00005432a4547816 */ /* 0x000fe20000000054 */
[-C--:B------:R-:W-:Y:S01]  /*4700*/  FMUL.FTZ R90, R90, R87.reuse ;  /* 0x000000575a5a7220 */ /* 0x080fe20000410000 */
[C---:B------:R-:W-:Y:S01]  /*4710*/  LOP3.LUT R92, R46.reuse, 0xffff0000, RZ, 0xc0, !PT ;  /* 0xffff00002e5c7812 */ /* 0x040fe200078ec0ff */
[----:B------:R-:W-:Y:S01]  /*4720*/  FFMA.FTZ R87, R45, R87, -R91 ;  /* 0x000000572d577223 */ /* 0x000fe2000001085b */
[----:B------:R-:W-:-:S02]  /*4730*/  IMAD.U32 R46, R46, 0x10000, RZ ;  /* 0x000100002e2e7824 */ /* 0x000fc400078e00ff */
[----:B------:R-:W-:Y:S01]  /*4740*/  FFMA.FTZ R45, R45, R89, R90 ;  /* 0x000000592d2d7223 */ /* 0x000fe2000001005a */
[C---:B------:R-:W-:Y:S01]  /*4750*/  IMAD.U32 R89, R86.reuse, 0x10000, RZ ;  /* 0x0001000056597824 */ /* 0x040fe200078e00ff */
[----:B------:R-:W-:Y:S01]  /*4760*/  LOP3.LUT R86, R86, 0xffff0000, RZ, 0xc0, !PT ;  /* 0xffff000056567812 */ /* 0x000fe200078ec0ff */
[C---:B------:R-:W-:Y:S01]  /*4770*/  IMAD.U32 R90, R84.reuse, 0x10000, RZ ;  /* 0x00010000545a7824 */ /* 0x040fe200078e00ff */
[----:B------:R-:W-:Y:S01]  /*4780*/  LOP3.LUT R84, R84, 0xffff0000, RZ, 0xc0, !PT ;  /* 0xffff000054547812 */ /* 0x000fe200078ec0ff */
[C---:B------:R-:W-:Y:S01]  /*4790*/  FMUL.FTZ R91, R92.reuse, R89 ;  /* 0x000000595c5b7220 */ /* 0x040fe20000410000 */
[----:B------:R-:W-:Y:S01]  /*47a0*/  F2FP.BF16.F32.PACK_AB R45, R45, R87 ;  /* 0x000000572d2d723e */ /* 0x000fe200000010ff */
[-C--:B------:R-:W-:Y:S02]  /*47b0*/  FMUL.FTZ R92, R92, R90.reuse ;  /* 0x0000005a5c5c7220 */ /* 0x080fe40000410000 */
[----:B------:R-:W-:Y:S01]  /*47c0*/  FFMA.FTZ R91, R46, R90, -R91 ;  /* 0x0000005a2e5b7223 */ /* 0x000fe2000001085b */
[----:B------:R-:W-:-:S02]  /*47d0*/  IMAD.U32 R90, R88, 0x10000, RZ ;  /* 0x00010000585a7824 */ /* 0x000fc400078e00ff */
        /* <DEDUP_REMOVED lines=10> */
[C---:B------:R-:W-:Y:S01]  /*4880*/  FMUL.FTZ R84, R44.reuse, R90 ;  /* 0x0000005a2c547220 */ /* 0x040fe20000410000 */
[----:B------:R-:W-:-:S03]  /*4890*/  FMUL.FTZ R44, R44, R85 ;  /* 0x000000552c2c7220 */ /* 0x000fc60000410000 */
[----:B------:R-:W-:Y:S01]  /*48a0*/  F2FP.BF16.F32.PACK_AB R46, R46, R88 ;  /* 0x000000582e2e723e */ /* 0x000fe200000010ff */
[C---:B------:R-:W-:Y:S01]  /*48b0*/  FFMA.FTZ R84, R89.reuse, R85, -R84 ;  /* 0x0000005559547223 */ /* 0x040fe20000010854 */
[----:B------:R-:W-:-:S03]  /*48c0*/  FFMA.FTZ R44, R89, R90, R44 ;  /* 0x0000005a592c7223 */ /* 0x000fc6000001002c */
[----:B------:R-:W-:Y:S02]  /*48d0*/  IMAD.MOV.U32 R47, RZ, RZ, R46 ;  /* 0x000000ffff2f7224 */ /* 0x000fe400078e002e */
[----:B------:R-:W-:Y:S01]  /*48e0*/  F2FP.BF16.F32.PACK_AB R44, R44, R84 ;  /* 0x000000542c2c723e */ /* 0x000fe200000010ff */
[----:B------:R-:W-:-:S07]  /*48f0*/  IMAD.MOV.U32 R46, RZ, RZ, R91 ;  /* 0x000000ffff2e7224 */ /* 0x000fce00078e005b */
.L_x_5763:
[----:B------:R-:W-:Y:S05]  /*4900*/  BSYNC B3 ;  /* 0x0000000000037941 */ /* 0x000fea0003800000 */
.L_x_5762:
[----:B--2---:R4:W-:Y:S02]  /*4910*/  STG.E.128 desc[UR60][R50.64+0xc0], R44 ;  /* 0x0000c02c32007986 */ /* 0x0049e4000c101d3c */
.L_x_5761:
[----:B------:R-:W-:Y:S05]  /*4920*/  BSYNC B2 ;  /* 0x0000000000027941 */ /* 0x000fea0003800000 */
.L_x_5760:
        /* <DEDUP_REMOVED lines=9> */
[--C-:B------:R-:W-:Y:S01]  /*49c0*/  SHF.R.U64 R85, R80, 0x10, R81.reuse ;  /* 0x0000001050557819 */ /* 0x100fe20000001251 */
[----:B------:R-:W-:Y:S01]  /*49d0*/  IMAD.U32 R88, R44, 0x10000, RZ ;  /* 0x000100002c587824 */ /* 0x000fe200078e00ff */
[----:B------:R-:W-:Y:S01]  /*49e0*/  SHF.R.U32.HI R87, RZ, 0x10, R81 ;  /* 0x00000010ff577819 */ /* 0x000fe20000011651 */
[----:B------:R-:W-:Y:S01]  /*49f0*/  IMAD.U32 R81, R46, 0x10000, RZ ;  /* 0x000100002e517824 */ /* 0x000fe200078e00ff */
[----:B------:R-:W-:Y:S02]  /*4a00*/  SHF.R.U32.HI R83, RZ, 0x10, R83 ;  /* 0x00000010ff537819 */ /* 0x000fe40000011653 */
[----:B------:R-:W-:Y:S02]  /*4a10*/  PRMT R84, R162, 0x5432, R84 ;  /* 0x00005432a2547816 */ /* 0x000fe40000000054 */
[----:B------:R-:W-:-:S02]  /*4a20*/  PRMT R85, R163, 0x5432, R85 ;  /* 0x00005432a3557816 */ /* 0x000fc40000000055 */
[----:B------:R-:W-:Y:S01]  /*4a30*/  LOP3.LUT R80, R47, 0xffff0000, RZ, 0xc0, !PT ;  /* 0xffff00002f507812 */ /* 0x000fe200078ec0ff */
[C---:B------:R-:W-:Y:S01]  /*4a40*/  IMAD.U32 R47, R45.reuse, 0x10000, RZ ;  /* 0x000100002d2f7824 */ /* 0x040fe200078e00ff */
[----:B------:R-:W-:Y:S02]  /*4a50*/  LOP3.LUT R92, R45, 0xffff0000, RZ, 0xc0, !PT ;  /* 0xffff00002d5c7812 */ /* 0x000fe400078ec0ff */
[----:B------:R-:W-:Y:S02]  /*4a60*/  PRMT R82, R163, 0x5410, R87 ;  /* 0x00005410a3527816 */ /* 0x000fe40000000057 */
[----:B------:R-:W-:Y:S02]  /*4a70*/  PRMT R83, R162, 0x5410, R83 ;  /* 0x00005410a2537816 */ /* 0x000fe40000000053 */
[----:B------:R-:W-:Y:S01]  /*4a80*/  LOP3.LUT R45, R84, 0xffff0000, RZ, 0xc0, !PT ;  /* 0xffff0000542d7812 */ /* 0x000fe200078ec0ff */
[----:B------:R-:W-:Y:S01]  /*4a90*/  IMAD.U32 R90, R82, 0x10000, RZ ;  /* 0x00010000525a7824 */ /* 0x000fe200078e00ff */
[----:B------:R-:W-:Y:S01]  /*4aa0*/  LOP3.LUT R87, R85, 0xffff0000, RZ, 0xc0, !PT ;  /* 0xffff000055577812 */ /* 0x000fe200078ec0ff */
[C---:B------:R-:W-:Y:S01]  /*4ab0*/  IMAD.U32 R89, R83.reuse, 0x10000, RZ ;  /* 0x0001000053597824 */ /* 0x040fe200078e00ff */
[----:B------:R-:W-:Y:S01]  /*4ac0*/  LOP3.LUT R83, R83, 0xffff0000, RZ, 0xc0, !PT ;  /* 0xffff000053537812 */ /* 0x000fe200078ec0ff */
[----:B------:R-:W-:Y:S01]  /*4ad0*/  FMUL.FTZ R91, R92, R45 ;  /* 0x0000002d5c5b7220 */ /* 0x000fe20000410000 */
[----:B------:R-:W-:Y:S01]  /*4ae0*/  LOP3.LUT R82, R82, 0xffff0000, RZ, 0xc0, !PT ;  /* 0xffff000052527812 */ /* 0x000fe200078ec0ff */
[----:B------:R-:W-:Y:S01]  /*4af0*/  FMUL.FTZ R92, R92, R87 ;  /* 0x000000575c5c7220 */ /* 0x000fe20000410000 */
[----:B------:R-:W-:Y:S01]  /*4b00*/  LOP3.LUT R44, R44, 0xffff0000, RZ, 0xc0, !PT ;  /* 0xffff00002c2c7812 */ /* 0x000fe200078ec0ff */
[----:B------:R-:W-:Y:S01]  /*4b10*/  IMAD.U32 R84, R84, 0x10000, RZ ;  /* 0x0001000054547824 */ /* 0x000fe200078e00ff */
        /* <DEDUP_REMOVED lines=10> */
[C---:B------:R-:W-:Y:S01]  /*4bc0*/  FMUL.FTZ R93, R46.reuse, R89 ;  /* 0x000000592e5d7220 */ /* 0x040fe20000410000 */
[----:B------:R-:W-:Y:S01]  /*4bd0*/  FMUL.FTZ R46, R46, R90 ;  /* 0x0000005a2e2e7220 */ /* 0x000fe20000410000 */
[C---:B------:R-:W-:Y:S01]  /*4be0*/  FFMA.FTZ R47, R88.reuse, R85, -R47 ;  /* 0x00000055582f7223 */ /* 0x040fe2000001082f */
[----:B------:R-:W-:Y:S01]  /*4bf0*/  FFMA.FTZ R44, R88, R84, R44 ;  /* 0x00000054582c7223 */ /* 0x000fe2000001002c */
[----:B------:R-:W-:Y:S01]  /*4c00*/  F2FP.BF16.F32.PACK_AB R45, R80, R45 ;  /* 0x0000002d502d723e */ /* 0x000fe200000010ff */
[C---:B------:R-:W-:Y:S01]  /*4c10*/  FFMA.FTZ R93, R81.reuse, R90, -R93 ;  /* 0x0000005a515d7223 */ /* 0x040fe2000001085d */
[----:B------:R-:W-:Y:S01]  /*4c20*/  FFMA.FTZ R46, R81, R89, R46 ;  /* 0x00000059512e7223 */ /* 0x000fe2000001002e */
[----:B------:R-:W-:-:S02]  /*4c30*/  F2FP.BF16.F32.PACK_AB R91, R92, R91 ;  /* 0x0000005b5c5b723e */ /* 0x000fc400000010ff */
[----:B------:R-:W-:Y:S01]  /*4c40*/  F2FP.BF16.F32.PACK_AB R44, R44, R47 ;  /* 0x0000002f2c2c723e */ /* 0x000fe200000010ff */
[----:B------:R-:W-:Y:S01]  /*4c50*/  IMAD.MOV.U32 R47, RZ, RZ, R45 ;  /* 0x000000ffff2f7224 */ /* 0x000fe200078e002d */
[----:B------:R-:W-:Y:S01]  /*4c60*/  F2FP.BF16.F32.PACK_AB R46, R46, R93 ;  /* 0x0000005d2e2e723e */ /* 0x000fe200000010ff */
[----:B------:R-:W-:-:S07]  /*4c70*/  IMAD.MOV.U32 R45, RZ, RZ, R91 ;  /* 0x000000ffff2d7224 */ /* 0x000fce00078e005b */
.L_x_5767:
[----:B------:R-:W-:Y:S05]  /*4c80*/  BSYNC B3 ;  /* 0x0000000000037941 */ /* 0x000fea0003800000 */
.L_x_5766:
[----:B--2---:R1:W-:Y:S02]  /*4c90*/  STG.E.128 desc[UR60][R50.64+0x100], R44 ;  /* 0x0001002c32007986 */ /* 0x0043e4000c101d3c */
.L_x_5765:
[----:B------:R-:W-:Y:S05]  /*4ca0*/  BSYNC B2 ;  /* 0x0000000000027941 */ /* 0x000fea0003800000 */
.L_x_5764:
        /* <DEDUP_REMOVED lines=40> */
[CC--:B------:R-:W-:Y:S01]  /*4f30*/  FMUL.FTZ R78, R44.reuse, R77.reuse ;  /* 0x0000004d2c4e7220 */ /* 0x0c0fe20000410000 */
        /* <DEDUP_REMOVED lines=10> */
.L_x_5769:
[----:B------:R-:W-:Y:S05]  /*4fe0*/  BSYNC B2 ;  /* 0x0000000000027941 */ /* 0x000fea0003800000 */
.L_x_5768:
[----:B--2---:R1:W-:Y:S02]  /*4ff0*/  STG.E.128 desc[UR60][R50.64+0x140], R44 ;  /* 0x0001402c32007986 */ /* 0x0043e4000c101d3c */
.L_x_5747:
[----:B------:R-:W-:Y:S05]  /*5000*/  BSYNC B1 ;  /* 0x0000000000017941 */ /* 0x000fea0003800000 */
.L_x_5746:
        /* <DEDUP_REMOVED lines=19> */
[----:B------:R-:W-:Y:S01]  /*5140*/  LOP3.LUT R45, R51, 0xffff0000, RZ, 0xc0, !PT ;  /* 0xffff0000332d7812 */ /* 0x000fe200078ec0ff */
        /* <DEDUP_REMOVED lines=10> */
[----:B------:R-:W-:Y:S01]  /*51f0*/  FFMA.FTZ R81, R75, R45, R81 ;  /* 0x0000002d4b517223 */ /* 0x000fe20000010051 */
[C---:B------:R-:W-:Y:S01]  /*5200*/  FMUL.FTZ R82, R46.reuse, R78 ;  /* 0x0000004e2e527220 */ /* 0x040fe20000410000 */
[-C--:B------:R-:W-:Y:S01]  /*5210*/  FMUL.FTZ R45, R46, R79.reuse ;  /* 0x0000004f2e2d7220 */ /* 0x080fe20000410000 */
[----:B------:R-:W-:Y:S01]  /*5220*/  LOP3.LUT R46, R161, 0xffff0000, RZ, 0xc0, !PT ;  /* 0xffff0000a12e7812 */ /* 0x000fe200078ec0ff */
[----:B------:R-:W-:Y:S01]  /*5230*/  IMAD.U32 R50, R50, 0x10000, RZ ;  /* 0x0001000032327824 */ /* 0x000fe200078e00ff */
[----:B------:R-:W-:Y:S01]  /*5240*/  LOP3.LUT R72, R72, 0xffff0000, RZ, 0xc0, !PT ;  /* 0xffff000048487812 */ /* 0x000fe200078ec0ff */
[----:B------:R-:W-:Y:S01]  /*5250*/  FFMA.FTZ R80, R75, R76, -R80 ;  /* 0x0000004c4b507223 */ /* 0x000fe20000010850 */
[C---:B------:R-:W-:Y:S01]  /*5260*/  FFMA.FTZ R82, R74.reuse, R79, -R82 ;  /* 0x0000004f4a527223 */ /* 0x040fe20000010852 */
[----:B------:R-:W-:Y:S01]  /*5270*/  FFMA.FTZ R45, R74, R78, R45 ;  /* 0x0000004e4a2d7223 */ /* 0x000fe2000001002d */
[----:B------:R-:W-:Y:S01]  /*5280*/  FMUL.FTZ R76, R73, R46 ;  /* 0x0000002e494c7220 */ /* 0x000fe20000410000 */
[----:B------:R-:W-:Y:S01]  /*5290*/  FMUL.FTZ R74, R44, R51 ;  /* 0x000000332c4a7220 */ /* 0x000fe20000410000 */
[----:B------:R-:W-:-:S02]  /*52a0*/  IMAD.U32 R47, R47, 0x10000, RZ ;  /* 0x000100002f2f7824 */ /* 0x000fc400078e00ff */
[----:B------:R-:W-:Y:S01]  /*52b0*/  FMUL.FTZ R73, R73, R72 ;  /* 0x0000004849497220 */ /* 0x000fe20000410000 */
[-C--:B------:R-:W-:Y:S01]  /*52c0*/  FMUL.FTZ R44, R44, R50.reuse ;  /* 0x000000322c2c7220 */ /* 0x080fe20000410000 */
[----:B------:R-:W-:Y:S01]  /*52d0*/  FFMA.FTZ R74, R77, R50, -R74 ;  /* 0x000000324d4a7223 */ /* 0x000fe2000001084a */
[C---:B------:R-:W-:Y:S01]  /*52e0*/  FFMA.FTZ R76, R47.reuse, R72, -R76 ;  /* 0x000000482f4c7223 */ /* 0x040fe2000001084c */
[----:B------:R-:W-:Y:S01]  /*52f0*/  FFMA.FTZ R73, R47, R46, R73 ;  /* 0x0000002e2f497223 */ /* 0x000fe20000010049 */
[----:B------:R-:W-:Y:S01]  /*5300*/  FFMA.FTZ R51, R77, R51, R44 ;  /* 0x000000334d337223 */ /* 0x000fe2000001002c */
[----:B------:R-:W-:Y:S02]  /*5310*/  F2FP.BF16.F32.PACK_AB R80, R81, R80 ;  /* 0x000000505150723e */ /* 0x000fe400000010ff */
[----:B------:R-:W-:Y:S02]  /*5320*/  F2FP.BF16.F32.PACK_AB R46, R45, R82 ;  /* 0x000000522d2e723e */ /* 0x000fe400000010ff */
[----:B------:R-:W-:Y:S01]  /*5330*/  F2FP.BF16.F32.PACK_AB R47, R73, R76 ;  /* 0x0000004c492f723e */ /* 0x000fe200000010ff */
[----:B------:R-:W-:Y:S01]  /*5340*/  IMAD.MOV.U32 R45, RZ, RZ, R80 ;  /* 0x000000ffff2d7224 */ /* 0x000fe200078e0050 */
[----:B------:R-:W-:-:S07]  /*5350*/  F2FP.BF16.F32.PACK_AB R44, R51, R74 ;  /* 0x0000004a332c723e */ /* 0x000fce00000010ff */
.L_x_5774:
[----:B------:R-:W-:Y:S05]  /*5360*/  BSYNC B2 ;  /* 0x0000000000027941 */ /* 0x000fea0003800000 */
.L_x_5773:
[----:B--2---:R1:W-:Y:S02]  /*5370*/  STG.E.128 desc[UR60][R48.64], R44 ;  /* 0x0000002c30007986 */ /* 0x0043e4000c101d3c */
.L_x_5772:
[----:B------:R-:W-:Y:S05]  /*5380*/  BSYNC B1 ;  /* 0x0000000000017941 */ /* 0x000fea0003800000 */
.L_x_5771:
        /* <DEDUP_REMOVED lines=12> */
[----:B------:R-:W-:Y:S01]  /*5450*/  PRMT R68, R156, 0x5410, R73 ;  /* 0x000054109c447816 */ /* 0x000fe20000000049 */
[----:B------:R-:W-:Y:S01]  /*5460*/  IMAD.U32 R73, R45, 0x10000, RZ ;  /* 0x000100002d497824 */ /* 0x000fe200078e00ff */
[----:B------:R-:W-:-:S02]  /*5470*/  SHF.R.U32.HI R69, RZ, 0x10, R69 ;  /* 0x00000010ff457819 */ /* 0x000fc40000011645 */
[----:B------:R-:W-:Y:S02]  /*5480*/  PRMT R157, R157, 0x5432, R72 ;  /* 0x000054329d9d7816 */ /* 0x000fe40000000048 */
[----:B------:R-:W-:Y:S01]  /*5490*/  LOP3.LUT R71, R45, 0xffff0000, RZ, 0xc0, !PT ;  /* 0xffff00002d477812 */ /* 0x000fe200078ec0ff */
[----:B------:R-:W-:Y:S01]  /*54a0*/  IMAD.U32 R45, R44, 0x10000, RZ ;  /* 0x000100002c2d7824 */ /* 0x000fe200078e00ff */
[C---:B------:R-:W-:Y:S01]  /*54b0*/  LOP3.LUT R76, R70.reuse, 0xffff0000, RZ, 0xc0, !PT ;  /* 0xffff0000464c7812 */ /* 0x040fe200078ec0ff */
[----:B------:R-:W-:Y:S01]  /*54c0*/  IMAD.U32 R70, R70, 0x10000, RZ ;  /* 0x0001000046467824 */ /* 0x000fe200078e00ff */
[C---:B------:R-:W-:Y:S01]  /*54d0*/  LOP3.LUT R72, R68.reuse, 0xffff0000, RZ, 0xc0, !PT ;  /* 0xffff000044487812 */ /* 0x040fe200078ec0ff */
[----:B------:R-:W-:Y:S01]  /*54e0*/  IMAD.U32 R68, R68, 0x10000, RZ ;  /* 0x0001000044447824 */ /* 0x000fe200078e00ff */
[----:B------:R-:W-:Y:S01]  /*54f0*/  PRMT R156, R156, 0x5432, R69 ;  /* 0x000054329c9c7816 */ /* 0x000fe20000000045 */
[----:B------:R-:W-:Y:S01]  /*5500*/  IMAD.U32 R69, R157, 0x10000, RZ ;  /* 0x000100009d457824 */ /* 0x000fe200078e00ff */
[----:B------:R-:W-:Y:S01]  /*5510*/  LOP3.LUT R51, R46, 0xffff0000, RZ, 0xc0, !PT ;  /* 0xffff00002e337812 */ /* 0x000fe200078ec0ff */
[C---:B------:R-:W-:Y:S01]  /*5520*/  FMUL.FTZ R78, R71.reuse, R76 ;  /* 0x0000004c474e7220 */ /* 0x040fe20000410000 */
[-C--:B------:R-:W-:Y:S01]  /*5530*/  FMUL.FTZ R75, R71, R72.reuse ;  /* 0x00000048474b7220 */ /* 0x080fe20000410000 */
[----:B------:R-:W-:Y:S01]  /*5540*/  IMAD.U32 R74, R156, 0x10000, RZ ;  /* 0x000100009c4a7824 */ /* 0x000fe200078e00ff */
[----:B------:R-:W-:Y:S01]  /*5550*/  LOP3.LUT R46, R47, 0xffff0000, RZ, 0xc0, !PT ;  /* 0xffff00002f2e7812 */ /* 0x000fe200078ec0ff */
[----:B------:R-:W-:Y:S01]  /*5560*/  FMUL.FTZ R77, R51, R69 ;  /* 0x00000045334d7220 */ /* 0x000fe20000410000 */
[----:B------:R-:W-:Y:S01]  /*5570*/  LOP3.LUT R71, R44, 0xffff0000, RZ, 0xc0, !PT ;  /* 0xffff00002c477812 */ /* 0x000fe200078ec0ff */
[----:B------:R-:W-:Y:S01]  /*5580*/  FFMA.FTZ R44, R73, R72, -R78 ;  /* 0x00000048492c7223 */ /* 0x000fe2000001084e */
[----:B------:R-:W-:Y:S01]  /*5590*/  LOP3.LUT R157, R157, 0xffff0000, RZ, 0xc0, !PT ;  /* 0xffff00009d9d7812 */ /* 0x000fe200078ec0ff */
[----:B------:R-:W-:Y:S01]  /*55a0*/  FFMA.FTZ R73, R73, R76, R75 ;  /* 0x0000004c49497223 */ /* 0x000fe2000001004b */
[----:B------:R-:W-:Y:S01]  /*55b0*/  LOP3.LUT R156, R156, 0xffff0000, RZ, 0xc0, !PT ;  /* 0xffff00009c9c7812 */ /* 0x000fe200078ec0ff */
[-C--:B------:R-:W-:Y:S01]  /*55c0*/  FMUL.FTZ R75, R51, R74.reuse ;  /* 0x0000004a334b7220 */ /* 0x080fe20000410000 */
[----:B------:R-:W-:Y:S01]  /*55d0*/  FFMA.FTZ R51, R50, R74, -R77 ;  /* 0x0000004a32337223 */ /* 0x000fe2000001084d */
[----:B------:R-:W-:Y:S01]  /*55e0*/  FMUL.FTZ R72, R46, R157 ;  /* 0x0000009d2e487220 */ /* 0x000fe20000410000 */
[----:B------:R-:W-:-:S02]  /*55f0*/  IMAD.U32 R47, R47, 0x10000, RZ ;  /* 0x000100002f2f7824 */ /* 0x000fc400078e00ff */
[----:B------:R-:W-:Y:S01]  /*5600*/  FMUL.FTZ R74, R46, R156 ;  /* 0x0000009c2e4a7220 */ /* 0x000fe20000410000 */
[C---:B------:R-:W-:Y:S01]  /*5610*/  FMUL.FTZ R46, R71.reuse, R70 ;  /* 0x00000046472e7220 */ /* 0x040fe20000410000 */
[----:B------:R-:W-:Y:S01]  /*5620*/  FFMA.FTZ R50, R50, R69, R75 ;  /* 0x0000004532327223 */ /* 0x000fe2000001004b */
[----:B------:R-:W-:Y:S01]  /*5630*/  FMUL.FTZ R71, R71, R68 ;  /* 0x0000004447477220 */ /* 0x000fe20000410000 */
[----:B------:R-:W-:Y:S01]  /*5640*/  FFMA.FTZ R72, R47, R156, -R72 ;  /* 0x0000009c2f487223 */ /* 0x000fe20000010848 */
[----:B------:R-:W-:Y:S01]  /*5650*/  FFMA.FTZ R46, R45, R68, -R46 ;  /* 0x000000442d2e7223 */ /* 0x000fe2000001082e */
[----:B------:R-:W-:Y:S01]  /*5660*/  FFMA.FTZ R47, R47, R157, R74 ;  /* 0x0000009d2f2f7223 */ /* 0x000fe2000001004a */
[----:B------:R-:W-:Y:S01]  /*5670*/  FFMA.FTZ R71, R45, R70, R71 ;  /* 0x000000462d477223 */ /* 0x000fe20000010047 */
[----:B------:R-:W-:Y:S02]  /*5680*/  F2FP.BF16.F32.PACK_AB R50, R50, R51 ;  /* 0x000000333232723e */ /* 0x000fe400000010ff */
[----:B------:R-:W-:-:S02]  /*5690*/  F2FP.BF16.F32.PACK_AB R45, R73, R44 ;  /* 0x0000002c492d723e */ /* 0x000fc400000010ff */
[----:B------:R-:W-:Y:S01]  /*56a0*/  F2FP.BF16.F32.PACK_AB R44, R71, R46 ;  /* 0x0000002e472c723e */ /* 0x000fe200000010ff */
[----:B------:R-:W-:Y:S01]  /*56b0*/  IMAD.MOV.U32 R46, RZ, RZ, R50 ;  /* 0x000000ffff2e7224 */ /* 0x000fe200078e0032 */
[----:B------:R-:W-:-:S07]  /*56c0*/  F2FP.BF16.F32.PACK_AB R47, R47, R72 ;  /* 0x000000482f2f723e */ /* 0x000fce00000010ff */
.L_x_5778:
[----:B------:R-:W-:Y:S05]  /*56d0*/  BSYNC B2 ;  /* 0x0000000000027941 */ /* 0x000fea0003800000 */
.L_x_5777:
[----:B--2---:R1:W-:Y:S02]  /*56e0*/  STG.E.128 desc[UR60][R48.64+0x40], R44 ;  /* 0x0000402c30007986 */ /* 0x0043e4000c101d3c */
.L_x_5776:
[----:B------:R-:W-:Y:S05]  /*56f0*/  BSYNC B1 ;  /* 0x0000000000017941 */ /* 0x000fea0003800000 */
.L_x_5775:
        /* <DEDUP_REMOVED lines=11> */
[----:B------:R-:W-:Y:S02]  /*57b0*/  PRMT R51, R155, 0x5432, R68 ;  /* 0x000054329b337816 */ /* 0x000fe40000000044 */
[C---:B------:R-:W-:Y:S02]  /*57c0*/  PRMT R68, R154.reuse, 0x5410, R69 ;  /* 0x000054109a447816 */ /* 0x040fe40000000045 */
[----:B------:R-:W-:-:S02]  /*57d0*/  PRMT R154, R154, 0x5432, R65 ;  /* 0x000054329a9a7816 */ /* 0x000fc40000000041 */
[----:B------:R-:W-:Y:S01]  /*57e0*/  SHF.R.U32.HI R64, RZ, 0x10, R67 ;  /* 0x00000010ff407819 */ /* 0x000fe20000011643 */
[----:B------:R-:W-:Y:S01]  /*57f0*/  IMAD.U32 R69, R68, 0x10000, RZ ;  /* 0x0001000044457824 */ /* 0x000fe200078e00ff */
[----:B------:R-:W-:Y:S02]  /*5800*/  LOP3.LUT R65, R45, 0xffff0000, RZ, 0xc0, !PT ;  /* 0xffff00002d417812 */ /* 0x000fe400078ec0ff */
[C---:B------:R-:W-:Y:S01]  /*5810*/  LOP3.LUT R70, R154.reuse, 0xffff0000, RZ, 0xc0, !PT ;  /* 0xffff00009a467812 */ /* 0x040fe200078ec0ff */
[----:B------:R-:W-:Y:S01]  /*5820*/  IMAD.U32 R154, R154, 0x10000, RZ ;  /* 0x000100009a9a7824 */ /* 0x000fe200078e00ff */
[----:B------:R-:W-:Y:S01]  /*5830*/  PRMT R155, R155, 0x5410, R64 ;  /* 0x000054109b9b7816 */ /* 0x000fe20000000040 */
[----:B------:R-:W-:Y:S01]  /*5840*/  IMAD.U32 R64, R45, 0x10000, RZ ;  /* 0x000100002d407824 */ /* 0x000fe200078e00ff */
[----:B------:R-:W-:Y:S01]  /*5850*/  LOP3.LUT R67, R51, 0xffff0000, RZ, 0xc0, !PT ;  /* 0xffff000033437812 */ /* 0x000fe200078ec0ff */
[----:B------:R-:W-:Y:S01]  /*5860*/  FMUL.FTZ R73, R65, R70 ;  /* 0x0000004641497220 */ /* 0x000fe20000410000 */
[----:B------:R-:W-:Y:S01]  /*5870*/  LOP3.LUT R66, R46, 0xffff0000, RZ, 0xc0, !PT ;  /* 0xffff00002e427812 */ /* 0x000fe200078ec0ff */
[----:B------:R-:W-:Y:S01]  /*5880*/  IMAD.U32 R71, R155, 0x10000, RZ ;  /* 0x000100009b477824 */ /* 0x000fe200078e00ff */
[----:B------:R-:W-:Y:S01]  /*5890*/  LOP3.LUT R46, R47, 0xffff0000, RZ, 0xc0, !PT ;  /* 0xffff00002f2e7812 */ /* 0x000fe200078ec0ff */
[-C--:B------:R-:W-:Y:S01]  /*58a0*/  FMUL.FTZ R65, R65, R67.reuse ;  /* 0x0000004341417220 */ /* 0x080fe20000410000 */
[----:B------:R-:W-:Y:S01]  /*58b0*/  FFMA.FTZ R73, R64, R67, -R73 ;  /* 0x0000004340497223 */ /* 0x000fe20000010849 */
[----:B------:R-:W-:-:S02]  /*58c0*/  IMAD.U32 R45, R44, 0x10000, RZ ;  /* 0x000100002c2d7824 */ /* 0x000fc400078e00ff */
[----:B------:R-:W-:Y:S01]  /*58d0*/  FMUL.FTZ R75, R66, R71 ;  /* 0x00000047424b7220 */ /* 0x000fe20000410000 */
[----:B------:R-:W-:Y:S01]  /*58e0*/  FFMA.FTZ R64, R64, R70, R65 ;  /* 0x0000004640407223 */ /* 0x000fe20000010041 */
[----:B------:R-:W-:Y:S01]  /*58f0*/  LOP3.LUT R155, R155, 0xffff0000, RZ, 0xc0, !PT ;  /* 0xffff00009b9b7812 */ /* 0x000fe200078ec0ff */
[-C--:B------:R-:W-:Y:S01]  /*5900*/  FMUL.FTZ R65, R66, R69.reuse ;  /* 0x0000004542417220 */ /* 0x080fe20000410000 */
[----:B------:R-:W-:Y:S01]  /*5910*/  LOP3.LUT R68, R68, 0xffff0000, RZ, 0xc0, !PT ;  /* 0xffff000044447812 */ /* 0x000fe200078ec0ff */
[----:B------:R-:W-:Y:S01]  /*5920*/  IMAD.U32 R51, R51, 0x10000, RZ ;  /* 0x0001000033337824 */ /* 0x000fe200078e00ff */
[----:B------:R-:W-:Y:S01]  /*5930*/  LOP3.LUT R44, R44, 0xffff0000, RZ, 0xc0, !PT ;  /* 0xffff00002c2c7812 */ /* 0x000fe200078ec0ff */
[C---:B------:R-:W-:Y:S01]  /*5940*/  FFMA.FTZ R75, R50.reuse, R69, -R75 ;  /* 0x00000045324b7223 */ /* 0x040fe2000001084b */
[----:B------:R-:W-:Y:S01]  /*5950*/  FFMA.FTZ R50, R50, R71, R65 ;  /* 0x0000004732327223 */ /* 0x000fe20000010041 */
[C---:B------:R-:W-:Y:S01]  /*5960*/  FMUL.FTZ R66, R46.reuse, R155 ;  /* 0x0000009b2e427220 */ /* 0x040fe20000410000 */
[----:B------:R-:W-:Y:S01]  /*5970*/  FMUL.FTZ R70, R46, R68 ;  /* 0x000000442e467220 */ /* 0x000fe20000410000 */
[----:B------:R-:W-:-:S02]  /*5980*/  IMAD.U32 R47, R47, 0x10000, RZ ;  /* 0x000100002f2f7824 */ /* 0x000fc400078e00ff */
[C---:B------:R-:W-:Y:S01]  /*5990*/  FMUL.FTZ R46, R44.reuse, R154 ;  /* 0x0000009a2c2e7220 */ /* 0x040fe20000410000 */
[----:B------:R-:W-:Y:S01]  /*59a0*/  FMUL.FTZ R65, R44, R51 ;  /* 0x000000332c417220 */ /* 0x000fe20000410000 */
        /* <DEDUP_REMOVED lines=9> */
.L_x_5782:
[----:B------:R-:W-:Y:S05]  /*5a40*/  BSYNC B2 ;  /* 0x0000000000027941 */ /* 0x000fea0003800000 */
.L_x_5781:
[----:B--2---:R1:W-:Y:S02]  /*5a50*/  STG.E.128 desc[UR60][R48.64+0x80], R44 ;  /* 0x0000802c30007986 */ /* 0x0043e4000c101d3c */
.L_x_5780:
[----:B------:R-:W-:Y:S05]  /*5a60*/  BSYNC B1 ;  /* 0x0000000000017941 */ /* 0x000fea0003800000 */
.L_x_5779:
        /* <DEDUP_REMOVED lines=26> */
[----:B------:R-:W-:Y:S01]  /*5c10*/  FMUL.FTZ R68, R50, R66 ;  /* 0x0000004232447220 */ /* 0x000fe20000410000 */
[----:B------:R-:W-:Y:S02]  /*5c20*/  IMAD.U32 R45, R44, 0x10000, RZ ;  /* 0x000100002c2d7824 */ /* 0x000fe400078e00ff */
[----:B------:R-:W-:Y:S01]  /*5c30*/  FMUL.FTZ R69, R50, R63 ;  /* 0x0000003f32457220 */ /* 0x000fe20000410000 */
[----:B------:R-:W-:Y:S01]  /*5c40*/  LOP3.LUT R44, R44, 0xffff0000, RZ, 0xc0, !PT ;  /* 0xffff00002c2c7812 */ /* 0x000fe200078ec0ff */
[C---:B------:R-:W-:Y:S01]  /*5c50*/  FMUL.FTZ R50, R60.reuse, R67 ;  /* 0x000000433c327220 */ /* 0x040fe20000410000 */
[-C--:B------:R-:W-:Y:S01]  /*5c60*/  FMUL.FTZ R60, R60, R64.reuse ;  /* 0x000000403c3c7220 */ /* 0x080fe20000410000 */
[----:B------:R-:W-:Y:S01]  /*5c70*/  LOP3.LUT R153, R153, 0xffff0000, RZ, 0xc0, !PT ;  /* 0xffff000099997812 */ /* 0x000fe200078ec0ff */
[----:B------:R-:W-:Y:S01]  /*5c80*/  IMAD.U32 R62, R62, 0x10000, RZ ;  /* 0x000100003e3e7824 */ /* 0x000fe200078e00ff */
[----:B------:R-:W-:Y:S01]  /*5c90*/  LOP3.LUT R147, R147, 0xffff0000, RZ, 0xc0, !PT ;  /* 0xffff000093937812 */ /* 0x000fe200078ec0ff */
[----:B------:R-:W-:Y:S01]  /*5ca0*/  FFMA.FTZ R64, R51, R64, -R50 ;  /* 0x0000004033407223 */ /* 0x000fe20000010832 */
[C---:B------:R-:W-:Y:S01]  /*5cb0*/  FMUL.FTZ R50, R44.reuse, R65 ;  /* 0x000000412c327220 */ /* 0x040fe20000410000 */
[C---:B------:R-:W-:Y:S01]  /*5cc0*/  FFMA.FTZ R68, R47.reuse, R63, -R68 ;  /* 0x0000003f2f447223 */ /* 0x040fe20000010844 */
[----:B------:R-:W-:Y:S01]  /*5cd0*/  FFMA.FTZ R69, R47, R66, R69 ;  /* 0x000000422f457223 */ /* 0x000fe20000010045 */
[----:B------:R-:W-:Y:S01]  /*5ce0*/  FFMA.FTZ R51, R51, R67, R60 ;  /* 0x0000004333337223 */ /* 0x000fe2000001003c */
        /* <DEDUP_REMOVED lines=12> */
.L_x_5786:
[----:B------:R-:W-:Y:S05]  /*5db0*/  BSYNC B2 ;  /* 0x0000000000027941 */ /* 0x000fea0003800000 */
.L_x_5785:
[----:B--2---:R1:W-:Y:S02]  /*5dc0*/  STG.E.128 desc[UR60][R48.64+0xc0], R44 ;  /* 0x0000c02c30007986 */ /* 0x0043e4000c101d3c */
.L_x_5784:
[----:B------:R-:W-:Y:S05]  /*5dd0*/  BSYNC B1 ;  /* 0x0000000000017941 */ /* 0x000fea0003800000 */
.L_x_5783:
        /* <DEDUP_REMOVED lines=53> */
.L_x_5790:
[----:B------:R-:W-:Y:S05]  /*6130*/  BSYNC B2 ;  /* 0x0000000000027941 */ /* 0x000fea0003800000 */
.L_x_5789:
[----:B--2---:R1:W-:Y:S02]  /*6140*/  STG.E.128 desc[UR60][R48.64+0x100], R44 ;  /* 0x0001002c30007986 */ /* 0x0043e4000c101d3c */
.L_x_5788:
[----:B------:R-:W-:Y:S05]  /*6150*/  BSYNC B1 ;  /* 0x0000000000017941 */ /* 0x000fea0003800000 */
.L_x_5787:
        /* <DEDUP_REMOVED lines=52> */
.L_x_5792:
[----:B------:R-:W-:Y:S05]  /*64a0*/  BSYNC B1 ;  /* 0x0000000000017941 */ /* 0x000fea0003800000 */
.L_x_5791:
[----:B--2---:R1:W-:Y:S01]  /*64b0*/  STG.E.128 desc[UR60][R48.64+0x140], R44 ;  /* 0x0001402c30007986 */ /* 0x0043e2000c101d3c */
[----:B------:R-:W-:Y:S05]  /*64c0*/  BRA `(.L_x_5770) ;  /* 0x0000004000507947 */ /* 0x000fea0003800000 */
.L_x_5738:
        /* <DEDUP_REMOVED lines=22> */
[----:B------:R-:W-:Y:S02]  /*6630*/  LEA R68, P2, R44, UR4, 0x1 ;  /* 0x000000042c447c11 */ /* 0x000fe4000f8408ff */
[----:B------:R-:W-:-:S02]  /*6640*/  CS2R R64, SRZ ;  /* 0x0000000000407805 */ /* 0x000fc4000001ff00 */
        /* <DEDUP_REMOVED lines=23> */
.L_x_5794:
[----:B------:R-:W-:Y:S05]  /*67c0*/  BSYNC B1 ;  /* 0x0000000000017941 */ /* 0x000fea0003800000 */
.L_x_5793:
[----:B------:R-:W-:Y:S01]  /*67d0*/  ISETP.GE.AND P3, PT, R236, R42, PT ;  /* 0x0000002aec00720c */ /* 0x000fe20003f66270 */
[----:B------:R-:W-:Y:S01]  /*67e0*/  BSSY B1, `(.L_x_5795) ;  /* 0x000002e000017945 */ /* 0x000fe20003800000 */
        /* <DEDUP_REMOVED lines=45> */
.L_x_5796:
[----:B------:R-:W-:Y:S05]  /*6ac0*/  BSYNC B1 ;  /* 0x0000000000017941 */ /* 0x000fea0003800000 */
.L_x_5795:
[----:B------:R-:W2:Y:S01]  /*6ad0*/  LDL R43, [R1+0x44] ;  /* 0x00004400012b7983 */ /* 0x000ea20000100800 */
[----:B0-----:R-:W-:Y:S01]  /*6ae0*/  IMAD.MOV.U32 R92, RZ, RZ, R45 ;  /* 0x000000ffff5c7224 */ /* 0x001fe200078e002d */
        /* <DEDUP_REMOVED lines=19> */
[----:B------:R-:W-:-:S05]  /*6c20*/  IMAD.MOV.U32 R94, RZ, RZ, R65 ;  /* 0x000000ffff5e7224 */ /* 0x000fca00078e0041 */
[----:B------:R-:W-:Y:S02]  /*6c30*/  PRMT R167, R94, 0x7610, R167 ;  /* 0x000076105ea77816 */ /* 0x000fe400000000a7 */
        /* <DEDUP_REMOVED lines=9> */
[----:B------:R-:W-:Y:S01]  /*6cd0*/  PLOP3.LUT P2, PT, PT, PT, UP0, 0x80, 0x0 ;  /* 0x000000000000781c */ /* 0x000fe20003f4f008 */
        /* <DEDUP_REMOVED lines=9> */
[----:B------:R-:W-:Y:S01]  /*6d70*/  IMAD.MOV.U32 R93, RZ, RZ, R64 ;  /* 0x000000ffff5d7224 */ /* 0x000fe200078e0040 */
[----:B------:R-:W-:Y:S01]  /*6d80*/  PRMT R166, R92, 0x7610, R166 ;  /* 0x000076105ca67816 */ /* 0x000fe200000000a6 */
[----:B-----5:R-:W-:-:S03]  /*6d90*/  IMAD.MOV.U32 R92, RZ, RZ, R70 ;  /* 0x000000ffff5c7224 */ /* 0x020fc600078e0046 */
        /* <DEDUP_REMOVED lines=38> */
.L_x_5797:
[----:B------:R-:W-:Y:S01]  /*7000*/  IMAD R43, R17, 0x8, R16 ;  /* 0x00000008112b7824 */ /* 0x000fe200078e0210 */
[----:B------:R-:W-:Y:S01]  /*7010*/  SHF.L.U32 R100, R209, 0x1f, RZ ;  /* 0x0000001fd1647819 */ /* 0x000fe200000006ff */
[----:B------:R-:W0:Y:S01]  /*7020*/  LDC R146, c[0x0][0x2f4] ;  /* 0x0000bd00ff927b82 */ /* 0x000e220000000800 */
[----:B------:R-:W-:Y:S01]  /*7030*/  BSSY B1, `(.L_x_5798) ;  /* 0x0000005000017945 */ /* 0x000fe20003800000 */
[----:B------:R-:W-:Y:S01]  /*7040*/  IMAD.MOV.U32 R127, RZ, RZ, R96 ;  /* 0x000000ffff7f7224 */ /* 0x000fe200078e0060 */
[----:B------:R-:W1:Y:S05]  /*7050*/  SYNCS.PHASECHK.TRANS64.TRYWAIT P5, [R43+URZ+0x36890], R100 ;  /* 0x036890642b0075a7 */ /* 0x000e6a00080a017f */
[----:B------:R-:W2:Y:S01]  /*7060*/  LDC.64 R128, c[0x0][0x300] ;  /* 0x0000c000ff807b82 */ /* 0x000ea20000000a00 */
[----:B-1----:R-:W-:Y:S05]  /*7070*/  @!P5 BRA `(.L_x_5799) ;  /* 0x000002a80074d947 */ /* 0x002fea0003800000 */
.L_x_6132:
[----:B------:R-:W-:Y:S05]  /*7080*/  BSYNC B1 ;  /* 0x0000000000017941 */ /* 0x000fea0003800000 */
.L_x_5798:
        /* <DEDUP_REMOVED lines=124> */
.L_x_5805:
[----:B------:R-:W-:Y:S05]  /*7850*/  BSYNC B3 ;  /* 0x0000000000037941 */ /* 0x000fea0003800000 */
.L_x_5804:
        /* <DEDUP_REMOVED lines=12> */
.L_x_5803:
[----:B------:R-:W-:Y:S05]  /*7920*/  BSYNC B2 ;  /* 0x0000000000027941 */ /* 0x000fea0003800000 */
.L_x_5802:
        /* <DEDUP_REMOVED lines=116> */
.L_x_5809:
[----:B------:R-:W-:Y:S05]  /*8070*/  BSYNC B3 ;  /* 0x0000000000037941 */ /* 0x000fea0003800000 */
.L_x_5808:
        /* <DEDUP_REMOVED lines=12> */
.L_x_5807:
[----:B------:R-:W-:Y:S05]  /*8140*/  BSYNC B2 ;  /* 0x0000000000027941 */ /* 0x000fea0003800000 */
.L_x_5806:
        /* <DEDUP_REMOVED lines=21> */
[----:B--2---:R-:W-:Y:S02]  /*82a0*/  IMAD R52, R17, 0x5400, R49 ;  /* 0x0000540011347824 */ /* 0x004fe400078e0231 */
        /* <DEDUP_REMOVED lines=18> */
[----:B------:R-:W-:Y:S01]  /*83d0*/  LOP3.LUT R49, R49, 0xffff0000, RZ, 0xc0, !PT ;  /* 0xffff000031317812 */ /* 0x000fe200078ec0ff */
[-C--:B------:R-:W-:Y:S01]  /*83e0*/  FMUL.FTZ R92, R92, R66.reuse ;  /* 0x000000425c5c7220 */ /* 0x080fe20000410000 */
[----:B------:R-:W-:Y:S01]  /*83f0*/  LOP3.LUT R55, R55, 0xffff0000, RZ, 0xc0, !PT ;  /* 0xffff000037377812 */ /* 0x000fe200078ec0ff */
[C---:B------:R-:W-:Y:S01]  /*8400*/  FFMA.FTZ R66, R65.reuse, R66, -R93 ;  /* 0x0000004241427223 */ /* 0x040fe2000001085d */
[----:B------:R-:W-:Y:S01]  /*8410*/  SHF.R.U64 R56, R56, 0x10, R57 ;  /* 0x0000001038387819 */ /* 0x000fe20000001239 */
[----:B------:R-:W-:Y:S01]  /*8420*/  FFMA.FTZ R65, R65, R67, R92 ;  /* 0x0000004341417223 */ /* 0x000fe2000001005c */
[C---:B------:R-:W-:Y:S01]  /*8430*/  FMUL.FTZ R67, R53.reuse, R64 ;  /* 0x0000004035437220 */ /* 0x040fe20000410000 */
[----:B------:R-:W-:Y:S01]  /*8440*/  FMUL.FTZ R53, R53, R63 ;  /* 0x0000003f35357220 */ /* 0x000fe20000410000 */
[----:B------:R-:W-:-:S02]  /*8450*/  SHF.R.U64 R44, R44, 0x10, R45 ;  /* 0x000000102c2c7819 */ /* 0x000fc4000000122d */
[C---:B------:R-:W-:Y:S01]  /*8460*/  FFMA.FTZ R63, R49.reuse, R63, -R67 ;  /* 0x0000003f313f7223 */ /* 0x040fe20000010843 */
[----:B------:R-:W-:Y:S01]  /*8470*/  FFMA.FTZ R49, R49, R64, R53 ;  /* 0x0000004031317223 */ /* 0x000fe20000010035 */
[----:B------:R-:W-:Y:S01]  /*8480*/  SHF.R.U32.HI R53, RZ, 0x10, R59 ;  /* 0x00000010ff357819 */ /* 0x000fe2000001163b */
[C---:B------:R-:W-:Y:S01]  /*8490*/  IMAD.U32 R67, R51.reuse, 0x10000, RZ ;  /* 0x0001000033437824 */ /* 0x040fe200078e00ff */
[----:B------:R-:W-:Y:S02]  /*84a0*/  SHF.R.U32.HI R64, RZ, 0x10, R47 ;  /* 0x00000010ff407819 */ /* 0x000fe4000001162f */
[C---:B------:R-:W-:Y:S02]  /*84b0*/  PRMT R53, R174.reuse, 0x5410, R53 ;  /* 0x00005410ae357816 */ /* 0x040fe40000000035 */
[----:B------:R-:W-:Y:S02]  /*84c0*/  PRMT R64, R174, 0x5432, R64 ;  /* 0x00005432ae407816 */ /* 0x000fe40000000040 */
[----:B------:R-:W-:Y:S01]  /*84d0*/  LOP3.LUT R45, R51, 0xffff0000, RZ, 0xc0, !PT ;  /* 0xffff0000332d7812 */ /* 0x000fe200078ec0ff */
[C---:B------:R-:W-:Y:S01]  /*84e0*/  IMAD.U32 R92, R53.reuse, 0x10000, RZ ;  /* 0x00010000355c7824 */ /* 0x040fe200078e00ff */
[----:B------:R-:W-:Y:S01]  /*84f0*/  LOP3.LUT R53, R53, 0xffff0000, RZ, 0xc0, !PT ;  /* 0xffff000035357812 */ /* 0x000fe200078ec0ff */
[C---:B------:R-:W-:Y:S01]  /*8500*/  IMAD.U32 R93, R64.reuse, 0x10000, RZ ;  /* 0x00010000405d7824 */ /* 0x040fe200078e00ff */
[----:B------:R-:W-:Y:S01]  /*8510*/  LOP3.LUT R64, R64, 0xffff0000, RZ, 0xc0, !PT ;  /* 0xffff000040407812 */ /* 0x000fe200078ec0ff */
[----:B------:R-:W-:Y:S01]  /*8520*/  FMUL.FTZ R94, R95, R92 ;  /* 0x0000005c5f5e7220 */ /* 0x000fe20000410000 */
[C---:B------:R-:W-:Y:S01]  /*8530*/  PRMT R56, R172.reuse, 0x5410, R56 ;  /* 0x00005410ac387816 */ /* 0x040fe20000000038 */
[----:B------:R-:W-:Y:S01]  /*8540*/  FMUL.FTZ R51, R55, R53 ;  /* 0x0000003537337220 */ /* 0x000fe20000410000 */
[-C--:B------:R-:W-:Y:S01]  /*8550*/  FMUL.FTZ R95, R95, R93.reuse ;  /* 0x0000005d5f5f7220 */ /* 0x080fe20000410000 */
[----:B------:R-:W-:Y:S01]  /*8560*/  FMUL.FTZ R55, R55, R64 ;  /* 0x0000004037377220 */ /* 0x000fe20000410000 */
[----:B------:R-:W-:Y:S01]  /*8570*/  PRMT R44, R172, 0x5432, R44 ;  /* 0x00005432ac2c7816 */ /* 0x000fe2000000002c */
[C---:B------:R-:W-:Y:S01]  /*8580*/  FFMA.FTZ R94, R67.reuse, R93, -R94 ;  /* 0x0000005d435e7223 */ /* 0x040fe2000001085e */
[----:B------:R-:W-:Y:S01]  /*8590*/  FFMA.FTZ R95, R67, R92, R95 ;  /* 0x0000005c435f7223 */ /* 0x000fe2000001005f */
[----:B------:R-:W-:Y:S01]  /*85a0*/  FFMA.FTZ R55, R45, R53, R55 ;  /* 0x000000352d377223 */ /* 0x000fe20000010037 */
[----:B------:R-:W-:-:S02]  /*85b0*/  IMAD.U32 R67, R52, 0x10000, RZ ;  /* 0x0001000034437824 */ /* 0x000fc400078e00ff */
[----:B------:R-:W-:Y:S01]  /*85c0*/  FFMA.FTZ R51, R45, R64, -R51 ;  /* 0x000000402d337223 */ /* 0x000fe20000010833 */
[----:B------:R-:W-:Y:S01]  /*85d0*/  IMAD.U32 R53, R56, 0x10000, RZ ;  /* 0x0001000038357824 */ /* 0x000fe200078e00ff */
[----:B------:R-:W-:Y:S01]  /*85e0*/  LOP3.LUT R52, R52, 0xffff0000, RZ, 0xc0, !PT ;  /* 0xffff000034347812 */ /* 0x000fe200078ec0ff */
[----:B------:R-:W-:Y:S01]  /*85f0*/  IMAD.U32 R57, R44, 0x10000, RZ ;  /* 0x000100002c397824 */ /* 0x000fe200078e00ff */
[----:B------:R-:W-:Y:S01]  /*8600*/  LOP3.LUT R56, R56, 0xffff0000, RZ, 0xc0, !PT ;  /* 0xffff000038387812 */ /* 0x000fe200078ec0ff */
[C---:B------:R-:W-:Y:S01]  /*8610*/  FMUL.FTZ R64, R67.reuse, R53 ;  /* 0x0000003543407220 */ /* 0x040fe20000410000 */
[----:B------:R-:W-:Y:S02]  /*8620*/  IMAD.U32 R45, R48, 0x10000, RZ ;  /* 0x00010000302d7824 */ /* 0x000fe400078e00ff */
[-C--:B------:R-:W-:Y:S01]  /*8630*/  FMUL.FTZ R67, R67, R57.reuse ;  /* 0x0000003943437220 */ /* 0x080fe20000410000 */
[----:B------:R-:W-:Y:S02]  /*8640*/  LOP3.LUT R44, R44, 0xffff0000, RZ, 0xc0, !PT ;  /* 0xffff00002c2c7812 */ /* 0x000fe400078ec0ff */
[----:B------:R-:W-:Y:S01]  /*8650*/  SHF.R.U64 R58, R58, 0x10, R59 ;  /* 0x000000103a3a7819 */ /* 0x000fe2000000123b */
[C---:B------:R-:W-:Y:S01]  /*8660*/  FFMA.FTZ R64, R45.reuse, R57, -R64 ;  /* 0x000000392d407223 */ /* 0x040fe20000010840 */
[----:B------:R-:W-:Y:S01]  /*8670*/  SHF.R.U64 R46, R46, 0x10, R47 ;  /* 0x000000102e2e7819 */ /* 0x000fe2000000122f */
[----:B------:R-:W-:Y:S01]  /*8680*/  FFMA.FTZ R67, R45, R53, R67 ;  /* 0x000000352d437223 */ /* 0x000fe20000010043 */
[----:B------:R-:W-:Y:S01]  /*8690*/  LOP3.LUT R48, R48, 0xffff0000, RZ, 0xc0, !PT ;  /* 0xffff000030307812 */ /* 0x000fe200078ec0ff */
[C---:B------:R-:W-:Y:S01]  /*86a0*/  FMUL.FTZ R45, R52.reuse, R56 ;  /* 0x00000038342d7220 */ /* 0x040fe20000410000 */
[----:B------:R-:W-:Y:S01]  /*86b0*/  FMUL.FTZ R52, R52, R44 ;  /* 0x0000002c34347220 */ /* 0x000fe20000410000 */
[----:B------:R-:W-:-:S02]  /*86c0*/  PRMT R58, R173, 0x5410, R58 ;  /* 0x00005410ad3a7816 */ /* 0x000fc4000000003a */
[----:B------:R-:W-:Y:S01]  /*86d0*/  PRMT R46, R173, 0x5432, R46 ;  /* 0x00005432ad2e7816 */ /* 0x000fe2000000002e */
[C---:B------:R-:W-:Y:S01]  /*86e0*/  FFMA.FTZ R52, R48.reuse, R56, R52 ;  /* 0x0000003830347223 */ /* 0x040fe20000010034 */
[----:B------:R-:W-:Y:S01]  /*86f0*/  FFMA.FTZ R45, R48, R44, -R45 ;  /* 0x0000002c302d7223 */ /* 0x000fe2000001082d */
        /* <DEDUP_REMOVED lines=25> */
[----:B------:R-:W-:Y:S01]  /*8890*/  IMAD.MOV.U32 R50, RZ, RZ, R44 ;  /* 0x000000ffff327224 */ /* 0x000fe200078e002c */
[----:B------:R-:W-:Y:S02]  /*88a0*/  F2FP.BF16.F32.PACK_AB R52, R52, R67 ;  /* 0x000000433434723e */ /* 0x000fe400000010ff */
[----:B------:R-:W-:-:S07]  /*88b0*/  F2FP.BF16.F32.PACK_AB R54, R54, R56 ;  /* 0x000000383636723e */ /* 0x000fce00000010ff */
.L_x_5811:
[----:B------:R-:W-:Y:S05]  /*88c0*/  BSYNC B2 ;  /* 0x0000000000027941 */ /* 0x000fea0003800000 */
.L_x_5810:
        /* <DEDUP_REMOVED lines=10> */
.L_x_5801:
[----:B------:R-:W-:Y:S05]  /*8970*/  BSYNC B1 ;  /* 0x0000000000017941 */ /* 0x000fea0003800000 */
.L_x_5800:
[-C--:B0-2---:R-:W-:Y:S02]  /*8980*/  IMAD R44, R149, R128.reuse, RZ ;  /* 0x00000080952c7224 */ /* 0x085fe400078e02ff */
        /* <DEDUP_REMOVED lines=9> */
[----:B---3--:R-:W-:Y:S02]  /*8a20*/  IADD3 R48, P3, P4, R118, R126, R21 ;  /* 0x0000007e76307210 */ /* 0x008fe40007c7e015 */
[----:B------:R-:W-:Y:S02]  /*8a30*/  SHF.R.S32.HI R45, RZ, 0x1f, R44 ;  /* 0x0000001fff2d7819 */ /* 0x000fe4000001142c */
[----:B------:R-:W-:Y:S02]  /*8a40*/  IADD3.X R49, R5, R56, R31, P3, P4 ;  /* 0x0000003805317210 */ /* 0x000fe40001fe841f */
[----:B------:R-:W-:Y:S02]  /*8a50*/  LEA.HI R45, R45, R44, RZ, 0x4 ;  /* 0x0000002c2d2d7211 */ /* 0x000fe400078f20ff */
[----:B------:R-:W-:-:S02]  /*8a60*/  SHF.R.U32.HI R50, RZ, 0x3, R217 ;  /* 0x00000003ff327819 */ /* 0x000fc400000116d9 */
[----:B------:R-:W-:-:S05]  /*8a70*/  LEA.HI.SX32 R44, R45, R20, 0x1c ;  /* 0x000000142d2c7211 */ /* 0x000fca00078fe2ff */
[----:B------:R-:W-:-:S05]  /*8a80*/  IMAD.SHL.U32 R45, R44, 0x8, RZ ;  /* 0x000000082c2d7824 */ /* 0x000fca00078e00ff */
[----:B------:R-:W-:-:S13]  /*8a90*/  ISETP.GE.AND P3, PT, R45, R146, PT ;  /* 0x000000922d00720c */ /* 0x000fda0003f66270 */
[--C-:B------:R-:W-:Y:S02]  /*8aa0*/  @!P3 SHF.R.S32.HI R47, RZ, 0x1f, R45.reuse ;  /* 0x0000001fff2fb819 */ /* 0x100fe4000001142d */
[--C-:B------:R-:W-:Y:S02]  /*8ab0*/  @!P3 IADD3 R46, P4, P5, R118, R126, R45.reuse ;  /* 0x0000007e762eb210 */ /* 0x100fe40007d9e02d */
[----:B------:R-:W-:Y:S02]  /*8ac0*/  LOP3.LUT R45, R217, 0x38, R45, 0xf8, !PT ;  /* 0x00000038d92d7812 */ /* 0x000fe400078ef82d */
[----:B------:R-:W-:Y:S02]  /*8ad0*/  @!P3 IADD3.X R47, R5, R56, R47, P4, P5 ;  /* 0x00000038052fb210 */ /* 0x000fe400027ea42f */
[----:B------:R-:W-:Y:S02]  /*8ae0*/  LEA R52, P4, R48, R122, 0x1 ;  /* 0x0000007a30347211 */ /* 0x000fe400078808ff */
[----:B------:R-:W-:-:S02]  /*8af0*/  LOP3.LUT R45, R45, R50, RZ, 0x3c, !PT ;  /* 0x000000322d2d7212 */ /* 0x000fc400078e3cff */
[----:B------:R-:W-:Y:S02]  /*8b00*/  LEA.HI.X R53, R48, R123, R49, 0x1, P4 ;  /* 0x0000007b30357211 */ /* 0x000fe400020f0c31 */
[----:B------:R-:W-:-:S04]  /*8b10*/  @!P3 LEA R54, P4, R46, R122, 0x1 ;  /* 0x0000007a2e36b211 */ /* 0x000fc800078808ff */
[----:B------:R-:W-:Y:S02]  /*8b20*/  @!P3 LEA.HI.X R55, R46, R123, R47, 0x1, P4 ;  /* 0x0000007b2e37b211 */ /* 0x000fe400020f0c2f */
[----:B------:R-:W-:Y:S02]  /*8b30*/  SHF.R.S32.HI R46, RZ, 0x1f, R44 ;  /* 0x0000001fff2e7819 */ /* 0x000fe4000001142c */
[----:B------:R-:W-:Y:S02]  /*8b40*/  ISETP.GE.AND P4, PT, R18, R101, PT ;  /* 0x000000651200720c */ /* 0x000fe40003f86270 */
[----:B------:R-:W-:-:S04]  /*8b50*/  LEA.HI R44, R46, R44, RZ, 0x3 ;  /* 0x0000002c2e2c7211 */ /* 0x000fc800078f18ff */
[----:B------:R-:W-:-:S05]  /*8b60*/  SHF.R.S32.HI R44, RZ, 0x3, R44 ;  /* 0x00000003ff2c7819 */ /* 0x000fca000001142c */
        /* <DEDUP_REMOVED lines=19> */
[----:B------:R-:W-:Y:S01]  /*8ca0*/  PRMT R76, R169, 0x5432, R76 ;  /* 0x00005432a94c7816 */ /* 0x000fe2000000004c */
[----:B------:R-:W-:Y:S01]  /*8cb0*/  IMAD.U32 R65, R46, 0x10000, RZ ;  /* 0x000100002e417824 */ /* 0x000fe200078e00ff */
[----:B------:R-:W-:-:S02]  /*8cc0*/  SHF.R.U64 R58, R78, 0x10, R79 ;  /* 0x000000104e3a7819 */ /* 0x000fc4000000124f */
[----:B------:R-:W-:Y:S01]  /*8cd0*/  SHF.R.U32.HI R78, RZ, 0x10, R79 ;  /* 0x00000010ff4e7819 */ /* 0x000fe2000001164f */
[----:B------:R-:W-:Y:S01]  /*8ce0*/  IMAD.U32 R79, R88, 0x10000, RZ ;  /* 0x00010000584f7824 */ /* 0x000fe200078e00ff */
[--C-:B------:R-:W-:Y:S01]  /*8cf0*/  SHF.R.U64 R60, R90, 0x10, R91.reuse ;  /* 0x000000105a3c7819 */ /* 0x100fe2000000125b */
[----:B------:R-:W-:Y:S01]  /*8d00*/  IMAD.U32 R89, R76, 0x10000, RZ ;  /* 0x000100004c597824 */ /* 0x000fe200078e00ff */
[----:B------:R-:W-:Y:S02]  /*8d10*/  SHF.R.U32.HI R90, RZ, 0x10, R91 ;  /* 0x00000010ff5a7819 */ /* 0x000fe4000001165b */
[----:B------:R-:W-:Y:S01]  /*8d20*/  LOP3.LUT R64, R49, 0xffff0000, RZ, 0xc0, !PT ;  /* 0xffff000031407812 */ /* 0x000fe200078ec0ff */
[----:B------:R-:W-:Y:S01]  /*8d30*/  IMAD.U32 R49, R48, 0x10000, RZ ;  /* 0x0001000030317824 */ /* 0x000fe200078e00ff */
[----:B------:R-:W-:Y:S01]  /*8d40*/  PRMT R91, R170, 0x5410, R60 ;  /* 0x00005410aa5b7816 */ /* 0x000fe2000000003c */
[C---:B------:R-:W-:Y:S01]  /*8d50*/  FMUL.FTZ R60, R63.reuse, R79 ;  /* 0x0000004f3f3c7220 */ /* 0x040fe20000410000 */
[----:B------:R-:W-:Y:S01]  /*8d60*/  LOP3.LUT R88, R88, 0xffff0000, RZ, 0xc0, !PT ;  /* 0xffff000058587812 */ /* 0x000fe200078ec0ff */
[-C--:B------:R-:W-:Y:S01]  /*8d70*/  FMUL.FTZ R63, R63, R89.reuse ;  /* 0x000000593f3f7220 */ /* 0x080fe20000410000 */
[----:B------:R-:W-:Y:S01]  /*8d80*/  PRMT R90, R170, 0x5432, R90 ;  /* 0x00005432aa5a7816 */ /* 0x000fe2000000005a */
[----:B------:R-:W-:Y:S01]  /*8d90*/  FFMA.FTZ R60, R61, R89, -R60 ;  /* 0x000000593d3c7223 */ /* 0x000fe2000001083c */
[----:B------:R-:W-:Y:S01]  /*8da0*/  PRMT R78, R168, 0x5432, R78 ;  /* 0x00005432a84e7816 */ /* 0x000fe2000000004e */
[----:B------:R-:W-:Y:S01]  /*8db0*/  FMUL.FTZ R92, R64, R88 ;  /* 0x00000058405c7220 */ /* 0x000fe20000410000 */
[----:B------:R-:W-:Y:S01]  /*8dc0*/  LOP3.LUT R62, R45, 0xffff0000, RZ, 0xc0, !PT ;  /* 0xffff00002d3e7812 */ /* 0x000fe200078ec0ff */
[----:B------:R-:W-:Y:S01]  /*8dd0*/  IMAD.U32 R89, R90, 0x10000, RZ ;  /* 0x000100005a597824 */ /* 0x000fe200078e00ff */
[----:B------:R-:W-:Y:S01]  /*8de0*/  LOP3.LUT R76, R76, 0xffff0000, RZ, 0xc0, !PT ;  /* 0xffff00004c4c7812 */ /* 0x000fe200078ec0ff */
[----:B------:R-:W-:Y:S01]  /*8df0*/  FFMA.FTZ R63, R61, R79, R63 ;  /* 0x0000004f3d3f7223 */ /* 0x000fe2000001003f */
[----:B------:R-:W-:Y:S01]  /*8e00*/  IMAD.U32 R61, R78, 0x10000, RZ ;  /* 0x000100004e3d7824 */ /* 0x000fe200078e00ff */
[----:B------:R-:W-:Y:S01]  /*8e10*/  LOP3.LUT R51, R51, 0xffff0000, RZ, 0xc0, !PT ;  /* 0xffff000033337812 */ /* 0x000fe200078ec0ff */
[----:B------:R-:W-:-:S02]  /*8e20*/  IMAD.U32 R45, R44, 0x10000, RZ ;  /* 0x000100002c2d7824 */ /* 0x000fc400078e00ff */
[-C--:B------:R-:W-:Y:S01]  /*8e30*/  FMUL.FTZ R64, R64, R76.reuse ;  /* 0x0000004c40407220 */ /* 0x080fe20000410000 */
[----:B------:R-:W-:Y:S01]  /*8e40*/  FFMA.FTZ R92, R62, R76, -R92 ;  /* 0x0000004c3e5c7223 */ /* 0x000fe2000001085c */
[C---:B------:R-:W-:Y:S01]  /*8e50*/  FMUL.FTZ R76, R67.reuse, R89 ;  /* 0x00000059434c7220 */ /* 0x040fe20000410000 */
[----:B------:R-:W-:Y:S01]  /*8e60*/  LOP3.LUT R90, R90, 0xffff0000, RZ, 0xc0, !PT ;  /* 0xffff00005a5a7812 */ /* 0x000fe200078ec0ff */
[-C--:B------:R-:W-:Y:S01]  /*8e70*/  FMUL.FTZ R67, R67, R61.reuse ;  /* 0x0000003d43437220 */ /* 0x080fe20000410000 */
[----:B------:R-:W-:Y:S01]  /*8e80*/  PRMT R59, R171, 0x5410, R59 ;  /* 0x00005410ab3b7816 */ /* 0x000fe2000000003b */
[C---:B------:R-:W-:Y:S01]  /*8e90*/  FFMA.FTZ R76, R66.reuse, R61, -R76 ;  /* 0x0000003d424c7223 */ /* 0x040fe2000001084c */
[----:B------:R-:W-:Y:S01]  /*8ea0*/  PRMT R57, R169, 0x5410, R57 ;  /* 0x00005410a9397816 */ /* 0x000fe20000000039 */
[----:B------:R-:W-:Y:S01]  /*8eb0*/  FFMA.FTZ R67, R66, R89, R67 ;  /* 0x0000005942437223 */ /* 0x000fe20000010043 */
[----:B------:R-:W-:Y:S01]  /*8ec0*/  LOP3.LUT R47, R47, 0xffff0000, RZ, 0xc0, !PT ;  /* 0xffff00002f2f7812 */ /* 0x000fe200078ec0ff */
[----:B------:R-:W-:Y:S01]  /*8ed0*/  FMUL.FTZ R66, R51, R90 ;  /* 0x0000005a33427220 */ /* 0x000fe20000410000 */
[----:B------:R-:W-:Y:S01]  /*8ee0*/  LOP3.LUT R78, R78, 0xffff0000, RZ, 0xc0, !PT ;  /* 0xffff00004e4e7812 */ /* 0x000fe200078ec0ff */
[----:B------:R-:W-:Y:S01]  /*8ef0*/  FFMA.FTZ R64, R62, R88, R64 ;  /* 0x000000583e407223 */ /* 0x000fe20000010040 */
[----:B------:R-:W-:Y:S01]  /*8f00*/  IMAD.U32 R62, R59, 0x10000, RZ ;  /* 0x000100003b3e7824 */ /* 0x000fe200078e00ff */
[----:B------:R-:W-:Y:S01]  /*8f10*/  LOP3.LUT R48, R48, 0xffff0000, RZ, 0xc0, !PT ;  /* 0xffff000030307812 */ /* 0x000fe200078ec0ff */
[----:B------:R-:W-:-:S02]  /*8f20*/  IMAD.U32 R61, R57, 0x10000, RZ ;  /* 0x00010000393d7824 */ /* 0x000fc400078e00ff */
[-C--:B------:R-:W-:Y:S01]  /*8f30*/  FMUL.FTZ R51, R51, R78.reuse ;  /* 0x0000004e33337220 */ /* 0x080fe20000410000 */
[----:B------:R-:W-:Y:S01]  /*8f40*/  FFMA.FTZ R66, R47, R78, -R66 ;  /* 0x0000004e2f427223 */ /* 0x000fe20000010842 */
[----:B------:R-:W-:Y:S01]  /*8f50*/  LOP3.LUT R78, R57, 0xffff0000, RZ, 0xc0, !PT ;  /* 0xffff0000394e7812 */ /* 0x000fe200078ec0ff */
[----:B------:R-:W-:Y:S01]  /*8f60*/  FMUL.FTZ R57, R49, R62 ;  /* 0x0000003e31397220 */ /* 0x000fe20000410000 */
[----:B------:R-:W-:Y:S01]  /*8f70*/  LOP3.LUT R59, R59, 0xffff0000, RZ, 0xc0, !PT ;  /* 0xffff00003b3b7812 */ /* 0x000fe200078ec0ff */
[-C--:B------:R-:W-:Y:S01]  /*8f80*/  FMUL.FTZ R49, R49, R61.reuse ;  /* 0x0000003d31317220 */ /* 0x080fe20000410000 */
[----:B------:R-:W-:Y:S01]  /*8f90*/  PRMT R58, R168, 0x5410, R58 ;  /* 0x00005410a83a7816 */ /* 0x000fe2000000003a */
[----:B------:R-:W-:Y:S01]  /*8fa0*/  FFMA.FTZ R51, R47, R90, R51 ;  /* 0x0000005a2f337223 */ /* 0x000fe20000010033 */
[C---:B------:R-:W-:Y:S01]  /*8fb0*/  FFMA.FTZ R57, R45.reuse, R61, -R57 ;  /* 0x0000003d2d397223 */ /* 0x040fe20000010839 */
[----:B------:R-:W-:Y:S01]  /*8fc0*/  FFMA.FTZ R49, R45, R62, R49 ;  /* 0x0000003e2d317223 */ /* 0x000fe20000010031 */
[----:B------:R-:W-:Y:S01]  /*8fd0*/  LOP3.LUT R44, R44, 0xffff0000, RZ, 0xc0, !PT ;  /* 0xffff00002c2c7812 */ /* 0x000fe200078ec0ff */
[-C--:B------:R-:W-:Y:S01]  /*8fe0*/  FMUL.FTZ R47, R48, R59.reuse ;  /* 0x0000003b302f7220 */ /* 0x080fe20000410000 */
[C---:B------:R-:W-:Y:S01]  /*8ff0*/  IMAD.U32 R45, R91.reuse, 0x10000, RZ ;  /* 0x000100005b2d7824 */ /* 0x040fe200078e00ff */
[----:B------:R-:W-:Y:S01]  /*9000*/  LOP3.LUT R50, R50, 0xffff0000, RZ, 0xc0, !PT ;  /* 0xffff000032327812 */ /* 0x000fe200078ec0ff */
[-C--:B------:R-:W-:Y:S01]  /*9010*/  FMUL.FTZ R48, R48, R78.reuse ;  /* 0x0000004e30307220 */ /* 0x080fe20000410000 */
[----:B------:R-:W-:Y:S01]  /*9020*/  LOP3.LUT R91, R91, 0xffff0000, RZ, 0xc0, !PT ;  /* 0xffff00005b5b7812 */ /* 0x000fe200078ec0ff */
[C---:B------:R-:W-:Y:S01]  /*9030*/  IMAD.U32 R61, R58.reuse, 0x10000, RZ ;  /* 0x000100003a3d7824 */ /* 0x040fe200078e00ff */
[----:B------:R-:W-:Y:S01]  /*9040*/  LOP3.LUT R58, R58, 0xffff0000, RZ, 0xc0, !PT ;  /* 0xffff00003a3a7812 */ /* 0x000fe200078ec0ff */
[----:B------:R-:W-:Y:S01]  /*9050*/  FFMA.FTZ R47, R44, R78, -R47 ;  /* 0x0000004e2c2f7223 */ /* 0x000fe2000001082f */
[----:B------:R-:W-:Y:S01]  /*9060*/  LOP3.LUT R46, R46, 0xffff0000, RZ, 0xc0, !PT ;  /* 0xffff00002e2e7812 */ /* 0x000fe200078ec0ff */
[----:B------:R-:W-:Y:S01]  /*9070*/  FFMA.FTZ R48, R44, R59, R48 ;  /* 0x0000003b2c307223 */ /* 0x000fe20000010030 */
[C---:B------:R-:W-:Y:S01]  /*9080*/  FMUL.FTZ R44, R77.reuse, R45 ;  /* 0x0000002d4d2c7220 */ /* 0x040fe20000410000 */
[C---:B------:R-:W-:Y:S01]  /*9090*/  FMUL.FTZ R59, R50.reuse, R91 ;  /* 0x0000005b323b7220 */ /* 0x040fe20000410000 */
[-C--:B------:R-:W-:Y:S01]  /*90a0*/  FMUL.FTZ R77, R77, R61.reuse ;  /* 0x0000003d4d4d7220 */ /* 0x080fe20000410000 */
[-C--:B------:R-:W-:Y:S01]  /*90b0*/  FMUL.FTZ R50, R50, R58.reuse ;  /* 0x0000003a32327220 */ /* 0x080fe20000410000 */
[----:B------:R-:W-:Y:S01]  /*90c0*/  FFMA.FTZ R44, R65, R61, -R44 ;  /* 0x0000003d412c7223 */ /* 0x000fe2000001082c */
[C---:B------:R-:W-:Y:S01]  /*90d0*/  FFMA.FTZ R59, R46.reuse, R58, -R59 ;  /* 0x0000003a2e3b7223 */ /* 0x040fe2000001083b */
        /* <DEDUP_REMOVED lines=14> */
.L_x_5815:
[----:B------:R-:W-:Y:S05]  /*91c0*/  BSYNC B2 ;  /* 0x0000000000027941 */ /* 0x000fea0003800000 */
.L_x_5814:
[----:B0-----:R0:W-:Y:S04]  /*91d0*/  STG.E.128 desc[UR60][R52.64], R44 ;  /* 0x0000002c34007986 */ /* 0x0011e8000c101d3c */
[----:B--2---:R0:W-:Y:S02]  /*91e0*/  @!P3 STG.E.128 desc[UR60][R54.64], R48 ;  /* 0x000000303600b986 */ /* 0x0041e4000c101d3c */
.L_x_5813:
[----:B------:R-:W-:Y:S05]  /*91f0*/  BSYNC B1 ;  /* 0x0000000000017941 */ /* 0x000fea0003800000 */
.L_x_5812:
[----:B------:R-:W-:Y:S01]  /*9200*/  ISETP.NE.AND P3, PT, R34, RZ, PT ;  /* 0x000000ff2200720c */ /* 0x000fe20003f65270 */
[----:B------:R-:W-:-:S12]  /*9210*/  BSSY B1, `(.L_x_5816) ;  /* 0x0000083000017945 */ /* 0x000fd80003800000 */
[----:B------:R-:W-:Y:S05]  /*9220*/  @!P3 BRA `(.L_x_5817) ;  /* 0x000000080004b947 */ /* 0x000fea0003800000 */
[----:B0-----:R-:W-:Y:S01]  /*9230*/  SEL R44, R124, R147, !P1 ;  /* 0x000000937c2c7207 */ /* 0x001fe20004800000 */
[----:B------:R-:W-:Y:S01]  /*9240*/  BSSY B2, `(.L_x_5818) ;  /* 0x000007d000027945 */ /* 0x000fe20003800000 */
[----:B------:R-:W-:Y:S02]  /*9250*/  IADD3 R46, P3, P4, R118, R126, R27 ;  /* 0x0000007e762e7210 */ /* 0x000fe40007c7e01b */
[----:B------:R-:W-:Y:S02]  /*9260*/  SHF.R.S32.HI R45, RZ, 0x1f, R44 ;  /* 0x0000001fff2d7819 */ /* 0x000fe4000001142c */
[----:B------:R-:W-:Y:S02]  /*9270*/  IADD3.X R47, R5, R56, R32, P3, P4 ;  /* 0x00000038052f7210 */ /* 0x000fe40001fe8420 */
[----:B------:R-:W-:Y:S02]  /*9280*/  LEA.HI R45, R45, R44, RZ, 0x4 ;  /* 0x0000002c2d2d7211 */ /* 0x000fe400078f20ff */
[----:B---3--:R-:W-:-:S02]  /*9290*/  SHF.R.U32.HI R50, RZ, 0x3, R217 ;  /* 0x00000003ff327819 */ /* 0x008fc400000116d9 */
[----:B------:R-:W-:-:S05]  /*92a0*/  LEA.HI.SX32 R48, R45, R26, 0x1c ;  /* 0x0000001a2d307211 */ /* 0x000fca00078fe2ff */
[----:B------:R-:W-:-:S05]  /*92b0*/  IMAD.SHL.U32 R49, R48, 0x8, RZ ;  /* 0x0000000830317824 */ /* 0x000fca00078e00ff */
[----:B------:R-:W-:-:S13]  /*92c0*/  ISETP.GE.AND P3, PT, R49, R146, PT ;  /* 0x000000923100720c */ /* 0x000fda0003f66270 */
[--C-:B------:R-:W-:Y:S02]  /*92d0*/  @!P3 SHF.R.S32.HI R45, RZ, 0x1f, R49.reuse ;  /* 0x0000001fff2db819 */ /* 0x100fe40000011431 */
[----:B------:R-:W-:-:S04]  /*92e0*/  @!P3 IADD3 R44, P4, P5, R118, R126, R49 ;  /* 0x0000007e762cb210 */ /* 0x000fc80007d9e031 */
[----:B------:R-:W-:Y:S02]  /*92f0*/  @!P3 IADD3.X R45, R5, R56, R45, P4, P5 ;  /* 0x00000038052db210 */ /* 0x000fe400027ea42d */
[----:B------:R-:W-:-:S04]  /*9300*/  LEA R52, P4, R46, R122, 0x1 ;  /* 0x0000007a2e347211 */ /* 0x000fc800078808ff */
[----:B------:R-:W-:Y:S02]  /*9310*/  LEA.HI.X R53, R46, R123, R47, 0x1, P4 ;  /* 0x0000007b2e357211 */ /* 0x000fe400020f0c2f */
[----:B------:R-:W-:-:S04]  /*9320*/  @!P3 LEA R54, P4, R44, R122, 0x1 ;  /* 0x0000007a2c36b211 */ /* 0x000fc800078808ff */
[----:B------:R-:W-:Y:S02]  /*9330*/  @!P3 LEA.HI.X R55, R44, R123, R45, 0x1, P4 ;  /* 0x0000007b2c37b211 */ /* 0x000fe400020f0c2d */
[----:B------:R-:W-:Y:S02]  /*9340*/  SHF.R.S32.HI R45, RZ, 0x1f, R48 ;  /* 0x0000001fff2d7819 */ /* 0x000fe40000011430 */
[----:B------:R-:W-:Y:S02]  /*9350*/  LOP3.LUT R44, R217, 0x38, R49, 0xf8, !PT ;  /* 0x00000038d92c7812 */ /* 0x000fe400078ef831 */
[----:B------:R-:W-:Y:S02]  /*9360*/  LEA.HI R45, R45, R48, RZ, 0x3 ;  /* 0x000000302d2d7211 */ /* 0x000fe400078f18ff */
[----:B------:R-:W-:Y:S02]  /*9370*/  LOP3.LUT R44, R44, R50, RZ, 0x3c, !PT ;  /* 0x000000322c2c7212 */ /* 0x000fe400078e3cff */
[----:B------:R-:W-:-:S02]  /*9380*/  SHF.R.S32.HI R46, RZ, 0x3, R45 ;  /* 0x00000003ff2e7819 */ /* 0x000fc4000001142d */
[----:B------:R-:W-:-:S03]  /*9390*/  ISETP.GE.AND P4, PT, R206, R101, PT ;  /* 0x00000065ce00720c */ /* 0x000fc60003f86270 */
        /* <DEDUP_REMOVED lines=17> */
[----:B------:R-:W-:Y:S01]  /*94b0*/  SHF.R.U64 R60, R86, 0x10, R87 ;  /* 0x00000010563c7819 */ /* 0x000fe20000001257 */
[----:B------:R-:W-:Y:S01]  /*94c0*/  IMAD.U32 R73, R50, 0x10000, RZ ;  /* 0x0001000032497824 */ /* 0x000fe200078e00ff */
[----:B------:R-:W-:Y:S01]  /*94d0*/  PRMT R84, R162, 0x5432, R84 ;  /* 0x00005432a2547816 */ /* 0x000fe20000000054 */
[----:B------:R-:W-:Y:S01]  /*94e0*/  IMAD.U32 R65, R46, 0x10000, RZ ;  /* 0x000100002e417824 */ /* 0x000fe200078e00ff */
[----:B------:R-:W-:-:S02]  /*94f0*/  SHF.R.U64 R58, R74, 0x10, R75 ;  /* 0x000000104a3a7819 */ /* 0x000fc4000000124b */
[----:B------:R-:W-:Y:S01]  /*9500*/  SHF.R.U32.HI R86, RZ, 0x10, R87 ;  /* 0x00000010ff567819 */ /* 0x000fe20000011657 */
[----:B------:R-:W-:Y:S01]  /*9510*/  IMAD.U32 R76, R84, 0x10000, RZ ;  /* 0x00010000544c7824 */ /* 0x000fe200078e00ff */
[----:B------:R-:W-:Y:S02]  /*9520*/  PRMT R72, R160, 0x5432, R72 ;  /* 0x00005432a0487816 */ /* 0x000fe40000000048 */
[----:B------:R-:W-:Y:S01]  /*9530*/  SHF.R.U32.HI R74, RZ, 0x10, R75 ;  /* 0x00000010ff4a7819 */ /* 0x000fe2000001164b */
[----:B------:R-:W-:Y:S01]  /*9540*/  FMUL.FTZ R88, R63, R76 ;  /* 0x0000004c3f587220 */ /* 0x000fe20000410000 */
[----:B------:R-:W-:Y:S01]  /*9550*/  LOP3.LUT R64, R49, 0xffff0000, RZ, 0xc0, !PT ;  /* 0xffff000031407812 */ /* 0x000fe200078ec0ff */
[----:B------:R-:W-:Y:S01]  /*9560*/  IMAD.U32 R78, R72, 0x10000, RZ ;  /* 0x00010000484e7824 */ /* 0x000fe200078e00ff */
[----:B------:R-:W-:Y:S01]  /*9570*/  LOP3.LUT R75, R84, 0xffff0000, RZ, 0xc0, !PT ;  /* 0xffff0000544b7812 */ /* 0x000fe200078ec0ff */
[----:B------:R-:W-:Y:S01]  /*9580*/  IMAD.U32 R49, R48, 0x10000, RZ ;  /* 0x0001000030317824 */ /* 0x000fe200078e00ff */
[----:B------:R-:W-:Y:S01]  /*9590*/  PRMT R86, R161, 0x5432, R86 ;  /* 0x00005432a1567816 */ /* 0x000fe20000000056 */
[-C--:B------:R-:W-:Y:S01]  /*95a0*/  FMUL.FTZ R84, R63, R78.reuse ;  /* 0x0000004e3f547220 */ /* 0x080fe20000410000 */
[----:B------:R-:W-:Y:S01]  /*95b0*/  PRMT R74, R159, 0x5432, R74 ;  /* 0x000054329f4a7816 */ /* 0x000fe2000000004a */
[----:B------:R-:W-:Y:S01]  /*95c0*/  FMUL.FTZ R85, R64, R75 ;  /* 0x0000004b40557220 */ /* 0x000fe20000410000 */
[----:B------:R-:W-:Y:S01]  /*95d0*/  LOP3.LUT R79, R72, 0xffff0000, RZ, 0xc0, !PT ;  /* 0xffff0000484f7812 */ /* 0x000fe200078ec0ff */
[----:B------:R-:W-:Y:S01]  /*95e0*/  IMAD.U32 R77, R86, 0x10000, RZ ;  /* 0x00010000564d7824 */ /* 0x000fe200078e00ff */
[----:B------:R-:W-:Y:S01]  /*95f0*/  LOP3.LUT R62, R45, 0xffff0000, RZ, 0xc0, !PT ;  /* 0xffff00002d3e7812 */ /* 0x000fe200078ec0ff */
[----:B------:R-:W-:Y:S01]  /*9600*/  IMAD.U32 R63, R74, 0x10000, RZ ;  /* 0x000100004a3f7824 */ /* 0x000fe200078e00ff */
[----:B------:R-:W-:Y:S01]  /*9610*/  PRMT R162, R162, 0x5410, R59 ;  /* 0x00005410a2a27816 */ /* 0x000fe2000000003b */
[-C--:B------:R-:W-:Y:S01]  /*9620*/  FMUL.FTZ R87, R64, R79.reuse ;  /* 0x0000004f40577220 */ /* 0x080fe20000410000 */
[----:B------:R-:W-:Y:S01]  /*9630*/  FFMA.FTZ R59, R61, R78, -R88 ;  /* 0x0000004e3d3b7223 */ /* 0x000fe20000010858 */
[----:B------:R-:W-:Y:S01]  /*9640*/  FFMA.FTZ R64, R62, R79, -R85 ;  /* 0x0000004f3e407223 */ /* 0x000fe20000010855 */
[----:B------:R-:W-:Y:S01]  /*9650*/  LOP3.LUT R51, R51, 0xffff0000, RZ, 0xc0, !PT ;  /* 0xffff000033337812 */ /* 0x000fe200078ec0ff */
[----:B------:R-:W-:Y:S01]  /*9660*/  FFMA.FTZ R61, R61, R76, R84 ;  /* 0x0000004c3d3d7223 */ /* 0x000fe20000010054 */
[C---:B------:R-:W-:Y:S01]  /*9670*/  FMUL.FTZ R79, R67.reuse, R77 ;  /* 0x0000004d434f7220 */ /* 0x040fe20000410000 */
[----:B------:R-:W-:Y:S01]  /*9680*/  LOP3.LUT R72, R86, 0xffff0000, RZ, 0xc0, !PT ;  /* 0xffff000056487812 */ /* 0x000fe200078ec0ff */
[-C--:B------:R-:W-:Y:S01]  /*9690*/  FMUL.FTZ R76, R67, R63.reuse ;  /* 0x0000003f434c7220 */ /* 0x080fe20000410000 */
[----:B------:R-:W-:Y:S01]  /*96a0*/  LOP3.LUT R74, R74, 0xffff0000, RZ, 0xc0, !PT ;  /* 0xffff00004a4a7812 */ /* 0x000fe200078ec0ff */
[----:B------:R-:W-:Y:S01]  /*96b0*/  FFMA.FTZ R63, R66, R63, -R79 ;  /* 0x0000003f423f7223 */ /* 0x000fe2000001084f */
[----:B------:R-:W-:Y:S01]  /*96c0*/  PRMT R57, R160, 0x5410, R57 ;  /* 0x00005410a0397816 */ /* 0x000fe20000000039 */
[----:B------:R-:W-:Y:S01]  /*96d0*/  FFMA.FTZ R66, R66, R77, R76 ;  /* 0x0000004d42427223 */ /* 0x000fe2000001004c */
[----:B------:R-:W-:Y:S01]  /*96e0*/  LOP3.LUT R47, R47, 0xffff0000, RZ, 0xc0, !PT ;  /* 0xffff00002f2f7812 */ /* 0x000fe200078ec0ff */
[----:B------:R-:W-:Y:S01]  /*96f0*/  FMUL.FTZ R84, R51, R72 ;  /* 0x0000004833547220 */ /* 0x000fe20000410000 */
[----:B------:R-:W-:-:S02]  /*9700*/  IMAD.U32 R76, R162, 0x10000, RZ ;  /* 0x00010000a24c7824 */ /* 0x000fc400078e00ff */
[-C--:B------:R-:W-:Y:S01]  /*9710*/  FMUL.FTZ R86, R51, R74.reuse ;  /* 0x0000004a33567220 */ /* 0x080fe20000410000 */
[----:B------:R-:W-:Y:S01]  /*9720*/  LOP3.LUT R48, R48, 0xffff0000, RZ, 0xc0, !PT ;  /* 0xffff000030307812 */ /* 0x000fe200078ec0ff */
[----:B------:R-:W-:Y:S01]  /*9730*/  IMAD.U32 R78, R57, 0x10000, RZ ;  /* 0x00010000394e7824 */ /* 0x000fe200078e00ff */
[----:B------:R-:W-:Y:S01]  /*9740*/  LOP3.LUT R51, R162, 0xffff0000, RZ, 0xc0, !PT ;  /* 0xffff0000a2337812 */ /* 0x000fe200078ec0ff */
[----:B------:R-:W-:Y:S01]  /*9750*/  FFMA.FTZ R74, R47, R74, -R84 ;  /* 0x0000004a2f4a7223 */ /* 0x000fe20000010854 */
[C---:B------:R-:W-:Y:S01]  /*9760*/  IMAD.U32 R45, R44.reuse, 0x10000, RZ ;  /* 0x000100002c2d7824 */ /* 0x040fe200078e00ff */
[----:B------:R-:W-:Y:S01]  /*9770*/  LOP3.LUT R57, R57, 0xffff0000, RZ, 0xc0, !PT ;  /* 0xffff000039397812 */ /* 0x000fe200078ec0ff */
[C---:B------:R-:W-:Y:S01]  /*9780*/  FMUL.FTZ R84, R49.reuse, R76 ;  /* 0x0000004c31547220 */ /* 0x040fe20000410000 */
[----:B------:R-:W-:Y:S01]  /*9790*/  LOP3.LUT R44, R44, 0xffff0000, RZ, 0xc0, !PT ;  /* 0xffff00002c2c7812 */ /* 0x000fe200078ec0ff */
[----:B------:R-:W-:Y:S01]  /*97a0*/  FFMA.FTZ R62, R62, R75, R87 ;  /* 0x0000004b3e3e7223 */ /* 0x000fe20000010057 */
[-C--:B------:R-:W-:Y:S01]  /*97b0*/  FMUL.FTZ R67, R49, R78.reuse ;  /* 0x0000004e31437220 */ /* 0x080fe20000410000 */
[----:B------:R-:W-:Y:S01]  /*97c0*/  PRMT R60, R161, 0x5410, R60 ;  /* 0x00005410a13c7816 */ /* 0x000fe2000000003c */
[C---:B------:R-:W-:Y:S01]  /*97d0*/  FMUL.FTZ R75, R48.reuse, R51 ;  /* 0x00000033304b7220 */ /* 0x040fe20000410000 */
[----:B------:R-:W-:Y:S01]  /*97e0*/  PRMT R58, R159, 0x5410, R58 ;  /* 0x000054109f3a7816 */ /* 0x000fe2000000003a */
[C---:B------:R-:W-:Y:S01]  /*97f0*/  FFMA.FTZ R49, R45.reuse, R78, -R84 ;  /* 0x0000004e2d317223 */ /* 0x040fe20000010854 */
[----:B------:R-:W-:Y:S01]  /*9800*/  FFMA.FTZ R45, R45, R76, R67 ;  /* 0x0000004c2d2d7223 */ /* 0x000fe20000010043 */
[-C--:B------:R-:W-:Y:S01]  /*9810*/  FMUL.FTZ R77, R48, R57.reuse ;  /* 0x00000039304d7220 */ /* 0x080fe20000410000 */
[----:B------:R-:W-:Y:S01]  /*9820*/  LOP3.LUT R50, R50, 0xffff0000, RZ, 0xc0, !PT ;  /* 0xffff000032327812 */ /* 0x000fe200078ec0ff */
[----:B------:R-:W-:Y:S01]  /*9830*/  FFMA.FTZ R48, R44, R57, -R75 ;  /* 0x000000392c307223 */ /* 0x000fe2000001084b */
[C---:B------:R-:W-:Y:S01]  /*9840*/  LOP3.LUT R67, R60.reuse, 0xffff0000, RZ, 0xc0, !PT ;  /* 0xffff00003c437812 */ /* 0x040fe200078ec0ff */
[----:B------:R-:W-:Y:S01]  /*9850*/  FFMA.FTZ R47, R47, R72, R86 ;  /* 0x000000482f2f7223 */ /* 0x000fe20000010056 */
[----:B------:R-:W-:Y:S01]  /*9860*/  IMAD.U32 R76, R60, 0x10000, RZ ;  /* 0x000100003c4c7824 */ /* 0x000fe200078e00ff */
[C---:B------:R-:W-:Y:S01]  /*9870*/  LOP3.LUT R57, R58.reuse, 0xffff0000, RZ, 0xc0, !PT ;  /* 0xffff00003a397812 */ /* 0x040fe200078ec0ff */
[----:B------:R-:W-:Y:S01]  /*9880*/  IMAD.U32 R72, R58, 0x10000, RZ ;  /* 0x000100003a487824 */ /* 0x000fe200078e00ff */
[----:B------:R-:W-:Y:S01]  /*9890*/  LOP3.LUT R46, R46, 0xffff0000, RZ, 0xc0, !PT ;  /* 0xffff00002e2e7812 */ /* 0x000fe200078ec0ff */
[----:B------:R-:W-:Y:S01]  /*98a0*/  FFMA.FTZ R44, R44, R51, R77 ;  /* 0x000000332c2c7223 */ /* 0x000fe2000001004d */
[C---:B------:R-:W-:Y:S01]  /*98b0*/  FMUL.FTZ R58, R73.reuse, R76 ;  /* 0x0000004c493a7220 */ /* 0x040fe20000410000 */
[C---:B------:R-:W-:Y:S01]  /*98c0*/  FMUL.FTZ R51, R50.reuse, R67 ;  /* 0x0000004332337220 */ /* 0x040fe20000410000 */
[-C--:B------:R-:W-:Y:S01]  /*98d0*/  FMUL.FTZ R73, R73, R72.reuse ;  /* 0x0000004849497220 */ /* 0x080fe20000410000 */
[-C--:B------:R-:W-:Y:S01]  /*98e0*/  FMUL.FTZ R50, R50, R57.reuse ;  /* 0x0000003932327220 */ /* 0x080fe20000410000 */
[C---:B------:R-:W-:Y:S01]  /*98f0*/  FFMA.FTZ R58, R65.reuse, R72, -R58 ;  /* 0x00000048413a7223 */ /* 0x040fe2000001083a */
[----:B------:R-:W-:Y:S01]  /*9900*/  FFMA.FTZ R51, R46, R57, -R51 ;  /* 0x000000392e337223 */ /* 0x000fe20000010833 */
[----:B------:R-:W-:Y:S01]  /*9910*/  F2FP.BF16.F32.PACK_AB R48, R48, R49 ;  /* 0x000000313030723e */ /* 0x000fe200000010ff */
        /* <DEDUP_REMOVED lines=13> */
[----:B------:R-:W-:Y:S02]  /*99f0*/  IMAD.MOV.U32 R49, RZ, RZ, R61 ;  /* 0x000000ffff317224 */ /* 0x000fe400078e003d */
[----:B------:R-:W-:-:S07]  /*9a00*/  IMAD.MOV.U32 R51, RZ, RZ, R66 ;  /* 0x000000ffff337224 */ /* 0x000fce00078e0042 */
.L_x_5819:
[----:B------:R-:W-:Y:S05]  /*9a10*/  BSYNC B2 ;  /* 0x0000000000027941 */ /* 0x000fea0003800000 */
.L_x_5818:
[----:B0-----:R4:W-:Y:S04]  /*9a20*/  STG.E.128 desc[UR60][R52.64], R44 ;  /* 0x0000002c34007986 */ /* 0x0019e8000c101d3c */
[----:B--2---:R4:W-:Y:S02]  /*9a30*/  @!P3 STG.E.128 desc[UR60][R54.64], R48 ;  /* 0x000000303600b986 */ /* 0x0049e4000c101d3c */
.L_x_5817:
[----:B------:R-:W-:Y:S05]  /*9a40*/  BSYNC B1 ;  /* 0x0000000000017941 */ /* 0x000fea0003800000 */
.L_x_5816:
[----:B------:R-:W-:-:S13]  /*9a50*/  ISETP.NE.AND P3, PT, R35, RZ, PT ;  /* 0x000000ff2300720c */ /* 0x000fda0003f65270 */
[----:B------:R-:W-:Y:S05]  /*9a60*/  @!P3 BRA `(.L_x_5770) ;  /* 0x0000000800e8b947 */ /* 0x000fea0003800000 */
[----:B0---4-:R-:W2:Y:S01]  /*9a70*/  LDL R44, [R1+0x10] ;  /* 0x00001000012c7983 */ /* 0x011ea20000100800 */
[----:B------:R-:W-:Y:S01]  /*9a80*/  SHF.R.U32.HI R47, RZ, 0x3, R217 ;  /* 0x00000003ff2f7819 */ /* 0x000fe200000116d9 */
[----:B------:R-:W-:Y:S01]  /*9a90*/  BSSY B1, `(.L_x_5820) ;  /* 0x0000075000017945 */ /* 0x000fe20003800000 */
[----:B------:R-:W-:-:S04]  /*9aa0*/  IADD3 R46, P3, P4, R118, R126, R29 ;  /* 0x0000007e762e7210 */ /* 0x000fc80007c7e01d */
[----:B---3--:R-:W-:Y:S02]  /*9ab0*/  IADD3.X R49, R5, R56, R33, P3, P4 ;  /* 0x0000003805317210 */ /* 0x008fe40001fe8421 */
[----:B------:R-:W-:-:S04]  /*9ac0*/  LEA R52, P3, R46, R122, 0x1 ;  /* 0x0000007a2e347211 */ /* 0x000fc800078608ff */
[----:B------:R-:W-:Y:S02]  /*9ad0*/  LEA.HI.X R53, R46, R123, R49, 0x1, P3 ;  /* 0x0000007b2e357211 */ /* 0x000fe400018f0c31 */
[----:B------:R-:W-:Y:S02]  /*9ae0*/  ISETP.GE.AND P3, PT, R207, R101, PT ;  /* 0x00000065cf00720c */ /* 0x000fe40003f66270 */
[----:B--2---:R-:W-:-:S04]  /*9af0*/  LOP3.LUT P5, RZ, R44, 0x1, RZ, 0xc0, !PT ;  /* 0x000000012cff7812 */ /* 0x004fc800078ac0ff */
[----:B------:R-:W-:-:S04]  /*9b00*/  SEL R147, R124, R147, !P5 ;  /* 0x000000937c937207 */ /* 0x000fc80006800000 */
[----:B------:R-:W-:-:S04]  /*9b10*/  SHF.R.S32.HI R44, RZ, 0x1f, R147 ;  /* 0x0000001fff2c7819 */ /* 0x000fc80000011493 */
        /* <DEDUP_REMOVED lines=19> */
[----:B------:R-:W-:Y:S01]  /*9c50*/  SHF.R.U32.HI R68, RZ, 0x10, R81 ;  /* 0x00000010ff447819 */ /* 0x000fe20000011651 */
[----:B------:R-:W-:Y:S01]  /*9c60*/  IMAD.U32 R61, R49, 0x10000, RZ ;  /* 0x00010000313d7824 */ /* 0x000fe200078e00ff */
[----:B------:R-:W-:Y:S01]  /*9c70*/  SHF.R.U32.HI R66, RZ, 0x10, R69 ;  /* 0x00000010ff427819 */ /* 0x000fe20000011645 */
[----:B0-----:R-:W-:Y:S01]  /*9c80*/  IMAD.U32 R64, R45, 0x10000, RZ ;  /* 0x000100002d407824 */ /* 0x001fe200078e00ff */
[----:B------:R-:W-:Y:S01]  /*9c90*/  SHF.R.U64 R69, R70, 0x10, R71 ;  /* 0x0000001046457819 */ /* 0x000fe20000001247 */
[----:B------:R-:W-:Y:S01]  /*9ca0*/  IMAD.U32 R62, R47, 0x10000, RZ ;  /* 0x000100002f3e7824 */ /* 0x000fe200078e00ff */
[----:B------:R-:W-:Y:S02]  /*9cb0*/  PRMT R68, R157, 0x5432, R68 ;  /* 0x000054329d447816 */ /* 0x000fe40000000044 */
[----:B------:R-:W-:-:S02]  /*9cc0*/  PRMT R63, R155, 0x5410, R72 ;  /* 0x000054109b3f7816 */ /* 0x000fc40000000048 */
[----:B------:R-:W-:Y:S02]  /*9cd0*/  SHF.R.U32.HI R73, RZ, 0x10, R71 ;  /* 0x00000010ff497819 */ /* 0x000fe40000011647 */
[----:B------:R-:W-:Y:S02]  /*9ce0*/  SHF.R.U64 R58, R80, 0x10, R81 ;  /* 0x00000010503a7819 */ /* 0x000fe40000001251 */
[----:B------:R-:W-:Y:S02]  /*9cf0*/  LOP3.LUT R59, R51, 0xffff0000, RZ, 0xc0, !PT ;  /* 0xffff0000333b7812 */ /* 0x000fe400078ec0ff */
[----:B------:R-:W-:Y:S02]  /*9d00*/  PRMT R155, R155, 0x5432, R66 ;  /* 0x000054329b9b7816 */ /* 0x000fe40000000042 */
[----:B------:R-:W-:Y:S02]  /*9d10*/  SHF.R.U64 R71, R82, 0x10, R83 ;  /* 0x0000001052477819 */ /* 0x000fe40000001253 */
[----:B------:R-:W-:Y:S01]  /*9d20*/  PRMT R51, R154, 0x5410, R69 ;  /* 0x000054109a337816 */ /* 0x000fe20000000045 */
[----:B------:R-:W-:Y:S01]  /*9d30*/  IMAD.U32 R69, R68, 0x10000, RZ ;  /* 0x0001000044457824 */ /* 0x000fe200078e00ff */
[----:B------:R-:W-:Y:S01]  /*9d40*/  SHF.R.U32.HI R83, RZ, 0x10, R83 ;  /* 0x00000010ff537819 */ /* 0x000fe20000011653 */
[----:B------:R-:W-:Y:S01]  /*9d50*/  IMAD.U32 R66, R155, 0x10000, RZ ;  /* 0x000100009b427824 */ /* 0x000fe200078e00ff */
[----:B------:R-:W-:-:S02]  /*9d60*/  PRMT R157, R157, 0x5410, R58 ;  /* 0x000054109d9d7816 */ /* 0x000fc4000000003a */
[----:B------:R-:W-:Y:S01]  /*9d70*/  PRMT R58, R156, 0x5410, R71 ;  /* 0x000054109c3a7816 */ /* 0x000fe20000000047 */
[CC--:B------:R-:W-:Y:S01]  /*9d80*/  FMUL.FTZ R71, R61.reuse, R69.reuse ;  /* 0x000000453d477220 */ /* 0x0c0fe20000410000 */
[----:B------:R-:W-:Y:S01]  /*9d90*/  PRMT R154, R154, 0x5432, R73 ;  /* 0x000054329a9a7816 */ /* 0x000fe20000000049 */
[-C--:B------:R-:W-:Y:S01]  /*9da0*/  FMUL.FTZ R73, R61, R66.reuse ;  /* 0x000000423d497220 */ /* 0x080fe20000410000 */
[----:B------:R-:W-:Y:S01]  /*9db0*/  PRMT R156, R156, 0x5432, R83 ;  /* 0x000054329c9c7816 */ /* 0x000fe20000000053 */
[C---:B------:R-:W-:Y:S01]  /*9dc0*/  FFMA.FTZ R61, R64.reuse, R66, -R71 ;  /* 0x00000042403d7223 */ /* 0x040fe20000010847 */
[----:B------:R-:W-:Y:S01]  /*9dd0*/  LOP3.LUT R65, R49, 0xffff0000, RZ, 0xc0, !PT ;  /* 0xffff000031417812 */ /* 0x000fe200078ec0ff */
[----:B------:R-:W-:Y:S01]  /*9de0*/  FFMA.FTZ R64, R64, R69, R73 ;  /* 0x0000004540407223 */ /* 0x000fe20000010049 */
[----:B------:R-:W-:Y:S01]  /*9df0*/  LOP3.LUT R70, R68, 0xffff0000, RZ, 0xc0, !PT ;  /* 0xffff000044467812 */ /* 0x000fe200078ec0ff */
[----:B------:R-:W-:Y:S01]  /*9e00*/  IMAD.U32 R71, R156, 0x10000, RZ ;  /* 0x000100009c477824 */ /* 0x000fe200078e00ff */
[----:B------:R-:W-:Y:S01]  /*9e10*/  LOP3.LUT R66, R155, 0xffff0000, RZ, 0xc0, !PT ;  /* 0xffff00009b427812 */ /* 0x000fe200078ec0ff */
[----:B------:R-:W-:Y:S01]  /*9e20*/  IMAD.U32 R68, R154, 0x10000, RZ ;  /* 0x000100009a447824 */ /* 0x000fe200078e00ff */
[----:B------:R-:W-:Y:S01]  /*9e30*/  LOP3.LUT R60, R45, 0xffff0000, RZ, 0xc0, !PT ;  /* 0xffff00002d3c7812 */ /* 0x000fe200078ec0ff */
[----:B------:R-:W-:Y:S01]  /*9e40*/  FMUL.FTZ R75, R65, R70 ;  /* 0x00000046414b7220 */ /* 0x000fe20000410000 */
[-C--:B------:R-:W-:Y:S01]  /*9e50*/  FMUL.FTZ R69, R67, R71.reuse ;  /* 0x0000004743457220 */ /* 0x080fe20000410000 */
[----:B------:R-:W-:Y:S01]  /*9e60*/  FMUL.FTZ R65, R65, R66 ;  /* 0x0000004241417220 */ /* 0x000fe20000410000 */
[----:B------:R-:W-:Y:S01]  /*9e70*/  LOP3.LUT R156, R156, 0xffff0000, RZ, 0xc0, !PT ;  /* 0xffff00009c9c7812 */ /* 0x000fe200078ec0ff */
[----:B------:R-:W-:Y:S01]  /*9e80*/  FMUL.FTZ R72, R67, R68 ;  /* 0x0000004443487220 */ /* 0x000fe20000410000 */
[----:B------:R-:W-:Y:S01]  /*9e90*/  LOP3.LUT R154, R154, 0xffff0000, RZ, 0xc0, !PT ;  /* 0xffff00009a9a7812 */ /* 0x000fe200078ec0ff */
[C---:B------:R-:W-:Y:S01]  /*9ea0*/  FFMA.FTZ R66, R60.reuse, R66, -R75 ;  /* 0x000000423c427223 */ /* 0x040fe2000001084b */
[----:B------:R-:W-:Y:S01]  /*9eb0*/  FFMA.FTZ R65, R60, R70, R65 ;  /* 0x000000463c417223 */ /* 0x000fe20000010041 */
[C---:B------:R-:W-:Y:S01]  /*9ec0*/  FFMA.FTZ R60, R62.reuse, R68, -R69 ;  /* 0x000000443e3c7223 */ /* 0x040fe20000010845 */
[----:B------:R-:W-:Y:S01]  /*9ed0*/  LOP3.LUT R57, R47, 0xffff0000, RZ, 0xc0, !PT ;  /* 0xffff00002f397812 */ /* 0x000fe200078ec0ff */
[----:B------:R-:W-:Y:S01]  /*9ee0*/  FFMA.FTZ R62, R62, R71, R72 ;  /* 0x000000473e3e7223 */ /* 0x000fe20000010048 */
[----:B------:R-:W-:Y:S01]  /*9ef0*/  FMUL.FTZ R72, R59, R156 ;  /* 0x0000009c3b487220 */ /* 0x000fe20000410000 */
[----:B------:R-:W-:Y:S01]  /*9f00*/  IMAD.U32 R70, R157, 0x10000, RZ ;  /* 0x000100009d467824 */ /* 0x000fe200078e00ff */
[C---:B------:R-:W-:Y:S01]  /*9f10*/  LOP3.LUT R54, R48.reuse, 0xffff0000, RZ, 0xc0, !PT ;  /* 0xffff000030367812 */ /* 0x040fe200078ec0ff */
[----:B------:R-:W-:-:S02]  /*9f20*/  IMAD.U32 R49, R48, 0x10000, RZ ;  /* 0x0001000030317824 */ /* 0x000fc400078e00ff */
[-C--:B------:R-:W-:Y:S01]  /*9f30*/  FMUL.FTZ R74, R59, R154.reuse ;  /* 0x0000009a3b4a7220 */ /* 0x080fe20000410000 */
[----:B------:R-:W-:Y:S01]  /*9f40*/  LOP3.LUT R157, R157, 0xffff0000, RZ, 0xc0, !PT ;  /* 0xffff00009d9d7812 */ /* 0x000fe200078ec0ff */
[----:B------:R-:W-:Y:S02]  /*9f50*/  IMAD.U32 R68, R63, 0x10000, RZ ;  /* 0x000100003f447824 */ /* 0x000fe400078e00ff */
[----:B------:R-:W-:Y:S01]  /*9f60*/  FFMA.FTZ R69, R57, R154, -R72 ;  /* 0x0000009a39457223 */ /* 0x000fe20000010848 */
[C---:B------:R-:W-:Y:S01]  /*9f70*/  IMAD.U32 R45, R44.reuse, 0x10000, RZ ;  /* 0x000100002c2d7824 */ /* 0x040fe200078e00ff */
[----:B------:R-:W-:Y:S01]  /*9f80*/  LOP3.LUT R63, R63, 0xffff0000, RZ, 0xc0, !PT ;  /* 0xffff00003f3f7812 */ /* 0x000fe200078ec0ff */
[----:B------:R-:W-:Y:S01]  /*9f90*/  FMUL.FTZ R72, R49, R70 ;  /* 0x0000004631487220 */ /* 0x000fe20000410000 */
[----:B------:R-:W-:Y:S01]  /*9fa0*/  LOP3.LUT R44, R44, 0xffff0000, RZ, 0xc0, !PT ;  /* 0xffff00002c2c7812 */ /* 0x000fe200078ec0ff */
[----:B------:R-:W-:Y:S01]  /*9fb0*/  FFMA.FTZ R71, R57, R156, R74 ;  /* 0x0000009c39477223 */ /* 0x000fe2000001004a */
[----:B------:R-:W-:Y:S01]  /*9fc0*/  FMUL.FTZ R49, R49, R68 ;  /* 0x0000004431317220 */ /* 0x000fe20000410000 */
[----:B------:R-:W-:Y:S01]  /*9fd0*/  FMUL.FTZ R57, R54, R157 ;  /* 0x0000009d36397220 */ /* 0x000fe20000410000 */
[C---:B------:R-:W-:Y:S01]  /*9fe0*/  IMAD.U32 R47, R46.reuse, 0x10000, RZ ;  /* 0x000100002e2f7824 */ /* 0x040fe200078e00ff */
[----:B------:R-:W-:Y:S01]  /*9ff0*/  LOP3.LUT R48, R46, 0xffff0000, RZ, 0xc0, !PT ;  /* 0xffff00002e307812 */ /* 0x000fe200078ec0ff */
[----:B------:R-:W-:Y:S01]  /*a000*/  FMUL.FTZ R59, R54, R63 ;  /* 0x0000003f363b7220 */ /* 0x000fe20000410000 */
[----:B------:R-:W-:-:S02]  /*a010*/  IMAD.U32 R46, R50, 0x10000, RZ ;  /* 0x00010000322e7824 */ /* 0x000fc400078e00ff */
[C---:B------:R-:W-:Y:S01]  /*a020*/  FFMA.FTZ R72, R45.reuse, R68, -R72 ;  /* 0x000000442d487223 */ /* 0x040fe20000010848 */
[----:B------:R-:W-:Y:S01]  /*a030*/  FFMA.FTZ R70, R45, R70, R49 ;  /* 0x000000462d467223 */ /* 0x000fe20000010031 */
[----:B------:R-:W-:Y:S01]  /*a040*/  FFMA.FTZ R63, R44, R63, -R57 ;  /* 0x0000003f2c3f7223 */ /* 0x000fe20000010839 */
[----:B------:R-:W-:Y:S01]  /*a050*/  LOP3.LUT R50, R50, 0xffff0000, RZ, 0xc0, !PT ;  /* 0xffff000032327812 */ /* 0x000fe200078ec0ff */
[C---:B------:R-:W-:Y:S01]  /*a060*/  IMAD.U32 R45, R51.reuse, 0x10000, RZ ;  /* 0x00010000332d7824 */ /* 0x040fe200078e00ff */
[C---:B------:R-:W-:Y:S01]  /*a070*/  LOP3.LUT R57, R58.reuse, 0xffff0000, RZ, 0xc0, !PT ;  /* 0xffff00003a397812 */ /* 0x040fe200078ec0ff */
[----:B------:R-:W-:Y:S01]  /*a080*/  IMAD.U32 R49, R58, 0x10000, RZ ;  /* 0x000100003a317824 */ /* 0x000fe200078e00ff */
[----:B------:R-:W-:Y:S01]  /*a090*/  LOP3.LUT R51, R51, 0xffff0000, RZ, 0xc0, !PT ;  /* 0xffff000033337812 */ /* 0x000fe200078ec0ff */
[----:B------:R-:W-:Y:S01]  /*a0a0*/  FFMA.FTZ R59, R44, R157, R59 ;  /* 0x0000009d2c3b7223 */ /* 0x000fe2000001003b */
[----:B------:R-:W-:Y:S01]  /*a0b0*/  F2FP.BF16.F32.PACK_AB R72, R63, R72 ;  /* 0x000000483f48723e */ /* 0x000fe200000010ff */
[----:B------:R-:W-:Y:S01]  /*a0c0*/  FMUL.FTZ R44, R46, R49 ;  /* 0x000000312e2c7220 */ /* 0x000fe20000410000 */
[----:B------:R-:W-:Y:S01]  /*a0d0*/  FMUL.FTZ R67, R50, R57 ;  /* 0x0000003932437220 */ /* 0x000fe20000410000 */
[----:B------:R-:W-:Y:S01]  /*a0e0*/  FMUL.FTZ R46, R46, R45 ;  /* 0x0000002d2e2e7220 */ /* 0x000fe20000410000 */
[----:B------:R-:W-:Y:S01]  /*a0f0*/  FMUL.FTZ R50, R50, R51 ;  /* 0x0000003332327220 */ /* 0x000fe20000410000 */
[C---:B------:R-:W-:Y:S01]  /*a100*/  FFMA.FTZ R44, R47.reuse, R45, -R44 ;  /* 0x0000002d2f2c7223 */ /* 0x040fe2000001082c */
[C---:B------:R-:W-:Y:S01]  /*a110*/  FFMA.FTZ R67, R48.reuse, R51, -R67 ;  /* 0x0000003330437223 */ /* 0x040fe20000010843 */
[----:B------:R-:W-:Y:S01]  /*a120*/  FFMA.FTZ R46, R47, R49, R46 ;  /* 0x000000312f2e7223 */ /* 0x000fe2000001002e */
[----:B------:R-:W-:Y:S01]  /*a130*/  FFMA.FTZ R57, R48, R57, R50 ;  /* 0x0000003930397223 */ /* 0x000fe20000010032 */
[----:B------:R-:W-:-:S02]  /*a140*/  F2FP.BF16.F32.PACK_AB R45, R66, R61 ;  /* 0x0000003d422d723e */ /* 0x000fc400000010ff */
[----:B------:R-:W-:Y:S01]  /*a150*/  F2FP.BF16.F32.PACK_AB R50, R67, R44 ;  /* 0x0000002c4332723e */ /* 0x000fe200000010ff */
[----:B------:R-:W-:Y:S01]  /*a160*/  IMAD.MOV.U32 R44, RZ, RZ, R72 ;  /* 0x000000ffff2c7224 */ /* 0x000fe200078e0048 */
[----:B------:R-:W-:Y:S02]  /*a170*/  F2FP.BF16.F32.PACK_AB R54, R57, R46 ;  /* 0x0000002e3936723e */ /* 0x000fe400000010ff */
[----:B------:R-:W-:Y:S01]  /*a180*/  F2FP.BF16.F32.PACK_AB R47, R69, R60 ;  /* 0x0000003c452f723e */ /* 0x000fe200000010ff */
[----:B------:R-:W-:Y:S01]  /*a190*/  IMAD.MOV.U32 R46, RZ, RZ, R50 ;  /* 0x000000ffff2e7224 */ /* 0x000fe200078e0032 */
[----:B------:R-:W-:Y:S01]  /*a1a0*/  F2FP.BF16.F32.PACK_AB R49, R65, R64 ;  /* 0x000000404131723e */ /* 0x000fe200000010ff */
[----:B------:R-:W-:Y:S01]  /*a1b0*/  IMAD.MOV.U32 R50, RZ, RZ, R54 ;  /* 0x000000ffff327224 */ /* 0x000fe200078e0036 */
[----:B------:R-:W-:Y:S02]  /*a1c0*/  F2FP.BF16.F32.PACK_AB R51, R71, R62 ;  /* 0x0000003e4733723e */ /* 0x000fe400000010ff */
[----:B------:R-:W-:-:S07]  /*a1d0*/  F2FP.BF16.F32.PACK_AB R48, R59, R70 ;  /* 0x000000463b30723e */ /* 0x000fce00000010ff */
.L_x_5821:
[----:B------:R-:W-:Y:S05]  /*a1e0*/  BSYNC B1 ;  /* 0x0000000000017941 */ /* 0x000fea0003800000 */
.L_x_5820:
        /* <DEDUP_REMOVED lines=10> */
.L_x_5737:
[----:B------:R-:W2:Y:S02]  /*a290*/  LDL R44, [R1+0x44] ;  /* 0x00004400012c7983 */ /* 0x000ea40000100800 */
[----:B--2---:R-:W-:-:S13]  /*a2a0*/  R2UR UR4, R44 ;  /* 0x000000002c0472ca */ /* 0x004fda00000e0000 */
[----:B------:R-:W-:-:S06]  /*a2b0*/  UISETP.NE.AND UP0, UPT, UR4, 0x3, UPT ;  /* 0x000000030400788c */ /* 0x000fcc000bf05270 */
[----:B------:R-:W-:-:S13]  /*a2c0*/  PLOP3.LUT P2, PT, PT, PT, UP0, 0x80, 0x0 ;  /* 0x000000000000781c */ /* 0x000fda0003f4f008 */
[----:B------:R-:W-:Y:S05]  /*a2d0*/  @!P2 BRA `(.L_x_5822) ;  /* 0x000000000004a947 */ /* 0x000fea0003800000 */
[----:B------:R-:W-:Y:S01]  /*a2e0*/  BPT.TRAP 0x1 ;  /* 0x000000040000795c */ /* 0x000fe20000300000 */
.L_x_5822:
[----:B------:R-:W-:Y:S01]  /*a2f0*/  IMAD R43, R17, 0x8, R16 ;  /* 0x00000008112b7824 */ /* 0x000fe200078e0210 */
[----:B------:R-:W-:Y:S01]  /*a300*/  SHF.L.U32 R100, R209, 0x1f, RZ ;  /* 0x0000001fd1647819 */ /* 0x000fe200000006ff */
[----:B------:R-:W-:Y:S01]  /*a310*/  IMAD R42, R24, -0x70, R2 ;  /* 0xffffff90182a7824 */ /* 0x000fe200078e0202 */
[----:B------:R-:W-:Y:S02]  /*a320*/  BSSY B1, `(.L_x_5823) ;  /* 0x0000004000017945 */ /* 0x000fe40003800000 */
[----:B------:R-:W1:Y:S02]  /*a330*/  SYNCS.PHASECHK.TRANS64.TRYWAIT P3, [R43+URZ+0x36890], R100 ;  /* 0x036890642b0075a7 */ /* 0x000e64000806017f */
[----:B------:R-:W-:Y:S01]  /*a340*/  VIMNMX R42, R42, 0x70, PT ;  /* 0x000000702a2a7848 */ /* 0x000fe20003fe0100 */
[----:B-1----:R-:W-:Y:S06]  /*a350*/  @!P3 BRA `(.L_x_5824) ;  /* 0x0000027400d0b947 */ /* 0x002fec0003800000 */
.L_x_6133:
[----:B------:R-:W-:Y:S05]  /*a360*/  BSYNC B1 ;  /* 0x0000000000017941 */ /* 0x000fea0003800000 */
.L_x_5823:
        /* <DEDUP_REMOVED lines=21> */
.L_x_5826:
[----:B------:R-:W-:Y:S05]  /*a4c0*/  BSYNC B1 ;  /* 0x0000000000017941 */ /* 0x000fea0003800000 */
.L_x_5825:
        /* <DEDUP_REMOVED lines=20> */
.L_x_5770:
[----:B------:R-:W-:Y:S05]  /*a610*/  BSYNC B0 ;  /* 0x0000000000007941 */ /* 0x000fea0003800000 */
.L_x_5736:
        /* <DEDUP_REMOVED lines=17> */
.L_x_5828:
[----:B------:R-:W-:Y:S05]  /*a730*/  BSYNC B0 ;  /* 0x0000000000007941 */ /* 0x000fea0003800000 */
.L_x_5827:
[----:B------:R-:W1:Y:S01]  /*a740*/  SYNCS.PHASECHK.TRANS64.TRYWAIT P2, [R43+URZ+0x368b0], R100 ;  /* 0x0368b0642b0075a7 */ /* 0x000e62000804017f */
[----:B------:R-:W-:Y:S01]  /*a750*/  ULDC.64 UR4, c[0x0][0x318] ;  /* 0x0000c60000047ab9 */ /* 0x000fe20000000a00 */
[----:B------:R-:W-:Y:S01]  /*a760*/  ULDC.64 UR6, c[0x0][0x328] ;  /* 0x0000ca0000067ab9 */ /* 0x000fe20000000a00 */
[----:B0-----:R-:W-:Y:S01]  /*a770*/  IMAD.U32 R44, RZ, RZ, UR4 ;  /* 0x00000004ff2c7e24 */ /* 0x001fe2000f8e00ff */
[----:B------:R-:W-:Y:S01]  /*a780*/  BSSY B0, `(.L_x_5829) ;  /* 0x0000009000007945 */ /* 0x000fe20003800000 */
[----:B------:R-:W-:Y:S02]  /*a790*/  IMAD.U32 R46, RZ, RZ, UR6 ;  /* 0x00000006ff2e7e24 */ /* 0x000fe4000f8e00ff */
[----:B------:R-:W-:Y:S01]  /*a7a0*/  IMAD.U32 R45, RZ, RZ, UR7 ;  /* 0x00000007ff2d7e24 */ /* 0x000fe2000f8e00ff */
[----:B------:R0:W-:Y:S04]  /*a7b0*/  STL [R1+0x38], R44 ;  /* 0x0000382c01007387 */ /* 0x0001e80000100800 */
[----:B------:R2:W-:Y:S01]  /*a7c0*/  STL [R1+0x40], R46 ;  /* 0x0000402e01007387 */ /* 0x0005e20000100800 */
[----:B0-----:R-:W-:-:S05]  /*a7d0*/  IMAD.U32 R44, RZ, RZ, UR5 ;  /* 0x00000005ff2c7e24 */ /* 0x001fca000f8e00ff */
[----:B------:R2:W-:Y:S04]  /*a7e0*/  STL [R1+0x14], R44 ;  /* 0x0000142c01007387 */ /* 0x0005e80000100800 */
[----:B------:R2:W-:Y:S02]  /*a7f0*/  STL [R1+0x3c], R45 ;  /* 0x00003c2d01007387 */ /* 0x0005e40000100800 */
[----:B-12---:R-:W-:Y:S05]  /*a800*/  @!P2 BRA `(.L_x_5830) ;  /* 0x0000027000b8a947 */ /* 0x006fea0003800000 */
.L_x_6134:
[----:B------:R-:W-:Y:S05]  /*a810*/  BSYNC B0 ;  /* 0x0000000000007941 */ /* 0x000fea0003800000 */
.L_x_5829:
[----:B------:R1:W5:Y:S04]  /*a820*/  LDL R55, [R1+0x40] ;  /* 0x0000400001377983 */ /* 0x0003680000100800 */
[----:B------:R1:W5:Y:S04]  /*a830*/  LDL R54, [R1+0x3c] ;  /* 0x00003c0001367983 */ /* 0x0003680000100800 */
[----:B------:R1:W5:Y:S04]  /*a840*/  LDL R53, [R1+0x38] ;  /* 0x0000380001357983 */ /* 0x0003680000100800 */
[----:B------:R1:W5:Y:S01]  /*a850*/  LDL R52, [R1+0x14] ;  /* 0x0000140001347983 */ /* 0x0003620000100800 */
[----:B------:R-:W-:Y:S01]  /*a860*/  ISETP.GE.AND P2, PT, R204, R42, PT ;  /* 0x0000002acc00720c */ /* 0x000fe20003f46270 */
[----:B------:R-:W-:Y:S01]  /*a870*/  BSSY B0, `(.L_x_5831) ;  /* 0x0000022000007945 */ /* 0x000fe20003800000 */
[----:B------:R-:W-:-:S11]  /*a880*/  IMAD.WIDE R48, R24, 0x70, R120 ;  /* 0x0000007018307825 */ /* 0x000fd600078e0278 */
[----:B-1----:R-:W-:Y:S05]  /*a890*/  @P2 BRA `(.L_x_5832) ;  /* 0x00000000007c2947 */ /* 0x002fea0003800000 */
[----:B-----5:R-:W-:Y:S01]  /*a8a0*/  R2UR UR7, R55 ;  /* 0x00000000370772ca */ /* 0x020fe200000e0000 */
[----:B------:R-:W-:Y:S01]  /*a8b0*/  IMAD.MOV.U32 R44, RZ, RZ, R116 ;  /* 0x000000ffff2c7224 */ /* 0x000fe200078e0074 */
        /* <DEDUP_REMOVED lines=12> */
[----:B------:R-:W1:Y:S04]  /*a980*/  @!P2 LDS.128 R44, [R40] ;  /* 0x00000000282ca984 */ /* 0x000e680000000c00 */
[----:B-1----:R-:W-:Y:S01]  /*a990*/  @!P2 STG.E.128 desc[UR60][R50.64], R44 ;  /* 0x0000002c3200a986 */ /* 0x002fe2000c101d3c */
[----:B------:R-:W-:-:S13]  /*a9a0*/  ISETP.GE.AND P2, PT, R206, UR4, PT ;  /* 0x00000004ce007c0c */ /* 0x000fda000bf46270 */
[----:B------:R-:W1:Y:S04]  /*a9b0*/  @!P2 LDS.128 R44, [R41] ;  /* 0x00000000292ca984 */ /* 0x000e680000000c00 */
[----:B-1----:R-:W-:Y:S01]  /*a9c0*/  @!P2 STG.E.128 desc[UR60][R50.64+0x40], R44 ;  /* 0x0000402c3200a986 */ /* 0x002fe2000c101d3c */
[----:B------:R-:W-:-:S13]  /*a9d0*/  ISETP.GE.AND P2, PT, R207, UR4, PT ;  /* 0x00000004cf007c0c */ /* 0x000fda000bf46270 */
[----:B------:R-:W1:Y:S04]  /*a9e0*/  @!P2 LDS.128 R44, [R40+0x3800] ;  /* 0x00380000282ca984 */ /* 0x000e680000000c00 */
        /* <DEDUP_REMOVED lines=9> */
[----:B-1----:R1:W-:Y:S02]  /*aa80*/  @!P2 STG.E.128 desc[UR60][R50.64+0x140], R44 ;  /* 0x0001402c3200a986 */ /* 0x0023e4000c101d3c */
.L_x_5832:
[----:B------:R-:W-:Y:S05]  /*aa90*/  BSYNC B0 ;  /* 0x0000000000007941 */ /* 0x000fea0003800000 */
.L_x_5831:
[----:B------:R-:W-:Y:S01]  /*aaa0*/  ISETP.GE.AND P2, PT, R236, R42, PT ;  /* 0x0000002aec00720c */ /* 0x000fe20003f46270 */
[----:B------:R-:W-:-:S12]  /*aab0*/  BSSY B0, `(.L_x_5833) ;  /* 0x0000023000007945 */ /* 0x000fd80003800000 */
[----:B------:R-:W-:Y:S05]  /*aac0*/  @P2 BRA `(.L_x_5834) ;  /* 0x0000000000842947 */ /* 0x000fea0003800000 */
[----:B-----5:R-:W-:Y:S01]  /*aad0*/  R2UR UR7, R55 ;  /* 0x00000000370772ca */ /* 0x020fe200000e0000 */
[----:B-1----:R-:W-:Y:S01]  /*aae0*/  IMAD.MOV.U32 R44, RZ, RZ, R116 ;  /* 0x000000ffff2c7224 */ /* 0x002fe200078e0074 */
        /* <DEDUP_REMOVED lines=31> */
.L_x_5834:
[----:B------:R-:W-:Y:S05]  /*ace0*/  BSYNC B0 ;  /* 0x0000000000007941 */ /* 0x000fea0003800000 */
.L_x_5833:
[----:B------:R-:W3:Y:S01]  /*acf0*/  LDL R40, [R1+0x10] ;  /* 0x0000100001287983 */ /* 0x000ee20000100800 */
        /* <DEDUP_REMOVED lines=14> */
[----:B---3--:R-:W-:Y:S02]  /*ade0*/  LOP3.LUT P4, RZ, R40, 0x2, RZ, 0xc0, !PT ;  /* 0x0000000228ff7812 */ /* 0x008fe4000788c0ff */
[----:B------:R-:W-:-:S04]  /*adf0*/  SEL R40, RZ, 0x1, P3 ;  /* 0x00000001ff287807 */ /* 0x000fc80001800000 */
[----:B------:R-:W-:-:S07]  /*ae00*/  LOP3.LUT R209, R209, R40, RZ, 0x3c, !PT ;  /* 0x00000028d1d17212 */ /* 0x000fce00078e3cff */
[----:B0-----:R-:W-:Y:S05]  /*ae10*/  @P4 BRA `(.L_x_5835) ;  /* 0xffffff7c00484947 */ /* 0x001fea000383ffff */
.L_x_5731:
[----:B------:R-:W0:Y:S01]  /*ae20*/  LDC R0, c[0x0][0x448] ;  /* 0x00011200ff007b82 */ /* 0x000e220000000800 */
[----:B------:R-:W-:Y:S01]  /*ae30*/  VIADD R3, R226, 0x7f ;  /* 0x0000007fe2037836 */ /* 0x000fe20000000000 */
[----:B------:R-:W-:Y:S01]  /*ae40*/  BSSY B0, `(.L_x_5836) ;  /* 0x0000011000007945 */ /* 0x000fe20003800000 */
[----:B------:R-:W-:Y:S01]  /*ae50*/  IMAD.MOV.U32 R2, RZ, RZ, RZ ;  /* 0x000000ffff027224 */ /* 0x000fe200078e00ff */
[----:B0-----:R-:W-:-:S13]  /*ae60*/  ISETP.NE.AND P0, PT, R0, 0x1, PT ;  /* 0x000000010000780c */ /* 0x001fda0003f05270 */
[----:B------:R-:W0:Y:S08]  /*ae70*/  @P0 LDC R0, c[0x0][0x44c] ;  /* 0x00011300ff000b82 */ /* 0x000e300000000800 */
[----:B------:R-:W3:Y:S01]  /*ae80*/  @P0 LDC R5, c[0x0][0x450] ;  /* 0x00011400ff050b82 */ /* 0x000ee20000000800 */
[----:B0-----:R-:W-:-:S05]  /*ae90*/  @P0 IMAD.HI.U32 R0, R3, R0, RZ ;  /* 0x0000000003000227 */ /* 0x001fca00078e00ff */
[----:B---3--:R-:W-:-:S05]  /*aea0*/  @P0 SHF.R.U32.HI R3, RZ, R5, R0 ;  /* 0x00000005ff030219 */ /* 0x008fca0000011600 */
[----:B------:R-:W-:-:S04]  /*aeb0*/  IMAD.IADD R3, R150, 0x1, R3 ;  /* 0x0000000196037824 */ /* 0x000fc800078e0203 */
[----:B------:R-:W-:-:S05]  /*aec0*/  IMAD.HI R2, R3, -0x6db6db6d, R2 ;  /* 0x9249249303027827 */ /* 0x000fca00078e0202 */
[----:B------:R-:W-:-:S04]  /*aed0*/  SHF.R.U32.HI R3, RZ, 0x1f, R2 ;  /* 0x0000001fff037819 */ /* 0x000fc80000011602 */
[----:B------:R-:W-:-:S04]  /*aee0*/  LEA.HI.SX32 R2, R2, R3, 0x1a ;  /* 0x0000000302027211 */ /* 0x000fc800078fd2ff */
[----:B------:R-:W-:Y:S01]  /*aef0*/  VIMNMX R151, R151, R2, PT ;  /* 0x0000000297977248 */ /* 0x000fe20003fe0100 */
[----:B------:R-:W-:-:S03]  /*af00*/  IMAD.MOV.U32 R2, RZ, RZ, RZ ;  /* 0x000000ffff027224 */ /* 0x000fc600078e00ff */
[----:B------:R-:W-:Y:S01]  /*af10*/  ISETP.GE.AND P0, PT, R151, 0x1, PT ;  /* 0x000000019700780c */ /* 0x000fe20003f06270 */
[----:B------:R-:W-:-:S12]  /*af20*/  @P2 BRA `(.L_x_5837) ;  /* 0x0000000000082947 */ /* 0x000fd80003800000 */
[----:B------:R-:W0:Y:S02]  /*af30*/  FENCE.VIEW.ASYNC.G ;  /* 0x00000000000073c6 */ /* 0x000e240000000100 */
[----:B0-----:R-:W-:Y:S06]  /*af40*/  BAR.ARV 0xc, 0x180 ;  /* 0x0306000000007b1d */ /* 0x001fec0000002000 */
.L_x_5837:
[----:B------:R-:W-:Y:S05]  /*af50*/  BSYNC B0 ;  /* 0x0000000000007941 */ /* 0x000fea0003800000 */
.L_x_5836:
[----:B------:R-:W-:Y:S04]  /*af60*/  BSSY B0, `(.L_x_5838) ;  /* 0x0000020000007945 */ /* 0x000fe80003800000 */
[----:B------:R-:W-:Y:S05]  /*af70*/  @!P0 BRA `(.L_x_5839) ;  /* 0x0000000000788947 */ /* 0x000fea0003800000 */
[----:B------:R-:W-:Y:S01]  /*af80*/  ISETP.NE.AND P0, PT, R231, RZ, PT ;  /* 0x000000ffe700720c */ /* 0x000fe20003f05270 */
[----:B------:R-:W-:-:S03]  /*af90*/  ULDC UR4, c[0x0][0x9f0] ;  /* 0x00027c0000047ab9 */ /* 0x000fc60000000800 */
        /* <DEDUP_REMOVED lines=10> */
[----:B------:R0:W3:Y:S01]  /*b040*/  F2I.FTZ.U32.TRUNC.NTZ R3, R2 ;  /* 0x0000000200037305 */ /* 0x0000e2000021f000 */
[----:B------:R-:W-:Y:S01]  /*b050*/  ISETP.GE.AND P2, PT, R0, RZ, PT ;  /* 0x000000ff0000720c */ /* 0x000fe20003f46270 */
[----:B0-----:R-:W-:Y:S02]  /*b060*/  IMAD.MOV.U32 R2, RZ, RZ, RZ ;  /* 0x000000ffff027224 */ /* 0x001fe400078e00ff */
[----:B---3--:R-:W-:-:S04]  /*b070*/  IMAD.MOV R8, RZ, RZ, -R3 ;  /* 0x000000ffff087224 */ /* 0x008fc800078e0a03 */
        /* <DEDUP_REMOVED lines=14> */
.L_x_5839:
[----:B------:R-:W-:Y:S05]  /*b160*/  BSYNC B0 ;  /* 0x0000000000007941 */ /* 0x000fea0003800000 */
.L_x_5838:
[----:B------:R-:W3:Y:S01]  /*b170*/  LDL R0, [R1+0x48] ;  /* 0x0000480001007983 */ /* 0x000ee20000100800 */
[----:B------:R-:W-:Y:S01]  /*b180*/  PLOP3.LUT P0, PT, PT, PT, PT, 0x80, 0x0 ;  /* 0x000000000000781c */ /* 0x000fe20003f0f070 */
        /* <DEDUP_REMOVED lines=33> */
[----:B-----5:R-:W-:Y:S02]  /*b3a0*/  CS2R R54, SRZ ;  /* 0x0000000000367805 */ /* 0x020fe4000001ff00 */
[----:B------:R-:W-:Y:S02]  /*b3b0*/  CS2R R52, SRZ ;  /* 0x0000000000347805 */ /* 0x000fe4000001ff00 */
[----:B-1----:R-:W-:-:S02]  /*b3c0*/  CS2R R50, SRZ ;  /* 0x0000000000327805 */ /* 0x002fc4000001ff00 */
[----:B--2---:R-:W-:Y:S02]  /*b3d0*/  CS2R R48, SRZ ;  /* 0x0000000000307805 */ /* 0x004fe4000001ff00 */
        /* <DEDUP_REMOVED lines=12> */
[----:B---3--:R-:W-:Y:S02]  /*b4a0*/  IMAD R225, R0, R2, RZ ;  /* 0x0000000200e17224 */ /* 0x008fe400078e02ff */
[----:B------:R-:W-:-:S03]  /*b4b0*/  IMAD.MOV.U32 R0, RZ, RZ, RZ ;  /* 0x000000ffff007224 */ /* 0x000fc600078e00ff */
[----:B------:R-:W-:-:S04]  /*b4c0*/  VIADDMNMX R2, R225, R2, R151, PT ;  /* 0x00000002e1027246 */ /* 0x000fc80003800197 */
[----:B------:R-:W-:-:S13]  /*b4d0*/  ISETP.GT.AND P1, PT, R2, R225, PT ;  /* 0x000000e10200720c */ /* 0x000fda0003f24270 */
[----:B------:R-:W-:Y:S05]  /*b4e0*/  @!P1 BRA `(.L_x_5840) ;  /* 0x0000019400b49947 */ /* 0x000fea0003800000 */
[----:B------:R-:W2:Y:S01]  /*b4f0*/  LDL R3, [R1+0x4c] ;  /* 0x00004c0001037983 */ /* 0x000ea20000100800 */
[----:B------:R-:W0:Y:S02]  /*b500*/  S2R R0, SR_TID.X ;  /* 0x0000000000007919 */ /* 0x000e240000002100 */
[----:B0-----:R-:W-:-:S05]  /*b510*/  VIADD R73, R0, 0xffffff80 ;  /* 0xffffff8000497836 */ /* 0x001fca0000000000 */
[----:B------:R-:W-:-:S04]  /*b520*/  SHF.R.S32.HI R38, RZ, 0x1f, R73 ;  /* 0x0000001fff267819 */ /* 0x000fc80000011449 */
[----:B------:R-:W-:-:S04]  /*b530*/  LEA.HI R0, R38, R73, RZ, 0x7 ;  /* 0x0000004926007211 */ /* 0x000fc800078f38ff */
[----:B------:R-:W-:-:S06]  /*b540*/  SHF.R.S32.HI R0, RZ, 0x7, R0 ;  /* 0x00000007ff007819 */ /* 0x000fcc0000011400 */
[----:B------:R-:W0:Y:S01]  /*b550*/  SHFL.IDX PT, R0, R0, RZ, 0x1f ;  /* 0x00001fff00007589 */ /* 0x000e2200000e0000 */
[----:B--2---:R-:W-:Y:S02]  /*b560*/  R2UR UR4, R3 ;  /* 0x00000000030472ca */ /* 0x004fe400000e0000 */
[----:B0-----:R-:W-:-:S04]  /*b570*/  LEA.HI R3, R0, R0, RZ, 0x1 ;  /* 0x0000000000037211 */ /* 0x001fc800078f08ff */
[----:B------:R-:W-:-:S05]  /*b580*/  LOP3.LUT R3, R3, 0x1e, RZ, 0xc0, !PT ;  /* 0x0000001e03037812 */ /* 0x000fca00078ec0ff */
[----:B------:R-:W-:Y:S02]  /*b590*/  IMAD.IADD R3, R0, 0x1, -R3 ;  /* 0x0000000100037824 */ /* 0x000fe400078e0a03 */
[----:B------:R-:W-:-:S03]  /*b5a0*/  ULOP3.LUT UP0, URZ, UR4, 0x9f, URZ, 0xc0, !UPT ;  /* 0x0000009f043f7892 */ /* 0x000fc6000f80c03f */
[----:B------:R-:W-:-:S03]  /*b5b0*/  LEA R3, R3, UR4, 0xd ;  /* 0x0000000403037c11 */ /* 0x000fc6000f8e68ff */
[----:B------:R-:W-:Y:S02]  /*b5c0*/  PLOP3.LUT P0, PT, PT, PT, UP0, 0x80, 0x0 ;  /* 0x000000000000781c */ /* 0x000fe40003f0f008 */
[----:B------:R-:W-:-:S04]  /*b5d0*/  SHF.R.U32.HI R3, RZ, 0x4, R3 ;  /* 0x00000004ff037819 */ /* 0x000fc80000011603 */
[----:B------:R-:W-:-:S07]  /*b5e0*/  LOP3.LUT R68, R3, 0x3fff, RZ, 0xc0, !PT ;  /* 0x00003fff03447812 */ /* 0x000fce00078ec0ff */
        /* <DEDUP_REMOVED lines=17> */
.L_x_5841:
        /* <DEDUP_REMOVED lines=12> */
.L_x_5845:
[----:B-1----:R1:W2:Y:S02]  /*b7c0*/  SYNCS.PHASECHK.TRANS64.TRYWAIT P0, [R16+URZ+0x36800], R3 ;  /* 0x03680003100075a7 */ /* 0x0022a4000800017f */
[----:B--2---:R-:W-:Y:S05]  /*b7d0*/  @!P0 NANOSLEEP.SYNCS 0x989680 ;  /* 0x009896800000895d */ /* 0x004fea0003900000 */
[----:B------:R-:W2:Y:S02]  /*b7e0*/  @!P0 SYNCS.PHASECHK.TRANS64 P0, [R16+URZ+0x36800], R3 ;  /* 0x03680003100085a7 */ /* 0x000ea4000800007f */
[----:B--2---:R-:W-:Y:S05]  /*b7f0*/  @!P0 BRA `(.L_x_5845) ;  /* 0xfffffffc00f08947 */ /* 0x004fea000383ffff */
.L_x_5844:
[----:B------:R-:W-:Y:S05]  /*b800*/  BSYNC B0 ;  /* 0x0000000000007941 */ /* 0x000fea0003800000 */
.L_x_5843:
[----:B------:R-:W-:Y:S05]  /*b810*/  BRA `(.L_x_5846) ;  /* 0x0000007400fc7947 */ /* 0x000fea0003800000 */
.L_x_5842:
[----:B------:R-:W2:Y:S01]  /*b820*/  LDL R0, [R1+0x4c] ;  /* 0x00004c0001007983 */ /* 0x000ea20000100800 */
[----:B------:R-:W-:Y:S02]  /*b830*/  ULDC.64 UR6, c[0x0][0x408] ;  /* 0x0001020000067ab9 */ /* 0x000fe40000000a00 */
[----:B------:R-:W-:Y:S01]  /*b840*/  IMAD.WIDE.U32 R24, R145, UR6, RZ ;  /* 0x0000000691187c25 */ /* 0x000fe2000f8e00ff */
[----:B--2---:R-:W-:Y:S02]  /*b850*/  R2UR UR4, R0 ;  /* 0x00000000000472ca */ /* 0x004fe400000e0000 */
[----:B------:R-:W-:-:S11]  /*b860*/  SHF.R.S32.HI R0, RZ, 0x1f, R145 ;  /* 0x0000001fff007819 */ /* 0x000fd60000011491 */
[----:B------:R-:W-:-:S03]  /*b870*/  ULOP3.LUT UP0, URZ, UR4, 0x3ff, URZ, 0xc0, !UPT ;  /* 0x000003ff043f7892 */ /* 0x000fc6000f80c03f */
[----:B------:R-:W-:Y:S02]  /*b880*/  ULDC.64 UR4, c[0x0][0x3f8] ;  /* 0x0000fe0000047ab9 */ /* 0x000fe40000000a00 */
[C---:B------:R-:W-:Y:S01]  /*b890*/  IMAD R4, R0.reuse, UR4, RZ ;  /* 0x0000000400047c24 */ /* 0x040fe2000f8e02ff */
[----:B------:R-:W-:Y:S01]  /*b8a0*/  PLOP3.LUT P0, PT, PT, PT, UP0, 0x80, 0x0 ;  /* 0x000000000000781c */ /* 0x000fe20003f0f008 */
[----:B------:R-:W-:Y:S02]  /*b8b0*/  IMAD R0, R0, UR6, RZ ;  /* 0x0000000600007c24 */ /* 0x000fe4000f8e02ff */
[----:B------:R-:W-:-:S04]  /*b8c0*/  IMAD.WIDE.U32 R26, R145, UR4, RZ ;  /* 0x00000004911a7c25 */ /* 0x000fc8000f8e00ff */
[C---:B------:R-:W-:Y:S02]  /*b8d0*/  IMAD R29, R145.reuse, UR5, R4 ;  /* 0x00000005911d7c24 */ /* 0x040fe4000f8e0204 */
[----:B------:R-:W-:Y:S02]  /*b8e0*/  IMAD R31, R145, UR7, R0 ;  /* 0x00000007911f7c24 */ /* 0x000fe4000f8e0200 */
[----:B------:R-:W-:Y:S02]  /*b8f0*/  IMAD.IADD R29, R29, 0x1, R27 ;  /* 0x000000011d1d7824 */ /* 0x000fe400078e021b */
[----:B------:R-:W-:Y:S01]  /*b900*/  IMAD.IADD R31, R31, 0x1, R25 ;  /* 0x000000011f1f7824 */ /* 0x000fe200078e0219 */
        /* <DEDUP_REMOVED lines=17> */
.L_x_5847:
[----:B------:R-:W-:Y:S01]  /*ba20*/  ULDC.U8 UR4, c[0x0][0x410] ;  /* 0x0001040000047ab9 */ /* 0x000fe20000000000 */
[----:B------:R-:W-:Y:S01]  /*ba30*/  BSSY B0, `(.L_x_5848) ;  /* 0x0000755000007945 */ /* 0x000fe20003800000 */
[----:B------:R-:W-:Y:S01]  /*ba40*/  ISETP.NE.AND P0, PT, RZ, UR4, PT ;  /* 0x00000004ff007c0c */ /* 0x000fe2000bf05270 */
[----:B------:R-:W-:-:S12]  /*ba50*/  IMAD.IADD R64, R204, 0x1, R226 ;  /* 0x00000001cc407824 */ /* 0x000fd800078e02e2 */
[----:B------:R-:W-:Y:S05]  /*ba60*/  @!P0 BRA `(.L_x_5849) ;  /* 0x0000003800a88947 */ /* 0x000fea0003800000 */
[----:B------:R-:W0:Y:S01]  /*ba70*/  LDC R71, c[0x0][0x448] ;  /* 0x00011200ff477b82 */ /* 0x000e220000000800 */
[----:B------:R-:W-:Y:S01]  /*ba80*/  LEA.HI R38, R38, R73, RZ, 0x2 ;  /* 0x0000004926267211 */ /* 0x000fe200078f10ff */
[----:B------:R-:W-:Y:S01]  /*ba90*/  ULDC.64 UR4, c[0x0][0x3f8] ;  /* 0x0000fe0000047ab9 */ /* 0x000fe20000000a00 */
[----:B------:R-:W-:Y:S01]  /*baa0*/  ULDC.64 UR6, c[0x0][0x408] ;  /* 0x0001020000067ab9 */ /* 0x000fe20000000a00 */
[----:B------:R-:W-:Y:S01]  /*bab0*/  IMAD.MOV.U32 R6, RZ, RZ, R26 ;  /* 0x000000ffff067224 */ /* 0x000fe200078e001a */
[----:B------:R-:W-:Y:S01]  /*bac0*/  LOP3.LUT R4, R38, 0xfffffffc, RZ, 0xc0, !PT ;  /* 0xfffffffc26047812 */ /* 0x000fe200078ec0ff */
[----:B------:R-:W-:Y:S01]  /*bad0*/  IMAD.MOV.U32 R7, RZ, RZ, R29 ;  /* 0x000000ffff077224 */ /* 0x000fe200078e001d */
[----:B------:R-:W-:Y:S01]  /*bae0*/  SHF.R.S32.HI R67, RZ, 0x1f, R214 ;  /* 0x0000001fff437819 */ /* 0x000fe200000114d6 */
[----:B------:R-:W-:Y:S01]  /*baf0*/  IMAD.MOV.U32 R8, RZ, RZ, R24 ;  /* 0x000000ffff087224 */ /* 0x000fe200078e0018 */
[----:B------:R-:W-:Y:S01]  /*bb00*/  SHF.R.S32.HI R65, RZ, 0x1f, R212 ;  /* 0x0000001fff417819 */ /* 0x000fe200000114d4 */
[----:B------:R-:W-:Y:S01]  /*bb10*/  IMAD.IADD R3, R73, 0x1, -R4 ;  /* 0x0000000149037824 */ /* 0x000fe200078e0a04 */
[----:B------:R-:W-:Y:S01]  /*bb20*/  SHF.R.S32.HI R66, RZ, 0x1f, R213 ;  /* 0x0000001fff427819 */ /* 0x000fe200000114d5 */
[----:B------:R-:W-:Y:S01]  /*bb30*/  IMAD.MOV.U32 R9, RZ, RZ, R31 ;  /* 0x000000ffff097224 */ /* 0x000fe200078e001f */
[----:B------:R-:W-:Y:S01]  /*bb40*/  SHF.R.S32.HI R84, RZ, 0x1f, R215 ;  /* 0x0000001fff547819 */ /* 0x000fe200000114d7 */
[----:B------:R-:W-:Y:S01]  /*bb50*/  IMAD R3, R3, 0x40, R64 ;  /* 0x0000004003037824 */ /* 0x000fe200078e0240 */
        /* <DEDUP_REMOVED lines=26> */
.L_x_6140:
        /* <DEDUP_REMOVED lines=18> */
[----:B------:R-:W-:Y:S02]  /*be20*/  ISETP.GE.AND P3, PT, R215, UR4, PT ;  /* 0x00000004d7007c0c */ /* 0x000fe4000bf66270 */
[----:B------:R-:W-:Y:S02]  /*be30*/  ISETP.GE.AND P2, PT, R213, UR4, PT ;  /* 0x00000004d5007c0c */ /* 0x000fe4000bf46270 */
[----:B------:R-:W-:Y:S02]  /*be40*/  ISETP.GE.AND P1, PT, R214, UR4, PT ;  /* 0x00000004d6007c0c */ /* 0x000fe4000bf26270 */
[----:B------:R-:W-:Y:S02]  /*be50*/  ISETP.GE.AND P0, PT, R212, UR4, PT ;  /* 0x00000004d4007c0c */ /* 0x000fe4000bf06270 */
[----:B------:R-:W-:-:S05]  /*be60*/  ISETP.GE.AND P4, PT, R22, UR4, PT ;  /* 0x0000000416007c0c */ /* 0x000fca000bf86270 */
[C---:B------:R-:W-:Y:S01]  /*be70*/  @!P3 IMAD.SHL.U32 R31, R215.reuse, 0x2, RZ ;  /* 0x00000002d71fb824 */ /* 0x040fe200078e00ff */
[----:B------:R-:W-:Y:S01]  /*be80*/  @!P3 SHF.L.U64.HI R20, R215, 0x1, R84 ;  /* 0x00000001d714b819 */ /* 0x000fe20000010254 */
[C---:B------:R-:W-:Y:S01]  /*be90*/  @!P2 IMAD.SHL.U32 R27, R213.reuse, 0x2, RZ ;  /* 0x00000002d51ba824 */ /* 0x040fe200078e00ff */
[----:B------:R-:W-:Y:S01]  /*bea0*/  @!P2 SHF.L.U64.HI R10, R213, 0x1, R66 ;  /* 0x00000001d50aa819 */ /* 0x000fe20000010242 */
[----:B------:R-:W-:Y:S01]  /*beb0*/  @!P1 IMAD.SHL.U32 R21, R214, 0x2, RZ ;  /* 0x00000002d6159824 */ /* 0x000fe200078e00ff */
[-C--:B--2---:R-:W-:Y:S02]  /*bec0*/  @!P3 IADD3 R32, P6, R6, R31.reuse, RZ ;  /* 0x0000001f0620b210 */ /* 0x084fe40007fde0ff */
[----:B----4-:R-:W-:Y:S02]  /*bed0*/  @!P3 IADD3 R30, P5, R14, R31, RZ ;  /* 0x0000001f0e1eb210 */ /* 0x010fe40007fbe0ff */
[----:B------:R-:W-:Y:S01]  /*bee0*/  @!P1 SHF.L.U64.HI R12, R214, 0x1, R67 ;  /* 0x00000001d60c9819 */ /* 0x000fe20000010243 */
[--C-:B-1----:R-:W-:Y:S01]  /*bef0*/  @!P3 IMAD.X R33, R5, 0x1, R20.reuse, P6 ;  /* 0x000000010521b824 */ /* 0x102fe200030e0614 */
[-C--:B------:R-:W-:Y:S01]  /*bf00*/  @!P2 IADD3 R28, P6, R6, R27.reuse, RZ ;  /* 0x0000001b061ca210 */ /* 0x080fe20007fde0ff */
[----:B---3--:R-:W-:Y:S01]  /*bf10*/  @!P3 IMAD.X R31, R7, 0x1, R20, P5 ;  /* 0x00000001071fb824 */ /* 0x008fe200028e0614 */
[----:B------:R-:W-:Y:S01]  /*bf20*/  @!P2 IADD3 R26, P5, R14, R27, RZ ;  /* 0x0000001b0e1aa210 */ /* 0x000fe20007fbe0ff */
[----:B------:R-:W-:-:S02]  /*bf30*/  @!P0 IMAD.SHL.U32 R11, R212, 0x2, RZ ;  /* 0x00000002d40b8824 */ /* 0x000fc400078e00ff */
[--C-:B------:R-:W-:Y:S01]  /*bf40*/  @!P2 IMAD.X R29, R5, 0x1, R10.reuse, P6 ;  /* 0x00000001051da824 */ /* 0x100fe200030e060a */
[-C--:B------:R-:W-:Y:S01]  /*bf50*/  @!P1 IADD3 R24, P6, R6, R21.reuse, RZ ;  /* 0x0000001506189210 */ /* 0x080fe20007fde0ff */
[----:B------:R-:W-:Y:S01]  /*bf60*/  @!P2 IMAD.X R27, R7, 0x1, R10, P5 ;  /* 0x00000001071ba824 */ /* 0x000fe200028e060a */
[----:B------:R-:W-:Y:S01]  /*bf70*/  ISETP.GE.AND P5, PT, R216, UR4, PT ;  /* 0x00000004d8007c0c */ /* 0x000fe2000bfa6270 */
[----:B------:R-:W-:Y:S02]  /*bf80*/  @!P4 IMAD.MOV.U32 R8, RZ, RZ, R6 ;  /* 0x000000ffff08c224 */ /* 0x000fe400078e0006 */
[----:B------:R-:W-:Y:S01]  /*bf90*/  @!P1 IMAD.X R25, R5, 0x1, R12, P6 ;  /* 0x0000000105199824 */ /* 0x000fe200030e060c */
[----:B------:R-:W-:Y:S01]  /*bfa0*/  @!P1 IADD3 R20, P6, R14, R21, RZ ;  /* 0x000000150e149210 */ /* 0x000fe20007fde0ff */
[----:B------:R-:W-:Y:S01]  /*bfb0*/  @!P4 IMAD.MOV.U32 R9, RZ, RZ, R5 ;  /* 0x000000ffff09c224 */ /* 0x000fe200078e0005 */
[----:B------:R-:W-:-:S03]  /*bfc0*/  @!P0 SHF.L.U64.HI R10, R212, 0x1, R65 ;  /* 0x00000001d40a8819 */ /* 0x000fc60000010241 */
[----:B------:R-:W-:Y:S01]  /*bfd0*/  @!P1 IMAD.X R21, R7, 0x1, R12, P6 ;  /* 0x0000000107159824 */ /* 0x000fe200030e060c */
[----:B------:R-:W-:Y:S01]  /*bfe0*/  @!P0 IADD3 R12, P6, R6, R11, RZ ;  /* 0x0000000b060c8210 */ /* 0x000fe20007fde0ff */
[----:B------:R-:W-:Y:S01]  /*bff0*/  @!P4 IMAD.WIDE R8, R22, 0x2, R8 ;  /* 0x000000021608c825 */ /* 0x000fe200078e0208 */
[----:B------:R-:W-:-:S03]  /*c000*/  CS2R R60, SRZ ;  /* 0x00000000003c7805 */ /* 0x000fc6000001ff00 */
[----:B------:R-:W-:Y:S01]  /*c010*/  @!P4 IMAD.MOV.U32 R15, RZ, RZ, R7 ;  /* 0x000000ffff0fc224 */ /* 0x000fe200078e0007 */
[----:B------:R1:W5:Y:S01]  /*c020*/  @!P4 LD.E.64 R58, desc[UR60][R8.64] ;  /* 0x0000003c083ac980 */ /* 0x000362000c101b00 */
[----:B------:R-:W-:Y:S02]  /*c030*/  @!P0 IMAD.X R13, R5, 0x1, R10, P6 ;  /* 0x00000001050d8824 */ /* 0x000fe400030e060a */
[----:B------:R-:W-:-:S04]  /*c040*/  @!P4 IMAD.WIDE R34, R22, 0x2, R14 ;  /* 0x000000021622c825 */ /* 0x000fc800078e020e */
[----:B------:R-:W-:Y:S01]  /*c050*/  @!P5 IMAD.SHL.U32 R15, R216, 0x2, RZ ;  /* 0x00000002d80fd824 */ /* 0x000fe200078e00ff */
[----:B------:R2:W5:Y:S01]  /*c060*/  @!P4 LD.E.64 R60, desc[UR60][R34.64] ;  /* 0x0000003c223cc980 */ /* 0x000562000c101b00 */
[----:B-1----:R-:W-:Y:S02]  /*c070*/  SHF.R.S32.HI R9, RZ, 0x1f, R216 ;  /* 0x0000001fff097819 */ /* 0x002fe400000114d8 */
[----:B------:R-:W-:Y:S02]  /*c080*/  @!P0 IADD3 R8, P6, R14, R11, RZ ;  /* 0x0000000b0e088210 */ /* 0x000fe40007fde0ff */
[----:B------:R-:W-:-:S03]  /*c090*/  @!P5 SHF.L.U64.HI R36, R216, 0x1, R9 ;  /* 0x00000001d824d819 */ /* 0x000fc60000010209 */
[----:B------:R-:W-:Y:S01]  /*c0a0*/  @!P0 IMAD.X R9, R7, 0x1, R10, P6 ;  /* 0x0000000107098824 */ /* 0x000fe200030e060a */
[-C--:B------:R-:W-:Y:S02]  /*c0b0*/  @!P5 IADD3 R10, P4, R6, R15.reuse, RZ ;  /* 0x0000000f060ad210 */ /* 0x080fe40007f9e0ff */
[----:B------:R-:W-:Y:S02]  /*c0c0*/  @!P5 IADD3 R14, P6, R14, R15, RZ ;  /* 0x0000000f0e0ed210 */ /* 0x000fe40007fde0ff */
[----:B------:R-:W-:Y:S02]  /*c0d0*/  CS2R R54, SRZ ;  /* 0x0000000000367805 */ /* 0x000fe4000001ff00 */
[----:B------:R-:W-:Y:S01]  /*c0e0*/  CS2R R56, SRZ ;  /* 0x0000000000387805 */ /* 0x000fe2000001ff00 */
[--C-:B------:R-:W-:Y:S01]  /*c0f0*/  @!P5 IMAD.X R11, R5, 0x1, R36.reuse, P4 ;  /* 0x00000001050bd824 */ /* 0x100fe200020e0624 */
[----:B------:R-:W-:Y:S01]  /*c100*/  CS2R R50, SRZ ;  /* 0x0000000000327805 */ /* 0x000fe2000001ff00 */
[----:B------:R-:W-:Y:S01]  /*c110*/  @!P5 IMAD.X R15, R7, 0x1, R36, P6 ;  /* 0x00000001070fd824 */ /* 0x000fe200030e0624 */
[----:B------:R-:W-:-:S02]  /*c120*/  CS2R R52, SRZ ;  /* 0x0000000000347805 */ /* 0x000fc4000001ff00 */
[----:B------:R-:W-:Y:S02]  /*c130*/  CS2R R46, SRZ ;  /* 0x00000000002e7805 */ /* 0x000fe4000001ff00 */
[----:B------:R-:W-:Y:S02]  /*c140*/  CS2R R48, SRZ ;  /* 0x0000000000307805 */ /* 0x000fe4000001ff00 */
[----:B------:R-:W-:Y:S02]  /*c150*/  CS2R R42, SRZ ;  /* 0x00000000002a7805 */ /* 0x000fe4000001ff00 */
[----:B------:R-:W-:Y:S02]  /*c160*/  CS2R R44, SRZ ;  /* 0x00000000002c7805 */ /* 0x000fe4000001ff00 */
[----:B------:R-:W-:Y:S02]  /*c170*/  CS2R R36, SRZ ;  /* 0x0000000000247805 */ /* 0x000fe4000001ff00 */
[----:B--2---:R-:W-:Y:S01]  /*c180*/  CS2R R34, SRZ ;  /* 0x0000000000227805 */ /* 0x004fe2000001ff00 */
        /* <DEDUP_REMOVED lines=10> */
.L_x_5852:
[----:B------:R-:W-:Y:S05]  /*c230*/  BSYNC B1 ;  /* 0x0000000000017941 */ /* 0x000fea0003800000 */
.L_x_5851:
[----:B-1---5:R-:W-:Y:S01]  /*c240*/  IMAD.MOV.U32 R5, RZ, RZ, R36 ;  /* 0x000000ffff057224 */ /* 0x022fe200078e0024 */
[----:B------:R-:W-:Y:S01]  /*c250*/  UMOV UR4, 0xffffffff ;  /* 0xffffffff00047882 */ /* 0x000fe20000000000 */
[----:B--2---:R-:W-:Y:S01]  /*c260*/  IMAD.MOV.U32 R6, RZ, RZ, R37 ;  /* 0x000000ffff067224 */ /* 0x004fe200078e0025 */
[----:B------:R-:W-:Y:S01]  /*c270*/  CS2R R26, SRZ ;  /* 0x00000000001a7805 */ /* 0x000fe2000001ff00 */
        /* <DEDUP_REMOVED lines=47> */
[----:B0-----:R-:W0:Y:S04]  /*c570*/  SHFL.IDX PT, R0, R0, 0x1, 0x1c1f ;  /* 0x003c1f0000007f89 */ /* 0x001e2800000e0000 */
[----:B------:R1:W2:Y:S04]  /*c580*/  SHFL.IDX PT, R69, R4, 0x1, 0x1c1f ;  /* 0x003c1f0004457f89 */ /* 0x0002a800000e0000 */
[----:B------:R-:W3:Y:S04]  /*c590*/  SHFL.IDX PT, R63, R63, 0x1, 0x1c1f ;  /* 0x003c1f003f3f7f89 */ /* 0x000ee800000e0000 */
[----:B------:R1:W0:Y:S02]  /*c5a0*/  SHFL.IDX PT, R62, R3, 0x1, 0x1c1f ;  /* 0x003c1f00033e7f89 */ /* 0x00022400000e0000 */
.L_x_6146:
[----:B-1----:R-:W-:Y:S01]  /*c5b0*/  SHF.R.S32.HI R3, RZ, 0x1f, R38 ;  /* 0x0000001fff037819 */ /* 0x002fe20000011426 */
[----:B------:R-:W-:Y:S01]  /*c5c0*/  VIADD R64, R64, 0x40 ;  /* 0x0000004040407836 */ /* 0x000fe20000000000 */
[----:B------:R-:W-:Y:S01]  /*c5d0*/  LOP3.LUT R4, R218, 0x18, R18, 0xf8, !PT ;  /* 0x00000018da047812 */ /* 0x000fe200078ef812 */
[----:B------:R-:W-:Y:S01]  /*c5e0*/  BSSY B1, `(.L_x_5854) ;  /* 0x0000059000017945 */ /* 0x000fe20003800000 */
[----:B------:R-:W-:Y:S02]  /*c5f0*/  LEA.HI R3, R3, R204, RZ, 0x3 ;  /* 0x000000cc03037211 */ /* 0x000fe400078f18ff */
[----:B------:R-:W-:Y:S02]  /*c600*/  CS2R R38, SRZ ;  /* 0x0000000000267805 */ /* 0x000fe4000001ff00 */
[----:B------:R-:W-:Y:S02]  /*c610*/  ISETP.GE.AND P1, PT, R64, R71, PT ;  /* 0x000000474000720c */ /* 0x000fe40003f26270 */
[----:B------:R-:W-:-:S02]  /*c620*/  CS2R R8, SRZ ;  /* 0x0000000000087805 */ /* 0x000fc4000001ff00 */
[----:B------:R-:W-:Y:S02]  /*c630*/  LOP3.LUT R3, R3, 0xfffffff8, RZ, 0xc0, !PT ;  /* 0xfffffff803037812 */ /* 0x000fe400078ec0ff */
[----:B------:R-:W-:Y:S02]  /*c640*/  CS2R R12, SRZ ;  /* 0x00000000000c7805 */ /* 0x000fe4000001ff00 */
[----:B------:R-:W-:Y:S02]  /*c650*/  CS2R R20, SRZ ;  /* 0x0000000000147805 */ /* 0x000fe4000001ff00 */
[----:B------:R-:W-:Y:S02]  /*c660*/  CS2R R28, SRZ ;  /* 0x00000000001c7805 */ /* 0x000fe4000001ff00 */
[----:B------:R-:W-:Y:S01]  /*c670*/  CS2R R32, SRZ ;  /* 0x0000000000207805 */ /* 0x000fe2000001ff00 */
[----:B------:R-:W-:Y:S01]  /*c680*/  IMAD.IADD R3, R204, 0x1, -R3 ;  /* 0x00000001cc037824 */ /* 0x000fe200078e0a03 */
[----:B------:R-:W-:-:S02]  /*c690*/  CS2R R40, SRZ ;  /* 0x0000000000287805 */ /* 0x000fc4000001ff00 */
[----:B------:R-:W-:Y:S02]  /*c6a0*/  CS2R R30, SRZ ;  /* 0x00000000001e7805 */ /* 0x000fe4000001ff00 */
[----:B------:R-:W-:Y:S02]  /*c6b0*/  CS2R R24, SRZ ;  /* 0x0000000000187805 */ /* 0x000fe4000001ff00 */
[----:B----4-:R-:W-:Y:S02]  /*c6c0*/  CS2R R14, SRZ ;  /* 0x00000000000e7805 */ /* 0x010fe4000001ff00 */
[----:B------:R-:W-:Y:S02]  /*c6d0*/  LOP3.LUT P0, RZ, R3, 0x4, RZ, 0xc0, !PT ;  /* 0x0000000403ff7812 */ /* 0x000fe4000780c0ff */
[----:B------:R-:W-:Y:S02]  /*c6e0*/  CS2R R10, SRZ ;  /* 0x00000000000a7805 */ /* 0x000fe4000001ff00 */
[----:B------:R-:W-:-:S05]  /*c6f0*/  LOP3.LUT R3, R4, R219, RZ, 0x3c, !PT ;  /* 0x000000db04037212 */ /* 0x000fca00078e3cff */
[----:B------:R-:W-:-:S04]  /*c700*/  IMAD.IADD R3, R220, 0x1, R3 ;  /* 0x00000001dc037824 */ /* 0x000fc800078e0203 */
[----:B------:R-:W-:Y:S01]  /*c710*/  IMAD R3, R3, 0x2, R16 ;  /* 0x0000000203037824 */ /* 0x000fe200078e0210 */
[----:B------:R-:W-:Y:S06]  /*c720*/  @P1 BRA `(.L_x_5855) ;  /* 0x0000000400101947 */ /* 0x000fec0003800000 */
[----:B------:R-:W-:Y:S01]  /*c730*/  ULDC UR4, c[0x0][0x3f4] ;  /* 0x0000fd0000047ab9 */ /* 0x000fe20000000800 */
[----:B------:R-:W-:Y:S02]  /*c740*/  CS2R R38, SRZ ;  /* 0x0000000000267805 */ /* 0x000fe4000001ff00 */
[----:B------:R-:W-:Y:S02]  /*c750*/  ISETP.GE.AND P4, PT, R215, UR4, PT ;  /* 0x00000004d7007c0c */ /* 0x000fe4000bf86270 */
[----:B------:R-:W-:Y:S02]  /*c760*/  CS2R R40, SRZ ;  /* 0x0000000000287805 */ /* 0x000fe4000001ff00 */
[----:B------:R-:W-:Y:S02]  /*c770*/  ISETP.GE.AND P3, PT, R213, UR4, PT ;  /* 0x00000004d5007c0c */ /* 0x000fe4000bf66270 */
[----:B------:R-:W-:Y:S02]  /*c780*/  ISETP.GE.AND P2, PT, R214, UR4, PT ;  /* 0x00000004d6007c0c */ /* 0x000fe4000bf46270 */
[----:B------:R-:W-:-:S05]  /*c790*/  ISETP.GE.AND P1, PT, R212, UR4, PT ;  /* 0x00000004d4007c0c */ /* 0x000fca000bf26270 */
[C---:B------:R-:W-:Y:S01]  /*c7a0*/  @!P4 IMAD.SHL.U32 R24, R215.reuse, 0x2, RZ ;  /* 0x00000002d718c824 */ /* 0x040fe200078e00ff */
[----:B------:R-:W-:-:S03]  /*c7b0*/  @!P4 SHF.L.U64.HI R84, R215, 0x1, R84 ;  /* 0x00000001d754c819 */ /* 0x000fc60000010254 */
[C---:B------:R-:W-:Y:S01]  /*c7c0*/  @!P3 IMAD.SHL.U32 R14, R213.reuse, 0x2, RZ ;  /* 0x00000002d50eb824 */ /* 0x040fe200078e00ff */
[----:B------:R-:W-:Y:S01]  /*c7d0*/  @!P3 SHF.L.U64.HI R66, R213, 0x1, R66 ;  /* 0x00000001d542b819 */ /* 0x000fe20000010242 */
[----:B------:R-:W-:Y:S01]  /*c7e0*/  @!P2 IMAD.SHL.U32 R10, R214, 0x2, RZ ;  /* 0x00000002d60aa824 */ /* 0x000fe200078e00ff */
[CC--:B--2---:R-:W-:Y:S01]  /*c7f0*/  @!P4 IADD3 R28, P5, R69.reuse, R24.reuse, RZ ;  /* 0x00000018451cc210 */ /* 0x0c4fe20007fbe0ff */
[----:B------:R-:W-:Y:S01]  /*c800*/  @!P1 IMAD.SHL.U32 R4, R212, 0x2, RZ ;  /* 0x00000002d4049824 */ /* 0x000fe200078e00ff */
[----:B0-----:R-:W-:Y:S02]  /*c810*/  @!P4 IADD3 R24, P6, R62, R24, RZ ;  /* 0x000000183e18c210 */ /* 0x001fe40007fde0ff */
[----:B------:R-:W-:Y:S01]  /*c820*/  @!P2 SHF.L.U64.HI R67, R214, 0x1, R67 ;  /* 0x00000001d643a819 */ /* 0x000fe20000010243 */
[--C-:B------:R-:W-:Y:S01]  /*c830*/  @!P4 IMAD.X R29, R0, 0x1, R84.reuse, P5 ;  /* 0x00000001001dc824 */ /* 0x100fe200028e0654 */
[-C--:B------:R-:W-:Y:S01]  /*c840*/  @!P3 IADD3 R20, P5, R69, R14.reuse, RZ ;  /* 0x0000000e4514b210 */ /* 0x080fe20007fbe0ff */
[----:B---3--:R-:W-:Y:S01]  /*c850*/  @!P4 IMAD.X R25, R63, 0x1, R84, P6 ;  /* 0x000000013f19c824 */ /* 0x008fe200030e0654 */
[----:B------:R-:W-:-:S02]  /*c860*/  @!P3 IADD3 R14, P6, R62, R14, RZ ;  /* 0x0000000e3e0eb210 */ /* 0x000fc40007fde0ff */
[----:B------:R-:W-:Y:S01]  /*c870*/  @!P1 SHF.L.U64.HI R65, R212, 0x1, R65 ;  /* 0x00000001d4419819 */ /* 0x000fe20000010241 */
[--C-:B------:R-:W-:Y:S01]  /*c880*/  @!P3 IMAD.X R21, R0, 0x1, R66.reuse, P5 ;  /* 0x000000010015b824 */ /* 0x100fe200028e0642 */
[-C--:B------:R-:W-:Y:S01]  /*c890*/  @!P2 IADD3 R12, P5, R69, R10.reuse, RZ ;  /* 0x0000000a450ca210 */ /* 0x080fe20007fbe0ff */
[----:B------:R-:W-:Y:S01]  /*c8a0*/  @!P3 IMAD.X R15, R63, 0x1, R66, P6 ;  /* 0x000000013f0fb824 */ /* 0x000fe200030e0642 */
[----:B------:R-:W-:-:S03]  /*c8b0*/  @!P2 IADD3 R10, P6, R62, R10, RZ ;  /* 0x0000000a3e0aa210 */ /* 0x000fc60007fde0ff */
[--C-:B------:R-:W-:Y:S01]  /*c8c0*/  @!P2 IMAD.X R13, R0, 0x1, R67.reuse, P5 ;  /* 0x00000001000da824 */ /* 0x100fe200028e0643 */
[----:B------:R-:W-:Y:S01]  /*c8d0*/  @!P1 IADD3 R8, P5, R69, R4, RZ ;  /* 0x0000000445089210 */ /* 0x000fe20007fbe0ff */
[----:B------:R-:W-:Y:S01]  /*c8e0*/  @!P2 IMAD.X R11, R63, 0x1, R67, P6 ;  /* 0x000000013f0ba824 */ /* 0x000fe200030e0643 */
[----:B------:R-:W-:-:S03]  /*c8f0*/  ISETP.GE.AND P6, PT, R22, UR4, PT ;  /* 0x0000000416007c0c */ /* 0x000fc6000bfc6270 */
[----:B------:R-:W-:Y:S01]  /*c900*/  @!P1 IMAD.X R9, R0, 0x1, R65, P5 ;  /* 0x0000000100099824 */ /* 0x000fe200028e0641 */
[----:B------:R-:W-:-:S05]  /*c910*/  @!P1 IADD3 R4, P5, R62, R4, RZ ;  /* 0x000000043e049210 */ /* 0x000fca0007fbe0ff */
[----:B------:R-:W-:Y:S01]  /*c920*/  @!P1 IMAD.X R5, R63, 0x1, R65, P5 ;  /* 0x000000013f059824 */ /* 0x000fe200028e0641 */
[----:B------:R-:W-:-:S03]  /*c930*/  ISETP.GE.AND P5, PT, R216, UR4, PT ;  /* 0x00000004d8007c0c */ /* 0x000fc6000bfa6270 */
[----:B------:R-:W-:Y:S02]  /*c940*/  @!P6 IMAD.MOV.U32 R26, RZ, RZ, R69 ;  /* 0x000000ffff1ae224 */ /* 0x000fe400078e0045 */
[----:B------:R-:W-:Y:S02]  /*c950*/  @!P6 IMAD.MOV.U32 R27, RZ, RZ, R0 ;  /* 0x000000ffff1be224 */ /* 0x000fe400078e0000 */
[----:B------:R-:W-:Y:S02]  /*c960*/  @!P6 IMAD.MOV.U32 R6, RZ, RZ, R62 ;  /* 0x000000ffff06e224 */ /* 0x000fe400078e003e */
[----:B------:R-:W-:Y:S02]  /*c970*/  @!P6 IMAD.MOV.U32 R7, RZ, RZ, R63 ;  /* 0x000000ffff07e224 */ /* 0x000fe400078e003f */
[----:B------:R-:W-:-:S04]  /*c980*/  @!P6 IMAD.WIDE R64, R22, 0x2, R26 ;  /* 0x000000021640e825 */ /* 0x000fc800078e021a */
[----:B------:R-:W-:Y:S01]  /*c990*/  @!P6 IMAD.WIDE R66, R22, 0x2, R6 ;  /* 0x000000021642e825 */ /* 0x000fe200078e0206 */
[----:B------:R-:W-:Y:S01]  /*c9a0*/  SHF.R.S32.HI R7, RZ, 0x1f, R216 ;  /* 0x0000001fff077819 */ /* 0x000fe200000114d8 */
[----:B------:R-:W5:Y:S02]  /*c9b0*/  @!P6 LD.E.64 R38, desc[UR60][R64.64] ;  /* 0x0000003c4026e980 */ /* 0x000f64000c101b00 */
[C---:B------:R-:W-:Y:S01]  /*c9c0*/  @!P5 IMAD.SHL.U32 R26, R216.reuse, 0x2, RZ ;  /* 0x00000002d81ad824 */ /* 0x040fe200078e00ff */
[----:B------:R-:W-:Y:S01]  /*c9d0*/  @!P5 SHF.L.U64.HI R30, R216, 0x1, R7 ;  /* 0x00000001d81ed819 */ /* 0x000fe20000010207 */
[----:B------:R-:W5:Y:S03]  /*c9e0*/  @!P6 LD.E.64 R40, desc[UR60][R66.64] ;  /* 0x0000003c4228e980 */ /* 0x000f66000c101b00 */
[----:B------:R-:W-:-:S05]  /*c9f0*/  @!P5 IADD3 R6, P6, R69, R26, RZ ;  /* 0x0000001a4506d210 */ /* 0x000fca0007fde0ff */
[--C-:B------:R-:W-:Y:S01]  /*ca00*/  @!P5 IMAD.X R7, R0, 0x1, R30.reuse, P6 ;  /* 0x000000010007d824 */ /* 0x100fe200030e061e */
[----:B------:R-:W-:Y:S02]  /*ca10*/  @!P5 IADD3 R62, P6, R62, R26, RZ ;  /* 0x0000001a3e3ed210 */ /* 0x000fe40007fde0ff */
[----:B------:R-:W-:Y:S02]  /*ca20*/  CS2R R26, SRZ ;  /* 0x00000000001a7805 */ /* 0x000fe4000001ff00 */
[----:B------:R-:W-:Y:S01]  /*ca30*/  CS2R R32, SRZ ;  /* 0x0000000000207805 */ /* 0x000fe2000001ff00 */
[----:B------:R-:W-:Y:S01]  /*ca40*/  @!P5 IMAD.X R63, R63, 0x1, R30, P6 ;  /* 0x000000013f3fd824 */ /* 0x000fe200030e061e */
[----:B------:R-:W-:Y:S02]  /*ca50*/  CS2R R30, SRZ ;  /* 0x00000000001e7805 */ /* 0x000fe4000001ff00 */
[----:B------:R0:W5:Y:S04]  /*ca60*/  @!P4 LD.E.64 R26, desc[UR60][R28.64] ;  /* 0x0000003c1c1ac980 */ /* 0x000168000c101b00 */
[----:B------:R1:W5:Y:S04]  /*ca70*/  @!P4 LD.E.64 R32, desc[UR60][R24.64] ;  /* 0x0000003c1820c980 */ /* 0x000368000c101b00 */
[----:B------:R2:W5:Y:S01]  /*ca80*/  @!P3 LD.E.64 R30, desc[UR60][R20.64] ;  /* 0x0000003c141eb980 */ /* 0x000562000c101b00 */
[----:B0-----:R-:W-:-:S02]  /*ca90*/  CS2R R28, SRZ ;  /* 0x00000000001c7805 */ /* 0x001fc4000001ff00 */
[----:B-1----:R-:W-:-:S04]  /*caa0*/  CS2R R24, SRZ ;  /* 0x0000000000187805 */ /* 0x002fc8000001ff00 */
[----:B------:R0:W5:Y:S01]  /*cab0*/  @!P3 LD.E.64 R28, desc[UR60][R14.64] ;  /* 0x0000003c0e1cb980 */ /* 0x000162000c101b00 */
[----:B--2---:R-:W-:-:S03]  /*cac0*/  CS2R R20, SRZ ;  /* 0x0000000000147805 */ /* 0x004fc6000001ff00 */
[----:B------:R1:W5:Y:S04]  /*cad0*/  @!P2 LD.E.64 R24, desc[UR60][R12.64] ;  /* 0x0000003c0c18a980 */ /* 0x000368000c101b00 */
[----:B------:R2:W5:Y:S01]  /*cae0*/  @!P2 LD.E.64 R20, desc[UR60][R10.64] ;  /* 0x0000003c0a14a980 */ /* 0x000562000c101b00 */
[----:B0-----:R-:W-:Y:S02]  /*caf0*/  CS2R R14, SRZ ;  /* 0x00000000000e7805 */ /* 0x001fe4000001ff00 */
[----:B-1----:R-:W-:-:S04]  /*cb00*/  CS2R R12, SRZ ;  /* 0x00000000000c7805 */ /* 0x002fc8000001ff00 */
[----:B------:R0:W5:Y:S01]  /*cb10*/  @!P1 LD.E.64 R14, desc[UR60][R8.64] ;  /* 0x0000003c080e9980 */ /* 0x000162000c101b00 */
[----:B--2---:R-:W-:-:S03]  /*cb20*/  CS2R R10, SRZ ;  /* 0x00000000000a7805 */ /* 0x004fc6000001ff00 */
[----:B------:R1:W5:Y:S04]  /*cb30*/  @!P1 LD.E.64 R12, desc[UR60][R4.64] ;  /* 0x0000003c040c9980 */ /* 0x000368000c101b00 */
[----:B------:R1:W5:Y:S01]  /*cb40*/  @!P5 LD.E.64 R10, desc[UR60][R6.64] ;  /* 0x0000003c060ad980 */ /* 0x000362000c101b00 */
[----:B0-----:R-:W-:-:S06]  /*cb50*/  CS2R R8, SRZ ;  /* 0x0000000000087805 */ /* 0x001fcc000001ff00 */
[----:B------:R1:W5:Y:S02]  /*cb60*/  @!P5 LD.E.64 R8, desc[UR60][R62.64] ;  /* 0x0000003c3e08d980 */ /* 0x000364000c101b00 */
.L_x_5855:
[----:B------:R-:W-:Y:S05]  /*cb70*/  BSYNC B1 ;  /* 0x0000000000017941 */ /* 0x000fea0003800000 */
.L_x_5854:
[----:B-1----:R-:W-:Y:S01]  /*cb80*/  LEA.HI R4, R235, R235, RZ, 0x1 ;  /* 0x000000ebeb047211 */ /* 0x002fe200078f08ff */
[----:B-----5:R-:W-:Y:S01]  /*cb90*/  IMAD.MOV.U32 R5, RZ, RZ, R26 ;  /* 0x000000ffff057224 */ /* 0x020fe200078e001a */
[----:B------:R-:W-:Y:S01]  /*cba0*/  VIADDMNMX R71, R71, -R226, 0x80, PT ;  /* 0x0000008047477446 */ /* 0x000fe200038009e2 */
[C---:B------:R-:W-:Y:S01]  /*cbb0*/  VIADD R6, R3.reuse, 0x15400 ;  /* 0x0001540003067836 */ /* 0x040fe20000000000 */
[----:B------:R-:W-:Y:S01]  /*cbc0*/  LOP3.LUT R4, R4, 0xfffffffe, RZ, 0xc0, !PT ;  /* 0xfffffffe04047812 */ /* 0x000fe200078ec0ff */
[----:B0-----:R-:W-:Y:S01]  /*cbd0*/  VIADD R0, R3, 0x15440 ;  /* 0x0001544003007836 */ /* 0x001fe20000000000 */
[----:B------:R-:W-:Y:S01]  /*cbe0*/  PRMT R96, R5, 0x7610, R96 ;  /* 0x0000761005607816 */ /* 0x000fe20000000060 */
[----:B------:R-:W-:Y:S01]  /*cbf0*/  IMAD.MOV.U32 R5, RZ, RZ, R27 ;  /* 0x000000ffff057224 */ /* 0x000fe200078e001b */
[----:B------:R-:W-:Y:S01]  /*cc00*/  BSSY B1, `(.L_x_5856) ;  /* 0x0000032000017945 */ /* 0x000fe20003800000 */
[----:B------:R-:W-:Y:S01]  /*cc10*/  IMAD.IADD R4, R235, 0x1, -R4 ;  /* 0x00000001eb047824 */ /* 0x000fe200078e0a04 */
[----:B------:R-:W-:Y:S01]  /*cc20*/  ISETP.GE.AND P1, PT, R204, R71, PT ;  /* 0x00000047cc00720c */ /* 0x000fe20003f26270 */
[----:B------:R-:W-:Y:S01]  /*cc30*/  @P0 VIADD R0, R6, 0xffffffc0 ;  /* 0xffffffc006000836 */ /* 0x000fe20000000000 */
[----:B------:R-:W-:Y:S01]  /*cc40*/  PRMT R97, R5, 0x7610, R97 ;  /* 0x0000761005617816 */ /* 0x000fe20000000061 */
[----:B------:R-:W-:Y:S01]  /*cc50*/  IMAD.MOV.U32 R6, RZ, RZ, R38 ;  /* 0x000000ffff067224 */ /* 0x000fe200078e0026 */
[----:B------:R-:W-:Y:S01]  /*cc60*/  SHF.L.U32 R5, R4, 0x1f, RZ ;  /* 0x0000001f04057819 */ /* 0x000fe200000006ff */
[----:B------:R-:W-:-:S02]  /*cc70*/  IMAD.MOV.U32 R7, RZ, RZ, R39 ;  /* 0x000000ffff077224 */ /* 0x000fc400078e0027 */
[----:B------:R-:W-:Y:S01]  /*cc80*/  IMAD.MOV.U32 R4, RZ, RZ, R13 ;  /* 0x000000ffff047224 */ /* 0x000fe200078e000d */
[----:B------:R-:W0:Y:S01]  /*cc90*/  SYNCS.PHASECHK.TRANS64.TRYWAIT P0, [R16+URZ+0x36800], R5 ;  /* 0x03680005100075a7 */ /* 0x000e22000800017f */
        /* <DEDUP_REMOVED lines=8> */
[----:B---3--:R-:W-:Y:S01]  /*cd20*/  PRMT R63, R7, 0x7610, R63 ;  /* 0x00007610073f7816 */ /* 0x008fe2000000003f */
        /* <DEDUP_REMOVED lines=27> */
[----:B--2---:R-:W-:Y:S01]  /*cee0*/  PRMT R69, R7, 0x7610, R69 ;  /* 0x0000761007457816 */ /* 0x004fe20000000045 */
[----:B------:R-:W-:Y:S01]  /*cef0*/  IMAD.MOV.U32 R6, RZ, RZ, R11 ;  /* 0x000000ffff067224 */ /* 0x000fe200078e000b */
[----:B------:R-:W-:Y:S01]  /*cf00*/  PRMT R79, R64, 0x7610, R79 ;  /* 0x00007610404f7816 */ /* 0x000fe2000000004f */
[----:B0-----:R-:W-:Y:S06]  /*cf10*/  @!P0 BRA `(.L_x_5857) ;  /* 0x0000024c00ec8947 */ /* 0x001fec0003800000 */
.L_x_6147:
[----:B------:R-:W-:Y:S05]  /*cf20*/  BSYNC B1 ;  /* 0x0000000000017941 */ /* 0x000fea0003800000 */
.L_x_5856:
        /* <DEDUP_REMOVED lines=59> */
.L_x_5861:
[----:B------:R-:W-:Y:S05]  /*d2e0*/  BSYNC B2 ;  /* 0x0000000000027941 */ /* 0x000fea0003800000 */
.L_x_5860:
[----:B------:R-:W-:Y:S04]  /*d2f0*/  BSSY B2, `(.L_x_5862) ;  /* 0x0000030000027945 */ /* 0x000fe80003800000 */
[----:B------:R-:W-:Y:S05]  /*d300*/  @P1 BRA `(.L_x_5863) ;  /* 0x0000000000b81947 */ /* 0x000fea0003800000 */
[----:B0-----:R-:W0:Y:S01]  /*d310*/  LDS.128 R4, [R0] ;  /* 0x0000000000047984 */ /* 0x001e220000000c00 */
        /* <DEDUP_REMOVED lines=45> */
.L_x_5863:
[----:B------:R-:W-:Y:S05]  /*d5f0*/  BSYNC B2 ;  /* 0x0000000000027941 */ /* 0x000fea0003800000 */
.L_x_5862:
        /* <DEDUP_REMOVED lines=48> */
.L_x_5865:
[----:B------:R-:W-:Y:S05]  /*d900*/  BSYNC B2 ;  /* 0x0000000000027941 */ /* 0x000fea0003800000 */
.L_x_5864:
        /* <DEDUP_REMOVED lines=48> */
.L_x_5867:
[----:B------:R-:W-:Y:S05]  /*dc10*/  BSYNC B2 ;  /* 0x0000000000027941 */ /* 0x000fea0003800000 */
.L_x_5866:
        /* <DEDUP_REMOVED lines=48> */
.L_x_5869:
[----:B------:R-:W-:Y:S05]  /*df20*/  BSYNC B2 ;  /* 0x0000000000027941 */ /* 0x000fea0003800000 */
.L_x_5868:
        /* <DEDUP_REMOVED lines=22> */
[----:B------:R-:W-:Y:S01]  /*e090*/  FFMA.FTZ R47, R34, R43, R46 ;  /* 0x0000002b222f7223 */ /* 0x000fe2000001002e */
[-C--:B------:R-:W-:Y:S01]  /*e0a0*/  FMUL.FTZ R43, R37, R72.reuse ;  /* 0x00000048252b7220 */ /* 0x080fe20000410000 */
[----:B------:R-:W-:Y:S01]  /*e0b0*/  FFMA.FTZ R72, R36, R72, -R35 ;  /* 0x0000004824487223 */ /* 0x000fe20000010823 */
[----:B------:R-:W-:Y:S02]  /*e0c0*/  IMAD.U32 R7, R5, 0x10000, RZ ;  /* 0x0001000005077824 */ /* 0x000fe400078e00ff */
[----:B------:R-:W-:Y:S01]  /*e0d0*/  FFMA.FTZ R44, R34, R42, -R45 ;  /* 0x0000002a222c7223 */ /* 0x000fe2000001082d */
[----:B------:R-:W-:Y:S01]  /*e0e0*/  IMAD.U32 R35, R70, 0x10000, RZ ;  /* 0x0001000046237824 */ /* 0x000fe200078e00ff */
[----:B------:R-:W-:Y:S01]  /*e0f0*/  LOP3.LUT R4, R4, 0xffff0000, RZ, 0xc0, !PT ;  /* 0xffff000004047812 */ /* 0x000fe200078ec0ff */
[----:B------:R-:W-:Y:S01]  /*e100*/  IMAD.U32 R37, R73, 0x10000, RZ ;  /* 0x0001000049257824 */ /* 0x000fe200078e00ff */
[----:B------:R-:W-:Y:S01]  /*e110*/  LOP3.LUT R5, R5, 0xffff0000, RZ, 0xc0, !PT ;  /* 0xffff000005057812 */ /* 0x000fe200078ec0ff */
[----:B------:R-:W-:Y:S01]  /*e120*/  FFMA.FTZ R49, R36, R74, R43 ;  /* 0x0000004a24317223 */ /* 0x000fe2000001002b */
[----:B------:R-:W-:Y:S01]  /*e130*/  LOP3.LUT R34, R73, 0xffff0000, RZ, 0xc0, !PT ;  /* 0xffff000049227812 */ /* 0x000fe200078ec0ff */
[----:B------:R-:W-:Y:S01]  /*e140*/  FMUL.FTZ R43, R4, R37 ;  /* 0x00000025042b7220 */ /* 0x000fe20000410000 */
[----:B------:R-:W-:Y:S01]  /*e150*/  LOP3.LUT R70, R70, 0xffff0000, RZ, 0xc0, !PT ;  /* 0xffff000046467812 */ /* 0x000fe200078ec0ff */
[----:B------:R-:W-:-:S02]  /*e160*/  FMUL.FTZ R36, R4, R35 ;  /* 0x0000002304247220 */ /* 0x000fc40000410000 */
[C---:B------:R-:W-:Y:S01]  /*e170*/  FMUL.FTZ R42, R5.reuse, R34 ;  /* 0x00000022052a7220 */ /* 0x040fe20000410000 */
[C---:B------:R-:W-:Y:S01]  /*e180*/  FFMA.FTZ R4, R6.reuse, R35, -R43 ;  /* 0x0000002306047223 */ /* 0x040fe2000001082b */
[-C--:B------:R-:W-:Y:S01]  /*e190*/  FMUL.FTZ R45, R5, R70.reuse ;  /* 0x00000046052d7220 */ /* 0x080fe20000410000 */
[----:B------:R-:W-:Y:S01]  /*e1a0*/  FFMA.FTZ R37, R6, R37, R36 ;  /* 0x0000002506257223 */ /* 0x000fe20000010024 */
[----:B------:R-:W-:Y:S01]  /*e1b0*/  FFMA.FTZ R5, R7, R70, -R42 ;  /* 0x0000004607057223 */ /* 0x000fe2000001082a */
[----:B------:R-:W-:Y:S01]  /*e1c0*/  F2FP.BF16.F32.PACK_AB R6, R47, R44 ;  /* 0x0000002c2f06723e */ /* 0x000fe200000010ff */
[----:B------:R-:W-:Y:S01]  /*e1d0*/  FFMA.FTZ R34, R7, R34, R45 ;  /* 0x0000002207227223 */ /* 0x000fe2000001002d */
[----:B------:R-:W-:Y:S02]  /*e1e0*/  F2FP.BF16.F32.PACK_AB R7, R49, R72 ;  /* 0x000000483107723e */ /* 0x000fe400000010ff */
[----:B------:R-:W-:Y:S02]  /*e1f0*/  F2FP.BF16.F32.PACK_AB R4, R37, R4 ;  /* 0x000000042504723e */ /* 0x000fe400000010ff */
[----:B------:R-:W-:-:S05]  /*e200*/  F2FP.BF16.F32.PACK_AB R5, R34, R5 ;  /* 0x000000052205723e */ /* 0x000fca00000010ff */
[----:B------:R0:W-:Y:S02]  /*e210*/  STS.128 [R0+0x8000], R4 ;  /* 0x0080000400007388 */ /* 0x0001e40000000c00 */
.L_x_5859:
[----:B------:R-:W-:Y:S05]  /*e220*/  BSYNC B1 ;  /* 0x0000000000017941 */ /* 0x000fea0003800000 */
.L_x_5858:
        /* <DEDUP_REMOVED lines=57> */
.L_x_5872:
[----:B------:R-:W-:Y:S05]  /*e5c0*/  BSYNC B1 ;  /* 0x0000000000017941 */ /* 0x000fea0003800000 */
.L_x_5871:
[----:B------:R-:W-:Y:S04]  /*e5d0*/  BSSY B1, `(.L_x_5873) ;  /* 0x0000030000017945 */ /* 0x000fe80003800000 */
[----:B------:R-:W-:Y:S05]  /*e5e0*/  @P1 BRA `(.L_x_5874) ;  /* 0x0000000000b81947 */ /* 0x000fea0003800000 */
[----:B0-----:R-:W0:Y:S01]  /*e5f0*/  LDS.128 R4, [R0+0x2000] ;  /* 0x0020000000047984 */ /* 0x001e220000000c00 */
        /* <DEDUP_REMOVED lines=45> */
.L_x_5874:
[----:B------:R-:W-:Y:S05]  /*e8d0*/  BSYNC B1 ;  /* 0x0000000000017941 */ /* 0x000fea0003800000 */
.L_x_5873:
[----:B------:R-:W-:Y:S04]  /*e8e0*/  BSSY B1, `(.L_x_5875) ;  /* 0x0000030000017945 */ /* 0x000fe80003800000 */
[----:B------:R-:W-:Y:S05]  /*e8f0*/  @P2 BRA `(.L_x_5876) ;  /* 0x0000000000b82947 */ /* 0x000fea0003800000 */
[----:B01----:R-:W0:Y:S01]  /*e900*/  LDS.128 R4, [R3+0x1b400] ;  /* 0x01b4000003047984 */ /* 0x003e220000000c00 */
        /* <DEDUP_REMOVED lines=45> */
.L_x_5876:
[----:B------:R-:W-:Y:S05]  /*ebe0*/  BSYNC B1 ;  /* 0x0000000000017941 */ /* 0x000fea0003800000 */
.L_x_5875:
        /* <DEDUP_REMOVED lines=48> */
.L_x_5878:
[----:B------:R-:W-:Y:S05]  /*eef0*/  BSYNC B1 ;  /* 0x0000000000017941 */ /* 0x000fea0003800000 */
.L_x_5877:
        /* <DEDUP_REMOVED lines=23> */
[C---:B------:R-:W-:Y:S01]  /*f070*/  FFMA.FTZ R27, R12.reuse, R21, R26 ;  /* 0x000000150c1b7223 */ /* 0x040fe2000001001a */
[-C--:B------:R-:W-:Y:S01]  /*f080*/  FMUL.FTZ R21, R15, R79.reuse ;  /* 0x0000004f0f157220 */ /* 0x080fe20000410000 */
[C---:B------:R-:W-:Y:S02]  /*f090*/  IMAD.U32 R7, R5.reuse, 0x10000, RZ ;  /* 0x0001000005077824 */ /* 0x040fe400078e00ff */
[----:B------:R-:W-:Y:S01]  /*f0a0*/  FFMA.FTZ R24, R12, R20, -R25 ;  /* 0x000000140c187223 */ /* 0x000fe20000010819 */
        /* <DEDUP_REMOVED lines=21> */
.L_x_5880:
[----:B------:R-:W-:Y:S05]  /*f200*/  BSYNC B1 ;  /* 0x0000000000017941 */ /* 0x000fea0003800000 */
.L_x_5879:
        /* <DEDUP_REMOVED lines=18> */
[CC--:B------:R-:W-:Y:S01]  /*f330*/  FMUL.FTZ R13, R9.reuse, R12.reuse ;  /* 0x0000000c090d7220 */ /* 0x0c0fe20000410000 */
[----:B------:R-:W-:Y:S01]  /*f340*/  FMUL.FTZ R9, R9, R11 ;  /* 0x0000000b09097220 */ /* 0x000fe20000410000 */
[C---:B------:R-:W-:Y:S01]  /*f350*/  FMUL.FTZ R21, R7.reuse, R63 ;  /* 0x0000003f07157220 */ /* 0x040fe20000410000 */
[----:B------:R-:W-:Y:S02]  /*f360*/  IMAD.U32 R3, R4, 0x10000, RZ ;  /* 0x0001000004037824 */ /* 0x000fe400078e00ff */
[C---:B------:R-:W-:Y:S01]  /*f370*/  FFMA.FTZ R14, R8.reuse, R11, -R13 ;  /* 0x0000000b080e7223 */ /* 0x040fe2000001080d */
[----:B------:R-:W-:Y:S01]  /*f380*/  FFMA.FTZ R15, R8, R12, R9 ;  /* 0x0000000c080f7223 */ /* 0x000fe20000010009 */
[-C--:B------:R-:W-:Y:S01]  /*f390*/  FMUL.FTZ R9, R7, R65.reuse ;  /* 0x0000004107097220 */ /* 0x080fe20000410000 */
        /* <DEDUP_REMOVED lines=23> */
.L_x_5849:
        /* <DEDUP_REMOVED lines=8> */
[----:B------:R-:W-:Y:S02]  /*f590*/  IMAD.MOV.U32 R7, RZ, RZ, R31 ;  /* 0x000000ffff077224 */ /* 0x000fe400078e001f */
[----:B------:R-:W-:Y:S01]  /*f5a0*/  IMAD.IADD R73, R73, 0x1, -R38 ;  /* 0x0000000149497824 */ /* 0x000fe200078e0a26 */
[----:B------:R-:W-:-:S03]  /*f5b0*/  LEA.HI R69, R21, R206, RZ, 0x3 ;  /* 0x000000ce15457211 */ /* 0x000fc600078f18ff */
[----:B------:R-:W-:Y:S01]  /*f5c0*/  IMAD R3, R73, 0x40, R64 ;  /* 0x0000004049037824 */ /* 0x000fe200078e0240 */
        /* <DEDUP_REMOVED lines=19> */
[----:B------:R-:W-:Y:S01]  /*f700*/  SHF.R.S32.HI R0, RZ, 0x1f, R207 ;  /* 0x0000001fff007819 */ /* 0x000fe200000114cf */
[----:B------:R-:W-:Y:S01]  /*f710*/  IMAD.IADD R71, R7, 0x1, R71 ;  /* 0x0000000107477824 */ /* 0x000fe200078e0247 */
[----:B------:R-:W-:-:S02]  /*f720*/  LEA R70, P1, R6, UR6, 0x1 ;  /* 0x0000000606467c11 */ /* 0x000fc4000f8208ff */
[----:B------:R-:W-:Y:S02]  /*f730*/  LEA.HI R3, R0, R207, RZ, 0x3 ;  /* 0x000000cf00037211 */ /* 0x000fe400078f18ff */
[----:B------:R-:W-:Y:S02]  /*f740*/  LEA.HI.X R63, R4, UR5, R63, 0x1, P0 ;  /* 0x00000005043f7c11 */ /* 0x000fe400080f0c3f */
[----:B------:R-:W-:Y:S02]  /*f750*/  LEA.HI.X R71, R6, UR7, R71, 0x1, P1 ;  /* 0x0000000706477c11 */ /* 0x000fe400088f0c47 */
[----:B------:R-:W-:Y:S01]  /*f760*/  SHF.R.S32.HI R20, RZ, 0x3, R3 ;  /* 0x00000003ff147819 */ /* 0x000fe20000011403 */
[----:B------:R-:W-:Y:S06]  /*f770*/  BRA.DIV UR4, `(.L_x_5881) ;  /* 0x0000022604e87947 */ /* 0x000fec000b800000 */
[----:B------:R-:W0:Y:S04]  /*f780*/  SHFL.IDX PT, R5, R63, RZ, 0x1c1f ;  /* 0x001c1fff3f057589 */ /* 0x000e2800000e0000 */
[----:B------:R-:W1:Y:S04]  /*f790*/  SHFL.IDX PT, R4, R62, RZ, 0x1c1f ;  /* 0x001c1fff3e047589 */ /* 0x000e6800000e0000 */
[----:B------:R2:W3:Y:S04]  /*f7a0*/  SHFL.IDX PT, R7, R71, RZ, 0x1c1f ;  /* 0x001c1fff47077589 */ /* 0x0004e800000e0000 */
[----:B------:R2:W4:Y:S01]  /*f7b0*/  SHFL.IDX PT, R14, R70, RZ, 0x1c1f ;  /* 0x001c1fff460e7589 */ /* 0x00052200000e0000 */
[----:B0-----:R-:W-:-:S02]  /*f7c0*/  IMAD.MOV.U32 R9, RZ, RZ, R5 ;  /* 0x000000ffff097224 */ /* 0x001fc400078e0005 */
[----:B-12---:R-:W-:-:S07]  /*f7d0*/  IMAD.MOV.U32 R8, RZ, RZ, R4 ;  /* 0x000000ffff087224 */ /* 0x006fce00078e0004 */
.L_x_6153:
[----:B------:R-:W-:Y:S01]  /*f7e0*/  IMAD R75, R224, R75, RZ ;  /* 0x0000004be04b7224 */ /* 0x000fe200078e02ff */
[----:B------:R-:W-:Y:S01]  /*f7f0*/  BSSY B1, `(.L_x_5882) ;  /* 0x000002e000017945 */ /* 0x000fe20003800000 */
[----:B---3--:R-:W-:Y:S01]  /*f800*/  IMAD.MOV.U32 R15, RZ, RZ, R7 ;  /* 0x000000ffff0f7224 */ /* 0x008fe200078e0007 */
[----:B------:R-:W-:Y:S02]  /*f810*/  CS2R R44, SRZ ;  /* 0x00000000002c7805 */ /* 0x000fe4000001ff00 */
[----:B------:R-:W-:Y:S02]  /*f820*/  CS2R R46, SRZ ;  /* 0x00000000002e7805 */ /* 0x000fe4000001ff00 */
[----:B------:R-:W-:Y:S02]  /*f830*/  ISETP.GE.AND P0, PT, R64, R75, PT ;  /* 0x0000004b4000720c */ /* 0x000fe40003f06270 */
        /* <DEDUP_REMOVED lines=14> */
[----:B------:R-:W-:Y:S02]  /*f920*/  CS2R R34, SRZ ;  /* 0x0000000000227805 */ /* 0x000fe4000001ff00 */
[----:B------:R-:W-:Y:S02]  /*f930*/  ISETP.GE.AND P1, PT, R206, UR4, PT ;  /* 0x00000004ce007c0c */ /* 0x000fe4000bf26270 */
[----:B------:R-:W-:Y:S02]  /*f940*/  ISETP.GE.AND P2, PT, R207, UR4, PT ;  /* 0x00000004cf007c0c */ /* 0x000fe4000bf46270 */
[----:B------:R-:W-:-:S02]  /*f950*/  CS2R R44, SRZ ;  /* 0x00000000002c7805 */ /* 0x000fc4000001ff00 */
[----:B------:R-:W-:-:S03]  /*f960*/  CS2R R46, SRZ ;  /* 0x00000000002e7805 */ /* 0x000fc6000001ff00 */
[----:B------:R-:W-:-:S04]  /*f970*/  @!P0 IMAD.WIDE R10, R18, 0x2, R8 ;  /* 0x00000002120a8825 */ /* 0x000fc800078e0208 */
[----:B------:R-:W-:Y:S01]  /*f980*/  @!P1 IMAD.SHL.U32 R13, R72, 0x8, RZ ;  /* 0x00000008480d9824 */ /* 0x000fe200078e00ff */
[----:B------:R4:W5:Y:S01]  /*f990*/  @!P0 LD.E.128 R32, desc[UR60][R10.64] ;  /* 0x0000003c0a208980 */ /* 0x000962000c101d00 */
        /* <DEDUP_REMOVED lines=9> */
[----:B------:R-:W-:Y:S01]  /*fa30*/  CS2R R38, SRZ ;  /* 0x0000000000267805 */ /* 0x000fe2000001ff00 */
[--C-:B----4-:R-:W-:Y:S01]  /*fa40*/  @!P2 IMAD.WIDE R10, R25, 0x2, R14.reuse ;  /* 0x00000002190aa825 */ /* 0x110fe200078e020e */
        /* <DEDUP_REMOVED lines=8> */
.L_x_5883:
[----:B------:R-:W-:Y:S05]  /*fad0*/  BSYNC B1 ;  /* 0x0000000000017941 */ /* 0x000fea0003800000 */
.L_x_5882:
[----:B0----5:R-:W-:Y:S01]  /*fae0*/  IMAD.MOV.U32 R4, RZ, RZ, R44 ;  /* 0x000000ffff047224 */ /* 0x021fe200078e002c */
        /* <DEDUP_REMOVED lines=52> */
[----:B------:R-:W2:Y:S04]  /*fe30*/  SHFL.IDX PT, R71, R71, 0x1, 0x1c1f ;  /* 0x003c1f0047477f89 */ /* 0x000ea800000e0000 */
[----:B------:R-:W3:Y:S02]  /*fe40*/  SHFL.IDX PT, R70, R70, 0x1, 0x1c1f ;  /* 0x003c1f0046467f89 */ /* 0x000ee400000e0000 */
.L_x_6159:
[----:B------:R-:W-:Y:S01]  /*fe50*/  VIADD R64, R64, 0x40 ;  /* 0x0000004040407836 */ /* 0x000fe20000000000 */
[----:B------:R-:W-:Y:S01]  /*fe60*/  BSSY B1, `(.L_x_5885) ;  /* 0x000002c000017945 */ /* 0x000fe20003800000 */
[----:B------:R-:W-:Y:S02]  /*fe70*/  CS2R R6, SRZ ;  /* 0x0000000000067805 */ /* 0x000fe4000001ff00 */
[----:B------:R-:W-:Y:S02]  /*fe80*/  CS2R R8, SRZ ;  /* 0x0000000000087805 */ /* 0x000fe4000001ff00 */
[----:B------:R-:W-:Y:S02]  /*fe90*/  CS2R R10, SRZ ;  /* 0x00000000000a7805 */ /* 0x000fe4000001ff00 */
[----:B------:R-:W-:Y:S02]  /*fea0*/  ISETP.GE.AND P0, PT, R64, R75, PT ;  /* 0x0000004b4000720c */ /* 0x000fe40003f06270 */
[----:B------:R-:W-:-:S02]  /*feb0*/  CS2R R12, SRZ ;  /* 0x00000000000c7805 */ /* 0x000fc4000001ff00 */
[----:B----4-:R-:W-:Y:S02]  /*fec0*/  CS2R R14, SRZ ;  /* 0x00000000000e7805 */ /* 0x010fe4000001ff00 */
[----:B------:R-:W-:Y:S02]  /*fed0*/  CS2R R48, SRZ ;  /* 0x0000000000307805 */ /* 0x000fe4000001ff00 */
[----:B------:R-:W-:Y:S02]  /*fee0*/  CS2R R50, SRZ ;  /* 0x0000000000327805 */ /* 0x000fe4000001ff00 */
[----:B------:R-:W-:Y:S02]  /*fef0*/  CS2R R52, SRZ ;  /* 0x0000000000347805 */ /* 0x000fe4000001ff00 */
[----:B------:R-:W-:Y:S02]  /*ff00*/  CS2R R54, SRZ ;  /* 0x0000000000367805 */ /* 0x000fe4000001ff00 */
[----:B------:R-:W-:-:S02]  /*ff10*/  CS2R R56, SRZ ;  /* 0x0000000000387805 */ /* 0x000fc4000001ff00 */
        /* <DEDUP_REMOVED lines=9> */
[----:B------:R-:W-:Y:S02]  /*ffb0*/  CS2R R6, SRZ ;  /* 0x0000000000067805 */ /* 0x000fe4000001ff00 */
[----:B------:R-:W-:Y:S01]  /*ffc0*/  CS2R R52, SRZ ;  /* 0x0000000000347805 */ /* 0x000fe2000001ff00 */
[----:B01----:R-:W-:-:S04]  /*ffd0*/  @!P0 IMAD.WIDE R12, R18, 0x2, R62 ;  /* 0x00000002120c8825 */ /* 0x003fc800078e023e */
        /* <DEDUP_REMOVED lines=12> */
[--C-:B--23--:R-:W-:Y:S01]  /*100a0*/  @!P1 IMAD.WIDE R64, R65, 0x2, R70.reuse ;  /* 0x0000000241409825 */ /* 0x10cfe200078e0246 */
[----:B------:R4:W5:Y:S03]  /*100b0*/  @!P1 LD.E.128 R52, desc[UR60][R60.64] ;  /* 0x0000003c3c349980 */ /* 0x000966000c101d00 */
[--C-:B------:R-:W-:Y:S01]  /*100c0*/  @!P2 IMAD.WIDE R66, R67, 0x2, R70.reuse ;  /* 0x000000024342a825 */ /* 0x100fe200078e0246 */
[----:B------:R4:W5:Y:S03]  /*100d0*/  @!P1 LD.E.128 R8, desc[UR60][R64.64] ;  /* 0x0000003c40089980 */ /* 0x000966000c101d00 */
[----:B------:R-:W-:Y:S01]  /*100e0*/  @!P0 IMAD.WIDE R70, R18, 0x2, R70 ;  /* 0x0000000212468825 */ /* 0x000fe200078e0246 */
[----:B------:R4:W5:Y:S04]  /*100f0*/  @!P2 LD.E.128 R56, desc[UR60][R62.64] ;  /* 0x0000003c3e38a980 */ /* 0x000968000c101d00 */
[----:B------:R4:W5:Y:S04]  /*10100*/  @!P0 LD.E.128 R4, desc[UR60][R70.64] ;  /* 0x0000003c46048980 */ /* 0x000968000c101d00 */
[----:B------:R4:W5:Y:S02]  /*10110*/  @!P2 LD.E.128 R12, desc[UR60][R66.64] ;  /* 0x0000003c420ca980 */ /* 0x000964000c101d00 */
.L_x_5886:
[----:B------:R-:W-:Y:S05]  /*10120*/  BSYNC B1 ;  /* 0x0000000000017941 */ /* 0x000fea0003800000 */
.L_x_5885:
[----:B----4-:R-:W-:Y:S01]  /*10130*/  LEA.HI R60, R235, R235, RZ, 0x1 ;  /* 0x000000ebeb3c7211 */ /* 0x010fe200078f08ff */
[----:B-----5:R-:W-:Y:S01]  /*10140*/  IMAD.MOV.U32 R61, RZ, RZ, R4 ;  /* 0x000000ffff3d7224 */ /* 0x020fe200078e0004 */
[----:B--2---:R-:W-:Y:S01]  /*10150*/  VIADDMNMX R71, R75, -R226, 0x80, PT ;  /* 0x000000804b477446 */ /* 0x004fe200038009e2 */
[----:B-1----:R-:W-:Y:S01]  /*10160*/  IMAD.MOV.U32 R62, RZ, RZ, R5 ;  /* 0x000000ffff3e7224 */ /* 0x002fe200078e0005 */
[----:B------:R-:W-:Y:S01]  /*10170*/  LOP3.LUT R60, R60, 0xfffffffe, RZ, 0xc0, !PT ;  /* 0xfffffffe3c3c7812 */ /* 0x000fe200078ec0ff */
[----:B0-----:R-:W-:Y:S01]  /*10180*/  IMAD.MOV.U32 R63, RZ, RZ, R7 ;  /* 0x000000ffff3f7224 */ /* 0x001fe200078e0007 */
[----:B------:R-:W-:Y:S01]  /*10190*/  PRMT R100, R61, 0x7610, R100 ;  /* 0x000076103d647816 */ /* 0x000fe20000000064 */
[----:B------:R-:W-:Y:S01]  /*101a0*/  IMAD.MOV.U32 R61, RZ, RZ, R6 ;  /* 0x000000ffff3d7224 */ /* 0x000fe200078e0006 */
[----:B------:R-:W-:Y:S01]  /*101b0*/  PRMT R101, R62, 0x7610, R101 ;  /* 0x000076103e657816 */ /* 0x000fe20000000065 */
[----:B------:R-:W-:Y:S01]  /*101c0*/  IMAD.IADD R60, R235, 0x1, -R60 ;  /* 0x00000001eb3c7824 */ /* 0x000fe200078e0a3c */
        /* <DEDUP_REMOVED lines=8> */
[----:B------:R-:W0:Y:S01]  /*10250*/  SYNCS.PHASECHK.TRANS64.TRYWAIT P0, [R16+URZ+0x36800], R61 ;  /* 0x0368003d100075a7 */ /* 0x000e22000800017f */
        /* <DEDUP_REMOVED lines=27> */
[----:B------:R-:W-:Y:S01]  /*10410*/  IMAD.MOV.U32 R64, RZ, RZ, R57 ;  /* 0x000000ffff407224 */ /* 0x000fe200078e0039 */
[----:B------:R-:W-:Y:S01]  /*10420*/  PRMT R90, R60, 0x7610, R90 ;  /* 0x000076103c5a7816 */ /* 0x000fe2000000005a */
[----:B------:R-:W-:Y:S01]  /*10430*/  IMAD.MOV.U32 R60, RZ, RZ, R58 ;  /* 0x000000ffff3c7224 */ /* 0x000fe200078e003a */
[----:B------:R-:W-:Y:S01]  /*10440*/  PRMT R91, R62, 0x7610, R91 ;  /* 0x000076103e5b7816 */ /* 0x000fe2000000005b */
[----:B------:R-:W-:Y:S01]  /*10450*/  IMAD.MOV.U32 R62, RZ, RZ, R59 ;  /* 0x000000ffff3e7224 */ /* 0x000fe200078e003b */
[----:B------:R-:W-:-:S02]  /*10460*/  ISETP.GE.AND P1, PT, R204, R71, PT ;  /* 0x00000047cc00720c */ /* 0x000fc40003f26270 */
[----:B------:R-:W-:Y:S02]  /*10470*/  PRMT R78, R63, 0x7610, R78 ;  /* 0x000076103f4e7816 */ /* 0x000fe4000000004e */
[----:B------:R-:W-:Y:S01]  /*10480*/  PRMT R79, R64, 0x7610, R79 ;  /* 0x00007610404f7816 */ /* 0x000fe2000000004f */
[----:B0-----:R-:W-:Y:S08]  /*10490*/  @!P0 BRA `(.L_x_5888) ;  /* 0x0000021c008c8947 */ /* 0x001ff00003800000 */
.L_x_6160:
[----:B------:R-:W-:Y:S05]  /*104a0*/  BSYNC B1 ;  /* 0x0000000000017941 */ /* 0x000fea0003800000 */
.L_x_5887:
[----:B------:R-:W-:Y:S01]  /*104b0*/  BSSY B1, `(.L_x_5889) ;  /* 0x0000157000017945 */ /* 0x000fe20003800000 */
[----:B------:R-:W-:Y:S02]  /*104c0*/  PRMT R80, R60, 0x7610, R80 ;  /* 0x000076103c507816 */ /* 0x000fe40000000050 */
[----:B------:R-:W-:Y:S01]  /*104d0*/  PRMT R81, R62, 0x7610, R81 ;  /* 0x000076103e517816 */ /* 0x000fe20000000051 */
[----:B------:R-:W-:Y:S06]  /*104e0*/  @P1 BRA `(.L_x_5890) ;  /* 0x00000014004c1947 */ /* 0x000fec0003800000 */
[----:B------:R-:W1:Y:S01]  /*104f0*/  LDC R75, c[0x0][0x3f4] ;  /* 0x0000fd00ff4b7b82 */ /* 0x000e620000000800 */
[----:B------:R-:W-:Y:S01]  /*10500*/  BSSY B2, `(.L_x_5891) ;  /* 0x000006f000027945 */ /* 0x000fe20003800000 */
        /* <DEDUP_REMOVED lines=8> */
[-C--:B0-----:R-:W-:Y:S02]  /*10590*/  LOP3.LUT R61, R60, R219.reuse, RZ, 0x3c, !PT ;  /* 0x000000db3c3d7212 */ /* 0x081fe400078e3cff */
[----:B------:R-:W-:Y:S02]  /*105a0*/  LEA.HI R65, R65, R62, RZ, 0x3 ;  /* 0x0000003e41417211 */ /* 0x000fe400078f18ff */
[----:B------:R-:W-:Y:S01]  /*105b0*/  LOP3.LUT R60, R218, 0x38, R63, 0xf8, !PT ;  /* 0x00000038da3c7812 */ /* 0x000fe200078ef83f */
[----:B------:R-:W-:Y:S01]  /*105c0*/  IMAD.IADD R61, R220, 0x1, R61 ;  /* 0x00000001dc3d7824 */ /* 0x000fe200078e023d */
[----:B------:R-:W-:Y:S01]  /*105d0*/  SHF.R.U64 R119, R44, 0x10, R45 ;  /* 0x000000102c777819 */ /* 0x000fe2000000122d */
[----:B------:R-:W-:Y:S01]  /*105e0*/  IMAD.SHL.U32 R65, R65, 0x400, RZ ;  /* 0x0000040041417824 */ /* 0x000fe200078e00ff */
[----:B------:R-:W-:Y:S01]  /*105f0*/  LOP3.LUT R60, R60, R219, RZ, 0x3c, !PT ;  /* 0x000000db3c3c7212 */ /* 0x000fe200078e3cff */
[----:B------:R-:W-:Y:S01]  /*10600*/  IMAD R82, R61, 0x2, R16 ;  /* 0x000000023d527824 */ /* 0x000fe200078e0210 */
[----:B------:R-:W-:-:S02]  /*10610*/  SHF.R.U64 R121, R32, 0x10, R33 ;  /* 0x0000001020797819 */ /* 0x000fc40000001221 */
[----:B------:R-:W-:Y:S02]  /*10620*/  LOP3.LUT R65, R65, 0x7fffe000, RZ, 0xc0, !PT ;  /* 0x7fffe00041417812 */ /* 0x000fe400078ec0ff */
[----:B------:R-:W-:Y:S02]  /*10630*/  PRMT R118, R118, 0x5410, R119 ;  /* 0x0000541076767816 */ /* 0x000fe40000000077 */
[----:B------:R-:W-:Y:S02]  /*10640*/  IADD3 R65, R60, R65, R220 ;  /* 0x000000413c417210 */ /* 0x000fe40007ffe0dc */
[----:B------:R-:W0:Y:S01]  /*10650*/  LDS.128 R60, [R82+0x15400] ;  /* 0x01540000523c7984 */ /* 0x000e220000000c00 */
[----:B------:R-:W-:Y:S01]  /*10660*/  SHF.R.U32.HI R32, RZ, 0x10, R33 ;  /* 0x00000010ff207819 */ /* 0x000fe20000011621 */
[----:B------:R-:W-:Y:S01]  /*10670*/  IMAD.U32 R126, R118, 0x10000, RZ ;  /* 0x00010000767e7824 */ /* 0x000fe200078e00ff */
[--C-:B------:R-:W-:Y:S01]  /*10680*/  SHF.R.U64 R33, R34, 0x10, R35.reuse ;  /* 0x0000001022217819 */ /* 0x100fe20000001223 */
[----:B------:R-:W-:Y:S01]  /*10690*/  IMAD R83, R65, 0x2, R16 ;  /* 0x0000000241537824 */ /* 0x000fe200078e0210 */
[----:B------:R-:W-:-:S02]  /*106a0*/  SHF.R.U32.HI R116, RZ, 0x10, R35 ;  /* 0x00000010ff747819 */ /* 0x000fc40000011623 */
[----:B------:R-:W-:Y:S02]  /*106b0*/  PRMT R34, R78, 0x5432, R121 ;  /* 0x000054324e227816 */ /* 0x000fe40000000079 */
[----:B------:R-:W1:Y:S01]  /*106c0*/  LDS.128 R64, [R83+0x15400] ;  /* 0x0154000053407984 */ /* 0x000e620000000c00 */
[----:B------:R-:W-:Y:S02]  /*106d0*/  SHF.R.U32.HI R117, RZ, 0x10, R45 ;  /* 0x00000010ff757819 */ /* 0x000fe4000001162d */
[--C-:B------:R-:W-:Y:S01]  /*106e0*/  SHF.R.U32.HI R44, RZ, 0x10, R47.reuse ;  /* 0x00000010ff2c7819 */ /* 0x100fe2000001162f */
[----:B------:R-:W-:Y:S01]  /*106f0*/  IMAD.U32 R125, R34, 0x10000, RZ ;  /* 0x00010000227d7824 */ /* 0x000fe200078e00ff */
[----:B------:R-:W-:Y:S02]  /*10700*/  SHF.R.U64 R45, R46, 0x10, R47 ;  /* 0x000000102e2d7819 */ /* 0x000fe4000000122f */
[----:B------:R-:W-:Y:S02]  /*10710*/  PRMT R35, R81, 0x5432, R116 ;  /* 0x0000543251237816 */ /* 0x000fe40000000074 */
[----:B------:R-:W-:-:S02]  /*10720*/  PRMT R32, R79, 0x5432, R32 ;  /* 0x000054324f207816 */ /* 0x000fc40000000020 */
[----:B------:R-:W-:Y:S02]  /*10730*/  PRMT R46, R74, 0x5432, R117 ;  /* 0x000054324a2e7816 */ /* 0x000fe40000000075 */
[----:B------:R-:W-:Y:S02]  /*10740*/  PRMT R44, R77, 0x5432, R44 ;  /* 0x000054324d2c7816 */ /* 0x000fe4000000002c */
[----:B------:R-:W-:Y:S01]  /*10750*/  LOP3.LUT R34, R34, 0xffff0000, RZ, 0xc0, !PT ;  /* 0xffff000022227812 */ /* 0x000fe200078ec0ff */
[C---:B------:R-:W-:Y:S01]  /*10760*/  IMAD.U32 R127, R46.reuse, 0x10000, RZ ;  /* 0x000100002e7f7824 */ /* 0x040fe200078e00ff */
[----:B------:R-:W-:Y:S02]  /*10770*/  LOP3.LUT R46, R46, 0xffff0000, RZ, 0xc0, !PT ;  /* 0xffff00002e2e7812 */ /* 0x000fe400078ec0ff */
        /* <DEDUP_REMOVED lines=15> */
[C---:B------:R-:W-:Y:S01]  /*10870*/  IMAD.U32 R124, R67.reuse, 0x10000, RZ ;  /* 0x00010000437c7824 */ /* 0x040fe200078e00ff */
[----:B------:R-:W-:Y:S01]  /*10880*/  LOP3.LUT R66, R67, 0xffff0000, RZ, 0xc0, !PT ;  /* 0xffff000043427812 */ /* 0x000fe200078ec0ff */
[----:B------:R-:W-:Y:S01]  /*10890*/  FMUL.FTZ R130, R120, R125 ;  /* 0x0000007d78827220 */ /* 0x000fe20000410000 */
[----:B------:R-:W-:-:S02]  /*108a0*/  IMAD.U32 R123, R65, 0x10000, RZ ;  /* 0x00010000417b7824 */ /* 0x000fc400078e00ff */
[C---:B------:R-:W-:Y:S01]  /*108b0*/  FFMA.FTZ R67, R119.reuse, R125, -R128 ;  /* 0x0000007d77437223 */ /* 0x040fe20000010880 */
[----:B------:R-:W-:Y:S02]  /*108c0*/  IMAD.U32 R120, R32, 0x10000, RZ ;  /* 0x0001000020787824 */ /* 0x000fe400078e00ff */
[----:B------:R-:W-:Y:S01]  /*108d0*/  FFMA.FTZ R119, R119, R126, R130 ;  /* 0x0000007e77777223 */ /* 0x000fe20000010082 */
[----:B------:R-:W-:Y:S02]  /*108e0*/  IMAD.U32 R128, R44, 0x10000, RZ ;  /* 0x000100002c807824 */ /* 0x000fe400078e00ff */
[C---:B------:R-:W-:Y:S01]  /*108f0*/  FMUL.FTZ R129, R123.reuse, R127 ;  /* 0x0000007f7b817220 */ /* 0x040fe20000410000 */
[----:B------:R-:W-:Y:S01]  /*10900*/  FMUL.FTZ R131, R123, R120 ;  /* 0x000000787b837220 */ /* 0x000fe20000410000 */
[----:B------:R-:W-:Y:S02]  /*10910*/  IMAD.U32 R125, R35, 0x10000, RZ ;  /* 0x00010000237d7824 */ /* 0x000fe400078e00ff */
[----:B------:R-:W-:Y:S01]  /*10920*/  FMUL.FTZ R126, R124, R128 ;  /* 0x000000807c7e7220 */ /* 0x000fe20000410000 */
[----:B------:R-:W-:Y:S01]  /*10930*/  LOP3.LUT R123, R118, 0xffff0000, RZ, 0xc0, !PT ;  /* 0xffff0000767b7812 */ /* 0x000fe200078ec0ff */
[----:B------:R-:W-:Y:S01]  /*10940*/  FFMA.FTZ R120, R122, R120, -R129 ;  /* 0x000000787a787223 */ /* 0x000fe20000010881 */
[-C--:B------:R-:W-:Y:S01]  /*10950*/  FMUL.FTZ R129, R124, R125.reuse ;  /* 0x0000007d7c817220 */ /* 0x080fe20000410000 */
[----:B------:R-:W-:Y:S01]  /*10960*/  FFMA.FTZ R118, R121, R125, -R126 ;  /* 0x0000007d79767223 */ /* 0x000fe2000001087e */
[----:B------:R-:W-:Y:S01]  /*10970*/  LOP3.LUT R65, R65, 0xffff0000, RZ, 0xc0, !PT ;  /* 0xffff000041417812 */ /* 0x000fe200078ec0ff */
[C---:B------:R-:W-:Y:S01]  /*10980*/  FMUL.FTZ R125, R117.reuse, R123 ;  /* 0x0000007b757d7220 */ /* 0x040fe20000410000 */
[----:B------:R-:W-:Y:S01]  /*10990*/  LOP3.LUT R124, R32, 0xffff0000, RZ, 0xc0, !PT ;  /* 0xffff0000207c7812 */ /* 0x000fe200078ec0ff */
[----:B------:R-:W-:Y:S01]  /*109a0*/  FFMA.FTZ R122, R122, R127, R131 ;  /* 0x0000007f7a7a7223 */ /* 0x000fe20000010083 */
[-C--:B------:R-:W-:Y:S01]  /*109b0*/  FMUL.FTZ R127, R117, R34.reuse ;  /* 0x00000022757f7220 */ /* 0x080fe20000410000 */
[C---:B------:R-:W-:Y:S01]  /*109c0*/  FFMA.FTZ R32, R116.reuse, R34, -R125 ;  /* 0x0000002274207223 */ /* 0x040fe2000001087d */
[----:B------:R-:W-:Y:S01]  /*109d0*/  FFMA.FTZ R121, R121, R128, R129 ;  /* 0x0000008079797223 */ /* 0x000fe20000010081 */
[C---:B------:R-:W-:Y:S01]  /*109e0*/  FMUL.FTZ R34, R65.reuse, R46 ;  /* 0x0000002e41227220 */ /* 0x040fe20000410000 */
[-C--:B------:R-:W-:Y:S01]  /*109f0*/  FMUL.FTZ R129, R65, R124.reuse ;  /* 0x0000007c41817220 */ /* 0x080fe20000410000 */
        /* <DEDUP_REMOVED lines=8> */
[----:B------:R-:W-:Y:S01]  /*10a80*/  LOP3.LUT R33, R44, 0xffff0000, RZ, 0xc0, !PT ;  /* 0xffff00002c217812 */ /* 0x000fe200078ec0ff */
[C---:B------:R-:W-:Y:S01]  /*10a90*/  FMUL.FTZ R123, R64.reuse, R125 ;  /* 0x0000007d407b7220 */ /* 0x040fe20000410000 */
[----:B------:R-:W-:Y:S01]  /*10aa0*/  FMUL.FTZ R61, R64, R117 ;  /* 0x00000075403d7220 */ /* 0x000fe20000410000 */
[C---:B------:R-:W-:Y:S01]  /*10ab0*/  FMUL.FTZ R44, R63.reuse, R46 ;  /* 0x0000002e3f2c7220 */ /* 0x040fe20000410000 */
[-C--:B------:R-:W-:Y:S01]  /*10ac0*/  FMUL.FTZ R63, R63, R34.reuse ;  /* 0x000000223f3f7220 */ /* 0x080fe20000410000 */
[C---:B------:R-:W-:Y:S01]  /*10ad0*/  FMUL.FTZ R45, R66.reuse, R33 ;  /* 0x00000021422d7220 */ /* 0x040fe20000410000 */
        /* <DEDUP_REMOVED lines=13> */
[----:B------:R1:W-:Y:S01]  /*10bb0*/  STS.128 [R82+0x15400], R32 ;  /* 0x0154002052007388 */ /* 0x0003e20000000c00 */
[----:B------:R-:W-:-:S02]  /*10bc0*/  F2FP.BF16.F32.PACK_AB R46, R46, R61 ;  /* 0x0000003d2e2e723e */ /* 0x000fc400000010ff */
[----:B------:R-:W-:-:S05]  /*10bd0*/  F2FP.BF16.F32.PACK_AB R47, R66, R121 ;  /* 0x00000079422f723e */ /* 0x000fca00000010ff */
[----:B------:R1:W-:Y:S02]  /*10be0*/  STS.128 [R83+0x15400], R44 ;  /* 0x0154002c53007388 */ /* 0x0003e40000000c00 */
.L_x_5892:
[----:B------:R-:W-:Y:S05]  /*10bf0*/  BSYNC B2 ;  /* 0x0000000000027941 */ /* 0x000fea0003800000 */
.L_x_5891:
[----:B------:R-:W-:Y:S04]  /*10c00*/  BSSY B2, `(.L_x_5893) ;  /* 0x0000071000027945 */ /* 0x000fe80003800000 */
[----:B------:R-:W-:Y:S05]  /*10c10*/  @P1 BRA `(.L_x_5894) ;  /* 0x0000000400bc1947 */ /* 0x000fea0003800000 */
[----:B-1----:R-:W2:Y:S01]  /*10c20*/  LDL R32, [R1+0x4c] ;  /* 0x00004c0001207983 */ /* 0x002ea20000100800 */
[----:B------:R-:W-:Y:S02]  /*10c30*/  LEA.HI R34, R21, R206, RZ, 0x6 ;  /* 0x000000ce15227211 */ /* 0x000fe400078f30ff */
[----:B------:R-:W-:Y:S02]  /*10c40*/  LOP3.LUT R44, R218, 0x38, R69, 0xf8, !PT ;  /* 0x00000038da2c7812 */ /* 0x000fe400078ef845 */
[----:B------:R-:W-:Y:S01]  /*10c50*/  SHF.R.U64 R62, R30, 0x10, R31 ;  /* 0x000000101e3e7819 */ /* 0x000fe2000000121f */
[----:B------:R-:W-:Y:S01]  /*10c60*/  IMAD.SHL.U32 R35, R34, 0x80, RZ ;  /* 0x0000008022237824 */ /* 0x000fe200078e00ff */
[----:B------:R-:W-:Y:S02]  /*10c70*/  LOP3.LUT R44, R44, R219, RZ, 0x3c, !PT ;  /* 0x000000db2c2c7212 */ /* 0x000fe400078e3cff */
[----:B------:R-:W-:Y:S02]  /*10c80*/  SHF.R.U64 R30, R40, 0x10, R41 ;  /* 0x00000010281e7819 */ /* 0x000fe40000001229 */
[----:B------:R-:W-:-:S02]  /*10c90*/  LOP3.LUT R35, R35, 0xffffe000, RZ, 0xc0, !PT ;  /* 0xffffe00023237812 */ /* 0x000fc400078ec0ff */
[----:B------:R-:W-:Y:S02]  /*10ca0*/  SHF.R.U64 R64, R28, 0x10, R29 ;  /* 0x000000101c407819 */ /* 0x000fe4000000121d */
[----:B------:R-:W-:Y:S02]  /*10cb0*/  IADD3 R35, R44, R35, R220 ;  /* 0x000000232c237210 */ /* 0x000fe40007ffe0dc */
[----:B------:R-:W-:Y:S02]  /*10cc0*/  SHF.R.U32.HI R31, RZ, 0x10, R31 ;  /* 0x00000010ff1f7819 */ /* 0x000fe4000001161f */
[----:B------:R-:W-:Y:S02]  /*10cd0*/  SHF.R.U32.HI R41, RZ, 0x10, R41 ;  /* 0x00000010ff297819 */ /* 0x000fe40000011629 */
[----:B------:R-:W-:Y:S02]  /*10ce0*/  PRMT R109, R109, 0x5410, R30 ;  /* 0x000054106d6d7816 */ /* 0x000fe4000000001e */
[----:B------:R-:W-:-:S02]  /*10cf0*/  PRMT R115, R115, 0x5410, R64 ;  /* 0x0000541073737816 */ /* 0x000fc40000000040 */
[----:B------:R-:W-:Y:S01]  /*10d00*/  SHF.R.U32.HI R29, RZ, 0x10, R29 ;  /* 0x00000010ff1d7819 */ /* 0x000fe2000001161d */
[----:B------:R-:W-:Y:S01]  /*10d10*/  IMAD.U32 R64, R109, 0x10000, RZ ;  /* 0x000100006d407824 */ /* 0x000fe200078e00ff */
[----:B------:R-:W-:Y:S02]  /*10d20*/  SHF.R.U64 R28, R42, 0x10, R43 ;  /* 0x000000102a1c7819 */ /* 0x000fe4000000122b */
[----:B------:R-:W-:Y:S02]  /*10d30*/  PRMT R112, R112, 0x5410, R31 ;  /* 0x0000541070707816 */ /* 0x000fe4000000001f */
[----:B------:R-:W-:Y:S02]  /*10d40*/  PRMT R110, R110, 0x5410, R41 ;  /* 0x000054106e6e7816 */ /* 0x000fe40000000029 */
[----:B------:R-:W-:Y:S02]  /*10d50*/  SHF.R.U32.HI R43, RZ, 0x10, R43 ;  /* 0x00000010ff2b7819 */ /* 0x000fe4000001162b */
[----:B------:R-:W-:Y:S01]  /*10d60*/  PRMT R114, R114, 0x5410, R29 ;  /* 0x0000541072727816 */ /* 0x000fe2000000001d */
[----:B------:R-:W-:Y:S01]  /*10d70*/  IMAD.U32 R65, R110, 0x10000, RZ ;  /* 0x000100006e417824 */ /* 0x000fe200078e00ff */
[----:B------:R-:W-:-:S02]  /*10d80*/  PRMT R113, R113, 0x5410, R62 ;  /* 0x0000541071717816 */ /* 0x000fc4000000003e */
[----:B------:R-:W-:Y:S02]  /*10d90*/  PRMT R111, R111, 0x5410, R28 ;  /* 0x000054106f6f7816 */ /* 0x000fe4000000001c */
[----:B------:R-:W-:Y:S02]  /*10da0*/  PRMT R108, R108, 0x5410, R43 ;  /* 0x000054106c6c7816 */ /* 0x000fe4000000002b */
[----:B------:R-:W-:Y:S02]  /*10db0*/  LOP3.LUT R109, R109, 0xffff0000, RZ, 0xc0, !PT ;  /* 0xffff00006d6d7812 */ /* 0x000fe400078ec0ff */
[----:B------:R-:W-:Y:S01]  /*10dc0*/  LOP3.LUT R110, R110, 0xffff0000, RZ, 0xc0, !PT ;  /* 0xffff00006e6e7812 */ /* 0x000fe200078ec0ff */
[----:B------:R-:W-:Y:S01]  /*10dd0*/  IMAD.U32 R66, R108, 0x10000, RZ ;  /* 0x000100006c427824 */ /* 0x000fe200078e00ff */
[----:B--2---:R-:W-:Y:S02]  /*10de0*/  R2UR UR4, R32 ;  /* 0x00000000200472ca */ /* 0x004fe400000e0000 */
[----:B------:R-:W-:-:S04]  /*10df0*/  LEA.HI R32, R75, R72, RZ, 0x1d ;  /* 0x000000484b207211 */ /* 0x000fc800078fe8ff */
[----:B------:R-:W-:-:S04]  /*10e00*/  SHF.R.S32.HI R33, RZ, 0x1f, R32 ;  /* 0x0000001fff217819 */ /* 0x000fc80000011420 */
[----:B------:R-:W-:Y:S01]  /*10e10*/  LEA.HI R34, R33, R32, RZ, 0x3 ;  /* 0x0000002021227211 */ /* 0x000fe200078f18ff */
[----:B------:R-:W-:Y:S02]  /*10e20*/  IMAD.SHL.U32 R33, R32, 0x8, RZ ;  /* 0x0000000820217824 */ /* 0x000fe400078e00ff */
[----:B------:R-:W-:Y:S02]  /*10e30*/  LEA R60, R35, UR4, 0x1 ;  /* 0x00000004233c7c11 */ /* 0x000fe4000f8e08ff */
[----:B------:R-:W-:Y:S01]  /*10e40*/  IMAD.SHL.U32 R34, R34, 0x400, RZ ;  /* 0x0000040022227824 */ /* 0x000fe200078e00ff */
[----:B------:R-:W-:-:S04]  /*10e50*/  LOP3.LUT R32, R218, 0x38, R33, 0xf8, !PT ;  /* 0x00000038da207812 */ /* 0x000fc800078ef821 */
[----:B------:R-:W-:Y:S02]  /*10e60*/  LOP3.LUT R32, R32, R219, RZ, 0x3c, !PT ;  /* 0x000000db20207212 */ /* 0x000fe400078e3cff */
[----:B------:R-:W-:-:S04]  /*10e70*/  LOP3.LUT R33, R34, 0x7fffe000, RZ, 0xc0, !PT ;  /* 0x7fffe00022217812 */ /* 0x000fc800078ec0ff */
[----:B0-----:R-:W-:Y:S02]  /*10e80*/  IADD3 R61, R32, R33, R220 ;  /* 0x00000021203d7210 */ /* 0x001fe40007ffe0dc */
[----:B------:R-:W0:Y:S03]  /*10e90*/  LDS.128 R32, [R60] ;  /* 0x000000003c207984 */ /* 0x000e260000000c00 */
[----:B------:R-:W-:-:S05]  /*10ea0*/  IMAD R61, R61, 0x2, R16 ;  /* 0x000000023d3d7824 */ /* 0x000fca00078e0210 */
[----:B------:R-:W1:Y:S01]  /*10eb0*/  LDS.128 R44, [R61+0x15400] ;  /* 0x015400003d2c7984 */ /* 0x000e620000000c00 */
[C---:B0-----:R-:W-:Y:S01]  /*10ec0*/  IMAD.U32 R40, R32.reuse, 0x10000, RZ ;  /* 0x0001000020287824 */ /* 0x041fe200078e00ff */
[----:B------:R-:W-:Y:S01]  /*10ed0*/  LOP3.LUT R41, R32, 0xffff0000, RZ, 0xc0, !PT ;  /* 0xffff000020297812 */ /* 0x000fe200078ec0ff */
[----:B------:R-:W-:Y:S01]  /*10ee0*/  IMAD.U32 R32, R115, 0x10000, RZ ;  /* 0x0001000073207824 */ /* 0x000fe200078e00ff */
[C---:B------:R-:W-:Y:S01]  /*10ef0*/  LOP3.LUT R28, R34.reuse, 0xffff0000, RZ, 0xc0, !PT ;  /* 0xffff0000221c7812 */ /* 0x040fe200078ec0ff */
[----:B------:R-:W-:Y:S01]  /*10f00*/  IMAD.U32 R29, R34, 0x10000, RZ ;  /* 0x00010000221d7824 */ /* 0x000fe200078e00ff */
[C---:B------:R-:W-:Y:S01]  /*10f10*/  LOP3.LUT R34, R35.reuse, 0xffff0000, RZ, 0xc0, !PT ;  /* 0xffff000023227812 */ /* 0x040fe200078ec0ff */
[----:B------:R-:W-:Y:S01]  /*10f20*/  IMAD.U32 R43, R35, 0x10000, RZ ;  /* 0x00010000232b7824 */ /* 0x000fe200078e00ff */
[----:B------:R-:W-:Y:S01]  /*10f30*/  LOP3.LUT R115, R115, 0xffff0000, RZ, 0xc0, !PT ;  /* 0xffff000073737812 */ /* 0x000fe200078ec0ff */
[----:B-1----:R-:W-:Y:S01]  /*10f40*/  IMAD.U32 R31, R44, 0x10000, RZ ;  /* 0x000100002c1f7824 */ /* 0x002fe200078e00ff */
[C---:B------:R-:W-:Y:S01]  /*10f50*/  LOP3.LUT R30, R46.reuse, 0xffff0000, RZ, 0xc0, !PT ;  /* 0xffff00002e1e7812 */ /* 0x040fe200078ec0ff */
[----:B------:R-:W-:Y:S01]  /*10f60*/  IMAD.U32 R62, R46, 0x10000, RZ ;  /* 0x000100002e3e7824 */ /* 0x000fe200078e00ff */
[----:B------:R-:W-:Y:S01]  /*10f70*/  LOP3.LUT R46, R47, 0xffff0000, RZ, 0xc0, !PT ;  /* 0xffff00002f2e7812 */ /* 0x000fe200078ec0ff */
[----:B------:R-:W-:Y:S01]  /*10f80*/  FMUL.FTZ R67, R31, R64 ;  /* 0x000000401f437220 */ /* 0x000fe20000410000 */
[----:B------:R-:W-:-:S02]  /*10f90*/  IMAD.U32 R63, R47, 0x10000, RZ ;  /* 0x000100002f3f7824 */ /* 0x000fc400078e00ff */
[-C--:B------:R-:W-:Y:S01]  /*10fa0*/  FMUL.FTZ R83, R31, R32.reuse ;  /* 0x000000201f537220 */ /* 0x080fe20000410000 */
[----:B------:R-:W-:Y:S02]  /*10fb0*/  IMAD.U32 R35, R45, 0x10000, RZ ;  /* 0x000100002d237824 */ /* 0x000fe400078e00ff */
[----:B------:R-:W-:Y:S01]  /*10fc0*/  FFMA.FTZ R31, R40, R32, -R67 ;  /* 0x00000020281f7223 */ /* 0x000fe20000010843 */
[----:B------:R-:W-:Y:S02]  /*10fd0*/  IMAD.U32 R47, R114, 0x10000, RZ ;  /* 0x00010000722f7824 */ /* 0x000fe400078e00ff */
[----:B------:R-:W-:Y:S01]  /*10fe0*/  FFMA.FTZ R32, R40, R64, R83 ;  /* 0x0000004028207223 */ /* 0x000fe20000010053 */
[----:B------:R-:W-:Y:S01]  /*10ff0*/  IMAD.U32 R42, R33, 0x10000, RZ ;  /* 0x00010000212a7824 */ /* 0x000fe200078e00ff */
[----:B------:R-:W-:Y:S01]  /*11000*/  LOP3.LUT R44, R44, 0xffff0000, RZ, 0xc0, !PT ;  /* 0xffff00002c2c7812 */ /* 0x000fe200078ec0ff */
[----:B------:R-:W-:Y:S01]  /*11010*/  FMUL.FTZ R67, R35, R65 ;  /* 0x0000004123437220 */ /* 0x000fe20000410000 */
[----:B------:R-:W-:-:S02]  /*11020*/  IMAD.U32 R40, R112, 0x10000, RZ ;  /* 0x0001000070287824 */ /* 0x000fc400078e00ff */
[-C--:B------:R-:W-:Y:S01]  /*11030*/  FMUL.FTZ R83, R35, R47.reuse ;  /* 0x0000002f23537220 */ /* 0x080fe20000410000 */
[----:B------:R-:W-:Y:S01]  /*11040*/  FMUL.FTZ R64, R63, R66 ;  /* 0x000000423f407220 */ /* 0x000fe20000410000 */
[----:B------:R-:W-:Y:S01]  /*11050*/  LOP3.LUT R45, R45, 0xffff0000, RZ, 0xc0, !PT ;  /* 0xffff00002d2d7812 */ /* 0x000fe200078ec0ff */
[C---:B------:R-:W-:Y:S01]  /*11060*/  FFMA.FTZ R35, R42.reuse, R47, -R67 ;  /* 0x0000002f2a237223 */ /* 0x040fe20000010843 */
[-C--:B------:R-:W-:Y:S01]  /*11070*/  FMUL.FTZ R63, R63, R40.reuse ;  /* 0x000000283f3f7220 */ /* 0x080fe20000410000 */
[----:B------:R-:W-:Y:S01]  /*11080*/  FFMA.FTZ R83, R42, R65, R83 ;  /* 0x000000412a537223 */ /* 0x000fe20000010053 */
[----:B------:R-:W-:Y:S01]  /*11090*/  FMUL.FTZ R42, R44, R109 ;  /* 0x0000006d2c2a7220 */ /* 0x000fe20000410000 */
[----:B------:R-:W-:Y:S01]  /*110a0*/  LOP3.LUT R114, R114, 0xffff0000, RZ, 0xc0, !PT ;  /* 0xffff000072727812 */ /* 0x000fe200078ec0ff */
[C---:B------:R-:W-:Y:S01]  /*110b0*/  FFMA.FTZ R40, R43.reuse, R40, -R64 ;  /* 0x000000282b287223 */ /* 0x040fe20000010840 */
[----:B------:R-:W-:Y:S01]  /*110c0*/  FFMA.FTZ R63, R43, R66, R63 ;  /* 0x000000422b3f7223 */ /* 0x000fe2000001003f */
[-C--:B------:R-:W-:Y:S01]  /*110d0*/  FMUL.FTZ R64, R44, R115.reuse ;  /* 0x000000732c407220 */ /* 0x080fe20000410000 */
[----:B------:R-:W-:Y:S01]  /*110e0*/  LOP3.LUT R33, R33, 0xffff0000, RZ, 0xc0, !PT ;  /* 0xffff000021217812 */ /* 0x000fe200078ec0ff */
[----:B------:R-:W-:Y:S01]  /*110f0*/  FFMA.FTZ R44, R41, R115, -R42 ;  /* 0x00000073292c7223 */ /* 0x000fe2000001082a */
[----:B------:R-:W-:-:S02]  /*11100*/  IMAD.U32 R43, R111, 0x10000, RZ ;  /* 0x000100006f2b7824 */ /* 0x000fc400078e00ff */
[----:B------:R-:W-:Y:S01]  /*11110*/  FMUL.FTZ R66, R45, R110 ;  /* 0x0000006e2d427220 */ /* 0x000fe20000410000 */
[----:B------:R-:W-:Y:S02]  /*11120*/  IMAD.U32 R42, R113, 0x10000, RZ ;  /* 0x00010000712a7824 */ /* 0x000fe400078e00ff */
[-C--:B------:R-:W-:Y:S01]  /*11130*/  FMUL.FTZ R45, R45, R114.reuse ;  /* 0x000000722d2d7220 */ /* 0x080fe20000410000 */
[----:B------:R-:W-:Y:S01]  /*11140*/  FFMA.FTZ R109, R41, R109, R64 ;  /* 0x0000006d296d7223 */ /* 0x000fe20000010040 */
[CC--:B------:R-:W-:Y:S01]  /*11150*/  FMUL.FTZ R64, R62.reuse, R43.reuse ;  /* 0x0000002b3e407220 */ /* 0x0c0fe20000410000 */
[C---:B------:R-:W-:Y:S01]  /*11160*/  FFMA.FTZ R66, R33.reuse, R114, -R66 ;  /* 0x0000007221427223 */ /* 0x040fe20000010842 */
        /* <DEDUP_REMOVED lines=10> */
[----:B------:R-:W-:Y:S01]  /*11210*/  F2FP.BF16.F32.PACK_AB R32, R109, R32 ;  /* 0x000000206d20723e */ /* 0x000fe200000010ff */
        /* <DEDUP_REMOVED lines=13> */
[----:B------:R-:W-:-:S05]  /*112f0*/  F2FP.BF16.F32.PACK_AB R35, R46, R63 ;  /* 0x0000003f2e23723e */ /* 0x000fca00000010ff */
[----:B------:R2:W-:Y:S02]  /*11300*/  STS.128 [R61+0x15400], R32 ;  /* 0x015400203d007388 */ /* 0x0005e40000000c00 */
.L_x_5894:
[----:B------:R-:W-:Y:S05]  /*11310*/  BSYNC B2 ;  /* 0x0000000000027941 */ /* 0x000fea0003800000 */
.L_x_5893:
[----:B------:R-:W-:Y:S05]  /*11320*/  @P2 BRA `(.L_x_5890) ;  /* 0x0000000400bc2947 */ /* 0x000fea0003800000 */
[----:B--2---:R-:W2:Y:S01]  /*11330*/  LDL R28, [R1+0x4c] ;  /* 0x00004c00011c7983 */ /* 0x004ea20000100800 */
[----:B------:R-:W-:Y:S02]  /*11340*/  LEA.HI R75, R75, R20, RZ, 0x1d ;  /* 0x000000144b4b7211 */ /* 0x000fe400078fe8ff */
[----:B------:R-:W-:Y:S02]  /*11350*/  LEA.HI R29, R0, R207, RZ, 0x6 ;  /* 0x000000cf001d7211 */ /* 0x000fe400078f30ff */
[----:B------:R-:W-:Y:S02]  /*11360*/  LOP3.LUT R30, R218, 0x38, R3, 0xf8, !PT ;  /* 0x00000038da1e7812 */ /* 0x000fe400078ef803 */
[----:B-1----:R-:W-:Y:S01]  /*11370*/  SHF.R.U64 R45, R24, 0x10, R25 ;  /* 0x00000010182d7819 */ /* 0x002fe20000001219 */
[----:B------:R-:W-:Y:S01]  /*11380*/  IMAD.SHL.U32 R31, R29, 0x80, RZ ;  /* 0x000000801d1f7824 */ /* 0x000fe200078e00ff */
[----:B------:R-:W-:Y:S02]  /*11390*/  LOP3.LUT R30, R30, R219, RZ, 0x3c, !PT ;  /* 0x000000db1e1e7212 */ /* 0x000fe400078e3cff */
[----:B------:R-:W-:-:S02]  /*113a0*/  SHF.R.U64 R43, R26, 0x10, R27 ;  /* 0x000000101a2b7819 */ /* 0x000fc4000000121b */
[----:B------:R-:W-:Y:S02]  /*113b0*/  LOP3.LUT R31, R31, 0xffffe000, RZ, 0xc0, !PT ;  /* 0xffffe0001f1f7812 */ /* 0x000fe400078ec0ff */
[----:B------:R-:W-:Y:S02]  /*113c0*/  SHF.R.U32.HI R24, RZ, 0x10, R25 ;  /* 0x00000010ff187819 */ /* 0x000fe40000011619 */
[----:B------:R-:W-:Y:S02]  /*113d0*/  IADD3 R30, R30, R31, R220 ;  /* 0x0000001f1e1e7210 */ /* 0x000fe40007ffe0dc */
[----:B------:R-:W-:Y:S02]  /*113e0*/  SHF.R.U32.HI R26, RZ, 0x10, R27 ;  /* 0x00000010ff1a7819 */ /* 0x000fe4000001161b */
[----:B------:R-:W-:Y:S02]  /*113f0*/  SHF.R.U64 R27, R36, 0x10, R37 ;  /* 0x00000010241b7819 */ /* 0x000fe40000001225 */
[----:B------:R-:W-:-:S02]  /*11400*/  SHF.R.U64 R25, R38, 0x10, R39 ;  /* 0x0000001026197819 */ /* 0x000fc40000001227 */
[----:B------:R-:W-:Y:S02]  /*11410*/  SHF.R.U32.HI R36, RZ, 0x10, R37 ;  /* 0x00000010ff247819 */ /* 0x000fe40000011625 */
[----:B------:R-:W-:Y:S02]  /*11420*/  PRMT R97, R97, 0x5410, R24 ;  /* 0x0000541061617816 */ /* 0x000fe40000000018 */
[----:B------:R-:W-:Y:S02]  /*11430*/  PRMT R92, R92, 0x5410, R27 ;  /* 0x000054105c5c7816 */ /* 0x000fe4000000001b */
[----:B------:R-:W-:Y:S02]  /*11440*/  PRMT R94, R94, 0x5410, R25 ;  /* 0x000054105e5e7816 */ /* 0x000fe40000000019 */
[----:B------:R-:W-:Y:S02]  /*11450*/  PRMT R99, R99, 0x5410, R26 ;  /* 0x0000541063637816 */ /* 0x000fe4000000001a */
[----:B------:R-:W-:-:S02]  /*11460*/  PRMT R96, R96, 0x5410, R45 ;  /* 0x0000541060607816 */ /* 0x000fc4000000002d */
[----:B------:R-:W-:Y:S02]  /*11470*/  PRMT R93, R93, 0x5410, R36 ;  /* 0x000054105d5d7816 */ /* 0x000fe40000000024 */
[----:B------:R-:W-:Y:S01]  /*11480*/  PRMT R98, R98, 0x5410, R43 ;  /* 0x0000541062627816 */ /* 0x000fe2000000002b */
[----:B------:R-:W-:Y:S01]  /*11490*/  IMAD.U32 R43, R92, 0x10000, RZ ;  /* 0x000100005c2b7824 */ /* 0x000fe200078e00ff */
[----:B------:R-:W-:Y:S01]  /*114a0*/  SHF.R.U32.HI R38, RZ, 0x10, R39 ;  /* 0x00000010ff267819 */ /* 0x000fe20000011627 */
[----:B------:R-:W-:Y:S01]  /*114b0*/  IMAD.U32 R42, R96, 0x10000, RZ ;  /* 0x00010000602a7824 */ /* 0x000fe200078e00ff */
[----:B------:R-:W-:Y:S01]  /*114c0*/  LOP3.LUT R92, R92, 0xffff0000, RZ, 0xc0, !PT ;  /* 0xffff00005c5c7812 */ /* 0x000fe200078ec0ff */
[----:B------:R-:W-:Y:S01]  /*114d0*/  IMAD.U32 R44, R93, 0x10000, RZ ;  /* 0x000100005d2c7824 */ /* 0x000fe200078e00ff */
[----:B------:R-:W-:Y:S02]  /*114e0*/  PRMT R95, R95, 0x5410, R38 ;  /* 0x000054105f5f7816 */ /* 0x000fe40000000026 */
[----:B------:R-:W-:-:S02]  /*114f0*/  LOP3.LUT R96, R96, 0xffff0000, RZ, 0xc0, !PT ;  /* 0xffff000060607812 */ /* 0x000fc400078ec0ff */
[----:B------:R-:W-:Y:S02]  /*11500*/  LOP3.LUT R93, R93, 0xffff0000, RZ, 0xc0, !PT ;  /* 0xffff00005d5d7812 */ /* 0x000fe400078ec0ff */
[----:B--2---:R-:W-:Y:S02]  /*11510*/  R2UR UR4, R28 ;  /* 0x000000001c0472ca */ /* 0x004fe400000e0000 */
[----:B------:R-:W-:-:S04]  /*11520*/  SHF.R.S32.HI R28, RZ, 0x1f, R75 ;  /* 0x0000001fff1c7819 */ /* 0x000fc8000001144b */
[----:B------:R-:W-:Y:S01]  /*11530*/  LEA.HI R29, R28, R75, RZ, 0x3 ;  /* 0x0000004b1c1d7211 */ /* 0x000fe200078f18ff */
[----:B------:R-:W-:-:S04]  /*11540*/  IMAD.SHL.U32 R75, R75, 0x8, RZ ;  /* 0x000000084b4b7824 */ /* 0x000fc800078e00ff */
[----:B------:R-:W-:Y:S01]  /*11550*/  IMAD.SHL.U32 R29, R29, 0x400, RZ ;  /* 0x000004001d1d7824 */ /* 0x000fe200078e00ff */
[----:B------:R-:W-:Y:S02]  /*11560*/  LOP3.LUT R28, R218, 0x38, R75, 0xf8, !PT ;  /* 0x00000038da1c7812 */ /* 0x000fe400078ef84b */
[----:B------:R-:W-:Y:S02]  /*11570*/  LEA R40, R30, UR4, 0x1 ;  /* 0x000000041e287c11 */ /* 0x000fe4000f8e08ff */
[----:B------:R-:W-:Y:S02]  /*11580*/  LOP3.LUT R28, R28, R219, RZ, 0x3c, !PT ;  /* 0x000000db1c1c7212 */ /* 0x000fe400078e3cff */
[----:B------:R-:W-:-:S04]  /*11590*/  LOP3.LUT R29, R29, 0x7fffe000, RZ, 0xc0, !PT ;  /* 0x7fffe0001d1d7812 */ /* 0x000fc800078ec0ff */
[----:B------:R-:W-:Y:S02]  /*115a0*/  IADD3 R41, R28, R29, R220 ;  /* 0x0000001d1c297210 */ /* 0x000fe40007ffe0dc */
[----:B------:R-:W1:Y:S03]  /*115b0*/  LDS.128 R28, [R40] ;  /* 0x00000000281c7984 */ /* 0x000e660000000c00 */
        /* <DEDUP_REMOVED lines=17> */
[----:B0-----:R-:W-:Y:S01]  /*116d0*/  FMUL.FTZ R61, R37, R44 ;  /* 0x0000002c253d7220 */ /* 0x001fe20000410000 */
        /* <DEDUP_REMOVED lines=52> */
.L_x_5890:
[----:B------:R-:W-:Y:S05]  /*11a20*/  BSYNC B1 ;  /* 0x0000000000017941 */ /* 0x000fea0003800000 */
.L_x_5889:
[----:B------:R-:W-:-:S13]  /*11a30*/  ISETP.GE.AND P0, PT, R236, R71, PT ;  /* 0x00000047ec00720c */ /* 0x000fda0003f06270 */
[----:B------:R-:W-:Y:S05]  /*11a40*/  @P0 BRA `(.L_x_5870) ;  /* 0x00000014004c0947 */ /* 0x000fea0003800000 */
[----:B-1----:R1:W5:Y:S01]  /*11a50*/  LDL R46, [R1+0x4c] ;  /* 0x00004c00012e7983 */ /* 0x0023620000100800 */
[----:B--2---:R-:W2:Y:S01]  /*11a60*/  LDC R33, c[0x0][0x3f4] ;  /* 0x0000fd00ff217b82 */ /* 0x004ea20000000800 */
[----:B------:R-:W-:Y:S01]  /*11a70*/  BSSY B1, `(.L_x_5895) ;  /* 0x0000070000017945 */ /* 0x000fe20003800000 */
[----:B------:R-:W-:Y:S02]  /*11a80*/  SHF.R.U32.HI R44, RZ, 0x3, R217 ;  /* 0x00000003ff2c7819 */ /* 0x000fe400000116d9 */
[-C--:B--2---:R-:W-:Y:S02]  /*11a90*/  ISETP.GE.AND P0, PT, R18, R33.reuse, PT ;  /* 0x000000211200720c */ /* 0x084fe40003f06270 */
[-C--:B------:R-:W-:Y:S02]  /*11aa0*/  ISETP.GE.AND P1, PT, R206, R33.reuse, PT ;  /* 0x00000021ce00720c */ /* 0x080fe40003f26270 */
[----:B------:R-:W-:-:S09]  /*11ab0*/  ISETP.GE.AND P2, PT, R207, R33, PT ;  /* 0x00000021cf00720c */ /* 0x000fd20003f46270 */
[----:B-1----:R-:W-:Y:S05]  /*11ac0*/  @P0 BRA `(.L_x_5896) ;  /* 0x0000000400a80947 */ /* 0x002fea0003800000 */
[----:B------:R-:W-:Y:S02]  /*11ad0*/  LEA.HI R73, R33, R73, RZ, 0x1d ;  /* 0x0000004921497211 */ /* 0x000fe400078fe8ff */
[----:B-----5:R-:W-:Y:S02]  /*11ae0*/  R2UR UR4, R46 ;  /* 0x000000002e0472ca */ /* 0x020fe400000e0000 */
[----:B---3--:R-:W-:Y:S01]  /*11af0*/  SHF.R.S32.HI R26, RZ, 0x1f, R73 ;  /* 0x0000001fff1a7819 */ /* 0x008fe20000011449 */
[----:B------:R-:W-:Y:S01]  /*11b00*/  IMAD.SHL.U32 R24, R73, 0x8, RZ ;  /* 0x0000000849187824 */ /* 0x000fe200078e00ff */
[C---:B------:R-:W-:Y:S02]  /*11b10*/  LOP3.LUT R28, R217.reuse, 0x38, R18, 0xf8, !PT ;  /* 0x00000038d91c7812 */ /* 0x040fe400078ef812 */
        /* <DEDUP_REMOVED lines=9> */
[----:B------:R-:W1:Y:S01]  /*11bb0*/  LDS.128 R24, [R32] ;  /* 0x0000000020187984 */ /* 0x000e620000000c00 */
[----:B------:R-:W-:Y:S02]  /*11bc0*/  SHF.R.U32.HI R4, RZ, 0x10, R5 ;  /* 0x00000010ff047819 */ /* 0x000fe40000011605 */
[----:B------:R-:W-:Y:S01]  /*11bd0*/  IMAD R34, R29, 0x2, R16 ;  /* 0x000000021d227824 */ /* 0x000fe200078e0210 */
[--C-:B------:R-:W-:Y:S02]  /*11be0*/  SHF.R.U64 R5, R6, 0x10, R7.reuse ;  /* 0x0000001006057819 */ /* 0x100fe40000001207 */
[----:B------:R-:W-:Y:S02]  /*11bf0*/  SHF.R.U32.HI R6, RZ, 0x10, R7 ;  /* 0x00000010ff067819 */ /* 0x000fe40000011607 */
[----:B------:R-:W2:Y:S01]  /*11c00*/  LDS.128 R28, [R34+0x15400] ;  /* 0x01540000221c7984 */ /* 0x000ea20000000c00 */
[----:B------:R-:W-:Y:S02]  /*11c10*/  SHF.R.U64 R39, R48, 0x10, R49 ;  /* 0x0000001030277819 */ /* 0x000fe40000001231 */
[----:B------:R-:W-:-:S02]  /*11c20*/  PRMT R100, R100, 0x5410, R35 ;  /* 0x0000541064647816 */ /* 0x000fc40000000023 */
[----:B------:R-:W-:Y:S02]  /*11c30*/  PRMT R101, R101, 0x5410, R4 ;  /* 0x0000541065657816 */ /* 0x000fe40000000004 */
[----:B------:R-:W-:Y:S01]  /*11c40*/  PRMT R102, R102, 0x5410, R5 ;  /* 0x0000541066667816 */ /* 0x000fe20000000005 */
[----:B------:R-:W-:Y:S01]  /*11c50*/  IMAD.U32 R40, R100, 0x10000, RZ ;  /* 0x0001000064287824 */ /* 0x000fe200078e00ff */
[----:B------:R-:W-:Y:S01]  /*11c60*/  PRMT R103, R103, 0x5410, R6 ;  /* 0x0000541067677816 */ /* 0x000fe20000000006 */
[----:B------:R-:W-:Y:S01]  /*11c70*/  IMAD.U32 R41, R101, 0x10000, RZ ;  /* 0x0001000065297824 */ /* 0x000fe200078e00ff */
[----:B------:R-:W-:Y:S02]  /*11c80*/  PRMT R104, R104, 0x5410, R39 ;  /* 0x0000541068687816 */ /* 0x000fe40000000027 */
[----:B------:R-:W-:Y:S02]  /*11c90*/  SHF.R.U32.HI R48, RZ, 0x10, R49 ;  /* 0x00000010ff307819 */ /* 0x000fe40000011631 */
[----:B------:R-:W-:Y:S01]  /*11ca0*/  SHF.R.U64 R37, R50, 0x10, R51 ;  /* 0x0000001032257819 */ /* 0x000fe20000001233 */
[----:B------:R-:W-:Y:S01]  /*11cb0*/  IMAD.U32 R39, R104, 0x10000, RZ ;  /* 0x0001000068277824 */ /* 0x000fe200078e00ff */
[----:B------:R-:W-:-:S02]  /*11cc0*/  PRMT R105, R105, 0x5410, R48 ;  /* 0x0000541069697816 */ /* 0x000fc40000000030 */
[----:B------:R-:W-:Y:S02]  /*11cd0*/  SHF.R.U32.HI R50, RZ, 0x10, R51 ;  /* 0x00000010ff327819 */ /* 0x000fe40000011633 */
[----:B------:R-:W-:Y:S02]  /*11ce0*/  LOP3.LUT R100, R100, 0xffff0000, RZ, 0xc0, !PT ;  /* 0xffff000064647812 */ /* 0x000fe400078ec0ff */
[----:B------:R-:W-:Y:S02]  /*11cf0*/  PRMT R107, R107, 0x5410, R50 ;  /* 0x000054106b6b7816 */ /* 0x000fe40000000032 */
[----:B------:R-:W-:Y:S02]  /*11d00*/  LOP3.LUT R104, R104, 0xffff0000, RZ, 0xc0, !PT ;  /* 0xffff000068687812 */ /* 0x000fe400078ec0ff */
[----:B------:R-:W-:Y:S02]  /*11d10*/  LOP3.LUT R101, R101, 0xffff0000, RZ, 0xc0, !PT ;  /* 0xffff000065657812 */ /* 0x000fe400078ec0ff */
[----:B------:R-:W-:Y:S01]  /*11d20*/  PRMT R106, R106, 0x5410, R37 ;  /* 0x000054106a6a7816 */ /* 0x000fe20000000025 */
        /* <DEDUP_REMOVED lines=68> */
.L_x_5896:
[----:B------:R-:W-:Y:S05]  /*12170*/  BSYNC B1 ;  /* 0x0000000000017941 */ /* 0x000fea0003800000 */
.L_x_5895:
[----:B------:R-:W-:Y:S04]  /*12180*/  BSSY B1, `(.L_x_5897) ;  /* 0x0000070000017945 */ /* 0x000fe80003800000 */
[----:B------:R-:W-:Y:S05]  /*12190*/  @P1 BRA `(.L_x_5898) ;  /* 0x0000000400b81947 */ /* 0x000fea0003800000 */
[----:B------:R-:W-:Y:S02]  /*121a0*/  LEA.HI R72, R33, R72, RZ, 0x1d ;  /* 0x0000004821487211 */ /* 0x000fe400078fe8ff */
[----:B------:R-:W-:Y:S02]  /*121b0*/  LEA.HI R21, R21, R206, RZ, 0x6 ;  /* 0x000000ce15157211 */ /* 0x000fe400078f30ff */
[----:B-1----:R-:W-:Y:S01]  /*121c0*/  SHF.R.S32.HI R5, RZ, 0x1f, R72 ;  /* 0x0000001fff057819 */ /* 0x002fe20000011448 */
[----:B------:R-:W-:Y:S01]  /*121d0*/  IMAD.SHL.U32 R4, R72, 0x8, RZ ;  /* 0x0000000848047824 */ /* 0x000fe200078e00ff */
[----:B-----5:R-:W-:Y:S01]  /*121e0*/  R2UR UR4, R46 ;  /* 0x000000002e0472ca */ /* 0x020fe200000e0000 */
[----:B------:R-:W-:Y:S01]  /*121f0*/  IMAD.SHL.U32 R21, R21, 0x80, RZ ;  /* 0x0000008015157824 */ /* 0x000fe200078e00ff */
[----:B------:R-:W-:Y:S02]  /*12200*/  LEA.HI R5, R5, R72, RZ, 0x3 ;  /* 0x0000004805057211 */ /* 0x000fe400078f18ff */
[----:B------:R-:W-:-:S02]  /*12210*/  LOP3.LUT R4, R217, 0x38, R4, 0xf8, !PT ;  /* 0x00000038d9047812 */ /* 0x000fc400078ef804 */
[----:B------:R-:W-:Y:S01]  /*12220*/  LOP3.LUT R69, R217, 0x38, R69, 0xf8, !PT ;  /* 0x00000038d9457812 */ /* 0x000fe200078ef845 */
[----:B------:R-:W-:Y:S01]  /*12230*/  IMAD.SHL.U32 R5, R5, 0x400, RZ ;  /* 0x0000040005057824 */ /* 0x000fe200078e00ff */
[-C--:B------:R-:W-:Y:S02]  /*12240*/  LOP3.LUT R4, R4, R44.reuse, RZ, 0x3c, !PT ;  /* 0x0000002c04047212 */ /* 0x080fe400078e3cff */
[----:B------:R-:W-:Y:S02]  /*12250*/  LOP3.LUT R69, R69, R44, RZ, 0x3c, !PT ;  /* 0x0000002c45457212 */ /* 0x000fe400078e3cff */
[----:B------:R-:W-:Y:S02]  /*12260*/  LOP3.LUT R5, R5, 0x7fffe000, RZ, 0xc0, !PT ;  /* 0x7fffe00005057812 */ /* 0x000fe400078ec0ff */
[----:B------:R-:W-:Y:S02]  /*12270*/  LOP3.LUT R6, R21, 0xffffe000, RZ, 0xc0, !PT ;  /* 0xffffe00015067812 */ /* 0x000fe400078ec0ff */
[----:B---3--:R-:W-:-:S02]  /*12280*/  IADD3 R25, R4, R5, R221 ;  /* 0x0000000504197210 */ /* 0x008fc40007ffe0dd */
[----:B------:R-:W-:Y:S02]  /*12290*/  IADD3 R6, R69, R6, R221 ;  /* 0x0000000645067210 */ /* 0x000fe40007ffe0dd */
[----:B------:R-:W-:Y:S01]  /*122a0*/  SHF.R.U64 R35, R52, 0x10, R53 ;  /* 0x0000001034237819 */ /* 0x000fe20000001235 */
[----:B------:R-:W-:Y:S01]  /*122b0*/  IMAD R28, R25, 0x2, R16 ;  /* 0x00000002191c7824 */ /* 0x000fe200078e0210 */
[----:B------:R-:W-:Y:S02]  /*122c0*/  LEA R21, R6, UR4, 0x1 ;  /* 0x0000000406157c11 */ /* 0x000fe4000f8e08ff */
[--C-:B------:R-:W-:Y:S02]  /*122d0*/  SHF.R.U64 R29, R8, 0x10, R9.reuse ;  /* 0x00000010081d7819 */ /* 0x100fe40000001209 */
[----:B------:R-:W1:Y:S01]  /*122e0*/  LDS.128 R24, [R28+0x15400] ;  /* 0x015400001c187984 */ /* 0x000e620000000c00 */
[----:B------:R-:W-:Y:S02]  /*122f0*/  SHF.R.U32.HI R8, RZ, 0x10, R9 ;  /* 0x00000010ff087819 */ /* 0x000fe40000011609 */
[----:B------:R-:W-:Y:S01]  /*12300*/  PRMT R88, R88, 0x5410, R35 ;  /* 0x0000541058587816 */ /* 0x000fe20000000023 */
[----:B------:R-:W2:Y:S01]  /*12310*/  LDS.128 R4, [R21] ;  /* 0x0000000015047984 */ /* 0x000ea20000000c00 */
[----:B------:R-:W-:-:S02]  /*12320*/  PRMT R84, R84, 0x5410, R29 ;  /* 0x0000541054547816 */ /* 0x000fc4000000001d */
[----:B------:R-:W-:Y:S01]  /*12330*/  SHF.R.U32.HI R52, RZ, 0x10, R53 ;  /* 0x00000010ff347819 */ /* 0x000fe20000011635 */
[----:B------:R-:W-:Y:S01]  /*12340*/  IMAD.U32 R34, R88, 0x10000, RZ ;  /* 0x0001000058227824 */ /* 0x000fe200078e00ff */
[----:B------:R-:W-:Y:S01]  /*12350*/  SHF.R.U64 R31, R54, 0x10, R55 ;  /* 0x00000010361f7819 */ /* 0x000fe20000001237 */
[----:B------:R-:W-:Y:S01]  /*12360*/  IMAD.U32 R35, R84, 0x10000, RZ ;  /* 0x0001000054237824 */ /* 0x000fe200078e00ff */
[----:B------:R-:W-:Y:S02]  /*12370*/  SHF.R.U64 R9, R10, 0x10, R11 ;  /* 0x000000100a097819 */ /* 0x000fe4000000120b */
[----:B------:R-:W-:Y:S02]  /*12380*/  PRMT R85, R85, 0x5410, R8 ;  /* 0x0000541055557816 */ /* 0x000fe40000000008 */
[----:B------:R-:W-:Y:S02]  /*12390*/  SHF.R.U32.HI R54, RZ, 0x10, R55 ;  /* 0x00000010ff367819 */ /* 0x000fe40000011637 */
[----:B------:R-:W-:Y:S01]  /*123a0*/  SHF.R.U32.HI R10, RZ, 0x10, R11 ;  /* 0x00000010ff0a7819 */ /* 0x000fe2000001160b */
[----:B------:R-:W-:Y:S01]  /*123b0*/  IMAD.U32 R36, R85, 0x10000, RZ ;  /* 0x0001000055247824 */ /* 0x000fe200078e00ff */
[----:B------:R-:W-:-:S02]  /*123c0*/  PRMT R89, R89, 0x5410, R52 ;  /* 0x0000541059597816 */ /* 0x000fc40000000034 */
[----:B------:R-:W-:Y:S02]  /*123d0*/  PRMT R91, R91, 0x5410, R54 ;  /* 0x000054105b5b7816 */ /* 0x000fe40000000036 */
[----:B------:R-:W-:Y:S02]  /*123e0*/  PRMT R87, R87, 0x5410, R10 ;  /* 0x0000541057577816 */ /* 0x000fe4000000000a */
[----:B------:R-:W-:Y:S02]  /*123f0*/  PRMT R86, R86, 0x5410, R9 ;  /* 0x0000541056567816 */ /* 0x000fe40000000009 */
[----:B------:R-:W-:Y:S01]  /*12400*/  PRMT R90, R90, 0x5410, R31 ;  /* 0x000054105a5a7816 */ /* 0x000fe2000000001f */
[C---:B-1----:R-:W-:Y:S01]  /*12410*/  IMAD.U32 R29, R24.reuse, 0x10000, RZ ;  /* 0x00010000181d7824 */ /* 0x042fe200078e00ff */
[----:B------:R-:W-:Y:S01]  /*12420*/  LOP3.LUT R24, R24, 0xffff0000, RZ, 0xc0, !PT ;  /* 0xffff000018187812 */ /* 0x000fe200078ec0ff */
[C---:B------:R-:W-:Y:S01]  /*12430*/  IMAD.U32 R30, R25.reuse, 0x10000, RZ ;  /* 0x00010000191e7824 */ /* 0x040fe200078e00ff */
[----:B------:R-:W-:Y:S01]  /*12440*/  LOP3.LUT R25, R25, 0xffff0000, RZ, 0xc0, !PT ;  /* 0xffff000019197812 */ /* 0x000fe200078ec0ff */
[----:B--2---:R-:W-:-:S02]  /*12450*/  IMAD.U32 R8, R4, 0x10000, RZ ;  /* 0x0001000004087824 */ /* 0x004fc400078e00ff */
[CC--:B------:R-:W-:Y:S01]  /*12460*/  FMUL.FTZ R37, R29.reuse, R35.reuse ;  /* 0x000000231d257220 */ /* 0x0c0fe20000410000 */
[----:B------:R-:W-:Y:S01]  /*12470*/  FMUL.FTZ R39, R29, R34 ;  /* 0x000000221d277220 */ /* 0x000fe20000410000 */
[----:B------:R-:W-:Y:S02]  /*12480*/  IMAD.U32 R29, R89, 0x10000, RZ ;  /* 0x00010000591d7824 */ /* 0x000fe400078e00ff */
[----:B------:R-:W-:Y:S01]  /*12490*/  FMUL.FTZ R38, R30, R36 ;  /* 0x000000241e267220 */ /* 0x000fe20000410000 */
[----:B------:R-:W-:Y:S02]  /*124a0*/  IMAD.U32 R9, R5, 0x10000, RZ ;  /* 0x0001000005097824 */ /* 0x000fe400078e00ff */
[C---:B------:R-:W-:Y:S01]  /*124b0*/  FFMA.FTZ R37, R8.reuse, R34, -R37 ;  /* 0x0000002208257223 */ /* 0x040fe20000010825 */
[----:B------:R-:W-:Y:S01]  /*124c0*/  FFMA.FTZ R39, R8, R35, R39 ;  /* 0x0000002308277223 */ /* 0x000fe20000010027 */
[----:B------:R-:W-:Y:S02]  /*124d0*/  IMAD.U32 R32, R27, 0x10000, RZ ;  /* 0x000100001b207824 */ /* 0x000fe400078e00ff */
[----:B------:R-:W-:Y:S01]  /*124e0*/  FMUL.FTZ R30, R30, R29 ;  /* 0x0000001d1e1e7220 */ /* 0x000fe20000410000 */
[----:B------:R-:W-:-:S02]  /*124f0*/  IMAD.U32 R34, R87, 0x10000, RZ ;  /* 0x0001000057227824 */ /* 0x000fc400078e00ff */
[----:B------:R-:W-:Y:S01]  /*12500*/  FFMA.FTZ R38, R9, R29, -R38 ;  /* 0x0000001d09267223 */ /* 0x000fe20000010826 */
[----:B------:R-:W-:Y:S01]  /*12510*/  IMAD.U32 R8, R91, 0x10000, RZ ;  /* 0x000100005b087824 */ /* 0x000fe200078e00ff */
[----:B------:R-:W-:Y:S01]  /*12520*/  LOP3.LUT R29, R84, 0xffff0000, RZ, 0xc0, !PT ;  /* 0xffff0000541d7812 */ /* 0x000fe200078ec0ff */
[----:B------:R-:W-:Y:S02]  /*12530*/  IMAD.U32 R11, R7, 0x10000, RZ ;  /* 0x00010000070b7824 */ /* 0x000fe400078e00ff */
[C---:B------:R-:W-:Y:S01]  /*12540*/  FMUL.FTZ R40, R32.reuse, R34 ;  /* 0x0000002220287220 */ /* 0x040fe20000410000 */
[----:B------:R-:W-:Y:S01]  /*12550*/  FMUL.FTZ R35, R32, R8 ;  /* 0x0000000820237220 */ /* 0x000fe20000410000 */
[----:B------:R-:W-:Y:S01]  /*12560*/  FFMA.FTZ R36, R9, R36, R30 ;  /* 0x0000002409247223 */ /* 0x000fe2000001001e */
[----:B------:R-:W-:Y:S01]  /*12570*/  LOP3.LUT R9, R88, 0xffff0000, RZ, 0xc0, !PT ;  /* 0xffff000058097812 */ /* 0x000fe200078ec0ff */
[C---:B------:R-:W-:Y:S01]  /*12580*/  FFMA.FTZ R40, R11.reuse, R8, -R40 ;  /* 0x000000080b287223 */ /* 0x040fe20000010828 */
[----:B------:R-:W-:Y:S01]  /*12590*/  LOP3.LUT R4, R4, 0xffff0000, RZ, 0xc0, !PT ;  /* 0xffff000004047812 */ /* 0x000fe200078ec0ff */
[----:B------:R-:W-:Y:S01]  /*125a0*/  FFMA.FTZ R42, R11, R34, R35 ;  /* 0x000000220b2a7223 */ /* 0x000fe20000010023 */
[C---:B------:R-:W-:Y:S01]  /*125b0*/  FMUL.FTZ R11, R24.reuse, R29 ;  /* 0x0000001d180b7220 */ /* 0x040fe20000410000 */
[-C--:B------:R-:W-:Y:S01]  /*125c0*/  FMUL.FTZ R35, R24, R9.reuse ;  /* 0x0000000918237220 */ /* 0x080fe20000410000 */
[----:B------:R-:W-:Y:S01]  /*125d0*/  IMAD.U32 R31, R26, 0x10000, RZ ;  /* 0x000100001a1f7824 */ /* 0x000fe200078e00ff */
[----:B------:R-:W-:Y:S01]  /*125e0*/  LOP3.LUT R8, R89, 0xffff0000, RZ, 0xc0, !PT ;  /* 0xffff000059087812 */ /* 0x000fe200078ec0ff */
[----:B------:R-:W-:Y:S01]  /*125f0*/  FFMA.FTZ R24, R4, R9, -R11 ;  /* 0x0000000904187223 */ /* 0x000fe2000001080b */
[----:B------:R-:W-:Y:S01]  /*12600*/  LOP3.LUT R30, R85, 0xffff0000, RZ, 0xc0, !PT ;  /* 0xffff0000551e7812 */ /* 0x000fe200078ec0ff */
[----:B------:R-:W-:-:S02]  /*12610*/  IMAD.U32 R11, R86, 0x10000, RZ ;  /* 0x00010000560b7824 */ /* 0x000fc400078e00ff */
[----:B------:R-:W-:Y:S01]  /*12620*/  FFMA.FTZ R32, R4, R29, R35 ;  /* 0x0000001d04207223 */ /* 0x000fe20000010023 */
[----:B------:R-:W-:Y:S01]  /*12630*/  LOP3.LUT R5, R5, 0xffff0000, RZ, 0xc0, !PT ;  /* 0xffff000005057812 */ /* 0x000fe200078ec0ff */
[----:B------:R-:W-:Y:S02]  /*12640*/  IMAD.U32 R10, R6, 0x10000, RZ ;  /* 0x00010000060a7824 */ /* 0x000fe400078e00ff */
[----:B------:R-:W-:Y:S01]  /*12650*/  FMUL.FTZ R29, R31, R11 ;  /* 0x0000000b1f1d7220 */ /* 0x000fe20000410000 */
[----:B------:R-:W-:Y:S02]  /*12660*/  IMAD.U32 R9, R90, 0x10000, RZ ;  /* 0x000100005a097824 */ /* 0x000fe400078e00ff */
[C---:B------:R-:W-:Y:S01]  /*12670*/  FMUL.FTZ R34, R25.reuse, R30 ;  /* 0x0000001e19227220 */ /* 0x040fe20000410000 */
[-C--:B------:R-:W-:Y:S01]  /*12680*/  FMUL.FTZ R41, R25, R8.reuse ;  /* 0x0000000819297220 */ /* 0x080fe20000410000 */
[----:B------:R-:W-:Y:S01]  /*12690*/  LOP3.LUT R26, R26, 0xffff0000, RZ, 0xc0, !PT ;  /* 0xffff00001a1a7812 */ /* 0x000fe200078ec0ff */
[-C--:B------:R-:W-:Y:S01]  /*126a0*/  FMUL.FTZ R31, R31, R9.reuse ;  /* 0x000000091f1f7220 */ /* 0x080fe20000410000 */
[----:B------:R-:W-:Y:S01]  /*126b0*/  FFMA.FTZ R29, R10, R9, -R29 ;  /* 0x000000090a1d7223 */ /* 0x000fe2000001081d */
[C---:B------:R-:W-:Y:S01]  /*126c0*/  FFMA.FTZ R25, R5.reuse, R8, -R34 ;  /* 0x0000000805197223 */ /* 0x040fe20000010822 */
[----:B------:R-:W-:Y:S01]  /*126d0*/  FFMA.FTZ R41, R5, R30, R41 ;  /* 0x0000001e05297223 */ /* 0x000fe20000010029 */
[----:B------:R-:W-:Y:S01]  /*126e0*/  LOP3.LUT R9, R86, 0xffff0000, RZ, 0xc0, !PT ;  /* 0xffff000056097812 */ /* 0x000fe200078ec0ff */
[----:B------:R-:W-:Y:S01]  /*126f0*/  FFMA.FTZ R10, R10, R11, R31 ;  /* 0x0000000b0a0a7223 */ /* 0x000fe2000001001f */
[----:B------:R-:W-:-:S02]  /*12700*/  LOP3.LUT R27, R27, 0xffff0000, RZ, 0xc0, !PT ;  /* 0xffff00001b1b7812 */ /* 0x000fc400078ec0ff */
[----:B------:R-:W-:Y:S01]  /*12710*/  LOP3.LUT R5, R90, 0xffff0000, RZ, 0xc0, !PT ;  /* 0xffff00005a057812 */ /* 0x000fe200078ec0ff */
[C---:B------:R-:W-:Y:S01]  /*12720*/  FMUL.FTZ R11, R26.reuse, R9 ;  /* 0x000000091a0b7220 */ /* 0x040fe20000410000 */
[----:B------:R-:W-:Y:S02]  /*12730*/  LOP3.LUT R8, R87, 0xffff0000, RZ, 0xc0, !PT ;  /* 0xffff000057087812 */ /* 0x000fe400078ec0ff */
[----:B------:R-:W-:Y:S01]  /*12740*/  LOP3.LUT R4, R91, 0xffff0000, RZ, 0xc0, !PT ;  /* 0xffff00005b047812 */ /* 0x000fe200078ec0ff */
[-C--:B------:R-:W-:Y:S01]  /*12750*/  FMUL.FTZ R30, R26, R5.reuse ;  /* 0x000000051a1e7220 */ /* 0x080fe20000410000 */
[----:B------:R-:W-:Y:S01]  /*12760*/  LOP3.LUT R6, R6, 0xffff0000, RZ, 0xc0, !PT ;  /* 0xffff000006067812 */ /* 0x000fe200078ec0ff */
[----:B------:R-:W-:Y:S01]  /*12770*/  FMUL.FTZ R34, R27, R8 ;  /* 0x000000081b227220 */ /* 0x000fe20000410000 */
        /* <DEDUP_REMOVED lines=16> */
.L_x_5898:
[----:B------:R-:W-:Y:S05]  /*12880*/  BSYNC B1 ;  /* 0x0000000000017941 */ /* 0x000fea0003800000 */
.L_x_5897:
[----:B------:R-:W-:Y:S05]  /*12890*/  @P2 BRA `(.L_x_5870) ;  /* 0x0000000400b82947 */ /* 0x000fea0003800000 */
[----:B------:R-:W-:Y:S02]  /*128a0*/  LEA.HI R20, R33, R20, RZ, 0x1d ;  /* 0x0000001421147211 */ /* 0x000fe400078fe8ff */
[----:B------:R-:W-:Y:S02]  /*128b0*/  LEA.HI R0, R0, R207, RZ, 0x6 ;  /* 0x000000cf00007211 */ /* 0x000fe400078f30ff */
[----:B-12---:R-:W-:Y:S02]  /*128c0*/  LOP3.LUT R5, R217, 0x38, R3, 0xf8, !PT ;  /* 0x00000038d9057812 */ /* 0x006fe400078ef803 */
[----:B------:R-:W-:Y:S01]  /*128d0*/  SHF.R.S32.HI R3, RZ, 0x1f, R20 ;  /* 0x0000001fff037819 */ /* 0x000fe20000011414 */
[----:B------:R-:W-:Y:S01]  /*128e0*/  IMAD.SHL.U32 R4, R0, 0x80, RZ ;  /* 0x0000008000047824 */ /* 0x000fe200078e00ff */
[----:B-----5:R-:W-:Y:S01]  /*128f0*/  R2UR UR4, R46 ;  /* 0x000000002e0472ca */ /* 0x020fe200000e0000 */
[----:B------:R-:W-:Y:S01]  /*12900*/  IMAD.SHL.U32 R0, R20, 0x8, RZ ;  /* 0x0000000814007824 */ /* 0x000fe200078e00ff */
[----:B------:R-:W-:-:S02]  /*12910*/  LEA.HI R3, R3, R20, RZ, 0x3 ;  /* 0x0000001403037211 */ /* 0x000fc400078f18ff */
[-C--:B------:R-:W-:Y:S02]  /*12920*/  LOP3.LUT R5, R5, R44.reuse, RZ, 0x3c, !PT ;  /* 0x0000002c05057212 */ /* 0x080fe400078e3cff */
[----:B------:R-:W-:Y:S01]  /*12930*/  LOP3.LUT R0, R217, 0x38, R0, 0xf8, !PT ;  /* 0x00000038d9007812 */ /* 0x000fe200078ef800 */
[----:B------:R-:W-:Y:S01]  /*12940*/  IMAD.SHL.U32 R3, R3, 0x400, RZ ;  /* 0x0000040003037824 */ /* 0x000fe200078e00ff */
[----:B------:R-:W-:Y:S02]  /*12950*/  LOP3.LUT R4, R4, 0xffffe000, RZ, 0xc0, !PT ;  /* 0xffffe00004047812 */ /* 0x000fe400078ec0ff */
[----:B------:R-:W-:Y:S02]  /*12960*/  LOP3.LUT R0, R0, R44, RZ, 0x3c, !PT ;  /* 0x0000002c00007212 */ /* 0x000fe400078e3cff */
[----:B------:R-:W-:Y:S02]  /*12970*/  LOP3.LUT R3, R3, 0x7fffe000, RZ, 0xc0, !PT ;  /* 0x7fffe00003037812 */ /* 0x000fe400078ec0ff */
[----:B------:R-:W-:-:S02]  /*12980*/  IADD3 R4, R5, R4, R221 ;  /* 0x0000000405047210 */ /* 0x000fc40007ffe0dd */
[----:B------:R-:W-:Y:S02]  /*12990*/  IADD3 R3, R0, R3, R221 ;  /* 0x0000000300037210 */ /* 0x000fe40007ffe0dd */
[----:B---3--:R-:W-:Y:S02]  /*129a0*/  LEA R30, R4, UR4, 0x1 ;  /* 0x00000004041e7c11 */ /* 0x008fe4000f8e08ff */
[----:B------:R-:W-:Y:S01]  /*129b0*/  SHF.R.U64 R25, R12, 0x10, R13 ;  /* 0x000000100c197819 */ /* 0x000fe2000000120d */
[----:B------:R-:W-:Y:S01]  /*129c0*/  IMAD R3, R3, 0x2, R16 ;  /* 0x0000000203037824 */ /* 0x000fe200078e0210 */
[----:B------:R-:W-:Y:S01]  /*129d0*/  SHF.R.U64 R29, R56, 0x10, R57 ;  /* 0x00000010381d7819 */ /* 0x000fe20000001239 */
[----:B------:R-:W1:Y:S01]  /*129e0*/  LDS.128 R4, [R30] ;  /* 0x000000001e047984 */ /* 0x000e620000000c00 */
[----:B------:R-:W-:Y:S02]  /*129f0*/  PRMT R70, R70, 0x5410, R25 ;  /* 0x0000541046467816 */ /* 0x000fe40000000019 */
[----:B------:R-:W-:Y:S01]  /*12a00*/  SHF.R.U32.HI R21, RZ, 0x10, R13 ;  /* 0x00000010ff157819 */ /* 0x000fe2000001160d */
[----:B------:R-:W2:Y:S01]  /*12a10*/  LDS.128 R8, [R3+0x15400] ;  /* 0x0154000003087984 */ /* 0x000ea20000000c00 */
[----:B------:R-:W-:Y:S01]  /*12a20*/  SHF.R.U64 R13, R14, 0x10, R15 ;  /* 0x000000100e0d7819 */ /* 0x000fe2000000120f */
[----:B------:R-:W-:Y:S01]  /*12a30*/  IMAD.U32 R26, R70, 0x10000, RZ ;  /* 0x00010000461a7824 */ /* 0x000fe200078e00ff */
[----:B------:R-:W-:-:S02]  /*12a40*/  PRMT R78, R78, 0x5410, R29 ;  /* 0x000054104e4e7816 */ /* 0x000fc4000000001d */
[----:B------:R-:W-:Y:S02]  /*12a50*/  SHF.R.U32.HI R56, RZ, 0x10, R57 ;  /* 0x00000010ff387819 */ /* 0x000fe40000011639 */
[----:B------:R-:W-:Y:S01]  /*12a60*/  SHF.R.U64 R27, R58, 0x10, R59 ;  /* 0x000000103a1b7819 */ /* 0x000fe2000000123b */
[----:B------:R-:W-:Y:S01]  /*12a70*/  IMAD.U32 R25, R78, 0x10000, RZ ;  /* 0x000100004e197824 */ /* 0x000fe200078e00ff */
[----:B------:R-:W-:Y:S02]  /*12a80*/  SHF.R.U32.HI R14, RZ, 0x10, R15 ;  /* 0x00000010ff0e7819 */ /* 0x000fe4000001160f */
[----:B------:R-:W-:Y:S02]  /*12a90*/  PRMT R74, R74, 0x5410, R21 ;  /* 0x000054104a4a7816 */ /* 0x000fe40000000015 */
[----:B------:R-:W-:Y:S02]  /*12aa0*/  PRMT R79, R79, 0x5410, R56 ;  /* 0x000054104f4f7816 */ /* 0x000fe40000000038 */
[----:B------:R-:W-:Y:S01]  /*12ab0*/  PRMT R80, R80, 0x5410, R27 ;  /* 0x0000541050507816 */ /* 0x000fe2000000001b */
[----:B------:R-:W-:Y:S01]  /*12ac0*/  IMAD.U32 R29, R74, 0x10000, RZ ;  /* 0x000100004a1d7824 */ /* 0x000fe200078e00ff */
[----:B------:R-:W-:-:S02]  /*12ad0*/  SHF.R.U32.HI R58, RZ, 0x10, R59 ;  /* 0x00000010ff3a7819 */ /* 0x000fc4000001163b */
[----:B------:R-:W-:Y:S02]  /*12ae0*/  PRMT R77, R77, 0x5410, R14 ;  /* 0x000054104d4d7816 */ /* 0x000fe4000000000e */
[----:B------:R-:W-:Y:S02]  /*12af0*/  PRMT R81, R81, 0x5410, R58 ;  /* 0x0000541051517816 */ /* 0x000fe4000000003a */
[----:B------:R-:W-:Y:S01]  /*12b00*/  PRMT R76, R76, 0x5410, R13 ;  /* 0x000054104c4c7816 */ /* 0x000fe2000000000d */
[----:B------:R-:W-:Y:S01]  /*12b10*/  IMAD.U32 R31, R77, 0x10000, RZ ;  /* 0x000100004d1f7824 */ /* 0x000fe200078e00ff */
[----:B------:R-:W-:Y:S01]  /*12b20*/  LOP3.LUT R74, R74, 0xffff0000, RZ, 0xc0, !PT ;  /* 0xffff00004a4a7812 */ /* 0x000fe200078ec0ff */
[C---:B-1----:R-:W-:Y:S01]  /*12b30*/  IMAD.U32 R0, R4.reuse, 0x10000, RZ ;  /* 0x0001000004007824 */ /* 0x042fe200078e00ff */
        /* <DEDUP_REMOVED lines=10> */
[----:B------:R-:W-:Y:S01]  /*12be0*/  FFMA.FTZ R28, R0, R25, -R27 ;  /* 0x00000019001c7223 */ /* 0x000fe2000001081b */
[C---:B------:R-:W-:Y:S01]  /*12bf0*/  FMUL.FTZ R27, R20.reuse, R29 ;  /* 0x0000001d141b7220 */ /* 0x040fe20000410000 */
[----:B------:R-:W-:Y:S02]  /*12c00*/  IMAD.U32 R24, R11, 0x10000, RZ ;  /* 0x000100000b187824 */ /* 0x000fe400078e00ff */
[-C--:B------:R-:W-:Y:S01]  /*12c10*/  FMUL.FTZ R35, R20, R15.reuse ;  /* 0x0000000f14237220 */ /* 0x080fe20000410000 */
[----:B------:R-:W-:Y:S02]  /*12c20*/  IMAD.U32 R14, R7, 0x10000, RZ ;  /* 0x00010000070e7824 */ /* 0x000fe400078e00ff */
[----:B------:R-:W-:Y:S01]  /*12c30*/  FFMA.FTZ R20, R12, R15, -R27 ;  /* 0x0000000f0c147223 */ /* 0x000fe2000001081b */
[----:B------:R-:W-:Y:S02]  /*12c40*/  IMAD.U32 R25, R81, 0x10000, RZ ;  /* 0x0001000051197824 */ /* 0x000fe400078e00ff */
[----:B------:R-:W-:Y:S01]  /*12c50*/  FMUL.FTZ R15, R24, R31 ;  /* 0x0000001f180f7220 */ /* 0x000fe20000410000 */
[----:B------:R-:W-:Y:S01]  /*12c60*/  FFMA.FTZ R33, R0, R26, R33 ;  /* 0x0000001a00217223 */ /* 0x000fe20000010021 */
[----:B------:R-:W-:Y:S01]  /*12c70*/  LOP3.LUT R27, R70, 0xffff0000, RZ, 0xc0, !PT ;  /* 0xffff0000461b7812 */ /* 0x000fe200078ec0ff */
[-C--:B------:R-:W-:Y:S01]  /*12c80*/  FMUL.FTZ R24, R24, R25.reuse ;  /* 0x0000001918187220 */ /* 0x080fe20000410000 */
[----:B------:R-:W-:Y:S01]  /*12c90*/  FFMA.FTZ R26, R14, R25, -R15 ;  /* 0x000000190e1a7223 */ /* 0x000fe2000001080f */
[----:B------:R-:W-:Y:S01]  /*12ca0*/  LOP3.LUT R15, R78, 0xffff0000, RZ, 0xc0, !PT ;  /* 0xffff00004e0f7812 */ /* 0x000fe200078ec0ff */
[----:B------:R-:W-:Y:S01]  /*12cb0*/  FFMA.FTZ R35, R12, R29, R35 ;  /* 0x0000001d0c237223 */ /* 0x000fe20000010023 */
[----:B------:R-:W-:Y:S01]  /*12cc0*/  LOP3.LUT R0, R79, 0xffff0000, RZ, 0xc0, !PT ;  /* 0xffff00004f007812 */ /* 0x000fe200078ec0ff */
[----:B------:R-:W-:Y:S01]  /*12cd0*/  FMUL.FTZ R25, R8, R27 ;  /* 0x0000001b08197220 */ /* 0x000fe20000410000 */
[----:B------:R-:W-:-:S02]  /*12ce0*/  IMAD.U32 R21, R10, 0x10000, RZ ;  /* 0x000100000a157824 */ /* 0x000fc400078e00ff */
[----:B------:R-:W-:Y:S01]  /*12cf0*/  FMUL.FTZ R29, R8, R15 ;  /* 0x0000000f081d7220 */ /* 0x000fe20000410000 */
[----:B------:R-:W-:Y:S02]  /*12d00*/  IMAD.U32 R12, R76, 0x10000, RZ ;  /* 0x000100004c0c7824 */ /* 0x000fe400078e00ff */
[----:B------:R-:W-:Y:S01]  /*12d10*/  FFMA.FTZ R31, R14, R31, R24 ;  /* 0x0000001f0e1f7223 */ /* 0x000fe20000010018 */
[C---:B------:R-:W-:Y:S01]  /*12d20*/  FMUL.FTZ R24, R9.reuse, R74 ;  /* 0x0000004a09187220 */ /* 0x040fe20000410000 */
[----:B------:R-:W-:Y:S01]  /*12d30*/  FFMA.FTZ R25, R4, R15, -R25 ;  /* 0x0000000f04197223 */ /* 0x000fe20000010819 */
[----:B------:R-:W-:Y:S02]  /*12d40*/  IMAD.U32 R8, R80, 0x10000, RZ ;  /* 0x0001000050087824 */ /* 0x000fe400078e00ff */
[----:B------:R-:W-:Y:S01]  /*12d50*/  FMUL.FTZ R9, R9, R0 ;  /* 0x0000000009097220 */ /* 0x000fe20000410000 */
[----:B------:R-:W-:Y:S01]  /*12d60*/  FFMA.FTZ R14, R4, R27, R29 ;  /* 0x0000001b040e7223 */ /* 0x000fe2000001001d */
[----:B------:R-:W-:-:S02]  /*12d70*/  IMAD.U32 R13, R6, 0x10000, RZ ;  /* 0x00010000060d7824 */ /* 0x000fc400078e00ff */
[----:B------:R-:W-:Y:S01]  /*12d80*/  FMUL.FTZ R4, R21, R12 ;  /* 0x0000000c15047220 */ /* 0x000fe20000410000 */
[C---:B------:R-:W-:Y:S01]  /*12d90*/  FFMA.FTZ R15, R5.reuse, R0, -R24 ;  /* 0x00000000050f7223 */ /* 0x040fe20000010818 */
[----:B------:R-:W-:Y:S01]  /*12da0*/  FFMA.FTZ R74, R5, R74, R9 ;  /* 0x0000004a054a7223 */ /* 0x000fe20000010009 */
[-C--:B------:R-:W-:Y:S01]  /*12db0*/  FMUL.FTZ R24, R21, R8.reuse ;  /* 0x0000000815187220 */ /* 0x080fe20000410000 */
[----:B------:R-:W-:Y:S01]  /*12dc0*/  LOP3.LUT R10, R10, 0xffff0000, RZ, 0xc0, !PT ;  /* 0xffff00000a0a7812 */ /* 0x000fe200078ec0ff */
[C---:B------:R-:W-:Y:S01]  /*12dd0*/  FFMA.FTZ R21, R13.reuse, R8, -R4 ;  /* 0x000000080d157223 */ /* 0x040fe20000010804 */
[----:B------:R-:W-:Y:S01]  /*12de0*/  LOP3.LUT R9, R76, 0xffff0000, RZ, 0xc0, !PT ;  /* 0xffff00004c097812 */ /* 0x000fe200078ec0ff */
[----:B------:R-:W-:Y:S01]  /*12df0*/  FFMA.FTZ R24, R13, R12, R24 ;  /* 0x0000000c0d187223 */ /* 0x000fe20000010018 */
[----:B------:R-:W-:Y:S02]  /*12e00*/  LOP3.LUT R11, R11, 0xffff0000, RZ, 0xc0, !PT ;  /* 0xffff00000b0b7812 */ /* 0x000fe400078ec0ff */
[----:B------:R-:W-:Y:S01]  /*12e10*/  LOP3.LUT R5, R80, 0xffff0000, RZ, 0xc0, !PT ;  /* 0xffff000050057812 */ /* 0x000fe200078ec0ff */
[----:B------:R-:W-:Y:S01]  /*12e20*/  FMUL.FTZ R13, R10, R9 ;  /* 0x000000090a0d7220 */ /* 0x000fe20000410000 */
[----:B------:R-:W-:-:S02]  /*12e30*/  LOP3.LUT R4, R77, 0xffff0000, RZ, 0xc0, !PT ;  /* 0xffff00004d047812 */ /* 0x000fc400078ec0ff */
        /* <DEDUP_REMOVED lines=20> */
.L_x_5870:
[----:B------:R-:W-:Y:S05]  /*12f80*/  BSYNC B0 ;  /* 0x0000000000007941 */ /* 0x000fea0003800000 */
.L_x_5848:
        /* <DEDUP_REMOVED lines=8> */
.L_x_5846:
[----:B0--3--:R-:W3:Y:S02]  /*13010*/  LDL R0, [R1+0x44] ;  /* 0x0000440001007983 */ /* 0x009ee40000100800 */
[----:B---3--:R-:W-:-:S13]  /*13020*/  R2UR UR4, R0 ;  /* 0x00000000000472ca */ /* 0x008fda00000e0000 */
[----:B------:R-:W-:-:S05]  /*13030*/  IMAD.U32 R0, RZ, RZ, UR4 ;  /* 0x00000004ff007e24 */ /* 0x000fca000f8e00ff */
[----:B------:R-:W-:-:S13]  /*13040*/  ISETP.NE.AND P0, PT, R0, 0x3, PT ;  /* 0x000000030000780c */ /* 0x000fda0003f05270 */
[----:B------:R-:W-:Y:S05]  /*13050*/  @!P0 BRA `(.L_x_5899) ;  /* 0x0000000000048947 */ /* 0x000fea0003800000 */
[----:B------:R-:W-:Y:S01]  /*13060*/  BPT.TRAP 0x1 ;  /* 0x000000040000795c */ /* 0x000fe20000300000 */
.L_x_5899:
[----:B------:R-:W-:Y:S01]  /*13070*/  IMAD R0, R205, 0x8, R16 ;  /* 0x00000008cd007824 */ /* 0x000fe200078e0210 */
[----:B-12-4-:R-:W-:-:S04]  /*13080*/  SHF.L.U32 R3, R208, 0x1f, RZ ;  /* 0x0000001fd0037819 */ /* 0x016fc800000006ff */
[----:B------:R0:W1:Y:S01]  /*13090*/  SYNCS.PHASECHK.TRANS64.TRYWAIT P2, [R0+URZ+0x36830], R3 ;  /* 0x03683003000075a7 */ /* 0x000062000804017f */
[----:B------:R-:W-:Y:S05]  /*130a0*/  @!P0 BRA `(.L_x_5900) ;  /* 0x0000000000048947 */ /* 0x000fea0003800000 */
[----:B------:R-:W-:Y:S01]  /*130b0*/  BPT.TRAP 0x1 ;  /* 0x000000040000795c */ /* 0x000fe20000300000 */
.L_x_5900:
[----:B------:R-:W2:Y:S02]  /*130c0*/  S2R R4, SR_TID.X ;  /* 0x0000000000047919 */ /* 0x000ea40000002100 */
[----:B--2---:R-:W-:-:S04]  /*130d0*/  LOP3.LUT R4, R4, 0x7f, RZ, 0xc0, !PT ;  /* 0x0000007f04047812 */ /* 0x004fc800078ec0ff */
[----:B------:R-:W-:Y:S01]  /*130e0*/  ISETP.NE.AND P1, PT, R4, RZ, PT ;  /* 0x000000ff0400720c */ /* 0x000fe20003f25270 */
[----:B-1----:R-:W-:-:S12]  /*130f0*/  @P2 BRA `(.L_x_5901) ;  /* 0x0000000000082947 */ /* 0x002fd80003800000 */
[----:B------:R-:W1:Y:S02]  /*13100*/  SYNCS.PHASECHK.TRANS64.TRYWAIT P2, [R0+URZ+0x36830], R3 ;  /* 0x03683003000075a7 */ /* 0x000e64000804017f */
[----:B-1----:R-:W-:Y:S05]  /*13110*/  @!P2 BRA `(.L_x_5902) ;  /* 0x000001f00080a947 */ /* 0x002fea0003800000 */
.L_x_5901:
        /* <DEDUP_REMOVED lines=11> */
[----:B------:R-:W-:Y:S01]  /*131d0*/  UMOV UR17, UR27 ;  /* 0x0000001b00117c82 */ /* 0x000fe20008000000 */
[----:B------:R-:W-:Y:S01]  /*131e0*/  R2UR UR19, R7 ;  /* 0x00000000071372ca */ /* 0x000fe200000e0000 */
        /* <DEDUP_REMOVED lines=8> */
[----:B------:R-:W-:Y:S01]  /*13270*/  IMAD.U32 R13, RZ, RZ, UR5 ;  /* 0x00000005ff0d7e24 */ /* 0x000fe2000f8e00ff */
[----:B------:R-:W-:Y:S01]  /*13280*/  UMOV UR4, UR24 ;  /* 0x0000001800047c82 */ /* 0x000fe20008000000 */
[C---:B------:R-:W-:Y:S01]  /*13290*/  VIADD R6, R4.reuse, 0x80 ;  /* 0x0000008004067836 */ /* 0x040fe20000000000 */
[C---:B------:R-:W-:Y:S01]  /*132a0*/  R2UR UR6, R4.reuse ;  /* 0x00000000040672ca */ /* 0x040fe200000e0000 */
[----:B------:R-:W-:Y:S01]  /*132b0*/  UMOV UR26, UR4 ;  /* 0x00000004001a7c82 */ /* 0x000fe20008000000 */
[----:B------:R-:W-:Y:S01]  /*132c0*/  VIADD R8, R4, 0x100 ;  /* 0x0000010004087836 */ /* 0x000fe20000000000 */
[----:B------:R-:W-:Y:S01]  /*132d0*/  UMOV UR16, UR26 ;  /* 0x0000001a00107c82 */ /* 0x000fe20008000000 */
[----:B------:R-:W-:Y:S01]  /*132e0*/  R2UR UR18, R6 ;  /* 0x00000000061272ca */ /* 0x000fe200000e0000 */
[----:B------:R-:W-:Y:S01]  /*132f0*/  UMOV UR20, UR26 ;  /* 0x0000001a00147c82 */ /* 0x000fe20008000000 */
[----:B------:R-:W-:Y:S01]  /*13300*/  VIADD R6, R4, 0x180 ;  /* 0x0000018004067836 */ /* 0x000fe20000000000 */
[----:B------:R-:W-:Y:S01]  /*13310*/  R2UR UR22, R8 ;  /* 0x00000000081672ca */ /* 0x000fe200000e0000 */
[----:B------:R-:W-:Y:S01]  /*13320*/  IMAD.U32 R12, RZ, RZ, UR4 ;  /* 0x00000004ff0c7e24 */ /* 0x000fe2000f8e00ff */
[----:B------:R-:W-:Y:S01]  /*13330*/  UMOV UR8, UR26 ;  /* 0x0000001a00087c82 */ /* 0x000fe20008000000 */
[----:B------:R-:W-:Y:S01]  /*13340*/  VIADD R10, R4, 0x200 ;  /* 0x00000200040a7836 */ /* 0x000fe20000000000 */
[----:B------:R-:W-:Y:S01]  /*13350*/  UMOV UR12, UR26 ;  /* 0x0000001a000c7c82 */ /* 0x000fe20008000000 */
[----:B------:R-:W-:Y:S01]  /*13360*/  IMAD.MOV.U32 R11, RZ, RZ, 0x40000040 ;  /* 0x40000040ff0b7424 */ /* 0x000fe200078e00ff */
[----:B------:R-:W-:Y:S01]  /*13370*/  HGMMA.64x16x16.F32.BF16 R72, gdesc[UR4], RZ, !UPT, gsb0 ;  /* 0x00200000044879f0 */ /* 0x000fe2000c0018ff */
[----:B------:R-:W-:Y:S01]  /*13380*/  R2UR UR6, R6 ;  /* 0x00000000060672ca */ /* 0x000fe200000e0000 */
[----:B------:R-:W-:Y:S01]  /*13390*/  UMOV UR4, UR26 ;  /* 0x0000001a00047c82 */ /* 0x000fe20008000000 */
[----:B------:R-:W-:Y:S01]  /*133a0*/  R2UR UR7, R7 ;  /* 0x00000000070772ca */ /* 0x000fe200000e0000 */
[----:B------:R-:W-:Y:S01]  /*133b0*/  UMOV UR5, UR27 ;  /* 0x0000001b00057c82 */ /* 0x000fe20008000000 */
[----:B------:R-:W-:Y:S01]  /*133c0*/  R2UR UR10, R10 ;  /* 0x000000000a0a72ca */ /* 0x000fe200000e0000 */
[C---:B------:R-:W-:Y:S01]  /*133d0*/  VIADD R8, R4.reuse, 0x280 ;  /* 0x0000028004087836 */ /* 0x040fe20000000000 */
[----:B------:R-:W-:Y:S01]  /*133e0*/  R2UR UR11, R11 ;  /* 0x000000000b0b72ca */ /* 0x000fe200000e0000 */
[----:B------:R-:W-:Y:S01]  /*133f0*/  IMAD.MOV.U32 R9, RZ, RZ, 0x40000040 ;  /* 0x40000040ff097424 */ /* 0x000fe200078e00ff */
[----:B------:R-:W-:Y:S01]  /*13400*/  UMOV UR13, UR27 ;  /* 0x0000001b000d7c82 */ /* 0x000fe20008000000 */
[----:B------:R-:W-:Y:S01]  /*13410*/  VIADD R6, R4, 0x300 ;  /* 0x0000030004067836 */ /* 0x000fe20000000000 */
[----:B------:R-:W-:Y:S01]  /*13420*/  R2UR UR14, R8 ;  /* 0x00000000080e72ca */ /* 0x000fe200000e0000 */
[----:B------:R-:W-:Y:S01]  /*13430*/  IMAD.MOV.U32 R7, RZ, RZ, 0x40000040 ;  /* 0x40000040ff077424 */ /* 0x000fe200078e00ff */
[----:B------:R-:W-:Y:S01]  /*13440*/  R2UR UR15, R9 ;  /* 0x00000000090f72ca */ /* 0x000fe200000e0000 */
[C---:B------:R-:W-:Y:S01]  /*13450*/  VIADD R8, R4.reuse, 0x2 ;  /* 0x0000000204087836 */ /* 0x040fe20000000000 */
[----:B------:R-:W-:Y:S01]  /*13460*/  UMOV UR29, 0x40000040 ;  /* 0x40000040001d7882 */ /* 0x000fe20000000000 */
[----:B------:R-:W-:Y:S01]  /*13470*/  IMAD.MOV.U32 R9, RZ, RZ, 0x40000040 ;  /* 0x40000040ff097424 */ /* 0x000fe200078e00ff */
[----:B------:R0:W-:Y:S01]  /*13480*/  STL.64 [R1+0x30], R12 ;  /* 0x0000300c01007387 */ /* 0x0001e20000100a00 */
[----:B------:R-:W-:Y:S01]  /*13490*/  VIADD R10, R4, 0x102 ;  /* 0x00000102040a7836 */ /* 0x000fe20000000000 */
[----:B------:R-:W-:Y:S01]  /*134a0*/  R2UR UR30, R8 ;  /* 0x00000000081e72ca */ /* 0x000fe200000e0000 */
[----:B------:R-:W-:Y:S01]  /*134b0*/  IMAD.MOV.U32 R11, RZ, RZ, 0x40000040 ;  /* 0x40000040ff0b7424 */ /* 0x000fe200078e00ff */
[----:B------:R-:W-:Y:S01]  /*134c0*/  R2UR UR31, R9 ;  /* 0x00000000091f72ca */ /* 0x000fe200000e0000 */
[----:B------:R-:W-:Y:S01]  /*134d0*/  VIADD R8, R4, 0x182 ;  /* 0x0000018204087836 */ /* 0x000fe20000000000 */
[----:B------:R-:W-:Y:S01]  /*134e0*/  UIADD3 UR56, UR24, 0x404, URZ ;  /* 0x0000040418387890 */ /* 0x000fe2000fffe03f */
[----:B------:R-:W-:Y:S01]  /*134f0*/  IMAD.MOV.U32 R9, RZ, RZ, 0x40000040 ;  /* 0x40000040ff097424 */ /* 0x000fe200078e00ff */
[----:B------:R-:W-:Y:S01]  /*13500*/  UMOV UR57, 0x40000040 ;  /* 0x4000004000397882 */ /* 0x000fe20000000000 */
[----:B------:R-:W-:Y:S01]  /*13510*/  UIADD3 UR52, UR24, 0x406, URZ ;  /* 0x0000040618347890 */ /* 0x000fe2000fffe03f */
[----:B------:R-:W1:Y:S01]  /*13520*/  LDC R3, c[0x0][0x448] ;  /* 0x00011200ff037b82 */ /* 0x000e620000000800 */
[----:B------:R-:W-:Y:S01]  /*13530*/  UMOV UR53, 0x40000040 ;  /* 0x4000004000357882 */ /* 0x000fe20000000000 */
[----:B0-----:R-:W-:Y:S01]  /*13540*/  IMAD.U32 R13, RZ, RZ, UR29 ;  /* 0x0000001dff0d7e24 */ /* 0x001fe2000f8e00ff */
        /* <DEDUP_REMOVED lines=19> */
[----:B-1----:R-:W-:Y:S01]  /*13680*/  ISETP.NE.AND P2, PT, R3, 0x1, PT ;  /* 0x000000010300780c */ /* 0x002fe20003f45270 */
[----:B------:R-:W-:Y:S02]  /*13690*/  WARPGROUP.DEPBAR.LE gsb0, 0x0 ;  /* 0x00008000000079c5 */ /* 0x000fe40000010000 */
[----:B------:R-:W-:-:S06]  /*136a0*/  WARPGROUP.ARRIVE ;  /* 0x00000000000079c5 */ /* 0x000fcc0000000000 */
[----:B------:R-:W-:Y:S01]  /*136b0*/  HGMMA.64x16x16.F32.BF16 R64, gdesc[UR16], RZ, !UPT, gsb0 ;  /* 0x00200000104079f0 */ /* 0x000fe2000c0018ff */
        /* <DEDUP_REMOVED lines=9> */
[----:B------:R-:W-:Y:S01]  /*13750*/  HGMMA.64x16x16.F32.BF16 R56, gdesc[UR20], RZ, !UPT, gsb0 ;  /* 0x00200000143879f0 */ /* 0x000fe2000c0018ff */
[----:B------:R-:W-:Y:S01]  /*13760*/  R2UR UR22, R10 ;  /* 0x000000000a1672ca */ /* 0x000fe200000e0000 */
[----:B------:R-:W-:Y:S01]  /*13770*/  UMOV UR21, UR27 ;  /* 0x0000001b00157c82 */ /* 0x000fe20008000000 */
[----:B------:R-:W-:Y:S01]  /*13780*/  R2UR UR23, R11 ;  /* 0x000000000b1772ca */ /* 0x000fe200000e0000 */
[----:B------:R-:W-:Y:S02]  /*13790*/  VIADD R10, R4, 0x282 ;  /* 0x00000282040a7836 */ /* 0x000fe40000000000 */
[----:B------:R-:W-:Y:S01]  /*137a0*/  IMAD.MOV.U32 R11, RZ, RZ, 0x40000040 ;  /* 0x40000040ff0b7424 */ /* 0x000fe200078e00ff */
        /* <DEDUP_REMOVED lines=16> */
[----:B-----5:R-:W-:-:S06]  /*138b0*/  WARPGROUP.ARRIVE ;  /* 0x00000000000079c5 */ /* 0x020fcc0000000000 */
        /* <DEDUP_REMOVED lines=270> */
[----:B------:R-:W-:Y:S01]  /*149a0*/  R2UR UR58, R8 ;  /* 0x00000000083a72ca */ /* 0x000fe200000e0000 */
[----:B------:R-:W-:Y:S01]  /*149b0*/  UMOV UR20, UR26 ;  /* 0x0000001a00147c82 */ /* 0x000fe20008000000 */
[----:B------:R-:W-:Y:S01]  /*149c0*/  UMOV UR4, UR26 ;  /* 0x0000001a00047c82 */ /* 0x000fe20008000000 */
[----:B------:R-:W-:Y:S01]  /*149d0*/  R2UR UR59, R9 ;  /* 0x00000000093b72ca */ /* 0x000fe200000e0000 */
[----:B------:R-:W-:-:S02]  /*149e0*/  VIADD R8, R4, 0x504 ;  /* 0x0000050404087836 */ /* 0x000fc40000000000 */
[----:B------:R-:W-:Y:S02]  /*149f0*/  IMAD.MOV.U32 R9, RZ, RZ, 0x40000040 ;  /* 0x40000040ff097424 */ /* 0x000fe400078e00ff */
[----:B------:R-:W-:-:S05]  /*14a00*/  IMAD.U32 R12, RZ, RZ, UR28 ;  /* 0x0000001cff0c7e24 */ /* 0x000fca000f8e00ff */
        /* <DEDUP_REMOVED lines=332> */
[----:B------:R-:W-:Y:S01]  /*15ed0*/  ULDC UR42, c[0x0][0x9d8] ;  /* 0x00027600002a7ab9 */ /* 0x000fe20000000800 */
[----:B------:R-:W-:Y:S01]  /*15ee0*/  ULDC UR43, c[0x0][0x9d8] ;  /* 0x00027600002b7ab9 */ /* 0x000fe20000000800 */
        /* <DEDUP_REMOVED lines=47> */
[----:B------:R-:W1:Y:S01]  /*161e0*/  MUFU.TANH R94, R94 ;  /* 0x0000005e005e7308 */ /* 0x000e620000002400 */
[----:B------:R-:W-:-:S02]  /*161f0*/  IMAD.MOV.U32 R7, RZ, RZ, 0x40000040 ;  /* 0x40000040ff077424 */ /* 0x000fc400078e00ff */
[----:B------:R-:W-:Y:S01]  /*16200*/  FMUL.FTZ R8, R72, UR8 ;  /* 0x0000000848087c20 */ /* 0x000fe20008410000 */
[----:B------:R-:W-:Y:S01]  /*16210*/  FMUL.FTZ R9, R73, UR8 ;  /* 0x0000000849097c20 */ /* 0x000fe20008410000 */
[----:B------:R-:W-:-:S03]  /*16220*/  FMUL.FTZ R11, R77, UR8 ;  /* 0x000000084d0b7c20 */ /* 0x000fc60008410000 */
[----:B------:R-:W2:Y:S08]  /*16230*/  MUFU.TANH R92, R92 ;  /* 0x0000005c005c7308 */ /* 0x000eb00000002400 */
[----:B------:R-:W3:Y:S08]  /*16240*/  MUFU.TANH R78, R78 ;  /* 0x0000004e004e7308 */ /* 0x000ef00000002400 */
[----:B------:R-:W4:Y:S08]  /*16250*/  MUFU.TANH R79, R79 ;  /* 0x0000004f004f7308 */ /* 0x000f300000002400 */
[----:B------:R-:W-:Y:S08]  /*16260*/  MUFU.TANH R8, R8 ;  /* 0x0000000800087308 */ /* 0x000ff00000002400 */
[----:B------:R-:W-:Y:S01]  /*16270*/  MUFU.TANH R9, R9 ;  /* 0x0000000900097308 */ /* 0x000fe20000002400 */
[----:B------:R-:W-:-:S02]  /*16280*/  WARPGROUP.DEPBAR.LE gsb0, 0x0 ;  /* 0x00008000000079c5 */ /* 0x000fc40000010000 */
[----:B------:R-:W-:Y:S01]  /*16290*/  WARPGROUP.ARRIVE ;  /* 0x00000000000079c5 */ /* 0x000fe20000000000 */
[----:B0-----:R-:W-:Y:S01]  /*162a0*/  FMUL.FTZ R12, R64, UR8 ;  /* 0x00000008400c7c20 */ /* 0x001fe20008410000 */
[----:B------:R-:W-:Y:S01]  /*162b0*/  FMUL.FTZ R66, R66, UR8 ;  /* 0x0000000842427c20 */ /* 0x000fe20008410000 */
[----:B------:R-:W0:Y:S01]  /*162c0*/  @P2 LDC R64, c[0x0][0x44c] ;  /* 0x00011300ff402b82 */ /* 0x000e220000000800 */
        /* <DEDUP_REMOVED lines=8> */
[----:B------:R-:W4:Y:S01]  /*16350*/  MUFU.TANH R66, R66 ;  /* 0x0000004200427308 */ /* 0x000f220000002400 */
[----:B------:R-:W-:-:S02]  /*16360*/  IMAD.MOV.U32 R7, RZ, RZ, 0x40000040 ;  /* 0x40000040ff077424 */ /* 0x000fc400078e00ff */
[----:B------:R-:W-:Y:S01]  /*16370*/  FMUL.FTZ R71, R71, UR8 ;  /* 0x0000000847477c20 */ /* 0x000fe20008410000 */
[----:B------:R-:W-:Y:S01]  /*16380*/  FMUL.FTZ R14, R68, UR8 ;  /* 0x00000008440e7c20 */ /* 0x000fe20008410000 */
[----:B------:R-:W-:Y:S01]  /*16390*/  FMUL.FTZ R13, R65, UR8 ;  /* 0x00000008410d7c20 */ /* 0x000fe20008410000 */
[----:B------:R-:W-:Y:S02]  /*163a0*/  FMUL.FTZ R15, R69, UR8 ;  /* 0x00000008450f7c20 */ /* 0x000fe40008410000 */
[----:B------:R-:W4:Y:S08]  /*163b0*/  MUFU.TANH R67, R67 ;  /* 0x0000004300437308 */ /* 0x000f300000002400 */
[----:B------:R-:W4:Y:S08]  /*163c0*/  MUFU.TANH R70, R70 ;  /* 0x0000004600467308 */ /* 0x000f300000002400 */
        /* <DEDUP_REMOVED lines=8> */
[----:B------:R-:W1:Y:S01]  /*16450*/  @P2 LDC R60, c[0x0][0x450] ;  /* 0x00011400ff3c2b82 */ /* 0x000e620000000800 */
[----:B------:R-:W-:Y:S01]  /*16460*/  FMUL.FTZ R58, R58, UR8 ;  /* 0x000000083a3a7c20 */ /* 0x000fe20008410000 */
[----:B------:R-:W-:Y:S01]  /*16470*/  HGMMA.64x16x16.F32.BF16 R48, gdesc[UR4], R48, gsb0 ;  /* 0x00200000043079f0 */ /* 0x000fe20008001830 */
[----:B------:R-:W-:Y:S01]  /*16480*/  R2UR UR6, R6 ;  /* 0x00000000060672ca */ /* 0x000fe200000e0000 */
[----:B------:R-:W-:Y:S01]  /*16490*/  UMOV UR4, UR36 ;  /* 0x0000002400047c82 */ /* 0x000fe20008000000 */
[----:B------:R-:W-:Y:S01]  /*164a0*/  R2UR UR7, R7 ;  /* 0x00000000070772ca */ /* 0x000fe200000e0000 */
[----:B------:R-:W-:Y:S01]  /*164b0*/  UMOV UR5, UR37 ;  /* 0x0000002500057c82 */ /* 0x000fe20008000000 */
[----:B------:R-:W-:Y:S01]  /*164c0*/  VIADD R6, R4, 0x986 ;  /* 0x0000098604067836 */ /* 0x000fe20000000000 */
[----:B------:R2:W-:Y:S01]  /*164d0*/  MUFU.TANH R74, R59 ;  /* 0x0000003b004a7308 */ /* 0x0005e20000002400 */
[----:B------:R-:W-:-:S02]  /*164e0*/  IMAD.MOV.U32 R7, RZ, RZ, 0x40000040 ;  /* 0x40000040ff077424 */ /* 0x000fc400078e00ff */
[----:B------:R-:W-:Y:S01]  /*164f0*/  FMUL.FTZ R62, R62, UR8 ;  /* 0x000000083e3e7c20 */ /* 0x000fe20008410000 */
[----:B------:R-:W-:Y:S02]  /*16500*/  VIADD R4, R4, 0xa06 ;  /* 0x00000a0604047836 */ /* 0x000fe40000000000 */
[----:B------:R-:W-:Y:S01]  /*16510*/  FMUL.FTZ R63, R63, UR8 ;  /* 0x000000083f3f7c20 */ /* 0x000fe20008410000 */
[----:B------:R-:W-:Y:S01]  /*16520*/  FMUL.FTZ R21, R57, UR8 ;  /* 0x0000000839157c20 */ /* 0x000fe20008410000 */
[----:B------:R-:W-:Y:S01]  /*16530*/  FMUL.FTZ R57, R61, UR8 ;  /* 0x000000083d397c20 */ /* 0x000fe20008410000 */
[----:B------:R3:W4:Y:S01]  /*16540*/  MUFU.TANH R76, R58 ;  /* 0x0000003a004c7308 */ /* 0x0007220000002400 */
[----:B--2---:R-:W-:-:S04]  /*16550*/  IMAD.IADD R59, R229, 0x1, R226 ;  /* 0x00000001e53b7824 */ /* 0x004fc800078e02e2 */
[----:B0-----:R-:W-:-:S03]  /*16560*/  @P2 IMAD.HI.U32 R3, R59, R64, RZ ;  /* 0x000000403b032227 */ /* 0x001fc600078e00ff */
[----:B------:R-:W0:Y:S01]  /*16570*/  MUFU.TANH R62, R62 ;  /* 0x0000003e003e7308 */ /* 0x000e220000002400 */
[----:B---3--:R-:W-:Y:S01]  /*16580*/  IMAD R58, R2, -0x70, R228 ;  /* 0xffffff90023a7824 */ /* 0x008fe200078e02e4 */
[----:B-1----:R-:W-:-:S05]  /*16590*/  @P2 SHF.R.U32.HI R59, RZ, R60, R3 ;  /* 0x0000003cff3b2219 */ /* 0x002fca0000011603 */
[----:B------:R-:W1:Y:S01]  /*165a0*/  SHFL.IDX PT, R60, R59, 0x1, 0x1c1f ;  /* 0x003c1f003b3c7f89 */ /* 0x000e6200000e0000 */
[----:B------:R-:W2:Y:S03]  /*165b0*/  MUFU.TANH R63, R63 ;  /* 0x0000003f003f7308 */ /* 0x000ea60000002400 */
[----:B------:R-:W3:Y:S05]  /*165c0*/  SHFL.IDX PT, R59, R59, RZ, 0x1c1f ;  /* 0x001c1fff3b3b7589 */ /* 0x000eea00000e0000 */
        /* <DEDUP_REMOVED lines=14> */
[----:B------:R-:W-:Y:S01]  /*166b0*/  IMAD R6, R2, -0x70, RZ ;  /* 0xffffff9002067824 */ /* 0x000fe200078e02ff */
[----:B------:R4:W-:Y:S01]  /*166c0*/  MUFU.TANH R7, R49 ;  /* 0x0000003100077308 */ /* 0x0009e20000002400 */
[----:B------:R-:W-:-:S03]  /*166d0*/  FMUL.FTZ R48, R48, UR8 ;  /* 0x0000000830307c20 */ /* 0x000fc60008410000 */
[----:B------:R-:W-:-:S04]  /*166e0*/  IADD3 R3, -R227, 0x71, R6 ;  /* 0x00000071e3037810 */ /* 0x000fc80007ffe106 */
[----:B------:R-:W-:Y:S01]  /*166f0*/  IADD3 R90, -R224, R3, R228 ;  /* 0x00000003e05a7210 */ /* 0x000fe20007ffe1e4 */
[----:B------:R-:W2:Y:S01]  /*16700*/  MUFU.TANH R50, R50 ;  /* 0x0000003200327308 */ /* 0x000ea20000002400 */
[----:B----4-:R-:W-:-:S04]  /*16710*/  IADD3 R49, -R227, 0x70, R58 ;  /* 0x00000070e3317810 */ /* 0x010fc80007ffe13a */
[-CC-:B-1----:R-:W-:Y:S02]  /*16720*/  VIADDMNMX R3, R60, R90.reuse, R49.reuse, PT ;  /* 0x0000005a3c037246 */ /* 0x182fe40003800131 */
[----:B---3--:R-:W-:Y:S01]  /*16730*/  VIADDMNMX R49, R59, R90, R49, PT ;  /* 0x0000005a3b317246 */ /* 0x008fe20003800131 */
[----:B------:R-:W1:Y:S01]  /*16740*/  MUFU.TANH R51, R51 ;  /* 0x0000003300337308 */ /* 0x000e620000002400 */
[C---:B------:R-:W-:Y:S02]  /*16750*/  ISETP.GT.AND P5, PT, R3.reuse, RZ, PT ;  /* 0x000000ff0300720c */ /* 0x040fe40003fa4270 */
[C---:B------:R-:W-:Y:S02]  /*16760*/  ISETP.GT.AND P6, PT, R3.reuse, 0x1, PT ;  /* 0x000000010300780c */ /* 0x040fe40003fc4270 */
[----:B------:R-:W-:Y:S02]  /*16770*/  ISETP.GT.AND P4, PT, R3, 0x8, PT ;  /* 0x000000080300780c */ /* 0x000fe40003f84270 */
[----:B------:R-:W-:Y:S01]  /*16780*/  FSEL R94, R94, -INF , P5 ;  /* 0xff8000005e5e7808 */ /* 0x000fe20002800000 */
[----:B------:R-:W3:Y:S01]  /*16790*/  MUFU.TANH R54, R54 ;  /* 0x0000003600367308 */ /* 0x000ee20000002400 */
[----:B------:R-:W-:-:S02]  /*167a0*/  FSEL R92, R92, -INF , P6 ;  /* 0xff8000005c5c7808 */ /* 0x000fc40003000000 */
[C---:B------:R-:W-:Y:S02]  /*167b0*/  ISETP.GT.AND P3, PT, R3.reuse, 0x9, PT ;  /* 0x000000090300780c */ /* 0x040fe40003f64270 */
[----:B------:R-:W-:Y:S02]  /*167c0*/  FSEL R88, R78, -INF , P4 ;  /* 0xff8000004e587808 */ /* 0x000fe40002000000 */
[----:B------:R-:W-:Y:S01]  /*167d0*/  ISETP.GT.AND P5, PT, R3, 0x10, PT ;  /* 0x000000100300780c */ /* 0x000fe20003fa4270 */
[----:B------:R-:W4:Y:S01]  /*167e0*/  MUFU.TANH R55, R55 ;  /* 0x0000003700377308 */ /* 0x000f220000002400 */
[----:B------:R-:W-:Y:S02]  /*167f0*/  FSEL R86, R79, -INF , P3 ;  /* 0xff8000004f567808 */ /* 0x000fe40001800000 */
[----:B------:R-:W-:Y:S02]  /*16800*/  ISETP.GT.AND P3, PT, R3, 0x11, PT ;  /* 0x000000110300780c */ /* 0x000fe40003f64270 */
[----:B------:R-:W-:-:S02]  /*16810*/  FSEL R84, R66, -INF , P5 ;  /* 0xff80000042547808 */ /* 0x000fc40002800000 */
[----:B------:R-:W-:Y:S01]  /*16820*/  ISETP.GT.AND P4, PT, R3, 0x18, PT ;  /* 0x000000180300780c */ /* 0x000fe20003f84270 */
[----:B------:R-:W-:Y:S01]  /*16830*/  MUFU.TANH R14, R14 ;  /* 0x0000000e000e7308 */ /* 0x000fe20000002400 */
[----:B------:R-:W-:Y:S02]  /*16840*/  FSEL R82, R67, -INF , P3 ;  /* 0xff80000043527808 */ /* 0x000fe40001800000 */
[C---:B------:R-:W-:Y:S01]  /*16850*/  ISETP.GT.AND P3, PT, R3.reuse, 0x19, PT ;  /* 0x000000190300780c */ /* 0x040fe20003f64270 */
[----:B------:R-:W-:Y:S02]  /*16860*/  WARPGROUP.DEPBAR.LE gsb0, 0x0 ;  /* 0x00008000000079c5 */ /* 0x000fe40000010000 */
[----:B------:R-:W-:Y:S01]  /*16870*/  WARPGROUP.ARRIVE ;  /* 0x00000000000079c5 */ /* 0x000fe20000000000 */
[----:B------:R-:W-:Y:S01]  /*16880*/  FSEL R80, R70, -INF , P4 ;  /* 0xff80000046507808 */ /* 0x000fe20002000000 */
[----:B------:R-:W-:Y:S01]  /*16890*/  FMUL.FTZ R42, R42, UR8 ;  /* 0x000000082a2a7c20 */ /* 0x000fe20008410000 */
[----:B------:R-:W-:Y:S01]  /*168a0*/  ISETP.GT.AND P4, PT, R3, 0x20, PT ;  /* 0x000000200300780c */ /* 0x000fe20003f84270 */
[----:B------:R-:W-:Y:S01]  /*168b0*/  FMUL.FTZ R43, R43, UR8 ;  /* 0x000000082b2b7c20 */ /* 0x000fe20008410000 */
[----:B------:R-:W-:Y:S01]  /*168c0*/  FSEL R78, R71, -INF , P3 ;  /* 0xff800000474e7808 */ /* 0x000fe20001800000 */
[----:B------:R-:W-:Y:S01]  /*168d0*/  HGMMA.64x16x16.F32.BF16 R32, gdesc[UR4], R32, gsb0 ;  /* 0x00200000042079f0 */ /* 0x000fe20008001820 */
[----:B------:R-:W-:Y:S01]  /*168e0*/  R2UR UR6, R4 ;  /* 0x00000000040672ca */ /* 0x000fe200000e0000 */
[----:B------:R-:W-:Y:S01]  /*168f0*/  UMOV UR4, UR36 ;  /* 0x0000002400047c82 */ /* 0x000fe20008000000 */
[----:B------:R-:W-:Y:S01]  /*16900*/  R2UR UR7, R5 ;  /* 0x00000000050772ca */ /* 0x000fe200000e0000 */
[----:B------:R-:W-:Y:S01]  /*16910*/  UMOV UR5, UR37 ;  /* 0x0000002500057c82 */ /* 0x000fe20008000000 */
[----:B------:R-:W-:Y:S01]  /*16920*/  FMNMX.FTZ R5, R94, R92, !PT ;  /* 0x0000005c5e057209 */ /* 0x000fe20007810000 */
[----:B------:R-:W4:Y:S01]  /*16930*/  MUFU.TANH R42, R42 ;  /* 0x0000002a002a7308 */ /* 0x000f220000002400 */
[----:B------:R-:W-:Y:S01]  /*16940*/  ISETP.GT.AND P3, PT, R3, 0x21, PT ;  /* 0x000000210300780c */ /* 0x000fe20003f64270 */
[----:B------:R-:W-:Y:S01]  /*16950*/  FMUL.FTZ R46, R46, UR8 ;  /* 0x000000082e2e7c20 */ /* 0x000fe20008410000 */
[----:B------:R-:W-:Y:S01]  /*16960*/  FMNMX.FTZ R5, R88, R5, !PT ;  /* 0x0000000558057209 */ /* 0x000fe20007810000 */
[----:B------:R-:W-:Y:S01]  /*16970*/  FMUL.FTZ R47, R47, UR8 ;  /* 0x000000082f2f7c20 */ /* 0x000fe20008410000 */
[----:B------:R-:W-:-:S02]  /*16980*/  FSEL R76, R76, -INF , P4 ;  /* 0xff8000004c4c7808 */ /* 0x000fc40002000000 */
[----:B------:R-:W-:Y:S01]  /*16990*/  FMNMX.FTZ R5, R86, R5, !PT ;  /* 0x0000000556057209 */ /* 0x000fe20007810000 */
[----:B------:R-:W4:Y:S01]  /*169a0*/  MUFU.TANH R43, R43 ;  /* 0x0000002b002b7308 */ /* 0x000f220000002400 */
[C---:B------:R-:W-:Y:S02]  /*169b0*/  ISETP.GT.AND P4, PT, R3.reuse, 0x28, PT ;  /* 0x000000280300780c */ /* 0x040fe40003f84270 */
[----:B------:R-:W-:Y:S02]  /*169c0*/  FMNMX.FTZ R5, R84, R5, !PT ;  /* 0x0000000554057209 */ /* 0x000fe40007810000 */
[----:B------:R-:W-:Y:S02]  /*169d0*/  FSEL R74, R74, -INF , P3 ;  /* 0xff8000004a4a7808 */ /* 0x000fe40001800000 */
[----:B------:R-:W-:Y:S01]  /*169e0*/  FMNMX.FTZ R5, R82, R5, !PT ;  /* 0x0000000552057209 */ /* 0x000fe20007810000 */
[----:B------:R-:W4:Y:S01]  /*169f0*/  MUFU.TANH R46, R46 ;  /* 0x0000002e002e7308 */ /* 0x000f220000002400 */
[----:B------:R-:W-:-:S02]  /*16a00*/  ISETP.GT.AND P3, PT, R3, 0x29, PT ;  /* 0x000000290300780c */ /* 0x000fc40003f64270 */
[----:B------:R-:W-:Y:S02]  /*16a10*/  FMNMX.FTZ R5, R80, R5, !PT ;  /* 0x0000000550057209 */ /* 0x000fe40007810000 */
[----:B0-----:R-:W-:Y:S02]  /*16a20*/  FSEL R72, R62, -INF , P4 ;  /* 0xff8000003e487808 */ /* 0x001fe40002000000 */
[----:B------:R-:W-:Y:S01]  /*16a30*/  FMNMX.FTZ R5, R78, R5, !PT ;  /* 0x000000054e057209 */ /* 0x000fe20007810000 */
[----:B------:R-:W0:Y:S01]  /*16a40*/  MUFU.TANH R47, R47 ;  /* 0x0000002f002f7308 */ /* 0x000e220000002400 */
[----:B------:R-:W-:Y:S02]  /*16a50*/  ISETP.GT.AND P4, PT, R3, 0x30, PT ;  /* 0x000000300300780c */ /* 0x000fe40003f84270 */
[----:B------:R-:W-:Y:S02]  /*16a60*/  FMNMX.FTZ R5, R76, R5, !PT ;  /* 0x000000054c057209 */ /* 0x000fe40007810000 */
[----:B--2---:R-:W-:-:S02]  /*16a70*/  FSEL R70, R63, -INF , P3 ;  /* 0xff8000003f467808 */ /* 0x004fc40001800000 */
[----:B------:R-:W-:Y:S01]  /*16a80*/  FMNMX.FTZ R5, R74, R5, !PT ;  /* 0x000000054a057209 */ /* 0x000fe20007810000 */
[----:B------:R-:W-:Y:S01]  /*16a90*/  MUFU.TANH R15, R15 ;  /* 0x0000000f000f7308 */ /* 0x000fe20000002400 */
[C---:B------:R-:W-:Y:S02]  /*16aa0*/  ISETP.GT.AND P3, PT, R3.reuse, 0x31, PT ;  /* 0x000000310300780c */ /* 0x040fe40003f64270 */
[----:B------:R-:W-:Y:S02]  /*16ab0*/  FMNMX.FTZ R5, R72, R5, !PT ;  /* 0x0000000548057209 */ /* 0x000fe40007810000 */
[----:B------:R-:W-:Y:S02]  /*16ac0*/  FSEL R68, R50, -INF , P4 ;  /* 0xff80000032447808 */ /* 0x000fe40002000000 */
[----:B------:R-:W-:Y:S01]  /*16ad0*/  FMNMX.FTZ R5, R70, R5, !PT ;  /* 0x0000000546057209 */ /* 0x000fe20007810000 */
[----:B------:R-:W-:Y:S01]  /*16ae0*/  MUFU.TANH R20, R20 ;  /* 0x0000001400147308 */ /* 0x000fe20000002400 */
[----:B------:R-:W-:-:S02]  /*16af0*/  ISETP.GT.AND P4, PT, R3, 0x38, PT ;  /* 0x000000380300780c */ /* 0x000fc40003f84270 */
[----:B-1----:R-:W-:Y:S02]  /*16b00*/  FSEL R66, R51, -INF , P3 ;  /* 0xff80000033427808 */ /* 0x002fe40001800000 */
[----:B------:R-:W-:Y:S01]  /*16b10*/  FMNMX.FTZ R5, R68, R5, !PT ;  /* 0x0000000544057209 */ /* 0x000fe20007810000 */
[----:B------:R-:W-:Y:S02]  /*16b20*/  WARPGROUP.DEPBAR.LE gsb0, 0x0 ;  /* 0x00008000000079c5 */ /* 0x000fe40000010000 */
[----:B------:R-:W-:Y:S01]  /*16b30*/  WARPGROUP.ARRIVE ;  /* 0x00000000000079c5 */ /* 0x000fe20000000000 */
[----:B------:R-:W-:Y:S01]  /*16b40*/  ISETP.GT.AND P3, PT, R3, 0x39, PT ;  /* 0x000000390300780c */ /* 0x000fe20003f64270 */
[----:B------:R-:W-:Y:S01]  /*16b50*/  FMUL.FTZ R34, R34, UR8 ;  /* 0x0000000822227c20 */ /* 0x000fe20008410000 */
[----:B---3--:R-:W-:Y:S01]  /*16b60*/  FSEL R60, R54, -INF , P4 ;  /* 0xff800000363c7808 */ /* 0x008fe20002000000 */
[----:B------:R-:W-:Y:S01]  /*16b70*/  FMUL.FTZ R35, R35, UR8 ;  /* 0x0000000823237c20 */ /* 0x000fe20008410000 */
[----:B------:R-:W-:Y:S01]  /*16b80*/  FMNMX.FTZ R5, R66, R5, !PT ;  /* 0x0000000542057209 */ /* 0x000fe20007810000 */
[----:B------:R-:W-:Y:S01]  /*16b90*/  HGMMA.64x16x16.F32.BF16 R24, gdesc[UR4], R24, gsb0 ;  /* 0x00200000041879f0 */ /* 0x000fe20008001818 */
[----:B------:R-:W-:Y:S01]  /*16ba0*/  ISETP.GT.AND P4, PT, R3, 0x40, PT ;  /* 0x000000400300780c */ /* 0x000fe20003f84270 */
[----:B------:R-:W1:Y:S01]  /*16bb0*/  MUFU.TANH R34, R34 ;  /* 0x0000002200227308 */ /* 0x000e620000002400 */
[----:B----4-:R-:W-:Y:S01]  /*16bc0*/  FSEL R64, R55, -INF , P3 ;  /* 0xff80000037407808 */ /* 0x010fe20001800000 */
[----:B------:R-:W-:Y:S01]  /*16bd0*/  FMUL.FTZ R38, R38, UR8 ;  /* 0x0000000826267c20 */ /* 0x000fe20008410000 */
[----:B------:R-:W-:Y:S01]  /*16be0*/  FMNMX.FTZ R5, R60, R5, !PT ;  /* 0x000000053c057209 */ /* 0x000fe20007810000 */
[----:B------:R-:W-:Y:S01]  /*16bf0*/  FMUL.FTZ R39, R39, UR8 ;  /* 0x0000000827277c20 */ /* 0x000fe20008410000 */
[----:B------:R-:W-:Y:S01]  /*16c00*/  ISETP.GT.AND P3, PT, R3, 0x41, PT ;  /* 0x000000410300780c */ /* 0x000fe20003f64270 */
[----:B------:R-:W-:Y:S01]  /*16c10*/  ULDC UR4, c[0x0][0x988] ;  /* 0x0002620000047ab9 */ /* 0x000fe20000000800 */
[----:B------:R-:W-:Y:S01]  /*16c20*/  FSEL R62, R42, -INF , P4 ;  /* 0xff8000002a3e7808 */ /* 0x000fe20002000000 */
[----:B------:R-:W2:Y:S01]  /*16c30*/  MUFU.TANH R35, R35 ;  /* 0x0000002300237308 */ /* 0x000ea20000002400 */
[----:B------:R-:W-:Y:S01]  /*16c40*/  FMNMX.FTZ R5, R64, R5, !PT ;  /* 0x0000000540057209 */ /* 0x000fe20007810000 */
[----:B------:R-:W-:Y:S01]  /*16c50*/  FMUL.FTZ R98, R37, UR8 ;  /* 0x0000000825627c20 */ /* 0x000fe20008410000 */
[----:B------:R-:W-:Y:S01]  /*16c60*/  ISETP.GT.AND P4, PT, R3, 0x48, PT ;  /* 0x000000480300780c */ /* 0x000fe20003f84270 */
[----:B------:R-:W-:Y:S01]  /*16c70*/  FMUL.FTZ R96, R36, UR8 ;  /* 0x0000000824607c20 */ /* 0x000fe20008410000 */
[----:B------:R-:W-:-:S02]  /*16c80*/  FSEL R58, R43, -INF , P3 ;  /* 0xff8000002b3a7808 */ /* 0x000fc40001800000 */
[----:B------:R-:W-:Y:S01]  /*16c90*/  FMNMX.FTZ R5, R62, R5, !PT ;  /* 0x000000053e057209 */ /* 0x000fe20007810000 */
[----:B------:R2:W3:Y:S01]  /*16ca0*/  MUFU.TANH R4, R38 ;  /* 0x0000002600047308 */ /* 0x0004e20000002400 */
[C---:B------:R-:W-:Y:S02]  /*16cb0*/  ISETP.GT.AND P3, PT, R3.reuse, 0x49, PT ;  /* 0x000000490300780c */ /* 0x040fe40003f64270 */
[----:B------:R-:W-:Y:S02]  /*16cc0*/  FSEL R54, R46, -INF , P4 ;  /* 0xff8000002e367808 */ /* 0x000fe40002000000 */
[----:B------:R-:W-:Y:S02]  /*16cd0*/  FMNMX.FTZ R5, R58, R5, !PT ;  /* 0x000000053a057209 */ /* 0x000fe40007810000 */
[----:B------:R-:W-:Y:S01]  /*16ce0*/  ISETP.GT.AND P4, PT, R3, 0x50, PT ;  /* 0x000000500300780c */ /* 0x000fe20003f84270 */
[----:B------:R-:W4:Y:S01]  /*16cf0*/  MUFU.TANH R39, R39 ;  /* 0x0000002700277308 */ /* 0x000f220000002400 */
[----:B0-----:R-:W-:Y:S01]  /*16d00*/  FSEL R50, R47, -INF , P3 ;  /* 0xff8000002f327808 */ /* 0x001fe20001800000 */
        /* <DEDUP_REMOVED lines=8> */
[----:B--2---:R-:W-:Y:S01]  /*16d90*/  FSEL R38, R35, -INF , P3 ;  /* 0xff80000023267808 */ /* 0x004fe20001800000 */
[----:B------:R-:W-:Y:S01]  /*16da0*/  FMUL.FTZ R35, R53, UR8 ;  /* 0x0000000835237c20 */ /* 0x000fe20008410000 */
[----:B------:R-:W-:Y:S01]  /*16db0*/  FMNMX.FTZ R5, R46, R5, !PT ;  /* 0x000000052e057209 */ /* 0x000fe20007810000 */
[----:B------:R-:W-:Y:S01]  /*16dc0*/  MUFU.TANH R56, R56 ;  /* 0x0000003800387308 */ /* 0x000fe20000002400 */
[----:B------:R-:W-:-:S02]  /*16dd0*/  ISETP.GT.AND P3, PT, R3, 0x59, PT ;  /* 0x000000590300780c */ /* 0x000fc40003f64270 */
[----:B---3--:R-:W-:Y:S02]  /*16de0*/  FSEL R42, R4, -INF , P4 ;  /* 0xff800000042a7808 */ /* 0x008fe40002000000 */
[----:B------:R-:W-:Y:S02]  /*16df0*/  FMNMX.FTZ R5, R38, R5, !PT ;  /* 0x0000000526057209 */ /* 0x000fe40007810000 */
[----:B------:R-:W-:Y:S01]  /*16e00*/  ISETP.GT.AND P4, PT, R3, 0x60, PT ;  /* 0x000000600300780c */ /* 0x000fe20003f84270 */
[----:B------:R-:W-:Y:S01]  /*16e10*/  MUFU.TANH R57, R57 ;  /* 0x0000003900397308 */ /* 0x000fe20000002400 */
[----:B----4-:R-:W-:Y:S01]  /*16e20*/  FSEL R34, R39, -INF , P3 ;  /* 0xff80000027227808 */ /* 0x010fe20001800000 */
[----:B------:R-:W-:Y:S02]  /*16e30*/  WARPGROUP.DEPBAR.LE gsb0, 0x0 ;  /* 0x00008000000079c5 */ /* 0x000fe40000010000 */
[----:B------:R-:W-:Y:S01]  /*16e40*/  FMUL.FTZ R26, R26, UR8 ;  /* 0x000000081a1a7c20 */ /* 0x000fe20008410000 */
[----:B------:R-:W-:Y:S01]  /*16e50*/  FMUL.FTZ R27, R27, UR8 ;  /* 0x000000081b1b7c20 */ /* 0x000fe20008410000 */
[----:B------:R-:W-:Y:S01]  /*16e60*/  FMUL.FTZ R30, R30, UR8 ;  /* 0x000000081e1e7c20 */ /* 0x000fe20008410000 */
[----:B------:R-:W-:Y:S01]  /*16e70*/  FMUL.FTZ R31, R31, UR8 ;  /* 0x000000081f1f7c20 */ /* 0x000fe20008410000 */
[----:B------:R-:W-:Y:S01]  /*16e80*/  FMNMX.FTZ R5, R42, R5, !PT ;  /* 0x000000052a057209 */ /* 0x000fe20007810000 */
[----:B------:R0:W-:Y:S01]  /*16e90*/  MUFU.TANH R6, R27 ;  /* 0x0000001b00067308 */ /* 0x0001e20000002400 */
[----:B------:R-:W-:Y:S01]  /*16ea0*/  ISETP.GT.AND P3, PT, R3, 0x61, PT ;  /* 0x000000610300780c */ /* 0x000fe20003f64270 */
[----:B------:R-:W-:Y:S01]  /*16eb0*/  FMUL.FTZ R39, R45, UR8 ;  /* 0x000000082d277c20 */ /* 0x000fe20008410000 */
[----:B------:R-:W-:Y:S01]  /*16ec0*/  FMNMX.FTZ R5, R34, R5, !PT ;  /* 0x0000000522057209 */ /* 0x000fe20007810000 */
[----:B------:R-:W-:Y:S01]  /*16ed0*/  FMUL.FTZ R45, R33, UR8 ;  /* 0x00000008212d7c20 */ /* 0x000fe20008410000 */
[----:B------:R-:W-:Y:S01]  /*16ee0*/  FMUL.FTZ R33, R25, UR8 ;  /* 0x0000000819217c20 */ /* 0x000fe20008410000 */
[----:B------:R-:W-:Y:S01]  /*16ef0*/  ISETP.GT.AND P5, PT, R49, 0x8, PT ;  /* 0x000000083100780c */ /* 0x000fe20003fa4270 */
[----:B------:R-:W-:Y:S01]  /*16f00*/  FMUL.FTZ R100, R24, UR8 ;  /* 0x0000000818647c20 */ /* 0x000fe20008410000 */
[----:B------:R-:W1:Y:S01]  /*16f10*/  MUFU.TANH R26, R26 ;  /* 0x0000001a001a7308 */ /* 0x000e620000002400 */
[----:B------:R-:W-:Y:S01]  /*16f20*/  FMUL.FTZ R102, R28, UR8 ;  /* 0x000000081c667c20 */ /* 0x000fe20008410000 */
[----:B------:R-:W-:Y:S01]  /*16f30*/  FSEL R24, R10, -INF , P5 ;  /* 0xff8000000a187808 */ /* 0x000fe20002800000 */
[----:B0-----:R-:W-:Y:S01]  /*16f40*/  FMUL.FTZ R27, R52, UR8 ;  /* 0x00000008341b7c20 */ /* 0x001fe20008410000 */
[----:B------:R-:W-:Y:S01]  /*16f50*/  FMUL.FTZ R29, R29, UR8 ;  /* 0x000000081d1d7c20 */ /* 0x000fe20008410000 */
[----:B------:R0:W-:Y:S03]  /*16f60*/  @!P1 SYNCS.ARRIVE.TRANS64.RED.A1T0 RZ, [R0+URZ], RZ ;  /* 0x000000ff00ff99a7 */ /* 0x0001e6000810043f */
[----:B------:R2:W3:Y:S08]  /*16f70*/  MUFU.TANH R43, R30 ;  /* 0x0000001e002b7308 */ /* 0x0004f00000002400 */
[----:B------:R-:W4:Y:S01]  /*16f80*/  MUFU.TANH R31, R31 ;  /* 0x0000001f001f7308 */ /* 0x000f220000002400 */
[----:B-1----:R-:W-:-:S02]  /*16f90*/  FSEL R4, R26, -INF , P4 ;  /* 0xff8000001a047808 */ /* 0x002fc40002000000 */
[C---:B------:R-:W-:Y:S02]  /*16fa0*/  ISETP.GT.AND P4, PT, R3.reuse, 0x68, PT ;  /* 0x000000680300780c */ /* 0x040fe40003f84270 */
[----:B--2---:R-:W-:Y:S02]  /*16fb0*/  FSEL R30, R6, -INF , P3 ;  /* 0xff800000061e7808 */ /* 0x004fe40001800000 */
[----:B------:R-:W-:Y:S01]  /*16fc0*/  FMNMX.FTZ R5, R4, R5, !PT ;  /* 0x0000000504057209 */ /* 0x000fe20007810000 */
[----:B------:R-:W1:Y:S01]  /*16fd0*/  MUFU.TANH R48, R48 ;  /* 0x0000003000307308 */ /* 0x000e620000002400 */
[----:B------:R-:W-:Y:S01]  /*16fe0*/  ISETP.GT.AND P3, PT, R3, 0x69, PT ;  /* 0x000000690300780c */ /* 0x000fe20003f64270 */
[----:B------:R-:W-:Y:S01]  /*16ff0*/  IMAD.U32 R3, RZ, RZ, UR4 ;  /* 0x00000004ff037e24 */ /* 0x000fe2000f8e00ff */
[----:B---3--:R-:W-:Y:S01]  /*17000*/  FSEL R26, R43, -INF , P4 ;  /* 0xff8000002b1a7808 */ /* 0x008fe20002000000 */
[----:B------:R-:W-:Y:S01]  /*17010*/  FMUL.FTZ R43, R40, UR8 ;  /* 0x00000008282b7c20 */ /* 0x000fe20008410000 */
[----:B------:R-:W-:-:S02]  /*17020*/  FMNMX.FTZ R5, R30, R5, !PT ;  /* 0x000000051e057209 */ /* 0x000fc40007810000 */
[----:B------:R-:W-:Y:S01]  /*17030*/  ISETP.GT.AND P4, PT, R49, 0x1, PT ;  /* 0x000000013100780c */ /* 0x000fe20003f84270 */
[----:B------:R-:W2:Y:S01]  /*17040*/  MUFU.TANH R27, R27 ;  /* 0x0000001b001b7308 */ /* 0x000ea20000002400 */
[----:B----4-:R-:W-:Y:S01]  /*17050*/  FSEL R6, R31, -INF , P3 ;  /* 0xff8000001f067808 */ /* 0x010fe20001800000 */
[----:B------:R-:W-:Y:S01]  /*17060*/  FMUL.FTZ R31, R32, UR8 ;  /* 0x00000008201f7c20 */ /* 0x000fe20008410000 */
[----:B------:R-:W-:Y:S02]  /*17070*/  FMNMX.FTZ R5, R26, R5, !PT ;  /* 0x000000051a057209 */ /* 0x000fe40007810000 */
[----:B------:R-:W-:Y:S02]  /*17080*/  FSEL R9, R9, -INF , P4 ;  /* 0xff80000009097808 */ /* 0x000fe40002000000 */
[----:B------:R-:W-:Y:S01]  /*17090*/  FMNMX.FTZ R5, R6, R5, !PT ;  /* 0x0000000506057209 */ /* 0x000fe20007810000 */
[----:B------:R-:W3:Y:S01]  /*170a0*/  MUFU.TANH R35, R35 ;  /* 0x0000002300237308 */ /* 0x000ee20000002400 */
[----:B------:R-:W-:-:S03]  /*170b0*/  ISETP.GT.AND P4, PT, R49, 0x10, PT ;  /* 0x000000103100780c */ /* 0x000fc60003f84270 */
[----:B------:R-:W4:Y:S01]  /*170c0*/  SHFL.BFLY PT, R40, R5, 0x2, 0x1f ;  /* 0x0c401f0005287f89 */ /* 0x000f2200000e0000 */
[----:B------:R-:W-:Y:S02]  /*170d0*/  FSEL R32, R12, -INF , P4 ;  /* 0xff8000000c207808 */ /* 0x000fe40002000000 */
[----:B------:R-:W-:Y:S01]  /*170e0*/  ISETP.GT.AND P4, PT, R49, 0x18, PT ;  /* 0x000000183100780c */ /* 0x000fe20003f84270 */
[----:B------:R-:W0:Y:S08]  /*170f0*/  MUFU.TANH R43, R43 ;  /* 0x0000002b002b7308 */ /* 0x000e300000002400 */
[----:B------:R-:W-:Y:S08]  /*17100*/  MUFU.TANH R47, R47 ;  /* 0x0000002f002f7308 */ /* 0x000ff00000002400 */
[----:B------:R-:W-:Y:S01]  /*17110*/  MUFU.TANH R41, R41 ;  /* 0x0000002900297308 */ /* 0x000fe20000002400 */
[----:B----4-:R-:W-:-:S07]  /*17120*/  FMNMX.FTZ R40, R5, R40, !PT ;  /* 0x0000002805287209 */ /* 0x010fce0007810000 */
[----:B------:R-:W-:Y:S01]  /*17130*/  MUFU.TANH R39, R39 ;  /* 0x0000002700277308 */ /* 0x000fe20000002400 */
[----:B------:R-:W4:Y:S07]  /*17140*/  SHFL.BFLY PT, R5, R40, 0x1, 0x1f ;  /* 0x0c201f0028057f89 */ /* 0x000f2e00000e0000 */
[----:B------:R-:W-:Y:S08]  /*17150*/  MUFU.TANH R31, R31 ;  /* 0x0000001f001f7308 */ /* 0x000ff00000002400 */
[----:B------:R-:W-:Y:S08]  /*17160*/  MUFU.TANH R45, R45 ;  /* 0x0000002d002d7308 */ /* 0x000ff00000002400 */
[----:B------:R-:W-:Y:S01]  /*17170*/  MUFU.TANH R96, R96 ;  /* 0x0000006000607308 */ /* 0x000fe20000002400 */
[----:B----4-:R-:W-:-:S02]  /*17180*/  FMNMX.FTZ R5, R40, R5, !PT ;  /* 0x0000000528057209 */ /* 0x010fc40007810000 */
[----:B------:R-:W-:Y:S02]  /*17190*/  FSEL R40, R14, -INF , P4 ;  /* 0xff8000000e287808 */ /* 0x000fe40002000000 */
[C---:B------:R-:W-:Y:S01]  /*171a0*/  FSETP.NEU.FTZ.AND P3, PT, R5.reuse, -INF , PT ;  /* 0xff8000000500780b */ /* 0x040fe20003f7d000 */
[----:B------:R-:W-:Y:S01]  /*171b0*/  FMUL.FTZ R25, R5, R3 ;  /* 0x0000000305197220 */ /* 0x000fe20000410000 */
[----:B------:R-:W-:Y:S01]  /*171c0*/  ISETP.GT.AND P4, PT, R49, 0x20, PT ;  /* 0x000000203100780c */ /* 0x000fe20003f84270 */
[----:B------:R-:W-:Y:S03]  /*171d0*/  MUFU.TANH R98, R98 ;  /* 0x0000006200627308 */ /* 0x000fe60000002400 */
[----:B------:R-:W-:Y:S02]  /*171e0*/  FSEL R25, R25, RZ, P3 ;  /* 0x000000ff19197208 */ /* 0x000fe40001800000 */
[----:B------:R-:W-:-:S02]  /*171f0*/  ISETP.GT.AND P3, PT, R49, RZ, PT ;  /* 0x000000ff3100720c */ /* 0x000fc40003f64270 */
[----:B------:R-:W-:Y:S01]  /*17200*/  FSEL R52, R20, -INF , P4 ;  /* 0xff80000014347808 */ /* 0x000fe20002000000 */
[-CC-:B------:R-:W-:Y:S01]  /*17210*/  FFMA.FTZ R197, R84, R3.reuse, -R25.reuse ;  /* 0x0000000354c57223 */ /* 0x180fe20000010819 */
[----:B------:R-:W-:Y:S01]  /*17220*/  FSEL R8, R8, -INF , P3 ;  /* 0xff80000008087808 */ /* 0x000fe20001800000 */
[-CC-:B------:R-:W-:Y:S01]  /*17230*/  FFMA.FTZ R14, R82, R3.reuse, -R25.reuse ;  /* 0x00000003520e7223 */ /* 0x180fe20000010819 */
[----:B------:R-:W-:Y:S01]  /*17240*/  ISETP.GT.AND P3, PT, R49, 0x9, PT ;  /* 0x000000093100780c */ /* 0x000fe20003f64270 */
[--C-:B------:R-:W-:Y:S01]  /*17250*/  FFMA.FTZ R199, R80, R3, -R25.reuse ;  /* 0x0000000350c77223 */ /* 0x100fe20000010819 */
        /* <DEDUP_REMOVED lines=11> */
[----:B------:R-:W-:Y:S01]  /*17310*/  MUFU.TANH R100, R100 ;  /* 0x0000006400647308 */ /* 0x000fe20000002400 */
        /* <DEDUP_REMOVED lines=10> */
[C---:B------:R-:W-:Y:S01]  /*173c0*/  ISETP.GT.AND P3, PT, R49.reuse, 0x21, PT ;  /* 0x000000213100780c */ /* 0x040fe20003f64270 */
[--C-:B------:R-:W-:Y:S01]  /*173d0*/  FFMA.FTZ R60, R64, R3, -R25.reuse ;  /* 0x00000003403c7223 */ /* 0x100fe20000010819 */
[----:B------:R-:W-:Y:S01]  /*173e0*/  FMNMX.FTZ R37, R44, R37, !PT ;  /* 0x000000252c257209 */ /* 0x000fe20007810000 */
[-CC-:B------:R-:W-:Y:S01]  /*173f0*/  FFMA.FTZ R177, R4, R3.reuse, -R25.reuse ;  /* 0x0000000304b17223 */ /* 0x180fe20000010819 */
[----:B------:R-:W-:Y:S01]  /*17400*/  ISETP.GT.AND P4, PT, R49, 0x28, PT ;  /* 0x000000283100780c */ /* 0x000fe20003f84270 */
[----:B------:R-:W-:Y:S01]  /*17410*/  MUFU.TANH R102, R102 ;  /* 0x0000006600667308 */ /* 0x000fe20000002400 */
[----:B------:R-:W-:Y:S01]  /*17420*/  FSEL R84, R21, -INF , P3 ;  /* 0xff80000015547808 */ /* 0x000fe20001800000 */
[--C-:B------:R-:W-:Y:S01]  /*17430*/  FFMA.FTZ R179, R26, R3, -R25.reuse ;  /* 0x000000031ab37223 */ /* 0x100fe20000010819 */
[----:B------:R-:W-:Y:S01]  /*17440*/  FMNMX.FTZ R37, R52, R37, !PT ;  /* 0x0000002534257209 */ /* 0x000fe20007810000 */
[-CC-:B------:R-:W-:Y:S01]  /*17450*/  FFMA.FTZ R26, R6, R3.reuse, -R25.reuse ;  /* 0x00000003061a7223 */ /* 0x180fe20000010819 */
[C---:B------:R-:W-:Y:S01]  /*17460*/  ISETP.GT.AND P3, PT, R49.reuse, 0x29, PT ;  /* 0x000000293100780c */ /* 0x040fe20003f64270 */
[--C-:B------:R-:W-:Y:S01]  /*17470*/  FFMA.FTZ R74, R74, R3, -R25.reuse ;  /* 0x000000034a4a7223 */ /* 0x100fe20000010819 */
[----:B------:R-:W-:Y:S01]  /*17480*/  FSEL R56, R56, -INF , P4 ;  /* 0xff80000038387808 */ /* 0x000fe20002000000 */
        /* <DEDUP_REMOVED lines=11> */
[----:B-1----:R-:W-:Y:S01]  /*17540*/  FSEL R48, R48, -INF , P4 ;  /* 0xff80000030307808 */ /* 0x002fe20002000000 */
        /* <DEDUP_REMOVED lines=9> */
[----:B------:R-:W-:Y:S01]  /*175e0*/  ISETP.GT.AND P3, PT, R49, 0x39, PT ;  /* 0x000000393100780c */ /* 0x000fe20003f64270 */
[--C-:B------:R-:W-:Y:S01]  /*175f0*/  FFMA.FTZ R183, R42, R3, -R25.reuse ;  /* 0x000000032ab77223 */ /* 0x100fe20000010819 */
[----:B--2---:R-:W-:Y:S01]  /*17600*/  FSEL R86, R27, -INF , P4 ;  /* 0xff8000001b567808 */ /* 0x004fe20002000000 */
[----:B------:R-:W2:Y:S01]  /*17610*/  MUFU.EX2 R203, R203 ;  /* 0x000000cb00cb7308 */ /* 0x000ea20000000800 */
[----:B------:R-:W-:Y:S01]  /*17620*/  FMNMX.FTZ R37, R80, R37, !PT ;  /* 0x0000002550257209 */ /* 0x000fe20007810000 */
[-CC-:B------:R-:W-:Y:S01]  /*17630*/  FFMA.FTZ R34, R34, R3.reuse, -R25.reuse ;  /* 0x0000000322227223 */ /* 0x180fe20000010819 */
[----:B------:R-:W-:Y:S01]  /*17640*/  ISETP.GT.AND P4, PT, R49, 0x40, PT ;  /* 0x000000403100780c */ /* 0x000fe20003f84270 */
[----:B------:R-:W-:Y:S01]  /*17650*/  FFMA.FTZ R30, R30, R3, -R25 ;  /* 0x000000031e1e7223 */ /* 0x000fe20000010819 */
[----:B---3--:R-:W-:-:S02]  /*17660*/  FSEL R78, R35, -INF , P3 ;  /* 0xff800000234e7808 */ /* 0x008fc40001800000 */
[----:B------:R-:W-:Y:S02]  /*17670*/  CS2R R62, SRZ ;  /* 0x00000000003e7805 */ /* 0x000fe4000001ff00 */
[----:B------:R-:W-:Y:S01]  /*17680*/  FMNMX.FTZ R37, R86, R37, !PT ;  /* 0x0000002556257209 */ /* 0x000fe20007810000 */
[----:B------:R-:W3:Y:S01]  /*17690*/  MUFU.EX2 R12, R12 ;  /* 0x0000000c000c7308 */ /* 0x000ee20000000800 */
[----:B------:R-:W-:Y:S01]  /*176a0*/  ISETP.GT.AND P3, PT, R49, 0x41, PT ;  /* 0x000000413100780c */ /* 0x000fe20003f64270 */
[----:B------:R-:W4:Y:S01]  /*176b0*/  @P2 LDC R35, c[0x0][0x450] ;  /* 0x00011400ff232b82 */ /* 0x000f220000000800 */
[----:B0-----:R-:W-:Y:S01]  /*176c0*/  FSEL R88, R43, -INF , P4 ;  /* 0xff8000002b587808 */ /* 0x001fe20002000000 */
[----:B-1----:R-:W-:Y:S01]  /*176d0*/  FADD.FTZ R6, R201, R10 ;  /* 0x0000000ac9067221 */ /* 0x002fe20000010000 */
[----:B------:R-:W-:Y:S02]  /*176e0*/  FMNMX.FTZ R37, R78, R37, !PT ;  /* 0x000000254e257209 */ /* 0x000fe40007810000 */
[----:B------:R-:W-:-:S02]  /*176f0*/  CS2R R54, SRZ ;  /* 0x0000000000367805 */ /* 0x000fc4000001ff00 */
[----:B------:R-:W-:Y:S01]  /*17700*/  ISETP.GT.AND P4, PT, R49, 0x48, PT ;  /* 0x000000483100780c */ /* 0x000fe20003f84270 */
[----:B------:R-:W0:Y:S01]  /*17710*/  MUFU.EX2 R197, R197 ;  /* 0x000000c500c57308 */ /* 0x000e220000000800 */
[----:B------:R-:W-:Y:S02]  /*17720*/  FSEL R92, R47, -INF , P3 ;  /* 0xff8000002f5c7808 */ /* 0x000fe40001800000 */
[----:B------:R-:W-:Y:S02]  /*17730*/  CS2R R46, SRZ ;  /* 0x00000000002e7805 */ /* 0x000fe4000001ff00 */
[----:B------:R-:W-:Y:S02]  /*17740*/  FMNMX.FTZ R37, R88, R37, !PT ;  /* 0x0000002558257209 */ /* 0x000fe40007810000 */
[----:B------:R-:W-:Y:S02]  /*17750*/  CS2R R42, SRZ ;  /* 0x00000000002a7805 */ /* 0x000fe4000001ff00 */
[----:B------:R-:W-:-:S02]  /*17760*/  ISETP.GT.AND P3, PT, R49, 0x49, PT ;  /* 0x000000493100780c */ /* 0x000fc40003f64270 */
[----:B------:R-:W-:Y:S01]  /*17770*/  FSEL R76, R41, -INF , P4 ;  /* 0xff800000294c7808 */ /* 0x000fe20002000000 */
[----:B------:R-:W1:Y:S01]  /*17780*/  MUFU.EX2 R14, R14 ;  /* 0x0000000e000e7308 */ /* 0x000e620000000800 */
[----:B------:R-:W-:Y:S02]  /*17790*/  FMNMX.FTZ R37, R92, R37, !PT ;  /* 0x000000255c257209 */ /* 0x000fe40007810000 */
[----:B------:R-:W-:Y:S02]  /*177a0*/  ISETP.GT.AND P4, PT, R49, 0x50, PT ;  /* 0x000000503100780c */ /* 0x000fe40003f84270 */
[----:B------:R-:W-:Y:S01]  /*177b0*/  FSEL R90, R39, -INF , P3 ;  /* 0xff800000275a7808 */ /* 0x000fe20001800000 */
[----:B------:R-:W-:Y:S01]  /*177c0*/  IMAD.MOV.U32 R39, RZ, RZ, R226 ;  /* 0x000000ffff277224 */ /* 0x000fe200078e00e2 */
[----:B------:R-:W-:Y:S01]  /*177d0*/  FMNMX.FTZ R37, R76, R37, !PT ;  /* 0x000000254c257209 */ /* 0x000fe20007810000 */
[----:B------:R-:W4:Y:S01]  /*177e0*/  MUFU.EX2 R199, R199 ;  /* 0x000000c700c77308 */ /* 0x000f220000000800 */
[----:B------:R-:W-:-:S02]  /*177f0*/  ISETP.GT.AND P3, PT, R49, 0x51, PT ;  /* 0x000000513100780c */ /* 0x000fc40003f64270 */
[----:B------:R-:W-:Y:S02]  /*17800*/  FSEL R94, R31, -INF , P4 ;  /* 0xff8000001f5e7808 */ /* 0x000fe40002000000 */
[----:B------:R-:W-:Y:S02]  /*17810*/  FMNMX.FTZ R37, R90, R37, !PT ;  /* 0x000000255a257209 */ /* 0x000fe40007810000 */
[----:B------:R-:W-:Y:S01]  /*17820*/  ISETP.GT.AND P4, PT, R49, 0x58, PT ;  /* 0x000000583100780c */ /* 0x000fe20003f84270 */
[----:B------:R-:W4:Y:S01]  /*17830*/  MUFU.EX2 R20, R20 ;  /* 0x0000001400147308 */ /* 0x000f220000000800 */
[----:B------:R-:W-:Y:S02]  /*17840*/  FSEL R72, R45, -INF , P3 ;  /* 0xff8000002d487808 */ /* 0x000fe40001800000 */
[----:B------:R-:W-:Y:S02]  /*17850*/  FMNMX.FTZ R37, R94, R37, !PT ;  /* 0x000000255e257209 */ /* 0x000fe40007810000 */
[----:B------:R-:W-:-:S02]  /*17860*/  ISETP.GT.AND P3, PT, R49, 0x59, PT ;  /* 0x000000593100780c */ /* 0x000fc40003f64270 */
[----:B------:R-:W-:Y:S01]  /*17870*/  FSEL R96, R96, -INF , P4 ;  /* 0xff80000060607808 */ /* 0x000fe20002000000 */
[----:B------:R-:W4:Y:S01]  /*17880*/  MUFU.EX2 R193, R193 ;  /* 0x000000c100c17308 */ /* 0x000f220000000800 */
[----:B------:R-:W-:Y:S02]  /*17890*/  FMNMX.FTZ R37, R72, R37, !PT ;  /* 0x0000002548257209 */ /* 0x000fe40007810000 */
[C---:B------:R-:W-:Y:S02]  /*178a0*/  ISETP.GT.AND P4, PT, R49.reuse, 0x60, PT ;  /* 0x000000603100780c */ /* 0x040fe40003f84270 */
[----:B------:R-:W-:Y:S02]  /*178b0*/  FSEL R98, R98, -INF , P3 ;  /* 0xff80000062627808 */ /* 0x000fe40001800000 */
[----:B------:R-:W-:Y:S01]  /*178c0*/  FMNMX.FTZ R37, R96, R37, !PT ;  /* 0x0000002560257209 */ /* 0x000fe20007810000 */
[----:B------:R-:W4:Y:S01]  /*178d0*/  MUFU.EX2 R74, R74 ;  /* 0x0000004a004a7308 */ /* 0x000f220000000800 */
[----:B------:R-:W-:-:S02]  /*178e0*/  ISETP.GT.AND P3, PT, R49, 0x61, PT ;  /* 0x000000613100780c */ /* 0x000fc40003f64270 */
[----:B------:R-:W-:Y:S02]  /*178f0*/  FSEL R100, R100, -INF , P4 ;  /* 0xff80000064647808 */ /* 0x000fe40002000000 */
[----:B------:R-:W-:Y:S02]  /*17900*/  FMNMX.FTZ R37, R98, R37, !PT ;  /* 0x0000002562257209 */ /* 0x000fe40007810000 */
[----:B------:R-:W-:Y:S01]  /*17910*/  ISETP.GT.AND P4, PT, R49, 0x68, PT ;  /* 0x000000683100780c */ /* 0x000fe20003f84270 */
[----:B------:R-:W-:Y:S01]  /*17920*/  MUFU.EX2 R195, R195 ;  /* 0x000000c300c37308 */ /* 0x000fe20000000800 */
[----:B------:R-:W-:Y:S02]  /*17930*/  FSEL R68, R33, -INF , P3 ;  /* 0xff80000021447808 */ /* 0x000fe40001800000 */
[----:B------:R-:W-:Y:S01]  /*17940*/  FMNMX.FTZ R37, R100, R37, !PT ;  /* 0x0000002564257209 */ /* 0x000fe20007810000 */
[----:B------:R-:W4:Y:S01]  /*17950*/  @P2 LDC R33, c[0x0][0x44c] ;  /* 0x00011300ff212b82 */ /* 0x000f220000000800 */
[----:B------:R-:W-:-:S02]  /*17960*/  ISETP.GT.AND P3, PT, R49, 0x69, PT ;  /* 0x000000693100780c */ /* 0x000fc40003f64270 */
[----:B------:R-:W-:Y:S01]  /*17970*/  FSEL R102, R102, -INF , P4 ;  /* 0xff80000066667808 */ /* 0x000fe20002000000 */
[----:B------:R-:W-:Y:S01]  /*17980*/  MUFU.EX2 R70, R70 ;  /* 0x0000004600467308 */ /* 0x000fe20000000800 */
[----:B------:R-:W-:Y:S02]  /*17990*/  FMNMX.FTZ R37, R68, R37, !PT ;  /* 0x0000002544257209 */ /* 0x000fe40007810000 */
[----:B------:R-:W-:Y:S02]  /*179a0*/  FSEL R104, R29, -INF , P3 ;  /* 0xff8000001d687808 */ /* 0x000fe40001800000 */
[----:B------:R-:W-:Y:S02]  /*179b0*/  FMNMX.FTZ R37, R102, R37, !PT ;  /* 0x0000002566257209 */ /* 0x000fe40007810000 */
[----:B------:R-:W-:Y:S01]  /*179c0*/  F2FP.BF16.F32.PACK_AB R201, R10, R201 ;  /* 0x000000c90ac9723e */ /* 0x000fe200000010ff */
[----:B------:R-:W-:Y:S01]  /*179d0*/  MUFU.EX2 R189, R189 ;  /* 0x000000bd00bd7308 */ /* 0x000fe20000000800 */
[----:B------:R-:W-:Y:S01]  /*179e0*/  FMNMX.FTZ R37, R104, R37, !PT ;  /* 0x0000002568257209 */ /* 0x000fe20007810000 */
[----:B------:R-:W-:-:S02]  /*179f0*/  VIADD R10, R2, 0xfffffffe ;  /* 0xfffffffe020a7836 */ /* 0x000fc40000000000 */
[----:B------:R-:W-:Y:S02]  /*17a00*/  IMAD.MOV.U32 R2, RZ, RZ, 0x3f800000 ;  /* 0x3f800000ff027424 */ /* 0x000fe400078e00ff */
[----:B------:R-:W2:Y:S02]  /*17a10*/  SHFL.BFLY PT, R64, R37, 0x2, 0x1f ;  /* 0x0c401f0025407f89 */ /* 0x000ea400000e0000 */
[----:B------:R-:W-:Y:S08]  /*17a20*/  MUFU.EX2 R66, R66 ;  /* 0x0000004200427308 */ /* 0x000ff00000000800 */
[----:B------:R-:W-:Y:S08]  /*17a30*/  MUFU.EX2 R191, R191 ;  /* 0x000000bf00bf7308 */ /* 0x000ff00000000800 */
[----:B------:R-:W-:Y:S01]  /*17a40*/  MUFU.EX2 R60, R60 ;  /* 0x0000003c003c7308 */ /* 0x000fe20000000800 */
[----:B--2---:R-:W-:-:S07]  /*17a50*/  FMNMX.FTZ R64, R37, R64, !PT ;  /* 0x0000004025407209 */ /* 0x004fce0007810000 */
[----:B------:R-:W-:Y:S01]  /*17a60*/  MUFU.EX2 R185, R185 ;  /* 0x000000b900b97308 */ /* 0x000fe20000000800 */
[----:B------:R-:W2:Y:S07]  /*17a70*/  SHFL.BFLY PT, R7, R64, 0x1, 0x1f ;  /* 0x0c201f0040077f89 */ /* 0x000eae00000e0000 */
[----:B------:R-:W-:Y:S08]  /*17a80*/  MUFU.EX2 R58, R58 ;  /* 0x0000003a003a7308 */ /* 0x000ff00000000800 */
[----:B------:R-:W-:Y:S08]  /*17a90*/  MUFU.EX2 R187, R187 ;  /* 0x000000bb00bb7308 */ /* 0x000ff00000000800 */
[----:B------:R-:W-:Y:S01]  /*17aa0*/  MUFU.EX2 R50, R50 ;  /* 0x0000003200327308 */ /* 0x000fe20000000800 */
[----:B--2---:R-:W-:Y:S01]  /*17ab0*/  FMNMX.FTZ R4, R64, R7, !PT ;  /* 0x0000000740047209 */ /* 0x004fe20007810000 */
[----:B------:R-:W-:Y:S01]  /*17ac0*/  FADD.FTZ R7, R203, R6 ;  /* 0x00000006cb077221 */ /* 0x000fe20000010000 */
[----:B---3--:R-:W-:-:S02]  /*17ad0*/  F2FP.BF16.F32.PACK_AB R203, R12, R203 ;  /* 0x000000cb0ccb723e */ /* 0x008fc400000010ff */
[----:B------:R-:W-:Y:S02]  /*17ae0*/  CS2R R64, SRZ ;  /* 0x0000000000407805 */ /* 0x000fe4000001ff00 */
[C---:B------:R-:W-:Y:S01]  /*17af0*/  FSETP.NEU.FTZ.AND P3, PT, R4.reuse, -INF , PT ;  /* 0xff8000000400780b */ /* 0x040fe20003f7d000 */
[----:B------:R-:W-:Y:S01]  /*17b00*/  FMUL.FTZ R27, R4, R3 ;  /* 0x00000003041b7220 */ /* 0x000fe20000410000 */
[----:B------:R-:W-:Y:S01]  /*17b10*/  FADD.FTZ R6, R12, R7 ;  /* 0x000000070c067221 */ /* 0x000fe20000010000 */
[----:B------:R-:W-:Y:S03]  /*17b20*/  MUFU.EX2 R181, R181 ;  /* 0x000000b500b57308 */ /* 0x000fe60000000800 */
[----:B------:R-:W-:Y:S01]  /*17b30*/  FSEL R27, R27, RZ, P3 ;  /* 0x000000ff1b1b7208 */ /* 0x000fe20001800000 */
[----:B0-----:R-:W-:Y:S01]  /*17b40*/  FADD.FTZ R7, R197, R6 ;  /* 0x00000006c5077221 */ /* 0x001fe20000010000 */
[----:B-1----:R-:W-:-:S03]  /*17b50*/  F2FP.BF16.F32.PACK_AB R197, R14, R197 ;  /* 0x000000c50ec5723e */ /* 0x002fc600000010ff */
        /* <DEDUP_REMOVED lines=8> */
[----:B----4-:R-:W-:-:S04]  /*17be0*/  @P2 IMAD.HI.U32 R8, R226, R33, RZ ;  /* 0x00000021e2082227 */ /* 0x010fc800078e00ff */
[----:B------:R-:W-:Y:S01]  /*17bf0*/  FADD.FTZ R6, R14, R7 ;  /* 0x000000070e067221 */ /* 0x000fe20000010000 */
[-CC-:B------:R-:W-:Y:S01]  /*17c00*/  FFMA.FTZ R15, R44, R3.reuse, -R27.reuse ;  /* 0x000000032c0f7223 */ /* 0x180fe2000001081b */
[-CC-:B------:R-:W-:Y:S01]  /*17c10*/  FFMA.FTZ R192, R52, R3.reuse, -R27.reuse ;  /* 0x0000000334c07223 */ /* 0x180fe2000001081b */
[--C-:B------:R-:W-:Y:S01]  /*17c20*/  FFMA.FTZ R21, R84, R3, -R27.reuse ;  /* 0x0000000354157223 */ /* 0x100fe2000001081b */
[----:B------:R-:W-:Y:S01]  /*17c30*/  @P2 SHF.R.U32.HI R39, RZ, R35, R8 ;  /* 0x00000023ff272219 */ /* 0x000fe20000011608 */
[----:B------:R-:W0:Y:S01]  /*17c40*/  MUFU.EX2 R9, R9 ;  /* 0x0000000900097308 */ /* 0x000e220000000800 */
[----:B------:R-:W-:Y:S01]  /*17c50*/  FADD.FTZ R35, R199, R6 ;  /* 0x00000006c7237221 */ /* 0x000fe20000010000 */
[-CC-:B------:R-:W-:Y:S01]  /*17c60*/  FFMA.FTZ R194, R56, R3.reuse, -R27.reuse ;  /* 0x0000000338c27223 */ /* 0x180fe2000001081b */
[-CC-:B------:R-:W-:Y:S01]  /*17c70*/  FFMA.FTZ R25, R82, R3.reuse, -R27.reuse ;  /* 0x0000000352197223 */ /* 0x180fe2000001081b */
[-C--:B------:R-:W-:Y:S01]  /*17c80*/  FFMA.FTZ R188, R48, R3.reuse, -R27 ;  /* 0x0000000330bc7223 */ /* 0x080fe2000001081b */
[----:B------:R-:W-:Y:S01]  /*17c90*/  FADD.FTZ R8, R20, R35 ;  /* 0x0000002314087221 */ /* 0x000fe20000010000 */
[-CC-:B------:R-:W-:Y:S01]  /*17ca0*/  FFMA.FTZ R29, R80, R3.reuse, -R27.reuse ;  /* 0x00000003501d7223 */ /* 0x180fe2000001081b */
[-CC-:B------:R-:W-:Y:S01]  /*17cb0*/  FFMA.FTZ R190, R86, R3.reuse, -R27.reuse ;  /* 0x0000000356be7223 */ /* 0x180fe2000001081b */
[----:B------:R-:W1:Y:S01]  /*17cc0*/  MUFU.EX2 R202, R202 ;  /* 0x000000ca00ca7308 */ /* 0x000e620000000800 */
[----:B------:R-:W-:Y:S01]  /*17cd0*/  FADD.FTZ R37, R193, R8 ;  /* 0x00000008c1257221 */ /* 0x000fe20000010000 */
[-CC-:B------:R-:W-:Y:S01]  /*17ce0*/  FFMA.FTZ R31, R78, R3.reuse, -R27.reuse ;  /* 0x000000034e1f7223 */ /* 0x180fe2000001081b */
[-CC-:B------:R-:W-:Y:S01]  /*17cf0*/  FFMA.FTZ R184, R88, R3.reuse, -R27.reuse ;  /* 0x0000000358b87223 */ /* 0x180fe2000001081b */
[-C--:B------:R-:W-:Y:S01]  /*17d00*/  FFMA.FTZ R33, R92, R3.reuse, -R27 ;  /* 0x000000035c217223 */ /* 0x080fe2000001081b */
[----:B------:R-:W-:Y:S01]  /*17d10*/  FADD.FTZ R8, R74, R37 ;  /* 0x000000254a087221 */ /* 0x000fe20000010000 */
[-CC-:B------:R-:W-:Y:S01]  /*17d20*/  FFMA.FTZ R186, R76, R3.reuse, -R27.reuse ;  /* 0x000000034cba7223 */ /* 0x180fe2000001081b */
[-C--:B------:R-:W-:Y:S01]  /*17d30*/  FFMA.FTZ R90, R90, R3.reuse, -R27 ;  /* 0x000000035a5a7223 */ /* 0x080fe2000001081b */
[----:B------:R-:W2:Y:S01]  /*17d40*/  MUFU.EX2 R11, R11 ;  /* 0x0000000b000b7308 */ /* 0x000ea20000000800 */
[----:B0-----:R-:W-:Y:S01]  /*17d50*/  FADD.FTZ R7, R200, R9 ;  /* 0x00000009c8077221 */ /* 0x001fe20000010000 */
[----:B------:R-:W-:Y:S01]  /*17d60*/  FADD.FTZ R37, R195, R8 ;  /* 0x00000008c3257221 */ /* 0x000fe20000010000 */
[-CC-:B------:R-:W-:Y:S01]  /*17d70*/  FFMA.FTZ R94, R94, R3.reuse, -R27.reuse ;  /* 0x000000035e5e7223 */ /* 0x180fe2000001081b */
[-CC-:B------:R-:W-:Y:S01]  /*17d80*/  FFMA.FTZ R72, R72, R3.reuse, -R27.reuse ;  /* 0x0000000348487223 */ /* 0x180fe2000001081b */
[-C--:B------:R-:W-:Y:S01]  /*17d90*/  FFMA.FTZ R96, R96, R3.reuse, -R27 ;  /* 0x0000000360607223 */ /* 0x080fe2000001081b */
[----:B------:R-:W-:Y:S01]  /*17da0*/  FADD.FTZ R8, R70, R37 ;  /* 0x0000002546087221 */ /* 0x000fe20000010000 */
[-C--:B------:R-:W-:Y:S01]  /*17db0*/  FFMA.FTZ R98, R98, R3.reuse, -R27 ;  /* 0x0000000362627223 */ /* 0x080fe2000001081b */
[----:B------:R-:W0:Y:S01]  /*17dc0*/  MUFU.EX2 R196, R196 ;  /* 0x000000c400c47308 */ /* 0x000e220000000800 */
[----:B-1----:R-:W-:Y:S01]  /*17dd0*/  FADD.FTZ R6, R202, R7 ;  /* 0x00000007ca067221 */ /* 0x002fe20000010000 */
[----:B------:R-:W-:Y:S01]  /*17de0*/  IADD3 R7, R39, R228, -R224 ;  /* 0x000000e427077210 */ /* 0x000fe20007ffe8e0 */
[----:B------:R-:W-:Y:S01]  /*17df0*/  FADD.FTZ R37, R189, R8 ;  /* 0x00000008bd257221 */ /* 0x000fe20000010000 */
[-CC-:B------:R-:W-:Y:S01]  /*17e00*/  FFMA.FTZ R100, R100, R3.reuse, -R27.reuse ;  /* 0x0000000364647223 */ /* 0x180fe2000001081b */
[-CC-:B------:R-:W-:Y:S01]  /*17e10*/  FFMA.FTZ R68, R68, R3.reuse, -R27.reuse ;  /* 0x0000000344447223 */ /* 0x180fe2000001081b */
[-CC-:B------:R-:W-:Y:S01]  /*17e20*/  FFMA.FTZ R102, R102, R3.reuse, -R27.reuse ;  /* 0x0000000366667223 */ /* 0x180fe2000001081b */
[----:B------:R-:W-:Y:S01]  /*17e30*/  FFMA.FTZ R104, R104, R3, -R27 ;  /* 0x0000000368687223 */ /* 0x000fe2000001081b */
[----:B------:R-:W1:Y:S01]  /*17e40*/  MUFU.EX2 R13, R13 ;  /* 0x0000000d000d7308 */ /* 0x000e620000000800 */
[----:B--2---:R-:W-:Y:S01]  /*17e50*/  FADD.FTZ R35, R11, R6 ;  /* 0x000000060b237221 */ /* 0x004fe20000010000 */
[----:B------:R-:W-:-:S02]  /*17e60*/  F2FP.BF16.F32.PACK_AB R200, R9, R200 ;  /* 0x000000c809c8723e */ /* 0x000fc400000010ff */
[----:B------:R-:W-:Y:S02]  /*17e70*/  CS2R R92, SRZ ;  /* 0x00000000005c7805 */ /* 0x000fe4000001ff00 */
[----:B------:R-:W-:Y:S02]  /*17e80*/  F2FP.BF16.F32.PACK_AB R202, R11, R202 ;  /* 0x000000ca0bca723e */ /* 0x000fe400000010ff */
[----:B------:R-:W-:Y:S02]  /*17e90*/  CS2R R88, SRZ ;  /* 0x0000000000587805 */ /* 0x000fe4000001ff00 */
[----:B------:R-:W-:Y:S02]  /*17ea0*/  F2FP.BF16.F32.PACK_AB R193, R74, R193 ;  /* 0x000000c14ac1723e */ /* 0x000fe400000010ff */
[----:B------:R-:W-:Y:S01]  /*17eb0*/  CS2R R86, SRZ ;  /* 0x0000000000567805 */ /* 0x000fe2000001ff00 */
[----:B------:R-:W2:Y:S01]  /*17ec0*/  MUFU.EX2 R198, R198 ;  /* 0x000000c600c67308 */ /* 0x000ea20000000800 */
[----:B0-----:R-:W-:Y:S01]  /*17ed0*/  FADD.FTZ R6, R196, R35 ;  /* 0x00000023c4067221 */ /* 0x001fe20000010000 */
[----:B------:R-:W-:-:S02]  /*17ee0*/  F2FP.BF16.F32.PACK_AB R195, R70, R195 ;  /* 0x000000c346c3723e */ /* 0x000fc400000010ff */
[----:B------:R-:W-:Y:S02]  /*17ef0*/  CS2R R84, SRZ ;  /* 0x0000000000547805 */ /* 0x000fe4000001ff00 */
[----:B------:R-:W-:Y:S02]  /*17f00*/  F2FP.BF16.F32.PACK_AB R189, R66, R189 ;  /* 0x000000bd42bd723e */ /* 0x000fe400000010ff */
[----:B------:R-:W-:Y:S02]  /*17f10*/  CS2R R82, SRZ ;  /* 0x0000000000527805 */ /* 0x000fe4000001ff00 */
[----:B------:R-:W-:Y:S02]  /*17f20*/  F2FP.BF16.F32.PACK_AB R199, R20, R199 ;  /* 0x000000c714c7723e */ /* 0x000fe400000010ff */
[----:B------:R-:W-:Y:S01]  /*17f30*/  CS2R R80, SRZ ;  /* 0x0000000000507805 */ /* 0x000fe2000001ff00 */
[----:B------:R-:W0:Y:S01]  /*17f40*/  MUFU.EX2 R15, R15 ;  /* 0x0000000f000f7308 */ /* 0x000e220000000800 */
[C---:B-1----:R-:W-:Y:S01]  /*17f50*/  FADD.FTZ R35, R13.reuse, R6 ;  /* 0x000000060d237221 */ /* 0x042fe20000010000 */
[----:B------:R-:W-:Y:S01]  /*17f60*/  IMAD.MOV.U32 R6, RZ, RZ, RZ ;  /* 0x000000ffff067224 */ /* 0x000fe200078e00ff */
[----:B------:R-:W-:-:S02]  /*17f70*/  F2FP.BF16.F32.PACK_AB R196, R13, R196 ;  /* 0x000000c40dc4723e */ /* 0x000fc400000010ff */
[----:B------:R-:W-:Y:S02]  /*17f80*/  CS2R R78, SRZ ;  /* 0x00000000004e7805 */ /* 0x000fe4000001ff00 */
[----:B------:R-:W-:Y:S01]  /*17f90*/  CS2R R76, SRZ ;  /* 0x00000000004c7805 */ /* 0x000fe2000001ff00 */
[----:B------:R-:W-:-:S04]  /*17fa0*/  IMAD.HI R24, R7, -0x6db6db6d, R6 ;  /* 0x9249249307187827 */ /* 0x000fc800078e0206 */
[----:B------:R-:W-:Y:S01]  /*17fb0*/  FADD.FTZ R6, R66, R37 ;  /* 0x0000002542067221 */ /* 0x000fe20000010000 */
[----:B------:R-:W1:Y:S01]  /*17fc0*/  MUFU.EX2 R192, R192 ;  /* 0x000000c000c07308 */ /* 0x000e620000000800 */
[----:B--2---:R-:W-:Y:S01]  /*17fd0*/  FADD.FTZ R0, R198, R35 ;  /* 0x00000023c6007221 */ /* 0x004fe20000010000 */
[----:B------:R-:W-:Y:S01]  /*17fe0*/  CS2R R74, SRZ ;  /* 0x00000000004a7805 */ /* 0x000fe2000001ff00 */
[----:B------:R-:W-:Y:S01]  /*17ff0*/  FADD.FTZ R37, R191, R6 ;  /* 0x00000006bf257221 */ /* 0x000fe20000010000 */
[C---:B------:R-:W-:Y:S02]  /*18000*/  F2FP.BF16.F32.PACK_AB R191, R60.reuse, R191 ;  /* 0x000000bf3cbf723e */ /* 0x040fe400000010ff */
[----:B------:R-:W-:Y:S02]  /*18010*/  CS2R R70, SRZ ;  /* 0x0000000000467805 */ /* 0x000fe4000001ff00 */
[----:B------:R-:W-:Y:S01]  /*18020*/  CS2R R66, SRZ ;  /* 0x0000000000427805 */ /* 0x000fe2000001ff00 */
[----:B------:R-:W-:Y:S01]  /*18030*/  FADD.FTZ R6, R60, R37 ;  /* 0x000000253c067221 */ /* 0x000fe20000010000 */
[----:B------:R-:W2:Y:S01]  /*18040*/  MUFU.EX2 R21, R21 ;  /* 0x0000001500157308 */ /* 0x000ea20000000800 */
[C---:B0-----:R-:W-:Y:S01]  /*18050*/  FADD.FTZ R35, R15.reuse, R0 ;  /* 0x000000000f237221 */ /* 0x041fe20000010000 */
[----:B------:R-:W-:Y:S01]  /*18060*/  F2FP.BF16.F32.PACK_AB R198, R15, R198 ;  /* 0x000000c60fc6723e */ /* 0x000fe200000010ff */
[----:B------:R-:W-:Y:S01]  /*18070*/  FADD.FTZ R39, R185, R6 ;  /* 0x00000006b9277221 */ /* 0x000fe20000010000 */
[----:B------:R-:W-:-:S02]  /*18080*/  F2FP.BF16.F32.PACK_AB R185, R58, R185 ;  /* 0x000000b93ab9723e */ /* 0x000fc400000010ff */
[----:B------:R-:W-:Y:S02]  /*18090*/  CS2R R60, SRZ ;  /* 0x00000000003c7805 */ /* 0x000fe4000001ff00 */
[----:B------:R-:W-:Y:S01]  /*180a0*/  CS2R R56, SRZ ;  /* 0x0000000000387805 */ /* 0x000fe2000001ff00 */
[----:B------:R-:W-:Y:S01]  /*180b0*/  FADD.FTZ R6, R58, R39 ;  /* 0x000000273a067221 */ /* 0x000fe20000010000 */
[----:B------:R-:W0:Y:S01]  /*180c0*/  MUFU.EX2 R194, R194 ;  /* 0x000000c200c27308 */ /* 0x000e220000000800 */
[----:B-1----:R-:W-:Y:S01]  /*180d0*/  FADD.FTZ R0, R192, R35 ;  /* 0x00000023c0007221 */ /* 0x002fe20000010000 */
[----:B------:R-:W-:Y:S02]  /*180e0*/  SHF.R.U32.HI R39, RZ, 0x1f, R24 ;  /* 0x0000001fff277819 */ /* 0x000fe40000011618 */
[----:B------:R-:W-:Y:S02]  /*180f0*/  CS2R R58, SRZ ;  /* 0x00000000003a7805 */ /* 0x000fe4000001ff00 */
[----:B------:R-:W-:-:S02]  /*18100*/  CS2R R52, SRZ ;  /* 0x0000000000347805 */ /* 0x000fc4000001ff00 */
[----:B------:R-:W-:Y:S02]  /*18110*/  CS2R R48, SRZ ;  /* 0x0000000000307805 */ /* 0x000fe4000001ff00 */
[----:B------:R-:W-:Y:S02]  /*18120*/  LEA.HI.SX32 R8, R24, R39, 0x1a ;  /* 0x0000002718087211 */ /* 0x000fe400078fd2ff */
[----:B------:R-:W-:Y:S01]  /*18130*/  CS2R R44, SRZ ;  /* 0x00000000002c7805 */ /* 0x000fe2000001ff00 */
[----:B------:R-:W1:Y:S01]  /*18140*/  MUFU.EX2 R25, R25 ;  /* 0x0000001900197308 */ /* 0x000e620000000800 */
[----:B--2---:R-:W-:Y:S01]  /*18150*/  FADD.FTZ R35, R21, R0 ;  /* 0x0000000015237221 */ /* 0x004fe20000010000 */
[----:B------:R-:W-:Y:S02]  /*18160*/  VIMNMX R223, R225, R8, !PT ;  /* 0x00000008e1df7248 */ /* 0x000fe40007fe0100 */
[----:B------:R-:W-:Y:S02]  /*18170*/  F2FP.BF16.F32.PACK_AB R192, R21, R192 ;  /* 0x000000c015c0723e */ /* 0x000fe400000010ff */
[----:B------:R-:W-:-:S02]  /*18180*/  ISETP.GE.AND P3, PT, R10, R223, PT ;  /* 0x000000df0a00720c */ /* 0x000fc40003f66270 */
        /* <DEDUP_REMOVED lines=8> */
[----:B------:R-:W-:Y:S01]  /*18210*/  FADD.FTZ R37, R187, R6 ;  /* 0x00000006bb257221 */ /* 0x000fe20000010000 */
[----:B------:R-:W-:-:S03]  /*18220*/  F2FP.BF16.F32.PACK_AB R187, R50, R187 ;  /* 0x000000bb32bb723e */ /* 0x000fc600000010ff */
[----:B------:R-:W-:Y:S01]  /*18230*/  FADD.FTZ R6, R50, R37 ;  /* 0x0000002532067221 */ /* 0x000fe20000010000 */
[----:B------:R-:W-:Y:S01]  /*18240*/  CS2R R50, SRZ ;  /* 0x0000000000327805 */ /* 0x000fe2000001ff00 */
[----:B------:R-:W2:Y:S01]  /*18250*/  MUFU.EX2 R31, R31 ;  /* 0x0000001f001f7308 */ /* 0x000ea20000000800 */
[----:B0-----:R-:W-:Y:S01]  /*18260*/  FADD.FTZ R27, R29, R0 ;  /* 0x000000001d1b7221 */ /* 0x001fe20000010000 */
[----:B------:R-:W-:Y:S01]  /*18270*/  FADD.FTZ R39, R181, R6 ;  /* 0x00000006b5277221 */ /* 0x000fe20000010000 */
[----:B------:R-:W-:Y:S02]  /*18280*/  F2FP.BF16.F32.PACK_AB R188, R29, R188 ;  /* 0x000000bc1dbc723e */ /* 0x000fe400000010ff */
[----:B------:R-:W-:-:S03]  /*18290*/  CS2R R28, SRZ ;  /* 0x00000000001c7805 */ /* 0x000fc6000001ff00 */
        /* <DEDUP_REMOVED lines=16> */
[----:B------:R0:W3:Y:S01]  /*183a0*/  MUFU.EX2 R7, R90 ;  /* 0x0000005a00077308 */ /* 0x0000e20000000800 */
[----:B-1----:R-:W-:-:S07]  /*183b0*/  FADD.FTZ R0, R186, R37 ;  /* 0x00000025ba007221 */ /* 0x002fce0000010000 */
[----:B------:R-:W1:Y:S01]  /*183c0*/  MUFU.EX2 R94, R94 ;  /* 0x0000005e005e7308 */ /* 0x000e620000000800 */
[C---:B--2---:R-:W-:Y:S01]  /*183d0*/  FADD.FTZ R6, R34.reuse, R39 ;  /* 0x0000002722067221 */ /* 0x044fe20000010000 */
[----:B------:R-:W-:Y:S02]  /*183e0*/  F2FP.BF16.F32.PACK_AB R183, R34, R183 ;  /* 0x000000b722b7723e */ /* 0x000fe400000010ff */
[----:B0-----:R-:W-:-:S04]  /*183f0*/  CS2R R90, SRZ ;  /* 0x00000000005a7805 */ /* 0x001fc8000001ff00 */
[----:B------:R0:W2:Y:S01]  /*18400*/  MUFU.EX2 R35, R72 ;  /* 0x0000004800237308 */ /* 0x0000a20000000800 */
[C---:B---3--:R-:W-:Y:S01]  /*18410*/  FADD.FTZ R39, R7.reuse, R0 ;  /* 0x0000000007277221 */ /* 0x048fe20000010000 */
[----:B------:R-:W-:-:S06]  /*18420*/  F2FP.BF16.F32.PACK_AB R186, R7, R186 ;  /* 0x000000ba07ba723e */ /* 0x000fcc00000010ff */
[----:B------:R-:W3:Y:S01]  /*18430*/  MUFU.EX2 R96, R96 ;  /* 0x0000006000607308 */ /* 0x000ee20000000800 */
[----:B-1----:R-:W-:Y:S01]  /*18440*/  FADD.FTZ R0, R94, R39 ;  /* 0x000000275e007221 */ /* 0x002fe20000010000 */
[----:B0-----:R-:W-:-:S06]  /*18450*/  CS2R R72, SRZ ;  /* 0x0000000000487805 */ /* 0x001fcc000001ff00 */
[----:B------:R0:W1:Y:S01]  /*18460*/  MUFU.EX2 R27, R98 ;  /* 0x00000062001b7308 */ /* 0x0000620000000800 */
[C---:B--2---:R-:W-:Y:S01]  /*18470*/  FADD.FTZ R39, R35.reuse, R0 ;  /* 0x0000000023277221 */ /* 0x044fe20000010000 */
[----:B------:R-:W-:Y:S02]  /*18480*/  F2FP.BF16.F32.PACK_AB R180, R35, R94 ;  /* 0x0000005e23b4723e */ /* 0x000fe400000010ff */
[----:B------:R-:W-:Y:S02]  /*18490*/  CS2R R94, SRZ ;  /* 0x00000000005e7805 */ /* 0x000fe4000001ff00 */
[----:B------:R-:W-:Y:S02]  /*184a0*/  CS2R R34, SRZ ;  /* 0x0000000000227805 */ /* 0x000fe4000001ff00 */
[----:B------:R-:W2:Y:S01]  /*184b0*/  MUFU.EX2 R177, R177 ;  /* 0x000000b100b17308 */ /* 0x000ea20000000800 */
[----:B---3--:R-:W-:Y:S01]  /*184c0*/  FADD.FTZ R0, R96, R39 ;  /* 0x0000002760007221 */ /* 0x008fe20000010000 */
[----:B0-----:R-:W-:-:S06]  /*184d0*/  CS2R R98, SRZ ;  /* 0x0000000000627805 */ /* 0x001fcc000001ff00 */
[----:B------:R-:W0:Y:S01]  /*184e0*/  MUFU.EX2 R100, R100 ;  /* 0x0000006400647308 */ /* 0x000e220000000800 */
[C---:B-1----:R-:W-:Y:S01]  /*184f0*/  FADD.FTZ R39, R27.reuse, R0 ;  /* 0x000000001b277221 */ /* 0x042fe20000010000 */
[----:B------:R-:W-:Y:S02]  /*18500*/  F2FP.BF16.F32.PACK_AB R182, R27, R96 ;  /* 0x000000601bb6723e */ /* 0x000fe400000010ff */
[----:B------:R-:W-:-:S04]  /*18510*/  CS2R R96, SRZ ;  /* 0x0000000000607805 */ /* 0x000fc8000001ff00 */
[----:B------:R-:W1:Y:S01]  /*18520*/  MUFU.EX2 R30, R30 ;  /* 0x0000001e001e7308 */ /* 0x000e620000000800 */
[----:B--2---:R-:W-:-:S07]  /*18530*/  FADD.FTZ R41, R177, R6 ;  /* 0x00000006b1297221 */ /* 0x004fce0000010000 */
[----:B------:R2:W3:Y:S01]  /*18540*/  MUFU.EX2 R37, R68 ;  /* 0x0000004400257308 */ /* 0x0004e20000000800 */
[----:B0-----:R-:W-:Y:S01]  /*18550*/  FADD.FTZ R0, R100, R39 ;  /* 0x0000002764007221 */ /* 0x001fe20000010000 */
[----:B------:R-:W-:-:S06]  /*18560*/  CS2R R38, SRZ ;  /* 0x0000000000267805 */ /* 0x000fcc000001ff00 */
[----:B------:R-:W0:Y:S01]  /*18570*/  MUFU.EX2 R179, R179 ;  /* 0x000000b300b37308 */ /* 0x000e220000000800 */
[C---:B-1----:R-:W-:Y:S01]  /*18580*/  FADD.FTZ R6, R30.reuse, R41 ;  /* 0x000000291e067221 */ /* 0x042fe20000010000 */
[----:B------:R-:W-:Y:S02]  /*18590*/  F2FP.BF16.F32.PACK_AB R177, R30, R177 ;  /* 0x000000b11eb1723e */ /* 0x000fe400000010ff */
[----:B--2---:R-:W-:Y:S02]  /*185a0*/  CS2R R68, SRZ ;  /* 0x0000000000447805 */ /* 0x004fe4000001ff00 */
[----:B------:R-:W-:Y:S02]  /*185b0*/  CS2R R30, SRZ ;  /* 0x00000000001e7805 */ /* 0x000fe4000001ff00 */
[----:B------:R-:W1:Y:S01]  /*185c0*/  MUFU.EX2 R102, R102 ;  /* 0x0000006600667308 */ /* 0x000e620000000800 */
[C---:B---3--:R-:W-:Y:S01]  /*185d0*/  FADD.FTZ R11, R37.reuse, R0 ;  /* 0x00000000250b7221 */ /* 0x048fe20000010000 */
[----:B------:R-:W-:-:S02]  /*185e0*/  F2FP.BF16.F32.PACK_AB R176, R37, R100 ;  /* 0x0000006425b0723e */ /* 0x000fc400000010ff */
[----:B------:R-:W-:Y:S02]  /*185f0*/  CS2R R100, SRZ ;  /* 0x0000000000647805 */ /* 0x000fe4000001ff00 */
[----:B------:R-:W-:Y:S02]  /*18600*/  CS2R R36, SRZ ;  /* 0x0000000000247805 */ /* 0x000fe4000001ff00 */
[----:B------:R-:W2:Y:S01]  /*18610*/  MUFU.EX2 R26, R26 ;  /* 0x0000001a001a7308 */ /* 0x000ea20000000800 */
[----:B0-----:R-:W-:-:S07]  /*18620*/  FADD.FTZ R41, R179, R6 ;  /* 0x00000006b3297221 */ /* 0x001fce0000010000 */
[----:B------:R0:W3:Y:S01]  /*18630*/  MUFU.EX2 R9, R104 ;  /* 0x0000006800097308 */ /* 0x0000e20000000800 */
[----:B-1----:R-:W-:Y:S01]  /*18640*/  FADD.FTZ R0, R102, R11 ;  /* 0x0000000b66007221 */ /* 0x002fe20000010000 */
[C---:B--2---:R-:W-:Y:S01]  /*18650*/  FADD.FTZ R6, R26.reuse, R41 ;  /* 0x000000291a067221 */ /* 0x044fe20000010000 */
[----:B------:R-:W-:Y:S02]  /*18660*/  F2FP.BF16.F32.PACK_AB R179, R26, R179 ;  /* 0x000000b31ab3723e */ /* 0x000fe400000010ff */
[----:B0-----:R-:W-:Y:S02]  /*18670*/  CS2R R104, SRZ ;  /* 0x0000000000687805 */ /* 0x001fe4000001ff00 */
[----:B------:R-:W-:Y:S02]  /*18680*/  CS2R R40, SRZ ;  /* 0x0000000000287805 */ /* 0x000fe4000001ff00 */
[----:B------:R-:W-:Y:S01]  /*18690*/  CS2R R26, SRZ ;  /* 0x00000000001a7805 */ /* 0x000fe2000001ff00 */
[C---:B---3--:R-:W-:Y:S01]  /*186a0*/  FADD.FTZ R7, R9.reuse, R0 ;  /* 0x0000000009077221 */ /* 0x048fe20000010000 */
[----:B------:R-:W-:Y:S01]  /*186b0*/  F2FP.BF16.F32.PACK_AB R178, R9, R102 ;  /* 0x0000006609b2723e */ /* 0x000fe200000010ff */
[----:B------:R-:W-:Y:S01]  /*186c0*/  IMAD.MOV.U32 R0, RZ, RZ, 0x3f800000 ;  /* 0x3f800000ff007424 */ /* 0x000fe200078e00ff */
        /* <DEDUP_REMOVED lines=9> */
.L_x_5915:
[----:B------:R-:W-:-:S05]  /*18760*/  VIADD R3, R12, 0x1 ;  /* 0x000000010c037836 */ /* 0x000fca0000000000 */
[----:B------:R-:W-:-:S04]  /*18770*/  ISETP.NE.AND P3, PT, R3, 0x2, PT ;  /* 0x000000020300780c */ /* 0x000fc80003f65270 */
[----:B------:R-:W-:Y:S02]  /*18780*/  SEL R208, RZ, 0x1, P3 ;  /* 0x00000001ffd07807 */ /* 0x000fe40001800000 */
[----:B------:R-:W-:Y:S02]  /*18790*/  SEL R205, R3, RZ, P3 ;  /* 0x000000ff03cd7207 */ /* 0x000fe40001800000 */
[----:B------:R-:W-:Y:S01]  /*187a0*/  LOP3.LUT R208, R11, R208, RZ, 0x3c, !PT ;  /* 0x000000d00bd07212 */ /* 0x000fe200078e3cff */
[----:B------:R-:W-:Y:S06]  /*187b0*/  @!P0 BRA `(.L_x_5905) ;  /* 0x0000000000048947 */ /* 0x000fec0003800000 */
[----:B------:R-:W-:Y:S01]  /*187c0*/  BPT.TRAP 0x1 ;  /* 0x000000040000795c */ /* 0x000fe20000300000 */
.L_x_5905:
[----:B------:R-:W-:Y:S01]  /*187d0*/  IMAD R13, R205, 0x8, R16 ;  /* 0x00000008cd0d7824 */ /* 0x000fe200078e0210 */
[----:B------:R-:W-:-:S04]  /*187e0*/  SHF.L.U32 R4, R208, 0x1f, RZ ;  /* 0x0000001fd0047819 */ /* 0x000fc800000006ff */
[----:B------:R0:W1:Y:S01]  /*187f0*/  SYNCS.PHASECHK.TRANS64.TRYWAIT P3, [R13+URZ+0x36830], R4 ;  /* 0x036830040d0075a7 */ /* 0x000062000806017f */
[----:B------:R-:W-:Y:S05]  /*18800*/  @!P0 BRA `(.L_x_5906) ;  /* 0x0000000000048947 */ /* 0x000fea0003800000 */
[----:B------:R-:W-:Y:S01]  /*18810*/  BPT.TRAP 0x1 ;  /* 0x000000040000795c */ /* 0x000fe20000300000 */
.L_x_5906:
[----:B------:R-:W-:Y:S01]  /*18820*/  IMAD R3, R205, 0xa80, R222 ;  /* 0x00000a80cd037824 */ /* 0x000fe200078e02de */
[----:B------:R-:W-:Y:S03]  /*18830*/  BSSY B2, `(.L_x_5907) ;  /* 0x0000006000027945 */ /* 0x000fe60003800000 */
[C---:B------:R-:W-:Y:S02]  /*18840*/  VIADD R122, R3.reuse, 0x80 ;  /* 0x00000080037a7836 */ /* 0x040fe40000000000 */
[----:B------:R-:W-:Y:S01]  /*18850*/  VIADD R124, R3, 0x100 ;  /* 0x00000100037c7836 */ /* 0x000fe20000000000 */
[----:B-1----:R-:W-:Y:S06]  /*18860*/  @P3 BRA `(.L_x_5908) ;  /* 0x0000000000083947 */ /* 0x002fec0003800000 */
[----:B------:R-:W1:Y:S02]  /*18870*/  SYNCS.PHASECHK.TRANS64.TRYWAIT P3, [R13+URZ+0x36830], R4 ;  /* 0x036830040d0075a7 */ /* 0x000e64000806017f */
[----:B-1----:R-:W-:Y:S05]  /*18880*/  @!P3 BRA `(.L_x_5909) ;  /* 0x0000019800b8b947 */ /* 0x002fea0003800000 */
.L_x_5908:
[----:B------:R-:W-:Y:S05]  /*18890*/  BSYNC B2 ;  /* 0x0000000000027941 */ /* 0x000fea0003800000 */
.L_x_5907:
[----:B------:R-:W2:Y:S01]  /*188a0*/  LDL.64 R20, [R1+0x30] ;  /* 0x0000300001147983 */ /* 0x000ea20000100a00 */
[----:B------:R-:W-:Y:S02]  /*188b0*/  IMAD.MOV.U32 R120, RZ, RZ, R3 ;  /* 0x000000ffff787224 */ /* 0x000fe400078e0003 */
[----:B------:R-:W-:Y:S01]  /*188c0*/  IMAD.MOV.U32 R121, RZ, RZ, 0x40000040 ;  /* 0x40000040ff797424 */ /* 0x000fe200078e00ff */
[----:B------:R-:W3:Y:S02]  /*188d0*/  LDL.64 R14, [R1+0x28] ;  /* 0x00002800010e7983 */ /* 0x000ee40000100a00 */
[----:B------:R-:W-:Y:S02]  /*188e0*/  R2UR UR6, R120 ;  /* 0x00000000780672ca */ /* 0x000fe400000e0000 */
[C---:B------:R-:W-:Y:S01]  /*188f0*/  R2UR UR7, R121.reuse ;  /* 0x00000000790772ca */ /* 0x040fe200000e0000 */
[----:B------:R-:W-:Y:S01]  /*18900*/  WARPGROUP.ARRIVE ;  /* 0x00000000000079c5 */ /* 0x000fe20000000000 */
[----:B------:R-:W-:Y:S01]  /*18910*/  IMAD.MOV.U32 R123, RZ, RZ, 0x40000040 ;  /* 0x40000040ff7b7424 */ /* 0x000fe200078e00ff */
[----:B------:R-:W-:Y:S01]  /*18920*/  R2UR UR22, R122 ;  /* 0x000000007a1672ca */ /* 0x000fe200000e0000 */
[----:B------:R-:W-:Y:S01]  /*18930*/  IMAD.MOV.U32 R125, RZ, RZ, 0x40000040 ;  /* 0x40000040ff7d7424 */ /* 0x000fe200078e00ff */
[----:B------:R-:W-:Y:S01]  /*18940*/  R2UR UR19, R121 ;  /* 0x00000000791372ca */ /* 0x000fe200000e0000 */
[----:B------:R4:W-:Y:S01]  /*18950*/  STL.64 [R1+0x88], R8 ;  /* 0x0000880801007387 */ /* 0x0009e20000100a00 */
[----:B------:R-:W-:Y:S01]  /*18960*/  R2UR UR23, R123 ;  /* 0x000000007b1772ca */ /* 0x000fe200000e0000 */
[----:B------:R-:W-:-:S02]  /*18970*/  IMAD.MOV.U32 R120, RZ, RZ, R124 ;  /* 0x000000ffff787224 */ /* 0x000fc400078e007c */
[----:B------:R-:W-:Y:S01]  /*18980*/  VIADD R122, R3, 0x180 ;  /* 0x00000180037a7836 */ /* 0x000fe20000000000 */
[----:B------:R-:W-:Y:S01]  /*18990*/  R2UR UR15, R123 ;  /* 0x000000007b0f72ca */ /* 0x000fe200000e0000 */
[----:B------:R0:W-:Y:S01]  /*189a0*/  STL.64 [R1+0x80], R6 ;  /* 0x0000800601007387 */ /* 0x0001e20000100a00 */
[----:B------:R-:W-:Y:S02]  /*189b0*/  R2UR UR18, R120 ;  /* 0x00000000781272ca */ /* 0x000fe400000e0000 */
[----:B------:R-:W-:Y:S01]  /*189c0*/  R2UR UR14, R122 ;  /* 0x000000007a0e72ca */ /* 0x000fe200000e0000 */
[----:B------:R-:W-:Y:S01]  /*189d0*/  VIADD R120, R3, 0x200 ;  /* 0x0000020003787836 */ /* 0x000fe20000000000 */
[----:B------:R-:W-:Y:S02]  /*189e0*/  R2UR UR35, R121 ;  /* 0x00000000792372ca */ /* 0x000fe400000e0000 */
[----:B--2---:R-:W-:Y:S02]  /*189f0*/  R2UR UR8, R20 ;  /* 0x00000000140872ca */ /* 0x004fe400000e0000 */
[----:B------:R-:W-:Y:S01]  /*18a00*/  R2UR UR9, R21 ;  /* 0x00000000150972ca */ /* 0x000fe200000e0000 */
[----:B------:R-:W-:Y:S01]  /*18a10*/  VIADD R124, R3, 0x280 ;  /* 0x00000280037c7836 */ /* 0x000fe20000000000 */
[----:B------:R-:W-:Y:S01]  /*18a20*/  R2UR UR31, R125 ;  /* 0x000000007d1f72ca */ /* 0x000fe200000e0000 */
[----:B----4-:R-:W2:Y:S01]  /*18a30*/  LDL.64 R8, [R1+0x20] ;  /* 0x0000200001087983 */ /* 0x010ea20000100a00 */
[----:B------:R-:W-:-:S02]  /*18a40*/  R2UR UR27, R123 ;  /* 0x000000007b1b72ca */ /* 0x000fc400000e0000 */
[----:B---3--:R-:W-:Y:S01]  /*18a50*/  R2UR UR46, R14 ;  /* 0x000000000e2e72ca */ /* 0x008fe200000e0000 */
[----:B------:R-:W-:Y:S01]  /*18a60*/  VIADD R210, R3, 0x84 ;  /* 0x0000008403d27836 */ /* 0x000fe20000000000 */
[----:B------:R-:W-:Y:S01]  /*18a70*/  R2UR UR47, R15 ;  /* 0x000000000f2f72ca */ /* 0x000fe200000e0000 */
[----:B------:R-:W-:Y:S01]  /*18a80*/  IMAD.MOV.U32 R211, RZ, RZ, 0x40000040 ;  /* 0x40000040ffd37424 */ /* 0x000fe200078e00ff */
[----:B0-----:R-:W3:Y:S01]  /*18a90*/  LDL.64 R6, [R1+0x18] ;  /* 0x0000180001067983 */ /* 0x001ee20000100a00 */
[----:B------:R-:W-:Y:S02]  /*18aa0*/  UMOV UR4, UR8 ;  /* 0x0000000800047c82 */ /* 0x000fe40008000000 */
[----:B------:R-:W-:Y:S02]  /*18ab0*/  UMOV UR5, UR9 ;  /* 0x0000000900057c82 */ /* 0x000fe40008000000 */
[----:B------:R-:W-:Y:S01]  /*18ac0*/  HGMMA.64x16x16.F32.BF16 R168, gdesc[UR4], RZ, !UPT, gsb0 ;  /* 0x0020000004a879f0 */ /* 0x000fe2000c0018ff */
        /* <DEDUP_REMOVED lines=17> */
[----:B------:R-:W-:Y:S01]  /*18be0*/  UMOV UR33, UR9 ;  /* 0x0000000900217c82 */ /* 0x000fe20008000000 */
[----:B------:R-:W-:Y:S02]  /*18bf0*/  WARPGROUP.DEPBAR.LE gsb0, 0x0 ;  /* 0x00008000000079c5 */ /* 0x000fe40000010000 */
[----:B------:R-:W-:-:S08]  /*18c00*/  WARPGROUP.ARRIVE ;  /* 0x00000000000079c5 */ /* 0x000fd00000000000 */
[----:B------:R-:W-:Y:S01]  /*18c10*/  HGMMA.64x16x16.F32.BF16 R136, gdesc[UR32], RZ, !UPT, gsb0 ;  /* 0x00200000208879f0 */ /* 0x000fe2000c0018ff */
[----:B------:R-:W-:Y:S01]  /*18c20*/  R2UR UR30, R124 ;  /* 0x000000007c1e72ca */ /* 0x000fe200000e0000 */
[----:B------:R-:W-:Y:S01]  /*18c30*/  UMOV UR28, UR8 ;  /* 0x00000008001c7c82 */ /* 0x000fe20008000000 */
[----:B------:R-:W-:Y:S01]  /*18c40*/  UMOV UR29, UR9 ;  /* 0x00000009001d7c82 */ /* 0x000fe20008000000 */
[C---:B------:R-:W-:Y:S02]  /*18c50*/  VIADD R120, R3.reuse, 0x2 ;  /* 0x0000000203787836 */ /* 0x040fe40000000000 */
[----:B------:R-:W-:Y:S02]  /*18c60*/  IMAD.MOV.U32 R121, RZ, RZ, 0x40000040 ;  /* 0x40000040ff797424 */ /* 0x000fe400078e00ff */
[C---:B------:R-:W-:Y:S01]  /*18c70*/  VIADD R122, R3.reuse, 0x300 ;  /* 0x00000300037a7836 */ /* 0x040fe20000000000 */
[----:B------:R-:W-:Y:S01]  /*18c80*/  R2UR UR10, R120 ;  /* 0x00000000780a72ca */ /* 0x000fe200000e0000 */
[----:B------:R-:W-:Y:S01]  /*18c90*/  VIADD R120, R3, 0x102 ;  /* 0x0000010203787836 */ /* 0x000fe20000000000 */
[----:B------:R-:W-:Y:S01]  /*18ca0*/  R2UR UR11, R121 ;  /* 0x00000000790b72ca */ /* 0x000fe200000e0000 */
[----:B------:R-:W-:Y:S01]  /*18cb0*/  IMAD.MOV.U32 R121, RZ, RZ, 0x40000040 ;  /* 0x40000040ff797424 */ /* 0x000fe200078e00ff */
[----:B------:R-:W-:-:S02]  /*18cc0*/  WARPGROUP.DEPBAR.LE gsb0, 0x0 ;  /* 0x00008000000079c5 */ /* 0x000fc40000010000 */
[----:B------:R-:W-:-:S06]  /*18cd0*/  WARPGROUP.ARRIVE ;  /* 0x00000000000079c5 */ /* 0x000fcc0000000000 */
[----:B------:R-:W-:Y:S01]  /*18ce0*/  HGMMA.64x16x16.F32.BF16 R128, gdesc[UR28], RZ, !UPT, gsb0 ;  /* 0x002000001c8079f0 */ /* 0x000fe2000c0018ff */
[----:B------:R-:W-:Y:S01]  /*18cf0*/  R2UR UR26, R122 ;  /* 0x000000007a1a72ca */ /* 0x000fe200000e0000 */
[----:B------:R-:W-:Y:S01]  /*18d00*/  VIADD R122, R3, 0x82 ;  /* 0x00000082037a7836 */ /* 0x000fe20000000000 */
[----:B------:R-:W-:Y:S01]  /*18d10*/  R2UR UR22, R120 ;  /* 0x00000000781672ca */ /* 0x000fe200000e0000 */
[----:B------:R-:W-:Y:S01]  /*18d20*/  IMAD.MOV.U32 R123, RZ, RZ, 0x40000040 ;  /* 0x40000040ff7b7424 */ /* 0x000fe200078e00ff */
[----:B------:R-:W-:Y:S01]  /*18d30*/  R2UR UR23, R121 ;  /* 0x00000000791772ca */ /* 0x000fe200000e0000 */
[C---:B------:R-:W-:Y:S02]  /*18d40*/  VIADD R120, R3.reuse, 0x202 ;  /* 0x0000020203787836 */ /* 0x040fe40000000000 */
[----:B------:R-:W-:Y:S01]  /*18d50*/  IMAD.MOV.U32 R121, RZ, RZ, 0x40000040 ;  /* 0x40000040ff797424 */ /* 0x000fe200078e00ff */
[----:B------:R-:W-:Y:S01]  /*18d60*/  R2UR UR6, R122 ;  /* 0x000000007a0672ca */ /* 0x000fe200000e0000 */
[----:B------:R-:W-:Y:S01]  /*18d70*/  VIADD R122, R3, 0x182 ;  /* 0x00000182037a7836 */ /* 0x000fe20000000000 */
[----:B------:R-:W-:Y:S01]  /*18d80*/  R2UR UR7, R123 ;  /* 0x000000007b0772ca */ /* 0x000fe200000e0000 */
        /* <DEDUP_REMOVED lines=13> */
[----:B------:R-:W-:-:S02]  /*18e60*/  R2UR UR14, R122 ;  /* 0x000000007a0e72ca */ /* 0x000fc400000e0000 */
[----:B------:R-:W-:Y:S02]  /*18e70*/  R2UR UR15, R123 ;  /* 0x000000007b0f72ca */ /* 0x000fe400000e0000 */
[----:B------:R-:W-:Y:S02]  /*18e80*/  R2UR UR30, R120 ;  /* 0x00000000781e72ca */ /* 0x000fe400000e0000 */
[----:B------:R-:W-:Y:S01]  /*18e90*/  R2UR UR31, R121 ;  /* 0x00000000791f72ca */ /* 0x000fe200000e0000 */
        /* <DEDUP_REMOVED lines=25> */
[----:B------:R-:W-:Y:S01]  /*19030*/  MOV R20, UR49 ;  /* 0x0000003100147c02 */ /* 0x000fe20008000f00 */
[----:B------:R-:W-:Y:S01]  /*19040*/  UMOV UR49, UR47 ;  /* 0x0000002f00317c82 */ /* 0x000fe20008000000 */
[----:B------:R-:W-:Y:S01]  /*19050*/  MOV R21, UR48 ;  /* 0x0000003000157c02 */ /* 0x000fe20008000f00 */
        /* <DEDUP_REMOVED lines=16> */
[----:B------:R-:W-:Y:S01]  /*19160*/  R2UR UR26, R210 ;  /* 0x00000000d21a72ca */ /* 0x000fe200000e0000 */
[----:B------:R0:W5:Y:S08]  /*19170*/  LDL.LU.64 R8, [R1+0x88] ;  /* 0x0000880001087983 */ /* 0x0001700000300a00 */
[----:B------:R-:W-:-:S02]  /*19180*/  UMOV UR28, UR38 ;  /* 0x00000026001c7c82 */ /* 0x000fc40008000000 */
        /* <DEDUP_REMOVED lines=59> */
[----:B---3--:R-:W-:Y:S02]  /*19540*/  R2UR UR40, R6 ;  /* 0x00000000062872ca */ /* 0x008fe400000e0000 */
        /* <DEDUP_REMOVED lines=81> */
[----:B------:R-:W2:Y:S08]  /*19a60*/  LDL.64 R210, [R1] ;  /* 0x0000000001d27983 */ /* 0x000eb00000100a00 */
[----:B------:R-:W-:-:S02]  /*19a70*/  UMOV UR18, UR38 ;  /* 0x0000002600127c82 */ /* 0x000fc40008000000 */
[----:B------:R-:W-:Y:S01]  /*19a80*/  UMOV UR19, UR39 ;  /* 0x0000002700137c82 */ /* 0x000fe20008000000 */
[----:B------:R-:W-:Y:S02]  /*19a90*/  WARPGROUP.DEPBAR.LE gsb0, 0x0 ;  /* 0x00008000000079c5 */ /* 0x000fe40000010000 */
[----:B------:R-:W-:-:S06]  /*19aa0*/  WARPGROUP.ARRIVE ;  /* 0x00000000000079c5 */ /* 0x000fcc0000000000 */
[----:B------:R-:W-:Y:S01]  /*19ab0*/  HGMMA.64x16x16.F32.BF16 R160, gdesc[UR16], R160, gsb0 ;  /* 0x0020000010a079f0 */ /* 0x000fe200080018a0 */
[----:B------:R-:W-:Y:S01]  /*19ac0*/  R2UR UR49, R20 ;  /* 0x00000000143172ca */ /* 0x000fe200000e0000 */
[----:B------:R-:W-:Y:S01]  /*19ad0*/  VIADD R20, R3, 0x480 ;  /* 0x0000048003147836 */ /* 0x000fe20000000000 */
[----:B------:R-:W-:Y:S01]  /*19ae0*/  R2UR UR48, R21 ;  /* 0x00000000153072ca */ /* 0x000fe200000e0000 */
        /* <DEDUP_REMOVED lines=28> */
[----:B-1----:R-:W-:Y:S02]  /*19cb0*/  MOV R4, UR43 ;  /* 0x0000002b00047c02 */ /* 0x002fe40008000f00 */
[----:B------:R-:W-:Y:S02]  /*19cc0*/  MOV R5, UR42 ;  /* 0x0000002a00057c02 */ /* 0x000fe40008000f00 */
[----:B------:R-:W-:Y:S02]  /*19cd0*/  R2UR UR42, R20 ;  /* 0x00000000142a72ca */ /* 0x000fe400000e0000 */
[----:B------:R-:W-:Y:S01]  /*19ce0*/  R2UR UR43, R21 ;  /* 0x00000000152b72ca */ /* 0x000fe200000e0000 */
[----:B------:R-:W-:Y:S01]  /*19cf0*/  UMOV UR40, UR46 ;  /* 0x0000002e00287c82 */ /* 0x000fe20008000000 */
[----:B------:R-:W-:Y:S01]  /*19d00*/  UMOV UR41, UR47 ;  /* 0x0000002f00297c82 */ /* 0x000fe20008000000 */
[----:B------:R-:W-:-:S02]  /*19d10*/  WARPGROUP.DEPBAR.LE gsb0, 0x0 ;  /* 0x00008000000079c5 */ /* 0x000fc40000010000 */
        /* <DEDUP_REMOVED lines=323> */
[----:B------:R-:W-:Y:S01]  /*1b150*/  IMAD.MOV.U32 R5, RZ, RZ, 0x40000040 ;  /* 0x40000040ff057424 */ /* 0x000fe200078e00ff */
[----:B------:R-:W-:Y:S02]  /*1b160*/  R2UR UR41, R14 ;  /* 0x000000000e2972ca */ /* 0x000fe400000e0000 */
        /* <DEDUP_REMOVED lines=222> */
.L_x_5910:
[----:B------:R-:W-:Y:S01]  /*1bf50*/  SHF.L.U32 R0, R11, 0x1f, RZ ;  /* 0x0000001f0b007819 */ /* 0x000fe200000006ff */
[----:B------:R-:W-:-:S04]  /*1bf60*/  IMAD R11, R12, 0x8, R16 ;  /* 0x000000080c0b7824 */ /* 0x000fc800078e0210 */
[----:B------:R0:W1:Y:S01]  /*1bf70*/  SYNCS.PHASECHK.TRANS64.TRYWAIT P3, [R11+URZ+0x36850], R0 ;  /* 0x036850000b0075a7 */ /* 0x000062000806017f */
[----:B------:R-:W-:Y:S05]  /*1bf80*/  @!P0 BRA `(.L_x_5911) ;  /* 0x0000000000048947 */ /* 0x000fea0003800000 */
[----:B------:R-:W-:Y:S01]  /*1bf90*/  BPT.TRAP 0x1 ;  /* 0x000000040000795c */ /* 0x000fe20000300000 */
.L_x_5911:
[----:B------:R-:W-:Y:S04]  /*1bfa0*/  BSSY B2, `(.L_x_5912) ;  /* 0x0000004000027945 */ /* 0x000fe80003800000 */
[----:B-1----:R-:W-:Y:S05]  /*1bfb0*/  @P3 BRA `(.L_x_5913) ;  /* 0x0000000000083947 */ /* 0x002fea0003800000 */
[----:B------:R-:W1:Y:S02]  /*1bfc0*/  SYNCS.PHASECHK.TRANS64.TRYWAIT P3, [R11+URZ+0x36850], R0 ;  /* 0x036850000b0075a7 */ /* 0x000e64000806017f */
[----:B-1----:R-:W-:Y:S05]  /*1bfd0*/  @!P3 BRA `(.L_x_5914) ;  /* 0x0000016000f8b947 */ /* 0x002fea0003800000 */
.L_x_5913:
[----:B------:R-:W-:Y:S05]  /*1bfe0*/  BSYNC B2 ;  /* 0x0000000000027941 */ /* 0x000fea0003800000 */
.L_x_5912:
[----:B01----:R-:W-:Y:S01]  /*1bff0*/  VIADD R0, R16, 0x400 ;  /* 0x0000040010007836 */ /* 0x003fe20000000000 */
[----:B------:R-:W-:Y:S01]  /*1c000*/  WARPGROUP.ARRIVE ;  /* 0x00000000000079c5 */ /* 0x000fe20000000000 */
[----:B------:R-:W-:Y:S01]  /*1c010*/  IMAD.MOV.U32 R3, RZ, RZ, 0x40000040 ;  /* 0x40000040ff037424 */ /* 0x000fe200078e00ff */
[----:B------:R-:W0:Y:S01]  /*1c020*/  @P2 LDC R15, c[0x0][0x44c] ;  /* 0x00011300ff0f2b82 */ /* 0x000e220000000800 */
[----:B------:R-:W-:Y:S01]  /*1c030*/  IMAD.MOV.U32 R5, RZ, RZ, 0x40000040 ;  /* 0x40000040ff057424 */ /* 0x000fe200078e00ff */
[----:B------:R-:W-:Y:S01]  /*1c040*/  SHF.R.U32.HI R0, RZ, 0x4, R0 ;  /* 0x00000004ff007819 */ /* 0x000fe20000011600 */
[----:B------:R-:W-:Y:S01]  /*1c050*/  FMUL.FTZ R21, R173, UR43 ;  /* 0x0000002bad157c20 */ /* 0x000fe20008410000 */
[----:B------:R-:W-:Y:S01]  /*1c060*/  R2UR UR7, R3 ;  /* 0x00000000030772ca */ /* 0x000fe200000e0000 */
[----:B------:R-:W-:Y:S01]  /*1c070*/  FMUL.FTZ R3, R169, UR43 ;  /* 0x0000002ba9037c20 */ /* 0x000fe20008410000 */
[----:B------:R-:W-:Y:S01]  /*1c080*/  LOP3.LUT R0, R0, 0x3fff, RZ, 0xc0, !PT ;  /* 0x00003fff00007812 */ /* 0x000fe200078ec0ff */
[----:B------:R-:W-:Y:S01]  /*1c090*/  FMUL.FTZ R169, R161, UR43 ;  /* 0x0000002ba1a97c20 */ /* 0x000fe20008410000 */
[----:B------:R-:W1:Y:S01]  /*1c0a0*/  @P2 LDC R14, c[0x0][0x450] ;  /* 0x00011400ff0e2b82 */ /* 0x000e620000000800 */
[----:B------:R-:W-:Y:S01]  /*1c0b0*/  FMUL.FTZ R161, R162, UR43 ;  /* 0x0000002ba2a17c20 */ /* 0x000fe20008410000 */
[----:B------:R-:W-:Y:S01]  /*1c0c0*/  LOP3.LUT R0, R0, 0x3800000, RZ, 0xfc, !PT ;  /* 0x0380000000007812 */ /* 0x000fe200078efcff */
[----:B------:R-:W-:Y:S01]  /*1c0d0*/  FMUL.FTZ R162, R163, UR43 ;  /* 0x0000002ba3a27c20 */ /* 0x000fe20008410000 */
[----:B------:R-:W-:Y:S01]  /*1c0e0*/  FMUL.FTZ R163, R164, UR43 ;  /* 0x0000002ba4a37c20 */ /* 0x000fe20008410000 */
[----:B------:R-:W-:Y:S01]  /*1c0f0*/  FMUL.FTZ R164, R165, UR43 ;  /* 0x0000002ba5a47c20 */ /* 0x000fe20008410000 */
[----:B------:R-:W-:Y:S01]  /*1c100*/  IMAD.IADD R165, R229, 0x1, R226 ;  /* 0x00000001e5a57824 */ /* 0x000fe200078e02e2 */
[----:B------:R-:W-:Y:S01]  /*1c110*/  MUFU.TANH R3, R3 ;  /* 0x0000000300037308 */ /* 0x000fe20000002400 */
[----:B------:R-:W-:-:S02]  /*1c120*/  IMAD R2, R12, 0xa80, R0 ;  /* 0x00000a800c027824 */ /* 0x000fc400078e0200 */
[----:B------:R-:W-:Y:S01]  /*1c130*/  FMUL.FTZ R0, R168, UR43 ;  /* 0x0000002ba8007c20 */ /* 0x000fe20008410000 */
[----:B------:R-:W-:Y:S01]  /*1c140*/  FMUL.FTZ R160, R160, UR43 ;  /* 0x0000002ba0a07c20 */ /* 0x000fe20008410000 */
[----:B------:R-:W-:Y:S01]  /*1c150*/  FMUL.FTZ R12, R171, UR43 ;  /* 0x0000002bab0c7c20 */ /* 0x000fe20008410000 */
[C---:B------:R-:W-:Y:S01]  /*1c160*/  VIADD R4, R2.reuse, 0x80 ;  /* 0x0000008002047836 */ /* 0x040fe20000000000 */
[----:B------:R-:W-:Y:S01]  /*1c170*/  R2UR UR6, R2 ;  /* 0x00000000020672ca */ /* 0x000fe200000e0000 */
[----:B------:R-:W-:Y:S01]  /*1c180*/  FMUL.FTZ R152, R152, UR43 ;  /* 0x0000002b98987c20 */ /* 0x000fe20008410000 */
[----:B------:R-:W2:Y:S01]  /*1c190*/  MUFU.TANH R0, R0 ;  /* 0x0000000000007308 */ /* 0x000ea20000002400 */
[----:B0-----:R-:W-:-:S04]  /*1c1a0*/  @P2 IMAD.HI.U32 R15, R165, R15, RZ ;  /* 0x0000000fa50f2227 */ /* 0x001fc800078e00ff */
        /* <DEDUP_REMOVED lines=9> */
[----:B------:R-:W-:Y:S01]  /*1c240*/  HGMMA.64x192x16.F32.BF16 R24, R200, gdesc[UR4].tnspB, R24, gsb0 ;  /* 0x42e00004c8187df0 */ /* 0x000fe20008001818 */
        /* <DEDUP_REMOVED lines=10> */
[----:B------:R-:W-:Y:S01]  /*1c2f0*/  ULDC UR4, c[0x0][0x988] ;  /* 0x0002620000047ab9 */ /* 0x000fe20000000800 */
        /* <DEDUP_REMOVED lines=24> */
[----:B------:R-:W-:Y:S01]  /*1c480*/  @!P1 VIADD R13, R13, 0x36840 ;  /* 0x000368400d0d9836 */ /* 0x000fe20000000000 */
[----:B------:R-:W-:Y:S01]  /*1c490*/  MUFU.TANH R152, R152 ;  /* 0x0000009800987308 */ /* 0x000fe20000002400 */
[----:B------:R-:W-:-:S03]  /*1c4a0*/  @!P1 VIADD R11, R11, 0x36860 ;  /* 0x000368600b0b9836 */ /* 0x000fc60000000000 */
[----:B------:R-:W-:Y:S02]  /*1c4b0*/  @!P1 PRMT R13, RZ, 0x654, R13 ;  /* 0x00000654ff0d9816 */ /* 0x000fe4000000000d */
[----:B------:R-:W-:Y:S02]  /*1c4c0*/  @!P1 PRMT R11, RZ, 0x654, R11 ;  /* 0x00000654ff0b9816 */ /* 0x000fe4000000000b */
        /* <DEDUP_REMOVED lines=54> */
[----:B------:R-:W-:Y:S01]  /*1c830*/  FMUL.FTZ R5, R170, UR43 ;  /* 0x0000002baa057c20 */ /* 0x000fe20008410000 */
[----:B------:R-:W-:Y:S01]  /*1c840*/  FMUL.FTZ R170, R140, UR43 ;  /* 0x0000002b8caa7c20 */ /* 0x000fe20008410000 */
[----:B------:R-:W-:Y:S01]  /*1c850*/  IMAD.MOV.U32 R140, RZ, RZ, R165 ;  /* 0x000000ffff8c7224 */ /* 0x000fe200078e00a5 */
[----:B------:R-:W-:Y:S01]  /*1c860*/  R2UR UR6, R4 ;  /* 0x00000000040672ca */ /* 0x000fe200000e0000 */
[----:B------:R-:W-:Y:S01]  /*1c870*/  FMUL.FTZ R4, R172, UR43 ;  /* 0x0000002bac047c20 */ /* 0x000fe20008410000 */
[----:B-1----:R-:W-:Y:S01]  /*1c880*/  @P2 SHF.R.U32.HI R140, RZ, R14, R15 ;  /* 0x0000000eff8c2219 */ /* 0x002fe2000001160f */
[----:B------:R0:W-:Y:S01]  /*1c890*/  MUFU.TANH R165, R170 ;  /* 0x000000aa00a57308 */ /* 0x0001e20000002400 */
[----:B------:R-:W-:Y:S02]  /*1c8a0*/  IMAD.MOV.U32 R15, RZ, RZ, 0x40000040 ;  /* 0x40000040ff0f7424 */ /* 0x000fe400078e00ff */
[----:B------:R-:W-:Y:S01]  /*1c8b0*/  FMUL.FTZ R172, R127, UR43 ;  /* 0x0000002b7fac7c20 */ /* 0x000fe20008410000 */
[----:B------:R-:W-:-:S04]  /*1c8c0*/  VIADD R14, R2, 0x280 ;  /* 0x00000280020e7836 */ /* 0x000fc80000000000 */
[----:B------:R-:W1:Y:S01]  /*1c8d0*/  MUFU.TANH R4, R4 ;  /* 0x0000000400047308 */ /* 0x000e620000002400 */
[----:B0-----:R-:W0:Y:S04]  /*1c8e0*/  SHFL.IDX PT, R170, R140, RZ, 0x1c1f ;  /* 0x001c1fff8caa7589 */ /* 0x001e2800000e0000 */
[----:B------:R-:W3:Y:S03]  /*1c8f0*/  SHFL.IDX PT, R140, R140, 0x1, 0x1c1f ;  /* 0x003c1f008c8c7f89 */ /* 0x000ee600000e0000 */
[----:B------:R-:W-:Y:S01]  /*1c900*/  MUFU.TANH R5, R5 ;  /* 0x0000000500057308 */ /* 0x000fe20000002400 */
[----:B------:R-:W-:Y:S02]  /*1c910*/  WARPGROUP.DEPBAR.LE gsb0, 0x0 ;  /* 0x00008000000079c5 */ /* 0x000fe40000010000 */
[----:B------:R-:W-:-:S06]  /*1c920*/  WARPGROUP.ARRIVE ;  /* 0x00000000000079c5 */ /* 0x000fcc0000000000 */
[----:B------:R-:W-:Y:S01]  /*1c930*/  HGMMA.64x192x16.F32.BF16 R24, R184, gdesc[UR4].tnspB, R24, gsb0 ;  /* 0x42e00004b8187df0 */ /* 0x000fe20008001818 */
[----:B------:R-:W-:Y:S01]  /*1c940*/  R2UR UR7, R15 ;  /* 0x000000000f0772ca */ /* 0x000fe200000e0000 */
[----:B------:R-:W-:Y:S01]  /*1c950*/  IMAD R15, R10, -0x70, RZ ;  /* 0xffffff900a0f7824 */ /* 0x000fe200078e02ff */
[----:B------:R-:W-:Y:S01]  /*1c960*/  R2UR UR6, R14 ;  /* 0x000000000e0672ca */ /* 0x000fe200000e0000 */
[----:B------:R-:W-:Y:S01]  /*1c970*/  FMUL.FTZ R14, R128, UR43 ;  /* 0x0000002b800e7c20 */ /* 0x000fe20008410000 */
[----:B------:R-:W-:Y:S01]  /*1c980*/  FMUL.FTZ R128, R129, UR43 ;  /* 0x0000002b81807c20 */ /* 0x000fe20008410000 */
[----:B------:R-:W-:Y:S01]  /*1c990*/  FMUL.FTZ R129, R132, UR43 ;  /* 0x0000002b84817c20 */ /* 0x000fe20008410000 */
[----:B------:R-:W-:-:S03]  /*1c9a0*/  IADD3 R15, -R227, 0x1, R15 ;  /* 0x00000001e30f7810 */ /* 0x000fc60007ffe10f */
[----:B------:R-:W4:Y:S01]  /*1c9b0*/  MUFU.TANH R14, R14 ;  /* 0x0000000e000e7308 */ /* 0x000f220000002400 */
[----:B------:R-:W-:-:S05]  /*1c9c0*/  IADD3 R15, -R224, R15, R228 ;  /* 0x0000000fe00f7210 */ /* 0x000fca0007ffe1e4 */
[C---:B0-----:R-:W-:Y:S02]  /*1c9d0*/  IMAD.IADD R132, R15.reuse, 0x1, R170 ;  /* 0x000000010f847824 */ /* 0x041fe400078e02aa */
[----:B------:R-:W-:Y:S01]  /*1c9e0*/  FMUL.FTZ R170, R166, UR43 ;  /* 0x0000002ba6aa7c20 */ /* 0x000fe20008410000 */
[----:B------:R-:W0:Y:S01]  /*1c9f0*/  MUFU.TANH R128, R128 ;  /* 0x0000008000807308 */ /* 0x000e220000002400 */
[----:B---3--:R-:W-:Y:S01]  /*1ca00*/  IMAD.IADD R127, R15, 0x1, R140 ;  /* 0x000000010f7f7824 */ /* 0x008fe200078e028c */
[C---:B------:R-:W-:Y:S02]  /*1ca10*/  ISETP.GT.AND P3, PT, R132.reuse, RZ, PT ;  /* 0x000000ff8400720c */ /* 0x040fe40003f64270 */
[----:B------:R-:W-:Y:S02]  /*1ca20*/  ISETP.GT.AND P4, PT, R132, 0x1, PT ;  /* 0x000000018400780c */ /* 0x000fe40003f84270 */
[----:B--2---:R-:W-:Y:S02]  /*1ca30*/  FSEL R0, R0, -INF , P3 ;  /* 0xff80000000007808 */ /* 0x004fe40001800000 */
[----:B------:R-:W2:Y:S01]  /*1ca40*/  MUFU.TANH R129, R129 ;  /* 0x0000008100817308 */ /* 0x000ea20000002400 */
[----:B------:R-:W-:-:S02]  /*1ca50*/  FSEL R166, R3, -INF , P4 ;  /* 0xff80000003a67808 */ /* 0x000fc40002000000 */
[----:B------:R-:W-:Y:S02]  /*1ca60*/  ISETP.GT.AND P5, PT, R132, 0x8, PT ;  /* 0x000000088400780c */ /* 0x000fe40003fa4270 */
[----:B-----5:R-:W-:Y:S02]  /*1ca70*/  FMNMX.FTZ R3, R0, R9, !PT ;  /* 0x0000000900037209 */ /* 0x020fe40007810000 */
[----:B------:R-:W-:Y:S01]  /*1ca80*/  ISETP.GT.AND P6, PT, R132, 0x9, PT ;  /* 0x000000098400780c */ /* 0x000fe20003fc4270 */
[----:B------:R-:W-:Y:S01]  /*1ca90*/  MUFU.TANH R170, R170 ;  /* 0x000000aa00aa7308 */ /* 0x000fe20000002400 */
[----:B-1----:R-:W-:Y:S02]  /*1caa0*/  FSEL R171, R4, -INF , P5 ;  /* 0xff80000004ab7808 */ /* 0x002fe40002800000 */
[----:B------:R-:W-:Y:S02]  /*1cab0*/  FMNMX.FTZ R3, R166, R3, !PT ;  /* 0x00000003a6037209 */ /* 0x000fe40007810000 */
[----:B------:R-:W-:-:S02]  /*1cac0*/  ISETP.GT.AND P3, PT, R132, 0x10, PT ;  /* 0x000000108400780c */ /* 0x000fc40003f64270 */
[----:B------:R-:W-:Y:S01]  /*1cad0*/  FSEL R21, R21, -INF , P6 ;  /* 0xff80000015157808 */ /* 0x000fe20003000000 */
[----:B------:R-:W-:Y:S01]  /*1cae0*/  MUFU.TANH R15, R172 ;  /* 0x000000ac000f7308 */ /* 0x000fe20000002400 */
[----:B------:R-:W-:Y:S02]  /*1caf0*/  FMNMX.FTZ R3, R171, R3, !PT ;  /* 0x00000003ab037209 */ /* 0x000fe40007810000 */
[----:B------:R-:W-:Y:S02]  /*1cb00*/  ISETP.GT.AND P4, PT, R132, 0x11, PT ;  /* 0x000000118400780c */ /* 0x000fe40003f84270 */
[----:B------:R-:W-:Y:S02]  /*1cb10*/  FSEL R160, R160, -INF , P3 ;  /* 0xff800000a0a07808 */ /* 0x000fe40001800000 */
[----:B------:R-:W-:Y:S02]  /*1cb20*/  FMNMX.FTZ R3, R21, R3, !PT ;  /* 0x0000000315037209 */ /* 0x000fe40007810000 */
[----:B------:R-:W-:-:S02]  /*1cb30*/  ISETP.GT.AND P5, PT, R132, 0x18, PT ;  /* 0x000000188400780c */ /* 0x000fc40003fa4270 */
[----:B------:R-:W-:Y:S02]  /*1cb40*/  FSEL R169, R169, -INF , P4 ;  /* 0xff800000a9a97808 */ /* 0x000fe40002000000 */
[----:B------:R-:W-:Y:S02]  /*1cb50*/  FMNMX.FTZ R3, R160, R3, !PT ;  /* 0x00000003a0037209 */ /* 0x000fe40007810000 */
        /* <DEDUP_REMOVED lines=39> */
[----:B------:R-:W-:Y:S01]  /*1cdd0*/  ISETP.GT.AND P3, PT, R132, 0x50, PT ;  /* 0x000000508400780c */ /* 0x000fe20003f64270 */
[----:B------:R1:W3:Y:S01]  /*1cde0*/  MUFU.TANH R3, R121 ;  /* 0x0000007900037308 */ /* 0x0002e20000002400 */
[----:B------:R-:W-:-:S02]  /*1cdf0*/  FSEL R141, R141, -INF , P6 ;  /* 0xff8000008d8d7808 */ /* 0x000fc40003000000 */
[----:B------:R-:W-:Y:S02]  /*1ce00*/  FMNMX.FTZ R4, R165, R4, !PT ;  /* 0x00000004a5047209 */ /* 0x000fe40007810000 */
[----:B------:R-:W-:Y:S02]  /*1ce10*/  ISETP.GT.AND P4, PT, R132, 0x51, PT ;  /* 0x000000518400780c */ /* 0x000fe40003f84270 */
[----:B----4-:R-:W-:Y:S02]  /*1ce20*/  FSEL R14, R14, -INF , P3 ;  /* 0xff8000000e0e7808 */ /* 0x010fe40001800000 */
[----:B------:R-:W-:Y:S01]  /*1ce30*/  FMNMX.FTZ R4, R141, R4, !PT ;  /* 0x000000048d047209 */ /* 0x000fe20007810000 */
[----:B-1----:R-:W-:Y:S01]  /*1ce40*/  FMUL.FTZ R121, R124, UR43 ;  /* 0x0000002b7c797c20 */ /* 0x002fe20008410000 */
[----:B------:R-:W-:Y:S01]  /*1ce50*/  ISETP.GT.AND P5, PT, R132, 0x58, PT ;  /* 0x000000588400780c */ /* 0x000fe20003fa4270 */
[----:B------:R-:W-:Y:S01]  /*1ce60*/  FMUL.FTZ R124, R125, UR43 ;  /* 0x0000002b7d7c7c20 */ /* 0x000fe20008410000 */
[----:B0-----:R-:W-:-:S02]  /*1ce70*/  FSEL R128, R128, -INF , P4 ;  /* 0xff80000080807808 */ /* 0x001fc40002000000 */
[----:B------:R-:W-:Y:S01]  /*1ce80*/  FMNMX.FTZ R4, R14, R4, !PT ;  /* 0x000000040e047209 */ /* 0x000fe20007810000 */
[----:B------:R-:W0:Y:S01]  /*1ce90*/  MUFU.TANH R121, R121 ;  /* 0x0000007900797308 */ /* 0x000e220000002400 */
[----:B------:R-:W-:Y:S02]  /*1cea0*/  ISETP.GT.AND P6, PT, R132, 0x59, PT ;  /* 0x000000598400780c */ /* 0x000fe40003fc4270 */
[----:B--2---:R-:W-:Y:S02]  /*1ceb0*/  FSEL R129, R129, -INF , P5 ;  /* 0xff80000081817808 */ /* 0x004fe40002800000 */
[----:B------:R-:W-:Y:S02]  /*1cec0*/  FMNMX.FTZ R4, R128, R4, !PT ;  /* 0x0000000480047209 */ /* 0x000fe40007810000 */
[----:B------:R-:W-:Y:S01]  /*1ced0*/  ISETP.GT.AND P3, PT, R132, 0x60, PT ;  /* 0x000000608400780c */ /* 0x000fe20003f64270 */
[----:B------:R-:W1:Y:S01]  /*1cee0*/  MUFU.TANH R124, R124 ;  /* 0x0000007c007c7308 */ /* 0x000e620000002400 */
[----:B------:R-:W-:-:S02]  /*1cef0*/  FSEL R133, R133, -INF , P6 ;  /* 0xff80000085857808 */ /* 0x000fc40003000000 */
[----:B------:R-:W-:Y:S02]  /*1cf00*/  FMNMX.FTZ R4, R129, R4, !PT ;  /* 0x0000000481047209 */ /* 0x000fe40007810000 */
[----:B------:R-:W-:Y:S02]  /*1cf10*/  ISETP.GT.AND P4, PT, R132, 0x61, PT ;  /* 0x000000618400780c */ /* 0x000fe40003f84270 */
[----:B------:R-:W-:Y:S02]  /*1cf20*/  FSEL R120, R120, -INF , P3 ;  /* 0xff80000078787808 */ /* 0x000fe40001800000 */
[----:B------:R-:W-:Y:S02]  /*1cf30*/  FMNMX.FTZ R4, R133, R4, !PT ;  /* 0x0000000485047209 */ /* 0x000fe40007810000 */
[----:B------:R-:W-:Y:S02]  /*1cf40*/  ISETP.GT.AND P5, PT, R132, 0x68, PT ;  /* 0x000000688400780c */ /* 0x000fe40003fa4270 */
[----:B---3--:R-:W-:-:S02]  /*1cf50*/  FSEL R125, R3, -INF , P4 ;  /* 0xff800000037d7808 */ /* 0x008fc40002000000 */
[----:B------:R-:W-:Y:S02]  /*1cf60*/  FMNMX.FTZ R4, R120, R4, !PT ;  /* 0x0000000478047209 */ /* 0x000fe40007810000 */
[----:B------:R-:W-:Y:S01]  /*1cf70*/  ISETP.GT.AND P6, PT, R132, 0x69, PT ;  /* 0x000000698400780c */ /* 0x000fe20003fc4270 */
[----:B------:R-:W-:Y:S01]  /*1cf80*/  FMUL.FTZ R132, R167, UR43 ;  /* 0x0000002ba7847c20 */ /* 0x000fe20008410000 */
[----:B0-----:R-:W-:Y:S02]  /*1cf90*/  FSEL R121, R121, -INF , P5 ;  /* 0xff80000079797808 */ /* 0x001fe40002800000 */
[----:B------:R-:W-:Y:S02]  /*1cfa0*/  FMNMX.FTZ R4, R125, R4, !PT ;  /* 0x000000047d047209 */ /* 0x000fe40007810000 */
[----:B-1----:R-:W-:Y:S01]  /*1cfb0*/  FSEL R124, R124, -INF , P6 ;  /* 0xff8000007c7c7808 */ /* 0x002fe20003000000 */
[----:B------:R-:W0:Y:S01]  /*1cfc0*/  MUFU.TANH R132, R132 ;  /* 0x0000008400847308 */ /* 0x000e220000002400 */
[----:B------:R-:W-:-:S02]  /*1cfd0*/  FMNMX.FTZ R3, R121, R4, !PT ;  /* 0x0000000479037209 */ /* 0x000fc40007810000 */
[C---:B------:R-:W-:Y:S02]  /*1cfe0*/  ISETP.GT.AND P4, PT, R127.reuse, RZ, PT ;  /* 0x000000ff7f00720c */ /* 0x040fe40003f84270 */
[----:B------:R-:W-:Y:S02]  /*1cff0*/  FMNMX.FTZ R3, R124, R3, !PT ;  /* 0x000000037c037209 */ /* 0x000fe40007810000 */
[----:B------:R-:W-:-:S03]  /*1d000*/  ISETP.GT.AND P5, PT, R127, 0x1, PT ;  /* 0x000000017f00780c */ /* 0x000fc60003fa4270 */
[----:B------:R-:W1:Y:S01]  /*1d010*/  SHFL.BFLY PT, R4, R3, 0x2, 0x1f ;  /* 0x0c401f0003047f89 */ /* 0x000e6200000e0000 */
[----:B------:R-:W-:Y:S02]  /*1d020*/  FSEL R12, R12, -INF , P5 ;  /* 0xff8000000c0c7808 */ /* 0x000fe40002800000 */
[----:B------:R-:W-:-:S04]  /*1d030*/  ISETP.GT.AND P5, PT, R127, 0x9, PT ;  /* 0x000000097f00780c */ /* 0x000fc80003fa4270 */
[----:B------:R-:W-:Y:S02]  /*1d040*/  FSEL R168, R168, -INF , P5 ;  /* 0xff800000a8a87808 */ /* 0x000fe40002800000 */
[C---:B------:R-:W-:Y:S01]  /*1d050*/  ISETP.GT.AND P5, PT, R127.reuse, 0x11, PT ;  /* 0x000000117f00780c */ /* 0x040fe20003fa4270 */
[----:B------:R-:W-:Y:S02]  /*1d060*/  WARPGROUP.DEPBAR.LE gsb0, 0x0 ;  /* 0x00008000000079c5 */ /* 0x000fe40000010000 */
[----:B------:R-:W-:Y:S01]  /*1d070*/  WARPGROUP.ARRIVE ;  /* 0x00000000000079c5 */ /* 0x000fe20000000000 */
[----:B------:R-:W-:Y:S02]  /*1d080*/  FSEL R162, R162, -INF , P5 ;  /* 0xff800000a2a27808 */ /* 0x000fe40002800000 */
[----:B------:R-:W-:-:S03]  /*1d090*/  ISETP.GT.AND P5, PT, R127, 0x19, PT ;  /* 0x000000197f00780c */ /* 0x000fc60003fa4270 */
[----:B------:R-:W-:Y:S01]  /*1d0a0*/  HGMMA.64x192x16.F32.BF16 R24, R180, gdesc[UR4].tnspB, R24, gsb0 ;  /* 0x42e00004b4187df0 */ /* 0x000fe20008001818 */
[----:B-1----:R-:W-:-:S05]  /*1d0b0*/  FMNMX.FTZ R4, R3, R4, !PT ;  /* 0x0000000403047209 */ /* 0x002fca0007810000 */
[----:B------:R-:W1:Y:S02]  /*1d0c0*/  SHFL.BFLY PT, R3, R4, 0x1, 0x1f ;  /* 0x0c201f0004037f89 */ /* 0x000e6400000e0000 */
[----:B-1----:R-:W-:Y:S01]  /*1d0d0*/  FMNMX.FTZ R4, R4, R3, !PT ;  /* 0x0000000304047209 */ /* 0x002fe20007810000 */
[----:B------:R-:W-:-:S03]  /*1d0e0*/  IMAD.U32 R3, RZ, RZ, UR4 ;  /* 0x00000004ff037e24 */ /* 0x000fc6000f8e00ff */
[C---:B------:R-:W-:Y:S01]  /*1d0f0*/  FSETP.NEU.FTZ.AND P3, PT, R4.reuse, -INF , PT ;  /* 0xff8000000400780b */ /* 0x040fe20003f7d000 */
[----:B------:R-:W-:-:S05]  /*1d100*/  FMUL.FTZ R167, R4, R3 ;  /* 0x0000000304a77220 */ /* 0x000fca0000410000 */
[----:B------:R-:W-:-:S05]  /*1d110*/  FSEL R140, R167, RZ, P3 ;  /* 0x000000ffa78c7208 */ /* 0x000fca0001800000 */
[-CC-:B------:R-:W-:Y:S01]  /*1d120*/  FFMA.FTZ R200, R0, R3.reuse, -R140.reuse ;  /* 0x0000000300c87223 */ /* 0x180fe2000001088c */
[----:B------:R-:W-:Y:S01]  /*1d130*/  FSEL R0, R5, -INF , P4 ;  /* 0xff80000005007808 */ /* 0x000fe20002000000 */
[-CC-:B------:R-:W-:Y:S01]  /*1d140*/  FFMA.FTZ R196, R160, R3.reuse, -R140.reuse ;  /* 0x00000003a0c47223 */ /* 0x180fe2000001088c */
[----:B------:R-:W-:Y:S01]  /*1d150*/  ISETP.GT.AND P4, PT, R127, 0x8, PT ;  /* 0x000000087f00780c */ /* 0x000fe20003f84270 */
[-CC-:B------:R-:W-:Y:S01]  /*1d160*/  FFMA.FTZ R198, R163, R3.reuse, -R140.reuse ;  /* 0x00000003a3c67223 */ /* 0x180fe2000001088c */
        /* <DEDUP_REMOVED lines=23> */
[-CC-:B------:R-:W-:Y:S01]  /*1d2e0*/  FFMA.FTZ R128, R128, R3.reuse, -R140.reuse ;  /* 0x0000000380807223 */ /* 0x180fe2000001088c */
[----:B0-----:R-:W-:Y:S01]  /*1d2f0*/  FSEL R166, R132, -INF , P5 ;  /* 0xff80000084a67808 */ /* 0x001fe20002800000 */
        /* <DEDUP_REMOVED lines=23> */
[----:B------:R-:W-:Y:S01]  /*1d470*/  FSEL R160, R146, -INF , P4 ;  /* 0xff80000092a07808 */ /* 0x000fe20002000000 */
[----:B------:R-:W-:Y:S01]  /*1d480*/  FFMA.FTZ R146, R164, R3, -R140 ;  /* 0x00000003a4927223 */ /* 0x000fe2000001088c */
[----:B------:R-:W-:Y:S02]  /*1d490*/  FMNMX.FTZ R5, R159, R5, !PT ;  /* 0x000000059f057209 */ /* 0x000fe40007810000 */
[----:B------:R-:W-:Y:S01]  /*1d4a0*/  ISETP.GT.AND P4, PT, R127, 0x38, PT ;  /* 0x000000387f00780c */ /* 0x000fe20003f84270 */
[----:B------:R-:W-:Y:S01]  /*1d4b0*/  MUFU.EX2 R198, R198 ;  /* 0x000000c600c67308 */ /* 0x000fe20000000800 */
[----:B------:R-:W-:Y:S02]  /*1d4c0*/  FSEL R147, R147, -INF , P5 ;  /* 0xff80000093937808 */ /* 0x000fe40002800000 */
[----:B------:R-:W-:Y:S02]  /*1d4d0*/  FMNMX.FTZ R5, R160, R5, !PT ;  /* 0x00000005a0057209 */ /* 0x000fe40007810000 */
[----:B------:R-:W-:-:S02]  /*1d4e0*/  ISETP.GT.AND P5, PT, R127, 0x39, PT ;  /* 0x000000397f00780c */ /* 0x000fc40003fa4270 */
        /* <DEDUP_REMOVED lines=41> */
[--C-:B------:R-:W-:Y:S01]  /*1d780*/  FFMA.FTZ R122, R145, R3, -R140.reuse ;  /* 0x00000003917a7223 */ /* 0x100fe2000001088c */
[----:B------:R-:W-:Y:S02]  /*1d790*/  FMNMX.FTZ R5, R135, R5, !PT ;  /* 0x0000000587057209 */ /* 0x000fe40007810000 */
[----:B------:R-:W-:Y:S01]  /*1d7a0*/  ISETP.GT.AND P4, PT, R127, 0x68, PT ;  /* 0x000000687f00780c */ /* 0x000fe20003f84270 */
[----:B------:R-:W-:Y:S01]  /*1d7b0*/  MUFU.EX2 R186, R186 ;  /* 0x000000ba00ba7308 */ /* 0x000fe20000000800 */
[----:B------:R-:W-:Y:S01]  /*1d7c0*/  FSEL R144, R123, -INF , P5 ;  /* 0xff8000007b907808 */ /* 0x000fe20002800000 */
[--C-:B------:R-:W-:Y:S01]  /*1d7d0*/  FFMA.FTZ R123, R149, R3, -R140.reuse ;  /* 0x00000003957b7223 */ /* 0x100fe2000001088c */
[----:B------:R-:W-:Y:S02]  /*1d7e0*/  FMNMX.FTZ R5, R153, R5, !PT ;  /* 0x0000000599057209 */ /* 0x000fe40007810000 */
[----:B------:R-:W-:Y:S01]  /*1d7f0*/  ISETP.GT.AND P5, PT, R127, 0x69, PT ;  /* 0x000000697f00780c */ /* 0x000fe20003fa4270 */
[-CC-:B------:R-:W-:Y:S01]  /*1d800*/  FFMA.FTZ R127, R141, R3.reuse, -R140.reuse ;  /* 0x000000038d7f7223 */ /* 0x180fe2000001088c */
[----:B------:R-:W-:Y:S01]  /*1d810*/  FSEL R156, R126, -INF , P4 ;  /* 0xff8000007e9c7808 */ /* 0x000fe20002000000 */
[----:B------:R-:W-:Y:S01]  /*1d820*/  FFMA.FTZ R126, R137, R3, -R140 ;  /* 0x00000003897e7223 */ /* 0x000fe2000001088c */
[----:B------:R-:W-:Y:S01]  /*1d830*/  FMNMX.FTZ R5, R144, R5, !PT ;  /* 0x0000000590057209 */ /* 0x000fe20007810000 */
[----:B------:R-:W-:Y:S01]  /*1d840*/  MUFU.EX2 R122, R122 ;  /* 0x0000007a007a7308 */ /* 0x000fe20000000800 */
[----:B------:R-:W-:-:S02]  /*1d850*/  FSEL R145, R15, -INF , P5 ;  /* 0xff8000000f917808 */ /* 0x000fc40002800000 */
[----:B------:R-:W-:-:S04]  /*1d860*/  FMNMX.FTZ R5, R156, R5, !PT ;  /* 0x000000059c057209 */ /* 0x000fc80007810000 */
[----:B------:R-:W-:Y:S01]  /*1d870*/  FMNMX.FTZ R5, R145, R5, !PT ;  /* 0x0000000591057209 */ /* 0x000fe20007810000 */
[----:B------:R-:W-:Y:S04]  /*1d880*/  MUFU.EX2 R123, R123 ;  /* 0x0000007b007b7308 */ /* 0x000fe80000000800 */
[----:B------:R-:W0:Y:S01]  /*1d890*/  SHFL.BFLY PT, R15, R5, 0x2, 0x1f ;  /* 0x0c401f00050f7f89 */ /* 0x000e2200000e0000 */
[----:B------:R-:W-:Y:S02]  /*1d8a0*/  WARPGROUP.DEPBAR.LE gsb0, 0x0 ;  /* 0x00008000000079c5 */ /* 0x000fe40000010000 */
[-CC-:B------:R-:W-:Y:S01]  /*1d8b0*/  FFMA.FTZ R180, R14, R3.reuse, -R140.reuse ;  /* 0x000000030eb47223 */ /* 0x180fe2000001088c */
[----:B------:R-:W-:Y:S01]  /*1d8c0*/  WARPGROUP.ARRIVE ;  /* 0x00000000000079c5 */ /* 0x000fe20000000000 */
[-CC-:B------:R-:W-:Y:S01]  /*1d8d0*/  FFMA.FTZ R182, R129, R3.reuse, -R140.reuse ;  /* 0x0000000381b67223 */ /* 0x180fe2000001088c */
[----:B------:R-:W-:Y:S01]  /*1d8e0*/  FFMA.FTZ R129, R133, R3, -R140 ;  /* 0x0000000385817223 */ /* 0x000fe2000001088c */
        /* <DEDUP_REMOVED lines=8> */
[----:B0-----:R-:W-:Y:S01]  /*1d970*/  FMNMX.FTZ R5, R5, R14, !PT ;  /* 0x0000000e05057209 */ /* 0x001fe20007810000 */
[----:B------:R-:W-:-:S06]  /*1d980*/  VIADD R14, R2, 0x300 ;  /* 0x00000300020e7836 */ /* 0x000fcc0000000000 */
[----:B------:R-:W-:Y:S01]  /*1d990*/  MUFU.EX2 R120, R120 ;  /* 0x0000007800787308 */ /* 0x000fe20000000800 */
[C---:B------:R-:W-:Y:S01]  /*1d9a0*/  FSETP.NEU.FTZ.AND P4, PT, R5.reuse, -INF , PT ;  /* 0xff8000000500780b */ /* 0x040fe20003f9d000 */
[C---:B------:R-:W-:Y:S01]  /*1d9b0*/  FMUL.FTZ R136, R5.reuse, R3 ;  /* 0x0000000305887220 */ /* 0x040fe20000410000 */
[----:B------:R-:W-:Y:S02]  /*1d9c0*/  R2UR UR6, R14 ;  /* 0x000000000e0672ca */ /* 0x000fe400000e0000 */
[----:B------:R-:W-:Y:S02]  /*1d9d0*/  FSEL R15, R5, RZ, P4 ;  /* 0x000000ff050f7208 */ /* 0x000fe40002000000 */
[----:B------:R-:W-:Y:S01]  /*1d9e0*/  FSEL R136, R136, RZ, P4 ;  /* 0x000000ff88887208 */ /* 0x000fe20002000000 */
[----:B------:R-:W-:Y:S02]  /*1d9f0*/  MUFU.EX2 R125, R125 ;  /* 0x0000007d007d7308 */ /* 0x000fe40000000800 */
[----:B------:R-:W-:Y:S01]  /*1da00*/  FADD.FTZ R2, -R15, R8 ;  /* 0x000000080f027221 */ /* 0x000fe20000010100 */
[----:B------:R-:W-:-:S02]  /*1da10*/  IMAD.MOV.U32 R15, RZ, RZ, 0x40000040 ;  /* 0x40000040ff0f7424 */ /* 0x000fc400078e00ff */
[-CC-:B------:R-:W-:Y:S01]  /*1da20*/  FFMA.FTZ R201, R0, R3.reuse, -R136.reuse ;  /* 0x0000000300c97223 */ /* 0x180fe20000010888 */
[----:B------:R-:W-:Y:S01]  /*1da30*/  FSEL R0, R4, RZ, P3 ;  /* 0x000000ff04007208 */ /* 0x000fe20001800000 */
[-C--:B------:R-:W-:Y:S01]  /*1da40*/  FMUL.FTZ R2, R2, R3.reuse ;  /* 0x0000000302027220 */ /* 0x080fe20000410000 */
[-CC-:B------:R-:W-:Y:S01]  /*1da50*/  FFMA.FTZ R12, R12, R3.reuse, -R136.reuse ;  /* 0x000000030c0c7223 */ /* 0x180fe20000010888 */
[----:B------:R-:W-:Y:S01]  /*1da60*/  R2UR UR7, R15 ;  /* 0x000000000f0772ca */ /* 0x000fe200000e0000 */
[-CC-:B------:R-:W-:Y:S01]  /*1da70*/  FFMA.FTZ R203, R167, R3.reuse, -R136.reuse ;  /* 0x00000003a7cb7223 */ /* 0x180fe20000010888 */
[----:B------:R-:W-:Y:S01]  /*1da80*/  FADD.FTZ R0, -R0, R9 ;  /* 0x0000000900007221 */ /* 0x000fe20000010100 */
[----:B------:R-:W-:Y:S01]  /*1da90*/  MUFU.EX2 R201, R201 ;  /* 0x000000c900c97308 */ /* 0x000fe20000000800 */
[-CC-:B------:R-:W-:Y:S01]  /*1daa0*/  FFMA.FTZ R133, R168, R3.reuse, -R136.reuse ;  /* 0x00000003a8857223 */ /* 0x180fe20000010888 */
[-CC-:B------:R-:W-:Y:S01]  /*1dab0*/  FFMA.FTZ R197, R161, R3.reuse, -R136.reuse ;  /* 0x00000003a1c57223 */ /* 0x180fe20000010888 */
[-C--:B------:R-:W-:Y:S01]  /*1dac0*/  FMUL.FTZ R0, R0, R3.reuse ;  /* 0x0000000300007220 */ /* 0x080fe20000410000 */
[-CC-:B------:R-:W-:Y:S01]  /*1dad0*/  FFMA.FTZ R141, R162, R3.reuse, -R136.reuse ;  /* 0x00000003a28d7223 */ /* 0x180fe20000010888 */
[-CC-:B------:R-:W-:Y:S01]  /*1dae0*/  FFMA.FTZ R199, R170, R3.reuse, -R136.reuse ;  /* 0x00000003aac77223 */ /* 0x180fe20000010888 */
[-CC-:B------:R-:W-:Y:S01]  /*1daf0*/  FFMA.FTZ R137, R166, R3.reuse, -R136.reuse ;  /* 0x00000003a6897223 */ /* 0x180fe20000010888 */
[-CC-:B------:R-:W-:Y:S01]  /*1db00*/  FFMA.FTZ R193, R154, R3.reuse, -R136.reuse ;  /* 0x000000039ac17223 */ /* 0x180fe20000010888 */
[----:B------:R-:W0:Y:S01]  /*1db10*/  MUFU.EX2 R2, R2 ;  /* 0x0000000200027308 */ /* 0x000e220000000800 */
[-CC-:B------:R-:W-:Y:S01]  /*1db20*/  FFMA.FTZ R140, R155, R3.reuse, -R136.reuse ;  /* 0x000000039b8c7223 */ /* 0x180fe20000010888 */
[----:B------:R-:W-:Y:S01]  /*1db30*/  HGMMA.64x192x16.F32.BF16 R24, R176, gdesc[UR4].tnspB, R24, gsb0 ;  /* 0x42e00004b0187df0 */ /* 0x000fe20008001818 */
        /* <DEDUP_REMOVED lines=13> */
[----:B------:R-:W2:Y:S01]  /*1dc10*/  MUFU.EX2 R12, R12 ;  /* 0x0000000c000c7308 */ /* 0x000ea20000000800 */
[----:B0-----:R-:W-:Y:S01]  /*1dc20*/  FFMA.FTZ R6, R2, R6, R201 ;  /* 0x0000000602067223 */ /* 0x001fe200000100c9 */
[-CC-:B------:R-:W-:Y:S01]  /*1dc30*/  FFMA.FTZ R153, R153, R3.reuse, -R136.reuse ;  /* 0x0000000399997223 */ /* 0x180fe20000010888 */
[-CC-:B------:R-:W-:Y:S01]  /*1dc40*/  FFMA.FTZ R144, R144, R3.reuse, -R136.reuse ;  /* 0x0000000390907223 */ /* 0x180fe20000010888 */
[----:B------:R-:W-:Y:S01]  /*1dc50*/  FFMA.FTZ R156, R156, R3, -R136 ;  /* 0x000000039c9c7223 */ /* 0x000fe20000010888 */
[C---:B------:R-:W-:Y:S01]  /*1dc60*/  ISETP.GT.AND P3, PT, R10.reuse, R223, PT ;  /* 0x000000df0a00720c */ /* 0x040fe20003f64270 */
[----:B------:R-:W-:-:S02]  /*1dc70*/  VIADD R10, R10, 0xffffffff ;  /* 0xffffffff0a0a7836 */ /* 0x000fc40000000000 */
[----:B------:R-:W-:Y:S01]  /*1dc80*/  MUFU.EX2 R203, R203 ;  /* 0x000000cb00cb7308 */ /* 0x000fe20000000800 */
[----:B-1----:R-:W-:Y:S01]  /*1dc90*/  FFMA.FTZ R7, R0, R7, R200 ;  /* 0x0000000700077223 */ /* 0x002fe200000100c8 */
[----:B------:R-:W-:-:S03]  /*1dca0*/  F2FP.BF16.F32.PACK_AB R200, R20, R200 ;  /* 0x000000c814c8723e */ /* 0x000fc600000010ff */
[----:B------:R-:W-:-:S03]  /*1dcb0*/  FADD.FTZ R7, R20, R7 ;  /* 0x0000000714077221 */ /* 0x000fc60000010000 */
[----:B------:R-:W-:Y:S01]  /*1dcc0*/  MUFU.EX2 R133, R133 ;  /* 0x0000008500857308 */ /* 0x000fe20000000800 */
[----:B--2---:R-:W-:Y:S01]  /*1dcd0*/  FADD.FTZ R6, R12, R6 ;  /* 0x000000060c067221 */ /* 0x004fe20000010000 */
[----:B------:R-:W-:Y:S01]  /*1dce0*/  FADD.FTZ R7, R202, R7 ;  /* 0x00000007ca077221 */ /* 0x000fe20000010000 */
[----:B------:R-:W-:Y:S01]  /*1dcf0*/  F2FP.BF16.F32.PACK_AB R201, R12, R201 ;  /* 0x000000c90cc9723e */ /* 0x000fe200000010ff */
[----:B------:R-:W-:Y:S01]  /*1dd00*/  IMAD.MOV.U32 R12, RZ, RZ, R205 ;  /* 0x000000ffff0c7224 */ /* 0x000fe200078e00cd */
[C---:B------:R-:W-:Y:S01]  /*1dd10*/  F2FP.BF16.F32.PACK_AB R202, R21.reuse, R202 ;  /* 0x000000ca15ca723e */ /* 0x040fe200000010ff */
[----:B------:R-:W-:Y:S02]  /*1dd20*/  FADD.FTZ R7, R21, R7 ;  /* 0x0000000715077221 */ /* 0x000fe40000010000 */
        /* <DEDUP_REMOVED lines=20> */
[----:B------:R-:W-:Y:S01]  /*1de70*/  MUFU.EX2 R156, R156 ;  /* 0x0000009c009c7308 */ /* 0x000fe20000000800 */
[----:B------:R-:W-:-:S02]  /*1de80*/  WARPGROUP.DEPBAR.LE gsb0, 0x0 ;  /* 0x00008000000079c5 */ /* 0x000fc40000010000 */
[----:B------:R1:W-:Y:S05]  /*1de90*/  @!P1 SYNCS.ARRIVE.TRANS64.RED.A1T0 RZ, [R13+URZ], RZ ;  /* 0x000000ff0dff99a7 */ /* 0x0003ea000810043f */
[----:B------:R-:W-:Y:S01]  /*1dea0*/  MUFU.EX2 R124, R124 ;  /* 0x0000007c007c7308 */ /* 0x000fe20000000800 */
[----:B------:R-:W-:Y:S02]  /*1deb0*/  F2FP.BF16.F32.PACK_AB R176, R125, R120 ;  /* 0x000000787db0723e */ /* 0x000fe400000010ff */
[----:B0-----:R-:W-:Y:S01]  /*1dec0*/  F2FP.BF16.F32.PACK_AB R177, R144, R153 ;  /* 0x0000009990b1723e */ /* 0x001fe200000010ff */
[----:B-1----:R-:W-:Y:S01]  /*1ded0*/  FADD.FTZ R13, R203, R6 ;  /* 0x00000006cb0d7221 */ /* 0x002fe20000010000 */
[----:B------:R0:W-:Y:S03]  /*1dee0*/  @!P1 SYNCS.ARRIVE.TRANS64.RED.A1T0 RZ, [R11+URZ], RZ ;  /* 0x000000ff0bff99a7 */ /* 0x0001e6000810043f */
[----:B------:R-:W1:Y:S01]  /*1def0*/  MUFU.EX2 R6, R139 ;  /* 0x0000008b00067308 */ /* 0x000e620000000800 */
[C---:B------:R-:W-:Y:S01]  /*1df00*/  F2FP.BF16.F32.PACK_AB R203, R133.reuse, R203 ;  /* 0x000000cb85cb723e */ /* 0x040fe200000010ff */
[----:B------:R-:W-:-:S04]  /*1df10*/  FADD.FTZ R13, R133, R13 ;  /* 0x0000000d850d7221 */ /* 0x000fc80000010000 */
[----:B------:R-:W-:Y:S01]  /*1df20*/  FADD.FTZ R13, R197, R13 ;  /* 0x0000000dc50d7221 */ /* 0x000fe20000010000 */
[----:B0-----:R-:W-:Y:S01]  /*1df30*/  FADD.FTZ R11, R196, R7 ;  /* 0x00000007c40b7221 */ /* 0x001fe20000010000 */
[--C-:B------:R-:W-:Y:S01]  /*1df40*/  FFMA.FTZ R7, R143, R3, -R136.reuse ;  /* 0x000000038f077223 */ /* 0x100fe20000010888 */
[C---:B------:R-:W-:Y:S01]  /*1df50*/  F2FP.BF16.F32.PACK_AB R196, R132.reuse, R196 ;  /* 0x000000c484c4723e */ /* 0x040fe200000010ff */
[C---:B------:R-:W-:Y:S01]  /*1df60*/  FADD.FTZ R13, R141.reuse, R13 ;  /* 0x0000000d8d0d7221 */ /* 0x040fe20000010000 */
[----:B------:R-:W-:Y:S01]  /*1df70*/  FADD.FTZ R11, R132, R11 ;  /* 0x0000000b840b7221 */ /* 0x000fe20000010000 */
[----:B------:R-:W-:Y:S02]  /*1df80*/  F2FP.BF16.F32.PACK_AB R197, R141, R197 ;  /* 0x000000c58dc5723e */ /* 0x000fe400000010ff */
[----:B------:R-:W-:Y:S01]  /*1df90*/  FADD.FTZ R13, R199, R13 ;  /* 0x0000000dc70d7221 */ /* 0x000fe20000010000 */
[----:B------:R-:W-:Y:S01]  /*1dfa0*/  FADD.FTZ R14, R198, R11 ;  /* 0x0000000bc60e7221 */ /* 0x000fe20000010000 */
[----:B------:R-:W0:Y:S01]  /*1dfb0*/  MUFU.EX2 R7, R7 ;  /* 0x0000000700077308 */ /* 0x000e220000000800 */
[-C--:B------:R-:W-:Y:S01]  /*1dfc0*/  FFMA.FTZ R11, R131, R3.reuse, -R136 ;  /* 0x00000003830b7223 */ /* 0x080fe20000010888 */
[----:B------:R-:W-:Y:S01]  /*1dfd0*/  FADD.FTZ R13, R137, R13 ;  /* 0x0000000d890d7221 */ /* 0x000fe20000010000 */
[C---:B------:R-:W-:Y:S01]  /*1dfe0*/  FADD.FTZ R14, R146.reuse, R14 ;  /* 0x0000000e920e7221 */ /* 0x040fe20000010000 */
[----:B------:R-:W-:Y:S01]  /*1dff0*/  FFMA.FTZ R136, R145, R3, -R136 ;  /* 0x0000000391887223 */ /* 0x000fe20000010888 */
[----:B------:R-:W-:Y:S01]  /*1e000*/  F2FP.BF16.F32.PACK_AB R198, R146, R198 ;  /* 0x000000c692c6723e */ /* 0x000fe200000010ff */
[----:B------:R-:W-:Y:S01]  /*1e010*/  FADD.FTZ R13, R193, R13 ;  /* 0x0000000dc10d7221 */ /* 0x000fe20000010000 */
[----:B------:R-:W-:Y:S01]  /*1e020*/  FADD.FTZ R14, R192, R14 ;  /* 0x0000000ec00e7221 */ /* 0x000fe20000010000 */
[----:B------:R-:W2:Y:S01]  /*1e030*/  MUFU.EX2 R11, R11 ;  /* 0x0000000b000b7308 */ /* 0x000ea20000000800 */
[----:B------:R-:W-:Y:S01]  /*1e040*/  F2FP.BF16.F32.PACK_AB R199, R137, R199 ;  /* 0x000000c789c7723e */ /* 0x000fe200000010ff */
[----:B------:R-:W-:Y:S01]  /*1e050*/  FADD.FTZ R13, R140, R13 ;  /* 0x0000000d8c0d7221 */ /* 0x000fe20000010000 */
[C---:B------:R-:W-:Y:S01]  /*1e060*/  FADD.FTZ R14, R138.reuse, R14 ;  /* 0x0000000e8a0e7221 */ /* 0x040fe20000010000 */
[----:B------:R-:W-:-:S02]  /*1e070*/  F2FP.BF16.F32.PACK_AB R192, R138, R192 ;  /* 0x000000c08ac0723e */ /* 0x000fc400000010ff */
[----:B------:R-:W-:Y:S01]  /*1e080*/  FADD.FTZ R13, R195, R13 ;  /* 0x0000000dc30d7221 */ /* 0x000fe20000010000 */
[----:B------:R-:W-:Y:S01]  /*1e090*/  FADD.FTZ R14, R194, R14 ;  /* 0x0000000ec20e7221 */ /* 0x000fe20000010000 */
[----:B------:R-:W3:Y:S01]  /*1e0a0*/  MUFU.EX2 R136, R136 ;  /* 0x0000008800887308 */ /* 0x000ee20000000800 */
[----:B------:R-:W-:Y:S01]  /*1e0b0*/  F2FP.BF16.F32.PACK_AB R193, R140, R193 ;  /* 0x000000c18cc1723e */ /* 0x000fe200000010ff */
[----:B------:R-:W-:Y:S01]  /*1e0c0*/  FADD.FTZ R13, R148, R13 ;  /* 0x0000000d940d7221 */ /* 0x000fe20000010000 */
[C---:B------:R-:W-:Y:S01]  /*1e0d0*/  FADD.FTZ R14, R130.reuse, R14 ;  /* 0x0000000e820e7221 */ /* 0x040fe20000010000 */
[----:B------:R-:W-:Y:S02]  /*1e0e0*/  F2FP.BF16.F32.PACK_AB R194, R130, R194 ;  /* 0x000000c282c2723e */ /* 0x000fe400000010ff */
[----:B------:R-:W-:Y:S01]  /*1e0f0*/  FADD.FTZ R13, R189, R13 ;  /* 0x0000000dbd0d7221 */ /* 0x000fe20000010000 */
[----:B------:R-:W-:Y:S01]  /*1e100*/  FADD.FTZ R14, R188, R14 ;  /* 0x0000000ebc0e7221 */ /* 0x000fe20000010000 */
[----:B------:R-:W-:-:S02]  /*1e110*/  F2FP.BF16.F32.PACK_AB R189, R9, R189 ;  /* 0x000000bd09bd723e */ /* 0x000fc400000010ff */
[----:B------:R-:W-:Y:S01]  /*1e120*/  FADD.FTZ R13, R9, R13 ;  /* 0x0000000d090d7221 */ /* 0x000fe20000010000 */
[----:B------:R-:W-:Y:S01]  /*1e130*/  FADD.FTZ R14, R122, R14 ;  /* 0x0000000e7a0e7221 */ /* 0x000fe20000010000 */
[----:B------:R-:W-:Y:S01]  /*1e140*/  F2FP.BF16.F32.PACK_AB R195, R148, R195 ;  /* 0x000000c394c3723e */ /* 0x000fe200000010ff */
[----:B------:R-:W-:Y:S02]  /*1e150*/  IMAD.MOV.U32 R9, RZ, RZ, R4 ;  /* 0x000000ffff097224 */ /* 0x000fe400078e0004 */
[----:B------:R-:W-:Y:S01]  /*1e160*/  FADD.FTZ R13, R191, R13 ;  /* 0x0000000dbf0d7221 */ /* 0x000fe20000010000 */
[----:B------:R-:W-:Y:S01]  /*1e170*/  FADD.FTZ R14, R190, R14 ;  /* 0x0000000ebe0e7221 */ /* 0x000fe20000010000 */
[C---:B------:R-:W-:Y:S02]  /*1e180*/  F2FP.BF16.F32.PACK_AB R191, R8.reuse, R191 ;  /* 0x000000bf08bf723e */ /* 0x040fe400000010ff */
[----:B------:R-:W-:Y:S01]  /*1e190*/  FADD.FTZ R13, R8, R13 ;  /* 0x0000000d080d7221 */ /* 0x000fe20000010000 */
[----:B------:R-:W-:Y:S01]  /*1e1a0*/  FADD.FTZ R14, R123, R14 ;  /* 0x0000000e7b0e7221 */ /* 0x000fe20000010000 */
[----:B------:R-:W-:Y:S01]  /*1e1b0*/  F2FP.BF16.F32.PACK_AB R188, R122, R188 ;  /* 0x000000bc7abc723e */ /* 0x000fe200000010ff */
[----:B------:R-:W-:-:S02]  /*1e1c0*/  IMAD.MOV.U32 R8, RZ, RZ, R5 ;  /* 0x000000ffff087224 */ /* 0x000fc400078e0005 */
[----:B------:R-:W-:Y:S01]  /*1e1d0*/  FADD.FTZ R13, R185, R13 ;  /* 0x0000000db90d7221 */ /* 0x000fe20000010000 */
[----:B------:R-:W-:Y:S01]  /*1e1e0*/  FADD.FTZ R14, R184, R14 ;  /* 0x0000000eb80e7221 */ /* 0x000fe20000010000 */
[C---:B-1----:R-:W-:Y:S02]  /*1e1f0*/  F2FP.BF16.F32.PACK_AB R185, R6.reuse, R185 ;  /* 0x000000b906b9723e */ /* 0x042fe400000010ff */
[----:B------:R-:W-:Y:S01]  /*1e200*/  FADD.FTZ R13, R6, R13 ;  /* 0x0000000d060d7221 */ /* 0x000fe20000010000 */
[----:B------:R-:W-:Y:S01]  /*1e210*/  FADD.FTZ R14, R126, R14 ;  /* 0x0000000e7e0e7221 */ /* 0x000fe20000010000 */
[----:B------:R-:W-:Y:S02]  /*1e220*/  F2FP.BF16.F32.PACK_AB R190, R123, R190 ;  /* 0x000000be7bbe723e */ /* 0x000fe400000010ff */
[----:B------:R-:W-:Y:S01]  /*1e230*/  FADD.FTZ R13, R187, R13 ;  /* 0x0000000dbb0d7221 */ /* 0x000fe20000010000 */
[----:B------:R-:W-:Y:S01]  /*1e240*/  FADD.FTZ R14, R186, R14 ;  /* 0x0000000eba0e7221 */ /* 0x000fe20000010000 */
[----:B0-----:R-:W-:-:S02]  /*1e250*/  F2FP.BF16.F32.PACK_AB R187, R7, R187 ;  /* 0x000000bb07bb723e */ /* 0x001fc400000010ff */
[----:B------:R-:W-:Y:S01]  /*1e260*/  FADD.FTZ R13, R7, R13 ;  /* 0x0000000d070d7221 */ /* 0x000fe20000010000 */
[----:B------:R-:W-:Y:S01]  /*1e270*/  FADD.FTZ R14, R127, R14 ;  /* 0x0000000e7f0e7221 */ /* 0x000fe20000010000 */
[----:B------:R-:W-:Y:S02]  /*1e280*/  F2FP.BF16.F32.PACK_AB R184, R126, R184 ;  /* 0x000000b87eb8723e */ /* 0x000fe400000010ff */
[----:B------:R-:W-:Y:S01]  /*1e290*/  FADD.FTZ R13, R181, R13 ;  /* 0x0000000db50d7221 */ /* 0x000fe20000010000 */
[----:B------:R-:W-:Y:S01]  /*1e2a0*/  FADD.FTZ R14, R180, R14 ;  /* 0x0000000eb40e7221 */ /* 0x000fe20000010000 */
[C---:B--2---:R-:W-:Y:S02]  /*1e2b0*/  F2FP.BF16.F32.PACK_AB R181, R11.reuse, R181 ;  /* 0x000000b50bb5723e */ /* 0x044fe400000010ff */
[----:B------:R-:W-:Y:S01]  /*1e2c0*/  FADD.FTZ R13, R11, R13 ;  /* 0x0000000d0b0d7221 */ /* 0x000fe20000010000 */
[----:B------:R-:W-:Y:S01]  /*1e2d0*/  FADD.FTZ R14, R128, R14 ;  /* 0x0000000e800e7221 */ /* 0x000fe20000010000 */
[----:B------:R-:W-:Y:S01]  /*1e2e0*/  F2FP.BF16.F32.PACK_AB R186, R127, R186 ;  /* 0x000000ba7fba723e */ /* 0x000fe200000010ff */
[----:B------:R-:W-:-:S02]  /*1e2f0*/  IMAD.MOV.U32 R11, RZ, RZ, R208 ;  /* 0x000000ffff0b7224 */ /* 0x000fc400078e00d0 */
[----:B------:R-:W-:Y:S01]  /*1e300*/  FADD.FTZ R13, R183, R13 ;  /* 0x0000000db70d7221 */ /* 0x000fe20000010000 */
[----:B------:R-:W-:Y:S01]  /*1e310*/  FADD.FTZ R14, R182, R14 ;  /* 0x0000000eb60e7221 */ /* 0x000fe20000010000 */
[----:B------:R-:W-:Y:S02]  /*1e320*/  F2FP.BF16.F32.PACK_AB R180, R128, R180 ;  /* 0x000000b480b4723e */ /* 0x000fe400000010ff */
        /* <DEDUP_REMOVED lines=11> */
[C---:B---3--:R-:W-:Y:S02]  /*1e3e0*/  F2FP.BF16.F32.PACK_AB R179, R136.reuse, R156 ;  /* 0x0000009c88b3723e */ /* 0x048fe400000010ff */
[----:B------:R-:W-:Y:S01]  /*1e3f0*/  FADD.FTZ R6, R136, R13 ;  /* 0x0000000d88067221 */ /* 0x000fe20000010000 */
[----:B------:R-:W-:Y:S01]  /*1e400*/  FADD.FTZ R7, R124, R14 ;  /* 0x0000000e7c077221 */ /* 0x000fe20000010000 */
[----:B------:R-:W-:Y:S06]  /*1e410*/  @P3 BRA `(.L_x_5915) ;  /* 0xffffffa000d03947 */ /* 0x000fec000383ffff */
[----:B------:R-:W-:Y:S05]  /*1e420*/  BSYNC B1 ;  /* 0x0000000000017941 */ /* 0x000fea0003800000 */
.L_x_5904:
[----:B------:R-:W-:Y:S05]  /*1e430*/  BSYNC B0 ;  /* 0x0000000000007941 */ /* 0x000fea0003800000 */
.L_x_5903:
[----:B------:R-:W-:Y:S01]  /*1e440*/  ISETP.GE.AND P2, PT, R10, R225, PT ;  /* 0x000000e10a00720c */ /* 0x000fe20003f46270 */
[----:B------:R-:W-:-:S12]  /*1e450*/  BSSY B0, `(.L_x_5916) ;  /* 0x0000551000007945 */ /* 0x000fd80003800000 */
[----:B------:R-:W-:Y:S05]  /*1e460*/  @!P2 BRA `(.L_x_5917) ;  /* 0x00000054003ca947 */ /* 0x000fea0003800000 */
[----:B------:R-:W-:Y:S02]  /*1e470*/  IMAD.MOV.U32 R8, RZ, RZ, R5 ;  /* 0x000000ffff087224 */ /* 0x000fe400078e0005 */
[----:B------:R-:W-:Y:S02]  /*1e480*/  IMAD.MOV.U32 R9, RZ, RZ, R4 ;  /* 0x000000ffff097224 */ /* 0x000fe400078e0004 */
[----:B------:R-:W-:Y:S02]  /*1e490*/  IMAD.MOV.U32 R11, RZ, RZ, R208 ;  /* 0x000000ffff0b7224 */ /* 0x000fe400078e00d0 */
[----:B------:R-:W-:-:S07]  /*1e4a0*/  IMAD.MOV.U32 R12, RZ, RZ, R205 ;  /* 0x000000ffff0c7224 */ /* 0x000fce00078e00cd */
.L_x_5928:
        /* <DEDUP_REMOVED lines=8> */
.L_x_5918:
[----:B------:R-:W-:Y:S01]  /*1e530*/  IMAD R4, R205, 0x8, R16 ;  /* 0x00000008cd047824 */ /* 0x000fe200078e0210 */
[----:B------:R-:W-:-:S04]  /*1e540*/  SHF.L.U32 R5, R208, 0x1f, RZ ;  /* 0x0000001fd0057819 */ /* 0x000fc800000006ff */
[----:B------:R0:W1:Y:S01]  /*1e550*/  SYNCS.PHASECHK.TRANS64.TRYWAIT P2, [R4+URZ+0x36830], R5 ;  /* 0x03683005040075a7 */ /* 0x000062000804017f */
[----:B------:R-:W-:Y:S05]  /*1e560*/  @!P0 BRA `(.L_x_5919) ;  /* 0x0000000000048947 */ /* 0x000fea0003800000 */
[----:B------:R-:W-:Y:S01]  /*1e570*/  BPT.TRAP 0x1 ;  /* 0x000000040000795c */ /* 0x000fe20000300000 */
.L_x_5919:
[----:B------:R-:W-:Y:S01]  /*1e580*/  IMAD R3, R205, 0xa80, R222 ;  /* 0x00000a80cd037824 */ /* 0x000fe200078e02de */
[----:B------:R-:W-:Y:S03]  /*1e590*/  BSSY B1, `(.L_x_5920) ;  /* 0x0000006000017945 */ /* 0x000fe60003800000 */
[C---:B------:R-:W-:Y:S02]  /*1e5a0*/  VIADD R122, R3.reuse, 0x80 ;  /* 0x00000080037a7836 */ /* 0x040fe40000000000 */
[----:B------:R-:W-:Y:S01]  /*1e5b0*/  VIADD R124, R3, 0x100 ;  /* 0x00000100037c7836 */ /* 0x000fe20000000000 */
[----:B-1----:R-:W-:Y:S06]  /*1e5c0*/  @P2 BRA `(.L_x_5921) ;  /* 0x0000000000082947 */ /* 0x002fec0003800000 */
[----:B------:R-:W1:Y:S02]  /*1e5d0*/  SYNCS.PHASECHK.TRANS64.TRYWAIT P2, [R4+URZ+0x36830], R5 ;  /* 0x03683005040075a7 */ /* 0x000e64000804017f */
[----:B-1----:R-:W-:Y:S05]  /*1e5e0*/  @!P2 BRA `(.L_x_5922) ;  /* 0x0000013c0088a947 */ /* 0x002fea0003800000 */
.L_x_5921:
[----:B------:R-:W-:Y:S05]  /*1e5f0*/  BSYNC B1 ;  /* 0x0000000000017941 */ /* 0x000fea0003800000 */
.L_x_5920:
        /* <DEDUP_REMOVED lines=875> */
.L_x_5923:
[----:B------:R-:W-:Y:S01]  /*21cb0*/  SHF.L.U32 R0, R11, 0x1f, RZ ;  /* 0x0000001f0b007819 */ /* 0x000fe200000006ff */
[----:B------:R-:W-:-:S04]  /*21cc0*/  IMAD R11, R12, 0x8, R16 ;  /* 0x000000080c0b7824 */ /* 0x000fc800078e0210 */
[----:B------:R0:W1:Y:S01]  /*21cd0*/  SYNCS.PHASECHK.TRANS64.TRYWAIT P2, [R11+URZ+0x36850], R0 ;  /* 0x036850000b0075a7 */ /* 0x000062000804017f */
[----:B------:R-:W-:Y:S05]  /*21ce0*/  @!P0 BRA `(.L_x_5924) ;  /* 0x0000000000048947 */ /* 0x000fea0003800000 */
[----:B------:R-:W-:Y:S01]  /*21cf0*/  BPT.TRAP 0x1 ;  /* 0x000000040000795c */ /* 0x000fe20000300000 */
.L_x_5924:
[----:B------:R-:W-:Y:S04]  /*21d00*/  BSSY B1, `(.L_x_5925) ;  /* 0x0000004000017945 */ /* 0x000fe80003800000 */
[----:B-1----:R-:W-:Y:S05]  /*21d10*/  @P2 BRA `(.L_x_5926) ;  /* 0x0000000000082947 */ /* 0x002fea0003800000 */
[----:B------:R-:W1:Y:S02]  /*21d20*/  SYNCS.PHASECHK.TRANS64.TRYWAIT P2, [R11+URZ+0x36850], R0 ;  /* 0x036850000b0075a7 */ /* 0x000e64000804017f */
[----:B-1----:R-:W-:Y:S05]  /*21d30*/  @!P2 BRA `(.L_x_5927) ;  /* 0x0000010400c8a947 */ /* 0x002fea0003800000 */
.L_x_5926:
[----:B------:R-:W-:Y:S05]  /*21d40*/  BSYNC B1 ;  /* 0x0000000000017941 */ /* 0x000fea0003800000 */
.L_x_5925:
        /* <DEDUP_REMOVED lines=20> */
[----:B------:R-:W-:Y:S01]  /*21e90*/  FMUL.FTZ R12, R170, UR42 ;  /* 0x0000002aaa0c7c20 */ /* 0x000fe20008410000 */
[----:B------:R-:W-:Y:S01]  /*21ea0*/  FMUL.FTZ R170, R160, UR42 ;  /* 0x0000002aa0aa7c20 */ /* 0x000fe20008410000 */
[C---:B------:R-:W-:Y:S01]  /*21eb0*/  VIADD R2, R14.reuse, 0x80 ;  /* 0x000000800e027836 */ /* 0x040fe20000000000 */
[----:B------:R-:W-:Y:S01]  /*21ec0*/  R2UR UR6, R14 ;  /* 0x000000000e0672ca */ /* 0x000fe200000e0000 */
        /* <DEDUP_REMOVED lines=12> */
[----:B------:R-:W-:Y:S01]  /*21f90*/  HGMMA.64x192x16.F32.BF16 R24, R200, gdesc[UR4].tnspB, R24, gsb0 ;  /* 0x42e00004c8187df0 */ /* 0x000fe20008001818 */
[----:B------:R-:W-:Y:S01]  /*21fa0*/  R2UR UR6, R2 ;  /* 0x00000000020672ca */ /* 0x000fe200000e0000 */
[----:B------:R-:W-:Y:S01]  /*21fb0*/  VIADD R2, R14, 0x100 ;  /* 0x000001000e027836 */ /* 0x000fe20000000000 */
[----:B------:R-:W-:Y:S01]  /*21fc0*/  R2UR UR7, R3 ;  /* 0x00000000030772ca */ /* 0x000fe200000e0000 */
[----:B------:R-:W-:-:S02]  /*21fd0*/  IMAD.MOV.U32 R3, RZ, RZ, 0x40000040 ;  /* 0x40000040ff037424 */ /* 0x000fc400078e00ff */
        /* <DEDUP_REMOVED lines=23> */
[----:B------:R-:W-:Y:S01]  /*22150*/  ULDC UR4, c[0x0][0x988] ;  /* 0x0002620000047ab9 */ /* 0x000fe20000000800 */
[----:B------:R-:W-:Y:S01]  /*22160*/  FMUL.FTZ R124, R151, UR42 ;  /* 0x0000002a977c7c20 */ /* 0x000fe20008410000 */
[----:B------:R-:W-:Y:S01]  /*22170*/  VIADD R120, R14, 0x280 ;  /* 0x000002800e787836 */ /* 0x000fe20000000000 */
[----:B------:R-:W-:Y:S01]  /*22180*/  MUFU.TANH R153, R153 ;  /* 0x0000009900997308 */ /* 0x000fe20000002400 */
[----:B------:R-:W-:-:S02]  /*22190*/  IMAD.MOV.U32 R121, RZ, RZ, 0x40000040 ;  /* 0x40000040ff797424 */ /* 0x000fc400078e00ff */
        /* <DEDUP_REMOVED lines=13> */
[----:B------:R-:W-:Y:S01]  /*22270*/  @!P1 IMAD R13, R13, 0x8, R16 ;  /* 0x000000080d0d9824 */ /* 0x000fe200078e0210 */
[----:B------:R-:W-:Y:S01]  /*22280*/  MUFU.TANH R157, R157 ;  /* 0x0000009d009d7308 */ /* 0x000fe20000002400 */
[----:B------:R-:W-:Y:S01]  /*22290*/  @!P1 VIADD R11, R11, 0x36860 ;  /* 0x000368600b0b9836 */ /* 0x000fe20000000000 */
[----:B------:R-:W-:Y:S01]  /*222a0*/  ISETP.GT.AND P2, PT, R10, R225, PT ;  /* 0x000000e10a00720c */ /* 0x000fe20003f44270 */
[----:B------:R-:W-:-:S02]  /*222b0*/  @!P1 VIADD R13, R13, 0x36840 ;  /* 0x000368400d0d9836 */ /* 0x000fc40000000000 */
[----:B------:R-:W-:Y:S01]  /*222c0*/  VIADD R10, R10, 0xffffffff ;  /* 0xffffffff0a0a7836 */ /* 0x000fe20000000000 */
        /* <DEDUP_REMOVED lines=63> */
[----:B------:R-:W-:Y:S01]  /*226c0*/  FMUL.FTZ R2, R168, UR42 ;  /* 0x0000002aa8027c20 */ /* 0x000fe20008410000 */
[----:B------:R-:W-:Y:S01]  /*226d0*/  FMUL.FTZ R168, R173, UR42 ;  /* 0x0000002aada87c20 */ /* 0x000fe20008410000 */
[----:B------:R-:W-:Y:S01]  /*226e0*/  R2UR UR7, R3 ;  /* 0x00000000030772ca */ /* 0x000fe200000e0000 */
[----:B------:R-:W-:-:S03]  /*226f0*/  IMAD.U32 R3, RZ, RZ, UR4 ;  /* 0x00000004ff037e24 */ /* 0x000fc6000f8e00ff */
[----:B------:R-:W0:Y:S08]  /*22700*/  MUFU.TANH R2, R2 ;  /* 0x0000000200027308 */ /* 0x000e300000002400 */
[----:B------:R-:W1:Y:S01]  /*22710*/  MUFU.TANH R168, R168 ;  /* 0x000000a800a87308 */ /* 0x000e620000002400 */
[----:B0----5:R-:W-:-:S04]  /*22720*/  FMNMX.FTZ R0, R2, R9, !PT ;  /* 0x0000000902007209 */ /* 0x021fc80007810000 */
        /* <DEDUP_REMOVED lines=30> */
[----:B0-----:R-:W-:-:S05]  /*22910*/  FMNMX.FTZ R4, R4, R0, !PT ;  /* 0x0000000004047209 */ /* 0x001fca0007810000 */
[C---:B------:R-:W-:Y:S01]  /*22920*/  FMUL.FTZ R174, R4.reuse, R3 ;  /* 0x0000000304ae7220 */ /* 0x040fe20000410000 */
[----:B------:R-:W-:-:S03]  /*22930*/  FADD.FTZ R0, -R4, R9 ;  /* 0x0000000904007221 */ /* 0x000fc60000010100 */
[-CC-:B------:R-:W-:Y:S01]  /*22940*/  FFMA.FTZ R200, R2, R3.reuse, -R174.reuse ;  /* 0x0000000302c87223 */ /* 0x180fe200000108ae */
[----:B------:R-:W-:Y:S01]  /*22950*/  FMNMX.FTZ R2, R12, R8, !PT ;  /* 0x000000080c027209 */ /* 0x000fe20007810000 */
[-CC-:B------:R-:W-:Y:S01]  /*22960*/  FFMA.FTZ R151, R5, R3.reuse, -R174.reuse ;  /* 0x0000000305977223 */ /* 0x180fe200000108ae */
[-C--:B------:R-:W-:Y:S01]  /*22970*/  FMUL.FTZ R0, R0, R3.reuse ;  /* 0x0000000300007220 */ /* 0x080fe20000410000 */
[-CC-:B------:R-:W-:Y:S01]  /*22980*/  FFMA.FTZ R202, R21, R3.reuse, -R174.reuse ;  /* 0x0000000315ca7223 */ /* 0x180fe200000108ae */
[----:B------:R-:W-:Y:S01]  /*22990*/  FMNMX.FTZ R2, R15, R2, !PT ;  /* 0x000000020f027209 */ /* 0x000fe20007810000 */
[----:B------:R-:W-:Y:S02]  /*229a0*/  WARPGROUP.DEPBAR.LE gsb0, 0x0 ;  /* 0x00008000000079c5 */ /* 0x000fe40000010000 */
[----:B------:R-:W-:Y:S01]  /*229b0*/  WARPGROUP.ARRIVE ;  /* 0x00000000000079c5 */ /* 0x000fe20000000000 */
[----:B------:R-:W-:Y:S01]  /*229c0*/  FMNMX.FTZ R2, R20, R2, !PT ;  /* 0x0000000214027209 */ /* 0x000fe20007810000 */
[----:B------:R-:W-:Y:S01]  /*229d0*/  MUFU.EX2 R0, R0 ;  /* 0x0000000000007308 */ /* 0x000fe20000000800 */
[-CC-:B------:R-:W-:Y:S01]  /*229e0*/  FFMA.FTZ R168, R168, R3.reuse, -R174.reuse ;  /* 0x00000003a8a87223 */ /* 0x180fe200000108ae */
[-CC-:B------:R-:W-:Y:S01]  /*229f0*/  FFMA.FTZ R196, R170, R3.reuse, -R174.reuse ;  /* 0x00000003aac47223 */ /* 0x180fe200000108ae */
[----:B------:R-:W-:Y:S01]  /*22a00*/  FMNMX.FTZ R2, R169, R2, !PT ;  /* 0x00000002a9027209 */ /* 0x000fe20007810000 */
[----:B------:R-:W-:Y:S01]  /*22a10*/  HGMMA.64x192x16.F32.BF16 R24, R184, gdesc[UR4].tnspB, R24, gsb0 ;  /* 0x42e00004b8187df0 */ /* 0x000fe20008001818 */
[----:B------:R-:W-:Y:S01]  /*22a20*/  R2UR UR6, R120 ;  /* 0x00000000780672ca */ /* 0x000fe200000e0000 */
[-CC-:B------:R-:W-:Y:S01]  /*22a30*/  FFMA.FTZ R161, R161, R3.reuse, -R174.reuse ;  /* 0x00000003a1a17223 */ /* 0x180fe200000108ae */
[----:B------:R-:W-:Y:S01]  /*22a40*/  FMNMX.FTZ R2, R160, R2, !PT ;  /* 0x00000002a0027209 */ /* 0x000fe20007810000 */
[----:B------:R0:W-:Y:S01]  /*22a50*/  MUFU.TANH R120, R127 ;  /* 0x0000007f00787308 */ /* 0x0001e20000002400 */
[----:B------:R-:W-:Y:S01]  /*22a60*/  R2UR UR7, R121 ;  /* 0x00000000790772ca */ /* 0x000fe200000e0000 */
[-CC-:B------:R-:W-:Y:S01]  /*22a70*/  FFMA.FTZ R198, R164, R3.reuse, -R174.reuse ;  /* 0x00000003a4c67223 */ /* 0x180fe200000108ae */
[----:B------:R-:W-:Y:S01]  /*22a80*/  FMNMX.FTZ R2, R162, R2, !PT ;  /* 0x00000002a2027209 */ /* 0x000fe20007810000 */
[-CC-:B------:R-:W-:Y:S01]  /*22a90*/  FFMA.FTZ R125, R125, R3.reuse, -R174.reuse ;  /* 0x000000037d7d7223 */ /* 0x180fe200000108ae */
[-CC-:B------:R-:W-:Y:S01]  /*22aa0*/  FFMA.FTZ R21, R165, R3.reuse, -R174.reuse ;  /* 0x00000003a5157223 */ /* 0x180fe200000108ae */
[-CC-:B------:R-:W-:Y:S01]  /*22ab0*/  FFMA.FTZ R192, R167, R3.reuse, -R174.reuse ;  /* 0x00000003a7c07223 */ /* 0x180fe200000108ae */
[----:B------:R-:W-:Y:S01]  /*22ac0*/  FMNMX.FTZ R2, R163, R2, !PT ;  /* 0x00000002a3027209 */ /* 0x000fe20007810000 */
[----:B------:R-:W1:Y:S01]  /*22ad0*/  MUFU.EX2 R200, R200 ;  /* 0x000000c800c87308 */ /* 0x000e620000000800 */
[-CC-:B0-----:R-:W-:Y:S01]  /*22ae0*/  FFMA.FTZ R127, R141, R3.reuse, -R174.reuse ;  /* 0x000000038d7f7223 */ /* 0x181fe200000108ae */
[-CC-:B------:R-:W-:Y:S01]  /*22af0*/  FFMA.FTZ R164, R153, R3.reuse, -R174.reuse ;  /* 0x0000000399a47223 */ /* 0x180fe200000108ae */
[----:B------:R-:W-:Y:S01]  /*22b00*/  FMNMX.FTZ R2, R166, R2, !PT ;  /* 0x00000002a6027209 */ /* 0x000fe20007810000 */
[-CC-:B------:R-:W-:Y:S01]  /*22b10*/  FFMA.FTZ R194, R156, R3.reuse, -R174.reuse ;  /* 0x000000039cc27223 */ /* 0x180fe200000108ae */
[-CC-:B------:R-:W-:Y:S01]  /*22b20*/  FFMA.FTZ R153, R157, R3.reuse, -R174.reuse ;  /* 0x000000039d997223 */ /* 0x180fe200000108ae */
[-CC-:B------:R-:W-:Y:S01]  /*22b30*/  FFMA.FTZ R190, R148, R3.reuse, -R174.reuse ;  /* 0x0000000394be7223 */ /* 0x180fe200000108ae */
[----:B------:R-:W-:Y:S01]  /*22b40*/  FMNMX.FTZ R2, R152, R2, !PT ;  /* 0x0000000298027209 */ /* 0x000fe20007810000 */
[----:B------:R-:W0:Y:S01]  /*22b50*/  MUFU.EX2 R151, R151 ;  /* 0x0000009700977308 */ /* 0x000e220000000800 */
[-CC-:B------:R-:W-:Y:S01]  /*22b60*/  FFMA.FTZ R188, R159, R3.reuse, -R174.reuse ;  /* 0x000000039fbc7223 */ /* 0x180fe200000108ae */
[-CC-:B------:R-:W-:Y:S01]  /*22b70*/  FFMA.FTZ R121, R145, R3.reuse, -R174.reuse ;  /* 0x0000000391797223 */ /* 0x180fe200000108ae */
[----:B------:R-:W-:Y:S01]  /*22b80*/  FMNMX.FTZ R2, R154, R2, !PT ;  /* 0x000000029a027209 */ /* 0x000fe20007810000 */
[-CC-:B------:R-:W-:Y:S01]  /*22b90*/  FFMA.FTZ R145, R149, R3.reuse, -R174.reuse ;  /* 0x0000000395917223 */ /* 0x180fe200000108ae */
[----:B------:R-:W-:-:S02]  /*22ba0*/  FFMA.FTZ R9, R150, R3, -R174 ;  /* 0x0000000396097223 */ /* 0x000fc400000108ae */
[----:B------:R-:W-:Y:S01]  /*22bb0*/  FMNMX.FTZ R2, R155, R2, !PT ;  /* 0x000000029b027209 */ /* 0x000fe20007810000 */
[----:B------:R-:W2:Y:S01]  /*22bc0*/  MUFU.EX2 R202, R202 ;  /* 0x000000ca00ca7308 */ /* 0x000ea20000000800 */
[----:B-1----:R-:W-:Y:S02]  /*22bd0*/  FFMA.FTZ R7, R0, R7, R200 ;  /* 0x0000000700077223 */ /* 0x002fe400000100c8 */
[----:B------:R-:W-:-:S04]  /*22be0*/  FMNMX.FTZ R2, R158, R2, !PT ;  /* 0x000000029e027209 */ /* 0x000fc80007810000 */
[----:B------:R-:W-:Y:S01]  /*22bf0*/  FMNMX.FTZ R2, R144, R2, !PT ;  /* 0x0000000290027209 */ /* 0x000fe20007810000 */
[----:B------:R-:W1:Y:S01]  /*22c00*/  MUFU.EX2 R168, R168 ;  /* 0x000000a800a87308 */ /* 0x000e620000000800 */
[C---:B0-----:R-:W-:Y:S01]  /*22c10*/  FADD.FTZ R7, R151.reuse, R7 ;  /* 0x0000000797077221 */ /* 0x041fe20000010000 */
[----:B------:R-:W-:Y:S02]  /*22c20*/  F2FP.BF16.F32.PACK_AB R200, R151, R200 ;  /* 0x000000c897c8723e */ /* 0x000fe400000010ff */
[----:B------:R-:W-:-:S04]  /*22c30*/  FMNMX.FTZ R2, R146, R2, !PT ;  /* 0x0000000292027209 */ /* 0x000fc80007810000 */
[----:B------:R-:W-:Y:S01]  /*22c40*/  FMNMX.FTZ R2, R147, R2, !PT ;  /* 0x0000000293027209 */ /* 0x000fe20007810000 */
[----:B------:R-:W-:Y:S01]  /*22c50*/  MUFU.EX2 R196, R196 ;  /* 0x000000c400c47308 */ /* 0x000fe20000000800 */
[----:B--2---:R-:W-:Y:S02]  /*22c60*/  FADD.FTZ R7, R202, R7 ;  /* 0x00000007ca077221 */ /* 0x004fe40000010000 */
[----:B------:R-:W-:-:S04]  /*22c70*/  FMNMX.FTZ R2, R124, R2, !PT ;  /* 0x000000027c027209 */ /* 0x000fc80007810000 */
[----:B------:R-:W-:Y:S01]  /*22c80*/  FMNMX.FTZ R2, R138, R2, !PT ;  /* 0x000000028a027209 */ /* 0x000fe20007810000 */
[----:B------:R-:W-:Y:S01]  /*22c90*/  MUFU.EX2 R161, R161 ;  /* 0x000000a100a17308 */ /* 0x000fe20000000800 */
[C---:B-1----:R-:W-:Y:S01]  /*22ca0*/  FADD.FTZ R7, R168.reuse, R7 ;  /* 0x00000007a8077221 */ /* 0x042fe20000010000 */
[----:B------:R-:W-:Y:S02]  /*22cb0*/  F2FP.BF16.F32.PACK_AB R202, R168, R202 ;  /* 0x000000caa8ca723e */ /* 0x000fe400000010ff */
        /* <DEDUP_REMOVED lines=27> */
[----:B------:R-:W-:Y:S02]  /*22e70*/  FADD.FTZ R2, -R5, R8 ;  /* 0x0000000805027221 */ /* 0x000fe40000010100 */
[----:B------:R0:W-:Y:S02]  /*22e80*/  MUFU.EX2 R8, R125 ;  /* 0x0000007d00087308 */ /* 0x0001e40000000800 */
        /* <DEDUP_REMOVED lines=10> */
[-CC-:B------:R-:W-:Y:S01]  /*22f30*/  FFMA.FTZ R12, R15, R3.reuse, -R140.reuse ;  /* 0x000000030f0c7223 */ /* 0x180fe2000001088c */
[----:B------:R-:W-:Y:S01]  /*22f40*/  IMAD.MOV.U32 R15, RZ, RZ, 0x40000040 ;  /* 0x40000040ff0f7424 */ /* 0x000fe200078e00ff */
[----:B------:R-:W-:Y:S01]  /*22f50*/  R2UR UR6, R14 ;  /* 0x000000000e0672ca */ /* 0x000fe200000e0000 */
[-CC-:B------:R-:W-:Y:S01]  /*22f60*/  FFMA.FTZ R203, R20, R3.reuse, -R140.reuse ;  /* 0x0000000314cb7223 */ /* 0x180fe2000001088c */
[-CC-:B------:R-:W-:Y:S01]  /*22f70*/  FFMA.FTZ R20, R169, R3.reuse, -R140.reuse ;  /* 0x00000003a9147223 */ /* 0x180fe2000001088c */
[----:B------:R-:W1:Y:S01]  /*22f80*/  MUFU.EX2 R201, R201 ;  /* 0x000000c900c97308 */ /* 0x000e620000000800 */
[----:B------:R-:W-:Y:S01]  /*22f90*/  R2UR UR7, R15 ;  /* 0x000000000f0772ca */ /* 0x000fe200000e0000 */
[-CC-:B------:R-:W-:Y:S01]  /*22fa0*/  FFMA.FTZ R197, R160, R3.reuse, -R140.reuse ;  /* 0x00000003a0c57223 */ /* 0x180fe2000001088c */
[-CC-:B------:R-:W-:Y:S01]  /*22fb0*/  FFMA.FTZ R141, R162, R3.reuse, -R140.reuse ;  /* 0x00000003a28d7223 */ /* 0x180fe2000001088c */
[-CC-:B------:R-:W-:Y:S01]  /*22fc0*/  FFMA.FTZ R199, R163, R3.reuse, -R140.reuse ;  /* 0x00000003a3c77223 */ /* 0x180fe2000001088c */
[----:B------:R-:W-:Y:S01]  /*22fd0*/  @!P1 PRMT R15, RZ, 0x654, R13 ;  /* 0x00000654ff0f9816 */ /* 0x000fe2000000000d */
[-CC-:B0-----:R-:W-:Y:S01]  /*22fe0*/  FFMA.FTZ R125, R166, R3.reuse, -R140.reuse ;  /* 0x00000003a67d7223 */ /* 0x181fe2000001088c */
        /* <DEDUP_REMOVED lines=10> */
[----:B-1----:R-:W-:Y:S01]  /*23090*/  FFMA.FTZ R6, R2, R6, R201 ;  /* 0x0000000602067223 */ /* 0x002fe200000100c9 */
[-CC-:B------:R-:W-:Y:S01]  /*230a0*/  FFMA.FTZ R185, R138, R3.reuse, -R140.reuse ;  /* 0x000000038ab97223 */ /* 0x180fe2000001088c */
[-CC-:B------:R-:W-:Y:S01]  /*230b0*/  FFMA.FTZ R139, R139, R3.reuse, -R140.reuse ;  /* 0x000000038b8b7223 */ /* 0x180fe2000001088c */
[-CC-:B------:R-:W-:Y:S01]  /*230c0*/  FFMA.FTZ R187, R142, R3.reuse, -R140.reuse ;  /* 0x000000038ebb7223 */ /* 0x180fe2000001088c */
[-CC-:B------:R-:W-:Y:S01]  /*230d0*/  FFMA.FTZ R135, R135, R3.reuse, -R140.reuse ;  /* 0x0000000387877223 */ /* 0x180fe2000001088c */
[-CC-:B------:R-:W-:Y:S01]  /*230e0*/  FFMA.FTZ R122, R122, R3.reuse, -R140.reuse ;  /* 0x000000037a7a7223 */ /* 0x180fe2000001088c */
[-C--:B------:R-:W-:Y:S01]  /*230f0*/  FFMA.FTZ R123, R123, R3.reuse, -R140 ;  /* 0x000000037b7b7223 */ /* 0x080fe2000001088c */
[----:B------:R-:W-:Y:S01]  /*23100*/  MUFU.EX2 R20, R20 ;  /* 0x0000001400147308 */ /* 0x000fe20000000800 */
[----:B0-----:R-:W-:Y:S01]  /*23110*/  FADD.FTZ R6, R12, R6 ;  /* 0x000000060c067221 */ /* 0x001fe20000010000 */
[-CC-:B------:R-:W-:Y:S01]  /*23120*/  FFMA.FTZ R126, R126, R3.reuse, -R140.reuse ;  /* 0x000000037e7e7223 */ /* 0x180fe2000001088c */
[----:B------:R-:W-:Y:S01]  /*23130*/  FFMA.FTZ R120, R120, R3, -R140 ;  /* 0x0000000378787223 */ /* 0x000fe2000001088c */
[----:B------:R-:W-:Y:S01]  /*23140*/  F2FP.BF16.F32.PACK_AB R201, R12, R201 ;  /* 0x000000c90cc9723e */ /* 0x000fe200000010ff */
[----:B------:R-:W-:-:S03]  /*23150*/  IMAD.MOV.U32 R12, RZ, RZ, R205 ;  /* 0x000000ffff0c7224 */ /* 0x000fc600078e00cd */
        /* <DEDUP_REMOVED lines=24> */
[-C--:B------:R-:W-:Y:S01]  /*232e0*/  FFMA.FTZ R181, R130, R3.reuse, -R140 ;  /* 0x0000000382b57223 */ /* 0x080fe2000001088c */
[-CC-:B------:R-:W-:Y:S01]  /*232f0*/  FFMA.FTZ R128, R129, R3.reuse, -R174.reuse ;  /* 0x0000000381807223 */ /* 0x180fe200000108ae */
[-C--:B------:R-:W-:Y:S01]  /*23300*/  FFMA.FTZ R182, R132, R3.reuse, -R174 ;  /* 0x0000000384b67223 */ /* 0x080fe200000108ae */
[-C--:B------:R-:W-:Y:S01]  /*23310*/  FFMA.FTZ R183, R134, R3.reuse, -R140 ;  /* 0x0000000386b77223 */ /* 0x080fe2000001088c */
[----:B------:R-:W-:Y:S01]  /*23320*/  HGMMA.64x192x16.F32.BF16 R24, R176, gdesc[UR4].tnspB, R24, gsb0 ;  /* 0x42e00004b0187df0 */ /* 0x000fe20008001818 */
[----:B------:R-:W-:Y:S01]  /*23330*/  MUFU.EX2 R180, R180 ;  /* 0x000000b400b47308 */ /* 0x000fe20000000800 */
[-CC-:B------:R-:W-:Y:S01]  /*23340*/  FFMA.FTZ R129, R133, R3.reuse, -R174.reuse ;  /* 0x0000000385817223 */ /* 0x180fe200000108ae */
[-CC-:B------:R-:W-:Y:S01]  /*23350*/  FFMA.FTZ R132, R171, R3.reuse, -R174.reuse ;  /* 0x00000003ab847223 */ /* 0x180fe200000108ae */
[----:B------:R-:W-:-:S05]  /*23360*/  FFMA.FTZ R133, R172, R3, -R174 ;  /* 0x00000003ac857223 */ /* 0x000fca00000108ae */
[----:B------:R-:W-:Y:S08]  /*23370*/  MUFU.EX2 R181, R181 ;  /* 0x000000b500b57308 */ /* 0x000ff00000000800 */
[----:B------:R-:W-:Y:S08]  /*23380*/  MUFU.EX2 R128, R128 ;  /* 0x0000008000807308 */ /* 0x000ff00000000800 */
[----:B------:R-:W-:Y:S08]  /*23390*/  MUFU.EX2 R182, R182 ;  /* 0x000000b600b67308 */ /* 0x000ff00000000800 */
[----:B------:R-:W-:Y:S08]  /*233a0*/  MUFU.EX2 R183, R183 ;  /* 0x000000b700b77308 */ /* 0x000ff00000000800 */
[----:B------:R-:W-:Y:S08]  /*233b0*/  MUFU.EX2 R129, R129 ;  /* 0x0000008100817308 */ /* 0x000ff00000000800 */
[----:B------:R-:W0:Y:S08]  /*233c0*/  MUFU.EX2 R132, R132 ;  /* 0x0000008400847308 */ /* 0x000e300000000800 */
[----:B------:R-:W1:Y:S08]  /*233d0*/  MUFU.EX2 R133, R133 ;  /* 0x0000008500857308 */ /* 0x000e700000000800 */
[----:B------:R-:W2:Y:S01]  /*233e0*/  MUFU.EX2 R120, R120 ;  /* 0x0000007800787308 */ /* 0x000ea20000000800 */
[----:B------:R-:W-:-:S02]  /*233f0*/  WARPGROUP.DEPBAR.LE gsb0, 0x0 ;  /* 0x00008000000079c5 */ /* 0x000fc40000010000 */
[----:B------:R3:W-:Y:S01]  /*23400*/  @!P1 SYNCS.ARRIVE.TRANS64.RED.A1T0 RZ, [R15+URZ], RZ ;  /* 0x000000ff0fff99a7 */ /* 0x0007e2000810043f */
[----:B0-----:R-:W-:Y:S02]  /*23410*/  F2FP.BF16.F32.PACK_AB R176, R132, R9 ;  /* 0x0000000984b0723e */ /* 0x001fe400000010ff */
[----:B-1----:R-:W-:Y:S02]  /*23420*/  F2FP.BF16.F32.PACK_AB R178, R8, R133 ;  /* 0x0000008508b2723e */ /* 0x002fe400000010ff */
[----:B------:R-:W-:Y:S02]  /*23430*/  F2FP.BF16.F32.PACK_AB R177, R123, R122 ;  /* 0x0000007a7bb1723e */ /* 0x000fe400000010ff */
[----:B--2---:R-:W-:Y:S01]  /*23440*/  F2FP.BF16.F32.PACK_AB R179, R120, R126 ;  /* 0x0000007e78b3723e */ /* 0x004fe200000010ff */
[----:B---3--:R-:W-:Y:S01]  /*23450*/  FADD.FTZ R15, R203, R6 ;  /* 0x00000006cb0f7221 */ /* 0x008fe20000010000 */
[----:B------:R0:W-:Y:S01]  /*23460*/  @!P1 SYNCS.ARRIVE.TRANS64.RED.A1T0 RZ, [R11+URZ], RZ ;  /* 0x000000ff0bff99a7 */ /* 0x0001e2000810043f */
[----:B------:R-:W1:Y:S01]  /*23470*/  MUFU.EX2 R6, R139 ;  /* 0x0000008b00067308 */ /* 0x000e620000000800 */
[C---:B------:R-:W-:Y:S01]  /*23480*/  F2FP.BF16.F32.PACK_AB R203, R20.reuse, R203 ;  /* 0x000000cb14cb723e */ /* 0x040fe200000010ff */
[----:B------:R-:W-:-:S04]  /*23490*/  FADD.FTZ R15, R20, R15 ;  /* 0x0000000f140f7221 */ /* 0x000fc80000010000 */
[----:B------:R-:W-:Y:S01]  /*234a0*/  FADD.FTZ R15, R197, R15 ;  /* 0x0000000fc50f7221 */ /* 0x000fe20000010000 */
[----:B0-----:R-:W-:Y:S01]  /*234b0*/  FADD.FTZ R11, R196, R7 ;  /* 0x00000007c40b7221 */ /* 0x001fe20000010000 */
[--C-:B------:R-:W-:Y:S01]  /*234c0*/  FFMA.FTZ R7, R143, R3, -R140.reuse ;  /* 0x000000038f077223 */ /* 0x100fe2000001088c */
[----:B------:R-:W-:Y:S01]  /*234d0*/  F2FP.BF16.F32.PACK_AB R196, R161, R196 ;  /* 0x000000c4a1c4723e */ /* 0x000fe200000010ff */
[----:B------:R-:W-:Y:S01]  /*234e0*/  FADD.FTZ R15, R141, R15 ;  /* 0x0000000f8d0f7221 */ /* 0x000fe20000010000 */
[----:B------:R-:W-:Y:S01]  /*234f0*/  FADD.FTZ R11, R161, R11 ;  /* 0x0000000ba10b7221 */ /* 0x000fe20000010000 */
[----:B------:R-:W-:Y:S02]  /*23500*/  F2FP.BF16.F32.PACK_AB R197, R141, R197 ;  /* 0x000000c58dc5723e */ /* 0x000fe400000010ff */
[----:B------:R-:W-:Y:S01]  /*23510*/  FADD.FTZ R15, R199, R15 ;  /* 0x0000000fc70f7221 */ /* 0x000fe20000010000 */
[----:B------:R-:W-:Y:S01]  /*23520*/  FADD.FTZ R124, R198, R11 ;  /* 0x0000000bc67c7221 */ /* 0x000fe20000010000 */
[----:B------:R-:W0:Y:S01]  /*23530*/  MUFU.EX2 R7, R7 ;  /* 0x0000000700077308 */ /* 0x000e220000000800 */
[----:B------:R-:W-:Y:S01]  /*23540*/  FFMA.FTZ R11, R131, R3, -R140 ;  /* 0x00000003830b7223 */ /* 0x000fe2000001088c */
[----:B------:R-:W-:Y:S01]  /*23550*/  FADD.FTZ R15, R125, R15 ;  /* 0x0000000f7d0f7221 */ /* 0x000fe20000010000 */
[C---:B------:R-:W-:Y:S01]  /*23560*/  FADD.FTZ R124, R21.reuse, R124 ;  /* 0x0000007c157c7221 */ /* 0x040fe20000010000 */
[----:B------:R-:W-:-:S02]  /*23570*/  F2FP.BF16.F32.PACK_AB R198, R21, R198 ;  /* 0x000000c615c6723e */ /* 0x000fc400000010ff */
[----:B------:R-:W-:Y:S01]  /*23580*/  FADD.FTZ R15, R193, R15 ;  /* 0x0000000fc10f7221 */ /* 0x000fe20000010000 */
[----:B------:R-:W-:Y:S01]  /*23590*/  FADD.FTZ R124, R192, R124 ;  /* 0x0000007cc07c7221 */ /* 0x000fe20000010000 */
[----:B------:R-:W2:Y:S01]  /*235a0*/  MUFU.EX2 R11, R11 ;  /* 0x0000000b000b7308 */ /* 0x000ea20000000800 */
        /* <DEDUP_REMOVED lines=14> */
[C---:B------:R-:W-:Y:S01]  /*23690*/  FADD.FTZ R124, R121.reuse, R124 ;  /* 0x0000007c797c7221 */ /* 0x040fe20000010000 */
[----:B------:R-:W-:-:S02]  /*236a0*/  F2FP.BF16.F32.PACK_AB R188, R121, R188 ;  /* 0x000000bc79bc723e */ /* 0x000fc400000010ff */
        /* <DEDUP_REMOVED lines=8> */
[----:B-1----:R-:W-:-:S02]  /*23730*/  F2FP.BF16.F32.PACK_AB R185, R6, R185 ;  /* 0x000000b906b9723e */ /* 0x002fc400000010ff */
[----:B------:R-:W-:Y:S01]  /*23740*/  FADD.FTZ R15, R6, R15 ;  /* 0x0000000f060f7221 */ /* 0x000fe20000010000 */
[----:B------:R-:W-:Y:S01]  /*23750*/  FADD.FTZ R124, R136, R124 ;  /* 0x0000007c887c7221 */ /* 0x000fe20000010000 */
[----:B------:R-:W-:Y:S02]  /*23760*/  F2FP.BF16.F32.PACK_AB R191, R13, R191 ;  /* 0x000000bf0dbf723e */ /* 0x000fe400000010ff */
[----:B------:R-:W-:Y:S01]  /*23770*/  FADD.FTZ R15, R187, R15 ;  /* 0x0000000fbb0f7221 */ /* 0x000fe20000010000 */
[----:B------:R-:W-:Y:S01]  /*23780*/  FADD.FTZ R124, R186, R124 ;  /* 0x0000007cba7c7221 */ /* 0x000fe20000010000 */
[C---:B0-----:R-:W-:Y:S02]  /*23790*/  F2FP.BF16.F32.PACK_AB R187, R7.reuse, R187 ;  /* 0x000000bb07bb723e */ /* 0x041fe400000010ff */
[----:B------:R-:W-:Y:S01]  /*237a0*/  FADD.FTZ R15, R7, R15 ;  /* 0x0000000f070f7221 */ /* 0x000fe20000010000 */
[----:B------:R-:W-:Y:S01]  /*237b0*/  FADD.FTZ R124, R127, R124 ;  /* 0x0000007c7f7c7221 */ /* 0x000fe20000010000 */
[----:B------:R-:W-:-:S02]  /*237c0*/  F2FP.BF16.F32.PACK_AB R184, R136, R184 ;  /* 0x000000b888b8723e */ /* 0x000fc400000010ff */
[----:B------:R-:W-:Y:S01]  /*237d0*/  FADD.FTZ R15, R181, R15 ;  /* 0x0000000fb50f7221 */ /* 0x000fe20000010000 */
[----:B------:R-:W-:Y:S01]  /*237e0*/  FADD.FTZ R124, R180, R124 ;  /* 0x0000007cb47c7221 */ /* 0x000fe20000010000 */
[C---:B--2---:R-:W-:Y:S02]  /*237f0*/  F2FP.BF16.F32.PACK_AB R181, R11.reuse, R181 ;  /* 0x000000b50bb5723e */ /* 0x044fe400000010ff */
[----:B------:R-:W-:Y:S01]  /*23800*/  FADD.FTZ R15, R11, R15 ;  /* 0x0000000f0b0f7221 */ /* 0x000fe20000010000 */
[----:B------:R-:W-:Y:S01]  /*23810*/  FADD.FTZ R124, R128, R124 ;  /* 0x0000007c807c7221 */ /* 0x000fe20000010000 */
[----:B------:R-:W-:Y:S01]  /*23820*/  F2FP.BF16.F32.PACK_AB R186, R127, R186 ;  /* 0x000000ba7fba723e */ /* 0x000fe200000010ff */
[----:B------:R-:W-:Y:S02]  /*23830*/  IMAD.MOV.U32 R11, RZ, RZ, R208 ;  /* 0x000000ffff0b7224 */ /* 0x000fe400078e00d0 */
        /* <DEDUP_REMOVED lines=8> */
[----:B------:R-:W-:Y:S01]  /*238c0*/  F2FP.BF16.F32.PACK_AB R183, R135, R183 ;  /* 0x000000b787b7723e */ /* 0x000fe200000010ff */
[----:B------:R-:W-:Y:S02]  /*238d0*/  IMAD.MOV.U32 R9, RZ, RZ, R4 ;  /* 0x000000ffff097224 */ /* 0x000fe400078e0004 */
[----:B------:R-:W-:Y:S01]  /*238e0*/  FADD.FTZ R15, R123, R15 ;  /* 0x0000000f7b0f7221 */ /* 0x000fe20000010000 */
[----:B------:R-:W-:-:S03]  /*238f0*/  FADD.FTZ R124, R132, R124 ;  /* 0x0000007c847c7221 */ /* 0x000fc60000010000 */
[----:B------:R-:W-:Y:S01]  /*23900*/  FADD.FTZ R15, R126, R15 ;  /* 0x0000000f7e0f7221 */ /* 0x000fe20000010000 */
[----:B------:R-:W-:-:S03]  /*23910*/  FADD.FTZ R7, R133, R124 ;  /* 0x0000007c85077221 */ /* 0x000fc60000010000 */
[----:B------:R-:W-:Y:S01]  /*23920*/  FADD.FTZ R6, R120, R15 ;  /* 0x0000000f78067221 */ /* 0x000fe20000010000 */
[----:B------:R-:W-:Y:S01]  /*23930*/  FADD.FTZ R7, R8, R7 ;  /* 0x0000000708077221 */ /* 0x000fe20000010000 */
[----:B------:R-:W-:Y:S01]  /*23940*/  IMAD.MOV.U32 R8, RZ, RZ, R5 ;  /* 0x000000ffff087224 */ /* 0x000fe200078e0005 */
[----:B------:R-:W-:Y:S06]  /*23950*/  @P2 BRA `(.L_x_5928) ;  /* 0xffffffa800d42947 */ /* 0x000fec000383ffff */
.L_x_5917:
[----:B------:R-:W-:Y:S05]  /*23960*/  BSYNC B0 ;  /* 0x0000000000007941 */ /* 0x000fea0003800000 */
.L_x_5916:
        /* <DEDUP_REMOVED lines=99> */
.L_x_5929:
[----:B------:R-:W-:Y:S01]  /*23fa0*/  IMAD R0, R205, 0x8, R16 ;  /* 0x00000008cd007824 */ /* 0x000fe200078e0210 */
[----:B------:R-:W-:-:S04]  /*23fb0*/  SHF.L.U32 R9, R208, 0x1f, RZ ;  /* 0x0000001fd0097819 */ /* 0x000fc800000006ff */
[----:B------:R0:W1:Y:S01]  /*23fc0*/  SYNCS.PHASECHK.TRANS64.TRYWAIT P2, [R0+URZ+0x36850], R9 ;  /* 0x03685009000075a7 */ /* 0x000062000804017f */
[----:B------:R-:W-:Y:S05]  /*23fd0*/  @!P0 BRA `(.L_x_5930) ;  /* 0x0000000000048947 */ /* 0x000fea0003800000 */
[----:B------:R-:W-:Y:S01]  /*23fe0*/  BPT.TRAP 0x1 ;  /* 0x000000040000795c */ /* 0x000fe20000300000 */
.L_x_5930:
        /* <DEDUP_REMOVED lines=9> */
.L_x_5932:
[----:B------:R-:W-:Y:S05]  /*24080*/  BSYNC B0 ;  /* 0x0000000000007941 */ /* 0x000fea0003800000 */
.L_x_5931:
[----:B------:R-:W-:Y:S01]  /*24090*/  IMAD.MOV.U32 R8, RZ, RZ, R2 ;  /* 0x000000ffff087224 */ /* 0x000fe200078e0002 */
[----:B------:R-:W-:Y:S01]  /*240a0*/  WARPGROUP.ARRIVE ;  /* 0x00000000000079c5 */ /* 0x000fe20000000000 */
[----:B01----:R-:W-:Y:S02]  /*240b0*/  IMAD.MOV.U32 R9, RZ, RZ, 0x40000040 ;  /* 0x40000040ff097424 */ /* 0x003fe400078e00ff */
[----:B------:R-:W-:Y:S01]  /*240c0*/  @!P1 VIADD R12, R0, 0x36860 ;  /* 0x00036860000c9836 */ /* 0x000fe20000000000 */
[----:B------:R-:W-:Y:S01]  /*240d0*/  R2UR UR6, R8 ;  /* 0x00000000080672ca */ /* 0x000fe200000e0000 */
[----:B------:R-:W-:Y:S01]  /*240e0*/  VIADD R8, R2, 0x80 ;  /* 0x0000008002087836 */ /* 0x000fe20000000000 */
[----:B------:R-:W-:Y:S01]  /*240f0*/  R2UR UR7, R9 ;  /* 0x00000000090772ca */ /* 0x000fe200000e0000 */
[----:B------:R-:W-:Y:S01]  /*24100*/  IMAD.MOV.U32 R9, RZ, RZ, 0x40000040 ;  /* 0x40000040ff097424 */ /* 0x000fe200078e00ff */
[----:B------:R-:W-:Y:S01]  /*24110*/  @!P1 PRMT R12, RZ, 0x654, R12 ;  /* 0x00000654ff0c9816 */ /* 0x000fe2000000000c */
[----:B------:R-:W-:-:S02]  /*24120*/  VIADD R205, R205, 0x1 ;  /* 0x00000001cdcd7836 */ /* 0x000fc40000000000 */
[----:B------:R-:W-:Y:S02]  /*24130*/  IMAD.MOV.U32 R0, RZ, RZ, -0x800000 ;  /* 0xff800000ff007424 */ /* 0x000fe400078e00ff */
[----:B------:R-:W-:Y:S01]  /*24140*/  VIADD R235, R235, 0x1 ;  /* 0x00000001ebeb7836 */ /* 0x000fe20000000000 */
[----:B------:R-:W-:-:S04]  /*24150*/  ISETP.NE.AND P2, PT, R205, 0x2, PT ;  /* 0x00000002cd00780c */ /* 0x000fc80003f45270 */
[----:B------:R-:W-:Y:S01]  /*24160*/  SEL R205, R205, RZ, P2 ;  /* 0x000000ffcdcd7207 */ /* 0x000fe20001000000 */
        /* <DEDUP_REMOVED lines=33> */
[----:B------:R-:W0:Y:S02]  /*24380*/  SHFL.BFLY PT, R2, R7, 0x2, 0x1f ;  /* 0x0c401f0007027f89 */ /* 0x000e2400000e0000 */
[----:B0-----:R-:W-:Y:S01]  /*24390*/  FADD.FTZ R2, R2, R7 ;  /* 0x0000000702027221 */ /* 0x001fe20000010000 */
[----:B------:R-:W-:Y:S01]  /*243a0*/  IMAD.MOV.U32 R7, RZ, RZ, RZ ;  /* 0x000000ffff077224 */ /* 0x000fe200078e00ff */
[----:B------:R-:W-:Y:S02]  /*243b0*/  WARPGROUP.DEPBAR.LE gsb0, 0x0 ;  /* 0x00008000000079c5 */ /* 0x000fe40000010000 */
[----:B------:R-:W-:-:S09]  /*243c0*/  WARPGROUP.ARRIVE ;  /* 0x00000000000079c5 */ /* 0x000fd20000000000 */
[----:B------:R-:W-:Y:S01]  /*243d0*/  HGMMA.64x192x16.F32.BF16 R24, R180, gdesc[UR4].tnspB, R24, gsb0 ;  /* 0x42e00004b4187df0 */ /* 0x000fe20008001818 */
[----:B------:R-:W-:Y:S02]  /*243e0*/  R2UR UR6, R8 ;  /* 0x00000000080672ca */ /* 0x000fe400000e0000 */
[----:B------:R-:W-:Y:S02]  /*243f0*/  R2UR UR7, R9 ;  /* 0x00000000090772ca */ /* 0x000fe400000e0000 */
[----:B------:R-:W0:Y:S02]  /*24400*/  SHFL.BFLY PT, R9, R6, 0x2, 0x1f ;  /* 0x0c401f0006097f89 */ /* 0x000e2400000e0000 */
[----:B0-----:R-:W-:Y:S01]  /*24410*/  FADD.FTZ R8, R9, R6 ;  /* 0x0000000609087221 */ /* 0x001fe20000010000 */
[----:B------:R-:W-:Y:S01]  /*24420*/  IMAD.MOV.U32 R6, RZ, RZ, -0x800000 ;  /* 0xff800000ff067424 */ /* 0x000fe200078e00ff */
[----:B------:R-:W0:Y:S04]  /*24430*/  SHFL.BFLY PT, R9, R2, 0x1, 0x1f ;  /* 0x0c201f0002097f89 */ /* 0x000e2800000e0000 */
[----:B------:R-:W1:Y:S01]  /*24440*/  SHFL.BFLY PT, R11, R8, 0x1, 0x1f ;  /* 0x0c201f00080b7f89 */ /* 0x000e6200000e0000 */
[----:B0-----:R-:W-:Y:S01]  /*24450*/  FADD.FTZ R13, R2, R9 ;  /* 0x00000009020d7221 */ /* 0x001fe20000010000 */
[----:B------:R-:W-:Y:S01]  /*24460*/  IMAD.MOV.U32 R2, RZ, RZ, RZ ;  /* 0x000000ffff027224 */ /* 0x000fe200078e00ff */
[----:B------:R-:W-:Y:S01]  /*24470*/  SEL R9, RZ, 0x1, P2 ;  /* 0x00000001ff097807 */ /* 0x000fe20001000000 */
[----:B-1----:R-:W-:-:S02]  /*24480*/  FADD.FTZ R14, R8, R11 ;  /* 0x0000000b080e7221 */ /* 0x002fc40000010000 */
[----:B------:R-:W-:Y:S02]  /*24490*/  FSETP.NE.FTZ.AND P0, PT, R13, RZ, PT ;  /* 0x000000ff0d00720b */ /* 0x000fe40003f15000 */
[----:B------:R-:W-:Y:S02]  /*244a0*/  LOP3.LUT R208, R208, R9, RZ, 0x3c, !PT ;  /* 0x00000009d0d07212 */ /* 0x000fe400078e3cff */
        /* <DEDUP_REMOVED lines=113> */
.L_x_5840:
        /* <DEDUP_REMOVED lines=20> */
[----:B------:R-:W-:Y:S02]  /*24d00*/  IADD3 R86, P2, R12, 0x20, RZ ;  /* 0x000000200c567810 */ /* 0x000fe40007f5e0ff */
[----:B------:R-:W-:Y:S02]  /*24d10*/  LOP3.LUT R100, R92, 0x380, RZ, 0xc0, !PT ;  /* 0x000003805c647812 */ /* 0x000fe400078ec0ff */
[C---:B------:R-:W-:Y:S01]  /*24d20*/  IADD3 R90, P6, R12.reuse, 0x60, RZ ;  /* 0x000000600c5a7810 */ /* 0x040fe20007fde0ff */
[----:B------:R-:W-:Y:S01]  /*24d30*/  IMAD.X R87, RZ, RZ, R13, P2 ;  /* 0x000000ffff577224 */ /* 0x000fe200010e060d */
[C---:B------:R-:W-:Y:S02]  /*24d40*/  IADD3 R14, P0, R12.reuse, 0x4020, RZ ;  /* 0x000040200c0e7810 */ /* 0x040fe40007f1e0ff */
[----:B------:R-:W-:-:S02]  /*24d50*/  IADD3 R96, P4, R12, 0x4040, RZ ;  /* 0x000040400c607810 */ /* 0x000fc40007f9e0ff */
[----:B------:R-:W-:Y:S02]  /*24d60*/  SHF.R.U64 R100, R100, 0x3, RZ ;  /* 0x0000000364647819 */ /* 0x000fe400000012ff */
[C---:B------:R-:W-:Y:S02]  /*24d70*/  LOP3.LUT R85, R12.reuse, 0x380, RZ, 0xc0, !PT ;  /* 0x000003800c557812 */ /* 0x040fe400078ec0ff */
[C---:B------:R-:W-:Y:S02]  /*24d80*/  IADD3 R15, P2, R12.reuse, 0x8000, RZ ;  /* 0x000080000c0f7810 */ /* 0x040fe40007f5e0ff */
[----:B------:R-:W-:Y:S02]  /*24d90*/  IADD3 R88, P1, R12, 0x40, RZ ;  /* 0x000000400c587810 */ /* 0x000fe40007f3e0ff */
[----:B------:R-:W-:Y:S02]  /*24da0*/  LOP3.LUT R94, R90, 0x380, RZ, 0xc0, !PT ;  /* 0x000003805a5e7812 */ /* 0x000fe400078ec0ff */
[----:B------:R-:W-:-:S02]  /*24db0*/  LOP3.LUT R107, R14, 0x380, RZ, 0xc0, !PT ;  /* 0x000003800e6b7812 */ /* 0x000fc400078ec0ff */
[----:B------:R-:W-:Y:S02]  /*24dc0*/  IADD3 R98, P3, R12, 0x4060, RZ ;  /* 0x000040600c627810 */ /* 0x000fe40007f7e0ff */
[----:B------:R-:W-:Y:S02]  /*24dd0*/  LOP3.LUT R92, R100, R92, RZ, 0x3c, !PT ;  /* 0x0000005c645c7212 */ /* 0x000fe400078e3cff */
[----:B------:R-:W-:Y:S02]  /*24de0*/  LOP3.LUT R141, R96, 0x380, RZ, 0xc0, !PT ;  /* 0x00000380608d7812 */ /* 0x000fe400078ec0ff */
[----:B------:R-:W-:Y:S02]  /*24df0*/  SHF.R.U64 R85, R85, 0x3, RZ ;  /* 0x0000000355557819 */ /* 0x000fe400000012ff */
[----:B------:R-:W-:Y:S01]  /*24e00*/  LOP3.LUT R100, R15, 0x380, RZ, 0xc0, !PT ;  /* 0x000003800f647812 */ /* 0x000fe200078ec0ff */
[--C-:B------:R-:W-:Y:S01]  /*24e10*/  IMAD.X R89, RZ, RZ, R13.reuse, P1 ;  /* 0x000000ffff597224 */ /* 0x100fe200008e060d */
[----:B------:R-:W-:Y:S01]  /*24e20*/  SHF.R.U64 R94, R94, 0x3, RZ ;  /* 0x000000035e5e7819 */ /* 0x000fe200000012ff */
[--C-:B------:R-:W-:Y:S01]  /*24e30*/  IMAD.X R91, RZ, RZ, R13.reuse, P6 ;  /* 0x000000ffff5b7224 */ /* 0x100fe200030e060d */
[----:B------:R-:W-:Y:S01]  /*24e40*/  SHF.R.U64 R107, R107, 0x3, RZ ;  /* 0x000000036b6b7819 */ /* 0x000fe200000012ff */
[----:B------:R-:W-:Y:S01]  /*24e50*/  IMAD.X R93, RZ, RZ, R13, P5 ;  /* 0x000000ffff5d7224 */ /* 0x000fe200028e060d */
[----:B------:R-:W-:-:S02]  /*24e60*/  IADD3 R7, P1, R12, 0x8020, RZ ;  /* 0x000080200c077810 */ /* 0x000fc40007f3e0ff */
[C---:B-1----:R-:W-:Y:S02]  /*24e70*/  IADD3 R8, P6, R12.reuse, 0x8040, RZ ;  /* 0x000080400c087810 */ /* 0x042fe40007fde0ff */
[----:B------:R-:W-:Y:S02]  /*24e80*/  IADD3 R84, P5, R12, 0x8060, RZ ;  /* 0x000080600c547810 */ /* 0x000fe40007fbe0ff */
[----:B------:R-:W-:Y:S02]  /*24e90*/  LOP3.LUT R104, R88, 0x380, RZ, 0xc0, !PT ;  /* 0x0000038058687812 */ /* 0x000fe400078ec0ff */
[----:B------:R-:W-:Y:S02]  /*24ea0*/  LOP3.LUT R143, R98, 0x380, RZ, 0xc0, !PT ;  /* 0x00000380628f7812 */ /* 0x000fe400078ec0ff */
[----:B------:R-:W-:Y:S02]  /*24eb0*/  SHF.R.U64 R141, R141, 0x3, RZ ;  /* 0x000000038d8d7819 */ /* 0x000fe400000012ff */
[----:B------:R-:W-:-:S02]  /*24ec0*/  LOP3.LUT R12, R85, R12, RZ, 0x3c, !PT ;  /* 0x0000000c550c7212 */ /* 0x000fc400078e3cff */
[----:B------:R-:W-:Y:S02]  /*24ed0*/  LOP3.LUT R102, R86, 0x380, RZ, 0xc0, !PT ;  /* 0x0000038056667812 */ /* 0x000fe400078ec0ff */
[----:B------:R-:W-:Y:S02]  /*24ee0*/  SHF.R.U64 R100, R100, 0x3, RZ ;  /* 0x0000000364647819 */ /* 0x000fe400000012ff */
[----:B------:R-:W-:Y:S02]  /*24ef0*/  LOP3.LUT R90, R94, R90, RZ, 0x3c, !PT ;  /* 0x0000005a5e5a7212 */ /* 0x000fe400078e3cff */
[----:B------:R-:W-:Y:S01]  /*24f00*/  LOP3.LUT R94, R107, R14, RZ, 0x3c, !PT ;  /* 0x0000000e6b5e7212 */ /* 0x000fe200078e3cff */
[--C-:B------:R-:W-:Y:S01]  /*24f10*/  IMAD.X R95, RZ, RZ, R13.reuse, P0 ;  /* 0x000000ffff5f7224 */ /* 0x100fe200000e060d */
[----:B------:R-:W-:Y:S01]  /*24f20*/  SHF.R.U64 R104, R104, 0x3, RZ ;  /* 0x0000000368687819 */ /* 0x000fe200000012ff */
[--C-:B------:R-:W-:Y:S01]  /*24f30*/  IMAD.X R97, RZ, RZ, R13.reuse, P4 ;  /* 0x000000ffff617224 */ /* 0x100fe200020e060d */
[----:B------:R-:W-:Y:S01]  /*24f40*/  SHF.R.U64 R143, R143, 0x3, RZ ;  /* 0x000000038f8f7819 */ /* 0x000fe200000012ff */
[--C-:B------:R-:W-:Y:S01]  /*24f50*/  IMAD.X R99, RZ, RZ, R13.reuse, P3 ;  /* 0x000000ffff637224 */ /* 0x100fe200018e060d */
[----:B------:R-:W-:Y:S01]  /*24f60*/  LOP3.LUT R96, R141, R96, RZ, 0x3c, !PT ;  /* 0x000000608d607212 */ /* 0x000fe200078e3cff */
[--C-:B------:R-:W-:Y:S01]  /*24f70*/  IMAD.X R101, RZ, RZ, R13.reuse, P2 ;  /* 0x000000ffff657224 */ /* 0x100fe200010e060d */
[----:B------:R-:W-:Y:S01]  /*24f80*/  LOP3.LUT R107, R8, 0x380, RZ, 0xc0, !PT ;  /* 0x00000380086b7812 */ /* 0x000fe200078ec0ff */
[--C-:B------:R-:W-:Y:S01]  /*24f90*/  IMAD.X R103, RZ, RZ, R13.reuse, P1 ;  /* 0x000000ffff677224 */ /* 0x100fe200008e060d */
[----:B------:R-:W-:Y:S01]  /*24fa0*/  SHF.R.U64 R102, R102, 0x3, RZ ;  /* 0x0000000366667819 */ /* 0x000fe200000012ff */
[--C-:B------:R-:W-:Y:S01]  /*24fb0*/  IMAD.X R105, RZ, RZ, R13.reuse, P6 ;  /* 0x000000ffff697224 */ /* 0x100fe200030e060d */
[----:B------:R-:W-:Y:S01]  /*24fc0*/  LOP3.LUT R100, R100, R15, RZ, 0x3c, !PT ;  /* 0x0000000f64647212 */ /* 0x000fe200078e3cff */
[----:B------:R-:W-:Y:S01]  /*24fd0*/  IMAD.X R85, RZ, RZ, R13, P5 ;  /* 0x000000ffff557224 */ /* 0x000fe200028e060d */
[----:B------:R-:W-:-:S02]  /*24fe0*/  MOV R141, R12 ;  /* 0x0000000c008d7202 */ /* 0x000fc40000000f00 */
[----:B------:R-:W-:Y:S02]  /*24ff0*/  F2FP.BF16.F32.PACK_AB R12, R25, R24 ;  /* 0x00000018190c723e */ /* 0x000fe400000010ff */
[----:B------:R-:W-:Y:S02]  /*25000*/  F2FP.BF16.F32.PACK_AB R13, R27, R26 ;  /* 0x0000001a1b0d723e */ /* 0x000fe400000010ff */
[----:B------:R-:W-:Y:S02]  /*25010*/  F2FP.BF16.F32.PACK_AB R14, R29, R28 ;  /* 0x0000001c1d0e723e */ /* 0x000fe400000010ff */
[----:B------:R-:W-:Y:S02]  /*25020*/  F2FP.BF16.F32.PACK_AB R15, R31, R30 ;  /* 0x0000001e1f0f723e */ /* 0x000fe400000010ff */
[----:B------:R-:W-:Y:S02]  /*25030*/  LOP3.LUT R88, R104, R88, RZ, 0x3c, !PT ;  /* 0x0000005868587212 */ /* 0x000fe400078e3cff */
[----:B------:R-:W-:-:S02]  /*25040*/  LOP3.LUT R98, R143, R98, RZ, 0x3c, !PT ;  /* 0x000000628f627212 */ /* 0x000fc400078e3cff */
[----:B------:R-:W-:Y:S02]  /*25050*/  SHF.R.U64 R107, R107, 0x3, RZ ;  /* 0x000000036b6b7819 */ /* 0x000fe400000012ff */
[----:B------:R-:W-:Y:S02]  /*25060*/  LOP3.LUT R86, R102, R86, RZ, 0x3c, !PT ;  /* 0x0000005666567212 */ /* 0x000fe400078e3cff */
[----:B------:R-:W-:Y:S01]  /*25070*/  LOP3.LUT R143, R84, 0x380, RZ, 0xc0, !PT ;  /* 0x00000380548f7812 */ /* 0x000fe200078ec0ff */
[----:B------:R1:W-:Y:S01]  /*25080*/  STSM.16.M88.4 [R141], R12 ;  /* 0x0000000c8d007844 */ /* 0x0003e20000000200 */
[----:B------:R-:W-:Y:S02]  /*25090*/  LOP3.LUT R104, R107, R8, RZ, 0x3c, !PT ;  /* 0x000000086b687212 */ /* 0x000fe400078e3cff */
[----:B------:R-:W-:Y:S02]  /*250a0*/  SHF.R.U64 R143, R143, 0x3, RZ ;  /* 0x000000038f8f7819 */ /* 0x000fe400000012ff */
[----:B------:R-:W-:-:S02]  /*250b0*/  MOV R86, R86 ;  /* 0x0000005600567202 */ /* 0x000fc40000000f00 */
[----:B------:R-:W-:Y:S02]  /*250c0*/  MOV R8, R92 ;  /* 0x0000005c00087202 */ /* 0x000fe40000000f00 */
[----:B------:R-:W-:Y:S02]  /*250d0*/  MOV R106, R94 ;  /* 0x0000005e006a7202 */ /* 0x000fe40000000f00 */
[----:B------:R-:W-:Y:S02]  /*250e0*/  MOV R107, R96 ;  /* 0x00000060006b7202 */ /* 0x000fe40000000f00 */
[----:B------:R-:W-:Y:S02]  /*250f0*/  MOV R142, R98 ;  /* 0x00000062008e7202 */ /* 0x000fe40000000f00 */
[----:B-1----:R-:W-:Y:S02]  /*25100*/  MOV R12, R88 ;  /* 0x00000058000c7202 */ /* 0x002fe40000000f00 */
[----:B------:R-:W-:-:S02]  /*25110*/  MOV R13, R90 ;  /* 0x0000005a000d7202 */ /* 0x000fc40000000f00 */
[----:B------:R-:W-:Y:S02]  /*25120*/  F2FP.BF16.F32.PACK_AB R88, R33, R32 ;  /* 0x000000202158723e */ /* 0x000fe400000010ff */
[----:B------:R-:W-:Y:S02]  /*25130*/  F2FP.BF16.F32.PACK_AB R89, R35, R34 ;  /* 0x000000222359723e */ /* 0x000fe400000010ff */
[----:B------:R-:W-:Y:S02]  /*25140*/  F2FP.BF16.F32.PACK_AB R90, R37, R36 ;  /* 0x00000024255a723e */ /* 0x000fe400000010ff */
[----:B------:R-:W-:Y:S02]  /*25150*/  F2FP.BF16.F32.PACK_AB R91, R39, R38 ;  /* 0x00000026275b723e */ /* 0x000fe400000010ff */
        /* <DEDUP_REMOVED lines=8> */
[----:B------:R1:W-:Y:S01]  /*251e0*/  STSM.16.M88.4 [R86], R88 ;  /* 0x0000005856007844 */ /* 0x0003e20000000200 */
[----:B------:R-:W-:-:S02]  /*251f0*/  LOP3.LUT R84, R143, R84, RZ, 0x3c, !PT ;  /* 0x000000548f547212 */ /* 0x000fc400078e3cff */
[----:B------:R-:W-:Y:S01]  /*25200*/  LOP3.LUT R102, R7, 0x380, RZ, 0xc0, !PT ;  /* 0x0000038007667812 */ /* 0x000fe200078ec0ff */
[----:B------:R2:W-:Y:S01]  /*25210*/  STSM.16.M88.4 [R12], R92 ;  /* 0x0000005c0c007844 */ /* 0x0005e20000000200 */
[----:B------:R-:W-:Y:S02]  /*25220*/  MOV R141, R84 ;  /* 0x00000054008d7202 */ /* 0x000fe40000000f00 */
[----:B------:R-:W-:Y:S01]  /*25230*/  F2FP.BF16.F32.PACK_AB R14, R61, R60 ;  /* 0x0000003c3d0e723e */ /* 0x000fe200000010ff */
[----:B------:R3:W-:Y:S01]  /*25240*/  STSM.16.M88.4 [R13], R96 ;  /* 0x000000600d007844 */ /* 0x0007e20000000200 */
[----:B------:R-:W-:Y:S02]  /*25250*/  F2FP.BF16.F32.PACK_AB R15, R63, R62 ;  /* 0x0000003e3f0f723e */ /* 0x000fe400000010ff */
[----:B------:R-:W-:Y:S02]  /*25260*/  SHF.R.U64 R102, R102, 0x3, RZ ;  /* 0x0000000366667819 */ /* 0x000fe400000012ff */
[----:B------:R-:W-:-:S02]  /*25270*/  F2FP.BF16.F32.PACK_AB R84, R65, R64 ;  /* 0x000000404154723e */ /* 0x000fc400000010ff */
[----:B------:R-:W-:Y:S02]  /*25280*/  F2FP.BF16.F32.PACK_AB R85, R67, R66 ;  /* 0x000000424355723e */ /* 0x000fe400000010ff */
[----:B-1----:R-:W-:Y:S02]  /*25290*/  F2FP.BF16.F32.PACK_AB R86, R69, R68 ;  /* 0x000000444556723e */ /* 0x002fe400000010ff */
[----:B------:R-:W-:Y:S02]  /*252a0*/  F2FP.BF16.F32.PACK_AB R87, R71, R70 ;  /* 0x000000464757723e */ /* 0x000fe400000010ff */
[----:B--2---:R-:W-:Y:S02]  /*252b0*/  F2FP.BF16.F32.PACK_AB R12, R57, R56 ;  /* 0x00000038390c723e */ /* 0x004fe400000010ff */
[----:B---3--:R-:W-:Y:S02]  /*252c0*/  F2FP.BF16.F32.PACK_AB R13, R59, R58 ;  /* 0x0000003a3b0d723e */ /* 0x008fe400000010ff */
        /* <DEDUP_REMOVED lines=9> */
[----:B------:R-:W-:Y:S02]  /*25360*/  MOV R100, R100 ;  /* 0x0000006400647202 */ /* 0x000fe40000000f00 */
[----:B------:R-:W-:Y:S02]  /*25370*/  F2FP.BF16.F32.PACK_AB R96, R21, R20 ;  /* 0x000000141560723e */ /* 0x000fe400000010ff */
[----:B------:R-:W-:Y:S02]  /*25380*/  F2FP.BF16.F32.PACK_AB R97, R131, R130 ;  /* 0x000000828361723e */ /* 0x000fe400000010ff */
[----:B------:R-:W-:Y:S02]  /*25390*/  F2FP.BF16.F32.PACK_AB R98, R121, R120 ;  /* 0x000000787962723e */ /* 0x000fe400000010ff */
[----:B------:R-:W-:Y:S01]  /*253a0*/  F2FP.BF16.F32.PACK_AB R99, R133, R132 ;  /* 0x000000848563723e */ /* 0x000fe200000010ff */
[----:B------:R-:W-:Y:S01]  /*253b0*/  STSM.16.M88.4 [R106], R84 ;  /* 0x000000546a007844 */ /* 0x000fe20000000200 */
[----:B------:R-:W-:-:S03]  /*253c0*/  LOP3.LUT R102, R102, R7, RZ, 0x3c, !PT ;  /* 0x0000000766667212 */ /* 0x000fc600078e3cff */
[----:B------:R-:W-:Y:S01]  /*253d0*/  STSM.16.M88.4 [R107], R88 ;  /* 0x000000586b007844 */ /* 0x000fe20000000200 */
        /* <DEDUP_REMOVED lines=8> */
[----:B------:R-:W-:-:S02]  /*25460*/  F2FP.BF16.F32.PACK_AB R105, R139, R138 ;  /* 0x0000008a8b69723e */ /* 0x000fc400000010ff */
[----:B-1----:R-:W-:Y:S02]  /*25470*/  F2FP.BF16.F32.PACK_AB R12, R113, R112 ;  /* 0x00000070710c723e */ /* 0x002fe400000010ff */
[----:B------:R-:W-:Y:S02]  /*25480*/  F2FP.BF16.F32.PACK_AB R13, R115, R114 ;  /* 0x00000072730d723e */ /* 0x000fe400000010ff */
[----:B------:R-:W-:Y:S02]  /*25490*/  F2FP.BF16.F32.PACK_AB R14, R117, R116 ;  /* 0x00000074750e723e */ /* 0x000fe400000010ff */
[----:B------:R-:W-:Y:S02]  /*254a0*/  F2FP.BF16.F32.PACK_AB R15, R119, R118 ;  /* 0x00000076770f723e */ /* 0x000fe400000010ff */
[----:B------:R-:W-:Y:S01]  /*254b0*/  ISETP.NE.U32.AND P0, PT, RZ, UR6, PT ;  /* 0x00000006ff007c0c */ /* 0x000fe2000bf05070 */
[----:B------:R-:W-:Y:S01]  /*254c0*/  IMAD.MOV.U32 R8, RZ, RZ, RZ ;  /* 0x000000ffff087224 */ /* 0x000fe200078e00ff */
[----:B--2---:R-:W-:Y:S01]  /*254d0*/  F2FP.BF16.F32.PACK_AB R100, R123, R122 ;  /* 0x0000007a7b64723e */ /* 0x004fe200000010ff */
[----:B------:R-:W1:Y:S01]  /*254e0*/  LDC R92, c[0x0][0xbe8] ;  /* 0x0002fa00ff5c7b82 */ /* 0x000e620000000800 */
[----:B------:R-:W-:-:S02]  /*254f0*/  F2FP.BF16.F32.PACK_AB R106, R109, R108 ;  /* 0x0000006c6d6a723e */ /* 0x000fc400000010ff */
[----:B------:R-:W-:Y:S01]  /*25500*/  F2FP.BF16.F32.PACK_AB R107, R111, R110 ;  /* 0x0000006e6f6b723e */ /* 0x000fe200000010ff */
[----:B------:R-:W-:Y:S04]  /*25510*/  STSM.16.M88.4 [R7], R100 ;  /* 0x0000006407007844 */ /* 0x000fe80000000200 */
[----:B------:R-:W-:Y:S01]  /*25520*/  STSM.16.M88.4 [R140], R104 ;  /* 0x000000688c007844 */ /* 0x000fe20000000200 */
[----:B------:R-:W-:Y:S01]  /*25530*/  IADD3 R84, P1, R233, UR6, RZ ;  /* 0x00000006e9547c10 */ /* 0x000fe2000ff3e0ff */
[----:B------:R-:W2:Y:S02]  /*25540*/  LDC.64 R90, c[0x0][0xba8] ;  /* 0x0002ea00ff5a7b82 */ /* 0x000ea40000000a00 */
[----:B------:R3:W-:Y:S06]  /*25550*/  STSM.16.M88.4 [R141], R12 ;  /* 0x0000000c8d007844 */ /* 0x0007ec0000000200 */
[----:B------:R-:W-:Y:S01]  /*25560*/  BAR.SYNC.DEFER_BLOCKING 0x1, 0x100 ;  /* 0x0044000000007b1d */ /* 0x000fe20000010000 */
[----:B------:R-:W-:-:S02]  /*25570*/  ISETP.NE.AND.EX P0, PT, RZ, UR7, PT, P0 ;  /* 0x00000007ff007c0c */ /* 0x000fc4000bf05300 */
[----:B------:R-:W-:-:S11]  /*25580*/  IADD3.X R85, R234, UR7, RZ, P1, !PT ;  /* 0x00000007ea557c10 */ /* 0x000fd60008ffe4ff */
[----:B------:R-:W2:Y:S01]  /*25590*/  @P0 LDG.E R8, desc[UR60][R84.64] ;  /* 0x0000003c54080981 */ /* 0x000ea2000c1e1900 */
[----:B------:R-:W-:-:S04]  /*255a0*/  ISETP.NE.U32.AND P1, PT, RZ, UR4, PT ;  /* 0x00000004ff007c0c */ /* 0x000fc8000bf25070 */
[----:B------:R-:W-:Y:S01]  /*255b0*/  ISETP.NE.AND.EX P1, PT, RZ, UR5, PT, P1 ;  /* 0x00000005ff007c0c */ /* 0x000fe2000bf25310 */
[----:B------:R-:W-:-:S12]  /*255c0*/  IMAD.MOV.U32 R94, RZ, RZ, 0x9b8 ;  /* 0x000009b8ff5e7424 */ /* 0x000fd800078e00ff */
[----:B---3--:R-:W-:Y:S01]  /*255d0*/  @P1 IADD3 R12, P2, R233, UR4, RZ ;  /* 0x00000004e90c1c10 */ /* 0x008fe2000ff5e0ff */
[----:B------:R-:W-:-:S03]  /*255e0*/  ULDC UR4, c[0x0][0xa88] ;  /* 0x0002a20000047ab9 */ /* 0x000fc60000000800 */
[----:B------:R-:W-:Y:S01]  /*255f0*/  @P1 IADD3.X R13, R234, UR5, RZ, P2, !PT ;  /* 0x00000005ea0d1c10 */ /* 0x000fe200097fe4ff */
[----:B------:R-:W-:Y:S01]  /*25600*/  IMAD.U32 R93, RZ, RZ, UR4 ;  /* 0x00000004ff5d7e24 */ /* 0x000fe2000f8e00ff */
[----:B------:R-:W-:Y:S01]  /*25610*/  ISETP.NE.AND P2, PT, R231, RZ, PT ;  /* 0x000000ffe700720c */ /* 0x000fe20003f45270 */
[----:B------:R-:W-:-:S03]  /*25620*/  ULDC UR4, c[0x0][0xad4] ;  /* 0x0002b50000047ab9 */ /* 0x000fc60000000800 */
[----:B------:R-:W-:Y:S01]  /*25630*/  SEL R231, R231, UR4, P2 ;  /* 0x00000004e7e77c07 */ /* 0x000fe20009000000 */
[----:B------:R3:W5:Y:S03]  /*25640*/  @P1 LDG.E R93, desc[UR60][R12.64] ;  /* 0x0000003c0c5d1981 */ /* 0x000766000c1e1900 */
[----:B------:R-:W-:-:S04]  /*25650*/  ISETP.GT.AND P3, PT, R231, 0x1, PT ;  /* 0x00000001e700780c */ /* 0x000fc80003f64270 */
[----:B------:R-:W-:-:S04]  /*25660*/  SEL R94, R94, 0x978, P3 ;  /* 0x000009785e5e7807 */ /* 0x000fc80001800000 */
[----:B------:R-:W0:Y:S08]  /*25670*/  LDC.64 R14, c[0x0][R94+0x220] ;  /* 0x000088005e0e7b82 */ /* 0x000e300000000a00 */
[----:B------:R-:W2:Y:S01]  /*25680*/  LDC.64 R86, c[0x0][R94+0x218] ;  /* 0x000086005e567b82 */ /* 0x000ea20000000a00 */
[----:B-1----:R-:W-:-:S07]  /*25690*/  ISETP.NE.AND P4, PT, R92, 0x1, PT ;  /* 0x000000015c00780c */ /* 0x002fce0003f85270 */
[----:B------:R-:W1:Y:S01]  /*256a0*/  LDC.64 R88, c[0x0][R94+0x228] ;  /* 0x00008a005e587b82 */ /* 0x000e620000000a00 */
[----:B------:R-:W-:-:S07]  /*256b0*/  ISETP.NE.U32.AND P2, PT, RZ, UR6, PT ;  /* 0x00000006ff007c0c */ /* 0x000fce000bf45070 */
[----:B---3--:R3:W3:Y:S01]  /*256c0*/  LDC.64 R12, c[0x0][R94+0x210] ;  /* 0x000084005e0c7b82 */ /* 0x0086e20000000a00 */
[----:B------:R-:W-:-:S07]  /*256d0*/  ISETP.NE.AND.EX P2, PT, RZ, UR7, PT, P2 ;  /* 0x00000007ff007c0c */ /* 0x000fce000bf45320 */
[----:B------:R-:W3:Y:S01]  /*256e0*/  @P4 LDC R96, c[0x0][0xbec] ;  /* 0x0002fb00ff604b82 */ /* 0x000ee20000000800 */
[----:B------:R-:W-:-:S07]  /*256f0*/  SEL R232, R232, RZ, !P2 ;  /* 0x000000ffe8e87207 */ /* 0x000fce0005000000 */
[----:B------:R-:W3:Y:S01]  /*25700*/  @P4 LDC R101, c[0x0][0xbf0] ;  /* 0x0002fc00ff654b82 */ /* 0x000ee20000000800 */
[----:B----4-:R-:W-:Y:S01]  /*25710*/  SEL R7, R145, RZ, !P2 ;  /* 0x000000ff91077207 */ /* 0x010fe20005000000 */
[----:B0-----:R-:W-:-:S06]  /*25720*/  IMAD R15, R15, R232, RZ ;  /* 0x000000e80f0f7224 */ /* 0x001fcc00078e02ff */
[----:B--2---:R-:W0:Y:S01]  /*25730*/  @!P3 LDC R90, c[0x0][0xb50] ;  /* 0x0002d400ff5abb82 */ /* 0x004e220000000800 */
[C---:B------:R-:W-:Y:S02]  /*25740*/  IMAD R99, R14.reuse, R7, R15 ;  /* 0x000000070e637224 */ /* 0x040fe400078e020f */
[----:B------:R-:W-:-:S05]  /*25750*/  IMAD.WIDE.U32 R14, R14, R232, RZ ;  /* 0x000000e80e0e7225 */ /* 0x000fca00078e00ff */
[----:B------:R-:W2:Y:S01]  /*25760*/  @!P3 LDC R91, c[0x0][0xb54] ;  /* 0x0002d500ff5bbb82 */ /* 0x000ea20000000800 */
[-C--:B------:R-:W-:Y:S02]  /*25770*/  IMAD R97, R87, R230.reuse, RZ ;  /* 0x000000e657617224 */ /* 0x080fe400078e02ff */
[----:B------:R-:W-:-:S04]  /*25780*/  IMAD.WIDE.U32 R86, R86, R230, RZ ;  /* 0x000000e656567225 */ /* 0x000fc800078e00ff */
[----:B------:R-:W-:Y:S02]  /*25790*/  IMAD.IADD R7, R229, 0x1, R226 ;  /* 0x00000001e5077824 */ /* 0x000fe400078e02e2 */
[----:B------:R-:W-:Y:S01]  /*257a0*/  IMAD.IADD R103, R87, 0x1, R97 ;  /* 0x0000000157677824 */ /* 0x000fe200078e0261 */
[----:B------:R-:W-:Y:S01]  /*257b0*/  SEL R95, R144, RZ, P3 ;  /* 0x000000ff905f7207 */ /* 0x000fe20001800000 */
[----:B------:R-:W-:Y:S02]  /*257c0*/  IMAD.IADD R99, R15, 0x1, R99 ;  /* 0x000000010f637824 */ /* 0x000fe400078e0263 */
[----:B------:R-:W-:Y:S02]  /*257d0*/  IMAD.MOV.U32 R15, RZ, RZ, R7 ;  /* 0x000000ffff0f7224 */ /* 0x000fe400078e0007 */
[-C--:B-1----:R-:W-:Y:S02]  /*257e0*/  IMAD R97, R89, R95.reuse, RZ ;  /* 0x0000005f59617224 */ /* 0x082fe400078e02ff */
[----:B------:R-:W-:-:S04]  /*257f0*/  IMAD.WIDE.U32 R88, R88, R95, RZ ;  /* 0x0000005f58587225 */ /* 0x000fc800078e00ff */
[----:B------:R-:W-:Y:S01]  /*25800*/  IMAD.IADD R97, R89, 0x1, R97 ;  /* 0x0000000159617824 */ /* 0x000fe200078e0261 */
[--C-:B------:R-:W-:Y:S01]  /*25810*/  IADD3 R87, P2, P5, R14, R86, R8.reuse ;  /* 0x000000560e577210 */ /* 0x100fe20007d5e008 */
[----:B---3--:R-:W-:Y:S01]  /*25820*/  @P4 IMAD.HI.U32 R14, R7, R96, RZ ;  /* 0x00000060070e4227 */ /* 0x008fe200078e00ff */
        /* <DEDUP_REMOVED lines=14> */
[----:B--2---:R-:W-:Y:S01]  /*25910*/  LEA.HI.X R91, R88, R91, R12, 0x2, P2 ;  /* 0x0000005b585b7211 */ /* 0x004fe200010f140c */
[----:B------:R-:W-:Y:S06]  /*25920*/  @P1 BRA `(.L_x_5936) ;  /* 0x0000000000101947 */ /* 0x000fec0003800000 */
[----:B------:R-:W-:Y:S05]  /*25930*/  @!P0 BRA `(.L_x_5936) ;  /* 0x00000000000c8947 */ /* 0x000fea0003800000 */
[----:B------:R-:W2:Y:S04]  /*25940*/  LDG.E R12, desc[UR60][R84.64] ;  /* 0x0000003c540c7981 */ /* 0x000ea8000c1e1900 */
[----:B-----5:R-:W2:Y:S02]  /*25950*/  LDG.E R93, desc[UR60][R84.64+0x4] ;  /* 0x0000043c545d7981 */ /* 0x020ea4000c1e1900 */
[----:B--2---:R-:W-:-:S07]  /*25960*/  IMAD.IADD R93, R93, 0x1, -R12 ;  /* 0x000000015d5d7824 */ /* 0x004fce00078e0a0c */
.L_x_5936:
[----:B------:R-:W2:Y:S04]  /*25970*/  LDL R84, [R1+0x70] ;  /* 0x0000700001547983 */ /* 0x000ea80000100800 */
[----:B------:R-:W3:Y:S04]  /*25980*/  LDL R85, [R1+0x6c] ;  /* 0x00006c0001557983 */ /* 0x000ee80000100800 */
[----:B------:R-:W-:Y:S04]  /*25990*/  SHFL.IDX PT, R12, R90, RZ, 0x1c1f ;  /* 0x001c1fff5a0c7589 */ /* 0x000fe800000e0000 */
[----:B------:R-:W0:Y:S04]  /*259a0*/  SHFL.IDX PT, R13, R91, RZ, 0x1c1f ;  /* 0x001c1fff5b0d7589 */ /* 0x000e2800000e0000 */
[----:B------:R-:W-:Y:S04]  /*259b0*/  SHFL.IDX PT, R14, R90, 0x1, 0x1c1f ;  /* 0x003c1f005a0e7f89 */ /* 0x000fe800000e0000 */
[----:B------:R-:W1:Y:S01]  /*259c0*/  SHFL.IDX PT, R15, R91, 0x1, 0x1c1f ;  /* 0x003c1f005b0f7f89 */ /* 0x000e6200000e0000 */
[----:B--2---:R-:W-:-:S02]  /*259d0*/  IMAD.IADD R87, R84, 0x1, R226 ;  /* 0x0000000154577824 */ /* 0x004fc400078e02e2 */
[----:B-----5:R-:W-:Y:S01]  /*259e0*/  IMAD R84, R93, R92, RZ ;  /* 0x0000005c5d547224 */ /* 0x020fe200078e02ff */
[----:B---3--:R-:W-:Y:S01]  /*259f0*/  LOP3.LUT P0, RZ, R85, 0x3, RZ, 0xc0, !PT ;  /* 0x0000000355ff7812 */ /* 0x008fe2000780c0ff */
[----:B------:R-:W-:-:S03]  /*25a00*/  VIADD R85, R87, 0x8 ;  /* 0x0000000857557836 */ /* 0x000fc60000000000 */
[-C--:B------:R-:W-:Y:S02]  /*25a10*/  ISETP.GE.OR P1, PT, R87, R84.reuse, P0 ;  /* 0x000000545700720c */ /* 0x080fe40000726670 */
[----:B------:R-:W-:-:S11]  /*25a20*/  ISETP.GE.OR P0, PT, R85, R84, P0 ;  /* 0x000000545500720c */ /* 0x000fd60000706670 */
        /* <DEDUP_REMOVED lines=14> */
[----:B------:R-:W-:-:S04]  /*25b10*/  IMAD R5, R21, 0x40, R0 ;  /* 0x0000004015057824 */ /* 0x000fc800078e0200 */
[----:B------:R-:W-:-:S03]  /*25b20*/  IMAD.WIDE R2, R5, 0x2, R2 ;  /* 0x0000000205027825 */ /* 0x000fc600078e0202 */
        /* <DEDUP_REMOVED lines=29> */
[----:B------:R-:W-:Y:S01]  /*25d00*/  IMAD.X R61, RZ, RZ, R3, P1 ;  /* 0x000000ffff3d7224 */ /* 0x000fe200008e0603 */
[C---:B------:R-:W-:Y:S01]  /*25d10*/  IADD3 R49, P2, R2.reuse, 0x8000, RZ ;  /* 0x0000800002317810 */ /* 0x040fe20007f5e0ff */
[----:B------:R-:W5:Y:S01]  /*25d20*/  LD.E.128 R24, desc[UR60][R24.64] ;  /* 0x0000003c18187980 */ /* 0x000f62000c101d00 */
[C---:B------:R-:W-:Y:S02]  /*25d30*/  IADD3 R53, P6, R2.reuse, 0x9000, RZ ;  /* 0x0000900002357810 */ /* 0x040fe40007fde0ff */
[C---:B------:R-:W-:Y:S01]  /*25d40*/  IADD3 R57, P5, R2.reuse, 0xa000, RZ ;  /* 0x0000a00002397810 */ /* 0x040fe20007fbe0ff */
[----:B------:R-:W5:Y:S01]  /*25d50*/  LD.E.128 R28, desc[UR60][R28.64] ;  /* 0x0000003c1c1c7980 */ /* 0x000f62000c101d00 */
[----:B------:R-:W-:Y:S02]  /*25d60*/  LOP3.LUT R7, R2, 0x380, RZ, 0xc0, !PT ;  /* 0x0000038002077812 */ /* 0x000fe400078ec0ff */
[----:B------:R-:W-:Y:S01]  /*25d70*/  LOP3.LUT R4, R5, 0x380, RZ, 0xc0, !PT ;  /* 0x0000038005047812 */ /* 0x000fe200078ec0ff */
[----:B------:R-:W5:Y:S01]  /*25d80*/  LD.E.128 R32, desc[UR60][R32.64] ;  /* 0x0000003c20207980 */ /* 0x000f62000c101d00 */
[----:B------:R-:W-:-:S02]  /*25d90*/  LOP3.LUT R40, R41, 0x380, RZ, 0xc0, !PT ;  /* 0x0000038029287812 */ /* 0x000fc400078ec0ff */
[----:B------:R-:W-:Y:S01]  /*25da0*/  LOP3.LUT R44, R45, 0x380, RZ, 0xc0, !PT ;  /* 0x000003802d2c7812 */ /* 0x000fe200078ec0ff */
[----:B------:R-:W5:Y:S01]  /*25db0*/  LD.E.128 R36, desc[UR60][R36.64] ;  /* 0x0000003c24247980 */ /* 0x000f62000c101d00 */
        /* <DEDUP_REMOVED lines=10> */
[----:B------:R-:W-:-:S02]  /*25e60*/  LOP3.LUT R2, R7, R2, RZ, 0x3c, !PT ;  /* 0x0000000207027212 */ /* 0x000fc400078e3cff */
        /* <DEDUP_REMOVED lines=12> */
[----:B------:R0:W5:Y:S01]  /*25f30*/  LD.E.128 R4, desc[UR60][R2.64] ;  /* 0x0000003c02047980 */ /* 0x000162000c101d00 */
[----:B------:R-:W-:-:S03]  /*25f40*/  SHF.R.S32.HI R67, RZ, 0x1f, R232 ;  /* 0x0000001fff437819 */ /* 0x000fc600000114e8 */
[----:B------:R-:W5:Y:S04]  /*25f50*/  LD.E.128 R44, desc[UR60][R44.64] ;  /* 0x0000003c2c2c7980 */ /* 0x000f68000c101d00 */
[----:B------:R-:W5:Y:S01]  /*25f60*/  LD.E.128 R48, desc[UR60][R48.64] ;  /* 0x0000003c30307980 */ /* 0x000f62000c101d00 */
[----:B0-----:R-:W-:-:S03]  /*25f70*/  IMAD R3, R86, UR4, RZ ;  /* 0x0000000456037c24 */ /* 0x001fc6000f8e02ff */
[----:B------:R-:W5:Y:S01]  /*25f80*/  LD.E.128 R52, desc[UR60][R52.64] ;  /* 0x0000003c34347980 */ /* 0x000f62000c101d00 */
[C---:B------:R-:W-:Y:S02]  /*25f90*/  IMAD R65, R8.reuse, UR5, R3 ;  /* 0x0000000508417c24 */ /* 0x040fe4000f8e0203 */
[----:B------:R-:W-:Y:S01]  /*25fa0*/  IMAD.WIDE.U32 R2, R8, UR4, RZ ;  /* 0x0000000408027c25 */ /* 0x000fe2000f8e00ff */
[----:B------:R-:W-:Y:S01]  /*25fb0*/  ULDC.64 UR4, c[0x0][0xae8] ;  /* 0x0002ba0000047ab9 */ /* 0x000fe20000000a00 */
[----:B------:R-:W5:Y:S02]  /*25fc0*/  LD.E.128 R56, desc[UR60][R56.64] ;  /* 0x0000003c38387980 */ /* 0x000f64000c101d00 */
[----:B------:R-:W-:Y:S02]  /*25fd0*/  IMAD.IADD R3, R3, 0x1, R65 ;  /* 0x0000000103037824 */ /* 0x000fe400078e0241 */
[----:B------:R-:W-:Y:S01]  /*25fe0*/  IMAD R65, R20, 0x20, R21 ;  /* 0x0000002014417824 */ /* 0x000fe200078e0215 */
[----:B------:R-:W5:Y:S01]  /*25ff0*/  LD.E.128 R60, desc[UR60][R60.64] ;  /* 0x0000003c3c3c7980 */ /* 0x000f62000c101d00 */
[----:B------:R-:W-:Y:S01]  /*26000*/  IMAD.WIDE.U32 R2, R230, UR4, R2 ;  /* 0x00000004e6027c25 */ /* 0x000fe2000f8e0002 */
[----:B------:R-:W-:Y:S01]  /*26010*/  @!PT LDS RZ, [RZ] ;  /* 0x00000000fffff984 */ /* 0x000fe20000000800 */
[----:B------:R-:W-:Y:S01]  /*26020*/  @!PT LDS RZ, [RZ] ;  /* 0x00000000fffff984 */ /* 0x000fe20000000800 */
[----:B------:R-:W-:Y:S01]  /*26030*/  @!PT LDS RZ, [RZ] ;  /* 0x00000000fffff984 */ /* 0x000fe20000000800 */
[----:B------:R-:W-:Y:S01]  /*26040*/  @!PT LDS RZ, [RZ] ;  /* 0x00000000fffff984 */ /* 0x000fe20000000800 */
[----:B------:R0:W-:Y:S06]  /*26050*/  MEMBAR.ALL.CTA ;  /* 0x0000000000007992 */ /* 0x0001ec0000008000 */
[----:B0-----:R-:W0:Y:S01]  /*26060*/  FENCE.VIEW.ASYNC.S ;  /* 0x00000000000073c6 */ /* 0x001e220000000000 */
[----:B------:R-:W-:-:S02]  /*26070*/  IMAD.IADD R20, R226, 0x1, R65 ;  /* 0x00000001e2147824 */ /* 0x000fc400078e0241 */
[----:B------:R-:W-:Y:S01]  /*26080*/  IMAD R3, R230, UR5, R3 ;  /* 0x00000005e6037c24 */ /* 0x000fe2000f8e0203 */
[----:B------:R-:W-:Y:S01]  /*26090*/  ULDC.64 UR4, c[0x0][0xaf0] ;  /* 0x0002bc0000047ab9 */ /* 0x000fe20000000a00 */
[----:B-1----:R-:W-:-:S04]  /*260a0*/  @P4 IMAD.HI.U32 R8, R20, R69, RZ ;  /* 0x0000004514084227 */ /* 0x002fc800078e00ff */
[----:B------:R-:W-:Y:S01]  /*260b0*/  IMAD.MOV.U32 R65, RZ, RZ, R20 ;  /* 0x000000ffff417224 */ /* 0x000fe200078e0014 */
[----:B--2---:R-:W-:Y:S01]  /*260c0*/  @P4 SHF.R.U32.HI R65, RZ, R71, R8 ;  /* 0x00000047ff414219 */ /* 0x004fe20000011608 */
        /* <DEDUP_REMOVED lines=18> */
[----:B------:R-:W-:Y:S01]  /*261f0*/  IMAD.IADD R71, R21, 0x1, R226 ;  /* 0x0000000115477824 */ /* 0x000fe200078e02e2 */
[----:B------:R-:W-:Y:S01]  /*26200*/  LEA R8, P2, R2, UR4, 0x1 ;  /* 0x0000000402087c11 */ /* 0x000fe2000f8408ff */
[----:B------:R-:W-:-:S05]  /*26210*/  IMAD.IADD R67, R3, 0x1, R69 ;  /* 0x0000000103437824 */ /* 0x000fca00078e0245 */
[----:B------:R-:W-:Y:S02]  /*26220*/  LEA.HI.X R67, R2, UR5, R67, 0x1, P2 ;  /* 0x0000000502437c11 */ /* 0x000fe400090f0c43 */
[CC--:B------:R-:W-:Y:S01]  /*26230*/  ISETP.GE.AND P2, PT, R71.reuse, R84.reuse, PT ;  /* 0x000000544700720c */ /* 0x0c0fe20003f46270 */
[----:B------:R-:W-:Y:S02]  /*26240*/  VIADD R3, R16, 0x36820 ;  /* 0x0003682010037836 */ /* 0x000fe40000000000 */
[C---:B------:R-:W-:Y:S02]  /*26250*/  VIADD R21, R71.reuse, 0x20 ;  /* 0x0000002047157836 */ /* 0x040fe40000000000 */
[----:B------:R-:W-:Y:S01]  /*26260*/  VIADD R65, R71, 0x40 ;  /* 0x0000004047417836 */ /* 0x000fe20000000000 */
[----:B------:R-:W-:Y:S01]  /*26270*/  PRMT R3, RZ, 0x654, R3 ;  /* 0x00000654ff037816 */ /* 0x000fe20000000003 */
[C---:B------:R-:W-:Y:S01]  /*26280*/  VIADD R66, R0.reuse, 0x40 ;  /* 0x0000004000427836 */ /* 0x040fe20000000000 */
[-C--:B------:R-:W-:Y:S01]  /*26290*/  ISETP.GE.AND P1, PT, R21, R84.reuse, PT ;  /* 0x000000541500720c */ /* 0x080fe20003f26270 */
[----:B------:R-:W-:Y:S01]  /*262a0*/  VIADD R70, R0, 0x80 ;  /* 0x0000008000467836 */ /* 0x000fe20000000000 */
[----:B------:R-:W-:Y:S01]  /*262b0*/  ISETP.GE.AND P0, PT, R65, R84, PT ;  /* 0x000000544100720c */ /* 0x000fe20003f06270 */
[----:B0-----:R0:W-:Y:S01]  /*262c0*/  SYNCS.ARRIVE.TRANS64.RED.A1T0 RZ, [R3+URZ], RZ ;  /* 0x000000ff03ff79a7 */ /* 0x0011e2000810043f */
[----:B------:R0:W1:Y:S01]  /*262d0*/  SHFL.IDX PT, R21, R8, RZ, 0x181f ;  /* 0x00181fff08157589 */ /* 0x00006200000e0000 */
[----:B------:R-:W-:Y:S03]  /*262e0*/  BSSY B1, `(.L_x_5938) ;  /* 0x0000013000017945 */ /* 0x000fe60003800000 */
[----:B------:R0:W2:Y:S01]  /*262f0*/  SHFL.IDX PT, R65, R67, RZ, 0x181f ;  /* 0x00181fff43417589 */ /* 0x0000a200000e0000 */
[----:B------:R-:W-:-:S02]  /*26300*/  SHF.R.S32.HI R69, RZ, 0x1f, R0 ;  /* 0x0000001fff457819 */ /* 0x000fc40000011400 */
[----:B------:R-:W-:Y:S02]  /*26310*/  SHF.R.S32.HI R68, RZ, 0x1f, R66 ;  /* 0x0000001fff447819 */ /* 0x000fe40000011442 */
        /* <DEDUP_REMOVED lines=8> */
[----:B0-2---:R-:W-:Y:S02]  /*263a0*/  @!P4 LEA.HI.X R3, R0, R65, R69, 0x1, P6 ;  /* 0x000000410003c211 */ /* 0x005fe400030f0c45 */
[----:B------:R-:W-:Y:S02]  /*263b0*/  @!P2 LEA R64, P6, R70, R21, 0x1 ;  /* 0x000000154640a211 */ /* 0x000fe400078c08ff */
[-C--:B------:R-:W-:Y:S01]  /*263c0*/  @!P3 LEA.HI.X R21, R66, R65.reuse, R68, 0x1, P5 ;  /* 0x000000414215b211 */ /* 0x080fe200028f0c44 */
[----:B-----5:R3:W-:Y:S01]  /*263d0*/  @!P4 ST.E.128 desc[UR60][R2.64], R4 ;  /* 0x000000040200c985 */ /* 0x0207e2000c101d3c */
[----:B------:R-:W-:-:S03]  /*263e0*/  @!P2 LEA.HI.X R65, R70, R65, R72, 0x1, P6 ;  /* 0x000000414641a211 */ /* 0x000fc600030f0c48 */
[----:B------:R3:W-:Y:S04]  /*263f0*/  @!P3 ST.E.128 desc[UR60][R20.64], R32 ;  /* 0x000000201400b985 */ /* 0x0007e8000c101d3c */
[----:B------:R3:W-:Y:S02]  /*26400*/  @!P2 ST.E.128 desc[UR60][R64.64], R48 ;  /* 0x000000304000a985 */ /* 0x0007e4000c101d3c */
.L_x_5939:
[----:B------:R-:W-:Y:S05]  /*26410*/  BSYNC B1 ;  /* 0x0000000000017941 */ /* 0x000fea0003800000 */
.L_x_5938:
[----:B---3-5:R3:W4:Y:S01]  /*26420*/  SHFL.IDX PT, R7, R67, 0x1, 0x181f ;  /* 0x00381f0043077f89 */ /* 0x02872200000e0000 */
[----:B------:R-:W-:Y:S03]  /*26430*/  BSSY B1, `(.L_x_5940) ;  /* 0x0000010000017945 */ /* 0x000fe60003800000 */
[----:B0-----:R3:W0:Y:S01]  /*26440*/  SHFL.IDX PT, R3, R8, 0x1, 0x181f ;  /* 0x00381f0008037f89 */ /* 0x00162200000e0000 */
        /* <DEDUP_REMOVED lines=14> */
.L_x_5941:
[----:B------:R-:W-:Y:S05]  /*26530*/  BSYNC B1 ;  /* 0x0000000000017941 */ /* 0x000fea0003800000 */
.L_x_5940:
[----:B0---4-:R0:W4:Y:S01]  /*26540*/  SHFL.IDX PT, R7, R67, 0x2, 0x181f ;  /* 0x00581f0043077f89 */ /* 0x01112200000e0000 */
[----:B------:R-:W-:Y:S03]  /*26550*/  BSSY B1, `(.L_x_5942) ;  /* 0x0000010000017945 */ /* 0x000fe60003800000 */
[----:B------:R0:W0:Y:S01]  /*26560*/  SHFL.IDX PT, R3, R8, 0x2, 0x181f ;  /* 0x00581f0008037f89 */ /* 0x00002200000e0000 */
        /* <DEDUP_REMOVED lines=14> */
.L_x_5943:
[----:B------:R-:W-:Y:S05]  /*26650*/  BSYNC B1 ;  /* 0x0000000000017941 */ /* 0x000fea0003800000 */
.L_x_5942:
[----:B0-----:R-:W-:Y:S01]  /*26660*/  VIADD R3, R71, 0x60 ;  /* 0x0000006047037836 */ /* 0x001fe20000000000 */
[----:B---3--:R-:W3:Y:S04]  /*26670*/  SHFL.IDX PT, R67, R67, 0x3, 0x181f ;  /* 0x00781f0043437f89 */ /* 0x008ee800000e0000 */
[----:B------:R-:W-:Y:S01]  /*26680*/  ISETP.GE.AND P0, PT, R3, R84, PT ;  /* 0x000000540300720c */ /* 0x000fe20003f06270 */
[----:B----4-:R0:W4:-:S12]  /*26690*/  SHFL.IDX PT, R7, R8, 0x3, 0x181f ;  /* 0x00781f0008077f89 */ /* 0x01011800000e0000 */
[----:B0-----:R-:W-:Y:S05]  /*266a0*/  @P0 BRA `(.L_x_5944) ;  /* 0x00000020008c0947 */ /* 0x001fea0003800000 */
[----:B------:R-:W-:Y:S02]  /*266b0*/  ULDC UR4, c[0x0][0xac8] ;  /* 0x0002b20000047ab9 */ /* 0x000fe40000000800 */
[----:B------:R-:W-:Y:S02]  /*266c0*/  ISETP.GE.AND P2, PT, R0, UR4, PT ;  /* 0x0000000400007c0c */ /* 0x000fe4000bf46270 */
[----:B------:R-:W-:-:S11]  /*266d0*/  ISETP.GE.AND P3, PT, R66, UR4, PT ;  /* 0x0000000442007c0c */ /* 0x000fd6000bf66270 */
[-C--:B----4-:R-:W-:Y:S02]  /*266e0*/  @!P2 LEA R2, P0, R0, R7.reuse, 0x1 ;  /* 0x000000070002a211 */ /* 0x090fe400078008ff */
[----:B------:R-:W-:Y:S02]  /*266f0*/  @!P3 LEA R4, P1, R66, R7, 0x1 ;  /* 0x000000074204b211 */ /* 0x000fe400078208ff */
[-C--:B---3--:R-:W-:Y:S02]  /*26700*/  @!P2 LEA.HI.X R3, R0, R67.reuse, R69, 0x1, P0 ;  /* 0x000000430003a211 */ /* 0x088fe400000f0c45 */
[----:B------:R-:W-:Y:S02]  /*26710*/  @!P3 LEA.HI.X R5, R66, R67, R68, 0x1, P1 ;  /* 0x000000434205b211 */ /* 0x000fe400008f0c44 */
[----:B------:R-:W-:Y:S01]  /*26720*/  ISETP.GE.AND P0, PT, R70, UR4, PT ;  /* 0x0000000446007c0c */ /* 0x000fe2000bf06270 */
[----:B------:R0:W-:Y:S04]  /*26730*/  @!P2 ST.E.128 desc[UR60][R2.64], R28 ;  /* 0x0000001c0200a985 */ /* 0x0001e8000c101d3c */
[----:B------:R0:W-:Y:S08]  /*26740*/  @!P3 ST.E.128 desc[UR60][R4.64], R44 ;  /* 0x0000002c0400b985 */ /* 0x0001f0000c101d3c */
[----:B------:R-:W-:Y:S05]  /*26750*/  @P0 BRA `(.L_x_5944) ;  /* 0x0000002000600947 */ /* 0x000fea0003800000 */
[----:B0-----:R-:W-:-:S04]  /*26760*/  LEA R2, P0, R70, R7, 0x1 ;  /* 0x0000000746027211 */ /* 0x001fc800078008ff */
[----:B------:R-:W-:-:S05]  /*26770*/  LEA.HI.X R3, R70, R67, R72, 0x1, P0 ;  /* 0x0000004346037211 */ /* 0x000fca00000f0c48 */
[----:B------:R0:W-:Y:S01]  /*26780*/  ST.E.128 desc[UR60][R2.64], R60 ;  /* 0x0000003c02007985 */ /* 0x0001e2000c101d3c */
[----:B------:R-:W-:Y:S05]  /*26790*/  BRA `(.L_x_5944) ;  /* 0x0000002000507947 */ /* 0x000fea0003800000 */
.L_x_5937:
[----:B0-----:R-:W0:Y:S01]  /*267a0*/  @P4 LDC R0, c[0x0][0xbec] ;  /* 0x0002fb00ff004b82 */ /* 0x001e220000000800 */
[----:B------:R-:W-:Y:S01]  /*267b0*/  ULDC.64 UR4, c[0x0][0xb08] ;  /* 0x0002c20000047ab9 */ /* 0x000fe20000000a00 */
[----:B------:R-:W-:Y:S01]  /*267c0*/  ULDC.64 UR6, c[0x0][0xb30] ;  /* 0x0002cc0000067ab9 */ /* 0x000fe20000000a00 */
[----:B------:R-:W-:Y:S01]  /*267d0*/  IMAD R13, R86, UR4, RZ ;  /* 0x00000004560d7c24 */ /* 0x000fe2000f8e02ff */
[----:B------:R-:W-:Y:S01]  /*267e0*/  ISETP.GE.AND P0, PT, R87, R84, PT ;  /* 0x000000545700720c */ /* 0x000fe20003f06270 */
[C---:B------:R-:W-:Y:S01]  /*267f0*/  IMAD.WIDE.U32 R2, R8.reuse, UR4, RZ ;  /* 0x0000000408027c25 */ /* 0x040fe2000f8e00ff */
[----:B------:R-:W-:Y:S02]  /*26800*/  BSSY B1, `(.L_x_5945) ;  /* 0x00000c8000017945 */ /* 0x000fe40003800000 */
[----:B------:R-:W1:Y:S01]  /*26810*/  @P4 LDC R89, c[0x0][0xbf0] ;  /* 0x0002fc00ff594b82 */ /* 0x000e620000000800 */
[----:B------:R-:W-:Y:S01]  /*26820*/  IMAD R13, R8, UR5, R13 ;  /* 0x00000005080d7c24 */ /* 0x000fe2000f8e020d */
[----:B------:R-:W-:Y:S01]  /*26830*/  ULDC.64 UR4, c[0x0][0xb38] ;  /* 0x0002ce0000047ab9 */ /* 0x000fe20000000a00 */
[----:B------:R-:W-:-:S02]  /*26840*/  VIADD R88, R227, 0x90 ;  /* 0x00000090e3587836 */ /* 0x000fc40000000000 */
        /* <DEDUP_REMOVED lines=10> */
[----:B0-----:R-:W-:Y:S01]  /*268f0*/  @P4 IMAD.HI.U32 R0, R7, R0, RZ ;  /* 0x0000000007004227 */ /* 0x001fe200078e00ff */
[----:B------:R-:W-:-:S03]  /*26900*/  SHF.R.S32.HI R94, RZ, 0x1f, R94 ;  /* 0x0000001fff5e7819 */ /* 0x000fc6000001145e */
[C---:B------:R-:W-:Y:S02]  /*26910*/  IMAD R15, R232.reuse, UR5, R13 ;  /* 0x00000005e80f7c24 */ /* 0x040fe4000f8e020d */
[----:B------:R-:W-:Y:S01]  /*26920*/  IMAD.WIDE.U32 R2, R232, UR4, R2 ;  /* 0x00000004e8027c25 */ /* 0x000fe2000f8e0002 */
[----:B------:R-:W-:-:S03]  /*26930*/  ULDC.64 UR4, c[0x0][0xb48] ;  /* 0x0002d20000047ab9 */ /* 0x000fc60000000a00 */
        /* <DEDUP_REMOVED lines=75> */
[----:B------:R-:W-:Y:S02]  /*26df0*/  ULDC UR4, c[0x0][0xac8] ;  /* 0x0002b20000047ab9 */ /* 0x000fe40000000800 */
[----:B------:R-:W-:Y:S02]  /*26e00*/  ISETP.GE.AND P4, PT, R153, UR4, PT ;  /* 0x0000000499007c0c */ /* 0x000fe4000bf86270 */
[----:B------:R-:W-:Y:S02]  /*26e10*/  ISETP.GE.AND P3, PT, R151, UR4, PT ;  /* 0x0000000497007c0c */ /* 0x000fe4000bf66270 */
[----:B------:R-:W-:Y:S02]  /*26e20*/  ISETP.GE.AND P5, PT, R227, UR4, PT ;  /* 0x00000004e3007c0c */ /* 0x000fe4000bfa6270 */
[----:B------:R-:W-:Y:S02]  /*26e30*/  ISETP.GE.AND P0, PT, R149, UR4, PT ;  /* 0x0000000495007c0c */ /* 0x000fe4000bf06270 */
[----:B------:R-:W-:-:S05]  /*26e40*/  ISETP.GE.AND P1, PT, R147, UR4, PT ;  /* 0x0000000493007c0c */ /* 0x000fca000bf26270 */
[-C--:B------:R-:W-:Y:S02]  /*26e50*/  @!P4 LEA R6, P2, R153, R2.reuse, 0x2 ;  /* 0x000000029906c211 */ /* 0x080fe400078410ff */
[----:B------:R-:W-:Y:S02]  /*26e60*/  @!P3 LEA R12, P6, R151, R2, 0x2 ;  /* 0x00000002970cb211 */ /* 0x000fe400078c10ff */
[-C--:B------:R-:W-:Y:S01]  /*26e70*/  @!P4 LEA.HI.X R7, R153, R3.reuse, R154, 0x2, P2 ;  /* 0x000000039907c211 */ /* 0x080fe200010f149a */
[----:B------:R-:W-:Y:S01]  /*26e80*/  @!P5 IMAD.WIDE R14, R227, 0x4, R2 ;  /* 0x00000004e30ed825 */ /* 0x000fe200078e0202 */
[----:B------:R-:W-:Y:S02]  /*26e90*/  ISETP.GE.AND P2, PT, R145, UR4, PT ;  /* 0x0000000491007c0c */ /* 0x000fe4000bf46270 */
[----:B------:R-:W-:Y:S02]  /*26ea0*/  @!P3 LEA.HI.X R13, R151, R3, R152, 0x2, P6 ;  /* 0x00000003970db211 */ /* 0x000fe400030f1498 */
[----:B------:R0:W-:Y:S04]  /*26eb0*/  @!P5 ST.E.64 desc[UR60][R14.64], R24 ;  /* 0x000000180e00d985 */ /* 0x0001e8000c101b3c */
[----:B------:R1:W-:Y:S01]  /*26ec0*/  @!P4 ST.E.64 desc[UR60][R6.64], R28 ;  /* 0x0000001c0600c985 */ /* 0x0003e2000c101b3c */
[----:B------:R-:W-:-:S03]  /*26ed0*/  ISETP.GE.AND P4, PT, R141, UR4, PT ;  /* 0x000000048d007c0c */ /* 0x000fc6000bf86270 */
[----:B------:R2:W-:Y:S01]  /*26ee0*/  @!P3 ST.E.64 desc[UR60][R12.64], R32 ;  /* 0x000000200c00b985 */ /* 0x0005e2000c101b3c */
[----:B------:R-:W-:Y:S01]  /*26ef0*/  ISETP.GE.AND P3, PT, R143, UR4, PT ;  /* 0x000000048f007c0c */ /* 0x000fe2000bf66270 */
[----:B0-----:R-:W-:Y:S01]  /*26f00*/  VIADD R25, R227, 0xa0 ;  /* 0x000000a0e3197836 */ /* 0x001fe20000000000 */
[----:B------:R-:W-:Y:S02]  /*26f10*/  SHF.R.S32.HI R24, RZ, 0x1f, R237 ;  /* 0x0000001fff187819 */ /* 0x000fe400000114ed */
[-C--:B-1----:R-:W-:Y:S01]  /*26f20*/  @!P0 LEA R6, P6, R149, R2.reuse, 0x2 ;  /* 0x0000000295068211 */ /* 0x082fe200078c10ff */
[----:B------:R-:W-:Y:S01]  /*26f30*/  VIADD R29, R227, 0xa8 ;  /* 0x000000a8e31d7836 */ /* 0x000fe20000000000 */
[-C--:B--2---:R-:W-:Y:S01]  /*26f40*/  @!P1 LEA R12, P5, R147, R2.reuse, 0x2 ;  /* 0x00000002930c9211 */ /* 0x084fe200078a10ff */
[----:B------:R-:W-:Y:S01]  /*26f50*/  VIADD R33, R227, 0xb0 ;  /* 0x000000b0e3217836 */ /* 0x000fe20000000000 */
[----:B------:R-:W-:Y:S02]  /*26f60*/  @!P0 LEA.HI.X R7, R149, R3, R150, 0x2, P6 ;  /* 0x0000000395078211 */ /* 0x000fe400030f1496 */
[----:B------:R-:W-:-:S02]  /*26f70*/  @!P2 LEA R14, P6, R145, R2, 0x2 ;  /* 0x00000002910ea211 */ /* 0x000fc400078c10ff */
[-C--:B------:R-:W-:Y:S01]  /*26f80*/  @!P1 LEA.HI.X R13, R147, R3.reuse, R148, 0x2, P5 ;  /* 0x00000003930d9211 */ /* 0x080fe200028f1494 */
[----:B------:R0:W-:Y:S01]  /*26f90*/  @!P0 ST.E.64 desc[UR60][R6.64], R36 ;  /* 0x0000002406008985 */ /* 0x0001e2000c101b3c */
[----:B------:R-:W-:Y:S02]  /*26fa0*/  ISETP.GE.AND P5, PT, R107, UR4, PT ;  /* 0x000000046b007c0c */ /* 0x000fe4000bfa6270 */
[----:B------:R-:W-:Y:S01]  /*26fb0*/  @!P2 LEA.HI.X R15, R145, R3, R146, 0x2, P6 ;  /* 0x00000003910fa211 */ /* 0x000fe200030f1492 */
[----:B------:R1:W-:Y:S01]  /*26fc0*/  @!P1 ST.E.64 desc[UR60][R12.64], R40 ;  /* 0x000000280c009985 */ /* 0x0003e2000c101b3c */
[----:B------:R-:W-:Y:S02]  /*26fd0*/  ISETP.GE.AND P0, PT, R105, UR4, PT ;  /* 0x0000000469007c0c */ /* 0x000fe4000bf06270 */
[----:B------:R-:W-:Y:S01]  /*26fe0*/  ISETP.GE.AND P1, PT, R103, UR4, PT ;  /* 0x0000000467007c0c */ /* 0x000fe2000bf26270 */
[----:B------:R2:W-:Y:S01]  /*26ff0*/  @!P2 ST.E.64 desc[UR60][R14.64], R44 ;  /* 0x0000002c0e00a985 */ /* 0x0005e2000c101b3c */
[-C--:B0-----:R-:W-:Y:S01]  /*27000*/  @!P3 LEA R6, P6, R143, R2.reuse, 0x2 ;  /* 0x000000028f06b211 */ /* 0x081fe200078c10ff */
[----:B------:R-:W-:Y:S01]  /*27010*/  VIADD R37, R227, 0xb8 ;  /* 0x000000b8e3257836 */ /* 0x000fe20000000000 */
[----:B-1----:R-:W-:-:S02]  /*27020*/  @!P4 LEA R12, P2, R141, R2, 0x2 ;  /* 0x000000028d0cc211 */ /* 0x002fc400078410ff */
        /* <DEDUP_REMOVED lines=15> */
[-C--:B------:R-:W-:Y:S02]  /*27120*/  @!P1 LEA.HI.X R13, R103, R3.reuse, R104, 0x2, P3 ;  /* 0x00000003670d9211 */ /* 0x080fe400018f1468 */
[----:B------:R-:W-:-:S02]  /*27130*/  @!P2 LEA.HI.X R15, R101, R3, R102, 0x2, P6 ;  /* 0x00000003650fa211 */ /* 0x000fc400030f1466 */
[----:B------:R-:W-:Y:S01]  /*27140*/  ISETP.GE.AND P3, PT, R95, UR4, PT ;  /* 0x000000045f007c0c */ /* 0x000fe2000bf66270 */
        /* <DEDUP_REMOVED lines=10> */
[CC--:B--2---:R-:W-:Y:S01]  /*271f0*/  @!P3 LEA R14, P6, R95.reuse, R2.reuse, 0x2 ;  /* 0x000000025f0eb211 */ /* 0x0c4fe200078c10ff */
[----:B------:R1:W-:Y:S03]  /*27200*/  @!P4 ST.E.64 desc[UR60][R12.64], R76 ;  /* 0x0000004c0c00c985 */ /* 0x0003e6000c101b3c */
[----:B------:R-:W-:Y:S02]  /*27210*/  @!P3 LEA.HI.X R15, R95, R3, R96, 0x2, P6 ;  /* 0x000000035f0fb211 */ /* 0x000fe400030f1460 */
[----:B0-----:R-:W-:-:S03]  /*27220*/  @!P2 LEA R6, P4, R93, R2, 0x2 ;  /* 0x000000025d06a211 */ /* 0x001fc600078810ff */
[----:B------:R0:W-:Y:S01]  /*27230*/  @!P3 ST.E.64 desc[UR60][R14.64], R80 ;  /* 0x000000500e00b985 */ /* 0x0001e2000c101b3c */
[----:B------:R-:W-:Y:S02]  /*27240*/  ISETP.GE.AND P3, PT, R237, UR4, PT ;  /* 0x00000004ed007c0c */ /* 0x000fe4000bf66270 */
[-C--:B------:R-:W-:Y:S02]  /*27250*/  @!P2 LEA.HI.X R7, R93, R3.reuse, R94, 0x2, P4 ;  /* 0x000000035d07a211 */ /* 0x080fe400020f145e */
[----:B------:R-:W-:Y:S02]  /*27260*/  ISETP.GE.AND P4, PT, R25, UR4, PT ;  /* 0x0000000419007c0c */ /* 0x000fe4000bf86270 */
[C---:B-1----:R-:W-:Y:S01]  /*27270*/  @!P0 LEA R12, P5, R91.reuse, R2, 0x2 ;  /* 0x000000025b0c8211 */ /* 0x042fe200078a10ff */
[----:B------:R1:W-:Y:S01]  /*27280*/  @!P2 ST.E.64 desc[UR60][R6.64], R4 ;  /* 0x000000040600a985 */ /* 0x0003e2000c101b3c */
[----:B------:R-:W-:Y:S02]  /*27290*/  ISETP.GE.AND P2, PT, R86, UR4, PT ;  /* 0x0000000456007c0c */ /* 0x000fe4000bf46270 */
[----:B------:R-:W-:-:S02]  /*272a0*/  @!P0 LEA.HI.X R13, R91, R3, R92, 0x2, P5 ;  /* 0x000000035b0d8211 */ /* 0x000fc400028f145c */
[----:B0-----:R-:W-:-:S03]  /*272b0*/  @!P1 LEA R14, P6, R89, R2, 0x2 ;  /* 0x00000002590e9211 */ /* 0x001fc600078c10ff */
[----:B------:R0:W-:Y:S01]  /*272c0*/  @!P0 ST.E.64 desc[UR60][R12.64], R20 ;  /* 0x000000140c008985 */ /* 0x0001e2000c101b3c */
[----:B------:R-:W-:Y:S02]  /*272d0*/  ISETP.GE.AND P0, PT, R33, UR4, PT ;  /* 0x0000000421007c0c */ /* 0x000fe4000bf06270 */
[----:B------:R-:W-:Y:S02]  /*272e0*/  @!P1 LEA.HI.X R15, R89, R3, R90, 0x2, P6 ;  /* 0x00000003590f9211 */ /* 0x000fe400030f145a */
[----:B-1----:R-:W-:-:S03]  /*272f0*/  SHF.R.S32.HI R4, RZ, 0x1f, R25 ;  /* 0x0000001fff047819 */ /* 0x002fc60000011419 */
[----:B------:R1:W-:Y:S01]  /*27300*/  @!P1 ST.E.64 desc[UR60][R14.64], R120 ;  /* 0x000000780e009985 */ /* 0x0003e2000c101b3c */
[----:B------:R-:W-:Y:S02]  /*27310*/  ISETP.GE.AND P1, PT, R29, UR4, PT ;  /* 0x000000041d007c0c */ /* 0x000fe4000bf26270 */
[----:B------:R-:W-:Y:S02]  /*27320*/  SHF.R.S32.HI R5, RZ, 0x1f, R33 ;  /* 0x0000001fff057819 */ /* 0x000fe40000011421 */
[----:B0-----:R-:W-:-:S04]  /*27330*/  @!P4 LEA R12, P5, R25, R2, 0x2 ;  /* 0x00000002190cc211 */ /* 0x001fc800078a10ff */
[-C--:B------:R-:W-:Y:S02]  /*27340*/  @!P4 LEA.HI.X R13, R25, R3.reuse, R4, 0x2, P5 ;  /* 0x00000003190dc211 */ /* 0x080fe400028f1404 */
[----:B------:R-:W-:Y:S02]  /*27350*/  ISETP.GE.AND P5, PT, R37, UR4, PT ;  /* 0x0000000425007c0c */ /* 0x000fe4000bfa6270 */
[CC--:B-1----:R-:W-:Y:S02]  /*27360*/  @!P3 LEA R14, P6, R237.reuse, R2.reuse, 0x2 ;  /* 0x00000002ed0eb211 */ /* 0x0c2fe400078c10ff */
[----:B------:R-:W-:Y:S02]  /*27370*/  SHF.R.S32.HI R4, RZ, 0x1f, R29 ;  /* 0x0000001fff047819 */ /* 0x000fe4000001141d */
[----:B------:R-:W-:Y:S02]  /*27380*/  @!P3 LEA.HI.X R15, R237, R3, R24, 0x2, P6 ;  /* 0x00000003ed0fb211 */ /* 0x000fe400030f1418 */
[----:B------:R-:W-:-:S02]  /*27390*/  @!P2 LEA R20, P6, R86, R2, 0x2 ;  /* 0x000000025614a211 */ /* 0x000fc400078c10ff */
[----:B------:R-:W-:Y:S02]  /*273a0*/  SHF.R.S32.HI R24, RZ, 0x1f, R37 ;  /* 0x0000001fff187819 */ /* 0x000fe40000011425 */
[----:B------:R-:W-:Y:S02]  /*273b0*/  @!P2 LEA.HI.X R21, R86, R3, R88, 0x2, P6 ;  /* 0x000000035615a211 */ /* 0x000fe400030f1458 */
[----:B------:R-:W-:-:S03]  /*273c0*/  @!P1 LEA R6, P6, R29, R2, 0x2 ;  /* 0x000000021d069211 */ /* 0x000fc600078c10ff */
[----:B------:R0:W-:Y:S01]  /*273d0*/  @!P2 ST.E.64 desc[UR60][R20.64], R122 ;  /* 0x0000007a1400a985 */ /* 0x0001e2000c101b3c */
[-C--:B------:R-:W-:Y:S02]  /*273e0*/  @!P1 LEA.HI.X R7, R29, R3.reuse, R4, 0x2, P6 ;  /* 0x000000031d079211 */ /* 0x080fe400030f1404 */
[CC--:B------:R-:W-:Y:S01]  /*273f0*/  @!P0 LEA R4, P6, R33.reuse, R2.reuse, 0x2 ;  /* 0x0000000221048211 */ /* 0x0c0fe200078c10ff */
[----:B------:R0:W-:Y:S03]  /*27400*/  @!P3 ST.E.64 desc[UR60][R14.64], R124 ;  /* 0x0000007c0e00b985 */ /* 0x0001e6000c101b3c */
[----:B------:R-:W-:Y:S01]  /*27410*/  @!P0 LEA.HI.X R5, R33, R3, R5, 0x2, P6 ;  /* 0x0000000321058211 */ /* 0x000fe200030f1405 */
[----:B------:R0:W-:Y:S01]  /*27420*/  @!P4 ST.E.64 desc[UR60][R12.64], R126 ;  /* 0x0000007e0c00c985 */ /* 0x0001e2000c101b3c */
[----:B------:R-:W-:-:S03]  /*27430*/  @!P5 LEA R2, P6, R37, R2, 0x2 ;  /* 0x000000022502d211 */ /* 0x000fc600078c10ff */
[----:B------:R0:W-:Y:S01]  /*27440*/  @!P1 ST.E.64 desc[UR60][R6.64], R108 ;  /* 0x0000006c06009985 */ /* 0x0001e2000c101b3c */
[----:B------:R-:W-:-:S03]  /*27450*/  @!P5 LEA.HI.X R3, R37, R3, R24, 0x2, P6 ;  /* 0x000000032503d211 */ /* 0x000fc600030f1418 */
[----:B------:R0:W-:Y:S04]  /*27460*/  @!P0 ST.E.64 desc[UR60][R4.64], R112 ;  /* 0x0000007004008985 */ /* 0x0001e8000c101b3c */
[----:B------:R0:W-:Y:S02]  /*27470*/  @!P5 ST.E.64 desc[UR60][R2.64], R116 ;  /* 0x000000740200d985 */ /* 0x0001e4000c101b3c */
.L_x_5946:
[----:B------:R-:W-:Y:S05]  /*27480*/  BSYNC B1 ;  /* 0x0000000000017941 */ /* 0x000fea0003800000 */
.L_x_5945:
[----:B------:R-:W-:Y:S01]  /*27490*/  ISETP.GE.AND P0, PT, R85, R84, PT ;  /* 0x000000545500720c */ /* 0x000fe20003f06270 */
[----:B0-----:R0:W1:Y:S04]  /*274a0*/  SHFL.IDX PT, R3, R8, 0x1, 0x1c1f ;  /* 0x003c1f0008037f89 */ /* 0x00106800000e0000 */
[----:B------:R0:W2:Y:S08]  /*274b0*/  SHFL.IDX PT, R2, R0, 0x1, 0x1c1f ;  /* 0x003c1f0000027f89 */ /* 0x0000b000000e0000 */
[----:B0-----:R-:W-:Y:S05]  /*274c0*/  @P0 BRA `(.L_x_5944) ;  /* 0x0000001400040947 */ /* 0x001fea0003800000 */
[----:B------:R-:W-:Y:S01]  /*274d0*/  ULDC UR4, c[0x0][0xac8] ;  /* 0x0002b20000047ab9 */ /* 0x000fe20000000800 */
[----:B------:R-:W-:Y:S01]  /*274e0*/  VIADD R29, R227, 0xb0 ;  /* 0x000000b0e31d7836 */ /* 0x000fe20000000000 */
        /* <DEDUP_REMOVED lines=8> */
[-C--:B-1----:R-:W-:Y:S01]  /*27570*/  @!P1 LEA.HI.X R7, R153, R3.reuse, R154, 0x2, P5 ;  /* 0x0000000399079211 */ /* 0x082fe200028f149a */
[----:B------:R-:W-:Y:S01]  /*27580*/  @!P2 IMAD.WIDE R4, R227, 0x4, R2 ;  /* 0x00000004e304a825 */ /* 0x000fe200078e0202 */
[----:B------:R-:W-:Y:S02]  /*27590*/  ISETP.GE.AND P5, PT, R145, UR4, PT ;  /* 0x0000000491007c0c */ /* 0x000fe4000bfa6270 */
[----:B------:R-:W-:Y:S02]  /*275a0*/  @!P0 LEA.HI.X R13, R151, R3, R152, 0x2, P6 ;  /* 0x00000003970d8211 */ /* 0x000fe400030f1498 */
        /* <DEDUP_REMOVED lines=10> */
[----:B------:R-:W-:Y:S01]  /*27650*/  @!P4 LEA.HI.X R21, R147, R3, R148, 0x2, P2 ;  /* 0x000000039315c211 */ /* 0x000fe200010f1494 */
[----:B0-----:R-:W-:Y:S01]  /*27660*/  VIADD R27, R227, 0xa0 ;  /* 0x000000a0e31b7836 */ /* 0x001fe20000000000 */
[----:B------:R-:W-:-:S02]  /*27670*/  ISETP.GE.AND P2, PT, R107, UR4, PT ;  /* 0x000000046b007c0c */ /* 0x000fc4000bf46270 */
[-C--:B------:R-:W-:Y:S01]  /*27680*/  @!P5 LEA.HI.X R25, R145, R3.reuse, R146, 0x2, P6 ;  /* 0x000000039119d211 */ /* 0x080fe200030f1492 */
[----:B------:R0:W-:Y:S01]  /*27690*/  @!P4 ST.E.64 desc[UR60][R20.64], R42 ;  /* 0x0000002a1400c985 */ /* 0x0001e2000c101b3c */
[----:B------:R-:W-:Y:S02]  /*276a0*/  ISETP.GE.AND P3, PT, R105, UR4, PT ;  /* 0x0000000469007c0c */ /* 0x000fe4000bf66270 */
[----:B------:R-:W-:Y:S01]  /*276b0*/  ISETP.GE.AND P4, PT, R103, UR4, PT ;  /* 0x0000000467007c0c */ /* 0x000fe2000bf86270 */
[----:B------:R4:W-:Y:S01]  /*276c0*/  @!P5 ST.E.64 desc[UR60][R24.64], R46 ;  /* 0x0000002e1800d985 */ /* 0x0009e2000c101b3c */
[-C--:B------:R-:W-:Y:S02]  /*276d0*/  @!P0 LEA R4, P6, R143, R2.reuse, 0x2 ;  /* 0x000000028f048211 */ /* 0x080fe400078c10ff */
[----:B-1----:R-:W-:Y:S02]  /*276e0*/  @!P1 LEA R6, P5, R141, R2, 0x2 ;  /* 0x000000028d069211 */ /* 0x002fe400078a10ff */
[----:B------:R-:W-:-:S02]  /*276f0*/  @!P0 LEA.HI.X R5, R143, R3, R144, 0x2, P6 ;  /* 0x000000038f058211 */ /* 0x000fc400030f1490 */
[-C--:B--2---:R-:W-:Y:S02]  /*27700*/  @!P2 LEA R12, P6, R107, R2.reuse, 0x2 ;  /* 0x000000026b0ca211 */ /* 0x084fe400078c10ff */
[-C--:B------:R-:W-:Y:S01]  /*27710*/  @!P1 LEA.HI.X R7, R141, R3.reuse, R142, 0x2, P5 ;  /* 0x000000038d079211 */ /* 0x080fe200028f148e */
[----:B------:R1:W-:Y:S01]  /*27720*/  @!P0 ST.E.64 desc[UR60][R4.64], R50 ;  /* 0x0000003204008985 */ /* 0x0003e2000c101b3c */
[----:B------:R-:W-:Y:S02]  /*27730*/  ISETP.GE.AND P5, PT, R101, UR4, PT ;  /* 0x0000000465007c0c */ /* 0x000fe4000bfa6270 */
[----:B------:R-:W-:Y:S01]  /*27740*/  @!P2 LEA.HI.X R13, R107, R3, R140, 0x2, P6 ;  /* 0x000000036b0da211 */ /* 0x000fe200030f148c */
[----:B------:R2:W-:Y:S01]  /*27750*/  @!P1 ST.E.64 desc[UR60][R6.64], R54 ;  /* 0x0000003606009985 */ /* 0x0005e2000c101b3c */
[-C--:B---3--:R-:W-:Y:S02]  /*27760*/  @!P3 LEA R14, P1, R105, R2.reuse, 0x2 ;  /* 0x00000002690eb211 */ /* 0x088fe400078210ff */
[----:B0-----:R-:W-:Y:S01]  /*27770*/  @!P4 LEA R20, P0, R103, R2, 0x2 ;  /* 0x000000026714c211 */ /* 0x001fe200078010ff */
[----:B------:R0:W-:Y:S01]  /*27780*/  @!P2 ST.E.64 desc[UR60][R12.64], R58 ;  /* 0x0000003a0c00a985 */ /* 0x0001e2000c101b3c */
[----:B------:R-:W-:-:S02]  /*27790*/  ISETP.GE.AND P2, PT, R99, UR4, PT ;  /* 0x0000000463007c0c */ /* 0x000fc4000bf46270 */
[-C--:B------:R-:W-:Y:S02]  /*277a0*/  @!P3 LEA.HI.X R15, R105, R3.reuse, R106, 0x2, P1 ;  /* 0x00000003690fb211 */ /* 0x080fe400008f146a */
[----:B------:R-:W-:Y:S02]  /*277b0*/  ISETP.GE.AND P1, PT, R97, UR4, PT ;  /* 0x0000000461007c0c */ /* 0x000fe4000bf26270 */
[----:B----4-:R-:W-:Y:S01]  /*277c0*/  @!P5 LEA R24, P6, R101, R2, 0x2 ;  /* 0x000000026518d211 */ /* 0x010fe200078c10ff */
[----:B------:R3:W-:Y:S01]  /*277d0*/  @!P3 ST.E.64 desc[UR60][R14.64], R62 ;  /* 0x0000003e0e00b985 */ /* 0x0007e2000c101b3c */
[-C--:B------:R-:W-:Y:S02]  /*277e0*/  @!P4 LEA.HI.X R21, R103, R3.reuse, R104, 0x2, P0 ;  /* 0x000000036715c211 */ /* 0x080fe400000f1468 */
[----:B------:R-:W-:Y:S02]  /*277f0*/  @!P5 LEA.HI.X R25, R101, R3, R102, 0x2, P6 ;  /* 0x000000036519d211 */ /* 0x000fe400030f1466 */
[----:B------:R-:W-:Y:S01]  /*27800*/  ISETP.GE.AND P0, PT, R95, UR4, PT ;  /* 0x000000045f007c0c */ /* 0x000fe2000bf06270 */
[----:B------:R-:W-:Y:S01]  /*27810*/  @!P4 ST.E.64 desc[UR60][R20.64], R66 ;  /* 0x000000421400c985 */ /* 0x000fe2000c101b3c */
[----:B------:R-:W-:-:S02]  /*27820*/  ISETP.GE.AND P3, PT, R93, UR4, PT ;  /* 0x000000045d007c0c */ /* 0x000fc4000bf66270 */
[-C--:B-1----:R-:W-:Y:S01]  /*27830*/  @!P2 LEA R4, P6, R99, R2.reuse, 0x2 ;  /* 0x000000026304a211 */ /* 0x082fe200078c10ff */
[----:B------:R1:W-:Y:S01]  /*27840*/  @!P5 ST.E.64 desc[UR60][R24.64], R70 ;  /* 0x000000461800d985 */ /* 0x0003e2000c101b3c */
[----:B------:R-:W-:Y:S02]  /*27850*/  ISETP.GE.AND P4, PT, R91, UR4, PT ;  /* 0x000000045b007c0c */ /* 0x000fe4000bf86270 */
[-C--:B--2---:R-:W-:Y:S02]  /*27860*/  @!P1 LEA R6, P5, R97, R2.reuse, 0x2 ;  /* 0x0000000261069211 */ /* 0x084fe400078a10ff */
[-C--:B------:R-:W-:Y:S02]  /*27870*/  @!P2 LEA.HI.X R5, R99, R3.reuse, R100, 0x2, P6 ;  /* 0x000000036305a211 */ /* 0x080fe400030f1464 */
[----:B------:R-:W-:Y:S02]  /*27880*/  @!P1 LEA.HI.X R7, R97, R3, R98, 0x2, P5 ;  /* 0x0000000361079211 */ /* 0x000fe400028f1462 */
[----:B0-----:R-:W-:Y:S01]  /*27890*/  @!P0 LEA R12, P6, R95, R2, 0x2 ;  /* 0x000000025f0c8211 */ /* 0x001fe200078c10ff */
[----:B------:R0:W-:Y:S01]  /*278a0*/  @!P2 ST.E.64 desc[UR60][R4.64], R74 ;  /* 0x0000004a0400a985 */ /* 0x0001e2000c101b3c */
[----:B------:R-:W-:-:S02]  /*278b0*/  ISETP.GE.AND P2, PT, R89, UR4, PT ;  /* 0x0000000459007c0c */ /* 0x000fc4000bf46270 */
[-C--:B------:R-:W-:Y:S01]  /*278c0*/  @!P0 LEA.HI.X R13, R95, R3.reuse, R96, 0x2, P6 ;  /* 0x000000035f0d8211 */ /* 0x080fe200030f1460 */
[----:B------:R2:W-:Y:S01]  /*278d0*/  @!P1 ST.E.64 desc[UR60][R6.64], R78 ;  /* 0x0000004e06009985 */ /* 0x0005e2000c101b3c */
[-C--:B---3--:R-:W-:Y:S01]  /*278e0*/  @!P3 LEA R14, P1, R93, R2.reuse, 0x2 ;  /* 0x000000025d0eb211 */ /* 0x088fe200078210ff */
[----:B-1----:R-:W-:Y:S01]  /*278f0*/  VIADD R25, R227, 0xa8 ;  /* 0x000000a8e3197836 */ /* 0x002fe20000000000 */
[----:B------:R-:W-:Y:S01]  /*27900*/  @!P4 LEA R20, P5, R91, R2, 0x2 ;  /* 0x000000025b14c211 */ /* 0x000fe200078a10ff */
[----:B------:R1:W-:Y:S01]  /*27910*/  @!P0 ST.E.64 desc[UR60][R12.64], R82 ;  /* 0x000000520c008985 */ /* 0x0003e2000c101b3c */
[-C--:B------:R-:W-:Y:S02]  /*27920*/  @!P3 LEA.HI.X R15, R93, R3.reuse, R94, 0x2, P1 ;  /* 0x000000035d0fb211 */ /* 0x080fe400008f145e */
[----:B------:R-:W-:Y:S02]  /*27930*/  ISETP.GE.AND P1, PT, R86, UR4, PT ;  /* 0x0000000456007c0c */ /* 0x000fe4000bf26270 */
[----:B------:R-:W-:Y:S01]  /*27940*/  @!P4 LEA.HI.X R21, R91, R3, R92, 0x2, P5 ;  /* 0x000000035b15c211 */ /* 0x000fe200028f145c */
[----:B------:R3:W-:Y:S01]  /*27950*/  @!P3 ST.E.64 desc[UR60][R14.64], R128 ;  /* 0x000000800e00b985 */ /* 0x0007e2000c101b3c */
[----:B------:R-:W-:-:S02]  /*27960*/  ISETP.GE.AND P0, PT, R237, UR4, PT ;  /* 0x00000004ed007c0c */ /* 0x000fc4000bf06270 */
[-C--:B0-----:R-:W-:Y:S01]  /*27970*/  @!P2 LEA R4, P5, R89, R2.reuse, 0x2 ;  /* 0x000000025904a211 */ /* 0x081fe200078a10ff */
[----:B------:R0:W-:Y:S01]  /*27980*/  @!P4 ST.E.64 desc[UR60][R20.64], R130 ;  /* 0x000000821400c985 */ /* 0x0001e2000c101b3c */
[----:B------:R-:W-:Y:S02]  /*27990*/  ISETP.GE.AND P4, PT, R27, UR4, PT ;  /* 0x000000041b007c0c */ /* 0x000fe4000bf86270 */
[----:B------:R-:W-:Y:S02]  /*279a0*/  ISETP.GE.AND P3, PT, R25, UR4, PT ;  /* 0x0000000419007c0c */ /* 0x000fe4000bf66270 */
[----:B------:R-:W-:Y:S02]  /*279b0*/  @!P2 LEA.HI.X R5, R89, R3, R90, 0x2, P5 ;  /* 0x000000035905a211 */ /* 0x000fe400028f145a */
[-C--:B--2---:R-:W-:Y:S02]  /*279c0*/  @!P1 LEA R6, P6, R86, R2.reuse, 0x2 ;  /* 0x0000000256069211 */ /* 0x084fe400078c10ff */
[----:B------:R-:W-:Y:S01]  /*279d0*/  SHF.R.S32.HI R0, RZ, 0x1f, R27 ;  /* 0x0000001fff007819 */ /* 0x000fe2000001141b */
[----:B------:R4:W-:Y:S01]  /*279e0*/  @!P2 ST.E.64 desc[UR60][R4.64], R132 ;  /* 0x000000840400a985 */ /* 0x0009e2000c101b3c */
[----:B-1----:R-:W-:-:S02]  /*279f0*/  @!P0 LEA R12, P5, R237, R2, 0x2 ;  /* 0x00000002ed0c8211 */ /* 0x002fc400078a10ff */
[-C--:B------:R-:W-:Y:S02]  /*27a00*/  @!P1 LEA.HI.X R7, R86, R3.reuse, R88, 0x2, P6 ;  /* 0x0000000356079211 */ /* 0x080fe400030f1458 */
[----:B------:R-:W-:Y:S02]  /*27a10*/  ISETP.GE.AND P6, PT, R29, UR4, PT ;  /* 0x000000041d007c0c */ /* 0x000fe4000bfc6270 */
[----:B------:R-:W-:Y:S01]  /*27a20*/  @!P0 LEA.HI.X R13, R237, R3, R8, 0x2, P5 ;  /* 0x00000003ed0d8211 */ /* 0x000fe200028f1408 */
[----:B------:R4:W-:Y:S01]  /*27a30*/  @!P1 ST.E.64 desc[UR60][R6.64], R134 ;  /* 0x0000008606009985 */ /* 0x0009e2000c101b3c */
[----:B---3--:R-:W-:-:S03]  /*27a40*/  @!P4 LEA R14, P5, R27, R2, 0x2 ;  /* 0x000000021b0ec211 */ /* 0x008fc600078a10ff */
[----:B------:R4:W-:Y:S01]  /*27a50*/  @!P0 ST.E.64 desc[UR60][R12.64], R136 ;  /* 0x000000880c008985 */ /* 0x0009e2000c101b3c */
[-C--:B------:R-:W-:Y:S01]  /*27a60*/  @!P4 LEA.HI.X R15, R27, R3.reuse, R0, 0x2, P5 ;  /* 0x000000031b0fc211 */ /* 0x080fe200028f1400 */
[----:B------:R-:W-:Y:S01]  /*27a70*/  VIADD R27, R227, 0xb8 ;  /* 0x000000b8e31b7836 */ /* 0x000fe20000000000 */
[----:B------:R-:W-:Y:S02]  /*27a80*/  SHF.R.S32.HI R0, RZ, 0x1f, R25 ;  /* 0x0000001fff007819 */ /* 0x000fe40000011419 */
[----:B0-----:R-:W-:Y:S01]  /*27a90*/  @!P3 LEA R20, P5, R25, R2, 0x2 ;  /* 0x000000021914b211 */ /* 0x001fe200078a10ff */
[----:B------:R4:W-:Y:S01]  /*27aa0*/  @!P4 ST.E.64 desc[UR60][R14.64], R138 ;  /* 0x0000008a0e00c985 */ /* 0x0009e2000c101b3c */
[----:B------:R-:W-:Y:S02]  /*27ab0*/  ISETP.GE.AND P0, PT, R27, UR4, PT ;  /* 0x000000041b007c0c */ /* 0x000fe4000bf06270 */
[----:B------:R-:W-:Y:S02]  /*27ac0*/  @!P3 LEA.HI.X R21, R25, R3, R0, 0x2, P5 ;  /* 0x000000031915b211 */ /* 0x000fe400028f1400 */
[----:B------:R-:W-:-:S02]  /*27ad0*/  SHF.R.S32.HI R0, RZ, 0x1f, R29 ;  /* 0x0000001fff007819 */ /* 0x000fc4000001141d */
[C---:B------:R-:W-:Y:S01]  /*27ae0*/  @!P6 LEA R24, P5, R29.reuse, R2, 0x2 ;  /* 0x000000021d18e211 */ /* 0x040fe200078a10ff */
[----:B------:R4:W-:Y:S03]  /*27af0*/  @!P3 ST.E.64 desc[UR60][R20.64], R110 ;  /* 0x0000006e1400b985 */ /* 0x0009e6000c101b3c */
[----:B------:R-:W-:-:S05]  /*27b00*/  @!P6 LEA.HI.X R25, R29, R3, R0, 0x2, P5 ;  /* 0x000000031d19e211 */ /* 0x000fca00028f1400 */
[----:B------:R4:W-:Y:S01]  /*27b10*/  @!P6 ST.E.64 desc[UR60][R24.64], R114 ;  /* 0x000000721800e985 */ /* 0x0009e2000c101b3c */
[----:B------:R-:W-:Y:S05]  /*27b20*/  @P0 BRA `(.L_x_5944) ;  /* 0x0000000c006c0947 */ /* 0x000fea0003800000 */
[----:B------:R-:W-:Y:S02]  /*27b30*/  LEA R2, P0, R27, R2, 0x2 ;  /* 0x000000021b027211 */ /* 0x000fe400078010ff */
[----:B------:R-:W-:-:S04]  /*27b40*/  SHF.R.S32.HI R0, RZ, 0x1f, R27 ;  /* 0x0000001fff007819 */ /* 0x000fc8000001141b */
[----:B------:R-:W-:-:S05]  /*27b50*/  LEA.HI.X R3, R27, R3, R0, 0x2, P0 ;  /* 0x000000031b037211 */ /* 0x000fca00000f1400 */
[----:B------:R0:W-:Y:S01]  /*27b60*/  ST.E.64 desc[UR60][R2.64], R118 ;  /* 0x0000007602007985 */ /* 0x0001e2000c101b3c */
[----:B------:R-:W-:Y:S05]  /*27b70*/  BRA `(.L_x_5944) ;  /* 0x0000000c00587947 */ /* 0x000fea0003800000 */
.L_x_5935:
        /* <DEDUP_REMOVED lines=26> */
.L_x_5947:
[----:B------:R-:W2:Y:S01]  /*27d20*/  LDL.LU R2, [R1+0x68] ;  /* 0x0000680001027983 */ /* 0x000ea20000300800 */
[----:B------:R-:W-:Y:S01]  /*27d30*/  BSSY B1, `(.L_x_5948) ;  /* 0x0000036000017945 */ /* 0x000fe20003800000 */
[----:B------:R-:W-:Y:S02]  /*27d40*/  SEL R33, R232, RZ, !P0 ;  /* 0x000000ffe8217207 */ /* 0x000fe40004000000 */
[----:B-----5:R-:W-:Y:S02]  /*27d50*/  SHF.R.S32.HI R26, RZ, 0x1f, R25 ;  /* 0x0000001fff1a7819 */ /* 0x020fe40000011419 */
[----:B--2---:R-:W-:Y:S01]  /*27d60*/  SEL R28, R2, RZ, !P0 ;  /* 0x000000ff021c7207 */ /* 0x004fe20004000000 */
[----:B------:R-:W-:Y:S06]  /*27d70*/  @P3 BRA `(.L_x_5949) ;  /* 0x0000000000c43947 */ /* 0x000fec0003800000 */
[----:B------:R-:W2:Y:S01]  /*27d80*/  LDC R37, c[0x0][0xbe8] ;  /* 0x0002fa00ff257b82 */ /* 0x000ea20000000800 */
[----:B------:R-:W-:Y:S01]  /*27d90*/  IADD3 R35, R226, -0x80, R35 ;  /* 0xffffff80e2237810 */ /* 0x000fe20007ffe023 */
[----:B--2---:R-:W-:-:S05]  /*27da0*/  IMAD R2, R0, R37, RZ ;  /* 0x0000002500027224 */ /* 0x004fca00078e02ff */
        /* <DEDUP_REMOVED lines=8> */
[----:B------:R-:W-:-:S05]  /*27e30*/  SEL R24, R24, 0x978, P0 ;  /* 0x0000097818187807 */ /* 0x000fca0000000000 */
[----:B------:R-:W4:Y:S08]  /*27e40*/  LDC.64 R12, c[0x0][R24+0x220] ;  /* 0x00008800180c7b82 */ /* 0x000f300000000a00 */
[----:B------:R-:W5:Y:S08]  /*27e50*/  LDC.64 R6, c[0x0][R24+0x218] ;  /* 0x0000860018067b82 */ /* 0x000f700000000a00 */
[----:B------:R-:W0:Y:S08]  /*27e60*/  LDC.64 R14, c[0x0][R24+0x228] ;  /* 0x00008a00180e7b82 */ /* 0x000e300000000a00 */
[----:B-1----:R-:W1:Y:S08]  /*27e70*/  @P1 LDC R8, c[0x0][0xbec] ;  /* 0x0002fb00ff081b82 */ /* 0x002e700000000800 */
        /* <DEDUP_REMOVED lines=16> */
[----:B------:R-:W-:-:S04]  /*27f80*/  IMAD.WIDE.U32 R6, R14, R13, RZ ;  /* 0x0000000d0e067225 */ /* 0x000fc800078e00ff */
[----:B------:R-:W-:Y:S02]  /*27f90*/  IMAD R15, R15, R13, RZ ;  /* 0x0000000d0f0f7224 */ /* 0x000fe400078e02ff */
[----:B------:R-:W-:Y:S01]  /*27fa0*/  IMAD R13, R37, R12, R35 ;  /* 0x0000000c250d7224 */ /* 0x000fe200078e0223 */
[----:B------:R-:W-:Y:S01]  /*27fb0*/  IADD3.X R12, R31, R29, R26, P1, P3 ;  /* 0x0000001d1f0c7210 */ /* 0x000fe20000fe641a */
[----:B------:R-:W-:Y:S01]  /*27fc0*/  IMAD.IADD R15, R7, 0x1, R15 ;  /* 0x00000001070f7824 */ /* 0x000fe200078e020f */
[----:B------:R-:W-:Y:S01]  /*27fd0*/  IADD3 R6, P0, P1, R27, R8, R6 ;  /* 0x000000081b067210 */ /* 0x000fe2000791e006 */
[----:B------:R-:W-:Y:S01]  /*27fe0*/  IMAD R5, R5, R13, RZ ;  /* 0x0000000d05057224 */ /* 0x000fe200078e02ff */
[----:B------:R-:W-:-:S04]  /*27ff0*/  SHF.R.S32.HI R27, RZ, 0x1f, R27 ;  /* 0x0000001fff1b7819 */ /* 0x000fc8000001141b */
[----:B------:R-:W-:Y:S02]  /*28000*/  IADD3.X R7, R27, R12, R15, P0, P1 ;  /* 0x0000000c1b077210 */ /* 0x000fe400007e240f */
[----:B------:R-:W-:-:S05]  /*28010*/  SHF.R.S32.HI R15, RZ, 0x1f, R13 ;  /* 0x0000001fff0f7819 */ /* 0x000fca000001140d */
[C---:B------:R-:W-:Y:S02]  /*28020*/  IMAD R15, R4.reuse, R15, R5 ;  /* 0x0000000f040f7224 */ /* 0x040fe400078e0205 */
[----:B------:R-:W-:-:S04]  /*28030*/  IMAD.WIDE.U32 R4, R4, R13, R6 ;  /* 0x0000000d04047225 */ /* 0x000fc800078e0006 */
[----:B------:R-:W-:Y:S01]  /*28040*/  IMAD.IADD R5, R5, 0x1, R15 ;  /* 0x0000000105057824 */ /* 0x000fe200078e020f */
[----:B-1----:R-:W-:-:S04]  /*28050*/  LEA R2, P0, R4, R2, 0x2 ;  /* 0x0000000204027211 */ /* 0x002fc800078010ff */
[----:B---3--:R-:W-:Y:S01]  /*28060*/  LEA.HI.X R3, R4, R3, R5, 0x2, P0 ;  /* 0x0000000304037211 */ /* 0x008fe200000f1405 */
[----:B------:R-:W-:-:S05]  /*28070*/  IMAD.MOV.U32 R5, RZ, RZ, -0x800000 ;  /* 0xff800000ff057424 */ /* 0x000fca00078e00ff */
[----:B------:R2:W-:Y:S03]  /*28080*/  STG.E desc[UR60][R2.64], R5 ;  /* 0x0000000502007986 */ /* 0x0005e6000c10193c */
.L_x_5949:
[----:B------:R-:W-:Y:S05]  /*28090*/  BSYNC B1 ;  /* 0x0000000000017941 */ /* 0x000fea0003800000 */
.L_x_5948:
        /* <DEDUP_REMOVED lines=23> */
[----:B-1----:R-:W-:Y:S02]  /*28210*/  IMAD.IADD R8, R226, 0x1, R5 ;  /* 0x00000001e2087824 */ /* 0x002fe400078e0205 */
        /* <DEDUP_REMOVED lines=15> */
[----:B------:R-:W-:Y:S01]  /*28310*/  ULDC.64 UR4, c[0x0][0xad8] ;  /* 0x0002b60000047ab9 */ /* 0x000fe20000000a00 */
[----:B------:R-:W-:Y:S02]  /*28320*/  IMAD.IADD R226, R12, 0x1, R226 ;  /* 0x000000010ce27824 */ /* 0x000fe400078e02e2 */
        /* <DEDUP_REMOVED lines=16> */
[----:B------:R1:W2:Y:S01]  /*28430*/  SHFL.IDX PT, R2, R4, RZ, 0x181f ;  /* 0x00181fff04027589 */ /* 0x0002a200000e0000 */
[----:B------:R-:W-:Y:S01]  /*28440*/  VIADD R7, R21, 0x40 ;  /* 0x0000004015077836 */ /* 0x000fe20000000000 */
[----:B------:R-:W-:Y:S02]  /*28450*/  SHF.R.S32.HI R12, RZ, 0x1f, R21 ;  /* 0x0000001fff0c7819 */ /* 0x000fe40000011415 */
[----:B------:R1:W3:Y:S01]  /*28460*/  SHFL.IDX PT, R0, R5, RZ, 0x181f ;  /* 0x00181fff05007589 */ /* 0x0002e200000e0000 */
[----:B------:R-:W-:Y:S02]  /*28470*/  SHF.R.S32.HI R6, RZ, 0x1f, R15 ;  /* 0x0000001fff067819 */ /* 0x000fe4000001140f */
[----:B------:R-:W-:Y:S01]  /*28480*/  SHF.R.S32.HI R8, RZ, 0x1f, R7 ;  /* 0x0000001fff087819 */ /* 0x000fe20000011407 */
[----:B------:R-:W-:Y:S06]  /*28490*/  @P2 BRA `(.L_x_5951) ;  /* 0x0000000000342947 */ /* 0x000fec0003800000 */
[----:B------:R-:W-:Y:S02]  /*284a0*/  ULDC UR4, c[0x0][0xac8] ;  /* 0x0002b20000047ab9 */ /* 0x000fe40000000800 */
[----:B------:R-:W-:Y:S02]  /*284b0*/  ISETP.GE.AND P4, PT, R21, UR4, PT ;  /* 0x0000000415007c0c */ /* 0x000fe4000bf86270 */
[----:B------:R-:W-:Y:S02]  /*284c0*/  ISETP.GE.AND P3, PT, R7, UR4, PT ;  /* 0x0000000407007c0c */ /* 0x000fe4000bf66270 */
[----:B------:R-:W-:-:S09]  /*284d0*/  ISETP.GE.AND P2, PT, R15, UR4, PT ;  /* 0x000000040f007c0c */ /* 0x000fd2000bf46270 */
[-C--:B--2---:R-:W-:Y:S02]  /*284e0*/  @!P4 LEA R24, P6, R21, R2.reuse, 0x1 ;  /* 0x000000021518c211 */ /* 0x084fe400078c08ff */
[----:B------:R-:W-:Y:S02]  /*284f0*/  @!P3 LEA R26, P5, R7, R2, 0x1 ;  /* 0x00000002071ab211 */ /* 0x000fe400078a08ff */
[----:B---3--:R-:W-:Y:S02]  /*28500*/  @!P4 LEA.HI.X R25, R21, R0, R12, 0x1, P6 ;  /* 0x000000001519c211 */ /* 0x008fe400030f0c0c */
[----:B------:R-:W-:Y:S02]  /*28510*/  @!P2 LEA R2, P6, R15, R2, 0x1 ;  /* 0x000000020f02a211 */ /* 0x000fe400078c08ff */
[-C--:B------:R-:W-:Y:S01]  /*28520*/  @!P3 LEA.HI.X R27, R7, R0.reuse, R8, 0x1, P5 ;  /* 0x00000000071bb211 */ /* 0x080fe200028f0c08 */
[----:B------:R4:W-:Y:S01]  /*28530*/  @!P4 ST.E.128 desc[UR60][R24.64], RZ ;  /* 0x000000ff1800c985 */ /* 0x0009e2000c101d3c */
[----:B------:R-:W-:-:S03]  /*28540*/  @!P2 LEA.HI.X R3, R15, R0, R6, 0x1, P6 ;  /* 0x000000000f03a211 */ /* 0x000fc600030f0c06 */
[----:B------:R4:W-:Y:S04]  /*28550*/  @!P3 ST.E.128 desc[UR60][R26.64], RZ ;  /* 0x000000ff1a00b985 */ /* 0x0009e8000c101d3c */
[----:B------:R4:W-:Y:S02]  /*28560*/  @!P2 ST.E.128 desc[UR60][R2.64], RZ ;  /* 0x000000ff0200a985 */ /* 0x0009e4000c101d3c */
.L_x_5951:
[----:B------:R-:W-:Y:S05]  /*28570*/  BSYNC B1 ;  /* 0x0000000000017941 */ /* 0x000fea0003800000 */
.L_x_5950:
[----:B---3--:R3:W0:Y:S01]  /*28580*/  SHFL.IDX PT, R0, R5, 0x1, 0x181f ;  /* 0x00381f0005007f89 */ /* 0x00862200000e0000 */
[----:B------:R-:W-:Y:S03]  /*28590*/  BSSY B1, `(.L_x_5952) ;  /* 0x0000010000017945 */ /* 0x000fe60003800000 */
[----:B--2-4-:R3:W2:Y:S01]  /*285a0*/  SHFL.IDX PT, R2, R4, 0x1, 0x181f ;  /* 0x00381f0004027f89 */ /* 0x0146a200000e0000 */
[----:B------:R-:W-:Y:S05]  /*285b0*/  @P0 BRA `(.L_x_5953) ;  /* 0x0000000000340947 */ /* 0x000fea0003800000 */
[----:B------:R-:W-:Y:S02]  /*285c0*/  ULDC UR4, c[0x0][0xac8] ;  /* 0x0002b20000047ab9 */ /* 0x000fe40000000800 */
        /* <DEDUP_REMOVED lines=12> */
.L_x_5953:
[----:B------:R-:W-:Y:S05]  /*28690*/  BSYNC B1 ;  /* 0x0000000000017941 */ /* 0x000fea0003800000 */
.L_x_5952:
[----:B0-----:R0:W0:Y:S01]  /*286a0*/  SHFL.IDX PT, R0, R5, 0x2, 0x181f ;  /* 0x00581f0005007f89 */ /* 0x00102200000e0000 */
[----:B------:R-:W-:Y:S03]  /*286b0*/  BSSY B1, `(.L_x_5954) ;  /* 0x0000010000017945 */ /* 0x000fe60003800000 */
[----:B--2-4-:R2:W4:Y:S01]  /*286c0*/  SHFL.IDX PT, R2, R4, 0x2, 0x181f ;  /* 0x00581f0004027f89 */ /* 0x01452200000e0000 */
[----:B------:R-:W-:Y:S05]  /*286d0*/  @P1 BRA `(.L_x_5955) ;  /* 0x0000000000341947 */ /* 0x000fea0003800000 */
[----:B------:R-:W-:Y:S02]  /*286e0*/  ULDC UR4, c[0x0][0xac8] ;  /* 0x0002b20000047ab9 */ /* 0x000fe40000000800 */
        /* <DEDUP_REMOVED lines=12> */
.L_x_5955:
[----:B------:R-:W-:Y:S05]  /*287b0*/  BSYNC B1 ;  /* 0x0000000000017941 */ /* 0x000fea0003800000 */
.L_x_5954:
[----:B0-----:R-:W-:Y:S01]  /*287c0*/  VIADD R0, R226, 0x60 ;  /* 0x00000060e2007836 */ /* 0x001fe20000000000 */
[----:B-1-3--:R-:W0:Y:S04]  /*287d0*/  SHFL.IDX PT, R5, R5, 0x3, 0x181f ;  /* 0x00781f0005057f89 */ /* 0x00ae2800000e0000 */
[----:B------:R-:W-:Y:S01]  /*287e0*/  ISETP.GE.AND P0, PT, R0, R13, PT ;  /* 0x0000000d0000720c */ /* 0x000fe20003f06270 */
[----:B----4-:R1:W3:-:S12]  /*287f0*/  SHFL.IDX PT, R2, R4, 0x3, 0x181f ;  /* 0x00781f0004027f89 */ /* 0x0102d800000e0000 */
[----:B-1----:R-:W-:Y:S05]  /*28800*/  @P0 BRA `(.L_x_5944) ;  /* 0x0000000000340947 */ /* 0x002fea0003800000 */
        /* <DEDUP_REMOVED lines=13> */
.L_x_5944:
[----:B------:R-:W-:Y:S05]  /*288e0*/  BSYNC B0 ;  /* 0x0000000000007941 */ /* 0x000fea0003800000 */
.L_x_5934:
[----:B------:R-:W-:Y:S02]  /*288f0*/  ULDC UR4, c[0x0][0xc3c] ;  /* 0x00030f0000047ab9 */ /* 0x000fe40000000800 */
[----:B-1----:R-:W-:-:S13]  /*28900*/  ISETP.GE.AND P0, PT, R11, UR4, PT ;  /* 0x000000040b007c0c */ /* 0x002fda000bf06270 */
[----:B------:R-:W-:Y:S05]  /*28910*/  @!P0 BRA `(.L_x_5956) ;  /* 0xfffffd8800648947 */ /* 0x000fea000383ffff */
[----:B------:R-:W-:Y:S05]  /*28920*/  BRA `(.L_x_5725) ;  /* 0x00000090002c7947 */ /* 0x000fea0003800000 */
.L_x_5723:
        /* <DEDUP_REMOVED lines=20> */
.L_x_5957:
        /* <DEDUP_REMOVED lines=43> */
.L_x_5961:
        /* <DEDUP_REMOVED lines=39> */
.L_x_5959:
        /* <DEDUP_REMOVED lines=12> */
.L_x_5962:
        /* <DEDUP_REMOVED lines=63> */
.L_x_5963:
[----:B-1----:R-:W1:Y:S02]  /*29440*/  LDC.64 R2, c[0x0][0xc90] ;  /* 0x00032400ff027b82 */ /* 0x002e640000000a00 */
        /* <DEDUP_REMOVED lines=60> */
.L_x_5964:
[----:B01----:R-:W-:-:S05]  /*29810*/  LOP3.LUT R3, RZ, R2, RZ, 0x33, !PT ;  /* 0x00000002ff037212 */ /* 0x003fca00078e33ff */
[----:B------:R-:W-:-:S05]  /*29820*/  IMAD.IADD R2, R4, 0x1, R3 ;  /* 0x0000000104027824 */ /* 0x000fca00078e0203 */
[----:B------:R1:W-:Y:S01]  /*29830*/  STL [R1+0x4], R2 ;  /* 0x0000040201007387 */ /* 0x0003e20000100800 */
[----:B------:R-:W-:Y:S05]  /*29840*/  BRA `(.L_x_5965) ;  /* 0x0000000000107947 */ /* 0x000fea0003800000 */
.L_x_5960:
[----:B------:R-:W-:Y:S01]  /*29850*/  IMAD.U32 R2, RZ, RZ, UR6 ;  /* 0x00000006ff027e24 */ /* 0x000fe2000f8e00ff */
[----:B------:R0:W-:Y:S04]  /*29860*/  STL [R1+0x4], RZ ;  /* 0x000004ff01007387 */ /* 0x0001e80000100800 */
[----:B------:R0:W-:Y:S04]  /*29870*/  STL [R1+0x8], RZ ;  /* 0x000008ff01007387 */ /* 0x0001e80000100800 */
[----:B------:R0:W-:Y:S02]  /*29880*/  STL [R1], R2 ;  /* 0x0000000201007387 */ /* 0x0001e40000100800 */
.L_x_5965:
        /* <DEDUP_REMOVED lines=10> */
.L_x_5958:
        /* <DEDUP_REMOVED lines=10> */
[----:B------:R-:W4:Y:S01]  /*299d0*/  S2UR UR5, SR_CgaCtaId ;  /* 0x00000000000579c3 */ /* 0x000f220000008800 */
[----:B------:R-:W-:Y:S01]  /*299e0*/  LOP3.LUT R5, R6, 0x7f, RZ, 0xc0, !PT ;  /* 0x0000007f06057812 */ /* 0x000fe200078ec0ff */
[----:B------:R-:W-:Y:S01]  /*299f0*/  UMOV UR4, 0x400 ;  /* 0x0000040000047882 */ /* 0x000fe20000000000 */
[----:B------:R-:W-:Y:S01]  /*29a00*/  BSSY B8, `(.L_x_5966) ;  /* 0x00007c3000087945 */ /* 0x000fe20003800000 */
[----:B------:R-:W-:Y:S01]  /*29a10*/  IMAD.MOV.U32 R19, RZ, RZ, RZ ;  /* 0x000000ffff137224 */ /* 0x000fe200078e00ff */
[C---:B------:R-:W-:Y:S01]  /*29a20*/  ISETP.NE.AND P1, PT, R5.reuse, RZ, PT ;  /* 0x000000ff0500720c */ /* 0x040fe20003f25270 */
[----:B01----:R-:W-:Y:S01]  /*29a30*/  IMAD.SHL.U32 R2, R5, 0x8, RZ ;  /* 0x0000000805027824 */ /* 0x003fe200078e00ff */
[----:B------:R-:W-:Y:S01]  /*29a40*/  ULDC.64 UR36, c[0x0][0x198] ;  /* 0x0000660000247ab9 */ /* 0x000fe20000000a00 */
        /* <DEDUP_REMOVED lines=21> */
[----:B------:R-:W-:Y:S02]  /*29ba0*/  IMAD R2, R3, 0x2, R18 ;  /* 0x0000000203027824 */ /* 0x000fe400078e0212 */
[----:B------:R-:W-:-:S03]  /*29bb0*/  IMAD.MOV.U32 R3, RZ, RZ, 0x1 ;  /* 0x00000001ff037424 */ /* 0x000fc600078e00ff */
[----:B------:R0:W-:Y:S01]  /*29bc0*/  STL [R1+0x30], R2 ;  /* 0x0000300201007387 */ /* 0x0001e20000100800 */
[----:B------:R-:W-:-:S03]  /*29bd0*/  @P0 LOP3.LUT R4, R4, 0x8, RZ, 0xfc, !PT ;  /* 0x0000000804040812 */ /* 0x000fc600078efcff */
[----:B------:R-:W-:Y:S04]  /*29be0*/  STL [R1+0x64], RZ ;  /* 0x000064ff01007387 */ /* 0x000fe80000100800 */
[----:B------:R-:W-:Y:S01]  /*29bf0*/  STL [R1+0x10], R4 ;  /* 0x0000100401007387 */ /* 0x000fe20000100800 */
[----:B0-----:R-:W-:-:S05]  /*29c00*/  IMAD.MOV.U32 R2, RZ, RZ, 0x1 ;  /* 0x00000001ff027424 */ /* 0x001fca00078e00ff */
[----:B------:R0:W-:Y:S04]  /*29c10*/  STL [R1+0x24], R2 ;  /* 0x0000240201007387 */ /* 0x0001e80000100800 */
[----:B------:R1:W-:Y:S04]  /*29c20*/  STL [R1+0x20], RZ ;  /* 0x000020ff01007387 */ /* 0x0003e80000100800 */
[----:B------:R1:W-:Y:S01]  /*29c30*/  STL [R1+0x18], R3 ;  /* 0x0000180301007387 */ /* 0x0003e20000100800 */
[C---:B0-----:R-:W-:Y:S02]  /*29c40*/  LOP3.LUT R2, R0.reuse, 0x40, RZ, 0xfc, !PT ;  /* 0x0000004000027812 */ /* 0x041fe400078efcff */
[----:B------:R-:W-:-:S07]  /*29c50*/  LOP3.LUT R0, R0, 0x80, RZ, 0xfc, !PT ;  /* 0x0000008000007812 */ /* 0x000fce00078efcff */
.L_x_6120:
[----:B------:R-:W2:Y:S01]  /*29c60*/  LDL R0, [R1+0xc] ;  /* 0x00000c0001007983 */ /* 0x000ea20000100800 */
[----:B-1----:R-:W2:Y:S01]  /*29c70*/  LDC.64 R2, c[0x0][0xc88] ;  /* 0x00032200ff027b82 */ /* 0x002ea20000000a00 */
[----:B------:R-:W-:Y:S05]  /*29c80*/  YIELD ;  /* 0x0000000000007946 */ /* 0x000fea0003800000 */
[----:B------:R-:W-:Y:S01]  /*29c90*/  ULDC.64 UR4, c[0x0][0xa28] ;  /* 0x00028a0000047ab9 */ /* 0x000fe20000000a00 */
[----:B------:R-:W-:Y:S01]  /*29ca0*/  ULDC.64 UR10, c[0x0][0xa18] ;  /* 0x00028600000a7ab9 */ /* 0x000fe20000000a00 */
[----:B------:R-:W-:Y:S01]  /*29cb0*/  ISETP.NE.U32.AND P0, PT, RZ, UR4, PT ;  /* 0x00000004ff007c0c */ /* 0x000fe2000bf05070 */
[----:B------:R-:W-:Y:S01]  /*29cc0*/  ULDC.64 UR6, c[0x0][0xa08] ;  /* 0x0002820000067ab9 */ /* 0x000fe20000000a00 */
[----:B--2---:R-:W-:Y:S01]  /*29cd0*/  IMAD.WIDE R2, R0, 0x4, R2 ;  /* 0x0000000400027825 */ /* 0x004fe200078e0202 */
[----:B------:R-:W-:-:S04]  /*29ce0*/  ULDC.64 UR8, c[0x0][0xa10] ;  /* 0x0002840000087ab9 */ /* 0x000fc80000000a00 */
[----:B0-----:R-:W2:Y:S01]  /*29cf0*/  LDG.E R4, desc[UR60][R2.64] ;  /* 0x0000003c02047981 */ /* 0x001ea2000c1e1900 */
[----:B------:R-:W-:Y:S01]  /*29d00*/  ISETP.NE.AND.EX P0, PT, RZ, UR5, PT, P0 ;  /* 0x00000005ff007c0c */ /* 0x000fe2000bf05300 */
[----:B------:R-:W-:Y:S01]  /*29d10*/  IMAD.MOV.U32 R0, RZ, RZ, RZ ;  /* 0x000000ffff007224 */ /* 0x000fe200078e00ff */
[----:B------:R-:W-:-:S04]  /*29d20*/  ISETP.NE.U32.AND P3, PT, RZ, UR10, PT ;  /* 0x0000000aff007c0c */ /* 0x000fc8000bf65070 */
[----:B------:R-:W-:Y:S01]  /*29d30*/  ISETP.NE.AND.EX P3, PT, RZ, UR11, PT, P3 ;  /* 0x0000000bff007c0c */ /* 0x000fe2000bf65330 */
[----:B------:R-:W-:Y:S01]  /*29d40*/  IMAD.MOV.U32 R12, RZ, RZ, RZ ;  /* 0x000000ffff0c7224 */ /* 0x000fe200078e00ff */
[----:B--2---:R-:W-:Y:S01]  /*29d50*/  SHF.R.S32.HI R5, RZ, 0x1f, R4 ;  /* 0x0000001fff057819 */ /* 0x004fe20000011404 */
[----:B------:R-:W-:-:S04]  /*29d60*/  IMAD.SHL.U32 R15, R4, 0x4, RZ ;  /* 0x00000004040f7824 */ /* 0x000fc800078e00ff */
        /* <DEDUP_REMOVED lines=45> */
[----:B------:R-:W2:Y:S04]  /*2a040*/  LDG.E R12, desc[UR60][R2.64] ;  /* 0x0000003c020c7981 */ /* 0x000ea8000c1e1900 */
[----:B------:R-:W2:Y:S02]  /*2a050*/  LDG.E R2, desc[UR60][R2.64+0x4] ;  /* 0x0000043c02027981 */ /* 0x000ea4000c1e1900 */
[----:B--2--5:R-:W-:-:S05]  /*2a060*/  IMAD.IADD R13, R2, 0x1, -R12 ;  /* 0x00000001020d7824 */ /* 0x024fca00078e0a0c */
[----:B------:R0:W-:Y:S02]  /*2a070*/  STL [R1+0x50], R13 ;  /* 0x0000500d01007387 */ /* 0x0001e40000100800 */
.L_x_5967:
        /* <DEDUP_REMOVED lines=14> */
[----:B-1----:R-:W-:-:S04]  /*2a160*/  IADD3 R2, P1, R15, UR4, RZ ;  /* 0x000000040f027c10 */ /* 0x002fc8000ff3e0ff */
[----:B------:R-:W-:-:S05]  /*2a170*/  IADD3.X R3, R14, UR5, RZ, P1, !PT ;  /* 0x000000050e037c10 */ /* 0x000fca0008ffe4ff */
[----:B------:R2:W5:Y:S01]  /*2a180*/  LDG.E R8, desc[UR60][R2.64] ;  /* 0x0000003c02087981 */ /* 0x000562000c1e1900 */
[----:B------:R-:W-:Y:S05]  /*2a190*/  BRA `(.L_x_5969) ;  /* 0x0000000000107947 */ /* 0x000fea0003800000 */
.L_x_5968:
[----:B------:R-:W-:Y:S05]  /*2a1a0*/  @!P2 BRA `(.L_x_5969) ;  /* 0x00000000000ca947 */ /* 0x000fea0003800000 */
[----:B------:R-:W2:Y:S04]  /*2a1b0*/  LDG.E R8, desc[UR60][R6.64] ;  /* 0x0000003c06087981 */ /* 0x000ea8000c1e1900 */
[----:B------:R-:W2:Y:S02]  /*2a1c0*/  LDG.E R6, desc[UR60][R6.64+0x4] ;  /* 0x0000043c06067981 */ /* 0x000ea4000c1e1900 */
[----:B--2---:R-:W-:-:S07]  /*2a1d0*/  IMAD.IADD R8, R6, 0x1, -R8 ;  /* 0x0000000106087824 */ /* 0x004fce00078e0a08 */
.L_x_5969:
[----:B-12---:R-:W2:Y:S01]  /*2a1e0*/  @P0 LDG.E R2, desc[UR60][R4.64] ;  /* 0x0000003c04020981 */ /* 0x006ea2000c1e1900 */
[----:B------:R-:W1:Y:S03]  /*2a1f0*/  LDC R3, c[0x0][0x448] ;  /* 0x00011200ff037b82 */ /* 0x000e660000000800 */
[----:B------:R-:W3:Y:S04]  /*2a200*/  LDL R6, [R1+0x4] ;  /* 0x0000040001067983 */ /* 0x000ee80000100800 */
[----:B------:R4:W2:Y:S01]  /*2a210*/  @P0 LDG.E R4, desc[UR60][R4.64+0x4] ;  /* 0x0000043c04040981 */ /* 0x0008a2000c1e1900 */
[----:B-1----:R-:W-:-:S13]  /*2a220*/  ISETP.NE.AND P1, PT, R3, 0x1, PT ;  /* 0x000000010300780c */ /* 0x002fda0003f25270 */
[----:B------:R-:W1:Y:S08]  /*2a230*/  @P1 LDC R3, c[0x0][0x44c] ;  /* 0x00011300ff031b82 */ /* 0x000e700000000800 */
[----:B----4-:R-:W4:Y:S01]  /*2a240*/  @P1 LDC R5, c[0x0][0x450] ;  /* 0x00011400ff051b82 */ /* 0x010f220000000800 */
[----:B-----5:R-:W-:Y:S01]  /*2a250*/  IMAD.IADD R7, R8, 0x1, -R0 ;  /* 0x0000000108077824 */ /* 0x020fe200078e0a00 */
[----:B------:R-:W-:-:S05]  /*2a260*/  LOP3.LUT R11, R17, 0xff, RZ, 0xc0, !PT ;  /* 0x000000ff110b7812 */ /* 0x000fca00078ec0ff */
[----:B------:R0:W-:Y:S01]  /*2a270*/  STL [R1+0x60], R11 ;  /* 0x0000600b01007387 */ /* 0x0001e20000100800 */
[----:B------:R-:W-:Y:S01]  /*2a280*/  BSSY B0, `(.L_x_5970) ;  /* 0x0000034000007945 */ /* 0x000fe20003800000 */
[----:B------:R-:W-:Y:S01]  /*2a290*/  SHF.R.U32.HI R17, RZ, 0x10, R17 ;  /* 0x00000010ff117819 */ /* 0x000fe20000011611 */
[----:B--2---:R-:W-:Y:S02]  /*2a2a0*/  @P0 IMAD.IADD R9, R4, 0x1, -R2 ;  /* 0x0000000104090824 */ /* 0x004fe400078e0a02 */
[----:B---3--:R-:W-:-:S04]  /*2a2b0*/  IMAD.SHL.U32 R2, R6, 0x80, RZ ;  /* 0x0000008006027824 */ /* 0x008fc800078e00ff */
[----:B------:R-:W-:-:S04]  /*2a2c0*/  VIADD R2, R2, 0x7f ;  /* 0x0000007f02027836 */ /* 0x000fc80000000000 */
[----:B-1----:R-:W-:-:S04]  /*2a2d0*/  @P1 IMAD.HI.U32 R0, R2, R3, RZ ;  /* 0x0000000302001227 */ /* 0x002fc800078e00ff */
[----:B------:R-:W-:Y:S01]  /*2a2e0*/  IMAD.MOV.U32 R4, RZ, RZ, R2 ;  /* 0x000000ffff047224 */ /* 0x000fe200078e0002 */
[----:B----4-:R-:W-:Y:S01]  /*2a2f0*/  @P1 SHF.R.U32.HI R4, RZ, R5, R0 ;  /* 0x00000005ff041219 */ /* 0x010fe20000011600 */
[----:B------:R-:W-:Y:S02]  /*2a300*/  IMAD.IADD R0, R7, 0x1, R9 ;  /* 0x0000000107007824 */ /* 0x000fe400078e0209 */
[----:B------:R-:W-:Y:S02]  /*2a310*/  IMAD.MOV.U32 R2, RZ, RZ, RZ ;  /* 0x000000ffff027224 */ /* 0x000fe400078e00ff */
[C---:B------:R-:W-:Y:S01]  /*2a320*/  VIADD R3, R0.reuse, 0x6f ;  /* 0x0000006f00037836 */ /* 0x040fe20000000000 */
[----:B------:R-:W-:-:S03]  /*2a330*/  IADD3 R21, R0, 0x70, -R13 ;  /* 0x0000007000157810 */ /* 0x000fc60007ffe80d */
[----:B------:R-:W-:-:S04]  /*2a340*/  IMAD.HI R5, R3, -0x6db6db6d, R2 ;  /* 0x9249249303057827 */ /* 0x000fc800078e0202 */
[----:B------:R-:W-:-:S04]  /*2a350*/  IMAD.IADD R3, R21, 0x1, R4 ;  /* 0x0000000115037824 */ /* 0x000fc800078e0204 */
[----:B------:R-:W-:Y:S01]  /*2a360*/  IMAD.HI R2, R3, -0x6db6db6d, R2 ;  /* 0x9249249303027827 */ /* 0x000fe200078e0202 */
[----:B------:R-:W-:-:S04]  /*2a370*/  SHF.R.U32.HI R20, RZ, 0x1f, R5 ;  /* 0x0000001fff147819 */ /* 0x000fc80000011605 */
[----:B------:R-:W-:Y:S02]  /*2a380*/  SHF.R.U32.HI R6, RZ, 0x1f, R2 ;  /* 0x0000001fff067819 */ /* 0x000fe40000011602 */
[----:B------:R-:W-:Y:S02]  /*2a390*/  LEA.HI.SX32 R20, R5, R20, 0x1a ;  /* 0x0000001405147211 */ /* 0x000fe400078fd2ff */
[----:B------:R-:W-:-:S04]  /*2a3a0*/  LEA.HI.SX32 R6, R2, R6, 0x1a ;  /* 0x0000000602067211 */ /* 0x000fc800078fd2ff */
[----:B------:R-:W-:-:S04]  /*2a3b0*/  VIMNMX R6, R20, R6, PT ;  /* 0x0000000614067248 */ /* 0x000fc80003fe0100 */
[----:B------:R-:W-:Y:S01]  /*2a3c0*/  ISETP.GE.AND P1, PT, R6, 0x1, PT ;  /* 0x000000010600780c */ /* 0x000fe20003f26270 */
[----:B------:R-:W-:-:S12]  /*2a3d0*/  IMAD.MOV.U32 R0, RZ, RZ, RZ ;  /* 0x000000ffff007224 */ /* 0x000fd800078e00ff */
        /* <DEDUP_REMOVED lines=30> */
.L_x_5971:
[----:B------:R-:W-:Y:S05]  /*2a5c0*/  BSYNC B0 ;  /* 0x0000000000007941 */ /* 0x000fea0003800000 */
.L_x_5970:
        /* <DEDUP_REMOVED lines=8> */
[----:B------:R-:W-:Y:S02]  /*2a650*/  ISETP.GT.AND P1, PT, R2, R0, PT ;  /* 0x000000000200720c */ /* 0x000fe40003f24270 */
[----:B------:R-:W-:-:S05]  /*2a660*/  SHF.R.U32.HI R4, RZ, 0x4, R0 ;  /* 0x00000004ff047819 */ /* 0x000fca0000011600 */
[----:B------:R-:W-:-:S04]  /*2a670*/  IMAD.WIDE.U32 R4, R4, 0x24924925, RZ ;  /* 0x2492492504047825 */ /* 0x000fc800078e00ff */
[----:B------:R-:W-:Y:S02]  /*2a680*/  IMAD.MOV.U32 R9, RZ, RZ, R5 ;  /* 0x000000ffff097224 */ /* 0x000fe400078e0005 */
[----:B------:R-:W-:Y:S02]  /*2a690*/  @P1 VIADD R3, R2, 0x6f ;  /* 0x0000006f02031836 */ /* 0x000fe40000000000 */
[----:B------:R-:W-:Y:S02]  /*2a6a0*/  @P1 IMAD.MOV.U32 R2, RZ, RZ, RZ ;  /* 0x000000ffff021224 */ /* 0x000fe400078e00ff */
[----:B------:R-:W-:Y:S02]  /*2a6b0*/  IMAD.MOV.U32 R7, RZ, RZ, R9 ;  /* 0x000000ffff077224 */ /* 0x000fe400078e0009 */
        /* <DEDUP_REMOVED lines=12> */
.L_x_6163:
[----:B-1----:R-:W-:Y:S02]  /*2a780*/  ISETP.NE.AND P0, PT, R14, RZ, PT ;  /* 0x000000ff0e00720c */ /* 0x002fe40003f05270 */
[----:B------:R-:W-:-:S11]  /*2a790*/  PLOP3.LUT P2, PT, PT, PT, PT, 0x8, 0x0 ;  /* 0x000000000000781c */ /* 0x000fd60003f4e170 */
[----:B------:R-:W-:Y:S05]  /*2a7a0*/  @P0 BRA `(.L_x_5975) ;  /* 0x00000000000c0947 */ /* 0x000fea0003800000 */
[----:B------:R-:W-:-:S03]  /*2a7b0*/  UMOV UR4, 0xffffffff ;  /* 0xffffffff00047882 */ /* 0x000fc60000000000 */
[----:B------:R-:W-:Y:S05]  /*2a7c0*/  BRA.DIV UR4, `(.L_x_5976) ;  /* 0x0000007e04807947 */ /* 0x000fea000b800000 */
[----:B------:R-:W-:-:S13]  /*2a7d0*/  ELECT P2, URZ, PT ;  /* 0x00000000003f782f */ /* 0x000fda0003840000 */
.L_x_5975:
        /* <DEDUP_REMOVED lines=9> */
.L_x_6166:
[----:B------:R-:W-:Y:S05]  /*2a870*/  BSYNC B1 ;  /* 0x0000000000017941 */ /* 0x000fea0003800000 */
.L_x_5977:
        /* <DEDUP_REMOVED lines=12> */
.L_x_6167:
[----:B------:R-:W-:Y:S05]  /*2a940*/  BSYNC B2 ;  /* 0x0000000000027941 */ /* 0x000fea0003800000 */
.L_x_5981:
        /* <DEDUP_REMOVED lines=8> */
.L_x_5984:
[----:B------:R-:W-:Y:S05]  /*2a9d0*/  BSYNC B2 ;  /* 0x0000000000027941 */ /* 0x000fea0003800000 */
.L_x_5983:
        /* <DEDUP_REMOVED lines=10> */
[----:B--2---:R-:W-:-:S02]  /*2aa80*/  IMAD R6, R2, 0xa800, R18 ;  /* 0x0000a80002067824 */ /* 0x004fc400078e0212 */
[----:B------:R-:W-:Y:S02]  /*2aa90*/  VIADD R2, R5, 0x36890 ;  /* 0x0003689005027836 */ /* 0x000fe40000000000 */
[----:B------:R-:W-:-:S07]  /*2aaa0*/  VIADD R4, R6, 0x21400 ;  /* 0x0002140006047836 */ /* 0x000fce0000000000 */
.L_x_5985:
        /* <DEDUP_REMOVED lines=16> */
.L_x_5986:
        /* <DEDUP_REMOVED lines=16> */
.L_x_5987:
        /* <DEDUP_REMOVED lines=13> */
.L_x_6168:
[----:B------:R-:W-:Y:S05]  /*2ad80*/  BSYNC B2 ;  /* 0x0000000000027941 */ /* 0x000fea0003800000 */
.L_x_5988:
        /* <DEDUP_REMOVED lines=10> */
.L_x_5991:
[----:B------:R-:W-:Y:S05]  /*2ae30*/  BSYNC B2 ;  /* 0x0000000000027941 */ /* 0x000fea0003800000 */
.L_x_5990:
        /* <DEDUP_REMOVED lines=8> */
.L_x_5992:
        /* <DEDUP_REMOVED lines=15> */
.L_x_5993:
        /* <DEDUP_REMOVED lines=15> */
.L_x_5994:
        /* <DEDUP_REMOVED lines=10> */
.L_x_5980:
[----:B------:R-:W-:Y:S05]  /*2b140*/  BSYNC B1 ;  /* 0x0000000000017941 */ /* 0x000fea0003800000 */
.L_x_5979:
        /* <DEDUP_REMOVED lines=13> */
.L_x_6011:
        /* <DEDUP_REMOVED lines=13> */
.L_x_6169:
[----:B------:R-:W-:Y:S05]  /*2b2f0*/  BSYNC B2 ;  /* 0x0000000000027941 */ /* 0x000fea0003800000 */
.L_x_5997:
        /* <DEDUP_REMOVED lines=8> */
.L_x_6000:
[----:B------:R-:W-:Y:S05]  /*2b380*/  BSYNC B2 ;  /* 0x0000000000027941 */ /* 0x000fea0003800000 */
.L_x_5999:
        /* <DEDUP_REMOVED lines=12> */
.L_x_6001:
        /* <DEDUP_REMOVED lines=16> */
.L_x_6002:
        /* <DEDUP_REMOVED lines=16> */
.L_x_6003:
        /* <DEDUP_REMOVED lines=13> */
.L_x_6170:
[----:B------:R-:W-:Y:S05]  /*2b720*/  BSYNC B2 ;  /* 0x0000000000027941 */ /* 0x000fea0003800000 */
.L_x_6004:
        /* <DEDUP_REMOVED lines=10> */
.L_x_6007:
[----:B------:R-:W-:Y:S05]  /*2b7d0*/  BSYNC B2 ;  /* 0x0000000000027941 */ /* 0x000fea0003800000 */
.L_x_6006:
        /* <DEDUP_REMOVED lines=8> */
.L_x_6008:
        /* <DEDUP_REMOVED lines=15> */
.L_x_6009:
        /* <DEDUP_REMOVED lines=15> */
.L_x_6010:
        /* <DEDUP_REMOVED lines=10> */
.L_x_5996:
[----:B------:R-:W-:Y:S05]  /*2bae0*/  BSYNC B1 ;  /* 0x0000000000017941 */ /* 0x000fea0003800000 */
.L_x_5995:
        /* <DEDUP_REMOVED lines=12> */
.L_x_5973:
[----:B------:R-:W-:Y:S05]  /*2bbb0*/  BSYNC B0 ;  /* 0x0000000000007941 */ /* 0x000fea0003800000 */
.L_x_5972:
        /* <DEDUP_REMOVED lines=12> */
[----:B-1----:R-:W-:Y:S01]  /*2bc80*/  @P0 SHF.R.U32.HI R0, RZ, R3, R2 ;  /* 0x00000003ff000219 */ /* 0x002fe20000011602 */
[----:B------:R-:W-:-:S04]  /*2bc90*/  IMAD.MOV.U32 R2, RZ, RZ, RZ ;  /* 0x000000ffff027224 */ /* 0x000fc800078e00ff */
[----:B------:R-:W-:-:S04]  /*2bca0*/  IMAD.IADD R3, R21, 0x1, R0 ;  /* 0x0000000115037824 */ /* 0x000fc800078e0200 */
[----:B------:R-:W-:-:S05]  /*2bcb0*/  IMAD.HI R2, R3, -0x6db6db6d, R2 ;  /* 0x9249249303027827 */ /* 0x000fca00078e0202 */
        /* <DEDUP_REMOVED lines=34> */
.L_x_6013:
[----:B------:R-:W-:Y:S05]  /*2bee0*/  BSYNC B0 ;  /* 0x0000000000007941 */ /* 0x000fea0003800000 */
.L_x_6012:
        /* <DEDUP_REMOVED lines=14> */
[----:B------:R-:W-:Y:S02]  /*2bfd0*/  VOTEU.ANY UR4, UPT, PT ;  /* 0x0000000000047886 */ /* 0x000fe400038e0100 */
[----:B------:R-:W0:Y:S08]  /*2bfe0*/  FLO.U32 R0, UR4 ;  /* 0x0000000400007d00 */ /* 0x000e3000080e0000 */
[----:B------:R-:W1:Y:S01]  /*2bff0*/  POPC R4, UR4 ;  /* 0x0000000400047d09 */ /* 0x000e620008000000 */
[----:B0-----:R-:W-:-:S02]  /*2c000*/  ISETP.EQ.U32.AND P0, PT, R0, R3, PT ;  /* 0x000000030000720c */ /* 0x001fc40003f02070 */
[----:B------:R-:W1:Y:S11]  /*2c010*/  LDC.64 R2, c[0x0][0xc60] ;  /* 0x00031800ff027b82 */ /* 0x000e760000000a00 */
        /* <DEDUP_REMOVED lines=8> */
.L_x_6015:
        /* <DEDUP_REMOVED lines=20> */
.L_x_6018:
[----:B------:R-:W-:Y:S05]  /*2c1e0*/  BSYNC B6 ;  /* 0x0000000000067941 */ /* 0x000fea0003800000 */
.L_x_6017:
        /* <DEDUP_REMOVED lines=20> */
.L_x_6021:
        /* <DEDUP_REMOVED lines=15> */
.L_x_6020:
[----:B------:R-:W-:Y:S05]  /*2c420*/  BSYNC B6 ;  /* 0x0000000000067941 */ /* 0x000fea0003800000 */
.L_x_6019:
        /* <DEDUP_REMOVED lines=25> */
.L_x_6173:
        /* <DEDUP_REMOVED lines=11> */
.L_x_6176:
        /* <DEDUP_REMOVED lines=24> */
.L_x_6025:
[----:B-1----:R-:W2:Y:S01]  /*2c7f0*/  LDL R2, [R1+0x18] ;  /* 0x0000180001027983 */ /* 0x002ea20000100800 */
[----:B0-----:R-:W-:Y:S01]  /*2c800*/  IMAD R0, R19, 0x8, R18 ;  /* 0x0000000813007824 */ /* 0x001fe200078e0212 */
[----:B--2---:R-:W-:-:S04]  /*2c810*/  SHF.L.U32 R2, R2, 0x1f, RZ ;  /* 0x0000001f02027819 */ /* 0x004fc800000006ff */
[----:B------:R-:W0:Y:S02]  /*2c820*/  SYNCS.PHASECHK.TRANS64.TRYWAIT P0, [R0+URZ+0x36840], R2 ;  /* 0x03684002000075a7 */ /* 0x000e24000800017f */
[----:B0-----:R-:W-:Y:S05]  /*2c830*/  @!P0 BRA `(.L_x_6026) ;  /* 0x0000006000408947 */ /* 0x001fea0003800000 */
.L_x_6177:
        /* <DEDUP_REMOVED lines=10> */
.L_x_6027:
        /* <DEDUP_REMOVED lines=34> */
.L_x_6023:
        /* <DEDUP_REMOVED lines=40> */
.L_x_6029:
[----:B------:R-:W-:Y:S05]  /*2cd80*/  BSYNC B6 ;  /* 0x0000000000067941 */ /* 0x000fea0003800000 */
.L_x_6028:
        /* <DEDUP_REMOVED lines=63> */
[----:B------:R-:W-:-:S05]  /*2d180*/  SHF.R.U32.HI R11, RZ, 0x3, R11 ;  /* 0x00000003ff0b7819 */ /* 0x000fca000001160b */
[----:B------:R-:W-:-:S04]  /*2d190*/  IMAD R0, R10, 0x80, R11 ;  /* 0x000000800a007824 */ /* 0x000fc800078e020b */
[----:B------:R-:W-:Y:S02]  /*2d1a0*/  VIADD R5, R0, 0x10 ;  /* 0x0000001000057836 */ /* 0x000fe40000000000 */
[----:B--2---:R-:W-:Y:S02]  /*2d1b0*/  IMAD R2, R6, R7, RZ ;  /* 0x0000000706027224 */ /* 0x004fe400078e02ff */
        /* <DEDUP_REMOVED lines=74> */
[----:B------:R1:W2:Y:S04]  /*2d660*/  SHFL.IDX PT, R5, R3, 0x7, 0x181f ;  /* 0x00f81f0003057f89 */ /* 0x0002a800000e0000 */
[----:B------:R1:W-:Y:S04]  /*2d670*/  @!P2 LDGSTS.E.BYPASS.LTC128B.128 [R9+0x18400], desc[UR60][R6.64], !P3 ;  /* 0x184000000609afae */ /* 0x0003e8000d901d7c */
[----:B------:R1:W-:Y:S04]  /*2d680*/  @!P2 LDGSTS.E.BYPASS.LTC128B.128 [R9+0x1c400], desc[UR60][R6.64+0x80], !P0 ;  /* 0x1c4000800609afae */ /* 0x0003e8000c101d7c */
[----:B------:R1:W-:Y:S04]  /*2d690*/  @!P2 LDGSTS.E.BYPASS.LTC128B.128 [R9+0x20400], desc[UR60][R6.64+0x100], !P1 ;  /* 0x204001000609afae */ /* 0x0003e8000c901d7c */
[----:B------:R1:W3:Y:S02]  /*2d6a0*/  SHFL.IDX PT, R3, R4, 0x7, 0x181f ;  /* 0x00f81f0004037f89 */ /* 0x0002e400000e0000 */
.L_x_6194:
[----:B------:R-:W-:Y:S01]  /*2d6b0*/  VIADD R0, R0, 0x70 ;  /* 0x0000007000007836 */ /* 0x000fe20000000000 */
[----:B------:R-:W-:Y:S04]  /*2d6c0*/  BSSY B0, `(.L_x_6031) ;  /* 0x000000c000007945 */ /* 0x000fe80003800000 */
[----:B------:R-:W-:-:S13]  /*2d6d0*/  ISETP.GE.AND P2, PT, R0, R2, PT ;  /* 0x000000020000720c */ /* 0x000fda0003f46270 */
[----:B------:R-:W-:Y:S05]  /*2d6e0*/  @P2 BRA `(.L_x_6032) ;  /* 0x0000000000242947 */ /* 0x000fea0003800000 */
[----:B-1----:R-:W4:Y:S01]  /*2d6f0*/  LDL R4, [R1+0x30] ;  /* 0x0000300001047983 */ /* 0x002f220000100800 */
[----:B---3--:R-:W-:-:S05]  /*2d700*/  LEA R2, P2, R8, R3, 0x1 ;  /* 0x0000000308027211 */ /* 0x008fca00078408ff */
[----:B--2---:R-:W-:-:S05]  /*2d710*/  IMAD.X R3, RZ, RZ, R5, P2 ;  /* 0x000000ffff037224 */ /* 0x004fca00010e0605 */
[----:B------:R-:W-:Y:S01]  /*2d720*/  @!PT LDS RZ, [RZ] ;  /* 0x00000000fffff984 */ /* 0x000fe20000000800 */
[----:B------:R-:W-:Y:S01]  /*2d730*/  @!PT LDS RZ, [RZ] ;  /* 0x00000000fffff984 */ /* 0x000fe20000000800 */
[----:B------:R-:W-:Y:S01]  /*2d740*/  @!PT LDS RZ, [RZ] ;  /* 0x00000000fffff984 */ /* 0x000fe20000000800 */
[----:B----4-:R4:W-:Y:S04]  /*2d750*/  LDGSTS.E.BYPASS.LTC128B.128 [R4+0x18c00], desc[UR60][R2.64], !P3 ;  /* 0x18c0000002047fae */ /* 0x0109e8000d901d7c */
[----:B------:R4:W-:Y:S04]  /*2d760*/  LDGSTS.E.BYPASS.LTC128B.128 [R4+0x1cc00], desc[UR60][R2.64+0x80], !P0 ;  /* 0x1cc0008002047fae */ /* 0x0009e8000c101d7c */
[----:B------:R4:W-:Y:S02]  /*2d770*/  LDGSTS.E.BYPASS.LTC128B.128 [R4+0x20c00], desc[UR60][R2.64+0x100], !P1 ;  /* 0x20c0010002047fae */ /* 0x0009e4000c901d7c */
.L_x_6032:
[----:B------:R-:W-:Y:S05]  /*2d780*/  BSYNC B0 ;  /* 0x0000000000007941 */ /* 0x000fea0003800000 */
.L_x_6031:
[----:B------:R-:W-:Y:S01]  /*2d790*/  NOP ;  /* 0x0000000000007918 */ /* 0x000fe20000000000 */
[----:B------:R-:W-:-:S13]  /*2d7a0*/  PLOP3.LUT P0, PT, PT, PT, PT, 0x80, 0x0 ;  /* 0x000000000000781c */ /* 0x000fda0003f0f070 */
.L_x_6033:
        /* <DEDUP_REMOVED lines=18> */
.L_x_6195:
[----:B------:R-:W-:Y:S05]  /*2d8d0*/  BSYNC B0 ;  /* 0x0000000000007941 */ /* 0x000fea0003800000 */
.L_x_6034:
[----:B------:R-:W4:Y:S04]  /*2d8e0*/  LDL R2, [R1+0x48] ;  /* 0x0000480001027983 */ /* 0x000f280000100800 */
[----:B-1-3--:R-:W3:Y:S01]  /*2d8f0*/  LDL R3, [R1+0x34] ;  /* 0x0000340001037983 */ /* 0x00aee20000100800 */
[----:B------:R-:W-:Y:S01]  /*2d900*/  BSSY B0, `(.L_x_6036) ;  /* 0x0000249000007945 */ /* 0x000fe20003800000 */
[----:B----4-:R-:W-:-:S05]  /*2d910*/  VIADD R0, R2, 0xfffffffe ;  /* 0xfffffffe02007836 */ /* 0x010fca0000000000 */
[----:B---3--:R-:W-:-:S13]  /*2d920*/  ISETP.GE.AND P0, PT, R0, R3, PT ;  /* 0x000000030000720c */ /* 0x008fda0003f06270 */
[----:B------:R-:W-:Y:S05]  /*2d930*/  @!P0 BRA `(.L_x_6037) ;  /* 0x0000002400148947 */ /* 0x000fea0003800000 */
[----:B------:R-:W3:Y:S04]  /*2d940*/  LDL.LU R2, [R1+0x60] ;  /* 0x0000600001027983 */ /* 0x000ee80000300800 */
[----:B--2---:R-:W2:Y:S04]  /*2d950*/  LDL.LU R5, [R1+0x44] ;  /* 0x0000440001057983 */ /* 0x004ea80000300800 */
[----:B------:R-:W0:Y:S01]  /*2d960*/  LDL.LU R4, [R1+0x40] ;  /* 0x0000400001047983 */ /* 0x000e220000300800 */
[----:B------:R-:W-:Y:S01]  /*2d970*/  BSSY B2, `(.L_x_6038) ;  /* 0x00000c7000027945 */ /* 0x000fe20003800000 */
[----:B---3--:R-:W-:-:S04]  /*2d980*/  VIADD R2, R2, 0x1 ;  /* 0x0000000102027836 */ /* 0x008fc80000000000 */
[----:B--2---:R-:W-:-:S05]  /*2d990*/  IMAD R2, R2, R5, RZ ;  /* 0x0000000502027224 */ /* 0x004fca00078e02ff */
[----:B0-----:R-:W-:Y:S02]  /*2d9a0*/  VIMNMX R6, R4, R2, PT ;  /* 0x0000000204067248 */ /* 0x001fe40003fe0100 */
        /* <DEDUP_REMOVED lines=41> */
.L_x_6042:
[----:B------:R-:W-:Y:S01]  /*2dc40*/  IMAD R3, R8, 0x8, R18 ;  /* 0x0000000808037824 */ /* 0x000fe200078e0212 */
[----:B------:R-:W-:Y:S01]  /*2dc50*/  SHF.L.U32 R2, R10, 0x1f, RZ ;  /* 0x0000001f0a027819 */ /* 0x000fe200000006ff */
[----:B------:R-:W-:Y:S03]  /*2dc60*/  BSSY B3, `(.L_x_6043) ;  /* 0x0000003000037945 */ /* 0x000fe60003800000 */
[----:B------:R-:W1:Y:S02]  /*2dc70*/  SYNCS.PHASECHK.TRANS64.TRYWAIT P0, [R3+URZ+0x36840], R2 ;  /* 0x03684002030075a7 */ /* 0x000e64000800017f */
[----:B-1----:R-:W-:Y:S05]  /*2dc80*/  @!P0 BRA `(.L_x_6044) ;  /* 0x0000005800388947 */ /* 0x002fea0003800000 */
.L_x_6196:
[----:B------:R-:W-:Y:S05]  /*2dc90*/  BSYNC B3 ;  /* 0x0000000000037941 */ /* 0x000fea0003800000 */
.L_x_6043:
        /* <DEDUP_REMOVED lines=11> */
.L_x_6046:
[----:B------:R-:W-:Y:S05]  /*2dd50*/  BSYNC B3 ;  /* 0x0000000000037941 */ /* 0x000fea0003800000 */
.L_x_6045:
        /* <DEDUP_REMOVED lines=12> */
.L_x_6047:
        /* <DEDUP_REMOVED lines=16> */
.L_x_6048:
        /* <DEDUP_REMOVED lines=16> */
.L_x_6049:
        /* <DEDUP_REMOVED lines=16> */
.L_x_6197:
[----:B------:R-:W-:Y:S05]  /*2e120*/  BSYNC B3 ;  /* 0x0000000000037941 */ /* 0x000fea0003800000 */
.L_x_6050:
        /* <DEDUP_REMOVED lines=10> */
.L_x_6052:
[----:B------:R-:W2:Y:S01]  /*2e1d0*/  LDL R3, [R1+0x10] ;  /* 0x0000100001037983 */ /* 0x000ea20000100800 */
[----:B------:R-:W-:Y:S01]  /*2e1e0*/  BSSY B3, `(.L_x_6053) ;  /* 0x0000004000037945 */ /* 0x000fe20003800000 */
[----:B--2---:R-:W-:-:S13]  /*2e1f0*/  LOP3.LUT P0, RZ, R3, 0x8, RZ, 0xc0, !PT ;  /* 0x0000000803ff7812 */ /* 0x004fda000780c0ff */
[----:B------:R-:W-:Y:S05]  /*2e200*/  @P0 BRA `(.L_x_6054) ;  /* 0x0000000000040947 */ /* 0x000fea0003800000 */
[----:B------:R-:W-:Y:S01]  /*2e210*/  BPT.TRAP 0x1 ;  /* 0x000000040000795c */ /* 0x000fe20000300000 */
.L_x_6054:
[----:B------:R-:W-:Y:S05]  /*2e220*/  BSYNC B3 ;  /* 0x0000000000037941 */ /* 0x000fea0003800000 */
.L_x_6053:
        /* <DEDUP_REMOVED lines=12> */
.L_x_6055:
        /* <DEDUP_REMOVED lines=15> */
.L_x_6056:
        /* <DEDUP_REMOVED lines=15> */
.L_x_6057:
        /* <DEDUP_REMOVED lines=12> */
.L_x_6041:
[----:B------:R-:W-:Y:S05]  /*2e590*/  BSYNC B1 ;  /* 0x0000000000017941 */ /* 0x000fea0003800000 */
.L_x_6040:
[----:B0-----:R-:W2:Y:S01]  /*2e5a0*/  LDL.LU R0, [R1+0x48] ;  /* 0x0000480001007983 */ /* 0x001ea20000300800 */
[----:B------:R-:W-:-:S03]  /*2e5b0*/  IMAD.MOV.U32 R19, RZ, RZ, R8 ;  /* 0x000000ffff137224 */ /* 0x000fc600078e0008 */
[----:B------:R0:W-:Y:S02]  /*2e5c0*/  STL [R1+0x18], R10 ;  /* 0x0000180a01007387 */ /* 0x0001e40000100800 */
[----:B0-2---:R-:W-:-:S07]  /*2e5d0*/  VIADD R0, R0, 0xfffffffd ;  /* 0xfffffffd00007836 */ /* 0x005fce0000000000 */
.L_x_6039:
[----:B------:R-:W-:Y:S05]  /*2e5e0*/  BSYNC B2 ;  /* 0x0000000000027941 */ /* 0x000fea0003800000 */
.L_x_6038:
[----:B------:R-:W-:Y:S01]  /*2e5f0*/  VIADD R9, R9, 0xfffffffe ;  /* 0xfffffffe09097836 */ /* 0x000fe20000000000 */
[----:B------:R-:W-:-:S04]  /*2e600*/  LOP3.LUT R6, RZ, R6, RZ, 0x33, !PT ;  /* 0x00000006ff067212 */ /* 0x000fc800078e33ff */
[----:B------:R-:W-:-:S13]  /*2e610*/  ISETP.NE.AND P0, PT, R9, R6, PT ;  /* 0x000000060900720c */ /* 0x000fda0003f05270 */
[----:B------:R-:W-:Y:S05]  /*2e620*/  @!P0 BRA `(.L_x_6037) ;  /* 0x0000001400d88947 */ /* 0x000fea0003800000 */
[----:B------:R-:W-:-:S07]  /*2e630*/  IMAD.MOV.U32 R9, RZ, RZ, R17 ;  /* 0x000000ffff097224 */ /* 0x000fce00078e0011 */
.L_x_6094:
        /* <DEDUP_REMOVED lines=35> */
.L_x_6060:
[----:B------:R-:W-:Y:S01]  /*2e870*/  IMAD R3, R4, 0x8, R18 ;  /* 0x0000000804037824 */ /* 0x000fe200078e0212 */
[----:B------:R-:W-:Y:S01]  /*2e880*/  SHF.L.U32 R2, R5, 0x1f, RZ ;  /* 0x0000001f05027819 */ /* 0x000fe200000006ff */
[----:B------:R-:W-:Y:S03]  /*2e890*/  BSSY B2, `(.L_x_6061) ;  /* 0x0000003000027945 */ /* 0x000fe60003800000 */
[----:B------:R-:W1:Y:S02]  /*2e8a0*/  SYNCS.PHASECHK.TRANS64.TRYWAIT P0, [R3+URZ+0x36840], R2 ;  /* 0x03684002030075a7 */ /* 0x000e64000800017f */
[----:B-1----:R-:W-:Y:S05]  /*2e8b0*/  @!P0 BRA `(.L_x_6062) ;  /* 0x0000004c00548947 */ /* 0x002fea0003800000 */
.L_x_6198:
[----:B------:R-:W-:Y:S05]  /*2e8c0*/  BSYNC B2 ;  /* 0x0000000000027941 */ /* 0x000fea0003800000 */
.L_x_6061:
        /* <DEDUP_REMOVED lines=11> */
.L_x_6064:
[----:B------:R-:W-:Y:S05]  /*2e980*/  BSYNC B2 ;  /* 0x0000000000027941 */ /* 0x000fea0003800000 */
.L_x_6063:
        /* <DEDUP_REMOVED lines=12> */
.L_x_6065:
        /* <DEDUP_REMOVED lines=16> */
.L_x_6066:
        /* <DEDUP_REMOVED lines=16> */
.L_x_6067:
        /* <DEDUP_REMOVED lines=16> */
.L_x_6199:
[----:B------:R-:W-:Y:S05]  /*2ed50*/  BSYNC B2 ;  /* 0x0000000000027941 */ /* 0x000fea0003800000 */
.L_x_6068:
        /* <DEDUP_REMOVED lines=10> */
.L_x_6070:
[----:B------:R-:W2:Y:S01]  /*2ee00*/  LDL R3, [R1+0x10] ;  /* 0x0000100001037983 */ /* 0x000ea20000100800 */
[----:B------:R-:W-:Y:S01]  /*2ee10*/  BSSY B2, `(.L_x_6071) ;  /* 0x0000004000027945 */ /* 0x000fe20003800000 */
[----:B--2---:R-:W-:-:S13]  /*2ee20*/  LOP3.LUT P0, RZ, R3, 0x8, RZ, 0xc0, !PT ;  /* 0x0000000803ff7812 */ /* 0x004fda000780c0ff */
[----:B------:R-:W-:Y:S05]  /*2ee30*/  @P0 BRA `(.L_x_6072) ;  /* 0x0000000000040947 */ /* 0x000fea0003800000 */
[----:B------:R-:W-:Y:S01]  /*2ee40*/  BPT.TRAP 0x1 ;  /* 0x000000040000795c */ /* 0x000fe20000300000 */
.L_x_6072:
[----:B------:R-:W-:Y:S05]  /*2ee50*/  BSYNC B2 ;  /* 0x0000000000027941 */ /* 0x000fea0003800000 */
.L_x_6071:
        /* <DEDUP_REMOVED lines=12> */
.L_x_6073:
        /* <DEDUP_REMOVED lines=15> */
.L_x_6074:
        /* <DEDUP_REMOVED lines=15> */
.L_x_6075:
        /* <DEDUP_REMOVED lines=12> */
.L_x_6059:
[----:B------:R-:W-:Y:S05]  /*2f1c0*/  BSYNC B1 ;  /* 0x0000000000017941 */ /* 0x000fea0003800000 */
.L_x_6058:
        /* <DEDUP_REMOVED lines=35> */
.L_x_6078:
[----:B------:R-:W-:Y:S01]  /*2f400*/  IMAD R3, R19, 0x8, R18 ;  /* 0x0000000813037824 */ /* 0x000fe200078e0212 */
[----:B------:R-:W-:Y:S01]  /*2f410*/  SHF.L.U32 R2, R10, 0x1f, RZ ;  /* 0x0000001f0a027819 */ /* 0x000fe200000006ff */
[----:B------:R-:W-:Y:S03]  /*2f420*/  BSSY B2, `(.L_x_6079) ;  /* 0x0000003000027945 */ /* 0x000fe60003800000 */
[----:B------:R-:W2:Y:S02]  /*2f430*/  SYNCS.PHASECHK.TRANS64.TRYWAIT P0, [R3+URZ+0x36840], R2 ;  /* 0x03684002030075a7 */ /* 0x000ea4000800017f */
[----:B--2---:R-:W-:Y:S05]  /*2f440*/  @!P0 BRA `(.L_x_6080) ;  /* 0x0000004000988947 */ /* 0x004fea0003800000 */
.L_x_6200:
[----:B------:R-:W-:Y:S05]  /*2f450*/  BSYNC B2 ;  /* 0x0000000000027941 */ /* 0x000fea0003800000 */
.L_x_6079:
        /* <DEDUP_REMOVED lines=11> */
.L_x_6082:
[----:B------:R-:W-:Y:S05]  /*2f510*/  BSYNC B2 ;  /* 0x0000000000027941 */ /* 0x000fea0003800000 */
.L_x_6081:
        /* <DEDUP_REMOVED lines=12> */
.L_x_6083:
        /* <DEDUP_REMOVED lines=16> */
.L_x_6084:
        /* <DEDUP_REMOVED lines=16> */
.L_x_6085:
        /* <DEDUP_REMOVED lines=15> */
.L_x_6201:
[----:B------:R-:W-:Y:S05]  /*2f8d0*/  BSYNC B2 ;  /* 0x0000000000027941 */ /* 0x000fea0003800000 */
.L_x_6086:
        /* <DEDUP_REMOVED lines=10> */
.L_x_6088:
[----:B------:R-:W2:Y:S01]  /*2f980*/  LDL R3, [R1+0x10] ;  /* 0x0000100001037983 */ /* 0x000ea20000100800 */
[----:B------:R-:W-:Y:S01]  /*2f990*/  BSSY B2, `(.L_x_6089) ;  /* 0x0000004000027945 */ /* 0x000fe20003800000 */
[----:B--2---:R-:W-:-:S13]  /*2f9a0*/  LOP3.LUT P0, RZ, R3, 0x8, RZ, 0xc0, !PT ;  /* 0x0000000803ff7812 */ /* 0x004fda000780c0ff */
[----:B------:R-:W-:Y:S05]  /*2f9b0*/  @P0 BRA `(.L_x_6090) ;  /* 0x0000000000040947 */ /* 0x000fea0003800000 */
[----:B------:R-:W-:Y:S01]  /*2f9c0*/  BPT.TRAP 0x1 ;  /* 0x000000040000795c */ /* 0x000fe20000300000 */
.L_x_6090:
[----:B------:R-:W-:Y:S05]  /*2f9d0*/  BSYNC B2 ;  /* 0x0000000000027941 */ /* 0x000fea0003800000 */
.L_x_6089:
        /* <DEDUP_REMOVED lines=12> */
.L_x_6091:
        /* <DEDUP_REMOVED lines=15> */
.L_x_6092:
        /* <DEDUP_REMOVED lines=15> */
.L_x_6093:
        /* <DEDUP_REMOVED lines=12> */
.L_x_6077:
[----:B------:R-:W-:Y:S05]  /*2fd40*/  BSYNC B1 ;  /* 0x0000000000017941 */ /* 0x000fea0003800000 */
.L_x_6076:
[----:B------:R-:W2:Y:S01]  /*2fd50*/  LDL R2, [R1+0x34] ;  /* 0x0000340001027983 */ /* 0x000ea20000100800 */
[----:B------:R-:W-:Y:S01]  /*2fd60*/  VIADD R0, R0, 0xfffffffe ;  /* 0xfffffffe00007836 */ /* 0x000fe20000000000 */
[----:B--2---:R-:W-:-:S13]  /*2fd70*/  ISETP.GT.AND P0, PT, R6, R2, PT ;  /* 0x000000020600720c */ /* 0x004fda0003f04270 */
[----:B------:R-:W-:Y:S05]  /*2fd80*/  @P0 BRA `(.L_x_6094) ;  /* 0xffffffe8002c0947 */ /* 0x000fea000383ffff */
.L_x_6037:
[----:B------:R-:W-:Y:S05]  /*2fd90*/  BSYNC B0 ;  /* 0x0000000000007941 */ /* 0x000fea0003800000 */
.L_x_6036:
[----:B------:R-:W3:Y:S01]  /*2fda0*/  S2R R2, SR_TID.X ;  /* 0x0000000000027919 */ /* 0x000ee20000002100 */
[----:B------:R-:W-:Y:S01]  /*2fdb0*/  BSSY B0, `(.L_x_6095) ;  /* 0x0000011000007945 */ /* 0x000fe20003800000 */
[----:B---3--:R-:W-:-:S04]  /*2fdc0*/  LOP3.LUT R2, R2, 0x7f, RZ, 0xc0, !PT ;  /* 0x0000007f02027812 */ /* 0x008fc800078ec0ff */
[----:B------:R-:W-:-:S13]  /*2fdd0*/  ISETP.NE.AND P0, PT, R2, RZ, PT ;  /* 0x000000ff0200720c */ /* 0x000fda0003f05270 */
[----:B------:R-:W-:Y:S05]  /*2fde0*/  @P0 BRA `(.L_x_6096) ;  /* 0x0000000000340947 */ /* 0x000fea0003800000 */
[----:B------:R-:W3:Y:S01]  /*2fdf0*/  S2R R2, SR_LANEID ;  /* 0x0000000000027919 */ /* 0x000ee20000000000 */
[----:B------:R-:W-:Y:S01]  /*2fe00*/  VOTEU.ANY UR4, UPT, PT ;  /* 0x0000000000047886 */ /* 0x000fe200038e0100 */
[----:B--2---:R-:W2:Y:S01]  /*2fe10*/  LDC.64 R4, c[0x0][0xc60] ;  /* 0x00031800ff047b82 */ /* 0x004ea20000000a00 */
[----:B------:R-:W3:Y:S02]  /*2fe20*/  FLO.U32 R0, UR4 ;  /* 0x0000000400007d00 */ /* 0x000ee400080e0000 */
[----:B---3--:R-:W-:-:S06]  /*2fe30*/  ISETP.EQ.U32.AND P0, PT, R0, R2, PT ;  /* 0x000000020000720c */ /* 0x008fcc0003f02070 */
[----:B------:R-:W2:Y:S07]  /*2fe40*/  POPC R2, UR4 ;  /* 0x0000000400027d09 */ /* 0x000eae0008000000 */
[----:B--2---:R-:W2:Y:S04]  /*2fe50*/  @P0 ATOMG.E.ADD.STRONG.GPU PT, R2, desc[UR60][R4.64], R2 ;  /* 0x00000002040209a8 */ /* 0x004ea800081ee1fc */
[----:B--2---:R2:W3:Y:S02]  /*2fe60*/  SHFL.IDX PT, R2, R2, R0, 0x1f ;  /* 0x00001f0002027589 */ /* 0x0044e400000e0000 */
[----:B--2---:R-:W2:Y:S02]  /*2fe70*/  S2R R0, SR_LTMASK ;  /* 0x0000000000007919 */ /* 0x004ea40000003900 */
[----:B--2---:R-:W-:-:S06]  /*2fe80*/  LOP3.LUT R0, R0, UR4, RZ, 0xc0, !PT ;  /* 0x0000000400007c12 */ /* 0x004fcc000f8ec0ff */
[----:B------:R-:W3:Y:S02]  /*2fe90*/  POPC R0, R0 ;  /* 0x0000000000007309 */ /* 0x000ee40000000000 */
[----:B---3--:R-:W-:-:S05]  /*2fea0*/  IADD3 R0, R2, UR39, R0 ;  /* 0x0000002702007c10 */ /* 0x008fca000fffe000 */
[----:B------:R3:W-:Y:S02]  /*2feb0*/  STL [R1], R0 ;  /* 0x0000000001007387 */ /* 0x0007e40000100800 */
.L_x_6096:
[----:B------:R-:W-:Y:S05]  /*2fec0*/  BSYNC B0 ;  /* 0x0000000000007941 */ /* 0x000fea0003800000 */
.L_x_6095:
[----:B---3--:R-:W3:Y:S01]  /*2fed0*/  LDL R0, [R1+0x10] ;  /* 0x0000100001007983 */ /* 0x008ee20000100800 */
[----:B------:R-:W-:Y:S01]  /*2fee0*/  BSSY B0, `(.L_x_6097) ;  /* 0x000004e000007945 */ /* 0x000fe20003800000 */
[----:B---3--:R-:W-:-:S13]  /*2fef0*/  LOP3.LUT P0, RZ, R0, 0x4, RZ, 0xc0, !PT ;  /* 0x0000000400ff7812 */ /* 0x008fda000780c0ff */
[----:B------:R-:W-:Y:S05]  /*2ff00*/  @!P0 BRA `(.L_x_6098) ;  /* 0x00000004002c8947 */ /* 0x000fea0003800000 */
[----:B------:R-:W3:Y:S01]  /*2ff10*/  LDL R2, [R1+0x18] ;  /* 0x0000180001027983 */ /* 0x000ee20000100800 */
[----:B------:R-:W-:Y:S01]  /*2ff20*/  IMAD R0, R19, 0x8, R18 ;  /* 0x0000000813007824 */ /* 0x000fe200078e0212 */
[----:B------:R-:W-:Y:S01]  /*2ff30*/  BSSY B1, `(.L_x_6099) ;  /* 0x0000004000017945 */ /* 0x000fe20003800000 */
[----:B---3--:R-:W-:-:S04]  /*2ff40*/  SHF.L.U32 R2, R2, 0x1f, RZ ;  /* 0x0000001f02027819 */ /* 0x008fc800000006ff */
[----:B------:R-:W3:Y:S02]  /*2ff50*/  SYNCS.PHASECHK.TRANS64.TRYWAIT P0, [R0+URZ+0x36860], R2 ;  /* 0x03686002000075a7 */ /* 0x000ee4000800017f */
[----:B---3--:R-:W-:Y:S05]  /*2ff60*/  @!P0 BRA `(.L_x_6100) ;  /* 0x0000003400f88947 */ /* 0x008fea0003800000 */
.L_x_6202:
[----:B------:R-:W-:Y:S05]  /*2ff70*/  BSYNC B1 ;  /* 0x0000000000017941 */ /* 0x000fea0003800000 */
.L_x_6099:
[----:B------:R-:W4:Y:S01]  /*2ff80*/  S2R R3, SR_TID.X ;  /* 0x0000000000037919 */ /* 0x000f220000002100 */
[----:B------:R-:W-:-:S04]  /*2ff90*/  UPRMT UR4, UR38, 0x9910, URZ ;  /* 0x0000991026047896 */ /* 0x000fc8000800003f */
[----:B------:R-:W-:Y:S01]  /*2ffa0*/  UISETP.NE.AND UP0, UPT, UR4, 0x2, UPT ;  /* 0x000000020400788c */ /* 0x000fe2000bf05270 */
[----:B----4-:R-:W-:-:S04]  /*2ffb0*/  LOP3.LUT R3, R3, 0x7f, RZ, 0xc0, !PT ;  /* 0x0000007f03037812 */ /* 0x010fc800078ec0ff */
[----:B------:R-:W-:-:S13]  /*2ffc0*/  ISETP.NE.AND P0, PT, R3, RZ, PT ;  /* 0x000000ff0300720c */ /* 0x000fda0003f05270 */
[----:B---3--:R-:W-:-:S04]  /*2ffd0*/  @!P0 IMAD.MOV.U32 R2, RZ, RZ, 0xa800 ;  /* 0x0000a800ff028424 */ /* 0x008fc800078e00ff */
[----:B------:R3:W-:Y:S01]  /*2ffe0*/  @!P0 SYNCS.ARRIVE.TRANS64 RZ, [R0+URZ+0x36850], R2 ;  /* 0x0368500200ff89a7 */ /* 0x0007e2000800003f */
[----:B------:R-:W-:-:S13]  /*2fff0*/  PLOP3.LUT P0, PT, PT, PT, UP0, 0x80, 0x0 ;  /* 0x000000000000781c */ /* 0x000fda0003f0f008 */
[----:B---3--:R-:W-:Y:S05]  /*30000*/  @P0 BRA `(.L_x_6101) ;  /* 0x0000000000040947 */ /* 0x008fea0003800000 */
[----:B------:R-:W-:Y:S01]  /*30010*/  BPT.TRAP 0x1 ;  /* 0x000000040000795c */ /* 0x000fe20000300000 */
.L_x_6101:
[----:B------:R-:W3:Y:S01]  /*30020*/  LDL R2, [R1+0x10] ;  /* 0x0000100001027983 */ /* 0x000ee20000100800 */
[----:B------:R-:W-:Y:S01]  /*30030*/  BSSY B1, `(.L_x_6102) ;  /* 0x0000004000017945 */ /* 0x000fe20003800000 */
[----:B---3--:R-:W-:-:S13]  /*30040*/  LOP3.LUT P0, RZ, R2, 0x8, RZ, 0xc0, !PT ;  /* 0x0000000802ff7812 */ /* 0x008fda000780c0ff */
[----:B------:R-:W-:Y:S05]  /*30050*/  @P0 BRA `(.L_x_6103) ;  /* 0x0000000000040947 */ /* 0x000fea0003800000 */
[----:B------:R-:W-:Y:S01]  /*30060*/  BPT.TRAP 0x1 ;  /* 0x000000040000795c */ /* 0x000fe20000300000 */
.L_x_6103:
[----:B------:R-:W-:Y:S05]  /*30070*/  BSYNC B1 ;  /* 0x0000000000017941 */ /* 0x000fea0003800000 */
.L_x_6102:
[----:B------:R-:W3:Y:S04]  /*30080*/  LDL.LU R3, [R1+0x1c] ;  /* 0x00001c0001037983 */ /* 0x000ee80000300800 */
[----:B------:R-:W3:Y:S01]  /*30090*/  LDL.LU R2, [R1+0x8] ;  /* 0x0000080001027983 */ /* 0x000ee20000300800 */
        /* <DEDUP_REMOVED lines=10> */
.L_x_6104:
        /* <DEDUP_REMOVED lines=15> */
.L_x_6105:
        /* <DEDUP_REMOVED lines=15> */
.L_x_6106:
        /* <DEDUP_REMOVED lines=10> */
.L_x_6098:
[----:B------:R-:W-:Y:S05]  /*303c0*/  BSYNC B0 ;  /* 0x0000000000007941 */ /* 0x000fea0003800000 */
.L_x_6097:
[----:B------:R-:W3:Y:S01]  /*303d0*/  LDL.LU R4, [R1+0x18] ;  /* 0x0000180001047983 */ /* 0x000ee20000300800 */
[----:B------:R-:W-:-:S05]  /*303e0*/  VIADD R19, R19, 0x1 ;  /* 0x0000000113137836 */ /* 0x000fca0000000000 */
[----:B------:R-:W-:-:S04]  /*303f0*/  ISETP.NE.AND P0, PT, R19, 0x2, PT ;  /* 0x000000021300780c */ /* 0x000fc80003f05270 */
[----:B------:R-:W-:Y:S02]  /*30400*/  SEL R0, RZ, 0x1, P0 ;  /* 0x00000001ff007807 */ /* 0x000fe40000000000 */
[----:B------:R-:W-:Y:S02]  /*30410*/  SEL R19, R19, RZ, P0 ;  /* 0x000000ff13137207 */ /* 0x000fe40000000000 */
[----:B---3--:R-:W-:-:S05]  /*30420*/  LOP3.LUT R4, R4, R0, RZ, 0x3c, !PT ;  /* 0x0000000004047212 */ /* 0x008fca00078e3cff */
[----:B------:R3:W-:Y:S02]  /*30430*/  STL [R1+0x18], R4 ;  /* 0x0000180401007387 */ /* 0x0007e40000100800 */
.L_x_6016:
[----:B------:R-:W-:Y:S05]  /*30440*/  BSYNC B7 ;  /* 0x0000000000077941 */ /* 0x000fea0003800000 */
.L_x_6014:
[----:B0-----:R-:W4:Y:S02]  /*30450*/  LDL R10, [R1+0x10] ;  /* 0x00001000010a7983 */ /* 0x001f240000100800 */
[----:B----4-:R-:W-:-:S13]  /*30460*/  LOP3.LUT P0, RZ, R10, 0x10, RZ, 0xc0, !PT ;  /* 0x000000100aff7812 */ /* 0x010fda000780c0ff */
[----:B------:R-:W-:Y:S05]  /*30470*/  @!P0 BRA `(.L_x_6107) ;  /* 0x00000000002c8947 */ /* 0x000fea0003800000 */
[----:B------:R-:W-:Y:S05]  /*30480*/  WARPSYNC.ALL ;  /* 0x0000000000007948 */ /* 0x000fea0003800000 */
[----:B------:R-:W0:Y:S08]  /*30490*/  S2UR UR5, SR_CgaCtaId ;  /* 0x00000000000579c3 */ /* 0x000e300000008800 */
[----:B------:R-:W-:Y:S06]  /*304a0*/  BAR.SYNC.DEFER_BLOCKING 0x5, 0x180 ;  /* 0x0146000000007b1d */ /* 0x000fec0000010000 */
[----:B------:R-:W-:-:S02]  /*304b0*/  UMOV UR4, 0x400 ;  /* 0x0000040000047882 */ /* 0x000fc40000000000 */
[----:B0-----:R-:W-:-:S06]  /*304c0*/  ULEA UR4, UR5, UR4, 0x18 ;  /* 0x0000000405047291 */ /* 0x001fcc000f8ec03f */
[----:B------:R-:W-:-:S05]  /*304d0*/  IMAD.U32 R18, RZ, RZ, UR4 ;  /* 0x00000004ff127e24 */ /* 0x000fca000f8e00ff */
[----:B-123--:R-:W0:Y:S04]  /*304e0*/  LDS.128 R4, [R18+0x368d0] ;  /* 0x0368d00012047984 */ /* 0x00ee280000000c00 */
[----:B0-----:R0:W-:Y:S04]  /*304f0*/  STL.64 [R1], R4 ;  /* 0x0000000401007387 */ /* 0x0011e80000100a00 */
[----:B------:R0:W-:Y:S01]  /*30500*/  STL.64 [R1+0x8], R6 ;  /* 0x0000080601007387 */ /* 0x0001e20000100a00 */
[----:B------:R-:W-:Y:S06]  /*30510*/  BAR.ARV 0x4, 0x180 ;  /* 0x0106000000007b1d */ /* 0x000fec0000002000 */
[----:B------:R-:W-:Y:S05]  /*30520*/  BRA `(.L_x_6108) ;  /* 0x0000001000307947 */ /* 0x000fea0003800000 */
.L_x_6107:
[----:B------:R-:W4:Y:S01]  /*30530*/  LDL R16, [R1+0x2c] ;  /* 0x00002c0001107983 */ /* 0x000f220000100800 */
[----:B------:R-:W-:Y:S01]  /*30540*/  UMOV UR4, 0xffffffff ;  /* 0xffffffff00047882 */ /* 0x000fe20000000000 */
[----:B----4-:R-:W-:Y:S02]  /*30550*/  ISETP.NE.AND P5, PT, R16, 0x1f, PT ;  /* 0x0000001f1000780c */ /* 0x010fe40003fa5270 */
        /* <DEDUP_REMOVED lines=8> */
[----:B------:R-:W0:Y:S08]  /*305e0*/  @!P0 LDC.64 R2, c[0x0][0xc80] ;  /* 0x00032000ff028b82 */ /* 0x000e300000000a00 */
[----:B-1----:R-:W1:Y:S01]  /*305f0*/  @!P0 LDC.64 R6, c[0x0][0xc78] ;  /* 0x00031e00ff068b82 */ /* 0x002e620000000a00 */
[----:B0-----:R-:W-:-:S05]  /*30600*/  @!P0 IMAD.WIDE R2, R0, 0x4, R2 ;  /* 0x0000000400028825 */ /* 0x001fca00078e0202 */
[----:B------:R1:W4:Y:S02]  /*30610*/  @!P0 LDG.E R8, desc[UR60][R2.64] ;  /* 0x0000003c02088981 */ /* 0x000324000c1e1900 */
[----:B-1----:R-:W-:-:S06]  /*30620*/  @!P0 IMAD.WIDE R2, R0, 0x4, R6 ;  /* 0x0000000400028825 */ /* 0x002fcc00078e0206 */
[----:B------:R-:W5:Y:S01]  /*30630*/  @!P0 LDG.E R2, desc[UR60][R2.64] ;  /* 0x0000003c02028981 */ /* 0x000f62000c1e1900 */
[----:B---3--:R-:W-:Y:S01]  /*30640*/  IMAD.MOV.U32 R4, RZ, RZ, RZ ;  /* 0x000000ffff047224 */ /* 0x008fe200078e00ff */
[C---:B------:R-:W-:Y:S01]  /*30650*/  ISETP.GE.U32.AND P1, PT, R16.reuse, 0x4, PT ;  /* 0x000000041000780c */ /* 0x040fe20003f26070 */
[----:B------:R-:W-:Y:S01]  /*30660*/  IMAD.MOV.U32 R6, RZ, RZ, RZ ;  /* 0x000000ffff067224 */ /* 0x000fe200078e00ff */
[C---:B------:R-:W-:Y:S01]  /*30670*/  ISETP.GE.U32.AND P2, PT, R16.reuse, 0x8, PT ;  /* 0x000000081000780c */ /* 0x040fe20003f46070 */
[----:B--2---:R-:W-:Y:S01]  /*30680*/  SHFL.IDX PT, R5, R10, RZ, 0x1f ;  /* 0x00001fff0a057589 */ /* 0x004fe200000e0000 */
[----:B------:R-:W-:-:S03]  /*30690*/  ISETP.GE.U32.AND P3, PT, R16, 0x10, PT ;  /* 0x000000101000780c */ /* 0x000fc60003f66070 */
[----:B------:R-:W-:Y:S01]  /*306a0*/  SHFL.IDX PT, R0, R10, 0x1, 0x1f ;  /* 0x00201f000a007f89 */ /* 0x000fe200000e0000 */
[----:B----4-:R-:W-:Y:S02]  /*306b0*/  @!P0 IMAD.MOV.U32 R4, RZ, RZ, R8 ;  /* 0x000000ffff048224 */ /* 0x010fe400078e0008 */
[----:B------:R-:W-:Y:S02]  /*306c0*/  IMAD.MOV.U32 R8, RZ, RZ, RZ ;  /* 0x000000ffff087224 */ /* 0x000fe400078e00ff */
[----:B-----5:R-:W-:Y:S01]  /*306d0*/  @!P0 IMAD.MOV.U32 R6, RZ, RZ, R2 ;  /* 0x000000ffff068224 */ /* 0x020fe200078e0002 */
        /* <DEDUP_REMOVED lines=18> */
.L_x_6212:
[----:B------:R-:W-:Y:S02]  /*30800*/  ULDC UR4, c[0x0][0xc38] ;  /* 0x00030e0000047ab9 */ /* 0x000fe40000000800 */
[----:B------:R-:W-:-:S04]  /*30810*/  IMAD.U32 R2, RZ, RZ, UR4 ;  /* 0x00000004ff027e24 */ /* 0x000fc8000f8e00ff */
[----:B-1----:R-:W-:-:S04]  /*30820*/  IMAD R9, R9, R2, RZ ;  /* 0x0000000209097224 */ /* 0x002fc800078e02ff */
[----:B------:R-:W-:-:S05]  /*30830*/  IMAD.IADD R0, R0, 0x1, R9 ;  /* 0x0000000100007824 */ /* 0x000fca00078e0209 */
[----:B------:R-:W-:-:S13]  /*30840*/  ISETP.GT.AND P4, PT, R0, R5, PT ;  /* 0x000000050000720c */ /* 0x000fda0003f84270 */
[----:B------:R-:W-:Y:S05]  /*30850*/  @P4 BRA `(.L_x_6110) ;  /* 0x0000000000b04947 */ /* 0x000fea0003800000 */
.L_x_6113:
        /* <DEDUP_REMOVED lines=38> */
.L_x_6220:
[----:B------:R-:W-:Y:S02]  /*30ac0*/  ULDC UR4, c[0x0][0xc38] ;  /* 0x00030e0000047ab9 */ /* 0x000fe40000000800 */
[----:B------:R-:W-:-:S04]  /*30ad0*/  IMAD.U32 R2, RZ, RZ, UR4 ;  /* 0x00000004ff027e24 */ /* 0x000fc8000f8e00ff */
[----:B-1----:R-:W-:-:S04]  /*30ae0*/  IMAD R9, R9, R2, RZ ;  /* 0x0000000209097224 */ /* 0x002fc800078e02ff */
[----:B------:R-:W-:-:S05]  /*30af0*/  IMAD.IADD R0, R9, 0x1, R0 ;  /* 0x0000000109007824 */ /* 0x000fca00078e0200 */
[----:B------:R-:W-:-:S13]  /*30b00*/  ISETP.GT.AND P4, PT, R0, R5, PT ;  /* 0x000000050000720c */ /* 0x000fda0003f84270 */
[----:B------:R-:W-:Y:S05]  /*30b10*/  @!P4 BRA `(.L_x_6113) ;  /* 0xfffffffc0050c947 */ /* 0x000fea000383ffff */
.L_x_6110:
        /* <DEDUP_REMOVED lines=12> */
.L_x_6225:
[----:B------:R-:W-:-:S13]  /*30be0*/  ISETP.NE.AND P0, PT, R0, RZ, PT ;  /* 0x000000ff0000720c */ /* 0x000fda0003f05270 */
[----:B------:R-:W-:Y:S05]  /*30bf0*/  @!P0 BRA `(.L_x_6115) ;  /* 0x0000000000148947 */ /* 0x000fea0003800000 */
[----:B------:R-:W-:Y:S01]  /*30c00*/  UMOV UR4, 0xffffffff ;  /* 0xffffffff00047882 */ /* 0x000fe20000000000 */
[----:B-1----:R-:W-:Y:S02]  /*30c10*/  VIADD R3, R3, 0xffffffff ;  /* 0xffffffff03037836 */ /* 0x002fe40000000000 */
[----:B------:R-:W-:Y:S05]  /*30c20*/  BRA.DIV UR4, `(.L_x_6116) ;  /* 0x0000003604847947 */ /* 0x000fea000b800000 */
[----:B------:R1:W2:Y:S02]  /*30c30*/  SHFL.IDX PT, R3, R7, R3, 0x1f ;  /* 0x00001f0307037589 */ /* 0x0002a400000e0000 */
.L_x_6228:
[----:B--2---:R-:W-:-:S07]  /*30c40*/  IMAD.MOV.U32 R8, RZ, RZ, R3 ;  /* 0x000000ffff087224 */ /* 0x004fce00078e0003 */
.L_x_6115:
        /* <DEDUP_REMOVED lines=62> */
.L_x_6117:
[----:B-1----:R-:W2:Y:S01]  /*31030*/  LDL R3, [R1+0xc] ;  /* 0x00000c0001037983 */ /* 0x002ea20000100800 */
[----:B0-----:R-:W2:Y:S02]  /*31040*/  LDC.64 R6, c[0x0][0xc90] ;  /* 0x00032400ff067b82 */ /* 0x001ea40000000a00 */
        /* <DEDUP_REMOVED lines=61> */
.L_x_6118:
[----:B------:R-:W-:-:S05]  /*31420*/  LOP3.LUT R0, RZ, R0, RZ, 0x33, !PT ;  /* 0x00000000ff007212 */ /* 0x000fca00078e33ff */
[----:B------:R-:W-:-:S05]  /*31430*/  IMAD.IADD R0, R4, 0x1, R0 ;  /* 0x0000000104007824 */ /* 0x000fca00078e0200 */
[----:B------:R2:W-:Y:S01]  /*31440*/  STL [R1+0x4], R0 ;  /* 0x0000040001007387 */ /* 0x0005e20000100800 */
[----:B------:R-:W-:Y:S05]  /*31450*/  BRA `(.L_x_6119) ;  /* 0x0000000000287947 */ /* 0x000fea0003800000 */
.L_x_6111:
        /* <DEDUP_REMOVED lines=10> */
.L_x_6119:
        /* <DEDUP_REMOVED lines=15> */
.L_x_6108:
[----:B------:R-:W2:Y:S01]  /*315f0*/  LDL R0, [R1+0xc] ;  /* 0x00000c0001007983 */ /* 0x000ea20000100800 */
[----:B------:R-:W-:Y:S02]  /*31600*/  ULDC UR4, c[0x0][0xc3c] ;  /* 0x00030f0000047ab9 */ /* 0x000fe40000000800 */
[----:B--2---:R-:W-:-:S13]  /*31610*/  ISETP.GE.AND P0, PT, R0, UR4, PT ;  /* 0x0000000400007c0c */ /* 0x004fda000bf06270 */
[----:B------:R-:W-:Y:S05]  /*31620*/  @!P0 BRA `(.L_x_6120) ;  /* 0xffffff84008c8947 */ /* 0x000fea000383ffff */
[----:B------:R-:W-:Y:S05]  /*31630*/  BSYNC B8 ;  /* 0x0000000000087941 */ /* 0x000fea0003800000 */
.L_x_5966:
        /* <DEDUP_REMOVED lines=12> */
.L_x_6229:
[----:B------:R-:W-:Y:S05]  /*31700*/  BSYNC B0 ;  /* 0x0000000000007941 */ /* 0x000fea0003800000 */
.L_x_6121:
[----:B------:R-:W-:-:S03]  /*31710*/  UMOV UR4, 0xffffffff ;  /* 0xffffffff00047882 */ /* 0x000fc60000000000 */
[----:B------:R-:W-:Y:S05]  /*31720*/  BRA.DIV UR4, `(.L_x_6123) ;  /* 0x0000002e04047947 */ /* 0x000fea000b800000 */
[----:B------:R-:W1:Y:S02]  /*31730*/  S2R R2, SR_TID.X ;  /* 0x0000000000027919 */ /* 0x000e640000002100 */
[----:B-1----:R-:W-:-:S04]  /*31740*/  SHF.R.U32.HI R2, RZ, 0x5, R2 ;  /* 0x00000005ff027819 */ /* 0x002fc80000011602 */
[----:B------:R-:W-:-:S05]  /*31750*/  LOP3.LUT R2, R2, 0x3, RZ, 0xc0, !PT ;  /* 0x0000000302027812 */ /* 0x000fca00078ec0ff */
[----:B------:R1:W2:Y:S02]  /*31760*/  SHFL.IDX PT, R14, R2, RZ, 0x1f ;  /* 0x00001fff020e7589 */ /* 0x0002a400000e0000 */
.L_x_6232:
[----:B--2---:R-:W-:-:S13]  /*31770*/  ISETP.NE.AND P0, PT, R14, RZ, PT ;  /* 0x000000ff0e00720c */ /* 0x004fda0003f05270 */
[----:B------:R-:W-:Y:S05]  /*31780*/  @P0 BRA `(.L_x_5725) ;  /* 0x0000000000940947 */ /* 0x000fea0003800000 */
[----:B------:R-:W-:-:S03]  /*31790*/  UMOV UR4, 0xffffffff ;  /* 0xffffffff00047882 */ /* 0x000fc60000000000 */
[----:B------:R-:W-:Y:S05]  /*317a0*/  BRA.DIV UR4, `(.L_x_6124) ;  /* 0x0000002e04187947 */ /* 0x000fea000b800000 */
[----:B------:R-:W-:-:S13]  /*317b0*/  ELECT P6, URZ, PT ;  /* 0x00000000003f782f */ /* 0x000fda00038c0000 */
.L_x_6235:
        /* <DEDUP_REMOVED lines=8> */
.L_x_6125:
        /* <DEDUP_REMOVED lines=13> */
.L_x_6236:
[----:B------:R-:W1:Y:S02]  /*31910*/  SYNCS.PHASECHK.TRANS64.TRYWAIT P0, [R7+URZ], R2 ;  /* 0x00000002070075a7 */ /* 0x000e64000800017f */
[----:B-1----:R-:W-:Y:S05]  /*31920*/  @!P0 BRA `(.L_x_6127) ;  /* 0x0000002800ec8947 */ /* 0x002fea0003800000 */
.L_x_6237:
[----:B------:R-:W-:Y:S05]  /*31930*/  @!P2 BRA `(.L_x_6128) ;  /* 0x000000000004a947 */ /* 0x000fea0003800000 */
[----:B------:R-:W-:Y:S01]  /*31940*/  BPT.TRAP 0x1 ;  /* 0x000000040000795c */ /* 0x000fe20000300000 */
.L_x_6128:
[----:B------:R-:W-:-:S04]  /*31950*/  VIADD R0, R0, 0x36860 ;  /* 0x0003686000007836 */ /* 0x000fc80000000000 */
[----:B------:R-:W-:-:S04]  /*31960*/  IMAD R4, R19, 0x8, R0 ;  /* 0x0000000813047824 */ /* 0x000fc800078e0200 */
[----:B------:R-:W2:Y:S02]  /*31970*/  SYNCS.PHASECHK.TRANS64.TRYWAIT P0, [R4+URZ], R5 ;  /* 0x00000005040075a7 */ /* 0x000ea4000800017f */
[----:B--2---:R-:W-:Y:S05]  /*31980*/  @!P0 BRA `(.L_x_6129) ;  /* 0x0000002800e88947 */ /* 0x004fea0003800000 */
.L_x_6238:
[----:B------:R-:W-:-:S07]  /*31990*/  IMAD R3, R3, 0x8, R0 ;  /* 0x0000000803037824 */ /* 0x000fce00078e0200 */
.L_x_6130:
[----:B---3--:R3:W4:Y:S02]  /*319a0*/  SYNCS.PHASECHK.TRANS64.TRYWAIT P0, [R3+URZ], R2 ;  /* 0x00000002030075a7 */ /* 0x008724000800017f */
[----:B----4-:R-:W-:Y:S05]  /*319b0*/  @!P0 NANOSLEEP.SYNCS 0x989680 ;  /* 0x009896800000895d */ /* 0x010fea0003900000 */
[----:B------:R-:W4:Y:S02]  /*319c0*/  @!P0 SYNCS.PHASECHK.TRANS64 P0, [R3+URZ], R2 ;  /* 0x00000002030085a7 */ /* 0x000f24000800007f */
[----:B----4-:R-:W-:Y:S05]  /*319d0*/  @!P0 BRA `(.L_x_6130) ;  /* 0xfffffffc00f08947 */ /* 0x010fea000383ffff */
.L_x_5725:
[----:B------:R-:W-:Y:S05]  /*319e0*/  BSYNC B9 ;  /* 0x0000000000097941 */ /* 0x000fea0003800000 */
.L_x_5722:
[----:B------:R-:W-:Y:S05]  /*319f0*/  EXIT ;  /* 0x000000000000794d */ /* 0x000fea0003800000 */
.L_x_5745:
[----:B0-----:R0:W1:Y:S02]  /*31a00*/  SYNCS.PHASECHK.TRANS64.TRYWAIT P5, [R43+URZ+0x36890], R100 ;  /* 0x036890642b0075a7 */ /* 0x00106400080a017f */
[----:B-1----:R-:W-:Y:S05]  /*31a10*/  @!P5 NANOSLEEP.SYNCS 0x989680 ;  /* 0x009896800000d95d */ /* 0x002fea0003900000 */
[----:B------:R-:W1:Y:S02]  /*31a20*/  @!P5 SYNCS.PHASECHK.TRANS64 P5, [R43+URZ+0x36890], R100 ;  /* 0x036890642b00d5a7 */ /* 0x000e6400080a007f */
[----:B-1----:R-:W-:Y:S05]  /*31a30*/  @!P5 BRA `(.L_x_5745) ;  /* 0xfffffffc00f0d947 */ /* 0x002fea000383ffff */
[----:B------:R-:W-:Y:S05]  /*31a40*/  BRA `(.L_x_6131) ;  /* 0xfffffd2000207947 */ /* 0x000fea000383ffff */
.L_x_5799:
[----:B-1----:R1:W3:Y:S02]  /*31a50*/  SYNCS.PHASECHK.TRANS64.TRYWAIT P5, [R43+URZ+0x36890], R100 ;  /* 0x036890642b0075a7 */ /* 0x0022e400080a017f */
[----:B---3--:R-:W-:Y:S05]  /*31a60*/  @!P5 NANOSLEEP.SYNCS 0x989680 ;  /* 0x009896800000d95d */ /* 0x008fea0003900000 */
[----:B------:R-:W3:Y:S02]  /*31a70*/  @!P5 SYNCS.PHASECHK.TRANS64 P5, [R43+URZ+0x36890], R100 ;  /* 0x036890642b00d5a7 */ /* 0x000ee400080a007f */
[----:B---3--:R-:W-:Y:S05]  /*31a80*/  @!P5 BRA `(.L_x_5799) ;  /* 0xfffffffc00f0d947 */ /* 0x008fea000383ffff */
[----:B------:R-:W-:Y:S05]  /*31a90*/  BRA `(.L_x_6132) ;  /* 0xfffffd5400787947 */ /* 0x000fea000383ffff */
.L_x_5824:
[----:B-1----:R1:W2:Y:S02]  /*31aa0*/  SYNCS.PHASECHK.TRANS64.TRYWAIT P3, [R43+URZ+0x36890], R100 ;  /* 0x036890642b0075a7 */ /* 0x0022a4000806017f */
[----:B--2---:R-:W-:Y:S05]  /*31ab0*/  @!P3 NANOSLEEP.SYNCS 0x989680 ;  /* 0x009896800000b95d */ /* 0x004fea0003900000 */
[----:B------:R-:W2:Y:S02]  /*31ac0*/  @!P3 SYNCS.PHASECHK.TRANS64 P3, [R43+URZ+0x36890], R100 ;  /* 0x036890642b00b5a7 */ /* 0x000ea4000806007f */
[----:B--2---:R-:W-:Y:S05]  /*31ad0*/  @!P3 BRA `(.L_x_5824) ;  /* 0xfffffffc00f0b947 */ /* 0x004fea000383ffff */
[----:B------:R-:W-:Y:S05]  /*31ae0*/  BRA `(.L_x_6133) ;  /* 0xfffffd88001c7947 */ /* 0x000fea000383ffff */
.L_x_5830:
[----:B0-----:R0:W1:Y:S02]  /*31af0*/  SYNCS.PHASECHK.TRANS64.TRYWAIT P2, [R43+URZ+0x368b0], R100 ;  /* 0x0368b0642b0075a7 */ /* 0x001064000804017f */
[----:B-1----:R-:W-:Y:S05]  /*31b00*/  @!P2 NANOSLEEP.SYNCS 0x989680 ;  /* 0x009896800000a95d */ /* 0x002fea0003900000 */
[----:B------:R-:W1:Y:S02]  /*31b10*/  @!P2 SYNCS.PHASECHK.TRANS64 P2, [R43+URZ+0x368b0], R100 ;  /* 0x0368b0642b00a5a7 */ /* 0x000e64000804007f */
[----:B-1----:R-:W-:Y:S05]  /*31b20*/  @!P2 BRA `(.L_x_5830) ;  /* 0xfffffffc00f0a947 */ /* 0x002fea000383ffff */
[----:B------:R-:W-:Y:S05]  /*31b30*/  BRA `(.L_x_6134) ;  /* 0xfffffd8c00347947 */ /* 0x000fea000383ffff */
.L_x_5850:
        /* <DEDUP_REMOVED lines=8> */
.L_x_6136:
[----:B------:R-:W-:Y:S05]  /*31bc0*/  BSYNC B1 ;  /* 0x0000000000017941 */ /* 0x000fea0003800000 */
.L_x_6135:
        /* <DEDUP_REMOVED lines=8> */
.L_x_6137:
[----:B------:R-:W-:Y:S02]  /*31c50*/  IMAD.MOV.U32 R13, RZ, RZ, R63 ;  /* 0x000000ffff0d7224 */ /* 0x000fe400078e003f */
[----:B------:R-:W-:-:S07]  /*31c60*/  IMAD.MOV.U32 R6, RZ, RZ, R14 ;  /* 0x000000ffff067224 */ /* 0x000fce00078e000e */
[----:B------:R-:W-:Y:S05]  /*31c70*/  WARPSYNC.COLLECTIVE R15, `(.L_x_6138) ;  /* 0x000000000f087348 */ /* 0x000fea0003c00000 */
[----:B------:R0:W1:Y:S02]  /*31c80*/  SHFL.IDX P6, R14, R13, R12, R11 ;  /* 0x0000000c0d0e7389 */ /* 0x00006400000c000b */
[----:B01----:R-:W-:Y:S01]  /*31c90*/  ENDCOLLECTIVE ;  /* 0x000000000000791b */ /* 0x003fe20003800000 */
.L_x_6138:
[----:B------:R-:W-:Y:S02]  /*31ca0*/  IMAD.MOV.U32 R13, RZ, RZ, R3 ;  /* 0x000000ffff0d7224 */ /* 0x000fe400078e0003 */
[----:B------:R-:W-:-:S07]  /*31cb0*/  IMAD.MOV.U32 R7, RZ, RZ, R14 ;  /* 0x000000ffff077224 */ /* 0x000fce00078e000e */
[----:B------:R-:W-:Y:S05]  /*31cc0*/  WARPSYNC.COLLECTIVE R15, `(.L_x_6139) ;  /* 0x000000000f087348 */ /* 0x000fea0003c00000 */
[----:B------:R0:W1:Y:S02]  /*31cd0*/  SHFL.IDX P6, R14, R13, R12, R11 ;  /* 0x0000000c0d0e7389 */ /* 0x00006400000c000b */
[----:B01----:R-:W-:Y:S01]  /*31ce0*/  ENDCOLLECTIVE ;  /* 0x000000000000791b */ /* 0x003fe20003800000 */
.L_x_6139:
[----:B------:R-:W-:Y:S05]  /*31cf0*/  BRA `(.L_x_6140) ;  /* 0xfffffda000007947 */ /* 0x000fea000383ffff */
.L_x_5853:
        /* <DEDUP_REMOVED lines=8> */
.L_x_6142:
[----:B------:R-:W-:Y:S05]  /*31d80*/  BSYNC B1 ;  /* 0x0000000000017941 */ /* 0x000fea0003800000 */
.L_x_6141:
        /* <DEDUP_REMOVED lines=8> */
.L_x_6143:
[----:B------:R-:W-:Y:S02]  /*31e10*/  IMAD.MOV.U32 R13, RZ, RZ, R63 ;  /* 0x000000ffff0d7224 */ /* 0x000fe400078e003f */
[----:B------:R-:W-:-:S07]  /*31e20*/  IMAD.MOV.U32 R69, RZ, RZ, R14 ;  /* 0x000000ffff457224 */ /* 0x000fce00078e000e */
[----:B------:R-:W-:Y:S05]  /*31e30*/  WARPSYNC.COLLECTIVE R15, `(.L_x_6144) ;  /* 0x000000000f087348 */ /* 0x000fea0003c00000 */
[----:B------:R0:W1:Y:S02]  /*31e40*/  SHFL.IDX P6, R14, R13, R12, R11 ;  /* 0x0000000c0d0e7389 */ /* 0x00006400000c000b */
[----:B01----:R-:W-:Y:S01]  /*31e50*/  ENDCOLLECTIVE ;  /* 0x000000000000791b */ /* 0x003fe20003800000 */
.L_x_6144:
[----:B------:R-:W-:Y:S02]  /*31e60*/  IMAD.MOV.U32 R13, RZ, RZ, R3 ;  /* 0x000000ffff0d7224 */ /* 0x000fe400078e0003 */
[----:B------:R-:W-:-:S07]  /*31e70*/  IMAD.MOV.U32 R63, RZ, RZ, R14 ;  /* 0x000000ffff3f7224 */ /* 0x000fce00078e000e */
[----:B------:R-:W-:Y:S05]  /*31e80*/  WARPSYNC.COLLECTIVE R15, `(.L_x_6145) ;  /* 0x000000000f087348 */ /* 0x000fea0003c00000 */
[----:B------:R0:W1:Y:S02]  /*31e90*/  SHFL.IDX P6, R14, R13, R12, R11 ;  /* 0x0000000c0d0e7389 */ /* 0x00006400000c000b */
[----:B01----:R-:W-:Y:S01]  /*31ea0*/  ENDCOLLECTIVE ;  /* 0x000000000000791b */ /* 0x003fe20003800000 */
.L_x_6145:
[----:B------:R-:W-:Y:S01]  /*31eb0*/  IMAD.MOV.U32 R62, RZ, RZ, R14 ;  /* 0x000000ffff3e7224 */ /* 0x000fe200078e000e */
[----:B------:R-:W-:Y:S06]  /*31ec0*/  BRA `(.L_x_6146) ;  /* 0xfffffda400b87947 */ /* 0x000fec000383ffff */
.L_x_5857:
[----:B0-----:R0:W1:Y:S02]  /*31ed0*/  SYNCS.PHASECHK.TRANS64.TRYWAIT P0, [R16+URZ+0x36800], R5 ;  /* 0x03680005100075a7 */ /* 0x001064000800017f */
[----:B-1----:R-:W-:Y:S05]  /*31ee0*/  @!P0 NANOSLEEP.SYNCS 0x989680 ;  /* 0x009896800000895d */ /* 0x002fea0003900000 */
[----:B------:R-:W1:Y:S02]  /*31ef0*/  @!P0 SYNCS.PHASECHK.TRANS64 P0, [R16+URZ+0x36800], R5 ;  /* 0x03680005100085a7 */ /* 0x000e64000800007f */
[----:B-1----:R-:W-:Y:S05]  /*31f00*/  @!P0 BRA `(.L_x_5857) ;  /* 0xfffffffc00f08947 */ /* 0x002fea000383ffff */
[----:B------:R-:W-:Y:S05]  /*31f10*/  BRA `(.L_x_6147) ;  /* 0xfffffdb000007947 */ /* 0x000fea000383ffff */
.L_x_5881:
        /* <DEDUP_REMOVED lines=8> */
.L_x_6149:
[----:B------:R-:W-:Y:S05]  /*31fa0*/  BSYNC B1 ;  /* 0x0000000000017941 */ /* 0x000fea0003800000 */
.L_x_6148:
        /* <DEDUP_REMOVED lines=8> */
.L_x_6150:
[----:B------:R-:W-:Y:S02]  /*32030*/  IMAD.MOV.U32 R9, RZ, RZ, R5 ;  /* 0x000000ffff097224 */ /* 0x000fe400078e0005 */
[----:B------:R-:W-:Y:S02]  /*32040*/  IMAD.MOV.U32 R13, RZ, RZ, R71 ;  /* 0x000000ffff0d7224 */ /* 0x000fe400078e0047 */
[----:B------:R-:W-:-:S07]  /*32050*/  IMAD.MOV.U32 R4, RZ, RZ, R14 ;  /* 0x000000ffff047224 */ /* 0x000fce00078e000e */
[----:B------:R-:W-:Y:S05]  /*32060*/  WARPSYNC.COLLECTIVE R15, `(.L_x_6151) ;  /* 0x000000000f087348 */ /* 0x000fea0003c00000 */
[----:B------:R0:W1:Y:S02]  /*32070*/  SHFL.IDX P6, R14, R13, R12, R11 ;  /* 0x0000000c0d0e7389 */ /* 0x00006400000c000b */
[----:B01----:R-:W-:Y:S01]  /*32080*/  ENDCOLLECTIVE ;  /* 0x000000000000791b */ /* 0x003fe20003800000 */
.L_x_6151:
[----:B------:R-:W-:Y:S02]  /*32090*/  IMAD.MOV.U32 R8, RZ, RZ, R4 ;  /* 0x000000ffff087224 */ /* 0x000fe400078e0004 */
[----:B------:R-:W-:Y:S02]  /*320a0*/  IMAD.MOV.U32 R13, RZ, RZ, R70 ;  /* 0x000000ffff0d7224 */ /* 0x000fe400078e0046 */
[----:B------:R-:W-:-:S07]  /*320b0*/  IMAD.MOV.U32 R7, RZ, RZ, R14 ;  /* 0x000000ffff077224 */ /* 0x000fce00078e000e */
[----:B------:R-:W-:Y:S05]  /*320c0*/  WARPSYNC.COLLECTIVE R15, `(.L_x_6152) ;  /* 0x000000000f087348 */ /* 0x000fea0003c00000 */
[----:B------:R0:W1:Y:S02]  /*320d0*/  SHFL.IDX P6, R14, R13, R12, R11 ;  /* 0x0000000c0d0e7389 */ /* 0x00006400000c000b */
[----:B01----:R-:W-:Y:S01]  /*320e0*/  ENDCOLLECTIVE ;  /* 0x000000000000791b */ /* 0x003fe20003800000 */
.L_x_6152:
[----:B------:R-:W-:Y:S05]  /*320f0*/  BRA `(.L_x_6153) ;  /* 0xfffffdd400b87947 */ /* 0x000fea000383ffff */
.L_x_5884:
[----:B------:R-:W-:Y:S01]  /*32100*/  BSSY B1, `(.L_x_6154) ;  /* 0x0000008000017945 */ /* 0x000fe20003800000 */
[----:B------:R-:W-:Y:S02]  /*32110*/  IMAD.MOV.U32 R13, RZ, RZ, R63 ;  /* 0x000000ffff0d7224 */ /* 0x000fe400078e003f */
[----:B------:R-:W-:Y:S02]  /*32120*/  IMAD.MOV.U32 R12, RZ, RZ, 0x1 ;  /* 0x00000001ff0c7424 */ /* 0x000fe400078e00ff */
[----:B------:R-:W-:Y:S02]  /*32130*/  IMAD.MOV.U32 R11, RZ, RZ, 0x1c1f ;  /* 0x00001c1fff0b7424 */ /* 0x000fe400078e00ff */
[----:B------:R-:W-:-:S07]  /*32140*/  IMAD.MOV.U32 R15, RZ, RZ, -0x1 ;  /* 0xffffffffff0f7424 */ /* 0x000fce00078e00ff */
[----:B----4-:R-:W-:Y:S05]  /*32150*/  WARPSYNC.COLLECTIVE R15, `(.L_x_6155) ;  /* 0x000000000f087348 */ /* 0x010fea0003c00000 */
[----:B----4-:R0:W1:Y:S02]  /*32160*/  SHFL.IDX P6, R14, R13, R12, R11 ;  /* 0x0000000c0d0e7389 */ /* 0x01006400000c000b */
[----:B01----:R-:W-:Y:S01]  /*32170*/  ENDCOLLECTIVE ;  /* 0x000000000000791b */ /* 0x003fe20003800000 */
.L_x_6155:
[----:B------:R-:W-:Y:S05]  /*32180*/  BSYNC B1 ;  /* 0x0000000000017941 */ /* 0x000fea0003800000 */
.L_x_6154:
        /* <DEDUP_REMOVED lines=8> */
.L_x_6156:
[----:B------:R-:W-:Y:S02]  /*32210*/  IMAD.MOV.U32 R13, RZ, RZ, R71 ;  /* 0x000000ffff0d7224 */ /* 0x000fe400078e0047 */
[----:B------:R-:W-:-:S07]  /*32220*/  IMAD.MOV.U32 R62, RZ, RZ, R14 ;  /* 0x000000ffff3e7224 */ /* 0x000fce00078e000e */
[----:B------:R-:W-:Y:S05]  /*32230*/  WARPSYNC.COLLECTIVE R15, `(.L_x_6157) ;  /* 0x000000000f087348 */ /* 0x000fea0003c00000 */
[----:B------:R0:W1:Y:S02]  /*32240*/  SHFL.IDX P6, R14, R13, R12, R11 ;  /* 0x0000000c0d0e7389 */ /* 0x00006400000c000b */
[----:B01----:R-:W-:Y:S01]  /*32250*/  ENDCOLLECTIVE ;  /* 0x000000000000791b */ /* 0x003fe20003800000 */
.L_x_6157:
[----:B------:R-:W-:Y:S02]  /*32260*/  IMAD.MOV.U32 R13, RZ, RZ, R70 ;  /* 0x000000ffff0d7224 */ /* 0x000fe400078e0046 */
[----:B------:R-:W-:-:S07]  /*32270*/  IMAD.MOV.U32 R71, RZ, RZ, R14 ;  /* 0x000000ffff477224 */ /* 0x000fce00078e000e */
[----:B------:R-:W-:Y:S05]  /*32280*/  WARPSYNC.COLLECTIVE R15, `(.L_x_6158) ;  /* 0x000000000f087348 */ /* 0x000fea0003c00000 */
[----:B------:R0:W1:Y:S02]  /*32290*/  SHFL.IDX P6, R14, R13, R12, R11 ;  /* 0x0000000c0d0e7389 */ /* 0x00006400000c000b */
[----:B01----:R-:W-:Y:S01]  /*322a0*/  ENDCOLLECTIVE ;  /* 0x000000000000791b */ /* 0x003fe20003800000 */
.L_x_6158:
[----:B------:R-:W-:Y:S01]  /*322b0*/  IMAD.MOV.U32 R70, RZ, RZ, R14 ;  /* 0x000000ffff467224 */ /* 0x000fe200078e000e */
[----:B------:R-:W-:Y:S06]  /*322c0*/  BRA `(.L_x_6159) ;  /* 0xfffffdd800e07947 */ /* 0x000fec000383ffff */
.L_x_5888:
[----:B0-----:R0:W1:Y:S02]  /*322d0*/  SYNCS.PHASECHK.TRANS64.TRYWAIT P0, [R16+URZ+0x36800], R61 ;  /* 0x0368003d100075a7 */ /* 0x001064000800017f */
[----:B-1----:R-:W-:Y:S05]  /*322e0*/  @!P0 NANOSLEEP.SYNCS 0x989680 ;  /* 0x009896800000895d */ /* 0x002fea0003900000 */
[----:B------:R-:W1:Y:S02]  /*322f0*/  @!P0 SYNCS.PHASECHK.TRANS64 P0, [R16+URZ+0x36800], R61 ;  /* 0x0368003d100085a7 */ /* 0x000e64000800007f */
[----:B-1----:R-:W-:Y:S05]  /*32300*/  @!P0 BRA `(.L_x_5888) ;  /* 0xfffffffc00f08947 */ /* 0x002fea000383ffff */
[----:B------:R-:W-:Y:S05]  /*32310*/  BRA `(.L_x_6160) ;  /* 0xfffffde000607947 */ /* 0x000fea000383ffff */
.L_x_5902:
[----:B-1----:R1:W2:Y:S02]  /*32320*/  SYNCS.PHASECHK.TRANS64.TRYWAIT P2, [R0+URZ+0x36830], R3 ;  /* 0x03683003000075a7 */ /* 0x0022a4000804017f */
[----:B--2---:R-:W-:Y:S05]  /*32330*/  @!P2 NANOSLEEP.SYNCS 0x989680 ;  /* 0x009896800000a95d */ /* 0x004fea0003900000 */
[----:B------:R-:W2:Y:S02]  /*32340*/  @!P2 SYNCS.PHASECHK.TRANS64 P2, [R0+URZ+0x36830], R3 ;  /* 0x036830030000a5a7 */ /* 0x000ea4000804007f */
[----:B--2---:R-:W-:Y:S05]  /*32350*/  @!P2 BRA `(.L_x_5902) ;  /* 0xfffffffc00f0a947 */ /* 0x004fea000383ffff */
[----:B------:R-:W-:Y:S05]  /*32360*/  BRA `(.L_x_5901) ;  /* 0xfffffe0c006c7947 */ /* 0x000fea000383ffff */
.L_x_5909:
[----:B-1----:R1:W2:Y:S02]  /*32370*/  SYNCS.PHASECHK.TRANS64.TRYWAIT P3, [R13+URZ+0x36830], R4 ;  /* 0x036830040d0075a7 */ /* 0x0022a4000806017f */
[----:B--2---:R-:W-:Y:S05]  /*32380*/  @!P3 NANOSLEEP.SYNCS 0x989680 ;  /* 0x009896800000b95d */ /* 0x004fea0003900000 */
[----:B------:R-:W2:Y:S02]  /*32390*/  @!P3 SYNCS.PHASECHK.TRANS64 P3, [R13+URZ+0x36830], R4 ;  /* 0x036830040d00b5a7 */ /* 0x000ea4000806007f */
[----:B--2---:R-:W-:Y:S05]  /*323a0*/  @!P3 BRA `(.L_x_5909) ;  /* 0xfffffffc00f0b947 */ /* 0x004fea000383ffff */
[----:B------:R-:W-:Y:S05]  /*323b0*/  BRA `(.L_x_5908) ;  /* 0xfffffe6400347947 */ /* 0x000fea000383ffff */
.L_x_5914:
[----:B-1----:R1:W2:Y:S02]  /*323c0*/  SYNCS.PHASECHK.TRANS64.TRYWAIT P3, [R11+URZ+0x36850], R0 ;  /* 0x036850000b0075a7 */ /* 0x0022a4000806017f */
[----:B--2---:R-:W-:Y:S05]  /*323d0*/  @!P3 NANOSLEEP.SYNCS 0x989680 ;  /* 0x009896800000b95d */ /* 0x004fea0003900000 */
[----:B------:R-:W2:Y:S02]  /*323e0*/  @!P3 SYNCS.PHASECHK.TRANS64 P3, [R11+URZ+0x36850], R0 ;  /* 0x036850000b00b5a7 */ /* 0x000ea4000806007f */
[----:B--2---:R-:W-:Y:S05]  /*323f0*/  @!P3 BRA `(.L_x_5914) ;  /* 0xfffffffc00f0b947 */ /* 0x004fea000383ffff */
[----:B------:R-:W-:Y:S05]  /*32400*/  BRA `(.L_x_5913) ;  /* 0xfffffe9800f47947 */ /* 0x000fea000383ffff */
.L_x_5922:
[----:B-1----:R1:W2:Y:S02]  /*32410*/  SYNCS.PHASECHK.TRANS64.TRYWAIT P2, [R4+URZ+0x36830], R5 ;  /* 0x03683005040075a7 */ /* 0x0022a4000804017f */
[----:B--2---:R-:W-:Y:S05]  /*32420*/  @!P2 NANOSLEEP.SYNCS 0x989680 ;  /* 0x009896800000a95d */ /* 0x004fea0003900000 */
[----:B------:R-:W2:Y:S02]  /*32430*/  @!P2 SYNCS.PHASECHK.TRANS64 P2, [R4+URZ+0x36830], R5 ;  /* 0x036830050400a5a7 */ /* 0x000ea4000804007f */
[----:B--2---:R-:W-:Y:S05]  /*32440*/  @!P2 BRA `(.L_x_5922) ;  /* 0xfffffffc00f0a947 */ /* 0x004fea000383ffff */
[----:B------:R-:W-:Y:S05]  /*32450*/  BRA `(.L_x_5921) ;  /* 0xfffffec000647947 */ /* 0x000fea000383ffff */
.L_x_5927:
[----:B-1----:R1:W2:Y:S02]  /*32460*/  SYNCS.PHASECHK.TRANS64.TRYWAIT P2, [R11+URZ+0x36850], R0 ;  /* 0x036850000b0075a7 */ /* 0x0022a4000804017f */
[----:B--2---:R-:W-:Y:S05]  /*32470*/  @!P2 NANOSLEEP.SYNCS 0x989680 ;  /* 0x009896800000a95d */ /* 0x004fea0003900000 */
[----:B------:R-:W2:Y:S02]  /*32480*/  @!P2 SYNCS.PHASECHK.TRANS64 P2, [R11+URZ+0x36850], R0 ;  /* 0x036850000b00a5a7 */ /* 0x000ea4000804007f */
[----:B--2---:R-:W-:Y:S05]  /*32490*/  @!P2 BRA `(.L_x_5927) ;  /* 0xfffffffc00f0a947 */ /* 0x004fea000383ffff */
[----:B------:R-:W-:Y:S05]  /*324a0*/  BRA `(.L_x_5926) ;  /* 0xfffffef800247947 */ /* 0x000fea000383ffff */
.L_x_5933:
[----:B-1----:R1:W2:Y:S02]  /*324b0*/  SYNCS.PHASECHK.TRANS64.TRYWAIT P0, [R0+URZ+0x36850], R9 ;  /* 0x03685009000075a7 */ /* 0x0022a4000800017f */
[----:B--2---:R-:W-:Y:S05]  /*324c0*/  @!P0 NANOSLEEP.SYNCS 0x989680 ;  /* 0x009896800000895d */ /* 0x004fea0003900000 */
[----:B------:R-:W2:Y:S02]  /*324d0*/  @!P0 SYNCS.PHASECHK.TRANS64 P0, [R0+URZ+0x36850], R9 ;  /* 0x03685009000085a7 */ /* 0x000ea4000800007f */
[----:B--2---:R-:W-:Y:S05]  /*324e0*/  @!P0 BRA `(.L_x_5933) ;  /* 0xfffffffc00f08947 */ /* 0x004fea000383ffff */
[----:B------:R-:W-:Y:S05]  /*324f0*/  BRA `(.L_x_5932) ;  /* 0xffffff1800e07947 */ /* 0x000fea000383ffff */
.L_x_5974:
        /* <DEDUP_REMOVED lines=11> */
.L_x_6162:
[----:B------:R-:W-:Y:S05]  /*325b0*/  BSYNC B1 ;  /* 0x0000000000017941 */ /* 0x000fea0003800000 */
.L_x_6161:
[----:B------:R-:W-:Y:S05]  /*325c0*/  BRA `(.L_x_6163) ;  /* 0xffffff80006c7947 */ /* 0x000fea000383ffff */
.L_x_5976:
[----:B------:R-:W-:Y:S01]  /*325d0*/  BSSY B1, `(.L_x_6164) ;  /* 0x0000006000017945 */ /* 0x000fe20003800000 */
[----:B------:R-:W-:-:S07]  /*325e0*/  IMAD.MOV.U32 R15, RZ, RZ, -0x1 ;  /* 0xffffffffff0f7424 */ /* 0x000fce00078e00ff */
[----:B0-----:R-:W-:Y:S05]  /*325f0*/  WARPSYNC.COLLECTIVE R15, `(.L_x_6165) ;  /* 0x000000000f0c7348 */ /* 0x001fea0003c00000 */
[----:B------:R-:W-:Y:S02]  /*32600*/  ELECT P6, UR62, PT ;  /* 0x00000000003e782f */ /* 0x000fe400038c0000 */
[----:B------:R-:W-:Y:S01]  /*32610*/  MOV R14, UR62 ;  /* 0x0000003e000e7c02 */ /* 0x000fe20008000f00 */
[----:B0-----:R-:W-:Y:S10]  /*32620*/  ENDCOLLECTIVE ;  /* 0x000000000000791b */ /* 0x001ff40003800000 */
.L_x_6165:
[----:B------:R-:W-:Y:S05]  /*32630*/  BSYNC B1 ;  /* 0x0000000000017941 */ /* 0x000fea0003800000 */
.L_x_6164:
[----:B------:R-:W-:Y:S01]  /*32640*/  PLOP3.LUT P2, PT, P6, PT, PT, 0x80, 0x0 ;  /* 0x000000000000781c */ /* 0x000fe2000374f070 */
[----:B------:R-:W-:-:S12]  /*32650*/  BRA `(.L_x_5975) ;  /* 0xffffff8000607947 */ /* 0x000fd8000383ffff */
.L_x_5978:
[----:B0-----:R0:W1:Y:S02]  /*32660*/  SYNCS.PHASECHK.TRANS64.TRYWAIT P0, [R18+URZ+0x36820], R2 ;  /* 0x03682002120075a7 */ /* 0x001064000800017f */
[----:B-1----:R-:W-:Y:S05]  /*32670*/  @!P0 NANOSLEEP.SYNCS 0x989680 ;  /* 0x009896800000895d */ /* 0x002fea0003900000 */
[----:B------:R-:W1:Y:S02]  /*32680*/  @!P0 SYNCS.PHASECHK.TRANS64 P0, [R18+URZ+0x36820], R2 ;  /* 0x03682002120085a7 */ /* 0x000e64000800007f */
[----:B-1----:R-:W-:Y:S05]  /*32690*/  @!P0 BRA `(.L_x_5978) ;  /* 0xfffffffc00f08947 */ /* 0x002fea000383ffff */
[----:B------:R-:W-:Y:S05]  /*326a0*/  BRA `(.L_x_6166) ;  /* 0xffffff8000707947 */ /* 0x000fea000383ffff */
.L_x_5982:
[----:B-1----:R1:W2:Y:S02]  /*326b0*/  SYNCS.PHASECHK.TRANS64.TRYWAIT P0, [R5+URZ+0x368a0], R8 ;  /* 0x0368a008050075a7 */ /* 0x0022a4000800017f */
[----:B--2---:R-:W-:Y:S05]  /*326c0*/  @!P0 NANOSLEEP.SYNCS 0x989680 ;  /* 0x009896800000895d */ /* 0x004fea0003900000 */
[----:B------:R-:W2:Y:S02]  /*326d0*/  @!P0 SYNCS.PHASECHK.TRANS64 P0, [R5+URZ+0x368a0], R8 ;  /* 0x0368a008050085a7 */ /* 0x000ea4000800007f */
[----:B--2---:R-:W-:Y:S05]  /*326e0*/  @!P0 BRA `(.L_x_5982) ;  /* 0xfffffffc00f08947 */ /* 0x004fea000383ffff */
[----:B------:R-:W-:Y:S05]  /*326f0*/  BRA `(.L_x_6167) ;  /* 0xffffff8000907947 */ /* 0x000fea000383ffff */
.L_x_5989:
[----:B0-----:R0:W2:Y:S02]  /*32700*/  SYNCS.PHASECHK.TRANS64.TRYWAIT P0, [R5+URZ+0x368c0], R8 ;  /* 0x0368c008050075a7 */ /* 0x0010a4000800017f */
[----:B--2---:R-:W-:Y:S05]  /*32710*/  @!P0 NANOSLEEP.SYNCS 0x989680 ;  /* 0x009896800000895d */ /* 0x004fea0003900000 */
[----:B------:R-:W2:Y:S02]  /*32720*/  @!P0 SYNCS.PHASECHK.TRANS64 P0, [R5+URZ+0x368c0], R8 ;  /* 0x0368c008050085a7 */ /* 0x000ea4000800007f */
[----:B--2---:R-:W-:Y:S05]  /*32730*/  @!P0 BRA `(.L_x_5989) ;  /* 0xfffffffc00f08947 */ /* 0x004fea000383ffff */
[----:B------:R-:W-:Y:S05]  /*32740*/  BRA `(.L_x_6168) ;  /* 0xffffff84008c7947 */ /* 0x000fea000383ffff */
.L_x_5998:
[----:B0-----:R0:W1:Y:S02]  /*32750*/  SYNCS.PHASECHK.TRANS64.TRYWAIT P0, [R6+URZ+0x368a0], R5 ;  /* 0x0368a005060075a7 */ /* 0x001064000800017f */
[----:B-1----:R-:W-:Y:S05]  /*32760*/  @!P0 NANOSLEEP.SYNCS 0x989680 ;  /* 0x009896800000895d */ /* 0x002fea0003900000 */
[----:B------:R-:W1:Y:S02]  /*32770*/  @!P0 SYNCS.PHASECHK.TRANS64 P0, [R6+URZ+0x368a0], R5 ;  /* 0x0368a005060085a7 */ /* 0x000e64000800007f */
[----:B-1----:R-:W-:Y:S05]  /*32780*/  @!P0 BRA `(.L_x_5998) ;  /* 0xfffffffc00f08947 */ /* 0x002fea000383ffff */
[----:B------:R-:W-:Y:S05]  /*32790*/  BRA `(.L_x_6169) ;  /* 0xffffff8800d47947 */ /* 0x000fea000383ffff */
.L_x_6005:
[----:B-1----:R1:W2:Y:S02]  /*327a0*/  SYNCS.PHASECHK.TRANS64.TRYWAIT P0, [R6+URZ+0x368c0], R5 ;  /* 0x0368c005060075a7 */ /* 0x0022a4000800017f */
[----:B--2---:R-:W-:Y:S05]  /*327b0*/  @!P0 NANOSLEEP.SYNCS 0x989680 ;  /* 0x009896800000895d */ /* 0x004fea0003900000 */
[----:B------:R-:W2:Y:S02]  /*327c0*/  @!P0 SYNCS.PHASECHK.TRANS64 P0, [R6+URZ+0x368c0], R5 ;  /* 0x0368c005060085a7 */ /* 0x000ea4000800007f */
[----:B--2---:R-:W-:Y:S05]  /*327d0*/  @!P0 BRA `(.L_x_6005) ;  /* 0xfffffffc00f08947 */ /* 0x004fea000383ffff */
[----:B------:R-:W-:Y:S05]  /*327e0*/  BRA `(.L_x_6170) ;  /* 0xffffff8c00cc7947 */ /* 0x000fea000383ffff */
.L_x_6022:
        /* <DEDUP_REMOVED lines=11> */
.L_x_6172:
[----:B------:R-:W-:Y:S05]  /*328a0*/  BSYNC B0 ;  /* 0x0000000000007941 */ /* 0x000fea0003800000 */
.L_x_6171:
[----:B------:R-:W-:Y:S05]  /*328b0*/  BRA `(.L_x_6173) ;  /* 0xffffff9c00407947 */ /* 0x000fea000383ffff */
.L_x_6024:
[----:B------:R-:W-:Y:S01]  /*328c0*/  BSSY B0, `(.L_x_6174) ;  /* 0x0000006000007945 */ /* 0x000fe20003800000 */
[----:B------:R-:W-:-:S07]  /*328d0*/  IMAD.MOV.U32 R15, RZ, RZ, -0x1 ;  /* 0xffffffffff0f7424 */ /* 0x000fce00078e00ff */
[----:B0-----:R-:W-:Y:S05]  /*328e0*/  WARPSYNC.COLLECTIVE R15, `(.L_x_6175) ;  /* 0x000000000f0c7348 */ /* 0x001fea0003c00000 */
[----:B------:R-:W-:Y:S02]  /*328f0*/  ELECT P6, UR62, PT ;  /* 0x00000000003e782f */ /* 0x000fe400038c0000 */
[----:B------:R-:W-:Y:S01]  /*32900*/  MOV R14, UR62 ;  /* 0x0000003e000e7c02 */ /* 0x000fe20008000f00 */
[----:B0-----:R-:W-:Y:S10]  /*32910*/  ENDCOLLECTIVE ;  /* 0x000000000000791b */ /* 0x001ff40003800000 */
.L_x_6175:
[----:B------:R-:W-:Y:S05]  /*32920*/  BSYNC B0 ;  /* 0x0000000000007941 */ /* 0x000fea0003800000 */
.L_x_6174:
[----:B------:R-:W-:Y:S05]  /*32930*/  BRA `(.L_x_6176) ;  /* 0xffffff9c004c7947 */ /* 0x000fea000383ffff */
.L_x_6026:
[----:B0-----:R0:W1:Y:S02]  /*32940*/  SYNCS.PHASECHK.TRANS64.TRYWAIT P0, [R0+URZ+0x36840], R2 ;  /* 0x03684002000075a7 */ /* 0x001064000800017f */
[----:B-1----:R-:W-:Y:S05]  /*32950*/  @!P0 NANOSLEEP.SYNCS 0x989680 ;  /* 0x009896800000895d */ /* 0x002fea0003900000 */
[----:B------:R-:W1:Y:S02]  /*32960*/  @!P0 SYNCS.PHASECHK.TRANS64 P0, [R0+URZ+0x36840], R2 ;  /* 0x03684002000085a7 */ /* 0x000e64000800007f */
[----:B-1----:R-:W-:Y:S05]  /*32970*/  @!P0 BRA `(.L_x_6026) ;  /* 0xfffffffc00f08947 */ /* 0x002fea000383ffff */
[----:B------:R-:W-:Y:S05]  /*32980*/  BRA `(.L_x_6177) ;  /* 0xffffff9c00ac7947 */ /* 0x000fea000383ffff */
.L_x_6030:
        /* <DEDUP_REMOVED lines=9> */
.L_x_6178:
[----:B------:R-:W-:Y:S02]  /*32a20*/  IMAD.MOV.U32 R13, RZ, RZ, R4 ;  /* 0x000000ffff0d7224 */ /* 0x000fe400078e0004 */
[----:B------:R-:W-:-:S07]  /*32a30*/  IMAD.MOV.U32 R6, RZ, RZ, R14 ;  /* 0x000000ffff067224 */ /* 0x000fce00078e000e */
[----:B------:R-:W-:Y:S05]  /*32a40*/  WARPSYNC.COLLECTIVE R15, `(.L_x_6179) ;  /* 0x000000000f087348 */ /* 0x000fea0003c00000 */
[----:B------:R0:W1:Y:S02]  /*32a50*/  SHFL.IDX P6, R14, R13, R12, R11 ;  /* 0x0000000c0d0e7389 */ /* 0x00006400000c000b */
[----:B01----:R-:W-:Y:S01]  /*32a60*/  ENDCOLLECTIVE ;  /* 0x000000000000791b */ /* 0x003fe20003800000 */
.L_x_6179:
[----:B------:R-:W-:-:S04]  /*32a70*/  LOP3.LUT R5, R5, 0x7f, RZ, 0xc0, !PT ;  /* 0x0000007f05057812 */ /* 0x000fc800078ec0ff */
[----:B------:R-:W-:Y:S01]  /*32a80*/  SHF.R.U32.HI R0, RZ, 0x3, R5 ;  /* 0x00000003ff007819 */ /* 0x000fe20000011605 */
[----:B------:R-:W-:Y:S02]  /*32a90*/  IMAD R2, R9, R7, RZ ;  /* 0x0000000709027224 */ /* 0x000fe400078e02ff */
[----:B------:R0:W5:Y:S02]  /*32aa0*/  LDL R9, [R1+0x30] ;  /* 0x0000300001097983 */ /* 0x0001640000100800 */
[----:B------:R-:W-:Y:S02]  /*32ab0*/  IMAD R0, R10, 0x80, R0 ;  /* 0x000000800a007824 */ /* 0x000fe400078e0200 */
        /* <DEDUP_REMOVED lines=8> */
.L_x_6180:
        /* <DEDUP_REMOVED lines=17> */
.L_x_6181:
[----:B------:R-:W-:Y:S02]  /*32c50*/  IMAD.MOV.U32 R13, RZ, RZ, R3 ;  /* 0x000000ffff0d7224 */ /* 0x000fe400078e0003 */
[----:B------:R-:W-:Y:S02]  /*32c60*/  IMAD.MOV.U32 R12, RZ, RZ, 0x2 ;  /* 0x00000002ff0c7424 */ /* 0x000fe400078e00ff */
[----:B------:R-:W-:-:S07]  /*32c70*/  IMAD.MOV.U32 R5, RZ, RZ, R14 ;  /* 0x000000ffff057224 */ /* 0x000fce00078e000e */
[----:B------:R-:W-:Y:S05]  /*32c80*/  WARPSYNC.COLLECTIVE R15, `(.L_x_6182) ;  /* 0x000000000f087348 */ /* 0x000fea0003c00000 */
[----:B------:R0:W1:Y:S02]  /*32c90*/  SHFL.IDX P6, R14, R13, R12, R11 ;  /* 0x0000000c0d0e7389 */ /* 0x00006400000c000b */
[----:B01----:R-:W-:Y:S01]  /*32ca0*/  ENDCOLLECTIVE ;  /* 0x000000000000791b */ /* 0x003fe20003800000 */
.L_x_6182:
        /* <DEDUP_REMOVED lines=17> */
.L_x_6183:
[----:B------:R-:W-:Y:S02]  /*32dc0*/  IMAD.MOV.U32 R13, RZ, RZ, R3 ;  /* 0x000000ffff0d7224 */ /* 0x000fe400078e0003 */
[----:B------:R-:W-:Y:S02]  /*32dd0*/  IMAD.MOV.U32 R12, RZ, RZ, 0x3 ;  /* 0x00000003ff0c7424 */ /* 0x000fe400078e00ff */
[----:B------:R-:W-:-:S07]  /*32de0*/  IMAD.MOV.U32 R5, RZ, RZ, R14 ;  /* 0x000000ffff057224 */ /* 0x000fce00078e000e */
[----:B------:R-:W-:Y:S05]  /*32df0*/  WARPSYNC.COLLECTIVE R15, `(.L_x_6184) ;  /* 0x000000000f087348 */ /* 0x000fea0003c00000 */
[----:B------:R0:W1:Y:S02]  /*32e00*/  SHFL.IDX P6, R14, R13, R12, R11 ;  /* 0x0000000c0d0e7389 */ /* 0x00006400000c000b */
[----:B01----:R-:W-:Y:S01]  /*32e10*/  ENDCOLLECTIVE ;  /* 0x000000000000791b */ /* 0x003fe20003800000 */
.L_x_6184:
        /* <DEDUP_REMOVED lines=17> */
.L_x_6185:
[----:B------:R-:W-:Y:S02]  /*32f30*/  IMAD.MOV.U32 R13, RZ, RZ, R3 ;  /* 0x000000ffff0d7224 */ /* 0x000fe400078e0003 */
[----:B------:R-:W-:Y:S02]  /*32f40*/  IMAD.MOV.U32 R12, RZ, RZ, 0x4 ;  /* 0x00000004ff0c7424 */ /* 0x000fe400078e00ff */
[----:B------:R-:W-:-:S07]  /*32f50*/  IMAD.MOV.U32 R5, RZ, RZ, R14 ;  /* 0x000000ffff057224 */ /* 0x000fce00078e000e */
[----:B------:R-:W-:Y:S05]  /*32f60*/  WARPSYNC.COLLECTIVE R15, `(.L_x_6186) ;  /* 0x000000000f087348 */ /* 0x000fea0003c00000 */
[----:B------:R0:W1:Y:S02]  /*32f70*/  SHFL.IDX P6, R14, R13, R12, R11 ;  /* 0x0000000c0d0e7389 */ /* 0x00006400000c000b */
[----:B01----:R-:W-:Y:S01]  /*32f80*/  ENDCOLLECTIVE ;  /* 0x000000000000791b */ /* 0x003fe20003800000 */
.L_x_6186:
        /* <DEDUP_REMOVED lines=17> */
.L_x_6187:
[----:B------:R-:W-:Y:S02]  /*330a0*/  IMAD.MOV.U32 R13, RZ, RZ, R3 ;  /* 0x000000ffff0d7224 */ /* 0x000fe400078e0003 */
[----:B------:R-:W-:Y:S02]  /*330b0*/  IMAD.MOV.U32 R12, RZ, RZ, 0x5 ;  /* 0x00000005ff0c7424 */ /* 0x000fe400078e00ff */
[----:B------:R-:W-:-:S07]  /*330c0*/  IMAD.MOV.U32 R5, RZ, RZ, R14 ;  /* 0x000000ffff057224 */ /* 0x000fce00078e000e */
[----:B------:R-:W-:Y:S05]  /*330d0*/  WARPSYNC.COLLECTIVE R15, `(.L_x_6188) ;  /* 0x000000000f087348 */ /* 0x000fea0003c00000 */
[----:B------:R0:W1:Y:S02]  /*330e0*/  SHFL.IDX P6, R14, R13, R12, R11 ;  /* 0x0000000c0d0e7389 */ /* 0x00006400000c000b */
[----:B01----:R-:W-:Y:S01]  /*330f0*/  ENDCOLLECTIVE ;  /* 0x000000000000791b */ /* 0x003fe20003800000 */
.L_x_6188:
        /* <DEDUP_REMOVED lines=17> */
.L_x_6189:
[----:B------:R-:W-:Y:S02]  /*33210*/  IMAD.MOV.U32 R13, RZ, RZ, R3 ;  /* 0x000000ffff0d7224 */ /* 0x000fe400078e0003 */
[----:B------:R-:W-:Y:S02]  /*33220*/  IMAD.MOV.U32 R12, RZ, RZ, 0x6 ;  /* 0x00000006ff0c7424 */ /* 0x000fe400078e00ff */
[----:B------:R-:W-:-:S07]  /*33230*/  IMAD.MOV.U32 R5, RZ, RZ, R14 ;  /* 0x000000ffff057224 */ /* 0x000fce00078e000e */
[----:B------:R-:W-:Y:S05]  /*33240*/  WARPSYNC.COLLECTIVE R15, `(.L_x_6190) ;  /* 0x000000000f087348 */ /* 0x000fea0003c00000 */
[----:B------:R0:W1:Y:S02]  /*33250*/  SHFL.IDX P6, R14, R13, R12, R11 ;  /* 0x0000000c0d0e7389 */ /* 0x00006400000c000b */
[----:B01----:R-:W-:Y:S01]  /*33260*/  ENDCOLLECTIVE ;  /* 0x000000000000791b */ /* 0x003fe20003800000 */
.L_x_6190:
        /* <DEDUP_REMOVED lines=17> */
.L_x_6191:
[----:B------:R-:W-:Y:S02]  /*33380*/  IMAD.MOV.U32 R13, RZ, RZ, R3 ;  /* 0x000000ffff0d7224 */ /* 0x000fe400078e0003 */
[----:B------:R-:W-:Y:S02]  /*33390*/  IMAD.MOV.U32 R12, RZ, RZ, 0x7 ;  /* 0x00000007ff0c7424 */ /* 0x000fe400078e00ff */
[----:B------:R-:W-:-:S07]  /*333a0*/  IMAD.MOV.U32 R5, RZ, RZ, R14 ;  /* 0x000000ffff057224 */ /* 0x000fce00078e000e */
[----:B------:R-:W-:Y:S05]  /*333b0*/  WARPSYNC.COLLECTIVE R15, `(.L_x_6192) ;  /* 0x000000000f087348 */ /* 0x000fea0003c00000 */
[----:B------:R0:W1:Y:S02]  /*333c0*/  SHFL.IDX P6, R14, R13, R12, R11 ;  /* 0x0000000c0d0e7389 */ /* 0x00006400000c000b */
[----:B01----:R-:W-:Y:S01]  /*333d0*/  ENDCOLLECTIVE ;  /* 0x000000000000791b */ /* 0x003fe20003800000 */
.L_x_6192:
        /* <DEDUP_REMOVED lines=14> */
.L_x_6193:
[----:B------:R-:W-:Y:S01]  /*334c0*/  @!PT LDS RZ, [RZ] ;  /* 0x00000000fffff984 */ /* 0x000fe20000000800 */
[----:B------:R-:W-:Y:S01]  /*334d0*/  @!PT LDS RZ, [RZ] ;  /* 0x00000000fffff984 */ /* 0x000fe20000000800 */
[----:B------:R-:W-:Y:S01]  /*334e0*/  @!PT LDS RZ, [RZ] ;  /* 0x00000000fffff984 */ /* 0x000fe20000000800 */
[----:B------:R0:W-:Y:S01]  /*334f0*/  @!P2 LDGSTS.E.BYPASS.LTC128B.128 [R9+0x20400], desc[UR60][R6.64+0x100], !P1 ;  /* 0x204001000609afae */ /* 0x0001e2000c901d7c */
[----:B------:R-:W-:Y:S01]  /*33500*/  IMAD.MOV.U32 R3, RZ, RZ, R14 ;  /* 0x000000ffff037224 */ /* 0x000fe200078e000e */
[----:B------:R-:W-:Y:S06]  /*33510*/  BRA `(.L_x_6194) ;  /* 0xffffffa000647947 */ /* 0x000fec000383ffff */
.L_x_6035:
[----:B----4-:R4:W0:Y:S02]  /*33520*/  SYNCS.PHASECHK.TRANS64.TRYWAIT P0, [R18+URZ+0x36820], R0 ;  /* 0x03682000120075a7 */ /* 0x010824000800017f */
[----:B0-----:R-:W-:Y:S05]  /*33530*/  @!P0 NANOSLEEP.SYNCS 0x989680 ;  /* 0x009896800000895d */ /* 0x001fea0003900000 */
[----:B------:R-:W0:Y:S02]  /*33540*/  @!P0 SYNCS.PHASECHK.TRANS64 P0, [R18+URZ+0x36820], R0 ;  /* 0x03682000120085a7 */ /* 0x000e24000800007f */
[----:B0-----:R-:W-:Y:S05]  /*33550*/  @!P0 BRA `(.L_x_6035) ;  /* 0xfffffffc00f08947 */ /* 0x001fea000383ffff */
[----:B------:R-:W-:Y:S05]  /*33560*/  BRA `(.L_x_6195) ;  /* 0xffffffa000d87947 */ /* 0x000fea000383ffff */
.L_x_6044:
[----:B-1----:R1:W2:Y:S02]  /*33570*/  SYNCS.PHASECHK.TRANS64.TRYWAIT P0, [R3+URZ+0x36840], R2 ;  /* 0x03684002030075a7 */ /* 0x0022a4000800017f */
[----:B--2---:R-:W-:Y:S05]  /*33580*/  @!P0 NANOSLEEP.SYNCS 0x989680 ;  /* 0x009896800000895d */ /* 0x004fea0003900000 */
[----:B------:R-:W2:Y:S02]  /*33590*/  @!P0 SYNCS.PHASECHK.TRANS64 P0, [R3+URZ+0x36840], R2 ;  /* 0x03684002030085a7 */ /* 0x000ea4000800007f */
[----:B--2---:R-:W-:Y:S05]  /*335a0*/  @!P0 BRA `(.L_x_6044) ;  /* 0xfffffffc00f08947 */ /* 0x004fea000383ffff */
[----:B------:R-:W-:Y:S05]  /*335b0*/  BRA `(.L_x_6196) ;  /* 0xffffffa400b47947 */ /* 0x000fea000383ffff */
.L_x_6051:
[----:B0-----:R0:W1:Y:S02]  /*335c0*/  SYNCS.PHASECHK.TRANS64.TRYWAIT P0, [R2+URZ+0x36860], R3 ;  /* 0x03686003020075a7 */ /* 0x001064000800017f */
[----:B-1----:R-:W-:Y:S05]  /*335d0*/  @!P0 NANOSLEEP.SYNCS 0x989680 ;  /* 0x009896800000895d */ /* 0x002fea0003900000 */
[----:B------:R-:W1:Y:S02]  /*335e0*/  @!P0 SYNCS.PHASECHK.TRANS64 P0, [R2+URZ+0x36860], R3 ;  /* 0x03686003020085a7 */ /* 0x000e64000800007f */
[----:B-1----:R-:W-:Y:S05]  /*335f0*/  @!P0 BRA `(.L_x_6051) ;  /* 0xfffffffc00f08947 */ /* 0x002fea000383ffff */
[----:B------:R-:W-:Y:S05]  /*33600*/  BRA `(.L_x_6197) ;  /* 0xffffffa800c47947 */ /* 0x000fea000383ffff */
.L_x_6062:
[----:B-1----:R1:W2:Y:S02]  /*33610*/  SYNCS.PHASECHK.TRANS64.TRYWAIT P0, [R3+URZ+0x36840], R2 ;  /* 0x03684002030075a7 */ /* 0x0022a4000800017f */
[----:B--2---:R-:W-:Y:S05]  /*33620*/  @!P0 NANOSLEEP.SYNCS 0x989680 ;  /* 0x009896800000895d */ /* 0x004fea0003900000 */
[----:B------:R-:W2:Y:S02]  /*33630*/  @!P0 SYNCS.PHASECHK.TRANS64 P0, [R3+URZ+0x36840], R2 ;  /* 0x03684002030085a7 */ /* 0x000ea4000800007f */
[----:B--2---:R-:W-:Y:S05]  /*33640*/  @!P0 BRA `(.L_x_6062) ;  /* 0xfffffffc00f08947 */ /* 0x004fea000383ffff */
[----:B------:R-:W-:Y:S05]  /*33650*/  BRA `(.L_x_6198) ;  /* 0xffffffb000987947 */ /* 0x000fea000383ffff */
.L_x_6069:
[----:B0-----:R0:W1:Y:S02]  /*33660*/  SYNCS.PHASECHK.TRANS64.TRYWAIT P0, [R2+URZ+0x36860], R3 ;  /* 0x03686003020075a7 */ /* 0x001064000800017f */
[----:B-1----:R-:W-:Y:S05]  /*33670*/  @!P0 NANOSLEEP.SYNCS 0x989680 ;  /* 0x009896800000895d */ /* 0x002fea0003900000 */
[----:B------:R-:W1:Y:S02]  /*33680*/  @!P0 SYNCS.PHASECHK.TRANS64 P0, [R2+URZ+0x36860], R3 ;  /* 0x03686003020085a7 */ /* 0x000e64000800007f */
[----:B-1----:R-:W-:Y:S05]  /*33690*/  @!P0 BRA `(.L_x_6069) ;  /* 0xfffffffc00f08947 */ /* 0x002fea000383ffff */
[----:B------:R-:W-:Y:S05]  /*336a0*/  BRA `(.L_x_6199) ;  /* 0xffffffb400a87947 */ /* 0x000fea000383ffff */
.L_x_6080:
[----:B--2---:R2:W3:Y:S02]  /*336b0*/  SYNCS.PHASECHK.TRANS64.TRYWAIT P0, [R3+URZ+0x36840], R2 ;  /* 0x03684002030075a7 */ /* 0x0044e4000800017f */
[----:B---3--:R-:W-:Y:S05]  /*336c0*/  @!P0 NANOSLEEP.SYNCS 0x989680 ;  /* 0x009896800000895d */ /* 0x008fea0003900000 */
[----:B------:R-:W3:Y:S02]  /*336d0*/  @!P0 SYNCS.PHASECHK.TRANS64 P0, [R3+URZ+0x36840], R2 ;  /* 0x03684002030085a7 */ /* 0x000ee4000800007f */
[----:B---3--:R-:W-:Y:S05]  /*336e0*/  @!P0 BRA `(.L_x_6080) ;  /* 0xfffffffc00f08947 */ /* 0x008fea000383ffff */
[----:B------:R-:W-:Y:S05]  /*336f0*/  BRA `(.L_x_6200) ;  /* 0xffffffbc00547947 */ /* 0x000fea000383ffff */
.L_x_6087:
[----:B0-----:R0:W1:Y:S02]  /*33700*/  SYNCS.PHASECHK.TRANS64.TRYWAIT P0, [R2+URZ+0x36860], R5 ;  /* 0x03686005020075a7 */ /* 0x001064000800017f */
[----:B-1----:R-:W-:Y:S05]  /*33710*/  @!P0 NANOSLEEP.SYNCS 0x989680 ;  /* 0x009896800000895d */ /* 0x002fea0003900000 */
[----:B------:R-:W1:Y:S02]  /*33720*/  @!P0 SYNCS.PHASECHK.TRANS64 P0, [R2+URZ+0x36860], R5 ;  /* 0x03686005020085a7 */ /* 0x000e64000800007f */
[----:B-1----:R-:W-:Y:S05]  /*33730*/  @!P0 BRA `(.L_x_6087) ;  /* 0xfffffffc00f08947 */ /* 0x002fea000383ffff */
[----:B------:R-:W-:Y:S05]  /*33740*/  BRA `(.L_x_6201) ;  /* 0xffffffc000607947 */ /* 0x000fea000383ffff */
.L_x_6100:
[----:B---3--:R3:W4:Y:S02]  /*33750*/  SYNCS.PHASECHK.TRANS64.TRYWAIT P0, [R0+URZ+0x36860], R2 ;  /* 0x03686002000075a7 */ /* 0x008724000800017f */
[----:B----4-:R-:W-:Y:S05]  /*33760*/  @!P0 NANOSLEEP.SYNCS 0x989680 ;  /* 0x009896800000895d */ /* 0x010fea0003900000 */
[----:B------:R-:W4:Y:S02]  /*33770*/  @!P0 SYNCS.PHASECHK.TRANS64 P0, [R0+URZ+0x36860], R2 ;  /* 0x03686002000085a7 */ /* 0x000f24000800007f */
[----:B----4-:R-:W-:Y:S05]  /*33780*/  @!P0 BRA `(.L_x_6100) ;  /* 0xfffffffc00f08947 */ /* 0x010fea000383ffff */
[----:B------:R-:W-:Y:S05]  /*33790*/  BRA `(.L_x_6202) ;  /* 0xffffffc400f47947 */ /* 0x000fea000383ffff */
.L_x_6109:
[----:B------:R-:W4:Y:S01]  /*337a0*/  LDL R0, [R1] ;  /* 0x0000000001007983 */ /* 0x000f220000100800 */
[----:B------:R-:W-:Y:S01]  /*337b0*/  BSSY B0, `(.L_x_6203) ;  /* 0x0000008000007945 */ /* 0x000fe20003800000 */
[----:B------:R-:W-:Y:S02]  /*337c0*/  IMAD.MOV.U32 R12, RZ, RZ, RZ ;  /* 0x000000ffff0c7224 */ /* 0x000fe400078e00ff */
[----:B------:R-:W-:Y:S02]  /*337d0*/  IMAD.MOV.U32 R11, RZ, RZ, 0x1f ;  /* 0x0000001fff0b7424 */ /* 0x000fe400078e00ff */
[----:B------:R-:W-:Y:S02]  /*337e0*/  IMAD.MOV.U32 R15, RZ, RZ, -0x1 ;  /* 0xffffffffff0f7424 */ /* 0x000fe400078e00ff */
[----:B----4-:R-:W-:-:S07]  /*337f0*/  IMAD.MOV.U32 R13, RZ, RZ, R0 ;  /* 0x000000ffff0d7224 */ /* 0x010fce00078e0000 */
[----:B-123--:R-:W-:Y:S05]  /*33800*/  WARPSYNC.COLLECTIVE R15, `(.L_x_6204) ;  /* 0x000000000f087348 */ /* 0x00efea0003c00000 */
[----:B------:R0:W4:Y:S02]  /*33810*/  SHFL.IDX P6, R14, R13, R12, R11 ;  /* 0x0000000c0d0e7389 */ /* 0x00012400000c000b */
[----:B01234-:R-:W-:Y:S01]  /*33820*/  ENDCOLLECTIVE ;  /* 0x000000000000791b */ /* 0x01ffe20003800000 */
.L_x_6204:
[----:B------:R-:W-:Y:S05]  /*33830*/  BSYNC B0 ;  /* 0x0000000000007941 */ /* 0x000fea0003800000 */
.L_x_6203:
        /* <DEDUP_REMOVED lines=10> */
.L_x_6205:
[----:B------:R-:W-:Y:S01]  /*338e0*/  ULDC UR4, c[0x0][0xc3c] ;  /* 0x00030f0000047ab9 */ /* 0x000fe20000000800 */
        /* <DEDUP_REMOVED lines=23> */
.L_x_6206:
        /* <DEDUP_REMOVED lines=9> */
.L_x_6207:
        /* <DEDUP_REMOVED lines=8> */
.L_x_6208:
        /* <DEDUP_REMOVED lines=8> */
.L_x_6209:
        /* <DEDUP_REMOVED lines=8> */
.L_x_6210:
        /* <DEDUP_REMOVED lines=9> */
.L_x_6211:
[----:B------:R-:W-:Y:S01]  /*33d00*/  IMAD.MOV.U32 R9, RZ, RZ, R14 ;  /* 0x000000ffff097224 */ /* 0x000fe200078e000e */
[----:B------:R-:W-:Y:S06]  /*33d10*/  BRA `(.L_x_6212) ;  /* 0xffffffc800b87947 */ /* 0x000fec000383ffff */
.L_x_6112:
        /* <DEDUP_REMOVED lines=8> */
.L_x_6214:
[----:B------:R-:W-:Y:S05]  /*33da0*/  BSYNC B0 ;  /* 0x0000000000007941 */ /* 0x000fea0003800000 */
.L_x_6213:
        /* <DEDUP_REMOVED lines=12> */
.L_x_6215:
        /* <DEDUP_REMOVED lines=8> */
.L_x_6216:
        /* <DEDUP_REMOVED lines=8> */
.L_x_6217:
        /* <DEDUP_REMOVED lines=8> */
.L_x_6218:
        /* <DEDUP_REMOVED lines=9> */
.L_x_6219:
[----:B------:R-:W-:Y:S01]  /*34080*/  IMAD.MOV.U32 R9, RZ, RZ, R14 ;  /* 0x000000ffff097224 */ /* 0x000fe200078e000e */
[----:B------:R-:W-:Y:S06]  /*34090*/  BRA `(.L_x_6220) ;  /* 0xffffffc800887947 */ /* 0x000fec000383ffff */
.L_x_6114:
[----:B------:R-:W-:Y:S01]  /*340a0*/  BSSY B0, `(.L_x_6221) ;  /* 0x0000006000007945 */ /* 0x000fe20003800000 */
[----:B------:R-:W-:Y:S01]  /*340b0*/  PLOP3.LUT P6, PT, P6, PT, PT, 0x8, 0x0 ;  /* 0x000000000000781c */ /* 0x000fe200037ce170 */
[----:B------:R-:W-:-:S12]  /*340c0*/  IMAD.MOV.U32 R15, RZ, RZ, -0x1 ;  /* 0xffffffffff0f7424 */ /* 0x000fd800078e00ff */
[----:B0-----:R-:W-:Y:S05]  /*340d0*/  WARPSYNC.COLLECTIVE R15, `(.L_x_6222) ;  /* 0x000000000f087348 */ /* 0x001fea0003c00000 */
[----:B------:R-:W-:Y:S01]  /*340e0*/  VOTE.ANY R14, PT, P6 ;  /* 0x00000000000e7806 */ /* 0x000fe200030e0100 */
[----:B0-----:R-:W-:Y:S06]  /*340f0*/  ENDCOLLECTIVE ;  /* 0x000000000000791b */ /* 0x001fec0003800000 */
.L_x_6222:
[----:B------:R-:W-:Y:S05]  /*34100*/  BSYNC B0 ;  /* 0x0000000000007941 */ /* 0x000fea0003800000 */
.L_x_6221:
        /* <DEDUP_REMOVED lines=10> */
.L_x_6223:
[----:B------:R-:W-:Y:S02]  /*341b0*/  IMAD.MOV.U32 R13, RZ, RZ, R6 ;  /* 0x000000ffff0d7224 */ /* 0x000fe400078e0006 */
[----:B------:R-:W-:-:S07]  /*341c0*/  IMAD.MOV.U32 R4, RZ, RZ, R14 ;  /* 0x000000ffff047224 */ /* 0x000fce00078e000e */
[----:B------:R-:W-:Y:S05]  /*341d0*/  WARPSYNC.COLLECTIVE R15, `(.L_x_6224) ;  /* 0x000000000f087348 */ /* 0x000fea0003c00000 */
[----:B------:R0:W1:Y:S02]  /*341e0*/  SHFL.IDX P6, R14, R13, R12, R11 ;  /* 0x0000000c0d0e7389 */ /* 0x00006400000c000b */
[----:B01----:R-:W-:Y:S01]  /*341f0*/  ENDCOLLECTIVE ;  /* 0x000000000000791b */ /* 0x003fe20003800000 */
.L_x_6224:
[----:B------:R-:W-:Y:S02]  /*34200*/  IMAD.MOV.U32 R6, RZ, RZ, R14 ;  /* 0x000000ffff067224 */ /* 0x000fe400078e000e */
[----:B------:R-:W-:-:S05]  /*34210*/  IMAD.IADD R10, R3, 0x1, R10 ;  /* 0x00000001030a7824 */ /* 0x000fca00078e020a */
[----:B------:R0:W-:Y:S01]  /*34220*/  STL [R1+0xc], R10 ;  /* 0x00000c0a01007387 */ /* 0x0001e20000100800 */
[----:B------:R-:W-:Y:S05]  /*34230*/  BRA `(.L_x_6225) ;  /* 0xffffffc800687947 */ /* 0x000fea000383ffff */
.L_x_6116:
        /* <DEDUP_REMOVED lines=8> */
.L_x_6227:
[----:B------:R-:W-:Y:S05]  /*342c0*/  BSYNC B0 ;  /* 0x0000000000007941 */ /* 0x000fea0003800000 */
.L_x_6226:
[----:B------:R-:W-:Y:S01]  /*342d0*/  IMAD.MOV.U32 R3, RZ, RZ, R14 ;  /* 0x000000ffff037224 */ /* 0x000fe200078e000e */
[----:B------:R-:W-:Y:S06]  /*342e0*/  BRA `(.L_x_6228) ;  /* 0xffffffc800547947 */ /* 0x000fec000383ffff */
.L_x_6122:
[----:B0-----:R0:W1:Y:S02]  /*342f0*/  SYNCS.PHASECHK.TRANS64.TRYWAIT P0, [R0+URZ+0x36820], R3 ;  /* 0x03682003000075a7 */ /* 0x001064000800017f */
[----:B-1----:R-:W-:Y:S05]  /*34300*/  @!P0 NANOSLEEP.SYNCS 0x989680 ;  /* 0x009896800000895d */ /* 0x002fea0003900000 */
[----:B------:R-:W1:Y:S02]  /*34310*/  @!P0 SYNCS.PHASECHK.TRANS64 P0, [R0+URZ+0x36820], R3 ;  /* 0x03682003000085a7 */ /* 0x000e64000800007f */
[----:B-1----:R-:W-:Y:S05]  /*34320*/  @!P0 BRA `(.L_x_6122) ;  /* 0xfffffffc00f08947 */ /* 0x002fea000383ffff */
[----:B------:R-:W-:Y:S05]  /*34330*/  BRA `(.L_x_6229) ;  /* 0xffffffd000f07947 */ /* 0x000fea000383ffff */
.L_x_6123:
        /* <DEDUP_REMOVED lines=11> */
.L_x_6231:
[----:B------:R-:W-:Y:S05]  /*343f0*/  BSYNC B0 ;  /* 0x0000000000007941 */ /* 0x000fea0003800000 */
.L_x_6230:
[----:B------:R-:W-:Y:S05]  /*34400*/  BRA `(.L_x_6232) ;  /* 0xffffffd000d87947 */ /* 0x000fea000383ffff */
.L_x_6124:
[----:B------:R-:W-:Y:S01]  /*34410*/  BSSY B0, `(.L_x_6233) ;  /* 0x0000006000007945 */ /* 0x000fe20003800000 */
[----:B------:R-:W-:-:S07]  /*34420*/  IMAD.MOV.U32 R15, RZ, RZ, -0x1 ;  /* 0xffffffffff0f7424 */ /* 0x000fce00078e00ff */
[----:B01----:R-:W-:Y:S05]  /*34430*/  WARPSYNC.COLLECTIVE R15, `(.L_x_6234) ;  /* 0x000000000f0c7348 */ /* 0x003fea0003c00000 */
[----:B------:R-:W-:Y:S02]  /*34440*/  ELECT P6, UR62, PT ;  /* 0x00000000003e782f */ /* 0x000fe400038c0000 */
[----:B------:R-:W-:Y:S01]  /*34450*/  MOV R14, UR62 ;  /* 0x0000003e000e7c02 */ /* 0x000fe20008000f00 */
[----:B01----:R-:W-:Y:S10]  /*34460*/  ENDCOLLECTIVE ;  /* 0x000000000000791b */ /* 0x003ff40003800000 */
.L_x_6234:
[----:B------:R-:W-:Y:S05]  /*34470*/  BSYNC B0 ;  /* 0x0000000000007941 */ /* 0x000fea0003800000 */
.L_x_6233:
[----:B------:R-:W-:Y:S05]  /*34480*/  BRA `(.L_x_6235) ;  /* 0xffffffd000cc7947 */ /* 0x000fea000383ffff */
.L_x_6126:
[----:B0-----:R0:W1:Y:S02]  /*34490*/  SYNCS.PHASECHK.TRANS64.TRYWAIT P0, [R6+URZ], R5 ;  /* 0x00000005060075a7 */ /* 0x001064000800017f */
[----:B-1----:R-:W-:Y:S05]  /*344a0*/  @!P0 NANOSLEEP.SYNCS 0x989680 ;  /* 0x009896800000895d */ /* 0x002fea0003900000 */
[----:B------:R-:W1:Y:S02]  /*344b0*/  @!P0 SYNCS.PHASECHK.TRANS64 P0, [R6+URZ], R5 ;  /* 0x00000005060085a7 */ /* 0x000e64000800007f */
[----:B-1----:R-:W-:Y:S05]  /*344c0*/  @!P0 BRA `(.L_x_6126) ;  /* 0xfffffffc00f08947 */ /* 0x002fea000383ffff */
[----:B------:R-:W-:Y:S05]  /*344d0*/  BRA `(.L_x_6236) ;  /* 0xffffffd4000c7947 */ /* 0x000fea000383ffff */
.L_x_6127:
[----:B-1----:R1:W2:Y:S02]  /*344e0*/  SYNCS.PHASECHK.TRANS64.TRYWAIT P0, [R7+URZ], R2 ;  /* 0x00000002070075a7 */ /* 0x0022a4000800017f */
[----:B--2---:R-:W-:Y:S05]  /*344f0*/  @!P0 NANOSLEEP.SYNCS 0x989680 ;  /* 0x009896800000895d */ /* 0x004fea0003900000 */
[----:B------:R-:W2:Y:S02]  /*34500*/  @!P0 SYNCS.PHASECHK.TRANS64 P0, [R7+URZ], R2 ;  /* 0x00000002070085a7 */ /* 0x000ea4000800007f */
[----:B--2---:R-:W-:Y:S05]  /*34510*/  @!P0 BRA `(.L_x_6127) ;  /* 0xfffffffc00f08947 */ /* 0x004fea000383ffff */
[----:B------:R-:W-:Y:S05]  /*34520*/  BRA `(.L_x_6237) ;  /* 0xffffffd400007947 */ /* 0x000fea000383ffff */
.L_x_6129:
[----:B--2---:R2:W3:Y:S02]  /*34530*/  SYNCS.PHASECHK.TRANS64.TRYWAIT P0, [R4+URZ], R5 ;  /* 0x00000005040075a7 */ /* 0x0044e4000800017f */
[----:B---3--:R-:W-:Y:S05]  /*34540*/  @!P0 NANOSLEEP.SYNCS 0x989680 ;  /* 0x009896800000895d */ /* 0x008fea0003900000 */
[----:B------:R-:W3:Y:S02]  /*34550*/  @!P0 SYNCS.PHASECHK.TRANS64 P0, [R4+URZ], R5 ;  /* 0x00000005040085a7 */ /* 0x000ee4000800007f */
[----:B---3--:R-:W-:Y:S05]  /*34560*/  @!P0 BRA `(.L_x_6129) ;  /* 0xfffffffc00f08947 */ /* 0x008fea000383ffff */
[----:B------:R-:W-:Y:S05]  /*34570*/  BRA `(.L_x_6238) ;  /* 0xffffffd400047947 */ /* 0x000fea000383ffff */
.L_x_6239:
        /* <DEDUP_REMOVED lines=16> */
.L_x_14850:


//--------------------- .text._ZN7cutlass13device_kernelIN5flash11enable_sm90INS1_16FlashAttnFwdSm90INS1_25CollectiveMainloopFwdSm90ILi2EN4cute5tupleIJNS5_1CILi1EEES8_S8_EEENS6_IJNS7_ILi128EEENS7_ILi176EEESA_EEELi128ENS_10bfloat16_tEfNS_4arch4Sm90ELb0ELb0ELb1ELb0ELb0ELb0ELb0ELb1ELb1ELb1ELb1ELb0EEENS1_21CollectiveEpilogueFwdINS6_IJSA_SA_SB_EEES9_SD_SF_Li256ELb0ELb1ELb1ELb0EEENS1_19SingleTileSchedulerILb0ELb1ELb1ELi128EEEEEEEEEvNT_6ParamsE --------------------------
	.section	.text._ZN7cutlass13device_kernelIN5flash11enable_sm90INS1_16FlashAttnFwdSm90INS1_25CollectiveMainloopFwdSm90ILi2EN4cute5tupleIJNS5_1CILi1EEES8_S8_EEENS6_IJNS7_ILi128EEENS7_ILi176EEESA_EEELi128ENS_10bfloat16_tEfNS_4arch4Sm90ELb0ELb0ELb1ELb0ELb0ELb0ELb0ELb1ELb1ELb1ELb1ELb0EEENS1_21CollectiveEpilogueFwdINS6_IJSA_SA_SB_EEES9_SD_SF_Li256ELb0ELb1ELb1ELb0EEENS1_19SingleTileSchedulerILb0ELb1ELb1ELi128EEEEEEEEEvNT_6ParamsE,"ax",@progbits
	.align	128
.text._ZN7cutlass13device_kernelIN5flash11enable_sm90INS1_16FlashAttnFwdSm90INS1_25CollectiveMainloopFwdSm90ILi2EN4cute5tupleIJNS5_1CILi1EEES8_S8_EEENS6_IJNS7_ILi128EEENS7_ILi176EEESA_EEELi128ENS_10bfloat16_tEfNS_4arch4Sm90ELb0ELb0ELb1ELb0ELb0ELb0ELb0ELb1ELb1ELb1ELb1ELb0EEENS1_21CollectiveEpilogueFwdINS6_IJSA_SA_SB_EEES9_SD_SF_Li256ELb0ELb1ELb1ELb0EEENS1_19SingleTileSchedulerILb0ELb1ELb1ELi128EEEEEEEEEvNT_6ParamsE:
        .type           _ZN7cutlass13device_kernelIN5flash11enable_sm90INS1_16FlashAttnFwdSm90INS1_25CollectiveMainloopFwdSm90ILi2EN4cute5tupleIJNS5_1CILi1EEES8_S8_EEENS6_IJNS7_ILi128EEENS7_ILi176EEESA_EEELi128ENS_10bfloat16_tEfNS_4arch4Sm90ELb0ELb0ELb1ELb0ELb0ELb0ELb0ELb1ELb1ELb1ELb1ELb0EEENS1_21CollectiveEpilogueFwdINS6_IJSA_SA_SB_EEES9_SD_SF_Li256ELb0ELb1ELb1ELb0EEENS1_19SingleTileSchedulerILb0ELb1ELb1ELi128EEEEEEEEEvNT_6ParamsE,@function
        .size           _ZN7cutlass13device_kernelIN5flash11enable_sm90INS1_16FlashAttnFwdSm90INS1_25CollectiveMainloopFwdSm90ILi2EN4cute5tupleIJNS5_1CILi1EEES8_S8_EEENS6_IJNS7_ILi128EEENS7_ILi176EEESA_EEELi128ENS_10bfloat16_tEfNS_4arch4Sm90ELb0ELb0ELb1ELb0ELb0ELb0ELb0ELb1ELb1ELb1ELb1ELb0EEENS1_21CollectiveEpilogueFwdINS6_IJSA_SA_SB_EEES9_SD_SF_Li256ELb0ELb1ELb1ELb0EEENS1_19SingleTileSchedulerILb0ELb1ELb1ELi128EEEEEEEEEvNT_6ParamsE,(.L_x_14851 - _ZN7cutlass13device_kernelIN5flash11enable_sm90INS1_16FlashAttnFwdSm90INS1_25CollectiveMainloopFwdSm90ILi2EN4cute5tupleIJNS5_1CILi1EEES8_S8_EEENS6_IJNS7_ILi128EEENS7_ILi176EEESA_EEELi128ENS_10bfloat16_tEfNS_4arch4Sm90ELb0ELb0ELb1ELb0ELb0ELb0ELb0ELb1ELb1ELb1ELb1ELb0EEENS1_21CollectiveEpilogueFwdINS6_IJSA_SA_SB_EEES9_SD_SF_Li256ELb0ELb1ELb1ELb0EEENS1_19SingleTileSchedulerILb0ELb1ELb1ELi128EEEEEEEEEvNT_6ParamsE)
        .other          _ZN7cutlass13device_kernelIN5flash11enable_sm90INS1_16FlashAttnFwdSm90INS1_25CollectiveMainloopFwdSm90ILi2EN4cute5tupleIJNS5_1CILi1EEES8_S8_EEENS6_IJNS7_ILi128EEENS7_ILi176EEESA_EEELi128ENS_10bfloat16_tEfNS_4arch4Sm90ELb0ELb0ELb1ELb0ELb0ELb0ELb0ELb1ELb1ELb1ELb1ELb0EEENS1_21CollectiveEpilogueFwdINS6_IJSA_SA_SB_EEES9_SD_SF_Li256ELb0ELb1ELb1ELb0EEENS1_19SingleTileSchedulerILb0ELb1ELb1ELi128EEEEEEEEEvNT_6ParamsE,@"STO_CUDA_ENTRY STV_DEFAULT"
_ZN7cutlass13device_kernelIN5flash11enable_sm90INS1_16FlashAttnFwdSm90INS1_25CollectiveMainloopFwdSm90ILi2EN4cute5tupleIJNS5_1CILi1EEES8_S8_EEENS6_IJNS7_ILi128EEENS7_ILi176EEESA_EEELi128ENS_10bfloat16_tEfNS_4arch4Sm90ELb0ELb0ELb1ELb0ELb0ELb0ELb0ELb1ELb1ELb1ELb1ELb0EEENS1_21CollectiveEpilogueFwdINS6_IJSA_SA_SB_EEES9_SD_SF_Li256ELb0ELb1ELb1ELb0EEENS1_19SingleTileSchedulerILb0ELb1ELb1ELi128EEEEEEEEEvNT_6ParamsE:
[----:B------:R-:W0:Y:S02]  /*0000*/  LDC R1, c[0x0][0x28] ;  /* 0x00000a00ff017b82 */ /* 0x000e240000000800 */
[----:B0-----:R-:W-:Y:S01]  /*0010*/  VIADD R1, R1, 0xfffffff0 ;  /* 0xfffffff001017836 */ /* 0x001fe20000000000 */
[----:B------:R-:W0:Y:S01]  /*0020*/  S2R R3, SR_TID.X ;  /* 0x0000000000037919 */ /* 0x000e220000002100 */
[----:B------:R-:W-:Y:S01]  /*0030*/  ELECT P0, URZ, PT ;  /* 0x00000000003f782f */ /* 0x000fe20003800000 */
[----:B------:R-:W-:Y:S01]  /*0040*/  BSSY B0, `(.L_x_6240) ;  /* 0x000000e000007945 */ /* 0x000fe20003800000 */
[--C-:B0-----:R-:W-:Y:S02]  /*0050*/  SHF.R.U32.HI R0, RZ, 0x5, R3.reuse ;  /* 0x00000005ff007819 */ /* 0x101fe40000011603 */
[----:B------:R-:W-:-:S03]  /*0060*/  SHF.R.U32.HI R22, RZ, 0x7, R3 ;  /* 0x00000007ff167819 */ /* 0x000fc60000011603 */
        /* <DEDUP_REMOVED lines=11> */
.L_x_6241:
[----:B------:R-:W-:Y:S05]  /*0120*/  BSYNC B0 ;  /* 0x0000000000007941 */ /* 0x000fea0003800000 */
.L_x_6240:
        /* <DEDUP_REMOVED lines=41> */
.L_x_6242:
        /* <DEDUP_REMOVED lines=22> */
.L_x_6243:
        /* <DEDUP_REMOVED lines=18> */
.L_x_6244:
        /* <DEDUP_REMOVED lines=22> */
.L_x_6245:
        /* <DEDUP_REMOVED lines=22> */
.L_x_6246:
        /* <DEDUP_REMOVED lines=9> */
.L_x_6249:
[----:B------:R-:W-:-:S08]  /*0990*/  NOP ;  /* 0x0000000000007918 */ /* 0x000fd00000000000 */
[----:B------:R-:W1:Y:S02]  /*09a0*/  USETMAXREG.TRY_ALLOC.CTAPOOL UP0, 0xf0 ;  /* 0x000000f0000079c8 */ /* 0x000e640008000600 */
[----:B-1----:R-:W-:-:S13]  /*09b0*/  PLOP3.LUT P0, PT, PT, PT, UP0, 0x80, 0x0 ;  /* 0x000000000000781c */ /* 0x002fda0003f0f008 */
[----:B------:R-:W-:Y:S05]  /*09c0*/  @!P0 BRA `(.L_x_6249) ;  /* 0xfffffffc00f08947 */ /* 0x000fea000383ffff */
[----:B------:R-:W1:Y:S01]  /*09d0*/  S2R R6, SR_TID.X ;  /* 0x0000000000067919 */ /* 0x000e620000002100 */
[----:B------:R-:W2:Y:S01]  /*09e0*/  S2UR UR6, SR_CTAID.Y ;  /* 0x00000000000679c3 */ /* 0x000ea20000002600 */
[----:B------:R-:W-:Y:S02]  /*09f0*/  ULDC UR7, c[0x0][0xc50] ;  /* 0x0003140000077ab9 */ /* 0x000fe40000000800 */
[----:B------:R-:W-:-:S05]  /*0a00*/  UISETP.NE.AND UP0, UPT, UR7, 0x1, UPT ;  /* 0x000000010700788c */ /* 0x000fca000bf05270 */
[----:B------:R-:W3:Y:S06]  /*0a10*/  S2UR UR8, SR_CTAID.Z ;  /* 0x00000000000879c3 */ /* 0x000eec0000002700 */
[----:B------:R-:W-:Y:S01]  /*0a20*/  @UP0 ULDC UR4, c[0x0][0xc54] ;  /* 0x0003150000040ab9 */ /* 0x000fe20000000800 */
[----:B------:R-:W-:Y:S01]  /*0a30*/  @UP0 ULDC UR9, c[0x0][0xc58] ;  /* 0x0003160000090ab9 */ /* 0x000fe20000000800 */
[----:B--2---:R-:W-:Y:S02]  /*0a40*/  UIMAD.WIDE.U32 UR4, UR6, UR4, URZ ;  /* 0x00000004060472a5 */ /* 0x004fe4000f8e003f */
[----:B------:R-:W-:-:S02]  /*0a50*/  UMOV UR10, UR6 ;  /* 0x00000006000a7c82 */ /* 0x000fc40008000000 */
[----:B------:R-:W-:Y:S01]  /*0a60*/  @UP0 USHF.R.U32.HI UR10, URZ, UR9, UR5 ;  /* 0x000000093f0a0299 */ /* 0x000fe20008011605 */
[----:B-1----:R-:W-:-:S03]  /*0a70*/  LOP3.LUT R0, R6, 0xffffff80, RZ, 0xc0, !PT ;  /* 0xffffff8006007812 */ /* 0x002fc600078ec0ff */
[----:B------:R-:W-:Y:S02]  /*0a80*/  UIADD3 UR4, -UR10, URZ, URZ ;  /* 0x0000003f0a047290 */ /* 0x000fe4000fffe13f */
[----:B------:R-:W-:Y:S01]  /*0a90*/  IMAD.U32 R19, RZ, RZ, UR10 ;  /* 0x0000000aff137e24 */ /* 0x000fe2000f8e00ff */
[----:B------:R-:W-:Y:S06]  /*0aa0*/  BAR.ARV 0x8, 0x180 ;  /* 0x0206000000007b1d */ /* 0x000fec0000002000 */
[----:B------:R-:W-:Y:S01]  /*0ab0*/  ISETP.NE.AND P0, PT, R0, 0x80, PT ;  /* 0x000000800000780c */ /* 0x000fe20003f05270 */
[----:B------:R-:W-:-:S12]  /*0ac0*/  UIMAD UR7, UR7, UR4, UR6 ;  /* 0x00000004070772a4 */ /* 0x000fd8000f8e0206 */
[----:B------:R-:W-:Y:S06]  /*0ad0*/  @!P0 BAR.ARV 0x9, 0x100 ;  /* 0x0244000000008b1d */ /* 0x000fec0000002000 */
[----:B---3--:R-:W-:-:S13]  /*0ae0*/  ISETP.LE.AND P0, PT, RZ, UR8, PT ;  /* 0x00000008ff007c0c */ /* 0x008fda000bf03270 */
        /* <DEDUP_REMOVED lines=8> */
[----:B------:R-:W-:-:S04]  /*0b70*/  UIMAD UR37, UR37, UR4, URZ ;  /* 0x00000004252572a4 */ /* 0x000fc8000f8e023f */
[----:B------:R-:W-:Y:S02]  /*0b80*/  UISETP.GE.AND UP0, UPT, UR37, 0x1, UPT ;  /* 0x000000012500788c */ /* 0x000fe4000bf06270 */
[----:B------:R-:W-:-:S04]  /*0b90*/  UIADD3 UR4, UR37, 0xaf, URZ ;  /* 0x000000af25047890 */ /* 0x000fc8000fffe03f */
[----:B------:R-:W-:Y:S01]  /*0ba0*/  PLOP3.LUT P0, PT, PT, PT, UP0, 0x80, 0x0 ;  /* 0x000000000000781c */ /* 0x000fe20003f0f008 */
[----:B------:R-:W-:-:S04]  /*0bb0*/  UIMAD.WIDE UR4, UR4, 0x2e8ba2e9, URZ ;  /* 0x2e8ba2e9040478a5 */ /* 0x000fc8000f8e023f */
        /* <DEDUP_REMOVED lines=11> */
[----:B------:R-:W-:Y:S01]  /*0c70*/  IMAD.U32 R4, RZ, RZ, UR8 ;  /* 0x00000008ff047e24 */ /* 0x000fe2000f8e00ff */
[----:B------:R-:W-:Y:S01]  /*0c80*/  IABS R5, R3 ;  /* 0x0000000300057213 */ /* 0x000fe20000000000 */
[----:B------:R-:W-:Y:S01]  /*0c90*/  ULOP3.LUT UR8, UR8, UR7, URZ, 0x3c, !UPT ;  /* 0x0000000708087292 */ /* 0x000fe2000f8e3c3f */
[----:B------:R-:W-:Y:S02]  /*0ca0*/  R2UR UR12, R0 ;  /* 0x00000000000c72ca */ /* 0x000fe400000e0000 */
[----:B------:R-:W-:-:S05]  /*0cb0*/  IABS R4, R4 ;  /* 0x0000000400047213 */ /* 0x000fca0000000000 */
[----:B------:R-:W-:-:S05]  /*0cc0*/  IMAD.MOV.U32 R3, RZ, RZ, R4 ;  /* 0x000000ffff037224 */ /* 0x000fca00078e0004 */
[----:B------:R-:W-:Y:S01]  /*0cd0*/  R2UR UR11, R3 ;  /* 0x00000000030b72ca */ /* 0x000fe200000e0000 */
[----:B------:R-:W1:Y:S08]  /*0ce0*/  I2F.RP R0, UR12 ;  /* 0x0000000c00007d06 */ /* 0x000e700008209400 */
[----:B-1----:R-:W0:Y:S02]  /*0cf0*/  MUFU.RCP R0, R0 ;  /* 0x0000000000007308 */ /* 0x002e240000001000 */
[----:B0-----:R-:W-:Y:S01]  /*0d00*/  IADD3 R2, R0, 0xffffffe, RZ ;  /* 0x0ffffffe00027810 */ /* 0x001fe20007ffe0ff */
[----:B------:R-:W-:-:S05]  /*0d10*/  IMAD.MOV R0, RZ, RZ, -R5 ;  /* 0x000000ffff007224 */ /* 0x000fca00078e0a05 */
        /* <DEDUP_REMOVED lines=18> */
.L_x_6251:
[----:B------:R-:W-:Y:S01]  /*0e40*/  UIMAD UR5, UR9, UR4, URZ ;  /* 0x00000004090572a4 */ /* 0x000fe2000f8e023f */
[----:B------:R-:W-:Y:S01]  /*0e50*/  IMAD.U32 R0, RZ, RZ, UR6 ;  /* 0x00000006ff007e24 */ /* 0x000fe2000f8e00ff */
[----:B------:R-:W-:Y:S01]  /*0e60*/  MOV R3, UR4 ;  /* 0x0000000400037c02 */ /* 0x000fe20008000f00 */
[----:B------:R-:W-:Y:S01]  /*0e70*/  VIADD R23, R6, 0xffffff80 ;  /* 0xffffff8006177836 */ /* 0x000fe20000000000 */
[----:B------:R-:W-:Y:S01]  /*0e80*/  PLOP3.LUT P0, PT, PT, PT, PT, 0x80, 0x0 ;  /* 0x000000000000781c */ /* 0x000fe20003f0f070 */
[----:B------:R-:W-:Y:S01]  /*0e90*/  IMAD.MOV.U32 R16, RZ, RZ, RZ ;  /* 0x000000ffff107224 */ /* 0x000fe200078e00ff */
        /* <DEDUP_REMOVED lines=18> */
[----:B0-----:R-:W-:-:S02]  /*0fc0*/  CS2R R2, SRZ ;  /* 0x0000000000027805 */ /* 0x001fc4000001ff00 */
        /* <DEDUP_REMOVED lines=32> */
[----:B------:R-:W-:Y:S02]  /*11d0*/  ULEA.HI UR4, UR7, UR7, URZ, 0x1 ;  /* 0x0000000707047291 */ /* 0x000fe4000f8f083f */
[----:B------:R-:W-:Y:S02]  /*11e0*/  MOV R18, UR7 ;  /* 0x0000000700127c02 */ /* 0x000fe40008000f00 */
        /* <DEDUP_REMOVED lines=22> */
.L_x_6253:
[----:B------:R-:W-:Y:S02]  /*1350*/  R2UR UR4, R16 ;  /* 0x00000000100472ca */ /* 0x000fe400000e0000 */
[----:B------:R-:W-:-:S11]  /*1360*/  SHF.L.U32 R0, RZ, 0x1f, RZ ;  /* 0x0000001fff007819 */ /* 0x000fd600000006ff */
[----:B------:R-:W0:Y:S02]  /*1370*/  SYNCS.PHASECHK.TRANS64.TRYWAIT P0, [UR4+0x34800], R0 ;  /* 0x03480000ff0075a7 */ /* 0x000e240008000144 */
[----:B0-----:R-:W-:Y:S05]  /*1380*/  @!P0 BRA `(.L_x_6254) ;  /* 0x0000010c00d48947 */ /* 0x001fea0003800000 */
.L_x_6358:
[----:B------:R-:W2:Y:S02]  /*1390*/  LDL R2, [R1+0xc] ;  /* 0x00000c0001027983 */ /* 0x000ea40000100800 */
[----:B--2---:R-:W-:-:S13]  /*13a0*/  R2UR UR4, R2 ;  /* 0x00000000020472ca */ /* 0x004fda00000e0000 */
[----:B------:R-:W-:-:S06]  /*13b0*/  ULOP3.LUT UR4, UR4, 0x1, URZ, 0xfc, !UPT ;  /* 0x0000000104047892 */ /* 0x000fcc000f8efc3f */
[----:B------:R-:W-:-:S05]  /*13c0*/  IMAD.U32 R2, RZ, RZ, UR4 ;  /* 0x00000004ff027e24 */ /* 0x000fca000f8e00ff */
[----:B------:R-:W-:-:S13]  /*13d0*/  ISETP.NE.AND P0, PT, R2, 0x3, PT ;  /* 0x000000030200780c */ /* 0x000fda0003f05270 */
[----:B------:R-:W-:Y:S05]  /*13e0*/  @!P0 BRA `(.L_x_6255) ;  /* 0x0000000000048947 */ /* 0x000fea0003800000 */
[----:B------:R-:W-:Y:S01]  /*13f0*/  BPT.TRAP 0x1 ;  /* 0x000000040000795c */ /* 0x000fe20000300000 */
.L_x_6255:
[----:B------:R-:W-:-:S13]  /*1400*/  R2UR UR4, R16 ;  /* 0x00000000100472ca */ /* 0x000fda00000e0000 */
[----:B------:R1:W2:Y:S01]  /*1410*/  SYNCS.PHASECHK.TRANS64.TRYWAIT P2, [UR4+0x34830], R0 ;  /* 0x03483000ff0075a7 */ /* 0x0002a20008040144 */
[----:B------:R-:W-:Y:S05]  /*1420*/  @!P0 BRA `(.L_x_6256) ;  /* 0x0000000000048947 */ /* 0x000fea0003800000 */
[----:B------:R-:W-:Y:S01]  /*1430*/  BPT.TRAP 0x1 ;  /* 0x000000040000795c */ /* 0x000fe20000300000 */
.L_x_6256:
        /* <DEDUP_REMOVED lines=8> */
.L_x_6257:
[----:B------:R-:W-:Y:S05]  /*14c0*/  WARPSYNC.ALL ;  /* 0x0000000000007948 */ /* 0x000fea0003800000 */
[----:B01----:R-:W-:Y:S01]  /*14d0*/  IMAD.MOV.U32 R0, RZ, RZ, RZ ;  /* 0x000000ffff007224 */ /* 0x003fe200078e00ff */
[----:B------:R-:W-:Y:S01]  /*14e0*/  LOP3.LUT R2, R2, 0x10000, RZ, 0xfc, !PT ;  /* 0x0001000002027812 */ /* 0x000fe200078efcff */
[----:B------:R-:W-:Y:S01]  /*14f0*/  IMAD.MOV.U32 R87, RZ, RZ, RZ ;  /* 0x000000ffff577224 */ /* 0x000fe200078e00ff */
[----:B------:R-:W-:Y:S02]  /*1500*/  MOV R3, 0x40000040 ;  /* 0x4000004000037802 */ /* 0x000fe40000000f00 */
        /* <DEDUP_REMOVED lines=23> */
[----:B------:R-:W-:Y:S01]  /*1680*/  UMOV UR29, UR33 ;  /* 0x00000021001d7c82 */ /* 0x000fe20008000000 */
[----:B------:R-:W-:Y:S01]  /*1690*/  UMOV UR31, 0x40000040 ;  /* 0x40000040001f7882 */ /* 0x000fe20000000000 */
[----:B------:R-:W-:Y:S01]  /*16a0*/  ULOP3.LUT UR61, UR4, 0x10000, URZ, 0xfc, !UPT ;  /* 0x00010000043d7892 */ /* 0x000fe2000f8efc3f */
[----:B------:R-:W-:Y:S01]  /*16b0*/  P2R R20, PR, RZ, 0x1 ;  /* 0x00000001ff147803 */ /* 0x000fe20000000000 */
[----:B------:R-:W-:Y:S01]  /*16c0*/  IMAD.IADD R23, R23, 0x1, -R80 ;  /* 0x0000000117177824 */ /* 0x000fe200078e0a50 */
[----:B------:R-:W-:Y:S01]  /*16d0*/  UMOV UR35, 0x40000040 ;  /* 0x4000004000237882 */ /* 0x000fe20000000000 */
[----:B------:R-:W-:-:S02]  /*16e0*/  UIADD3 UR14, UR61, 0x80, URZ ;  /* 0x000000803d0e7890 */ /* 0x000fc4000fffe03f */
[----:B------:R-:W-:Y:S01]  /*16f0*/  UIADD3 UR18, UR61, 0x180, URZ ;  /* 0x000001803d127890 */ /* 0x000fe2000fffe03f */
[----:B------:R-:W-:Y:S01]  /*1700*/  SHF.R.S32.HI R10, RZ, 0x1f, R23 ;  /* 0x0000001fff0a7819 */ /* 0x000fe20000011417 */
        /* <DEDUP_REMOVED lines=8> */
[----:B------:R-:W-:Y:S01]  /*1790*/  LEA.HI R10, R10, R23, RZ, 0x2 ;  /* 0x000000170a0a7211 */ /* 0x000fe200078f10ff */
[----:B------:R-:W-:-:S02]  /*17a0*/  UIADD3 UR7, UR61, 0x2, URZ ;  /* 0x000000023d077890 */ /* 0x000fc4000fffe03f */
[----:B------:R-:W-:Y:S01]  /*17b0*/  UIADD3 UR24, UR6, 0x404, URZ ;  /* 0x0000040406187890 */ /* 0x000fe2000fffe03f */
[----:B------:R-:W-:Y:S01]  /*17c0*/  LOP3.LUT R10, R10, 0x7ffffffc, RZ, 0xc0, !PT ;  /* 0x7ffffffc0a0a7812 */ /* 0x000fe200078ec0ff */
[----:B------:R-:W-:Y:S02]  /*17d0*/  UIADD3 UR26, UR61, 0x584, URZ ;  /* 0x000005843d1a7890 */ /* 0x000fe4000fffe03f */
[----:B------:R-:W-:Y:S02]  /*17e0*/  UIADD3 UR32, UR6, 0x406, URZ ;  /* 0x0000040606207890 */ /* 0x000fe4000fffe03f */
[----:B------:R-:W-:Y:S01]  /*17f0*/  UIADD3 UR30, UR61, 0x586, URZ ;  /* 0x000005863d1e7890 */ /* 0x000fe2000fffe03f */
[----:B------:R-:W-:Y:S01]  /*1800*/  IMAD.IADD R10, R23, 0x1, -R10 ;  /* 0x00000001170a7824 */ /* 0x000fe200078e0a0a */
[----:B------:R-:W-:Y:S01]  /*1810*/  UIADD3 UR34, UR61, 0xa86, URZ ;  /* 0x00000a863d227890 */ /* 0x000fe2000fffe03f */
[----:B------:R-:W-:Y:S02]  /*1820*/  IMAD.MOV.U32 R23, RZ, RZ, -0x2 ;  /* 0xfffffffeff177424 */ /* 0x000fe400078e00ff */
[----:B------:R-:W-:-:S02]  /*1830*/  UMOV UR28, UR32 ;  /* 0x00000020001c7c82 */ /* 0x000fc40008000000 */
[----:B------:R-:W-:Y:S02]  /*1840*/  IMAD R10, R10, R23, 0xb0 ;  /* 0x000000b00a0a7424 */ /* 0x000fe400078e0217 */
[----:B------:R-:W-:Y:S01]  /*1850*/  IMAD.U32 R23, RZ, RZ, UR36 ;  /* 0x00000024ff177e24 */ /* 0x000fe2000f8e00ff */
[----:B------:R-:W-:Y:S02]  /*1860*/  UIADD3 UR36, UR36, -0x2, URZ ;  /* 0xfffffffe24247890 */ /* 0x000fe4000fffe03f */
[----:B------:R-:W-:-:S05]  /*1870*/  IADD3 R10, R10, UR37, RZ ;  /* 0x000000250a0a7c10 */ /* 0x000fca000fffe0ff */
[----:B------:R-:W-:-:S05]  /*1880*/  IMAD R10, R23, -0xb0, R10 ;  /* 0xffffff50170a7824 */ /* 0x000fca00078e020a */
[C---:B------:R-:W-:Y:S02]  /*1890*/  ISETP.GT.AND P5, PT, R10.reuse, RZ, PT ;  /* 0x000000ff0a00720c */ /* 0x040fe40003fa4270 */
[C---:B------:R-:W-:Y:S02]  /*18a0*/  ISETP.GT.AND P4, PT, R10.reuse, 0x1, PT ;  /* 0x000000010a00780c */ /* 0x040fe40003f84270 */
[C---:B------:R-:W-:Y:S02]  /*18b0*/  ISETP.GT.AND P2, PT, R10.reuse, 0x8, PT ;  /* 0x000000080a00780c */ /* 0x040fe40003f44270 */
[C---:B------:R-:W-:Y:S02]  /*18c0*/  ISETP.GT.AND P6, PT, R10.reuse, 0x10, PT ;  /* 0x000000100a00780c */ /* 0x040fe40003fc4270 */
[----:B------:R-:W-:Y:S01]  /*18d0*/  ISETP.GT.AND P3, PT, R10, 0x9, PT ;  /* 0x000000090a00780c */ /* 0x000fe20003f64270 */
        /* <DEDUP_REMOVED lines=74> */
[----:B------:R-:W-:Y:S02]  /*1d80*/  UIADD3 UR9, UR61, 0x182, URZ ;  /* 0x000001823d097890 */ /* 0x000fe4000fffe03f */
[----:B------:R-:W-:Y:S02]  /*1d90*/  UIADD3 UR8, UR6, 0x4, URZ ;  /* 0x0000000406087890 */ /* 0x000fe4000fffe03f */
[----:B------:R-:W-:Y:S01]  /*1da0*/  UIADD3 UR10, UR61, 0x4, URZ ;  /* 0x000000043d0a7890 */ /* 0x000fe2000fffe03f */
        /* <DEDUP_REMOVED lines=414> */
[----:B------:R-:W-:Y:S08]  /*3790*/  MUFU.TANH R7, R7 ;  /* 0x0000000700077308 */ /* 0x000ff00000002400 */
[----:B------:R-:W0:Y:S08]  /*37a0*/  MUFU.TANH R8, R8 ;  /* 0x0000000800087308 */ /* 0x000e300000002400 */
[----:B------:R-:W-:Y:S08]  /*37b0*/  MUFU.TANH R118, R118 ;  /* 0x0000007600767308 */ /* 0x000ff00000002400 */
[----:B------:R-:W1:Y:S01]  /*37c0*/  MUFU.TANH R6, R6 ;  /* 0x0000000600067308 */ /* 0x000e620000002400 */
[----:B0-----:R-:W-:-:S07]  /*37d0*/  FSEL R81, R8, -INF , P2 ;  /* 0xff80000008517808 */ /* 0x001fce0001000000 */
[----:B------:R-:W0:Y:S08]  /*37e0*/  MUFU.TANH R9, R9 ;  /* 0x0000000900097308 */ /* 0x000e300000002400 */
[----:B------:R-:W2:Y:S01]  /*37f0*/  MUFU.TANH R5, R5 ;  /* 0x0000000500057308 */ /* 0x000ea20000002400 */
[----:B-1----:R-:W-:Y:S01]  /*3800*/  FSEL R6, R6, -INF , P4 ;  /* 0xff80000006067808 */ /* 0x002fe20002000000 */
[----:B------:R-:W-:-:S02]  /*3810*/  WARPGROUP.DEPBAR.LE gsb0, 0x0 ;  /* 0x00008000000079c5 */ /* 0x000fc40000010000 */
[----:B------:R-:W-:Y:S01]  /*3820*/  WARPGROUP.ARRIVE ;  /* 0x00000000000079c5 */ /* 0x000fe20000000000 */
[----:B------:R-:W-:Y:S01]  /*3830*/  FMUL.FTZ R104, R104, UR6 ;  /* 0x0000000668687c20 */ /* 0x000fe20008410000 */
[----:B------:R-:W-:Y:S01]  /*3840*/  FMUL.FTZ R106, R106, UR6 ;  /* 0x000000066a6a7c20 */ /* 0x000fe20008410000 */
[----:B------:R-:W-:Y:S01]  /*3850*/  FMUL.FTZ R109, R109, UR6 ;  /* 0x000000066d6d7c20 */ /* 0x000fe20008410000 */
[----:B------:R-:W-:Y:S01]  /*3860*/  FMUL.FTZ R105, R105, UR6 ;  /* 0x0000000669697c20 */ /* 0x000fe20008410000 */
[----:B------:R-:W1:Y:S01]  /*3870*/  MUFU.TANH R85, R104 ;  /* 0x0000006800557308 */ /* 0x000e620000002400 */
[----:B------:R-:W-:Y:S01]  /*3880*/  HGMMA.64x16x16.F32.BF16 R96, gdesc[UR28], R96, gsb0 ;  /* 0x002000001c6079f0 */ /* 0x000fe20008001860 */
[----:B------:R-:W-:Y:S01]  /*3890*/  UIADD3 UR30, UR61, 0x706, URZ ;  /* 0x000007063d1e7890 */ /* 0x000fe2000fffe03f */
[----:B------:R-:W-:Y:S01]  /*38a0*/  FMUL.FTZ R108, R108, UR6 ;  /* 0x000000066c6c7c20 */ /* 0x000fe20008410000 */
[----:B------:R-:W-:Y:S01]  /*38b0*/  UMOV UR28, UR32 ;  /* 0x00000020001c7c82 */ /* 0x000fe20008000000 */
[----:B------:R-:W-:Y:S01]  /*38c0*/  UMOV UR29, UR33 ;  /* 0x00000021001d7c82 */ /* 0x000fe20008000000 */
[----:B------:R-:W-:Y:S01]  /*38d0*/  UMOV UR31, 0x40000040 ;  /* 0x40000040001f7882 */ /* 0x000fe20000000000 */
[----:B0-----:R-:W-:Y:S01]  /*38e0*/  FSEL R9, R9, -INF , P3 ;  /* 0xff80000009097808 */ /* 0x001fe20001800000 */
[----:B------:R-:W0:Y:S01]  /*38f0*/  MUFU.TANH R13, R106 ;  /* 0x0000006a000d7308 */ /* 0x000e220000002400 */
[----:B------:R-:W-:Y:S01]  /*3900*/  FMUL.FTZ R107, R107, UR6 ;  /* 0x000000066b6b7c20 */ /* 0x000fe20008410000 */
[----:B--2---:R-:W-:Y:S01]  /*3910*/  FSEL R5, R5, -INF , P5 ;  /* 0xff80000005057808 */ /* 0x004fe20002800000 */
[----:B------:R-:W-:Y:S01]  /*3920*/  FMUL.FTZ R110, R110, UR6 ;  /* 0x000000066e6e7c20 */ /* 0x000fe20008410000 */
[----:B------:R-:W-:-:S04]  /*3930*/  FMUL.FTZ R111, R111, UR6 ;  /* 0x000000066f6f7c20 */ /* 0x000fc80008410000 */
[----:B------:R-:W-:Y:S01]  /*3940*/  MUFU.TANH R109, R109 ;  /* 0x0000006d006d7308 */ /* 0x000fe20000002400 */
[----:B-1----:R-:W-:-:S07]  /*3950*/  FSEL R85, R85, -INF , P6 ;  /* 0xff80000055557808 */ /* 0x002fce0003000000 */
[----:B------:R-:W-:Y:S01]  /*3960*/  MUFU.TANH R105, R105 ;  /* 0x0000006900697308 */ /* 0x000fe20000002400 */
[----:B0-----:R-:W-:Y:S02]  /*3970*/  FSEL R13, R13, -INF , P6 ;  /* 0xff8000000d0d7808 */ /* 0x001fe40003000000 */
[----:B------:R-:W-:-:S05]  /*3980*/  ISETP.GT.AND P6, PT, R10, 0x21, PT ;  /* 0x000000210a00780c */ /* 0x000fca0003fc4270 */
[----:B------:R-:W-:Y:S08]  /*3990*/  MUFU.TANH R108, R108 ;  /* 0x0000006c006c7308 */ /* 0x000ff00000002400 */
[----:B------:R-:W0:Y:S08]  /*39a0*/  MUFU.TANH R11, R119 ;  /* 0x00000077000b7308 */ /* 0x000e300000002400 */
        /* <DEDUP_REMOVED lines=15> */
[----:B------:R-:W1:Y:S01]  /*3aa0*/  MUFU.TANH R96, R96 ;  /* 0x0000006000607308 */ /* 0x000e620000002400 */
[----:B------:R-:W-:Y:S01]  /*3ab0*/  FMUL.FTZ R99, R99, UR6 ;  /* 0x0000000663637c20 */ /* 0x000fe20008410000 */
[----:B0-----:R-:W-:Y:S01]  /*3ac0*/  FSEL R11, R11, -INF , P3 ;  /* 0xff8000000b0b7808 */ /* 0x001fe20001800000 */
[----:B------:R-:W-:Y:S01]  /*3ad0*/  FMUL.FTZ R102, R102, UR6 ;  /* 0x0000000666667c20 */ /* 0x000fe20008410000 */
[----:B------:R-:W-:-:S04]  /*3ae0*/  ISETP.GT.AND P3, PT, R10, 0x20, PT ;  /* 0x000000200a00780c */ /* 0x000fc80003f64270 */
[----:B------:R-:W0:Y:S08]  /*3af0*/  MUFU.TANH R21, R110 ;  /* 0x0000006e00157308 */ /* 0x000e300000002400 */
[----:B------:R-:W2:Y:S08]  /*3b00*/  MUFU.TANH R100, R100 ;  /* 0x0000006400647308 */ /* 0x000eb00000002400 */
[----:B------:R-:W3:Y:S08]  /*3b10*/  MUFU.TANH R111, R111 ;  /* 0x0000006f006f7308 */ /* 0x000ef00000002400 */
        /* <DEDUP_REMOVED lines=19> */
[----:B------:R-:W-:Y:S08]  /*3c50*/  MUFU.TANH R98, R98 ;  /* 0x0000006200627308 */ /* 0x000ff00000002400 */
[----:B------:R1:W-:Y:S08]  /*3c60*/  MUFU.TANH R14, R99 ;  /* 0x00000063000e7308 */ /* 0x0003f00000002400 */
[----:B------:R-:W4:Y:S01]  /*3c70*/  MUFU.TANH R88, R88 ;  /* 0x0000005800587308 */ /* 0x000f220000002400 */
[----:B-1----:R-:W-:-:S07]  /*3c80*/  FSEL R99, R96, -INF , P3 ;  /* 0xff80000060637808 */ /* 0x002fce0001800000 */
[----:B------:R-:W-:Y:S08]  /*3c90*/  MUFU.TANH R89, R89 ;  /* 0x0000005900597308 */ /* 0x000ff00000002400 */
[----:B------:R-:W-:Y:S01]  /*3ca0*/  MUFU.TANH R102, R102 ;  /* 0x0000006600667308 */ /* 0x000fe20000002400 */
[----:B------:R-:W-:Y:S02]  /*3cb0*/  WARPGROUP.DEPBAR.LE gsb0, 0x0 ;  /* 0x00008000000079c5 */ /* 0x000fe40000010000 */
[----:B------:R-:W-:Y:S01]  /*3cc0*/  WARPGROUP.ARRIVE ;  /* 0x00000000000079c5 */ /* 0x000fe20000000000 */
[----:B------:R-:W-:-:S04]  /*3cd0*/  FMUL.FTZ R79, R79, UR6 ;  /* 0x000000064f4f7c20 */ /* 0x000fc80008410000 */
[----:B------:R-:W-:Y:S01]  /*3ce0*/  MUFU.TANH R92, R92 ;  /* 0x0000005c005c7308 */ /* 0x000fe20000002400 */
[----:B------:R-:W-:Y:S01]  /*3cf0*/  FMUL.FTZ R72, R72, UR6 ;  /* 0x0000000648487c20 */ /* 0x000fe20008410000 */
[----:B------:R-:W-:Y:S01]  /*3d00*/  FMUL.FTZ R73, R73, UR6 ;  /* 0x0000000649497c20 */ /* 0x000fe20008410000 */
        /* <DEDUP_REMOVED lines=11> */
[----:B------:R-:W-:Y:S01]  /*3dc0*/  MUFU.TANH R93, R93 ;  /* 0x0000005d005d7308 */ /* 0x000fe20000002400 */
[----:B-1----:R-:W-:Y:S02]  /*3dd0*/  FSEL R79, R4, -INF , P5 ;  /* 0xff800000044f7808 */ /* 0x002fe40002800000 */
[----:B------:R-:W-:Y:S02]  /*3de0*/  FSEL R4, R7, -INF , P4 ;  /* 0xff80000007047808 */ /* 0x000fe40002000000 */
[----:B------:R-:W-:Y:S02]  /*3df0*/  FSEL R7, R118, -INF , P2 ;  /* 0xff80000076077808 */ /* 0x000fe40001000000 */
[C---:B------:R-:W-:Y:S01]  /*3e00*/  ISETP.GT.AND P2, PT, R10.reuse, 0x19, PT ;  /* 0x000000190a00780c */ /* 0x040fe20003f44270 */
[----:B------:R-:W1:Y:S01]  /*3e10*/  MUFU.TANH R90, R90 ;  /* 0x0000005a005a7308 */ /* 0x000e620000002400 */
[----:B------:R-:W-:Y:S02]  /*3e20*/  ISETP.GT.AND P5, PT, R10, 0x11, PT ;  /* 0x000000110a00780c */ /* 0x000fe40003fa4270 */
[----:B------:R-:W-:-:S02]  /*3e30*/  FSEL R97, R109, -INF , P2 ;  /* 0xff8000006d617808 */ /* 0x000fc40001000000 */
[----:B------:R-:W-:Y:S02]  /*3e40*/  FSEL R109, R12, -INF , P6 ;  /* 0xff8000000c6d7808 */ /* 0x000fe40003000000 */
[----:B------:R-:W-:Y:S01]  /*3e50*/  FMNMX.FTZ R12, R79, R6, !PT ;  /* 0x000000064f0c7209 */ /* 0x000fe20007810000 */
[----:B------:R-:W-:Y:S01]  /*3e60*/  MUFU.TANH R72, R72 ;  /* 0x0000004800487308 */ /* 0x000fe20000002400 */
[----:B------:R-:W-:Y:S02]  /*3e70*/  ISETP.GT.AND P4, PT, R10, 0x18, PT ;  /* 0x000000180a00780c */ /* 0x000fe40003f84270 */
[----:B------:R-:W-:Y:S02]  /*3e80*/  FMNMX.FTZ R12, R81, R12, !PT ;  /* 0x0000000c510c7209 */ /* 0x000fe40007810000 */
[----:B------:R-:W-:Y:S02]  /*3e90*/  FSEL R91, R105, -INF , P5 ;  /* 0xff800000695b7808 */ /* 0x000fe40002800000 */
[----:B------:R-:W-:Y:S01]  /*3ea0*/  FMNMX.FTZ R12, R9, R12, !PT ;  /* 0x0000000c090c7209 */ /* 0x000fe20007810000 */
[----:B------:R-:W5:Y:S01]  /*3eb0*/  MUFU.TANH R73, R73 ;  /* 0x0000004900497308 */ /* 0x000f620000002400 */
[----:B------:R-:W-:-:S02]  /*3ec0*/  FSEL R95, R108, -INF , P4 ;  /* 0xff8000006c5f7808 */ /* 0x000fc40002000000 */
[----:B------:R-:W-:Y:S02]  /*3ed0*/  FMNMX.FTZ R12, R85, R12, !PT ;  /* 0x0000000c550c7209 */ /* 0x000fe40007810000 */
[----:B------:R-:W-:Y:S02]  /*3ee0*/  FSEL R15, R15, -INF , P5 ;  /* 0xff8000000f0f7808 */ /* 0x000fe40002800000 */
[----:B------:R-:W-:Y:S01]  /*3ef0*/  FMNMX.FTZ R12, R91, R12, !PT ;  /* 0x0000000c5b0c7209 */ /* 0x000fe20007810000 */
[----:B------:R-:W5:Y:S01]  /*3f00*/  MUFU.TANH R94, R94 ;  /* 0x0000005e005e7308 */ /* 0x000f620000002400 */
[----:B------:R-:W-:Y:S02]  /*3f10*/  ISETP.GT.AND P5, PT, R10, 0x28, PT ;  /* 0x000000280a00780c */ /* 0x000fe40003fa4270 */
[----:B------:R-:W-:Y:S02]  /*3f20*/  FMNMX.FTZ R12, R95, R12, !PT ;  /* 0x0000000c5f0c7209 */ /* 0x000fe40007810000 */
[----:B0-----:R-:W-:Y:S01]  /*3f30*/  FSEL R21, R21, -INF , P4 ;  /* 0xff80000015157808 */ /* 0x001fe20002000000 */
[----:B------:R-:W-:-:S02]  /*3f40*/  WARPGROUP.DEPBAR.LE gsb0, 0x0 ;  /* 0x00008000000079c5 */ /* 0x000fc40000010000 */
[----:B------:R-:W-:Y:S01]  /*3f50*/  WARPGROUP.ARRIVE ;  /* 0x00000000000079c5 */ /* 0x000fe20000000000 */
[----:B------:R-:W-:Y:S01]  /*3f60*/  FMNMX.FTZ R12, R97, R12, !PT ;  /* 0x0000000c610c7209 */ /* 0x000fe20007810000 */
[----:B------:R-:W-:Y:S01]  /*3f70*/  FMUL.FTZ R69, R69, UR6 ;  /* 0x0000000645457c20 */ /* 0x000fe20008410000 */
[----:B------:R-:W-:Y:S01]  /*3f80*/  ISETP.GT.AND P4, PT, R10, 0x29, PT ;  /* 0x000000290a00780c */ /* 0x000fe20003f84270 */
[----:B------:R-:W0:Y:S01]  /*3f90*/  MUFU.TANH R76, R76 ;  /* 0x0000004c004c7308 */ /* 0x000e220000002400 */
[----:B------:R-:W-:Y:S01]  /*3fa0*/  FMNMX.FTZ R12, R99, R12, !PT ;  /* 0x0000000c630c7209 */ /* 0x000fe20007810000 */
[----:B------:R-:W-:Y:S01]  /*3fb0*/  HGMMA.64x16x16.F32.BF16 R56, gdesc[UR28], R56, gsb0 ;  /* 0x002000001c3879f0 */ /* 0x000fe20008001838 */
[----:B------:R-:W-:Y:S01]  /*3fc0*/  UIADD3 UR30, UR61, 0x906, URZ ;  /* 0x000009063d1e7890 */ /* 0x000fe2000fffe03f */
[----:B--2---:R-:W-:Y:S01]  /*3fd0*/  FSEL R107, R100, -INF , P5 ;  /* 0xff800000646b7808 */ /* 0x004fe20002800000 */
[----:B------:R-:W-:Y:S01]  /*3fe0*/  UMOV UR28, UR32 ;  /* 0x00000020001c7c82 */ /* 0x000fe20008000000 */
[----:B------:R-:W-:Y:S01]  /*3ff0*/  UMOV UR29, UR33 ;  /* 0x00000021001d7c82 */ /* 0x000fe20008000000 */
[----:B------:R-:W-:Y:S01]  /*4000*/  UMOV UR31, 0x40000040 ;  /* 0x40000040001f7882 */ /* 0x000fe20000000000 */
[----:B------:R-:W-:Y:S01]  /*4010*/  FMNMX.FTZ R12, R109, R12, !PT ;  /* 0x0000000c6d0c7209 */ /* 0x000fe20007810000 */
[----:B------:R-:W-:Y:S01]  /*4020*/  MUFU.TANH R133, R69 ;  /* 0x0000004500857308 */ /* 0x000fe20000002400 */
[----:B---3--:R-:W-:Y:S01]  /*4030*/  FSEL R23, R111, -INF , P2 ;  /* 0xff8000006f177808 */ /* 0x008fe20001000000 */
[----:B------:R-:W-:Y:S01]  /*4040*/  FMUL.FTZ R64, R64, UR6 ;  /* 0x0000000640407c20 */ /* 0x000fe20008410000 */
[----:B------:R-:W-:Y:S01]  /*4050*/  ISETP.GT.AND P2, PT, R10, 0x30, PT ;  /* 0x000000300a00780c */ /* 0x000fe20003f44270 */
[----:B------:R-:W-:Y:S01]  /*4060*/  FMUL.FTZ R65, R65, UR6 ;  /* 0x0000000641417c20 */ /* 0x000fe20008410000 */
[----:B------:R-:W-:Y:S01]  /*4070*/  FMNMX.FTZ R12, R107, R12, !PT ;  /* 0x0000000c6b0c7209 */ /* 0x000fe20007810000 */
[----:B------:R-:W-:Y:S01]  /*4080*/  FMUL.FTZ R68, R68, UR6 ;  /* 0x0000000644447c20 */ /* 0x000fe20008410000 */
[----:B----4-:R-:W-:Y:S01]  /*4090*/  FSEL R105, R88, -INF , P2 ;  /* 0xff80000058697808 */ /* 0x010fe20001000000 */
[----:B------:R-:W2:Y:S01]  /*40a0*/  MUFU.TANH R77, R77 ;  /* 0x0000004d004d7308 */ /* 0x000ea20000002400 */
[----:B------:R-:W-:Y:S01]  /*40b0*/  FMUL.FTZ R66, R66, UR6 ;  /* 0x0000000642427c20 */ /* 0x000fe20008410000 */
[----:B------:R-:W-:Y:S01]  /*40c0*/  FMUL.FTZ R67, R67, UR6 ;  /* 0x0000000643437c20 */ /* 0x000fe20008410000 */
[----:B------:R-:W-:Y:S01]  /*40d0*/  FMUL.FTZ R70, R70, UR6 ;  /* 0x0000000646467c20 */ /* 0x000fe20008410000 */
[----:B------:R-:W-:Y:S01]  /*40e0*/  FMUL.FTZ R71, R71, UR6 ;  /* 0x0000000647477c20 */ /* 0x000fe20008410000 */
[----:B------:R-:W-:-:S03]  /*40f0*/  IMAD.U32 R88, RZ, RZ, UR7 ;  /* 0x00000007ff587e24 */ /* 0x000fc6000f8e00ff */
[----:B------:R-:W3:Y:S08]  /*4100*/  MUFU.TANH R74, R74 ;  /* 0x0000004a004a7308 */ /* 0x000ef00000002400 */
[----:B------:R-:W4:Y:S08]  /*4110*/  MUFU.TANH R64, R64 ;  /* 0x0000004000407308 */ /* 0x000f300000002400 */
[----:B------:R-:W4:Y:S08]  /*4120*/  MUFU.TANH R75, R75 ;  /* 0x0000004b004b7308 */ /* 0x000f300000002400 */
[----:B------:R-:W4:Y:S01]  /*4130*/  MUFU.TANH R129, R65 ;  /* 0x0000004100817308 */ /* 0x000f220000002400 */
        /* <DEDUP_REMOVED lines=18> */
[----:B------:R-:W4:Y:S08]  /*4260*/  MUFU.TANH R78, R78 ;  /* 0x0000004e004e7308 */ /* 0x000f300000002400 */
        /* <DEDUP_REMOVED lines=18> */
[----:B-1----:R-:W-:Y:S01]  /*4390*/  FSEL R49, R90, -INF , P2 ;  /* 0xff8000005a317808 */ /* 0x002fe20001000000 */
[----:B------:R-:W-:Y:S01]  /*43a0*/  FMUL.FTZ R50, R50, UR6 ;  /* 0x0000000632327c20 */ /* 0x000fe20008410000 */
[----:B------:R-:W-:Y:S01]  /*43b0*/  ISETP.GT.AND P2, PT, R10, 0x41, PT ;  /* 0x000000410a00780c */ /* 0x000fe20003f44270 */
[----:B------:R-:W-:-:S03]  /*43c0*/  FMUL.FTZ R54, R54, UR6 ;  /* 0x0000000636367c20 */ /* 0x000fc60008410000 */
[----:B-----5:R-:W-:Y:S01]  /*43d0*/  FSEL R119, R73, -INF , P2 ;  /* 0xff80000049777808 */ /* 0x020fe20001000000 */
[----:B------:R-:W-:Y:S08]  /*43e0*/  MUFU.TANH R8, R55 ;  /* 0x0000003700087308 */ /* 0x000ff00000002400 */
[----:B------:R-:W1:Y:S08]  /*43f0*/  MUFU.TANH R67, R67 ;  /* 0x0000004300437308 */ /* 0x000e700000002400 */
[----:B------:R-:W-:Y:S08]  /*4400*/  MUFU.TANH R86, R63 ;  /* 0x0000003f00567308 */ /* 0x000ff00000002400 */
[----:B------:R-:W5:Y:S08]  /*4410*/  MUFU.TANH R70, R70 ;  /* 0x0000004600467308 */ /* 0x000f700000002400 */
[----:B------:R-:W5:Y:S01]  /*4420*/  MUFU.TANH R60, R60 ;  /* 0x0000003c003c7308 */ /* 0x000f620000002400 */
[----:B------:R-:W-:-:S02]  /*4430*/  WARPGROUP.DEPBAR.LE gsb0, 0x0 ;  /* 0x00008000000079c5 */ /* 0x000fc40000010000 */
[----:B------:R-:W-:Y:S01]  /*4440*/  WARPGROUP.ARRIVE ;  /* 0x00000000000079c5 */ /* 0x000fe20000000000 */
[----:B------:R-:W-:Y:S01]  /*4450*/  FMUL.FTZ R104, R47, UR6 ;  /* 0x000000062f687c20 */ /* 0x000fe20008410000 */
[----:B------:R-:W-:Y:S01]  /*4460*/  FSEL R47, R103, -INF , P4 ;  /* 0xff800000672f7808 */ /* 0x000fe20002000000 */
[----:B------:R-:W-:Y:S01]  /*4470*/  FMUL.FTZ R59, R41, UR6 ;  /* 0x00000006293b7c20 */ /* 0x000fe20008410000 */
[----:B------:R-:W-:Y:S01]  /*4480*/  FSEL R103, R101, -INF , P4 ;  /* 0xff80000065677808 */ /* 0x000fe20002000000 */
[----:B------:R-:W-:Y:S01]  /*4490*/  FMUL.FTZ R61, R43, UR6 ;  /* 0x000000062b3d7c20 */ /* 0x000fe20008410000 */
[----:B------:R-:W-:Y:S01]  /*44a0*/  HGMMA.64x16x16.F32.BF16 R32, gdesc[UR28], R32, gsb0 ;  /* 0x002000001c2079f0 */ /* 0x000fe20008001820 */
[----:B------:R-:W-:Y:S01]  /*44b0*/  FSEL R41, R98, -INF , P3 ;  /* 0xff80000062297808 */ /* 0x000fe20001800000 */
[----:B------:R-:W-:Y:S01]  /*44c0*/  FMUL.FTZ R69, R45, UR6 ;  /* 0x000000062d457c20 */ /* 0x000fe20008410000 */
[----:B------:R-:W-:Y:S01]  /*44d0*/  ISETP.GT.AND P3, PT, R10, 0x31, PT ;  /* 0x000000310a00780c */ /* 0x000fe20003f64270 */
[----:B------:R-:W-:Y:S01]  /*44e0*/  FMUL.FTZ R57, R40, UR6 ;  /* 0x0000000628397c20 */ /* 0x000fe20008410000 */
[----:B------:R-:W-:Y:S01]  /*44f0*/  FMNMX.FTZ R12, R103, R12, !PT ;  /* 0x0000000c670c7209 */ /* 0x000fe20007810000 */
[----:B------:R0:W-:Y:S01]  /*4500*/  MUFU.TANH R40, R51 ;  /* 0x0000003300287308 */ /* 0x0001e20000002400 */
[----:B------:R-:W-:Y:S01]  /*4510*/  FSEL R43, R14, -INF , P6 ;  /* 0xff8000000e2b7808 */ /* 0x000fe20003000000 */
[----:B------:R-:W-:Y:S01]  /*4520*/  FMUL.FTZ R44, R44, UR6 ;  /* 0x000000062c2c7c20 */ /* 0x000fe20008410000 */
[----:B------:R-:W-:Y:S01]  /*4530*/  ISETP.GT.AND P6, PT, R10, 0x38, PT ;  /* 0x000000380a00780c */ /* 0x000fe20003fc4270 */
[----:B------:R-:W-:Y:S01]  /*4540*/  FMUL.FTZ R42, R42, UR6 ;  /* 0x000000062a2a7c20 */ /* 0x000fe20008410000 */
[----:B------:R-:W-:Y:S01]  /*4550*/  FSEL R113, R89, -INF , P3 ;  /* 0xff80000059717808 */ /* 0x000fe20001800000 */
[----:B------:R-:W-:Y:S01]  /*4560*/  FMUL.FTZ R46, R46, UR6 ;  /* 0x000000062e2e7c20 */ /* 0x000fe20008410000 */
[----:B------:R-:W-:Y:S01]  /*4570*/  FMNMX.FTZ R12, R105, R12, !PT ;  /* 0x0000000c690c7209 */ /* 0x000fe20007810000 */
[----:B------:R3:W-:Y:S01]  /*4580*/  MUFU.TANH R157, R57 ;  /* 0x00000039009d7308 */ /* 0x0007e20000002400 */
[----:B------:R-:W-:-:S02]  /*4590*/  FSEL R45, R102, -INF , P5 ;  /* 0xff800000662d7808 */ /* 0x000fc40002800000 */
[----:B------:R-:W-:Y:S02]  /*45a0*/  ISETP.GT.AND P5, PT, R10, 0x39, PT ;  /* 0x000000390a00780c */ /* 0x000fe40003fa4270 */
[----:B------:R-:W-:Y:S02]  /*45b0*/  FSEL R117, R92, -INF , P6 ;  /* 0xff8000005c757808 */ /* 0x000fe40003000000 */
[----:B------:R-:W-:Y:S01]  /*45c0*/  FMNMX.FTZ R12, R113, R12, !PT ;  /* 0x0000000c710c7209 */ /* 0x000fe20007810000 */
[----:B------:R1:W-:Y:S01]  /*45d0*/  MUFU.TANH R159, R59 ;  /* 0x0000003b009f7308 */ /* 0x0003e20000002400 */
[----:B------:R-:W-:Y:S02]  /*45e0*/  ISETP.GT.AND P4, PT, R10, 0x40, PT ;  /* 0x000000400a00780c */ /* 0x000fe40003f84270 */
[----:B------:R-:W-:Y:S02]  /*45f0*/  FSEL R115, R93, -INF , P5 ;  /* 0xff8000005d737808 */ /* 0x000fe40002800000 */
[----:B------:R-:W-:-:S02]  /*4600*/  FMNMX.FTZ R12, R117, R12, !PT ;  /* 0x0000000c750c7209 */ /* 0x000fc40007810000 */
[----:B------:R-:W-:Y:S01]  /*4610*/  FSEL R121, R72, -INF , P4 ;  /* 0xff80000048797808 */ /* 0x000fe20002000000 */
[----:B------:R5:W-:Y:S01]  /*4620*/  MUFU.TANH R111, R61 ;  /* 0x0000003d006f7308 */ /* 0x000be20000002400 */
[----:B------:R-:W-:Y:S01]  /*4630*/  FMNMX.FTZ R12, R115, R12, !PT ;  /* 0x0000000c730c7209 */ /* 0x000fe20007810000 */
[--C-:B------:R-:W-:Y:S01]  /*4640*/  IMAD.MOV.U32 R72, RZ, RZ, R87.reuse ;  /* 0x000000ffff487224 */ /* 0x100fe200078e0057 */
[----:B0-----:R-:W-:Y:S01]  /*4650*/  FSEL R51, R82, -INF , P3 ;  /* 0xff80000052337808 */ /* 0x001fe20001800000 */
[----:B------:R-:W-:Y:S01]  /*4660*/  IMAD.MOV.U32 R82, RZ, RZ, R87 ;  /* 0x000000ffff527224 */ /* 0x000fe200078e0057 */
[----:B------:R-:W-:Y:S02]  /*4670*/  ISETP.GT.AND P3, PT, R10, 0x48, PT ;  /* 0x000000480a00780c */ /* 0x000fe40003f64270 */
[----:B------:R-:W-:Y:S01]  /*4680*/  FMNMX.FTZ R12, R121, R12, !PT ;  /* 0x0000000c790c7209 */ /* 0x000fe20007810000 */
[----:B------:R-:W0:Y:S01]  /*4690*/  MUFU.TANH R71, R71 ;  /* 0x0000004700477308 */ /* 0x000e220000002400 */
[----:B------:R-:W-:-:S02]  /*46a0*/  FSEL R53, R94, -INF , P6 ;  /* 0xff8000005e357808 */ /* 0x000fc40003000000 */
[----:B------:R-:W-:Y:S02]  /*46b0*/  ISETP.GT.AND P6, PT, R10, 0x49, PT ;  /* 0x000000490a00780c */ /* 0x000fe40003fc4270 */
[----:B------:R-:W-:Y:S01]  /*46c0*/  FSEL R123, R76, -INF , P3 ;  /* 0xff8000004c7b7808 */ /* 0x000fe20001800000 */
[----:B------:R-:W-:Y:S01]  /*46d0*/  IMAD.MOV.U32 R76, RZ, RZ, R87 ;  /* 0x000000ffff4c7224 */ /* 0x000fe200078e0057 */
[----:B------:R-:W-:Y:S01]  /*46e0*/  FMNMX.FTZ R12, R119, R12, !PT ;  /* 0x0000000c770c7209 */ /* 0x000fe20007810000 */
[----:B------:R-:W0:Y:S01]  /*46f0*/  MUFU.TANH R58, R58 ;  /* 0x0000003a003a7308 */ /* 0x000e220000002400 */
[----:B------:R-:W-:Y:S02]  /*4700*/  FSEL R55, R83, -INF , P5 ;  /* 0xff80000053377808 */ /* 0x000fe40002800000 */
[----:B------:R-:W-:Y:S02]  /*4710*/  ISETP.GT.AND P5, PT, R10, 0x50, PT ;  /* 0x000000500a00780c */ /* 0x000fe40003fa4270 */
[----:B--2---:R-:W-:Y:S01]  /*4720*/  FSEL R125, R77, -INF , P6 ;  /* 0xff8000004d7d7808 */ /* 0x004fe20003000000 */
[----:B------:R-:W-:-:S02]  /*4730*/  WARPGROUP.DEPBAR.LE gsb0, 0x0 ;  /* 0x00008000000079c5 */ /* 0x000fc40000010000 */
[----:B------:R-:W-:Y:S01]  /*4740*/  FMNMX.FTZ R14, R123, R12, !PT ;  /* 0x0000000c7b0e7209 */ /* 0x000fe20007810000 */
[----:B------:R-:W-:Y:S01]  /*4750*/  WARPGROUP.ARRIVE ;  /* 0x00000000000079c5 */ /* 0x000fe20000000000 */
[----:B---3--:R-:W-:Y:S01]  /*4760*/  FSEL R57, R74, -INF , P4 ;  /* 0xff8000004a397808 */ /* 0x008fe20002000000 */
[----:B------:R-:W2:Y:S01]  /*4770*/  MUFU.TANH R48, R48 ;  /* 0x0000003000307308 */ /* 0x000ea20000002400 */
[----:B------:R-:W-:Y:S01]  /*4780*/  ISETP.GT.AND P4, PT, R10, 0x51, PT ;  /* 0x000000510a00780c */ /* 0x000fe20003f84270 */
[----:B------:R-:W-:Y:S01]  /*4790*/  FMUL.FTZ R12, R33, UR6 ;  /* 0x00000006210c7c20 */ /* 0x000fe20008410000 */
[----:B----4-:R-:W-:Y:S01]  /*47a0*/  FSEL R127, R64, -INF , P5 ;  /* 0xff800000407f7808 */ /* 0x010fe20002800000 */
[----:B------:R-:W-:Y:S01]  /*47b0*/  HGMMA.64x16x16.F32.BF16 R24, gdesc[UR32], R24, gsb0 ;  /* 0x00200000201879f0 */ /* 0x000fe20008001818 */
[----:B------:R-:W-:Y:S01]  /*47c0*/  FMNMX.FTZ R14, R125, R14, !PT ;  /* 0x0000000e7d0e7209 */ /* 0x000fe20007810000 */
[----:B------:R-:W-:Y:S01]  /*47d0*/  FMUL.FTZ R32, R32, UR6 ;  /* 0x0000000620207c20 */ /* 0x000fe20008410000 */
[----:B-1----:R-:W-:Y:S01]  /*47e0*/  FSEL R59, R75, -INF , P2 ;  /* 0xff8000004b3b7808 */ /* 0x002fe20001000000 */
[----:B------:R-:W1:Y:S01]  /*47f0*/  MUFU.TANH R62, R62 ;  /* 0x0000003e003e7308 */ /* 0x000e620000002400 */
[----:B------:R-:W-:Y:S01]  /*4800*/  ISETP.GT.AND P2, PT, R10, 0x58, PT ;  /* 0x000000580a00780c */ /* 0x000fe20003f44270 */
[----:B------:R-:W-:Y:S01]  /*4810*/  FMUL.FTZ R36, R36, UR6 ;  /* 0x0000000624247c20 */ /* 0x000fe20008410000 */
[----:B------:R-:W-:Y:S01]  /*4820*/  FSEL R129, R129, -INF , P4 ;  /* 0xff80000081817808 */ /* 0x000fe20002000000 */
[----:B------:R-:W-:Y:S01]  /*4830*/  FMUL.FTZ R34, R34, UR6 ;  /* 0x0000000622227c20 */ /* 0x000fe20008410000 */
[----:B------:R-:W-:Y:S01]  /*4840*/  FMNMX.FTZ R14, R127, R14, !PT ;  /* 0x0000000e7f0e7209 */ /* 0x000fe20007810000 */
[----:B------:R-:W-:Y:S01]  /*4850*/  FMUL.FTZ R38, R38, UR6 ;  /* 0x0000000626267c20 */ /* 0x000fe20008410000 */
[----:B------:R-:W-:Y:S01]  /*4860*/  FSEL R63, R84, -INF , P6 ;  /* 0xff800000543f7808 */ /* 0x000fe20003000000 */
[----:B------:R3:W-:Y:S01]  /*4870*/  MUFU.TANH R163, R69 ;  /* 0x0000004500a37308 */ /* 0x0007e20000002400 */
[----:B-----5:R-:W-:Y:S01]  /*4880*/  FSEL R61, R78, -INF , P3 ;  /* 0xff8000004e3d7808 */ /* 0x020fe20001800000 */
[----:B------:R-:W-:Y:S01]  /*4890*/  FMUL.FTZ R39, R39, UR6 ;  /* 0x0000000627277c20 */ /* 0x000fe20008410000 */
[C---:B------:R-:W-:Y:S01]  /*48a0*/  ISETP.GT.AND P6, PT, R10.reuse, 0x60, PT ;  /* 0x000000600a00780c */ /* 0x040fe20003fc4270 */
[--C-:B------:R-:W-:Y:S01]  /*48b0*/  IMAD.MOV.U32 R84, RZ, RZ, R87.reuse ;  /* 0x000000ffff547224 */ /* 0x100fe200078e0057 */
[----:B------:R-:W-:Y:S01]  /*48c0*/  ISETP.GT.AND P3, PT, R10, 0x59, PT ;  /* 0x000000590a00780c */ /* 0x000fe20003f64270 */
[--C-:B------:R-:W-:Y:S01]  /*48d0*/  IMAD.MOV.U32 R78, RZ, RZ, R87.reuse ;  /* 0x000000ffff4e7224 */ /* 0x100fe200078e0057 */
[----:B------:R-:W-:Y:S01]  /*48e0*/  FSEL R131, R68, -INF , P2 ;  /* 0xff80000044837808 */ /* 0x000fe20001000000 */
[----:B------:R-:W4:Y:S01]  /*48f0*/  MUFU.TANH R52, R52 ;  /* 0x0000003400347308 */ /* 0x000f220000002400 */
[----:B------:R-:W-:Y:S01]  /*4900*/  FMNMX.FTZ R14, R129, R14, !PT ;  /* 0x0000000e810e7209 */ /* 0x000fe20007810000 */
[--C-:B------:R-:W-:Y:S01]  /*4910*/  IMAD.MOV.U32 R74, RZ, RZ, R87.reuse ;  /* 0x000000ffff4a7224 */ /* 0x100fe200078e0057 */
[----:B------:R-:W-:Y:S01]  /*4920*/  FSEL R135, R56, -INF , P6 ;  /* 0xff80000038877808 */ /* 0x000fe20003000000 */
[--C-:B------:R-:W-:Y:S01]  /*4930*/  IMAD.MOV.U32 R68, RZ, RZ, R87.reuse ;  /* 0x000000ffff447224 */ /* 0x100fe200078e0057 */
[----:B------:R-:W-:Y:S01]  /*4940*/  FSEL R133, R133, -INF , P3 ;  /* 0xff80000085857808 */ /* 0x000fe20001800000 */
[--C-:B------:R-:W-:Y:S01]  /*4950*/  IMAD.MOV.U32 R64, RZ, RZ, R87.reuse ;  /* 0x000000ffff407224 */ /* 0x100fe200078e0057 */
[----:B------:R-:W-:Y:S01]  /*4960*/  FMNMX.FTZ R56, R131, R14, !PT ;  /* 0x0000000e83387209 */ /* 0x000fe20007810000 */
[----:B------:R-:W5:Y:S01]  /*4970*/  MUFU.TANH R50, R50 ;  /* 0x0000003200327308 */ /* 0x000f620000002400 */
[----:B------:R-:W-:Y:S01]  /*4980*/  FSEL R65, R66, -INF , P5 ;  /* 0xff80000042417808 */ /* 0x000fe20002800000 */
[----:B------:R-:W-:Y:S01]  /*4990*/  FMUL.FTZ R14, R35, UR6 ;  /* 0x00000006230e7c20 */ /* 0x000fe20008410000 */
[----:B------:R-:W-:Y:S01]  /*49a0*/  ISETP.GT.AND P5, PT, R10, 0x61, PT ;  /* 0x000000610a00780c */ /* 0x000fe20003fa4270 */
[----:B------:R-:W-:Y:S01]  /*49b0*/  IMAD.MOV.U32 R66, RZ, RZ, R87 ;  /* 0x000000ffff427224 */ /* 0x000fe200078e0057 */
[----:B------:R-:W-:-:S02]  /*49c0*/  FMNMX.FTZ R56, R133, R56, !PT ;  /* 0x0000003885387209 */ /* 0x000fc40007810000 */
[----:B------:R-:W-:Y:S01]  /*49d0*/  FSEL R67, R67, -INF , P4 ;  /* 0xff80000043437808 */ /* 0x000fe20002000000 */
[----:B------:R-:W5:Y:S01]  /*49e0*/  MUFU.TANH R54, R54 ;  /* 0x0000003600367308 */ /* 0x000f620000002400 */
[----:B------:R-:W-:Y:S02]  /*49f0*/  ISETP.GT.AND P4, PT, R10, 0x68, PT ;  /* 0x000000680a00780c */ /* 0x000fe40003f84270 */
[----:B------:R-:W-:Y:S02]  /*4a00*/  FSEL R137, R137, -INF , P5 ;  /* 0xff80000089897808 */ /* 0x000fe40002800000 */
[----:B------:R-:W-:Y:S02]  /*4a10*/  FMNMX.FTZ R56, R135, R56, !PT ;  /* 0x0000003887387209 */ /* 0x000fe40007810000 */
[----:B---3--:R-:W-:Y:S01]  /*4a20*/  FSEL R69, R70, -INF , P2 ;  /* 0xff80000046457808 */ /* 0x008fe20001000000 */
[----:B------:R-:W3:Y:S01]  /*4a30*/  MUFU.TANH R44, R44 ;  /* 0x0000002c002c7308 */ /* 0x000ee20000002400 */
[----:B------:R-:W-:-:S02]  /*4a40*/  ISETP.GT.AND P2, PT, R10, 0x69, PT ;  /* 0x000000690a00780c */ /* 0x000fc40003f44270 */
[----:B------:R-:W-:Y:S02]  /*4a50*/  FSEL R141, R60, -INF , P4 ;  /* 0xff8000003c8d7808 */ /* 0x000fe40002000000 */
[----:B------:R-:W-:Y:S02]  /*4a60*/  FMNMX.FTZ R56, R137, R56, !PT ;  /* 0x0000003889387209 */ /* 0x000fe40007810000 */
[----:B0-----:R-:W-:Y:S01]  /*4a70*/  FSEL R71, R71, -INF , P3 ;  /* 0xff80000047477808 */ /* 0x001fe20001800000 */
[----:B------:R-:W0:Y:S01]  /*4a80*/  MUFU.TANH R32, R32 ;  /* 0x0000002000207308 */ /* 0x000e220000002400 */
[----:B------:R-:W-:Y:S01]  /*4a90*/  ISETP.GT.AND P3, PT, R10, 0x70, PT ;  /* 0x000000700a00780c */ /* 0x000fe20003f64270 */
[----:B------:R-:W-:Y:S02]  /*4aa0*/  WARPGROUP.DEPBAR.LE gsb0, 0x0 ;  /* 0x00008000000079c5 */ /* 0x000fe40000010000 */
[----:B------:R-:W-:Y:S01]  /*4ab0*/  FSEL R145, R145, -INF , P2 ;  /* 0xff80000091917808 */ /* 0x000fe20001000000 */
[----:B------:R-:W-:Y:S01]  /*4ac0*/  FMUL.FTZ R24, R24, UR6 ;  /* 0x0000000618187c20 */ /* 0x000fe20008410000 */
[----:B------:R-:W-:Y:S01]  /*4ad0*/  FMNMX.FTZ R56, R141, R56, !PT ;  /* 0x000000388d387209 */ /* 0x000fe20007810000 */
[----:B------:R-:W-:Y:S01]  /*4ae0*/  FMUL.FTZ R28, R28, UR6 ;  /* 0x000000061c1c7c20 */ /* 0x000fe20008410000 */
[----:B------:R-:W-:Y:S01]  /*4af0*/  FSEL R73, R58, -INF , P6 ;  /* 0xff8000003a497808 */ /* 0x000fe20003000000 */
[----:B------:R-:W0:Y:S01]  /*4b00*/  MUFU.TANH R42, R42 ;  /* 0x0000002a002a7308 */ /* 0x000e220000002400 */
[----:B------:R-:W-:Y:S01]  /*4b10*/  ISETP.GT.AND P6, PT, R10, 0x71, PT ;  /* 0x000000710a00780c */ /* 0x000fe20003fc4270 */
[----:B------:R-:W-:Y:S01]  /*4b20*/  FMUL.FTZ R26, R26, UR6 ;  /* 0x000000061a1a7c20 */ /* 0x000fe20008410000 */
[----:B--2---:R-:W-:Y:S01]  /*4b30*/  FSEL R147, R48, -INF , P3 ;  /* 0xff80000030937808 */ /* 0x004fe20001800000 */
[----:B------:R-:W-:Y:S01]  /*4b40*/  FMUL.FTZ R48, R37, UR6 ;  /* 0x0000000625307c20 */ /* 0x000fe20008410000 */
[----:B------:R-:W-:Y:S01]  /*4b50*/  FMNMX.FTZ R56, R145, R56, !PT ;  /* 0x0000003891387209 */ /* 0x000fe20007810000 */
[----:B------:R-:W-:Y:S01]  /*4b60*/  FMUL.FTZ R30, R30, UR6 ;  /* 0x000000061e1e7c20 */ /* 0x000fe20008410000 */
[----:B------:R-:W-:Y:S01]  /*4b70*/  FSEL R33, R80, -INF , P5 ;  /* 0xff80000050217808 */ /* 0x000fe20002800000 */
[----:B------:R-:W2:Y:S01]  /*4b80*/  MUFU.TANH R12, R12 ;  /* 0x0000000c000c7308 */ /* 0x000ea20000002400 */
[----:B------:R-:W-:Y:S01]  /*4b90*/  ISETP.GT.AND P5, PT, R10, 0x78, PT ;  /* 0x000000780a00780c */ /* 0x000fe20003fa4270 */
[----:B------:R-:W-:Y:S01]  /*4ba0*/  IMAD.MOV.U32 R58, RZ, RZ, R87 ;  /* 0x000000ffff3a7224 */ /* 0x000fe200078e0057 */
[----:B------:R-:W-:-:S02]  /*4bb0*/  FSEL R153, R153, -INF , P6 ;  /* 0xff80000099997808 */ /* 0x000fc40003000000 */
[----:B------:R-:W-:Y:S02]  /*4bc0*/  FMNMX.FTZ R56, R147, R56, !PT ;  /* 0x0000003893387209 */ /* 0x000fe40007810000 */
[----:B-1----:R-:W-:Y:S01]  /*4bd0*/  FSEL R75, R62, -INF , P4 ;  /* 0xff8000003e4b7808 */ /* 0x002fe20002000000 */
[----:B------:R-:W1:Y:S01]  /*4be0*/  MUFU.TANH R46, R46 ;  /* 0x0000002e002e7308 */ /* 0x000e620000002400 */
[----:B------:R-:W-:Y:S01]  /*4bf0*/  ISETP.GT.AND P4, PT, R10, 0x79, PT ;  /* 0x000000790a00780c */ /* 0x000fe20003f84270 */
[--C-:B------:R-:W-:Y:S01]  /*4c00*/  IMAD.MOV.U32 R62, RZ, RZ, R87.reuse ;  /* 0x000000ffff3e7224 */ /* 0x100fe200078e0057 */
[----:B----4-:R-:W-:Y:S02]  /*4c10*/  FSEL R151, R52, -INF , P5 ;  /* 0xff80000034977808 */ /* 0x010fe40002800000 */
[----:B------:R-:W-:Y:S02]  /*4c20*/  FMNMX.FTZ R56, R153, R56, !PT ;  /* 0x0000003899387209 */ /* 0x000fe40007810000 */
[----:B------:R-:W-:Y:S01]  /*4c30*/  FSEL R35, R86, -INF , P2 ;  /* 0xff80000056237808 */ /* 0x000fe20001000000 */
[----:B------:R-:W4:Y:S01]  /*4c40*/  MUFU.TANH R36, R36 ;  /* 0x0000002400247308 */ /* 0x000f220000002400 */
[----:B------:R-:W-:Y:S01]  /*4c50*/  ISETP.GT.AND P2, PT, R10, 0x80, PT ;  /* 0x000000800a00780c */ /* 0x000fe20003f44270 */
[----:B------:R-:W-:Y:S01]  /*4c60*/  IMAD.MOV.U32 R86, RZ, RZ, R87 ;  /* 0x000000ffff567224 */ /* 0x000fe200078e0057 */
[----:B------:R-:W-:-:S02]  /*4c70*/  FSEL R155, R155, -INF , P4 ;  /* 0xff8000009b9b7808 */ /* 0x000fc40002000000 */
[----:B------:R-:W-:Y:S02]  /*4c80*/  FMNMX.FTZ R56, R151, R56, !PT ;  /* 0x0000003897387209 */ /* 0x000fe40007810000 */
[----:B-----5:R-:W-:Y:S01]  /*4c90*/  FSEL R77, R50, -INF , P3 ;  /* 0xff800000324d7808 */ /* 0x020fe20001800000 */
[----:B------:R-:W5:Y:S01]  /*4ca0*/  MUFU.TANH R104, R104 ;  /* 0x0000006800687308 */ /* 0x000f620000002400 */
[----:B------:R-:W-:Y:S02]  /*4cb0*/  ISETP.GT.AND P3, PT, R10, 0x81, PT ;  /* 0x000000810a00780c */ /* 0x000fe40003f64270 */
[----:B------:R-:W-:Y:S02]  /*4cc0*/  FSEL R157, R157, -INF , P2 ;  /* 0xff8000009d9d7808 */ /* 0x000fe40001000000 */
[----:B------:R-:W-:Y:S02]  /*4cd0*/  FMNMX.FTZ R56, R155, R56, !PT ;  /* 0x000000389b387209 */ /* 0x000fe40007810000 */
[----:B------:R-:W-:Y:S01]  /*4ce0*/  FSEL R37, R40, -INF , P6 ;  /* 0xff80000028257808 */ /* 0x000fe20003000000 */
[----:B------:R-:W5:Y:S01]  /*4cf0*/  MUFU.TANH R48, R48 ;  /* 0x0000003000307308 */ /* 0x000f620000002400 */
[----:B------:R-:W-:-:S02]  /*4d00*/  ISETP.GT.AND P6, PT, R10, 0x88, PT ;  /* 0x000000880a00780c */ /* 0x000fc40003fc4270 */
[----:B------:R-:W-:Y:S02]  /*4d10*/  FSEL R159, R159, -INF , P3 ;  /* 0xff8000009f9f7808 */ /* 0x000fe40001800000 */
[----:B------:R-:W-:Y:S02]  /*4d20*/  FMNMX.FTZ R56, R157, R56, !PT ;  /* 0x000000389d387209 */ /* 0x000fe40007810000 */
[----:B------:R-:W-:Y:S01]  /*4d30*/  FSEL R83, R54, -INF , P5 ;  /* 0xff80000036537808 */ /* 0x000fe20002800000 */
[----:B------:R-:W5:Y:S01]  /*4d40*/  MUFU.TANH R34, R34 ;  /* 0x0000002200227308 */ /* 0x000f620000002400 */
[----:B------:R-:W-:Y:S02]  /*4d50*/  ISETP.GT.AND P5, PT, R10, 0x89, PT ;  /* 0x000000890a00780c */ /* 0x000fe40003fa4270 */
[----:B---3--:R-:W-:Y:S02]  /*4d60*/  FSEL R161, R44, -INF , P6 ;  /* 0xff8000002ca17808 */ /* 0x008fe40003000000 */
[----:B------:R-:W-:-:S02]  /*4d70*/  FMNMX.FTZ R56, R159, R56, !PT ;  /* 0x000000389f387209 */ /* 0x000fc40007810000 */
[----:B------:R-:W-:Y:S01]  /*4d80*/  FSEL R93, R8, -INF , P4 ;  /* 0xff800000085d7808 */ /* 0x000fe20002000000 */
[----:B------:R-:W-:Y:S01]  /*4d90*/  FMUL.FTZ R8, R25, UR6 ;  /* 0x0000000619087c20 */ /* 0x000fe20008410000 */
[C---:B------:R-:W-:Y:S01]  /*4da0*/  ISETP.GT.AND P4, PT, R10.reuse, 0x90, PT ;  /* 0x000000900a00780c */ /* 0x040fe20003f84270 */
[----:B------:R-:W3:Y:S01]  /*4db0*/  MUFU.TANH R24, R24 ;  /* 0x0000001800187308 */ /* 0x000ee20000002400 */
[----:B------:R-:W-:Y:S02]  /*4dc0*/  FSEL R163, R163, -INF , P5 ;  /* 0xff800000a3a37808 */ /* 0x000fe40002800000 */
[----:B------:R-:W-:Y:S02]  /*4dd0*/  FMNMX.FTZ R56, R161, R56, !PT ;  /* 0x00000038a1387209 */ /* 0x000fe40007810000 */
[----:B------:R-:W-:Y:S02]  /*4de0*/  FSEL R111, R111, -INF , P3 ;  /* 0xff8000006f6f7808 */ /* 0x000fe40001800000 */
[----:B------:R-:W-:Y:S01]  /*4df0*/  ISETP.GT.AND P3, PT, R10, 0x91, PT ;  /* 0x000000910a00780c */ /* 0x000fe20003f64270 */
[----:B------:R-:W3:Y:S01]  /*4e00*/  MUFU.TANH R14, R14 ;  /* 0x0000000e000e7308 */ /* 0x000ee20000002400 */
[----:B0-----:R-:W-:-:S02]  /*4e10*/  FSEL R165, R32, -INF , P4 ;  /* 0xff80000020a57808 */ /* 0x001fc40002000000 */
[----:B------:R-:W-:Y:S02]  /*4e20*/  FMNMX.FTZ R56, R163, R56, !PT ;  /* 0x00000038a3387209 */ /* 0x000fe40007810000 */
[----:B------:R-:W-:Y:S02]  /*4e30*/  FSEL R101, R42, -INF , P2 ;  /* 0xff8000002a657808 */ /* 0x000fe40001000000 */
[----:B------:R-:W-:Y:S01]  /*4e40*/  ISETP.GT.AND P2, PT, R10, 0x98, PT ;  /* 0x000000980a00780c */ /* 0x000fe20003f44270 */
[----:B------:R-:W0:Y:S01]  /*4e50*/  MUFU.TANH R8, R8 ;  /* 0x0000000800087308 */ /* 0x000e220000002400 */
[----:B--2---:R-:W-:Y:S01]  /*4e60*/  FSEL R167, R12, -INF , P3 ;  /* 0xff8000000ca77808 */ /* 0x004fe20001800000 */
[----:B------:R-:W-:Y:S01]  /*4e70*/  FMUL.FTZ R12, R29, UR6 ;  /* 0x000000061d0c7c20 */ /* 0x000fe20008410000 */
[----:B------:R-:W-:Y:S02]  /*4e80*/  FMNMX.FTZ R56, R165, R56, !PT ;  /* 0x00000038a5387209 */ /* 0x000fe40007810000 */
[----:B-1----:R-:W-:-:S02]  /*4e90*/  FSEL R25, R46, -INF , P6 ;  /* 0xff8000002e197808 */ /* 0x002fc40003000000 */
[----:B------:R-:W-:Y:S01]  /*4ea0*/  ISETP.GT.AND P6, PT, R10, 0x99, PT ;  /* 0x000000990a00780c */ /* 0x000fe20003fc4270 */
[----:B------:R-:W1:Y:S01]  /*4eb0*/  MUFU.TANH R38, R38 ;  /* 0x0000002600267308 */ /* 0x000e620000002400 */
[----:B----4-:R-:W-:Y:S02]  /*4ec0*/  FSEL R169, R36, -INF , P2 ;  /* 0xff80000024a97808 */ /* 0x010fe40001000000 */
[----:B------:R-:W-:Y:S02]  /*4ed0*/  FMNMX.FTZ R56, R167, R56, !PT ;  /* 0x00000038a7387209 */ /* 0x000fe40007810000 */
[----:B-----5:R-:W-:Y:S02]  /*4ee0*/  FSEL R29, R104, -INF , P5 ;  /* 0xff800000681d7808 */ /* 0x020fe40002800000 */
[----:B------:R-:W-:Y:S01]  /*4ef0*/  ISETP.GT.AND P5, PT, R10, 0xa0, PT ;  /* 0x000000a00a00780c */ /* 0x000fe20003fa4270 */
[----:B------:R-:W2:Y:S01]  /*4f00*/  MUFU.TANH R28, R28 ;  /* 0x0000001c001c7308 */ /* 0x000ea20000002400 */
[----:B------:R-:W-:-:S02]  /*4f10*/  FSEL R171, R48, -INF , P6 ;  /* 0xff80000030ab7808 */ /* 0x000fc40003000000 */
[----:B------:R-:W-:Y:S02]  /*4f20*/  FMNMX.FTZ R56, R169, R56, !PT ;  /* 0x00000038a9387209 */ /* 0x000fe40007810000 */
[----:B------:R-:W-:Y:S02]  /*4f30*/  FSEL R139, R34, -INF , P4 ;  /* 0xff800000228b7808 */ /* 0x000fe40002000000 */
[----:B------:R-:W-:Y:S01]  /*4f40*/  ISETP.GT.AND P4, PT, R10, 0xa1, PT ;  /* 0x000000a10a00780c */ /* 0x000fe20003f84270 */
[----:B------:R-:W4:Y:S01]  /*4f50*/  MUFU.TANH R12, R12 ;  /* 0x0000000c000c7308 */ /* 0x000f220000002400 */
[----:B---3--:R-:W-:Y:S02]  /*4f60*/  FSEL R173, R24, -INF , P5 ;  /* 0xff80000018ad7808 */ /* 0x008fe40002800000 */
[----:B------:R-:W-:Y:S02]  /*4f70*/  FMNMX.FTZ R56, R171, R56, !PT ;  /* 0x00000038ab387209 */ /* 0x000fe40007810000 */
[----:B------:R-:W-:Y:S01]  /*4f80*/  FSEL R143, R14, -INF , P3 ;  /* 0xff8000000e8f7808 */ /* 0x000fe20001800000 */
[----:B------:R-:W-:Y:S01]  /*4f90*/  FMUL.FTZ R14, R31, UR6 ;  /* 0x000000061f0e7c20 */ /* 0x000fe20008410000 */
[----:B------:R-:W-:Y:S01]  /*4fa0*/  ISETP.GT.AND P3, PT, R10, 0xa8, PT ;  /* 0x000000a80a00780c */ /* 0x000fe20003f64270 */
[----:B------:R-:W-:Y:S01]  /*4fb0*/  MUFU.TANH R26, R26 ;  /* 0x0000001a001a7308 */ /* 0x000fe20000002400 */
[----:B0-----:R-:W-:-:S02]  /*4fc0*/  FSEL R175, R8, -INF , P4 ;  /* 0xff80000008af7808 */ /* 0x001fc40002000000 */
[----:B------:R-:W-:Y:S02]  /*4fd0*/  FMNMX.FTZ R56, R173, R56, !PT ;  /* 0x00000038ad387209 */ /* 0x000fe40007810000 */
[----:B-1----:R-:W-:Y:S02]  /*4fe0*/  FSEL R149, R38, -INF , P2 ;  /* 0xff80000026957808 */ /* 0x002fe40001000000 */
[----:B------:R-:W-:Y:S01]  /*4ff0*/  ISETP.GT.AND P2, PT, R10, 0xa9, PT ;  /* 0x000000a90a00780c */ /* 0x000fe20003f44270 */
[----:B------:R-:W-:Y:S01]  /*5000*/  MUFU.TANH R30, R30 ;  /* 0x0000001e001e7308 */ /* 0x000fe20000002400 */
[----:B--2---:R-:W-:Y:S02]  /*5010*/  FSEL R177, R28, -INF , P3 ;  /* 0xff8000001cb17808 */ /* 0x004fe40001800000 */
[----:B------:R-:W-:Y:S02]  /*5020*/  FMNMX.FTZ R56, R175, R56, !PT ;  /* 0x00000038af387209 */ /* 0x000fe40007810000 */
[----:B----4-:R-:W-:-:S02]  /*5030*/  FSEL R179, R12, -INF , P2 ;  /* 0xff8000000cb37808 */ /* 0x010fc40001000000 */
[----:B------:R-:W-:Y:S01]  /*5040*/  FMNMX.FTZ R56, R177, R56, !PT ;  /* 0x00000038b1387209 */ /* 0x000fe20007810000 */
[----:B------:R-:W0:Y:S01]  /*5050*/  MUFU.TANH R10, R39 ;  /* 0x00000027000a7308 */ /* 0x000e220000002400 */
[-C--:B------:R-:W-:Y:S02]  /*5060*/  MOV R80, R87.reuse ;  /* 0x0000005700507202 */ /* 0x080fe40000000f00 */
[----:B------:R-:W-:Y:S02]  /*5070*/  FMNMX.FTZ R56, R179, R56, !PT ;  /* 0x00000038b3387209 */ /* 0x000fe40007810000 */
[-C--:B------:R-:W-:Y:S02]  /*5080*/  MOV R70, R87.reuse ;  /* 0x0000005700467202 */ /* 0x080fe40000000f00 */
[----:B------:R-:W-:Y:S01]  /*5090*/  MOV R60, R87 ;  /* 0x00000057003c7202 */ /* 0x000fe20000000f00 */
[----:B------:R-:W1:Y:S01]  /*50a0*/  SHFL.BFLY PT, R89, R56, 0x2, 0x1f ;  /* 0x0c401f0038597f89 */ /* 0x000e6200000e0000 */
[----:B------:R-:W-:Y:S01]  /*50b0*/  MUFU.TANH R14, R14 ;  /* 0x0000000e000e7308 */ /* 0x000fe20000002400 */
[----:B-1----:R-:W-:Y:S01]  /*50c0*/  FMNMX.FTZ R12, R56, R89, !PT ;  /* 0x00000059380c7209 */ /* 0x002fe20007810000 */
[----:B------:R-:W-:-:S04]  /*50d0*/  IMAD.MOV.U32 R56, RZ, RZ, R87 ;  /* 0x000000ffff387224 */ /* 0x000fc800078e0057 */
[----:B------:R-:W1:Y:S02]  /*50e0*/  SHFL.BFLY PT, R89, R12, 0x1, 0x1f ;  /* 0x0c201f000c597f89 */ /* 0x000e6400000e0000 */
[----:B-1----:R-:W-:Y:S01]  /*50f0*/  FMNMX.FTZ R89, R12, R89, !PT ;  /* 0x000000590c597209 */ /* 0x002fe20007810000 */
[----:B------:R-:W-:Y:S01]  /*5100*/  FMUL.FTZ R12, R27, UR6 ;  /* 0x000000061b0c7c20 */ /* 0x000fe20008410000 */
[----:B------:R-:W-:Y:S02]  /*5110*/  R2UR UR6, R17 ;  /* 0x00000000110672ca */ /* 0x000fe400000e0000 */
[C---:B------:R-:W-:Y:S01]  /*5120*/  FSETP.NEU.FTZ.AND P0, PT, R89.reuse, -INF , PT ;  /* 0xff8000005900780b */ /* 0x040fe20003f1d000 */
[----:B------:R-:W-:Y:S02]  /*5130*/  FMUL.FTZ R8, R89, R88 ;  /* 0x0000005859087220 */ /* 0x000fe40000410000 */
[----:B------:R-:W1:Y:S03]  /*5140*/  MUFU.TANH R12, R12 ;  /* 0x0000000c000c7308 */ /* 0x000e660000002400 */
[----:B------:R-:W-:-:S02]  /*5150*/  FSEL R8, R8, RZ, P0 ;  /* 0x000000ff08087208 */ /* 0x000fc40000000000 */
[----:B------:R-:W-:-:S03]  /*5160*/  ISETP.NE.AND P0, PT, R20, RZ, PT ;  /* 0x000000ff1400720c */ /* 0x000fc60003f05270 */
[--C-:B------:R-:W-:Y:S01]  /*5170*/  FFMA.FTZ R27, R6, R88, -R8.reuse ;  /* 0x00000058061b7223 */ /* 0x100fe20000010808 */
[----:B------:R-:W-:Y:S01]  /*5180*/  FMNMX.FTZ R6, R5, R4, !PT ;  /* 0x0000000405067209 */ /* 0x000fe20007810000 */
[-CC-:B------:R-:W-:Y:S01]  /*5190*/  FFMA.FTZ R192, R121, R88.reuse, -R8.reuse ;  /* 0x0000005879c07223 */ /* 0x180fe20000010808 */
[----:B0-----:R-:W-:Y:S01]  /*51a0*/  FSEL R121, R10, -INF , P6 ;  /* 0xff8000000a797808 */ /* 0x001fe20003000000 */
[--C-:B------:R-:W-:Y:S01]  /*51b0*/  FFMA.FTZ R194, R123, R88, -R8.reuse ;  /* 0x000000587bc27223 */ /* 0x100fe20000010808 */
[----:B------:R-:W-:Y:S01]  /*51c0*/  FMNMX.FTZ R6, R7, R6, !PT ;  /* 0x0000000607067209 */ /* 0x000fe20007810000 */
[-CC-:B------:R-:W-:Y:S01]  /*51d0*/  FFMA.FTZ R196, R127, R88.reuse, -R8.reuse ;  /* 0x000000587fc47223 */ /* 0x180fe20000010808 */
[----:B------:R-:W-:Y:S01]  /*51e0*/  FSEL R123, R26, -INF , P5 ;  /* 0xff8000001a7b7808 */ /* 0x000fe20002800000 */
[--C-:B------:R-:W-:Y:S01]  /*51f0*/  FFMA.FTZ R198, R131, R88, -R8.reuse ;  /* 0x0000005883c67223 */ /* 0x100fe20000010808 */
[----:B------:R-:W-:Y:S01]  /*5200*/  FMNMX.FTZ R6, R11, R6, !PT ;  /* 0x000000060b067209 */ /* 0x000fe20007810000 */
[-CC-:B------:R-:W-:Y:S01]  /*5210*/  FFMA.FTZ R188, R105, R88.reuse, -R8.reuse ;  /* 0x0000005869bc7223 */ /* 0x180fe20000010808 */
[----:B-1----:R-:W-:Y:S01]  /*5220*/  FSEL R127, R12, -INF , P4 ;  /* 0xff8000000c7f7808 */ /* 0x002fe20002000000 */
[--C-:B------:R-:W-:Y:S01]  /*5230*/  FFMA.FTZ R105, R133, R88, -R8.reuse ;  /* 0x0000005885697223 */ /* 0x100fe20000010808 */
[----:B------:R-:W-:Y:S01]  /*5240*/  FMNMX.FTZ R6, R13, R6, !PT ;  /* 0x000000060d067209 */ /* 0x000fe20007810000 */
        /* <DEDUP_REMOVED lines=25> */
[-CC-:B------:R-:W-:Y:S01]  /*53e0*/  FFMA.FTZ R91, R113, R88.reuse, -R8.reuse ;  /* 0x00000058715b7223 */ /* 0x180fe20000010808 */
[--C-:B------:R-:W-:Y:S01]  /*53f0*/  FFMA.FTZ R190, R117, R88, -R8.reuse ;  /* 0x0000005875be7223 */ /* 0x100fe20000010808 */
[----:B------:R-:W-:Y:S01]  /*5400*/  FMNMX.FTZ R6, R47, R6, !PT ;  /* 0x000000062f067209 */ /* 0x000fe20007810000 */
[-CC-:B------:R-:W-:Y:S01]  /*5410*/  FFMA.FTZ R95, R115, R88.reuse, -R8.reuse ;  /* 0x00000058735f7223 */ /* 0x180fe20000010808 */
[--C-:B------:R-:W-:Y:S01]  /*5420*/  FFMA.FTZ R97, R119, R88, -R8.reuse ;  /* 0x0000005877617223 */ /* 0x100fe20000010808 */
[----:B------:R-:W2:Y:S01]  /*5430*/  MUFU.EX2 R31, R31 ;  /* 0x0000001f001f7308 */ /* 0x000ea20000000800 */
[----:B------:R-:W-:Y:S01]  /*5440*/  FMNMX.FTZ R6, R49, R6, !PT ;  /* 0x0000000631067209 */ /* 0x000fe20007810000 */
[-CC-:B------:R-:W-:Y:S01]  /*5450*/  FFMA.FTZ R99, R125, R88.reuse, -R8.reuse ;  /* 0x000000587d637223 */ /* 0x180fe20000010808 */
[-CC-:B------:R-:W-:Y:S01]  /*5460*/  FFMA.FTZ R103, R129, R88.reuse, -R8.reuse ;  /* 0x0000005881677223 */ /* 0x180fe20000010808 */
[--C-:B------:R-:W-:Y:S01]  /*5470*/  FFMA.FTZ R200, R135, R88, -R8.reuse ;  /* 0x0000005887c87223 */ /* 0x100fe20000010808 */
[----:B------:R-:W-:Y:S01]  /*5480*/  FMNMX.FTZ R6, R51, R6, !PT ;  /* 0x0000000633067209 */ /* 0x000fe20007810000 */
[-CC-:B------:R-:W-:Y:S01]  /*5490*/  FFMA.FTZ R202, R141, R88.reuse, -R8.reuse ;  /* 0x000000588dca7223 */ /* 0x180fe20000010808 */
[--C-:B------:R-:W-:Y:S01]  /*54a0*/  FFMA.FTZ R109, R145, R88, -R8.reuse ;  /* 0x00000058916d7223 */ /* 0x100fe20000010808 */
[----:B------:R-:W3:Y:S01]  /*54b0*/  MUFU.EX2 R180, R180 ;  /* 0x000000b400b47308 */ /* 0x000ee20000000800 */
[----:B------:R-:W-:Y:S01]  /*54c0*/  FMNMX.FTZ R6, R53, R6, !PT ;  /* 0x0000000635067209 */ /* 0x000fe20007810000 */
[-CC-:B------:R-:W-:Y:S01]  /*54d0*/  FFMA.FTZ R204, R147, R88.reuse, -R8.reuse ;  /* 0x0000005893cc7223 */ /* 0x180fe20000010808 */
[-CC-:B------:R-:W-:Y:S01]  /*54e0*/  FFMA.FTZ R113, R153, R88.reuse, -R8.reuse ;  /* 0x0000005899717223 */ /* 0x180fe20000010808 */
[--C-:B------:R-:W-:Y:S01]  /*54f0*/  FFMA.FTZ R206, R151, R88, -R8.reuse ;  /* 0x0000005897ce7223 */ /* 0x100fe20000010808 */
[----:B------:R-:W-:Y:S01]  /*5500*/  FMNMX.FTZ R6, R55, R6, !PT ;  /* 0x0000000637067209 */ /* 0x000fe20007810000 */
[-CC-:B------:R-:W-:Y:S01]  /*5510*/  FFMA.FTZ R115, R155, R88.reuse, -R8.reuse ;  /* 0x000000589b737223 */ /* 0x180fe20000010808 */
[--C-:B------:R-:W-:Y:S01]  /*5520*/  FFMA.FTZ R208, R157, R88, -R8.reuse ;  /* 0x000000589dd07223 */ /* 0x100fe20000010808 */
[----:B------:R-:W4:Y:S01]  /*5530*/  MUFU.EX2 R39, R39 ;  /* 0x0000002700277308 */ /* 0x000f220000000800 */
[----:B------:R-:W-:Y:S01]  /*5540*/  FMNMX.FTZ R6, R57, R6, !PT ;  /* 0x0000000639067209 */ /* 0x000fe20007810000 */
[-CC-:B------:R-:W-:Y:S01]  /*5550*/  FFMA.FTZ R117, R159, R88.reuse, -R8.reuse ;  /* 0x000000589f757223 */ /* 0x180fe20000010808 */
[-CC-:B------:R-:W-:Y:S01]  /*5560*/  FFMA.FTZ R210, R161, R88.reuse, -R8.reuse ;  /* 0x00000058a1d27223 */ /* 0x180fe20000010808 */
[--C-:B------:R-:W-:Y:S01]  /*5570*/  FFMA.FTZ R119, R163, R88, -R8.reuse ;  /* 0x00000058a3777223 */ /* 0x100fe20000010808 */
[----:B------:R-:W-:Y:S01]  /*5580*/  FMNMX.FTZ R6, R59, R6, !PT ;  /* 0x000000063b067209 */ /* 0x000fe20007810000 */
[-CC-:B------:R-:W-:Y:S01]  /*5590*/  FFMA.FTZ R212, R165, R88.reuse, -R8.reuse ;  /* 0x00000058a5d47223 */ /* 0x180fe20000010808 */
[--C-:B------:R-:W-:Y:S01]  /*55a0*/  FFMA.FTZ R125, R167, R88, -R8.reuse ;  /* 0x00000058a77d7223 */ /* 0x100fe20000010808 */
[----:B------:R-:W5:Y:S01]  /*55b0*/  MUFU.EX2 R182, R182 ;  /* 0x000000b600b67308 */ /* 0x000f620000000800 */
[----:B------:R-:W-:Y:S01]  /*55c0*/  FMNMX.FTZ R6, R61, R6, !PT ;  /* 0x000000063d067209 */ /* 0x000fe20007810000 */
[-CC-:B------:R-:W-:Y:S01]  /*55d0*/  FFMA.FTZ R214, R169, R88.reuse, -R8.reuse ;  /* 0x00000058a9d67223 */ /* 0x180fe20000010808 */
[-CC-:B------:R-:W-:Y:S01]  /*55e0*/  FFMA.FTZ R129, R171, R88.reuse, -R8.reuse ;  /* 0x00000058ab817223 */ /* 0x180fe20000010808 */
[--C-:B------:R-:W-:Y:S01]  /*55f0*/  FFMA.FTZ R216, R173, R88, -R8.reuse ;  /* 0x00000058add87223 */ /* 0x100fe20000010808 */
[----:B------:R-:W-:Y:S01]  /*5600*/  FMNMX.FTZ R6, R63, R6, !PT ;  /* 0x000000063f067209 */ /* 0x000fe20007810000 */
[----:B------:R-:W-:Y:S01]  /*5610*/  FFMA.FTZ R135, R175, R88, -R8 ;  /* 0x00000058af877223 */ /* 0x000fe20000010808 */
[----:B------:R-:W-:Y:S01]  /*5620*/  UISETP.GE.AND UP0, UPT, UR36, UR6, UPT ;  /* 0x000000062400728c */ /* 0x000fe2000bf06270 */
[----:B------:R-:W5:Y:S01]  /*5630*/  MUFU.EX2 R79, R79 ;  /* 0x0000004f004f7308 */ /* 0x000f620000000800 */
[----:B------:R-:W-:Y:S01]  /*5640*/  FMNMX.FTZ R6, R65, R6, !PT ;  /* 0x0000000641067209 */ /* 0x000fe20007810000 */
[----:B------:R-:W-:-:S02]  /*5650*/  UMOV UR6, URZ ;  /* 0x0000003f00067c82 */ /* 0x000fc40008000000 */
[----:B------:R-:W-:Y:S01]  /*5660*/  IMAD.U32 R221, RZ, RZ, UR6 ;  /* 0x00000006ffdd7e24 */ /* 0x000fe2000f8e00ff */
[----:B------:R-:W-:-:S03]  /*5670*/  FMNMX.FTZ R6, R67, R6, !PT ;  /* 0x0000000643067209 */ /* 0x000fc60007810000 */
[----:B------:R-:W5:Y:S01]  /*5680*/  MUFU.EX2 R184, R184 ;  /* 0x000000b800b87308 */ /* 0x000f620000000800 */
        /* <DEDUP_REMOVED lines=47> */
[----:B------:R-:W-:Y:S02]  /*5980*/  FSEL R36, R6, RZ, P2 ;  /* 0x000000ff06247208 */ /* 0x000fe40001000000 */
[----:B------:R-:W-:-:S03]  /*5990*/  PLOP3.LUT P2, PT, PT, PT, UP0, 0x80, 0x0 ;  /* 0x000000000000781c */ /* 0x000fc60003f4f008 */
[-CC-:B------:R-:W-:Y:S01]  /*59a0*/  FFMA.FTZ R177, R5, R88.reuse, -R36.reuse ;  /* 0x0000005805b17223 */ /* 0x180fe20000010824 */
[----:B------:R-:W-:Y:S01]  /*59b0*/  FADD.FTZ R5, R176, R27 ;  /* 0x0000001bb0057221 */ /* 0x000fe20000010000 */
[-CC-:B------:R-:W-:Y:S01]  /*59c0*/  FFMA.FTZ R4, R4, R88.reuse, -R36.reuse ;  /* 0x0000005804047223 */ /* 0x180fe20000010824 */
[-CC-:B------:R-:W-:Y:S01]  /*59d0*/  FFMA.FTZ R179, R7, R88.reuse, -R36.reuse ;  /* 0x0000005807b37223 */ /* 0x180fe20000010824 */
[-CC-:B------:R-:W-:Y:S01]  /*59e0*/  FFMA.FTZ R6, R11, R88.reuse, -R36.reuse ;  /* 0x000000580b067223 */ /* 0x180fe20000010824 */
[----:B-1----:R-:W-:Y:S01]  /*59f0*/  FADD.FTZ R32, R178, R5 ;  /* 0x00000005b2207221 */ /* 0x002fe20000010000 */
[----:B------:R-:W-:Y:S01]  /*5a00*/  MUFU.EX2 R177, R177 ;  /* 0x000000b100b17308 */ /* 0x000fe20000000800 */
[-CC-:B------:R-:W-:Y:S01]  /*5a10*/  FFMA.FTZ R181, R13, R88.reuse, -R36.reuse ;  /* 0x000000580db57223 */ /* 0x180fe20000010824 */
[-C--:B------:R-:W-:Y:S01]  /*5a20*/  FFMA.FTZ R8, R15, R88.reuse, -R36 ;  /* 0x000000580f087223 */ /* 0x080fe20000010824 */
[----:B--2---:R-:W-:Y:S01]  /*5a30*/  FADD.FTZ R5, R31, R32 ;  /* 0x000000201f057221 */ /* 0x004fe20000010000 */
[-CC-:B------:R-:W-:Y:S01]  /*5a40*/  FFMA.FTZ R183, R21, R88.reuse, -R36.reuse ;  /* 0x0000005815b77223 */ /* 0x180fe20000010824 */
[-CC-:B------:R-:W-:Y:S01]  /*5a50*/  FFMA.FTZ R10, R23, R88.reuse, -R36.reuse ;  /* 0x00000058170a7223 */ /* 0x180fe20000010824 */
[-CC-:B------:R-:W-:Y:S01]  /*5a60*/  FFMA.FTZ R185, R41, R88.reuse, -R36.reuse ;  /* 0x0000005829b97223 */ /* 0x180fe20000010824 */
[----:B---3--:R-:W-:Y:S01]  /*5a70*/  FADD.FTZ R32, R180, R5 ;  /* 0x00000005b4207221 */ /* 0x008fe20000010000 */
[----:B------:R-:W0:Y:S01]  /*5a80*/  MUFU.EX2 R4, R4 ;  /* 0x0000000400047308 */ /* 0x000e220000000800 */
[-CC-:B------:R-:W-:Y:S01]  /*5a90*/  FFMA.FTZ R12, R43, R88.reuse, -R36.reuse ;  /* 0x000000582b0c7223 */ /* 0x180fe20000010824 */
[-C--:B------:R-:W-:Y:S01]  /*5aa0*/  FFMA.FTZ R187, R45, R88.reuse, -R36 ;  /* 0x000000582dbb7223 */ /* 0x080fe20000010824 */
[----:B----4-:R-:W-:Y:S01]  /*5ab0*/  FADD.FTZ R5, R39, R32 ;  /* 0x0000002027057221 */ /* 0x010fe20000010000 */
[-CC-:B------:R-:W-:Y:S01]  /*5ac0*/  FFMA.FTZ R14, R47, R88.reuse, -R36.reuse ;  /* 0x000000582f0e7223 */ /* 0x180fe20000010824 */
[-CC-:B------:R-:W-:Y:S01]  /*5ad0*/  FFMA.FTZ R189, R49, R88.reuse, -R36.reuse ;  /* 0x0000005831bd7223 */ /* 0x180fe20000010824 */
[-CC-:B------:R-:W-:Y:S01]  /*5ae0*/  FFMA.FTZ R20, R51, R88.reuse, -R36.reuse ;  /* 0x0000005833147223 */ /* 0x180fe20000010824 */
[----:B-----5:R-:W-:Y:S01]  /*5af0*/  FADD.FTZ R34, R182, R5 ;  /* 0x00000005b6227221 */ /* 0x020fe20000010000 */
[----:B------:R-:W1:Y:S01]  /*5b00*/  MUFU.EX2 R179, R179 ;  /* 0x000000b300b37308 */ /* 0x000e620000000800 */
[-CC-:B------:R-:W-:Y:S01]  /*5b10*/  FFMA.FTZ R191, R53, R88.reuse, -R36.reuse ;  /* 0x0000005835bf7223 */ /* 0x180fe20000010824 */
[-C--:B------:R-:W-:Y:S01]  /*5b20*/  FFMA.FTZ R24, R55, R88.reuse, -R36 ;  /* 0x0000005837187223 */ /* 0x080fe20000010824 */
[----:B------:R-:W-:Y:S01]  /*5b30*/  FADD.FTZ R5, R79, R34 ;  /* 0x000000224f057221 */ /* 0x000fe20000010000 */
[-CC-:B------:R-:W-:Y:S01]  /*5b40*/  FFMA.FTZ R193, R57, R88.reuse, -R36.reuse ;  /* 0x0000005839c17223 */ /* 0x180fe20000010824 */
[-CC-:B------:R-:W-:Y:S01]  /*5b50*/  FFMA.FTZ R26, R59, R88.reuse, -R36.reuse ;  /* 0x000000583b1a7223 */ /* 0x180fe20000010824 */
[-C--:B------:R-:W-:Y:S01]  /*5b60*/  FFMA.FTZ R195, R61, R88.reuse, -R36 ;  /* 0x000000583dc37223 */ /* 0x080fe20000010824 */
[----:B------:R-:W-:Y:S01]  /*5b70*/  FADD.FTZ R34, R184, R5 ;  /* 0x00000005b8227221 */ /* 0x000fe20000010000 */
[----:B------:R-:W2:Y:S01]  /*5b80*/  MUFU.EX2 R6, R6 ;  /* 0x0000000600067308 */ /* 0x000ea20000000800 */
[----:B0-----:R-:W-:Y:S01]  /*5b90*/  FADD.FTZ R38, R177, R4 ;  /* 0x00000004b1267221 */ /* 0x001fe20000010000 */
[-C--:B------:R-:W-:Y:S01]  /*5ba0*/  FFMA.FTZ R28, R63, R88.reuse, -R36 ;  /* 0x000000583f1c7223 */ /* 0x080fe20000010824 */
[----:B------:R-:W-:Y:S01]  /*5bb0*/  FADD.FTZ R7, R81, R34 ;  /* 0x0000002251077221 */ /* 0x000fe20000010000 */
[-CC-:B------:R-:W-:Y:S01]  /*5bc0*/  FFMA.FTZ R197, R65, R88.reuse, -R36.reuse ;  /* 0x0000005841c57223 */ /* 0x180fe20000010824 */
[-CC-:B------:R-:W-:Y:S01]  /*5bd0*/  FFMA.FTZ R30, R67, R88.reuse, -R36.reuse ;  /* 0x00000058431e7223 */ /* 0x180fe20000010824 */
[-C--:B------:R-:W-:Y:S01]  /*5be0*/  FFMA.FTZ R199, R69, R88.reuse, -R36 ;  /* 0x0000005845c77223 */ /* 0x080fe20000010824 */
[----:B------:R-:W-:Y:S01]  /*5bf0*/  FADD.FTZ R40, R186, R7 ;  /* 0x00000007ba287221 */ /* 0x000fe20000010000 */
[----:B------:R-:W0:Y:S01]  /*5c00*/  MUFU.EX2 R181, R181 ;  /* 0x000000b500b57308 */ /* 0x000e220000000800 */
[----:B-1----:R-:W-:Y:S01]  /*5c10*/  FADD.FTZ R5, R179, R38 ;  /* 0x00000026b3057221 */ /* 0x002fe20000010000 */
[-C--:B------:R-:W-:Y:S01]  /*5c20*/  FFMA.FTZ R32, R71, R88.reuse, -R36 ;  /* 0x0000005847207223 */ /* 0x080fe20000010824 */
[----:B------:R-:W-:Y:S01]  /*5c30*/  FADD.FTZ R7, R85, R40 ;  /* 0x0000002855077221 */ /* 0x000fe20000010000 */
[-CC-:B------:R-:W-:Y:S01]  /*5c40*/  FFMA.FTZ R201, R73, R88.reuse, -R36.reuse ;  /* 0x0000005849c97223 */ /* 0x180fe20000010824 */
[-CC-:B------:R-:W-:Y:S01]  /*5c50*/  FFMA.FTZ R34, R33, R88.reuse, -R36.reuse ;  /* 0x0000005821227223 */ /* 0x180fe20000010824 */
[-CC-:B------:R-:W-:Y:S01]  /*5c60*/  FFMA.FTZ R203, R75, R88.reuse, -R36.reuse ;  /* 0x000000584bcb7223 */ /* 0x180fe20000010824 */
[----:B------:R-:W-:Y:S01]  /*5c70*/  FADD.FTZ R40, R188, R7 ;  /* 0x00000007bc287221 */ /* 0x000fe20000010000 */
[----:B------:R-:W1:Y:S01]  /*5c80*/  MUFU.EX2 R8, R8 ;  /* 0x0000000800087308 */ /* 0x000e620000000800 */
[----:B--2---:R-:W-:Y:S01]  /*5c90*/  FADD.FTZ R38, R6, R5 ;  /* 0x0000000506267221 */ /* 0x004fe20000010000 */
        /* <DEDUP_REMOVED lines=12> */
[----:B------:R-:W-:Y:S01]  /*5d60*/  FFMA.FTZ R25, R25, R88, -R36 ;  /* 0x0000005819197223 */ /* 0x000fe20000010824 */
[----:B------:R-:W-:Y:S01]  /*5d70*/  FADD.FTZ R42, R192, R7 ;  /* 0x00000007c02a7221 */ /* 0x000fe20000010000 */
[----:B------:R-:W0:Y:S01]  /*5d80*/  MUFU.EX2 R10, R10 ;  /* 0x0000000a000a7308 */ /* 0x000e220000000800 */
[----:B-1----:R-:W-:Y:S01]  /*5d90*/  FADD.FTZ R38, R8, R5 ;  /* 0x0000000508267221 */ /* 0x002fe20000010000 */
[----:B------:R-:W-:-:S02]  /*5da0*/  IMAD.U32 R7, RZ, RZ, UR38 ;  /* 0x00000026ff077e24 */ /* 0x000fc4000f8e00ff */
[----:B------:R-:W-:Y:S01]  /*5db0*/  FADD.FTZ R11, R97, R42 ;  /* 0x0000002a610b7221 */ /* 0x000fe20000010000 */
[-CC-:B------:R-:W-:Y:S01]  /*5dc0*/  FFMA.FTZ R29, R29, R88.reuse, -R36.reuse ;  /* 0x000000581d1d7223 */ /* 0x180fe20000010824 */
[-CC-:B------:R-:W-:Y:S01]  /*5dd0*/  FFMA.FTZ R139, R139, R88.reuse, -R36.reuse ;  /* 0x000000588b8b7223 */ /* 0x180fe20000010824 */
[-C--:B------:R-:W-:Y:S01]  /*5de0*/  FFMA.FTZ R143, R143, R88.reuse, -R36 ;  /* 0x000000588f8f7223 */ /* 0x080fe20000010824 */
[----:B------:R-:W-:Y:S01]  /*5df0*/  FADD.FTZ R44, R194, R11 ;  /* 0x0000000bc22c7221 */ /* 0x000fe20000010000 */
[----:B------:R-:W1:Y:S01]  /*5e00*/  MUFU.EX2 R185, R185 ;  /* 0x000000b900b97308 */ /* 0x000e620000000800 */
[----:B--2---:R-:W-:Y:S01]  /*5e10*/  FADD.FTZ R5, R183, R38 ;  /* 0x00000026b7057221 */ /* 0x004fe20000010000 */
[-CC-:B------:R-:W-:Y:S01]  /*5e20*/  FFMA.FTZ R149, R149, R88.reuse, -R36.reuse ;  /* 0x0000005895957223 */ /* 0x180fe20000010824 */
[-CC-:B------:R-:W-:Y:S01]  /*5e30*/  FFMA.FTZ R121, R121, R88.reuse, -R36.reuse ;  /* 0x0000005879797223 */ /* 0x180fe20000010824 */
[-CC-:B------:R-:W-:Y:S01]  /*5e40*/  FFMA.FTZ R123, R123, R88.reuse, -R36.reuse ;  /* 0x000000587b7b7223 */ /* 0x180fe20000010824 */
[-CC-:B------:R-:W-:Y:S01]  /*5e50*/  FFMA.FTZ R127, R127, R88.reuse, -R36.reuse ;  /* 0x000000587f7f7223 */ /* 0x180fe20000010824 */
[-CC-:B------:R-:W-:Y:S01]  /*5e60*/  FFMA.FTZ R131, R131, R88.reuse, -R36.reuse ;  /* 0x0000005883837223 */ /* 0x180fe20000010824 */
[----:B------:R-:W-:Y:S01]  /*5e70*/  FFMA.FTZ R133, R133, R88, -R36 ;  /* 0x0000005885857223 */ /* 0x000fe20000010824 */
[----:B------:R-:W2:Y:S01]  /*5e80*/  MUFU.EX2 R12, R12 ;  /* 0x0000000c000c7308 */ /* 0x000ea20000000800 */
[----:B0-----:R-:W-:Y:S01]  /*5e90*/  FADD.FTZ R40, R10, R5 ;  /* 0x000000050a287221 */ /* 0x001fe20000010000 */
[----:B------:R-:W-:Y:S01]  /*5ea0*/  F2FP.BF16.F32.PACK_AB R177, R4, R177 ;  /* 0x000000b104b1723e */ /* 0x000fe200000010ff */
[--C-:B------:R-:W-:Y:S01]  /*5eb0*/  IMAD.MOV.U32 R73, RZ, RZ, R87.reuse ;  /* 0x000000ffff497224 */ /* 0x100fe200078e0057 */
[----:B------:R-:W-:Y:S01]  /*5ec0*/  F2FP.BF16.F32.PACK_AB R179, R6, R179 ;  /* 0x000000b306b3723e */ /* 0x000fe200000010ff */
[--C-:B------:R-:W-:Y:S01]  /*5ed0*/  IMAD.MOV.U32 R71, RZ, RZ, R87.reuse ;  /* 0x000000ffff477224 */ /* 0x100fe200078e0057 */
[----:B------:R-:W-:Y:S01]  /*5ee0*/  F2FP.BF16.F32.PACK_AB R176, R27, R176 ;  /* 0x000000b01bb0723e */ /* 0x000fe200000010ff */
[--C-:B------:R-:W-:Y:S01]  /*5ef0*/  IMAD.MOV.U32 R69, RZ, RZ, R87.reuse ;  /* 0x000000ffff457224 */ /* 0x100fe200078e0057 */
[----:B------:R-:W0:Y:S01]  /*5f00*/  MUFU.EX2 R187, R187 ;  /* 0x000000bb00bb7308 */ /* 0x000e220000000800 */
[----:B-1----:R-:W-:Y:S01]  /*5f10*/  FADD.FTZ R5, R185, R40 ;  /* 0x00000028b9057221 */ /* 0x002fe20000010000 */
[----:B------:R-:W-:Y:S01]  /*5f20*/  F2FP.BF16.F32.PACK_AB R178, R31, R178 ;  /* 0x000000b21fb2723e */ /* 0x000fe200000010ff */
[--C-:B------:R-:W-:Y:S01]  /*5f30*/  IMAD.MOV.U32 R67, RZ, RZ, R87.reuse ;  /* 0x000000ffff437224 */ /* 0x100fe200078e0057 */
[----:B------:R-:W-:Y:S01]  /*5f40*/  F2FP.BF16.F32.PACK_AB R180, R39, R180 ;  /* 0x000000b427b4723e */ /* 0x000fe200000010ff */
[--C-:B------:R-:W-:Y:S01]  /*5f50*/  IMAD.MOV.U32 R63, RZ, RZ, R87.reuse ;  /* 0x000000ffff3f7224 */ /* 0x100fe200078e0057 */
[----:B------:R-:W-:Y:S01]  /*5f60*/  F2FP.BF16.F32.PACK_AB R182, R79, R182 ;  /* 0x000000b64fb6723e */ /* 0x000fe200000010ff */
[----:B------:R-:W-:Y:S01]  /*5f70*/  IMAD.MOV.U32 R79, RZ, RZ, R87 ;  /* 0x000000ffff4f7224 */ /* 0x000fe200078e0057 */
[----:B------:R-:W1:Y:S01]  /*5f80*/  MUFU.EX2 R14, R14 ;  /* 0x0000000e000e7308 */ /* 0x000e620000000800 */
[----:B--2---:R-:W-:Y:S01]  /*5f90*/  FADD.FTZ R40, R12, R5 ;  /* 0x000000050c287221 */ /* 0x004fe20000010000 */
[----:B------:R-:W-:Y:S01]  /*5fa0*/  @!P1 VIADD R5, R7, 0x34840 ;  /* 0x0003484007059836 */ /* 0x000fe20000000000 */
[----:B------:R-:W-:Y:S01]  /*5fb0*/  F2FP.BF16.F32.PACK_AB R184, R81, R184 ;  /* 0x000000b851b8723e */ /* 0x000fe200000010ff */
[--C-:B------:R-:W-:Y:S01]  /*5fc0*/  IMAD.MOV.U32 R81, RZ, RZ, R87.reuse ;  /* 0x000000ffff517224 */ /* 0x100fe200078e0057 */
[----:B------:R-:W-:Y:S01]  /*5fd0*/  F2FP.BF16.F32.PACK_AB R186, R85, R186 ;  /* 0x000000ba55ba723e */ /* 0x000fe200000010ff */
[----:B------:R-:W-:Y:S01]  /*5fe0*/  IMAD.MOV.U32 R61, RZ, RZ, R87 ;  /* 0x000000ffff3d7224 */ /* 0x000fe200078e0057 */
[----:B------:R-:W-:Y:S01]  /*5ff0*/  @!P1 PRMT R5, RZ, 0x654, R5 ;  /* 0x00000654ff059816 */ /* 0x000fe20000000005 */
[----:B------:R-:W2:Y:S01]  /*6000*/  MUFU.EX2 R189, R189 ;  /* 0x000000bd00bd7308 */ /* 0x000ea20000000800 */
[----:B0-----:R-:W-:Y:S01]  /*6010*/  FADD.FTZ R7, R187, R40 ;  /* 0x00000028bb077221 */ /* 0x001fe20000010000 */
[----:B------:R-:W-:Y:S01]  /*6020*/  F2FP.BF16.F32.PACK_AB R188, R91, R188 ;  /* 0x000000bc5bbc723e */ /* 0x000fe200000010ff */
[----:B------:R2:W-:Y:S01]  /*6030*/  @!P1 SYNCS.ARRIVE.TRANS64.RED.A1T0 RZ, [R5+URZ], RZ ;  /* 0x000000ff05ff99a7 */ /* 0x0005e2000810043f */
[----:B------:R-:W-:Y:S01]  /*6040*/  F2FP.BF16.F32.PACK_AB R190, R95, R190 ;  /* 0x000000be5fbe723e */ /* 0x000fe200000010ff */
[--C-:B------:R-:W-:Y:S01]  /*6050*/  IMAD.MOV.U32 R59, RZ, RZ, R87.reuse ;  /* 0x000000ffff3b7224 */ /* 0x100fe200078e0057 */
[----:B------:R-:W-:Y:S01]  /*6060*/  F2FP.BF16.F32.PACK_AB R192, R97, R192 ;  /* 0x000000c061c0723e */ /* 0x000fe200000010ff */
[----:B------:R-:W-:Y:S01]  /*6070*/  IMAD.MOV.U32 R57, RZ, RZ, R87 ;  /* 0x000000ffff397224 */ /* 0x000fe200078e0057 */
[----:B------:R-:W0:Y:S01]  /*6080*/  MUFU.EX2 R20, R20 ;  /* 0x0000001400147308 */ /* 0x000e220000000800 */
[----:B-1----:R-:W-:Y:S01]  /*6090*/  FADD.FTZ R42, R14, R7 ;  /* 0x000000070e2a7221 */ /* 0x002fe20000010000 */
[C---:B------:R-:W-:Y:S01]  /*60a0*/  FADD.FTZ R7, R99.reuse, R44 ;  /* 0x0000002c63077221 */ /* 0x040fe20000010000 */
[----:B------:R-:W-:Y:S01]  /*60b0*/  F2FP.BF16.F32.PACK_AB R194, R99, R194 ;  /* 0x000000c263c2723e */ /* 0x000fe200000010ff */
[----:B------:R-:W-:Y:S01]  /*60c0*/  IMAD.MOV.U32 R53, RZ, RZ, R87 ;  /* 0x000000ffff357224 */ /* 0x000fe200078e0057 */
[----:B------:R-:W-:Y:S01]  /*60d0*/  F2FP.BF16.F32.PACK_AB R181, R8, R181 ;  /* 0x000000b508b5723e */ /* 0x000fe200000010ff */
[----:B------:R-:W-:Y:S01]  /*60e0*/  FADD.FTZ R44, R196, R7 ;  /* 0x00000007c42c7221 */ /* 0x000fe20000010000 */
[----:B------:R-:W-:Y:S01]  /*60f0*/  F2FP.BF16.F32.PACK_AB R196, R103, R196 ;  /* 0x000000c467c4723e */ /* 0x000fe200000010ff */
[----:B------:R-:W1:Y:S01]  /*6100*/  MUFU.EX2 R191, R191 ;  /* 0x000000bf00bf7308 */ /* 0x000e620000000800 */
[----:B--2---:R-:W-:Y:S01]  /*6110*/  FADD.FTZ R5, R189, R42 ;  /* 0x0000002abd057221 */ /* 0x004fe20000010000 */
[----:B------:R-:W-:Y:S01]  /*6120*/  FADD.FTZ R7, R103, R44 ;  /* 0x0000002c67077221 */ /* 0x000fe20000010000 */
[----:B------:R-:W-:Y:S01]  /*6130*/  F2FP.BF16.F32.PACK_AB R183, R10, R183 ;  /* 0x000000b70ab7723e */ /* 0x000fe200000010ff */
[----:B------:R-:W-:Y:S01]  /*6140*/  IMAD.MOV.U32 R51, RZ, RZ, R87 ;  /* 0x000000ffff337224 */ /* 0x000fe200078e0057 */
[----:B------:R-:W-:Y:S01]  /*6150*/  F2FP.BF16.F32.PACK_AB R185, R12, R185 ;  /* 0x000000b90cb9723e */ /* 0x000fe200000010ff */
[----:B------:R-:W-:Y:S01]  /*6160*/  FADD.FTZ R46, R198, R7 ;  /* 0x00000007c62e7221 */ /* 0x000fe20000010000 */
[C---:B------:R-:W-:Y:S01]  /*6170*/  F2FP.BF16.F32.PACK_AB R198, R105.reuse, R198 ;  /* 0x000000c669c6723e */ /* 0x040fe200000010ff */
        /* <DEDUP_REMOVED lines=10> */
[----:B------:R-:W-:Y:S01]  /*6220*/  FADD.FTZ R7, R107, R46 ;  /* 0x0000002e6b077221 */ /* 0x000fe20000010000 */
[-C--:B------:R-:W-:Y:S01]  /*6230*/  MOV R85, R87.reuse ;  /* 0x0000005700557202 */ /* 0x080fe20000000f00 */
[----:B------:R-:W-:Y:S01]  /*6240*/  IMAD.MOV.U32 R47, RZ, RZ, R87 ;  /* 0x000000ffff2f7224 */ /* 0x000fe200078e0057 */
[----:B------:R-:W-:Y:S01]  /*6250*/  MOV R75, R87 ;  /* 0x00000057004b7202 */ /* 0x000fe20000000f00 */
[----:B------:R-:W-:Y:S01]  /*6260*/  FADD.FTZ R48, R202, R7 ;  /* 0x00000007ca307221 */ /* 0x000fe20000010000 */
[C---:B------:R-:W-:Y:S01]  /*6270*/  F2FP.BF16.F32.PACK_AB R202, R109.reuse, R202 ;  /* 0x000000ca6dca723e */ /* 0x040fe200000010ff */
[----:B------:R-:W1:Y:S01]  /*6280*/  MUFU.EX2 R26, R26 ;  /* 0x0000001a001a7308 */ /* 0x000e620000000800 */
[C---:B--2---:R-:W-:Y:S01]  /*6290*/  FADD.FTZ R44, R24.reuse, R5 ;  /* 0x00000005182c7221 */ /* 0x044fe20000010000 */
[----:B------:R-:W-:Y:S01]  /*62a0*/  FADD.FTZ R7, R109, R48 ;  /* 0x000000306d077221 */ /* 0x000fe20000010000 */
[----:B------:R-:W-:Y:S01]  /*62b0*/  F2FP.BF16.F32.PACK_AB R191, R24, R191 ;  /* 0x000000bf18bf723e */ /* 0x000fe200000010ff */
[--C-:B------:R-:W-:Y:S01]  /*62c0*/  IMAD.MOV.U32 R43, RZ, RZ, R87.reuse ;  /* 0x000000ffff2b7224 */ /* 0x100fe200078e0057 */
[-C--:B------:R-:W-:Y:S01]  /*62d0*/  MOV R65, R87.reuse ;  /* 0x0000005700417202 */ /* 0x080fe20000000f00 */
[--C-:B------:R-:W-:Y:S01]  /*62e0*/  IMAD.MOV.U32 R41, RZ, RZ, R87.reuse ;  /* 0x000000ffff297224 */ /* 0x100fe200078e0057 */
[-C--:B------:R-:W-:Y:S01]  /*62f0*/  MOV R55, R87.reuse ;  /* 0x0000005700377202 */ /* 0x080fe20000000f00 */
[----:B------:R-:W2:Y:S01]  /*6300*/  MUFU.EX2 R195, R195 ;  /* 0x000000c300c37308 */ /* 0x000ea20000000800 */
[----:B0-----:R-:W-:Y:S01]  /*6310*/  FADD.FTZ R5, R193, R44 ;  /* 0x0000002cc1057221 */ /* 0x001fe20000010000 */
[----:B------:R-:W-:Y:S01]  /*6320*/  MOV R45, R87 ;  /* 0x00000057002d7202 */ /* 0x000fe20000000f00 */
[----:B------:R-:W-:-:S02]  /*6330*/  IMAD.MOV.U32 R39, RZ, RZ, R87 ;  /* 0x000000ffff277224 */ /* 0x000fc400078e0057 */
[--C-:B------:R-:W-:Y:S02]  /*6340*/  IMAD.MOV.U32 R33, RZ, RZ, R87.reuse ;  /* 0x000000ffff217224 */ /* 0x100fe400078e0057 */
[----:B------:R-:W-:Y:S01]  /*6350*/  IMAD.MOV.U32 R31, RZ, RZ, R87 ;  /* 0x000000ffff1f7224 */ /* 0x000fe200078e0057 */
[----:B------:R-:W0:Y:S01]  /*6360*/  MUFU.EX2 R28, R28 ;  /* 0x0000001c001c7308 */ /* 0x000e220000000800 */
[C---:B-1----:R-:W-:Y:S01]  /*6370*/  FADD.FTZ R44, R26.reuse, R5 ;  /* 0x000000051a2c7221 */ /* 0x042fe20000010000 */
[----:B------:R-:W-:Y:S01]  /*6380*/  F2FP.BF16.F32.PACK_AB R193, R26, R193 ;  /* 0x000000c11ac1723e */ /* 0x000fe200000010ff */
[--C-:B------:R-:W-:Y:S02]  /*6390*/  IMAD.MOV.U32 R27, RZ, RZ, R87.reuse ;  /* 0x000000ffff1b7224 */ /* 0x100fe400078e0057 */
[--C-:B------:R-:W-:Y:S02]  /*63a0*/  IMAD.MOV.U32 R26, RZ, RZ, R87.reuse ;  /* 0x000000ffff1a7224 */ /* 0x100fe400078e0057 */
[----:B------:R-:W-:Y:S01]  /*63b0*/  IMAD.MOV.U32 R24, RZ, RZ, R87 ;  /* 0x000000ffff187224 */ /* 0x000fe200078e0057 */
        /* <DEDUP_REMOVED lines=9> */
[C---:B--2---:R-:W-:Y:S01]  /*6450*/  FADD.FTZ R36, R30.reuse, R5 ;  /* 0x000000051e247221 */ /* 0x044fe20000010000 */
[----:B------:R-:W-:Y:S02]  /*6460*/  F2FP.BF16.F32.PACK_AB R197, R30, R197 ;  /* 0x000000c51ec5723e */ /* 0x000fe400000010ff */
[----:B------:R-:W-:-:S04]  /*6470*/  MOV R30, R87 ;  /* 0x00000057001e7202 */ /* 0x000fc80000000f00 */
        /* <DEDUP_REMOVED lines=20> */
[----:B------:R-:W-:Y:S01]  /*65c0*/  F2FP.BF16.F32.PACK_AB R201, R34, R201 ;  /* 0x000000c922c9723e */ /* 0x000fe200000010ff */
[----:B------:R-:W-:-:S05]  /*65d0*/  IMAD.MOV.U32 R34, RZ, RZ, R87 ;  /* 0x000000ffff227224 */ /* 0x000fca00078e0057 */
[----:B------:R-:W1:Y:S01]  /*65e0*/  MUFU.EX2 R117, R117 ;  /* 0x0000007500757308 */ /* 0x000e620000000800 */
[----:B--2---:R-:W-:-:S07]  /*65f0*/  FADD.FTZ R48, R208, R7 ;  /* 0x00000007d0307221 */ /* 0x004fce0000010000 */
[----:B------:R2:W3:Y:S01]  /*6600*/  MUFU.EX2 R38, R35 ;  /* 0x0000002300267308 */ /* 0x0004e20000000800 */
[----:B0-----:R-:W-:-:S07]  /*6610*/  FADD.FTZ R5, R203, R46 ;  /* 0x0000002ecb057221 */ /* 0x001fce0000010000 */
[----:B------:R-:W0:Y:S01]  /*6620*/  MUFU.EX2 R210, R210 ;  /* 0x000000d200d27308 */ /* 0x000e220000000800 */
[C---:B-1----:R-:W-:Y:S01]  /*6630*/  FADD.FTZ R7, R117.reuse, R48 ;  /* 0x0000003075077221 */ /* 0x042fe20000010000 */
[----:B------:R-:W-:Y:S02]  /*6640*/  F2FP.BF16.F32.PACK_AB R208, R117, R208 ;  /* 0x000000d075d0723e */ /* 0x000fe400000010ff */
[----:B--2---:R-:W-:-:S04]  /*6650*/  MOV R35, R87 ;  /* 0x0000005700237202 */ /* 0x004fc80000000f00 */
[----:B------:R-:W1:Y:S01]  /*6660*/  MUFU.EX2 R77, R77 ;  /* 0x0000004d004d7308 */ /* 0x000e620000000800 */
[C---:B---3--:R-:W-:Y:S01]  /*6670*/  FADD.FTZ R48, R38.reuse, R5 ;  /* 0x0000000526307221 */ /* 0x048fe20000010000 */
[----:B------:R-:W-:Y:S01]  /*6680*/  F2FP.BF16.F32.PACK_AB R203, R38, R203 ;  /* 0x000000cb26cb723e */ /* 0x000fe200000010ff */
[----:B------:R-:W-:-:S05]  /*6690*/  IMAD.MOV.U32 R38, RZ, RZ, R87 ;  /* 0x000000ffff267224 */ /* 0x000fca00078e0057 */
[----:B------:R-:W2:Y:S01]  /*66a0*/  MUFU.EX2 R119, R119 ;  /* 0x0000007700777308 */ /* 0x000ea20000000800 */
[----:B0-----:R-:W-:-:S07]  /*66b0*/  FADD.FTZ R50, R210, R7 ;  /* 0x00000007d2327221 */ /* 0x001fce0000010000 */
[----:B------:R0:W3:Y:S01]  /*66c0*/  MUFU.EX2 R40, R37 ;  /* 0x0000002500287308 */ /* 0x0000e20000000800 */
[----:B-1----:R-:W-:-:S07]  /*66d0*/  FADD.FTZ R5, R77, R48 ;  /* 0x000000304d057221 */ /* 0x002fce0000010000 */
[----:B------:R-:W1:Y:S01]  /*66e0*/  MUFU.EX2 R212, R212 ;  /* 0x000000d400d47308 */ /* 0x000e620000000800 */
[C---:B--2---:R-:W-:Y:S01]  /*66f0*/  FADD.FTZ R7, R119.reuse, R50 ;  /* 0x0000003277077221 */ /* 0x044fe20000010000 */
[----:B------:R-:W-:Y:S01]  /*6700*/  F2FP.BF16.F32.PACK_AB R210, R119, R210 ;  /* 0x000000d277d2723e */ /* 0x000fe200000010ff */
[----:B0-----:R-:W-:-:S05]  /*6710*/  IMAD.MOV.U32 R37, RZ, RZ, R87 ;  /* 0x000000ffff257224 */ /* 0x001fca00078e0057 */
[----:B------:R-:W0:Y:S01]  /*6720*/  MUFU.EX2 R83, R83 ;  /* 0x0000005300537308 */ /* 0x000e220000000800 */
[C---:B---3--:R-:W-:Y:S01]  /*6730*/  FADD.FTZ R48, R40.reuse, R5 ;  /* 0x0000000528307221 */ /* 0x048fe20000010000 */
[----:B------:R-:W-:Y:S01]  /*6740*/  F2FP.BF16.F32.PACK_AB R205, R40, R77 ;  /* 0x0000004d28cd723e */ /* 0x000fe200000010ff */
[----:B------:R-:W-:Y:S01]  /*6750*/  IMAD.MOV.U32 R77, RZ, RZ, R87 ;  /* 0x000000ffff4d7224 */ /* 0x000fe200078e0057 */
[----:B------:R-:W-:-:S04]  /*6760*/  MOV R40, R87 ;  /* 0x0000005700287202 */ /* 0x000fc80000000f00 */
        /* <DEDUP_REMOVED lines=9> */
[----:B------:R-:W-:Y:S01]  /*6800*/  F2FP.BF16.F32.PACK_AB R207, R42, R83 ;  /* 0x000000532acf723e */ /* 0x000fe200000010ff */
[--C-:B------:R-:W-:Y:S02]  /*6810*/  IMAD.MOV.U32 R83, RZ, RZ, R87.reuse ;  /* 0x000000ffff537224 */ /* 0x100fe400078e0057 */
[----:B------:R-:W-:-:S03]  /*6820*/  IMAD.MOV.U32 R42, RZ, RZ, R87 ;  /* 0x000000ffff2a7224 */ /* 0x000fc600078e0057 */
        /* <DEDUP_REMOVED lines=9> */
[----:B------:R-:W-:Y:S01]  /*68c0*/  F2FP.BF16.F32.PACK_AB R209, R44, R101 ;  /* 0x000000652cd1723e */ /* 0x000fe200000010ff */
[----:B------:R-:W-:-:S05]  /*68d0*/  IMAD.MOV.U32 R44, RZ, RZ, R87 ;  /* 0x000000ffff2c7224 */ /* 0x000fca00078e0057 */
[----:B------:R-:W0:Y:S01]  /*68e0*/  MUFU.EX2 R135, R135 ;  /* 0x0000008700877308 */ /* 0x000e220000000800 */
[----:B--2---:R-:W-:-:S07]  /*68f0*/  FADD.FTZ R52, R216, R7 ;  /* 0x00000007d8347221 */ /* 0x004fce0000010000 */
[----:B------:R2:W3:Y:S01]  /*6900*/  MUFU.EX2 R36, R29 ;  /* 0x0000001d00247308 */ /* 0x0004e20000000800 */
[----:B-1----:R-:W-:-:S07]  /*6910*/  FADD.FTZ R5, R25, R50 ;  /* 0x0000003219057221 */ /* 0x002fce0000010000 */
[----:B------:R-:W1:Y:S01]  /*6920*/  MUFU.EX2 R139, R139 ;  /* 0x0000008b008b7308 */ /* 0x000e620000000800 */
[C---:B0-----:R-:W-:Y:S01]  /*6930*/  FADD.FTZ R7, R135.reuse, R52 ;  /* 0x0000003487077221 */ /* 0x041fe20000010000 */
[----:B------:R-:W-:Y:S01]  /*6940*/  F2FP.BF16.F32.PACK_AB R216, R135, R216 ;  /* 0x000000d887d8723e */ /* 0x000fe200000010ff */
[----:B--2---:R-:W-:-:S05]  /*6950*/  IMAD.MOV.U32 R29, RZ, RZ, R87 ;  /* 0x000000ffff1d7224 */ /* 0x004fca00078e0057 */
[----:B------:R-:W0:Y:S01]  /*6960*/  MUFU.EX2 R46, R143 ;  /* 0x0000008f002e7308 */ /* 0x000e220000000800 */
[C---:B---3--:R-:W-:Y:S01]  /*6970*/  FADD.FTZ R52, R36.reuse, R5 ;  /* 0x0000000524347221 */ /* 0x048fe20000010000 */
[----:B------:R-:W-:Y:S01]  /*6980*/  F2FP.BF16.F32.PACK_AB R211, R36, R25 ;  /* 0x0000001924d3723e */ /* 0x000fe200000010ff */
[----:B------:R-:W-:Y:S01]  /*6990*/  IMAD.MOV.U32 R36, RZ, RZ, R87 ;  /* 0x000000ffff247224 */ /* 0x000fe200078e0057 */
[----:B------:R-:W-:-:S04]  /*69a0*/  MOV R25, R87 ;  /* 0x0000005700197202 */ /* 0x000fc80000000f00 */
[----:B------:R-:W2:Y:S01]  /*69b0*/  MUFU.EX2 R149, R149 ;  /* 0x0000009500957308 */ /* 0x000ea20000000800 */
[----:B-1----:R-:W-:Y:S01]  /*69c0*/  FADD.FTZ R5, R139, R52 ;  /* 0x000000348b057221 */ /* 0x002fe20000010000 */
[----:B------:R-:W-:-:S06]  /*69d0*/  IMAD.MOV.U32 R52, RZ, RZ, R87 ;  /* 0x000000ffff347224 */ /* 0x000fcc00078e0057 */
        /* <DEDUP_REMOVED lines=8> */
[----:B------:R-:W-:Y:S01]  /*6a60*/  F2FP.BF16.F32.PACK_AB R215, R48, R149 ;  /* 0x0000009530d7723e */ /* 0x000fe200000010ff */
[----:B------:R-:W-:-:S05]  /*6a70*/  IMAD.MOV.U32 R48, RZ, RZ, R87 ;  /* 0x000000ffff307224 */ /* 0x000fca00078e0057 */
[----:B------:R-:W1:Y:S01]  /*6a80*/  MUFU.EX2 R218, R218 ;  /* 0x000000da00da7308 */ /* 0x000e620000000800 */
[----:B0-----:R-:W-:-:S07]  /*6a90*/  FADD.FTZ R5, R123, R6 ;  /* 0x000000067b057221 */ /* 0x001fce0000010000 */
[----:B------:R-:W0:Y:S01]  /*6aa0*/  MUFU.EX2 R131, R131 ;  /* 0x0000008300837308 */ /* 0x000e220000000800 */
[C---:B--2---:R-:W-:Y:S01]  /*6ab0*/  FADD.FTZ R6, R50.reuse, R5 ;  /* 0x0000000532067221 */ /* 0x044fe20000010000 */
[----:B------:R-:W-:Y:S02]  /*6ac0*/  F2FP.BF16.F32.PACK_AB R217, R50, R123 ;  /* 0x0000007b32d9723e */ /* 0x000fe400000010ff */
[----:B------:R-:W-:-:S04]  /*6ad0*/  MOV R50, R87 ;  /* 0x0000005700327202 */ /* 0x000fc80000000f00 */
[----:B------:R-:W2:Y:S01]  /*6ae0*/  MUFU.EX2 R137, R137 ;  /* 0x0000008900897308 */ /* 0x000ea20000000800 */
[----:B-1----:R-:W-:-:S07]  /*6af0*/  FADD.FTZ R54, R218, R7 ;  /* 0x00000007da367221 */ /* 0x002fce0000010000 */
[----:B------:R-:W1:Y:S01]  /*6b00*/  MUFU.EX2 R4, R133 ;  /* 0x0000008500047308 */ /* 0x000e620000000800 */
[----:B0-----:R-:W-:Y:S01]  /*6b10*/  FADD.FTZ R5, R131, R6 ;  /* 0x0000000683057221 */ /* 0x001fe20000010000 */
[C---:B--2---:R-:W-:Y:S01]  /*6b20*/  FADD.FTZ R7, R137.reuse, R54 ;  /* 0x0000003689077221 */ /* 0x044fe20000010000 */
[----:B------:R-:W-:Y:S01]  /*6b30*/  F2FP.BF16.F32.PACK_AB R218, R137, R218 ;  /* 0x000000da89da723e */ /* 0x000fe200000010ff */
[----:B------:R-:W-:Y:S02]  /*6b40*/  IMAD.MOV.U32 R54, RZ, RZ, R87 ;  /* 0x000000ffff367224 */ /* 0x000fe400078e0057 */
[C---:B-1----:R-:W-:Y:S01]  /*6b50*/  FADD.FTZ R6, R4.reuse, R5 ;  /* 0x0000000504067221 */ /* 0x042fe20000010000 */
[----:B------:R-:W-:Y:S01]  /*6b60*/  F2FP.BF16.F32.PACK_AB R219, R4, R131 ;  /* 0x0000008304db723e */ /* 0x000fe200000010ff */
[----:B------:R-:W-:Y:S06]  /*6b70*/  @!P2 BRA `(.L_x_6259) ;  /* 0x000000580008a947 */ /* 0x000fec0003800000 */
[----:B------:R-:W-:Y:S01]  /*6b80*/  UMOV UR6, URZ ;  /* 0x0000003f00067c82 */ /* 0x000fe20008000000 */
[----:B------:R-:W-:Y:S01]  /*6b90*/  IMAD.U32 R220, RZ, RZ, UR36 ;  /* 0x00000024ffdc7e24 */ /* 0x000fe2000f8e00ff */
[----:B------:R-:W-:Y:S01]  /*6ba0*/  MOV R5, R89 ;  /* 0x0000005900057202 */ /* 0x000fe20000000f00 */
[----:B------:R-:W-:Y:S01]  /*6bb0*/  IMAD.MOV.U32 R4, RZ, RZ, R9 ;  /* 0x000000ffff047224 */ /* 0x000fe200078e0009 */
[----:B------:R-:W-:Y:S01]  /*6bc0*/  CS2R R86, SRZ ;  /* 0x0000000000567805 */ /* 0x000fe2000001ff00 */
[----:B------:R-:W-:Y:S01]  /*6bd0*/  IMAD.U32 R11, RZ, RZ, UR6 ;  /* 0x00000006ff0b7e24 */ /* 0x000fe2000f8e00ff */
        /* <DEDUP_REMOVED lines=31> */
[----:B------:R-:W-:Y:S01]  /*6dd0*/  IMAD.U32 R12, RZ, RZ, UR6 ;  /* 0x00000006ff0c7e24 */ /* 0x000fe2000f8e00ff */
[----:B------:R-:W-:-:S06]  /*6de0*/  ULDC UR60, c[0x0][0x9d8] ;  /* 0x00027600003c7ab9 */ /* 0x000fcc0000000800 */
.L_x_6268:
[----:B------:R-:W-:Y:S02]  /*6df0*/  R2UR UR6, R12 ;  /* 0x000000000c0672ca */ /* 0x000fe400000e0000 */
[----:B------:R-:W-:Y:S02]  /*6e00*/  R2UR UR11, R18 ;  /* 0x00000000120b72ca */ /* 0x000fe400000e0000 */
[----:B------:R-:W-:-:S09]  /*6e10*/  R2UR UR10, R11 ;  /* 0x000000000b0a72ca */ /* 0x000fd200000e0000 */
[----:B------:R-:W-:Y:S02]  /*6e20*/  UIADD3 UR6, UR6, 0x1, URZ ;  /* 0x0000000106067890 */ /* 0x000fe4000fffe03f */
[----:B------:R-:W-:Y:S02]  /*6e30*/  ISETP.NE.AND P3, PT, RZ, UR11, PT ;  /* 0x0000000bff007c0c */ /* 0x000fe4000bf65270 */
[----:B------:R-:W-:-:S04]  /*6e40*/  UISETP.NE.AND UP0, UPT, UR6, 0x2, UPT ;  /* 0x000000020600788c */ /* 0x000fc8000bf05270 */
[----:B------:R-:W-:Y:S02]  /*6e50*/  USEL UR7, URZ, 0x1, UP0 ;  /* 0x000000013f077887 */ /* 0x000fe40008000000 */
[----:B------:R-:W-:Y:S02]  /*6e60*/  USEL UR6, UR6, URZ, UP0 ;  /* 0x0000003f06067287 */ /* 0x000fe40008000000 */
[----:B------:R-:W-:-:S04]  /*6e70*/  ULOP3.LUT UR7, UR10, UR7, URZ, 0x3c, !UPT ;  /* 0x000000070a077292 */ /* 0x000fc8000f8e3c3f */
[----:B------:R-:W-:Y:S02]  /*6e80*/  IMAD.U32 R0, RZ, RZ, UR6 ;  /* 0x00000006ff007e24 */ /* 0x000fe4000f8e00ff */
[----:B------:R-:W-:Y:S01]  /*6e90*/  IMAD.U32 R221, RZ, RZ, UR7 ;  /* 0x00000007ffdd7e24 */ /* 0x000fe2000f8e00ff */
[----:B------:R-:W-:Y:S06]  /*6ea0*/  @P3 BRA `(.L_x_6260) ;  /* 0x0000000000343947 */ /* 0x000fec0003800000 */
[----:B------:R-:W-:Y:S05]  /*6eb0*/  @!P0 BRA `(.L_x_6261) ;  /* 0x0000000000048947 */ /* 0x000fea0003800000 */
[----:B------:R-:W-:Y:S01]  /*6ec0*/  BPT.TRAP 0x1 ;  /* 0x000000040000795c */ /* 0x000fe20000300000 */
.L_x_6261:
[----:B------:R-:W-:Y:S02]  /*6ed0*/  R2UR UR7, R221 ;  /* 0x00000000dd0772ca */ /* 0x000fe400000e0000 */
[----:B------:R-:W-:-:S11]  /*6ee0*/  R2UR UR6, R16 ;  /* 0x00000000100672ca */ /* 0x000fd600000e0000 */
[----:B------:R-:W-:Y:S02]  /*6ef0*/  MOV R8, UR7 ;  /* 0x0000000700087c02 */ /* 0x000fe40008000f00 */
[----:B------:R-:W-:Y:S02]  /*6f00*/  LEA R9, R0, UR6, 0x3 ;  /* 0x0000000600097c11 */ /* 0x000fe4000f8e18ff */
[----:B------:R-:W-:-:S04]  /*6f10*/  SHF.L.U32 R8, R8, 0x1f, RZ ;  /* 0x0000001f08087819 */ /* 0x000fc800000006ff */
[----:B------:R0:W1:Y:S01]  /*6f20*/  SYNCS.PHASECHK.TRANS64.TRYWAIT P2, [R9+URZ+0x34830], R8 ;  /* 0x03483008090075a7 */ /* 0x000062000804017f */
[----:B------:R-:W-:Y:S05]  /*6f30*/  @!P0 BRA `(.L_x_6262) ;  /* 0x0000000000048947 */ /* 0x000fea0003800000 */
[----:B------:R-:W-:Y:S01]  /*6f40*/  BPT.TRAP 0x1 ;  /* 0x000000040000795c */ /* 0x000fe20000300000 */
.L_x_6262:
[----:B-1----:R-:W-:Y:S05]  /*6f50*/  @P2 BRA `(.L_x_6260) ;  /* 0x0000000000082947 */ /* 0x002fea0003800000 */
[----:B------:R-:W1:Y:S02]  /*6f60*/  SYNCS.PHASECHK.TRANS64.TRYWAIT P2, [R9+URZ+0x34830], R8 ;  /* 0x03483008090075a7 */ /* 0x000e64000804017f */
[----:B-1----:R-:W-:Y:S05]  /*6f70*/  @!P2 BRA `(.L_x_6263) ;  /* 0x000000b40010a947 */ /* 0x002fea0003800000 */
.L_x_6260:
[----:B01----:R-:W-:Y:S01]  /*6f80*/  VIADD R8, R22, 0x8 ;  /* 0x0000000816087836 */ /* 0x003fe20000000000 */
[----:B------:R-:W-:Y:S01]  /*6f90*/  R2UR UR30, R0 ;  /* 0x00000000001e72ca */ /* 0x000fe200000e0000 */
[----:B------:R-:W-:Y:S01]  /*6fa0*/  UMOV UR31, 0x40000040 ;  /* 0x40000040001f7882 */ /* 0x000fe20000000000 */
[C---:B------:R-:W-:Y:S01]  /*6fb0*/  R2UR UR28, R2.reuse ;  /* 0x00000000021c72ca */ /* 0x040fe200000e0000 */
[----:B------:R-:W-:Y:S01]  /*6fc0*/  UMOV UR51, 0x40000040 ;  /* 0x4000004000337882 */ /* 0x000fe20000000000 */
[----:B------:R0:W-:Y:S01]  /*6fd0*/  BAR.SYNC.DEFER_BLOCKING R8, 0x100 ;  /* 0x000400080000751d */ /* 0x0001e20000010000 */
[C---:B------:R-:W-:Y:S02]  /*6fe0*/  R2UR UR29, R3.reuse ;  /* 0x00000000031d72ca */ /* 0x040fe400000e0000 */
[C---:B------:R-:W-:Y:S02]  /*6ff0*/  R2UR UR48, R2.reuse ;  /* 0x00000000023072ca */ /* 0x040fe400000e0000 */
[C---:B------:R-:W-:Y:S01]  /*7000*/  R2UR UR49, R3.reuse ;  /* 0x00000000033172ca */ /* 0x040fe200000e0000 */
[----:B------:R-:W-:Y:S01]  /*7010*/  UMOV UR55, 0x40000040 ;  /* 0x4000004000377882 */ /* 0x000fe20000000000 */
[C---:B------:R-:W-:Y:S01]  /*7020*/  R2UR UR52, R2.reuse ;  /* 0x00000000023472ca */ /* 0x040fe200000e0000 */
[----:B------:R-:W-:Y:S01]  /*7030*/  UMOV UR39, 0x40000040 ;  /* 0x4000004000277882 */ /* 0x000fe20000000000 */
[----:B------:R-:W-:Y:S01]  /*7040*/  UIMAD UR30, UR30, 0xb00, UR61 ;  /* 0x00000b001e1e78a4 */ /* 0x000fe2000f8e023d */
[C---:B------:R-:W-:Y:S01]  /*7050*/  R2UR UR53, R3.reuse ;  /* 0x00000000033572ca */ /* 0x040fe200000e0000 */
[----:B------:R-:W-:Y:S01]  /*7060*/  UMOV UR43, 0x40000040 ;  /* 0x40000040002b7882 */ /* 0x000fe20000000000 */
[C---:B------:R-:W-:Y:S01]  /*7070*/  R2UR UR36, R2.reuse ;  /* 0x00000000022472ca */ /* 0x040fe200000e0000 */
[----:B------:R-:W-:Y:S01]  /*7080*/  UIADD3 UR50, UR30, 0x80, URZ ;  /* 0x000000801e327890 */ /* 0x000fe2000fffe03f */
[C---:B------:R-:W-:Y:S01]  /*7090*/  R2UR UR37, R3.reuse ;  /* 0x00000000032572ca */ /* 0x040fe200000e0000 */
[----:B------:R-:W-:Y:S01]  /*70a0*/  UIADD3 UR54, UR30, 0x100, URZ ;  /* 0x000001001e367890 */ /* 0x000fe2000fffe03f */
[C---:B------:R-:W-:Y:S01]  /*70b0*/  R2UR UR40, R2.reuse ;  /* 0x00000000022872ca */ /* 0x040fe200000e0000 */
[----:B------:R-:W-:Y:S01]  /*70c0*/  UIADD3 UR38, UR30, 0x180, URZ ;  /* 0x000001801e267890 */ /* 0x000fe2000fffe03f */
[C---:B------:R-:W-:Y:S01]  /*70d0*/  R2UR UR41, R3.reuse ;  /* 0x00000000032972ca */ /* 0x040fe200000e0000 */
[----:B------:R-:W-:Y:S01]  /*70e0*/  UIADD3 UR42, UR30, 0x200, URZ ;  /* 0x000002001e2a7890 */ /* 0x000fe2000fffe03f */
[----:B------:R-:W-:Y:S01]  /*70f0*/  R2UR UR44, R2 ;  /* 0x00000000022c72ca */ /* 0x000fe200000e0000 */
[----:B------:R-:W-:Y:S01]  /*7100*/  UIADD3 UR46, UR30, 0x280, URZ ;  /* 0x000002801e2e7890 */ /* 0x000fe2000fffe03f */
[----:B------:R-:W-:Y:S01]  /*7110*/  R2UR UR45, R3 ;  /* 0x00000000032d72ca */ /* 0x000fe200000e0000 */
[----:B------:R-:W-:Y:S01]  /*7120*/  UMOV UR47, 0x40000040 ;  /* 0x40000040002f7882 */ /* 0x000fe20000000000 */
[----:B------:R-:W-:Y:S01]  /*7130*/  WARPGROUP.ARRIVE ;  /* 0x00000000000079c5 */ /* 0x000fe20000000000 */
[----:B------:R-:W-:Y:S01]  /*7140*/  UIADD3 UR6, UR30, 0x2, URZ ;  /* 0x000000021e067890 */ /* 0x000fe2000fffe03f */
[----:B------:R-:W-:Y:S01]  /*7150*/  MOV R9, UR33 ;  /* 0x0000002100097c02 */ /* 0x000fe20008000f00 */
[----:B------:R-:W-:Y:S01]  /*7160*/  UMOV UR7, 0x40000040 ;  /* 0x4000004000077882 */ /* 0x000fe20000000000 */
[----:B------:R-:W-:Y:S01]  /*7170*/  UIADD3 UR10, UR30, 0x82, URZ ;  /* 0x000000821e0a7890 */ /* 0x000fe2000fffe03f */
[----:B------:R-:W-:Y:S01]  /*7180*/  MOV R10, UR32 ;  /* 0x00000020000a7c02 */ /* 0x000fe20008000f00 */
[----:B------:R-:W-:Y:S01]  /*7190*/  HGMMA.64x16x16.F32.BF16 R168, gdesc[UR28], RZ, !UPT, gsb0 ;  /* 0x002000001ca879f0 */ /* 0x000fe2000c0018ff */
[----:B------:R-:W-:Y:S01]  /*71a0*/  UMOV UR32, UR4 ;  /* 0x0000000400207c82 */ /* 0x000fe20008000000 */
[----:B------:R-:W-:Y:S01]  /*71b0*/  UMOV UR33, UR5 ;  /* 0x0000000500217c82 */ /* 0x000fe20008000000 */
[----:B------:R-:W-:Y:S01]  /*71c0*/  UMOV UR35, 0x40000040 ;  /* 0x4000004000237882 */ /* 0x000fe20000000000 */
[----:B------:R-:W-:Y:S01]  /*71d0*/  UIADD3 UR11, UR30, 0x102, URZ ;  /* 0x000001021e0b7890 */ /* 0x000fe2000fffe03f */
[----:B------:R-:W-:Y:S01]  /*71e0*/  UMOV UR34, UR10 ;  /* 0x0000000a00227c82 */ /* 0x000fe20008000000 */
[----:B------:R-:W-:Y:S01]  /*71f0*/  UIADD3 UR58, UR30, 0x402, URZ ;  /* 0x000004021e3a7890 */ /* 0x000fe2000fffe03f */
[----:B------:R-:W-:Y:S01]  /*7200*/  UMOV UR56, UR4 ;  /* 0x0000000400387c82 */ /* 0x000fe20008000000 */
[----:B------:R-:W-:Y:S01]  /*7210*/  UMOV UR57, UR5 ;  /* 0x0000000500397c82 */ /* 0x000fe20008000000 */
[----:B------:R-:W-:Y:S01]  /*7220*/  UMOV UR59, 0x40000040 ;  /* 0x40000040003b7882 */ /* 0x000fe20000000000 */
[----:B------:R-:W-:-:S02]  /*7230*/  UIADD3 UR10, UR30, 0x502, URZ ;  /* 0x000005021e0a7890 */ /* 0x000fc4000fffe03f */
[----:B------:R-:W-:Y:S01]  /*7240*/  UIADD3 UR14, UR30, 0x6, URZ ;  /* 0x000000061e0e7890 */ /* 0x000fe2000fffe03f */
[----:B------:R-:W-:Y:S01]  /*7250*/  UMOV UR15, 0x40000040 ;  /* 0x40000040000f7882 */ /* 0x000fe20000000000 */
[----:B------:R-:W-:Y:S01]  /*7260*/  UIADD3 UR18, UR30, 0x580, URZ ;  /* 0x000005801e127890 */ /* 0x000fe2000fffe03f */
[----:B------:R-:W-:Y:S01]  /*7270*/  UMOV UR19, 0x40000040 ;  /* 0x4000004000137882 */ /* 0x000fe20000000000 */
[----:B------:R-:W-:Y:S01]  /*7280*/  UIADD3 UR22, UR30, 0x582, URZ ;  /* 0x000005821e167890 */ /* 0x000fe2000fffe03f */
[----:B------:R-:W-:Y:S01]  /*7290*/  UMOV UR23, 0x40000040 ;  /* 0x4000004000177882 */ /* 0x000fe20000000000 */
[----:B------:R-:W-:Y:S01]  /*72a0*/  UIADD3 UR26, UR30, 0x584, URZ ;  /* 0x000005841e1a7890 */ /* 0x000fe2000fffe03f */
[----:B------:R-:W-:Y:S01]  /*72b0*/  UMOV UR27, 0x40000040 ;  /* 0x40000040001b7882 */ /* 0x000fe20000000000 */
        /* <DEDUP_REMOVED lines=140> */
[----:B------:R-:W-:-:S05]  /*7b80*/  UIADD3 UR7, UR30, 0x104, URZ ;  /* 0x000001041e077890 */ /* 0x000fca000fffe03f */
        /* <DEDUP_REMOVED lines=293> */
[----:B------:R-:W-:Y:S01]  /*8de0*/  UIADD3 UR34, UR30, 0x586, URZ ;  /* 0x000005861e227890 */ /* 0x000fe2000fffe03f */
[----:B------:R-:W-:Y:S01]  /*8df0*/  R2UR UR32, R10 ;  /* 0x000000000a2072ca */ /* 0x000fe200000e0000 */
[----:B------:R-:W-:-:S10]  /*8e00*/  UMOV UR35, 0x40000040 ;  /* 0x4000004000237882 */ /* 0x000fd40000000000 */
[----:B------:R-:W-:Y:S02]  /*8e10*/  UMOV UR29, UR33 ;  /* 0x00000021001d7c82 */ /* 0x000fe40008000000 */
        /* <DEDUP_REMOVED lines=62> */
[----:B------:R-:W-:-:S07]  /*9200*/  UIADD3 UR6, UR30, 0x986, URZ ;  /* 0x000009861e067890 */ /* 0x000fce000fffe03f */
        /* <DEDUP_REMOVED lines=40> */
[----:B0-----:R-:W-:Y:S05]  /*9490*/  @P3 BRA `(.L_x_6264) ;  /* 0x0000000000383947 */ /* 0x001fea0003800000 */
[----:B------:R-:W-:Y:S05]  /*94a0*/  @!P0 BRA `(.L_x_6265) ;  /* 0x0000000000048947 */ /* 0x000fea0003800000 */
[----:B------:R-:W-:Y:S01]  /*94b0*/  BPT.TRAP 0x1 ;  /* 0x000000040000795c */ /* 0x000fe20000300000 */
.L_x_6265:
        /* <DEDUP_REMOVED lines=9> */
.L_x_6266:
[----:B-1----:R-:W-:Y:S05]  /*9550*/  @P2 BRA `(.L_x_6264) ;  /* 0x0000000000082947 */ /* 0x002fea0003800000 */
[----:B------:R-:W1:Y:S02]  /*9560*/  SYNCS.PHASECHK.TRANS64.TRYWAIT P2, [UR6+0x34850], R8 ;  /* 0x03485008ff0075a7 */ /* 0x000e640008040146 */
[----:B-1----:R-:W-:Y:S05]  /*9570*/  @!P2 BRA `(.L_x_6267) ;  /* 0x0000008c00a4a947 */ /* 0x002fea0003800000 */
.L_x_6264:
[----:B------:R-:W-:Y:S01]  /*9580*/  R2UR UR14, R16 ;  /* 0x00000000100e72ca */ /* 0x000fe200000e0000 */
[----:B------:R-:W-:Y:S01]  /*9590*/  WARPGROUP.ARRIVE ;  /* 0x00000000000079c5 */ /* 0x000fe20000000000 */
[----:B------:R-:W-:Y:S01]  /*95a0*/  R2UR UR15, R12 ;  /* 0x000000000c0f72ca */ /* 0x000fe200000e0000 */
[----:B------:R-:W-:Y:S01]  /*95b0*/  UMOV UR7, 0x40000040 ;  /* 0x4000004000077882 */ /* 0x000fe20000000000 */
        /* <DEDUP_REMOVED lines=9> */
[----:B------:R-:W-:Y:S01]  /*9650*/  UIADD3 UR6, UR14, 0x400, URZ ;  /* 0x000004000e067890 */ /* 0x000fe2000fffe03f */
[----:B------:R-:W-:Y:S01]  /*9660*/  FMUL.FTZ R163, R166, UR60 ;  /* 0x0000003ca6a37c20 */ /* 0x000fe20008410000 */
[----:B------:R-:W-:Y:S01]  /*9670*/  FMUL.FTZ R161, R164, UR60 ;  /* 0x0000003ca4a17c20 */ /* 0x000fe20008410000 */
[----:B------:R-:W-:Y:S01]  /*9680*/  FMUL.FTZ R23, R162, UR60 ;  /* 0x0000003ca2177c20 */ /* 0x000fe20008410000 */
[----:B------:R-:W-:Y:S01]  /*9690*/  USHF.R.U32.HI UR6, URZ, 0x4, UR6 ;  /* 0x000000043f067899 */ /* 0x000fe20008011606 */
[----:B------:R-:W-:Y:S01]  /*96a0*/  FMUL.FTZ R162, R165, UR60 ;  /* 0x0000003ca5a27c20 */ /* 0x000fe20008410000 */
[----:B------:R-:W1:Y:S01]  /*96b0*/  MUFU.TANH R9, R9 ;  /* 0x0000000900097308 */ /* 0x000e620000002400 */
[----:B------:R-:W-:Y:S01]  /*96c0*/  FMUL.FTZ R152, R152, UR60 ;  /* 0x0000003c98987c20 */ /* 0x000fe20008410000 */
[----:B------:R-:W-:Y:S01]  /*96d0*/  ULOP3.LUT UR6, UR6, 0x3fff, URZ, 0xc0, !UPT ;  /* 0x00003fff06067892 */ /* 0x000fe2000f8ec03f */
[----:B------:R-:W-:Y:S01]  /*96e0*/  FMUL.FTZ R153, R153, UR60 ;  /* 0x0000003c99997c20 */ /* 0x000fe20008410000 */
[----:B------:R-:W-:Y:S01]  /*96f0*/  FMUL.FTZ R156, R156, UR60 ;  /* 0x0000003c9c9c7c20 */ /* 0x000fe20008410000 */
[----:B------:R-:W-:Y:S01]  /*9700*/  FMUL.FTZ R157, R157, UR60 ;  /* 0x0000003c9d9d7c20 */ /* 0x000fe20008410000 */
[----:B------:R-:W-:Y:S01]  /*9710*/  ULOP3.LUT UR6, UR6, 0x5800000, URZ, 0xfc, !UPT ;  /* 0x0580000006067892 */ /* 0x000fe2000f8efc3f */
[----:B------:R-:W-:Y:S01]  /*9720*/  FMUL.FTZ R144, R144, UR60 ;  /* 0x0000003c90907c20 */ /* 0x000fe20008410000 */
[----:B------:R-:W2:Y:S01]  /*9730*/  MUFU.TANH R12, R12 ;  /* 0x0000000c000c7308 */ /* 0x000ea20000002400 */
[----:B0-----:R-:W-:Y:S01]  /*9740*/  FMNMX.FTZ R166, R8, R5, !PT ;  /* 0x0000000508a67209 */ /* 0x001fe20007810000 */
[----:B------:R-:W-:Y:S01]  /*9750*/  UIMAD UR6, UR15, 0xb00, UR6 ;  /* 0x00000b000f0678a4 */ /* 0x000fe2000f8e0206 */
[----:B------:R-:W-:Y:S01]  /*9760*/  FMUL.FTZ R145, R145, UR60 ;  /* 0x0000003c91917c20 */ /* 0x000fe20008410000 */
[----:B------:R-:W-:Y:S01]  /*9770*/  FMUL.FTZ R148, R148, UR60 ;  /* 0x0000003c94947c20 */ /* 0x000fe20008410000 */
[----:B------:R-:W-:Y:S01]  /*9780*/  FMUL.FTZ R149, R149, UR60 ;  /* 0x0000003c95957c20 */ /* 0x000fe20008410000 */
[----:B------:R-:W-:Y:S01]  /*9790*/  UIADD3 UR10, UR6, 0x80, URZ ;  /* 0x00000080060a7890 */ /* 0x000fe2000fffe03f */
[----:B------:R-:W-:Y:S01]  /*97a0*/  FMUL.FTZ R136, R136, UR60 ;  /* 0x0000003c88887c20 */ /* 0x000fe20008410000 */
[----:B------:R-:W0:Y:S01]  /*97b0*/  MUFU.TANH R13, R13 ;  /* 0x0000000d000d7308 */ /* 0x000e220000002400 */
[----:B-1----:R-:W-:Y:S01]  /*97c0*/  FMNMX.FTZ R165, R9, R166, !PT ;  /* 0x000000a609a57209 */ /* 0x002fe20007810000 */
[----:B------:R-:W-:Y:S01]  /*97d0*/  FMUL.FTZ R137, R137, UR60 ;  /* 0x0000003c89897c20 */ /* 0x000fe20008410000 */
[----:B------:R-:W-:Y:S01]  /*97e0*/  HGMMA.64x128x16.F32.BF16 R24, R176, gdesc[UR4].tnspB, R24, gsb0 ;  /* 0x41e00004b0187df0 */ /* 0x000fe20008001818 */
        /* <DEDUP_REMOVED lines=71> */
[----:B------:R-:W-:-:S05]  /*9c60*/  UMOV UR7, 0x40000040 ;  /* 0x4000004000077882 */ /* 0x000fca0000000000 */
[----:B------:R-:W1:Y:S01]  /*9c70*/  MUFU.TANH R145, R145 ;  /* 0x0000009100917308 */ /* 0x000e620000002400 */
[----:B--2---:R-:W-:-:S07]  /*9c80*/  FMNMX.FTZ R117, R157, R166, !PT ;  /* 0x000000a69d757209 */ /* 0x004fce0007810000 */
[----:B------:R-:W2:Y:S01]  /*9c90*/  MUFU.TANH R148, R148 ;  /* 0x0000009400947308 */ /* 0x000ea20000002400 */
[----:B0-----:R-:W-:Y:S01]  /*9ca0*/  FMNMX.FTZ R166, R144, R117, !PT ;  /* 0x0000007590a67209 */ /* 0x001fe20007810000 */
[----:B------:R-:W-:-:S06]  /*9cb0*/  FMUL.FTZ R117, R118, UR60 ;  /* 0x0000003c76757c20 */ /* 0x000fcc0008410000 */
[----:B------:R-:W0:Y:S01]  /*9cc0*/  MUFU.TANH R149, R149 ;  /* 0x0000009500957308 */ /* 0x000e220000002400 */
[----:B-1----:R-:W-:-:S07]  /*9cd0*/  FMNMX.FTZ R167, R145, R166, !PT ;  /* 0x000000a691a77209 */ /* 0x002fce0007810000 */
[----:B------:R-:W1:Y:S01]  /*9ce0*/  MUFU.TANH R136, R136 ;  /* 0x0000008800887308 */ /* 0x000e620000002400 */
[----:B--2---:R-:W-:Y:S01]  /*9cf0*/  FMNMX.FTZ R118, R148, R167, !PT ;  /* 0x000000a794767209 */ /* 0x004fe20007810000 */
[----:B------:R-:W-:-:S06]  /*9d00*/  FMUL.FTZ R167, R104, UR60 ;  /* 0x0000003c68a77c20 */ /* 0x000fcc0008410000 */
[----:B------:R-:W2:Y:S01]  /*9d10*/  MUFU.TANH R137, R137 ;  /* 0x0000008900897308 */ /* 0x000ea20000002400 */
[----:B0-----:R-:W-:Y:S01]  /*9d20*/  FMNMX.FTZ R169, R149, R118, !PT ;  /* 0x0000007695a97209 */ /* 0x001fe20007810000 */
[----:B------:R-:W-:-:S05]  /*9d30*/  IMAD.U32 R118, RZ, RZ, UR15 ;  /* 0x0000000fff767e24 */ /* 0x000fca000f8e00ff */
[----:B------:R-:W-:Y:S01]  /*9d40*/  @!P1 LEA R118, R118, UR14, 0x3 ;  /* 0x0000000e76769c11 */ /* 0x000fe2000f8e18ff */
[----:B------:R-:W0:Y:S01]  /*9d50*/  MUFU.TANH R140, R140 ;  /* 0x0000008c008c7308 */ /* 0x000e220000002400 */
[----:B-1----:R-:W-:Y:S02]  /*9d60*/  FMNMX.FTZ R104, R136, R169, !PT ;  /* 0x000000a988687209 */ /* 0x002fe40007810000 */
[----:B------:R-:W-:-:S04]  /*9d70*/  @!P1 IADD3 R118, R118, 0x34860, RZ ;  /* 0x0003486076769810 */ /* 0x000fc80007ffe0ff */
[----:B------:R-:W-:Y:S01]  /*9d80*/  @!P1 PRMT R118, RZ, 0x654, R118 ;  /* 0x00000654ff769816 */ /* 0x000fe20000000076 */
[----:B------:R-:W1:Y:S01]  /*9d90*/  MUFU.TANH R141, R141 ;  /* 0x0000008d008d7308 */ /* 0x000e620000002400 */
[----:B--2---:R-:W-:-:S07]  /*9da0*/  FMNMX.FTZ R169, R137, R104, !PT ;  /* 0x0000006889a97209 */ /* 0x004fce0007810000 */
[----:B------:R-:W2:Y:S01]  /*9db0*/  MUFU.TANH R128, R128 ;  /* 0x0000008000807308 */ /* 0x000ea20000002400 */
[----:B0-----:R-:W-:Y:S01]  /*9dc0*/  FMNMX.FTZ R104, R140, R169, !PT ;  /* 0x000000a98c687209 */ /* 0x001fe20007810000 */
[----:B------:R-:W-:-:S06]  /*9dd0*/  FMUL.FTZ R169, R108, UR60 ;  /* 0x0000003c6ca97c20 */ /* 0x000fcc0008410000 */
[----:B------:R-:W0:Y:S01]  /*9de0*/  MUFU.TANH R129, R129 ;  /* 0x0000008100817308 */ /* 0x000e220000002400 */
[----:B------:R-:W-:Y:S02]  /*9df0*/  WARPGROUP.DEPBAR.LE gsb0, 0x0 ;  /* 0x00008000000079c5 */ /* 0x000fe40000010000 */
[----:B------:R-:W-:Y:S01]  /*9e00*/  WARPGROUP.ARRIVE ;  /* 0x00000000000079c5 */ /* 0x000fe20000000000 */
[----:B-1----:R-:W-:Y:S01]  /*9e10*/  FMNMX.FTZ R171, R141, R104, !PT ;  /* 0x000000688dab7209 */ /* 0x002fe20007810000 */
[----:B------:R-:W-:Y:S01]  /*9e20*/  FMUL.FTZ R177, R89, UR60 ;  /* 0x0000003c59b17c20 */ /* 0x000fe20008410000 */
[----:B------:R-:W-:Y:S02]  /*9e30*/  FMUL.FTZ R179, R92, UR60 ;  /* 0x0000003c5cb37c20 */ /* 0x000fe40008410000 */
[----:B------:R-:W1:Y:S01]  /*9e40*/  MUFU.TANH R132, R132 ;  /* 0x0000008400847308 */ /* 0x000e620000002400 */
[----:B------:R-:W-:Y:S01]  /*9e50*/  HGMMA.64x128x16.F32.BF16 R24, R180, gdesc[UR8].tnspB, R24, gsb0 ;  /* 0x41e00008b4187df0 */ /* 0x000fe20008001818 */
[----:B------:R-:W-:Y:S01]  /*9e60*/  UIADD3 UR10, UR6, 0x100, URZ ;  /* 0x00000100060a7890 */ /* 0x000fe2000fffe03f */
[----:B--2---:R-:W-:Y:S01]  /*9e70*/  FMNMX.FTZ R104, R128, R171, !PT ;  /* 0x000000ab80687209 */ /* 0x004fe20007810000 */
[----:B------:R-:W-:-:S04]  /*9e80*/  UMOV UR11, 0x40000040 ;  /* 0x40000040000b7882 */ /* 0x000fc80000000000 */
[----:B------:R-:W2:Y:S01]  /*9e90*/  MUFU.TANH R133, R133 ;  /* 0x0000008500857308 */ /* 0x000ea20000002400 */
[----:B0-----:R-:W-:-:S07]  /*9ea0*/  FMNMX.FTZ R171, R129, R104, !PT ;  /* 0x0000006881ab7209 */ /* 0x001fce0007810000 */
[----:B------:R-:W0:Y:S01]  /*9eb0*/  MUFU.TANH R120, R120 ;  /* 0x0000007800787308 */ /* 0x000e220000002400 */
[----:B-1----:R-:W-:Y:S01]  /*9ec0*/  FMNMX.FTZ R104, R132, R171, !PT ;  /* 0x000000ab84687209 */ /* 0x002fe20007810000 */
[----:B------:R-:W-:-:S06]  /*9ed0*/  FMUL.FTZ R171, R96, UR60 ;  /* 0x0000003c60ab7c20 */ /* 0x000fcc0008410000 */
        /* <DEDUP_REMOVED lines=8> */
[----:B------:R-:W-:-:S06]  /*9f60*/  FMUL.FTZ R173, R100, UR60 ;  /* 0x0000003c64ad7c20 */ /* 0x000fcc0008410000 */
        /* <DEDUP_REMOVED lines=8> */
[----:B------:R-:W-:Y:S02]  /*9ff0*/  FMUL.FTZ R175, R88, UR60 ;  /* 0x0000003c58af7c20 */ /* 0x000fe40008410000 */
[----:B------:R-:W0:Y:S04]  /*a000*/  LDC R88, c[0x0][0x988] ;  /* 0x00026200ff587b82 */ /* 0x000e280000000800 */
[----:B------:R-:W3:Y:S01]  /*a010*/  MUFU.TANH R105, R105 ;  /* 0x0000006900697308 */ /* 0x000ee20000002400 */
[----:B-1----:R-:W-:-:S07]  /*a020*/  FMNMX.FTZ R96, R165, R96, !PT ;  /* 0x00000060a5607209 */ /* 0x002fce0007810000 */
[----:B------:R-:W1:Y:S01]  /*a030*/  MUFU.TANH R169, R169 ;  /* 0x000000a900a97308 */ /* 0x000e620000002400 */
[----:B--2---:R-:W-:-:S07]  /*a040*/  FMNMX.FTZ R96, R167, R96, !PT ;  /* 0x00000060a7607209 */ /* 0x004fce0007810000 */
[----:B------:R-:W2:Y:S01]  /*a050*/  MUFU.TANH R109, R109 ;  /* 0x0000006d006d7308 */ /* 0x000ea20000002400 */
[----:B---3--:R-:W-:-:S07]  /*a060*/  FMNMX.FTZ R96, R105, R96, !PT ;  /* 0x0000006069607209 */ /* 0x008fce0007810000 */
[----:B------:R-:W3:Y:S01]  /*a070*/  MUFU.TANH R171, R171 ;  /* 0x000000ab00ab7308 */ /* 0x000ee20000002400 */
[----:B-1----:R-:W-:-:S07]  /*a080*/  FMNMX.FTZ R96, R169, R96, !PT ;  /* 0x00000060a9607209 */ /* 0x002fce0007810000 */
[----:B------:R-:W1:Y:S01]  /*a090*/  MUFU.TANH R97, R97 ;  /* 0x0000006100617308 */ /* 0x000e620000002400 */
[----:B--2---:R-:W-:-:S07]  /*a0a0*/  FMNMX.FTZ R96, R109, R96, !PT ;  /* 0x000000606d607209 */ /* 0x004fce0007810000 */
[----:B------:R-:W2:Y:S01]  /*a0b0*/  MUFU.TANH R173, R173 ;  /* 0x000000ad00ad7308 */ /* 0x000ea20000002400 */
[----:B---3--:R-:W-:-:S07]  /*a0c0*/  FMNMX.FTZ R96, R171, R96, !PT ;  /* 0x00000060ab607209 */ /* 0x008fce0007810000 */
[----:B------:R-:W3:Y:S01]  /*a0d0*/  MUFU.TANH R101, R101 ;  /* 0x0000006500657308 */ /* 0x000ee20000002400 */
[----:B-1----:R-:W-:Y:S01]  /*a0e0*/  FMNMX.FTZ R96, R97, R96, !PT ;  /* 0x0000006061607209 */ /* 0x002fe20007810000 */
[----:B------:R-:W-:Y:S02]  /*a0f0*/  WARPGROUP.DEPBAR.LE gsb0, 0x0 ;  /* 0x00008000000079c5 */ /* 0x000fe40000010000 */
[----:B------:R-:W-:-:S04]  /*a100*/  WARPGROUP.ARRIVE ;  /* 0x00000000000079c5 */ /* 0x000fc80000000000 */
[----:B------:R-:W1:Y:S01]  /*a110*/  MUFU.TANH R175, R175 ;  /* 0x000000af00af7308 */ /* 0x000e620000002400 */
[----:B--2---:R-:W-:Y:S01]  /*a120*/  FMNMX.FTZ R96, R173, R96, !PT ;  /* 0x00000060ad607209 */ /* 0x004fe20007810000 */
[----:B------:R-:W-:Y:S01]  /*a130*/  FMUL.FTZ R181, R106, UR60 ;  /* 0x0000003c6ab57c20 */ /* 0x000fe20008410000 */
[----:B------:R-:W-:Y:S01]  /*a140*/  FMUL.FTZ R183, R110, UR60 ;  /* 0x0000003c6eb77c20 */ /* 0x000fe20008410000 */
[----:B------:R-:W-:Y:S01]  /*a150*/  @!P1 LEA R110, R0, UR14, 0x3 ;  /* 0x0000000e006e9c11 */ /* 0x000fe2000f8e18ff */
[----:B------:R-:W-:Y:S01]  /*a160*/  HGMMA.64x128x16.F32.BF16 R24, R184, gdesc[UR8].tnspB, R24, gsb0 ;  /* 0x41e00008b8187df0 */ /* 0x000fe20008001818 */
[----:B------:R-:W-:Y:S01]  /*a170*/  UIADD3 UR10, UR6, 0x180, URZ ;  /* 0x00000180060a7890 */ /* 0x000fe2000fffe03f */
[----:B---3--:R-:W-:Y:S01]  /*a180*/  FMNMX.FTZ R96, R101, R96, !PT ;  /* 0x0000006065607209 */ /* 0x008fe20007810000 */
[----:B------:R-:W-:Y:S01]  /*a190*/  UMOV UR11, 0x40000040 ;  /* 0x40000040000b7882 */ /* 0x000fe20000000000 */
[----:B------:R-:W2:Y:S01]  /*a1a0*/  MUFU.TANH R177, R177 ;  /* 0x000000b100b17308 */ /* 0x000ea20000002400 */
[----:B------:R-:W-:-:S07]  /*a1b0*/  @!P1 VIADD R110, R110, 0x34840 ;  /* 0x000348406e6e9836 */ /* 0x000fce0000000000 */
[----:B------:R-:W3:Y:S01]  /*a1c0*/  MUFU.TANH R179, R179 ;  /* 0x000000b300b37308 */ /* 0x000ee20000002400 */
[----:B-1----:R-:W-:-:S07]  /*a1d0*/  FMNMX.FTZ R96, R175, R96, !PT ;  /* 0x00000060af607209 */ /* 0x002fce0007810000 */
[----:B------:R-:W1:Y:S01]  /*a1e0*/  MUFU.TANH R93, R93 ;  /* 0x0000005d005d7308 */ /* 0x000e620000002400 */
[----:B--2---:R-:W-:-:S07]  /*a1f0*/  FMNMX.FTZ R96, R177, R96, !PT ;  /* 0x00000060b1607209 */ /* 0x004fce0007810000 */
[----:B------:R-:W2:Y:S01]  /*a200*/  MUFU.TANH R11, R11 ;  /* 0x0000000b000b7308 */ /* 0x000ea20000002400 */
[----:B---3--:R-:W-:-:S07]  /*a210*/  FMNMX.FTZ R96, R179, R96, !PT ;  /* 0x00000060b3607209 */ /* 0x008fce0007810000 */
[----:B------:R-:W3:Y:S01]  /*a220*/  MUFU.TANH R10, R10 ;  /* 0x0000000a000a7308 */ /* 0x000ee20000002400 */
[----:B-1----:R-:W-:-:S05]  /*a230*/  FMNMX.FTZ R96, R93, R96, !PT ;  /* 0x000000605d607209 */ /* 0x002fca0007810000 */
[----:B------:R-:W1:Y:S02]  /*a240*/  SHFL.BFLY PT, R89, R96, 0x2, 0x1f ;  /* 0x0c401f0060597f89 */ /* 0x000e6400000e0000 */
[----:B------:R-:W4:Y:S08]  /*a250*/  MUFU.TANH R14, R14 ;  /* 0x0000000e000e7308 */ /* 0x000f300000002400 */
[----:B------:R-:W5:Y:S08]  /*a260*/  MUFU.TANH R15, R15 ;  /* 0x0000000f000f7308 */ /* 0x000f700000002400 */
[----:B------:R-:W5:Y:S01]  /*a270*/  MUFU.TANH R23, R23 ;  /* 0x0000001700177308 */ /* 0x000f620000002400 */
[----:B-1----:R-:W-:-:S07]  /*a280*/  FMNMX.FTZ R89, R96, R89, !PT ;  /* 0x0000005960597209 */ /* 0x002fce0007810000 */
[----:B------:R-:W1:Y:S01]  /*a290*/  MUFU.TANH R160, R160 ;  /* 0x000000a000a07308 */ /* 0x000e620000002400 */
[----:B------:R-:W0:Y:S07]  /*a2a0*/  SHFL.BFLY PT, R92, R89, 0x1, 0x1f ;  /* 0x0c201f00595c7f89 */ /* 0x000e2e00000e0000 */
[----:B------:R-:W1:Y:S08]  /*a2b0*/  MUFU.TANH R163, R163 ;  /* 0x000000a300a37308 */ /* 0x000e700000002400 */
[----:B------:R-:W1:Y:S08]  /*a2c0*/  MUFU.TANH R164, R164 ;  /* 0x000000a400a47308 */ /* 0x000e700000002400 */
[----:B------:R-:W-:Y:S01]  /*a2d0*/  MUFU.TANH R154, R154 ;  /* 0x0000009a009a7308 */ /* 0x000fe20000002400 */
[----:B0-----:R-:W-:-:S05]  /*a2e0*/  FMNMX.FTZ R89, R89, R92, !PT ;  /* 0x0000005c59597209 */ /* 0x001fca0007810000 */
[----:B------:R-:W-:Y:S02]  /*a2f0*/  FADD.FTZ R5, -R89, R5 ;  /* 0x0000000559057221 */ /* 0x000fe40000010100 */
        /* <DEDUP_REMOVED lines=11> */
[----:B------:R-:W-:Y:S01]  /*a3b0*/  HGMMA.64x128x16.F32.BF16 R24, R188, gdesc[UR8].tnspB, R24, gsb0 ;  /* 0x41e00008bc187df0 */ /* 0x000fe20008001818 */
        /* <DEDUP_REMOVED lines=22> */
[----:B------:R-:W-:-:S03]  /*a520*/  FMUL.FTZ R90, R5, R88 ;  /* 0x00000058055a7220 */ /* 0x000fc60000410000 */
[----:B------:R-:W-:Y:S01]  /*a530*/  MUFU.TANH R107, R107 ;  /* 0x0000006b006b7308 */ /* 0x000fe20000002400 */
[----:B------:R-:W-:Y:S01]  /*a540*/  FMUL.FTZ R191, R94, UR60 ;  /* 0x0000003c5ebf7c20 */ /* 0x000fe20008410000 */
[----:B------:R-:W-:Y:S01]  /*a550*/  HGMMA.64x128x16.F32.BF16 R24, R192, gdesc[UR8].tnspB, R24, gsb0 ;  /* 0x41e00008c0187df0 */ /* 0x000fe20008001818 */
[----:B------:R-:W-:Y:S01]  /*a560*/  UIADD3 UR10, UR6, 0x280, URZ ;  /* 0x00000280060a7890 */ /* 0x000fe2000fffe03f */
[----:B------:R-:W-:-:S04]  /*a570*/  UMOV UR11, 0x40000040 ;  /* 0x40000040000b7882 */ /* 0x000fc80000000000 */
        /* <DEDUP_REMOVED lines=10> */
[----:B------:R-:W-:Y:S01]  /*a620*/  MUFU.EX2 R90, R90 ;  /* 0x0000005a005a7308 */ /* 0x000fe20000000800 */
[----:B------:R-:W-:-:S02]  /*a630*/  WARPGROUP.DEPBAR.LE gsb0, 0x0 ;  /* 0x00008000000079c5 */ /* 0x000fc40000010000 */
[----:B------:R-:W-:Y:S01]  /*a640*/  WARPGROUP.ARRIVE ;  /* 0x00000000000079c5 */ /* 0x000fe20000000000 */
[----:B------:R-:W-:-:S04]  /*a650*/  FMUL.FTZ R195, R89, R88 ;  /* 0x0000005859c37220 */ /* 0x000fc80000410000 */
[--C-:B------:R-:W-:Y:S01]  /*a660*/  FFMA.FTZ R176, R9, R88, -R195.reuse ;  /* 0x0000005809b07223 */ /* 0x100fe200000108c3 */
[----:B------:R-:W-:Y:S01]  /*a670*/  HGMMA.64x128x16.F32.BF16 R24, R196, gdesc[UR8].tnspB, R24, gsb0 ;  /* 0x41e00008c4187df0 */ /* 0x000fe20008001818 */
[----:B------:R-:W-:Y:S01]  /*a680*/  UIADD3 UR10, UR6, 0x300, URZ ;  /* 0x00000300060a7890 */ /* 0x000fe2000fffe03f */
[----:B--2---:R-:W-:Y:S01]  /*a690*/  FMNMX.FTZ R9, R11, R4, !PT ;  /* 0x000000040b097209 */ /* 0x004fe20007810000 */
[----:B------:R-:W-:Y:S01]  /*a6a0*/  UMOV UR11, 0x40000040 ;  /* 0x40000040000b7882 */ /* 0x000fe20000000000 */
[-CC-:B------:R-:W-:Y:S01]  /*a6b0*/  FFMA.FTZ R5, R8, R88.reuse, -R195.reuse ;  /* 0x0000005808057223 */ /* 0x180fe200000108c3 */
[-CC-:B------:R-:W-:Y:S01]  /*a6c0*/  FFMA.FTZ R178, R12, R88.reuse, -R195.reuse ;  /* 0x000000580cb27223 */ /* 0x180fe200000108c3 */
[----:B---3--:R-:W-:Y:S01]  /*a6d0*/  FMNMX.FTZ R9, R10, R9, !PT ;  /* 0x000000090a097209 */ /* 0x008fe20007810000 */
[-CC-:B------:R-:W-:Y:S01]  /*a6e0*/  FFMA.FTZ R193, R21, R88.reuse, -R195.reuse ;  /* 0x0000005815c17223 */ /* 0x180fe200000108c3 */
[-CC-:B------:R-:W-:Y:S01]  /*a6f0*/  FFMA.FTZ R21, R157, R88.reuse, -R195.reuse ;  /* 0x000000589d157223 */ /* 0x180fe200000108c3 */
[-CC-:B------:R-:W-:Y:S01]  /*a700*/  FFMA.FTZ R157, R129, R88.reuse, -R195.reuse ;  /* 0x00000058819d7223 */ /* 0x180fe200000108c3 */
[----:B----4-:R-:W-:Y:S01]  /*a710*/  FMNMX.FTZ R8, R14, R9, !PT ;  /* 0x000000090e087209 */ /* 0x010fe20007810000 */
[-CC-:B------:R-:W-:Y:S01]  /*a720*/  FFMA.FTZ R129, R133, R88.reuse, -R195.reuse ;  /* 0x0000005885817223 */ /* 0x180fe200000108c3 */
[-CC-:B------:R-:W-:Y:S01]  /*a730*/  FFMA.FTZ R133, R165, R88.reuse, -R195.reuse ;  /* 0x00000058a5857223 */ /* 0x180fe200000108c3 */
[--C-:B------:R-:W-:Y:S01]  /*a740*/  FFMA.FTZ R165, R177, R88, -R195.reuse ;  /* 0x00000058b1a57223 */ /* 0x100fe200000108c3 */
[----:B-----5:R-:W-:Y:S01]  /*a750*/  FMNMX.FTZ R8, R15, R8, !PT ;  /* 0x000000080f087209 */ /* 0x020fe20007810000 */
[-CC-:B------:R-:W-:Y:S01]  /*a760*/  FFMA.FTZ R179, R179, R88.reuse, -R195.reuse ;  /* 0x00000058b3b37223 */ /* 0x180fe200000108c3 */
[----:B------:R-:W0:Y:S01]  /*a770*/  MUFU.EX2 R5, R5 ;  /* 0x0000000500057308 */ /* 0x000e220000000800 */
[--C-:B------:R-:W-:Y:S01]  /*a780*/  FFMA.FTZ R13, R13, R88, -R195.reuse ;  /* 0x000000580d0d7223 */ /* 0x100fe200000108c3 */
[----:B------:R-:W-:Y:S01]  /*a790*/  FMNMX.FTZ R9, R23, R8, !PT ;  /* 0x0000000817097209 */ /* 0x000fe20007810000 */
[-CC-:B------:R-:W-:Y:S01]  /*a7a0*/  FFMA.FTZ R180, R20, R88.reuse, -R195.reuse ;  /* 0x0000005814b47223 */ /* 0x180fe200000108c3 */
[-CC-:B------:R-:W-:Y:S01]  /*a7b0*/  FFMA.FTZ R182, R161, R88.reuse, -R195.reuse ;  /* 0x00000058a1b67223 */ /* 0x180fe200000108c3 */
[-CC-:B------:R-:W-:Y:S01]  /*a7c0*/  FFMA.FTZ R161, R162, R88.reuse, -R195.reuse ;  /* 0x00000058a2a17223 */ /* 0x180fe200000108c3 */
[----:B-1----:R-:W-:Y:S01]  /*a7d0*/  FMNMX.FTZ R8, R160, R9, !PT ;  /* 0x00000009a0087209 */ /* 0x002fe20007810000 */
[-CC-:B------:R-:W-:Y:S01]  /*a7e0*/  FFMA.FTZ R184, R152, R88.reuse, -R195.reuse ;  /* 0x0000005898b87223 */ /* 0x180fe200000108c3 */
[----:B------:R-:W1:Y:S01]  /*a7f0*/  MUFU.EX2 R176, R176 ;  /* 0x000000b000b07308 */ /* 0x000e620000000800 */
[--C-:B------:R-:W-:Y:S01]  /*a800*/  FFMA.FTZ R153, R153, R88, -R195.reuse ;  /* 0x0000005899997223 */ /* 0x100fe200000108c3 */
[----:B------:R-:W-:Y:S01]  /*a810*/  FMNMX.FTZ R9, R163, R8, !PT ;  /* 0x00000008a3097209 */ /* 0x000fe20007810000 */
[-CC-:B------:R-:W-:Y:S01]  /*a820*/  FFMA.FTZ R186, R156, R88.reuse, -R195.reuse ;  /* 0x000000589cba7223 */ /* 0x180fe200000108c3 */
[-CC-:B------:R-:W-:Y:S01]  /*a830*/  FFMA.FTZ R188, R144, R88.reuse, -R195.reuse ;  /* 0x0000005890bc7223 */ /* 0x180fe200000108c3 */
[-CC-:B------:R-:W-:Y:S01]  /*a840*/  FFMA.FTZ R145, R145, R88.reuse, -R195.reuse ;  /* 0x0000005891917223 */ /* 0x180fe200000108c3 */
[----:B------:R-:W-:Y:S01]  /*a850*/  FMNMX.FTZ R9, R164, R9, !PT ;  /* 0x00000009a4097209 */ /* 0x000fe20007810000 */
[-C--:B------:R-:W-:Y:S01]  /*a860*/  FFMA.FTZ R190, R148, R88.reuse, -R195 ;  /* 0x0000005894be7223 */ /* 0x080fe200000108c3 */
[----:B------:R-:W-:Y:S01]  /*a870*/  MUFU.EX2 R178, R178 ;  /* 0x000000b200b27308 */ /* 0x000fe20000000800 */
[----:B0-----:R-:W-:Y:S01]  /*a880*/  FFMA.FTZ R7, R90, R7, R5 ;  /* 0x000000075a077223 */ /* 0x001fe20000010005 */
[----:B------:R-:W-:Y:S01]  /*a890*/  FMNMX.FTZ R8, R154, R9, !PT ;  /* 0x000000099a087209 */ /* 0x000fe20007810000 */
[-CC-:B------:R-:W-:Y:S01]  /*a8a0*/  FFMA.FTZ R149, R149, R88.reuse, -R195.reuse ;  /* 0x0000005895957223 */ /* 0x180fe200000108c3 */
[-CC-:B------:R-:W-:Y:S01]  /*a8b0*/  FFMA.FTZ R192, R136, R88.reuse, -R195.reuse ;  /* 0x0000005888c07223 */ /* 0x180fe200000108c3 */
[--C-:B------:R-:W-:Y:S01]  /*a8c0*/  FFMA.FTZ R137, R137, R88, -R195.reuse ;  /* 0x0000005889897223 */ /* 0x100fe200000108c3 */
[----:B------:R-:W-:Y:S01]  /*a8d0*/  FMNMX.FTZ R9, R155, R8, !PT ;  /* 0x000000089b097209 */ /* 0x000fe20007810000 */
[-C--:B------:R-:W-:Y:S01]  /*a8e0*/  FFMA.FTZ R194, R140, R88.reuse, -R195 ;  /* 0x000000588cc27223 */ /* 0x080fe200000108c3 */
[----:B------:R-:W-:Y:S01]  /*a8f0*/  MUFU.EX2 R13, R13 ;  /* 0x0000000d000d7308 */ /* 0x000fe20000000800 */
[----:B-1----:R-:W-:Y:S01]  /*a900*/  FADD.FTZ R7, R176, R7 ;  /* 0x00000007b0077221 */ /* 0x002fe20000010000 */
[----:B------:R-:W-:Y:S01]  /*a910*/  FMNMX.FTZ R8, R158, R9, !PT ;  /* 0x000000099e087209 */ /* 0x000fe20007810000 */
[-CC-:B------:R-:W-:Y:S01]  /*a920*/  FFMA.FTZ R141, R141, R88.reuse, -R195.reuse ;  /* 0x000000588d8d7223 */ /* 0x180fe200000108c3 */
[-CC-:B------:R-:W-:Y:S01]  /*a930*/  FFMA.FTZ R121, R121, R88.reuse, -R195.reuse ;  /* 0x0000005879797223 */ /* 0x180fe200000108c3 */
[--C-:B------:R-:W-:Y:S01]  /*a940*/  FFMA.FTZ R125, R125, R88, -R195.reuse ;  /* 0x000000587d7d7223 */ /* 0x100fe200000108c3 */
[----:B------:R-:W-:Y:S01]  /*a950*/  FMNMX.FTZ R9, R159, R8, !PT ;  /* 0x000000089f097209 */ /* 0x000fe20007810000 */
[-CC-:B------:R-:W-:Y:S01]  /*a960*/  FFMA.FTZ R113, R113, R88.reuse, -R195.reuse ;  /* 0x0000005871717223 */ /* 0x180fe200000108c3 */
[----:B------:R-:W-:Y:S01]  /*a970*/  MUFU.EX2 R180, R180 ;  /* 0x000000b400b47308 */ /* 0x000fe20000000800 */
[-CC-:B------:R-:W-:Y:S01]  /*a980*/  FFMA.FTZ R105, R105, R88.reuse, -R195.reuse ;  /* 0x0000005869697223 */ /* 0x180fe200000108c3 */
[----:B------:R-:W-:Y:S01]  /*a990*/  FMNMX.FTZ R8, R146, R9, !PT ;  /* 0x0000000992087209 */ /* 0x000fe20007810000 */
[-CC-:B------:R-:W-:Y:S01]  /*a9a0*/  FFMA.FTZ R109, R109, R88.reuse, -R195.reuse ;  /* 0x000000586d6d7223 */ /* 0x180fe200000108c3 */
[-CC-:B------:R-:W-:Y:S01]  /*a9b0*/  FFMA.FTZ R97, R97, R88.reuse, -R195.reuse ;  /* 0x0000005861617223 */ /* 0x180fe200000108c3 */
[--C-:B------:R-:W-:Y:S01]  /*a9c0*/  FFMA.FTZ R101, R101, R88, -R195.reuse ;  /* 0x0000005865657223 */ /* 0x100fe200000108c3 */
[----:B------:R-:W-:Y:S01]  /*a9d0*/  FMNMX.FTZ R9, R147, R8, !PT ;  /* 0x0000000893097209 */ /* 0x000fe20007810000 */
[-CC-:B------:R-:W-:Y:S01]  /*a9e0*/  FFMA.FTZ R20, R175, R88.reuse, -R195.reuse ;  /* 0x00000058af147223 */ /* 0x180fe200000108c3 */
[----:B------:R-:W-:Y:S01]  /*a9f0*/  MUFU.EX2 R193, R193 ;  /* 0x000000c100c17308 */ /* 0x000fe20000000800 */
[----:B------:R-:W-:Y:S01]  /*aa00*/  FFMA.FTZ R93, R93, R88, -R195 ;  /* 0x000000585d5d7223 */ /* 0x000fe200000108c3 */
[----:B------:R-:W-:-:S02]  /*aa10*/  FMNMX.FTZ R8, R150, R9, !PT ;  /* 0x0000000996087209 */ /* 0x000fc40007810000 */
[----:B------:R-:W-:Y:S02]  /*aa20*/  F2FP.BF16.F32.PACK_AB R176, R176, R5 ;  /* 0x00000005b0b0723e */ /* 0x000fe400000010ff */
        /* <DEDUP_REMOVED lines=30> */
[----:B------:R-:W-:Y:S02]  /*ac10*/  WARPGROUP.DEPBAR.LE gsb0, 0x0 ;  /* 0x00008000000079c5 */ /* 0x000fe40000010000 */
[----:B------:R-:W-:Y:S01]  /*ac20*/  WARPGROUP.ARRIVE ;  /* 0x00000000000079c5 */ /* 0x000fe20000000000 */
[----:B------:R-:W-:Y:S02]  /*ac30*/  FMNMX.FTZ R8, R111, R8, !PT ;  /* 0x000000086f087209 */ /* 0x000fe40007810000 */
[----:B------:R-:W-:Y:S01]  /*ac40*/  MUFU.EX2 R192, R192 ;  /* 0x000000c000c07308 */ /* 0x000fe20000000800 */
[-CC-:B------:R-:W-:Y:S01]  /*ac50*/  FFMA.FTZ R196, R128, R88.reuse, -R195.reuse ;  /* 0x0000005880c47223 */ /* 0x180fe200000108c3 */
[----:B------:R-:W-:Y:S01]  /*ac60*/  FFMA.FTZ R198, R132, R88, -R195 ;  /* 0x0000005884c67223 */ /* 0x000fe200000108c3 */
[----:B------:R-:W-:Y:S01]  /*ac70*/  FMNMX.FTZ R8, R185, R8, !PT ;  /* 0x00000008b9087209 */ /* 0x000fe20007810000 */
[----:B------:R-:W-:Y:S01]  /*ac80*/  HGMMA.64x128x16.F32.BF16 R24, R200, gdesc[UR8].tnspB, R24, gsb0 ;  /* 0x41e00008c8187df0 */ /* 0x000fe20008001818 */
[----:B------:R-:W-:Y:S01]  /*ac90*/  UIADD3 UR10, UR6, 0x380, URZ ;  /* 0x00000380060a7890 */ /* 0x000fe2000fffe03f */
[----:B------:R-:W-:Y:S01]  /*aca0*/  UMOV UR11, 0x40000040 ;  /* 0x40000040000b7882 */ /* 0x000fe20000000000 */
        /* <DEDUP_REMOVED lines=10> */
[--C-:B------:R-:W-:Y:S01]  /*ad50*/  FFMA.FTZ R8, R171, R88, -R195.reuse ;  /* 0x00000058ab087223 */ /* 0x100fe200000108c3 */
[----:B------:R-:W-:Y:S03]  /*ad60*/  MUFU.EX2 R196, R196 ;  /* 0x000000c400c47308 */ /* 0x000fe60000000800 */
[----:B------:R-:W0:Y:S05]  /*ad70*/  SHFL.BFLY PT, R12, R9, 0x2, 0x1f ;  /* 0x0c401f00090c7f89 */ /* 0x000e2a00000e0000 */
        /* <DEDUP_REMOVED lines=10> */
[----:B------:R-:W-:Y:S08]  /*ae20*/  MUFU.EX2 R133, R133 ;  /* 0x0000008500857308 */ /* 0x000ff00000000800 */
[----:B------:R0:W-:Y:S08]  /*ae30*/  MUFU.EX2 R92, R179 ;  /* 0x000000b3005c7308 */ /* 0x0001f00000000800 */
        /* <DEDUP_REMOVED lines=8> */
[----:B------:R-:W-:-:S03]  /*aec0*/  FFMA.FTZ R202, R124, R88, -R195 ;  /* 0x000000587cca7223 */ /* 0x000fc600000108c3 */
[----:B------:R-:W-:Y:S01]  /*aed0*/  MUFU.EX2 R101, R101 ;  /* 0x0000006500657308 */ /* 0x000fe20000000800 */
[----:B------:R-:W-:Y:S01]  /*aee0*/  HGMMA.64x128x16.F32.BF16 R24, R204, gdesc[UR8].tnspB, R24, gsb0 ;  /* 0x41e00008cc187df0 */ /* 0x000fe20008001818 */
[----:B------:R-:W-:Y:S01]  /*aef0*/  UIADD3 UR10, UR6, 0x400, URZ ;  /* 0x00000400060a7890 */ /* 0x000fe2000fffe03f */
[----:B------:R-:W-:-:S05]  /*af00*/  UMOV UR11, 0x40000040 ;  /* 0x40000040000b7882 */ /* 0x000fca0000000000 */
        /* <DEDUP_REMOVED lines=8> */
[----:B------:R-:W-:Y:S01]  /*af90*/  IADD3 R112, -R22, 0xb, RZ ;  /* 0x0000000b16707810 */ /* 0x000fe20007ffe1ff */
[----:B------:R-:W-:Y:S01]  /*afa0*/  FFMA.FTZ R206, R116, R88, -R195 ;  /* 0x0000005874ce7223 */ /* 0x000fe200000108c3 */
[----:B------:R-:W-:Y:S02]  /*afb0*/  @!P1 PRMT R116, RZ, 0x654, R110 ;  /* 0x00000654ff749816 */ /* 0x000fe4000000006e */
[----:B------:R-:W-:Y:S01]  /*afc0*/  HGMMA.64x128x16.F32.BF16 R24, R208, gdesc[UR8].tnspB, R24, gsb0 ;  /* 0x41e00008d0187df0 */ /* 0x000fe20008001818 */
[----:B------:R-:W-:Y:S01]  /*afd0*/  UIADD3 UR10, UR6, 0x480, URZ ;  /* 0x00000480060a7890 */ /* 0x000fe2000fffe03f */
[----:B------:R-:W-:Y:S01]  /*afe0*/  MUFU.EX2 R204, R204 ;  /* 0x000000cc00cc7308 */ /* 0x000fe20000000800 */
[----:B------:R-:W-:Y:S01]  /*aff0*/  UMOV UR11, 0x40000040 ;  /* 0x40000040000b7882 */ /* 0x000fe20000000000 */
[----:B------:R-:W-:-:S06]  /*b000*/  UIADD3 UR6, UR6, 0x500, URZ ;  /* 0x0000050006067890 */ /* 0x000fcc000fffe03f */
[----:B------:R-:W-:Y:S01]  /*b010*/  MUFU.EX2 R206, R206 ;  /* 0x000000ce00ce7308 */ /* 0x000fe20000000800 */
[----:B------:R-:W-:Y:S02]  /*b020*/  WARPGROUP.DEPBAR.LE gsb0, 0x0 ;  /* 0x00008000000079c5 */ /* 0x000fe40000010000 */
[----:B------:R-:W-:Y:S01]  /*b030*/  WARPGROUP.ARRIVE ;  /* 0x00000000000079c5 */ /* 0x000fe20000000000 */
[-CC-:B------:R-:W-:Y:S01]  /*b040*/  FFMA.FTZ R208, R167, R88.reuse, -R195.reuse ;  /* 0x00000058a7d07223 */ /* 0x180fe200000108c3 */
[-C--:B------:R-:W-:Y:S01]  /*b050*/  FFMA.FTZ R210, R169, R88.reuse, -R195 ;  /* 0x00000058a9d27223 */ /* 0x080fe200000108c3 */
[C---:B------:R-:W-:Y:S01]  /*b060*/  FADD.FTZ R167, -R9.reuse, R4 ;  /* 0x0000000409a77221 */ /* 0x040fe20000010100 */
[-C--:B------:R-:W-:Y:S02]  /*b070*/  FMUL.FTZ R169, R9, R88.reuse ;  /* 0x0000005809a97220 */ /* 0x080fe40000410000 */
[----:B------:R-:W-:Y:S01]  /*b080*/  HGMMA.64x128x16.F32.BF16 R24, R212, gdesc[UR8].tnspB, R24, gsb0 ;  /* 0x41e00008d4187df0 */ /* 0x000fe20008001818 */
[-C--:B------:R-:W-:Y:S01]  /*b090*/  FMUL.FTZ R167, R167, R88.reuse ;  /* 0x00000058a7a77220 */ /* 0x080fe20000410000 */
[-CC-:B------:R-:W-:Y:S01]  /*b0a0*/  FFMA.FTZ R4, R11, R88.reuse, -R169.reuse ;  /* 0x000000580b047223 */ /* 0x180fe200000108a9 */
[-CC-:B------:R-:W-:Y:S01]  /*b0b0*/  FFMA.FTZ R177, R10, R88.reuse, -R169.reuse ;  /* 0x000000580ab17223 */ /* 0x180fe200000108a9 */
[-CC-:B0-----:R-:W-:Y:S01]  /*b0c0*/  FFMA.FTZ R179, R14, R88.reuse, -R169.reuse ;  /* 0x000000580eb37223 */ /* 0x181fe200000108a9 */
        /* <DEDUP_REMOVED lines=25> */
[--C-:B------:R-:W-:Y:S01]  /*b260*/  FFMA.FTZ R108, R131, R88, -R169.reuse ;  /* 0x00000058836c7223 */ /* 0x100fe200000108a9 */
[----:B------:R-:W-:Y:S01]  /*b270*/  MUFU.EX2 R179, R179 ;  /* 0x000000b300b37308 */ /* 0x000fe20000000800 */
[----:B0-----:R-:W-:Y:S01]  /*b280*/  FFMA.FTZ R6, R167, R6, R4 ;  /* 0x00000006a7067223 */ /* 0x001fe20000010004 */
        /* <DEDUP_REMOVED lines=9> */
[----:B------:R-:W-:-:S05]  /*b320*/  FFMA.FTZ R95, R95, R88, -R169 ;  /* 0x000000585f5f7223 */ /* 0x000fca00000108a9 */
[----:B------:R-:W-:Y:S08]  /*b330*/  MUFU.EX2 R11, R11 ;  /* 0x0000000b000b7308 */ /* 0x000ff00000000800 */
        /* <DEDUP_REMOVED lines=13> */
[----:B------:R-:W-:-:S05]  /*b410*/  WARPGROUP.ARRIVE ;  /* 0x00000000000079c5 */ /* 0x000fca0000000000 */
[----:B------:R-:W-:Y:S01]  /*b420*/  MUFU.EX2 R104, R104 ;  /* 0x0000006800687308 */ /* 0x000fe20000000800 */
[----:B------:R-:W-:Y:S02]  /*b430*/  F2FP.BF16.F32.PACK_AB R214, R101, R12 ;  /* 0x0000000c65d6723e */ /* 0x000fe400000010ff */
[----:B------:R-:W-:Y:S01]  /*b440*/  F2FP.BF16.F32.PACK_AB R212, R97, R8 ;  /* 0x0000000861d4723e */ /* 0x000fe200000010ff */
[----:B------:R-:W-:Y:S01]  /*b450*/  HGMMA.64x128x16.F32.BF16 R24, R216, gdesc[UR4].tnspB, R24, gsb0 ;  /* 0x41e00004d8187df0 */ /* 0x000fe20008001818 */
[----:B------:R-:W-:-:S03]  /*b460*/  R2UR UR7, R17 ;  /* 0x00000000110772ca */ /* 0x000fc600000e0000 */
[----:B------:R-:W0:Y:S01]  /*b470*/  MUFU.EX2 R139, R139 ;  /* 0x0000008b008b7308 */ /* 0x000e220000000800 */
[----:B------:R-:W-:-:S07]  /*b480*/  R2UR UR6, R220 ;  /* 0x00000000dc0672ca */ /* 0x000fce00000e0000 */
[----:B------:R-:W1:Y:S06]  /*b490*/  MUFU.EX2 R195, R195 ;  /* 0x000000c300c37308 */ /* 0x000e6c0000000800 */
[----:B------:R-:W-:Y:S01]  /*b4a0*/  UISETP.GT.AND UP0, UPT, UR6, UR7, UPT ;  /* 0x000000070600728c */ /* 0x000fe2000bf04270 */
[----:B------:R-:W-:Y:S01]  /*b4b0*/  R2UR UR7, R0 ;  /* 0x00000000000772ca */ /* 0x000fe200000e0000 */
[----:B------:R-:W2:Y:S01]  /*b4c0*/  MUFU.EX2 R106, R106 ;  /* 0x0000006a006a7308 */ /* 0x000ea20000000800 */
[----:B------:R-:W-:-:S03]  /*b4d0*/  UIADD3 UR6, UR6, -0x1, URZ ;  /* 0xffffffff06067890 */ /* 0x000fc6000fffe03f */
[----:B------:R-:W-:-:S03]  /*b4e0*/  PLOP3.LUT P2, PT, PT, PT, UP0, 0x80, 0x0 ;  /* 0x000000000000781c */ /* 0x000fc60003f4f008 */
[----:B------:R-:W-:Y:S01]  /*b4f0*/  IMAD.U32 R220, RZ, RZ, UR6 ;  /* 0x00000006ffdc7e24 */ /* 0x000fe2000f8e00ff */
[----:B------:R-:W3:Y:S08]  /*b500*/  MUFU.EX2 R197, R197 ;  /* 0x000000c500c57308 */ /* 0x000ef00000000800 */
[----:B------:R-:W4:Y:S08]  /*b510*/  MUFU.EX2 R108, R108 ;  /* 0x0000006c006c7308 */ /* 0x000f300000000800 */
        /* <DEDUP_REMOVED lines=14> */
[----:B------:R0:W-:Y:S06]  /*b600*/  BAR.ARV R112, 0x100 ;  /* 0x000400700000751d */ /* 0x0001ec0000002000 */
[----:B------:R1:W-:Y:S01]  /*b610*/  @!P1 SYNCS.ARRIVE.TRANS64.RED.A1T0 RZ, [R116+URZ], RZ ;  /* 0x000000ff74ff99a7 */ /* 0x0003e2000810043f */
[----:B------:R-:W-:Y:S01]  /*b620*/  MUFU.EX2 R95, R95 ;  /* 0x0000005f005f7308 */ /* 0x000fe20000000800 */
[----:B0-----:R-:W-:Y:S01]  /*b630*/  FADD.FTZ R112, R178, R7 ;  /* 0x00000007b2707221 */ /* 0x001fe20000010000 */
[----:B------:R-:W-:Y:S01]  /*b640*/  F2FP.BF16.F32.PACK_AB R178, R13, R178 ;  /* 0x000000b20db2723e */ /* 0x000fe200000010ff */
[----:B------:R-:W-:Y:S01]  /*b650*/  FMUL.FTZ R24, R24, R90 ;  /* 0x0000005a18187220 */ /* 0x000fe20000410000 */
[----:B------:R-:W-:Y:S01]  /*b660*/  F2FP.BF16.F32.PACK_AB R216, R165, R20 ;  /* 0x00000014a5d8723e */ /* 0x000fe200000010ff */
[----:B------:R-:W-:Y:S01]  /*b670*/  FMUL.FTZ R25, R25, R90 ;  /* 0x0000005a19197220 */ /* 0x000fe20000410000 */
[----:B------:R-:W-:Y:S01]  /*b680*/  F2FP.BF16.F32.PACK_AB R218, R93, R92 ;  /* 0x0000005c5dda723e */ /* 0x000fe200000010ff */
[----:B-1----:R-:W-:Y:S01]  /*b690*/  FADD.FTZ R116, R177, R6 ;  /* 0x00000006b1747221 */ /* 0x002fe20000010000 */
[----:B------:R-:W-:Y:S01]  /*b6a0*/  FFMA.FTZ R6, R123, R88, -R169 ;  /* 0x000000587b067223 */ /* 0x000fe200000108a9 */
[----:B------:R-:W-:Y:S01]  /*b6b0*/  FADD.FTZ R123, R13, R112 ;  /* 0x000000700d7b7221 */ /* 0x000fe20000010000 */
[----:B------:R0:W-:Y:S01]  /*b6c0*/  @!P1 SYNCS.ARRIVE.TRANS64.RED.A1T0 RZ, [R118+URZ], RZ ;  /* 0x000000ff76ff99a7 */ /* 0x0001e2000810043f */
[----:B------:R-:W-:Y:S01]  /*b6d0*/  FADD.FTZ R7, R179, R116 ;  /* 0x00000074b3077221 */ /* 0x000fe20000010000 */
[----:B------:R-:W-:Y:S01]  /*b6e0*/  F2FP.BF16.F32.PACK_AB R179, R10, R179 ;  /* 0x000000b30ab3723e */ /* 0x000fe200000010ff */
[----:B------:R-:W-:Y:S01]  /*b6f0*/  FADD.FTZ R116, R180, R123 ;  /* 0x0000007bb4747221 */ /* 0x000fe20000010000 */
[----:B------:R-:W1:Y:S01]  /*b700*/  MUFU.EX2 R6, R6 ;  /* 0x0000000600067308 */ /* 0x000e620000000800 */
[----:B------:R-:W-:Y:S01]  /*b710*/  FADD.FTZ R112, R10, R7 ;  /* 0x000000070a707221 */ /* 0x000fe20000010000 */
[----:B------:R-:W-:Y:S01]  /*b720*/  F2FP.BF16.F32.PACK_AB R177, R177, R4 ;  /* 0x00000004b1b1723e */ /* 0x000fe200000010ff */
[C---:B------:R-:W-:Y:S01]  /*b730*/  FADD.FTZ R123, R193.reuse, R116 ;  /* 0x00000074c17b7221 */ /* 0x040fe20000010000 */
[----:B------:R-:W-:Y:S01]  /*b740*/  F2FP.BF16.F32.PACK_AB R180, R193, R180 ;  /* 0x000000b4c1b4723e */ /* 0x000fe200000010ff */
[----:B------:R-:W-:Y:S01]  /*b750*/  FADD.FTZ R7, R11, R112 ;  /* 0x000000700b077221 */ /* 0x000fe20000010000 */
[----:B------:R-:W-:Y:S01]  /*b760*/  FFMA.FTZ R112, R127, R88, -R169 ;  /* 0x000000587f707223 */ /* 0x000fe200000108a9 */
[----:B0-----:R-:W-:Y:S01]  /*b770*/  FADD.FTZ R118, R182, R123 ;  /* 0x0000007bb6767221 */ /* 0x001fe20000010000 */
[----:B------:R-:W-:Y:S01]  /*b780*/  MUFU.EX2 R4, R107 ;  /* 0x0000006b00047308 */ /* 0x000fe20000000800 */
[----:B------:R-:W-:Y:S01]  /*b790*/  FADD.FTZ R116, R14, R7 ;  /* 0x000000070e747221 */ /* 0x000fe20000010000 */
[C---:B------:R-:W-:Y:S01]  /*b7a0*/  F2FP.BF16.F32.PACK_AB R182, R161.reuse, R182 ;  /* 0x000000b6a1b6723e */ /* 0x040fe200000010ff */
[----:B------:R-:W-:Y:S01]  /*b7b0*/  FADD.FTZ R115, R161, R118 ;  /* 0x00000076a1737221 */ /* 0x000fe20000010000 */
[----:B------:R-:W-:Y:S01]  /*b7c0*/  F2FP.BF16.F32.PACK_AB R193, R139, R104 ;  /* 0x000000688bc1723e */ /* 0x000fe200000010ff */
[----:B------:R-:W-:Y:S01]  /*b7d0*/  FADD.FTZ R7, R15, R116 ;  /* 0x000000740f077221 */ /* 0x000fe20000010000 */
[-C--:B------:R-:W-:Y:S01]  /*b7e0*/  FFMA.FTZ R116, R119, R88.reuse, -R169 ;  /* 0x0000005877747223 */ /* 0x080fe200000108a9 */
[----:B------:R-:W-:Y:S01]  /*b7f0*/  FADD.FTZ R120, R184, R115 ;  /* 0x00000073b8787221 */ /* 0x000fe20000010000 */
[----:B------:R-:W0:Y:S01]  /*b800*/  MUFU.EX2 R112, R112 ;  /* 0x0000007000707308 */ /* 0x000e220000000800 */
[C---:B------:R-:W-:Y:S01]  /*b810*/  FADD.FTZ R118, R94.reuse, R7 ;  /* 0x000000075e767221 */ /* 0x040fe20000010000 */
[-CC-:B------:R-:W-:Y:S01]  /*b820*/  FFMA.FTZ R115, R183, R88.reuse, -R169.reuse ;  /* 0x00000058b7737223 */ /* 0x180fe200000108a9 */
[----:B------:R-:W-:Y:S01]  /*b830*/  FADD.FTZ R117, R153, R120 ;  /* 0x0000007899757221 */ /* 0x000fe20000010000 */
[----:B------:R-:W-:Y:S01]  /*b840*/  F2FP.BF16.F32.PACK_AB R183, R94, R15 ;  /* 0x0000000f5eb7723e */ /* 0x000fe200000010ff */
[----:B------:R-:W-:Y:S01]  /*b850*/  FADD.FTZ R7, R23, R118 ;  /* 0x0000007617077221 */ /* 0x000fe20000010000 */
[-C--:B------:R-:W-:Y:S01]  /*b860*/  FFMA.FTZ R119, R187, R88.reuse, -R169 ;  /* 0x00000058bb777223 */ /* 0x080fe200000108a9 */
[----:B------:R-:W-:Y:S01]  /*b870*/  FADD.FTZ R118, R186, R117 ;  /* 0x00000075ba767221 */ /* 0x000fe20000010000 */
[----:B------:R-:W0:Y:S01]  /*b880*/  MUFU.EX2 R116, R116 ;  /* 0x0000007400747308 */ /* 0x000e220000000800 */
[C---:B------:R-:W-:Y:S01]  /*b890*/  FADD.FTZ R7, R96.reuse, R7 ;  /* 0x0000000760077221 */ /* 0x040fe20000010000 */
[----:B------:R-:W-:Y:S01]  /*b8a0*/  FFMA.FTZ R117, R185, R88, -R169 ;  /* 0x00000058b9757223 */ /* 0x000fe200000108a9 */
[----:B------:R-:W-:Y:S01]  /*b8b0*/  F2FP.BF16.F32.PACK_AB R185, R96, R23 ;  /* 0x0000001760b9723e */ /* 0x000fe200000010ff */
[----:B------:R-:W-:Y:S01]  /*b8c0*/  FMUL.FTZ R28, R28, R90 ;  /* 0x0000005a1c1c7220 */ /* 0x000fe20000410000 */
[----:B------:R-:W-:Y:S01]  /*b8d0*/  FADD.FTZ R120, R98, R7 ;  /* 0x0000000762787221 */ /* 0x000fe20000010000 */
[----:B------:R-:W-:Y:S01]  /*b8e0*/  FADD.FTZ R7, R21, R118 ;  /* 0x0000007615077221 */ /* 0x000fe20000010000 */
[----:B------:R-:W-:Y:S01]  /*b8f0*/  FFMA.FTZ R118, R99, R88, -R169 ;  /* 0x0000005863767223 */ /* 0x000fe200000108a9 */
[----:B------:R-:W0:Y:S01]  /*b900*/  MUFU.EX2 R94, R115 ;  /* 0x00000073005e7308 */ /* 0x000e220000000800 */
[C---:B------:R-:W-:Y:S01]  /*b910*/  FADD.FTZ R123, R155.reuse, R120 ;  /* 0x000000789b7b7221 */ /* 0x040fe20000010000 */
[----:B------:R-:W-:Y:S01]  /*b920*/  FADD.FTZ R120, R188, R7 ;  /* 0x00000007bc787221 */ /* 0x000fe20000010000 */
[----:B------:R-:W-:Y:S01]  /*b930*/  F2FP.BF16.F32.PACK_AB R187, R155, R98 ;  /* 0x000000629bbb723e */ /* 0x000fe200000010ff */
[----:B------:R-:W-:Y:S01]  /*b940*/  FFMA.FTZ R99, R189, R88, -R169 ;  /* 0x00000058bd637223 */ /* 0x000fe200000108a9 */
[----:B------:R-:W-:Y:S01]  /*b950*/  FADD.FTZ R122, R100, R123 ;  /* 0x0000007b647a7221 */ /* 0x000fe20000010000 */
[----:B------:R-:W-:Y:S01]  /*b960*/  FADD.FTZ R7, R145, R120 ;  /* 0x0000007891077221 */ /* 0x000fe20000010000 */
[----:B------:R-:W-:Y:S01]  /*b970*/  F2FP.BF16.F32.PACK_AB R184, R153, R184 ;  /* 0x000000b899b8723e */ /* 0x000fe200000010ff */
[----:B------:R-:W0:Y:S01]  /*b980*/  MUFU.EX2 R96, R117 ;  /* 0x0000007500607308 */ /* 0x000e220000000800 */
[----:B------:R-:W-:Y:S01]  /*b990*/  FADD.FTZ R123, R147, R122 ;  /* 0x0000007a937b7221 */ /* 0x000fe20000010000 */
[----:B------:R-:W-:Y:S01]  /*b9a0*/  FADD.FTZ R120, R190, R7 ;  /* 0x00000007be787221 */ /* 0x000fe20000010000 */
[----:B------:R-:W-:Y:S01]  /*b9b0*/  FFMA.FTZ R7, R191, R88, -R169 ;  /* 0x00000058bf077223 */ /* 0x000fe200000108a9 */
[----:B------:R-:W-:Y:S01]  /*b9c0*/  F2FP.BF16.F32.PACK_AB R186, R21, R186 ;  /* 0x000000ba15ba723e */ /* 0x000fe200000010ff */
[----:B------:R-:W-:Y:S01]  /*b9d0*/  FADD.FTZ R122, R102, R123 ;  /* 0x0000007b667a7221 */ /* 0x000fe20000010000 */
[----:B------:R-:W-:Y:S01]  /*b9e0*/  FADD.FTZ R123, R149, R120 ;  /* 0x00000078957b7221 */ /* 0x000fe20000010000 */
[----:B------:R-:W-:Y:S01]  /*b9f0*/  F2FP.BF16.F32.PACK_AB R188, R145, R188 ;  /* 0x000000bc91bc723e */ /* 0x000fe200000010ff */
[----:B------:R-:W0:Y:S01]  /*ba00*/  MUFU.EX2 R118, R118 ;  /* 0x0000007600767308 */ /* 0x000e220000000800 */
[----:B------:R-:W-:Y:S01]  /*ba10*/  FADD.FTZ R127, R151, R122 ;  /* 0x0000007a977f7221 */ /* 0x000fe20000010000 */
[----:B------:R-:W-:Y:S01]  /*ba20*/  FADD.FTZ R120, R192, R123 ;  /* 0x0000007bc0787221 */ /* 0x000fe20000010000 */
[----:B------:R-:W-:Y:S01]  /*ba30*/  F2FP.BF16.F32.PACK_AB R189, R147, R100 ;  /* 0x0000006493bd723e */ /* 0x000fe200000010ff */
[----:B------:R-:W-:Y:S01]  /*ba40*/  FMUL.FTZ R29, R29, R90 ;  /* 0x0000005a1d1d7220 */ /* 0x000fe20000410000 */
        /* <DEDUP_REMOVED lines=11> */
[----:B------:R-:W-:Y:S01]  /*bb00*/  FMUL.FTZ R33, R33, R90 ;  /* 0x0000005a21217220 */ /* 0x000fe20000410000 */
[----:B--2---:R-:W-:Y:S01]  /*bb10*/  FADD.FTZ R10, R106, R5 ;  /* 0x000000056a0a7221 */ /* 0x004fe20000010000 */
[----:B------:R-:W-:Y:S01]  /*bb20*/  FADD.FTZ R14, R196, R13 ;  /* 0x0000000dc40e7221 */ /* 0x000fe20000010000 */
[----:B------:R-:W-:Y:S01]  /*bb30*/  F2FP.BF16.F32.PACK_AB R194, R141, R194 ;  /* 0x000000c28dc2723e */ /* 0x000fe200000010ff */
[-C--:B------:R-:W-:Y:S01]  /*bb40*/  FMUL.FTZ R36, R36, R90.reuse ;  /* 0x0000005a24247220 */ /* 0x080fe20000410000 */
[----:B---3--:R-:W-:Y:S01]  /*bb50*/  FADD.FTZ R5, R197, R10 ;  /* 0x0000000ac5057221 */ /* 0x008fe20000010000 */
[----:B------:R-:W-:Y:S01]  /*bb60*/  FADD.FTZ R11, R157, R14 ;  /* 0x0000000e9d0b7221 */ /* 0x000fe20000010000 */
[----:B------:R-:W-:Y:S01]  /*bb70*/  F2FP.BF16.F32.PACK_AB R195, R106, R195 ;  /* 0x000000c36ac3723e */ /* 0x000fe200000010ff */
[----:B------:R-:W-:Y:S01]  /*bb80*/  FMUL.FTZ R37, R37, R90 ;  /* 0x0000005a25257220 */ /* 0x000fe20000410000 */
[----:B----4-:R-:W-:Y:S01]  /*bb90*/  FADD.FTZ R10, R108, R5 ;  /* 0x000000056c0a7221 */ /* 0x010fe20000010000 */
[----:B------:R-:W-:Y:S01]  /*bba0*/  FADD.FTZ R14, R198, R11 ;  /* 0x0000000bc60e7221 */ /* 0x000fe20000010000 */
[----:B------:R-:W-:Y:S01]  /*bbb0*/  F2FP.BF16.F32.PACK_AB R196, R157, R196 ;  /* 0x000000c49dc4723e */ /* 0x000fe200000010ff */
[-C--:B------:R-:W-:Y:S01]  /*bbc0*/  FMUL.FTZ R40, R40, R90.reuse ;  /* 0x0000005a28287220 */ /* 0x080fe20000410000 */
[----:B-----5:R-:W-:Y:S01]  /*bbd0*/  FADD.FTZ R5, R199, R10 ;  /* 0x0000000ac7057221 */ /* 0x020fe20000010000 */
[----:B------:R-:W-:Y:S01]  /*bbe0*/  FADD.FTZ R11, R129, R14 ;  /* 0x0000000e810b7221 */ /* 0x000fe20000010000 */
[----:B------:R-:W-:Y:S01]  /*bbf0*/  F2FP.BF16.F32.PACK_AB R197, R108, R197 ;  /* 0x000000c56cc5723e */ /* 0x000fe200000010ff */
[----:B------:R-:W-:Y:S01]  /*bc00*/  FMUL.FTZ R41, R41, R90 ;  /* 0x0000005a29297220 */ /* 0x000fe20000410000 */
[----:B------:R-:W-:Y:S01]  /*bc10*/  FADD.FTZ R10, R110, R5 ;  /* 0x000000056e0a7221 */ /* 0x000fe20000010000 */
[----:B------:R-:W-:Y:S01]  /*bc20*/  FADD.FTZ R14, R200, R11 ;  /* 0x0000000bc80e7221 */ /* 0x000fe20000010000 */
[----:B------:R-:W-:Y:S01]  /*bc30*/  F2FP.BF16.F32.PACK_AB R198, R129, R198 ;  /* 0x000000c681c6723e */ /* 0x000fe200000010ff */
[-C--:B------:R-:W-:Y:S01]  /*bc40*/  FMUL.FTZ R44, R44, R90.reuse ;  /* 0x0000005a2c2c7220 */ /* 0x080fe20000410000 */
[----:B------:R-:W-:Y:S01]  /*bc50*/  FADD.FTZ R5, R201, R10 ;  /* 0x0000000ac9057221 */ /* 0x000fe20000010000 */
[----:B------:R-:W-:Y:S01]  /*bc60*/  FADD.FTZ R11, R121, R14 ;  /* 0x0000000e790b7221 */ /* 0x000fe20000010000 */
[C---:B-1----:R-:W-:Y:S01]  /*bc70*/  F2FP.BF16.F32.PACK_AB R201, R6.reuse, R201 ;  /* 0x000000c906c9723e */ /* 0x042fe200000010ff */
[-C--:B------:R-:W-:Y:S01]  /*bc80*/  FMUL.FTZ R45, R45, R90.reuse ;  /* 0x0000005a2d2d7220 */ /* 0x080fe20000410000 */
        /* <DEDUP_REMOVED lines=8> */
[----:B0-----:R-:W-:Y:S01]  /*bd10*/  FADD.FTZ R10, R112, R5 ;  /* 0x00000005700a7221 */ /* 0x001fe20000010000 */
[----:B------:R-:W-:Y:S01]  /*bd20*/  FADD.FTZ R14, R204, R11 ;  /* 0x0000000bcc0e7221 */ /* 0x000fe20000010000 */
[----:B------:R-:W-:Y:S01]  /*bd30*/  F2FP.BF16.F32.PACK_AB R202, R125, R202 ;  /* 0x000000ca7dca723e */ /* 0x000fe200000010ff */
        /* <DEDUP_REMOVED lines=19> */
[----:B------:R-:W0:Y:S01]  /*be70*/  MUFU.EX2 R10, R99 ;  /* 0x00000063000a7308 */ /* 0x000e220000000800 */
[C---:B------:R-:W-:Y:S01]  /*be80*/  F2FP.BF16.F32.PACK_AB R209, R4.reuse, R209 ;  /* 0x000000d104d1723e */ /* 0x040fe200000010ff */
[----:B------:R-:W-:Y:S01]  /*be90*/  FADD.FTZ R5, R4, R5 ;  /* 0x0000000504057221 */ /* 0x000fe20000010000 */
[----:B------:R-:W-:Y:S01]  /*bea0*/  FADD.FTZ R6, R210, R11 ;  /* 0x0000000bd2067221 */ /* 0x000fe20000010000 */
[----:B------:R-:W-:Y:S01]  /*beb0*/  F2FP.BF16.F32.PACK_AB R207, R116, R207 ;  /* 0x000000cf74cf723e */ /* 0x000fe200000010ff */
[----:B------:R-:W-:Y:S01]  /*bec0*/  FMUL.FTZ R61, R61, R90 ;  /* 0x0000005a3d3d7220 */ /* 0x000fe20000410000 */
[----:B------:R-:W-:Y:S01]  /*bed0*/  FADD.FTZ R5, R94, R5 ;  /* 0x000000055e057221 */ /* 0x000fe20000010000 */
[----:B------:R-:W-:Y:S01]  /*bee0*/  FADD.FTZ R11, R109, R6 ;  /* 0x000000066d0b7221 */ /* 0x000fe20000010000 */
[----:B------:R1:W2:Y:S01]  /*bef0*/  MUFU.EX2 R14, R7 ;  /* 0x00000007000e7308 */ /* 0x0002a20000000800 */
[----:B------:R-:W-:Y:S01]  /*bf00*/  F2FP.BF16.F32.PACK_AB R208, R105, R208 ;  /* 0x000000d069d0723e */ /* 0x000fe200000010ff */
        /* <DEDUP_REMOVED lines=8> */
[----:B------:R-:W-:Y:S01]  /*bf90*/  FADD.FTZ R5, R118, R5 ;  /* 0x0000000576057221 */ /* 0x000fe20000010000 */
[----:B------:R-:W-:Y:S01]  /*bfa0*/  FADD.FTZ R6, R12, R11 ;  /* 0x0000000b0c067221 */ /* 0x000fe20000010000 */
[----:B------:R-:W-:Y:S01]  /*bfb0*/  IMAD.U32 R12, RZ, RZ, UR7 ;  /* 0x00000007ff0c7e24 */ /* 0x000fe2000f8e00ff */
[----:B------:R-:W-:Y:S01]  /*bfc0*/  R2UR UR7, R221 ;  /* 0x00000000dd0772ca */ /* 0x000fe200000e0000 */
[----:B------:R-:W-:Y:S01]  /*bfd0*/  FADD.FTZ R5, R98, R5 ;  /* 0x0000000562057221 */ /* 0x000fe20000010000 */
[----:B------:R-:W-:Y:S01]  /*bfe0*/  FADD.FTZ R11, R101, R6 ;  /* 0x00000006650b7221 */ /* 0x000fe20000010000 */
[----:B------:R-:W-:Y:S01]  /*bff0*/  F2FP.BF16.F32.PACK_AB R213, R118, R96 ;  /* 0x0000006076d5723e */ /* 0x000fe200000010ff */
[----:B------:R-:W-:Y:S01]  /*c000*/  FMUL.FTZ R68, R68, R90 ;  /* 0x0000005a44447220 */ /* 0x000fe20000410000 */
[C---:B------:R-:W-:Y:S01]  /*c010*/  FADD.FTZ R5, R103.reuse, R5 ;  /* 0x0000000567057221 */ /* 0x040fe20000010000 */
[----:B------:R-:W-:Y:S01]  /*c020*/  FADD.FTZ R4, R20, R11 ;  /* 0x0000000b14047221 */ /* 0x000fe20000010000 */
[----:B------:R-:W-:Y:S01]  /*c030*/  F2FP.BF16.F32.PACK_AB R215, R103, R98 ;  /* 0x0000006267d7723e */ /* 0x000fe200000010ff */
[----:B------:R-:W-:Y:S01]  /*c040*/  FMUL.FTZ R69, R69, R90 ;  /* 0x0000005a45457220 */ /* 0x000fe20000410000 */
[----:B0-----:R-:W-:Y:S01]  /*c050*/  FADD.FTZ R5, R10, R5 ;  /* 0x000000050a057221 */ /* 0x001fe20000010000 */
[----:B-1----:R-:W-:Y:S01]  /*c060*/  FADD.FTZ R7, R165, R4 ;  /* 0x00000004a5077221 */ /* 0x002fe20000010000 */
[C---:B------:R-:W-:Y:S01]  /*c070*/  F2FP.BF16.F32.PACK_AB R217, R91.reuse, R10 ;  /* 0x0000000a5bd9723e */ /* 0x040fe200000010ff */
[-C--:B------:R-:W-:Y:S01]  /*c080*/  FMUL.FTZ R72, R72, R90.reuse ;  /* 0x0000005a48487220 */ /* 0x080fe20000410000 */
[----:B------:R-:W-:Y:S01]  /*c090*/  FADD.FTZ R5, R91, R5 ;  /* 0x000000055b057221 */ /* 0x000fe20000010000 */
[----:B------:R-:W-:Y:S01]  /*c0a0*/  FADD.FTZ R4, R92, R7 ;  /* 0x000000075c047221 */ /* 0x000fe20000010000 */
[----:B------:R-:W-:Y:S01]  /*c0b0*/  MOV R11, UR7 ;  /* 0x00000007000b7c02 */ /* 0x000fe20008000f00 */
[----:B------:R-:W-:Y:S01]  /*c0c0*/  FMUL.FTZ R73, R73, R90 ;  /* 0x0000005a49497220 */ /* 0x000fe20000410000 */
[----:B--2---:R-:W-:Y:S01]  /*c0d0*/  FADD.FTZ R5, R14, R5 ;  /* 0x000000050e057221 */ /* 0x004fe20000010000 */
[----:B------:R-:W-:Y:S01]  /*c0e0*/  FADD.FTZ R7, R93, R4 ;  /* 0x000000045d077221 */ /* 0x000fe20000010000 */
[C---:B------:R-:W-:Y:S01]  /*c0f0*/  F2FP.BF16.F32.PACK_AB R219, R95.reuse, R14 ;  /* 0x0000000e5fdb723e */ /* 0x040fe200000010ff */
[-C--:B------:R-:W-:Y:S01]  /*c100*/  FMUL.FTZ R76, R76, R90.reuse ;  /* 0x0000005a4c4c7220 */ /* 0x080fe20000410000 */
[----:B------:R-:W-:Y:S01]  /*c110*/  FADD.FTZ R6, R95, R5 ;  /* 0x000000055f067221 */ /* 0x000fe20000010000 */
        /* <DEDUP_REMOVED lines=37> */
[----:B------:R-:W-:-:S02]  /*c370*/  IMAD.MOV.U32 R4, RZ, RZ, R9 ;  /* 0x000000ffff047224 */ /* 0x000fc400078e0009 */
[----:B------:R-:W-:Y:S01]  /*c380*/  IMAD.MOV.U32 R5, RZ, RZ, R89 ;  /* 0x000000ffff057224 */ /* 0x000fe200078e0059 */
[----:B------:R-:W-:Y:S06]  /*c390*/  @P2 BRA `(.L_x_6268) ;  /* 0xffffffa800942947 */ /* 0x000fec000383ffff */
.L_x_6259:
[----:B------:R-:W-:Y:S06]  /*c3a0*/  BAR.ARV 0x8, 0x180 ;  /* 0x0206000000007b1d */ /* 0x000fec0000002000 */
[----:B------:R-:W-:Y:S05]  /*c3b0*/  @!P0 BRA `(.L_x_6269) ;  /* 0x0000000000048947 */ /* 0x000fea0003800000 */
[----:B------:R-:W-:Y:S01]  /*c3c0*/  BPT.TRAP 0x1 ;  /* 0x000000040000795c */ /* 0x000fe20000300000 */
.L_x_6269:
        /* <DEDUP_REMOVED lines=8> */
.L_x_6270:
[----:B-1----:R-:W-:Y:S05]  /*c450*/  @P2 BRA `(.L_x_6271) ;  /* 0x0000000000082947 */ /* 0x002fea0003800000 */
[----:B------:R-:W1:Y:S02]  /*c460*/  SYNCS.PHASECHK.TRANS64.TRYWAIT P0, [R11+URZ+0x34850], R2 ;  /* 0x034850020b0075a7 */ /* 0x000e64000800017f */
[----:B-1----:R-:W-:Y:S05]  /*c470*/  @!P0 BRA `(.L_x_6272) ;  /* 0x0000005c00fc8947 */ /* 0x002fea0003800000 */
.L_x_6271:
[----:B------:R-:W-:Y:S01]  /*c480*/  R2UR UR4, R16 ;  /* 0x00000000100472ca */ /* 0x000fe200000e0000 */
[----:B------:R-:W-:Y:S01]  /*c490*/  WARPGROUP.ARRIVE ;  /* 0x00000000000079c5 */ /* 0x000fe20000000000 */
[----:B------:R-:W-:Y:S01]  /*c4a0*/  R2UR UR5, R0 ;  /* 0x00000000000572ca */ /* 0x000fe200000e0000 */
[----:B------:R-:W-:Y:S01]  /*c4b0*/  UMOV UR7, 0x40000040 ;  /* 0x4000004000077882 */ /* 0x000fe20000000000 */
[----:B------:R-:W2:Y:S01]  /*c4c0*/  SHFL.BFLY PT, R0, R7, 0x2, 0x1f ;  /* 0x0c401f0007007f89 */ /* 0x000ea200000e0000 */
[----:B------:R-:W-:Y:S01]  /*c4d0*/  IMAD.MOV.U32 R8, RZ, RZ, RZ ;  /* 0x000000ffff087224 */ /* 0x000fe200078e00ff */
[----:B------:R-:W-:Y:S01]  /*c4e0*/  MOV R17, RZ ;  /* 0x000000ff00117202 */ /* 0x000fe20000000f00 */
[----:B------:R-:W-:Y:S01]  /*c4f0*/  IMAD.MOV.U32 R16, RZ, RZ, -0x800000 ;  /* 0xff800000ff107424 */ /* 0x000fe200078e00ff */
[----:B------:R-:W0:Y:S05]  /*c500*/  SHFL.BFLY PT, R3, R6, 0x2, 0x1f ;  /* 0x0c401f0006037f89 */ /* 0x000e2a00000e0000 */
[----:B------:R-:W-:-:S04]  /*c510*/  UIADD3 UR4, UR4, 0x400, URZ ;  /* 0x0000040004047890 */ /* 0x000fc8000fffe03f */
[----:B------:R-:W-:-:S04]  /*c520*/  USHF.R.U32.HI UR4, URZ, 0x4, UR4 ;  /* 0x000000043f047899 */ /* 0x000fc80008011604 */
[----:B------:R-:W-:-:S04]  /*c530*/  ULOP3.LUT UR4, UR4, 0x3fff, URZ, 0xc0, !UPT ;  /* 0x00003fff04047892 */ /* 0x000fc8000f8ec03f */
[----:B------:R-:W-:Y:S01]  /*c540*/  ULOP3.LUT UR4, UR4, 0x5800000, URZ, 0xfc, !UPT ;  /* 0x0580000004047892 */ /* 0x000fe2000f8efc3f */
[----:B--2---:R-:W-:-:S03]  /*c550*/  FADD.FTZ R0, R0, R7 ;  /* 0x0000000700007221 */ /* 0x004fc60000010000 */
[----:B------:R-:W-:Y:S01]  /*c560*/  UIMAD UR4, UR5, 0xb00, UR4 ;  /* 0x00000b00050478a4 */ /* 0x000fe2000f8e0204 */
[----:B01----:R-:W-:Y:S02]  /*c570*/  FADD.FTZ R2, R3, R6 ;  /* 0x0000000603027221 */ /* 0x003fe40000010000 */
[----:B------:R-:W0:Y:S04]  /*c580*/  SHFL.BFLY PT, R3, R0, 0x1, 0x1f ;  /* 0x0c201f0000037f89 */ /* 0x000e2800000e0000 */
[----:B------:R-:W-:Y:S02]  /*c590*/  UMOV UR6, UR4 ;  /* 0x0000000400067c82 */ /* 0x000fe40008000000 */
[----:B------:R-:W-:Y:S01]  /*c5a0*/  HGMMA.64x128x16.F32.BF16 R24, R176, gdesc[UR4].tnspB, R24, gsb0 ;  /* 0x41e00004b0187df0 */ /* 0x000fe20008001818 */
[----:B------:R-:W-:Y:S01]  /*c5b0*/  UIADD3 UR6, UR4, 0x80, URZ ;  /* 0x0000008004067890 */ /* 0x000fe2000fffe03f */
[----:B------:R-:W1:Y:S01]  /*c5c0*/  SHFL.BFLY PT, R5, R2, 0x1, 0x1f ;  /* 0x0c201f0002057f89 */ /* 0x000e6200000e0000 */
[----:B------:R-:W-:Y:S01]  /*c5d0*/  UMOV UR7, 0x40000040 ;  /* 0x4000004000077882 */ /* 0x000fe20000000000 */
[----:B0-----:R-:W-:Y:S01]  /*c5e0*/  FADD.FTZ R10, R0, R3 ;  /* 0x00000003000a7221 */ /* 0x001fe20000010000 */
[----:B------:R-:W-:-:S04]  /*c5f0*/  IMAD.MOV.U32 R0, RZ, RZ, -0x800000 ;  /* 0xff800000ff007424 */ /* 0x000fc800078e00ff */
[----:B------:R-:W-:Y:S01]  /*c600*/  FSETP.NE.FTZ.AND P0, PT, R10, RZ, PT ;  /* 0x000000ff0a00720b */ /* 0x000fe20003f15000 */
[----:B-1----:R-:W-:Y:S01]  /*c610*/  FADD.FTZ R12, R2, R5 ;  /* 0x00000005020c7221 */ /* 0x002fe20000010000 */
[----:B------:R-:W-:-:S04]  /*c620*/  @!P1 VIADD R5, R11, 0x34860 ;  /* 0x000348600b059836 */ /* 0x000fc80000000000 */
[----:B------:R-:W-:Y:S02]  /*c630*/  FSETP.NE.FTZ.AND P2, PT, R12, RZ, PT ;  /* 0x000000ff0c00720b */ /* 0x000fe40003f55000 */
[----:B------:R-:W-:-:S05]  /*c640*/  @!P1 PRMT R5, RZ, 0x654, R5 ;  /* 0x00000654ff059816 */ /* 0x000fca0000000005 */
        /* <DEDUP_REMOVED lines=13> */
[----:B------:R-:W-:Y:S01]  /*c720*/  HGMMA.64x128x16.F32.BF16 R24, R180, gdesc[UR4].tnspB, R24, gsb0 ;  /* 0x41e00004b4187df0 */ /* 0x000fe20008001818 */
[----:B------:R-:W-:Y:S01]  /*c730*/  UIADD3 UR6, UR4, 0x100, URZ ;  /* 0x0000010004067890 */ /* 0x000fe2000fffe03f */
[----:B------:R-:W-:Y:S01]  /*c740*/  UMOV UR7, 0x40000040 ;  /* 0x4000004000077882 */ /* 0x000fe20000000000 */
[----:B------:R-:W-:Y:S02]  /*c750*/  WARPGROUP.DEPBAR.LE gsb0, 0x0 ;  /* 0x00008000000079c5 */ /* 0x000fe40000010000 */
[----:B------:R-:W-:-:S07]  /*c760*/  WARPGROUP.ARRIVE ;  /* 0x00000000000079c5 */ /* 0x000fce0000000000 */
        /* <DEDUP_REMOVED lines=33> */
[----:B------:R-:W-:Y:S01]  /*c980*/  UIADD3 UR4, UR4, 0x500, URZ ;  /* 0x0000050004047890 */ /* 0x000fe2000fffe03f */
[----:B------:R-:W-:Y:S02]  /*c990*/  WARPGROUP.DEPBAR.LE gsb0, 0x0 ;  /* 0x00008000000079c5 */ /* 0x000fe40000010000 */
[----:B------:R-:W-:-:S06]  /*c9a0*/  WARPGROUP.ARRIVE ;  /* 0x00000000000079c5 */ /* 0x000fcc0000000000 */
[----:B------:R-:W-:Y:S01]  /*c9b0*/  HGMMA.64x128x16.F32.BF16 R24, R212, gdesc[UR4].tnspB, R24, gsb0 ;  /* 0x41e00004d4187df0 */ /* 0x000fe20008001818 */
[----:B------:R-:W-:Y:S01]  /*c9c0*/  UMOV UR6, UR4 ;  /* 0x0000000400067c82 */ /* 0x000fe20008000000 */
[----:B------:R-:W-:Y:S01]  /*c9d0*/  UMOV UR7, 0x40000040 ;  /* 0x4000004000077882 */ /* 0x000fe20000000000 */
[----:B------:R-:W-:Y:S02]  /*c9e0*/  WARPGROUP.DEPBAR.LE gsb0, 0x0 ;  /* 0x00008000000079c5 */ /* 0x000fe40000010000 */
[----:B------:R-:W-:-:S07]  /*c9f0*/  WARPGROUP.ARRIVE ;  /* 0x00000000000079c5 */ /* 0x000fce0000000000 */
[----:B------:R-:W-:Y:S03]  /*ca00*/  HGMMA.64x128x16.F32.BF16 R24, R216, gdesc[UR4].tnspB, R24, gsb0 ;  /* 0x41e00004d8187df0 */ /* 0x000fe60008001818 */
[----:B------:R-:W-:Y:S02]  /*ca10*/  WARPGROUP.DEPBAR.LE gsb0, 0x0 ;  /* 0x00008000000079c5 */ /* 0x000fe40000010000 */
        /* <DEDUP_REMOVED lines=12> */
[-C--:B0-----:R-:W-:Y:S01]  /*cae0*/  FMUL.FTZ R40, R30, R17.reuse ;  /* 0x000000111e287220 */ /* 0x081fe20000410000 */
[-C--:B------:R-:W-:Y:S01]  /*caf0*/  FMUL.FTZ R41, R31, R17.reuse ;  /* 0x000000111f297220 */ /* 0x080fe20000410000 */
        /* <DEDUP_REMOVED lines=51> */
.L_x_6252:
        /* <DEDUP_REMOVED lines=10> */
[----:B------:R-:W4:Y:S01]  /*ced0*/  LDC.64 R68, c[0x0][0xbd8] ;  /* 0x0002f600ff447b82 */ /* 0x000f220000000a00 */
[----:B------:R-:W-:Y:S02]  /*cee0*/  UIMAD.WIDE.U32 UR4, UR13, UR8, URZ ;  /* 0x000000080d0472a5 */ /* 0x000fe4000f8e003f */
[----:B------:R-:W-:-:S04]  /*cef0*/  UIMAD UR6, UR7, UR8, URZ ;  /* 0x00000008070672a4 */ /* 0x000fc8000f8e023f */
[----:B------:R-:W-:Y:S01]  /*cf00*/  UIMAD UR6, UR13, UR9, UR6 ;  /* 0x000000090d0672a4 */ /* 0x000fe2000f8e0206 */
[----:B-1----:R-:W-:Y:S01]  /*cf10*/  ISETP.NE.AND P0, PT, R71, 0x1, PT ;  /* 0x000000014700780c */ /* 0x002fe20003f05270 */
[----:B------:R-:W1:Y:S01]  /*cf20*/  S2UR UR11, SR_CTAID.Y ;  /* 0x00000000000b79c3 */ /* 0x000e620000002600 */
[----:B------:R-:W-:Y:S01]  /*cf30*/  ULDC.64 UR8, c[0x0][0xb38] ;  /* 0x0002ce0000087ab9 */ /* 0x000fe20000000a00 */
[----:B------:R-:W-:Y:S02]  /*cf40*/  UIADD3 UR6, UR5, UR6, URZ ;  /* 0x0000000605067290 */ /* 0x000fe4000fffe03f */
[----:B------:R-:W-:Y:S01]  /*cf50*/  UIMAD UR7, UR7, UR8, URZ ;  /* 0x00000008070772a4 */ /* 0x000fe2000f8e023f */
[----:B0-----:R-:W-:Y:S01]  /*cf60*/  VIADD R59, R17, 0xffffff80 ;  /* 0xffffff80113b7836 */ /* 0x001fe20000000000 */
[----:B---3--:R-:W-:Y:S02]  /*cf70*/  USHF.R.S32.HI UR10, URZ, 0x1f, UR12 ;  /* 0x0000001f3f0a7899 */ /* 0x008fe4000801140c */
[----:B------:R-:W1:Y:S02]  /*cf80*/  LDC R75, c[0x0][0xc50] ;  /* 0x00031400ff4b7b82 */ /* 0x000e640000000800 */
[----:B------:R-:W-:-:S04]  /*cf90*/  SHF.R.S32.HI R22, RZ, 0x1f, R59 ;  /* 0x0000001fff167819 */ /* 0x000fc8000001143b */
[CC--:B------:R-:W-:Y:S02]  /*cfa0*/  LEA.HI R17, R22.reuse, R59.reuse, RZ, 0x7 ;  /* 0x0000003b16117211 */ /* 0x0c0fe400078f38ff */
[----:B------:R-:W0:Y:S01]  /*cfb0*/  LDC.64 R72, c[0x0][0xb40] ;  /* 0x0002d000ff487b82 */ /* 0x000e220000000a00 */
[----:B------:R-:W-:Y:S02]  /*cfc0*/  LEA.HI R22, R22, R59, RZ, 0x2 ;  /* 0x0000003b16167211 */ /* 0x000fe400078f10ff */
[----:B------:R-:W-:Y:S02]  /*cfd0*/  LOP3.LUT R18, R17, 0xffffff80, RZ, 0xc0, !PT ;  /* 0xffffff8011127812 */ /* 0x000fe400078ec0ff */
[----:B------:R-:W-:Y:S02]  /*cfe0*/  SHF.R.S32.HI R58, RZ, 0x7, R17 ;  /* 0x00000007ff3a7819 */ /* 0x000fe40000011411 */
[----:B------:R-:W-:Y:S01]  /*cff0*/  LOP3.LUT R22, R22, 0xfffffffc, RZ, 0xc0, !PT ;  /* 0xfffffffc16167812 */ /* 0x000fe200078ec0ff */
[----:B------:R-:W-:Y:S01]  /*d000*/  IMAD.IADD R70, R59, 0x1, -R18 ;  /* 0x000000013b467824 */ /* 0x000fe200078e0a12 */
[----:B------:R-:W-:Y:S01]  /*d010*/  LEA.HI R17, R17, R58, RZ, 0x1 ;  /* 0x0000003a11117211 */ /* 0x000fe200078f08ff */
[----:B------:R-:W3:Y:S02]  /*d020*/  @P0 LDC R67, c[0x0][0xbf0] ;  /* 0x0002fc00ff430b82 */ /* 0x000ee40000000800 */
[----:B------:R-:W-:Y:S01]  /*d030*/  IMAD.IADD R22, R59, 0x1, -R22 ;  /* 0x000000013b167824 */ /* 0x000fe200078e0a16 */
[----:B------:R-:W-:-:S02]  /*d040*/  SHF.R.S32.HI R63, RZ, 0x1f, R70 ;  /* 0x0000001fff3f7819 */ /* 0x000fc40000011446 */
[----:B------:R-:W-:Y:S02]  /*d050*/  LOP3.LUT R17, R17, 0x3fffffe, RZ, 0xc0, !PT ;  /* 0x03fffffe11117812 */ /* 0x000fe400078ec0ff */
[----:B------:R-:W-:Y:S01]  /*d060*/  LEA.HI R77, R63, R70, RZ, 0x2 ;  /* 0x000000463f4d7211 */ /* 0x000fe200078f10ff */
[----:B------:R-:W5:Y:S01]  /*d070*/  @P0 LDC R79, c[0x0][0xbec] ;  /* 0x0002fb00ff4f0b82 */ /* 0x000f620000000800 */
[----:B------:R-:W-:Y:S02]  /*d080*/  IADD3 R17, R58, -R17, RZ ;  /* 0x800000113a117210 */ /* 0x000fe40007ffe0ff */
[--C-:B------:R-:W-:Y:S02]  /*d090*/  SHF.R.S32.HI R18, RZ, 0x2, R77.reuse ;  /* 0x00000002ff127819 */ /* 0x100fe4000001144d */
[----:B------:R-:W-:Y:S01]  /*d0a0*/  SHF.R.S32.HI R23, RZ, 0x1f, R77 ;  /* 0x0000001fff177819 */ /* 0x000fe2000001144d */
[----:B0-----:R-:W-:Y:S01]  /*d0b0*/  IMAD R66, R72, UR10, RZ ;  /* 0x0000000a48427c24 */ /* 0x001fe2000f8e02ff */
[----:B------:R-:W-:Y:S01]  /*d0c0*/  LEA.HI R58, R22, R22, RZ, 0x1 ;  /* 0x00000016163a7211 */ /* 0x000fe200078f08ff */
[----:B------:R-:W0:Y:S01]  /*d0d0*/  @P0 LDC R74, c[0x0][0xbf0] ;  /* 0x0002fc00ff4a0b82 */ /* 0x000e220000000800 */
[----:B------:R-:W-:-:S02]  /*d0e0*/  LEA.HI R23, R23, R18, RZ, 0x3 ;  /* 0x0000001217177211 */ /* 0x000fc400078f18ff */
[----:B------:R-:W-:Y:S02]  /*d0f0*/  LOP3.LUT R59, R58, 0x1ffffffe, RZ, 0xc0, !PT ;  /* 0x1ffffffe3a3b7812 */ /* 0x000fe400078ec0ff */
[----:B------:R-:W-:Y:S02]  /*d100*/  LOP3.LUT R23, R23, 0xfffffff8, RZ, 0xc0, !PT ;  /* 0xfffffff817177812 */ /* 0x000fe400078ec0ff */
[----:B------:R-:W-:Y:S01]  /*d110*/  LOP3.LUT R77, R77, 0x7ffffffc, RZ, 0xc0, !PT ;  /* 0x7ffffffc4d4d7812 */ /* 0x000fe200078ec0ff */
[----:B------:R-:W-:Y:S02]  /*d120*/  IMAD.IADD R58, R22, 0x1, -R59 ;  /* 0x00000001163a7824 */ /* 0x000fe400078e0a3b */
[----:B------:R-:W-:Y:S01]  /*d130*/  IMAD.IADD R23, R18, 0x1, -R23 ;  /* 0x0000000112177824 */ /* 0x000fe200078e0a17 */
[----:B------:R-:W-:Y:S01]  /*d140*/  LEA.HI R18, R63, R70, RZ, 0x5 ;  /* 0x000000463f127211 */ /* 0x000fe200078f28ff */
[----:B------:R-:W-:Y:S01]  /*d150*/  IMAD.U32 R22, RZ, RZ, UR4 ;  /* 0x00000004ff167e24 */ /* 0x000fe2000f8e00ff */
[----:B------:R-:W1:Y:S02]  /*d160*/  @P0 LDC R63, c[0x0][0xbec] ;  /* 0x0002fb00ff3f0b82 */ /* 0x000e640000000800 */
[----:B------:R-:W-:-:S05]  /*d170*/  SHF.R.S32.HI R18, RZ, 0x5, R18 ;  /* 0x00000005ff127819 */ /* 0x000fca0000011412 */
[----:B------:R-:W-:Y:S01]  /*d180*/  IMAD R18, R18, 0x10, R23 ;  /* 0x0000001012127824 */ /* 0x000fe200078e0217 */
[----:B------:R-:W-:Y:S01]  /*d190*/  MOV R23, UR5 ;  /* 0x0000000500177c02 */ /* 0x000fe20008000f00 */
[----:B------:R-:W-:Y:S01]  /*d1a0*/  IMAD.U32 R23, RZ, RZ, UR6 ;  /* 0x00000006ff177e24 */ /* 0x000fe2000f8e00ff */
[----:B------:R-:W-:Y:S01]  /*d1b0*/  UIMAD.WIDE.U32 UR4, UR13, UR8, URZ ;  /* 0x000000080d0472a5 */ /* 0x000fe2000f8e003f */
[----:B------:R-:W-:Y:S01]  /*d1c0*/  IMAD R17, R17, 0x40, R18 ;  /* 0x0000004011117824 */ /* 0x000fe200078e0212 */
[----:B------:R-:W-:Y:S01]  /*d1d0*/  UIMAD UR6, UR13, UR9, UR7 ;  /* 0x000000090d0672a4 */ /* 0x000fe2000f8e0207 */
[----:B----4-:R-:W-:Y:S02]  /*d1e0*/  IMAD R18, R68, UR10, RZ ;  /* 0x0000000a44127c24 */ /* 0x010fe4000f8e02ff */
[----:B------:R-:W-:Y:S01]  /*d1f0*/  IMAD R58, R58, 0x8, R17 ;  /* 0x000000083a3a7824 */ /* 0x000fe200078e0211 */
[----:B------:R-:W-:Y:S01]  /*d200*/  UIADD3 UR6, UR5, UR6, URZ ;  /* 0x0000000605067290 */ /* 0x000fe2000fffe03f */
[----:B------:R-:W-:Y:S01]  /*d210*/  IMAD R65, R69, UR12, R18 ;  /* 0x0000000c45417c24 */ /* 0x000fe2000f8e0212 */
[----:B------:R-:W-:Y:S01]  /*d220*/  ULDC.64 UR8, c[0x0][0xb28] ;  /* 0x0002ca0000087ab9 */ /* 0x000fe20000000a00 */
[----:B--2---:R-:W-:Y:S01]  /*d230*/  IMAD R18, R64, 0x80, R58 ;  /* 0x0000008040127824 */ /* 0x004fe200078e023a */
[----:B------:R-:W-:Y:S01]  /*d240*/  MOV R58, UR4 ;  /* 0x00000004003a7c02 */ /* 0x000fe20008000f00 */
[----:B------:R-:W-:-:S04]  /*d250*/  IMAD.WIDE.U32 R22, R68, UR12, R22 ;  /* 0x0000000c44167c25 */ /* 0x000fc8000f8e0016 */
[----:B------:R-:W-:Y:S01]  /*d260*/  IMAD R68, RZ, RZ, -UR13 ;  /* 0x8000000dff447e24 */ /* 0x000fe2000f8e02ff */
[----:B------:R-:W-:Y:S01]  /*d270*/  IADD3 R23, R23, R65, RZ ;  /* 0x0000004117177210 */ /* 0x000fe20007ffe0ff */
[----:B-1----:R-:W-:-:S04]  /*d280*/  @P0 IMAD.HI.U32 R62, R18, R63, RZ ;  /* 0x0000003f123e0227 */ /* 0x002fc800078e00ff */
[----:B------:R-:W-:Y:S01]  /*d290*/  IMAD.U32 R59, RZ, RZ, UR5 ;  /* 0x00000005ff3b7e24 */ /* 0x000fe2000f8e00ff */
[----:B------:R-:W-:Y:S01]  /*d2a0*/  ULDC.64 UR4, c[0x0][0xbe0] ;  /* 0x0002f80000047ab9 */ /* 0x000fe20000000a00 */
[----:B------:R-:W-:Y:S02]  /*d2b0*/  IMAD R75, R75, R68, UR11 ;  /* 0x0000000b4b4b7e24 */ /* 0x000fe4000f8e0244 */
[----:B------:R-:W-:Y:S01]  /*d2c0*/  IMAD.U32 R59, RZ, RZ, UR6 ;  /* 0x00000006ff3b7e24 */ /* 0x000fe2000f8e00ff */
[----:B------:R-:W-:Y:S01]  /*d2d0*/  ULDC.64 UR6, c[0x0][0xb48] ;  /* 0x0002d20000067ab9 */ /* 0x000fe20000000a00 */
[----:B------:R-:W-:Y:S01]  /*d2e0*/  IMAD.MOV.U32 R63, RZ, RZ, R18 ;  /* 0x000000ffff3f7224 */ /* 0x000fe200078e0012 */
[----:B---3--:R-:W-:Y:S01]  /*d2f0*/  @P0 SHF.R.U32.HI R63, RZ, R67, R62 ;  /* 0x00000043ff3f0219 */ /* 0x008fe2000001163e */
[----:B------:R-:W-:Y:S01]  /*d300*/  IMAD R67, R73, UR12, R66 ;  /* 0x0000000c49437c24 */ /* 0x000fe2000f8e0242 */
[----:B------:R-:W-:Y:S01]  /*d310*/  SHF.R.S32.HI R66, RZ, 0x1f, R75 ;  /* 0x0000001fff427819 */ /* 0x000fe2000001144b */
[----:B------:R-:W-:-:S04]  /*d320*/  IMAD.WIDE.U32 R58, R72, UR12, R58 ;  /* 0x0000000c483a7c25 */ /* 0x000fc8000f8e003a */
[----:B-----5:R-:W-:-:S04]  /*d330*/  @P0 IMAD.HI.U32 R79, R18, R79, RZ ;  /* 0x0000004f124f0227 */ /* 0x020fc800078e00ff */
[----:B------:R-:W-:Y:S02]  /*d340*/  IMAD.IADD R59, R59, 0x1, R67 ;  /* 0x000000013b3b7824 */ /* 0x000fe400078e0243 */
[----:B------:R-:W-:Y:S02]  /*d350*/  IMAD R67, R66, UR6, RZ ;  /* 0x0000000642437c24 */ /* 0x000fe4000f8e02ff */
[----:B------:R-:W-:-:S04]  /*d360*/  IMAD.WIDE.U32 R22, R75, UR4, R22 ;  /* 0x000000044b167c25 */ /* 0x000fc8000f8e0016 */
[----:B------:R-:W-:Y:S01]  /*d370*/  IMAD.MOV.U32 R65, RZ, RZ, R18 ;  /* 0x000000ffff417224 */ /* 0x000fe200078e0012 */
[----:B0-----:R-:W-:Y:S01]  /*d380*/  @P0 SHF.R.U32.HI R65, RZ, R74, R79 ;  /* 0x0000004aff410219 */ /* 0x001fe2000001164f */
[----:B------:R-:W-:Y:S01]  /*d390*/  IMAD R62, R66, UR4, RZ ;  /* 0x00000004423e7c24 */ /* 0x000fe2000f8e02ff */
[----:B------:R-:W-:Y:S01]  /*d3a0*/  BAR.SYNC.DEFER_BLOCKING 0x1, 0x100 ;  /* 0x0044000000007b1d */ /* 0x000fe20000010000 */
[C---:B------:R-:W-:Y:S01]  /*d3b0*/  IMAD R69, R75.reuse, UR7, R67 ;  /* 0x000000074b457c24 */ /* 0x040fe2000f8e0243 */
[--C-:B------:R-:W-:Y:S01]  /*d3c0*/  SHF.R.S32.HI R67, RZ, 0x1f, R63.reuse ;  /* 0x0000001fff437819 */ /* 0x100fe2000001143f */
[----:B------:R-:W-:Y:S01]  /*d3d0*/  IMAD R66, R75, UR5, R62 ;  /* 0x000000054b427c24 */ /* 0x000fe2000f8e023e */
[----:B------:R-:W-:Y:S01]  /*d3e0*/  IADD3 R22, P0, R63, R22, RZ ;  /* 0x000000163f167210 */ /* 0x000fe20007f1e0ff */
[----:B------:R-:W-:Y:S01]  /*d3f0*/  IMAD.MOV R63, RZ, RZ, -R63 ;  /* 0x000000ffff3f7224 */ /* 0x000fe200078e0a3f */
[----:B------:R-:W-:Y:S01]  /*d400*/  SHF.R.S32.HI R62, RZ, 0x1f, R65 ;  /* 0x0000001fff3e7819 */ /* 0x000fe20000011441 */
[----:B------:R-:W-:Y:S01]  /*d410*/  IMAD.WIDE.U32 R58, R75, UR6, R58 ;  /* 0x000000064b3a7c25 */ /* 0x000fe2000f8e003a */
[----:B------:R-:W-:Y:S01]  /*d420*/  ULDC.64 UR4, c[0x0][0xb30] ;  /* 0x0002cc0000047ab9 */ /* 0x000fe20000000a00 */
[----:B------:R-:W-:Y:S01]  /*d430*/  IADD3.X R23, R67, R23, R66, P0, !PT ;  /* 0x0000001743177210 */ /* 0x000fe200007fe442 */
[----:B------:R-:W-:Y:S01]  /*d440*/  ULDC.64 UR6, c[0x0][0xbc8] ;  /* 0x0002f20000067ab9 */ /* 0x000fe20000000a00 */
[----:B------:R-:W-:Y:S01]  /*d450*/  IMAD.MOV R68, RZ, RZ, -R65 ;  /* 0x000000ffff447224 */ /* 0x000fe200078e0a41 */
[----:B------:R-:W-:Y:S01]  /*d460*/  IADD3 R59, R59, R69, RZ ;  /* 0x000000453b3b7210 */ /* 0x000fe20007ffe0ff */
[----:B------:R-:W-:-:S02]  /*d470*/  IMAD R63, R71, R63, R18 ;  /* 0x0000003f473f7224 */ /* 0x000fc400078e0212 */
[----:B------:R-:W-:Y:S02]  /*d480*/  IMAD R62, R62, UR4, RZ ;  /* 0x000000043e3e7c24 */ /* 0x000fe4000f8e02ff */
[----:B------:R-:W-:Y:S01]  /*d490*/  IMAD R67, R71, R68, R18 ;  /* 0x0000004447437224 */ /* 0x000fe200078e0212 */
[----:B------:R-:W-:Y:S01]  /*d4a0*/  SHF.R.S32.HI R18, RZ, 0x1f, R63 ;  /* 0x0000001fff127819 */ /* 0x000fe2000001143f */
[C---:B------:R-:W-:Y:S01]  /*d4b0*/  IMAD R69, R65.reuse, UR5, R62 ;  /* 0x0000000541457c24 */ /* 0x040fe2000f8e023e */
[----:B------:R-:W0:Y:S01]  /*d4c0*/  S2UR UR5, SR_CgaCtaId ;  /* 0x00000000000579c3 */ /* 0x000e220000008800 */
[----:B------:R-:W-:Y:S01]  /*d4d0*/  IMAD.WIDE.U32 R58, R65, UR4, R58 ;  /* 0x00000004413a7c25 */ /* 0x000fe2000f8e003a */
[----:B------:R-:W-:Y:S01]  /*d4e0*/  SHF.R.S32.HI R62, RZ, 0x1f, R67 ;  /* 0x0000001fff3e7819 */ /* 0x000fe20000011443 */
[----:B------:R-:W-:Y:S02]  /*d4f0*/  UMOV UR4, 0x400 ;  /* 0x0000040000047882 */ /* 0x000fe40000000000 */
        /* <DEDUP_REMOVED lines=14> */
[----:B0-----:R-:W-:Y:S01]  /*d5e0*/  ULEA UR4, UR5, UR4, 0x18 ;  /* 0x0000000405047291 */ /* 0x001fe2000f8ec03f */
[----:B------:R-:W-:Y:S01]  /*d5f0*/  IMAD R17, R64, 0x80, R17 ;  /* 0x0000008040117824 */ /* 0x000fe200078e0211 */
[----:B------:R-:W-:Y:S01]  /*d600*/  LEA.HI.X R63, R22, UR7, R63, 0x2, P0 ;  /* 0x00000007163f7c11 */ /* 0x000fe200080f143f */
[----:B------:R-:W-:Y:S01]  /*d610*/  IMAD R18, R71, UR6, RZ ;  /* 0x0000000647127c24 */ /* 0x000fe2000f8e02ff */
[----:B------:R-:W-:Y:S01]  /*d620*/  LEA.HI.X R76, R58, UR9, R23, 0x2, P1 ;  /* 0x000000093a4c7c11 */ /* 0x000fe200088f1417 */
[----:B------:R-:W-:Y:S01]  /*d630*/  SHFL.IDX PT, R22, R62, RZ, 0x1c1f ;  /* 0x001c1fff3e167589 */ /* 0x000fe200000e0000 */
[C---:B------:R-:W-:Y:S01]  /*d640*/  LOP3.LUT P0, RZ, R70.reuse, 0x3, RZ, 0xc0, !PT ;  /* 0x0000000346ff7812 */ /* 0x040fe2000780c0ff */
[----:B------:R-:W-:Y:S01]  /*d650*/  UIADD3 UR4, UR4, 0x34820, URZ ;  /* 0x0003482004047890 */ /* 0x000fe2000fffe03f */
[C---:B------:R-:W-:Y:S01]  /*d660*/  IADD3 R69, R17.reuse, 0x8, RZ ;  /* 0x0000000811457810 */ /* 0x040fe20007ffe0ff */
[----:B------:R-:W0:Y:S01]  /*d670*/  SHFL.IDX PT, R23, R63, RZ, 0x1c1f ;  /* 0x001c1fff3f177589 */ /* 0x000e2200000e0000 */
[-C--:B------:R-:W-:Y:S01]  /*d680*/  ISETP.GE.OR P1, PT, R17, R18.reuse, P0 ;  /* 0x000000121100720c */ /* 0x080fe20000726670 */
[----:B------:R-:W-:Y:S01]  /*d690*/  UPRMT UR4, URZ, 0x654, UR4 ;  /* 0x000006543f047896 */ /* 0x000fe20008000004 */
[-C--:B------:R-:W-:Y:S01]  /*d6a0*/  ISETP.GE.OR P0, PT, R69, R18.reuse, P0 ;  /* 0x000000124500720c */ /* 0x080fe20000706670 */
[----:B------:R-:W-:Y:S01]  /*d6b0*/  SHFL.IDX PT, R58, R62, 0x1, 0x1c1f ;  /* 0x003c1f003e3a7f89 */ /* 0x000fe200000e0000 */
[----:B------:R-:W-:Y:S01]  /*d6c0*/  ISETP.GE.AND P2, PT, R17, R18, PT ;  /* 0x000000121100720c */ /* 0x000fe20003f46270 */
[----:B------:R-:W-:-:S02]  /*d6d0*/  IMAD.IADD R71, R70, 0x1, -R77 ;  /* 0x0000000146477824 */ /* 0x000fc400078e0a4d */
[----:B------:R-:W1:Y:S02]  /*d6e0*/  SHFL.IDX PT, R59, R63, 0x1, 0x1c1f ;  /* 0x003c1f003f3b7f89 */ /* 0x000e6400000e0000 */
[----:B------:R-:W-:Y:S01]  /*d6f0*/  IMAD.SHL.U32 R71, R71, 0x2, RZ ;  /* 0x0000000247477824 */ /* 0x000fe200078e00ff */
[----:B------:R-:W-:Y:S01]  /*d700*/  SYNCS.ARRIVE.TRANS64.RED.A1T0 RZ, [UR4], RZ ;  /* 0x000000ffffff79a7 */ /* 0x000fe20008100404 */
[----:B------:R2:W3:Y:S04]  /*d710*/  SHFL.IDX PT, R66, R74, RZ, 0x1c1f ;  /* 0x001c1fff4a427589 */ /* 0x0004e800000e0000 */
[----:B------:R2:W4:Y:S04]  /*d720*/  SHFL.IDX PT, R67, R76, RZ, 0x1c1f ;  /* 0x001c1fff4c437589 */ /* 0x00052800000e0000 */
        /* <DEDUP_REMOVED lines=10> */
[C---:B------:R-:W-:Y:S01]  /*d7d0*/  IADD3 R59, R71.reuse, 0x18, RZ ;  /* 0x00000018473b7810 */ /* 0x040fe20007ffe0ff */
[C---:B------:R-:W-:Y:S01]  /*d7e0*/  VIADD R63, R71.reuse, 0x30 ;  /* 0x00000030473f7836 */ /* 0x040fe20000000000 */
[----:B------:R-:W-:Y:S01]  /*d7f0*/  ISETP.GE.AND P0, PT, R58, UR4, PT ;  /* 0x000000043a007c0c */ /* 0x000fe2000bf06270 */
[----:B------:R-:W-:Y:S01]  /*d800*/  VIADD R64, R71, 0x38 ;  /* 0x0000003847407836 */ /* 0x000fe20000000000 */
[----:B------:R-:W-:Y:S01]  /*d810*/  ISETP.GE.AND P1, PT, R59, UR4, PT ;  /* 0x000000043b007c0c */ /* 0x000fe2000bf26270 */
[C---:B------:R-:W-:Y:S01]  /*d820*/  VIADD R68, R71.reuse, 0x50 ;  /* 0x0000005047447836 */ /* 0x040fe20000000000 */
[C---:B------:R-:W-:Y:S01]  /*d830*/  IADD3 R65, R71.reuse, 0x40, RZ ;  /* 0x0000004047417810 */ /* 0x040fe20007ffe0ff */
[----:B------:R-:W-:Y:S01]  /*d840*/  VIADD R70, R71, 0x58 ;  /* 0x0000005847467836 */ /* 0x000fe20000000000 */
[----:B------:R-:W-:Y:S01]  /*d850*/  ISETP.GE.AND P4, PT, R63, UR4, PT ;  /* 0x000000043f007c0c */ /* 0x000fe2000bf86270 */
[----:B---34-:R-:W-:Y:S01]  /*d860*/  @!P2 IMAD.WIDE R16, R71, 0x4, R66 ;  /* 0x000000044710a825 */ /* 0x018fe200078e0242 */
[----:B------:R-:W-:-:S02]  /*d870*/  ISETP.GE.AND P5, PT, R64, UR4, PT ;  /* 0x0000000440007c0c */ /* 0x000fc4000bfa6270 */
[----:B------:R-:W-:Y:S01]  /*d880*/  @!P3 LEA.HI R0, R0, R0, RZ, 0x1 ;  /* 0x000000000000b211 */ /* 0x000fe200078f08ff */
[----:B------:R-:W-:Y:S01]  /*d890*/  VIADD R72, R71, 0x60 ;  /* 0x0000006047487836 */ /* 0x000fe20000000000 */
[----:B------:R0:W-:Y:S01]  /*d8a0*/  @!P2 ST.E.64 desc[UR6][R16.64], R88 ;  /* 0x000000581000a985 */ /* 0x0001e2000c101b06 */
[----:B------:R-:W-:Y:S02]  /*d8b0*/  ISETP.GE.AND P6, PT, R65, UR4, PT ;  /* 0x0000000441007c0c */ /* 0x000fe4000bfc6270 */
        /* <DEDUP_REMOVED lines=13> */
[----:B------:R-:W-:-:S04]  /*d990*/  @!P2 LEA.HI R0, R0, R0, RZ, 0x1 ;  /* 0x000000000000a211 */ /* 0x000fc800078f08ff */
[----:B------:R0:W-:Y:S01]  /*d9a0*/  @!P0 ST.E.64 desc[UR6][R16.64], R90 ;  /* 0x0000005a10008985 */ /* 0x0001e2000c101b06 */
[----:B------:R-:W-:Y:S02]  /*d9b0*/  @!P3 LEA.HI R62, R62, R62, RZ, 0x1 ;  /* 0x0000003e3e3eb211 */ /* 0x000fe400078f08ff */
[----:B-1----:R-:W-:Y:S02]  /*d9c0*/  @!P1 LOP3.LUT R23, R59, 0xfffffffe, RZ, 0xc0, !PT ;  /* 0xfffffffe3b179812 */ /* 0x002fe400078ec0ff */
[----:B------:R-:W-:Y:S02]  /*d9d0*/  @!P2 LOP3.LUT R59, R0, 0xfffffffe, RZ, 0xc0, !PT ;  /* 0xfffffffe003ba812 */ /* 0x000fe400078ec0ff */
[----:B------:R-:W-:Y:S01]  /*d9e0*/  @!P3 LOP3.LUT R63, R62, 0xfffffffe, RZ, 0xc0, !PT ;  /* 0xfffffffe3e3fb812 */ /* 0x000fe200078ec0ff */
[--C-:B------:R-:W-:Y:S01]  /*d9f0*/  @!P1 IMAD.WIDE R22, R23, 0x4, R66.reuse ;  /* 0x0000000417169825 */ /* 0x100fe200078e0242 */
[----:B------:R-:W-:Y:S02]  /*da00*/  @!P6 LEA.HI R0, R65, R65, RZ, 0x1 ;  /* 0x000000414100e211 */ /* 0x000fe400078f08ff */
[----:B------:R-:W-:Y:S01]  /*da10*/  @!P4 LOP3.LUT R65, R58, 0xfffffffe, RZ, 0xc0, !PT ;  /* 0xfffffffe3a41c812 */ /* 0x000fe200078ec0ff */
[--C-:B------:R-:W-:Y:S01]  /*da20*/  @!P2 IMAD.WIDE R58, R59, 0x4, R66.reuse ;  /* 0x000000043b3aa825 */ /* 0x100fe200078e0242 */
[----:B------:R-:W-:Y:S01]  /*da30*/  @!P6 LOP3.LUT R75, R0, 0xfffffffe, RZ, 0xc0, !PT ;  /* 0xfffffffe004be812 */ /* 0x000fe200078ec0ff */
[----:B------:R1:W-:Y:S01]  /*da40*/  @!P1 ST.E.64 desc[UR6][R22.64], R94 ;  /* 0x0000005e16009985 */ /* 0x0003e2000c101b06 */
[----:B------:R-:W-:Y:S01]  /*da50*/  ISETP.GE.AND P1, PT, R68, UR4, PT ;  /* 0x0000000444007c0c */ /* 0x000fe2000bf26270 */
[----:B0-----:R-:W-:-:S02]  /*da60*/  @!P3 IMAD.WIDE R16, R63, 0x4, R66 ;  /* 0x000000043f10b825 */ /* 0x001fc400078e0242 */
[----:B------:R0:W-:Y:S01]  /*da70*/  @!P2 ST.E.64 desc[UR6][R58.64], R36 ;  /* 0x000000243a00a985 */ /* 0x0001e2000c101b06 */
[----:B------:R-:W-:Y:S01]  /*da80*/  ISETP.GE.AND P2, PT, R70, UR4, PT ;  /* 0x0000000446007c0c */ /* 0x000fe2000bf46270 */
[----:B------:R-:W-:Y:S02]  /*da90*/  VIADD R0, R71, 0x48 ;  /* 0x0000004847007836 */ /* 0x000fe40000000000 */
[--C-:B------:R-:W-:Y:S01]  /*daa0*/  @!P5 IMAD.WIDE R62, R73, 0x4, R66.reuse ;  /* 0x00000004493ed825 */ /* 0x100fe200078e0242 */
[----:B------:R2:W-:Y:S01]  /*dab0*/  @!P3 ST.E.64 desc[UR6][R16.64], R32 ;  /* 0x000000201000b985 */ /* 0x0005e2000c101b06 */
[----:B------:R-:W-:Y:S02]  /*dac0*/  ISETP.GE.AND P3, PT, R72, UR4, PT ;  /* 0x0000000448007c0c */ /* 0x000fe4000bf66270 */
[----:B------:R-:W-:Y:S01]  /*dad0*/  ISETP.GE.AND P0, PT, R0, UR4, PT ;  /* 0x0000000400007c0c */ /* 0x000fe2000bf06270 */
[----:B-1----:R-:W-:Y:S01]  /*dae0*/  @!P4 IMAD.WIDE R22, R65, 0x4, R66 ;  /* 0x000000044116c825 */ /* 0x002fe200078e0242 */
[----:B------:R-:W-:-:S03]  /*daf0*/  @!P1 LEA.HI R68, R68, R68, RZ, 0x1 ;  /* 0x0000004444449211 */ /* 0x000fc600078f08ff */
[----:B------:R-:W-:Y:S01]  /*db00*/  @!P6 IMAD.WIDE R64, R75, 0x4, R66 ;  /* 0x000000044b40e825 */ /* 0x000fe200078e0242 */
[----:B------:R1:W-:Y:S01]  /*db10*/  @!P4 ST.E.64 desc[UR6][R22.64], R28 ;  /* 0x0000001c1600c985 */ /* 0x0003e2000c101b06 */
[C---:B0-----:R-:W-:Y:S02]  /*db20*/  IADD3 R36, R71.reuse, 0x68, RZ ;  /* 0x0000006847247810 */ /* 0x041fe40007ffe0ff */
[C---:B------:R-:W-:Y:S01]  /*db30*/  VIADD R37, R71.reuse, 0x70 ;  /* 0x0000007047257836 */ /* 0x040fe20000000000 */
[----:B------:R0:W-:Y:S01]  /*db40*/  @!P5 ST.E.64 desc[UR6][R62.64], R44 ;  /* 0x0000002c3e00d985 */ /* 0x0001e2000c101b06 */
[----:B--2---:R-:W-:Y:S01]  /*db50*/  VIADD R17, R71, 0x78 ;  /* 0x0000007847117836 */ /* 0x004fe20000000000 */
[----:B------:R-:W-:Y:S02]  /*db60*/  ISETP.GE.AND P4, PT, R36, UR4, PT ;  /* 0x0000000424007c0c */ /* 0x000fe4000bf86270 */
[----:B------:R2:W-:Y:S01]  /*db70*/  @!P6 ST.E.64 desc[UR6][R64.64], R96 ;  /* 0x000000604000e985 */ /* 0x0005e2000c101b06 */
[----:B------:R-:W-:-:S02]  /*db80*/  ISETP.GE.AND P5, PT, R37, UR4, PT ;  /* 0x0000000425007c0c */ /* 0x000fc4000bfa6270 */
[----:B------:R-:W-:Y:S02]  /*db90*/  ISETP.GE.AND P6, PT, R17, UR4, PT ;  /* 0x0000000411007c0c */ /* 0x000fe4000bfc6270 */
[----:B------:R-:W-:Y:S02]  /*dba0*/  @!P0 LEA.HI R0, R0, R0, RZ, 0x1 ;  /* 0x0000000000008211 */ /* 0x000fe400078f08ff */
[----:B------:R-:W-:Y:S02]  /*dbb0*/  @!P2 LEA.HI R70, R70, R70, RZ, 0x1 ;  /* 0x000000464646a211 */ /* 0x000fe400078f08ff */
[----:B------:R-:W-:Y:S02]  /*dbc0*/  @!P3 LEA.HI R72, R72, R72, RZ, 0x1 ;  /* 0x000000484848b211 */ /* 0x000fe400078f08ff */
[----:B------:R-:W-:Y:S02]  /*dbd0*/  @!P4 LEA.HI R36, R36, R36, RZ, 0x1 ;  /* 0x000000242424c211 */ /* 0x000fe400078f08ff */
[----:B-1----:R-:W-:-:S02]  /*dbe0*/  @!P1 LOP3.LUT R23, R68, 0xfffffffe, RZ, 0xc0, !PT ;  /* 0xfffffffe44179812 */ /* 0x002fc400078ec0ff */
[----:B------:R-:W-:Y:S02]  /*dbf0*/  @!P5 LEA.HI R16, R37, R37, RZ, 0x1 ;  /* 0x000000252510d211 */ /* 0x000fe400078f08ff */
[----:B------:R-:W-:Y:S02]  /*dc00*/  @!P6 LEA.HI R22, R17, R17, RZ, 0x1 ;  /* 0x000000111116e211 */ /* 0x000fe400078f08ff */
[----:B------:R-:W-:Y:S02]  /*dc10*/  @!P0 LOP3.LUT R17, R0, 0xfffffffe, RZ, 0xc0, !PT ;  /* 0xfffffffe00118812 */ /* 0x000fe400078ec0ff */
[----:B------:R-:W-:Y:S02]  /*dc20*/  @!P2 LOP3.LUT R29, R70, 0xfffffffe, RZ, 0xc0, !PT ;  /* 0xfffffffe461da812 */ /* 0x000fe400078ec0ff */
[----:B------:R-:W-:Y:S02]  /*dc30*/  @!P3 LOP3.LUT R33, R72, 0xfffffffe, RZ, 0xc0, !PT ;  /* 0xfffffffe4821b812 */ /* 0x000fe400078ec0ff */
[----:B------:R-:W-:Y:S01]  /*dc40*/  @!P4 LOP3.LUT R37, R36, 0xfffffffe, RZ, 0xc0, !PT ;  /* 0xfffffffe2425c812 */ /* 0x000fe200078ec0ff */
[----:B------:R-:W-:Y:S01]  /*dc50*/  @!P2 IMAD.WIDE R28, R29, 0x4, R66 ;  /* 0x000000041d1ca825 */ /* 0x000fe200078e0242 */
[----:B0-----:R-:W-:-:S02]  /*dc60*/  @!P5 LOP3.LUT R45, R16, 0xfffffffe, RZ, 0xc0, !PT ;  /* 0xfffffffe102dd812 */ /* 0x001fc400078ec0ff */
        /* <DEDUP_REMOVED lines=14> */
.L_x_6275:
[----:B------:R-:W-:Y:S05]  /*dd50*/  BSYNC B0 ;  /* 0x0000000000007941 */ /* 0x000fea0003800000 */
.L_x_6274:
[----:B------:R-:W-:Y:S01]  /*dd60*/  ISETP.GE.AND P0, PT, R69, R18, PT ;  /* 0x000000124500720c */ /* 0x000fe20003f06270 */
[----:B--2---:R0:W1:Y:S04]  /*dd70*/  SHFL.IDX PT, R23, R76, 0x1, 0x1c1f ;  /* 0x003c1f004c177f89 */ /* 0x00406800000e0000 */
[----:B------:R0:W2:Y:S08]  /*dd80*/  SHFL.IDX PT, R22, R74, 0x1, 0x1c1f ;  /* 0x003c1f004a167f89 */ /* 0x0000b000000e0000 */
[----:B0-----:R-:W-:Y:S05]  /*dd90*/  @P0 BRA `(.L_x_6250) ;  /* 0x0000004400480947 */ /* 0x001fea0003800000 */
[----:B------:R-:W-:Y:S01]  /*dda0*/  ULDC UR4, c[0x0][0xac8] ;  /* 0x0002b20000047ab9 */ /* 0x000fe20000000800 */
[C---:B------:R-:W-:Y:S01]  /*ddb0*/  VIADD R0, R71.reuse, 0x8 ;  /* 0x0000000847007836 */ /* 0x040fe20000000000 */
[C---:B------:R-:W-:Y:S01]  /*ddc0*/  ISETP.GE.AND P0, PT, R71.reuse, UR4, PT ;  /* 0x0000000447007c0c */ /* 0x040fe2000bf06270 */
[C---:B------:R-:W-:Y:S01]  /*ddd0*/  VIADD R4, R71.reuse, 0x10 ;  /* 0x0000001047047836 */ /* 0x040fe20000000000 */
[C---:B------:R-:W-:Y:S01]  /*dde0*/  IADD3 R6, R71.reuse, 0x18, RZ ;  /* 0x0000001847067810 */ /* 0x040fe20007ffe0ff */
[----:B------:R-:W-:Y:S01]  /*ddf0*/  ULDC.64 UR6, c[0x0][0x208] ;  /* 0x0000820000067ab9 */ /* 0x000fe20000000a00 */
[----:B------:R-:W-:Y:S01]  /*de00*/  ISETP.GE.AND P5, PT, R0, UR4, PT ;  /* 0x0000000400007c0c */ /* 0x000fe2000bfa6270 */
[C---:B------:R-:W-:Y:S01]  /*de10*/  VIADD R13, R71.reuse, 0x28 ;  /* 0x00000028470d7836 */ /* 0x040fe20000000000 */
[----:B------:R-:W-:Y:S01]  /*de20*/  ISETP.GE.AND P6, PT, R4, UR4, PT ;  /* 0x0000000404007c0c */ /* 0x000fe2000bfc6270 */
[C---:B------:R-:W-:Y:S01]  /*de30*/  VIADD R12, R71.reuse, 0x20 ;  /* 0x00000020470c7836 */ /* 0x040fe20000000000 */
[C---:B------:R-:W-:Y:S01]  /*de40*/  IADD3 R24, R71.reuse, 0x40, RZ ;  /* 0x0000004047187810 */ /* 0x040fe20007ffe0ff */
[----:B------:R-:W-:Y:S01]  /*de50*/  VIADD R17, R71, 0x38 ;  /* 0x0000003847117836 */ /* 0x000fe20000000000 */
[----:B------:R-:W-:Y:S01]  /*de60*/  ISETP.GE.AND P3, PT, R13, UR4, PT ;  /* 0x000000040d007c0c */ /* 0x000fe2000bf66270 */
[C---:B------:R-:W-:Y:S01]  /*de70*/  VIADD R16, R71.reuse, 0x30 ;  /* 0x0000003047107836 */ /* 0x040fe20000000000 */
[----:B------:R-:W-:Y:S01]  /*de80*/  ISETP.GE.AND P4, PT, R12, UR4, PT ;  /* 0x000000040c007c0c */ /* 0x000fe2000bf86270 */
[----:B-12---:R-:W-:Y:S01]  /*de90*/  @!P0 IMAD.WIDE R2, R71, 0x4, R22 ;  /* 0x0000000447028825 */ /* 0x006fe200078e0216 */
[----:B------:R-:W-:-:S02]  /*dea0*/  ISETP.GE.AND P1, PT, R17, UR4, PT ;  /* 0x0000000411007c0c */ /* 0x000fc4000bf26270 */
[----:B------:R-:W-:Y:S01]  /*deb0*/  ISETP.GE.AND P2, PT, R16, UR4, PT ;  /* 0x0000000410007c0c */ /* 0x000fe2000bf46270 */
[C---:B------:R-:W-:Y:S01]  /*dec0*/  VIADD R28, R71.reuse, 0x48 ;  /* 0x00000048471c7836 */ /* 0x040fe20000000000 */
[----:B------:R0:W-:Y:S01]  /*ded0*/  @!P0 ST.E.64 desc[UR6][R2.64], R52 ;  /* 0x0000003402008985 */ /* 0x0001e2000c101b06 */
[----:B------:R-:W-:Y:S01]  /*dee0*/  ISETP.GE.AND P0, PT, R6, UR4, PT ;  /* 0x0000000406007c0c */ /* 0x000fe2000bf06270 */
[----:B------:R-:W-:Y:S01]  /*def0*/  VIADD R32, R71, 0x70 ;  /* 0x0000007047207836 */ /* 0x000fe20000000000 */
[----:B------:R-:W-:Y:S02]  /*df00*/  @!P5 LEA.HI R0, R0, R0, RZ, 0x1 ;  /* 0x000000000000d211 */ /* 0x000fe400078f08ff */
[----:B------:R-:W-:Y:S02]  /*df10*/  @!P6 LEA.HI R4, R4, R4, RZ, 0x1 ;  /* 0x000000040404e211 */ /* 0x000fe400078f08ff */
[----:B------:R-:W-:Y:S02]  /*df20*/  @!P5 LOP3.LUT R5, R0, 0xfffffffe, RZ, 0xc0, !PT ;  /* 0xfffffffe0005d812 */ /* 0x000fe400078ec0ff */
[----:B------:R-:W-:-:S02]  /*df30*/  @!P6 LOP3.LUT R7, R4, 0xfffffffe, RZ, 0xc0, !PT ;  /* 0xfffffffe0407e812 */ /* 0x000fc400078ec0ff */
[----:B------:R-:W-:Y:S02]  /*df40*/  @!P3 LEA.HI R0, R13, R13, RZ, 0x1 ;  /* 0x0000000d0d00b211 */ /* 0x000fe400078f08ff */
[----:B------:R-:W-:Y:S01]  /*df50*/  @!P4 LEA.HI R12, R12, R12, RZ, 0x1 ;  /* 0x0000000c0c0cc211 */ /* 0x000fe200078f08ff */
[--C-:B0-----:R-:W-:Y:S01]  /*df60*/  @!P5 IMAD.WIDE R2, R5, 0x4, R22.reuse ;  /* 0x000000040502d825 */ /* 0x101fe200078e0216 */
[----:B------:R-:W-:Y:S02]  /*df70*/  @!P0 LEA.HI R6, R6, R6, RZ, 0x1 ;  /* 0x0000000606068211 */ /* 0x000fe400078f08ff */
[----:B------:R-:W-:Y:S01]  /*df80*/  @!P1 LEA.HI R18, R17, R17, RZ, 0x1 ;  /* 0x0000001111129211 */ /* 0x000fe200078f08ff */
[----:B------:R-:W-:Y:S01]  /*df90*/  @!P6 IMAD.WIDE R4, R7, 0x4, R22 ;  /* 0x000000040704e825 */ /* 0x000fe200078e0216 */
[----:B------:R-:W-:Y:S01]  /*dfa0*/  @!P0 LOP3.LUT R7, R6, 0xfffffffe, RZ, 0xc0, !PT ;  /* 0xfffffffe06078812 */ /* 0x000fe200078ec0ff */
[----:B------:R0:W-:Y:S01]  /*dfb0*/  @!P5 ST.E.64 desc[UR6][R2.64], R40 ;  /* 0x000000280200d985 */ /* 0x0001e2000c101b06 */
[----:B------:R-:W-:-:S02]  /*dfc0*/  ISETP.GE.AND P5, PT, R24, UR4, PT ;  /* 0x0000000418007c0c */ /* 0x000fc4000bfa6270 */
[----:B------:R-:W-:Y:S01]  /*dfd0*/  @!P2 LEA.HI R16, R16, R16, RZ, 0x1 ;  /* 0x000000101010a211 */ /* 0x000fe200078f08ff */
[----:B------:R1:W-:Y:S01]  /*dfe0*/  @!P6 ST.E.64 desc[UR6][R4.64], R56 ;  /* 0x000000380400e985 */ /* 0x0003e2000c101b06 */
[----:B------:R-:W-:Y:S01]  /*dff0*/  @!P3 LOP3.LUT R17, R0, 0xfffffffe, RZ, 0xc0, !PT ;  /* 0xfffffffe0011b812 */ /* 0x000fe200078ec0ff */
[----:B------:R-:W-:Y:S01]  /*e000*/  VIADD R0, R71, 0x50 ;  /* 0x0000005047007836 */ /* 0x000fe20000000000 */
[----:B------:R-:W-:Y:S02]  /*e010*/  @!P4 LOP3.LUT R13, R12, 0xfffffffe, RZ, 0xc0, !PT ;  /* 0xfffffffe0c0dc812 */ /* 0x000fe400078ec0ff */
[----:B------:R-:W-:Y:S02]  /*e020*/  @!P2 LOP3.LUT R25, R16, 0xfffffffe, RZ, 0xc0, !PT ;  /* 0xfffffffe1019a812 */ /* 0x000fe400078ec0ff */
[----:B------:R-:W-:Y:S02]  /*e030*/  ISETP.GE.AND P6, PT, R28, UR4, PT ;  /* 0x000000041c007c0c */ /* 0x000fe4000bfc6270 */
[----:B------:R-:W-:Y:S01]  /*e040*/  @!P1 LOP3.LUT R29, R18, 0xfffffffe, RZ, 0xc0, !PT ;  /* 0xfffffffe121d9812 */ /* 0x000fe200078ec0ff */
[----:B0-----:R-:W-:Y:S01]  /*e050*/  @!P0 IMAD.WIDE R2, R7, 0x4, R22 ;  /* 0x0000000407028825 */ /* 0x001fe200078e0216 */
[----:B------:R-:W-:-:S03]  /*e060*/  @!P5 LEA.HI R24, R24, R24, RZ, 0x1 ;  /* 0x000000181818d211 */ /* 0x000fc600078f08ff */
        /* <DEDUP_REMOVED lines=8> */
[----:B------:R-:W-:-:S02]  /*e0f0*/  ISETP.GE.AND P4, PT, R32, UR4, PT ;  /* 0x0000000420007c0c */ /* 0x000fc4000bf86270 */
[--C-:B------:R-:W-:Y:S01]  /*e100*/  @!P1 IMAD.WIDE R16, R29, 0x4, R22.reuse ;  /* 0x000000041d109825 */ /* 0x100fe200078e0216 */
[----:B------:R-:W-:Y:S01]  /*e110*/  @!P2 ST.E.64 desc[UR6][R12.64], R34 ;  /* 0x000000220c00a985 */ /* 0x000fe2000c101b06 */
[C---:B------:R-:W-:Y:S02]  /*e120*/  IADD3 R29, R71.reuse, 0x68, RZ ;  /* 0x00000068471d7810 */ /* 0x040fe40007ffe0ff */
[C---:B------:R-:W-:Y:S01]  /*e130*/  VIADD R18, R71.reuse, 0x58 ;  /* 0x0000005847127836 */ /* 0x040fe20000000000 */
[----:B------:R-:W-:Y:S01]  /*e140*/  @!P1 ST.E.64 desc[UR6][R16.64], R46 ;  /* 0x0000002e10009985 */ /* 0x000fe2000c101b06 */
[C---:B------:R-:W-:Y:S01]  /*e150*/  VIADD R25, R71.reuse, 0x60 ;  /* 0x0000006047197836 */ /* 0x040fe20000000000 */
[----:B0-----:R-:W-:Y:S01]  /*e160*/  @!P5 LOP3.LUT R3, R24, 0xfffffffe, RZ, 0xc0, !PT ;  /* 0xfffffffe1803d812 */ /* 0x001fe200078ec0ff */
[----:B------:R-:W-:Y:S01]  /*e170*/  VIADD R71, R71, 0x78 ;  /* 0x0000007847477836 */ /* 0x000fe20000000000 */
[----:B------:R-:W-:Y:S02]  /*e180*/  ISETP.GE.AND P1, PT, R18, UR4, PT ;  /* 0x0000000412007c0c */ /* 0x000fe4000bf26270 */
        /* <DEDUP_REMOVED lines=11> */
[----:B------:R-:W-:Y:S01]  /*e240*/  @!P3 LEA.HI R29, R29, R29, RZ, 0x1 ;  /* 0x0000001d1d1db211 */ /* 0x000fe200078f08ff */
[----:B------:R1:W-:Y:S01]  /*e250*/  @!P6 ST.E.64 desc[UR6][R4.64], R50 ;  /* 0x000000320400e985 */ /* 0x0003e2000c101b06 */
[----:B------:R-:W-:Y:S02]  /*e260*/  @!P1 LOP3.LUT R11, R18, 0xfffffffe, RZ, 0xc0, !PT ;  /* 0xfffffffe120b9812 */ /* 0x000fe400078ec0ff */
[----:B------:R-:W-:Y:S01]  /*e270*/  @!P2 LOP3.LUT R25, R25, 0xfffffffe, RZ, 0xc0, !PT ;  /* 0xfffffffe1919a812 */ /* 0x000fe200078ec0ff */
[--C-:B0-----:R-:W-:Y:S01]  /*e280*/  @!P0 IMAD.WIDE R2, R7, 0x4, R22.reuse ;  /* 0x0000000407028825 */ /* 0x101fe200078e0216 */
[----:B------:R-:W-:Y:S02]  /*e290*/  @!P3 LOP3.LUT R29, R29, 0xfffffffe, RZ, 0xc0, !PT ;  /* 0xfffffffe1d1db812 */ /* 0x000fe400078ec0ff */
[----:B------:R-:W-:Y:S01]  /*e2a0*/  @!P4 LOP3.LUT R13, R32, 0xfffffffe, RZ, 0xc0, !PT ;  /* 0xfffffffe200dc812 */ /* 0x000fe200078ec0ff */
[----:B------:R-:W-:Y:S01]  /*e2b0*/  @!P2 IMAD.WIDE R6, R25, 0x4, R22 ;  /* 0x000000041906a825 */ /* 0x000fe200078e0216 */
[----:B------:R0:W-:Y:S01]  /*e2c0*/  @!P0 ST.E.64 desc[UR6][R2.64], R8 ;  /* 0x0000000802008985 */ /* 0x0001e2000c101b06 */
[----:B------:R-:W-:-:S02]  /*e2d0*/  ISETP.GE.AND P0, PT, R71, UR4, PT ;  /* 0x0000000447007c0c */ /* 0x000fc4000bf06270 */
[----:B------:R-:W-:-:S04]  /*e2e0*/  @!P4 IMAD.WIDE R12, R13, 0x4, R22 ;  /* 0x000000040d0cc825 */ /* 0x000fc800078e0216 */
[----:B-1----:R-:W-:-:S04]  /*e2f0*/  @!P1 IMAD.WIDE R4, R11, 0x4, R22 ;  /* 0x000000040b049825 */ /* 0x002fc800078e0216 */
[----:B------:R-:W-:Y:S01]  /*e300*/  @!P3 IMAD.WIDE R10, R29, 0x4, R22 ;  /* 0x000000041d0ab825 */ /* 0x000fe200078e0216 */
[----:B------:R0:W-:Y:S04]  /*e310*/  @!P1 ST.E.64 desc[UR6][R4.64], R14 ;  /* 0x0000000e04009985 */ /* 0x0001e8000c101b06 */
[----:B------:R0:W-:Y:S04]  /*e320*/  @!P2 ST.E.64 desc[UR6][R6.64], R26 ;  /* 0x0000001a0600a985 */ /* 0x0001e8000c101b06 */
[----:B------:R0:W-:Y:S04]  /*e330*/  @!P3 ST.E.64 desc[UR6][R10.64], R42 ;  /* 0x0000002a0a00b985 */ /* 0x0001e8000c101b06 */
[----:B------:R0:W-:Y:S01]  /*e340*/  @!P4 ST.E.64 desc[UR6][R12.64], R54 ;  /* 0x000000360c00c985 */ /* 0x0001e2000c101b06 */
[----:B------:R-:W-:Y:S05]  /*e350*/  @P0 BRA `(.L_x_6250) ;  /* 0x0000003c00d80947 */ /* 0x000fea0003800000 */
[----:B------:R-:W-:Y:S01]  /*e360*/  LEA.HI R71, R71, R71, RZ, 0x1 ;  /* 0x0000004747477211 */ /* 0x000fe200078f08ff */
[----:B------:R-:W-:-:S03]  /*e370*/  ULDC.64 UR4, c[0x0][0x208] ;  /* 0x0000820000047ab9 */ /* 0x000fc60000000a00 */
[----:B0-----:R-:W-:-:S05]  /*e380*/  LOP3.LUT R3, R71, 0xfffffffe, RZ, 0xc0, !PT ;  /* 0xfffffffe47037812 */ /* 0x001fca00078ec0ff */
[----:B------:R-:W-:-:S05]  /*e390*/  IMAD.WIDE R2, R3, 0x4, R22 ;  /* 0x0000000403027825 */ /* 0x000fca00078e0216 */
[----:B------:R0:W-:Y:S01]  /*e3a0*/  ST.E.64 desc[UR4][R2.64], R86 ;  /* 0x0000005602007985 */ /* 0x0001e2000c101b04 */
[----:B------:R-:W-:Y:S05]  /*e3b0*/  BRA `(.L_x_6250) ;  /* 0x0000003c00c07947 */ /* 0x000fea0003800000 */
.L_x_6273:
        /* <DEDUP_REMOVED lines=35> */
[----:B--2---:R-:W-:Y:S01]  /*e5f0*/  @P0 IMAD.HI.U32 R4, R0, R7, RZ ;  /* 0x0000000700040227 */ /* 0x004fe200078e00ff */
[----:B------:R-:W-:-:S03]  /*e600*/  IADD3 R7, RZ, -UR11, RZ ;  /* 0x8000000bff077c10 */ /* 0x000fc6000fffe0ff */
        /* <DEDUP_REMOVED lines=25> */
.L_x_6248:
        /* <DEDUP_REMOVED lines=18> */
.L_x_6276:
[----:B------:R-:W-:Y:S01]  /*e8c0*/  ULDC UR7, c[0x0][0xc50] ;  /* 0x0003140000077ab9 */ /* 0x000fe20000000800 */
[----:B------:R-:W-:Y:S01]  /*e8d0*/  UMOV UR36, UR6 ;  /* 0x0000000600247c82 */ /* 0x000fe20008000000 */
[----:B------:R-:W-:-:S11]  /*e8e0*/  UISETP.NE.AND UP0, UPT, UR7, 0x1, UPT ;  /* 0x000000010700788c */ /* 0x000fd6000bf05270 */
[----:B------:R-:W-:Y:S01]  /*e8f0*/  @UP0 ULDC UR4, c[0x0][0xc54] ;  /* 0x0003150000040ab9 */ /* 0x000fe20000000800 */
[----:B------:R-:W-:Y:S01]  /*e900*/  @UP0 ULDC UR8, c[0x0][0xc58] ;  /* 0x0003160000080ab9 */ /* 0x000fe20000000800 */
[----:B------:R-:W-:-:S04]  /*e910*/  UIMAD.WIDE.U32 UR4, UR6, UR4, URZ ;  /* 0x00000004060472a5 */ /* 0x000fc8000f8e003f */
[----:B------:R-:W-:-:S12]  /*e920*/  @UP0 USHF.R.U32.HI UR36, URZ, UR8, UR5 ;  /* 0x000000083f240299 */ /* 0x000fd80008011605 */
.L_x_6277:
        /* <DEDUP_REMOVED lines=30> */
[----:B------:R-:W-:Y:S02]  /*eb10*/  IABS R4, R3 ;  /* 0x0000000300047213 */ /* 0x000fe40000000000 */
[----:B------:R-:W-:Y:S02]  /*eb20*/  R2UR UR11, R0 ;  /* 0x00000000000b72ca */ /* 0x000fe400000e0000 */
[----:B------:R-:W-:Y:S01]  /*eb30*/  MOV R3, UR7 ;  /* 0x0000000700037c02 */ /* 0x000fe20008000f00 */
[----:B------:R-:W-:Y:S01]  /*eb40*/  IMAD.MOV R4, RZ, RZ, -R4 ;  /* 0x000000ffff047224 */ /* 0x000fe200078e0a04 */
[----:B------:R-:W-:-:S09]  /*eb50*/  ULOP3.LUT UR7, UR7, UR6, URZ, 0x3c, !UPT ;  /* 0x0000000607077292 */ /* 0x000fd2000f8e3c3f */
        /* <DEDUP_REMOVED lines=24> */
.L_x_6279:
[----:B------:R-:W-:Y:S01]  /*ece0*/  UIMAD UR39, UR42, UR41, URZ ;  /* 0x000000292a2772a4 */ /* 0x000fe2000f8e023f */
[----:B------:R-:W-:-:S05]  /*ecf0*/  IMAD.U32 R0, RZ, RZ, UR40 ;  /* 0x00000028ff007e24 */ /* 0x000fca000f8e00ff */
        /* <DEDUP_REMOVED lines=22> */
[----:B------:R-:W-:Y:S01]  /*ee60*/  MOV R13, RZ ;  /* 0x000000ff000d7202 */ /* 0x000fe20000000f00 */
[----:B------:R-:W-:Y:S02]  /*ee70*/  IMAD.U32 R6, RZ, RZ, UR8 ;  /* 0x00000008ff067e24 */ /* 0x000fe4000f8e00ff */
[----:B------:R-:W-:-:S02]  /*ee80*/  IMAD.U32 R10, RZ, RZ, UR4 ;  /* 0x00000004ff0a7e24 */ /* 0x000fc4000f8e00ff */
[----:B------:R-:W-:Y:S02]  /*ee90*/  IMAD.U32 R11, RZ, RZ, UR5 ;  /* 0x00000005ff0b7e24 */ /* 0x000fe4000f8e00ff */
[----:B------:R-:W-:Y:S02]  /*eea0*/  IMAD.MOV.U32 R8, RZ, RZ, 0x70 ;  /* 0x00000070ff087424 */ /* 0x000fe400078e00ff */
[----:B------:R-:W-:-:S07]  /*eeb0*/  IMAD.MOV.U32 R12, RZ, RZ, 0x1 ;  /* 0x00000001ff0c7424 */ /* 0x000fce00078e00ff */
[----:B------:R-:W-:-:S07]  /*eec0*/  LEPC R20, `(.L_x_6280) ;  /* 0x000000001014794e */ /* 0x000fce0000000000 */
[----:B0-----:R-:W-:Y:S05]  /*eed0*/  CALL.ABS.NOINC R2 ;  /* 0x0000000002007343 */ /* 0x001fea0003c00000 */
.L_x_6280:
        /* <DEDUP_REMOVED lines=20> */
.L_x_6282:
[----:B------:R0:W1:Y:S01]  /*f020*/  LDC.64 R2, c[0x4][R16] ;  /* 0x0100000010027b82 */ /* 0x0000620000000a00 */
[----:B------:R-:W-:Y:S01]  /*f030*/  ULDC.64 UR6, c[0x4][0x1b8] ;  /* 0x01006e0000067ab9 */ /* 0x000fe20000000a00 */
[----:B------:R-:W-:Y:S01]  /*f040*/  ULDC.64 UR8, c[0x4][0x1c0] ;  /* 0x0100700000087ab9 */ /* 0x000fe20000000a00 */
[----:B------:R-:W-:Y:S01]  /*f050*/  ULDC.64 UR4, c[0x4][0xc0] ;  /* 0x0100300000047ab9 */ /* 0x000fe20000000a00 */
[----:B------:R-:W-:Y:S01]  /*f060*/  MOV R4, UR6 ;  /* 0x0000000600047c02 */ /* 0x000fe20008000f00 */
[----:B------:R-:W-:Y:S01]  /*f070*/  IMAD.U32 R5, RZ, RZ, UR7 ;  /* 0x00000007ff057e24 */ /* 0x000fe2000f8e00ff */
[----:B------:R-:W-:Y:S01]  /*f080*/  MOV R11, UR5 ;  /* 0x00000005000b7c02 */ /* 0x000fe20008000f00 */
[----:B------:R-:W-:Y:S02]  /*f090*/  IMAD.U32 R6, RZ, RZ, UR8 ;  /* 0x00000008ff067e24 */ /* 0x000fe4000f8e00ff */
[----:B------:R-:W-:Y:S02]  /*f0a0*/  IMAD.U32 R7, RZ, RZ, UR9 ;  /* 0x00000009ff077e24 */ /* 0x000fe4000f8e00ff */
[----:B------:R-:W-:-:S02]  /*f0b0*/  IMAD.U32 R10, RZ, RZ, UR4 ;  /* 0x00000004ff0a7e24 */ /* 0x000fc4000f8e00ff */
[----:B------:R-:W-:Y:S02]  /*f0c0*/  IMAD.MOV.U32 R8, RZ, RZ, 0x70 ;  /* 0x00000070ff087424 */ /* 0x000fe400078e00ff */
[----:B------:R-:W-:Y:S02]  /*f0d0*/  IMAD.MOV.U32 R12, RZ, RZ, 0x1 ;  /* 0x00000001ff0c7424 */ /* 0x000fe400078e00ff */
[----:B0-----:R-:W-:-:S07]  /*f0e0*/  IMAD.MOV.U32 R13, RZ, RZ, RZ ;  /* 0x000000ffff0d7224 */ /* 0x001fce00078e00ff */
[----:B------:R-:W-:-:S07]  /*f0f0*/  LEPC R20, `(.L_x_6281) ;  /* 0x000000001014794e */ /* 0x000fce0000000000 */
[----:B-1----:R-:W-:Y:S05]  /*f100*/  CALL.ABS.NOINC R2 ;  /* 0x0000000002007343 */ /* 0x002fea0003c00000 */
.L_x_6281:
        /* <DEDUP_REMOVED lines=21> */
.L_x_6360:
        /* <DEDUP_REMOVED lines=8> */
.L_x_6363:
        /* <DEDUP_REMOVED lines=22> */
.L_x_6286:
[----:B0-----:R-:W-:Y:S01]  /*f440*/  MOV R0, 0x1 ;  /* 0x0000000100007802 */ /* 0x001fe20000000f00 */
[----:B------:R-:W1:Y:S03]  /*f450*/  S2R R8, SR_TID.X ;  /* 0x0000000000087919 */ /* 0x000e660000002100 */
[----:B------:R-:W-:-:S04]  /*f460*/  SHF.L.U32 R0, R0, 0x1f, RZ ;  /* 0x0000001f00007819 */ /* 0x000fc800000006ff */
[----:B------:R-:W0:Y:S01]  /*f470*/  SYNCS.PHASECHK.TRANS64.TRYWAIT P0, [UR38+0x34840], R0 ;  /* 0x03484000ff0075a7 */ /* 0x000e220008000166 */
[----:B-1----:R-:W-:-:S04]  /*f480*/  LOP3.LUT R2, R8, 0x7f, RZ, 0xc0, !PT ;  /* 0x0000007f08027812 */ /* 0x002fc800078ec0ff */
[----:B------:R-:W-:Y:S01]  /*f490*/  ISETP.NE.AND P1, PT, R2, RZ, PT ;  /* 0x000000ff0200720c */ /* 0x000fe20003f25270 */
[----:B0-----:R-:W-:-:S12]  /*f4a0*/  @!P0 BRA `(.L_x_6287) ;  /* 0x0000003000448947 */ /* 0x001fd80003800000 */
.L_x_6364:
[----:B------:R-:W-:Y:S05]  /*f4b0*/  @P1 BRA `(.L_x_6288) ;  /* 0x0000000000181947 */ /* 0x000fea0003800000 */
[----:B------:R-:W1:Y:S01]  /*f4c0*/  S2R R2, SR_TID.X ;  /* 0x0000000000027919 */ /* 0x000e620000002100 */
[----:B0-----:R-:W-:-:S04]  /*f4d0*/  IMAD.MOV.U32 R0, RZ, RZ, 0xb000 ;  /* 0x0000b000ff007424 */ /* 0x001fc800078e00ff */
[----:B------:R2:W-:Y:S01]  /*f4e0*/  SYNCS.ARRIVE.TRANS64 RZ, [UR38+0x34830], R0 ;  /* 0x03483000ffff79a7 */ /* 0x0005e20008000026 */
[----:B-1----:R-:W-:-:S13]  /*f4f0*/  LOP3.LUT P0, RZ, R2, 0x1f, RZ, 0xc0, !PT ;  /* 0x0000001f02ff7812 */ /* 0x002fda000780c0ff */
[----:B--2---:R-:W-:Y:S05]  /*f500*/  @!P0 BRA `(.L_x_6288) ;  /* 0x0000000000048947 */ /* 0x004fea0003800000 */
[----:B------:R-:W-:Y:S01]  /*f510*/  BPT.TRAP 0x1 ;  /* 0x000000040000795c */ /* 0x000fe20000300000 */
.L_x_6288:
        /* <DEDUP_REMOVED lines=21> */
[----:B------:R1:W-:Y:S01]  /*f670*/  UTMALDG.4D [UR8], [UR4], desc[UR6] ;  /* 0x00000608040075b4 */ /* 0x0003e20008019000 */
[----:B------:R1:W-:Y:S02]  /*f680*/  UTMALDG.4D [UR16], [UR4], desc[UR6] ;  /* 0x00000610040075b4 */ /* 0x0003e40008019000 */
[----:B-1----:R-:W-:Y:S01]  /*f690*/  NOP ;  /* 0x0000000000007918 */ /* 0x002fe20000000000 */
.L_x_6284:
        /* <DEDUP_REMOVED lines=21> */
[----:B01----:R-:W-:Y:S05]  /*f7f0*/  CALL.ABS.NOINC R2 ;  /* 0x0000000002007343 */ /* 0x003fea0003c00000 */
.L_x_6289:
        /* <DEDUP_REMOVED lines=12> */
[C---:B--2---:R-:W-:Y:S01]  /*f8c0*/  LOP3.LUT R13, R14.reuse, 0x7f, RZ, 0xc0, !PT ;  /* 0x0000007f0e0d7812 */ /* 0x044fe200078ec0ff */
[----:B------:R-:W-:-:S10]  /*f8d0*/  IMAD.SHL.U32 R11, R14, 0x10, RZ ;  /* 0x000000100e0b7824 */ /* 0x000fd400078e00ff */
        /* <DEDUP_REMOVED lines=12> */
[----:B-1----:R-:W-:-:S05]  /*f9a0*/  @P0 IMAD.HI.U32 R10, R0, R9, RZ ;  /* 0x00000009000a0227 */ /* 0x002fca00078e00ff */
        /* <DEDUP_REMOVED lines=24> */
[----:B------:R-:W-:Y:S01]  /*fb30*/  ISETP.GE.AND P0, PT, R2, UR4, PT ;  /* 0x0000000402007c0c */ /* 0x000fe2000bf06270 */
[----:B------:R-:W-:Y:S01]  /*fb40*/  UMOV UR4, 0xffffffff ;  /* 0xffffffff00047882 */ /* 0x000fe20000000000 */
[----:B------:R-:W-:-:S02]  /*fb50*/  LOP3.LUT R3, R3, 0x38, R14, 0x78, !PT ;  /* 0x0000003803037812 */ /* 0x000fc400078e780e */
[----:B------:R-:W-:-:S04]  /*fb60*/  SHF.L.U32 R2, R13, 0x3, RZ ;  /* 0x000000030d027819 */ /* 0x000fc800000006ff */
[----:B------:R-:W-:Y:S01]  /*fb70*/  LOP3.LUT R9, R3, 0x200, R2, 0xf8, !PT ;  /* 0x0000020003097812 */ /* 0x000fe200078ef802 */
[----:B------:R-:W-:Y:S06]  /*fb80*/  BRA.DIV UR4, `(.L_x_6290) ;  /* 0x0000002a04a47947 */ /* 0x000fec000b800000 */
[----:B------:R-:W0:Y:S01]  /*fb90*/  S2R R3, SR_CTAID.X ;  /* 0x0000000000037919 */ /* 0x000e220000002500 */
[----:B------:R-:W-:Y:S01]  /*fba0*/  ULDC UR4, c[0x0][0x288] ;  /* 0x0000a20000047ab9 */ /* 0x000fe20000000800 */
[----:B------:R-:W-:Y:S01]  /*fbb0*/  ULDC.64 UR6, c[0x0][0x208] ;  /* 0x0000820000067ab9 */ /* 0x000fe20000000a00 */
[----:B------:R-:W-:Y:S01]  /*fbc0*/  IMAD R6, R6, UR4, RZ ;  /* 0x0000000406067c24 */ /* 0x000fe2000f8e02ff */
[----:B------:R-:W1:Y:S04]  /*fbd0*/  SHFL.IDX PT, R2, R7, RZ, 0x181f ;  /* 0x00181fff07027589 */ /* 0x000e6800000e0000 */
[----:B------:R-:W2:Y:S04]  /*fbe0*/  SHFL.IDX PT, R14, R0, RZ, 0x181f ;  /* 0x00181fff000e7589 */ /* 0x000ea800000e0000 */
[----:B------:R-:W3:Y:S01]  /*fbf0*/  SHFL.IDX PT, R4, R7, 0x1, 0x181f ;  /* 0x00381f0007047f89 */ /* 0x000ee200000e0000 */
[----:B0-----:R-:W-:-:S02]  /*fc00*/  IMAD R8, R3, 0x80, R8 ;  /* 0x0000008003087824 */ /* 0x001fc400078e0208 */
[----:B-1----:R-:W-:Y:S02]  /*fc10*/  IMAD.MOV.U32 R3, RZ, RZ, R2 ;  /* 0x000000ffff037224 */ /* 0x002fe400078e0002 */
[----:B--2---:R-:W-:Y:S01]  /*fc20*/  IMAD.MOV.U32 R2, RZ, RZ, R14 ;  /* 0x000000ffff027224 */ /* 0x004fe200078e000e */
[C---:B------:R-:W-:Y:S01]  /*fc30*/  ISETP.GE.AND P2, PT, R8.reuse, R6, PT ;  /* 0x000000060800720c */ /* 0x040fe20003f46270 */
[----:B------:R-:W0:Y:S01]  /*fc40*/  SHFL.IDX PT, R14, R0, 0x1, 0x181f ;  /* 0x00381f00000e7f89 */ /* 0x000e2200000e0000 */
[----:B------:R-:W-:-:S11]  /*fc50*/  IADD3 R5, R8, 0x10, RZ ;  /* 0x0000001008057810 */ /* 0x000fd60007ffe0ff */
[----:B------:R-:W-:Y:S01]  /*fc60*/  @!P2 IMAD.WIDE.U32 R2, R10, 0x2, R2 ;  /* 0x000000020a02a825 */ /* 0x000fe200078e0002 */
[----:B------:R-:W-:-:S05]  /*fc70*/  @!P2 LEA R21, R9, UR38, 0x1 ;  /* 0x000000260915ac11 */ /* 0x000fca000f8e08ff */
[----:B------:R-:W-:Y:S04]  /*fc80*/  @!P2 LDGSTS.E.BYPASS.LTC128B.128 [R21+0x16400], desc[UR6][R2.64], !P1 ;  /* 0x164000000215afae */ /* 0x000fe8000c901d46 */
[----:B------:R1:W-:Y:S01]  /*fc90*/  @!P2 LDGSTS.E.BYPASS.LTC128B.128 [R21+0x1a400], desc[UR6][R2.64+0x80], !P0 ;  /* 0x1a4000800215afae */ /* 0x0003e2000c101d46 */
[----:B------:R-:W-:Y:S01]  /*fca0*/  ISETP.GE.AND P2, PT, R5, R6, PT ;  /* 0x000000060500720c */ /* 0x000fe20003f46270 */
[----:B---3--:R-:W-:Y:S02]  /*fcb0*/  IMAD.MOV.U32 R5, RZ, RZ, R4 ;  /* 0x000000ffff057224 */ /* 0x008fe400078e0004 */
[----:B0-----:R-:W-:Y:S02]  /*fcc0*/  IMAD.MOV.U32 R4, RZ, RZ, R14 ;  /* 0x000000ffff047224 */ /* 0x001fe400078e000e */
[----:B------:R-:W-:Y:S04]  /*fcd0*/  SHFL.IDX PT, R14, R0, 0x2, 0x181f ;  /* 0x00581f00000e7f89 */ /* 0x000fe800000e0000 */
[----:B-1----:R-:W0:Y:S01]  /*fce0*/  SHFL.IDX PT, R2, R7, 0x2, 0x181f ;  /* 0x00581f0007027f89 */ /* 0x002e2200000e0000 */
[----:B------:R-:W-:-:S03]  /*fcf0*/  VIADD R3, R8, 0x20 ;  /* 0x0000002008037836 */ /* 0x000fc60000000000 */
[----:B------:R-:W-:Y:S01]  /*fd00*/  @!P2 LEA R20, R9, UR38, 0x1 ;  /* 0x000000260914ac11 */ /* 0x000fe2000f8e08ff */
[----:B------:R-:W-:-:S05]  /*fd10*/  @!P2 IMAD.WIDE.U32 R4, R10, 0x2, R4 ;  /* 0x000000020a04a825 */ /* 0x000fca00078e0004 */
[----:B------:R-:W-:Y:S04]  /*fd20*/  @!P2 LDGSTS.E.BYPASS.LTC128B.128 [R20+0x16c00], desc[UR6][R4.64], !P1 ;  /* 0x16c000000414afae */ /* 0x000fe8000c901d46 */
[----:B------:R1:W-:Y:S01]  /*fd30*/  @!P2 LDGSTS.E.BYPASS.LTC128B.128 [R20+0x1ac00], desc[UR6][R4.64+0x80], !P0 ;  /* 0x1ac000800414afae */ /* 0x0003e2000c101d46 */
[----:B------:R-:W-:Y:S02]  /*fd40*/  ISETP.GE.AND P2, PT, R3, R6, PT ;  /* 0x000000060300720c */ /* 0x000fe40003f46270 */
[----:B0-----:R-:W-:Y:S01]  /*fd50*/  MOV R3, R2 ;  /* 0x0000000200037202 */ /* 0x001fe20000000f00 */
[----:B------:R-:W-:Y:S01]  /*fd60*/  IMAD.MOV.U32 R2, RZ, RZ, R14 ;  /* 0x000000ffff027224 */ /* 0x000fe200078e000e */
[----:B-1----:R-:W0:Y:S09]  /*fd70*/  SHFL.IDX PT, R4, R7, 0x3, 0x181f ;  /* 0x00781f0007047f89 */ /* 0x002e3200000e0000 */
[----:B------:R-:W-:Y:S01]  /*fd80*/  @!P2 LEA R21, R9, UR38, 0x1 ;  /* 0x000000260915ac11 */ /* 0x000fe2000f8e08ff */
[----:B------:R-:W-:Y:S01]  /*fd90*/  VIADD R5, R8, 0x30 ;  /* 0x0000003008057836 */ /* 0x000fe20000000000 */
[----:B------:R-:W1:Y:S01]  /*fda0*/  SHFL.IDX PT, R14, R0, 0x3, 0x181f ;  /* 0x00781f00000e7f89 */ /* 0x000e6200000e0000 */
[----:B------:R-:W-:-:S05]  /*fdb0*/  @!P2 IMAD.WIDE.U32 R2, R10, 0x2, R2 ;  /* 0x000000020a02a825 */ /* 0x000fca00078e0002 */
[----:B------:R-:W-:Y:S04]  /*fdc0*/  @!P2 LDGSTS.E.BYPASS.LTC128B.128 [R21+0x17400], desc[UR6][R2.64], !P1 ;  /* 0x174000000215afae */ /* 0x000fe8000c901d46 */
[----:B------:R2:W-:Y:S01]  /*fdd0*/  @!P2 LDGSTS.E.BYPASS.LTC128B.128 [R21+0x1b400], desc[UR6][R2.64+0x80], !P0 ;  /* 0x1b4000800215afae */ /* 0x0005e2000c101d46 */
[----:B------:R-:W-:Y:S01]  /*fde0*/  ISETP.GE.AND P2, PT, R5, R6, PT ;  /* 0x000000060500720c */ /* 0x000fe20003f46270 */
[----:B0-----:R-:W-:Y:S02]  /*fdf0*/  IMAD.MOV.U32 R5, RZ, RZ, R4 ;  /* 0x000000ffff057224 */ /* 0x001fe400078e0004 */
[----:B--2---:R-:W0:Y:S01]  /*fe00*/  SHFL.IDX PT, R2, R7, 0x4, 0x181f ;  /* 0x00981f0007027f89 */ /* 0x004e2200000e0000 */
[----:B------:R-:W-:Y:S01]  /*fe10*/  VIADD R3, R8, 0x40 ;  /* 0x0000004008037836 */ /* 0x000fe20000000000 */
[----:B-1----:R-:W-:-:S02]  /*fe20*/  MOV R4, R14 ;  /* 0x0000000e00047202 */ /* 0x002fc40000000f00 */
[----:B------:R-:W1:Y:S06]  /*fe30*/  SHFL.IDX PT, R14, R0, 0x4, 0x181f ;  /* 0x00981f00000e7f89 */ /* 0x000e6c00000e0000 */
[----:B------:R-:W-:Y:S01]  /*fe40*/  @!P2 LEA R20, R9, UR38, 0x1 ;  /* 0x000000260914ac11 */ /* 0x000fe2000f8e08ff */
[----:B------:R-:W-:-:S05]  /*fe50*/  @!P2 IMAD.WIDE.U32 R4, R10, 0x2, R4 ;  /* 0x000000020a04a825 */ /* 0x000fca00078e0004 */
[----:B------:R-:W-:Y:S04]  /*fe60*/  @!P2 LDGSTS.E.BYPASS.LTC128B.128 [R20+0x17c00], desc[UR6][R4.64], !P1 ;  /* 0x17c000000414afae */ /* 0x000fe8000c901d46 */
[----:B------:R2:W-:Y:S01]  /*fe70*/  @!P2 LDGSTS.E.BYPASS.LTC128B.128 [R20+0x1bc00], desc[UR6][R4.64+0x80], !P0 ;  /* 0x1bc000800414afae */ /* 0x0005e2000c101d46 */
[----:B------:R-:W-:Y:S01]  /*fe80*/  ISETP.GE.AND P2, PT, R3, R6, PT ;  /* 0x000000060300720c */ /* 0x000fe20003f46270 */
[----:B0-----:R-:W-:Y:S02]  /*fe90*/  IMAD.MOV.U32 R3, RZ, RZ, R2 ;  /* 0x000000ffff037224 */ /* 0x001fe400078e0002 */
[----:B-1----:R-:W-:Y:S01]  /*fea0*/  IMAD.MOV.U32 R2, RZ, RZ, R14 ;  /* 0x000000ffff027224 */ /* 0x002fe200078e000e */
[----:B--2---:R-:W0:Y:S09]  /*feb0*/  SHFL.IDX PT, R4, R7, 0x5, 0x181f ;  /* 0x00b81f0007047f89 */ /* 0x004e3200000e0000 */
[----:B------:R-:W-:Y:S01]  /*fec0*/  @!P2 LEA R21, R9, UR38, 0x1 ;  /* 0x000000260915ac11 */ /* 0x000fe2000f8e08ff */
[----:B------:R-:W-:Y:S01]  /*fed0*/  @!P2 IMAD.WIDE.U32 R2, R10, 0x2, R2 ;  /* 0x000000020a02a825 */ /* 0x000fe200078e0002 */
[----:B------:R-:W1:Y:S01]  /*fee0*/  SHFL.IDX PT, R14, R0, 0x5, 0x181f ;  /* 0x00b81f00000e7f89 */ /* 0x000e6200000e0000 */
[----:B------:R-:W-:-:S03]  /*fef0*/  IADD3 R5, R8, 0x50, RZ ;  /* 0x0000005008057810 */ /* 0x000fc60007ffe0ff */
[----:B------:R-:W-:Y:S04]  /*ff00*/  @!P2 LDGSTS.E.BYPASS.LTC128B.128 [R21+0x18400], desc[UR6][R2.64], !P1 ;  /* 0x184000000215afae */ /* 0x000fe8000c901d46 */
[----:B------:R2:W-:Y:S01]  /*ff10*/  @!P2 LDGSTS.E.BYPASS.LTC128B.128 [R21+0x1c400], desc[UR6][R2.64+0x80], !P0 ;  /* 0x1c4000800215afae */ /* 0x0005e2000c101d46 */
[----:B------:R-:W-:Y:S01]  /*ff20*/  ISETP.GE.AND P2, PT, R5, R6, PT ;  /* 0x000000060500720c */ /* 0x000fe20003f46270 */
[----:B0-----:R-:W-:Y:S02]  /*ff30*/  IMAD.MOV.U32 R5, RZ, RZ, R4 ;  /* 0x000000ffff057224 */ /* 0x001fe400078e0004 */
[----:B--2---:R-:W0:Y:S10]  /*ff40*/  SHFL.IDX PT, R2, R7, 0x6, 0x181f ;  /* 0x00d81f0007027f89 */ /* 0x004e3400000e0000 */
[----:B------:R-:W-:Y:S01]  /*ff50*/  @!P2 LEA R20, R9, UR38, 0x1 ;  /* 0x000000260914ac11 */ /* 0x000fe2000f8e08ff */
[----:B------:R-:W-:-:S02]  /*ff60*/  VIADD R3, R8, 0x60 ;  /* 0x0000006008037836 */ /* 0x000fc40000000000 */
[----:B-1----:R-:W-:Y:S02]  /*ff70*/  IMAD.MOV.U32 R4, RZ, RZ, R14 ;  /* 0x000000ffff047224 */ /* 0x002fe400078e000e */
[----:B------:R-:W1:Y:S02]  /*ff80*/  SHFL.IDX PT, R14, R0, 0x6, 0x181f ;  /* 0x00d81f00000e7f89 */ /* 0x000e6400000e0000 */
[----:B------:R-:W-:-:S05]  /*ff90*/  @!P2 IMAD.WIDE.U32 R4, R10, 0x2, R4 ;  /* 0x000000020a04a825 */ /* 0x000fca00078e0004 */
[----:B------:R-:W-:Y:S04]  /*ffa0*/  @!P2 LDGSTS.E.BYPASS.LTC128B.128 [R20+0x18c00], desc[UR6][R4.64], !P1 ;  /* 0x18c000000414afae */ /* 0x000fe8000c901d46 */
[----:B------:R-:W-:Y:S01]  /*ffb0*/  @!P2 LDGSTS.E.BYPASS.LTC128B.128 [R20+0x1cc00], desc[UR6][R4.64+0x80], !P0 ;  /* 0x1cc000800414afae */ /* 0x000fe2000c101d46 */
[----:B------:R-:W-:Y:S02]  /*ffc0*/  ISETP.GE.AND P2, PT, R3, R6, PT ;  /* 0x000000060300720c */ /* 0x000fe40003f46270 */
[----:B0-----:R-:W-:Y:S01]  /*ffd0*/  MOV R3, R2 ;  /* 0x0000000200037202 */ /* 0x001fe20000000f00 */
[----:B-1----:R-:W-:-:S10]  /*ffe0*/  IMAD.MOV.U32 R2, RZ, RZ, R14 ;  /* 0x000000ffff027224 */ /* 0x002fd400078e000e */
[----:B------:R-:W-:Y:S01]  /*fff0*/  @!P2 LEA R21, R9, UR38, 0x1 ;  /* 0x000000260915ac11 */ /* 0x000fe2000f8e08ff */
[----:B------:R0:W1:Y:S01]  /*10000*/  SHFL.IDX PT, R14, R0, 0x7, 0x181f ;  /* 0x00f81f00000e7f89 */ /* 0x00006200000e0000 */
[----:B------:R-:W-:-:S05]  /*10010*/  @!P2 IMAD.WIDE.U32 R2, R10, 0x2, R2 ;  /* 0x000000020a02a825 */ /* 0x000fca00078e0002 */
[----:B------:R-:W-:Y:S04]  /*10020*/  @!P2 LDGSTS.E.BYPASS.LTC128B.128 [R21+0x19400], desc[UR6][R2.64], !P1 ;  /* 0x194000000215afae */ /* 0x000fe8000c901d46 */
[----:B------:R2:W-:Y:S04]  /*10030*/  @!P2 LDGSTS.E.BYPASS.LTC128B.128 [R21+0x1d400], desc[UR6][R2.64+0x80], !P0 ;  /* 0x1d4000800215afae */ /* 0x0005e8000c101d46 */
[----:B--2---:R0:W2:Y:S02]  /*10040*/  SHFL.IDX PT, R2, R7, 0x7, 0x181f ;  /* 0x00f81f0007027f89 */ /* 0x0040a400000e0000 */
.L_x_6381:
[----:B------:R-:W-:Y:S01]  /*10050*/  VIADD R3, R8, 0x70 ;  /* 0x0000007008037836 */ /* 0x000fe20000000000 */
[----:B------:R-:W-:Y:S04]  /*10060*/  BSSY B0, `(.L_x_6291) ;  /* 0x000000d000007945 */ /* 0x000fe80003800000 */
[----:B------:R-:W-:Y:S01]  /*10070*/  ISETP.GE.AND P2, PT, R3, R6, PT ;  /* 0x000000060300720c */ /* 0x000fe20003f46270 */
[----:B--2---:R-:W-:Y:S01]  /*10080*/  IMAD.MOV.U32 R3, RZ, RZ, R2 ;  /* 0x000000ffff037224 */ /* 0x004fe200078e0002 */
        /* <DEDUP_REMOVED lines=9> */
[----:B------:R1:W-:Y:S02]  /*10120*/  LDGSTS.E.BYPASS.LTC128B.128 [R9+0x1dc00], desc[UR4][R2.64+0x80], !P0 ;  /* 0x1dc0008002097fae */ /* 0x0003e4000c101d44 */
.L_x_6292:
[----:B------:R-:W-:Y:S05]  /*10130*/  BSYNC B0 ;  /* 0x0000000000007941 */ /* 0x000fea0003800000 */
.L_x_6291:
[----:B------:R-:W-:Y:S01]  /*10140*/  NOP ;  /* 0x0000000000007918 */ /* 0x000fe20000000000 */
[----:B------:R-:W-:Y:S01]  /*10150*/  SYNCS.ARRIVE.TRANS64.RED.A0T1 RZ, [UR38+0x34800], RZ ;  /* 0x034800ffffff79a7 */ /* 0x000fe20008200426 */
[----:B-1----:R-:W-:Y:S01]  /*10160*/  IMAD.MOV.U32 R2, RZ, RZ, 0x1 ;  /* 0x00000001ff027424 */ /* 0x002fe200078e00ff */
[----:B------:R-:W-:Y:S04]  /*10170*/  ARRIVES.LDGSTSBAR.64.TRANSCNT [UR38+0x34800] ;  /* 0x03480000ff0079b0 */ /* 0x000fe80008000aa6 */
[----:B------:R-:W-:Y:S01]  /*10180*/  SHF.L.U32 R2, R2, 0x1f, RZ ;  /* 0x0000001f02027819 */ /* 0x000fe200000006ff */
[----:B------:R-:W-:Y:S01]  /*10190*/  NOP ;  /* 0x0000000000007918 */ /* 0x000fe20000000000 */
[----:B------:R-:W0:Y:S01]  /*101a0*/  LDL.LU R3, [R1+0x8] ;  /* 0x0000080001037983 */ /* 0x000e220000300800 */
[----:B------:R-:W-:Y:S01]  /*101b0*/  SYNCS.ARRIVE.TRANS64.A1T0 RZ, [UR38+0x34800], RZ ;  /* 0x034800ffffff79a7 */ /* 0x000fe20008100026 */
[----:B------:R-:W1:Y:S01]  /*101c0*/  SYNCS.PHASECHK.TRANS64.TRYWAIT P0, [UR38+0x34820], R2 ;  /* 0x03482002ff0075a7 */ /* 0x000e620008000166 */
[----:B0-----:R-:W-:-:S05]  /*101d0*/  VIADD R0, R3, 0xfffffffe ;  /* 0xfffffffe03007836 */ /* 0x001fca0000000000 */
[----:B------:R-:W-:Y:S01]  /*101e0*/  ISETP.GE.AND P1, PT, R0, UR39, PT ;  /* 0x0000002700007c0c */ /* 0x000fe2000bf26270 */
[----:B-1----:R-:W-:-:S12]  /*101f0*/  @!P0 BRA `(.L_x_6293) ;  /* 0x0000002c00ac8947 */ /* 0x002fd80003800000 */
.L_x_6382:
[----:B------:R-:W-:Y:S01]  /*10200*/  IMAD.MOV.U32 R9, RZ, RZ, 0x1 ;  /* 0x00000001ff097424 */ /* 0x000fe200078e00ff */
[----:B------:R-:W-:Y:S01]  /*10210*/  MOV R8, RZ ;  /* 0x000000ff00087202 */ /* 0x000fe20000000f00 */
[----:B------:R-:W-:Y:S06]  /*10220*/  @!P1 BRA `(.L_x_6294) ;  /* 0x0000001800609947 */ /* 0x000fec0003800000 */
[----:B------:R-:W-:Y:S01]  /*10230*/  UIADD3 UR4, UR42, 0x1, URZ ;  /* 0x000000012a047890 */ /* 0x000fe2000fffe03f */
[----:B0-----:R-:W-:Y:S01]  /*10240*/  LOP3.LUT R2, RZ, UR39, RZ, 0x33, !PT ;  /* 0x00000027ff027c12 */ /* 0x001fe2000f8e33ff */
        /* <DEDUP_REMOVED lines=23> */
.L_x_6326:
        /* <DEDUP_REMOVED lines=29> */
.L_x_6298:
[----:B------:R-:W1:Y:S01]  /*10590*/  S2R R2, SR_TID.X ;  /* 0x0000000000027919 */ /* 0x000e620000002100 */
[----:B------:R-:W-:Y:S01]  /*105a0*/  BSSY B2, `(.L_x_6299) ;  /* 0x0000006000027945 */ /* 0x000fe20003800000 */
[----:B-1----:R-:W-:Y:S02]  /*105b0*/  LOP3.LUT R3, R2, 0x7f, RZ, 0xc0, !PT ;  /* 0x0000007f02037812 */ /* 0x002fe400078ec0ff */
[----:B------:R-:W-:Y:S02]  /*105c0*/  SHF.L.U32 R2, R6, 0x1f, RZ ;  /* 0x0000001f06027819 */ /* 0x000fe400000006ff */
[----:B------:R-:W-:Y:S02]  /*105d0*/  ISETP.NE.AND P2, PT, R3, RZ, PT ;  /* 0x000000ff0300720c */ /* 0x000fe40003f45270 */
[----:B------:R-:W1:Y:S02]  /*105e0*/  SYNCS.PHASECHK.TRANS64.TRYWAIT P0, [UR38+0x34848], R2 ;  /* 0x03484802ff0075a7 */ /* 0x000e640008000166 */
[----:B-1----:R-:W-:Y:S09]  /*105f0*/  @!P0 BRA `(.L_x_6300) ;  /* 0x0000002800c48947 */ /* 0x002ff20003800000 */
.L_x_6383:
[----:B------:R-:W-:Y:S05]  /*10600*/  BSYNC B2 ;  /* 0x0000000000027941 */ /* 0x000fea0003800000 */
.L_x_6299:
[----:B------:R-:W-:Y:S04]  /*10610*/  BSSY B2, `(.L_x_6301) ;  /* 0x0000007000027945 */ /* 0x000fe80003800000 */
[----:B------:R-:W-:Y:S05]  /*10620*/  @P2 BRA `(.L_x_6302) ;  /* 0x0000000000142947 */ /* 0x000fea0003800000 */
[----:B------:R-:W-:Y:S01]  /*10630*/  ISETP.NE.AND P0, PT, R10, RZ, PT ;  /* 0x000000ff0a00720c */ /* 0x000fe20003f05270 */
[----:B-1----:R-:W-:-:S04]  /*10640*/  IMAD.MOV.U32 R3, RZ, RZ, 0xb000 ;  /* 0x0000b000ff037424 */ /* 0x002fc800078e00ff */
[----:B------:R2:W-:Y:S08]  /*10650*/  SYNCS.ARRIVE.TRANS64 RZ, [UR38+0x34838], R3 ;  /* 0x03483803ffff79a7 */ /* 0x0005f00008000026 */
[----:B--2---:R-:W-:Y:S05]  /*10660*/  @!P0 BRA `(.L_x_6302) ;  /* 0x0000000000048947 */ /* 0x004fea0003800000 */
[----:B------:R-:W-:Y:S01]  /*10670*/  BPT.TRAP 0x1 ;  /* 0x000000040000795c */ /* 0x000fe20000300000 */
.L_x_6302:
[----:B------:R-:W-:Y:S05]  /*10680*/  BSYNC B2 ;  /* 0x0000000000027941 */ /* 0x000fea0003800000 */
.L_x_6301:
        /* <DEDUP_REMOVED lines=11> */
.L_x_6303:
        /* <DEDUP_REMOVED lines=13> */
.L_x_6304:
        /* <DEDUP_REMOVED lines=12> */
.L_x_6384:
[----:B------:R-:W-:Y:S05]  /*108d0*/  BSYNC B2 ;  /* 0x0000000000027941 */ /* 0x000fea0003800000 */
.L_x_6305:
        /* <DEDUP_REMOVED lines=9> */
.L_x_6308:
[----:B------:R-:W-:Y:S05]  /*10970*/  BSYNC B2 ;  /* 0x0000000000027941 */ /* 0x000fea0003800000 */
.L_x_6307:
        /* <DEDUP_REMOVED lines=10> */
.L_x_6309:
        /* <DEDUP_REMOVED lines=13> */
.L_x_6310:
        /* <DEDUP_REMOVED lines=10> */
.L_x_6297:
[----:B------:R-:W-:Y:S05]  /*10b90*/  BSYNC B1 ;  /* 0x0000000000017941 */ /* 0x000fea0003800000 */
.L_x_6296:
        /* <DEDUP_REMOVED lines=23> */
[----:B------:R-:W-:-:S04]  /*10d10*/  ULDC.64 UR4, c[0x0][0x418] ;  /* 0x0001060000047ab9 */ /* 0x000fc80000000a00 */
[----:B------:R-:W-:Y:S02]  /*10d20*/  IADD3 R3, R4, R3, RZ ;  /* 0x0000000304037210 */ /* 0x000fe40007ffe0ff */
[----:B------:R-:W-:-:S04]  /*10d30*/  LEA R4, P0, R2, UR4, 0x2 ;  /* 0x0000000402047c11 */ /* 0x000fc8000f8010ff */
[----:B------:R-:W-:-:S05]  /*10d40*/  LEA.HI.X R5, R2, UR5, R3, 0x2, P0 ;  /* 0x0000000502057c11 */ /* 0x000fca00080f1403 */
[----:B------:R0:W5:Y:S04]  /*10d50*/  LDG.E R4, desc[UR6][R4.64] ;  /* 0x0000000604047981 */ /* 0x000168000c1e1900 */
.L_x_6313:
[----:B------:R-:W1:Y:S01]  /*10d60*/  S2R R2, SR_TID.X ;  /* 0x0000000000027919 */ /* 0x000e620000002100 */
[----:B------:R-:W-:Y:S01]  /*10d70*/  BSSY B2, `(.L_x_6314) ;  /* 0x0000006000027945 */ /* 0x000fe20003800000 */
[----:B-1----:R-:W-:Y:S02]  /*10d80*/  LOP3.LUT R3, R2, 0x7f, RZ, 0xc0, !PT ;  /* 0x0000007f02037812 */ /* 0x002fe400078ec0ff */
[----:B------:R-:W-:Y:S02]  /*10d90*/  SHF.L.U32 R2, R9, 0x1f, RZ ;  /* 0x0000001f09027819 */ /* 0x000fe400000006ff */
[----:B------:R-:W-:Y:S02]  /*10da0*/  ISETP.NE.AND P2, PT, R3, RZ, PT ;  /* 0x000000ff0300720c */ /* 0x000fe40003f45270 */
[----:B------:R-:W1:Y:S02]  /*10db0*/  SYNCS.PHASECHK.TRANS64.TRYWAIT P0, [UR38+0x34840], R2 ;  /* 0x03484002ff0075a7 */ /* 0x000e640008000166 */
[----:B-1----:R-:W-:Y:S09]  /*10dc0*/  @!P0 BRA `(.L_x_6315) ;  /* 0x0000002400008947 */ /* 0x002ff20003800000 */
.L_x_6385:
[----:B------:R-:W-:Y:S05]  /*10dd0*/  BSYNC B2 ;  /* 0x0000000000027941 */ /* 0x000fea0003800000 */
.L_x_6314:
[----:B------:R-:W-:Y:S04]  /*10de0*/  BSSY B2, `(.L_x_6316) ;  /* 0x0000007000027945 */ /* 0x000fe80003800000 */
[----:B------:R-:W-:Y:S05]  /*10df0*/  @P2 BRA `(.L_x_6317) ;  /* 0x0000000000142947 */ /* 0x000fea0003800000 */
[----:B------:R-:W-:Y:S01]  /*10e00*/  ISETP.NE.AND P0, PT, R10, RZ, PT ;  /* 0x000000ff0a00720c */ /* 0x000fe20003f05270 */
[----:B-1----:R-:W-:-:S04]  /*10e10*/  IMAD.MOV.U32 R2, RZ, RZ, 0xb000 ;  /* 0x0000b000ff027424 */ /* 0x002fc800078e00ff */
[----:B------:R2:W-:Y:S08]  /*10e20*/  SYNCS.ARRIVE.TRANS64 RZ, [UR38+0x34830], R2 ;  /* 0x03483002ffff79a7 */ /* 0x0005f00008000026 */
[----:B--2---:R-:W-:Y:S05]  /*10e30*/  @!P0 BRA `(.L_x_6317) ;  /* 0x0000000000048947 */ /* 0x004fea0003800000 */
[----:B------:R-:W-:Y:S01]  /*10e40*/  BPT.TRAP 0x1 ;  /* 0x000000040000795c */ /* 0x000fe20000300000 */
.L_x_6317:
[----:B------:R-:W-:Y:S05]  /*10e50*/  BSYNC B2 ;  /* 0x0000000000027941 */ /* 0x000fea0003800000 */
.L_x_6316:
        /* <DEDUP_REMOVED lines=11> */
.L_x_6318:
        /* <DEDUP_REMOVED lines=14> */
.L_x_6319:
        /* <DEDUP_REMOVED lines=12> */
.L_x_6386:
[----:B------:R-:W-:Y:S05]  /*110b0*/  BSYNC B2 ;  /* 0x0000000000027941 */ /* 0x000fea0003800000 */
.L_x_6320:
        /* <DEDUP_REMOVED lines=9> */
.L_x_6323:
[----:B------:R-:W-:Y:S05]  /*11150*/  BSYNC B2 ;  /* 0x0000000000027941 */ /* 0x000fea0003800000 */
.L_x_6322:
        /* <DEDUP_REMOVED lines=10> */
.L_x_6324:
        /* <DEDUP_REMOVED lines=13> */
.L_x_6325:
        /* <DEDUP_REMOVED lines=10> */
.L_x_6312:
[----:B------:R-:W-:Y:S05]  /*11370*/  BSYNC B1 ;  /* 0x0000000000017941 */ /* 0x000fea0003800000 */
.L_x_6311:
[----:B------:R-:W-:Y:S02]  /*11380*/  VIADD R0, R0, 0xfffffffe ;  /* 0xfffffffe00007836 */ /* 0x000fe40000000000 */
[----:B------:R-:W-:Y:S01]  /*11390*/  IMAD.MOV.U32 R6, RZ, RZ, R9 ;  /* 0x000000ffff067224 */ /* 0x000fe200078e0009 */
[----:B------:R-:W-:Y:S06]  /*113a0*/  @P1 BRA `(.L_x_6326) ;  /* 0xfffffff000041947 */ /* 0x000fec000383ffff */
[----:B------:R-:W-:Y:S05]  /*113b0*/  BSYNC B0 ;  /* 0x0000000000007941 */ /* 0x000fea0003800000 */
.L_x_6295:
        /* <DEDUP_REMOVED lines=30> */
.L_x_6328:
[----:B------:R-:W1:Y:S01]  /*115a0*/  S2R R2, SR_TID.X ;  /* 0x0000000000027919 */ /* 0x000e620000002100 */
[----:B------:R-:W-:Y:S01]  /*115b0*/  BSSY B1, `(.L_x_6329) ;  /* 0x0000006000017945 */ /* 0x000fe20003800000 */
[----:B-1----:R-:W-:Y:S02]  /*115c0*/  LOP3.LUT R3, R2, 0x7f, RZ, 0xc0, !PT ;  /* 0x0000007f02037812 */ /* 0x002fe400078ec0ff */
[----:B------:R-:W-:Y:S02]  /*115d0*/  SHF.L.U32 R2, R9, 0x1f, RZ ;  /* 0x0000001f09027819 */ /* 0x000fe400000006ff */
[----:B------:R-:W-:Y:S02]  /*115e0*/  ISETP.NE.AND P1, PT, R3, RZ, PT ;  /* 0x000000ff0300720c */ /* 0x000fe40003f25270 */
[----:B------:R-:W1:Y:S02]  /*115f0*/  SYNCS.PHASECHK.TRANS64.TRYWAIT P0, [UR38+0x34848], R2 ;  /* 0x03484802ff0075a7 */ /* 0x000e640008000166 */
[----:B-1----:R-:W-:Y:S09]  /*11600*/  @!P0 BRA `(.L_x_6330) ;  /* 0x0000001c00208947 */ /* 0x002ff20003800000 */
.L_x_6387:
[----:B------:R-:W-:Y:S05]  /*11610*/  BSYNC B1 ;  /* 0x0000000000017941 */ /* 0x000fea0003800000 */
.L_x_6329:
[----:B------:R-:W-:Y:S04]  /*11620*/  BSSY B1, `(.L_x_6331) ;  /* 0x0000007000017945 */ /* 0x000fe80003800000 */
[----:B------:R-:W-:Y:S05]  /*11630*/  @P1 BRA `(.L_x_6332) ;  /* 0x0000000000141947 */ /* 0x000fea0003800000 */
[----:B------:R-:W-:Y:S02]  /*11640*/  ISETP.NE.AND P0, PT, R10, RZ, PT ;  /* 0x000000ff0a00720c */ /* 0x000fe40003f05270 */
[----:B-1----:R-:W-:-:S04]  /*11650*/  MOV R3, 0xb000 ;  /* 0x0000b00000037802 */ /* 0x002fc80000000f00 */
[----:B------:R2:W-:Y:S07]  /*11660*/  SYNCS.ARRIVE.TRANS64 RZ, [UR38+0x34838], R3 ;  /* 0x03483803ffff79a7 */ /* 0x0005ee0008000026 */
[----:B------:R-:W-:Y:S05]  /*11670*/  @!P0 BRA `(.L_x_6332) ;  /* 0x0000000000048947 */ /* 0x000fea0003800000 */
[----:B------:R-:W-:Y:S01]  /*11680*/  BPT.TRAP 0x1 ;  /* 0x000000040000795c */ /* 0x000fe20000300000 */
.L_x_6332:
[----:B------:R-:W-:Y:S05]  /*11690*/  BSYNC B1 ;  /* 0x0000000000017941 */ /* 0x000fea0003800000 */
.L_x_6331:
        /* <DEDUP_REMOVED lines=11> */
.L_x_6333:
        /* <DEDUP_REMOVED lines=14> */
.L_x_6334:
        /* <DEDUP_REMOVED lines=11> */
.L_x_6388:
[----:B------:R-:W-:Y:S05]  /*118e0*/  BSYNC B1 ;  /* 0x0000000000017941 */ /* 0x000fea0003800000 */
.L_x_6335:
        /* <DEDUP_REMOVED lines=9> */
.L_x_6338:
[----:B------:R-:W-:Y:S05]  /*11980*/  BSYNC B1 ;  /* 0x0000000000017941 */ /* 0x000fea0003800000 */
.L_x_6337:
        /* <DEDUP_REMOVED lines=10> */
.L_x_6339:
        /* <DEDUP_REMOVED lines=13> */
.L_x_6340:
        /* <DEDUP_REMOVED lines=10> */
.L_x_6327:
[----:B------:R-:W-:Y:S05]  /*11ba0*/  BSYNC B0 ;  /* 0x0000000000007941 */ /* 0x000fea0003800000 */
.L_x_6294:
[----:B------:R-:W2:Y:S01]  /*11bb0*/  LDL.LU R0, [R1] ;  /* 0x0000000001007983 */ /* 0x000ea20000300800 */
[----:B------:R-:W-:Y:S01]  /*11bc0*/  BSSY B0, `(.L_x_6341) ;  /* 0x0000037000007945 */ /* 0x000fe20003800000 */
[----:B--2---:R-:W-:-:S13]  /*11bd0*/  ISETP.NE.AND P0, PT, R0, RZ, PT ;  /* 0x000000ff0000720c */ /* 0x004fda0003f05270 */
[----:B------:R-:W-:Y:S05]  /*11be0*/  @!P0 BRA `(.L_x_6342) ;  /* 0x0000000000d08947 */ /* 0x000fea0003800000 */
[----:B------:R-:W1:Y:S01]  /*11bf0*/  S2R R0, SR_TID.X ;  /* 0x0000000000007919 */ /* 0x000e620000002100 */
[----:B0-----:R-:W-:Y:S01]  /*11c00*/  LEA R3, R8, UR38, 0x3 ;  /* 0x0000002608037c11 */ /* 0x001fe2000f8e18ff */
[----:B------:R-:W-:Y:S01]  /*11c10*/  BSSY B1, `(.L_x_6343) ;  /* 0x0000006000017945 */ /* 0x000fe20003800000 */
[----:B-1----:R-:W-:Y:S02]  /*11c20*/  LOP3.LUT R2, R0, 0x7f, RZ, 0xc0, !PT ;  /* 0x0000007f00027812 */ /* 0x002fe400078ec0ff */
[----:B------:R-:W-:Y:S02]  /*11c30*/  SHF.L.U32 R0, R9, 0x1f, RZ ;  /* 0x0000001f09007819 */ /* 0x000fe400000006ff */
[----:B------:R-:W-:Y:S02]  /*11c40*/  ISETP.NE.AND P1, PT, R2, RZ, PT ;  /* 0x000000ff0200720c */ /* 0x000fe40003f25270 */
[----:B------:R-:W0:Y:S02]  /*11c50*/  SYNCS.PHASECHK.TRANS64.TRYWAIT P0, [R3+URZ+0x34860], R0 ;  /* 0x03486000030075a7 */ /* 0x000e24000800017f */
[----:B0-----:R-:W-:Y:S09]  /*11c60*/  @!P0 BRA `(.L_x_6344) ;  /* 0x0000001400b88947 */ /* 0x001ff20003800000 */
.L_x_6389:
[----:B------:R-:W-:Y:S05]  /*11c70*/  BSYNC B1 ;  /* 0x0000000000017941 */ /* 0x000fea0003800000 */
.L_x_6343:
        /* <DEDUP_REMOVED lines=8> */
.L_x_6346:
[----:B------:R-:W-:Y:S05]  /*11d00*/  BSYNC B1 ;  /* 0x0000000000017941 */ /* 0x000fea0003800000 */
.L_x_6345:
        /* <DEDUP_REMOVED lines=13> */
.L_x_6347:
        /* <DEDUP_REMOVED lines=13> */
.L_x_6348:
        /* <DEDUP_REMOVED lines=8> */
.L_x_6342:
[----:B------:R-:W-:Y:S05]  /*11f30*/  BSYNC B0 ;  /* 0x0000000000007941 */ /* 0x000fea0003800000 */
.L_x_6341:
[----:B0-----:R-:W-:Y:S02]  /*11f40*/  VIADD R0, R8, 0x1 ;  /* 0x0000000108007836 */ /* 0x001fe40000000000 */
[----:B------:R-:W-:-:S03]  /*11f50*/  IMAD.MOV.U32 R3, RZ, RZ, RZ ;  /* 0x000000ffff037224 */ /* 0x000fc600078e00ff */
[----:B------:R-:W-:-:S04]  /*11f60*/  ISETP.NE.AND P0, PT, R0, 0x2, PT ;  /* 0x000000020000780c */ /* 0x000fc80003f05270 */
[----:B------:R-:W-:Y:S02]  /*11f70*/  SEL R2, RZ, 0x1, P0 ;  /* 0x00000001ff027807 */ /* 0x000fe40000000000 */
[----:B------:R-:W-:Y:S02]  /*11f80*/  SEL R0, R0, RZ, P0 ;  /* 0x000000ff00007207 */ /* 0x000fe40000000000 */
[----:B------:R-:W-:-:S07]  /*11f90*/  LOP3.LUT R9, R9, R2, RZ, 0x3c, !PT ;  /* 0x0000000209097212 */ /* 0x000fce00078e3cff */
.L_x_6278:
[----:B------:R-:W0:Y:S01]  /*11fa0*/  S2R R5, SR_CgaCtaId ;  /* 0x0000000000057919 */ /* 0x000e220000008800 */
[----:B------:R-:W-:Y:S02]  /*11fb0*/  MOV R2, 0x400 ;  /* 0x0000040000027802 */ /* 0x000fe40000000f00 */
[----:B------:R-:W-:Y:S02]  /*11fc0*/  SHF.L.U32 R3, R3, 0x1f, RZ ;  /* 0x0000001f03037819 */ /* 0x000fe400000006ff */
[----:B0-----:R-:W-:-:S04]  /*11fd0*/  LEA R2, R5, R2, 0x18 ;  /* 0x0000000205027211 */ /* 0x001fc800078ec0ff */
[----:B------:R-:W0:Y:S02]  /*11fe0*/  SYNCS.PHASECHK.TRANS64.TRYWAIT P0, [R2+URZ+0x34820], R3 ;  /* 0x03482003020075a7 */ /* 0x000e24000800017f */
[----:B0-----:R-:W-:Y:S05]  /*11ff0*/  @!P0 BRA `(.L_x_6349) ;  /* 0x0000001000e88947 */ /* 0x001fea0003800000 */
.L_x_6390:
[----:B------:R-:W-:-:S03]  /*12000*/  UMOV UR4, 0xffffffff ;  /* 0xffffffff00047882 */ /* 0x000fc60000000000 */
[----:B------:R-:W-:Y:S05]  /*12010*/  BRA.DIV UR4, `(.L_x_6350) ;  /* 0x0000001204f47947 */ /* 0x000fea000b800000 */
[----:B0-----:R-:W0:Y:S02]  /*12020*/  S2R R3, SR_TID.X ;  /* 0x0000000000037919 */ /* 0x001e240000002100 */
[----:B0-----:R-:W-:-:S04]  /*12030*/  SHF.R.U32.HI R3, RZ, 0x5, R3 ;  /* 0x00000005ff037819 */ /* 0x001fc80000011603 */
[----:B------:R-:W-:-:S05]  /*12040*/  LOP3.LUT R3, R3, 0x3, RZ, 0xc0, !PT ;  /* 0x0000000303037812 */ /* 0x000fca00078ec0ff */
[----:B------:R0:W1:Y:S02]  /*12050*/  SHFL.IDX PT, R14, R3, RZ, 0x1f ;  /* 0x00001fff030e7589 */ /* 0x00006400000e0000 */
.L_x_6393:
[----:B-1----:R-:W-:-:S13]  /*12060*/  ISETP.NE.AND P0, PT, R14, RZ, PT ;  /* 0x000000ff0e00720c */ /* 0x002fda0003f05270 */
[----:B------:R-:W-:Y:S05]  /*12070*/  @P0 BRA `(.L_x_6250) ;  /* 0x0000000000900947 */ /* 0x000fea0003800000 */
[----:B------:R-:W-:-:S03]  /*12080*/  UMOV UR4, 0xffffffff ;  /* 0xffffffff00047882 */ /* 0x000fc60000000000 */
[----:B------:R-:W-:Y:S05]  /*12090*/  BRA.DIV UR4, `(.L_x_6351) ;  /* 0x0000001604087947 */ /* 0x000fea000b800000 */
[----:B------:R-:W-:-:S13]  /*120a0*/  ELECT P6, URZ, PT ;  /* 0x00000000003f782f */ /* 0x000fda00038c0000 */
.L_x_6396:
        /* <DEDUP_REMOVED lines=8> */
.L_x_6352:
[----:B------:R-:W-:Y:S01]  /*12130*/  IADD3 R7, R2, 0x34840, RZ ;  /* 0x0003484002077810 */ /* 0x000fe20007ffe0ff */
[----:B------:R-:W-:Y:S01]  /*12140*/  VIADD R3, R0, 0x1 ;  /* 0x0000000100037836 */ /* 0x000fe20000000000 */
[----:B------:R-:W-:-:S03]  /*12150*/  SHF.L.U32 R5, R9, 0x1f, RZ ;  /* 0x0000001f09057819 */ /* 0x000fc600000006ff */
[----:B------:R-:W-:Y:S01]  /*12160*/  IMAD R6, R0, 0x8, R7 ;  /* 0x0000000800067824 */ /* 0x000fe200078e0207 */
[----:B------:R-:W-:-:S03]  /*12170*/  ISETP.NE.AND P1, PT, R3, 0x2, PT ;  /* 0x000000020300780c */ /* 0x000fc60003f25270 */
[----:B------:R-:W0:Y:S01]  /*12180*/  SYNCS.PHASECHK.TRANS64.TRYWAIT P0, [R6+URZ], R5 ;  /* 0x00000005060075a7 */ /* 0x000e22000800017f */
[----:B------:R-:W-:Y:S02]  /*12190*/  SEL R4, RZ, 0x1, P1 ;  /* 0x00000001ff047807 */ /* 0x000fe40000800000 */
[----:B------:R-:W-:Y:S02]  /*121a0*/  SEL R8, R3, RZ, P1 ;  /* 0x000000ff03087207 */ /* 0x000fe40000800000 */
[----:B------:R-:W-:-:S03]  /*121b0*/  LOP3.LUT R4, R9, R4, RZ, 0x3c, !PT ;  /* 0x0000000409047212 */ /* 0x000fc600078e3cff */
[----:B------:R-:W-:Y:S01]  /*121c0*/  IMAD R3, R8, 0x8, R7 ;  /* 0x0000000808037824 */ /* 0x000fe200078e0207 */
[----:B------:R-:W-:Y:S01]  /*121d0*/  SHF.L.U32 R4, R4, 0x1f, RZ ;  /* 0x0000001f04047819 */ /* 0x000fe200000006ff */
[----:B0-----:R-:W-:Y:S06]  /*121e0*/  @!P0 BRA `(.L_x_6353) ;  /* 0x0000001000d48947 */ /* 0x001fec0003800000 */
.L_x_6397:
[----:B------:R-:W1:Y:S02]  /*121f0*/  SYNCS.PHASECHK.TRANS64.TRYWAIT P0, [R3+URZ], R4 ;  /* 0x00000004030075a7 */ /* 0x000e64000800017f */
[----:B-1----:R-:W-:Y:S05]  /*12200*/  @!P0 BRA `(.L_x_6354) ;  /* 0x0000001000e08947 */ /* 0x002fea0003800000 */
.L_x_6398:
[----:B------:R-:W-:Y:S05]  /*12210*/  @!P2 BRA `(.L_x_6355) ;  /* 0x000000000004a947 */ /* 0x000fea0003800000 */
[----:B------:R-:W-:Y:S01]  /*12220*/  BPT.TRAP 0x1 ;  /* 0x000000040000795c */ /* 0x000fe20000300000 */
.L_x_6355:
[----:B-1----:R-:W-:-:S05]  /*12230*/  IADD3 R3, R2, 0x34860, RZ ;  /* 0x0003486002037810 */ /* 0x002fca0007ffe0ff */
[----:B------:R-:W-:-:S04]  /*12240*/  IMAD R0, R0, 0x8, R3 ;  /* 0x0000000800007824 */ /* 0x000fc800078e0203 */
[----:B------:R-:W1:Y:S02]  /*12250*/  SYNCS.PHASECHK.TRANS64.TRYWAIT P0, [R0+URZ], R5 ;  /* 0x00000005000075a7 */ /* 0x000e64000800017f */
[----:B-1----:R-:W-:Y:S05]  /*12260*/  @!P0 BRA `(.L_x_6356) ;  /* 0x0000001000dc8947 */ /* 0x002fea0003800000 */
.L_x_6399:
[----:B------:R-:W-:-:S07]  /*12270*/  IMAD R3, R8, 0x8, R3 ;  /* 0x0000000808037824 */ /* 0x000fce00078e0203 */
.L_x_6357:
[----:B--2---:R2:W3:Y:S02]  /*12280*/  SYNCS.PHASECHK.TRANS64.TRYWAIT P0, [R3+URZ], R4 ;  /* 0x00000004030075a7 */ /* 0x0044e4000800017f */
[----:B---3--:R-:W-:Y:S05]  /*12290*/  @!P0 NANOSLEEP.SYNCS 0x989680 ;  /* 0x009896800000895d */ /* 0x008fea0003900000 */
[----:B------:R-:W3:Y:S02]  /*122a0*/  @!P0 SYNCS.PHASECHK.TRANS64 P0, [R3+URZ], R4 ;  /* 0x00000004030085a7 */ /* 0x000ee4000800007f */
[----:B---3--:R-:W-:Y:S05]  /*122b0*/  @!P0 BRA `(.L_x_6357) ;  /* 0xfffffffc00f08947 */ /* 0x008fea000383ffff */
.L_x_6250:
[----:B------:R-:W-:Y:S05]  /*122c0*/  BSYNC B6 ;  /* 0x0000000000067941 */ /* 0x000fea0003800000 */
.L_x_6247:
[----:B------:R-:W-:Y:S05]  /*122d0*/  EXIT ;  /* 0x000000000000794d */ /* 0x000fea0003800000 */
.L_x_6254:
[----:B------:R-:W-:-:S13]  /*122e0*/  R2UR UR4, R16 ;  /* 0x00000000100472ca */ /* 0x000fda00000e0000 */
[----:B0-----:R-:W-:-:S04]  /*122f0*/  IMAD.U32 R3, RZ, RZ, UR4 ;  /* 0x00000004ff037e24 */ /* 0x001fc8000f8e00ff */
[----:B------:R0:W1:Y:S03]  /*12300*/  SYNCS.PHASECHK.TRANS64.TRYWAIT P0, [R3+URZ+0x34800], R0 ;  /* 0x03480000030075a7 */ /* 0x000066000800017f */
[----:B-1----:R-:W-:Y:S05]  /*12310*/  @!P0 NANOSLEEP.SYNCS 0x989680 ;  /* 0x009896800000895d */ /* 0x002fea0003900000 */
[----:B------:R-:W1:Y:S02]  /*12320*/  @!P0 SYNCS.PHASECHK.TRANS64 P0, [R3+URZ+0x34800], R0 ;  /* 0x03480000030085a7 */ /* 0x000e64000800007f */
[----:B-1----:R-:W-:Y:S05]  /*12330*/  @!P0 BRA `(.L_x_6254) ;  /* 0xfffffffc00e88947 */ /* 0x002fea000383ffff */
[----:B------:R-:W-:Y:S05]  /*12340*/  BRA `(.L_x_6358) ;  /* 0xfffffef000107947 */ /* 0x000fea000383ffff */
.L_x_6258:
[----:B------:R-:W-:-:S13]  /*12350*/  R2UR UR4, R16 ;  /* 0x00000000100472ca */ /* 0x000fda00000e0000 */
[----:B0-----:R-:W-:-:S04]  /*12360*/  MOV R3, UR4 ;  /* 0x0000000400037c02 */ /* 0x001fc80008000f00 */
[----:B------:R0:W2:Y:S03]  /*12370*/  SYNCS.PHASECHK.TRANS64.TRYWAIT P2, [R3+URZ+0x34830], R0 ;  /* 0x03483000030075a7 */ /* 0x0000a6000804017f */
[----:B--2---:R-:W-:Y:S05]  /*12380*/  @!P2 NANOSLEEP.SYNCS 0x989680 ;  /* 0x009896800000a95d */ /* 0x004fea0003900000 */
[----:B------:R-:W2:Y:S02]  /*12390*/  @!P2 SYNCS.PHASECHK.TRANS64 P2, [R3+URZ+0x34830], R0 ;  /* 0x034830000300a5a7 */ /* 0x000ea4000804007f */
[----:B--2---:R-:W-:Y:S05]  /*123a0*/  @!P2 BRA `(.L_x_6258) ;  /* 0xfffffffc00e8a947 */ /* 0x004fea000383ffff */
[----:B------:R-:W-:Y:S05]  /*123b0*/  BRA `(.L_x_6257) ;  /* 0xfffffef000407947 */ /* 0x000fea000383ffff */
.L_x_6263:
[----:B-1----:R1:W2:Y:S02]  /*123c0*/  SYNCS.PHASECHK.TRANS64.TRYWAIT P2, [R9+URZ+0x34830], R8 ;  /* 0x03483008090075a7 */ /* 0x0022a4000804017f */
[----:B--2---:R-:W-:Y:S05]  /*123d0*/  @!P2 NANOSLEEP.SYNCS 0x989680 ;  /* 0x009896800000a95d */ /* 0x004fea0003900000 */
[----:B------:R-:W2:Y:S02]  /*123e0*/  @!P2 SYNCS.PHASECHK.TRANS64 P2, [R9+URZ+0x34830], R8 ;  /* 0x034830080900a5a7 */ /* 0x000ea4000804007f */
[----:B--2---:R-:W-:Y:S05]  /*123f0*/  @!P2 BRA `(.L_x_6263) ;  /* 0xfffffffc00f0a947 */ /* 0x004fea000383ffff */
[----:B------:R-:W-:Y:S05]  /*12400*/  BRA `(.L_x_6260) ;  /* 0xffffff4800dc7947 */ /* 0x000fea000383ffff */
.L_x_6267:
[----:B-1----:R-:W-:-:S04]  /*12410*/  IMAD.U32 R9, RZ, RZ, UR6 ;  /* 0x00000006ff097e24 */ /* 0x002fc8000f8e00ff */
[----:B------:R1:W2:Y:S03]  /*12420*/  SYNCS.PHASECHK.TRANS64.TRYWAIT P2, [R9+URZ+0x34850], R8 ;  /* 0x03485008090075a7 */ /* 0x0002a6000804017f */
[----:B--2---:R-:W-:Y:S05]  /*12430*/  @!P2 NANOSLEEP.SYNCS 0x989680 ;  /* 0x009896800000a95d */ /* 0x004fea0003900000 */
[----:B------:R-:W2:Y:S02]  /*12440*/  @!P2 SYNCS.PHASECHK.TRANS64 P2, [R9+URZ+0x34850], R8 ;  /* 0x034850080900a5a7 */ /* 0x000ea4000804007f */
[----:B--2---:R-:W-:Y:S05]  /*12450*/  @!P2 BRA `(.L_x_6267) ;  /* 0xfffffffc00eca947 */ /* 0x004fea000383ffff */
[----:B------:R-:W-:Y:S05]  /*12460*/  BRA `(.L_x_6264) ;  /* 0xffffff7000447947 */ /* 0x000fea000383ffff */
.L_x_6272:
[----:B-1----:R1:W2:Y:S02]  /*12470*/  SYNCS.PHASECHK.TRANS64.TRYWAIT P0, [R11+URZ+0x34850], R2 ;  /* 0x034850020b0075a7 */ /* 0x0022a4000800017f */
[----:B--2---:R-:W-:Y:S05]  /*12480*/  @!P0 NANOSLEEP.SYNCS 0x989680 ;  /* 0x009896800000895d */ /* 0x004fea0003900000 */
[----:B------:R-:W2:Y:S02]  /*12490*/  @!P0 SYNCS.PHASECHK.TRANS64 P0, [R11+URZ+0x34850], R2 ;  /* 0x034850020b0085a7 */ /* 0x000ea4000800007f */
[----:B--2---:R-:W-:Y:S05]  /*124a0*/  @!P0 BRA `(.L_x_6272) ;  /* 0xfffffffc00f08947 */ /* 0x004fea000383ffff */
[----:B------:R-:W-:Y:S05]  /*124b0*/  BRA `(.L_x_6271) ;  /* 0xffffff9c00f07947 */ /* 0x000fea000383ffff */
.L_x_6283:
[----:B------:R-:W-:Y:S01]  /*124c0*/  IMAD.MOV.U32 R13, RZ, RZ, R0 ;  /* 0x000000ffff0d7224 */ /* 0x000fe200078e0000 */
[----:B------:R-:W-:Y:S01]  /*124d0*/  MOV R11, 0x1f ;  /* 0x0000001f000b7802 */ /* 0x000fe20000000f00 */
[----:B------:R-:W-:Y:S02]  /*124e0*/  IMAD.MOV.U32 R12, RZ, RZ, RZ ;  /* 0x000000ffff0c7224 */ /* 0x000fe400078e00ff */
[----:B------:R-:W-:-:S07]  /*124f0*/  IMAD.MOV.U32 R15, RZ, RZ, -0x1 ;  /* 0xffffffffff0f7424 */ /* 0x000fce00078e00ff */
[----:B------:R-:W-:Y:S05]  /*12500*/  WARPSYNC.COLLECTIVE R15, `(.L_x_6359) ;  /* 0x000000000f087348 */ /* 0x000fea0003c00000 */
[----:B------:R0:W1:Y:S02]  /*12510*/  SHFL.IDX P6, R14, R13, R12, R11 ;  /* 0x0000000c0d0e7389 */ /* 0x00006400000c000b */
[----:B01----:R-:W-:Y:S01]  /*12520*/  ENDCOLLECTIVE ;  /* 0x000000000000791b */ /* 0x003fe20003800000 */
.L_x_6359:
[----:B------:R-:W-:Y:S05]  /*12530*/  BRA `(.L_x_6360) ;  /* 0xffffffcc00487947 */ /* 0x000fea000383ffff */
.L_x_6285:
[----:B------:R-:W-:Y:S01]  /*12540*/  BSSY B0, `(.L_x_6361) ;  /* 0x0000006000007945 */ /* 0x000fe20003800000 */
[----:B------:R-:W-:-:S07]  /*12550*/  IMAD.MOV.U32 R15, RZ, RZ, -0x1 ;  /* 0xffffffffff0f7424 */ /* 0x000fce00078e00ff */
[----:B0-----:R-:W-:Y:S05]  /*12560*/  WARPSYNC.COLLECTIVE R15, `(.L_x_6362) ;  /* 0x000000000f0c7348 */ /* 0x001fea0003c00000 */
[----:B------:R-:W-:Y:S02]  /*12570*/  ELECT P6, UR62, PT ;  /* 0x00000000003e782f */ /* 0x000fe400038c0000 */
[----:B------:R-:W-:Y:S01]  /*12580*/  MOV R14, UR62 ;  /* 0x0000003e000e7c02 */ /* 0x000fe20008000f00 */
[----:B0-----:R-:W-:Y:S10]  /*12590*/  ENDCOLLECTIVE ;  /* 0x000000000000791b */ /* 0x001ff40003800000 */
.L_x_6362:
[----:B------:R-:W-:Y:S05]  /*125a0*/  BSYNC B0 ;  /* 0x0000000000007941 */ /* 0x000fea0003800000 */
.L_x_6361:
[----:B------:R-:W-:Y:S05]  /*125b0*/  BRA `(.L_x_6363) ;  /* 0xffffffcc00487947 */ /* 0x000fea000383ffff */
.L_x_6287:
[----:B0-----:R-:W-:-:S04]  /*125c0*/  IMAD.U32 R3, RZ, RZ, UR38 ;  /* 0x00000026ff037e24 */ /* 0x001fc8000f8e00ff */
[----:B------:R0:W1:Y:S03]  /*125d0*/  SYNCS.PHASECHK.TRANS64.TRYWAIT P0, [R3+URZ+0x34840], R0 ;  /* 0x03484000030075a7 */ /* 0x000066000800017f */
[----:B-1----:R-:W-:Y:S05]  /*125e0*/  @!P0 NANOSLEEP.SYNCS 0x989680 ;  /* 0x009896800000895d */ /* 0x002fea0003900000 */
[----:B------:R-:W1:Y:S02]  /*125f0*/  @!P0 SYNCS.PHASECHK.TRANS64 P0, [R3+URZ+0x34840], R0 ;  /* 0x03484000030085a7 */ /* 0x000e64000800007f */
[----:B-1----:R-:W-:Y:S05]  /*12600*/  @!P0 BRA `(.L_x_6287) ;  /* 0xfffffffc00ec8947 */ /* 0x002fea000383ffff */
[----:B------:R-:W-:Y:S05]  /*12610*/  BRA `(.L_x_6364) ;  /* 0xffffffcc00a47947 */ /* 0x000fea000383ffff */
.L_x_6290:
[----:B------:R-:W-:Y:S01]  /*12620*/  LEA R8, R12, R8, 0x7 ;  /* 0x000000080c087211 */ /* 0x000fe200078e38ff */
[----:B------:R-:W-:Y:S01]  /*12630*/  IMAD.MOV.U32 R13, RZ, RZ, R7 ;  /* 0x000000ffff0d7224 */ /* 0x000fe200078e0007 */
[----:B------:R-:W-:Y:S01]  /*12640*/  MOV R15, 0xffffffff ;  /* 0xffffffff000f7802 */ /* 0x000fe20000000f00 */
[----:B------:R-:W-:Y:S02]  /*12650*/  IMAD.MOV.U32 R12, RZ, RZ, RZ ;  /* 0x000000ffff0c7224 */ /* 0x000fe400078e00ff */
[----:B------:R-:W-:Y:S02]  /*12660*/  IMAD.MOV.U32 R11, RZ, RZ, 0x181f ;  /* 0x0000181fff0b7424 */ /* 0x000fe400078e00ff */
[----:B------:R-:W-:-:S07]  /*12670*/  VIADD R5, R8, 0x10 ;  /* 0x0000001008057836 */ /* 0x000fce0000000000 */
[----:B------:R-:W-:Y:S05]  /*12680*/  WARPSYNC.COLLECTIVE R15, `(.L_x_6365) ;  /* 0x000000000f087348 */ /* 0x000fea0003c00000 */
[----:B------:R0:W1:Y:S02]  /*12690*/  SHFL.IDX P6, R14, R13, R12, R11 ;  /* 0x0000000c0d0e7389 */ /* 0x00006400000c000b */
[----:B01----:R-:W-:Y:S01]  /*126a0*/  ENDCOLLECTIVE ;  /* 0x000000000000791b */ /* 0x003fe20003800000 */
.L_x_6365:
[----:B------:R-:W-:Y:S02]  /*126b0*/  IMAD.MOV.U32 R13, RZ, RZ, R0 ;  /* 0x000000ffff0d7224 */ /* 0x000fe400078e0000 */
[----:B------:R-:W-:-:S07]  /*126c0*/  IMAD.MOV.U32 R2, RZ, RZ, R14 ;  /* 0x000000ffff027224 */ /* 0x000fce00078e000e */
[----:B------:R-:W-:Y:S05]  /*126d0*/  WARPSYNC.COLLECTIVE R15, `(.L_x_6366) ;  /* 0x000000000f087348 */ /* 0x000fea0003c00000 */
[----:B------:R0:W1:Y:S02]  /*126e0*/  SHFL.IDX P6, R14, R13, R12, R11 ;  /* 0x0000000c0d0e7389 */ /* 0x00006400000c000b */
[----:B01----:R-:W-:Y:S01]  /*126f0*/  ENDCOLLECTIVE ;  /* 0x000000000000791b */ /* 0x003fe20003800000 */
.L_x_6366:
[----:B------:R-:W-:Y:S01]  /*12700*/  ULDC UR4, c[0x0][0x288] ;  /* 0x0000a20000047ab9 */ /* 0x000fe20000000800 */
[----:B------:R-:W-:Y:S01]  /*12710*/  IMAD.MOV.U32 R3, RZ, RZ, R2 ;  /* 0x000000ffff037224 */ /* 0x000fe200078e0002 */
[----:B------:R-:W-:Y:S01]  /*12720*/  ULDC.64 UR6, c[0x0][0x208] ;  /* 0x0000820000067ab9 */ /* 0x000fe20000000a00 */
[----:B------:R-:W-:-:S05]  /*12730*/  IMAD R6, R6, UR4, RZ ;  /* 0x0000000406067c24 */ /* 0x000fca000f8e02ff */
[----:B------:R-:W-:Y:S01]  /*12740*/  ISETP.GE.AND P2, PT, R8, R6, PT ;  /* 0x000000060800720c */ /* 0x000fe20003f46270 */
[----:B------:R-:W-:Y:S02]  /*12750*/  IMAD.MOV.U32 R13, RZ, RZ, R7 ;  /* 0x000000ffff0d7224 */ /* 0x000fe400078e0007 */
[----:B------:R-:W-:-:S10]  /*12760*/  IMAD.MOV.U32 R12, RZ, RZ, 0x1 ;  /* 0x00000001ff0c7424 */ /* 0x000fd400078e00ff */
[----:B------:R-:W-:Y:S02]  /*12770*/  @!P2 LEA R21, R9, UR38, 0x1 ;  /* 0x000000260915ac11 */ /* 0x000fe4000f8e08ff */
[----:B------:R-:W-:-:S05]  /*12780*/  MOV R2, R14 ;  /* 0x0000000e00027202 */ /* 0x000fca0000000f00 */
[----:B------:R-:W-:-:S05]  /*12790*/  @!P2 IMAD.WIDE.U32 R2, R10, 0x2, R2 ;  /* 0x000000020a02a825 */ /* 0x000fca00078e0002 */
[----:B------:R-:W-:Y:S01]  /*127a0*/  @!PT LDS RZ, [RZ] ;  /* 0x00000000fffff984 */ /* 0x000fe20000000800 */
[----:B------:R-:W-:Y:S01]  /*127b0*/  @!PT LDS RZ, [RZ] ;  /* 0x00000000fffff984 */ /* 0x000fe20000000800 */
[----:B------:R-:W-:Y:S01]  /*127c0*/  @!PT LDS RZ, [RZ] ;  /* 0x00000000fffff984 */ /* 0x000fe20000000800 */
[----:B------:R0:W-:Y:S04]  /*127d0*/  @!P2 LDGSTS.E.BYPASS.LTC128B.128 [R21+0x16400], desc[UR6][R2.64], !P1 ;  /* 0x164000000215afae */ /* 0x0001e8000c901d46 */
[----:B------:R0:W-:Y:S01]  /*127e0*/  @!P2 LDGSTS.E.BYPASS.LTC128B.128 [R21+0x1a400], desc[UR6][R2.64+0x80], !P0 ;  /* 0x1a4000800215afae */ /* 0x0001e2000c101d46 */
[----:B------:R-:W-:-:S13]  /*127f0*/  ISETP.GE.AND P2, PT, R5, R6, PT ;  /* 0x000000060500720c */ /* 0x000fda0003f46270 */
[----:B0-----:R-:W-:Y:S05]  /*12800*/  WARPSYNC.COLLECTIVE R15, `(.L_x_6367) ;  /* 0x000000000f087348 */ /* 0x001fea0003c00000 */
[----:B------:R1:W2:Y:S02]  /*12810*/  SHFL.IDX P6, R14, R13, R12, R11 ;  /* 0x0000000c0d0e7389 */ /* 0x0002a400000c000b */
[----:B012---:R-:W-:Y:S01]  /*12820*/  ENDCOLLECTIVE ;  /* 0x000000000000791b */ /* 0x007fe20003800000 */
.L_x_6367:
[----:B------:R-:W-:Y:S02]  /*12830*/  IADD3 R3, R8, 0x20, RZ ;  /* 0x0000002008037810 */ /* 0x000fe40007ffe0ff */
[----:B------:R-:W-:Y:S01]  /*12840*/  @!P2 LEA R20, R9, UR38, 0x1 ;  /* 0x000000260914ac11 */ /* 0x000fe2000f8e08ff */
[----:B------:R-:W-:Y:S01]  /*12850*/  IMAD.MOV.U32 R13, RZ, RZ, R0 ;  /* 0x000000ffff0d7224 */ /* 0x000fe200078e0000 */
[----:B------:R-:W-:-:S07]  /*12860*/  MOV R4, R14 ;  /* 0x0000000e00047202 */ /* 0x000fce0000000f00 */
[----:B------:R-:W-:Y:S05]  /*12870*/  WARPSYNC.COLLECTIVE R15, `(.L_x_6368) ;  /* 0x000000000f087348 */ /* 0x000fea0003c00000 */
[----:B------:R0:W1:Y:S02]  /*12880*/  SHFL.IDX P6, R14, R13, R12, R11 ;  /* 0x0000000c0d0e7389 */ /* 0x00006400000c000b */
[----:B01----:R-:W-:Y:S01]  /*12890*/  ENDCOLLECTIVE ;  /* 0x000000000000791b */ /* 0x003fe20003800000 */
.L_x_6368:
        /* <DEDUP_REMOVED lines=15> */
.L_x_6369:
[----:B------:R-:W-:Y:S01]  /*12990*/  VIADD R5, R8, 0x30 ;  /* 0x0000003008057836 */ /* 0x000fe20000000000 */
[----:B------:R-:W-:Y:S02]  /*129a0*/  @!P2 LEA R21, R9, UR38, 0x1 ;  /* 0x000000260915ac11 */ /* 0x000fe4000f8e08ff */
[----:B------:R-:W-:Y:S01]  /*129b0*/  MOV R13, R0 ;  /* 0x00000000000d7202 */ /* 0x000fe20000000f00 */
[----:B------:R-:W-:-:S07]  /*129c0*/  IMAD.MOV.U32 R2, RZ, RZ, R14 ;  /* 0x000000ffff027224 */ /* 0x000fce00078e000e */
[----:B------:R-:W-:Y:S05]  /*129d0*/  WARPSYNC.COLLECTIVE R15, `(.L_x_6370) ;  /* 0x000000000f087348 */ /* 0x000fea0003c00000 */
[----:B------:R0:W1:Y:S02]  /*129e0*/  SHFL.IDX P6, R14, R13, R12, R11 ;  /* 0x0000000c0d0e7389 */ /* 0x00006400000c000b */
[----:B01----:R-:W-:Y:S01]  /*129f0*/  ENDCOLLECTIVE ;  /* 0x000000000000791b */ /* 0x003fe20003800000 */
.L_x_6370:
        /* <DEDUP_REMOVED lines=15> */
.L_x_6371:
[----:B------:R-:W-:Y:S01]  /*12af0*/  VIADD R3, R8, 0x40 ;  /* 0x0000004008037836 */ /* 0x000fe20000000000 */
[----:B------:R-:W-:Y:S01]  /*12b00*/  @!P2 LEA R20, R9, UR38, 0x1 ;  /* 0x000000260914ac11 */ /* 0x000fe2000f8e08ff */
[----:B------:R-:W-:Y:S02]  /*12b10*/  IMAD.MOV.U32 R13, RZ, RZ, R0 ;  /* 0x000000ffff0d7224 */ /* 0x000fe400078e0000 */
[----:B------:R-:W-:-:S07]  /*12b20*/  IMAD.MOV.U32 R4, RZ, RZ, R14 ;  /* 0x000000ffff047224 */ /* 0x000fce00078e000e */
[----:B------:R-:W-:Y:S05]  /*12b30*/  WARPSYNC.COLLECTIVE R15, `(.L_x_6372) ;  /* 0x000000000f087348 */ /* 0x000fea0003c00000 */
[----:B------:R0:W1:Y:S02]  /*12b40*/  SHFL.IDX P6, R14, R13, R12, R11 ;  /* 0x0000000c0d0e7389 */ /* 0x00006400000c000b */
[----:B01----:R-:W-:Y:S01]  /*12b50*/  ENDCOLLECTIVE ;  /* 0x000000000000791b */ /* 0x003fe20003800000 */
.L_x_6372:
        /* <DEDUP_REMOVED lines=15> */
.L_x_6373:
[----:B------:R-:W-:Y:S01]  /*12c50*/  VIADD R5, R8, 0x50 ;  /* 0x0000005008057836 */ /* 0x000fe20000000000 */
[----:B------:R-:W-:Y:S01]  /*12c60*/  @!P2 LEA R21, R9, UR38, 0x1 ;  /* 0x000000260915ac11 */ /* 0x000fe2000f8e08ff */
[----:B------:R-:W-:Y:S02]  /*12c70*/  IMAD.MOV.U32 R13, RZ, RZ, R0 ;  /* 0x000000ffff0d7224 */ /* 0x000fe400078e0000 */
[----:B------:R-:W-:-:S07]  /*12c80*/  IMAD.MOV.U32 R2, RZ, RZ, R14 ;  /* 0x000000ffff027224 */ /* 0x000fce00078e000e */
[----:B------:R-:W-:Y:S05]  /*12c90*/  WARPSYNC.COLLECTIVE R15, `(.L_x_6374) ;  /* 0x000000000f087348 */ /* 0x000fea0003c00000 */
[----:B------:R0:W1:Y:S02]  /*12ca0*/  SHFL.IDX P6, R14, R13, R12, R11 ;  /* 0x0000000c0d0e7389 */ /* 0x00006400000c000b */
[----:B01----:R-:W-:Y:S01]  /*12cb0*/  ENDCOLLECTIVE ;  /* 0x000000000000791b */ /* 0x003fe20003800000 */
.L_x_6374:
        /* <DEDUP_REMOVED lines=15> */
.L_x_6375:
[----:B------:R-:W-:Y:S02]  /*12db0*/  IADD3 R3, R8, 0x60, RZ ;  /* 0x0000006008037810 */ /* 0x000fe40007ffe0ff */
[----:B------:R-:W-:Y:S01]  /*12dc0*/  @!P2 LEA R20, R9, UR38, 0x1 ;  /* 0x000000260914ac11 */ /* 0x000fe2000f8e08ff */
[----:B------:R-:W-:Y:S01]  /*12dd0*/  IMAD.MOV.U32 R13, RZ, RZ, R0 ;  /* 0x000000ffff0d7224 */ /* 0x000fe200078e0000 */
[----:B------:R-:W-:-:S07]  /*12de0*/  MOV R4, R14 ;  /* 0x0000000e00047202 */ /* 0x000fce0000000f00 */
[----:B------:R-:W-:Y:S05]  /*12df0*/  WARPSYNC.COLLECTIVE R15, `(.L_x_6376) ;  /* 0x000000000f087348 */ /* 0x000fea0003c00000 */
[----:B------:R0:W1:Y:S02]  /*12e00*/  SHFL.IDX P6, R14, R13, R12, R11 ;  /* 0x0000000c0d0e7389 */ /* 0x00006400000c000b */
[----:B01----:R-:W-:Y:S01]  /*12e10*/  ENDCOLLECTIVE ;  /* 0x000000000000791b */ /* 0x003fe20003800000 */
.L_x_6376:
        /* <DEDUP_REMOVED lines=15> */
.L_x_6377:
[----:B------:R-:W-:Y:S02]  /*12f10*/  @!P2 LEA R21, R9, UR38, 0x1 ;  /* 0x000000260915ac11 */ /* 0x000fe4000f8e08ff */
[----:B------:R-:W-:Y:S01]  /*12f20*/  MOV R13, R0 ;  /* 0x00000000000d7202 */ /* 0x000fe20000000f00 */
[----:B------:R-:W-:-:S07]  /*12f30*/  IMAD.MOV.U32 R2, RZ, RZ, R14 ;  /* 0x000000ffff027224 */ /* 0x000fce00078e000e */
[----:B------:R-:W-:Y:S05]  /*12f40*/  WARPSYNC.COLLECTIVE R15, `(.L_x_6378) ;  /* 0x000000000f087348 */ /* 0x000fea0003c00000 */
[----:B------:R0:W1:Y:S02]  /*12f50*/  SHFL.IDX P6, R14, R13, R12, R11 ;  /* 0x0000000c0d0e7389 */ /* 0x00006400000c000b */
[----:B01----:R-:W-:Y:S01]  /*12f60*/  ENDCOLLECTIVE ;  /* 0x000000000000791b */ /* 0x003fe20003800000 */
.L_x_6378:
        /* <DEDUP_REMOVED lines=10> */
[----:B------:R0:W-:Y:S02]  /*13010*/  @!P2 LDGSTS.E.BYPASS.LTC128B.128 [R21+0x1d400], desc[UR4][R2.64+0x80], !P0 ;  /* 0x1d4000800215afae */ /* 0x0001e4000c101d44 */
[----:B0-----:R-:W-:Y:S05]  /*13020*/  WARPSYNC.COLLECTIVE R15, `(.L_x_6379) ;  /* 0x000000000f087348 */ /* 0x001fea0003c00000 */
[----:B------:R1:W2:Y:S02]  /*13030*/  SHFL.IDX P6, R14, R13, R12, R11 ;  /* 0x0000000c0d0e7389 */ /* 0x0002a400000c000b */
[----:B012---:R-:W-:Y:S01]  /*13040*/  ENDCOLLECTIVE ;  /* 0x000000000000791b */ /* 0x007fe20003800000 */
.L_x_6379:
[----:B------:R-:W-:Y:S02]  /*13050*/  IMAD.MOV.U32 R13, RZ, RZ, R0 ;  /* 0x000000ffff0d7224 */ /* 0x000fe400078e0000 */
[----:B------:R-:W-:-:S07]  /*13060*/  IMAD.MOV.U32 R2, RZ, RZ, R14 ;  /* 0x000000ffff027224 */ /* 0x000fce00078e000e */
[----:B------:R-:W-:Y:S05]  /*13070*/  WARPSYNC.COLLECTIVE R15, `(.L_x_6380) ;  /* 0x000000000f087348 */ /* 0x000fea0003c00000 */
[----:B------:R0:W1:Y:S02]  /*13080*/  SHFL.IDX P6, R14, R13, R12, R11 ;  /* 0x0000000c0d0e7389 */ /* 0x00006400000c000b */
[----:B01----:R-:W-:Y:S01]  /*13090*/  ENDCOLLECTIVE ;  /* 0x000000000000791b */ /* 0x003fe20003800000 */
.L_x_6380:
[----:B------:R-:W-:Y:S05]  /*130a0*/  BRA `(.L_x_6381) ;  /* 0xffffffcc00e87947 */ /* 0x000fea000383ffff */
.L_x_6293:
[----:B0-----:R-:W-:-:S04]  /*130b0*/  IMAD.U32 R3, RZ, RZ, UR38 ;  /* 0x00000026ff037e24 */ /* 0x001fc8000f8e00ff */
[----:B------:R0:W1:Y:S03]  /*130c0*/  SYNCS.PHASECHK.TRANS64.TRYWAIT P0, [R3+URZ+0x34820], R2 ;  /* 0x03482002030075a7 */ /* 0x000066000800017f */
[----:B-1----:R-:W-:Y:S05]  /*130d0*/  @!P0 NANOSLEEP.SYNCS 0x989680 ;  /* 0x009896800000895d */ /* 0x002fea0003900000 */
[----:B------:R-:W1:Y:S02]  /*130e0*/  @!P0 SYNCS.PHASECHK.TRANS64 P0, [R3+URZ+0x34820], R2 ;  /* 0x03482002030085a7 */ /* 0x000e64000800007f */
[----:B-1----:R-:W-:Y:S05]  /*130f0*/  @!P0 BRA `(.L_x_6293) ;  /* 0xfffffffc00ec8947 */ /* 0x002fea000383ffff */
[----:B------:R-:W-:Y:S05]  /*13100*/  BRA `(.L_x_6382) ;  /* 0xffffffd0003c7947 */ /* 0x000fea000383ffff */
.L_x_6300:
[----:B-1----:R-:W-:-:S04]  /*13110*/  MOV R3, UR38 ;  /* 0x0000002600037c02 */ /* 0x002fc80008000f00 */
[----:B------:R1:W2:Y:S03]  /*13120*/  SYNCS.PHASECHK.TRANS64.TRYWAIT P0, [R3+URZ+0x34848], R2 ;  /* 0x03484802030075a7 */ /* 0x0002a6000800017f */
[----:B--2---:R-:W-:Y:S05]  /*13130*/  @!P0 NANOSLEEP.SYNCS 0x989680 ;  /* 0x009896800000895d */ /* 0x004fea0003900000 */
[----:B------:R-:W2:Y:S02]  /*13140*/  @!P0 SYNCS.PHASECHK.TRANS64 P0, [R3+URZ+0x34848], R2 ;  /* 0x03484802030085a7 */ /* 0x000ea4000800007f */
[----:B--2---:R-:W-:Y:S05]  /*13150*/  @!P0 BRA `(.L_x_6300) ;  /* 0xfffffffc00ec8947 */ /* 0x004fea000383ffff */
[----:B------:R-:W-:Y:S05]  /*13160*/  BRA `(.L_x_6383) ;  /* 0xffffffd400247947 */ /* 0x000fea000383ffff */
.L_x_6306:
[----:B0-----:R-:W-:-:S04]  /*13170*/  IMAD.U32 R3, RZ, RZ, UR38 ;  /* 0x00000026ff037e24 */ /* 0x001fc8000f8e00ff */
[----:B------:R0:W1:Y:S03]  /*13180*/  SYNCS.PHASECHK.TRANS64.TRYWAIT P0, [R3+URZ+0x34860], R2 ;  /* 0x03486002030075a7 */ /* 0x000066000800017f */
[----:B-1----:R-:W-:Y:S05]  /*13190*/  @!P0 NANOSLEEP.SYNCS 0x989680 ;  /* 0x009896800000895d */ /* 0x002fea0003900000 */
[----:B------:R-:W1:Y:S02]  /*131a0*/  @!P0 SYNCS.PHASECHK.TRANS64 P0, [R3+URZ+0x34860], R2 ;  /* 0x03486002030085a7 */ /* 0x000e64000800007f */
[----:B-1----:R-:W-:Y:S05]  /*131b0*/  @!P0 BRA `(.L_x_6306) ;  /* 0xfffffffc00ec8947 */ /* 0x002fea000383ffff */
[----:B------:R-:W-:Y:S05]  /*131c0*/  BRA `(.L_x_6384) ;  /* 0xffffffd400c07947 */ /* 0x000fea000383ffff */
.L_x_6315:
[----:B-1----:R-:W-:-:S04]  /*131d0*/  IMAD.U32 R3, RZ, RZ, UR38 ;  /* 0x00000026ff037e24 */ /* 0x002fc8000f8e00ff */
[----:B------:R1:W2:Y:S03]  /*131e0*/  SYNCS.PHASECHK.TRANS64.TRYWAIT P0, [R3+URZ+0x34840], R2 ;  /* 0x03484002030075a7 */ /* 0x0002a6000800017f */
[----:B--2---:R-:W-:Y:S05]  /*131f0*/  @!P0 NANOSLEEP.SYNCS 0x989680 ;  /* 0x009896800000895d */ /* 0x004fea0003900000 */
[----:B------:R-:W2:Y:S02]  /*13200*/  @!P0 SYNCS.PHASECHK.TRANS64 P0, [R3+URZ+0x34840], R2 ;  /* 0x03484002030085a7 */ /* 0x000ea4000800007f */
[----:B--2---:R-:W-:Y:S05]  /*13210*/  @!P0 BRA `(.L_x_6315) ;  /* 0xfffffffc00ec8947 */ /* 0x004fea000383ffff */
[----:B------:R-:W-:Y:S05]  /*13220*/  BRA `(.L_x_6385) ;  /* 0xffffffd800e87947 */ /* 0x000fea000383ffff */
.L_x_6321:
[----:B0-----:R-:W-:-:S04]  /*13230*/  IMAD.U32 R3, RZ, RZ, UR38 ;  /* 0x00000026ff037e24 */ /* 0x001fc8000f8e00ff */
[----:B------:R0:W1:Y:S03]  /*13240*/  SYNCS.PHASECHK.TRANS64.TRYWAIT P0, [R3+URZ+0x34868], R2 ;  /* 0x03486802030075a7 */ /* 0x000066000800017f */
[----:B-1----:R-:W-:Y:S05]  /*13250*/  @!P0 NANOSLEEP.SYNCS 0x989680 ;  /* 0x009896800000895d */ /* 0x002fea0003900000 */
[----:B------:R-:W1:Y:S02]  /*13260*/  @!P0 SYNCS.PHASECHK.TRANS64 P0, [R3+URZ+0x34868], R2 ;  /* 0x03486802030085a7 */ /* 0x000e64000800007f */
[----:B-1----:R-:W-:Y:S05]  /*13270*/  @!P0 BRA `(.L_x_6321) ;  /* 0xfffffffc00ec8947 */ /* 0x002fea000383ffff */
[----:B------:R-:W-:Y:S05]  /*13280*/  BRA `(.L_x_6386) ;  /* 0xffffffdc00887947 */ /* 0x000fea000383ffff */
.L_x_6330:
[----:B-1----:R-:W-:-:S04]  /*13290*/  MOV R3, UR38 ;  /* 0x0000002600037c02 */ /* 0x002fc80008000f00 */
[----:B------:R1:W2:Y:S03]  /*132a0*/  SYNCS.PHASECHK.TRANS64.TRYWAIT P0, [R3+URZ+0x34848], R2 ;  /* 0x03484802030075a7 */ /* 0x0002a6000800017f */
[----:B--2---:R-:W-:Y:S05]  /*132b0*/  @!P0 NANOSLEEP.SYNCS 0x989680 ;  /* 0x009896800000895d */ /* 0x004fea0003900000 */
[----:B------:R-:W2:Y:S02]  /*132c0*/  @!P0 SYNCS.PHASECHK.TRANS64 P0, [R3+URZ+0x34848], R2 ;  /* 0x03484802030085a7 */ /* 0x000ea4000800007f */
[----:B--2---:R-:W-:Y:S05]  /*132d0*/  @!P0 BRA `(.L_x_6330) ;  /* 0xfffffffc00ec8947 */ /* 0x004fea000383ffff */
[----:B------:R-:W-:Y:S05]  /*132e0*/  BRA `(.L_x_6387) ;  /* 0xffffffe000c87947 */ /* 0x000fea000383ffff */
.L_x_6336:
[----:B0-----:R-:W-:-:S04]  /*132f0*/  IMAD.U32 R3, RZ, RZ, UR38 ;  /* 0x00000026ff037e24 */ /* 0x001fc8000f8e00ff */
[----:B------:R0:W1:Y:S03]  /*13300*/  SYNCS.PHASECHK.TRANS64.TRYWAIT P0, [R3+URZ+0x34860], R2 ;  /* 0x03486002030075a7 */ /* 0x000066000800017f */
[----:B-1----:R-:W-:Y:S05]  /*13310*/  @!P0 NANOSLEEP.SYNCS 0x989680 ;  /* 0x009896800000895d */ /* 0x002fea0003900000 */
[----:B------:R-:W1:Y:S02]  /*13320*/  @!P0 SYNCS.PHASECHK.TRANS64 P0, [R3+URZ+0x34860], R2 ;  /* 0x03486002030085a7 */ /* 0x000e64000800007f */
[----:B-1----:R-:W-:Y:S05]  /*13330*/  @!P0 BRA `(.L_x_6336) ;  /* 0xfffffffc00ec8947 */ /* 0x002fea000383ffff */
[----:B------:R-:W-:Y:S05]  /*13340*/  BRA `(.L_x_6388) ;  /* 0xffffffe400647947 */ /* 0x000fea000383ffff */
.L_x_6344:
[----:B0-----:R0:W1:Y:S02]  /*13350*/  SYNCS.PHASECHK.TRANS64.TRYWAIT P0, [R3+URZ+0x34860], R0 ;  /* 0x03486000030075a7 */ /* 0x001064000800017f */
[----:B-1----:R-:W-:Y:S05]  /*13360*/  @!P0 NANOSLEEP.SYNCS 0x989680 ;  /* 0x009896800000895d */ /* 0x002fea0003900000 */
[----:B------:R-:W1:Y:S02]  /*13370*/  @!P0 SYNCS.PHASECHK.TRANS64 P0, [R3+URZ+0x34860], R0 ;  /* 0x03486000030085a7 */ /* 0x000e64000800007f */
[----:B-1----:R-:W-:Y:S05]  /*13380*/  @!P0 BRA `(.L_x_6344) ;  /* 0xfffffffc00f08947 */ /* 0x002fea000383ffff */
[----:B------:R-:W-:Y:S05]  /*13390*/  BRA `(.L_x_6389) ;  /* 0xffffffe800347947 */ /* 0x000fea000383ffff */
.L_x_6349:
[----:B0-----:R0:W1:Y:S02]  /*133a0*/  SYNCS.PHASECHK.TRANS64.TRYWAIT P0, [R2+URZ+0x34820], R3 ;  /* 0x03482003020075a7 */ /* 0x001064000800017f */
[----:B-1----:R-:W-:Y:S05]  /*133b0*/  @!P0 NANOSLEEP.SYNCS 0x989680 ;  /* 0x009896800000895d */ /* 0x002fea0003900000 */
[----:B------:R-:W1:Y:S02]  /*133c0*/  @!P0 SYNCS.PHASECHK.TRANS64 P0, [R2+URZ+0x34820], R3 ;  /* 0x03482003020085a7 */ /* 0x000e64000800007f */
[----:B-1----:R-:W-:Y:S05]  /*133d0*/  @!P0 BRA `(.L_x_6349) ;  /* 0xfffffffc00f08947 */ /* 0x002fea000383ffff */
[----:B------:R-:W-:Y:S05]  /*133e0*/  BRA `(.L_x_6390) ;  /* 0xffffffec00047947 */ /* 0x000fea000383ffff */
.L_x_6350:
        /* <DEDUP_REMOVED lines=11> */
.L_x_6392:
[----:B------:R-:W-:Y:S05]  /*134a0*/  BSYNC B0 ;  /* 0x0000000000007941 */ /* 0x000fea0003800000 */
.L_x_6391:
[----:B------:R-:W-:Y:S05]  /*134b0*/  BRA `(.L_x_6393) ;  /* 0xffffffe800e87947 */ /* 0x000fea000383ffff */
.L_x_6351:
[----:B------:R-:W-:Y:S01]  /*134c0*/  BSSY B0, `(.L_x_6394) ;  /* 0x0000006000007945 */ /* 0x000fe20003800000 */
[----:B------:R-:W-:-:S07]  /*134d0*/  IMAD.MOV.U32 R15, RZ, RZ, -0x1 ;  /* 0xffffffffff0f7424 */ /* 0x000fce00078e00ff */
[----:B0-----:R-:W-:Y:S05]  /*134e0*/  WARPSYNC.COLLECTIVE R15, `(.L_x_6395) ;  /* 0x000000000f0c7348 */ /* 0x001fea0003c00000 */
[----:B------:R-:W-:Y:S02]  /*134f0*/  ELECT P6, UR62, PT ;  /* 0x00000000003e782f */ /* 0x000fe400038c0000 */
[----:B------:R-:W-:Y:S01]  /*13500*/  MOV R14, UR62 ;  /* 0x0000003e000e7c02 */ /* 0x000fe20008000f00 */
[----:B0-----:R-:W-:Y:S10]  /*13510*/  ENDCOLLECTIVE ;  /* 0x000000000000791b */ /* 0x001ff40003800000 */
.L_x_6395:
[----:B------:R-:W-:Y:S05]  /*13520*/  BSYNC B0 ;  /* 0x0000000000007941 */ /* 0x000fea0003800000 */
.L_x_6394:
[----:B------:R-:W-:Y:S05]  /*13530*/  BRA `(.L_x_6396) ;  /* 0xffffffe800dc7947 */ /* 0x000fea000383ffff */
.L_x_6353:
[----:B0-----:R0:W1:Y:S02]  /*13540*/  SYNCS.PHASECHK.TRANS64.TRYWAIT P0, [R6+URZ], R5 ;  /* 0x00000005060075a7 */ /* 0x001064000800017f */
[----:B-1----:R-:W-:Y:S05]  /*13550*/  @!P0 NANOSLEEP.SYNCS 0x989680 ;  /* 0x009896800000895d */ /* 0x002fea0003900000 */
[----:B------:R-:W1:Y:S02]  /*13560*/  @!P0 SYNCS.PHASECHK.TRANS64 P0, [R6+URZ], R5 ;  /* 0x00000005060085a7 */ /* 0x000e64000800007f */
[----:B-1----:R-:W-:Y:S05]  /*13570*/  @!P0 BRA `(.L_x_6353) ;  /* 0xfffffffc00f08947 */ /* 0x002fea000383ffff */
[----:B------:R-:W-:Y:S05]  /*13580*/  BRA `(.L_x_6397) ;  /* 0xffffffec00187947 */ /* 0x000fea000383ffff */
.L_x_6354:
[----:B-1----:R1:W2:Y:S02]  /*13590*/  SYNCS.PHASECHK.TRANS64.TRYWAIT P0, [R3+URZ], R4 ;  /* 0x00000004030075a7 */ /* 0x0022a4000800017f */
[----:B--2---:R-:W-:Y:S05]  /*135a0*/  @!P0 NANOSLEEP.SYNCS 0x989680 ;  /* 0x009896800000895d */ /* 0x004fea0003900000 */
[----:B------:R-:W2:Y:S02]  /*135b0*/  @!P0 SYNCS.PHASECHK.TRANS64 P0, [R3+URZ], R4 ;  /* 0x00000004030085a7 */ /* 0x000ea4000800007f */
[----:B--2---:R-:W-:Y:S05]  /*135c0*/  @!P0 BRA `(.L_x_6354) ;  /* 0xfffffffc00f08947 */ /* 0x004fea000383ffff */
[----:B------:R-:W-:Y:S05]  /*135d0*/  BRA `(.L_x_6398) ;  /* 0xffffffec000c7947 */ /* 0x000fea000383ffff */
.L_x_6356:
[----:B-1----:R1:W2:Y:S02]  /*135e0*/  SYNCS.PHASECHK.TRANS64.TRYWAIT P0, [R0+URZ], R5 ;  /* 0x00000005000075a7 */ /* 0x0022a4000800017f */
[----:B--2---:R-:W-:Y:S05]  /*135f0*/  @!P0 NANOSLEEP.SYNCS 0x989680 ;  /* 0x009896800000895d */ /* 0x004fea0003900000 */
[----:B------:R-:W2:Y:S02]  /*13600*/  @!P0 SYNCS.PHASECHK.TRANS64 P0, [R0+URZ], R5 ;  /* 0x00000005000085a7 */ /* 0x000ea4000800007f */
[----:B--2---:R-:W-:Y:S05]  /*13610*/  @!P0 BRA `(.L_x_6356) ;  /* 0xfffffffc00f08947 */ /* 0x004fea000383ffff */
[----:B------:R-:W-:Y:S05]  /*13620*/  BRA `(.L_x_6399) ;  /* 0xffffffec00107947 */ /* 0x000fea000383ffff */
.L_x_6400:
        /* <DEDUP_REMOVED lines=13> */
.L_x_14851:


//--------------------- .text._ZN7cutlass13device_kernelIN5flash11enable_sm90INS1_16FlashAttnFwdSm90INS1_25CollectiveMainloopFwdSm90ILi2EN4cute5tupleIJNS5_1CILi1EEES8_S8_EEENS6_IJNS7_ILi128EEENS7_ILi176EEESA_EEELi128ENS_10bfloat16_tEfNS_4arch4Sm90ELb0ELb0ELb1ELb1ELb0ELb0ELb0ELb1ELb1ELb1ELb1ELb0EEENS1_21CollectiveEpilogueFwdINS6_IJSA_SA_SB_EEES9_SD_SF_Li256ELb1ELb1ELb1ELb0EEENS1_36VarlenDynamicPersistentTileSchedulerILi128ELi176ELi256ELi128ELb1ELb1ELb1ELb0ELb1ELb1EEEEEEEEEvNT_6ParamsE --------------------------
	.section	.text._ZN7cutlass13device_kernelIN5flash11enable_sm90INS1_16FlashAttnFwdSm90INS1_25CollectiveMainloopFwdSm90ILi2EN4cute5tupleIJNS5_1CILi1EEES8_S8_EEENS6_IJNS7_ILi128EEENS7_ILi176EEESA_EEELi128ENS_10bfloat16_tEfNS_4arch4Sm90ELb0ELb0ELb1ELb1ELb0ELb0ELb0ELb1ELb1ELb1ELb1ELb0EEENS1_21CollectiveEpilogueFwdINS6_IJSA_SA_SB_EEES9_SD_SF_Li256ELb1ELb1ELb1ELb0EEENS1_36VarlenDynamicPersistentTileSchedulerILi128ELi176ELi256ELi128ELb1ELb1ELb1ELb0ELb1ELb1EEEEEEEEEvNT_6ParamsE,"ax",@progbits
	.align	128
.text._ZN7cutlass13device_kernelIN5flash11enable_sm90INS1_16FlashAttnFwdSm90INS1_25CollectiveMainloopFwdSm90ILi2EN4cute5tupleIJNS5_1CILi1EEES8_S8_EEENS6_IJNS7_ILi128EEENS7_ILi176EEESA_EEELi128ENS_10bfloat16_tEfNS_4arch4Sm90ELb0ELb0ELb1ELb1ELb0ELb0ELb0ELb1ELb1ELb1ELb1ELb0EEENS1_21CollectiveEpilogueFwdINS6_IJSA_SA_SB_EEES9_SD_SF_Li256ELb1ELb1ELb1ELb0EEENS1_36VarlenDynamicPersistentTileSchedulerILi128ELi176ELi256ELi128ELb1ELb1ELb1ELb0ELb1ELb1EEEEEEEEEvNT_6ParamsE:
        .type           _ZN7cutlass13device_kernelIN5flash11enable_sm90INS1_16FlashAttnFwdSm90INS1_25CollectiveMainloopFwdSm90ILi2EN4cute5tupleIJNS5_1CILi1EEES8_S8_EEENS6_IJNS7_ILi128EEENS7_ILi176EEESA_EEELi128ENS_10bfloat16_tEfNS_4arch4Sm90ELb0ELb0ELb1ELb1ELb0ELb0ELb0ELb1ELb1ELb1ELb1ELb0EEENS1_21CollectiveEpilogueFwdINS6_IJSA_SA_SB_EEES9_SD_SF_Li256ELb1ELb1ELb1ELb0EEENS1_36VarlenDynamicPersistentTileSchedulerILi128ELi176ELi256ELi128ELb1ELb1ELb1ELb0ELb1ELb1EEEEEEEEEvNT_6ParamsE,@function
        .size           _ZN7cutlass13device_kernelIN5flash11enable_sm90INS1_16FlashAttnFwdSm90INS1_25CollectiveMainloopFwdSm90ILi2EN4cute5tupleIJNS5_1CILi1EEES8_S8_EEENS6_IJNS7_ILi128EEENS7_ILi176EEESA_EEELi128ENS_10bfloat16_tEfNS_4arch4Sm90ELb0ELb0ELb1ELb1ELb0ELb0ELb0ELb1ELb1ELb1ELb1ELb0EEENS1_21CollectiveEpilogueFwdINS6_IJSA_SA_SB_EEES9_SD_SF_Li256ELb1ELb1ELb1ELb0EEENS1_36VarlenDynamicPersistentTileSchedulerILi128ELi176ELi256ELi128ELb1ELb1ELb1ELb0ELb1ELb1EEEEEEEEEvNT_6ParamsE,(.L_x_14852 - _ZN7cutlass13device_kernelIN5flash11enable_sm90INS1_16FlashAttnFwdSm90INS1_25CollectiveMainloopFwdSm90ILi2EN4cute5tupleIJNS5_1CILi1EEES8_S8_EEENS6_IJNS7_ILi128EEENS7_ILi176EEESA_EEELi128ENS_10bfloat16_tEfNS_4arch4Sm90ELb0ELb0ELb1ELb1ELb0ELb0ELb0ELb1ELb1ELb1ELb1ELb0EEENS1_21CollectiveEpilogueFwdINS6_IJSA_SA_SB_EEES9_SD_SF_Li256ELb1ELb1ELb1ELb0EEENS1_36VarlenDynamicPersistentTileSchedulerILi128ELi176ELi256ELi128ELb1ELb1ELb1ELb0ELb1ELb1EEEEEEEEEvNT_6ParamsE)
        .other          _ZN7cutlass13device_kernelIN5flash11enable_sm90INS1_16FlashAttnFwdSm90INS1_25CollectiveMainloopFwdSm90ILi2EN4cute5tupleIJNS5_1CILi1EEES8_S8_EEENS6_IJNS7_ILi128EEENS7_ILi176EEESA_EEELi128ENS_10bfloat16_tEfNS_4arch4Sm90ELb0ELb0ELb1ELb1ELb0ELb0ELb0ELb1ELb1ELb1ELb1ELb0EEENS1_21CollectiveEpilogueFwdINS6_IJSA_SA_SB_EEES9_SD_SF_Li256ELb1ELb1ELb1ELb0EEENS1_36VarlenDynamicPersistentTileSchedulerILi128ELi176ELi256ELi128ELb1ELb1ELb1ELb0ELb1ELb1EEEEEEEEEvNT_6ParamsE,@"STO_CUDA_ENTRY STV_DEFAULT"
_ZN7cutlass13device_kernelIN5flash11enable_sm90INS1_16FlashAttnFwdSm90INS1_25CollectiveMainloopFwdSm90ILi2EN4cute5tupleIJNS5_1CILi1EEES8_S8_EEENS6_IJNS7_ILi128EEENS7_ILi176EEESA_EEELi128ENS_10bfloat16_tEfNS_4arch4Sm90ELb0ELb0ELb1ELb1ELb0ELb0ELb0ELb1ELb1ELb1ELb1ELb0EEENS1_21CollectiveEpilogueFwdINS6_IJSA_SA_SB_EEES9_SD_SF_Li256ELb1ELb1ELb1ELb0EEENS1_36VarlenDynamicPersistentTileSchedulerILi128ELi176ELi256ELi128ELb1ELb1ELb1ELb0ELb1ELb1EEEEEEEEEvNT_6ParamsE:
        /* <DEDUP_REMOVED lines=18> */
.L_x_6402:
[----:B------:R-:W-:Y:S05]  /*0120*/  BSYNC B0 ;  /* 0x0000000000007941 */ /* 0x000fea0003800000 */
.L_x_6401:
        /* <DEDUP_REMOVED lines=41> */
.L_x_6403:
        /* <DEDUP_REMOVED lines=22> */
.L_x_6404:
        /* <DEDUP_REMOVED lines=18> */
.L_x_6405:
        /* <DEDUP_REMOVED lines=22> */
.L_x_6406:
        /* <DEDUP_REMOVED lines=22> */
.L_x_6407:
        /* <DEDUP_REMOVED lines=8> */
.L_x_6409:
[----:B------:R-:W-:-:S08]  /*0980*/  NOP ;  /* 0x0000000000007918 */ /* 0x000fd00000000000 */
[----:B------:R-:W1:Y:S02]  /*0990*/  USETMAXREG.TRY_ALLOC.CTAPOOL UP0, 0xf0 ;  /* 0x000000f0000079c8 */ /* 0x000e640008000600 */
[----:B-1----:R-:W-:-:S13]  /*09a0*/  PLOP3.LUT P0, PT, PT, PT, UP0, 0x80, 0x0 ;  /* 0x000000000000781c */ /* 0x002fda0003f0f008 */
[----:B------:R-:W-:Y:S05]  /*09b0*/  @!P0 BRA `(.L_x_6409) ;  /* 0xfffffffc00f08947 */ /* 0x000fea000383ffff */
[----:B0-----:R-:W0:Y:S01]  /*09c0*/  S2R R2, SR_TID.X ;  /* 0x0000000000027919 */ /* 0x001e220000002100 */
[----:B------:R-:W1:Y:S01]  /*09d0*/  S2UR UR5, SR_CgaCtaId ;  /* 0x00000000000579c3 */ /* 0x000e620000008800 */
[----:B------:R-:W-:-:S07]  /*09e0*/  UMOV UR4, 0x400 ;  /* 0x0000040000047882 */ /* 0x000fce0000000000 */
[----:B------:R-:W-:Y:S06]  /*09f0*/  BAR.ARV 0x8, 0x180 ;  /* 0x0206000000007b1d */ /* 0x000fec0000002000 */
[----:B-1----:R-:W-:Y:S01]  /*0a00*/  ULEA UR4, UR5, UR4, 0x18 ;  /* 0x0000000405047291 */ /* 0x002fe2000f8ec03f */
[----:B0-----:R-:W-:-:S04]  /*0a10*/  LOP3.LUT R0, R2, 0xffffff80, RZ, 0xc0, !PT ;  /* 0xffffff8002007812 */ /* 0x001fc800078ec0ff */
[----:B------:R-:W-:-:S13]  /*0a20*/  ISETP.NE.AND P0, PT, R0, 0x80, PT ;  /* 0x000000800000780c */ /* 0x000fda0003f05270 */
[----:B------:R-:W-:Y:S08]  /*0a30*/  @!P0 BAR.ARV 0x9, 0x100 ;  /* 0x0244000000008b1d */ /* 0x000ff00000002000 */
[----:B------:R-:W-:Y:S06]  /*0a40*/  BAR.SYNC.DEFER_BLOCKING 0x5, 0x180 ;  /* 0x0146000000007b1d */ /* 0x000fec0000010000 */
[----:B------:R-:W0:Y:S01]  /*0a50*/  LDS.128 R12, [UR4+0x348d0] ;  /* 0x0348d004ff0c7984 */ /* 0x000e220008000c00 */
[----:B------:R-:W-:Y:S01]  /*0a60*/  ULDC UR4, c[0x0][0xc3c] ;  /* 0x00030f0000047ab9 */ /* 0x000fe20000000800 */
[----:B------:R-:W-:Y:S06]  /*0a70*/  BAR.ARV 0x4, 0x180 ;  /* 0x0106000000007b1d */ /* 0x000fec0000002000 */
[----:B0-----:R-:W-:-:S13]  /*0a80*/  ISETP.GE.AND P0, PT, R15, UR4, PT ;  /* 0x000000040f007c0c */ /* 0x001fda000bf06270 */
[----:B------:R-:W-:Y:S05]  /*0a90*/  @P0 EXIT ;  /* 0x000000000000094d */ /* 0x000fea0003800000 */
[----:B------:R-:W2:Y:S01]  /*0aa0*/  LDL R3, [R1+0x6c] ;  /* 0x00006c0001037983 */ /* 0x000ea20000100800 */
[----:B------:R-:W-:Y:S01]  /*0ab0*/  VIADD R16, R2, 0xffffff80 ;  /* 0xffffff8002107836 */ /* 0x000fe20000000000 */
[----:B------:R-:W-:Y:S02]  /*0ac0*/  R2UR UR6, R13 ;  /* 0x000000000d0672ca */ /* 0x000fe400000e0000 */
[----:B------:R-:W-:Y:S02]  /*0ad0*/  R2UR UR5, R14 ;  /* 0x000000000e0572ca */ /* 0x000fe400000e0000 */
[----:B------:R-:W-:-:S04]  /*0ae0*/  SHF.R.S32.HI R0, RZ, 0x1f, R16 ;  /* 0x0000001fff007819 */ /* 0x000fc80000011410 */
[CC--:B------:R-:W-:Y:S02]  /*0af0*/  LEA.HI R2, R0.reuse, R16.reuse, RZ, 0x7 ;  /* 0x0000001000027211 */ /* 0x0c0fe400078f38ff */
[CC--:B------:R-:W-:Y:S02]  /*0b00*/  LEA.HI R4, R0.reuse, R16.reuse, RZ, 0x5 ;  /* 0x0000001000047211 */ /* 0x0c0fe400078f28ff */
[----:B------:R-:W-:Y:S02]  /*0b10*/  LEA.HI R11, R0, R16, RZ, 0x2 ;  /* 0x00000010000b7211 */ /* 0x000fe400078f10ff */
[----:B------:R-:W-:Y:S01]  /*0b20*/  SHF.R.S32.HI R17, RZ, 0x7, R2 ;  /* 0x00000007ff117819 */ /* 0x000fe20000011402 */
[----:B------:R-:W-:Y:S01]  /*0b30*/  IMAD.SHL.U32 R5, R4, 0x20, RZ ;  /* 0x0000002004057824 */ /* 0x000fe200078e00ff */
[----:B------:R-:W-:-:S04]  /*0b40*/  LOP3.LUT R11, R11, 0xfffffffc, RZ, 0xc0, !PT ;  /* 0xfffffffc0b0b7812 */ /* 0x000fc800078ec0ff */
[----:B------:R-:W-:Y:S01]  /*0b50*/  LOP3.LUT R5, R5, 0xfffffc00, RZ, 0xc0, !PT ;  /* 0xfffffc0005057812 */ /* 0x000fe200078ec0ff */
[----:B------:R-:W-:Y:S01]  /*0b60*/  IMAD.IADD R11, R16, 0x1, -R11 ;  /* 0x00000001100b7824 */ /* 0x000fe200078e0a0b */
[----:B--2---:R-:W-:Y:S02]  /*0b70*/  R2UR UR4, R3 ;  /* 0x00000000030472ca */ /* 0x004fe400000e0000 */
[C---:B------:R-:W-:Y:S02]  /*0b80*/  LOP3.LUT R3, R2.reuse, 0xffffff80, RZ, 0xc0, !PT ;  /* 0xffffff8002037812 */ /* 0x040fe400078ec0ff */
[----:B------:R-:W-:-:S03]  /*0b90*/  LEA.HI R2, R2, R17, RZ, 0x1 ;  /* 0x0000001102027211 */ /* 0x000fc600078f08ff */
[----:B------:R-:W-:Y:S01]  /*0ba0*/  IMAD.IADD R12, R16, 0x1, -R3 ;  /* 0x00000001100c7824 */ /* 0x000fe200078e0a03 */
[CC--:B------:R-:W-:Y:S02]  /*0bb0*/  LEA.HI R3, R0.reuse, R16.reuse, RZ, 0x4 ;  /* 0x0000001000037211 */ /* 0x0c0fe400078f20ff */
[----:B------:R-:W-:Y:S02]  /*0bc0*/  LEA.HI R0, R0, R16, RZ, 0x3 ;  /* 0x0000001000007211 */ /* 0x000fe400078f18ff */
[----:B------:R-:W-:Y:S01]  /*0bd0*/  SHF.R.S32.HI R7, RZ, 0x1f, R12 ;  /* 0x0000001fff077819 */ /* 0x000fe2000001140c */
[----:B------:R-:W-:Y:S01]  /*0be0*/  ULOP3.LUT UR4, UR4, 0x1, URZ, 0xfc, !UPT ;  /* 0x0000000104047892 */ /* 0x000fe2000f8efc3f */
[----:B------:R-:W-:Y:S02]  /*0bf0*/  LOP3.LUT R4, R3, 0x3fffff0, RZ, 0xc0, !PT ;  /* 0x03fffff003047812 */ /* 0x000fe400078ec0ff */
[----:B------:R-:W-:Y:S02]  /*0c00*/  LEA.HI R8, R7, R12, RZ, 0x2 ;  /* 0x0000000c07087211 */ /* 0x000fe400078f10ff */
[----:B------:R-:W-:Y:S01]  /*0c10*/  LOP3.LUT R23, R0, 0xfffffff8, RZ, 0xc0, !PT ;  /* 0xfffffff800177812 */ /* 0x000fe200078ec0ff */
[----:B------:R-:W-:Y:S01]  /*0c20*/  IMAD.IADD R4, R16, 0x1, -R4 ;  /* 0x0000000110047824 */ /* 0x000fe200078e0a04 */
[----:B------:R-:W-:-:S02]  /*0c30*/  SHF.R.S32.HI R9, RZ, 0x2, R8 ;  /* 0x00000002ff097819 */ /* 0x000fc40000011408 */
[----:B------:R-:W-:Y:S01]  /*0c40*/  SHF.R.S32.HI R6, RZ, 0x1f, R8 ;  /* 0x0000001fff067819 */ /* 0x000fe20000011408 */
[----:B------:R-:W-:Y:S01]  /*0c50*/  IMAD R4, R4, 0x40, R5 ;  /* 0x0000004004047824 */ /* 0x000fe200078e0205 */
[----:B------:R-:W-:Y:S01]  /*0c60*/  LOP3.LUT R8, R8, 0x7ffffffc, RZ, 0xc0, !PT ;  /* 0x7ffffffc08087812 */ /* 0x000fe200078ec0ff */
[----:B------:R-:W-:Y:S01]  /*0c70*/  IMAD.IADD R23, R16, 0x1, -R23 ;  /* 0x0000000110177824 */ /* 0x000fe200078e0a17 */
[----:B------:R-:W-:Y:S01]  /*0c80*/  LEA.HI R6, R6, R9, RZ, 0x3 ;  /* 0x0000000906067211 */ /* 0x000fe200078f18ff */
[----:B------:R-:W-:Y:S01]  /*0c90*/  IMAD.MOV.U32 R16, RZ, RZ, RZ ;  /* 0x000000ffff107224 */ /* 0x000fe200078e00ff */
[----:B------:R-:W-:Y:S01]  /*0ca0*/  LOP3.LUT R2, R2, 0x3fffffe, RZ, 0xc0, !PT ;  /* 0x03fffffe02027812 */ /* 0x000fe200078ec0ff */
[----:B------:R-:W-:Y:S01]  /*0cb0*/  IMAD.IADD R8, R12, 0x1, -R8 ;  /* 0x000000010c087824 */ /* 0x000fe200078e0a08 */
[----:B------:R-:W-:Y:S02]  /*0cc0*/  LOP3.LUT R10, R6, 0xfffffff8, RZ, 0xc0, !PT ;  /* 0xfffffff8060a7812 */ /* 0x000fe400078ec0ff */
[----:B------:R-:W-:Y:S01]  /*0cd0*/  SHF.R.S32.HI R6, RZ, 0x4, R3 ;  /* 0x00000004ff067819 */ /* 0x000fe20000011403 */
[----:B------:R-:W-:Y:S01]  /*0ce0*/  IMAD.IADD R2, R17, 0x1, -R2 ;  /* 0x0000000111027824 */ /* 0x000fe200078e0a02 */
[----:B------:R-:W-:Y:S01]  /*0cf0*/  LEA.HI R7, R7, R12, RZ, 0x5 ;  /* 0x0000000c07077211 */ /* 0x000fe200078f28ff */
[----:B------:R-:W-:Y:S01]  /*0d00*/  IMAD.SHL.U32 R17, R23, 0x8, RZ ;  /* 0x0000000817117824 */ /* 0x000fe200078e00ff */
[----:B------:R-:W-:Y:S01]  /*0d10*/  LEA.HI R3, R3, R6, RZ, 0x1 ;  /* 0x0000000603037211 */ /* 0x000fe200078f08ff */
[----:B------:R-:W-:Y:S01]  /*0d20*/  IMAD.IADD R10, R9, 0x1, -R10 ;  /* 0x00000001090a7824 */ /* 0x000fe200078e0a0a */
[----:B------:R-:W-:Y:S01]  /*0d30*/  SHF.R.S32.HI R7, RZ, 0x5, R7 ;  /* 0x00000005ff077819 */ /* 0x000fe20000011407 */
[----:B------:R-:W-:Y:S01]  /*0d40*/  VIADD R22, R17, 0x40 ;  /* 0x0000004011167836 */ /* 0x000fe20000000000 */
[----:B------:R-:W-:-:S02]  /*0d50*/  LOP3.LUT R3, R3, 0x1ffffffe, RZ, 0xc0, !PT ;  /* 0x1ffffffe03037812 */ /* 0x000fc400078ec0ff */
[----:B------:R-:W-:Y:S01]  /*0d60*/  LEA.HI R5, R11, R11, RZ, 0x1 ;  /* 0x0000000b0b057211 */ /* 0x000fe200078f08ff */
[----:B------:R-:W-:Y:S02]  /*0d70*/  IMAD R7, R7, 0x10, R10 ;  /* 0x0000001007077824 */ /* 0x000fe400078e020a */
[----:B------:R-:W-:Y:S01]  /*0d80*/  IMAD.IADD R3, R6, 0x1, -R3 ;  /* 0x0000000106037824 */ /* 0x000fe200078e0a03 */
[----:B------:R-:W-:Y:S01]  /*0d90*/  LOP3.LUT R6, R5, 0x1ffffffe, RZ, 0xc0, !PT ;  /* 0x1ffffffe05067812 */ /* 0x000fe200078ec0ff */
[----:B------:R-:W-:Y:S02]  /*0da0*/  IMAD R5, R2, 0x40, R7 ;  /* 0x0000004002057824 */ /* 0x000fe400078e0207 */
[----:B------:R-:W-:Y:S01]  /*0db0*/  IMAD R3, R3, 0x8, R4 ;  /* 0x0000000803037824 */ /* 0x000fe200078e0204 */
[----:B------:R-:W-:Y:S01]  /*0dc0*/  SHF.R.S32.HI R4, RZ, 0x1f, R17 ;  /* 0x0000001fff047819 */ /* 0x000fe20000011411 */
[----:B------:R-:W-:Y:S02]  /*0dd0*/  IMAD.IADD R6, R11, 0x1, -R6 ;  /* 0x000000010b067824 */ /* 0x000fe400078e0a06 */
[----:B------:R-:W-:Y:S01]  /*0de0*/  IMAD.U32 R2, RZ, RZ, UR4 ;  /* 0x00000004ff027e24 */ /* 0x000fe2000f8e00ff */
[----:B------:R0:W-:Y:S01]  /*0df0*/  STL [R1+0x64], R3 ;  /* 0x0000640301007387 */ /* 0x0001e20000100800 */
[----:B------:R-:W-:-:S03]  /*0e00*/  IMAD.MOV.U32 R7, RZ, RZ, R15 ;  /* 0x000000ffff077224 */ /* 0x000fc600078e000f */
[----:B------:R-:W-:Y:S04]  /*0e10*/  STL [R1+0x5c], R5 ;  /* 0x00005c0501007387 */ /* 0x000fe80000100800 */
[----:B------:R-:W-:Y:S01]  /*0e20*/  STL [R1+0x10], RZ ;  /* 0x000010ff01007387 */ /* 0x000fe20000100800 */
[----:B0-----:R-:W-:Y:S01]  /*0e30*/  IMAD.SHL.U32 R3, R8, 0x2, RZ ;  /* 0x0000000208037824 */ /* 0x001fe200078e00ff */
[----:B------:R-:W-:Y:S02]  /*0e40*/  SHF.R.S32.HI R8, RZ, 0x3, R0 ;  /* 0x00000003ff087819 */ /* 0x000fe40000011400 */
[----:B------:R-:W-:Y:S01]  /*0e50*/  STL [R1+0x68], R2 ;  /* 0x0000680201007387 */ /* 0x000fe20000100800 */
        /* <DEDUP_REMOVED lines=14> */
[----:B------:R-:W-:Y:S01]  /*0f40*/  IMAD R0, R6, 0x8, R5 ;  /* 0x0000000806007824 */ /* 0x000fe200078e0205 */
[----:B------:R-:W-:Y:S01]  /*0f50*/  SHF.R.S32.HI R4, RZ, 0x1f, R236 ;  /* 0x0000001fff047819 */ /* 0x000fe200000114ec */
[----:B------:R-:W-:-:S02]  /*0f60*/  VIADD R233, R3, 0x28 ;  /* 0x0000002803e97836 */ /* 0x000fc40000000000 */
[C---:B------:R-:W-:Y:S01]  /*0f70*/  VIADD R232, R3.reuse, 0x30 ;  /* 0x0000003003e87836 */ /* 0x040fe20000000000 */
[----:B------:R1:W-:Y:S01]  /*0f80*/  STL [R1+0x60], R0 ;  /* 0x0000600001007387 */ /* 0x0003e20000100800 */
[C---:B------:R-:W-:Y:S01]  /*0f90*/  VIADD R230, R3.reuse, 0x40 ;  /* 0x0000004003e67836 */ /* 0x040fe20000000000 */
[----:B------:R-:W-:Y:S01]  /*0fa0*/  SHF.R.S32.HI R4, RZ, 0x1f, R233 ;  /* 0x0000001fff047819 */ /* 0x000fe200000114e9 */
[C---:B------:R-:W-:Y:S02]  /*0fb0*/  VIADD R229, R3.reuse, 0x48 ;  /* 0x0000004803e57836 */ /* 0x040fe40000000000 */
[C---:B------:R-:W-:Y:S01]  /*0fc0*/  VIADD R227, R3.reuse, 0x58 ;  /* 0x0000005803e37836 */ /* 0x040fe20000000000 */
[----:B------:R-:W-:Y:S01]  /*0fd0*/  SHF.R.S32.HI R4, RZ, 0x1f, R230 ;  /* 0x0000001fff047819 */ /* 0x000fe200000114e6 */
[C---:B------:R-:W-:Y:S02]  /*0fe0*/  VIADD R226, R3.reuse, 0x60 ;  /* 0x0000006003e27836 */ /* 0x040fe40000000000 */
[C---:B------:R-:W-:Y:S01]  /*0ff0*/  VIADD R224, R3.reuse, 0x70 ;  /* 0x0000007003e07836 */ /* 0x040fe20000000000 */
[----:B------:R-:W-:Y:S01]  /*1000*/  SHF.R.S32.HI R4, RZ, 0x1f, R227 ;  /* 0x0000001fff047819 */ /* 0x000fe200000114e3 */
[----:B------:R-:W-:Y:S01]  /*1010*/  VIADD R223, R3, 0x78 ;  /* 0x0000007803df7836 */ /* 0x000fe20000000000 */
[----:B0-----:R-:W-:Y:S01]  /*1020*/  SHF.R.S32.HI R3, RZ, 0x1f, R235 ;  /* 0x0000001fff037819 */ /* 0x001fe200000114eb */
[----:B------:R-:W-:Y:S01]  /*1030*/  IMAD.MOV.U32 R2, RZ, RZ, RZ ;  /* 0x000000ffff027224 */ /* 0x000fe200078e00ff */
[----:B------:R-:W-:-:S02]  /*1040*/  SHF.R.S32.HI R3, RZ, 0x1f, R232 ;  /* 0x0000001fff037819 */ /* 0x000fc400000114e8 */
[----:B------:R-:W-:Y:S02]  /*1050*/  SHF.R.S32.HI R3, RZ, 0x1f, R229 ;  /* 0x0000001fff037819 */ /* 0x000fe400000114e5 */
[----:B------:R-:W-:Y:S02]  /*1060*/  SHF.R.S32.HI R3, RZ, 0x1f, R226 ;  /* 0x0000001fff037819 */ /* 0x000fe400000114e2 */
[----:B------:R-:W-:Y:S02]  /*1070*/  SHF.R.S32.HI R4, RZ, 0x1f, R224 ;  /* 0x0000001fff047819 */ /* 0x000fe400000114e0 */
[----:B-1----:R-:W-:-:S07]  /*1080*/  SHF.R.S32.HI R3, RZ, 0x1f, R223 ;  /* 0x0000001fff037819 */ /* 0x002fce00000114df */
.L_x_6456:
[----:B0123--:R-:W0:Y:S01]  /*1090*/  LDC.64 R4, c[0x0][0xc88] ;  /* 0x00032200ff047b82 */ /* 0x00fe220000000a00 */
[----:B------:R-:W-:Y:S01]  /*10a0*/  ULDC.64 UR12, c[0x0][0x208] ;  /* 0x00008200000c7ab9 */ /* 0x000fe20000000a00 */
[----:B------:R-:W-:Y:S01]  /*10b0*/  ULDC.64 UR8, c[0x0][0xa28] ;  /* 0x00028a0000087ab9 */ /* 0x000fe20000000a00 */
[----:B------:R-:W-:Y:S01]  /*10c0*/  ULDC.64 UR10, c[0x0][0xa20] ;  /* 0x00028800000a7ab9 */ /* 0x000fe20000000a00 */
[----:B0-----:R-:W-:-:S06]  /*10d0*/  IMAD.WIDE R4, R7, 0x4, R4 ;  /* 0x0000000407047825 */ /* 0x001fcc00078e0204 */
        /* <DEDUP_REMOVED lines=14> */
[----:B------:R-:W-:Y:S01]  /*11c0*/  IMAD.U32 R4, RZ, RZ, UR8 ;  /* 0x00000008ff047e24 */ /* 0x000fe2000f8e00ff */
[----:B------:R-:W-:Y:S02]  /*11d0*/  STL [R1+0xc], R0 ;  /* 0x00000c0001007387 */ /* 0x000fe40000100800 */
[----:B------:R-:W-:Y:S01]  /*11e0*/  @UP1 ULEA.HI.X UR11, UR4, UR11, UR7, 0x2, UP0 ;  /* 0x0000000b040b1291 */ /* 0x000fe200080f1407 */
[----:B------:R-:W-:Y:S01]  /*11f0*/  IMAD.U32 R5, RZ, RZ, UR9 ;  /* 0x00000009ff057e24 */ /* 0x000fe2000f8e00ff */
[----:B------:R0:W-:Y:S01]  /*1200*/  STL [R1+0x14], R3 ;  /* 0x0000140301007387 */ /* 0x0001e20000100800 */
[----:B------:R-:W-:Y:S01]  /*1210*/  IMAD.U32 R6, RZ, RZ, UR10 ;  /* 0x0000000aff067e24 */ /* 0x000fe2000f8e00ff */
[----:B------:R-:W-:Y:S01]  /*1220*/  ULDC.64 UR8, c[0x0][0x418] ;  /* 0x0001060000087ab9 */ /* 0x000fe20000000a00 */
[----:B------:R-:W-:Y:S01]  /*1230*/  ULDC UR4, c[0x0][0x424] ;  /* 0x0001090000047ab9 */ /* 0x000fe20000000800 */
[----:B------:R-:W-:Y:S01]  /*1240*/  IMAD.U32 R7, RZ, RZ, UR11 ;  /* 0x0000000bff077e24 */ /* 0x000fe2000f8e00ff */
[----:B------:R-:W2:Y:S01]  /*1250*/  @P0 LDG.E R4, desc[UR12][R4.64] ;  /* 0x0000000c04040981 */ /* 0x000ea2000c1e1900 */
[----:B------:R-:W-:-:S03]  /*1260*/  ULDC UR7, c[0x0][0x2f0] ;  /* 0x0000bc0000077ab9 */ /* 0x000fc60000000800 */
[----:B------:R-:W3:Y:S01]  /*1270*/  @P1 LDG.E R6, desc[UR12][R6.64] ;  /* 0x0000000c06061981 */ /* 0x000ee2000c1e1900 */
[----:B0-----:R-:W-:Y:S01]  /*1280*/  IMAD.U32 R3, RZ, RZ, UR6 ;  /* 0x00000006ff037e24 */ /* 0x001fe2000f8e00ff */
[----:B------:R-:W-:Y:S02]  /*1290*/  UISETP.NE.U32.AND UP0, UPT, UR8, URZ, UPT ;  /* 0x0000003f0800728c */ /* 0x000fe4000bf05070 */
[----:B------:R-:W-:Y:S02]  /*12a0*/  ULOP3.LUT UR6, UR5, 0xffff, URZ, 0xc0, !UPT ;  /* 0x0000ffff05067892 */ /* 0x000fe4000f8ec03f */
[----:B------:R0:W-:Y:S01]  /*12b0*/  STL [R1], R3 ;  /* 0x0000000301007387 */ /* 0x0001e20000100800 */
[----:B------:R-:W-:Y:S01]  /*12c0*/  UISETP.NE.AND.EX UP0, UPT, UR9, URZ, UPT, UP0 ;  /* 0x0000003f0900728c */ /* 0x000fe2000bf05300 */
[----:B------:R-:W-:Y:S02]  /*12d0*/  UMOV UR52, URZ ;  /* 0x0000003f00347c82 */ /* 0x000fe40008000000 */
[----:B------:R-:W-:Y:S01]  /*12e0*/  IMAD.U32 R222, RZ, RZ, UR6 ;  /* 0x00000006ffde7e24 */ /* 0x000fe2000f8e00ff */
[----:B------:R-:W-:-:S02]  /*12f0*/  USEL UR4, UR4, 0x1, UP0 ;  /* 0x0000000104047887 */ /* 0x000fc40008000000 */
[----:B------:R-:W-:Y:S02]  /*1300*/  ULOP3.LUT UR6, UR5, 0xff0000, URZ, 0xc0, !UPT ;  /* 0x00ff000005067892 */ /* 0x000fe4000f8ec03f */
[----:B------:R-:W-:Y:S02]  /*1310*/  UIMAD UR4, UR4, UR7, URZ ;  /* 0x00000007040472a4 */ /* 0x000fe4000f8e023f */
[----:B------:R-:W-:Y:S01]  /*1320*/  ULOP3.LUT UR7, UR5, 0xff000000, URZ, 0xc0, !UPT ;  /* 0xff00000005077892 */ /* 0x000fe2000f8ec03f */
[----:B--2---:R-:W-:-:S04]  /*1330*/  @P0 R2UR UR52, R4 ;  /* 0x00000000043402ca */ /* 0x004fc800000e0000 */
        /* <DEDUP_REMOVED lines=17> */
.L_x_6410:
        /* <DEDUP_REMOVED lines=10> */
[----:B------:R-:W-:Y:S01]  /*14f0*/  MOV R221, UR8 ;  /* 0x0000000800dd7c02 */ /* 0x000fe20008000f00 */
        /* <DEDUP_REMOVED lines=41> */
.L_x_6411:
[----:B------:R-:W-:Y:S01]  /*1790*/  R2UR UR5, R221 ;  /* 0x00000000dd0572ca */ /* 0x000fe200000e0000 */
[----:B------:R-:W-:Y:S01]  /*17a0*/  IMAD.U32 R0, RZ, RZ, UR9 ;  /* 0x00000009ff007e24 */ /* 0x000fe2000f8e00ff */
[----:B------:R-:W-:Y:S01]  /*17b0*/  PLOP3.LUT P0, PT, PT, PT, PT, 0x80, 0x0 ;  /* 0x000000000000781c */ /* 0x000fe20003f0f070 */
[----:B------:R-:W-:Y:S01]  /*17c0*/  IMAD.U32 R3, RZ, RZ, UR4 ;  /* 0x00000004ff037e24 */ /* 0x000fe2000f8e00ff */
        /* <DEDUP_REMOVED lines=9> */
[----:B------:R-:W-:Y:S01]  /*1860*/  UIMAD UR5, UR5, UR4, URZ ;  /* 0x00000004050572a4 */ /* 0x000fe2000f8e023f */
[----:B------:R-:W-:-:S02]  /*1870*/  CS2R R68, SRZ ;  /* 0x0000000000447805 */ /* 0x000fc4000001ff00 */
[----:B------:R-:W-:Y:S02]  /*1880*/  CS2R R66, SRZ ;  /* 0x0000000000427805 */ /* 0x000fe4000001ff00 */
[----:B------:R-:W-:Y:S02]  /*1890*/  CS2R R64, SRZ ;  /* 0x0000000000407805 */ /* 0x000fe4000001ff00 */
[----:B------:R-:W-:Y:S02]  /*18a0*/  CS2R R62, SRZ ;  /* 0x00000000003e7805 */ /* 0x000fe4000001ff00 */
[----:B------:R-:W-:Y:S02]  /*18b0*/  CS2R R60, SRZ ;  /* 0x00000000003c7805 */ /* 0x000fe4000001ff00 */
[----:B------:R-:W-:Y:S01]  /*18c0*/  VIADDMNMX R3, R3, UR5, R0, PT ;  /* 0x0000000503037c46 */ /* 0x000fe2000b800100 */
[----:B------:R-:W-:Y:S01]  /*18d0*/  IMAD.U32 R18, RZ, RZ, UR5 ;  /* 0x00000005ff127e24 */ /* 0x000fe2000f8e00ff */
[----:B------:R-:W-:Y:S01]  /*18e0*/  CS2R R58, SRZ ;  /* 0x00000000003a7805 */ /* 0x000fe2000001ff00 */
[----:B------:R-:W-:Y:S01]  /*18f0*/  IMAD.MOV.U32 R0, RZ, RZ, RZ ;  /* 0x000000ffff007224 */ /* 0x000fe200078e00ff */
[----:B------:R-:W-:Y:S01]  /*1900*/  R2UR UR53, R3 ;  /* 0x00000000033572ca */ /* 0x000fe200000e0000 */
        /* <DEDUP_REMOVED lines=12> */
[----:B------:R-:W-:Y:S01]  /*19d0*/  UISETP.GT.AND UP0, UPT, UR53, UR5, UPT ;  /* 0x000000053500728c */ /* 0x000fe2000bf04270 */
[----:B------:R-:W-:Y:S02]  /*19e0*/  CS2R R96, SRZ ;  /* 0x0000000000607805 */ /* 0x000fe4000001ff00 */
[----:B------:R-:W-:-:S02]  /*19f0*/  CS2R R90, SRZ ;  /* 0x00000000005a7805 */ /* 0x000fc4000001ff00 */
[----:B------:R-:W-:Y:S02]  /*1a00*/  CS2R R94, SRZ ;  /* 0x00000000005e7805 */ /* 0x000fe4000001ff00 */
[----:B------:R-:W-:Y:S02]  /*1a10*/  CS2R R88, SRZ ;  /* 0x0000000000587805 */ /* 0x000fe4000001ff00 */
[----:B------:R-:W-:Y:S02]  /*1a20*/  CS2R R92, SRZ ;  /* 0x00000000005c7805 */ /* 0x000fe4000001ff00 */
[----:B------:R-:W-:Y:S02]  /*1a30*/  PLOP3.LUT P1, PT, PT, PT, UP0, 0x80, 0x0 ;  /* 0x000000000000781c */ /* 0x000fe40003f2f008 */
[----:B------:R-:W-:-:S11]  /*1a40*/  CS2R R20, SRZ ;  /* 0x0000000000147805 */ /* 0x000fd6000001ff00 */
[----:B------:R-:W-:Y:S05]  /*1a50*/  @!P1 BRA `(.L_x_6412) ;  /* 0x000000c000609947 */ /* 0x000fea0003800000 */
        /* <DEDUP_REMOVED lines=13> */
[----:B------:R-:W-:Y:S02]  /*1b30*/  ULEA.HI UR4, UR7, UR7, URZ, 0x1 ;  /* 0x0000000707047291 */ /* 0x000fe4000f8f083f */
[----:B------:R-:W-:Y:S02]  /*1b40*/  IMAD.U32 R19, RZ, RZ, UR7 ;  /* 0x00000007ff137e24 */ /* 0x000fe4000f8e00ff */
        /* <DEDUP_REMOVED lines=22> */
.L_x_6413:
[----:B------:R-:W2:Y:S04]  /*1cb0*/  LDL R20, [R1+0x10] ;  /* 0x0000100001147983 */ /* 0x000ea80000100800 */
[----:B------:R-:W3:Y:S01]  /*1cc0*/  LDL R21, [R1+0x68] ;  /* 0x0000680001157983 */ /* 0x000ee20000100800 */
[----:B------:R-:W0:Y:S01]  /*1cd0*/  S2UR UR5, SR_CgaCtaId ;  /* 0x00000000000579c3 */ /* 0x000e220000008800 */
[----:B------:R-:W-:Y:S02]  /*1ce0*/  UMOV UR4, 0x400 ;  /* 0x0000040000047882 */ /* 0x000fe40000000000 */
[----:B0-----:R-:W-:Y:S01]  /*1cf0*/  ULEA UR4, UR5, UR4, 0x18 ;  /* 0x0000000405047291 */ /* 0x001fe2000f8ec03f */
[----:B------:R-:W-:Y:S01]  /*1d00*/  BSSY B0, `(.L_x_6414) ;  /* 0x000000b000007945 */ /* 0x000fe20003800000 */
[----:B--2---:R-:W-:-:S04]  /*1d10*/  LEA.HI R0, R20, R20, RZ, 0x1 ;  /* 0x0000001414007211 */ /* 0x004fc800078f08ff */
[----:B------:R-:W-:-:S05]  /*1d20*/  LOP3.LUT R0, R0, 0xfffffffe, RZ, 0xc0, !PT ;  /* 0xfffffffe00007812 */ /* 0x000fca00078ec0ff */
[----:B------:R-:W-:Y:S02]  /*1d30*/  IMAD.IADD R3, R20, 0x1, -R0 ;  /* 0x0000000114037824 */ /* 0x000fe400078e0a00 */
[----:B------:R-:W-:-:S03]  /*1d40*/  IMAD.U32 R0, RZ, RZ, UR4 ;  /* 0x00000004ff007e24 */ /* 0x000fc6000f8e00ff */
[----:B------:R-:W-:-:S04]  /*1d50*/  SHF.L.U32 R3, R3, 0x1f, RZ ;  /* 0x0000001f03037819 */ /* 0x000fc800000006ff */
[----:B------:R-:W0:Y:S01]  /*1d60*/  SYNCS.PHASECHK.TRANS64.TRYWAIT P1, [R0+URZ+0x34800], R3 ;  /* 0x03480003000075a7 */ /* 0x000e22000802017f */
[----:B---3--:R-:W-:-:S13]  /*1d70*/  R2UR UR6, R21 ;  /* 0x00000000150672ca */ /* 0x008fda00000e0000 */
[----:B------:R-:W-:-:S05]  /*1d80*/  IMAD.U32 R4, RZ, RZ, UR6 ;  /* 0x00000006ff047e24 */ /* 0x000fca000f8e00ff */
[----:B------:R-:W-:Y:S01]  /*1d90*/  ISETP.NE.AND P0, PT, R4, 0x3, PT ;  /* 0x000000030400780c */ /* 0x000fe20003f05270 */
[----:B0-----:R-:W-:-:S12]  /*1da0*/  @!P1 BRA `(.L_x_6415) ;  /* 0x0000015400f09947 */ /* 0x001fd80003800000 */
.L_x_6576:
[----:B------:R-:W-:Y:S05]  /*1db0*/  BSYNC B0 ;  /* 0x0000000000007941 */ /* 0x000fea0003800000 */
.L_x_6414:
[----:B------:R-:W-:Y:S05]  /*1dc0*/  @!P0 BRA `(.L_x_6416) ;  /* 0x0000000000048947 */ /* 0x000fea0003800000 */
[----:B------:R-:W-:Y:S01]  /*1dd0*/  BPT.TRAP 0x1 ;  /* 0x000000040000795c */ /* 0x000fe20000300000 */
.L_x_6416:
[----:B------:R-:W-:Y:S01]  /*1de0*/  IMAD R10, R2, 0x8, R0 ;  /* 0x00000008020a7824 */ /* 0x000fe200078e0200 */
[----:B0-----:R-:W-:-:S04]  /*1df0*/  SHF.L.U32 R3, R16, 0x1f, RZ ;  /* 0x0000001f10037819 */ /* 0x001fc800000006ff */
[----:B------:R0:W1:Y:S01]  /*1e00*/  SYNCS.PHASECHK.TRANS64.TRYWAIT P2, [R10+URZ+0x34830], R3 ;  /* 0x034830030a0075a7 */ /* 0x000062000804017f */
[----:B------:R-:W-:Y:S05]  /*1e10*/  @!P0 BRA `(.L_x_6417) ;  /* 0x0000000000048947 */ /* 0x000fea0003800000 */
[----:B------:R-:W-:Y:S01]  /*1e20*/  BPT.TRAP 0x1 ;  /* 0x000000040000795c */ /* 0x000fe20000300000 */
.L_x_6417:
[----:B------:R-:W2:Y:S01]  /*1e30*/  S2R R4, SR_TID.X ;  /* 0x0000000000047919 */ /* 0x000ea20000002100 */
[----:B------:R-:W-:Y:S01]  /*1e40*/  IMAD.MOV.U32 R87, RZ, RZ, RZ ;  /* 0x000000ffff577224 */ /* 0x000fe200078e00ff */
[----:B--2---:R-:W-:Y:S01]  /*1e50*/  LOP3.LUT P1, RZ, R4, 0x7f, RZ, 0xc0, !PT ;  /* 0x0000007f04ff7812 */ /* 0x004fe2000782c0ff */
[----:B-1----:R-:W-:-:S12]  /*1e60*/  @P2 BRA `(.L_x_6418) ;  /* 0x0000000000082947 */ /* 0x002fd80003800000 */
[----:B------:R-:W1:Y:S02]  /*1e70*/  SYNCS.PHASECHK.TRANS64.TRYWAIT P2, [R10+URZ+0x34830], R3 ;  /* 0x034830030a0075a7 */ /* 0x000e64000804017f */
[----:B-1----:R-:W-:Y:S05]  /*1e80*/  @!P2 BRA `(.L_x_6419) ;  /* 0x0000015400cca947 */ /* 0x002fea0003800000 */
.L_x_6418:
[----:B------:R-:W-:Y:S05]  /*1e90*/  WARPSYNC.ALL ;  /* 0x0000000000007948 */ /* 0x000fea0003800000 */
[----:B------:R-:W-:Y:S01]  /*1ea0*/  R2UR UR4, R0 ;  /* 0x00000000000472ca */ /* 0x000fe200000e0000 */
[----:B------:R-:W2:Y:S01]  /*1eb0*/  LDL R121, [R1+0x4] ;  /* 0x0000040001797983 */ /* 0x000ea20000100800 */
[----:B------:R-:W-:Y:S01]  /*1ec0*/  R2UR UR6, R2 ;  /* 0x00000000020672ca */ /* 0x000fe200000e0000 */
[----:B------:R-:W-:Y:S01]  /*1ed0*/  WARPGROUP.ARRIVE ;  /* 0x00000000000079c5 */ /* 0x000fe20000000000 */
        /* <DEDUP_REMOVED lines=9> */
[----:B------:R-:W-:Y:S01]  /*1f70*/  UIADD3 UR4, UR4, 0x1e400, URZ ;  /* 0x0001e40004047890 */ /* 0x000fe2000fffe03f */
[----:B------:R-:W-:Y:S01]  /*1f80*/  IMAD.U32 R12, RZ, RZ, UR52 ;  /* 0x00000034ff0c7e24 */ /* 0x000fe2000f8e00ff */
[----:B------:R-:W-:Y:S01]  /*1f90*/  UMOV UR43, 0x40000040 ;  /* 0x40000040002b7882 */ /* 0x000fe20000000000 */
[----:B------:R-:W-:Y:S01]  /*1fa0*/  UMOV UR45, 0x40000040 ;  /* 0x40000040002d7882 */ /* 0x000fe20000000000 */
[----:B------:R-:W-:Y:S01]  /*1fb0*/  USHF.R.U32.HI UR4, URZ, 0x4, UR4 ;  /* 0x000000043f047899 */ /* 0x000fe20008011604 */
[----:B------:R-:W-:Y:S01]  /*1fc0*/  IMAD.U32 R9, RZ, RZ, UR45 ;  /* 0x0000002dff097e24 */ /* 0x000fe2000f8e00ff */
[----:B------:R-:W-:Y:S01]  /*1fd0*/  UMOV UR47, 0x40000040 ;  /* 0x40000040002f7882 */ /* 0x000fe20000000000 */
[----:B------:R-:W-:Y:S01]  /*1fe0*/  UMOV UR51, 0x40000040 ;  /* 0x4000004000337882 */ /* 0x000fe20000000000 */
[----:B------:R-:W-:Y:S01]  /*1ff0*/  ULOP3.LUT UR4, UR4, 0x3fff, URZ, 0xc0, !UPT ;  /* 0x00003fff04047892 */ /* 0x000fe2000f8ec03f */
[----:B------:R-:W-:Y:S01]  /*2000*/  P2R R120, PR, RZ, 0x1 ;  /* 0x00000001ff787803 */ /* 0x000fe20000000000 */
[----:B01----:R-:W-:Y:S01]  /*2010*/  @!P1 VIADD R10, R10, 0x34840 ;  /* 0x000348400a0a9836 */ /* 0x003fe20000000000 */
[----:B------:R-:W-:Y:S01]  /*2020*/  R2UR UR54, R18 ;  /* 0x00000000123672ca */ /* 0x000fe200000e0000 */
[----:B------:R-:W-:-:S02]  /*2030*/  ULOP3.LUT UR5, UR4, 0x10000, URZ, 0xfc, !UPT ;  /* 0x0001000004057892 */ /* 0x000fc4000f8efc3f */
[----:B------:R-:W-:Y:S02]  /*2040*/  ULOP3.LUT UR4, UR36, 0x10000, URZ, 0xfc, !UPT ;  /* 0x0001000024047892 */ /* 0x000fe4000f8efc3f */
[----:B------:R-:W-:Y:S02]  /*2050*/  UIMAD UR6, UR6, 0xb00, UR5 ;  /* 0x00000b00060678a4 */ /* 0x000fe4000f8e0205 */
[----:B------:R-:W-:Y:S01]  /*2060*/  IMAD.U32 R3, RZ, RZ, UR5 ;  /* 0x00000005ff037e24 */ /* 0x000fe2000f8e00ff */
[----:B------:R-:W-:Y:S01]  /*2070*/  UMOV UR5, 0x40000040 ;  /* 0x4000004000057882 */ /* 0x000fe20000000000 */
[----:B------:R-:W-:Y:S01]  /*2080*/  UIADD3 UR10, UR6, 0x80, URZ ;  /* 0x00000080060a7890 */ /* 0x000fe2000fffe03f */
[----:B------:R-:W-:Y:S01]  /*2090*/  UMOV UR8, UR4 ;  /* 0x0000000400087c82 */ /* 0x000fe20008000000 */
[----:B------:R-:W-:Y:S01]  /*20a0*/  UMOV UR9, UR5 ;  /* 0x0000000500097c82 */ /* 0x000fe20008000000 */
[----:B------:R-:W-:Y:S02]  /*20b0*/  UIADD3 UR14, UR6, 0x100, URZ ;  /* 0x00000100060e7890 */ /* 0x000fe4000fffe03f */
[----:B------:R-:W-:Y:S01]  /*20c0*/  HGMMA.64x16x16.F32.BF16 R112, gdesc[UR4], RZ, !UPT, gsb0 ;  /* 0x00200000047079f0 */ /* 0x000fe2000c0018ff */
[----:B------:R-:W-:Y:S01]  /*20d0*/  UMOV UR12, UR4 ;  /* 0x00000004000c7c82 */ /* 0x000fe20008000000 */
[----:B------:R-:W-:Y:S01]  /*20e0*/  UMOV UR13, UR5 ;  /* 0x00000005000d7c82 */ /* 0x000fe20008000000 */
[----:B------:R-:W-:Y:S01]  /*20f0*/  UIADD3 UR18, UR6, 0x180, URZ ;  /* 0x0000018006127890 */ /* 0x000fe2000fffe03f */
        /* <DEDUP_REMOVED lines=20> */
[----:B------:R-:W-:-:S02]  /*2240*/  UIADD3 UR7, UR4, 0x2, URZ ;  /* 0x0000000204077890 */ /* 0x000fc4000fffe03f */
[----:B------:R-:W-:-:S05]  /*2250*/  UIADD3 UR50, UR6, 0x604, URZ ;  /* 0x0000060406327890 */ /* 0x000fca000fffe03f */
[----:B------:R-:W-:Y:S01]  /*2260*/  UMOV UR44, UR7 ;  /* 0x00000007002c7c82 */ /* 0x000fe20008000000 */
[----:B------:R-:W-:Y:S01]  /*2270*/  UIADD3 UR7, UR4, 0x4, URZ ;  /* 0x0000000404077890 */ /* 0x000fe2000fffe03f */
[----:B------:R-:W-:Y:S01]  /*2280*/  IMAD.U32 R8, RZ, RZ, UR44 ;  /* 0x0000002cff087e24 */ /* 0x000fe2000f8e00ff */
        /* <DEDUP_REMOVED lines=30> */
[----:B--2---:R-:W-:Y:S01]  /*2470*/  IADD3 R12, R12, 0xb0, -R121 ;  /* 0x000000b00c0c7810 */ /* 0x004fe20007ffe879 */
        /* <DEDUP_REMOVED lines=357> */
[----:B------:R-:W-:Y:S02]  /*3ad0*/  ULDC UR11, c[0x0][0x988] ;  /* 0x00026200000b7ab9 */ /* 0x000fe40000000800 */
        /* <DEDUP_REMOVED lines=128> */
[----:B------:R-:W-:Y:S01]  /*42e0*/  FMUL.FTZ R21, R117, UR7 ;  /* 0x0000000775157c20 */ /* 0x000fe20008410000 */
[----:B------:R-:W-:Y:S01]  /*42f0*/  UMOV UR23, 0x40000040 ;  /* 0x4000004000177882 */ /* 0x000fe20000000000 */
[----:B------:R-:W-:Y:S01]  /*4300*/  MUFU.TANH R13, R13 ;  /* 0x0000000d000d7308 */ /* 0x000fe20000002400 */
[----:B------:R-:W-:Y:S01]  /*4310*/  FMUL.FTZ R14, R115, UR7 ;  /* 0x00000007730e7c20 */ /* 0x000fe20008410000 */
[----:B------:R-:W-:-:S06]  /*4320*/  FMUL.FTZ R82, R118, UR7 ;  /* 0x0000000776527c20 */ /* 0x000fcc0008410000 */
[----:B------:R-:W-:Y:S08]  /*4330*/  MUFU.TANH R15, R15 ;  /* 0x0000000f000f7308 */ /* 0x000ff00000002400 */
[----:B------:R-:W0:Y:S08]  /*4340*/  MUFU.TANH R11, R11 ;  /* 0x0000000b000b7308 */ /* 0x000e300000002400 */
[----:B------:R-:W-:Y:S08]  /*4350*/  MUFU.TANH R83, R83 ;  /* 0x0000005300537308 */ /* 0x000ff00000002400 */
[----:B------:R-:W-:Y:S08]  /*4360*/  MUFU.TANH R20, R20 ;  /* 0x0000001400147308 */ /* 0x000ff00000002400 */
[----:B------:R-:W1:Y:S01]  /*4370*/  MUFU.TANH R21, R21 ;  /* 0x0000001500157308 */ /* 0x000e620000002400 */
        /* <DEDUP_REMOVED lines=16> */
[----:B------:R-:W2:Y:S08]  /*4480*/  MUFU.TANH R14, R14 ;  /* 0x0000000e000e7308 */ /* 0x000eb00000002400 */
[----:B------:R-:W3:Y:S08]  /*4490*/  MUFU.TANH R82, R82 ;  /* 0x0000005200527308 */ /* 0x000ef00000002400 */
[----:B------:R-:W4:Y:S08]  /*44a0*/  MUFU.TANH R81, R81 ;  /* 0x0000005100517308 */ /* 0x000f300000002400 */
[----:B------:R-:W5:Y:S01]  /*44b0*/  MUFU.TANH R85, R85 ;  /* 0x0000005500557308 */ /* 0x000f620000002400 */
        /* <DEDUP_REMOVED lines=11> */
[----:B------:R-:W-:Y:S01]  /*4570*/  FMUL.FTZ R102, R103, UR7 ;  /* 0x0000000767667c20 */ /* 0x000fe20008410000 */
[----:B------:R-:W5:Y:S01]  /*4580*/  MUFU.TANH R84, R84 ;  /* 0x0000005400547308 */ /* 0x000f620000002400 */
[----:B------:R-:W-:-:S07]  /*4590*/  FMUL.FTZ R99, R99, UR7 ;  /* 0x0000000763637c20 */ /* 0x000fce0008410000 */
[----:B------:R-:W-:Y:S08]  /*45a0*/  MUFU.TANH R106, R106 ;  /* 0x0000006a006a7308 */ /* 0x000ff00000002400 */
[----:B------:R-:W5:Y:S08]  /*45b0*/  MUFU.TANH R105, R105 ;  /* 0x0000006900697308 */ /* 0x000f700000002400 */
        /* <DEDUP_REMOVED lines=36> */
[----:B------:R-:W5:Y:S08]  /*4800*/  MUFU.TANH R98, R98 ;  /* 0x0000006200627308 */ /* 0x000f700000002400 */
[----:B------:R-:W-:Y:S08]  /*4810*/  MUFU.TANH R90, R90 ;  /* 0x0000005a005a7308 */ /* 0x000ff00000002400 */
        /* <DEDUP_REMOVED lines=12> */
[----:B------:R-:W5:Y:S01]  /*48e0*/  MUFU.TANH R77, R77 ;  /* 0x0000004d004d7308 */ /* 0x000f620000002400 */
[----:B------:R-:W-:Y:S01]  /*48f0*/  UMOV UR23, 0x40000040 ;  /* 0x4000004000177882 */ /* 0x000fe20000000000 */
[----:B------:R-:W-:Y:S01]  /*4900*/  FMUL.FTZ R64, R64, UR7 ;  /* 0x0000000740407c20 */ /* 0x000fe20008410000 */
[----:B------:R-:W-:Y:S01]  /*4910*/  FMUL.FTZ R65, R65, UR7 ;  /* 0x0000000741417c20 */ /* 0x000fe20008410000 */
[----:B------:R-:W-:-:S04]  /*4920*/  FMUL.FTZ R71, R71, UR7 ;  /* 0x0000000747477c20 */ /* 0x000fc80008410000 */
[----:B------:R-:W5:Y:S08]  /*4930*/  MUFU.TANH R102, R102 ;  /* 0x0000006600667308 */ /* 0x000f700000002400 */
[----:B------:R-:W-:Y:S08]  /*4940*/  MUFU.TANH R89, R89 ;  /* 0x0000005900597308 */ /* 0x000ff00000002400 */
[----:B------:R-:W5:Y:S08]  /*4950*/  MUFU.TANH R93, R93 ;  /* 0x0000005d005d7308 */ /* 0x000f700000002400 */
[----:B------:R-:W-:Y:S08]  /*4960*/  MUFU.TANH R92, R92 ;  /* 0x0000005c005c7308 */ /* 0x000ff00000002400 */
[----:B------:R-:W5:Y:S08]  /*4970*/  MUFU.TANH R95, R95 ;  /* 0x0000005f005f7308 */ /* 0x000f700000002400 */
[----:B------:R-:W5:Y:S01]  /*4980*/  MUFU.TANH R64, R64 ;  /* 0x0000004000407308 */ /* 0x000f620000002400 */
[----:B------:R-:W-:-:S02]  /*4990*/  WARPGROUP.DEPBAR.LE gsb0, 0x0 ;  /* 0x00008000000079c5 */ /* 0x000fc40000010000 */
[----:B------:R-:W-:Y:S01]  /*49a0*/  WARPGROUP.ARRIVE ;  /* 0x00000000000079c5 */ /* 0x000fe20000000000 */
[----:B------:R-:W-:Y:S01]  /*49b0*/  FMUL.FTZ R70, R57, UR7 ;  /* 0x0000000739467c20 */ /* 0x000fe20008410000 */
[----:B------:R-:W-:Y:S02]  /*49c0*/  IMAD.U32 R57, RZ, RZ, UR53 ;  /* 0x00000035ff397e24 */ /* 0x000fe4000f8e00ff */
[----:B------:R-:W-:Y:S01]  /*49d0*/  FMUL.FTZ R113, R62, UR7 ;  /* 0x000000073e717c20 */ /* 0x000fe20008410000 */
[----:B------:R-:W-:Y:S01]  /*49e0*/  FMUL.FTZ R62, R63, UR7 ;  /* 0x000000073f3e7c20 */ /* 0x000fe20008410000 */
[----:B------:R-:W-:Y:S01]  /*49f0*/  FMUL.FTZ R69, R56, UR7 ;  /* 0x0000000738457c20 */ /* 0x000fe20008410000 */
[----:B------:R-:W-:Y:S01]  /*4a00*/  HGMMA.64x16x16.F32.BF16 R48, gdesc[UR20], R48, gsb0 ;  /* 0x00200000143079f0 */ /* 0x000fe20008001830 */
[----:B------:R-:W-:Y:S01]  /*4a10*/  UIADD3 UR22, UR6, 0x986, URZ ;  /* 0x0000098606167890 */ /* 0x000fe2000fffe03f */
[----:B------:R-:W-:Y:S01]  /*4a20*/  IMAD R12, R57, -0xb0, R12 ;  /* 0xffffff50390c7824 */ /* 0x000fe200078e020c */
[----:B------:R-:W-:Y:S01]  /*4a30*/  UMOV UR23, 0x40000040 ;  /* 0x4000004000177882 */ /* 0x000fe20000000000 */
[----:B------:R-:W-:Y:S01]  /*4a40*/  FMUL.FTZ R111, R59, UR7 ;  /* 0x000000073b6f7c20 */ /* 0x000fe20008410000 */
[----:B------:R-:W-:Y:S01]  /*4a50*/  FMUL.FTZ R112, R58, UR7 ;  /* 0x000000073a707c20 */ /* 0x000fe20008410000 */
[----:B------:R-:W5:Y:S01]  /*4a60*/  MUFU.TANH R72, R72 ;  /* 0x0000004800487308 */ /* 0x000f620000002400 */
[----:B------:R-:W-:Y:S01]  /*4a70*/  ISETP.GT.AND P5, PT, R12, RZ, PT ;  /* 0x000000ff0c00720c */ /* 0x000fe20003fa4270 */
[----:B------:R-:W-:Y:S01]  /*4a80*/  FMUL.FTZ R110, R60, UR7 ;  /* 0x000000073c6e7c20 */ /* 0x000fe20008410000 */
[C---:B------:R-:W-:Y:S01]  /*4a90*/  ISETP.GT.AND P4, PT, R12.reuse, 0x1, PT ;  /* 0x000000010c00780c */ /* 0x040fe20003f84270 */
[----:B------:R-:W-:Y:S01]  /*4aa0*/  FMUL.FTZ R61, R61, UR7 ;  /* 0x000000073d3d7c20 */ /* 0x000fe20008410000 */
[C---:B------:R-:W-:Y:S01]  /*4ab0*/  ISETP.GT.AND P3, PT, R12.reuse, 0x9, PT ;  /* 0x000000090c00780c */ /* 0x040fe20003f64270 */
[----:B------:R-:W-:Y:S01]  /*4ac0*/  UIADD3 UR53, UR53, -0x2, URZ ;  /* 0xfffffffe35357890 */ /* 0x000fe2000fffe03f */
[----:B------:R-:W-:Y:S01]  /*4ad0*/  ISETP.GT.AND P2, PT, R12, 0x8, PT ;  /* 0x000000080c00780c */ /* 0x000fe20003f44270 */
[----:B------:R-:W5:Y:S01]  /*4ae0*/  MUFU.TANH R65, R65 ;  /* 0x0000004100417308 */ /* 0x000f620000002400 */
[----:B0-----:R-:W-:Y:S01]  /*4af0*/  FSEL R11, R11, -INF , P5 ;  /* 0xff8000000b0b7808 */ /* 0x001fe20002800000 */
[----:B------:R-:W-:Y:S01]  /*4b00*/  UISETP.GE.AND UP0, UPT, UR53, UR54, UPT ;  /* 0x000000363500728c */ /* 0x000fe2000bf06270 */
[----:B-1----:R-:W-:-:S02]  /*4b10*/  FSEL R68, R21, -INF , P3 ;  /* 0xff80000015447808 */ /* 0x002fc40001800000 */
[----:B------:R-:W-:Y:S02]  /*4b20*/  ISETP.GT.AND P6, PT, R12, 0x10, PT ;  /* 0x000000100c00780c */ /* 0x000fe40003fc4270 */
[----:B--2---:R-:W-:Y:S01]  /*4b30*/  FSEL R14, R14, -INF , P4 ;  /* 0xff8000000e0e7808 */ /* 0x004fe20002000000 */
[----:B------:R-:W0:Y:S01]  /*4b40*/  MUFU.TANH R67, R67 ;  /* 0x0000004300437308 */ /* 0x000e220000002400 */
[----:B------:R-:W-:-:S07]  /*4b50*/  FSEL R80, R80, -INF , P6 ;  /* 0xff80000050507808 */ /* 0x000fce0003000000 */
[----:B------:R-:W1:Y:S08]  /*4b60*/  MUFU.TANH R74, R74 ;  /* 0x0000004a004a7308 */ /* 0x000e700000002400 */
[----:B------:R-:W2:Y:S08]  /*4b70*/  MUFU.TANH R78, R78 ;  /* 0x0000004e004e7308 */ /* 0x000eb00000002400 */
[----:B------:R-:W2:Y:S01]  /*4b80*/  MUFU.TANH R73, R73 ;  /* 0x0000004900497308 */ /* 0x000ea20000002400 */
[----:B------:R-:W-:-:S02]  /*4b90*/  WARPGROUP.DEPBAR.LE gsb0, 0x0 ;  /* 0x00008000000079c5 */ /* 0x000fc40000010000 */
[----:B------:R-:W-:Y:S01]  /*4ba0*/  WARPGROUP.ARRIVE ;  /* 0x00000000000079c5 */ /* 0x000fe20000000000 */
[----:B------:R-:W-:Y:S01]  /*4bb0*/  FMUL.FTZ R63, R48, UR7 ;  /* 0x00000007303f7c20 */ /* 0x000fe20008410000 */
[----:B------:R-:W-:Y:S01]  /*4bc0*/  FMUL.FTZ R114, R49, UR7 ;  /* 0x0000000731727c20 */ /* 0x000fe20008410000 */
        /* <DEDUP_REMOVED lines=8> */
[----:B------:R-:W-:Y:S01]  /*4c50*/  FSEL R15, R83, -INF , P3 ;  /* 0xff800000530f7808 */ /* 0x000fe20001800000 */
[----:B------:R-:W-:Y:S01]  /*4c60*/  UIADD3 UR22, UR6, 0xa06, URZ ;  /* 0x00000a0606167890 */ /* 0x000fe2000fffe03f */
[----:B------:R3:W-:Y:S01]  /*4c70*/  MUFU.TANH R83, R48 ;  /* 0x0000003000537308 */ /* 0x0007e20000002400 */
[----:B------:R-:W-:Y:S01]  /*4c80*/  FSEL R51, R20, -INF , P2 ;  /* 0xff80000014337808 */ /* 0x000fe20001000000 */
[----:B------:R-:W-:Y:S01]  /*4c90*/  FMUL.FTZ R55, R55, UR7 ;  /* 0x0000000737377c20 */ /* 0x000fe20008410000 */
[----:B------:R-:W-:Y:S01]  /*4ca0*/  FSEL R21, R86, -INF , P5 ;  /* 0xff80000056157808 */ /* 0x000fe20002800000 */
[----:B------:R-:W-:Y:S01]  /*4cb0*/  UMOV UR23, 0x40000040 ;  /* 0x4000004000177882 */ /* 0x000fe20000000000 */
[----:B------:R-:W-:Y:S01]  /*4cc0*/  FSEL R20, R104, -INF , P6 ;  /* 0xff80000068147808 */ /* 0x000fe20003000000 */
[----:B------:R-:W-:Y:S01]  /*4cd0*/  FMUL.FTZ R115, R50, UR7 ;  /* 0x0000000732737c20 */ /* 0x000fe20008410000 */
[----:B------:R-:W-:Y:S01]  /*4ce0*/  ISETP.GT.AND P4, PT, R12, 0x18, PT ;  /* 0x000000180c00780c */ /* 0x000fe20003f84270 */
[----:B------:R5:W-:Y:S01]  /*4cf0*/  MUFU.TANH R86, R53 ;  /* 0x0000003500567308 */ /* 0x000be20000002400 */
[----:B---3--:R-:W-:-:S02]  /*4d00*/  FMNMX.FTZ R48, R49, R52, !PT ;  /* 0x0000003431307209 */ /* 0x008fc40007810000 */
[----:B------:R-:W-:Y:S02]  /*4d10*/  FSEL R13, R82, -INF , P2 ;  /* 0xff800000520d7808 */ /* 0x000fe40001000000 */
[----:B----4-:R-:W-:Y:S02]  /*4d20*/  FSEL R81, R81, -INF , P5 ;  /* 0xff80000051517808 */ /* 0x010fe40002800000 */
[C---:B------:R-:W-:Y:S01]  /*4d30*/  ISETP.GT.AND P2, PT, R12.reuse, 0x19, PT ;  /* 0x000000190c00780c */ /* 0x040fe20003f44270 */
[----:B------:R3:W-:Y:S01]  /*4d40*/  MUFU.TANH R104, R54 ;  /* 0x0000003600687308 */ /* 0x0007e20000002400 */
[----:B-----5:R-:W-:Y:S02]  /*4d50*/  FMNMX.FTZ R53, R51, R48, !PT ;  /* 0x0000003033357209 */ /* 0x020fe40007810000 */
[----:B------:R-:W-:Y:S02]  /*4d60*/  ISETP.GT.AND P3, PT, R12, 0x20, PT ;  /* 0x000000200c00780c */ /* 0x000fe40003f64270 */
[----:B------:R-:W-:-:S02]  /*4d70*/  FMNMX.FTZ R53, R68, R53, !PT ;  /* 0x0000003544357209 */ /* 0x000fc40007810000 */
[----:B------:R-:W-:Y:S01]  /*4d80*/  ISETP.GT.AND P5, PT, R12, 0x28, PT ;  /* 0x000000280c00780c */ /* 0x000fe20003fa4270 */
[----:B------:R-:W4:Y:S01]  /*4d90*/  MUFU.TANH R71, R71 ;  /* 0x0000004700477308 */ /* 0x000f220000002400 */
[----:B---3--:R-:W-:Y:S02]  /*4da0*/  FMNMX.FTZ R54, R80, R53, !PT ;  /* 0x0000003550367209 */ /* 0x008fe40007810000 */
[----:B------:R-:W-:Y:S02]  /*4db0*/  FSEL R85, R85, -INF , P4 ;  /* 0xff80000055557808 */ /* 0x000fe40002000000 */
[----:B------:R-:W-:Y:S02]  /*4dc0*/  FMNMX.FTZ R54, R81, R54, !PT ;  /* 0x0000003651367209 */ /* 0x000fe40007810000 */
[----:B------:R-:W-:Y:S01]  /*4dd0*/  FSEL R84, R84, -INF , P2 ;  /* 0xff80000054547808 */ /* 0x000fe20001000000 */
[----:B------:R-:W3:Y:S01]  /*4de0*/  MUFU.TANH R109, R109 ;  /* 0x0000006d006d7308 */ /* 0x000ee20000002400 */
[----:B------:R-:W-:-:S02]  /*4df0*/  FSEL R105, R105, -INF , P3 ;  /* 0xff80000069697808 */ /* 0x000fc40001800000 */
[----:B------:R-:W-:Y:S02]  /*4e00*/  ISETP.GT.AND P6, PT, R12, 0x21, PT ;  /* 0x000000210c00780c */ /* 0x000fe40003fc4270 */
[----:B------:R-:W-:Y:S02]  /*4e10*/  FSEL R98, R98, -INF , P5 ;  /* 0xff80000062627808 */ /* 0x000fe40002800000 */
[----:B------:R-:W-:Y:S01]  /*4e20*/  FSEL R96, R96, -INF , P6 ;  /* 0xff80000060607808 */ /* 0x000fe20003000000 */
[----:B------:R-:W5:Y:S01]  /*4e30*/  MUFU.TANH R66, R66 ;  /* 0x0000004200427308 */ /* 0x000f620000002400 */
[----:B------:R-:W-:Y:S02]  /*4e40*/  WARPGROUP.DEPBAR.LE gsb0, 0x0 ;  /* 0x00008000000079c5 */ /* 0x000fe40000010000 */
[----:B------:R-:W-:Y:S01]  /*4e50*/  WARPGROUP.ARRIVE ;  /* 0x00000000000079c5 */ /* 0x000fe20000000000 */
[----:B------:R-:W-:Y:S01]  /*4e60*/  FMUL.FTZ R56, R41, UR7 ;  /* 0x0000000729387c20 */ /* 0x000fe20008410000 */
[----:B------:R-:W-:Y:S01]  /*4e70*/  FMUL.FTZ R57, R42, UR7 ;  /* 0x000000072a397c20 */ /* 0x000fe20008410000 */
[----:B------:R-:W-:Y:S01]  /*4e80*/  FMUL.FTZ R59, R44, UR7 ;  /* 0x000000072c3b7c20 */ /* 0x000fe20008410000 */
[----:B------:R-:W-:Y:S01]  /*4e90*/  FSEL R41, R106, -INF , P2 ;  /* 0xff8000006a297808 */ /* 0x000fe20001000000 */
[----:B------:R-:W-:Y:S01]  /*4ea0*/  FMUL.FTZ R117, R46, UR7 ;  /* 0x000000072e757c20 */ /* 0x000fe20008410000 */
[----:B------:R-:W-:Y:S01]  /*4eb0*/  FSEL R42, R108, -INF , P3 ;  /* 0xff8000006c2a7808 */ /* 0x000fe20001800000 */
[----:B------:R-:W-:Y:S01]  /*4ec0*/  HGMMA.64x16x16.F32.BF16 R32, gdesc[UR20], R32, gsb0 ;  /* 0x00200000142079f0 */ /* 0x000fe20008001820 */
[C---:B------:R-:W-:Y:S01]  /*4ed0*/  ISETP.GT.AND P2, PT, R12.reuse, 0x30, PT ;  /* 0x000000300c00780c */ /* 0x040fe20003f44270 */
[----:B------:R-:W-:Y:S01]  /*4ee0*/  FMUL.FTZ R118, R47, UR7 ;  /* 0x000000072f767c20 */ /* 0x000fe20008410000 */
[----:B------:R-:W-:Y:S01]  /*4ef0*/  ISETP.GT.AND P3, PT, R12, 0x31, PT ;  /* 0x000000310c00780c */ /* 0x000fe20003f64270 */
[----:B------:R-:W-:Y:S01]  /*4f00*/  FMUL.FTZ R58, R43, UR7 ;  /* 0x000000072b3a7c20 */ /* 0x000fe20008410000 */
[----:B------:R-:W-:Y:S01]  /*4f10*/  FSEL R44, R101, -INF , P5 ;  /* 0xff800000652c7808 */ /* 0x000fe20002800000 */
[----:B------:R-:W-:Y:S01]  /*4f20*/  FMUL.FTZ R50, R40, UR7 ;  /* 0x0000000728327c20 */ /* 0x000fe20008410000 */
[----:B------:R0:W-:Y:S01]  /*4f30*/  MUFU.TANH R101, R55 ;  /* 0x0000003700657308 */ /* 0x0001e20000002400 */
[----:B------:R-:W-:Y:S01]  /*4f40*/  FSEL R46, R103, -INF , P2 ;  /* 0xff800000672e7808 */ /* 0x000fe20001000000 */
[----:B------:R-:W-:Y:S01]  /*4f50*/  FMUL.FTZ R60, R45, UR7 ;  /* 0x000000072d3c7c20 */ /* 0x000fe20008410000 */
[----:B------:R-:W-:Y:S01]  /*4f60*/  FSEL R100, R100, -INF , P2 ;  /* 0xff80000064647808 */ /* 0x000fe20001000000 */
[----:B------:R-:W-:Y:S01]  /*4f70*/  UIADD3 UR22, UR6, 0xa86, URZ ;  /* 0x00000a8606167890 */ /* 0x000fe2000fffe03f */
[----:B------:R-:W-:Y:S01]  /*4f80*/  FSEL R47, R91, -INF , P3 ;  /* 0xff8000005b2f7808 */ /* 0x000fe20001800000 */
[----:B------:R-:W-:Y:S01]  /*4f90*/  UMOV UR23, 0x40000040 ;  /* 0x4000004000177882 */ /* 0x000fe20000000000 */
[----:B------:R-:W-:Y:S01]  /*4fa0*/  ISETP.GT.AND P2, PT, R12, 0x41, PT ;  /* 0x000000410c00780c */ /* 0x000fe20003f44270 */
[----:B------:R1:W-:Y:S01]  /*4fb0*/  MUFU.TANH R91, R56 ;  /* 0x00000038005b7308 */ /* 0x0003e20000002400 */
[----:B0-----:R-:W-:-:S02]  /*4fc0*/  FMNMX.FTZ R55, R85, R54, !PT ;  /* 0x0000003655377209 */ /* 0x001fc40007810000 */
[----:B------:R-:W-:Y:S02]  /*4fd0*/  FSEL R54, R75, -INF , P2 ;  /* 0xff8000004b367808 */ /* 0x000fe40001000000 */
[----:B------:R-:W-:Y:S02]  /*4fe0*/  FSEL R43, R99, -INF , P6 ;  /* 0xff800000632b7808 */ /* 0x000fe40003000000 */
[----:B------:R-:W-:Y:S01]  /*4ff0*/  ISETP.GT.AND P6, PT, R12, 0x38, PT ;  /* 0x000000380c00780c */ /* 0x000fe20003fc4270 */
[----:B------:R0:W-:Y:S01]  /*5000*/  MUFU.TANH R99, R50 ;  /* 0x0000003200637308 */ /* 0x0001e20000002400 */
[----:B-1----:R-:W-:Y:S02]  /*5010*/  FMNMX.FTZ R56, R84, R55, !PT ;  /* 0x0000003754387209 */ /* 0x002fe40007810000 */
[----:B------:R-:W-:Y:S02]  /*5020*/  FSEL R82, R88, -INF , P3 ;  /* 0xff80000058527808 */ /* 0x000fe40001800000 */
[----:B------:R-:W-:-:S02]  /*5030*/  FMNMX.FTZ R75, R105, R56, !PT ;  /* 0x00000038694b7209 */ /* 0x000fc40007810000 */
[----:B------:R-:W-:Y:S01]  /*5040*/  FSEL R40, R107, -INF , P4 ;  /* 0xff8000006b287808 */ /* 0x000fe20002000000 */
[----:B------:R-:W1:Y:S01]  /*5050*/  MUFU.TANH R79, R79 ;  /* 0x0000004f004f7308 */ /* 0x000e620000002400 */
[C---:B------:R-:W-:Y:S02]  /*5060*/  ISETP.GT.AND P3, PT, R12.reuse, 0x48, PT ;  /* 0x000000480c00780c */ /* 0x040fe40003f64270 */
[----:B------:R-:W-:Y:S02]  /*5070*/  ISETP.GT.AND P4, PT, R12, 0x29, PT ;  /* 0x000000290c00780c */ /* 0x000fe40003f84270 */
[----:B------:R-:W-:Y:S02]  /*5080*/  FMNMX.FTZ R75, R96, R75, !PT ;  /* 0x0000004b604b7209 */ /* 0x000fe40007810000 */
[----:B------:R-:W-:Y:S01]  /*5090*/  FSEL R48, R94, -INF , P6 ;  /* 0xff8000005e307808 */ /* 0x000fe20003000000 */
[----:B------:R-:W1:Y:S01]  /*50a0*/  MUFU.TANH R62, R62 ;  /* 0x0000003e003e7308 */ /* 0x000e620000002400 */
[----:B------:R-:W-:-:S02]  /*50b0*/  FSEL R90, R90, -INF , P6 ;  /* 0xff8000005a5a7808 */ /* 0x000fc40003000000 */
[----:B------:R-:W-:Y:S02]  /*50c0*/  ISETP.GT.AND P6, PT, R12, 0x49, PT ;  /* 0x000000490c00780c */ /* 0x000fe40003fc4270 */
[----:B------:R-:W-:Y:S02]  /*50d0*/  FSEL R55, R76, -INF , P3 ;  /* 0xff8000004c377808 */ /* 0x000fe40001800000 */
[----:B------:R-:W-:Y:S01]  /*50e0*/  FSEL R97, R97, -INF , P4 ;  /* 0xff80000061617808 */ /* 0x000fe20002000000 */
[----:B------:R-:W1:Y:S01]  /*50f0*/  MUFU.TANH R69, R69 ;  /* 0x0000004500457308 */ /* 0x000e620000002400 */
[----:B------:R-:W-:Y:S02]  /*5100*/  FMNMX.FTZ R76, R98, R75, !PT ;  /* 0x0000004b624c7209 */ /* 0x000fe40007810000 */
[----:B------:R-:W-:Y:S02]  /*5110*/  FSEL R56, R77, -INF , P6 ;  /* 0xff8000004d387808 */ /* 0x000fe40003000000 */
[----:B------:R-:W-:Y:S01]  /*5120*/  FMNMX.FTZ R77, R97, R76, !PT ;  /* 0x0000004c614d7209 */ /* 0x000fe20007810000 */
[----:B------:R-:W-:-:S02]  /*5130*/  WARPGROUP.DEPBAR.LE gsb0, 0x0 ;  /* 0x00008000000079c5 */ /* 0x000fc40000010000 */
[----:B------:R-:W-:Y:S01]  /*5140*/  ISETP.GT.AND P5, PT, R12, 0x39, PT ;  /* 0x000000390c00780c */ /* 0x000fe20003fa4270 */
[----:B------:R-:W-:Y:S01]  /*5150*/  WARPGROUP.ARRIVE ;  /* 0x00000000000079c5 */ /* 0x000fe20000000000 */
[----:B------:R-:W-:Y:S01]  /*5160*/  FMNMX.FTZ R77, R100, R77, !PT ;  /* 0x0000004d644d7209 */ /* 0x000fe20007810000 */
[----:B------:R-:W1:Y:S01]  /*5170*/  MUFU.TANH R61, R61 ;  /* 0x0000003d003d7308 */ /* 0x000e620000002400 */
[----:B------:R-:W-:Y:S02]  /*5180*/  FSEL R45, R102, -INF , P4 ;  /* 0xff800000662d7808 */ /* 0x000fe40002000000 */
[C---:B------:R-:W-:Y:S01]  /*5190*/  ISETP.GT.AND P4, PT, R12.reuse, 0x40, PT ;  /* 0x000000400c00780c */ /* 0x040fe20003f84270 */
[----:B------:R-:W-:Y:S01]  /*51a0*/  HGMMA.64x16x16.F32.BF16 R24, gdesc[UR20], R24, gsb0 ;  /* 0x00200000141879f0 */ /* 0x000fe20008001818 */
[----:B0-----:R-:W-:Y:S02]  /*51b0*/  FSEL R50, R93, -INF , P5 ;  /* 0xff8000005d327808 */ /* 0x001fe40002800000 */
[----:B------:R-:W-:Y:S01]  /*51c0*/  FSEL R89, R89, -INF , P5 ;  /* 0xff80000059597808 */ /* 0x000fe20002800000 */
[----:B------:R2:W-:Y:S01]  /*51d0*/  MUFU.TANH R93, R58 ;  /* 0x0000003a005d7308 */ /* 0x0005e20000002400 */
[----:B------:R-:W-:-:S02]  /*51e0*/  ISETP.GT.AND P5, PT, R12, 0x50, PT ;  /* 0x000000500c00780c */ /* 0x000fc40003fa4270 */
[----:B------:R-:W-:Y:S02]  /*51f0*/  FMNMX.FTZ R77, R82, R77, !PT ;  /* 0x0000004d524d7209 */ /* 0x000fe40007810000 */
[----:B------:R-:W-:Y:S02]  /*5200*/  FSEL R53, R95, -INF , P4 ;  /* 0xff8000005f357808 */ /* 0x000fe40002000000 */
[----:B------:R-:W-:Y:S01]  /*5210*/  FSEL R92, R92, -INF , P4 ;  /* 0xff8000005c5c7808 */ /* 0x000fe20002000000 */
[----:B------:R4:W-:Y:S01]  /*5220*/  MUFU.TANH R95, R60 ;  /* 0x0000003c005f7308 */ /* 0x0009e20000002400 */
[----:B------:R-:W-:Y:S02]  /*5230*/  ISETP.GT.AND P4, PT, R12, 0x51, PT ;  /* 0x000000510c00780c */ /* 0x000fe40003f84270 */
[----:B------:R-:W-:Y:S02]  /*5240*/  FSEL R75, R64, -INF , P5 ;  /* 0xff800000404b7808 */ /* 0x000fe40002800000 */
[----:B------:R-:W-:-:S02]  /*5250*/  FMNMX.FTZ R64, R90, R77, !PT ;  /* 0x0000004d5a407209 */ /* 0x000fc40007810000 */
[----:B------:R-:W-:Y:S01]  /*5260*/  FSEL R72, R72, -INF , P2 ;  /* 0xff80000048487808 */ /* 0x000fe20001000000 */
[----:B------:R-:W0:Y:S01]  /*5270*/  MUFU.TANH R70, R70 ;  /* 0x0000004600467308 */ /* 0x000e220000002400 */
[----:B------:R-:W-:Y:S02]  /*5280*/  ISETP.GT.AND P2, PT, R12, 0x58, PT ;  /* 0x000000580c00780c */ /* 0x000fe40003f44270 */
[----:B------:R-:W-:Y:S02]  /*5290*/  FSEL R76, R65, -INF , P4 ;  /* 0xff800000414c7808 */ /* 0x000fe40002000000 */
[----:B------:R-:W-:Y:S02]  /*52a0*/  FMNMX.FTZ R65, R89, R64, !PT ;  /* 0x0000004059417209 */ /* 0x000fe40007810000 */
[----:B------:R-:W-:Y:S01]  /*52b0*/  FSEL R77, R67, -INF , P2 ;  /* 0xff800000434d7808 */ /* 0x000fe20001000000 */
[----:B------:R-:W0:Y:S01]  /*52c0*/  MUFU.TANH R110, R110 ;  /* 0x0000006e006e7308 */ /* 0x000e220000002400 */
[----:B------:R-:W-:Y:S01]  /*52d0*/  FMNMX.FTZ R67, R92, R65, !PT ;  /* 0x000000415c437209 */ /* 0x000fe20007810000 */
[----:B------:R-:W-:Y:S01]  /*52e0*/  FMUL.FTZ R65, R32, UR7 ;  /* 0x0000000720417c20 */ /* 0x000fe20008410000 */
[----:B------:R-:W-:-:S02]  /*52f0*/  FSEL R74, R74, -INF , P3 ;  /* 0xff8000004a4a7808 */ /* 0x000fc40001800000 */
[----:B------:R-:W-:Y:S02]  /*5300*/  FMNMX.FTZ R67, R72, R67, !PT ;  /* 0x0000004348437209 */ /* 0x000fe40007810000 */
[----:B--2---:R-:W-:Y:S01]  /*5310*/  FSEL R58, R78, -INF , P4 ;  /* 0xff8000004e3a7808 */ /* 0x004fe20002000000 */
[----:B------:R3:W-:Y:S01]  /*5320*/  MUFU.TANH R94, R59 ;  /* 0x0000003b005e7308 */ /* 0x0007e20000002400 */
[----:B------:R-:W-:Y:S02]  /*5330*/  FSEL R73, R73, -INF , P6 ;  /* 0xff80000049497808 */ /* 0x000fe40003000000 */
[----:B------:R-:W-:Y:S01]  /*5340*/  FMNMX.FTZ R78, R74, R67, !PT ;  /* 0x000000434a4e7209 */ /* 0x000fe20007810000 */
[----:B------:R-:W-:Y:S01]  /*5350*/  FMUL.FTZ R67, R33, UR7 ;  /* 0x0000000721437c20 */ /* 0x000fe20008410000 */
[----:B------:R-:W-:Y:S02]  /*5360*/  ISETP.GT.AND P3, PT, R12, 0x59, PT ;  /* 0x000000590c00780c */ /* 0x000fe40003f64270 */
[----:B------:R-:W-:Y:S01]  /*5370*/  FMNMX.FTZ R78, R73, R78, !PT ;  /* 0x0000004e494e7209 */ /* 0x000fe20007810000 */
[----:B------:R1:W-:Y:S01]  /*5380*/  MUFU.TANH R88, R57 ;  /* 0x0000003900587308 */ /* 0x0003e20000002400 */
[----:B----4-:R-:W-:-:S02]  /*5390*/  FSEL R60, R71, -INF , P3 ;  /* 0xff800000473c7808 */ /* 0x010fc40001800000 */
[----:B------:R-:W-:Y:S01]  /*53a0*/  FMNMX.FTZ R71, R75, R78, !PT ;  /* 0x0000004e4b477209 */ /* 0x000fe20007810000 */
[----:B------:R-:W-:Y:S01]  /*53b0*/  FMUL.FTZ R78, R34, UR7 ;  /* 0x00000007224e7c20 */ /* 0x000fe20008410000 */
[----:B---3--:R-:W-:Y:S02]  /*53c0*/  FSEL R59, R109, -INF , P2 ;  /* 0xff8000006d3b7808 */ /* 0x008fe40001000000 */
[----:B------:R-:W-:Y:S01]  /*53d0*/  FMNMX.FTZ R102, R76, R71, !PT ;  /* 0x000000474c667209 */ /* 0x000fe20007810000 */
[----:B------:R-:W2:Y:S01]  /*53e0*/  MUFU.TANH R112, R112 ;  /* 0x0000007000707308 */ /* 0x000ea20000002400 */
[C---:B------:R-:W-:Y:S01]  /*53f0*/  ISETP.GT.AND P2, PT, R12.reuse, 0x69, PT ;  /* 0x000000690c00780c */ /* 0x040fe20003f44270 */
[----:B------:R-:W-:Y:S02]  /*5400*/  WARPGROUP.DEPBAR.LE gsb0, 0x0 ;  /* 0x00008000000079c5 */ /* 0x000fe40000010000 */
[----:B------:R-:W-:Y:S01]  /*5410*/  ISETP.GT.AND P6, PT, R12, 0x60, PT ;  /* 0x000000600c00780c */ /* 0x000fe20003fc4270 */
[----:B------:R-:W-:Y:S01]  /*5420*/  FMUL.FTZ R28, R28, UR7 ;  /* 0x000000071c1c7c20 */ /* 0x000fe20008410000 */
[----:B-----5:R-:W-:Y:S01]  /*5430*/  FSEL R66, R66, -INF , P3 ;  /* 0xff80000042427808 */ /* 0x020fe20001800000 */
[----:B------:R-:W-:Y:S01]  /*5440*/  FMUL.FTZ R30, R30, UR7 ;  /* 0x000000071e1e7c20 */ /* 0x000fe20008410000 */
[----:B------:R-:W-:Y:S01]  /*5450*/  FMNMX.FTZ R71, R77, R102, !PT ;  /* 0x000000664d477209 */ /* 0x000fe20007810000 */
[----:B------:R-:W-:Y:S01]  /*5460*/  MUFU.TANH R63, R63 ;  /* 0x0000003f003f7308 */ /* 0x000fe20000002400 */
[----:B-1----:R-:W-:Y:S01]  /*5470*/  FSEL R57, R79, -INF , P5 ;  /* 0xff8000004f397808 */ /* 0x002fe20002800000 */
[----:B------:R-:W-:Y:S01]  /*5480*/  FMUL.FTZ R79, R35, UR7 ;  /* 0x00000007234f7c20 */ /* 0x000fe20008410000 */
[----:B------:R-:W-:Y:S01]  /*5490*/  FSEL R35, R62, -INF , P2 ;  /* 0xff8000003e237808 */ /* 0x000fe20001000000 */
[----:B------:R-:W-:Y:S01]  /*54a0*/  FMUL.FTZ R102, R37, UR7 ;  /* 0x0000000725667c20 */ /* 0x000fe20008410000 */
[----:B------:R-:W-:-:S02]  /*54b0*/  ISETP.GT.AND P5, PT, R12, 0x61, PT ;  /* 0x000000610c00780c */ /* 0x000fc40003fa4270 */
[----:B------:R-:W-:Y:S01]  /*54c0*/  FSEL R69, R69, -INF , P6 ;  /* 0xff80000045457808 */ /* 0x000fe20003000000 */
[----:B------:R-:W1:Y:S01]  /*54d0*/  MUFU.TANH R111, R111 ;  /* 0x0000006f006f7308 */ /* 0x000e620000002400 */
[----:B------:R-:W-:Y:S02]  /*54e0*/  FMNMX.FTZ R62, R66, R71, !PT ;  /* 0x00000047423e7209 */ /* 0x000fe40007810000 */
[----:B------:R-:W-:Y:S02]  /*54f0*/  FSEL R71, R61, -INF , P2 ;  /* 0xff8000003d477808 */ /* 0x000fe40001000000 */
[----:B------:R-:W-:Y:S02]  /*5500*/  ISETP.GT.AND P4, PT, R12, 0x68, PT ;  /* 0x000000680c00780c */ /* 0x000fe40003f84270 */
[----:B0-----:R-:W-:Y:S01]  /*5510*/  FSEL R70, R70, -INF , P5 ;  /* 0xff80000046467808 */ /* 0x001fe20002800000 */
[----:B------:R-:W0:Y:S01]  /*5520*/  MUFU.TANH R114, R114 ;  /* 0x0000007200727308 */ /* 0x000e220000002400 */
[----:B------:R-:W-:Y:S01]  /*5530*/  FMNMX.FTZ R61, R69, R62, !PT ;  /* 0x0000003e453d7209 */ /* 0x000fe20007810000 */
[----:B------:R-:W-:Y:S01]  /*5540*/  FMUL.FTZ R62, R36, UR7 ;  /* 0x00000007243e7c20 */ /* 0x000fe20008410000 */
[----:B------:R-:W-:-:S02]  /*5550*/  FSEL R110, R110, -INF , P4 ;  /* 0xff8000006e6e7808 */ /* 0x000fc40002000000 */
[----:B------:R-:W-:Y:S02]  /*5560*/  FMNMX.FTZ R61, R70, R61, !PT ;  /* 0x0000003d463d7209 */ /* 0x000fe40007810000 */
[----:B------:R-:W-:Y:S01]  /*5570*/  ISETP.GT.AND P3, PT, R12, 0x70, PT ;  /* 0x000000700c00780c */ /* 0x000fe20003f64270 */
[----:B------:R-:W3:Y:S01]  /*5580*/  MUFU.TANH R113, R113 ;  /* 0x0000007100717308 */ /* 0x000ee20000002400 */
[----:B------:R-:W-:Y:S02]  /*5590*/  FMNMX.FTZ R108, R110, R61, !PT ;  /* 0x0000003d6e6c7209 */ /* 0x000fe40007810000 */
[----:B--2---:R-:W-:Y:S02]  /*55a0*/  FSEL R32, R112, -INF , P6 ;  /* 0xff80000070207808 */ /* 0x004fe40003000000 */
[C---:B------:R-:W-:Y:S02]  /*55b0*/  ISETP.GT.AND P6, PT, R12.reuse, 0x71, PT ;  /* 0x000000710c00780c */ /* 0x040fe40003fc4270 */
[----:B------:R-:W-:Y:S01]  /*55c0*/  FMNMX.FTZ R107, R71, R108, !PT ;  /* 0x0000006c476b7209 */ /* 0x000fe20007810000 */
[----:B------:R-:W2:Y:S01]  /*55d0*/  MUFU.TANH R115, R115 ;  /* 0x0000007300737308 */ /* 0x000ea20000002400 */
[----:B-1----:R-:W-:Y:S01]  /*55e0*/  FSEL R33, R111, -INF , P5 ;  /* 0xff8000006f217808 */ /* 0x002fe20002800000 */
[----:B------:R-:W-:Y:S01]  /*55f0*/  FMUL.FTZ R111, R39, UR7 ;  /* 0x00000007276f7c20 */ /* 0x000fe20008410000 */
[----:B------:R-:W-:-:S02]  /*5600*/  ISETP.GT.AND P5, PT, R12, 0x78, PT ;  /* 0x000000780c00780c */ /* 0x000fc40003fa4270 */
[----:B0-----:R-:W-:Y:S02]  /*5610*/  FSEL R114, R114, -INF , P6 ;  /* 0xff80000072727808 */ /* 0x001fe40003000000 */
[C---:B------:R-:W-:Y:S01]  /*5620*/  ISETP.GT.AND P2, PT, R12.reuse, 0x80, PT ;  /* 0x000000800c00780c */ /* 0x040fe20003f44270 */
[----:B------:R0:W-:Y:S01]  /*5630*/  MUFU.TANH R103, R78 ;  /* 0x0000004e00677308 */ /* 0x0001e20000002400 */
[----:B---3--:R-:W-:Y:S02]  /*5640*/  FSEL R34, R113, -INF , P4 ;  /* 0xff80000071227808 */ /* 0x008fe40002000000 */
[----:B------:R-:W-:Y:S02]  /*5650*/  ISETP.GT.AND P4, PT, R12, 0x79, PT ;  /* 0x000000790c00780c */ /* 0x000fe40003f84270 */
[----:B------:R-:W-:Y:S01]  /*5660*/  FSEL R61, R104, -INF , P5 ;  /* 0xff800000683d7808 */ /* 0x000fe20002800000 */
[----:B------:R-:W-:Y:S01]  /*5670*/  FMUL.FTZ R104, R38, UR7 ;  /* 0x0000000726687c20 */ /* 0x000fe20008410000 */
[----:B------:R-:W-:Y:S01]  /*5680*/  FSEL R38, R101, -INF , P4 ;  /* 0xff80000065267808 */ /* 0x000fe20002000000 */
[----:B------:R-:W1:Y:S01]  /*5690*/  MUFU.TANH R116, R116 ;  /* 0x0000007400747308 */ /* 0x000e620000002400 */
[----:B0-----:R-:W-:Y:S01]  /*56a0*/  FSEL R78, R63, -INF , P3 ;  /* 0xff8000003f4e7808 */ /* 0x001fe20001800000 */
[----:B------:R-:W-:Y:S01]  /*56b0*/  FMUL.FTZ R101, R24, UR7 ;  /* 0x0000000718657c20 */ /* 0x000fe20008410000 */
[----:B--2---:R-:W-:-:S02]  /*56c0*/  FSEL R36, R115, -INF , P3 ;  /* 0xff80000073247808 */ /* 0x004fc40001800000 */
[----:B------:R-:W-:Y:S02]  /*56d0*/  FMNMX.FTZ R107, R78, R107, !PT ;  /* 0x0000006b4e6b7209 */ /* 0x000fe40007810000 */
[----:B------:R-:W-:Y:S01]  /*56e0*/  ISETP.GT.AND P3, PT, R12, 0x81, PT ;  /* 0x000000810c00780c */ /* 0x000fe20003f64270 */
[----:B------:R0:W-:Y:S01]  /*56f0*/  MUFU.TANH R106, R79 ;  /* 0x0000004f006a7308 */ /* 0x0001e20000002400 */
[----:B------:R-:W-:Y:S02]  /*5700*/  FSEL R24, R88, -INF , P2 ;  /* 0xff80000058187808 */ /* 0x000fe40001000000 */
[----:B------:R-:W-:-:S05]  /*5710*/  FSEL R91, R91, -INF , P3 ;  /* 0xff8000005b5b7808 */ /* 0x000fca0001800000 */
[----:B------:R2:W-:Y:S01]  /*5720*/  MUFU.TANH R63, R62 ;  /* 0x0000003e003f7308 */ /* 0x0005e20000002400 */
[----:B0-----:R-:W-:Y:S02]  /*5730*/  FSEL R79, R83, -INF , P5 ;  /* 0xff800000534f7808 */ /* 0x001fe40002800000 */
[----:B------:R-:W-:Y:S02]  /*5740*/  FSEL R83, R86, -INF , P4 ;  /* 0xff80000056537808 */ /* 0x000fe40002000000 */
[----:B------:R-:W-:Y:S02]  /*5750*/  FSEL R86, R99, -INF , P2 ;  /* 0xff80000063567808 */ /* 0x000fe40001000000 */
[----:B-1----:R-:W-:Y:S01]  /*5760*/  FSEL R37, R116, -INF , P6 ;  /* 0xff80000074257808 */ /* 0x002fe20003000000 */
[----:B------:R-:W0:Y:S01]  /*5770*/  MUFU.TANH R65, R65 ;  /* 0x0000004100417308 */ /* 0x000e220000002400 */
[----:B--2---:R-:W-:Y:S02]  /*5780*/  FMNMX.FTZ R62, R114, R107, !PT ;  /* 0x0000006b723e7209 */ /* 0x004fe40007810000 */
[----:B------:R-:W-:-:S02]  /*5790*/  ISETP.GT.AND P6, PT, R12, 0x88, PT ;  /* 0x000000880c00780c */ /* 0x000fc40003fc4270 */
[----:B------:R-:W-:Y:S02]  /*57a0*/  FMNMX.FTZ R62, R79, R62, !PT ;  /* 0x0000003e4f3e7209 */ /* 0x000fe40007810000 */
[----:B------:R-:W-:Y:S01]  /*57b0*/  ISETP.GT.AND P5, PT, R12, 0x89, PT ;  /* 0x000000890c00780c */ /* 0x000fe20003fa4270 */
[----:B------:R-:W1:Y:S01]  /*57c0*/  MUFU.TANH R67, R67 ;  /* 0x0000004300437308 */ /* 0x000e620000002400 */
[----:B------:R-:W-:Y:S02]  /*57d0*/  FMNMX.FTZ R99, R83, R62, !PT ;  /* 0x0000003e53637209 */ /* 0x000fe40007810000 */
[----:B------:R-:W-:Y:S02]  /*57e0*/  FSEL R62, R93, -INF , P3 ;  /* 0xff8000005d3e7808 */ /* 0x000fe40001800000 */
[----:B------:R-:W-:Y:S02]  /*57f0*/  FMNMX.FTZ R108, R86, R99, !PT ;  /* 0x00000063566c7209 */ /* 0x000fe40007810000 */
[----:B------:R-:W-:Y:S01]  /*5800*/  FSEL R93, R94, -INF , P6 ;  /* 0xff8000005e5d7808 */ /* 0x000fe20003000000 */
[----:B------:R-:W-:Y:S01]  /*5810*/  MUFU.TANH R117, R117 ;  /* 0x0000007500757308 */ /* 0x000fe20000002400 */
[----:B------:R-:W-:-:S02]  /*5820*/  FMNMX.FTZ R108, R91, R108, !PT ;  /* 0x0000006c5b6c7209 */ /* 0x000fc40007810000 */
[C---:B------:R-:W-:Y:S02]  /*5830*/  ISETP.GT.AND P4, PT, R12.reuse, 0x90, PT ;  /* 0x000000900c00780c */ /* 0x040fe40003f84270 */
[----:B------:R-:W-:Y:S02]  /*5840*/  FSEL R94, R95, -INF , P5 ;  /* 0xff8000005f5e7808 */ /* 0x000fe40002800000 */
[----:B------:R-:W-:Y:S01]  /*5850*/  FMNMX.FTZ R99, R93, R108, !PT ;  /* 0x0000006c5d637209 */ /* 0x000fe20007810000 */
[----:B------:R-:W2:Y:S01]  /*5860*/  MUFU.TANH R64, R118 ;  /* 0x0000007600407308 */ /* 0x000ea20000002400 */
[----:B------:R-:W-:Y:S02]  /*5870*/  ISETP.GT.AND P3, PT, R12, 0x91, PT ;  /* 0x000000910c00780c */ /* 0x000fe40003f64270 */
[----:B0-----:R-:W-:Y:S02]  /*5880*/  FSEL R95, R65, -INF , P4 ;  /* 0xff800000415f7808 */ /* 0x001fe40002000000 */
[----:B------:R-:W-:-:S02]  /*5890*/  FMNMX.FTZ R108, R94, R99, !PT ;  /* 0x000000635e6c7209 */ /* 0x000fc40007810000 */
[----:B------:R-:W-:Y:S01]  /*58a0*/  ISETP.GT.AND P2, PT, R12, 0x98, PT ;  /* 0x000000980c00780c */ /* 0x000fe20003f44270 */
[----:B------:R-:W0:Y:S01]  /*58b0*/  MUFU.TANH R102, R102 ;  /* 0x0000006600667308 */ /* 0x000e220000002400 */
[----:B-1----:R-:W-:Y:S01]  /*58c0*/  FSEL R99, R67, -INF , P3 ;  /* 0xff80000043637808 */ /* 0x002fe20001800000 */
[----:B------:R-:W-:Y:S01]  /*58d0*/  FMUL.FTZ R67, R29, UR7 ;  /* 0x000000071d437c20 */ /* 0x000fe20008410000 */
[----:B------:R-:W-:-:S04]  /*58e0*/  FMNMX.FTZ R108, R95, R108, !PT ;  /* 0x0000006c5f6c7209 */ /* 0x000fc80007810000 */
[----:B------:R-:W-:Y:S01]  /*58f0*/  FMNMX.FTZ R108, R99, R108, !PT ;  /* 0x0000006c636c7209 */ /* 0x000fe20007810000 */
[----:B------:R1:W3:Y:S01]  /*5900*/  MUFU.TANH R107, R104 ;  /* 0x00000068006b7308 */ /* 0x0002e20000002400 */
[----:B--2---:R-:W-:Y:S02]  /*5910*/  FSEL R64, R64, -INF , P5 ;  /* 0xff80000040407808 */ /* 0x004fe40002800000 */
[----:B------:R-:W-:-:S05]  /*5920*/  ISETP.GT.AND P5, PT, R12, 0xa0, PT ;  /* 0x000000a00c00780c */ /* 0x000fca0003fa4270 */
[----:B------:R2:W4:Y:S01]  /*5930*/  MUFU.TANH R88, R101 ;  /* 0x0000006500587308 */ /* 0x0005220000002400 */
[----:B-1----:R-:W-:Y:S01]  /*5940*/  FMUL.FTZ R104, R25, UR7 ;  /* 0x0000000719687c20 */ /* 0x002fe20008410000 */
[----:B------:R-:W-:Y:S02]  /*5950*/  FSEL R25, R117, -INF , P6 ;  /* 0xff80000075197808 */ /* 0x000fe40003000000 */
[----:B------:R-:W-:-:S04]  /*5960*/  ISETP.GT.AND P6, PT, R12, 0x99, PT ;  /* 0x000000990c00780c */ /* 0x000fc80003fc4270 */
[----:B------:R-:W1:Y:S01]  /*5970*/  MUFU.TANH R104, R104 ;  /* 0x0000006800687308 */ /* 0x000e620000002400 */
[----:B--2---:R-:W-:Y:S02]  /*5980*/  FSEL R101, R63, -INF , P2 ;  /* 0xff8000003f657808 */ /* 0x004fe40001000000 */
[----:B0-----:R-:W-:Y:S02]  /*5990*/  FSEL R102, R102, -INF , P6 ;  /* 0xff80000066667808 */ /* 0x001fe40003000000 */
[----:B------:R-:W-:Y:S01]  /*59a0*/  FMNMX.FTZ R29, R101, R108, !PT ;  /* 0x0000006c651d7209 */ /* 0x000fe20007810000 */
[----:B------:R-:W-:Y:S01]  /*59b0*/  FMUL.FTZ R108, R26, UR7 ;  /* 0x000000071a6c7c20 */ /* 0x000fe20008410000 */
[----:B---3--:R-:W-:Y:S01]  /*59c0*/  FSEL R63, R107, -INF , P2 ;  /* 0xff8000006b3f7808 */ /* 0x008fe20001000000 */
[----:B------:R0:W2:Y:S01]  /*59d0*/  MUFU.TANH R65, R28 ;  /* 0x0000001c00417308 */ /* 0x0000a20000002400 */
[----:B------:R-:W-:Y:S01]  /*59e0*/  ISETP.GT.AND P2, PT, R12, 0xa9, PT ;  /* 0x000000a90c00780c */ /* 0x000fe20003f44270 */
[----:B------:R-:W-:-:S06]  /*59f0*/  FMUL.FTZ R26, R31, UR7 ;  /* 0x000000071f1a7c20 */ /* 0x000fcc0008410000 */
[----:B------:R-:W3:Y:S01]  /*5a00*/  MUFU.TANH R67, R67 ;  /* 0x0000004300437308 */ /* 0x000ee20000002400 */
[----:B0-----:R-:W-:Y:S02]  /*5a10*/  FSEL R28, R103, -INF , P4 ;  /* 0xff800000671c7808 */ /* 0x001fe40002000000 */
[----:B----4-:R-:W-:Y:S02]  /*5a20*/  FSEL R103, R88, -INF , P5 ;  /* 0xff80000058677808 */ /* 0x010fe40002800000 */
[----:B------:R-:W-:Y:S02]  /*5a30*/  ISETP.GT.AND P4, PT, R12, 0xa1, PT ;  /* 0x000000a10c00780c */ /* 0x000fe40003f84270 */
[----:B------:R-:W-:Y:S01]  /*5a40*/  FMNMX.FTZ R88, R102, R29, !PT ;  /* 0x0000001d66587209 */ /* 0x000fe20007810000 */
[----:B------:R-:W0:Y:S01]  /*5a50*/  MUFU.TANH R111, R111 ;  /* 0x0000006f006f7308 */ /* 0x000e220000002400 */
[----:B------:R-:W-:Y:S02]  /*5a60*/  FSEL R29, R106, -INF , P3 ;  /* 0xff8000006a1d7808 */ /* 0x000fe40001800000 */
[----:B------:R-:W-:-:S02]  /*5a70*/  ISETP.GT.AND P3, PT, R12, 0xa8, PT ;  /* 0x000000a80c00780c */ /* 0x000fc40003f64270 */
[----:B-1----:R-:W-:Y:S02]  /*5a80*/  FSEL R104, R104, -INF , P4 ;  /* 0xff80000068687808 */ /* 0x002fe40002000000 */
[----:B------:R-:W-:Y:S01]  /*5a90*/  FMNMX.FTZ R109, R103, R88, !PT ;  /* 0x00000058676d7209 */ /* 0x000fe20007810000 */
[----:B------:R-:W1:Y:S01]  /*5aa0*/  MUFU.TANH R108, R108 ;  /* 0x0000006c006c7308 */ /* 0x000e620000002400 */
[----:B--2---:R-:W-:Y:S02]  /*5ab0*/  FSEL R106, R65, -INF , P3 ;  /* 0xff800000416a7808 */ /* 0x004fe40001800000 */
[----:B------:R-:W-:Y:S02]  /*5ac0*/  FMNMX.FTZ R109, R104, R109, !PT ;  /* 0x0000006d686d7209 */ /* 0x000fe40007810000 */
[----:B---3--:R-:W-:Y:S02]  /*5ad0*/  FSEL R12, R67, -INF , P2 ;  /* 0xff800000430c7808 */ /* 0x008fe40001000000 */
[----:B------:R-:W-:Y:S01]  /*5ae0*/  FMNMX.FTZ R109, R106, R109, !PT ;  /* 0x0000006d6a6d7209 */ /* 0x000fe20007810000 */
[----:B------:R-:W2:Y:S01]  /*5af0*/  MUFU.TANH R30, R30 ;  /* 0x0000001e001e7308 */ /* 0x000ea20000002400 */
[----:B0-----:R-:W-:-:S02]  /*5b00*/  FSEL R111, R111, -INF , P6 ;  /* 0xff8000006f6f7808 */ /* 0x001fc40003000000 */
[----:B------:R-:W-:-:S05]  /*5b10*/  FMNMX.FTZ R109, R12, R109, !PT ;  /* 0x0000006d0c6d7209 */ /* 0x000fca0007810000 */
[----:B------:R-:W0:Y:S01]  /*5b20*/  SHFL.BFLY PT, R88, R109, 0x2, 0x1f ;  /* 0x0c401f006d587f89 */ /* 0x000e2200000e0000 */
[----:B------:R-:W3:Y:S01]  /*5b30*/  MUFU.TANH R26, R26 ;  /* 0x0000001a001a7308 */ /* 0x000ee20000002400 */
[----:B-1----:R-:W-:Y:S02]  /*5b40*/  FSEL R108, R108, -INF , P5 ;  /* 0xff8000006c6c7808 */ /* 0x002fe40002800000 */
[----:B--2---:R-:W-:Y:S02]  /*5b50*/  FSEL R30, R30, -INF , P3 ;  /* 0xff8000001e1e7808 */ /* 0x004fe40001800000 */
[----:B---3--:R-:W-:Y:S02]  /*5b60*/  FSEL R26, R26, -INF , P2 ;  /* 0xff8000001a1a7808 */ /* 0x008fe40001000000 */
[----:B0-----:R-:W-:Y:S01]  /*5b70*/  FMNMX.FTZ R65, R109, R88, !PT ;  /* 0x000000586d417209 */ /* 0x001fe20007810000 */
[----:B------:R-:W-:-:S04]  /*5b80*/  FMUL.FTZ R109, R27, UR7 ;  /* 0x000000071b6d7c20 */ /* 0x000fc80008410000 */
[----:B------:R-:W0:Y:S02]  /*5b90*/  SHFL.BFLY PT, R88, R65, 0x1, 0x1f ;  /* 0x0c201f0041587f89 */ /* 0x000e2400000e0000 */
[----:B------:R-:W1:Y:S02]  /*5ba0*/  MUFU.TANH R109, R109 ;  /* 0x0000006d006d7308 */ /* 0x000e640000002400 */
[----:B-1----:R-:W-:Y:S02]  /*5bb0*/  FSEL R109, R109, -INF , P4 ;  /* 0xff8000006d6d7808 */ /* 0x002fe40002000000 */
[----:B0-----:R-:W-:-:S04]  /*5bc0*/  FMNMX.FTZ R88, R65, R88, !PT ;  /* 0x0000005841587209 */ /* 0x001fc80007810000 */
[C---:B------:R-:W-:Y:S01]  /*5bd0*/  FSETP.NEU.FTZ.AND P0, PT, R88.reuse, -INF , PT ;  /* 0xff8000005800780b */ /* 0x040fe20003f1d000 */
[----:B------:R-:W-:-:S05]  /*5be0*/  FMUL.FTZ R107, R88, UR11 ;  /* 0x0000000b586b7c20 */ /* 0x000fca0008410000 */
[----:B------:R-:W-:Y:S02]  /*5bf0*/  FSEL R107, R107, RZ, P0 ;  /* 0x000000ff6b6b7208 */ /* 0x000fe40000000000 */
[----:B------:R-:W-:-:S03]  /*5c00*/  ISETP.NE.AND P0, PT, R120, RZ, PT ;  /* 0x000000ff7800720c */ /* 0x000fc60003f05270 */
        /* <DEDUP_REMOVED lines=16> */
[----:B------:R-:W0:Y:S01]  /*5d10*/  MUFU.EX2 R176, R176 ;  /* 0x000000b000b07308 */ /* 0x000e220000000800 */
[----:B------:R-:W-:Y:S01]  /*5d20*/  FMNMX.FTZ R67, R21, R52, !PT ;  /* 0x0000003415437209 */ /* 0x000fe20007810000 */
[--C-:B------:R-:W-:Y:S01]  /*5d30*/  FFMA.FTZ R101, R12, UR11, -R107.reuse ;  /* 0x0000000b0c657c23 */ /* 0x100fe2000801086b */
[--C-:B------:R-:W-:Y:S01]  /*5d40*/  FFMA.FTZ R184, R105, UR11, -R107.reuse ;  /* 0x0000000b69b87c23 */ /* 0x100fe2000801086b */
[--C-:B------:R-:W-:Y:S01]  /*5d50*/  FFMA.FTZ R51, R96, UR11, -R107.reuse ;  /* 0x0000000b60337c23 */ /* 0x100fe2000801086b */
[----:B------:R-:W-:Y:S01]  /*5d60*/  FMNMX.FTZ R52, R40, R67, !PT ;  /* 0x0000004328347209 */ /* 0x000fe20007810000 */
[--C-:B------:R-:W-:Y:S01]  /*5d70*/  FFMA.FTZ R186, R98, UR11, -R107.reuse ;  /* 0x0000000b62ba7c23 */ /* 0x100fe2000801086b */
[--C-:B------:R-:W-:Y:S01]  /*5d80*/  FFMA.FTZ R65, R97, UR11, -R107.reuse ;  /* 0x0000000b61417c23 */ /* 0x100fe2000801086b */
[----:B------:R-:W1:Y:S01]  /*5d90*/  MUFU.EX2 R178, R178 ;  /* 0x000000b200b27308 */ /* 0x000e620000000800 */
[----:B------:R-:W-:Y:S01]  /*5da0*/  FMNMX.FTZ R67, R41, R52, !PT ;  /* 0x0000003429437209 */ /* 0x000fe20007810000 */
[--C-:B------:R-:W-:Y:S01]  /*5db0*/  FFMA.FTZ R188, R100, UR11, -R107.reuse ;  /* 0x0000000b64bc7c23 */ /* 0x100fe2000801086b */
[--C-:B------:R-:W-:Y:S01]  /*5dc0*/  FFMA.FTZ R190, R90, UR11, -R107.reuse ;  /* 0x0000000b5abe7c23 */ /* 0x100fe2000801086b */
[--C-:B------:R-:W-:Y:S01]  /*5dd0*/  FFMA.FTZ R192, R92, UR11, -R107.reuse ;  /* 0x0000000b5cc07c23 */ /* 0x100fe2000801086b */
[----:B------:R-:W-:Y:S01]  /*5de0*/  FMNMX.FTZ R52, R42, R67, !PT ;  /* 0x000000432a347209 */ /* 0x000fe20007810000 */
[--C-:B------:R-:W-:Y:S01]  /*5df0*/  FFMA.FTZ R67, R82, UR11, -R107.reuse ;  /* 0x0000000b52437c23 */ /* 0x100fe2000801086b */
[--C-:B------:R-:W-:Y:S01]  /*5e00*/  FFMA.FTZ R72, R72, UR11, -R107.reuse ;  /* 0x0000000b48487c23 */ /* 0x100fe2000801086b */
[----:B------:R-:W2:Y:S01]  /*5e10*/  MUFU.EX2 R31, R31 ;  /* 0x0000001f001f7308 */ /* 0x000ea20000000800 */
[----:B------:R-:W-:Y:S01]  /*5e20*/  FMNMX.FTZ R81, R43, R52, !PT ;  /* 0x000000342b517209 */ /* 0x000fe20007810000 */
[--C-:B------:R-:W-:Y:S01]  /*5e30*/  FFMA.FTZ R194, R74, UR11, -R107.reuse ;  /* 0x0000000b4ac27c23 */ /* 0x100fe2000801086b */
[--C-:B------:R-:W-:Y:S01]  /*5e40*/  FFMA.FTZ R73, R73, UR11, -R107.reuse ;  /* 0x0000000b49497c23 */ /* 0x100fe2000801086b */
[--C-:B------:R-:W-:Y:S01]  /*5e50*/  FFMA.FTZ R196, R75, UR11, -R107.reuse ;  /* 0x0000000b4bc47c23 */ /* 0x100fe2000801086b */
[----:B------:R-:W-:Y:S01]  /*5e60*/  FMNMX.FTZ R52, R44, R81, !PT ;  /* 0x000000512c347209 */ /* 0x000fe20007810000 */
[--C-:B------:R-:W-:Y:S01]  /*5e70*/  FFMA.FTZ R75, R76, UR11, -R107.reuse ;  /* 0x0000000b4c4b7c23 */ /* 0x100fe2000801086b */
[--C-:B------:R-:W-:Y:S01]  /*5e80*/  FFMA.FTZ R200, R69, UR11, -R107.reuse ;  /* 0x0000000b45c87c23 */ /* 0x100fe2000801086b */
[----:B------:R-:W3:Y:S01]  /*5e90*/  MUFU.EX2 R180, R180 ;  /* 0x000000b400b47308 */ /* 0x000ee20000000800 */
[----:B------:R-:W-:Y:S01]  /*5ea0*/  FMNMX.FTZ R81, R45, R52, !PT ;  /* 0x000000342d517209 */ /* 0x000fe20007810000 */
[--C-:B------:R-:W-:Y:S01]  /*5eb0*/  FFMA.FTZ R69, R70, UR11, -R107.reuse ;  /* 0x0000000b46457c23 */ /* 0x100fe2000801086b */
[--C-:B------:R-:W-:Y:S01]  /*5ec0*/  FFMA.FTZ R202, R110, UR11, -R107.reuse ;  /* 0x0000000b6eca7c23 */ /* 0x100fe2000801086b */
[--C-:B------:R-:W-:Y:S01]  /*5ed0*/  FFMA.FTZ R71, R71, UR11, -R107.reuse ;  /* 0x0000000b47477c23 */ /* 0x100fe2000801086b */
[----:B------:R-:W-:Y:S01]  /*5ee0*/  FMNMX.FTZ R52, R46, R81, !PT ;  /* 0x000000512e347209 */ /* 0x000fe20007810000 */
[--C-:B------:R-:W-:Y:S01]  /*5ef0*/  FFMA.FTZ R81, R89, UR11, -R107.reuse ;  /* 0x0000000b59517c23 */ /* 0x100fe2000801086b */
[--C-:B------:R-:W-:Y:S01]  /*5f00*/  FFMA.FTZ R204, R78, UR11, -R107.reuse ;  /* 0x0000000b4ecc7c23 */ /* 0x100fe2000801086b */
[----:B------:R-:W4:Y:S01]  /*5f10*/  MUFU.EX2 R39, R39 ;  /* 0x0000002700277308 */ /* 0x000f220000000800 */
[----:B------:R-:W-:Y:S01]  /*5f20*/  FMNMX.FTZ R85, R47, R52, !PT ;  /* 0x000000342f557209 */ /* 0x000fe20007810000 */
[--C-:B------:R-:W-:Y:S01]  /*5f30*/  FFMA.FTZ R97, R114, UR11, -R107.reuse ;  /* 0x0000000b72617c23 */ /* 0x100fe2000801086b */
[--C-:B------:R-:W-:Y:S01]  /*5f40*/  FFMA.FTZ R206, R79, UR11, -R107.reuse ;  /* 0x0000000b4fce7c23 */ /* 0x100fe2000801086b */
[--C-:B------:R-:W-:Y:S01]  /*5f50*/  FFMA.FTZ R79, R83, UR11, -R107.reuse ;  /* 0x0000000b534f7c23 */ /* 0x100fe2000801086b */
[----:B------:R-:W-:Y:S01]  /*5f60*/  FMNMX.FTZ R85, R48, R85, !PT ;  /* 0x0000005530557209 */ /* 0x000fe20007810000 */
[--C-:B------:R-:W-:Y:S01]  /*5f70*/  FFMA.FTZ R208, R86, UR11, -R107.reuse ;  /* 0x0000000b56d07c23 */ /* 0x100fe2000801086b */
[--C-:B------:R-:W-:Y:S01]  /*5f80*/  FFMA.FTZ R83, R91, UR11, -R107.reuse ;  /* 0x0000000b5b537c23 */ /* 0x100fe2000801086b */
[----:B------:R-:W5:Y:S01]  /*5f90*/  MUFU.EX2 R182, R182 ;  /* 0x000000b600b67308 */ /* 0x000f620000000800 */
        /* <DEDUP_REMOVED lines=10> */
[----:B------:R-:W-:Y:S01]  /*6040*/  FFMA.FTZ R218, R106, UR11, -R107 ;  /* 0x0000000b6ada7c23 */ /* 0x000fe2000801086b */
[--C-:B------:R-:W-:Y:S01]  /*6050*/  IMAD.MOV.U32 R86, RZ, RZ, R87.reuse ;  /* 0x000000ffff567224 */ /* 0x100fe200078e0057 */
[----:B------:R-:W-:Y:S01]  /*6060*/  FMNMX.FTZ R89, R55, R52, !PT ;  /* 0x0000003437597209 */ /* 0x000fe20007810000 */
[--C-:B------:R-:W-:Y:S01]  /*6070*/  IMAD.MOV.U32 R84, RZ, RZ, R87.reuse ;  /* 0x000000ffff547224 */ /* 0x100fe200078e0057 */
[----:B------:R-:W-:Y:S01]  /*6080*/  MOV R76, R87 ;  /* 0x00000057004c7202 */ /* 0x000fe20000000f00 */
[----:B------:R-:W5:Y:S01]  /*6090*/  MUFU.EX2 R184, R184 ;  /* 0x000000b800b87308 */ /* 0x000f620000000800 */
[----:B------:R-:W-:Y:S01]  /*60a0*/  FMNMX.FTZ R52, R56, R89, !PT ;  /* 0x0000005938347209 */ /* 0x000fe20007810000 */
[----:B------:R-:W-:-:S02]  /*60b0*/  IMAD.MOV.U32 R82, RZ, RZ, R87 ;  /* 0x000000ffff527224 */ /* 0x000fc400078e0057 */
[--C-:B------:R-:W-:Y:S01]  /*60c0*/  IMAD.MOV.U32 R80, RZ, RZ, R87.reuse ;  /* 0x000000ffff507224 */ /* 0x100fe200078e0057 */
[----:B------:R-:W-:Y:S01]  /*60d0*/  FMNMX.FTZ R89, R57, R52, !PT ;  /* 0x0000003439597209 */ /* 0x000fe20007810000 */
[--C-:B------:R-:W-:Y:S02]  /*60e0*/  IMAD.MOV.U32 R78, RZ, RZ, R87.reuse ;  /* 0x000000ffff4e7224 */ /* 0x100fe400078e0057 */
[----:B------:R-:W-:Y:S01]  /*60f0*/  MUFU.EX2 R51, R51 ;  /* 0x0000003300337308 */ /* 0x000fe20000000800 */
[----:B------:R-:W-:Y:S01]  /*6100*/  FMNMX.FTZ R52, R58, R89, !PT ;  /* 0x000000593a347209 */ /* 0x000fe20007810000 */
[--C-:B------:R-:W-:Y:S02]  /*6110*/  IMAD.MOV.U32 R74, RZ, RZ, R87.reuse ;  /* 0x000000ffff4a7224 */ /* 0x100fe400078e0057 */
[--C-:B------:R-:W-:Y:S01]  /*6120*/  IMAD.MOV.U32 R70, RZ, RZ, R87.reuse ;  /* 0x000000ffff467224 */ /* 0x100fe200078e0057 */
[----:B------:R-:W-:Y:S01]  /*6130*/  FMNMX.FTZ R89, R59, R52, !PT ;  /* 0x000000343b597209 */ /* 0x000fe20007810000 */
[----:B------:R-:W-:-:S02]  /*6140*/  IMAD.MOV.U32 R68, RZ, RZ, R87 ;  /* 0x000000ffff447224 */ /* 0x000fc400078e0057 */
        /* <DEDUP_REMOVED lines=8> */
[----:B------:R-:W-:Y:S01]  /*61d0*/  FMNMX.FTZ R52, R36, R77, !PT ;  /* 0x0000004d24347209 */ /* 0x000fe20007810000 */
[----:B------:R-:W-:Y:S01]  /*61e0*/  FFMA.FTZ R77, R66, UR11, -R107 ;  /* 0x0000000b424d7c23 */ /* 0x000fe2000801086b */
[----:B------:R-:W-:Y:S01]  /*61f0*/  IMAD.MOV.U32 R66, RZ, RZ, R87 ;  /* 0x000000ffff427224 */ /* 0x000fe200078e0057 */
        /* <DEDUP_REMOVED lines=13> */
[----:B------:R-:W-:-:S04]  /*62d0*/  FMNMX.FTZ R52, R29, R52, !PT ;  /* 0x000000341d347209 */ /* 0x000fc80007810000 */
[----:B------:R-:W-:-:S03]  /*62e0*/  FMNMX.FTZ R52, R63, R52, !PT ;  /* 0x000000343f347209 */ /* 0x000fc60007810000 */
[----:B------:R-:W-:Y:S01]  /*62f0*/  MUFU.EX2 R194, R194 ;  /* 0x000000c200c27308 */ /* 0x000fe20000000800 */
[----:B------:R-:W-:Y:S01]  /*6300*/  FMNMX.FTZ R89, R111, R52, !PT ;  /* 0x000000346f597209 */ /* 0x000fe20007810000 */
[----:B0-----:R-:W-:-:S03]  /*6310*/  IMAD.MOV.U32 R72, RZ, RZ, R87 ;  /* 0x000000ffff487224 */ /* 0x001fc600078e0057 */
        /* <DEDUP_REMOVED lines=23> */
[----:B------:R-:W-:Y:S01]  /*6490*/  FFMA.FTZ R177, R11, UR11, -R103 ;  /* 0x0000000b0bb17c23 */ /* 0x000fe20008010867 */
[----:B------:R-:W-:Y:S01]  /*64a0*/  FADD.FTZ R11, R176, R27 ;  /* 0x0000001bb00b7221 */ /* 0x000fe20000010000 */
[--C-:B------:R-:W-:Y:S01]  /*64b0*/  FFMA.FTZ R12, R14, UR11, -R103.reuse ;  /* 0x0000000b0e0c7c23 */ /* 0x100fe20008010867 */
[--C-:B------:R-:W-:Y:S01]  /*64c0*/  FFMA.FTZ R179, R13, UR11, -R103.reuse ;  /* 0x0000000b0db37c23 */ /* 0x100fe20008010867 */
[----:B------:R-:W-:Y:S01]  /*64d0*/  FFMA.FTZ R52, R15, UR11, -R103 ;  /* 0x0000000b0f347c23 */ /* 0x000fe20008010867 */
[----:B-1----:R-:W-:Y:S01]  /*64e0*/  FADD.FTZ R14, R178, R11 ;  /* 0x0000000bb20e7221 */ /* 0x002fe20000010000 */
[--C-:B------:R-:W-:Y:S01]  /*64f0*/  FFMA.FTZ R181, R20, UR11, -R103.reuse ;  /* 0x0000000b14b57c23 */ /* 0x100fe20008010867 */
[----:B------:R-:W-:Y:S01]  /*6500*/  MUFU.EX2 R177, R177 ;  /* 0x000000b100b17308 */ /* 0x000fe20000000800 */
[--C-:B------:R-:W-:Y:S01]  /*6510*/  FFMA.FTZ R20, R21, UR11, -R103.reuse ;  /* 0x0000000b15147c23 */ /* 0x100fe20008010867 */
[----:B--2---:R-:W-:Y:S01]  /*6520*/  FADD.FTZ R11, R31, R14 ;  /* 0x0000000e1f0b7221 */ /* 0x004fe20000010000 */
[--C-:B------:R-:W-:Y:S01]  /*6530*/  FFMA.FTZ R183, R40, UR11, -R103.reuse ;  /* 0x0000000b28b77c23 */ /* 0x100fe20008010867 */
[--C-:B------:R-:W-:Y:S01]  /*6540*/  FFMA.FTZ R201, R32, UR11, -R103.reuse ;  /* 0x0000000b20c97c23 */ /* 0x100fe20008010867 */
[----:B------:R-:W-:Y:S01]  /*6550*/  FFMA.FTZ R191, R48, UR11, -R103 ;  /* 0x0000000b30bf7c23 */ /* 0x000fe20008010867 */
[----:B---3--:R-:W-:Y:S01]  /*6560*/  FADD.FTZ R14, R180, R11 ;  /* 0x0000000bb40e7221 */ /* 0x008fe20000010000 */
[--C-:B------:R-:W-:Y:S01]  /*6570*/  FFMA.FTZ R40, R41, UR11, -R103.reuse ;  /* 0x0000000b29287c23 */ /* 0x100fe20008010867 */
[----:B------:R-:W0:Y:S01]  /*6580*/  MUFU.EX2 R12, R12 ;  /* 0x0000000c000c7308 */ /* 0x000e220000000800 */
[--C-:B------:R-:W-:Y:S01]  /*6590*/  FFMA.FTZ R48, R50, UR11, -R103.reuse ;  /* 0x0000000b32307c23 */ /* 0x100fe20008010867 */
[----:B----4-:R-:W-:Y:S01]  /*65a0*/  FADD.FTZ R11, R39, R14 ;  /* 0x0000000e270b7221 */ /* 0x010fe20000010000 */
[--C-:B------:R-:W-:Y:S01]  /*65b0*/  FFMA.FTZ R50, R54, UR11, -R103.reuse ;  /* 0x0000000b36327c23 */ /* 0x100fe20008010867 */
[--C-:B------:R-:W-:Y:S01]  /*65c0*/  FFMA.FTZ R54, R56, UR11, -R103.reuse ;  /* 0x0000000b38367c23 */ /* 0x100fe20008010867 */
[----:B------:R-:W-:Y:S01]  /*65d0*/  FFMA.FTZ R56, R58, UR11, -R103 ;  /* 0x0000000b3a387c23 */ /* 0x000fe20008010867 */
[----:B-----5:R-:W-:Y:S01]  /*65e0*/  FADD.FTZ R14, R182, R11 ;  /* 0x0000000bb60e7221 */ /* 0x020fe20000010000 */
[--C-:B------:R-:W-:Y:S01]  /*65f0*/  FFMA.FTZ R185, R42, UR11, -R103.reuse ;  /* 0x0000000b2ab97c23 */ /* 0x100fe20008010867 */
[----:B------:R-:W1:Y:S01]  /*6600*/  MUFU.EX2 R179, R179 ;  /* 0x000000b300b37308 */ /* 0x000e620000000800 */
[--C-:B------:R-:W-:Y:S01]  /*6610*/  FFMA.FTZ R58, R60, UR11, -R103.reuse ;  /* 0x0000000b3c3a7c23 */ /* 0x100fe20008010867 */
[----:B------:R-:W-:Y:S01]  /*6620*/  FADD.FTZ R11, R49, R14 ;  /* 0x0000000e310b7221 */ /* 0x000fe20000010000 */
[--C-:B------:R-:W-:Y:S01]  /*6630*/  FFMA.FTZ R42, R43, UR11, -R103.reuse ;  /* 0x0000000b2b2a7c23 */ /* 0x100fe20008010867 */
[--C-:B------:R-:W-:Y:S01]  /*6640*/  FFMA.FTZ R187, R44, UR11, -R103.reuse ;  /* 0x0000000b2cbb7c23 */ /* 0x100fe20008010867 */
[----:B------:R-:W-:Y:S01]  /*6650*/  FFMA.FTZ R203, R34, UR11, -R103 ;  /* 0x0000000b22cb7c23 */ /* 0x000fe20008010867 */
[----:B------:R-:W-:Y:S01]  /*6660*/  FADD.FTZ R32, R184, R11 ;  /* 0x0000000bb8207221 */ /* 0x000fe20000010000 */
        /* <DEDUP_REMOVED lines=8> */
[--C-:B------:R-:W-:Y:S01]  /*66f0*/  FFMA.FTZ R193, R53, UR11, -R103.reuse ;  /* 0x0000000b35c17c23 */ /* 0x100fe20008010867 */
[----:B------:R-:W0:Y:S01]  /*6700*/  MUFU.EX2 R181, R181 ;  /* 0x000000b500b57308 */ /* 0x000e220000000800 */
[----:B-1----:R-:W-:Y:S01]  /*6710*/  FADD.FTZ R11, R179, R14 ;  /* 0x0000000eb30b7221 */ /* 0x002fe20000010000 */
[----:B------:R-:W-:Y:S01]  /*6720*/  FADD.FTZ R13, R65, R60 ;  /* 0x0000003c410d7221 */ /* 0x000fe20000010000 */
[--C-:B------:R-:W-:Y:S01]  /*6730*/  FFMA.FTZ R195, R55, UR11, -R103.reuse ;  /* 0x0000000b37c37c23 */ /* 0x100fe20008010867 */
[--C-:B------:R-:W-:Y:S01]  /*6740*/  FFMA.FTZ R197, R57, UR11, -R103.reuse ;  /* 0x0000000b39c57c23 */ /* 0x100fe20008010867 */
[----:B------:R-:W-:Y:S01]  /*6750*/  FFMA.FTZ R199, R59, UR11, -R103 ;  /* 0x0000000b3bc77c23 */ /* 0x000fe20008010867 */
[----:B------:R-:W-:Y:S01]  /*6760*/  FADD.FTZ R34, R188, R13 ;  /* 0x0000000dbc227221 */ /* 0x000fe20000010000 */
[----:B------:R-:W-:Y:S01]  /*6770*/  FFMA.FTZ R32, R33, UR11, -R103 ;  /* 0x0000000b21207c23 */ /* 0x000fe20008010867 */
[----:B------:R-:W1:Y:S01]  /*6780*/  MUFU.EX2 R20, R20 ;  /* 0x0000001400147308 */ /* 0x000e620000000800 */
[----:B--2---:R-:W-:Y:S01]  /*6790*/  FADD.FTZ R14, R52, R11 ;  /* 0x0000000b340e7221 */ /* 0x004fe20000010000 */
        /* <DEDUP_REMOVED lines=16> */
[--C-:B------:R-:W-:Y:S01]  /*68a0*/  FFMA.FTZ R29, R29, UR11, -R103.reuse ;  /* 0x0000000b1d1d7c23 */ /* 0x100fe20008010867 */
[--C-:B------:R-:W-:Y:S01]  /*68b0*/  FFMA.FTZ R63, R63, UR11, -R103.reuse ;  /* 0x0000000b3f3f7c23 */ /* 0x100fe20008010867 */
[--C-:B------:R-:W-:Y:S01]  /*68c0*/  FFMA.FTZ R111, R111, UR11, -R103.reuse ;  /* 0x0000000b6f6f7c23 */ /* 0x100fe20008010867 */
[--C-:B------:R-:W-:Y:S01]  /*68d0*/  FFMA.FTZ R108, R108, UR11, -R103.reuse ;  /* 0x0000000b6c6c7c23 */ /* 0x100fe20008010867 */
[----:B------:R-:W-:Y:S01]  /*68e0*/  FFMA.FTZ R109, R109, UR11, -R103 ;  /* 0x0000000b6d6d7c23 */ /* 0x000fe20008010867 */
[----:B------:R-:W-:Y:S01]  /*68f0*/  F2FP.BF16.F32.PACK_AB R177, R12, R177 ;  /* 0x000000b10cb1723e */ /* 0x000fe200000010ff */
        /* <DEDUP_REMOVED lines=26> */
[C---:B------:R-:W-:Y:S01]  /*6aa0*/  FADD.FTZ R11, R85.reuse, R36 ;  /* 0x00000024550b7221 */ /* 0x040fe20000010000 */
[----:B------:R-:W-:Y:S01]  /*6ab0*/  F2FP.BF16.F32.PACK_AB R192, R85, R192 ;  /* 0x000000c055c0723e */ /* 0x000fe200000010ff */
[----:B------:R-:W-:Y:S01]  /*6ac0*/  IMAD.MOV.U32 R85, RZ, RZ, R87 ;  /* 0x000000ffff557224 */ /* 0x000fe200078e0057 */
[----:B------:R-:W-:Y:S01]  /*6ad0*/  F2FP.BF16.F32.PACK_AB R179, R52, R179 ;  /* 0x000000b334b3723e */ /* 0x000fe200000010ff */
[----:B------:R-:W-:Y:S01]  /*6ae0*/  FADD.FTZ R36, R194, R11 ;  /* 0x0000000bc2247221 */ /* 0x000fe20000010000 */
[----:B------:R-:W-:Y:S01]  /*6af0*/  @!P1 PRMT R11, RZ, 0x654, R10 ;  /* 0x00000654ff0b9816 */ /* 0x000fe2000000000a */
[----:B------:R-:W2:Y:S01]  /*6b00*/  MUFU.EX2 R189, R189 ;  /* 0x000000bd00bd7308 */ /* 0x000ea20000000800 */
[----:B0-----:R-:W-:Y:S01]  /*6b10*/  FADD.FTZ R13, R187, R14 ;  /* 0x0000000ebb0d7221 */ /* 0x001fe20000010000 */
[C---:B------:R-:W-:Y:S01]  /*6b20*/  F2FP.BF16.F32.PACK_AB R194, R73.reuse, R194 ;  /* 0x000000c249c2723e */ /* 0x040fe200000010ff */
[----:B------:R2:W-:Y:S01]  /*6b30*/  @!P1 SYNCS.ARRIVE.TRANS64.RED.A1T0 RZ, [R11+URZ], RZ ;  /* 0x000000ff0bff99a7 */ /* 0x0005e2000810043f */
[----:B------:R-:W-:Y:S01]  /*6b40*/  F2FP.BF16.F32.PACK_AB R183, R40, R183 ;  /* 0x000000b728b7723e */ /* 0x000fe200000010ff */
[--C-:B------:R-:W-:Y:S01]  /*6b50*/  IMAD.MOV.U32 R52, RZ, RZ, R87.reuse ;  /* 0x000000ffff347224 */ /* 0x100fe200078e0057 */
[----:B------:R-:W-:Y:S01]  /*6b60*/  F2FP.BF16.F32.PACK_AB R185, R42, R185 ;  /* 0x000000b92ab9723e */ /* 0x000fe200000010ff */
[----:B------:R-:W-:Y:S01]  /*6b70*/  IMAD.MOV.U32 R51, RZ, RZ, R87 ;  /* 0x000000ffff337224 */ /* 0x000fe200078e0057 */
[----:B------:R-:W0:Y:S01]  /*6b80*/  MUFU.EX2 R46, R46 ;  /* 0x0000002e002e7308 */ /* 0x000e220000000800 */
[C---:B-1----:R-:W-:Y:S01]  /*6b90*/  FADD.FTZ R14, R44.reuse, R13 ;  /* 0x0000000d2c0e7221 */ /* 0x042fe20000010000 */
[----:B------:R-:W-:Y:S01]  /*6ba0*/  FADD.FTZ R13, R73, R36 ;  /* 0x00000024490d7221 */ /* 0x000fe20000010000 */
[----:B------:R-:W-:Y:S01]  /*6bb0*/  F2FP.BF16.F32.PACK_AB R187, R44, R187 ;  /* 0x000000bb2cbb723e */ /* 0x000fe200000010ff */
[----:B------:R-:W-:-:S02]  /*6bc0*/  IMAD.MOV.U32 R73, RZ, RZ, R87 ;  /* 0x000000ffff497224 */ /* 0x000fc400078e0057 */
[----:B------:R-:W-:Y:S01]  /*6bd0*/  FADD.FTZ R36, R196, R13 ;  /* 0x0000000dc4247221 */ /* 0x000fe20000010000 */
[----:B------:R-:W-:Y:S01]  /*6be0*/  F2FP.BF16.F32.PACK_AB R196, R75, R196 ;  /* 0x000000c44bc4723e */ /* 0x000fe200000010ff */
[----:B------:R-:W1:Y:S01]  /*6bf0*/  MUFU.EX2 R191, R191 ;  /* 0x000000bf00bf7308 */ /* 0x000e620000000800 */
[----:B--2---:R-:W-:Y:S01]  /*6c00*/  FADD.FTZ R11, R189, R14 ;  /* 0x0000000ebd0b7221 */ /* 0x004fe20000010000 */
[----:B------:R-:W-:Y:S01]  /*6c10*/  FADD.FTZ R13, R75, R36 ;  /* 0x000000244b0d7221 */ /* 0x000fe20000010000 */
[--C-:B------:R-:W-:Y:S02]  /*6c20*/  IMAD.MOV.U32 R75, RZ, RZ, R87.reuse ;  /* 0x000000ffff4b7224 */ /* 0x100fe400078e0057 */
[----:B------:R-:W-:Y:S02]  /*6c30*/  IMAD.MOV.U32 R49, RZ, RZ, R87 ;  /* 0x000000ffff317224 */ /* 0x000fe400078e0057 */
[----:B------:R-:W-:Y:S01]  /*6c40*/  FADD.FTZ R36, R198, R13 ;  /* 0x0000000dc6247221 */ /* 0x000fe20000010000 */
[C---:B------:R-:W-:Y:S01]  /*6c50*/  F2FP.BF16.F32.PACK_AB R198, R77.reuse, R198 ;  /* 0x000000c64dc6723e */ /* 0x040fe200000010ff */
[----:B------:R-:W2:Y:S01]  /*6c60*/  MUFU.EX2 R48, R48 ;  /* 0x0000003000307308 */ /* 0x000ea20000000800 */
[C---:B0-----:R-:W-:Y:S01]  /*6c70*/  FADD.FTZ R14, R46.reuse, R11 ;  /* 0x0000000b2e0e7221 */ /* 0x041fe20000010000 */
[----:B------:R-:W-:Y:S01]  /*6c80*/  FADD.FTZ R15, R77, R36 ;  /* 0x000000244d0f7221 */ /* 0x000fe20000010000 */
[----:B------:R-:W-:Y:S01]  /*6c90*/  F2FP.BF16.F32.PACK_AB R189, R46, R189 ;  /* 0x000000bd2ebd723e */ /* 0x000fe200000010ff */
[----:B------:R-:W-:-:S02]  /*6ca0*/  IMAD.MOV.U32 R77, RZ, RZ, R87 ;  /* 0x000000ffff4d7224 */ /* 0x000fc400078e0057 */
[--C-:B------:R-:W-:Y:S02]  /*6cb0*/  IMAD.MOV.U32 R47, RZ, RZ, R87.reuse ;  /* 0x000000ffff2f7224 */ /* 0x100fe400078e0057 */
[----:B------:R-:W0:Y:S01]  /*6cc0*/  MUFU.EX2 R193, R193 ;  /* 0x000000c100c17308 */ /* 0x000e220000000800 */
[----:B-1----:R-:W-:Y:S01]  /*6cd0*/  FADD.FTZ R11, R191, R14 ;  /* 0x0000000ebf0b7221 */ /* 0x002fe20000010000 */
[--C-:B------:R-:W-:Y:S02]  /*6ce0*/  IMAD.MOV.U32 R46, RZ, RZ, R87.reuse ;  /* 0x000000ffff2e7224 */ /* 0x100fe400078e0057 */
[--C-:B------:R-:W-:Y:S02]  /*6cf0*/  IMAD.MOV.U32 R45, RZ, RZ, R87.reuse ;  /* 0x000000ffff2d7224 */ /* 0x100fe400078e0057 */
[----:B------:R-:W-:Y:S02]  /*6d00*/  IMAD.MOV.U32 R44, RZ, RZ, R87 ;  /* 0x000000ffff2c7224 */ /* 0x000fe400078e0057 */
[----:B------:R-:W1:Y:S01]  /*6d10*/  MUFU.EX2 R50, R50 ;  /* 0x0000003200327308 */ /* 0x000e620000000800 */
[----:B--2---:R-:W-:Y:S01]  /*6d20*/  FADD.FTZ R14, R48, R11 ;  /* 0x0000000b300e7221 */ /* 0x004fe20000010000 */
[----:B------:R-:W-:Y:S01]  /*6d30*/  FFMA.FTZ R11, R28, UR11, -R103 ;  /* 0x0000000b1c0b7c23 */ /* 0x000fe20008010867 */
[----:B------:R-:W-:Y:S01]  /*6d40*/  FADD.FTZ R28, R200, R15 ;  /* 0x0000000fc81c7221 */ /* 0x000fe20000010000 */
[C---:B------:R-:W-:Y:S01]  /*6d50*/  F2FP.BF16.F32.PACK_AB R200, R69.reuse, R200 ;  /* 0x000000c845c8723e */ /* 0x040fe200000010ff */
[--C-:B------:R-:W-:Y:S01]  /*6d60*/  IMAD.MOV.U32 R43, RZ, RZ, R87.reuse ;  /* 0x000000ffff2b7224 */ /* 0x100fe200078e0057 */
[----:B------:R-:W-:Y:S01]  /*6d70*/  F2FP.BF16.F32.PACK_AB R191, R48, R191 ;  /* 0x000000bf30bf723e */ /* 0x000fe200000010ff */
[----:B------:R-:W-:Y:S01]  /*6d80*/  FADD.FTZ R15, R69, R28 ;  /* 0x0000001c450f7221 */ /* 0x000fe20000010000 */
[----:B------:R-:W2:Y:S01]  /*6d90*/  MUFU.EX2 R195, R195 ;  /* 0x000000c300c37308 */ /* 0x000ea20000000800 */
[----:B0-----:R-:W-:Y:S01]  /*6da0*/  FADD.FTZ R13, R193, R14 ;  /* 0x0000000ec10d7221 */ /* 0x001fe20000010000 */
[----:B------:R-:W-:-:S02]  /*6db0*/  IMAD.MOV.U32 R69, RZ, RZ, R87 ;  /* 0x000000ffff457224 */ /* 0x000fc400078e0057 */
[----:B------:R-:W-:Y:S01]  /*6dc0*/  FADD.FTZ R36, R202, R15 ;  /* 0x0000000fca247221 */ /* 0x000fe20000010000 */
[C---:B------:R-:W-:Y:S01]  /*6dd0*/  F2FP.BF16.F32.PACK_AB R202, R71.reuse, R202 ;  /* 0x000000ca47ca723e */ /* 0x040fe200000010ff */
[----:B------:R-:W-:Y:S02]  /*6de0*/  IMAD.MOV.U32 R48, RZ, RZ, R87 ;  /* 0x000000ffff307224 */ /* 0x000fe400078e0057 */
[----:B------:R-:W-:Y:S01]  /*6df0*/  FADD.FTZ R21, R71, R36 ;  /* 0x0000002447157221 */ /* 0x000fe20000010000 */
[----:B------:R-:W0:Y:S01]  /*6e00*/  MUFU.EX2 R54, R54 ;  /* 0x0000003600367308 */ /* 0x000e220000000800 */
[C---:B-1----:R-:W-:Y:S01]  /*6e10*/  FADD.FTZ R14, R50.reuse, R13 ;  /* 0x0000000d320e7221 */ /* 0x042fe20000010000 */
[----:B------:R-:W-:Y:S01]  /*6e20*/  F2FP.BF16.F32.PACK_AB R193, R50, R193 ;  /* 0x000000c132c1723e */ /* 0x000fe200000010ff */
[--C-:B------:R-:W-:Y:S02]  /*6e30*/  IMAD.MOV.U32 R71, RZ, RZ, R87.reuse ;  /* 0x000000ffff477224 */ /* 0x100fe400078e0057 */
[----:B------:R-:W-:-:S02]  /*6e40*/  IMAD.MOV.U32 R50, RZ, RZ, R87 ;  /* 0x000000ffff327224 */ /* 0x000fc400078e0057 */
[--C-:B------:R-:W-:Y:S01]  /*6e50*/  IMAD.MOV.U32 R42, RZ, RZ, R87.reuse ;  /* 0x000000ffff2a7224 */ /* 0x100fe200078e0057 */
[----:B------:R-:W1:Y:S01]  /*6e60*/  MUFU.EX2 R197, R197 ;  /* 0x000000c500c57308 */ /* 0x000e620000000800 */
[----:B--2---:R-:W-:Y:S01]  /*6e70*/  FADD.FTZ R13, R195, R14 ;  /* 0x0000000ec30d7221 */ /* 0x004fe20000010000 */
[--C-:B------:R-:W-:Y:S02]  /*6e80*/  IMAD.MOV.U32 R41, RZ, RZ, R87.reuse ;  /* 0x000000ffff297224 */ /* 0x100fe400078e0057 */
[--C-:B------:R-:W-:Y:S02]  /*6e90*/  IMAD.MOV.U32 R40, RZ, RZ, R87.reuse ;  /* 0x000000ffff287224 */ /* 0x100fe400078e0057 */
[----:B------:R-:W-:Y:S02]  /*6ea0*/  IMAD.MOV.U32 R39, RZ, RZ, R87 ;  /* 0x000000ffff277224 */ /* 0x000fe400078e0057 */
[----:B------:R-:W2:Y:S01]  /*6eb0*/  MUFU.EX2 R56, R56 ;  /* 0x0000003800387308 */ /* 0x000ea20000000800 */
[----:B0-----:R-:W-:Y:S01]  /*6ec0*/  FADD.FTZ R14, R54, R13 ;  /* 0x0000000d360e7221 */ /* 0x001fe20000010000 */
[----:B------:R-:W-:Y:S01]  /*6ed0*/  FFMA.FTZ R13, R30, UR11, -R103 ;  /* 0x0000000b1e0d7c23 */ /* 0x000fe20008010867 */
[----:B------:R-:W-:Y:S01]  /*6ee0*/  FADD.FTZ R30, R204, R21 ;  /* 0x00000015cc1e7221 */ /* 0x000fe20000010000 */
[----:B------:R-:W-:Y:S01]  /*6ef0*/  FFMA.FTZ R103, R26, UR11, -R103 ;  /* 0x0000000b1a677c23 */ /* 0x000fe20008010867 */
[----:B------:R-:W-:Y:S01]  /*6f00*/  F2FP.BF16.F32.PACK_AB R195, R54, R195 ;  /* 0x000000c336c3723e */ /* 0x000fe200000010ff */
[----:B------:R-:W-:-:S02]  /*6f10*/  IMAD.MOV.U32 R54, RZ, RZ, R87 ;  /* 0x000000ffff367224 */ /* 0x000fc400078e0057 */
[----:B------:R-:W-:Y:S01]  /*6f20*/  FADD.FTZ R21, R97, R30 ;  /* 0x0000001e61157221 */ /* 0x000fe20000010000 */
[----:B------:R-:W0:Y:S01]  /*6f30*/  MUFU.EX2 R199, R199 ;  /* 0x000000c700c77308 */ /* 0x000e220000000800 */
[----:B-1----:R-:W-:Y:S01]  /*6f40*/  FADD.FTZ R15, R197, R14 ;  /* 0x0000000ec50f7221 */ /* 0x002fe20000010000 */
[----:B------:R-:W-:Y:S01]  /*6f50*/  F2FP.BF16.F32.PACK_AB R204, R97, R204 ;  /* 0x000000cc61cc723e */ /* 0x000fe200000010ff */
[--C-:B------:R-:W-:Y:S02]  /*6f60*/  IMAD.MOV.U32 R35, RZ, RZ, R87.reuse ;  /* 0x000000ffff237224 */ /* 0x100fe400078e0057 */
[--C-:B------:R-:W-:Y:S02]  /*6f70*/  IMAD.MOV.U32 R33, RZ, RZ, R87.reuse ;  /* 0x000000ffff217224 */ /* 0x100fe400078e0057 */
[----:B------:R-:W-:Y:S01]  /*6f80*/  IMAD.MOV.U32 R31, RZ, RZ, R87 ;  /* 0x000000ffff1f7224 */ /* 0x000fe200078e0057 */
[----:B------:R-:W1:Y:S01]  /*6f90*/  MUFU.EX2 R58, R58 ;  /* 0x0000003a003a7308 */ /* 0x000e620000000800 */
[C---:B--2---:R-:W-:Y:S01]  /*6fa0*/  FADD.FTZ R14, R56.reuse, R15 ;  /* 0x0000000f380e7221 */ /* 0x044fe20000010000 */
[----:B------:R-:W-:Y:S01]  /*6fb0*/  F2FP.BF16.F32.PACK_AB R197, R56, R197 ;  /* 0x000000c538c5723e */ /* 0x000fe200000010ff */
[----:B------:R-:W-:-:S02]  /*6fc0*/  IMAD.MOV.U32 R56, RZ, RZ, R87 ;  /* 0x000000ffff387224 */ /* 0x000fc400078e0057 */
[--C-:B------:R-:W-:Y:S02]  /*6fd0*/  IMAD.MOV.U32 R27, RZ, RZ, R87.reuse ;  /* 0x000000ffff1b7224 */ /* 0x100fe400078e0057 */
[----:B------:R-:W-:Y:S01]  /*6fe0*/  IMAD.MOV.U32 R25, RZ, RZ, R87 ;  /* 0x000000ffff197224 */ /* 0x000fe200078e0057 */
        /* <DEDUP_REMOVED lines=9> */
[----:B0-----:R-:W-:-:S07]  /*7080*/  FADD.FTZ R15, R201, R14 ;  /* 0x0000000ec90f7221 */ /* 0x001fce0000010000 */
[----:B------:R-:W0:Y:S01]  /*7090*/  MUFU.EX2 R208, R208 ;  /* 0x000000d000d07308 */ /* 0x000e220000000800 */
[C---:B-1----:R-:W-:Y:S01]  /*70a0*/  FADD.FTZ R21, R79.reuse, R26 ;  /* 0x0000001a4f157221 */ /* 0x042fe20000010000 */
[----:B------:R-:W-:Y:S01]  /*70b0*/  F2FP.BF16.F32.PACK_AB R206, R79, R206 ;  /* 0x000000ce4fce723e */ /* 0x000fe200000010ff */
[----:B------:R-:W-:-:S05]  /*70c0*/  IMAD.MOV.U32 R79, RZ, RZ, R87 ;  /* 0x000000ffff4f7224 */ /* 0x000fca00078e0057 */
[----:B------:R-:W1:Y:S01]  /*70d0*/  MUFU.EX2 R203, R203 ;  /* 0x000000cb00cb7308 */ /* 0x000e620000000800 */
[C---:B--2---:R-:W-:Y:S01]  /*70e0*/  FADD.FTZ R14, R32.reuse, R15 ;  /* 0x0000000f200e7221 */ /* 0x044fe20000010000 */
[----:B------:R-:W-:Y:S01]  /*70f0*/  F2FP.BF16.F32.PACK_AB R201, R32, R201 ;  /* 0x000000c920c9723e */ /* 0x000fe200000010ff */
[----:B------:R-:W-:-:S05]  /*7100*/  IMAD.MOV.U32 R32, RZ, RZ, R87 ;  /* 0x000000ffff207224 */ /* 0x000fca00078e0057 */
[----:B------:R-:W2:Y:S01]  /*7110*/  MUFU.EX2 R83, R83 ;  /* 0x0000005300537308 */ /* 0x000ea20000000800 */
[----:B0-----:R-:W-:-:S07]  /*7120*/  FADD.FTZ R26, R208, R21 ;  /* 0x00000015d01a7221 */ /* 0x001fce0000010000 */
[----:B------:R-:W0:Y:S01]  /*7130*/  MUFU.EX2 R34, R34 ;  /* 0x0000002200227308 */ /* 0x000e220000000800 */
[----:B-1----:R-:W-:-:S07]  /*7140*/  FADD.FTZ R15, R203, R14 ;  /* 0x0000000ecb0f7221 */ /* 0x002fce0000010000 */
[----:B------:R-:W1:Y:S01]  /*7150*/  MUFU.EX2 R210, R210 ;  /* 0x000000d200d27308 */ /* 0x000e620000000800 */
[C---:B--2---:R-:W-:Y:S01]  /*7160*/  FADD.FTZ R21, R83.reuse, R26 ;  /* 0x0000001a53157221 */ /* 0x044fe20000010000 */
[----:B------:R-:W-:Y:S01]  /*7170*/  F2FP.BF16.F32.PACK_AB R208, R83, R208 ;  /* 0x000000d053d0723e */ /* 0x000fe200000010ff */
[----:B------:R-:W-:-:S05]  /*7180*/  IMAD.MOV.U32 R83, RZ, RZ, R87 ;  /* 0x000000ffff537224 */ /* 0x000fca00078e0057 */
        /* <DEDUP_REMOVED lines=11> */
[----:B-1----:R-:W-:-:S05]  /*7240*/  IMAD.MOV.U32 R37, RZ, RZ, R87 ;  /* 0x000000ffff257224 */ /* 0x002fca00078e0057 */
[----:B------:R-:W0:Y:S01]  /*7250*/  MUFU.EX2 R207, R207 ;  /* 0x000000cf00cf7308 */ /* 0x000e220000000800 */
[C---:B---3--:R-:W-:Y:S01]  /*7260*/  FADD.FTZ R14, R10.reuse, R15 ;  /* 0x0000000f0a0e7221 */ /* 0x048fe20000010000 */
[----:B------:R-:W-:-:S06]  /*7270*/  F2FP.BF16.F32.PACK_AB R205, R10, R205 ;  /* 0x000000cd0acd723e */ /* 0x000fcc00000010ff */
[----:B------:R-:W1:Y:S01]  /*7280*/  MUFU.EX2 R93, R93 ;  /* 0x0000005d005d7308 */ /* 0x000e620000000800 */
[----:B--2---:R-:W-:-:S07]  /*7290*/  FADD.FTZ R30, R212, R21 ;  /* 0x00000015d41e7221 */ /* 0x004fce0000010000 */
[----:B------:R2:W3:Y:S01]  /*72a0*/  MUFU.EX2 R24, R38 ;  /* 0x0000002600187308 */ /* 0x0004e20000000800 */
[----:B0-----:R-:W-:-:S07]  /*72b0*/  FADD.FTZ R15, R207, R14 ;  /* 0x0000000ecf0f7221 */ /* 0x001fce0000010000 */
[----:B------:R-:W0:Y:S01]  /*72c0*/  MUFU.EX2 R214, R214 ;  /* 0x000000d600d67308 */ /* 0x000e220000000800 */
[C---:B-1----:R-:W-:Y:S01]  /*72d0*/  FADD.FTZ R21, R93.reuse, R30 ;  /* 0x0000001e5d157221 */ /* 0x042fe20000010000 */
[----:B------:R-:W-:Y:S01]  /*72e0*/  F2FP.BF16.F32.PACK_AB R212, R93, R212 ;  /* 0x000000d45dd4723e */ /* 0x000fe200000010ff */
[----:B--2---:R-:W-:-:S05]  /*72f0*/  IMAD.MOV.U32 R38, RZ, RZ, R87 ;  /* 0x000000ffff267224 */ /* 0x004fca00078e0057 */
        /* <DEDUP_REMOVED lines=14> */
[----:B------:R-:W-:Y:S02]  /*73e0*/  F2FP.BF16.F32.PACK_AB R209, R28, R209 ;  /* 0x000000d11cd1723e */ /* 0x000fe400000010ff */
        /* <DEDUP_REMOVED lines=8> */
[----:B------:R2:W3:Y:S01]  /*7470*/  MUFU.EX2 R26, R29 ;  /* 0x0000001d001a7308 */ /* 0x0004e20000000800 */
[C---:B-1----:R-:W-:Y:S01]  /*7480*/  FADD.FTZ R36, R64.reuse, R15 ;  /* 0x0000000f40247221 */ /* 0x042fe20000010000 */
[----:B------:R-:W-:Y:S01]  /*7490*/  F2FP.BF16.F32.PACK_AB R211, R64, R211 ;  /* 0x000000d340d3723e */ /* 0x000fe200000010ff */
[----:B------:R-:W-:-:S05]  /*74a0*/  IMAD.MOV.U32 R64, RZ, RZ, R87 ;  /* 0x000000ffff407224 */ /* 0x000fca00078e0057 */
[----:B------:R-:W1:Y:S01]  /*74b0*/  MUFU.EX2 R63, R63 ;  /* 0x0000003f003f7308 */ /* 0x000e620000000800 */
[----:B0-----:R-:W-:Y:S01]  /*74c0*/  FADD.FTZ R15, R11, R36 ;  /* 0x000000240b0f7221 */ /* 0x001fe20000010000 */
[--C-:B------:R-:W-:Y:S02]  /*74d0*/  IMAD.MOV.U32 R36, RZ, RZ, R87.reuse ;  /* 0x000000ffff247224 */ /* 0x100fe400078e0057 */
[----:B--2---:R-:W-:-:S04]  /*74e0*/  IMAD.MOV.U32 R29, RZ, RZ, R87 ;  /* 0x000000ffff1d7224 */ /* 0x004fc800078e0057 */
[----:B------:R-:W0:Y:S01]  /*74f0*/  MUFU.EX2 R30, R111 ;  /* 0x0000006f001e7308 */ /* 0x000e220000000800 */
[C---:B---3--:R-:W-:Y:S01]  /*7500*/  FADD.FTZ R12, R26.reuse, R15 ;  /* 0x0000000f1a0c7221 */ /* 0x048fe20000010000 */
[----:B------:R-:W-:Y:S01]  /*7510*/  F2FP.BF16.F32.PACK_AB R213, R26, R11 ;  /* 0x0000000b1ad5723e */ /* 0x000fe200000010ff */
[----:B------:R-:W-:-:S05]  /*7520*/  IMAD.MOV.U32 R26, RZ, RZ, R87 ;  /* 0x000000ffff1a7224 */ /* 0x000fca00078e0057 */
[----:B------:R-:W2:Y:S01]  /*7530*/  MUFU.EX2 R108, R108 ;  /* 0x0000006c006c7308 */ /* 0x000ea20000000800 */
[----:B-1----:R-:W-:-:S07]  /*7540*/  FADD.FTZ R15, R63, R12 ;  /* 0x0000000c3f0f7221 */ /* 0x002fce0000010000 */
[----:B------:R-:W1:Y:S01]  /*7550*/  MUFU.EX2 R109, R109 ;  /* 0x0000006d006d7308 */ /* 0x000e620000000800 */
[C---:B0-----:R-:W-:Y:S01]  /*7560*/  FADD.FTZ R15, R30.reuse, R15 ;  /* 0x0000000f1e0f7221 */ /* 0x041fe20000010000 */
[----:B------:R-:W-:Y:S01]  /*7570*/  F2FP.BF16.F32.PACK_AB R215, R30, R63 ;  /* 0x0000003f1ed7723e */ /* 0x000fe200000010ff */
[--C-:B------:R-:W-:Y:S02]  /*7580*/  IMAD.MOV.U32 R63, RZ, RZ, R87.reuse ;  /* 0x000000ffff3f7224 */ /* 0x100fe400078e0057 */
[----:B------:R-:W-:-:S03]  /*7590*/  IMAD.MOV.U32 R30, RZ, RZ, R87 ;  /* 0x000000ffff1e7224 */ /* 0x000fc600078e0057 */
        /* <DEDUP_REMOVED lines=51> */
[----:B------:R-:W-:-:S06]  /*78d0*/  ULDC UR60, c[0x0][0x9d8] ;  /* 0x00027600003c7ab9 */ /* 0x000fcc0000000800 */
.L_x_6429:
[----:B------:R-:W-:Y:S01]  /*78e0*/  R2UR UR10, R19 ;  /* 0x00000000130a72ca */ /* 0x000fe200000e0000 */
[----:B------:R-:W-:-:S04]  /*78f0*/  UIADD3 UR6, UR61, 0x1, URZ ;  /* 0x000000013d067890 */ /* 0x000fc8000fffe03f */
[----:B------:R-:W-:-:S04]  /*7900*/  UISETP.NE.AND UP0, UPT, UR6, 0x2, UPT ;  /* 0x000000020600788c */ /* 0x000fc8000bf05270 */
[----:B------:R-:W-:Y:S02]  /*7910*/  USEL UR7, URZ, 0x1, UP0 ;  /* 0x000000013f077887 */ /* 0x000fe40008000000 */
[----:B------:R-:W-:Y:S02]  /*7920*/  USEL UR6, UR6, URZ, UP0 ;  /* 0x0000003f06067287 */ /* 0x000fe40008000000 */
[----:B------:R-:W-:Y:S02]  /*7930*/  ISETP.NE.AND P3, PT, RZ, UR10, PT ;  /* 0x0000000aff007c0c */ /* 0x000fe4000bf65270 */
[----:B------:R-:W-:Y:S02]  /*7940*/  LOP3.LUT R16, R15, UR7, RZ, 0x3c, !PT ;  /* 0x000000070f107c12 */ /* 0x000fe4000f8e3cff */
[----:B------:R-:W-:-:S09]  /*7950*/  IMAD.U32 R2, RZ, RZ, UR6 ;  /* 0x00000006ff027e24 */ /* 0x000fd2000f8e00ff */
[----:B------:R-:W-:Y:S05]  /*7960*/  @P3 BRA `(.L_x_6421) ;  /* 0x0000000000343947 */ /* 0x000fea0003800000 */
[----:B------:R-:W-:Y:S05]  /*7970*/  @!P0 BRA `(.L_x_6422) ;  /* 0x0000000000048947 */ /* 0x000fea0003800000 */
[----:B------:R-:W-:Y:S01]  /*7980*/  BPT.TRAP 0x1 ;  /* 0x000000040000795c */ /* 0x000fe20000300000 */
.L_x_6422:
[----:B------:R-:W0:Y:S01]  /*7990*/  S2UR UR7, SR_CgaCtaId ;  /* 0x00000000000779c3 */ /* 0x000e220000008800 */
[----:B------:R-:W-:Y:S01]  /*79a0*/  UMOV UR6, 0x400 ;  /* 0x0000040000067882 */ /* 0x000fe20000000000 */
[----:B------:R-:W-:Y:S01]  /*79b0*/  SHF.L.U32 R21, R16, 0x1f, RZ ;  /* 0x0000001f10157819 */ /* 0x000fe200000006ff */
[----:B0-----:R-:W-:-:S06]  /*79c0*/  ULEA UR6, UR7, UR6, 0x18 ;  /* 0x0000000607067291 */ /* 0x001fcc000f8ec03f */
[----:B------:R-:W-:-:S04]  /*79d0*/  LEA R0, R2, UR6, 0x3 ;  /* 0x0000000602007c11 */ /* 0x000fc8000f8e18ff */
[----:B------:R0:W1:Y:S01]  /*79e0*/  SYNCS.PHASECHK.TRANS64.TRYWAIT P2, [R0+URZ+0x34830], R21 ;  /* 0x03483015000075a7 */ /* 0x000062000804017f */
[----:B------:R-:W-:Y:S05]  /*79f0*/  @!P0 BRA `(.L_x_6423) ;  /* 0x0000000000048947 */ /* 0x000fea0003800000 */
[----:B------:R-:W-:Y:S01]  /*7a00*/  BPT.TRAP 0x1 ;  /* 0x000000040000795c */ /* 0x000fe20000300000 */
.L_x_6423:
[----:B-1----:R-:W-:Y:S05]  /*7a10*/  @P2 BRA `(.L_x_6421) ;  /* 0x0000000000082947 */ /* 0x002fea0003800000 */
[----:B------:R-:W1:Y:S02]  /*7a20*/  SYNCS.PHASECHK.TRANS64.TRYWAIT P2, [R0+URZ+0x34830], R21 ;  /* 0x03483015000075a7 */ /* 0x000e64000804017f */
[----:B-1----:R-:W-:Y:S05]  /*7a30*/  @!P2 BRA `(.L_x_6424) ;  /* 0x000000f800f4a947 */ /* 0x002fea0003800000 */
.L_x_6421:
[----:B------:R-:W2:Y:S01]  /*7a40*/  S2R R20, SR_TID.X ;  /* 0x0000000000147919 */ /* 0x000ea20000002100 */
[----:B------:R-:W-:Y:S01]  /*7a50*/  R2UR UR7, R3 ;  /* 0x00000000030772ca */ /* 0x000fe200000e0000 */
[----:B------:R-:W-:Y:S01]  /*7a60*/  UMOV UR24, UR4 ;  /* 0x0000000400187c82 */ /* 0x000fe20008000000 */
[----:B------:R-:W-:Y:S01]  /*7a70*/  R2UR UR6, R2 ;  /* 0x00000000020672ca */ /* 0x000fe200000e0000 */
[----:B------:R-:W-:Y:S01]  /*7a80*/  UMOV UR25, UR5 ;  /* 0x0000000500197c82 */ /* 0x000fe20008000000 */
[----:B------:R-:W-:Y:S01]  /*7a90*/  UMOV UR27, 0x40000040 ;  /* 0x40000040001b7882 */ /* 0x000fe20000000000 */
[----:B------:R-:W-:Y:S01]  /*7aa0*/  UMOV UR56, UR4 ;  /* 0x0000000400387c82 */ /* 0x000fe20008000000 */
        /* <DEDUP_REMOVED lines=9> */
[----:B------:R-:W-:Y:S01]  /*7b40*/  UIMAD UR6, UR6, 0xb00, UR7 ;  /* 0x00000b00060678a4 */ /* 0x000fe2000f8e0207 */
[----:B------:R-:W-:Y:S01]  /*7b50*/  R2UR UR10, R8 ;  /* 0x00000000080a72ca */ /* 0x000fe200000e0000 */
[----:B------:R-:W-:Y:S01]  /*7b60*/  UMOV UR37, UR5 ;  /* 0x0000000500257c82 */ /* 0x000fe20008000000 */
[----:B------:R-:W-:Y:S01]  /*7b70*/  UMOV UR7, 0x40000040 ;  /* 0x4000004000077882 */ /* 0x000fe20000000000 */
[----:B------:R-:W-:Y:S01]  /*7b80*/  UIADD3 UR26, UR6, 0x80, URZ ;  /* 0x00000080061a7890 */ /* 0x000fe2000fffe03f */
[----:B------:R-:W-:Y:S01]  /*7b90*/  R2UR UR11, R9 ;  /* 0x00000000090b72ca */ /* 0x000fe200000e0000 */
[----:B------:R-:W-:Y:S01]  /*7ba0*/  UIADD3 UR58, UR6, 0x100, URZ ;  /* 0x00000100063a7890 */ /* 0x000fe2000fffe03f */
[----:B------:R-:W-:Y:S01]  /*7bb0*/  R2UR UR14, R6 ;  /* 0x00000000060e72ca */ /* 0x000fe200000e0000 */
[----:B------:R-:W-:Y:S01]  /*7bc0*/  UIADD3 UR30, UR6, 0x180, URZ ;  /* 0x00000180061e7890 */ /* 0x000fe2000fffe03f */
[----:B------:R-:W-:Y:S01]  /*7bd0*/  R2UR UR15, R7 ;  /* 0x00000000070f72ca */ /* 0x000fe200000e0000 */
[----:B------:R-:W-:-:S02]  /*7be0*/  UIADD3 UR34, UR6, 0x200, URZ ;  /* 0x0000020006227890 */ /* 0x000fc4000fffe03f */
[----:B------:R-:W-:Y:S01]  /*7bf0*/  UIADD3 UR38, UR6, 0x280, URZ ;  /* 0x0000028006267890 */ /* 0x000fe2000fffe03f */
[----:B------:R-:W-:Y:S01]  /*7c00*/  UMOV UR39, 0x40000040 ;  /* 0x4000004000277882 */ /* 0x000fe20000000000 */
[----:B------:R-:W-:Y:S01]  /*7c10*/  UIADD3 UR42, UR6, 0x300, URZ ;  /* 0x00000300062a7890 */ /* 0x000fe2000fffe03f */
[----:B--2---:R-:W-:Y:S01]  /*7c20*/  SHF.R.U32.HI R20, RZ, 0x7, R20 ;  /* 0x00000007ff147819 */ /* 0x004fe20000011614 */
[----:B------:R-:W-:Y:S01]  /*7c30*/  UMOV UR40, UR4 ;  /* 0x0000000400287c82 */ /* 0x000fe20008000000 */
[----:B------:R-:W-:Y:S01]  /*7c40*/  UMOV UR41, UR5 ;  /* 0x0000000500297c82 */ /* 0x000fe20008000000 */
[----:B------:R-:W-:Y:S01]  /*7c50*/  UMOV UR43, 0x40000040 ;  /* 0x40000040002b7882 */ /* 0x000fe20000000000 */
[----:B------:R-:W-:Y:S01]  /*7c60*/  UIADD3 UR46, UR6, 0x380, URZ ;  /* 0x00000380062e7890 */ /* 0x000fe2000fffe03f */
[----:B01----:R-:W-:Y:S01]  /*7c70*/  VIADD R0, R20, 0x8 ;  /* 0x0000000814007836 */ /* 0x003fe20000000000 */
[----:B------:R-:W-:Y:S01]  /*7c80*/  UMOV UR44, UR4 ;  /* 0x00000004002c7c82 */ /* 0x000fe20008000000 */
[----:B------:R-:W-:Y:S01]  /*7c90*/  UMOV UR45, UR5 ;  /* 0x00000005002d7c82 */ /* 0x000fe20008000000 */
[----:B------:R-:W-:Y:S01]  /*7ca0*/  UMOV UR47, 0x40000040 ;  /* 0x40000040002f7882 */ /* 0x000fe20000000000 */
[----:B------:R-:W-:Y:S01]  /*7cb0*/  UIADD3 UR50, UR6, 0x480, URZ ;  /* 0x0000048006327890 */ /* 0x000fe2000fffe03f */
[----:B------:R0:W-:Y:S01]  /*7cc0*/  BAR.SYNC.DEFER_BLOCKING R0, 0x100 ;  /* 0x000400000000751d */ /* 0x0001e20000010000 */
[----:B------:R-:W-:-:S02]  /*7cd0*/  UIADD3 UR54, UR6, 0x500, URZ ;  /* 0x0000050006367890 */ /* 0x000fc4000fffe03f */
[----:B------:R-:W-:Y:S02]  /*7ce0*/  UIADD3 UR18, UR6, 0x584, URZ ;  /* 0x0000058406127890 */ /* 0x000fe4000fffe03f */
[----:B------:R-:W-:Y:S01]  /*7cf0*/  UIADD3 UR22, UR6, 0x586, URZ ;  /* 0x0000058606167890 */ /* 0x000fe2000fffe03f */
[----:B------:R-:W-:Y:S01]  /*7d00*/  UMOV UR48, UR4 ;  /* 0x0000000400307c82 */ /* 0x000fe20008000000 */
[----:B------:R-:W-:Y:S01]  /*7d10*/  UMOV UR49, UR5 ;  /* 0x0000000500317c82 */ /* 0x000fe20008000000 */
[----:B------:R-:W-:Y:S01]  /*7d20*/  UMOV UR51, 0x40000040 ;  /* 0x4000004000337882 */ /* 0x000fe20000000000 */
[----:B------:R-:W-:Y:S01]  /*7d30*/  UMOV UR52, UR4 ;  /* 0x0000000400347c82 */ /* 0x000fe20008000000 */
[----:B------:R-:W-:Y:S01]  /*7d40*/  UMOV UR53, UR5 ;  /* 0x0000000500357c82 */ /* 0x000fe20008000000 */
[----:B------:R-:W-:Y:S01]  /*7d50*/  UMOV UR55, 0x40000040 ;  /* 0x4000004000377882 */ /* 0x000fe20000000000 */
[----:B------:R-:W-:Y:S01]  /*7d60*/  UMOV UR19, 0x40000040 ;  /* 0x4000004000137882 */ /* 0x000fe20000000000 */
[----:B------:R-:W-:Y:S01]  /*7d70*/  UMOV UR23, 0x40000040 ;  /* 0x4000004000177882 */ /* 0x000fe20000000000 */
[----:B------:R-:W-:-:S06]  /*7d80*/  WARPGROUP.ARRIVE ;  /* 0x00000000000079c5 */ /* 0x000fcc0000000000 */
[----:B------:R-:W-:Y:S01]  /*7d90*/  HGMMA.64x16x16.F32.BF16 R168, gdesc[UR4], RZ, !UPT, gsb0 ;  /* 0x0020000004a879f0 */ /* 0x000fe2000c0018ff */
[----:B------:R-:W-:Y:S02]  /*7da0*/  UIADD3 UR7, UR6, 0x400, URZ ;  /* 0x0000040006077890 */ /* 0x000fe4000fffe03f */
        /* <DEDUP_REMOVED lines=143> */
[----:B------:R-:W-:Y:S02]  /*86a0*/  R2UR UR10, R4 ;  /* 0x00000000040a72ca */ /* 0x000fe400000e0000 */
[----:B------:R-:W-:Y:S01]  /*86b0*/  R2UR UR11, R5 ;  /* 0x00000000050b72ca */ /* 0x000fe200000e0000 */
        /* <DEDUP_REMOVED lines=377> */
[----:B------:R-:W-:Y:S01]  /*9e50*/  UIADD3 UR6, UR6, 0xa86, URZ ;  /* 0x00000a8606067890 */ /* 0x000fe2000fffe03f */
        /* <DEDUP_REMOVED lines=36> */
.L_x_6426:
[----:B------:R-:W0:Y:S01]  /*a0a0*/  S2UR UR7, SR_CgaCtaId ;  /* 0x00000000000779c3 */ /* 0x000e220000008800 */
[----:B------:R-:W-:Y:S01]  /*a0b0*/  UMOV UR6, 0x400 ;  /* 0x0000040000067882 */ /* 0x000fe20000000000 */
[----:B------:R-:W-:Y:S01]  /*a0c0*/  SHF.L.U32 R0, R15, 0x1f, RZ ;  /* 0x0000001f0f007819 */ /* 0x000fe200000006ff */
[----:B0-----:R-:W-:-:S04]  /*a0d0*/  ULEA UR6, UR7, UR6, 0x18 ;  /* 0x0000000607067291 */ /* 0x001fc8000f8ec03f */
[----:B------:R-:W-:-:S09]  /*a0e0*/  ULEA UR6, UR61, UR6, 0x3 ;  /* 0x000000063d067291 */ /* 0x000fd2000f8e183f */
[----:B------:R0:W1:Y:S01]  /*a0f0*/  SYNCS.PHASECHK.TRANS64.TRYWAIT P2, [UR6+0x34850], R0 ;  /* 0x03485000ff0075a7 */ /* 0x0000620008040146 */
[----:B------:R-:W-:Y:S05]  /*a100*/  @!P0 BRA `(.L_x_6427) ;  /* 0x0000000000048947 */ /* 0x000fea0003800000 */
[----:B------:R-:W-:Y:S01]  /*a110*/  BPT.TRAP 0x1 ;  /* 0x000000040000795c */ /* 0x000fe20000300000 */
.L_x_6427:
[----:B-1----:R-:W-:Y:S05]  /*a120*/  @P2 BRA `(.L_x_6425) ;  /* 0x0000000000082947 */ /* 0x002fea0003800000 */
[----:B------:R-:W1:Y:S02]  /*a130*/  SYNCS.PHASECHK.TRANS64.TRYWAIT P2, [UR6+0x34850], R0 ;  /* 0x03485000ff0075a7 */ /* 0x000e640008040146 */
[----:B-1----:R-:W-:Y:S05]  /*a140*/  @!P2 BRA `(.L_x_6428) ;  /* 0x000000d40044a947 */ /* 0x002fea0003800000 */
.L_x_6425:
[----:B------:R-:W2:Y:S01]  /*a150*/  S2UR UR7, SR_CgaCtaId ;  /* 0x00000000000779c3 */ /* 0x000ea20000008800 */
[----:B------:R-:W-:Y:S01]  /*a160*/  UMOV UR6, 0x400 ;  /* 0x0000040000067882 */ /* 0x000fe20000000000 */
[----:B------:R-:W-:Y:S01]  /*a170*/  WARPGROUP.ARRIVE ;  /* 0x00000000000079c5 */ /* 0x000fe20000000000 */
[----:B-1----:R-:W-:Y:S01]  /*a180*/  FMUL.FTZ R15, R168, UR60 ;  /* 0x0000003ca80f7c20 */ /* 0x002fe20008410000 */
        /* <DEDUP_REMOVED lines=20> */
[----:B--2---:R-:W-:Y:S01]  /*a2d0*/  ULEA UR6, UR7, UR6, 0x18 ;  /* 0x0000000607067291 */ /* 0x004fe2000f8ec03f */
[----:B------:R-:W2:Y:S01]  /*a2e0*/  MUFU.TANH R169, R169 ;  /* 0x000000a900a97308 */ /* 0x000ea20000002400 */
[----:B-1----:R-:W-:Y:S01]  /*a2f0*/  FMNMX.FTZ R173, R15, R11, !PT ;  /* 0x0000000b0fad7209 */ /* 0x002fe20007810000 */
[----:B------:R-:W-:Y:S01]  /*a300*/  UMOV UR7, 0x40000040 ;  /* 0x4000004000077882 */ /* 0x000fe20000000000 */
[----:B------:R-:W-:Y:S01]  /*a310*/  FMUL.FTZ R140, R140, UR60 ;  /* 0x0000003c8c8c7c20 */ /* 0x000fe20008410000 */
[----:B------:R-:W-:Y:S01]  /*a320*/  FMUL.FTZ R141, R141, UR60 ;  /* 0x0000003c8d8d7c20 */ /* 0x000fe20008410000 */
[----:B0-----:R-:W-:-:S02]  /*a330*/  IMAD.U32 R0, RZ, RZ, UR6 ;  /* 0x00000006ff007e24 */ /* 0x001fc4000f8e00ff */
[----:B------:R-:W-:Y:S01]  /*a340*/  FMUL.FTZ R128, R128, UR60 ;  /* 0x0000003c80807c20 */ /* 0x000fe20008410000 */
[----:B------:R-:W-:Y:S01]  /*a350*/  FMUL.FTZ R129, R129, UR60 ;  /* 0x0000003c81817c20 */ /* 0x000fe20008410000 */
[----:B------:R-:W0:Y:S01]  /*a360*/  MUFU.TANH R170, R170 ;  /* 0x000000aa00aa7308 */ /* 0x000e220000002400 */
[----:B---3--:R-:W-:Y:S01]  /*a370*/  FMNMX.FTZ R173, R20, R173, !PT ;  /* 0x000000ad14ad7209 */ /* 0x008fe20007810000 */
[----:B------:R-:W-:Y:S01]  /*a380*/  FMUL.FTZ R132, R132, UR60 ;  /* 0x0000003c84847c20 */ /* 0x000fe20008410000 */
[----:B------:R-:W-:Y:S01]  /*a390*/  R2UR UR6, R0 ;  /* 0x00000000000672ca */ /* 0x000fe200000e0000 */
        /* <DEDUP_REMOVED lines=12> */
[----:B------:R-:W-:Y:S01]  /*a460*/  UIADD3 UR6, UR6, 0x400, URZ ;  /* 0x0000040006067890 */ /* 0x000fe2000fffe03f */
[----:B------:R-:W2:Y:S01]  /*a470*/  MUFU.TANH R161, R161 ;  /* 0x000000a100a17308 */ /* 0x000ea20000002400 */
[----:B0-----:R-:W-:Y:S01]  /*a480*/  FMNMX.FTZ R173, R170, R173, !PT ;  /* 0x000000adaaad7209 */ /* 0x001fe20007810000 */
[----:B------:R-:W-:Y:S01]  /*a490*/  FMUL.FTZ R105, R105, UR60 ;  /* 0x0000003c69697c20 */ /* 0x000fe20008410000 */
[----:B------:R-:W-:Y:S01]  /*a4a0*/  USHF.R.U32.HI UR6, URZ, 0x4, UR6 ;  /* 0x000000043f067899 */ /* 0x000fe20008011606 */
[----:B------:R-:W-:Y:S01]  /*a4b0*/  FMUL.FTZ R108, R108, UR60 ;  /* 0x0000003c6c6c7c20 */ /* 0x000fe20008410000 */
[----:B------:R-:W-:Y:S01]  /*a4c0*/  FMUL.FTZ R109, R109, UR60 ;  /* 0x0000003c6d6d7c20 */ /* 0x000fe20008410000 */
[----:B------:R-:W-:Y:S01]  /*a4d0*/  FMUL.FTZ R96, R96, UR60 ;  /* 0x0000003c60607c20 */ /* 0x000fe20008410000 */
[----:B------:R-:W-:Y:S01]  /*a4e0*/  ULOP3.LUT UR6, UR6, 0x3fff, URZ, 0xc0, !UPT ;  /* 0x00003fff06067892 */ /* 0x000fe2000f8ec03f */
[----:B------:R-:W0:Y:S01]  /*a4f0*/  MUFU.TANH R164, R164 ;  /* 0x000000a400a47308 */ /* 0x000e220000002400 */
[----:B-1----:R-:W-:Y:S01]  /*a500*/  FMNMX.FTZ R173, R160, R173, !PT ;  /* 0x000000ada0ad7209 */ /* 0x002fe20007810000 */
[----:B------:R-:W-:Y:S01]  /*a510*/  FMUL.FTZ R168, R171, UR60 ;  /* 0x0000003caba87c20 */ /* 0x000fe20008410000 */
[----:B------:R-:W-:Y:S01]  /*a520*/  ULOP3.LUT UR6, UR6, 0x5800000, URZ, 0xfc, !UPT ;  /* 0x0580000006067892 */ /* 0x000fe2000f8efc3f */
[----:B------:R-:W-:Y:S01]  /*a530*/  FMUL.FTZ R171, R174, UR60 ;  /* 0x0000003caeab7c20 */ /* 0x000fe20008410000 */
[----:B------:R-:W-:Y:S01]  /*a540*/  FMUL.FTZ R97, R97, UR60 ;  /* 0x0000003c61617c20 */ /* 0x000fe20008410000 */
[----:B------:R-:W-:Y:S01]  /*a550*/  FMUL.FTZ R100, R100, UR60 ;  /* 0x0000003c64647c20 */ /* 0x000fe20008410000 */
[----:B------:R-:W-:Y:S01]  /*a560*/  UIMAD UR10, UR61, 0xb00, UR6 ;  /* 0x00000b003d0a78a4 */ /* 0x000fe2000f8e0206 */
[----:B------:R-:W1:Y:S01]  /*a570*/  MUFU.TANH R165, R165 ;  /* 0x000000a500a57308 */ /* 0x000e620000002400 */
[----:B--2---:R-:W-:Y:S01]  /*a580*/  FMNMX.FTZ R173, R161, R173, !PT ;  /* 0x000000ada1ad7209 */ /* 0x004fe20007810000 */
[----:B------:R-:W-:Y:S01]  /*a590*/  FMUL.FTZ R101, R101, UR60 ;  /* 0x0000003c65657c20 */ /* 0x000fe20008410000 */
[----:B------:R-:W-:Y:S01]  /*a5a0*/  FMUL.FTZ R88, R88, UR60 ;  /* 0x0000003c58587c20 */ /* 0x000fe20008410000 */
[----:B------:R-:W-:Y:S01]  /*a5b0*/  FMUL.FTZ R89, R89, UR60 ;  /* 0x0000003c59597c20 */ /* 0x000fe20008410000 */
[----:B------:R-:W-:Y:S01]  /*a5c0*/  FMUL.FTZ R92, R92, UR60 ;  /* 0x0000003c5c5c7c20 */ /* 0x000fe20008410000 */
[----:B------:R-:W-:Y:S01]  /*a5d0*/  UMOV UR6, UR10 ;  /* 0x0000000a00067c82 */ /* 0x000fe20008000000 */
[----:B------:R-:W-:Y:S01]  /*a5e0*/  FMUL.FTZ R93, R93, UR60 ;  /* 0x0000003c5d5d7c20 */ /* 0x000fe20008410000 */
[----:B------:R-:W-:Y:S01]  /*a5f0*/  HGMMA.64x128x16.F32.BF16 R24, R176, gdesc[UR4].tnspB, R24, gsb0 ;  /* 0x41e00004b0187df0 */ /* 0x000fe20008001818 */
[----:B------:R-:W-:Y:S01]  /*a600*/  UIADD3 UR6, UR10, 0x80, URZ ;  /* 0x000000800a067890 */ /* 0x000fe2000fffe03f */
[----:B------:R-:W2:Y:S01]  /*a610*/  MUFU.TANH R152, R152 ;  /* 0x0000009800987308 */ /* 0x000ea20000002400 */
[----:B------:R-:W-:Y:S01]  /*a620*/  UMOV UR7, 0x40000040 ;  /* 0x4000004000077882 */ /* 0x000fe20000000000 */
[----:B0-----:R-:W-:Y:S01]  /*a630*/  FMNMX.FTZ R173, R164, R173, !PT ;  /* 0x000000ada4ad7209 */ /* 0x001fe20007810000 */
[----:B------:R-:W-:Y:S01]  /*a640*/  FMUL.FTZ R172, R175, UR60 ;  /* 0x0000003cafac7c20 */ /* 0x000fe20008410000 */
[----:B------:R-:W-:Y:S01]  /*a650*/  FMUL.FTZ R162, R162, UR60 ;  /* 0x0000003ca2a27c20 */ /* 0x000fe20008410000 */
[----:B------:R-:W-:Y:S01]  /*a660*/  ULDC UR11, c[0x0][0x988] ;  /* 0x00026200000b7ab9 */ /* 0x000fe20000000800 */
[----:B------:R-:W-:Y:S01]  /*a670*/  R2UR UR14, R12 ;  /* 0x000000000c0e72ca */ /* 0x000fe200000e0000 */
        /* <DEDUP_REMOVED lines=53> */
[----:B------:R-:W1:Y:S01]  /*a9d0*/  S2R R175, SR_TID.X ;  /* 0x0000000000af7919 */ /* 0x000e620000002100 */
[----:B------:R-:W-:-:S03]  /*a9e0*/  R2UR UR15, R18 ;  /* 0x00000000120f72ca */ /* 0x000fc600000e0000 */
[----:B------:R-:W3:Y:S01]  /*a9f0*/  MUFU.TANH R136, R136 ;  /* 0x0000008800887308 */ /* 0x000ee20000002400 */
[----:B--2---:R-:W-:-:S07]  /*aa00*/  FMNMX.FTZ R173, R148, R173, !PT ;  /* 0x000000ad94ad7209 */ /* 0x004fce0007810000 */
[----:B------:R-:W2:Y:S01]  /*aa10*/  MUFU.TANH R137, R137 ;  /* 0x0000008900897308 */ /* 0x000ea20000002400 */
[----:B0-----:R-:W-:Y:S01]  /*aa20*/  FMNMX.FTZ R173, R149, R173, !PT ;  /* 0x000000ad95ad7209 */ /* 0x001fe20007810000 */
[----:B------:R-:W-:-:S06]  /*aa30*/  UISETP.GT.AND UP0, UPT, UR14, UR15, UPT ;  /* 0x0000000f0e00728c */ /* 0x000fcc000bf04270 */
[----:B------:R-:W0:Y:S01]  /*aa40*/  MUFU.TANH R140, R140 ;  /* 0x0000008c008c7308 */ /* 0x000e220000002400 */
[----:B---3--:R-:W-:Y:S02]  /*aa50*/  FMNMX.FTZ R173, R136, R173, !PT ;  /* 0x000000ad88ad7209 */ /* 0x008fe40007810000 */
[----:B------:R-:W-:-:S05]  /*aa60*/  PLOP3.LUT P2, PT, PT, PT, UP0, 0x80, 0x0 ;  /* 0x000000000000781c */ /* 0x000fca0003f4f008 */
[----:B------:R-:W3:Y:S01]  /*aa70*/  MUFU.TANH R141, R141 ;  /* 0x0000008d008d7308 */ /* 0x000ee20000002400 */
[----:B--2---:R-:W-:Y:S02]  /*aa80*/  FMNMX.FTZ R173, R137, R173, !PT ;  /* 0x000000ad89ad7209 */ /* 0x004fe40007810000 */
[----:B-1----:R-:W-:-:S05]  /*aa90*/  SHF.R.U32.HI R175, RZ, 0x7, R175 ;  /* 0x00000007ffaf7819 */ /* 0x002fca00000116af */
[----:B------:R-:W1:Y:S01]  /*aaa0*/  MUFU.TANH R128, R128 ;  /* 0x0000008000807308 */ /* 0x000e620000002400 */
[----:B0-----:R-:W-:-:S07]  /*aab0*/  FMNMX.FTZ R173, R140, R173, !PT ;  /* 0x000000ad8cad7209 */ /* 0x001fce0007810000 */
[----:B------:R-:W0:Y:S01]  /*aac0*/  MUFU.TANH R129, R129 ;  /* 0x0000008100817308 */ /* 0x000e220000002400 */
[----:B---3--:R-:W-:-:S07]  /*aad0*/  FMNMX.FTZ R173, R141, R173, !PT ;  /* 0x000000ad8dad7209 */ /* 0x008fce0007810000 */
[----:B------:R-:W2:Y:S01]  /*aae0*/  MUFU.TANH R132, R132 ;  /* 0x0000008400847308 */ /* 0x000ea20000002400 */
[----:B-1----:R-:W-:-:S07]  /*aaf0*/  FMNMX.FTZ R173, R128, R173, !PT ;  /* 0x000000ad80ad7209 */ /* 0x002fce0007810000 */
[----:B------:R-:W1:Y:S01]  /*ab00*/  MUFU.TANH R133, R133 ;  /* 0x0000008500857308 */ /* 0x000e620000002400 */
[----:B0-----:R-:W-:-:S07]  /*ab10*/  FMNMX.FTZ R173, R129, R173, !PT ;  /* 0x000000ad81ad7209 */ /* 0x001fce0007810000 */
[----:B------:R-:W0:Y:S01]  /*ab20*/  MUFU.TANH R120, R120 ;  /* 0x0000007800787308 */ /* 0x000e220000002400 */
[----:B--2---:R-:W-:-:S07]  /*ab30*/  FMNMX.FTZ R173, R132, R173, !PT ;  /* 0x000000ad84ad7209 */ /* 0x004fce0007810000 */
[----:B------:R-:W2:Y:S01]  /*ab40*/  MUFU.TANH R121, R121 ;  /* 0x0000007900797308 */ /* 0x000ea20000002400 */
[----:B-1----:R-:W-:Y:S01]  /*ab50*/  FMNMX.FTZ R173, R133, R173, !PT ;  /* 0x000000ad85ad7209 */ /* 0x002fe20007810000 */
[----:B------:R-:W-:Y:S02]  /*ab60*/  WARPGROUP.DEPBAR.LE gsb0, 0x0 ;  /* 0x00008000000079c5 */ /* 0x000fe40000010000 */
[----:B------:R-:W-:-:S04]  /*ab70*/  WARPGROUP.ARRIVE ;  /* 0x00000000000079c5 */ /* 0x000fc80000000000 */
[----:B------:R-:W1:Y:S01]  /*ab80*/  MUFU.TANH R124, R124 ;  /* 0x0000007c007c7308 */ /* 0x000e620000002400 */
[----:B0-----:R-:W-:Y:S01]  /*ab90*/  FMNMX.FTZ R173, R120, R173, !PT ;  /* 0x000000ad78ad7209 */ /* 0x001fe20007810000 */
[----:B------:R-:W-:Y:S01]  /*aba0*/  HGMMA.64x128x16.F32.BF16 R24, R180, gdesc[UR4].tnspB, R24, gsb0 ;  /* 0x41e00004b4187df0 */ /* 0x000fe20008001818 */
[----:B------:R-:W-:Y:S01]  /*abb0*/  UIADD3 UR6, UR10, 0x100, URZ ;  /* 0x000001000a067890 */ /* 0x000fe2000fffe03f */
[----:B------:R-:W-:-:S04]  /*abc0*/  UMOV UR7, 0x40000040 ;  /* 0x4000004000077882 */ /* 0x000fc80000000000 */
[----:B------:R-:W0:Y:S01]  /*abd0*/  MUFU.TANH R125, R125 ;  /* 0x0000007d007d7308 */ /* 0x000e220000002400 */
[----:B--2---:R-:W-:-:S07]  /*abe0*/  FMNMX.FTZ R173, R121, R173, !PT ;  /* 0x000000ad79ad7209 */ /* 0x004fce0007810000 */
[----:B------:R-:W2:Y:S01]  /*abf0*/  MUFU.TANH R112, R112 ;  /* 0x0000007000707308 */ /* 0x000ea20000002400 */
[----:B-1----:R-:W-:-:S07]  /*ac00*/  FMNMX.FTZ R173, R124, R173, !PT ;  /* 0x000000ad7cad7209 */ /* 0x002fce0007810000 */
[----:B------:R-:W1:Y:S01]  /*ac10*/  MUFU.TANH R113, R113 ;  /* 0x0000007100717308 */ /* 0x000e620000002400 */
[----:B0-----:R-:W-:-:S07]  /*ac20*/  FMNMX.FTZ R173, R125, R173, !PT ;  /* 0x000000ad7dad7209 */ /* 0x001fce0007810000 */
        /* <DEDUP_REMOVED lines=29> */
[----:B0-----:R-:W-:Y:S01]  /*ae00*/  FMNMX.FTZ R88, R92, R174, !PT ;  /* 0x000000ae5c587209 */ /* 0x001fe20007810000 */
[----:B------:R-:W-:Y:S02]  /*ae10*/  WARPGROUP.DEPBAR.LE gsb0, 0x0 ;  /* 0x00008000000079c5 */ /* 0x000fe40000010000 */
[----:B------:R-:W-:-:S04]  /*ae20*/  WARPGROUP.ARRIVE ;  /* 0x00000000000079c5 */ /* 0x000fc80000000000 */
[----:B------:R-:W0:Y:S01]  /*ae30*/  MUFU.TANH R168, R168 ;  /* 0x000000a800a87308 */ /* 0x000e220000002400 */
[----:B--2---:R-:W-:Y:S01]  /*ae40*/  FMNMX.FTZ R88, R93, R88, !PT ;  /* 0x000000585d587209 */ /* 0x004fe20007810000 */
[----:B------:R-:W-:Y:S01]  /*ae50*/  HGMMA.64x128x16.F32.BF16 R24, R184, gdesc[UR4].tnspB, R24, gsb0 ;  /* 0x41e00004b8187df0 */ /* 0x000fe20008001818 */
[----:B------:R-:W-:Y:S01]  /*ae60*/  UIADD3 UR6, UR10, 0x180, URZ ;  /* 0x000001800a067890 */ /* 0x000fe2000fffe03f */
[----:B------:R-:W-:Y:S02]  /*ae70*/  UMOV UR7, 0x40000040 ;  /* 0x4000004000077882 */ /* 0x000fe40000000000 */
[----:B------:R-:W2:Y:S02]  /*ae80*/  SHFL.BFLY PT, R174, R88, 0x2, 0x1f ;  /* 0x0c401f0058ae7f89 */ /* 0x000ea400000e0000 */
[----:B------:R-:W3:Y:S08]  /*ae90*/  MUFU.TANH R171, R171 ;  /* 0x000000ab00ab7308 */ /* 0x000ef00000002400 */
[----:B------:R-:W4:Y:S08]  /*aea0*/  MUFU.TANH R172, R172 ;  /* 0x000000ac00ac7308 */ /* 0x000f300000002400 */
[----:B------:R-:W5:Y:S01]  /*aeb0*/  MUFU.TANH R162, R162 ;  /* 0x000000a200a27308 */ /* 0x000f620000002400 */
[----:B--2---:R-:W-:-:S07]  /*aec0*/  FMNMX.FTZ R88, R88, R174, !PT ;  /* 0x000000ae58587209 */ /* 0x004fce0007810000 */
[----:B------:R-:W2:Y:S01]  /*aed0*/  MUFU.TANH R163, R163 ;  /* 0x000000a300a37308 */ /* 0x000ea20000002400 */
[----:B------:R-:W1:Y:S07]  /*aee0*/  SHFL.BFLY PT, R174, R88, 0x1, 0x1f ;  /* 0x0c201f0058ae7f89 */ /* 0x000e6e00000e0000 */
[----:B------:R-:W2:Y:S08]  /*aef0*/  MUFU.TANH R166, R166 ;  /* 0x000000a600a67308 */ /* 0x000eb00000002400 */
[----:B------:R-:W2:Y:S08]  /*af00*/  MUFU.TANH R167, R167 ;  /* 0x000000a700a77308 */ /* 0x000eb00000002400 */
[----:B------:R-:W2:Y:S01]  /*af10*/  MUFU.TANH R154, R154 ;  /* 0x0000009a009a7308 */ /* 0x000ea20000002400 */
[----:B-1----:R-:W-:-:S05]  /*af20*/  FMNMX.FTZ R88, R88, R174, !PT ;  /* 0x000000ae58587209 */ /* 0x002fca0007810000 */
[C---:B------:R-:W-:Y:S02]  /*af30*/  FMUL.FTZ R12, R88.reuse, UR11 ;  /* 0x0000000b580c7c20 */ /* 0x040fe40008410000 */
[----:B------:R-:W1:Y:S01]  /*af40*/  MUFU.TANH R155, R155 ;  /* 0x0000009b009b7308 */ /* 0x000e620000002400 */
[----:B------:R-:W-:Y:S01]  /*af50*/  FADD.FTZ R11, -R88, R11 ;  /* 0x0000000b580b7221 */ /* 0x000fe20000010100 */
[--C-:B------:R-:W-:Y:S01]  /*af60*/  FFMA.FTZ R176, R15, UR11, -R12.reuse ;  /* 0x0000000b0fb07c23 */ /* 0x100fe2000801080c */
[--C-:B------:R-:W-:Y:S01]  /*af70*/  FFMA.FTZ R180, R160, UR11, -R12.reuse ;  /* 0x0000000ba0b47c23 */ /* 0x100fe2000801080c */
[--C-:B------:R-:W-:Y:S01]  /*af80*/  FFMA.FTZ R15, R20, UR11, -R12.reuse ;  /* 0x0000000b140f7c23 */ /* 0x100fe2000801080c */
[--C-:B------:R-:W-:Y:S01]  /*af90*/  FFMA.FTZ R160, R161, UR11, -R12.reuse ;  /* 0x0000000ba1a07c23 */ /* 0x100fe2000801080c */
[--C-:B------:R-:W-:Y:S02]  /*afa0*/  FFMA.FTZ R178, R169, UR11, -R12.reuse ;  /* 0x0000000ba9b27c23 */ /* 0x100fe4000801080c */
[----:B------:R-:W1:Y:S01]  /*afb0*/  MUFU.TANH R158, R158 ;  /* 0x0000009e009e7308 */ /* 0x000e620000002400 */
[--C-:B------:R-:W-:Y:S01]  /*afc0*/  FFMA.FTZ R20, R170, UR11, -R12.reuse ;  /* 0x0000000baa147c23 */ /* 0x100fe2000801080c */
[--C-:B------:R-:W-:Y:S01]  /*afd0*/  FFMA.FTZ R182, R164, UR11, -R12.reuse ;  /* 0x0000000ba4b67c23 */ /* 0x100fe2000801080c */
[--C-:B------:R-:W-:Y:S01]  /*afe0*/  FFMA.FTZ R161, R165, UR11, -R12.reuse ;  /* 0x0000000ba5a17c23 */ /* 0x100fe2000801080c */
[--C-:B------:R-:W-:Y:S01]  /*aff0*/  FFMA.FTZ R153, R153, UR11, -R12.reuse ;  /* 0x0000000b99997c23 */ /* 0x100fe2000801080c */
[--C-:B------:R-:W-:Y:S01]  /*b000*/  FFMA.FTZ R157, R157, UR11, -R12.reuse ;  /* 0x0000000b9d9d7c23 */ /* 0x100fe2000801080c */
[--C-:B------:R-:W-:Y:S01]  /*b010*/  FFMA.FTZ R129, R129, UR11, -R12.reuse ;  /* 0x0000000b81817c23 */ /* 0x100fe2000801080c */
[--C-:B------:R-:W-:Y:S01]  /*b020*/  FFMA.FTZ R96, R96, UR11, -R12.reuse ;  /* 0x0000000b60607c23 */ /* 0x100fe2000801080c */
[----:B------:R-:W1:Y:S01]  /*b030*/  MUFU.TANH R159, R159 ;  /* 0x0000009f009f7308 */ /* 0x000e620000002400 */
[--C-:B------:R-:W-:Y:S01]  /*b040*/  FFMA.FTZ R97, R97, UR11, -R12.reuse ;  /* 0x0000000b61617c23 */ /* 0x100fe2000801080c */
[--C-:B------:R-:W-:Y:S01]  /*b050*/  FFMA.FTZ R100, R100, UR11, -R12.reuse ;  /* 0x0000000b64647c23 */ /* 0x100fe2000801080c */
[--C-:B------:R-:W-:Y:S01]  /*b060*/  FFMA.FTZ R101, R101, UR11, -R12.reuse ;  /* 0x0000000b65657c23 */ /* 0x100fe2000801080c */
[----:B------:R-:W-:Y:S01]  /*b070*/  FFMA.FTZ R92, R92, UR11, -R12 ;  /* 0x0000000b5c5c7c23 */ /* 0x000fe2000801080c */
[----:B------:R-:W-:-:S03]  /*b080*/  FMUL.FTZ R11, R11, UR11 ;  /* 0x0000000b0b0b7c20 */ /* 0x000fc60008410000 */
[----:B------:R-:W1:Y:S08]  /*b090*/  MUFU.TANH R146, R146 ;  /* 0x0000009200927308 */ /* 0x000e700000002400 */
[----:B------:R-:W1:Y:S08]  /*b0a0*/  MUFU.TANH R147, R147 ;  /* 0x0000009300937308 */ /* 0x000e700000002400 */
[----:B------:R-:W1:Y:S08]  /*b0b0*/  MUFU.TANH R150, R150 ;  /* 0x0000009600967308 */ /* 0x000e700000002400 */
[----:B------:R-:W1:Y:S08]  /*b0c0*/  MUFU.TANH R151, R151 ;  /* 0x0000009700977308 */ /* 0x000e700000002400 */
[----:B------:R-:W1:Y:S08]  /*b0d0*/  MUFU.TANH R138, R138 ;  /* 0x0000008a008a7308 */ /* 0x000e700000002400 */
[----:B------:R-:W1:Y:S08]  /*b0e0*/  MUFU.TANH R139, R139 ;  /* 0x0000008b008b7308 */ /* 0x000e700000002400 */
[----:B------:R-:W1:Y:S01]  /*b0f0*/  MUFU.TANH R142, R142 ;  /* 0x0000008e008e7308 */ /* 0x000e620000002400 */
[----:B------:R-:W-:-:S02]  /*b100*/  WARPGROUP.DEPBAR.LE gsb0, 0x0 ;  /* 0x00008000000079c5 */ /* 0x000fc40000010000 */
[----:B------:R-:W-:Y:S01]  /*b110*/  WARPGROUP.ARRIVE ;  /* 0x00000000000079c5 */ /* 0x000fe20000000000 */
[--C-:B------:R-:W-:Y:S01]  /*b120*/  FFMA.FTZ R184, R152, UR11, -R12.reuse ;  /* 0x0000000b98b87c23 */ /* 0x100fe2000801080c */
[----:B------:R-:W-:Y:S01]  /*b130*/  FMNMX.FTZ R152, R21, R10, !PT ;  /* 0x0000000a15987209 */ /* 0x000fe20007810000 */
[----:B------:R-:W-:Y:S02]  /*b140*/  FFMA.FTZ R186, R156, UR11, -R12 ;  /* 0x0000000b9cba7c23 */ /* 0x000fe4000801080c */
[----:B------:R-:W1:Y:S01]  /*b150*/  MUFU.TANH R143, R143 ;  /* 0x0000008f008f7308 */ /* 0x000e620000002400 */
[----:B------:R-:W-:Y:S01]  /*b160*/  HGMMA.64x128x16.F32.BF16 R24, R188, gdesc[UR4].tnspB, R24, gsb0 ;  /* 0x41e00004bc187df0 */ /* 0x000fe20008001818 */
[----:B------:R-:W-:Y:S01]  /*b170*/  UIADD3 UR6, UR10, 0x200, URZ ;  /* 0x000002000a067890 */ /* 0x000fe2000fffe03f */
[----:B0-----:R-:W-:Y:S01]  /*b180*/  FMNMX.FTZ R152, R168, R152, !PT ;  /* 0x00000098a8987209 */ /* 0x001fe20007810000 */
[----:B------:R-:W-:-:S03]  /*b190*/  UMOV UR7, 0x40000040 ;  /* 0x4000004000077882 */ /* 0x000fc60000000000 */
[----:B---3--:R-:W-:Y:S01]  /*b1a0*/  FMNMX.FTZ R152, R171, R152, !PT ;  /* 0x00000098ab987209 */ /* 0x008fe20007810000 */
[----:B------:R-:W0:Y:S03]  /*b1b0*/  MUFU.TANH R130, R130 ;  /* 0x0000008200827308 */ /* 0x000e260000002400 */
[----:B----4-:R-:W-:-:S04]  /*b1c0*/  FMNMX.FTZ R156, R172, R152, !PT ;  /* 0x00000098ac9c7209 */ /* 0x010fc80007810000 */
[----:B-----5:R-:W-:Y:S01]  /*b1d0*/  FMNMX.FTZ R156, R162, R156, !PT ;  /* 0x0000009ca29c7209 */ /* 0x020fe20007810000 */
[----:B------:R-:W3:Y:S03]  /*b1e0*/  MUFU.TANH R131, R131 ;  /* 0x0000008300837308 */ /* 0x000ee60000002400 */
[----:B--2---:R-:W-:-:S04]  /*b1f0*/  FMNMX.FTZ R156, R163, R156, !PT ;  /* 0x0000009ca39c7209 */ /* 0x004fc80007810000 */
[----:B------:R-:W-:Y:S01]  /*b200*/  FMNMX.FTZ R156, R166, R156, !PT ;  /* 0x0000009ca69c7209 */ /* 0x000fe20007810000 */
[----:B------:R-:W2:Y:S03]  /*b210*/  MUFU.TANH R134, R134 ;  /* 0x0000008600867308 */ /* 0x000ea60000002400 */
[----:B------:R-:W-:-:S04]  /*b220*/  FMNMX.FTZ R156, R167, R156, !PT ;  /* 0x0000009ca79c7209 */ /* 0x000fc80007810000 */
[----:B------:R-:W-:Y:S01]  /*b230*/  FMNMX.FTZ R156, R154, R156, !PT ;  /* 0x0000009c9a9c7209 */ /* 0x000fe20007810000 */
[----:B------:R-:W4:Y:S03]  /*b240*/  MUFU.TANH R135, R135 ;  /* 0x0000008700877308 */ /* 0x000f260000002400 */
[----:B-1----:R-:W-:-:S04]  /*b250*/  FMNMX.FTZ R156, R155, R156, !PT ;  /* 0x0000009c9b9c7209 */ /* 0x002fc80007810000 */
[----:B------:R-:W-:Y:S01]  /*b260*/  FMNMX.FTZ R156, R158, R156, !PT ;  /* 0x0000009c9e9c7209 */ /* 0x000fe20007810000 */
[----:B------:R-:W1:Y:S03]  /*b270*/  MUFU.TANH R122, R122 ;  /* 0x0000007a007a7308 */ /* 0x000e660000002400 */
[----:B------:R-:W-:-:S04]  /*b280*/  FMNMX.FTZ R156, R159, R156, !PT ;  /* 0x0000009c9f9c7209 */ /* 0x000fc80007810000 */
[----:B------:R-:W-:Y:S01]  /*b290*/  FMNMX.FTZ R156, R146, R156, !PT ;  /* 0x0000009c929c7209 */ /* 0x000fe20007810000 */
[----:B------:R-:W5:Y:S03]  /*b2a0*/  MUFU.TANH R123, R123 ;  /* 0x0000007b007b7308 */ /* 0x000f660000002400 */
        /* <DEDUP_REMOVED lines=10> */
[----:B0-----:R-:W-:Y:S01]  /*b350*/  FMNMX.FTZ R156, R130, R156, !PT ;  /* 0x0000009c829c7209 */ /* 0x001fe20007810000 */
[----:B------:R-:W0:Y:S03]  /*b360*/  MUFU.TANH R115, R115 ;  /* 0x0000007300737308 */ /* 0x000e260000002400 */
[----:B---3--:R-:W-:-:S04]  /*b370*/  FMNMX.FTZ R156, R131, R156, !PT ;  /* 0x0000009c839c7209 */ /* 0x008fc80007810000 */
[----:B--2---:R-:W-:Y:S01]  /*b380*/  FMNMX.FTZ R156, R134, R156, !PT ;  /* 0x0000009c869c7209 */ /* 0x004fe20007810000 */
[----:B------:R-:W2:Y:S03]  /*b390*/  MUFU.TANH R118, R118 ;  /* 0x0000007600767308 */ /* 0x000ea60000002400 */
[----:B----4-:R-:W-:-:S04]  /*b3a0*/  FMNMX.FTZ R156, R135, R156, !PT ;  /* 0x0000009c879c7209 */ /* 0x010fc80007810000 */
[----:B-1----:R-:W-:Y:S01]  /*b3b0*/  FMNMX.FTZ R156, R122, R156, !PT ;  /* 0x0000009c7a9c7209 */ /* 0x002fe20007810000 */
[----:B------:R-:W1:Y:S03]  /*b3c0*/  MUFU.TANH R119, R119 ;  /* 0x0000007700777308 */ /* 0x000e660000002400 */
[----:B-----5:R-:W-:-:S04]  /*b3d0*/  FMNMX.FTZ R156, R123, R156, !PT ;  /* 0x0000009c7b9c7209 */ /* 0x020fc80007810000 */
[----:B------:R-:W-:Y:S01]  /*b3e0*/  FMNMX.FTZ R156, R126, R156, !PT ;  /* 0x0000009c7e9c7209 */ /* 0x000fe20007810000 */
[----:B------:R-:W3:Y:S03]  /*b3f0*/  MUFU.TANH R106, R106 ;  /* 0x0000006a006a7308 */ /* 0x000ee60000002400 */
[----:B------:R-:W-:-:S04]  /*b400*/  FMNMX.FTZ R156, R127, R156, !PT ;  /* 0x0000009c7f9c7209 */ /* 0x000fc80007810000 */
[----:B------:R-:W-:Y:S01]  /*b410*/  FMNMX.FTZ R156, R114, R156, !PT ;  /* 0x0000009c729c7209 */ /* 0x000fe20007810000 */
[----:B------:R-:W4:Y:S03]  /*b420*/  MUFU.TANH R107, R107 ;  /* 0x0000006b006b7308 */ /* 0x000f260000002400 */
[----:B0-----:R-:W-:-:S04]  /*b430*/  FMNMX.FTZ R156, R115, R156, !PT ;  /* 0x0000009c739c7209 */ /* 0x001fc80007810000 */
[----:B--2---:R-:W-:Y:S01]  /*b440*/  FMNMX.FTZ R156, R118, R156, !PT ;  /* 0x0000009c769c7209 */ /* 0x004fe20007810000 */
[----:B------:R-:W0:Y:S03]  /*b450*/  MUFU.TANH R110, R110 ;  /* 0x0000006e006e7308 */ /* 0x000e260000002400 */
[----:B-1----:R-:W-:-:S04]  /*b460*/  FMNMX.FTZ R156, R119, R156, !PT ;  /* 0x0000009c779c7209 */ /* 0x002fc80007810000 */
[----:B---3--:R-:W-:Y:S01]  /*b470*/  FMNMX.FTZ R156, R106, R156, !PT ;  /* 0x0000009c6a9c7209 */ /* 0x008fe20007810000 */
[----:B------:R-:W1:Y:S03]  /*b480*/  MUFU.TANH R111, R111 ;  /* 0x0000006f006f7308 */ /* 0x000e660000002400 */
[----:B----4-:R-:W-:-:S05]  /*b490*/  FMNMX.FTZ R156, R107, R156, !PT ;  /* 0x0000009c6b9c7209 */ /* 0x010fca0007810000 */
[----:B------:R-:W2:Y:S01]  /*b4a0*/  MUFU.TANH R98, R98 ;  /* 0x0000006200627308 */ /* 0x000ea20000002400 */
[----:B0-----:R-:W-:Y:S01]  /*b4b0*/  FMNMX.FTZ R156, R110, R156, !PT ;  /* 0x0000009c6e9c7209 */ /* 0x001fe20007810000 */
[----:B------:R-:W-:Y:S02]  /*b4c0*/  WARPGROUP.DEPBAR.LE gsb0, 0x0 ;  /* 0x00008000000079c5 */ /* 0x000fe40000010000 */
[----:B------:R-:W-:-:S04]  /*b4d0*/  WARPGROUP.ARRIVE ;  /* 0x00000000000079c5 */ /* 0x000fc80000000000 */
[----:B------:R-:W0:Y:S01]  /*b4e0*/  MUFU.TANH R99, R99 ;  /* 0x0000006300637308 */ /* 0x000e220000002400 */
[----:B-1----:R-:W-:Y:S01]  /*b4f0*/  FMNMX.FTZ R156, R111, R156, !PT ;  /* 0x0000009c6f9c7209 */ /* 0x002fe20007810000 */
[--C-:B------:R-:W-:Y:S01]  /*b500*/  FFMA.FTZ R188, R144, UR11, -R12.reuse ;  /* 0x0000000b90bc7c23 */ /* 0x100fe2000801080c */
[--C-:B------:R-:W-:Y:S01]  /*b510*/  FFMA.FTZ R144, R145, UR11, -R12.reuse ;  /* 0x0000000b91907c23 */ /* 0x100fe2000801080c */
[--C-:B------:R-:W-:Y:S01]  /*b520*/  FFMA.FTZ R190, R148, UR11, -R12.reuse ;  /* 0x0000000b94be7c23 */ /* 0x100fe2000801080c */
[----:B------:R-:W-:Y:S01]  /*b530*/  HGMMA.64x128x16.F32.BF16 R24, R192, gdesc[UR4].tnspB, R24, gsb0 ;  /* 0x41e00004c0187df0 */ /* 0x000fe20008001818 */
[----:B------:R-:W-:Y:S01]  /*b540*/  UIADD3 UR6, UR10, 0x280, URZ ;  /* 0x000002800a067890 */ /* 0x000fe2000fffe03f */
[----:B--2---:R-:W-:Y:S01]  /*b550*/  FMNMX.FTZ R156, R98, R156, !PT ;  /* 0x0000009c629c7209 */ /* 0x004fe20007810000 */
[----:B------:R-:W-:Y:S01]  /*b560*/  UMOV UR7, 0x40000040 ;  /* 0x4000004000077882 */ /* 0x000fe20000000000 */
[----:B------:R-:W1:Y:S01]  /*b570*/  MUFU.TANH R102, R102 ;  /* 0x0000006600667308 */ /* 0x000e620000002400 */
[----:B------:R-:W-:-:S07]  /*b580*/  FFMA.FTZ R145, R149, UR11, -R12 ;  /* 0x0000000b95917c23 */ /* 0x000fce000801080c */
[----:B------:R-:W2:Y:S01]  /*b590*/  MUFU.TANH R103, R103 ;  /* 0x0000006700677308 */ /* 0x000ea20000002400 */
[----:B0-----:R-:W-:-:S07]  /*b5a0*/  FMNMX.FTZ R156, R99, R156, !PT ;  /* 0x0000009c639c7209 */ /* 0x001fce0007810000 */
[----:B------:R-:W0:Y:S01]  /*b5b0*/  MUFU.TANH R90, R90 ;  /* 0x0000005a005a7308 */ /* 0x000e220000002400 */
[----:B-1----:R-:W-:-:S07]  /*b5c0*/  FMNMX.FTZ R156, R102, R156, !PT ;  /* 0x0000009c669c7209 */ /* 0x002fce0007810000 */
[----:B------:R-:W1:Y:S01]  /*b5d0*/  MUFU.TANH R91, R91 ;  /* 0x0000005b005b7308 */ /* 0x000e620000002400 */
[----:B--2---:R-:W-:-:S07]  /*b5e0*/  FMNMX.FTZ R156, R103, R156, !PT ;  /* 0x0000009c679c7209 */ /* 0x004fce0007810000 */
[----:B------:R-:W-:Y:S01]  /*b5f0*/  MUFU.TANH R94, R94 ;  /* 0x0000005e005e7308 */ /* 0x000fe20000002400 */
[----:B0-----:R-:W-:-:S07]  /*b600*/  FMNMX.FTZ R156, R90, R156, !PT ;  /* 0x0000009c5a9c7209 */ /* 0x001fce0007810000 */
[----:B------:R-:W-:Y:S01]  /*b610*/  MUFU.TANH R95, R95 ;  /* 0x0000005f005f7308 */ /* 0x000fe20000002400 */
[----:B-1----:R-:W-:-:S07]  /*b620*/  FMNMX.FTZ R156, R91, R156, !PT ;  /* 0x0000009c5b9c7209 */ /* 0x002fce0007810000 */
[----:B------:R-:W-:Y:S08]  /*b630*/  MUFU.EX2 R11, R11 ;  /* 0x0000000b000b7308 */ /* 0x000ff00000000800 */
[----:B------:R-:W0:Y:S08]  /*b640*/  MUFU.EX2 R176, R176 ;  /* 0x000000b000b07308 */ /* 0x000e300000000800 */
[----:B------:R-:W1:Y:S08]  /*b650*/  MUFU.EX2 R15, R15 ;  /* 0x0000000f000f7308 */ /* 0x000e700000000800 */
[----:B------:R-:W-:Y:S01]  /*b660*/  MUFU.EX2 R178, R178 ;  /* 0x000000b200b27308 */ /* 0x000fe20000000800 */
[----:B0-----:R-:W-:-:S07]  /*b670*/  FFMA.FTZ R14, R11, R14, R176 ;  /* 0x0000000e0b0e7223 */ /* 0x001fce00000100b0 */
        /* <DEDUP_REMOVED lines=37> */
[----:B------:R-:W-:-:S03]  /*b8d0*/  FFMA.FTZ R128, R133, UR11, -R12 ;  /* 0x0000000b85807c23 */ /* 0x000fc6000801080c */
[----:B------:R-:W-:Y:S01]  /*b8e0*/  HGMMA.64x128x16.F32.BF16 R24, R200, gdesc[UR4].tnspB, R24, gsb0 ;  /* 0x41e00004c8187df0 */ /* 0x000fe20008001818 */
[----:B------:R-:W-:Y:S01]  /*b8f0*/  UIADD3 UR6, UR10, 0x380, URZ ;  /* 0x000003800a067890 */ /* 0x000fe2000fffe03f */
[----:B------:R-:W-:Y:S01]  /*b900*/  MUFU.EX2 R196, R196 ;  /* 0x000000c400c47308 */ /* 0x000fe20000000800 */
[----:B------:R-:W-:-:S07]  /*b910*/  UMOV UR7, 0x40000040 ;  /* 0x4000004000077882 */ /* 0x000fce0000000000 */
[----:B------:R-:W-:Y:S08]  /*b920*/  MUFU.EX2 R198, R198 ;  /* 0x000000c600c67308 */ /* 0x000ff00000000800 */
[----:B------:R-:W-:Y:S01]  /*b930*/  MUFU.EX2 R128, R128 ;  /* 0x0000008000807308 */ /* 0x000fe20000000800 */
[----:B------:R-:W-:Y:S02]  /*b940*/  WARPGROUP.DEPBAR.LE gsb0, 0x0 ;  /* 0x00008000000079c5 */ /* 0x000fe40000010000 */
[----:B------:R-:W-:Y:S01]  /*b950*/  WARPGROUP.ARRIVE ;  /* 0x00000000000079c5 */ /* 0x000fe20000000000 */
[--C-:B------:R-:W-:Y:S01]  /*b960*/  FFMA.FTZ R200, R120, UR11, -R12.reuse ;  /* 0x0000000b78c87c23 */ /* 0x100fe2000801080c */
[--C-:B------:R-:W-:Y:S01]  /*b970*/  FFMA.FTZ R120, R121, UR11, -R12.reuse ;  /* 0x0000000b79787c23 */ /* 0x100fe2000801080c */
[--C-:B------:R-:W-:Y:S01]  /*b980*/  FFMA.FTZ R202, R124, UR11, -R12.reuse ;  /* 0x0000000b7cca7c23 */ /* 0x100fe2000801080c */
[----:B------:R-:W-:-:S02]  /*b990*/  FFMA.FTZ R121, R125, UR11, -R12 ;  /* 0x0000000b7d797c23 */ /* 0x000fc4000801080c */
[----:B------:R-:W-:Y:S01]  /*b9a0*/  HGMMA.64x128x16.F32.BF16 R24, R204, gdesc[UR4].tnspB, R24, gsb0 ;  /* 0x41e00004cc187df0 */ /* 0x000fe20008001818 */
        /* <DEDUP_REMOVED lines=9> */
[----:B------:R-:W-:Y:S01]  /*ba40*/  FMNMX.FTZ R116, R94, R156, !PT ;  /* 0x0000009c5e747209 */ /* 0x000fe20007810000 */
[--C-:B------:R-:W-:Y:S01]  /*ba50*/  FFMA.FTZ R204, R112, UR11, -R12.reuse ;  /* 0x0000000b70cc7c23 */ /* 0x100fe2000801080c */
[--C-:B------:R-:W-:Y:S01]  /*ba60*/  FFMA.FTZ R112, R113, UR11, -R12.reuse ;  /* 0x0000000b71707c23 */ /* 0x100fe2000801080c */
[----:B------:R-:W-:Y:S01]  /*ba70*/  FFMA.FTZ R113, R117, UR11, -R12 ;  /* 0x0000000b75717c23 */ /* 0x000fe2000801080c */
[----:B------:R-:W-:Y:S01]  /*ba80*/  HGMMA.64x128x16.F32.BF16 R24, R208, gdesc[UR4].tnspB, R24, gsb0 ;  /* 0x41e00004d0187df0 */ /* 0x000fe20008001818 */
[----:B------:R-:W-:Y:S01]  /*ba90*/  UIADD3 UR6, UR10, 0x480, URZ ;  /* 0x000004800a067890 */ /* 0x000fe2000fffe03f */
[----:B------:R-:W-:Y:S01]  /*baa0*/  FMNMX.FTZ R116, R95, R116, !PT ;  /* 0x000000745f747209 */ /* 0x000fe20007810000 */
[----:B------:R-:W-:Y:S01]  /*bab0*/  UMOV UR7, 0x40000040 ;  /* 0x4000004000077882 */ /* 0x000fe20000000000 */
[----:B------:R-:W-:Y:S03]  /*bac0*/  MUFU.EX2 R204, R204 ;  /* 0x000000cc00cc7308 */ /* 0x000fe60000000800 */
[----:B------:R-:W0:Y:S05]  /*bad0*/  SHFL.BFLY PT, R117, R116, 0x2, 0x1f ;  /* 0x0c401f0074757f89 */ /* 0x000e2a00000e0000 */
[----:B------:R-:W-:Y:S08]  /*bae0*/  MUFU.EX2 R112, R112 ;  /* 0x0000007000707308 */ /* 0x000ff00000000800 */
[----:B------:R-:W-:Y:S08]  /*baf0*/  MUFU.EX2 R206, R206 ;  /* 0x000000ce00ce7308 */ /* 0x000ff00000000800 */
[----:B------:R-:W-:Y:S01]  /*bb00*/  MUFU.EX2 R113, R113 ;  /* 0x0000007100717308 */ /* 0x000fe20000000800 */
[----:B0-----:R-:W-:-:S05]  /*bb10*/  FMNMX.FTZ R116, R116, R117, !PT ;  /* 0x0000007574747209 */ /* 0x001fca0007810000 */
[----:B------:R-:W0:Y:S01]  /*bb20*/  SHFL.BFLY PT, R117, R116, 0x1, 0x1f ;  /* 0x0c201f0074757f89 */ /* 0x000e2200000e0000 */
[----:B------:R-:W-:Y:S02]  /*bb30*/  WARPGROUP.DEPBAR.LE gsb0, 0x0 ;  /* 0x00008000000079c5 */ /* 0x000fe40000010000 */
[----:B------:R-:W-:Y:S01]  /*bb40*/  WARPGROUP.ARRIVE ;  /* 0x00000000000079c5 */ /* 0x000fe20000000000 */
[--C-:B------:R-:W-:Y:S01]  /*bb50*/  FFMA.FTZ R208, R104, UR11, -R12.reuse ;  /* 0x0000000b68d07c23 */ /* 0x100fe2000801080c */
[--C-:B------:R-:W-:Y:S01]  /*bb60*/  FFMA.FTZ R104, R105, UR11, -R12.reuse ;  /* 0x0000000b69687c23 */ /* 0x100fe2000801080c */
[--C-:B------:R-:W-:Y:S01]  /*bb70*/  FFMA.FTZ R105, R109, UR11, -R12.reuse ;  /* 0x0000000b6d697c23 */ /* 0x100fe2000801080c */
[--C-:B------:R-:W-:Y:S01]  /*bb80*/  FFMA.FTZ R109, R89, UR11, -R12.reuse ;  /* 0x0000000b596d7c23 */ /* 0x100fe2000801080c */
[----:B0-----:R-:W-:Y:S01]  /*bb90*/  FMNMX.FTZ R89, R116, R117, !PT ;  /* 0x0000007574597209 */ /* 0x001fe20007810000 */
[----:B------:R-:W-:Y:S01]  /*bba0*/  HGMMA.64x128x16.F32.BF16 R24, R212, gdesc[UR4].tnspB, R24, gsb0 ;  /* 0x41e00004d4187df0 */ /* 0x000fe20008001818 */
[----:B------:R-:W-:Y:S01]  /*bbb0*/  UIADD3 UR6, UR10, 0x500, URZ ;  /* 0x000005000a067890 */ /* 0x000fe2000fffe03f */
[--C-:B------:R-:W-:Y:S01]  /*bbc0*/  FFMA.FTZ R210, R108, UR11, -R12.reuse ;  /* 0x0000000b6cd27c23 */ /* 0x100fe2000801080c */
[----:B------:R-:W-:Y:S01]  /*bbd0*/  UMOV UR7, 0x40000040 ;  /* 0x4000004000077882 */ /* 0x000fe20000000000 */
[--C-:B------:R-:W-:Y:S01]  /*bbe0*/  FFMA.FTZ R108, R173, UR11, -R12.reuse ;  /* 0x0000000bad6c7c23 */ /* 0x100fe2000801080c */
[----:B------:R-:W-:Y:S01]  /*bbf0*/  FFMA.FTZ R116, R93, UR11, -R12 ;  /* 0x0000000b5d747c23 */ /* 0x000fe2000801080c */
        /* <DEDUP_REMOVED lines=8> */
[----:B------:R-:W-:Y:S01]  /*bc80*/  FFMA.FTZ R130, R131, UR11, -R93 ;  /* 0x0000000b83827c23 */ /* 0x000fe2000801085d */
[----:B------:R-:W-:Y:S01]  /*bc90*/  MUFU.EX2 R12, R12 ;  /* 0x0000000c000c7308 */ /* 0x000fe20000000800 */
[----:B------:R-:W-:-:S02]  /*bca0*/  @!P1 IMAD R131, R2, 0x8, R0 ;  /* 0x0000000802839824 */ /* 0x000fc400078e0200 */
[--C-:B------:R-:W-:Y:S01]  /*bcb0*/  FFMA.FTZ R181, R162, UR11, -R93.reuse ;  /* 0x0000000ba2b57c23 */ /* 0x100fe2000801085d */
[--C-:B------:R-:W-:Y:S01]  /*bcc0*/  FFMA.FTZ R117, R163, UR11, -R93.reuse ;  /* 0x0000000ba3757c23 */ /* 0x100fe2000801085d */
[--C-:B------:R-:W-:Y:S01]  /*bcd0*/  FFMA.FTZ R201, R122, UR11, -R93.reuse ;  /* 0x0000000b7ac97c23 */ /* 0x100fe2000801085d */
[----:B------:R-:W-:Y:S02]  /*bce0*/  @!P1 VIADD R131, R131, 0x34840 ;  /* 0x0003484083839836 */ /* 0x000fe40000000000 */
[--C-:B------:R-:W-:Y:S01]  /*bcf0*/  FFMA.FTZ R183, R166, UR11, -R93.reuse ;  /* 0x0000000ba6b77c23 */ /* 0x100fe2000801085d */
[--C-:B------:R-:W-:Y:S01]  /*bd00*/  FFMA.FTZ R124, R167, UR11, -R93.reuse ;  /* 0x0000000ba77c7c23 */ /* 0x100fe2000801085d */
[----:B------:R-:W0:Y:S01]  /*bd10*/  MUFU.EX2 R177, R177 ;  /* 0x000000b100b17308 */ /* 0x000e220000000800 */
[----:B------:R-:W-:Y:S01]  /*bd20*/  FFMA.FTZ R199, R134, UR11, -R93 ;  /* 0x0000000b86c77c23 */ /* 0x000fe2000801085d */
[----:B------:R-:W-:Y:S01]  /*bd30*/  @!P1 PRMT R141, RZ, 0x654, R131 ;  /* 0x00000654ff8d9816 */ /* 0x000fe20000000083 */
[--C-:B------:R-:W-:Y:S01]  /*bd40*/  FFMA.FTZ R131, R135, UR11, -R93.reuse ;  /* 0x0000000b87837c23 */ /* 0x100fe2000801085d */
[----:B------:R-:W-:Y:S01]  /*bd50*/  IMAD.U32 R135, RZ, RZ, UR61 ;  /* 0x0000003dff877e24 */ /* 0x000fe2000f8e00ff */
[----:B------:R-:W-:Y:S01]  /*bd60*/  IADD3 R134, -R175, 0xb, RZ ;  /* 0x0000000baf867810 */ /* 0x000fe20007ffe1ff */
[--C-:B------:R-:W-:Y:S01]  /*bd70*/  FFMA.FTZ R185, R154, UR11, -R93.reuse ;  /* 0x0000000b9ab97c23 */ /* 0x100fe2000801085d */
[----:B------:R-:W-:Y:S01]  /*bd80*/  FFMA.FTZ R125, R155, UR11, -R93 ;  /* 0x0000000b9b7d7c23 */ /* 0x000fe2000801085d */
[----:B------:R-:W1:Y:S01]  /*bd90*/  MUFU.EX2 R21, R21 ;  /* 0x0000001500157308 */ /* 0x000e620000000800 */
[----:B------:R-:W-:-:S02]  /*bda0*/  @!P1 IMAD R135, R135, 0x8, R0 ;  /* 0x0000000887879824 */ /* 0x000fc400078e0200 */
[--C-:B------:R-:W-:Y:S01]  /*bdb0*/  FFMA.FTZ R187, R158, UR11, -R93.reuse ;  /* 0x0000000b9ebb7c23 */ /* 0x100fe2000801085d */
[--C-:B------:R-:W-:Y:S01]  /*bdc0*/  FFMA.FTZ R132, R159, UR11, -R93.reuse ;  /* 0x0000000b9f847c23 */ /* 0x100fe2000801085d */
[--C-:B------:R-:W-:Y:S01]  /*bdd0*/  FFMA.FTZ R205, R114, UR11, -R93.reuse ;  /* 0x0000000b72cd7c23 */ /* 0x100fe2000801085d */
[--C-:B------:R-:W-:Y:S01]  /*bde0*/  FFMA.FTZ R189, R146, UR11, -R93.reuse ;  /* 0x0000000b92bd7c23 */ /* 0x100fe2000801085d */
[--C-:B------:R-:W-:Y:S01]  /*bdf0*/  FFMA.FTZ R133, R147, UR11, -R93.reuse ;  /* 0x0000000b93857c23 */ /* 0x100fe2000801085d */
[----:B------:R-:W-:Y:S01]  /*be00*/  FFMA.FTZ R207, R118, UR11, -R93 ;  /* 0x0000000b76cf7c23 */ /* 0x000fe2000801085d */
[----:B------:R2:W-:Y:S01]  /*be10*/  MUFU.EX2 R10, R116 ;  /* 0x00000074000a7308 */ /* 0x0005e20000000800 */
[----:B0-----:R-:W-:Y:S01]  /*be20*/  FFMA.FTZ R122, R12, R13, R177 ;  /* 0x0000000d0c7a7223 */ /* 0x001fe200000100b1 */
[----:B------:R-:W-:Y:S01]  /*be30*/  FADD.FTZ R13, R15, R14 ;  /* 0x0000000e0f0d7221 */ /* 0x000fe20000010000 */
[----:B------:R-:W-:Y:S02]  /*be40*/  @!P1 VIADD R14, R135, 0x34860 ;  /* 0x00034860870e9836 */ /* 0x000fe40000000000 */
[--C-:B------:R-:W-:Y:S01]  /*be50*/  FFMA.FTZ R209, R106, UR11, -R93.reuse ;  /* 0x0000000b6ad17c23 */ /* 0x100fe2000801085d */
[----:B------:R-:W-:Y:S01]  /*be60*/  FFMA.FTZ R191, R150, UR11, -R93 ;  /* 0x0000000b96bf7c23 */ /* 0x000fe2000801085d */
[----:B------:R-:W-:Y:S01]  /*be70*/  FADD.FTZ R135, R178, R13 ;  /* 0x0000000db2877221 */ /* 0x000fe20000010000 */
[--C-:B------:R-:W-:Y:S01]  /*be80*/  FFMA.FTZ R13, R123, UR11, -R93.reuse ;  /* 0x0000000b7b0d7c23 */ /* 0x100fe2000801085d */
[----:B------:R-:W0:Y:S01]  /*be90*/  MUFU.EX2 R179, R179 ;  /* 0x000000b300b37308 */ /* 0x000e220000000800 */
[----:B--2---:R-:W-:Y:S01]  /*bea0*/  FFMA.FTZ R116, R172, UR11, -R93 ;  /* 0x0000000bac747c23 */ /* 0x004fe2000801085d */
[----:B-1----:R-:W-:Y:S01]  /*beb0*/  FADD.FTZ R122, R21, R122 ;  /* 0x0000007a157a7221 */ /* 0x002fe20000010000 */
[----:B------:R-:W-:Y:S01]  /*bec0*/  FADD.FTZ R135, R20, R135 ;  /* 0x0000008714877221 */ /* 0x000fe20000010000 */
[--C-:B------:R-:W-:Y:S01]  /*bed0*/  FFMA.FTZ R140, R151, UR11, -R93.reuse ;  /* 0x0000000b978c7c23 */ /* 0x100fe2000801085d */
[--C-:B------:R-:W-:Y:S01]  /*bee0*/  FFMA.FTZ R193, R138, UR11, -R93.reuse ;  /* 0x0000000b8ac17c23 */ /* 0x100fe2000801085d */
[----:B------:R-:W-:Y:S01]  /*bef0*/  FFMA.FTZ R211, R110, UR11, -R93 ;  /* 0x0000000b6ed37c23 */ /* 0x000fe2000801085d */
[----:B------:R-:W-:Y:S01]  /*bf00*/  FADD.FTZ R135, R180, R135 ;  /* 0x00000087b4877221 */ /* 0x000fe20000010000 */
[----:B------:R-:W1:Y:S01]  /*bf10*/  MUFU.EX2 R116, R116 ;  /* 0x0000007400747308 */ /* 0x000e620000000800 */
[--C-:B------:R-:W-:Y:S01]  /*bf20*/  FFMA.FTZ R138, R139, UR11, -R93.reuse ;  /* 0x0000000b8b8a7c23 */ /* 0x100fe2000801085d */
[----:B------:R-:W-:Y:S01]  /*bf30*/  FFMA.FTZ R195, R142, UR11, -R93 ;  /* 0x0000000b8ec37c23 */ /* 0x000fe2000801085d */
[----:B------:R-:W-:Y:S01]  /*bf40*/  FADD.FTZ R135, R160, R135 ;  /* 0x00000087a0877221 */ /* 0x000fe20000010000 */
[--C-:B------:R-:W-:Y:S01]  /*bf50*/  FFMA.FTZ R115, R115, UR11, -R93.reuse ;  /* 0x0000000b73737c23 */ /* 0x100fe2000801085d */
[----:B------:R-:W-:Y:S01]  /*bf60*/  FFMA.FTZ R139, R143, UR11, -R93 ;  /* 0x0000000b8f8b7c23 */ /* 0x000fe2000801085d */
[----:B------:R-:W-:Y:S01]  /*bf70*/  F2FP.BF16.F32.PACK_AB R178, R20, R178 ;  /* 0x000000b214b2723e */ /* 0x000fe200000010ff */
[----:B------:R-:W-:Y:S01]  /*bf80*/  FADD.FTZ R114, R182, R135 ;  /* 0x00000087b6727221 */ /* 0x000fe20000010000 */
[----:B------:R-:W2:Y:S01]  /*bf90*/  MUFU.EX2 R181, R181 ;  /* 0x000000b500b57308 */ /* 0x000ea20000000800 */
[----:B0-----:R-:W-:Y:S01]  /*bfa0*/  FADD.FTZ R123, R179, R122 ;  /* 0x0000007ab37b7221 */ /* 0x001fe20000010000 */
[----:B------:R-:W-:Y:S01]  /*bfb0*/  @!P1 PRMT R122, RZ, 0x654, R14 ;  /* 0x00000654ff7a9816 */ /* 0x000fe2000000000e */
[--C-:B------:R-:W-:Y:S01]  /*bfc0*/  FFMA.FTZ R203, R126, UR11, -R93.reuse ;  /* 0x0000000b7ecb7c23 */ /* 0x100fe2000801085d */
[----:B------:R-:W-:Y:S01]  /*bfd0*/  F2FP.BF16.F32.PACK_AB R177, R21, R177 ;  /* 0x000000b115b1723e */ /* 0x000fe200000010ff */
[--C-:B------:R-:W-:Y:S01]  /*bfe0*/  FFMA.FTZ R119, R119, UR11, -R93.reuse ;  /* 0x0000000b77777c23 */ /* 0x100fe2000801085d */
[--C-:B------:R-:W-:Y:S01]  /*bff0*/  FFMA.FTZ R111, R111, UR11, -R93.reuse ;  /* 0x0000000b6f6f7c23 */ /* 0x100fe2000801085d */
[----:B------:R-:W-:Y:S01]  /*c000*/  FFMA.FTZ R102, R102, UR11, -R93 ;  /* 0x0000000b66667c23 */ /* 0x000fe2000801085d */
[----:B------:R-:W0:Y:S01]  /*c010*/  MUFU.EX2 R117, R117 ;  /* 0x0000007500757308 */ /* 0x000e220000000800 */
[----:B-1----:R-:W-:Y:S01]  /*c020*/  FADD.FTZ R14, R116, R123 ;  /* 0x0000007b740e7221 */ /* 0x002fe20000010000 */
[--C-:B------:R-:W-:Y:S01]  /*c030*/  FFMA.FTZ R103, R103, UR11, -R93.reuse ;  /* 0x0000000b67677c23 */ /* 0x100fe2000801085d */
[--C-:B------:R-:W-:Y:S01]  /*c040*/  FFMA.FTZ R91, R91, UR11, -R93.reuse ;  /* 0x0000000b5b5b7c23 */ /* 0x100fe2000801085d */
[----:B------:R-:W-:Y:S01]  /*c050*/  FFMA.FTZ R94, R94, UR11, -R93 ;  /* 0x0000000b5e5e7c23 */ /* 0x000fe2000801085d */
[----:B------:R-:W-:-:S02]  /*c060*/  R2UR UR61, R2 ;  /* 0x00000000023d72ca */ /* 0x000fc400000e0000 */
[----:B------:R-:W-:Y:S01]  /*c070*/  F2FP.BF16.F32.PACK_AB R179, R116, R179 ;  /* 0x000000b374b3723e */ /* 0x000fe200000010ff */
[----:B------:R-:W1:Y:S01]  /*c080*/  MUFU.EX2 R183, R183 ;  /* 0x000000b700b77308 */ /* 0x000e620000000800 */
[----:B------:R-:W-:Y:S02]  /*c090*/  F2FP.BF16.F32.PACK_AB R180, R160, R180 ;  /* 0x000000b4a0b4723e */ /* 0x000fe400000010ff */
[----:B------:R-:W-:-:S05]  /*c0a0*/  F2FP.BF16.F32.PACK_AB R182, R161, R182 ;  /* 0x000000b6a1b6723e */ /* 0x000fca00000010ff */
[----:B------:R-:W3:Y:S08]  /*c0b0*/  MUFU.EX2 R124, R124 ;  /* 0x0000007c007c7308 */ /* 0x000ef00000000800 */
[----:B------:R-:W4:Y:S08]  /*c0c0*/  MUFU.EX2 R185, R185 ;  /* 0x000000b900b97308 */ /* 0x000f300000000800 */
[----:B------:R-:W5:Y:S08]  /*c0d0*/  MUFU.EX2 R125, R125 ;  /* 0x0000007d007d7308 */ /* 0x000f700000000800 */
[----:B------:R-:W5:Y:S08]  /*c0e0*/  MUFU.EX2 R187, R187 ;  /* 0x000000bb00bb7308 */ /* 0x000f700000000800 */
[----:B------:R-:W5:Y:S08]  /*c0f0*/  MUFU.EX2 R132, R132 ;  /* 0x0000008400847308 */ /* 0x000f700000000800 */
[----:B------:R-:W5:Y:S08]  /*c100*/  MUFU.EX2 R189, R189 ;  /* 0x000000bd00bd7308 */ /* 0x000f700000000800 */
[----:B------:R-:W5:Y:S01]  /*c110*/  MUFU.EX2 R133, R133 ;  /* 0x0000008500857308 */ /* 0x000f620000000800 */
[----:B------:R-:W-:-:S02]  /*c120*/  WARPGROUP.DEPBAR.LE gsb0, 0x0 ;  /* 0x00008000000079c5 */ /* 0x000fc40000010000 */
[----:B------:R-:W-:-:S05]  /*c130*/  WARPGROUP.ARRIVE ;  /* 0x00000000000079c5 */ /* 0x000fca0000000000 */
[----:B------:R-:W5:Y:S01]  /*c140*/  MUFU.EX2 R191, R191 ;  /* 0x000000bf00bf7308 */ /* 0x000f620000000800 */
[----:B------:R-:W-:Y:S02]  /*c150*/  F2FP.BF16.F32.PACK_AB R212, R97, R96 ;  /* 0x0000006061d4723e */ /* 0x000fe400000010ff */
[----:B------:R-:W-:Y:S01]  /*c160*/  F2FP.BF16.F32.PACK_AB R214, R101, R100 ;  /* 0x0000006465d6723e */ /* 0x000fe200000010ff */
[----:B------:R-:W-:Y:S01]  /*c170*/  HGMMA.64x128x16.F32.BF16 R24, R216, gdesc[UR4].tnspB, R24, gsb0 ;  /* 0x41e00004d8187df0 */ /* 0x000fe20008001818 */
[----:B------:R-:W-:-:S03]  /*c180*/  UIADD3 UR6, UR14, -0x1, URZ ;  /* 0xffffffff0e067890 */ /* 0x000fc6000fffe03f */
        /* <DEDUP_REMOVED lines=20> */
[----:B------:R-:W-:Y:S01]  /*c2d0*/  @!P1 SYNCS.ARRIVE.TRANS64.RED.A1T0 RZ, [R141+URZ], RZ ;  /* 0x000000ff8dff99a7 */ /* 0x000fe2000810043f */
[----:B------:R-:W-:Y:S01]  /*c2e0*/  MUFU.EX2 R105, R105 ;  /* 0x0000006900697308 */ /* 0x000fe20000000800 */
[-C--:B------:R-:W-:Y:S01]  /*c2f0*/  FMUL.FTZ R26, R26, R12.reuse ;  /* 0x0000000c1a1a7220 */ /* 0x080fe20000410000 */
[-C--:B------:R-:W-:Y:S01]  /*c300*/  FMUL.FTZ R27, R27, R12.reuse ;  /* 0x0000000c1b1b7220 */ /* 0x080fe20000410000 */
[-C--:B------:R-:W-:Y:S01]  /*c310*/  FMUL.FTZ R30, R30, R12.reuse ;  /* 0x0000000c1e1e7220 */ /* 0x080fe20000410000 */
[-C--:B------:R-:W-:Y:S01]  /*c320*/  FMUL.FTZ R31, R31, R12.reuse ;  /* 0x0000000c1f1f7220 */ /* 0x080fe20000410000 */
[-C--:B------:R-:W-:Y:S01]  /*c330*/  FMUL.FTZ R34, R34, R12.reuse ;  /* 0x0000000c22227220 */ /* 0x080fe20000410000 */
[-C--:B------:R-:W-:Y:S01]  /*c340*/  FMUL.FTZ R35, R35, R12.reuse ;  /* 0x0000000c23237220 */ /* 0x080fe20000410000 */
[----:B------:R2:W-:Y:S01]  /*c350*/  @!P1 SYNCS.ARRIVE.TRANS64.RED.A1T0 RZ, [R122+URZ], RZ ;  /* 0x000000ff7aff99a7 */ /* 0x0005e2000810043f */
[----:B------:R-:W-:Y:S01]  /*c360*/  MUFU.EX2 R102, R102 ;  /* 0x0000006600667308 */ /* 0x000fe20000000800 */
[-C--:B------:R-:W-:Y:S01]  /*c370*/  FMUL.FTZ R38, R38, R12.reuse ;  /* 0x0000000c26267220 */ /* 0x080fe20000410000 */
[-C--:B------:R-:W-:Y:S01]  /*c380*/  FMUL.FTZ R39, R39, R12.reuse ;  /* 0x0000000c27277220 */ /* 0x080fe20000410000 */
[-C--:B------:R-:W-:Y:S01]  /*c390*/  FMUL.FTZ R42, R42, R12.reuse ;  /* 0x0000000c2a2a7220 */ /* 0x080fe20000410000 */
[-C--:B------:R-:W-:Y:S01]  /*c3a0*/  FMUL.FTZ R43, R43, R12.reuse ;  /* 0x0000000c2b2b7220 */ /* 0x080fe20000410000 */
[-C--:B------:R-:W-:Y:S01]  /*c3b0*/  FMUL.FTZ R46, R46, R12.reuse ;  /* 0x0000000c2e2e7220 */ /* 0x080fe20000410000 */
[-C--:B------:R-:W-:Y:S01]  /*c3c0*/  FMUL.FTZ R47, R47, R12.reuse ;  /* 0x0000000c2f2f7220 */ /* 0x080fe20000410000 */
[----:B--2---:R-:W-:Y:S01]  /*c3d0*/  FADD.FTZ R122, R181, R14 ;  /* 0x0000000eb57a7221 */ /* 0x004fe20000010000 */
[----:B------:R-:W-:Y:S01]  /*c3e0*/  FFMA.FTZ R14, R127, UR11, -R93 ;  /* 0x0000000b7f0e7c23 */ /* 0x000fe2000801085d */
[----:B------:R-:W-:Y:S01]  /*c3f0*/  FADD.FTZ R127, R161, R114 ;  /* 0x00000072a17f7221 */ /* 0x000fe20000010000 */
[----:B------:R-:W-:Y:S01]  /*c400*/  MUFU.EX2 R103, R103 ;  /* 0x0000006700677308 */ /* 0x000fe20000000800 */
[----:B0-----:R-:W-:Y:S01]  /*c410*/  FADD.FTZ R122, R117, R122 ;  /* 0x0000007a757a7221 */ /* 0x001fe20000010000 */
[-C--:B------:R-:W-:Y:S01]  /*c420*/  FMUL.FTZ R50, R50, R12.reuse ;  /* 0x0000000c32327220 */ /* 0x080fe20000410000 */
[----:B------:R-:W-:Y:S01]  /*c430*/  FADD.FTZ R118, R184, R127 ;  /* 0x0000007fb8767221 */ /* 0x000fe20000010000 */
[-C--:B------:R-:W-:Y:S01]  /*c440*/  FMUL.FTZ R51, R51, R12.reuse ;  /* 0x0000000c33337220 */ /* 0x080fe20000410000 */
[----:B-1----:R-:W-:Y:S01]  /*c450*/  FADD.FTZ R123, R183, R122 ;  /* 0x0000007ab77b7221 */ /* 0x002fe20000010000 */
[-C--:B------:R-:W-:Y:S01]  /*c460*/  FMUL.FTZ R54, R54, R12.reuse ;  /* 0x0000000c36367220 */ /* 0x080fe20000410000 */
[-C--:B------:R-:W-:Y:S01]  /*c470*/  FMUL.FTZ R55, R55, R12.reuse ;  /* 0x0000000c37377220 */ /* 0x080fe20000410000 */
[----:B------:R-:W0:Y:S01]  /*c480*/  MUFU.EX2 R14, R14 ;  /* 0x0000000e000e7308 */ /* 0x000e220000000800 */
[----:B---3--:R-:W-:Y:S01]  /*c490*/  FADD.FTZ R114, R124, R123 ;  /* 0x0000007b7c727221 */ /* 0x008fe20000010000 */
[-C--:B------:R-:W-:Y:S01]  /*c4a0*/  FMUL.FTZ R58, R58, R12.reuse ;  /* 0x0000000c3a3a7220 */ /* 0x080fe20000410000 */
[-C--:B------:R-:W-:Y:S01]  /*c4b0*/  FMUL.FTZ R59, R59, R12.reuse ;  /* 0x0000000c3b3b7220 */ /* 0x080fe20000410000 */
[-C--:B------:R-:W-:Y:S01]  /*c4c0*/  FMUL.FTZ R62, R62, R12.reuse ;  /* 0x0000000c3e3e7220 */ /* 0x080fe20000410000 */
[----:B----4-:R-:W-:Y:S01]  /*c4d0*/  FADD.FTZ R106, R185, R114 ;  /* 0x00000072b96a7221 */ /* 0x010fe20000010000 */
[----:B------:R-:W-:Y:S01]  /*c4e0*/  FFMA.FTZ R114, R107, UR11, -R93 ;  /* 0x0000000b6b727c23 */ /* 0x000fe2000801085d */
[----:B------:R-:W-:Y:S01]  /*c4f0*/  FADD.FTZ R107, R153, R118 ;  /* 0x00000076996b7221 */ /* 0x000fe20000010000 */
[----:B------:R-:W-:Y:S01]  /*c500*/  MUFU.EX2 R108, R108 ;  /* 0x0000006c006c7308 */ /* 0x000fe20000000800 */
[----:B-----5:R-:W-:Y:S01]  /*c510*/  FADD.FTZ R106, R125, R106 ;  /* 0x0000006a7d6a7221 */ /* 0x020fe20000010000 */
[-C--:B------:R-:W-:Y:S01]  /*c520*/  FMUL.FTZ R63, R63, R12.reuse ;  /* 0x0000000c3f3f7220 */ /* 0x080fe20000410000 */
[----:B------:R-:W-:Y:S01]  /*c530*/  FADD.FTZ R123, R186, R107 ;  /* 0x0000006bba7b7221 */ /* 0x000fe20000010000 */
[--C-:B------:R-:W-:Y:S01]  /*c540*/  FFMA.FTZ R107, R98, UR11, -R93.reuse ;  /* 0x0000000b626b7c23 */ /* 0x100fe2000801085d */
[----:B------:R-:W-:Y:S01]  /*c550*/  FADD.FTZ R127, R187, R106 ;  /* 0x0000006abb7f7221 */ /* 0x000fe20000010000 */
[----:B------:R-:W-:Y:S01]  /*c560*/  FFMA.FTZ R106, R99, UR11, -R93 ;  /* 0x0000000b636a7c23 */ /* 0x000fe2000801085d */
[----:B------:R-:W-:Y:S01]  /*c570*/  FADD.FTZ R123, R152, R123 ;  /* 0x0000007b987b7221 */ /* 0x000fe20000010000 */
[----:B------:R-:W-:Y:S01]  /*c580*/  FFMA.FTZ R99, R90, UR11, -R93 ;  /* 0x0000000b5a637c23 */ /* 0x000fe2000801085d */
[----:B------:R-:W-:Y:S01]  /*c590*/  FADD.FTZ R110, R132, R127 ;  /* 0x0000007f846e7221 */ /* 0x000fe20000010000 */
[----:B------:R1:W2:Y:S01]  /*c5a0*/  MUFU.EX2 R98, R115 ;  /* 0x0000007300627308 */ /* 0x0002a20000000800 */
[----:B------:R-:W-:Y:S01]  /*c5b0*/  FADD.FTZ R123, R188, R123 ;  /* 0x0000007bbc7b7221 */ /* 0x000fe20000010000 */
[----:B------:R-:W-:Y:S01]  /*c5c0*/  FFMA.FTZ R93, R95, UR11, -R93 ;  /* 0x0000000b5f5d7c23 */ /* 0x000fe2000801085d */
[----:B------:R-:W-:Y:S01]  /*c5d0*/  FADD.FTZ R110, R189, R110 ;  /* 0x0000006ebd6e7221 */ /* 0x000fe20000010000 */
[-C--:B------:R-:W-:Y:S01]  /*c5e0*/  FMUL.FTZ R66, R66, R12.reuse ;  /* 0x0000000c42427220 */ /* 0x080fe20000410000 */
[----:B------:R-:W-:Y:S01]  /*c5f0*/  FADD.FTZ R123, R144, R123 ;  /* 0x0000007b907b7221 */ /* 0x000fe20000010000 */
[-C--:B------:R-:W-:Y:S01]  /*c600*/  FMUL.FTZ R67, R67, R12.reuse ;  /* 0x0000000c43437220 */ /* 0x080fe20000410000 */
[----:B------:R-:W-:Y:S01]  /*c610*/  FADD.FTZ R110, R133, R110 ;  /* 0x0000006e856e7221 */ /* 0x000fe20000010000 */
[----:B------:R-:W-:Y:S01]  /*c620*/  MUFU.EX2 R107, R107 ;  /* 0x0000006b006b7308 */ /* 0x000fe20000000800 */
[----:B------:R-:W-:Y:S01]  /*c630*/  FADD.FTZ R90, R190, R123 ;  /* 0x0000007bbe5a7221 */ /* 0x000fe20000010000 */
[-C--:B------:R-:W-:Y:S01]  /*c640*/  FMUL.FTZ R70, R70, R12.reuse ;  /* 0x0000000c46467220 */ /* 0x080fe20000410000 */
[----:B-1----:R-:W-:Y:S01]  /*c650*/  FADD.FTZ R115, R191, R110 ;  /* 0x0000006ebf737221 */ /* 0x002fe20000010000 */
[-C--:B------:R-:W-:Y:S01]  /*c660*/  FMUL.FTZ R71, R71, R12.reuse ;  /* 0x0000000c47477220 */ /* 0x080fe20000410000 */
[----:B------:R-:W-:Y:S01]  /*c670*/  FADD.FTZ R123, R145, R90 ;  /* 0x0000005a917b7221 */ /* 0x000fe20000010000 */
[-C--:B------:R-:W-:Y:S01]  /*c680*/  FMUL.FTZ R74, R74, R12.reuse ;  /* 0x0000000c4a4a7220 */ /* 0x080fe20000410000 */
[----:B------:R-:W-:Y:S01]  /*c690*/  FADD.FTZ R110, R140, R115 ;  /* 0x000000738c6e7221 */ /* 0x000fe20000010000 */
[----:B------:R-:W1:Y:S01]  /*c6a0*/  MUFU.EX2 R90, R119 ;  /* 0x00000077005a7308 */ /* 0x000e620000000800 */
[----:B------:R-:W-:Y:S01]  /*c6b0*/  FADD.FTZ R123, R192, R123 ;  /* 0x0000007bc07b7221 */ /* 0x000fe20000010000 */
[-C--:B------:R-:W-:Y:S01]  /*c6c0*/  FMUL.FTZ R75, R75, R12.reuse ;  /* 0x0000000c4b4b7220 */ /* 0x080fe20000410000 */
        /* <DEDUP_REMOVED lines=8> */
[----:B------:R-:W-:Y:S01]  /*c750*/  FADD.FTZ R20, R195, R20 ;  /* 0x00000014c3147221 */ /* 0x000fe20000010000 */
[-C--:B------:R-:W-:Y:S01]  /*c760*/  FMUL.FTZ R83, R83, R12.reuse ;  /* 0x0000000c53537220 */ /* 0x080fe20000410000 */
[----:B------:R-:W-:Y:S01]  /*c770*/  FADD.FTZ R21, R137, R110 ;  /* 0x0000006e89157221 */ /* 0x000fe20000010000 */
[-C--:B------:R-:W-:Y:S01]  /*c780*/  FMUL.FTZ R86, R86, R12.reuse ;  /* 0x0000000c56567220 */ /* 0x080fe20000410000 */
[----:B------:R-:W-:Y:S01]  /*c790*/  FADD.FTZ R20, R139, R20 ;  /* 0x000000148b147221 */ /* 0x000fe20000010000 */
[----:B------:R3:W4:Y:S01]  /*c7a0*/  MUFU.EX2 R15, R114 ;  /* 0x00000072000f7308 */ /* 0x0007220000000800 */
[----:B------:R-:W-:Y:S01]  /*c7b0*/  FADD.FTZ R110, R196, R21 ;  /* 0x00000015c46e7221 */ /* 0x000fe20000010000 */
[----:B------:R-:W-:Y:S01]  /*c7c0*/  FMUL.FTZ R87, R87, R12 ;  /* 0x0000000c57577220 */ /* 0x000fe20000410000 */
[----:B------:R-:W-:Y:S01]  /*c7d0*/  FADD.FTZ R21, R197, R20 ;  /* 0x00000014c5157221 */ /* 0x000fe20000010000 */
[----:B------:R-:W-:-:S02]  /*c7e0*/  IMAD.U32 R12, RZ, RZ, UR6 ;  /* 0x00000006ff0c7e24 */ /* 0x000fc4000f8e00ff */
[----:B------:R-:W-:Y:S01]  /*c7f0*/  FADD.FTZ R95, R129, R110 ;  /* 0x0000006e815f7221 */ /* 0x000fe20000010000 */
[----:B------:R-:W-:Y:S01]  /*c800*/  F2FP.BF16.F32.PACK_AB R218, R10, R92 ;  /* 0x0000005c0ada723e */ /* 0x000fe200000010ff */
        /* <DEDUP_REMOVED lines=9> */
[----:B------:R-:W5:Y:S01]  /*c8a0*/  MUFU.EX2 R20, R111 ;  /* 0x0000006f00147308 */ /* 0x000f620000000800 */
[----:B------:R-:W-:Y:S01]  /*c8b0*/  FADD.FTZ R95, R200, R95 ;  /* 0x0000005fc85f7221 */ /* 0x000fe20000010000 */
[----:B------:R-:W-:Y:S01]  /*c8c0*/  FMUL.FTZ R29, R29, R11 ;  /* 0x0000000b1d1d7220 */ /* 0x000fe20000410000 */
[----:B------:R-:W-:Y:S01]  /*c8d0*/  FADD.FTZ R110, R201, R110 ;  /* 0x0000006ec96e7221 */ /* 0x000fe20000010000 */
[C---:B------:R-:W-:Y:S01]  /*c8e0*/  F2FP.BF16.F32.PACK_AB R201, R13.reuse, R201 ;  /* 0x000000c90dc9723e */ /* 0x040fe200000010ff */
[----:B------:R-:W-:Y:S01]  /*c8f0*/  FADD.FTZ R95, R120, R95 ;  /* 0x0000005f785f7221 */ /* 0x000fe20000010000 */
[-C--:B------:R-:W-:Y:S01]  /*c900*/  FMUL.FTZ R32, R32, R11.reuse ;  /* 0x0000000b20207220 */ /* 0x080fe20000410000 */
[----:B------:R-:W-:Y:S01]  /*c910*/  FADD.FTZ R110, R13, R110 ;  /* 0x0000006e0d6e7221 */ /* 0x000fe20000010000 */
[----:B------:R-:W5:Y:S01]  /*c920*/  MUFU.EX2 R109, R109 ;  /* 0x0000006d006d7308 */ /* 0x000f620000000800 */
[----:B---3--:R-:W-:Y:S01]  /*c930*/  FADD.FTZ R114, R202, R95 ;  /* 0x0000005fca727221 */ /* 0x008fe20000010000 */
[----:B------:R-:W-:Y:S01]  /*c940*/  FMUL.FTZ R33, R33, R11 ;  /* 0x0000000b21217220 */ /* 0x000fe20000410000 */
[----:B------:R-:W-:Y:S01]  /*c950*/  FADD.FTZ R21, R203, R110 ;  /* 0x0000006ecb157221 */ /* 0x000fe20000010000 */
[----:B0-----:R-:W-:Y:S01]  /*c960*/  F2FP.BF16.F32.PACK_AB R203, R14, R203 ;  /* 0x000000cb0ecb723e */ /* 0x001fe200000010ff */
[----:B------:R-:W-:Y:S01]  /*c970*/  FADD.FTZ R95, R121, R114 ;  /* 0x00000072795f7221 */ /* 0x000fe20000010000 */
[-C--:B------:R-:W-:Y:S01]  /*c980*/  FMUL.FTZ R36, R36, R11.reuse ;  /* 0x0000000b24247220 */ /* 0x080fe20000410000 */
[----:B------:R-:W-:Y:S01]  /*c990*/  FADD.FTZ R110, R14, R21 ;  /* 0x000000150e6e7221 */ /* 0x000fe20000010000 */
[----:B------:R-:W0:Y:S01]  /*c9a0*/  MUFU.EX2 R91, R91 ;  /* 0x0000005b005b7308 */ /* 0x000e220000000800 */
[----:B------:R-:W-:Y:S01]  /*c9b0*/  FADD.FTZ R95, R204, R95 ;  /* 0x0000005fcc5f7221 */ /* 0x000fe20000010000 */
[----:B------:R-:W-:Y:S01]  /*c9c0*/  FMUL.FTZ R37, R37, R11 ;  /* 0x0000000b25257220 */ /* 0x000fe20000410000 */
[----:B------:R-:W-:Y:S01]  /*c9d0*/  FADD.FTZ R21, R205, R110 ;  /* 0x0000006ecd157221 */ /* 0x000fe20000010000 */
[----:B--2---:R-:W-:Y:S01]  /*c9e0*/  F2FP.BF16.F32.PACK_AB R205, R98, R205 ;  /* 0x000000cd62cd723e */ /* 0x004fe200000010ff */
[----:B------:R-:W-:Y:S01]  /*c9f0*/  FADD.FTZ R95, R112, R95 ;  /* 0x0000005f705f7221 */ /* 0x000fe20000010000 */
[-C--:B------:R-:W-:Y:S01]  /*ca00*/  FMUL.FTZ R40, R40, R11.reuse ;  /* 0x0000000b28287220 */ /* 0x080fe20000410000 */
[----:B------:R-:W-:Y:S01]  /*ca10*/  FADD.FTZ R110, R98, R21 ;  /* 0x00000015626e7221 */ /* 0x000fe20000010000 */
[----:B------:R-:W2:Y:S01]  /*ca20*/  MUFU.EX2 R219, R94 ;  /* 0x0000005e00db7308 */ /* 0x000ea20000000800 */
[----:B------:R-:W-:Y:S01]  /*ca30*/  FADD.FTZ R114, R206, R95 ;  /* 0x0000005fce727221 */ /* 0x000fe20000010000 */
[----:B------:R-:W-:Y:S01]  /*ca40*/  FMUL.FTZ R41, R41, R11 ;  /* 0x0000000b29297220 */ /* 0x000fe20000410000 */
[----:B------:R-:W-:Y:S01]  /*ca50*/  FADD.FTZ R21, R207, R110 ;  /* 0x0000006ecf157221 */ /* 0x000fe20000010000 */
[----:B-1----:R-:W-:Y:S01]  /*ca60*/  F2FP.BF16.F32.PACK_AB R207, R90, R207 ;  /* 0x000000cf5acf723e */ /* 0x002fe200000010ff */
[----:B------:R-:W-:Y:S01]  /*ca70*/  FADD.FTZ R95, R113, R114 ;  /* 0x00000072715f7221 */ /* 0x000fe20000010000 */
[-C--:B------:R-:W-:Y:S01]  /*ca80*/  FMUL.FTZ R44, R44, R11.reuse ;  /* 0x0000000b2c2c7220 */ /* 0x080fe20000410000 */
[----:B------:R-:W-:Y:S01]  /*ca90*/  FADD.FTZ R110, R90, R21 ;  /* 0x000000155a6e7221 */ /* 0x000fe20000010000 */
[----:B------:R-:W1:Y:S01]  /*caa0*/  MUFU.EX2 R93, R93 ;  /* 0x0000005d005d7308 */ /* 0x000e620000000800 */
[----:B------:R-:W-:Y:S01]  /*cab0*/  FADD.FTZ R95, R208, R95 ;  /* 0x0000005fd05f7221 */ /* 0x000fe20000010000 */
[----:B------:R-:W-:Y:S01]  /*cac0*/  FMUL.FTZ R45, R45, R11 ;  /* 0x0000000b2d2d7220 */ /* 0x000fe20000410000 */
[----:B------:R-:W-:Y:S01]  /*cad0*/  FADD.FTZ R110, R209, R110 ;  /* 0x0000006ed16e7221 */ /* 0x000fe20000010000 */
[C---:B----4-:R-:W-:Y:S01]  /*cae0*/  F2FP.BF16.F32.PACK_AB R209, R15.reuse, R209 ;  /* 0x000000d10fd1723e */ /* 0x050fe200000010ff */
[----:B------:R-:W-:Y:S01]  /*caf0*/  FADD.FTZ R95, R104, R95 ;  /* 0x0000005f685f7221 */ /* 0x000fe20000010000 */
[-C--:B------:R-:W-:Y:S01]  /*cb00*/  FMUL.FTZ R48, R48, R11.reuse ;  /* 0x0000000b30307220 */ /* 0x080fe20000410000 */
        /* <DEDUP_REMOVED lines=8> */
[----:B-----5:R-:W-:Y:S01]  /*cb90*/  FADD.FTZ R14, R20, R13 ;  /* 0x0000000d140e7221 */ /* 0x020fe20000010000 */
        /* <DEDUP_REMOVED lines=23> */
[----:B0-----:R-:W-:Y:S01]  /*cd10*/  FADD.FTZ R90, R91, R90 ;  /* 0x0000005a5b5a7221 */ /* 0x001fe20000010000 */
[-C--:B------:R-:W-:Y:S01]  /*cd20*/  FMUL.FTZ R81, R81, R11.reuse ;  /* 0x0000000b51517220 */ /* 0x080fe20000410000 */
[----:B------:R-:W-:Y:S01]  /*cd30*/  FADD.FTZ R13, R92, R13 ;  /* 0x0000000d5c0d7221 */ /* 0x000fe20000010000 */
[-C--:B------:R-:W-:Y:S01]  /*cd40*/  FMUL.FTZ R84, R84, R11.reuse ;  /* 0x0000000b54547220 */ /* 0x080fe20000410000 */
[----:B--2---:R-:W-:Y:S01]  /*cd50*/  FADD.FTZ R90, R219, R90 ;  /* 0x0000005adb5a7221 */ /* 0x004fe20000010000 */
[----:B------:R-:W-:Y:S01]  /*cd60*/  FMUL.FTZ R85, R85, R11 ;  /* 0x0000000b55557220 */ /* 0x000fe20000410000 */
[----:B------:R-:W-:Y:S01]  /*cd70*/  FADD.FTZ R14, R10, R13 ;  /* 0x0000000d0a0e7221 */ /* 0x000fe20000010000 */
[----:B------:R-:W-:Y:S01]  /*cd80*/  F2FP.BF16.F32.PACK_AB R181, R117, R181 ;  /* 0x000000b575b5723e */ /* 0x000fe200000010ff */
[----:B-1----:R-:W-:Y:S01]  /*cd90*/  FADD.FTZ R13, R93, R90 ;  /* 0x0000005a5d0d7221 */ /* 0x002fe20000010000 */
[----:B------:R-:W-:Y:S01]  /*cda0*/  F2FP.BF16.F32.PACK_AB R183, R124, R183 ;  /* 0x000000b77cb7723e */ /* 0x000fe200000010ff */
[----:B------:R-:W-:Y:S01]  /*cdb0*/  IMAD.MOV.U32 R15, RZ, RZ, R16 ;  /* 0x000000ffff0f7224 */ /* 0x000fe200078e0010 */
[----:B------:R-:W-:Y:S01]  /*cdc0*/  F2FP.BF16.F32.PACK_AB R184, R153, R184 ;  /* 0x000000b899b8723e */ /* 0x000fe200000010ff */
[----:B------:R-:W-:Y:S01]  /*cdd0*/  IMAD.MOV.U32 R10, RZ, RZ, R89 ;  /* 0x000000ffff0a7224 */ /* 0x000fe200078e0059 */
[----:B------:R-:W-:Y:S01]  /*cde0*/  F2FP.BF16.F32.PACK_AB R185, R125, R185 ;  /* 0x000000b97db9723e */ /* 0x000fe200000010ff */
[----:B------:R-:W-:Y:S01]  /*cdf0*/  IMAD.MOV.U32 R11, RZ, RZ, R88 ;  /* 0x000000ffff0b7224 */ /* 0x000fe200078e0058 */
[----:B------:R-:W-:-:S02]  /*ce00*/  F2FP.BF16.F32.PACK_AB R186, R152, R186 ;  /* 0x000000ba98ba723e */ /* 0x000fc400000010ff */
        /* <DEDUP_REMOVED lines=25> */
[----:B------:R-:W-:Y:S06]  /*cfa0*/  @P2 BRA `(.L_x_6429) ;  /* 0xffffffa8004c2947 */ /* 0x000fec000383ffff */
.L_x_6420:
[----:B------:R-:W-:Y:S06]  /*cfb0*/  BAR.ARV 0x8, 0x180 ;  /* 0x0206000000007b1d */ /* 0x000fec0000002000 */
[----:B------:R-:W-:Y:S05]  /*cfc0*/  @!P0 BRA `(.L_x_6430) ;  /* 0x0000000000048947 */ /* 0x000fea0003800000 */
[----:B------:R-:W-:Y:S01]  /*cfd0*/  BPT.TRAP 0x1 ;  /* 0x000000040000795c */ /* 0x000fe20000300000 */
.L_x_6430:
[----:B------:R-:W-:Y:S01]  /*cfe0*/  IMAD R8, R2, 0x8, R0 ;  /* 0x0000000802087824 */ /* 0x000fe200078e0200 */
[----:B------:R-:W-:-:S04]  /*cff0*/  SHF.L.U32 R3, R16, 0x1f, RZ ;  /* 0x0000001f10037819 */ /* 0x000fc800000006ff */
[----:B------:R0:W1:Y:S01]  /*d000*/  SYNCS.PHASECHK.TRANS64.TRYWAIT P2, [R8+URZ+0x34850], R3 ;  /* 0x03485003080075a7 */ /* 0x000062000804017f */
[----:B------:R-:W-:Y:S05]  /*d010*/  @!P0 BRA `(.L_x_6431) ;  /* 0x0000000000048947 */ /* 0x000fea0003800000 */
[----:B------:R-:W-:Y:S01]  /*d020*/  BPT.TRAP 0x1 ;  /* 0x000000040000795c */ /* 0x000fe20000300000 */
.L_x_6431:
[----:B-1----:R-:W-:Y:S05]  /*d030*/  @P2 BRA `(.L_x_6432) ;  /* 0x0000000000082947 */ /* 0x002fea0003800000 */
[----:B------:R-:W1:Y:S02]  /*d040*/  SYNCS.PHASECHK.TRANS64.TRYWAIT P0, [R8+URZ+0x34850], R3 ;  /* 0x03485003080075a7 */ /* 0x000e64000800017f */
[----:B-1----:R-:W-:Y:S05]  /*d050*/  @!P0 BRA `(.L_x_6433) ;  /* 0x000000a400988947 */ /* 0x002fea0003800000 */
.L_x_6432:
[----:B------:R-:W-:Y:S05]  /*d060*/  WARPSYNC.ALL ;  /* 0x0000000000007948 */ /* 0x000fea0003800000 */
[----:B------:R-:W-:Y:S01]  /*d070*/  VIADD R0, R0, 0x400 ;  /* 0x0000040000007836 */ /* 0x000fe20000000000 */
[----:B------:R-:W2:Y:S01]  /*d080*/  LDL.LU R15, [R1+0x10] ;  /* 0x00001000010f7983 */ /* 0x000ea20000300800 */
[----:B------:R-:W-:Y:S01]  /*d090*/  WARPGROUP.ARRIVE ;  /* 0x00000000000079c5 */ /* 0x000fe20000000000 */
[----:B------:R-:W-:Y:S02]  /*d0a0*/  IMAD.MOV.U32 R7, RZ, RZ, 0x40000040 ;  /* 0x40000040ff077424 */ /* 0x000fe400078e00ff */
[----:B------:R-:W-:Y:S01]  /*d0b0*/  SHF.R.U32.HI R0, RZ, 0x4, R0 ;  /* 0x00000004ff007819 */ /* 0x000fe20000011600 */
[----:B01----:R-:W0:Y:S01]  /*d0c0*/  SHFL.BFLY PT, R3, R14, 0x2, 0x1f ;  /* 0x0c401f000e037f89 */ /* 0x003e2200000e0000 */
[----:B------:R-:W-:-:S02]  /*d0d0*/  @!P1 VIADD R9, R8, 0x34860 ;  /* 0x0003486008099836 */ /* 0x000fc40000000000 */
[----:B------:R-:W-:Y:S01]  /*d0e0*/  LOP3.LUT R0, R0, 0x3fff, RZ, 0xc0, !PT ;  /* 0x00003fff00007812 */ /* 0x000fe200078ec0ff */
[----:B------:R-:W-:Y:S02]  /*d0f0*/  VIADD R10, R2, 0x1 ;  /* 0x00000001020a7836 */ /* 0x000fe40000000000 */
[----:B------:R-:W-:Y:S02]  /*d100*/  @!P1 PRMT R9, RZ, 0x654, R9 ;  /* 0x00000654ff099816 */ /* 0x000fe40000000009 */
[----:B------:R-:W-:Y:S02]  /*d110*/  LOP3.LUT R5, R0, 0x5800000, RZ, 0xfc, !PT ;  /* 0x0580000000057812 */ /* 0x000fe400078efcff */
[----:B------:R-:W1:Y:S01]  /*d120*/  SHFL.BFLY PT, R0, R13, 0x2, 0x1f ;  /* 0x0c401f000d007f89 */ /* 0x000e6200000e0000 */
[----:B------:R-:W-:Y:S02]  /*d130*/  ISETP.NE.AND P2, PT, R10, 0x2, PT ;  /* 0x000000020a00780c */ /* 0x000fe40003f45270 */
[----:B------:R-:W-:-:S02]  /*d140*/  IMAD R4, R2, 0xb00, R5 ;  /* 0x00000b0002047824 */ /* 0x000fc400078e0205 */
[----:B------:R-:W-:Y:S02]  /*d150*/  IMAD.MOV.U32 R5, RZ, RZ, 0x40000040 ;  /* 0x40000040ff057424 */ /* 0x000fe400078e00ff */
[C---:B------:R-:W-:Y:S01]  /*d160*/  VIADD R6, R4.reuse, 0x80 ;  /* 0x0000008004067836 */ /* 0x040fe20000000000 */
[----:B------:R-:W-:Y:S01]  /*d170*/  R2UR UR6, R4 ;  /* 0x00000000040672ca */ /* 0x000fe200000e0000 */
[----:B------:R-:W-:Y:S01]  /*d180*/  IMAD.MOV.U32 R2, RZ, RZ, RZ ;  /* 0x000000ffff027224 */ /* 0x000fe200078e00ff */
[----:B------:R-:W-:Y:S01]  /*d190*/  R2UR UR7, R5 ;  /* 0x00000000050772ca */ /* 0x000fe200000e0000 */
[----:B------:R-:W-:Y:S02]  /*d1a0*/  IMAD.MOV.U32 R5, RZ, RZ, 0x40000040 ;  /* 0x40000040ff057424 */ /* 0x000fe400078e00ff */
[----:B0-----:R-:W-:-:S10]  /*d1b0*/  FADD.FTZ R3, R3, R14 ;  /* 0x0000000e03037221 */ /* 0x001fd40000010000 */
[----:B------:R-:W-:Y:S01]  /*d1c0*/  HGMMA.64x128x16.F32.BF16 R24, R176, gdesc[UR4].tnspB, R24, gsb0 ;  /* 0x41e00004b0187df0 */ /* 0x000fe20008001818 */
[----:B------:R-:W-:Y:S01]  /*d1d0*/  R2UR UR6, R6 ;  /* 0x00000000060672ca */ /* 0x000fe200000e0000 */
[----:B------:R-:W-:Y:S01]  /*d1e0*/  VIADD R6, R4, 0x100 ;  /* 0x0000010004067836 */ /* 0x000fe20000000000 */
[----:B------:R-:W-:Y:S01]  /*d1f0*/  R2UR UR7, R7 ;  /* 0x00000000070772ca */ /* 0x000fe200000e0000 */
[----:B------:R-:W-:Y:S01]  /*d200*/  IMAD.MOV.U32 R7, RZ, RZ, 0x40000040 ;  /* 0x40000040ff077424 */ /* 0x000fe200078e00ff */
[----:B------:R-:W-:Y:S02]  /*d210*/  WARPGROUP.DEPBAR.LE gsb0, 0x0 ;  /* 0x00008000000079c5 */ /* 0x000fe40000010000 */
[----:B------:R-:W-:-:S09]  /*d220*/  WARPGROUP.ARRIVE ;  /* 0x00000000000079c5 */ /* 0x000fd20000000000 */
[----:B------:R-:W-:Y:S01]  /*d230*/  HGMMA.64x128x16.F32.BF16 R24, R180, gdesc[UR4].tnspB, R24, gsb0 ;  /* 0x41e00004b4187df0 */ /* 0x000fe20008001818 */
[----:B------:R-:W-:Y:S01]  /*d240*/  R2UR UR6, R6 ;  /* 0x00000000060672ca */ /* 0x000fe200000e0000 */
[----:B------:R-:W-:Y:S01]  /*d250*/  VIADD R6, R4, 0x180 ;  /* 0x0000018004067836 */ /* 0x000fe20000000000 */
[----:B------:R-:W-:Y:S01]  /*d260*/  R2UR UR7, R7 ;  /* 0x00000000070772ca */ /* 0x000fe200000e0000 */
[----:B------:R-:W-:Y:S02]  /*d270*/  IMAD.MOV.U32 R7, RZ, RZ, 0x40000040 ;  /* 0x40000040ff077424 */ /* 0x000fe400078e00ff */
[----:B--2---:R-:W-:-:S05]  /*d280*/  VIADD R15, R15, 0x1 ;  /* 0x000000010f0f7836 */ /* 0x004fca0000000000 */
[----:B------:R-:W-:Y:S01]  /*d290*/  STL [R1+0x10], R15 ;  /* 0x0000100f01007387 */ /* 0x000fe20000100800 */
[----:B------:R-:W-:Y:S02]  /*d2a0*/  WARPGROUP.DEPBAR.LE gsb0, 0x0 ;  /* 0x00008000000079c5 */ /* 0x000fe40000010000 */
[----:B------:R-:W-:-:S06]  /*d2b0*/  WARPGROUP.ARRIVE ;  /* 0x00000000000079c5 */ /* 0x000fcc0000000000 */
        /* <DEDUP_REMOVED lines=37> */
[C---:B------:R-:W-:Y:S01]  /*d510*/  VIADD R6, R4.reuse, 0x480 ;  /* 0x0000048004067836 */ /* 0x040fe20000000000 */
[----:B------:R-:W-:Y:S01]  /*d520*/  R2UR UR7, R7 ;  /* 0x00000000070772ca */ /* 0x000fe200000e0000 */
[----:B------:R-:W-:Y:S02]  /*d530*/  IMAD.MOV.U32 R7, RZ, RZ, 0x40000040 ;  /* 0x40000040ff077424 */ /* 0x000fe400078e00ff */
[----:B------:R-:W-:Y:S01]  /*d540*/  VIADD R4, R4, 0x500 ;  /* 0x0000050004047836 */ /* 0x000fe20000000000 */
[----:B------:R-:W-:Y:S02]  /*d550*/  WARPGROUP.DEPBAR.LE gsb0, 0x0 ;  /* 0x00008000000079c5 */ /* 0x000fe40000010000 */
[----:B------:R-:W-:-:S07]  /*d560*/  WARPGROUP.ARRIVE ;  /* 0x00000000000079c5 */ /* 0x000fce0000000000 */
[----:B------:R-:W-:Y:S01]  /*d570*/  HGMMA.64x128x16.F32.BF16 R24, R208, gdesc[UR4].tnspB, R24, gsb0 ;  /* 0x41e00004d0187df0 */ /* 0x000fe20008001818 */
[----:B------:R-:W-:Y:S02]  /*d580*/  R2UR UR6, R6 ;  /* 0x00000000060672ca */ /* 0x000fe400000e0000 */
[----:B------:R-:W-:Y:S01]  /*d590*/  R2UR UR7, R7 ;  /* 0x00000000070772ca */ /* 0x000fe200000e0000 */
[----:B------:R-:W-:Y:S02]  /*d5a0*/  WARPGROUP.DEPBAR.LE gsb0, 0x0 ;  /* 0x00008000000079c5 */ /* 0x000fe40000010000 */
[----:B------:R-:W-:-:S10]  /*d5b0*/  WARPGROUP.ARRIVE ;  /* 0x00000000000079c5 */ /* 0x000fd40000000000 */
[----:B------:R-:W-:Y:S01]  /*d5c0*/  HGMMA.64x128x16.F32.BF16 R24, R212, gdesc[UR4].tnspB, R24, gsb0 ;  /* 0x41e00004d4187df0 */ /* 0x000fe20008001818 */
[----:B------:R-:W-:Y:S01]  /*d5d0*/  R2UR UR6, R4 ;  /* 0x00000000040672ca */ /* 0x000fe200000e0000 */
[----:B-1----:R-:W-:Y:S01]  /*d5e0*/  FADD.FTZ R4, R0, R13 ;  /* 0x0000000d00047221 */ /* 0x002fe20000010000 */
[----:B------:R-:W-:Y:S01]  /*d5f0*/  R2UR UR7, R5 ;  /* 0x00000000050772ca */ /* 0x000fe200000e0000 */
[----:B------:R-:W0:Y:S01]  /*d600*/  SHFL.BFLY PT, R0, R3, 0x1, 0x1f ;  /* 0x0c201f0003007f89 */ /* 0x000e2200000e0000 */
[----:B------:R-:W-:-:S03]  /*d610*/  MOV R13, UR11 ;  /* 0x0000000b000d7c02 */ /* 0x000fc60008000f00 */
[----:B------:R-:W1:Y:S01]  /*d620*/  SHFL.BFLY PT, R5, R4, 0x1, 0x1f ;  /* 0x0c201f0004057f89 */ /* 0x000e6200000e0000 */
[----:B0-----:R-:W-:Y:S01]  /*d630*/  FADD.FTZ R11, R3, R0 ;  /* 0x00000000030b7221 */ /* 0x001fe20000010000 */
[----:B------:R-:W-:Y:S01]  /*d640*/  SEL R3, RZ, 0x1, P2 ;  /* 0x00000001ff037807 */ /* 0x000fe20001000000 */
[----:B------:R-:W-:Y:S02]  /*d650*/  IMAD.MOV.U32 R0, RZ, RZ, -0x800000 ;  /* 0xff800000ff007424 */ /* 0x000fe400078e00ff */
[----:B-1----:R-:W-:Y:S01]  /*d660*/  FADD.FTZ R12, R4, R5 ;  /* 0x00000005040c7221 */ /* 0x002fe20000010000 */
        /* <DEDUP_REMOVED lines=19> */
[----:B------:R-:W-:Y:S03]  /*d7a0*/  HGMMA.64x128x16.F32.BF16 R24, R216, gdesc[UR4].tnspB, R24, gsb0 ;  /* 0x41e00004d8187df0 */ /* 0x000fe60008001818 */
        /* <DEDUP_REMOVED lines=66> */
[----:B-1----:R-:W-:-:S07]  /*dbd0*/  SEL R2, R10, RZ, P2 ;  /* 0x000000ff0a027207 */ /* 0x002fce0001000000 */
.L_x_6412:
[----:B------:R-:W0:Y:S01]  /*dbe0*/  S2R R5, SR_CgaCtaId ;  /* 0x0000000000057919 */ /* 0x000e220000008800 */
[----:B------:R-:W-:Y:S01]  /*dbf0*/  MOV R18, 0x400 ;  /* 0x0000040000127802 */ /* 0x000fe20000000f00 */
[----:B------:R-:W-:Y:S01]  /*dc00*/  BSSY B0, `(.L_x_6434) ;  /* 0x0000343000007945 */ /* 0x000fe20003800000 */
[----:B------:R-:W-:Y:S02]  /*dc10*/  BAR.SYNC.DEFER_BLOCKING 0x5, 0x180 ;  /* 0x0146000000007b1d */ /* 0x000fe40000010000 */
[----:B0-----:R-:W-:-:S05]  /*dc20*/  LEA R18, R5, R18, 0x18 ;  /* 0x0000001205127211 */ /* 0x001fca00078ec0ff */
[----:B------:R-:W0:Y:S02]  /*dc30*/  LDS.128 R4, [R18+0x348d0] ;  /* 0x0348d00012047984 */ /* 0x000e240000000c00 */
[----:B0-----:R-:W-:Y:S02]  /*dc40*/  R2UR UR6, R5 ;  /* 0x00000000050672ca */ /* 0x001fe400000e0000 */
[----:B------:R-:W-:Y:S01]  /*dc50*/  R2UR UR5, R6 ;  /* 0x00000000060572ca */ /* 0x000fe200000e0000 */
[----:B------:R-:W-:Y:S06]  /*dc60*/  BAR.ARV 0x4, 0x180 ;  /* 0x0106000000007b1d */ /* 0x000fec0000002000 */
[----:B------:R-:W-:Y:S08]  /*dc70*/  @P0 BRA `(.L_x_6435) ;  /* 0x0000002400540947 */ /* 0x000ff00003800000 */
[----:B------:R-:W2:Y:S01]  /*dc80*/  LDL.LU R10, [R1+0xc] ;  /* 0x00000c00010a7983 */ /* 0x000ea20000300800 */
[----:B------:R-:W-:-:S03]  /*dc90*/  ULDC.64 UR10, c[0x0][0xc00] ;  /* 0x00030000000a7ab9 */ /* 0x000fc60000000a00 */
[----:B------:R-:W3:Y:S04]  /*dca0*/  LDL.LU R9, [R1+0x14] ;  /* 0x0000140001097983 */ /* 0x000ee80000300800 */
[----:B------:R-:W4:Y:S04]  /*dcb0*/  LDL R8, [R1+0x64] ;  /* 0x0000640001087983 */ /* 0x000f280000100800 */
[----:B------:R-:W4:Y:S01]  /*dcc0*/  LDL R104, [R1] ;  /* 0x0000000001687983 */ /* 0x000f220000100800 */
[----:B------:R-:W-:Y:S01]  /*dcd0*/  ULDC.64 UR20, c[0x0][0x208] ;  /* 0x0000820000147ab9 */ /* 0x000fe20000000a00 */
[----:B------:R-:W-:-:S02]  /*dce0*/  R2UR UR17, R220 ;  /* 0x00000000dc1172ca */ /* 0x000fc400000e0000 */
[----:B------:R-:W4:Y:S01]  /*dcf0*/  LDL R106, [R1+0x60] ;  /* 0x00006000016a7983 */ /* 0x000f220000100800 */
[----:B------:R-:W-:Y:S02]  /*dd00*/  R2UR UR15, R221 ;  /* 0x00000000dd0f72ca */ /* 0x000fe400000e0000 */
[----:B------:R-:W-:Y:S01]  /*dd10*/  R2UR UR19, R222 ;  /* 0x00000000de1372ca */ /* 0x000fe200000e0000 */
[----:B------:R-:W-:Y:S01]  /*dd20*/  BAR.SYNC.DEFER_BLOCKING 0x1, 0x100 ;  /* 0x0044000000007b1d */ /* 0x000fe20000010000 */
[----:B--2---:R-:W-:Y:S02]  /*dd30*/  R2UR UR14, R10 ;  /* 0x000000000a0e72ca */ /* 0x004fe400000e0000 */
[----:B---3--:R-:W-:-:S03]  /*dd40*/  R2UR UR13, R9 ;  /* 0x00000000090d72ca */ /* 0x008fc600000e0000 */
[----:B------:R-:W0:Y:S01]  /*dd50*/  S2R R9, SR_SWINHI ;  /* 0x0000000000097919 */ /* 0x000e220000002f00 */
[----:B------:R-:W-:Y:S01]  /*dd60*/  UMOV UR18, 0x9b8 ;  /* 0x000009b800127882 */ /* 0x000fe20000000000 */
[----:B----4-:R-:W-:Y:S02]  /*dd70*/  R2UR UR16, R104 ;  /* 0x00000000681072ca */ /* 0x010fe400000e0000 */
[----:B------:R-:W-:Y:S02]  /*dd80*/  MOV R4, R18 ;  /* 0x0000001200047202 */ /* 0x000fe40000000f00 */
[----:B0-----:R-:W-:-:S03]  /*dd90*/  MOV R5, R9 ;  /* 0x0000000900057202 */ /* 0x001fc60000000f00 */
[----:B------:R-:W-:-:S03]  /*dda0*/  IMAD.WIDE R8, R8, 0x2, R4 ;  /* 0x0000000208087825 */ /* 0x000fc600078e0204 */
[C---:B------:R-:W-:Y:S02]  /*ddb0*/  LOP3.LUT R11, R8.reuse, 0x380, RZ, 0xc0, !PT ;  /* 0x00000380080b7812 */ /* 0x040fe400078ec0ff */
[C---:B------:R-:W-:Y:S02]  /*ddc0*/  IADD3 R19, P6, R8.reuse, 0x20, RZ ;  /* 0x0000002008137810 */ /* 0x040fe40007fde0ff */
[----:B------:R-:W-:Y:S02]  /*ddd0*/  SHF.R.U64 R11, R11, 0x3, RZ ;  /* 0x000000030b0b7819 */ /* 0x000fe400000012ff */
[C---:B------:R-:W-:Y:S02]  /*dde0*/  IADD3 R12, P4, R8.reuse, 0x60, RZ ;  /* 0x00000060080c7810 */ /* 0x040fe40007f9e0ff */
[----:B------:R-:W-:Y:S02]  /*ddf0*/  LOP3.LUT R6, R19, 0x380, RZ, 0xc0, !PT ;  /* 0x0000038013067812 */ /* 0x000fe400078ec0ff */
[----:B------:R-:W-:-:S02]  /*de00*/  IADD3 R35, P5, R8, 0x40, RZ ;  /* 0x0000004008237810 */ /* 0x000fc40007fbe0ff */
[C---:B------:R-:W-:Y:S02]  /*de10*/  IADD3 R99, P3, R8.reuse, 0x4000, RZ ;  /* 0x0000400008637810 */ /* 0x040fe40007f7e0ff */
[C---:B------:R-:W-:Y:S02]  /*de20*/  IADD3 R101, P2, R8.reuse, 0x4020, RZ ;  /* 0x0000402008657810 */ /* 0x040fe40007f5e0ff */
[C---:B------:R-:W-:Y:S02]  /*de30*/  IADD3 R103, P1, R8.reuse, 0x4040, RZ ;  /* 0x0000404008677810 */ /* 0x040fe40007f3e0ff */
[----:B------:R-:W-:Y:S02]  /*de40*/  IADD3 R105, P0, R8, 0x4060, RZ ;  /* 0x0000406008697810 */ /* 0x000fe40007f1e0ff */
[----:B------:R-:W-:Y:S02]  /*de50*/  LOP3.LUT R8, R11, R8, RZ, 0x3c, !PT ;  /* 0x000000080b087212 */ /* 0x000fe400078e3cff */
[----:B------:R-:W-:-:S02]  /*de60*/  LOP3.LUT R11, R12, 0x380, RZ, 0xc0, !PT ;  /* 0x000003800c0b7812 */ /* 0x000fc400078ec0ff */
[----:B------:R-:W-:Y:S02]  /*de70*/  SHF.R.U64 R6, R6, 0x3, RZ ;  /* 0x0000000306067819 */ /* 0x000fe400000012ff */
[----:B------:R-:W-:Y:S02]  /*de80*/  SHF.R.U64 R11, R11, 0x3, RZ ;  /* 0x000000030b0b7819 */ /* 0x000fe400000012ff */
[----:B------:R-:W-:Y:S02]  /*de90*/  LOP3.LUT R32, R6, R19, RZ, 0x3c, !PT ;  /* 0x0000001306207212 */ /* 0x000fe400078e3cff */
[----:B------:R-:W-:Y:S02]  /*dea0*/  LOP3.LUT R14, R99, 0x380, RZ, 0xc0, !PT ;  /* 0x00000380630e7812 */ /* 0x000fe400078ec0ff */
[----:B------:R-:W-:Y:S02]  /*deb0*/  LOP3.LUT R6, R101, 0x380, RZ, 0xc0, !PT ;  /* 0x0000038065067812 */ /* 0x000fe400078ec0ff */
[----:B------:R-:W-:-:S02]  /*dec0*/  LOP3.LUT R10, R35, 0x380, RZ, 0xc0, !PT ;  /* 0x00000380230a7812 */ /* 0x000fc400078ec0ff */
[----:B------:R-:W-:Y:S02]  /*ded0*/  LOP3.LUT R28, R11, R12, RZ, 0x3c, !PT ;  /* 0x0000000c0b1c7212 */ /* 0x000fe400078e3cff */
[----:B------:R-:W-:Y:S02]  /*dee0*/  SHF.R.U64 R14, R14, 0x3, RZ ;  /* 0x000000030e0e7819 */ /* 0x000fe400000012ff */
[----:B------:R-:W-:Y:S02]  /*def0*/  LOP3.LUT R12, R103, 0x380, RZ, 0xc0, !PT ;  /* 0x00000380670c7812 */ /* 0x000fe400078ec0ff */
[----:B------:R-:W-:Y:S02]  /*df00*/  SHF.R.U64 R6, R6, 0x3, RZ ;  /* 0x0000000306067819 */ /* 0x000fe400000012ff */
[----:B------:R-:W-:Y:S02]  /*df10*/  SHF.R.U64 R10, R10, 0x3, RZ ;  /* 0x000000030a0a7819 */ /* 0x000fe400000012ff */
[----:B------:R-:W-:Y:S01]  /*df20*/  LOP3.LUT R34, R105, 0x380, RZ, 0xc0, !PT ;  /* 0x0000038069227812 */ /* 0x000fe200078ec0ff */
[--C-:B------:R-:W-:Y:S01]  /*df30*/  IMAD.X R27, RZ, RZ, R9.reuse, P3 ;  /* 0x000000ffff1b7224 */ /* 0x100fe200018e0609 */
[----:B------:R-:W-:Y:S01]  /*df40*/  LOP3.LUT R26, R14, R99, RZ, 0x3c, !PT ;  /* 0x000000630e1a7212 */ /* 0x000fe200078e3cff */
[--C-:B------:R-:W-:Y:S01]  /*df50*/  IMAD.X R25, RZ, RZ, R9.reuse, P2 ;  /* 0x000000ffff197224 */ /* 0x100fe200010e0609 */
[----:B------:R-:W-:Y:S01]  /*df60*/  SHF.R.U64 R12, R12, 0x3, RZ ;  /* 0x000000030c0c7819 */ /* 0x000fe200000012ff */
[--C-:B------:R-:W-:Y:S01]  /*df70*/  IMAD.X R33, RZ, RZ, R9.reuse, P6 ;  /* 0x000000ffff217224 */ /* 0x100fe200030e0609 */
[----:B------:R-:W-:Y:S01]  /*df80*/  LOP3.LUT R24, R6, R101, RZ, 0x3c, !PT ;  /* 0x0000006506187212 */ /* 0x000fe200078e3cff */
[--C-:B------:R-:W-:Y:S01]  /*df90*/  IMAD.X R31, RZ, RZ, R9.reuse, P5 ;  /* 0x000000ffff1f7224 */ /* 0x100fe200028e0609 */
[----:B------:R-:W-:Y:S01]  /*dfa0*/  LOP3.LUT R30, R10, R35, RZ, 0x3c, !PT ;  /* 0x000000230a1e7212 */ /* 0x000fe200078e3cff */
[--C-:B------:R-:W-:Y:S01]  /*dfb0*/  IMAD.X R29, RZ, RZ, R9.reuse, P4 ;  /* 0x000000ffff1d7224 */ /* 0x100fe200020e0609 */
[----:B------:R-:W-:Y:S01]  /*dfc0*/  SHF.R.U64 R34, R34, 0x3, RZ ;  /* 0x0000000322227819 */ /* 0x000fe200000012ff */
[--C-:B------:R-:W-:Y:S01]  /*dfd0*/  IMAD.X R15, RZ, RZ, R9.reuse, P1 ;  /* 0x000000ffff0f7224 */ /* 0x100fe200008e0609 */
[----:B------:R-:W-:Y:S01]  /*dfe0*/  MOV R19, R8 ;  /* 0x0000000800137202 */ /* 0x000fe20000000f00 */
        /* <DEDUP_REMOVED lines=10> */
[----:B------:R-:W-:Y:S02]  /*e090*/  MOV R101, R30 ;  /* 0x0000001e00657202 */ /* 0x000fe40000000f00 */
[----:B------:R-:W-:Y:S02]  /*e0a0*/  MOV R100, R28 ;  /* 0x0000001c00647202 */ /* 0x000fe40000000f00 */
        /* <DEDUP_REMOVED lines=9> */
[----:B------:R-:W-:-:S02]  /*e140*/  F2FP.BF16.F32.PACK_AB R32, R49, R48 ;  /* 0x000000303120723e */ /* 0x000fc400000010ff */
[----:B------:R-:W-:Y:S02]  /*e150*/  F2FP.BF16.F32.PACK_AB R33, R51, R50 ;  /* 0x000000323321723e */ /* 0x000fe400000010ff */
[----:B------:R-:W-:Y:S02]  /*e160*/  F2FP.BF16.F32.PACK_AB R34, R53, R52 ;  /* 0x000000343522723e */ /* 0x000fe400000010ff */
[----:B------:R-:W-:Y:S01]  /*e170*/  F2FP.BF16.F32.PACK_AB R35, R55, R54 ;  /* 0x000000363723723e */ /* 0x000fe200000010ff */
[----:B------:R1:W-:Y:S01]  /*e180*/  STSM.16.M88.4 [R102], R24 ;  /* 0x0000001866007844 */ /* 0x0003e20000000200 */
[----:B------:R-:W-:Y:S02]  /*e190*/  MOV R6, R14 ;  /* 0x0000000e00067202 */ /* 0x000fe40000000f00 */
[----:B------:R-:W-:Y:S01]  /*e1a0*/  F2FP.BF16.F32.PACK_AB R14, R69, R68 ;  /* 0x00000044450e723e */ /* 0x000fe200000010ff */
[----:B------:R2:W-:Y:S01]  /*e1b0*/  STSM.16.M88.4 [R101], R28 ;  /* 0x0000001c65007844 */ /* 0x0005e20000000200 */
[----:B------:R-:W-:-:S02]  /*e1c0*/  F2FP.BF16.F32.PACK_AB R15, R71, R70 ;  /* 0x00000046470f723e */ /* 0x000fc400000010ff */
[----:B0-----:R-:W-:Y:S02]  /*e1d0*/  MOV R19, R12 ;  /* 0x0000000c00137202 */ /* 0x001fe40000000f00 */
[----:B------:R-:W-:Y:S02]  /*e1e0*/  F2FP.BF16.F32.PACK_AB R8, R57, R56 ;  /* 0x000000383908723e */ /* 0x000fe400000010ff */
[----:B------:R-:W-:Y:S02]  /*e1f0*/  F2FP.BF16.F32.PACK_AB R9, R59, R58 ;  /* 0x0000003a3b09723e */ /* 0x000fe400000010ff */
[----:B------:R-:W-:Y:S02]  /*e200*/  F2FP.BF16.F32.PACK_AB R10, R61, R60 ;  /* 0x0000003c3d0a723e */ /* 0x000fe400000010ff */
[----:B------:R-:W-:Y:S02]  /*e210*/  F2FP.BF16.F32.PACK_AB R11, R63, R62 ;  /* 0x0000003e3f0b723e */ /* 0x000fe400000010ff */
[----:B------:R-:W-:-:S02]  /*e220*/  F2FP.BF16.F32.PACK_AB R12, R65, R64 ;  /* 0x00000040410c723e */ /* 0x000fc400000010ff */
[----:B------:R-:W-:Y:S02]  /*e230*/  F2FP.BF16.F32.PACK_AB R13, R67, R66 ;  /* 0x00000042430d723e */ /* 0x000fe400000010ff */
[----:B-1----:R-:W-:Y:S02]  /*e240*/  F2FP.BF16.F32.PACK_AB R24, R73, R72 ;  /* 0x000000484918723e */ /* 0x002fe400000010ff */
[----:B------:R-:W-:Y:S02]  /*e250*/  F2FP.BF16.F32.PACK_AB R25, R75, R74 ;  /* 0x0000004a4b19723e */ /* 0x000fe400000010ff */
[----:B------:R-:W-:Y:S02]  /*e260*/  F2FP.BF16.F32.PACK_AB R26, R77, R76 ;  /* 0x0000004c4d1a723e */ /* 0x000fe400000010ff */
[----:B------:R-:W-:Y:S01]  /*e270*/  F2FP.BF16.F32.PACK_AB R27, R79, R78 ;  /* 0x0000004e4f1b723e */ /* 0x000fe200000010ff */
[----:B------:R0:W-:Y:S01]  /*e280*/  STSM.16.M88.4 [R100], R32 ;  /* 0x0000002064007844 */ /* 0x0001e20000000200 */
[----:B--2---:R-:W-:-:S02]  /*e290*/  F2FP.BF16.F32.PACK_AB R28, R81, R80 ;  /* 0x00000050511c723e */ /* 0x004fc400000010ff */
[----:B------:R-:W-:Y:S02]  /*e2a0*/  F2FP.BF16.F32.PACK_AB R29, R83, R82 ;  /* 0x00000052531d723e */ /* 0x000fe400000010ff */
[----:B------:R-:W-:Y:S02]  /*e2b0*/  F2FP.BF16.F32.PACK_AB R30, R85, R84 ;  /* 0x00000054551e723e */ /* 0x000fe400000010ff */
[----:B------:R-:W-:Y:S01]  /*e2c0*/  F2FP.BF16.F32.PACK_AB R31, R87, R86 ;  /* 0x00000056571f723e */ /* 0x000fe200000010ff */
[----:B------:R-:W-:Y:S04]  /*e2d0*/  STSM.16.M88.4 [R99], R8 ;  /* 0x0000000863007844 */ /* 0x000fe80000000200 */
[----:B------:R-:W-:Y:S04]  /*e2e0*/  STSM.16.M88.4 [R98], R12 ;  /* 0x0000000c62007844 */ /* 0x000fe80000000200 */
[----:B------:R-:W-:Y:S04]  /*e2f0*/  STSM.16.M88.4 [R6], R24 ;  /* 0x0000001806007844 */ /* 0x000fe80000000200 */
        /* <DEDUP_REMOVED lines=8> */
[----:B0-----:R-:W-:Y:S01]  /*e380*/  IMAD.U32 R32, RZ, RZ, UR7 ;  /* 0x00000007ff207e24 */ /* 0x001fe2000f8e00ff */
[----:B-1----:R-:W0:Y:S03]  /*e390*/  LDC R19, c[0x0][0xbe8] ;  /* 0x0002fa00ff137b82 */ /* 0x002e260000000800 */
[----:B------:R-:W-:Y:S01]  /*e3a0*/  IMAD.U32 R33, RZ, RZ, UR8 ;  /* 0x00000008ff217e24 */ /* 0x000fe2000f8e00ff */
[----:B------:R-:W-:-:S04]  /*e3b0*/  ULDC.64 UR8, c[0x0][0xc08] ;  /* 0x0003020000087ab9 */ /* 0x000fc80000000a00 */
        /* <DEDUP_REMOVED lines=12> */
[----:B------:R-:W-:-:S04]  /*e480*/  USEL UR4, UR17, UR4, UP0 ;  /* 0x0000000411047287 */ /* 0x000fc80008000000 */
[----:B------:R-:W-:Y:S02]  /*e490*/  UISETP.GT.AND UP1, UPT, UR4, 0x1, UPT ;  /* 0x000000010400788c */ /* 0x000fe4000bf24270 */
[----:B------:R-:W1:Y:S02]  /*e4a0*/  @P1 LDC R13, c[0x0][0xbf0] ;  /* 0x0002fc00ff0d1b82 */ /* 0x000e640000000800 */
[----:B------:R-:W-:Y:S02]  /*e4b0*/  USEL UR18, UR18, 0x978, UP1 ;  /* 0x0000097812127887 */ /* 0x000fe40008800000 */
[----:B------:R-:W-:Y:S01]  /*e4c0*/  UISETP.NE.U32.AND UP0, UPT, UR10, URZ, UPT ;  /* 0x0000003f0a00728c */ /* 0x000fe2000bf05070 */
[----:B------:R-:W-:-:S03]  /*e4d0*/  IMAD.U32 R15, RZ, RZ, UR16 ;  /* 0x00000010ff0f7e24 */ /* 0x000fc6000f8e00ff */
[----:B------:R-:W-:Y:S01]  /*e4e0*/  UISETP.NE.AND.EX UP0, UPT, UR11, URZ, UPT, UP0 ;  /* 0x0000003f0b00728c */ /* 0x000fe2000bf05300 */
[----:B------:R-:W-:Y:S01]  /*e4f0*/  IMAD.U32 R8, RZ, RZ, UR8 ;  /* 0x00000008ff087e24 */ /* 0x000fe2000f8e00ff */
[----:B------:R-:W-:Y:S01]  /*e500*/  UMOV UR4, URZ ;  /* 0x0000003f00047c82 */ /* 0x000fe20008000000 */
[----:B------:R-:W-:Y:S01]  /*e510*/  IMAD.U32 R9, RZ, RZ, UR9 ;  /* 0x00000009ff097e24 */ /* 0x000fe2000f8e00ff */
[----:B------:R-:W-:Y:S01]  /*e520*/  USEL UR7, UR14, URZ, !UP0 ;  /* 0x0000003f0e077287 */ /* 0x000fe2000c000000 */
[----:B------:R-:W-:Y:S01]  /*e530*/  IMAD R15, R15, 0x80, R106 ;  /* 0x000000800f0f7824 */ /* 0x000fe200078e026a */
[----:B------:R-:W-:Y:S01]  /*e540*/  ULDC.64 UR10, c[0x0][UR18+0x220] ;  /* 0x00008800120a7abb */ /* 0x000fe20008000a00 */
[----:B------:R-:W-:Y:S01]  /*e550*/  USEL UR16, UR15, URZ, UP1 ;  /* 0x0000003f0f107287 */ /* 0x000fe20008800000 */
[----:B------:R0:W5:Y:S01]  /*e560*/  @P4 LDG.E R6, desc[UR20][R8.64] ;  /* 0x0000001408064981 */ /* 0x000162000c1e1900 */
[----:B------:R-:W-:Y:S01]  /*e570*/  USEL UR17, UR13, URZ, !UP0 ;  /* 0x0000003f0d117287 */ /* 0x000fe2000c000000 */
[----:B------:R-:W-:Y:S01]  /*e580*/  ULDC.64 UR8, c[0x0][UR18+0x218] ;  /* 0x0000860012087abb */ /* 0x000fe20008000a00 */
[----:B------:R-:W-:Y:S01]  /*e590*/  UIMAD UR11, UR11, UR7, URZ ;  /* 0x000000070b0b72a4 */ /* 0x000fe2000f8e023f */
[----:B------:R-:W-:Y:S01]  /*e5a0*/  ULDC.64 UR12, c[0x0][UR18+0x228] ;  /* 0x00008a00120c7abb */ /* 0x000fe20008000a00 */
[----:B------:R-:W-:Y:S01]  /*e5b0*/  UIMAD.WIDE.U32 UR14, UR8, UR19, URZ ;  /* 0x00000013080e72a5 */ /* 0x000fe2000f8e003f */
[----:B0-----:R-:W-:Y:S01]  /*e5c0*/  @P1 IMAD.HI.U32 R8, R15, R10, RZ ;  /* 0x0000000a0f081227 */ /* 0x001fe200078e00ff */
[----:B------:R-:W-:-:S02]  /*e5d0*/  UIMAD UR19, UR9, UR19, URZ ;  /* 0x00000013091372a4 */ /* 0x000fc4000f8e023f */
[----:B------:R-:W-:Y:S01]  /*e5e0*/  UIMAD.WIDE.U32 UR20, UR12, UR16, URZ ;  /* 0x000000100c1472a5 */ /* 0x000fe2000f8e003f */
[----:B------:R-:W-:Y:S01]  /*e5f0*/  IMAD.MOV.U32 R11, RZ, RZ, R15 ;  /* 0x000000ffff0b7224 */ /* 0x000fe200078e000f */
[----:B------:R-:W-:Y:S01]  /*e600*/  UIMAD.WIDE.U32 UR8, UR10, UR7, URZ ;  /* 0x000000070a0872a5 */ /* 0x000fe2000f8e003f */
[----:B-1----:R-:W-:Y:S01]  /*e610*/  @P1 SHF.R.U32.HI R11, RZ, R13, R8 ;  /* 0x0000000dff0b1219 */ /* 0x002fe20000011608 */
[----:B------:R-:W-:Y:S02]  /*e620*/  UIMAD UR12, UR13, UR16, URZ ;  /* 0x000000100d0c72a4 */ /* 0x000fe4000f8e023f */
[----:B------:R-:W-:Y:S02]  /*e630*/  UIMAD UR11, UR10, UR17, UR11 ;  /* 0x000000110a0b72a4 */ /* 0x000fe4000f8e020b */
[----:B------:R-:W-:Y:S02]  /*e640*/  UIADD3 UR12, UR21, UR12, URZ ;  /* 0x0000000c150c7290 */ /* 0x000fe4000fffe03f */
[----:B------:R-:W-:Y:S01]  /*e650*/  UIADD3 UR10, UR9, UR11, URZ ;  /* 0x0000000b090a7290 */ /* 0x000fe2000fffe03f */
[----:B------:R-:W-:Y:S01]  /*e660*/  IMAD.MOV R10, RZ, RZ, -R11 ;  /* 0x000000ffff0a7224 */ /* 0x000fe200078e0a0b */
[----:B------:R-:W-:Y:S01]  /*e670*/  UIADD3 UR19, UR15, UR19, URZ ;  /* 0x000000130f137290 */ /* 0x000fe2000fffe03f */
[----:B------:R-:W-:-:S02]  /*e680*/  IMAD.U32 R8, RZ, RZ, UR20 ;  /* 0x00000014ff087e24 */ /* 0x000fc4000f8e00ff */
[----:B------:R-:W-:Y:S01]  /*e690*/  IMAD.U32 R9, RZ, RZ, UR21 ;  /* 0x00000015ff097e24 */ /* 0x000fe2000f8e00ff */
[----:B------:R-:W-:Y:S01]  /*e6a0*/  SHF.R.S32.HI R9, RZ, 0x1f, R11 ;  /* 0x0000001fff097819 */ /* 0x000fe2000001140b */
[----:B------:R-:W-:Y:S02]  /*e6b0*/  IMAD R13, R19, R10, R15 ;  /* 0x0000000a130d7224 */ /* 0x000fe400078e020f */
[----:B------:R-:W-:Y:S01]  /*e6c0*/  IMAD.U32 R12, RZ, RZ, UR12 ;  /* 0x0000000cff0c7e24 */ /* 0x000fe2000f8e00ff */
[----:B------:R-:W-:Y:S01]  /*e6d0*/  ULDC.64 UR12, c[0x0][0xba8] ;  /* 0x0002ea00000c7ab9 */ /* 0x000fe20000000a00 */
[----:B------:R-:W-:Y:S01]  /*e6e0*/  @!UP1 ULDC UR12, c[0x0][0xb50] ;  /* 0x0002d400000c9ab9 */ /* 0x000fe20000000800 */
[----:B------:R-:W-:Y:S01]  /*e6f0*/  SHF.R.S32.HI R10, RZ, 0x1f, R13 ;  /* 0x0000001fff0a7819 */ /* 0x000fe2000001140d */
[----:B------:R-:W-:Y:S01]  /*e700*/  @!UP1 ULDC UR13, c[0x0][0xb54] ;  /* 0x0002d500000d9ab9 */ /* 0x000fe20000000800 */
[----:B--2---:R-:W-:-:S13]  /*e710*/  @P0 R2UR UR4, R34 ;  /* 0x00000000220402ca */ /* 0x004fda00000e0000 */
[----:B------:R-:W-:Y:S02]  /*e720*/  UIADD3 UR14, UP0, UP2, UR8, UR14, UR4 ;  /* 0x0000000e080e7290 */ /* 0x000fe4000fa1e004 */
[----:B------:R-:W-:-:S04]  /*e730*/  USHF.R.S32.HI UR11, URZ, 0x1f, UR4 ;  /* 0x0000001f3f0b7899 */ /* 0x000fc80008011404 */
[----:B------:R-:W-:Y:S01]  /*e740*/  UIADD3.X UR10, UR10, UR19, UR11, UP0, UP2 ;  /* 0x000000130a0a7290 */ /* 0x000fe200087e440b */
[----:B------:R-:W-:Y:S01]  /*e750*/  IADD3 R8, P2, P3, R11, UR14, R8 ;  /* 0x0000000e0b087c10 */ /* 0x000fe2000fb5e008 */
[----:B------:R-:W-:Y:S02]  /*e760*/  ULDC.64 UR8, c[0x0][UR18+0x210] ;  /* 0x0000840012087abb */ /* 0x000fe40008000a00 */
[----:B------:R-:W-:Y:S02]  /*e770*/  IMAD R11, R13, UR9, RZ ;  /* 0x000000090d0b7c24 */ /* 0x000fe4000f8e02ff */
[----:B------:R-:W-:Y:S02]  /*e780*/  IADD3.X R9, R9, UR10, R12, P2, P3 ;  /* 0x0000000a09097c10 */ /* 0x000fe400097e640c */
[----:B------:R-:W-:Y:S02]  /*e790*/  IMAD R11, R10, UR8, R11 ;  /* 0x000000080a0b7c24 */ /* 0x000fe4000f8e020b */
        /* <DEDUP_REMOVED lines=10> */
.L_x_6436:
[----:B------:R-:W2:Y:S01]  /*e840*/  LDL R24, [R1+0x5c] ;  /* 0x00005c0001187983 */ /* 0x000ea20000100800 */
[----:B------:R-:W0:Y:S01]  /*e850*/  S2R R10, SR_TID.X ;  /* 0x00000000000a7919 */ /* 0x000e220000002100 */
[----:B------:R-:W-:Y:S02]  /*e860*/  R2UR UR8, R104 ;  /* 0x00000000680872ca */ /* 0x000fe400000e0000 */
[----:B------:R-:W-:Y:S04]  /*e870*/  SHFL.IDX PT, R8, R12, RZ, 0x1c1f ;  /* 0x001c1fff0c087589 */ /* 0x000fe800000e0000 */
[----:B------:R-:W1:Y:S01]  /*e880*/  SHFL.IDX PT, R9, R13, RZ, 0x1c1f ;  /* 0x001c1fff0d097589 */ /* 0x000e6200000e0000 */
[----:B0-----:R-:W-:-:S05]  /*e890*/  VIADD R25, R10, 0xffffff80 ;  /* 0xffffff800a197836 */ /* 0x001fca0000000000 */
[----:B------:R-:W-:-:S04]  /*e8a0*/  SHF.R.S32.HI R14, RZ, 0x1f, R25 ;  /* 0x0000001fff0e7819 */ /* 0x000fc80000011419 */
[----:B------:R-:W-:-:S04]  /*e8b0*/  LEA.HI R14, R14, R25, RZ, 0x7 ;  /* 0x000000190e0e7211 */ /* 0x000fc800078f38ff */
[----:B------:R-:W-:Y:S01]  /*e8c0*/  LOP3.LUT R14, R14, 0xffffff80, RZ, 0xc0, !PT ;  /* 0xffffff800e0e7812 */ /* 0x000fe200078ec0ff */
[----:B------:R-:W-:Y:S04]  /*e8d0*/  SHFL.IDX PT, R10, R12, 0x1, 0x1c1f ;  /* 0x003c1f000c0a7f89 */ /* 0x000fe800000e0000 */
[----:B------:R-:W-:Y:S02]  /*e8e0*/  IMAD.IADD R14, R25, 0x1, -R14 ;  /* 0x00000001190e7824 */ /* 0x000fe400078e0a0e */
[----:B------:R-:W-:Y:S01]  /*e8f0*/  IMAD.U32 R25, RZ, RZ, UR8 ;  /* 0x00000008ff197e24 */ /* 0x000fe2000f8e00ff */
[----:B------:R-:W0:Y:S01]  /*e900*/  SHFL.IDX PT, R11, R13, 0x1, 0x1c1f ;  /* 0x003c1f000d0b7f89 */ /* 0x000e2200000e0000 */
[----:B-----5:R-:W-:Y:S01]  /*e910*/  IMAD R6, R6, R19, RZ ;  /* 0x0000001306067224 */ /* 0x020fe200078e02ff */
[----:B------:R-:W-:Y:S01]  /*e920*/  LOP3.LUT P0, RZ, R14, 0x3, RZ, 0xc0, !PT ;  /* 0x000000030eff7812 */ /* 0x000fe2000780c0ff */
[----:B------:R-:W-:Y:S01]  /*e930*/  ULDC.64 UR8, c[0x0][0x208] ;  /* 0x0000820000087ab9 */ /* 0x000fe20000000a00 */
[----:B--2---:R-:W-:-:S04]  /*e940*/  IMAD R25, R25, 0x80, R24 ;  /* 0x0000008019197824 */ /* 0x004fc800078e0218 */
[C---:B------:R-:W-:Y:S01]  /*e950*/  VIADD R27, R25.reuse, 0x8 ;  /* 0x00000008191b7836 */ /* 0x040fe20000000000 */
[----:B------:R-:W-:-:S04]  /*e960*/  ISETP.GE.OR P2, PT, R25, R6, P0 ;  /* 0x000000061900720c */ /* 0x000fc80000746670 */
[----:B------:R-:W-:-:S09]  /*e970*/  ISETP.GE.OR P0, PT, R27, R6, P0 ;  /* 0x000000061b00720c */ /* 0x000fd20000706670 */
[----:B-1----:R1:W-:Y:S04]  /*e980*/  @!P2 ST.E desc[UR8][R8.64], R3 ;  /* 0x000000030800a985 */ /* 0x0023e8000c101908 */
[----:B0-----:R1:W-:Y:S01]  /*e990*/  @!P0 ST.E desc[UR8][R10.64], R0 ;  /* 0x000000000a008985 */ /* 0x0013e2000c101908 */
[----:B------:R-:W-:-:S13]  /*e9a0*/  PLOP3.LUT P0, PT, PT, PT, UP1, 0x80, 0x0 ;  /* 0x000000000000781c */ /* 0x000fda0003f0f018 */
[----:B-1----:R-:W-:Y:S05]  /*e9b0*/  @P0 BRA `(.L_x_6437) ;  /* 0x0000000800cc0947 */ /* 0x002fea0003800000 */
[----:B------:R-:W0:Y:S01]  /*e9c0*/  S2R R14, SR_TID.X ;  /* 0x00000000000e7919 */ /* 0x000e220000002100 */
[----:B------:R-:W1:Y:S01]  /*e9d0*/  @P1 LDC R20, c[0x0][0xbec] ;  /* 0x0002fb00ff141b82 */ /* 0x000e620000000800 */
[----:B------:R-:W-:Y:S01]  /*e9e0*/  ULDC.64 UR8, c[0x0][0x208] ;  /* 0x0000820000087ab9 */ /* 0x000fe20000000a00 */
[----:B------:R-:W-:Y:S01]  /*e9f0*/  R2UR UR14, R104 ;  /* 0x00000000680e72ca */ /* 0x000fe200000e0000 */
[----:B------:R-:W-:Y:S01]  /*ea00*/  ULDC.64 UR12, c[0x0][0xaa0] ;  /* 0x0002a800000c7ab9 */ /* 0x000fe20000000a00 */
[----:B------:R-:W-:Y:S01]  /*ea10*/  R2UR UR15, R222 ;  /* 0x00000000de0f72ca */ /* 0x000fe200000e0000 */
[----:B0-----:R-:W-:-:S05]  /*ea20*/  VIADD R14, R14, 0xffffff80 ;  /* 0xffffff800e0e7836 */ /* 0x001fca0000000000 */
[----:B------:R-:W-:-:S04]  /*ea30*/  SHF.R.S32.HI R98, RZ, 0x1f, R14 ;  /* 0x0000001fff627819 */ /* 0x000fc8000001140e */
[----:B------:R-:W-:-:S04]  /*ea40*/  LEA.HI R98, R98, R14, RZ, 0x3 ;  /* 0x0000000e62627211 */ /* 0x000fc800078f18ff */
[----:B------:R-:W-:-:S05]  /*ea50*/  SHF.R.S32.HI R98, RZ, 0x3, R98 ;  /* 0x00000003ff627819 */ /* 0x000fca0000011462 */
[----:B------:R-:W-:-:S04]  /*ea60*/  IMAD R3, R98, 0x40, R17 ;  /* 0x0000004062037824 */ /* 0x000fc800078e0211 */
[----:B------:R-:W-:-:S03]  /*ea70*/  IMAD.WIDE R4, R3, 0x2, R4 ;  /* 0x0000000203047825 */ /* 0x000fc600078e0204 */
[C---:B------:R-:W-:Y:S02]  /*ea80*/  IADD3 R13, P6, R4.reuse, 0x1000, RZ ;  /* 0x00001000040d7810 */ /* 0x040fe40007fde0ff */
[C---:B------:R-:W-:Y:S02]  /*ea90*/  IADD3 R25, P5, R4.reuse, 0x2000, RZ ;  /* 0x0000200004197810 */ /* 0x040fe40007fbe0ff */
[----:B------:R-:W-:Y:S02]  /*eaa0*/  LOP3.LUT R12, R13, 0x380, RZ, 0xc0, !PT ;  /* 0x000003800d0c7812 */ /* 0x000fe400078ec0ff */
[----:B------:R-:W-:Y:S02]  /*eab0*/  IADD3 R29, P4, R4, 0x3000, RZ ;  /* 0x00003000041d7810 */ /* 0x000fe40007f9e0ff */
[----:B------:R-:W-:Y:S02]  /*eac0*/  SHF.R.U64 R12, R12, 0x3, RZ ;  /* 0x000000030c0c7819 */ /* 0x000fe400000012ff */
[----:B------:R-:W-:-:S02]  /*ead0*/  IADD3 R33, P3, R4, 0x4000, RZ ;  /* 0x0000400004217810 */ /* 0x000fc40007f7e0ff */
[C---:B------:R-:W-:Y:S02]  /*eae0*/  IADD3 R37, P2, R4.reuse, 0x5000, RZ ;  /* 0x0000500004257810 */ /* 0x040fe40007f5e0ff */
[C---:B------:R-:W-:Y:S02]  /*eaf0*/  IADD3 R41, P0, R4.reuse, 0x6000, RZ ;  /* 0x0000600004297810 */ /* 0x040fe40007f1e0ff */
[----:B------:R-:W-:Y:S02]  /*eb00*/  LOP3.LUT R9, R4, 0x380, RZ, 0xc0, !PT ;  /* 0x0000038004097812 */ /* 0x000fe400078ec0ff */
[----:B------:R-:W-:Y:S01]  /*eb10*/  LOP3.LUT R12, R12, R13, RZ, 0x3c, !PT ;  /* 0x0000000d0c0c7212 */ /* 0x000fe200078e3cff */
[----:B------:R-:W-:Y:S01]  /*eb20*/  IMAD.X R13, RZ, RZ, R5, P6 ;  /* 0x000000ffff0d7224 */ /* 0x000fe200030e0605 */
[----:B------:R-:W-:Y:S02]  /*eb30*/  LOP3.LUT R24, R25, 0x380, RZ, 0xc0, !PT ;  /* 0x0000038019187812 */ /* 0x000fe400078ec0ff */
[----:B------:R-:W-:-:S02]  /*eb40*/  LOP3.LUT R28, R29, 0x380, RZ, 0xc0, !PT ;  /* 0x000003801d1c7812 */ /* 0x000fc400078ec0ff */
[----:B------:R-:W-:Y:S01]  /*eb50*/  LOP3.LUT R32, R33, 0x380, RZ, 0xc0, !PT ;  /* 0x0000038021207812 */ /* 0x000fe200078ec0ff */
[----:B------:R-:W-:Y:S01]  /*eb60*/  UIMAD UR10, UR11, UR12, URZ ;  /* 0x0000000c0b0a72a4 */ /* 0x000fe2000f8e023f */
[----:B------:R-:W-:Y:S01]  /*eb70*/  LOP3.LUT R36, R37, 0x380, RZ, 0xc0, !PT ;  /* 0x0000038025247812 */ /* 0x000fe200078ec0ff */
[----:B------:R-:W5:Y:S01]  /*eb80*/  LD.E.128 R12, desc[UR8][R12.64] ;  /* 0x000000080c0c7980 */ /* 0x000f62000c101d00 */
[----:B------:R-:W-:Y:S02]  /*eb90*/  LOP3.LUT R40, R41, 0x380, RZ, 0xc0, !PT ;  /* 0x0000038029287812 */ /* 0x000fe400078ec0ff */
[----:B------:R-:W-:Y:S02]  /*eba0*/  IADD3 R3, P6, R4, 0x7000, RZ ;  /* 0x0000700004037810 */ /* 0x000fe40007fde0ff */
[----:B------:R-:W-:Y:S02]  /*ebb0*/  SHF.R.U64 R9, R9, 0x3, RZ ;  /* 0x0000000309097819 */ /* 0x000fe400000012ff */
[----:B------:R-:W-:Y:S01]  /*ebc0*/  SHF.R.U64 R24, R24, 0x3, RZ ;  /* 0x0000000318187819 */ /* 0x000fe200000012ff */
[----:B------:R-:W-:Y:S01]  /*ebd0*/  IMAD.X R45, RZ, RZ, R5, P6 ;  /* 0x000000ffff2d7224 */ /* 0x000fe200030e0605 */
[----:B------:R-:W-:-:S02]  /*ebe0*/  SHF.R.U64 R28, R28, 0x3, RZ ;  /* 0x000000031c1c7819 */ /* 0x000fc400000012ff */
[----:B------:R-:W-:Y:S02]  /*ebf0*/  SHF.R.U64 R32, R32, 0x3, RZ ;  /* 0x0000000320207819 */ /* 0x000fe400000012ff */
[----:B------:R-:W-:Y:S02]  /*ec00*/  SHF.R.U64 R36, R36, 0x3, RZ ;  /* 0x0000000324247819 */ /* 0x000fe400000012ff */
[----:B------:R-:W-:Y:S02]  /*ec10*/  SHF.R.U64 R40, R40, 0x3, RZ ;  /* 0x0000000328287819 */ /* 0x000fe400000012ff */
[----:B------:R-:W-:Y:S02]  /*ec20*/  LOP3.LUT R0, R3, 0x380, RZ, 0xc0, !PT ;  /* 0x0000038003007812 */ /* 0x000fe400078ec0ff */
        /* <DEDUP_REMOVED lines=11> */
[----:B------:R-:W-:Y:S01]  /*ece0*/  SHF.R.U64 R0, R0, 0x3, RZ ;  /* 0x0000000300007819 */ /* 0x000fe200000012ff */
[----:B------:R0:W5:Y:S03]  /*ecf0*/  LD.E.128 R8, desc[UR8][R4.64] ;  /* 0x0000000804087980 */ /* 0x000166000c101d00 */
[----:B------:R-:W-:Y:S01]  /*ed00*/  LOP3.LUT R44, R0, R3, RZ, 0x3c, !PT ;  /* 0x00000003002c7212 */ /* 0x000fe200078e3cff */
[----:B------:R-:W5:Y:S01]  /*ed10*/  LD.E.128 R24, desc[UR8][R24.64] ;  /* 0x0000000818187980 */ /* 0x000f62000c101d00 */
[----:B------:R-:W-:-:S03]  /*ed20*/  UIMAD UR10, UR4, UR13, UR10 ;  /* 0x0000000d040a72a4 */ /* 0x000fc6000f8e020a */
[----:B------:R-:W5:Y:S01]  /*ed30*/  LD.E.128 R28, desc[UR8][R28.64] ;  /* 0x000000081c1c7980 */ /* 0x000f62000c101d00 */
[----:B0-----:R-:W0:Y:S03]  /*ed40*/  @P1 LDC R5, c[0x0][0xbf0] ;  /* 0x0002fc00ff051b82 */ /* 0x001e260000000800 */
[----:B------:R-:W5:Y:S01]  /*ed50*/  LD.E.128 R32, desc[UR8][R32.64] ;  /* 0x0000000820207980 */ /* 0x000f62000c101d00 */
[----:B------:R-:W-:-:S03]  /*ed60*/  IMAD R0, R23, 0x20, R98 ;  /* 0x0000002017007824 */ /* 0x000fc600078e0262 */
[----:B------:R-:W5:Y:S01]  /*ed70*/  LD.E.128 R36, desc[UR8][R36.64] ;  /* 0x0000000824247980 */ /* 0x000f62000c101d00 */
[----:B------:R-:W-:-:S03]  /*ed80*/  IMAD.U32 R21, RZ, RZ, UR14 ;  /* 0x0000000eff157e24 */ /* 0x000fc6000f8e00ff */
[----:B------:R-:W5:Y:S04]  /*ed90*/  LD.E.128 R40, desc[UR8][R40.64] ;  /* 0x0000000828287980 */ /* 0x000f68000c101d00 */
[----:B------:R-:W5:Y:S01]  /*eda0*/  LD.E.128 R44, desc[UR8][R44.64] ;  /* 0x000000082c2c7980 */ /* 0x000f62000c101d00 */
[----:B------:R-:W-:Y:S01]  /*edb0*/  UIMAD.WIDE.U32 UR8, UR4, UR12, URZ ;  /* 0x0000000c040872a5 */ /* 0x000fe2000f8e003f */
[----:B------:R-:W-:Y:S01]  /*edc0*/  IMAD R21, R21, 0x80, R0 ;  /* 0x0000008015157824 */ /* 0x000fe200078e0200 */
        /* <DEDUP_REMOVED lines=8> */
[----:B------:R-:W-:-:S02]  /*ee50*/  ULDC.64 UR12, c[0x0][0xaf0] ;  /* 0x0002bc00000c7ab9 */ /* 0x000fc40000000a00 */
[----:B------:R-:W-:Y:S02]  /*ee60*/  ULDC.64 UR10, c[0x0][0xae8] ;  /* 0x0002ba00000a7ab9 */ /* 0x000fe40000000a00 */
[----:B------:R-:W-:Y:S01]  /*ee70*/  UIMAD.WIDE.U32 UR8, UR15, UR10, UR8 ;  /* 0x0000000a0f0872a5 */ /* 0x000fe2000f8e0008 */
[----:B-1----:R-:W-:Y:S01]  /*ee80*/  @P1 IMAD.HI.U32 R0, R21, R20, RZ ;  /* 0x0000001415001227 */ /* 0x002fe200078e00ff */
[----:B------:R-:W-:Y:S02]  /*ee90*/  UIMAD UR4, UR4, UR12, URZ ;  /* 0x0000000c040472a4 */ /* 0x000fe4000f8e023f */
[----:B------:R-:W-:Y:S01]  /*eea0*/  UIMAD UR9, UR15, UR11, UR9 ;  /* 0x0000000b0f0972a4 */ /* 0x000fe2000f8e0209 */
[----:B------:R-:W-:Y:S01]  /*eeb0*/  IMAD.MOV.U32 R3, RZ, RZ, R21 ;  /* 0x000000ffff037224 */ /* 0x000fe200078e0015 */
[----:B0-----:R-:W-:Y:S01]  /*eec0*/  @P1 SHF.R.U32.HI R3, RZ, R5, R0 ;  /* 0x00000005ff031219 */ /* 0x001fe20000011600 */
        /* <DEDUP_REMOVED lines=10> */
[----:B------:R-:W-:Y:S01]  /*ef70*/  MOV R49, UR14 ;  /* 0x0000000e00317c02 */ /* 0x000fe20008000f00 */
[----:B------:R-:W-:Y:S01]  /*ef80*/  IMAD.U32 R5, RZ, RZ, UR4 ;  /* 0x00000004ff057e24 */ /* 0x000fe2000f8e00ff */
[----:B------:R-:W-:Y:S01]  /*ef90*/  ULDC.64 UR8, c[0x0][0xad8] ;  /* 0x0002b60000087ab9 */ /* 0x000fe20000000a00 */
[C---:B------:R-:W-:Y:S01]  /*efa0*/  IMAD R21, R3.reuse, UR11, R0 ;  /* 0x0000000b03157c24 */ /* 0x040fe2000f8e0200 */
[----:B------:R-:W-:Y:S01]  /*efb0*/  SHF.R.S32.HI R0, RZ, 0x1f, R19 ;  /* 0x0000001fff007819 */ /* 0x000fe20000011413 */
[----:B------:R-:W-:-:S04]  /*efc0*/  IMAD.WIDE.U32 R4, R3, UR10, R4 ;  /* 0x0000000a03047c25 */ /* 0x000fc8000f8e0004 */
[----:B------:R-:W-:Y:S02]  /*efd0*/  IMAD.IADD R5, R5, 0x1, R21 ;  /* 0x0000000105057824 */ /* 0x000fe400078e0215 */
[----:B------:R-:W-:Y:S02]  /*efe0*/  IMAD R0, R0, UR8, RZ ;  /* 0x0000000800007c24 */ /* 0x000fe4000f8e02ff */
[----:B------:R-:W-:Y:S02]  /*eff0*/  IMAD R49, R49, 0x80, R98 ;  /* 0x0000008031317824 */ /* 0x000fe400078e0262 */
[C---:B------:R-:W-:Y:S02]  /*f000*/  IMAD R21, R19.reuse, UR9, R0 ;  /* 0x0000000913157c24 */ /* 0x040fe4000f8e0200 */
[----:B------:R-:W-:Y:S01]  /*f010*/  IMAD.WIDE.U32 R4, R19, UR8, R4 ;  /* 0x0000000813047c25 */ /* 0x000fe2000f8e0004 */
[----:B------:R-:W-:Y:S01]  /*f020*/  ISETP.GE.AND P2, PT, R49, R6, PT ;  /* 0x000000063100720c */ /* 0x000fe20003f46270 */
[----:B------:R-:W-:-:S02]  /*f030*/  ULDC.64 UR8, c[0x0][0xa80] ;  /* 0x0002a00000087ab9 */ /* 0x000fc40000000a00 */
[----:B------:R-:W-:Y:S02]  /*f040*/  VIADD R3, R49, 0x20 ;  /* 0x0000002031037836 */ /* 0x000fe40000000000 */
[----:B------:R-:W-:Y:S01]  /*f050*/  VIADD R18, R18, 0x34820 ;  /* 0x0003482012127836 */ /* 0x000fe20000000000 */
[C---:B------:R-:W-:Y:S01]  /*f060*/  LEA R0, P3, R4.reuse, UR8, 0x1 ;  /* 0x0000000804007c11 */ /* 0x040fe2000f8608ff */
[----:B------:R-:W-:Y:S01]  /*f070*/  IMAD.IADD R5, R5, 0x1, R21 ;  /* 0x0000000105057824 */ /* 0x000fe200078e0215 */
[-C--:B------:R-:W-:Y:S01]  /*f080*/  ISETP.GE.AND P0, PT, R3, R6.reuse, PT ;  /* 0x000000060300720c */ /* 0x080fe20003f06270 */
[----:B------:R-:W-:Y:S01]  /*f090*/  VIADD R3, R49, 0x40 ;  /* 0x0000004031037836 */ /* 0x000fe20000000000 */
[----:B------:R-:W-:Y:S02]  /*f0a0*/  PRMT R18, RZ, 0x654, R18 ;  /* 0x00000654ff127816 */ /* 0x000fe40000000012 */
[----:B------:R-:W-:Y:S01]  /*f0b0*/  LEA.HI.X R20, R4, UR9, R5, 0x1, P3 ;  /* 0x0000000904147c11 */ /* 0x000fe200098f0c05 */
[----:B------:R-:W-:Y:S01]  /*f0c0*/  BSSY B1, `(.L_x_6438) ;  /* 0x0000012000017945 */ /* 0x000fe20003800000 */
[----:B------:R-:W-:Y:S01]  /*f0d0*/  ISETP.GE.AND P1, PT, R3, R6, PT ;  /* 0x000000060300720c */ /* 0x000fe20003f26270 */
[----:B--2---:R0:W-:Y:S02]  /*f0e0*/  SYNCS.ARRIVE.TRANS64.RED.A1T0 RZ, [R18+URZ], RZ ;  /* 0x000000ff12ff79a7 */ /* 0x0041e4000810043f */
[----:B------:R1:W2:Y:S01]  /*f0f0*/  SHFL.IDX PT, R3, R20, RZ, 0x181f ;  /* 0x00181fff14037589 */ /* 0x0002a200000e0000 */
[----:B------:R-:W-:-:S02]  /*f100*/  SHF.R.S32.HI R48, RZ, 0x1f, R22 ;  /* 0x0000001fff307819 */ /* 0x000fc40000011416 */
[----:B------:R-:W-:Y:S01]  /*f110*/  SHF.R.S32.HI R50, RZ, 0x1f, R17 ;  /* 0x0000001fff327819 */ /* 0x000fe20000011411 */
[----:B0-----:R1:W0:Y:S01]  /*f120*/  SHFL.IDX PT, R18, R0, RZ, 0x181f ;  /* 0x00181fff00127589 */ /* 0x00122200000e0000 */
[----:B------:R-:W-:Y:S05]  /*f130*/  @P2 BRA `(.L_x_6439) ;  /* 0x0000000000282947 */ /* 0x000fea0003800000 */
[----:B------:R-:W-:Y:S01]  /*f140*/  ULDC UR4, c[0x0][0xac8] ;  /* 0x0002b20000047ab9 */ /* 0x000fe20000000800 */
[----:B------:R-:W-:Y:S01]  /*f150*/  ULDC.64 UR8, c[0x0][0x208] ;  /* 0x0000820000087ab9 */ /* 0x000fe20000000a00 */
[----:B------:R-:W-:Y:S02]  /*f160*/  ISETP.GE.AND P2, PT, R17, UR4, PT ;  /* 0x0000000411007c0c */ /* 0x000fe4000bf46270 */
[----:B------:R-:W-:-:S11]  /*f170*/  ISETP.GE.AND P3, PT, R22, UR4, PT ;  /* 0x0000000416007c0c */ /* 0x000fd6000bf66270 */
[CC--:B0-----:R-:W-:Y:S02]  /*f180*/  @!P2 LEA R4, P4, R17.reuse, R18.reuse, 0x1 ;  /* 0x000000121104a211 */ /* 0x0c1fe400078808ff */
[C---:B------:R-:W-:Y:S02]  /*f190*/  @!P3 LEA R18, P5, R22.reuse, R18, 0x1 ;  /* 0x000000121612b211 */ /* 0x040fe400078a08ff */
[-C--:B--2---:R-:W-:Y:S02]  /*f1a0*/  @!P2 LEA.HI.X R5, R17, R3.reuse, R50, 0x1, P4 ;  /* 0x000000031105a211 */ /* 0x084fe400020f0c32 */
[----:B------:R-:W-:-:S03]  /*f1b0*/  @!P3 LEA.HI.X R19, R22, R3, R48, 0x1, P5 ;  /* 0x000000031613b211 */ /* 0x000fc600028f0c30 */
[----:B-----5:R3:W-:Y:S04]  /*f1c0*/  @!P2 ST.E.128 desc[UR8][R4.64], R8 ;  /* 0x000000080400a985 */ /* 0x0207e8000c101d08 */
[----:B------:R3:W-:Y:S02]  /*f1d0*/  @!P3 ST.E.128 desc[UR8][R18.64], R32 ;  /* 0x000000201200b985 */ /* 0x0007e4000c101d08 */
.L_x_6439:
[----:B------:R-:W-:Y:S05]  /*f1e0*/  BSYNC B1 ;  /* 0x0000000000017941 */ /* 0x000fea0003800000 */
.L_x_6438:
[----:B--2---:R2:W4:Y:S01]  /*f1f0*/  SHFL.IDX PT, R3, R20, 0x1, 0x181f ;  /* 0x00381f0014037f89 */ /* 0x00452200000e0000 */
[----:B------:R-:W-:Y:S03]  /*f200*/  BSSY B1, `(.L_x_6440) ;  /* 0x000000d000017945 */ /* 0x000fe60003800000 */
[----:B---3-5:R2:W3:Y:S01]  /*f210*/  SHFL.IDX PT, R8, R0, 0x1, 0x181f ;  /* 0x00381f0000087f89 */ /* 0x0284e200000e0000 */
[----:B------:R-:W-:Y:S05]  /*f220*/  @P0 BRA `(.L_x_6441) ;  /* 0x0000000000280947 */ /* 0x000fea0003800000 */
[----:B------:R-:W-:Y:S01]  /*f230*/  ULDC UR4, c[0x0][0xac8] ;  /* 0x0002b20000047ab9 */ /* 0x000fe20000000800 */
[----:B------:R-:W-:Y:S01]  /*f240*/  ULDC.64 UR8, c[0x0][0x208] ;  /* 0x0000820000087ab9 */ /* 0x000fe20000000a00 */
[----:B------:R-:W-:Y:S02]  /*f250*/  ISETP.GE.AND P3, PT, R17, UR4, PT ;  /* 0x0000000411007c0c */ /* 0x000fe4000bf66270 */
[----:B------:R-:W-:-:S11]  /*f260*/  ISETP.GE.AND P4, PT, R22, UR4, PT ;  /* 0x0000000416007c0c */ /* 0x000fd6000bf86270 */
[CC--:B---3--:R-:W-:Y:S02]  /*f270*/  @!P3 LEA R4, P0, R17.reuse, R8.reuse, 0x1 ;  /* 0x000000081104b211 */ /* 0x0c8fe400078008ff */
[C---:B------:R-:W-:Y:S02]  /*f280*/  @!P4 LEA R8, P2, R22.reuse, R8, 0x1 ;  /* 0x000000081608c211 */ /* 0x040fe400078408ff */
[-C--:B----4-:R-:W-:Y:S02]  /*f290*/  @!P3 LEA.HI.X R5, R17, R3.reuse, R50, 0x1, P0 ;  /* 0x000000031105b211 */ /* 0x090fe400000f0c32 */
[----:B------:R-:W-:-:S03]  /*f2a0*/  @!P4 LEA.HI.X R9, R22, R3, R48, 0x1, P2 ;  /* 0x000000031609c211 */ /* 0x000fc600010f0c30 */
[----:B------:R3:W-:Y:S04]  /*f2b0*/  @!P3 ST.E.128 desc[UR8][R4.64], R12 ;  /* 0x0000000c0400b985 */ /* 0x0007e8000c101d08 */
[----:B------:R3:W-:Y:S02]  /*f2c0*/  @!P4 ST.E.128 desc[UR8][R8.64], R36 ;  /* 0x000000240800c985 */ /* 0x0007e4000c101d08 */
.L_x_6441:
[----:B------:R-:W-:Y:S05]  /*f2d0*/  BSYNC B1 ;  /* 0x0000000000017941 */ /* 0x000fea0003800000 */
.L_x_6440:
[----:B----4-:R4:W0:Y:S01]  /*f2e0*/  SHFL.IDX PT, R3, R20, 0x2, 0x181f ;  /* 0x00581f0014037f89 */ /* 0x01082200000e0000 */
[----:B------:R-:W-:Y:S03]  /*f2f0*/  BSSY B1, `(.L_x_6442) ;  /* 0x000000d000017945 */ /* 0x000fe60003800000 */
[----:B---3--:R4:W3:Y:S01]  /*f300*/  SHFL.IDX PT, R8, R0, 0x2, 0x181f ;  /* 0x00581f0000087f89 */ /* 0x0088e200000e0000 */
[----:B------:R-:W-:Y:S05]  /*f310*/  @P1 BRA `(.L_x_6443) ;  /* 0x0000000000281947 */ /* 0x000fea0003800000 */
[----:B------:R-:W-:Y:S01]  /*f320*/  ULDC UR4, c[0x0][0xac8] ;  /* 0x0002b20000047ab9 */ /* 0x000fe20000000800 */
[----:B------:R-:W-:Y:S01]  /*f330*/  ULDC.64 UR8, c[0x0][0x208] ;  /* 0x0000820000087ab9 */ /* 0x000fe20000000a00 */
[----:B------:R-:W-:Y:S02]  /*f340*/  ISETP.GE.AND P2, PT, R17, UR4, PT ;  /* 0x0000000411007c0c */ /* 0x000fe4000bf46270 */
[----:B------:R-:W-:-:S11]  /*f350*/  ISETP.GE.AND P3, PT, R22, UR4, PT ;  /* 0x0000000416007c0c */ /* 0x000fd6000bf66270 */
[CC--:B---3--:R-:W-:Y:S02]  /*f360*/  @!P2 LEA R4, P0, R17.reuse, R8.reuse, 0x1 ;  /* 0x000000081104a211 */ /* 0x0c8fe400078008ff */
[C---:B------:R-:W-:Y:S02]  /*f370*/  @!P3 LEA R8, P1, R22.reuse, R8, 0x1 ;  /* 0x000000081608b211 */ /* 0x040fe400078208ff */
[-C--:B0-----:R-:W-:Y:S02]  /*f380*/  @!P2 LEA.HI.X R5, R17, R3.reuse, R50, 0x1, P0 ;  /* 0x000000031105a211 */ /* 0x081fe400000f0c32 */
[----:B------:R-:W-:-:S03]  /*f390*/  @!P3 LEA.HI.X R9, R22, R3, R48, 0x1, P1 ;  /* 0x000000031609b211 */ /* 0x000fc600008f0c30 */
[----:B------:R0:W-:Y:S04]  /*f3a0*/  @!P2 ST.E.128 desc[UR8][R4.64], R24 ;  /* 0x000000180400a985 */ /* 0x0001e8000c101d08 */
[----:B------:R0:W-:Y:S02]  /*f3b0*/  @!P3 ST.E.128 desc[UR8][R8.64], R40 ;  /* 0x000000280800b985 */ /* 0x0001e4000c101d08 */
.L_x_6443:
[----:B------:R-:W-:Y:S05]  /*f3c0*/  BSYNC B1 ;  /* 0x0000000000017941 */ /* 0x000fea0003800000 */
.L_x_6442:
[----:B0-----:R-:W-:Y:S01]  /*f3d0*/  VIADD R3, R49, 0x60 ;  /* 0x0000006031037836 */ /* 0x001fe20000000000 */
[----:B-12-4-:R-:W4:Y:S04]  /*f3e0*/  SHFL.IDX PT, R20, R20, 0x3, 0x181f ;  /* 0x00781f0014147f89 */ /* 0x016f2800000e0000 */
[----:B------:R-:W-:Y:S01]  /*f3f0*/  ISETP.GE.AND P0, PT, R3, R6, PT ;  /* 0x000000060300720c */ /* 0x000fe20003f06270 */
[----:B------:R-:W0:-:S12]  /*f400*/  SHFL.IDX PT, R0, R0, 0x3, 0x181f ;  /* 0x00781f0000007f89 */ /* 0x000e1800000e0000 */
[----:B------:R-:W-:Y:S05]  /*f410*/  @P0 BRA `(.L_x_6444) ;  /* 0x0000001c00040947 */ /* 0x000fea0003800000 */
[----:B------:R-:W-:Y:S01]  /*f420*/  ULDC UR4, c[0x0][0xac8] ;  /* 0x0002b20000047ab9 */ /* 0x000fe20000000800 */
[----:B------:R-:W-:Y:S01]  /*f430*/  ULDC.64 UR8, c[0x0][0x208] ;  /* 0x0000820000087ab9 */ /* 0x000fe20000000a00 */
[----:B------:R-:W-:-:S13]  /*f440*/  ISETP.GE.AND P1, PT, R17, UR4, PT ;  /* 0x0000000411007c0c */ /* 0x000fda000bf26270 */
[----:B0-----:R-:W-:-:S04]  /*f450*/  @!P1 LEA R4, P0, R17, R0, 0x1 ;  /* 0x0000000011049211 */ /* 0x001fc800078008ff */
[----:B----4-:R-:W-:Y:S02]  /*f460*/  @!P1 LEA.HI.X R5, R17, R20, R50, 0x1, P0 ;  /* 0x0000001411059211 */ /* 0x010fe400000f0c32 */
[----:B------:R-:W-:-:S03]  /*f470*/  ISETP.GE.AND P0, PT, R22, UR4, PT ;  /* 0x0000000416007c0c */ /* 0x000fc6000bf06270 */
[----:B------:R0:W-:Y:S10]  /*f480*/  @!P1 ST.E.128 desc[UR8][R4.64], R28 ;  /* 0x0000001c04009985 */ /* 0x0001f4000c101d08 */
[----:B------:R-:W-:Y:S05]  /*f490*/  @P0 BRA `(.L_x_6444) ;  /* 0x0000001800e40947 */ /* 0x000fea0003800000 */
[----:B0-----:R-:W-:Y:S01]  /*f4a0*/  LEA R4, P0, R22, R0, 0x1 ;  /* 0x0000000016047211 */ /* 0x001fe200078008ff */
[----:B------:R-:W-:-:S03]  /*f4b0*/  ULDC.64 UR8, c[0x0][0x208] ;  /* 0x0000820000087ab9 */ /* 0x000fc60000000a00 */
[----:B------:R-:W-:-:S05]  /*f4c0*/  LEA.HI.X R5, R22, R20, R48, 0x1, P0 ;  /* 0x0000001416057211 */ /* 0x000fca00000f0c30 */
[----:B------:R0:W-:Y:S01]  /*f4d0*/  ST.E.128 desc[UR8][R4.64], R44 ;  /* 0x0000002c04007985 */ /* 0x0001e2000c101d08 */
[----:B------:R-:W-:Y:S05]  /*f4e0*/  BRA `(.L_x_6444) ;  /* 0x0000001800d07947 */ /* 0x000fea0003800000 */
.L_x_6437:
[----:B------:R0:W5:Y:S01]  /*f4f0*/  LDL R103, [R1+0x4] ;  /* 0x0000040001677983 */ /* 0x0001620000100800 */
[----:B------:R-:W-:Y:S01]  /*f500*/  ULDC.64 UR12, c[0x0][0xb08] ;  /* 0x0002c200000c7ab9 */ /* 0x000fe20000000a00 */
[----:B------:R-:W-:Y:S01]  /*f510*/  R2UR UR15, R222 ;  /* 0x00000000de0f72ca */ /* 0x000fe200000e0000 */
[----:B------:R-:W-:Y:S01]  /*f520*/  UIMAD UR10, UR11, UR12, URZ ;  /* 0x0000000c0b0a72a4 */ /* 0x000fe2000f8e023f */
[----:B------:R-:W1:Y:S01]  /*f530*/  @P1 LDC R0, c[0x0][0xbec] ;  /* 0x0002fb00ff001b82 */ /* 0x000e620000000800 */
[----:B------:R-:W-:Y:S01]  /*f540*/  UIMAD.WIDE.U32 UR8, UR4, UR12, URZ ;  /* 0x0000000c040872a5 */ /* 0x000fe2000f8e003f */
[----:B------:R-:W-:Y:S01]  /*f550*/  R2UR UR14, R221 ;  /* 0x00000000dd0e72ca */ /* 0x000fe200000e0000 */
[----:B------:R-:W-:Y:S01]  /*f560*/  UIMAD UR10, UR4, UR13, UR10 ;  /* 0x0000000d040a72a4 */ /* 0x000fe2000f8e020a */
[----:B------:R-:W-:Y:S01]  /*f570*/  IMAD.MOV.U32 R3, RZ, RZ, R15 ;  /* 0x000000ffff037224 */ /* 0x000fe200078e000f */
[----:B------:R-:W-:Y:S01]  /*f580*/  USHF.R.S32.HI UR4, URZ, 0x1f, UR7 ;  /* 0x0000001f3f047899 */ /* 0x000fe20008011407 */
[----:B------:R-:W-:Y:S01]  /*f590*/  ISETP.GE.AND P0, PT, R25, R6, PT ;  /* 0x000000061900720c */ /* 0x000fe20003f06270 */
[----:B------:R-:W-:Y:S01]  /*f5a0*/  UIADD3 UR9, UR9, UR10, URZ ;  /* 0x0000000a09097290 */ /* 0x000fe2000fffe03f */
[----:B------:R-:W2:Y:S01]  /*f5b0*/  @P1 LDC R5, c[0x0][0xbf0] ;  /* 0x0002fc00ff051b82 */ /* 0x000ea20000000800 */
[----:B------:R-:W-:Y:S01]  /*f5c0*/  VIADD R18, R18, 0x34820 ;  /* 0x0003482012127836 */ /* 0x000fe20000000000 */
[----:B------:R-:W-:Y:S01]  /*f5d0*/  ULDC.64 UR10, c[0x0][0xb38] ;  /* 0x0002ce00000a7ab9 */ /* 0x000fe20000000a00 */
[----:B------:R-:W-:Y:S01]  /*f5e0*/  BSSY B1, `(.L_x_6445) ;  /* 0x0000076000017945 */ /* 0x000fe20003800000 */
[----:B------:R-:W-:Y:S01]  /*f5f0*/  UIMAD.WIDE.U32 UR8, UR15, UR10, UR8 ;  /* 0x0000000a0f0872a5 */ /* 0x000fe2000f8e0008 */
[----:B------:R-:W-:-:S02]  /*f600*/  SHF.R.S32.HI R24, RZ, 0x1f, R223 ;  /* 0x0000001fff187819 */ /* 0x000fc400000114df */
[----:B------:R-:W-:Y:S01]  /*f610*/  PRMT R18, RZ, 0x654, R18 ;  /* 0x00000654ff127816 */ /* 0x000fe20000000012 */
[----:B------:R-:W-:Y:S01]  /*f620*/  UIMAD UR9, UR15, UR11, UR9 ;  /* 0x0000000b0f0972a4 */ /* 0x000fe2000f8e0209 */
[----:B------:R-:W-:Y:S02]  /*f630*/  SHF.R.S32.HI R26, RZ, 0x1f, R224 ;  /* 0x0000001fff1a7819 */ /* 0x000fe400000114e0 */
[----:B------:R-:W-:Y:S01]  /*f640*/  ULDC.64 UR10, c[0x0][0xb40] ;  /* 0x0002d000000a7ab9 */ /* 0x000fe20000000a00 */
[----:B------:R0:W-:Y:S01]  /*f650*/  SYNCS.ARRIVE.TRANS64.RED.A1T0 RZ, [R18+URZ], RZ ;  /* 0x000000ff12ff79a7 */ /* 0x0001e2000810043f */
[----:B------:R-:W-:Y:S01]  /*f660*/  UIMAD UR4, UR4, UR10, URZ ;  /* 0x0000000a040472a4 */ /* 0x000fe2000f8e023f */
[----:B------:R-:W-:Y:S01]  /*f670*/  SHF.R.S32.HI R28, RZ, 0x1f, R225 ;  /* 0x0000001fff1c7819 */ /* 0x000fe200000114e1 */
[----:B------:R-:W-:Y:S01]  /*f680*/  UIMAD.WIDE.U32 UR8, UR7, UR10, UR8 ;  /* 0x0000000a070872a5 */ /* 0x000fe2000f8e0008 */
[----:B-1----:R-:W-:Y:S01]  /*f690*/  @P1 IMAD.HI.U32 R0, R15, R0, RZ ;  /* 0x000000000f001227 */ /* 0x002fe200078e00ff */
[----:B------:R-:W-:Y:S01]  /*f6a0*/  UIMAD UR4, UR7, UR11, UR4 ;  /* 0x0000000b070472a4 */ /* 0x000fe2000f8e0204 */
[----:B------:R-:W-:-:S02]  /*f6b0*/  SHF.R.S32.HI R29, RZ, 0x1f, R226 ;  /* 0x0000001fff1d7819 */ /* 0x000fc400000114e2 */
[----:B------:R-:W-:Y:S01]  /*f6c0*/  ULDC.64 UR10, c[0x0][0xb48] ;  /* 0x0002d200000a7ab9 */ /* 0x000fe20000000a00 */
[----:B------:R-:W-:Y:S01]  /*f6d0*/  UIADD3 UR9, UR9, UR4, URZ ;  /* 0x0000000409097290 */ /* 0x000fe2000fffe03f */
[----:B------:R-:W-:Y:S02]  /*f6e0*/  SHF.R.S32.HI R30, RZ, 0x1f, R227 ;  /* 0x0000001fff1e7819 */ /* 0x000fe400000114e3 */
[----:B--2---:R-:W-:Y:S01]  /*f6f0*/  @P1 SHF.R.U32.HI R3, RZ, R5, R0 ;  /* 0x00000005ff031219 */ /* 0x004fe20000011600 */
[----:B------:R-:W-:Y:S01]  /*f700*/  UIMAD.WIDE.U32 UR8, UR14, UR10, UR8 ;  /* 0x0000000a0e0872a5 */ /* 0x000fe2000f8e0008 */
[----:B------:R-:W-:Y:S02]  /*f710*/  SHF.R.S32.HI R31, RZ, 0x1f, R228 ;  /* 0x0000001fff1f7819 */ /* 0x000fe400000114e4 */
[--C-:B------:R-:W-:Y:S01]  /*f720*/  SHF.R.S32.HI R0, RZ, 0x1f, R3.reuse ;  /* 0x0000001fff007819 */ /* 0x100fe20000011403 */
[----:B------:R-:W-:Y:S01]  /*f730*/  IMAD.MOV R4, RZ, RZ, -R3 ;  /* 0x000000ffff047224 */ /* 0x000fe200078e0a03 */
[----:B------:R-:W-:-:S02]  /*f740*/  UIMAD UR4, UR14, UR11, UR9 ;  /* 0x0000000b0e0472a4 */ /* 0x000fc4000f8e0209 */
        /* <DEDUP_REMOVED lines=26> */
[----:B------:R-:W-:Y:S01]  /*f8f0*/  LEA.HI.X R3, R4, UR9, R3, 0x2, P1 ;  /* 0x0000000904037c11 */ /* 0x000fe200088f1403 */
[----:B------:R0:W1:Y:S04]  /*f900*/  SHFL.IDX PT, R8, R0, RZ, 0x1c1f ;  /* 0x001c1fff00087589 */ /* 0x00006800000e0000 */
[----:B------:R0:W2:Y:S01]  /*f910*/  SHFL.IDX PT, R9, R3, RZ, 0x1c1f ;  /* 0x001c1fff03097589 */ /* 0x0000a200000e0000 */
[----:B------:R-:W-:Y:S05]  /*f920*/  @P0 BRA `(.L_x_6446) ;  /* 0x0000000400040947 */ /* 0x000fea0003800000 */
[----:B------:R-:W-:Y:S01]  /*f930*/  ULDC UR4, c[0x0][0xac8] ;  /* 0x0002b20000047ab9 */ /* 0x000fe20000000800 */
[----:B------:R-:W-:Y:S01]  /*f940*/  ULDC.64 UR8, c[0x0][0x208] ;  /* 0x0000820000087ab9 */ /* 0x000fe20000000a00 */
[----:B-----5:R-:W-:Y:S02]  /*f950*/  ISETP.GE.AND P3, PT, R103, UR4, PT ;  /* 0x0000000467007c0c */ /* 0x020fe4000bf66270 */
[----:B------:R-:W-:Y:S02]  /*f960*/  ISETP.GE.AND P2, PT, R237, UR4, PT ;  /* 0x00000004ed007c0c */ /* 0x000fe4000bf46270 */
[----:B------:R-:W-:Y:S02]  /*f970*/  ISETP.GE.AND P1, PT, R236, UR4, PT ;  /* 0x00000004ec007c0c */ /* 0x000fe4000bf26270 */
[----:B------:R-:W-:Y:S02]  /*f980*/  ISETP.GE.AND P0, PT, R235, UR4, PT ;  /* 0x00000004eb007c0c */ /* 0x000fe4000bf06270 */
[----:B------:R-:W-:-:S05]  /*f990*/  ISETP.GE.AND P4, PT, R233, UR4, PT ;  /* 0x00000004e9007c0c */ /* 0x000fca000bf86270 */
[----:B-12---:R-:W-:Y:S02]  /*f9a0*/  @!P3 IMAD.WIDE R4, R103, 0x4, R8 ;  /* 0x000000046704b825 */ /* 0x006fe400078e0208 */
[CC--:B------:R-:W-:Y:S02]  /*f9b0*/  @!P2 LEA R10, P6, R237.reuse, R8.reuse, 0x2 ;  /* 0x00000008ed0aa211 */ /* 0x0c0fe400078c10ff */
[-C--:B------:R-:W-:Y:S01]  /*f9c0*/  @!P1 LEA R12, P5, R236, R8.reuse, 0x2 ;  /* 0x00000008ec0c9211 */ /* 0x080fe200078a10ff */
[----:B------:R1:W-:Y:S01]  /*f9d0*/  @!P3 ST.E.64 desc[UR8][R4.64], R20 ;  /* 0x000000140400b985 */ /* 0x0003e2000c101b08 */
[----:B------:R-:W-:Y:S02]  /*f9e0*/  ISETP.GE.AND P3, PT, R234, UR4, PT ;  /* 0x00000004ea007c0c */ /* 0x000fe4000bf66270 */
        /* <DEDUP_REMOVED lines=8> */
[-C--:B-1----:R-:W-:Y:S01]  /*fa70*/  @!P3 LEA R4, P6, R234, R8.reuse, 0x2 ;  /* 0x00000008ea04b211 */ /* 0x082fe200078c10ff */
[----:B------:R1:W-:Y:S01]  /*fa80*/  @!P0 ST.E.64 desc[UR8][R14.64], R36 ;  /* 0x000000240e008985 */ /* 0x0003e2000c101b08 */
[----:B0-----:R-:W-:-:S02]  /*fa90*/  @!P4 LEA R18, P0, R233, R8, 0x2 ;  /* 0x00000008e912c211 */ /* 0x001fc400078010ff */
[----:B------:R-:W-:Y:S02]  /*faa0*/  ISETP.GE.AND P1, PT, R230, UR4, PT ;  /* 0x00000004e6007c0c */ /* 0x000fe4000bf26270 */
[-C--:B------:R-:W-:Y:S02]  /*fab0*/  @!P4 LEA.HI.X R19, R233, R9.reuse, R98, 0x2, P0 ;  /* 0x00000009e913c211 */ /* 0x080fe400000f1462 */
[----:B------:R-:W-:Y:S02]  /*fac0*/  @!P3 LEA.HI.X R5, R234, R9, R99, 0x2, P6 ;  /* 0x00000009ea05b211 */ /* 0x000fe400030f1463 */
[----:B------:R-:W-:Y:S02]  /*fad0*/  ISETP.GE.AND P0, PT, R229, UR4, PT ;  /* 0x00000004e5007c0c */ /* 0x000fe4000bf06270 */
[----:B------:R-:W-:Y:S01]  /*fae0*/  @!P5 LEA R20, P6, R232, R8, 0x2 ;  /* 0x00000008e814d211 */ /* 0x000fe200078c10ff */
[----:B------:R0:W-:Y:S01]  /*faf0*/  @!P3 ST.E.64 desc[UR8][R4.64], R40 ;  /* 0x000000280400b985 */ /* 0x0001e2000c101b08 */
[----:B------:R-:W-:-:S02]  /*fb00*/  ISETP.GE.AND P3, PT, R228, UR4, PT ;  /* 0x00000004e4007c0c */ /* 0x000fc4000bf66270 */
[----:B------:R-:W-:Y:S01]  /*fb10*/  @!P5 LEA.HI.X R21, R232, R9, R35, 0x2, P6 ;  /* 0x00000009e815d211 */ /* 0x000fe200030f1423 */
[----:B------:R4:W-:Y:S01]  /*fb20*/  @!P4 ST.E.64 desc[UR8][R18.64], R44 ;  /* 0x0000002c1200c985 */ /* 0x0009e2000c101b08 */
[----:B--2---:R-:W-:-:S03]  /*fb30*/  @!P2 LEA R10, P4, R231, R8, 0x2 ;  /* 0x00000008e70aa211 */ /* 0x004fc600078810ff */
[----:B------:R-:W-:Y:S01]  /*fb40*/  @!P5 ST.E.64 desc[UR8][R20.64], R48 ;  /* 0x000000301400d985 */ /* 0x000fe2000c101b08 */
[CC--:B---3--:R-:W-:Y:S02]  /*fb50*/  @!P1 LEA R12, P5, R230.reuse, R8.reuse, 0x2 ;  /* 0x00000008e60c9211 */ /* 0x0c8fe400078a10ff */
[-C--:B------:R-:W-:Y:S02]  /*fb60*/  @!P2 LEA.HI.X R11, R231, R9.reuse, R34, 0x2, P4 ;  /* 0x00000009e70ba211 */ /* 0x080fe400020f1422 */
[----:B-1----:R-:W-:Y:S02]  /*fb70*/  @!P0 LEA R14, P6, R229, R8, 0x2 ;  /* 0x00000008e50e8211 */ /* 0x002fe400078c10ff */
[----:B------:R-:W-:Y:S01]  /*fb80*/  ISETP.GE.AND P4, PT, R227, UR4, PT ;  /* 0x00000004e3007c0c */ /* 0x000fe2000bf86270 */
[----:B------:R1:W-:Y:S01]  /*fb90*/  @!P2 ST.E.64 desc[UR8][R10.64], R52 ;  /* 0x000000340a00a985 */ /* 0x0003e2000c101b08 */
[-C--:B------:R-:W-:Y:S02]  /*fba0*/  @!P1 LEA.HI.X R13, R230, R9.reuse, R33, 0x2, P5 ;  /* 0x00000009e60d9211 */ /* 0x080fe400028f1421 */
[----:B------:R-:W-:-:S02]  /*fbb0*/  @!P0 LEA.HI.X R15, R229, R9, R32, 0x2, P6 ;  /* 0x00000009e50f8211 */ /* 0x000fc400030f1420 */
[----:B------:R-:W-:Y:S01]  /*fbc0*/  ISETP.GE.AND P2, PT, R226, UR4, PT ;  /* 0x00000004e2007c0c */ /* 0x000fe2000bf46270 */
[----:B------:R2:W-:Y:S01]  /*fbd0*/  @!P1 ST.E.64 desc[UR8][R12.64], R56 ;  /* 0x000000380c009985 */ /* 0x0005e2000c101b08 */
[----:B0-----:R-:W-:Y:S02]  /*fbe0*/  @!P3 LEA R4, P5, R228, R8, 0x2 ;  /* 0x00000008e404b211 */ /* 0x001fe400078a10ff */
[----:B------:R-:W-:Y:S01]  /*fbf0*/  ISETP.GE.AND P1, PT, R225, UR4, PT ;  /* 0x00000004e1007c0c */ /* 0x000fe2000bf26270 */
[----:B------:R0:W-:Y:S01]  /*fc00*/  @!P0 ST.E.64 desc[UR8][R14.64], R60 ;  /* 0x0000003c0e008985 */ /* 0x0001e2000c101b08 */
[----:B------:R-:W-:Y:S02]  /*fc10*/  ISETP.GE.AND P0, PT, R224, UR4, PT ;  /* 0x00000004e0007c0c */ /* 0x000fe4000bf06270 */
[----:B------:R-:W-:Y:S02]  /*fc20*/  @!P3 LEA.HI.X R5, R228, R9, R31, 0x2, P5 ;  /* 0x00000009e405b211 */ /* 0x000fe400028f141f */
[----:B------:R-:W-:-:S02]  /*fc30*/  ISETP.GE.AND P5, PT, R223, UR4, PT ;  /* 0x00000004df007c0c */ /* 0x000fc4000bfa6270 */
[CC--:B----4-:R-:W-:Y:S01]  /*fc40*/  @!P4 LEA R18, P6, R227.reuse, R8.reuse, 0x2 ;  /* 0x00000008e312c211 */ /* 0x0d0fe200078c10ff */
[----:B------:R3:W-:Y:S01]  /*fc50*/  @!P3 ST.E.64 desc[UR8][R4.64], R64 ;  /* 0x000000400400b985 */ /* 0x0007e2000c101b08 */
[CC--:B-1----:R-:W-:Y:S02]  /*fc60*/  @!P2 LEA R10, P3, R226.reuse, R8.reuse, 0x2 ;  /* 0x00000008e20aa211 */ /* 0x0c2fe400078610ff */
[-C--:B------:R-:W-:Y:S02]  /*fc70*/  @!P4 LEA.HI.X R19, R227, R9.reuse, R30, 0x2, P6 ;  /* 0x00000009e313c211 */ /* 0x080fe400030f141e */
[-C--:B--2---:R-:W-:Y:S02]  /*fc80*/  @!P1 LEA R12, P6, R225, R8.reuse, 0x2 ;  /* 0x00000008e10c9211 */ /* 0x084fe400078c10ff */
[----:B------:R-:W-:Y:S01]  /*fc90*/  @!P2 LEA.HI.X R11, R226, R9, R29, 0x2, P3 ;  /* 0x00000009e20ba211 */ /* 0x000fe200018f141d */
[----:B------:R3:W-:Y:S01]  /*fca0*/  @!P4 ST.E.64 desc[UR8][R18.64], R68 ;  /* 0x000000441200c985 */ /* 0x0007e2000c101b08 */
[----:B0-----:R-:W-:-:S02]  /*fcb0*/  @!P0 LEA R14, P4, R224, R8, 0x2 ;  /* 0x00000008e00e8211 */ /* 0x001fc400078810ff */
        /* <DEDUP_REMOVED lines=8> */
.L_x_6446:
[----:B------:R-:W-:Y:S05]  /*fd40*/  BSYNC B1 ;  /* 0x0000000000017941 */ /* 0x000fea0003800000 */
.L_x_6445:
        /* <DEDUP_REMOVED lines=8> */
[----:B-----5:R-:W-:Y:S02]  /*fdd0*/  ISETP.GE.AND P2, PT, R103, UR4, PT ;  /* 0x0000000467007c0c */ /* 0x020fe4000bf46270 */
[----:B------:R-:W-:Y:S02]  /*fde0*/  ISETP.GE.AND P4, PT, R234, UR4, PT ;  /* 0x00000004ea007c0c */ /* 0x000fe4000bf86270 */
[----:B------:R-:W-:-:S05]  /*fdf0*/  ISETP.GE.AND P3, PT, R235, UR4, PT ;  /* 0x00000004eb007c0c */ /* 0x000fca000bf66270 */
[CC--:B-1----:R-:W-:Y:S02]  /*fe00*/  @!P1 LEA R10, P5, R237.reuse, R8.reuse, 0x2 ;  /* 0x00000008ed0a9211 */ /* 0x0c2fe400078a10ff */
[CC--:B------:R-:W-:Y:S02]  /*fe10*/  @!P0 LEA R12, P6, R236.reuse, R8.reuse, 0x2 ;  /* 0x00000008ec0c8211 */ /* 0x0c0fe400078c10ff */
[-C--:B---3--:R-:W-:Y:S01]  /*fe20*/  @!P1 LEA.HI.X R11, R237, R9.reuse, R102, 0x2, P5 ;  /* 0x00000009ed0b9211 */ /* 0x088fe200028f1466 */
[----:B------:R-:W-:Y:S01]  /*fe30*/  @!P2 IMAD.WIDE R4, R103, 0x4, R8 ;  /* 0x000000046704a825 */ /* 0x000fe200078e0208 */
[----:B------:R-:W-:Y:S02]  /*fe40*/  ISETP.GE.AND P5, PT, R233, UR4, PT ;  /* 0x00000004e9007c0c */ /* 0x000fe4000bfa6270 */
[----:B------:R-:W-:Y:S02]  /*fe50*/  @!P0 LEA.HI.X R13, R236, R9, R101, 0x2, P6 ;  /* 0x00000009ec0d8211 */ /* 0x000fe400030f1465 */
[----:B------:R1:W-:Y:S01]  /*fe60*/  @!P2 ST.E.64 desc[UR8][R4.64], R92 ;  /* 0x0000005c0400a985 */ /* 0x0003e2000c101b08 */
[----:B0-----:R-:W-:-:S02]  /*fe70*/  @!P4 LEA R18, P2, R234, R8, 0x2 ;  /* 0x00000008ea12c211 */ /* 0x001fc400078410ff */
[----:B------:R-:W-:Y:S01]  /*fe80*/  @!P3 LEA R14, P6, R235, R8, 0x2 ;  /* 0x00000008eb0eb211 */ /* 0x000fe200078c10ff */
[----:B------:R-:W-:Y:S01]  /*fe90*/  @!P1 ST.E.64 desc[UR8][R10.64], R94 ;  /* 0x0000005e0a009985 */ /* 0x000fe2000c101b08 */
        /* <DEDUP_REMOVED lines=11> */
[-C--:B-1----:R-:W-:Y:S02]  /*ff50*/  @!P0 LEA R4, P4, R232, R8.reuse, 0x2 ;  /* 0x00000008e8048211 */ /* 0x082fe400078810ff */
[-C--:B0-----:R-:W-:Y:S01]  /*ff60*/  @!P2 LEA R12, P6, R230, R8.reuse, 0x2 ;  /* 0x00000008e60ca211 */ /* 0x081fe200078c10ff */
[----:B------:R-:W-:Y:S01]  /*ff70*/  @!P5 ST.E.64 desc[UR8][R20.64], R46 ;  /* 0x0000002e1400d985 */ /* 0x000fe2000c101b08 */
[----:B------:R-:W-:Y:S02]  /*ff80*/  @!P1 LEA R10, P5, R231, R8, 0x2 ;  /* 0x00000008e70a9211 */ /* 0x000fe400078a10ff */
[----:B------:R-:W-:-:S02]  /*ff90*/  @!P0 LEA.HI.X R5, R232, R9, R35, 0x2, P4 ;  /* 0x00000009e8058211 */ /* 0x000fc400020f1423 */
[----:B------:R-:W-:Y:S02]  /*ffa0*/  ISETP.GE.AND P4, PT, R228, UR4, PT ;  /* 0x00000004e4007c0c */ /* 0x000fe4000bf86270 */
[-C--:B------:R-:W-:Y:S01]  /*ffb0*/  @!P1 LEA.HI.X R11, R231, R9.reuse, R34, 0x2, P5 ;  /* 0x00000009e70b9211 */ /* 0x080fe200028f1422 */
[----:B------:R-:W-:Y:S01]  /*ffc0*/  @!P0 ST.E.64 desc[UR8][R4.64], R50 ;  /* 0x0000003204008985 */ /* 0x000fe2000c101b08 */
[----:B------:R-:W-:Y:S02]  /*ffd0*/  @!P2 LEA.HI.X R13, R230, R9, R33, 0x2, P6 ;  /* 0x00000009e60da211 */ /* 0x000fe400030f1421 */
[----:B------:R-:W-:Y:S01]  /*ffe0*/  ISETP.GE.AND P0, PT, R225, UR4, PT ;  /* 0x00000004e1007c0c */ /* 0x000fe2000bf06270 */
[----:B------:R0:W-:Y:S01]  /*fff0*/  @!P1 ST.E.64 desc[UR8][R10.64], R54 ;  /* 0x000000360a009985 */ /* 0x0001e2000c101b08 */
[----:B------:R-:W-:Y:S02]  /*10000*/  ISETP.GE.AND P1, PT, R226, UR4, PT ;  /* 0x00000004e2007c0c */ /* 0x000fe4000bf26270 */
[----:B--2---:R-:W-:Y:S01]  /*10010*/  @!P3 LEA R14, P5, R229, R8, 0x2 ;  /* 0x00000008e50eb211 */ /* 0x004fe200078a10ff */
[----:B------:R1:W-:Y:S01]  /*10020*/  @!P2 ST.E.64 desc[UR8][R12.64], R58 ;  /* 0x0000003a0c00a985 */ /* 0x0003e2000c101b08 */
[----:B------:R-:W-:-:S02]  /*10030*/  ISETP.GE.AND P2, PT, R227, UR4, PT ;  /* 0x00000004e3007c0c */ /* 0x000fc4000bf46270 */
[CC--:B---3--:R-:W-:Y:S02]  /*10040*/  @!P4 LEA R18, P6, R228.reuse, R8.reuse, 0x2 ;  /* 0x00000008e412c211 */ /* 0x0c8fe400078c10ff */
[-C--:B------:R-:W-:Y:S02]  /*10050*/  @!P3 LEA.HI.X R15, R229, R9.reuse, R32, 0x2, P5 ;  /* 0x00000009e50fb211 */ /* 0x080fe400028f1420 */
[----:B------:R-:W-:Y:S02]  /*10060*/  @!P4 LEA.HI.X R19, R228, R9, R31, 0x2, P6 ;  /* 0x00000009e413c211 */ /* 0x000fe400030f141f */
[----:B------:R-:W-:Y:S01]  /*10070*/  ISETP.GE.AND P5, PT, R224, UR4, PT ;  /* 0x00000004e0007c0c */ /* 0x000fe2000bfa6270 */
[----:B------:R2:W-:Y:S01]  /*10080*/  @!P3 ST.E.64 desc[UR8][R14.64], R62 ;  /* 0x0000003e0e00b985 */ /* 0x0005e2000c101b08 */
[----:B0-----:R-:W-:-:S03]  /*10090*/  @!P1 LEA R10, P6, R226, R8, 0x2 ;  /* 0x00000008e20a9211 */ /* 0x001fc600078c10ff */
[-C--:B------:R-:W-:Y:S01]  /*100a0*/  @!P2 LEA R4, P3, R227, R8.reuse, 0x2 ;  /* 0x00000008e304a211 */ /* 0x080fe200078610ff */
[----:B------:R2:W-:Y:S01]  /*100b0*/  @!P4 ST.E.64 desc[UR8][R18.64], R66 ;  /* 0x000000421200c985 */ /* 0x0005e2000c101b08 */
[-C--:B-1----:R-:W-:Y:S02]  /*100c0*/  @!P0 LEA R12, P4, R225, R8.reuse, 0x2 ;  /* 0x00000008e10c8211 */ /* 0x082fe400078810ff */
[-C--:B------:R-:W-:Y:S02]  /*100d0*/  @!P2 LEA.HI.X R5, R227, R9.reuse, R30, 0x2, P3 ;  /* 0x00000009e305a211 */ /* 0x080fe400018f141e */
[-C--:B------:R-:W-:Y:S02]  /*100e0*/  @!P1 LEA.HI.X R11, R226, R9.reuse, R29, 0x2, P6 ;  /* 0x00000009e20b9211 */ /* 0x080fe400030f141d */
[----:B------:R-:W-:Y:S01]  /*100f0*/  @!P0 LEA.HI.X R13, R225, R9, R28, 0x2, P4 ;  /* 0x00000009e10d8211 */ /* 0x000fe200020f141c */
[----:B------:R2:W-:Y:S01]  /*10100*/  @!P2 ST.E.64 desc[UR8][R4.64], R70 ;  /* 0x000000460400a985 */ /* 0x0005e2000c101b08 */
[----:B------:R-:W-:-:S03]  /*10110*/  @!P5 LEA R20, P3, R224, R8, 0x2 ;  /* 0x00000008e014d211 */ /* 0x000fc600078610ff */
[----:B------:R2:W-:Y:S01]  /*10120*/  @!P1 ST.E.64 desc[UR8][R10.64], R74 ;  /* 0x0000004a0a009985 */ /* 0x0005e2000c101b08 */
[----:B------:R-:W-:-:S03]  /*10130*/  @!P5 LEA.HI.X R21, R224, R9, R26, 0x2, P3 ;  /* 0x00000009e015d211 */ /* 0x000fc600018f141a */
[----:B------:R2:W-:Y:S01]  /*10140*/  @!P0 ST.E.64 desc[UR8][R12.64], R78 ;  /* 0x0000004e0c008985 */ /* 0x0005e2000c101b08 */
[----:B------:R-:W-:-:S03]  /*10150*/  ISETP.GE.AND P0, PT, R223, UR4, PT ;  /* 0x00000004df007c0c */ /* 0x000fc6000bf06270 */
[----:B------:R2:W-:Y:S10]  /*10160*/  @!P5 ST.E.64 desc[UR8][R20.64], R82 ;  /* 0x000000521400d985 */ /* 0x0005f4000c101b08 */
[----:B------:R-:W-:Y:S05]  /*10170*/  @P0 BRA `(.L_x_6444) ;  /* 0x0000000c00ac0947 */ /* 0x000fea0003800000 */
[----:B--2---:R-:W-:Y:S01]  /*10180*/  LEA R4, P0, R223, R8, 0x2 ;  /* 0x00000008df047211 */ /* 0x004fe200078010ff */
[----:B------:R-:W-:-:S03]  /*10190*/  ULDC.64 UR8, c[0x0][0x208] ;  /* 0x0000820000087ab9 */ /* 0x000fc60000000a00 */
[----:B------:R-:W-:-:S05]  /*101a0*/  LEA.HI.X R5, R223, R9, R24, 0x2, P0 ;  /* 0x00000009df057211 */ /* 0x000fca00000f1418 */
[----:B------:R0:W-:Y:S01]  /*101b0*/  ST.E.64 desc[UR8][R4.64], R86 ;  /* 0x0000005604007985 */ /* 0x0001e2000c101b08 */
[----:B------:R-:W-:Y:S05]  /*101c0*/  BRA `(.L_x_6444) ;  /* 0x0000000c00987947 */ /* 0x000fea0003800000 */
.L_x_6435:
        /* <DEDUP_REMOVED lines=41> */
.L_x_6447:
[----:B------:R-:W-:Y:S01]  /*10460*/  R2UR UR7, R11 ;  /* 0x000000000b0772ca */ /* 0x000fe200000e0000 */
[----:B------:R-:W-:Y:S01]  /*10470*/  BSSY B1, `(.L_x_6448) ;  /* 0x0000040000017945 */ /* 0x000fe20003800000 */
[----:B------:R-:W-:-:S11]  /*10480*/  R2UR UR8, R10 ;  /* 0x000000000a0872ca */ /* 0x000fd600000e0000 */
[----:B------:R-:W-:Y:S02]  /*10490*/  USEL UR7, UR7, URZ, !UP0 ;  /* 0x0000003f07077287 */ /* 0x000fe4000c000000 */
[----:B------:R-:W-:Y:S01]  /*104a0*/  USEL UR20, UR8, URZ, !UP0 ;  /* 0x0000003f08147287 */ /* 0x000fe2000c000000 */
[----:B------:R-:W-:Y:S11]  /*104b0*/  @P0 BRA `(.L_x_6449) ;  /* 0x0000000000ec0947 */ /* 0x000ff60003800000 */
[----:B------:R-:W2:Y:S01]  /*104c0*/  LDL R3, [R1] ;  /* 0x0000000001037983 */ /* 0x000ea20000100800 */
[----:B------:R-:W0:Y:S02]  /*104d0*/  LDC R11, c[0x0][0xbe8] ;  /* 0x0002fa00ff0b7b82 */ /* 0x000e240000000800 */
[----:B0----5:R-:W-:Y:S01]  /*104e0*/  IMAD R4, R0, R11, RZ ;  /* 0x0000000b00047224 */ /* 0x021fe200078e02ff */
[----:B--2---:R-:W-:-:S13]  /*104f0*/  R2UR UR8, R3 ;  /* 0x00000000030872ca */ /* 0x004fda00000e0000 */
[----:B------:R-:W-:-:S04]  /*10500*/  IMAD.U32 R3, RZ, RZ, UR8 ;  /* 0x00000008ff037e24 */ /* 0x000fc8000f8e00ff */
[----:B------:R-:W-:-:S04]  /*10510*/  IMAD R3, R3, 0x80, R6 ;  /* 0x0000008003037824 */ /* 0x000fc800078e0206 */
[----:B------:R-:W-:-:S05]  /*10520*/  VIADD R6, R3, 0xffffff80 ;  /* 0xffffff8003067836 */ /* 0x000fca0000000000 */
[----:B------:R-:W-:-:S13]  /*10530*/  ISETP.GE.AND P0, PT, R6, R4, PT ;  /* 0x000000040600720c */ /* 0x000fda0003f06270 */
[----:B------:R-:W-:Y:S05]  /*10540*/  @P0 BRA `(.L_x_6449) ;  /* 0x0000000000c80947 */ /* 0x000fea0003800000 */
[----:B------:R-:W-:Y:S01]  /*10550*/  ISETP.NE.AND P0, PT, R11, 0x1, PT ;  /* 0x000000010b00780c */ /* 0x000fe20003f05270 */
[----:B------:R-:W-:Y:S01]  /*10560*/  UMOV UR17, 0x9b8 ;  /* 0x000009b800117882 */ /* 0x000fe20000000000 */
[----:B------:R-:W-:Y:S01]  /*10570*/  R2UR UR9, R220 ;  /* 0x00000000dc0972ca */ /* 0x000fe200000e0000 */
[----:B------:R-:W-:Y:S01]  /*10580*/  ULDC.64 UR24, c[0x0][0x208] ;  /* 0x0000820000187ab9 */ /* 0x000fe20000000a00 */
[----:B------:R-:W-:Y:S02]  /*10590*/  R2UR UR8, R221 ;  /* 0x00000000dd0872ca */ /* 0x000fe400000e0000 */
        /* <DEDUP_REMOVED lines=12> */
[----:B------:R-:W-:Y:S02]  /*10660*/  UIMAD.WIDE.U32 UR22, UR12, UR16, URZ ;  /* 0x000000100c1672a5 */ /* 0x000fe4000f8e003f */
[----:B------:R-:W-:Y:S01]  /*10670*/  UIMAD UR18, UR9, UR18, URZ ;  /* 0x00000012091272a4 */ /* 0x000fe2000f8e023f */
[----:B------:R-:W-:Y:S01]  /*10680*/  IMAD.MOV.U32 R3, RZ, RZ, R6 ;  /* 0x000000ffff037224 */ /* 0x000fe200078e0006 */
[----:B------:R-:W-:-:S02]  /*10690*/  UIMAD UR12, UR13, UR16, URZ ;  /* 0x000000100d0c72a4 */ /* 0x000fc4000f8e023f */
[----:B------:R-:W-:Y:S01]  /*106a0*/  UIMAD.WIDE.U32 UR8, UR10, UR7, URZ ;  /* 0x000000070a0872a5 */ /* 0x000fe2000f8e003f */
[----:B-1----:R-:W-:Y:S01]  /*106b0*/  @P0 SHF.R.U32.HI R3, RZ, R5, R4 ;  /* 0x00000005ff030219 */ /* 0x002fe20000011604 */
[----:B------:R-:W-:Y:S01]  /*106c0*/  UIMAD UR11, UR10, UR20, UR11 ;  /* 0x000000140a0b72a4 */ /* 0x000fe2000f8e020b */
[----:B------:R-:W-:Y:S01]  /*106d0*/  IMAD.U32 R4, RZ, RZ, UR22 ;  /* 0x00000016ff047e24 */ /* 0x000fe2000f8e00ff */
[----:B------:R-:W-:Y:S02]  /*106e0*/  UIADD3 UR12, UR23, UR12, URZ ;  /* 0x0000000c170c7290 */ /* 0x000fe4000fffe03f */
[----:B------:R-:W-:Y:S01]  /*106f0*/  IMAD.U32 R5, RZ, RZ, UR23 ;  /* 0x00000017ff057e24 */ /* 0x000fe2000f8e00ff */
[----:B------:R-:W-:Y:S01]  /*10700*/  UIADD3 UR18, UR15, UR18, URZ ;  /* 0x000000120f127290 */ /* 0x000fe2000fffe03f */
[--C-:B------:R-:W-:Y:S01]  /*10710*/  IMAD.MOV R9, RZ, RZ, -R3.reuse ;  /* 0x000000ffff097224 */ /* 0x100fe200078e0a03 */
[----:B------:R-:W-:Y:S01]  /*10720*/  UIADD3 UR14, UP1, UP2, UR8, UR14, UR4 ;  /* 0x0000000e080e7290 */ /* 0x000fe2000fa3e004 */
[----:B------:R-:W-:Y:S01]  /*10730*/  SHF.R.S32.HI R5, RZ, 0x1f, R3 ;  /* 0x0000001fff057819 */ /* 0x000fe20000011403 */
[----:B------:R-:W-:Y:S01]  /*10740*/  UIADD3 UR10, UR9, UR11, URZ ;  /* 0x0000000b090a7290 */ /* 0x000fe2000fffe03f */
[----:B------:R-:W-:-:S02]  /*10750*/  IMAD R9, R11, R9, R6 ;  /* 0x000000090b097224 */ /* 0x000fc400078e0206 */
[----:B------:R-:W-:Y:S01]  /*10760*/  IMAD.U32 R8, RZ, RZ, UR12 ;  /* 0x0000000cff087e24 */ /* 0x000fe2000f8e00ff */
[----:B------:R-:W-:Y:S01]  /*10770*/  UIADD3.X UR10, UR10, UR18, UR19, UP1, UP2 ;  /* 0x000000120a0a7290 */ /* 0x000fe20008fe4413 */
[----:B------:R-:W-:Y:S01]  /*10780*/  IADD3 R4, P0, P1, R3, UR14, R4 ;  /* 0x0000000e03047c10 */ /* 0x000fe2000f91e004 */
[----:B------:R-:W-:Y:S01]  /*10790*/  ULDC.64 UR8, c[0x0][UR17+0x210] ;  /* 0x0000840011087abb */ /* 0x000fe20008000a00 */
[----:B------:R-:W-:Y:S01]  /*107a0*/  SHF.R.S32.HI R3, RZ, 0x1f, R9 ;  /* 0x0000001fff037819 */ /* 0x000fe20000011409 */
        /* <DEDUP_REMOVED lines=12> */
.L_x_6449:
[----:B------:R-:W-:Y:S05]  /*10870*/  BSYNC B1 ;  /* 0x0000000000017941 */ /* 0x000fea0003800000 */
.L_x_6448:
[----:B------:R-:W-:-:S13]  /*10880*/  R2UR UR8, R220 ;  /* 0x00000000dc0872ca */ /* 0x000fda00000e0000 */
[----:B------:R-:W-:-:S06]  /*10890*/  UISETP.GT.AND UP0, UPT, UR8, 0x1, UPT ;  /* 0x000000010800788c */ /* 0x000fcc000bf04270 */
[----:B------:R-:W-:-:S13]  /*108a0*/  PLOP3.LUT P0, PT, PT, PT, UP0, 0x80, 0x0 ;  /* 0x000000000000781c */ /* 0x000fda0003f0f008 */
[----:B------:R-:W-:Y:S05]  /*108b0*/  @P0 BRA `(.L_x_6444) ;  /* 0x0000000400dc0947 */ /* 0x000fea0003800000 */
[----:B0-----:R-:W2:Y:S01]  /*108c0*/  LDL.LU R3, [R1] ;  /* 0x0000000001037983 */ /* 0x001ea20000300800 */
[----:B------:R-:W0:Y:S01]  /*108d0*/  LDC R13, c[0x0][0xbe8] ;  /* 0x0002fa00ff0d7b82 */ /* 0x000e220000000800 */
[----:B------:R-:W-:Y:S01]  /*108e0*/  ULDC.64 UR12, c[0x0][0xaa0] ;  /* 0x0002a800000c7ab9 */ /* 0x000fe20000000a00 */
[----:B------:R-:W-:Y:S01]  /*108f0*/  SHF.R.S32.HI R10, RZ, 0x1f, R12 ;  /* 0x0000001fff0a7819 */ /* 0x000fe2000001140c */
[----:B------:R-:W-:Y:S01]  /*10900*/  UIMAD UR10, UR19, UR12, URZ ;  /* 0x0000000c130a72a4 */ /* 0x000fe2000f8e023f */
[----:B------:R-:W-:Y:S01]  /*10910*/  R2UR UR15, R222 ;  /* 0x00000000de0f72ca */ /* 0x000fe200000e0000 */
[----:B------:R-:W-:Y:S01]  /*10920*/  UIMAD.WIDE.U32 UR8, UR4, UR12, URZ ;  /* 0x0000000c040872a5 */ /* 0x000fe2000f8e003f */
[----:B------:R-:W-:Y:S01]  /*10930*/  LEA.HI R10, R10, R12, RZ, 0x3 ;  /* 0x0000000c0a0a7211 */ /* 0x000fe200078f18ff */
[----:B------:R-:W-:Y:S01]  /*10940*/  UIMAD UR10, UR4, UR13, UR10 ;  /* 0x0000000d040a72a4 */ /* 0x000fe2000f8e020a */
[----:B------:R-:W-:Y:S01]  /*10950*/  BSSY B1, `(.L_x_6450) ;  /* 0x0000040000017945 */ /* 0x000fe20003800000 */
[----:B------:R-:W-:-:S02]  /*10960*/  SHF.R.S32.HI R12, RZ, 0x1f, R22 ;  /* 0x0000001fff0c7819 */ /* 0x000fc40000011416 */
[----:B------:R-:W-:Y:S01]  /*10970*/  SHF.R.S32.HI R10, RZ, 0x3, R10 ;  /* 0x00000003ff0a7819 */ /* 0x000fe2000001140a */
[----:B------:R-:W-:Y:S01]  /*10980*/  UIADD3 UR9, UR9, UR10, URZ ;  /* 0x0000000a09097290 */ /* 0x000fe2000fffe03f */
[----:B------:R-:W-:Y:S02]  /*10990*/  SHF.R.S32.HI R14, RZ, 0x1f, R17 ;  /* 0x0000001fff0e7819 */ /* 0x000fe40000011411 */
[----:B------:R-:W-:Y:S02]  /*109a0*/  ULDC.64 UR10, c[0x0][0xae8] ;  /* 0x0002ba00000a7ab9 */ /* 0x000fe40000000a00 */
[----:B------:R-:W-:-:S04]  /*109b0*/  UIMAD.WIDE.U32 UR8, UR15, UR10, UR8 ;  /* 0x0000000a0f0872a5 */ /* 0x000fc8000f8e0008 */
[----:B------:R-:W-:Y:S01]  /*109c0*/  UIMAD UR9, UR15, UR11, UR9 ;  /* 0x0000000b0f0972a4 */ /* 0x000fe2000f8e0209 */
[----:B0-----:R-:W-:Y:S02]  /*109d0*/  ISETP.NE.AND P0, PT, R13, 0x1, PT ;  /* 0x000000010d00780c */ /* 0x001fe40003f05270 */
[----:B------:R-:W-:Y:S02]  /*109e0*/  ULDC.64 UR10, c[0x0][0xaf0] ;  /* 0x0002bc00000a7ab9 */ /* 0x000fe40000000a00 */
[----:B------:R-:W-:Y:S02]  /*109f0*/  UIMAD UR4, UR20, UR10, URZ ;  /* 0x0000000a140472a4 */ /* 0x000fe4000f8e023f */
[----:B------:R-:W-:Y:S02]  /*10a00*/  UIMAD.WIDE.U32 UR8, UR7, UR10, UR8 ;  /* 0x0000000a070872a5 */ /* 0x000fe4000f8e0008 */
[----:B------:R-:W-:-:S03]  /*10a10*/  UIMAD UR4, UR7, UR11, UR4 ;  /* 0x0000000b070472a4 */ /* 0x000fc6000f8e0204 */
[----:B------:R-:W-:Y:S01]  /*10a20*/  ULDC.64 UR10, c[0x0][0xae0] ;  /* 0x0002b800000a7ab9 */ /* 0x000fe20000000a00 */
[----:B------:R-:W-:Y:S01]  /*10a30*/  UIADD3 UR4, UR9, UR4, URZ ;  /* 0x0000000409047290 */ /* 0x000fe2000fffe03f */
[----:B------:R-:W0:Y:S08]  /*10a40*/  @P0 LDC R5, c[0x0][0xbec] ;  /* 0x0002fb00ff050b82 */ /* 0x000e300000000800 */
[----:B------:R-:W1:Y:S01]  /*10a50*/  @P0 LDC R9, c[0x0][0xbf0] ;  /* 0x0002fc00ff090b82 */ /* 0x000e620000000800 */
[----:B--2---:R-:W-:Y:S01]  /*10a60*/  R2UR UR14, R3 ;  /* 0x00000000030e72ca */ /* 0x004fe200000e0000 */
[----:B------:R-:W-:-:S12]  /*10a70*/  IMAD R3, R23, 0x20, R10 ;  /* 0x0000002017037824 */ /* 0x000fd800078e020a */
[----:B------:R-:W-:-:S04]  /*10a80*/  IMAD.U32 R8, RZ, RZ, UR14 ;  /* 0x0000000eff087e24 */ /* 0x000fc8000f8e00ff */
[----:B------:R-:W-:-:S04]  /*10a90*/  IMAD R8, R8, 0x80, R3 ;  /* 0x0000008008087824 */ /* 0x000fc800078e0203 */
[----:B0-----:R-:W-:-:S04]  /*10aa0*/  @P0 IMAD.HI.U32 R4, R8, R5, RZ ;  /* 0x0000000508040227 */ /* 0x001fc800078e00ff */
[----:B------:R-:W-:Y:S01]  /*10ab0*/  IMAD.MOV.U32 R3, RZ, RZ, R8 ;  /* 0x000000ffff037224 */ /* 0x000fe200078e0008 */
[----:B-1----:R-:W-:Y:S01]  /*10ac0*/  @P0 SHF.R.U32.HI R3, RZ, R9, R4 ;  /* 0x00000009ff030219 */ /* 0x002fe20000011604 */
[----:B------:R-:W-:Y:S02]  /*10ad0*/  IMAD.U32 R5, RZ, RZ, UR9 ;  /* 0x00000009ff057e24 */ /* 0x000fe4000f8e00ff */
[----:B------:R-:W-:Y:S01]  /*10ae0*/  IMAD.U32 R5, RZ, RZ, UR4 ;  /* 0x00000004ff057e24 */ /* 0x000fe2000f8e00ff */
        /* <DEDUP_REMOVED lines=11> */
[----:B------:R-:W-:Y:S02]  /*10ba0*/  IMAD R6, R3, UR8, RZ ;  /* 0x0000000803067c24 */ /* 0x000fe4000f8e02ff */
[----:B------:R-:W-:Y:S02]  /*10bb0*/  IMAD R8, R8, 0x80, R10 ;  /* 0x0000008008087824 */ /* 0x000fe400078e020a */
[----:B-----5:R-:W-:Y:S02]  /*10bc0*/  IMAD R13, R0, R13, RZ ;  /* 0x0000000d000d7224 */ /* 0x020fe400078e02ff */
[----:B------:R-:W-:-:S02]  /*10bd0*/  IMAD R3, R9, UR9, R6 ;  /* 0x0000000909037c24 */ /* 0x000fc4000f8e0206 */
[----:B------:R-:W-:Y:S01]  /*10be0*/  IMAD.WIDE.U32 R4, R9, UR8, R4 ;  /* 0x0000000809047c25 */ /* 0x000fe2000f8e0004 */
[C---:B------:R-:W-:Y:S01]  /*10bf0*/  ISETP.GE.AND P2, PT, R8.reuse, R13, PT ;  /* 0x0000000d0800720c */ /* 0x040fe20003f46270 */
[----:B------:R-:W-:Y:S02]  /*10c00*/  ULDC.64 UR8, c[0x0][0xa80] ;  /* 0x0002a00000087ab9 */ /* 0x000fe40000000a00 */
[----:B------:R-:W-:Y:S01]  /*10c10*/  VIADD R0, R8, 0x20 ;  /* 0x0000002008007836 */ /* 0x000fe20000000000 */
[----:B------:R-:W-:Y:S01]  /*10c20*/  LEA R6, P3, R4, UR8, 0x1 ;  /* 0x0000000804067c11 */ /* 0x000fe2000f8608ff */
[----:B------:R-:W-:-:S03]  /*10c30*/  IMAD.IADD R3, R5, 0x1, R3 ;  /* 0x0000000105037824 */ /* 0x000fc600078e0203 */
[-C--:B------:R-:W-:Y:S01]  /*10c40*/  ISETP.GE.AND P1, PT, R0, R13.reuse, PT ;  /* 0x0000000d0000720c */ /* 0x080fe20003f26270 */
[----:B------:R-:W-:Y:S01]  /*10c50*/  VIADD R0, R8, 0x40 ;  /* 0x0000004008007836 */ /* 0x000fe20000000000 */
[----:B------:R-:W-:Y:S02]  /*10c60*/  LEA.HI.X R3, R4, UR9, R3, 0x1, P3 ;  /* 0x0000000904037c11 */ /* 0x000fe400098f0c03 */
[----:B------:R0:W1:Y:S02]  /*10c70*/  SHFL.IDX PT, R4, R6, RZ, 0x181f ;  /* 0x00181fff06047589 */ /* 0x00006400000e0000 */
[----:B------:R-:W-:Y:S02]  /*10c80*/  ISETP.GE.AND P0, PT, R0, R13, PT ;  /* 0x0000000d0000720c */ /* 0x000fe40003f06270 */
[----:B------:R0:W2:Y:S01]  /*10c90*/  SHFL.IDX PT, R0, R3, RZ, 0x181f ;  /* 0x00181fff03007589 */ /* 0x0000a200000e0000 */
[----:B------:R-:W-:Y:S10]  /*10ca0*/  @P2 BRA `(.L_x_6451) ;  /* 0x0000000000282947 */ /* 0x000ff40003800000 */
[----:B------:R-:W-:Y:S01]  /*10cb0*/  ULDC UR4, c[0x0][0xac8] ;  /* 0x0002b20000047ab9 */ /* 0x000fe20000000800 */
[----:B------:R-:W-:Y:S01]  /*10cc0*/  ULDC.64 UR8, c[0x0][0x208] ;  /* 0x0000820000087ab9 */ /* 0x000fe20000000a00 */
[----:B------:R-:W-:Y:S02]  /*10cd0*/  ISETP.GE.AND P4, PT, R17, UR4, PT ;  /* 0x0000000411007c0c */ /* 0x000fe4000bf86270 */
[----:B------:R-:W-:-:S11]  /*10ce0*/  ISETP.GE.AND P5, PT, R22, UR4, PT ;  /* 0x0000000416007c0c */ /* 0x000fd6000bfa6270 */
[CC--:B-1----:R-:W-:Y:S02]  /*10cf0*/  @!P4 LEA R10, P2, R17.reuse, R4.reuse, 0x1 ;  /* 0x00000004110ac211 */ /* 0x0c2fe400078408ff */
[C---:B------:R-:W-:Y:S02]  /*10d00*/  @!P5 LEA R4, P3, R22.reuse, R4, 0x1 ;  /* 0x000000041604d211 */ /* 0x040fe400078608ff */
[-C--:B--2---:R-:W-:Y:S02]  /*10d10*/  @!P4 LEA.HI.X R11, R17, R0.reuse, R14, 0x1, P2 ;  /* 0x00000000110bc211 */ /* 0x084fe400010f0c0e */
[----:B------:R-:W-:-:S03]  /*10d20*/  @!P5 LEA.HI.X R5, R22, R0, R12, 0x1, P3 ;  /* 0x000000001605d211 */ /* 0x000fc600018f0c0c */
[----:B------:R3:W-:Y:S04]  /*10d30*/  @!P4 ST.E.128 desc[UR8][R10.64], RZ ;  /* 0x000000ff0a00c985 */ /* 0x0007e8000c101d08 */
[----:B------:R3:W-:Y:S02]  /*10d40*/  @!P5 ST.E.128 desc[UR8][R4.64], RZ ;  /* 0x000000ff0400d985 */ /* 0x0007e4000c101d08 */
.L_x_6451:
[----:B------:R-:W-:Y:S05]  /*10d50*/  BSYNC B1 ;  /* 0x0000000000017941 */ /* 0x000fea0003800000 */
.L_x_6450:
[----:B--2---:R2:W4:Y:S01]  /*10d60*/  SHFL.IDX PT, R0, R3, 0x1, 0x181f ;  /* 0x00381f0003007f89 */ /* 0x00452200000e0000 */
[----:B------:R-:W-:Y:S03]  /*10d70*/  BSSY B1, `(.L_x_6452) ;  /* 0x000000d000017945 */ /* 0x000fe60003800000 */
[----:B-1-3--:R2:W1:Y:S01]  /*10d80*/  SHFL.IDX PT, R4, R6, 0x1, 0x181f ;  /* 0x00381f0006047f89 */ /* 0x00a46200000e0000 */
[----:B------:R-:W-:Y:S05]  /*10d90*/  @P1 BRA `(.L_x_6453) ;  /* 0x0000000000281947 */ /* 0x000fea0003800000 */
[----:B------:R-:W-:Y:S01]  /*10da0*/  ULDC UR4, c[0x0][0xac8] ;  /* 0x0002b20000047ab9 */ /* 0x000fe20000000800 */
[----:B------:R-:W-:Y:S01]  /*10db0*/  ULDC.64 UR8, c[0x0][0x208] ;  /* 0x0000820000087ab9 */ /* 0x000fe20000000a00 */
[----:B------:R-:W-:Y:S02]  /*10dc0*/  ISETP.GE.AND P3, PT, R17, UR4, PT ;  /* 0x0000000411007c0c */ /* 0x000fe4000bf66270 */
[----:B------:R-:W-:-:S11]  /*10dd0*/  ISETP.GE.AND P4, PT, R22, UR4, PT ;  /* 0x0000000416007c0c */ /* 0x000fd6000bf86270 */
[CC--:B-1----:R-:W-:Y:S02]  /*10de0*/  @!P3 LEA R10, P1, R17.reuse, R4.reuse, 0x1 ;  /* 0x00000004110ab211 */ /* 0x0c2fe400078208ff */
[C---:B------:R-:W-:Y:S02]  /*10df0*/  @!P4 LEA R4, P2, R22.reuse, R4, 0x1 ;  /* 0x000000041604c211 */ /* 0x040fe400078408ff */
[-C--:B----4-:R-:W-:Y:S02]  /*10e00*/  @!P3 LEA.HI.X R11, R17, R0.reuse, R14, 0x1, P1 ;  /* 0x00000000110bb211 */ /* 0x090fe400008f0c0e */
[----:B------:R-:W-:-:S03]  /*10e10*/  @!P4 LEA.HI.X R5, R22, R0, R12, 0x1, P2 ;  /* 0x000000001605c211 */ /* 0x000fc600010f0c0c */
[----:B------:R3:W-:Y:S04]  /*10e20*/  @!P3 ST.E.128 desc[UR8][R10.64], RZ ;  /* 0x000000ff0a00b985 */ /* 0x0007e8000c101d08 */
[----:B------:R3:W-:Y:S02]  /*10e30*/  @!P4 ST.E.128 desc[UR8][R4.64], RZ ;  /* 0x000000ff0400c985 */ /* 0x0007e4000c101d08 */
.L_x_6453:
[----:B------:R-:W-:Y:S05]  /*10e40*/  BSYNC B1 ;  /* 0x0000000000017941 */ /* 0x000fea0003800000 */
.L_x_6452:
[----:B----4-:R4:W0:Y:S01]  /*10e50*/  SHFL.IDX PT, R0, R3, 0x2, 0x181f ;  /* 0x00581f0003007f89 */ /* 0x01082200000e0000 */
        /* <DEDUP_REMOVED lines=9> */
[-C--:B0-----:R-:W-:Y:S02]  /*10ef0*/  @!P2 LEA.HI.X R11, R17, R0.reuse, R14, 0x1, P0 ;  /* 0x00000000110ba211 */ /* 0x081fe400000f0c0e */
[----:B------:R-:W-:-:S03]  /*10f00*/  @!P3 LEA.HI.X R5, R22, R0, R12, 0x1, P1 ;  /* 0x000000001605b211 */ /* 0x000fc600008f0c0c */
[----:B------:R3:W-:Y:S04]  /*10f10*/  @!P2 ST.E.128 desc[UR8][R10.64], RZ ;  /* 0x000000ff0a00a985 */ /* 0x0007e8000c101d08 */
[----:B------:R3:W-:Y:S02]  /*10f20*/  @!P3 ST.E.128 desc[UR8][R4.64], RZ ;  /* 0x000000ff0400b985 */ /* 0x0007e4000c101d08 */
.L_x_6455:
[----:B------:R-:W-:Y:S05]  /*10f30*/  BSYNC B1 ;  /* 0x0000000000017941 */ /* 0x000fea0003800000 */
.L_x_6454:
[----:B0-----:R-:W-:Y:S01]  /*10f40*/  IADD3 R0, R8, 0x60, RZ ;  /* 0x0000006008007810 */ /* 0x001fe20007ffe0ff */
[----:B--2-4-:R-:W2:Y:S03]  /*10f50*/  SHFL.IDX PT, R3, R3, 0x3, 0x181f ;  /* 0x00781f0003037f89 */ /* 0x014ea600000e0000 */
[----:B------:R-:W-:Y:S01]  /*10f60*/  ISETP.GE.AND P0, PT, R0, R13, PT ;  /* 0x0000000d0000720c */ /* 0x000fe20003f06270 */
[----:B-1-3--:R1:W3:-:S12]  /*10f70*/  SHFL.IDX PT, R4, R6, 0x3, 0x181f ;  /* 0x00781f0006047f89 */ /* 0x00a2d800000e0000 */
[----:B-1----:R-:W-:Y:S05]  /*10f80*/  @P0 BRA `(.L_x_6444) ;  /* 0x0000000000280947 */ /* 0x002fea0003800000 */
[----:B------:R-:W-:Y:S01]  /*10f90*/  ULDC UR4, c[0x0][0xac8] ;  /* 0x0002b20000047ab9 */ /* 0x000fe20000000800 */
[----:B------:R-:W-:Y:S01]  /*10fa0*/  ULDC.64 UR8, c[0x0][0x208] ;  /* 0x0000820000087ab9 */ /* 0x000fe20000000a00 */
[----:B------:R-:W-:Y:S02]  /*10fb0*/  ISETP.GE.AND P2, PT, R17, UR4, PT ;  /* 0x0000000411007c0c */ /* 0x000fe4000bf46270 */
[----:B------:R-:W-:-:S11]  /*10fc0*/  ISETP.GE.AND P3, PT, R22, UR4, PT ;  /* 0x0000000416007c0c */ /* 0x000fd6000bf66270 */
[CC--:B---3--:R-:W-:Y:S02]  /*10fd0*/  @!P2 LEA R8, P0, R17.reuse, R4.reuse, 0x1 ;  /* 0x000000041108a211 */ /* 0x0c8fe400078008ff */
[C---:B------:R-:W-:Y:S02]  /*10fe0*/  @!P3 LEA R4, P1, R22.reuse, R4, 0x1 ;  /* 0x000000041604b211 */ /* 0x040fe400078208ff */
[-C--:B--2---:R-:W-:Y:S02]  /*10ff0*/  @!P2 LEA.HI.X R9, R17, R3.reuse, R14, 0x1, P0 ;  /* 0x000000031109a211 */ /* 0x084fe400000f0c0e */
[----:B------:R-:W-:-:S03]  /*11000*/  @!P3 LEA.HI.X R5, R22, R3, R12, 0x1, P1 ;  /* 0x000000031605b211 */ /* 0x000fc600008f0c0c */
[----:B------:R1:W-:Y:S04]  /*11010*/  @!P2 ST.E.128 desc[UR8][R8.64], RZ ;  /* 0x000000ff0800a985 */ /* 0x0003e8000c101d08 */
[----:B------:R1:W-:Y:S02]  /*11020*/  @!P3 ST.E.128 desc[UR8][R4.64], RZ ;  /* 0x000000ff0400b985 */ /* 0x0003e4000c101d08 */
.L_x_6444:
[----:B------:R-:W-:Y:S05]  /*11030*/  BSYNC B0 ;  /* 0x0000000000007941 */ /* 0x000fea0003800000 */
.L_x_6434:
[----:B------:R-:W-:Y:S02]  /*11040*/  ULDC UR4, c[0x0][0xc3c] ;  /* 0x00030f0000047ab9 */ /* 0x000fe40000000800 */
[----:B------:R-:W-:-:S13]  /*11050*/  ISETP.GE.AND P0, PT, R7, UR4, PT ;  /* 0x0000000407007c0c */ /* 0x000fda000bf06270 */
[----:B------:R-:W-:Y:S05]  /*11060*/  @!P0 BRA `(.L_x_6456) ;  /* 0xffffff0000088947 */ /* 0x000fea000383ffff */
[----:B------:R-:W-:Y:S05]  /*11070*/  EXIT ;  /* 0x000000000000794d */ /* 0x000fea0003800000 */
.L_x_6408:
        /* <DEDUP_REMOVED lines=18> */
.L_x_6457:
        /* <DEDUP_REMOVED lines=45> */
.L_x_6461:
        /* <DEDUP_REMOVED lines=39> */
.L_x_6459:
        /* <DEDUP_REMOVED lines=20> */
.L_x_6462:
        /* <DEDUP_REMOVED lines=54> */
.L_x_6460:
[----:B------:R-:W-:Y:S01]  /*11b80*/  IMAD.U32 R2, RZ, RZ, UR6 ;  /* 0x00000006ff027e24 */ /* 0x000fe2000f8e00ff */
[----:B------:R0:W-:Y:S04]  /*11b90*/  STL [R1+0x4], RZ ;  /* 0x000004ff01007387 */ /* 0x0001e80000100800 */
[----:B------:R0:W-:Y:S04]  /*11ba0*/  STL [R1+0x8], RZ ;  /* 0x000008ff01007387 */ /* 0x0001e80000100800 */
[----:B------:R0:W-:Y:S02]  /*11bb0*/  STL [R1], R2 ;  /* 0x0000000201007387 */ /* 0x0001e40000100800 */
.L_x_6463:
        /* <DEDUP_REMOVED lines=10> */
.L_x_6458:
        /* <DEDUP_REMOVED lines=8> */
[----:B--2---:R-:W0:Y:S01]  /*11ce0*/  S2R R5, SR_TID.X ;  /* 0x0000000000057919 */ /* 0x004e220000002100 */
[----:B------:R-:W1:Y:S01]  /*11cf0*/  S2UR UR5, SR_CgaCtaId ;  /* 0x00000000000579c3 */ /* 0x000e620000008800 */
[----:B------:R-:W-:Y:S01]  /*11d00*/  UMOV UR4, 0x400 ;  /* 0x0000040000047882 */ /* 0x000fe20000000000 */
[----:B------:R-:W-:Y:S01]  /*11d10*/  BSSY B8, `(.L_x_6464) ;  /* 0x0000548000087945 */ /* 0x000fe20003800000 */
[----:B------:R-:W-:Y:S01]  /*11d20*/  IMAD.MOV.U32 R19, RZ, RZ, RZ ;  /* 0x000000ffff137224 */ /* 0x000fe200078e00ff */
[----:B------:R-:W-:Y:S01]  /*11d30*/  ULDC UR38, c[0x0][0xc] ;  /* 0x0000030000267ab9 */ /* 0x000fe20000000800 */
[----:B------:R-:W-:Y:S01]  /*11d40*/  ULDC.64 UR36, c[0x0][0x198] ;  /* 0x0000660000247ab9 */ /* 0x000fe20000000a00 */
[----:B-1----:R-:W-:-:S06]  /*11d50*/  ULEA UR4, UR5, UR4, 0x18 ;  /* 0x0000000405047291 */ /* 0x002fcc000f8ec03f */
[----:B------:R-:W-:Y:S01]  /*11d60*/  IMAD.U32 R18, RZ, RZ, UR4 ;  /* 0x00000004ff127e24 */ /* 0x000fe2000f8e00ff */
[C---:B0-----:R-:W-:Y:S02]  /*11d70*/  SHF.L.U32 R0, R5.reuse, 0x3, RZ ;  /* 0x0000000305007819 */ /* 0x041fe400000006ff */
[----:B------:R-:W-:Y:S02]  /*11d80*/  LOP3.LUT R4, R5, 0x7f, RZ, 0xc0, !PT ;  /* 0x0000007f05047812 */ /* 0x000fe400078ec0ff */
[C---:B------:R-:W-:Y:S02]  /*11d90*/  LOP3.LUT R2, R0.reuse, 0x1f8, RZ, 0xc0, !PT ;  /* 0x000001f800027812 */ /* 0x040fe400078ec0ff */
[----:B------:R-:W-:Y:S02]  /*11da0*/  LOP3.LUT R0, R0, 0x38, RZ, 0xc0, !PT ;  /* 0x0000003800007812 */ /* 0x000fe400078ec0ff */
[----:B------:R-:W-:Y:S01]  /*11db0*/  LOP3.LUT R3, R2, 0x38, R5, 0x78, !PT ;  /* 0x0000003802037812 */ /* 0x000fe200078e7805 */
[----:B------:R-:W-:Y:S01]  /*11dc0*/  IMAD.SHL.U32 R2, R4, 0x8, RZ ;  /* 0x0000000804027824 */ /* 0x000fe200078e00ff */
[----:B------:R-:W-:-:S02]  /*11dd0*/  SHF.R.U32.HI R4, RZ, 0x3, R4 ;  /* 0x00000003ff047819 */ /* 0x000fc40000011604 */
[----:B------:R-:W-:Y:S02]  /*11de0*/  LOP3.LUT R0, R0, 0x40, RZ, 0xfc, !PT ;  /* 0x0000004000007812 */ /* 0x000fe400078efcff */
[----:B------:R-:W-:Y:S01]  /*11df0*/  LOP3.LUT R3, R3, 0x200, R2, 0xf8, !PT ;  /* 0x0000020003037812 */ /* 0x000fe200078ef802 */
[----:B------:R-:W-:-:S04]  /*11e00*/  IMAD.SHL.U32 R2, R5, 0x10, RZ ;  /* 0x0000001005027824 */ /* 0x000fc800078e00ff */
[----:B------:R-:W-:Y:S01]  /*11e10*/  IMAD R3, R3, 0x2, R18 ;  /* 0x0000000203037824 */ /* 0x000fe200078e0212 */
[----:B------:R-:W-:Y:S01]  /*11e20*/  LOP3.LUT R4, R4, 0x70, R2, 0xf8, !PT ;  /* 0x0000007004047812 */ /* 0x000fe200078ef802 */
[----:B------:R-:W-:-:S03]  /*11e30*/  IMAD.MOV.U32 R2, RZ, RZ, 0x1 ;  /* 0x00000001ff027424 */ /* 0x000fc600078e00ff */
[----:B------:R0:W-:Y:S04]  /*11e40*/  STL [R1+0x28], R3 ;  /* 0x0000280301007387 */ /* 0x0001e80000100800 */
[----:B------:R0:W-:Y:S04]  /*11e50*/  STL [R1+0x14], R2 ;  /* 0x0000140201007387 */ /* 0x0001e80000100800 */
[----:B------:R0:W-:Y:S02]  /*11e60*/  STL [R1+0x48], RZ ;  /* 0x000048ff01007387 */ /* 0x0001e40000100800 */
.L_x_6563:
[----:B--2---:R-:W2:Y:S01]  /*11e70*/  LDL R0, [R1+0xc] ;  /* 0x00000c0001007983 */ /* 0x004ea20000100800 */
[----:B0-----:R-:W2:Y:S01]  /*11e80*/  LDC.64 R2, c[0x0][0xc88] ;  /* 0x00032200ff027b82 */ /* 0x001ea20000000a00 */
        /* <DEDUP_REMOVED lines=57> */
.L_x_6465:
        /* <DEDUP_REMOVED lines=19> */
.L_x_6466:
[----:B------:R-:W-:Y:S05]  /*12350*/  @!P0 BRA `(.L_x_6467) ;  /* 0x0000000000108947 */ /* 0x000fea0003800000 */
[----:B------:R-:W-:Y:S02]  /*12360*/  ULDC.64 UR4, c[0x0][0x208] ;  /* 0x0000820000047ab9 */ /* 0x000fe40000000a00 */
[----:B------:R-:W2:Y:S04]  /*12370*/  LDG.E R6, desc[UR4][R4.64] ;  /* 0x0000000404067981 */ /* 0x000ea8000c1e1900 */
[----:B------:R-:W2:Y:S02]  /*12380*/  LDG.E R4, desc[UR4][R4.64+0x4] ;  /* 0x0000040404047981 */ /* 0x000ea4000c1e1900 */
[----:B--2---:R-:W-:-:S07]  /*12390*/  IMAD.IADD R6, R4, 0x1, -R6 ;  /* 0x0000000104067824 */ /* 0x004fce00078e0a06 */
.L_x_6467:
        /* <DEDUP_REMOVED lines=45> */
.L_x_6469:
[----:B------:R-:W-:Y:S05]  /*12670*/  BSYNC B0 ;  /* 0x0000000000007941 */ /* 0x000fea0003800000 */
.L_x_6468:
        /* <DEDUP_REMOVED lines=14> */
[----:B------:R-:W5:Y:S01]  /*12760*/  LDC.64 R2, c[0x0][0xc60] ;  /* 0x00031800ff027b82 */ /* 0x000f620000000a00 */
[----:B------:R-:W4:Y:S01]  /*12770*/  FLO.U32 R0, UR4 ;  /* 0x0000000400007d00 */ /* 0x000f2200080e0000 */
[----:B------:R-:W-:Y:S01]  /*12780*/  ULDC.64 UR6, c[0x0][0x208] ;  /* 0x0000820000067ab9 */ /* 0x000fe20000000a00 */
[----:B----4-:R-:W-:-:S06]  /*12790*/  ISETP.EQ.U32.AND P0, PT, R0, R5, PT ;  /* 0x000000050000720c */ /* 0x010fcc0003f02070 */
[----:B------:R-:W5:Y:S07]  /*127a0*/  POPC R5, UR4 ;  /* 0x0000000400057d09 */ /* 0x000f6e0008000000 */
        /* <DEDUP_REMOVED lines=8> */
.L_x_6471:
        /* <DEDUP_REMOVED lines=20> */
.L_x_6474:
[----:B------:R-:W-:Y:S05]  /*12970*/  BSYNC B6 ;  /* 0x0000000000067941 */ /* 0x000fea0003800000 */
.L_x_6473:
        /* <DEDUP_REMOVED lines=9> */
[----:B---3--:R-:W-:Y:S01]  /*12a10*/  IMAD.U32 R4, RZ, RZ, UR6 ;  /* 0x00000006ff047e24 */ /* 0x008fe2000f8e00ff */
[----:B-1----:R-:W-:Y:S01]  /*12a20*/  MOV R10, UR4 ;  /* 0x00000004000a7c02 */ /* 0x002fe20008000f00 */
[----:B------:R-:W-:Y:S02]  /*12a30*/  IMAD.U32 R5, RZ, RZ, UR7 ;  /* 0x00000007ff057e24 */ /* 0x000fe4000f8e00ff */
[----:B------:R-:W-:Y:S02]  /*12a40*/  IMAD.U32 R6, RZ, RZ, UR8 ;  /* 0x00000008ff067e24 */ /* 0x000fe4000f8e00ff */
[----:B--2---:R-:W-:-:S02]  /*12a50*/  IMAD.U32 R7, RZ, RZ, UR9 ;  /* 0x00000009ff077e24 */ /* 0x004fc4000f8e00ff */
[----:B0-----:R-:W-:Y:S02]  /*12a60*/  IMAD.U32 R11, RZ, RZ, UR5 ;  /* 0x00000005ff0b7e24 */ /* 0x001fe4000f8e00ff */
[----:B------:R-:W-:Y:S02]  /*12a70*/  IMAD.MOV.U32 R8, RZ, RZ, 0x70 ;  /* 0x00000070ff087424 */ /* 0x000fe400078e00ff */
[----:B------:R-:W-:Y:S02]  /*12a80*/  IMAD.MOV.U32 R12, RZ, RZ, 0x1 ;  /* 0x00000001ff0c7424 */ /* 0x000fe400078e00ff */
[----:B------:R-:W-:-:S07]  /*12a90*/  IMAD.MOV.U32 R13, RZ, RZ, RZ ;  /* 0x000000ffff0d7224 */ /* 0x000fce00078e00ff */
[----:B------:R-:W-:-:S07]  /*12aa0*/  LEPC R20, `(.L_x_6477) ;  /* 0x000000001014794e */ /* 0x000fce0000000000 */
[----:B----4-:R-:W-:Y:S05]  /*12ab0*/  CALL.ABS.NOINC R2 ;  /* 0x0000000002007343 */ /* 0x010fea0003c00000 */
.L_x_6477:
        /* <DEDUP_REMOVED lines=16> */
.L_x_6476:
[----:B------:R-:W-:Y:S05]  /*12bc0*/  BSYNC B6 ;  /* 0x0000000000067941 */ /* 0x000fea0003800000 */
.L_x_6475:
        /* <DEDUP_REMOVED lines=25> */
.L_x_6579:
        /* <DEDUP_REMOVED lines=9> */
.L_x_6582:
        /* <DEDUP_REMOVED lines=25> */
.L_x_6481:
[----:B--2---:R-:W2:Y:S01]  /*12f80*/  LDL R2, [R1+0x14] ;  /* 0x0000140001027983 */ /* 0x004ea20000100800 */
[----:B----4-:R-:W-:Y:S01]  /*12f90*/  IMAD R0, R19, 0x8, R18 ;  /* 0x0000000813007824 */ /* 0x010fe200078e0212 */
[----:B--2---:R-:W-:-:S04]  /*12fa0*/  SHF.L.U32 R2, R2, 0x1f, RZ ;  /* 0x0000001f02027819 */ /* 0x004fc800000006ff */
[----:B------:R-:W2:Y:S02]  /*12fb0*/  SYNCS.PHASECHK.TRANS64.TRYWAIT P0, [R0+URZ+0x34840], R2 ;  /* 0x03484002000075a7 */ /* 0x000ea4000800017f */
[----:B--2---:R-:W-:Y:S05]  /*12fc0*/  @!P0 BRA `(.L_x_6482) ;  /* 0x0000004800248947 */ /* 0x004fea0003800000 */
.L_x_6583:
        /* <DEDUP_REMOVED lines=11> */
.L_x_6483:
        /* <DEDUP_REMOVED lines=11> */
[----:B------:R-:W-:-:S04]  /*13130*/  PLOP3.LUT P0, PT, PT, PT, PT, 0x80, 0x0 ;  /* 0x000000000000781c */ /* 0x000fc80003f0f070 */
[----:B------:R-:W-:Y:S01]  /*13140*/  UIADD3 UR9, UR9, 0x34830, URZ ;  /* 0x0003483009097890 */ /* 0x000fe2000fffe03f */
[----:B------:R-:W-:-:S05]  /*13150*/  P2R R0, PR, RZ, 0x1 ;  /* 0x00000001ff007803 */ /* 0x000fca0000000000 */
[----:B------:R4:W-:Y:S01]  /*13160*/  STL [R1+0x20], R0 ;  /* 0x0000200001007387 */ /* 0x0009e20000100800 */
        /* <DEDUP_REMOVED lines=11> */
[----:B----4-:R-:W-:Y:S01]  /*13220*/  NOP ;  /* 0x0000000000007918 */ /* 0x010fe20000000000 */
.L_x_6479:
        /* <DEDUP_REMOVED lines=40> */
.L_x_6485:
[----:B------:R-:W-:Y:S05]  /*134b0*/  BSYNC B6 ;  /* 0x0000000000067941 */ /* 0x000fea0003800000 */
.L_x_6484:
[----:B--2---:R-:W2:Y:S01]  /*134c0*/  LDL.LU R0, [R1+0x3c] ;  /* 0x00003c0001007983 */ /* 0x004ea20000300800 */
[----:B------:R-:W3:Y:S01]  /*134d0*/  LDC R8, c[0x0][0x448] ;  /* 0x00011200ff087b82 */ /* 0x000ee20000000800 */
[----:B------:R-:W-:Y:S01]  /*134e0*/  ULDC.64 UR4, c[0x0][0x2d8] ;  /* 0x0000b60000047ab9 */ /* 0x000fe20000000a00 */
[----:B------:R-:W-:Y:S01]  /*134f0*/  ULDC.64 UR6, c[0x0][0x280] ;  /* 0x0000a00000067ab9 */ /* 0x000fe20000000a00 */
[----:B------:R-:W4:Y:S04]  /*13500*/  LDL.LU R4, [R1+0x34] ;  /* 0x0000340001047983 */ /* 0x000f280000300800 */
[----:B------:R-:W4:Y:S04]  /*13510*/  LDL.LU.64 R2, [R1+0x50] ;  /* 0x0000500001027983 */ /* 0x000f280000300a00 */
[----:B------:R-:W2:Y:S04]  /*13520*/  LDL.LU R6, [R1+0x2c] ;  /* 0x00002c0001067983 */ /* 0x000ea80000300800 */
[----:B------:R-:W2:Y:S01]  /*13530*/  LDL.LU R5, [R1+0x4] ;  /* 0x0000040001057983 */ /* 0x000ea20000300800 */
[----:B---3--:R-:W-:Y:S01]  /*13540*/  ISETP.NE.AND P0, PT, R8, 0x1, PT ;  /* 0x000000010800780c */ /* 0x008fe20003f05270 */
[----:B------:R-:W3:-:S12]  /*13550*/  S2R R9, SR_TID.X ;  /* 0x0000000000097919 */ /* 0x000ed80000002100 */
[----:B------:R-:W0:Y:S01]  /*13560*/  @P0 LDC R7, c[0x0][0x450] ;  /* 0x00011400ff070b82 */ /* 0x000e220000000800 */
[----:B---3--:R-:W-:-:S05]  /*13570*/  IMAD.SHL.U32 R9, R9, 0x8, RZ ;  /* 0x0000000809097824 */ /* 0x008fca00078e00ff */
[----:B------:R-:W-:-:S04]  /*13580*/  LOP3.LUT R9, R9, 0x38, RZ, 0xc0, !PT ;  /* 0x0000003809097812 */ /* 0x000fc800078ec0ff */
[----:B------:R-:W-:Y:S01]  /*13590*/  LOP3.LUT R9, R9, 0x40, RZ, 0xfc, !PT ;  /* 0x0000004009097812 */ /* 0x000fe200078efcff */
[----:B----4-:R-:W-:Y:S02]  /*135a0*/  IMAD.MOV.U32 R3, RZ, RZ, R4 ;  /* 0x000000ffff037224 */ /* 0x010fe400078e0004 */
[----:B------:R-:W3:Y:S01]  /*135b0*/  S2R R4, SR_TID.X ;  /* 0x0000000000047919 */ /* 0x000ee20000002100 */
[----:B------:R-:W-:-:S04]  /*135c0*/  IMAD.WIDE.U32 R2, R16, UR4, R2 ;  /* 0x0000000410027c25 */ /* 0x000fc8000f8e0002 */
[----:B------:R-:W-:Y:S01]  /*135d0*/  IMAD R3, R16, UR5, R3 ;  /* 0x0000000510037c24 */ /* 0x000fe2000f8e0203 */
[----:B------:R-:W-:Y:S02]  /*135e0*/  ULDC.64 UR4, c[0x0][0x2e0] ;  /* 0x0000b80000047ab9 */ /* 0x000fe40000000a00 */
[----:B--2---:R-:W-:Y:S02]  /*135f0*/  IMAD R0, R0, UR4, RZ ;  /* 0x0000000400007c24 */ /* 0x004fe4000f8e02ff */
[----:B------:R-:W-:-:S04]  /*13600*/  IMAD.WIDE.U32 R2, R6, UR4, R2 ;  /* 0x0000000406027c25 */ /* 0x000fc8000f8e0002 */
[----:B------:R-:W-:Y:S01]  /*13610*/  IMAD R0, R6, UR5, R0 ;  /* 0x0000000506007c24 */ /* 0x000fe2000f8e0200 */
[----:B------:R-:W-:Y:S01]  /*13620*/  ULDC.64 UR4, c[0x0][0x2d0] ;  /* 0x0000b40000047ab9 */ /* 0x000fe20000000a00 */
[C---:B---3--:R-:W-:Y:S01]  /*13630*/  LOP3.LUT R6, R4.reuse, 0x7f, RZ, 0xc0, !PT ;  /* 0x0000007f04067812 */ /* 0x048fe200078ec0ff */
[----:B------:R-:W-:-:S03]  /*13640*/  IMAD.SHL.U32 R4, R4, 0x10, RZ ;  /* 0x0000001004047824 */ /* 0x000fc600078e00ff */
[----:B------:R-:W-:-:S04]  /*13650*/  SHF.R.U32.HI R6, RZ, 0x3, R6 ;  /* 0x00000003ff067819 */ /* 0x000fc80000011606 */
[----:B------:R-:W-:Y:S02]  /*13660*/  LOP3.LUT R4, R6, 0x70, R4, 0xf8, !PT ;  /* 0x0000007006047812 */ /* 0x000fe400078ef804 */
[----:B------:R-:W2:Y:S01]  /*13670*/  @P0 LDC R6, c[0x0][0x44c] ;  /* 0x00011300ff060b82 */ /* 0x000ea20000000800 */
[----:B------:R-:W-:Y:S02]  /*13680*/  IMAD.SHL.U32 R5, R5, 0x80, RZ ;  /* 0x0000008005057824 */ /* 0x000fe400078e00ff */
[----:B------:R-:W-:-:S03]  /*13690*/  IMAD.IADD R3, R3, 0x1, R0 ;  /* 0x0000000103037824 */ /* 0x000fc600078e0200 */
[----:B------:R-:W-:-:S05]  /*136a0*/  LOP3.LUT R0, R4, R5, RZ, 0xfc, !PT ;  /* 0x0000000504007212 */ /* 0x000fca00078efcff */
[----:B------:R-:W-:Y:S02]  /*136b0*/  IMAD.MOV.U32 R4, RZ, RZ, R0 ;  /* 0x000000ffff047224 */ /* 0x000fe400078e0000 */
[----:B--2---:R-:W-:-:S05]  /*136c0*/  @P0 IMAD.HI.U32 R6, R0, R6, RZ ;  /* 0x0000000600060227 */ /* 0x004fca00078e00ff */
        /* <DEDUP_REMOVED lines=18> */
[----:B------:R-:W-:-:S05]  /*137f0*/  IMAD.IADD R0, R3, 0x1, R0 ;  /* 0x0000000103007824 */ /* 0x000fca00078e0200 */
[----:B------:R-:W-:Y:S01]  /*13800*/  LEA.HI.X R3, R2, UR7, R0, 0x1, P2 ;  /* 0x0000000702037c11 */ /* 0x000fe200090f0c00 */
[----:B-1----:R-:W-:-:S05]  /*13810*/  IMAD.SHL.U32 R10, R7, 0x8, RZ ;  /* 0x00000008070a7824 */ /* 0x002fca00078e00ff */
[----:B------:R-:W-:-:S04]  /*13820*/  LOP3.LUT R10, R10, 0x38, RZ, 0xc0, !PT ;  /* 0x000000380a0a7812 */ /* 0x000fc800078ec0ff */
[----:B------:R-:W-:Y:S01]  /*13830*/  ISETP.GE.AND P0, PT, R10, UR4, PT ;  /* 0x000000040a007c0c */ /* 0x000fe2000bf06270 */
[----:B------:R-:W-:-:S03]  /*13840*/  UMOV UR4, 0xffffffff ;  /* 0xffffffff00047882 */ /* 0x000fc60000000000 */
[----:B0-----:R-:W-:Y:S09]  /*13850*/  BRA.DIV UR4, `(.L_x_6486) ;  /* 0x0000004204147947 */ /* 0x001ff2000b800000 */
[----:B------:R-:W0:Y:S02]  /*13860*/  S2R R6, SR_TID.X ;  /* 0x0000000000067919 */ /* 0x000e240000002100 */
[----:B0-----:R-:W-:-:S04]  /*13870*/  LOP3.LUT R6, R6, 0x7f, RZ, 0xc0, !PT ;  /* 0x0000007f06067812 */ /* 0x001fc800078ec0ff */
[----:B------:R-:W-:Y:S02]  /*13880*/  SHF.R.U32.HI R7, RZ, 0x3, R6 ;  /* 0x00000003ff077819 */ /* 0x000fe40000011606 */
[----:B------:R-:W2:Y:S01]  /*13890*/  LDL.LU R6, [R1+0x44] ;  /* 0x0000440001067983 */ /* 0x000ea20000300800 */
[----:B------:R-:W-:Y:S02]  /*138a0*/  ULDC.64 UR4, c[0x0][0x208] ;  /* 0x0000820000047ab9 */ /* 0x000fe40000000a00 */
[----:B------:R-:W-:Y:S02]  /*138b0*/  IMAD.IADD R0, R7, 0x1, R5 ;  /* 0x0000000107007824 */ /* 0x000fe400078e0205 */
[----:B------:R-:W0:Y:S02]  /*138c0*/  SHFL.IDX PT, R7, R4, RZ, 0x181f ;  /* 0x00181fff04077589 */ /* 0x000e2400000e0000 */
[----:B------:R-:W-:Y:S02]  /*138d0*/  VIADD R5, R0, 0x10 ;  /* 0x0000001000057836 */ /* 0x000fe40000000000 */
[----:B--2---:R-:W-:-:S02]  /*138e0*/  IMAD R2, R6, R8, RZ ;  /* 0x0000000806027224 */ /* 0x004fc400078e02ff */
[----:B------:R-:W1:Y:S03]  /*138f0*/  SHFL.IDX PT, R6, R3, RZ, 0x181f ;  /* 0x00181fff03067589 */ /* 0x000e6600000e0000 */
[-C--:B------:R-:W-:Y:S01]  /*13900*/  ISETP.GE.AND P4, PT, R0, R2.reuse, PT ;  /* 0x000000020000720c */ /* 0x080fe20003f86270 */
[----:B------:R-:W-:Y:S01]  /*13910*/  SHFL.IDX PT, R8, R3, 0x1, 0x181f ;  /* 0x00381f0003087f89 */ /* 0x000fe200000e0000 */
[----:B------:R-:W-:-:S03]  /*13920*/  ISETP.GE.AND P2, PT, R5, R2, PT ;  /* 0x000000020500720c */ /* 0x000fc60003f46270 */
[----:B------:R-:W2:Y:S08]  /*13930*/  SHFL.IDX PT, R5, R4, 0x1, 0x181f ;  /* 0x00381f0004057f89 */ /* 0x000eb000000e0000 */
[----:B0-----:R-:W-:-:S05]  /*13940*/  @!P4 LEA R7, P3, R10, R7, 0x1 ;  /* 0x000000070a07c211 */ /* 0x001fca00078608ff */
[----:B-1----:R-:W-:-:S05]  /*13950*/  @!P4 IMAD.X R6, RZ, RZ, R6, P3 ;  /* 0x000000ffff06c224 */ /* 0x002fca00018e0606 */
[----:B------:R-:W-:-:S04]  /*13960*/  @!P4 LOP3.LUT R7, R7, R6, RZ, 0x3c, !PT ;  /* 0x000000060707c212 */ /* 0x000fc800078e3cff */
[----:B------:R-:W-:-:S04]  /*13970*/  @!P4 LOP3.LUT R6, R7, R6, RZ, 0x3c, !PT ;  /* 0x000000060706c212 */ /* 0x000fc800078e3cff */
[----:B------:R-:W-:-:S05]  /*13980*/  @!P4 LOP3.LUT R7, R7, R6, RZ, 0x3c, !PT ;  /* 0x000000060707c212 */ /* 0x000fca00078e3cff */
[----:B-----5:R-:W-:Y:S04]  /*13990*/  @!P4 LDGSTS.E.BYPASS.LTC128B.128 [R9+0x16400], desc[UR4][R6.64], !P0 ;  /* 0x164000000609cfae */ /* 0x020fe8000c101d44 */
[----:B------:R2:W-:Y:S02]  /*139a0*/  @!P4 LDGSTS.E.BYPASS.LTC128B.128 [R9+0x1a400], desc[UR4][R6.64+0x80], !P1 ;  /* 0x1a4000800609cfae */ /* 0x0005e4000c901d44 */
[----:B--2---:R-:W-:Y:S02]  /*139b0*/  @!P2 LEA R7, P3, R10, R5, 0x1 ;  /* 0x000000050a07a211 */ /* 0x004fe400078608ff */
[----:B------:R-:W-:-:S03]  /*139c0*/  IADD3 R5, R0, 0x20, RZ ;  /* 0x0000002000057810 */ /* 0x000fc60007ffe0ff */
[----:B------:R-:W-:-:S05]  /*139d0*/  @!P2 IMAD.X R6, RZ, RZ, R8, P3 ;  /* 0x000000ffff06a224 */ /* 0x000fca00018e0608 */
[----:B------:R-:W-:-:S04]  /*139e0*/  @!P2 LOP3.LUT R7, R7, R6, RZ, 0x3c, !PT ;  /* 0x000000060707a212 */ /* 0x000fc800078e3cff */
[----:B------:R-:W-:-:S04]  /*139f0*/  @!P2 LOP3.LUT R6, R7, R6, RZ, 0x3c, !PT ;  /* 0x000000060706a212 */ /* 0x000fc800078e3cff */
[----:B------:R-:W-:-:S05]  /*13a00*/  @!P2 LOP3.LUT R7, R7, R6, RZ, 0x3c, !PT ;  /* 0x000000060707a212 */ /* 0x000fca00078e3cff */
        /* <DEDUP_REMOVED lines=52> */
[----:B------:R0:W2:Y:S02]  /*13d50*/  SHFL.IDX PT, R3, R4, 0x7, 0x181f ;  /* 0x00f81f0004037f89 */ /* 0x0000a400000e0000 */
.L_x_6600:
        /* <DEDUP_REMOVED lines=11> */
[----:B------:R3:W-:Y:S02]  /*13e10*/  LDGSTS.E.BYPASS.LTC128B.128 [R9+0x1dc00], desc[UR4][R2.64+0x80], !P1 ;  /* 0x1dc0008002097fae */ /* 0x0007e4000c901d44 */
.L_x_6488:
[----:B------:R-:W-:Y:S05]  /*13e20*/  BSYNC B0 ;  /* 0x0000000000007941 */ /* 0x000fea0003800000 */
.L_x_6487:
[----:B------:R-:W-:Y:S01]  /*13e30*/  NOP ;  /* 0x0000000000007918 */ /* 0x000fe20000000000 */
[----:B------:R-:W-:Y:S01]  /*13e40*/  PLOP3.LUT P0, PT, PT, PT, PT, 0x80, 0x0 ;  /* 0x000000000000781c */ /* 0x000fe20003f0f070 */
[----:B0-----:R-:W-:-:S12]  /*13e50*/  VIADD R6, R18, 0x34800 ;  /* 0x0003480012067836 */ /* 0x001fd80000000000 */
.L_x_6489:
        /* <DEDUP_REMOVED lines=18> */
.L_x_6601:
[----:B------:R-:W-:Y:S05]  /*13f80*/  BSYNC B0 ;  /* 0x0000000000007941 */ /* 0x000fea0003800000 */
.L_x_6490:
        /* <DEDUP_REMOVED lines=55> */
.L_x_6498:
[----:B------:R-:W-:Y:S01]  /*14300*/  IMAD R3, R8, 0x8, R18 ;  /* 0x0000000808037824 */ /* 0x000fe200078e0212 */
[----:B------:R-:W-:Y:S01]  /*14310*/  SHF.L.U32 R2, R11, 0x1f, RZ ;  /* 0x0000001f0b027819 */ /* 0x000fe200000006ff */
[----:B------:R-:W-:Y:S03]  /*14320*/  BSSY B3, `(.L_x_6499) ;  /* 0x0000003000037945 */ /* 0x000fe60003800000 */
[----:B------:R-:W1:Y:S02]  /*14330*/  SYNCS.PHASECHK.TRANS64.TRYWAIT P0, [R3+URZ+0x34840], R2 ;  /* 0x03484002030075a7 */ /* 0x000e64000800017f */
[----:B-1----:R-:W-:Y:S05]  /*14340*/  @!P0 BRA `(.L_x_6500) ;  /* 0x0000004000408947 */ /* 0x002fea0003800000 */
.L_x_6602:
[----:B------:R-:W-:Y:S05]  /*14350*/  BSYNC B3 ;  /* 0x0000000000037941 */ /* 0x000fea0003800000 */
.L_x_6499:
        /* <DEDUP_REMOVED lines=12> */
.L_x_6502:
[----:B------:R-:W-:Y:S05]  /*14420*/  BSYNC B3 ;  /* 0x0000000000037941 */ /* 0x000fea0003800000 */
.L_x_6501:
        /* <DEDUP_REMOVED lines=12> */
.L_x_6503:
        /* <DEDUP_REMOVED lines=16> */
.L_x_6504:
        /* <DEDUP_REMOVED lines=16> */
.L_x_6603:
[----:B------:R-:W-:Y:S05]  /*146f0*/  BSYNC B3 ;  /* 0x0000000000037941 */ /* 0x000fea0003800000 */
.L_x_6505:
        /* <DEDUP_REMOVED lines=12> */
.L_x_6508:
[----:B------:R-:W-:Y:S05]  /*147c0*/  BSYNC B3 ;  /* 0x0000000000037941 */ /* 0x000fea0003800000 */
.L_x_6507:
[----:B------:R-:W2:Y:S04]  /*147d0*/  LDL R5, [R1+0x18] ;  /* 0x0000180001057983 */ /* 0x000ea80000100800 */
[----:B0-----:R-:W2:Y:S01]  /*147e0*/  LDL.LU R2, [R1+0x8] ;  /* 0x0000080001027983 */ /* 0x001ea20000300800 */
[----:B------:R-:W-:Y:S01]  /*147f0*/  R2UR UR10, R14 ;  /* 0x000000000e0a72ca */ /* 0x000fe200000e0000 */
[C-C-:B------:R-:W-:Y:S01]  /*14800*/  IMAD R3, R19.reuse, 0x8, R18.reuse ;  /* 0x0000000813037824 */ /* 0x140fe200078e0212 */
[----:B------:R-:W-:Y:S01]  /*14810*/  R2UR UR6, R12 ;  /* 0x000000000c0672ca */ /* 0x000fe200000e0000 */
[----:B------:R-:W-:Y:S01]  /*14820*/  IMAD R9, R19, 0xb000, R18 ;  /* 0x0000b00013097824 */ /* 0x000fe200078e0212 */
[----:B------:R-:W-:Y:S01]  /*14830*/  R2UR UR7, R13 ;  /* 0x000000000d0772ca */ /* 0x000fe200000e0000 */
[----:B------:R-:W-:Y:S01]  /*14840*/  UIADD3 UR4, UP0, UR36, 0x470, URZ ;  /* 0x0000047024047890 */ /* 0x000fe2000ff1e03f */
[----:B------:R-:W-:-:S02]  /*14850*/  PLOP3.LUT P0, PT, PT, PT, PT, 0x80, 0x0 ;  /* 0x000000000000781c */ /* 0x000fc40003f0f070 */
[----:B------:R-:W-:Y:S01]  /*14860*/  IADD3 R3, R3, 0x34850, RZ ;  /* 0x0003485003037810 */ /* 0x000fe20007ffe0ff */
[----:B------:R-:W-:Y:S01]  /*14870*/  UIADD3.X UR5, URZ, UR37, URZ, UP0, !UPT ;  /* 0x000000253f057290 */ /* 0x000fe200087fe43f */
[----:B--2---:R-:W-:Y:S02]  /*14880*/  IMAD R2, R2, 0xb0, R5 ;  /* 0x000000b002027824 */ /* 0x004fe400078e0205 */
[----:B------:R-:W-:-:S09]  /*14890*/  VIADD R5, R9, 0x400 ;  /* 0x0000040009057836 */ /* 0x000fd20000000000 */
.L_x_6509:
        /* <DEDUP_REMOVED lines=15> */
.L_x_6510:
        /* <DEDUP_REMOVED lines=12> */
.L_x_6497:
[----:B------:R-:W-:Y:S05]  /*14a50*/  BSYNC B1 ;  /* 0x0000000000017941 */ /* 0x000fea0003800000 */
.L_x_6496:
[----:B0-----:R-:W2:Y:S01]  /*14a60*/  LDL.LU R0, [R1+0x30] ;  /* 0x0000300001007983 */ /* 0x001ea20000300800 */
[----:B------:R-:W-:-:S03]  /*14a70*/  IMAD.MOV.U32 R19, RZ, RZ, R8 ;  /* 0x000000ffff137224 */ /* 0x000fc600078e0008 */
[----:B------:R0:W-:Y:S02]  /*14a80*/  STL [R1+0x14], R11 ;  /* 0x0000140b01007387 */ /* 0x0001e40000100800 */
[----:B0-2---:R-:W-:-:S07]  /*14a90*/  VIADD R0, R0, 0xfffffffd ;  /* 0xfffffffd00007836 */ /* 0x005fce0000000000 */
.L_x_6495:
[----:B------:R-:W-:Y:S05]  /*14aa0*/  BSYNC B2 ;  /* 0x0000000000027941 */ /* 0x000fea0003800000 */
.L_x_6494:
[----:B------:R-:W-:Y:S01]  /*14ab0*/  VIADD R10, R10, 0xfffffffe ;  /* 0xfffffffe0a0a7836 */ /* 0x000fe20000000000 */
[----:B------:R-:W-:-:S04]  /*14ac0*/  LOP3.LUT R7, RZ, R7, RZ, 0x33, !PT ;  /* 0x00000007ff077212 */ /* 0x000fc800078e33ff */
[----:B------:R-:W-:-:S13]  /*14ad0*/  ISETP.NE.AND P0, PT, R10, R7, PT ;  /* 0x000000070a00720c */ /* 0x000fda0003f05270 */
[----:B------:R-:W-:Y:S05]  /*14ae0*/  @!P0 BRA `(.L_x_6493) ;  /* 0x0000001000d48947 */ /* 0x000fea0003800000 */
[----:B------:R-:W-:-:S07]  /*14af0*/  IMAD.MOV.U32 R9, RZ, RZ, R17 ;  /* 0x000000ffff097224 */ /* 0x000fce00078e0011 */
.L_x_6541:
        /* <DEDUP_REMOVED lines=36> */
.L_x_6513:
[----:B------:R-:W-:Y:S01]  /*14d40*/  IMAD R3, R4, 0x8, R18 ;  /* 0x0000000804037824 */ /* 0x000fe200078e0212 */
[----:B------:R-:W-:Y:S01]  /*14d50*/  SHF.L.U32 R2, R5, 0x1f, RZ ;  /* 0x0000001f05027819 */ /* 0x000fe200000006ff */
[----:B------:R-:W-:Y:S03]  /*14d60*/  BSSY B2, `(.L_x_6514) ;  /* 0x0000003000027945 */ /* 0x000fe60003800000 */
[----:B------:R-:W1:Y:S02]  /*14d70*/  SYNCS.PHASECHK.TRANS64.TRYWAIT P0, [R3+URZ+0x34840], R2 ;  /* 0x03484002030075a7 */ /* 0x000e64000800017f */
[----:B-1----:R-:W-:Y:S05]  /*14d80*/  @!P0 BRA `(.L_x_6515) ;  /* 0x0000003400d88947 */ /* 0x002fea0003800000 */
.L_x_6604:
[----:B------:R-:W-:Y:S05]  /*14d90*/  BSYNC B2 ;  /* 0x0000000000027941 */ /* 0x000fea0003800000 */
.L_x_6514:
        /* <DEDUP_REMOVED lines=12> */
.L_x_6517:
[----:B------:R-:W-:Y:S05]  /*14e60*/  BSYNC B2 ;  /* 0x0000000000027941 */ /* 0x000fea0003800000 */
.L_x_6516:
[----:B------:R-:W2:Y:S01]  /*14e70*/  LDL R8, [R1+0x18] ;  /* 0x0000180001087983 */ /* 0x000ea20000100800 */
[----:B------:R-:W-:Y:S01]  /*14e80*/  IMAD.MOV.U32 R12, RZ, RZ, RZ ;  /* 0x000000ffff0c7224 */ /* 0x000fe200078e00ff */
[----:B------:R-:W-:Y:S01]  /*14e90*/  UIADD3 UR4, UP0, UR36, 0x370, URZ ;  /* 0x0000037024047890 */ /* 0x000fe2000ff1e03f */
[----:B-1----:R-:W-:Y:S01]  /*14ea0*/  IMAD R2, R4, 0xb000, R18 ;  /* 0x0000b00004027824 */ /* 0x002fe200078e0212 */
        /* <DEDUP_REMOVED lines=8> */
.L_x_6518:
        /* <DEDUP_REMOVED lines=16> */
.L_x_6519:
        /* <DEDUP_REMOVED lines=16> */
.L_x_6605:
[----:B------:R-:W-:Y:S05]  /*15130*/  BSYNC B2 ;  /* 0x0000000000027941 */ /* 0x000fea0003800000 */
.L_x_6520:
        /* <DEDUP_REMOVED lines=11> */
.L_x_6523:
[----:B------:R-:W-:Y:S05]  /*151f0*/  BSYNC B2 ;  /* 0x0000000000027941 */ /* 0x000fea0003800000 */
.L_x_6522:
        /* <DEDUP_REMOVED lines=12> */
.L_x_6524:
        /* <DEDUP_REMOVED lines=15> */
.L_x_6525:
        /* <DEDUP_REMOVED lines=12> */
.L_x_6512:
[----:B------:R-:W-:Y:S05]  /*15470*/  BSYNC B1 ;  /* 0x0000000000017941 */ /* 0x000fea0003800000 */
.L_x_6511:
        /* <DEDUP_REMOVED lines=36> */
.L_x_6528:
[----:B------:R-:W-:Y:S01]  /*156c0*/  IMAD R2, R19, 0x8, R18 ;  /* 0x0000000813027824 */ /* 0x000fe200078e0212 */
[----:B------:R-:W-:Y:S01]  /*156d0*/  SHF.L.U32 R3, R12, 0x1f, RZ ;  /* 0x0000001f0c037819 */ /* 0x000fe200000006ff */
[----:B------:R-:W-:Y:S03]  /*156e0*/  BSSY B2, `(.L_x_6529) ;  /* 0x0000003000027945 */ /* 0x000fe60003800000 */
[----:B------:R-:W2:Y:S02]  /*156f0*/  SYNCS.PHASECHK.TRANS64.TRYWAIT P0, [R2+URZ+0x34840], R3 ;  /* 0x03484003020075a7 */ /* 0x000ea4000800017f */
[----:B--2---:R-:W-:Y:S05]  /*15700*/  @!P0 BRA `(.L_x_6530) ;  /* 0x0000002c00a08947 */ /* 0x004fea0003800000 */
.L_x_6606:
[----:B------:R-:W-:Y:S05]  /*15710*/  BSYNC B2 ;  /* 0x0000000000027941 */ /* 0x000fea0003800000 */
.L_x_6529:
        /* <DEDUP_REMOVED lines=12> */
.L_x_6532:
[----:B------:R-:W-:Y:S05]  /*157e0*/  BSYNC B2 ;  /* 0x0000000000027941 */ /* 0x000fea0003800000 */
.L_x_6531:
[----:B------:R-:W3:Y:S01]  /*157f0*/  LDL R10, [R1+0x18] ;  /* 0x00001800010a7983 */ /* 0x000ee20000100800 */
[----:B0-----:R-:W-:Y:S01]  /*15800*/  IMAD.MOV.U32 R12, RZ, RZ, RZ ;  /* 0x000000ffff0c7224 */ /* 0x001fe200078e00ff */
[----:B------:R-:W-:Y:S01]  /*15810*/  UIADD3 UR4, UP0, UR36, 0x370, URZ ;  /* 0x0000037024047890 */ /* 0x000fe2000ff1e03f */
[C---:B--2---:R-:W-:Y:S01]  /*15820*/  IMAD R3, R19.reuse, 0x8, R6 ;  /* 0x0000000813037824 */ /* 0x044fe200078e0206 */
        /* <DEDUP_REMOVED lines=8> */
[----:B---3--:R-:W-:-:S09]  /*158b0*/  IMAD R10, R8, 0xb0, R10 ;  /* 0x000000b0080a7824 */ /* 0x008fd200078e020a */
.L_x_6533:
        /* <DEDUP_REMOVED lines=16> */
.L_x_6534:
        /* <DEDUP_REMOVED lines=15> */
.L_x_6607:
[----:B------:R-:W-:Y:S05]  /*15ab0*/  BSYNC B2 ;  /* 0x0000000000027941 */ /* 0x000fea0003800000 */
.L_x_6535:
        /* <DEDUP_REMOVED lines=11> */
.L_x_6538:
[----:B------:R-:W-:Y:S05]  /*15b70*/  BSYNC B2 ;  /* 0x0000000000027941 */ /* 0x000fea0003800000 */
.L_x_6537:
        /* <DEDUP_REMOVED lines=10> */
[----:B--2---:R-:W-:Y:S01]  /*15c20*/  IMAD R3, R3, 0xb0, R5 ;  /* 0x000000b003037824 */ /* 0x004fe200078e0205 */
[----:B------:R-:W-:-:S10]  /*15c30*/  IADD3 R5, R4, 0x400, RZ ;  /* 0x0000040004057810 */ /* 0x000fd40007ffe0ff */
.L_x_6539:
        /* <DEDUP_REMOVED lines=15> */
.L_x_6540:
        /* <DEDUP_REMOVED lines=12> */
.L_x_6527:
[----:B------:R-:W-:Y:S05]  /*15df0*/  BSYNC B1 ;  /* 0x0000000000017941 */ /* 0x000fea0003800000 */
.L_x_6526:
[----:B------:R-:W2:Y:S01]  /*15e00*/  LDL R2, [R1+0x24] ;  /* 0x0000240001027983 */ /* 0x000ea20000100800 */
[----:B------:R-:W-:Y:S01]  /*15e10*/  VIADD R0, R0, 0xfffffffe ;  /* 0xfffffffe00007836 */ /* 0x000fe20000000000 */
[----:B--2---:R-:W-:-:S13]  /*15e20*/  ISETP.GT.AND P0, PT, R7, R2, PT ;  /* 0x000000020700720c */ /* 0x004fda0003f04270 */
[----:B------:R-:W-:Y:S05]  /*15e30*/  @P0 BRA `(.L_x_6541) ;  /* 0xffffffec00300947 */ /* 0x000fea000383ffff */
.L_x_6493:
[----:B------:R-:W-:Y:S05]  /*15e40*/  BSYNC B0 ;  /* 0x0000000000007941 */ /* 0x000fea0003800000 */
.L_x_6492:
        /* <DEDUP_REMOVED lines=19> */
.L_x_6543:
[----:B------:R-:W-:Y:S05]  /*15f80*/  BSYNC B0 ;  /* 0x0000000000007941 */ /* 0x000fea0003800000 */
.L_x_6542:
        /* <DEDUP_REMOVED lines=11> */
.L_x_6608:
[----:B------:R-:W-:Y:S05]  /*16040*/  BSYNC B1 ;  /* 0x0000000000017941 */ /* 0x000fea0003800000 */
.L_x_6546:
        /* <DEDUP_REMOVED lines=9> */
.L_x_6549:
[----:B------:R-:W-:Y:S05]  /*160e0*/  BSYNC B1 ;  /* 0x0000000000017941 */ /* 0x000fea0003800000 */
.L_x_6548:
        /* <DEDUP_REMOVED lines=12> */
.L_x_6550:
        /* <DEDUP_REMOVED lines=15> */
.L_x_6551:
        /* <DEDUP_REMOVED lines=10> */
.L_x_6545:
[----:B------:R-:W-:Y:S05]  /*16340*/  BSYNC B0 ;  /* 0x0000000000007941 */ /* 0x000fea0003800000 */
.L_x_6544:
[----:B------:R-:W2:Y:S01]  /*16350*/  LDL.LU R4, [R1+0x14] ;  /* 0x0000140001047983 */ /* 0x000ea20000300800 */
[----:B------:R-:W-:-:S05]  /*16360*/  VIADD R19, R19, 0x1 ;  /* 0x0000000113137836 */ /* 0x000fca0000000000 */
[----:B------:R-:W-:-:S04]  /*16370*/  ISETP.NE.AND P0, PT, R19, 0x2, PT ;  /* 0x000000021300780c */ /* 0x000fc80003f05270 */
[----:B------:R-:W-:Y:S02]  /*16380*/  SEL R0, RZ, 0x1, P0 ;  /* 0x00000001ff007807 */ /* 0x000fe40000000000 */
[----:B------:R-:W-:Y:S02]  /*16390*/  SEL R19, R19, RZ, P0 ;  /* 0x000000ff13137207 */ /* 0x000fe40000000000 */
[----:B--2---:R-:W-:-:S05]  /*163a0*/  LOP3.LUT R4, R4, R0, RZ, 0x3c, !PT ;  /* 0x0000000004047212 */ /* 0x004fca00078e3cff */
[----:B------:R2:W-:Y:S02]  /*163b0*/  STL [R1+0x14], R4 ;  /* 0x0000140401007387 */ /* 0x0005e40000100800 */
.L_x_6472:
[----:B------:R-:W-:Y:S05]  /*163c0*/  BSYNC B7 ;  /* 0x0000000000077941 */ /* 0x000fea0003800000 */
.L_x_6470:
        /* <DEDUP_REMOVED lines=14> */
.L_x_6552:
        /* <DEDUP_REMOVED lines=47> */
.L_x_6618:
[----:B------:R-:W-:Y:S02]  /*167a0*/  ULDC UR4, c[0x0][0xc38] ;  /* 0x00030e0000047ab9 */ /* 0x000fe40000000800 */
[----:B------:R-:W-:-:S04]  /*167b0*/  IMAD.U32 R3, RZ, RZ, UR4 ;  /* 0x00000004ff037e24 */ /* 0x000fc8000f8e00ff */
[----:B--2---:R-:W-:-:S04]  /*167c0*/  IMAD R9, R9, R3, RZ ;  /* 0x0000000309097224 */ /* 0x004fc800078e02ff */
[----:B------:R-:W-:-:S05]  /*167d0*/  IMAD.IADD R5, R8, 0x1, R9 ;  /* 0x0000000108057824 */ /* 0x000fca00078e0209 */
[----:B------:R-:W-:-:S13]  /*167e0*/  ISETP.GT.AND P6, PT, R5, R0, PT ;  /* 0x000000000500720c */ /* 0x000fda0003fc4270 */
[----:B------:R-:W-:Y:S05]  /*167f0*/  @P6 BRA `(.L_x_6555) ;  /* 0x0000000000b06947 */ /* 0x000fea0003800000 */
.L_x_6558:
[----:B-1----:R-:W2:Y:S01]  /*16800*/  LDL.LU R2, [R1+0xc] ;  /* 0x00000c0001027983 */ /* 0x002ea20000300800 */
[----:B------:R-:W1:Y:S01]  /*16810*/  LDC R3, c[0x0][0xc3c] ;  /* 0x00030f00ff037b82 */ /* 0x000e620000000800 */
        /* <DEDUP_REMOVED lines=36> */
.L_x_6626:
[----:B------:R-:W-:Y:S02]  /*16a60*/  ULDC UR4, c[0x0][0xc38] ;  /* 0x00030e0000047ab9 */ /* 0x000fe40000000800 */
[----:B------:R-:W-:-:S04]  /*16a70*/  IMAD.U32 R3, RZ, RZ, UR4 ;  /* 0x00000004ff037e24 */ /* 0x000fc8000f8e00ff */
[----:B--2---:R-:W-:-:S04]  /*16a80*/  IMAD R9, R9, R3, RZ ;  /* 0x0000000309097224 */ /* 0x004fc800078e02ff */
[----:B------:R-:W-:-:S05]  /*16a90*/  IMAD.IADD R5, R9, 0x1, R5 ;  /* 0x0000000109057824 */ /* 0x000fca00078e0205 */
[----:B------:R-:W-:-:S13]  /*16aa0*/  ISETP.GT.AND P6, PT, R5, R0, PT ;  /* 0x000000000500720c */ /* 0x000fda0003fc4270 */
[----:B------:R-:W-:Y:S05]  /*16ab0*/  @!P6 BRA `(.L_x_6558) ;  /* 0xfffffffc0050e947 */ /* 0x000fea000383ffff */
.L_x_6555:
        /* <DEDUP_REMOVED lines=9> */
.L_x_6631:
[----:B------:R-:W-:-:S13]  /*16b50*/  ISETP.NE.AND P0, PT, R8, RZ, PT ;  /* 0x000000ff0800720c */ /* 0x000fda0003f05270 */
[----:B------:R-:W-:Y:S05]  /*16b60*/  @!P0 BRA `(.L_x_6560) ;  /* 0x0000000000148947 */ /* 0x000fea0003800000 */
[----:B------:R-:W-:Y:S01]  /*16b70*/  UMOV UR4, 0xffffffff ;  /* 0xffffffff00047882 */ /* 0x000fe20000000000 */
[----:B0-----:R-:W-:Y:S02]  /*16b80*/  VIADD R12, R5, 0xffffffff ;  /* 0xffffffff050c7836 */ /* 0x001fe40000000000 */
[----:B------:R-:W-:Y:S05]  /*16b90*/  BRA.DIV UR4, `(.L_x_6561) ;  /* 0x0000002604507947 */ /* 0x000fea000b800000 */
[----:B-1----:R0:W1:Y:S02]  /*16ba0*/  SHFL.IDX PT, R2, R2, R12, 0x1f ;  /* 0x00001f0c02027589 */ /* 0x00206400000e0000 */
.L_x_6634:
[----:B-1----:R-:W-:-:S07]  /*16bb0*/  IMAD.MOV.U32 R4, RZ, RZ, R2 ;  /* 0x000000ffff047224 */ /* 0x002fce00078e0002 */
.L_x_6560:
        /* <DEDUP_REMOVED lines=30> */
[----:B------:R-:W-:Y:S01]  /*16da0*/  IMAD R9, R2, R4, RZ ;  /* 0x0000000402097224 */ /* 0x000fe200078e02ff */
[----:B------:R-:W-:-:S05]  /*16db0*/  MOV R2, RZ ;  /* 0x000000ff00027202 */ /* 0x000fca0000000f00 */
        /* <DEDUP_REMOVED lines=31> */
.L_x_6556:
        /* <DEDUP_REMOVED lines=10> */
.L_x_6562:
[----:B---3--:R-:W3:Y:S04]  /*17050*/  LDL R3, [R1+0x8] ;  /* 0x0000080001037983 */ /* 0x008ee80000100800 */
[----:B------:R-:W4:Y:S04]  /*17060*/  LDL R2, [R1+0xc] ;  /* 0x00000c0001027983 */ /* 0x000f280000100800 */
[----:B-1----:R-:W5:Y:S04]  /*17070*/  LDL R4, [R1] ;  /* 0x0000000001047983 */ /* 0x002f680000100800 */
[----:B--2---:R-:W5:Y:S01]  /*17080*/  LDL R5, [R1+0x4] ;  /* 0x0000040001057983 */ /* 0x004f620000100800 */
[----:B------:R-:W-:Y:S05]  /*17090*/  WARPSYNC.ALL ;  /* 0x0000000000007948 */ /* 0x000fea0003800000 */
[----:B------:R-:W1:Y:S02]  /*170a0*/  S2R R0, SR_TID.X ;  /* 0x0000000000007919 */ /* 0x000e640000002100 */
[----:B-1----:R-:W-:Y:S01]  /*170b0*/  LOP3.LUT R0, R0, 0x1f, RZ, 0xc0, !PT ;  /* 0x0000001f00007812 */ /* 0x002fe200078ec0ff */
[----:B------:R-:W-:Y:S03]  /*170c0*/  BAR.SYNC.DEFER_BLOCKING 0x4, 0x180 ;  /* 0x0106000000007b1d */ /* 0x000fe60000010000 */
[----:B------:R-:W-:-:S13]  /*170d0*/  ISETP.NE.AND P0, PT, R0, RZ, PT ;  /* 0x000000ff0000720c */ /* 0x000fda0003f05270 */
[----:B------:R-:W-:Y:S01]  /*170e0*/  @!P0 MOV R0, 0x400 ;  /* 0x0000040000008802 */ /* 0x000fe20000000f00 */
[----:B---3--:R-:W-:Y:S02]  /*170f0*/  IMAD.MOV.U32 R6, RZ, RZ, R3 ;  /* 0x000000ffff067224 */ /* 0x008fe400078e0003 */
[----:B------:R-:W1:Y:S01]  /*17100*/  @!P0 S2R R3, SR_CgaCtaId ;  /* 0x0000000000038919 */ /* 0x000e620000008800 */
[----:B----4-:R-:W-:Y:S01]  /*17110*/  IMAD.MOV.U32 R7, RZ, RZ, R2 ;  /* 0x000000ffff077224 */ /* 0x010fe200078e0002 */
[----:B-1----:R-:W-:-:S05]  /*17120*/  @!P0 LEA R18, R3, R0, 0x18 ;  /* 0x0000000003128211 */ /* 0x002fca00078ec0ff */
[----:B-----5:R2:W-:Y:S01]  /*17130*/  @!P0 STS.128 [R18+0x348d0], R4 ;  /* 0x0348d00412008388 */ /* 0x0205e20000000c00 */
[----:B------:R-:W-:Y:S06]  /*17140*/  BAR.ARV 0x5, 0x180 ;  /* 0x0146000000007b1d */ /* 0x000fec0000002000 */
.L_x_6553:
[----:B------:R-:W3:Y:S01]  /*17150*/  LDL R0, [R1+0xc] ;  /* 0x00000c0001007983 */ /* 0x000ee20000100800 */
[----:B------:R-:W-:Y:S02]  /*17160*/  ULDC UR4, c[0x0][0xc3c] ;  /* 0x00030f0000047ab9 */ /* 0x000fe40000000800 */
[----:B---3--:R-:W-:-:S13]  /*17170*/  ISETP.GE.AND P0, PT, R0, UR4, PT ;  /* 0x0000000400007c0c */ /* 0x008fda000bf06270 */
[----:B------:R-:W-:Y:S05]  /*17180*/  @!P0 BRA `(.L_x_6563) ;  /* 0xffffffac00388947 */ /* 0x000fea000383ffff */
[----:B------:R-:W-:Y:S05]  /*17190*/  BSYNC B8 ;  /* 0x0000000000087941 */ /* 0x000fea0003800000 */
.L_x_6464:
        /* <DEDUP_REMOVED lines=12> */
.L_x_6635:
[----:B------:R-:W-:Y:S05]  /*17260*/  BSYNC B0 ;  /* 0x0000000000007941 */ /* 0x000fea0003800000 */
.L_x_6564:
[----:B------:R-:W-:-:S03]  /*17270*/  UMOV UR4, 0xffffffff ;  /* 0xffffffff00047882 */ /* 0x000fc60000000000 */
[----:B------:R-:W-:Y:S05]  /*17280*/  BRA.DIV UR4, `(.L_x_6566) ;  /* 0x0000001e04d07947 */ /* 0x000fea000b800000 */
[----:B------:R-:W1:Y:S02]  /*17290*/  S2R R2, SR_TID.X ;  /* 0x0000000000027919 */ /* 0x000e640000002100 */
[----:B-1----:R-:W-:-:S04]  /*172a0*/  SHF.R.U32.HI R2, RZ, 0x5, R2 ;  /* 0x00000005ff027819 */ /* 0x002fc80000011602 */
[----:B------:R-:W-:-:S05]  /*172b0*/  LOP3.LUT R2, R2, 0x3, RZ, 0xc0, !PT ;  /* 0x0000000302027812 */ /* 0x000fca00078ec0ff */
[----:B------:R1:W2:Y:S02]  /*172c0*/  SHFL.IDX PT, R14, R2, RZ, 0x1f ;  /* 0x00001fff020e7589 */ /* 0x0002a400000e0000 */
.L_x_6638:
[----:B--2---:R-:W-:Y:S01]  /*172d0*/  ISETP.NE.AND P0, PT, R14, RZ, PT ;  /* 0x000000ff0e00720c */ /* 0x004fe20003f05270 */
[----:B------:R-:W-:-:S12]  /*172e0*/  BSSY B0, `(.L_x_6567) ;  /* 0x0000027000007945 */ /* 0x000fd80003800000 */
[----:B------:R-:W-:Y:S05]  /*172f0*/  @P0 BRA `(.L_x_6568) ;  /* 0x0000000000940947 */ /* 0x000fea0003800000 */
[----:B------:R-:W-:-:S03]  /*17300*/  UMOV UR4, 0xffffffff ;  /* 0xffffffff00047882 */ /* 0x000fc60000000000 */
[----:B------:R-:W-:Y:S05]  /*17310*/  BRA.DIV UR4, `(.L_x_6569) ;  /* 0x0000001e04e07947 */ /* 0x000fea000b800000 */
[----:B------:R-:W-:-:S13]  /*17320*/  ELECT P6, URZ, PT ;  /* 0x00000000003f782f */ /* 0x000fda00038c0000 */
.L_x_6641:
        /* <DEDUP_REMOVED lines=8> */
.L_x_6570:
        /* <DEDUP_REMOVED lines=13> */
.L_x_6642:
[----:B------:R-:W1:Y:S02]  /*17480*/  SYNCS.PHASECHK.TRANS64.TRYWAIT P0, [R7+URZ], R2 ;  /* 0x00000002070075a7 */ /* 0x000e64000800017f */
[----:B-1----:R-:W-:Y:S05]  /*17490*/  @!P0 BRA `(.L_x_6572) ;  /* 0x0000001c00b48947 */ /* 0x002fea0003800000 */
.L_x_6643:
[----:B------:R-:W-:Y:S05]  /*174a0*/  @!P2 BRA `(.L_x_6573) ;  /* 0x000000000004a947 */ /* 0x000fea0003800000 */
[----:B------:R-:W-:Y:S01]  /*174b0*/  BPT.TRAP 0x1 ;  /* 0x000000040000795c */ /* 0x000fe20000300000 */
.L_x_6573:
[----:B------:R-:W-:-:S04]  /*174c0*/  VIADD R0, R0, 0x34860 ;  /* 0x0003486000007836 */ /* 0x000fc80000000000 */
[----:B------:R-:W-:-:S04]  /*174d0*/  IMAD R4, R19, 0x8, R0 ;  /* 0x0000000813047824 */ /* 0x000fc800078e0200 */
[----:B------:R-:W2:Y:S02]  /*174e0*/  SYNCS.PHASECHK.TRANS64.TRYWAIT P0, [R4+URZ], R5 ;  /* 0x00000005040075a7 */ /* 0x000ea4000800017f */
[----:B--2---:R-:W-:Y:S05]  /*174f0*/  @!P0 BRA `(.L_x_6574) ;  /* 0x0000001c00b08947 */ /* 0x004fea0003800000 */
.L_x_6644:
[----:B------:R-:W-:-:S07]  /*17500*/  IMAD R3, R3, 0x8, R0 ;  /* 0x0000000803037824 */ /* 0x000fce00078e0200 */
.L_x_6575:
[----:B---3--:R3:W4:Y:S02]  /*17510*/  SYNCS.PHASECHK.TRANS64.TRYWAIT P0, [R3+URZ], R2 ;  /* 0x00000002030075a7 */ /* 0x008724000800017f */
[----:B----4-:R-:W-:Y:S05]  /*17520*/  @!P0 NANOSLEEP.SYNCS 0x989680 ;  /* 0x009896800000895d */ /* 0x010fea0003900000 */
[----:B------:R-:W4:Y:S02]  /*17530*/  @!P0 SYNCS.PHASECHK.TRANS64 P0, [R3+URZ], R2 ;  /* 0x00000002030085a7 */ /* 0x000f24000800007f */
[----:B----4-:R-:W-:Y:S05]  /*17540*/  @!P0 BRA `(.L_x_6575) ;  /* 0xfffffffc00f08947 */ /* 0x010fea000383ffff */
.L_x_6568:
[----:B------:R-:W-:Y:S05]  /*17550*/  BSYNC B0 ;  /* 0x0000000000007941 */ /* 0x000fea0003800000 */
.L_x_6567:
[----:B------:R-:W-:Y:S05]  /*17560*/  EXIT ;  /* 0x000000000000794d */ /* 0x000fea0003800000 */
.L_x_6415:
[----:B0-----:R0:W1:Y:S02]  /*17570*/  SYNCS.PHASECHK.TRANS64.TRYWAIT P1, [R0+URZ+0x34800], R3 ;  /* 0x03480003000075a7 */ /* 0x001064000802017f */
[----:B-1----:R-:W-:Y:S05]  /*17580*/  @!P1 NANOSLEEP.SYNCS 0x989680 ;  /* 0x009896800000995d */ /* 0x002fea0003900000 */
[----:B------:R-:W1:Y:S02]  /*17590*/  @!P1 SYNCS.PHASECHK.TRANS64 P1, [R0+URZ+0x34800], R3 ;  /* 0x03480003000095a7 */ /* 0x000e64000802007f */
[----:B-1----:R-:W-:Y:S05]  /*175a0*/  @!P1 BRA `(.L_x_6415) ;  /* 0xfffffffc00f09947 */ /* 0x002fea000383ffff */
[----:B------:R-:W-:Y:S05]  /*175b0*/  BRA `(.L_x_6576) ;  /* 0xfffffea400fc7947 */ /* 0x000fea000383ffff */
.L_x_6419:
[----:B-1----:R1:W2:Y:S02]  /*175c0*/  SYNCS.PHASECHK.TRANS64.TRYWAIT P2, [R10+URZ+0x34830], R3 ;  /* 0x034830030a0075a7 */ /* 0x0022a4000804017f */
[----:B--2---:R-:W-:Y:S05]  /*175d0*/  @!P2 NANOSLEEP.SYNCS 0x989680 ;  /* 0x009896800000a95d */ /* 0x004fea0003900000 */
[----:B------:R-:W2:Y:S02]  /*175e0*/  @!P2 SYNCS.PHASECHK.TRANS64 P2, [R10+URZ+0x34830], R3 ;  /* 0x034830030a00a5a7 */ /* 0x000ea4000804007f */
[----:B--2---:R-:W-:Y:S05]  /*175f0*/  @!P2 BRA `(.L_x_6419) ;  /* 0xfffffffc00f0a947 */ /* 0x004fea000383ffff */
[----:B------:R-:W-:Y:S05]  /*17600*/  BRA `(.L_x_6418) ;  /* 0xfffffea800207947 */ /* 0x000fea000383ffff */
.L_x_6424:
[----:B-1----:R1:W2:Y:S02]  /*17610*/  SYNCS.PHASECHK.TRANS64.TRYWAIT P2, [R0+URZ+0x34830], R21 ;  /* 0x03483015000075a7 */ /* 0x0022a4000804017f */
[----:B--2---:R-:W-:Y:S05]  /*17620*/  @!P2 NANOSLEEP.SYNCS 0x989680 ;  /* 0x009896800000a95d */ /* 0x004fea0003900000 */
[----:B------:R-:W2:Y:S02]  /*17630*/  @!P2 SYNCS.PHASECHK.TRANS64 P2, [R0+URZ+0x34830], R21 ;  /* 0x034830150000a5a7 */ /* 0x000ea4000804007f */
[----:B--2---:R-:W-:Y:S05]  /*17640*/  @!P2 BRA `(.L_x_6424) ;  /* 0xfffffffc00f0a947 */ /* 0x004fea000383ffff */
[----:B------:R-:W-:Y:S05]  /*17650*/  BRA `(.L_x_6421) ;  /* 0xffffff0000f87947 */ /* 0x000fea000383ffff */
.L_x_6428:
[----:B-1----:R-:W-:-:S04]  /*17660*/  IMAD.U32 R15, RZ, RZ, UR6 ;  /* 0x00000006ff0f7e24 */ /* 0x002fc8000f8e00ff */
[----:B------:R1:W2:Y:S03]  /*17670*/  SYNCS.PHASECHK.TRANS64.TRYWAIT P2, [R15+URZ+0x34850], R0 ;  /* 0x034850000f0075a7 */ /* 0x0002a6000804017f */
[----:B--2---:R-:W-:Y:S05]  /*17680*/  @!P2 NANOSLEEP.SYNCS 0x989680 ;  /* 0x009896800000a95d */ /* 0x004fea0003900000 */
[----:B------:R-:W2:Y:S02]  /*17690*/  @!P2 SYNCS.PHASECHK.TRANS64 P2, [R15+URZ+0x34850], R0 ;  /* 0x034850000f00a5a7 */ /* 0x000ea4000804007f */
[----:B--2---:R-:W-:Y:S05]  /*176a0*/  @!P2 BRA `(.L_x_6428) ;  /* 0xfffffffc00eca947 */ /* 0x004fea000383ffff */
[----:B------:R-:W-:Y:S05]  /*176b0*/  BRA `(.L_x_6425) ;  /* 0xffffff2800a47947 */ /* 0x000fea000383ffff */
.L_x_6433:
[----:B-1----:R1:W2:Y:S02]  /*176c0*/  SYNCS.PHASECHK.TRANS64.TRYWAIT P0, [R8+URZ+0x34850], R3 ;  /* 0x03485003080075a7 */ /* 0x0022a4000800017f */
[----:B--2---:R-:W-:Y:S05]  /*176d0*/  @!P0 NANOSLEEP.SYNCS 0x989680 ;  /* 0x009896800000895d */ /* 0x004fea0003900000 */
[----:B------:R-:W2:Y:S02]  /*176e0*/  @!P0 SYNCS.PHASECHK.TRANS64 P0, [R8+URZ+0x34850], R3 ;  /* 0x03485003080085a7 */ /* 0x000ea4000800007f */
[----:B--2---:R-:W-:Y:S05]  /*176f0*/  @!P0 BRA `(.L_x_6433) ;  /* 0xfffffffc00f08947 */ /* 0x004fea000383ffff */
[----:B------:R-:W-:Y:S05]  /*17700*/  BRA `(.L_x_6432) ;  /* 0xffffff5800547947 */ /* 0x000fea000383ffff */
.L_x_6478:
        /* <DEDUP_REMOVED lines=11> */
.L_x_6578:
[----:B------:R-:W-:Y:S05]  /*177c0*/  BSYNC B0 ;  /* 0x0000000000007941 */ /* 0x000fea0003800000 */
.L_x_6577:
[----:B------:R-:W-:Y:S05]  /*177d0*/  BRA `(.L_x_6579) ;  /* 0xffffffb400607947 */ /* 0x000fea000383ffff */
.L_x_6480:
[----:B------:R-:W-:Y:S01]  /*177e0*/  BSSY B0, `(.L_x_6580) ;  /* 0x0000006000007945 */ /* 0x000fe20003800000 */
[----:B------:R-:W-:-:S07]  /*177f0*/  IMAD.MOV.U32 R15, RZ, RZ, -0x1 ;  /* 0xffffffffff0f7424 */ /* 0x000fce00078e00ff */
[----:B01--4-:R-:W-:Y:S05]  /*17800*/  WARPSYNC.COLLECTIVE R15, `(.L_x_6581) ;  /* 0x000000000f0c7348 */ /* 0x013fea0003c00000 */
[----:B------:R-:W-:Y:S02]  /*17810*/  ELECT P6, UR62, PT ;  /* 0x00000000003e782f */ /* 0x000fe400038c0000 */
[----:B------:R-:W-:Y:S01]  /*17820*/  MOV R14, UR62 ;  /* 0x0000003e000e7c02 */ /* 0x000fe20008000f00 */
[----:B01--4-:R-:W-:Y:S10]  /*17830*/  ENDCOLLECTIVE ;  /* 0x000000000000791b */ /* 0x013ff40003800000 */
.L_x_6581:
[----:B------:R-:W-:Y:S05]  /*17840*/  BSYNC B0 ;  /* 0x0000000000007941 */ /* 0x000fea0003800000 */
.L_x_6580:
[----:B------:R-:W-:Y:S05]  /*17850*/  BRA `(.L_x_6582) ;  /* 0xffffffb400647947 */ /* 0x000fea000383ffff */
.L_x_6482:
[----:B--2---:R2:W3:Y:S02]  /*17860*/  SYNCS.PHASECHK.TRANS64.TRYWAIT P0, [R0+URZ+0x34840], R2 ;  /* 0x03484002000075a7 */ /* 0x0044e4000800017f */
[----:B---3--:R-:W-:Y:S05]  /*17870*/  @!P0 NANOSLEEP.SYNCS 0x989680 ;  /* 0x009896800000895d */ /* 0x008fea0003900000 */
[----:B------:R-:W3:Y:S02]  /*17880*/  @!P0 SYNCS.PHASECHK.TRANS64 P0, [R0+URZ+0x34840], R2 ;  /* 0x03484002000085a7 */ /* 0x000ee4000800007f */
[----:B---3--:R-:W-:Y:S05]  /*17890*/  @!P0 BRA `(.L_x_6482) ;  /* 0xfffffffc00f08947 */ /* 0x008fea000383ffff */
[----:B------:R-:W-:Y:S05]  /*178a0*/  BRA `(.L_x_6583) ;  /* 0xffffffb400c87947 */ /* 0x000fea000383ffff */
.L_x_6486:
[----:B------:R-:W2:Y:S01]  /*178b0*/  LDL.LU R11, [R1+0x44] ;  /* 0x00004400010b7983 */ /* 0x000ea20000300800 */
[----:B------:R-:W-:Y:S01]  /*178c0*/  IMAD.MOV.U32 R13, RZ, RZ, R3 ;  /* 0x000000ffff0d7224 */ /* 0x000fe200078e0003 */
[----:B------:R-:W-:Y:S01]  /*178d0*/  LOP3.LUT R7, R7, 0x7f, RZ, 0xc0, !PT ;  /* 0x0000007f07077812 */ /* 0x000fe200078ec0ff */
[----:B------:R-:W-:Y:S02]  /*178e0*/  IMAD.MOV.U32 R12, RZ, RZ, RZ ;  /* 0x000000ffff0c7224 */ /* 0x000fe400078e00ff */
[----:B------:R-:W-:Y:S01]  /*178f0*/  IMAD.MOV.U32 R15, RZ, RZ, -0x1 ;  /* 0xffffffffff0f7424 */ /* 0x000fe200078e00ff */
        /* <DEDUP_REMOVED lines=9> */
.L_x_6584:
[----:B------:R-:W-:Y:S02]  /*17990*/  IMAD.MOV.U32 R13, RZ, RZ, R4 ;  /* 0x000000ffff0d7224 */ /* 0x000fe400078e0004 */
[----:B------:R-:W-:-:S07]  /*179a0*/  IMAD.MOV.U32 R6, RZ, RZ, R14 ;  /* 0x000000ffff067224 */ /* 0x000fce00078e000e */
[----:B------:R-:W-:Y:S05]  /*179b0*/  WARPSYNC.COLLECTIVE R15, `(.L_x_6585) ;  /* 0x000000000f087348 */ /* 0x000fea0003c00000 */
[----:B------:R0:W1:Y:S02]  /*179c0*/  SHFL.IDX P6, R14, R13, R12, R11 ;  /* 0x0000000c0d0e7389 */ /* 0x00006400000c000b */
[----:B01----:R-:W-:Y:S01]  /*179d0*/  ENDCOLLECTIVE ;  /* 0x000000000000791b */ /* 0x003fe20003800000 */
.L_x_6585:
        /* <DEDUP_REMOVED lines=18> */
.L_x_6586:
[----:B------:R-:W-:Y:S01]  /*17b00*/  IMAD.MOV.U32 R13, RZ, RZ, R4 ;  /* 0x000000ffff0d7224 */ /* 0x000fe200078e0004 */
[----:B------:R-:W-:-:S07]  /*17b10*/  MOV R8, R14 ;  /* 0x0000000e00087202 */ /* 0x000fce0000000f00 */
[----:B------:R-:W-:Y:S05]  /*17b20*/  WARPSYNC.COLLECTIVE R15, `(.L_x_6587) ;  /* 0x000000000f087348 */ /* 0x000fea0003c00000 */
[----:B------:R0:W1:Y:S02]  /*17b30*/  SHFL.IDX P6, R14, R13, R12, R11 ;  /* 0x0000000c0d0e7389 */ /* 0x00006400000c000b */
[----:B01----:R-:W-:Y:S01]  /*17b40*/  ENDCOLLECTIVE ;  /* 0x000000000000791b */ /* 0x003fe20003800000 */
.L_x_6587:
[----:B------:R-:W-:Y:S01]  /*17b50*/  ULDC.64 UR4, c[0x0][0x208] ;  /* 0x0000820000047ab9 */ /* 0x000fe20000000a00 */
[----:B------:R-:W-:Y:S02]  /*17b60*/  IMAD.MOV.U32 R13, RZ, RZ, R3 ;  /* 0x000000ffff0d7224 */ /* 0x000fe400078e0003 */
[----:B------:R-:W-:Y:S02]  /*17b70*/  IMAD.MOV.U32 R12, RZ, RZ, 0x2 ;  /* 0x00000002ff0c7424 */ /* 0x000fe400078e00ff */
[----:B------:R-:W-:-:S05]  /*17b80*/  IMAD.MOV.U32 R5, RZ, RZ, R14 ;  /* 0x000000ffff057224 */ /* 0x000fca00078e000e */
[----:B------:R-:W-:Y:S01]  /*17b90*/  @!P2 LEA R7, P3, R10, R5, 0x1 ;  /* 0x000000050a07a211 */ /* 0x000fe200078608ff */
[----:B------:R-:W-:-:S04]  /*17ba0*/  VIADD R5, R0, 0x20 ;  /* 0x0000002000057836 */ /* 0x000fc80000000000 */
        /* <DEDUP_REMOVED lines=13> */
.L_x_6588:
[----:B------:R-:W-:Y:S02]  /*17c80*/  IMAD.MOV.U32 R13, RZ, RZ, R4 ;  /* 0x000000ffff0d7224 */ /* 0x000fe400078e0004 */
[----:B------:R-:W-:-:S07]  /*17c90*/  IMAD.MOV.U32 R6, RZ, RZ, R14 ;  /* 0x000000ffff067224 */ /* 0x000fce00078e000e */
[----:B------:R-:W-:Y:S05]  /*17ca0*/  WARPSYNC.COLLECTIVE R15, `(.L_x_6589) ;  /* 0x000000000f087348 */ /* 0x000fea0003c00000 */
[----:B------:R0:W1:Y:S02]  /*17cb0*/  SHFL.IDX P6, R14, R13, R12, R11 ;  /* 0x0000000c0d0e7389 */ /* 0x00006400000c000b */
[----:B01----:R-:W-:Y:S01]  /*17cc0*/  ENDCOLLECTIVE ;  /* 0x000000000000791b */ /* 0x003fe20003800000 */
.L_x_6589:
        /* <DEDUP_REMOVED lines=18> */
.L_x_6590:
[----:B------:R-:W-:Y:S02]  /*17df0*/  IMAD.MOV.U32 R13, RZ, RZ, R4 ;  /* 0x000000ffff0d7224 */ /* 0x000fe400078e0004 */
[----:B------:R-:W-:-:S07]  /*17e00*/  IMAD.MOV.U32 R6, RZ, RZ, R14 ;  /* 0x000000ffff067224 */ /* 0x000fce00078e000e */
[----:B------:R-:W-:Y:S05]  /*17e10*/  WARPSYNC.COLLECTIVE R15, `(.L_x_6591) ;  /* 0x000000000f087348 */ /* 0x000fea0003c00000 */
[----:B------:R0:W1:Y:S02]  /*17e20*/  SHFL.IDX P6, R14, R13, R12, R11 ;  /* 0x0000000c0d0e7389 */ /* 0x00006400000c000b */
[----:B01----:R-:W-:Y:S01]  /*17e30*/  ENDCOLLECTIVE ;  /* 0x000000000000791b */ /* 0x003fe20003800000 */
.L_x_6591:
        /* <DEDUP_REMOVED lines=18> */
.L_x_6592:
[----:B------:R-:W-:Y:S02]  /*17f60*/  IMAD.MOV.U32 R13, RZ, RZ, R4 ;  /* 0x000000ffff0d7224 */ /* 0x000fe400078e0004 */
[----:B------:R-:W-:-:S07]  /*17f70*/  IMAD.MOV.U32 R6, RZ, RZ, R14 ;  /* 0x000000ffff067224 */ /* 0x000fce00078e000e */
[----:B------:R-:W-:Y:S05]  /*17f80*/  WARPSYNC.COLLECTIVE R15, `(.L_x_6593) ;  /* 0x000000000f087348 */ /* 0x000fea0003c00000 */
[----:B------:R0:W1:Y:S02]  /*17f90*/  SHFL.IDX P6, R14, R13, R12, R11 ;  /* 0x0000000c0d0e7389 */ /* 0x00006400000c000b */
[----:B01----:R-:W-:Y:S01]  /*17fa0*/  ENDCOLLECTIVE ;  /* 0x000000000000791b */ /* 0x003fe20003800000 */
.L_x_6593:
        /* <DEDUP_REMOVED lines=18> */
.L_x_6594:
[----:B------:R-:W-:Y:S02]  /*180d0*/  IMAD.MOV.U32 R13, RZ, RZ, R4 ;  /* 0x000000ffff0d7224 */ /* 0x000fe400078e0004 */
[----:B------:R-:W-:-:S07]  /*180e0*/  IMAD.MOV.U32 R6, RZ, RZ, R14 ;  /* 0x000000ffff067224 */ /* 0x000fce00078e000e */
[----:B------:R-:W-:Y:S05]  /*180f0*/  WARPSYNC.COLLECTIVE R15, `(.L_x_6595) ;  /* 0x000000000f087348 */ /* 0x000fea0003c00000 */
[----:B------:R0:W1:Y:S02]  /*18100*/  SHFL.IDX P6, R14, R13, R12, R11 ;  /* 0x0000000c0d0e7389 */ /* 0x00006400000c000b */
[----:B01----:R-:W-:Y:S01]  /*18110*/  ENDCOLLECTIVE ;  /* 0x000000000000791b */ /* 0x003fe20003800000 */
.L_x_6595:
        /* <DEDUP_REMOVED lines=16> */
.L_x_6596:
[----:B------:R-:W-:-:S05]  /*18220*/  VIADD R7, R0, 0x60 ;  /* 0x0000006000077836 */ /* 0x000fca0000000000 */
[----:B------:R-:W-:Y:S01]  /*18230*/  ISETP.GE.AND P2, PT, R7, R2, PT ;  /* 0x000000020700720c */ /* 0x000fe20003f46270 */
[----:B------:R-:W-:Y:S02]  /*18240*/  IMAD.MOV.U32 R13, RZ, RZ, R4 ;  /* 0x000000ffff0d7224 */ /* 0x000fe400078e0004 */
[----:B------:R-:W-:-:S10]  /*18250*/  IMAD.MOV.U32 R6, RZ, RZ, R14 ;  /* 0x000000ffff067224 */ /* 0x000fd400078e000e */
[----:B------:R-:W-:Y:S05]  /*18260*/  WARPSYNC.COLLECTIVE R15, `(.L_x_6597) ;  /* 0x000000000f087348 */ /* 0x000fea0003c00000 */
[----:B------:R0:W1:Y:S02]  /*18270*/  SHFL.IDX P6, R14, R13, R12, R11 ;  /* 0x0000000c0d0e7389 */ /* 0x00006400000c000b */
[----:B01----:R-:W-:Y:S01]  /*18280*/  ENDCOLLECTIVE ;  /* 0x000000000000791b */ /* 0x003fe20003800000 */
.L_x_6597:
[----:B------:R-:W-:Y:S01]  /*18290*/  ULDC.64 UR4, c[0x0][0x208] ;  /* 0x0000820000047ab9 */ /* 0x000fe20000000a00 */
[----:B------:R-:W-:Y:S02]  /*182a0*/  IMAD.MOV.U32 R13, RZ, RZ, R3 ;  /* 0x000000ffff0d7224 */ /* 0x000fe400078e0003 */
[----:B------:R-:W-:Y:S02]  /*182b0*/  IMAD.MOV.U32 R12, RZ, RZ, 0x7 ;  /* 0x00000007ff0c7424 */ /* 0x000fe400078e00ff */
[----:B------:R-:W-:-:S05]  /*182c0*/  IMAD.MOV.U32 R5, RZ, RZ, R14 ;  /* 0x000000ffff057224 */ /* 0x000fca00078e000e */
[----:B------:R-:W-:-:S05]  /*182d0*/  @!P2 LEA R5, P3, R10, R5, 0x1 ;  /* 0x000000050a05a211 */ /* 0x000fca00078608ff */
[----:B------:R-:W-:-:S05]  /*182e0*/  @!P2 IMAD.X R6, RZ, RZ, R6, P3 ;  /* 0x000000ffff06a224 */ /* 0x000fca00018e0606 */
[----:B------:R-:W-:Y:S01]  /*182f0*/  @!P2 MOV R7, R6 ;  /* 0x000000060007a202 */ /* 0x000fe20000000f00 */
        /* <DEDUP_REMOVED lines=9> */
.L_x_6598:
[----:B------:R-:W-:Y:S02]  /*18390*/  IMAD.MOV.U32 R13, RZ, RZ, R4 ;  /* 0x000000ffff0d7224 */ /* 0x000fe400078e0004 */
[----:B------:R-:W-:-:S07]  /*183a0*/  IMAD.MOV.U32 R5, RZ, RZ, R14 ;  /* 0x000000ffff057224 */ /* 0x000fce00078e000e */
[----:B------:R-:W-:Y:S05]  /*183b0*/  WARPSYNC.COLLECTIVE R15, `(.L_x_6599) ;  /* 0x000000000f087348 */ /* 0x000fea0003c00000 */
[----:B------:R0:W1:Y:S02]  /*183c0*/  SHFL.IDX P6, R14, R13, R12, R11 ;  /* 0x0000000c0d0e7389 */ /* 0x00006400000c000b */
[----:B01----:R-:W-:Y:S01]  /*183d0*/  ENDCOLLECTIVE ;  /* 0x000000000000791b */ /* 0x003fe20003800000 */
.L_x_6599:
[----:B------:R-:W-:Y:S01]  /*183e0*/  IMAD.MOV.U32 R3, RZ, RZ, R14 ;  /* 0x000000ffff037224 */ /* 0x000fe200078e000e */
[----:B------:R-:W-:Y:S06]  /*183f0*/  BRA `(.L_x_6600) ;  /* 0xffffffb800587947 */ /* 0x000fec000383ffff */
.L_x_6491:
[----:B0-----:R0:W3:Y:S02]  /*18400*/  SYNCS.PHASECHK.TRANS64.TRYWAIT P0, [R18+URZ+0x34820], R0 ;  /* 0x03482000120075a7 */ /* 0x0010e4000800017f */
[----:B---3--:R-:W-:Y:S05]  /*18410*/  @!P0 NANOSLEEP.SYNCS 0x989680 ;  /* 0x009896800000895d */ /* 0x008fea0003900000 */
[----:B------:R-:W3:Y:S02]  /*18420*/  @!P0 SYNCS.PHASECHK.TRANS64 P0, [R18+URZ+0x34820], R0 ;  /* 0x03482000120085a7 */ /* 0x000ee4000800007f */
[----:B---3--:R-:W-:Y:S05]  /*18430*/  @!P0 BRA `(.L_x_6491) ;  /* 0xfffffffc00f08947 */ /* 0x008fea000383ffff */
[----:B------:R-:W-:Y:S05]  /*18440*/  BRA `(.L_x_6601) ;  /* 0xffffffb800cc7947 */ /* 0x000fea000383ffff */
.L_x_6500:
[----:B-1----:R1:W2:Y:S02]  /*18450*/  SYNCS.PHASECHK.TRANS64.TRYWAIT P0, [R3+URZ+0x34840], R2 ;  /* 0x03484002030075a7 */ /* 0x0022a4000800017f */
[----:B--2---:R-:W-:Y:S05]  /*18460*/  @!P0 NANOSLEEP.SYNCS 0x989680 ;  /* 0x009896800000895d */ /* 0x004fea0003900000 */
[----:B------:R-:W2:Y:S02]  /*18470*/  @!P0 SYNCS.PHASECHK.TRANS64 P0, [R3+URZ+0x34840], R2 ;  /* 0x03484002030085a7 */ /* 0x000ea4000800007f */
[----:B--2---:R-:W-:Y:S05]  /*18480*/  @!P0 BRA `(.L_x_6500) ;  /* 0xfffffffc00f08947 */ /* 0x004fea000383ffff */
[----:B------:R-:W-:Y:S05]  /*18490*/  BRA `(.L_x_6602) ;  /* 0xffffffbc00ac7947 */ /* 0x000fea000383ffff */
.L_x_6506:
[----:B0-----:R0:W1:Y:S02]  /*184a0*/  SYNCS.PHASECHK.TRANS64.TRYWAIT P0, [R3+URZ+0x60], R2 ;  /* 0x00006002030075a7 */ /* 0x001064000800017f */
[----:B-1----:R-:W-:Y:S05]  /*184b0*/  @!P0 NANOSLEEP.SYNCS 0x989680 ;  /* 0x009896800000895d */ /* 0x002fea0003900000 */
[----:B------:R-:W1:Y:S02]  /*184c0*/  @!P0 SYNCS.PHASECHK.TRANS64 P0, [R3+URZ+0x60], R2 ;  /* 0x00006002030085a7 */ /* 0x000e64000800007f */
[----:B-1----:R-:W-:Y:S05]  /*184d0*/  @!P0 BRA `(.L_x_6506) ;  /* 0xfffffffc00f08947 */ /* 0x002fea000383ffff */
[----:B------:R-:W-:Y:S05]  /*184e0*/  BRA `(.L_x_6603) ;  /* 0xffffffc000807947 */ /* 0x000fea000383ffff */
.L_x_6515:
[----:B-1----:R1:W2:Y:S02]  /*184f0*/  SYNCS.PHASECHK.TRANS64.TRYWAIT P0, [R3+URZ+0x34840], R2 ;  /* 0x03484002030075a7 */ /* 0x0022a4000800017f */
[----:B--2---:R-:W-:Y:S05]  /*18500*/  @!P0 NANOSLEEP.SYNCS 0x989680 ;  /* 0x009896800000895d */ /* 0x004fea0003900000 */
[----:B------:R-:W2:Y:S02]  /*18510*/  @!P0 SYNCS.PHASECHK.TRANS64 P0, [R3+URZ+0x34840], R2 ;  /* 0x03484002030085a7 */ /* 0x000ea4000800007f */
[----:B--2---:R-:W-:Y:S05]  /*18520*/  @!P0 BRA `(.L_x_6515) ;  /* 0xfffffffc00f08947 */ /* 0x004fea000383ffff */
[----:B------:R-:W-:Y:S05]  /*18530*/  BRA `(.L_x_6604) ;  /* 0xffffffc800147947 */ /* 0x000fea000383ffff */
.L_x_6521:
[----:B0-----:R0:W1:Y:S02]  /*18540*/  SYNCS.PHASECHK.TRANS64.TRYWAIT P0, [R2+URZ+0x60], R3 ;  /* 0x00006003020075a7 */ /* 0x001064000800017f */
[----:B-1----:R-:W-:Y:S05]  /*18550*/  @!P0 NANOSLEEP.SYNCS 0x989680 ;  /* 0x009896800000895d */ /* 0x002fea0003900000 */
[----:B------:R-:W1:Y:S02]  /*18560*/  @!P0 SYNCS.PHASECHK.TRANS64 P0, [R2+URZ+0x60], R3 ;  /* 0x00006003020085a7 */ /* 0x000e64000800007f */
[----:B-1----:R-:W-:Y:S05]  /*18570*/  @!P0 BRA `(.L_x_6521) ;  /* 0xfffffffc00f08947 */ /* 0x002fea000383ffff */
[----:B------:R-:W-:Y:S05]  /*18580*/  BRA `(.L_x_6605) ;  /* 0xffffffc800e87947 */ /* 0x000fea000383ffff */
.L_x_6530:
[----:B--2---:R2:W3:Y:S02]  /*18590*/  SYNCS.PHASECHK.TRANS64.TRYWAIT P0, [R2+URZ+0x34840], R3 ;  /* 0x03484003020075a7 */ /* 0x0044e4000800017f */
[----:B---3--:R-:W-:Y:S05]  /*185a0*/  @!P0 NANOSLEEP.SYNCS 0x989680 ;  /* 0x009896800000895d */ /* 0x008fea0003900000 */
[----:B------:R-:W3:Y:S02]  /*185b0*/  @!P0 SYNCS.PHASECHK.TRANS64 P0, [R2+URZ+0x34840], R3 ;  /* 0x03484003020085a7 */ /* 0x000ee4000800007f */
[----:B---3--:R-:W-:Y:S05]  /*185c0*/  @!P0 BRA `(.L_x_6530) ;  /* 0xfffffffc00f08947 */ /* 0x008fea000383ffff */
[----:B------:R-:W-:Y:S05]  /*185d0*/  BRA `(.L_x_6606) ;  /* 0xffffffd0004c7947 */ /* 0x000fea000383ffff */
.L_x_6536:
[----:B0-----:R0:W1:Y:S02]  /*185e0*/  SYNCS.PHASECHK.TRANS64.TRYWAIT P0, [R2+URZ+0x60], R5 ;  /* 0x00006005020075a7 */ /* 0x001064000800017f */
[----:B-1----:R-:W-:Y:S05]  /*185f0*/  @!P0 NANOSLEEP.SYNCS 0x989680 ;  /* 0x009896800000895d */ /* 0x002fea0003900000 */
[----:B------:R-:W1:Y:S02]  /*18600*/  @!P0 SYNCS.PHASECHK.TRANS64 P0, [R2+URZ+0x60], R5 ;  /* 0x00006005020085a7 */ /* 0x000e64000800007f */
[----:B-1----:R-:W-:Y:S05]  /*18610*/  @!P0 BRA `(.L_x_6536) ;  /* 0xfffffffc00f08947 */ /* 0x002fea000383ffff */
[----:B------:R-:W-:Y:S05]  /*18620*/  BRA `(.L_x_6607) ;  /* 0xffffffd400207947 */ /* 0x000fea000383ffff */
.L_x_6547:
[----:B--2---:R2:W3:Y:S02]  /*18630*/  SYNCS.PHASECHK.TRANS64.TRYWAIT P0, [R0+URZ+0x34860], R2 ;  /* 0x03486002000075a7 */ /* 0x0044e4000800017f */
[----:B---3--:R-:W-:Y:S05]  /*18640*/  @!P0 NANOSLEEP.SYNCS 0x989680 ;  /* 0x009896800000895d */ /* 0x008fea0003900000 */
[----:B------:R-:W3:Y:S02]  /*18650*/  @!P0 SYNCS.PHASECHK.TRANS64 P0, [R0+URZ+0x34860], R2 ;  /* 0x03486002000085a7 */ /* 0x000ee4000800007f */
[----:B---3--:R-:W-:Y:S05]  /*18660*/  @!P0 BRA `(.L_x_6547) ;  /* 0xfffffffc00f08947 */ /* 0x008fea000383ffff */
[----:B------:R-:W-:Y:S05]  /*18670*/  BRA `(.L_x_6608) ;  /* 0xffffffd800707947 */ /* 0x000fea000383ffff */
.L_x_6554:
        /* <DEDUP_REMOVED lines=9> */
.L_x_6610:
[----:B------:R-:W-:Y:S05]  /*18710*/  BSYNC B0 ;  /* 0x0000000000007941 */ /* 0x000fea0003800000 */
.L_x_6609:
        /* <DEDUP_REMOVED lines=9> */
.L_x_6611:
        /* <DEDUP_REMOVED lines=27> */
.L_x_6612:
        /* <DEDUP_REMOVED lines=8> */
.L_x_6613:
        /* <DEDUP_REMOVED lines=8> */
.L_x_6614:
        /* <DEDUP_REMOVED lines=8> */
.L_x_6615:
        /* <DEDUP_REMOVED lines=8> */
.L_x_6616:
        /* <DEDUP_REMOVED lines=9> */
.L_x_6617:
[----:B------:R-:W-:Y:S01]  /*18bf0*/  IMAD.MOV.U32 R9, RZ, RZ, R14 ;  /* 0x000000ffff097224 */ /* 0x000fe200078e000e */
[----:B------:R-:W-:Y:S06]  /*18c00*/  BRA `(.L_x_6618) ;  /* 0xffffffd800e47947 */ /* 0x000fec000383ffff */
.L_x_6557:
[----:B------:R-:W-:Y:S01]  /*18c10*/  BSSY B0, `(.L_x_6619) ;  /* 0x0000008000007945 */ /* 0x000fe20003800000 */
[----:B------:R-:W-:Y:S01]  /*18c20*/  MOV R13, R2 ;  /* 0x00000002000d7202 */ /* 0x000fe20000000f00 */
[----:B0-----:R-:W-:Y:S02]  /*18c30*/  IMAD.MOV.U32 R12, RZ, RZ, 0x1 ;  /* 0x00000001ff0c7424 */ /* 0x001fe400078e00ff */
[----:B------:R-:W-:Y:S02]  /*18c40*/  IMAD.MOV.U32 R11, RZ, RZ, RZ ;  /* 0x000000ffff0b7224 */ /* 0x000fe400078e00ff */
[----:B------:R-:W-:-:S07]  /*18c50*/  IMAD.MOV.U32 R15, RZ, RZ, -0x1 ;  /* 0xffffffffff0f7424 */ /* 0x000fce00078e00ff */
[----:B------:R-:W-:Y:S05]  /*18c60*/  WARPSYNC.COLLECTIVE R15, `(.L_x_6620) ;  /* 0x000000000f087348 */ /* 0x000fea0003c00000 */
[----:B------:R0:W1:Y:S02]  /*18c70*/  SHFL.UP P6, R14, R13, R12, R11 ;  /* 0x0400000c0d0e7389 */ /* 0x00006400000c000b */
[----:B01----:R-:W-:Y:S01]  /*18c80*/  ENDCOLLECTIVE ;  /* 0x000000000000791b */ /* 0x003fe20003800000 */
.L_x_6620:
[----:B------:R-:W-:Y:S05]  /*18c90*/  BSYNC B0 ;  /* 0x0000000000007941 */ /* 0x000fea0003800000 */
.L_x_6619:
        /* <DEDUP_REMOVED lines=10> */
.L_x_6621:
        /* <DEDUP_REMOVED lines=8> */
.L_x_6622:
        /* <DEDUP_REMOVED lines=8> */
.L_x_6623:
        /* <DEDUP_REMOVED lines=8> */
.L_x_6624:
        /* <DEDUP_REMOVED lines=9> */
.L_x_6625:
[----:B------:R-:W-:Y:S01]  /*18f50*/  IMAD.MOV.U32 R9, RZ, RZ, R14 ;  /* 0x000000ffff097224 */ /* 0x000fe200078e000e */
[----:B------:R-:W-:Y:S06]  /*18f60*/  BRA `(.L_x_6626) ;  /* 0xffffffd800bc7947 */ /* 0x000fec000383ffff */
.L_x_6559:
[----:B------:R-:W-:Y:S01]  /*18f70*/  BSSY B0, `(.L_x_6627) ;  /* 0x0000006000007945 */ /* 0x000fe20003800000 */
[----:B------:R-:W-:Y:S01]  /*18f80*/  PLOP3.LUT P6, PT, P6, PT, PT, 0x8, 0x0 ;  /* 0x000000000000781c */ /* 0x000fe200037ce170 */
[----:B------:R-:W-:-:S12]  /*18f90*/  IMAD.MOV.U32 R15, RZ, RZ, -0x1 ;  /* 0xffffffffff0f7424 */ /* 0x000fd800078e00ff */
[----:B01----:R-:W-:Y:S05]  /*18fa0*/  WARPSYNC.COLLECTIVE R15, `(.L_x_6628) ;  /* 0x000000000f087348 */ /* 0x003fea0003c00000 */
[----:B------:R-:W-:Y:S01]  /*18fb0*/  VOTE.ANY R14, PT, P6 ;  /* 0x00000000000e7806 */ /* 0x000fe200030e0100 */
[----:B01----:R-:W-:Y:S06]  /*18fc0*/  ENDCOLLECTIVE ;  /* 0x000000000000791b */ /* 0x003fec0003800000 */
.L_x_6628:
[----:B------:R-:W-:Y:S05]  /*18fd0*/  BSYNC B0 ;  /* 0x0000000000007941 */ /* 0x000fea0003800000 */
.L_x_6627:
        /* <DEDUP_REMOVED lines=9> */
.L_x_6629:
[----:B------:R-:W-:Y:S02]  /*19070*/  IMAD.MOV.U32 R13, RZ, RZ, R7 ;  /* 0x000000ffff0d7224 */ /* 0x000fe400078e0007 */
[----:B------:R-:W-:-:S07]  /*19080*/  IMAD.MOV.U32 R6, RZ, RZ, R14 ;  /* 0x000000ffff067224 */ /* 0x000fce00078e000e */
[----:B------:R-:W-:Y:S05]  /*19090*/  WARPSYNC.COLLECTIVE R15, `(.L_x_6630) ;  /* 0x000000000f087348 */ /* 0x000fea0003c00000 */
[----:B------:R0:W1:Y:S02]  /*190a0*/  SHFL.IDX P6, R14, R13, R12, R11 ;  /* 0x0000000c0d0e7389 */ /* 0x00006400000c000b */
[----:B01----:R-:W-:Y:S01]  /*190b0*/  ENDCOLLECTIVE ;  /* 0x000000000000791b */ /* 0x003fe20003800000 */
.L_x_6630:
[----:B------:R-:W-:Y:S01]  /*190c0*/  IMAD.MOV.U32 R7, RZ, RZ, R14 ;  /* 0x000000ffff077224 */ /* 0x000fe200078e000e */
[----:B------:R-:W-:Y:S06]  /*190d0*/  BRA `(.L_x_6631) ;  /* 0xffffffd8009c7947 */ /* 0x000fec000383ffff */
.L_x_6561:
[----:B------:R-:W-:Y:S01]  /*190e0*/  BSSY B0, `(.L_x_6632) ;  /* 0x0000007000007945 */ /* 0x000fe20003800000 */
[----:B------:R-:W-:Y:S02]  /*190f0*/  IMAD.MOV.U32 R13, RZ, RZ, R2 ;  /* 0x000000ffff0d7224 */ /* 0x000fe400078e0002 */
[----:B------:R-:W-:Y:S02]  /*19100*/  IMAD.MOV.U32 R11, RZ, RZ, 0x1f ;  /* 0x0000001fff0b7424 */ /* 0x000fe400078e00ff */
[----:B------:R-:W-:-:S07]  /*19110*/  IMAD.MOV.U32 R15, RZ, RZ, -0x1 ;  /* 0xffffffffff0f7424 */ /* 0x000fce00078e00ff */
[----:B-1234-:R-:W-:Y:S05]  /*19120*/  WARPSYNC.COLLECTIVE R15, `(.L_x_6633) ;  /* 0x000000000f087348 */ /* 0x01efea0003c00000 */
[----:B------:R0:W0:Y:S02]  /*19130*/  SHFL.IDX P6, R14, R13, R12, R11 ;  /* 0x0000000c0d0e7389 */ /* 0x00002400000c000b */
[----:B01234-:R-:W-:Y:S01]  /*19140*/  ENDCOLLECTIVE ;  /* 0x000000000000791b */ /* 0x01ffe20003800000 */
.L_x_6633:
[----:B------:R-:W-:Y:S05]  /*19150*/  BSYNC B0 ;  /* 0x0000000000007941 */ /* 0x000fea0003800000 */
.L_x_6632:
[----:B------:R-:W-:Y:S01]  /*19160*/  IMAD.MOV.U32 R2, RZ, RZ, R14 ;  /* 0x000000ffff027224 */ /* 0x000fe200078e000e */
[----:B------:R-:W-:Y:S06]  /*19170*/  BRA `(.L_x_6634) ;  /* 0xffffffd8008c7947 */ /* 0x000fec000383ffff */
.L_x_6565:
[----:B0-----:R0:W1:Y:S02]  /*19180*/  SYNCS.PHASECHK.TRANS64.TRYWAIT P0, [R0+URZ+0x34820], R3 ;  /* 0x03482003000075a7 */ /* 0x001064000800017f */
[----:B-1----:R-:W-:Y:S05]  /*19190*/  @!P0 NANOSLEEP.SYNCS 0x989680 ;  /* 0x009896800000895d */ /* 0x002fea0003900000 */
[----:B------:R-:W1:Y:S02]  /*191a0*/  @!P0 SYNCS.PHASECHK.TRANS64 P0, [R0+URZ+0x34820], R3 ;  /* 0x03482003000085a7 */ /* 0x000e64000800007f */
[----:B-1----:R-:W-:Y:S05]  /*191b0*/  @!P0 BRA `(.L_x_6565) ;  /* 0xfffffffc00f08947 */ /* 0x002fea000383ffff */
[----:B------:R-:W-:Y:S05]  /*191c0*/  BRA `(.L_x_6635) ;  /* 0xffffffe000247947 */ /* 0x000fea000383ffff */
.L_x_6566:
        /* <DEDUP_REMOVED lines=11> */
.L_x_6637:
[----:B------:R-:W-:Y:S05]  /*19280*/  BSYNC B0 ;  /* 0x0000000000007941 */ /* 0x000fea0003800000 */
.L_x_6636:
[----:B------:R-:W-:Y:S05]  /*19290*/  BRA `(.L_x_6638) ;  /* 0xffffffe0000c7947 */ /* 0x000fea000383ffff */
.L_x_6569:
[----:B------:R-:W-:Y:S01]  /*192a0*/  BSSY B1, `(.L_x_6639) ;  /* 0x0000006000017945 */ /* 0x000fe20003800000 */
[----:B------:R-:W-:-:S07]  /*192b0*/  IMAD.MOV.U32 R15, RZ, RZ, -0x1 ;  /* 0xffffffffff0f7424 */ /* 0x000fce00078e00ff */
[----:B01----:R-:W-:Y:S05]  /*192c0*/  WARPSYNC.COLLECTIVE R15, `(.L_x_6640) ;  /* 0x000000000f0c7348 */ /* 0x003fea0003c00000 */
[----:B------:R-:W-:Y:S02]  /*192d0*/  ELECT P6, UR62, PT ;  /* 0x00000000003e782f */ /* 0x000fe400038c0000 */
[----:B------:R-:W-:Y:S01]  /*192e0*/  MOV R14, UR62 ;  /* 0x0000003e000e7c02 */ /* 0x000fe20008000f00 */
[----:B01----:R-:W-:Y:S10]  /*192f0*/  ENDCOLLECTIVE ;  /* 0x000000000000791b */ /* 0x003ff40003800000 */
.L_x_6640:
[----:B------:R-:W-:Y:S05]  /*19300*/  BSYNC B1 ;  /* 0x0000000000017941 */ /* 0x000fea0003800000 */
.L_x_6639:
[----:B------:R-:W-:Y:S05]  /*19310*/  BRA `(.L_x_6641) ;  /* 0xffffffe000047947 */ /* 0x000fea000383ffff */
.L_x_6571:
[----:B0-----:R0:W1:Y:S02]  /*19320*/  SYNCS.PHASECHK.TRANS64.TRYWAIT P0, [R6+URZ], R5 ;  /* 0x00000005060075a7 */ /* 0x001064000800017f */
[----:B-1----:R-:W-:Y:S05]  /*19330*/  @!P0 NANOSLEEP.SYNCS 0x989680 ;  /* 0x009896800000895d */ /* 0x002fea0003900000 */
[----:B------:R-:W1:Y:S02]  /*19340*/  @!P0 SYNCS.PHASECHK.TRANS64 P0, [R6+URZ], R5 ;  /* 0x00000005060085a7 */ /* 0x000e64000800007f */
[----:B-1----:R-:W-:Y:S05]  /*19350*/  @!P0 BRA `(.L_x_6571) ;  /* 0xfffffffc00f08947 */ /* 0x002fea000383ffff */
[----:B------:R-:W-:Y:S05]  /*19360*/  BRA `(.L_x_6642) ;  /* 0xffffffe000447947 */ /* 0x000fea000383ffff */
.L_x_6572:
[----:B-1----:R1:W2:Y:S02]  /*19370*/  SYNCS.PHASECHK.TRANS64.TRYWAIT P0, [R7+URZ], R2 ;  /* 0x00000002070075a7 */ /* 0x0022a4000800017f */
[----:B--2---:R-:W-:Y:S05]  /*19380*/  @!P0 NANOSLEEP.SYNCS 0x989680 ;  /* 0x009896800000895d */ /* 0x004fea0003900000 */
[----:B------:R-:W2:Y:S02]  /*19390*/  @!P0 SYNCS.PHASECHK.TRANS64 P0, [R7+URZ], R2 ;  /* 0x00000002070085a7 */ /* 0x000ea4000800007f */
[----:B--2---:R-:W-:Y:S05]  /*193a0*/  @!P0 BRA `(.L_x_6572) ;  /* 0xfffffffc00f08947 */ /* 0x004fea000383ffff */
[----:B------:R-:W-:Y:S05]  /*193b0*/  BRA `(.L_x_6643) ;  /* 0xffffffe000387947 */ /* 0x000fea000383ffff */
.L_x_6574:
[----:B--2---:R2:W3:Y:S02]  /*193c0*/  SYNCS.PHASECHK.TRANS64.TRYWAIT P0, [R4+URZ], R5 ;  /* 0x00000005040075a7 */ /* 0x0044e4000800017f */
[----:B---3--:R-:W-:Y:S05]  /*193d0*/  @!P0 NANOSLEEP.SYNCS 0x989680 ;  /* 0x009896800000895d */ /* 0x008fea0003900000 */
[----:B------:R-:W3:Y:S02]  /*193e0*/  @!P0 SYNCS.PHASECHK.TRANS64 P0, [R4+URZ], R5 ;  /* 0x00000005040085a7 */ /* 0x000ee4000800007f */
[----:B---3--:R-:W-:Y:S05]  /*193f0*/  @!P0 BRA `(.L_x_6574) ;  /* 0xfffffffc00f08947 */ /* 0x008fea000383ffff */
[----:B------:R-:W-:Y:S05]  /*19400*/  BRA `(.L_x_6644) ;  /* 0xffffffe0003c7947 */ /* 0x000fea000383ffff */
.L_x_6645:
        /* <DEDUP_REMOVED lines=15> */
.L_x_14852:


//--------------------- .text._ZN7cutlass13device_kernelIN5flash11enable_sm90INS1_16FlashAttnFwdSm90INS1_25CollectiveMainloopFwdSm90ILi2EN4cute5tupleIJNS5_1CILi1EEES8_S8_EEENS6_IJNS7_ILi128EEENS7_ILi176EEESA_EEELi128ENS_10bfloat16_tEfNS_4arch4Sm90ELb0ELb0ELb1ELb1ELb0ELb1ELb0ELb1ELb1ELb1ELb1ELb0EEENS1_21CollectiveEpilogueFwdINS6_IJSA_SA_SB_EEES9_SD_SF_Li256ELb1ELb1ELb1ELb0EEENS1_36VarlenDynamicPersistentTileSchedulerILi128ELi176ELi256ELi128ELb1ELb1ELb1ELb0ELb1ELb1EEEEEEEEEvNT_6ParamsE --------------------------
	.section	.text._ZN7cutlass13device_kernelIN5flash11enable_sm90INS1_16FlashAttnFwdSm90INS1_25CollectiveMainloopFwdSm90ILi2EN4cute5tupleIJNS5_1CILi1EEES8_S8_EEENS6_IJNS7_ILi128EEENS7_ILi176EEESA_EEELi128ENS_10bfloat16_tEfNS_4arch4Sm90ELb0ELb0ELb1ELb1ELb0ELb1ELb0ELb1ELb1ELb1ELb1ELb0EEENS1_21CollectiveEpilogueFwdINS6_IJSA_SA_SB_EEES9_SD_SF_Li256ELb1ELb1ELb1ELb0EEENS1_36VarlenDynamicPersistentTileSchedulerILi128ELi176ELi256ELi128ELb1ELb1ELb1ELb0ELb1ELb1EEEEEEEEEvNT_6ParamsE,"ax",@progbits
	.align	128
.text._ZN7cutlass13device_kernelIN5flash11enable_sm90INS1_16FlashAttnFwdSm90INS1_25CollectiveMainloopFwdSm90ILi2EN4cute5tupleIJNS5_1CILi1EEES8_S8_EEENS6_IJNS7_ILi128EEENS7_ILi176EEESA_EEELi128ENS_10bfloat16_tEfNS_4arch4Sm90ELb0ELb0ELb1ELb1ELb0ELb1ELb0ELb1ELb1ELb1ELb1ELb0EEENS1_21CollectiveEpilogueFwdINS6_IJSA_SA_SB_EEES9_SD_SF_Li256ELb1ELb1ELb1ELb0EEENS1_36VarlenDynamicPersistentTileSchedulerILi128ELi176ELi256ELi128ELb1ELb1ELb1ELb0ELb1ELb1EEEEEEEEEvNT_6ParamsE:
        .type           _ZN7cutlass13device_kernelIN5flash11enable_sm90INS1_16FlashAttnFwdSm90INS1_25CollectiveMainloopFwdSm90ILi2EN4cute5tupleIJNS5_1CILi1EEES8_S8_EEENS6_IJNS7_ILi128EEENS7_ILi176EEESA_EEELi128ENS_10bfloat16_tEfNS_4arch4Sm90ELb0ELb0ELb1ELb1ELb0ELb1ELb0ELb1ELb1ELb1ELb1ELb0EEENS1_21CollectiveEpilogueFwdINS6_IJSA_SA_SB_EEES9_SD_SF_Li256ELb1ELb1ELb1ELb0EEENS1_36VarlenDynamicPersistentTileSchedulerILi128ELi176ELi256ELi128ELb1ELb1ELb1ELb0ELb1ELb1EEEEEEEEEvNT_6ParamsE,@function
        .size           _ZN7cutlass13device_kernelIN5flash11enable_sm90INS1_16FlashAttnFwdSm90INS1_25CollectiveMainloopFwdSm90ILi2EN4cute5tupleIJNS5_1CILi1EEES8_S8_EEENS6_IJNS7_ILi128EEENS7_ILi176EEESA_EEELi128ENS_10bfloat16_tEfNS_4arch4Sm90ELb0ELb0ELb1ELb1ELb0ELb1ELb0ELb1ELb1ELb1ELb1ELb0EEENS1_21CollectiveEpilogueFwdINS6_IJSA_SA_SB_EEES9_SD_SF_Li256ELb1ELb1ELb1ELb0EEENS1_36VarlenDynamicPersistentTileSchedulerILi128ELi176ELi256ELi128ELb1ELb1ELb1ELb0ELb1ELb1EEEEEEEEEvNT_6ParamsE,(.L_x_14853 - _ZN7cutlass13device_kernelIN5flash11enable_sm90INS1_16FlashAttnFwdSm90INS1_25CollectiveMainloopFwdSm90ILi2EN4cute5tupleIJNS5_1CILi1EEES8_S8_EEENS6_IJNS7_ILi128EEENS7_ILi176EEESA_EEELi128ENS_10bfloat16_tEfNS_4arch4Sm90ELb0ELb0ELb1ELb1ELb0ELb1ELb0ELb1ELb1ELb1ELb1ELb0EEENS1_21CollectiveEpilogueFwdINS6_IJSA_SA_SB_EEES9_SD_SF_Li256ELb1ELb1ELb1ELb0EEENS1_36VarlenDynamicPersistentTileSchedulerILi128ELi176ELi256ELi128ELb1ELb1ELb1ELb0ELb1ELb1EEEEEEEEEvNT_6ParamsE)
        .other          _ZN7cutlass13device_kernelIN5flash11enable_sm90INS1_16FlashAttnFwdSm90INS1_25CollectiveMainloopFwdSm90ILi2EN4cute5tupleIJNS5_1CILi1EEES8_S8_EEENS6_IJNS7_ILi128EEENS7_ILi176EEESA_EEELi128ENS_10bfloat16_tEfNS_4arch4Sm90ELb0ELb0ELb1ELb1ELb0ELb1ELb0ELb1ELb1ELb1ELb1ELb0EEENS1_21CollectiveEpilogueFwdINS6_IJSA_SA_SB_EEES9_SD_SF_Li256ELb1ELb1ELb1ELb0EEENS1_36VarlenDynamicPersistentTileSchedulerILi128ELi176ELi256ELi128ELb1ELb1ELb1ELb0ELb1ELb1EEEEEEEEEvNT_6ParamsE,@"STO_CUDA_ENTRY STV_DEFAULT"
_ZN7cutlass13device_kernelIN5flash11enable_sm90INS1_16FlashAttnFwdSm90INS1_25CollectiveMainloopFwdSm90ILi2EN4cute5tupleIJNS5_1CILi1EEES8_S8_EEENS6_IJNS7_ILi128EEENS7_ILi176EEESA_EEELi128ENS_10bfloat16_tEfNS_4arch4Sm90ELb0ELb0ELb1ELb1ELb0ELb1ELb0ELb1ELb1ELb1ELb1ELb0EEENS1_21CollectiveEpilogueFwdINS6_IJSA_SA_SB_EEES9_SD_SF_Li256ELb1ELb1ELb1ELb0EEENS1_36VarlenDynamicPersistentTileSchedulerILi128ELi176ELi256ELi128ELb1ELb1ELb1ELb0ELb1ELb1EEEEEEEEEvNT_6ParamsE:
        /* <DEDUP_REMOVED lines=24> */
.L_x_6647:
[----:B------:R-:W-:Y:S05]  /*0180*/  BSYNC B0 ;  /* 0x0000000000007941 */ /* 0x000fea0003800000 */
.L_x_6646:
        /* <DEDUP_REMOVED lines=41> */
.L_x_6648:
        /* <DEDUP_REMOVED lines=22> */
.L_x_6649:
        /* <DEDUP_REMOVED lines=18> */
.L_x_6650:
        /* <DEDUP_REMOVED lines=22> */
.L_x_6651:
        /* <DEDUP_REMOVED lines=22> */
.L_x_6652:
[----:B------:R-:W-:Y:S01]  /*0960*/  PLOP3.LUT P0, PT, PT, PT, UP0, 0x80, 0x0 ;  /* 0x000000000000781c */ /* 0x000fe20003f0f008 */
[----:B------:R-:W-:Y:S01]  /*0970*/  UMOV UR60, 0x1 ;  /* 0x00000001003c7882 */ /* 0x000fe20000000000 */
[----:B------:R-:W-:Y:S01]  /*0980*/  NOP ;  /* 0x0000000000007918 */ /* 0x000fe20000000000 */
[----:B------:R-:W-:Y:S01]  /*0990*/  USEL UR60, UR60, 0x2, !UP0 ;  /* 0x000000023c3c7887 */ /* 0x000fe2000c000000 */
[----:B------:R-:W-:Y:S01]  /*09a0*/  BSSY B9, `(.L_x_6653) ;  /* 0x00028fa000097945 */ /* 0x000fe20003800000 */
[----:B012-4-:R-:W-:Y:S08]  /*09b0*/  BAR.SYNC.DEFER_BLOCKING 0x0 ;  /* 0x0000000000007b1d */ /* 0x017ff00000010000 */
[----:B------:R-:W-:Y:S05]  /*09c0*/  @!P0 BRA `(.L_x_6654) ;  /* 0x0000021000f48947 */ /* 0x000fea0003800000 */
.L_x_6655:
[----:B------:R-:W-:-:S08]  /*09d0*/  NOP ;  /* 0x0000000000007918 */ /* 0x000fd00000000000 */
[----:B------:R-:W0:Y:S02]  /*09e0*/  USETMAXREG.TRY_ALLOC.CTAPOOL UP0, 0xf0 ;  /* 0x000000f0000079c8 */ /* 0x000e240008000600 */
[----:B0-----:R-:W-:-:S13]  /*09f0*/  PLOP3.LUT P0, PT, PT, PT, UP0, 0x80, 0x0 ;  /* 0x000000000000781c */ /* 0x001fda0003f0f008 */
[----:B------:R-:W-:Y:S05]  /*0a00*/  @!P0 BRA `(.L_x_6655) ;  /* 0xfffffffc00f08947 */ /* 0x000fea000383ffff */
[----:B------:R-:W2:Y:S01]  /*0a10*/  LDL.LU R0, [R1] ;  /* 0x0000000001007983 */ /* 0x000ea20000300800 */
[----:B------:R-:W-:Y:S01]  /*0a20*/  SHF.R.U32.HI R2, RZ, 0x7, R6 ;  /* 0x00000007ff027819 */ /* 0x000fe20000011606 */
[----:B------:R-:W0:Y:S01]  /*0a30*/  S2UR UR5, SR_CgaCtaId ;  /* 0x00000000000579c3 */ /* 0x000e220000008800 */
[----:B------:R-:W-:-:S07]  /*0a40*/  UMOV UR4, 0x400 ;  /* 0x0000040000047882 */ /* 0x000fce0000000000 */
[----:B------:R-:W-:Y:S06]  /*0a50*/  BAR.ARV 0x8, 0x180 ;  /* 0x0206000000007b1d */ /* 0x000fec0000002000 */
[----:B------:R-:W-:-:S13]  /*0a60*/  ISETP.NE.AND P0, PT, R2, 0x1, PT ;  /* 0x000000010200780c */ /* 0x000fda0003f05270 */
[----:B------:R-:W-:Y:S06]  /*0a70*/  @!P0 BAR.ARV 0x9, 0x100 ;  /* 0x0244000000008b1d */ /* 0x000fec0000002000 */
[----:B0-----:R-:W-:Y:S02]  /*0a80*/  ULEA UR4, UR5, UR4, 0x18 ;  /* 0x0000000405047291 */ /* 0x001fe4000f8ec03f */
[----:B------:R-:W-:Y:S04]  /*0a90*/  BAR.SYNC.DEFER_BLOCKING 0x5, 0x180 ;  /* 0x0146000000007b1d */ /* 0x000fe80000010000 */
[----:B------:R-:W-:-:S02]  /*0aa0*/  IMAD.U32 R2, RZ, RZ, UR4 ;  /* 0x00000004ff027e24 */ /* 0x000fc4000f8e00ff */
[----:B------:R-:W-:-:S03]  /*0ab0*/  ULDC UR4, c[0x0][0xc3c] ;  /* 0x00030f0000047ab9 */ /* 0x000fc60000000800 */
[----:B------:R-:W0:Y:S01]  /*0ac0*/  LDS.128 R148, [R2+0x348d0] ;  /* 0x0348d00002947984 */ /* 0x000e220000000c00 */
[----:B------:R-:W-:Y:S06]  /*0ad0*/  BAR.ARV 0x4, 0x180 ;  /* 0x0106000000007b1d */ /* 0x000fec0000002000 */
[----:B--2---:R-:W-:-:S04]  /*0ae0*/  LOP3.LUT R0, R0, 0xffffffdf, RZ, 0xc0, !PT ;  /* 0xffffffdf00007812 */ /* 0x004fc800078ec0ff */
[----:B------:R-:W-:Y:S02]  /*0af0*/  @P0 LOP3.LUT R0, R0, 0x20, RZ, 0xfc, !PT ;  /* 0x0000002000000812 */ /* 0x000fe400078efcff */
[----:B0-----:R-:W-:-:S03]  /*0b00*/  ISETP.GE.AND P0, PT, R151, UR4, PT ;  /* 0x0000000497007c0c */ /* 0x001fc6000bf06270 */
[----:B------:R0:W-:Y:S10]  /*0b10*/  STL [R1], R0 ;  /* 0x0000000001007387 */ /* 0x0001f40000100800 */
[----:B0-----:R-:W-:Y:S05]  /*0b20*/  @P0 BRA `(.L_x_6656) ;  /* 0x0000028c00840947 */ /* 0x001fea0003800000 */
[----:B------:R-:W-:Y:S01]  /*0b30*/  VIADD R13, R6, 0xffffff80 ;  /* 0xffffff80060d7836 */ /* 0x000fe20000000000 */
[----:B------:R-:W-:Y:S01]  /*0b40*/  R2UR UR4, R2 ;  /* 0x00000000020472ca */ /* 0x000fe200000e0000 */
[----:B------:R-:W-:Y:S01]  /*0b50*/  ULOP3.LUT UR5, UR60, 0x1, URZ, 0xfc, !UPT ;  /* 0x000000013c057892 */ /* 0x000fe2000f8efc3f */
[----:B------:R-:W-:Y:S01]  /*0b60*/  IMAD.MOV.U32 R23, RZ, RZ, RZ ;  /* 0x000000ffff177224 */ /* 0x000fe200078e00ff */
[----:B------:R-:W-:Y:S02]  /*0b70*/  CS2R R222, SRZ ;  /* 0x0000000000de7805 */ /* 0x000fe4000001ff00 */
[----:B------:R-:W-:Y:S01]  /*0b80*/  SHF.R.S32.HI R0, RZ, 0x1f, R13 ;  /* 0x0000001fff007819 */ /* 0x000fe2000001140d */
[----:B------:R-:W-:-:S03]  /*0b90*/  IMAD.MOV.U32 R229, RZ, RZ, RZ ;  /* 0x000000ffffe57224 */ /* 0x000fc600078e00ff */
[CC--:B------:R-:W-:Y:S02]  /*0ba0*/  LEA.HI R3, R0.reuse, R13.reuse, RZ, 0x7 ;  /* 0x0000000d00037211 */ /* 0x0c0fe400078f38ff */
[CC--:B------:R-:W-:Y:S02]  /*0bb0*/  LEA.HI R5, R0.reuse, R13.reuse, RZ, 0x5 ;  /* 0x0000000d00057211 */ /* 0x0c0fe400078f28ff */
[----:B------:R-:W-:Y:S01]  /*0bc0*/  LOP3.LUT R4, R3, 0xffffff80, RZ, 0xc0, !PT ;  /* 0xffffff8003047812 */ /* 0x000fe200078ec0ff */
[----:B------:R-:W-:Y:S01]  /*0bd0*/  UIADD3 UR4, UR4, 0x16400, URZ ;  /* 0x0001640004047890 */ /* 0x000fe2000fffe03f */
[----:B------:R-:W-:Y:S01]  /*0be0*/  SHF.R.S32.HI R14, RZ, 0x7, R3 ;  /* 0x00000007ff0e7819 */ /* 0x000fe20000011403 */
[----:B------:R-:W-:Y:S01]  /*0bf0*/  IMAD.SHL.U32 R6, R5, 0x20, RZ ;  /* 0x0000002005067824 */ /* 0x000fe200078e00ff */
[CC--:B------:R-:W-:Y:S01]  /*0c00*/  LEA.HI R12, R0.reuse, R13.reuse, RZ, 0x2 ;  /* 0x0000000d000c7211 */ /* 0x0c0fe200078f10ff */
[----:B------:R-:W-:Y:S01]  /*0c10*/  IMAD.IADD R21, R13, 0x1, -R4 ;  /* 0x000000010d157824 */ /* 0x000fe200078e0a04 */
[----:B------:R-:W-:-:S02]  /*0c20*/  LEA.HI R4, R0, R13, RZ, 0x4 ;  /* 0x0000000d00047211 */ /* 0x000fc400078f20ff */
[----:B------:R-:W-:Y:S02]  /*0c30*/  LOP3.LUT R6, R6, 0xfffffc00, RZ, 0xc0, !PT ;  /* 0xfffffc0006067812 */ /* 0x000fe400078ec0ff */
[----:B------:R-:W-:Y:S02]  /*0c40*/  SHF.R.S32.HI R8, RZ, 0x1f, R21 ;  /* 0x0000001fff087819 */ /* 0x000fe40000011415 */
[----:B------:R-:W-:Y:S02]  /*0c50*/  LOP3.LUT R5, R4, 0x3fffff0, RZ, 0xc0, !PT ;  /* 0x03fffff004057812 */ /* 0x000fe400078ec0ff */
[CC--:B------:R-:W-:Y:S02]  /*0c60*/  LEA.HI R9, R8.reuse, R21.reuse, RZ, 0x2 ;  /* 0x0000001508097211 */ /* 0x0c0fe400078f10ff */
[----:B------:R-:W-:Y:S01]  /*0c70*/  LEA.HI R8, R8, R21, RZ, 0x5 ;  /* 0x0000001508087211 */ /* 0x000fe200078f28ff */
[----:B------:R-:W-:Y:S01]  /*0c80*/  IMAD.IADD R5, R13, 0x1, -R5 ;  /* 0x000000010d057824 */ /* 0x000fe200078e0a05 */
[----:B------:R-:W-:-:S02]  /*0c90*/  SHF.R.S32.HI R10, RZ, 0x2, R9 ;  /* 0x00000002ff0a7819 */ /* 0x000fc40000011409 */
[----:B------:R-:W-:Y:S02]  /*0ca0*/  SHF.R.S32.HI R7, RZ, 0x1f, R9 ;  /* 0x0000001fff077819 */ /* 0x000fe40000011409 */
[----:B------:R-:W-:Y:S02]  /*0cb0*/  LEA.HI R3, R3, R14, RZ, 0x1 ;  /* 0x0000000e03037211 */ /* 0x000fe400078f08ff */
[----:B------:R-:W-:Y:S02]  /*0cc0*/  LEA.HI R7, R7, R10, RZ, 0x3 ;  /* 0x0000000a07077211 */ /* 0x000fe400078f18ff */
[----:B------:R-:W-:Y:S02]  /*0cd0*/  SHF.R.S32.HI R8, RZ, 0x5, R8 ;  /* 0x00000005ff087819 */ /* 0x000fe40000011408 */
[----:B------:R-:W-:Y:S01]  /*0ce0*/  LOP3.LUT R11, R7, 0xfffffff8, RZ, 0xc0, !PT ;  /* 0xfffffff8070b7812 */ /* 0x000fe200078ec0ff */
[----:B------:R-:W-:Y:S01]  /*0cf0*/  IMAD R7, R5, 0x40, R6 ;  /* 0x0000004005077824 */ /* 0x000fe200078e0206 */
[----:B------:R-:W-:-:S02]  /*0d00*/  SHF.R.S32.HI R5, RZ, 0x4, R4 ;  /* 0x00000004ff057819 */ /* 0x000fc40000011404 */
[----:B------:R-:W-:Y:S01]  /*0d10*/  LOP3.LUT R3, R3, 0x3fffffe, RZ, 0xc0, !PT ;  /* 0x03fffffe03037812 */ /* 0x000fe200078ec0ff */
[----:B------:R-:W-:Y:S01]  /*0d20*/  IMAD.IADD R11, R10, 0x1, -R11 ;  /* 0x000000010a0b7824 */ /* 0x000fe200078e0a0b */
[----:B------:R-:W-:Y:S02]  /*0d30*/  LEA.HI R4, R4, R5, RZ, 0x1 ;  /* 0x0000000504047211 */ /* 0x000fe400078f08ff */
[----:B------:R-:W-:Y:S01]  /*0d40*/  LOP3.LUT R12, R12, 0xfffffffc, RZ, 0xc0, !PT ;  /* 0xfffffffc0c0c7812 */ /* 0x000fe200078ec0ff */
[----:B------:R-:W-:Y:S01]  /*0d50*/  IMAD R8, R8, 0x10, R11 ;  /* 0x0000001008087824 */ /* 0x000fe200078e020b */
[----:B------:R-:W-:Y:S01]  /*0d60*/  LOP3.LUT R4, R4, 0x1ffffffe, RZ, 0xc0, !PT ;  /* 0x1ffffffe04047812 */ /* 0x000fe200078ec0ff */
[----:B------:R-:W-:Y:S01]  /*0d70*/  IMAD.IADD R3, R14, 0x1, -R3 ;  /* 0x000000010e037824 */ /* 0x000fe200078e0a03 */
[----:B------:R-:W-:Y:S01]  /*0d80*/  LEA.HI R22, R0, R13, RZ, 0x3 ;  /* 0x0000000d00167211 */ /* 0x000fe200078f18ff */
[----:B------:R-:W-:Y:S01]  /*0d90*/  IMAD.IADD R12, R13, 0x1, -R12 ;  /* 0x000000010d0c7824 */ /* 0x000fe200078e0a0c */
[----:B------:R-:W-:Y:S01]  /*0da0*/  LOP3.LUT R9, R9, 0x7ffffffc, RZ, 0xc0, !PT ;  /* 0x7ffffffc09097812 */ /* 0x000fe200078ec0ff */
[----:B------:R-:W-:-:S02]  /*0db0*/  IMAD.IADD R4, R5, 0x1, -R4 ;  /* 0x0000000105047824 */ /* 0x000fc400078e0a04 */
[----:B------:R-:W-:Y:S01]  /*0dc0*/  IMAD R15, R3, 0x40, R8 ;  /* 0x00000040030f7824 */ /* 0x000fe200078e0208 */
[----:B------:R-:W-:Y:S01]  /*0dd0*/  LEA.HI R6, R12, R12, RZ, 0x1 ;  /* 0x0000000c0c067211 */ /* 0x000fe200078f08ff */
[----:B------:R-:W-:Y:S01]  /*0de0*/  IMAD.U32 R3, RZ, RZ, UR5 ;  /* 0x00000005ff037e24 */ /* 0x000fe2000f8e00ff */
[----:B------:R-:W-:Y:S01]  /*0df0*/  LEA.HI R3, R0, R13, RZ, 0x6 ;  /* 0x0000000d00037211 */ /* 0x000fe200078f30ff */
[----:B------:R-:W-:Y:S01]  /*0e00*/  IMAD R4, R4, 0x8, R7 ;  /* 0x0000000804047824 */ /* 0x000fe200078e0207 */
[----:B------:R-:W-:Y:S01]  /*0e10*/  LOP3.LUT R0, R22, 0xfffffff8, RZ, 0xc0, !PT ;  /* 0xfffffff816007812 */ /* 0x000fe200078ec0ff */
[----:B------:R-:W-:Y:S01]  /*0e20*/  IMAD.IADD R9, R21, 0x1, -R9 ;  /* 0x0000000115097824 */ /* 0x000fe200078e0a09 */
[----:B------:R-:W-:Y:S01]  /*0e30*/  SHF.R.S32.HI R22, RZ, 0x3, R22 ;  /* 0x00000003ff167819 */ /* 0x000fe20000011416 */
[----:B------:R-:W-:Y:S01]  /*0e40*/  IMAD.SHL.U32 R3, R3, 0x8, RZ ;  /* 0x0000000803037824 */ /* 0x000fe200078e00ff */
[----:B------:R0:W-:Y:S01]  /*0e50*/  STL [R1+0x90], R4 ;  /* 0x0000900401007387 */ /* 0x0001e20000100800 */
[----:B------:R-:W-:Y:S01]  /*0e60*/  IMAD.IADD R18, R13, 0x1, -R0 ;  /* 0x000000010d127824 */ /* 0x000fe200078e0a00 */
[----:B------:R-:W-:Y:S01]  /*0e70*/  LOP3.LUT R5, R6, 0x1ffffffe, RZ, 0xc0, !PT ;  /* 0x1ffffffe06057812 */ /* 0x000fe200078ec0ff */
[C---:B------:R-:W-:Y:S01]  /*0e80*/  VIADD R29, R22.reuse, 0x20 ;  /* 0x00000020161d7836 */ /* 0x040fe20000000000 */
[----:B------:R-:W-:Y:S01]  /*0e90*/  LOP3.LUT R20, R3, 0xfffffe00, RZ, 0xc0, !PT ;  /* 0xfffffe0003147812 */ /* 0x000fe200078ec0ff */
[----:B------:R-:W-:Y:S01]  /*0ea0*/  VIADD R28, R22, 0x40 ;  /* 0x00000040161c7836 */ /* 0x000fe20000000000 */
[----:B------:R-:W-:Y:S01]  /*0eb0*/  STL [R1+0x88], R15 ;  /* 0x0000880f01007387 */ /* 0x000fe20000100800 */
[----:B------:R-:W-:-:S02]  /*0ec0*/  IMAD.U32 R0, RZ, RZ, UR4 ;  /* 0x00000004ff007e24 */ /* 0x000fc4000f8e00ff */
[C---:B------:R-:W-:Y:S01]  /*0ed0*/  VIADD R27, R22.reuse, 0x60 ;  /* 0x00000060161b7836 */ /* 0x040fe20000000000 */
[----:B------:R-:W-:Y:S01]  /*0ee0*/  STL [R1+0x68], RZ ;  /* 0x000068ff01007387 */ /* 0x000fe20000100800 */
[C---:B0-----:R-:W-:Y:S01]  /*0ef0*/  IMAD.SHL.U32 R4, R22.reuse, 0x40, RZ ;  /* 0x0000004016047824 */ /* 0x041fe200078e00ff */
[----:B------:R-:W-:Y:S01]  /*0f00*/  SHF.R.S32.HI R7, RZ, 0x1f, R28 ;  /* 0x0000001fff077819 */ /* 0x000fe2000001141c */
[C---:B------:R-:W-:Y:S01]  /*0f10*/  VIADD R26, R22.reuse, 0x80 ;  /* 0x00000080161a7836 */ /* 0x040fe20000000000 */
[----:B------:R0:W-:Y:S01]  /*0f20*/  STL [R1+0x78], R0 ;  /* 0x0000780001007387 */ /* 0x0001e20000100800 */
[----:B------:R-:W-:Y:S01]  /*0f30*/  VIADD R25, R22, 0xa0 ;  /* 0x000000a016197836 */ /* 0x000fe20000000000 */
[----:B------:R-:W-:Y:S01]  /*0f40*/  LOP3.LUT R3, R4, 0x1c0, RZ, 0xc0, !PT ;  /* 0x000001c004037812 */ /* 0x000fe200078ec0ff */
[----:B------:R-:W-:Y:S01]  /*0f50*/  IMAD.SHL.U32 R16, R18, 0x8, RZ ;  /* 0x0000000812107824 */ /* 0x000fe200078e00ff */
[----:B------:R-:W-:Y:S01]  /*0f60*/  SHF.R.S32.HI R4, RZ, 0x1f, R29 ;  /* 0x0000001fff047819 */ /* 0x000fe2000001141d */
[----:B------:R-:W-:Y:S01]  /*0f70*/  IMAD.IADD R5, R12, 0x1, -R5 ;  /* 0x000000010c057824 */ /* 0x000fe200078e0a05 */
[----:B------:R-:W-:Y:S01]  /*0f80*/  SHF.R.S32.HI R10, RZ, 0x1f, R27 ;  /* 0x0000001fff0a7819 */ /* 0x000fe2000001141b */
[----:B------:R-:W-:Y:S01]  /*0f90*/  IMAD.SHL.U32 R6, R28, 0x40, RZ ;  /* 0x000000401c067824 */ /* 0x000fe200078e00ff */
[----:B------:R-:W-:Y:S01]  /*0fa0*/  SHF.R.S32.HI R12, RZ, 0x1f, R26 ;  /* 0x0000001fff0c7819 */ /* 0x000fe2000001141a */
[----:B------:R-:W-:Y:S01]  /*0fb0*/  IMAD.SHL.U32 R8, R27, 0x40, RZ ;  /* 0x000000401b087824 */ /* 0x000fe200078e00ff */
[----:B0-----:R-:W-:Y:S01]  /*0fc0*/  SHF.R.S32.HI R0, RZ, 0x1f, R22 ;  /* 0x0000001fff007819 */ /* 0x001fe20000011416 */
[----:B------:R-:W-:Y:S01]  /*0fd0*/  IMAD.SHL.U32 R0, R29, 0x40, RZ ;  /* 0x000000401d007824 */ /* 0x000fe200078e00ff */
[----:B------:R-:W-:Y:S01]  /*0fe0*/  LEA.HI R4, R4, R29, RZ, 0x3 ;  /* 0x0000001d04047211 */ /* 0x000fe200078f18ff */
[----:B------:R-:W-:Y:S01]  /*0ff0*/  IMAD.SHL.U32 R11, R26, 0x40, RZ ;  /* 0x000000401a0b7824 */ /* 0x000fe200078e00ff */
[----:B------:R-:W-:Y:S01]  /*1000*/  SHF.R.S32.HI R14, RZ, 0x1f, R25 ;  /* 0x0000001fff0e7819 */ /* 0x000fe20000011419 */
[----:B------:R-:W-:Y:S01]  /*1010*/  IMAD.SHL.U32 R13, R25, 0x40, RZ ;  /* 0x00000040190d7824 */ /* 0x000fe200078e00ff */
[----:B------:R-:W-:Y:S01]  /*1020*/  SHF.R.U32.HI R24, RZ, 0x3, R3 ;  /* 0x00000003ff187819 */ /* 0x000fe20000011603 */
[----:B------:R-:W-:Y:S01]  /*1030*/  IMAD.SHL.U32 R4, R4, 0x40, RZ ;  /* 0x0000004004047824 */ /* 0x000fe200078e00ff */
[----:B------:R-:W-:Y:S01]  /*1040*/  LEA.HI R7, R7, R28, RZ, 0x3 ;  /* 0x0000001c07077211 */ /* 0x000fe200078f18ff */
[----:B------:R-:W-:Y:S01]  /*1050*/  IMAD.SHL.U32 R18, R18, 0x4, RZ ;  /* 0x0000000412127824 */ /* 0x000fe200078e00ff */
[----:B------:R-:W-:Y:S01]  /*1060*/  LOP3.LUT R3, R3, 0x38, R16, 0xf8, !PT ;  /* 0x0000003803037812 */ /* 0x000fe200078ef810 */
[----:B------:R-:W-:Y:S01]  /*1070*/  VIADD R221, R16, 0x40 ;  /* 0x0000004010dd7836 */ /* 0x000fe20000000000 */
[----:B------:R-:W-:Y:S01]  /*1080*/  LEA.HI R10, R10, R27, RZ, 0x3 ;  /* 0x0000001b0a0a7211 */ /* 0x000fe200078f18ff */
[----:B------:R-:W-:Y:S01]  /*1090*/  IMAD.SHL.U32 R7, R7, 0x40, RZ ;  /* 0x0000004007077824 */ /* 0x000fe200078e00ff */
[----:B------:R-:W-:Y:S01]  /*10a0*/  LEA.HI R12, R12, R26, RZ, 0x3 ;  /* 0x0000001a0c0c7211 */ /* 0x000fe200078f18ff */
[----:B------:R-:W-:Y:S01]  /*10b0*/  VIADD R220, R18, 0x20 ;  /* 0x0000002012dc7836 */ /* 0x000fe20000000000 */
[----:B------:R-:W-:Y:S01]  /*10c0*/  LEA.HI R14, R14, R25, RZ, 0x3 ;  /* 0x000000190e0e7211 */ /* 0x000fe200078f18ff */
[----:B------:R-:W-:Y:S01]  /*10d0*/  IMAD.SHL.U32 R10, R10, 0x40, RZ ;  /* 0x000000400a0a7824 */ /* 0x000fe200078e00ff */
[----:B------:R-:W-:Y:S01]  /*10e0*/  LOP3.LUT R0, R0, 0x1c0, RZ, 0xc0, !PT ;  /* 0x000001c000007812 */ /* 0x000fe200078ec0ff */
[----:B------:R-:W-:Y:S01]  /*10f0*/  IMAD.SHL.U32 R12, R12, 0x40, RZ ;  /* 0x000000400c0c7824 */ /* 0x000fe200078e00ff */
[----:B------:R-:W-:Y:S01]  /*1100*/  LOP3.LUT R3, R20, R3, R24, 0xf6, !PT ;  /* 0x0000000314037212 */ /* 0x000fe200078ef618 */
[----:B------:R-:W-:Y:S01]  /*1110*/  IMAD.SHL.U32 R14, R14, 0x40, RZ ;  /* 0x000000400e0e7824 */ /* 0x000fe200078e00ff */
[----:B------:R-:W-:-:S02]  /*1120*/  LOP3.LUT R6, R6, 0x1c0, RZ, 0xc0, !PT ;  /* 0x000001c006067812 */ /* 0x000fc400078ec0ff */
[----:B------:R-:W-:Y:S01]  /*1130*/  LOP3.LUT R8, R8, 0x1c0, RZ, 0xc0, !PT ;  /* 0x000001c008087812 */ /* 0x000fe200078ec0ff */
[----:B------:R0:W-:Y:S01]  /*1140*/  STL [R1+0x38], R3 ;  /* 0x0000380301007387 */ /* 0x0001e20000100800 */
[----:B------:R-:W-:Y:S02]  /*1150*/  SHF.R.U32.HI R20, RZ, 0x3, R0 ;  /* 0x00000003ff147819 */ /* 0x000fe40000011600 */
[----:B------:R-:W-:Y:S02]  /*1160*/  LOP3.LUT R25, R11, 0x1c0, RZ, 0xc0, !PT ;  /* 0x000001c00b197812 */ /* 0x000fe400078ec0ff */
[----:B------:R-:W-:Y:S02]  /*1170*/  LOP3.LUT R0, R0, 0x38, R16, 0xf8, !PT ;  /* 0x0000003800007812 */ /* 0x000fe400078ef810 */
[----:B------:R-:W-:Y:S02]  /*1180*/  LOP3.LUT R4, R4, 0xfffffe00, RZ, 0xc0, !PT ;  /* 0xfffffe0004047812 */ /* 0x000fe400078ec0ff */
[----:B------:R-:W-:-:S02]  /*1190*/  LOP3.LUT R11, R13, 0x1c0, RZ, 0xc0, !PT ;  /* 0x000001c00d0b7812 */ /* 0x000fc400078ec0ff */
[----:B------:R-:W-:Y:S01]  /*11a0*/  LOP3.LUT R7, R7, 0xfffffe00, RZ, 0xc0, !PT ;  /* 0xfffffe0007077812 */ /* 0x000fe200078ec0ff */
[----:B------:R-:W-:Y:S01]  /*11b0*/  STL [R1+0x44], R4 ;  /* 0x0000440401007387 */ /* 0x000fe20000100800 */
[----:B------:R-:W-:Y:S02]  /*11c0*/  SHF.R.U32.HI R13, RZ, 0x3, R6 ;  /* 0x00000003ff0d7819 */ /* 0x000fe40000011606 */
[----:B0-----:R-:W-:Y:S01]  /*11d0*/  LOP3.LUT R3, R6, 0x38, R16, 0xf8, !PT ;  /* 0x0000003806037812 */ /* 0x001fe200078ef810 */
[----:B------:R0:W-:Y:S01]  /*11e0*/  STL [R1+0x40], R7 ;  /* 0x0000400701007387 */ /* 0x0001e20000100800 */
[----:B------:R-:W-:Y:S02]  /*11f0*/  SHF.R.U32.HI R11, RZ, 0x3, R8 ;  /* 0x00000003ff0b7819 */ /* 0x000fe40000011608 */
[----:B------:R-:W-:Y:S02]  /*1200*/  LOP3.LUT R6, R8, 0x38, R16, 0xf8, !PT ;  /* 0x0000003808067812 */ /* 0x000fe400078ef810 */
[----:B------:R-:W-:-:S02]  /*1210*/  LOP3.LUT R8, R10, 0xfffffe00, RZ, 0xc0, !PT ;  /* 0xfffffe000a087812 */ /* 0x000fc400078ec0ff */
[----:B------:R-:W-:Y:S02]  /*1220*/  LOP3.LUT R12, R12, 0xfffffe00, RZ, 0xc0, !PT ;  /* 0xfffffe000c0c7812 */ /* 0x000fe400078ec0ff */
[----:B------:R-:W-:Y:S02]  /*1230*/  LOP3.LUT R0, R4, R0, R20, 0xf6, !PT ;  /* 0x0000000004007212 */ /* 0x000fe400078ef614 */
[----:B------:R-:W-:Y:S01]  /*1240*/  LOP3.LUT R10, R14, 0xfffffe00, RZ, 0xc0, !PT ;  /* 0xfffffe000e0a7812 */ /* 0x000fe200078ec0ff */
[----:B------:R-:W-:Y:S01]  /*1250*/  STL [R1+0x54], R12 ;  /* 0x0000540c01007387 */ /* 0x000fe20000100800 */
[----:B------:R-:W-:Y:S01]  /*1260*/  LOP3.LUT R3, R7, R3, R13, 0xf6, !PT ;  /* 0x0000000307037212 */ /* 0x000fe200078ef60d */
[----:B0-----:R-:W-:Y:S01]  /*1270*/  IMAD.SHL.U32 R7, R9, 0x2, RZ ;  /* 0x0000000209077824 */ /* 0x001fe200078e00ff */
[----:B------:R-:W-:Y:S01]  /*1280*/  LEA R0, R0, UR4, 0x1 ;  /* 0x0000000400007c11 */ /* 0x000fe2000f8e08ff */
[----:B------:R-:W-:Y:S01]  /*1290*/  STL [R1+0x50], R10 ;  /* 0x0000500a01007387 */ /* 0x000fe20000100800 */
[----:B------:R-:W-:-:S02]  /*12a0*/  LOP3.LUT R6, R8, R6, R11, 0xf6, !PT ;  /* 0x0000000608067212 */ /* 0x000fc400078ef60b */
[----:B------:R-:W-:Y:S01]  /*12b0*/  LEA R4, R3, UR4, 0x1 ;  /* 0x0000000403047c11 */ /* 0x000fe2000f8e08ff */
[----:B------:R-:W-:Y:S01]  /*12c0*/  STL [R1+0x3c], R8 ;  /* 0x00003c0801007387 */ /* 0x000fe20000100800 */
[----:B------:R-:W-:Y:S02]  /*12d0*/  LEA R3, R6, UR4, 0x1 ;  /* 0x0000000406037c11 */ /* 0x000fe4000f8e08ff */
[----:B------:R-:W-:Y:S01]  /*12e0*/  SHF.R.S32.HI R17, RZ, 0x1f, R16 ;  /* 0x0000001fff117819 */ /* 0x000fe20000011410 */
[----:B------:R-:W-:Y:S04]  /*12f0*/  STL [R1+0x34], R7 ;  /* 0x0000340701007387 */ /* 0x000fe80000100800 */
[----:B------:R0:W-:Y:S04]  /*1300*/  STL [R1+0x84], R0 ;  /* 0x0000840001007387 */ /* 0x0001e80000100800 */
[----:B------:R1:W-:Y:S01]  /*1310*/  STL [R1+0x80], R4 ;  /* 0x0000800401007387 */ /* 0x0003e20000100800 */
[----:B0-----:R-:W-:-:S05]  /*1320*/  IMAD R0, R5, 0x8, R15 ;  /* 0x0000000805007824 */ /* 0x001fca00078e020f */
[----:B------:R1:W-:Y:S04]  /*1330*/  STL [R1+0x8c], R0 ;  /* 0x00008c0001007387 */ /* 0x0003e80000100800 */
[----:B------:R1:W-:Y:S02]  /*1340*/  STL [R1+0x7c], R3 ;  /* 0x00007c0301007387 */ /* 0x0003e40000100800 */
.L_x_6887:
[----:B0123--:R-:W0:Y:S01]  /*1350*/  LDC.64 R4, c[0x0][0xc88] ;  /* 0x00032200ff047b82 */ /* 0x00fe220000000a00 */
[----:B------:R-:W-:Y:S01]  /*1360*/  ULDC.64 UR4, c[0x0][0x208] ;  /* 0x0000820000047ab9 */ /* 0x000fe20000000a00 */
[----:B0-----:R-:W-:-:S05]  /*1370*/  IMAD.WIDE R4, R151, 0x4, R4 ;  /* 0x0000000497047825 */ /* 0x001fca00078e0204 */
[----:B------:R-:W2:Y:S01]  /*1380*/  LDG.E R31, desc[UR4][R4.64] ;  /* 0x00000004041f7981 */ /* 0x000ea2000c1e1900 */
[----:B------:R-:W-:Y:S05]  /*1390*/  YIELD ;  /* 0x0000000000007946 */ /* 0x000fea0003800000 */
[----:B------:R-:W-:Y:S01]  /*13a0*/  ULDC.64 UR4, c[0x0][0xa28] ;  /* 0x00028a0000047ab9 */ /* 0x000fe20000000a00 */
[----:B------:R-:W-:Y:S01]  /*13b0*/  ULDC.64 UR8, c[0x0][0xa18] ;  /* 0x0002860000087ab9 */ /* 0x000fe20000000a00 */
[----:B------:R-:W-:Y:S01]  /*13c0*/  ISETP.NE.U32.AND P1, PT, RZ, UR4, PT ;  /* 0x00000004ff007c0c */ /* 0x000fe2000bf25070 */
[----:B------:R-:W-:Y:S01]  /*13d0*/  ULDC.64 UR6, c[0x0][0xa08] ;  /* 0x0002820000067ab9 */ /* 0x000fe20000000a00 */
[----:B------:R-:W-:Y:S01]  /*13e0*/  IMAD.MOV.U32 R11, RZ, RZ, RZ ;  /* 0x000000ffff0b7224 */ /* 0x000fe200078e00ff */
[----:B------:R-:W-:Y:S01]  /*13f0*/  ISETP.NE.U32.AND P0, PT, RZ, UR6, PT ;  /* 0x00000006ff007c0c */ /* 0x000fe2000bf05070 */
[----:B------:R-:W-:Y:S01]  /*1400*/  ULDC.64 UR10, c[0x0][0x208] ;  /* 0x00008200000a7ab9 */ /* 0x000fe20000000a00 */
[----:B------:R-:W-:Y:S01]  /*1410*/  ISETP.NE.AND.EX P1, PT, RZ, UR5, PT, P1 ;  /* 0x00000005ff007c0c */ /* 0x000fe2000bf25310 */
[----:B------:R-:W-:Y:S01]  /*1420*/  IMAD.MOV.U32 R27, RZ, RZ, RZ ;  /* 0x000000ffff1b7224 */ /* 0x000fe200078e00ff */
[----:B------:R-:W-:-:S02]  /*1430*/  ISETP.NE.AND.EX P0, PT, RZ, UR7, PT, P0 ;  /* 0x00000007ff007c0c */ /* 0x000fc4000bf05300 */
[----:B--2---:R-:W-:Y:S01]  /*1440*/  SHF.R.S32.HI R0, RZ, 0x1f, R31 ;  /* 0x0000001fff007819 */ /* 0x004fe2000001141f */
[----:B------:R-:W-:-:S08]  /*1450*/  IMAD.SHL.U32 R32, R31, 0x4, RZ ;  /* 0x000000041f207824 */ /* 0x000fd000078e00ff */
[C---:B------:R-:W-:Y:S01]  /*1460*/  @P1 LEA R6, P2, R31.reuse, UR4, 0x2 ;  /* 0x000000041f061c11 */ /* 0x040fe2000f8410ff */
[----:B------:R0:W-:Y:S01]  /*1470*/  STL [R1+0x5c], R31 ;  /* 0x00005c1f01007387 */ /* 0x0001e20000100800 */
[C-C-:B------:R-:W-:Y:S02]  /*1480*/  SHF.L.U64.HI R28, R31.reuse, 0x2, R0.reuse ;  /* 0x000000021f1c7819 */ /* 0x140fe40000010200 */
[----:B------:R-:W-:Y:S01]  /*1490*/  @P1 LEA.HI.X R7, R31, UR5, R0, 0x2, P2 ;  /* 0x000000051f071c11 */ /* 0x000fe200090f1400 */
[----:B------:R-:W-:Y:S01]  /*14a0*/  ULDC UR4, c[0x0][0x288] ;  /* 0x0000a20000047ab9 */ /* 0x000fe20000000800 */
[----:B------:R-:W-:Y:S01]  /*14b0*/  ISETP.NE.U32.AND P2, PT, RZ, UR8, PT ;  /* 0x00000008ff007c0c */ /* 0x000fe2000bf45070 */
[----:B------:R-:W-:Y:S01]  /*14c0*/  IMAD.U32 R161, RZ, RZ, UR4 ;  /* 0x00000004ffa17e24 */ /* 0x000fe2000f8e00ff */
[----:B------:R-:W-:Y:S01]  /*14d0*/  ULDC.64 UR4, c[0x0][0x418] ;  /* 0x0001060000047ab9 */ /* 0x000fe20000000a00 */
[----:B------:R0:W-:Y:S01]  /*14e0*/  STL [R1+0x70], R0 ;  /* 0x0000700001007387 */ /* 0x0001e20000100800 */
[----:B------:R-:W-:Y:S01]  /*14f0*/  ISETP.NE.AND.EX P2, PT, RZ, UR9, PT, P2 ;  /* 0x00000009ff007c0c */ /* 0x000fe2000bf45320 */
[----:B------:R-:W-:Y:S01]  /*1500*/  UISETP.NE.U32.AND UP0, UPT, UR4, URZ, UPT ;  /* 0x0000003f0400728c */ /* 0x000fe2000bf05070 */
[----:B----4-:R-:W-:Y:S01]  /*1510*/  IADD3 R8, P3, R32, UR6, RZ ;  /* 0x0000000620087c10 */ /* 0x010fe2000ff7e0ff */
[----:B------:R0:W-:Y:S01]  /*1520*/  STL [R1+0x64], R32 ;  /* 0x0000642001007387 */ /* 0x0001e20000100800 */
[----:B------:R-:W-:Y:S01]  /*1530*/  ULDC UR4, c[0x0][0x424] ;  /* 0x0001090000047ab9 */ /* 0x000fe20000000800 */
[----:B------:R-:W-:Y:S01]  /*1540*/  UISETP.NE.AND.EX UP0, UPT, UR5, URZ, UPT, UP0 ;  /* 0x0000003f0500728c */ /* 0x000fe2000bf05300 */
[----:B------:R-:W-:Y:S01]  /*1550*/  IADD3.X R9, R28, UR7, RZ, P3, !PT ;  /* 0x000000071c097c10 */ /* 0x000fe20009ffe4ff */
[----:B------:R0:W5:Y:S01]  /*1560*/  @P1 LDG.E R11, desc[UR10][R6.64] ;  /* 0x0000000a060b1981 */ /* 0x000162000c1e1900 */
[----:B------:R-:W-:Y:S01]  /*1570*/  ULDC UR5, c[0x0][0x2f0] ;  /* 0x0000bc0000057ab9 */ /* 0x000fe20000000800 */
[----:B------:R-:W-:-:S02]  /*1580*/  USEL UR4, UR4, 0x1, UP0 ;  /* 0x0000000104047887 */ /* 0x000fc40008000000 */
[----:B------:R0:W5:Y:S02]  /*1590*/  @P0 LDG.E R27, desc[UR10][R8.64] ;  /* 0x0000000a081b0981 */ /* 0x000164000c1e1900 */
[----:B------:R-:W-:Y:S01]  /*15a0*/  @P2 IADD3 R4, P1, R32, UR8, RZ ;  /* 0x0000000820042c10 */ /* 0x000fe2000ff3e0ff */
[----:B------:R-:W-:-:S03]  /*15b0*/  UIMAD UR4, UR4, UR5, URZ ;  /* 0x00000005040472a4 */ /* 0x000fc6000f8e023f */
[----:B------:R-:W-:Y:S01]  /*15c0*/  @P2 IADD3.X R5, R28, UR9, RZ, P1, !PT ;  /* 0x000000091c052c10 */ /* 0x000fe20008ffe4ff */
[----:B------:R-:W-:Y:S02]  /*15d0*/  ULDC UR5, c[0x0][0x348] ;  /* 0x0000d20000057ab9 */ /* 0x000fe40000000800 */
[----:B------:R-:W-:Y:S02]  /*15e0*/  IMAD.U32 R25, RZ, RZ, UR5 ;  /* 0x00000005ff197e24 */ /* 0x000fe4000f8e00ff */
[----:B------:R0:W5:Y:S01]  /*15f0*/  @P2 LDG.E R161, desc[UR10][R4.64] ;  /* 0x0000000a04a12981 */ /* 0x000162000c1e1900 */
[----:B------:R-:W-:Y:S01]  /*1600*/  IMAD.U32 R26, RZ, RZ, UR4 ;  /* 0x00000004ff1a7e24 */ /* 0x000fe2000f8e00ff */
[----:B------:R-:W-:Y:S06]  /*1610*/  @P2 BRA `(.L_x_6657) ;  /* 0x0000000000282947 */ /* 0x000fec0003800000 */
[----:B------:R-:W-:Y:S02]  /*1620*/  ULDC.64 UR4, c[0x0][0xa00] ;  /* 0x0002800000047ab9 */ /* 0x000fe40000000a00 */
[----:B------:R-:W-:-:S04]  /*1630*/  ISETP.NE.U32.AND P1, PT, RZ, UR4, PT ;  /* 0x00000004ff007c0c */ /* 0x000fc8000bf25070 */
[----:B------:R-:W-:-:S13]  /*1640*/  ISETP.NE.AND.EX P1, PT, RZ, UR5, PT, P1 ;  /* 0x00000005ff007c0c */ /* 0x000fda000bf25310 */
[----:B------:R-:W-:Y:S05]  /*1650*/  @!P1 BRA `(.L_x_6657) ;  /* 0x0000000000189947 */ /* 0x000fea0003800000 */
[----:B0-----:R-:W0:Y:S01]  /*1660*/  LDC.64 R4, c[0x0][0xa00] ;  /* 0x00028000ff047b82 */ /* 0x001e220000000a00 */
[----:B------:R-:W-:Y:S01]  /*1670*/  ULDC.64 UR4, c[0x0][0x208] ;  /* 0x0000820000047ab9 */ /* 0x000fe20000000a00 */
[----:B0-----:R-:W-:-:S05]  /*1680*/  IMAD.WIDE R4, R31, 0x4, R4 ;  /* 0x000000041f047825 */ /* 0x001fca00078e0204 */
[----:B-----5:R-:W2:Y:S04]  /*1690*/  LDG.E R161, desc[UR4][R4.64] ;  /* 0x0000000404a17981 */ /* 0x020ea8000c1e1900 */
[----:B------:R-:W2:Y:S02]  /*16a0*/  LDG.E R0, desc[UR4][R4.64+0x4] ;  /* 0x0000040404007981 */ /* 0x000ea4000c1e1900 */
[----:B--2---:R-:W-:-:S07]  /*16b0*/  IMAD.IADD R161, R0, 0x1, -R161 ;  /* 0x0000000100a17824 */ /* 0x004fce00078e0aa1 */
.L_x_6657:
[C---:B------:R-:W-:Y:S01]  /*16c0*/  LOP3.LUT R30, R150.reuse, 0xffff, RZ, 0xc0, !PT ;  /* 0x0000ffff961e7812 */ /* 0x040fe200078ec0ff */
[----:B------:R-:W-:Y:S01]  /*16d0*/  ULDC.64 UR4, c[0x0][0xa20] ;  /* 0x0002880000047ab9 */ /* 0x000fe20000000a00 */
[----:B------:R1:W-:Y:S01]  /*16e0*/  STL [R1+0x6c], R149 ;  /* 0x00006c9501007387 */ /* 0x0003e20000100800 */
[----:B------:R-:W-:Y:S02]  /*16f0*/  ISETP.NE.U32.AND P1, PT, RZ, UR4, PT ;  /* 0x00000004ff007c0c */ /* 0x000fe4000bf25070 */
[C---:B------:R-:W-:Y:S01]  /*1700*/  LOP3.LUT R3, R150.reuse, 0xff000000, RZ, 0xc0, !PT ;  /* 0xff00000096037812 */ /* 0x040fe200078ec0ff */
[----:B------:R1:W-:Y:S01]  /*1710*/  STL [R1+0x58], R30 ;  /* 0x0000581e01007387 */ /* 0x0003e20000100800 */
[----:B------:R-:W-:Y:S02]  /*1720*/  ISETP.NE.AND.EX P1, PT, RZ, UR5, PT, P1 ;  /* 0x00000005ff007c0c */ /* 0x000fe4000bf25310 */
[----:B0-----:R-:W-:Y:S02]  /*1730*/  LOP3.LUT R0, R150, 0xff0000, RZ, 0xc0, !PT ;  /* 0x00ff000096007812 */ /* 0x001fe400078ec0ff */
[----:B------:R-:W-:-:S04]  /*1740*/  SHF.R.U32.HI R3, RZ, 0x8, R3 ;  /* 0x00000008ff037819 */ /* 0x000fc80000011603 */
[----:B------:R-:W-:-:S05]  /*1750*/  LEA.HI R10, R0, R3, RZ, 0x10 ;  /* 0x00000003000a7211 */ /* 0x000fca00078f80ff */
[----:B-1----:R-:W-:Y:S05]  /*1760*/  @!P1 BRA `(.L_x_6658) ;  /* 0x0000000000149947 */ /* 0x002fea0003800000 */
[----:B------:R-:W-:Y:S01]  /*1770*/  IADD3 R4, P0, R32, UR4, RZ ;  /* 0x0000000420047c10 */ /* 0x000fe2000ff1e0ff */
[----:B------:R-:W-:-:S03]  /*1780*/  ULDC.64 UR6, c[0x0][0x208] ;  /* 0x0000820000067ab9 */ /* 0x000fc60000000a00 */
[----:B------:R-:W-:-:S05]  /*1790*/  IADD3.X R5, R28, UR5, RZ, P0, !PT ;  /* 0x000000051c057c10 */ /* 0x000fca00087fe4ff */
[----:B------:R0:W5:Y:S01]  /*17a0*/  LDG.E R26, desc[UR6][R4.64] ;  /* 0x00000006041a7981 */ /* 0x000162000c1e1900 */
[----:B------:R-:W-:Y:S05]  /*17b0*/  BRA `(.L_x_6659) ;  /* 0x0000000000147947 */ /* 0x000fea0003800000 */
.L_x_6658:
[----:B------:R-:W-:Y:S05]  /*17c0*/  @!P0 BRA `(.L_x_6659) ;  /* 0x0000000000108947 */ /* 0x000fea0003800000 */
[----:B------:R-:W-:Y:S02]  /*17d0*/  ULDC.64 UR4, c[0x0][0x208] ;  /* 0x0000820000047ab9 */ /* 0x000fe40000000a00 */
[----:B------:R-:W2:Y:S04]  /*17e0*/  LDG.E R3, desc[UR4][R8.64] ;  /* 0x0000000408037981 */ /* 0x000ea8000c1e1900 */
[----:B------:R-:W2:Y:S02]  /*17f0*/  LDG.E R26, desc[UR4][R8.64+0x4] ;  /* 0x00000404081a7981 */ /* 0x000ea4000c1e1900 */
[----:B--2---:R-:W-:-:S07]  /*1800*/  IMAD.IADD R26, R26, 0x1, -R3 ;  /* 0x000000011a1a7824 */ /* 0x004fce00078e0a03 */
.L_x_6659:
[----:B------:R-:W-:Y:S01]  /*1810*/  ULDC.64 UR4, c[0x0][0xa10] ;  /* 0x0002840000047ab9 */ /* 0x000fe20000000a00 */
[----:B------:R-:W2:Y:S01]  /*1820*/  LDL.LU R29, [R1] ;  /* 0x00000000011d7983 */ /* 0x000ea20000300800 */
        /* <DEDUP_REMOVED lines=8> */
[----:B------:R-:W3:Y:S01]  /*18b0*/  @P0 LDG.E R3, desc[UR6][R4.64+0x4] ;  /* 0x0000040604030981 */ /* 0x000ee2000c1e1900 */
[----:B------:R-:W-:Y:S01]  /*18c0*/  ISETP.NE.U32.AND P1, PT, RZ, UR4, PT ;  /* 0x00000004ff007c0c */ /* 0x000fe2000bf25070 */
[----:B------:R-:W-:Y:S01]  /*18d0*/  IMAD.MOV.U32 R147, RZ, RZ, R26 ;  /* 0x000000ffff937224 */ /* 0x000fe200078e001a */
[----:B------:R-:W-:Y:S02]  /*18e0*/  LOP3.LUT R13, R10, 0xff, RZ, 0xc0, !PT ;  /* 0x000000ff0a0d7812 */ /* 0x000fe400078ec0ff */
[----:B------:R-:W-:Y:S02]  /*18f0*/  ISETP.NE.AND.EX P1, PT, RZ, UR5, PT, P1 ;  /* 0x00000005ff007c0c */ /* 0x000fe4000bf25310 */
[----:B------:R-:W-:Y:S01]  /*1900*/  SHF.R.U32.HI R8, RZ, 0x10, R10 ;  /* 0x00000010ff087819 */ /* 0x000fe2000001160a */
[----:B------:R0:W-:Y:S01]  /*1910*/  STL [R1+0x74], R13 ;  /* 0x0000740d01007387 */ /* 0x0001e20000100800 */
[----:B------:R-:W-:Y:S09]  /*1920*/  BSSY B0, `(.L_x_6660) ;  /* 0x000002e000007945 */ /* 0x000ff20003800000 */
[----:B------:R-:W-:-:S04]  /*1930*/  @P1 IADD3 R6, P2, R32, UR4, RZ ;  /* 0x0000000420061c10 */ /* 0x000fc8000ff5e0ff */
[----:B------:R-:W-:-:S05]  /*1940*/  @P1 IADD3.X R7, R28, UR5, RZ, P2, !PT ;  /* 0x000000051c071c10 */ /* 0x000fca00097fe4ff */
[----:B------:R0:W5:Y:S01]  /*1950*/  @P1 LDG.E R147, desc[UR6][R6.64] ;  /* 0x0000000606931981 */ /* 0x000162000c1e1900 */
[----:B--2---:R-:W-:Y:S01]  /*1960*/  LOP3.LUT R29, R29, 0xffffffbf, RZ, 0xc0, !PT ;  /* 0xffffffbf1d1d7812 */ /* 0x004fe200078ec0ff */
[----:B---3--:R-:W-:-:S04]  /*1970*/  @P0 IMAD.IADD R25, R3, 0x1, -R0 ;  /* 0x0000000103190824 */ /* 0x008fc800078e0a00 */
[----:B------:R-:W-:-:S04]  /*1980*/  IMAD.IADD R162, R12, 0x1, R25 ;  /* 0x000000010ca27824 */ /* 0x000fc800078e0219 */
[C---:B------:R-:W-:Y:S01]  /*1990*/  VIADD R0, R162.reuse, 0xaf ;  /* 0x000000afa2007836 */ /* 0x040fe20000000000 */
[----:B------:R-:W-:-:S03]  /*19a0*/  ISETP.GE.AND P3, PT, R162, 0x1, PT ;  /* 0x00000001a200780c */ /* 0x000fc60003f66270 */
[----:B------:R-:W-:-:S05]  /*19b0*/  IMAD.HI R0, R0, 0x2e8ba2e9, RZ ;  /* 0x2e8ba2e900007827 */ /* 0x000fca00078e02ff */
[----:B------:R-:W-:-:S04]  /*19c0*/  SHF.R.U32.HI R3, RZ, 0x1f, R0 ;  /* 0x0000001fff037819 */ /* 0x000fc80000011600 */
[----:B------:R-:W-:Y:S01]  /*19d0*/  LEA.HI.SX32 R160, R0, R3, 0x1b ;  /* 0x0000000300a07211 */ /* 0x000fe200078fdaff */
[----:B------:R-:W-:Y:S01]  /*19e0*/  IMAD.MOV.U32 R3, RZ, RZ, RZ ;  /* 0x000000ffff037224 */ /* 0x000fe200078e00ff */
[----:B------:R-:W-:-:S05]  /*19f0*/  @P3 LOP3.LUT R29, R29, 0x40, RZ, 0xfc, !PT ;  /* 0x000000401d1d3812 */ /* 0x000fca00078efcff */
[----:B------:R0:W-:Y:S04]  /*1a00*/  STL [R1], R29 ;  /* 0x0000001d01007387 */ /* 0x0001e80000100800 */
[----:B------:R0:W-:Y:S01]  /*1a10*/  STL [R1+0x60], R8 ;  /* 0x0000600801007387 */ /* 0x0001e20000100800 */
[----:B------:R-:W-:Y:S05]  /*1a20*/  @!P3 BRA `(.L_x_6661) ;  /* 0x000000000074b947 */ /* 0x000fea0003800000 */
[----:B------:R-:W-:Y:S01]  /*1a30*/  ISETP.NE.AND P0, PT, R8, RZ, PT ;  /* 0x000000ff0800720c */ /* 0x000fe20003f05270 */
[----:B------:R-:W-:-:S03]  /*1a40*/  ULDC UR4, c[0x0][0x9f0] ;  /* 0x00027c0000047ab9 */ /* 0x000fc60000000800 */
[----:B------:R-:W-:-:S04]  /*1a50*/  SEL R9, R8, UR4, P0 ;  /* 0x0000000408097c07 */ /* 0x000fc80008000000 */
[-C--:B0-----:R-:W-:Y:S02]  /*1a60*/  IABS R6, R9.reuse ;  /* 0x0000000900067213 */ /* 0x081fe40000000000 */
        /* <DEDUP_REMOVED lines=25> */
.L_x_6661:
[----:B------:R-:W-:Y:S05]  /*1c00*/  BSYNC B0 ;  /* 0x0000000000007941 */ /* 0x000fea0003800000 */
.L_x_6660:
[----:B------:R-:W-:-:S05]  /*1c10*/  IMAD R0, R13, R3, RZ ;  /* 0x000000030d007224 */ /* 0x000fca00078e02ff */
        /* <DEDUP_REMOVED lines=16> */
[----:B------:R-:W-:Y:S01]  /*1d20*/  IADD3 R0, R2, 0x1e400, RZ ;  /* 0x0001e40002007810 */ /* 0x000fe20007ffe0ff */
[----:B------:R-:W-:Y:S03]  /*1d30*/  BSSY B6, `(.L_x_6663) ;  /* 0x0000013000067945 */ /* 0x000fe60003800000 */
        /* <DEDUP_REMOVED lines=10> */
[----:B0-----:R-:W-:Y:S02]  /*1de0*/  IMAD.U32 R6, RZ, RZ, UR4 ;  /* 0x00000004ff067e24 */ /* 0x001fe4000f8e00ff */
[----:B------:R-:W-:-:S02]  /*1df0*/  IMAD.U32 R7, RZ, RZ, UR5 ;  /* 0x00000005ff077e24 */ /* 0x000fc4000f8e00ff */
[----:B------:R-:W-:Y:S02]  /*1e00*/  IMAD.U32 R11, RZ, RZ, UR7 ;  /* 0x00000007ff0b7e24 */ /* 0x000fe4000f8e00ff */
[----:B------:R-:W-:Y:S02]  /*1e10*/  IMAD.MOV.U32 R8, RZ, RZ, 0x70 ;  /* 0x00000070ff087424 */ /* 0x000fe400078e00ff */
[----:B------:R-:W-:Y:S02]  /*1e20*/  IMAD.MOV.U32 R12, RZ, RZ, 0x1 ;  /* 0x00000001ff0c7424 */ /* 0x000fe400078e00ff */
[----:B-1----:R-:W-:-:S07]  /*1e30*/  IMAD.MOV.U32 R13, RZ, RZ, RZ ;  /* 0x000000ffff0d7224 */ /* 0x002fce00078e00ff */
[----:B------:R-:W-:-:S07]  /*1e40*/  LEPC R20, `(.L_x_6664) ;  /* 0x000000001014794e */ /* 0x000fce0000000000 */
[----:B--2--5:R-:W-:Y:S05]  /*1e50*/  CALL.ABS.NOINC R14 ;  /* 0x000000000e007343 */ /* 0x024fea0003c00000 */
.L_x_6664:
[----:B------:R-:W-:Y:S05]  /*1e60*/  BSYNC B6 ;  /* 0x0000000000067941 */ /* 0x000fea0003800000 */
.L_x_6663:
        /* <DEDUP_REMOVED lines=20> */
.L_x_6666:
[----:B------:R-:W-:Y:S05]  /*1fb0*/  BSYNC B6 ;  /* 0x0000000000067941 */ /* 0x000fea0003800000 */
.L_x_6665:
[----:B------:R-:W-:Y:S01]  /*1fc0*/  ULDC.64 UR4, c[0x0][0x9f8] ;  /* 0x00027e0000047ab9 */ /* 0x000fe20000000a00 */
[----:B------:R-:W-:Y:S01]  /*1fd0*/  IMAD.MOV.U32 R0, RZ, RZ, R31 ;  /* 0x000000ffff007224 */ /* 0x000fe200078e001f */
[----:B------:R-:W-:Y:S01]  /*1fe0*/  ISETP.NE.U32.AND P0, PT, RZ, UR4, PT ;  /* 0x00000004ff007c0c */ /* 0x000fe2000bf05070 */
[----:B------:R-:W-:Y:S01]  /*1ff0*/  ULDC.64 UR6, c[0x0][0x208] ;  /* 0x0000820000067ab9 */ /* 0x000fe20000000a00 */
[----:B0-----:R-:W0:Y:S08]  /*2000*/  LDC R13, c[0x0][0x3f4] ;  /* 0x0000fd00ff0d7b82 */ /* 0x001e300000000800 */
[----:B------:R-:W1:Y:S01]  /*2010*/  LDC.64 R42, c[0x0][0x300] ;  /* 0x0000c000ff2a7b82 */ /* 0x000e620000000a00 */
[----:B------:R-:W-:Y:S01]  /*2020*/  ISETP.NE.AND.EX P0, PT, RZ, UR5, PT, P0 ;  /* 0x00000005ff007c0c */ /* 0x000fe2000bf05300 */
[----:B------:R-:W-:Y:S01]  /*2030*/  IMAD.IADD R119, R27, 0x1, R26 ;  /* 0x000000011b777824 */ /* 0x000fe200078e021a */
[----:B------:R-:W-:Y:S01]  /*2040*/  LOP3.LUT R29, R29, 0xfffffffe, RZ, 0xc0, !PT ;  /* 0xfffffffe1d1d7812 */ /* 0x000fe200078ec0ff */
[----:B------:R-:W2:Y:S04]  /*2050*/  LDL R26, [R1+0x40] ;  /* 0x00004000011a7983 */ /* 0x000ea80000100800 */
[----:B------:R-:W3:Y:S01]  /*2060*/  LDL R27, [R1+0x44] ;  /* 0x00004400011b7983 */ /* 0x000ee20000100800 */
[----:B------:R-:W4:Y:S03]  /*2070*/  LDC.64 R108, c[0x0][0x3f8] ;  /* 0x0000fe00ff6c7b82 */ /* 0x000f260000000a00 */
[----:B------:R-:W3:Y:S02]  /*2080*/  LDL R14, [R1+0x3c] ;  /* 0x00003c00010e7983 */ /* 0x000ee40000100800 */
[----:B------:R-:W-:Y:S01]  /*2090*/  @P0 IADD3 R4, P1, R32, UR4, RZ ;  /* 0x0000000420040c10 */ /* 0x000fe2000ff3e0ff */
[----:B------:R-:W4:Y:S02]  /*20a0*/  S2R R20, SR_TID.X ;  /* 0x0000000000147919 */ /* 0x000f240000002100 */
[----:B------:R-:W4:Y:S01]  /*20b0*/  LDC.64 R114, c[0x0][0x408] ;  /* 0x00010200ff727b82 */ /* 0x000f220000000a00 */
[----:B------:R-:W-:Y:S01]  /*20c0*/  @P0 IADD3.X R5, R28, UR5, RZ, P1, !PT ;  /* 0x000000051c050c10 */ /* 0x000fe20008ffe4ff */
[----:B------:R-:W-:-:S04]  /*20d0*/  ULDC.64 UR4, c[0x0][0xa08] ;  /* 0x0002820000047ab9 */ /* 0x000fc80000000a00 */
[----:B------:R4:W2:Y:S01]  /*20e0*/  @P0 LDG.E R0, desc[UR6][R4.64] ;  /* 0x0000000604000981 */ /* 0x0008a2000c1e1900 */
[----:B0-----:R-:W-:Y:S01]  /*20f0*/  ISETP.GE.AND P2, PT, R16, R13, PT ;  /* 0x0000000d1000720c */ /* 0x001fe20003f46270 */
[-C--:B-1----:R-:W-:Y:S01]  /*2100*/  IMAD.WIDE.U32 R6, R119, R42.reuse, RZ ;  /* 0x0000002a77067225 */ /* 0x082fe200078e00ff */
[----:B------:R-:W-:Y:S02]  /*2110*/  SHF.R.S32.HI R21, RZ, 0x1f, R119 ;  /* 0x0000001fff157819 */ /* 0x000fe40000011477 */
[----:B------:R-:W-:Y:S02]  /*2120*/  ISETP.NE.U32.AND P0, PT, RZ, UR4, PT ;  /* 0x00000004ff007c0c */ /* 0x000fe4000bf05070 */
[----:B------:R-:W-:Y:S01]  /*2130*/  SHF.R.S32.HI R10, RZ, 0x1f, R22 ;  /* 0x0000001fff0a7819 */ /* 0x000fe20000011416 */
[----:B------:R-:W-:Y:S01]  /*2140*/  IMAD R8, R21, R42, RZ ;  /* 0x0000002a15087224 */ /* 0x000fe200078e02ff */
[----:B------:R-:W-:Y:S01]  /*2150*/  ISETP.NE.AND.EX P0, PT, RZ, UR5, PT, P0 ;  /* 0x00000005ff007c0c */ /* 0x000fe2000bf05300 */
[----:B------:R-:W-:Y:S01]  /*2160*/  ULDC.64 UR4, c[0x0][0x308] ;  /* 0x0000c20000047ab9 */ /* 0x000fe20000000a00 */
[----:B------:R-:W-:Y:S01]  /*2170*/  SHF.R.S32.HI R19, RZ, 0x1f, R18 ;  /* 0x0000001fff137819 */ /* 0x000fe20000011412 */
[----:B------:R-:W-:-:S02]  /*2180*/  IMAD R3, R119, R43, R8 ;  /* 0x0000002b77037224 */ /* 0x000fc400078e0208 */
[----:B------:R-:W-:Y:S02]  /*2190*/  @P2 LOP3.LUT R29, R29, 0x1, RZ, 0xfc, !PT ;  /* 0x000000011d1d2812 */ /* 0x000fe400078efcff */
[----:B------:R-:W-:Y:S01]  /*21a0*/  IMAD.IADD R7, R7, 0x1, R3 ;  /* 0x0000000107077824 */ /* 0x000fe200078e0203 */
[----:B----4-:R-:W-:Y:S02]  /*21b0*/  SHF.R.U32.HI R20, RZ, 0x7, R20 ;  /* 0x00000007ff147819 */ /* 0x010fe40000011614 */
[----:B------:R0:W-:Y:S01]  /*21c0*/  STL [R1], R29 ;  /* 0x0000001d01007387 */ /* 0x0001e20000100800 */
[----:B------:R-:W-:Y:S01]  /*21d0*/  IMAD.WIDE.U32 R4, R30, UR4, R6 ;  /* 0x000000041e047c25 */ /* 0x000fe2000f8e0006 */
[----:B------:R-:W-:Y:S02]  /*21e0*/  ISETP.NE.AND P6, PT, R20, 0x1, PT ;  /* 0x000000011400780c */ /* 0x000fe40003fc5270 */
[----:B------:R-:W4:Y:S01]  /*21f0*/  LDL R8, [R1+0x54] ;  /* 0x0000540001087983 */ /* 0x000f220000100800 */
[----:B------:R-:W-:Y:S01]  /*2200*/  IMAD R5, R30, UR5, R5 ;  /* 0x000000051e057c24 */ /* 0x000fe2000f8e0205 */
[----:B------:R-:W-:Y:S01]  /*2210*/  ULDC.64 UR4, c[0x0][0x310] ;  /* 0x0000c40000047ab9 */ /* 0x000fe20000000a00 */
[C---:B------:R-:W-:Y:S01]  /*2220*/  VIADD R11, R22.reuse, 0x40 ;  /* 0x00000040160b7836 */ /* 0x040fe20000000000 */
[----:B------:R-:W4:Y:S01]  /*2230*/  LDL R12, [R1+0x50] ;  /* 0x00005000010c7983 */ /* 0x000f220000100800 */
[----:B------:R-:W-:-:S02]  /*2240*/  VIADD R28, R22, 0x20 ;  /* 0x00000020161c7836 */ /* 0x000fc40000000000 */
[----:B------:R-:W-:Y:S02]  /*2250*/  IMAD.SHL.U32 R11, R11, 0x40, RZ ;  /* 0x000000400b0b7824 */ /* 0x000fe400078e00ff */
[----:B------:R-:W-:Y:S02]  /*2260*/  IMAD.SHL.U32 R28, R28, 0x40, RZ ;  /* 0x000000401c1c7824 */ /* 0x000fe400078e00ff */
[-C--:B------:R-:W-:Y:S01]  /*2270*/  IMAD.WIDE.U32 R110, R22, R114.reuse, R18 ;  /* 0x00000072166e7225 */ /* 0x080fe200078e0012 */
[----:B------:R-:W-:Y:S02]  /*2280*/  LOP3.LUT R11, R11, 0x1c0, RZ, 0xc0, !PT ;  /* 0x000001c00b0b7812 */ /* 0x000fe400078ec0ff */
[----:B------:R-:W-:Y:S01]  /*2290*/  LOP3.LUT R28, R28, 0x1c0, RZ, 0xc0, !PT ;  /* 0x000001c01c1c7812 */ /* 0x000fe200078ec0ff */
[----:B------:R-:W-:Y:S01]  /*22a0*/  IMAD.WIDE.U32 R112, R22, R114, R16 ;  /* 0x0000007216707225 */ /* 0x000fe200078e0010 */
[----:B------:R-:W-:-:S03]  /*22b0*/  SHF.L.U64.HI R117, R42, 0x5, R43 ;  /* 0x000000052a757819 */ /* 0x000fc6000001022b */
[----:B------:R-:W-:Y:S02]  /*22c0*/  IMAD.SHL.U32 R116, R42, 0x20, RZ ;  /* 0x000000202a747824 */ /* 0x000fe400078e00ff */
[C---:B0-----:R-:W-:Y:S02]  /*22d0*/  VIADD R29, R22.reuse, 0xa0 ;  /* 0x000000a0161d7836 */ /* 0x041fe40000000000 */
[----:B------:R-:W-:-:S04]  /*22e0*/  IMAD.WIDE.U32 R158, R22, R42, R116 ;  /* 0x0000002a169e7225 */ /* 0x000fc800078e0074 */
[----:B------:R-:W-:Y:S01]  /*22f0*/  IMAD.SHL.U32 R29, R29, 0x40, RZ ;  /* 0x000000401d1d7824 */ /* 0x000fe200078e00ff */
[----:B------:R-:W-:Y:S01]  /*2300*/  IADD3 R125, P1, R116, R158, RZ ;  /* 0x0000009e747d7210 */ /* 0x000fe20007f3e0ff */
[----:B------:R-:W-:-:S03]  /*2310*/  IMAD.WIDE.U32 R104, R22, R108, R18 ;  /* 0x0000006c16687225 */ /* 0x000fc600078e0012 */
[----:B------:R-:W-:Y:S01]  /*2320*/  LOP3.LUT R29, R29, 0x1c0, RZ, 0xc0, !PT ;  /* 0x000001c01d1d7812 */ /* 0x000fe200078ec0ff */
[----:B------:R-:W-:-:S04]  /*2330*/  IMAD.WIDE.U32 R106, R22, R108, R16 ;  /* 0x0000006c166a7225 */ /* 0x000fc800078e0010 */
[----:B------:R-:W-:Y:S01]  /*2340*/  IMAD.WIDE.U32 R120, R22, R42, R16 ;  /* 0x0000002a16787225 */ /* 0x000fe200078e0010 */
[----:B------:R-:W-:-:S03]  /*2350*/  SHF.R.U32.HI R164, RZ, 0x3, R29 ;  /* 0x00000003ffa47819 */ /* 0x000fc6000001161d */
[----:B------:R-:W-:Y:S01]  /*2360*/  VIADD R163, R20, 0x8 ;  /* 0x0000000814a37836 */ /* 0x000fe20000000000 */
[C-C-:B------:R-:W-:Y:S01]  /*2370*/  SHF.L.U64.HI R35, R114.reuse, 0x5, R115.reuse ;  /* 0x0000000572237819 */ /* 0x140fe20000010273 */
[C---:B------:R-:W-:Y:S01]  /*2380*/  IMAD.SHL.U32 R32, R114.reuse, 0x20, RZ ;  /* 0x0000002072207824 */ /* 0x040fe200078e00ff */
[C-C-:B------:R-:W-:Y:S01]  /*2390*/  SHF.L.U64.HI R34, R114.reuse, 0x6, R115.reuse ;  /* 0x0000000672227819 */ /* 0x140fe20000010273 */
[C---:B------:R-:W-:Y:S01]  /*23a0*/  IMAD.SHL.U32 R31, R114.reuse, 0x40, RZ ;  /* 0x00000040721f7824 */ /* 0x040fe200078e00ff */
[----:B------:R-:W-:Y:S01]  /*23b0*/  SHF.L.U64.HI R33, R114, 0x7, R115 ;  /* 0x0000000772217819 */ /* 0x000fe20000010273 */
[----:B------:R-:W-:Y:S01]  /*23c0*/  IMAD R135, R109, 0xb0, RZ ;  /* 0x000000b06d877824 */ /* 0x000fe200078e02ff */
[--C-:B------:R-:W-:Y:S01]  /*23d0*/  SHF.L.U64.HI R140, R42, 0x6, R43.reuse ;  /* 0x000000062a8c7819 */ /* 0x100fe2000001022b */
[----:B------:R-:W-:Y:S01]  /*23e0*/  IMAD.SHL.U32 R38, R108, 0x20, RZ ;  /* 0x000000206c267824 */ /* 0x000fe200078e00ff */
[----:B------:R-:W-:Y:S01]  /*23f0*/  SHF.L.U64.HI R131, R42, 0x7, R43 ;  /* 0x000000072a837819 */ /* 0x000fe2000001022b */
[C---:B------:R-:W-:Y:S01]  /*2400*/  IMAD.SHL.U32 R37, R108.reuse, 0x40, RZ ;  /* 0x000000406c257824 */ /* 0x040fe200078e00ff */
[C-C-:B------:R-:W-:Y:S01]  /*2410*/  SHF.L.U64.HI R41, R108.reuse, 0x5, R109.reuse ;  /* 0x000000056c297819 */ /* 0x140fe2000001026d */
[C---:B------:R-:W-:Y:S01]  /*2420*/  IMAD.SHL.U32 R36, R108.reuse, 0x80, RZ ;  /* 0x000000806c247824 */ /* 0x040fe200078e00ff */
[--C-:B------:R-:W-:Y:S01]  /*2430*/  SHF.L.U64.HI R40, R108, 0x6, R109.reuse ;  /* 0x000000066c287819 */ /* 0x100fe2000001026d */
[----:B------:R-:W-:Y:S01]  /*2440*/  IMAD.WIDE.U32 R154, R42, 0xb0, RZ ;  /* 0x000000b02a9a7825 */ /* 0x000fe200078e00ff */
[----:B------:R-:W-:-:S02]  /*2450*/  SHF.L.U64.HI R39, R108, 0x7, R109 ;  /* 0x000000076c277819 */ /* 0x000fc4000001026d */
[----:B--2---:R-:W-:Y:S02]  /*2460*/  SHF.R.S32.HI R3, RZ, 0x1f, R0 ;  /* 0x0000001fff037819 */ /* 0x004fe40000011400 */
[----:B------:R-:W-:Y:S02]  /*2470*/  SEL R103, R0, RZ, !P0 ;  /* 0x000000ff00677207 */ /* 0x000fe40004000000 */
[----:B------:R-:W-:-:S03]  /*2480*/  SEL R6, R3, RZ, !P0 ;  /* 0x000000ff03067207 */ /* 0x000fc60004000000 */
[----:B------:R-:W-:-:S04]  /*2490*/  IMAD.WIDE.U32 R100, R103, UR4, R4 ;  /* 0x0000000467647c25 */ /* 0x000fc8000f8e0004 */
[----:B------:R-:W-:-:S04]  /*24a0*/  IMAD R0, R6, UR4, RZ ;  /* 0x0000000406007c24 */ /* 0x000fc8000f8e02ff */
[----:B------:R-:W-:Y:S01]  /*24b0*/  IMAD R15, R103, UR5, R0 ;  /* 0x00000005670f7c24 */ /* 0x000fe2000f8e0200 */
[----:B------:R-:W-:Y:S05]  /*24c0*/  @!P6 WARPSYNC.ALL ;  /* 0x000000000000e948 */ /* 0x000fea0003800000 */
[----:B------:R-:W-:Y:S01]  /*24d0*/  ULDC.64 UR4, c[0x0][0x330] ;  /* 0x0000cc0000047ab9 */ /* 0x000fe20000000a00 */
[----:B------:R-:W-:Y:S02]  /*24e0*/  IMAD R0, R10, R108, RZ ;  /* 0x0000006c0a007224 */ /* 0x000fe400078e02ff */
[----:B------:R-:W-:Y:S01]  /*24f0*/  IMAD.WIDE.U32 R4, R30, UR4, R16 ;  /* 0x000000041e047c25 */ /* 0x000fe2000f8e0010 */
[----:B------:R-:W-:-:S03]  /*2500*/  SEL R3, R13, RZ, P2 ;  /* 0x000000ff0d037207 */ /* 0x000fc60001000000 */
[----:B------:R-:W-:Y:S01]  /*2510*/  IMAD R5, R30, UR5, R5 ;  /* 0x000000051e057c24 */ /* 0x000fe2000f8e0205 */
[----:B------:R-:W-:Y:S01]  /*2520*/  ULDC.64 UR4, c[0x0][0x338] ;  /* 0x0000ce0000047ab9 */ /* 0x000fe20000000a00 */
[----:B------:R-:W0:Y:S01]  /*2530*/  S2R R30, SR_TID.X ;  /* 0x00000000001e7919 */ /* 0x000e220000002100 */
[----:B------:R-:W-:Y:S02]  /*2540*/  IMAD R7, R22, R109, R0 ;  /* 0x0000006d16077224 */ /* 0x000fe400078e0200 */
[----:B------:R-:W-:Y:S02]  /*2550*/  IMAD R0, R6, UR4, RZ ;  /* 0x0000000406007c24 */ /* 0x000fe4000f8e02ff */
[----:B------:R-:W-:Y:S02]  /*2560*/  IMAD.IADD R3, R16, 0x1, R3 ;  /* 0x0000000110037824 */ /* 0x000fe400078e0203 */
[----:B------:R-:W-:-:S03]  /*2570*/  IMAD R45, R103, UR5, R0 ;  /* 0x00000005672d7c24 */ /* 0x000fc6000f8e0200 */
[----:B------:R-:W-:-:S04]  /*2580*/  SHF.R.S32.HI R0, RZ, 0x1f, R3 ;  /* 0x0000001fff007819 */ /* 0x000fc80000011403 */
[CC--:B------:R-:W-:Y:S02]  /*2590*/  LEA.HI R9, R0.reuse, R3.reuse, RZ, 0x3 ;  /* 0x0000000300097211 */ /* 0x0c0fe400078f18ff */
[----:B------:R-:W-:Y:S01]  /*25a0*/  LEA.HI R0, R0, R3, RZ, 0x6 ;  /* 0x0000000300007211 */ /* 0x000fe200078f30ff */
[----:B------:R-:W-:Y:S01]  /*25b0*/  IMAD.WIDE.U32 R102, R103, UR4, R4 ;  /* 0x0000000467667c25 */ /* 0x000fe2000f8e0004 */
[----:B------:R-:W-:Y:S01]  /*25c0*/  IADD3 R118, P0, R22, R119, RZ ;  /* 0x0000007716767210 */ /* 0x000fe20007f1e0ff */
[----:B------:R-:W-:Y:S01]  /*25d0*/  ULDC UR4, c[0x0][0x2f4] ;  /* 0x0000bd0000047ab9 */ /* 0x000fe20000000800 */
[----:B------:R-:W-:Y:S01]  /*25e0*/  SHF.R.S32.HI R3, RZ, 0x6, R0 ;  /* 0x00000006ff037819 */ /* 0x000fe20000011400 */
[----:B------:R-:W-:Y:S01]  /*25f0*/  IMAD R4, R10, R114, RZ ;  /* 0x000000720a047224 */ /* 0x000fe200078e02ff */
[----:B------:R-:W-:-:S03]  /*2600*/  LOP3.LUT R0, R28, 0x38, R9, 0xf8, !PT ;  /* 0x000000381c007812 */ /* 0x000fc600078ef809 */
[----:B------:R-:W-:Y:S02]  /*2610*/  IMAD R144, R3, 0x2c00, R26 ;  /* 0x00002c0003907824 */ /* 0x000fe400078e021a */
[C---:B------:R-:W-:Y:S01]  /*2620*/  IMAD R5, R22.reuse, R115, R4 ;  /* 0x0000007316057224 */ /* 0x040fe200078e0204 */
[----:B------:R-:W-:Y:S01]  /*2630*/  LOP3.LUT R4, R11, 0x38, R9, 0xf8, !PT ;  /* 0x000000380b047812 */ /* 0x000fe200078ef809 */
[C---:B------:R-:W-:Y:S02]  /*2640*/  VIADD R26, R22.reuse, 0x80 ;  /* 0x00000080161a7836 */ /* 0x040fe40000000000 */
[C---:B------:R-:W-:Y:S02]  /*2650*/  VIADD R11, R22.reuse, 0x40 ;  /* 0x00000040160b7836 */ /* 0x040fe40000000000 */
[----:B------:R-:W-:Y:S02]  /*2660*/  VIADD R28, R22, 0x20 ;  /* 0x00000020161c7836 */ /* 0x000fe40000000000 */
[----:B------:R-:W-:-:S02]  /*2670*/  IMAD.SHL.U32 R26, R26, 0x40, RZ ;  /* 0x000000401a1a7824 */ /* 0x000fc400078e00ff */
[----:B------:R-:W-:Y:S02]  /*2680*/  IMAD.SHL.U32 R11, R11, 0x40, RZ ;  /* 0x000000400b0b7824 */ /* 0x000fe400078e00ff */
[----:B---3--:R-:W-:Y:S02]  /*2690*/  IMAD R145, R3, 0x2c00, R27 ;  /* 0x00002c0003917824 */ /* 0x008fe400078e021b */
[----:B------:R-:W-:Y:S02]  /*26a0*/  IMAD.SHL.U32 R28, R28, 0x40, RZ ;  /* 0x000000401c1c7824 */ /* 0x000fe400078e00ff */
[----:B------:R-:W-:Y:S01]  /*26b0*/  VIADD R27, R22, 0x60 ;  /* 0x00000060161b7836 */ /* 0x000fe20000000000 */
[----:B------:R-:W-:Y:S01]  /*26c0*/  LOP3.LUT R26, R26, 0x1c0, RZ, 0xc0, !PT ;  /* 0x000001c01a1a7812 */ /* 0x000fe200078ec0ff */
[----:B0-----:R-:W-:Y:S01]  /*26d0*/  VIADD R30, R30, 0xffffff80 ;  /* 0xffffff801e1e7836 */ /* 0x001fe20000000000 */
[----:B------:R-:W-:Y:S01]  /*26e0*/  LOP3.LUT R11, R11, 0x1c0, RZ, 0xc0, !PT ;  /* 0x000001c00b0b7812 */ /* 0x000fe200078ec0ff */
[----:B------:R-:W-:Y:S01]  /*26f0*/  IMAD.SHL.U32 R27, R27, 0x40, RZ ;  /* 0x000000401b1b7824 */ /* 0x000fe200078e00ff */
[----:B------:R-:W-:-:S02]  /*2700*/  LOP3.LUT R28, R28, 0x1c0, RZ, 0xc0, !PT ;  /* 0x000001c01c1c7812 */ /* 0x000fc400078ec0ff */
[----:B------:R-:W-:Y:S02]  /*2710*/  SHF.R.U32.HI R165, RZ, 0x3, R26 ;  /* 0x00000003ffa57819 */ /* 0x000fe4000001161a */
[----:B------:R-:W-:Y:S02]  /*2720*/  LOP3.LUT R6, R26, 0x38, R9, 0xf8, !PT ;  /* 0x000000381a067812 */ /* 0x000fe400078ef809 */
[----:B------:R-:W-:Y:S02]  /*2730*/  SHF.R.S32.HI R26, RZ, 0x1f, R30 ;  /* 0x0000001fff1a7819 */ /* 0x000fe4000001141e */
[----:B------:R-:W-:Y:S02]  /*2740*/  SHF.R.U32.HI R11, RZ, 0x3, R11 ;  /* 0x00000003ff0b7819 */ /* 0x000fe4000001160b */
[----:B------:R-:W-:Y:S02]  /*2750*/  SHF.R.U32.HI R28, RZ, 0x3, R28 ;  /* 0x00000003ff1c7819 */ /* 0x000fe4000001161c */
[----:B------:R-:W-:Y:S01]  /*2760*/  LOP3.LUT R27, R27, 0x1c0, RZ, 0xc0, !PT ;  /* 0x000001c01b1b7812 */ /* 0x000fe200078ec0ff */
[----:B------:R-:W-:Y:S01]  /*2770*/  IMAD.IADD R111, R111, 0x1, R5 ;  /* 0x000000016f6f7824 */ /* 0x000fe200078e0205 */
[----:B------:R-:W-:Y:S01]  /*2780*/  LEA.HI R26, R26, R30, RZ, 0x6 ;  /* 0x0000001e1a1a7211 */ /* 0x000fe200078f30ff */
[----:B------:R-:W-:Y:S01]  /*2790*/  IMAD.IADD R113, R5, 0x1, R113 ;  /* 0x0000000105717824 */ /* 0x000fe200078e0271 */
[----:B------:R-:W-:Y:S01]  /*27a0*/  LOP3.LUT R5, R4, R11, RZ, 0x3c, !PT ;  /* 0x0000000b04057212 */ /* 0x000fe200078e3cff */
[----:B----4-:R-:W-:Y:S01]  /*27b0*/  IMAD R142, R3, 0x2c00, R8 ;  /* 0x00002c00038e7824 */ /* 0x010fe200078e0208 */
[----:B------:R-:W-:Y:S01]  /*27c0*/  LOP3.LUT R0, R0, R28, RZ, 0x3c, !PT ;  /* 0x0000001c00007212 */ /* 0x000fe200078e3cff */
[C---:B------:R-:W-:Y:S01]  /*27d0*/  IMAD.SHL.U32 R8, R22.reuse, 0x40, RZ ;  /* 0x0000004016087824 */ /* 0x040fe200078e00ff */
[----:B------:R-:W-:Y:S01]  /*27e0*/  LOP3.LUT R4, R27, 0x38, R9, 0xf8, !PT ;  /* 0x000000381b047812 */ /* 0x000fe200078ef809 */
[----:B------:R-:W-:-:S02]  /*27f0*/  VIADD R27, R22, 0x60 ;  /* 0x00000060161b7836 */ /* 0x000fc40000000000 */
[----:B------:R-:W-:Y:S01]  /*2800*/  IMAD.SHL.U32 R26, R26, 0x8, RZ ;  /* 0x000000081a1a7824 */ /* 0x000fe200078e00ff */
[----:B------:R-:W-:Y:S01]  /*2810*/  LOP3.LUT R8, R8, 0x1c0, RZ, 0xc0, !PT ;  /* 0x000001c008087812 */ /* 0x000fe200078ec0ff */
[----:B------:R-:W-:Y:S01]  /*2820*/  IMAD.IADD R145, R145, 0x1, R0 ;  /* 0x0000000191917824 */ /* 0x000fe200078e0200 */
[----:B------:R-:W-:Y:S01]  /*2830*/  LOP3.LUT R0, R9, 0x38, RZ, 0xc0, !PT ;  /* 0x0000003809007812 */ /* 0x000fe200078ec0ff */
[----:B------:R-:W-:Y:S02]  /*2840*/  IMAD.SHL.U32 R27, R27, 0x40, RZ ;  /* 0x000000401b1b7824 */ /* 0x000fe400078e00ff */
[----:B------:R-:W-:Y:S01]  /*2850*/  IMAD.SHL.U32 R28, R22, 0x40, RZ ;  /* 0x00000040161c7824 */ /* 0x000fe200078e00ff */
[----:B------:R-:W-:Y:S02]  /*2860*/  LOP3.LUT R26, R26, 0xfffffe00, RZ, 0xc0, !PT ;  /* 0xfffffe001a1a7812 */ /* 0x000fe400078ec0ff */
[----:B-----5:R-:W-:Y:S02]  /*2870*/  SHF.R.S32.HI R11, RZ, 0x1f, R147 ;  /* 0x0000001fff0b7819 */ /* 0x020fe40000011493 */
[----:B------:R-:W-:-:S02]  /*2880*/  LOP3.LUT R27, R27, 0x1c0, RZ, 0xc0, !PT ;  /* 0x000001c01b1b7812 */ /* 0x000fc400078ec0ff */
[----:B------:R-:W-:Y:S02]  /*2890*/  LOP3.LUT R0, R0, 0x1c0, R28, 0xf8, !PT ;  /* 0x000001c000007812 */ /* 0x000fe400078ef81c */
[----:B------:R-:W-:Y:S01]  /*28a0*/  SHF.R.U32.HI R8, RZ, 0x3, R8 ;  /* 0x00000003ff087819 */ /* 0x000fe20000011608 */
[C---:B------:R-:W-:Y:S01]  /*28b0*/  IMAD R146, R3.reuse, 0x2c00, R26 ;  /* 0x00002c0003927824 */ /* 0x040fe200078e021a */
[----:B------:R-:W-:Y:S01]  /*28c0*/  SHF.R.U32.HI R27, RZ, 0x3, R27 ;  /* 0x00000003ff1b7819 */ /* 0x000fe2000001161b */
[C---:B------:R-:W-:Y:S02]  /*28d0*/  IMAD R143, R3.reuse, 0x2c00, R14 ;  /* 0x00002c00038f7824 */ /* 0x040fe400078e020e */
[----:B------:R-:W-:Y:S01]  /*28e0*/  IMAD R141, R3, 0x2c00, R12 ;  /* 0x00002c00038d7824 */ /* 0x000fe200078e020c */
[----:B------:R-:W-:Y:S01]  /*28f0*/  LOP3.LUT R3, R0, R8, RZ, 0x3c, !PT ;  /* 0x0000000800037212 */ /* 0x000fe200078e3cff */
[----:B------:R-:W-:Y:S01]  /*2900*/  IMAD R0, R11, R108, RZ ;  /* 0x0000006c0b007224 */ /* 0x000fe200078e02ff */
[----:B------:R-:W-:-:S03]  /*2910*/  LOP3.LUT R4, R4, R27, RZ, 0x3c, !PT ;  /* 0x0000001b04047212 */ /* 0x000fc600078e3cff */
[----:B------:R-:W-:Y:S02]  /*2920*/  IMAD R27, R147, R109, R0 ;  /* 0x0000006d931b7224 */ /* 0x000fe400078e0200 */
[----:B------:R-:W-:Y:S02]  /*2930*/  IMAD R0, R11, R114, RZ ;  /* 0x000000720b007224 */ /* 0x000fe400078e02ff */
[----:B------:R-:W-:Y:S01]  /*2940*/  IMAD.IADD R144, R144, 0x1, R5 ;  /* 0x0000000190907824 */ /* 0x000fe200078e0205 */
[----:B------:R-:W-:Y:S01]  /*2950*/  LOP3.LUT R5, R6, R165, RZ, 0x3c, !PT ;  /* 0x000000a506057212 */ /* 0x000fe200078e3cff */
[----:B------:R-:W-:Y:S02]  /*2960*/  IMAD.IADD R146, R146, 0x1, R3 ;  /* 0x0000000192927824 */ /* 0x000fe400078e0203 */
[----:B------:R-:W-:Y:S02]  /*2970*/  IMAD R3, R147, R115, R0 ;  /* 0x0000007393037224 */ /* 0x000fe400078e0200 */
[----:B------:R-:W-:-:S02]  /*2980*/  IMAD R0, R10, R42, RZ ;  /* 0x0000002a0a007224 */ /* 0x000fc400078e02ff */
[----:B------:R-:W-:Y:S02]  /*2990*/  IMAD.IADD R142, R142, 0x1, R5 ;  /* 0x000000018e8e7824 */ /* 0x000fe400078e0205 */
[----:B------:R-:W-:Y:S02]  /*29a0*/  IMAD R5, R22, R43, R0 ;  /* 0x0000002b16057224 */ /* 0x000fe400078e0200 */
[----:B------:R-:W-:Y:S02]  /*29b0*/  IMAD.X R119, R10, 0x1, R21, P0 ;  /* 0x000000010a777824 */ /* 0x000fe400000e0615 */
[----:B------:R-:W-:Y:S01]  /*29c0*/  IMAD.IADD R123, R5, 0x1, R159 ;  /* 0x00000001057b7824 */ /* 0x000fe200078e029f */
[----:B------:R-:W-:-:S03]  /*29d0*/  IADD3 R127, P0, R125, R116, RZ ;  /* 0x000000747d7f7210 */ /* 0x000fc60007f1e0ff */
[----:B------:R-:W-:Y:S01]  /*29e0*/  IMAD.X R124, R123, 0x1, R117, P1 ;  /* 0x000000017b7c7824 */ /* 0x000fe200008e0675 */
[----:B------:R-:W-:Y:S01]  /*29f0*/  IADD3 R130, P1, R127, R116, RZ ;  /* 0x000000747f827210 */ /* 0x000fe20007f3e0ff */
[----:B------:R-:W-:Y:S02]  /*2a00*/  IMAD.IADD R105, R105, 0x1, R7 ;  /* 0x0000000169697824 */ /* 0x000fe400078e0207 */
[----:B------:R-:W-:Y:S01]  /*2a10*/  IMAD.IADD R107, R7, 0x1, R107 ;  /* 0x00000001076b7824 */ /* 0x000fe200078e026b */
[----:B------:R-:W-:Y:S01]  /*2a20*/  LOP3.LUT R7, R29, 0x38, R9, 0xf8, !PT ;  /* 0x000000381d077812 */ /* 0x000fe200078ef809 */
[C---:B------:R-:W-:Y:S02]  /*2a30*/  VIADD R8, R22.reuse, 0x20 ;  /* 0x0000002016087836 */ /* 0x040fe40000000000 */
[C---:B------:R-:W-:Y:S02]  /*2a40*/  VIADD R14, R22.reuse, 0x60 ;  /* 0x00000060160e7836 */ /* 0x040fe40000000000 */
[----:B------:R-:W-:-:S02]  /*2a50*/  VIADD R12, R22, 0x80 ;  /* 0x00000080160c7836 */ /* 0x000fc40000000000 */
[----:B------:R-:W-:Y:S01]  /*2a60*/  IMAD.X R126, R124, 0x1, R117, P0 ;  /* 0x000000017c7e7824 */ /* 0x000fe200000e0675 */
[----:B------:R-:W-:Y:S01]  /*2a70*/  IADD3 R20, P0, R100, R120, RZ ;  /* 0x0000007864147210 */ /* 0x000fe20007f1e0ff */
[----:B------:R-:W-:Y:S01]  /*2a80*/  IMAD.IADD R122, R121, 0x1, R5 ;  /* 0x00000001797a7824 */ /* 0x000fe200078e0205 */
[----:B------:R-:W-:Y:S01]  /*2a90*/  LOP3.LUT R6, R7, R164, RZ, 0x3c, !PT ;  /* 0x000000a407067212 */ /* 0x000fe200078e3cff */
[----:B------:R-:W-:Y:S01]  /*2aa0*/  IMAD.IADD R15, R101, 0x1, R15 ;  /* 0x00000001650f7824 */ /* 0x000fe200078e020f */
[----:B------:R-:W-:Y:S01]  /*2ab0*/  SHF.R.S32.HI R153, RZ, 0x1f, R8 ;  /* 0x0000001fff997819 */ /* 0x000fe20000011408 */
[----:B------:R-:W-:Y:S01]  /*2ac0*/  IMAD.X R128, R126, 0x1, R117, P1 ;  /* 0x000000017e807824 */ /* 0x000fe200008e0675 */
[----:B------:R-:W-:Y:S01]  /*2ad0*/  SHF.R.S32.HI R151, RZ, 0x1f, R14 ;  /* 0x0000001fff977819 */ /* 0x000fe2000001140e */
[----:B------:R-:W-:Y:S01]  /*2ae0*/  IMAD R7, R115, 0xb0, RZ ;  /* 0x000000b073077824 */ /* 0x000fe200078e02ff */
[----:B------:R-:W-:Y:S01]  /*2af0*/  SHF.R.S32.HI R150, RZ, 0x1f, R12 ;  /* 0x0000001fff967819 */ /* 0x000fe2000001140c */
[----:B------:R-:W-:Y:S01]  /*2b00*/  IMAD.SHL.U32 R30, R114, 0x80, RZ ;  /* 0x00000080721e7824 */ /* 0x000fe200078e00ff */
[----:B------:R-:W-:Y:S01]  /*2b10*/  IADD3 R14, P1, R100, 0x40, RZ ;  /* 0x00000040640e7810 */ /* 0x000fe20007f3e0ff */
[----:B------:R-:W-:Y:S01]  /*2b20*/  IMAD.WIDE.U32 R110, R147, R114, R110 ;  /* 0x00000072936e7225 */ /* 0x000fe200078e006e */
[----:B------:R-:W-:-:S02]  /*2b30*/  IADD3 R133, P2, R130, R116, RZ ;  /* 0x0000007482857210 */ /* 0x000fc40007f5e0ff */
[----:B------:R-:W-:Y:S01]  /*2b40*/  IADD3 R12, P3, R20, 0x40, RZ ;  /* 0x00000040140c7810 */ /* 0x000fe20007f7e0ff */
[----:B------:R-:W-:Y:S01]  /*2b50*/  IMAD.WIDE.U32 R112, R147, R114, R112 ;  /* 0x0000007293707225 */ /* 0x000fe200078e0070 */
[----:B------:R-:W-:-:S03]  /*2b60*/  LOP3.LUT R21, R9, 0xfffffff8, RZ, 0xc0, !PT ;  /* 0xfffffff809157812 */ /* 0x000fc600078ec0ff */
[C---:B------:R-:W-:Y:S02]  /*2b70*/  VIADD R26, R22.reuse, 0x40 ;  /* 0x00000040161a7836 */ /* 0x040fe40000000000 */
[----:B------:R-:W-:Y:S02]  /*2b80*/  VIADD R8, R22, 0xa0 ;  /* 0x000000a016087836 */ /* 0x000fe40000000000 */
[----:B------:R-:W-:Y:S01]  /*2b90*/  IMAD R29, R43, 0xb0, RZ ;  /* 0x000000b02b1d7824 */ /* 0x000fe200078e02ff */
[----:B------:R-:W-:Y:S01]  /*2ba0*/  SHF.L.U32 R43, R13, 0x1, RZ ;  /* 0x000000010d2b7819 */ /* 0x000fe200000006ff */
[----:B------:R-:W-:-:S04]  /*2bb0*/  IMAD.WIDE.U32 R104, R147, R108, R104 ;  /* 0x0000006c93687225 */ /* 0x000fc800078e0068 */
[----:B------:R-:W-:-:S04]  /*2bc0*/  IMAD.WIDE.U32 R106, R147, R108, R106 ;  /* 0x0000006c936a7225 */ /* 0x000fc800078e006a */
[----:B------:R-:W-:Y:S01]  /*2bd0*/  IMAD.WIDE.U32 R114, R114, 0xb0, RZ ;  /* 0x000000b072727825 */ /* 0x000fe200078e00ff */
[----:B------:R-:W-:-:S03]  /*2be0*/  SHF.R.S32.HI R152, RZ, 0x1f, R26 ;  /* 0x0000001fff987819 */ /* 0x000fc6000001141a */
[----:B------:R-:W-:Y:S01]  /*2bf0*/  IMAD.WIDE.U32 R108, R108, 0xb0, RZ ;  /* 0x000000b06c6c7825 */ /* 0x000fe200078e00ff */
[----:B------:R-:W-:-:S03]  /*2c00*/  SHF.R.S32.HI R148, RZ, 0x1f, R8 ;  /* 0x0000001fff947819 */ /* 0x000fc60000011408 */
[----:B------:R-:W-:Y:S01]  /*2c10*/  IMAD.X R13, R122, 0x1, R15, P0 ;  /* 0x000000017a0d7824 */ /* 0x000fe200000e060f */
[----:B------:R-:W-:Y:S01]  /*2c20*/  ISETP.GE.AND P0, PT, R16, UR4, PT ;  /* 0x0000000410007c0c */ /* 0x000fe2000bf06270 */
[----:B------:R-:W-:Y:S01]  /*2c30*/  IMAD.IADD R141, R141, 0x1, R6 ;  /* 0x000000018d8d7824 */ /* 0x000fe200078e0206 */
[----:B------:R-:W-:Y:S01]  /*2c40*/  SHF.R.S32.HI R9, RZ, 0x3, R9 ;  /* 0x00000003ff097819 */ /* 0x000fe20000011409 */
[----:B------:R-:W-:Y:S01]  /*2c50*/  IMAD.IADD R134, R115, 0x1, R7 ;  /* 0x0000000173867824 */ /* 0x000fe200078e0207 */
[----:B------:R-:W-:Y:S01]  /*2c60*/  SHF.R.S32.HI R8, RZ, 0x1f, R21 ;  /* 0x0000001fff087819 */ /* 0x000fe20000011415 */
[----:B------:R-:W-:Y:S02]  /*2c70*/  IMAD.IADD R28, R105, 0x1, R27 ;  /* 0x00000001691c7824 */ /* 0x000fe400078e021b */
[----:B------:R-:W-:Y:S01]  /*2c80*/  IMAD.X R11, RZ, RZ, R15, P1 ;  /* 0x000000ffff0b7224 */ /* 0x000fe200008e060f */
[----:B------:R-:W-:Y:S01]  /*2c90*/  ISETP.GE.AND P1, PT, R221, UR4, PT ;  /* 0x00000004dd007c0c */ /* 0x000fe2000bf26270 */
[----:B------:R-:W-:-:S02]  /*2ca0*/  IMAD.IADD R143, R143, 0x1, R4 ;  /* 0x000000018f8f7824 */ /* 0x000fc400078e0204 */
[----:B------:R-:W-:Y:S02]  /*2cb0*/  IMAD.IADD R29, R155, 0x1, R29 ;  /* 0x000000019b1d7824 */ /* 0x000fe400078e021d */
[----:B------:R-:W-:Y:S02]  /*2cc0*/  IMAD.IADD R135, R109, 0x1, R135 ;  /* 0x000000016d877824 */ /* 0x000fe400078e0287 */
[----:B------:R-:W-:Y:S02]  /*2cd0*/  IMAD.IADD R27, R27, 0x1, R107 ;  /* 0x000000011b1b7824 */ /* 0x000fe400078e026b */
[----:B------:R-:W-:Y:S02]  /*2ce0*/  IMAD.IADD R26, R111, 0x1, R3 ;  /* 0x000000016f1a7824 */ /* 0x000fe400078e0203 */
[----:B------:R-:W-:Y:S02]  /*2cf0*/  IMAD.IADD R10, R3, 0x1, R113 ;  /* 0x00000001030a7824 */ /* 0x000fe400078e0271 */
[----:B------:R-:W-:-:S02]  /*2d00*/  IMAD.X R132, R128, 0x1, R117, P2 ;  /* 0x0000000180847824 */ /* 0x000fc400010e0675 */
[----:B------:R-:W-:Y:S02]  /*2d10*/  IMAD.X R7, RZ, RZ, R13, P3 ;  /* 0x000000ffff077224 */ /* 0x000fe400018e060d */
[----:B------:R-:W-:Y:S01]  /*2d20*/  IMAD.IADD R6, R103, 0x1, R45 ;  /* 0x0000000167067824 */ /* 0x000fe200078e022d */
[----:B------:R-:W-:Y:S06]  /*2d30*/  @!P6 BAR.SYNC.DEFER_BLOCKING 0x9, 0x100 ;  /* 0x024400000000eb1d */ /* 0x000fec0000010000 */
.L_x_6790:
[----:B--2---:R-:W2:Y:S01]  /*2d40*/  LDL R0, [R1+0x38] ;  /* 0x0000380001007983 */ /* 0x004ea20000100800 */
[----:B0-----:R-:W0:Y:S03]  /*2d50*/  LDC R92, c[0x0][0x3f4] ;  /* 0x0000fd00ff5c7b82 */ /* 0x001e260000000800 */
[----:B---34-:R-:W3:Y:S01]  /*2d60*/  LDL.LU R51, [R1] ;  /* 0x0000000001337983 */ /* 0x018ee20000300800 */
[----:B------:R-:W-:Y:S01]  /*2d70*/  VIADD R24, R24, 0xffffffff ;  /* 0xffffffff18187836 */ /* 0x000fe20000000000 */
[----:B------:R-:W-:Y:S05]  /*2d80*/  YIELD ;  /* 0x0000000000007946 */ /* 0x000fea0003800000 */
[----:B------:R-:W-:Y:S01]  /*2d90*/  ISETP.GT.AND P3, PT, R24, R129, PT ;  /* 0x000000811800720c */ /* 0x000fe20003f64270 */
[----:B------:R-:W-:Y:S01]  /*2da0*/  BSSY B0, `(.L_x_6667) ;  /* 0x000092b000007945 */ /* 0x000fe20003800000 */
[----:B0-----:R-:W-:Y:S01]  /*2db0*/  ISETP.GE.AND P2, PT, R92, 0x1, PT ;  /* 0x000000015c00780c */ /* 0x001fe20003f46270 */
[----:B--2---:R-:W-:Y:S01]  /*2dc0*/  IMAD R5, R23, 0x5800, R0 ;  /* 0x0000580017057824 */ /* 0x004fe200078e0200 */
[----:B---3--:R-:W-:-:S03]  /*2dd0*/  LOP3.LUT R51, R51, 0xffffffef, RZ, 0xc0, !PT ;  /* 0xffffffef33337812 */ /* 0x008fc600078ec0ff */
[----:B------:R-:W-:-:S06]  /*2de0*/  IMAD R5, R5, 0x2, R2 ;  /* 0x0000000205057824 */ /* 0x000fcc00078e0202 */
[----:B------:R-:W-:-:S05]  /*2df0*/  @P3 LOP3.LUT R51, R51, 0x10, RZ, 0xfc, !PT ;  /* 0x0000001033333812 */ /* 0x000fca00078efcff */
[----:B------:R0:W-:Y:S01]  /*2e00*/  STL [R1], R51 ;  /* 0x0000003301007387 */ /* 0x0001e20000100800 */
[----:B------:R-:W-:Y:S05]  /*2e10*/  @!P2 BRA `(.L_x_6668) ;  /* 0x00000088002ca947 */ /* 0x000fea0003800000 */
[----:B------:R-:W-:Y:S01]  /*2e20*/  ULDC.U8 UR4, c[0x0][0x410] ;  /* 0x0001040000047ab9 */ /* 0x000fe20000000000 */
[----:B------:R-:W-:Y:S01]  /*2e30*/  SHF.R.S32.HI R3, RZ, 0x1f, R24 ;  /* 0x0000001fff037819 */ /* 0x000fe20000011418 */
[-C--:B------:R-:W-:Y:S01]  /*2e40*/  IMAD R4, R135, R24.reuse, RZ ;  /* 0x0000001887047224 */ /* 0x080fe200078e02ff */
[----:B------:R-:W-:Y:S01]  /*2e50*/  ISETP.NE.AND P2, PT, RZ, UR4, PT ;  /* 0x00000004ff007c0c */ /* 0x000fe2000bf45270 */
[-C--:B------:R-:W-:Y:S02]  /*2e60*/  IMAD R0, R29, R24.reuse, RZ ;  /* 0x000000181d007224 */ /* 0x080fe400078e02ff */
[----:B------:R-:W-:Y:S02]  /*2e70*/  IMAD R44, R134, R24, RZ ;  /* 0x00000018862c7224 */ /* 0x000fe400078e02ff */
[C---:B------:R-:W-:Y:S02]  /*2e80*/  IMAD R45, R3.reuse, R108, R4 ;  /* 0x0000006c032d7224 */ /* 0x040fe400078e0204 */
[----:B------:R-:W-:-:S02]  /*2e90*/  IMAD R93, R3, R154, R0 ;  /* 0x0000009a035d7224 */ /* 0x000fc400078e0200 */
[----:B------:R-:W-:Y:S02]  /*2ea0*/  IMAD R4, R24, -0xb0, R25 ;  /* 0xffffff5018047824 */ /* 0x000fe400078e0219 */
[----:B------:R-:W-:Y:S02]  /*2eb0*/  IMAD R3, R3, R114, R44 ;  /* 0x0000007203037224 */ /* 0x000fe400078e022c */
[----:B------:R-:W-:Y:S01]  /*2ec0*/  IMAD.WIDE.U32 R136, R154, R24, RZ ;  /* 0x000000189a887225 */ /* 0x000fe200078e00ff */
[----:B------:R-:W-:-:S03]  /*2ed0*/  VIMNMX R4, R4, 0xb0, PT ;  /* 0x000000b004047848 */ /* 0x000fc60003fe0100 */
[----:B------:R-:W-:-:S04]  /*2ee0*/  IMAD.WIDE.U32 R96, R108, R24, RZ ;  /* 0x000000186c607225 */ /* 0x000fc800078e00ff */
[----:B------:R-:W-:-:S04]  /*2ef0*/  IMAD.WIDE.U32 R94, R114, R24, RZ ;  /* 0x00000018725e7225 */ /* 0x000fc800078e00ff */
[----:B------:R-:W-:Y:S02]  /*2f00*/  IMAD.IADD R93, R137, 0x1, R93 ;  /* 0x00000001895d7824 */ /* 0x000fe400078e025d */
        /* <DEDUP_REMOVED lines=9> */
[----:B------:R-:W-:-:S03]  /*2fa0*/  CS2R R138, SRZ ;  /* 0x00000000008a7805 */ /* 0x000fc6000001ff00 */
[----:B------:R-:W-:Y:S05]  /*2fb0*/  @P3 BRA `(.L_x_6671) ;  /* 0x0000000000543947 */ /* 0x000fea0003800000 */
[----:B------:R-:W-:Y:S01]  /*2fc0*/  IADD3 R45, P2, R104, R96, RZ ;  /* 0x00000060682d7210 */ /* 0x000fe20007f5e0ff */
[----:B------:R-:W-:Y:S01]  /*2fd0*/  ULDC.64 UR4, c[0x0][0x3e8] ;  /* 0x0000fa0000047ab9 */ /* 0x000fe20000000a00 */
[----:B------:R-:W-:Y:S02]  /*2fe0*/  CS2R R98, SRZ ;  /* 0x0000000000627805 */ /* 0x000fe4000001ff00 */
[----:B------:R-:W-:Y:S01]  /*2ff0*/  CS2R R138, SRZ ;  /* 0x00000000008a7805 */ /* 0x000fe2000001ff00 */
[----:B------:R-:W-:Y:S01]  /*3000*/  ULDC.64 UR6, c[0x0][0x208] ;  /* 0x0000820000067ab9 */ /* 0x000fe20000000a00 */
        /* <DEDUP_REMOVED lines=16> */
.L_x_6671:
[----:B------:R-:W-:Y:S05]  /*3110*/  BSYNC B1 ;  /* 0x0000000000017941 */ /* 0x000fea0003800000 */
.L_x_6670:
[----:B------:R-:W-:Y:S01]  /*3120*/  VIADD R48, R22, 0x20 ;  /* 0x0000002016307836 */ /* 0x000fe20000000000 */
[----:B------:R-:W-:Y:S01]  /*3130*/  BSSY B1, `(.L_x_6672) ;  /* 0x0000029000017945 */ /* 0x000fe20003800000 */
[----:B-1---5:R-:W-:Y:S01]  /*3140*/  IMAD.MOV.U32 R44, RZ, RZ, R88 ;  /* 0x000000ffff2c7224 */ /* 0x022fe200078e0058 */
[----:B------:R-:W-:Y:S01]  /*3150*/  CS2R R84, SRZ ;  /* 0x0000000000547805 */ /* 0x000fe2000001ff00 */
[----:B------:R-:W-:Y:S01]  /*3160*/  IMAD.MOV.U32 R45, RZ, RZ, R89 ;  /* 0x000000ffff2d7224 */ /* 0x000fe200078e0059 */
[----:B------:R-:W-:Y:S01]  /*3170*/  ISETP.GE.AND P4, PT, R48, R4, PT ;  /* 0x000000043000720c */ /* 0x000fe20003f86270 */
        /* <DEDUP_REMOVED lines=10> */
[----:B------:R-:W-:Y:S02]  /*3220*/  CS2R R86, SRZ ;  /* 0x0000000000567805 */ /* 0x000fe4000001ff00 */
[----:B------:R-:W-:Y:S01]  /*3230*/  PRMT R203, R47, 0x7610, R203 ;  /* 0x000076102fcb7816 */ /* 0x000fe200000000cb */
[----:B------:R-:W-:Y:S02]  /*3240*/  IMAD.MOV.U32 R49, RZ, RZ, R138 ;  /* 0x000000ffff317224 */ /* 0x000fe400078e008a */
[----:B------:R-:W-:Y:S01]  /*3250*/  IMAD.MOV.U32 R50, RZ, RZ, R139 ;  /* 0x000000ffff327224 */ /* 0x000fe200078e008b */
        /* <DEDUP_REMOVED lines=22> */
.L_x_6673:
[----:B------:R-:W-:Y:S05]  /*33c0*/  BSYNC B1 ;  /* 0x0000000000017941 */ /* 0x000fea0003800000 */
.L_x_6672:
[----:B------:R-:W-:Y:S01]  /*33d0*/  VIADD R48, R22, 0x40 ;  /* 0x0000004016307836 */ /* 0x000fe20000000000 */
[----:B0-----:R-:W-:Y:S01]  /*33e0*/  LOP3.LUT R51, R51, 0xfffffffb, RZ, 0xc0, !PT ;  /* 0xfffffffb33337812 */ /* 0x001fe200078ec0ff */
[----:B-1---5:R-:W-:Y:S01]  /*33f0*/  IMAD.MOV.U32 R44, RZ, RZ, R80 ;  /* 0x000000ffff2c7224 */ /* 0x022fe200078e0050 */
[----:B------:R-:W-:Y:S01]  /*3400*/  BSSY B1, `(.L_x_6674) ;  /* 0x000002e000017945 */ /* 0x000fe20003800000 */
        /* <DEDUP_REMOVED lines=13> */
[----:B------:R-:W-:Y:S02]  /*34e0*/  PRMT R166, R166, 0x5410, R45 ;  /* 0x00005410a6a67816 */ /* 0x000fe4000000002d */
[----:B------:R-:W-:Y:S02]  /*34f0*/  CS2R R76, SRZ ;  /* 0x00000000004c7805 */ /* 0x000fe4000001ff00 */
[----:B------:R-:W-:-:S02]  /*3500*/  @P2 LOP3.LUT R51, R51, 0x4, RZ, 0xfc, !PT ;  /* 0x0000000433332812 */ /* 0x000fc400078efcff */
[----:B------:R-:W-:Y:S02]  /*3510*/  CS2R R74, SRZ ;  /* 0x00000000004a7805 */ /* 0x000fe4000001ff00 */
[----:B------:R-:W-:Y:S02]  /*3520*/  PRMT R156, R156, 0x5410, R46 ;  /* 0x000054109c9c7816 */ /* 0x000fe4000000002e */
[----:B------:R-:W-:Y:S02]  /*3530*/  CS2R R78, SRZ ;  /* 0x00000000004e7805 */ /* 0x000fe4000001ff00 */
[----:B------:R-:W-:Y:S01]  /*3540*/  PRMT R187, R47, 0x7610, R187 ;  /* 0x000076102fbb7816 */ /* 0x000fe200000000bb */
[----:B------:R0:W-:Y:S01]  /*3550*/  STL [R1], R51 ;  /* 0x0000003301007387 */ /* 0x0001e20000100800 */
        /* <DEDUP_REMOVED lines=24> */
.L_x_6675:
[----:B------:R-:W-:Y:S05]  /*36e0*/  BSYNC B1 ;  /* 0x0000000000017941 */ /* 0x000fea0003800000 */
.L_x_6674:
[----:B------:R-:W-:Y:S01]  /*36f0*/  VIADD R174, R22, 0x60 ;  /* 0x0000006016ae7836 */ /* 0x000fe20000000000 */
[----:B------:R-:W-:Y:S01]  /*3700*/  BSSY B1, `(.L_x_6676) ;  /* 0x000003f000017945 */ /* 0x000fe20003800000 */
[----:B------:R-:W-:Y:S01]  /*3710*/  IMAD.MOV.U32 R173, RZ, RZ, R51 ;  /* 0x000000ffffad7224 */ /* 0x000fe200078e0033 */
[----:B------:R-:W-:Y:S01]  /*3720*/  PRMT R204, R49, 0x7610, R204 ;  /* 0x0000761031cc7816 */ /* 0x000fe200000000cc */
[----:B-1---5:R-:W-:Y:S01]  /*3730*/  IMAD.MOV.U32 R44, RZ, RZ, R72 ;  /* 0x000000ffff2c7224 */ /* 0x022fe200078e0048 */
[----:B------:R-:W-:Y:S01]  /*3740*/  ISETP.GE.AND P2, PT, R174, R4, PT ;  /* 0x00000004ae00720c */ /* 0x000fe20003f46270 */
[----:B------:R-:W-:Y:S01]  /*3750*/  IMAD.MOV.U32 R45, RZ, RZ, R73 ;  /* 0x000000ffff2d7224 */ /* 0x000fe200078e0049 */
[----:B------:R-:W-:Y:S01]  /*3760*/  LOP3.LUT R173, R173, 0xfffffff7, RZ, 0xc0, !PT ;  /* 0xfffffff7adad7812 */ /* 0x000fe200078ec0ff */
        /* <DEDUP_REMOVED lines=11> */
[----:B------:R-:W-:Y:S02]  /*3820*/  @P2 LOP3.LUT R173, R173, 0x8, RZ, 0xfc, !PT ;  /* 0x00000008adad2812 */ /* 0x000fe400078efcff */
[----:B------:R-:W-:Y:S02]  /*3830*/  CS2R R70, SRZ ;  /* 0x0000000000467805 */ /* 0x000fe4000001ff00 */
[----:B------:R-:W-:-:S02]  /*3840*/  PRMT R166, R46, 0x7610, R166 ;  /* 0x000076102ea67816 */ /* 0x000fc400000000a6 */
[----:B------:R-:W-:Y:S02]  /*3850*/  CS2R R48, SRZ ;  /* 0x0000000000307805 */ /* 0x000fe4000001ff00 */
[----:B------:R-:W-:Y:S01]  /*3860*/  PRMT R167, R47, 0x7610, R167 ;  /* 0x000076102fa77816 */ /* 0x000fe200000000a7 */
[----:B------:R1:W-:Y:S01]  /*3870*/  STL [R1], R173 ;  /* 0x000000ad01007387 */ /* 0x0003e20000100800 */
[----:B------:R-:W-:Y:S02]  /*3880*/  CS2R R56, SRZ ;  /* 0x0000000000387805 */ /* 0x000fe4000001ff00 */
[----:B------:R-:W-:Y:S02]  /*3890*/  CS2R R60, SRZ ;  /* 0x00000000003c7805 */ /* 0x000fe4000001ff00 */
[----:B------:R-:W-:Y:S02]  /*38a0*/  CS2R R58, SRZ ;  /* 0x00000000003a7805 */ /* 0x000fe4000001ff00 */
[----:B------:R-:W-:-:S02]  /*38b0*/  CS2R R62, SRZ ;  /* 0x00000000003e7805 */ /* 0x000fc4000001ff00 */
[----:B------:R-:W-:Y:S02]  /*38c0*/  CS2R R52, SRZ ;  /* 0x0000000000347805 */ /* 0x000fe4000001ff00 */
[----:B0-----:R-:W-:Y:S02]  /*38d0*/  CS2R R50, SRZ ;  /* 0x0000000000327805 */ /* 0x001fe4000001ff00 */
[----:B------:R-:W-:Y:S01]  /*38e0*/  CS2R R54, SRZ ;  /* 0x0000000000367805 */ /* 0x000fe2000001ff00 */
[----:B-1----:R-:W-:Y:S06]  /*38f0*/  @P2 BRA `(.L_x_6677) ;  /* 0x00000000007c2947 */ /* 0x002fec0003800000 */
[----:B------:R-:W0:Y:S01]  /*3900*/  LDC.64 R44, c[0x0][0x3f8] ;  /* 0x0000fe00ff2c7b82 */ /* 0x000e220000000a00 */
[----:B------:R-:W-:Y:S01]  /*3910*/  IMAD.MOV.U32 R46, RZ, RZ, R96 ;  /* 0x000000ffff2e7224 */ /* 0x000fe200078e0060 */
[----:B------:R-:W-:Y:S01]  /*3920*/  ULDC.64 UR4, c[0x0][0x3e8] ;  /* 0x0000fa0000047ab9 */ /* 0x000fe20000000a00 */
[----:B------:R-:W-:Y:S01]  /*3930*/  IMAD.MOV.U32 R47, RZ, RZ, R0 ;  /* 0x000000ffff2f7224 */ /* 0x000fe200078e0000 */
[----:B------:R-:W-:Y:S02]  /*3940*/  CS2R R68, SRZ ;  /* 0x0000000000447805 */ /* 0x000fe4000001ff00 */
[----:B------:R-:W-:Y:S01]  /*3950*/  CS2R R70, SRZ ;  /* 0x0000000000467805 */ /* 0x000fe2000001ff00 */
[----:B------:R-:W-:Y:S01]  /*3960*/  ULDC.64 UR6, c[0x0][0x208] ;  /* 0x0000820000067ab9 */ /* 0x000fe20000000a00 */
[----:B0-----:R-:W-:-:S04]  /*3970*/  IMAD.WIDE.U32 R46, R44, 0x60, R46 ;  /* 0x000000602c2e7825 */ /* 0x001fc800078e002e */
[----:B------:R-:W-:Y:S01]  /*3980*/  IMAD R45, R45, 0x60, RZ ;  /* 0x000000602d2d7824 */ /* 0x000fe200078e02ff */
[----:B------:R-:W-:Y:S01]  /*3990*/  IADD3 R64, P2, R104, R46, RZ ;  /* 0x0000002e68407210 */ /* 0x000fe20007f5e0ff */
[----:B------:R-:W-:-:S03]  /*39a0*/  IMAD.MOV.U32 R46, RZ, RZ, R94 ;  /* 0x000000ffff2e7224 */ /* 0x000fc600078e005e */
[----:B------:R-:W-:Y:S01]  /*39b0*/  IADD3.X R65, R28, R47, R45, P2, !PT ;  /* 0x0000002f1c417210 */ /* 0x000fe200017fe42d */
[----:B------:R-:W-:Y:S01]  /*39c0*/  IMAD.MOV.U32 R47, RZ, RZ, R3 ;  /* 0x000000ffff2f7224 */ /* 0x000fe200078e0003 */
[----:B------:R-:W0:Y:S02]  /*39d0*/  LDC.64 R44, c[0x0][0x408] ;  /* 0x00010200ff2c7b82 */ /* 0x000e240000000a00 */
[----:B0-----:R-:W-:-:S04]  /*39e0*/  IMAD.WIDE.U32 R46, R44, 0x60, R46 ;  /* 0x000000602c2e7825 */ /* 0x001fc800078e002e */
[----:B------:R-:W-:Y:S01]  /*39f0*/  IMAD R67, R45, 0x60, RZ ;  /* 0x000000602d437824 */ /* 0x000fe200078e02ff */
[----:B------:R-:W-:-:S04]  /*3a00*/  IADD3 R45, P2, R110, R46, RZ ;  /* 0x0000002e6e2d7210 */ /* 0x000fc80007f5e0ff */
[----:B------:R-:W-:Y:S02]  /*3a10*/  IADD3.X R66, R26, R47, R67, P2, !PT ;  /* 0x0000002f1a427210 */ /* 0x000fe400017fe443 */
        /* <DEDUP_REMOVED lines=13> */
.L_x_6677:
[----:B------:R-:W-:Y:S05]  /*3af0*/  BSYNC B1 ;  /* 0x0000000000017941 */ /* 0x000fea0003800000 */
.L_x_6676:
[----:B0-----:R-:W-:Y:S01]  /*3b00*/  VIADD R45, R22, 0x80 ;  /* 0x00000080162d7836 */ /* 0x001fe20000000000 */
[----:B------:R-:W-:Y:S01]  /*3b10*/  BSSY B1, `(.L_x_6678) ;  /* 0x000001c000017945 */ /* 0x000fe20003800000 */
[----:B------:R-:W-:-:S03]  /*3b20*/  IMAD.MOV.U32 R44, RZ, RZ, R173 ;  /* 0x000000ffff2c7224 */ /* 0x000fc600078e00ad */
[----:B------:R-:W-:Y:S02]  /*3b30*/  ISETP.GE.AND P2, PT, R45, R4, PT ;  /* 0x000000042d00720c */ /* 0x000fe40003f46270 */
[----:B------:R-:W-:-:S11]  /*3b40*/  LOP3.LUT R44, R44, 0xfffffffd, RZ, 0xc0, !PT ;  /* 0xfffffffd2c2c7812 */ /* 0x000fd600078ec0ff */
[----:B------:R-:W-:-:S05]  /*3b50*/  @P2 LOP3.LUT R44, R44, 0x2, RZ, 0xfc, !PT ;  /* 0x000000022c2c2812 */ /* 0x000fca00078efcff */
[----:B------:R0:W-:Y:S01]  /*3b60*/  STL [R1], R44 ;  /* 0x0000002c01007387 */ /* 0x0001e20000100800 */
[----:B------:R-:W-:Y:S05]  /*3b70*/  @P2 BRA `(.L_x_6679) ;  /* 0x0000000000542947 */ /* 0x000fea0003800000 */
[----:B0-----:R-:W-:Y:S01]  /*3b80*/  IADD3 R44, P2, P5, R104, R36, R96 ;  /* 0x00000024682c7210 */ /* 0x001fe20007d5e060 */
        /* <DEDUP_REMOVED lines=20> */
.L_x_6679:
[----:B------:R-:W-:Y:S05]  /*3cd0*/  BSYNC B1 ;  /* 0x0000000000017941 */ /* 0x000fea0003800000 */
.L_x_6678:
[----:B01----:R-:W-:Y:S01]  /*3ce0*/  VIADD R44, R22, 0xa0 ;  /* 0x000000a0162c7836 */ /* 0x003fe20000000000 */
[----:B------:R-:W-:Y:S04]  /*3cf0*/  BSSY B1, `(.L_x_6680) ;  /* 0x0000020000017945 */ /* 0x000fe80003800000 */
[----:B------:R-:W-:-:S13]  /*3d00*/  ISETP.GE.AND P5, PT, R44, R4, PT ;  /* 0x000000042c00720c */ /* 0x000fda0003fa6270 */
[----:B------:R-:W-:Y:S05]  /*3d10*/  @P5 BRA `(.L_x_6681) ;  /* 0x0000000000745947 */ /* 0x000fea0003800000 */
        /* <DEDUP_REMOVED lines=9> */
[----:B------:R-:W-:-:S04]  /*3db0*/  IADD3 R0, P2, R104, R96, RZ ;  /* 0x0000006068007210 */ /* 0x000fc80007f5e0ff */
[----:B------:R-:W-:Y:S02]  /*3dc0*/  IADD3.X R97, R28, R97, R45, P2, !PT ;  /* 0x000000611c617210 */ /* 0x000fe400017fe42d */
        /* <DEDUP_REMOVED lines=18> */
.L_x_6681:
[----:B------:R-:W-:Y:S05]  /*3ef0*/  BSYNC B1 ;  /* 0x0000000000017941 */ /* 0x000fea0003800000 */
.L_x_6680:
[----:B------:R-:W-:Y:S01]  /*3f00*/  IMAD.MOV.U32 R3, RZ, RZ, R79 ;  /* 0x000000ffff037224 */ /* 0x000fe200078e004f */
[----:B------:R-:W-:Y:S01]  /*3f10*/  ULOP3.LUT UR4, UR60, 0x1, URZ, 0xfc, !UPT ;  /* 0x000000013c047892 */ /* 0x000fe2000f8efc3f */
[----:B------:R-:W-:Y:S02]  /*3f20*/  IMAD.MOV.U32 R0, RZ, RZ, R78 ;  /* 0x000000ffff007224 */ /* 0x000fe400078e004e */
[----:B0----5:R-:W-:Y:S01]  /*3f30*/  IMAD.MOV.U32 R44, RZ, RZ, R64 ;  /* 0x000000ffff2c7224 */ /* 0x021fe200078e0040 */
[----:B------:R-:W-:Y:S01]  /*3f40*/  PRMT R201, R3, 0x7610, R201 ;  /* 0x0000761003c97816 */ /* 0x000fe200000000c9 */
[----:B------:R-:W-:Y:S01]  /*3f50*/  IMAD.MOV.U32 R3, RZ, RZ, R68 ;  /* 0x000000ffff037224 */ /* 0x000fe200078e0044 */
[----:B------:R-:W-:Y:S01]  /*3f60*/  PRMT R200, R0, 0x7610, R200 ;  /* 0x0000761000c87816 */ /* 0x000fe200000000c8 */
[----:B------:R-:W-:Y:S01]  /*3f70*/  UISETP.NE.AND UP0, UPT, UR4, 0x3, UPT ;  /* 0x000000030400788c */ /* 0x000fe2000bf05270 */
[----:B------:R-:W-:Y:S01]  /*3f80*/  MOV R0, R67 ;  /* 0x0000004300007202 */ /* 0x000fe20000000f00 */
[----:B------:R-:W-:Y:S01]  /*3f90*/  IMAD.MOV.U32 R45, RZ, RZ, R65 ;  /* 0x000000ffff2d7224 */ /* 0x000fe200078e0041 */
[----:B------:R-:W-:Y:S01]  /*3fa0*/  PRMT R196, R3, 0x7610, R196 ;  /* 0x0000761003c47816 */ /* 0x000fe200000000c4 */
[----:B------:R-:W-:Y:S01]  /*3fb0*/  IMAD.MOV.U32 R3, RZ, RZ, R56 ;  /* 0x000000ffff037224 */ /* 0x000fe200078e0038 */
[----:B------:R-:W-:Y:S01]  /*3fc0*/  PRMT R195, R0, 0x7610, R195 ;  /* 0x0000761000c37816 */ /* 0x000fe200000000c3 */
[----:B------:R-:W-:Y:S01]  /*3fd0*/  IMAD.MOV.U32 R0, RZ, RZ, R57 ;  /* 0x000000ffff007224 */ /* 0x000fe200078e0039 */
[----:B------:R-:W-:-:S02]  /*3fe0*/  PLOP3.LUT P2, PT, PT, PT, UP0, 0x80, 0x0 ;  /* 0x000000000000781c */ /* 0x000fc40003f4f008 */
        /* <DEDUP_REMOVED lines=32> */
[----:B------:R-:W-:Y:S01]  /*41f0*/  IMAD.MOV.U32 R0, RZ, RZ, R51 ;  /* 0x000000ffff007224 */ /* 0x000fe200078e0033 */
[----:B------:R-:W-:Y:S02]  /*4200*/  PRMT R199, R44, 0x7610, R199 ;  /* 0x000076102cc77816 */ /* 0x000fe400000000c7 */
        /* <DEDUP_REMOVED lines=8> */
.L_x_6682:
[----:B------:R-:W-:Y:S01]  /*4290*/  IMAD R3, R23, 0x8, R2 ;  /* 0x0000000817037824 */ /* 0x000fe200078e0202 */
[----:B------:R-:W-:Y:S01]  /*42a0*/  SHF.L.U32 R0, R223, 0x1f, RZ ;  /* 0x0000001fdf007819 */ /* 0x000fe200000006ff */
[----:B------:R-:W-:Y:S03]  /*42b0*/  BSSY B1, `(.L_x_6683) ;  /* 0x0000003000017945 */ /* 0x000fe60003800000 */
[----:B------:R-:W0:Y:S02]  /*42c0*/  SYNCS.PHASECHK.TRANS64.TRYWAIT P6, [R3+URZ+0x34890], R0 ;  /* 0x03489000030075a7 */ /* 0x000e2400080c017f */
[----:B0-----:R-:W-:Y:S05]  /*42d0*/  @!P6 BRA `(.L_x_6684) ;  /* 0x0000025400a0e947 */ /* 0x001fea0003800000 */
.L_x_7047:
[----:B------:R-:W-:Y:S05]  /*42e0*/  BSYNC B1 ;  /* 0x0000000000017941 */ /* 0x000fea0003800000 */
.L_x_6683:
[----:B------:R-:W-:Y:S04]  /*42f0*/  BSSY B1, `(.L_x_6685) ;  /* 0x000007a000017945 */ /* 0x000fe80003800000 */
[----:B------:R-:W-:Y:S05]  /*4300*/  @P3 BRA `(.L_x_6686) ;  /* 0x0000000400e03947 */ /* 0x000fea0003800000 */
[----:B------:R-:W-:Y:S01]  /*4310*/  IADD3 R177, P3, R120, R136, RZ ;  /* 0x0000008878b17210 */ /* 0x000fe20007f7e0ff */
[----:B------:R-:W-:Y:S04]  /*4320*/  BSSY B2, `(.L_x_6687) ;  /* 0x000003c000027945 */ /* 0x000fe80003800000 */
[----:B------:R-:W-:Y:S01]  /*4330*/  IMAD.X R178, R93, 0x1, R122, P3 ;  /* 0x000000015db27824 */ /* 0x000fe200018e067a */
[----:B------:R-:W-:Y:S07]  /*4340*/  @P0 BRA `(.L_x_6688) ;  /* 0x0000000000e40947 */ /* 0x000fee0003800000 */
[----:B------:R1:W2:Y:S01]  /*4350*/  LDS.128 R44, [R5+0x1e400] ;  /* 0x01e40000052c7984 */ /* 0x0002a20000000c00 */
[----:B------:R-:W-:Y:S01]  /*4360*/  ISETP.GE.AND P3, PT, R18, R92, PT ;  /* 0x0000005c1200720c */ /* 0x000fe20003f66270 */
[----:B------:R-:W-:-:S12]  /*4370*/  BSSY B3, `(.L_x_6689) ;  /* 0x000002f000037945 */ /* 0x000fd80003800000 */
[----:B-1----:R-:W-:Y:S05]  /*4380*/  @P3 BRA `(.L_x_6690) ;  /* 0x0000000000b43947 */ /* 0x002fea0003800000 */
[--C-:B------:R-:W-:Y:S02]  /*4390*/  SHF.R.U64 R94, R98, 0x10, R99.reuse ;  /* 0x00000010625e7819 */ /* 0x100fe40000001263 */
[----:B------:R-:W-:Y:S02]  /*43a0*/  SHF.R.U32.HI R98, RZ, 0x10, R99 ;  /* 0x00000010ff627819 */ /* 0x000fe40000011663 */
[--C-:B------:R-:W-:Y:S02]  /*43b0*/  SHF.R.U64 R99, R138, 0x10, R139.reuse ;  /* 0x000000108a637819 */ /* 0x100fe4000000128b */
[----:B------:R-:W-:Y:S02]  /*43c0*/  SHF.R.U32.HI R95, RZ, 0x10, R139 ;  /* 0x00000010ff5f7819 */ /* 0x000fe4000001168b */
[----:B------:R-:W-:Y:S02]  /*43d0*/  PRMT R99, R181, 0x5410, R99 ;  /* 0x00005410b5637816 */ /* 0x000fe40000000063 */
[----:B------:R-:W-:-:S02]  /*43e0*/  PRMT R94, R170, 0x5432, R94 ;  /* 0x00005432aa5e7816 */ /* 0x000fc4000000005e */
[----:B------:R-:W-:Y:S01]  /*43f0*/  PRMT R95, R182, 0x5410, R95 ;  /* 0x00005410b65f7816 */ /* 0x000fe2000000005f */
[C---:B--2---:R-:W-:Y:S01]  /*4400*/  IMAD.U32 R182, R45.reuse, 0x10000, RZ ;  /* 0x000100002db67824 */ /* 0x044fe200078e00ff */
[----:B------:R-:W-:Y:S02]  /*4410*/  LOP3.LUT R186, R45, 0xffff0000, RZ, 0xc0, !PT ;  /* 0xffff00002dba7812 */ /* 0x000fe400078ec0ff */
[----:B------:R-:W-:Y:S02]  /*4420*/  LOP3.LUT R139, R99, 0xffff0000, RZ, 0xc0, !PT ;  /* 0xffff0000638b7812 */ /* 0x000fe400078ec0ff */
[C---:B------:R-:W-:Y:S01]  /*4430*/  LOP3.LUT R45, R94.reuse, 0xffff0000, RZ, 0xc0, !PT ;  /* 0xffff00005e2d7812 */ /* 0x040fe200078ec0ff */
[----:B------:R-:W-:Y:S01]  /*4440*/  IMAD.U32 R94, R94, 0x10000, RZ ;  /* 0x000100005e5e7824 */ /* 0x000fe200078e00ff */
[----:B------:R-:W-:Y:S01]  /*4450*/  PRMT R138, R171, 0x5432, R98 ;  /* 0x00005432ab8a7816 */ /* 0x000fe20000000062 */
[C---:B------:R-:W-:Y:S02]  /*4460*/  FMUL.FTZ R181, R186.reuse, R139 ;  /* 0x0000008bbab57220 */ /* 0x040fe40000410000 */
[----:B------:R-:W-:-:S02]  /*4470*/  FMUL.FTZ R186, R186, R45 ;  /* 0x0000002dbaba7220 */ /* 0x000fc40000410000 */
[----:B------:R-:W-:Y:S01]  /*4480*/  FFMA.FTZ R98, R182, R45, -R181 ;  /* 0x0000002db6627223 */ /* 0x000fe200000108b5 */
[----:B------:R-:W-:Y:S02]  /*4490*/  IMAD.U32 R181, R138, 0x10000, RZ ;  /* 0x000100008ab57824 */ /* 0x000fe400078e00ff */
[----:B------:R-:W-:Y:S01]  /*44a0*/  FFMA.FTZ R45, R182, R139, R186 ;  /* 0x0000008bb62d7223 */ /* 0x000fe200000100ba */
[C---:B------:R-:W-:Y:S01]  /*44b0*/  LOP3.LUT R182, R46.reuse, 0xffff0000, RZ, 0xc0, !PT ;  /* 0xffff00002eb67812 */ /* 0x040fe200078ec0ff */
[C---:B------:R-:W-:Y:S01]  /*44c0*/  IMAD.U32 R139, R95.reuse, 0x10000, RZ ;  /* 0x000100005f8b7824 */ /* 0x040fe200078e00ff */
[----:B------:R-:W-:Y:S01]  /*44d0*/  LOP3.LUT R95, R95, 0xffff0000, RZ, 0xc0, !PT ;  /* 0xffff00005f5f7812 */ /* 0x000fe200078ec0ff */
[----:B------:R-:W-:Y:S01]  /*44e0*/  IMAD.U32 R46, R46, 0x10000, RZ ;  /* 0x000100002e2e7824 */ /* 0x000fe200078e00ff */
[----:B------:R-:W-:Y:S01]  /*44f0*/  F2FP.BF16.F32.PACK_AB R45, R45, R98 ;  /* 0x000000622d2d723e */ /* 0x000fe200000010ff */
[C---:B------:R-:W-:Y:S01]  /*4500*/  FMUL.FTZ R183, R182.reuse, R139 ;  /* 0x0000008bb6b77220 */ /* 0x040fe20000410000 */
[----:B------:R-:W-:Y:S01]  /*4510*/  FMUL.FTZ R182, R182, R181 ;  /* 0x000000b5b6b67220 */ /* 0x000fe20000410000 */
[----:B------:R-:W-:-:S02]  /*4520*/  IMAD.U32 R186, R47, 0x10000, RZ ;  /* 0x000100002fba7824 */ /* 0x000fc400078e00ff */
[C---:B------:R-:W-:Y:S01]  /*4530*/  FFMA.FTZ R183, R46.reuse, R181, -R183 ;  /* 0x000000b52eb77223 */ /* 0x040fe200000108b7 */
[----:B------:R-:W-:Y:S01]  /*4540*/  FFMA.FTZ R182, R46, R139, R182 ;  /* 0x0000008b2eb67223 */ /* 0x000fe200000100b6 */
[----:B------:R-:W-:Y:S02]  /*4550*/  LOP3.LUT R46, R47, 0xffff0000, RZ, 0xc0, !PT ;  /* 0xffff00002f2e7812 */ /* 0x000fe400078ec0ff */
[----:B------:R-:W-:Y:S01]  /*4560*/  LOP3.LUT R47, R138, 0xffff0000, RZ, 0xc0, !PT ;  /* 0xffff00008a2f7812 */ /* 0x000fe200078ec0ff */
[----:B------:R-:W-:Y:S02]  /*4570*/  IMAD.U32 R138, R99, 0x10000, RZ ;  /* 0x00010000638a7824 */ /* 0x000fe400078e00ff */
[C---:B------:R-:W-:Y:S02]  /*4580*/  FMUL.FTZ R139, R46.reuse, R95 ;  /* 0x0000005f2e8b7220 */ /* 0x040fe40000410000 */
[-C--:B------:R-:W-:Y:S02]  /*4590*/  FMUL.FTZ R46, R46, R47.reuse ;  /* 0x0000002f2e2e7220 */ /* 0x080fe40000410000 */
[----:B------:R-:W-:Y:S01]  /*45a0*/  FFMA.FTZ R139, R186, R47, -R139 ;  /* 0x0000002fba8b7223 */ /* 0x000fe2000001088b */
[----:B------:R-:W-:Y:S01]  /*45b0*/  LOP3.LUT R47, R44, 0xffff0000, RZ, 0xc0, !PT ;  /* 0xffff00002c2f7812 */ /* 0x000fe200078ec0ff */
[----:B------:R-:W-:Y:S01]  /*45c0*/  FFMA.FTZ R46, R186, R95, R46 ;  /* 0x0000005fba2e7223 */ /* 0x000fe2000001002e */
[----:B------:R-:W-:-:S03]  /*45d0*/  IMAD.U32 R95, R44, 0x10000, RZ ;  /* 0x000100002c5f7824 */ /* 0x000fc600078e00ff */
[C---:B------:R-:W-:Y:S01]  /*45e0*/  FMUL.FTZ R44, R47.reuse, R138 ;  /* 0x0000008a2f2c7220 */ /* 0x040fe20000410000 */
[-C--:B------:R-:W-:Y:S01]  /*45f0*/  FMUL.FTZ R47, R47, R94.reuse ;  /* 0x0000005e2f2f7220 */ /* 0x080fe20000410000 */
[----:B------:R-:W-:Y:S02]  /*4600*/  F2FP.BF16.F32.PACK_AB R139, R46, R139 ;  /* 0x0000008b2e8b723e */ /* 0x000fe400000010ff */
[C---:B------:R-:W-:Y:S01]  /*4610*/  FFMA.FTZ R44, R95.reuse, R94, -R44 ;  /* 0x0000005e5f2c7223 */ /* 0x040fe2000001082c */
[----:B------:R-:W-:Y:S01]  /*4620*/  FFMA.FTZ R47, R95, R138, R47 ;  /* 0x0000008a5f2f7223 */ /* 0x000fe2000001002f */
[----:B------:R-:W-:-:S04]  /*4630*/  F2FP.BF16.F32.PACK_AB R46, R182, R183 ;  /* 0x000000b7b62e723e */ /* 0x000fc800000010ff */
[----:B------:R-:W-:Y:S01]  /*4640*/  F2FP.BF16.F32.PACK_AB R44, R47, R44 ;  /* 0x0000002c2f2c723e */ /* 0x000fe200000010ff */
[----:B------:R-:W-:-:S07]  /*4650*/  IMAD.MOV.U32 R47, RZ, RZ, R139 ;  /* 0x000000ffff2f7224 */ /* 0x000fce00078e008b */
.L_x_6690:
[----:B------:R-:W-:Y:S05]  /*4660*/  BSYNC B3 ;  /* 0x0000000000037941 */ /* 0x000fea0003800000 */
.L_x_6689:
[----:B------:R-:W-:Y:S01]  /*4670*/  IADD3 R95, P3, R177, R100, RZ ;  /* 0x00000064b15f7210 */ /* 0x000fe20007f7e0ff */
[----:B------:R-:W-:Y:S01]  /*4680*/  ULDC.64 UR4, c[0x0][0x2e8] ;  /* 0x0000ba0000047ab9 */ /* 0x000fe20000000a00 */
[----:B------:R-:W-:-:S03]  /*4690*/  ULDC.64 UR6, c[0x0][0x208] ;  /* 0x0000820000067ab9 */ /* 0x000fc60000000a00 */
[----:B------:R-:W-:Y:S01]  /*46a0*/  IMAD.X R98, R178, 0x1, R15, P3 ;  /* 0x00000001b2627824 */ /* 0x000fe200018e060f */
[----:B------:R-:W-:-:S04]  /*46b0*/  LEA R94, P3, R95, UR4, 0x1 ;  /* 0x000000045f5e7c11 */ /* 0x000fc8000f8608ff */
[----:B------:R-:W-:-:S05]  /*46c0*/  LEA.HI.X R95, R95, UR5, R98, 0x1, P3 ;  /* 0x000000055f5f7c11 */ /* 0x000fca00098f0c62 */
[----:B--2---:R1:W-:Y:S04]  /*46d0*/  STG.E.128 desc[UR6][R94.64], R44 ;  /* 0x0000002c5e007986 */ /* 0x0043e8000c101d06 */
.L_x_6688:
[----:B------:R-:W-:Y:S05]  /*46e0*/  BSYNC B2 ;  /* 0x0000000000027941 */ /* 0x000fea0003800000 */
.L_x_6687:
[----:B------:R-:W-:Y:S05]  /*46f0*/  @P1 BRA `(.L_x_6686) ;  /* 0x0000000000e41947 */ /* 0x000fea0003800000 */
[----:B-1----:R1:W2:Y:S01]  /*4700*/  LDS.128 R44, [R5+0x23c00] ;  /* 0x023c0000052c7984 */ /* 0x0022a20000000c00 */
[----:B------:R-:W-:Y:S01]  /*4710*/  IADD3 R177, P3, R177, R14, RZ ;  /* 0x0000000eb1b17210 */ /* 0x000fe20007f7e0ff */
[----:B------:R-:W-:Y:S04]  /*4720*/  BSSY B2, `(.L_x_6691) ;  /* 0x0000031000027945 */ /* 0x000fe80003800000 */
[----:B------:R-:W-:Y:S01]  /*4730*/  IMAD.X R178, R178, 0x1, R11, P3 ;  /* 0x00000001b2b27824 */ /* 0x000fe200018e060b */
[----:B------:R-:W-:-:S13]  /*4740*/  ISETP.GE.AND P3, PT, R220, R92, PT ;  /* 0x0000005cdc00720c */ /* 0x000fda0003f66270 */
        /* <DEDUP_REMOVED lines=46> */
.L_x_6692:
[----:B------:R-:W-:Y:S05]  /*4a30*/  BSYNC B2 ;  /* 0x0000000000027941 */ /* 0x000fea0003800000 */
.L_x_6691:
[----:B------:R-:W-:Y:S01]  /*4a40*/  ULDC.64 UR4, c[0x0][0x2e8] ;  /* 0x0000ba0000047ab9 */ /* 0x000fe20000000a00 */
[----:B------:R-:W-:Y:S01]  /*4a50*/  ULDC.64 UR6, c[0x0][0x208] ;  /* 0x0000820000067ab9 */ /* 0x000fe20000000a00 */
[----:B------:R-:W-:-:S04]  /*4a60*/  LEA R88, P3, R177, UR4, 0x1 ;  /* 0x00000004b1587c11 */ /* 0x000fc8000f8608ff */
[----:B------:R-:W-:-:S05]  /*4a70*/  LEA.HI.X R89, R177, UR5, R178, 0x1, P3 ;  /* 0x00000005b1597c11 */ /* 0x000fca00098f0cb2 */
[----:B--2---:R2:W-:Y:S04]  /*4a80*/  STG.E.128 desc[UR6][R88.64], R44 ;  /* 0x0000002c58007986 */ /* 0x0045e8000c101d06 */
.L_x_6686:
[----:B------:R-:W-:Y:S05]  /*4a90*/  BSYNC B1 ;  /* 0x0000000000017941 */ /* 0x000fea0003800000 */
.L_x_6685:
[----:B------:R-:W-:Y:S04]  /*4aa0*/  BSSY B1, `(.L_x_6693) ;  /* 0x000007a000017945 */ /* 0x000fe80003800000 */
[----:B------:R-:W-:Y:S05]  /*4ab0*/  @P4 BRA `(.L_x_6694) ;  /* 0x0000000400e04947 */ /* 0x000fea0003800000 */
[----:B--2---:R-:W-:Y:S01]  /*4ac0*/  IADD3 R89, P3, P4, R158, R136, R16 ;  /* 0x000000889e597210 */ /* 0x004fe20007c7e010 */
[----:B------:R-:W-:Y:S03]  /*4ad0*/  BSSY B2, `(.L_x_6695) ;  /* 0x000003c000027945 */ /* 0x000fe60003800000 */
[----:B------:R-:W-:Y:S01]  /*4ae0*/  IADD3.X R88, R123, R93, R17, P3, P4 ;  /* 0x0000005d7b587210 */ /* 0x000fe20001fe8411 */
[----:B------:R-:W-:Y:S08]  /*4af0*/  @P0 BRA `(.L_x_6696) ;  /* 0x0000000000e40947 */ /* 0x000ff00003800000 */
        /* <DEDUP_REMOVED lines=51> */
.L_x_6698:
[----:B------:R-:W-:Y:S05]  /*4e30*/  BSYNC B3 ;  /* 0x0000000000037941 */ /* 0x000fea0003800000 */
.L_x_6697:
[----:B------:R-:W-:Y:S01]  /*4e40*/  ULDC.64 UR4, c[0x0][0x2e8] ;  /* 0x0000ba0000047ab9 */ /* 0x000fe20000000a00 */
[----:B------:R-:W-:Y:S01]  /*4e50*/  ULDC.64 UR6, c[0x0][0x208] ;  /* 0x0000820000067ab9 */ /* 0x000fe20000000a00 */
[----:B------:R-:W-:-:S04]  /*4e60*/  LEA R84, P3, R90, UR4, 0x1 ;  /* 0x000000045a547c11 */ /* 0x000fc8000f8608ff */
[----:B------:R-:W-:-:S05]  /*4e70*/  LEA.HI.X R85, R90, UR5, R91, 0x1, P3 ;  /* 0x000000055a557c11 */ /* 0x000fca00098f0c5b */
[----:B--2---:R2:W-:Y:S04]  /*4e80*/  STG.E.128 desc[UR6][R84.64], R44 ;  /* 0x0000002c54007986 */ /* 0x0045e8000c101d06 */
.L_x_6696:
[----:B------:R-:W-:Y:S05]  /*4e90*/  BSYNC B2 ;  /* 0x0000000000027941 */ /* 0x000fea0003800000 */
.L_x_6695:
[----:B------:R-:W-:Y:S05]  /*4ea0*/  @P1 BRA `(.L_x_6694) ;  /* 0x0000000000e41947 */ /* 0x000fea0003800000 */
[----:B-12---:R1:W2:Y:S01]  /*4eb0*/  LDS.128 R44, [R5+0x24c00] ;  /* 0x024c0000052c7984 */ /* 0x0062a20000000c00 */
[----:B------:R-:W-:Y:S01]  /*4ec0*/  IADD3 R89, P3, R89, R14, RZ ;  /* 0x0000000e59597210 */ /* 0x000fe20007f7e0ff */
[----:B------:R-:W-:Y:S04]  /*4ed0*/  BSSY B2, `(.L_x_6699) ;  /* 0x0000031000027945 */ /* 0x000fe80003800000 */
[----:B------:R-:W-:Y:S01]  /*4ee0*/  IMAD.X R88, R88, 0x1, R11, P3 ;  /* 0x0000000158587824 */ /* 0x000fe200018e060b */
[----:B------:R-:W-:-:S13]  /*4ef0*/  ISETP.GE.AND P3, PT, R220, R92, PT ;  /* 0x0000005cdc00720c */ /* 0x000fda0003f66270 */
[----:B-1----:R-:W-:Y:S05]  /*4f00*/  @P3 BRA `(.L_x_6700) ;  /* 0x0000000000b43947 */ /* 0x002fea0003800000 */
[----:B------:R-:W-:Y:S02]  /*4f10*/  SHF.R.U64 R85, R82, 0x10, R83 ;  /* 0x0000001052557819 */ /* 0x000fe40000001253 */
[----:B------:R-:W-:Y:S02]  /*4f20*/  SHF.R.U64 R84, R80, 0x10, R81 ;  /* 0x0000001050547819 */ /* 0x000fe40000001251 */
[----:B------:R-:W-:Y:S02]  /*4f30*/  PRMT R82, R156, 0x5432, R85 ;  /* 0x000054329c527816 */ /* 0x000fe40000000055 */
        /* <DEDUP_REMOVED lines=12> */
[C---:B------:R-:W-:Y:S01]  /*5000*/  FFMA.FTZ R86, R45.reuse, R85, -R86 ;  /* 0x000000552d567223 */ /* 0x040fe20000010856 */
[----:B------:R-:W-:Y:S01]  /*5010*/  PRMT R172, R172, 0x5410, R81 ;  /* 0x00005410acac7816 */ /* 0x000fe20000000051 */
[----:B------:R-:W-:Y:S01]  /*5020*/  FFMA.FTZ R45, R45, R87, R80 ;  /* 0x000000572d2d7223 */ /* 0x000fe20000010050 */
[----:B------:R-:W-:Y:S01]  /*5030*/  LOP3.LUT R80, R46, 0xffff0000, RZ, 0xc0, !PT ;  /* 0xffff00002e507812 */ /* 0x000fe200078ec0ff */
[C---:B------:R-:W-:Y:S01]  /*5040*/  IMAD.U32 R87, R187.reuse, 0x10000, RZ ;  /* 0x00010000bb577824 */ /* 0x040fe200078e00ff */
[----:B------:R-:W-:Y:S01]  /*5050*/  LOP3.LUT R187, R187, 0xffff0000, RZ, 0xc0, !PT ;  /* 0xffff0000bbbb7812 */ /* 0x000fe200078ec0ff */
[C---:B------:R-:W-:Y:S01]  /*5060*/  IMAD.U32 R81, R172.reuse, 0x10000, RZ ;  /* 0x00010000ac517824 */ /* 0x040fe200078e00ff */
[----:B------:R-:W-:Y:S01]  /*5070*/  LOP3.LUT R172, R172, 0xffff0000, RZ, 0xc0, !PT ;  /* 0xffff0000acac7812 */ /* 0x000fe200078ec0ff */
[----:B------:R-:W-:Y:S01]  /*5080*/  IMAD.U32 R83, R46, 0x10000, RZ ;  /* 0x000100002e537824 */ /* 0x000fe200078e00ff */
[C---:B------:R-:W-:Y:S01]  /*5090*/  LOP3.LUT R46, R47.reuse, 0xffff0000, RZ, 0xc0, !PT ;  /* 0xffff00002f2e7812 */ /* 0x040fe200078ec0ff */
[----:B------:R-:W-:-:S02]  /*50a0*/  IMAD.U32 R85, R47, 0x10000, RZ ;  /* 0x000100002f557824 */ /* 0x000fc400078e00ff */
[----:B------:R-:W-:Y:S01]  /*50b0*/  FMUL.FTZ R90, R80, R87 ;  /* 0x00000057505a7220 */ /* 0x000fe20000410000 */
[----:B------:R-:W-:Y:S02]  /*50c0*/  IMAD.U32 R47, R44, 0x10000, RZ ;  /* 0x000100002c2f7824 */ /* 0x000fe400078e00ff */
[-C--:B------:R-:W-:Y:S01]  /*50d0*/  FMUL.FTZ R80, R80, R81.reuse ;  /* 0x0000005150507220 */ /* 0x080fe20000410000 */
[----:B------:R-:W-:Y:S01]  /*50e0*/  LOP3.LUT R44, R44, 0xffff0000, RZ, 0xc0, !PT ;  /* 0xffff00002c2c7812 */ /* 0x000fe200078ec0ff */
[C---:B------:R-:W-:Y:S01]  /*50f0*/  FFMA.FTZ R90, R83.reuse, R81, -R90 ;  /* 0x00000051535a7223 */ /* 0x040fe2000001085a */
[C---:B------:R-:W-:Y:S01]  /*5100*/  FMUL.FTZ R94, R46.reuse, R172 ;  /* 0x000000ac2e5e7220 */ /* 0x040fe20000410000 */
[----:B------:R-:W-:Y:S01]  /*5110*/  FFMA.FTZ R83, R83, R87, R80 ;  /* 0x0000005753537223 */ /* 0x000fe20000010050 */
[-C--:B------:R-:W-:Y:S01]  /*5120*/  FMUL.FTZ R80, R46, R187.reuse ;  /* 0x000000bb2e507220 */ /* 0x080fe20000410000 */
        /* <DEDUP_REMOVED lines=8> */
[----:B------:R-:W-:Y:S02]  /*51b0*/  F2FP.BF16.F32.PACK_AB R44, R81, R46 ;  /* 0x0000002e512c723e */ /* 0x000fe400000010ff */
[----:B------:R-:W-:Y:S01]  /*51c0*/  F2FP.BF16.F32.PACK_AB R47, R85, R80 ;  /* 0x00000050552f723e */ /* 0x000fe200000010ff */
[----:B------:R-:W-:-:S07]  /*51d0*/  IMAD.MOV.U32 R46, RZ, RZ, R90 ;  /* 0x000000ffff2e7224 */ /* 0x000fce00078e005a */
.L_x_6700:
[----:B------:R-:W-:Y:S05]  /*51e0*/  BSYNC B2 ;  /* 0x0000000000027941 */ /* 0x000fea0003800000 */
.L_x_6699:
[----:B------:R-:W-:Y:S01]  /*51f0*/  ULDC.64 UR4, c[0x0][0x2e8] ;  /* 0x0000ba0000047ab9 */ /* 0x000fe20000000a00 */
[----:B------:R-:W-:Y:S01]  /*5200*/  ULDC.64 UR6, c[0x0][0x208] ;  /* 0x0000820000067ab9 */ /* 0x000fe20000000a00 */
[----:B------:R-:W-:-:S04]  /*5210*/  LEA R80, P3, R89, UR4, 0x1 ;  /* 0x0000000459507c11 */ /* 0x000fc8000f8608ff */
[----:B------:R-:W-:-:S05]  /*5220*/  LEA.HI.X R81, R89, UR5, R88, 0x1, P3 ;  /* 0x0000000559517c11 */ /* 0x000fca00098f0c58 */
[----:B--2---:R3:W-:Y:S04]  /*5230*/  STG.E.128 desc[UR6][R80.64], R44 ;  /* 0x0000002c50007986 */ /* 0x0047e8000c101d06 */
.L_x_6694:
[----:B------:R-:W-:Y:S05]  /*5240*/  BSYNC B1 ;  /* 0x0000000000017941 */ /* 0x000fea0003800000 */
.L_x_6693:
[----:B--2---:R-:W2:Y:S01]  /*5250*/  LDL R89, [R1] ;  /* 0x0000000001597983 */ /* 0x004ea20000100800 */
[----:B------:R-:W-:Y:S01]  /*5260*/  BSSY B1, `(.L_x_6701) ;  /* 0x000007a000017945 */ /* 0x000fe20003800000 */
[----:B--2---:R-:W-:-:S13]  /*5270*/  LOP3.LUT P3, RZ, R89, 0x4, RZ, 0xc0, !PT ;  /* 0x0000000459ff7812 */ /* 0x004fda000786c0ff */
[----:B------:R-:W-:Y:S05]  /*5280*/  @P3 BRA `(.L_x_6702) ;  /* 0x0000000400dc3947 */ /* 0x000fea0003800000 */
[----:B---3--:R-:W-:Y:S01]  /*5290*/  IADD3 R81, P3, P4, R125, R136, R16 ;  /* 0x000000887d517210 */ /* 0x008fe20007c7e010 */
        /* <DEDUP_REMOVED lines=19> */
[----:B------:R-:W-:Y:S02]  /*53d0*/  LOP3.LUT R45, R45, 0xffff0000, RZ, 0xc0, !PT ;  /* 0xffff00002d2d7812 */ /* 0x000fe400078ec0ff */
[----:B------:R-:W-:Y:S01]  /*53e0*/  LOP3.LUT R88, R200, 0xffff0000, RZ, 0xc0, !PT ;  /* 0xffff0000c8587812 */ /* 0x000fe200078ec0ff */
[----:B------:R-:W-:Y:S01]  /*53f0*/  IMAD.U32 R84, R201, 0x10000, RZ ;  /* 0x00010000c9547824 */ /* 0x000fe200078e00ff */
[----:B------:R-:W-:Y:S02]  /*5400*/  PRMT R170, R170, 0x5410, R85 ;  /* 0x00005410aaaa7816 */ /* 0x000fe40000000055 */
[----:B------:R-:W-:Y:S01]  /*5410*/  LOP3.LUT R87, R171, 0xffff0000, RZ, 0xc0, !PT ;  /* 0xffff0000ab577812 */ /* 0x000fe200078ec0ff */
[----:B------:R-:W-:Y:S01]  /*5420*/  FMUL.FTZ R77, R45, R88 ;  /* 0x000000582d4d7220 */ /* 0x000fe20000410000 */
[----:B------:R-:W-:Y:S01]  /*5430*/  LOP3.LUT R46, R46, 0xffff0000, RZ, 0xc0, !PT ;  /* 0xffff00002e2e7812 */ /* 0x000fe200078ec0ff */
[----:B------:R-:W-:Y:S01]  /*5440*/  IMAD.U32 R85, R170, 0x10000, RZ ;  /* 0x00010000aa557824 */ /* 0x000fe200078e00ff */
[----:B------:R-:W-:Y:S01]  /*5450*/  LOP3.LUT R78, R47, 0xffff0000, RZ, 0xc0, !PT ;  /* 0xffff00002f4e7812 */ /* 0x000fe200078ec0ff */
[-C--:B------:R-:W-:Y:S01]  /*5460*/  FMUL.FTZ R45, R45, R87.reuse ;  /* 0x000000572d2d7220 */ /* 0x080fe20000410000 */
[----:B------:R-:W-:Y:S01]  /*5470*/  FFMA.FTZ R77, R86, R87, -R77 ;  /* 0x00000057564d7223 */ /* 0x000fe2000001084d */
[C---:B------:R-:W-:Y:S01]  /*5480*/  FMUL.FTZ R90, R46.reuse, R84 ;  /* 0x000000542e5a7220 */ /* 0x040fe20000410000 */
[-C--:B------:R-:W-:Y:S01]  /*5490*/  FMUL.FTZ R46, R46, R85.reuse ;  /* 0x000000552e2e7220 */ /* 0x080fe20000410000 */
[----:B------:R-:W-:Y:S01]  /*54a0*/  FFMA.FTZ R86, R86, R88, R45 ;  /* 0x0000005856567223 */ /* 0x000fe2000001002d */
[----:B------:R-:W-:Y:S01]  /*54b0*/  LOP3.LUT R201, R201, 0xffff0000, RZ, 0xc0, !PT ;  /* 0xffff0000c9c97812 */ /* 0x000fe200078ec0ff */
[----:B------:R-:W-:Y:S01]  /*54c0*/  FFMA.FTZ R90, R79, R85, -R90 ;  /* 0x000000554f5a7223 */ /* 0x000fe2000001085a */
[----:B------:R-:W-:Y:S01]  /*54d0*/  LOP3.LUT R44, R44, 0xffff0000, RZ, 0xc0, !PT ;  /* 0xffff00002c2c7812 */ /* 0x000fe200078ec0ff */
[----:B------:R-:W-:Y:S01]  /*54e0*/  IMAD.U32 R171, R171, 0x10000, RZ ;  /* 0x00010000abab7824 */ /* 0x000fe200078e00ff */
[----:B------:R-:W-:Y:S01]  /*54f0*/  LOP3.LUT R170, R170, 0xffff0000, RZ, 0xc0, !PT ;  /* 0xffff0000aaaa7812 */ /* 0x000fe200078ec0ff */
[----:B------:R-:W-:Y:S01]  /*5500*/  FFMA.FTZ R79, R79, R84, R46 ;  /* 0x000000544f4f7223 */ /* 0x000fe2000001002e */
[----:B------:R-:W-:Y:S01]  /*5510*/  SHF.L.U32 R45, R200, 0x10, RZ ;  /* 0x00000010c82d7819 */ /* 0x000fe200000006ff */
[----:B------:R-:W-:-:S02]  /*5520*/  IMAD.U32 R47, R47, 0x10000, RZ ;  /* 0x000100002f2f7824 */ /* 0x000fc400078e00ff */
        /* <DEDUP_REMOVED lines=11> */
[----:B------:R-:W-:-:S07]  /*55e0*/  F2FP.BF16.F32.PACK_AB R44, R44, R85 ;  /* 0x000000552c2c723e */ /* 0x000fce00000010ff */
.L_x_6706:
[----:B------:R-:W-:Y:S05]  /*55f0*/  BSYNC B3 ;  /* 0x0000000000037941 */ /* 0x000fea0003800000 */
.L_x_6705:
[----:B------:R-:W-:Y:S01]  /*5600*/  ULDC.64 UR4, c[0x0][0x2e8] ;  /* 0x0000ba0000047ab9 */ /* 0x000fe20000000a00 */
[----:B------:R-:W-:Y:S01]  /*5610*/  ULDC.64 UR6, c[0x0][0x208] ;  /* 0x0000820000067ab9 */ /* 0x000fe20000000a00 */
[----:B------:R-:W-:-:S04]  /*5620*/  LEA R76, P3, R82, UR4, 0x1 ;  /* 0x00000004524c7c11 */ /* 0x000fc8000f8608ff */
[----:B------:R-:W-:-:S05]  /*5630*/  LEA.HI.X R77, R82, UR5, R83, 0x1, P3 ;  /* 0x00000005524d7c11 */ /* 0x000fca00098f0c53 */
[----:B--2---:R2:W-:Y:S04]  /*5640*/  STG.E.128 desc[UR6][R76.64], R44 ;  /* 0x0000002c4c007986 */ /* 0x0045e8000c101d06 */
.L_x_6704:
[----:B------:R-:W-:Y:S05]  /*5650*/  BSYNC B2 ;  /* 0x0000000000027941 */ /* 0x000fea0003800000 */
.L_x_6703:
        /* <DEDUP_REMOVED lines=8> */
[----:B------:R-:W-:Y:S01]  /*56e0*/  SHF.R.U64 R76, R72, 0x10, R73 ;  /* 0x00000010484c7819 */ /* 0x000fe20000001249 */
[----:B--2---:R-:W-:Y:S01]  /*56f0*/  IMAD.U32 R72, R46, 0x10000, RZ ;  /* 0x000100002e487824 */ /* 0x004fe200078e00ff */
[----:B------:R-:W-:Y:S01]  /*5700*/  PRMT R166, R166, 0x5410, R77 ;  /* 0x00005410a6a67816 */ /* 0x000fe2000000004d */
[----:B------:R-:W-:Y:S01]  /*5710*/  IMAD.U32 R77, R45, 0x10000, RZ ;  /* 0x000100002d4d7824 */ /* 0x000fe200078e00ff */
[----:B------:R-:W-:Y:S02]  /*5720*/  SHF.R.U32.HI R74, RZ, 0x10, R75 ;  /* 0x00000010ff4a7819 */ /* 0x000fe4000001164b */
[----:B------:R-:W-:Y:S02]  /*5730*/  PRMT R157, R157, 0x5410, R76 ;  /* 0x000054109d9d7816 */ /* 0x000fe4000000004c */
[----:B------:R-:W-:-:S02]  /*5740*/  SHF.R.U32.HI R79, RZ, 0x10, R73 ;  /* 0x00000010ff4f7819 */ /* 0x000fc40000011649 */
[----:B------:R-:W-:Y:S01]  /*5750*/  LOP3.LUT R75, R45, 0xffff0000, RZ, 0xc0, !PT ;  /* 0xffff00002d4b7812 */ /* 0x000fe200078ec0ff */
[----:B------:R-:W-:Y:S01]  /*5760*/  IMAD.U32 R45, R44, 0x10000, RZ ;  /* 0x000100002c2d7824 */ /* 0x000fe200078e00ff */
[C---:B------:R-:W-:Y:S01]  /*5770*/  LOP3.LUT R82, R166.reuse, 0xffff0000, RZ, 0xc0, !PT ;  /* 0xffff0000a6527812 */ /* 0x040fe200078ec0ff */
[----:B------:R-:W-:Y:S01]  /*5780*/  IMAD.U32 R166, R166, 0x10000, RZ ;  /* 0x00010000a6a67824 */ /* 0x000fe200078e00ff */
[----:B------:R-:W-:Y:S02]  /*5790*/  PRMT R167, R167, 0x5410, R74 ;  /* 0x00005410a7a77816 */ /* 0x000fe4000000004a */
[----:B------:R-:W-:Y:S01]  /*57a0*/  LOP3.LUT R76, R157, 0xffff0000, RZ, 0xc0, !PT ;  /* 0xffff00009d4c7812 */ /* 0x000fe200078ec0ff */
[----:B------:R-:W-:Y:S01]  /*57b0*/  FMUL.FTZ R84, R75, R82 ;  /* 0x000000524b547220 */ /* 0x000fe20000410000 */
[----:B------:R-:W-:Y:S01]  /*57c0*/  PRMT R156, R156, 0x5410, R79 ;  /* 0x000054109c9c7816 */ /* 0x000fe2000000004f */
[----:B------:R-:W-:Y:S01]  /*57d0*/  IMAD.U32 R74, R167, 0x10000, RZ ;  /* 0x00010000a74a7824 */ /* 0x000fe200078e00ff */
[----:B------:R-:W-:Y:S01]  /*57e0*/  LOP3.LUT R73, R46, 0xffff0000, RZ, 0xc0, !PT ;  /* 0xffff00002e497812 */ /* 0x000fe200078ec0ff */
[----:B------:R-:W-:Y:S01]  /*57f0*/  FMUL.FTZ R79, R75, R76 ;  /* 0x0000004c4b4f7220 */ /* 0x000fe20000410000 */
[----:B------:R-:W-:Y:S01]  /*5800*/  LOP3.LUT R75, R44, 0xffff0000, RZ, 0xc0, !PT ;  /* 0xffff00002c4b7812 */ /* 0x000fe200078ec0ff */
[----:B------:R-:W-:-:S02]  /*5810*/  IMAD.U32 R78, R156, 0x10000, RZ ;  /* 0x000100009c4e7824 */ /* 0x000fc400078e00ff */
[----:B------:R-:W-:Y:S01]  /*5820*/  FFMA.FTZ R44, R77, R76, -R84 ;  /* 0x0000004c4d2c7223 */ /* 0x000fe20000010854 */
[----:B------:R-:W-:Y:S01]  /*5830*/  FMUL.FTZ R83, R73, R74 ;  /* 0x0000004a49537220 */ /* 0x000fe20000410000 */
        /* <DEDUP_REMOVED lines=8> */
[----:B------:R-:W-:Y:S01]  /*58c0*/  FMUL.FTZ R74, R46, R167 ;  /* 0x000000a72e4a7220 */ /* 0x000fe20000410000 */
[----:B------:R-:W-:-:S02]  /*58d0*/  IMAD.U32 R47, R47, 0x10000, RZ ;  /* 0x000100002f2f7824 */ /* 0x000fc400078e00ff */
[----:B------:R-:W-:Y:S01]  /*58e0*/  FMUL.FTZ R78, R46, R156 ;  /* 0x0000009c2e4e7220 */ /* 0x000fe20000410000 */
        /* <DEDUP_REMOVED lines=11> */
.L_x_6708:
[----:B------:R-:W-:Y:S05]  /*59a0*/  BSYNC B2 ;  /* 0x0000000000027941 */ /* 0x000fea0003800000 */
.L_x_6707:
[----:B------:R-:W-:Y:S01]  /*59b0*/  ULDC.64 UR4, c[0x0][0x2e8] ;  /* 0x0000ba0000047ab9 */ /* 0x000fe20000000a00 */
[----:B------:R-:W-:Y:S01]  /*59c0*/  ULDC.64 UR6, c[0x0][0x208] ;  /* 0x0000820000067ab9 */ /* 0x000fe20000000a00 */
[----:B------:R-:W-:-:S04]  /*59d0*/  LEA R72, P3, R81, UR4, 0x1 ;  /* 0x0000000451487c11 */ /* 0x000fc8000f8608ff */
[----:B------:R-:W-:-:S05]  /*59e0*/  LEA.HI.X R73, R81, UR5, R80, 0x1, P3 ;  /* 0x0000000551497c11 */ /* 0x000fca00098f0c50 */
[----:B--2---:R4:W-:Y:S04]  /*59f0*/  STG.E.128 desc[UR6][R72.64], R44 ;  /* 0x0000002c48007986 */ /* 0x0049e8000c101d06 */
.L_x_6702:
[----:B------:R-:W-:Y:S05]  /*5a00*/  BSYNC B1 ;  /* 0x0000000000017941 */ /* 0x000fea0003800000 */
.L_x_6701:
[----:B------:R-:W-:Y:S01]  /*5a10*/  LOP3.LUT P3, RZ, R89, 0x8, RZ, 0xc0, !PT ;  /* 0x0000000859ff7812 */ /* 0x000fe2000786c0ff */
[----:B------:R-:W-:-:S12]  /*5a20*/  BSSY B1, `(.L_x_6709) ;  /* 0x000007b000017945 */ /* 0x000fd80003800000 */
[----:B------:R-:W-:Y:S05]  /*5a30*/  @P3 BRA `(.L_x_6710) ;  /* 0x0000000400e43947 */ /* 0x000fea0003800000 */
[----:B----4-:R-:W-:Y:S01]  /*5a40*/  IADD3 R73, P3, P4, R127, R136, R16 ;  /* 0x000000887f497210 */ /* 0x010fe20007c7e010 */
[----:B------:R-:W-:Y:S03]  /*5a50*/  BSSY B2, `(.L_x_6711) ;  /* 0x000003c000027945 */ /* 0x000fe60003800000 */
[----:B------:R-:W-:Y:S01]  /*5a60*/  IADD3.X R72, R126, R93, R17, P3, P4 ;  /* 0x0000005d7e487210 */ /* 0x000fe20001fe8411 */
[----:B------:R-:W-:Y:S08]  /*5a70*/  @P0 BRA `(.L_x_6712) ;  /* 0x0000000000e40947 */ /* 0x000ff00003800000 */
[----:B-123--:R1:W2:Y:S01]  /*5a80*/  LDS.128 R44, [R5+0x21400] ;  /* 0x02140000052c7984 */ /* 0x00e2a20000000c00 */
        /* <DEDUP_REMOVED lines=50> */
.L_x_6714:
[----:B------:R-:W-:Y:S05]  /*5db0*/  BSYNC B3 ;  /* 0x0000000000037941 */ /* 0x000fea0003800000 */
.L_x_6713:
[----:B------:R-:W-:Y:S01]  /*5dc0*/  ULDC.64 UR4, c[0x0][0x2e8] ;  /* 0x0000ba0000047ab9 */ /* 0x000fe20000000a00 */
[----:B------:R-:W-:Y:S01]  /*5dd0*/  ULDC.64 UR6, c[0x0][0x208] ;  /* 0x0000820000067ab9 */ /* 0x000fe20000000a00 */
[----:B------:R-:W-:-:S04]  /*5de0*/  LEA R68, P3, R74, UR4, 0x1 ;  /* 0x000000044a447c11 */ /* 0x000fc8000f8608ff */
[----:B------:R-:W-:-:S05]  /*5df0*/  LEA.HI.X R69, R74, UR5, R75, 0x1, P3 ;  /* 0x000000054a457c11 */ /* 0x000fca00098f0c4b */
[----:B--2---:R4:W-:Y:S04]  /*5e00*/  STG.E.128 desc[UR6][R68.64], R44 ;  /* 0x0000002c44007986 */ /* 0x0049e8000c101d06 */
.L_x_6712:
[----:B------:R-:W-:Y:S05]  /*5e10*/  BSYNC B2 ;  /* 0x0000000000027941 */ /* 0x000fea0003800000 */
.L_x_6711:
[----:B------:R-:W-:Y:S05]  /*5e20*/  @P1 BRA `(.L_x_6710) ;  /* 0x0000000000e81947 */ /* 0x000fea0003800000 */
[----:B-1234-:R1:W2:Y:S01]  /*5e30*/  LDS.128 R44, [R5+0x26c00] ;  /* 0x026c0000052c7984 */ /* 0x01e2a20000000c00 */
[----:B------:R-:W-:Y:S01]  /*5e40*/  IADD3 R73, P3, R73, R14, RZ ;  /* 0x0000000e49497210 */ /* 0x000fe20007f7e0ff */
[----:B------:R-:W-:Y:S04]  /*5e50*/  BSSY B2, `(.L_x_6715) ;  /* 0x0000032000027945 */ /* 0x000fe80003800000 */
[----:B------:R-:W-:Y:S01]  /*5e60*/  IMAD.X R72, R72, 0x1, R11, P3 ;  /* 0x0000000148487824 */ /* 0x000fe200018e060b */
[----:B------:R-:W-:-:S13]  /*5e70*/  ISETP.GE.AND P3, PT, R220, R92, PT ;  /* 0x0000005cdc00720c */ /* 0x000fda0003f66270 */
[----:B-1----:R-:W-:Y:S05]  /*5e80*/  @P3 BRA `(.L_x_6716) ;  /* 0x0000000000b83947 */ /* 0x002fea0003800000 */
[----:B------:R-:W-:Y:S02]  /*5e90*/  SHF.R.U32.HI R68, RZ, 0x10, R67 ;  /* 0x00000010ff447819 */ /* 0x000fe40000011643 */
[----:B------:R-:W-:Y:S02]  /*5ea0*/  SHF.R.U32.HI R70, RZ, 0x10, R65 ;  /* 0x00000010ff467819 */ /* 0x000fe40000011641 */
[----:B------:R-:W-:Y:S01]  /*5eb0*/  SHF.R.U64 R69, R66, 0x10, R67 ;  /* 0x0000001042457819 */ /* 0x000fe20000001243 */
[----:B--2---:R-:W-:Y:S01]  /*5ec0*/  IMAD.U32 R66, R47, 0x10000, RZ ;  /* 0x000100002f427824 */ /* 0x004fe200078e00ff */
        /* <DEDUP_REMOVED lines=42> */
.L_x_6716:
[----:B------:R-:W-:Y:S05]  /*6170*/  BSYNC B2 ;  /* 0x0000000000027941 */ /* 0x000fea0003800000 */
.L_x_6715:
[----:B------:R-:W-:Y:S01]  /*6180*/  ULDC.64 UR4, c[0x0][0x2e8] ;  /* 0x0000ba0000047ab9 */ /* 0x000fe20000000a00 */
[----:B------:R-:W-:Y:S01]  /*6190*/  ULDC.64 UR6, c[0x0][0x208] ;  /* 0x0000820000067ab9 */ /* 0x000fe20000000a00 */
[----:B------:R-:W-:-:S04]  /*61a0*/  LEA R64, P3, R73, UR4, 0x1 ;  /* 0x0000000449407c11 */ /* 0x000fc8000f8608ff */
[----:B------:R-:W-:-:S05]  /*61b0*/  LEA.HI.X R65, R73, UR5, R72, 0x1, P3 ;  /* 0x0000000549417c11 */ /* 0x000fca00098f0c48 */
[----:B--2---:R1:W-:Y:S04]  /*61c0*/  STG.E.128 desc[UR6][R64.64], R44 ;  /* 0x0000002c40007986 */ /* 0x0043e8000c101d06 */
.L_x_6710:
[----:B------:R-:W-:Y:S05]  /*61d0*/  BSYNC B1 ;  /* 0x0000000000017941 */ /* 0x000fea0003800000 */
.L_x_6709:
[----:B------:R-:W-:Y:S01]  /*61e0*/  LOP3.LUT P3, RZ, R89, 0x2, RZ, 0xc0, !PT ;  /* 0x0000000259ff7812 */ /* 0x000fe2000786c0ff */
[----:B------:R-:W-:-:S12]  /*61f0*/  BSSY B1, `(.L_x_6717) ;  /* 0x000007c000017945 */ /* 0x000fd80003800000 */
[----:B------:R-:W-:Y:S05]  /*6200*/  @P3 BRA `(.L_x_6718) ;  /* 0x0000000400e83947 */ /* 0x000fea0003800000 */
[----:B-1----:R-:W-:Y:S01]  /*6210*/  IADD3 R65, P3, P4, R130, R136, R16 ;  /* 0x0000008882417210 */ /* 0x002fe20007c7e010 */
[----:B------:R-:W-:Y:S03]  /*6220*/  BSSY B2, `(.L_x_6719) ;  /* 0x000003d000027945 */ /* 0x000fe60003800000 */
[----:B------:R-:W-:Y:S01]  /*6230*/  IADD3.X R64, R128, R93, R17, P3, P4 ;  /* 0x0000005d80407210 */ /* 0x000fe20001fe8411 */
[----:B------:R-:W-:Y:S08]  /*6240*/  @P0 BRA `(.L_x_6720) ;  /* 0x0000000000e80947 */ /* 0x000ff00003800000 */
[----:B--234-:R1:W2:Y:S01]  /*6250*/  LDS.128 R44, [R5+0x22400] ;  /* 0x02240000052c7984 */ /* 0x01c2a20000000c00 */
        /* <DEDUP_REMOVED lines=51> */
.L_x_6722:
[----:B------:R-:W-:Y:S05]  /*6590*/  BSYNC B3 ;  /* 0x0000000000037941 */ /* 0x000fea0003800000 */
.L_x_6721:
[----:B------:R-:W-:Y:S01]  /*65a0*/  ULDC.64 UR4, c[0x0][0x2e8] ;  /* 0x0000ba0000047ab9 */ /* 0x000fe20000000a00 */
[----:B------:R-:W-:Y:S01]  /*65b0*/  ULDC.64 UR6, c[0x0][0x208] ;  /* 0x0000820000067ab9 */ /* 0x000fe20000000a00 */
[----:B------:R-:W-:-:S04]  /*65c0*/  LEA R60, P3, R66, UR4, 0x1 ;  /* 0x00000004423c7c11 */ /* 0x000fc8000f8608ff */
[----:B------:R-:W-:-:S05]  /*65d0*/  LEA.HI.X R61, R66, UR5, R67, 0x1, P3 ;  /* 0x00000005423d7c11 */ /* 0x000fca00098f0c43 */
[----:B--2---:R1:W-:Y:S04]  /*65e0*/  STG.E.128 desc[UR6][R60.64], R44 ;  /* 0x0000002c3c007986 */ /* 0x0043e8000c101d06 */
.L_x_6720:
[----:B------:R-:W-:Y:S05]  /*65f0*/  BSYNC B2 ;  /* 0x0000000000027941 */ /* 0x000fea0003800000 */
.L_x_6719:
        /* <DEDUP_REMOVED lines=15> */
[----:B------:R-:W-:Y:S01]  /*66f0*/  PRMT R184, R184, 0x5410, R61 ;  /* 0x00005410b8b87816 */ /* 0x000fe2000000003d */
[----:B------:R-:W-:Y:S01]  /*6700*/  IMAD.U32 R63, R185, 0x10000, RZ ;  /* 0x00010000b93f7824 */ /* 0x000fe200078e00ff */
        /* <DEDUP_REMOVED lines=20> */
[----:B------:R-:W-:Y:S01]  /*6850*/  FMUL.FTZ R57, R59, R185 ;  /* 0x000000b93b397220 */ /* 0x000fe20000410000 */
        /* <DEDUP_REMOVED lines=15> */
.L_x_6724:
[----:B------:R-:W-:Y:S05]  /*6950*/  BSYNC B2 ;  /* 0x0000000000027941 */ /* 0x000fea0003800000 */
.L_x_6723:
[----:B------:R-:W-:Y:S01]  /*6960*/  ULDC.64 UR4, c[0x0][0x2e8] ;  /* 0x0000ba0000047ab9 */ /* 0x000fe20000000a00 */
[----:B------:R-:W-:Y:S01]  /*6970*/  ULDC.64 UR6, c[0x0][0x208] ;  /* 0x0000820000067ab9 */ /* 0x000fe20000000a00 */
[----:B------:R-:W-:-:S04]  /*6980*/  LEA R56, P3, R66, UR4, 0x1 ;  /* 0x0000000442387c11 */ /* 0x000fc8000f8608ff */
[----:B------:R-:W-:-:S05]  /*6990*/  LEA.HI.X R57, R66, UR5, R69, 0x1, P3 ;  /* 0x0000000542397c11 */ /* 0x000fca00098f0c45 */
[----:B--2---:R1:W-:Y:S04]  /*69a0*/  STG.E.128 desc[UR6][R56.64], R44 ;  /* 0x0000002c38007986 */ /* 0x0043e8000c101d06 */
.L_x_6718:
[----:B------:R-:W-:Y:S05]  /*69b0*/  BSYNC B1 ;  /* 0x0000000000017941 */ /* 0x000fea0003800000 */
.L_x_6717:
[----:B------:R-:W-:Y:S05]  /*69c0*/  @P5 BRA `(.L_x_6725) ;  /* 0x0000005400a05947 */ /* 0x000fea0003800000 */
[----:B------:R-:W-:Y:S01]  /*69d0*/  IADD3 R137, P3, P4, R133, R136, R16 ;  /* 0x0000008885897210 */ /* 0x000fe20007c7e010 */
[----:B------:R-:W-:Y:S03]  /*69e0*/  BSSY B1, `(.L_x_6726) ;  /* 0x000003d000017945 */ /* 0x000fe60003800000 */
[----:B------:R-:W-:Y:S01]  /*69f0*/  IADD3.X R62, R132, R93, R17, P3, P4 ;  /* 0x0000005d843e7210 */ /* 0x000fe20001fe8411 */
[----:B------:R-:W-:Y:S08]  /*6a00*/  @P0 BRA `(.L_x_6727) ;  /* 0x0000000000e80947 */ /* 0x000ff00003800000 */
[----:B-1234-:R1:W2:Y:S01]  /*6a10*/  LDS.128 R44, [R5+0x23400] ;  /* 0x02340000052c7984 */ /* 0x01e2a20000000c00 */
[----:B------:R-:W-:Y:S01]  /*6a20*/  IADD3 R60, P3, R137, R100, RZ ;  /* 0x00000064893c7210 */ /* 0x000fe20007f7e0ff */
[----:B------:R-:W-:Y:S04]  /*6a30*/  BSSY B2, `(.L_x_6728) ;  /* 0x0000032000027945 */ /* 0x000fe80003800000 */
[----:B------:R-:W-:Y:S01]  /*6a40*/  IMAD.X R65, R62, 0x1, R15, P3 ;  /* 0x000000013e417824 */ /* 0x000fe200018e060f */
[----:B------:R-:W-:-:S13]  /*6a50*/  ISETP.GE.AND P3, PT, R18, R92, PT ;  /* 0x0000005c1200720c */ /* 0x000fda0003f66270 */
        /* <DEDUP_REMOVED lines=47> */
.L_x_6729:
[----:B------:R-:W-:Y:S05]  /*6d50*/  BSYNC B2 ;  /* 0x0000000000027941 */ /* 0x000fea0003800000 */
.L_x_6728:
[----:B------:R-:W-:Y:S01]  /*6d60*/  ULDC.64 UR4, c[0x0][0x2e8] ;  /* 0x0000ba0000047ab9 */ /* 0x000fe20000000a00 */
[----:B------:R-:W-:Y:S01]  /*6d70*/  ULDC.64 UR6, c[0x0][0x208] ;  /* 0x0000820000067ab9 */ /* 0x000fe20000000a00 */
[----:B------:R-:W-:-:S04]  /*6d80*/  LEA R52, P3, R60, UR4, 0x1 ;  /* 0x000000043c347c11 */ /* 0x000fc8000f8608ff */
[----:B------:R-:W-:-:S05]  /*6d90*/  LEA.HI.X R53, R60, UR5, R65, 0x1, P3 ;  /* 0x000000053c357c11 */ /* 0x000fca00098f0c41 */
[----:B--2---:R1:W-:Y:S04]  /*6da0*/  STG.E.128 desc[UR6][R52.64], R44 ;  /* 0x0000002c34007986 */ /* 0x0043e8000c101d06 */
.L_x_6727:
[----:B------:R-:W-:Y:S05]  /*6db0*/  BSYNC B1 ;  /* 0x0000000000017941 */ /* 0x000fea0003800000 */
.L_x_6726:
[----:B------:R-:W-:Y:S05]  /*6dc0*/  @P1 BRA `(.L_x_6725) ;  /* 0x0000005000a01947 */ /* 0x000fea0003800000 */
[----:B-1234-:R1:W2:Y:S01]  /*6dd0*/  LDS.128 R44, [R5+0x28c00] ;  /* 0x028c0000052c7984 */ /* 0x01e2a20000000c00 */
        /* <DEDUP_REMOVED lines=8> */
[----:B------:R-:W-:Y:S02]  /*6e60*/  SHF.R.U32.HI R53, RZ, 0x10, R51 ;  /* 0x00000010ff357819 */ /* 0x000fe40000011633 */
[----:B------:R-:W-:Y:S02]  /*6e70*/  SHF.R.U32.HI R55, RZ, 0x10, R49 ;  /* 0x00000010ff377819 */ /* 0x000fe40000011631 */
[----:B------:R-:W-:Y:S02]  /*6e80*/  PRMT R97, R97, 0x5410, R52 ;  /* 0x0000541061617816 */ /* 0x000fe40000000034 */
[----:B------:R-:W-:-:S02]  /*6e90*/  PRMT R169, R169, 0x5410, R54 ;  /* 0x00005410a9a97816 */ /* 0x000fc40000000036 */
[----:B------:R-:W-:Y:S02]  /*6ea0*/  PRMT R96, R96, 0x5410, R53 ;  /* 0x0000541060607816 */ /* 0x000fe40000000035 */
[C---:B------:R-:W-:Y:S02]  /*6eb0*/  LOP3.LUT R51, R47.reuse, 0xffff0000, RZ, 0xc0, !PT ;  /* 0xffff00002f337812 */ /* 0x040fe400078ec0ff */
[----:B------:R-:W-:Y:S02]  /*6ec0*/  SHF.L.U32 R50, R47, 0x10, RZ ;  /* 0x000000102f327819 */ /* 0x000fe400000006ff */
        /* <DEDUP_REMOVED lines=36> */
.L_x_6731:
[----:B------:R-:W-:Y:S05]  /*7110*/  BSYNC B1 ;  /* 0x0000000000017941 */ /* 0x000fea0003800000 */
.L_x_6730:
[----:B------:R-:W-:Y:S01]  /*7120*/  ULDC.64 UR4, c[0x0][0x2e8] ;  /* 0x0000ba0000047ab9 */ /* 0x000fe20000000a00 */
[----:B------:R-:W-:Y:S01]  /*7130*/  ULDC.64 UR6, c[0x0][0x208] ;  /* 0x0000820000067ab9 */ /* 0x000fe20000000a00 */
[----:B------:R-:W-:-:S04]  /*7140*/  LEA R48, P3, R56, UR4, 0x1 ;  /* 0x0000000438307c11 */ /* 0x000fc8000f8608ff */
[----:B------:R-:W-:-:S05]  /*7150*/  LEA.HI.X R49, R56, UR5, R61, 0x1, P3 ;  /* 0x0000000538317c11 */ /* 0x000fca00098f0c3d */
[----:B--2---:R1:W-:Y:S01]  /*7160*/  STG.E.128 desc[UR6][R48.64], R44 ;  /* 0x0000002c30007986 */ /* 0x0043e2000c101d06 */
[----:B------:R-:W-:Y:S05]  /*7170*/  BRA `(.L_x_6725) ;  /* 0x0000004c00b47947 */ /* 0x000fea0003800000 */
.L_x_6669:
[----:B------:R-:W-:Y:S01]  /*7180*/  VIADD R44, R22, 0x20 ;  /* 0x00000020162c7836 */ /* 0x000fe20000000000 */
[----:B------:R-:W-:-:S04]  /*7190*/  ULDC.64 UR4, c[0x0][0x208] ;  /* 0x0000820000047ab9 */ /* 0x000fc80000000a00 */
[----:B------:R-:W-:Y:S01]  /*71a0*/  ISETP.GE.AND P4, PT, R44, R4, PT ;  /* 0x000000042c00720c */ /* 0x000fe20003f86270 */
[----:B------:R-:W-:-:S03]  /*71b0*/  VIADD R44, R22, 0x40 ;  /* 0x00000040162c7836 */ /* 0x000fc60000000000 */
[----:B------:R-:W-:-:S13]  /*71c0*/  ISETP.GE.OR P4, PT, R16, R92, P4 ;  /* 0x0000005c1000720c */ /* 0x000fda0002786670 */
[----:B------:R-:W-:Y:S01]  /*71d0*/  @!P4 IADD3 R58, P2, P3, R106, R96, R38 ;  /* 0x000000606a3ac210 */ /* 0x000fe20007b5e026 */
[----:B------:R-:W1:Y:S03]  /*71e0*/  @!P4 LDC.64 R62, c[0x0][0x400] ;  /* 0x00010000ff3ecb82 */ /* 0x000e660000000a00 */
[----:B------:R-:W-:Y:S02]  /*71f0*/  @!P4 IADD3.X R59, R27, R0, R41, P2, P3 ;  /* 0x000000001b3bc210 */ /* 0x000fe400017e6429 */
[----:B------:R-:W-:-:S04]  /*7200*/  @!P4 IADD3 R56, P2, P3, R112, R94, R32 ;  /* 0x0000005e7038c210 */ /* 0x000fc80007b5e020 */
[----:B------:R-:W-:Y:S02]  /*7210*/  @!P4 IADD3.X R57, R10, R3, R35, P2, P3 ;  /* 0x000000030a39c210 */ /* 0x000fe400017e6423 */
[----:B------:R-:W-:Y:S01]  /*7220*/  ISETP.GE.AND P3, PT, R44, R4, PT ;  /* 0x000000042c00720c */ /* 0x000fe20003f66270 */
[----:B------:R-:W-:-:S03]  /*7230*/  VIADD R44, R22, 0x80 ;  /* 0x00000080162c7836 */ /* 0x000fc60000000000 */
[----:B------:R-:W-:-:S13]  /*7240*/  ISETP.GE.OR P3, PT, R16, R92, P3 ;  /* 0x0000005c1000720c */ /* 0x000fda0001f66670 */
[----:B------:R-:W-:Y:S01]  /*7250*/  @!P3 IADD3 R50, P2, P5, R106, R37, R96 ;  /* 0x000000256a32b210 */ /* 0x000fe20007d5e060 */
[----:B------:R-:W2:Y:S03]  /*7260*/  @!P3 LDC.64 R68, c[0x0][0x3e8] ;  /* 0x0000fa00ff44bb82 */ /* 0x000ea60000000a00 */
[----:B0-----:R-:W-:Y:S02]  /*7270*/  @!P3 IADD3.X R51, R27, R40, R0, P2, P5 ;  /* 0x000000281b33b210 */ /* 0x001fe400017ea400 */
[----:B------:R-:W-:-:S03]  /*7280*/  @!P3 IADD3 R48, P2, P5, R112, R31, R94 ;  /* 0x0000001f7030b210 */ /* 0x000fc60007d5e05e */
[----:B------:R-:W0:Y:S01]  /*7290*/  @!P3 LDC.64 R70, c[0x0][0x400] ;  /* 0x00010000ff46bb82 */ /* 0x000e220000000a00 */
[----:B------:R-:W-:Y:S02]  /*72a0*/  @!P3 IADD3.X R49, R10, R34, R3, P2, P5 ;  /* 0x000000220a31b210 */ /* 0x000fe400017ea403 */
[----:B------:R-:W-:-:S04]  /*72b0*/  ISETP.GE.AND P2, PT, R44, R4, PT ;  /* 0x000000042c00720c */ /* 0x000fc80003f46270 */
[----:B------:R-:W-:-:S13]  /*72c0*/  ISETP.GE.OR P2, PT, R16, R92, P2 ;  /* 0x0000005c1000720c */ /* 0x000fda0001746670 */
[----:B------:R-:W-:Y:S01]  /*72d0*/  @!P2 IADD3 R46, P5, P6, R106, R36, R96 ;  /* 0x000000246a2ea210 */ /* 0x000fe20007ebe060 */
[----:B------:R-:W3:Y:S03]  /*72e0*/  @!P2 LDC.64 R76, c[0x0][0x3e8] ;  /* 0x0000fa00ff4cab82 */ /* 0x000ee60000000a00 */
[----:B------:R-:W-:Y:S02]  /*72f0*/  @!P2 IADD3.X R47, R27, R39, R0, P5, P6 ;  /* 0x000000271b2fa210 */ /* 0x000fe40002fec400 */
[----:B------:R-:W-:-:S03]  /*7300*/  @!P2 IADD3 R44, P5, P6, R112, R30, R94 ;  /* 0x0000001e702ca210 */ /* 0x000fc60007ebe05e */
[----:B------:R-:W4:Y:S01]  /*7310*/  @!P2 LDC.64 R78, c[0x0][0x400] ;  /* 0x00010000ff4eab82 */ /* 0x000f220000000a00 */
[----:B------:R-:W-:Y:S02]  /*7320*/  @!P2 IADD3.X R45, R10, R33, R3, P5, P6 ;  /* 0x000000210a2da210 */ /* 0x000fe40002fec403 */
[----:B------:R-:W-:-:S04]  /*7330*/  ISETP.GE.AND P5, PT, R22, R4, PT ;  /* 0x000000041600720c */ /* 0x000fc80003fa6270 */
[----:B------:R-:W-:-:S13]  /*7340*/  ISETP.GE.OR P5, PT, R16, R92, P5 ;  /* 0x0000005c1000720c */ /* 0x000fda0002fa6670 */
[----:B------:R-:W1:Y:S01]  /*7350*/  @!P5 LDC.64 R52, c[0x0][0x3e8] ;  /* 0x0000fa00ff34db82 */ /* 0x000e620000000a00 */
[----:B------:R-:W-:-:S05]  /*7360*/  @!P5 IADD3 R54, P6, R106, R96, RZ ;  /* 0x000000606a36d210 */ /* 0x000fca0007fde0ff */
[----:B------:R-:W-:Y:S01]  /*7370*/  @!P5 IMAD.X R55, R0, 0x1, R27, P6 ;  /* 0x000000010037d824 */ /* 0x000fe200030e061b */
[----:B-1----:R-:W-:-:S04]  /*7380*/  @!P5 LEA R52, P6, R54, R52, 0x1 ;  /* 0x000000343634d211 */ /* 0x002fc800078c08ff */
[----:B------:R-:W-:Y:S02]  /*7390*/  @!P5 LEA.HI.X R53, R54, R53, R55, 0x1, P6 ;  /* 0x000000353635d211 */ /* 0x000fe400030f0c37 */
[----:B------:R-:W1:Y:S01]  /*73a0*/  @!P5 LDC.64 R54, c[0x0][0x400] ;  /* 0x00010000ff36db82 */ /* 0x000e620000000a00 */
[----:B------:R-:W-:-:S05]  /*73b0*/  @!P5 IADD3 R60, P6, R112, R94, RZ ;  /* 0x0000005e703cd210 */ /* 0x000fca0007fde0ff */
[----:B------:R-:W-:Y:S01]  /*73c0*/  @!P5 IMAD.X R61, R3, 0x1, R10, P6 ;  /* 0x00000001033dd824 */ /* 0x000fe200030e060a */
[----:B-1----:R-:W-:-:S04]  /*73d0*/  @!P5 LEA R54, P6, R60, R54, 0x1 ;  /* 0x000000363c36d211 */ /* 0x002fc800078c08ff */
[----:B------:R-:W-:Y:S02]  /*73e0*/  @!P5 LEA.HI.X R55, R60, R55, R61, 0x1, P6 ;  /* 0x000000373c37d211 */ /* 0x000fe400030f0c3d */
[----:B------:R-:W1:Y:S02]  /*73f0*/  @!P4 LDC.64 R60, c[0x0][0x3e8] ;  /* 0x0000fa00ff3ccb82 */ /* 0x000e640000000a00 */
[----:B-1----:R-:W-:-:S04]  /*7400*/  @!P4 LEA R60, P6, R58, R60, 0x1 ;  /* 0x0000003c3a3cc211 */ /* 0x002fc800078c08ff */
[----:B------:R-:W-:Y:S02]  /*7410*/  @!P4 LEA.HI.X R61, R58, R61, R59, 0x1, P6 ;  /* 0x0000003d3a3dc211 */ /* 0x000fe400030f0c3b */
[----:B------:R-:W-:-:S04]  /*7420*/  @!P4 LEA R62, P6, R56, R62, 0x1 ;  /* 0x0000003e383ec211 */ /* 0x000fc800078c08ff */
[----:B------:R-:W-:Y:S02]  /*7430*/  @!P4 LEA.HI.X R63, R56, R63, R57, 0x1, P6 ;  /* 0x0000003f383fc211 */ /* 0x000fe400030f0c39 */
[----:B--2---:R-:W-:-:S04]  /*7440*/  @!P3 LEA R68, P6, R50, R68, 0x1 ;  /* 0x000000443244b211 */ /* 0x004fc800078c08ff */
[----:B------:R-:W-:Y:S02]  /*7450*/  @!P3 LEA.HI.X R69, R50, R69, R51, 0x1, P6 ;  /* 0x000000453245b211 */ /* 0x000fe400030f0c33 */
[----:B------:R-:W-:Y:S02]  /*7460*/  CS2R R50, SRZ ;  /* 0x0000000000327805 */ /* 0x000fe4000001ff00 */
[----:B0-----:R-:W-:-:S04]  /*7470*/  @!P3 LEA R70, P6, R48, R70, 0x1 ;  /* 0x000000463046b211 */ /* 0x001fc800078c08ff */
[----:B------:R-:W-:Y:S02]  /*7480*/  @!P3 LEA.HI.X R71, R48, R71, R49, 0x1, P6 ;  /* 0x000000473047b211 */ /* 0x000fe400030f0c31 */
[----:B------:R-:W-:Y:S02]  /*7490*/  CS2R R48, SRZ ;  /* 0x0000000000307805 */ /* 0x000fe4000001ff00 */
[----:B---3--:R-:W-:-:S04]  /*74a0*/  @!P2 LEA R76, P6, R46, R76, 0x1 ;  /* 0x0000004c2e4ca211 */ /* 0x008fc800078c08ff */
[----:B------:R-:W-:Y:S02]  /*74b0*/  @!P2 LEA.HI.X R77, R46, R77, R47, 0x1, P6 ;  /* 0x0000004d2e4da211 */ /* 0x000fe400030f0c2f */
[----:B------:R-:W-:Y:S02]  /*74c0*/  CS2R R46, SRZ ;  /* 0x00000000002e7805 */ /* 0x000fe4000001ff00 */
[C---:B----4-:R-:W-:Y:S01]  /*74d0*/  @!P2 LEA R78, P6, R44.reuse, R78, 0x1 ;  /* 0x0000004e2c4ea211 */ /* 0x050fe200078c08ff */
[----:B------:R0:W5:Y:S03]  /*74e0*/  @!P5 LDG.E.128 R48, desc[UR4][R54.64] ;  /* 0x000000043630d981 */ /* 0x000166000c1e1d00 */
[----:B------:R-:W-:Y:S02]  /*74f0*/  @!P2 LEA.HI.X R79, R44, R79, R45, 0x1, P6 ;  /* 0x0000004f2c4fa211 */ /* 0x000fe400030f0c2d */
[----:B------:R-:W-:-:S02]  /*7500*/  CS2R R44, SRZ ;  /* 0x00000000002c7805 */ /* 0x000fc4000001ff00 */
[----:B------:R-:W-:Y:S02]  /*7510*/  CS2R R58, SRZ ;  /* 0x00000000003a7805 */ /* 0x000fe4000001ff00 */
[----:B------:R-:W-:Y:S02]  /*7520*/  CS2R R56, SRZ ;  /* 0x0000000000387805 */ /* 0x000fe4000001ff00 */
[----:B------:R1:W5:Y:S01]  /*7530*/  @!P5 LDG.E.128 R44, desc[UR4][R52.64] ;  /* 0x00000004342cd981 */ /* 0x000362000c1e1d00 */
[----:B0-----:R-:W-:Y:S02]  /*7540*/  CS2R R54, SRZ ;  /* 0x0000000000367805 */ /* 0x001fe4000001ff00 */
[----:B------:R-:W-:Y:S02]  /*7550*/  CS2R R66, SRZ ;  /* 0x0000000000427805 */ /* 0x000fe4000001ff00 */
[----:B------:R-:W-:Y:S01]  /*7560*/  CS2R R64, SRZ ;  /* 0x0000000000407805 */ /* 0x000fe2000001ff00 */
[----:B------:R0:W5:Y:S01]  /*7570*/  @!P4 LDG.E.128 R56, desc[UR4][R62.64] ;  /* 0x000000043e38c981 */ /* 0x000162000c1e1d00 */
[----:B------:R-:W-:-:S04]  /*7580*/  VIADD R81, R22, 0x60 ;  /* 0x0000006016517836 */ /* 0x000fc80000000000 */
[----:B------:R-:W5:Y:S01]  /*7590*/  @!P3 LDG.E.128 R64, desc[UR4][R70.64] ;  /* 0x000000044640b981 */ /* 0x000f62000c1e1d00 */
[----:B-1----:R-:W-:Y:S02]  /*75a0*/  CS2R R52, SRZ ;  /* 0x0000000000347805 */ /* 0x002fe4000001ff00 */
[----:B0-----:R-:W-:-:S04]  /*75b0*/  CS2R R62, SRZ ;  /* 0x00000000003e7805 */ /* 0x001fc8000001ff00 */
[----:B------:R0:W5:Y:S02]  /*75c0*/  @!P4 LDG.E.128 R52, desc[UR4][R60.64] ;  /* 0x000000043c34c981 */ /* 0x000164000c1e1d00 */
[----:B0-----:R-:W-:-:S06]  /*75d0*/  CS2R R60, SRZ ;  /* 0x00000000003c7805 */ /* 0x001fcc000001ff00 */
[----:B------:R0:W5:Y:S01]  /*75e0*/  @!P3 LDG.E.128 R60, desc[UR4][R68.64] ;  /* 0x00000004443cb981 */ /* 0x000162000c1e1d00 */
[----:B------:R-:W-:-:S04]  /*75f0*/  ISETP.GE.AND P3, PT, R81, R4, PT ;  /* 0x000000045100720c */ /* 0x000fc80003f66270 */
[----:B------:R-:W-:Y:S02]  /*7600*/  ISETP.GE.OR P3, PT, R16, R92, P3 ;  /* 0x0000005c1000720c */ /* 0x000fe40001f66670 */
[----:B------:R-:W-:Y:S02]  /*7610*/  CS2R R70, SRZ ;  /* 0x0000000000467805 */ /* 0x000fe4000001ff00 */
[----:B------:R-:W-:Y:S02]  /*7620*/  CS2R R74, SRZ ;  /* 0x00000000004a7805 */ /* 0x000fe4000001ff00 */
[----:B------:R-:W-:Y:S02]  /*7630*/  CS2R R72, SRZ ;  /* 0x0000000000487805 */ /* 0x000fe4000001ff00 */
[----:B0-----:R-:W-:Y:S01]  /*7640*/  CS2R R68, SRZ ;  /* 0x0000000000447805 */ /* 0x001fe2000001ff00 */
[----:B------:R-:W-:Y:S01]  /*7650*/  VIADD R80, R22, 0xa0 ;  /* 0x000000a016507836 */ /* 0x000fe20000000000 */
[----:B------:R-:W-:Y:S02]  /*7660*/  BSSY B1, `(.L_x_6732) ;  /* 0x0000025000017945 */ /* 0x000fe40003800000 */
[----:B------:R0:W5:Y:S04]  /*7670*/  @!P2 LDG.E.128 R72, desc[UR4][R78.64] ;  /* 0x000000044e48a981 */ /* 0x000168000c1e1d00 */
[----:B------:R1:W5:Y:S01]  /*7680*/  @!P2 LDG.E.128 R68, desc[UR4][R76.64] ;  /* 0x000000044c44a981 */ /* 0x000362000c1e1d00 */
[----:B------:R-:W-:-:S02]  /*7690*/  ISETP.GE.AND P2, PT, R80, R4, PT ;  /* 0x000000045000720c */ /* 0x000fc40003f46270 */
[----:B------:R-:W-:Y:S02]  /*76a0*/  CS2R R90, SRZ ;  /* 0x00000000005a7805 */ /* 0x000fe4000001ff00 */
[----:B------:R-:W-:Y:S02]  /*76b0*/  CS2R R82, SRZ ;  /* 0x0000000000527805 */ /* 0x000fe4000001ff00 */
[----:B------:R-:W-:Y:S02]  /*76c0*/  CS2R R80, SRZ ;  /* 0x0000000000507805 */ /* 0x000fe4000001ff00 */
[----:B------:R-:W-:Y:S02]  /*76d0*/  ISETP.GE.OR P2, PT, R16, R92, P2 ;  /* 0x0000005c1000720c */ /* 0x000fe40001746670 */
[----:B0-----:R-:W-:Y:S02]  /*76e0*/  CS2R R78, SRZ ;  /* 0x00000000004e7805 */ /* 0x001fe4000001ff00 */
[----:B------:R-:W-:-:S02]  /*76f0*/  CS2R R86, SRZ ;  /* 0x0000000000567805 */ /* 0x000fc4000001ff00 */
[----:B------:R-:W-:Y:S02]  /*7700*/  CS2R R84, SRZ ;  /* 0x0000000000547805 */ /* 0x000fe4000001ff00 */
[----:B------:R-:W-:Y:S02]  /*7710*/  CS2R R88, SRZ ;  /* 0x0000000000587805 */ /* 0x000fe4000001ff00 */
[----:B-1----:R-:W-:Y:S01]  /*7720*/  CS2R R76, SRZ ;  /* 0x00000000004c7805 */ /* 0x002fe2000001ff00 */
[----:B------:R-:W-:Y:S06]  /*7730*/  @P3 BRA `(.L_x_6733) ;  /* 0x00000000005c3947 */ /* 0x000fec0003800000 */
[----:B------:R-:W0:Y:S01]  /*7740*/  LDC.64 R76, c[0x0][0x3f8] ;  /* 0x0000fe00ff4c7b82 */ /* 0x000e220000000a00 */
[----:B------:R-:W-:Y:S01]  /*7750*/  IMAD.MOV.U32 R78, RZ, RZ, R96 ;  /* 0x000000ffff4e7224 */ /* 0x000fe200078e0060 */
[----:B------:R-:W-:Y:S01]  /*7760*/  ULDC.64 UR4, c[0x0][0x3e8] ;  /* 0x0000fa0000047ab9 */ /* 0x000fe20000000a00 */
[----:B------:R-:W-:Y:S01]  /*7770*/  IMAD.MOV.U32 R79, RZ, RZ, R0 ;  /* 0x000000ffff4f7224 */ /* 0x000fe200078e0000 */
        /* <DEDUP_REMOVED lines=17> */
[----:B------:R-:W5:Y:S04]  /*7890*/  LDG.E.128 R76, desc[UR6][R76.64] ;  /* 0x000000064c4c7981 */ /* 0x000f68000c1e1d00 */
[----:B------:R-:W5:Y:S03]  /*78a0*/  LDG.E.128 R88, desc[UR6][R88.64] ;  /* 0x0000000658587981 */ /* 0x000f66000c1e1d00 */
.L_x_6733:
[----:B------:R-:W-:Y:S05]  /*78b0*/  BSYNC B1 ;  /* 0x0000000000017941 */ /* 0x000fea0003800000 */
.L_x_6732:
[----:B------:R-:W-:Y:S01]  /*78c0*/  BSSY B1, `(.L_x_6734) ;  /* 0x0000018000017945 */ /* 0x000fe20003800000 */
[----:B------:R-:W-:-:S03]  /*78d0*/  ISETP.GE.AND P3, PT, R16, R92, PT ;  /* 0x0000005c1000720c */ /* 0x000fc60003f66270 */
[----:B------:R-:W-:Y:S10]  /*78e0*/  @P2 BRA `(.L_x_6735) ;  /* 0x0000000000542947 */ /* 0x000ff40003800000 */
[----:B------:R-:W0:Y:S01]  /*78f0*/  LDC.64 R80, c[0x0][0x3f8] ;  /* 0x0000fe00ff507b82 */ /* 0x000e220000000a00 */
[----:B------:R-:W-:Y:S01]  /*7900*/  IMAD.MOV.U32 R97, RZ, RZ, R0 ;  /* 0x000000ffff617224 */ /* 0x000fe200078e0000 */
[----:B------:R-:W-:Y:S01]  /*7910*/  ULDC.64 UR4, c[0x0][0x3e8] ;  /* 0x0000fa0000047ab9 */ /* 0x000fe20000000a00 */
[----:B------:R-:W-:Y:S01]  /*7920*/  IMAD.MOV.U32 R95, RZ, RZ, R3 ;  /* 0x000000ffff5f7224 */ /* 0x000fe200078e0003 */
        /* <DEDUP_REMOVED lines=13> */
[----:B------:R-:W-:-:S03]  /*7a00*/  LEA R84, P2, R0, UR4, 0x1 ;  /* 0x0000000400547c11 */ /* 0x000fc6000f8408ff */
[----:B------:R-:W5:Y:S01]  /*7a10*/  LDG.E.128 R80, desc[UR6][R80.64] ;  /* 0x0000000650507981 */ /* 0x000f62000c1e1d00 */
[----:B------:R-:W-:-:S06]  /*7a20*/  LEA.HI.X R85, R0, UR5, R95, 0x1, P2 ;  /* 0x0000000500557c11 */ /* 0x000fcc00090f0c5f */
[----:B------:R-:W5:Y:S03]  /*7a30*/  LDG.E.128 R84, desc[UR6][R84.64] ;  /* 0x0000000654547981 */ /* 0x000f66000c1e1d00 */
.L_x_6735:
[----:B------:R-:W-:Y:S05]  /*7a40*/  BSYNC B1 ;  /* 0x0000000000017941 */ /* 0x000fea0003800000 */
.L_x_6734:
[----:B-----5:R-:W-:Y:S01]  /*7a50*/  IMAD.MOV.U32 R0, RZ, RZ, R78 ;  /* 0x000000ffff007224 */ /* 0x020fe200078e004e */
[----:B------:R-:W-:Y:S01]  /*7a60*/  ULOP3.LUT UR4, UR60, 0x1, URZ, 0xfc, !UPT ;  /* 0x000000013c047892 */ /* 0x000fe2000f8efc3f */
[----:B------:R-:W-:Y:S02]  /*7a70*/  IMAD.MOV.U32 R3, RZ, RZ, R79 ;  /* 0x000000ffff037224 */ /* 0x000fe400078e004f */
[----:B------:R-:W-:Y:S01]  /*7a80*/  IMAD.MOV.U32 R92, RZ, RZ, R76 ;  /* 0x000000ffff5c7224 */ /* 0x000fe200078e004c */
[----:B------:R-:W-:Y:S01]  /*7a90*/  UISETP.NE.AND UP0, UPT, UR4, 0x3, UPT ;  /* 0x000000030400788c */ /* 0x000fe2000bf05270 */
[----:B------:R-:W-:Y:S01]  /*7aa0*/  IMAD.MOV.U32 R94, RZ, RZ, R77 ;  /* 0x000000ffff5e7224 */ /* 0x000fe200078e004d */
[----:B------:R-:W-:Y:S01]  /*7ab0*/  PRMT R175, R0, 0x5410, R3 ;  /* 0x0000541000af7816 */ /* 0x000fe20000000003 */
[----:B------:R-:W-:Y:S02]  /*7ac0*/  IMAD.MOV.U32 R0, RZ, RZ, R90 ;  /* 0x000000ffff007224 */ /* 0x000fe400078e005a */
[----:B------:R-:W-:Y:S01]  /*7ad0*/  IMAD.MOV.U32 R3, RZ, RZ, R91 ;  /* 0x000000ffff037224 */ /* 0x000fe200078e005b */
[----:B------:R-:W-:Y:S01]  /*7ae0*/  PRMT R176, R92, 0x5410, R94 ;  /* 0x000054105cb07816 */ /* 0x000fe2000000005e */
[----:B------:R-:W-:Y:S01]  /*7af0*/  IMAD.MOV.U32 R92, RZ, RZ, R88 ;  /* 0x000000ffff5c7224 */ /* 0x000fe200078e0058 */
[----:B------:R-:W-:Y:S01]  /*7b00*/  PLOP3.LUT P2, PT, PT, PT, UP0, 0x80, 0x0 ;  /* 0x000000000000781c */ /* 0x000fe20003f4f008 */
        /* <DEDUP_REMOVED lines=27> */
[----:B------:R-:W-:Y:S01]  /*7cc0*/  IMAD.MOV.U32 R0, RZ, RZ, R54 ;  /* 0x000000ffff007224 */ /* 0x000fe200078e0036 */
[----:B------:R-:W-:Y:S01]  /*7cd0*/  PRMT R178, R3, 0x5410, R92 ;  /* 0x0000541003b27816 */ /* 0x000fe2000000005c */
[----:B------:R-:W-:Y:S01]  /*7ce0*/  IMAD.MOV.U32 R3, RZ, RZ, R55 ;  /* 0x000000ffff037224 */ /* 0x000fe200078e0037 */
[----:B------:R-:W-:Y:S01]  /*7cf0*/  PRMT R180, R94, 0x7610, R180 ;  /* 0x000076105eb47816 */ /* 0x000fe200000000b4 */
[----:B------:R-:W-:-:S02]  /*7d00*/  IMAD.MOV.U32 R92, RZ, RZ, R52 ;  /* 0x000000ffff5c7224 */ /* 0x000fc400078e0034 */
        /* <DEDUP_REMOVED lines=34> */
[----:B------:R-:W-:Y:S01]  /*7f30*/  IMAD.MOV.U32 R0, RZ, RZ, R73 ;  /* 0x000000ffff007224 */ /* 0x000fe200078e0049 */
[----:B------:R-:W-:-:S04]  /*7f40*/  MOV R3, R72 ;  /* 0x0000004800037202 */ /* 0x000fc80000000f00 */
[----:B------:R-:W-:Y:S01]  /*7f50*/  PRMT R173, R3, 0x5410, R0 ;  /* 0x0000541003ad7816 */ /* 0x000fe20000000000 */
[----:B------:R-:W-:Y:S06]  /*7f60*/  @!P2 BRA `(.L_x_6736) ;  /* 0x000000000004a947 */ /* 0x000fec0003800000 */
[----:B------:R-:W-:Y:S01]  /*7f70*/  BPT.TRAP 0x1 ;  /* 0x000000040000795c */ /* 0x000fe20000300000 */
.L_x_6736:
        /* <DEDUP_REMOVED lines=8> */
.L_x_7048:
[----:B------:R-:W-:Y:S05]  /*8000*/  BSYNC B1 ;  /* 0x0000000000017941 */ /* 0x000fea0003800000 */
.L_x_6737:
[----:B------:R-:W-:Y:S01]  /*8010*/  ISETP.GE.OR P4, PT, R22, R4, P0 ;  /* 0x000000041600720c */ /* 0x000fe20000786670 */
[----:B------:R-:W-:Y:S01]  /*8020*/  BSSY B1, `(.L_x_6739) ;  /* 0x0000095000017945 */ /* 0x000fe20003800000 */
[----:B0-----:R-:W-:-:S11]  /*8030*/  IMAD.IADD R157, R156, 0x1, -R43 ;  /* 0x000000019c9d7824 */ /* 0x001fd600078e0a2b */
[----:B------:R-:W-:Y:S05]  /*8040*/  @P4 BRA `(.L_x_6740) ;  /* 0x0000000800484947 */ /* 0x000fea0003800000 */
[----:B------:R-:W3:Y:S01]  /*8050*/  LDL R92, [R1] ;  /* 0x00000000015c7983 */ /* 0x000ee20000100800 */
[----:B------:R-:W-:Y:S01]  /*8060*/  IMAD.SHL.U32 R94, R22, 0x40, RZ ;  /* 0x00000040165e7824 */ /* 0x000fe200078e00ff */
[----:B------:R-:W-:Y:S01]  /*8070*/  BSSY B2, `(.L_x_6741) ;  /* 0x000007c000027945 */ /* 0x000fe20003800000 */
[----:B------:R-:W0:Y:S03]  /*8080*/  S2R R96, SR_TID.X ;  /* 0x0000000000607919 */ /* 0x000e260000002100 */
[----:B------:R-:W-:-:S04]  /*8090*/  LOP3.LUT R94, R94, 0x1c0, RZ, 0xc0, !PT ;  /* 0x000001c05e5e7812 */ /* 0x000fc800078ec0ff */
[----:B------:R-:W-:Y:S01]  /*80a0*/  SHF.R.U32.HI R94, RZ, 0x3, R94 ;  /* 0x00000003ff5e7819 */ /* 0x000fe2000001165e */
[----:B0-----:R-:W-:-:S05]  /*80b0*/  VIADD R96, R96, 0xffffff80 ;  /* 0xffffff8060607836 */ /* 0x001fca0000000000 */
[----:B------:R-:W-:-:S04]  /*80c0*/  SHF.R.S32.HI R95, RZ, 0x1f, R96 ;  /* 0x0000001fff5f7819 */ /* 0x000fc80000011460 */
[----:B------:R-:W-:Y:S01]  /*80d0*/  LEA.HI R95, R95, R96, RZ, 0x6 ;  /* 0x000000605f5f7211 */ /* 0x000fe200078f30ff */
[----:B------:R-:W-:-:S04]  /*80e0*/  IMAD.SHL.U32 R96, R22, 0x40, RZ ;  /* 0x0000004016607824 */ /* 0x000fc800078e00ff */
[----:B------:R-:W-:-:S05]  /*80f0*/  IMAD.SHL.U32 R95, R95, 0x8, RZ ;  /* 0x000000085f5f7824 */ /* 0x000fca00078e00ff */
[----:B------:R-:W-:Y:S02]  /*8100*/  LOP3.LUT R95, R95, 0xfffffe00, RZ, 0xc0, !PT ;  /* 0xfffffe005f5f7812 */ /* 0x000fe400078ec0ff */
[----:B---3--:R-:W-:-:S04]  /*8110*/  LOP3.LUT P5, RZ, R92, 0x1, RZ, 0xc0, !PT ;  /* 0x000000015cff7812 */ /* 0x008fc800078ac0ff */
[----:B------:R-:W-:-:S04]  /*8120*/  SEL R92, R43, R157, !P5 ;  /* 0x0000009d2b5c7207 */ /* 0x000fc80006800000 */
        /* <DEDUP_REMOVED lines=17> */
[----:B------:R-:W3:Y:S01]  /*8240*/  LDS.128 R92, [R92+0x1e400] ;  /* 0x01e400005c5c7984 */ /* 0x000ee20000000c00 */
        /* <DEDUP_REMOVED lines=8> */
[----:B------:R-:W-:Y:S02]  /*82d0*/  SHF.R.U64 R49, R50, 0x10, R51 ;  /* 0x0000001032317819 */ /* 0x000fe40000001233 */
[----:B------:R-:W-:Y:S02]  /*82e0*/  PRMT R50, R179, 0x5432, R46 ;  /* 0x00005432b3327816 */ /* 0x000fe4000000002e */
[----:B------:R-:W-:Y:S02]  /*82f0*/  SHF.R.U32.HI R47, RZ, 0x10, R47 ;  /* 0x00000010ff2f7819 */ /* 0x000fe4000001162f */
[----:B------:R-:W-:Y:S01]  /*8300*/  PRMT R46, R180, 0x5410, R177 ;  /* 0x00005410b42e7816 */ /* 0x000fe200000000b1 */
[----:B------:R-:W-:Y:S01]  /*8310*/  IMAD.U32 R177, R45, 0x10000, RZ ;  /* 0x000100002db17824 */ /* 0x000fe200078e00ff */
[----:B------:R-:W-:-:S02]  /*8320*/  SHF.R.U32.HI R51, RZ, 0x10, R51 ;  /* 0x00000010ff337819 */ /* 0x000fc40000011633 */
[----:B------:R-:W-:Y:S01]  /*8330*/  PRMT R47, R181, 0x5410, R47 ;  /* 0x00005410b52f7816 */ /* 0x000fe2000000002f */
[----:B0-----:R-:W-:Y:S01]  /*8340*/  IMAD.U32 R181, R97, 0x10000, RZ ;  /* 0x0001000061b57824 */ /* 0x001fe200078e00ff */
[----:B------:R-:W-:Y:S01]  /*8350*/  PRMT R48, R178, 0x5432, R48 ;  /* 0x00005432b2307816 */ /* 0x000fe20000000030 */
[----:B------:R-:W-:Y:S01]  /*8360*/  IMAD.U32 R180, R46, 0x10000, RZ ;  /* 0x000100002eb47824 */ /* 0x000fe200078e00ff */
[----:B------:R-:W-:Y:S01]  /*8370*/  PRMT R49, R179, 0x5410, R49 ;  /* 0x00005410b3317816 */ /* 0x000fe20000000031 */
[----:B---3--:R-:W-:Y:S01]  /*8380*/  IMAD.U32 R179, R93, 0x10000, RZ ;  /* 0x000100005db37824 */ /* 0x008fe200078e00ff */
[----:B------:R-:W-:Y:S01]  /*8390*/  PRMT R51, R178, 0x5410, R51 ;  /* 0x00005410b2337816 */ /* 0x000fe20000000033 */
[-C--:B------:R-:W-:Y:S01]  /*83a0*/  FMUL.FTZ R178, R181, R180.reuse ;  /* 0x000000b4b5b27220 */ /* 0x080fe20000410000 */
        /* <DEDUP_REMOVED lines=72> */
.L_x_6742:
[----:B------:R-:W-:Y:S05]  /*8830*/  BSYNC B2 ;  /* 0x0000000000027941 */ /* 0x000fea0003800000 */
.L_x_6741:
[----:B------:R-:W-:Y:S01]  /*8840*/  SHF.R.S32.HI R44, RZ, 0x1f, R22 ;  /* 0x0000001fff2c7819 */ /* 0x000fe20000011416 */
[----:B------:R-:W-:Y:S01]  /*8850*/  ULDC.64 UR4, c[0x0][0x2e8] ;  /* 0x0000ba0000047ab9 */ /* 0x000fe20000000a00 */
[----:B------:R-:W-:Y:S01]  /*8860*/  ISETP.GE.AND P4, PT, R174, R156, PT ;  /* 0x0000009cae00720c */ /* 0x000fe20003f86270 */
[----:B------:R-:W-:Y:S02]  /*8870*/  ULDC.64 UR6, c[0x0][0x208] ;  /* 0x0000820000067ab9 */ /* 0x000fe40000000a00 */
[-C--:B--2---:R-:W-:Y:S02]  /*8880*/  IMAD R46, R44, R138.reuse, RZ ;  /* 0x0000008a2c2e7224 */ /* 0x084fe400078e02ff */
[----:B------:R-:W-:-:S04]  /*8890*/  IMAD.WIDE.U32 R44, R22, R138, R136 ;  /* 0x0000008a162c7225 */ /* 0x000fc800078e0088 */
[----:B------:R-:W-:-:S04]  /*88a0*/  IMAD R46, R22, R139, R46 ;  /* 0x0000008b162e7224 */ /* 0x000fc800078e022e */
[----:B------:R-:W-:Y:S01]  /*88b0*/  IMAD.IADD R45, R46, 0x1, R45 ;  /* 0x000000012e2d7824 */ /* 0x000fe200078e022d */
[--C-:B------:R-:W-:Y:S02]  /*88c0*/  @!P4 SHF.R.S32.HI R47, RZ, 0x1f, R174.reuse ;  /* 0x0000001fff2fc819 */ /* 0x100fe400000114ae */
[----:B------:R-:W-:-:S04]  /*88d0*/  @!P4 IADD3 R174, P5, P6, R100, R44, R174 ;  /* 0x0000002c64aec210 */ /* 0x000fc80007ebe0ae */
[----:B------:R-:W-:Y:S02]  /*88e0*/  @!P4 IADD3.X R47, R15, R45, R47, P5, P6 ;  /* 0x0000002d0f2fc210 */ /* 0x000fe40002fec42f */
[----:B------:R-:W-:-:S04]  /*88f0*/  IADD3 R46, P5, P6, R100, R44, R21 ;  /* 0x0000002c642e7210 */ /* 0x000fc80007ebe015 */
[----:B------:R-:W-:Y:S02]  /*8900*/  IADD3.X R45, R15, R45, R8, P5, P6 ;  /* 0x0000002d0f2d7210 */ /* 0x000fe40002fec408 */
[----:B------:R-:W-:-:S04]  /*8910*/  LEA R44, P5, R46, UR4, 0x1 ;  /* 0x000000042e2c7c11 */ /* 0x000fc8000f8a08ff */
[----:B------:R-:W-:Y:S02]  /*8920*/  LEA.HI.X R45, R46, UR5, R45, 0x1, P5 ;  /* 0x000000052e2d7c11 */ /* 0x000fe4000a8f0c2d */
[----:B------:R-:W-:-:S03]  /*8930*/  @!P4 LEA R46, P5, R174, UR4, 0x1 ;  /* 0x00000004ae2ecc11 */ /* 0x000fc6000f8a08ff */
[----:B---3--:R3:W-:Y:S01]  /*8940*/  STG.E.128 desc[UR6][R44.64], R92 ;  /* 0x0000005c2c007986 */ /* 0x0087e2000c101d06 */
[----:B------:R-:W-:-:S05]  /*8950*/  @!P4 LEA.HI.X R47, R174, UR5, R47, 0x1, P5 ;  /* 0x00000005ae2fcc11 */ /* 0x000fca000a8f0c2f */
[----:B0-----:R3:W-:Y:S04]  /*8960*/  @!P4 STG.E.128 desc[UR6][R46.64], R96 ;  /* 0x000000602e00c986 */ /* 0x0017e8000c101d06 */
.L_x_6740:
[----:B------:R-:W-:Y:S05]  /*8970*/  BSYNC B1 ;  /* 0x0000000000017941 */ /* 0x000fea0003800000 */
.L_x_6739:
[----:B---3--:R-:W-:Y:S01]  /*8980*/  VIADD R46, R22, 0x20 ;  /* 0x00000020162e7836 */ /* 0x008fe20000000000 */
[----:B------:R-:W-:Y:S04]  /*8990*/  BSSY B1, `(.L_x_6743) ;  /* 0x0000090000017945 */ /* 0x000fe80003800000 */
[----:B------:R-:W-:-:S13]  /*89a0*/  ISETP.GE.OR P4, PT, R46, R4, P0 ;  /* 0x000000042e00720c */ /* 0x000fda0000786670 */
[----:B------:R-:W-:Y:S05]  /*89b0*/  @P4 BRA `(.L_x_6744) ;  /* 0x0000000800344947 */ /* 0x000fea0003800000 */
[----:B------:R-:W3:Y:S04]  /*89c0*/  LDL R44, [R1] ;  /* 0x00000000012c7983 */ /* 0x000ee80000100800 */
[----:B------:R-:W4:Y:S01]  /*89d0*/  LDL R47, [R1+0x44] ;  /* 0x00004400012f7983 */ /* 0x000f220000100800 */
[----:B--2---:R-:W-:Y:S01]  /*89e0*/  IMAD.WIDE.U32 R92, R46, R138, R136 ;  /* 0x0000008a2e5c7225 */ /* 0x004fe200078e0088 */
[----:B------:R-:W-:Y:S03]  /*89f0*/  BSSY B2, `(.L_x_6745) ;  /* 0x000007d000027945 */ /* 0x000fe60003800000 */
[----:B------:R-:W-:Y:S01]  /*8a00*/  VIADD R48, R22, 0x20 ;  /* 0x0000002016307836 */ /* 0x000fe20000000000 */
[----:B------:R-:W-:-:S03]  /*8a10*/  IADD3 R94, P4, P5, R100, R92, R21 ;  /* 0x0000005c645e7210 */ /* 0x000fc60007d9e015 */
[----:B------:R-:W-:-:S05]  /*8a20*/  IMAD.SHL.U32 R48, R48, 0x40, RZ ;  /* 0x0000004030307824 */ /* 0x000fca00078e00ff */
[----:B------:R-:W-:Y:S02]  /*8a30*/  LOP3.LUT R48, R48, 0x1c0, RZ, 0xc0, !PT ;  /* 0x000001c030307812 */ /* 0x000fe400078ec0ff */
[----:B---3--:R-:W-:Y:S01]  /*8a40*/  LOP3.LUT P6, RZ, R44, 0x1, RZ, 0xc0, !PT ;  /* 0x000000012cff7812 */ /* 0x008fe200078cc0ff */
[----:B------:R-:W-:-:S04]  /*8a50*/  IMAD R44, R153, R138, RZ ;  /* 0x0000008a992c7224 */ /* 0x000fc800078e02ff */
[----:B------:R-:W-:Y:S01]  /*8a60*/  IMAD R45, R46, R139, R44 ;  /* 0x0000008b2e2d7224 */ /* 0x000fe200078e022c */
[----:B------:R-:W-:Y:S01]  /*8a70*/  SEL R44, R43, R157, !P6 ;  /* 0x0000009d2b2c7207 */ /* 0x000fe20007000000 */
[----:B------:R-:W-:Y:S02]  /*8a80*/  VIADD R46, R22, 0x20 ;  /* 0x00000020162e7836 */ /* 0x000fe40000000000 */
[----:B------:R-:W-:Y:S01]  /*8a90*/  IMAD.IADD R96, R93, 0x1, R45 ;  /* 0x000000015d607824 */ /* 0x000fe200078e022d */
[----:B------:R-:W-:Y:S01]  /*8aa0*/  SHF.R.S32.HI R45, RZ, 0x1f, R44 ;  /* 0x0000001fff2d7819 */ /* 0x000fe2000001142c */
[----:B------:R-:W-:-:S03]  /*8ab0*/  IMAD.SHL.U32 R46, R46, 0x40, RZ ;  /* 0x000000402e2e7824 */ /* 0x000fc600078e00ff */
[----:B------:R-:W-:Y:S02]  /*8ac0*/  LEA.HI R45, R45, R44, RZ, 0x4 ;  /* 0x0000002c2d2d7211 */ /* 0x000fe400078f20ff */
[----:B------:R-:W-:Y:S02]  /*8ad0*/  LOP3.LUT R46, R46, 0x1c0, RZ, 0xc0, !PT ;  /* 0x000001c02e2e7812 */ /* 0x000fe400078ec0ff */
[----:B------:R-:W-:Y:S02]  /*8ae0*/  LEA.HI.SX32 R97, R45, R9, 0x1c ;  /* 0x000000092d617211 */ /* 0x000fe400078fe2ff */
[----:B------:R-:W-:Y:S02]  /*8af0*/  SHF.R.U32.HI R46, RZ, 0x3, R46 ;  /* 0x00000003ff2e7819 */ /* 0x000fe4000001162e */
[----:B------:R-:W-:Y:S02]  /*8b00*/  SHF.R.S32.HI R45, RZ, 0x1f, R97 ;  /* 0x0000001fff2d7819 */ /* 0x000fe40000011461 */
[----:B------:R-:W-:-:S02]  /*8b10*/  IADD3.X R95, R15, R96, R8, P4, P5 ;  /* 0x000000600f5f7210 */ /* 0x000fc400027ea408 */
[----:B------:R-:W-:Y:S01]  /*8b20*/  LEA.HI R45, R45, R97, RZ, 0x3 ;  /* 0x000000612d2d7211 */ /* 0x000fe200078f18ff */
[----:B------:R-:W-:-:S03]  /*8b30*/  IMAD.SHL.U32 R97, R97, 0x8, RZ ;  /* 0x0000000861617824 */ /* 0x000fc600078e00ff */
[----:B------:R-:W-:Y:S02]  /*8b40*/  SHF.R.S32.HI R45, RZ, 0x3, R45 ;  /* 0x00000003ff2d7819 */ /* 0x000fe4000001142d */
[----:B------:R-:W-:-:S03]  /*8b50*/  LOP3.LUT R44, R48, 0x38, R97, 0xf8, !PT ;  /* 0x00000038302c7812 */ /* 0x000fc600078ef861 */
[----:B----4-:R-:W-:Y:S01]  /*8b60*/  IMAD R45, R45, 0x2c00, R47 ;  /* 0x00002c002d2d7824 */ /* 0x010fe200078e022f */
        /* <DEDUP_REMOVED lines=11> */
[----:B------:R-:W-:Y:S02]  /*8c20*/  SHF.R.U32.HI R52, RZ, 0x10, R53 ;  /* 0x00000010ff347819 */ /* 0x000fe40000011635 */
[----:B------:R-:W-:Y:S02]  /*8c30*/  SHF.R.U64 R53, R54, 0x10, R55 ;  /* 0x0000001036357819 */ /* 0x000fe40000001237 */
[--C-:B------:R-:W-:Y:S02]  /*8c40*/  SHF.R.U64 R54, R56, 0x10, R57.reuse ;  /* 0x0000001038367819 */ /* 0x100fe40000001239 */
[----:B------:R-:W-:Y:S02]  /*8c50*/  SHF.R.U32.HI R57, RZ, 0x10, R57 ;  /* 0x00000010ff397819 */ /* 0x000fe40000011639 */
[----:B------:R-:W-:-:S02]  /*8c60*/  SHF.R.U32.HI R99, RZ, 0x10, R55 ;  /* 0x00000010ff637819 */ /* 0x000fc40000011637 */
[----:B------:R-:W-:Y:S02]  /*8c70*/  PRMT R55, R188, 0x5410, R53 ;  /* 0x00005410bc377816 */ /* 0x000fe40000000035 */
[----:B------:R-:W-:Y:S01]  /*8c80*/  PRMT R53, R190, 0x5410, R57 ;  /* 0x00005410be357816 */ /* 0x000fe20000000039 */
[----:B--2---:R-:W-:Y:S01]  /*8c90*/  IMAD.U32 R57, R45, 0x10000, RZ ;  /* 0x000100002d397824 */ /* 0x004fe200078e00ff */
[----:B------:R-:W-:Y:S02]  /*8ca0*/  PRMT R52, R189, 0x5432, R52 ;  /* 0x00005432bd347816 */ /* 0x000fe40000000034 */
[--C-:B------:R-:W-:Y:S01]  /*8cb0*/  SHF.R.U64 R56, R58, 0x10, R59.reuse ;  /* 0x000000103a387819 */ /* 0x100fe2000000123b */
[----:B------:R-:W-:Y:S01]  /*8cc0*/  IMAD.U32 R174, R53, 0x10000, RZ ;  /* 0x0001000035ae7824 */ /* 0x000fe200078e00ff */
[----:B------:R-:W-:Y:S01]  /*8cd0*/  SHF.R.U32.HI R58, RZ, 0x10, R59 ;  /* 0x00000010ff3a7819 */ /* 0x000fe2000001163b */
[----:B------:R-:W-:Y:S01]  /*8ce0*/  IMAD.U32 R59, R52, 0x10000, RZ ;  /* 0x00010000343b7824 */ /* 0x000fe200078e00ff */
[----:B------:R-:W-:Y:S01]  /*8cf0*/  LOP3.LUT R49, R49, 0xffff0000, RZ, 0xc0, !PT ;  /* 0xffff000031317812 */ /* 0x000fe200078ec0ff */
[----:B------:R-:W-:Y:S01]  /*8d00*/  FMUL.FTZ R178, R177, R174 ;  /* 0x000000aeb1b27220 */ /* 0x000fe20000410000 */
[----:B------:R-:W-:Y:S01]  /*8d10*/  PRMT R99, R189, 0x5410, R99 ;  /* 0x00005410bd637816 */ /* 0x000fe20000000063 */
[-C--:B------:R-:W-:Y:S01]  /*8d20*/  FMUL.FTZ R177, R177, R59.reuse ;  /* 0x0000003bb1b17220 */ /* 0x080fe20000410000 */
[----:B------:R-:W-:Y:S01]  /*8d30*/  PRMT R98, R188, 0x5432, R98 ;  /* 0x00005432bc627816 */ /* 0x000fe20000000062 */
[----:B------:R-:W-:-:S02]  /*8d40*/  FFMA.FTZ R59, R57, R59, -R178 ;  /* 0x0000003b393b7223 */ /* 0x000fc400000108b2 */
[----:B------:R-:W-:Y:S01]  /*8d50*/  FFMA.FTZ R57, R57, R174, R177 ;  /* 0x000000ae39397223 */ /* 0x000fe200000100b1 */
[----:B------:R-:W-:Y:S02]  /*8d60*/  LOP3.LUT R174, R53, 0xffff0000, RZ, 0xc0, !PT ;  /* 0xffff000035ae7812 */ /* 0x000fe400078ec0ff */
[----:B------:R-:W-:Y:S02]  /*8d70*/  LOP3.LUT R177, R52, 0xffff0000, RZ, 0xc0, !PT ;  /* 0xffff000034b17812 */ /* 0x000fe400078ec0ff */
[----:B------:R-:W-:Y:S01]  /*8d80*/  LOP3.LUT R52, R45, 0xffff0000, RZ, 0xc0, !PT ;  /* 0xffff00002d347812 */ /* 0x000fe200078ec0ff */
[C---:B------:R-:W-:Y:S02]  /*8d90*/  FMUL.FTZ R53, R49.reuse, R174 ;  /* 0x000000ae31357220 */ /* 0x040fe40000410000 */
[-C--:B------:R-:W-:Y:S01]  /*8da0*/  FMUL.FTZ R45, R49, R177.reuse ;  /* 0x000000b1312d7220 */ /* 0x080fe20000410000 */
[----:B------:R-:W-:Y:S01]  /*8db0*/  PRMT R49, R192, 0x5432, R54 ;  /* 0x00005432c0317816 */ /* 0x000fe20000000036 */
[----:B------:R-:W-:Y:S01]  /*8dc0*/  FFMA.FTZ R53, R52, R177, -R53 ;  /* 0x000000b134357223 */ /* 0x000fe20000010835 */
[----:B------:R-:W-:-:S02]  /*8dd0*/  IMAD.U32 R177, R51, 0x10000, RZ ;  /* 0x0001000033b17824 */ /* 0x000fc400078e00ff */
[----:B------:R-:W-:Y:S01]  /*8de0*/  FFMA.FTZ R52, R52, R174, R45 ;  /* 0x000000ae34347223 */ /* 0x000fe2000001002d */
[----:B------:R-:W-:Y:S01]  /*8df0*/  PRMT R45, R191, 0x5432, R58 ;  /* 0x00005432bf2d7816 */ /* 0x000fe2000000003a */
[----:B------:R-:W-:Y:S01]  /*8e00*/  IMAD.U32 R58, R99, 0x10000, RZ ;  /* 0x00010000633a7824 */ /* 0x000fe200078e00ff */
[----:B------:R-:W-:Y:S01]  /*8e10*/  PRMT R54, R190, 0x5432, R56 ;  /* 0x00005432be367816 */ /* 0x000fe20000000038 */
[----:B------:R-:W-:Y:S01]  /*8e20*/  IMAD.U32 R56, R47, 0x10000, RZ ;  /* 0x000100002f387824 */ /* 0x000fe200078e00ff */
        /* <DEDUP_REMOVED lines=8> */
[----:B------:R-:W-:Y:S01]  /*8eb0*/  LOP3.LUT R174, R99, 0xffff0000, RZ, 0xc0, !PT ;  /* 0xffff000063ae7812 */ /* 0x000fe200078ec0ff */
[C---:B------:R-:W-:Y:S01]  /*8ec0*/  IMAD.U32 R177, R98.reuse, 0x10000, RZ ;  /* 0x0001000062b17824 */ /* 0x040fe200078e00ff */
[----:B------:R-:W-:Y:S02]  /*8ed0*/  LOP3.LUT R99, R45, 0xffff0000, RZ, 0xc0, !PT ;  /* 0xffff00002d637812 */ /* 0x000fe400078ec0ff */
[----:B------:R-:W-:Y:S02]  /*8ee0*/  LOP3.LUT R45, R47, 0xffff0000, RZ, 0xc0, !PT ;  /* 0xffff00002f2d7812 */ /* 0x000fe400078ec0ff */
        /* <DEDUP_REMOVED lines=9> */
[----:B------:R-:W-:Y:S01]  /*8f80*/  IMAD.U32 R51, R44, 0x10000, RZ ;  /* 0x000100002c337824 */ /* 0x000fe200078e00ff */
[----:B------:R-:W-:Y:S01]  /*8f90*/  F2FP.BF16.F32.PACK_AB R56, R45, R56 ;  /* 0x000000382d38723e */ /* 0x000fe200000010ff */
[C---:B------:R-:W-:Y:S01]  /*8fa0*/  FMUL.FTZ R178, R174.reuse, R99 ;  /* 0x00000063aeb27220 */ /* 0x040fe20000410000 */
[----:B------:R-:W-:Y:S01]  /*8fb0*/  FMUL.FTZ R174, R174, R177 ;  /* 0x000000b1aeae7220 */ /* 0x000fe20000410000 */
[----:B------:R-:W-:Y:S01]  /*8fc0*/  F2FP.BF16.F32.PACK_AB R47, R47, R58 ;  /* 0x0000003a2f2f723e */ /* 0x000fe200000010ff */
[----:B------:R-:W-:-:S02]  /*8fd0*/  IMAD.MOV.U32 R45, RZ, RZ, R53 ;  /* 0x000000ffff2d7224 */ /* 0x000fc400078e0035 */
[C---:B------:R-:W-:Y:S01]  /*8fe0*/  FFMA.FTZ R178, R51.reuse, R177, -R178 ;  /* 0x000000b133b27223 */ /* 0x040fe200000108b2 */
        /* <DEDUP_REMOVED lines=20> */
[----:B------:R-:W-:Y:S01]  /*9130*/  F2FP.BF16.F32.PACK_AB R44, R44, R178 ;  /* 0x000000b22c2c723e */ /* 0x000fe200000010ff */
[----:B------:R-:W-:Y:S02]  /*9140*/  IMAD.MOV.U32 R51, RZ, RZ, R56 ;  /* 0x000000ffff337224 */ /* 0x000fe400078e0038 */
[C---:B------:R-:W-:Y:S01]  /*9150*/  FFMA.FTZ R49, R46.reuse, R55, -R49 ;  /* 0x000000372e317223 */ /* 0x040fe20000010831 */
[----:B------:R-:W-:Y:S01]  /*9160*/  FFMA.FTZ R50, R46, R54, R50 ;  /* 0x000000362e327223 */ /* 0x000fe20000010032 */
[----:B------:R-:W-:-:S03]  /*9170*/  F2FP.BF16.F32.PACK_AB R48, R48, R174 ;  /* 0x000000ae3030723e */ /* 0x000fc600000010ff */
[----:B------:R-:W-:Y:S01]  /*9180*/  F2FP.BF16.F32.PACK_AB R99, R49, R99 ;  /* 0x000000633163723e */ /* 0x000fe200000010ff */
[----:B------:R-:W-:Y:S01]  /*9190*/  IMAD.MOV.U32 R49, RZ, RZ, R52 ;  /* 0x000000ffff317224 */ /* 0x000fe200078e0034 */
[----:B------:R-:W-:-:S03]  /*91a0*/  F2FP.BF16.F32.PACK_AB R50, R50, R177 ;  /* 0x000000b13232723e */ /* 0x000fc600000010ff */
[----:B------:R-:W-:-:S07]  /*91b0*/  IMAD.MOV.U32 R46, RZ, RZ, R99 ;  /* 0x000000ffff2e7224 */ /* 0x000fce00078e0063 */
.L_x_6746:
[----:B------:R-:W-:Y:S05]  /*91c0*/  BSYNC B2 ;  /* 0x0000000000027941 */ /* 0x000fea0003800000 */
.L_x_6745:
[----:B------:R-:W-:Y:S01]  /*91d0*/  ISETP.GE.AND P4, PT, R97, R156, PT ;  /* 0x0000009c6100720c */ /* 0x000fe20003f86270 */
[----:B------:R-:W-:Y:S01]  /*91e0*/  ULDC.64 UR4, c[0x0][0x2e8] ;  /* 0x0000ba0000047ab9 */ /* 0x000fe20000000a00 */
[----:B------:R-:W-:-:S11]  /*91f0*/  ULDC.64 UR6, c[0x0][0x208] ;  /* 0x0000820000067ab9 */ /* 0x000fd60000000a00 */
[--C-:B------:R-:W-:Y:S02]  /*9200*/  @!P4 SHF.R.S32.HI R52, RZ, 0x1f, R97.reuse ;  /* 0x0000001fff34c819 */ /* 0x100fe40000011461 */
[----:B------:R-:W-:-:S04]  /*9210*/  @!P4 IADD3 R92, P5, P6, R100, R92, R97 ;  /* 0x0000005c645cc210 */ /* 0x000fc80007ebe061 */
[----:B------:R-:W-:Y:S02]  /*9220*/  @!P4 IADD3.X R96, R15, R96, R52, P5, P6 ;  /* 0x000000600f60c210 */ /* 0x000fe40002fec434 */
[----:B------:R-:W-:-:S04]  /*9230*/  LEA R52, P5, R94, UR4, 0x1 ;  /* 0x000000045e347c11 */ /* 0x000fc8000f8a08ff */
[----:B------:R-:W-:Y:S02]  /*9240*/  LEA.HI.X R53, R94, UR5, R95, 0x1, P5 ;  /* 0x000000055e357c11 */ /* 0x000fe4000a8f0c5f */
[----:B------:R-:W-:-:S03]  /*9250*/  @!P4 LEA R54, P5, R92, UR4, 0x1 ;  /* 0x000000045c36cc11 */ /* 0x000fc6000f8a08ff */
[----:B--2---:R3:W-:Y:S01]  /*9260*/  STG.E.128 desc[UR6][R52.64], R44 ;  /* 0x0000002c34007986 */ /* 0x0047e2000c101d06 */
[----:B------:R-:W-:-:S05]  /*9270*/  @!P4 LEA.HI.X R55, R92, UR5, R96, 0x1, P5 ;  /* 0x000000055c37cc11 */ /* 0x000fca000a8f0c60 */
[----:B0-----:R3:W-:Y:S04]  /*9280*/  @!P4 STG.E.128 desc[UR6][R54.64], R48 ;  /* 0x000000303600c986 */ /* 0x0017e8000c101d06 */
.L_x_6744:
[----:B------:R-:W-:Y:S05]  /*9290*/  BSYNC B1 ;  /* 0x0000000000017941 */ /* 0x000fea0003800000 */
.L_x_6743:
[----:B---3--:R-:W-:Y:S01]  /*92a0*/  VIADD R45, R22, 0x40 ;  /* 0x00000040162d7836 */ /* 0x008fe20000000000 */
[----:B------:R-:W-:Y:S04]  /*92b0*/  BSSY B1, `(.L_x_6747) ;  /* 0x0000091000017945 */ /* 0x000fe80003800000 */
[----:B------:R-:W-:-:S13]  /*92c0*/  ISETP.GE.OR P4, PT, R45, R4, P0 ;  /* 0x000000042d00720c */ /* 0x000fda0000786670 */
[----:B------:R-:W-:Y:S05]  /*92d0*/  @P4 BRA `(.L_x_6748) ;  /* 0x0000000800384947 */ /* 0x000fea0003800000 */
[----:B------:R-:W3:Y:S04]  /*92e0*/  LDL R44, [R1] ;  /* 0x00000000012c7983 */ /* 0x000ee80000100800 */
[----:B------:R-:W4:Y:S01]  /*92f0*/  LDL R47, [R1+0x40] ;  /* 0x00004000012f7983 */ /* 0x000f220000100800 */
[----:B--2---:R-:W-:Y:S01]  /*9300*/  IMAD.WIDE.U32 R52, R45, R138, R136 ;  /* 0x0000008a2d347225 */ /* 0x004fe200078e0088 */
[C---:B------:R-:W-:Y:S01]  /*9310*/  IADD3 R46, R22.reuse, 0x40, RZ ;  /* 0x00000040162e7810 */ /* 0x040fe20007ffe0ff */
[----:B------:R-:W-:Y:S02]  /*9320*/  BSSY B2, `(.L_x_6749) ;  /* 0x000007d000027945 */ /* 0x000fe40003800000 */
[----:B------:R-:W-:Y:S01]  /*9330*/  VIADD R48, R22, 0x40 ;  /* 0x0000004016307836 */ /* 0x000fe20000000000 */
[----:B------:R-:W-:Y:S01]  /*9340*/  IADD3 R54, P4, P5, R100, R52, R21 ;  /* 0x0000003464367210 */ /* 0x000fe20007d9e015 */
[----:B------:R-:W-:-:S02]  /*9350*/  IMAD.SHL.U32 R46, R46, 0x40, RZ ;  /* 0x000000402e2e7824 */ /* 0x000fc400078e00ff */
[----:B------:R-:W-:-:S03]  /*9360*/  IMAD.SHL.U32 R48, R48, 0x40, RZ ;  /* 0x0000004030307824 */ /* 0x000fc600078e00ff */
[----:B------:R-:W-:Y:S02]  /*9370*/  LOP3.LUT R46, R46, 0x1c0, RZ, 0xc0, !PT ;  /* 0x000001c02e2e7812 */ /* 0x000fe400078ec0ff */
[----:B------:R-:W-:Y:S02]  /*9380*/  LOP3.LUT R48, R48, 0x1c0, RZ, 0xc0, !PT ;  /* 0x000001c030307812 */ /* 0x000fe400078ec0ff */
[----:B------:R-:W-:Y:S02]  /*9390*/  SHF.R.U32.HI R46, RZ, 0x3, R46 ;  /* 0x00000003ff2e7819 */ /* 0x000fe4000001162e */
[----:B---3--:R-:W-:Y:S01]  /*93a0*/  LOP3.LUT P6, RZ, R44, 0x1, RZ, 0xc0, !PT ;  /* 0x000000012cff7812 */ /* 0x008fe200078cc0ff */
[----:B------:R-:W-:-:S04]  /*93b0*/  IMAD R44, R152, R138, RZ ;  /* 0x0000008a982c7224 */ /* 0x000fc800078e02ff */
[----:B------:R-:W-:Y:S01]  /*93c0*/  IMAD R45, R45, R139, R44 ;  /* 0x0000008b2d2d7224 */ /* 0x000fe200078e022c */
[----:B------:R-:W-:-:S03]  /*93d0*/  SEL R44, R43, R157, !P6 ;  /* 0x0000009d2b2c7207 */ /* 0x000fc60007000000 */
[----:B------:R-:W-:Y:S01]  /*93e0*/  IMAD.IADD R56, R53, 0x1, R45 ;  /* 0x0000000135387824 */ /* 0x000fe200078e022d */
[----:B------:R-:W-:-:S04]  /*93f0*/  SHF.R.S32.HI R45, RZ, 0x1f, R44 ;  /* 0x0000001fff2d7819 */ /* 0x000fc8000001142c */
[----:B------:R-:W-:Y:S02]  /*9400*/  LEA.HI R44, R45, R44, RZ, 0x4 ;  /* 0x0000002c2d2c7211 */ /* 0x000fe400078f20ff */
[----:B------:R-:W-:Y:S02]  /*9410*/  IADD3.X R55, R15, R56, R8, P4, P5 ;  /* 0x000000380f377210 */ /* 0x000fe400027ea408 */
[----:B------:R-:W-:-:S04]  /*9420*/  LEA.HI.SX32 R44, R44, R9, 0x1c ;  /* 0x000000092c2c7211 */ /* 0x000fc800078fe2ff */
[----:B------:R-:W-:Y:S01]  /*9430*/  SHF.R.S32.HI R45, RZ, 0x1f, R44 ;  /* 0x0000001fff2d7819 */ /* 0x000fe2000001142c */
[----:B------:R-:W-:-:S03]  /*9440*/  IMAD.SHL.U32 R57, R44, 0x8, RZ ;  /* 0x000000082c397824 */ /* 0x000fc600078e00ff */
[----:B------:R-:W-:Y:S02]  /*9450*/  LEA.HI R45, R45, R44, RZ, 0x3 ;  /* 0x0000002c2d2d7211 */ /* 0x000fe400078f18ff */
[----:B------:R-:W-:Y:S02]  /*9460*/  LOP3.LUT R44, R48, 0x38, R57, 0xf8, !PT ;  /* 0x00000038302c7812 */ /* 0x000fe400078ef839 */
[----:B------:R-:W-:Y:S02]  /*9470*/  SHF.R.S32.HI R45, RZ, 0x3, R45 ;  /* 0x00000003ff2d7819 */ /* 0x000fe4000001142d */
[----:B------:R-:W-:-:S03]  /*9480*/  LOP3.LUT R44, R44, R46, RZ, 0x3c, !PT ;  /* 0x0000002e2c2c7212 */ /* 0x000fc600078e3cff */
[----:B----4-:R-:W-:-:S04]  /*9490*/  IMAD R45, R45, 0x2c00, R47 ;  /* 0x00002c002d2d7824 */ /* 0x010fc800078e022f */
        /* <DEDUP_REMOVED lines=18> */
[----:B------:R-:W-:Y:S01]  /*95c0*/  IMAD.U32 R59, R187, 0x10000, RZ ;  /* 0x00010000bb3b7824 */ /* 0x000fe200078e00ff */
[----:B------:R-:W-:-:S02]  /*95d0*/  LOP3.LUT R45, R45, 0xffff0000, RZ, 0xc0, !PT ;  /* 0xffff00002d2d7812 */ /* 0x000fc400078ec0ff */
[----:B------:R-:W-:Y:S01]  /*95e0*/  SHF.R.U64 R60, R60, 0x10, R61 ;  /* 0x000000103c3c7819 */ /* 0x000fe2000000123d */
[C---:B------:R-:W-:Y:S01]  /*95f0*/  FMUL.FTZ R95, R94.reuse, R59 ;  /* 0x0000003b5e5f7220 */ /* 0x040fe20000410000 */
[-C--:B------:R-:W-:Y:S01]  /*9600*/  FMUL.FTZ R94, R94, R93.reuse ;  /* 0x0000005d5e5e7220 */ /* 0x080fe20000410000 */
[----:B------:R-:W-:Y:S02]  /*9610*/  LOP3.LUT R61, R51, 0xffff0000, RZ, 0xc0, !PT ;  /* 0xffff0000333d7812 */ /* 0x000fe400078ec0ff */
[C---:B------:R-:W-:Y:S01]  /*9620*/  FFMA.FTZ R93, R92.reuse, R93, -R95 ;  /* 0x0000005d5c5d7223 */ /* 0x040fe2000001085f */
[----:B------:R-:W-:Y:S01]  /*9630*/  FFMA.FTZ R92, R92, R59, R94 ;  /* 0x0000003b5c5c7223 */ /* 0x000fe2000001005e */
[----:B------:R-:W-:Y:S02]  /*9640*/  LOP3.LUT R59, R187, 0xffff0000, RZ, 0xc0, !PT ;  /* 0xffff0000bb3b7812 */ /* 0x000fe400078ec0ff */
[----:B------:R-:W-:Y:S02]  /*9650*/  SHF.R.U64 R64, R64, 0x10, R65 ;  /* 0x0000001040407819 */ /* 0x000fe40000001241 */
[----:B------:R-:W-:Y:S01]  /*9660*/  PRMT R60, R184, 0x5432, R60 ;  /* 0x00005432b83c7816 */ /* 0x000fe2000000003c */
[C---:B------:R-:W-:Y:S01]  /*9670*/  FMUL.FTZ R94, R49.reuse, R59 ;  /* 0x0000003b315e7220 */ /* 0x040fe20000410000 */
[----:B------:R-:W-:Y:S01]  /*9680*/  FMUL.FTZ R49, R49, R58 ;  /* 0x0000003a31317220 */ /* 0x000fe20000410000 */
[----:B------:R-:W-:-:S02]  /*9690*/  PRMT R64, R185, 0x5432, R64 ;  /* 0x00005432b9407816 */ /* 0x000fc40000000040 */
        /* <DEDUP_REMOVED lines=13> */
[----:B------:R-:W-:Y:S01]  /*9770*/  SHF.R.U64 R66, R66, 0x10, R67 ;  /* 0x0000001042427819 */ /* 0x000fe20000001243 */
[C---:B------:R-:W-:Y:S01]  /*9780*/  FMUL.FTZ R51, R61.reuse, R49 ;  /* 0x000000313d337220 */ /* 0x040fe20000410000 */
[-C--:B------:R-:W-:Y:S01]  /*9790*/  FMUL.FTZ R98, R98, R96.reuse ;  /* 0x0000006062627220 */ /* 0x080fe20000410000 */
[-C--:B------:R-:W-:Y:S01]  /*97a0*/  FMUL.FTZ R61, R61, R59.reuse ;  /* 0x0000003b3d3d7220 */ /* 0x080fe20000410000 */
[C---:B------:R-:W-:Y:S01]  /*97b0*/  FFMA.FTZ R97, R94.reuse, R96, -R97 ;  /* 0x000000605e617223 */ /* 0x040fe20000010861 */
[C---:B------:R-:W-:Y:S01]  /*97c0*/  FFMA.FTZ R51, R47.reuse, R59, -R51 ;  /* 0x0000003b2f337223 */ /* 0x040fe20000010833 */
[----:B------:R-:W-:Y:S01]  /*97d0*/  FFMA.FTZ R98, R94, R95, R98 ;  /* 0x0000005f5e627223 */ /* 0x000fe20000010062 */
[----:B------:R-:W-:Y:S01]  /*97e0*/  FFMA.FTZ R61, R47, R49, R61 ;  /* 0x000000312f3d7223 */ /* 0x000fe2000001003d */
        /* <DEDUP_REMOVED lines=14> */
[----:B------:R-:W-:Y:S02]  /*98d0*/  SHF.R.U64 R63, R62, 0x10, R63 ;  /* 0x000000103e3f7819 */ /* 0x000fe4000000123f */
[----:B------:R-:W-:Y:S01]  /*98e0*/  PRMT R185, R185, 0x5410, R66 ;  /* 0x00005410b9b97816 */ /* 0x000fe20000000042 */
[----:B------:R-:W-:Y:S01]  /*98f0*/  FFMA.FTZ R49, R44, R64, R48 ;  /* 0x000000402c317223 */ /* 0x000fe20000010030 */
[----:B------:R-:W-:Y:S01]  /*9900*/  PRMT R184, R184, 0x5410, R63 ;  /* 0x00005410b8b87816 */ /* 0x000fe2000000003f */
[----:B------:R-:W-:-:S02]  /*9910*/  IMAD.U32 R48, R50, 0x10000, RZ ;  /* 0x0001000032307824 */ /* 0x000fc400078e00ff */
[----:B------:R-:W-:Y:S01]  /*9920*/  FFMA.FTZ R47, R44, R60, -R47 ;  /* 0x0000003c2c2f7223 */ /* 0x000fe2000001082f */
[C---:B------:R-:W-:Y:S01]  /*9930*/  IMAD.U32 R59, R185.reuse, 0x10000, RZ ;  /* 0x00010000b93b7824 */ /* 0x040fe200078e00ff */
[----:B------:R-:W-:Y:S01]  /*9940*/  LOP3.LUT R50, R50, 0xffff0000, RZ, 0xc0, !PT ;  /* 0xffff000032327812 */ /* 0x000fe200078ec0ff */
[----:B------:R-:W-:Y:S01]  /*9950*/  IMAD.U32 R44, R46, 0x10000, RZ ;  /* 0x000100002e2c7824 */ /* 0x000fe200078e00ff */
[----:B------:R-:W-:Y:S01]  /*9960*/  LOP3.LUT R63, R185, 0xffff0000, RZ, 0xc0, !PT ;  /* 0xffff0000b93f7812 */ /* 0x000fe200078ec0ff */
[----:B------:R-:W-:Y:S02]  /*9970*/  IMAD.U32 R95, R184, 0x10000, RZ ;  /* 0x00010000b85f7824 */ /* 0x000fe400078e00ff */
[----:B------:R-:W-:Y:S01]  /*9980*/  FMUL.FTZ R99, R48, R59 ;  /* 0x0000003b30637220 */ /* 0x000fe20000410000 */
[----:B------:R-:W-:Y:S01]  /*9990*/  LOP3.LUT R67, R184, 0xffff0000, RZ, 0xc0, !PT ;  /* 0xffff0000b8437812 */ /* 0x000fe200078ec0ff */
[-C--:B------:R-:W-:Y:S02]  /*99a0*/  FMUL.FTZ R48, R48, R95.reuse ;  /* 0x0000005f30307220 */ /* 0x080fe40000410000 */
[----:B------:R-:W-:Y:S01]  /*99b0*/  FFMA.FTZ R60, R44, R95, -R99 ;  /* 0x0000005f2c3c7223 */ /* 0x000fe20000010863 */
[----:B------:R-:W-:Y:S01]  /*99c0*/  LOP3.LUT R46, R46, 0xffff0000, RZ, 0xc0, !PT ;  /* 0xffff00002e2e7812 */ /* 0x000fe200078ec0ff */
        /* <DEDUP_REMOVED lines=18> */
.L_x_6750:
[----:B------:R-:W-:Y:S05]  /*9af0*/  BSYNC B2 ;  /* 0x0000000000027941 */ /* 0x000fea0003800000 */
.L_x_6749:
        /* <DEDUP_REMOVED lines=9> */
[----:B0-----:R0:W-:Y:S01]  /*9b90*/  STG.E.128 desc[UR6][R52.64], R44 ;  /* 0x0000002c34007986 */ /* 0x0011e2000c101d06 */
[----:B------:R-:W-:-:S05]  /*9ba0*/  @!P4 LEA.HI.X R55, R57, UR5, R56, 0x1, P5 ;  /* 0x000000053937cc11 */ /* 0x000fca000a8f0c38 */
[----:B--2---:R0:W-:Y:S04]  /*9bb0*/  @!P4 STG.E.128 desc[UR6][R54.64], R48 ;  /* 0x000000303600c986 */ /* 0x0041e8000c101d06 */
.L_x_6748:
[----:B------:R-:W-:Y:S05]  /*9bc0*/  BSYNC B1 ;  /* 0x0000000000017941 */ /* 0x000fea0003800000 */
.L_x_6747:
[----:B0-----:R-:W-:Y:S01]  /*9bd0*/  VIADD R45, R22, 0x60 ;  /* 0x00000060162d7836 */ /* 0x001fe20000000000 */
        /* <DEDUP_REMOVED lines=8> */
[----:B------:R-:W-:Y:S01]  /*9c60*/  IADD3 R54, P4, P5, R100, R52, R21 ;  /* 0x0000003464367210 */ /* 0x000fe20007d9e015 */
[----:B------:R-:W-:-:S02]  /*9c70*/  VIADD R48, R22, 0x60 ;  /* 0x0000006016307836 */ /* 0x000fc40000000000 */
[----:B------:R-:W-:Y:S02]  /*9c80*/  IMAD.SHL.U32 R46, R46, 0x40, RZ ;  /* 0x000000402e2e7824 */ /* 0x000fe400078e00ff */
        /* <DEDUP_REMOVED lines=36> */
[----:B------:R-:W-:Y:S02]  /*9ed0*/  PRMT R77, R176, 0x5432, R77 ;  /* 0x00005432b04d7816 */ /* 0x000fe4000000004d */
[----:B------:R-:W-:-:S02]  /*9ee0*/  PRMT R88, R183, 0x5432, R88 ;  /* 0x00005432b7587816 */ /* 0x000fc40000000058 */
[--C-:B------:R-:W-:Y:S01]  /*9ef0*/  SHF.R.U64 R61, R90, 0x10, R91.reuse ;  /* 0x000000105a3d7819 */ /* 0x100fe2000000125b */
[----:B------:R-:W-:Y:S01]  /*9f00*/  IMAD.U32 R93, R77, 0x10000, RZ ;  /* 0x000100004d5d7824 */ /* 0x000fe200078e00ff */
[----:B------:R-:W-:Y:S01]  /*9f10*/  SHF.R.U32.HI R91, RZ, 0x10, R91 ;  /* 0x00000010ff5b7819 */ /* 0x000fe2000001165b */
[----:B------:R-:W-:Y:S01]  /*9f20*/  IMAD.U32 R89, R88, 0x10000, RZ ;  /* 0x0001000058597824 */ /* 0x000fe200078e00ff */
[--C-:B------:R-:W-:Y:S01]  /*9f30*/  SHF.R.U64 R58, R78, 0x10, R79.reuse ;  /* 0x000000104e3a7819 */ /* 0x100fe2000000124f */
[C---:B------:R-:W-:Y:S01]  /*9f40*/  FMUL.FTZ R97, R64.reuse, R93 ;  /* 0x0000005d40617220 */ /* 0x040fe20000410000 */
[----:B------:R-:W-:Y:S01]  /*9f50*/  SHF.R.U32.HI R78, RZ, 0x10, R79 ;  /* 0x00000010ff4e7819 */ /* 0x000fe2000001164f */
[----:B------:R-:W-:Y:S01]  /*9f60*/  FMUL.FTZ R95, R64, R89 ;  /* 0x00000059405f7220 */ /* 0x000fe20000410000 */
[----:B------:R-:W-:Y:S01]  /*9f70*/  LOP3.LUT R65, R49, 0xffff0000, RZ, 0xc0, !PT ;  /* 0xffff000031417812 */ /* 0x000fe200078ec0ff */
[----:B------:R-:W-:Y:S01]  /*9f80*/  IMAD.U32 R79, R51, 0x10000, RZ ;  /* 0x00010000334f7824 */ /* 0x000fe200078e00ff */
[----:B------:R-:W-:Y:S01]  /*9f90*/  LOP3.LUT R90, R88, 0xffff0000, RZ, 0xc0, !PT ;  /* 0xffff0000585a7812 */ /* 0x000fe200078ec0ff */
[----:B------:R-:W-:Y:S01]  /*9fa0*/  IMAD.U32 R49, R48, 0x10000, RZ ;  /* 0x0001000030317824 */ /* 0x000fe200078e00ff */
[----:B------:R-:W-:-:S02]  /*9fb0*/  PRMT R91, R182, 0x5432, R91 ;  /* 0x00005432b65b7816 */ /* 0x000fc4000000005b */
[----:B------:R-:W-:Y:S01]  /*9fc0*/  LOP3.LUT R64, R77, 0xffff0000, RZ, 0xc0, !PT ;  /* 0xffff00004d407812 */ /* 0x000fe200078ec0ff */
[----:B------:R-:W-:Y:S01]  /*9fd0*/  FMUL.FTZ R88, R65, R90 ;  /* 0x0000005a41587220 */ /* 0x000fe20000410000 */
[----:B------:R-:W-:Y:S01]  /*9fe0*/  LOP3.LUT R63, R45, 0xffff0000, RZ, 0xc0, !PT ;  /* 0xffff00002d3f7812 */ /* 0x000fe200078ec0ff */
[----:B------:R-:W-:Y:S01]  /*9ff0*/  IMAD.U32 R94, R91, 0x10000, RZ ;  /* 0x000100005b5e7824 */ /* 0x000fe200078e00ff */
[----:B------:R-:W-:Y:S01]  /*a000*/  PRMT R78, R175, 0x5432, R78 ;  /* 0x00005432af4e7816 */ /* 0x000fe2000000004e */
[-C--:B------:R-:W-:Y:S01]  /*a010*/  FMUL.FTZ R96, R65, R64.reuse ;  /* 0x0000004041607220 */ /* 0x080fe20000410000 */
[----:B------:R-:W-:Y:S01]  /*a020*/  PRMT R183, R183, 0x5410, R60 ;  /* 0x00005410b7b77816 */ /* 0x000fe2000000003c */
[----:B------:R-:W-:Y:S01]  /*a030*/  FFMA.FTZ R65, R63, R64, -R88 ;  /* 0x000000403f417223 */ /* 0x000fe20000010858 */
[----:B------:R-:W-:Y:S01]  /*a040*/  FMUL.FTZ R64, R79, R94 ;  /* 0x0000005e4f407220 */ /* 0x000fe20000410000 */
[----:B------:R-:W-:Y:S01]  /*a050*/  IMAD.U32 R92, R78, 0x10000, RZ ;  /* 0x000100004e5c7824 */ /* 0x000fe200078e00ff */
[----:B------:R-:W-:Y:S01]  /*a060*/  LOP3.LUT R51, R51, 0xffff0000, RZ, 0xc0, !PT ;  /* 0xffff000033337812 */ /* 0x000fe200078ec0ff */
[----:B------:R-:W-:Y:S01]  /*a070*/  FFMA.FTZ R63, R63, R90, R96 ;  /* 0x0000005a3f3f7223 */ /* 0x000fe20000010060 */
[----:B------:R-:W-:Y:S01]  /*a080*/  PRMT R59, R176, 0x5410, R59 ;  /* 0x00005410b03b7816 */ /* 0x000fe2000000003b */
[-C--:B------:R-:W-:Y:S01]  /*a090*/  FMUL.FTZ R79, R79, R92.reuse ;  /* 0x0000005c4f4f7220 */ /* 0x080fe20000410000 */
[----:B------:R-:W-:Y:S01]  /*a0a0*/  LOP3.LUT R88, R91, 0xffff0000, RZ, 0xc0, !PT ;  /* 0xffff00005b587812 */ /* 0x000fe200078ec0ff */
[----:B------:R-:W-:Y:S01]  /*a0b0*/  FFMA.FTZ R64, R67, R92, -R64 ;  /* 0x0000005c43407223 */ /* 0x000fe20000010840 */
[----:B------:R-:W-:Y:S01]  /*a0c0*/  IMAD.U32 R92, R183, 0x10000, RZ ;  /* 0x00010000b75c7824 */ /* 0x000fe200078e00ff */
[----:B------:R-:W-:Y:S01]  /*a0d0*/  LOP3.LUT R48, R48, 0xffff0000, RZ, 0xc0, !PT ;  /* 0xffff000030307812 */ /* 0x000fe200078ec0ff */
[----:B------:R-:W-:Y:S01]  /*a0e0*/  FFMA.FTZ R67, R67, R94, R79 ;  /* 0x0000005e43437223 */ /* 0x000fe2000001004f */
[----:B------:R-:W-:Y:S01]  /*a0f0*/  LOP3.LUT R78, R78, 0xffff0000, RZ, 0xc0, !PT ;  /* 0xffff00004e4e7812 */ /* 0x000fe200078ec0ff */
[----:B------:R-:W-:Y:S01]  /*a100*/  FMUL.FTZ R94, R51, R88 ;  /* 0x00000058335e7220 */ /* 0x000fe20000410000 */
[----:B------:R-:W-:Y:S01]  /*a110*/  LOP3.LUT R183, R183, 0xffff0000, RZ, 0xc0, !PT ;  /* 0xffff0000b7b77812 */ /* 0x000fe200078ec0ff */
[----:B------:R-:W-:Y:S01]  /*a120*/  IMAD.U32 R90, R59, 0x10000, RZ ;  /* 0x000100003b5a7824 */ /* 0x000fe200078e00ff */
[----:B------:R-:W-:Y:S01]  /*a130*/  LOP3.LUT R47, R47, 0xffff0000, RZ, 0xc0, !PT ;  /* 0xffff00002f2f7812 */ /* 0x000fe200078ec0ff */
[C---:B------:R-:W-:Y:S01]  /*a140*/  IMAD.U32 R45, R44.reuse, 0x10000, RZ ;  /* 0x000100002c2d7824 */ /* 0x040fe200078e00ff */
[----:B------:R-:W-:Y:S01]  /*a150*/  LOP3.LUT R59, R59, 0xffff0000, RZ, 0xc0, !PT ;  /* 0xffff00003b3b7812 */ /* 0x000fe200078ec0ff */
[-C--:B------:R-:W-:Y:S01]  /*a160*/  FMUL.FTZ R96, R51, R78.reuse ;  /* 0x0000004e33607220 */ /* 0x080fe20000410000 */
[----:B------:R-:W-:Y:S01]  /*a170*/  LOP3.LUT R44, R44, 0xffff0000, RZ, 0xc0, !PT ;  /* 0xffff00002c2c7812 */ /* 0x000fe200078ec0ff */
[----:B------:R-:W-:Y:S01]  /*a180*/  FMUL.FTZ R77, R48, R183 ;  /* 0x000000b7304d7220 */ /* 0x000fe20000410000 */
[----:B------:R-:W-:Y:S01]  /*a190*/  PRMT R61, R182, 0x5410, R61 ;  /* 0x00005410b63d7816 */ /* 0x000fe2000000003d */
[----:B------:R-:W-:Y:S01]  /*a1a0*/  FFMA.FTZ R51, R47, R78, -R94 ;  /* 0x0000004e2f337223 */ /* 0x000fe2000001085e */
[----:B------:R-:W-:Y:S01]  /*a1b0*/  FMUL.FTZ R94, R49, R92 ;  /* 0x0000005c315e7220 */ /* 0x000fe20000410000 */
[----:B------:R-:W-:Y:S01]  /*a1c0*/  PRMT R58, R175, 0x5410, R58 ;  /* 0x00005410af3a7816 */ /* 0x000fe2000000003a */
[----:B------:R-:W-:Y:S01]  /*a1d0*/  FMUL.FTZ R49, R49, R90 ;  /* 0x0000005a31317220 */ /* 0x000fe20000410000 */
[-C--:B------:R-:W-:Y:S01]  /*a1e0*/  FMUL.FTZ R79, R48, R59.reuse ;  /* 0x0000003b304f7220 */ /* 0x080fe20000410000 */
[----:B------:R-:W-:Y:S01]  /*a1f0*/  LOP3.LUT R76, R46, 0xffff0000, RZ, 0xc0, !PT ;  /* 0xffff00002e4c7812 */ /* 0x000fe200078ec0ff */
[----:B------:R-:W-:Y:S01]  /*a200*/  FFMA.FTZ R48, R44, R59, -R77 ;  /* 0x0000003b2c307223 */ /* 0x000fe2000001084d */
[----:B------:R-:W-:-:S02]  /*a210*/  IMAD.U32 R46, R50, 0x10000, RZ ;  /* 0x00010000322e7824 */ /* 0x000fc400078e00ff */
[----:B------:R-:W-:Y:S01]  /*a220*/  FFMA.FTZ R78, R47, R88, R96 ;  /* 0x000000582f4e7223 */ /* 0x000fe20000010060 */
[----:B------:R-:W-:Y:S01]  /*a230*/  IMAD.U32 R77, R61, 0x10000, RZ ;  /* 0x000100003d4d7824 */ /* 0x000fe200078e00ff */
[----:B------:R-:W-:Y:S01]  /*a240*/  LOP3.LUT R50, R50, 0xffff0000, RZ, 0xc0, !PT ;  /* 0xffff000032327812 */ /* 0x000fe200078ec0ff */
[----:B------:R-:W-:Y:S01]  /*a250*/  FFMA.FTZ R47, R45, R90, -R94 ;  /* 0x0000005a2d2f7223 */ /* 0x000fe2000001085e */
[----:B------:R-:W-:Y:S01]  /*a260*/  LOP3.LUT R61, R61, 0xffff0000, RZ, 0xc0, !PT ;  /* 0xffff00003d3d7812 */ /* 0x000fe200078ec0ff */
[----:B------:R-:W-:Y:S01]  /*a270*/  FFMA.FTZ R45, R45, R92, R49 ;  /* 0x0000005c2d2d7223 */ /* 0x000fe20000010031 */
[C---:B------:R-:W-:Y:S01]  /*a280*/  LOP3.LUT R59, R58.reuse, 0xffff0000, RZ, 0xc0, !PT ;  /* 0xffff00003a3b7812 */ /* 0x040fe200078ec0ff */
[----:B------:R-:W-:Y:S02]  /*a290*/  IMAD.U32 R49, R58, 0x10000, RZ ;  /* 0x000100003a317824 */ /* 0x000fe400078e00ff */
[C---:B------:R-:W-:Y:S01]  /*a2a0*/  FFMA.FTZ R60, R62.reuse, R93, -R95 ;  /* 0x0000005d3e3c7223 */ /* 0x040fe2000001085f */
[----:B------:R-:W-:Y:S01]  /*a2b0*/  FFMA.FTZ R62, R62, R89, R97 ;  /* 0x000000593e3e7223 */ /* 0x000fe20000010061 */
        /* <DEDUP_REMOVED lines=21> */
[----:B------:R-:W-:Y:S02]  /*a410*/  IMAD.MOV.U32 R50, RZ, RZ, R66 ;  /* 0x000000ffff327224 */ /* 0x000fe400078e0042 */
[----:B------:R-:W-:-:S07]  /*a420*/  IMAD.MOV.U32 R51, RZ, RZ, R67 ;  /* 0x000000ffff337224 */ /* 0x000fce00078e0043 */
.L_x_6754:
[----:B------:R-:W-:Y:S05]  /*a430*/  BSYNC B2 ;  /* 0x0000000000027941 */ /* 0x000fea0003800000 */
.L_x_6753:
        /* <DEDUP_REMOVED lines=12> */
.L_x_6752:
[----:B------:R-:W-:Y:S05]  /*a500*/  BSYNC B1 ;  /* 0x0000000000017941 */ /* 0x000fea0003800000 */
.L_x_6751:
        /* <DEDUP_REMOVED lines=31> */
[----:B------:R-:W-:-:S03]  /*a700*/  IMAD R45, R45, 0x2, R2 ;  /* 0x000000022d2d7824 */ /* 0x000fc600078e0202 */
[----:B------:R-:W-:-:S03]  /*a710*/  LEA R48, R47, R2, 0x1 ;  /* 0x000000022f307211 */ /* 0x000fc600078e08ff */
[----:B------:R-:W0:Y:S04]  /*a720*/  LDS.128 R44, [R45+0x1e400] ;  /* 0x01e400002d2c7984 */ /* 0x000e280000000c00 */
[----:B------:R-:W2:Y:S01]  /*a730*/  LDS.128 R48, [R48+0x1e400] ;  /* 0x01e4000030307984 */ /* 0x000ea20000000c00 */
[----:B------:R-:W-:Y:S05]  /*a740*/  @P3 BRA `(.L_x_6758) ;  /* 0x0000000400703947 */ /* 0x000fea0003800000 */
[----:B------:R-:W-:Y:S01]  /*a750*/  SHF.R.U64 R77, R70, 0x10, R71 ;  /* 0x00000010464d7819 */ /* 0x000fe20000001247 */
[----:B--2---:R-:W-:Y:S01]  /*a760*/  IMAD.U32 R61, R49, 0x10000, RZ ;  /* 0x00010000313d7824 */ /* 0x004fe200078e00ff */
[----:B------:R-:W-:Y:S01]  /*a770*/  SHF.R.U32.HI R70, RZ, 0x10, R73 ;  /* 0x00000010ff467819 */ /* 0x000fe20000011649 */
[----:B0-----:R-:W-:Y:S01]  /*a780*/  IMAD.U32 R62, R45, 0x10000, RZ ;  /* 0x000100002d3e7824 */ /* 0x001fe200078e00ff */
[--C-:B------:R-:W-:Y:S01]  /*a790*/  SHF.R.U64 R78, R68, 0x10, R69.reuse ;  /* 0x00000010444e7819 */ /* 0x100fe20000001245 */
[----:B------:R-:W-:Y:S01]  /*a7a0*/  IMAD.U32 R68, R51, 0x10000, RZ ;  /* 0x0001000033447824 */ /* 0x000fe200078e00ff */
[----:B------:R-:W-:Y:S01]  /*a7b0*/  SHF.R.U32.HI R76, RZ, 0x10, R69 ;  /* 0x00000010ff4c7819 */ /* 0x000fe20000011645 */
[----:B------:R-:W-:Y:S01]  /*a7c0*/  IMAD.U32 R66, R47, 0x10000, RZ ;  /* 0x000100002f427824 */ /* 0x000fe200078e00ff */
[----:B------:R-:W-:Y:S01]  /*a7d0*/  PRMT R70, R173, 0x5432, R70 ;  /* 0x00005432ad467816 */ /* 0x000fe20000000046 */
[----:B------:R-:W-:Y:S01]  /*a7e0*/  IMAD.U32 R58, R44, 0x10000, RZ ;  /* 0x000100002c3a7824 */ /* 0x000fe200078e00ff */
[----:B------:R-:W-:-:S02]  /*a7f0*/  PRMT R67, R171, 0x5410, R78 ;  /* 0x00005410ab437816 */ /* 0x000fc4000000004e */
[----:B------:R-:W-:Y:S01]  /*a800*/  SHF.R.U32.HI R69, RZ, 0x10, R71 ;  /* 0x00000010ff457819 */ /* 0x000fe20000011647 */
[----:B------:R-:W-:Y:S01]  /*a810*/  IMAD.U32 R71, R70, 0x10000, RZ ;  /* 0x0001000046477824 */ /* 0x000fe200078e00ff */
[----:B------:R-:W-:Y:S02]  /*a820*/  SHF.R.U64 R60, R72, 0x10, R73 ;  /* 0x00000010483c7819 */ /* 0x000fe40000001249 */
[----:B------:R-:W-:Y:S02]  /*a830*/  PRMT R171, R171, 0x5432, R76 ;  /* 0x00005432abab7816 */ /* 0x000fe4000000004c */
[--C-:B------:R-:W-:Y:S02]  /*a840*/  SHF.R.U64 R73, R74, 0x10, R75.reuse ;  /* 0x000000104a497819 */ /* 0x100fe4000000124b */
[----:B------:R-:W-:Y:S02]  /*a850*/  SHF.R.U32.HI R75, RZ, 0x10, R75 ;  /* 0x00000010ff4b7819 */ /* 0x000fe4000001164b */
[----:B------:R-:W-:-:S02]  /*a860*/  LOP3.LUT R65, R51, 0xffff0000, RZ, 0xc0, !PT ;  /* 0xffff000033417812 */ /* 0x000fc400078ec0ff */
[C---:B------:R-:W-:Y:S02]  /*a870*/  PRMT R51, R170.reuse, 0x5410, R77 ;  /* 0x00005410aa337816 */ /* 0x040fe4000000004d */
[----:B------:R-:W-:Y:S01]  /*a880*/  PRMT R170, R170, 0x5432, R69 ;  /* 0x00005432aaaa7816 */ /* 0x000fe20000000045 */
[----:B------:R-:W-:Y:S01]  /*a890*/  IMAD.U32 R69, R171, 0x10000, RZ ;  /* 0x00010000ab457824 */ /* 0x000fe200078e00ff */
[----:B------:R-:W-:Y:S02]  /*a8a0*/  PRMT R173, R173, 0x5410, R60 ;  /* 0x00005410adad7816 */ /* 0x000fe4000000003c */
[----:B------:R-:W-:Y:S01]  /*a8b0*/  PRMT R60, R172, 0x5410, R73 ;  /* 0x00005410ac3c7816 */ /* 0x000fe20000000049 */
[----:B------:R-:W-:Y:S01]  /*a8c0*/  FMUL.FTZ R73, R61, R71 ;  /* 0x000000473d497220 */ /* 0x000fe20000410000 */
[----:B------:R-:W-:Y:S01]  /*a8d0*/  LOP3.LUT R64, R49, 0xffff0000, RZ, 0xc0, !PT ;  /* 0xffff000031407812 */ /* 0x000fe200078ec0ff */
[----:B------:R-:W-:Y:S01]  /*a8e0*/  IMAD.U32 R49, R48, 0x10000, RZ ;  /* 0x0001000030317824 */ /* 0x000fe200078e00ff */
[----:B------:R-:W-:Y:S01]  /*a8f0*/  PRMT R172, R172, 0x5432, R75 ;  /* 0x00005432acac7816 */ /* 0x000fe2000000004b */
[-C--:B------:R-:W-:Y:S01]  /*a900*/  FMUL.FTZ R75, R61, R69.reuse ;  /* 0x000000453d4b7220 */ /* 0x080fe20000410000 */
[----:B------:R-:W-:Y:S01]  /*a910*/  LOP3.LUT R70, R70, 0xffff0000, RZ, 0xc0, !PT ;  /* 0xffff000046467812 */ /* 0x000fe200078ec0ff */
[----:B------:R-:W-:Y:S01]  /*a920*/  FFMA.FTZ R61, R62, R69, -R73 ;  /* 0x000000453e3d7223 */ /* 0x000fe20000010849 */
[----:B------:R-:W-:Y:S01]  /*a930*/  LOP3.LUT R171, R171, 0xffff0000, RZ, 0xc0, !PT ;  /* 0xffff0000abab7812 */ /* 0x000fe200078ec0ff */
[----:B------:R-:W-:Y:S01]  /*a940*/  IMAD.U32 R73, R172, 0x10000, RZ ;  /* 0x00010000ac497824 */ /* 0x000fe200078e00ff */
[----:B------:R-:W-:Y:S01]  /*a950*/  LOP3.LUT R63, R45, 0xffff0000, RZ, 0xc0, !PT ;  /* 0xffff00002d3f7812 */ /* 0x000fe200078ec0ff */
[----:B------:R-:W-:Y:S01]  /*a960*/  FMUL.FTZ R72, R64, R70 ;  /* 0x0000004640487220 */ /* 0x000fe20000410000 */
[----:B------:R-:W-:-:S02]  /*a970*/  IMAD.U32 R69, R170, 0x10000, RZ ;  /* 0x00010000aa457824 */ /* 0x000fc400078e00ff */
[----:B------:R-:W-:Y:S01]  /*a980*/  FFMA.FTZ R62, R62, R71, R75 ;  /* 0x000000473e3e7223 */ /* 0x000fe2000001004b */
[-C--:B------:R-:W-:Y:S01]  /*a990*/  FMUL.FTZ R74, R64, R171.reuse ;  /* 0x000000ab404a7220 */ /* 0x080fe20000410000 */
[----:B------:R-:W-:Y:S01]  /*a9a0*/  FFMA.FTZ R64, R63, R171, -R72 ;  /* 0x000000ab3f407223 */ /* 0x000fe20000010848 */
[----:B------:R-:W-:Y:S01]  /*a9b0*/  FMUL.FTZ R71, R68, R73 ;  /* 0x0000004944477220 */ /* 0x000fe20000410000 */
[----:B------:R-:W-:Y:S01]  /*a9c0*/  LOP3.LUT R172, R172, 0xffff0000, RZ, 0xc0, !PT ;  /* 0xffff0000acac7812 */ /* 0x000fe200078ec0ff */
[-C--:B------:R-:W-:Y:S01]  /*a9d0*/  FMUL.FTZ R72, R68, R69.reuse ;  /* 0x0000004544487220 */ /* 0x080fe20000410000 */
[----:B------:R-:W-:Y:S01]  /*a9e0*/  LOP3.LUT R59, R47, 0xffff0000, RZ, 0xc0, !PT ;  /* 0xffff00002f3b7812 */ /* 0x000fe200078ec0ff */
[----:B------:R-:W-:Y:S01]  /*a9f0*/  FFMA.FTZ R63, R63, R70, R74 ;  /* 0x000000463f3f7223 */ /* 0x000fe2000001004a */
[----:B------:R-:W-:Y:S01]  /*aa00*/  FFMA.FTZ R68, R66, R69, -R71 ;  /* 0x0000004542447223 */ /* 0x000fe20000010847 */
[----:B------:R-:W-:Y:S01]  /*aa10*/  LOP3.LUT R170, R170, 0xffff0000, RZ, 0xc0, !PT ;  /* 0xffff0000aaaa7812 */ /* 0x000fe200078ec0ff */
[----:B------:R-:W-:Y:S01]  /*aa20*/  FFMA.FTZ R72, R66, R73, R72 ;  /* 0x0000004942487223 */ /* 0x000fe20000010048 */
[----:B------:R-:W-:Y:S01]  /*aa30*/  FMUL.FTZ R70, R65, R172 ;  /* 0x000000ac41467220 */ /* 0x000fe20000410000 */
[----:B------:R-:W-:Y:S01]  /*aa40*/  IMAD.U32 R69, R173, 0x10000, RZ ;  /* 0x00010000ad457824 */ /* 0x000fe200078e00ff */
[----:B------:R-:W-:Y:S01]  /*aa50*/  LOP3.LUT R48, R48, 0xffff0000, RZ, 0xc0, !PT ;  /* 0xffff000030307812 */ /* 0x000fe200078ec0ff */
[----:B------:R-:W-:Y:S01]  /*aa60*/  IMAD.U32 R66, R67, 0x10000, RZ ;  /* 0x0001000043427824 */ /* 0x000fe200078e00ff */
[----:B------:R-:W-:Y:S01]  /*aa70*/  LOP3.LUT R173, R173, 0xffff0000, RZ, 0xc0, !PT ;  /* 0xffff0000adad7812 */ /* 0x000fe200078ec0ff */
[-C--:B------:R-:W-:Y:S01]  /*aa80*/  FMUL.FTZ R74, R65, R170.reuse ;  /* 0x000000aa414a7220 */ /* 0x080fe20000410000 */
[----:B------:R-:W-:Y:S01]  /*aa90*/  FFMA.FTZ R71, R59, R170, -R70 ;  /* 0x000000aa3b477223 */ /* 0x000fe20000010846 */
[----:B------:R-:W-:Y:S01]  /*aaa0*/  LOP3.LUT R44, R44, 0xffff0000, RZ, 0xc0, !PT ;  /* 0xffff00002c2c7812 */ /* 0x000fe200078ec0ff */
[----:B------:R-:W-:Y:S01]  /*aab0*/  FMUL.FTZ R65, R49, R69 ;  /* 0x0000004531417220 */ /* 0x000fe20000410000 */
[----:B------:R-:W-:Y:S01]  /*aac0*/  LOP3.LUT R67, R67, 0xffff0000, RZ, 0xc0, !PT ;  /* 0xffff000043437812 */ /* 0x000fe200078ec0ff */
[-C--:B------:R-:W-:Y:S01]  /*aad0*/  FMUL.FTZ R70, R49, R66.reuse ;  /* 0x0000004231467220 */ /* 0x080fe20000410000 */
[----:B------:R-:W-:Y:S01]  /*aae0*/  FMUL.FTZ R49, R48, R173 ;  /* 0x000000ad30317220 */ /* 0x000fe20000410000 */
[----:B------:R-:W-:Y:S01]  /*aaf0*/  FFMA.FTZ R65, R58, R66, -R65 ;  /* 0x000000423a417223 */ /* 0x000fe20000010841 */
[----:B------:R-:W-:-:S02]  /*ab00*/  IMAD.U32 R45, R46, 0x10000, RZ ;  /* 0x000100002e2d7824 */ /* 0x000fc400078e00ff */
[----:B------:R-:W-:Y:S01]  /*ab10*/  FFMA.FTZ R70, R58, R69, R70 ;  /* 0x000000453a467223 */ /* 0x000fe20000010046 */
[----:B------:R-:W-:Y:S01]  /*ab20*/  LOP3.LUT R47, R46, 0xffff0000, RZ, 0xc0, !PT ;  /* 0xffff00002e2f7812 */ /* 0x000fe200078ec0ff */
[----:B------:R-:W-:Y:S01]  /*ab30*/  FFMA.FTZ R73, R59, R172, R74 ;  /* 0x000000ac3b497223 */ /* 0x000fe2000001004a */
[-C--:B------:R-:W-:Y:S01]  /*ab40*/  FFMA.FTZ R58, R44, R67.reuse, -R49 ;  /* 0x000000432c3a7223 */ /* 0x080fe20000010831 */
[----:B------:R-:W-:Y:S02]  /*ab50*/  IMAD.U32 R46, R50, 0x10000, RZ ;  /* 0x00010000322e7824 */ /* 0x000fe400078e00ff */
[----:B------:R-:W-:Y:S01]  /*ab60*/  FMUL.FTZ R59, R48, R67 ;  /* 0x00000043303b7220 */ /* 0x000fe20000410000 */
[----:B------:R-:W-:Y:S01]  /*ab70*/  IMAD.U32 R49, R60, 0x10000, RZ ;  /* 0x000100003c317824 */ /* 0x000fe200078e00ff */
        /* <DEDUP_REMOVED lines=25> */
.L_x_6758:
[----:B------:R-:W-:Y:S05]  /*ad10*/  BSYNC B2 ;  /* 0x0000000000027941 */ /* 0x000fea0003800000 */
.L_x_6757:
        /* <DEDUP_REMOVED lines=12> */
.L_x_6756:
[----:B------:R-:W-:Y:S05]  /*ade0*/  BSYNC B1 ;  /* 0x0000000000017941 */ /* 0x000fea0003800000 */
.L_x_6755:
[----:B0-----:R-:W-:Y:S02]  /*adf0*/  VIADD R45, R22, 0xa0 ;  /* 0x000000a0162d7836 */ /* 0x001fe40000000000 */
[-C--:B--2---:R-:W-:Y:S02]  /*ae00*/  IMAD R44, R148, R138.reuse, RZ ;  /* 0x0000008a942c7224 */ /* 0x084fe400078e02ff */
[C---:B------:R-:W-:Y:S01]  /*ae10*/  IMAD.WIDE.U32 R136, R45.reuse, R138, R136 ;  /* 0x0000008a2d887225 */ /* 0x040fe200078e0088 */
[----:B------:R-:W-:-:S03]  /*ae20*/  ISETP.GE.OR P4, PT, R45, R4, P0 ;  /* 0x000000042d00720c */ /* 0x000fc60000786670 */
[----:B------:R-:W-:-:S10]  /*ae30*/  IMAD R139, R45, R139, R44 ;  /* 0x0000008b2d8b7224 */ /* 0x000fd400078e022c */
[----:B------:R-:W-:Y:S05]  /*ae40*/  @P4 BRA `(.L_x_6725) ;  /* 0x0000001000804947 */ /* 0x000fea0003800000 */
[----:B------:R-:W2:Y:S01]  /*ae50*/  LDL R45, [R1] ;  /* 0x00000000012d7983 */ /* 0x000ea20000100800 */
[----:B------:R-:W0:Y:S03]  /*ae60*/  LDC.64 R52, c[0x0][0x2e8] ;  /* 0x0000ba00ff347b82 */ /* 0x000e260000000a00 */
[----:B------:R-:W3:Y:S01]  /*ae70*/  LDL R46, [R1+0x50] ;  /* 0x00005000012e7983 */ /* 0x000ee20000100800 */
[----:B------:R-:W-:Y:S01]  /*ae80*/  IMAD.IADD R56, R137, 0x1, R139 ;  /* 0x0000000189387824 */ /* 0x000fe200078e028b */
[----:B------:R-:W-:Y:S01]  /*ae90*/  IADD3 R44, P4, P5, R100, R136, R21 ;  /* 0x00000088642c7210 */ /* 0x000fe20007d9e015 */
[----:B------:R-:W-:Y:S01]  /*aea0*/  VIADD R47, R22, 0xa0 ;  /* 0x000000a0162f7836 */ /* 0x000fe20000000000 */
[----:B------:R-:W-:Y:S03]  /*aeb0*/  BSSY B1, `(.L_x_6759) ;  /* 0x0000075000017945 */ /* 0x000fe60003800000 */
[----:B------:R-:W-:-:S05]  /*aec0*/  IMAD.SHL.U32 R47, R47, 0x40, RZ ;  /* 0x000000402f2f7824 */ /* 0x000fca00078e00ff */
[----:B------:R-:W-:Y:S02]  /*aed0*/  LOP3.LUT R47, R47, 0x1c0, RZ, 0xc0, !PT ;  /* 0x000001c02f2f7812 */ /* 0x000fe400078ec0ff */
[----:B--2---:R-:W-:Y:S02]  /*aee0*/  LOP3.LUT P6, RZ, R45, 0x1, RZ, 0xc0, !PT ;  /* 0x000000012dff7812 */ /* 0x004fe400078cc0ff */
[----:B------:R-:W-:Y:S02]  /*aef0*/  IADD3.X R45, R15, R56, R8, P4, P5 ;  /* 0x000000380f2d7210 */ /* 0x000fe400027ea408 */
[C---:B0-----:R-:W-:Y:S02]  /*af00*/  LEA R54, P4, R44.reuse, R52, 0x1 ;  /* 0x000000342c367211 */ /* 0x041fe400078808ff */
[----:B------:R-:W-:Y:S02]  /*af10*/  SEL R157, R43, R157, !P6 ;  /* 0x0000009d2b9d7207 */ /* 0x000fe40007000000 */
[----:B------:R-:W-:-:S02]  /*af20*/  LEA.HI.X R55, R44, R53, R45, 0x1, P4 ;  /* 0x000000352c377211 */ /* 0x000fc400020f0c2d */
        /* <DEDUP_REMOVED lines=8> */
[----:B---3--:R-:W-:Y:S01]  /*afb0*/  IMAD R44, R44, 0x2c00, R46 ;  /* 0x00002c002c2c7824 */ /* 0x008fe200078e022e */
        /* <DEDUP_REMOVED lines=12> */
[----:B0-----:R-:W-:Y:S01]  /*b080*/  IMAD.U32 R59, R45, 0x10000, RZ ;  /* 0x000100002d3b7824 */ /* 0x001fe200078e00ff */
[----:B------:R-:W-:Y:S01]  /*b090*/  SHF.R.U32.HI R81, RZ, 0x10, R81 ;  /* 0x00000010ff517819 */ /* 0x000fe20000011651 */
[----:B------:R-:W-:Y:S01]  /*b0a0*/  IMAD.U32 R65, R51, 0x10000, RZ ;  /* 0x0001000033417824 */ /* 0x000fe200078e00ff */
[----:B------:R-:W-:Y:S01]  /*b0b0*/  PRMT R66, R168, 0x5432, R67 ;  /* 0x00005432a8427816 */ /* 0x000fe20000000043 */
[----:B------:R-:W-:Y:S01]  /*b0c0*/  IMAD.U32 R61, R47, 0x10000, RZ ;  /* 0x000100002f3d7824 */ /* 0x000fe200078e00ff */
[----:B------:R-:W-:Y:S01]  /*b0d0*/  PRMT R69, R166, 0x5432, R69 ;  /* 0x00005432a6457816 */ /* 0x000fe20000000045 */
[----:B------:R-:W-:Y:S01]  /*b0e0*/  IMAD.U32 R58, R44, 0x10000, RZ ;  /* 0x000100002c3a7824 */ /* 0x000fe200078e00ff */
[----:B------:R-:W-:-:S02]  /*b0f0*/  SHF.R.U64 R68, R82, 0x10, R83 ;  /* 0x0000001052447819 */ /* 0x000fc40000001253 */
[----:B------:R-:W-:Y:S01]  /*b100*/  PRMT R168, R168, 0x5410, R81 ;  /* 0x00005410a8a87816 */ /* 0x000fe20000000051 */
[----:B------:R-:W-:Y:S01]  /*b110*/  IMAD.U32 R70, R69, 0x10000, RZ ;  /* 0x0001000045467824 */ /* 0x000fe200078e00ff */
[----:B------:R-:W-:Y:S02]  /*b120*/  SHF.R.U64 R71, R84, 0x10, R85 ;  /* 0x0000001054477819 */ /* 0x000fe40000001255 */
[--C-:B------:R-:W-:Y:S02]  /*b130*/  SHF.R.U64 R72, R86, 0x10, R87.reuse ;  /* 0x0000001056487819 */ /* 0x100fe40000001257 */
[----:B------:R-:W-:Y:S02]  /*b140*/  SHF.R.U32.HI R86, RZ, 0x10, R87 ;  /* 0x00000010ff567819 */ /* 0x000fe40000011657 */
[----:B------:R-:W-:Y:S01]  /*b150*/  PRMT R67, R169, 0x5432, R68 ;  /* 0x00005432a9437816 */ /* 0x000fe20000000044 */
[----:B------:R-:W-:Y:S01]  /*b160*/  IMAD.U32 R68, R168, 0x10000, RZ ;  /* 0x00010000a8447824 */ /* 0x000fe200078e00ff */
[----:B------:R-:W-:-:S02]  /*b170*/  SHF.R.U32.HI R82, RZ, 0x10, R83 ;  /* 0x00000010ff527819 */ /* 0x000fc40000011653 */
[----:B------:R-:W-:Y:S01]  /*b180*/  PRMT R166, R166, 0x5410, R71 ;  /* 0x00005410a6a67816 */ /* 0x000fe20000000047 */
[----:B------:R-:W-:Y:S01]  /*b190*/  FMUL.FTZ R74, R63, R68 ;  /* 0x000000443f4a7220 */ /* 0x000fe20000410000 */
[----:B------:R-:W-:Y:S01]  /*b1a0*/  PRMT R71, R167, 0x5432, R72 ;  /* 0x00005432a7477816 */ /* 0x000fe20000000048 */
[-C--:B------:R-:W-:Y:S01]  /*b1b0*/  FMUL.FTZ R72, R63, R70.reuse ;  /* 0x000000463f487220 */ /* 0x080fe20000410000 */
[----:B------:R-:W-:Y:S01]  /*b1c0*/  PRMT R167, R167, 0x5410, R86 ;  /* 0x00005410a7a77816 */ /* 0x000fe20000000056 */
[----:B------:R-:W-:Y:S01]  /*b1d0*/  FFMA.FTZ R74, R59, R70, R74 ;  /* 0x000000463b4a7223 */ /* 0x000fe2000001004a */
[----:B------:R-:W-:Y:S01]  /*b1e0*/  PRMT R169, R169, 0x5410, R82 ;  /* 0x00005410a9a97816 */ /* 0x000fe20000000052 */
[----:B------:R-:W-:Y:S01]  /*b1f0*/  FFMA.FTZ R73, R59, R68, -R72 ;  /* 0x000000443b497223 */ /* 0x000fe20000010848 */
[----:B------:R-:W-:Y:S01]  /*b200*/  LOP3.LUT R64, R49, 0xffff0000, RZ, 0xc0, !PT ;  /* 0xffff000031407812 */ /* 0x000fe200078ec0ff */
[----:B------:R-:W-:Y:S01]  /*b210*/  IMAD.U32 R72, R167, 0x10000, RZ ;  /* 0x00010000a7487824 */ /* 0x000fe200078e00ff */
[----:B------:R-:W-:Y:S01]  /*b220*/  LOP3.LUT R69, R69, 0xffff0000, RZ, 0xc0, !PT ;  /* 0xffff000045457812 */ /* 0x000fe200078ec0ff */
[----:B------:R-:W-:Y:S01]  /*b230*/  IMAD.U32 R68, R169, 0x10000, RZ ;  /* 0x00010000a9447824 */ /* 0x000fe200078e00ff */
[----:B------:R-:W-:Y:S01]  /*b240*/  LOP3.LUT R63, R168, 0xffff0000, RZ, 0xc0, !PT ;  /* 0xffff0000a83f7812 */ /* 0x000fe200078ec0ff */
[----:B------:R-:W-:Y:S01]  /*b250*/  FMUL.FTZ R70, R65, R72 ;  /* 0x0000004841467220 */ /* 0x000fe20000410000 */
[----:B------:R-:W-:Y:S01]  /*b260*/  LOP3.LUT R60, R45, 0xffff0000, RZ, 0xc0, !PT ;  /* 0xffff00002d3c7812 */ /* 0x000fe200078ec0ff */
[C---:B------:R-:W-:Y:S01]  /*b270*/  FMUL.FTZ R75, R64.reuse, R69 ;  /* 0x00000045404b7220 */ /* 0x040fe20000410000 */
[----:B------:R-:W-:Y:S01]  /*b280*/  LOP3.LUT R51, R51, 0xffff0000, RZ, 0xc0, !PT ;  /* 0xffff000033337812 */ /* 0x000fe200078ec0ff */
[-C--:B------:R-:W-:Y:S01]  /*b290*/  FMUL.FTZ R59, R64, R63.reuse ;  /* 0x0000003f403b7220 */ /* 0x080fe20000410000 */
[----:B------:R-:W-:Y:S01]  /*b2a0*/  LOP3.LUT R167, R167, 0xffff0000, RZ, 0xc0, !PT ;  /* 0xffff0000a7a77812 */ /* 0x000fe200078ec0ff */
[----:B------:R-:W-:Y:S01]  /*b2b0*/  FMUL.FTZ R65, R65, R68 ;  /* 0x0000004441417220 */ /* 0x000fe20000410000 */
[----:B------:R-:W-:Y:S01]  /*b2c0*/  LOP3.LUT R169, R169, 0xffff0000, RZ, 0xc0, !PT ;  /* 0xffff0000a9a97812 */ /* 0x000fe200078ec0ff */
[C---:B------:R-:W-:Y:S01]  /*b2d0*/  FFMA.FTZ R64, R60.reuse, R63, -R75 ;  /* 0x0000003f3c407223 */ /* 0x040fe2000001084b */
[----:B------:R-:W-:Y:S01]  /*b2e0*/  FFMA.FTZ R69, R60, R69, R59 ;  /* 0x000000453c457223 */ /* 0x000fe2000001003b */
[----:B------:R-:W-:-:S02]  /*b2f0*/  IMAD.U32 R49, R48, 0x10000, RZ ;  /* 0x0001000030317824 */ /* 0x000fc400078e00ff */
[C---:B------:R-:W-:Y:S01]  /*b300*/  FFMA.FTZ R70, R61.reuse, R68, -R70 ;  /* 0x000000443d467223 */ /* 0x040fe20000010846 */
[----:B------:R-:W-:Y:S02]  /*b310*/  IMAD.U32 R60, R166, 0x10000, RZ ;  /* 0x00010000a63c7824 */ /* 0x000fe400078e00ff */
[----:B------:R-:W-:Y:S01]  /*b320*/  FFMA.FTZ R65, R61, R72, R65 ;  /* 0x000000483d417223 */ /* 0x000fe20000010041 */
[----:B------:R-:W-:Y:S01]  /*b330*/  IMAD.U32 R59, R66, 0x10000, RZ ;  /* 0x00010000423b7824 */ /* 0x000fe200078e00ff */
[----:B------:R-:W-:Y:S01]  /*b340*/  LOP3.LUT R62, R47, 0xffff0000, RZ, 0xc0, !PT ;  /* 0xffff00002f3e7812 */ /* 0x000fe200078ec0ff */
[C---:B------:R-:W-:Y:S01]  /*b350*/  FMUL.FTZ R61, R51.reuse, R167 ;  /* 0x000000a7333d7220 */ /* 0x040fe20000410000 */
[----:B------:R-:W-:Y:S01]  /*b360*/  FMUL.FTZ R63, R51, R169 ;  /* 0x000000a9333f7220 */ /* 0x000fe20000410000 */
[----:B------:R-:W-:Y:S01]  /*b370*/  LOP3.LUT R48, R48, 0xffff0000, RZ, 0xc0, !PT ;  /* 0xffff000030307812 */ /* 0x000fe200078ec0ff */
[C---:B------:R-:W-:Y:S01]  /*b380*/  FMUL.FTZ R51, R49.reuse, R60 ;  /* 0x0000003c31337220 */ /* 0x040fe20000410000 */
[----:B------:R-:W-:Y:S01]  /*b390*/  LOP3.LUT R166, R166, 0xffff0000, RZ, 0xc0, !PT ;  /* 0xffff0000a6a67812 */ /* 0x000fe200078ec0ff */
        /* <DEDUP_REMOVED lines=8> */
[----:B------:R-:W-:-:S02]  /*b420*/  IMAD.U32 R47, R50, 0x10000, RZ ;  /* 0x00010000322f7824 */ /* 0x000fc400078e00ff */
[-C--:B------:R-:W-:Y:S01]  /*b430*/  FMUL.FTZ R60, R48, R66.reuse ;  /* 0x00000042303c7220 */ /* 0x080fe20000410000 */
[----:B------:R-:W-:Y:S01]  /*b440*/  IMAD.U32 R49, R71, 0x10000, RZ ;  /* 0x0001000047317824 */ /* 0x000fe200078e00ff */
[----:B------:R-:W-:Y:S01]  /*b450*/  LOP3.LUT R50, R50, 0xffff0000, RZ, 0xc0, !PT ;  /* 0xffff000032327812 */ /* 0x000fe200078ec0ff */
[----:B------:R-:W-:Y:S01]  /*b460*/  IMAD.U32 R48, R67, 0x10000, RZ ;  /* 0x0001000043307824 */ /* 0x000fe200078e00ff */
[----:B------:R-:W-:Y:S01]  /*b470*/  LOP3.LUT R71, R71, 0xffff0000, RZ, 0xc0, !PT ;  /* 0xffff000047477812 */ /* 0x000fe200078ec0ff */
[----:B------:R-:W-:Y:S01]  /*b480*/  FFMA.FTZ R62, R45, R66, -R62 ;  /* 0x000000422d3e7223 */ /* 0x000fe2000001083e */
[----:B------:R-:W-:Y:S01]  /*b490*/  LOP3.LUT R67, R67, 0xffff0000, RZ, 0xc0, !PT ;  /* 0xffff000043437812 */ /* 0x000fe200078ec0ff */
[C---:B------:R-:W-:Y:S02]  /*b4a0*/  IMAD.U32 R44, R46.reuse, 0x10000, RZ ;  /* 0x000100002e2c7824 */ /* 0x040fe400078e00ff */
[----:B------:R-:W-:Y:S01]  /*b4b0*/  FFMA.FTZ R45, R45, R166, R60 ;  /* 0x000000a62d2d7223 */ /* 0x000fe2000001003c */
[----:B------:R-:W-:Y:S01]  /*b4c0*/  LOP3.LUT R46, R46, 0xffff0000, RZ, 0xc0, !PT ;  /* 0xffff00002e2e7812 */ /* 0x000fe200078ec0ff */
[C---:B------:R-:W-:Y:S01]  /*b4d0*/  FMUL.FTZ R59, R47.reuse, R49 ;  /* 0x000000312f3b7220 */ /* 0x040fe20000410000 */
[-C--:B------:R-:W-:Y:S01]  /*b4e0*/  FMUL.FTZ R60, R47, R48.reuse ;  /* 0x000000302f3c7220 */ /* 0x080fe20000410000 */
[C---:B------:R-:W-:Y:S01]  /*b4f0*/  FMUL.FTZ R47, R50.reuse, R71 ;  /* 0x00000047322f7220 */ /* 0x040fe20000410000 */
[----:B------:R-:W-:Y:S01]  /*b500*/  FMUL.FTZ R50, R50, R67 ;  /* 0x0000004332327220 */ /* 0x000fe20000410000 */
[C---:B------:R-:W-:Y:S01]  /*b510*/  FFMA.FTZ R59, R44.reuse, R48, -R59 ;  /* 0x000000302c3b7223 */ /* 0x040fe2000001083b */
[----:B------:R-:W-:Y:S01]  /*b520*/  FFMA.FTZ R60, R44, R49, R60 ;  /* 0x000000312c3c7223 */ /* 0x000fe2000001003c */
[----:B------:R-:W-:Y:S01]  /*b530*/  FFMA.FTZ R44, R46, R67, -R47 ;  /* 0x000000432e2c7223 */ /* 0x000fe2000001082f */
        /* <DEDUP_REMOVED lines=12> */
.L_x_6760:
[----:B------:R-:W-:Y:S05]  /*b600*/  BSYNC B1 ;  /* 0x0000000000017941 */ /* 0x000fea0003800000 */
.L_x_6759:
[----:B------:R-:W-:Y:S01]  /*b610*/  ISETP.GE.AND P3, PT, R57, R156, PT ;  /* 0x0000009c3900720c */ /* 0x000fe20003f66270 */
[----:B------:R-:W-:Y:S02]  /*b620*/  ULDC.64 UR4, c[0x0][0x208] ;  /* 0x0000820000047ab9 */ /* 0x000fe40000000a00 */
[----:B0-----:R0:W-:Y:S10]  /*b630*/  STG.E.128 desc[UR4][R54.64], R44 ;  /* 0x0000002c36007986 */ /* 0x0011f4000c101d04 */
[----:B------:R-:W-:Y:S05]  /*b640*/  @P3 BRA `(.L_x_6725) ;  /* 0x0000000800803947 */ /* 0x000fea0003800000 */
[--C-:B0-----:R-:W-:Y:S01]  /*b650*/  SHF.R.S32.HI R44, RZ, 0x1f, R57.reuse ;  /* 0x0000001fff2c7819 */ /* 0x101fe20000011439 */
[----:B------:R-:W-:Y:S01]  /*b660*/  ULDC.64 UR4, c[0x0][0x208] ;  /* 0x0000820000047ab9 */ /* 0x000fe20000000a00 */
[----:B------:R-:W-:-:S04]  /*b670*/  IADD3 R57, P3, P4, R100, R136, R57 ;  /* 0x0000008864397210 */ /* 0x000fc80007c7e039 */
[----:B------:R-:W-:Y:S02]  /*b680*/  IADD3.X R56, R15, R56, R44, P3, P4 ;  /* 0x000000380f387210 */ /* 0x000fe40001fe842c */
[----:B------:R-:W-:-:S04]  /*b690*/  LEA R52, P3, R57, R52, 0x1 ;  /* 0x0000003439347211 */ /* 0x000fc800078608ff */
[----:B------:R-:W-:-:S05]  /*b6a0*/  LEA.HI.X R53, R57, R53, R56, 0x1, P3 ;  /* 0x0000003539357211 */ /* 0x000fca00018f0c38 */
[----:B--2---:R0:W-:Y:S01]  /*b6b0*/  STG.E.128 desc[UR4][R52.64], R48 ;  /* 0x0000003034007986 */ /* 0x0041e2000c101d04 */
[----:B------:R-:W-:Y:S05]  /*b6c0*/  BRA `(.L_x_6725) ;  /* 0x0000000800607947 */ /* 0x000fea0003800000 */
.L_x_6668:
[----:B------:R-:W-:-:S04]  /*b6d0*/  ULOP3.LUT UR4, UR60, 0x1, URZ, 0xfc, !UPT ;  /* 0x000000013c047892 */ /* 0x000fc8000f8efc3f */
[----:B------:R-:W-:-:S06]  /*b6e0*/  UISETP.NE.AND UP0, UPT, UR4, 0x3, UPT ;  /* 0x000000030400788c */ /* 0x000fcc000bf05270 */
[----:B------:R-:W-:-:S13]  /*b6f0*/  PLOP3.LUT P2, PT, PT, PT, UP0, 0x80, 0x0 ;  /* 0x000000000000781c */ /* 0x000fda0003f4f008 */
[----:B------:R-:W-:Y:S05]  /*b700*/  @!P2 BRA `(.L_x_6761) ;  /* 0x000000000004a947 */ /* 0x000fea0003800000 */
[----:B------:R-:W-:Y:S01]  /*b710*/  BPT.TRAP 0x1 ;  /* 0x000000040000795c */ /* 0x000fe20000300000 */
.L_x_6761:
[----:B------:R-:W-:Y:S01]  /*b720*/  SHF.R.S32.HI R3, RZ, 0x1f, R24 ;  /* 0x0000001fff037819 */ /* 0x000fe20000011418 */
[----:B------:R-:W-:Y:S01]  /*b730*/  IMAD R0, R29, R24, RZ ;  /* 0x000000181d007224 */ /* 0x000fe200078e02ff */
[----:B------:R-:W-:Y:S01]  /*b740*/  BSSY B1, `(.L_x_6762) ;  /* 0x000000a000017945 */ /* 0x000fe20003800000 */
[----:B------:R-:W-:Y:S02]  /*b750*/  IMAD R4, R24, -0xb0, R25 ;  /* 0xffffff5018047824 */ /* 0x000fe400078e0219 */
[----:B------:R-:W-:Y:S01]  /*b760*/  IMAD R45, R3, R154, R0 ;  /* 0x0000009a032d7224 */ /* 0x000fe200078e0200 */
[----:B------:R-:W-:Y:S01]  /*b770*/  SHF.L.U32 R0, R223, 0x1f, RZ ;  /* 0x0000001fdf007819 */ /* 0x000fe200000006ff */
[----:B------:R-:W-:Y:S01]  /*b780*/  IMAD R3, R23, 0x8, R2 ;  /* 0x0000000817037824 */ /* 0x000fe200078e0202 */
[----:B------:R-:W-:Y:S01]  /*b790*/  VIMNMX R4, R4, 0xb0, PT ;  /* 0x000000b004047848 */ /* 0x000fe20003fe0100 */
[----:B------:R-:W-:Y:S02]  /*b7a0*/  IMAD.WIDE.U32 R52, R154, R24, RZ ;  /* 0x000000189a347225 */ /* 0x000fe400078e00ff */
[----:B------:R-:W1:Y:S02]  /*b7b0*/  SYNCS.PHASECHK.TRANS64.TRYWAIT P3, [R3+URZ+0x34890], R0 ;  /* 0x03489000030075a7 */ /* 0x000e64000806017f */
[----:B------:R-:W-:Y:S01]  /*b7c0*/  IMAD.IADD R58, R45, 0x1, R53 ;  /* 0x000000012d3a7824 */ /* 0x000fe200078e0235 */
[----:B-1----:R-:W-:Y:S06]  /*b7d0*/  @!P3 BRA `(.L_x_6763) ;  /* 0x000001e00088b947 */ /* 0x002fec0003800000 */
.L_x_7049:
[----:B------:R-:W-:Y:S05]  /*b7e0*/  BSYNC B1 ;  /* 0x0000000000017941 */ /* 0x000fea0003800000 */
.L_x_6762:
[----:B------:R-:W-:Y:S01]  /*b7f0*/  ISETP.GE.AND P3, PT, R22, R4, PT ;  /* 0x000000041600720c */ /* 0x000fe20003f66270 */
[----:B------:R-:W-:-:S12]  /*b800*/  BSSY B1, `(.L_x_6764) ;  /* 0x0000011000017945 */ /* 0x000fd80003800000 */
[----:B------:R-:W-:Y:S05]  /*b810*/  @P3 BRA `(.L_x_6765) ;  /* 0x00000000003c3947 */ /* 0x000fea0003800000 */
[----:B------:R-:W2:Y:S01]  /*b820*/  @!P0 LDC.64 R54, c[0x0][0x2e8] ;  /* 0x0000ba00ff368b82 */ /* 0x000ea20000000a00 */
[----:B------:R-:W-:Y:S01]  /*b830*/  @!P0 IADD3 R46, P3, R20, R52, RZ ;  /* 0x00000034142e8210 */ /* 0x000fe20007f7e0ff */
[----:B0-----:R-:W-:Y:S01]  /*b840*/  @!P1 LDS.128 R48, [R5+0x23c00] ;  /* 0x023c000005309984 */ /* 0x001fe20000000c00 */
[----:B------:R-:W-:-:S03]  /*b850*/  ULDC.64 UR4, c[0x0][0x208] ;  /* 0x0000820000047ab9 */ /* 0x000fc60000000a00 */
[----:B------:R-:W-:Y:S01]  /*b860*/  @!P0 IMAD.X R47, R58, 0x1, R13, P3 ;  /* 0x000000013a2f8824 */ /* 0x000fe200018e060d */
[----:B------:R-:W-:Y:S01]  /*b870*/  @!P1 IADD3 R44, P3, R12, R52, RZ ;  /* 0x000000340c2c9210 */ /* 0x000fe20007f7e0ff */
[----:B------:R-:W0:Y:S04]  /*b880*/  @!P1 LDC.64 R56, c[0x0][0x2e8] ;  /* 0x0000ba00ff389b82 */ /* 0x000e280000000a00 */
[----:B------:R-:W-:Y:S01]  /*b890*/  @!P1 IMAD.X R45, R58, 0x1, R7, P3 ;  /* 0x000000013a2d9824 */ /* 0x000fe200018e0607 */
[----:B--2---:R-:W-:-:S04]  /*b8a0*/  @!P0 LEA R54, P3, R46, R54, 0x1 ;  /* 0x000000362e368211 */ /* 0x004fc800078608ff */
[----:B------:R-:W-:Y:S02]  /*b8b0*/  @!P0 LEA.HI.X R55, R46, R55, R47, 0x1, P3 ;  /* 0x000000372e378211 */ /* 0x000fe400018f0c2f */
[----:B0-----:R-:W-:-:S04]  /*b8c0*/  @!P1 LEA R56, P3, R44, R56, 0x1 ;  /* 0x000000382c389211 */ /* 0x001fc800078608ff */
[----:B------:R-:W-:Y:S02]  /*b8d0*/  @!P1 LEA.HI.X R57, R44, R57, R45, 0x1, P3 ;  /* 0x000000392c399211 */ /* 0x000fe400018f0c2d */
[----:B------:R-:W0:Y:S04]  /*b8e0*/  @!P0 LDS.128 R44, [R5+0x1e400] ;  /* 0x01e40000052c8984 */ /* 0x000e280000000c00 */
[----:B0-----:R2:W-:Y:S04]  /*b8f0*/  @!P0 STG.E.128 desc[UR4][R54.64], R44 ;  /* 0x0000002c36008986 */ /* 0x0015e8000c101d04 */
[----:B------:R2:W-:Y:S02]  /*b900*/  @!P1 STG.E.128 desc[UR4][R56.64], R48 ;  /* 0x0000003038009986 */ /* 0x0005e4000c101d04 */
.L_x_6765:
[----:B------:R-:W-:Y:S05]  /*b910*/  BSYNC B1 ;  /* 0x0000000000017941 */ /* 0x000fea0003800000 */
.L_x_6764:
[----:B--2---:R-:W-:Y:S01]  /*b920*/  VIADD R44, R22, 0x20 ;  /* 0x00000020162c7836 */ /* 0x004fe20000000000 */
[----:B------:R-:W-:Y:S04]  /*b930*/  BSSY B1, `(.L_x_6766) ;  /* 0x0000014000017945 */ /* 0x000fe80003800000 */
[----:B------:R-:W-:-:S13]  /*b940*/  ISETP.GE.AND P3, PT, R44, R4, PT ;  /* 0x000000042c00720c */ /* 0x000fda0003f66270 */
[----:B------:R-:W-:Y:S05]  /*b950*/  @P3 BRA `(.L_x_6767) ;  /* 0x0000000000443947 */ /* 0x000fea0003800000 */
[----:B------:R-:W2:Y:S01]  /*b960*/  @!P0 LDC.64 R54, c[0x0][0x2e8] ;  /* 0x0000ba00ff368b82 */ /* 0x000ea20000000a00 */
[----:B------:R-:W-:Y:S01]  /*b970*/  IADD3 R45, P3, R116, R52, RZ ;  /* 0x00000034742d7210 */ /* 0x000fe20007f7e0ff */
[----:B------:R-:W-:-:S04]  /*b980*/  ULDC.64 UR4, c[0x0][0x208] ;  /* 0x0000820000047ab9 */ /* 0x000fc80000000a00 */
[----:B------:R-:W-:Y:S01]  /*b990*/  IMAD.X R48, R58, 0x1, R117, P3 ;  /* 0x000000013a307824 */ /* 0x000fe200018e0675 */
[C---:B------:R-:W-:Y:S01]  /*b9a0*/  @!P0 IADD3 R46, P3, R45.reuse, R20, RZ ;  /* 0x000000142d2e8210 */ /* 0x040fe20007f7e0ff */
[----:B------:R-:W3:Y:S04]  /*b9b0*/  @!P1 LDC.64 R56, c[0x0][0x2e8] ;  /* 0x0000ba00ff389b82 */ /* 0x000ee80000000a00 */
[----:B------:R-:W-:Y:S01]  /*b9c0*/  @!P0 IMAD.X R47, R48, 0x1, R13, P3 ;  /* 0x00000001302f8824 */ /* 0x000fe200018e060d */
[----:B------:R-:W-:-:S05]  /*b9d0*/  @!P1 IADD3 R44, P3, R45, R12, RZ ;  /* 0x0000000c2d2c9210 */ /* 0x000fca0007f7e0ff */
[----:B------:R-:W-:Y:S02]  /*b9e0*/  @!P1 IMAD.X R45, R48, 0x1, R7, P3 ;  /* 0x00000001302d9824 */ /* 0x000fe400018e0607 */
[----:B0-----:R-:W-:Y:S01]  /*b9f0*/  @!P1 LDS.128 R48, [R5+0x24c00] ;  /* 0x024c000005309984 */ /* 0x001fe20000000c00 */
[----:B--2---:R-:W-:-:S04]  /*ba00*/  @!P0 LEA R54, P3, R46, R54, 0x1 ;  /* 0x000000362e368211 */ /* 0x004fc800078608ff */
[----:B------:R-:W-:Y:S02]  /*ba10*/  @!P0 LEA.HI.X R55, R46, R55, R47, 0x1, P3 ;  /* 0x000000372e378211 */ /* 0x000fe400018f0c2f */
[----:B---3--:R-:W-:-:S04]  /*ba20*/  @!P1 LEA R56, P3, R44, R56, 0x1 ;  /* 0x000000382c389211 */ /* 0x008fc800078608ff */
[----:B------:R-:W-:Y:S02]  /*ba30*/  @!P1 LEA.HI.X R57, R44, R57, R45, 0x1, P3 ;  /* 0x000000392c399211 */ /* 0x000fe400018f0c2d */
[----:B------:R-:W0:Y:S04]  /*ba40*/  @!P0 LDS.128 R44, [R5+0x1f400] ;  /* 0x01f40000052c8984 */ /* 0x000e280000000c00 */
[----:B0-----:R2:W-:Y:S04]  /*ba50*/  @!P0 STG.E.128 desc[UR4][R54.64], R44 ;  /* 0x0000002c36008986 */ /* 0x0015e8000c101d04 */
[----:B------:R2:W-:Y:S02]  /*ba60*/  @!P1 STG.E.128 desc[UR4][R56.64], R48 ;  /* 0x0000003038009986 */ /* 0x0005e4000c101d04 */
.L_x_6767:
[----:B------:R-:W-:Y:S05]  /*ba70*/  BSYNC B1 ;  /* 0x0000000000017941 */ /* 0x000fea0003800000 */
.L_x_6766:
[----:B--2---:R-:W-:Y:S01]  /*ba80*/  VIADD R44, R22, 0x40 ;  /* 0x00000040162c7836 */ /* 0x004fe20000000000 */
[----:B------:R-:W-:Y:S04]  /*ba90*/  BSSY B1, `(.L_x_6768) ;  /* 0x0000014000017945 */ /* 0x000fe80003800000 */
[----:B------:R-:W-:-:S13]  /*baa0*/  ISETP.GE.AND P3, PT, R44, R4, PT ;  /* 0x000000042c00720c */ /* 0x000fda0003f66270 */
[----:B------:R-:W-:Y:S05]  /*bab0*/  @P3 BRA `(.L_x_6769) ;  /* 0x0000000000443947 */ /* 0x000fea0003800000 */
[----:B------:R-:W2:Y:S01]  /*bac0*/  @!P0 LDC.64 R54, c[0x0][0x2e8] ;  /* 0x0000ba00ff368b82 */ /* 0x000ea20000000a00 */
[----:B------:R-:W-:Y:S01]  /*bad0*/  LEA R45, P3, R42, R52, 0x6 ;  /* 0x000000342a2d7211 */ /* 0x000fe200078630ff */
        /* <DEDUP_REMOVED lines=15> */
.L_x_6769:
[----:B------:R-:W-:Y:S05]  /*bbd0*/  BSYNC B1 ;  /* 0x0000000000017941 */ /* 0x000fea0003800000 */
.L_x_6768:
[----:B--2---:R-:W-:Y:S01]  /*bbe0*/  VIADD R44, R22, 0x60 ;  /* 0x00000060162c7836 */ /* 0x004fe20000000000 */
[----:B------:R-:W-:Y:S04]  /*bbf0*/  BSSY B1, `(.L_x_6770) ;  /* 0x0000018000017945 */ /* 0x000fe80003800000 */
[----:B------:R-:W-:-:S13]  /*bc00*/  ISETP.GE.AND P3, PT, R44, R4, PT ;  /* 0x000000042c00720c */ /* 0x000fda0003f66270 */
[----:B------:R-:W-:Y:S05]  /*bc10*/  @P3 BRA `(.L_x_6771) ;  /* 0x0000000000543947 */ /* 0x000fea0003800000 */
[----:B------:R-:W2:Y:S01]  /*bc20*/  LDC.64 R44, c[0x0][0x300] ;  /* 0x0000c000ff2c7b82 */ /* 0x000ea20000000a00 */
[----:B------:R-:W-:Y:S01]  /*bc30*/  IMAD.MOV.U32 R46, RZ, RZ, R52 ;  /* 0x000000ffff2e7224 */ /* 0x000fe200078e0034 */
[----:B------:R-:W-:Y:S01]  /*bc40*/  ULDC.64 UR4, c[0x0][0x208] ;  /* 0x0000820000047ab9 */ /* 0x000fe20000000a00 */
[----:B------:R-:W-:-:S05]  /*bc50*/  IMAD.MOV.U32 R47, RZ, RZ, R58 ;  /* 0x000000ffff2f7224 */ /* 0x000fca00078e003a */
[----:B------:R-:W3:Y:S08]  /*bc60*/  @!P0 LDC.64 R54, c[0x0][0x2e8] ;  /* 0x0000ba00ff368b82 */ /* 0x000ef00000000a00 */
[----:B------:R-:W4:Y:S01]  /*bc70*/  @!P1 LDC.64 R56, c[0x0][0x2e8] ;  /* 0x0000ba00ff389b82 */ /* 0x000f220000000a00 */
[----:B--2---:R-:W-:-:S04]  /*bc80*/  IMAD.WIDE.U32 R46, R44, 0x60, R46 ;  /* 0x000000602c2e7825 */ /* 0x004fc800078e002e */
[----:B------:R-:W-:-:S04]  /*bc90*/  IMAD R45, R45, 0x60, RZ ;  /* 0x000000602d2d7824 */ /* 0x000fc800078e02ff */
[----:B------:R-:W-:Y:S01]  /*bca0*/  IMAD.IADD R44, R47, 0x1, R45 ;  /* 0x000000012f2c7824 */ /* 0x000fe200078e022d */
[----:B------:R-:W-:-:S05]  /*bcb0*/  @!P0 IADD3 R45, P3, R20, R46, RZ ;  /* 0x0000002e142d8210 */ /* 0x000fca0007f7e0ff */
[----:B------:R-:W-:Y:S01]  /*bcc0*/  @!P0 IMAD.X R48, R44, 0x1, R13, P3 ;  /* 0x000000012c308824 */ /* 0x000fe200018e060d */
[----:B------:R-:W-:-:S05]  /*bcd0*/  @!P1 IADD3 R46, P3, R12, R46, RZ ;  /* 0x0000002e0c2e9210 */ /* 0x000fca0007f7e0ff */
[----:B------:R-:W-:Y:S01]  /*bce0*/  @!P1 IMAD.X R44, R44, 0x1, R7, P3 ;  /* 0x000000012c2c9824 */ /* 0x000fe200018e0607 */
[----:B---3--:R-:W-:-:S04]  /*bcf0*/  @!P0 LEA R54, P3, R45, R54, 0x1 ;  /* 0x000000362d368211 */ /* 0x008fc800078608ff */
[----:B------:R-:W-:Y:S02]  /*bd00*/  @!P0 LEA.HI.X R55, R45, R55, R48, 0x1, P3 ;  /* 0x000000372d378211 */ /* 0x000fe400018f0c30 */
[C---:B----4-:R-:W-:Y:S01]  /*bd10*/  @!P1 LEA R56, P3, R46.reuse, R56, 0x1 ;  /* 0x000000382e389211 */ /* 0x050fe200078608ff */
[----:B0-----:R-:W-:Y:S03]  /*bd20*/  @!P1 LDS.128 R48, [R5+0x26c00] ;  /* 0x026c000005309984 */ /* 0x001fe60000000c00 */
[----:B------:R-:W-:Y:S02]  /*bd30*/  @!P1 LEA.HI.X R57, R46, R57, R44, 0x1, P3 ;  /* 0x000000392e399211 */ /* 0x000fe400018f0c2c */
[----:B------:R-:W0:Y:S04]  /*bd40*/  @!P0 LDS.128 R44, [R5+0x21400] ;  /* 0x02140000052c8984 */ /* 0x000e280000000c00 */
[----:B0-----:R2:W-:Y:S04]  /*bd50*/  @!P0 STG.E.128 desc[UR4][R54.64], R44 ;  /* 0x0000002c36008986 */ /* 0x0015e8000c101d04 */
[----:B------:R2:W-:Y:S02]  /*bd60*/  @!P1 STG.E.128 desc[UR4][R56.64], R48 ;  /* 0x0000003038009986 */ /* 0x0005e4000c101d04 */
.L_x_6771:
[----:B------:R-:W-:Y:S05]  /*bd70*/  BSYNC B1 ;  /* 0x0000000000017941 */ /* 0x000fea0003800000 */
.L_x_6770:
[----:B--2---:R-:W-:Y:S01]  /*bd80*/  VIADD R44, R22, 0x80 ;  /* 0x00000080162c7836 */ /* 0x004fe20000000000 */
[----:B------:R-:W-:Y:S04]  /*bd90*/  BSSY B1, `(.L_x_6772) ;  /* 0x0000014000017945 */ /* 0x000fe80003800000 */
[----:B------:R-:W-:-:S13]  /*bda0*/  ISETP.GE.AND P3, PT, R44, R4, PT ;  /* 0x000000042c00720c */ /* 0x000fda0003f66270 */
[----:B------:R-:W-:Y:S05]  /*bdb0*/  @P3 BRA `(.L_x_6773) ;  /* 0x0000000000443947 */ /* 0x000fea0003800000 */
[----:B------:R-:W2:Y:S01]  /*bdc0*/  @!P0 LDC.64 R54, c[0x0][0x2e8] ;  /* 0x0000ba00ff368b82 */ /* 0x000ea20000000a00 */
[----:B------:R-:W-:Y:S01]  /*bdd0*/  LEA R45, P3, R42, R52, 0x7 ;  /* 0x000000342a2d7211 */ /* 0x000fe200078638ff */
[----:B------:R-:W-:-:S03]  /*bde0*/  ULDC.64 UR4, c[0x0][0x208] ;  /* 0x0000820000047ab9 */ /* 0x000fc60000000a00 */
[----:B------:R-:W-:Y:S02]  /*bdf0*/  IADD3.X R48, R58, R131, RZ, P3, !PT ;  /* 0x000000833a307210 */ /* 0x000fe40001ffe4ff */
        /* <DEDUP_REMOVED lines=13> */
.L_x_6773:
[----:B------:R-:W-:Y:S05]  /*bed0*/  BSYNC B1 ;  /* 0x0000000000017941 */ /* 0x000fea0003800000 */
.L_x_6772:
[----:B--2---:R-:W-:-:S05]  /*bee0*/  VIADD R44, R22, 0xa0 ;  /* 0x000000a0162c7836 */ /* 0x004fca0000000000 */
[----:B------:R-:W-:-:S13]  /*bef0*/  ISETP.GE.AND P3, PT, R44, R4, PT ;  /* 0x000000042c00720c */ /* 0x000fda0003f66270 */
[----:B------:R-:W-:Y:S05]  /*bf00*/  @P3 BRA `(.L_x_6725) ;  /* 0x0000000000503947 */ /* 0x000fea0003800000 */
[----:B------:R-:W2:Y:S01]  /*bf10*/  LDC.64 R44, c[0x0][0x300] ;  /* 0x0000c000ff2c7b82 */ /* 0x000ea20000000a00 */
[----:B------:R-:W-:Y:S01]  /*bf20*/  IMAD.MOV.U32 R53, RZ, RZ, R58 ;  /* 0x000000ffff357224 */ /* 0x000fe200078e003a */
[----:B------:R-:W-:-:S06]  /*bf30*/  ULDC.64 UR4, c[0x0][0x208] ;  /* 0x0000820000047ab9 */ /* 0x000fcc0000000a00 */
[----:B------:R-:W3:Y:S01]  /*bf40*/  @!P1 LDC.64 R54, c[0x0][0x2e8] ;  /* 0x0000ba00ff369b82 */ /* 0x000ee20000000a00 */
[----:B--2---:R-:W-:-:S04]  /*bf50*/  IMAD.WIDE.U32 R52, R44, 0xa0, R52 ;  /* 0x000000a02c347825 */ /* 0x004fc800078e0034 */
[----:B------:R-:W-:Y:S01]  /*bf60*/  IMAD R45, R45, 0xa0, RZ ;  /* 0x000000a02d2d7824 */ /* 0x000fe200078e02ff */
[----:B------:R-:W-:-:S03]  /*bf70*/  @!P0 IADD3 R46, P3, R20, R52, RZ ;  /* 0x00000034142e8210 */ /* 0x000fc60007f7e0ff */
[----:B------:R-:W-:-:S04]  /*bf80*/  IMAD.IADD R48, R53, 0x1, R45 ;  /* 0x0000000135307824 */ /* 0x000fc800078e022d */
[----:B------:R-:W-:Y:S01]  /*bf90*/  @!P0 IMAD.X R47, R48, 0x1, R13, P3 ;  /* 0x00000001302f8824 */ /* 0x000fe200018e060d */
[----:B------:R-:W-:Y:S02]  /*bfa0*/  @!P1 IADD3 R44, P3, R12, R52, RZ ;  /* 0x000000340c2c9210 */ /* 0x000fe40007f7e0ff */
[----:B------:R-:W2:Y:S03]  /*bfb0*/  @!P0 LDC.64 R52, c[0x0][0x2e8] ;  /* 0x0000ba00ff348b82 */ /* 0x000ea60000000a00 */
        /* <DEDUP_REMOVED lines=9> */
.L_x_6725:
[----:B------:R-:W-:Y:S05]  /*c050*/  BSYNC B0 ;  /* 0x0000000000007941 */ /* 0x000fea0003800000 */
.L_x_6667:
        /* <DEDUP_REMOVED lines=17> */
.L_x_6775:
[----:B------:R-:W-:Y:S05]  /*c170*/  BSYNC B0 ;  /* 0x0000000000007941 */ /* 0x000fea0003800000 */
.L_x_6774:
[----:B------:R-:W1:Y:S01]  /*c180*/  SYNCS.PHASECHK.TRANS64.TRYWAIT P2, [R3+URZ+0x348b0], R0 ;  /* 0x0348b000030075a7 */ /* 0x000e62000804017f */
[----:B------:R-:W-:Y:S01]  /*c190*/  ULDC UR61, c[0x0][0x2f4] ;  /* 0x0000bd00003d7ab9 */ /* 0x000fe20000000800 */
[----:B------:R-:W-:Y:S01]  /*c1a0*/  ULDC.64 UR38, c[0x0][0x328] ;  /* 0x0000ca0000267ab9 */ /* 0x000fe20000000a00 */
[----:B------:R-:W-:Y:S01]  /*c1b0*/  ULDC.64 UR36, c[0x0][0x318] ;  /* 0x0000c60000247ab9 */ /* 0x000fe20000000a00 */
[----:B------:R-:W-:Y:S01]  /*c1c0*/  BSSY B0, `(.L_x_6776) ;  /* 0x0000003000007945 */ /* 0x000fe20003800000 */
[----:B------:R-:W-:-:S03]  /*c1d0*/  IMAD.WIDE R48, R24, 0xb0, R118 ;  /* 0x000000b018307825 */ /* 0x000fc600078e0276 */
[----:B-1----:R-:W-:Y:S05]  /*c1e0*/  @!P2 BRA `(.L_x_6777) ;  /* 0x000001d80018a947 */ /* 0x002fea0003800000 */
.L_x_7050:
[----:B------:R-:W-:Y:S05]  /*c1f0*/  BSYNC B0 ;  /* 0x0000000000007941 */ /* 0x000fea0003800000 */
.L_x_6776:
[----:B------:R-:W-:Y:S01]  /*c200*/  ISETP.GE.AND P2, PT, R22, R4, PT ;  /* 0x000000041600720c */ /* 0x000fe20003f46270 */
[----:B------:R-:W-:-:S12]  /*c210*/  BSSY B0, `(.L_x_6778) ;  /* 0x0000011000007945 */ /* 0x000fd80003800000 */
[----:B------:R-:W-:Y:S05]  /*c220*/  @P2 BRA `(.L_x_6779) ;  /* 0x00000000003c2947 */ /* 0x000fea0003800000 */
[----:B------:R-:W-:Y:S01]  /*c230*/  IMAD R47, R49, UR38, RZ ;  /* 0x00000026312f7c24 */ /* 0x000fe2000f8e02ff */
[----:B------:R-:W-:Y:S01]  /*c240*/  ULDC.64 UR4, c[0x0][0x208] ;  /* 0x0000820000047ab9 */ /* 0x000fe20000000a00 */
[----:B0-----:R-:W-:Y:S02]  /*c250*/  IMAD.MOV.U32 R44, RZ, RZ, R102 ;  /* 0x000000ffff2c7224 */ /* 0x001fe400078e0066 */
[----:B------:R-:W-:Y:S02]  /*c260*/  IMAD.MOV.U32 R45, RZ, RZ, R6 ;  /* 0x000000ffff2d7224 */ /* 0x000fe400078e0006 */
[C---:B------:R-:W-:Y:S02]  /*c270*/  IMAD R47, R48.reuse, UR39, R47 ;  /* 0x00000027302f7c24 */ /* 0x040fe4000f8e022f */
[----:B------:R-:W-:-:S04]  /*c280*/  IMAD.WIDE.U32 R44, R48, UR38, R44 ;  /* 0x00000026302c7c25 */ /* 0x000fc8000f8e002c */
[----:B------:R-:W-:Y:S01]  /*c290*/  IMAD.IADD R45, R45, 0x1, R47 ;  /* 0x000000012d2d7824 */ /* 0x000fe200078e022f */
[----:B------:R-:W-:-:S04]  /*c2a0*/  LEA R50, P2, R44, UR36, 0x1 ;  /* 0x000000242c327c11 */ /* 0x000fc8000f8408ff */
[----:B------:R-:W-:Y:S02]  /*c2b0*/  LEA.HI.X R51, R44, UR37, R45, 0x1, P2 ;  /* 0x000000252c337c11 */ /* 0x000fe400090f0c2d */
[----:B------:R-:W-:-:S13]  /*c2c0*/  ISETP.GE.AND P2, PT, R16, UR61, PT ;  /* 0x0000003d10007c0c */ /* 0x000fda000bf46270 */
[----:B------:R-:W0:Y:S04]  /*c2d0*/  @!P2 LDS.128 R44, [R5+0x400] ;  /* 0x00040000052ca984 */ /* 0x000e280000000c00 */
[----:B0-----:R-:W-:Y:S01]  /*c2e0*/  @!P2 STG.E.128 desc[UR4][R50.64], R44 ;  /* 0x0000002c3200a986 */ /* 0x001fe2000c101d04 */
[----:B------:R-:W-:-:S13]  /*c2f0*/  ISETP.GE.AND P2, PT, R221, UR61, PT ;  /* 0x0000003ddd007c0c */ /* 0x000fda000bf46270 */
[----:B------:R-:W0:Y:S04]  /*c300*/  @!P2 LDS.128 R44, [R5+0x5c00] ;  /* 0x005c0000052ca984 */ /* 0x000e280000000c00 */
[----:B0-----:R2:W-:Y:S02]  /*c310*/  @!P2 STG.E.128 desc[UR4][R50.64+0x80], R44 ;  /* 0x0000802c3200a986 */ /* 0x0015e4000c101d04 */
.L_x_6779:
[----:B------:R-:W-:Y:S05]  /*c320*/  BSYNC B0 ;  /* 0x0000000000007941 */ /* 0x000fea0003800000 */
.L_x_6778:
[----:B-1----:R-:W-:Y:S01]  /*c330*/  VIADD R0, R22, 0x20 ;  /* 0x0000002016007836 */ /* 0x002fe20000000000 */
[----:B------:R-:W-:Y:S04]  /*c340*/  BSSY B0, `(.L_x_6780) ;  /* 0x0000014000007945 */ /* 0x000fe80003800000 */
[----:B------:R-:W-:-:S13]  /*c350*/  ISETP.GE.AND P2, PT, R0, R4, PT ;  /* 0x000000040000720c */ /* 0x000fda0003f46270 */
[----:B------:R-:W-:Y:S05]  /*c360*/  @P2 BRA `(.L_x_6781) ;  /* 0x0000000000442947 */ /* 0x000fea0003800000 */
[----:B--2---:R-:W-:Y:S01]  /*c370*/  IADD3 R47, P2, R48, 0x20, RZ ;  /* 0x00000020302f7810 */ /* 0x004fe20007f5e0ff */
[----:B0-----:R-:W-:Y:S01]  /*c380*/  IMAD.MOV.U32 R44, RZ, RZ, R102 ;  /* 0x000000ffff2c7224 */ /* 0x001fe200078e0066 */
[----:B------:R-:W-:Y:S01]  /*c390*/  ULDC.64 UR4, c[0x0][0x208] ;  /* 0x0000820000047ab9 */ /* 0x000fe20000000a00 */
[----:B------:R-:W-:Y:S02]  /*c3a0*/  IMAD.MOV.U32 R45, RZ, RZ, R6 ;  /* 0x000000ffff2d7224 */ /* 0x000fe400078e0006 */
[----:B------:R-:W-:Y:S02]  /*c3b0*/  IMAD.X R0, RZ, RZ, R49, P2 ;  /* 0x000000ffff007224 */ /* 0x000fe400010e0631 */
[----:B------:R-:W-:-:S04]  /*c3c0*/  IMAD.WIDE.U32 R44, R47, UR38, R44 ;  /* 0x000000262f2c7c25 */ /* 0x000fc8000f8e002c */
[----:B------:R-:W-:Y:S01]  /*c3d0*/  IMAD R0, R0, UR38, RZ ;  /* 0x0000002600007c24 */ /* 0x000fe2000f8e02ff */
[----:B------:R-:W-:-:S03]  /*c3e0*/  LEA R50, P2, R44, UR36, 0x1 ;  /* 0x000000242c327c11 */ /* 0x000fc6000f8408ff */
[----:B------:R-:W-:-:S04]  /*c3f0*/  IMAD R47, R47, UR39, R0 ;  /* 0x000000272f2f7c24 */ /* 0x000fc8000f8e0200 */
[----:B------:R-:W-:-:S05]  /*c400*/  IMAD.IADD R45, R45, 0x1, R47 ;  /* 0x000000012d2d7824 */ /* 0x000fca00078e022f */
[----:B------:R-:W-:Y:S02]  /*c410*/  LEA.HI.X R51, R44, UR37, R45, 0x1, P2 ;  /* 0x000000252c337c11 */ /* 0x000fe400090f0c2d */
[----:B------:R-:W-:-:S13]  /*c420*/  ISETP.GE.AND P2, PT, R16, UR61, PT ;  /* 0x0000003d10007c0c */ /* 0x000fda000bf46270 */
[----:B------:R-:W0:Y:S04]  /*c430*/  @!P2 LDS.128 R44, [R5+0x1400] ;  /* 0x00140000052ca984 */ /* 0x000e280000000c00 */
[----:B0-----:R-:W-:Y:S01]  /*c440*/  @!P2 STG.E.128 desc[UR4][R50.64], R44 ;  /* 0x0000002c3200a986 */ /* 0x001fe2000c101d04 */
[----:B------:R-:W-:-:S13]  /*c450*/  ISETP.GE.AND P2, PT, R221, UR61, PT ;  /* 0x0000003ddd007c0c */ /* 0x000fda000bf46270 */
[----:B------:R-:W0:Y:S04]  /*c460*/  @!P2 LDS.128 R44, [R5+0x6c00] ;  /* 0x006c0000052ca984 */ /* 0x000e280000000c00 */
[----:B0-----:R1:W-:Y:S02]  /*c470*/  @!P2 STG.E.128 desc[UR4][R50.64+0x80], R44 ;  /* 0x0000802c3200a986 */ /* 0x0013e4000c101d04 */
.L_x_6781:
[----:B------:R-:W-:Y:S05]  /*c480*/  BSYNC B0 ;  /* 0x0000000000007941 */ /* 0x000fea0003800000 */
.L_x_6780:
[----:B------:R-:W-:Y:S01]  /*c490*/  VIADD R0, R22, 0x40 ;  /* 0x0000004016007836 */ /* 0x000fe20000000000 */
[----:B------:R-:W-:Y:S04]  /*c4a0*/  BSSY B0, `(.L_x_6782) ;  /* 0x0000014000007945 */ /* 0x000fe80003800000 */
[----:B------:R-:W-:-:S13]  /*c4b0*/  ISETP.GE.AND P2, PT, R0, R4, PT ;  /* 0x000000040000720c */ /* 0x000fda0003f46270 */
[----:B------:R-:W-:Y:S05]  /*c4c0*/  @P2 BRA `(.L_x_6783) ;  /* 0x0000000000442947 */ /* 0x000fea0003800000 */
[----:B-12---:R-:W-:Y:S01]  /*c4d0*/  IADD3 R47, P2, R48, 0x40, RZ ;  /* 0x00000040302f7810 */ /* 0x006fe20007f5e0ff */
        /* <DEDUP_REMOVED lines=16> */
.L_x_6783:
[----:B------:R-:W-:Y:S05]  /*c5e0*/  BSYNC B0 ;  /* 0x0000000000007941 */ /* 0x000fea0003800000 */
.L_x_6782:
[----:B------:R-:W-:Y:S01]  /*c5f0*/  VIADD R0, R22, 0x60 ;  /* 0x0000006016007836 */ /* 0x000fe20000000000 */
[----:B------:R-:W-:Y:S04]  /*c600*/  BSSY B0, `(.L_x_6784) ;  /* 0x0000014000007945 */ /* 0x000fe80003800000 */
[----:B------:R-:W-:-:S13]  /*c610*/  ISETP.GE.AND P2, PT, R0, R4, PT ;  /* 0x000000040000720c */ /* 0x000fda0003f46270 */
[----:B------:R-:W-:Y:S05]  /*c620*/  @P2 BRA `(.L_x_6785) ;  /* 0x0000000000442947 */ /* 0x000fea0003800000 */
[----:B-123--:R-:W-:Y:S01]  /*c630*/  IADD3 R47, P2, R48, 0x60, RZ ;  /* 0x00000060302f7810 */ /* 0x00efe20007f5e0ff */
        /* <DEDUP_REMOVED lines=16> */
.L_x_6785:
[----:B------:R-:W-:Y:S05]  /*c740*/  BSYNC B0 ;  /* 0x0000000000007941 */ /* 0x000fea0003800000 */
.L_x_6784:
[----:B------:R-:W-:Y:S01]  /*c750*/  VIADD R0, R22, 0x80 ;  /* 0x0000008016007836 */ /* 0x000fe20000000000 */
[----:B------:R-:W-:Y:S04]  /*c760*/  BSSY B0, `(.L_x_6786) ;  /* 0x0000014000007945 */ /* 0x000fe80003800000 */
[----:B------:R-:W-:-:S13]  /*c770*/  ISETP.GE.AND P2, PT, R0, R4, PT ;  /* 0x000000040000720c */ /* 0x000fda0003f46270 */
[----:B------:R-:W-:Y:S05]  /*c780*/  @P2 BRA `(.L_x_6787) ;  /* 0x0000000000442947 */ /* 0x000fea0003800000 */
[----:B-1234-:R-:W-:Y:S01]  /*c790*/  IADD3 R47, P2, R48, 0x80, RZ ;  /* 0x00000080302f7810 */ /* 0x01efe20007f5e0ff */
        /* <DEDUP_REMOVED lines=16> */
.L_x_6787:
[----:B------:R-:W-:Y:S05]  /*c8a0*/  BSYNC B0 ;  /* 0x0000000000007941 */ /* 0x000fea0003800000 */
.L_x_6786:
[----:B------:R-:W-:Y:S01]  /*c8b0*/  VIADD R0, R22, 0xa0 ;  /* 0x000000a016007836 */ /* 0x000fe20000000000 */
[----:B------:R-:W-:Y:S04]  /*c8c0*/  BSSY B0, `(.L_x_6788) ;  /* 0x0000014000007945 */ /* 0x000fe80003800000 */
[----:B------:R-:W-:-:S13]  /*c8d0*/  ISETP.GE.AND P2, PT, R0, R4, PT ;  /* 0x000000040000720c */ /* 0x000fda0003f46270 */
[----:B------:R-:W-:Y:S05]  /*c8e0*/  @P2 BRA `(.L_x_6789) ;  /* 0x0000000000442947 */ /* 0x000fea0003800000 */
[----:B01234-:R-:W-:Y:S01]  /*c8f0*/  IADD3 R47, P2, R48, 0xa0, RZ ;  /* 0x000000a0302f7810 */ /* 0x01ffe20007f5e0ff */
[----:B------:R-:W-:Y:S01]  /*c900*/  IMAD.MOV.U32 R44, RZ, RZ, R102 ;  /* 0x000000ffff2c7224 */ /* 0x000fe200078e0066 */
[----:B------:R-:W-:Y:S01]  /*c910*/  ULDC.64 UR4, c[0x0][0x208] ;  /* 0x0000820000047ab9 */ /* 0x000fe20000000a00 */
[----:B------:R-:W-:Y:S02]  /*c920*/  IMAD.MOV.U32 R45, RZ, RZ, R6 ;  /* 0x000000ffff2d7224 */ /* 0x000fe400078e0006 */
[----:B------:R-:W-:Y:S02]  /*c930*/  IMAD.X R48, RZ, RZ, R49, P2 ;  /* 0x000000ffff307224 */ /* 0x000fe400010e0631 */
[----:B------:R-:W-:-:S04]  /*c940*/  IMAD.WIDE.U32 R44, R47, UR38, R44 ;  /* 0x000000262f2c7c25 */ /* 0x000fc8000f8e002c */
[----:B------:R-:W-:-:S04]  /*c950*/  IMAD R48, R48, UR38, RZ ;  /* 0x0000002630307c24 */ /* 0x000fc8000f8e02ff */
[----:B------:R-:W-:Y:S01]  /*c960*/  IMAD R47, R47, UR39, R48 ;  /* 0x000000272f2f7c24 */ /* 0x000fe2000f8e0230 */
[----:B------:R-:W-:-:S03]  /*c970*/  LEA R48, P2, R44, UR36, 0x1 ;  /* 0x000000242c307c11 */ /* 0x000fc6000f8408ff */
        /* <DEDUP_REMOVED lines=8> */
.L_x_6789:
[----:B------:R-:W-:Y:S05]  /*ca00*/  BSYNC B0 ;  /* 0x0000000000007941 */ /* 0x000fea0003800000 */
.L_x_6788:
[----:B------:R-:W5:Y:S01]  /*ca10*/  LDL R0, [R1] ;  /* 0x0000000001007983 */ /* 0x000f620000100800 */
[----:B------:R-:W-:Y:S02]  /*ca20*/  VIADD R23, R23, 0x1 ;  /* 0x0000000117177836 */ /* 0x000fe40000000000 */
[----:B------:R-:W-:Y:S01]  /*ca30*/  @!P3 VIADD R3, R3, 0x348c0 ;  /* 0x000348c00303b836 */ /* 0x000fe20000000000 */
        /* <DEDUP_REMOVED lines=11> */
[----:B-----5:R-:W-:Y:S02]  /*caf0*/  LOP3.LUT P4, RZ, R0, 0x10, RZ, 0xc0, !PT ;  /* 0x0000001000ff7812 */ /* 0x020fe4000788c0ff */
[----:B------:R-:W-:-:S04]  /*cb00*/  SEL R0, RZ, 0x1, P2 ;  /* 0x00000001ff007807 */ /* 0x000fc80001000000 */
[----:B------:R-:W-:-:S07]  /*cb10*/  LOP3.LUT R223, R223, R0, RZ, 0x3c, !PT ;  /* 0x00000000dfdf7212 */ /* 0x000fce00078e3cff */
[----:B-1----:R-:W-:Y:S05]  /*cb20*/  @P4 BRA `(.L_x_6790) ;  /* 0xffffff6000844947 */ /* 0x002fea000383ffff */
[----:B------:R-:W1:Y:S01]  /*cb30*/  S2R R4, SR_TID.X ;  /* 0x0000000000047919 */ /* 0x000e620000002100 */
[----:B------:R-:W-:Y:S02]  /*cb40*/  PLOP3.LUT P0, PT, PT, PT, PT, 0x8, 0x0 ;  /* 0x000000000000781c */ /* 0x000fe40003f0e170 */
[----:B-1----:R-:W-:-:S04]  /*cb50*/  SHF.R.U32.HI R4, RZ, 0x7, R4 ;  /* 0x00000007ff047819 */ /* 0x002fc80000011604 */
[----:B------:R-:W-:-:S13]  /*cb60*/  ISETP.NE.AND P4, PT, R4, 0x1, PT ;  /* 0x000000010400780c */ /* 0x000fda0003f85270 */
[----:B------:R-:W-:Y:S06]  /*cb70*/  @!P4 BAR.ARV 0x9, 0x100 ;  /* 0x024400000000cb1d */ /* 0x000fec0000002000 */
.L_x_6662:
[----:B------:R-:W-:Y:S01]  /*cb80*/  IMAD.MOV.U32 R3, RZ, RZ, RZ ;  /* 0x000000ffff037224 */ /* 0x000fe200078e00ff */
[----:B------:R-:W-:Y:S06]  /*cb90*/  @P0 BRA `(.L_x_6791) ;  /* 0x00000000000c0947 */ /* 0x000fec0003800000 */
[----:B------:R-:W1:Y:S01]  /*cba0*/  FENCE.VIEW.ASYNC.G ;  /* 0x00000000000073c6 */ /* 0x000e620000000100 */
[----:B------:R-:W-:Y:S05]  /*cbb0*/  WARPSYNC.ALL ;  /* 0x0000000000007948 */ /* 0x000fea0003800000 */
[----:B-1----:R-:W-:Y:S06]  /*cbc0*/  BAR.ARV 0xc, 0x180 ;  /* 0x0306000000007b1d */ /* 0x002fec0000002000 */
.L_x_6791:
[----:B------:R-:W2:Y:S01]  /*cbd0*/  LDL R0, [R1] ;  /* 0x0000000001007983 */ /* 0x000ea20000100800 */
[----:B------:R-:W-:Y:S01]  /*cbe0*/  BSSY B0, `(.L_x_6792) ;  /* 0x0000021000007945 */ /* 0x000fe20003800000 */
[----:B--2---:R-:W-:-:S13]  /*cbf0*/  LOP3.LUT P0, RZ, R0, 0x40, RZ, 0xc0, !PT ;  /* 0x0000004000ff7812 */ /* 0x004fda000780c0ff */
[----:B------:R-:W-:Y:S05]  /*cc00*/  @!P0 BRA `(.L_x_6793) ;  /* 0x0000000000788947 */ /* 0x000fea0003800000 */
[----:B------:R-:W2:Y:S01]  /*cc10*/  LDL R0, [R1+0x60] ;  /* 0x0000600001007983 */ /* 0x000ea20000100800 */
[----:B------:R-:W-:Y:S01]  /*cc20*/  ULDC UR4, c[0x0][0x9f0] ;  /* 0x00027c0000047ab9 */ /* 0x000fe20000000800 */
[----:B--2---:R-:W-:-:S04]  /*cc30*/  ISETP.NE.AND P0, PT, R0, RZ, PT ;  /* 0x000000ff0000720c */ /* 0x004fc80003f05270 */
        /* <DEDUP_REMOVED lines=27> */
.L_x_6793:
[----:B------:R-:W-:Y:S05]  /*cdf0*/  BSYNC B0 ;  /* 0x0000000000007941 */ /* 0x000fea0003800000 */
.L_x_6792:
        /* <DEDUP_REMOVED lines=20> */
[----:B0--34-:R-:W-:Y:S02]  /*cf40*/  CS2R R50, SRZ ;  /* 0x0000000000327805 */ /* 0x019fe4000001ff00 */
        /* <DEDUP_REMOVED lines=13> */
[----:B--2---:R-:W-:Y:S02]  /*d020*/  IMAD R4, R0, R3, RZ ;  /* 0x0000000300047224 */ /* 0x004fe400078e02ff */
[----:B------:R-:W-:-:S03]  /*d030*/  IMAD.MOV.U32 R0, RZ, RZ, RZ ;  /* 0x000000ffff007224 */ /* 0x000fc600078e00ff */
[----:B------:R0:W-:Y:S01]  /*d040*/  STL [R1+0x4], R4 ;  /* 0x0000040401007387 */ /* 0x0001e20000100800 */
[----:B------:R-:W-:Y:S01]  /*d050*/  VIADDMNMX R160, R4, R3, R160, PT ;  /* 0x0000000304a07246 */ /* 0x000fe200038001a0 */
[----:B------:R-:W-:-:S03]  /*d060*/  IMAD.MOV.U32 R3, RZ, RZ, RZ ;  /* 0x000000ffff037224 */ /* 0x000fc600078e00ff */
[----:B------:R-:W-:-:S13]  /*d070*/  ISETP.GT.AND P1, PT, R160, R4, PT ;  /* 0x00000004a000720c */ /* 0x000fda0003f24270 */
[----:B0-----:R-:W-:Y:S05]  /*d080*/  @!P1 BRA `(.L_x_6794) ;  /* 0x0000011800489947 */ /* 0x001fea0003800000 */
[----:B------:R-:W-:-:S03]  /*d090*/  UMOV UR4, 0xffffffff ;  /* 0xffffffff00047882 */ /* 0x000fc60000000000 */
[----:B------:R-:W-:Y:S05]  /*d0a0*/  BRA.DIV UR4, `(.L_x_6795) ;  /* 0x000001ca047c7947 */ /* 0x000fea000b800000 */
[----:B------:R-:W0:Y:S02]  /*d0b0*/  S2R R3, SR_TID.X ;  /* 0x0000000000037919 */ /* 0x000e240000002100 */
[----:B0-----:R-:W-:-:S05]  /*d0c0*/  VIADD R3, R3, 0xffffff80 ;  /* 0xffffff8003037836 */ /* 0x001fca0000000000 */
[----:B------:R-:W-:-:S04]  /*d0d0*/  SHF.R.S32.HI R0, RZ, 0x1f, R3 ;  /* 0x0000001fff007819 */ /* 0x000fc80000011403 */
[----:B------:R-:W-:-:S04]  /*d0e0*/  LEA.HI R0, R0, R3, RZ, 0x7 ;  /* 0x0000000300007211 */ /* 0x000fc800078f38ff */
[----:B------:R-:W-:-:S06]  /*d0f0*/  SHF.R.S32.HI R0, RZ, 0x7, R0 ;  /* 0x00000007ff007819 */ /* 0x000fcc0000011400 */
[----:B------:R-:W0:Y:S04]  /*d100*/  SHFL.IDX PT, R0, R0, RZ, 0x1f ;  /* 0x00001fff00007589 */ /* 0x000e2800000e0000 */
[----:B0-----:R1:W-:Y:S02]  /*d110*/  STL [R1+0x18], R0 ;  /* 0x0000180001007387 */ /* 0x0013e40000100800 */
.L_x_7053:
[----:B-1----:R-:W2:Y:S04]  /*d120*/  LDL R0, [R1+0x78] ;  /* 0x0000780001007983 */ /* 0x002ea80000100800 */
[----:B------:R-:W3:Y:S01]  /*d130*/  LDL R3, [R1+0x18] ;  /* 0x0000180001037983 */ /* 0x000ee20000100800 */
[----:B--2---:R-:W-:Y:S02]  /*d140*/  R2UR UR4, R0 ;  /* 0x00000000000472ca */ /* 0x004fe400000e0000 */
[----:B---3--:R-:W-:-:S04]  /*d150*/  LEA.HI R0, R3, R3, RZ, 0x1 ;  /* 0x0000000303007211 */ /* 0x008fc800078f08ff */
[----:B------:R-:W-:-:S07]  /*d160*/  LOP3.LUT R0, R0, 0x1e, RZ, 0xc0, !PT ;  /* 0x0000001e00007812 */ /* 0x000fce00078ec0ff */
[----:B------:R-:W-:Y:S01]  /*d170*/  ULOP3.LUT UP0, URZ, UR4, 0x9f, URZ, 0xc0, !UPT ;  /* 0x0000009f043f7892 */ /* 0x000fe2000f80c03f */
[----:B------:R-:W-:-:S05]  /*d180*/  IMAD.IADD R0, R3, 0x1, -R0 ;  /* 0x0000000103007824 */ /* 0x000fca00078e0a00 */
[----:B------:R-:W-:Y:S02]  /*d190*/  PLOP3.LUT P0, PT, PT, PT, UP0, 0x80, 0x0 ;  /* 0x000000000000781c */ /* 0x000fe40003f0f008 */
[----:B------:R-:W-:-:S04]  /*d1a0*/  LEA R0, R0, UR4, 0xd ;  /* 0x0000000400007c11 */ /* 0x000fc8000f8e68ff */
[----:B------:R-:W-:-:S04]  /*d1b0*/  SHF.R.U32.HI R0, RZ, 0x4, R0 ;  /* 0x00000004ff007819 */ /* 0x000fc80000011600 */
[----:B------:R-:W-:-:S03]  /*d1c0*/  LOP3.LUT R28, R0, 0x3fff, RZ, 0xc0, !PT ;  /* 0x00003fff001c7812 */ /* 0x000fc600078ec0ff */
[----:B------:R-:W-:Y:S05]  /*d1d0*/  @!P0 BRA `(.L_x_6796) ;  /* 0x0000000000408947 */ /* 0x000fea0003800000 */
[----:B------:R-:W-:Y:S01]  /*d1e0*/  MOV R0, 0x0 ;  /* 0x0000000000007802 */ /* 0x000fe20000000f00 */
[----:B------:R-:W-:Y:S01]  /*d1f0*/  ULDC.64 UR4, c[0x4][0x1b8] ;  /* 0x01006e0000047ab9 */ /* 0x000fe20000000a00 */
[----:B------:R-:W-:Y:S01]  /*d200*/  ULDC.64 UR6, c[0x4][0x1c0] ;  /* 0x0100700000067ab9 */ /* 0x000fe20000000a00 */
[----:B------:R-:W-:Y:S01]  /*d210*/  IMAD.U32 R4, RZ, RZ, UR4 ;  /* 0x00000004ff047e24 */ /* 0x000fe2000f8e00ff */
[----:B0-----:R0:W1:Y:S01]  /*d220*/  LDC.64 R14, c[0x4][R0] ;  /* 0x01000000000e7b82 */ /* 0x0010620000000a00 */
        /* <DEDUP_REMOVED lines=11> */
.L_x_6796:
        /* <DEDUP_REMOVED lines=8> */
[----:B------:R1:W2:Y:S03]  /*d360*/  SYNCS.PHASECHK.TRANS64.TRYWAIT P0, [R2+URZ+0x34800], R3 ;  /* 0x03480003020075a7 */ /* 0x0002a6000800017f */
[----:B--2---:R-:W-:Y:S05]  /*d370*/  @!P0 NANOSLEEP.SYNCS 0x989680 ;  /* 0x009896800000895d */ /* 0x004fea0003900000 */
[----:B------:R-:W2:Y:S01]  /*d380*/  @!P0 SYNCS.PHASECHK.TRANS64 P0, [R2+URZ+0x34800], R3 ;  /* 0x03480003020085a7 */ /* 0x000ea2000800007f */
[----:B------:R-:W-:Y:S04]  /*d390*/  BSSY B0, `(.L_x_6798) ;  /* 0x0000006000007945 */ /* 0x000fe80003800000 */
[----:B--2---:R-:W-:Y:S05]  /*d3a0*/  @P0 BRA `(.L_x_6799) ;  /* 0x0000000000100947 */ /* 0x004fea0003800000 */
.L_x_6800:
[----:B--2---:R2:W3:Y:S02]  /*d3b0*/  SYNCS.PHASECHK.TRANS64.TRYWAIT P0, [R2+URZ+0x34800], R3 ;  /* 0x03480003020075a7 */ /* 0x0044e4000800017f */
[----:B---3--:R-:W-:Y:S05]  /*d3c0*/  @!P0 NANOSLEEP.SYNCS 0x989680 ;  /* 0x009896800000895d */ /* 0x008fea0003900000 */
[----:B------:R-:W3:Y:S02]  /*d3d0*/  @!P0 SYNCS.PHASECHK.TRANS64 P0, [R2+URZ+0x34800], R3 ;  /* 0x03480003020085a7 */ /* 0x000ee4000800007f */
[----:B---3--:R-:W-:Y:S05]  /*d3e0*/  @!P0 BRA `(.L_x_6800) ;  /* 0xfffffffc00f08947 */ /* 0x008fea000383ffff */
.L_x_6799:
[----:B------:R-:W-:Y:S05]  /*d3f0*/  BSYNC B0 ;  /* 0x0000000000007941 */ /* 0x000fea0003800000 */
.L_x_6798:
[----:B------:R-:W-:Y:S05]  /*d400*/  BRA `(.L_x_6801) ;  /* 0x0000003c002c7947 */ /* 0x000fea0003800000 */
.L_x_6797:
[----:B------:R-:W2:Y:S01]  /*d410*/  LDL R29, [R1+0x78] ;  /* 0x00007800011d7983 */ /* 0x000ea20000100800 */
[----:B-----5:R-:W-:Y:S01]  /*d420*/  SHF.R.S32.HI R0, RZ, 0x1f, R147 ;  /* 0x0000001fff007819 */ /* 0x020fe20000011493 */
[----:B------:R-:W-:Y:S01]  /*d430*/  ULDC.64 UR4, c[0x0][0x3f8] ;  /* 0x0000fe0000047ab9 */ /* 0x000fe20000000a00 */
[----:B------:R-:W-:Y:S01]  /*d440*/  ULDC.64 UR6, c[0x0][0x408] ;  /* 0x0001020000067ab9 */ /* 0x000fe20000000a00 */
[----:B------:R-:W-:-:S04]  /*d450*/  IMAD.WIDE.U32 R4, R147, UR4, RZ ;  /* 0x0000000493047c25 */ /* 0x000fc8000f8e00ff */
[C---:B------:R-:W-:Y:S02]  /*d460*/  IMAD R6, R0.reuse, UR4, RZ ;  /* 0x0000000400067c24 */ /* 0x040fe4000f8e02ff */
[----:B------:R-:W-:Y:S02]  /*d470*/  IMAD R0, R0, UR6, RZ ;  /* 0x0000000600007c24 */ /* 0x000fe4000f8e02ff */
[C---:B------:R-:W-:Y:S01]  /*d480*/  IMAD R25, R147.reuse, UR5, R6 ;  /* 0x0000000593197c24 */ /* 0x040fe2000f8e0206 */
[----:B------:R-:W-:Y:S01]  /*d490*/  ULDC.64 UR4, c[0x0][0x3e8] ;  /* 0x0000fa0000047ab9 */ /* 0x000fe20000000a00 */
[C---:B------:R-:W-:Y:S01]  /*d4a0*/  IMAD R27, R147.reuse, UR7, R0 ;  /* 0x00000007931b7c24 */ /* 0x040fe2000f8e0200 */
[----:B------:R-:W-:Y:S01]  /*d4b0*/  LEA R24, P0, R4, UR4, 0x1 ;  /* 0x0000000404187c11 */ /* 0x000fe2000f8008ff */
[----:B------:R-:W-:Y:S01]  /*d4c0*/  IMAD.WIDE.U32 R6, R147, UR6, RZ ;  /* 0x0000000693067c25 */ /* 0x000fe2000f8e00ff */
[----:B------:R-:W-:-:S03]  /*d4d0*/  ULDC.64 UR6, c[0x0][0x400] ;  /* 0x0001000000067ab9 */ /* 0x000fc60000000a00 */
[----:B------:R-:W-:Y:S01]  /*d4e0*/  IMAD.IADD R25, R25, 0x1, R5 ;  /* 0x0000000119197824 */ /* 0x000fe200078e0205 */
[----:B------:R-:W-:Y:S01]  /*d4f0*/  LEA R26, P1, R6, UR6, 0x1 ;  /* 0x00000006061a7c11 */ /* 0x000fe2000f8208ff */
[----:B------:R-:W-:-:S03]  /*d500*/  IMAD.IADD R27, R27, 0x1, R7 ;  /* 0x000000011b1b7824 */ /* 0x000fc600078e0207 */
[----:B------:R-:W-:Y:S02]  /*d510*/  LEA.HI.X R25, R4, UR5, R25, 0x1, P0 ;  /* 0x0000000504197c11 */ /* 0x000fe400080f0c19 */
[----:B------:R-:W-:Y:S02]  /*d520*/  LEA.HI.X R27, R6, UR7, R27, 0x1, P1 ;  /* 0x00000007061b7c11 */ /* 0x000fe400088f0c1b */
[----:B--2---:R-:W-:-:S13]  /*d530*/  R2UR UR8, R29 ;  /* 0x000000001d0872ca */ /* 0x004fda00000e0000 */
[----:B------:R-:W-:-:S06]  /*d540*/  ULOP3.LUT UP0, URZ, UR8, 0x3ff, URZ, 0xc0, !UPT ;  /* 0x000003ff083f7892 */ /* 0x000fcc000f80c03f */
[----:B------:R-:W-:-:S13]  /*d550*/  PLOP3.LUT P2, PT, PT, PT, UP0, 0x80, 0x0 ;  /* 0x000000000000781c */ /* 0x000fda0003f4f008 */
        /* <DEDUP_REMOVED lines=17> */
.L_x_6802:
[----:B------:R-:W2:Y:S01]  /*d670*/  LDL R20, [R1+0x38] ;  /* 0x0000380001147983 */ /* 0x000ea20000100800 */
[----:B------:R-:W-:Y:S01]  /*d680*/  ULDC.U8 UR4, c[0x0][0x410] ;  /* 0x0001040000047ab9 */ /* 0x000fe20000000000 */
[----:B------:R-:W-:Y:S01]  /*d690*/  R2UR UR5, R29 ;  /* 0x000000001d0572ca */ /* 0x000fe200000e0000 */
[----:B------:R-:W-:Y:S01]  /*d6a0*/  BSSY B0, `(.L_x_6803) ;  /* 0x0000399000007945 */ /* 0x000fe20003800000 */
[----:B------:R-:W-:Y:S01]  /*d6b0*/  ISETP.NE.AND P0, PT, RZ, UR4, PT ;  /* 0x00000004ff007c0c */ /* 0x000fe2000bf05270 */
[----:B------:R-:W-:-:S10]  /*d6c0*/  IMAD R5, R149, 0x80, R22 ;  /* 0x0000008095057824 */ /* 0x000fd400078e0216 */
[----:B--2---:R-:W-:Y:S02]  /*d6d0*/  LEA R21, R20, UR5, 0x1 ;  /* 0x0000000514157c11 */ /* 0x004fe4000f8e08ff */
[----:B------:R-:W-:Y:S05]  /*d6e0*/  @!P0 BRA `(.L_x_6804) ;  /* 0x0000001800ac8947 */ /* 0x000fea0003800000 */
[----:B------:R-:W-:-:S03]  /*d6f0*/  UMOV UR4, 0xffffffff ;  /* 0xffffffff00047882 */ /* 0x000fc60000000000 */
[----:B------:R-:W-:Y:S05]  /*d700*/  BRA.DIV UR4, `(.L_x_6805) ;  /* 0x000001c604247947 */ /* 0x000fea000b800000 */
[----:B------:R1:W2:Y:S04]  /*d710*/  SHFL.IDX PT, R0, R25, RZ, 0x181f ;  /* 0x00181fff19007589 */ /* 0x0002a800000e0000 */
[----:B------:R1:W3:Y:S04]  /*d720*/  SHFL.IDX PT, R3, R24, RZ, 0x181f ;  /* 0x00181fff18037589 */ /* 0x0002e800000e0000 */
[----:B------:R1:W4:Y:S04]  /*d730*/  SHFL.IDX PT, R4, R27, RZ, 0x181f ;  /* 0x00181fff1b047589 */ /* 0x00032800000e0000 */
[----:B0-----:R1:W0:Y:S02]  /*d740*/  SHFL.IDX PT, R14, R26, RZ, 0x181f ;  /* 0x00181fff1a0e7589 */ /* 0x00122400000e0000 */
.L_x_7059:
[----:B------:R-:W5:Y:S01]  /*d750*/  LDL R7, [R1+0x68] ;  /* 0x0000680001077983 */ /* 0x000f620000100800 */
[----:B------:R-:W-:Y:S01]  /*d760*/  ULDC UR4, c[0x0][0x448] ;  /* 0x0001120000047ab9 */ /* 0x000fe20000000800 */
[----:B------:R-:W-:Y:S01]  /*d770*/  BSSY B1, `(.L_x_6806) ;  /* 0x0000026000017945 */ /* 0x000fe20003800000 */
[----:B------:R-:W-:Y:S01]  /*d780*/  IMAD R20, R161, UR4, RZ ;  /* 0x00000004a1147c24 */ /* 0x000fe2000f8e02ff */
[----:B------:R-:W-:Y:S02]  /*d790*/  CS2R R8, SRZ ;  /* 0x0000000000087805 */ /* 0x000fe4000001ff00 */
[----:B------:R-:W-:Y:S02]  /*d7a0*/  CS2R R10, SRZ ;  /* 0x00000000000a7805 */ /* 0x000fe4000001ff00 */
[----:B------:R-:W-:Y:S02]  /*d7b0*/  CS2R R12, SRZ ;  /* 0x00000000000c7805 */ /* 0x000fe4000001ff00 */
[----:B------:R-:W-:-:S02]  /*d7c0*/  ISETP.GE.AND P0, PT, R5, R20, PT ;  /* 0x000000140500720c */ /* 0x000fc40003f06270 */
[----:B-----5:R-:W-:-:S04]  /*d7d0*/  LEA.HI R6, R7, R7, RZ, 0x1 ;  /* 0x0000000707067211 */ /* 0x020fc800078f08ff */
[----:B------:R-:W-:-:S05]  /*d7e0*/  LOP3.LUT R6, R6, 0xfffffffe, RZ, 0xc0, !PT ;  /* 0xfffffffe06067812 */ /* 0x000fca00078ec0ff */
[----:B------:R-:W-:Y:S01]  /*d7f0*/  IMAD.IADD R5, R7, 0x1, -R6 ;  /* 0x0000000107057824 */ /* 0x000fe200078e0a06 */
[----:B------:R-:W-:-:S04]  /*d800*/  CS2R R6, SRZ ;  /* 0x0000000000067805 */ /* 0x000fc8000001ff00 */
[----:B------:R-:W-:Y:S01]  /*d810*/  SHF.L.U32 R5, R5, 0x1f, RZ ;  /* 0x0000001f05057819 */ /* 0x000fe200000006ff */
[----:B------:R-:W-:Y:S06]  /*d820*/  @P0 BRA `(.L_x_6807) ;  /* 0x0000000000680947 */ /* 0x000fec0003800000 */
[----:B------:R-:W-:Y:S01]  /*d830*/  ULDC UR4, c[0x0][0x3f4] ;  /* 0x0000fd0000047ab9 */ /* 0x000fe20000000800 */
[----:B------:R-:W-:Y:S01]  /*d840*/  IMAD.SHL.U32 R30, R220, 0x2, RZ ;  /* 0x00000002dc1e7824 */ /* 0x000fe200078e00ff */
[----:B------:R-:W-:Y:S02]  /*d850*/  ISETP.GE.AND P4, PT, R18, UR4, PT ;  /* 0x0000000412007c0c */ /* 0x000fe4000bf86270 */
[----:B------:R-:W-:Y:S02]  /*d860*/  CS2R R12, SRZ ;  /* 0x00000000000c7805 */ /* 0x000fe4000001ff00 */
[----:B------:R-:W-:Y:S02]  /*d870*/  ISETP.GE.AND P5, PT, R220, UR4, PT ;  /* 0x00000004dc007c0c */ /* 0x000fe4000bfa6270 */
[----:B------:R-:W-:Y:S01]  /*d880*/  SHF.R.S32.HI R9, RZ, 0x1f, R220 ;  /* 0x0000001fff097819 */ /* 0x000fe200000114dc */
[----:B------:R-:W-:Y:S01]  /*d890*/  ULDC.64 UR6, c[0x0][0x208] ;  /* 0x0000820000067ab9 */ /* 0x000fe20000000a00 */
[----:B------:R-:W-:-:S02]  /*d8a0*/  SHF.R.S32.HI R7, RZ, 0x1f, R18 ;  /* 0x0000001fff077819 */ /* 0x000fc40000011412 */
[----:B------:R-:W-:-:S03]  /*d8b0*/  SHF.L.U64.HI R9, R220, 0x1, R9 ;  /* 0x00000001dc097819 */ /* 0x000fc60000010209 */
[----:B------:R-:W-:-:S04]  /*d8c0*/  @!P4 IMAD.SHL.U32 R15, R18, 0x2, RZ ;  /* 0x00000002120fc824 */ /* 0x000fc800078e00ff */
[CC--:B-1-3--:R-:W-:Y:S02]  /*d8d0*/  @!P5 IADD3 R26, P2, R3.reuse, R30.reuse, RZ ;  /* 0x0000001e031ad210 */ /* 0x0cafe40007f5e0ff */
[----:B0-----:R-:W-:Y:S02]  /*d8e0*/  @!P5 IADD3 R30, P3, R14, R30, RZ ;  /* 0x0000001e0e1ed210 */ /* 0x001fe40007f7e0ff */
[-C--:B------:R-:W-:Y:S01]  /*d8f0*/  @!P4 IADD3 R24, P0, R3, R15.reuse, RZ ;  /* 0x0000000f0318c210 */ /* 0x080fe20007f1e0ff */
[--C-:B--2---:R-:W-:Y:S01]  /*d900*/  @!P5 IMAD.X R27, R0, 0x1, R9.reuse, P2 ;  /* 0x00000001001bd824 */ /* 0x104fe200010e0609 */
[----:B------:R-:W-:Y:S01]  /*d910*/  @!P4 IADD3 R14, P1, R14, R15, RZ ;  /* 0x0000000f0e0ec210 */ /* 0x000fe20007f3e0ff */
[----:B----4-:R-:W-:Y:S01]  /*d920*/  @!P5 IMAD.X R31, R4, 0x1, R9, P3 ;  /* 0x00000001041fd824 */ /* 0x010fe200018e0609 */
[----:B------:R-:W-:Y:S02]  /*d930*/  @!P4 SHF.L.U64.HI R3, R18, 0x1, R7 ;  /* 0x000000011203c819 */ /* 0x000fe40000010207 */
[----:B------:R-:W-:-:S02]  /*d940*/  CS2R R8, SRZ ;  /* 0x0000000000087805 */ /* 0x000fc4000001ff00 */
[----:B------:R-:W-:Y:S02]  /*d950*/  CS2R R10, SRZ ;  /* 0x00000000000a7805 */ /* 0x000fe4000001ff00 */
[----:B------:R-:W-:Y:S01]  /*d960*/  CS2R R6, SRZ ;  /* 0x0000000000067805 */ /* 0x000fe2000001ff00 */
[----:B------:R0:W5:Y:S01]  /*d970*/  @!P5 LD.E.64 R12, desc[UR6][R26.64] ;  /* 0x000000061a0cd980 */ /* 0x000162000c101b00 */
[--C-:B------:R-:W-:Y:S02]  /*d980*/  @!P4 IMAD.X R25, R0, 0x1, R3.reuse, P0 ;  /* 0x000000010019c824 */ /* 0x100fe400000e0603 */
[----:B------:R-:W-:Y:S01]  /*d990*/  @!P4 IMAD.X R15, R4, 0x1, R3, P1 ;  /* 0x00000001040fc824 */ /* 0x000fe200008e0603 */
[----:B------:R0:W5:Y:S04]  /*d9a0*/  @!P5 LD.E.64 R8, desc[UR6][R30.64] ;  /* 0x000000061e08d980 */ /* 0x000168000c101b00 */
[----:B------:R0:W5:Y:S04]  /*d9b0*/  @!P4 LD.E.64 R10, desc[UR6][R24.64] ;  /* 0x00000006180ac980 */ /* 0x000168000c101b00 */
[----:B------:R0:W5:Y:S02]  /*d9c0*/  @!P4 LD.E.64 R6, desc[UR6][R14.64] ;  /* 0x000000060e06c980 */ /* 0x000164000c101b00 */
.L_x_6807:
[----:B------:R-:W-:Y:S05]  /*d9d0*/  BSYNC B1 ;  /* 0x0000000000017941 */ /* 0x000fea0003800000 */
.L_x_6806:
[----:B------:R-:W4:Y:S01]  /*d9e0*/  SYNCS.PHASECHK.TRANS64.TRYWAIT P0, [R2+URZ+0x34800], R5 ;  /* 0x03480005020075a7 */ /* 0x000f22000800017f */
[----:B--2---:R-:W-:Y:S01]  /*d9f0*/  IMAD R0, R149, -0x80, R20 ;  /* 0xffffff8095007824 */ /* 0x004fe200078e0214 */
[--C-:B0----5:R-:W-:Y:S01]  /*da00*/  SHF.R.U32.HI R30, RZ, 0x10, R11.reuse ;  /* 0x00000010ff1e7819 */ /* 0x121fe2000001160b */
[----:B---3--:R-:W-:Y:S01]  /*da10*/  IMAD.MOV.U32 R3, RZ, RZ, R10 ;  /* 0x000000ffff037224 */ /* 0x008fe200078e000a */
[--C-:B------:R-:W-:Y:S01]  /*da20*/  SHF.R.U64 R10, R10, 0x10, R11.reuse ;  /* 0x000000100a0a7819 */ /* 0x100fe2000000120b */
[----:B------:R-:W-:Y:S01]  /*da30*/  IMAD.MOV.U32 R15, RZ, RZ, R11 ;  /* 0x000000ffff0f7224 */ /* 0x000fe200078e000b */
[--C-:B------:R-:W-:Y:S01]  /*da40*/  SHF.R.U64 R29, R12, 0x10, R13.reuse ;  /* 0x000000100c1d7819 */ /* 0x100fe2000000120d */
[----:B------:R-:W-:Y:S01]  /*da50*/  IMAD.MOV.U32 R20, RZ, RZ, R12 ;  /* 0x000000ffff147224 */ /* 0x000fe200078e000c */
[--C-:B-1----:R-:W-:Y:S01]  /*da60*/  SHF.R.U32.HI R27, RZ, 0x10, R13.reuse ;  /* 0x00000010ff1b7819 */ /* 0x102fe2000001160d */
[----:B------:R-:W-:Y:S01]  /*da70*/  IMAD.MOV.U32 R24, RZ, RZ, R13 ;  /* 0x000000ffff187224 */ /* 0x000fe200078e000d */
[----:B------:R-:W-:Y:S01]  /*da80*/  VIMNMX R11, R0, 0x80, PT ;  /* 0x00000080000b7848 */ /* 0x000fe20003fe0100 */
[----:B------:R-:W-:Y:S01]  /*da90*/  BSSY B1, `(.L_x_6808) ;  /* 0x000000f000017945 */ /* 0x000fe20003800000 */
[----:B------:R-:W-:Y:S01]  /*daa0*/  IMAD.MOV.U32 R13, RZ, RZ, R6 ;  /* 0x000000ffff0d7224 */ /* 0x000fe200078e0006 */
[--C-:B------:R-:W-:Y:S01]  /*dab0*/  SHF.R.U64 R26, R6, 0x10, R7.reuse ;  /* 0x00000010061a7819 */ /* 0x100fe20000001207 */
[--C-:B------:R-:W-:Y:S01]  /*dac0*/  IMAD.MOV.U32 R14, RZ, RZ, R7.reuse ;  /* 0x000000ffff0e7224 */ /* 0x100fe200078e0007 */
[----:B------:R-:W-:Y:S01]  /*dad0*/  SHF.R.U32.HI R25, RZ, 0x10, R7 ;  /* 0x00000010ff197819 */ /* 0x000fe20000011607 */
[--C-:B------:R-:W-:Y:S01]  /*dae0*/  IMAD.MOV.U32 R6, RZ, RZ, R9.reuse ;  /* 0x000000ffff067224 */ /* 0x100fe200078e0009 */
[----:B------:R-:W-:Y:S01]  /*daf0*/  SHF.R.U64 R7, R8, 0x10, R9 ;  /* 0x0000001008077819 */ /* 0x000fe20000001209 */
[----:B----4-:R-:W-:Y:S01]  /*db00*/  IMAD.MOV.U32 R4, RZ, RZ, R8 ;  /* 0x000000ffff047224 */ /* 0x010fe200078e0008 */
[----:B------:R-:W-:-:S02]  /*db10*/  PRMT R10, R3, 0x5410, R10 ;  /* 0x00005410030a7816 */ /* 0x000fc4000000000a */
[----:B------:R-:W-:Y:S02]  /*db20*/  ISETP.GE.AND P1, PT, R22, R11, PT ;  /* 0x0000000b1600720c */ /* 0x000fe40003f26270 */
[----:B------:R-:W-:Y:S02]  /*db30*/  SHF.R.U32.HI R9, RZ, 0x10, R9 ;  /* 0x00000010ff097819 */ /* 0x000fe40000011609 */
[----:B------:R-:W-:Y:S02]  /*db40*/  PRMT R12, R15, 0x5410, R30 ;  /* 0x000054100f0c7816 */ /* 0x000fe4000000001e */
[----:B------:R-:W-:Y:S02]  /*db50*/  PRMT R0, R20, 0x5410, R29 ;  /* 0x0000541014007816 */ /* 0x000fe4000000001d */
[----:B------:R-:W-:Y:S01]  /*db60*/  PRMT R3, R24, 0x5410, R27 ;  /* 0x0000541018037816 */ /* 0x000fe2000000001b */
[----:B------:R-:W-:Y:S06]  /*db70*/  @!P0 BRA `(.L_x_6809) ;  /* 0x000001c000788947 */ /* 0x000fec0003800000 */
.L_x_7060:
[----:B------:R-:W-:Y:S05]  /*db80*/  BSYNC B1 ;  /* 0x0000000000017941 */ /* 0x000fea0003800000 */
.L_x_6808:
        /* <DEDUP_REMOVED lines=9> */
[----:B------:R-:W-:-:S11]  /*dc20*/  ISETP.GE.AND P1, PT, R220, R5, PT ;  /* 0x00000005dc00720c */ /* 0x000fd60003f26270 */
[----:B------:R-:W-:Y:S05]  /*dc30*/  @P0 BRA `(.L_x_6813) ;  /* 0x0000000000980947 */ /* 0x000fea0003800000 */
[----:B------:R-:W0:Y:S01]  /*dc40*/  LDS.128 R4, [R21] ;  /* 0x0000000015047984 */ /* 0x000e220000000c00 */
        /* <DEDUP_REMOVED lines=37> */
.L_x_6813:
[----:B------:R-:W-:Y:S05]  /*dea0*/  BSYNC B2 ;  /* 0x0000000000027941 */ /* 0x000fea0003800000 */
.L_x_6812:
[----:B------:R-:W-:Y:S05]  /*deb0*/  @P1 BRA `(.L_x_6811) ;  /* 0x0000000000981947 */ /* 0x000fea0003800000 */
[----:B0-----:R-:W0:Y:S01]  /*dec0*/  LDS.128 R4, [R21+0x4000] ;  /* 0x0040000015047984 */ /* 0x001e220000000c00 */
        /* <DEDUP_REMOVED lines=37> */
.L_x_6811:
[----:B------:R-:W-:Y:S05]  /*e120*/  BSYNC B1 ;  /* 0x0000000000017941 */ /* 0x000fea0003800000 */
.L_x_6810:
[----:B01----:R-:W-:Y:S01]  /*e130*/  VIADD R4, R22, 0x20 ;  /* 0x0000002016047836 */ /* 0x003fe20000000000 */
[----:B------:R-:W-:Y:S04]  /*e140*/  BSSY B1, `(.L_x_6814) ;  /* 0x0000056000017945 */ /* 0x000fe80003800000 */
[----:B------:R-:W-:-:S13]  /*e150*/  ISETP.GE.AND P0, PT, R4, R11, PT ;  /* 0x0000000b0400720c */ /* 0x000fda0003f06270 */
[----:B------:R-:W-:Y:S05]  /*e160*/  @P0 BRA `(.L_x_6815) ;  /* 0x00000004004c0947 */ /* 0x000fea0003800000 */
[----:B------:R-:W0:Y:S01]  /*e170*/  LDC R5, c[0x0][0x3f4] ;  /* 0x0000fd00ff057b82 */ /* 0x000e220000000800 */
[----:B------:R-:W-:Y:S01]  /*e180*/  BSSY B2, `(.L_x_6816) ;  /* 0x000002a000027945 */ /* 0x000fe20003800000 */
[-C--:B0-----:R-:W-:Y:S02]  /*e190*/  ISETP.GE.AND P0, PT, R18, R5.reuse, PT ;  /* 0x000000051200720c */ /* 0x081fe40003f06270 */
[----:B------:R-:W-:-:S11]  /*e1a0*/  ISETP.GE.AND P1, PT, R220, R5, PT ;  /* 0x00000005dc00720c */ /* 0x000fd60003f26270 */
[----:B------:R-:W-:Y:S05]  /*e1b0*/  @P0 BRA `(.L_x_6817) ;  /* 0x0000000000980947 */ /* 0x000fea0003800000 */
[----:B------:R-:W0:Y:S01]  /*e1c0*/  LDS.128 R4, [R21+0x1000] ;  /* 0x0010000015047984 */ /* 0x000e220000000c00 */
        /* <DEDUP_REMOVED lines=37> */
.L_x_6817:
[----:B------:R-:W-:Y:S05]  /*e420*/  BSYNC B2 ;  /* 0x0000000000027941 */ /* 0x000fea0003800000 */
.L_x_6816:
[----:B------:R-:W-:Y:S05]  /*e430*/  @P1 BRA `(.L_x_6815) ;  /* 0x0000000000981947 */ /* 0x000fea0003800000 */
[----:B0-----:R-:W0:Y:S01]  /*e440*/  LDS.128 R4, [R21+0x5000] ;  /* 0x0050000015047984 */ /* 0x001e220000000c00 */
        /* <DEDUP_REMOVED lines=37> */
.L_x_6815:
[----:B------:R-:W-:Y:S05]  /*e6a0*/  BSYNC B1 ;  /* 0x0000000000017941 */ /* 0x000fea0003800000 */
.L_x_6814:
        /* <DEDUP_REMOVED lines=47> */
.L_x_6821:
[----:B------:R-:W-:Y:S05]  /*e9a0*/  BSYNC B2 ;  /* 0x0000000000027941 */ /* 0x000fea0003800000 */
.L_x_6820:
[----:B------:R-:W-:Y:S05]  /*e9b0*/  @P1 BRA `(.L_x_6819) ;  /* 0x0000000000981947 */ /* 0x000fea0003800000 */
[----:B0-----:R-:W0:Y:S01]  /*e9c0*/  LDS.128 R4, [R21+0x6000] ;  /* 0x0060000015047984 */ /* 0x001e220000000c00 */
[----:B------:R-:W-:Y:S01]  /*e9d0*/  SHF.L.U32 R29, R0, 0x10, RZ ;  /* 0x00000010001d7819 */ /* 0x000fe200000006ff */
        /* <DEDUP_REMOVED lines=36> */
.L_x_6819:
[----:B------:R-:W-:Y:S05]  /*ec20*/  BSYNC B1 ;  /* 0x0000000000017941 */ /* 0x000fea0003800000 */
.L_x_6818:
[----:B01----:R-:W-:-:S05]  /*ec30*/  VIADD R4, R22, 0x60 ;  /* 0x0000006016047836 */ /* 0x003fca0000000000 */
        /* <DEDUP_REMOVED lines=23> */
[----:B------:R-:W-:Y:S01]  /*edb0*/  FMUL.FTZ R20, R27, R5 ;  /* 0x000000051b147220 */ /* 0x000fe20000410000 */
[----:B------:R-:W-:Y:S01]  /*edc0*/  FFMA.FTZ R11, R29, R11, R24 ;  /* 0x0000000b1d0b7223 */ /* 0x000fe20000010018 */
[-C--:B------:R-:W-:Y:S01]  /*edd0*/  FFMA.FTZ R5, R27, R15.reuse, -R26 ;  /* 0x0000000f1b057223 */ /* 0x080fe2000001081a */
[----:B------:R-:W-:Y:S01]  /*ede0*/  LOP3.LUT R7, R7, 0xffff0000, RZ, 0xc0, !PT ;  /* 0xffff000007077812 */ /* 0x000fe200078ec0ff */
[C---:B------:R-:W-:Y:S01]  /*edf0*/  IMAD.U32 R26, R14.reuse, 0x10000, RZ ;  /* 0x000100000e1a7824 */ /* 0x040fe200078e00ff */
[----:B------:R-:W-:Y:S01]  /*ee00*/  LOP3.LUT R29, R14, 0xffff0000, RZ, 0xc0, !PT ;  /* 0xffff00000e1d7812 */ /* 0x000fe200078ec0ff */
[C---:B------:R-:W-:Y:S01]  /*ee10*/  IMAD.U32 R24, R12.reuse, 0x10000, RZ ;  /* 0x000100000c187824 */ /* 0x040fe200078e00ff */
[----:B------:R-:W-:Y:S01]  /*ee20*/  LOP3.LUT R27, R12, 0xffff0000, RZ, 0xc0, !PT ;  /* 0xffff00000c1b7812 */ /* 0x000fe200078ec0ff */
[----:B------:R-:W-:Y:S01]  /*ee30*/  FFMA.FTZ R20, R31, R15, R20 ;  /* 0x0000000f1f147223 */ /* 0x000fe20000010014 */
[-C--:B------:R-:W-:Y:S01]  /*ee40*/  FMUL.FTZ R15, R26, R6.reuse ;  /* 0x000000061a0f7220 */ /* 0x080fe20000410000 */
[C---:B------:R-:W-:Y:S01]  /*ee50*/  FMUL.FTZ R25, R24.reuse, R6 ;  /* 0x0000000618197220 */ /* 0x040fe20000410000 */
[-C--:B------:R-:W-:Y:S01]  /*ee60*/  FMUL.FTZ R12, R29, R7.reuse ;  /* 0x000000071d0c7220 */ /* 0x080fe20000410000 */
[C---:B------:R-:W-:Y:S01]  /*ee70*/  FMUL.FTZ R14, R27.reuse, R7 ;  /* 0x000000071b0e7220 */ /* 0x040fe20000410000 */
[-C--:B------:R-:W-:Y:S01]  /*ee80*/  FFMA.FTZ R6, R24, R10.reuse, -R15 ;  /* 0x0000000a18067223 */ /* 0x080fe2000001080f */
[----:B------:R-:W-:Y:S01]  /*ee90*/  FFMA.FTZ R25, R26, R10, R25 ;  /* 0x0000000a1a197223 */ /* 0x000fe20000010019 */
[-C--:B------:R-:W-:Y:S01]  /*eea0*/  FFMA.FTZ R7, R27, R13.reuse, -R12 ;  /* 0x0000000d1b077223 */ /* 0x080fe2000001080c */
[----:B------:R-:W-:Y:S01]  /*eeb0*/  FFMA.FTZ R14, R29, R13, R14 ;  /* 0x0000000d1d0e7223 */ /* 0x000fe2000001000e */
[----:B------:R-:W-:-:S02]  /*eec0*/  F2FP.BF16.F32.PACK_AB R4, R11, R4 ;  /* 0x000000040b04723e */ /* 0x000fc400000010ff */
[----:B------:R-:W-:Y:S02]  /*eed0*/  F2FP.BF16.F32.PACK_AB R5, R20, R5 ;  /* 0x000000051405723e */ /* 0x000fe400000010ff */
[----:B------:R-:W-:Y:S02]  /*eee0*/  F2FP.BF16.F32.PACK_AB R6, R25, R6 ;  /* 0x000000061906723e */ /* 0x000fe400000010ff */
[----:B------:R-:W-:-:S05]  /*eef0*/  F2FP.BF16.F32.PACK_AB R7, R14, R7 ;  /* 0x000000070e07723e */ /* 0x000fca00000010ff */
[----:B------:R0:W-:Y:S02]  /*ef00*/  STS.128 [R21+0x3000], R4 ;  /* 0x0030000415007388 */ /* 0x0001e40000000c00 */
.L_x_6824:
[----:B------:R-:W-:Y:S05]  /*ef10*/  BSYNC B1 ;  /* 0x0000000000017941 */ /* 0x000fea0003800000 */
.L_x_6823:
        /* <DEDUP_REMOVED lines=40> */
.L_x_6804:
[----:B------:R-:W-:-:S03]  /*f1a0*/  UMOV UR4, 0xffffffff ;  /* 0xffffffff00047882 */ /* 0x000fc60000000000 */
[----:B------:R-:W-:Y:S05]  /*f1b0*/  BRA.DIV UR4, `(.L_x_6825) ;  /* 0x000001aa04fc7947 */ /* 0x000fea000b800000 */
[----:B------:R1:W2:Y:S04]  /*f1c0*/  SHFL.IDX PT, R0, R25, RZ, 0x181f ;  /* 0x00181fff19007589 */ /* 0x0002a800000e0000 */
[----:B------:R1:W3:Y:S04]  /*f1d0*/  SHFL.IDX PT, R3, R24, RZ, 0x181f ;  /* 0x00181fff18037589 */ /* 0x0002e800000e0000 */
[----:B------:R1:W4:Y:S04]  /*f1e0*/  SHFL.IDX PT, R20, R27, RZ, 0x181f ;  /* 0x00181fff1b147589 */ /* 0x00032800000e0000 */
[----:B0-----:R1:W0:Y:S02]  /*f1f0*/  SHFL.IDX PT, R14, R26, RZ, 0x181f ;  /* 0x00181fff1a0e7589 */ /* 0x00122400000e0000 */
.L_x_7066:
[----:B------:R-:W5:Y:S01]  /*f200*/  LDL R6, [R1+0x68] ;  /* 0x0000680001067983 */ /* 0x000f620000100800 */
[----:B------:R-:W-:Y:S01]  /*f210*/  ULDC UR4, c[0x0][0x448] ;  /* 0x0001120000047ab9 */ /* 0x000fe20000000800 */
[----:B------:R-:W0:Y:S01]  /*f220*/  LDC R13, c[0x0][0x3f4] ;  /* 0x0000fd00ff0d7b82 */ /* 0x000e220000000800 */
[----:B------:R-:W-:Y:S01]  /*f230*/  IMAD R12, R161, UR4, RZ ;  /* 0x00000004a10c7c24 */ /* 0x000fe2000f8e02ff */
[----:B------:R-:W-:Y:S01]  /*f240*/  BSSY B1, `(.L_x_6826) ;  /* 0x0000018000017945 */ /* 0x000fe20003800000 */
[----:B------:R-:W-:Y:S02]  /*f250*/  CS2R R8, SRZ ;  /* 0x0000000000087805 */ /* 0x000fe4000001ff00 */
[----:B------:R-:W-:Y:S02]  /*f260*/  CS2R R10, SRZ ;  /* 0x00000000000a7805 */ /* 0x000fe4000001ff00 */
[----:B------:R-:W-:Y:S02]  /*f270*/  ISETP.GE.AND P0, PT, R5, R12, PT ;  /* 0x0000000c0500720c */ /* 0x000fe40003f06270 */
[----:B-----5:R-:W-:-:S04]  /*f280*/  LEA.HI R4, R6, R6, RZ, 0x1 ;  /* 0x0000000606047211 */ /* 0x020fc800078f08ff */
[----:B------:R-:W-:-:S05]  /*f290*/  LOP3.LUT R4, R4, 0xfffffffe, RZ, 0xc0, !PT ;  /* 0xfffffffe04047812 */ /* 0x000fca00078ec0ff */
[----:B-1----:R-:W-:Y:S01]  /*f2a0*/  IMAD.IADD R27, R6, 0x1, -R4 ;  /* 0x00000001061b7824 */ /* 0x002fe200078e0a04 */
[----:B------:R-:W-:Y:S02]  /*f2b0*/  CS2R R4, SRZ ;  /* 0x0000000000047805 */ /* 0x000fe4000001ff00 */
[----:B------:R-:W-:Y:S02]  /*f2c0*/  CS2R R6, SRZ ;  /* 0x0000000000067805 */ /* 0x000fe4000001ff00 */
[----:B------:R-:W-:Y:S01]  /*f2d0*/  SHF.L.U32 R27, R27, 0x1f, RZ ;  /* 0x0000001f1b1b7819 */ /* 0x000fe200000006ff */
[----:B0-----:R-:W-:Y:S06]  /*f2e0*/  @P0 BRA `(.L_x_6827) ;  /* 0x0000000000340947 */ /* 0x001fec0003800000 */
[----:B------:R-:W-:Y:S01]  /*f2f0*/  ULDC UR4, c[0x0][0x3f4] ;  /* 0x0000fd0000047ab9 */ /* 0x000fe20000000800 */
[C---:B------:R-:W-:Y:S01]  /*f300*/  IMAD.SHL.U32 R15, R16.reuse, 0x2, RZ ;  /* 0x00000002100f7824 */ /* 0x040fe200078e00ff */
[C---:B------:R-:W-:Y:S02]  /*f310*/  ISETP.GE.AND P2, PT, R16.reuse, UR4, PT ;  /* 0x0000000410007c0c */ /* 0x040fe4000bf46270 */
[----:B------:R-:W-:Y:S02]  /*f320*/  SHF.L.U64.HI R5, R16, 0x1, R17 ;  /* 0x0000000110057819 */ /* 0x000fe40000010211 */
[-C--:B---3--:R-:W-:Y:S02]  /*f330*/  IADD3 R24, P0, R3, R15.reuse, RZ ;  /* 0x0000000f03187210 */ /* 0x088fe40007f1e0ff */
[----:B------:R-:W-:-:S03]  /*f340*/  IADD3 R14, P1, R14, R15, RZ ;  /* 0x0000000f0e0e7210 */ /* 0x000fc60007f3e0ff */
[--C-:B--2---:R-:W-:Y:S02]  /*f350*/  IMAD.X R25, R0, 0x1, R5.reuse, P0 ;  /* 0x0000000100197824 */ /* 0x104fe400000e0605 */
[----:B----4-:R-:W-:Y:S01]  /*f360*/  IMAD.X R15, R20, 0x1, R5, P1 ;  /* 0x00000001140f7824 */ /* 0x010fe200008e0605 */
[----:B------:R-:W-:Y:S01]  /*f370*/  CS2R R4, SRZ ;  /* 0x0000000000047805 */ /* 0x000fe2000001ff00 */
[----:B------:R-:W-:Y:S06]  /*f380*/  @P2 BRA `(.L_x_6827) ;  /* 0x00000000000c2947 */ /* 0x000fec0003800000 */
[----:B------:R-:W-:Y:S02]  /*f390*/  ULDC.64 UR4, c[0x0][0x208] ;  /* 0x0000820000047ab9 */ /* 0x000fe40000000a00 */
[----:B------:R0:W5:Y:S04]  /*f3a0*/  LD.E.128 R4, desc[UR4][R24.64] ;  /* 0x0000000418047980 */ /* 0x000168000c101d00 */
[----:B------:R0:W5:Y:S02]  /*f3b0*/  LD.E.128 R8, desc[UR4][R14.64] ;  /* 0x000000040e087980 */ /* 0x000164000c101d00 */
.L_x_6827:
[----:B------:R-:W-:Y:S05]  /*f3c0*/  BSYNC B1 ;  /* 0x0000000000017941 */ /* 0x000fea0003800000 */
.L_x_6826:
[----:B------:R-:W1:Y:S01]  /*f3d0*/  SYNCS.PHASECHK.TRANS64.TRYWAIT P4, [R2+URZ+0x34800], R27 ;  /* 0x0348001b020075a7 */ /* 0x000e62000808017f */
[----:B--2---:R-:W-:Y:S01]  /*f3e0*/  IMAD R0, R149, -0x80, R12 ;  /* 0xffffff8095007824 */ /* 0x004fe200078e020c */
[--C-:B-----5:R-:W-:Y:S01]  /*f3f0*/  SHF.R.U64 R31, R6, 0x10, R7.reuse ;  /* 0x00000010061f7819 */ /* 0x120fe20000001207 */
[----:B---3--:R-:W-:Y:S01]  /*f400*/  IMAD.MOV.U32 R3, RZ, RZ, R4 ;  /* 0x000000ffff037224 */ /* 0x008fe200078e0004 */
[--C-:B------:R-:W-:Y:S01]  /*f410*/  SHF.R.U32.HI R29, RZ, 0x10, R7.reuse ;  /* 0x00000010ff1d7819 */ /* 0x100fe20000011607 */
[----:B0-----:R-:W-:Y:S01]  /*f420*/  IMAD.MOV.U32 R14, RZ, RZ, R7 ;  /* 0x000000ffff0e7224 */ /* 0x001fe200078e0007 */
[----:B------:R-:W-:Y:S01]  /*f430*/  SHF.R.U64 R26, R4, 0x10, R5 ;  /* 0x00000010041a7819 */ /* 0x000fe20000001205 */
[----:B------:R-:W-:Y:S01]  /*f440*/  IMAD.MOV.U32 R15, RZ, RZ, R8 ;  /* 0x000000ffff0f7224 */ /* 0x000fe200078e0008 */
[----:B------:R-:W-:Y:S01]  /*f450*/  SHF.R.U64 R8, R8, 0x10, R9 ;  /* 0x0000001008087819 */ /* 0x000fe20000001209 */
[----:B------:R-:W-:Y:S01]  /*f460*/  IMAD.MOV.U32 R12, RZ, RZ, R5 ;  /* 0x000000ffff0c7224 */ /* 0x000fe200078e0005 */
[--C-:B------:R-:W-:Y:S01]  /*f470*/  SHF.R.U32.HI R7, RZ, 0x10, R9.reuse ;  /* 0x00000010ff077819 */ /* 0x100fe20000011609 */
[----:B----4-:R-:W-:Y:S01]  /*f480*/  IMAD.MOV.U32 R20, RZ, RZ, R9 ;  /* 0x000000ffff147224 */ /* 0x010fe200078e0009 */
[----:B------:R-:W-:Y:S01]  /*f490*/  SHF.R.U32.HI R33, RZ, 0x10, R5 ;  /* 0x00000010ff217819 */ /* 0x000fe20000011605 */
[----:B------:R-:W-:Y:S01]  /*f4a0*/  VIADD R34, R22, 0x20 ;  /* 0x0000002016227836 */ /* 0x000fe20000000000 */
[----:B------:R-:W-:Y:S01]  /*f4b0*/  ISETP.GE.AND P0, PT, R16, R13, PT ;  /* 0x0000000d1000720c */ /* 0x000fe20003f06270 */
[----:B------:R-:W-:Y:S01]  /*f4c0*/  VIADD R32, R22, 0x40 ;  /* 0x0000004016207836 */ /* 0x000fe20000000000 */
[----:B------:R-:W-:Y:S01]  /*f4d0*/  VIMNMX R9, R0, 0x80, PT ;  /* 0x0000008000097848 */ /* 0x000fe20003fe0100 */
[----:B------:R-:W-:Y:S01]  /*f4e0*/  IMAD.MOV.U32 R4, RZ, RZ, R6 ;  /* 0x000000ffff047224 */ /* 0x000fe200078e0006 */
[--C-:B------:R-:W-:Y:S01]  /*f4f0*/  SHF.R.U64 R5, R10, 0x10, R11.reuse ;  /* 0x000000100a057819 */ /* 0x100fe2000000120b */
[----:B------:R-:W-:Y:S01]  /*f500*/  IMAD.MOV.U32 R24, RZ, RZ, R10 ;  /* 0x000000ffff187224 */ /* 0x000fe200078e000a */
[--C-:B------:R-:W-:Y:S01]  /*f510*/  SHF.R.U32.HI R6, RZ, 0x10, R11.reuse ;  /* 0x00000010ff067819 */ /* 0x100fe2000001160b */
[----:B------:R-:W-:Y:S01]  /*f520*/  IMAD.MOV.U32 R25, RZ, RZ, R11 ;  /* 0x000000ffff197224 */ /* 0x000fe200078e000b */
[----:B------:R-:W-:Y:S01]  /*f530*/  BSSY B1, `(.L_x_6828) ;  /* 0x000000f000017945 */ /* 0x000fe20003800000 */
[----:B------:R-:W-:Y:S01]  /*f540*/  VIADD R30, R22, 0x60 ;  /* 0x00000060161e7836 */ /* 0x000fe20000000000 */
[----:B------:R-:W-:-:S02]  /*f550*/  PRMT R0, R3, 0x5410, R26 ;  /* 0x0000541003007816 */ /* 0x000fc4000000001a */
[-C--:B------:R-:W-:Y:S02]  /*f560*/  ISETP.GE.OR P3, PT, R22, R9.reuse, P0 ;  /* 0x000000091600720c */ /* 0x080fe40000766670 */
[-C--:B------:R-:W-:Y:S02]  /*f570*/  ISETP.GE.OR P2, PT, R34, R9.reuse, P0 ;  /* 0x000000092200720c */ /* 0x080fe40000746670 */
[-C--:B------:R-:W-:Y:S02]  /*f580*/  ISETP.GE.OR P1, PT, R32, R9.reuse, P0 ;  /* 0x000000092000720c */ /* 0x080fe40000726670 */
[----:B------:R-:W-:Y:S02]  /*f590*/  PRMT R3, R12, 0x5410, R33 ;  /* 0x000054100c037816 */ /* 0x000fe40000000021 */
[----:B------:R-:W-:Y:S02]  /*f5a0*/  ISETP.GE.OR P0, PT, R30, R9, P0 ;  /* 0x000000091e00720c */ /* 0x000fe40000706670 */
[----:B------:R-:W-:-:S02]  /*f5b0*/  PRMT R12, R4, 0x5410, R31 ;  /* 0x00005410040c7816 */ /* 0x000fc4000000001f */
[----:B------:R-:W-:Y:S02]  /*f5c0*/  PRMT R14, R14, 0x5410, R29 ;  /* 0x000054100e0e7816 */ /* 0x000fe4000000001d */
[----:B------:R-:W-:Y:S02]  /*f5d0*/  PRMT R15, R15, 0x5410, R8 ;  /* 0x000054100f0f7816 */ /* 0x000fe40000000008 */
[----:B------:R-:W-:Y:S02]  /*f5e0*/  PRMT R20, R20, 0x5410, R7 ;  /* 0x0000541014147816 */ /* 0x000fe40000000007 */
[----:B------:R-:W-:Y:S02]  /*f5f0*/  PRMT R24, R24, 0x5410, R5 ;  /* 0x0000541018187816 */ /* 0x000fe40000000005 */
[----:B------:R-:W-:Y:S01]  /*f600*/  PRMT R25, R25, 0x5410, R6 ;  /* 0x0000541019197816 */ /* 0x000fe20000000006 */
[----:B-1----:R-:W-:Y:S06]  /*f610*/  @!P4 BRA `(.L_x_6829) ;  /* 0x000001a80054c947 */ /* 0x002fec0003800000 */
.L_x_7067:
[----:B------:R-:W-:Y:S05]  /*f620*/  BSYNC B1 ;  /* 0x0000000000017941 */ /* 0x000fea0003800000 */
.L_x_6828:
[----:B------:R-:W-:Y:S04]  /*f630*/  BSSY B1, `(.L_x_6830) ;  /* 0x0000069000017945 */ /* 0x000fe80003800000 */
[----:B------:R-:W-:Y:S05]  /*f640*/  @P3 BRA `(.L_x_6831) ;  /* 0x00000004009c3947 */ /* 0x000fea0003800000 */
[----:B------:R-:W1:Y:S01]  /*f650*/  S2R R5, SR_TID.X ;  /* 0x0000000000057919 */ /* 0x000e620000002100 */
[----:B------:R-:W-:Y:S01]  /*f660*/  IMAD.SHL.U32 R6, R22, 0x40, RZ ;  /* 0x0000004016067824 */ /* 0x000fe200078e00ff */
[C---:B------:R-:W-:Y:S01]  /*f670*/  LOP3.LUT R39, R15.reuse, 0xffff0000, RZ, 0xc0, !PT ;  /* 0xffff00000f277812 */ /* 0x040fe200078ec0ff */
[----:B------:R-:W-:Y:S01]  /*f680*/  IMAD.U32 R38, R15, 0x10000, RZ ;  /* 0x000100000f267824 */ /* 0x000fe200078e00ff */
[----:B------:R-:W2:Y:S01]  /*f690*/  S2R R8, SR_TID.X ;  /* 0x0000000000087919 */ /* 0x000ea20000002100 */
[C---:B------:R-:W-:Y:S01]  /*f6a0*/  IMAD.U32 R36, R0.reuse, 0x10000, RZ ;  /* 0x0001000000247824 */ /* 0x040fe200078e00ff */
[----:B------:R-:W-:Y:S01]  /*f6b0*/  LOP3.LUT R37, R0, 0xffff0000, RZ, 0xc0, !PT ;  /* 0xffff000000257812 */ /* 0x000fe200078ec0ff */
[----:B-1----:R-:W-:Y:S02]  /*f6c0*/  VIADD R5, R5, 0xffffff80 ;  /* 0xffffff8005057836 */ /* 0x002fe40000000000 */
[----:B--2---:R-:W-:-:S03]  /*f6d0*/  VIADD R8, R8, 0xffffff80 ;  /* 0xffffff8008087836 */ /* 0x004fc60000000000 */
[----:B------:R-:W-:-:S04]  /*f6e0*/  SHF.R.S32.HI R4, RZ, 0x1f, R5 ;  /* 0x0000001fff047819 */ /* 0x000fc80000011405 */
[----:B------:R-:W-:-:S04]  /*f6f0*/  LEA.HI R4, R4, R5, RZ, 0x3 ;  /* 0x0000000504047211 */ /* 0x000fc800078f18ff */
[----:B------:R-:W-:-:S05]  /*f700*/  LOP3.LUT R4, R4, 0xfffffff8, RZ, 0xc0, !PT ;  /* 0xfffffff804047812 */ /* 0x000fca00078ec0ff */
[----:B------:R-:W-:-:S05]  /*f710*/  IMAD.IADD R4, R5, 0x1, -R4 ;  /* 0x0000000105047824 */ /* 0x000fca00078e0a04 */
[----:B------:R-:W-:-:S04]  /*f720*/  LEA.HI R4, R13, R4, RZ, 0x1d ;  /* 0x000000040d047211 */ /* 0x000fc800078fe8ff */
[----:B------:R-:W-:Y:S01]  /*f730*/  SHF.R.S32.HI R7, RZ, 0x1f, R4 ;  /* 0x0000001fff077819 */ /* 0x000fe20000011404 */
[----:B------:R-:W-:-:S03]  /*f740*/  IMAD.SHL.U32 R5, R4, 0x8, RZ ;  /* 0x0000000804057824 */ /* 0x000fc600078e00ff */
[----:B------:R-:W-:Y:S02]  /*f750*/  LEA.HI R7, R7, R4, RZ, 0x3 ;  /* 0x0000000407077211 */ /* 0x000fe400078f18ff */
[----:B------:R-:W-:-:S03]  /*f760*/  LOP3.LUT R5, R5, 0x38, RZ, 0xc0, !PT ;  /* 0x0000003805057812 */ /* 0x000fc600078ec0ff */
[----:B------:R-:W-:Y:S01]  /*f770*/  IMAD.SHL.U32 R7, R7, 0x400, RZ ;  /* 0x0000040007077824 */ /* 0x000fe200078e00ff */
[----:B------:R-:W-:Y:S02]  /*f780*/  LOP3.LUT R5, R5, 0x1c0, R6, 0xf8, !PT ;  /* 0x000001c005057812 */ /* 0x000fe400078ef806 */
[----:B------:R-:W-:Y:S02]  /*f790*/  SHF.R.S32.HI R6, RZ, 0x1f, R8 ;  /* 0x0000001fff067819 */ /* 0x000fe40000011408 */
[----:B------:R-:W-:Y:S02]  /*f7a0*/  LOP3.LUT R7, R7, 0x7fffe000, RZ, 0xc0, !PT ;  /* 0x7fffe00007077812 */ /* 0x000fe400078ec0ff */
[----:B------:R-:W-:Y:S01]  /*f7b0*/  LEA.HI R6, R6, R8, RZ, 0x6 ;  /* 0x0000000806067211 */ /* 0x000fe200078f30ff */
[----:B------:R-:W-:-:S04]  /*f7c0*/  IMAD.SHL.U32 R8, R22, 0x40, RZ ;  /* 0x0000004016087824 */ /* 0x000fc800078e00ff */
[----:B------:R-:W-:Y:S01]  /*f7d0*/  IMAD.SHL.U32 R6, R6, 0x8, RZ ;  /* 0x0000000806067824 */ /* 0x000fe200078e00ff */
[----:B------:R-:W-:-:S04]  /*f7e0*/  LOP3.LUT R8, R8, 0x1c0, RZ, 0xc0, !PT ;  /* 0x000001c008087812 */ /* 0x000fc800078ec0ff */
[----:B------:R-:W-:Y:S02]  /*f7f0*/  SHF.R.U32.HI R8, RZ, 0x3, R8 ;  /* 0x00000003ff087819 */ /* 0x000fe40000011608 */
[----:B------:R-:W-:Y:S02]  /*f800*/  LOP3.LUT R6, R6, 0xfffffe00, RZ, 0xc0, !PT ;  /* 0xfffffe0006067812 */ /* 0x000fe400078ec0ff */
[----:B------:R-:W-:-:S04]  /*f810*/  LOP3.LUT R4, R5, R8, RZ, 0x3c, !PT ;  /* 0x0000000805047212 */ /* 0x000fc800078e3cff */
        /* <DEDUP_REMOVED lines=21> */
[----:B------:R-:W-:Y:S02]  /*f970*/  IMAD.U32 R36, R20, 0x10000, RZ ;  /* 0x0001000014247824 */ /* 0x000fe400078e00ff */
[----:B------:R-:W-:Y:S01]  /*f980*/  FFMA.FTZ R38, R27, R38, R32 ;  /* 0x000000261b267223 */ /* 0x000fe20000010020 */
[----:B------:R-:W-:Y:S02]  /*f990*/  IMAD.U32 R32, R3, 0x10000, RZ ;  /* 0x0001000003207824 */ /* 0x000fe400078e00ff */
[-C--:B------:R-:W-:Y:S01]  /*f9a0*/  FMUL.FTZ R27, R8, R37.reuse ;  /* 0x00000025081b7220 */ /* 0x080fe20000410000 */
[C---:B------:R-:W-:Y:S01]  /*f9b0*/  FMUL.FTZ R8, R33.reuse, R36 ;  /* 0x0000002421087220 */ /* 0x040fe20000410000 */
[----:B------:R-:W-:Y:S01]  /*f9c0*/  FFMA.FTZ R41, R4, R37, -R41 ;  /* 0x0000002504297223 */ /* 0x000fe20000010829 */
[----:B------:R-:W-:Y:S01]  /*f9d0*/  FMUL.FTZ R33, R33, R32 ;  /* 0x0000002021217220 */ /* 0x000fe20000410000 */
[----:B------:R-:W-:-:S02]  /*f9e0*/  IMAD.U32 R37, R24, 0x10000, RZ ;  /* 0x0001000018257824 */ /* 0x000fc400078e00ff */
[----:B------:R-:W-:Y:S01]  /*f9f0*/  FFMA.FTZ R39, R4, R39, R27 ;  /* 0x0000002704277223 */ /* 0x000fe2000001001b */
[----:B------:R-:W-:Y:S01]  /*fa00*/  LOP3.LUT R10, R10, 0xffff0000, RZ, 0xc0, !PT ;  /* 0xffff00000a0a7812 */ /* 0x000fe200078ec0ff */
[C---:B------:R-:W-:Y:S01]  /*fa10*/  FFMA.FTZ R36, R29.reuse, R36, R33 ;  /* 0x000000241d247223 */ /* 0x040fe20000010021 */
[----:B------:R-:W-:Y:S01]  /*fa20*/  FFMA.FTZ R42, R29, R32, -R8 ;  /* 0x000000201d2a7223 */ /* 0x000fe20000010808 */
[----:B------:R-:W-:Y:S02]  /*fa30*/  IMAD.U32 R27, R12, 0x10000, RZ ;  /* 0x000100000c1b7824 */ /* 0x000fe400078e00ff */
[----:B------:R-:W-:Y:S01]  /*fa40*/  FMUL.FTZ R43, R34, R37 ;  /* 0x00000025222b7220 */ /* 0x000fe20000410000 */
[----:B------:R-:W-:Y:S01]  /*fa50*/  LOP3.LUT R33, R24, 0xffff0000, RZ, 0xc0, !PT ;  /* 0xffff000018217812 */ /* 0x000fe200078ec0ff */
[----:B------:R-:W-:Y:S01]  /*fa60*/  IMAD.U32 R35, R11, 0x10000, RZ ;  /* 0x000100000b237824 */ /* 0x000fe200078e00ff */
[----:B------:R-:W-:Y:S01]  /*fa70*/  LOP3.LUT R29, R12, 0xffff0000, RZ, 0xc0, !PT ;  /* 0xffff00000c1d7812 */ /* 0x000fe200078ec0ff */
[----:B------:R-:W-:-:S02]  /*fa80*/  IMAD.U32 R32, R25, 0x10000, RZ ;  /* 0x0001000019207824 */ /* 0x000fc400078e00ff */
[-C--:B------:R-:W-:Y:S01]  /*fa90*/  FMUL.FTZ R45, R34, R27.reuse ;  /* 0x0000001b222d7220 */ /* 0x080fe20000410000 */
[----:B------:R-:W-:Y:S01]  /*faa0*/  FFMA.FTZ R43, R30, R27, -R43 ;  /* 0x0000001b1e2b7223 */ /* 0x000fe2000001082b */
[----:B------:R-:W-:Y:S01]  /*fab0*/  FMUL.FTZ R27, R10, R33 ;  /* 0x000000210a1b7220 */ /* 0x000fe20000410000 */
[----:B------:R-:W-:Y:S02]  /*fac0*/  IMAD.U32 R4, R14, 0x10000, RZ ;  /* 0x000100000e047824 */ /* 0x000fe400078e00ff */
[-C--:B------:R-:W-:Y:S01]  /*fad0*/  FMUL.FTZ R10, R10, R29.reuse ;  /* 0x0000001d0a0a7220 */ /* 0x080fe20000410000 */
[----:B------:R-:W-:Y:S01]  /*fae0*/  FMUL.FTZ R8, R35, R32 ;  /* 0x0000002023087220 */ /* 0x000fe20000410000 */
[----:B------:R-:W-:Y:S01]  /*faf0*/  FFMA.FTZ R34, R6, R29, -R27 ;  /* 0x0000001d06227223 */ /* 0x000fe2000001081b */
[----:B------:R-:W-:Y:S01]  /*fb00*/  FFMA.FTZ R45, R30, R37, R45 ;  /* 0x000000251e2d7223 */ /* 0x000fe2000001002d */
        /* <DEDUP_REMOVED lines=27> */
.L_x_6831:
[----:B------:R-:W-:Y:S05]  /*fcc0*/  BSYNC B1 ;  /* 0x0000000000017941 */ /* 0x000fea0003800000 */
.L_x_6830:
[----:B------:R-:W-:Y:S04]  /*fcd0*/  BSSY B1, `(.L_x_6832) ;  /* 0x0000067000017945 */ /* 0x000fe80003800000 */
[----:B------:R-:W-:Y:S05]  /*fce0*/  @P2 BRA `(.L_x_6833) ;  /* 0x0000000400942947 */ /* 0x000fea0003800000 */
[----:B-1----:R-:W2:Y:S04]  /*fcf0*/  LDL R6, [R1+0x44] ;  /* 0x0000440001067983 */ /* 0x002ea80000100800 */
[----:B------:R-:W3:Y:S01]  /*fd00*/  LDL R46, [R1+0x84] ;  /* 0x00008400012e7983 */ /* 0x000ee20000100800 */
[----:B------:R-:W1:Y:S01]  /*fd10*/  S2R R5, SR_TID.X ;  /* 0x0000000000057919 */ /* 0x000e620000002100 */
[C---:B------:R-:W-:Y:S02]  /*fd20*/  VIADD R8, R22.reuse, 0x20 ;  /* 0x0000002016087836 */ /* 0x040fe40000000000 */
[----:B------:R-:W-:Y:S02]  /*fd30*/  VIADD R9, R22, 0x20 ;  /* 0x0000002016097836 */ /* 0x000fe40000000000 */
[----:B-1----:R-:W-:-:S05]  /*fd40*/  VIADD R5, R5, 0xffffff80 ;  /* 0xffffff8005057836 */ /* 0x002fca0000000000 */
[----:B------:R-:W-:-:S04]  /*fd50*/  SHF.R.S32.HI R4, RZ, 0x1f, R5 ;  /* 0x0000001fff047819 */ /* 0x000fc80000011405 */
[----:B------:R-:W-:-:S04]  /*fd60*/  LEA.HI R4, R4, R5, RZ, 0x3 ;  /* 0x0000000504047211 */ /* 0x000fc800078f18ff */
[----:B------:R-:W-:-:S05]  /*fd70*/  LOP3.LUT R4, R4, 0xfffffff8, RZ, 0xc0, !PT ;  /* 0xfffffff804047812 */ /* 0x000fca00078ec0ff */
[----:B------:R-:W-:-:S05]  /*fd80*/  IMAD.IADD R4, R5, 0x1, -R4 ;  /* 0x0000000105047824 */ /* 0x000fca00078e0a04 */
[----:B------:R-:W-:Y:S01]  /*fd90*/  LEA.HI R4, R13, R4, RZ, 0x1d ;  /* 0x000000040d047211 */ /* 0x000fe200078fe8ff */
[----:B------:R-:W-:Y:S01]  /*fda0*/  IMAD.SHL.U32 R9, R9, 0x40, RZ ;  /* 0x0000004009097824 */ /* 0x000fe200078e00ff */
[----:B------:R-:W-:Y:S02]  /*fdb0*/  SHF.L.U32 R8, R8, 0x6, RZ ;  /* 0x0000000608087819 */ /* 0x000fe400000006ff */
[----:B------:R-:W-:Y:S01]  /*fdc0*/  SHF.R.S32.HI R7, RZ, 0x1f, R4 ;  /* 0x0000001fff077819 */ /* 0x000fe20000011404 */
[----:B------:R-:W-:Y:S01]  /*fdd0*/  IMAD.SHL.U32 R5, R4, 0x8, RZ ;  /* 0x0000000804057824 */ /* 0x000fe200078e00ff */
[----:B------:R-:W-:Y:S02]  /*fde0*/  LOP3.LUT R9, R9, 0x1c0, RZ, 0xc0, !PT ;  /* 0x000001c009097812 */ /* 0x000fe400078ec0ff */
[----:B------:R-:W-:Y:S02]  /*fdf0*/  LEA.HI R7, R7, R4, RZ, 0x3 ;  /* 0x0000000407077211 */ /* 0x000fe400078f18ff */
[----:B------:R-:W-:-:S02]  /*fe00*/  LOP3.LUT R8, R8, 0x1c0, RZ, 0xc0, !PT ;  /* 0x000001c008087812 */ /* 0x000fc400078ec0ff */
[----:B------:R-:W-:Y:S01]  /*fe10*/  LOP3.LUT R4, R9, 0x38, R5, 0xf8, !PT ;  /* 0x0000003809047812 */ /* 0x000fe200078ef805 */
[----:B------:R-:W-:Y:S01]  /*fe20*/  IMAD.SHL.U32 R7, R7, 0x400, RZ ;  /* 0x0000040007077824 */ /* 0x000fe200078e00ff */
[----:B------:R-:W-:-:S04]  /*fe30*/  SHF.R.U32.HI R8, RZ, 0x3, R8 ;  /* 0x00000003ff087819 */ /* 0x000fc80000011608 */
[----:B------:R-:W-:Y:S02]  /*fe40*/  LOP3.LUT R4, R4, R8, RZ, 0x3c, !PT ;  /* 0x0000000804047212 */ /* 0x000fe400078e3cff */
[----:B------:R-:W-:Y:S01]  /*fe50*/  LOP3.LUT R7, R7, 0x7fffe000, RZ, 0xc0, !PT ;  /* 0x7fffe00007077812 */ /* 0x000fe200078ec0ff */
[C---:B------:R-:W-:Y:S02]  /*fe60*/  IMAD.U32 R38, R15.reuse, 0x10000, RZ ;  /* 0x000100000f267824 */ /* 0x040fe400078e00ff */
[----:B------:R-:W-:Y:S01]  /*fe70*/  IMAD.U32 R36, R0, 0x10000, RZ ;  /* 0x0001000000247824 */ /* 0x000fe200078e00ff */
[----:B------:R-:W-:Y:S01]  /*fe80*/  LOP3.LUT R40, R15, 0xffff0000, RZ, 0xc0, !PT ;  /* 0xffff00000f287812 */ /* 0x000fe200078ec0ff */
[----:B------:R-:W-:Y:S02]  /*fe90*/  IMAD.U32 R43, R20, 0x10000, RZ ;  /* 0x00010000142b7824 */ /* 0x000fe400078e00ff */
[----:B------:R-:W-:Y:S02]  /*fea0*/  IMAD.U32 R41, R3, 0x10000, RZ ;  /* 0x0001000003297824 */ /* 0x000fe400078e00ff */
[C---:B------:R-:W-:Y:S01]  /*feb0*/  IMAD.U32 R45, R24.reuse, 0x10000, RZ ;  /* 0x00010000182d7824 */ /* 0x040fe200078e00ff */
[----:B------:R-:W-:Y:S01]  /*fec0*/  LOP3.LUT R42, R24, 0xffff0000, RZ, 0xc0, !PT ;  /* 0xffff0000182a7812 */ /* 0x000fe200078ec0ff */
[----:B------:R-:W-:Y:S01]  /*fed0*/  IMAD.U32 R44, R25, 0x10000, RZ ;  /* 0x00010000192c7824 */ /* 0x000fe200078e00ff */
[----:B--2---:R-:W-:-:S02]  /*fee0*/  IADD3 R9, R4, R7, R6 ;  /* 0x0000000704097210 */ /* 0x004fc40007ffe006 */
[----:B---3--:R-:W1:Y:S03]  /*fef0*/  LDS.128 R4, [R46] ;  /* 0x000000002e047984 */ /* 0x008e660000000c00 */
[----:B------:R-:W-:-:S05]  /*ff00*/  IMAD R21, R9, 0x2, R2 ;  /* 0x0000000209157824 */ /* 0x000fca00078e0202 */
[----:B------:R-:W2:Y:S01]  /*ff10*/  LDS.128 R8, [R21+0x16400] ;  /* 0x0164000015087984 */ /* 0x000ea20000000c00 */
[----:B-1----:R-:W-:Y:S02]  /*ff20*/  IMAD.U32 R26, R4, 0x10000, RZ ;  /* 0x00010000041a7824 */ /* 0x002fe400078e00ff */
[C---:B--2---:R-:W-:Y:S01]  /*ff30*/  IMAD.U32 R31, R8.reuse, 0x10000, RZ ;  /* 0x00010000081f7824 */ /* 0x044fe200078e00ff */
[----:B------:R-:W-:-:S03]  /*ff40*/  LOP3.LUT R8, R8, 0xffff0000, RZ, 0xc0, !PT ;  /* 0xffff000008087812 */ /* 0x000fc600078ec0ff */
[-C--:B------:R-:W-:Y:S01]  /*ff50*/  FMUL.FTZ R35, R38, R31.reuse ;  /* 0x0000001f26237220 */ /* 0x080fe20000410000 */
[----:B------:R-:W-:-:S03]  /*ff60*/  FMUL.FTZ R31, R36, R31 ;  /* 0x0000001f241f7220 */ /* 0x000fc60000410000 */
[----:B------:R-:W-:Y:S01]  /*ff70*/  FFMA.FTZ R35, R36, R26, -R35 ;  /* 0x0000001a24237223 */ /* 0x000fe20000010823 */
[----:B------:R-:W-:Y:S01]  /*ff80*/  LOP3.LUT R36, R0, 0xffff0000, RZ, 0xc0, !PT ;  /* 0xffff000000247812 */ /* 0x000fe200078ec0ff */
[-C--:B------:R-:W-:Y:S01]  /*ff90*/  FMUL.FTZ R37, R40, R8.reuse ;  /* 0x0000000828257220 */ /* 0x080fe20000410000 */
[----:B------:R-:W-:Y:S01]  /*ffa0*/  LOP3.LUT R4, R4, 0xffff0000, RZ, 0xc0, !PT ;  /* 0xffff000004047812 */ /* 0x000fe200078ec0ff */
[----:B------:R-:W-:Y:S02]  /*ffb0*/  IMAD.U32 R32, R9, 0x10000, RZ ;  /* 0x0001000009207824 */ /* 0x000fe400078e00ff */
[----:B------:R-:W-:Y:S01]  /*ffc0*/  FMUL.FTZ R39, R36, R8 ;  /* 0x0000000824277220 */ /* 0x000fe20000410000 */
[----:B------:R-:W-:Y:S02]  /*ffd0*/  IMAD.U32 R33, R10, 0x10000, RZ ;  /* 0x000100000a217824 */ /* 0x000fe400078e00ff */
[----:B------:R-:W-:Y:S01]  /*ffe0*/  FFMA.FTZ R8, R36, R4, -R37 ;  /* 0x0000000424087223 */ /* 0x000fe20000010825 */
[----:B------:R-:W-:Y:S01]  /*fff0*/  FFMA.FTZ R31, R38, R26, R31 ;  /* 0x0000001a261f7223 */ /* 0x000fe2000001001f */
[-C--:B------:R-:W-:Y:S01]  /*10000*/  FMUL.FTZ R36, R43, R32.reuse ;  /* 0x000000202b247220 */ /* 0x080fe20000410000 */
[----:B0-----:R-:W-:Y:S01]  /*10010*/  IMAD.U32 R27, R5, 0x10000, RZ ;  /* 0x00010000051b7824 */ /* 0x001fe200078e00ff */
[----:B------:R-:W-:Y:S01]  /*10020*/  LOP3.LUT R10, R10, 0xffff0000, RZ, 0xc0, !PT ;  /* 0xffff00000a0a7812 */ /* 0x000fe200078ec0ff */
[----:B------:R-:W-:Y:S01]  /*10030*/  FMUL.FTZ R32, R41, R32 ;  /* 0x0000002029207220 */ /* 0x000fe20000410000 */
[----:B------:R-:W-:Y:S01]  /*10040*/  FFMA.FTZ R26, R40, R4, R39 ;  /* 0x00000004281a7223 */ /* 0x000fe20000010027 */
[----:B------:R-:W-:-:S02]  /*10050*/  IMAD.U32 R37, R12, 0x10000, RZ ;  /* 0x000100000c257824 */ /* 0x000fc400078e00ff */
[----:B------:R-:W-:Y:S01]  /*10060*/  FMUL.FTZ R4, R45, R33 ;  /* 0x000000212d047220 */ /* 0x000fe20000410000 */
[----:B------:R-:W-:Y:S01]  /*10070*/  IMAD.U32 R29, R6, 0x10000, RZ ;  /* 0x00010000061d7824 */ /* 0x000fe200078e00ff */
[----:B------:R-:W-:Y:S01]  /*10080*/  LOP3.LUT R40, R12, 0xffff0000, RZ, 0xc0, !PT ;  /* 0xffff00000c287812 */ /* 0x000fe200078ec0ff */
[-C--:B------:R-:W-:Y:S01]  /*10090*/  FFMA.FTZ R36, R41, R27.reuse, -R36 ;  /* 0x0000001b29247223 */ /* 0x080fe20000010824 */
[----:B------:R-:W-:Y:S01]  /*100a0*/  LOP3.LUT R6, R6, 0xffff0000, RZ, 0xc0, !PT ;  /* 0xffff000006067812 */ /* 0x000fe200078ec0ff */
[----:B------:R-:W-:Y:S01]  /*100b0*/  FFMA.FTZ R32, R43, R27, R32 ;  /* 0x0000001b2b207223 */ /* 0x000fe20000010020 */
[----:B------:R-:W-:Y:S01]  /*100c0*/  FMUL.FTZ R38, R37, R33 ;  /* 0x0000002125267220 */ /* 0x000fe20000410000 */
[----:B------:R-:W-:Y:S02]  /*100d0*/  IMAD.U32 R34, R11, 0x10000, RZ ;  /* 0x000100000b227824 */ /* 0x000fe400078e00ff */
[----:B------:R-:W-:Y:S01]  /*100e0*/  FFMA.FTZ R27, R37, R29, -R4 ;  /* 0x0000001d251b7223 */ /* 0x000fe20000010804 */
[----:B------:R-:W-:Y:S01]  /*100f0*/  FMUL.FTZ R33, R42, R10 ;  /* 0x0000000a2a217220 */ /* 0x000fe20000410000 */
[----:B------:R-:W-:-:S02]  /*10100*/  IMAD.U32 R4, R14, 0x10000, RZ ;  /* 0x000100000e047824 */ /* 0x000fc400078e00ff */
[----:B------:R-:W-:Y:S01]  /*10110*/  FMUL.FTZ R37, R40, R10 ;  /* 0x0000000a28257220 */ /* 0x000fe20000410000 */
[----:B------:R-:W-:Y:S01]  /*10120*/  FFMA.FTZ R10, R45, R29, R38 ;  /* 0x0000001d2d0a7223 */ /* 0x000fe20000010026 */
[----:B------:R-:W-:Y:S01]  /*10130*/  IMAD.U32 R30, R7, 0x10000, RZ ;  /* 0x00010000071e7824 */ /* 0x000fe200078e00ff */
[----:B------:R-:W-:Y:S01]  /*10140*/  LOP3.LUT R9, R9, 0xffff0000, RZ, 0xc0, !PT ;  /* 0xffff000009097812 */ /* 0x000fe200078ec0ff */
[----:B------:R-:W-:Y:S01]  /*10150*/  FMUL.FTZ R29, R44, R34 ;  /* 0x000000222c1d7220 */ /* 0x000fe20000410000 */
[----:B------:R-:W-:Y:S01]  /*10160*/  FFMA.FTZ R38, R40, R6, -R33 ;  /* 0x0000000628267223 */ /* 0x000fe20000010821 */
[----:B------:R-:W-:Y:S01]  /*10170*/  LOP3.LUT R43, R20, 0xffff0000, RZ, 0xc0, !PT ;  /* 0xffff0000142b7812 */ /* 0x000fe200078ec0ff */
[----:B------:R-:W-:Y:S01]  /*10180*/  FMUL.FTZ R33, R4, R34 ;  /* 0x0000002204217220 */ /* 0x000fe20000410000 */
[----:B------:R-:W-:Y:S02]  /*10190*/  LOP3.LUT R11, R11, 0xffff0000, RZ, 0xc0, !PT ;  /* 0xffff00000b0b7812 */ /* 0x000fe400078ec0ff */
[----:B------:R-:W-:-:S02]  /*101a0*/  LOP3.LUT R39, R3, 0xffff0000, RZ, 0xc0, !PT ;  /* 0xffff000003277812 */ /* 0x000fc400078ec0ff */
[----:B------:R-:W-:Y:S02]  /*101b0*/  LOP3.LUT R45, R25, 0xffff0000, RZ, 0xc0, !PT ;  /* 0xffff0000192d7812 */ /* 0x000fe400078ec0ff */
[----:B------:R-:W-:Y:S01]  /*101c0*/  LOP3.LUT R41, R14, 0xffff0000, RZ, 0xc0, !PT ;  /* 0xffff00000e297812 */ /* 0x000fe200078ec0ff */
[----:B------:R-:W-:Y:S01]  /*101d0*/  FFMA.FTZ R29, R4, R30, -R29 ;  /* 0x0000001e041d7223 */ /* 0x000fe2000001081d */
[----:B------:R-:W-:Y:S01]  /*101e0*/  LOP3.LUT R5, R5, 0xffff0000, RZ, 0xc0, !PT ;  /* 0xffff000005057812 */ /* 0x000fe200078ec0ff */
[----:B------:R-:W-:Y:S01]  /*101f0*/  FFMA.FTZ R37, R42, R6, R37 ;  /* 0x000000062a257223 */ /* 0x000fe20000010025 */
[----:B------:R-:W-:Y:S01]  /*10200*/  LOP3.LUT R7, R7, 0xffff0000, RZ, 0xc0, !PT ;  /* 0xffff000007077812 */ /* 0x000fe200078ec0ff */
[----:B------:R-:W-:Y:S01]  /*10210*/  FFMA.FTZ R33, R44, R30, R33 ;  /* 0x0000001e2c217223 */ /* 0x000fe20000010021 */
[-C--:B------:R-:W-:Y:S01]  /*10220*/  FMUL.FTZ R4, R43, R9.reuse ;  /* 0x000000092b047220 */ /* 0x080fe20000410000 */
[----:B------:R-:W-:Y:S01]  /*10230*/  FMUL.FTZ R6, R39, R9 ;  /* 0x0000000927067220 */ /* 0x000fe20000410000 */
[-C--:B------:R-:W-:Y:S01]  /*10240*/  FMUL.FTZ R30, R45, R11.reuse ;  /* 0x0000000b2d1e7220 */ /* 0x080fe20000410000 */
[----:B------:R-:W-:Y:S01]  /*10250*/  FMUL.FTZ R34, R41, R11 ;  /* 0x0000000b29227220 */ /* 0x000fe20000410000 */
[-C--:B------:R-:W-:Y:S01]  /*10260*/  FFMA.FTZ R9, R39, R5.reuse, -R4 ;  /* 0x0000000527097223 */ /* 0x080fe20000010804 */
[----:B------:R-:W-:Y:S01]  /*10270*/  FFMA.FTZ R11, R43, R5, R6 ;  /* 0x000000052b0b7223 */ /* 0x000fe20000010006 */
[-C--:B------:R-:W-:Y:S01]  /*10280*/  FFMA.FTZ R30, R41, R7.reuse, -R30 ;  /* 0x00000007291e7223 */ /* 0x080fe2000001081e */
        /* <DEDUP_REMOVED lines=11> */
.L_x_6833:
[----:B------:R-:W-:Y:S05]  /*10340*/  BSYNC B1 ;  /* 0x0000000000017941 */ /* 0x000fea0003800000 */
.L_x_6832:
[----:B------:R-:W-:Y:S04]  /*10350*/  BSSY B1, `(.L_x_6834) ;  /* 0x0000067000017945 */ /* 0x000fe80003800000 */
[----:B------:R-:W-:Y:S05]  /*10360*/  @P1 BRA `(.L_x_6835) ;  /* 0x0000000400941947 */ /* 0x000fea0003800000 */
[----:B-12---:R-:W2:Y:S04]  /*10370*/  LDL R6, [R1+0x40] ;  /* 0x0000400001067983 */ /* 0x006ea80000100800 */
        /* <DEDUP_REMOVED lines=10> */
[----:B------:R-:W-:Y:S02]  /*10420*/  IMAD.SHL.U32 R8, R8, 0x40, RZ ;  /* 0x0000004008087824 */ /* 0x000fe400078e00ff */
[----:B------:R-:W-:Y:S01]  /*10430*/  IMAD.SHL.U32 R9, R9, 0x40, RZ ;  /* 0x0000004009097824 */ /* 0x000fe200078e00ff */
[----:B------:R-:W-:Y:S01]  /*10440*/  SHF.R.S32.HI R7, RZ, 0x1f, R4 ;  /* 0x0000001fff077819 */ /* 0x000fe20000011404 */
[----:B------:R-:W-:Y:S01]  /*10450*/  IMAD.SHL.U32 R5, R4, 0x8, RZ ;  /* 0x0000000804057824 */ /* 0x000fe200078e00ff */
[----:B------:R-:W-:Y:S02]  /*10460*/  LOP3.LUT R8, R8, 0x1c0, RZ, 0xc0, !PT ;  /* 0x000001c008087812 */ /* 0x000fe400078ec0ff */
[----:B------:R-:W-:Y:S02]  /*10470*/  LEA.HI R7, R7, R4, RZ, 0x3 ;  /* 0x0000000407077211 */ /* 0x000fe400078f18ff */
[----:B------:R-:W-:-:S02]  /*10480*/  LOP3.LUT R9, R9, 0x1c0, RZ, 0xc0, !PT ;  /* 0x000001c009097812 */ /* 0x000fc400078ec0ff */
[----:B------:R-:W-:Y:S01]  /*10490*/  SHF.R.U32.HI R8, RZ, 0x3, R8 ;  /* 0x00000003ff087819 */ /* 0x000fe20000011608 */
[----:B------:R-:W-:Y:S01]  /*104a0*/  IMAD.SHL.U32 R7, R7, 0x400, RZ ;  /* 0x0000040007077824 */ /* 0x000fe200078e00ff */
[----:B------:R-:W-:-:S04]  /*104b0*/  LOP3.LUT R4, R9, 0x38, R5, 0xf8, !PT ;  /* 0x0000003809047812 */ /* 0x000fc800078ef805 */
        /* <DEDUP_REMOVED lines=80> */
.L_x_6835:
[----:B------:R-:W-:Y:S05]  /*109c0*/  BSYNC B1 ;  /* 0x0000000000017941 */ /* 0x000fea0003800000 */
.L_x_6834:
[----:B------:R-:W-:Y:S05]  /*109d0*/  @P0 BRA `(.L_x_6822) ;  /* 0x0000000400940947 */ /* 0x000fea0003800000 */
[----:B-123--:R-:W1:Y:S01]  /*109e0*/  S2R R5, SR_TID.X ;  /* 0x0000000000057919 */ /* 0x00ee620000002100 */
[----:B------:R-:W2:Y:S01]  /*109f0*/  LDL R42, [R1+0x7c] ;  /* 0x00007c00012a7983 */ /* 0x000ea20000100800 */
[----:B-1----:R-:W-:-:S05]  /*10a00*/  VIADD R5, R5, 0xffffff80 ;  /* 0xffffff8005057836 */ /* 0x002fca0000000000 */
[----:B------:R-:W-:-:S04]  /*10a10*/  SHF.R.S32.HI R4, RZ, 0x1f, R5 ;  /* 0x0000001fff047819 */ /* 0x000fc80000011405 */
[----:B------:R-:W-:-:S04]  /*10a20*/  LEA.HI R4, R4, R5, RZ, 0x3 ;  /* 0x0000000504047211 */ /* 0x000fc800078f18ff */
[----:B------:R-:W-:-:S05]  /*10a30*/  LOP3.LUT R4, R4, 0xfffffff8, RZ, 0xc0, !PT ;  /* 0xfffffff804047812 */ /* 0x000fca00078ec0ff */
[----:B------:R-:W-:Y:S02]  /*10a40*/  IMAD.IADD R4, R5, 0x1, -R4 ;  /* 0x0000000105047824 */ /* 0x000fe400078e0a04 */
[----:B------:R-:W3:Y:S01]  /*10a50*/  LDL R5, [R1+0x3c] ;  /* 0x00003c0001057983 */ /* 0x000ee20000100800 */
[C---:B------:R-:W-:Y:S02]  /*10a60*/  VIADD R7, R22.reuse, 0x60 ;  /* 0x0000006016077836 */ /* 0x040fe40000000000 */
[----:B------:R-:W-:Y:S01]  /*10a70*/  LEA.HI R13, R13, R4, RZ, 0x1d ;  /* 0x000000040d0d7211 */ /* 0x000fe200078fe8ff */
[----:B------:R-:W-:Y:S02]  /*10a80*/  VIADD R8, R22, 0x60 ;  /* 0x0000006016087836 */ /* 0x000fe40000000000 */
[----:B------:R-:W-:Y:S01]  /*10a90*/  IMAD.SHL.U32 R7, R7, 0x40, RZ ;  /* 0x0000004007077824 */ /* 0x000fe200078e00ff */
[----:B------:R-:W-:Y:S01]  /*10aa0*/  SHF.R.S32.HI R6, RZ, 0x1f, R13 ;  /* 0x0000001fff067819 */ /* 0x000fe2000001140d */
[----:B------:R-:W-:-:S02]  /*10ab0*/  IMAD.SHL.U32 R8, R8, 0x40, RZ ;  /* 0x0000004008087824 */ /* 0x000fc400078e00ff */
[----:B------:R-:W-:Y:S01]  /*10ac0*/  IMAD.SHL.U32 R4, R13, 0x8, RZ ;  /* 0x000000080d047824 */ /* 0x000fe200078e00ff */
[----:B------:R-:W-:Y:S02]  /*10ad0*/  LEA.HI R6, R6, R13, RZ, 0x3 ;  /* 0x0000000d06067211 */ /* 0x000fe400078f18ff */
[----:B------:R-:W-:Y:S02]  /*10ae0*/  LOP3.LUT R8, R8, 0x1c0, RZ, 0xc0, !PT ;  /* 0x000001c008087812 */ /* 0x000fe400078ec0ff */
[----:B------:R-:W-:Y:S01]  /*10af0*/  LOP3.LUT R7, R7, 0x1c0, RZ, 0xc0, !PT ;  /* 0x000001c007077812 */ /* 0x000fe200078ec0ff */
[----:B------:R-:W-:Y:S01]  /*10b00*/  IMAD.SHL.U32 R6, R6, 0x400, RZ ;  /* 0x0000040006067824 */ /* 0x000fe200078e00ff */
[----:B------:R-:W-:Y:S02]  /*10b10*/  LOP3.LUT R4, R8, 0x38, R4, 0xf8, !PT ;  /* 0x0000003808047812 */ /* 0x000fe400078ef804 */
[----:B------:R-:W-:Y:S02]  /*10b20*/  SHF.R.U32.HI R7, RZ, 0x3, R7 ;  /* 0x00000003ff077819 */ /* 0x000fe40000011607 */
[----:B------:R-:W-:-:S02]  /*10b30*/  LOP3.LUT R9, R6, 0x7fffe000, RZ, 0xc0, !PT ;  /* 0x7fffe00006097812 */ /* 0x000fc400078ec0ff */
[----:B------:R-:W-:Y:S01]  /*10b40*/  LOP3.LUT R4, R4, R7, RZ, 0x3c, !PT ;  /* 0x0000000704047212 */ /* 0x000fe200078e3cff */
[C---:B------:R-:W-:Y:S01]  /*10b50*/  IMAD.U32 R37, R15.reuse, 0x10000, RZ ;  /* 0x000100000f257824 */ /* 0x040fe200078e00ff */
[----:B------:R-:W-:Y:S01]  /*10b60*/  LOP3.LUT R38, R15, 0xffff0000, RZ, 0xc0, !PT ;  /* 0xffff00000f267812 */ /* 0x000fe200078ec0ff */
[C---:B------:R-:W-:Y:S01]  /*10b70*/  IMAD.U32 R35, R0.reuse, 0x10000, RZ ;  /* 0x0001000000237824 */ /* 0x040fe200078e00ff */
[----:B------:R-:W-:Y:S02]  /*10b80*/  LOP3.LUT R0, R0, 0xffff0000, RZ, 0xc0, !PT ;  /* 0xffff000000007812 */ /* 0x000fe400078ec0ff */
[C---:B------:R-:W-:Y:S02]  /*10b90*/  SHF.L.U32 R43, R24.reuse, 0x10, RZ ;  /* 0x00000010182b7819 */ /* 0x040fe400000006ff */
[----:B------:R-:W-:Y:S01]  /*10ba0*/  LOP3.LUT R24, R24, 0xffff0000, RZ, 0xc0, !PT ;  /* 0xffff000018187812 */ /* 0x000fe200078ec0ff */
[----:B------:R-:W-:Y:S02]  /*10bb0*/  IMAD.U32 R45, R25, 0x10000, RZ ;  /* 0x00010000192d7824 */ /* 0x000fe400078e00ff */
[----:B------:R-:W-:-:S02]  /*10bc0*/  IMAD.U32 R41, R14, 0x10000, RZ ;  /* 0x000100000e297824 */ /* 0x000fc400078e00ff */
[C---:B------:R-:W-:Y:S01]  /*10bd0*/  IMAD.U32 R36, R3.reuse, 0x10000, RZ ;  /* 0x0001000003247824 */ /* 0x040fe200078e00ff */
[----:B------:R-:W-:Y:S01]  /*10be0*/  LOP3.LUT R3, R3, 0xffff0000, RZ, 0xc0, !PT ;  /* 0xffff000003037812 */ /* 0x000fe200078ec0ff */
[----:B------:R-:W-:Y:S01]  /*10bf0*/  IMAD.U32 R40, R20, 0x10000, RZ ;  /* 0x0001000014287824 */ /* 0x000fe200078e00ff */
[----:B---3--:R-:W-:Y:S02]  /*10c00*/  IADD3 R9, R4, R9, R5 ;  /* 0x0000000904097210 */ /* 0x008fe40007ffe005 */
[----:B--2---:R-:W1:Y:S03]  /*10c10*/  LDS.128 R4, [R42] ;  /* 0x000000002a047984 */ /* 0x004e660000000c00 */
[----:B------:R-:W-:-:S05]  /*10c20*/  IMAD R13, R9, 0x2, R2 ;  /* 0x00000002090d7824 */ /* 0x000fca00078e0202 */
[----:B------:R-:W2:Y:S01]  /*10c30*/  LDS.128 R8, [R13+0x16400] ;  /* 0x016400000d087984 */ /* 0x000ea20000000c00 */
[C---:B-1----:R-:W-:Y:S01]  /*10c40*/  IMAD.U32 R21, R4.reuse, 0x10000, RZ ;  /* 0x0001000004157824 */ /* 0x042fe200078e00ff */
[----:B------:R-:W-:Y:S01]  /*10c50*/  LOP3.LUT R4, R4, 0xffff0000, RZ, 0xc0, !PT ;  /* 0xffff000004047812 */ /* 0x000fe200078ec0ff */
[C---:B--2---:R-:W-:Y:S01]  /*10c60*/  IMAD.U32 R30, R8.reuse, 0x10000, RZ ;  /* 0x00010000081e7824 */ /* 0x044fe200078e00ff */
[----:B------:R-:W-:-:S03]  /*10c70*/  LOP3.LUT R8, R8, 0xffff0000, RZ, 0xc0, !PT ;  /* 0xffff000008087812 */ /* 0x000fc600078ec0ff */
[-C--:B------:R-:W-:Y:S01]  /*10c80*/  FMUL.FTZ R34, R37, R30.reuse ;  /* 0x0000001e25227220 */ /* 0x080fe20000410000 */
[C---:B------:R-:W-:Y:S01]  /*10c90*/  FMUL.FTZ R30, R35.reuse, R30 ;  /* 0x0000001e231e7220 */ /* 0x040fe20000410000 */
[-C--:B------:R-:W-:Y:S01]  /*10ca0*/  FMUL.FTZ R15, R38, R8.reuse ;  /* 0x00000008260f7220 */ /* 0x080fe20000410000 */
[----:B------:R-:W-:Y:S02]  /*10cb0*/  IMAD.U32 R32, R10, 0x10000, RZ ;  /* 0x000100000a207824 */ /* 0x000fe400078e00ff */
[-C--:B------:R-:W-:Y:S01]  /*10cc0*/  FFMA.FTZ R34, R35, R21.reuse, -R34 ;  /* 0x0000001523227223 */ /* 0x080fe20000010822 */
[----:B------:R-:W-:Y:S01]  /*10cd0*/  FFMA.FTZ R30, R37, R21, R30 ;  /* 0x00000015251e7223 */ /* 0x000fe2000001001e */
[----:B------:R-:W-:Y:S02]  /*10ce0*/  IMAD.U32 R37, R12, 0x10000, RZ ;  /* 0x000100000c257824 */ /* 0x000fe400078e00ff */
[C---:B------:R-:W-:Y:S01]  /*10cf0*/  FMUL.FTZ R21, R0.reuse, R8 ;  /* 0x0000000800157220 */ /* 0x040fe20000410000 */
[----:B------:R-:W-:Y:S01]  /*10d00*/  FFMA.FTZ R15, R0, R4, -R15 ;  /* 0x00000004000f7223 */ /* 0x000fe2000001080f */
[----:B0-----:R-:W-:Y:S01]  /*10d10*/  IMAD.U32 R27, R6, 0x10000, RZ ;  /* 0x00010000061b7824 */ /* 0x001fe200078e00ff */
[----:B------:R-:W-:Y:S01]  /*10d20*/  LOP3.LUT R10, R10, 0xffff0000, RZ, 0xc0, !PT ;  /* 0xffff00000a0a7812 */ /* 0x000fe200078ec0ff */
[-C--:B------:R-:W-:Y:S01]  /*10d30*/  FMUL.FTZ R0, R43, R32.reuse ;  /* 0x000000202b007220 */ /* 0x080fe20000410000 */
[----:B------:R-:W-:Y:S01]  /*10d40*/  LOP3.LUT R12, R12, 0xffff0000, RZ, 0xc0, !PT ;  /* 0xffff00000c0c7812 */ /* 0x000fe200078ec0ff */
[----:B------:R-:W-:Y:S01]  /*10d50*/  FMUL.FTZ R32, R37, R32 ;  /* 0x0000002025207220 */ /* 0x000fe20000410000 */
[----:B------:R-:W-:-:S02]  /*10d60*/  IMAD.U32 R33, R11, 0x10000, RZ ;  /* 0x000100000b217824 */ /* 0x000fc400078e00ff */
[-C--:B------:R-:W-:Y:S01]  /*10d70*/  FFMA.FTZ R8, R37, R27.reuse, -R0 ;  /* 0x0000001b25087223 */ /* 0x080fe20000010800 */
[----:B------:R-:W-:Y:S01]  /*10d80*/  LOP3.LUT R6, R6, 0xffff0000, RZ, 0xc0, !PT ;  /* 0xffff000006067812 */ /* 0x000fe200078ec0ff */
[-C--:B------:R-:W-:Y:S01]  /*10d90*/  FMUL.FTZ R37, R24, R10.reuse ;  /* 0x0000000a18257220 */ /* 0x080fe20000410000 */
[----:B------:R-:W-:Y:S01]  /*10da0*/  FMUL.FTZ R39, R12, R10 ;  /* 0x0000000a0c277220 */ /* 0x000fe20000410000 */
[----:B------:R-:W-:Y:S02]  /*10db0*/  IMAD.U32 R31, R9, 0x10000, RZ ;  /* 0x00010000091f7824 */ /* 0x000fe400078e00ff */
[----:B------:R-:W-:Y:S01]  /*10dc0*/  FFMA.FTZ R21, R38, R4, R21 ;  /* 0x0000000426157223 */ /* 0x000fe20000010015 */
[----:B------:R-:W-:Y:S01]  /*10dd0*/  FFMA.FTZ R10, R43, R27, R32 ;  /* 0x0000001b2b0a7223 */ /* 0x000fe20000010020 */
[----:B------:R-:W-:Y:S01]  /*10de0*/  IMAD.U32 R29, R7, 0x10000, RZ ;  /* 0x00010000071d7824 */ /* 0x000fe200078e00ff */
[----:B------:R-:W-:Y:S01]  /*10df0*/  LOP3.LUT R9, R9, 0xffff0000, RZ, 0xc0, !PT ;  /* 0xffff000009097812 */ /* 0x000fe200078ec0ff */
[-C--:B------:R-:W-:Y:S01]  /*10e00*/  FMUL.FTZ R0, R45, R33.reuse ;  /* 0x000000212d007220 */ /* 0x080fe20000410000 */
[----:B------:R-:W-:Y:S01]  /*10e10*/  FMUL.FTZ R4, R41, R33 ;  /* 0x0000002129047220 */ /* 0x000fe20000410000 */
[----:B------:R-:W-:-:S02]  /*10e20*/  LOP3.LUT R27, R20, 0xffff0000, RZ, 0xc0, !PT ;  /* 0xffff0000141b7812 */ /* 0x000fc400078ec0ff */
[----:B------:R-:W-:Y:S02]  /*10e30*/  LOP3.LUT R11, R11, 0xffff0000, RZ, 0xc0, !PT ;  /* 0xffff00000b0b7812 */ /* 0x000fe400078ec0ff */
[----:B------:R-:W-:Y:S01]  /*10e40*/  LOP3.LUT R33, R25, 0xffff0000, RZ, 0xc0, !PT ;  /* 0xffff000019217812 */ /* 0x000fe200078ec0ff */
[C---:B------:R-:W-:Y:S01]  /*10e50*/  IMAD.U32 R26, R5.reuse, 0x10000, RZ ;  /* 0x00010000051a7824 */ /* 0x040fe200078e00ff */
[----:B------:R-:W-:Y:S01]  /*10e60*/  LOP3.LUT R25, R14, 0xffff0000, RZ, 0xc0, !PT ;  /* 0xffff00000e197812 */ /* 0x000fe200078ec0ff */
[-C--:B------:R-:W-:Y:S01]  /*10e70*/  FFMA.FTZ R39, R24, R6.reuse, R39 ;  /* 0x0000000618277223 */ /* 0x080fe20000010027 */
[----:B------:R-:W-:Y:S01]  /*10e80*/  LOP3.LUT R5, R5, 0xffff0000, RZ, 0xc0, !PT ;  /* 0xffff000005057812 */ /* 0x000fe200078ec0ff */
[----:B------:R-:W-:Y:S01]  /*10e90*/  FFMA.FTZ R24, R41, R29, -R0 ;  /* 0x0000001d29187223 */ /* 0x000fe20000010800 */
[----:B------:R-:W-:Y:S01]  /*10ea0*/  LOP3.LUT R7, R7, 0xffff0000, RZ, 0xc0, !PT ;  /* 0xffff000007077812 */ /* 0x000fe200078ec0ff */
[----:B------:R-:W-:Y:S01]  /*10eb0*/  FFMA.FTZ R37, R12, R6, -R37 ;  /* 0x000000060c257223 */ /* 0x000fe20000010825 */
[----:B------:R-:W-:Y:S01]  /*10ec0*/  FMUL.FTZ R0, R27, R9 ;  /* 0x000000091b007220 */ /* 0x000fe20000410000 */
[----:B------:R-:W-:Y:S01]  /*10ed0*/  FMUL.FTZ R35, R40, R31 ;  /* 0x0000001f28237220 */ /* 0x000fe20000410000 */
[----:B------:R-:W-:Y:S01]  /*10ee0*/  FFMA.FTZ R29, R45, R29, R4 ;  /* 0x0000001d2d1d7223 */ /* 0x000fe20000010004 */
[----:B------:R-:W-:Y:S01]  /*10ef0*/  FMUL.FTZ R6, R33, R11 ;  /* 0x0000000b21067220 */ /* 0x000fe20000410000 */
[C---:B------:R-:W-:Y:S01]  /*10f00*/  FMUL.FTZ R31, R36.reuse, R31 ;  /* 0x0000001f241f7220 */ /* 0x040fe20000410000 */
[----:B------:R-:W-:Y:S01]  /*10f10*/  FMUL.FTZ R4, R3, R9 ;  /* 0x0000000903047220 */ /* 0x000fe20000410000 */
[----:B------:R-:W-:Y:S01]  /*10f20*/  FMUL.FTZ R14, R25, R11 ;  /* 0x0000000b190e7220 */ /* 0x000fe20000410000 */
[----:B------:R-:W-:Y:S01]  /*10f30*/  FFMA.FTZ R0, R3, R5, -R0 ;  /* 0x0000000503007223 */ /* 0x000fe20000010800 */
[-C--:B------:R-:W-:Y:S01]  /*10f40*/  FFMA.FTZ R35, R36, R26.reuse, -R35 ;  /* 0x0000001a24237223 */ /* 0x080fe20000010823 */
        /* <DEDUP_REMOVED lines=14> */
.L_x_6822:
[----:B------:R-:W-:Y:S05]  /*11030*/  BSYNC B0 ;  /* 0x0000000000007941 */ /* 0x000fea0003800000 */
.L_x_6803:
        /* <DEDUP_REMOVED lines=8> */
.L_x_6801:
[----:B------:R-:W-:-:S06]  /*110c0*/  ULOP3.LUT UR4, UR60, 0x1, URZ, 0xfc, !UPT ;  /* 0x000000013c047892 */ /* 0x000fcc000f8efc3f */
[----:B------:R-:W-:-:S05]  /*110d0*/  IMAD.U32 R0, RZ, RZ, UR4 ;  /* 0x00000004ff007e24 */ /* 0x000fca000f8e00ff */
[----:B------:R-:W-:-:S13]  /*110e0*/  ISETP.NE.AND P0, PT, R0, 0x3, PT ;  /* 0x000000030000780c */ /* 0x000fda0003f05270 */
[----:B------:R-:W-:Y:S05]  /*110f0*/  @!P0 BRA `(.L_x_6836) ;  /* 0x0000000000048947 */ /* 0x000fea0003800000 */
[----:B------:R-:W-:Y:S01]  /*11100*/  BPT.TRAP 0x1 ;  /* 0x000000040000795c */ /* 0x000fe20000300000 */
.L_x_6836:
[----:B------:R-:W-:Y:S01]  /*11110*/  IMAD R0, R222, 0x8, R2 ;  /* 0x00000008de007824 */ /* 0x000fe200078e0202 */
[----:B-12---:R-:W-:-:S04]  /*11120*/  SHF.L.U32 R3, R229, 0x1f, RZ ;  /* 0x0000001fe5037819 */ /* 0x006fc800000006ff */
[----:B------:R1:W2:Y:S01]  /*11130*/  SYNCS.PHASECHK.TRANS64.TRYWAIT P2, [R0+URZ+0x34830], R3 ;  /* 0x03483003000075a7 */ /* 0x0002a2000804017f */
[----:B------:R-:W-:Y:S05]  /*11140*/  @!P0 BRA `(.L_x_6837) ;  /* 0x0000000000048947 */ /* 0x000fea0003800000 */
[----:B------:R-:W-:Y:S01]  /*11150*/  BPT.TRAP 0x1 ;  /* 0x000000040000795c */ /* 0x000fe20000300000 */
.L_x_6837:
[----:B0--34-:R-:W0:Y:S01]  /*11160*/  S2R R4, SR_TID.X ;  /* 0x0000000000047919 */ /* 0x019e220000002100 */
[----:B------:R-:W-:Y:S01]  /*11170*/  IMAD.MOV.U32 R87, RZ, RZ, RZ ;  /* 0x000000ffff577224 */ /* 0x000fe200078e00ff */
[----:B0-----:R-:W-:-:S04]  /*11180*/  LOP3.LUT R4, R4, 0x7f, RZ, 0xc0, !PT ;  /* 0x0000007f04047812 */ /* 0x001fc800078ec0ff */
[----:B------:R-:W-:Y:S01]  /*11190*/  ISETP.NE.AND P1, PT, R4, RZ, PT ;  /* 0x000000ff0400720c */ /* 0x000fe20003f25270 */
[----:B--2---:R-:W-:-:S12]  /*111a0*/  @P2 BRA `(.L_x_6838) ;  /* 0x0000000000082947 */ /* 0x004fd80003800000 */
[----:B------:R-:W0:Y:S02]  /*111b0*/  SYNCS.PHASECHK.TRANS64.TRYWAIT P2, [R0+URZ+0x34830], R3 ;  /* 0x03483003000075a7 */ /* 0x000e24000804017f */
[----:B0-----:R-:W-:Y:S05]  /*111c0*/  @!P2 BRA `(.L_x_6839) ;  /* 0x0000018c007ca947 */ /* 0x001fea0003800000 */
.L_x_6838:
        /* <DEDUP_REMOVED lines=9> */
[----:B------:R-:W-:Y:S01]  /*11260*/  IMAD.MOV.U32 R15, RZ, RZ, 0x40000040 ;  /* 0x40000040ff0f7424 */ /* 0x000fe200078e00ff */
[----:B------:R-:W-:Y:S01]  /*11270*/  LOP3.LUT R3, R3, 0x3fff, RZ, 0xc0, !PT ;  /* 0x00003fff03037812 */ /* 0x000fe200078ec0ff */
[----:B------:R-:W-:Y:S01]  /*11280*/  IMAD.MOV.U32 R21, RZ, RZ, 0x40000040 ;  /* 0x40000040ff157424 */ /* 0x000fe200078e00ff */
[----:B------:R-:W-:Y:S01]  /*11290*/  R2UR UR15, R13 ;  /* 0x000000000d0f72ca */ /* 0x000fe200000e0000 */
[----:B------:R-:W-:Y:S01]  /*112a0*/  IMAD.U32 R25, RZ, RZ, UR9 ;  /* 0x00000009ff197e24 */ /* 0x000fe2000f8e00ff */
[----:B------:R-:W-:Y:S01]  /*112b0*/  LOP3.LUT R4, R3, 0x10000, RZ, 0xfc, !PT ;  /* 0x0001000003047812 */ /* 0x000fe200078efcff */
[----:B------:R-:W-:Y:S01]  /*112c0*/  ULOP3.LUT UR56, UR56, 0x10000, URZ, 0xfc, !UPT ;  /* 0x0001000038387892 */ /* 0x000fe2000f8efc3f */
[----:B------:R-:W-:Y:S01]  /*112d0*/  MOV R9, UR37 ;  /* 0x0000002500097c02 */ /* 0x000fe20008000f00 */
[----:B------:R-:W-:Y:S01]  /*112e0*/  UMOV UR37, UR9 ;  /* 0x0000000900257c82 */ /* 0x000fe20008000000 */
[----:B------:R-:W-:Y:S01]  /*112f0*/  MOV R10, UR36 ;  /* 0x00000024000a7c02 */ /* 0x000fe20008000f00 */
[----:B------:R0:W-:Y:S01]  /*11300*/  STL [R1+0x1c], R4 ;  /* 0x00001c0401007387 */ /* 0x0001e20000100800 */
[----:B------:R-:W-:Y:S01]  /*11310*/  UMOV UR13, UR37 ;  /* 0x00000025000d7c82 */ /* 0x000fe20008000000 */
[----:B------:R-:W-:Y:S01]  /*11320*/  R2UR UR23, R15 ;  /* 0x000000000f1772ca */ /* 0x000fe200000e0000 */
[----:B------:R-:W-:Y:S01]  /*11330*/  UMOV UR8, UR56 ;  /* 0x0000003800087c82 */ /* 0x000fe20008000000 */
[----:B------:R-:W-:Y:S01]  /*11340*/  UMOV UR21, UR37 ;  /* 0x0000002500157c82 */ /* 0x000fe20008000000 */
[----:B------:R-:W-:Y:S01]  /*11350*/  UMOV UR36, UR8 ;  /* 0x0000000800247c82 */ /* 0x000fe20008000000 */
[----:B------:R-:W-:Y:S01]  /*11360*/  R2UR UR55, R21 ;  /* 0x00000000153772ca */ /* 0x000fe200000e0000 */
[----:B------:R-:W-:Y:S01]  /*11370*/  UMOV UR12, UR36 ;  /* 0x00000024000c7c82 */ /* 0x000fe20008000000 */
[----:B------:R-:W-:Y:S01]  /*11380*/  UMOV UR20, UR36 ;  /* 0x0000002400147c82 */ /* 0x000fe20008000000 */
[----:B------:R-:W-:Y:S01]  /*11390*/  UMOV UR52, UR36 ;  /* 0x0000002400347c82 */ /* 0x000fe20008000000 */
[----:B0-----:R-:W-:Y:S01]  /*113a0*/  IMAD R4, R222, 0xb00, R4 ;  /* 0x00000b00de047824 */ /* 0x001fe200078e0204 */
[----:B------:R-:W-:Y:S01]  /*113b0*/  UMOV UR53, UR37 ;  /* 0x0000002500357c82 */ /* 0x000fe20008000000 */
[----:B------:R-:W-:Y:S01]  /*113c0*/  R2UR UR35, R13 ;  /* 0x000000000d2372ca */ /* 0x000fe200000e0000 */
[----:B------:R-:W-:Y:S01]  /*113d0*/  UMOV UR32, UR36 ;  /* 0x0000002400207c82 */ /* 0x000fe20008000000 */
[C---:B------:R-:W-:Y:S01]  /*113e0*/  VIADD R12, R4.reuse, 0x80 ;  /* 0x00000080040c7836 */ /* 0x040fe20000000000 */
[C---:B------:R-:W-:Y:S01]  /*113f0*/  R2UR UR10, R4.reuse ;  /* 0x00000000040a72ca */ /* 0x040fe200000e0000 */
[C---:B------:R-:W-:Y:S01]  /*11400*/  VIADD R14, R4.reuse, 0x100 ;  /* 0x00000100040e7836 */ /* 0x040fe20000000000 */
[----:B------:R-:W-:Y:S01]  /*11410*/  UMOV UR33, UR37 ;  /* 0x0000002500217c82 */ /* 0x000fe20008000000 */
[----:B------:R-:W-:Y:S01]  /*11420*/  VIADD R20, R4, 0x180 ;  /* 0x0000018004147836 */ /* 0x000fe20000000000 */
[----:B------:R-:W-:Y:S01]  /*11430*/  R2UR UR14, R12 ;  /* 0x000000000c0e72ca */ /* 0x000fe200000e0000 */
[----:B------:R-:W-:Y:S01]  /*11440*/  VIADD R12, R4, 0x200 ;  /* 0x00000200040c7836 */ /* 0x000fe20000000000 */
[----:B------:R-:W-:Y:S01]  /*11450*/  R2UR UR22, R14 ;  /* 0x000000000e1672ca */ /* 0x000fe200000e0000 */
[----:B------:R-:W-:Y:S01]  /*11460*/  VIADD R14, R4, 0x280 ;  /* 0x00000280040e7836 */ /* 0x000fe20000000000 */
[----:B------:R-:W-:Y:S01]  /*11470*/  R2UR UR54, R20 ;  /* 0x00000000143672ca */ /* 0x000fe200000e0000 */
[----:B------:R-:W-:Y:S01]  /*11480*/  UMOV UR28, UR36 ;  /* 0x00000024001c7c82 */ /* 0x000fe20008000000 */
[----:B------:R-:W-:Y:S01]  /*11490*/  R2UR UR34, R12 ;  /* 0x000000000c2272ca */ /* 0x000fe200000e0000 */
[----:B------:R-:W-:Y:S01]  /*114a0*/  UMOV UR29, UR37 ;  /* 0x00000025001d7c82 */ /* 0x000fe20008000000 */
[----:B------:R-:W-:Y:S01]  /*114b0*/  R2UR UR30, R14 ;  /* 0x000000000e1e72ca */ /* 0x000fe200000e0000 */
[----:B------:R-:W-:Y:S01]  /*114c0*/  HGMMA.64x16x16.F32.BF16 R112, gdesc[UR8], RZ, !UPT, gsb0 ;  /* 0x00200000087079f0 */ /* 0x000fe2000c0018ff */
[----:B------:R-:W-:Y:S01]  /*114d0*/  R2UR UR31, R15 ;  /* 0x000000000f1f72ca */ /* 0x000fe200000e0000 */
[C---:B------:R-:W-:Y:S01]  /*114e0*/  VIADD R20, R4.reuse, 0x300 ;  /* 0x0000030004147836 */ /* 0x040fe20000000000 */
[----:B------:R-:W-:Y:S01]  /*114f0*/  R2UR UR47, R21 ;  /* 0x00000000152f72ca */ /* 0x000fe200000e0000 */
[----:B------:R-:W-:Y:S01]  /*11500*/  UMOV UR44, UR36 ;  /* 0x00000024002c7c82 */ /* 0x000fe20008000000 */
[----:B------:R-:W-:Y:S01]  /*11510*/  UMOV UR45, UR37 ;  /* 0x00000025002d7c82 */ /* 0x000fe20008000000 */
[----:B------:R-:W-:Y:S01]  /*11520*/  VIADD R12, R4, 0x380 ;  /* 0x00000380040c7836 */ /* 0x000fe20000000000 */
[----:B------:R-:W-:Y:S01]  /*11530*/  R2UR UR46, R20 ;  /* 0x00000000142e72ca */ /* 0x000fe200000e0000 */
[----:B------:R-:W-:Y:S01]  /*11540*/  UMOV UR24, UR36 ;  /* 0x0000002400187c82 */ /* 0x000fe20008000000 */
[----:B------:R-:W-:Y:S01]  /*11550*/  R2UR UR27, R13 ;  /* 0x000000000d1b72ca */ /* 0x000fe200000e0000 */
[----:B------:R-:W-:Y:S01]  /*11560*/  UMOV UR25, UR37 ;  /* 0x0000002500197c82 */ /* 0x000fe20008000000 */
        /* <DEDUP_REMOVED lines=11> */
[----:B------:R-:W-:Y:S01]  /*11620*/  VIADD R14, R4, 0x500 ;  /* 0x00000500040e7836 */ /* 0x000fe20000000000 */
[----:B------:R-:W-:Y:S01]  /*11630*/  R2UR UR43, R15 ;  /* 0x000000000f2b72ca */ /* 0x000fe200000e0000 */
[----:B------:R-:W-:Y:S01]  /*11640*/  IMAD.U32 R24, RZ, RZ, UR8 ;  /* 0x00000008ff187e24 */ /* 0x000fe2000f8e00ff */
[----:B------:R-:W-:Y:S01]  /*11650*/  UMOV UR40, UR36 ;  /* 0x0000002400287c82 */ /* 0x000fe20008000000 */
[----:B------:R-:W-:Y:S01]  /*11660*/  UMOV UR41, UR37 ;  /* 0x0000002500297c82 */ /* 0x000fe20008000000 */
[----:B------:R-:W-:Y:S01]  /*11670*/  R2UR UR42, R14 ;  /* 0x000000000e2a72ca */ /* 0x000fe200000e0000 */
[----:B------:R-:W-:Y:S01]  /*11680*/  VIADD R12, R4, 0x2 ;  /* 0x00000002040c7836 */ /* 0x000fe20000000000 */
[----:B------:R0:W-:Y:S01]  /*11690*/  STL.64 [R1+0x10], R24 ;  /* 0x0000101801007387 */ /* 0x0001e20000100a00 */
[----:B------:R-:W-:Y:S01]  /*116a0*/  IMAD.MOV.U32 R13, RZ, RZ, 0x40000040 ;  /* 0x40000040ff0d7424 */ /* 0x000fe200078e00ff */
[----:B------:R-:W-:Y:S01]  /*116b0*/  MOV R7, UR39 ;  /* 0x0000002700077c02 */ /* 0x000fe20008000f00 */
[----:B------:R-:W-:Y:S01]  /*116c0*/  UIADD3 UR8, UR56, 0x2, URZ ;  /* 0x0000000238087890 */ /* 0x000fe2000fffe03f */
[----:B------:R-:W-:Y:S01]  /*116d0*/  MOV R8, UR38 ;  /* 0x0000002600087c02 */ /* 0x000fe20008000f00 */
[----:B------:R-:W-:Y:S01]  /*116e0*/  UMOV UR37, 0x40000040 ;  /* 0x4000004000257882 */ /* 0x000fe20000000000 */
        /* <DEDUP_REMOVED lines=14> */
[----:B------:R-:W2:Y:S01]  /*117d0*/  LDL R120, [R1+0x34] ;  /* 0x0000340001787983 */ /* 0x000ea20000100800 */
[----:B------:R-:W-:Y:S01]  /*117e0*/  IMAD.MOV.U32 R15, RZ, RZ, 0x40000040 ;  /* 0x40000040ff0f7424 */ /* 0x000fe200078e00ff */
[----:B------:R-:W-:-:S02]  /*117f0*/  WARPGROUP.DEPBAR.LE gsb0, 0x0 ;  /* 0x00008000000079c5 */ /* 0x000fc40000010000 */
[----:B------:R-:W-:Y:S01]  /*11800*/  WARPGROUP.ARRIVE ;  /* 0x00000000000079c5 */ /* 0x000fe20000000000 */
[----:B------:R-:W-:Y:S02]  /*11810*/  VIADD R6, R4, 0x4 ;  /* 0x0000000404067836 */ /* 0x000fe40000000000 */
[----:B------:R-:W-:Y:S02]  /*11820*/  IMAD.U32 R21, RZ, RZ, UR37 ;  /* 0x00000025ff157e24 */ /* 0x000fe4000f8e00ff */
[----:B------:R-:W-:Y:S01]  /*11830*/  IMAD.U32 R20, RZ, RZ, UR36 ;  /* 0x00000024ff147e24 */ /* 0x000fe2000f8e00ff */
[----:B------:R-:W-:Y:S01]  /*11840*/  HGMMA.64x16x16.F32.BF16 R104, gdesc[UR12], RZ, !UPT, gsb0 ;  /* 0x002000000c6879f0 */ /* 0x000fe2000c0018ff */
        /* <DEDUP_REMOVED lines=11> */
[----:B------:R-:W-:Y:S02]  /*11900*/  WARPGROUP.DEPBAR.LE gsb0, 0x0 ;  /* 0x00008000000079c5 */ /* 0x000fe40000010000 */
[----:B------:R-:W-:-:S06]  /*11910*/  WARPGROUP.ARRIVE ;  /* 0x00000000000079c5 */ /* 0x000fcc0000000000 */
[----:B------:R-:W-:Y:S03]  /*11920*/  HGMMA.64x16x16.F32.BF16 R88, gdesc[UR52], RZ, !UPT, gsb0 ;  /* 0x00200000345879f0 */ /* 0x000fe6000c0018ff */
[----:B------:R-:W-:Y:S02]  /*11930*/  WARPGROUP.DEPBAR.LE gsb0, 0x0 ;  /* 0x00008000000079c5 */ /* 0x000fe40000010000 */
        /* <DEDUP_REMOVED lines=19> */
[----:B------:R-:W-:Y:S01]  /*11a70*/  UMOV UR44, UR36 ;  /* 0x00000024002c7c82 */ /* 0x000fe20008000000 */
[----:B------:R-:W-:Y:S01]  /*11a80*/  UMOV UR45, UR37 ;  /* 0x00000025002d7c82 */ /* 0x000fe20008000000 */
[----:B------:R-:W-:Y:S02]  /*11a90*/  R2UR UR26, R12 ;  /* 0x000000000c1a72ca */ /* 0x000fe400000e0000 */
[----:B------:R-:W-:Y:S01]  /*11aa0*/  R2UR UR27, R13 ;  /* 0x000000000d1b72ca */ /* 0x000fe200000e0000 */
[----:B------:R-:W-:Y:S02]  /*11ab0*/  WARPGROUP.DEPBAR.LE gsb0, 0x0 ;  /* 0x00008000000079c5 */ /* 0x000fe40000010000 */
[----:B------:R-:W-:Y:S01]  /*11ac0*/  WARPGROUP.ARRIVE ;  /* 0x00000000000079c5 */ /* 0x000fe20000000000 */
[----:B------:R-:W-:Y:S01]  /*11ad0*/  UMOV UR8, UR44 ;  /* 0x0000002c00087c82 */ /* 0x000fe20008000000 */
[----:B------:R-:W-:Y:S01]  /*11ae0*/  UMOV UR9, UR45 ;  /* 0x0000002d00097c82 */ /* 0x000fe20008000000 */
[----:B------:R-:W-:Y:S01]  /*11af0*/  UMOV UR48, UR44 ;  /* 0x0000002c00307c82 */ /* 0x000fe20008000000 */
[----:B------:R-:W-:Y:S01]  /*11b00*/  UMOV UR49, UR45 ;  /* 0x0000002d00317c82 */ /* 0x000fe20008000000 */
[----:B------:R-:W-:Y:S01]  /*11b10*/  UMOV UR12, UR44 ;  /* 0x0000002c000c7c82 */ /* 0x000fe20008000000 */
[----:B------:R-:W-:Y:S01]  /*11b20*/  HGMMA.64x16x16.F32.BF16 R40, gdesc[UR16], RZ, !UPT, gsb0 ;  /* 0x00200000102879f0 */ /* 0x000fe2000c0018ff */
        /* <DEDUP_REMOVED lines=10> */
[----:B------:R-:W-:Y:S01]  /*11bd0*/  UMOV UR16, UR44 ;  /* 0x0000002c00107c82 */ /* 0x000fe20008000000 */
[----:B------:R-:W-:Y:S01]  /*11be0*/  R2UR UR19, R15 ;  /* 0x000000000f1372ca */ /* 0x000fe200000e0000 */
[----:B------:R-:W-:Y:S01]  /*11bf0*/  UMOV UR17, UR45 ;  /* 0x0000002d00117c82 */ /* 0x000fe20008000000 */
[----:B------:R-:W-:-:S02]  /*11c00*/  VIADD R12, R4, 0x482 ;  /* 0x00000482040c7836 */ /* 0x000fc40000000000 */
[----:B------:R-:W-:Y:S02]  /*11c10*/  IMAD.MOV.U32 R13, RZ, RZ, 0x40000040 ;  /* 0x40000040ff0d7424 */ /* 0x000fe400078e00ff */
[----:B------:R-:W-:Y:S01]  /*11c20*/  VIADD R14, R4, 0x502 ;  /* 0x00000502040e7836 */ /* 0x000fe20000000000 */
[----:B------:R-:W-:Y:S02]  /*11c30*/  WARPGROUP.DEPBAR.LE gsb0, 0x0 ;  /* 0x00008000000079c5 */ /* 0x000fe40000010000 */
[----:B------:R-:W-:-:S06]  /*11c40*/  WARPGROUP.ARRIVE ;  /* 0x00000000000079c5 */ /* 0x000fcc0000000000 */
[----:B------:R-:W-:Y:S03]  /*11c50*/  HGMMA.64x16x16.F32.BF16 R32, gdesc[UR4], RZ, !UPT, gsb0 ;  /* 0x00200000042079f0 */ /* 0x000fe6000c0018ff */
[----:B------:R-:W-:Y:S02]  /*11c60*/  WARPGROUP.DEPBAR.LE gsb0, 0x0 ;  /* 0x00008000000079c5 */ /* 0x000fe40000010000 */
[----:B0-----:R-:W-:-:S06]  /*11c70*/  WARPGROUP.ARRIVE ;  /* 0x00000000000079c5 */ /* 0x001fcc0000000000 */
[----:B------:R-:W-:Y:S03]  /*11c80*/  HGMMA.64x16x16.F32.BF16 R24, gdesc[UR40], RZ, !UPT, gsb0 ;  /* 0x00200000281879f0 */ /* 0x000fe6000c0018ff */
        /* <DEDUP_REMOVED lines=27> */
[----:B------:R-:W-:Y:S02]  /*11e40*/  R2UR UR42, R12 ;  /* 0x000000000c2a72ca */ /* 0x000fe400000e0000 */
[----:B------:R-:W-:Y:S01]  /*11e50*/  R2UR UR43, R13 ;  /* 0x000000000d2b72ca */ /* 0x000fe200000e0000 */
[----:B------:R-:W-:Y:S01]  /*11e60*/  UMOV UR40, UR44 ;  /* 0x0000002c00287c82 */ /* 0x000fe20008000000 */
[----:B------:R-:W-:Y:S01]  /*11e70*/  UMOV UR41, UR45 ;  /* 0x0000002d00297c82 */ /* 0x000fe20008000000 */
[----:B------:R-:W-:Y:S02]  /*11e80*/  WARPGROUP.DEPBAR.LE gsb0, 0x0 ;  /* 0x00008000000079c5 */ /* 0x000fe40000010000 */
[----:B------:R-:W-:-:S08]  /*11e90*/  WARPGROUP.ARRIVE ;  /* 0x00000000000079c5 */ /* 0x000fd00000000000 */
[----:B------:R-:W-:Y:S01]  /*11ea0*/  HGMMA.64x16x16.F32.BF16 R32, gdesc[UR40], R32, gsb0 ;  /* 0x00200000282079f0 */ /* 0x000fe20008001820 */
[----:B------:R-:W-:Y:S01]  /*11eb0*/  IMAD.MOV.U32 R15, RZ, RZ, 0x40000040 ;  /* 0x40000040ff0f7424 */ /* 0x000fe200078e00ff */
[----:B------:R-:W-:-:S04]  /*11ec0*/  R2UR UR46, R14 ;  /* 0x000000000e2e72ca */ /* 0x000fc800000e0000 */
[----:B------:R-:W-:Y:S01]  /*11ed0*/  R2UR UR47, R15 ;  /* 0x000000000f2f72ca */ /* 0x000fe200000e0000 */
[----:B------:R-:W-:Y:S02]  /*11ee0*/  WARPGROUP.DEPBAR.LE gsb0, 0x0 ;  /* 0x00008000000079c5 */ /* 0x000fe40000010000 */
[----:B------:R-:W-:-:S10]  /*11ef0*/  WARPGROUP.ARRIVE ;  /* 0x00000000000079c5 */ /* 0x000fd40000000000 */
[----:B------:R-:W-:Y:S01]  /*11f00*/  HGMMA.64x16x16.F32.BF16 R24, gdesc[UR44], R24, gsb0 ;  /* 0x002000002c1879f0 */ /* 0x000fe20008001818 */
[----:B------:R-:W-:Y:S01]  /*11f10*/  R2UR UR39, R7 ;  /* 0x00000000072772ca */ /* 0x000fe200000e0000 */
[----:B------:R-:W-:Y:S01]  /*11f20*/  IMAD.MOV.U32 R7, RZ, RZ, 0x40000040 ;  /* 0x40000040ff077424 */ /* 0x000fe200078e00ff */
[----:B------:R-:W-:-:S04]  /*11f30*/  R2UR UR54, R6 ;  /* 0x00000000063672ca */ /* 0x000fc800000e0000 */
[----:B------:R-:W-:Y:S01]  /*11f40*/  R2UR UR55, R7 ;  /* 0x00000000073772ca */ /* 0x000fe200000e0000 */
[----:B------:R-:W-:Y:S01]  /*11f50*/  UIADD3 UR4, UR56, 0x4, URZ ;  /* 0x0000000438047890 */ /* 0x000fe2000fffe03f */
[----:B------:R-:W-:-:S06]  /*11f60*/  UMOV UR53, 0x40000040 ;  /* 0x4000004000357882 */ /* 0x000fcc0000000000 */
        /* <DEDUP_REMOVED lines=12> */
[----:B------:R-:W-:Y:S01]  /*12030*/  UMOV UR4, UR40 ;  /* 0x0000002800047c82 */ /* 0x000fe20008000000 */
        /* <DEDUP_REMOVED lines=76> */
[----:B------:R-:W-:Y:S01]  /*12500*/  R2UR UR36, R10 ;  /* 0x000000000a2472ca */ /* 0x000fe200000e0000 */
        /* <DEDUP_REMOVED lines=11> */
[----:B------:R-:W-:Y:S01]  /*125c0*/  UIADD3 UR4, UR56, 0x6, URZ ;  /* 0x0000000638047890 */ /* 0x000fe2000fffe03f */
[----:B------:R-:W-:-:S06]  /*125d0*/  UMOV UR49, 0x40000040 ;  /* 0x4000004000317882 */ /* 0x000fcc0000000000 */
        /* <DEDUP_REMOVED lines=263> */
[----:B------:R-:W-:-:S04]  /*13650*/  IADD3 R10, R4, 0x902, RZ ;  /* 0x00000902040a7810 */ /* 0x000fc80007ffe0ff */
        /* <DEDUP_REMOVED lines=39> */
[----:B------:R-:W-:Y:S01]  /*138d0*/  UMOV UR5, 0x40000040 ;  /* 0x4000004000057882 */ /* 0x000fe20000000000 */
        /* <DEDUP_REMOVED lines=72> */
[----:B------:R-:W-:Y:S01]  /*13d60*/  UMOV UR12, UR4 ;  /* 0x00000004000c7c82 */ /* 0x000fe20008000000 */
[----:B------:R-:W-:Y:S01]  /*13d70*/  UMOV UR13, UR5 ;  /* 0x00000005000d7c82 */ /* 0x000fe20008000000 */
[----:B------:R-:W-:Y:S01]  /*13d80*/  UMOV UR16, UR4 ;  /* 0x0000000400107c82 */ /* 0x000fe20008000000 */
[----:B------:R-:W-:Y:S01]  /*13d90*/  UMOV UR17, UR5 ;  /* 0x0000000500117c82 */ /* 0x000fe20008000000 */
[----:B------:R-:W-:Y:S01]  /*13da0*/  UIADD3 UR20, UR56, 0x406, URZ ;  /* 0x0000040638147890 */ /* 0x000fe2000fffe03f */
[----:B------:R-:W-:Y:S01]  /*13db0*/  UMOV UR21, 0x40000040 ;  /* 0x4000004000157882 */ /* 0x000fe20000000000 */
[----:B------:R-:W-:Y:S01]  /*13dc0*/  ULDC UR6, c[0x0][0x9d8] ;  /* 0x0002760000067ab9 */ /* 0x000fe20000000800 */
[----:B--2---:R-:W-:Y:S01]  /*13dd0*/  IADD3 R5, R162, 0xb0, -R120 ;  /* 0x000000b0a2057810 */ /* 0x004fe20007ffe878 */
[----:B------:R0:W-:Y:S01]  /*13de0*/  STL.64 [R1+0x8], R20 ;  /* 0x0000081401007387 */ /* 0x0001e20000100a00 */
[----:B------:R-:W-:Y:S01]  /*13df0*/  ULDC UR7, c[0x0][0x988] ;  /* 0x0002620000077ab9 */ /* 0x000fe20000000800 */
        /* <DEDUP_REMOVED lines=84> */
[----:B------:R-:W-:Y:S01]  /*14340*/  FMUL.FTZ R3, R112, UR6 ;  /* 0x0000000670037c20 */ /* 0x000fe20008410000 */
[----:B------:R-:W-:Y:S01]  /*14350*/  FMUL.FTZ R8, R113, UR6 ;  /* 0x0000000671087c20 */ /* 0x000fe20008410000 */
[----:B------:R-:W-:Y:S02]  /*14360*/  WARPGROUP.DEPBAR.LE gsb0, 0x0 ;  /* 0x00008000000079c5 */ /* 0x000fe40000010000 */
[----:B------:R-:W-:-:S06]  /*14370*/  WARPGROUP.ARRIVE ;  /* 0x00000000000079c5 */ /* 0x000fcc0000000000 */
[----:B------:R-:W-:Y:S01]  /*14380*/  HGMMA.64x16x16.F32.BF16 R32, gdesc[UR8], R32, gsb0 ;  /* 0x00200000082079f0 */ /* 0x000fe20008001820 */
[----:B------:R-:W-:Y:S01]  /*14390*/  FMUL.FTZ R12, R117, UR6 ;  /* 0x00000006750c7c20 */ /* 0x000fe20008410000 */
[----:B------:R-:W-:Y:S01]  /*143a0*/  FMUL.FTZ R9, R116, UR6 ;  /* 0x0000000674097c20 */ /* 0x000fe20008410000 */
[----:B------:R-:W-:Y:S01]  /*143b0*/  MUFU.TANH R3, R3 ;  /* 0x0000000300037308 */ /* 0x000fe20000002400 */
[----:B------:R-:W-:Y:S01]  /*143c0*/  FMUL.FTZ R11, R114, UR6 ;  /* 0x00000006720b7c20 */ /* 0x000fe20008410000 */
[----:B------:R-:W-:-:S06]  /*143d0*/  FMUL.FTZ R10, R115, UR6 ;  /* 0x00000006730a7c20 */ /* 0x000fcc0008410000 */
[----:B------:R-:W1:Y:S01]  /*143e0*/  MUFU.TANH R8, R8 ;  /* 0x0000000800087308 */ /* 0x000e620000002400 */
[----:B------:R-:W-:Y:S01]  /*143f0*/  FMUL.FTZ R13, R104, UR6 ;  /* 0x00000006680d7c20 */ /* 0x000fe20008410000 */
[----:B------:R-:W-:Y:S01]  /*14400*/  FMUL.FTZ R157, R40, UR6 ;  /* 0x00000006289d7c20 */ /* 0x000fe20008410000 */
[----:B------:R-:W-:-:S05]  /*14410*/  IMAD R40, R160, -0xb0, R5 ;  /* 0xffffff50a0287824 */ /* 0x000fca00078e0205 */
[----:B------:R-:W2:Y:S01]  /*14420*/  MUFU.TANH R12, R12 ;  /* 0x0000000c000c7308 */ /* 0x000ea20000002400 */
[----:B------:R-:W-:Y:S01]  /*14430*/  FMUL.FTZ R15, R118, UR6 ;  /* 0x00000006760f7c20 */ /* 0x000fe20008410000 */
[----:B------:R-:W-:-:S06]  /*14440*/  FMUL.FTZ R14, R105, UR6 ;  /* 0x00000006690e7c20 */ /* 0x000fcc0008410000 */
[----:B------:R-:W3:Y:S01]  /*14450*/  MUFU.TANH R9, R9 ;  /* 0x0000000900097308 */ /* 0x000ee20000002400 */
[----:B------:R-:W-:Y:S01]  /*14460*/  FMUL.FTZ R50, R50, UR6 ;  /* 0x0000000632327c20 */ /* 0x000fe20008410000 */
[----:B0-----:R-:W-:-:S06]  /*14470*/  FMUL.FTZ R20, R119, UR6 ;  /* 0x0000000677147c20 */ /* 0x001fcc0008410000 */
[----:B------:R-:W0:Y:S01]  /*14480*/  MUFU.TANH R11, R11 ;  /* 0x0000000b000b7308 */ /* 0x000e220000002400 */
[----:B------:R-:W-:Y:S01]  /*14490*/  ISETP.GT.AND P2, PT, R40, RZ, PT ;  /* 0x000000ff2800720c */ /* 0x000fe20003f44270 */
[----:B------:R-:W-:Y:S01]  /*144a0*/  FMUL.FTZ R21, R108, UR6 ;  /* 0x000000066c157c20 */ /* 0x000fe20008410000 */
[----:B------:R-:W-:Y:S01]  /*144b0*/  ISETP.GT.AND P3, PT, R40, 0x1, PT ;  /* 0x000000012800780c */ /* 0x000fe20003f64270 */
[----:B------:R-:W-:-:S04]  /*144c0*/  FMUL.FTZ R117, R42, UR6 ;  /* 0x000000062a757c20 */ /* 0x000fc80008410000 */
[----:B------:R-:W4:Y:S01]  /*144d0*/  MUFU.TANH R10, R10 ;  /* 0x0000000a000a7308 */ /* 0x000f220000002400 */
[----:B------:R-:W-:Y:S01]  /*144e0*/  ISETP.GT.AND P5, PT, R40, 0x9, PT ;  /* 0x000000092800780c */ /* 0x000fe20003fa4270 */
[----:B------:R-:W-:Y:S01]  /*144f0*/  FMUL.FTZ R80, R106, UR6 ;  /* 0x000000066a507c20 */ /* 0x000fe20008410000 */
[----:B------:R-:W-:-:S05]  /*14500*/  ISETP.GT.AND P4, PT, R40, 0x8, PT ;  /* 0x000000082800780c */ /* 0x000fca0003f84270 */
[----:B------:R-:W4:Y:S01]  /*14510*/  MUFU.TANH R13, R13 ;  /* 0x0000000d000d7308 */ /* 0x000f220000002400 */
[----:B------:R-:W-:Y:S02]  /*14520*/  WARPGROUP.DEPBAR.LE gsb0, 0x0 ;  /* 0x00008000000079c5 */ /* 0x000fe40000010000 */
[----:B-1----:R-:W-:Y:S01]  /*14530*/  FSEL R8, R8, -INF , P3 ;  /* 0xff80000008087808 */ /* 0x002fe20001800000 */
[----:B------:R-:W-:Y:S01]  /*14540*/  FMUL.FTZ R82, R109, UR6 ;  /* 0x000000066d527c20 */ /* 0x000fe20008410000 */
[----:B------:R-:W-:-:S03]  /*14550*/  FMUL.FTZ R7, R54, UR6 ;  /* 0x0000000636077c20 */ /* 0x000fc60008410000 */
[----:B------:R-:W1:Y:S01]  /*14560*/  MUFU.TANH R15, R15 ;  /* 0x0000000f000f7308 */ /* 0x000e620000002400 */
[----:B------:R-:W-:Y:S01]  /*14570*/  FMUL.FTZ R106, R32, UR6 ;  /* 0x00000006206a7c20 */ /* 0x000fe20008410000 */
[----:B------:R-:W-:Y:S01]  /*14580*/  FMUL.FTZ R54, R34, UR6 ;  /* 0x0000000622367c20 */ /* 0x000fe20008410000 */
[----:B------:R-:W-:-:S05]  /*14590*/  FMUL.FTZ R32, R39, UR6 ;  /* 0x0000000627207c20 */ /* 0x000fca0008410000 */
[----:B------:R-:W1:Y:S01]  /*145a0*/  MUFU.TANH R14, R14 ;  /* 0x0000000e000e7308 */ /* 0x000e620000002400 */
[----:B------:R-:W-:Y:S01]  /*145b0*/  FMUL.FTZ R34, R37, UR6 ;  /* 0x0000000625227c20 */ /* 0x000fe20008410000 */
[----:B--2---:R-:W-:Y:S01]  /*145c0*/  FSEL R39, R12, -INF , P5 ;  /* 0xff8000000c277808 */ /* 0x004fe20002800000 */
[----:B------:R-:W-:Y:S01]  /*145d0*/  FMUL.FTZ R81, R107, UR6 ;  /* 0x000000066b517c20 */ /* 0x000fe20008410000 */
[----:B------:R-:W-:-:S04]  /*145e0*/  FMUL.FTZ R84, R96, UR6 ;  /* 0x0000000660547c20 */ /* 0x000fc80008410000 */
[----:B------:R-:W2:Y:S01]  /*145f0*/  MUFU.TANH R20, R20 ;  /* 0x0000001400147308 */ /* 0x000ea20000002400 */
[----:B---3--:R-:W-:Y:S01]  /*14600*/  FSEL R37, R9, -INF , P4 ;  /* 0xff80000009257808 */ /* 0x008fe20002000000 */
[----:B------:R-:W-:Y:S01]  /*14610*/  FMUL.FTZ R86, R110, UR6 ;  /* 0x000000066e567c20 */ /* 0x000fe20008410000 */
[----:B0-----:R-:W-:Y:S01]  /*14620*/  FSEL R11, R11, -INF , P2 ;  /* 0xff8000000b0b7808 */ /* 0x001fe20001000000 */
[----:B------:R-:W-:Y:S01]  /*14630*/  FMUL.FTZ R83, R97, UR6 ;  /* 0x0000000661537c20 */ /* 0x000fe20008410000 */
[----:B------:R-:W-:Y:S01]  /*14640*/  FMUL.FTZ R159, R41, UR6 ;  /* 0x00000006299f7c20 */ /* 0x000fe20008410000 */
[----:B------:R-:W-:Y:S01]  /*14650*/  FMUL.FTZ R85, R111, UR6 ;  /* 0x000000066f557c20 */ /* 0x000fe20008410000 */
[----:B------:R-:W-:Y:S01]  /*14660*/  FMUL.FTZ R163, R45, UR6 ;  /* 0x000000062da37c20 */ /* 0x000fe20008410000 */
[----:B------:R0:W-:Y:S01]  /*14670*/  MUFU.TANH R42, R50 ;  /* 0x00000032002a7308 */ /* 0x0001e20000002400 */
[----:B------:R-:W-:Y:S01]  /*14680*/  FMUL.FTZ R98, R98, UR6 ;  /* 0x0000000662627c20 */ /* 0x000fe20008410000 */
[----:B------:R-:W-:-:S02]  /*14690*/  IMAD.MOV.U32 R5, RZ, RZ, 0x40000040 ;  /* 0x40000040ff057424 */ /* 0x000fc400078e00ff */
[----:B------:R-:W-:Y:S01]  /*146a0*/  FMUL.FTZ R51, R51, UR6 ;  /* 0x0000000633337c20 */ /* 0x000fe20008410000 */
[----:B------:R-:W-:Y:S01]  /*146b0*/  FMUL.FTZ R104, R47, UR6 ;  /* 0x000000062f687c20 */ /* 0x000fe20008410000 */
[----:B------:R-:W-:Y:S01]  /*146c0*/  FMUL.FTZ R88, R88, UR6 ;  /* 0x0000000658587c20 */ /* 0x000fe20008410000 */
[----:B------:R-:W-:Y:S02]  /*146d0*/  VIADD R4, R4, 0xa86 ;  /* 0x00000a8604047836 */ /* 0x000fe40000000000 */
[----:B------:R-:W-:Y:S01]  /*146e0*/  FMUL.FTZ R161, R44, UR6 ;  /* 0x000000062ca17c20 */ /* 0x000fe20008410000 */
[----:B------:R-:W-:Y:S01]  /*146f0*/  FMUL.FTZ R53, R53, UR6 ;  /* 0x0000000635357c20 */ /* 0x000fe20008410000 */
[----:B0-----:R-:W-:Y:S01]  /*14700*/  FMUL.FTZ R50, R35, UR6 ;  /* 0x0000000623327c20 */ /* 0x001fe20008410000 */
[----:B------:R-:W-:Y:S01]  /*14710*/  FSEL R35, R3, -INF , P2 ;  /* 0xff80000003237808 */ /* 0x000fe20001000000 */
[----:B------:R-:W0:Y:S01]  /*14720*/  MUFU.TANH R21, R21 ;  /* 0x0000001500157308 */ /* 0x000e220000002400 */
[----:B------:R-:W-:Y:S01]  /*14730*/  FMUL.FTZ R102, R102, UR6 ;  /* 0x0000000666667c20 */ /* 0x000fe20008410000 */
[----:B------:R-:W-:Y:S01]  /*14740*/  FMUL.FTZ R52, R52, UR6 ;  /* 0x0000000634347c20 */ /* 0x000fe20008410000 */
[----:B------:R-:W-:Y:S01]  /*14750*/  FMNMX.FTZ R12, R35, R8, !PT ;  /* 0x00000008230c7209 */ /* 0x000fe20007810000 */
[----:B------:R-:W-:Y:S01]  /*14760*/  FMUL.FTZ R89, R89, UR6 ;  /* 0x0000000659597c20 */ /* 0x000fe20008410000 */
[----:B------:R-:W-:Y:S01]  /*14770*/  ISETP.GT.AND P2, PT, R40, 0x10, PT ;  /* 0x000000102800780c */ /* 0x000fe20003f44270 */
[----:B------:R-:W-:Y:S01]  /*14780*/  FMUL.FTZ R115, R55, UR6 ;  /* 0x0000000637737c20 */ /* 0x000fe20008410000 */
[----:B------:R-:W-:Y:S01]  /*14790*/  FMUL.FTZ R91, R91, UR6 ;  /* 0x000000065b5b7c20 */ /* 0x000fe20008410000 */
[----:B------:R-:W3:Y:S01]  /*147a0*/  MUFU.TANH R80, R80 ;  /* 0x0000005000507308 */ /* 0x000ee20000002400 */
[----:B------:R-:W-:Y:S01]  /*147b0*/  FMNMX.FTZ R12, R37, R12, !PT ;  /* 0x0000000c250c7209 */ /* 0x000fe20007810000 */
[----:B------:R-:W-:Y:S01]  /*147c0*/  FMUL.FTZ R72, R72, UR6 ;  /* 0x0000000648487c20 */ /* 0x000fe20008410000 */
[----:B----4-:R-:W-:Y:S01]  /*147d0*/  FSEL R10, R10, -INF , P3 ;  /* 0xff8000000a0a7808 */ /* 0x010fe20001800000 */
[----:B------:R-:W-:Y:S01]  /*147e0*/  FMUL.FTZ R73, R73, UR6 ;  /* 0x0000000649497c20 */ /* 0x000fe20008410000 */
[----:B------:R-:W-:Y:S01]  /*147f0*/  FMUL.FTZ R6, R57, UR6 ;  /* 0x0000000639067c20 */ /* 0x000fe20008410000 */
[----:B------:R-:W-:Y:S01]  /*14800*/  FMUL.FTZ R75, R75, UR6 ;  /* 0x000000064b4b7c20 */ /* 0x000fe20008410000 */
[----:B------:R-:W-:Y:S01]  /*14810*/  FMUL.FTZ R78, R78, UR6 ;  /* 0x000000064e4e7c20 */ /* 0x000fe20008410000 */
[----:B------:R-:W-:Y:S01]  /*14820*/  MUFU.TANH R82, R82 ;  /* 0x0000005200527308 */ /* 0x000fe20000002400 */
[----:B------:R-:W-:Y:S01]  /*14830*/  ISETP.GT.AND P3, PT, R40, 0x11, PT ;  /* 0x000000112800780c */ /* 0x000fe20003f64270 */
[----:B------:R-:W-:Y:S01]  /*14840*/  FMUL.FTZ R96, R100, UR6 ;  /* 0x0000000664607c20 */ /* 0x000fe20008410000 */
[----:B------:R-:W-:Y:S01]  /*14850*/  FSEL R41, R13, -INF , P2 ;  /* 0xff8000000d297808 */ /* 0x000fe20001000000 */
[----:B------:R-:W-:Y:S01]  /*14860*/  FMUL.FTZ R79, R79, UR6 ;  /* 0x000000064f4f7c20 */ /* 0x000fe20008410000 */
[----:B------:R-:W-:Y:S01]  /*14870*/  FMNMX.FTZ R12, R39, R12, !PT ;  /* 0x0000000c270c7209 */ /* 0x000fe20007810000 */
[----:B------:R-:W-:Y:S01]  /*14880*/  FMUL.FTZ R56, R56, UR6 ;  /* 0x0000000638387c20 */ /* 0x000fe20008410000 */
[----:B------:R-:W-:Y:S01]  /*14890*/  FMUL.FTZ R119, R43, UR6 ;  /* 0x000000062b777c20 */ /* 0x000fe20008410000 */
[----:B------:R-:W4:Y:S01]  /*148a0*/  MUFU.TANH R81, R81 ;  /* 0x0000005100517308 */ /* 0x000f220000002400 */
[----:B-1----:R-:W-:Y:S01]  /*148b0*/  FSEL R15, R15, -INF , P4 ;  /* 0xff8000000f0f7808 */ /* 0x002fe20002000000 */
[----:B------:R-:W-:Y:S01]  /*148c0*/  FMUL.FTZ R97, R99, UR6 ;  /* 0x0000000663617c20 */ /* 0x000fe20008410000 */
[----:B------:R-:W-:Y:S01]  /*148d0*/  FMUL.FTZ R100, R103, UR6 ;  /* 0x0000000667647c20 */ /* 0x000fe20008410000 */
[----:B------:R-:W-:Y:S01]  /*148e0*/  FMUL.FTZ R48, R48, UR6 ;  /* 0x0000000630307c20 */ /* 0x000fe20008410000 */
[----:B------:R-:W-:Y:S01]  /*148f0*/  FMUL.FTZ R49, R49, UR6 ;  /* 0x0000000631317c20 */ /* 0x000fe20008410000 */
[----:B------:R-:W4:Y:S02]  /*14900*/  LDL R108, [R1+0x4] ;  /* 0x00000400016c7983 */ /* 0x000f240000100800 */
[----:B------:R-:W-:Y:S01]  /*14910*/  MUFU.TANH R84, R84 ;  /* 0x0000005400547308 */ /* 0x000fe20000002400 */
[----:B------:R-:W-:Y:S01]  /*14920*/  ISETP.GT.AND P4, PT, R40, 0x18, PT ;  /* 0x000000182800780c */ /* 0x000fe20003f84270 */
[----:B------:R-:W-:Y:S01]  /*14930*/  FMUL.FTZ R99, R101, UR6 ;  /* 0x0000000665637c20 */ /* 0x000fe20008410000 */
[----:B------:R-:W-:Y:S01]  /*14940*/  FSEL R45, R14, -INF , P3 ;  /* 0xff8000000e2d7808 */ /* 0x000fe20001800000 */
[----:B------:R-:W-:Y:S01]  /*14950*/  FMUL.FTZ R103, R94, UR6 ;  /* 0x000000065e677c20 */ /* 0x000fe20008410000 */
[----:B------:R-:W-:-:S03]  /*14960*/  FMNMX.FTZ R12, R41, R12, !PT ;  /* 0x0000000c290c7209 */ /* 0x000fc60007810000 */
[----:B------:R-:W-:Y:S01]  /*14970*/  MUFU.TANH R86, R86 ;  /* 0x0000005600567308 */ /* 0x000fe20000002400 */
[----:B------:R-:W-:Y:S01]  /*14980*/  FMUL.FTZ R94, R74, UR6 ;  /* 0x000000064a5e7c20 */ /* 0x000fe20008410000 */
[----:B------:R-:W-:Y:S01]  /*14990*/  FMUL.FTZ R74, R76, UR6 ;  /* 0x000000064c4a7c20 */ /* 0x000fe20008410000 */
[----:B--2---:R-:W-:-:S05]  /*149a0*/  FSEL R3, R20, -INF , P5 ;  /* 0xff80000014037808 */ /* 0x004fca0002800000 */
[----:B------:R-:W1:Y:S01]  /*149b0*/  MUFU.TANH R83, R83 ;  /* 0x0000005300537308 */ /* 0x000e620000002400 */
[----:B------:R-:W-:Y:S01]  /*149c0*/  FMUL.FTZ R76, R77, UR6 ;  /* 0x000000064d4c7c20 */ /* 0x000fe20008410000 */
[----:B------:R-:W-:Y:S01]  /*149d0*/  ISETP.GT.AND P5, PT, R40, 0x19, PT ;  /* 0x000000192800780c */ /* 0x000fe20003fa4270 */
[----:B------:R-:W-:Y:S01]  /*149e0*/  FMUL.FTZ R77, R64, UR6 ;  /* 0x00000006404d7c20 */ /* 0x000fe20008410000 */
[----:B0-----:R-:W-:Y:S02]  /*149f0*/  FSEL R47, R21, -INF , P4 ;  /* 0xff800000152f7808 */ /* 0x001fe40002000000 */
[----:B------:R-:W-:Y:S02]  /*14a00*/  FMNMX.FTZ R12, R45, R12, !PT ;  /* 0x0000000c2d0c7209 */ /* 0x000fe40007810000 */
[----:B------:R-:W0:Y:S01]  /*14a10*/  MUFU.TANH R85, R85 ;  /* 0x0000005500557308 */ /* 0x000e220000002400 */
[----:B------:R-:W-:Y:S01]  /*14a20*/  FMUL.FTZ R64, R65, UR6 ;  /* 0x0000000641407c20 */ /* 0x000fe20008410000 */
[----:B------:R-:W-:Y:S01]  /*14a30*/  R2UR UR23, R5 ;  /* 0x00000000051772ca */ /* 0x000fe200000e0000 */
[----:B------:R-:W-:Y:S01]  /*14a40*/  FMUL.FTZ R65, R68, UR6 ;  /* 0x0000000644417c20 */ /* 0x000fe20008410000 */
[----:B---3--:R-:W-:-:S04]  /*14a50*/  FSEL R5, R80, -INF , P2 ;  /* 0xff80000050057808 */ /* 0x008fc80001000000 */
[----:B------:R-:W2:Y:S01]  /*14a60*/  MUFU.TANH R96, R96 ;  /* 0x0000006000607308 */ /* 0x000ea20000002400 */
[----:B------:R-:W-:Y:S01]  /*14a70*/  FMUL.FTZ R68, R70, UR6 ;  /* 0x0000000646447c20 */ /* 0x000fe20008410000 */
[----:B------:R-:W-:Y:S01]  /*14a80*/  ISETP.GT.AND P2, PT, R40, 0x20, PT ;  /* 0x000000202800780c */ /* 0x000fe20003f44270 */
[----:B------:R-:W-:Y:S01]  /*14a90*/  FMUL.FTZ R70, R59, UR6 ;  /* 0x000000063b467c20 */ /* 0x000fe20008410000 */
[----:B------:R-:W-:-:S04]  /*14aa0*/  FMNMX.FTZ R12, R47, R12, !PT ;  /* 0x0000000c2f0c7209 */ /* 0x000fc80007810000 */
[----:B------:R-:W3:Y:S01]  /*14ab0*/  MUFU.TANH R98, R98 ;  /* 0x0000006200627308 */ /* 0x000ee20000002400 */
[----:B------:R-:W-:Y:S01]  /*14ac0*/  FMUL.FTZ R59, R63, UR6 ;  /* 0x000000063f3b7c20 */ /* 0x000fe20008410000 */
[----:B------:R-:W-:Y:S01]  /*14ad0*/  R2UR UR22, R4 ;  /* 0x00000000041672ca */ /* 0x000fe200000e0000 */
[----:B------:R-:W-:Y:S01]  /*14ae0*/  FMUL.FTZ R63, R46, UR6 ;  /* 0x000000062e3f7c20 */ /* 0x000fe20008410000 */
[----:B----4-:R-:W-:-:S04]  /*14af0*/  FSEL R81, R81, -INF , P3 ;  /* 0xff80000051517808 */ /* 0x010fc80001800000 */
[----:B------:R-:W4:Y:S01]  /*14b00*/  MUFU.TANH R99, R99 ;  /* 0x0000006300637308 */ /* 0x000f220000002400 */
[----:B------:R-:W-:Y:S01]  /*14b10*/  FMUL.FTZ R101, R90, UR6 ;  /* 0x000000065a657c20 */ /* 0x000fe20008410000 */
[----:B------:R-:W-:Y:S01]  /*14b20*/  FMUL.FTZ R46, R36, UR6 ;  /* 0x00000006242e7c20 */ /* 0x000fe20008410000 */
[----:B------:R-:W-:-:S05]  /*14b30*/  ISETP.GT.AND P3, PT, R40, 0x21, PT ;  /* 0x000000212800780c */ /* 0x000fca0003f64270 */
[----:B------:R1:W-:Y:S01]  /*14b40*/  MUFU.TANH R44, R51 ;  /* 0x00000033002c7308 */ /* 0x0003e20000002400 */
[----:B------:R-:W-:Y:S01]  /*14b50*/  FMUL.FTZ R90, R92, UR6 ;  /* 0x000000065c5a7c20 */ /* 0x000fe20008410000 */
[----:B-1----:R-:W-:-:S06]  /*14b60*/  FSEL R51, R82, -INF , P5 ;  /* 0xff80000052337808 */ /* 0x002fcc0002800000 */
[----:B------:R-:W1:Y:S01]  /*14b70*/  MUFU.TANH R97, R97 ;  /* 0x0000006100617308 */ /* 0x000e620000002400 */
[----:B------:R-:W-:-:S07]  /*14b80*/  FMNMX.FTZ R12, R51, R12, !PT ;  /* 0x0000000c330c7209 */ /* 0x000fce0007810000 */
[----:B------:R-:W1:Y:S01]  /*14b90*/  MUFU.TANH R88, R88 ;  /* 0x0000005800587308 */ /* 0x000e620000002400 */
[----:B------:R-:W-:Y:S01]  /*14ba0*/  FSEL R83, R83, -INF , P3 ;  /* 0xff80000053537808 */ /* 0x000fe20001800000 */
[----:B------:R-:W-:-:S06]  /*14bb0*/  FMUL.FTZ R92, R93, UR6 ;  /* 0x000000065d5c7c20 */ /* 0x000fcc0008410000 */
[----:B------:R2:W-:Y:S01]  /*14bc0*/  MUFU.TANH R4, R53 ;  /* 0x0000003500047308 */ /* 0x0005e20000002400 */
[----:B0-----:R-:W-:-:S07]  /*14bd0*/  FSEL R85, R85, -INF , P5 ;  /* 0xff80000055557808 */ /* 0x001fce0002800000 */
[----:B------:R-:W-:Y:S01]  /*14be0*/  MUFU.TANH R36, R52 ;  /* 0x0000003400247308 */ /* 0x000fe20000002400 */
[----:B--2---:R-:W-:-:S04]  /*14bf0*/  FSEL R53, R84, -INF , P2 ;  /* 0xff80000054357808 */ /* 0x004fc80001000000 */
[----:B------:R-:W-:-:S03]  /*14c00*/  FMNMX.FTZ R12, R53, R12, !PT ;  /* 0x0000000c350c7209 */ /* 0x000fc60007810000 */
[----:B------:R-:W0:Y:S01]  /*14c10*/  MUFU.TANH R102, R102 ;  /* 0x0000006600667308 */ /* 0x000e220000002400 */
[----:B------:R-:W-:-:S07]  /*14c20*/  ISETP.GT.AND P5, PT, R40, 0x29, PT ;  /* 0x000000292800780c */ /* 0x000fce0003fa4270 */
[----:B------:R2:W-:Y:S01]  /*14c30*/  MUFU.TANH R52, R7 ;  /* 0x0000000700347308 */ /* 0x0005e20000002400 */
[----:B------:R-:W-:-:S07]  /*14c40*/  FMNMX.FTZ R12, R83, R12, !PT ;  /* 0x0000000c530c7209 */ /* 0x000fce0007810000 */
[----:B------:R-:W0:Y:S01]  /*14c50*/  MUFU.TANH R89, R89 ;  /* 0x0000005900597308 */ /* 0x000e220000002400 */
[----:B--2---:R-:W-:Y:S02]  /*14c60*/  FSEL R7, R86, -INF , P4 ;  /* 0xff80000056077808 */ /* 0x004fe40002000000 */
[----:B------:R-:W-:-:S05]  /*14c70*/  ISETP.GT.AND P4, PT, R40, 0x28, PT ;  /* 0x000000282800780c */ /* 0x000fca0003f84270 */
[----:B------:R-:W2:Y:S01]  /*14c80*/  MUFU.TANH R100, R100 ;  /* 0x0000006400647308 */ /* 0x000ea20000002400 */
[----:B------:R-:W-:Y:S02]  /*14c90*/  FSEL R55, R96, -INF , P4 ;  /* 0xff80000060377808 */ /* 0x000fe40002000000 */
[----:B---3--:R-:W-:-:S05]  /*14ca0*/  FSEL R9, R98, -INF , P2 ;  /* 0xff80000062097808 */ /* 0x008fca0001000000 */
[----:B------:R-:W3:Y:S01]  /*14cb0*/  MUFU.TANH R90, R90 ;  /* 0x0000005a005a7308 */ /* 0x000ee20000002400 */
[----:B------:R-:W-:Y:S02]  /*14cc0*/  ISETP.GT.AND P2, PT, R40, 0x30, PT ;  /* 0x000000302800780c */ /* 0x000fe40003f44270 */
[----:B----4-:R-:W-:Y:S02]  /*14cd0*/  FSEL R99, R99, -INF , P5 ;  /* 0xff80000063637808 */ /* 0x010fe40002800000 */
[----:B------:R-:W-:-:S03]  /*14ce0*/  FMNMX.FTZ R12, R55, R12, !PT ;  /* 0x0000000c370c7209 */ /* 0x000fc60007810000 */
[----:B------:R-:W4:Y:S01]  /*14cf0*/  MUFU.TANH R101, R101 ;  /* 0x0000006500657308 */ /* 0x000f220000002400 */
[----:B------:R-:W-:Y:S01]  /*14d00*/  FMUL.FTZ R57, R61, UR6 ;  /* 0x000000063d397c20 */ /* 0x000fe20008410000 */
[----:B-1----:R-:W-:Y:S01]  /*14d10*/  FSEL R97, R97, -INF , P3 ;  /* 0xff80000061617808 */ /* 0x002fe20001800000 */
[----:B------:R-:W-:-:S05]  /*14d20*/  FMUL.FTZ R93, R95, UR6 ;  /* 0x000000065f5d7c20 */ /* 0x000fca0008410000 */
[----:B------:R-:W1:Y:S01]  /*14d30*/  MUFU.TANH R92, R92 ;  /* 0x0000005c005c7308 */ /* 0x000e620000002400 */
[----:B------:R-:W-:Y:S02]  /*14d40*/  ISETP.GT.AND P3, PT, R40, 0x31, PT ;  /* 0x000000312800780c */ /* 0x000fe40003f64270 */
[----:B------:R-:W-:Y:S02]  /*14d50*/  FSEL R61, R88, -INF , P2 ;  /* 0xff800000583d7808 */ /* 0x000fe40001000000 */
[----:B------:R-:W-:-:S03]  /*14d60*/  FMNMX.FTZ R14, R99, R12, !PT ;  /* 0x0000000c630e7209 */ /* 0x000fc60007810000 */
[----:B------:R-:W1:Y:S01]  /*14d70*/  MUFU.TANH R91, R91 ;  /* 0x0000005b005b7308 */ /* 0x000e620000002400 */
[----:B0-----:R-:W-:Y:S02]  /*14d80*/  FSEL R13, R102, -INF , P4 ;  /* 0xff800000660d7808 */ /* 0x001fe40002000000 */
[----:B------:R-:W-:-:S05]  /*14d90*/  ISETP.GT.AND P4, PT, R40, 0x38, PT ;  /* 0x000000382800780c */ /* 0x000fca0003f84270 */
[----:B------:R-:W0:Y:S01]  /*14da0*/  MUFU.TANH R72, R72 ;  /* 0x0000004800487308 */ /* 0x000e220000002400 */
[----:B------:R-:W-:Y:S02]  /*14db0*/  FSEL R105, R89, -INF , P3 ;  /* 0xff80000059697808 */ /* 0x000fe40001800000 */
[----:B------:R-:W-:-:S05]  /*14dc0*/  FMNMX.FTZ R14, R61, R14, !PT ;  /* 0x0000000e3d0e7209 */ /* 0x000fca0007810000 */
[----:B------:R-:W0:Y:S01]  /*14dd0*/  MUFU.TANH R103, R103 ;  /* 0x0000006700677308 */ /* 0x000e220000002400 */
[----:B--2---:R-:W-:Y:S02]  /*14de0*/  FSEL R21, R100, -INF , P5 ;  /* 0xff80000064157808 */ /* 0x004fe40002800000 */
[----:B------:R-:W-:-:S05]  /*14df0*/  ISETP.GT.AND P5, PT, R40, 0x39, PT ;  /* 0x000000392800780c */ /* 0x000fca0003fa4270 */
[----:B------:R-:W2:Y:S01]  /*14e00*/  MUFU.TANH R73, R73 ;  /* 0x0000004900497308 */ /* 0x000ea20000002400 */
[----:B---3--:R-:W-:Y:S02]  /*14e10*/  FSEL R107, R90, -INF , P4 ;  /* 0xff8000005a6b7808 */ /* 0x008fe40002000000 */
[----:B------:R-:W-:-:S05]  /*14e20*/  FMNMX.FTZ R14, R105, R14, !PT ;  /* 0x0000000e690e7209 */ /* 0x000fca0007810000 */
[----:B------:R-:W3:Y:S01]  /*14e30*/  MUFU.TANH R93, R93 ;  /* 0x0000005d005d7308 */ /* 0x000ee20000002400 */
[----:B----4-:R-:W-:Y:S02]  /*14e40*/  FSEL R101, R101, -INF , P2 ;  /* 0xff80000065657808 */ /* 0x010fe40001000000 */
[----:B------:R-:W-:-:S05]  /*14e50*/  ISETP.GT.AND P2, PT, R40, 0x40, PT ;  /* 0x000000402800780c */ /* 0x000fca0003f44270 */
[----:B------:R-:W4:Y:S01]  /*14e60*/  MUFU.TANH R74, R74 ;  /* 0x0000004a004a7308 */ /* 0x000f220000002400 */
[----:B-1----:R-:W-:Y:S02]  /*14e70*/  FSEL R109, R92, -INF , P5 ;  /* 0xff8000005c6d7808 */ /* 0x002fe40002800000 */
[----:B------:R-:W-:-:S05]  /*14e80*/  FMNMX.FTZ R14, R107, R14, !PT ;  /* 0x0000000e6b0e7209 */ /* 0x000fca0007810000 */
[----:B------:R-:W1:Y:S01]  /*14e90*/  MUFU.TANH R94, R94 ;  /* 0x0000005e005e7308 */ /* 0x000e620000002400 */
[----:B------:R-:W-:Y:S02]  /*14ea0*/  FSEL R91, R91, -INF , P3 ;  /* 0xff8000005b5b7808 */ /* 0x000fe40001800000 */
[----:B------:R-:W-:-:S05]  /*14eb0*/  ISETP.GT.AND P3, PT, R40, 0x41, PT ;  /* 0x000000412800780c */ /* 0x000fca0003f64270 */
[----:B------:R-:W1:Y:S01]  /*14ec0*/  MUFU.TANH R76, R76 ;  /* 0x0000004c004c7308 */ /* 0x000e620000002400 */
[----:B0-----:R-:W-:Y:S02]  /*14ed0*/  FSEL R111, R72, -INF , P2 ;  /* 0xff800000486f7808 */ /* 0x001fe40001000000 */
[----:B------:R-:W-:-:S05]  /*14ee0*/  FMNMX.FTZ R14, R109, R14, !PT ;  /* 0x0000000e6d0e7209 */ /* 0x000fca0007810000 */
[----:B------:R-:W0:Y:S01]  /*14ef0*/  MUFU.TANH R75, R75 ;  /* 0x0000004b004b7308 */ /* 0x000e220000002400 */
[----:B------:R-:W-:Y:S01]  /*14f00*/  FMUL.FTZ R95, R66, UR6 ;  /* 0x00000006425f7c20 */ /* 0x000fe20008410000 */
[----:B------:R-:W-:Y:S01]  /*14f10*/  FSEL R103, R103, -INF , P4 ;  /* 0xff80000067677808 */ /* 0x000fe20002000000 */
[----:B------:R-:W-:-:S05]  /*14f20*/  FMUL.FTZ R66, R67, UR6 ;  /* 0x0000000643427c20 */ /* 0x000fca0008410000 */
[----:B------:R-:W0:Y:S01]  /*14f30*/  MUFU.TANH R77, R77 ;  /* 0x0000004d004d7308 */ /* 0x000e220000002400 */
[----:B------:R-:W-:Y:S01]  /*14f40*/  ISETP.GT.AND P4, PT, R40, 0x48, PT ;  /* 0x000000482800780c */ /* 0x000fe20003f84270 */
[----:B------:R-:W-:Y:S01]  /*14f50*/  FMUL.FTZ R67, R69, UR6 ;  /* 0x0000000645437c20 */ /* 0x000fe20008410000 */
[----:B--2---:R-:W-:Y:S02]  /*14f60*/  FSEL R113, R73, -INF , P3 ;  /* 0xff80000049717808 */ /* 0x004fe40001800000 */
[----:B------:R-:W-:-:S03]  /*14f70*/  FMNMX.FTZ R14, R111, R14, !PT ;  /* 0x0000000e6f0e7209 */ /* 0x000fc60007810000 */
[----:B------:R-:W2:Y:S01]  /*14f80*/  MUFU.TANH R78, R78 ;  /* 0x0000004e004e7308 */ /* 0x000ea20000002400 */
[----:B------:R-:W-:Y:S01]  /*14f90*/  FMUL.FTZ R69, R71, UR6 ;  /* 0x0000000647457c20 */ /* 0x000fe20008410000 */
[----:B------:R-:W-:Y:S01]  /*14fa0*/  FMUL.FTZ R71, R58, UR6 ;  /* 0x000000063a477c20 */ /* 0x000fe20008410000 */
[----:B---3--:R-:W-:-:S05]  /*14fb0*/  FSEL R93, R93, -INF , P5 ;  /* 0xff8000005d5d7808 */ /* 0x008fca0002800000 */
[----:B------:R-:W3:Y:S01]  /*14fc0*/  MUFU.TANH R64, R64 ;  /* 0x0000004000407308 */ /* 0x000ee20000002400 */
[----:B------:R-:W-:Y:S01]  /*14fd0*/  FMUL.FTZ R58, R60, UR6 ;  /* 0x000000063c3a7c20 */ /* 0x000fe20008410000 */
[----:B------:R-:W-:Y:S01]  /*14fe0*/  ISETP.GT.AND P5, PT, R40, 0x49, PT ;  /* 0x000000492800780c */ /* 0x000fe20003fa4270 */
[----:B------:R-:W-:Y:S01]  /*14ff0*/  FMUL.FTZ R60, R62, UR6 ;  /* 0x000000063e3c7c20 */ /* 0x000fe20008410000 */
[----:B----4-:R-:W-:Y:S02]  /*15000*/  FSEL R129, R74, -INF , P4 ;  /* 0xff8000004a817808 */ /* 0x010fe40002000000 */
[----:B------:R-:W-:Y:S02]  /*15010*/  FMNMX.FTZ R14, R113, R14, !PT ;  /* 0x0000000e710e7209 */ /* 0x000fe40007810000 */
[----:B------:R-:W4:Y:S01]  /*15020*/  MUFU.TANH R79, R79 ;  /* 0x0000004f004f7308 */ /* 0x000f220000002400 */
[----:B------:R-:W-:Y:S01]  /*15030*/  FMUL.FTZ R62, R33, UR6 ;  /* 0x00000006213e7c20 */ /* 0x000fe20008410000 */
[----:B-1----:R-:W-:-:S06]  /*15040*/  FSEL R33, R94, -INF , P2 ;  /* 0xff8000005e217808 */ /* 0x002fcc0001000000 */
[----:B------:R-:W1:Y:S01]  /*15050*/  MUFU.TANH R65, R65 ;  /* 0x0000004100417308 */ /* 0x000e620000002400 */
[----:B------:R-:W-:Y:S02]  /*15060*/  ISETP.GT.AND P2, PT, R40, 0x50, PT ;  /* 0x000000502800780c */ /* 0x000fe40003f44270 */
[----:B------:R-:W-:Y:S02]  /*15070*/  FSEL R131, R76, -INF , P5 ;  /* 0xff8000004c837808 */ /* 0x000fe40002800000 */
[----:B------:R-:W-:-:S03]  /*15080*/  FMNMX.FTZ R14, R129, R14, !PT ;  /* 0x0000000e810e7209 */ /* 0x000fc60007810000 */
[----:B------:R-:W1:Y:S01]  /*15090*/  MUFU.TANH R95, R95 ;  /* 0x0000005f005f7308 */ /* 0x000e620000002400 */
[----:B------:R-:W-:Y:S01]  /*150a0*/  WARPGROUP.ARRIVE ;  /* 0x00000000000079c5 */ /* 0x000fe20000000000 */
[----:B0-----:R-:W-:-:S06]  /*150b0*/  FSEL R75, R75, -INF , P3 ;  /* 0xff8000004b4b7808 */ /* 0x001fcc0001800000 */
[----:B------:R-:W0:Y:S01]  /*150c0*/  MUFU.TANH R67, R67 ;  /* 0x0000004300437308 */ /* 0x000e220000002400 */
[----:B------:R-:W-:Y:S01]  /*150d0*/  ISETP.GT.AND P3, PT, R40, 0x51, PT ;  /* 0x000000512800780c */ /* 0x000fe20003f64270 */
[----:B------:R-:W-:Y:S01]  /*150e0*/  HGMMA.64x16x16.F32.BF16 R24, gdesc[UR20], R24, gsb0 ;  /* 0x00200000141879f0 */ /* 0x000fe20008001818 */
[----:B------:R-:W-:Y:S02]  /*150f0*/  FSEL R133, R77, -INF , P2 ;  /* 0xff8000004d857808 */ /* 0x000fe40001000000 */
[----:B------:R-:W-:-:S03]  /*15100*/  FMNMX.FTZ R14, R131, R14, !PT ;  /* 0x0000000e830e7209 */ /* 0x000fc60007810000 */
[----:B------:R-:W-:Y:S01]  /*15110*/  MUFU.TANH R66, R66 ;  /* 0x0000004200427308 */ /* 0x000fe20000002400 */
        /* <DEDUP_REMOVED lines=18> */
[----:B--2---:R-:W-:Y:S02]  /*15240*/  FSEL R141, R56, -INF , P2 ;  /* 0xff800000388d7808 */ /* 0x004fe40001000000 */
[----:B------:R-:W-:-:S05]  /*15250*/  FMNMX.FTZ R14, R139, R14, !PT ;  /* 0x0000000e8b0e7209 */ /* 0x000fca0007810000 */
[----:B------:R-:W2:Y:S01]  /*15260*/  MUFU.TANH R57, R57 ;  /* 0x0000003900397308 */ /* 0x000ea20000002400 */
[----:B---3--:R-:W-:-:S07]  /*15270*/  FSEL R73, R68, -INF , P4 ;  /* 0xff80000044497808 */ /* 0x008fce0002000000 */
[----:B------:R-:W3:Y:S01]  /*15280*/  MUFU.TANH R70, R70 ;  /* 0x0000004600467308 */ /* 0x000ee20000002400 */
[----:B------:R-:W-:-:S07]  /*15290*/  ISETP.GT.AND P4, PT, R40, 0x68, PT ;  /* 0x000000682800780c */ /* 0x000fce0003f84270 */
[----:B------:R4:W-:Y:S01]  /*152a0*/  MUFU.TANH R12, R63 ;  /* 0x0000003f000c7308 */ /* 0x0009e20000002400 */
[----:B------:R-:W-:-:S07]  /*152b0*/  FMNMX.FTZ R14, R141, R14, !PT ;  /* 0x0000000e8d0e7209 */ /* 0x000fce0007810000 */
[----:B------:R-:W3:Y:S01]  /*152c0*/  MUFU.TANH R48, R48 ;  /* 0x0000003000307308 */ /* 0x000ee20000002400 */
[----:B----4-:R-:W-:Y:S02]  /*152d0*/  FSEL R63, R66, -INF , P3 ;  /* 0xff800000423f7808 */ /* 0x010fe40001800000 */
[----:B------:R-:W-:-:S05]  /*152e0*/  ISETP.GT.AND P3, PT, R40, 0x61, PT ;  /* 0x000000612800780c */ /* 0x000fca0003f64270 */
[----:B------:R-:W4:Y:S01]  /*152f0*/  MUFU.TANH R60, R60 ;  /* 0x0000003c003c7308 */ /* 0x000f220000002400 */
[----:B------:R-:W-:Y:S02]  /*15300*/  FSEL R143, R6, -INF , P3 ;  /* 0xff800000068f7808 */ /* 0x000fe40001800000 */
[----:B-1----:R-:W-:-:S05]  /*15310*/  FSEL R69, R69, -INF , P5 ;  /* 0xff80000045457808 */ /* 0x002fca0002800000 */
[----:B------:R-:W1:Y:S01]  /*15320*/  MUFU.TANH R49, R49 ;  /* 0x0000003100317308 */ /* 0x000e620000002400 */
[----:B------:R-:W-:Y:S02]  /*15330*/  ISETP.GT.AND P5, PT, R40, 0x69, PT ;  /* 0x000000692800780c */ /* 0x000fe40003fa4270 */
[----:B------:R-:W-:Y:S02]  /*15340*/  FSEL R145, R58, -INF , P4 ;  /* 0xff8000003a917808 */ /* 0x000fe40002000000 */
[----:B------:R-:W-:-:S03]  /*15350*/  FMNMX.FTZ R14, R143, R14, !PT ;  /* 0x0000000e8f0e7209 */ /* 0x000fc60007810000 */
[----:B------:R-:W1:Y:S01]  /*15360*/  MUFU.TANH R59, R59 ;  /* 0x0000003b003b7308 */ /* 0x000e620000002400 */
[----:B0-----:R-:W-:Y:S02]  /*15370*/  FSEL R71, R71, -INF , P2 ;  /* 0xff80000047477808 */ /* 0x001fe40001000000 */
[----:B------:R-:W-:Y:S02]  /*15380*/  ISETP.GT.AND P2, PT, R40, 0x70, PT ;  /* 0x000000702800780c */ /* 0x000fe40003f44270 */
[----:B--2--5:R-:W-:Y:S02]  /*15390*/  FSEL R147, R57, -INF , P5 ;  /* 0xff80000039937808 */ /* 0x024fe40002800000 */
[----:B------:R-:W-:Y:S01]  /*153a0*/  FMNMX.FTZ R14, R145, R14, !PT ;  /* 0x0000000e910e7209 */ /* 0x000fe20007810000 */
[----:B------:R-:W0:Y:S01]  /*153b0*/  MUFU.TANH R157, R157 ;  /* 0x0000009d009d7308 */ /* 0x000e220000002400 */
[----:B---3--:R-:W-:Y:S02]  /*153c0*/  FSEL R65, R70, -INF , P3 ;  /* 0xff80000046417808 */ /* 0x008fe40001800000 */
[----:B------:R-:W-:-:S02]  /*153d0*/  ISETP.GT.AND P3, PT, R40, 0x71, PT ;  /* 0x000000712800780c */ /* 0x000fc40003f64270 */
[----:B------:R-:W-:Y:S02]  /*153e0*/  FSEL R151, R48, -INF , P2 ;  /* 0xff80000030977808 */ /* 0x000fe40001000000 */
[----:B------:R-:W-:Y:S01]  /*153f0*/  FMNMX.FTZ R14, R147, R14, !PT ;  /* 0x0000000e930e7209 */ /* 0x000fe20007810000 */
[----:B------:R-:W2:Y:S01]  /*15400*/  MUFU.TANH R159, R159 ;  /* 0x0000009f009f7308 */ /* 0x000ea20000002400 */
[----:B----4-:R-:W-:Y:S02]  /*15410*/  FSEL R67, R60, -INF , P4 ;  /* 0xff8000003c437808 */ /* 0x010fe40002000000 */
[----:B------:R-:W-:Y:S02]  /*15420*/  ISETP.GT.AND P4, PT, R40, 0x78, PT ;  /* 0x000000782800780c */ /* 0x000fe40003f84270 */
[----:B-1----:R-:W-:Y:S02]  /*15430*/  FSEL R149, R49, -INF , P3 ;  /* 0xff80000031957808 */ /* 0x002fe40001800000 */
[----:B------:R-:W-:Y:S01]  /*15440*/  FMNMX.FTZ R14, R151, R14, !PT ;  /* 0x0000000e970e7209 */ /* 0x000fe20007810000 */
[----:B------:R-:W1:Y:S01]  /*15450*/  MUFU.TANH R115, R115 ;  /* 0x0000007300737308 */ /* 0x000e620000002400 */
[----:B------:R-:W-:-:S02]  /*15460*/  FSEL R59, R59, -INF , P5 ;  /* 0xff8000003b3b7808 */ /* 0x000fc40002800000 */
[----:B------:R-:W-:Y:S02]  /*15470*/  ISETP.GT.AND P5, PT, R40, 0x79, PT ;  /* 0x000000792800780c */ /* 0x000fe40003fa4270 */
[----:B------:R-:W-:Y:S02]  /*15480*/  FSEL R153, R36, -INF , P4 ;  /* 0xff80000024997808 */ /* 0x000fe40002000000 */
[----:B------:R-:W-:Y:S01]  /*15490*/  FMNMX.FTZ R14, R149, R14, !PT ;  /* 0x0000000e950e7209 */ /* 0x000fe20007810000 */
[----:B------:R-:W3:Y:S01]  /*154a0*/  MUFU.TANH R161, R161 ;  /* 0x000000a100a17308 */ /* 0x000ee20000002400 */
[----:B------:R-:W-:Y:S02]  /*154b0*/  FSEL R57, R42, -INF , P2 ;  /* 0xff8000002a397808 */ /* 0x000fe40001000000 */
[----:B------:R-:W-:Y:S02]  /*154c0*/  ISETP.GT.AND P2, PT, R40, 0x80, PT ;  /* 0x000000802800780c */ /* 0x000fe40003f44270 */
[----:B------:R-:W-:-:S03]  /*154d0*/  FSEL R155, R4, -INF , P5 ;  /* 0xff800000049b7808 */ /* 0x000fc60002800000 */
[----:B------:R-:W4:Y:S01]  /*154e0*/  MUFU.TANH R117, R117 ;  /* 0x0000007500757308 */ /* 0x000f220000002400 */
[----:B------:R-:W-:Y:S02]  /*154f0*/  FMNMX.FTZ R14, R153, R14, !PT ;  /* 0x0000000e990e7209 */ /* 0x000fe40007810000 */
[----:B------:R-:W-:-:S05]  /*15500*/  FSEL R77, R44, -INF , P3 ;  /* 0xff8000002c4d7808 */ /* 0x000fca0001800000 */
[----:B------:R-:W4:Y:S01]  /*15510*/  MUFU.TANH R163, R163 ;  /* 0x000000a300a37308 */ /* 0x000f220000002400 */
[----:B------:R-:W-:Y:S02]  /*15520*/  ISETP.GT.AND P3, PT, R40, 0x81, PT ;  /* 0x000000812800780c */ /* 0x000fe40003f64270 */
[----:B0-----:R-:W-:Y:S02]  /*15530*/  FSEL R157, R157, -INF , P2 ;  /* 0xff8000009d9d7808 */ /* 0x001fe40001000000 */
[----:B------:R-:W-:-:S03]  /*15540*/  FMNMX.FTZ R14, R155, R14, !PT ;  /* 0x0000000e9b0e7209 */ /* 0x000fc60007810000 */
[----:B------:R-:W0:Y:S01]  /*15550*/  MUFU.TANH R119, R119 ;  /* 0x0000007700777308 */ /* 0x000e220000002400 */
[----:B------:R-:W-:Y:S02]  /*15560*/  FSEL R49, R52, -INF , P4 ;  /* 0xff80000034317808 */ /* 0x000fe40002000000 */
[----:B------:R-:W-:-:S05]  /*15570*/  ISETP.GT.AND P4, PT, R40, 0x88, PT ;  /* 0x000000882800780c */ /* 0x000fca0003f84270 */
[----:B------:R-:W0:Y:S01]  /*15580*/  MUFU.TANH R106, R106 ;  /* 0x0000006a006a7308 */ /* 0x000e220000002400 */
[----:B--2---:R-:W-:Y:S02]  /*15590*/  FSEL R159, R159, -INF , P3 ;  /* 0xff8000009f9f7808 */ /* 0x004fe40001800000 */
[----:B------:R-:W-:-:S05]  /*155a0*/  FMNMX.FTZ R14, R157, R14, !PT ;  /* 0x0000000e9d0e7209 */ /* 0x000fca0007810000 */
[----:B------:R-:W2:Y:S01]  /*155b0*/  MUFU.TANH R62, R62 ;  /* 0x0000003e003e7308 */ /* 0x000ea20000002400 */
[----:B-1----:R-:W-:Y:S01]  /*155c0*/  FSEL R115, R115, -INF , P5 ;  /* 0xff80000073737808 */ /* 0x002fe20002800000 */
[----:B------:R-:W-:Y:S02]  /*155d0*/  WARPGROUP.DEPBAR.LE gsb0, 0x0 ;  /* 0x00008000000079c5 */ /* 0x000fe40000010000 */
[----:B------:R-:W-:Y:S01]  /*155e0*/  ISETP.GT.AND P5, PT, R40, 0x89, PT ;  /* 0x000000892800780c */ /* 0x000fe20003fa4270 */
[----:B------:R-:W-:Y:S01]  /*155f0*/  FMUL.FTZ R24, R24, UR6 ;  /* 0x0000000618187c20 */ /* 0x000fe20008410000 */
[----:B---3--:R-:W-:Y:S02]  /*15600*/  FSEL R161, R161, -INF , P4 ;  /* 0xff800000a1a17808 */ /* 0x008fe40002000000 */
[----:B------:R-:W1:Y:S01]  /*15610*/  MUFU.TANH R104, R104 ;  /* 0x0000006800687308 */ /* 0x000e620000002400 */
[----:B------:R-:W-:Y:S01]  /*15620*/  FMNMX.FTZ R14, R159, R14, !PT ;  /* 0x0000000e9f0e7209 */ /* 0x000fe20007810000 */
[----:B------:R-:W-:Y:S01]  /*15630*/  FMUL.FTZ R38, R38, UR6 ;  /* 0x0000000626267c20 */ /* 0x000fe20008410000 */
[----:B----4-:R-:W-:-:S05]  /*15640*/  FSEL R117, R117, -INF , P2 ;  /* 0xff80000075757808 */ /* 0x010fca0001000000 */
[----:B------:R-:W3:Y:S01]  /*15650*/  MUFU.TANH R46, R46 ;  /* 0x0000002e002e7308 */ /* 0x000ee20000002400 */
[----:B------:R-:W-:Y:S01]  /*15660*/  ISETP.GT.AND P2, PT, R40, 0x90, PT ;  /* 0x000000902800780c */ /* 0x000fe20003f44270 */
[----:B------:R-:W-:Y:S01]  /*15670*/  FMUL.FTZ R4, R25, UR6 ;  /* 0x0000000619047c20 */ /* 0x000fe20008410000 */
[----:B------:R-:W-:Y:S02]  /*15680*/  FSEL R163, R163, -INF , P5 ;  /* 0xff800000a3a37808 */ /* 0x000fe40002800000 */
[----:B------:R-:W-:-:S03]  /*15690*/  FMNMX.FTZ R14, R161, R14, !PT ;  /* 0x0000000ea10e7209 */ /* 0x000fc60007810000 */
[----:B------:R-:W4:Y:S01]  /*156a0*/  MUFU.TANH R54, R54 ;  /* 0x0000003600367308 */ /* 0x000f220000002400 */
[----:B0-----:R-:W-:Y:S01]  /*156b0*/  FSEL R119, R119, -INF , P3 ;  /* 0xff80000077777808 */ /* 0x001fe20001800000 */
[----:B------:R-:W-:Y:S01]  /*156c0*/  FMUL.FTZ R28, R28, UR6 ;  /* 0x000000061c1c7c20 */ /* 0x000fe20008410000 */
[----:B------:R-:W-:-:S05]  /*156d0*/  ISETP.GT.AND P3, PT, R40, 0x91, PT ;  /* 0x000000912800780c */ /* 0x000fca0003f64270 */
[----:B------:R-:W0:Y:S01]  /*156e0*/  MUFU.TANH R34, R34 ;  /* 0x0000002200227308 */ /* 0x000e220000002400 */
[----:B------:R-:W-:Y:S02]  /*156f0*/  FSEL R165, R106, -INF , P2 ;  /* 0xff8000006aa57808 */ /* 0x000fe40001000000 */
[----:B------:R-:W-:-:S05]  /*15700*/  FMNMX.FTZ R14, R163, R14, !PT ;  /* 0x0000000ea30e7209 */ /* 0x000fca0007810000 */
[----:B------:R-:W0:Y:S01]  /*15710*/  MUFU.TANH R50, R50 ;  /* 0x0000003200327308 */ /* 0x000e220000002400 */
[----:B------:R-:W-:Y:S01]  /*15720*/  FSEL R25, R12, -INF , P4 ;  /* 0xff8000000c197808 */ /* 0x000fe20002000000 */
[----:B------:R-:W-:Y:S01]  /*15730*/  FMUL.FTZ R6, R29, UR6 ;  /* 0x000000061d067c20 */ /* 0x000fe20008410000 */
[----:B------:R-:W-:-:S05]  /*15740*/  ISETP.GT.AND P4, PT, R40, 0x98, PT ;  /* 0x000000982800780c */ /* 0x000fca0003f84270 */
[----:B------:R-:W0:Y:S01]  /*15750*/  MUFU.TANH R24, R24 ;  /* 0x0000001800187308 */ /* 0x000e220000002400 */
[----:B--2---:R-:W-:Y:S02]  /*15760*/  FSEL R167, R62, -INF , P3 ;  /* 0xff8000003ea77808 */ /* 0x004fe40001800000 */
[----:B------:R-:W-:-:S05]  /*15770*/  FMNMX.FTZ R14, R165, R14, !PT ;  /* 0x0000000ea50e7209 */ /* 0x000fca0007810000 */
[----:B------:R-:W2:Y:S01]  /*15780*/  MUFU.TANH R38, R38 ;  /* 0x0000002600267308 */ /* 0x000ea20000002400 */
[----:B-1----:R-:W-:Y:S02]  /*15790*/  FSEL R121, R104, -INF , P5 ;  /* 0xff80000068797808 */ /* 0x002fe40002800000 */
[----:B------:R-:W-:-:S05]  /*157a0*/  ISETP.GT.AND P5, PT, R40, 0x99, PT ;  /* 0x000000992800780c */ /* 0x000fca0003fa4270 */
[----:B------:R-:W1:Y:S01]  /*157b0*/  MUFU.TANH R4, R4 ;  /* 0x0000000400047308 */ /* 0x000e620000002400 */
[----:B---3--:R-:W-:Y:S02]  /*157c0*/  FSEL R169, R46, -INF , P4 ;  /* 0xff8000002ea97808 */ /* 0x008fe40002000000 */
[----:B------:R-:W-:-:S05]  /*157d0*/  FMNMX.FTZ R14, R167, R14, !PT ;  /* 0x0000000ea70e7209 */ /* 0x000fca0007810000 */
[----:B------:R-:W3:Y:S01]  /*157e0*/  MUFU.TANH R32, R32 ;  /* 0x0000002000207308 */ /* 0x000ee20000002400 */
[----:B----4-:R-:W-:Y:S02]  /*157f0*/  FSEL R29, R54, -INF , P2 ;  /* 0xff800000361d7808 */ /* 0x010fe40001000000 */
[----:B------:R-:W-:-:S05]  /*15800*/  ISETP.GT.AND P2, PT, R40, 0xa0, PT ;  /* 0x000000a02800780c */ /* 0x000fca0003f44270 */
[----:B------:R-:W4:Y:S01]  /*15810*/  MUFU.TANH R28, R28 ;  /* 0x0000001c001c7308 */ /* 0x000f220000002400 */
[----:B0-----:R-:W-:Y:S02]  /*15820*/  FSEL R171, R34, -INF , P5 ;  /* 0xff80000022ab7808 */ /* 0x001fe40002800000 */
[----:B------:R-:W-:-:S05]  /*15830*/  FMNMX.FTZ R14, R169, R14, !PT ;  /* 0x0000000ea90e7209 */ /* 0x000fca0007810000 */
[----:B------:R-:W0:Y:S01]  /*15840*/  MUFU.TANH R6, R6 ;  /* 0x0000000600067308 */ /* 0x000e220000002400 */
[----:B------:R-:W-:Y:S02]  /*15850*/  FSEL R125, R50, -INF , P3 ;  /* 0xff800000327d7808 */ /* 0x000fe40001800000 */
[----:B------:R-:W-:Y:S02]  /*15860*/  ISETP.GT.AND P3, PT, R40, 0xa1, PT ;  /* 0x000000a12800780c */ /* 0x000fe40003f64270 */
[----:B------:R-:W-:Y:S02]  /*15870*/  FSEL R173, R24, -INF , P2 ;  /* 0xff80000018ad7808 */ /* 0x000fe40001000000 */
[----:B------:R-:W-:Y:S02]  /*15880*/  FMNMX.FTZ R14, R171, R14, !PT ;  /* 0x0000000eab0e7209 */ /* 0x000fe40007810000 */
[----:B--2---:R-:W-:Y:S02]  /*15890*/  FSEL R127, R38, -INF , P4 ;  /* 0xff800000267f7808 */ /* 0x004fe40002000000 */
[----:B------:R-:W-:-:S02]  /*158a0*/  ISETP.GT.AND P4, PT, R40, 0xa8, PT ;  /* 0x000000a82800780c */ /* 0x000fc40003f84270 */
[----:B-1----:R-:W-:Y:S02]  /*158b0*/  FSEL R175, R4, -INF , P3 ;  /* 0xff80000004af7808 */ /* 0x002fe40001800000 */
[----:B------:R-:W-:Y:S02]  /*158c0*/  FMNMX.FTZ R14, R173, R14, !PT ;  /* 0x0000000ead0e7209 */ /* 0x000fe40007810000 */
[----:B---3--:R-:W-:Y:S02]  /*158d0*/  FSEL R123, R32, -INF , P5 ;  /* 0xff800000207b7808 */ /* 0x008fe40002800000 */
[----:B------:R-:W-:Y:S02]  /*158e0*/  ISETP.GT.AND P5, PT, R40, 0xa9, PT ;  /* 0x000000a92800780c */ /* 0x000fe40003fa4270 */
[----:B----4-:R-:W-:Y:S02]  /*158f0*/  FSEL R179, R28, -INF , P4 ;  /* 0xff8000001cb37808 */ /* 0x010fe40002000000 */
[----:B------:R-:W-:-:S02]  /*15900*/  FMNMX.FTZ R14, R175, R14, !PT ;  /* 0x0000000eaf0e7209 */ /* 0x000fc40007810000 */
[----:B0-----:R-:W-:Y:S02]  /*15910*/  FSEL R177, R6, -INF , P5 ;  /* 0xff80000006b17808 */ /* 0x001fe40002800000 */
[----:B------:R-:W-:-:S04]  /*15920*/  FMNMX.FTZ R14, R179, R14, !PT ;  /* 0x0000000eb30e7209 */ /* 0x000fc80007810000 */
[----:B------:R-:W-:-:S05]  /*15930*/  FMNMX.FTZ R14, R177, R14, !PT ;  /* 0x0000000eb10e7209 */ /* 0x000fca0007810000 */
[----:B------:R-:W0:Y:S02]  /*15940*/  SHFL.BFLY PT, R89, R14, 0x2, 0x1f ;  /* 0x0c401f000e597f89 */ /* 0x000e2400000e0000 */
[----:B0-----:R-:W-:-:S05]  /*15950*/  FMNMX.FTZ R12, R14, R89, !PT ;  /* 0x000000590e0c7209 */ /* 0x001fca0007810000 */
[----:B------:R-:W0:Y:S01]  /*15960*/  SHFL.BFLY PT, R89, R12, 0x1, 0x1f ;  /* 0x0c201f000c597f89 */ /* 0x000e2200000e0000 */
[----:B------:R-:W-:Y:S02]  /*15970*/  IMAD.U32 R88, RZ, RZ, UR7 ;  /* 0x00000007ff587e24 */ /* 0x000fe4000f8e00ff */
[----:B------:R-:W-:Y:S01]  /*15980*/  FMUL.FTZ R14, R27, UR6 ;  /* 0x000000061b0e7c20 */ /* 0x000fe20008410000 */
[----:B0-----:R-:W-:-:S04]  /*15990*/  FMNMX.FTZ R89, R12, R89, !PT ;  /* 0x000000590c597209 */ /* 0x001fc80007810000 */
[C---:B------:R-:W-:Y:S01]  /*159a0*/  FSETP.NEU.FTZ.AND P6, PT, R89.reuse, -INF , PT ;  /* 0xff8000005900780b */ /* 0x040fe20003fdd000 */
[----:B------:R-:W-:-:S05]  /*159b0*/  FMUL.FTZ R4, R89, R88 ;  /* 0x0000005859047220 */ /* 0x000fca0000410000 */
[----:B------:R-:W-:-:S05]  /*159c0*/  FSEL R4, R4, RZ, P6 ;  /* 0x000000ff04047208 */ /* 0x000fca0003000000 */
[----:B------:R-:W-:Y:S01]  /*159d0*/  FFMA.FTZ R27, R8, R88, -R4 ;  /* 0x00000058081b7223 */ /* 0x000fe20000010804 */
        /* <DEDUP_REMOVED lines=31> */
[----:B------:R-:W-:Y:S01]  /*15bd0*/  FMNMX.FTZ R8, R117, R8, !PT ;  /* 0x0000000875087209 */ /* 0x000fe20007810000 */
[----:B------:R-:W-:-:S03]  /*15be0*/  FMUL.FTZ R6, R26, UR6 ;  /* 0x000000061a067c20 */ /* 0x000fc60008410000 */
[----:B------:R-:W-:-:S04]  /*15bf0*/  FMNMX.FTZ R8, R119, R8, !PT ;  /* 0x0000000877087209 */ /* 0x000fc80007810000 */
[----:B------:R-:W-:Y:S01]  /*15c00*/  FMNMX.FTZ R8, R25, R8, !PT ;  /* 0x0000000819087209 */ /* 0x000fe20007810000 */
[----:B------:R-:W0:Y:S01]  /*15c10*/  MUFU.TANH R6, R6 ;  /* 0x0000000600067308 */ /* 0x000e220000002400 */
[----:B------:R-:W-:Y:S02]  /*15c20*/  FMUL.FTZ R12, R30, UR6 ;  /* 0x000000061e0c7c20 */ /* 0x000fe40008410000 */
[----:B------:R-:W-:Y:S01]  /*15c30*/  FMNMX.FTZ R8, R121, R8, !PT ;  /* 0x0000000879087209 */ /* 0x000fe20007810000 */
[----:B------:R-:W-:-:S03]  /*15c40*/  FMUL.FTZ R20, R31, UR6 ;  /* 0x000000061f147c20 */ /* 0x000fc60008410000 */
[----:B------:R-:W-:Y:S01]  /*15c50*/  FMNMX.FTZ R8, R29, R8, !PT ;  /* 0x000000081d087209 */ /* 0x000fe20007810000 */
[----:B------:R-:W1:Y:S03]  /*15c60*/  MUFU.TANH R14, R14 ;  /* 0x0000000e000e7308 */ /* 0x000e660000002400 */
[----:B------:R-:W-:-:S05]  /*15c70*/  FMNMX.FTZ R8, R125, R8, !PT ;  /* 0x000000087d087209 */ /* 0x000fca0007810000 */
[----:B------:R-:W2:Y:S01]  /*15c80*/  MUFU.TANH R12, R12 ;  /* 0x0000000c000c7308 */ /* 0x000ea20000002400 */
[----:B------:R-:W-:Y:S01]  /*15c90*/  FMNMX.FTZ R8, R127, R8, !PT ;  /* 0x000000087f087209 */ /* 0x000fe20007810000 */
[-CC-:B------:R-:W-:Y:S01]  /*15ca0*/  FFMA.FTZ R178, R37, R88.reuse, -R4.reuse ;  /* 0x0000005825b27223 */ /* 0x180fe20000010804 */
[-CC-:B------:R-:W-:Y:S01]  /*15cb0*/  FFMA.FTZ R37, R51, R88.reuse, -R4.reuse ;  /* 0x0000005833257223 */ /* 0x180fe20000010804 */
[----:B------:R-:W-:-:S04]  /*15cc0*/  FFMA.FTZ R51, R113, R88, -R4 ;  /* 0x0000005871337223 */ /* 0x000fc80000010804 */
[----:B------:R-:W3:Y:S01]  /*15cd0*/  MUFU.TANH R20, R20 ;  /* 0x0000001400147308 */ /* 0x000ee20000002400 */
[----:B0-----:R-:W-:Y:S02]  /*15ce0*/  FSEL R113, R6, -INF , P2 ;  /* 0xff80000006717808 */ /* 0x001fe40001000000 */
[----:B------:R-:W-:Y:S01]  /*15cf0*/  FMNMX.FTZ R8, R123, R8, !PT ;  /* 0x000000087b087209 */ /* 0x000fe20007810000 */
[--C-:B------:R-:W-:Y:S01]  /*15d00*/  FFMA.FTZ R194, R129, R88, -R4.reuse ;  /* 0x0000005881c27223 */ /* 0x100fe20000010804 */
[----:B-1----:R-:W-:Y:S02]  /*15d10*/  FSEL R129, R14, -INF , P3 ;  /* 0xff8000000e817808 */ /* 0x002fe40001800000 */
[----:B------:R-:W-:Y:S01]  /*15d20*/  FMNMX.FTZ R8, R113, R8, !PT ;  /* 0x0000000871087209 */ /* 0x000fe20007810000 */
[-CC-:B------:R-:W-:Y:S01]  /*15d30*/  FFMA.FTZ R184, R53, R88.reuse, -R4.reuse ;  /* 0x0000005835b87223 */ /* 0x180fe20000010804 */
[----:B------:R-:W-:Y:S01]  /*15d40*/  FFMA.FTZ R53, R131, R88, -R4 ;  /* 0x0000005883357223 */ /* 0x000fe20000010804 */
[----:B--2---:R-:W-:-:S02]  /*15d50*/  FSEL R131, R12, -INF , P4 ;  /* 0xff8000000c837808 */ /* 0x004fc40002000000 */
[----:B------:R-:W-:Y:S01]  /*15d60*/  FMNMX.FTZ R8, R129, R8, !PT ;  /* 0x0000000881087209 */ /* 0x000fe20007810000 */
[-CC-:B------:R-:W-:Y:S01]  /*15d70*/  FFMA.FTZ R186, R55, R88.reuse, -R4.reuse ;  /* 0x0000005837ba7223 */ /* 0x180fe20000010804 */
[----:B------:R-:W-:Y:S02]  /*15d80*/  FFMA.FTZ R55, R135, R88, -R4 ;  /* 0x0000005887377223 */ /* 0x000fe40000010804 */
[----:B------:R-:W-:Y:S02]  /*15d90*/  FMNMX.FTZ R8, R131, R8, !PT ;  /* 0x0000000883087209 */ /* 0x000fe40007810000 */
[----:B---3--:R-:W-:-:S04]  /*15da0*/  FSEL R135, R20, -INF , P5 ;  /* 0xff80000014877808 */ /* 0x008fc80002800000 */
[----:B------:R-:W-:Y:S01]  /*15db0*/  FMNMX.FTZ R8, R135, R8, !PT ;  /* 0x0000000887087209 */ /* 0x000fe20007810000 */
[----:B------:R-:W-:-:S04]  /*15dc0*/  FFMA.FTZ R196, R133, R88, -R4 ;  /* 0x0000005885c47223 */ /* 0x000fc80000010804 */
[----:B------:R-:W0:Y:S01]  /*15dd0*/  SHFL.BFLY PT, R133, R8, 0x2, 0x1f ;  /* 0x0c401f0008857f89 */ /* 0x000e2200000e0000 */
[-CC-:B------:R-:W-:Y:S01]  /*15de0*/  FFMA.FTZ R188, R61, R88.reuse, -R4.reuse ;  /* 0x000000583dbc7223 */ /* 0x180fe20000010804 */
[----:B------:R-:W-:Y:S01]  /*15df0*/  FFMA.FTZ R61, R139, R88, -R4 ;  /* 0x000000588b3d7223 */ /* 0x000fe20000010804 */
[----:B0-----:R-:W-:-:S05]  /*15e00*/  FMNMX.FTZ R6, R8, R133, !PT ;  /* 0x0000008508067209 */ /* 0x001fca0007810000 */
[----:B------:R-:W0:Y:S01]  /*15e10*/  SHFL.BFLY PT, R139, R6, 0x1, 0x1f ;  /* 0x0c201f00068b7f89 */ /* 0x000e2200000e0000 */
[-CC-:B------:R-:W-:Y:S01]  /*15e20*/  FFMA.FTZ R176, R35, R88.reuse, -R4.reuse ;  /* 0x0000005823b07223 */ /* 0x180fe20000010804 */
[----:B------:R-:W-:Y:S01]  /*15e30*/  MUFU.EX2 R27, R27 ;  /* 0x0000001b001b7308 */ /* 0x000fe20000000800 */
[-CC-:B------:R-:W-:Y:S01]  /*15e40*/  FFMA.FTZ R31, R39, R88.reuse, -R4.reuse ;  /* 0x00000058271f7223 */ /* 0x180fe20000010804 */
[----:B------:R-:W-:-:S06]  /*15e50*/  FFMA.FTZ R180, R41, R88, -R4 ;  /* 0x0000005829b47223 */ /* 0x000fcc0000010804 */
[----:B------:R-:W1:Y:S01]  /*15e60*/  MUFU.EX2 R176, R176 ;  /* 0x000000b000b07308 */ /* 0x000e620000000800 */
[----:B------:R-:W-:-:S07]  /*15e70*/  FFMA.FTZ R35, R45, R88, -R4 ;  /* 0x000000582d237223 */ /* 0x000fce0000010804 */
[----:B------:R-:W2:Y:S01]  /*15e80*/  MUFU.EX2 R178, R178 ;  /* 0x000000b200b27308 */ /* 0x000ea20000000800 */
[----:B0-----:R-:W-:-:S07]  /*15e90*/  FMNMX.FTZ R92, R6, R139, !PT ;  /* 0x0000008b065c7209 */ /* 0x001fce0007810000 */
[----:B------:R-:W0:Y:S01]  /*15ea0*/  MUFU.EX2 R31, R31 ;  /* 0x0000001f001f7308 */ /* 0x000e220000000800 */
[C---:B------:R-:W-:Y:S01]  /*15eb0*/  FSETP.NEU.FTZ.AND P2, PT, R92.reuse, -INF , PT ;  /* 0xff8000005c00780b */ /* 0x040fe20003f5d000 */
[-C--:B------:R-:W-:Y:S01]  /*15ec0*/  FMUL.FTZ R14, R92, R88.reuse ;  /* 0x000000585c0e7220 */ /* 0x080fe20000410000 */
[----:B------:R-:W-:-:S04]  /*15ed0*/  FFMA.FTZ R182, R47, R88, -R4 ;  /* 0x000000582fb67223 */ /* 0x000fc80000010804 */
[----:B------:R-:W-:Y:S01]  /*15ee0*/  FSEL R14, R14, RZ, P2 ;  /* 0x000000ff0e0e7208 */ /* 0x000fe20001000000 */
[----:B------:R-:W3:Y:S04]  /*15ef0*/  MUFU.EX2 R180, R180 ;  /* 0x000000b400b47308 */ /* 0x000ee80000000800 */
[----:B------:R-:W-:Y:S01]  /*15f00*/  FFMA.FTZ R6, R3, R88, -R14 ;  /* 0x0000005803067223 */ /* 0x000fe2000001080e */
[----:B-1----:R-:W-:-:S03]  /*15f10*/  FADD.FTZ R3, R176, R27 ;  /* 0x0000001bb0037221 */ /* 0x002fc60000010000 */
[----:B------:R-:W1:Y:S01]  /*15f20*/  MUFU.EX2 R35, R35 ;  /* 0x0000002300237308 */ /* 0x000e620000000800 */
[----:B--2---:R-:W-:Y:S01]  /*15f30*/  FADD.FTZ R34, R178, R3 ;  /* 0x00000003b2227221 */ /* 0x004fe20000010000 */
[-CC-:B------:R-:W-:Y:S01]  /*15f40*/  FFMA.FTZ R39, R83, R88.reuse, -R4.reuse ;  /* 0x0000005853277223 */ /* 0x180fe20000010804 */
[-CC-:B------:R-:W-:Y:S01]  /*15f50*/  FFMA.FTZ R41, R99, R88.reuse, -R4.reuse ;  /* 0x0000005863297223 */ /* 0x180fe20000010804 */
[-CC-:B------:R-:W-:Y:S01]  /*15f60*/  FFMA.FTZ R45, R105, R88.reuse, -R4.reuse ;  /* 0x00000058692d7223 */ /* 0x180fe20000010804 */
[-CC-:B------:R-:W-:Y:S01]  /*15f70*/  FFMA.FTZ R190, R107, R88.reuse, -R4.reuse ;  /* 0x000000586bbe7223 */ /* 0x180fe20000010804 */
[-CC-:B------:R-:W-:Y:S02]  /*15f80*/  FFMA.FTZ R47, R109, R88.reuse, -R4.reuse ;  /* 0x000000586d2f7223 */ /* 0x180fe40000010804 */
        /* <DEDUP_REMOVED lines=24> */
[-CC-:B------:R-:W-:Y:S01]  /*16110*/  FFMA.FTZ R177, R11, R88.reuse, -R14.reuse ;  /* 0x000000580bb17223 */ /* 0x180fe2000001080e */
[-C--:B------:R-:W-:Y:S01]  /*16120*/  FFMA.FTZ R4, R10, R88.reuse, -R14 ;  /* 0x000000580a047223 */ /* 0x080fe2000001080e */
[----:B0-----:R-:W-:Y:S01]  /*16130*/  FADD.FTZ R3, R31, R34 ;  /* 0x000000221f037221 */ /* 0x001fe20000010000 */
[----:B------:R-:W-:-:S03]  /*16140*/  FFMA.FTZ R179, R15, R88, -R14 ;  /* 0x000000580fb37223 */ /* 0x000fc6000001080e */
[----:B---3--:R-:W-:Y:S01]  /*16150*/  FADD.FTZ R34, R180, R3 ;  /* 0x00000003b4227221 */ /* 0x008fe20000010000 */
[----:B------:R-:W0:Y:S03]  /*16160*/  MUFU.EX2 R184, R184 ;  /* 0x000000b800b87308 */ /* 0x000e260000000800 */
[----:B-1----:R-:W-:-:S05]  /*16170*/  FADD.FTZ R3, R35, R34 ;  /* 0x0000002223037221 */ /* 0x002fca0000010000 */
[----:B------:R-:W-:Y:S01]  /*16180*/  MUFU.EX2 R177, R177 ;  /* 0x000000b100b17308 */ /* 0x000fe20000000800 */
[----:B------:R-:W-:-:S07]  /*16190*/  FFMA.FTZ R181, R5, R88, -R14 ;  /* 0x0000005805b57223 */ /* 0x000fce000001080e */
[----:B------:R-:W1:Y:S01]  /*161a0*/  MUFU.EX2 R4, R4 ;  /* 0x0000000400047308 */ /* 0x000e620000000800 */
[----:B--2---:R-:W-:-:S07]  /*161b0*/  FADD.FTZ R36, R182, R3 ;  /* 0x00000003b6247221 */ /* 0x004fce0000010000 */
[----:B------:R-:W2:Y:S01]  /*161c0*/  MUFU.EX2 R39, R39 ;  /* 0x0000002700277308 */ /* 0x000ea20000000800 */
[----:B------:R-:W-:-:S07]  /*161d0*/  FFMA.FTZ R8, R81, R88, -R14 ;  /* 0x0000005851087223 */ /* 0x000fce000001080e */
[----:B------:R-:W3:Y:S01]  /*161e0*/  MUFU.EX2 R179, R179 ;  /* 0x000000b300b37308 */ /* 0x000ee20000000800 */
[----:B----4-:R-:W-:-:S07]  /*161f0*/  FADD.FTZ R3, R37, R36 ;  /* 0x0000002425037221 */ /* 0x010fce0000010000 */
[----:B------:R-:W4:Y:S01]  /*16200*/  MUFU.EX2 R186, R186 ;  /* 0x000000ba00ba7308 */ /* 0x000f220000000800 */
[----:B------:R-:W-:-:S07]  /*16210*/  FFMA.FTZ R183, R7, R88, -R14 ;  /* 0x0000005807b77223 */ /* 0x000fce000001080e */
[----:B------:R-:W4:Y:S01]  /*16220*/  MUFU.EX2 R6, R6 ;  /* 0x0000000600067308 */ /* 0x000f220000000800 */
[----:B0-----:R-:W-:-:S07]  /*16230*/  FADD.FTZ R36, R184, R3 ;  /* 0x00000003b8247221 */ /* 0x001fce0000010000 */
[----:B------:R-:W0:Y:S01]  /*16240*/  MUFU.EX2 R41, R41 ;  /* 0x0000002900297308 */ /* 0x000e220000000800 */
[----:B-1----:R-:W-:Y:S01]  /*16250*/  FADD.FTZ R38, R177, R4 ;  /* 0x00000004b1267221 */ /* 0x002fe20000010000 */
[----:B------:R-:W-:-:S06]  /*16260*/  FFMA.FTZ R10, R85, R88, -R14 ;  /* 0x00000058550a7223 */ /* 0x000fcc000001080e */
[----:B------:R-:W1:Y:S01]  /*16270*/  MUFU.EX2 R181, R181 ;  /* 0x000000b500b57308 */ /* 0x000e620000000800 */
[----:B--2---:R-:W-:-:S07]  /*16280*/  FADD.FTZ R5, R39, R36 ;  /* 0x0000002427057221 */ /* 0x004fce0000010000 */
[----:B------:R-:W2:Y:S01]  /*16290*/  MUFU.EX2 R188, R188 ;  /* 0x000000bc00bc7308 */ /* 0x000ea20000000800 */
[----:B---3--:R-:W-:Y:S01]  /*162a0*/  FADD.FTZ R3, R179, R38 ;  /* 0x00000026b3037221 */ /* 0x008fe20000010000 */
[----:B------:R-:W-:-:S06]  /*162b0*/  FFMA.FTZ R185, R9, R88, -R14 ;  /* 0x0000005809b97223 */ /* 0x000fcc000001080e */
[----:B------:R-:W3:Y:S01]  /*162c0*/  MUFU.EX2 R8, R8 ;  /* 0x0000000800087308 */ /* 0x000ee20000000800 */
[----:B----4-:R-:W-:-:S07]  /*162d0*/  FADD.FTZ R40, R186, R5 ;  /* 0x00000005ba287221 */ /* 0x010fce0000010000 */
[----:B------:R-:W4:Y:S01]  /*162e0*/  MUFU.EX2 R45, R45 ;  /* 0x0000002d002d7308 */ /* 0x000f220000000800 */
[----:B------:R-:W-:Y:S01]  /*162f0*/  FADD.FTZ R38, R6, R3 ;  /* 0x0000000306267221 */ /* 0x000fe20000010000 */
[----:B------:R-:W-:-:S06]  /*16300*/  FFMA.FTZ R12, R97, R88, -R14 ;  /* 0x00000058610c7223 */ /* 0x000fcc000001080e */
        /* <DEDUP_REMOVED lines=26> */
[----:B----4-:R-:W-:Y:S01]  /*164b0*/  FADD.FTZ R42, R192, R5 ;  /* 0x00000005c02a7221 */ /* 0x010fe20000010000 */
[----:B------:R-:W-:-:S06]  /*164c0*/  FADD.FTZ R40, R12, R3 ;  /* 0x000000030c287221 */ /* 0x000fcc0000010000 */
[----:B------:R-:W4:Y:S01]  /*164d0*/  MUFU.EX2 R189, R189 ;  /* 0x000000bd00bd7308 */ /* 0x000f220000000800 */
[----:B------:R-:W-:Y:S01]  /*164e0*/  FFMA.FTZ R26, R93, R88, -R14 ;  /* 0x000000585d1a7223 */ /* 0x000fe2000001080e */
[----:B0-----:R-:W-:Y:S01]  /*164f0*/  FADD.FTZ R3, R51, R42 ;  /* 0x0000002a33037221 */ /* 0x001fe20000010000 */
[----:B------:R-:W-:-:S05]  /*16500*/  @!P1 VIADD R0, R0, 0x34840 ;  /* 0x0003484000009836 */ /* 0x000fca0000000000 */
[----:B------:R-:W0:Y:S01]  /*16510*/  MUFU.EX2 R24, R24 ;  /* 0x0000001800187308 */ /* 0x000e220000000800 */
[----:B-1----:R-:W-:Y:S01]  /*16520*/  FADD.FTZ R5, R187, R40 ;  /* 0x00000028bb057221 */ /* 0x002fe20000010000 */
[----:B------:R-:W-:Y:S01]  /*16530*/  FFMA.FTZ R193, R33, R88, -R14 ;  /* 0x0000005821c17223 */ /* 0x000fe2000001080e */
[----:B--2---:R-:W-:Y:S01]  /*16540*/  FADD.FTZ R42, R194, R3 ;  /* 0x00000003c22a7221 */ /* 0x004fe20000010000 */
[----:B------:R-:W-:-:S04]  /*16550*/  @!P1 PRMT R3, RZ, 0x654, R0 ;  /* 0x00000654ff039816 */ /* 0x000fc80000000000 */
[----:B------:R-:W1:Y:S01]  /*16560*/  MUFU.EX2 R191, R191 ;  /* 0x000000bf00bf7308 */ /* 0x000e620000000800 */
[----:B---3--:R-:W-:Y:S01]  /*16570*/  FADD.FTZ R40, R20, R5 ;  /* 0x0000000514287221 */ /* 0x008fe20000010000 */
[-CC-:B------:R-:W-:Y:S01]  /*16580*/  FFMA.FTZ R28, R75, R88.reuse, -R14.reuse ;  /* 0x000000584b1c7223 */ /* 0x180fe2000001080e */
[----:B------:R4:W-:Y:S05]  /*16590*/  @!P1 SYNCS.ARRIVE.TRANS64.RED.A1T0 RZ, [R3+URZ], RZ ;  /* 0x000000ff03ff99a7 */ /* 0x0009ea000810043f */
[----:B------:R-:W2:Y:S01]  /*165a0*/  MUFU.EX2 R53, R53 ;  /* 0x0000003500357308 */ /* 0x000ea20000000800 */
[----:B------:R-:W-:Y:S01]  /*165b0*/  FFMA.FTZ R195, R43, R88, -R14 ;  /* 0x000000582bc37223 */ /* 0x000fe2000001080e */
[----:B----4-:R-:W-:-:S06]  /*165c0*/  FADD.FTZ R3, R189, R40 ;  /* 0x00000028bd037221 */ /* 0x010fcc0000010000 */
[----:B------:R-:W3:Y:S08]  /*165d0*/  MUFU.EX2 R26, R26 ;  /* 0x0000001a001a7308 */ /* 0x000ef00000000800 */
[----:B------:R-:W4:Y:S01]  /*165e0*/  MUFU.EX2 R196, R196 ;  /* 0x000000c400c47308 */ /* 0x000f220000000800 */
[----:B0-----:R-:W-:Y:S01]  /*165f0*/  FADD.FTZ R44, R24, R3 ;  /* 0x00000003182c7221 */ /* 0x001fe20000010000 */
[----:B------:R-:W-:-:S06]  /*16600*/  FFMA.FTZ R30, R79, R88, -R14 ;  /* 0x000000584f1e7223 */ /* 0x000fcc000001080e */
[----:B------:R-:W0:Y:S08]  /*16610*/  MUFU.EX2 R193, R193 ;  /* 0x000000c100c17308 */ /* 0x000e300000000800 */
        /* <DEDUP_REMOVED lines=11> */
[----:B0-----:R-:W-:Y:S01]  /*166d0*/  FADD.FTZ R3, R193, R46 ;  /* 0x0000002ec1037221 */ /* 0x001fe20000010000 */
[----:B------:R-:W-:-:S06]  /*166e0*/  FFMA.FTZ R199, R73, R88, -R14 ;  /* 0x0000005849c77223 */ /* 0x000fcc000001080e */
[----:B------:R-:W0:Y:S01]  /*166f0*/  MUFU.EX2 R30, R30 ;  /* 0x0000001e001e7308 */ /* 0x000e220000000800 */
[----:B------:R-:W-:-:S07]  /*16700*/  FADD.FTZ R5, R55, R42 ;  /* 0x0000002a37057221 */ /* 0x000fce0000010000 */
        /* <DEDUP_REMOVED lines=21> */
[-CC-:B------:R-:W-:Y:S01]  /*16860*/  FFMA.FTZ R38, R59, R88.reuse, -R14.reuse ;  /* 0x000000583b267223 */ /* 0x180fe2000001080e */
[-CC-:B------:R-:W-:Y:S01]  /*16870*/  FFMA.FTZ R205, R57, R88.reuse, -R14.reuse ;  /* 0x0000005839cd7223 */ /* 0x180fe2000001080e */
[-CC-:B------:R-:W-:Y:S01]  /*16880*/  FFMA.FTZ R77, R77, R88.reuse, -R14.reuse ;  /* 0x000000584d4d7223 */ /* 0x180fe2000001080e */
[----:B------:R-:W-:-:S04]  /*16890*/  FFMA.FTZ R207, R49, R88, -R14 ;  /* 0x0000005831cf7223 */ /* 0x000fc8000001080e */
[----:B------:R-:W2:Y:S01]  /*168a0*/  MUFU.EX2 R201, R201 ;  /* 0x000000c900c97308 */ /* 0x000ea20000000800 */
[-CC-:B------:R-:W-:Y:S01]  /*168b0*/  FFMA.FTZ R40, R115, R88.reuse, -R14.reuse ;  /* 0x0000005873287223 */ /* 0x180fe2000001080e */
[-CC-:B------:R-:W-:Y:S01]  /*168c0*/  FFMA.FTZ R209, R117, R88.reuse, -R14.reuse ;  /* 0x0000005875d17223 */ /* 0x180fe2000001080e */
[-CC-:B------:R-:W-:Y:S01]  /*168d0*/  FFMA.FTZ R42, R119, R88.reuse, -R14.reuse ;  /* 0x00000058772a7223 */ /* 0x180fe2000001080e */
[-CC-:B------:R-:W-:Y:S01]  /*168e0*/  FFMA.FTZ R211, R25, R88.reuse, -R14.reuse ;  /* 0x0000005819d37223 */ /* 0x180fe2000001080e */
[----:B------:R-:W-:-:S03]  /*168f0*/  FFMA.FTZ R44, R121, R88, -R14 ;  /* 0x00000058792c7223 */ /* 0x000fc6000001080e */
        /* <DEDUP_REMOVED lines=9> */
[----:B------:R-:W-:Y:S01]  /*16990*/  FFMA.FTZ R135, R135, R88, -R14 ;  /* 0x0000005887877223 */ /* 0x000fe2000001080e */
[----:B---3--:R-:W-:Y:S01]  /*169a0*/  FADD.FTZ R14, R32, R3 ;  /* 0x00000003200e7221 */ /* 0x008fe20000010000 */
[----:B----4-:R-:W-:-:S05]  /*169b0*/  FADD.FTZ R48, R202, R5 ;  /* 0x00000005ca307221 */ /* 0x010fca0000010000 */
[----:B------:R-:W3:Y:S01]  /*169c0*/  MUFU.EX2 R206, R206 ;  /* 0x000000ce00ce7308 */ /* 0x000ee20000000800 */
[----:B0-----:R-:W-:Y:S01]  /*169d0*/  FADD.FTZ R3, R199, R14 ;  /* 0x0000000ec7037221 */ /* 0x001fe20000010000 */
[----:B------:R-:W-:-:S06]  /*169e0*/  FADD.FTZ R5, R99, R48 ;  /* 0x0000003063057221 */ /* 0x000fcc0000010000 */
[----:B------:R-:W0:Y:S01]  /*169f0*/  MUFU.EX2 R203, R203 ;  /* 0x000000cb00cb7308 */ /* 0x000e220000000800 */
[----:B-1----:R-:W-:Y:S01]  /*16a00*/  FADD.FTZ R14, R34, R3 ;  /* 0x00000003220e7221 */ /* 0x002fe20000010000 */
[----:B--2---:R-:W-:-:S06]  /*16a10*/  FADD.FTZ R46, R204, R5 ;  /* 0x00000005cc2e7221 */ /* 0x004fcc0000010000 */
[----:B------:R-:W1:Y:S01]  /*16a20*/  MUFU.EX2 R107, R107 ;  /* 0x0000006b006b7308 */ /* 0x000e620000000800 */
[----:B------:R-:W-:Y:S01]  /*16a30*/  FADD.FTZ R3, R201, R14 ;  /* 0x0000000ec9037221 */ /* 0x000fe20000010000 */
[----:B------:R-:W-:-:S06]  /*16a40*/  FADD.FTZ R5, R105, R46 ;  /* 0x0000002e69057221 */ /* 0x000fcc0000010000 */
[----:B------:R-:W2:Y:S08]  /*16a50*/  MUFU.EX2 R38, R38 ;  /* 0x0000002600267308 */ /* 0x000eb00000000800 */
[----:B------:R-:W4:Y:S01]  /*16a60*/  MUFU.EX2 R208, R208 ;  /* 0x000000d000d07308 */ /* 0x000f220000000800 */
[----:B------:R-:W-:Y:S01]  /*16a70*/  FADD.FTZ R14, R36, R3 ;  /* 0x00000003240e7221 */ /* 0x000fe20000010000 */
[----:B---3--:R-:W-:-:S06]  /*16a80*/  FADD.FTZ R46, R206, R5 ;  /* 0x00000005ce2e7221 */ /* 0x008fcc0000010000 */
[----:B------:R-:W3:Y:S08]  /*16a90*/  MUFU.EX2 R205, R205 ;  /* 0x000000cd00cd7308 */ /* 0x000ef00000000800 */
[----:B------:R-:W3:Y:S01]  /*16aa0*/  MUFU.EX2 R109, R109 ;  /* 0x0000006d006d7308 */ /* 0x000ee20000000800 */
[----:B0-----:R-:W-:Y:S01]  /*16ab0*/  FADD.FTZ R3, R203, R14 ;  /* 0x0000000ecb037221 */ /* 0x001fe20000010000 */
[----:B-1----:R-:W-:-:S06]  /*16ac0*/  FADD.FTZ R5, R107, R46 ;  /* 0x0000002e6b057221 */ /* 0x002fcc0000010000 */
[----:B------:R-:W0:Y:S08]  /*16ad0*/  MUFU.EX2 R0, R77 ;  /* 0x0000004d00007308 */ /* 0x000e300000000800 */
[----:B------:R-:W1:Y:S01]  /*16ae0*/  MUFU.EX2 R210, R210 ;  /* 0x000000d200d27308 */ /* 0x000e620000000800 */
[----:B--2---:R-:W-:Y:S01]  /*16af0*/  FADD.FTZ R14, R38, R3 ;  /* 0x00000003260e7221 */ /* 0x004fe20000010000 */
[----:B----4-:R-:W-:-:S06]  /*16b00*/  FADD.FTZ R46, R208, R5 ;  /* 0x00000005d02e7221 */ /* 0x010fcc0000010000 */
[----:B------:R-:W2:Y:S08]  /*16b10*/  MUFU.EX2 R207, R207 ;  /* 0x000000cf00cf7308 */ /* 0x000eb00000000800 */
[----:B------:R-:W4:Y:S01]  /*16b20*/  MUFU.EX2 R111, R111 ;  /* 0x0000006f006f7308 */ /* 0x000f220000000800 */
[----:B---3--:R-:W-:Y:S01]  /*16b30*/  FADD.FTZ R3, R205, R14 ;  /* 0x0000000ecd037221 */ /* 0x008fe20000010000 */
[----:B------:R-:W-:-:S06]  /*16b40*/  FADD.FTZ R5, R109, R46 ;  /* 0x0000002e6d057221 */ /* 0x000fcc0000010000 */
        /* <DEDUP_REMOVED lines=20> */
[----:B------:R-:W2:Y:S01]  /*16c90*/  MUFU.EX2 R29, R29 ;  /* 0x0000001d001d7308 */ /* 0x000ea20000000800 */
[----:B---3--:R-:W-:-:S07]  /*16ca0*/  FADD.FTZ R3, R211, R14 ;  /* 0x0000000ed3037221 */ /* 0x008fce0000010000 */
[----:B------:R-:W3:Y:S01]  /*16cb0*/  MUFU.EX2 R139, R175 ;  /* 0x000000af008b7308 */ /* 0x000ee20000000800 */
[----:B------:R-:W-:-:S07]  /*16cc0*/  FADD.FTZ R5, R137, R50 ;  /* 0x0000003289057221 */ /* 0x000fce0000010000 */
[----:B------:R-:W4:Y:S01]  /*16cd0*/  MUFU.EX2 R46, R125 ;  /* 0x0000007d002e7308 */ /* 0x000f220000000800 */
[----:B0-----:R-:W-:Y:S01]  /*16ce0*/  FADD.FTZ R52, R44, R3 ;  /* 0x000000032c347221 */ /* 0x001fe20000010000 */
[----:B-1----:R-:W-:-:S06]  /*16cf0*/  FADD.FTZ R50, R216, R5 ;  /* 0x00000005d8327221 */ /* 0x002fcc0000010000 */
[----:B------:R-:W0:Y:S01]  /*16d00*/  MUFU.EX2 R127, R127 ;  /* 0x0000007f007f7308 */ /* 0x000e220000000800 */
[----:B--2---:R-:W-:-:S07]  /*16d10*/  FADD.FTZ R3, R29, R52 ;  /* 0x000000341d037221 */ /* 0x004fce0000010000 */
[----:B------:R-:W1:Y:S01]  /*16d20*/  MUFU.EX2 R48, R123 ;  /* 0x0000007b00307308 */ /* 0x000e620000000800 */
[----:B---3--:R-:W-:Y:S01]  /*16d30*/  FADD.FTZ R5, R139, R50 ;  /* 0x000000328b057221 */ /* 0x008fe20000010000 */
[----:B------:R-:W-:Y:S01]  /*16d40*/  F2FP.BF16.F32.PACK_AB R177, R4, R177 ;  /* 0x000000b104b1723e */ /* 0x000fe200000010ff */
[----:B----4-:R-:W-:-:S05]  /*16d50*/  FADD.FTZ R4, R46, R3 ;  /* 0x000000032e047221 */ /* 0x010fca0000010000 */
[----:B------:R-:W2:Y:S01]  /*16d60*/  MUFU.EX2 R113, R113 ;  /* 0x0000007100717308 */ /* 0x000ea20000000800 */
[----:B0-----:R-:W-:-:S07]  /*16d70*/  FADD.FTZ R3, R127, R4 ;  /* 0x000000047f037221 */ /* 0x001fce0000010000 */
[----:B------:R-:W0:Y:S01]  /*16d80*/  MUFU.EX2 R50, R129 ;  /* 0x0000008100327308 */ /* 0x000e220000000800 */
[----:B------:R-:W-:Y:S01]  /*16d90*/  F2FP.BF16.F32.PACK_AB R179, R6, R179 ;  /* 0x000000b306b3723e */ /* 0x000fe200000010ff */
[----:B-1----:R-:W-:-:S06]  /*16da0*/  FADD.FTZ R6, R48, R3 ;  /* 0x0000000330067221 */ /* 0x002fcc0000010000 */
[----:B------:R-:W1:Y:S01]  /*16db0*/  MUFU.EX2 R131, R131 ;  /* 0x0000008300837308 */ /* 0x000e620000000800 */
[----:B--2---:R-:W-:-:S07]  /*16dc0*/  FADD.FTZ R3, R113, R6 ;  /* 0x0000000671037221 */ /* 0x004fce0000010000 */
[----:B------:R-:W2:Y:S01]  /*16dd0*/  MUFU.EX2 R4, R135 ;  /* 0x0000008700047308 */ /* 0x000ea20000000800 */
[----:B------:R-:W-:Y:S01]  /*16de0*/  F2FP.BF16.F32.PACK_AB R205, R0, R205 ;  /* 0x000000cd00cd723e */ /* 0x000fe200000010ff */
[----:B0-----:R-:W-:-:S04]  /*16df0*/  FADD.FTZ R0, R50, R3 ;  /* 0x0000000332007221 */ /* 0x001fc80000010000 */
[----:B-1----:R-:W-:Y:S02]  /*16e00*/  FADD.FTZ R3, R131, R0 ;  /* 0x0000000083037221 */ /* 0x002fe40000010000 */
[----:B------:R-:W0:Y:S02]  /*16e10*/  MUFU.EX2 R218, R218 ;  /* 0x000000da00da7308 */ /* 0x000e240000000800 */
[----:B--2---:R-:W-:Y:S01]  /*16e20*/  FADD.FTZ R0, R4, R3 ;  /* 0x0000000304007221 */ /* 0x004fe20000010000 */
[----:B------:R-:W-:-:S05]  /*16e30*/  VIADD R3, R160, 0xfffffffe ;  /* 0xfffffffea0037836 */ /* 0x000fca0000000000 */
[----:B------:R-:W1:Y:S01]  /*16e40*/  MUFU.EX2 R141, R141 ;  /* 0x0000008d008d7308 */ /* 0x000e620000000800 */
[----:B------:R-:W-:Y:S01]  /*16e50*/  ISETP.GE.AND P2, PT, R3, R108, PT ;  /* 0x0000006c0300720c */ /* 0x000fe20003f46270 */
[----:B------:R-:W-:Y:S01]  /*16e60*/  IMAD.U32 R236, RZ, RZ, UR52 ;  /* 0x00000034ffec7e24 */ /* 0x000fe2000f8e00ff */
[----:B------:R-:W-:Y:S01]  /*16e70*/  MOV R237, UR53 ;  /* 0x0000003500ed7c02 */ /* 0x000fe20008000f00 */
[----:B------:R-:W-:Y:S02]  /*16e80*/  IMAD.U32 R234, RZ, RZ, UR48 ;  /* 0x00000030ffea7e24 */ /* 0x000fe4000f8e00ff */
[----:B0-----:R-:W-:Y:S01]  /*16e90*/  FADD.FTZ R14, R218, R5 ;  /* 0x00000005da0e7221 */ /* 0x001fe20000010000 */
[----:B------:R-:W-:Y:S02]  /*16ea0*/  IMAD.U32 R235, RZ, RZ, UR49 ;  /* 0x00000031ffeb7e24 */ /* 0x000fe4000f8e00ff */
[----:B------:R-:W-:Y:S02]  /*16eb0*/  IMAD.U32 R232, RZ, RZ, UR44 ;  /* 0x0000002cffe87e24 */ /* 0x000fe4000f8e00ff */
[----:B------:R-:W-:-:S02]  /*16ec0*/  IMAD.U32 R233, RZ, RZ, UR45 ;  /* 0x0000002dffe97e24 */ /* 0x000fc4000f8e00ff */
[----:B------:R-:W-:Y:S02]  /*16ed0*/  IMAD.U32 R230, RZ, RZ, UR40 ;  /* 0x00000028ffe67e24 */ /* 0x000fe4000f8e00ff */
[----:B------:R-:W-:Y:S01]  /*16ee0*/  IMAD.U32 R231, RZ, RZ, UR41 ;  /* 0x00000029ffe77e24 */ /* 0x000fe2000f8e00ff */
[----:B------:R-:W-:Y:S01]  /*16ef0*/  F2FP.BF16.F32.PACK_AB R176, R27, R176 ;  /* 0x000000b01bb0723e */ /* 0x000fe200000010ff */
[----:B-1----:R-:W-:Y:S01]  /*16f00*/  FADD.FTZ R14, R141, R14 ;  /* 0x0000000e8d0e7221 */ /* 0x002fe20000010000 */
        /* <DEDUP_REMOVED lines=139> */
[----:B------:R-:W-:-:S07]  /*177c0*/  CS2R R24, SRZ ;  /* 0x0000000000187805 */ /* 0x000fce000001ff00 */
.L_x_6850:
[----:B------:R-:W2:Y:S01]  /*177d0*/  LDL R8, [R1+0x18] ;  /* 0x0000180001087983 */ /* 0x000ea20000100800 */
[----:B------:R-:W-:Y:S01]  /*177e0*/  VIADD R222, R7, 0x1 ;  /* 0x0000000107de7836 */ /* 0x000fe20000000000 */
[----:B------:R-:W-:Y:S05]  /*177f0*/  YIELD ;  /* 0x0000000000007946 */ /* 0x000fea0003800000 */
[----:B------:R-:W-:-:S04]  /*17800*/  ISETP.NE.AND P3, PT, R222, 0x2, PT ;  /* 0x00000002de00780c */ /* 0x000fc80003f65270 */
[----:B------:R-:W-:Y:S02]  /*17810*/  SEL R229, RZ, 0x1, P3 ;  /* 0x00000001ffe57807 */ /* 0x000fe40001800000 */
[----:B------:R-:W-:Y:S02]  /*17820*/  SEL R222, R222, RZ, P3 ;  /* 0x000000ffdede7207 */ /* 0x000fe40001800000 */
[----:B------:R-:W-:Y:S02]  /*17830*/  LOP3.LUT R229, R6, R229, RZ, 0x3c, !PT ;  /* 0x000000e506e57212 */ /* 0x000fe400078e3cff */
[----:B--2---:R-:W-:-:S13]  /*17840*/  ISETP.NE.AND P2, PT, R8, RZ, PT ;  /* 0x000000ff0800720c */ /* 0x004fda0003f45270 */
[----:B------:R-:W-:Y:S05]  /*17850*/  @P2 BRA `(.L_x_6841) ;  /* 0x0000000000302947 */ /* 0x000fea0003800000 */
[----:B------:R-:W-:Y:S05]  /*17860*/  @!P0 BRA `(.L_x_6842) ;  /* 0x0000000000048947 */ /* 0x000fea0003800000 */
[----:B------:R-:W-:Y:S01]  /*17870*/  BPT.TRAP 0x1 ;  /* 0x000000040000795c */ /* 0x000fe20000300000 */
.L_x_6842:
[----:B------:R-:W-:Y:S01]  /*17880*/  IMAD R8, R222, 0x8, R2 ;  /* 0x00000008de087824 */ /* 0x000fe200078e0202 */
[----:B------:R-:W-:-:S04]  /*17890*/  SHF.L.U32 R9, R229, 0x1f, RZ ;  /* 0x0000001fe5097819 */ /* 0x000fc800000006ff */
[----:B------:R0:W1:Y:S01]  /*178a0*/  SYNCS.PHASECHK.TRANS64.TRYWAIT P3, [R8+URZ+0x34830], R9 ;  /* 0x03483009080075a7 */ /* 0x000062000806017f */
[----:B------:R-:W-:Y:S05]  /*178b0*/  @!P0 BRA `(.L_x_6843) ;  /* 0x0000000000048947 */ /* 0x000fea0003800000 */
[----:B------:R-:W-:Y:S01]  /*178c0*/  BPT.TRAP 0x1 ;  /* 0x000000040000795c */ /* 0x000fe20000300000 */
.L_x_6843:
[----:B------:R-:W-:Y:S04]  /*178d0*/  BSSY B0, `(.L_x_6841) ;  /* 0x0000004000007945 */ /* 0x000fe80003800000 */
[----:B-1----:R-:W-:Y:S05]  /*178e0*/  @P3 BRA `(.L_x_6844) ;  /* 0x0000000000083947 */ /* 0x002fea0003800000 */
[----:B------:R-:W1:Y:S02]  /*178f0*/  SYNCS.PHASECHK.TRANS64.TRYWAIT P3, [R8+URZ+0x34830], R9 ;  /* 0x03483009080075a7 */ /* 0x000e64000806017f */
[----:B-1----:R-:W-:Y:S05]  /*17900*/  @!P3 BRA `(.L_x_6845) ;  /* 0x0000012400c0b947 */ /* 0x002fea0003800000 */
.L_x_6844:
[----:B------:R-:W-:Y:S05]  /*17910*/  BSYNC B0 ;  /* 0x0000000000007941 */ /* 0x000fea0003800000 */
.L_x_6841:
[----:B01----:R-:W2:Y:S04]  /*17920*/  LDL R8, [R1+0x1c] ;  /* 0x00001c0001087983 */ /* 0x003ea80000100800 */
[----:B------:R-:W3:Y:S01]  /*17930*/  LDL.64 R20, [R1+0x10] ;  /* 0x0000100001147983 */ /* 0x000ee20000100a00 */
[----:B------:R-:W0:Y:S01]  /*17940*/  S2R R10, SR_TID.X ;  /* 0x00000000000a7919 */ /* 0x000e220000002100 */
[----:B------:R-:W-:Y:S05]  /*17950*/  WARPSYNC.ALL ;  /* 0x0000000000007948 */ /* 0x000fea0003800000 */
[----:B------:R-:W-:Y:S01]  /*17960*/  IMAD.MOV.U32 R11, RZ, RZ, 0x40000040 ;  /* 0x40000040ff0b7424 */ /* 0x000fe200078e00ff */
[----:B------:R-:W4:Y:S01]  /*17970*/  LDL.64 R92, [R1+0x8] ;  /* 0x00000800015c7983 */ /* 0x000f220000100a00 */
[----:B0-----:R-:W-:-:S05]  /*17980*/  SHF.R.U32.HI R10, RZ, 0x7, R10 ;  /* 0x00000007ff0a7819 */ /* 0x001fca000001160a */
[----:B------:R-:W-:-:S05]  /*17990*/  VIADD R90, R10, 0x8 ;  /* 0x000000080a5a7836 */ /* 0x000fca0000000000 */
[----:B------:R0:W-:Y:S01]  /*179a0*/  BAR.SYNC.DEFER_BLOCKING R90, 0x100 ;  /* 0x0004005a0000751d */ /* 0x0001e20000010000 */
[----:B------:R-:W-:-:S05]  /*179b0*/  R2UR UR55, R11 ;  /* 0x000000000b3772ca */ /* 0x000fca00000e0000 */
[----:B------:R-:W-:Y:S01]  /*179c0*/  WARPGROUP.ARRIVE ;  /* 0x00000000000079c5 */ /* 0x000fe20000000000 */
[----:B------:R-:W-:Y:S02]  /*179d0*/  IMAD.MOV.U32 R13, RZ, RZ, 0x40000040 ;  /* 0x40000040ff0d7424 */ /* 0x000fe400078e00ff */
[----:B------:R-:W-:-:S03]  /*179e0*/  IMAD.MOV.U32 R9, RZ, RZ, 0x40000040 ;  /* 0x40000040ff097424 */ /* 0x000fc600078e00ff */
[----:B------:R-:W-:Y:S02]  /*179f0*/  R2UR UR59, R13 ;  /* 0x000000000d3b72ca */ /* 0x000fe400000e0000 */
[----:B------:R-:W-:-:S11]  /*17a00*/  R2UR UR7, R9 ;  /* 0x00000000090772ca */ /* 0x000fd600000e0000 */
[----:B------:R-:W-:Y:S02]  /*17a10*/  MOV R11, UR59 ;  /* 0x0000003b000b7c02 */ /* 0x000fe40008000f00 */
[----:B------:R-:W-:Y:S01]  /*17a20*/  UMOV UR59, UR7 ;  /* 0x00000007003b7c82 */ /* 0x000fe20008000000 */
[----:B------:R-:W-:Y:S02]  /*17a30*/  MOV R227, UR38 ;  /* 0x0000002600e37c02 */ /* 0x000fe40008000f00 */
[C---:B------:R-:W-:Y:S02]  /*17a40*/  R2UR UR7, R9.reuse ;  /* 0x00000000090772ca */ /* 0x040fe400000e0000 */
[C---:B------:R-:W-:Y:S02]  /*17a50*/  R2UR UR19, R9.reuse ;  /* 0x00000000091372ca */ /* 0x040fe400000e0000 */
[C---:B------:R-:W-:Y:S02]  /*17a60*/  R2UR UR31, R9.reuse ;  /* 0x00000000091f72ca */ /* 0x040fe400000e0000 */
[----:B------:R-:W-:Y:S01]  /*17a70*/  R2UR UR43, R9 ;  /* 0x00000000092b72ca */ /* 0x000fe200000e0000 */
[----:B--2---:R-:W-:Y:S01]  /*17a80*/  IMAD R10, R222, 0xb00, R8 ;  /* 0x00000b00de0a7824 */ /* 0x004fe200078e0208 */
[----:B---3--:R-:W-:-:S02]  /*17a90*/  R2UR UR22, R20 ;  /* 0x00000000141672ca */ /* 0x008fc400000e0000 */
[----:B------:R-:W-:Y:S02]  /*17aa0*/  R2UR UR23, R21 ;  /* 0x00000000151772ca */ /* 0x000fe400000e0000 */
[----:B------:R-:W-:-:S09]  /*17ab0*/  R2UR UR54, R10 ;  /* 0x000000000a3672ca */ /* 0x000fd200000e0000 */
[----:B------:R-:W-:Y:S02]  /*17ac0*/  UMOV UR52, UR22 ;  /* 0x0000001600347c82 */ /* 0x000fe40008000000 */
[----:B------:R-:W-:Y:S02]  /*17ad0*/  UMOV UR53, UR23 ;  /* 0x0000001700357c82 */ /* 0x000fe40008000000 */
[----:B------:R-:W-:Y:S01]  /*17ae0*/  HGMMA.64x16x16.F32.BF16 R168, gdesc[UR52], RZ, !UPT, gsb0 ;  /* 0x0020000034a879f0 */ /* 0x000fe2000c0018ff */
[C---:B------:R-:W-:Y:S02]  /*17af0*/  VIADD R12, R10.reuse, 0x100 ;  /* 0x000001000a0c7836 */ /* 0x040fe40000000000 */
[----:B------:R-:W-:-:S03]  /*17b00*/  VIADD R8, R10, 0x80 ;  /* 0x000000800a087836 */ /* 0x000fc60000000000 */
[----:B------:R-:W-:Y:S02]  /*17b10*/  R2UR UR58, R12 ;  /* 0x000000000c3a72ca */ /* 0x000fe400000e0000 */
[----:B------:R-:W-:Y:S01]  /*17b20*/  R2UR UR6, R8 ;  /* 0x00000000080672ca */ /* 0x000fe200000e0000 */
[----:B------:R-:W-:Y:S01]  /*17b30*/  UMOV UR56, UR22 ;  /* 0x0000001600387c82 */ /* 0x000fe20008000000 */
[----:B------:R-:W-:-:S09]  /*17b40*/  UMOV UR57, UR23 ;  /* 0x0000001700397c82 */ /* 0x000fd20008000000 */
[----:B0-----:R-:W-:Y:S02]  /*17b50*/  MOV R90, UR58 ;  /* 0x0000003a005a7c02 */ /* 0x001fe40008000f00 */
[----:B------:R-:W-:Y:S01]  /*17b60*/  UMOV UR58, UR6 ;  /* 0x00000006003a7c82 */ /* 0x000fe20008000000 */
[----:B------:R-:W-:Y:S02]  /*17b70*/  WARPGROUP.DEPBAR.LE gsb0, 0x0 ;  /* 0x00008000000079c5 */ /* 0x000fe40000010000 */
[----:B------:R-:W-:-:S06]  /*17b80*/  WARPGROUP.ARRIVE ;  /* 0x00000000000079c5 */ /* 0x000fcc0000000000 */
[----:B------:R-:W-:Y:S01]  /*17b90*/  HGMMA.64x16x16.F32.BF16 R160, gdesc[UR56], RZ, !UPT, gsb0 ;  /* 0x0020000038a079f0 */ /* 0x000fe2000c0018ff */
[----:B------:R-:W-:Y:S02]  /*17ba0*/  R2UR UR59, R11 ;  /* 0x000000000b3b72ca */ /* 0x000fe400000e0000 */
[----:B------:R-:W-:Y:S01]  /*17bb0*/  R2UR UR58, R90 ;  /* 0x000000005a3a72ca */ /* 0x000fe200000e0000 */
[----:B------:R-:W-:Y:S01]  /*17bc0*/  UMOV UR56, UR22 ;  /* 0x0000001600387c82 */ /* 0x000fe20008000000 */
[----:B------:R-:W-:Y:S01]  /*17bd0*/  UMOV UR57, UR23 ;  /* 0x0000001700397c82 */ /* 0x000fe20008000000 */
[----:B------:R-:W-:-:S05]  /*17be0*/  VIADD R8, R10, 0x180 ;  /* 0x000001800a087836 */ /* 0x000fca0000000000 */
[----:B------:R-:W-:Y:S01]  /*17bf0*/  R2UR UR6, R8 ;  /* 0x00000000080672ca */ /* 0x000fe200000e0000 */
[----:B------:R-:W-:-:S05]  /*17c00*/  VIADD R8, R10, 0x300 ;  /* 0x000003000a087836 */ /* 0x000fca0000000000 */
[----:B------:R-:W-:Y:S01]  /*17c10*/  R2UR UR18, R8 ;  /* 0x00000000081272ca */ /* 0x000fe200000e0000 */
[----:B------:R-:W-:Y:S01]  /*17c20*/  VIADD R8, R10, 0x480 ;  /* 0x000004800a087836 */ /* 0x000fe20000000000 */
[----:B------:R-:W-:Y:S02]  /*17c30*/  WARPGROUP.DEPBAR.LE gsb0, 0x0 ;  /* 0x00008000000079c5 */ /* 0x000fe40000010000 */
[----:B------:R-:W-:-:S06]  /*17c40*/  WARPGROUP.ARRIVE ;  /* 0x00000000000079c5 */ /* 0x000fcc0000000000 */
[----:B------:R-:W-:Y:S01]  /*17c50*/  HGMMA.64x16x16.F32.BF16 R152, gdesc[UR56], RZ, !UPT, gsb0 ;  /* 0x00200000389879f0 */ /* 0x000fe2000c0018ff */
[----:B------:R-:W-:Y:S01]  /*17c60*/  R2UR UR30, R8 ;  /* 0x00000000081e72ca */ /* 0x000fe200000e0000 */
[C---:B------:R-:W-:Y:S01]  /*17c70*/  VIADD R8, R10.reuse, 0x2 ;  /* 0x000000020a087836 */ /* 0x040fe20000000000 */
[----:B------:R-:W-:-:S04]  /*17c80*/  IADD3 R12, R10, 0x280, RZ ;  /* 0x000002800a0c7810 */ /* 0x000fc80007ffe0ff */
        /* <DEDUP_REMOVED lines=13> */
[----:B------:R-:W-:-:S04]  /*17d60*/  R2UR UR58, R8 ;  /* 0x00000000083a72ca */ /* 0x000fc800000e0000 */
[----:B------:R-:W-:Y:S01]  /*17d70*/  R2UR UR50, R12 ;  /* 0x000000000c3272ca */ /* 0x000fe200000e0000 */
[----:B------:R-:W-:Y:S01]  /*17d80*/  VIADD R12, R10, 0x202 ;  /* 0x000002020a0c7836 */ /* 0x000fe20000000000 */
[----:B------:R-:W-:Y:S01]  /*17d90*/  MOV R20, UR4 ;  /* 0x0000000400147c02 */ /* 0x000fe20008000f00 */
[----:B------:R-:W-:Y:S01]  /*17da0*/  UMOV UR56, UR22 ;  /* 0x0000001600387c82 */ /* 0x000fe20008000000 */
[----:B------:R-:W-:Y:S01]  /*17db0*/  UMOV UR57, UR23 ;  /* 0x0000001700397c82 */ /* 0x000fe20008000000 */
[----:B------:R-:W-:Y:S02]  /*17dc0*/  MOV R11, UR59 ;  /* 0x0000003b000b7c02 */ /* 0x000fe40008000f00 */
[----:B------:R-:W-:Y:S01]  /*17dd0*/  R2UR UR4, R12 ;  /* 0x000000000c0472ca */ /* 0x000fe200000e0000 */
[----:B------:R-:W-:Y:S01]  /*17de0*/  UMOV UR59, UR7 ;  /* 0x00000007003b7c82 */ /* 0x000fe20008000000 */
[----:B------:R-:W-:Y:S01]  /*17df0*/  MOV R12, UR58 ;  /* 0x0000003a000c7c02 */ /* 0x000fe20008000f00 */
[----:B------:R-:W-:Y:S01]  /*17e00*/  UMOV UR58, UR6 ;  /* 0x00000006003a7c82 */ /* 0x000fe20008000000 */
[----:B------:R-:W-:-:S02]  /*17e10*/  WARPGROUP.DEPBAR.LE gsb0, 0x0 ;  /* 0x00008000000079c5 */ /* 0x000fc40000010000 */
[----:B------:R-:W-:-:S06]  /*17e20*/  WARPGROUP.ARRIVE ;  /* 0x00000000000079c5 */ /* 0x000fcc0000000000 */
[----:B------:R-:W-:Y:S01]  /*17e30*/  HGMMA.64x16x16.F32.BF16 R144, gdesc[UR56], RZ, !UPT, gsb0 ;  /* 0x00200000389079f0 */ /* 0x000fe2000c0018ff */
        /* <DEDUP_REMOVED lines=17> */
[----:B------:R-:W-:Y:S02]  /*17f50*/  WARPGROUP.DEPBAR.LE gsb0, 0x0 ;  /* 0x00008000000079c5 */ /* 0x000fe40000010000 */
[----:B------:R-:W-:-:S06]  /*17f60*/  WARPGROUP.ARRIVE ;  /* 0x00000000000079c5 */ /* 0x000fcc0000000000 */
[----:B------:R-:W-:Y:S01]  /*17f70*/  HGMMA.64x16x16.F32.BF16 R120, gdesc[UR16], RZ, !UPT, gsb0 ;  /* 0x00200000107879f0 */ /* 0x000fe2000c0018ff */
[----:B------:R-:W-:Y:S02]  /*17f80*/  MOV R228, UR39 ;  /* 0x0000002700e47c02 */ /* 0x000fe40008000f00 */
[----:B------:R-:W-:Y:S02]  /*17f90*/  R2UR UR39, R13 ;  /* 0x000000000d2772ca */ /* 0x000fe400000e0000 */
[----:B------:R-:W-:Y:S01]  /*17fa0*/  MOV R226, UR37 ;  /* 0x0000002500e27c02 */ /* 0x000fe20008000f00 */
[----:B------:R-:W-:Y:S01]  /*17fb0*/  UMOV UR37, UR23 ;  /* 0x0000001700257c82 */ /* 0x000fe20008000000 */
[----:B------:R-:W-:Y:S01]  /*17fc0*/  MOV R15, UR36 ;  /* 0x00000024000f7c02 */ /* 0x000fe20008000f00 */
[----:B------:R-:W-:Y:S01]  /*17fd0*/  UMOV UR36, UR22 ;  /* 0x0000001600247c82 */ /* 0x000fe20008000000 */
[----:B------:R-:W-:Y:S02]  /*17fe0*/  WARPGROUP.DEPBAR.LE gsb0, 0x0 ;  /* 0x00008000000079c5 */ /* 0x000fe40000010000 */
[----:B------:R-:W-:-:S06]  /*17ff0*/  WARPGROUP.ARRIVE ;  /* 0x00000000000079c5 */ /* 0x000fcc0000000000 */
[----:B------:R-:W-:Y:S01]  /*18000*/  HGMMA.64x16x16.F32.BF16 R112, gdesc[UR36], RZ, !UPT, gsb0 ;  /* 0x00200000247079f0 */ /* 0x000fe2000c0018ff */
[----:B------:R-:W-:Y:S01]  /*18010*/  VIADD R88, R10, 0x400 ;  /* 0x000004000a587836 */ /* 0x000fe20000000000 */
[----:B------:R-:W-:-:S04]  /*18020*/  R2UR UR27, R89 ;  /* 0x00000000591b72ca */ /* 0x000fc800000e0000 */
        /* <DEDUP_REMOVED lines=9> */
[----:B------:R-:W-:Y:S01]  /*180c0*/  R2UR UR47, R89 ;  /* 0x00000000592f72ca */ /* 0x000fe200000e0000 */
[----:B------:R-:W-:-:S03]  /*180d0*/  IMAD.MOV.U32 R89, RZ, RZ, 0x40000040 ;  /* 0x40000040ff597424 */ /* 0x000fc600078e00ff */
[----:B------:R-:W-:Y:S01]  /*180e0*/  R2UR UR46, R88 ;  /* 0x00000000582e72ca */ /* 0x000fe200000e0000 */
[----:B------:R-:W-:Y:S01]  /*180f0*/  VIADD R88, R10, 0x302 ;  /* 0x000003020a587836 */ /* 0x000fe20000000000 */
[----:B------:R-:W-:Y:S02]  /*18100*/  WARPGROUP.DEPBAR.LE gsb0, 0x0 ;  /* 0x00008000000079c5 */ /* 0x000fe40000010000 */
[----:B------:R-:W-:-:S06]  /*18110*/  WARPGROUP.ARRIVE ;  /* 0x00000000000079c5 */ /* 0x000fcc0000000000 */
[----:B------:R-:W-:Y:S01]  /*18120*/  HGMMA.64x16x16.F32.BF16 R96, gdesc[UR28], RZ, !UPT, gsb0 ;  /* 0x002000001c6079f0 */ /* 0x000fe2000c0018ff */
[----:B------:R-:W-:Y:S01]  /*18130*/  R2UR UR6, R88 ;  /* 0x00000000580672ca */ /* 0x000fe200000e0000 */
[----:B------:R-:W-:Y:S01]  /*18140*/  VIADD R88, R10, 0x402 ;  /* 0x000004020a587836 */ /* 0x000fe20000000000 */
[----:B------:R-:W-:Y:S01]  /*18150*/  R2UR UR7, R89 ;  /* 0x00000000590772ca */ /* 0x000fe200000e0000 */
[----:B------:R-:W-:Y:S01]  /*18160*/  IMAD.MOV.U32 R89, RZ, RZ, 0x40000040 ;  /* 0x40000040ff597424 */ /* 0x000fe200078e00ff */
[----:B------:R-:W-:Y:S02]  /*18170*/  R2UR UR35, R13 ;  /* 0x000000000d2372ca */ /* 0x000fe400000e0000 */
[----:B------:R-:W-:Y:S01]  /*18180*/  R2UR UR14, R88 ;  /* 0x00000000580e72ca */ /* 0x000fe200000e0000 */
[----:B------:R-:W-:Y:S01]  /*18190*/  VIADD R88, R10, 0x502 ;  /* 0x000005020a587836 */ /* 0x000fe20000000000 */
[----:B------:R-:W-:Y:S01]  /*181a0*/  R2UR UR15, R89 ;  /* 0x00000000590f72ca */ /* 0x000fe200000e0000 */
[----:B------:R-:W-:Y:S01]  /*181b0*/  IMAD.MOV.U32 R89, RZ, RZ, 0x40000040 ;  /* 0x40000040ff597424 */ /* 0x000fe200078e00ff */
[----:B------:R-:W-:-:S02]  /*181c0*/  MOV R225, UR21 ;  /* 0x0000001500e17c02 */ /* 0x000fc40008000f00 */
[----:B------:R-:W-:Y:S02]  /*181d0*/  MOV R224, UR20 ;  /* 0x0000001400e07c02 */ /* 0x000fe40008000f00 */
[----:B----4-:R-:W-:Y:S02]  /*181e0*/  R2UR UR20, R92 ;  /* 0x000000005c1472ca */ /* 0x010fe400000e0000 */
        /* <DEDUP_REMOVED lines=26> */
[----:B------:R-:W-:Y:S01]  /*18390*/  IMAD.MOV.U32 R13, RZ, RZ, 0x40000040 ;  /* 0x40000040ff0d7424 */ /* 0x000fe200078e00ff */
[----:B------:R-:W-:Y:S02]  /*183a0*/  WARPGROUP.DEPBAR.LE gsb0, 0x0 ;  /* 0x00008000000079c5 */ /* 0x000fe40000010000 */
[----:B------:R-:W-:-:S06]  /*183b0*/  WARPGROUP.ARRIVE ;  /* 0x00000000000079c5 */ /* 0x000fcc0000000000 */
[----:B------:R-:W-:Y:S01]  /*183c0*/  HGMMA.64x16x16.F32.BF16 R144, gdesc[UR52], R144, gsb0 ;  /* 0x00200000349079f0 */ /* 0x000fe20008001890 */
[----:B------:R-:W-:Y:S02]  /*183d0*/  MOV R21, UR5 ;  /* 0x0000000500157c02 */ /* 0x000fe40008000f00 */
[----:B------:R-:W-:Y:S01]  /*183e0*/  R2UR UR5, R13 ;  /* 0x000000000d0572ca */ /* 0x000fe200000e0000 */
[----:B------:R-:W-:Y:S01]  /*183f0*/  UMOV UR58, UR4 ;  /* 0x00000004003a7c82 */ /* 0x000fe20008000000 */
[----:B------:R-:W-:Y:S01]  /*18400*/  UMOV UR56, UR20 ;  /* 0x0000001400387c82 */ /* 0x000fe20008000000 */
[----:B------:R-:W-:-:S10]  /*18410*/  UMOV UR57, UR21 ;  /* 0x0000001500397c82 */ /* 0x000fd40008000000 */
[----:B------:R-:W-:Y:S01]  /*18420*/  UMOV UR59, UR5 ;  /* 0x00000005003b7c82 */ /* 0x000fe20008000000 */
        /* <DEDUP_REMOVED lines=135> */
[----:B------:R-:W-:-:S09]  /*18ca0*/  UMOV UR9, UR5 ;  /* 0x0000000500097c82 */ /* 0x000fd20008000000 */
[----:B------:R-:W-:Y:S01]  /*18cb0*/  MOV R8, UR10 ;  /* 0x0000000a00087c02 */ /* 0x000fe20008000f00 */
[----:B------:R-:W-:Y:S01]  /*18cc0*/  UMOV UR10, UR6 ;  /* 0x00000006000a7c82 */ /* 0x000fe20008000000 */
[----:B------:R-:W-:Y:S01]  /*18cd0*/  MOV R9, UR11 ;  /* 0x0000000b00097c02 */ /* 0x000fe20008000f00 */
        /* <DEDUP_REMOVED lines=107> */
[----:B------:R-:W-:Y:S02]  /*19390*/  VIADD R8, R10, 0x680 ;  /* 0x000006800a087836 */ /* 0x000fe40000000000 */
[----:B------:R-:W-:-:S03]  /*193a0*/  IMAD.MOV.U32 R9, RZ, RZ, 0x40000040 ;  /* 0x40000040ff097424 */ /* 0x000fc600078e00ff */
[----:B------:R-:W-:Y:S01]  /*193b0*/  R2UR UR10, R8 ;  /* 0x00000000080a72ca */ /* 0x000fe200000e0000 */
[----:B------:R-:W-:Y:S02]  /*193c0*/  WARPGROUP.DEPBAR.LE gsb0, 0x0 ;  /* 0x00008000000079c5 */ /* 0x000fe40000010000 */
[----:B------:R-:W-:-:S06]  /*193d0*/  WARPGROUP.ARRIVE ;  /* 0x00000000000079c5 */ /* 0x000fcc0000000000 */
[----:B------:R-:W-:Y:S01]  /*193e0*/  HGMMA.64x16x16.F32.BF16 R88, gdesc[UR20], R88, gsb0 ;  /* 0x00200000145879f0 */ /* 0x000fe20008001858 */
[----:B------:R-:W-:Y:S01]  /*193f0*/  R2UR UR11, R9 ;  /* 0x00000000090b72ca */ /* 0x000fe200000e0000 */
[----:B------:R-:W-:Y:S02]  /*19400*/  VIADD R8, R10, 0x700 ;  /* 0x000007000a087836 */ /* 0x000fe40000000000 */
[----:B------:R-:W-:-:S03]  /*19410*/  IMAD.MOV.U32 R9, RZ, RZ, 0x40000040 ;  /* 0x40000040ff097424 */ /* 0x000fc600078e00ff */
[----:B------:R-:W-:Y:S01]  /*19420*/  R2UR UR14, R8 ;  /* 0x00000000080e72ca */ /* 0x000fe200000e0000 */
[C---:B------:R-:W-:Y:S01]  /*19430*/  VIADD R8, R10.reuse, 0x780 ;  /* 0x000007800a087836 */ /* 0x040fe20000000000 */
[----:B------:R-:W-:Y:S01]  /*19440*/  R2UR UR15, R9 ;  /* 0x00000000090f72ca */ /* 0x000fe200000e0000 */
[----:B------:R-:W-:Y:S02]  /*19450*/  IMAD.MOV.U32 R9, RZ, RZ, 0x40000040 ;  /* 0x40000040ff097424 */ /* 0x000fe400078e00ff */
        /* <DEDUP_REMOVED lines=48> */
[C---:B------:R-:W-:Y:S01]  /*19760*/  VIADD R8, R10.reuse, 0x702 ;  /* 0x000007020a087836 */ /* 0x040fe20000000000 */
[----:B------:R-:W-:Y:S01]  /*19770*/  R2UR UR21, R9 ;  /* 0x00000000091572ca */ /* 0x000fe200000e0000 */
[----:B------:R-:W-:Y:S02]  /*19780*/  IMAD.MOV.U32 R9, RZ, RZ, 0x40000040 ;  /* 0x40000040ff097424 */ /* 0x000fe400078e00ff */
[----:B------:R-:W-:Y:S02]  /*19790*/  VIADD R12, R10, 0x600 ;  /* 0x000006000a0c7836 */ /* 0x000fe40000000000 */
[----:B------:R-:W-:Y:S01]  /*197a0*/  IMAD.MOV.U32 R13, RZ, RZ, 0x40000040 ;  /* 0x40000040ff0d7424 */ /* 0x000fe200078e00ff */
[----:B------:R-:W-:Y:S02]  /*197b0*/  R2UR UR58, R8 ;  /* 0x00000000083a72ca */ /* 0x000fe400000e0000 */
[----:B------:R-:W-:-:S02]  /*197c0*/  R2UR UR59, R9 ;  /* 0x00000000093b72ca */ /* 0x000fc400000e0000 */
[----:B------:R-:W-:Y:S02]  /*197d0*/  R2UR UR6, R12 ;  /* 0x000000000c0672ca */ /* 0x000fe400000e0000 */
[----:B------:R-:W-:Y:S01]  /*197e0*/  R2UR UR7, R13 ;  /* 0x000000000d0772ca */ /* 0x000fe200000e0000 */
[----:B------:R-:W-:Y:S01]  /*197f0*/  UMOV UR56, UR4 ;  /* 0x0000000400387c82 */ /* 0x000fe20008000000 */
[----:B------:R-:W-:Y:S01]  /*19800*/  UMOV UR57, UR5 ;  /* 0x0000000500397c82 */ /* 0x000fe20008000000 */
[----:B------:R-:W-:Y:S02]  /*19810*/  WARPGROUP.DEPBAR.LE gsb0, 0x0 ;  /* 0x00008000000079c5 */ /* 0x000fe40000010000 */
[----:B------:R-:W-:-:S04]  /*19820*/  WARPGROUP.ARRIVE ;  /* 0x00000000000079c5 */ /* 0x000fc80000000000 */
[----:B------:R-:W-:Y:S02]  /*19830*/  MOV R8, UR59 ;  /* 0x0000003b00087c02 */ /* 0x000fe40008000f00 */
[----:B------:R-:W-:Y:S01]  /*19840*/  MOV R9, UR58 ;  /* 0x0000003a00097c02 */ /* 0x000fe20008000f00 */
[----:B------:R-:W-:Y:S01]  /*19850*/  UMOV UR58, UR6 ;  /* 0x00000006003a7c82 */ /* 0x000fe20008000000 */
[----:B------:R-:W-:Y:S02]  /*19860*/  UMOV UR59, UR7 ;  /* 0x00000007003b7c82 */ /* 0x000fe40008000000 */
        /* <DEDUP_REMOVED lines=226> */
[----:B------:R-:W-:-:S04]  /*1a690*/  MOV R9, 0x40000040 ;  /* 0x4000004000097802 */ /* 0x000fc80000000f00 */
        /* <DEDUP_REMOVED lines=12> */
[----:B------:R-:W-:Y:S01]  /*1a760*/  R2UR UR23, R9 ;  /* 0x00000000091772ca */ /* 0x000fe200000e0000 */
[----:B------:R-:W-:-:S02]  /*1a770*/  WARPGROUP.DEPBAR.LE gsb0, 0x0 ;  /* 0x00008000000079c5 */ /* 0x000fc40000010000 */
        /* <DEDUP_REMOVED lines=92> */
[----:B------:R-:W-:Y:S02]  /*1ad40*/  R2UR UR39, R228 ;  /* 0x00000000e42772ca */ /* 0x000fe400000e0000 */
[----:B------:R-:W-:Y:S02]  /*1ad50*/  R2UR UR38, R227 ;  /* 0x00000000e32672ca */ /* 0x000fe400000e0000 */
[----:B------:R-:W-:Y:S02]  /*1ad60*/  R2UR UR37, R226 ;  /* 0x00000000e22572ca */ /* 0x000fe400000e0000 */
[----:B------:R-:W-:Y:S01]  /*1ad70*/  R2UR UR36, R15 ;  /* 0x000000000f2472ca */ /* 0x000fe200000e0000 */
[----:B------:R-:W-:Y:S02]  /*1ad80*/  WARPGROUP.DEPBAR.LE gsb0, 0x0 ;  /* 0x00008000000079c5 */ /* 0x000fe40000010000 */
[----:B------:R-:W-:-:S12]  /*1ad90*/  @P2 BRA `(.L_x_6846) ;  /* 0x0000000000282947 */ /* 0x000fd80003800000 */
[----:B------:R-:W-:Y:S05]  /*1ada0*/  @!P0 BRA `(.L_x_6847) ;  /* 0x0000000000048947 */ /* 0x000fea0003800000 */
[----:B------:R-:W-:Y:S01]  /*1adb0*/  BPT.TRAP 0x1 ;  /* 0x000000040000795c */ /* 0x000fe20000300000 */
.L_x_6847:
[----:B------:R-:W-:Y:S01]  /*1adc0*/  SHF.L.U32 R6, R6, 0x1f, RZ ;  /* 0x0000001f06067819 */ /* 0x000fe200000006ff */
[----:B------:R-:W-:-:S04]  /*1add0*/  IMAD R8, R7, 0x8, R2 ;  /* 0x0000000807087824 */ /* 0x000fc800078e0202 */
[----:B------:R0:W1:Y:S01]  /*1ade0*/  SYNCS.PHASECHK.TRANS64.TRYWAIT P2, [R8+URZ+0x34850], R6 ;  /* 0x03485006080075a7 */ /* 0x000062000804017f */
[----:B------:R-:W-:Y:S05]  /*1adf0*/  @!P0 BRA `(.L_x_6848) ;  /* 0x0000000000048947 */ /* 0x000fea0003800000 */
[----:B------:R-:W-:Y:S01]  /*1ae00*/  BPT.TRAP 0x1 ;  /* 0x000000040000795c */ /* 0x000fe20000300000 */
.L_x_6848:
[----:B-1----:R-:W-:Y:S05]  /*1ae10*/  @P2 BRA `(.L_x_6846) ;  /* 0x0000000000082947 */ /* 0x002fea0003800000 */
[----:B------:R-:W1:Y:S02]  /*1ae20*/  SYNCS.PHASECHK.TRANS64.TRYWAIT P2, [R8+URZ+0x34850], R6 ;  /* 0x03485006080075a7 */ /* 0x000e64000804017f */
[----:B-1----:R-:W-:Y:S05]  /*1ae30*/  @!P2 BRA `(.L_x_6849) ;  /* 0x000000f00088a947 */ /* 0x002fea0003800000 */
.L_x_6846:
[----:B01----:R-:W-:Y:S01]  /*1ae40*/  VIADD R6, R2, 0x400 ;  /* 0x0000040002067836 */ /* 0x003fe20000000000 */
[----:B------:R-:W-:Y:S05]  /*1ae50*/  WARPSYNC.ALL ;  /* 0x0000000000007948 */ /* 0x000fea0003800000 */
[----:B------:R-:W-:Y:S01]  /*1ae60*/  SHF.R.U32.HI R6, RZ, 0x4, R6 ;  /* 0x00000004ff067819 */ /* 0x000fe20000011606 */
[----:B------:R-:W-:Y:S01]  /*1ae70*/  IMAD.MOV.U32 R9, RZ, RZ, 0x40000040 ;  /* 0x40000040ff097424 */ /* 0x000fe200078e00ff */
[----:B------:R-:W-:Y:S01]  /*1ae80*/  WARPGROUP.ARRIVE ;  /* 0x00000000000079c5 */ /* 0x000fe20000000000 */
[----:B------:R-:W-:Y:S01]  /*1ae90*/  IMAD.MOV.U32 R11, RZ, RZ, 0x40000040 ;  /* 0x40000040ff0b7424 */ /* 0x000fe200078e00ff */
[----:B------:R-:W-:Y:S01]  /*1aea0*/  LOP3.LUT R6, R6, 0x3fff, RZ, 0xc0, !PT ;  /* 0x00003fff06067812 */ /* 0x000fe200078ec0ff */
[----:B------:R-:W-:Y:S01]  /*1aeb0*/  ULDC UR9, c[0x0][0x9d8] ;  /* 0x0002760000097ab9 */ /* 0x000fe20000000800 */
[----:B------:R-:W-:Y:S01]  /*1aec0*/  R2UR UR7, R9 ;  /* 0x00000000090772ca */ /* 0x000fe200000e0000 */
        /* <DEDUP_REMOVED lines=24> */
[----:B------:R-:W-:Y:S01]  /*1b050*/  HGMMA.64x128x16.F32.BF16 R24, R176, gdesc[UR4].tnspB, R24, gsb0 ;  /* 0x41e00004b0187df0 */ /* 0x000fe20008001818 */
[----:B------:R-:W-:Y:S01]  /*1b060*/  R2UR UR6, R10 ;  /* 0x000000000a0672ca */ /* 0x000fe200000e0000 */
[----:B------:R-:W-:Y:S01]  /*1b070*/  VIADD R10, R8, 0x100 ;  /* 0x00000100080a7836 */ /* 0x000fe20000000000 */
[----:B------:R-:W-:Y:S01]  /*1b080*/  R2UR UR7, R11 ;  /* 0x000000000b0772ca */ /* 0x000fe200000e0000 */
[----:B------:R-:W-:Y:S01]  /*1b090*/  IMAD.MOV.U32 R11, RZ, RZ, 0x40000040 ;  /* 0x40000040ff0b7424 */ /* 0x000fe200078e00ff */
[----:B------:R-:W1:Y:S01]  /*1b0a0*/  MUFU.TANH R12, R12 ;  /* 0x0000000c000c7308 */ /* 0x000e620000002400 */
[----:B------:R-:W-:Y:S01]  /*1b0b0*/  FMUL.FTZ R148, R148, UR9 ;  /* 0x0000000994947c20 */ /* 0x000fe20008410000 */
[----:B------:R-:W-:Y:S01]  /*1b0c0*/  FMUL.FTZ R149, R149, UR9 ;  /* 0x0000000995957c20 */ /* 0x000fe20008410000 */
[----:B------:R-:W-:Y:S01]  /*1b0d0*/  FMUL.FTZ R136, R136, UR9 ;  /* 0x0000000988887c20 */ /* 0x000fe20008410000 */
[----:B0-----:R-:W-:Y:S01]  /*1b0e0*/  FMNMX.FTZ R167, R6, R5, !PT ;  /* 0x0000000506a77209 */ /* 0x001fe20007810000 */
[----:B------:R-:W-:Y:S01]  /*1b0f0*/  FMUL.FTZ R137, R137, UR9 ;  /* 0x0000000989897c20 */ /* 0x000fe20008410000 */
[----:B------:R-:W-:Y:S01]  /*1b100*/  FMUL.FTZ R140, R140, UR9 ;  /* 0x000000098c8c7c20 */ /* 0x000fe20008410000 */
[----:B------:R-:W-:Y:S01]  /*1b110*/  FMUL.FTZ R141, R141, UR9 ;  /* 0x000000098d8d7c20 */ /* 0x000fe20008410000 */
[----:B------:R-:W0:Y:S01]  /*1b120*/  MUFU.TANH R13, R13 ;  /* 0x0000000d000d7308 */ /* 0x000e220000002400 */
[----:B------:R-:W-:Y:S01]  /*1b130*/  FMNMX.FTZ R167, R9, R167, !PT ;  /* 0x000000a709a77209 */ /* 0x000fe20007810000 */
[----:B------:R-:W-:Y:S01]  /*1b140*/  FMUL.FTZ R128, R128, UR9 ;  /* 0x0000000980807c20 */ /* 0x000fe20008410000 */
        /* <DEDUP_REMOVED lines=31> */
[----:B------:R-:W-:Y:S01]  /*1b340*/  ULDC UR8, c[0x0][0x988] ;  /* 0x0002620000087ab9 */ /* 0x000fe20000000800 */
        /* <DEDUP_REMOVED lines=50> */
[----:B------:R-:W1:Y:S03]  /*1b670*/  S2R R224, SR_TID.X ;  /* 0x0000000000e07919 */ /* 0x000e660000002100 */
[----:B------:R-:W3:Y:S01]  /*1b680*/  MUFU.TANH R148, R148 ;  /* 0x0000009400947308 */ /* 0x000ee20000002400 */
[----:B0-----:R-:W-:-:S07]  /*1b690*/  FMNMX.FTZ R167, R144, R167, !PT ;  /* 0x000000a790a77209 */ /* 0x001fce0007810000 */
[----:B------:R-:W0:Y:S01]  /*1b6a0*/  MUFU.TANH R149, R149 ;  /* 0x0000009500957308 */ /* 0x000e220000002400 */
[----:B--2---:R-:W-:-:S07]  /*1b6b0*/  FMNMX.FTZ R167, R145, R167, !PT ;  /* 0x000000a791a77209 */ /* 0x004fce0007810000 */
[----:B------:R-:W2:Y:S01]  /*1b6c0*/  MUFU.TANH R136, R136 ;  /* 0x0000008800887308 */ /* 0x000ea20000002400 */
[----:B---3--:R-:W-:-:S07]  /*1b6d0*/  FMNMX.FTZ R167, R148, R167, !PT ;  /* 0x000000a794a77209 */ /* 0x008fce0007810000 */
[----:B------:R-:W3:Y:S01]  /*1b6e0*/  MUFU.TANH R137, R137 ;  /* 0x0000008900897308 */ /* 0x000ee20000002400 */
[----:B0-----:R-:W-:Y:S02]  /*1b6f0*/  FMNMX.FTZ R167, R149, R167, !PT ;  /* 0x000000a795a77209 */ /* 0x001fe40007810000 */
[----:B-1----:R-:W-:-:S05]  /*1b700*/  SHF.R.U32.HI R224, RZ, 0x7, R224 ;  /* 0x00000007ffe07819 */ /* 0x002fca00000116e0 */
[----:B------:R-:W0:Y:S01]  /*1b710*/  MUFU.TANH R140, R140 ;  /* 0x0000008c008c7308 */ /* 0x000e220000002400 */
[----:B--2---:R-:W-:-:S07]  /*1b720*/  FMNMX.FTZ R167, R136, R167, !PT ;  /* 0x000000a788a77209 */ /* 0x004fce0007810000 */
[----:B------:R-:W1:Y:S01]  /*1b730*/  MUFU.TANH R141, R141 ;  /* 0x0000008d008d7308 */ /* 0x000e620000002400 */
[----:B------:R-:W-:Y:S02]  /*1b740*/  WARPGROUP.DEPBAR.LE gsb0, 0x0 ;  /* 0x00008000000079c5 */ /* 0x000fe40000010000 */
[----:B------:R-:W-:Y:S01]  /*1b750*/  WARPGROUP.ARRIVE ;  /* 0x00000000000079c5 */ /* 0x000fe20000000000 */
[----:B---3--:R-:W-:-:S04]  /*1b760*/  FMNMX.FTZ R167, R137, R167, !PT ;  /* 0x000000a789a77209 */ /* 0x008fc80007810000 */
[----:B------:R-:W2:Y:S01]  /*1b770*/  MUFU.TANH R128, R128 ;  /* 0x0000008000807308 */ /* 0x000ea20000002400 */
[----:B------:R-:W-:Y:S01]  /*1b780*/  HGMMA.64x128x16.F32.BF16 R24, R180, gdesc[UR4].tnspB, R24, gsb0 ;  /* 0x41e00004b4187df0 */ /* 0x000fe20008001818 */
[----:B------:R-:W-:Y:S01]  /*1b790*/  R2UR UR6, R10 ;  /* 0x000000000a0672ca */ /* 0x000fe200000e0000 */
[----:B------:R-:W-:Y:S01]  /*1b7a0*/  VIADD R10, R8, 0x180 ;  /* 0x00000180080a7836 */ /* 0x000fe20000000000 */
[----:B------:R-:W-:Y:S01]  /*1b7b0*/  R2UR UR7, R11 ;  /* 0x000000000b0772ca */ /* 0x000fe200000e0000 */
[----:B------:R-:W-:Y:S01]  /*1b7c0*/  IMAD.MOV.U32 R11, RZ, RZ, 0x40000040 ;  /* 0x40000040ff0b7424 */ /* 0x000fe200078e00ff */
[----:B0-----:R-:W-:Y:S02]  /*1b7d0*/  FMNMX.FTZ R167, R140, R167, !PT ;  /* 0x000000a78ca77209 */ /* 0x001fe40007810000 */
[----:B------:R-:W0:Y:S02]  /*1b7e0*/  MUFU.TANH R129, R129 ;  /* 0x0000008100817308 */ /* 0x000e240000002400 */
[----:B-1----:R-:W-:-:S06]  /*1b7f0*/  FMNMX.FTZ R167, R141, R167, !PT ;  /* 0x000000a78da77209 */ /* 0x002fcc0007810000 */
        /* <DEDUP_REMOVED lines=26> */
[----:B------:R-:W2:Y:S08]  /*1b9a0*/  MUFU.TANH R109, R109 ;  /* 0x0000006d006d7308 */ /* 0x000eb00000002400 */
[----:B------:R-:W3:Y:S08]  /*1b9b0*/  MUFU.TANH R96, R96 ;  /* 0x0000006000607308 */ /* 0x000ef00000002400 */
[----:B------:R-:W4:Y:S01]  /*1b9c0*/  MUFU.TANH R97, R97 ;  /* 0x0000006100617308 */ /* 0x000f220000002400 */
[----:B------:R-:W-:-:S02]  /*1b9d0*/  WARPGROUP.DEPBAR.LE gsb0, 0x0 ;  /* 0x00008000000079c5 */ /* 0x000fc40000010000 */
[----:B------:R-:W-:-:S05]  /*1b9e0*/  WARPGROUP.ARRIVE ;  /* 0x00000000000079c5 */ /* 0x000fca0000000000 */
[----:B------:R0:W-:Y:S01]  /*1b9f0*/  MUFU.TANH R167, R88 ;  /* 0x0000005800a77308 */ /* 0x0001e20000002400 */
[----:B------:R-:W-:Y:S01]  /*1ba00*/  HGMMA.64x128x16.F32.BF16 R24, R184, gdesc[UR4].tnspB, R24, gsb0 ;  /* 0x41e00004b8187df0 */ /* 0x000fe20008001818 */
[----:B------:R-:W-:Y:S01]  /*1ba10*/  R2UR UR6, R10 ;  /* 0x000000000a0672ca */ /* 0x000fe200000e0000 */
[----:B------:R-:W-:Y:S01]  /*1ba20*/  VIADD R10, R8, 0x200 ;  /* 0x00000200080a7836 */ /* 0x000fe20000000000 */
[----:B------:R-:W-:Y:S01]  /*1ba30*/  R2UR UR7, R11 ;  /* 0x000000000b0772ca */ /* 0x000fe200000e0000 */
[----:B------:R-:W-:Y:S01]  /*1ba40*/  IMAD.MOV.U32 R11, RZ, RZ, 0x40000040 ;  /* 0x40000040ff0b7424 */ /* 0x000fe200078e00ff */
[----:B0-----:R-:W-:Y:S02]  /*1ba50*/  FMNMX.FTZ R88, R105, R168, !PT ;  /* 0x000000a869587209 */ /* 0x001fe40007810000 */
[----:B------:R-:W0:Y:S02]  /*1ba60*/  MUFU.TANH R100, R100 ;  /* 0x0000006400647308 */ /* 0x000e240000002400 */
[----:B-1----:R-:W-:-:S04]  /*1ba70*/  FMNMX.FTZ R88, R108, R88, !PT ;  /* 0x000000586c587209 */ /* 0x002fc80007810000 */
[----:B--2---:R-:W-:Y:S02]  /*1ba80*/  FMNMX.FTZ R88, R109, R88, !PT ;  /* 0x000000586d587209 */ /* 0x004fe40007810000 */
[----:B------:R-:W1:Y:S02]  /*1ba90*/  MUFU.TANH R101, R101 ;  /* 0x0000006500657308 */ /* 0x000e640000002400 */
[----:B---3--:R-:W-:-:S04]  /*1baa0*/  FMNMX.FTZ R88, R96, R88, !PT ;  /* 0x0000005860587209 */ /* 0x008fc80007810000 */
[----:B----4-:R-:W-:Y:S02]  /*1bab0*/  FMNMX.FTZ R88, R97, R88, !PT ;  /* 0x0000005861587209 */ /* 0x010fe40007810000 */
[----:B------:R1:W2:Y:S02]  /*1bac0*/  MUFU.TANH R168, R89 ;  /* 0x0000005900a87308 */ /* 0x0002a40000002400 */
[----:B0-----:R-:W-:-:S06]  /*1bad0*/  FMNMX.FTZ R88, R100, R88, !PT ;  /* 0x0000005864587209 */ /* 0x001fcc0007810000 */
[----:B------:R-:W0:Y:S01]  /*1bae0*/  MUFU.TANH R92, R92 ;  /* 0x0000005c005c7308 */ /* 0x000e220000002400 */
[----:B-1----:R-:W-:Y:S01]  /*1baf0*/  FMNMX.FTZ R89, R101, R88, !PT ;  /* 0x0000005865597209 */ /* 0x002fe20007810000 */
[----:B------:R-:W-:-:S03]  /*1bb00*/  VIADD R88, R8, 0x280 ;  /* 0x0000028008587836 */ /* 0x000fc60000000000 */
[----:B------:R-:W-:-:S03]  /*1bb10*/  FMNMX.FTZ R89, R167, R89, !PT ;  /* 0x00000059a7597209 */ /* 0x000fc60007810000 */
[----:B------:R-:W1:Y:S01]  /*1bb20*/  MUFU.TANH R93, R93 ;  /* 0x0000005d005d7308 */ /* 0x000e620000002400 */
[----:B--2---:R-:W-:Y:S01]  /*1bb30*/  FMNMX.FTZ R169, R168, R89, !PT ;  /* 0x00000059a8a97209 */ /* 0x004fe20007810000 */
[----:B------:R-:W-:-:S06]  /*1bb40*/  IMAD.MOV.U32 R89, RZ, RZ, 0x40000040 ;  /* 0x40000040ff597424 */ /* 0x000fcc00078e00ff */
        /* <DEDUP_REMOVED lines=15> */
[----:B------:R-:W-:Y:S01]  /*1bc40*/  HGMMA.64x128x16.F32.BF16 R24, R188, gdesc[UR4].tnspB, R24, gsb0 ;  /* 0x41e00004bc187df0 */ /* 0x000fe20008001818 */
[----:B------:R-:W-:Y:S01]  /*1bc50*/  R2UR UR6, R10 ;  /* 0x000000000a0672ca */ /* 0x000fe200000e0000 */
[----:B------:R-:W-:Y:S01]  /*1bc60*/  FMUL.FTZ R10, R170, UR9 ;  /* 0x00000009aa0a7c20 */ /* 0x000fe20008410000 */
[----:B------:R-:W-:Y:S01]  /*1bc70*/  R2UR UR7, R11 ;  /* 0x000000000b0772ca */ /* 0x000fe200000e0000 */
[----:B------:R-:W-:-:S03]  /*1bc80*/  FMUL.FTZ R11, R171, UR9 ;  /* 0x00000009ab0b7c20 */ /* 0x000fc60008410000 */
[----:B------:R-:W-:Y:S08]  /*1bc90*/  MUFU.TANH R151, R151 ;  /* 0x0000009700977308 */ /* 0x000ff00000002400 */
[----:B------:R-:W2:Y:S08]  /*1bca0*/  MUFU.TANH R10, R10 ;  /* 0x0000000a000a7308 */ /* 0x000eb00000002400 */
[----:B------:R-:W3:Y:S08]  /*1bcb0*/  MUFU.TANH R11, R11 ;  /* 0x0000000b000b7308 */ /* 0x000ef00000002400 */
[----:B------:R-:W4:Y:S08]  /*1bcc0*/  MUFU.TANH R138, R138 ;  /* 0x0000008a008a7308 */ /* 0x000f300000002400 */
        /* <DEDUP_REMOVED lines=13> */
[----:B------:R-:W5:Y:S01]  /*1bda0*/  MUFU.TANH R118, R118 ;  /* 0x0000007600767308 */ /* 0x000f620000002400 */
[----:B------:R-:W-:-:S02]  /*1bdb0*/  WARPGROUP.DEPBAR.LE gsb0, 0x0 ;  /* 0x00008000000079c5 */ /* 0x000fc40000010000 */
[----:B------:R-:W-:-:S05]  /*1bdc0*/  WARPGROUP.ARRIVE ;  /* 0x00000000000079c5 */ /* 0x000fca0000000000 */
[----:B------:R-:W5:Y:S01]  /*1bdd0*/  MUFU.TANH R119, R119 ;  /* 0x0000007700777308 */ /* 0x000f620000002400 */
[----:B------:R-:W-:Y:S01]  /*1bde0*/  HGMMA.64x128x16.F32.BF16 R24, R192, gdesc[UR4].tnspB, R24, gsb0 ;  /* 0x41e00004c0187df0 */ /* 0x000fe20008001818 */
[----:B------:R-:W-:Y:S02]  /*1bdf0*/  R2UR UR6, R88 ;  /* 0x00000000580672ca */ /* 0x000fe400000e0000 */
[----:B------:R-:W-:Y:S02]  /*1be00*/  R2UR UR7, R89 ;  /* 0x00000000590772ca */ /* 0x000fe400000e0000 */
[----:B0-----:R-:W-:Y:S02]  /*1be10*/  FMNMX.FTZ R88, R92, R169, !PT ;  /* 0x000000a95c587209 */ /* 0x001fe40007810000 */
[----:B------:R-:W0:Y:S02]  /*1be20*/  MUFU.TANH R106, R106 ;  /* 0x0000006a006a7308 */ /* 0x000e240000002400 */
[----:B-1----:R-:W-:-:S05]  /*1be30*/  FMNMX.FTZ R88, R93, R88, !PT ;  /* 0x000000585d587209 */ /* 0x002fca0007810000 */
[----:B------:R-:W1:Y:S01]  /*1be40*/  SHFL.BFLY PT, R89, R88, 0x2, 0x1f ;  /* 0x0c401f0058597f89 */ /* 0x000e6200000e0000 */
[----:B------:R-:W0:Y:S08]  /*1be50*/  MUFU.TANH R107, R107 ;  /* 0x0000006b006b7308 */ /* 0x000e300000002400 */
[----:B------:R-:W0:Y:S08]  /*1be60*/  MUFU.TANH R110, R110 ;  /* 0x0000006e006e7308 */ /* 0x000e300000002400 */
[----:B------:R-:W0:Y:S01]  /*1be70*/  MUFU.TANH R111, R111 ;  /* 0x0000006f006f7308 */ /* 0x000e220000002400 */
[----:B-1----:R-:W-:-:S07]  /*1be80*/  FMNMX.FTZ R89, R88, R89, !PT ;  /* 0x0000005958597209 */ /* 0x002fce0007810000 */
[----:B------:R-:W1:Y:S01]  /*1be90*/  MUFU.TANH R98, R98 ;  /* 0x0000006200627308 */ /* 0x000e620000002400 */
[----:B------:R-:W2:Y:S07]  /*1bea0*/  SHFL.BFLY PT, R88, R89, 0x1, 0x1f ;  /* 0x0c201f0059587f89 */ /* 0x000eae00000e0000 */
[----:B------:R-:W1:Y:S08]  /*1beb0*/  MUFU.TANH R99, R99 ;  /* 0x0000006300637308 */ /* 0x000e700000002400 */
[----:B------:R-:W1:Y:S08]  /*1bec0*/  MUFU.TANH R102, R102 ;  /* 0x0000006600667308 */ /* 0x000e700000002400 */
[----:B------:R-:W1:Y:S01]  /*1bed0*/  MUFU.TANH R103, R103 ;  /* 0x0000006700677308 */ /* 0x000e620000002400 */
[----:B--2---:R-:W-:Y:S01]  /*1bee0*/  FMNMX.FTZ R89, R89, R88, !PT ;  /* 0x0000005859597209 */ /* 0x004fe20007810000 */
[----:B------:R-:W-:-:S06]  /*1bef0*/  IMAD.U32 R88, RZ, RZ, UR8 ;  /* 0x00000008ff587e24 */ /* 0x000fcc000f8e00ff */
[----:B------:R-:W2:Y:S01]  /*1bf00*/  MUFU.TANH R90, R90 ;  /* 0x0000005a005a7308 */ /* 0x000ea20000002400 */
[C---:B------:R-:W-:Y:S01]  /*1bf10*/  FMUL.FTZ R169, R89.reuse, R88 ;  /* 0x0000005859a97220 */ /* 0x040fe20000410000 */
[----:B------:R-:W-:-:S03]  /*1bf20*/  FADD.FTZ R5, -R89, R5 ;  /* 0x0000000559057221 */ /* 0x000fc60000010100 */
[-CC-:B------:R-:W-:Y:S01]  /*1bf30*/  FFMA.FTZ R176, R6, R88.reuse, -R169.reuse ;  /* 0x0000005806b07223 */ /* 0x180fe200000108a9 */
[-CC-:B------:R-:W-:Y:S01]  /*1bf40*/  FFMA.FTZ R6, R9, R88.reuse, -R169.reuse ;  /* 0x0000005809067223 */ /* 0x180fe200000108a9 */
[-CC-:B------:R-:W-:Y:S01]  /*1bf50*/  FFMA.FTZ R178, R12, R88.reuse, -R169.reuse ;  /* 0x000000580cb27223 */ /* 0x180fe200000108a9 */
[-CC-:B------:R-:W-:Y:S01]  /*1bf60*/  FFMA.FTZ R9, R13, R88.reuse, -R169.reuse ;  /* 0x000000580d097223 */ /* 0x180fe200000108a9 */
[----:B------:R-:W-:Y:S01]  /*1bf70*/  VIADD R12, R8, 0x300 ;  /* 0x00000300080c7836 */ /* 0x000fe20000000000 */
[----:B------:R-:W2:Y:S01]  /*1bf80*/  MUFU.TANH R91, R91 ;  /* 0x0000005b005b7308 */ /* 0x000ea20000002400 */
[----:B------:R-:W-:Y:S02]  /*1bf90*/  IMAD.MOV.U32 R13, RZ, RZ, 0x40000040 ;  /* 0x40000040ff0d7424 */ /* 0x000fe400078e00ff */
[-CC-:B------:R-:W-:Y:S01]  /*1bfa0*/  FFMA.FTZ R93, R93, R88.reuse, -R169.reuse ;  /* 0x000000585d5d7223 */ /* 0x180fe200000108a9 */
[-C--:B------:R-:W-:Y:S01]  /*1bfb0*/  FMUL.FTZ R5, R5, R88.reuse ;  /* 0x0000005805057220 */ /* 0x080fe20000410000 */
[-CC-:B------:R-:W-:Y:S01]  /*1bfc0*/  FFMA.FTZ R180, R21, R88.reuse, -R169.reuse ;  /* 0x0000005815b47223 */ /* 0x180fe200000108a9 */
[-CC-:B------:R-:W-:Y:S01]  /*1bfd0*/  FFMA.FTZ R21, R160, R88.reuse, -R169.reuse ;  /* 0x00000058a0157223 */ /* 0x180fe200000108a9 */
[-CC-:B------:R-:W-:Y:S01]  /*1bfe0*/  FFMA.FTZ R182, R163, R88.reuse, -R169.reuse ;  /* 0x00000058a3b67223 */ /* 0x180fe200000108a9 */
[-CC-:B------:R-:W-:Y:S01]  /*1bff0*/  FFMA.FTZ R141, R141, R88.reuse, -R169.reuse ;  /* 0x000000588d8d7223 */ /* 0x180fe200000108a9 */
[----:B------:R-:W2:Y:S01]  /*1c000*/  MUFU.TANH R94, R94 ;  /* 0x0000005e005e7308 */ /* 0x000ea20000002400 */
[-CC-:B------:R-:W-:Y:S01]  /*1c010*/  FFMA.FTZ R160, R164, R88.reuse, -R169.reuse ;  /* 0x00000058a4a07223 */ /* 0x180fe200000108a9 */
[-CC-:B------:R-:W-:Y:S01]  /*1c020*/  FFMA.FTZ R184, R152, R88.reuse, -R169.reuse ;  /* 0x0000005898b87223 */ /* 0x180fe200000108a9 */
[-CC-:B------:R-:W-:Y:S01]  /*1c030*/  FFMA.FTZ R153, R153, R88.reuse, -R169.reuse ;  /* 0x0000005899997223 */ /* 0x180fe200000108a9 */
[-CC-:B------:R-:W-:Y:S01]  /*1c040*/  FFMA.FTZ R186, R156, R88.reuse, -R169.reuse ;  /* 0x000000589cba7223 */ /* 0x180fe200000108a9 */
[-CC-:B------:R-:W-:Y:S01]  /*1c050*/  FFMA.FTZ R152, R157, R88.reuse, -R169.reuse ;  /* 0x000000589d987223 */ /* 0x180fe200000108a9 */
[-CC-:B------:R-:W-:Y:S01]  /*1c060*/  FFMA.FTZ R188, R144, R88.reuse, -R169.reuse ;  /* 0x0000005890bc7223 */ /* 0x180fe200000108a9 */
[-CC-:B------:R-:W-:Y:S01]  /*1c070*/  FFMA.FTZ R144, R145, R88.reuse, -R169.reuse ;  /* 0x0000005891907223 */ /* 0x180fe200000108a9 */
[----:B------:R-:W2:Y:S01]  /*1c080*/  MUFU.TANH R95, R95 ;  /* 0x0000005f005f7308 */ /* 0x000ea20000002400 */
[-CC-:B------:R-:W-:Y:S01]  /*1c090*/  FFMA.FTZ R190, R148, R88.reuse, -R169.reuse ;  /* 0x0000005894be7223 */ /* 0x180fe200000108a9 */
[-CC-:B------:R-:W-:Y:S01]  /*1c0a0*/  FFMA.FTZ R145, R149, R88.reuse, -R169.reuse ;  /* 0x0000005895917223 */ /* 0x180fe200000108a9 */
[----:B------:R-:W-:-:S05]  /*1c0b0*/  FFMA.FTZ R129, R129, R88, -R169 ;  /* 0x0000005881817223 */ /* 0x000fca00000108a9 */
[----:B------:R-:W-:Y:S08]  /*1c0c0*/  MUFU.EX2 R5, R5 ;  /* 0x0000000500057308 */ /* 0x000ff00000000800 */
[----:B------:R-:W2:Y:S08]  /*1c0d0*/  MUFU.EX2 R176, R176 ;  /* 0x000000b000b07308 */ /* 0x000eb00000000800 */
        /* <DEDUP_REMOVED lines=8> */
[----:B------:R-:W-:Y:S01]  /*1c160*/  FFMA.FTZ R194, R140, R88, -R169 ;  /* 0x000000588cc27223 */ /* 0x000fe200000108a9 */
[----:B------:R-:W-:Y:S01]  /*1c170*/  HGMMA.64x128x16.F32.BF16 R24, R196, gdesc[UR4].tnspB, R24, gsb0 ;  /* 0x41e00004c4187df0 */ /* 0x000fe20008001818 */
[----:B------:R-:W-:Y:S02]  /*1c180*/  R2UR UR6, R12 ;  /* 0x000000000c0672ca */ /* 0x000fe400000e0000 */
[----:B------:R-:W-:Y:S02]  /*1c190*/  R2UR UR7, R13 ;  /* 0x000000000d0772ca */ /* 0x000fe400000e0000 */
[----:B------:R-:W-:Y:S01]  /*1c1a0*/  FMNMX.FTZ R12, R10, R4, !PT ;  /* 0x000000040a0c7209 */ /* 0x000fe20007810000 */
[----:B------:R-:W-:Y:S03]  /*1c1b0*/  MUFU.EX2 R21, R21 ;  /* 0x0000001500157308 */ /* 0x000fe60000000800 */
[----:B---3--:R-:W-:-:S04]  /*1c1c0*/  FMNMX.FTZ R12, R11, R12, !PT ;  /* 0x0000000c0b0c7209 */ /* 0x008fc80007810000 */
        /* <DEDUP_REMOVED lines=18> */
[----:B------:R-:W-:-:S03]  /*1c2f0*/  VIADD R12, R8, 0x380 ;  /* 0x00000380080c7836 */ /* 0x000fc60000000000 */
[----:B------:R-:W-:Y:S01]  /*1c300*/  FMNMX.FTZ R13, R150, R13, !PT ;  /* 0x0000000d960d7209 */ /* 0x000fe20007810000 */
[----:B------:R-:W-:Y:S03]  /*1c310*/  MUFU.EX2 R188, R188 ;  /* 0x000000bc00bc7308 */ /* 0x000fe60000000800 */
[----:B------:R-:W-:Y:S01]  /*1c320*/  FMNMX.FTZ R137, R151, R13, !PT ;  /* 0x0000000d97897209 */ /* 0x000fe20007810000 */
[----:B------:R-:W-:-:S03]  /*1c330*/  IMAD.MOV.U32 R13, RZ, RZ, 0x40000040 ;  /* 0x40000040ff0d7424 */ /* 0x000fc600078e00ff */
[----:B----4-:R-:W-:Y:S01]  /*1c340*/  FMNMX.FTZ R137, R138, R137, !PT ;  /* 0x000000898a897209 */ /* 0x010fe20007810000 */
[----:B------:R-:W-:Y:S03]  /*1c350*/  MUFU.EX2 R144, R144 ;  /* 0x0000009000907308 */ /* 0x000fe60000000800 */
[----:B-----5:R-:W-:-:S04]  /*1c360*/  FMNMX.FTZ R137, R139, R137, !PT ;  /* 0x000000898b897209 */ /* 0x020fc80007810000 */
[----:B------:R-:W-:Y:S01]  /*1c370*/  FMNMX.FTZ R137, R142, R137, !PT ;  /* 0x000000898e897209 */ /* 0x000fe20007810000 */
        /* <DEDUP_REMOVED lines=10> */
[----:B------:R-:W-:-:S03]  /*1c420*/  FFMA.FTZ R128, R133, R88, -R169 ;  /* 0x0000005885807223 */ /* 0x000fc600000108a9 */
[----:B------:R-:W-:Y:S01]  /*1c430*/  HGMMA.64x128x16.F32.BF16 R24, R200, gdesc[UR4].tnspB, R24, gsb0 ;  /* 0x41e00004c8187df0 */ /* 0x000fe20008001818 */
[----:B------:R-:W-:Y:S01]  /*1c440*/  R2UR UR6, R12 ;  /* 0x000000000c0672ca */ /* 0x000fe200000e0000 */
[----:B------:R-:W-:Y:S01]  /*1c450*/  MUFU.EX2 R196, R196 ;  /* 0x000000c400c47308 */ /* 0x000fe20000000800 */
[----:B------:R-:W-:Y:S02]  /*1c460*/  R2UR UR7, R13 ;  /* 0x000000000d0772ca */ /* 0x000fe400000e0000 */
        /* <DEDUP_REMOVED lines=10> */
[----:B------:R-:W-:-:S04]  /*1c510*/  FMNMX.FTZ R12, R126, R12, !PT ;  /* 0x0000000c7e0c7209 */ /* 0x000fc80007810000 */
[----:B------:R-:W-:-:S04]  /*1c520*/  FMNMX.FTZ R12, R127, R12, !PT ;  /* 0x0000000c7f0c7209 */ /* 0x000fc80007810000 */
[----:B------:R-:W-:-:S04]  /*1c530*/  FMNMX.FTZ R12, R114, R12, !PT ;  /* 0x0000000c720c7209 */ /* 0x000fc80007810000 */
[----:B------:R-:W-:-:S04]  /*1c540*/  FMNMX.FTZ R12, R115, R12, !PT ;  /* 0x0000000c730c7209 */ /* 0x000fc80007810000 */
[----:B------:R-:W-:-:S04]  /*1c550*/  FMNMX.FTZ R12, R118, R12, !PT ;  /* 0x0000000c760c7209 */ /* 0x000fc80007810000 */
[----:B------:R-:W-:-:S04]  /*1c560*/  FMNMX.FTZ R12, R119, R12, !PT ;  /* 0x0000000c770c7209 */ /* 0x000fc80007810000 */
[----:B0-----:R-:W-:-:S04]  /*1c570*/  FMNMX.FTZ R12, R106, R12, !PT ;  /* 0x0000000c6a0c7209 */ /* 0x001fc80007810000 */
[----:B------:R-:W-:-:S04]  /*1c580*/  FMNMX.FTZ R12, R107, R12, !PT ;  /* 0x0000000c6b0c7209 */ /* 0x000fc80007810000 */
[----:B------:R-:W-:-:S04]  /*1c590*/  FMNMX.FTZ R12, R110, R12, !PT ;  /* 0x0000000c6e0c7209 */ /* 0x000fc80007810000 */
[----:B------:R-:W-:-:S04]  /*1c5a0*/  FMNMX.FTZ R12, R111, R12, !PT ;  /* 0x0000000c6f0c7209 */ /* 0x000fc80007810000 */
[----:B-1----:R-:W-:-:S04]  /*1c5b0*/  FMNMX.FTZ R12, R98, R12, !PT ;  /* 0x0000000c620c7209 */ /* 0x002fc80007810000 */
[----:B------:R-:W-:-:S04]  /*1c5c0*/  FMNMX.FTZ R12, R99, R12, !PT ;  /* 0x0000000c630c7209 */ /* 0x000fc80007810000 */
[----:B------:R-:W-:Y:S01]  /*1c5d0*/  FMNMX.FTZ R13, R102, R12, !PT ;  /* 0x0000000c660d7209 */ /* 0x000fe20007810000 */
[----:B------:R-:W-:-:S03]  /*1c5e0*/  VIADD R12, R8, 0x400 ;  /* 0x00000400080c7836 */ /* 0x000fc60000000000 */
[----:B------:R-:W-:Y:S01]  /*1c5f0*/  FMNMX.FTZ R13, R103, R13, !PT ;  /* 0x0000000d670d7209 */ /* 0x000fe20007810000 */
[----:B------:R-:W-:Y:S02]  /*1c600*/  WARPGROUP.DEPBAR.LE gsb0, 0x0 ;  /* 0x00008000000079c5 */ /* 0x000fe40000010000 */
[----:B------:R-:W-:Y:S01]  /*1c610*/  WARPGROUP.ARRIVE ;  /* 0x00000000000079c5 */ /* 0x000fe20000000000 */
[-CC-:B------:R-:W-:Y:S01]  /*1c620*/  FFMA.FTZ R202, R124, R88.reuse, -R169.reuse ;  /* 0x000000587cca7223 */ /* 0x180fe200000108a9 */
[-CC-:B------:R-:W-:Y:S01]  /*1c630*/  FFMA.FTZ R200, R120, R88.reuse, -R169.reuse ;  /* 0x0000005878c87223 */ /* 0x180fe200000108a9 */
[-CC-:B------:R-:W-:Y:S01]  /*1c640*/  FFMA.FTZ R120, R121, R88.reuse, -R169.reuse ;  /* 0x0000005879787223 */ /* 0x180fe200000108a9 */
[-CC-:B------:R-:W-:Y:S02]  /*1c650*/  FFMA.FTZ R121, R125, R88.reuse, -R169.reuse ;  /* 0x000000587d797223 */ /* 0x180fe400000108a9 */
[----:B------:R-:W-:Y:S01]  /*1c660*/  HGMMA.64x128x16.F32.BF16 R24, R204, gdesc[UR4].tnspB, R24, gsb0 ;  /* 0x41e00004cc187df0 */ /* 0x000fe20008001818 */
[----:B------:R-:W-:Y:S01]  /*1c670*/  R2UR UR6, R12 ;  /* 0x000000000c0672ca */ /* 0x000fe200000e0000 */
[----:B------:R-:W-:Y:S01]  /*1c680*/  FFMA.FTZ R12, R117, R88, -R169 ;  /* 0x00000058750c7223 */ /* 0x000fe200000108a9 */
[----:B------:R-:W-:Y:S08]  /*1c690*/  MUFU.EX2 R200, R200 ;  /* 0x000000c800c87308 */ /* 0x000ff00000000800 */
[----:B------:R-:W-:Y:S08]  /*1c6a0*/  MUFU.EX2 R120, R120 ;  /* 0x0000007800787308 */ /* 0x000ff00000000800 */
[----:B------:R-:W-:Y:S08]  /*1c6b0*/  MUFU.EX2 R202, R202 ;  /* 0x000000ca00ca7308 */ /* 0x000ff00000000800 */
[----:B------:R-:W-:Y:S08]  /*1c6c0*/  MUFU.EX2 R121, R121 ;  /* 0x0000007900797308 */ /* 0x000ff00000000800 */
[----:B------:R-:W-:Y:S01]  /*1c6d0*/  MUFU.EX2 R12, R12 ;  /* 0x0000000c000c7308 */ /* 0x000fe20000000800 */
[----:B------:R-:W-:-:S02]  /*1c6e0*/  WARPGROUP.DEPBAR.LE gsb0, 0x0 ;  /* 0x00008000000079c5 */ /* 0x000fc40000010000 */
[-CC-:B------:R-:W-:Y:S01]  /*1c6f0*/  FFMA.FTZ R204, R112, R88.reuse, -R169.reuse ;  /* 0x0000005870cc7223 */ /* 0x180fe200000108a9 */
[-CC-:B------:R-:W-:Y:S01]  /*1c700*/  FFMA.FTZ R112, R113, R88.reuse, -R169.reuse ;  /* 0x0000005871707223 */ /* 0x180fe200000108a9 */
[----:B--2---:R-:W-:Y:S01]  /*1c710*/  FMNMX.FTZ R113, R90, R13, !PT ;  /* 0x0000000d5a717209 */ /* 0x004fe20007810000 */
[----:B------:R-:W-:Y:S01]  /*1c720*/  IMAD.MOV.U32 R13, RZ, RZ, 0x40000040 ;  /* 0x40000040ff0d7424 */ /* 0x000fe200078e00ff */
[----:B------:R-:W-:Y:S01]  /*1c730*/  WARPGROUP.ARRIVE ;  /* 0x00000000000079c5 */ /* 0x000fe20000000000 */
[-CC-:B------:R-:W-:Y:S01]  /*1c740*/  FFMA.FTZ R206, R116, R88.reuse, -R169.reuse ;  /* 0x0000005874ce7223 */ /* 0x180fe200000108a9 */
[----:B------:R-:W-:Y:S01]  /*1c750*/  FMNMX.FTZ R113, R91, R113, !PT ;  /* 0x000000715b717209 */ /* 0x000fe20007810000 */
[----:B------:R-:W-:Y:S01]  /*1c760*/  MUFU.EX2 R204, R204 ;  /* 0x000000cc00cc7308 */ /* 0x000fe20000000800 */
[----:B------:R-:W-:Y:S01]  /*1c770*/  R2UR UR7, R13 ;  /* 0x000000000d0772ca */ /* 0x000fe200000e0000 */
[-CC-:B------:R-:W-:Y:S01]  /*1c780*/  FFMA.FTZ R13, R96, R88.reuse, -R169.reuse ;  /* 0x00000058600d7223 */ /* 0x180fe200000108a9 */
[----:B------:R-:W-:Y:S01]  /*1c790*/  FMNMX.FTZ R113, R94, R113, !PT ;  /* 0x000000715e717209 */ /* 0x000fe20007810000 */
[-CC-:B------:R-:W-:Y:S01]  /*1c7a0*/  FFMA.FTZ R96, R97, R88.reuse, -R169.reuse ;  /* 0x0000005861607223 */ /* 0x180fe200000108a9 */
[-CC-:B------:R-:W-:Y:S01]  /*1c7b0*/  FFMA.FTZ R97, R100, R88.reuse, -R169.reuse ;  /* 0x0000005864617223 */ /* 0x180fe200000108a9 */
[-CC-:B------:R-:W-:Y:S01]  /*1c7c0*/  FFMA.FTZ R100, R101, R88.reuse, -R169.reuse ;  /* 0x0000005865647223 */ /* 0x180fe200000108a9 */
[----:B------:R-:W-:Y:S01]  /*1c7d0*/  FMNMX.FTZ R113, R95, R113, !PT ;  /* 0x000000715f717209 */ /* 0x000fe20007810000 */
[----:B------:R-:W-:Y:S01]  /*1c7e0*/  MUFU.EX2 R112, R112 ;  /* 0x0000007000707308 */ /* 0x000fe20000000800 */
[----:B------:R-:W-:-:S03]  /*1c7f0*/  FFMA.FTZ R101, R167, R88, -R169 ;  /* 0x00000058a7657223 */ /* 0x000fc600000108a9 */
[----:B------:R-:W0:Y:S02]  /*1c800*/  SHFL.BFLY PT, R116, R113, 0x2, 0x1f ;  /* 0x0c401f0071747f89 */ /* 0x000e2400000e0000 */
[----:B------:R-:W-:Y:S02]  /*1c810*/  HGMMA.64x128x16.F32.BF16 R24, R208, gdesc[UR4].tnspB, R24, gsb0 ;  /* 0x41e00004d0187df0 */ /* 0x000fe40008001818 */
[----:B------:R-:W-:Y:S08]  /*1c820*/  MUFU.EX2 R206, R206 ;  /* 0x000000ce00ce7308 */ /* 0x000ff00000000800 */
[----:B------:R-:W-:Y:S08]  /*1c830*/  MUFU.EX2 R13, R13 ;  /* 0x0000000d000d7308 */ /* 0x000ff00000000800 */
[----:B------:R-:W-:Y:S01]  /*1c840*/  MUFU.EX2 R96, R96 ;  /* 0x0000006000607308 */ /* 0x000fe20000000800 */
[----:B0-----:R-:W-:Y:S01]  /*1c850*/  FMNMX.FTZ R113, R113, R116, !PT ;  /* 0x0000007471717209 */ /* 0x001fe20007810000 */
[----:B------:R-:W-:-:S06]  /*1c860*/  FFMA.FTZ R116, R92, R88, -R169 ;  /* 0x000000585c747223 */ /* 0x000fcc00000108a9 */
[----:B------:R-:W-:Y:S08]  /*1c870*/  MUFU.EX2 R97, R97 ;  /* 0x0000006100617308 */ /* 0x000ff00000000800 */
[----:B------:R-:W-:Y:S08]  /*1c880*/  MUFU.EX2 R100, R100 ;  /* 0x0000006400647308 */ /* 0x000ff00000000800 */
[----:B------:R-:W-:Y:S01]  /*1c890*/  MUFU.EX2 R101, R101 ;  /* 0x0000006500657308 */ /* 0x000fe20000000800 */
[----:B------:R-:W-:-:S02]  /*1c8a0*/  WARPGROUP.DEPBAR.LE gsb0, 0x0 ;  /* 0x00008000000079c5 */ /* 0x000fc40000010000 */
[-CC-:B------:R-:W-:Y:S01]  /*1c8b0*/  FFMA.FTZ R208, R104, R88.reuse, -R169.reuse ;  /* 0x0000005868d07223 */ /* 0x180fe200000108a9 */
[-CC-:B------:R-:W-:Y:S01]  /*1c8c0*/  FFMA.FTZ R104, R105, R88.reuse, -R169.reuse ;  /* 0x0000005869687223 */ /* 0x180fe200000108a9 */
[-CC-:B------:R-:W-:Y:S01]  /*1c8d0*/  FFMA.FTZ R105, R109, R88.reuse, -R169.reuse ;  /* 0x000000586d697223 */ /* 0x180fe200000108a9 */
[----:B------:R-:W-:Y:S01]  /*1c8e0*/  WARPGROUP.ARRIVE ;  /* 0x00000000000079c5 */ /* 0x000fe20000000000 */
[----:B------:R-:W0:Y:S01]  /*1c8f0*/  SHFL.BFLY PT, R109, R113, 0x1, 0x1f ;  /* 0x0c201f00716d7f89 */ /* 0x000e2200000e0000 */
[-CC-:B------:R-:W-:Y:S01]  /*1c900*/  FFMA.FTZ R210, R108, R88.reuse, -R169.reuse ;  /* 0x000000586cd27223 */ /* 0x180fe200000108a9 */
[----:B------:R-:W-:Y:S01]  /*1c910*/  MUFU.EX2 R208, R208 ;  /* 0x000000d000d07308 */ /* 0x000fe20000000800 */
[----:B------:R-:W-:-:S07]  /*1c920*/  FFMA.FTZ R108, R168, R88, -R169 ;  /* 0x00000058a86c7223 */ /* 0x000fce00000108a9 */
[----:B------:R-:W-:Y:S08]  /*1c930*/  MUFU.EX2 R104, R104 ;  /* 0x0000006800687308 */ /* 0x000ff00000000800 */
[----:B------:R-:W-:Y:S01]  /*1c940*/  MUFU.EX2 R210, R210 ;  /* 0x000000d200d27308 */ /* 0x000fe20000000800 */
[----:B0-----:R-:W-:-:S07]  /*1c950*/  FMNMX.FTZ R92, R113, R109, !PT ;  /* 0x0000006d715c7209 */ /* 0x001fce0007810000 */
[----:B------:R-:W-:Y:S01]  /*1c960*/  MUFU.EX2 R109, R116 ;  /* 0x00000074006d7308 */ /* 0x000fe20000000800 */
[----:B------:R-:W-:-:S07]  /*1c970*/  FADD.FTZ R113, -R92, R4 ;  /* 0x000000045c717221 */ /* 0x000fce0000010100 */
[----:B------:R0:W-:Y:S08]  /*1c980*/  MUFU.EX2 R4, R93 ;  /* 0x0000005d00047308 */ /* 0x0001f00000000800 */
[----:B------:R-:W-:Y:S01]  /*1c990*/  MUFU.EX2 R105, R105 ;  /* 0x0000006900697308 */ /* 0x000fe20000000800 */
[-C--:B0-----:R-:W-:Y:S01]  /*1c9a0*/  FMUL.FTZ R93, R113, R88.reuse ;  /* 0x00000058715d7220 */ /* 0x081fe20000410000 */
[----:B------:R-:W-:-:S04]  /*1c9b0*/  FMUL.FTZ R113, R92, R88 ;  /* 0x000000585c717220 */ /* 0x000fc80000410000 */
[-CC-:B------:R-:W-:Y:S01]  /*1c9c0*/  FFMA.FTZ R177, R10, R88.reuse, -R113.reuse ;  /* 0x000000580ab17223 */ /* 0x180fe20000010871 */
[-CC-:B------:R-:W-:Y:S01]  /*1c9d0*/  FFMA.FTZ R116, R11, R88.reuse, -R113.reuse ;  /* 0x000000580b747223 */ /* 0x180fe20000010871 */
[----:B------:R-:W-:Y:S02]  /*1c9e0*/  VIADD R10, R8, 0x480 ;  /* 0x00000480080a7836 */ /* 0x000fe40000000000 */
[----:B------:R-:W-:Y:S01]  /*1c9f0*/  FFMA.FTZ R199, R134, R88, -R113 ;  /* 0x0000005886c77223 */ /* 0x000fe20000010871 */
[----:B------:R-:W-:Y:S01]  /*1ca00*/  IMAD.MOV.U32 R11, RZ, RZ, 0x40000040 ;  /* 0x40000040ff0b7424 */ /* 0x000fe200078e00ff */
[----:B------:R-:W2:Y:S01]  /*1ca10*/  LDL R134, [R1+0x4] ;  /* 0x0000040001867983 */ /* 0x000ea20000100800 */
[----:B------:R-:W-:Y:S01]  /*1ca20*/  MUFU.EX2 R93, R93 ;  /* 0x0000005d005d7308 */ /* 0x000fe20000000800 */
[----:B------:R-:W-:Y:S01]  /*1ca30*/  R2UR UR6, R10 ;  /* 0x000000000a0672ca */ /* 0x000fe200000e0000 */
[----:B------:R-:W-:Y:S01]  /*1ca40*/  VIADD R10, R8, 0x500 ;  /* 0x00000500080a7836 */ /* 0x000fe20000000000 */
[----:B------:R-:W-:Y:S01]  /*1ca50*/  R2UR UR7, R11 ;  /* 0x000000000b0772ca */ /* 0x000fe200000e0000 */
[----:B------:R-:W-:-:S02]  /*1ca60*/  IMAD.MOV.U32 R11, RZ, RZ, 0x40000040 ;  /* 0x40000040ff0b7424 */ /* 0x000fc400078e00ff */
        /* <DEDUP_REMOVED lines=11> */
[----:B------:R-:W-:Y:S01]  /*1cb20*/  HGMMA.64x128x16.F32.BF16 R24, R212, gdesc[UR4].tnspB, R24, gsb0 ;  /* 0x41e00004d4187df0 */ /* 0x000fe20008001818 */
[----:B------:R-:W-:Y:S01]  /*1cb30*/  R2UR UR6, R10 ;  /* 0x000000000a0672ca */ /* 0x000fe200000e0000 */
[----:B------:R-:W1:Y:S01]  /*1cb40*/  MUFU.EX2 R116, R116 ;  /* 0x0000007400747308 */ /* 0x000e620000000800 */
[----:B------:R-:W-:Y:S01]  /*1cb50*/  R2UR UR7, R11 ;  /* 0x000000000b0772ca */ /* 0x000fe200000e0000 */
[-CC-:B------:R-:W-:Y:S01]  /*1cb60*/  FFMA.FTZ R197, R130, R88.reuse, -R113.reuse ;  /* 0x0000005882c57223 */ /* 0x180fe20000010871 */
[-CC-:B------:R-:W-:Y:S01]  /*1cb70*/  FFMA.FTZ R117, R155, R88.reuse, -R113.reuse ;  /* 0x000000589b757223 */ /* 0x180fe20000010871 */
[-CC-:B------:R-:W-:Y:S01]  /*1cb80*/  FFMA.FTZ R187, R158, R88.reuse, -R113.reuse ;  /* 0x000000589ebb7223 */ /* 0x180fe20000010871 */
[-CC-:B------:R-:W-:Y:S01]  /*1cb90*/  FFMA.FTZ R124, R159, R88.reuse, -R113.reuse ;  /* 0x000000589f7c7223 */ /* 0x180fe20000010871 */
[-CC-:B------:R-:W-:Y:S01]  /*1cba0*/  FFMA.FTZ R189, R146, R88.reuse, -R113.reuse ;  /* 0x0000005892bd7223 */ /* 0x180fe20000010871 */
[----:B------:R-:W-:Y:S01]  /*1cbb0*/  FFMA.FTZ R205, R114, R88, -R113 ;  /* 0x0000005872cd7223 */ /* 0x000fe20000010871 */
[----:B------:R-:W3:Y:S01]  /*1cbc0*/  MUFU.EX2 R179, R179 ;  /* 0x000000b300b37308 */ /* 0x000ee20000000800 */
[----:B------:R-:W-:Y:S01]  /*1cbd0*/  FFMA.FTZ R131, R5, R14, R176 ;  /* 0x0000000e05837223 */ /* 0x000fe200000100b0 */
[----:B0-----:R-:W-:Y:S01]  /*1cbe0*/  FFMA.FTZ R139, R93, R0, R177 ;  /* 0x000000005d8b7223 */ /* 0x001fe200000100b1 */
[--C-:B------:R-:W-:Y:S01]  /*1cbf0*/  @!P1 IMAD R10, R222, 0x8, R2.reuse ;  /* 0x00000008de0a9824 */ /* 0x100fe200078e0202 */
[----:B------:R-:W-:Y:S01]  /*1cc00*/  IADD3 R11, -R224, 0xb, RZ ;  /* 0x0000000be00b7810 */ /* 0x000fe20007ffe1ff */
[-CC-:B------:R-:W-:Y:S01]  /*1cc10*/  FFMA.FTZ R140, R147, R88.reuse, -R113.reuse ;  /* 0x00000058938c7223 */ /* 0x180fe20000010871 */
[-CC-:B------:R-:W-:Y:S01]  /*1cc20*/  FFMA.FTZ R207, R118, R88.reuse, -R113.reuse ;  /* 0x0000005876cf7223 */ /* 0x180fe20000010871 */
[----:B------:R-:W-:Y:S01]  /*1cc30*/  FFMA.FTZ R191, R150, R88, -R113 ;  /* 0x0000005896bf7223 */ /* 0x000fe20000010871 */
[----:B------:R-:W0:Y:S01]  /*1cc40*/  MUFU.EX2 R15, R15 ;  /* 0x0000000f000f7308 */ /* 0x000e220000000800 */
[----:B------:R-:W-:Y:S01]  /*1cc50*/  FADD.FTZ R131, R6, R131 ;  /* 0x0000008306837221 */ /* 0x000fe20000010000 */
[----:B------:R-:W-:-:S02]  /*1cc60*/  @!P1 IMAD R0, R7, 0x8, R2 ;  /* 0x0000000807009824 */ /* 0x000fc400078e0202 */
[----:B-1----:R-:W-:Y:S01]  /*1cc70*/  FADD.FTZ R14, R116, R139 ;  /* 0x0000008b740e7221 */ /* 0x002fe20000010000 */
[----:B------:R-:W-:Y:S02]  /*1cc80*/  @!P1 VIADD R10, R10, 0x34840 ;  /* 0x000348400a0a9836 */ /* 0x000fe40000000000 */
[-CC-:B------:R-:W-:Y:S01]  /*1cc90*/  FFMA.FTZ R125, R151, R88.reuse, -R113.reuse ;  /* 0x00000058977d7223 */ /* 0x180fe20000010871 */
[-CC-:B------:R-:W-:Y:S01]  /*1cca0*/  FFMA.FTZ R193, R138, R88.reuse, -R113.reuse ;  /* 0x000000588ac17223 */ /* 0x180fe20000010871 */
[-C--:B------:R-:W-:Y:S01]  /*1ccb0*/  FFMA.FTZ R209, R106, R88.reuse, -R113 ;  /* 0x000000586ad17223 */ /* 0x080fe20000010871 */
[----:B------:R-:W1:Y:S01]  /*1ccc0*/  MUFU.EX2 R181, R181 ;  /* 0x000000b500b57308 */ /* 0x000e620000000800 */
[----:B------:R-:W-:Y:S01]  /*1ccd0*/  FADD.FTZ R122, R178, R131 ;  /* 0x00000083b27a7221 */ /* 0x000fe20000010000 */
[----:B------:R-:W-:Y:S02]  /*1cce0*/  @!P1 VIADD R0, R0, 0x34860 ;  /* 0x0003486000009836 */ /* 0x000fe40000000000 */
[----:B---3--:R-:W-:Y:S01]  /*1ccf0*/  FADD.FTZ R14, R179, R14 ;  /* 0x0000000eb30e7221 */ /* 0x008fe20000010000 */
[-CC-:B------:R-:W-:Y:S01]  /*1cd00*/  FFMA.FTZ R195, R142, R88.reuse, -R113.reuse ;  /* 0x000000588ec37223 */ /* 0x180fe20000010871 */
[-CC-:B------:R-:W-:Y:S01]  /*1cd10*/  FFMA.FTZ R133, R143, R88.reuse, -R113.reuse ;  /* 0x000000588f857223 */ /* 0x180fe20000010871 */
[-CC-:B------:R-:W-:Y:S01]  /*1cd20*/  FFMA.FTZ R211, R110, R88.reuse, -R113.reuse ;  /* 0x000000586ed37223 */ /* 0x180fe20000010871 */
[-CC-:B------:R-:W-:Y:S01]  /*1cd30*/  FFMA.FTZ R135, R135, R88.reuse, -R113.reuse ;  /* 0x0000005887877223 */ /* 0x180fe20000010871 */
[----:B------:R-:W3:Y:S08]  /*1cd40*/  MUFU.EX2 R20, R20 ;  /* 0x0000001400147308 */ /* 0x000ef00000000800 */
[----:B------:R-:W4:Y:S08]  /*1cd50*/  MUFU.EX2 R183, R183 ;  /* 0x000000b700b77308 */ /* 0x000f300000000800 */
[----:B------:R-:W5:Y:S08]  /*1cd60*/  MUFU.EX2 R141, R141 ;  /* 0x0000008d008d7308 */ /* 0x000f700000000800 */
[----:B------:R-:W5:Y:S08]  /*1cd70*/  MUFU.EX2 R185, R185 ;  /* 0x000000b900b97308 */ /* 0x000f700000000800 */
        /* <DEDUP_REMOVED lines=15> */
[----:B------:R-:W-:Y:S01]  /*1ce70*/  MUFU.EX2 R108, R108 ;  /* 0x0000006c006c7308 */ /* 0x000fe20000000800 */
[----:B------:R-:W-:-:S02]  /*1ce80*/  WARPGROUP.DEPBAR.LE gsb0, 0x0 ;  /* 0x00008000000079c5 */ /* 0x000fc40000010000 */
[----:B------:R-:W-:Y:S01]  /*1ce90*/  WARPGROUP.ARRIVE ;  /* 0x00000000000079c5 */ /* 0x000fe20000000000 */
[----:B------:R-:W-:-:S04]  /*1cea0*/  @!P1 PRMT R130, RZ, 0x654, R10 ;  /* 0x00000654ff829816 */ /* 0x000fc8000000000a */
[----:B------:R-:W5:Y:S01]  /*1ceb0*/  MUFU.EX2 R117, R117 ;  /* 0x0000007500757308 */ /* 0x000f620000000800 */
[----:B------:R-:W-:Y:S01]  /*1cec0*/  HGMMA.64x128x16.F32.BF16 R24, R216, gdesc[UR4].tnspB, R24, gsb0 ;  /* 0x41e00004d8187df0 */ /* 0x000fe20008001818 */
[----:B------:R-:W-:-:S06]  /*1ced0*/  @!P1 PRMT R7, RZ, 0x654, R0 ;  /* 0x00000654ff079816 */ /* 0x000fcc0000000000 */
        /* <DEDUP_REMOVED lines=8> */
[----:B------:R-:W5:Y:S01]  /*1cf60*/  MUFU.EX2 R133, R133 ;  /* 0x0000008500857308 */ /* 0x000f620000000800 */
[----:B------:R-:W-:-:S07]  /*1cf70*/  F2FP.BF16.F32.PACK_AB R176, R6, R176 ;  /* 0x000000b006b0723e */ /* 0x000fce00000010ff */
[----:B------:R-:W5:Y:S01]  /*1cf80*/  MUFU.EX2 R197, R197 ;  /* 0x000000c500c57308 */ /* 0x000f620000000800 */
[C---:B------:R-:W-:Y:S01]  /*1cf90*/  F2FP.BF16.F32.PACK_AB R178, R9.reuse, R178 ;  /* 0x000000b209b2723e */ /* 0x040fe200000010ff */
[----:B------:R-:W-:Y:S02]  /*1cfa0*/  WARPGROUP.DEPBAR.LE gsb0, 0x0 ;  /* 0x00008000000079c5 */ /* 0x000fe40000010000 */
[----:B------:R0:W-:Y:S06]  /*1cfb0*/  BAR.ARV R11, 0x100 ;  /* 0x0004000b0000751d */ /* 0x0001ec0000002000 */
[----:B------:R-:W-:Y:S01]  /*1cfc0*/  @!P1 SYNCS.ARRIVE.TRANS64.RED.A1T0 RZ, [R130+URZ], RZ ;  /* 0x000000ff82ff99a7 */ /* 0x000fe2000810043f */
[----:B0-----:R-:W-:Y:S01]  /*1cfd0*/  FADD.FTZ R11, R9, R122 ;  /* 0x0000007a090b7221 */ /* 0x001fe20000010000 */
[----:B------:R-:W-:-:S03]  /*1cfe0*/  FADD.FTZ R122, R15, R14 ;  /* 0x0000000e0f7a7221 */ /* 0x000fc60000010000 */
[----:B------:R-:W-:Y:S01]  /*1cff0*/  FADD.FTZ R14, R180, R11 ;  /* 0x0000000bb40e7221 */ /* 0x000fe20000010000 */
[----:B-1----:R-:W-:Y:S01]  /*1d000*/  FADD.FTZ R11, R181, R122 ;  /* 0x0000007ab50b7221 */ /* 0x002fe20000010000 */
[----:B------:R0:W-:Y:S02]  /*1d010*/  @!P1 SYNCS.ARRIVE.TRANS64.RED.A1T0 RZ, [R7+URZ], RZ ;  /* 0x000000ff07ff99a7 */ /* 0x0001e4000810043f */
[----:B0-----:R-:W-:Y:S01]  /*1d020*/  FFMA.FTZ R7, R127, R88, -R113 ;  /* 0x000000587f077223 */ /* 0x001fe20000010871 */
[----:B------:R-:W-:Y:S01]  /*1d030*/  FADD.FTZ R127, R21, R14 ;  /* 0x0000000e157f7221 */ /* 0x000fe20000010000 */
[----:B---3--:R-:W-:-:S03]  /*1d040*/  FADD.FTZ R14, R20, R11 ;  /* 0x0000000b140e7221 */ /* 0x008fc60000010000 */
[----:B------:R-:W-:Y:S01]  /*1d050*/  FADD.FTZ R127, R182, R127 ;  /* 0x0000007fb67f7221 */ /* 0x000fe20000010000 */
[----:B----4-:R-:W-:-:S03]  /*1d060*/  FADD.FTZ R14, R183, R14 ;  /* 0x0000000eb70e7221 */ /* 0x010fc60000010000 */
[----:B------:R-:W-:Y:S01]  /*1d070*/  FADD.FTZ R127, R160, R127 ;  /* 0x0000007fa07f7221 */ /* 0x000fe20000010000 */
[----:B-----5:R-:W-:-:S03]  /*1d080*/  FADD.FTZ R114, R141, R14 ;  /* 0x0000000e8d727221 */ /* 0x020fc60000010000 */
[----:B------:R-:W-:Y:S01]  /*1d090*/  FADD.FTZ R118, R184, R127 ;  /* 0x0000007fb8767221 */ /* 0x000fe20000010000 */
[----:B------:R-:W-:Y:S01]  /*1d0a0*/  FADD.FTZ R114, R185, R114 ;  /* 0x00000072b9727221 */ /* 0x000fe20000010000 */
[-CC-:B------:R-:W-:Y:S02]  /*1d0b0*/  FFMA.FTZ R11, R115, R88.reuse, -R113.reuse ;  /* 0x00000058730b7223 */ /* 0x180fe40000010871 */
[----:B------:R-:W-:Y:S01]  /*1d0c0*/  FADD.FTZ R115, R153, R118 ;  /* 0x0000007699737221 */ /* 0x000fe20000010000 */
[----:B------:R-:W-:Y:S01]  /*1d0d0*/  FADD.FTZ R114, R117, R114 ;  /* 0x0000007275727221 */ /* 0x000fe20000010000 */
[----:B------:R-:W-:Y:S02]  /*1d0e0*/  FFMA.FTZ R14, R119, R88, -R113 ;  /* 0x00000058770e7223 */ /* 0x000fe40000010871 */
[----:B------:R-:W-:Y:S01]  /*1d0f0*/  FADD.FTZ R115, R186, R115 ;  /* 0x00000073ba737221 */ /* 0x000fe20000010000 */
[----:B------:R-:W-:-:S03]  /*1d100*/  FADD.FTZ R119, R187, R114 ;  /* 0x00000072bb777221 */ /* 0x000fc60000010000 */
        /* <DEDUP_REMOVED lines=15> */
[----:B------:R-:W-:Y:S01]  /*1d200*/  FADD.FTZ R110, R195, R6 ;  /* 0x00000006c36e7221 */ /* 0x000fe20000010000 */
[----:B------:R-:W0:Y:S02]  /*1d210*/  MUFU.EX2 R10, R135 ;  /* 0x00000087000a7308 */ /* 0x000e240000000800 */
[----:B------:R-:W-:Y:S01]  /*1d220*/  FADD.FTZ R9, R137, R106 ;  /* 0x0000006a89097221 */ /* 0x000fe20000010000 */
[----:B------:R-:W-:Y:S01]  /*1d230*/  FADD.FTZ R110, R133, R110 ;  /* 0x0000006e856e7221 */ /* 0x000fe20000010000 */
[----:B------:R-:W-:Y:S02]  /*1d240*/  F2FP.BF16.F32.PACK_AB R181, R20, R181 ;  /* 0x000000b514b5723e */ /* 0x000fe400000010ff */
[----:B------:R-:W-:Y:S01]  /*1d250*/  FADD.FTZ R20, R196, R9 ;  /* 0x00000009c4147221 */ /* 0x000fe20000010000 */
[----:B------:R-:W-:Y:S01]  /*1d260*/  FADD.FTZ R9, R197, R110 ;  /* 0x0000006ec5097221 */ /* 0x000fe20000010000 */
[----:B------:R-:W1:Y:S01]  /*1d270*/  MUFU.EX2 R201, R201 ;  /* 0x000000c900c97308 */ /* 0x000e620000000800 */
[----:B------:R-:W-:Y:S01]  /*1d280*/  F2FP.BF16.F32.PACK_AB R179, R15, R179 ;  /* 0x000000b30fb3723e */ /* 0x000fe200000010ff */
[----:B------:R-:W-:Y:S01]  /*1d290*/  FADD.FTZ R15, R129, R20 ;  /* 0x00000014810f7221 */ /* 0x000fe20000010000 */
[----:B------:R-:W-:-:S05]  /*1d2a0*/  FADD.FTZ R20, R8, R9 ;  /* 0x0000000908147221 */ /* 0x000fca0000010000 */
[----:B------:R-:W3:Y:S01]  /*1d2b0*/  MUFU.EX2 R0, R123 ;  /* 0x0000007b00007308 */ /* 0x000ee20000000800 */
[----:B------:R-:W-:Y:S01]  /*1d2c0*/  FADD.FTZ R15, R198, R15 ;  /* 0x0000000fc60f7221 */ /* 0x000fe20000010000 */
[----:B------:R-:W-:-:S06]  /*1d2d0*/  FADD.FTZ R9, R199, R20 ;  /* 0x00000014c7097221 */ /* 0x000fcc0000010000 */
[----:B------:R-:W4:Y:S01]  /*1d2e0*/  MUFU.EX2 R203, R203 ;  /* 0x000000cb00cb7308 */ /* 0x000f220000000800 */
[----:B------:R-:W-:Y:S01]  /*1d2f0*/  FADD.FTZ R15, R128, R15 ;  /* 0x0000000f800f7221 */ /* 0x000fe20000010000 */
[----:B0-----:R-:W-:-:S06]  /*1d300*/  FADD.FTZ R20, R10, R9 ;  /* 0x000000090a147221 */ /* 0x001fcc0000010000 */
[----:B------:R-:W0:Y:S01]  /*1d310*/  MUFU.EX2 R7, R7 ;  /* 0x0000000700077308 */ /* 0x000e220000000800 */
[----:B------:R-:W-:Y:S01]  /*1d320*/  FADD.FTZ R15, R200, R15 ;  /* 0x0000000fc80f7221 */ /* 0x000fe20000010000 */
[----:B-1----:R-:W-:-:S06]  /*1d330*/  FADD.FTZ R9, R201, R20 ;  /* 0x00000014c9097221 */ /* 0x002fcc0000010000 */
[----:B------:R-:W1:Y:S01]  /*1d340*/  MUFU.EX2 R205, R205 ;  /* 0x000000cd00cd7308 */ /* 0x000e620000000800 */
[----:B------:R-:W-:Y:S01]  /*1d350*/  FADD.FTZ R15, R120, R15 ;  /* 0x0000000f780f7221 */ /* 0x000fe20000010000 */
[----:B---3--:R-:W-:-:S06]  /*1d360*/  FADD.FTZ R20, R0, R9 ;  /* 0x0000000900147221 */ /* 0x008fcc0000010000 */
[----:B------:R-:W3:Y:S01]  /*1d370*/  MUFU.EX2 R11, R11 ;  /* 0x0000000b000b7308 */ /* 0x000ee20000000800 */
[----:B------:R-:W-:Y:S01]  /*1d380*/  FADD.FTZ R106, R202, R15 ;  /* 0x0000000fca6a7221 */ /* 0x000fe20000010000 */
[----:B----4-:R-:W-:-:S06]  /*1d390*/  FADD.FTZ R20, R203, R20 ;  /* 0x00000014cb147221 */ /* 0x010fcc0000010000 */
        /* <DEDUP_REMOVED lines=11> */
[----:B----4-:R-:W-:Y:S01]  /*1d450*/  FADD.FTZ R15, R207, R20 ;  /* 0x00000014cf0f7221 */ /* 0x010fe20000010000 */
[----:B------:R-:W-:-:S05]  /*1d460*/  F2FP.BF16.F32.PACK_AB R197, R8, R197 ;  /* 0x000000c508c5723e */ /* 0x000fca00000010ff */
[----:B------:R-:W4:Y:S01]  /*1d470*/  MUFU.EX2 R211, R211 ;  /* 0x000000d300d37308 */ /* 0x000f220000000800 */
[----:B------:R-:W-:Y:S01]  /*1d480*/  FADD.FTZ R9, R12, R9 ;  /* 0x000000090c097221 */ /* 0x000fe20000010000 */
[----:B0-----:R-:W-:-:S06]  /*1d490*/  FADD.FTZ R8, R14, R15 ;  /* 0x0000000f0e087221 */ /* 0x001fcc0000010000 */
[----:B------:R-:W0:Y:S01]  /*1d4a0*/  MUFU.EX2 R111, R111 ;  /* 0x0000006f006f7308 */ /* 0x000e220000000800 */
[----:B------:R-:W-:Y:S01]  /*1d4b0*/  FADD.FTZ R9, R208, R9 ;  /* 0x00000009d0097221 */ /* 0x000fe20000010000 */
[----:B-1----:R-:W-:Y:S01]  /*1d4c0*/  FADD.FTZ R15, R209, R8 ;  /* 0x00000008d10f7221 */ /* 0x002fe20000010000 */
[----:B------:R-:W-:-:S05]  /*1d4d0*/  F2FP.BF16.F32.PACK_AB R201, R0, R201 ;  /* 0x000000c900c9723e */ /* 0x000fca00000010ff */
        /* <DEDUP_REMOVED lines=22> */
[----:B0-----:R-:W-:Y:S01]  /*1d640*/  FADD.FTZ R7, R103, R0 ;  /* 0x0000000067077221 */ /* 0x001fe20000010000 */
[----:B--2---:R-:W-:-:S05]  /*1d650*/  ISETP.GT.AND P2, PT, R3, R134, PT ;  /* 0x000000860300720c */ /* 0x004fca0003f44270 */
[----:B------:R-:W0:Y:S01]  /*1d660*/  MUFU.EX2 R95, R95 ;  /* 0x0000005f005f7308 */ /* 0x000e220000000800 */
[----:B------:R-:W-:Y:S01]  /*1d670*/  FADD.FTZ R9, R101, R6 ;  /* 0x0000000665097221 */ /* 0x000fe20000010000 */
[----:B-1----:R-:W-:-:S03]  /*1d680*/  FADD.FTZ R7, R90, R7 ;  /* 0x000000075a077221 */ /* 0x002fc60000010000 */
[----:B------:R-:W-:Y:S01]  /*1d690*/  FADD.FTZ R0, R108, R9 ;  /* 0x000000096c007221 */ /* 0x000fe20000010000 */
[----:B---3--:R-:W-:-:S03]  /*1d6a0*/  FADD.FTZ R7, R91, R7 ;  /* 0x000000075b077221 */ /* 0x008fc60000010000 */
[----:B------:R-:W-:Y:S01]  /*1d6b0*/  FADD.FTZ R9, R109, R0 ;  /* 0x000000006d097221 */ /* 0x000fe20000010000 */
[----:B----4-:R-:W-:Y:S01]  /*1d6c0*/  FADD.FTZ R7, R94, R7 ;  /* 0x000000075e077221 */ /* 0x010fe20000010000 */
[----:B------:R-:W-:Y:S01]  /*1d6d0*/  F2FP.BF16.F32.PACK_AB R207, R14, R207 ;  /* 0x000000cf0ecf723e */ /* 0x000fe200000010ff */
[----:B------:R-:W-:Y:S01]  /*1d6e0*/  FMUL.FTZ R24, R24, R5 ;  /* 0x0000000518187220 */ /* 0x000fe20000410000 */
[C---:B------:R-:W-:Y:S01]  /*1d6f0*/  FADD.FTZ R14, R4.reuse, R9 ;  /* 0x00000009040e7221 */ /* 0x040fe20000010000 */
[----:B------:R-:W-:Y:S01]  /*1d700*/  F2FP.BF16.F32.PACK_AB R218, R4, R109 ;  /* 0x0000006d04da723e */ /* 0x000fe200000010ff */
[-C--:B------:R-:W-:Y:S01]  /*1d710*/  FMUL.FTZ R25, R25, R5.reuse ;  /* 0x0000000519197220 */ /* 0x080fe20000410000 */
[-C--:B------:R-:W-:Y:S01]  /*1d720*/  FMUL.FTZ R28, R28, R5.reuse ;  /* 0x000000051c1c7220 */ /* 0x080fe20000410000 */
[----:B0-----:R-:W-:Y:S01]  /*1d730*/  FADD.FTZ R0, R95, R7 ;  /* 0x000000075f007221 */ /* 0x001fe20000010000 */
        /* <DEDUP_REMOVED lines=29> */
[----:B------:R-:W-:Y:S01]  /*1d910*/  F2FP.BF16.F32.PACK_AB R177, R116, R177 ;  /* 0x000000b174b1723e */ /* 0x000fe200000010ff */
[----:B------:R-:W-:Y:S01]  /*1d920*/  VIADD R3, R3, 0xffffffff ;  /* 0xffffffff03037836 */ /* 0x000fe20000000000 */
[----:B------:R-:W-:Y:S01]  /*1d930*/  F2FP.BF16.F32.PACK_AB R180, R21, R180 ;  /* 0x000000b415b4723e */ /* 0x000fe200000010ff */
[-C--:B------:R-:W-:Y:S01]  /*1d940*/  FMUL.FTZ R26, R26, R93.reuse ;  /* 0x0000005d1a1a7220 */ /* 0x080fe20000410000 */
[----:B------:R-:W-:Y:S01]  /*1d950*/  F2FP.BF16.F32.PACK_AB R182, R160, R182 ;  /* 0x000000b6a0b6723e */ /* 0x000fe200000010ff */
[----:B------:R-:W-:Y:S01]  /*1d960*/  FMUL.FTZ R27, R27, R93 ;  /* 0x0000005d1b1b7220 */ /* 0x000fe20000410000 */
        /* <DEDUP_REMOVED lines=61> */
[----:B------:R-:W-:-:S02]  /*1dd40*/  IMAD.MOV.U32 R6, RZ, RZ, R229 ;  /* 0x000000ffff067224 */ /* 0x000fc400078e00e5 */
[----:B------:R-:W-:Y:S02]  /*1dd50*/  IMAD.MOV.U32 R7, RZ, RZ, R222 ;  /* 0x000000ffff077224 */ /* 0x000fe400078e00de */
[----:B------:R-:W-:Y:S02]  /*1dd60*/  IMAD.MOV.U32 R4, RZ, RZ, R92 ;  /* 0x000000ffff047224 */ /* 0x000fe400078e005c */
[----:B------:R-:W-:Y:S01]  /*1dd70*/  IMAD.MOV.U32 R5, RZ, RZ, R89 ;  /* 0x000000ffff057224 */ /* 0x000fe200078e0059 */
[----:B------:R-:W-:Y:S06]  /*1dd80*/  @P2 BRA `(.L_x_6850) ;  /* 0xffffff9800902947 */ /* 0x000fec000383ffff */
.L_x_6840:
[----:B------:R-:W-:Y:S05]  /*1dd90*/  WARPSYNC.ALL ;  /* 0x0000000000007948 */ /* 0x000fea0003800000 */
[----:B------:R-:W-:Y:S06]  /*1dda0*/  BAR.ARV 0x8, 0x180 ;  /* 0x0206000000007b1d */ /* 0x000fec0000002000 */
[----:B------:R-:W-:Y:S05]  /*1ddb0*/  @!P0 BRA `(.L_x_6851) ;  /* 0x0000000000048947 */ /* 0x000fea0003800000 */
[----:B------:R-:W-:Y:S01]  /*1ddc0*/  BPT.TRAP 0x1 ;  /* 0x000000040000795c */ /* 0x000fe20000300000 */
.L_x_6851:
[----:B------:R-:W-:Y:S01]  /*1ddd0*/  IMAD R10, R222, 0x8, R2 ;  /* 0x00000008de0a7824 */ /* 0x000fe200078e0202 */
[----:B------:R-:W-:-:S04]  /*1dde0*/  SHF.L.U32 R3, R229, 0x1f, RZ ;  /* 0x0000001fe5037819 */ /* 0x000fc800000006ff */
[----:B------:R0:W1:Y:S01]  /*1ddf0*/  SYNCS.PHASECHK.TRANS64.TRYWAIT P2, [R10+URZ+0x34850], R3 ;  /* 0x034850030a0075a7 */ /* 0x000062000804017f */
[----:B------:R-:W-:Y:S05]  /*1de00*/  @!P0 BRA `(.L_x_6852) ;  /* 0x0000000000048947 */ /* 0x000fea0003800000 */
[----:B------:R-:W-:Y:S01]  /*1de10*/  BPT.TRAP 0x1 ;  /* 0x000000040000795c */ /* 0x000fe20000300000 */
.L_x_6852:
[----:B------:R-:W-:-:S05]  /*1de20*/  VIADD R2, R2, 0x400 ;  /* 0x0000040002027836 */ /* 0x000fca0000000000 */
[----:B------:R-:W-:-:S04]  /*1de30*/  SHF.R.U32.HI R2, RZ, 0x4, R2 ;  /* 0x00000004ff027819 */ /* 0x000fc80000011602 */
[----:B------:R-:W-:-:S04]  /*1de40*/  LOP3.LUT R2, R2, 0x3fff, RZ, 0xc0, !PT ;  /* 0x00003fff02027812 */ /* 0x000fc800078ec0ff */
[----:B------:R-:W-:Y:S01]  /*1de50*/  LOP3.LUT R5, R2, 0x5800000, RZ, 0xfc, !PT ;  /* 0x0580000002057812 */ /* 0x000fe200078efcff */
[----:B-1----:R-:W-:Y:S06]  /*1de60*/  @P2 BRA `(.L_x_6853) ;  /* 0x0000000000082947 */ /* 0x002fec0003800000 */
[----:B------:R-:W1:Y:S02]  /*1de70*/  SYNCS.PHASECHK.TRANS64.TRYWAIT P0, [R10+URZ+0x34850], R3 ;  /* 0x034850030a0075a7 */ /* 0x000e64000800017f */
[----:B-1----:R-:W-:Y:S05]  /*1de80*/  @!P0 BRA `(.L_x_6854) ;  /* 0x000000c000888947 */ /* 0x002fea0003800000 */
.L_x_6853:
[----:B------:R-:W-:Y:S01]  /*1de90*/  IMAD R2, R222, 0xb00, R5 ;  /* 0x00000b00de027824 */ /* 0x000fe200078e0205 */
[----:B------:R-:W2:Y:S01]  /*1dea0*/  LDL.LU R13, [R1+0x68] ;  /* 0x00006800010d7983 */ /* 0x000ea20000300800 */
[----:B01----:R-:W-:Y:S01]  /*1deb0*/  IMAD.MOV.U32 R3, RZ, RZ, 0x40000040 ;  /* 0x40000040ff037424 */ /* 0x003fe200078e00ff */
[----:B------:R-:W-:Y:S05]  /*1dec0*/  WARPSYNC.ALL ;  /* 0x0000000000007948 */ /* 0x000fea0003800000 */
[C---:B------:R-:W-:Y:S01]  /*1ded0*/  R2UR UR6, R2.reuse ;  /* 0x00000000020672ca */ /* 0x040fe200000e0000 */
[----:B------:R-:W-:Y:S01]  /*1dee0*/  WARPGROUP.ARRIVE ;  /* 0x00000000000079c5 */ /* 0x000fe20000000000 */
[----:B------:R-:W-:Y:S01]  /*1def0*/  R2UR UR7, R3 ;  /* 0x00000000030772ca */ /* 0x000fe200000e0000 */
[----:B------:R-:W-:-:S02]  /*1df00*/  VIADD R4, R2, 0x80 ;  /* 0x0000008002047836 */ /* 0x000fc40000000000 */
[----:B------:R-:W-:Y:S02]  /*1df10*/  IMAD.MOV.U32 R5, RZ, RZ, 0x40000040 ;  /* 0x40000040ff057424 */ /* 0x000fe400078e00ff */
[----:B------:R-:W-:Y:S02]  /*1df20*/  IMAD.MOV.U32 R3, RZ, RZ, 0x40000040 ;  /* 0x40000040ff037424 */ /* 0x000fe400078e00ff */
[----:B------:R-:W-:Y:S02]  /*1df30*/  @!P1 VIADD R10, R10, 0x34860 ;  /* 0x000348600a0a9836 */ /* 0x000fe40000000000 */
[----:B------:R-:W-:Y:S02]  /*1df40*/  IMAD.MOV.U32 R7, RZ, RZ, RZ ;  /* 0x000000ffff077224 */ /* 0x000fe400078e00ff */
[----:B------:R-:W-:Y:S01]  /*1df50*/  VIADD R222, R222, 0x1 ;  /* 0x00000001dede7836 */ /* 0x000fe20000000000 */
[----:B------:R-:W-:Y:S01]  /*1df60*/  @!P1 PRMT R10, RZ, 0x654, R10 ;  /* 0x00000654ff0a9816 */ /* 0x000fe2000000000a */
[----:B------:R-:W-:Y:S01]  /*1df70*/  HGMMA.64x128x16.F32.BF16 R24, R176, gdesc[UR4].tnspB, R24, gsb0 ;  /* 0x41e00004b0187df0 */ /* 0x000fe20008001818 */
[----:B------:R-:W-:Y:S01]  /*1df80*/  R2UR UR6, R4 ;  /* 0x00000000040672ca */ /* 0x000fe200000e0000 */
[----:B------:R-:W-:Y:S01]  /*1df90*/  VIADD R4, R2, 0x100 ;  /* 0x0000010002047836 */ /* 0x000fe20000000000 */
[----:B------:R-:W-:Y:S01]  /*1dfa0*/  R2UR UR7, R5 ;  /* 0x00000000050772ca */ /* 0x000fe200000e0000 */
[----:B------:R-:W-:Y:S01]  /*1dfb0*/  IMAD.MOV.U32 R5, RZ, RZ, 0x40000040 ;  /* 0x40000040ff057424 */ /* 0x000fe200078e00ff */
[----:B------:R-:W-:-:S04]  /*1dfc0*/  ISETP.NE.AND P2, PT, R222, 0x2, PT ;  /* 0x00000002de00780c */ /* 0x000fc80003f45270 */
[----:B------:R-:W-:Y:S01]  /*1dfd0*/  SEL R222, R222, RZ, P2 ;  /* 0x000000ffdede7207 */ /* 0x000fe20001000000 */
[----:B------:R-:W-:Y:S02]  /*1dfe0*/  WARPGROUP.DEPBAR.LE gsb0, 0x0 ;  /* 0x00008000000079c5 */ /* 0x000fe40000010000 */
[----:B------:R-:W-:-:S06]  /*1dff0*/  WARPGROUP.ARRIVE ;  /* 0x00000000000079c5 */ /* 0x000fcc0000000000 */
        /* <DEDUP_REMOVED lines=17> */
[----:B------:R-:W-:Y:S02]  /*1e110*/  R2UR UR6, R4 ;  /* 0x00000000040672ca */ /* 0x000fe400000e0000 */
[----:B------:R-:W-:Y:S01]  /*1e120*/  R2UR UR7, R5 ;  /* 0x00000000050772ca */ /* 0x000fe200000e0000 */
[----:B------:R-:W-:Y:S01]  /*1e130*/  IMAD.MOV.U32 R5, RZ, RZ, 0x40000040 ;  /* 0x40000040ff057424 */ /* 0x000fe200078e00ff */
[----:B------:R-:W-:Y:S01]  /*1e140*/  IADD3 R4, R2, 0x280, RZ ;  /* 0x0000028002047810 */ /* 0x000fe20007ffe0ff */
[----:B------:R-:W-:Y:S02]  /*1e150*/  WARPGROUP.DEPBAR.LE gsb0, 0x0 ;  /* 0x00008000000079c5 */ /* 0x000fe40000010000 */
[----:B------:R-:W-:-:S08]  /*1e160*/  WARPGROUP.ARRIVE ;  /* 0x00000000000079c5 */ /* 0x000fd00000000000 */
        /* <DEDUP_REMOVED lines=31> */
[----:B------:R-:W-:Y:S02]  /*1e360*/  R2UR UR7, R5 ;  /* 0x00000000050772ca */ /* 0x000fe400000e0000 */
[----:B------:R-:W0:Y:S02]  /*1e370*/  SHFL.BFLY PT, R5, R0, 0x2, 0x1f ;  /* 0x0c401f0000057f89 */ /* 0x000e2400000e0000 */
[----:B0-----:R-:W-:Y:S01]  /*1e380*/  FADD.FTZ R5, R5, R0 ;  /* 0x0000000005057221 */ /* 0x001fe20000010000 */
[----:B------:R-:W-:-:S04]  /*1e390*/  SEL R0, RZ, 0x1, P2 ;  /* 0x00000001ff007807 */ /* 0x000fc80001000000 */
[----:B------:R-:W0:Y:S01]  /*1e3a0*/  SHFL.BFLY PT, R4, R5, 0x1, 0x1f ;  /* 0x0c201f0005047f89 */ /* 0x000e2200000e0000 */
[----:B------:R-:W-:Y:S01]  /*1e3b0*/  LOP3.LUT R229, R229, R0, RZ, 0x3c, !PT ;  /* 0x00000000e5e57212 */ /* 0x000fe200078e3cff */
[----:B------:R-:W-:Y:S02]  /*1e3c0*/  IMAD.MOV.U32 R0, RZ, RZ, -0x800000 ;  /* 0xff800000ff007424 */ /* 0x000fe400078e00ff */
[----:B0-----:R-:W-:-:S05]  /*1e3d0*/  FADD.FTZ R12, R5, R4 ;  /* 0x00000004050c7221 */ /* 0x001fca0000010000 */
[----:B------:R-:W-:-:S13]  /*1e3e0*/  FSETP.NE.FTZ.AND P3, PT, R12, RZ, PT ;  /* 0x000000ff0c00720b */ /* 0x000fda0003f75000 */
[----:B------:R-:W0:Y:S08]  /*1e3f0*/  @P3 MUFU.LG2 R8, R12 ;  /* 0x0000000c00083308 */ /* 0x000e300000000c00 */
[----:B------:R-:W-:Y:S01]  /*1e400*/  @P3 MUFU.RCP R7, R12 ;  /* 0x0000000c00073308 */ /* 0x000fe20000001000 */
[----:B0-----:R-:W-:Y:S01]  /*1e410*/  @P3 FMUL.FTZ R9, R8, 0.69314718246459960938 ;  /* 0x3f31721808093820 */ /* 0x001fe20000410000 */
[----:B------:R-:W-:-:S02]  /*1e420*/  WARPGROUP.DEPBAR.LE gsb0, 0x0 ;  /* 0x00008000000079c5 */ /* 0x000fc40000010000 */
[----:B------:R-:W-:-:S06]  /*1e430*/  WARPGROUP.ARRIVE ;  /* 0x00000000000079c5 */ /* 0x000fcc0000000000 */
[----:B------:R-:W-:Y:S01]  /*1e440*/  HGMMA.64x128x16.F32.BF16 R24, R212, gdesc[UR4].tnspB, R24, gsb0 ;  /* 0x41e00004d4187df0 */ /* 0x000fe20008001818 */
[----:B------:R-:W-:Y:S02]  /*1e450*/  R2UR UR6, R2 ;  /* 0x00000000020672ca */ /* 0x000fe400000e0000 */
[----:B------:R-:W-:Y:S02]  /*1e460*/  R2UR UR7, R3 ;  /* 0x00000000030772ca */ /* 0x000fe400000e0000 */
[----:B------:R-:W0:Y:S02]  /*1e470*/  SHFL.BFLY PT, R3, R14, 0x2, 0x1f ;  /* 0x0c401f000e037f89 */ /* 0x000e2400000e0000 */
[----:B0-----:R-:W-:-:S05]  /*1e480*/  FADD.FTZ R3, R3, R14 ;  /* 0x0000000e03037221 */ /* 0x001fca0000010000 */
[----:B------:R-:W0:Y:S02]  /*1e490*/  SHFL.BFLY PT, R2, R3, 0x1, 0x1f ;  /* 0x0c201f0003027f89 */ /* 0x000e2400000e0000 */
[----:B0-----:R-:W-:Y:S01]  /*1e4a0*/  FADD.FTZ R11, R3, R2 ;  /* 0x00000002030b7221 */ /* 0x001fe20000010000 */
[----:B------:R-:W-:Y:S02]  /*1e4b0*/  IMAD.MOV.U32 R2, RZ, RZ, RZ ;  /* 0x000000ffff027224 */ /* 0x000fe400078e00ff */
[----:B------:R-:W-:Y:S02]  /*1e4c0*/  IMAD.MOV.U32 R3, RZ, RZ, -0x800000 ;  /* 0xff800000ff037424 */ /* 0x000fe400078e00ff */
[----:B------:R-:W-:-:S13]  /*1e4d0*/  FSETP.NE.FTZ.AND P0, PT, R11, RZ, PT ;  /* 0x000000ff0b00720b */ /* 0x000fda0003f15000 */
[----:B------:R-:W0:Y:S01]  /*1e4e0*/  @P0 MUFU.LG2 R6, R11 ;  /* 0x0000000b00060308 */ /* 0x000e220000000c00 */
[C---:B------:R-:W-:Y:S01]  /*1e4f0*/  @P0 FMUL.FTZ R4, R88.reuse, 0.69314718246459960938 ;  /* 0x3f31721858040820 */ /* 0x040fe20000410000 */
[----:B------:R-:W-:-:S04]  /*1e500*/  @P3 FMUL.FTZ R88, R88, 0.69314718246459960938 ;  /* 0x3f31721858583820 */ /* 0x000fc80000410000 */
[----:B------:R-:W-:Y:S02]  /*1e510*/  @P3 FFMA.FTZ R0, R88, R92, R9 ;  /* 0x0000005c58003223 */ /* 0x000fe40000010009 */
[----:B------:R-:W1:Y:S01]  /*1e520*/  @P0 MUFU.RCP R2, R11 ;  /* 0x0000000b00020308 */ /* 0x000e620000001000 */
[----:B0-----:R-:W-:-:S04]  /*1e530*/  @P0 FMUL.FTZ R5, R6, 0.69314718246459960938 ;  /* 0x3f31721806050820 */ /* 0x001fc80000410000 */
[----:B------:R-:W-:Y:S01]  /*1e540*/  @P0 FFMA.FTZ R3, R4, R89, R5 ;  /* 0x0000005904030223 */ /* 0x000fe20000010005 */
[----:B------:R-:W-:Y:S01]  /*1e550*/  PLOP3.LUT P0, PT, PT, PT, PT, 0x8, 0x0 ;  /* 0x000000000000781c */ /* 0x000fe20003f0e170 */
[----:B------:R-:W-:Y:S02]  /*1e560*/  WARPGROUP.DEPBAR.LE gsb0, 0x0 ;  /* 0x00008000000079c5 */ /* 0x000fe40000010000 */
[----:B------:R-:W-:-:S06]  /*1e570*/  WARPGROUP.ARRIVE ;  /* 0x00000000000079c5 */ /* 0x000fcc0000000000 */
[----:B------:R-:W-:Y:S03]  /*1e580*/  HGMMA.64x128x16.F32.BF16 R24, R216, gdesc[UR4].tnspB, R24, gsb0 ;  /* 0x41e00004d8187df0 */ /* 0x000fe60008001818 */
        /* <DEDUP_REMOVED lines=66> */
.L_x_6794:
[----:B------:R-:W-:Y:S05]  /*1e9b0*/  WARPSYNC.ALL ;  /* 0x0000000000007948 */ /* 0x000fea0003800000 */
        /* <DEDUP_REMOVED lines=10> */
[----:B------:R-:W-:-:S03]  /*1ea60*/  ULDC UR4, c[0x0][0xad4] ;  /* 0x0002b50000047ab9 */ /* 0x000fc60000000800 */
[----:B------:R-:W3:Y:S01]  /*1ea70*/  LDL.LU R96, [R1+0x60] ;  /* 0x0000600001607983 */ /* 0x000ee20000300800 */
[----:B------:R-:W4:Y:S03]  /*1ea80*/  S2R R5, SR_SWINHI ;  /* 0x0000000000057919 */ /* 0x000f260000002f00 */
[----:B------:R-:W3:Y:S04]  /*1ea90*/  LDL.LU R107, [R1+0x64] ;  /* 0x00006400016b7983 */ /* 0x000ee80000300800 */
[----:B------:R-:W3:Y:S01]  /*1eaa0*/  LDL R106, [R1+0x5c] ;  /* 0x00005c00016a7983 */ /* 0x000ee20000100800 */
[----:B------:R-:W-:Y:S02]  /*1eab0*/  MOV R94, R2 ;  /* 0x00000002005e7202 */ /* 0x000fe40000000f00 */
[----:B----4-:R-:W-:-:S03]  /*1eac0*/  MOV R95, R5 ;  /* 0x00000005005f7202 */ /* 0x010fc60000000f00 */
[----:B--2---:R-:W-:-:S03]  /*1ead0*/  IMAD.WIDE R8, R4, 0x2, R94 ;  /* 0x0000000204087825 */ /* 0x004fc600078e025e */
[----:B------:R-:W-:-:S04]  /*1eae0*/  IADD3 R105, P5, R8, 0x4060, RZ ;  /* 0x0000406008697810 */ /* 0x000fc80007fbe0ff */
[----:B------:R-:W-:-:S04]  /*1eaf0*/  LOP3.LUT R10, R105, 0x380, RZ, 0xc0, !PT ;  /* 0x00000380690a7812 */ /* 0x000fc800078ec0ff */
[----:B------:R-:W-:-:S04]  /*1eb00*/  SHF.R.U64 R10, R10, 0x3, RZ ;  /* 0x000000030a0a7819 */ /* 0x000fc800000012ff */
[----:B------:R-:W-:Y:S02]  /*1eb10*/  LOP3.LUT R26, R10, R105, RZ, 0x3c, !PT ;  /* 0x000000690a1a7212 */ /* 0x000fe400078e3cff */
[----:B------:R-:W2:Y:S01]  /*1eb20*/  LDL R105, [R1+0x70] ;  /* 0x0000700001697983 */ /* 0x000ea20000100800 */
[C---:B------:R-:W-:Y:S02]  /*1eb30*/  IADD3 R103, P4, R8.reuse, 0x4040, RZ ;  /* 0x0000404008677810 */ /* 0x040fe40007f9e0ff */
[----:B------:R-:W-:Y:S02]  /*1eb40*/  IADD3 R97, P0, R8, 0x60, RZ ;  /* 0x0000006008617810 */ /* 0x000fe40007f1e0ff */
[----:B------:R-:W-:-:S03]  /*1eb50*/  LOP3.LUT R6, R103, 0x380, RZ, 0xc0, !PT ;  /* 0x0000038067067812 */ /* 0x000fc600078ec0ff */
[--C-:B------:R-:W-:Y:S01]  /*1eb60*/  IMAD.X R5, RZ, RZ, R9.reuse, P0 ;  /* 0x000000ffff057224 */ /* 0x100fe200000e0609 */
[----:B------:R-:W-:Y:S02]  /*1eb70*/  SHF.R.U64 R6, R6, 0x3, RZ ;  /* 0x0000000306067819 */ /* 0x000fe400000012ff */
[----:B---3--:R-:W-:Y:S02]  /*1eb80*/  ISETP.NE.AND P0, PT, R96, RZ, PT ;  /* 0x000000ff6000720c */ /* 0x008fe40003f05270 */
[----:B------:R-:W-:Y:S02]  /*1eb90*/  IADD3 R101, P3, R8, 0x4020, RZ ;  /* 0x0000402008657810 */ /* 0x000fe40007f7e0ff */
[----:B------:R-:W-:Y:S02]  /*1eba0*/  LOP3.LUT R24, R6, R103, RZ, 0x3c, !PT ;  /* 0x0000006706187212 */ /* 0x000fe400078e3cff */
[----:B------:R-:W-:Y:S01]  /*1ebb0*/  SEL R103, R96, UR4, P0 ;  /* 0x0000000460677c07 */ /* 0x000fe20008000000 */
[----:B------:R-:W-:Y:S05]  /*1ebc0*/  WARPSYNC.ALL ;  /* 0x0000000000007948 */ /* 0x000fea0003800000 */
[----:B------:R-:W-:Y:S01]  /*1ebd0*/  LOP3.LUT R4, R101, 0x380, RZ, 0xc0, !PT ;  /* 0x0000038065047812 */ /* 0x000fe200078ec0ff */
[----:B------:R-:W-:Y:S01]  /*1ebe0*/  IMAD.X R27, RZ, RZ, R9, P5 ;  /* 0x000000ffff1b7224 */ /* 0x000fe200028e0609 */
[----:B------:R-:W-:-:S02]  /*1ebf0*/  IADD3 R99, P2, R8, 0x4000, RZ ;  /* 0x0000400008637810 */ /* 0x000fc40007f5e0ff */
[C---:B------:R-:W-:Y:S02]  /*1ec00*/  IADD3 R11, P1, R8.reuse, 0x20, RZ ;  /* 0x00000020080b7810 */ /* 0x040fe40007f3e0ff */
[----:B------:R-:W-:Y:S02]  /*1ec10*/  LOP3.LUT R7, R8, 0x380, RZ, 0xc0, !PT ;  /* 0x0000038008077812 */ /* 0x000fe400078ec0ff */
[----:B------:R-:W-:Y:S01]  /*1ec20*/  LOP3.LUT R10, R97, 0x380, RZ, 0xc0, !PT ;  /* 0x00000380610a7812 */ /* 0x000fe200078ec0ff */
[--C-:B------:R-:W-:Y:S01]  /*1ec30*/  IMAD.X R25, RZ, RZ, R9.reuse, P4 ;  /* 0x000000ffff197224 */ /* 0x100fe200020e0609 */
[----:B------:R-:W-:Y:S01]  /*1ec40*/  SHF.R.U64 R4, R4, 0x3, RZ ;  /* 0x0000000304047819 */ /* 0x000fe200000012ff */
[----:B------:R-:W-:Y:S01]  /*1ec50*/  IMAD.X R29, RZ, RZ, R9, P3 ;  /* 0x000000ffff1d7224 */ /* 0x000fe200018e0609 */
[----:B------:R-:W-:Y:S01]  /*1ec60*/  IADD3 R31, P5, R8, 0x40, RZ ;  /* 0x00000040081f7810 */ /* 0x000fe20007fbe0ff */
[----:B------:R-:W-:Y:S01]  /*1ec70*/  ULDC.64 UR6, c[0x0][0xc08] ;  /* 0x0003020000067ab9 */ /* 0x000fe20000000a00 */
[----:B------:R-:W-:Y:S01]  /*1ec80*/  LOP3.LUT R28, R4, R101, RZ, 0x3c, !PT ;  /* 0x00000065041c7212 */ /* 0x000fe200078e3cff */
[----:B------:R-:W-:Y:S01]  /*1ec90*/  ULDC.64 UR4, c[0x0][0xc00] ;  /* 0x0003000000047ab9 */ /* 0x000fe20000000a00 */
[----:B------:R-:W-:-:S02]  /*1eca0*/  LOP3.LUT R12, R99, 0x380, RZ, 0xc0, !PT ;  /* 0x00000380630c7812 */ /* 0x000fc400078ec0ff */
[----:B------:R-:W-:Y:S02]  /*1ecb0*/  LOP3.LUT R4, R11, 0x380, RZ, 0xc0, !PT ;  /* 0x000003800b047812 */ /* 0x000fe400078ec0ff */
[----:B------:R-:W-:Y:S02]  /*1ecc0*/  SHF.R.U64 R7, R7, 0x3, RZ ;  /* 0x0000000307077819 */ /* 0x000fe400000012ff */
[----:B------:R-:W-:Y:S02]  /*1ecd0*/  LOP3.LUT R6, R31, 0x380, RZ, 0xc0, !PT ;  /* 0x000003801f067812 */ /* 0x000fe400078ec0ff */
[----:B------:R-:W-:Y:S02]  /*1ece0*/  SHF.R.U64 R12, R12, 0x3, RZ ;  /* 0x000000030c0c7819 */ /* 0x000fe400000012ff */
[----:B------:R-:W-:Y:S02]  /*1ecf0*/  SHF.R.U64 R4, R4, 0x3, RZ ;  /* 0x0000000304047819 */ /* 0x000fe400000012ff */
[----:B------:R-:W-:-:S02]  /*1ed00*/  LOP3.LUT R8, R7, R8, RZ, 0x3c, !PT ;  /* 0x0000000807087212 */ /* 0x000fc400078e3cff */
[----:B------:R-:W-:Y:S02]  /*1ed10*/  SHF.R.U64 R10, R10, 0x3, RZ ;  /* 0x000000030a0a7819 */ /* 0x000fe400000012ff */
[----:B------:R-:W-:Y:S01]  /*1ed20*/  SHF.R.U64 R6, R6, 0x3, RZ ;  /* 0x0000000306067819 */ /* 0x000fe200000012ff */
[--C-:B------:R-:W-:Y:S01]  /*1ed30*/  IMAD.X R7, RZ, RZ, R9.reuse, P5 ;  /* 0x000000ffff077224 */ /* 0x100fe200028e0609 */
[----:B------:R-:W-:Y:S01]  /*1ed40*/  LOP3.LUT R14, R12, R99, RZ, 0x3c, !PT ;  /* 0x000000630c0e7212 */ /* 0x000fe200078e3cff */
[--C-:B------:R-:W-:Y:S01]  /*1ed50*/  IMAD.X R15, RZ, RZ, R9.reuse, P2 ;  /* 0x000000ffff0f7224 */ /* 0x100fe200010e0609 */
[----:B------:R-:W-:Y:S01]  /*1ed60*/  LOP3.LUT R12, R4, R11, RZ, 0x3c, !PT ;  /* 0x0000000b040c7212 */ /* 0x000fe200078e3cff */
[----:B------:R-:W-:Y:S01]  /*1ed70*/  IMAD.X R13, RZ, RZ, R9, P1 ;  /* 0x000000ffff0d7224 */ /* 0x000fe200008e0609 */
[----:B------:R-:W-:Y:S02]  /*1ed80*/  LOP3.LUT R4, R10, R97, RZ, 0x3c, !PT ;  /* 0x000000610a047212 */ /* 0x000fe400078e3cff */
[----:B------:R-:W-:-:S02]  /*1ed90*/  LOP3.LUT R6, R6, R31, RZ, 0x3c, !PT ;  /* 0x0000001f06067212 */ /* 0x000fc400078e3cff */
[----:B------:R-:W-:Y:S02]  /*1eda0*/  MOV R30, R8 ;  /* 0x00000008001e7202 */ /* 0x000fe40000000f00 */
[----:B------:R-:W-:Y:S02]  /*1edb0*/  F2FP.BF16.F32.PACK_AB R8, R21, R20 ;  /* 0x000000141508723e */ /* 0x000fe400000010ff */
[----:B------:R-:W-:Y:S02]  /*1edc0*/  F2FP.BF16.F32.PACK_AB R9, R91, R90 ;  /* 0x0000005a5b09723e */ /* 0x000fe400000010ff */
[----:B------:R-:W-:Y:S02]  /*1edd0*/  F2FP.BF16.F32.PACK_AB R10, R89, R88 ;  /* 0x00000058590a723e */ /* 0x000fe400000010ff */
[----:B------:R-:W-:Y:S01]  /*1ede0*/  F2FP.BF16.F32.PACK_AB R11, R93, R92 ;  /* 0x0000005c5d0b723e */ /* 0x000fe200000010ff */
[----:B------:R-:W-:Y:S01]  /*1edf0*/  BAR.SYNC.DEFER_BLOCKING 0x1, 0x100 ;  /* 0x0044000000007b1d */ /* 0x000fe20000010000 */
[----:B------:R-:W-:-:S02]  /*1ee00*/  MOV R97, R4 ;  /* 0x0000000400617202 */ /* 0x000fc40000000f00 */
[----:B------:R-:W-:Y:S02]  /*1ee10*/  MOV R98, R6 ;  /* 0x0000000600627202 */ /* 0x000fe40000000f00 */
[----:B------:R-:W-:Y:S02]  /*1ee20*/  MOV R99, R12 ;  /* 0x0000000c00637202 */ /* 0x000fe40000000f00 */
[----:B------:R-:W-:Y:S02]  /*1ee30*/  F2FP.BF16.F32.PACK_AB R4, R33, R32 ;  /* 0x000000202104723e */ /* 0x000fe400000010ff */
[----:B------:R-:W-:Y:S02]  /*1ee40*/  F2FP.BF16.F32.PACK_AB R5, R35, R34 ;  /* 0x000000222305723e */ /* 0x000fe400000010ff */
[----:B------:R-:W-:Y:S02]  /*1ee50*/  F2FP.BF16.F32.PACK_AB R6, R37, R36 ;  /* 0x000000242506723e */ /* 0x000fe400000010ff */
[----:B------:R-:W-:-:S02]  /*1ee60*/  F2FP.BF16.F32.PACK_AB R7, R39, R38 ;  /* 0x000000262707723e */ /* 0x000fc400000010ff */
[----:B------:R-:W-:Y:S02]  /*1ee70*/  MOV R96, R14 ;  /* 0x0000000e00607202 */ /* 0x000fe40000000f00 */
[----:B------:R-:W-:Y:S02]  /*1ee80*/  MOV R100, R26 ;  /* 0x0000001a00647202 */ /* 0x000fe40000000f00 */
[----:B------:R-:W-:Y:S02]  /*1ee90*/  MOV R101, R24 ;  /* 0x0000001800657202 */ /* 0x000fe40000000f00 */
[----:B------:R-:W-:Y:S01]  /*1eea0*/  F2FP.BF16.F32.PACK_AB R12, R49, R48 ;  /* 0x00000030310c723e */ /* 0x000fe200000010ff */
[----:B------:R3:W-:Y:S01]  /*1eeb0*/  STSM.16.M88.4 [R30], R8 ;  /* 0x000000081e007844 */ /* 0x0007e20000000200 */
[----:B------:R-:W-:Y:S02]  /*1eec0*/  F2FP.BF16.F32.PACK_AB R13, R51, R50 ;  /* 0x00000032330d723e */ /* 0x000fe400000010ff */
[----:B------:R-:W-:-:S02]  /*1eed0*/  F2FP.BF16.F32.PACK_AB R14, R53, R52 ;  /* 0x00000034350e723e */ /* 0x000fc400000010ff */
[----:B------:R-:W-:Y:S01]  /*1eee0*/  F2FP.BF16.F32.PACK_AB R15, R55, R54 ;  /* 0x00000036370f723e */ /* 0x000fe200000010ff */
[----:B------:R4:W-:Y:S01]  /*1eef0*/  STSM.16.M88.4 [R99], R4 ;  /* 0x0000000463007844 */ /* 0x0009e20000000200 */
[----:B------:R-:W-:Y:S02]  /*1ef00*/  F2FP.BF16.F32.PACK_AB R24, R57, R56 ;  /* 0x000000383918723e */ /* 0x000fe400000010ff */
[----:B------:R-:W-:Y:S02]  /*1ef10*/  F2FP.BF16.F32.PACK_AB R25, R59, R58 ;  /* 0x0000003a3b19723e */ /* 0x000fe400000010ff */
[----:B------:R-:W-:Y:S02]  /*1ef20*/  F2FP.BF16.F32.PACK_AB R26, R61, R60 ;  /* 0x0000003c3d1a723e */ /* 0x000fe400000010ff */
[----:B------:R-:W-:Y:S02]  /*1ef30*/  F2FP.BF16.F32.PACK_AB R27, R63, R62 ;  /* 0x0000003e3f1b723e */ /* 0x000fe400000010ff */
[----:B---3--:R-:W-:-:S02]  /*1ef40*/  F2FP.BF16.F32.PACK_AB R8, R41, R40 ;  /* 0x000000282908723e */ /* 0x008fc400000010ff */
[----:B------:R-:W-:Y:S02]  /*1ef50*/  F2FP.BF16.F32.PACK_AB R9, R43, R42 ;  /* 0x0000002a2b09723e */ /* 0x000fe400000010ff */
[----:B------:R-:W-:Y:S02]  /*1ef60*/  F2FP.BF16.F32.PACK_AB R10, R45, R44 ;  /* 0x0000002c2d0a723e */ /* 0x000fe400000010ff */
[----:B------:R-:W-:Y:S02]  /*1ef70*/  F2FP.BF16.F32.PACK_AB R11, R47, R46 ;  /* 0x0000002e2f0b723e */ /* 0x000fe400000010ff */
[----:B------:R-:W-:Y:S02]  /*1ef80*/  MOV R102, R28 ;  /* 0x0000001c00667202 */ /* 0x000fe40000000f00 */
[----:B------:R-:W-:Y:S02]  /*1ef90*/  F2FP.BF16.F32.PACK_AB R28, R65, R64 ;  /* 0x00000040411c723e */ /* 0x000fe400000010ff */
[----:B------:R-:W-:-:S02]  /*1efa0*/  F2FP.BF16.F32.PACK_AB R29, R67, R66 ;  /* 0x00000042431d723e */ /* 0x000fc400000010ff */
[----:B------:R-:W-:Y:S02]  /*1efb0*/  F2FP.BF16.F32.PACK_AB R30, R69, R68 ;  /* 0x00000044451e723e */ /* 0x000fe400000010ff */
[----:B------:R-:W-:Y:S01]  /*1efc0*/  F2FP.BF16.F32.PACK_AB R31, R71, R70 ;  /* 0x00000046471f723e */ /* 0x000fe200000010ff */
[----:B------:R-:W-:Y:S01]  /*1efd0*/  STSM.16.M88.4 [R98], R8 ;  /* 0x0000000862007844 */ /* 0x000fe20000000200 */
[----:B----4-:R-:W-:Y:S02]  /*1efe0*/  F2FP.BF16.F32.PACK_AB R4, R73, R72 ;  /* 0x000000484904723e */ /* 0x010fe400000010ff */
[----:B------:R-:W-:Y:S02]  /*1eff0*/  F2FP.BF16.F32.PACK_AB R5, R75, R74 ;  /* 0x0000004a4b05723e */ /* 0x000fe400000010ff */
[----:B------:R-:W-:Y:S02]  /*1f000*/  F2FP.BF16.F32.PACK_AB R6, R77, R76 ;  /* 0x0000004c4d06723e */ /* 0x000fe400000010ff */
[----:B------:R-:W-:Y:S01]  /*1f010*/  F2FP.BF16.F32.PACK_AB R7, R79, R78 ;  /* 0x0000004e4f07723e */ /* 0x000fe200000010ff */
[----:B------:R-:W-:Y:S04]  /*1f020*/  STSM.16.M88.4 [R97], R12 ;  /* 0x0000000c61007844 */ /* 0x000fe80000000200 */
[----:B------:R-:W-:Y:S01]  /*1f030*/  STSM.16.M88.4 [R96], R24 ;  /* 0x0000001860007844 */ /* 0x000fe20000000200 */
[----:B------:R-:W-:-:S03]  /*1f040*/  ISETP.GT.AND P2, PT, R103, 0x1, PT ;  /* 0x000000016700780c */ /* 0x000fc60003f44270 */
[----:B------:R-:W-:Y:S04]  /*1f050*/  STSM.16.M88.4 [R102], R28 ;  /* 0x0000001c66007844 */ /* 0x000fe80000000200 */
[----:B------:R3:W-:Y:S02]  /*1f060*/  STSM.16.M88.4 [R101], R4 ;  /* 0x0000000465007844 */ /* 0x0007e40000000200 */
[----:B---3--:R-:W-:-:S05]  /*1f070*/  IMAD.MOV.U32 R6, RZ, RZ, 0x9b8 ;  /* 0x000009b8ff067424 */ /* 0x008fca00078e00ff */
[----:B------:R-:W-:-:S04]  /*1f080*/  SEL R6, R6, 0x978, P2 ;  /* 0x0000097806067807 */ /* 0x000fc80001000000 */
[----:B------:R3:W4:Y:S08]  /*1f090*/  LDC.64 R26, c[0x0][R6+0x220] ;  /* 0x00008800061a7b82 */ /* 0x0007300000000a00 */
[----:B------:R3:W0:Y:S08]  /*1f0a0*/  LDC.64 R24, c[0x0][R6+0x218] ;  /* 0x0000860006187b82 */ /* 0x0006300000000a00 */
[----:B------:R3:W0:Y:S01]  /*1f0b0*/  LDC.64 R14, c[0x0][R6+0x228] ;  /* 0x00008a00060e7b82 */ /* 0x0006220000000a00 */
[----:B------:R-:W-:-:S02]  /*1f0c0*/  F2FP.BF16.F32.PACK_AB R8, R81, R80 ;  /* 0x000000505108723e */ /* 0x000fc400000010ff */
[----:B------:R-:W-:Y:S02]  /*1f0d0*/  F2FP.BF16.F32.PACK_AB R9, R83, R82 ;  /* 0x000000525309723e */ /* 0x000fe400000010ff */
[----:B------:R-:W-:Y:S02]  /*1f0e0*/  F2FP.BF16.F32.PACK_AB R10, R85, R84 ;  /* 0x00000054550a723e */ /* 0x000fe400000010ff */
[----:B------:R-:W-:Y:S02]  /*1f0f0*/  F2FP.BF16.F32.PACK_AB R11, R87, R86 ;  /* 0x00000056570b723e */ /* 0x000fe400000010ff */
[----:B------:R-:W-:-:S03]  /*1f100*/  ISETP.NE.U32.AND P3, PT, RZ, UR6, PT ;  /* 0x00000006ff007c0c */ /* 0x000fc6000bf65070 */
[----:B------:R1:W-:Y:S01]  /*1f110*/  STSM.16.M88.4 [R100], R8 ;  /* 0x0000000864007844 */ /* 0x0003e20000000200 */
[----:B------:R-:W-:Y:S01]  /*1f120*/  BAR.SYNC.DEFER_BLOCKING 0x1, 0x100 ;  /* 0x0044000000007b1d */ /* 0x000fe20000010000 */
[----:B------:R-:W-:Y:S02]  /*1f130*/  ISETP.NE.AND.EX P3, PT, RZ, UR7, PT, P3 ;  /* 0x00000007ff007c0c */ /* 0x000fe4000bf65330 */
[----:B------:R-:W-:Y:S02]  /*1f140*/  ISETP.NE.U32.AND P0, PT, RZ, UR4, PT ;  /* 0x00000004ff007c0c */ /* 0x000fe4000bf05070 */
[----:B------:R-:W-:-:S03]  /*1f150*/  IADD3 R98, P1, R107, UR4, RZ ;  /* 0x000000046b627c10 */ /* 0x000fc6000ff3e0ff */
[----:B-1----:R-:W1:Y:S01]  /*1f160*/  LDC R8, c[0x0][0xbe8] ;  /* 0x0002fa00ff087b82 */ /* 0x002e620000000800 */
[----:B------:R-:W-:Y:S01]  /*1f170*/  ISETP.NE.AND.EX P0, PT, RZ, UR5, PT, P0 ;  /* 0x00000005ff007c0c */ /* 0x000fe2000bf05300 */
[----:B------:R-:W-:Y:S01]  /*1f180*/  IMAD.MOV.U32 R12, RZ, RZ, RZ ;  /* 0x000000ffff0c7224 */ /* 0x000fe200078e00ff */
[----:B------:R-:W-:Y:S01]  /*1f190*/  ULDC.64 UR8, c[0x0][0x208] ;  /* 0x0000820000087ab9 */ /* 0x000fe20000000a00 */
[----:B--2---:R-:W-:-:S04]  /*1f1a0*/  SHF.L.U64.HI R104, R106, 0x2, R105 ;  /* 0x000000026a687819 */ /* 0x004fc80000010269 */
[C---:B------:R-:W-:Y:S02]  /*1f1b0*/  IADD3.X R99, R104.reuse, UR5, RZ, P1, !PT ;  /* 0x0000000568637c10 */ /* 0x040fe40008ffe4ff */
[----:B------:R-:W-:Y:S01]  /*1f1c0*/  @P3 IADD3 R96, P1, R107, UR6, RZ ;  /* 0x000000066b603c10 */ /* 0x000fe2000ff3e0ff */
[----:B------:R-:W-:Y:S02]  /*1f1d0*/  ULDC UR6, c[0x0][0xa88] ;  /* 0x0002a20000067ab9 */ /* 0x000fe40000000800 */
[----:B------:R-:W-:Y:S01]  /*1f1e0*/  IMAD.U32 R13, RZ, RZ, UR6 ;  /* 0x00000006ff0d7e24 */ /* 0x000fe2000f8e00ff */
[----:B------:R-:W-:Y:S01]  /*1f1f0*/  @P3 IADD3.X R97, R104, UR7, RZ, P1, !PT ;  /* 0x0000000768613c10 */ /* 0x000fe20008ffe4ff */
[----:B------:R3:W5:Y:S01]  /*1f200*/  @P0 LDG.E R12, desc[UR8][R98.64] ;  /* 0x00000008620c0981 */ /* 0x000762000c1e1900 */
[----:B-1----:R-:W-:-:S03]  /*1f210*/  ISETP.NE.AND P1, PT, R8, 0x1, PT ;  /* 0x000000010800780c */ /* 0x002fc60003f25270 */
[----:B------:R3:W5:Y:S01]  /*1f220*/  @P3 LDG.E R13, desc[UR8][R96.64] ;  /* 0x00000008600d3981 */ /* 0x000762000c1e1900 */
[----:B0---4-:R-:W-:Y:S09]  /*1f230*/  @P3 BRA `(.L_x_6857) ;  /* 0x0000000000143947 */ /* 0x011ff20003800000 */
[----:B------:R-:W-:Y:S05]  /*1f240*/  @!P0 BRA `(.L_x_6857) ;  /* 0x0000000000108947 */ /* 0x000fea0003800000 */
[----:B------:R-:W-:Y:S02]  /*1f250*/  ULDC.64 UR6, c[0x0][0x208] ;  /* 0x0000820000067ab9 */ /* 0x000fe40000000a00 */
[----:B------:R-:W2:Y:S04]  /*1f260*/  LDG.E R4, desc[UR6][R98.64] ;  /* 0x0000000662047981 */ /* 0x000ea8000c1e1900 */
[----:B-----5:R-:W2:Y:S02]  /*1f270*/  LDG.E R13, desc[UR6][R98.64+0x4] ;  /* 0x00000406620d7981 */ /* 0x020ea4000c1e1900 */
[----:B--2---:R-:W-:-:S07]  /*1f280*/  IMAD.IADD R13, R13, 0x1, -R4 ;  /* 0x000000010d0d7824 */ /* 0x004fce00078e0a04 */
.L_x_6857:
[----:B---3--:R-:W2:Y:S04]  /*1f290*/  LDL R98, [R1+0x58] ;  /* 0x0000580001627983 */ /* 0x008ea80000100800 */
[----:B------:R-:W3:Y:S04]  /*1f2a0*/  LDL R30, [R1+0x8c] ;  /* 0x00008c00011e7983 */ /* 0x000ee80000100800 */
[----:B------:R-:W3:Y:S04]  /*1f2b0*/  LDL R99, [R1+0x6c] ;  /* 0x00006c0001637983 */ /* 0x000ee80000100800 */
[----:B------:R-:W4:Y:S01]  /*1f2c0*/  LDL R96, [R1+0x74] ;  /* 0x0000740001607983 */ /* 0x000f220000100800 */
[----:B------:R-:W0:Y:S03]  /*1f2d0*/  LDC.64 R6, c[0x0][R6+0x210] ;  /* 0x0000840006067b82 */ /* 0x000e260000000a00 */
[----:B------:R-:W4:Y:S01]  /*1f2e0*/  LDL R101, [R1+0x88] ;  /* 0x0000880001657983 */ /* 0x000f220000100800 */
[----:B------:R-:W-:-:S04]  /*1f2f0*/  ISETP.NE.U32.AND P0, PT, RZ, UR4, PT ;  /* 0x00000004ff007c0c */ /* 0x000fc8000bf05070 */
[----:B------:R-:W1:Y:S01]  /*1f300*/  @P1 LDC R28, c[0x0][0xbec] ;  /* 0x0002fb00ff1c1b82 */ /* 0x000e620000000800 */
[----:B------:R-:W-:-:S04]  /*1f310*/  ISETP.NE.AND.EX P0, PT, RZ, UR5, PT, P0 ;  /* 0x00000005ff007c0c */ /* 0x000fc8000bf05300 */
[----:B------:R-:W-:-:S03]  /*1f320*/  SEL R10, R106, RZ, !P0 ;  /* 0x000000ff6a0a7207 */ /* 0x000fc60004000000 */
[----:B------:R-:W0:Y:S01]  /*1f330*/  @P1 LDC R31, c[0x0][0xbf0] ;  /* 0x0002fc00ff1f1b82 */ /* 0x000e220000000800 */
[----:B------:R-:W-:Y:S01]  /*1f340*/  SEL R9, R105, RZ, !P0 ;  /* 0x000000ff69097207 */ /* 0x000fe20004000000 */
[----:B------:R-:W-:-:S06]  /*1f350*/  IMAD R11, R27, R10, RZ ;  /* 0x0000000a1b0b7224 */ /* 0x000fcc00078e02ff */
[----:B------:R-:W1:Y:S01]  /*1f360*/  LDC.64 R4, c[0x0][0xba8] ;  /* 0x0002ea00ff047b82 */ /* 0x000e620000000a00 */
[----:B------:R-:W0:Y:S01]  /*1f370*/  S2R R102, SR_TID.X ;  /* 0x0000000000667919 */ /* 0x000e220000002100 */
[C---:B------:R-:W-:Y:S02]  /*1f380*/  IMAD R29, R26.reuse, R9, R11 ;  /* 0x000000091a1d7224 */ /* 0x040fe400078e020b */
[----:B------:R-:W-:-:S04]  /*1f390*/  IMAD.WIDE.U32 R26, R26, R10, RZ ;  /* 0x0000000a1a1a7225 */ /* 0x000fc800078e00ff */
[----:B------:R-:W-:Y:S01]  /*1f3a0*/  IMAD.IADD R29, R27, 0x1, R29 ;  /* 0x000000011b1d7824 */ /* 0x000fe200078e021d */
[----:B-1----:R-:W1:Y:S08]  /*1f3b0*/  @!P2 LDC R4, c[0x0][0xb50] ;  /* 0x0002d400ff04ab82 */ /* 0x002e700000000800 */
[----:B------:R-:W1:Y:S01]  /*1f3c0*/  @!P2 LDC R5, c[0x0][0xb54] ;  /* 0x0002d500ff05ab82 */ /* 0x000e620000000800 */
[----:B0-----:R-:W-:-:S05]  /*1f3d0*/  VIADD R102, R102, 0xffffff80 ;  /* 0xffffff8066667836 */ /* 0x001fca0000000000 */
[----:B------:R-:W-:-:S04]  /*1f3e0*/  SHF.R.S32.HI R100, RZ, 0x1f, R102 ;  /* 0x0000001fff647819 */ /* 0x000fc80000011466 */
[----:B------:R-:W-:-:S04]  /*1f3f0*/  LEA.HI R100, R100, R102, RZ, 0x7 ;  /* 0x0000006664647211 */ /* 0x000fc800078f38ff */
[----:B------:R-:W-:-:S05]  /*1f400*/  LOP3.LUT R100, R100, 0xffffff80, RZ, 0xc0, !PT ;  /* 0xffffff8064647812 */ /* 0x000fca00078ec0ff */
[----:B------:R-:W-:Y:S01]  /*1f410*/  IMAD.IADD R100, R102, 0x1, -R100 ;  /* 0x0000000166647824 */ /* 0x000fe200078e0a64 */
[----:B------:R-:W-:Y:S01]  /*1f420*/  ULDC.64 UR6, c[0x0][0x208] ;  /* 0x0000820000067ab9 */ /* 0x000fe20000000a00 */
[-C--:B--2---:R-:W-:Y:S02]  /*1f430*/  IMAD R11, R25, R98.reuse, RZ ;  /* 0x00000062190b7224 */ /* 0x084fe400078e02ff */
[----:B------:R-:W-:-:S04]  /*1f440*/  IMAD.WIDE.U32 R24, R24, R98, RZ ;  /* 0x0000006218187225 */ /* 0x000fc800078e00ff */
[----:B---3--:R-:W-:Y:S01]  /*1f450*/  IMAD R97, R99, 0x80, R30 ;  /* 0x0000008063617824 */ /* 0x008fe200078e021e */
[----:B-----5:R-:W-:-:S03]  /*1f460*/  IADD3 R26, P0, P3, R26, R24, R12 ;  /* 0x000000181a1a7210 */ /* 0x020fc60007b1e00c */
[----:B------:R-:W-:Y:S01]  /*1f470*/  @P1 IMAD.HI.U32 R24, R97, R28, RZ ;  /* 0x0000001c61181227 */ /* 0x000fe200078e00ff */
[----:B----4-:R-:W-:-:S03]  /*1f480*/  SEL R9, R96, RZ, P2 ;  /* 0x000000ff60097207 */ /* 0x010fc60001000000 */
[----:B------:R-:W-:Y:S02]  /*1f490*/  IMAD.IADD R30, R25, 0x1, R11 ;  /* 0x00000001191e7824 */ /* 0x000fe400078e020b */
[----:B------:R-:W-:Y:S01]  /*1f4a0*/  IMAD.MOV.U32 R25, RZ, RZ, R97 ;  /* 0x000000ffff197224 */ /* 0x000fe200078e0061 */
[----:B------:R-:W-:Y:S01]  /*1f4b0*/  @P1 SHF.R.U32.HI R25, RZ, R31, R24 ;  /* 0x0000001fff191219 */ /* 0x000fe20000011618 */
[-C--:B------:R-:W-:Y:S02]  /*1f4c0*/  IMAD R27, R15, R9.reuse, RZ ;  /* 0x000000090f1b7224 */ /* 0x080fe400078e02ff */
[----:B------:R-:W-:Y:S01]  /*1f4d0*/  IMAD.WIDE.U32 R14, R14, R9, RZ ;  /* 0x000000090e0e7225 */ /* 0x000fe200078e00ff */
[----:B------:R-:W-:-:S03]  /*1f4e0*/  SHF.R.S32.HI R11, RZ, 0x1f, R12 ;  /* 0x0000001fff0b7819 */ /* 0x000fc6000001140c */
[----:B------:R-:W-:Y:S01]  /*1f4f0*/  IMAD.MOV R9, RZ, RZ, -R25 ;  /* 0x000000ffff097224 */ /* 0x000fe200078e0a19 */
[----:B------:R-:W-:Y:S01]  /*1f500*/  IADD3.X R24, R29, R30, R11, P0, P3 ;  /* 0x0000001e1d187210 */ /* 0x000fe200007e640b */
[----:B------:R-:W-:Y:S02]  /*1f510*/  IMAD.IADD R27, R15, 0x1, R27 ;  /* 0x000000010f1b7824 */ /* 0x000fe400078e021b */
[----:B------:R-:W-:Y:S01]  /*1f520*/  IMAD R9, R8, R9, R97 ;  /* 0x0000000908097224 */ /* 0x000fe200078e0261 */
[----:B------:R-:W-:Y:S02]  /*1f530*/  IADD3 R14, P0, P3, R25, R26, R14 ;  /* 0x0000001a190e7210 */ /* 0x000fe40007b1e00e */
[----:B------:R-:W-:Y:S01]  /*1f540*/  SHF.R.S32.HI R15, RZ, 0x1f, R25 ;  /* 0x0000001fff0f7819 */ /* 0x000fe20000011419 */
[----:B------:R-:W-:Y:S01]  /*1f550*/  IMAD R7, R7, R9, RZ ;  /* 0x0000000907077224 */ /* 0x000fe200078e02ff */
[----:B------:R-:W-:Y:S02]  /*1f560*/  SHF.R.S32.HI R25, RZ, 0x1f, R9 ;  /* 0x0000001fff197819 */ /* 0x000fe40000011409 */
[----:B------:R-:W-:-:S03]  /*1f570*/  IADD3.X R15, R15, R24, R27, P0, P3 ;  /* 0x000000180f0f7210 */ /* 0x000fc600007e641b */
[C---:B------:R-:W-:Y:S02]  /*1f580*/  IMAD R25, R6.reuse, R25, R7 ;  /* 0x0000001906197224 */ /* 0x040fe400078e0207 */
[----:B------:R-:W-:-:S04]  /*1f590*/  IMAD.WIDE.U32 R6, R6, R9, R14 ;  /* 0x0000000906067225 */ /* 0x000fc800078e000e */
[----:B------:R-:W-:Y:S01]  /*1f5a0*/  IMAD.IADD R7, R7, 0x1, R25 ;  /* 0x0000000107077824 */ /* 0x000fe200078e0219 */
[----:B-1----:R-:W-:-:S04]  /*1f5b0*/  LEA R24, P0, R6, R4, 0x2 ;  /* 0x0000000406187211 */ /* 0x002fc800078010ff */
[----:B------:R-:W-:Y:S01]  /*1f5c0*/  LEA.HI.X R7, R6, R5, R7, 0x2, P0 ;  /* 0x0000000506077211 */ /* 0x000fe200000f1407 */
[----:B------:R-:W-:Y:S01]  /*1f5d0*/  SHFL.IDX PT, R4, R24, RZ, 0x1c1f ;  /* 0x001c1fff18047589 */ /* 0x000fe200000e0000 */
[----:B------:R-:W-:-:S03]  /*1f5e0*/  IMAD R26, R99, 0x80, R101 ;  /* 0x00000080631a7824 */ /* 0x000fc600078e0265 */
[----:B------:R-:W0:Y:S04]  /*1f5f0*/  SHFL.IDX PT, R5, R7, RZ, 0x1c1f ;  /* 0x001c1fff07057589 */ /* 0x000e2800000e0000 */
[----:B------:R-:W-:Y:S04]  /*1f600*/  SHFL.IDX PT, R14, R24, 0x1, 0x1c1f ;  /* 0x003c1f00180e7f89 */ /* 0x000fe800000e0000 */
[----:B------:R-:W1:Y:S01]  /*1f610*/  SHFL.IDX PT, R15, R7, 0x1, 0x1c1f ;  /* 0x003c1f00070f7f89 */ /* 0x000e6200000e0000 */
[----:B------:R-:W-:Y:S01]  /*1f620*/  IMAD R9, R13, R8, RZ ;  /* 0x000000080d097224 */ /* 0x000fe200078e02ff */
[----:B------:R-:W-:Y:S01]  /*1f630*/  LOP3.LUT P0, RZ, R100, 0x3, RZ, 0xc0, !PT ;  /* 0x0000000364ff7812 */ /* 0x000fe2000780c0ff */
[----:B------:R-:W-:-:S03]  /*1f640*/  VIADD R6, R26, 0x8 ;  /* 0x000000081a067836 */ /* 0x000fc60000000000 */
[-C--:B------:R-:W-:Y:S02]  /*1f650*/  ISETP.GE.OR P3, PT, R26, R9.reuse, P0 ;  /* 0x000000091a00720c */ /* 0x080fe40000766670 */
[----:B------:R-:W-:-:S11]  /*1f660*/  ISETP.GE.OR P0, PT, R6, R9, P0 ;  /* 0x000000090600720c */ /* 0x000fd60000706670 */
[----:B0-----:R0:W-:Y:S04]  /*1f670*/  @!P3 ST.E desc[UR6][R4.64], R3 ;  /* 0x000000030400b985 */ /* 0x0011e8000c101906 */
[----:B-1----:R0:W-:Y:S01]  /*1f680*/  @!P0 ST.E desc[UR6][R14.64], R0 ;  /* 0x000000000e008985 */ /* 0x0021e2000c101906 */
[----:B------:R-:W-:Y:S05]  /*1f690*/  @P2 BRA `(.L_x_6858) ;  /* 0x0000000800d42947 */ /* 0x000fea0003800000 */
[----:B------:R-:W-:Y:S01]  /*1f6a0*/  IMAD.SHL.U32 R100, R22, 0x40, RZ ;  /* 0x0000004016647824 */ /* 0x000fe200078e00ff */
[----:B------:R-:W-:Y:S01]  /*1f6b0*/  ULDC.64 UR4, c[0x0][0x208] ;  /* 0x0000820000047ab9 */ /* 0x000fe20000000a00 */
[----:B------:R-:W1:Y:S02]  /*1f6c0*/  @P1 LDC R21, c[0x0][0xbf0] ;  /* 0x0002fc00ff151b82 */ /* 0x000e640000000800 */
[----:B0-----:R-:W-:Y:S02]  /*1f6d0*/  IMAD.IADD R3, R16, 0x1, R100 ;  /* 0x0000000110037824 */ /* 0x001fe400078e0264 */
[----:B------:R-:W0:Y:S02]  /*1f6e0*/  S2R R100, SR_TID.X ;  /* 0x0000000000647919 */ /* 0x000e240000002100 */
[----:B------:R-:W-:-:S03]  /*1f6f0*/  IMAD.WIDE R94, R3, 0x2, R94 ;  /* 0x00000002035e7825 */ /* 0x000fc600078e025e */
[C---:B------:R-:W-:Y:S02]  /*1f700*/  IADD3 R25, P5, R94.reuse, 0x1000, RZ ;  /* 0x000010005e197810 */ /* 0x040fe40007fbe0ff */
[----:B------:R-:W-:Y:S02]  /*1f710*/  IADD3 R29, P0, R94, 0x2000, RZ ;  /* 0x000020005e1d7810 */ /* 0x000fe40007f1e0ff */
[----:B------:R-:W-:Y:S02]  /*1f720*/  LOP3.LUT R24, R25, 0x380, RZ, 0xc0, !PT ;  /* 0x0000038019187812 */ /* 0x000fe400078ec0ff */
[----:B------:R-:W-:Y:S02]  /*1f730*/  LOP3.LUT R28, R29, 0x380, RZ, 0xc0, !PT ;  /* 0x000003801d1c7812 */ /* 0x000fe400078ec0ff */
[----:B------:R-:W-:Y:S02]  /*1f740*/  SHF.R.U64 R24, R24, 0x3, RZ ;  /* 0x0000000318187819 */ /* 0x000fe400000012ff */
[----:B------:R-:W-:-:S02]  /*1f750*/  SHF.R.U64 R28, R28, 0x3, RZ ;  /* 0x000000031c1c7819 */ /* 0x000fc400000012ff */
[----:B------:R-:W-:Y:S01]  /*1f760*/  LOP3.LUT R24, R24, R25, RZ, 0x3c, !PT ;  /* 0x0000001918187212 */ /* 0x000fe200078e3cff */
[--C-:B------:R-:W-:Y:S01]  /*1f770*/  IMAD.X R25, RZ, RZ, R95.reuse, P5 ;  /* 0x000000ffff197224 */ /* 0x100fe200028e065f */
[----:B------:R-:W-:Y:S01]  /*1f780*/  LOP3.LUT R28, R28, R29, RZ, 0x3c, !PT ;  /* 0x0000001d1c1c7212 */ /* 0x000fe200078e3cff */
[----:B------:R-:W-:Y:S01]  /*1f790*/  IMAD.X R29, RZ, RZ, R95, P0 ;  /* 0x000000ffff1d7224 */ /* 0x000fe200000e065f */
[C---:B------:R-:W-:Y:S02]  /*1f7a0*/  IADD3 R33, P2, R94.reuse, 0x3000, RZ ;  /* 0x000030005e217810 */ /* 0x040fe40007f5e0ff */
[C---:B------:R-:W-:Y:S01]  /*1f7b0*/  IADD3 R37, P3, R94.reuse, 0x4000, RZ ;  /* 0x000040005e257810 */ /* 0x040fe20007f7e0ff */
[----:B------:R-:W5:Y:S01]  /*1f7c0*/  LD.E.128 R24, desc[UR4][R24.64] ;  /* 0x0000000418187980 */ /* 0x000f62000c101d00 */
[C---:B------:R-:W-:Y:S02]  /*1f7d0*/  IADD3 R41, P4, R94.reuse, 0x5000, RZ ;  /* 0x000050005e297810 */ /* 0x040fe40007f9e0ff */
[C---:B------:R-:W-:Y:S01]  /*1f7e0*/  IADD3 R45, P5, R94.reuse, 0x6000, RZ ;  /* 0x000060005e2d7810 */ /* 0x040fe20007fbe0ff */
[----:B------:R-:W5:Y:S01]  /*1f7f0*/  LD.E.128 R28, desc[UR4][R28.64] ;  /* 0x000000041c1c7980 */ /* 0x000f62000c101d00 */
[----:B------:R-:W-:-:S02]  /*1f800*/  IADD3 R3, P0, R94, 0x7000, RZ ;  /* 0x000070005e037810 */ /* 0x000fc40007f1e0ff */
[----:B------:R-:W-:Y:S02]  /*1f810*/  LOP3.LUT R32, R33, 0x380, RZ, 0xc0, !PT ;  /* 0x0000038021207812 */ /* 0x000fe400078ec0ff */
[----:B------:R-:W-:Y:S01]  /*1f820*/  LOP3.LUT R36, R37, 0x380, RZ, 0xc0, !PT ;  /* 0x0000038025247812 */ /* 0x000fe200078ec0ff */
[----:B0-----:R-:W-:Y:S01]  /*1f830*/  VIADD R100, R100, 0xffffff80 ;  /* 0xffffff8064647836 */ /* 0x001fe20000000000 */
[----:B------:R-:W-:Y:S01]  /*1f840*/  LOP3.LUT R40, R41, 0x380, RZ, 0xc0, !PT ;  /* 0x0000038029287812 */ /* 0x000fe200078ec0ff */
[----:B------:R-:W-:Y:S01]  /*1f850*/  IMAD.X R49, RZ, RZ, R95, P0 ;  /* 0x000000ffff317224 */ /* 0x000fe200000e065f */
[----:B------:R-:W-:Y:S02]  /*1f860*/  LOP3.LUT R44, R45, 0x380, RZ, 0xc0, !PT ;  /* 0x000003802d2c7812 */ /* 0x000fe400078ec0ff */
[----:B------:R-:W-:Y:S02]  /*1f870*/  LOP3.LUT R0, R3, 0x380, RZ, 0xc0, !PT ;  /* 0x0000038003007812 */ /* 0x000fe400078ec0ff */
[----:B------:R-:W-:-:S02]  /*1f880*/  LOP3.LUT R5, R94, 0x380, RZ, 0xc0, !PT ;  /* 0x000003805e057812 */ /* 0x000fc400078ec0ff */
[----:B------:R-:W-:Y:S02]  /*1f890*/  SHF.R.U64 R32, R32, 0x3, RZ ;  /* 0x0000000320207819 */ /* 0x000fe400000012ff */
[----:B------:R-:W-:Y:S02]  /*1f8a0*/  SHF.R.U64 R36, R36, 0x3, RZ ;  /* 0x0000000324247819 */ /* 0x000fe400000012ff */
[----:B------:R-:W-:Y:S02]  /*1f8b0*/  SHF.R.U64 R40, R40, 0x3, RZ ;  /* 0x0000000328287819 */ /* 0x000fe400000012ff */
[----:B------:R-:W-:Y:S02]  /*1f8c0*/  SHF.R.U64 R44, R44, 0x3, RZ ;  /* 0x000000032c2c7819 */ /* 0x000fe400000012ff */
[----:B------:R-:W-:Y:S02]  /*1f8d0*/  SHF.R.U64 R0, R0, 0x3, RZ ;  /* 0x0000000300007819 */ /* 0x000fe400000012ff */
[----:B------:R-:W-:-:S02]  /*1f8e0*/  SHF.R.U64 R5, R5, 0x3, RZ ;  /* 0x0000000305057819 */ /* 0x000fc400000012ff */
        /* <DEDUP_REMOVED lines=10> */
[----:B------:R-:W-:Y:S01]  /*1f990*/  SHF.R.S32.HI R14, RZ, 0x1f, R100 ;  /* 0x0000001fff0e7819 */ /* 0x000fe20000011464 */
[----:B------:R-:W0:Y:S01]  /*1f9a0*/  @P1 LDC R3, c[0x0][0xbec] ;  /* 0x0002fb00ff031b82 */ /* 0x000e220000000800 */
[----:B------:R-:W-:Y:S01]  /*1f9b0*/  LOP3.LUT R94, R5, R94, RZ, 0x3c, !PT ;  /* 0x0000005e055e7212 */ /* 0x000fe200078e3cff */
[----:B------:R-:W5:Y:S01]  /*1f9c0*/  LD.E.128 R36, desc[UR4][R36.64] ;  /* 0x0000000424247980 */ /* 0x000f62000c101d00 */
[----:B------:R-:W-:-:S03]  /*1f9d0*/  LEA.HI R14, R14, R100, RZ, 0x3 ;  /* 0x000000640e0e7211 */ /* 0x000fc600078f18ff */
[----:B------:R2:W5:Y:S01]  /*1f9e0*/  LD.E.128 R4, desc[UR4][R94.64] ;  /* 0x000000045e047980 */ /* 0x000562000c101d00 */
[----:B------:R-:W-:-:S03]  /*1f9f0*/  LOP3.LUT R14, R14, 0xfffffff8, RZ, 0xc0, !PT ;  /* 0xfffffff80e0e7812 */ /* 0x000fc600078ec0ff */
[----:B------:R-:W5:Y:S04]  /*1fa00*/  LD.E.128 R40, desc[UR4][R40.64] ;  /* 0x0000000428287980 */ /* 0x000f68000c101d00 */
[----:B------:R-:W5:Y:S04]  /*1fa10*/  LD.E.128 R44, desc[UR4][R44.64] ;  /* 0x000000042c2c7980 */ /* 0x000f68000c101d00 */
[----:B------:R-:W5:Y:S01]  /*1fa20*/  LD.E.128 R48, desc[UR4][R48.64] ;  /* 0x0000000430307980 */ /* 0x000f62000c101d00 */
[----:B------:R-:W-:Y:S02]  /*1fa30*/  ULDC.64 UR4, c[0x0][0xaa0] ;  /* 0x0002a80000047ab9 */ /* 0x000fe40000000a00 */
[----:B------:R-:W-:Y:S01]  /*1fa40*/  IMAD R11, R11, UR4, RZ ;  /* 0x000000040b0b7c24 */ /* 0x000fe2000f8e02ff */
[----:B------:R-:W-:Y:S01]  /*1fa50*/  @!PT LDS RZ, [RZ] ;  /* 0x00000000fffff984 */ /* 0x000fe20000000800 */
[----:B------:R-:W-:Y:S01]  /*1fa60*/  @!PT LDS RZ, [RZ] ;  /* 0x00000000fffff984 */ /* 0x000fe20000000800 */
[----:B------:R-:W-:Y:S01]  /*1fa70*/  @!PT LDS RZ, [RZ] ;  /* 0x00000000fffff984 */ /* 0x000fe20000000800 */
[----:B------:R-:W-:Y:S01]  /*1fa80*/  @!PT LDS RZ, [RZ] ;  /* 0x00000000fffff984 */ /* 0x000fe20000000800 */
[----:B------:R3:W-:Y:S06]  /*1fa90*/  MEMBAR.ALL.CTA ;  /* 0x0000000000007992 */ /* 0x0007ec0000008000 */
[----:B---3--:R-:W3:Y:S01]  /*1faa0*/  FENCE.VIEW.ASYNC.S ;  /* 0x00000000000073c6 */ /* 0x008ee20000000000 */
[----:B------:R-:W-:-:S02]  /*1fab0*/  IMAD.IADD R14, R100, 0x1, -R14 ;  /* 0x00000001640e7824 */ /* 0x000fc400078e0a0e */
[C---:B------:R-:W-:Y:S02]  /*1fac0*/  IMAD R11, R12.reuse, UR5, R11 ;  /* 0x000000050c0b7c24 */ /* 0x040fe4000f8e020b */
[----:B------:R-:W-:Y:S01]  /*1fad0*/  IMAD.WIDE.U32 R12, R12, UR4, RZ ;  /* 0x000000040c0c7c25 */ /* 0x000fe2000f8e00ff */
[----:B------:R-:W-:-:S03]  /*1fae0*/  ULDC.64 UR4, c[0x0][0xae8] ;  /* 0x0002ba0000047ab9 */ /* 0x000fc60000000a00 */
[----:B------:R-:W-:Y:S02]  /*1faf0*/  IMAD R0, R14, 0x20, R22 ;  /* 0x000000200e007824 */ /* 0x000fe400078e0216 */
[----:B------:R-:W-:Y:S02]  /*1fb00*/  IMAD.IADD R13, R13, 0x1, R11 ;  /* 0x000000010d0d7824 */ /* 0x000fe400078e020b */
[----:B------:R-:W-:Y:S02]  /*1fb10*/  IMAD R14, R99, 0x80, R0 ;  /* 0x00000080630e7824 */ /* 0x000fe400078e0200 */
[----:B------:R-:W-:Y:S01]  /*1fb20*/  IMAD.WIDE.U32 R12, R98, UR4, R12 ;  /* 0x00000004620c7c25 */ /* 0x000fe2000f8e000c */
[----:B------:R-:W-:-:S03]  /*1fb30*/  SHF.R.S32.HI R11, RZ, 0x1f, R10 ;  /* 0x0000001fff0b7819 */ /* 0x000fc6000001140a */
[----:B0-----:R-:W-:-:S04]  /*1fb40*/  @P1 IMAD.HI.U32 R0, R14, R3, RZ ;  /* 0x000000030e001227 */ /* 0x001fc800078e00ff */
[----:B------:R-:W-:Y:S01]  /*1fb50*/  IMAD R13, R98, UR5, R13 ;  /* 0x00000005620d7c24 */ /* 0x000fe2000f8e020d */
[----:B------:R-:W-:Y:S01]  /*1fb60*/  ULDC.64 UR4, c[0x0][0xaf0] ;  /* 0x0002bc0000047ab9 */ /* 0x000fe20000000a00 */
[----:B------:R-:W-:Y:S01]  /*1fb70*/  IMAD.MOV.U32 R3, RZ, RZ, R14 ;  /* 0x000000ffff037224 */ /* 0x000fe200078e000e */
[----:B-1----:R-:W-:Y:S01]  /*1fb80*/  @P1 SHF.R.U32.HI R3, RZ, R21, R0 ;  /* 0x00000015ff031219 */ /* 0x002fe20000011600 */
[----:B------:R-:W-:-:S03]  /*1fb90*/  IMAD R11, R11, UR4, RZ ;  /* 0x000000040b0b7c24 */ /* 0x000fc6000f8e02ff */
[----:B------:R-:W-:Y:S01]  /*1fba0*/  SHF.R.S32.HI R0, RZ, 0x1f, R3 ;  /* 0x0000001fff007819 */ /* 0x000fe20000011403 */
[C---:B------:R-:W-:Y:S02]  /*1fbb0*/  IMAD R15, R10.reuse, UR5, R11 ;  /* 0x000000050a0f7c24 */ /* 0x040fe4000f8e020b */
[----:B------:R-:W-:Y:S01]  /*1fbc0*/  IMAD.WIDE.U32 R10, R10, UR4, R12 ;  /* 0x000000040a0a7c25 */ /* 0x000fe2000f8e000c */
[----:B------:R-:W-:-:S03]  /*1fbd0*/  ULDC.64 UR4, c[0x0][0xae0] ;  /* 0x0002b80000047ab9 */ /* 0x000fc60000000a00 */
[----:B------:R-:W-:Y:S02]  /*1fbe0*/  IMAD.MOV R13, RZ, RZ, -R3 ;  /* 0x000000ffff0d7224 */ /* 0x000fe400078e0a03 */
[----:B------:R-:W-:Y:S02]  /*1fbf0*/  IMAD R12, R0, UR4, RZ ;  /* 0x00000004000c7c24 */ /* 0x000fe4000f8e02ff */
[----:B------:R-:W-:Y:S02]  /*1fc00*/  IMAD.IADD R11, R11, 0x1, R15 ;  /* 0x000000010b0b7824 */ /* 0x000fe400078e020f */
[----:B------:R-:W-:Y:S02]  /*1fc10*/  VIADD R0, R2, 0x34820 ;  /* 0x0003482002007836 */ /* 0x000fe40000000000 */
[----:B------:R-:W-:Y:S02]  /*1fc20*/  IMAD R13, R8, R13, R14 ;  /* 0x0000000d080d7224 */ /* 0x000fe400078e020e */
[C---:B------:R-:W-:Y:S01]  /*1fc30*/  IMAD R15, R3.reuse, UR5, R12 ;  /* 0x00000005030f7c24 */ /* 0x040fe2000f8e020c */
[----:B------:R-:W-:Y:S01]  /*1fc40*/  PRMT R0, RZ, 0x654, R0 ;  /* 0x00000654ff007816 */ /* 0x000fe20000000000 */
[----:B------:R-:W-:Y:S01]  /*1fc50*/  IMAD.WIDE.U32 R10, R3, UR4, R10 ;  /* 0x00000004030a7c25 */ /* 0x000fe2000f8e000a */
[----:B------:R-:W-:Y:S01]  /*1fc60*/  SHF.R.S32.HI R3, RZ, 0x1f, R13 ;  /* 0x0000001fff037819 */ /* 0x000fe2000001140d */
[----:B------:R-:W-:Y:S01]  /*1fc70*/  ULDC.64 UR4, c[0x0][0xad8] ;  /* 0x0002b60000047ab9 */ /* 0x000fe20000000a00 */
[----:B---3--:R0:W-:Y:S01]  /*1fc80*/  SYNCS.ARRIVE.TRANS64.RED.A1T0 RZ, [R0+URZ], RZ ;  /* 0x000000ff00ff79a7 */ /* 0x0081e2000810043f */
[----:B------:R-:W-:-:S02]  /*1fc90*/  IMAD.IADD R11, R11, 0x1, R15 ;  /* 0x000000010b0b7824 */ /* 0x000fc400078e020f */
[----:B------:R-:W-:-:S04]  /*1fca0*/  IMAD.WIDE.U32 R10, R13, UR4, R10 ;  /* 0x000000040d0a7c25 */ /* 0x000fc8000f8e000a */
[----:B0-----:R-:W-:-:S04]  /*1fcb0*/  IMAD R0, R3, UR4, RZ ;  /* 0x0000000403007c24 */ /* 0x001fc8000f8e02ff */
[----:B------:R-:W-:Y:S01]  /*1fcc0*/  IMAD R13, R13, UR5, R0 ;  /* 0x000000050d0d7c24 */ /* 0x000fe2000f8e0200 */
[----:B------:R-:W-:Y:S02]  /*1fcd0*/  ULDC.64 UR4, c[0x0][0xa80] ;  /* 0x0002a00000047ab9 */ /* 0x000fe40000000a00 */
[----:B------:R-:W-:Y:S01]  /*1fce0*/  LEA R3, P0, R10, UR4, 0x1 ;  /* 0x000000040a037c11 */ /* 0x000fe2000f8008ff */
[----:B------:R-:W-:Y:S01]  /*1fcf0*/  IMAD.IADD R11, R11, 0x1, R13 ;  /* 0x000000010b0b7824 */ /* 0x000fe200078e020d */
[----:B------:R-:W-:Y:S01]  /*1fd00*/  UMOV UR4, 0xffffffff ;  /* 0xffffffff00047882 */ /* 0x000fe20000000000 */
[----:B------:R-:W-:-:S03]  /*1fd10*/  IMAD R20, R99, 0x80, R22 ;  /* 0x0000008063147824 */ /* 0x000fc600078e0216 */
[----:B------:R-:W-:Y:S02]  /*1fd20*/  LEA.HI.X R8, R10, UR5, R11, 0x1, P0 ;  /* 0x000000050a087c11 */ /* 0x000fe400080f0c0b */
[----:B------:R-:W-:Y:S01]  /*1fd30*/  SHF.R.S32.HI R21, RZ, 0x1f, R221 ;  /* 0x0000001fff157819 */ /* 0x000fe200000114dd */
[----:B--2---:R-:W-:Y:S06]  /*1fd40*/  BRA.DIV UR4, `(.L_x_6859) ;  /* 0x000000a204ec7947 */ /* 0x004fec000b800000 */
[----:B------:R0:W1:Y:S04]  /*1fd50*/  SHFL.IDX PT, R0, R8, RZ, 0x181f ;  /* 0x00181fff08007589 */ /* 0x00006800000e0000 */
[----:B------:R0:W2:Y:S02]  /*1fd60*/  SHFL.IDX PT, R14, R3, RZ, 0x181f ;  /* 0x00181fff030e7589 */ /* 0x0000a400000e0000 */
.L_x_7070:
[----:B------:R-:W-:Y:S01]  /*1fd70*/  ISETP.GE.AND P0, PT, R20, R9, PT ;  /* 0x000000091400720c */ /* 0x000fe20003f06270 */
[----:B------:R-:W-:-:S12]  /*1fd80*/  BSSY B1, `(.L_x_6860) ;  /* 0x000000c000017945 */ /* 0x000fd80003800000 */
[----:B------:R-:W-:Y:S05]  /*1fd90*/  @P0 BRA `(.L_x_6861) ;  /* 0x0000000000280947 */ /* 0x000fea0003800000 */
[----:B------:R-:W-:Y:S01]  /*1fda0*/  ULDC UR4, c[0x0][0xac8] ;  /* 0x0002b20000047ab9 */ /* 0x000fe20000000800 */
[----:B------:R-:W-:Y:S01]  /*1fdb0*/  ULDC.64 UR6, c[0x0][0x208] ;  /* 0x0000820000067ab9 */ /* 0x000fe20000000a00 */
[----:B------:R-:W-:Y:S02]  /*1fdc0*/  ISETP.GE.AND P0, PT, R16, UR4, PT ;  /* 0x0000000410007c0c */ /* 0x000fe4000bf06270 */
[----:B------:R-:W-:-:S11]  /*1fdd0*/  ISETP.GE.AND P1, PT, R221, UR4, PT ;  /* 0x00000004dd007c0c */ /* 0x000fd6000bf26270 */
[CC--:B--2---:R-:W-:Y:S02]  /*1fde0*/  @!P0 LEA R10, P2, R16.reuse, R14.reuse, 0x1 ;  /* 0x0000000e100a8211 */ /* 0x0c4fe400078408ff */
[C---:B------:R-:W-:Y:S02]  /*1fdf0*/  @!P1 LEA R14, P3, R221.reuse, R14, 0x1 ;  /* 0x0000000edd0e9211 */ /* 0x040fe400078608ff */
[-C--:B-1----:R-:W-:Y:S02]  /*1fe00*/  @!P0 LEA.HI.X R11, R16, R0.reuse, R17, 0x1, P2 ;  /* 0x00000000100b8211 */ /* 0x082fe400010f0c11 */
[----:B------:R-:W-:-:S03]  /*1fe10*/  @!P1 LEA.HI.X R15, R221, R0, R21, 0x1, P3 ;  /* 0x00000000dd0f9211 */ /* 0x000fc600018f0c15 */
[----:B-----5:R3:W-:Y:S04]  /*1fe20*/  @!P0 ST.E.128 desc[UR6][R10.64], R4 ;  /* 0x000000040a008985 */ /* 0x0207e8000c101d06 */
[----:B------:R3:W-:Y:S02]  /*1fe30*/  @!P1 ST.E.128 desc[UR6][R14.64], R36 ;  /* 0x000000240e009985 */ /* 0x0007e4000c101d06 */
.L_x_6861:
[----:B------:R-:W-:Y:S05]  /*1fe40*/  BSYNC B1 ;  /* 0x0000000000017941 */ /* 0x000fea0003800000 */
.L_x_6860:
[----:B------:R-:W-:-:S03]  /*1fe50*/  UMOV UR4, 0xffffffff ;  /* 0xffffffff00047882 */ /* 0x000fc60000000000 */
[----:B------:R-:W-:Y:S05]  /*1fe60*/  BRA.DIV UR4, `(.L_x_6862) ;  /* 0x000000a204d87947 */ /* 0x000fea000b800000 */
[----:B-1----:R1:W4:Y:S04]  /*1fe70*/  SHFL.IDX PT, R0, R8, 0x1, 0x181f ;  /* 0x00381f0008007f89 */ /* 0x00232800000e0000 */
[----:B--23--:R1:W2:Y:S02]  /*1fe80*/  SHFL.IDX PT, R14, R3, 0x1, 0x181f ;  /* 0x00381f00030e7f89 */ /* 0x00c2a400000e0000 */
.L_x_7074:
[----:B-----5:R-:W-:Y:S01]  /*1fe90*/  VIADD R4, R20, 0x20 ;  /* 0x0000002014047836 */ /* 0x020fe20000000000 */
[----:B------:R-:W-:Y:S04]  /*1fea0*/  BSSY B1, `(.L_x_6863) ;  /* 0x000000d000017945 */ /* 0x000fe80003800000 */
[----:B------:R-:W-:-:S13]  /*1feb0*/  ISETP.GE.AND P0, PT, R4, R9, PT ;  /* 0x000000090400720c */ /* 0x000fda0003f06270 */
[----:B------:R-:W-:Y:S05]  /*1fec0*/  @P0 BRA `(.L_x_6864) ;  /* 0x0000000000280947 */ /* 0x000fea0003800000 */
[----:B------:R-:W-:Y:S01]  /*1fed0*/  ULDC UR4, c[0x0][0xac8] ;  /* 0x0002b20000047ab9 */ /* 0x000fe20000000800 */
[----:B------:R-:W-:Y:S01]  /*1fee0*/  ULDC.64 UR6, c[0x0][0x208] ;  /* 0x0000820000067ab9 */ /* 0x000fe20000000a00 */
[----:B------:R-:W-:Y:S02]  /*1fef0*/  ISETP.GE.AND P2, PT, R16, UR4, PT ;  /* 0x0000000410007c0c */ /* 0x000fe4000bf46270 */
[----:B------:R-:W-:-:S11]  /*1ff00*/  ISETP.GE.AND P3, PT, R221, UR4, PT ;  /* 0x00000004dd007c0c */ /* 0x000fd6000bf66270 */
[CC--:B--2---:R-:W-:Y:S02]  /*1ff10*/  @!P2 LEA R4, P0, R16.reuse, R14.reuse, 0x1 ;  /* 0x0000000e1004a211 */ /* 0x0c4fe400078008ff */
[C---:B------:R-:W-:Y:S02]  /*1ff20*/  @!P3 LEA R14, P1, R221.reuse, R14, 0x1 ;  /* 0x0000000edd0eb211 */ /* 0x040fe400078208ff */
[-C--:B----4-:R-:W-:Y:S02]  /*1ff30*/  @!P2 LEA.HI.X R5, R16, R0.reuse, R17, 0x1, P0 ;  /* 0x000000001005a211 */ /* 0x090fe400000f0c11 */
[----:B------:R-:W-:-:S03]  /*1ff40*/  @!P3 LEA.HI.X R15, R221, R0, R21, 0x1, P1 ;  /* 0x00000000dd0fb211 */ /* 0x000fc600008f0c15 */
[----:B------:R3:W-:Y:S04]  /*1ff50*/  @!P2 ST.E.128 desc[UR6][R4.64], R24 ;  /* 0x000000180400a985 */ /* 0x0007e8000c101d06 */
[----:B------:R3:W-:Y:S02]  /*1ff60*/  @!P3 ST.E.128 desc[UR6][R14.64], R40 ;  /* 0x000000280e00b985 */ /* 0x0007e4000c101d06 */
.L_x_6864:
[----:B------:R-:W-:Y:S05]  /*1ff70*/  BSYNC B1 ;  /* 0x0000000000017941 */ /* 0x000fea0003800000 */
.L_x_6863:
[----:B------:R-:W-:-:S03]  /*1ff80*/  UMOV UR4, 0xffffffff ;  /* 0xffffffff00047882 */ /* 0x000fc60000000000 */
[----:B------:R-:W-:Y:S05]  /*1ff90*/  BRA.DIV UR4, `(.L_x_6865) ;  /* 0x000000a204d47947 */ /* 0x000fea000b800000 */
[----:B----4-:R4:W0:Y:S04]  /*1ffa0*/  SHFL.IDX PT, R0, R8, 0x2, 0x181f ;  /* 0x00581f0008007f89 */ /* 0x01082800000e0000 */
[----:B--23--:R4:W2:Y:S02]  /*1ffb0*/  SHFL.IDX PT, R14, R3, 0x2, 0x181f ;  /* 0x00581f00030e7f89 */ /* 0x00c8a400000e0000 */
.L_x_7078:
[----:B------:R-:W-:Y:S01]  /*1ffc0*/  VIADD R4, R20, 0x40 ;  /* 0x0000004014047836 */ /* 0x000fe20000000000 */
        /* <DEDUP_REMOVED lines=9> */
[-C--:B0-----:R-:W-:Y:S02]  /*20060*/  @!P2 LEA.HI.X R5, R16, R0.reuse, R17, 0x1, P0 ;  /* 0x000000001005a211 */ /* 0x081fe400000f0c11 */
[----:B------:R-:W-:-:S03]  /*20070*/  @!P3 LEA.HI.X R15, R221, R0, R21, 0x1, P1 ;  /* 0x00000000dd0fb211 */ /* 0x000fc600008f0c15 */
[----:B------:R3:W-:Y:S04]  /*20080*/  @!P2 ST.E.128 desc[UR6][R4.64], R28 ;  /* 0x0000001c0400a985 */ /* 0x0007e8000c101d06 */
[----:B------:R3:W-:Y:S02]  /*20090*/  @!P3 ST.E.128 desc[UR6][R14.64], R44 ;  /* 0x0000002c0e00b985 */ /* 0x0007e4000c101d06 */
.L_x_6867:
[----:B------:R-:W-:Y:S05]  /*200a0*/  BSYNC B1 ;  /* 0x0000000000017941 */ /* 0x000fea0003800000 */
.L_x_6866:
[----:B------:R-:W-:-:S03]  /*200b0*/  UMOV UR4, 0xffffffff ;  /* 0xffffffff00047882 */ /* 0x000fc60000000000 */
[----:B------:R-:W-:Y:S05]  /*200c0*/  BRA.DIV UR4, `(.L_x_6868) ;  /* 0x000000a204d07947 */ /* 0x000fea000b800000 */
[----:B0-----:R0:W0:Y:S04]  /*200d0*/  SHFL.IDX PT, R0, R8, 0x3, 0x181f ;  /* 0x00781f0008007f89 */ /* 0x00102800000e0000 */
[----:B--23--:R2:W3:Y:S02]  /*200e0*/  SHFL.IDX PT, R14, R3, 0x3, 0x181f ;  /* 0x00781f00030e7f89 */ /* 0x00c4e400000e0000 */
.L_x_7082:
[----:B------:R-:W-:-:S05]  /*200f0*/  VIADD R4, R20, 0x60 ;  /* 0x0000006014047836 */ /* 0x000fca0000000000 */
[----:B------:R-:W-:-:S13]  /*20100*/  ISETP.GE.AND P0, PT, R4, R9, PT ;  /* 0x000000090400720c */ /* 0x000fda0003f06270 */
[----:B------:R-:W-:Y:S05]  /*20110*/  @P0 BRA `(.L_x_6869) ;  /* 0x0000001c000c0947 */ /* 0x000fea0003800000 */
[----:B------:R-:W-:Y:S01]  /*20120*/  ULDC UR4, c[0x0][0xac8] ;  /* 0x0002b20000047ab9 */ /* 0x000fe20000000800 */
[----:B------:R-:W-:Y:S01]  /*20130*/  ULDC.64 UR6, c[0x0][0x208] ;  /* 0x0000820000067ab9 */ /* 0x000fe20000000a00 */
[----:B------:R-:W-:-:S13]  /*20140*/  ISETP.GE.AND P1, PT, R16, UR4, PT ;  /* 0x0000000410007c0c */ /* 0x000fda000bf26270 */
[----:B---3--:R-:W-:-:S04]  /*20150*/  @!P1 LEA R4, P0, R16, R14, 0x1 ;  /* 0x0000000e10049211 */ /* 0x008fc800078008ff */
[----:B0-----:R-:W-:Y:S02]  /*20160*/  @!P1 LEA.HI.X R5, R16, R0, R17, 0x1, P0 ;  /* 0x0000000010059211 */ /* 0x001fe400000f0c11 */
[----:B------:R-:W-:-:S03]  /*20170*/  ISETP.GE.AND P0, PT, R221, UR4, PT ;  /* 0x00000004dd007c0c */ /* 0x000fc6000bf06270 */
[----:B------:R0:W-:Y:S10]  /*20180*/  @!P1 ST.E.128 desc[UR6][R4.64], R32 ;  /* 0x0000002004009985 */ /* 0x0001f4000c101d06 */
[----:B------:R-:W-:Y:S05]  /*20190*/  @P0 BRA `(.L_x_6869) ;  /* 0x0000001800ec0947 */ /* 0x000fea0003800000 */
[----:B------:R-:W-:Y:S01]  /*201a0*/  LEA R14, P0, R221, R14, 0x1 ;  /* 0x0000000edd0e7211 */ /* 0x000fe200078008ff */
[----:B------:R-:W-:-:S03]  /*201b0*/  ULDC.64 UR4, c[0x0][0x208] ;  /* 0x0000820000047ab9 */ /* 0x000fc60000000a00 */
[----:B------:R-:W-:-:S05]  /*201c0*/  LEA.HI.X R15, R221, R0, R21, 0x1, P0 ;  /* 0x00000000dd0f7211 */ /* 0x000fca00000f0c15 */
[----:B------:R3:W-:Y:S01]  /*201d0*/  ST.E.128 desc[UR4][R14.64], R48 ;  /* 0x000000300e007985 */ /* 0x0007e2000c101d04 */
[----:B------:R-:W-:Y:S05]  /*201e0*/  BRA `(.L_x_6869) ;  /* 0x0000001800d87947 */ /* 0x000fea0003800000 */
.L_x_6858:
[----:B------:R-:W2:Y:S01]  /*201f0*/  LDL R120, [R1+0x34] ;  /* 0x0000340001787983 */ /* 0x000ea20000100800 */
[----:B0-----:R-:W0:Y:S01]  /*20200*/  @P1 LDC R0, c[0x0][0xbec] ;  /* 0x0002fb00ff001b82 */ /* 0x001e220000000800 */
[----:B------:R-:W-:Y:S01]  /*20210*/  ULDC.64 UR4, c[0x0][0xb08] ;  /* 0x0002c20000047ab9 */ /* 0x000fe20000000a00 */
[----:B------:R-:W-:Y:S01]  /*20220*/  SHF.R.S32.HI R3, RZ, 0x1f, R10 ;  /* 0x0000001fff037819 */ /* 0x000fe2000001140a */
[----:B------:R-:W-:Y:S01]  /*20230*/  IMAD R11, R11, UR4, RZ ;  /* 0x000000040b0b7c24 */ /* 0x000fe2000f8e02ff */
[----:B------:R-:W-:Y:S01]  /*20240*/  ULDC.64 UR6, c[0x0][0xb30] ;  /* 0x0002cc0000067ab9 */ /* 0x000fe20000000a00 */
[----:B------:R-:W-:-:S03]  /*20250*/  IMAD.WIDE.U32 R4, R12, UR4, RZ ;  /* 0x000000040c047c25 */ /* 0x000fc6000f8e00ff */
[----:B------:R-:W1:Y:S01]  /*20260*/  @P1 LDC R13, c[0x0][0xbf0] ;  /* 0x0002fc00ff0d1b82 */ /* 0x000e620000000800 */
[----:B------:R-:W-:Y:S01]  /*20270*/  IMAD R11, R12, UR5, R11 ;  /* 0x000000050c0b7c24 */ /* 0x000fe2000f8e020b */
[----:B------:R-:W-:-:S03]  /*20280*/  ULDC.64 UR4, c[0x0][0xb38] ;  /* 0x0002ce0000047ab9 */ /* 0x000fc60000000a00 */
[----:B------:R-:W-:Y:S02]  /*20290*/  IMAD.IADD R5, R5, 0x1, R11 ;  /* 0x0000000105057824 */ /* 0x000fe400078e020b */
[----:B------:R-:W-:-:S04]  /*202a0*/  IMAD.WIDE.U32 R4, R98, UR4, R4 ;  /* 0x0000000462047c25 */ /* 0x000fc8000f8e0004 */
[----:B------:R-:W-:Y:S01]  /*202b0*/  IMAD R5, R98, UR5, R5 ;  /* 0x0000000562057c24 */ /* 0x000fe2000f8e0205 */
[----:B------:R-:W-:Y:S02]  /*202c0*/  ULDC.64 UR4, c[0x0][0xb40] ;  /* 0x0002d00000047ab9 */ /* 0x000fe40000000a00 */
[----:B------:R-:W-:Y:S02]  /*202d0*/  IMAD R3, R3, UR4, RZ ;  /* 0x0000000403037c24 */ /* 0x000fe4000f8e02ff */
[----:B0-----:R-:W-:-:S04]  /*202e0*/  @P1 IMAD.HI.U32 R0, R97, R0, RZ ;  /* 0x0000000061001227 */ /* 0x001fc800078e00ff */
[C---:B------:R-:W-:Y:S01]  /*202f0*/  IMAD R7, R10.reuse, UR5, R3 ;  /* 0x000000050a077c24 */ /* 0x040fe2000f8e0203 */
[----:B------:R-:W-:Y:S01]  /*20300*/  MOV R3, R97 ;  /* 0x0000006100037202 */ /* 0x000fe20000000f00 */
[----:B------:R-:W-:Y:S01]  /*20310*/  IMAD.WIDE.U32 R10, R10, UR4, R4 ;  /* 0x000000040a0a7c25 */ /* 0x000fe2000f8e0004 */
[----:B-1----:R-:W-:Y:S01]  /*20320*/  @P1 SHF.R.U32.HI R3, RZ, R13, R0 ;  /* 0x0000000dff031219 */ /* 0x002fe20000011600 */
[----:B------:R-:W-:Y:S02]  /*20330*/  ULDC.64 UR4, c[0x0][0xb48] ;  /* 0x0002d20000047ab9 */ /* 0x000fe40000000a00 */
[----:B------:R-:W-:Y:S01]  /*20340*/  IMAD.IADD R11, R11, 0x1, R7 ;  /* 0x000000010b0b7824 */ /* 0x000fe200078e0207 */
        /* <DEDUP_REMOVED lines=12> */
[----:B------:R-:W-:Y:S02]  /*20410*/  VIADD R8, R2, 0x34820 ;  /* 0x0003482002087836 */ /* 0x000fe40000000000 */
[C---:B------:R-:W-:Y:S02]  /*20420*/  IMAD R3, R7.reuse, UR5, R0 ;  /* 0x0000000507037c24 */ /* 0x040fe4000f8e0200 */
[----:B------:R-:W-:Y:S01]  /*20430*/  IMAD.WIDE.U32 R4, R7, UR4, R4 ;  /* 0x0000000407047c25 */ /* 0x000fe2000f8e0004 */
[----:B------:R-:W-:Y:S01]  /*20440*/  ULDC.64 UR4, c[0x0][0xb00] ;  /* 0x0002c00000047ab9 */ /* 0x000fe20000000a00 */
[----:B------:R-:W-:-:S02]  /*20450*/  PRMT R8, RZ, 0x654, R8 ;  /* 0x00000654ff087816 */ /* 0x000fc40000000008 */
[----:B------:R-:W-:Y:S01]  /*20460*/  IMAD.IADD R3, R5, 0x1, R3 ;  /* 0x0000000105037824 */ /* 0x000fe200078e0203 */
[C---:B------:R-:W-:Y:S01]  /*20470*/  LEA R0, P0, R4.reuse, UR4, 0x2 ;  /* 0x0000000404007c11 */ /* 0x040fe2000f8010ff */
[----:B------:R-:W-:Y:S01]  /*20480*/  UMOV UR4, 0xffffffff ;  /* 0xffffffff00047882 */ /* 0x000fe20000000000 */
[----:B------:R0:W-:Y:S02]  /*20490*/  SYNCS.ARRIVE.TRANS64.RED.A1T0 RZ, [R8+URZ], RZ ;  /* 0x000000ff08ff79a7 */ /* 0x0001e4000810043f */
[----:B------:R-:W-:Y:S01]  /*204a0*/  LEA.HI.X R4, R4, UR5, R3, 0x2, P0 ;  /* 0x0000000504047c11 */ /* 0x000fe200080f1403 */
[C---:B--2---:R-:W-:Y:S02]  /*204b0*/  VIADD R30, R120.reuse, 0x20 ;  /* 0x00000020781e7836 */ /* 0x044fe40000000000 */
        /* <DEDUP_REMOVED lines=25> */
[----:B0-----:R-:W-:Y:S02]  /*20650*/  SHF.R.S32.HI R8, RZ, 0x1f, R7 ;  /* 0x0000001fff087819 */ /* 0x001fe40000011407 */
[----:B------:R-:W-:-:S02]  /*20660*/  SHF.R.S32.HI R116, RZ, 0x1f, R115 ;  /* 0x0000001fff747819 */ /* 0x000fc40000011473 */
[----:B------:R-:W-:Y:S02]  /*20670*/  SHF.R.S32.HI R118, RZ, 0x1f, R117 ;  /* 0x0000001fff767819 */ /* 0x000fe40000011475 */
[----:B------:R-:W-:Y:S01]  /*20680*/  SHF.R.S32.HI R119, RZ, 0x1f, R104 ;  /* 0x0000001fff777819 */ /* 0x000fe20000011468 */
[----:B------:R-:W-:Y:S06]  /*20690*/  BRA.DIV UR4, `(.L_x_6870) ;  /* 0x0000009e04a47947 */ /* 0x000fec000b800000 */
[----:B------:R0:W1:Y:S04]  /*206a0*/  SHFL.IDX PT, R3, R4, RZ, 0x1c1f ;  /* 0x001c1fff04037589 */ /* 0x00006800000e0000 */
[----:B------:R0:W2:Y:S02]  /*206b0*/  SHFL.IDX PT, R14, R0, RZ, 0x1c1f ;  /* 0x001c1fff000e7589 */ /* 0x0000a400000e0000 */
.L_x_7085:
[----:B------:R-:W-:Y:S01]  /*206c0*/  ISETP.GE.AND P0, PT, R26, R9, PT ;  /* 0x000000091a00720c */ /* 0x000fe20003f06270 */
[----:B------:R-:W-:-:S12]  /*206d0*/  BSSY B1, `(.L_x_6871) ;  /* 0x0000044000017945 */ /* 0x000fd80003800000 */
[----:B------:R-:W-:Y:S05]  /*206e0*/  @P0 BRA `(.L_x_6872) ;  /* 0x0000000400080947 */ /* 0x000fea0003800000 */
[----:B------:R-:W-:Y:S01]  /*206f0*/  ULDC UR4, c[0x0][0xac8] ;  /* 0x0002b20000047ab9 */ /* 0x000fe20000000800 */
[----:B------:R-:W-:Y:S01]  /*20700*/  ULDC.64 UR6, c[0x0][0x208] ;  /* 0x0000820000067ab9 */ /* 0x000fe20000000a00 */
[----:B------:R-:W-:Y:S02]  /*20710*/  ISETP.GE.AND P0, PT, R120, UR4, PT ;  /* 0x0000000478007c0c */ /* 0x000fe4000bf06270 */
[----:B------:R-:W-:Y:S02]  /*20720*/  ISETP.GE.AND P2, PT, R7, UR4, PT ;  /* 0x0000000407007c0c */ /* 0x000fe4000bf46270 */
[----:B------:R-:W-:Y:S02]  /*20730*/  ISETP.GE.AND P3, PT, R115, UR4, PT ;  /* 0x0000000473007c0c */ /* 0x000fe4000bf66270 */
[----:B------:R-:W-:-:S07]  /*20740*/  ISETP.GE.AND P1, PT, R117, UR4, PT ;  /* 0x0000000475007c0c */ /* 0x000fce000bf26270 */
[----:B-1----:R-:W-:Y:S02]  /*20750*/  @!P0 IMAD.MOV.U32 R15, RZ, RZ, R3 ;  /* 0x000000ffff0f8224 */ /* 0x002fe400078e0003 */
[----:B--2---:R-:W-:Y:S01]  /*20760*/  @!P2 LEA R10, P4, R7, R14, 0x2 ;  /* 0x0000000e070aa211 */ /* 0x004fe200078810ff */
[----:B------:R-:W-:-:S03]  /*20770*/  @!P0 IMAD.WIDE R12, R120, 0x4, R14 ;  /* 0x00000004780c8825 */ /* 0x000fc600078e020e */
[-C--:B------:R-:W-:Y:S02]  /*20780*/  @!P2 LEA.HI.X R11, R7, R3.reuse, R8, 0x2, P4 ;  /* 0x00000003070ba211 */ /* 0x080fe400020f1408 */
[-C--:B------:R-:W-:Y:S01]  /*20790*/  @!P3 LEA R24, P4, R115, R14.reuse, 0x2 ;  /* 0x0000000e7318b211 */ /* 0x080fe200078810ff */
[----:B------:R1:W-:Y:S01]  /*207a0*/  @!P0 ST.E.64 desc[UR6][R12.64], R20 ;  /* 0x000000140c008985 */ /* 0x0003e2000c101b06 */
[----:B------:R-:W-:Y:S02]  /*207b0*/  ISETP.GE.AND P0, PT, R30, UR4, PT ;  /* 0x000000041e007c0c */ /* 0x000fe4000bf06270 */
[----:B------:R-:W-:Y:S01]  /*207c0*/  @!P1 LEA R26, P5, R117, R14, 0x2 ;  /* 0x0000000e751a9211 */ /* 0x000fe200078a10ff */
[----:B------:R2:W-:Y:S01]  /*207d0*/  @!P2 ST.E.64 desc[UR6][R10.64], R88 ;  /* 0x000000580a00a985 */ /* 0x0005e2000c101b06 */
[----:B------:R-:W-:Y:S02]  /*207e0*/  ISETP.GE.AND P2, PT, R94, UR4, PT ;  /* 0x000000045e007c0c */ /* 0x000fe4000bf46270 */
[----:B------:R-:W-:-:S02]  /*207f0*/  @!P3 LEA.HI.X R25, R115, R3, R116, 0x2, P4 ;  /* 0x000000037319b211 */ /* 0x000fc400020f1474 */
[----:B------:R-:W-:Y:S02]  /*20800*/  @!P1 LEA.HI.X R27, R117, R3, R118, 0x2, P5 ;  /* 0x00000003751b9211 */ /* 0x000fe400028f1476 */
[----:B------:R-:W-:Y:S01]  /*20810*/  ISETP.GE.AND P4, PT, R96, UR4, PT ;  /* 0x0000000460007c0c */ /* 0x000fe2000bf86270 */
[----:B------:R3:W-:Y:S02]  /*20820*/  @!P3 ST.E.64 desc[UR6][R24.64], R32 ;  /* 0x000000201800b985 */ /* 0x0007e4000c101b06 */
[-C--:B------:R-:W-:Y:S02]  /*20830*/  @!P0 LEA R28, P3, R30, R14.reuse, 0x2 ;  /* 0x0000000e1e1c8211 */ /* 0x080fe400078610ff */
[----:B------:R4:W-:Y:S01]  /*20840*/  @!P1 ST.E.64 desc[UR6][R26.64], R36 ;  /* 0x000000241a009985 */ /* 0x0009e2000c101b06 */
[----:B------:R-:W-:Y:S02]  /*20850*/  ISETP.GE.AND P1, PT, R98, UR4, PT ;  /* 0x0000000462007c0c */ /* 0x000fe4000bf26270 */
[----:B-1----:R-:W-:-:S02]  /*20860*/  @!P2 LEA R12, P5, R94, R14, 0x2 ;  /* 0x0000000e5e0ca211 */ /* 0x002fc400078a10ff */
[-C--:B------:R-:W-:Y:S02]  /*20870*/  @!P0 LEA.HI.X R29, R30, R3.reuse, R31, 0x2, P3 ;  /* 0x000000031e1d8211 */ /* 0x080fe400018f141f */
[----:B------:R-:W-:Y:S02]  /*20880*/  @!P2 LEA.HI.X R13, R94, R3, R95, 0x2, P5 ;  /* 0x000000035e0da211 */ /* 0x000fe400028f145f */
[----:B------:R-:W-:Y:S01]  /*20890*/  ISETP.GE.AND P3, PT, R100, UR4, PT ;  /* 0x0000000464007c0c */ /* 0x000fe2000bf66270 */
[----:B------:R-:W-:Y:S01]  /*208a0*/  @!P0 ST.E.64 desc[UR6][R28.64], R40 ;  /* 0x000000281c008985 */ /* 0x000fe2000c101b06 */
[----:B--2---:R-:W-:-:S03]  /*208b0*/  @!P4 LEA R10, P0, R96, R14, 0x2 ;  /* 0x0000000e600ac211 */ /* 0x004fc600078010ff */
[----:B------:R1:W-:Y:S01]  /*208c0*/  @!P2 ST.E.64 desc[UR6][R12.64], R44 ;  /* 0x0000002c0c00a985 */ /* 0x0003e2000c101b06 */
[-C--:B------:R-:W-:Y:S02]  /*208d0*/  @!P1 LEA R20, P5, R98, R14.reuse, 0x2 ;  /* 0x0000000e62149211 */ /* 0x080fe400078a10ff */
[----:B------:R-:W-:Y:S02]  /*208e0*/  ISETP.GE.AND P2, PT, R102, UR4, PT ;  /* 0x0000000466007c0c */ /* 0x000fe4000bf46270 */
[-C--:B------:R-:W-:Y:S02]  /*208f0*/  @!P4 LEA.HI.X R11, R96, R3.reuse, R97, 0x2, P0 ;  /* 0x00000003600bc211 */ /* 0x080fe400000f1461 */
[----:B------:R-:W-:Y:S02]  /*20900*/  ISETP.GE.AND P0, PT, R104, UR4, PT ;  /* 0x0000000468007c0c */ /* 0x000fe4000bf06270 */
[----:B------:R-:W-:Y:S01]  /*20910*/  @!P1 LEA.HI.X R21, R98, R3, R99, 0x2, P5 ;  /* 0x0000000362159211 */ /* 0x000fe200028f1463 */
[----:B------:R2:W-:Y:S01]  /*20920*/  @!P4 ST.E.64 desc[UR6][R10.64], R48 ;  /* 0x000000300a00c985 */ /* 0x0005e2000c101b06 */
[----:B---3--:R-:W-:-:S03]  /*20930*/  @!P3 LEA R24, P5, R100, R14, 0x2 ;  /* 0x0000000e6418b211 */ /* 0x008fc600078a10ff */
[----:B------:R3:W-:Y:S01]  /*20940*/  @!P1 ST.E.64 desc[UR6][R20.64], R52 ;  /* 0x0000003414009985 */ /* 0x0007e2000c101b06 */
[----:B------:R-:W-:Y:S02]  /*20950*/  ISETP.GE.AND P1, PT, R105, UR4, PT ;  /* 0x0000000469007c0c */ /* 0x000fe4000bf26270 */
[-C--:B------:R-:W-:Y:S02]  /*20960*/  @!P3 LEA.HI.X R25, R100, R3.reuse, R101, 0x2, P5 ;  /* 0x000000036419b211 */ /* 0x080fe400028f1465 */
[-C--:B----4-:R-:W-:Y:S02]  /*20970*/  @!P2 LEA R26, P4, R102, R14.reuse, 0x2 ;  /* 0x0000000e661aa211 */ /* 0x090fe400078810ff */
[----:B-1----:R-:W-:Y:S01]  /*20980*/  @!P0 LEA R12, P5, R104, R14, 0x2 ;  /* 0x0000000e680c8211 */ /* 0x002fe200078a10ff */
[----:B------:R1:W-:Y:S01]  /*20990*/  @!P3 ST.E.64 desc[UR6][R24.64], R56 ;  /* 0x000000381800b985 */ /* 0x0003e2000c101b06 */
[----:B------:R-:W-:Y:S02]  /*209a0*/  @!P2 LEA.HI.X R27, R102, R3, R103, 0x2, P4 ;  /* 0x00000003661ba211 */ /* 0x000fe400020f1467 */
[----:B------:R-:W-:-:S02]  /*209b0*/  ISETP.GE.AND P3, PT, R107, UR4, PT ;  /* 0x000000046b007c0c */ /* 0x000fc4000bf66270 */
[-C--:B------:R-:W-:Y:S01]  /*209c0*/  @!P0 LEA.HI.X R13, R104, R3.reuse, R119, 0x2, P5 ;  /* 0x00000003680d8211 */ /* 0x080fe200028f1477 */
[----:B------:R4:W-:Y:S01]  /*209d0*/  @!P2 ST.E.64 desc[UR6][R26.64], R60 ;  /* 0x0000003c1a00a985 */ /* 0x0009e2000c101b06 */
[----:B------:R-:W-:Y:S02]  /*209e0*/  ISETP.GE.AND P4, PT, R109, UR4, PT ;  /* 0x000000046d007c0c */ /* 0x000fe4000bf86270 */
[----:B--2---:R-:W-:Y:S01]  /*209f0*/  @!P1 LEA R10, P5, R105, R14, 0x2 ;  /* 0x0000000e690a9211 */ /* 0x004fe200078a10ff */
[----:B------:R2:W-:Y:S01]  /*20a00*/  @!P0 ST.E.64 desc[UR6][R12.64], R64 ;  /* 0x000000400c008985 */ /* 0x0005e2000c101b06 */
[----:B------:R-:W-:Y:S02]  /*20a10*/  ISETP.GE.AND P2, PT, R111, UR4, PT ;  /* 0x000000046f007c0c */ /* 0x000fe4000bf46270 */
[----:B------:R-:W-:Y:S02]  /*20a20*/  ISETP.GE.AND P0, PT, R113, UR4, PT ;  /* 0x0000000471007c0c */ /* 0x000fe4000bf06270 */
[----:B------:R-:W-:-:S02]  /*20a30*/  @!P1 LEA.HI.X R11, R105, R3, R106, 0x2, P5 ;  /* 0x00000003690b9211 */ /* 0x000fc400028f146a */
[----:B---3--:R-:W-:-:S03]  /*20a40*/  @!P3 LEA R20, P5, R107, R14, 0x2 ;  /* 0x0000000e6b14b211 */ /* 0x008fc600078a10ff */
[----:B------:R2:W-:Y:S01]  /*20a50*/  @!P1 ST.E.64 desc[UR6][R10.64], R68 ;  /* 0x000000440a009985 */ /* 0x0005e2000c101b06 */
[-C--:B-1----:R-:W-:Y:S02]  /*20a60*/  @!P4 LEA R24, P1, R109, R14.reuse, 0x2 ;  /* 0x0000000e6d18c211 */ /* 0x082fe400078210ff */
[-C--:B------:R-:W-:Y:S02]  /*20a70*/  @!P3 LEA.HI.X R21, R107, R3.reuse, R108, 0x2, P5 ;  /* 0x000000036b15b211 */ /* 0x080fe400028f146c */
[-C--:B----4-:R-:W-:Y:S02]  /*20a80*/  @!P2 LEA R26, P5, R111, R14.reuse, 0x2 ;  /* 0x0000000e6f1aa211 */ /* 0x090fe400078a10ff */
[-C--:B------:R-:W-:Y:S01]  /*20a90*/  @!P4 LEA.HI.X R25, R109, R3.reuse, R110, 0x2, P1 ;  /* 0x000000036d19c211 */ /* 0x080fe200008f146e */
[----:B------:R2:W-:Y:S01]  /*20aa0*/  @!P3 ST.E.64 desc[UR6][R20.64], R72 ;  /* 0x000000481400b985 */ /* 0x0005e2000c101b06 */
[----:B------:R-:W-:Y:S02]  /*20ab0*/  @!P0 LEA R14, P1, R113, R14, 0x2 ;  /* 0x0000000e710e8211 */ /* 0x000fe400078210ff */
[-C--:B------:R-:W-:Y:S01]  /*20ac0*/  @!P2 LEA.HI.X R27, R111, R3.reuse, R112, 0x2, P5 ;  /* 0x000000036f1ba211 */ /* 0x080fe200028f1470 */
[----:B------:R2:W-:Y:S01]  /*20ad0*/  @!P4 ST.E.64 desc[UR6][R24.64], R76 ;  /* 0x0000004c1800c985 */ /* 0x0005e2000c101b06 */
[----:B------:R-:W-:-:S03]  /*20ae0*/  @!P0 LEA.HI.X R15, R113, R3, R114, 0x2, P1 ;  /* 0x00000003710f8211 */ /* 0x000fc600008f1472 */
[----:B------:R2:W-:Y:S04]  /*20af0*/  @!P2 ST.E.64 desc[UR6][R26.64], R80 ;  /* 0x000000501a00a985 */ /* 0x0005e8000c101b06 */
[----:B------:R2:W-:Y:S02]  /*20b00*/  @!P0 ST.E.64 desc[UR6][R14.64], R84 ;  /* 0x000000540e008985 */ /* 0x0005e4000c101b06 */
.L_x_6872:
[----:B------:R-:W-:Y:S05]  /*20b10*/  BSYNC B1 ;  /* 0x0000000000017941 */ /* 0x000fea0003800000 */
.L_x_6871:
[----:B------:R-:W-:-:S03]  /*20b20*/  UMOV UR4, 0xffffffff ;  /* 0xffffffff00047882 */ /* 0x000fc60000000000 */
[----:B------:R-:W-:Y:S05]  /*20b30*/  BRA.DIV UR4, `(.L_x_6873) ;  /* 0x0000009a04b07947 */ /* 0x000fea000b800000 */
[----:B-1----:R1:W3:Y:S04]  /*20b40*/  SHFL.IDX PT, R3, R4, 0x1, 0x1c1f ;  /* 0x003c1f0004037f89 */ /* 0x0022e800000e0000 */
[----:B--2---:R1:W2:Y:S02]  /*20b50*/  SHFL.IDX PT, R14, R0, 0x1, 0x1c1f ;  /* 0x003c1f00000e7f89 */ /* 0x0042a400000e0000 */
.L_x_7089:
[----:B------:R-:W-:-:S13]  /*20b60*/  ISETP.GE.AND P0, PT, R6, R9, PT ;  /* 0x000000090600720c */ /* 0x000fda0003f06270 */
        /* <DEDUP_REMOVED lines=8> */
[----:B---3--:R-:W-:Y:S02]  /*20bf0*/  @!P5 IMAD.MOV.U32 R15, RZ, RZ, R3 ;  /* 0x000000ffff0fd224 */ /* 0x008fe400078e0003 */
[----:B--2---:R-:W-:Y:S01]  /*20c00*/  @!P0 LEA R6, P2, R7, R14, 0x2 ;  /* 0x0000000e07068211 */ /* 0x004fe200078410ff */
[----:B01----:R-:W-:-:S03]  /*20c10*/  @!P5 IMAD.WIDE R4, R120, 0x4, R14 ;  /* 0x000000047804d825 */ /* 0x003fc600078e020e */
[----:B------:R-:W-:Y:S02]  /*20c20*/  @!P0 LEA.HI.X R7, R7, R3, R8, 0x2, P2 ;  /* 0x0000000307078211 */ /* 0x000fe400010f1408 */
[----:B------:R-:W-:Y:S01]  /*20c30*/  ISETP.GE.AND P2, PT, R94, UR4, PT ;  /* 0x000000045e007c0c */ /* 0x000fe2000bf46270 */
[----:B------:R0:W-:Y:S01]  /*20c40*/  @!P5 ST.E.64 desc[UR6][R4.64], R90 ;  /* 0x0000005a0400d985 */ /* 0x0001e2000c101b06 */
[----:B------:R-:W-:-:S03]  /*20c50*/  @!P1 LEA R8, P5, R115, R14, 0x2 ;  /* 0x0000000e73089211 */ /* 0x000fc600078a10ff */
[----:B------:R1:W-:Y:S01]  /*20c60*/  @!P0 ST.E.64 desc[UR6][R6.64], R92 ;  /* 0x0000005c06008985 */ /* 0x0003e2000c101b06 */
[-C--:B------:R-:W-:Y:S02]  /*20c70*/  @!P3 LEA R10, P0, R117, R14.reuse, 0x2 ;  /* 0x0000000e750ab211 */ /* 0x080fe400078010ff */
[-C--:B------:R-:W-:Y:S02]  /*20c80*/  @!P1 LEA.HI.X R9, R115, R3.reuse, R116, 0x2, P5 ;  /* 0x0000000373099211 */ /* 0x080fe400028f1474 */
[-C--:B------:R-:W-:Y:S02]  /*20c90*/  @!P3 LEA.HI.X R11, R117, R3.reuse, R118, 0x2, P0 ;  /* 0x00000003750bb211 */ /* 0x080fe400000f1476 */
[----:B------:R-:W-:Y:S01]  /*20ca0*/  ISETP.GE.AND P0, PT, R96, UR4, PT ;  /* 0x0000000460007c0c */ /* 0x000fe2000bf06270 */
[----:B------:R2:W-:Y:S01]  /*20cb0*/  @!P1 ST.E.64 desc[UR6][R8.64], R34 ;  /* 0x0000002208009985 */ /* 0x0005e2000c101b06 */
[----:B------:R-:W-:Y:S02]  /*20cc0*/  @!P4 LEA R12, P5, R30, R14, 0x2 ;  /* 0x0000000e1e0cc211 */ /* 0x000fe400078a10ff */
[----:B------:R-:W-:Y:S01]  /*20cd0*/  ISETP.GE.AND P1, PT, R98, UR4, PT ;  /* 0x0000000462007c0c */ /* 0x000fe2000bf26270 */
[----:B------:R3:W-:Y:S01]  /*20ce0*/  @!P3 ST.E.64 desc[UR6][R10.64], R38 ;  /* 0x000000260a00b985 */ /* 0x0007e2000c101b06 */
[----:B------:R-:W-:-:S02]  /*20cf0*/  @!P4 LEA.HI.X R13, R30, R3, R31, 0x2, P5 ;  /* 0x000000031e0dc211 */ /* 0x000fc400028f141f */
[-C--:B0-----:R-:W-:Y:S02]  /*20d00*/  @!P2 LEA R4, P5, R94, R14.reuse, 0x2 ;  /* 0x0000000e5e04a211 */ /* 0x081fe400078a10ff */
[----:B------:R-:W-:Y:S01]  /*20d10*/  ISETP.GE.AND P3, PT, R100, UR4, PT ;  /* 0x0000000464007c0c */ /* 0x000fe2000bf66270 */
[----:B------:R0:W-:Y:S01]  /*20d20*/  @!P4 ST.E.64 desc[UR6][R12.64], R42 ;  /* 0x0000002a0c00c985 */ /* 0x0001e2000c101b06 */
[-C--:B------:R-:W-:Y:S02]  /*20d30*/  @!P2 LEA.HI.X R5, R94, R3.reuse, R95, 0x2, P5 ;  /* 0x000000035e05a211 */ /* 0x080fe400028f145f */
[----:B-1----:R-:W-:Y:S02]  /*20d40*/  @!P0 LEA R6, P5, R96, R14, 0x2 ;  /* 0x0000000e60068211 */ /* 0x002fe400078a10ff */
[----:B------:R-:W-:Y:S01]  /*20d50*/  ISETP.GE.AND P4, PT, R102, UR4, PT ;  /* 0x0000000466007c0c */ /* 0x000fe2000bf86270 */
[----:B------:R1:W-:Y:S01]  /*20d60*/  @!P2 ST.E.64 desc[UR6][R4.64], R46 ;  /* 0x0000002e0400a985 */ /* 0x0003e2000c101b06 */
[----:B------:R-:W-:-:S02]  /*20d70*/  @!P0 LEA.HI.X R7, R96, R3, R97, 0x2, P5 ;  /* 0x0000000360078211 */ /* 0x000fc400028f1461 */
[-C--:B------:R-:W-:Y:S02]  /*20d80*/  @!P1 LEA R20, P5, R98, R14.reuse, 0x2 ;  /* 0x0000000e62149211 */ /* 0x080fe400078a10ff */
[----:B------:R-:W-:Y:S01]  /*20d90*/  ISETP.GE.AND P2, PT, R104, UR4, PT ;  /* 0x0000000468007c0c */ /* 0x000fe2000bf46270 */
[----:B------:R4:W-:Y:S01]  /*20da0*/  @!P0 ST.E.64 desc[UR6][R6.64], R50 ;  /* 0x0000003206008985 */ /* 0x0009e2000c101b06 */
[-C--:B------:R-:W-:Y:S02]  /*20db0*/  @!P1 LEA.HI.X R21, R98, R3.reuse, R99, 0x2, P5 ;  /* 0x0000000362159211 */ /* 0x080fe400028f1463 */
[C---:B--2---:R-:W-:Y:S02]  /*20dc0*/  @!P3 LEA R8, P5, R100.reuse, R14, 0x2 ;  /* 0x0000000e6408b211 */ /* 0x044fe400078a10ff */
[----:B------:R-:W-:Y:S01]  /*20dd0*/  ISETP.GE.AND P0, PT, R105, UR4, PT ;  /* 0x0000000469007c0c */ /* 0x000fe2000bf06270 */
[----:B------:R2:W-:Y:S01]  /*20de0*/  @!P1 ST.E.64 desc[UR6][R20.64], R54 ;  /* 0x0000003614009985 */ /* 0x0005e2000c101b06 */
[----:B------:R-:W-:-:S02]  /*20df0*/  @!P3 LEA.HI.X R9, R100, R3, R101, 0x2, P5 ;  /* 0x000000036409b211 */ /* 0x000fc400028f1465 */
[CC--:B---3--:R-:W-:Y:S02]  /*20e00*/  @!P4 LEA R10, P5, R102.reuse, R14.reuse, 0x2 ;  /* 0x0000000e660ac211 */ /* 0x0c8fe400078a10ff */
[----:B------:R-:W-:Y:S01]  /*20e10*/  ISETP.GE.AND P1, PT, R107, UR4, PT ;  /* 0x000000046b007c0c */ /* 0x000fe2000bf26270 */
[----:B------:R3:W-:Y:S01]  /*20e20*/  @!P3 ST.E.64 desc[UR6][R8.64], R58 ;  /* 0x0000003a0800b985 */ /* 0x0007e2000c101b06 */
[----:B------:R-:W-:Y:S02]  /*20e30*/  @!P4 LEA.HI.X R11, R102, R3, R103, 0x2, P5 ;  /* 0x00000003660bc211 */ /* 0x000fe400028f1467 */
[----:B------:R-:W-:Y:S02]  /*20e40*/  ISETP.GE.AND P3, PT, R109, UR4, PT ;  /* 0x000000046d007c0c */ /* 0x000fe4000bf66270 */
[-C--:B0-----:R-:W-:Y:S01]  /*20e50*/  @!P2 LEA R12, P5, R104, R14.reuse, 0x2 ;  /* 0x0000000e680ca211 */ /* 0x081fe200078a10ff */
[----:B------:R0:W-:Y:S01]  /*20e60*/  @!P4 ST.E.64 desc[UR6][R10.64], R62 ;  /* 0x0000003e0a00c985 */ /* 0x0001e2000c101b06 */
[----:B-1----:R-:W-:-:S02]  /*20e70*/  @!P0 LEA R4, P4, R105, R14, 0x2 ;  /* 0x0000000e69048211 */ /* 0x002fc400078810ff */
[-C--:B------:R-:W-:Y:S02]  /*20e80*/  @!P2 LEA.HI.X R13, R104, R3.reuse, R119, 0x2, P5 ;  /* 0x00000003680da211 */ /* 0x080fe400028f1477 */
[----:B------:R-:W-:Y:S02]  /*20e90*/  ISETP.GE.AND P5, PT, R111, UR4, PT ;  /* 0x000000046f007c0c */ /* 0x000fe4000bfa6270 */
[----:B------:R-:W-:Y:S01]  /*20ea0*/  @!P0 LEA.HI.X R5, R105, R3, R106, 0x2, P4 ;  /* 0x0000000369058211 */ /* 0x000fe200020f146a */
[----:B------:R0:W-:Y:S01]  /*20eb0*/  @!P2 ST.E.64 desc[UR6][R12.64], R66 ;  /* 0x000000420c00a985 */ /* 0x0001e2000c101b06 */
[----:B----4-:R-:W-:-:S03]  /*20ec0*/  @!P1 LEA R6, P4, R107, R14, 0x2 ;  /* 0x0000000e6b069211 */ /* 0x010fc600078810ff */
[----:B------:R0:W-:Y:S01]  /*20ed0*/  @!P0 ST.E.64 desc[UR6][R4.64], R70 ;  /* 0x0000004604008985 */ /* 0x0001e2000c101b06 */
[-C--:B------:R-:W-:Y:S02]  /*20ee0*/  @!P1 LEA.HI.X R7, R107, R3.reuse, R108, 0x2, P4 ;  /* 0x000000036b079211 */ /* 0x080fe400020f146c */
[-C--:B--2---:R-:W-:Y:S02]  /*20ef0*/  @!P3 LEA R20, P4, R109, R14.reuse, 0x2 ;  /* 0x0000000e6d14b211 */ /* 0x084fe400078810ff */
[----:B------:R-:W-:Y:S01]  /*20f00*/  ISETP.GE.AND P0, PT, R113, UR4, PT ;  /* 0x0000000471007c0c */ /* 0x000fe2000bf06270 */
[----:B------:R0:W-:Y:S01]  /*20f10*/  @!P1 ST.E.64 desc[UR6][R6.64], R74 ;  /* 0x0000004a06009985 */ /* 0x0001e2000c101b06 */
[----:B------:R-:W-:Y:S02]  /*20f20*/  @!P3 LEA.HI.X R21, R109, R3, R110, 0x2, P4 ;  /* 0x000000036d15b211 */ /* 0x000fe400020f146e */
[----:B---3--:R-:W-:-:S03]  /*20f30*/  @!P5 LEA R8, P4, R111, R14, 0x2 ;  /* 0x0000000e6f08d211 */ /* 0x008fc600078810ff */
[----:B------:R0:W-:Y:S01]  /*20f40*/  @!P3 ST.E.64 desc[UR6][R20.64], R78 ;  /* 0x0000004e1400b985 */ /* 0x0001e2000c101b06 */
[----:B------:R-:W-:-:S05]  /*20f50*/  @!P5 LEA.HI.X R9, R111, R3, R112, 0x2, P4 ;  /* 0x000000036f09d211 */ /* 0x000fca00020f1470 */
[----:B------:R0:W-:Y:S01]  /*20f60*/  @!P5 ST.E.64 desc[UR6][R8.64], R82 ;  /* 0x000000520800d985 */ /* 0x0001e2000c101b06 */
[----:B------:R-:W-:Y:S05]  /*20f70*/  @P0 BRA `(.L_x_6869) ;  /* 0x0000000c00740947 */ /* 0x000fea0003800000 */
[----:B------:R-:W-:Y:S01]  /*20f80*/  LEA R14, P0, R113, R14, 0x2 ;  /* 0x0000000e710e7211 */ /* 0x000fe200078010ff */
[----:B------:R-:W-:-:S03]  /*20f90*/  ULDC.64 UR4, c[0x0][0x208] ;  /* 0x0000820000047ab9 */ /* 0x000fc60000000a00 */
[----:B------:R-:W-:-:S05]  /*20fa0*/  LEA.HI.X R15, R113, R3, R114, 0x2, P0 ;  /* 0x00000003710f7211 */ /* 0x000fca00000f1472 */
[----:B------:R1:W-:Y:S01]  /*20fb0*/  ST.E.64 desc[UR4][R14.64], R86 ;  /* 0x000000560e007985 */ /* 0x0003e2000c101b04 */
[----:B------:R-:W-:Y:S05]  /*20fc0*/  BRA `(.L_x_6869) ;  /* 0x0000000c00607947 */ /* 0x000fea0003800000 */
.L_x_6856:
[----:B------:R-:W2:Y:S01]  /*20fd0*/  LDL.LU R6, [R1+0x64] ;  /* 0x0000640001067983 */ /* 0x000ea20000300800 */
[----:B------:R-:W-:Y:S01]  /*20fe0*/  ULDC.64 UR6, c[0x0][0xc08] ;  /* 0x0003020000067ab9 */ /* 0x000fe20000000a00 */
[----:B------:R-:W-:Y:S02]  /*20ff0*/  ULDC.64 UR4, c[0x0][0xc00] ;  /* 0x0003000000047ab9 */ /* 0x000fe40000000a00 */
[----:B------:R-:W3:Y:S04]  /*21000*/  LDL R10, [R1+0x5c] ;  /* 0x00005c00010a7983 */ /* 0x000ee80000100800 */
[----:B------:R-:W3:Y:S04]  /*21010*/  LDL R9, [R1+0x70] ;  /* 0x0000700001097983 */ /* 0x000ee80000100800 */
[----:B------:R-:W4:Y:S01]  /*21020*/  LDL R8, [R1+0x60] ;  /* 0x0000600001087983 */ /* 0x000f220000100800 */
[----:B------:R-:W-:Y:S01]  /*21030*/  ISETP.NE.U32.AND P1, PT, RZ, UR6, PT ;  /* 0x00000006ff007c0c */ /* 0x000fe2000bf25070 */
[----:B------:R-:W-:Y:S01]  /*21040*/  IMAD.MOV.U32 R3, RZ, RZ, RZ ;  /* 0x000000ffff037224 */ /* 0x000fe200078e00ff */
[----:B------:R-:W-:Y:S01]  /*21050*/  ISETP.NE.U32.AND P0, PT, RZ, UR4, PT ;  /* 0x00000004ff007c0c */ /* 0x000fe2000bf05070 */
[----:B------:R-:W-:Y:S01]  /*21060*/  ULDC.64 UR8, c[0x0][0x208] ;  /* 0x0000820000087ab9 */ /* 0x000fe20000000a00 */
[----:B------:R-:W-:Y:S01]  /*21070*/  ISETP.NE.AND.EX P1, PT, RZ, UR7, PT, P1 ;  /* 0x00000007ff007c0c */ /* 0x000fe2000bf25310 */
[----:B------:R-:W0:Y:S01]  /*21080*/  S2R R28, SR_TID.X ;  /* 0x00000000001c7919 */ /* 0x000e220000002100 */
[----:B------:R-:W-:Y:S01]  /*21090*/  ISETP.NE.AND.EX P0, PT, RZ, UR5, PT, P0 ;  /* 0x00000005ff007c0c */ /* 0x000fe2000bf05300 */
[----:B0-----:R-:W-:-:S05]  /*210a0*/  VIADD R28, R28, 0xffffff80 ;  /* 0xffffff801c1c7836 */ /* 0x001fca0000000000 */
[----:B------:R-:W-:Y:S02]  /*210b0*/  ISETP.GT.AND P3, PT, R28, 0x7f, PT ;  /* 0x0000007f1c00780c */ /* 0x000fe40003f64270 */
[----:B--2---:R-:W-:Y:S02]  /*210c0*/  IADD3 R4, P2, R6, UR4, RZ ;  /* 0x0000000406047c10 */ /* 0x004fe4000ff5e0ff */
[----:B---3--:R-:W-:-:S04]  /*210d0*/  SHF.L.U64.HI R0, R10, 0x2, R9 ;  /* 0x000000020a007819 */ /* 0x008fc80000010209 */
[----:B------:R-:W-:Y:S02]  /*210e0*/  IADD3.X R5, R0, UR5, RZ, P2, !PT ;  /* 0x0000000500057c10 */ /* 0x000fe400097fe4ff */
[----:B------:R-:W-:Y:S01]  /*210f0*/  @P1 IADD3 R6, P2, R6, UR6, RZ ;  /* 0x0000000606061c10 */ /* 0x000fe2000ff5e0ff */
[----:B------:R-:W-:Y:S02]  /*21100*/  ULDC UR4, c[0x0][0xa88] ;  /* 0x0002a20000047ab9 */ /* 0x000fe40000000800 */
[----:B------:R0:W5:Y:S01]  /*21110*/  @P0 LDG.E R3, desc[UR8][R4.64] ;  /* 0x0000000804030981 */ /* 0x000162000c1e1900 */
[----:B------:R-:W-:Y:S01]  /*21120*/  @P1 IADD3.X R7, R0, UR7, RZ, P2, !PT ;  /* 0x0000000700071c10 */ /* 0x000fe200097fe4ff */
[----:B------:R-:W-:Y:S01]  /*21130*/  IMAD.U32 R20, RZ, RZ, UR4 ;  /* 0x00000004ff147e24 */ /* 0x000fe2000f8e00ff */
[----:B----4-:R-:W-:-:S05]  /*21140*/  ISETP.NE.AND P2, PT, R8, RZ, PT ;  /* 0x000000ff0800720c */ /* 0x010fca0003f45270 */
[----:B------:R0:W5:Y:S08]  /*21150*/  @P1 LDG.E R20, desc[UR8][R6.64] ;  /* 0x0000000806141981 */ /* 0x000170000c1e1900 */
[----:B------:R-:W2:Y:S02]  /*21160*/  @!P2 LDC R8, c[0x0][0xad4] ;  /* 0x0002b500ff08ab82 */ /* 0x000ea40000000800 */
        /* <DEDUP_REMOVED lines=8> */
.L_x_6874:
[----:B------:R-:W-:Y:S01]  /*211f0*/  BSSY B1, `(.L_x_6875) ;  /* 0x000003b000017945 */ /* 0x000fe20003800000 */
[----:B------:R-:W-:Y:S02]  /*21200*/  SEL R27, R10, RZ, !P0 ;  /* 0x000000ff0a1b7207 */ /* 0x000fe40004000000 */
[----:B------:R-:W-:Y:S02]  /*21210*/  SEL R26, R9, RZ, !P0 ;  /* 0x000000ff091a7207 */ /* 0x000fe40004000000 */
[----:B-----5:R-:W-:Y:S01]  /*21220*/  SHF.R.S32.HI R24, RZ, 0x1f, R3 ;  /* 0x0000001fff187819 */ /* 0x020fe20000011403 */
[----:B------:R-:W-:Y:S06]  /*21230*/  @P3 BRA `(.L_x_6876) ;  /* 0x0000000000d83947 */ /* 0x000fec0003800000 */
[----:B0-----:R-:W2:Y:S01]  /*21240*/  LDL R4, [R1+0x6c] ;  /* 0x00006c0001047983 */ /* 0x001ea20000100800 */
[----:B------:R-:W0:Y:S01]  /*21250*/  LDC R33, c[0x0][0xbe8] ;  /* 0x0002fa00ff217b82 */ /* 0x000e220000000800 */
[----:B------:R-:W2:Y:S02]  /*21260*/  S2R R0, SR_TID.X ;  /* 0x0000000000007919 */ /* 0x000ea40000002100 */
[----:B--2---:R-:W-:Y:S02]  /*21270*/  IMAD R0, R4, 0x80, R0 ;  /* 0x0000008004007824 */ /* 0x004fe400078e0200 */
[----:B0-----:R-:W-:Y:S02]  /*21280*/  IMAD R4, R20, R33, RZ ;  /* 0x0000002114047224 */ /* 0x001fe400078e02ff */
[----:B------:R-:W-:-:S05]  /*21290*/  VIADD R29, R0, 0xffffff80 ;  /* 0xffffff80001d7836 */ /* 0x000fca0000000000 */
        /* <DEDUP_REMOVED lines=11> */
[----:B------:R-:W4:Y:S08]  /*21350*/  LDC.64 R6, c[0x0][R14+0x220] ;  /* 0x000088000e067b82 */ /* 0x000f300000000a00 */
[----:B------:R-:W2:Y:S08]  /*21360*/  LDC.64 R4, c[0x0][R14+0x218] ;  /* 0x000086000e047b82 */ /* 0x000eb00000000a00 */
[----:B------:R-:W5:Y:S08]  /*21370*/  LDC.64 R8, c[0x0][R14+0x228] ;  /* 0x00008a000e087b82 */ /* 0x000f700000000a00 */
[----:B------:R-:W1:Y:S08]  /*21380*/  @P1 LDC R0, c[0x0][0xbec] ;  /* 0x0002fb00ff001b82 */ /* 0x000e700000000800 */
[----:B------:R-:W5:Y:S08]  /*21390*/  LDC.64 R10, c[0x0][R14+0x210] ;  /* 0x000084000e0a7b82 */ /* 0x000f700000000a00 */
[----:B------:R-:W5:Y:S01]  /*213a0*/  @P1 LDC R25, c[0x0][0xbf0] ;  /* 0x0002fc00ff191b82 */ /* 0x000f620000000800 */
[----:B-1----:R-:W-:-:S07]  /*213b0*/  @P1 IMAD.HI.U32 R0, R29, R0, RZ ;  /* 0x000000001d001227 */ /* 0x002fce00078e00ff */
[----:B0-----:R-:W0:Y:S01]  /*213c0*/  @!P0 LDC R30, c[0x0][0xb50] ;  /* 0x0002d400ff1e8b82 */ /* 0x001e220000000800 */
[----:B----4-:R-:W-:-:S07]  /*213d0*/  IMAD R7, R7, R27, RZ ;  /* 0x0000001b07077224 */ /* 0x010fce00078e02ff */
[----:B------:R-:W1:Y:S01]  /*213e0*/  @!P0 LDC R31, c[0x0][0xb54] ;  /* 0x0002d500ff1f8b82 */ /* 0x000e620000000800 */
[----:B-----5:R-:W-:Y:S01]  /*213f0*/  @P1 SHF.R.U32.HI R15, RZ, R25, R0 ;  /* 0x00000019ff0f1219 */ /* 0x020fe20000011600 */
        /* <DEDUP_REMOVED lines=18> */
[----:B------:R-:W-:Y:S01]  /*21520*/  SHF.R.S32.HI R9, RZ, 0x1f, R7 ;  /* 0x0000001fff097819 */ /* 0x000fe20000011407 */
[----:B------:R-:W-:-:S04]  /*21530*/  IMAD.WIDE.U32 R4, R10, R7, R4 ;  /* 0x000000070a047225 */ /* 0x000fc800078e0004 */
[----:B------:R-:W-:Y:S01]  /*21540*/  IMAD R9, R10, R9, R0 ;  /* 0x000000090a097224 */ /* 0x000fe200078e0200 */
[----:B0-----:R-:W-:-:S03]  /*21550*/  LEA R6, P0, R4, R30, 0x2 ;  /* 0x0000001e04067211 */ /* 0x001fc600078010ff */
[----:B------:R-:W-:Y:S02]  /*21560*/  IMAD.IADD R0, R5, 0x1, R9 ;  /* 0x0000000105007824 */ /* 0x000fe400078e0209 */
[----:B------:R-:W-:-:S03]  /*21570*/  IMAD.MOV.U32 R5, RZ, RZ, -0x800000 ;  /* 0xff800000ff057424 */ /* 0x000fc600078e00ff */
[----:B-1----:R-:W-:-:S05]  /*21580*/  LEA.HI.X R7, R4, R31, R0, 0x2, P0 ;  /* 0x0000001f04077211 */ /* 0x002fca00000f1400 */
[----:B------:R2:W-:Y:S02]  /*21590*/  STG.E desc[UR4][R6.64], R5 ;  /* 0x0000000506007986 */ /* 0x0005e4000c101904 */
.L_x_6876:
[----:B------:R-:W-:Y:S05]  /*215a0*/  BSYNC B1 ;  /* 0x0000000000017941 */ /* 0x000fea0003800000 */
.L_x_6875:
[----:B------:R-:W-:Y:S05]  /*215b0*/  @P2 BRA `(.L_x_6869) ;  /* 0x0000000400e42947 */ /* 0x000fea0003800000 */
[----:B------:R-:W3:Y:S01]  /*215c0*/  LDL.LU R12, [R1+0x58] ;  /* 0x00005800010c7983 */ /* 0x000ee20000300800 */
[----:B------:R-:W4:Y:S01]  /*215d0*/  LDC R21, c[0x0][0xbe8] ;  /* 0x0002fa00ff157b82 */ /* 0x000f220000000800 */
[----:B0-2---:R-:W-:Y:S01]  /*215e0*/  SHF.R.S32.HI R6, RZ, 0x1f, R28 ;  /* 0x0000001fff067819 */ /* 0x005fe2000001141c */
[----:B------:R-:W-:Y:S01]  /*215f0*/  ULDC.64 UR4, c[0x0][0xaa0] ;  /* 0x0002a80000047ab9 */ /* 0x000fe20000000a00 */
[----:B------:R-:W2:Y:S01]  /*21600*/  LDL.LU R10, [R1+0x6c] ;  /* 0x00006c00010a7983 */ /* 0x000ea20000300800 */
[----:B------:R-:W-:Y:S01]  /*21610*/  IMAD R0, R24, UR4, RZ ;  /* 0x0000000418007c24 */ /* 0x000fe2000f8e02ff */
[----:B------:R-:W-:Y:S01]  /*21620*/  LEA.HI R6, R6, R28, RZ, 0x3 ;  /* 0x0000001c06067211 */ /* 0x000fe200078f18ff */
[C---:B------:R-:W-:Y:S01]  /*21630*/  IMAD.WIDE.U32 R4, R3.reuse, UR4, RZ ;  /* 0x0000000403047c25 */ /* 0x040fe2000f8e00ff */
[----:B------:R-:W-:Y:S02]  /*21640*/  ULDC.64 UR6, c[0x0][0xaf0] ;  /* 0x0002bc0000067ab9 */ /* 0x000fe40000000a00 */
[----:B------:R-:W-:Y:S01]  /*21650*/  LOP3.LUT R6, R6, 0xfffffff8, RZ, 0xc0, !PT ;  /* 0xfffffff806067812 */ /* 0x000fe200078ec0ff */
[----:B------:R-:W-:Y:S01]  /*21660*/  IMAD R7, R3, UR5, R0 ;  /* 0x0000000503077c24 */ /* 0x000fe2000f8e0200 */
[----:B------:R-:W-:-:S03]  /*21670*/  ULDC.64 UR4, c[0x0][0xae8] ;  /* 0x0002ba0000047ab9 */ /* 0x000fc60000000a00 */
[----:B------:R-:W-:Y:S02]  /*21680*/  IMAD.IADD R6, R28, 0x1, -R6 ;  /* 0x000000011c067824 */ /* 0x000fe400078e0a06 */
[----:B------:R-:W-:Y:S02]  /*21690*/  IMAD.IADD R5, R5, 0x1, R7 ;  /* 0x0000000105057824 */ /* 0x000fe400078e0207 */
[----:B------:R-:W-:Y:S02]  /*216a0*/  IMAD R0, R6, 0x20, R22 ;  /* 0x0000002006007824 */ /* 0x000fe400078e0216 */
[----:B------:R-:W-:Y:S01]  /*216b0*/  IMAD R6, R26, UR6, RZ ;  /* 0x000000061a067c24 */ /* 0x000fe2000f8e02ff */
[----:B----4-:R-:W-:-:S13]  /*216c0*/  ISETP.NE.AND P0, PT, R21, 0x1, PT ;  /* 0x000000011500780c */ /* 0x010fda0003f05270 */
[----:B------:R-:W0:Y:S08]  /*216d0*/  @P0 LDC R9, c[0x0][0xbec] ;  /* 0x0002fb00ff090b82 */ /* 0x000e300000000800 */
[----:B------:R-:W4:Y:S01]  /*216e0*/  @P0 LDC R11, c[0x0][0xbf0] ;  /* 0x0002fc00ff0b0b82 */ /* 0x000f220000000800 */
[----:B---3--:R-:W-:-:S04]  /*216f0*/  IMAD.WIDE.U32 R4, R12, UR4, R4 ;  /* 0x000000040c047c25 */ /* 0x008fc8000f8e0004 */
[----:B--2---:R-:W-:Y:S02]  /*21700*/  IMAD R8, R10, 0x80, R0 ;  /* 0x000000800a087824 */ /* 0x004fe400078e0200 */
[----:B------:R-:W-:Y:S01]  /*21710*/  IMAD R5, R12, UR5, R5 ;  /* 0x000000050c057c24 */ /* 0x000fe2000f8e0205 */
[----:B------:R-:W-:Y:S01]  /*21720*/  ULDC.64 UR4, c[0x0][0xae0] ;  /* 0x0002b80000047ab9 */ /* 0x000fe20000000a00 */
[----:B0-----:R-:W-:-:S04]  /*21730*/  @P0 IMAD.HI.U32 R0, R8, R9, RZ ;  /* 0x0000000908000227 */ /* 0x001fc800078e00ff */
[----:B------:R-:W-:Y:S01]  /*21740*/  IMAD.MOV.U32 R3, RZ, RZ, R8 ;  /* 0x000000ffff037224 */ /* 0x000fe200078e0008 */
[----:B----4-:R-:W-:Y:S01]  /*21750*/  @P0 SHF.R.U32.HI R3, RZ, R11, R0 ;  /* 0x0000000bff030219 */ /* 0x010fe20000011600 */
[C---:B------:R-:W-:Y:S02]  /*21760*/  IMAD R9, R27.reuse, UR7, R6 ;  /* 0x000000071b097c24 */ /* 0x040fe4000f8e0206 */
[----:B------:R-:W-:Y:S01]  /*21770*/  IMAD.WIDE.U32 R4, R27, UR6, R4 ;  /* 0x000000061b047c25 */ /* 0x000fe2000f8e0004 */
[----:B------:R-:W-:-:S03]  /*21780*/  SHF.R.S32.HI R0, RZ, 0x1f, R3 ;  /* 0x0000001fff007819 */ /* 0x000fc60000011403 */
        /* <DEDUP_REMOVED lines=8> */
[----:B------:R-:W-:Y:S02]  /*21810*/  IMAD R0, R0, UR4, RZ ;  /* 0x0000000400007c24 */ /* 0x000fe4000f8e02ff */
[----:B------:R-:W-:Y:S02]  /*21820*/  IMAD.IADD R5, R5, 0x1, R9 ;  /* 0x0000000105057824 */ /* 0x000fe400078e0209 */
[C---:B------:R-:W-:Y:S02]  /*21830*/  IMAD R3, R7.reuse, UR5, R0 ;  /* 0x0000000507037c24 */ /* 0x040fe4000f8e0200 */
[----:B------:R-:W-:Y:S01]  /*21840*/  IMAD.WIDE.U32 R4, R7, UR4, R4 ;  /* 0x0000000407047c25 */ /* 0x000fe2000f8e0004 */
[----:B------:R-:W-:Y:S01]  /*21850*/  ULDC.64 UR4, c[0x0][0xa80] ;  /* 0x0002a00000047ab9 */ /* 0x000fe20000000a00 */
[----:B------:R-:W-:Y:S02]  /*21860*/  SHF.R.S32.HI R7, RZ, 0x1f, R221 ;  /* 0x0000001fff077819 */ /* 0x000fe400000114dd */
[----:B------:R-:W-:Y:S01]  /*21870*/  IMAD.IADD R5, R5, 0x1, R3 ;  /* 0x0000000105057824 */ /* 0x000fe200078e0203 */
[----:B------:R-:W-:Y:S01]  /*21880*/  LEA R3, P0, R4, UR4, 0x1 ;  /* 0x0000000404037c11 */ /* 0x000fe2000f8008ff */
[----:B------:R-:W-:Y:S01]  /*21890*/  UMOV UR4, 0xffffffff ;  /* 0xffffffff00047882 */ /* 0x000fe20000000000 */
[----:B------:R-:W-:-:S02]  /*218a0*/  IMAD R6, R10, 0x80, R22 ;  /* 0x000000800a067824 */ /* 0x000fc400078e0216 */
[----:B------:R-:W-:Y:S01]  /*218b0*/  LEA.HI.X R4, R4, UR5, R5, 0x1, P0 ;  /* 0x0000000504047c11 */ /* 0x000fe200080f0c05 */
[----:B------:R-:W-:Y:S08]  /*218c0*/  BRA.DIV UR4, `(.L_x_6877) ;  /* 0x0000008e04947947 */ /* 0x000ff0000b800000 */
[----:B------:R0:W2:Y:S04]  /*218d0*/  SHFL.IDX PT, R0, R4, RZ, 0x181f ;  /* 0x00181fff04007589 */ /* 0x0000a800000e0000 */
[----:B------:R0:W3:Y:S02]  /*218e0*/  SHFL.IDX PT, R14, R3, RZ, 0x181f ;  /* 0x00181fff030e7589 */ /* 0x0000e400000e0000 */
.L_x_7092:
[----:B------:R-:W-:Y:S01]  /*218f0*/  IMAD R20, R20, R21, RZ ;  /* 0x0000001514147224 */ /* 0x000fe200078e02ff */
[----:B------:R-:W-:Y:S04]  /*21900*/  BSSY B1, `(.L_x_6878) ;  /* 0x000000d000017945 */ /* 0x000fe80003800000 */
[----:B------:R-:W-:-:S13]  /*21910*/  ISETP.GE.AND P0, PT, R6, R20, PT ;  /* 0x000000140600720c */ /* 0x000fda0003f06270 */
[----:B------:R-:W-:Y:S05]  /*21920*/  @P0 BRA `(.L_x_6879) ;  /* 0x0000000000280947 */ /* 0x000fea0003800000 */
        /* <DEDUP_REMOVED lines=10> */
.L_x_6879:
[----:B------:R-:W-:Y:S05]  /*219d0*/  BSYNC B1 ;  /* 0x0000000000017941 */ /* 0x000fea0003800000 */
.L_x_6878:
[----:B------:R-:W-:-:S03]  /*219e0*/  UMOV UR4, 0xffffffff ;  /* 0xffffffff00047882 */ /* 0x000fc60000000000 */
[----:B------:R-:W-:Y:S05]  /*219f0*/  BRA.DIV UR4, `(.L_x_6880) ;  /* 0x0000008e047c7947 */ /* 0x000fea000b800000 */
[----:B--2---:R2:W0:Y:S04]  /*21a00*/  SHFL.IDX PT, R0, R4, 0x1, 0x181f ;  /* 0x00381f0004007f89 */ /* 0x00442800000e0000 */
[----:B---34-:R2:W3:Y:S02]  /*21a10*/  SHFL.IDX PT, R14, R3, 0x1, 0x181f ;  /* 0x00381f00030e7f89 */ /* 0x0184e400000e0000 */
.L_x_7096:
        /* <DEDUP_REMOVED lines=12> */
[----:B------:R4:W-:Y:S04]  /*21ae0*/  @!P2 ST.E.128 desc[UR6][R8.64], RZ ;  /* 0x000000ff0800a985 */ /* 0x0009e8000c101d06 */
[----:B------:R4:W-:Y:S02]  /*21af0*/  @!P3 ST.E.128 desc[UR6][R14.64], RZ ;  /* 0x000000ff0e00b985 */ /* 0x0009e4000c101d06 */
.L_x_6882:
[----:B------:R-:W-:Y:S05]  /*21b00*/  BSYNC B1 ;  /* 0x0000000000017941 */ /* 0x000fea0003800000 */
.L_x_6881:
[----:B------:R-:W-:-:S03]  /*21b10*/  UMOV UR4, 0xffffffff ;  /* 0xffffffff00047882 */ /* 0x000fc60000000000 */
[----:B------:R-:W-:Y:S05]  /*21b20*/  BRA.DIV UR4, `(.L_x_6883) ;  /* 0x0000008e04787947 */ /* 0x000fea000b800000 */
[----:B0-----:R0:W0:Y:S04]  /*21b30*/  SHFL.IDX PT, R0, R4, 0x2, 0x181f ;  /* 0x00581f0004007f89 */ /* 0x00102800000e0000 */
[----:B---34-:R3:W4:Y:S02]  /*21b40*/  SHFL.IDX PT, R14, R3, 0x2, 0x181f ;  /* 0x00581f00030e7f89 */ /* 0x01872400000e0000 */
.L_x_7100:
        /* <DEDUP_REMOVED lines=8> */
[CC--:B----4-:R-:W-:Y:S02]  /*21bd0*/  @!P2 LEA R8, P0, R16.reuse, R14.reuse, 0x1 ;  /* 0x0000000e1008a211 */ /* 0x0d0fe400078008ff */
[C---:B------:R-:W-:Y:S02]  /*21be0*/  @!P3 LEA R14, P1, R221.reuse, R14, 0x1 ;  /* 0x0000000edd0eb211 */ /* 0x040fe400078208ff */
[-C--:B0-----:R-:W-:Y:S02]  /*21bf0*/  @!P2 LEA.HI.X R9, R16, R0.reuse, R17, 0x1, P0 ;  /* 0x000000001009a211 */ /* 0x081fe400000f0c11 */
[----:B------:R-:W-:-:S03]  /*21c00*/  @!P3 LEA.HI.X R15, R221, R0, R7, 0x1, P1 ;  /* 0x00000000dd0fb211 */ /* 0x000fc600008f0c07 */
[----:B------:R0:W-:Y:S04]  /*21c10*/  @!P2 ST.E.128 desc[UR6][R8.64], RZ ;  /* 0x000000ff0800a985 */ /* 0x0001e8000c101d06 */
[----:B------:R0:W-:Y:S02]  /*21c20*/  @!P3 ST.E.128 desc[UR6][R14.64], RZ ;  /* 0x000000ff0e00b985 */ /* 0x0001e4000c101d06 */
.L_x_6885:
[----:B------:R-:W-:Y:S05]  /*21c30*/  BSYNC B1 ;  /* 0x0000000000017941 */ /* 0x000fea0003800000 */
.L_x_6884:
[----:B------:R-:W-:-:S03]  /*21c40*/  UMOV UR4, 0xffffffff ;  /* 0xffffffff00047882 */ /* 0x000fc60000000000 */
[----:B------:R-:W-:Y:S05]  /*21c50*/  BRA.DIV UR4, `(.L_x_6886) ;  /* 0x0000008e04747947 */ /* 0x000fea000b800000 */
[----:B0-----:R0:W0:Y:S04]  /*21c60*/  SHFL.IDX PT, R0, R4, 0x3, 0x181f ;  /* 0x00781f0004007f89 */ /* 0x00102800000e0000 */
[----:B----4-:R4:W0:Y:S02]  /*21c70*/  SHFL.IDX PT, R14, R3, 0x3, 0x181f ;  /* 0x00781f00030e7f89 */ /* 0x01082400000e0000 */
.L_x_7104:
[----:B--234-:R-:W-:-:S05]  /*21c80*/  VIADD R3, R6, 0x60 ;  /* 0x0000006006037836 */ /* 0x01cfca0000000000 */
[----:B------:R-:W-:-:S13]  /*21c90*/  ISETP.GE.AND P0, PT, R3, R20, PT ;  /* 0x000000140300720c */ /* 0x000fda0003f06270 */
[----:B------:R-:W-:Y:S05]  /*21ca0*/  @P0 BRA `(.L_x_6869) ;  /* 0x0000000000280947 */ /* 0x000fea0003800000 */
[----:B------:R-:W-:Y:S01]  /*21cb0*/  ULDC UR4, c[0x0][0xac8] ;  /* 0x0002b20000047ab9 */ /* 0x000fe20000000800 */
[----:B------:R-:W-:Y:S01]  /*21cc0*/  ULDC.64 UR6, c[0x0][0x208] ;  /* 0x0000820000067ab9 */ /* 0x000fe20000000a00 */
[----:B------:R-:W-:Y:S02]  /*21cd0*/  ISETP.GE.AND P2, PT, R16, UR4, PT ;  /* 0x0000000410007c0c */ /* 0x000fe4000bf46270 */
[----:B------:R-:W-:-:S11]  /*21ce0*/  ISETP.GE.AND P3, PT, R221, UR4, PT ;  /* 0x00000004dd007c0c */ /* 0x000fd6000bf66270 */
[CC--:B0-----:R-:W-:Y:S02]  /*21cf0*/  @!P2 LEA R4, P0, R16.reuse, R14.reuse, 0x1 ;  /* 0x0000000e1004a211 */ /* 0x0c1fe400078008ff */
[C---:B------:R-:W-:Y:S02]  /*21d00*/  @!P3 LEA R14, P1, R221.reuse, R14, 0x1 ;  /* 0x0000000edd0eb211 */ /* 0x040fe400078208ff */
[-C--:B------:R-:W-:Y:S02]  /*21d10*/  @!P2 LEA.HI.X R5, R16, R0.reuse, R17, 0x1, P0 ;  /* 0x000000001005a211 */ /* 0x080fe400000f0c11 */
[----:B------:R-:W-:-:S03]  /*21d20*/  @!P3 LEA.HI.X R15, R221, R0, R7, 0x1, P1 ;  /* 0x00000000dd0fb211 */ /* 0x000fc600008f0c07 */
[----:B------:R3:W-:Y:S04]  /*21d30*/  @!P2 ST.E.128 desc[UR6][R4.64], RZ ;  /* 0x000000ff0400a985 */ /* 0x0007e8000c101d06 */
[----:B------:R3:W-:Y:S02]  /*21d40*/  @!P3 ST.E.128 desc[UR6][R14.64], RZ ;  /* 0x000000ff0e00b985 */ /* 0x0007e4000c101d06 */
.L_x_6869:
[----:B------:R-:W-:Y:S05]  /*21d50*/  BSYNC B0 ;  /* 0x0000000000007941 */ /* 0x000fea0003800000 */
.L_x_6855:
[----:B------:R-:W-:Y:S02]  /*21d60*/  ULDC UR4, c[0x0][0xc3c] ;  /* 0x00030f0000047ab9 */ /* 0x000fe40000000800 */
[----:B-1----:R-:W-:-:S13]  /*21d70*/  ISETP.GE.AND P0, PT, R151, UR4, PT ;  /* 0x0000000497007c0c */ /* 0x002fda000bf06270 */
[----:B------:R-:W-:Y:S05]  /*21d80*/  @!P0 BRA `(.L_x_6887) ;  /* 0xfffffdf400708947 */ /* 0x000fea000383ffff */
[----:B------:R-:W-:Y:S05]  /*21d90*/  BRA `(.L_x_6656) ;  /* 0x0000007800e87947 */ /* 0x000fea0003800000 */
.L_x_6654:
[----:B------:R-:W-:-:S08]  /*21da0*/  NOP ;  /* 0x0000000000007918 */ /* 0x000fd00000000000 */
[----:B------:R-:W0:-:S00]  /*21db0*/  USETMAXREG.DEALLOC.CTAPOOL 0x18 ;  /* 0x00000018000079c8 */ /* 0x000e0000080e0500 */
[----:B0-----:R-:W2:Y:S01]  /*21dc0*/  LDL.LU R2, [R1] ;  /* 0x0000000001027983 */ /* 0x001ea20000300800 */
[----:B------:R-:W-:Y:S01]  /*21dd0*/  LOP3.LUT R0, R0, 0x3, RZ, 0xc0, !PT ;  /* 0x0000000300007812 */ /* 0x000fe200078ec0ff */
[----:B------:R-:W-:-:S05]  /*21de0*/  IMAD.MOV.U32 R7, RZ, RZ, RZ ;  /* 0x000000ffff077224 */ /* 0x000fca00078e00ff */
[----:B------:R-:W0:Y:S02]  /*21df0*/  SHFL.IDX PT, R0, R0, RZ, 0x1f ;  /* 0x00001fff00007589 */ /* 0x000e2400000e0000 */
[----:B0-----:R-:W-:Y:S02]  /*21e00*/  ISETP.NE.AND P0, PT, R0, RZ, PT ;  /* 0x000000ff0000720c */ /* 0x001fe40003f05270 */
[----:B--2---:R-:W-:-:S11]  /*21e10*/  LOP3.LUT R2, R2, 0xffffffef, RZ, 0xc0, !PT ;  /* 0xffffffef02027812 */ /* 0x004fd600078ec0ff */
[----:B------:R-:W-:-:S05]  /*21e20*/  @P0 LOP3.LUT R2, R2, 0x10, RZ, 0xfc, !PT ;  /* 0x0000001002020812 */ /* 0x000fca00078efcff */
[----:B------:R0:W-:Y:S01]  /*21e30*/  STL [R1], R2 ;  /* 0x0000000201007387 */ /* 0x0001e20000100800 */
[----:B------:R-:W-:Y:S05]  /*21e40*/  @!P0 BRA `(.L_x_6888) ;  /* 0x0000000000248947 */ /* 0x000fea0003800000 */
[----:B------:R-:W1:Y:S08]  /*21e50*/  S2UR UR5, SR_CgaCtaId ;  /* 0x00000000000579c3 */ /* 0x000e700000008800 */
[----:B------:R-:W-:Y:S06]  /*21e60*/  BAR.SYNC.DEFER_BLOCKING 0x5, 0x180 ;  /* 0x0146000000007b1d */ /* 0x000fec0000010000 */
[----:B------:R-:W-:-:S02]  /*21e70*/  UMOV UR4, 0x400 ;  /* 0x0000040000047882 */ /* 0x000fc40000000000 */
[----:B-1----:R-:W-:-:S09]  /*21e80*/  ULEA UR4, UR5, UR4, 0x18 ;  /* 0x0000000405047291 */ /* 0x002fd2000f8ec03f */
[----:B------:R-:W1:Y:S04]  /*21e90*/  LDS.128 R8, [UR4+0x348d0] ;  /* 0x0348d004ff087984 */ /* 0x000e680008000c00 */
[----:B-1----:R1:W-:Y:S04]  /*21ea0*/  STL.64 [R1+0x10], R8 ;  /* 0x0000100801007387 */ /* 0x0023e80000100a00 */
[----:B------:R1:W-:Y:S01]  /*21eb0*/  STL.64 [R1+0x18], R10 ;  /* 0x0000180a01007387 */ /* 0x0003e20000100a00 */
[----:B------:R-:W-:Y:S06]  /*21ec0*/  BAR.ARV 0x4, 0x180 ;  /* 0x0106000000007b1d */ /* 0x000fec0000002000 */
[----:B------:R-:W-:Y:S05]  /*21ed0*/  BRA `(.L_x_6889) ;  /* 0x0000000800ac7947 */ /* 0x000fea0003800000 */
.L_x_6888:
        /* <DEDUP_REMOVED lines=44> */
.L_x_6892:
        /* <DEDUP_REMOVED lines=32> */
[----:B0-----:R-:W-:-:S04]  /*223a0*/  SEL R2, R2, RZ, P5 ;  /* 0x000000ff02027207 */ /* 0x001fc80002800000 */
[----:B------:R-:W-:-:S05]  /*223b0*/  IADD3 R2, R3, R2, RZ ;  /* 0x0000000203027210 */ /* 0x000fca0007ffe0ff */
[----:B------:R-:W0:Y:S02]  /*223c0*/  SHFL.IDX PT, R4, R2, 0x1f, 0x1f ;  /* 0x03e01f0002047f89 */ /* 0x000e2400000e0000 */
[----:B0-----:R-:W-:-:S04]  /*223d0*/  IMAD R11, R4, UR5, RZ ;  /* 0x00000005040b7c24 */ /* 0x001fc8000f8e02ff */
[----:B------:R-:W-:-:S05]  /*223e0*/  IMAD.IADD R8, R11, 0x1, R8 ;  /* 0x000000010b087824 */ /* 0x000fca00078e0208 */
[----:B------:R-:W-:-:S13]  /*223f0*/  ISETP.GT.AND P6, PT, R8, UR6, PT ;  /* 0x0000000608007c0c */ /* 0x000fda000bfc4270 */
[----:B------:R-:W-:Y:S05]  /*22400*/  @!P6 BRA `(.L_x_6892) ;  /* 0xfffffffc0064e947 */ /* 0x000fea000383ffff */
.L_x_6890:
        /* <DEDUP_REMOVED lines=20> */
.L_x_6893:
[----:B-1----:R-:W-:Y:S01]  /*22550*/  IMAD R10, R14, UR5, R11 ;  /* 0x000000050e0a7c24 */ /* 0x002fe2000f8e020b */
[----:B------:R-:W1:Y:S01]  /*22560*/  MUFU.RCP R12, R12 ;  /* 0x0000000c000c7308 */ /* 0x000e620000001000 */
[----:B------:R-:W-:Y:S02]  /*22570*/  IMAD R11, R16, R5, RZ ;  /* 0x00000005100b7224 */ /* 0x000fe400078e02ff */
[----:B0-----:R-:W-:Y:S01]  /*22580*/  IMAD.MOV.U32 R2, RZ, RZ, RZ ;  /* 0x000000ffff027224 */ /* 0x001fe200078e00ff */
[----:B------:R0:W-:Y:S03]  /*22590*/  STL [R1+0x10], R10 ;  /* 0x0000100a01007387 */ /* 0x0001e60000100800 */
        /* <DEDUP_REMOVED lines=49> */
.L_x_6891:
[----:B------:R-:W-:Y:S01]  /*228b0*/  IMAD.U32 R2, RZ, RZ, UR6 ;  /* 0x00000006ff027e24 */ /* 0x000fe2000f8e00ff */
[----:B------:R0:W-:Y:S04]  /*228c0*/  STL [R1+0x14], RZ ;  /* 0x000014ff01007387 */ /* 0x0001e80000100800 */
[----:B------:R0:W-:Y:S04]  /*228d0*/  STL [R1+0x18], RZ ;  /* 0x000018ff01007387 */ /* 0x0001e80000100800 */
[----:B------:R0:W-:Y:S02]  /*228e0*/  STL [R1+0x10], R2 ;  /* 0x0000100201007387 */ /* 0x0001e40000100800 */
.L_x_6894:
[----:B------:R-:W2:Y:S04]  /*228f0*/  LDL R8, [R1+0x10] ;  /* 0x0000100001087983 */ /* 0x000ea80000100800 */
        /* <DEDUP_REMOVED lines=9> */
.L_x_6889:
        /* <DEDUP_REMOVED lines=8> */
[----:B------:R-:W3:Y:S01]  /*22a10*/  LDL.LU R4, [R1] ;  /* 0x0000000001047983 */ /* 0x000ee20000300800 */
[C---:B--2---:R-:W-:Y:S01]  /*22a20*/  IMAD.SHL.U32 R0, R6.reuse, 0x8, RZ ;  /* 0x0000000806007824 */ /* 0x044fe200078e00ff */
[----:B------:R-:W2:Y:S01]  /*22a30*/  S2UR UR5, SR_CgaCtaId ;  /* 0x00000000000579c3 */ /* 0x000ea20000008800 */
[----:B------:R-:W-:Y:S01]  /*22a40*/  LOP3.LUT R5, R6, 0x7f, RZ, 0xc0, !PT ;  /* 0x0000007f06057812 */ /* 0x000fe200078ec0ff */
[----:B------:R-:W-:Y:S01]  /*22a50*/  UMOV UR4, 0x400 ;  /* 0x0000040000047882 */ /* 0x000fe20000000000 */
[----:B------:R-:W-:Y:S01]  /*22a60*/  BSSY B8, `(.L_x_6895) ;  /* 0x00006b5000087945 */ /* 0x000fe20003800000 */
[C---:B------:R-:W-:Y:S01]  /*22a70*/  LOP3.LUT R3, R0.reuse, 0x1f8, RZ, 0xc0, !PT ;  /* 0x000001f800037812 */ /* 0x040fe200078ec0ff */
[----:B------:R-:W-:Y:S01]  /*22a80*/  IMAD.MOV.U32 R19, RZ, RZ, RZ ;  /* 0x000000ffff137224 */ /* 0x000fe200078e00ff */
[C---:B------:R-:W-:Y:S01]  /*22a90*/  ISETP.NE.AND P1, PT, R5.reuse, RZ, PT ;  /* 0x000000ff0500720c */ /* 0x040fe20003f25270 */
[----:B0-----:R-:W-:Y:S01]  /*22aa0*/  IMAD.SHL.U32 R2, R5, 0x8, RZ ;  /* 0x0000000805027824 */ /* 0x001fe200078e00ff */
[----:B------:R-:W-:Y:S01]  /*22ab0*/  LOP3.LUT R3, R3, 0x38, R6, 0x78, !PT ;  /* 0x0000003803037812 */ /* 0x000fe200078e7806 */
[----:B------:R-:W-:Y:S01]  /*22ac0*/  ULDC.64 UR38, c[0x0][0x198] ;  /* 0x0000660000267ab9 */ /* 0x000fe20000000a00 */
[----:B------:R-:W-:Y:S01]  /*22ad0*/  LOP3.LUT R0, R0, 0x38, RZ, 0xc0, !PT ;  /* 0x0000003800007812 */ /* 0x000fe200078ec0ff */
[----:B------:R-:W-:Y:S01]  /*22ae0*/  ULOP3.LUT UR37, UR60, 0x2, URZ, 0xfc, !UPT ;  /* 0x000000023c257892 */ /* 0x000fe2000f8efc3f */
[----:B------:R-:W-:Y:S01]  /*22af0*/  LOP3.LUT R3, R3, 0x200, R2, 0xf8, !PT ;  /* 0x0000020003037812 */ /* 0x000fe200078ef802 */
[----:B------:R-:W-:Y:S01]  /*22b00*/  ULDC UR36, c[0x0][0xc] ;  /* 0x0000030000247ab9 */ /* 0x000fe20000000800 */
[C---:B------:R-:W-:Y:S01]  /*22b10*/  LOP3.LUT P0, R2, R6.reuse, 0x1f, RZ, 0xc0, !PT ;  /* 0x0000001f06027812 */ /* 0x040fe2000780c0ff */
[----:B------:R-:W-:Y:S01]  /*22b20*/  IMAD.SHL.U32 R6, R6, 0x10, RZ ;  /* 0x0000001006067824 */ /* 0x000fe200078e00ff */
[----:B------:R-:W-:-:S03]  /*22b30*/  LOP3.LUT R0, R0, 0x40, RZ, 0xfc, !PT ;  /* 0x0000004000007812 */ /* 0x000fc600078efcff */
[----:B------:R0:W-:Y:S01]  /*22b40*/  STL [R1+0x2c], R2 ;  /* 0x00002c0201007387 */ /* 0x0001e20000100800 */
[----:B--2---:R-:W-:Y:S01]  /*22b50*/  ULEA UR4, UR5, UR4, 0x18 ;  /* 0x0000000405047291 */ /* 0x004fe2000f8ec03f */
[----:B0-----:R-:W-:-:S05]  /*22b60*/  SHF.R.U32.HI R2, RZ, 0x3, R5 ;  /* 0x00000003ff027819 */ /* 0x001fca0000011605 */
[----:B------:R-:W-:Y:S01]  /*22b70*/  IMAD.U32 R18, RZ, RZ, UR4 ;  /* 0x00000004ff127e24 */ /* 0x000fe2000f8e00ff */
[----:B---3--:R-:W-:-:S04]  /*22b80*/  LOP3.LUT R4, R4, 0xfffffffd, RZ, 0xc0, !PT ;  /* 0xfffffffd04047812 */ /* 0x008fc800078ec0ff */
[----:B------:R-:W-:-:S04]  /*22b90*/  @P1 LOP3.LUT R4, R4, 0x2, RZ, 0xfc, !PT ;  /* 0x0000000204041812 */ /* 0x000fc800078efcff */
[----:B------:R-:W-:-:S04]  /*22ba0*/  LOP3.LUT R4, R4, 0xfffffffe, RZ, 0xc0, !PT ;  /* 0xfffffffe04047812 */ /* 0x000fc800078ec0ff */
[----:B------:R-:W-:Y:S02]  /*22bb0*/  @P0 LOP3.LUT R4, R4, 0x1, RZ, 0xfc, !PT ;  /* 0x0000000104040812 */ /* 0x000fe400078efcff */
[----:B------:R-:W-:Y:S02]  /*22bc0*/  ISETP.NE.OR P0, PT, R5, RZ, !P0 ;  /* 0x000000ff0500720c */ /* 0x000fe40004705670 */
[----:B------:R-:W-:Y:S01]  /*22bd0*/  LOP3.LUT R5, R2, 0x70, R6, 0xf8, !PT ;  /* 0x0000007002057812 */ /* 0x000fe200078ef806 */
[----:B------:R-:W-:Y:S01]  /*22be0*/  IMAD R2, R3, 0x2, R18 ;  /* 0x0000000203027824 */ /* 0x000fe200078e0212 */
[----:B------:R-:W-:-:S04]  /*22bf0*/  LOP3.LUT R4, R4, 0xfffffff7, RZ, 0xc0, !PT ;  /* 0xfffffff704047812 */ /* 0x000fc800078ec0ff */
[----:B------:R0:W-:Y:S04]  /*22c00*/  STL [R1+0x34], R2 ;  /* 0x0000340201007387 */ /* 0x0001e80000100800 */
[----:B------:R2:W-:Y:S01]  /*22c10*/  STL [R1+0x5c], RZ ;  /* 0x00005cff01007387 */ /* 0x0005e20000100800 */
[----:B------:R-:W-:Y:S01]  /*22c20*/  @P0 LOP3.LUT R4, R4, 0x8, RZ, 0xfc, !PT ;  /* 0x0000000804040812 */ /* 0x000fe200078efcff */
[----:B0-----:R-:W-:-:S04]  /*22c30*/  IMAD.MOV.U32 R2, RZ, RZ, 0x1 ;  /* 0x00000001ff027424 */ /* 0x001fc800078e00ff */
[----:B------:R2:W-:Y:S04]  /*22c40*/  STL [R1], R4 ;  /* 0x0000000401007387 */ /* 0x0005e80000100800 */
[----:B------:R2:W-:Y:S04]  /*22c50*/  STL [R1+0x24], R2 ;  /* 0x0000240201007387 */ /* 0x0005e80000100800 */
[----:B------:R2:W-:Y:S04]  /*22c60*/  STL [R1+0x20], RZ ;  /* 0x000020ff01007387 */ /* 0x0005e80000100800 */
[----:B------:R2:W-:Y:S02]  /*22c70*/  STL [R1+0xc], R2 ;  /* 0x00000c0201007387 */ /* 0x0005e40000100800 */
.L_x_7036:
[----:B---3--:R-:W3:Y:S01]  /*22c80*/  LDL R0, [R1+0x1c] ;  /* 0x00001c0001007983 */ /* 0x008ee20000100800 */
[----:B--2---:R-:W3:Y:S01]  /*22c90*/  LDC.64 R2, c[0x0][0xc88] ;  /* 0x00032200ff027b82 */ /* 0x004ee20000000a00 */
[----:B------:R-:W-:Y:S01]  /*22ca0*/  ULDC.64 UR4, c[0x0][0x208] ;  /* 0x0000820000047ab9 */ /* 0x000fe20000000a00 */
[----:B---3--:R-:W-:-:S05]  /*22cb0*/  IMAD.WIDE R2, R0, 0x4, R2 ;  /* 0x0000000400027825 */ /* 0x008fca00078e0202 */
[----:B------:R-:W2:Y:S01]  /*22cc0*/  LDG.E R15, desc[UR4][R2.64] ;  /* 0x00000004020f7981 */ /* 0x000ea2000c1e1900 */
        /* <DEDUP_REMOVED lines=15> */
[----:B------:R-:W-:Y:S01]  /*22dc0*/  STL [R1+0x38], R15 ;  /* 0x0000380f01007387 */ /* 0x000fe20000100800 */
[C-C-:B------:R-:W-:Y:S02]  /*22dd0*/  SHF.L.U64.HI R13, R15.reuse, 0x2, R4.reuse ;  /* 0x000000020f0d7819 */ /* 0x140fe40000010204 */
[----:B------:R-:W-:Y:S01]  /*22de0*/  @P0 LEA.HI.X R3, R15, UR5, R4, 0x2, P1 ;  /* 0x000000050f030c11 */ /* 0x000fe200088f1404 */
[----:B------:R-:W-:Y:S01]  /*22df0*/  ULDC.64 UR4, c[0x0][0xa00] ;  /* 0x0002800000047ab9 */ /* 0x000fe20000000a00 */
[C---:B-1----:R-:W-:Y:S01]  /*22e00*/  @P3 IADD3 R8, P1, R14.reuse, UR10, RZ ;  /* 0x0000000a0e083c10 */ /* 0x042fe2000ff3e0ff */
[----:B0-----:R0:W-:Y:S03]  /*22e10*/  STL [R1+0x50], R4 ;  /* 0x0000500401007387 */ /* 0x0011e60000100800 */
        /* <DEDUP_REMOVED lines=42> */
.L_x_6896:
        /* <DEDUP_REMOVED lines=19> */
.L_x_6897:
[----:B------:R-:W-:Y:S05]  /*231f0*/  @!P2 BRA `(.L_x_6898) ;  /* 0x000000000010a947 */ /* 0x000fea0003800000 */
[----:B------:R-:W-:Y:S02]  /*23200*/  ULDC.64 UR4, c[0x0][0x208] ;  /* 0x0000820000047ab9 */ /* 0x000fe40000000a00 */
[----:B------:R-:W2:Y:S04]  /*23210*/  LDG.E R8, desc[UR4][R6.64] ;  /* 0x0000000406087981 */ /* 0x000ea8000c1e1900 */
[----:B------:R-:W2:Y:S02]  /*23220*/  LDG.E R6, desc[UR4][R6.64+0x4] ;  /* 0x0000040406067981 */ /* 0x000ea4000c1e1900 */
[----:B--2---:R-:W-:-:S07]  /*23230*/  IMAD.IADD R8, R6, 0x1, -R8 ;  /* 0x0000000106087824 */ /* 0x004fce00078e0a08 */
.L_x_6898:
[----:B------:R-:W-:Y:S01]  /*23240*/  ULDC.64 UR4, c[0x0][0x208] ;  /* 0x0000820000047ab9 */ /* 0x000fe20000000a00 */
[----:B-----5:R-:W-:Y:S01]  /*23250*/  IMAD.IADD R6, R8, 0x1, -R0 ;  /* 0x0000000108067824 */ /* 0x020fe200078e0a00 */
[----:B0-----:R-:W2:Y:S04]  /*23260*/  LDL.LU R3, [R1] ;  /* 0x0000000001037983 */ /* 0x001ea80000300800 */
[----:B------:R-:W3:Y:S04]  /*23270*/  @P0 LDG.E R0, desc[UR4][R4.64] ;  /* 0x0000000404000981 */ /* 0x000ee8000c1e1900 */
[----:B------:R-:W3:Y:S01]  /*23280*/  @P0 LDG.E R4, desc[UR4][R4.64+0x4] ;  /* 0x0000040404040981 */ /* 0x000ee2000c1e1900 */
        /* <DEDUP_REMOVED lines=15> */
[----:B------:R0:W-:Y:S01]  /*23380*/  STL [R1], R3 ;  /* 0x0000000301007387 */ /* 0x0001e20000100800 */
        /* <DEDUP_REMOVED lines=30> */
.L_x_6900:
[----:B------:R-:W-:Y:S05]  /*23570*/  BSYNC B0 ;  /* 0x0000000000007941 */ /* 0x000fea0003800000 */
.L_x_6899:
        /* <DEDUP_REMOVED lines=25> */
.L_x_7107:
[----:B-1----:R-:W-:Y:S02]  /*23710*/  ISETP.NE.AND P0, PT, R14, RZ, PT ;  /* 0x000000ff0e00720c */ /* 0x002fe40003f05270 */
[----:B------:R-:W-:-:S11]  /*23720*/  PLOP3.LUT P1, PT, PT, PT, PT, 0x8, 0x0 ;  /* 0x000000000000781c */ /* 0x000fd60003f2e170 */
[----:B------:R-:W-:Y:S05]  /*23730*/  @P0 BRA `(.L_x_6904) ;  /* 0x00000000000c0947 */ /* 0x000fea0003800000 */
[----:B------:R-:W-:-:S03]  /*23740*/  UMOV UR4, 0xffffffff ;  /* 0xffffffff00047882 */ /* 0x000fc60000000000 */
[----:B------:R-:W-:Y:S05]  /*23750*/  BRA.DIV UR4, `(.L_x_6905) ;  /* 0x0000007604307947 */ /* 0x000fea000b800000 */
[----:B------:R-:W-:-:S13]  /*23760*/  ELECT P1, URZ, PT ;  /* 0x00000000003f782f */ /* 0x000fda0003820000 */
.L_x_6904:
        /* <DEDUP_REMOVED lines=9> */
.L_x_7110:
[----:B------:R-:W-:Y:S05]  /*23800*/  BSYNC B1 ;  /* 0x0000000000017941 */ /* 0x000fea0003800000 */
.L_x_6906:
        /* <DEDUP_REMOVED lines=12> */
.L_x_7111:
[----:B------:R-:W-:Y:S05]  /*238d0*/  BSYNC B2 ;  /* 0x0000000000027941 */ /* 0x000fea0003800000 */
.L_x_6910:
[----:B------:R-:W-:Y:S04]  /*238e0*/  BSSY B2, `(.L_x_6912) ;  /* 0x0000008000027945 */ /* 0x000fe80003800000 */
[----:B------:R-:W-:Y:S05]  /*238f0*/  @P4 BRA `(.L_x_6913) ;  /* 0x0000000000184947 */ /* 0x000fea0003800000 */
[----:B0-----:R-:W2:Y:S02]  /*23900*/  LDL R2, [R1] ;  /* 0x0000000001027983 */ /* 0x001ea40000100800 */
[----:B--2---:R-:W-:Y:S01]  /*23910*/  LOP3.LUT P0, RZ, R2, 0x1, RZ, 0xc0, !PT ;  /* 0x0000000102ff7812 */ /* 0x004fe2000780c0ff */
[----:B------:R-:W-:-:S04]  /*23920*/  IMAD.MOV.U32 R2, RZ, RZ, 0xb000 ;  /* 0x0000b000ff027424 */ /* 0x000fc800078e00ff */
[----:B------:R2:W-:Y:S08]  /*23930*/  SYNCS.ARRIVE.TRANS64 RZ, [R5+URZ+0x34890], R2 ;  /* 0x0348900205ff79a7 */ /* 0x0005f0000800003f */
[----:B------:R-:W-:Y:S05]  /*23940*/  @!P0 BRA `(.L_x_6913) ;  /* 0x0000000000048947 */ /* 0x000fea0003800000 */
[----:B------:R-:W-:Y:S01]  /*23950*/  BPT.TRAP 0x1 ;  /* 0x000000040000795c */ /* 0x000fe20000300000 */
.L_x_6913:
[----:B------:R-:W-:Y:S05]  /*23960*/  BSYNC B2 ;  /* 0x0000000000027941 */ /* 0x000fea0003800000 */
.L_x_6912:
[----:B0-2---:R-:W2:Y:S01]  /*23970*/  LDL R2, [R1+0x20] ;  /* 0x0000200001027983 */ /* 0x005ea20000100800 */
[----:B------:R-:W-:Y:S01]  /*23980*/  MOV R11, RZ ;  /* 0x000000ff000b7202 */ /* 0x000fe20000000f00 */
[----:B------:R-:W-:Y:S01]  /*23990*/  IMAD R3, R6, 0xb0, R10 ;  /* 0x000000b006037824 */ /* 0x000fe200078e020a */
[----:B------:R-:W-:Y:S01]  /*239a0*/  UIADD3 UR4, UP0, UR38, 0x570, URZ ;  /* 0x0000057026047890 */ /* 0x000fe2000ff1e03f */
        /* <DEDUP_REMOVED lines=9> */
.L_x_6914:
        /* <DEDUP_REMOVED lines=16> */
.L_x_6915:
        /* <DEDUP_REMOVED lines=13> */
.L_x_7112:
[----:B------:R-:W-:Y:S05]  /*23c10*/  BSYNC B2 ;  /* 0x0000000000027941 */ /* 0x000fea0003800000 */
.L_x_6916:
[----:B------:R-:W-:Y:S01]  /*23c20*/  BSSY B2, `(.L_x_6918) ;  /* 0x000000a000027945 */ /* 0x000fe20003800000 */
[----:B------:R-:W-:Y:S02]  /*23c30*/  IMAD.MOV.U32 R12, RZ, RZ, 0x0 ;  /* 0x00000000ff0c7424 */ /* 0x000fe400078e00ff */
[----:B------:R-:W-:Y:S01]  /*23c40*/  IMAD.MOV.U32 R13, RZ, RZ, 0x12f00000 ;  /* 0x12f00000ff0d7424 */ /* 0x000fe200078e00ff */
[----:B------:R-:W-:Y:S06]  /*23c50*/  @P4 BRA `(.L_x_6919) ;  /* 0x0000000000184947 */ /* 0x000fec0003800000 */
[----:B------:R-:W2:Y:S02]  /*23c60*/  LDL R2, [R1] ;  /* 0x0000000001027983 */ /* 0x000ea40000100800 */
[----:B--2---:R-:W-:Y:S01]  /*23c70*/  LOP3.LUT P0, RZ, R2, 0x1, RZ, 0xc0, !PT ;  /* 0x0000000102ff7812 */ /* 0x004fe2000780c0ff */
[----:B------:R-:W-:-:S04]  /*23c80*/  IMAD.MOV.U32 R2, RZ, RZ, 0xb000 ;  /* 0x0000b000ff027424 */ /* 0x000fc800078e00ff */
[----:B------:R2:W-:Y:S08]  /*23c90*/  SYNCS.ARRIVE.TRANS64 RZ, [R5+URZ+0x348b0], R2 ;  /* 0x0348b00205ff79a7 */ /* 0x0005f0000800003f */
[----:B------:R-:W-:Y:S05]  /*23ca0*/  @!P0 BRA `(.L_x_6919) ;  /* 0x0000000000048947 */ /* 0x000fea0003800000 */
[----:B------:R-:W-:Y:S01]  /*23cb0*/  BPT.TRAP 0x1 ;  /* 0x000000040000795c */ /* 0x000fe20000300000 */
.L_x_6919:
[----:B------:R-:W-:Y:S05]  /*23cc0*/  BSYNC B2 ;  /* 0x0000000000027941 */ /* 0x000fea0003800000 */
.L_x_6918:
        /* <DEDUP_REMOVED lines=8> */
.L_x_6920:
        /* <DEDUP_REMOVED lines=15> */
.L_x_6921:
        /* <DEDUP_REMOVED lines=10> */
.L_x_6909:
[----:B------:R-:W-:Y:S05]  /*23ee0*/  BSYNC B1 ;  /* 0x0000000000017941 */ /* 0x000fea0003800000 */
.L_x_6908:
[----:B------:R-:W0:Y:S04]  /*23ef0*/  LDL.LU R7, [R1+0x20] ;  /* 0x0000200001077983 */ /* 0x000e280000300800 */
[----:B------:R-:W2:Y:S01]  /*23f00*/  LDL.LU R4, [R1+0x24] ;  /* 0x0000240001047983 */ /* 0x000ea20000300800 */
[----:B------:R-:W-:Y:S01]  /*23f10*/  PLOP3.LUT P5, PT, PT, PT, PT, 0x8, 0x0 ;  /* 0x000000000000781c */ /* 0x000fe20003fae170 */
[----:B0-----:R-:W-:Y:S02]  /*23f20*/  VIADD R2, R7, 0x1 ;  /* 0x0000000107027836 */ /* 0x001fe40000000000 */
[----:B------:R-:W-:-:S03]  /*23f30*/  VIADD R7, R6, 0xfffffffe ;  /* 0xfffffffe06077836 */ /* 0x000fc60000000000 */
        /* <DEDUP_REMOVED lines=8> */
.L_x_6936:
        /* <DEDUP_REMOVED lines=10> */
.L_x_7113:
[----:B------:R-:W-:Y:S05]  /*24060*/  BSYNC B2 ;  /* 0x0000000000027941 */ /* 0x000fea0003800000 */
.L_x_6924:
[----:B------:R-:W1:Y:S01]  /*24070*/  S2R R2, SR_TID.X ;  /* 0x0000000000027919 */ /* 0x000e620000002100 */
[----:B------:R-:W-:Y:S01]  /*24080*/  BSSY B2, `(.L_x_6926) ;  /* 0x000000a000027945 */ /* 0x000fe20003800000 */
[----:B-1----:R-:W-:-:S04]  /*24090*/  LOP3.LUT R2, R2, 0x7f, RZ, 0xc0, !PT ;  /* 0x0000007f02027812 */ /* 0x002fc800078ec0ff */
[----:B------:R-:W-:-:S13]  /*240a0*/  ISETP.NE.AND P2, PT, R2, RZ, PT ;  /* 0x000000ff0200720c */ /* 0x000fda0003f45270 */
[----:B------:R-:W-:Y:S05]  /*240b0*/  @P2 BRA `(.L_x_6927) ;  /* 0x0000000000182947 */ /* 0x000fea0003800000 */
[----:B------:R-:W2:Y:S02]  /*240c0*/  LDL R2, [R1] ;  /* 0x0000000001027983 */ /* 0x000ea40000100800 */
[----:B--2---:R-:W-:Y:S01]  /*240d0*/  LOP3.LUT P0, RZ, R2, 0x1, RZ, 0xc0, !PT ;  /* 0x0000000102ff7812 */ /* 0x004fe2000780c0ff */
[----:B------:R-:W-:-:S04]  /*240e0*/  IMAD.MOV.U32 R2, RZ, RZ, 0xb000 ;  /* 0x0000b000ff027424 */ /* 0x000fc800078e00ff */
[----:B------:R1:W-:Y:S08]  /*240f0*/  SYNCS.ARRIVE.TRANS64 RZ, [R6+URZ+0x34890], R2 ;  /* 0x0348900206ff79a7 */ /* 0x0003f0000800003f */
[----:B------:R-:W-:Y:S05]  /*24100*/  @!P0 BRA `(.L_x_6927) ;  /* 0x0000000000048947 */ /* 0x000fea0003800000 */
[----:B------:R-:W-:Y:S01]  /*24110*/  BPT.TRAP 0x1 ;  /* 0x000000040000795c */ /* 0x000fe20000300000 */
.L_x_6927:
[----:B------:R-:W-:Y:S05]  /*24120*/  BSYNC B2 ;  /* 0x0000000000027941 */ /* 0x000fea0003800000 */
.L_x_6926:
        /* <DEDUP_REMOVED lines=12> */
.L_x_6928:
        /* <DEDUP_REMOVED lines=16> */
.L_x_6929:
        /* <DEDUP_REMOVED lines=13> */
.L_x_7114:
[----:B------:R-:W-:Y:S05]  /*243c0*/  BSYNC B2 ;  /* 0x0000000000027941 */ /* 0x000fea0003800000 */
.L_x_6930:
        /* <DEDUP_REMOVED lines=10> */
.L_x_6933:
[----:B------:R-:W-:Y:S05]  /*24470*/  BSYNC B2 ;  /* 0x0000000000027941 */ /* 0x000fea0003800000 */
.L_x_6932:
        /* <DEDUP_REMOVED lines=8> */
.L_x_6934:
        /* <DEDUP_REMOVED lines=15> */
.L_x_6935:
        /* <DEDUP_REMOVED lines=10> */
.L_x_6923:
[----:B------:R-:W-:Y:S05]  /*24690*/  BSYNC B1 ;  /* 0x0000000000017941 */ /* 0x000fea0003800000 */
.L_x_6922:
        /* <DEDUP_REMOVED lines=12> */
.L_x_6902:
[----:B------:R-:W-:Y:S05]  /*24760*/  BSYNC B0 ;  /* 0x0000000000007941 */ /* 0x000fea0003800000 */
.L_x_6901:
[----:B01----:R-:W2:Y:S04]  /*24770*/  LDL R2, [R1] ;  /* 0x0000000001027983 */ /* 0x003ea80000100800 */
        /* <DEDUP_REMOVED lines=36> */
.L_x_6938:
[----:B------:R-:W-:Y:S05]  /*249c0*/  BSYNC B0 ;  /* 0x0000000000007941 */ /* 0x000fea0003800000 */
.L_x_6937:
        /* <DEDUP_REMOVED lines=15> */
[----:B------:R-:W-:Y:S01]  /*24ac0*/  ULDC.64 UR6, c[0x0][0x208] ;  /* 0x0000820000067ab9 */ /* 0x000fe20000000a00 */
[----:B------:R-:W0:Y:S08]  /*24ad0*/  FLO.U32 R0, UR4 ;  /* 0x0000000400007d00 */ /* 0x000e3000080e0000 */
[----:B------:R-:W1:Y:S01]  /*24ae0*/  POPC R5, UR4 ;  /* 0x0000000400057d09 */ /* 0x000e620008000000 */
[----:B0-----:R-:W-:-:S02]  /*24af0*/  ISETP.EQ.U32.AND P0, PT, R0, R3, PT ;  /* 0x000000030000720c */ /* 0x001fc40003f02070 */
[----:B------:R-:W1:Y:S11]  /*24b00*/  LDC.64 R2, c[0x0][0xc60] ;  /* 0x00031800ff027b82 */ /* 0x000e760000000a00 */
[----:B-1----:R-:W2:Y:S01]  /*24b10*/  @P0 ATOMG.E.ADD.STRONG.GPU PT, R3, desc[UR6][R2.64], R5 ;  /* 0x00000005020309a8 */ /* 0x002ea200081ee1c6 */
[----:B------:R-:W0:Y:S02]  /*24b20*/  S2R R4, SR_LTMASK ;  /* 0x0000000000047919 */ /* 0x000e240000003900 */
[----:B0-----:R-:W-:-:S04]  /*24b30*/  LOP3.LUT R4, R4, UR4, RZ, 0xc0, !PT ;  /* 0x0000000404047c12 */ /* 0x001fc8000f8ec0ff */
[----:B------:R-:W0:Y:S01]  /*24b40*/  POPC R7, R4 ;  /* 0x0000000400077309 */ /* 0x000e220000000000 */
[----:B--2---:R-:W0:Y:S02]  /*24b50*/  SHFL.IDX PT, R0, R3, R0, 0x1f ;  /* 0x00001f0003007589 */ /* 0x004e2400000e0000 */
[----:B0-----:R-:W-:-:S05]  /*24b60*/  IADD3 R0, R0, UR36, R7 ;  /* 0x0000002400007c10 */ /* 0x001fca000fffe007 */
[----:B------:R4:W-:Y:S01]  /*24b70*/  STL [R1+0x10], R0 ;  /* 0x0000100001007387 */ /* 0x0009e20000100800 */
[----:B------:R-:W-:Y:S05]  /*24b80*/  BRA `(.L_x_6941) ;  /* 0x0000003c00187947 */ /* 0x000fea0003800000 */
.L_x_6940:
        /* <DEDUP_REMOVED lines=20> */
.L_x_6943:
[----:B------:R-:W-:Y:S05]  /*24cd0*/  BSYNC B6 ;  /* 0x0000000000067941 */ /* 0x000fea0003800000 */
.L_x_6942:
        /* <DEDUP_REMOVED lines=20> */
.L_x_6946:
        /* <DEDUP_REMOVED lines=15> */
.L_x_6945:
[----:B------:R-:W-:Y:S05]  /*24f10*/  BSYNC B6 ;  /* 0x0000000000067941 */ /* 0x000fea0003800000 */
.L_x_6944:
        /* <DEDUP_REMOVED lines=26> */
.L_x_7117:
[----:B0-----:R-:W2:Y:S01]  /*250c0*/  LDL.LU R4, [R1] ;  /* 0x0000000001047983 */ /* 0x001ea20000300800 */
[----:B------:R-:W-:Y:S02]  /*250d0*/  PLOP3.LUT P1, PT, PT, PT, PT, 0x8, 0x0 ;  /* 0x000000000000781c */ /* 0x000fe40003f2e170 */
[----:B-1----:R-:W-:Y:S01]  /*250e0*/  ISETP.NE.AND P0, PT, R14, RZ, PT ;  /* 0x000000ff0e00720c */ /* 0x002fe20003f05270 */
[----:B------:R0:W-:Y:S01]  /*250f0*/  STL [R1+0x4], R0 ;  /* 0x0000040001007387 */ /* 0x0001e20000100800 */
[----:B--2---:R-:W-:-:S09]  /*25100*/  LOP3.LUT R4, R4, 0xfffffffb, RZ, 0xc0, !PT ;  /* 0xfffffffb04047812 */ /* 0x004fd200078ec0ff */
[----:B------:R-:W-:-:S05]  /*25110*/  @P1 LOP3.LUT R4, R4, 0x4, RZ, 0xfc, !PT ;  /* 0x0000000404041812 */ /* 0x000fca00078efcff */
[----:B------:R0:W-:Y:S01]  /*25120*/  STL [R1], R4 ;  /* 0x0000000401007387 */ /* 0x0001e20000100800 */
[----:B------:R-:W-:Y:S05]  /*25130*/  @P0 BRA `(.L_x_6948) ;  /* 0x00000004001c0947 */ /* 0x000fea0003800000 */
[----:B------:R-:W-:-:S03]  /*25140*/  UMOV UR4, 0xffffffff ;  /* 0xffffffff00047882 */ /* 0x000fc60000000000 */
[----:B------:R-:W-:Y:S05]  /*25150*/  BRA.DIV UR4, `(.L_x_6949) ;  /* 0x0000005e046c7947 */ /* 0x000fea000b800000 */
[----:B------:R-:W-:-:S13]  /*25160*/  ELECT P6, URZ, PT ;  /* 0x00000000003f782f */ /* 0x000fda00038c0000 */
.L_x_7120:
[----:B------:R-:W-:Y:S05]  /*25170*/  @!P6 BRA `(.L_x_6948) ;  /* 0x00000004000ce947 */ /* 0x000fea0003800000 */
[----:B------:R-:W-:-:S04]  /*25180*/  ISETP.NE.U32.AND P0, PT, R2, RZ, PT ;  /* 0x000000ff0200720c */ /* 0x000fc80003f05070 */
[----:B------:R-:W-:-:S13]  /*25190*/  ISETP.NE.AND.EX P0, PT, R3, RZ, PT, P0 ;  /* 0x000000ff0300720c */ /* 0x000fda0003f05300 */
[----:B------:R-:W-:Y:S05]  /*251a0*/  @!P0 BRA `(.L_x_6950) ;  /* 0x0000000000548947 */ /* 0x000fea0003800000 */
[----:B------:R-:W1:Y:S01]  /*251b0*/  LDC R6, c[0x0][0x43c] ;  /* 0x00010f00ff067b82 */ /* 0x000e620000000800 */
[----:B------:R-:W-:Y:S01]  /*251c0*/  MOV R9, R0 ;  /* 0x0000000000097202 */ /* 0x000fe20000000f00 */
[----:B------:R-:W-:Y:S01]  /*251d0*/  ULDC.64 UR4, c[0x0][0x428] ;  /* 0x00010a0000047ab9 */ /* 0x000fe20000000a00 */
        /* <DEDUP_REMOVED lines=18> */
.L_x_6950:
[----:B-1----:R-:W2:Y:S01]  /*25300*/  LDL R2, [R1+0xc] ;  /* 0x00000c0001027983 */ /* 0x002ea20000100800 */
[----:B0-----:R-:W-:Y:S01]  /*25310*/  IMAD R0, R19, 0x8, R18 ;  /* 0x0000000813007824 */ /* 0x001fe200078e0212 */
[----:B--2---:R-:W-:-:S04]  /*25320*/  SHF.L.U32 R2, R2, 0x1f, RZ ;  /* 0x0000001f02027819 */ /* 0x004fc800000006ff */
[----:B------:R-:W0:Y:S02]  /*25330*/  SYNCS.PHASECHK.TRANS64.TRYWAIT P0, [R0+URZ+0x34840], R2 ;  /* 0x03484002000075a7 */ /* 0x000e24000800017f */
[----:B0-----:R-:W-:Y:S05]  /*25340*/  @!P0 BRA `(.L_x_6951) ;  /* 0x0000005c00108947 */ /* 0x001fea0003800000 */
.L_x_7121:
[----:B------:R1:W5:Y:S01]  /*25350*/  LDL R3, [R1] ;  /* 0x0000000001037983 */ /* 0x0003620000100800 */
        /* <DEDUP_REMOVED lines=9> */
.L_x_6952:
[----:B------:R-:W2:Y:S04]  /*253f0*/  LDL R4, [R1+0x4] ;  /* 0x0000040001047983 */ /* 0x000ea80000100800 */
[----:B01----:R-:W3:Y:S01]  /*25400*/  LDL R2, [R1+0x18] ;  /* 0x0000180001027983 */ /* 0x003ee20000100800 */
[----:B------:R-:W-:Y:S01]  /*25410*/  R2UR UR9, R0 ;  /* 0x00000000000972ca */ /* 0x000fe200000e0000 */
[----:B------:R-:W-:Y:S01]  /*25420*/  IMAD R0, R19, 0xb000, R18 ;  /* 0x0000b00013007824 */ /* 0x000fe200078e0212 */
[----:B------:R-:W-:Y:S01]  /*25430*/  PLOP3.LUT P0, PT, PT, PT, PT, 0x80, 0x0 ;  /* 0x000000000000781c */ /* 0x000fe20003f0f070 */
[----:B------:R-:W-:Y:S01]  /*25440*/  UIADD3 UR4, UP0, UR38, 0x370, URZ ;  /* 0x0000037026047890 */ /* 0x000fe2000ff1e03f */
[----:B------:R-:W-:Y:S01]  /*25450*/  R2UR UR12, R16 ;  /* 0x00000000100c72ca */ /* 0x000fe200000e0000 */
[----:B------:R-:W-:Y:S01]  /*25460*/  UMOV UR10, URZ ;  /* 0x0000003f000a7c82 */ /* 0x000fe20008000000 */
[----:B------:R-:W-:Y:S01]  /*25470*/  R2UR UR6, R0 ;  /* 0x00000000000672ca */ /* 0x000fe200000e0000 */
[----:B------:R-:W-:Y:S01]  /*25480*/  UMOV UR7, 0x14f00000 ;  /* 0x14f0000000077882 */ /* 0x000fe20000000000 */
[----:B-----5:R-:W-:Y:S01]  /*25490*/  R2UR UR13, R17 ;  /* 0x00000000110d72ca */ /* 0x020fe200000e0000 */
[----:B------:R-:W-:Y:S01]  /*254a0*/  UMOV UR15, 0x40 ;  /* 0x00000040000f7882 */ /* 0x000fe20000000000 */
[----:B------:R-:W-:-:S03]  /*254b0*/  LOP3.LUT R3, R3, 0xfffffffb, RZ, 0xc0, !PT ;  /* 0xfffffffb03037812 */ /* 0x000fc600078ec0ff */
[----:B------:R-:W-:Y:S02]  /*254c0*/  UIADD3 UR9, UR9, 0x34830, URZ ;  /* 0x0003483009097890 */ /* 0x000fe4000fffe03f */
[----:B------:R-:W-:-:S04]  /*254d0*/  @P0 LOP3.LUT R3, R3, 0x4, RZ, 0xfc, !PT ;  /* 0x0000000403030812 */ /* 0x000fc800078efcff */
[----:B------:R-:W-:Y:S01]  /*254e0*/  UIADD3 UR8, UR6, 0x1e400, URZ ;  /* 0x0001e40006087890 */ /* 0x000fe2000fffe03f */
[----:B------:R1:W-:Y:S01]  /*254f0*/  STL [R1], R3 ;  /* 0x0000000301007387 */ /* 0x0003e20000100800 */
[----:B------:R-:W-:-:S03]  /*25500*/  UIADD3 UR14, UR6, 0x23c00, URZ ;  /* 0x00023c00060e7890 */ /* 0x000fc6000fffe03f */
[----:B------:R-:W-:Y:S01]  /*25510*/  UMOV UR6, 0x0 ;  /* 0x0000000000067882 */ /* 0x000fe20000000000 */
        /* <DEDUP_REMOVED lines=8> */
[----:B-1----:R-:W-:Y:S01]  /*255a0*/  NOP ;  /* 0x0000000000007918 */ /* 0x002fe20000000000 */
.L_x_6948:
        /* <DEDUP_REMOVED lines=40> */
.L_x_6954:
[----:B------:R-:W-:Y:S05]  /*25830*/  BSYNC B6 ;  /* 0x0000000000067941 */ /* 0x000fea0003800000 */
.L_x_6953:
        /* <DEDUP_REMOVED lines=14> */
[----:B------:R-:W0:Y:S01]  /*25920*/  S2R R10, SR_TID.X ;  /* 0x00000000000a7919 */ /* 0x000e220000002100 */
[----:B--2---:R-:W-:-:S02]  /*25930*/  IMAD R0, R0, UR4, RZ ;  /* 0x0000000400007c24 */ /* 0x004fc4000f8e02ff */
[----:B----4-:R-:W-:-:S04]  /*25940*/  IMAD.WIDE.U32 R2, R4, UR4, R2 ;  /* 0x0000000404027c25 */ /* 0x010fc8000f8e0002 */
[----:B------:R-:W-:Y:S01]  /*25950*/  IMAD R0, R4, UR5, R0 ;  /* 0x0000000504007c24 */ /* 0x000fe2000f8e0200 */
[----:B------:R-:W-:Y:S01]  /*25960*/  ULDC.64 UR4, c[0x0][0x2d0] ;  /* 0x0000b40000047ab9 */ /* 0x000fe20000000a00 */
[----:B------:R-:W2:Y:S02]  /*25970*/  S2R R4, SR_TID.X ;  /* 0x0000000000047919 */ /* 0x000ea40000002100 */
[----:B------:R-:W-:Y:S02]  /*25980*/  IMAD.IADD R3, R3, 0x1, R0 ;  /* 0x0000000103037824 */ /* 0x000fe400078e0200 */
[----:B-1----:R-:W-:Y:S02]  /*25990*/  IMAD.SHL.U32 R9, R9, 0x8, RZ ;  /* 0x0000000809097824 */ /* 0x002fe400078e00ff */
[----:B0-----:R-:W-:-:S03]  /*259a0*/  IMAD.SHL.U32 R10, R10, 0x8, RZ ;  /* 0x000000080a0a7824 */ /* 0x001fc600078e00ff */
[----:B------:R-:W-:-:S04]  /*259b0*/  LOP3.LUT R9, R9, 0x38, RZ, 0xc0, !PT ;  /* 0x0000003809097812 */ /* 0x000fc800078ec0ff */
[----:B------:R-:W-:Y:S02]  /*259c0*/  LOP3.LUT R9, R9, 0x40, RZ, 0xfc, !PT ;  /* 0x0000004009097812 */ /* 0x000fe400078efcff */
[----:B------:R-:W-:Y:S02]  /*259d0*/  LOP3.LUT R10, R10, 0x38, RZ, 0xc0, !PT ;  /* 0x000000380a0a7812 */ /* 0x000fe400078ec0ff */
[----:B--2---:R-:W-:-:S04]  /*259e0*/  LOP3.LUT R4, R4, 0x7f, RZ, 0xc0, !PT ;  /* 0x0000007f04047812 */ /* 0x004fc800078ec0ff */
[----:B------:R-:W-:Y:S02]  /*259f0*/  SHF.R.U32.HI R6, RZ, 0x3, R4 ;  /* 0x00000003ff067819 */ /* 0x000fe40000011604 */
[----:B------:R-:W0:Y:S02]  /*25a00*/  S2R R4, SR_TID.X ;  /* 0x0000000000047919 */ /* 0x000e240000002100 */
[----:B0-----:R-:W-:-:S05]  /*25a10*/  IMAD.SHL.U32 R4, R4, 0x10, RZ ;  /* 0x0000001004047824 */ /* 0x001fca00078e00ff */
[----:B------:R-:W-:Y:S02]  /*25a20*/  LOP3.LUT R4, R6, 0x70, R4, 0xf8, !PT ;  /* 0x0000007006047812 */ /* 0x000fe400078ef804 */
[----:B------:R-:W0:Y:S01]  /*25a30*/  @P0 LDC R6, c[0x0][0x44c] ;  /* 0x00011300ff060b82 */ /* 0x000e220000000800 */
[----:B---3--:R-:W-:-:S05]  /*25a40*/  IMAD.SHL.U32 R5, R5, 0x80, RZ ;  /* 0x0000008005057824 */ /* 0x008fca00078e00ff */
        /* <DEDUP_REMOVED lines=21> */
[----:B------:R0:W5:Y:S01]  /*25ba0*/  LDL R9, [R1+0x34] ;  /* 0x0000340001097983 */ /* 0x0001620000100800 */
[----:B------:R-:W-:Y:S02]  /*25bb0*/  LEA.HI.X R3, R2, UR5, R3, 0x1, P0 ;  /* 0x0000000502037c11 */ /* 0x000fe400080f0c03 */
[----:B------:R-:W-:Y:S01]  /*25bc0*/  ISETP.GE.AND P0, PT, R10, UR4, PT ;  /* 0x000000040a007c0c */ /* 0x000fe2000bf06270 */
[----:B------:R-:W-:-:S03]  /*25bd0*/  UMOV UR4, 0xffffffff ;  /* 0xffffffff00047882 */ /* 0x000fc60000000000 */
[----:B------:R-:W-:Y:S09]  /*25be0*/  BRA.DIV UR4, `(.L_x_6955) ;  /* 0x0000005204fc7947 */ /* 0x000ff2000b800000 */
[----:B------:R-:W2:Y:S01]  /*25bf0*/  LDL.LU R6, [R1+0x54] ;  /* 0x0000540001067983 */ /* 0x000ea20000300800 */
[----:B------:R-:W1:Y:S02]  /*25c00*/  S2R R7, SR_TID.X ;  /* 0x0000000000077919 */ /* 0x000e640000002100 */
[----:B-1----:R-:W-:-:S04]  /*25c10*/  LOP3.LUT R7, R7, 0x7f, RZ, 0xc0, !PT ;  /* 0x0000007f07077812 */ /* 0x002fc800078ec0ff */
[----:B------:R-:W-:Y:S02]  /*25c20*/  SHF.R.U32.HI R11, RZ, 0x3, R7 ;  /* 0x00000003ff0b7819 */ /* 0x000fe40000011607 */
[----:B------:R-:W1:Y:S03]  /*25c30*/  SHFL.IDX PT, R7, R4, RZ, 0x181f ;  /* 0x00181fff04077589 */ /* 0x000e6600000e0000 */
[----:B------:R-:W-:Y:S01]  /*25c40*/  IMAD.IADD R0, R11, 0x1, R5 ;  /* 0x000000010b007824 */ /* 0x000fe200078e0205 */
[----:B------:R-:W-:-:S03]  /*25c50*/  ULDC.64 UR4, c[0x0][0x208] ;  /* 0x0000820000047ab9 */ /* 0x000fc60000000a00 */
[----:B------:R-:W-:Y:S02]  /*25c60*/  VIADD R5, R0, 0x10 ;  /* 0x0000001000057836 */ /* 0x000fe40000000000 */
[----:B--2---:R-:W-:Y:S02]  /*25c70*/  IMAD R2, R6, R8, RZ ;  /* 0x0000000806027224 */ /* 0x004fe400078e02ff */
[----:B------:R-:W2:Y:S03]  /*25c80*/  SHFL.IDX PT, R6, R3, RZ, 0x181f ;  /* 0x00181fff03067589 */ /* 0x000ea600000e0000 */
[----:B------:R-:W-:-:S13]  /*25c90*/  ISETP.GE.AND P2, PT, R0, R2, PT ;  /* 0x000000020000720c */ /* 0x000fda0003f46270 */
[----:B-1----:R-:W-:-:S05]  /*25ca0*/  @!P2 LEA R7, P3, R10, R7, 0x1 ;  /* 0x000000070a07a211 */ /* 0x002fca00078608ff */
[----:B--2---:R-:W-:-:S05]  /*25cb0*/  @!P2 IMAD.X R6, RZ, RZ, R6, P3 ;  /* 0x000000ffff06a224 */ /* 0x004fca00018e0606 */
[----:B------:R-:W-:-:S04]  /*25cc0*/  @!P2 LOP3.LUT R7, R7, R6, RZ, 0x3c, !PT ;  /* 0x000000060707a212 */ /* 0x000fc800078e3cff */
[----:B------:R-:W-:-:S04]  /*25cd0*/  @!P2 LOP3.LUT R6, R7, R6, RZ, 0x3c, !PT ;  /* 0x000000060706a212 */ /* 0x000fc800078e3cff */
[----:B------:R-:W-:-:S05]  /*25ce0*/  @!P2 LOP3.LUT R7, R7, R6, RZ, 0x3c, !PT ;  /* 0x000000060707a212 */ /* 0x000fca00078e3cff */
[----:B------:R-:W-:Y:S01]  /*25cf0*/  @!PT LDS RZ, [RZ] ;  /* 0x00000000fffff984 */ /* 0x000fe20000000800 */
[----:B-----5:R-:W-:Y:S04]  /*25d00*/  @!P2 LDGSTS.E.BYPASS.LTC128B.128 [R9+0x16400], desc[UR4][R6.64], !P0 ;  /* 0x164000000609afae */ /* 0x020fe8000c101d44 */
        /* <DEDUP_REMOVED lines=61> */
[----:B------:R1:W3:Y:S02]  /*260e0*/  SHFL.IDX PT, R3, R4, 0x7, 0x181f ;  /* 0x00f81f0004037f89 */ /* 0x0002e400000e0000 */
.L_x_7138:
[----:B------:R-:W-:Y:S01]  /*260f0*/  VIADD R0, R0, 0x70 ;  /* 0x0000007000007836 */ /* 0x000fe20000000000 */
[----:B------:R-:W-:Y:S04]  /*26100*/  BSSY B0, `(.L_x_6956) ;  /* 0x000000b000007945 */ /* 0x000fe80003800000 */
[----:B------:R-:W-:-:S13]  /*26110*/  ISETP.GE.AND P2, PT, R0, R2, PT ;  /* 0x000000020000720c */ /* 0x000fda0003f46270 */
[----:B------:R-:W-:Y:S05]  /*26120*/  @P2 BRA `(.L_x_6957) ;  /* 0x0000000000202947 */ /* 0x000fea0003800000 */
[----:B---3--:R-:W-:Y:S01]  /*26130*/  LEA R2, P2, R10, R3, 0x1 ;  /* 0x000000030a027211 */ /* 0x008fe200078408ff */
[----:B------:R-:W-:-:S04]  /*26140*/  ULDC.64 UR4, c[0x0][0x208] ;  /* 0x0000820000047ab9 */ /* 0x000fc80000000a00 */
[----:B-12---:R-:W-:-:S05]  /*26150*/  IMAD.X R3, RZ, RZ, R5, P2 ;  /* 0x000000ffff037224 */ /* 0x006fca00010e0605 */
[----:B------:R-:W-:Y:S01]  /*26160*/  @!PT LDS RZ, [RZ] ;  /* 0x00000000fffff984 */ /* 0x000fe20000000800 */
[----:B------:R-:W-:Y:S01]  /*26170*/  @!PT LDS RZ, [RZ] ;  /* 0x00000000fffff984 */ /* 0x000fe20000000800 */
[----:B------:R-:W-:Y:S01]  /*26180*/  @!PT LDS RZ, [RZ] ;  /* 0x00000000fffff984 */ /* 0x000fe20000000800 */
[----:B------:R4:W-:Y:S04]  /*26190*/  LDGSTS.E.BYPASS.LTC128B.128 [R9+0x19c00], desc[UR4][R2.64], !P0 ;  /* 0x19c0000002097fae */ /* 0x0009e8000c101d44 */
[----:B------:R4:W-:Y:S02]  /*261a0*/  LDGSTS.E.BYPASS.LTC128B.128 [R9+0x1dc00], desc[UR4][R2.64+0x80], !P1 ;  /* 0x1dc0008002097fae */ /* 0x0009e4000c901d44 */
.L_x_6957:
[----:B------:R-:W-:Y:S05]  /*261b0*/  BSYNC B0 ;  /* 0x0000000000007941 */ /* 0x000fea0003800000 */
.L_x_6956:
[----:B------:R-:W-:Y:S01]  /*261c0*/  NOP ;  /* 0x0000000000007918 */ /* 0x000fe20000000000 */
[----:B------:R-:W-:-:S13]  /*261d0*/  PLOP3.LUT P0, PT, PT, PT, PT, 0x80, 0x0 ;  /* 0x000000000000781c */ /* 0x000fda0003f0f070 */
.L_x_6958:
        /* <DEDUP_REMOVED lines=18> */
.L_x_7139:
[----:B------:R-:W-:Y:S05]  /*26300*/  BSYNC B0 ;  /* 0x0000000000007941 */ /* 0x000fea0003800000 */
.L_x_6959:
[----:B-1-3--:R-:W4:Y:S04]  /*26310*/  LDL R3, [R1+0x40] ;  /* 0x0000400001037983 */ /* 0x00af280000100800 */
[----:B------:R-:W3:Y:S01]  /*26320*/  LDL R2, [R1+0x30] ;  /* 0x0000300001027983 */ /* 0x000ee20000100800 */
[----:B------:R-:W-:Y:S01]  /*26330*/  BSSY B0, `(.L_x_6961) ;  /* 0x00001ef000007945 */ /* 0x000fe20003800000 */
[----:B----4-:R-:W-:-:S05]  /*26340*/  VIADD R0, R3, 0xfffffffe ;  /* 0xfffffffe03007836 */ /* 0x010fca0000000000 */
[----:B---3--:R-:W-:-:S13]  /*26350*/  ISETP.GE.AND P0, PT, R0, R2, PT ;  /* 0x000000020000720c */ /* 0x008fda0003f06270 */
[----:B------:R-:W-:Y:S05]  /*26360*/  @!P0 BRA `(.L_x_6962) ;  /* 0x0000001c00ac8947 */ /* 0x000fea0003800000 */
[----:B--2---:R-:W2:Y:S04]  /*26370*/  LDL.LU R5, [R1+0x58] ;  /* 0x0000580001057983 */ /* 0x004ea80000300800 */
[----:B------:R-:W3:Y:S04]  /*26380*/  LDL.LU R4, [R1+0x44] ;  /* 0x0000440001047983 */ /* 0x000ee80000300800 */
        /* <DEDUP_REMOVED lines=12> */
[----:B------:R-:W2:Y:S04]  /*26450*/  LDL R4, [R1] ;  /* 0x0000000001047983 */ /* 0x000ea80000100800 */
        /* <DEDUP_REMOVED lines=34> */
.L_x_6967:
[----:B------:R-:W-:Y:S01]  /*26680*/  LEA R3, R7, R18, 0x3 ;  /* 0x0000001207037211 */ /* 0x000fe200078e18ff */
[----:B------:R-:W-:Y:S01]  /*26690*/  BSSY B3, `(.L_x_6968) ;  /* 0x0000004000037945 */ /* 0x000fe20003800000 */
[----:B------:R-:W-:-:S04]  /*266a0*/  SHF.L.U32 R2, R10, 0x1f, RZ ;  /* 0x0000001f0a027819 */ /* 0x000fc800000006ff */
[----:B------:R-:W2:Y:S02]  /*266b0*/  SYNCS.PHASECHK.TRANS64.TRYWAIT P0, [R3+URZ+0x34840], R2 ;  /* 0x03484002030075a7 */ /* 0x000ea4000800017f */
[----:B--2---:R-:W-:Y:S05]  /*266c0*/  @!P0 BRA `(.L_x_6969) ;  /* 0x00000054002c8947 */ /* 0x004fea0003800000 */
.L_x_7140:
[----:B------:R-:W-:Y:S05]  /*266d0*/  BSYNC B3 ;  /* 0x0000000000037941 */ /* 0x000fea0003800000 */
.L_x_6968:
[----:B-1----:R-:W1:Y:S01]  /*266e0*/  S2R R5, SR_TID.X ;  /* 0x0000000000057919 */ /* 0x002e620000002100 */
[----:B------:R-:W-:Y:S01]  /*266f0*/  BSSY B3, `(.L_x_6970) ;  /* 0x000000a000037945 */ /* 0x000fe20003800000 */
[----:B-1----:R-:W-:-:S04]  /*26700*/  LOP3.LUT R5, R5, 0x7f, RZ, 0xc0, !PT ;  /* 0x0000007f05057812 */ /* 0x002fc800078ec0ff */
[----:B------:R-:W-:-:S13]  /*26710*/  ISETP.NE.AND P0, PT, R5, RZ, PT ;  /* 0x000000ff0500720c */ /* 0x000fda0003f05270 */
[----:B------:R-:W-:Y:S05]  /*26720*/  @P0 BRA `(.L_x_6971) ;  /* 0x0000000000180947 */ /* 0x000fea0003800000 */
[----:B------:R-:W3:Y:S01]  /*26730*/  LDL R5, [R1] ;  /* 0x0000000001057983 */ /* 0x000ee20000100800 */
[----:B--2---:R-:W-:-:S04]  /*26740*/  IMAD.MOV.U32 R2, RZ, RZ, 0xb000 ;  /* 0x0000b000ff027424 */ /* 0x004fc800078e00ff */
[----:B------:R1:W-:Y:S01]  /*26750*/  SYNCS.ARRIVE.TRANS64 RZ, [R3+URZ+0x34830], R2 ;  /* 0x0348300203ff79a7 */ /* 0x0003e2000800003f */
[----:B---3--:R-:W-:-:S13]  /*26760*/  LOP3.LUT P1, RZ, R5, 0x1, RZ, 0xc0, !PT ;  /* 0x0000000105ff7812 */ /* 0x008fda000782c0ff */
[----:B-1----:R-:W-:Y:S05]  /*26770*/  @!P1 BRA `(.L_x_6971) ;  /* 0x0000000000049947 */ /* 0x002fea0003800000 */
[----:B------:R-:W-:Y:S01]  /*26780*/  BPT.TRAP 0x1 ;  /* 0x000000040000795c */ /* 0x000fe20000300000 */
.L_x_6971:
[----:B------:R-:W-:Y:S05]  /*26790*/  BSYNC B3 ;  /* 0x0000000000037941 */ /* 0x000fea0003800000 */
.L_x_6970:
[----:B--2---:R-:W2:Y:S01]  /*267a0*/  LDL R2, [R1+0x18] ;  /* 0x0000180001027983 */ /* 0x004ea20000100800 */
        /* <DEDUP_REMOVED lines=11> */
.L_x_6972:
        /* <DEDUP_REMOVED lines=16> */
.L_x_6973:
        /* <DEDUP_REMOVED lines=16> */
.L_x_7141:
[----:B------:R-:W-:Y:S05]  /*26a60*/  BSYNC B3 ;  /* 0x0000000000037941 */ /* 0x000fea0003800000 */
.L_x_6974:
        /* <DEDUP_REMOVED lines=10> */
.L_x_6976:
[----:B------:R-:W2:Y:S01]  /*26b10*/  LDL R3, [R1] ;  /* 0x0000000001037983 */ /* 0x000ea20000100800 */
[----:B------:R-:W-:Y:S01]  /*26b20*/  BSSY B3, `(.L_x_6977) ;  /* 0x0000004000037945 */ /* 0x000fe20003800000 */
[----:B--2---:R-:W-:-:S13]  /*26b30*/  LOP3.LUT P0, RZ, R3, 0x8, RZ, 0xc0, !PT ;  /* 0x0000000803ff7812 */ /* 0x004fda000780c0ff */
[----:B------:R-:W-:Y:S05]  /*26b40*/  @P0 BRA `(.L_x_6978) ;  /* 0x0000000000040947 */ /* 0x000fea0003800000 */
[----:B------:R-:W-:Y:S01]  /*26b50*/  BPT.TRAP 0x1 ;  /* 0x000000040000795c */ /* 0x000fe20000300000 */
.L_x_6978:
[----:B------:R-:W-:Y:S05]  /*26b60*/  BSYNC B3 ;  /* 0x0000000000037941 */ /* 0x000fea0003800000 */
.L_x_6977:
        /* <DEDUP_REMOVED lines=12> */
.L_x_6979:
        /* <DEDUP_REMOVED lines=15> */
.L_x_6980:
        /* <DEDUP_REMOVED lines=12> */
.L_x_6966:
[----:B------:R-:W-:Y:S05]  /*26de0*/  BSYNC B1 ;  /* 0x0000000000017941 */ /* 0x000fea0003800000 */
.L_x_6965:
[----:B-1----:R-:W2:Y:S01]  /*26df0*/  LDL.LU R0, [R1+0x40] ;  /* 0x0000400001007983 */ /* 0x002ea20000300800 */
[----:B------:R-:W-:-:S03]  /*26e00*/  IMAD.MOV.U32 R19, RZ, RZ, R7 ;  /* 0x000000ffff137224 */ /* 0x000fc600078e0007 */
[----:B------:R1:W-:Y:S02]  /*26e10*/  STL [R1+0xc], R10 ;  /* 0x00000c0a01007387 */ /* 0x0003e40000100800 */
[----:B-12---:R-:W-:-:S07]  /*26e20*/  VIADD R0, R0, 0xfffffffd ;  /* 0xfffffffd00007836 */ /* 0x006fce0000000000 */
.L_x_6964:
[----:B------:R-:W-:Y:S05]  /*26e30*/  BSYNC B2 ;  /* 0x0000000000027941 */ /* 0x000fea0003800000 */
.L_x_6963:
[----:B------:R-:W-:Y:S01]  /*26e40*/  VIADD R9, R9, 0xfffffffe ;  /* 0xfffffffe09097836 */ /* 0x000fe20000000000 */
[----:B------:R-:W-:-:S04]  /*26e50*/  LOP3.LUT R6, RZ, R6, RZ, 0x33, !PT ;  /* 0x00000006ff067212 */ /* 0x000fc800078e33ff */
[----:B------:R-:W-:-:S13]  /*26e60*/  ISETP.NE.AND P0, PT, R9, R6, PT ;  /* 0x000000060900720c */ /* 0x000fda0003f05270 */
[----:B------:R-:W-:Y:S05]  /*26e70*/  @!P0 BRA `(.L_x_6962) ;  /* 0x0000001000e88947 */ /* 0x000fea0003800000 */
[----:B------:R-:W-:-:S07]  /*26e80*/  IMAD.MOV.U32 R8, RZ, RZ, R17 ;  /* 0x000000ffff087224 */ /* 0x000fce00078e0011 */
.L_x_7013:
[----:B--2---:R-:W2:Y:S04]  /*26e90*/  LDL R3, [R1] ;  /* 0x0000000001037983 */ /* 0x004ea80000100800 */
        /* <DEDUP_REMOVED lines=9> */
[----:B-1----:R-:W-:Y:S05]  /*26f30*/  @!P1 BRA `(.L_x_6982) ;  /* 0x00000008003c9947 */ /* 0x002fea0003800000 */
        /* <DEDUP_REMOVED lines=25> */
.L_x_6983:
[----:B------:R-:W-:Y:S01]  /*270d0*/  IMAD R3, R4, 0x8, R18 ;  /* 0x0000000804037824 */ /* 0x000fe200078e0212 */
[----:B------:R-:W-:Y:S01]  /*270e0*/  SHF.L.U32 R2, R5, 0x1f, RZ ;  /* 0x0000001f05027819 */ /* 0x000fe200000006ff */
[----:B------:R-:W-:Y:S03]  /*270f0*/  BSSY B2, `(.L_x_6984) ;  /* 0x0000003000027945 */ /* 0x000fe60003800000 */
[----:B------:R-:W2:Y:S02]  /*27100*/  SYNCS.PHASECHK.TRANS64.TRYWAIT P0, [R3+URZ+0x34840], R2 ;  /* 0x03484002030075a7 */ /* 0x000ea4000800017f */
[----:B--2---:R-:W-:Y:S05]  /*27110*/  @!P0 BRA `(.L_x_6985) ;  /* 0x0000004800c08947 */ /* 0x004fea0003800000 */
.L_x_7142:
[----:B------:R-:W-:Y:S05]  /*27120*/  BSYNC B2 ;  /* 0x0000000000027941 */ /* 0x000fea0003800000 */
.L_x_6984:
[----:B------:R-:W3:Y:S01]  /*27130*/  S2R R7, SR_TID.X ;  /* 0x0000000000077919 */ /* 0x000ee20000002100 */
[----:B------:R-:W-:Y:S01]  /*27140*/  BSSY B2, `(.L_x_6986) ;  /* 0x000000a000027945 */ /* 0x000fe20003800000 */
[----:B---3--:R-:W-:-:S04]  /*27150*/  LOP3.LUT R7, R7, 0x7f, RZ, 0xc0, !PT ;  /* 0x0000007f07077812 */ /* 0x008fc800078ec0ff */
[----:B------:R-:W-:-:S13]  /*27160*/  ISETP.NE.AND P0, PT, R7, RZ, PT ;  /* 0x000000ff0700720c */ /* 0x000fda0003f05270 */
[----:B------:R-:W-:Y:S05]  /*27170*/  @P0 BRA `(.L_x_6987) ;  /* 0x0000000000180947 */ /* 0x000fea0003800000 */
[----:B------:R-:W3:Y:S01]  /*27180*/  LDL R7, [R1] ;  /* 0x0000000001077983 */ /* 0x000ee20000100800 */
[----:B--2---:R-:W-:-:S04]  /*27190*/  IMAD.MOV.U32 R2, RZ, RZ, 0xb000 ;  /* 0x0000b000ff027424 */ /* 0x004fc800078e00ff */
[----:B------:R4:W-:Y:S01]  /*271a0*/  SYNCS.ARRIVE.TRANS64 RZ, [R3+URZ+0x34830], R2 ;  /* 0x0348300203ff79a7 */ /* 0x0009e2000800003f */
[----:B---3--:R-:W-:-:S13]  /*271b0*/  LOP3.LUT P1, RZ, R7, 0x1, RZ, 0xc0, !PT ;  /* 0x0000000107ff7812 */ /* 0x008fda000782c0ff */
[----:B----4-:R-:W-:Y:S05]  /*271c0*/  @!P1 BRA `(.L_x_6987) ;  /* 0x0000000000049947 */ /* 0x010fea0003800000 */
[----:B------:R-:W-:Y:S01]  /*271d0*/  BPT.TRAP 0x1 ;  /* 0x000000040000795c */ /* 0x000fe20000300000 */
.L_x_6987:
[----:B------:R-:W-:Y:S05]  /*271e0*/  BSYNC B2 ;  /* 0x0000000000027941 */ /* 0x000fea0003800000 */
.L_x_6986:
[----:B------:R-:W3:Y:S01]  /*271f0*/  LDL R7, [R1+0x18] ;  /* 0x0000180001077983 */ /* 0x000ee20000100800 */
[----:B------:R-:W-:Y:S01]  /*27200*/  IMAD.MOV.U32 R10, RZ, RZ, RZ ;  /* 0x000000ffff0a7224 */ /* 0x000fe200078e00ff */
[----:B------:R-:W-:Y:S01]  /*27210*/  UIADD3 UR4, UP0, UR38, 0x370, URZ ;  /* 0x0000037026047890 */ /* 0x000fe2000ff1e03f */
[----:B--2---:R-:W-:Y:S01]  /*27220*/  IMAD R2, R4, 0xb000, R18 ;  /* 0x0000b00004027824 */ /* 0x004fe200078e0212 */
[----:B------:R-:W-:Y:S01]  /*27230*/  PLOP3.LUT P0, PT, PT, PT, PT, 0x80, 0x0 ;  /* 0x000000000000781c */ /* 0x000fe20003f0f070 */
[----:B------:R-:W-:Y:S01]  /*27240*/  VIADD R3, R3, 0x34830 ;  /* 0x0003483003037836 */ /* 0x000fe20000000000 */
[----:B------:R-:W-:Y:S01]  /*27250*/  R2UR UR10, R10 ;  /* 0x000000000a0a72ca */ /* 0x000fe200000e0000 */
[----:B-1----:R-:W-:Y:S01]  /*27260*/  VIADD R9, R2, 0x1e400 ;  /* 0x0001e40002097836 */ /* 0x002fe20000000000 */
[----:B------:R-:W-:Y:S01]  /*27270*/  UIADD3.X UR5, URZ, UR39, URZ, UP0, !UPT ;  /* 0x000000273f057290 */ /* 0x000fe200087fe43f */
[----:B------:R-:W-:Y:S01]  /*27280*/  UMOV UR6, 0x0 ;  /* 0x0000000000067882 */ /* 0x000fe20000000000 */
[----:B------:R-:W-:Y:S01]  /*27290*/  UMOV UR7, 0x14f00000 ;  /* 0x14f0000000077882 */ /* 0x000fe20000000000 */
[----:B---3--:R-:W-:-:S10]  /*272a0*/  IMAD R7, R6, 0xb0, R7 ;  /* 0x000000b006077824 */ /* 0x008fd400078e0207 */
.L_x_6988:
        /* <DEDUP_REMOVED lines=16> */
.L_x_6989:
        /* <DEDUP_REMOVED lines=16> */
.L_x_7143:
[----:B------:R-:W-:Y:S05]  /*274b0*/  BSYNC B2 ;  /* 0x0000000000027941 */ /* 0x000fea0003800000 */
.L_x_6990:
        /* <DEDUP_REMOVED lines=10> */
.L_x_6992:
[----:B------:R-:W2:Y:S01]  /*27560*/  LDL R3, [R1] ;  /* 0x0000000001037983 */ /* 0x000ea20000100800 */
[----:B------:R-:W-:Y:S01]  /*27570*/  BSSY B2, `(.L_x_6993) ;  /* 0x0000004000027945 */ /* 0x000fe20003800000 */
[----:B--2---:R-:W-:-:S13]  /*27580*/  LOP3.LUT P0, RZ, R3, 0x8, RZ, 0xc0, !PT ;  /* 0x0000000803ff7812 */ /* 0x004fda000780c0ff */
[----:B------:R-:W-:Y:S05]  /*27590*/  @P0 BRA `(.L_x_6994) ;  /* 0x0000000000040947 */ /* 0x000fea0003800000 */
[----:B------:R-:W-:Y:S01]  /*275a0*/  BPT.TRAP 0x1 ;  /* 0x000000040000795c */ /* 0x000fe20000300000 */
.L_x_6994:
[----:B------:R-:W-:Y:S05]  /*275b0*/  BSYNC B2 ;  /* 0x0000000000027941 */ /* 0x000fea0003800000 */
.L_x_6993:
        /* <DEDUP_REMOVED lines=12> */
.L_x_6995:
        /* <DEDUP_REMOVED lines=15> */
.L_x_6996:
        /* <DEDUP_REMOVED lines=12> */
.L_x_6982:
[----:B------:R-:W-:Y:S05]  /*27830*/  BSYNC B1 ;  /* 0x0000000000017941 */ /* 0x000fea0003800000 */
.L_x_6981:
[----:B------:R-:W2:Y:S01]  /*27840*/  LDL R2, [R1] ;  /* 0x0000000001027983 */ /* 0x000ea20000100800 */
[----:B------:R-:W-:Y:S01]  /*27850*/  VIADD R19, R4, 0x1 ;  /* 0x0000000104137836 */ /* 0x000fe20000000000 */
[----:B------:R-:W-:Y:S01]  /*27860*/  BSSY B1, `(.L_x_6997) ;  /* 0x0000097000017945 */ /* 0x000fe20003800000 */
[----:B-1----:R-:W-:-:S03]  /*27870*/  VIADD R6, R0, 0xffffffff ;  /* 0xffffffff00067836 */ /* 0x002fc60000000000 */
        /* <DEDUP_REMOVED lines=30> */
[----:B------:R-:W-:-:S05]  /*27a60*/  LEA.HI.X R9, R2, UR5, R3, 0x2, P0 ;  /* 0x0000000502097c11 */ /* 0x000fca00080f1403 */
[----:B------:R2:W5:Y:S04]  /*27a70*/  LDG.E R8, desc[UR8][R8.64] ;  /* 0x0000000808087981 */ /* 0x000568000c1e1900 */
.L_x_6999:
[----:B------:R-:W-:Y:S01]  /*27a80*/  IMAD R2, R19, 0x8, R18 ;  /* 0x0000000813027824 */ /* 0x000fe200078e0212 */
[----:B------:R-:W-:Y:S01]  /*27a90*/  SHF.L.U32 R3, R10, 0x1f, RZ ;  /* 0x0000001f0a037819 */ /* 0x000fe200000006ff */
[----:B------:R-:W-:Y:S03]  /*27aa0*/  BSSY B2, `(.L_x_7000) ;  /* 0x0000003000027945 */ /* 0x000fe60003800000 */
[----:B------:R-:W3:Y:S02]  /*27ab0*/  SYNCS.PHASECHK.TRANS64.TRYWAIT P0, [R2+URZ+0x34840], R3 ;  /* 0x03484003020075a7 */ /* 0x000ee4000800017f */
[----:B---3--:R-:W-:Y:S05]  /*27ac0*/  @!P0 BRA `(.L_x_7001) ;  /* 0x00000040007c8947 */ /* 0x008fea0003800000 */
.L_x_7144:
[----:B------:R-:W-:Y:S05]  /*27ad0*/  BSYNC B2 ;  /* 0x0000000000027941 */ /* 0x000fea0003800000 */
.L_x_7000:
[----:B--2---:R-:W2:Y:S01]  /*27ae0*/  S2R R9, SR_TID.X ;  /* 0x0000000000097919 */ /* 0x004ea20000002100 */
[----:B------:R-:W-:Y:S01]  /*27af0*/  BSSY B2, `(.L_x_7002) ;  /* 0x000000a000027945 */ /* 0x000fe20003800000 */
[----:B--2---:R-:W-:-:S04]  /*27b00*/  LOP3.LUT R9, R9, 0x7f, RZ, 0xc0, !PT ;  /* 0x0000007f09097812 */ /* 0x004fc800078ec0ff */
[----:B------:R-:W-:-:S13]  /*27b10*/  ISETP.NE.AND P0, PT, R9, RZ, PT ;  /* 0x000000ff0900720c */ /* 0x000fda0003f05270 */
[----:B------:R-:W-:Y:S05]  /*27b20*/  @P0 BRA `(.L_x_7003) ;  /* 0x0000000000180947 */ /* 0x000fea0003800000 */
[----:B------:R-:W2:Y:S01]  /*27b30*/  LDL R9, [R1] ;  /* 0x0000000001097983 */ /* 0x000ea20000100800 */
[----:B---3--:R-:W-:-:S04]  /*27b40*/  IMAD.MOV.U32 R3, RZ, RZ, 0xb000 ;  /* 0x0000b000ff037424 */ /* 0x008fc800078e00ff */
[----:B------:R4:W-:Y:S01]  /*27b50*/  SYNCS.ARRIVE.TRANS64 RZ, [R2+URZ+0x34830], R3 ;  /* 0x0348300302ff79a7 */ /* 0x0009e2000800003f */
[----:B--2---:R-:W-:-:S13]  /*27b60*/  LOP3.LUT P1, RZ, R9, 0x1, RZ, 0xc0, !PT ;  /* 0x0000000109ff7812 */ /* 0x004fda000782c0ff */
[----:B----4-:R-:W-:Y:S05]  /*27b70*/  @!P1 BRA `(.L_x_7003) ;  /* 0x0000000000049947 */ /* 0x010fea0003800000 */
[----:B------:R-:W-:Y:S01]  /*27b80*/  BPT.TRAP 0x1 ;  /* 0x000000040000795c */ /* 0x000fe20000300000 */
.L_x_7003:
[----:B------:R-:W-:Y:S05]  /*27b90*/  BSYNC B2 ;  /* 0x0000000000027941 */ /* 0x000fea0003800000 */
.L_x_7002:
[----:B---3--:R-:W2:Y:S01]  /*27ba0*/  LDL R3, [R1+0x18] ;  /* 0x0000180001037983 */ /* 0x008ea20000100800 */
        /* <DEDUP_REMOVED lines=11> */
.L_x_7004:
        /* <DEDUP_REMOVED lines=16> */
.L_x_7005:
        /* <DEDUP_REMOVED lines=15> */
.L_x_7145:
[----:B------:R-:W-:Y:S05]  /*27e50*/  BSYNC B2 ;  /* 0x0000000000027941 */ /* 0x000fea0003800000 */
.L_x_7006:
        /* <DEDUP_REMOVED lines=10> */
.L_x_7008:
[----:B------:R-:W2:Y:S01]  /*27f00*/  LDL R3, [R1] ;  /* 0x0000000001037983 */ /* 0x000ea20000100800 */
[----:B------:R-:W-:Y:S01]  /*27f10*/  BSSY B2, `(.L_x_7009) ;  /* 0x0000004000027945 */ /* 0x000fe20003800000 */
[----:B--2---:R-:W-:-:S13]  /*27f20*/  LOP3.LUT P0, RZ, R3, 0x8, RZ, 0xc0, !PT ;  /* 0x0000000803ff7812 */ /* 0x004fda000780c0ff */
[----:B------:R-:W-:Y:S05]  /*27f30*/  @P0 BRA `(.L_x_7010) ;  /* 0x0000000000040947 */ /* 0x000fea0003800000 */
[----:B------:R-:W-:Y:S01]  /*27f40*/  BPT.TRAP 0x1 ;  /* 0x000000040000795c */ /* 0x000fe20000300000 */
.L_x_7010:
[----:B------:R-:W-:Y:S05]  /*27f50*/  BSYNC B2 ;  /* 0x0000000000027941 */ /* 0x000fea0003800000 */
.L_x_7009:
        /* <DEDUP_REMOVED lines=12> */
.L_x_7011:
        /* <DEDUP_REMOVED lines=15> */
.L_x_7012:
        /* <DEDUP_REMOVED lines=12> */
.L_x_6998:
[----:B------:R-:W-:Y:S05]  /*281d0*/  BSYNC B1 ;  /* 0x0000000000017941 */ /* 0x000fea0003800000 */
.L_x_6997:
[----:B------:R-:W3:Y:S01]  /*281e0*/  LDL R2, [R1+0x30] ;  /* 0x0000300001027983 */ /* 0x000ee20000100800 */
[----:B------:R-:W-:Y:S01]  /*281f0*/  VIADD R0, R0, 0xfffffffe ;  /* 0xfffffffe00007836 */ /* 0x000fe20000000000 */
[----:B---3--:R-:W-:-:S13]  /*28200*/  ISETP.GT.AND P0, PT, R6, R2, PT ;  /* 0x000000020600720c */ /* 0x008fda0003f04270 */
[----:B------:R-:W-:Y:S05]  /*28210*/  @P0 BRA `(.L_x_7013) ;  /* 0xffffffec001c0947 */ /* 0x000fea000383ffff */
.L_x_6962:
[----:B------:R-:W-:Y:S05]  /*28220*/  BSYNC B0 ;  /* 0x0000000000007941 */ /* 0x000fea0003800000 */
.L_x_6961:
        /* <DEDUP_REMOVED lines=8> */
[----:B------:R-:W3:Y:S01]  /*282b0*/  FLO.U32 R0, UR4 ;  /* 0x0000000400007d00 */ /* 0x000ee200080e0000 */
[----:B------:R-:W-:Y:S01]  /*282c0*/  ULDC.64 UR6, c[0x0][0x208] ;  /* 0x0000820000067ab9 */ /* 0x000fe20000000a00 */
        /* <DEDUP_REMOVED lines=8> */
[----:B------:R3:W-:Y:S02]  /*28350*/  STL [R1+0x10], R0 ;  /* 0x0000100001007387 */ /* 0x0007e40000100800 */
.L_x_7015:
[----:B------:R-:W-:Y:S05]  /*28360*/  BSYNC B0 ;  /* 0x0000000000007941 */ /* 0x000fea0003800000 */
.L_x_7014:
[----:B---3--:R-:W3:Y:S01]  /*28370*/  LDL R0, [R1] ;  /* 0x0000000001007983 */ /* 0x008ee20000100800 */
        /* <DEDUP_REMOVED lines=9> */
.L_x_7146:
[----:B------:R-:W-:Y:S05]  /*28410*/  BSYNC B1 ;  /* 0x0000000000017941 */ /* 0x000fea0003800000 */
.L_x_7018:
        /* <DEDUP_REMOVED lines=10> */
.L_x_7020:
[----:B------:R-:W3:Y:S01]  /*284c0*/  LDL R2, [R1] ;  /* 0x0000000001027983 */ /* 0x000ee20000100800 */
[----:B------:R-:W-:Y:S01]  /*284d0*/  BSSY B1, `(.L_x_7021) ;  /* 0x0000004000017945 */ /* 0x000fe20003800000 */
[----:B---3--:R-:W-:-:S13]  /*284e0*/  LOP3.LUT P0, RZ, R2, 0x8, RZ, 0xc0, !PT ;  /* 0x0000000802ff7812 */ /* 0x008fda000780c0ff */
[----:B------:R-:W-:Y:S05]  /*284f0*/  @P0 BRA `(.L_x_7022) ;  /* 0x0000000000040947 */ /* 0x000fea0003800000 */
[----:B------:R-:W-:Y:S01]  /*28500*/  BPT.TRAP 0x1 ;  /* 0x000000040000795c */ /* 0x000fe20000300000 */
.L_x_7022:
[----:B------:R-:W-:Y:S05]  /*28510*/  BSYNC B1 ;  /* 0x0000000000017941 */ /* 0x000fea0003800000 */
.L_x_7021:
        /* <DEDUP_REMOVED lines=12> */
.L_x_7023:
        /* <DEDUP_REMOVED lines=15> */
.L_x_7024:
        /* <DEDUP_REMOVED lines=10> */
.L_x_7017:
[----:B------:R-:W-:Y:S05]  /*28770*/  BSYNC B0 ;  /* 0x0000000000007941 */ /* 0x000fea0003800000 */
.L_x_7016:
[----:B------:R-:W3:Y:S01]  /*28780*/  LDL.LU R4, [R1+0xc] ;  /* 0x00000c0001047983 */ /* 0x000ee20000300800 */
[----:B------:R-:W-:-:S05]  /*28790*/  VIADD R19, R19, 0x1 ;  /* 0x0000000113137836 */ /* 0x000fca0000000000 */
[----:B------:R-:W-:-:S04]  /*287a0*/  ISETP.NE.AND P0, PT, R19, 0x2, PT ;  /* 0x000000021300780c */ /* 0x000fc80003f05270 */
[----:B------:R-:W-:Y:S02]  /*287b0*/  SEL R0, RZ, 0x1, P0 ;  /* 0x00000001ff007807 */ /* 0x000fe40000000000 */
[----:B------:R-:W-:Y:S02]  /*287c0*/  SEL R19, R19, RZ, P0 ;  /* 0x000000ff13137207 */ /* 0x000fe40000000000 */
[----:B---3--:R-:W-:-:S05]  /*287d0*/  LOP3.LUT R4, R4, R0, RZ, 0x3c, !PT ;  /* 0x0000000004047212 */ /* 0x008fca00078e3cff */
[----:B------:R3:W-:Y:S02]  /*287e0*/  STL [R1+0xc], R4 ;  /* 0x00000c0401007387 */ /* 0x0007e40000100800 */
.L_x_6941:
[----:B------:R-:W-:Y:S05]  /*287f0*/  BSYNC B7 ;  /* 0x0000000000077941 */ /* 0x000fea0003800000 */
.L_x_6939:
[----:B------:R-:W5:Y:S02]  /*28800*/  LDL R9, [R1] ;  /* 0x0000000001097983 */ /* 0x000f640000100800 */
        /* <DEDUP_REMOVED lines=8> */
[----:B--23--:R-:W2:Y:S04]  /*28890*/  LDS.128 R4, [R18+0x348d0] ;  /* 0x0348d00012047984 */ /* 0x00cea80000000c00 */
[----:B--2---:R2:W-:Y:S04]  /*288a0*/  STL.64 [R1+0x10], R4 ;  /* 0x0000100401007387 */ /* 0x0045e80000100a00 */
[----:B------:R2:W-:Y:S01]  /*288b0*/  STL.64 [R1+0x18], R6 ;  /* 0x0000180601007387 */ /* 0x0005e20000100a00 */
[----:B------:R-:W-:Y:S06]  /*288c0*/  BAR.ARV 0x4, 0x180 ;  /* 0x0106000000007b1d */ /* 0x000fec0000002000 */
[----:B------:R-:W-:Y:S05]  /*288d0*/  BRA `(.L_x_7026) ;  /* 0x0000000c00247947 */ /* 0x000fea0003800000 */
.L_x_7025:
[----:B------:R-:W5:Y:S01]  /*288e0*/  LDL R17, [R1+0x2c] ;  /* 0x00002c0001117983 */ /* 0x000f620000100800 */
[----:B------:R-:W-:Y:S01]  /*288f0*/  UMOV UR4, 0xffffffff ;  /* 0xffffffff00047882 */ /* 0x000fe20000000000 */
[----:B-----5:R-:W-:Y:S02]  /*28900*/  ISETP.NE.AND P5, PT, R17, 0x1f, PT ;  /* 0x0000001f1100780c */ /* 0x020fe40003fa5270 */
[----:B------:R-:W-:Y:S11]  /*28910*/  BRA.DIV UR4, `(.L_x_7027) ;  /* 0x0000003604247947 */ /* 0x000ff6000b800000 */
[----:B------:R-:W4:Y:S01]  /*28920*/  LDL R3, [R1+0x1c] ;  /* 0x00001c0001037983 */ /* 0x000f220000100800 */
[----:B------:R-:W-:-:S03]  /*28930*/  ULDC UR4, c[0x0][0xc3c] ;  /* 0x00030f0000047ab9 */ /* 0x000fc60000000800 */
[----:B------:R-:W5:Y:S01]  /*28940*/  LDL.LU R2, [R1+0x10] ;  /* 0x0000100001027983 */ /* 0x000f620000300800 */
[----:B------:R-:W-:Y:S01]  /*28950*/  LOP3.LUT P4, RZ, R9, 0x1, RZ, 0xc0, !PT ;  /* 0x0000000109ff7812 */ /* 0x000fe2000788c0ff */
[----:B------:R-:W-:Y:S01]  /*28960*/  ULDC.64 UR6, c[0x0][0x208] ;  /* 0x0000820000067ab9 */ /* 0x000fe20000000a00 */
[----:B----4-:R-:W-:Y:S02]  /*28970*/  IMAD.IADD R0, R3, 0x1, R17 ;  /* 0x0000000103007824 */ /* 0x010fe400078e0211 */
[----:B-----5:R-:W-:-:S03]  /*28980*/  IMAD.MOV.U32 R9, RZ, RZ, R2 ;  /* 0x000000ffff097224 */ /* 0x020fc600078e0002 */
[----:B------:R-:W-:-:S13]  /*28990*/  ISETP.GE.OR P0, PT, R0, UR4, !P5 ;  /* 0x0000000400007c0c */ /* 0x000fda000ef06670 */
[----:B------:R-:W4:Y:S08]  /*289a0*/  @!P0 LDC.64 R2, c[0x0][0xc80] ;  /* 0x00032000ff028b82 */ /* 0x000f300000000a00 */
[----:B--2---:R-:W2:Y:S01]  /*289b0*/  @!P0 LDC.64 R6, c[0x0][0xc78] ;  /* 0x00031e00ff068b82 */ /* 0x004ea20000000a00 */
[----:B----4-:R-:W-:-:S05]  /*289c0*/  @!P0 IMAD.WIDE R2, R0, 0x4, R2 ;  /* 0x0000000400028825 */ /* 0x010fca00078e0202 */
[----:B------:R2:W4:Y:S02]  /*289d0*/  @!P0 LDG.E R8, desc[UR6][R2.64] ;  /* 0x0000000602088981 */ /* 0x000524000c1e1900 */
[----:B--2---:R-:W-:-:S06]  /*289e0*/  @!P0 IMAD.WIDE R2, R0, 0x4, R6 ;  /* 0x0000000400028825 */ /* 0x004fcc00078e0206 */
[----:B------:R-:W2:Y:S01]  /*289f0*/  @!P0 LDG.E R2, desc[UR6][R2.64] ;  /* 0x0000000602028981 */ /* 0x000ea2000c1e1900 */
[----:B------:R-:W-:Y:S01]  /*28a00*/  IMAD.MOV.U32 R6, RZ, RZ, RZ ;  /* 0x000000ffff067224 */ /* 0x000fe200078e00ff */
[C---:B------:R-:W-:Y:S01]  /*28a10*/  ISETP.GE.U32.AND P1, PT, R17.reuse, 0x4, PT ;  /* 0x000000041100780c */ /* 0x040fe20003f26070 */
[----:B---3--:R-:W-:Y:S01]  /*28a20*/  IMAD.MOV.U32 R4, RZ, RZ, RZ ;  /* 0x000000ffff047224 */ /* 0x008fe200078e00ff */
[C---:B------:R-:W-:Y:S01]  /*28a30*/  ISETP.GE.U32.AND P2, PT, R17.reuse, 0x8, PT ;  /* 0x000000081100780c */ /* 0x040fe20003f46070 */
[----:B------:R-:W-:Y:S01]  /*28a40*/  SHFL.IDX PT, R0, R9, 0x1, 0x1f ;  /* 0x00201f0009007f89 */ /* 0x000fe200000e0000 */
[----:B------:R-:W-:Y:S01]  /*28a50*/  ISETP.GE.U32.AND P3, PT, R17, 0x10, PT ;  /* 0x000000101100780c */ /* 0x000fe20003f66070 */
[----:B-1----:R-:W-:Y:S02]  /*28a60*/  IMAD.MOV.U32 R10, RZ, RZ, RZ ;  /* 0x000000ffff0a7224 */ /* 0x002fe400078e00ff */
[----:B----4-:R-:W-:Y:S01]  /*28a70*/  @!P0 IMAD.MOV.U32 R4, RZ, RZ, R8 ;  /* 0x000000ffff048224 */ /* 0x010fe200078e0008 */
[----:B--2---:R-:W-:-:S02]  /*28a80*/  @!P0 MOV R6, R2 ;  /* 0x0000000200068202 */ /* 0x004fc40000000f00 */
[----:B------:R-:W-:-:S03]  /*28a90*/  ISETP.GE.U32.AND P0, PT, R17, 0x2, PT ;  /* 0x000000021100780c */ /* 0x000fc60003f06070 */
[----:B------:R-:W-:-:S05]  /*28aa0*/  IMAD R2, R6, R4, RZ ;  /* 0x0000000406027224 */ /* 0x000fca00078e02ff */
[----:B------:R-:W1:Y:S02]  /*28ab0*/  SHFL.UP PT, R3, R2, 0x1, RZ ;  /* 0x0420000002037989 */ /* 0x000e6400000e00ff */
[----:B-1----:R-:W-:-:S05]  /*28ac0*/  SEL R5, R3, RZ, P4 ;  /* 0x000000ff03057207 */ /* 0x002fca0002000000 */
[----:B------:R-:W-:Y:S02]  /*28ad0*/  IMAD.IADD R2, R2, 0x1, R5 ;  /* 0x0000000102027824 */ /* 0x000fe400078e0205 */
[----:B------:R-:W-:Y:S04]  /*28ae0*/  SHFL.IDX PT, R5, R9, RZ, 0x1f ;  /* 0x00001fff09057589 */ /* 0x000fe800000e0000 */
        /* <DEDUP_REMOVED lines=13> */
.L_x_7156:
[----:B------:R-:W-:Y:S02]  /*28bc0*/  ULDC UR4, c[0x0][0xc38] ;  /* 0x00030e0000047ab9 */ /* 0x000fe40000000800 */
[----:B------:R-:W-:-:S04]  /*28bd0*/  IMAD.U32 R2, RZ, RZ, UR4 ;  /* 0x00000004ff027e24 */ /* 0x000fc8000f8e00ff */
[----:B--2---:R-:W-:-:S04]  /*28be0*/  IMAD R16, R16, R2, RZ ;  /* 0x0000000210107224 */ /* 0x004fc800078e02ff */
[----:B------:R-:W-:-:S05]  /*28bf0*/  IMAD.IADD R0, R0, 0x1, R16 ;  /* 0x0000000100007824 */ /* 0x000fca00078e0210 */
[----:B------:R-:W-:-:S13]  /*28c00*/  ISETP.GT.AND P4, PT, R0, R5, PT ;  /* 0x000000050000720c */ /* 0x000fda0003f84270 */
[----:B------:R-:W-:Y:S05]  /*28c10*/  @P4 BRA `(.L_x_7028) ;  /* 0x0000000000b44947 */ /* 0x000fea0003800000 */
.L_x_7031:
        /* <DEDUP_REMOVED lines=21> */
[----:B------:R-:W2:Y:S02]  /*28d70*/  LDL R3, [R1] ;  /* 0x0000000001037983 */ /* 0x000ea40000100800 */
[----:B--2---:R-:W-:Y:S02]  /*28d80*/  LOP3.LUT P4, RZ, R3, 0x1, RZ, 0xc0, !PT ;  /* 0x0000000103ff7812 */ /* 0x004fe4000788c0ff */
        /* <DEDUP_REMOVED lines=16> */
.L_x_7164:
[----:B------:R-:W-:Y:S02]  /*28e90*/  ULDC UR4, c[0x0][0xc38] ;  /* 0x00030e0000047ab9 */ /* 0x000fe40000000800 */
[----:B------:R-:W-:-:S04]  /*28ea0*/  IMAD.U32 R2, RZ, RZ, UR4 ;  /* 0x00000004ff027e24 */ /* 0x000fc8000f8e00ff */
[----:B--2---:R-:W-:-:S04]  /*28eb0*/  IMAD R16, R16, R2, RZ ;  /* 0x0000000210107224 */ /* 0x004fc800078e02ff */
[----:B------:R-:W-:-:S05]  /*28ec0*/  IMAD.IADD R0, R16, 0x1, R0 ;  /* 0x0000000110007824 */ /* 0x000fca00078e0200 */
[----:B------:R-:W-:-:S13]  /*28ed0*/  ISETP.GT.AND P4, PT, R0, R5, PT ;  /* 0x000000050000720c */ /* 0x000fda0003f84270 */
[----:B------:R-:W-:Y:S05]  /*28ee0*/  @!P4 BRA `(.L_x_7031) ;  /* 0xfffffffc004cc947 */ /* 0x000fea000383ffff */
.L_x_7028:
        /* <DEDUP_REMOVED lines=9> */
.L_x_7169:
[----:B------:R-:W-:-:S13]  /*28f80*/  ISETP.NE.AND P0, PT, R3, RZ, PT ;  /* 0x000000ff0300720c */ /* 0x000fda0003f05270 */
[----:B------:R-:W-:Y:S05]  /*28f90*/  @!P0 BRA `(.L_x_7033) ;  /* 0x0000000000148947 */ /* 0x000fea0003800000 */
[----:B------:R-:W-:Y:S01]  /*28fa0*/  UMOV UR4, 0xffffffff ;  /* 0xffffffff00047882 */ /* 0x000fe20000000000 */
[----:B------:R-:W-:Y:S02]  /*28fb0*/  VIADD R12, R0, 0xffffffff ;  /* 0xffffffff000c7836 */ /* 0x000fe40000000000 */
[----:B------:R-:W-:Y:S05]  /*28fc0*/  BRA.DIV UR4, `(.L_x_7034) ;  /* 0x0000003a04147947 */ /* 0x000fea000b800000 */
[----:B-1----:R1:W0:Y:S02]  /*28fd0*/  SHFL.IDX PT, R7, R7, R12, 0x1f ;  /* 0x00001f0c07077589 */ /* 0x00222400000e0000 */
.L_x_7172:
[----:B0-----:R-:W-:-:S07]  /*28fe0*/  IMAD.MOV.U32 R10, RZ, RZ, R7 ;  /* 0x000000ffff0a7224 */ /* 0x001fce00078e0007 */
.L_x_7033:
[----:B------:R-:W5:Y:S01]  /*28ff0*/  LDL.LU R11, [R1+0x1c] ;  /* 0x00001c00010b7983 */ /* 0x000f620000300800 */
[----:B---3--:R-:W-:Y:S01]  /*29000*/  IABS R3, R4 ;  /* 0x0000000400037213 */ /* 0x008fe20000000000 */
[----:B------:R-:W-:Y:S02]  /*29010*/  IMAD R2, R10, R2, R16 ;  /* 0x000000020a027224 */ /* 0x000fe400078e0210 */
[----:B------:R-:W-:Y:S01]  /*29020*/  IMAD.MOV.U32 R8, RZ, RZ, RZ ;  /* 0x000000ffff087224 */ /* 0x000fe200078e00ff */
[----:B-1----:R-:W1:Y:S01]  /*29030*/  I2F.RP R7, R3 ;  /* 0x0000000300077306 */ /* 0x002e620000209400 */
[----:B------:R-:W-:Y:S01]  /*29040*/  IMAD.IADD R5, R5, 0x1, -R2 ;  /* 0x0000000105057824 */ /* 0x000fe200078e0a02 */
[----:B------:R3:W-:Y:S04]  /*29050*/  STL [R1+0x10], R2 ;  /* 0x0000100201007387 */ /* 0x0007e80000100800 */
[----:B---3--:R-:W-:-:S02]  /*29060*/  IABS R2, R5 ;  /* 0x0000000500027213 */ /* 0x008fc40000000000 */
[----:B-1----:R-:W1:Y:S02]  /*29070*/  MUFU.RCP R7, R7 ;  /* 0x0000000700077308 */ /* 0x002e640000001000 */
[----:B-1----:R-:W-:-:S06]  /*29080*/  VIADD R7, R7, 0xffffffe ;  /* 0x0ffffffe07077836 */ /* 0x002fcc0000000000 */
[----:B------:R-:W1:Y:S02]  /*29090*/  F2I.FTZ.U32.TRUNC.NTZ R9, R7 ;  /* 0x0000000700097305 */ /* 0x000e64000021f000 */
[----:B-1----:R-:W-:-:S04]  /*290a0*/  IMAD.MOV R7, RZ, RZ, -R9 ;  /* 0x000000ffff077224 */ /* 0x002fc800078e0a09 */
[----:B------:R-:W-:-:S04]  /*290b0*/  IMAD R7, R7, R3, RZ ;  /* 0x0000000307077224 */ /* 0x000fc800078e02ff */
[----:B------:R-:W-:Y:S01]  /*290c0*/  IMAD.HI.U32 R7, R9, R7, R8 ;  /* 0x0000000709077227 */ /* 0x000fe200078e0008 */
[----:B------:R-:W-:-:S05]  /*290d0*/  IABS R8, R4 ;  /* 0x0000000400087213 */ /* 0x000fca0000000000 */
[----:B------:R-:W-:Y:S02]  /*290e0*/  IMAD.MOV R8, RZ, RZ, -R8 ;  /* 0x000000ffff087224 */ /* 0x000fe400078e0a08 */
[----:B------:R-:W-:-:S04]  /*290f0*/  IMAD.HI.U32 R7, R7, R2, RZ ;  /* 0x0000000207077227 */ /* 0x000fc800078e00ff */
[----:B------:R-:W-:Y:S01]  /*29100*/  IMAD R2, R7, R8, R2 ;  /* 0x0000000807027224 */ /* 0x000fe200078e0202 */
[----:B----4-:R-:W-:-:S04]  /*29110*/  IABS R8, R6 ;  /* 0x0000000600087213 */ /* 0x010fc80000000000 */
[----:B------:R-:W-:-:S13]  /*29120*/  ISETP.GT.U32.AND P2, PT, R3, R2, PT ;  /* 0x000000020300720c */ /* 0x000fda0003f44070 */
[----:B------:R-:W-:Y:S02]  /*29130*/  @!P2 IMAD.IADD R2, R2, 0x1, -R3 ;  /* 0x000000010202a824 */ /* 0x000fe400078e0a03 */
[----:B------:R-:W-:Y:S01]  /*29140*/  @!P2 VIADD R7, R7, 0x1 ;  /* 0x000000010707a836 */ /* 0x000fe20000000000 */
[----:B------:R-:W-:Y:S02]  /*29150*/  ISETP.NE.AND P2, PT, R4, RZ, PT ;  /* 0x000000ff0400720c */ /* 0x000fe40003f45270 */
[----:B------:R-:W-:Y:S02]  /*29160*/  ISETP.GE.U32.AND P0, PT, R2, R3, PT ;  /* 0x000000030200720c */ /* 0x000fe40003f06070 */
[----:B------:R-:W1:Y:S11]  /*29170*/  I2F.RP R2, R8 ;  /* 0x0000000800027306 */ /* 0x000e760000209400 */
        /* <DEDUP_REMOVED lines=32> */
[----:B-----5:R-:W-:Y:S02]  /*29380*/  IMAD.IADD R11, R0, 0x1, R11 ;  /* 0x00000001000b7824 */ /* 0x020fe400078e020b */
[----:B--2---:R-:W-:-:S05]  /*29390*/  IMAD R0, R3, 0x10000, R2 ;  /* 0x0001000003007824 */ /* 0x004fca00078e0202 */
[----:B------:R1:W-:Y:S04]  /*293a0*/  STL [R1+0x18], R0 ;  /* 0x0000180001007387 */ /* 0x0003e80000100800 */
[----:B------:R1:W-:Y:S04]  /*293b0*/  STL [R1+0x1c], R11 ;  /* 0x00001c0b01007387 */ /* 0x0003e80000100800 */
[----:B------:R1:W-:Y:S01]  /*293c0*/  STL [R1+0x14], R4 ;  /* 0x0000140401007387 */ /* 0x0003e20000100800 */
[----:B------:R-:W-:Y:S05]  /*293d0*/  BRA `(.L_x_7035) ;  /* 0x0000000000287947 */ /* 0x000fea0003800000 */
.L_x_7029:
[----:B------:R-:W-:Y:S01]  /*293e0*/  UMOV UR4, URZ ;  /* 0x0000003f00047c82 */ /* 0x000fe20008000000 */
[----:B------:R-:W-:Y:S01]  /*293f0*/  ULDC UR6, c[0x0][0xc3c] ;  /* 0x00030f0000067ab9 */ /* 0x000fe20000000800 */
[----:B------:R-:W-:Y:S01]  /*29400*/  UMOV UR5, URZ ;  /* 0x0000003f00057c82 */ /* 0x000fe20008000000 */
[----:B------:R-:W-:Y:S01]  /*29410*/  IMAD.U32 R3, RZ, RZ, UR4 ;  /* 0x00000004ff037e24 */ /* 0x000fe2000f8e00ff */
[----:B------:R2:W-:Y:S01]  /*29420*/  STL [R1+0x10], R5 ;  /* 0x0000100501007387 */ /* 0x0005e20000100800 */
[----:B------:R-:W-:Y:S02]  /*29430*/  IMAD.U32 R0, RZ, RZ, UR6 ;  /* 0x00000006ff007e24 */ /* 0x000fe4000f8e00ff */
[----:B------:R-:W-:Y:S01]  /*29440*/  IMAD.U32 R2, RZ, RZ, UR5 ;  /* 0x00000005ff027e24 */ /* 0x000fe2000f8e00ff */
[----:B------:R2:W-:Y:S04]  /*29450*/  STL [R1+0x14], R3 ;  /* 0x0000140301007387 */ /* 0x0005e80000100800 */
[----:B------:R2:W-:Y:S04]  /*29460*/  STL [R1+0x1c], R0 ;  /* 0x00001c0001007387 */ /* 0x0005e80000100800 */
[----:B------:R2:W-:Y:S02]  /*29470*/  STL [R1+0x18], R2 ;  /* 0x0000180201007387 */ /* 0x0005e40000100800 */
.L_x_7035:
[----:B-12---:R-:W2:Y:S04]  /*29480*/  LDL R0, [R1+0x2c] ;  /* 0x00002c0001007983 */ /* 0x006ea80000100800 */
[----:B------:R-:W3:Y:S04]  /*29490*/  LDL R3, [R1+0x18] ;  /* 0x0000180001037983 */ /* 0x000ee80000100800 */
[----:B------:R-:W4:Y:S04]  /*294a0*/  LDL R2, [R1+0x1c] ;  /* 0x00001c0001027983 */ /* 0x000f280000100800 */
[----:B------:R-:W5:Y:S04]  /*294b0*/  LDL R4, [R1+0x10] ;  /* 0x0000100001047983 */ /* 0x000f680000100800 */
[----:B------:R-:W5:Y:S01]  /*294c0*/  LDL R5, [R1+0x14] ;  /* 0x0000140001057983 */ /* 0x000f620000100800 */
[----:B------:R-:W-:Y:S05]  /*294d0*/  WARPSYNC.ALL ;  /* 0x0000000000007948 */ /* 0x000fea0003800000 */
[----:B------:R-:W-:Y:S01]  /*294e0*/  BAR.SYNC.DEFER_BLOCKING 0x4, 0x180 ;  /* 0x0106000000007b1d */ /* 0x000fe20000010000 */
[----:B--2---:R-:W-:Y:S01]  /*294f0*/  ISETP.NE.AND P0, PT, R0, RZ, PT ;  /* 0x000000ff0000720c */ /* 0x004fe20003f05270 */
[----:B---3--:R-:W-:-:S12]  /*29500*/  IMAD.MOV.U32 R6, RZ, RZ, R3 ;  /* 0x000000ffff067224 */ /* 0x008fd800078e0003 */
[----:B------:R-:W1:Y:S01]  /*29510*/  @!P0 S2R R3, SR_CgaCtaId ;  /* 0x0000000000038919 */ /* 0x000e620000008800 */
[----:B------:R-:W-:Y:S01]  /*29520*/  @!P0 MOV R0, 0x400 ;  /* 0x0000040000008802 */ /* 0x000fe20000000f00 */
[----:B----4-:R-:W-:-:S03]  /*29530*/  IMAD.MOV.U32 R7, RZ, RZ, R2 ;  /* 0x000000ffff077224 */ /* 0x010fc600078e0002 */
[----:B-1----:R-:W-:-:S05]  /*29540*/  @!P0 LEA R18, R3, R0, 0x18 ;  /* 0x0000000003128211 */ /* 0x002fca00078ec0ff */
[----:B-----5:R3:W-:Y:S01]  /*29550*/  @!P0 STS.128 [R18+0x348d0], R4 ;  /* 0x0348d00412008388 */ /* 0x0207e20000000c00 */
[----:B------:R-:W-:Y:S06]  /*29560*/  BAR.ARV 0x5, 0x180 ;  /* 0x0146000000007b1d */ /* 0x000fec0000002000 */
.L_x_7026:
[----:B----4-:R-:W4:Y:S01]  /*29570*/  LDL R0, [R1+0x1c] ;  /* 0x00001c0001007983 */ /* 0x010f220000100800 */
[----:B------:R-:W-:Y:S02]  /*29580*/  ULDC UR4, c[0x0][0xc3c] ;  /* 0x00030f0000047ab9 */ /* 0x000fe40000000800 */
[----:B----4-:R-:W-:-:S13]  /*29590*/  ISETP.GE.AND P0, PT, R0, UR4, PT ;  /* 0x0000000400007c0c */ /* 0x010fda000bf06270 */
[----:B------:R-:W-:Y:S05]  /*295a0*/  @!P0 BRA `(.L_x_7036) ;  /* 0xffffff9400b48947 */ /* 0x000fea000383ffff */
[----:B------:R-:W-:Y:S05]  /*295b0*/  BSYNC B8 ;  /* 0x0000000000087941 */ /* 0x000fea0003800000 */
.L_x_6895:
[----:B--2---:R-:W2:Y:S01]  /*295c0*/  LDL.LU R0, [R1+0x5c] ;  /* 0x00005c0001007983 */ /* 0x004ea20000300800 */
[----:B------:R-:W-:Y:S01]  /*295d0*/  BSSY B0, `(.L_x_7037) ;  /* 0x000000b000007945 */ /* 0x000fe20003800000 */
[----:B---3--:R-:W3:Y:S01]  /*295e0*/  S2R R5, SR_CgaCtaId ;  /* 0x0000000000057919 */ /* 0x008ee20000008800 */
[----:B--2---:R-:W-:-:S05]  /*295f0*/  VIADD R0, R0, 0x1 ;  /* 0x0000000100007836 */ /* 0x004fca0000000000 */
[----:B0-----:R-:W-:-:S04]  /*29600*/  LEA.HI R2, R0, R0, RZ, 0x1 ;  /* 0x0000000000027211 */ /* 0x001fc800078f08ff */
[----:B------:R-:W-:-:S05]  /*29610*/  LOP3.LUT R3, R2, 0xfffffffe, RZ, 0xc0, !PT ;  /* 0xfffffffe02037812 */ /* 0x000fca00078ec0ff */
[----:B------:R-:W-:Y:S01]  /*29620*/  IMAD.IADD R3, R0, 0x1, -R3 ;  /* 0x0000000100037824 */ /* 0x000fe200078e0a03 */
[----:B------:R-:W-:-:S04]  /*29630*/  MOV R0, 0x400 ;  /* 0x0000040000007802 */ /* 0x000fc80000000f00 */
[----:B---3--:R-:W-:Y:S02]  /*29640*/  LEA R0, R5, R0, 0x18 ;  /* 0x0000000005007211 */ /* 0x008fe400078ec0ff */
[----:B------:R-:W-:-:S04]  /*29650*/  SHF.L.U32 R3, R3, 0x1f, RZ ;  /* 0x0000001f03037819 */ /* 0x000fc800000006ff */
[----:B------:R-:W0:Y:S02]  /*29660*/  SYNCS.PHASECHK.TRANS64.TRYWAIT P0, [R0+URZ+0x34820], R3 ;  /* 0x03482003000075a7 */ /* 0x000e24000800017f */
[----:B0-----:R-:W-:Y:S05]  /*29670*/  @!P0 BRA `(.L_x_7038) ;  /* 0x0000003000908947 */ /* 0x001fea0003800000 */
.L_x_7173:
[----:B------:R-:W-:Y:S05]  /*29680*/  BSYNC B0 ;  /* 0x0000000000007941 */ /* 0x000fea0003800000 */
.L_x_7037:
[----:B------:R-:W-:-:S03]  /*29690*/  UMOV UR4, 0xffffffff ;  /* 0xffffffff00047882 */ /* 0x000fc60000000000 */
[----:B------:R-:W-:Y:S05]  /*296a0*/  BRA.DIV UR4, `(.L_x_7039) ;  /* 0x0000003204987947 */ /* 0x000fea000b800000 */
[----:B------:R-:W2:Y:S02]  /*296b0*/  S2R R2, SR_TID.X ;  /* 0x0000000000027919 */ /* 0x000ea40000002100 */
[----:B--2---:R-:W-:-:S04]  /*296c0*/  SHF.R.U32.HI R2, RZ, 0x5, R2 ;  /* 0x00000005ff027819 */ /* 0x004fc80000011602 */
[----:B------:R-:W-:-:S05]  /*296d0*/  LOP3.LUT R2, R2, 0x3, RZ, 0xc0, !PT ;  /* 0x0000000302027812 */ /* 0x000fca00078ec0ff */
[----:B------:R2:W3:Y:S02]  /*296e0*/  SHFL.IDX PT, R14, R2, RZ, 0x1f ;  /* 0x00001fff020e7589 */ /* 0x0004e400000e0000 */
.L_x_7176:
[----:B---3--:R-:W-:-:S13]  /*296f0*/  ISETP.NE.AND P0, PT, R14, RZ, PT ;  /* 0x000000ff0e00720c */ /* 0x008fda0003f05270 */
[----:B------:R-:W-:Y:S05]  /*29700*/  @P0 BRA `(.L_x_6656) ;  /* 0x00000000008c0947 */ /* 0x000fea0003800000 */
[----:B------:R-:W-:-:S03]  /*29710*/  UMOV UR4, 0xffffffff ;  /* 0xffffffff00047882 */ /* 0x000fc60000000000 */
[----:B------:R-:W-:Y:S05]  /*29720*/  BRA.DIV UR4, `(.L_x_7040) ;  /* 0x0000003204ac7947 */ /* 0x000fea000b800000 */
[----:B------:R-:W-:-:S13]  /*29730*/  ELECT P6, URZ, PT ;  /* 0x00000000003f782f */ /* 0x000fda00038c0000 */
.L_x_7179:
[----:B------:R-:W-:Y:S05]  /*29740*/  @!P6 BRA `(.L_x_6656) ;  /* 0x00000000007ce947 */ /* 0x000fea0003800000 */
[----:B------:R-:W-:-:S06]  /*29750*/  ULOP3.LUT UR4, UR60, 0x2, URZ, 0xfc, !UPT ;  /* 0x000000023c047892 */ /* 0x000fcc000f8efc3f */
[----:B--2---:R-:W-:-:S05]  /*29760*/  IMAD.U32 R2, RZ, RZ, UR4 ;  /* 0x00000004ff027e24 */ /* 0x004fca000f8e00ff */
[----:B------:R-:W-:-:S13]  /*29770*/  ISETP.NE.AND P2, PT, R2, 0x3, PT ;  /* 0x000000030200780c */ /* 0x000fda0003f45270 */
[----:B------:R-:W-:Y:S05]  /*29780*/  @!P2 BRA `(.L_x_7041) ;  /* 0x000000000004a947 */ /* 0x000fea0003800000 */
[----:B------:R-:W-:Y:S01]  /*29790*/  BPT.TRAP 0x1 ;  /* 0x000000040000795c */ /* 0x000fe20000300000 */
.L_x_7041:
        /* <DEDUP_REMOVED lines=13> */
.L_x_7180:
[----:B------:R-:W2:Y:S02]  /*29870*/  SYNCS.PHASECHK.TRANS64.TRYWAIT P0, [R7+URZ], R2 ;  /* 0x00000002070075a7 */ /* 0x000ea4000800017f */
[----:B--2---:R-:W-:Y:S05]  /*29880*/  @!P0 BRA `(.L_x_7043) ;  /* 0x0000003000888947 */ /* 0x004fea0003800000 */
.L_x_7181:
[----:B------:R-:W-:Y:S05]  /*29890*/  @!P2 BRA `(.L_x_7044) ;  /* 0x000000000004a947 */ /* 0x000fea0003800000 */
[----:B------:R-:W-:Y:S01]  /*298a0*/  BPT.TRAP 0x1 ;  /* 0x000000040000795c */ /* 0x000fe20000300000 */
.L_x_7044:
[----:B------:R-:W-:-:S04]  /*298b0*/  VIADD R0, R0, 0x34860 ;  /* 0x0003486000007836 */ /* 0x000fc80000000000 */
[----:B------:R-:W-:-:S04]  /*298c0*/  IMAD R4, R19, 0x8, R0 ;  /* 0x0000000813047824 */ /* 0x000fc800078e0200 */
[----:B------:R-:W3:Y:S02]  /*298d0*/  SYNCS.PHASECHK.TRANS64.TRYWAIT P0, [R4+URZ], R5 ;  /* 0x00000005040075a7 */ /* 0x000ee4000800017f */
[----:B---3--:R-:W-:Y:S05]  /*298e0*/  @!P0 BRA `(.L_x_7045) ;  /* 0x0000003000848947 */ /* 0x008fea0003800000 */
.L_x_7182:
[----:B------:R-:W-:-:S07]  /*298f0*/  IMAD R3, R3, 0x8, R0 ;  /* 0x0000000803037824 */ /* 0x000fce00078e0200 */
.L_x_7046:
[----:B----4-:R4:W0:Y:S02]  /*29900*/  SYNCS.PHASECHK.TRANS64.TRYWAIT P0, [R3+URZ], R2 ;  /* 0x00000002030075a7 */ /* 0x010824000800017f */
[----:B0-----:R-:W-:Y:S05]  /*29910*/  @!P0 NANOSLEEP.SYNCS 0x989680 ;  /* 0x009896800000895d */ /* 0x001fea0003900000 */
[----:B------:R-:W0:Y:S02]  /*29920*/  @!P0 SYNCS.PHASECHK.TRANS64 P0, [R3+URZ], R2 ;  /* 0x00000002030085a7 */ /* 0x000e24000800007f */
[----:B0-----:R-:W-:Y:S05]  /*29930*/  @!P0 BRA `(.L_x_7046) ;  /* 0xfffffffc00f08947 */ /* 0x001fea000383ffff */
.L_x_6656:
[----:B------:R-:W-:Y:S05]  /*29940*/  BSYNC B9 ;  /* 0x0000000000097941 */ /* 0x000fea0003800000 */
.L_x_6653:
[----:B------:R-:W-:Y:S05]  /*29950*/  EXIT ;  /* 0x000000000000794d */ /* 0x000fea0003800000 */
.L_x_6684:
[----:B0-----:R0:W1:Y:S02]  /*29960*/  SYNCS.PHASECHK.TRANS64.TRYWAIT P6, [R3+URZ+0x34890], R0 ;  /* 0x03489000030075a7 */ /* 0x00106400080c017f */
[----:B-1----:R-:W-:Y:S05]  /*29970*/  @!P6 NANOSLEEP.SYNCS 0x989680 ;  /* 0x009896800000e95d */ /* 0x002fea0003900000 */
[----:B------:R-:W1:Y:S02]  /*29980*/  @!P6 SYNCS.PHASECHK.TRANS64 P6, [R3+URZ+0x34890], R0 ;  /* 0x034890000300e5a7 */ /* 0x000e6400080c007f */
[----:B-1----:R-:W-:Y:S05]  /*29990*/  @!P6 BRA `(.L_x_6684) ;  /* 0xfffffffc00f0e947 */ /* 0x002fea000383ffff */
[----:B------:R-:W-:Y:S05]  /*299a0*/  BRA `(.L_x_7047) ;  /* 0xfffffda8004c7947 */ /* 0x000fea000383ffff */
.L_x_6738:
[----:B-1----:R1:W3:Y:S02]  /*299b0*/  SYNCS.PHASECHK.TRANS64.TRYWAIT P4, [R3+URZ+0x34890], R0 ;  /* 0x03489000030075a7 */ /* 0x0022e4000808017f */
[----:B---3--:R-:W-:Y:S05]  /*299c0*/  @!P4 NANOSLEEP.SYNCS 0x989680 ;  /* 0x009896800000c95d */ /* 0x008fea0003900000 */
[----:B------:R-:W3:Y:S02]  /*299d0*/  @!P4 SYNCS.PHASECHK.TRANS64 P4, [R3+URZ+0x34890], R0 ;  /* 0x034890000300c5a7 */ /* 0x000ee4000808007f */
[----:B---3--:R-:W-:Y:S05]  /*299e0*/  @!P4 BRA `(.L_x_6738) ;  /* 0xfffffffc00f0c947 */ /* 0x008fea000383ffff */
[----:B------:R-:W-:Y:S05]  /*299f0*/  BRA `(.L_x_7048) ;  /* 0xfffffde400807947 */ /* 0x000fea000383ffff */
.L_x_6763:
[----:B-1----:R1:W2:Y:S02]  /*29a00*/  SYNCS.PHASECHK.TRANS64.TRYWAIT P3, [R3+URZ+0x34890], R0 ;  /* 0x03489000030075a7 */ /* 0x0022a4000806017f */
[----:B--2---:R-:W-:Y:S05]  /*29a10*/  @!P3 NANOSLEEP.SYNCS 0x989680 ;  /* 0x009896800000b95d */ /* 0x004fea0003900000 */
[----:B------:R-:W2:Y:S02]  /*29a20*/  @!P3 SYNCS.PHASECHK.TRANS64 P3, [R3+URZ+0x34890], R0 ;  /* 0x034890000300b5a7 */ /* 0x000ea4000806007f */
[----:B--2---:R-:W-:Y:S05]  /*29a30*/  @!P3 BRA `(.L_x_6763) ;  /* 0xfffffffc00f0b947 */ /* 0x004fea000383ffff */
[----:B------:R-:W-:Y:S05]  /*29a40*/  BRA `(.L_x_7049) ;  /* 0xfffffe1c00647947 */ /* 0x000fea000383ffff */
.L_x_6777:
[----:B-1----:R1:W2:Y:S02]  /*29a50*/  SYNCS.PHASECHK.TRANS64.TRYWAIT P2, [R3+URZ+0x348b0], R0 ;  /* 0x0348b000030075a7 */ /* 0x0022a4000804017f */
[----:B--2---:R-:W-:Y:S05]  /*29a60*/  @!P2 NANOSLEEP.SYNCS 0x989680 ;  /* 0x009896800000a95d */ /* 0x004fea0003900000 */
[----:B------:R-:W2:Y:S02]  /*29a70*/  @!P2 SYNCS.PHASECHK.TRANS64 P2, [R3+URZ+0x348b0], R0 ;  /* 0x0348b0000300a5a7 */ /* 0x000ea4000804007f */
[----:B--2---:R-:W-:Y:S05]  /*29a80*/  @!P2 BRA `(.L_x_6777) ;  /* 0xfffffffc00f0a947 */ /* 0x004fea000383ffff */
[----:B------:R-:W-:Y:S05]  /*29a90*/  BRA `(.L_x_7050) ;  /* 0xfffffe2400d47947 */ /* 0x000fea000383ffff */
.L_x_6795:
[----:B------:R-:W0:Y:S01]  /*29aa0*/  S2R R5, SR_TID.X ;  /* 0x0000000000057919 */ /* 0x000e220000002100 */
[----:B------:R-:W-:Y:S01]  /*29ab0*/  BSSY B0, `(.L_x_7051) ;  /* 0x000000c000007945 */ /* 0x000fe20003800000 */
[----:B------:R-:W-:Y:S02]  /*29ac0*/  IMAD.MOV.U32 R12, RZ, RZ, RZ ;  /* 0x000000ffff0c7224 */ /* 0x000fe400078e00ff */
[----:B------:R-:W-:Y:S02]  /*29ad0*/  IMAD.MOV.U32 R11, RZ, RZ, 0x1f ;  /* 0x0000001fff0b7424 */ /* 0x000fe400078e00ff */
[----:B------:R-:W-:Y:S02]  /*29ae0*/  IMAD.MOV.U32 R15, RZ, RZ, -0x1 ;  /* 0xffffffffff0f7424 */ /* 0x000fe400078e00ff */
[----:B0-----:R-:W-:-:S05]  /*29af0*/  VIADD R5, R5, 0xffffff80 ;  /* 0xffffff8005057836 */ /* 0x001fca0000000000 */
[----:B------:R-:W-:-:S04]  /*29b00*/  SHF.R.S32.HI R4, RZ, 0x1f, R5 ;  /* 0x0000001fff047819 */ /* 0x000fc80000011405 */
[----:B------:R-:W-:-:S04]  /*29b10*/  LEA.HI R4, R4, R5, RZ, 0x7 ;  /* 0x0000000504047211 */ /* 0x000fc800078f38ff */
[----:B------:R-:W-:-:S05]  /*29b20*/  SHF.R.S32.HI R4, RZ, 0x7, R4 ;  /* 0x00000007ff047819 */ /* 0x000fca0000011404 */
[----:B------:R-:W-:-:S07]  /*29b30*/  IMAD.MOV.U32 R13, RZ, RZ, R4 ;  /* 0x000000ffff0d7224 */ /* 0x000fce00078e0004 */
[----:B-----5:R-:W-:Y:S05]  /*29b40*/  WARPSYNC.COLLECTIVE R15, `(.L_x_7052) ;  /* 0x000000000f087348 */ /* 0x020fea0003c00000 */
[----:B------:R0:W1:Y:S02]  /*29b50*/  SHFL.IDX P6, R14, R13, R12, R11 ;  /* 0x0000000c0d0e7389 */ /* 0x00006400000c000b */
[----:B01---5:R-:W-:Y:S01]  /*29b60*/  ENDCOLLECTIVE ;  /* 0x000000000000791b */ /* 0x023fe20003800000 */
.L_x_7052:
[----:B------:R-:W-:Y:S05]  /*29b70*/  BSYNC B0 ;  /* 0x0000000000007941 */ /* 0x000fea0003800000 */
.L_x_7051:
[----:B------:R0:W-:Y:S01]  /*29b80*/  STL [R1+0x18], R14 ;  /* 0x0000180e01007387 */ /* 0x0001e20000100800 */
[----:B------:R-:W-:Y:S05]  /*29b90*/  BRA `(.L_x_7053) ;  /* 0xfffffe3400607947 */ /* 0x000fea000383ffff */
.L_x_6805:
[----:B------:R-:W-:Y:S01]  /*29ba0*/  BSSY B1, `(.L_x_7054) ;  /* 0x0000008000017945 */ /* 0x000fe20003800000 */
[----:B------:R-:W-:Y:S01]  /*29bb0*/  IMAD.MOV.U32 R13, RZ, RZ, R25 ;  /* 0x000000ffff0d7224 */ /* 0x000fe200078e0019 */
[----:B------:R-:W-:Y:S01]  /*29bc0*/  MOV R11, 0x181f ;  /* 0x0000181f000b7802 */ /* 0x000fe20000000f00 */
[----:B------:R-:W-:Y:S02]  /*29bd0*/  IMAD.MOV.U32 R12, RZ, RZ, RZ ;  /* 0x000000ffff0c7224 */ /* 0x000fe400078e00ff */
[----:B------:R-:W-:-:S07]  /*29be0*/  IMAD.MOV.U32 R15, RZ, RZ, -0x1 ;  /* 0xffffffffff0f7424 */ /* 0x000fce00078e00ff */
[----:B0-----:R-:W-:Y:S05]  /*29bf0*/  WARPSYNC.COLLECTIVE R15, `(.L_x_7055) ;  /* 0x000000000f087348 */ /* 0x001fea0003c00000 */
[----:B0-----:R0:W1:Y:S02]  /*29c00*/  SHFL.IDX P6, R14, R13, R12, R11 ;  /* 0x0000000c0d0e7389 */ /* 0x00106400000c000b */
[----:B01----:R-:W-:Y:S01]  /*29c10*/  ENDCOLLECTIVE ;  /* 0x000000000000791b */ /* 0x003fe20003800000 */
.L_x_7055:
[----:B------:R-:W-:Y:S05]  /*29c20*/  BSYNC B1 ;  /* 0x0000000000017941 */ /* 0x000fea0003800000 */
.L_x_7054:
        /* <DEDUP_REMOVED lines=8> */
.L_x_7056:
[----:B------:R-:W-:Y:S02]  /*29cb0*/  IMAD.MOV.U32 R13, RZ, RZ, R27 ;  /* 0x000000ffff0d7224 */ /* 0x000fe400078e001b */
[----:B------:R-:W-:-:S07]  /*29cc0*/  IMAD.MOV.U32 R3, RZ, RZ, R14 ;  /* 0x000000ffff037224 */ /* 0x000fce00078e000e */
[----:B------:R-:W-:Y:S05]  /*29cd0*/  WARPSYNC.COLLECTIVE R15, `(.L_x_7057) ;  /* 0x000000000f087348 */ /* 0x000fea0003c00000 */
[----:B------:R0:W1:Y:S02]  /*29ce0*/  SHFL.IDX P6, R14, R13, R12, R11 ;  /* 0x0000000c0d0e7389 */ /* 0x00006400000c000b */
[----:B01----:R-:W-:Y:S01]  /*29cf0*/  ENDCOLLECTIVE ;  /* 0x000000000000791b */ /* 0x003fe20003800000 */
.L_x_7057:
[----:B------:R-:W-:Y:S02]  /*29d00*/  IMAD.MOV.U32 R13, RZ, RZ, R26 ;  /* 0x000000ffff0d7224 */ /* 0x000fe400078e001a */
[----:B------:R-:W-:-:S07]  /*29d10*/  IMAD.MOV.U32 R4, RZ, RZ, R14 ;  /* 0x000000ffff047224 */ /* 0x000fce00078e000e */
[----:B------:R-:W-:Y:S05]  /*29d20*/  WARPSYNC.COLLECTIVE R15, `(.L_x_7058) ;  /* 0x000000000f087348 */ /* 0x000fea0003c00000 */
[----:B------:R0:W1:Y:S02]  /*29d30*/  SHFL.IDX P6, R14, R13, R12, R11 ;  /* 0x0000000c0d0e7389 */ /* 0x00006400000c000b */
[----:B01----:R-:W-:Y:S01]  /*29d40*/  ENDCOLLECTIVE ;  /* 0x000000000000791b */ /* 0x003fe20003800000 */
.L_x_7058:
[----:B------:R-:W-:Y:S05]  /*29d50*/  BRA `(.L_x_7059) ;  /* 0xfffffe38007c7947 */ /* 0x000fea000383ffff */
.L_x_6809:
[----:B0-----:R0:W1:Y:S02]  /*29d60*/  SYNCS.PHASECHK.TRANS64.TRYWAIT P0, [R2+URZ+0x34800], R5 ;  /* 0x03480005020075a7 */ /* 0x001064000800017f */
[----:B-1----:R-:W-:Y:S05]  /*29d70*/  @!P0 NANOSLEEP.SYNCS 0x989680 ;  /* 0x009896800000895d */ /* 0x002fea0003900000 */
[----:B------:R-:W1:Y:S02]  /*29d80*/  @!P0 SYNCS.PHASECHK.TRANS64 P0, [R2+URZ+0x34800], R5 ;  /* 0x03480005020085a7 */ /* 0x000e64000800007f */
[----:B-1----:R-:W-:Y:S05]  /*29d90*/  @!P0 BRA `(.L_x_6809) ;  /* 0xfffffffc00f08947 */ /* 0x002fea000383ffff */
[----:B------:R-:W-:Y:S05]  /*29da0*/  BRA `(.L_x_7060) ;  /* 0xfffffe3c00747947 */ /* 0x000fea000383ffff */
.L_x_6825:
[----:B------:R-:W-:Y:S01]  /*29db0*/  BSSY B1, `(.L_x_7061) ;  /* 0x0000008000017945 */ /* 0x000fe20003800000 */
[----:B------:R-:W-:Y:S02]  /*29dc0*/  IMAD.MOV.U32 R13, RZ, RZ, R25 ;  /* 0x000000ffff0d7224 */ /* 0x000fe400078e0019 */
[----:B------:R-:W-:Y:S02]  /*29dd0*/  IMAD.MOV.U32 R12, RZ, RZ, RZ ;  /* 0x000000ffff0c7224 */ /* 0x000fe400078e00ff */
[----:B------:R-:W-:Y:S02]  /*29de0*/  IMAD.MOV.U32 R11, RZ, RZ, 0x181f ;  /* 0x0000181fff0b7424 */ /* 0x000fe400078e00ff */
[----:B------:R-:W-:-:S07]  /*29df0*/  IMAD.MOV.U32 R15, RZ, RZ, -0x1 ;  /* 0xffffffffff0f7424 */ /* 0x000fce00078e00ff */
[----:B0-----:R-:W-:Y:S05]  /*29e00*/  WARPSYNC.COLLECTIVE R15, `(.L_x_7062) ;  /* 0x000000000f087348 */ /* 0x001fea0003c00000 */
[----:B0-----:R0:W1:Y:S02]  /*29e10*/  SHFL.IDX P6, R14, R13, R12, R11 ;  /* 0x0000000c0d0e7389 */ /* 0x00106400000c000b */
[----:B01----:R-:W-:Y:S01]  /*29e20*/  ENDCOLLECTIVE ;  /* 0x000000000000791b */ /* 0x003fe20003800000 */
.L_x_7062:
[----:B------:R-:W-:Y:S05]  /*29e30*/  BSYNC B1 ;  /* 0x0000000000017941 */ /* 0x000fea0003800000 */
.L_x_7061:
        /* <DEDUP_REMOVED lines=8> */
.L_x_7063:
[----:B------:R-:W-:Y:S02]  /*29ec0*/  IMAD.MOV.U32 R13, RZ, RZ, R27 ;  /* 0x000000ffff0d7224 */ /* 0x000fe400078e001b */
[----:B------:R-:W-:-:S07]  /*29ed0*/  IMAD.MOV.U32 R3, RZ, RZ, R14 ;  /* 0x000000ffff037224 */ /* 0x000fce00078e000e */
[----:B------:R-:W-:Y:S05]  /*29ee0*/  WARPSYNC.COLLECTIVE R15, `(.L_x_7064) ;  /* 0x000000000f087348 */ /* 0x000fea0003c00000 */
[----:B------:R0:W1:Y:S02]  /*29ef0*/  SHFL.IDX P6, R14, R13, R12, R11 ;  /* 0x0000000c0d0e7389 */ /* 0x00006400000c000b */
[----:B01----:R-:W-:Y:S01]  /*29f00*/  ENDCOLLECTIVE ;  /* 0x000000000000791b */ /* 0x003fe20003800000 */
.L_x_7064:
[----:B------:R-:W-:Y:S02]  /*29f10*/  IMAD.MOV.U32 R13, RZ, RZ, R26 ;  /* 0x000000ffff0d7224 */ /* 0x000fe400078e001a */
[----:B------:R-:W-:-:S07]  /*29f20*/  IMAD.MOV.U32 R20, RZ, RZ, R14 ;  /* 0x000000ffff147224 */ /* 0x000fce00078e000e */
[----:B------:R-:W-:Y:S05]  /*29f30*/  WARPSYNC.COLLECTIVE R15, `(.L_x_7065) ;  /* 0x000000000f087348 */ /* 0x000fea0003c00000 */
[----:B------:R0:W1:Y:S02]  /*29f40*/  SHFL.IDX P6, R14, R13, R12, R11 ;  /* 0x0000000c0d0e7389 */ /* 0x00006400000c000b */
[----:B01----:R-:W-:Y:S01]  /*29f50*/  ENDCOLLECTIVE ;  /* 0x000000000000791b */ /* 0x003fe20003800000 */
.L_x_7065:
[----:B------:R-:W-:Y:S05]  /*29f60*/  BRA `(.L_x_7066) ;  /* 0xfffffe5000a47947 */ /* 0x000fea000383ffff */
.L_x_6829:
[----:B0-----:R0:W1:Y:S02]  /*29f70*/  SYNCS.PHASECHK.TRANS64.TRYWAIT P4, [R2+URZ+0x34800], R27 ;  /* 0x0348001b020075a7 */ /* 0x001064000808017f */
[----:B-1----:R-:W-:Y:S05]  /*29f80*/  @!P4 NANOSLEEP.SYNCS 0x989680 ;  /* 0x009896800000c95d */ /* 0x002fea0003900000 */
[----:B------:R-:W1:Y:S02]  /*29f90*/  @!P4 SYNCS.PHASECHK.TRANS64 P4, [R2+URZ+0x34800], R27 ;  /* 0x0348001b0200c5a7 */ /* 0x000e64000808007f */
[----:B-1----:R-:W-:Y:S05]  /*29fa0*/  @!P4 BRA `(.L_x_6829) ;  /* 0xfffffffc00f0c947 */ /* 0x002fea000383ffff */
[----:B------:R-:W-:Y:S05]  /*29fb0*/  BRA `(.L_x_7067) ;  /* 0xfffffe5400987947 */ /* 0x000fea000383ffff */
.L_x_6839:
[----:B0-----:R0:W2:Y:S02]  /*29fc0*/  SYNCS.PHASECHK.TRANS64.TRYWAIT P2, [R0+URZ+0x34830], R3 ;  /* 0x03483003000075a7 */ /* 0x0010a4000804017f */
[----:B--2---:R-:W-:Y:S05]  /*29fd0*/  @!P2 NANOSLEEP.SYNCS 0x989680 ;  /* 0x009896800000a95d */ /* 0x004fea0003900000 */
[----:B------:R-:W2:Y:S02]  /*29fe0*/  @!P2 SYNCS.PHASECHK.TRANS64 P2, [R0+URZ+0x34830], R3 ;  /* 0x034830030000a5a7 */ /* 0x000ea4000804007f */
[----:B--2---:R-:W-:Y:S05]  /*29ff0*/  @!P2 BRA `(.L_x_6839) ;  /* 0xfffffffc00f0a947 */ /* 0x004fea000383ffff */
[----:B------:R-:W-:Y:S05]  /*2a000*/  BRA `(.L_x_6838) ;  /* 0xfffffe7000707947 */ /* 0x000fea000383ffff */
.L_x_6845:
[----:B-1----:R1:W2:Y:S02]  /*2a010*/  SYNCS.PHASECHK.TRANS64.TRYWAIT P3, [R8+URZ+0x34830], R9 ;  /* 0x03483009080075a7 */ /* 0x0022a4000806017f */
[----:B--2---:R-:W-:Y:S05]  /*2a020*/  @!P3 NANOSLEEP.SYNCS 0x989680 ;  /* 0x009896800000b95d */ /* 0x004fea0003900000 */
[----:B------:R-:W2:Y:S02]  /*2a030*/  @!P3 SYNCS.PHASECHK.TRANS64 P3, [R8+URZ+0x34830], R9 ;  /* 0x034830090800b5a7 */ /* 0x000ea4000806007f */
[----:B--2---:R-:W-:Y:S05]  /*2a040*/  @!P3 BRA `(.L_x_6845) ;  /* 0xfffffffc00f0b947 */ /* 0x004fea000383ffff */
[----:B------:R-:W-:Y:S05]  /*2a050*/  BRA `(.L_x_6844) ;  /* 0xfffffed8002c7947 */ /* 0x000fea000383ffff */
.L_x_6849:
[----:B-1----:R1:W2:Y:S02]  /*2a060*/  SYNCS.PHASECHK.TRANS64.TRYWAIT P2, [R8+URZ+0x34850], R6 ;  /* 0x03485006080075a7 */ /* 0x0022a4000804017f */
[----:B--2---:R-:W-:Y:S05]  /*2a070*/  @!P2 NANOSLEEP.SYNCS 0x989680 ;  /* 0x009896800000a95d */ /* 0x004fea0003900000 */
[----:B------:R-:W2:Y:S02]  /*2a080*/  @!P2 SYNCS.PHASECHK.TRANS64 P2, [R8+URZ+0x34850], R6 ;  /* 0x034850060800a5a7 */ /* 0x000ea4000804007f */
[----:B--2---:R-:W-:Y:S05]  /*2a090*/  @!P2 BRA `(.L_x_6849) ;  /* 0xfffffffc00f0a947 */ /* 0x004fea000383ffff */
[----:B------:R-:W-:Y:S05]  /*2a0a0*/  BRA `(.L_x_6846) ;  /* 0xffffff0c00647947 */ /* 0x000fea000383ffff */
.L_x_6854:
[----:B-1----:R1:W2:Y:S02]  /*2a0b0*/  SYNCS.PHASECHK.TRANS64.TRYWAIT P0, [R10+URZ+0x34850], R3 ;  /* 0x034850030a0075a7 */ /* 0x0022a4000800017f */
[----:B--2---:R-:W-:Y:S05]  /*2a0c0*/  @!P0 NANOSLEEP.SYNCS 0x989680 ;  /* 0x009896800000895d */ /* 0x004fea0003900000 */
[----:B------:R-:W2:Y:S02]  /*2a0d0*/  @!P0 SYNCS.PHASECHK.TRANS64 P0, [R10+URZ+0x34850], R3 ;  /* 0x034850030a0085a7 */ /* 0x000ea4000800007f */
[----:B--2---:R-:W-:Y:S05]  /*2a0e0*/  @!P0 BRA `(.L_x_6854) ;  /* 0xfffffffc00f08947 */ /* 0x004fea000383ffff */
[----:B------:R-:W-:Y:S05]  /*2a0f0*/  BRA `(.L_x_6853) ;  /* 0xffffff3c00647947 */ /* 0x000fea000383ffff */
.L_x_6859:
[----:B------:R-:W-:Y:S02]  /*2a100*/  IMAD.MOV.U32 R13, RZ, RZ, R8 ;  /* 0x000000ffff0d7224 */ /* 0x000fe400078e0008 */
[----:B------:R-:W-:Y:S02]  /*2a110*/  IMAD.MOV.U32 R12, RZ, RZ, RZ ;  /* 0x000000ffff0c7224 */ /* 0x000fe400078e00ff */
[----:B------:R-:W-:Y:S02]  /*2a120*/  IMAD.MOV.U32 R11, RZ, RZ, 0x181f ;  /* 0x0000181fff0b7424 */ /* 0x000fe400078e00ff */
[----:B------:R-:W-:-:S07]  /*2a130*/  IMAD.MOV.U32 R15, RZ, RZ, -0x1 ;  /* 0xffffffffff0f7424 */ /* 0x000fce00078e00ff */
[----:B-----5:R-:W-:Y:S05]  /*2a140*/  WARPSYNC.COLLECTIVE R15, `(.L_x_7068) ;  /* 0x000000000f087348 */ /* 0x020fea0003c00000 */
[----:B------:R0:W1:Y:S02]  /*2a150*/  SHFL.IDX P6, R14, R13, R12, R11 ;  /* 0x0000000c0d0e7389 */ /* 0x00006400000c000b */
[----:B01---5:R-:W-:Y:S01]  /*2a160*/  ENDCOLLECTIVE ;  /* 0x000000000000791b */ /* 0x023fe20003800000 */
.L_x_7068:
[----:B------:R-:W-:Y:S02]  /*2a170*/  IMAD.MOV.U32 R13, RZ, RZ, R3 ;  /* 0x000000ffff0d7224 */ /* 0x000fe400078e0003 */
[----:B------:R-:W-:-:S07]  /*2a180*/  IMAD.MOV.U32 R0, RZ, RZ, R14 ;  /* 0x000000ffff007224 */ /* 0x000fce00078e000e */
[----:B------:R-:W-:Y:S05]  /*2a190*/  WARPSYNC.COLLECTIVE R15, `(.L_x_7069) ;  /* 0x000000000f087348 */ /* 0x000fea0003c00000 */
[----:B------:R0:W1:Y:S02]  /*2a1a0*/  SHFL.IDX P6, R14, R13, R12, R11 ;  /* 0x0000000c0d0e7389 */ /* 0x00006400000c000b */
[----:B01----:R-:W-:Y:S01]  /*2a1b0*/  ENDCOLLECTIVE ;  /* 0x000000000000791b */ /* 0x003fe20003800000 */
.L_x_7069:
[----:B------:R-:W-:Y:S05]  /*2a1c0*/  BRA `(.L_x_7070) ;  /* 0xffffff5800e87947 */ /* 0x000fea000383ffff */
.L_x_6862:
[----:B------:R-:W-:Y:S01]  /*2a1d0*/  BSSY B1, `(.L_x_7071) ;  /* 0x0000008000017945 */ /* 0x000fe20003800000 */
[----:B------:R-:W-:Y:S02]  /*2a1e0*/  IMAD.MOV.U32 R13, RZ, RZ, R8 ;  /* 0x000000ffff0d7224 */ /* 0x000fe400078e0008 */
[----:B------:R-:W-:Y:S02]  /*2a1f0*/  IMAD.MOV.U32 R12, RZ, RZ, 0x1 ;  /* 0x00000001ff0c7424 */ /* 0x000fe400078e00ff */
[----:B---3--:R-:W-:Y:S02]  /*2a200*/  IMAD.MOV.U32 R11, RZ, RZ, 0x181f ;  /* 0x0000181fff0b7424 */ /* 0x008fe400078e00ff */
[----:B------:R-:W-:-:S07]  /*2a210*/  IMAD.MOV.U32 R15, RZ, RZ, -0x1 ;  /* 0xffffffffff0f7424 */ /* 0x000fce00078e00ff */
[----:B012--5:R-:W-:Y:S05]  /*2a220*/  WARPSYNC.COLLECTIVE R15, `(.L_x_7072) ;  /* 0x000000000f087348 */ /* 0x027fea0003c00000 */
[----:B--2---:R2:W3:Y:S02]  /*2a230*/  SHFL.IDX P6, R14, R13, R12, R11 ;  /* 0x0000000c0d0e7389 */ /* 0x0044e400000c000b */
[----:B0123-5:R-:W-:Y:S01]  /*2a240*/  ENDCOLLECTIVE ;  /* 0x000000000000791b */ /* 0x02ffe20003800000 */
.L_x_7072:
[----:B------:R-:W-:Y:S05]  /*2a250*/  BSYNC B1 ;  /* 0x0000000000017941 */ /* 0x000fea0003800000 */
.L_x_7071:
        /* <DEDUP_REMOVED lines=8> */
.L_x_7073:
[----:B------:R-:W-:Y:S05]  /*2a2e0*/  BRA `(.L_x_7074) ;  /* 0xffffff5800e87947 */ /* 0x000fea000383ffff */
.L_x_6865:
[----:B------:R-:W-:Y:S01]  /*2a2f0*/  BSSY B1, `(.L_x_7075) ;  /* 0x0000008000017945 */ /* 0x000fe20003800000 */
[----:B------:R-:W-:Y:S02]  /*2a300*/  IMAD.MOV.U32 R13, RZ, RZ, R8 ;  /* 0x000000ffff0d7224 */ /* 0x000fe400078e0008 */
[----:B------:R-:W-:Y:S02]  /*2a310*/  IMAD.MOV.U32 R12, RZ, RZ, 0x2 ;  /* 0x00000002ff0c7424 */ /* 0x000fe400078e00ff */
[----:B------:R-:W-:Y:S02]  /*2a320*/  IMAD.MOV.U32 R11, RZ, RZ, 0x181f ;  /* 0x0000181fff0b7424 */ /* 0x000fe400078e00ff */
[----:B---3--:R-:W-:-:S07]  /*2a330*/  IMAD.MOV.U32 R15, RZ, RZ, -0x1 ;  /* 0xffffffffff0f7424 */ /* 0x008fce00078e00ff */
[----:B012-4-:R-:W-:Y:S05]  /*2a340*/  WARPSYNC.COLLECTIVE R15, `(.L_x_7076) ;  /* 0x000000000f087348 */ /* 0x017fea0003c00000 */
[----:B--2---:R2:W3:Y:S02]  /*2a350*/  SHFL.IDX P6, R14, R13, R12, R11 ;  /* 0x0000000c0d0e7389 */ /* 0x0044e400000c000b */
[----:B01234-:R-:W-:Y:S01]  /*2a360*/  ENDCOLLECTIVE ;  /* 0x000000000000791b */ /* 0x01ffe20003800000 */
.L_x_7076:
[----:B------:R-:W-:Y:S05]  /*2a370*/  BSYNC B1 ;  /* 0x0000000000017941 */ /* 0x000fea0003800000 */
.L_x_7075:
        /* <DEDUP_REMOVED lines=8> */
.L_x_7077:
[----:B------:R-:W-:Y:S05]  /*2a400*/  BRA `(.L_x_7078) ;  /* 0xffffff5800ec7947 */ /* 0x000fea000383ffff */
.L_x_6868:
        /* <DEDUP_REMOVED lines=8> */
.L_x_7080:
[----:B------:R-:W-:Y:S05]  /*2a490*/  BSYNC B1 ;  /* 0x0000000000017941 */ /* 0x000fea0003800000 */
.L_x_7079:
        /* <DEDUP_REMOVED lines=8> */
.L_x_7081:
[----:B------:R-:W-:Y:S05]  /*2a520*/  BRA `(.L_x_7082) ;  /* 0xffffff5800f07947 */ /* 0x000fea000383ffff */
.L_x_6870:
[----:B------:R-:W-:Y:S02]  /*2a530*/  IMAD.MOV.U32 R13, RZ, RZ, R4 ;  /* 0x000000ffff0d7224 */ /* 0x000fe400078e0004 */
[----:B------:R-:W-:Y:S02]  /*2a540*/  IMAD.MOV.U32 R12, RZ, RZ, RZ ;  /* 0x000000ffff0c7224 */ /* 0x000fe400078e00ff */
[----:B------:R-:W-:Y:S02]  /*2a550*/  IMAD.MOV.U32 R11, RZ, RZ, 0x1c1f ;  /* 0x00001c1fff0b7424 */ /* 0x000fe400078e00ff */
[----:B------:R-:W-:-:S07]  /*2a560*/  IMAD.MOV.U32 R15, RZ, RZ, -0x1 ;  /* 0xffffffffff0f7424 */ /* 0x000fce00078e00ff */
[----:B------:R-:W-:Y:S05]  /*2a570*/  WARPSYNC.COLLECTIVE R15, `(.L_x_7083) ;  /* 0x000000000f087348 */ /* 0x000fea0003c00000 */
[----:B------:R0:W1:Y:S02]  /*2a580*/  SHFL.IDX P6, R14, R13, R12, R11 ;  /* 0x0000000c0d0e7389 */ /* 0x00006400000c000b */
[----:B01----:R-:W-:Y:S01]  /*2a590*/  ENDCOLLECTIVE ;  /* 0x000000000000791b */ /* 0x003fe20003800000 */
.L_x_7083:
[----:B------:R-:W-:Y:S02]  /*2a5a0*/  IMAD.MOV.U32 R13, RZ, RZ, R0 ;  /* 0x000000ffff0d7224 */ /* 0x000fe400078e0000 */
[----:B------:R-:W-:-:S07]  /*2a5b0*/  IMAD.MOV.U32 R3, RZ, RZ, R14 ;  /* 0x000000ffff037224 */ /* 0x000fce00078e000e */
[----:B------:R-:W-:Y:S05]  /*2a5c0*/  WARPSYNC.COLLECTIVE R15, `(.L_x_7084) ;  /* 0x000000000f087348 */ /* 0x000fea0003c00000 */
[----:B------:R0:W1:Y:S02]  /*2a5d0*/  SHFL.IDX P6, R14, R13, R12, R11 ;  /* 0x0000000c0d0e7389 */ /* 0x00006400000c000b */
[----:B01----:R-:W-:Y:S01]  /*2a5e0*/  ENDCOLLECTIVE ;  /* 0x000000000000791b */ /* 0x003fe20003800000 */
.L_x_7084:
[----:B------:R-:W-:Y:S05]  /*2a5f0*/  BRA `(.L_x_7085) ;  /* 0xffffff6000307947 */ /* 0x000fea000383ffff */
.L_x_6873:
[----:B------:R-:W-:Y:S01]  /*2a600*/  BSSY B1, `(.L_x_7086) ;  /* 0x0000008000017945 */ /* 0x000fe20003800000 */
[----:B--2---:R-:W-:Y:S02]  /*2a610*/  IMAD.MOV.U32 R13, RZ, RZ, R4 ;  /* 0x000000ffff0d7224 */ /* 0x004fe400078e0004 */
[----:B------:R-:W-:Y:S02]  /*2a620*/  IMAD.MOV.U32 R12, RZ, RZ, 0x1 ;  /* 0x00000001ff0c7424 */ /* 0x000fe400078e00ff */
[----:B------:R-:W-:Y:S02]  /*2a630*/  IMAD.MOV.U32 R11, RZ, RZ, 0x1c1f ;  /* 0x00001c1fff0b7424 */ /* 0x000fe400078e00ff */
[----:B------:R-:W-:-:S07]  /*2a640*/  IMAD.MOV.U32 R15, RZ, RZ, -0x1 ;  /* 0xffffffffff0f7424 */ /* 0x000fce00078e00ff */
[----:B01----:R-:W-:Y:S05]  /*2a650*/  WARPSYNC.COLLECTIVE R15, `(.L_x_7087) ;  /* 0x000000000f087348 */ /* 0x003fea0003c00000 */
[----:B------:R2:W3:Y:S02]  /*2a660*/  SHFL.IDX P6, R14, R13, R12, R11 ;  /* 0x0000000c0d0e7389 */ /* 0x0004e400000c000b */
[----:B0123--:R-:W-:Y:S01]  /*2a670*/  ENDCOLLECTIVE ;  /* 0x000000000000791b */ /* 0x00ffe20003800000 */
.L_x_7087:
[----:B------:R-:W-:Y:S05]  /*2a680*/  BSYNC B1 ;  /* 0x0000000000017941 */ /* 0x000fea0003800000 */
.L_x_7086:
[----:B------:R-:W-:Y:S01]  /*2a690*/  IMAD.MOV.U32 R13, RZ, RZ, R0 ;  /* 0x000000ffff0d7224 */ /* 0x000fe200078e0000 */
[----:B------:R-:W-:Y:S01]  /*2a6a0*/  MOV R3, R14 ;  /* 0x0000000e00037202 */ /* 0x000fe20000000f00 */
[----:B------:R-:W-:Y:S02]  /*2a6b0*/  IMAD.MOV.U32 R12, RZ, RZ, 0x1 ;  /* 0x00000001ff0c7424 */ /* 0x000fe400078e00ff */
[----:B------:R-:W-:Y:S02]  /*2a6c0*/  IMAD.MOV.U32 R11, RZ, RZ, 0x1c1f ;  /* 0x00001c1fff0b7424 */ /* 0x000fe400078e00ff */
[----:B------:R-:W-:-:S07]  /*2a6d0*/  IMAD.MOV.U32 R15, RZ, RZ, -0x1 ;  /* 0xffffffffff0f7424 */ /* 0x000fce00078e00ff */
[----:B------:R-:W-:Y:S05]  /*2a6e0*/  WARPSYNC.COLLECTIVE R15, `(.L_x_7088) ;  /* 0x000000000f087348 */ /* 0x000fea0003c00000 */
[----:B------:R0:W1:Y:S02]  /*2a6f0*/  SHFL.IDX P6, R14, R13, R12, R11 ;  /* 0x0000000c0d0e7389 */ /* 0x00006400000c000b */
[----:B01----:R-:W-:Y:S01]  /*2a700*/  ENDCOLLECTIVE ;  /* 0x000000000000791b */ /* 0x003fe20003800000 */
.L_x_7088:
[----:B------:R-:W-:Y:S05]  /*2a710*/  BRA `(.L_x_7089) ;  /* 0xffffff6400107947 */ /* 0x000fea000383ffff */
.L_x_6877:
[----:B------:R-:W-:Y:S02]  /*2a720*/  IMAD.MOV.U32 R13, RZ, RZ, R4 ;  /* 0x000000ffff0d7224 */ /* 0x000fe400078e0004 */
[----:B------:R-:W-:Y:S02]  /*2a730*/  IMAD.MOV.U32 R12, RZ, RZ, RZ ;  /* 0x000000ffff0c7224 */ /* 0x000fe400078e00ff */
[----:B------:R-:W-:Y:S02]  /*2a740*/  IMAD.MOV.U32 R11, RZ, RZ, 0x181f ;  /* 0x0000181fff0b7424 */ /* 0x000fe400078e00ff */
[----:B------:R-:W-:-:S07]  /*2a750*/  IMAD.MOV.U32 R15, RZ, RZ, -0x1 ;  /* 0xffffffffff0f7424 */ /* 0x000fce00078e00ff */
[----:B-1----:R-:W-:Y:S05]  /*2a760*/  WARPSYNC.COLLECTIVE R15, `(.L_x_7090) ;  /* 0x000000000f087348 */ /* 0x002fea0003c00000 */
[----:B------:R0:W2:Y:S02]  /*2a770*/  SHFL.IDX P6, R14, R13, R12, R11 ;  /* 0x0000000c0d0e7389 */ /* 0x0000a400000c000b */
[----:B012---:R-:W-:Y:S01]  /*2a780*/  ENDCOLLECTIVE ;  /* 0x000000000000791b */ /* 0x007fe20003800000 */
.L_x_7090:
[----:B------:R-:W-:Y:S02]  /*2a790*/  IMAD.MOV.U32 R13, RZ, RZ, R3 ;  /* 0x000000ffff0d7224 */ /* 0x000fe400078e0003 */
[----:B------:R-:W-:-:S07]  /*2a7a0*/  IMAD.MOV.U32 R0, RZ, RZ, R14 ;  /* 0x000000ffff007224 */ /* 0x000fce00078e000e */
[----:B------:R-:W-:Y:S05]  /*2a7b0*/  WARPSYNC.COLLECTIVE R15, `(.L_x_7091) ;  /* 0x000000000f087348 */ /* 0x000fea0003c00000 */
[----:B------:R0:W1:Y:S02]  /*2a7c0*/  SHFL.IDX P6, R14, R13, R12, R11 ;  /* 0x0000000c0d0e7389 */ /* 0x00006400000c000b */
[----:B01----:R-:W-:Y:S01]  /*2a7d0*/  ENDCOLLECTIVE ;  /* 0x000000000000791b */ /* 0x003fe20003800000 */
.L_x_7091:
[----:B------:R-:W-:Y:S05]  /*2a7e0*/  BRA `(.L_x_7092) ;  /* 0xffffff7000407947 */ /* 0x000fea000383ffff */
.L_x_6880:
[----:B------:R-:W-:Y:S01]  /*2a7f0*/  BSSY B1, `(.L_x_7093) ;  /* 0x0000008000017945 */ /* 0x000fe20003800000 */
[----:B------:R-:W-:Y:S02]  /*2a800*/  IMAD.MOV.U32 R13, RZ, RZ, R4 ;  /* 0x000000ffff0d7224 */ /* 0x000fe400078e0004 */
[----:B------:R-:W-:Y:S02]  /*2a810*/  IMAD.MOV.U32 R12, RZ, RZ, 0x1 ;  /* 0x00000001ff0c7424 */ /* 0x000fe400078e00ff */
[----:B------:R-:W-:Y:S02]  /*2a820*/  IMAD.MOV.U32 R11, RZ, RZ, 0x181f ;  /* 0x0000181fff0b7424 */ /* 0x000fe400078e00ff */
[----:B----4-:R-:W-:-:S07]  /*2a830*/  IMAD.MOV.U32 R15, RZ, RZ, -0x1 ;  /* 0xffffffffff0f7424 */ /* 0x010fce00078e00ff */
[----:B0123--:R-:W-:Y:S05]  /*2a840*/  WARPSYNC.COLLECTIVE R15, `(.L_x_7094) ;  /* 0x000000000f087348 */ /* 0x00ffea0003c00000 */
[----:B---3--:R3:W4:Y:S02]  /*2a850*/  SHFL.IDX P6, R14, R13, R12, R11 ;  /* 0x0000000c0d0e7389 */ /* 0x00872400000c000b */
[----:B01234-:R-:W-:Y:S01]  /*2a860*/  ENDCOLLECTIVE ;  /* 0x000000000000791b */ /* 0x01ffe20003800000 */
.L_x_7094:
[----:B------:R-:W-:Y:S05]  /*2a870*/  BSYNC B1 ;  /* 0x0000000000017941 */ /* 0x000fea0003800000 */
.L_x_7093:
        /* <DEDUP_REMOVED lines=8> */
.L_x_7095:
[----:B------:R-:W-:Y:S05]  /*2a900*/  BRA `(.L_x_7096) ;  /* 0xffffff7000447947 */ /* 0x000fea000383ffff */
.L_x_6883:
        /* <DEDUP_REMOVED lines=8> */
.L_x_7098:
[----:B------:R-:W-:Y:S05]  /*2a990*/  BSYNC B1 ;  /* 0x0000000000017941 */ /* 0x000fea0003800000 */
.L_x_7097:
        /* <DEDUP_REMOVED lines=8> */
.L_x_7099:
[----:B------:R-:W-:Y:S05]  /*2aa20*/  BRA `(.L_x_7100) ;  /* 0xffffff7000487947 */ /* 0x000fea000383ffff */
.L_x_6886:
[----:B------:R-:W-:Y:S01]  /*2aa30*/  BSSY B1, `(.L_x_7101) ;  /* 0x0000008000017945 */ /* 0x000fe20003800000 */
[----:B------:R-:W-:Y:S02]  /*2aa40*/  IMAD.MOV.U32 R13, RZ, RZ, R4 ;  /* 0x000000ffff0d7224 */ /* 0x000fe400078e0004 */
[----:B------:R-:W-:Y:S02]  /*2aa50*/  IMAD.MOV.U32 R12, RZ, RZ, 0x3 ;  /* 0x00000003ff0c7424 */ /* 0x000fe400078e00ff */
[----:B------:R-:W-:Y:S02]  /*2aa60*/  IMAD.MOV.U32 R11, RZ, RZ, 0x181f ;  /* 0x0000181fff0b7424 */ /* 0x000fe400078e00ff */
[----:B0-----:R-:W-:-:S07]  /*2aa70*/  IMAD.MOV.U32 R15, RZ, RZ, -0x1 ;  /* 0xffffffffff0f7424 */ /* 0x001fce00078e00ff */
[----:B-1234-:R-:W-:Y:S05]  /*2aa80*/  WARPSYNC.COLLECTIVE R15, `(.L_x_7102) ;  /* 0x000000000f087348 */ /* 0x01efea0003c00000 */
[----:B----4-:R0:W4:Y:S02]  /*2aa90*/  SHFL.IDX P6, R14, R13, R12, R11 ;  /* 0x0000000c0d0e7389 */ /* 0x01012400000c000b */
[----:B01234-:R-:W-:Y:S01]  /*2aaa0*/  ENDCOLLECTIVE ;  /* 0x000000000000791b */ /* 0x01ffe20003800000 */
.L_x_7102:
[----:B------:R-:W-:Y:S05]  /*2aab0*/  BSYNC B1 ;  /* 0x0000000000017941 */ /* 0x000fea0003800000 */
.L_x_7101:
        /* <DEDUP_REMOVED lines=8> */
.L_x_7103:
[----:B------:R-:W-:Y:S05]  /*2ab40*/  BRA `(.L_x_7104) ;  /* 0xffffff70004c7947 */ /* 0x000fea000383ffff */
.L_x_6903:
        /* <DEDUP_REMOVED lines=11> */
.L_x_7106:
[----:B------:R-:W-:Y:S05]  /*2ac00*/  BSYNC B1 ;  /* 0x0000000000017941 */ /* 0x000fea0003800000 */
.L_x_7105:
[----:B------:R-:W-:Y:S05]  /*2ac10*/  BRA `(.L_x_7107) ;  /* 0xffffff8800bc7947 */ /* 0x000fea000383ffff */
.L_x_6905:
[----:B------:R-:W-:Y:S01]  /*2ac20*/  BSSY B1, `(.L_x_7108) ;  /* 0x0000006000017945 */ /* 0x000fe20003800000 */
[----:B------:R-:W-:-:S07]  /*2ac30*/  IMAD.MOV.U32 R15, RZ, RZ, -0x1 ;  /* 0xffffffffff0f7424 */ /* 0x000fce00078e00ff */
[----:B0-----:R-:W-:Y:S05]  /*2ac40*/  WARPSYNC.COLLECTIVE R15, `(.L_x_7109) ;  /* 0x000000000f0c7348 */ /* 0x001fea0003c00000 */
[----:B------:R-:W-:Y:S02]  /*2ac50*/  ELECT P6, UR62, PT ;  /* 0x00000000003e782f */ /* 0x000fe400038c0000 */
[----:B------:R-:W-:Y:S01]  /*2ac60*/  MOV R14, UR62 ;  /* 0x0000003e000e7c02 */ /* 0x000fe20008000f00 */
[----:B0-----:R-:W-:Y:S10]  /*2ac70*/  ENDCOLLECTIVE ;  /* 0x000000000000791b */ /* 0x001ff40003800000 */
.L_x_7109:
[----:B------:R-:W-:Y:S05]  /*2ac80*/  BSYNC B1 ;  /* 0x0000000000017941 */ /* 0x000fea0003800000 */
.L_x_7108:
[----:B------:R-:W-:Y:S01]  /*2ac90*/  PLOP3.LUT P1, PT, P6, PT, PT, 0x80, 0x0 ;  /* 0x000000000000781c */ /* 0x000fe2000372f070 */
[----:B------:R-:W-:-:S12]  /*2aca0*/  BRA `(.L_x_6904) ;  /* 0xffffff8800b07947 */ /* 0x000fd8000383ffff */
.L_x_6907:
[----:B0-----:R0:W1:Y:S02]  /*2acb0*/  SYNCS.PHASECHK.TRANS64.TRYWAIT P0, [R18+URZ+0x34820], R2 ;  /* 0x03482002120075a7 */ /* 0x001064000800017f */
[----:B-1----:R-:W-:Y:S05]  /*2acc0*/  @!P0 NANOSLEEP.SYNCS 0x989680 ;  /* 0x009896800000895d */ /* 0x002fea0003900000 */
[----:B------:R-:W1:Y:S02]  /*2acd0*/  @!P0 SYNCS.PHASECHK.TRANS64 P0, [R18+URZ+0x34820], R2 ;  /* 0x03482002120085a7 */ /* 0x000e64000800007f */
[----:B-1----:R-:W-:Y:S05]  /*2ace0*/  @!P0 BRA `(.L_x_6907) ;  /* 0xfffffffc00f08947 */ /* 0x002fea000383ffff */
[----:B------:R-:W-:Y:S05]  /*2acf0*/  BRA `(.L_x_7110) ;  /* 0xffffff8800c07947 */ /* 0x000fea000383ffff */
.L_x_6911:
[----:B-1----:R1:W2:Y:S02]  /*2ad00*/  SYNCS.PHASECHK.TRANS64.TRYWAIT P0, [R5+URZ+0x348a0], R8 ;  /* 0x0348a008050075a7 */ /* 0x0022a4000800017f */
[----:B--2---:R-:W-:Y:S05]  /*2ad10*/  @!P0 NANOSLEEP.SYNCS 0x989680 ;  /* 0x009896800000895d */ /* 0x004fea0003900000 */
[----:B------:R-:W2:Y:S02]  /*2ad20*/  @!P0 SYNCS.PHASECHK.TRANS64 P0, [R5+URZ+0x348a0], R8 ;  /* 0x0348a008050085a7 */ /* 0x000ea4000800007f */
[----:B--2---:R-:W-:Y:S05]  /*2ad30*/  @!P0 BRA `(.L_x_6911) ;  /* 0xfffffffc00f08947 */ /* 0x004fea000383ffff */
[----:B------:R-:W-:Y:S05]  /*2ad40*/  BRA `(.L_x_7111) ;  /* 0xffffff8800e07947 */ /* 0x000fea000383ffff */
.L_x_6917:
[----:B0-----:R0:W2:Y:S02]  /*2ad50*/  SYNCS.PHASECHK.TRANS64.TRYWAIT P0, [R5+URZ+0x348c0], R8 ;  /* 0x0348c008050075a7 */ /* 0x0010a4000800017f */
[----:B--2---:R-:W-:Y:S05]  /*2ad60*/  @!P0 NANOSLEEP.SYNCS 0x989680 ;  /* 0x009896800000895d */ /* 0x004fea0003900000 */
[----:B------:R-:W2:Y:S02]  /*2ad70*/  @!P0 SYNCS.PHASECHK.TRANS64 P0, [R5+URZ+0x348c0], R8 ;  /* 0x0348c008050085a7 */ /* 0x000ea4000800007f */
[----:B--2---:R-:W-:Y:S05]  /*2ad80*/  @!P0 BRA `(.L_x_6917) ;  /* 0xfffffffc00f08947 */ /* 0x004fea000383ffff */
[----:B------:R-:W-:Y:S05]  /*2ad90*/  BRA `(.L_x_7112) ;  /* 0xffffff8c009c7947 */ /* 0x000fea000383ffff */
.L_x_6925:
[----:B0-----:R0:W1:Y:S02]  /*2ada0*/  SYNCS.PHASECHK.TRANS64.TRYWAIT P0, [R6+URZ+0x348a0], R5 ;  /* 0x0348a005060075a7 */ /* 0x001064000800017f */
[----:B-1----:R-:W-:Y:S05]  /*2adb0*/  @!P0 NANOSLEEP.SYNCS 0x989680 ;  /* 0x009896800000895d */ /* 0x002fea0003900000 */
[----:B------:R-:W1:Y:S02]  /*2adc0*/  @!P0 SYNCS.PHASECHK.TRANS64 P0, [R6+URZ+0x348a0], R5 ;  /* 0x0348a005060085a7 */ /* 0x000e64000800007f */
[----:B-1----:R-:W-:Y:S05]  /*2add0*/  @!P0 BRA `(.L_x_6925) ;  /* 0xfffffffc00f08947 */ /* 0x002fea000383ffff */
[----:B------:R-:W-:Y:S05]  /*2ade0*/  BRA `(.L_x_7113) ;  /* 0xffffff90009c7947 */ /* 0x000fea000383ffff */
.L_x_6931:
[----:B-1----:R1:W2:Y:S02]  /*2adf0*/  SYNCS.PHASECHK.TRANS64.TRYWAIT P0, [R6+URZ+0x348c0], R5 ;  /* 0x0348c005060075a7 */ /* 0x0022a4000800017f */
[----:B--2---:R-:W-:Y:S05]  /*2ae00*/  @!P0 NANOSLEEP.SYNCS 0x989680 ;  /* 0x009896800000895d */ /* 0x004fea0003900000 */
[----:B------:R-:W2:Y:S02]  /*2ae10*/  @!P0 SYNCS.PHASECHK.TRANS64 P0, [R6+URZ+0x348c0], R5 ;  /* 0x0348c005060085a7 */ /* 0x000ea4000800007f */
[----:B--2---:R-:W-:Y:S05]  /*2ae20*/  @!P0 BRA `(.L_x_6931) ;  /* 0xfffffffc00f08947 */ /* 0x004fea000383ffff */
[----:B------:R-:W-:Y:S05]  /*2ae30*/  BRA `(.L_x_7114) ;  /* 0xffffff9400607947 */ /* 0x000fea000383ffff */
.L_x_6947:
        /* <DEDUP_REMOVED lines=11> */
.L_x_7116:
[----:B------:R-:W-:Y:S05]  /*2aef0*/  BSYNC B0 ;  /* 0x0000000000007941 */ /* 0x000fea0003800000 */
.L_x_7115:
[----:B------:R-:W-:Y:S05]  /*2af00*/  BRA `(.L_x_7117) ;  /* 0xffffffa0006c7947 */ /* 0x000fea000383ffff */
.L_x_6949:
[----:B------:R-:W-:Y:S01]  /*2af10*/  BSSY B0, `(.L_x_7118) ;  /* 0x0000006000007945 */ /* 0x000fe20003800000 */
[----:B------:R-:W-:-:S07]  /*2af20*/  IMAD.MOV.U32 R15, RZ, RZ, -0x1 ;  /* 0xffffffffff0f7424 */ /* 0x000fce00078e00ff */
[----:B0-----:R-:W-:Y:S05]  /*2af30*/  WARPSYNC.COLLECTIVE R15, `(.L_x_7119) ;  /* 0x000000000f0c7348 */ /* 0x001fea0003c00000 */
[----:B------:R-:W-:Y:S02]  /*2af40*/  ELECT P6, UR62, PT ;  /* 0x00000000003e782f */ /* 0x000fe400038c0000 */
[----:B------:R-:W-:Y:S01]  /*2af50*/  MOV R14, UR62 ;  /* 0x0000003e000e7c02 */ /* 0x000fe20008000f00 */
[----:B0-----:R-:W-:Y:S10]  /*2af60*/  ENDCOLLECTIVE ;  /* 0x000000000000791b */ /* 0x001ff40003800000 */
.L_x_7119:
[----:B------:R-:W-:Y:S05]  /*2af70*/  BSYNC B0 ;  /* 0x0000000000007941 */ /* 0x000fea0003800000 */
.L_x_7118:
[----:B------:R-:W-:Y:S05]  /*2af80*/  BRA `(.L_x_7120) ;  /* 0xffffffa000787947 */ /* 0x000fea000383ffff */
.L_x_6951:
[----:B0-----:R0:W1:Y:S02]  /*2af90*/  SYNCS.PHASECHK.TRANS64.TRYWAIT P0, [R0+URZ+0x34840], R2 ;  /* 0x03484002000075a7 */ /* 0x001064000800017f */
[----:B-1----:R-:W-:Y:S05]  /*2afa0*/  @!P0 NANOSLEEP.SYNCS 0x989680 ;  /* 0x009896800000895d */ /* 0x002fea0003900000 */
[----:B------:R-:W1:Y:S02]  /*2afb0*/  @!P0 SYNCS.PHASECHK.TRANS64 P0, [R0+URZ+0x34840], R2 ;  /* 0x03484002000085a7 */ /* 0x000e64000800007f */
[----:B-1----:R-:W-:Y:S05]  /*2afc0*/  @!P0 BRA `(.L_x_6951) ;  /* 0xfffffffc00f08947 */ /* 0x002fea000383ffff */
[----:B------:R-:W-:Y:S05]  /*2afd0*/  BRA `(.L_x_7121) ;  /* 0xffffffa000dc7947 */ /* 0x000fea000383ffff */
.L_x_6955:
[----:B------:R-:W2:Y:S01]  /*2afe0*/  LDL.LU R11, [R1+0x54] ;  /* 0x00005400010b7983 */ /* 0x000ea20000300800 */
[----:B------:R-:W-:Y:S02]  /*2aff0*/  IMAD.MOV.U32 R13, RZ, RZ, R3 ;  /* 0x000000ffff0d7224 */ /* 0x000fe400078e0003 */
[----:B------:R-:W-:Y:S01]  /*2b000*/  IMAD.MOV.U32 R12, RZ, RZ, RZ ;  /* 0x000000ffff0c7224 */ /* 0x000fe200078e00ff */
[----:B------:R-:W1:Y:S01]  /*2b010*/  S2R R7, SR_TID.X ;  /* 0x0000000000077919 */ /* 0x000e620000002100 */
[----:B------:R-:W-:Y:S01]  /*2b020*/  IMAD.MOV.U32 R15, RZ, RZ, -0x1 ;  /* 0xffffffffff0f7424 */ /* 0x000fe200078e00ff */
[----:B-1----:R-:W-:-:S04]  /*2b030*/  LOP3.LUT R7, R7, 0x7f, RZ, 0xc0, !PT ;  /* 0x0000007f07077812 */ /* 0x002fc800078ec0ff */
[----:B------:R-:W-:-:S05]  /*2b040*/  SHF.R.U32.HI R0, RZ, 0x3, R7 ;  /* 0x00000003ff007819 */ /* 0x000fca0000011607 */
[----:B------:R-:W-:-:S04]  /*2b050*/  IMAD.IADD R0, R0, 0x1, R5 ;  /* 0x0000000100007824 */ /* 0x000fc800078e0205 */
[----:B------:R-:W-:Y:S02]  /*2b060*/  VIADD R5, R0, 0x10 ;  /* 0x0000001000057836 */ /* 0x000fe40000000000 */
[----:B--2---:R-:W-:Y:S02]  /*2b070*/  IMAD R2, R11, R8, RZ ;  /* 0x000000080b027224 */ /* 0x004fe400078e02ff */
[----:B------:R-:W-:-:S03]  /*2b080*/  IMAD.MOV.U32 R11, RZ, RZ, 0x181f ;  /* 0x0000181fff0b7424 */ /* 0x000fc600078e00ff */
[----:B------:R-:W-:-:S13]  /*2b090*/  ISETP.GE.AND P2, PT, R0, R2, PT ;  /* 0x000000020000720c */ /* 0x000fda0003f46270 */
[----:B0----5:R-:W-:Y:S05]  /*2b0a0*/  WARPSYNC.COLLECTIVE R15, `(.L_x_7122) ;  /* 0x000000000f087348 */ /* 0x021fea0003c00000 */
[----:B------:R1:W2:Y:S02]  /*2b0b0*/  SHFL.IDX P6, R14, R13, R12, R11 ;  /* 0x0000000c0d0e7389 */ /* 0x0002a400000c000b */
[----:B012--5:R-:W-:Y:S01]  /*2b0c0*/  ENDCOLLECTIVE ;  /* 0x000000000000791b */ /* 0x027fe20003800000 */
.L_x_7122:
[----:B------:R-:W-:Y:S02]  /*2b0d0*/  IMAD.MOV.U32 R13, RZ, RZ, R4 ;  /* 0x000000ffff0d7224 */ /* 0x000fe400078e0004 */
[----:B------:R-:W-:-:S07]  /*2b0e0*/  IMAD.MOV.U32 R6, RZ, RZ, R14 ;  /* 0x000000ffff067224 */ /* 0x000fce00078e000e */
[----:B------:R-:W-:Y:S05]  /*2b0f0*/  WARPSYNC.COLLECTIVE R15, `(.L_x_7123) ;  /* 0x000000000f087348 */ /* 0x000fea0003c00000 */
[----:B------:R0:W1:Y:S02]  /*2b100*/  SHFL.IDX P6, R14, R13, R12, R11 ;  /* 0x0000000c0d0e7389 */ /* 0x00006400000c000b */
[----:B01----:R-:W-:Y:S01]  /*2b110*/  ENDCOLLECTIVE ;  /* 0x000000000000791b */ /* 0x003fe20003800000 */
.L_x_7123:
        /* <DEDUP_REMOVED lines=18> */
.L_x_7124:
[----:B------:R-:W-:Y:S02]  /*2b240*/  IMAD.MOV.U32 R13, RZ, RZ, R4 ;  /* 0x000000ffff0d7224 */ /* 0x000fe400078e0004 */
[----:B------:R-:W-:-:S07]  /*2b250*/  IMAD.MOV.U32 R6, RZ, RZ, R14 ;  /* 0x000000ffff067224 */ /* 0x000fce00078e000e */
[----:B------:R-:W-:Y:S05]  /*2b260*/  WARPSYNC.COLLECTIVE R15, `(.L_x_7125) ;  /* 0x000000000f087348 */ /* 0x000fea0003c00000 */
[----:B------:R0:W1:Y:S02]  /*2b270*/  SHFL.IDX P6, R14, R13, R12, R11 ;  /* 0x0000000c0d0e7389 */ /* 0x00006400000c000b */
[----:B01----:R-:W-:Y:S01]  /*2b280*/  ENDCOLLECTIVE ;  /* 0x000000000000791b */ /* 0x003fe20003800000 */
.L_x_7125:
[----:B------:R-:W-:Y:S01]  /*2b290*/  ULDC.64 UR4, c[0x0][0x208] ;  /* 0x0000820000047ab9 */ /* 0x000fe20000000a00 */
[----:B------:R-:W-:Y:S01]  /*2b2a0*/  MOV R13, R3 ;  /* 0x00000003000d7202 */ /* 0x000fe20000000f00 */
        /* <DEDUP_REMOVED lines=16> */
.L_x_7126:
[----:B------:R-:W-:Y:S02]  /*2b3b0*/  IMAD.MOV.U32 R13, RZ, RZ, R4 ;  /* 0x000000ffff0d7224 */ /* 0x000fe400078e0004 */
[----:B------:R-:W-:-:S07]  /*2b3c0*/  IMAD.MOV.U32 R6, RZ, RZ, R14 ;  /* 0x000000ffff067224 */ /* 0x000fce00078e000e */
[----:B------:R-:W-:Y:S05]  /*2b3d0*/  WARPSYNC.COLLECTIVE R15, `(.L_x_7127) ;  /* 0x000000000f087348 */ /* 0x000fea0003c00000 */
[----:B------:R0:W1:Y:S02]  /*2b3e0*/  SHFL.IDX P6, R14, R13, R12, R11 ;  /* 0x0000000c0d0e7389 */ /* 0x00006400000c000b */
[----:B01----:R-:W-:Y:S01]  /*2b3f0*/  ENDCOLLECTIVE ;  /* 0x000000000000791b */ /* 0x003fe20003800000 */
.L_x_7127:
        /* <DEDUP_REMOVED lines=18> */
.L_x_7128:
[----:B------:R-:W-:Y:S02]  /*2b520*/  IMAD.MOV.U32 R13, RZ, RZ, R4 ;  /* 0x000000ffff0d7224 */ /* 0x000fe400078e0004 */
[----:B------:R-:W-:-:S07]  /*2b530*/  IMAD.MOV.U32 R6, RZ, RZ, R14 ;  /* 0x000000ffff067224 */ /* 0x000fce00078e000e */
[----:B------:R-:W-:Y:S05]  /*2b540*/  WARPSYNC.COLLECTIVE R15, `(.L_x_7129) ;  /* 0x000000000f087348 */ /* 0x000fea0003c00000 */
[----:B------:R0:W1:Y:S02]  /*2b550*/  SHFL.IDX P6, R14, R13, R12, R11 ;  /* 0x0000000c0d0e7389 */ /* 0x00006400000c000b */
[----:B01----:R-:W-:Y:S01]  /*2b560*/  ENDCOLLECTIVE ;  /* 0x000000000000791b */ /* 0x003fe20003800000 */
.L_x_7129:
        /* <DEDUP_REMOVED lines=18> */
.L_x_7130:
[----:B------:R-:W-:Y:S02]  /*2b690*/  IMAD.MOV.U32 R13, RZ, RZ, R4 ;  /* 0x000000ffff0d7224 */ /* 0x000fe400078e0004 */
[----:B------:R-:W-:-:S07]  /*2b6a0*/  IMAD.MOV.U32 R6, RZ, RZ, R14 ;  /* 0x000000ffff067224 */ /* 0x000fce00078e000e */
[----:B------:R-:W-:Y:S05]  /*2b6b0*/  WARPSYNC.COLLECTIVE R15, `(.L_x_7131) ;  /* 0x000000000f087348 */ /* 0x000fea0003c00000 */
[----:B------:R0:W1:Y:S02]  /*2b6c0*/  SHFL.IDX P6, R14, R13, R12, R11 ;  /* 0x0000000c0d0e7389 */ /* 0x00006400000c000b */
[----:B01----:R-:W-:Y:S01]  /*2b6d0*/  ENDCOLLECTIVE ;  /* 0x000000000000791b */ /* 0x003fe20003800000 */
.L_x_7131:
        /* <DEDUP_REMOVED lines=18> */
.L_x_7132:
[----:B------:R-:W-:Y:S02]  /*2b800*/  IMAD.MOV.U32 R13, RZ, RZ, R4 ;  /* 0x000000ffff0d7224 */ /* 0x000fe400078e0004 */
[----:B------:R-:W-:-:S07]  /*2b810*/  IMAD.MOV.U32 R6, RZ, RZ, R14 ;  /* 0x000000ffff067224 */ /* 0x000fce00078e000e */
[----:B------:R-:W-:Y:S05]  /*2b820*/  WARPSYNC.COLLECTIVE R15, `(.L_x_7133) ;  /* 0x000000000f087348 */ /* 0x000fea0003c00000 */
[----:B------:R0:W1:Y:S02]  /*2b830*/  SHFL.IDX P6, R14, R13, R12, R11 ;  /* 0x0000000c0d0e7389 */ /* 0x00006400000c000b */
[----:B01----:R-:W-:Y:S01]  /*2b840*/  ENDCOLLECTIVE ;  /* 0x000000000000791b */ /* 0x003fe20003800000 */
.L_x_7133:
        /* <DEDUP_REMOVED lines=18> */
.L_x_7134:
[----:B------:R-:W-:Y:S02]  /*2b970*/  IMAD.MOV.U32 R13, RZ, RZ, R4 ;  /* 0x000000ffff0d7224 */ /* 0x000fe400078e0004 */
[----:B------:R-:W-:-:S07]  /*2b980*/  IMAD.MOV.U32 R6, RZ, RZ, R14 ;  /* 0x000000ffff067224 */ /* 0x000fce00078e000e */
[----:B------:R-:W-:Y:S05]  /*2b990*/  WARPSYNC.COLLECTIVE R15, `(.L_x_7135) ;  /* 0x000000000f087348 */ /* 0x000fea0003c00000 */
[----:B------:R0:W1:Y:S02]  /*2b9a0*/  SHFL.IDX P6, R14, R13, R12, R11 ;  /* 0x0000000c0d0e7389 */ /* 0x00006400000c000b */
[----:B01----:R-:W-:Y:S01]  /*2b9b0*/  ENDCOLLECTIVE ;  /* 0x000000000000791b */ /* 0x003fe20003800000 */
.L_x_7135:
        /* <DEDUP_REMOVED lines=16> */
.L_x_7136:
[----:B------:R-:W-:Y:S02]  /*2bac0*/  IMAD.MOV.U32 R13, RZ, RZ, R4 ;  /* 0x000000ffff0d7224 */ /* 0x000fe400078e0004 */
[----:B------:R-:W-:-:S07]  /*2bad0*/  IMAD.MOV.U32 R5, RZ, RZ, R14 ;  /* 0x000000ffff057224 */ /* 0x000fce00078e000e */
[----:B------:R-:W-:Y:S05]  /*2bae0*/  WARPSYNC.COLLECTIVE R15, `(.L_x_7137) ;  /* 0x000000000f087348 */ /* 0x000fea0003c00000 */
[----:B------:R0:W1:Y:S02]  /*2baf0*/  SHFL.IDX P6, R14, R13, R12, R11 ;  /* 0x0000000c0d0e7389 */ /* 0x00006400000c000b */
[----:B01----:R-:W-:Y:S01]  /*2bb00*/  ENDCOLLECTIVE ;  /* 0x000000000000791b */ /* 0x003fe20003800000 */
.L_x_7137:
[----:B------:R-:W-:Y:S01]  /*2bb10*/  IMAD.MOV.U32 R3, RZ, RZ, R14 ;  /* 0x000000ffff037224 */ /* 0x000fe200078e000e */
[----:B------:R-:W-:Y:S06]  /*2bb20*/  BRA `(.L_x_7138) ;  /* 0xffffffa400707947 */ /* 0x000fec000383ffff */
.L_x_6960:
[----:B----4-:R4:W0:Y:S02]  /*2bb30*/  SYNCS.PHASECHK.TRANS64.TRYWAIT P0, [R18+URZ+0x34820], R0 ;  /* 0x03482000120075a7 */ /* 0x010824000800017f */
[----:B0-----:R-:W-:Y:S05]  /*2bb40*/  @!P0 NANOSLEEP.SYNCS 0x989680 ;  /* 0x009896800000895d */ /* 0x001fea0003900000 */
[----:B------:R-:W0:Y:S02]  /*2bb50*/  @!P0 SYNCS.PHASECHK.TRANS64 P0, [R18+URZ+0x34820], R0 ;  /* 0x03482000120085a7 */ /* 0x000e24000800007f */
[----:B0-----:R-:W-:Y:S05]  /*2bb60*/  @!P0 BRA `(.L_x_6960) ;  /* 0xfffffffc00f08947 */ /* 0x001fea000383ffff */
[----:B------:R-:W-:Y:S05]  /*2bb70*/  BRA `(.L_x_7139) ;  /* 0xffffffa400e07947 */ /* 0x000fea000383ffff */
.L_x_6969:
[----:B--2---:R2:W3:Y:S02]  /*2bb80*/  SYNCS.PHASECHK.TRANS64.TRYWAIT P0, [R3+URZ+0x34840], R2 ;  /* 0x03484002030075a7 */ /* 0x0044e4000800017f */
[----:B---3--:R-:W-:Y:S05]  /*2bb90*/  @!P0 NANOSLEEP.SYNCS 0x989680 ;  /* 0x009896800000895d */ /* 0x008fea0003900000 */
[----:B------:R-:W3:Y:S02]  /*2bba0*/  @!P0 SYNCS.PHASECHK.TRANS64 P0, [R3+URZ+0x34840], R2 ;  /* 0x03484002030085a7 */ /* 0x000ee4000800007f */
[----:B---3--:R-:W-:Y:S05]  /*2bbb0*/  @!P0 BRA `(.L_x_6969) ;  /* 0xfffffffc00f08947 */ /* 0x008fea000383ffff */
[----:B------:R-:W-:Y:S05]  /*2bbc0*/  BRA `(.L_x_7140) ;  /* 0xffffffa800c07947 */ /* 0x000fea000383ffff */
.L_x_6975:
[----:B-1----:R1:W2:Y:S02]  /*2bbd0*/  SYNCS.PHASECHK.TRANS64.TRYWAIT P0, [R2+URZ+0x34860], R3 ;  /* 0x03486003020075a7 */ /* 0x0022a4000800017f */
[----:B--2---:R-:W-:Y:S05]  /*2bbe0*/  @!P0 NANOSLEEP.SYNCS 0x989680 ;  /* 0x009896800000895d */ /* 0x004fea0003900000 */
[----:B------:R-:W2:Y:S02]  /*2bbf0*/  @!P0 SYNCS.PHASECHK.TRANS64 P0, [R2+URZ+0x34860], R3 ;  /* 0x03486003020085a7 */ /* 0x000ea4000800007f */
[----:B--2---:R-:W-:Y:S05]  /*2bc00*/  @!P0 BRA `(.L_x_6975) ;  /* 0xfffffffc00f08947 */ /* 0x004fea000383ffff */
[----:B------:R-:W-:Y:S05]  /*2bc10*/  BRA `(.L_x_7141) ;  /* 0xffffffac00907947 */ /* 0x000fea000383ffff */
.L_x_6985:
[----:B--2---:R2:W3:Y:S02]  /*2bc20*/  SYNCS.PHASECHK.TRANS64.TRYWAIT P0, [R3+URZ+0x34840], R2 ;  /* 0x03484002030075a7 */ /* 0x0044e4000800017f */
[----:B---3--:R-:W-:Y:S05]  /*2bc30*/  @!P0 NANOSLEEP.SYNCS 0x989680 ;  /* 0x009896800000895d */ /* 0x008fea0003900000 */
[----:B------:R-:W3:Y:S02]  /*2bc40*/  @!P0 SYNCS.PHASECHK.TRANS64 P0, [R3+URZ+0x34840], R2 ;  /* 0x03484002030085a7 */ /* 0x000ee4000800007f */
[----:B---3--:R-:W-:Y:S05]  /*2bc50*/  @!P0 BRA `(.L_x_6985) ;  /* 0xfffffffc00f08947 */ /* 0x008fea000383ffff */
[----:B------:R-:W-:Y:S05]  /*2bc60*/  BRA `(.L_x_7142) ;  /* 0xffffffb4002c7947 */ /* 0x000fea000383ffff */
.L_x_6991:
[----:B-1----:R1:W2:Y:S02]  /*2bc70*/  SYNCS.PHASECHK.TRANS64.TRYWAIT P0, [R2+URZ+0x34860], R3 ;  /* 0x03486003020075a7 */ /* 0x0022a4000800017f */
[----:B--2---:R-:W-:Y:S05]  /*2bc80*/  @!P0 NANOSLEEP.SYNCS 0x989680 ;  /* 0x009896800000895d */ /* 0x004fea0003900000 */
[----:B------:R-:W2:Y:S02]  /*2bc90*/  @!P0 SYNCS.PHASECHK.TRANS64 P0, [R2+URZ+0x34860], R3 ;  /* 0x03486003020085a7 */ /* 0x000ea4000800007f */
[----:B--2---:R-:W-:Y:S05]  /*2bca0*/  @!P0 BRA `(.L_x_6991) ;  /* 0xfffffffc00f08947 */ /* 0x004fea000383ffff */
[----:B------:R-:W-:Y:S05]  /*2bcb0*/  BRA `(.L_x_7143) ;  /* 0xffffffb400fc7947 */ /* 0x000fea000383ffff */
.L_x_7001:
[----:B---3--:R3:W4:Y:S02]  /*2bcc0*/  SYNCS.PHASECHK.TRANS64.TRYWAIT P0, [R2+URZ+0x34840], R3 ;  /* 0x03484003020075a7 */ /* 0x008724000800017f */
[----:B----4-:R-:W-:Y:S05]  /*2bcd0*/  @!P0 NANOSLEEP.SYNCS 0x989680 ;  /* 0x009896800000895d */ /* 0x010fea0003900000 */
[----:B------:R-:W4:Y:S02]  /*2bce0*/  @!P0 SYNCS.PHASECHK.TRANS64 P0, [R2+URZ+0x34840], R3 ;  /* 0x03484003020085a7 */ /* 0x000f24000800007f */
[----:B----4-:R-:W-:Y:S05]  /*2bcf0*/  @!P0 BRA `(.L_x_7001) ;  /* 0xfffffffc00f08947 */ /* 0x010fea000383ffff */
[----:B------:R-:W-:Y:S05]  /*2bd00*/  BRA `(.L_x_7144) ;  /* 0xffffffbc00707947 */ /* 0x000fea000383ffff */
.L_x_7007:
[----:B-1----:R1:W2:Y:S02]  /*2bd10*/  SYNCS.PHASECHK.TRANS64.TRYWAIT P0, [R2+URZ+0x34860], R5 ;  /* 0x03486005020075a7 */ /* 0x0022a4000800017f */
[----:B--2---:R-:W-:Y:S05]  /*2bd20*/  @!P0 NANOSLEEP.SYNCS 0x989680 ;  /* 0x009896800000895d */ /* 0x004fea0003900000 */
[----:B------:R-:W2:Y:S02]  /*2bd30*/  @!P0 SYNCS.PHASECHK.TRANS64 P0, [R2+URZ+0x34860], R5 ;  /* 0x03486005020085a7 */ /* 0x000ea4000800007f */
[----:B--2---:R-:W-:Y:S05]  /*2bd40*/  @!P0 BRA `(.L_x_7007) ;  /* 0xfffffffc00f08947 */ /* 0x004fea000383ffff */
[----:B------:R-:W-:Y:S05]  /*2bd50*/  BRA `(.L_x_7145) ;  /* 0xffffffc0003c7947 */ /* 0x000fea000383ffff */
.L_x_7019:
[----:B---3--:R3:W4:Y:S02]  /*2bd60*/  SYNCS.PHASECHK.TRANS64.TRYWAIT P0, [R0+URZ+0x34860], R2 ;  /* 0x03486002000075a7 */ /* 0x008724000800017f */
[----:B----4-:R-:W-:Y:S05]  /*2bd70*/  @!P0 NANOSLEEP.SYNCS 0x989680 ;  /* 0x009896800000895d */ /* 0x010fea0003900000 */
[----:B------:R-:W4:Y:S02]  /*2bd80*/  @!P0 SYNCS.PHASECHK.TRANS64 P0, [R0+URZ+0x34860], R2 ;  /* 0x03486002000085a7 */ /* 0x000f24000800007f */
[----:B----4-:R-:W-:Y:S05]  /*2bd90*/  @!P0 BRA `(.L_x_7019) ;  /* 0xfffffffc00f08947 */ /* 0x010fea000383ffff */
[----:B------:R-:W-:Y:S05]  /*2bda0*/  BRA `(.L_x_7146) ;  /* 0xffffffc400987947 */ /* 0x000fea000383ffff */
.L_x_7027:
[----:B----4-:R-:W4:Y:S01]  /*2bdb0*/  LDL R0, [R1+0x10] ;  /* 0x0000100001007983 */ /* 0x010f220000100800 */
        /* <DEDUP_REMOVED lines=8> */
.L_x_7148:
[----:B------:R-:W-:Y:S05]  /*2be40*/  BSYNC B0 ;  /* 0x0000000000007941 */ /* 0x000fea0003800000 */
.L_x_7147:
        /* <DEDUP_REMOVED lines=10> */
.L_x_7149:
        /* <DEDUP_REMOVED lines=24> */
.L_x_7150:
[----:B------:R-:W-:Y:S02]  /*2c070*/  IMAD.MOV.U32 R12, RZ, RZ, 0x2 ;  /* 0x00000002ff0c7424 */ /* 0x000fe400078e00ff */
[----:B------:R-:W-:-:S05]  /*2c080*/  IMAD.MOV.U32 R3, RZ, RZ, R14 ;  /* 0x000000ffff037224 */ /* 0x000fca00078e000e */
[----:B------:R-:W-:Y:S02]  /*2c090*/  SEL R3, R3, RZ, P1 ;  /* 0x000000ff03037207 */ /* 0x000fe40000800000 */
[----:B------:R-:W-:-:S03]  /*2c0a0*/  ISETP.GE.U32.AND P1, PT, R17, 0x4, PT ;  /* 0x000000041100780c */ /* 0x000fc60003f26070 */
[----:B------:R-:W-:-:S05]  /*2c0b0*/  IMAD.IADD R2, R2, 0x1, R3 ;  /* 0x0000000102027824 */ /* 0x000fca00078e0203 */
[----:B------:R-:W-:-:S07]  /*2c0c0*/  MOV R13, R2 ;  /* 0x00000002000d7202 */ /* 0x000fce0000000f00 */
[----:B------:R-:W-:Y:S05]  /*2c0d0*/  WARPSYNC.COLLECTIVE R15, `(.L_x_7151) ;  /* 0x000000000f087348 */ /* 0x000fea0003c00000 */
[----:B------:R0:W1:Y:S02]  /*2c0e0*/  SHFL.UP P6, R14, R13, R12, R11 ;  /* 0x0400000c0d0e7389 */ /* 0x00006400000c000b */
[----:B01----:R-:W-:Y:S01]  /*2c0f0*/  ENDCOLLECTIVE ;  /* 0x000000000000791b */ /* 0x003fe20003800000 */
.L_x_7151:
        /* <DEDUP_REMOVED lines=8> */
.L_x_7152:
        /* <DEDUP_REMOVED lines=8> */
.L_x_7153:
        /* <DEDUP_REMOVED lines=8> */
.L_x_7154:
        /* <DEDUP_REMOVED lines=9> */
.L_x_7155:
[----:B------:R-:W-:Y:S01]  /*2c310*/  IMAD.MOV.U32 R16, RZ, RZ, R14 ;  /* 0x000000ffff107224 */ /* 0x000fe200078e000e */
[----:B------:R-:W-:Y:S06]  /*2c320*/  BRA `(.L_x_7156) ;  /* 0xffffffc800247947 */ /* 0x000fec000383ffff */
.L_x_7030:
[----:B------:R-:W-:Y:S01]  /*2c330*/  BSSY B0, `(.L_x_7157) ;  /* 0x0000008000007945 */ /* 0x000fe20003800000 */
[----:B------:R-:W-:Y:S02]  /*2c340*/  IMAD.MOV.U32 R13, RZ, RZ, R2 ;  /* 0x000000ffff0d7224 */ /* 0x000fe400078e0002 */
[----:B------:R-:W-:Y:S02]  /*2c350*/  IMAD.MOV.U32 R12, RZ, RZ, 0x1 ;  /* 0x00000001ff0c7424 */ /* 0x000fe400078e00ff */
[----:B------:R-:W-:Y:S02]  /*2c360*/  IMAD.MOV.U32 R11, RZ, RZ, RZ ;  /* 0x000000ffff0b7224 */ /* 0x000fe400078e00ff */
[----:B------:R-:W-:-:S07]  /*2c370*/  IMAD.MOV.U32 R15, RZ, RZ, -0x1 ;  /* 0xffffffffff0f7424 */ /* 0x000fce00078e00ff */
[----:B01----:R-:W-:Y:S05]  /*2c380*/  WARPSYNC.COLLECTIVE R15, `(.L_x_7158) ;  /* 0x000000000f087348 */ /* 0x003fea0003c00000 */
[----:B------:R2:W3:Y:S02]  /*2c390*/  SHFL.UP P6, R14, R13, R12, R11 ;  /* 0x0400000c0d0e7389 */ /* 0x0004e400000c000b */
[----:B0123--:R-:W-:Y:S01]  /*2c3a0*/  ENDCOLLECTIVE ;  /* 0x000000000000791b */ /* 0x00ffe20003800000 */
.L_x_7158:
[----:B------:R-:W-:Y:S05]  /*2c3b0*/  BSYNC B0 ;  /* 0x0000000000007941 */ /* 0x000fea0003800000 */
.L_x_7157:
[----:B------:R-:W2:Y:S01]  /*2c3c0*/  LDL R7, [R1] ;  /* 0x0000000001077983 */ /* 0x000ea20000100800 */
        /* <DEDUP_REMOVED lines=11> */
.L_x_7159:
        /* <DEDUP_REMOVED lines=8> */
.L_x_7160:
        /* <DEDUP_REMOVED lines=8> */
.L_x_7161:
        /* <DEDUP_REMOVED lines=8> */
.L_x_7162:
        /* <DEDUP_REMOVED lines=9> */
.L_x_7163:
[----:B------:R-:W-:Y:S01]  /*2c690*/  IMAD.MOV.U32 R16, RZ, RZ, R14 ;  /* 0x000000ffff107224 */ /* 0x000fe200078e000e */
[----:B------:R-:W-:Y:S06]  /*2c6a0*/  BRA `(.L_x_7164) ;  /* 0xffffffc400f87947 */ /* 0x000fec000383ffff */
.L_x_7032:
[----:B------:R-:W-:Y:S01]  /*2c6b0*/  BSSY B0, `(.L_x_7165) ;  /* 0x0000006000007945 */ /* 0x000fe20003800000 */
[----:B------:R-:W-:Y:S01]  /*2c6c0*/  PLOP3.LUT P6, PT, P6, PT, PT, 0x8, 0x0 ;  /* 0x000000000000781c */ /* 0x000fe200037ce170 */
[----:B------:R-:W-:-:S12]  /*2c6d0*/  IMAD.MOV.U32 R15, RZ, RZ, -0x1 ;  /* 0xffffffffff0f7424 */ /* 0x000fd800078e00ff */
[----:B01----:R-:W-:Y:S05]  /*2c6e0*/  WARPSYNC.COLLECTIVE R15, `(.L_x_7166) ;  /* 0x000000000f087348 */ /* 0x003fea0003c00000 */
[----:B------:R-:W-:Y:S01]  /*2c6f0*/  VOTE.ANY R14, PT, P6 ;  /* 0x00000000000e7806 */ /* 0x000fe200030e0100 */
[----:B01----:R-:W-:Y:S06]  /*2c700*/  ENDCOLLECTIVE ;  /* 0x000000000000791b */ /* 0x003fec0003800000 */
.L_x_7166:
[----:B------:R-:W-:Y:S05]  /*2c710*/  BSYNC B0 ;  /* 0x0000000000007941 */ /* 0x000fea0003800000 */
.L_x_7165:
        /* <DEDUP_REMOVED lines=9> */
.L_x_7167:
[----:B------:R-:W-:Y:S02]  /*2c7b0*/  IMAD.MOV.U32 R13, RZ, RZ, R6 ;  /* 0x000000ffff0d7224 */ /* 0x000fe400078e0006 */
[----:B------:R-:W-:-:S07]  /*2c7c0*/  IMAD.MOV.U32 R4, RZ, RZ, R14 ;  /* 0x000000ffff047224 */ /* 0x000fce00078e000e */
[----:B------:R-:W-:Y:S05]  /*2c7d0*/  WARPSYNC.COLLECTIVE R15, `(.L_x_7168) ;  /* 0x000000000f087348 */ /* 0x000fea0003c00000 */
[----:B------:R0:W1:Y:S02]  /*2c7e0*/  SHFL.IDX P6, R14, R13, R12, R11 ;  /* 0x0000000c0d0e7389 */ /* 0x00006400000c000b */
[----:B01----:R-:W-:Y:S01]  /*2c7f0*/  ENDCOLLECTIVE ;  /* 0x000000000000791b */ /* 0x003fe20003800000 */
.L_x_7168:
[----:B------:R-:W-:Y:S01]  /*2c800*/  IMAD.MOV.U32 R6, RZ, RZ, R14 ;  /* 0x000000ffff067224 */ /* 0x000fe200078e000e */
[----:B------:R-:W-:Y:S06]  /*2c810*/  BRA `(.L_x_7169) ;  /* 0xffffffc400d87947 */ /* 0x000fec000383ffff */
.L_x_7034:
[----:B------:R-:W-:Y:S01]  /*2c820*/  BSSY B0, `(.L_x_7170) ;  /* 0x0000007000007945 */ /* 0x000fe20003800000 */
[----:B------:R-:W-:Y:S02]  /*2c830*/  IMAD.MOV.U32 R13, RZ, RZ, R7 ;  /* 0x000000ffff0d7224 */ /* 0x000fe400078e0007 */
[----:B------:R-:W-:Y:S02]  /*2c840*/  IMAD.MOV.U32 R11, RZ, RZ, 0x1f ;  /* 0x0000001fff0b7424 */ /* 0x000fe400078e00ff */
[----:B------:R-:W-:-:S07]  /*2c850*/  IMAD.MOV.U32 R15, RZ, RZ, -0x1 ;  /* 0xffffffffff0f7424 */ /* 0x000fce00078e00ff */
[----:B01234-:R-:W-:Y:S05]  /*2c860*/  WARPSYNC.COLLECTIVE R15, `(.L_x_7171) ;  /* 0x000000000f087348 */ /* 0x01ffea0003c00000 */
[----:B------:R0:W0:Y:S02]  /*2c870*/  SHFL.IDX P6, R14, R13, R12, R11 ;  /* 0x0000000c0d0e7389 */ /* 0x00002400000c000b */
[----:B01234-:R-:W-:Y:S01]  /*2c880*/  ENDCOLLECTIVE ;  /* 0x000000000000791b */ /* 0x01ffe20003800000 */
.L_x_7171:
[----:B------:R-:W-:Y:S05]  /*2c890*/  BSYNC B0 ;  /* 0x0000000000007941 */ /* 0x000fea0003800000 */
.L_x_7170:
[----:B------:R-:W-:Y:S01]  /*2c8a0*/  IMAD.MOV.U32 R7, RZ, RZ, R14 ;  /* 0x000000ffff077224 */ /* 0x000fe200078e000e */
[----:B------:R-:W-:Y:S06]  /*2c8b0*/  BRA `(.L_x_7172) ;  /* 0xffffffc400c87947 */ /* 0x000fec000383ffff */
.L_x_7038:
[----:B0-----:R0:W2:Y:S02]  /*2c8c0*/  SYNCS.PHASECHK.TRANS64.TRYWAIT P0, [R0+URZ+0x34820], R3 ;  /* 0x03482003000075a7 */ /* 0x0010a4000800017f */
[----:B--2---:R-:W-:Y:S05]  /*2c8d0*/  @!P0 NANOSLEEP.SYNCS 0x989680 ;  /* 0x009896800000895d */ /* 0x004fea0003900000 */
[----:B------:R-:W2:Y:S02]  /*2c8e0*/  @!P0 SYNCS.PHASECHK.TRANS64 P0, [R0+URZ+0x34820], R3 ;  /* 0x03482003000085a7 */ /* 0x000ea4000800007f */
[----:B--2---:R-:W-:Y:S05]  /*2c8f0*/  @!P0 BRA `(.L_x_7038) ;  /* 0xfffffffc00f08947 */ /* 0x004fea000383ffff */
[----:B------:R-:W-:Y:S05]  /*2c900*/  BRA `(.L_x_7173) ;  /* 0xffffffcc005c7947 */ /* 0x000fea000383ffff */
.L_x_7039:
[----:B------:R-:W2:Y:S01]  /*2c910*/  S2R R2, SR_TID.X ;  /* 0x0000000000027919 */ /* 0x000ea20000002100 */
[----:B------:R-:W-:Y:S01]  /*2c920*/  BSSY B0, `(.L_x_7174) ;  /* 0x000000a000007945 */ /* 0x000fe20003800000 */
[----:B------:R-:W-:Y:S02]  /*2c930*/  IMAD.MOV.U32 R12, RZ, RZ, RZ ;  /* 0x000000ffff0c7224 */ /* 0x000fe400078e00ff */
[----:B-1----:R-:W-:Y:S02]  /*2c940*/  IMAD.MOV.U32 R11, RZ, RZ, 0x1f ;  /* 0x0000001fff0b7424 */ /* 0x002fe400078e00ff */
[----:B------:R-:W-:Y:S01]  /*2c950*/  IMAD.MOV.U32 R15, RZ, RZ, -0x1 ;  /* 0xffffffffff0f7424 */ /* 0x000fe200078e00ff */
[----:B--2---:R-:W-:-:S04]  /*2c960*/  SHF.R.U32.HI R2, RZ, 0x5, R2 ;  /* 0x00000005ff027819 */ /* 0x004fc80000011602 */
[----:B------:R-:W-:-:S05]  /*2c970*/  LOP3.LUT R2, R2, 0x3, RZ, 0xc0, !PT ;  /* 0x0000000302027812 */ /* 0x000fca00078ec0ff */
[----:B------:R-:W-:-:S07]  /*2c980*/  IMAD.MOV.U32 R13, RZ, RZ, R2 ;  /* 0x000000ffff0d7224 */ /* 0x000fce00078e0002 */
[----:B0-----:R-:W-:Y:S05]  /*2c990*/  WARPSYNC.COLLECTIVE R15, `(.L_x_7175) ;  /* 0x000000000f087348 */ /* 0x001fea0003c00000 */
[----:B------:R1:W2:Y:S02]  /*2c9a0*/  SHFL.IDX P6, R14, R13, R12, R11 ;  /* 0x0000000c0d0e7389 */ /* 0x0002a400000c000b */
[----:B012---:R-:W-:Y:S01]  /*2c9b0*/  ENDCOLLECTIVE ;  /* 0x000000000000791b */ /* 0x007fe20003800000 */
.L_x_7175:
[----:B------:R-:W-:Y:S05]  /*2c9c0*/  BSYNC B0 ;  /* 0x0000000000007941 */ /* 0x000fea0003800000 */
.L_x_7174:
[----:B------:R-:W-:Y:S05]  /*2c9d0*/  BRA `(.L_x_7176) ;  /* 0xffffffcc00447947 */ /* 0x000fea000383ffff */
.L_x_7040:
[----:B------:R-:W-:Y:S01]  /*2c9e0*/  BSSY B0, `(.L_x_7177) ;  /* 0x0000006000007945 */ /* 0x000fe20003800000 */
[----:B------:R-:W-:-:S07]  /*2c9f0*/  IMAD.MOV.U32 R15, RZ, RZ, -0x1 ;  /* 0xffffffffff0f7424 */ /* 0x000fce00078e00ff */
[----:B012---:R-:W-:Y:S05]  /*2ca00*/  WARPSYNC.COLLECTIVE R15, `(.L_x_7178) ;  /* 0x000000000f0c7348 */ /* 0x007fea0003c00000 */
[----:B------:R-:W-:Y:S02]  /*2ca10*/  ELECT P6, UR62, PT ;  /* 0x00000000003e782f */ /* 0x000fe400038c0000 */
[----:B------:R-:W-:Y:S01]  /*2ca20*/  MOV R14, UR62 ;  /* 0x0000003e000e7c02 */ /* 0x000fe20008000f00 */
[----:B012---:R-:W-:Y:S10]  /*2ca30*/  ENDCOLLECTIVE ;  /* 0x000000000000791b */ /* 0x007ff40003800000 */
.L_x_7178:
[----:B------:R-:W-:Y:S05]  /*2ca40*/  BSYNC B0 ;  /* 0x0000000000007941 */ /* 0x000fea0003800000 */
.L_x_7177:
[----:B------:R-:W-:Y:S05]  /*2ca50*/  BRA `(.L_x_7179) ;  /* 0xffffffcc00387947 */ /* 0x000fea000383ffff */
.L_x_7042:
[----:B0-----:R0:W2:Y:S02]  /*2ca60*/  SYNCS.PHASECHK.TRANS64.TRYWAIT P0, [R6+URZ], R5 ;  /* 0x00000005060075a7 */ /* 0x0010a4000800017f */
[----:B--2---:R-:W-:Y:S05]  /*2ca70*/  @!P0 NANOSLEEP.SYNCS 0x989680 ;  /* 0x009896800000895d */ /* 0x004fea0003900000 */
[----:B------:R-:W2:Y:S02]  /*2ca80*/  @!P0 SYNCS.PHASECHK.TRANS64 P0, [R6+URZ], R5 ;  /* 0x00000005060085a7 */ /* 0x000ea4000800007f */
[----:B--2---:R-:W-:Y:S05]  /*2ca90*/  @!P0 BRA `(.L_x_7042) ;  /* 0xfffffffc00f08947 */ /* 0x004fea000383ffff */
[----:B------:R-:W-:Y:S05]  /*2caa0*/  BRA `(.L_x_7180) ;  /* 0xffffffcc00707947 */ /* 0x000fea000383ffff */
.L_x_7043:
[----:B--2---:R2:W3:Y:S02]  /*2cab0*/  SYNCS.PHASECHK.TRANS64.TRYWAIT P0, [R7+URZ], R2 ;  /* 0x00000002070075a7 */ /* 0x0044e4000800017f */
[----:B---3--:R-:W-:Y:S05]  /*2cac0*/  @!P0 NANOSLEEP.SYNCS 0x989680 ;  /* 0x009896800000895d */ /* 0x008fea0003900000 */
[----:B------:R-:W3:Y:S02]  /*2cad0*/  @!P0 SYNCS.PHASECHK.TRANS64 P0, [R7+URZ], R2 ;  /* 0x00000002070085a7 */ /* 0x000ee4000800007f */
[----:B---3--:R-:W-:Y:S05]  /*2cae0*/  @!P0 BRA `(.L_x_7043) ;  /* 0xfffffffc00f08947 */ /* 0x008fea000383ffff */
[----:B------:R-:W-:Y:S05]  /*2caf0*/  BRA `(.L_x_7181) ;  /* 0xffffffcc00647947 */ /* 0x000fea000383ffff */
.L_x_7045:
[----:B---3--:R3:W4:Y:S02]  /*2cb00*/  SYNCS.PHASECHK.TRANS64.TRYWAIT P0, [R4+URZ], R5 ;  /* 0x00000005040075a7 */ /* 0x008724000800017f */
[----:B----4-:R-:W-:Y:S05]  /*2cb10*/  @!P0 NANOSLEEP.SYNCS 0x989680 ;  /* 0x009896800000895d */ /* 0x010fea0003900000 */
[----:B------:R-:W4:Y:S02]  /*2cb20*/  @!P0 SYNCS.PHASECHK.TRANS64 P0, [R4+URZ], R5 ;  /* 0x00000005040085a7 */ /* 0x000f24000800007f */
[----:B----4-:R-:W-:Y:S05]  /*2cb30*/  @!P0 BRA `(.L_x_7045) ;  /* 0xfffffffc00f08947 */ /* 0x010fea000383ffff */
[----:B------:R-:W-:Y:S05]  /*2cb40*/  BRA `(.L_x_7182) ;  /* 0xffffffcc00687947 */ /* 0x000fea000383ffff */
.L_x_7183:
        /* <DEDUP_REMOVED lines=11> */
.L_x_14853:


//--------------------- .text._ZN7cutlass13device_kernelIN5flash11enable_sm90INS1_16FlashAttnFwdSm90INS1_25CollectiveMainloopFwdSm90ILi2EN4cute5tupleIJNS5_1CILi1EEES8_S8_EEENS6_IJNS7_ILi128EEESA_SA_EEELi128ENS_10bfloat16_tEfNS_4arch4Sm90ELb0ELb1ELb1ELb0ELb0ELb0ELb0ELb1ELb1ELb1ELb1ELb0EEENS1_21CollectiveEpilogueFwdISB_S9_SC_SE_Li256ELb0ELb1ELb1ELb0EEENS1_19SingleTileSchedulerILb0ELb1ELb1ELi128EEEEEEEEEvNT_6ParamsE --------------------------
	.section	.text._ZN7cutlass13device_kernelIN5flash11enable_sm90INS1_16FlashAttnFwdSm90INS1_25CollectiveMainloopFwdSm90ILi2EN4cute5tupleIJNS5_1CILi1EEES8_S8_EEENS6_IJNS7_ILi128EEESA_SA_EEELi128ENS_10bfloat16_tEfNS_4arch4Sm90ELb0ELb1ELb1ELb0ELb0ELb0ELb0ELb1ELb1ELb1ELb1ELb0EEENS1_21CollectiveEpilogueFwdISB_S9_SC_SE_Li256ELb0ELb1ELb1ELb0EEENS1_19SingleTileSchedulerILb0ELb1ELb1ELi128EEEEEEEEEvNT_6ParamsE,"ax",@progbits
	.align	128
.text._ZN7cutlass13device_kernelIN5flash11enable_sm90INS1_16FlashAttnFwdSm90INS1_25CollectiveMainloopFwdSm90ILi2EN4cute5tupleIJNS5_1CILi1EEES8_S8_EEENS6_IJNS7_ILi128EEESA_SA_EEELi128ENS_10bfloat16_tEfNS_4arch4Sm90ELb0ELb1ELb1ELb0ELb0ELb0ELb0ELb1ELb1ELb1ELb1ELb0EEENS1_21CollectiveEpilogueFwdISB_S9_SC_SE_Li256ELb0ELb1ELb1ELb0EEENS1_19SingleTileSchedulerILb0ELb1ELb1ELi128EEEEEEEEEvNT_6ParamsE:
        .type           _ZN7cutlass13device_kernelIN5flash11enable_sm90INS1_16FlashAttnFwdSm90INS1_25CollectiveMainloopFwdSm90ILi2EN4cute5tupleIJNS5_1CILi1EEES8_S8_EEENS6_IJNS7_ILi128EEESA_SA_EEELi128ENS_10bfloat16_tEfNS_4arch4Sm90ELb0ELb1ELb1ELb0ELb0ELb0ELb0ELb1ELb1ELb1ELb1ELb0EEENS1_21CollectiveEpilogueFwdISB_S9_SC_SE_Li256ELb0ELb1ELb1ELb0EEENS1_19SingleTileSchedulerILb0ELb1ELb1ELi128EEEEEEEEEvNT_6ParamsE,@function
        .size           _ZN7cutlass13device_kernelIN5flash11enable_sm90INS1_16FlashAttnFwdSm90INS1_25CollectiveMainloopFwdSm90ILi2EN4cute5tupleIJNS5_1CILi1EEES8_S8_EEENS6_IJNS7_ILi128EEESA_SA_EEELi128ENS_10bfloat16_tEfNS_4arch4Sm90ELb0ELb1ELb1ELb0ELb0ELb0ELb0ELb1ELb1ELb1ELb1ELb0EEENS1_21CollectiveEpilogueFwdISB_S9_SC_SE_Li256ELb0ELb1ELb1ELb0EEENS1_19SingleTileSchedulerILb0ELb1ELb1ELi128EEEEEEEEEvNT_6ParamsE,(.L_x_14854 - _ZN7cutlass13device_kernelIN5flash11enable_sm90INS1_16FlashAttnFwdSm90INS1_25CollectiveMainloopFwdSm90ILi2EN4cute5tupleIJNS5_1CILi1EEES8_S8_EEENS6_IJNS7_ILi128EEESA_SA_EEELi128ENS_10bfloat16_tEfNS_4arch4Sm90ELb0ELb1ELb1ELb0ELb0ELb0ELb0ELb1ELb1ELb1ELb1ELb0EEENS1_21CollectiveEpilogueFwdISB_S9_SC_SE_Li256ELb0ELb1ELb1ELb0EEENS1_19SingleTileSchedulerILb0ELb1ELb1ELi128EEEEEEEEEvNT_6ParamsE)
        .other          _ZN7cutlass13device_kernelIN5flash11enable_sm90INS1_16FlashAttnFwdSm90INS1_25CollectiveMainloopFwdSm90ILi2EN4cute5tupleIJNS5_1CILi1EEES8_S8_EEENS6_IJNS7_ILi128EEESA_SA_EEELi128ENS_10bfloat16_tEfNS_4arch4Sm90ELb0ELb1ELb1ELb0ELb0ELb0ELb0ELb1ELb1ELb1ELb1ELb0EEENS1_21CollectiveEpilogueFwdISB_S9_SC_SE_Li256ELb0ELb1ELb1ELb0EEENS1_19SingleTileSchedulerILb0ELb1ELb1ELi128EEEEEEEEEvNT_6ParamsE,@"STO_CUDA_ENTRY STV_DEFAULT"
_ZN7cutlass13device_kernelIN5flash11enable_sm90INS1_16FlashAttnFwdSm90INS1_25CollectiveMainloopFwdSm90ILi2EN4cute5tupleIJNS5_1CILi1EEES8_S8_EEENS6_IJNS7_ILi128EEESA_SA_EEELi128ENS_10bfloat16_tEfNS_4arch4Sm90ELb0ELb1ELb1ELb0ELb0ELb0ELb0ELb1ELb1ELb1ELb1ELb0EEENS1_21CollectiveEpilogueFwdISB_S9_SC_SE_Li256ELb0ELb1ELb1ELb0EEENS1_19SingleTileSchedulerILb0ELb1ELb1ELi128EEEEEEEEEvNT_6ParamsE:
        /* <DEDUP_REMOVED lines=17> */
.L_x_7185:
[----:B------:R-:W-:Y:S05]  /*0110*/  BSYNC B0 ;  /* 0x0000000000007941 */ /* 0x000fea0003800000 */
.L_x_7184:
[----:B------:R-:W-:Y:S01]  /*0120*/  VOTEU.ANY UP0, P0 ;  /* 0x00000000003f7886 */ /* 0x000fe20000000100 */
[----:B------:R-:W0:Y:S01]  /*0130*/  SHFL.IDX PT, R2, R0, RZ, 0x1f ;  /* 0x00001fff00027589 */ /* 0x000e2200000e0000 */
[----:B------:R-:W-:Y:S01]  /*0140*/  UMOV UR4, 0x80 ;  /* 0x0000008000047882 */ /* 0x000fe20000000000 */
[----:B------:R-:W-:Y:S01]  /*0150*/  UMOV UR7, 0x100 ;  /* 0x0000010000077882 */ /* 0x000fe20000000000 */
[----:B------:R-:W-:Y:S01]  /*0160*/  SHF.R.U32.HI R19, RZ, 0x7, R3 ;  /* 0x00000007ff137819 */ /* 0x000fe20000011603 */
[----:B------:R-:W1:Y:S01]  /*0170*/  @UP0 S2UR UR8, SR_CgaCtaId ;  /* 0x00000000000809c3 */ /* 0x000e620000008800 */
[----:B------:R-:W-:Y:S01]  /*0180*/  @UP0 UMOV UR6, 0x400 ;  /* 0x0000040000060882 */ /* 0x000fe20000000000 */
[----:B------:R-:W-:-:S04]  /*0190*/  @UP0 UIADD3 UR4, -UR4, 0x100000, URZ ;  /* 0x0010000004040890 */ /* 0x000fc8000fffe13f */
[----:B------:R-:W-:Y:S02]  /*01a0*/  @UP0 USHF.L.U32 UR5, UR4, 0xb, URZ ;  /* 0x0000000b04050899 */ /* 0x000fe4000800063f */
[----:B------:R-:W-:Y:S01]  /*01b0*/  @UP0 USHF.L.U32 UR4, UR4, 0x1, URZ ;  /* 0x0000000104040899 */ /* 0x000fe2000800063f */
[----:B------:R-:W-:Y:S01]  /*01c0*/  VOTEU.ANY UP1, P0 ;  /* 0x00000000003f7886 */ /* 0x000fe20000020100 */
[----:B0-----:R-:W-:Y:S02]  /*01d0*/  ISETP.NE.AND P1, PT, R2, RZ, PT ;  /* 0x000000ff0200720c */ /* 0x001fe40003f25270 */
[----:B------:R0:W2:Y:S01]  /*01e0*/  SHFL.IDX PT, R2, R19, RZ, 0x1f ;  /* 0x00001fff13027589 */ /* 0x0000a200000e0000 */
[----:B-1----:R-:W-:Y:S02]  /*01f0*/  @UP0 ULEA UR8, UR8, UR6, 0x18 ;  /* 0x0000000608080291 */ /* 0x002fe4000f8ec03f */
[----:B------:R-:W-:-:S04]  /*0200*/  @UP0 UIADD3 UR6, -UR7, 0x100000, URZ ;  /* 0x0010000007060890 */ /* 0x000fc8000fffe13f */
[----:B------:R-:W-:Y:S02]  /*0210*/  @UP0 USHF.L.U32 UR7, UR6, 0xb, URZ ;  /* 0x0000000b06070899 */ /* 0x000fe4000800063f */
[----:B------:R-:W-:Y:S01]  /*0220*/  @UP0 USHF.L.U32 UR6, UR6, 0x1, URZ ;  /* 0x0000000106060899 */ /* 0x000fe2000800063f */
[----:B------:R-:W-:Y:S01]  /*0230*/  VOTEU.ANY UP0, P0 ;  /* 0x00000000003f7886 */ /* 0x000fe20000000100 */
[----:B------:R-:W1:Y:S04]  /*0240*/  FENCE.VIEW.ASYNC.S ;  /* 0x00000000000073c6 */ /* 0x000e680000000000 */
[----:B-1----:R0:W1:Y:S06]  /*0250*/  @UP0 SYNCS.EXCH.64 URZ, [UR8+0x28800], UR4 ;  /* 0x02880004083f05b2 */ /* 0x00206c0008000100 */
[----:B------:R0:W3:Y:S02]  /*0260*/  @UP1 SYNCS.EXCH.64 URZ, [UR8+0x28820], UR6 ;  /* 0x02882006083f15b2 */ /* 0x0000e40008000100 */
[----:B0-----:R-:W-:Y:S05]  /*0270*/  @P1 BRA `(.L_x_7186) ;  /* 0x0000000000481947 */ /* 0x001fea0003800000 */
[----:B------:R-:W0:Y:S01]  /*0280*/  S2UR UR5, SR_CgaCtaId ;  /* 0x00000000000579c3 */ /* 0x000e220000008800 */
        /* <DEDUP_REMOVED lines=15> */
[----:B------:R0:W0:Y:S01]  /*0380*/  SYNCS.EXCH.64 URZ, [UR8+0x28848], UR6 ;  /* 0x02884806083f75b2 */ /* 0x0000220008000100 */
[----:B------:R-:W-:Y:S01]  /*0390*/  NOP ;  /* 0x0000000000007918 */ /* 0x000fe20000000000 */
.L_x_7186:
[----:B------:R-:W5:Y:S01]  /*03a0*/  SHFL.IDX PT, R3, R0, RZ, 0x1f ;  /* 0x00001fff00037589 */ /* 0x000f6200000e0000 */
[----:B------:R-:W-:Y:S01]  /*03b0*/  NOP ;  /* 0x0000000000007918 */ /* 0x000fe20000000000 */
[----:B-----5:R-:W-:-:S13]  /*03c0*/  ISETP.NE.AND P0, PT, R3, RZ, PT ;  /* 0x000000ff0300720c */ /* 0x020fda0003f05270 */
        /* <DEDUP_REMOVED lines=17> */
[----:B------:R0:W0:Y:S01]  /*04e0*/  SYNCS.EXCH.64 URZ, [UR8+0x28868], UR6 ;  /* 0x02886806083f75b2 */ /* 0x0000220008000100 */
[----:B------:R-:W-:Y:S01]  /*04f0*/  NOP ;  /* 0x0000000000007918 */ /* 0x000fe20000000000 */
.L_x_7187:
[----:B------:R-:W5:Y:S01]  /*0500*/  SHFL.IDX PT, R3, R0, RZ, 0x1f ;  /* 0x00001fff00037589 */ /* 0x000f6200000e0000 */
[----:B------:R-:W-:Y:S01]  /*0510*/  NOP ;  /* 0x0000000000007918 */ /* 0x000fe20000000000 */
[----:B-----5:R-:W-:-:S13]  /*0520*/  ISETP.NE.AND P0, PT, R3, RZ, PT ;  /* 0x000000ff0300720c */ /* 0x020fda0003f05270 */
        /* <DEDUP_REMOVED lines=13> */
[----:B------:R0:W0:Y:S01]  /*0600*/  SYNCS.EXCH.64 URZ, [UR6+0x28888], UR4 ;  /* 0x02888804063f75b2 */ /* 0x0000220008000100 */
[----:B------:R-:W-:Y:S01]  /*0610*/  NOP ;  /* 0x0000000000007918 */ /* 0x000fe20000000000 */
.L_x_7188:
        /* <DEDUP_REMOVED lines=22> */
.L_x_7189:
        /* <DEDUP_REMOVED lines=22> */
.L_x_7190:
[----:B--2---:R-:W-:Y:S01]  /*08e0*/  ISETP.NE.AND P0, PT, R2, RZ, PT ;  /* 0x000000ff0200720c */ /* 0x004fe20003f05270 */
[----:B------:R-:W-:Y:S01]  /*08f0*/  IMAD.MOV.U32 R2, RZ, RZ, 0x1 ;  /* 0x00000001ff027424 */ /* 0x000fe200078e00ff */
[----:B------:R-:W-:Y:S01]  /*0900*/  NOP ;  /* 0x0000000000007918 */ /* 0x000fe20000000000 */
[----:B------:R-:W-:Y:S01]  /*0910*/  ULDC.64 UR44, c[0x0][0x208] ;  /* 0x00008200002c7ab9 */ /* 0x000fe20000000a00 */
[----:B------:R-:W-:Y:S02]  /*0920*/  BSSY B6, `(.L_x_7191) ;  /* 0x0001459000067945 */ /* 0x000fe40003800000 */
[----:B------:R-:W-:-:S05]  /*0930*/  SEL R2, R2, 0x2, !P0 ;  /* 0x0000000202027807 */ /* 0x000fca0004000000 */
[----:B------:R2:W-:Y:S01]  /*0940*/  STL [R1+0x14], R2 ;  /* 0x0000140201007387 */ /* 0x0005e20000100800 */
[----:B01-34-:R-:W-:Y:S06]  /*0950*/  BAR.SYNC.DEFER_BLOCKING 0x0 ;  /* 0x0000000000007b1d */ /* 0x01bfec0000010000 */
[----:B------:R-:W-:Y:S05]  /*0960*/  @!P0 BRA `(.L_x_7192) ;  /* 0x0000010400b08947 */ /* 0x000fea0003800000 */
.L_x_7193:
[----:B------:R-:W-:-:S08]  /*0970*/  NOP ;  /* 0x0000000000007918 */ /* 0x000fd00000000000 */
[----:B------:R-:W0:Y:S02]  /*0980*/  USETMAXREG.TRY_ALLOC.CTAPOOL UP0, 0xf0 ;  /* 0x000000f0000079c8 */ /* 0x000e240008000600 */
[----:B0-----:R-:W-:-:S13]  /*0990*/  PLOP3.LUT P0, PT, PT, PT, UP0, 0x80, 0x0 ;  /* 0x000000000000781c */ /* 0x001fda0003f0f008 */
[----:B------:R-:W-:Y:S05]  /*09a0*/  @!P0 BRA `(.L_x_7193) ;  /* 0xfffffffc00f08947 */ /* 0x000fea000383ffff */
[----:B--2---:R-:W0:Y:S01]  /*09b0*/  LDC R2, c[0x0][0xc50] ;  /* 0x00031400ff027b82 */ /* 0x004e220000000800 */
[----:B------:R-:W1:Y:S07]  /*09c0*/  S2R R6, SR_TID.X ;  /* 0x0000000000067919 */ /* 0x000e6e0000002100 */
[----:B------:R-:W2:Y:S08]  /*09d0*/  S2UR UR4, SR_CTAID.Y ;  /* 0x00000000000479c3 */ /* 0x000eb00000002600 */
[----:B------:R-:W3:Y:S08]  /*09e0*/  S2UR UR5, SR_CTAID.Z ;  /* 0x00000000000579c3 */ /* 0x000ef00000002700 */
[----:B------:R-:W-:Y:S06]  /*09f0*/  BAR.ARV 0x8, 0x180 ;  /* 0x0206000000007b1d */ /* 0x000fec0000002000 */
[----:B0-----:R-:W-:Y:S01]  /*0a00*/  ISETP.NE.AND P1, PT, R2, 0x1, PT ;  /* 0x000000010200780c */ /* 0x001fe20003f25270 */
[----:B--2---:R-:W-:Y:S01]  /*0a10*/  IMAD.U32 R18, RZ, RZ, UR4 ;  /* 0x00000004ff127e24 */ /* 0x004fe2000f8e00ff */
[----:B-1----:R-:W-:-:S11]  /*0a20*/  LOP3.LUT R4, R6, 0xffffff80, RZ, 0xc0, !PT ;  /* 0xffffff8006047812 */ /* 0x002fd600078ec0ff */
[----:B------:R-:W0:Y:S01]  /*0a30*/  @P1 LDC R0, c[0x0][0xc54] ;  /* 0x00031500ff001b82 */ /* 0x000e220000000800 */
[----:B------:R-:W-:-:S07]  /*0a40*/  ISETP.NE.AND P0, PT, R4, 0x80, PT ;  /* 0x000000800400780c */ /* 0x000fce0003f05270 */
[----:B------:R-:W1:Y:S08]  /*0a50*/  @P1 LDC R3, c[0x0][0xc58] ;  /* 0x00031600ff031b82 */ /* 0x000e700000000800 */
[----:B------:R-:W-:Y:S06]  /*0a60*/  @!P0 BAR.ARV 0x9, 0x100 ;  /* 0x0244000000008b1d */ /* 0x000fec0000002000 */
[----:B---3--:R-:W-:Y:S01]  /*0a70*/  ISETP.LE.AND P0, PT, RZ, UR5, PT ;  /* 0x00000005ff007c0c */ /* 0x008fe2000bf03270 */
[----:B0-----:R-:W-:-:S05]  /*0a80*/  @P1 IMAD.HI.U32 R0, R0, UR4, RZ ;  /* 0x0000000400001c27 */ /* 0x001fca000f8e00ff */
[----:B-1----:R-:W-:-:S05]  /*0a90*/  @P1 SHF.R.U32.HI R18, RZ, R3, R0 ;  /* 0x00000003ff121219 */ /* 0x002fca0000011600 */
[----:B------:R-:W-:-:S04]  /*0aa0*/  IMAD.MOV R3, RZ, RZ, -R18 ;  /* 0x000000ffff037224 */ /* 0x000fc800078e0a12 */
[----:B------:R-:W-:Y:S01]  /*0ab0*/  IMAD R17, R2, R3, UR4 ;  /* 0x0000000402117e24 */ /* 0x000fe2000f8e0203 */
[----:B------:R-:W-:Y:S06]  /*0ac0*/  @!P0 BRA `(.L_x_7194) ;  /* 0x0000014000f88947 */ /* 0x000fec0003800000 */
[----:B------:R-:W0:Y:S01]  /*0ad0*/  LDC R0, c[0x0][0x448] ;  /* 0x00011200ff007b82 */ /* 0x000e220000000800 */
[----:B------:R-:W1:Y:S01]  /*0ae0*/  S2R R23, SR_CTAID.X ;  /* 0x0000000000177919 */ /* 0x000e620000002500 */
[----:B------:R-:W-:-:S06]  /*0af0*/  VIADD R89, R6, 0xffffff80 ;  /* 0xffffff8006597836 */ /* 0x000fcc0000000000 */
[----:B------:R-:W2:Y:S08]  /*0b00*/  LDC.64 R2, c[0x0][0x418] ;  /* 0x00010600ff027b82 */ /* 0x000eb00000000a00 */
[----:B------:R-:W3:Y:S01]  /*0b10*/  LDC.64 R12, c[0x0][0x9e0] ;  /* 0x00027800ff0c7b82 */ /* 0x000ee20000000a00 */
[----:B0-----:R-:W-:-:S07]  /*0b20*/  ISETP.NE.AND P1, PT, R0, 0x1, PT ;  /* 0x000000010000780c */ /* 0x001fce0003f25270 */
[----:B------:R-:W0:Y:S01]  /*0b30*/  LDC R9, c[0x0][0x288] ;  /* 0x0000a200ff097b82 */ /* 0x000e220000000800 */
[----:B--2---:R-:W-:-:S07]  /*0b40*/  ISETP.NE.U32.AND P0, PT, R2, RZ, PT ;  /* 0x000000ff0200720c */ /* 0x004fce0003f05070 */
[----:B------:R-:W2:Y:S01]  /*0b50*/  LDC R16, c[0x0][0x424] ;  /* 0x00010900ff107b82 */ /* 0x000ea20000000800 */
[----:B-1----:R-:W-:Y:S01]  /*0b60*/  IMAD.SHL.U32 R23, R23, 0x80, RZ ;  /* 0x0000008017177824 */ /* 0x002fe200078e00ff */
[----:B------:R-:W-:-:S03]  /*0b70*/  ISETP.NE.AND.EX P0, PT, R3, RZ, PT, P0 ;  /* 0x000000ff0300720c */ /* 0x000fc60003f05300 */
[----:B------:R-:W-:Y:S01]  /*0b80*/  @P1 VIADD R0, R23, 0x7f ;  /* 0x0000007f17001836 */ /* 0x000fe20000000000 */
[----:B---3--:R-:W-:Y:S02]  /*0b90*/  ISETP.GE.AND P2, PT, R13, 0x1, PT ;  /* 0x000000010d00780c */ /* 0x008fe40003f46270 */
[----:B------:R-:W1:Y:S08]  /*0ba0*/  @P1 LDC R5, c[0x0][0x44c] ;  /* 0x00011300ff051b82 */ /* 0x000e700000000800 */
[----:B------:R-:W3:Y:S01]  /*0bb0*/  @P1 LDC R7, c[0x0][0x450] ;  /* 0x00011400ff071b82 */ /* 0x000ee20000000800 */
[----:B0-----:R-:W-:-:S07]  /*0bc0*/  IADD3 R3, -R9, 0x1, RZ ;  /* 0x0000000109037810 */ /* 0x001fce0007ffe1ff */
[----:B------:R-:W0:Y:S01]  /*0bd0*/  LDC R11, c[0x0][0x2f0] ;  /* 0x0000bc00ff0b7b82 */ /* 0x000e220000000800 */
[----:B--2---:R-:W-:Y:S01]  /*0be0*/  SEL R16, R16, 0x1, P0 ;  /* 0x0000000110107807 */ /* 0x004fe20000000000 */
[----:B-1----:R-:W-:-:S04]  /*0bf0*/  @P1 IMAD.HI.U32 R2, R0, R5, RZ ;  /* 0x0000000500021227 */ /* 0x002fc800078e00ff */
[----:B------:R-:W-:Y:S01]  /*0c00*/  VIADD R0, R23, 0x7f ;  /* 0x0000007f17007836 */ /* 0x000fe20000000000 */
[----:B---3--:R-:W-:Y:S01]  /*0c10*/  @P1 SHF.R.U32.HI R0, RZ, R7, R2 ;  /* 0x00000007ff001219 */ /* 0x008fe20000011602 */
[----:B0-----:R-:W-:-:S04]  /*0c20*/  IMAD R3, R16, R11, R3 ;  /* 0x0000000b10037224 */ /* 0x001fc800078e0203 */
[----:B------:R-:W-:-:S04]  /*0c30*/  IMAD.IADD R3, R3, 0x1, R0 ;  /* 0x0000000103037824 */ /* 0x000fc800078e0200 */
[----:B------:R-:W-:Y:S01]  /*0c40*/  IMAD.IADD R0, R3, 0x1, R12 ;  /* 0x0000000103007824 */ /* 0x000fe200078e020c */
        /* <DEDUP_REMOVED lines=11> */
.L_x_7196:
[----:B------:R-:W-:-:S13]  /*0d00*/  ISETP.NE.AND P0, PT, R13, 0x1, PT ;  /* 0x000000010d00780c */ /* 0x000fda0003f05270 */
[----:B------:R-:W0:Y:S02]  /*0d10*/  @P0 LDC.64 R4, c[0x0][0x9e8] ;  /* 0x00027a00ff040b82 */ /* 0x000e240000000a00 */
[----:B0-----:R-:W-:-:S05]  /*0d20*/  @P0 IMAD.HI.U32 R4, R2, R4, RZ ;  /* 0x0000000402040227 */ /* 0x001fca00078e00ff */
[----:B------:R-:W-:-:S07]  /*0d30*/  @P0 SHF.R.U32.HI R2, RZ, R5, R4 ;  /* 0x00000005ff020219 */ /* 0x000fce0000011604 */
.L_x_7197:
[----:B------:R-:W-:-:S05]  /*0d40*/  IMAD R3, R2, R13, R13 ;  /* 0x0000000d02037224 */ /* 0x000fca00078e020d */
[----:B------:R-:W-:-:S07]  /*0d50*/  VIMNMX R0, R0, R3, PT ;  /* 0x0000000300007248 */ /* 0x000fce0003fe0100 */
.L_x_7195:
[----:B------:R-:W0:Y:S01]  /*0d60*/  @P1 LDC R4, c[0x0][0x44c] ;  /* 0x00011300ff041b82 */ /* 0x000e220000000800 */
[----:B------:R-:W-:Y:S01]  /*0d70*/  VIADD R2, R0, 0x7f ;  /* 0x0000007f00027836 */ /* 0x000fe20000000000 */
[----:B------:R-:W-:Y:S01]  /*0d80*/  ULDC UR4, c[0x0][0x9dc] ;  /* 0x0002770000047ab9 */ /* 0x000fe20000000800 */
[CC--:B------:R-:W-:Y:S02]  /*0d90*/  IMAD R0, R16.reuse, R11.reuse, 0x7f ;  /* 0x0000007f10007424 */ /* 0x0c0fe400078e020b */
[----:B------:R-:W-:Y:S01]  /*0da0*/  IMAD.MOV.U32 R7, RZ, RZ, R23 ;  /* 0x000000ffff077224 */ /* 0x000fe200078e0017 */
[----:B------:R-:W-:Y:S01]  /*0db0*/  SHF.R.S32.HI R5, RZ, 0x1f, R2 ;  /* 0x0000001fff057819 */ /* 0x000fe20000011402 */
[----:B------:R-:W-:Y:S01]  /*0dc0*/  IMAD R88, R16, R11, -R9 ;  /* 0x0000000b10587224 */ /* 0x000fe200078e0a09 */
[----:B------:R-:W1:Y:S01]  /*0dd0*/  @P1 LDC R15, c[0x0][0x450] ;  /* 0x00011400ff0f1b82 */ /* 0x000e620000000800 */
[----:B------:R-:W-:Y:S02]  /*0de0*/  SHF.R.S32.HI R3, RZ, 0x1f, R0 ;  /* 0x0000001fff037819 */ /* 0x000fe40000011400 */
[----:B------:R-:W-:-:S02]  /*0df0*/  LEA.HI R5, R5, R2, RZ, 0x7 ;  /* 0x0000000205057211 */ /* 0x000fc400078f38ff */
[----:B------:R-:W-:Y:S02]  /*0e00*/  LEA.HI R3, R3, R0, RZ, 0x7 ;  /* 0x0000000003037211 */ /* 0x000fe400078f38ff */
[----:B------:R-:W-:Y:S02]  /*0e10*/  SHF.R.S32.HI R0, RZ, 0x7, R5 ;  /* 0x00000007ff007819 */ /* 0x000fe40000011405 */
[----:B------:R-:W-:-:S04]  /*0e20*/  SHF.R.S32.HI R3, RZ, 0x7, R3 ;  /* 0x00000007ff037819 */ /* 0x000fc80000011403 */
[----:B------:R-:W-:Y:S01]  /*0e30*/  VIMNMX R9, R3, R0, PT ;  /* 0x0000000003097248 */ /* 0x000fe20003fe0100 */
[----:B0-----:R-:W-:-:S05]  /*0e40*/  @P1 IMAD.HI.U32 R4, R23, R4, RZ ;  /* 0x0000000417041227 */ /* 0x001fca00078e00ff */
[----:B-1----:R-:W-:-:S05]  /*0e50*/  @P1 SHF.R.U32.HI R7, RZ, R15, R4 ;  /* 0x0000000fff071219 */ /* 0x002fca0000011604 */
[----:B------:R-:W-:-:S04]  /*0e60*/  IMAD.IADD R2, R88, 0x1, R7 ;  /* 0x0000000158027824 */ /* 0x000fc800078e0207 */
[----:B------:R-:W-:Y:S01]  /*0e70*/  VIADD R0, R2, -UR4 ;  /* 0x8000000402007c36 */ /* 0x000fe20008000000 */
        /* <DEDUP_REMOVED lines=10> */
.L_x_7199:
[----:B------:R-:W-:-:S13]  /*0f20*/  ISETP.NE.AND P0, PT, R13, 0x1, PT ;  /* 0x000000010d00780c */ /* 0x000fda0003f05270 */
[----:B------:R-:W0:Y:S02]  /*0f30*/  @P0 LDC.64 R4, c[0x0][0x9e8] ;  /* 0x00027a00ff040b82 */ /* 0x000e240000000a00 */
[----:B0-----:R-:W-:-:S05]  /*0f40*/  @P0 IMAD.HI.U32 R4, R2, R4, RZ ;  /* 0x0000000402040227 */ /* 0x001fca00078e00ff */
[----:B------:R-:W-:-:S07]  /*0f50*/  @P0 SHF.R.U32.HI R2, RZ, R5, R4 ;  /* 0x00000005ff020219 */ /* 0x000fce0000011604 */
.L_x_7200:
[----:B------:R-:W-:-:S05]  /*0f60*/  IMAD R3, R2, R13, RZ ;  /* 0x0000000d02037224 */ /* 0x000fca00078e02ff */
[----:B------:R-:W-:-:S07]  /*0f70*/  VIMNMX R0, R0, R3, !PT ;  /* 0x0000000300007248 */ /* 0x000fce0007fe0100 */
.L_x_7198:
[----:B------:R-:W-:Y:S01]  /*0f80*/  SHF.R.S32.HI R3, RZ, 0x1f, R0 ;  /* 0x0000001fff037819 */ /* 0x000fe20000011400 */
[----:B------:R-:W-:-:S03]  /*0f90*/  IMAD.MOV.U32 R22, RZ, RZ, RZ ;  /* 0x000000ffff167224 */ /* 0x000fc600078e00ff */
[----:B------:R-:W-:Y:S02]  /*0fa0*/  LEA.HI R3, R3, R0, RZ, 0x7 ;  /* 0x0000000003037211 */ /* 0x000fe400078f38ff */
[----:B------:R-:W-:Y:S02]  /*0fb0*/  SHF.R.U32.HI R0, RZ, 0x10, R17 ;  /* 0x00000010ff007819 */ /* 0x000fe40000011611 */
[----:B------:R-:W-:Y:S02]  /*0fc0*/  SHF.R.S32.HI R3, RZ, 0x7, R3 ;  /* 0x00000007ff037819 */ /* 0x000fe40000011403 */
[----:B------:R-:W-:Y:S02]  /*0fd0*/  ISETP.NE.AND P0, PT, R0, RZ, PT ;  /* 0x000000ff0000720c */ /* 0x000fe40003f05270 */
[----:B------:R-:W-:Y:S02]  /*0fe0*/  VIMNMX R8, RZ, R3, !PT ;  /* 0x00000003ff087248 */ /* 0x000fe40007fe0100 */
[----:B------:R-:W-:-:S02]  /*0ff0*/  LOP3.LUT R17, R17, 0xffff, RZ, 0xc0, !PT ;  /* 0x0000ffff11117812 */ /* 0x000fc400078ec0ff */
[----:B------:R-:W-:-:S07]  /*1000*/  ISETP.GT.AND P1, PT, R9, R8, PT ;  /* 0x000000080900720c */ /* 0x000fce0003f24270 */
[----:B------:R-:W0:Y:S06]  /*1010*/  @!P0 LDC R0, c[0x0][0x9f0] ;  /* 0x00027c00ff008b82 */ /* 0x000e2c0000000800 */
[----:B------:R-:W-:Y:S05]  /*1020*/  @!P1 BRA `(.L_x_7201) ;  /* 0x0000000000709947 */ /* 0x000fea0003800000 */
[-C--:B0-----:R-:W-:Y:S02]  /*1030*/  IABS R6, R0.reuse ;  /* 0x0000000000067213 */ /* 0x081fe40000000000 */
[----:B------:R-:W-:Y:S02]  /*1040*/  IADD3 R2, R0, -0x1, R9 ;  /* 0xffffffff00027810 */ /* 0x000fe40007ffe009 */
[----:B------:R-:W0:Y:S03]  /*1050*/  I2F.RP R4, R6 ;  /* 0x0000000600047306 */ /* 0x000e260000209400 */
[----:B------:R-:W-:Y:S01]  /*1060*/  IMAD.IADD R5, R2, 0x1, -R8 ;  /* 0x0000000102057824 */ /* 0x000fe200078e0a08 */
[----:B------:R-:W-:-:S04]  /*1070*/  IABS R2, R0 ;  /* 0x0000000000027213 */ /* 0x000fc80000000000 */
[----:B------:R-:W-:Y:S02]  /*1080*/  IABS R10, R5 ;  /* 0x00000005000a7213 */ /* 0x000fe40000000000 */
[----:B------:R-:W-:-:S04]  /*1090*/  LOP3.LUT R5, R5, R0, RZ, 0x3c, !PT ;  /* 0x0000000005057212 */ /* 0x000fc800078e3cff */
[----:B------:R-:W-:Y:S01]  /*10a0*/  ISETP.GE.AND P2, PT, R5, RZ, PT ;  /* 0x000000ff0500720c */ /* 0x000fe20003f46270 */
[----:B0-----:R-:W0:Y:S02]  /*10b0*/  MUFU.RCP R4, R4 ;  /* 0x0000000400047308 */ /* 0x001e240000001000 */
[----:B0-----:R-:W-:Y:S02]  /*10c0*/  VIADD R3, R4, 0xffffffe ;  /* 0x0ffffffe04037836 */ /* 0x001fe40000000000 */
[----:B------:R-:W-:Y:S02]  /*10d0*/  IMAD.MOV R4, RZ, RZ, -R2 ;  /* 0x000000ffff047224 */ /* 0x000fe400078e0a02 */
[----:B------:R-:W-:Y:S02]  /*10e0*/  IMAD.MOV.U32 R2, RZ, RZ, RZ ;  /* 0x000000ffff027224 */ /* 0x000fe400078e00ff */
[----:B------:R-:W0:Y:S02]  /*10f0*/  F2I.FTZ.U32.TRUNC.NTZ R3, R3 ;  /* 0x0000000300037305 */ /* 0x000e24000021f000 */
[----:B0-----:R-:W-:-:S04]  /*1100*/  IMAD.MOV R7, RZ, RZ, -R3 ;  /* 0x000000ffff077224 */ /* 0x001fc800078e0a03 */
        /* <DEDUP_REMOVED lines=14> */
.L_x_7201:
[-C--:B------:R-:W-:Y:S01]  /*11f0*/  IMAD R17, R17, R22.reuse, R8 ;  /* 0x0000001611117224 */ /* 0x080fe200078e0208 */
[----:B------:R-:W-:Y:S01]  /*1200*/  PLOP3.LUT P0, PT, PT, PT, PT, 0x80, 0x0 ;  /* 0x000000000000781c */ /* 0x000fe20003f0f070 */
[----:B0-----:R-:W-:Y:S01]  /*1210*/  IMAD.MOV.U32 R0, RZ, RZ, RZ ;  /* 0x000000ffff007224 */ /* 0x001fe200078e00ff */
[----:B------:R-:W-:Y:S01]  /*1220*/  CS2R R150, SRZ ;  /* 0x0000000000967805 */ /* 0x000fe2000001ff00 */
[----:B------:R-:W-:Y:S01]  /*1230*/  IMAD.MOV.U32 R4, RZ, RZ, RZ ;  /* 0x000000ffff047224 */ /* 0x000fe200078e00ff */
[----:B------:R-:W-:Y:S02]  /*1240*/  VIADDMNMX R22, R17, R22, R9, PT ;  /* 0x0000001611167246 */ /* 0x000fe40003800109 */
[----:B------:R-:W-:Y:S02]  /*1250*/  CS2R R148, SRZ ;  /* 0x0000000000947805 */ /* 0x000fe4000001ff00 */
        /* <DEDUP_REMOVED lines=66> */
.L_x_7203:
[----:B------:R-:W2:Y:S01]  /*1680*/  LDL.LU R20, [R1+0x14] ;  /* 0x0000140001147983 */ /* 0x000ea20000300800 */
[----:B------:R-:W-:-:S04]  /*1690*/  SHF.L.U32 R2, RZ, 0x1f, RZ ;  /* 0x0000001fff027819 */ /* 0x000fc800000006ff */
[----:B------:R-:W0:Y:S01]  /*16a0*/  SYNCS.PHASECHK.TRANS64.TRYWAIT P1, [UR36+0x28800], R2 ;  /* 0x02880002ff0075a7 */ /* 0x000e220008020164 */
[----:B--2---:R-:W-:-:S04]  /*16b0*/  LOP3.LUT R0, R20, 0x1, RZ, 0xfc, !PT ;  /* 0x0000000114007812 */ /* 0x004fc800078efcff */
[----:B------:R-:W-:Y:S01]  /*16c0*/  ISETP.NE.AND P0, PT, R0, 0x3, PT ;  /* 0x000000030000780c */ /* 0x000fe20003f05270 */
[----:B0-----:R-:W-:-:S12]  /*16d0*/  @!P1 BRA `(.L_x_7204) ;  /* 0x0000013400fc9947 */ /* 0x001fd80003800000 */
.L_x_7364:
[----:B------:R-:W-:Y:S05]  /*16e0*/  @!P0 BRA `(.L_x_7205) ;  /* 0x0000000000048947 */ /* 0x000fea0003800000 */
[----:B------:R-:W-:Y:S01]  /*16f0*/  BPT.TRAP 0x1 ;  /* 0x000000040000795c */ /* 0x000fe20000300000 */
.L_x_7205:
[----:B------:R1:W2:Y:S01]  /*1700*/  SYNCS.PHASECHK.TRANS64.TRYWAIT P2, [UR36+0x28830], R2 ;  /* 0x02883002ff0075a7 */ /* 0x0002a20008040164 */
[----:B------:R-:W-:Y:S05]  /*1710*/  @!P0 BRA `(.L_x_7206) ;  /* 0x0000000000048947 */ /* 0x000fea0003800000 */
[----:B------:R-:W-:Y:S01]  /*1720*/  BPT.TRAP 0x1 ;  /* 0x000000040000795c */ /* 0x000fe20000300000 */
.L_x_7206:
        /* <DEDUP_REMOVED lines=8> */
.L_x_7207:
[----:B------:R-:W-:Y:S05]  /*17b0*/  WARPSYNC.ALL ;  /* 0x0000000000007948 */ /* 0x000fea0003800000 */
[----:B------:R-:W-:Y:S01]  /*17c0*/  IMAD.MOV.U32 R7, RZ, RZ, 0x40000040 ;  /* 0x40000040ff077424 */ /* 0x000fe200078e00ff */
[----:B------:R-:W-:Y:S01]  /*17d0*/  UIADD3 UR4, UR36, 0x18400, URZ ;  /* 0x0001840024047890 */ /* 0x000fe2000fffe03f */
[----:B------:R-:W-:Y:S01]  /*17e0*/  R2UR UR8, R6 ;  /* 0x00000000060872ca */ /* 0x000fe200000e0000 */
[----:B------:R-:W-:Y:S02]  /*17f0*/  WARPGROUP.ARRIVE ;  /* 0x00000000000079c5 */ /* 0x000fe40000000000 */
[----:B------:R-:W-:Y:S01]  /*1800*/  R2UR UR9, R7 ;  /* 0x00000000070972ca */ /* 0x000fe200000e0000 */
[----:B------:R-:W-:Y:S01]  /*1810*/  USHF.R.U32.HI UR4, URZ, 0x4, UR4 ;  /* 0x000000043f047899 */ /* 0x000fe20008011604 */
[----:B01----:R-:W0:Y:S01]  /*1820*/  LDC R2, c[0x0][0x448] ;  /* 0x00011200ff027b82 */ /* 0x003e220000000800 */
[----:B------:R-:W-:Y:S01]  /*1830*/  UMOV UR11, 0x40000040 ;  /* 0x40000040000b7882 */ /* 0x000fe20000000000 */
[----:B------:R-:W-:Y:S01]  /*1840*/  UMOV UR33, 0x40000040 ;  /* 0x4000004000217882 */ /* 0x000fe20000000000 */
[----:B------:R-:W-:Y:S01]  /*1850*/  ULOP3.LUT UR4, UR4, 0x3fff, URZ, 0xc0, !UPT ;  /* 0x00003fff04047892 */ /* 0x000fe2000f8ec03f */
[----:B------:R-:W-:Y:S01]  /*1860*/  LEA.HI R11, R91, R91, RZ, 0x1 ;  /* 0x0000005b5b0b7211 */ /* 0x000fe200078f08ff */
[----:B------:R-:W-:Y:S01]  /*1870*/  UMOV UR35, 0x40000040 ;  /* 0x4000004000237882 */ /* 0x000fe20000000000 */
[----:B------:R-:W-:Y:S01]  /*1880*/  UMOV UR29, 0x40000040 ;  /* 0x40000040001d7882 */ /* 0x000fe20000000000 */
[----:B------:R-:W-:Y:S01]  /*1890*/  ULOP3.LUT UR6, UR4, 0x10000, URZ, 0xfc, !UPT ;  /* 0x0001000004067892 */ /* 0x000fe2000f8efc3f */
[----:B------:R-:W-:Y:S01]  /*18a0*/  LEA.HI R92, R92, R89, RZ, 0x2 ;  /* 0x000000595c5c7211 */ /* 0x000fe200078f10ff */
[----:B------:R-:W-:Y:S01]  /*18b0*/  UMOV UR31, 0x40000040 ;  /* 0x40000040001f7882 */ /* 0x000fe20000000000 */
[----:B------:R-:W-:Y:S01]  /*18c0*/  UMOV UR25, 0x40000040 ;  /* 0x4000004000197882 */ /* 0x000fe20000000000 */
[----:B------:R-:W-:Y:S01]  /*18d0*/  UIADD3 UR34, UR6, 0x2, URZ ;  /* 0x0000000206227890 */ /* 0x000fe2000fffe03f */
[----:B------:R-:W-:Y:S01]  /*18e0*/  LOP3.LUT R92, R92, 0xfffffffc, RZ, 0xc0, !PT ;  /* 0xfffffffc5c5c7812 */ /* 0x000fe200078ec0ff */
[----:B------:R-:W-:-:S02]  /*18f0*/  UIADD3 UR30, UR6, 0x4, URZ ;  /* 0x00000004061e7890 */ /* 0x000fc4000fffe03f */
[----:B------:R-:W-:Y:S01]  /*1900*/  UMOV UR10, UR6 ;  /* 0x00000006000a7c82 */ /* 0x000fe20008000000 */
[----:B------:R-:W-:Y:S01]  /*1910*/  UIADD3 UR26, UR6, 0x6, URZ ;  /* 0x00000006061a7890 */ /* 0x000fe2000fffe03f */
[----:B------:R-:W-:Y:S01]  /*1920*/  HGMMA.64x128x16.F32.BF16 R24, gdesc[UR8], RZ, !UPT, gsb0 ;  /* 0x01e00000081879f0 */ /* 0x000fe2000c0018ff */
[----:B------:R-:W-:Y:S01]  /*1930*/  R2UR UR8, R6 ;  /* 0x00000000060872ca */ /* 0x000fe200000e0000 */
[----:B------:R-:W-:Y:S01]  /*1940*/  UMOV UR27, 0x40000040 ;  /* 0x40000040001b7882 */ /* 0x000fe20000000000 */
[----:B------:R-:W-:Y:S01]  /*1950*/  UIADD3 UR22, UR6, 0x400, URZ ;  /* 0x0000040006167890 */ /* 0x000fe2000fffe03f */
[----:B------:R-:W-:Y:S01]  /*1960*/  IMAD.IADD R92, R89, 0x1, -R92 ;  /* 0x00000001595c7824 */ /* 0x000fe200078e0a5c */
[----:B------:R-:W-:Y:S01]  /*1970*/  UMOV UR21, 0x40000040 ;  /* 0x4000004000157882 */ /* 0x000fe20000000000 */
[----:B------:R-:W-:Y:S01]  /*1980*/  UMOV UR23, 0x40000040 ;  /* 0x4000004000177882 */ /* 0x000fe20000000000 */
[----:B------:R-:W-:Y:S01]  /*1990*/  UIADD3 UR18, UR6, 0x402, URZ ;  /* 0x0000040206127890 */ /* 0x000fe2000fffe03f */
[----:B0-----:R-:W-:Y:S01]  /*19a0*/  ISETP.NE.AND P2, PT, R2, 0x1, PT ;  /* 0x000000010200780c */ /* 0x001fe20003f45270 */
[----:B------:R-:W-:Y:S01]  /*19b0*/  UMOV UR17, 0x40000040 ;  /* 0x4000004000117882 */ /* 0x000fe20000000000 */
[----:B------:R-:W-:Y:S01]  /*19c0*/  UMOV UR19, 0x40000040 ;  /* 0x4000004000137882 */ /* 0x000fe20000000000 */
[----:B------:R-:W-:Y:S01]  /*19d0*/  UIADD3 UR14, UR6, 0x404, URZ ;  /* 0x00000404060e7890 */ /* 0x000fe2000fffe03f */
[----:B------:R-:W-:Y:S01]  /*19e0*/  LOP3.LUT R2, R93, 0xffffff80, RZ, 0xc0, !PT ;  /* 0xffffff805d027812 */ /* 0x000fe200078ec0ff */
[----:B------:R-:W-:Y:S01]  /*19f0*/  UMOV UR13, 0x40000040 ;  /* 0x40000040000d7882 */ /* 0x000fe20000000000 */
[----:B------:R-:W-:Y:S01]  /*1a00*/  UIADD3 UR32, UR8, 0x2, URZ ;  /* 0x0000000208207890 */ /* 0x000fe2000fffe03f */
[----:B------:R-:W-:Y:S01]  /*1a10*/  LEA.HI R15, R92, R92, RZ, 0x1 ;  /* 0x0000005c5c0f7211 */ /* 0x000fe200078f08ff */
[----:B------:R-:W-:Y:S01]  /*1a20*/  UIADD3 UR28, UR8, 0x4, URZ ;  /* 0x00000004081c7890 */ /* 0x000fe2000fffe03f */
[----:B------:R-:W-:Y:S01]  /*1a30*/  IMAD.IADD R2, R89, 0x1, -R2 ;  /* 0x0000000159027824 */ /* 0x000fe200078e0a02 */
[----:B------:R-:W-:Y:S01]  /*1a40*/  UIADD3 UR24, UR8, 0x6, URZ ;  /* 0x0000000608187890 */ /* 0x000fe2000fffe03f */
[----:B------:R-:W-:Y:S01]  /*1a50*/  LOP3.LUT R15, R15, 0x1ffffffe, RZ, 0xc0, !PT ;  /* 0x1ffffffe0f0f7812 */ /* 0x000fe200078ec0ff */
[----:B------:R-:W-:-:S02]  /*1a60*/  UIADD3 UR20, UR8, 0x400, URZ ;  /* 0x0000040008147890 */ /* 0x000fc4000fffe03f */
[----:B------:R-:W-:Y:S01]  /*1a70*/  UIADD3 UR16, UR8, 0x402, URZ ;  /* 0x0000040208107890 */ /* 0x000fe2000fffe03f */
[----:B------:R-:W-:Y:S01]  /*1a80*/  SHF.R.S32.HI R5, RZ, 0x1f, R2 ;  /* 0x0000001fff057819 */ /* 0x000fe20000011402 */
[----:B------:R-:W-:Y:S01]  /*1a90*/  UIADD3 UR12, UR8, 0x404, URZ ;  /* 0x00000404080c7890 */ /* 0x000fe2000fffe03f */
[----:B------:R-:W-:Y:S01]  /*1aa0*/  UMOV UR15, 0x40000040 ;  /* 0x40000040000f7882 */ /* 0x000fe20000000000 */
[----:B------:R-:W-:Y:S01]  /*1ab0*/  UIADD3 UR8, UR8, 0x406, URZ ;  /* 0x0000040608087890 */ /* 0x000fe2000fffe03f */
[----:B------:R-:W-:Y:S01]  /*1ac0*/  LEA.HI R14, R5, R2, RZ, 0x5 ;  /* 0x00000002050e7211 */ /* 0x000fe200078f28ff */
[----:B------:R-:W-:Y:S01]  /*1ad0*/  UIADD3 UR10, UR6, 0x406, URZ ;  /* 0x00000406060a7890 */ /* 0x000fe2000fffe03f */
[----:B------:R-:W-:Y:S01]  /*1ae0*/  UMOV UR9, 0x40000040 ;  /* 0x4000004000097882 */ /* 0x000fe20000000000 */
[----:B------:R-:W-:Y:S01]  /*1af0*/  UMOV UR11, 0x40000040 ;  /* 0x40000040000b7882 */ /* 0x000fe20000000000 */
[----:B------:R-:W-:Y:S01]  /*1b00*/  ULDC UR4, c[0x0][0x9d8] ;  /* 0x0002760000047ab9 */ /* 0x000fe20000000800 */
[----:B------:R-:W-:Y:S01]  /*1b10*/  SHF.R.S32.HI R14, RZ, 0x5, R14 ;  /* 0x00000005ff0e7819 */ /* 0x000fe2000001140e */
[----:B------:R-:W-:Y:S01]  /*1b20*/  ULDC UR38, c[0x0][0x2f0] ;  /* 0x0000bc0000267ab9 */ /* 0x000fe20000000800 */
[----:B------:R-:W-:-:S02]  /*1b30*/  ULDC UR5, c[0x0][0x9dc] ;  /* 0x0002770000057ab9 */ /* 0x000fc40000000800 */
[----:B------:R-:W-:Y:S01]  /*1b40*/  ULOP3.LUT UR5, URZ, UR5, URZ, 0x33, !UPT ;  /* 0x000000053f057292 */ /* 0x000fe2000f8e333f */
[----:B------:R-:W-:Y:S01]  /*1b50*/  IMAD R14, R14, 0x10, R23 ;  /* 0x000000100e0e7824 */ /* 0x000fe200078e0217 */
[----:B------:R-:W-:Y:S02]  /*1b60*/  WARPGROUP.DEPBAR.LE gsb0, 0x0 ;  /* 0x00008000000079c5 */ /* 0x000fe40000010000 */
[----:B------:R-:W-:-:S06]  /*1b70*/  WARPGROUP.ARRIVE ;  /* 0x00000000000079c5 */ /* 0x000fcc0000000000 */
[----:B------:R-:W-:Y:S03]  /*1b80*/  HGMMA.64x128x16.F32.BF16 R24, gdesc[UR32], R24, gsb0 ;  /* 0x01e00000201879f0 */ /* 0x000fe60008001818 */
[----:B------:R-:W-:Y:S02]  /*1b90*/  WARPGROUP.DEPBAR.LE gsb0, 0x0 ;  /* 0x00008000000079c5 */ /* 0x000fe40000010000 */
[----:B------:R-:W-:-:S07]  /*1ba0*/  WARPGROUP.ARRIVE ;  /* 0x00000000000079c5 */ /* 0x000fce0000000000 */
        /* <DEDUP_REMOVED lines=17> */
[----:B------:R-:W-:Y:S01]  /*1cc0*/  FMUL.FTZ R8, R30, UR4 ;  /* 0x000000041e087c20 */ /* 0x000fe20008410000 */
[----:B------:R-:W-:Y:S01]  /*1cd0*/  FMUL.FTZ R30, R46, UR4 ;  /* 0x000000042e1e7c20 */ /* 0x000fe20008410000 */
[----:B------:R-:W-:Y:S01]  /*1ce0*/  FMUL.FTZ R46, R62, UR4 ;  /* 0x000000043e2e7c20 */ /* 0x000fe20008410000 */
[----:B------:R-:W-:Y:S01]  /*1cf0*/  LOP3.LUT R62, R11, 0x3fffffe, RZ, 0xc0, !PT ;  /* 0x03fffffe0b3e7812 */ /* 0x000fe200078ec0ff */
[----:B------:R-:W-:Y:S01]  /*1d00*/  FMUL.FTZ R10, R34, UR4 ;  /* 0x00000004220a7c20 */ /* 0x000fe20008410000 */
[----:B------:R-:W-:Y:S01]  /*1d10*/  LEA.HI R11, R5, R2, RZ, 0x2 ;  /* 0x00000002050b7211 */ /* 0x000fe200078f10ff */
[----:B------:R-:W-:Y:S01]  /*1d20*/  FMUL.FTZ R3, R24, UR4 ;  /* 0x0000000418037c20 */ /* 0x000fe20008410000 */
[----:B------:R-:W-:Y:S01]  /*1d30*/  FMUL.FTZ R34, R50, UR4 ;  /* 0x0000000432227c20 */ /* 0x000fe20008410000 */
[----:B------:R-:W-:Y:S01]  /*1d40*/  FMUL.FTZ R50, R66, UR4 ;  /* 0x0000000442327c20 */ /* 0x000fe20008410000 */
[--C-:B------:R-:W-:Y:S01]  /*1d50*/  SHF.R.S32.HI R5, RZ, 0x2, R11.reuse ;  /* 0x00000002ff057819 */ /* 0x100fe2000001140b */
[----:B------:R-:W0:Y:S01]  /*1d60*/  @P2 LDC R66, c[0x0][0x44c] ;  /* 0x00011300ff422b82 */ /* 0x000e220000000800 */
[----:B------:R-:W-:Y:S01]  /*1d70*/  SHF.R.S32.HI R24, RZ, 0x1f, R11 ;  /* 0x0000001fff187819 */ /* 0x000fe2000001140b */
[----:B------:R-:W-:Y:S01]  /*1d80*/  FMUL.FTZ R90, R25, UR4 ;  /* 0x00000004195a7c20 */ /* 0x000fe20008410000 */
[----:B------:R-:W-:-:S02]  /*1d90*/  IMAD.IADD R62, R91, 0x1, -R62 ;  /* 0x000000015b3e7824 */ /* 0x000fc400078e0a3e */
[----:B------:R-:W-:Y:S01]  /*1da0*/  FMUL.FTZ R103, R49, UR4 ;  /* 0x0000000431677c20 */ /* 0x000fe20008410000 */
[-C--:B------:R-:W-:Y:S01]  /*1db0*/  LEA.HI R24, R24, R5.reuse, RZ, 0x3 ;  /* 0x0000000518187211 */ /* 0x080fe200078f18ff */
[----:B------:R-:W-:Y:S01]  /*1dc0*/  FMUL.FTZ R9, R31, UR4 ;  /* 0x000000041f097c20 */ /* 0x000fe20008410000 */
[----:B------:R-:W-:Y:S01]  /*1dd0*/  FMUL.FTZ R31, R32, UR4 ;  /* 0x00000004201f7c20 */ /* 0x000fe20008410000 */
[----:B------:R-:W1:Y:S01]  /*1de0*/  @P2 LDC R25, c[0x0][0x450] ;  /* 0x00011400ff192b82 */ /* 0x000e620000000800 */
[----:B------:R-:W-:Y:S01]  /*1df0*/  LOP3.LUT R24, R24, 0xfffffff8, RZ, 0xc0, !PT ;  /* 0xfffffff818187812 */ /* 0x000fe200078ec0ff */
[----:B------:R-:W-:Y:S01]  /*1e00*/  FMUL.FTZ R4, R27, UR4 ;  /* 0x000000041b047c20 */ /* 0x000fe20008410000 */
[----:B------:R-:W-:Y:S01]  /*1e10*/  FMUL.FTZ R32, R47, UR4 ;  /* 0x000000042f207c20 */ /* 0x000fe20008410000 */
[----:B------:R-:W-:Y:S01]  /*1e20*/  FMUL.FTZ R27, R28, UR4 ;  /* 0x000000041c1b7c20 */ /* 0x000fe20008410000 */
[----:B------:R-:W-:Y:S01]  /*1e30*/  IADD3 R21, R14, R5, -R24 ;  /* 0x000000050e157210 */ /* 0x000fe20007ffe818 */
[----:B------:R-:W-:-:S02]  /*1e40*/  IMAD.IADD R5, R92, 0x1, -R15 ;  /* 0x000000015c057824 */ /* 0x000fc400078e0a0f */
[----:B------:R-:W-:Y:S01]  /*1e50*/  FMUL.FTZ R28, R43, UR4 ;  /* 0x000000042b1c7c20 */ /* 0x000fe20008410000 */
[----:B------:R-:W-:Y:S02]  /*1e60*/  IMAD.MOV.U32 R47, RZ, RZ, -0x80 ;  /* 0xffffff80ff2f7424 */ /* 0x000fe400078e00ff */
[----:B------:R-:W-:Y:S01]  /*1e70*/  FMUL.FTZ R43, R44, UR4 ;  /* 0x000000042c2b7c20 */ /* 0x000fe20008410000 */
[----:B------:R-:W-:Y:S02]  /*1e80*/  IMAD R62, R62, 0x40, R21 ;  /* 0x000000403e3e7824 */ /* 0x000fe400078e0215 */
[----:B------:R-:W-:Y:S01]  /*1e90*/  FMUL.FTZ R44, R59, UR4 ;  /* 0x000000043b2c7c20 */ /* 0x000fe20008410000 */
[----:B------:R-:W-:Y:S02]  /*1ea0*/  IMAD.U32 R24, RZ, RZ, UR36 ;  /* 0x00000024ff187e24 */ /* 0x000fe4000f8e00ff */
[----:B------:R-:W-:Y:S01]  /*1eb0*/  FMUL.FTZ R52, R52, UR4 ;  /* 0x0000000434347c20 */ /* 0x000fe20008410000 */
[----:B------:R-:W-:-:S02]  /*1ec0*/  IMAD R5, R5, 0x8, R62 ;  /* 0x0000000805057824 */ /* 0x000fc400078e023e */
[----:B------:R-:W-:Y:S01]  /*1ed0*/  FMUL.FTZ R56, R56, UR4 ;  /* 0x0000000438387c20 */ /* 0x000fe20008410000 */
[----:B------:R-:W-:Y:S02]  /*1ee0*/  IMAD R59, R22, R47, 0x80 ;  /* 0x00000080163b7424 */ /* 0x000fe400078e022f */
[----:B------:R-:W-:Y:S01]  /*1ef0*/  FMUL.FTZ R60, R60, UR4 ;  /* 0x000000043c3c7c20 */ /* 0x000fe20008410000 */
[----:B0-----:R-:W-:-:S04]  /*1f00*/  @P2 IMAD.HI.U32 R14, R5, R66, RZ ;  /* 0x00000042050e2227 */ /* 0x001fc800078e00ff */
[----:B------:R-:W-:Y:S01]  /*1f10*/  FMUL.FTZ R64, R64, UR4 ;  /* 0x0000000440407c20 */ /* 0x000fe20008410000 */
[----:B------:R-:W-:Y:S01]  /*1f20*/  FMUL.FTZ R0, R26, UR4 ;  /* 0x000000041a007c20 */ /* 0x000fe20008410000 */
[----:B------:R-:W-:Y:S01]  /*1f30*/  FMUL.FTZ R12, R35, UR4 ;  /* 0x00000004230c7c20 */ /* 0x000fe20008410000 */
[----:B------:R-:W-:Y:S02]  /*1f40*/  IMAD.MOV.U32 R49, RZ, RZ, R5 ;  /* 0x000000ffff317224 */ /* 0x000fe400078e0005 */
[----:B------:R-:W-:Y:S01]  /*1f50*/  FMUL.FTZ R13, R38, UR4 ;  /* 0x00000004260d7c20 */ /* 0x000fe20008410000 */
[----:B-1----:R-:W-:Y:S01]  /*1f60*/  @P2 SHF.R.U32.HI R49, RZ, R25, R14 ;  /* 0x00000019ff312219 */ /* 0x002fe2000001160e */
[----:B------:R-:W-:Y:S01]  /*1f70*/  VIADD R47, R59, 0x1 ;  /* 0x000000013b2f7836 */ /* 0x000fe20000000000 */
[----:B------:R-:W0:Y:S01]  /*1f80*/  LDC.64 R14, c[0x0][0x9e0] ;  /* 0x00027800ff0e7b82 */ /* 0x000e220000000a00 */
[----:B------:R-:W-:Y:S01]  /*1f90*/  LOP3.LUT R25, R11, 0x7ffffffc, RZ, 0xc0, !PT ;  /* 0x7ffffffc0b197812 */ /* 0x000fe200078ec0ff */
[----:B------:R-:W-:Y:S01]  /*1fa0*/  @!P1 VIADD R11, R24, 0x28840 ;  /* 0x00028840180b9836 */ /* 0x000fe20000000000 */
[----:B------:R-:W1:Y:S01]  /*1fb0*/  SHFL.IDX PT, R66, R49, RZ, 0x1c1f ;  /* 0x001c1fff31427589 */ /* 0x000e6200000e0000 */
[----:B------:R-:W-:Y:S01]  /*1fc0*/  FMUL.FTZ R20, R39, UR4 ;  /* 0x0000000427147c20 */ /* 0x000fe20008410000 */
[----:B------:R-:W-:Y:S01]  /*1fd0*/  FMUL.FTZ R26, R42, UR4 ;  /* 0x000000042a1a7c20 */ /* 0x000fe20008410000 */
[----:B------:R-:W-:-:S02]  /*1fe0*/  IMAD.IADD R2, R2, 0x1, -R25 ;  /* 0x0000000102027824 */ /* 0x000fc400078e0a19 */
        /* <DEDUP_REMOVED lines=20> */
[----:B--2---:R-:W-:Y:S01]  /*2130*/  FMUL.FTZ R52, R67, UR4 ;  /* 0x0000000443347c20 */ /* 0x004fe20008410000 */
[----:B------:R-:W-:Y:S01]  /*2140*/  FMUL.FTZ R69, R69, UR4 ;  /* 0x0000000445457c20 */ /* 0x000fe20008410000 */
[----:B------:R-:W-:Y:S01]  /*2150*/  FMUL.FTZ R54, R70, UR4 ;  /* 0x0000000446367c20 */ /* 0x000fe20008410000 */
[----:B----4-:R-:W-:Y:S01]  /*2160*/  FMUL.FTZ R56, R71, UR4 ;  /* 0x0000000447387c20 */ /* 0x010fe20008410000 */
[----:B------:R-:W-:Y:S01]  /*2170*/  FMUL.FTZ R72, R72, UR4 ;  /* 0x0000000448487c20 */ /* 0x000fe20008410000 */
[----:B------:R-:W-:Y:S01]  /*2180*/  FMUL.FTZ R73, R73, UR4 ;  /* 0x0000000449497c20 */ /* 0x000fe20008410000 */
[----:B------:R-:W-:Y:S01]  /*2190*/  FMUL.FTZ R58, R74, UR4 ;  /* 0x000000044a3a7c20 */ /* 0x000fe20008410000 */
[----:B------:R2:W4:Y:S01]  /*21a0*/  MUFU.TANH R117, R64 ;  /* 0x0000004000757308 */ /* 0x0005220000002400 */
[----:B-----5:R-:W-:Y:S01]  /*21b0*/  FMUL.FTZ R60, R75, UR4 ;  /* 0x000000044b3c7c20 */ /* 0x020fe20008410000 */
[----:B------:R-:W-:Y:S01]  /*21c0*/  FMUL.FTZ R76, R76, UR4 ;  /* 0x000000044c4c7c20 */ /* 0x000fe20008410000 */
[----:B------:R-:W-:Y:S01]  /*21d0*/  FMUL.FTZ R77, R77, UR4 ;  /* 0x000000044d4d7c20 */ /* 0x000fe20008410000 */
[----:B------:R-:W-:Y:S01]  /*21e0*/  FMUL.FTZ R80, R80, UR4 ;  /* 0x0000000450507c20 */ /* 0x000fe20008410000 */
[----:B------:R-:W-:Y:S01]  /*21f0*/  FMUL.FTZ R81, R81, UR4 ;  /* 0x0000000451517c20 */ /* 0x000fe20008410000 */
[----:B------:R-:W-:Y:S01]  /*2200*/  FMUL.FTZ R82, R82, UR4 ;  /* 0x0000000452527c20 */ /* 0x000fe20008410000 */
[----:B------:R-:W-:Y:S01]  /*2210*/  FMUL.FTZ R21, R83, UR4 ;  /* 0x0000000453157c20 */ /* 0x000fe20008410000 */
[----:B------:R-:W-:Y:S01]  /*2220*/  FMUL.FTZ R84, R84, UR4 ;  /* 0x0000000454547c20 */ /* 0x000fe20008410000 */
[----:B--2---:R-:W-:Y:S01]  /*2230*/  FMUL.FTZ R64, R78, UR4 ;  /* 0x000000044e407c20 */ /* 0x004fe20008410000 */
[----:B------:R-:W-:Y:S01]  /*2240*/  FMUL.FTZ R85, R85, UR4 ;  /* 0x0000000455557c20 */ /* 0x000fe20008410000 */
[----:B------:R-:W-:Y:S01]  /*2250*/  @!P1 PRMT R11, RZ, 0x654, R11 ;  /* 0x00000654ff0b9816 */ /* 0x000fe2000000000b */
[----:B------:R-:W-:Y:S01]  /*2260*/  FMUL.FTZ R25, R86, UR4 ;  /* 0x0000000456197c20 */ /* 0x000fe20008410000 */
[----:B------:R-:W-:Y:S01]  /*2270*/  FMUL.FTZ R24, R87, UR4 ;  /* 0x0000000457187c20 */ /* 0x000fe20008410000 */
[----:B------:R-:W-:-:S02]  /*2280*/  IMAD R47, R2, -0x2, R47 ;  /* 0xfffffffe022f7824 */ /* 0x000fc400078e022f */
[----:B------:R-:W-:Y:S01]  /*2290*/  FMUL.FTZ R68, R68, UR4 ;  /* 0x0000000444447c20 */ /* 0x000fe20008410000 */
[----:B------:R-:W-:Y:S01]  /*22a0*/  FMUL.FTZ R79, R79, UR4 ;  /* 0x000000044f4f7c20 */ /* 0x000fe20008410000 */
[----:B------:R-:W-:Y:S01]  /*22b0*/  ULDC UR4, c[0x0][0x288] ;  /* 0x0000a20000047ab9 */ /* 0x000fe20000000800 */
[----:B0-----:R-:W-:Y:S01]  /*22c0*/  ISETP.GE.AND P3, PT, R15, 0x1, PT ;  /* 0x000000010f00780c */ /* 0x001fe20003f66270 */
[----:B------:R0:W-:Y:S01]  /*22d0*/  @!P1 SYNCS.ARRIVE.TRANS64.RED.A1T0 RZ, [R11+URZ], RZ ;  /* 0x000000ff0bff99a7 */ /* 0x0001e2000810043f */
[C---:B------:R-:W-:Y:S01]  /*22e0*/  IMAD R62, R16.reuse, UR38, R47 ;  /* 0x00000026103e7c24 */ /* 0x040fe2000f8e022f */
[----:B------:R-:W2:Y:S01]  /*22f0*/  MUFU.TANH R3, R3 ;  /* 0x0000000300037308 */ /* 0x000ea20000002400 */
[----:B------:R-:W-:Y:S01]  /*2300*/  IMAD R47, R16, UR38, R59 ;  /* 0x00000026102f7c24 */ /* 0x000fe2000f8e023b */
[----:B------:R-:W-:-:S03]  /*2310*/  LEA R55, R22, 0xffffff80, 0x7 ;  /* 0xffffff8016377811 */ /* 0x000fc600078e38ff */
[----:B------:R-:W-:Y:S02]  /*2320*/  IMAD R63, R2, -0x2, R47 ;  /* 0xfffffffe023f7824 */ /* 0x000fe400078e022f */
[----:B0-----:R-:W-:Y:S01]  /*2330*/  IMAD.U32 R11, RZ, RZ, UR4 ;  /* 0x00000004ff0b7e24 */ /* 0x001fe2000f8e00ff */
[----:B------:R-:W0:Y:S03]  /*2340*/  MUFU.TANH R90, R90 ;  /* 0x0000005a005a7308 */ /* 0x000e260000002400 */
[----:B------:R-:W-:-:S04]  /*2350*/  IMAD.IADD R51, R62, 0x1, -R11 ;  /* 0x000000013e337824 */ /* 0x000fc800078e0a0b */
[C---:B------:R-:W-:Y:S01]  /*2360*/  IMAD.IADD R70, R51.reuse, 0x1, R14 ;  /* 0x0000000133467824 */ /* 0x040fe200078e020e */
[----:B------:R-:W0:Y:S01]  /*2370*/  MUFU.TANH R0, R0 ;  /* 0x0000000000007308 */ /* 0x000e220000002400 */
[----:B------:R-:W-:-:S03]  /*2380*/  VIADD R67, R51, UR5 ;  /* 0x0000000533437c36 */ /* 0x000fc60008000000 */
[----:B-1----:R-:W-:Y:S01]  /*2390*/  VIADDMNMX R62, R66, R70, R63, PT ;  /* 0x00000046423e7246 */ /* 0x002fe2000380013f */
[----:B------:R-:W-:-:S03]  /*23a0*/  IMAD.IADD R47, R67, 0x1, R66 ;  /* 0x00000001432f7824 */ /* 0x000fc600078e0242 */
[----:B------:R-:W1:Y:S08]  /*23b0*/  MUFU.TANH R4, R4 ;  /* 0x0000000400047308 */ /* 0x000e700000002400 */
        /* <DEDUP_REMOVED lines=57> */
[----:B------:R-:W-:Y:S01]  /*2750*/  IMAD R66, R16, UR38, R66 ;  /* 0x0000002610427c24 */ /* 0x000fe2000f8e0242 */
[----:B------:R-:W-:Y:S03]  /*2760*/  BSSY B0, `(.L_x_7210) ;  /* 0x000000f000007945 */ /* 0x000fe60003800000 */
[----:B------:R-:W-:-:S05]  /*2770*/  IMAD.IADD R66, R66, 0x1, -R11 ;  /* 0x0000000142427824 */ /* 0x000fca00078e0a0b */
        /* <DEDUP_REMOVED lines=9> */
.L_x_7211:
[----:B------:R-:W-:-:S13]  /*2810*/  ISETP.NE.AND P4, PT, R15, 0x1, PT ;  /* 0x000000010f00780c */ /* 0x000fda0003f85270 */
[----:B------:R-:W0:Y:S02]  /*2820*/  @P4 LDC.64 R74, c[0x0][0x9e8] ;  /* 0x00027a00ff4a4b82 */ /* 0x000e240000000a00 */
[----:B0-----:R-:W-:-:S05]  /*2830*/  @P4 IMAD.HI.U32 R68, R66, R74, RZ ;  /* 0x0000004a42444227 */ /* 0x001fca00078e00ff */
[----:B------:R-:W-:-:S07]  /*2840*/  @P4 SHF.R.U32.HI R66, RZ, R75, R68 ;  /* 0x0000004bff424219 */ /* 0x000fce0000011644 */
.L_x_7212:
[----:B------:R-:W-:Y:S05]  /*2850*/  BSYNC B0 ;  /* 0x0000000000007941 */ /* 0x000fea0003800000 */
.L_x_7210:
[----:B------:R-:W-:-:S04]  /*2860*/  IMAD R51, R66, R15, -R55 ;  /* 0x0000000f42337224 */ /* 0x000fc800078e0a37 */
[----:B------:R-:W-:-:S05]  /*2870*/  IMAD R66, R2, -0x2, R51 ;  /* 0xfffffffe02427824 */ /* 0x000fca00078e0233 */
[----:B------:R-:W-:Y:S02]  /*2880*/  VIMNMX R47, R47, R66, !PT ;  /* 0x000000422f2f7248 */ /* 0x000fe40007fe0100 */
[----:B------:R-:W-:-:S07]  /*2890*/  VIADDMNMX R62, R66, R15, R62, PT ;  /* 0x0000000f423e7246 */ /* 0x000fce000380013e */
.L_x_7209:
[C---:B------:R-:W-:Y:S01]  /*28a0*/  ISETP.GE.AND P4, PT, R59.reuse, 0x2, PT ;  /* 0x000000023b00780c */ /* 0x040fe20003f86270 */
[----:B0-----:R-:W0:Y:S01]  /*28b0*/  SHFL.IDX PT, R68, R49, 0x1, 0x1c1f ;  /* 0x003c1f0031447f89 */ /* 0x001e2200000e0000 */
[----:B------:R-:W-:Y:S02]  /*28c0*/  ISETP.GE.AND P6, PT, R59, 0x9, PT ;  /* 0x000000093b00780c */ /* 0x000fe40003fc6270 */
[----:B------:R-:W-:Y:S02]  /*28d0*/  ISETP.GT.AND P5, PT, R47, 0x1, !P4 ;  /* 0x000000012f00780c */ /* 0x000fe400067a4270 */
[----:B------:R-:W-:Y:S02]  /*28e0*/  P2R R51, PR, RZ, 0x40 ;  /* 0x00000040ff337803 */ /* 0x000fe40000000000 */
[----:B------:R-:W-:-:S04]  /*28f0*/  ISETP.LT.OR P5, PT, R62, 0x2, P5 ;  /* 0x000000023e00780c */ /* 0x000fc80002fa1670 */
[----:B------:R-:W-:Y:S02]  /*2900*/  FSEL R93, R90, -INF , !P5 ;  /* 0xff8000005a5d7808 */ /* 0x000fe40006800000 */
[----:B------:R-:W-:Y:S02]  /*2910*/  ISETP.GT.AND P5, PT, R47, 0x8, !P6 ;  /* 0x000000082f00780c */ /* 0x000fe400077a4270 */
[----:B------:R-:W-:Y:S02]  /*2920*/  ISETP.GE.AND P6, PT, R59, 0xa, PT ;  /* 0x0000000a3b00780c */ /* 0x000fe40003fc6270 */
[----:B------:R-:W-:Y:S02]  /*2930*/  ISETP.LT.OR P5, PT, R62, 0x9, P5 ;  /* 0x000000093e00780c */ /* 0x000fe40002fa1670 */
[----:B------:R-:W-:Y:S02]  /*2940*/  P2R R74, PR, RZ, 0x40 ;  /* 0x00000040ff4a7803 */ /* 0x000fe40000000000 */
[----:B------:R-:W-:-:S02]  /*2950*/  FSEL R95, R27, -INF , !P5 ;  /* 0xff8000001b5f7808 */ /* 0x000fc40006800000 */
[----:B------:R-:W-:Y:S01]  /*2960*/  ISETP.GT.AND P5, PT, R47, 0x9, !P6 ;  /* 0x000000092f00780c */ /* 0x000fe200077a4270 */
[----:B0-----:R-:W-:Y:S01]  /*2970*/  IMAD.IADD R66, R67, 0x1, R68 ;  /* 0x0000000143427824 */ /* 0x001fe200078e0244 */
[----:B------:R-:W-:Y:S02]  /*2980*/  ISETP.GE.AND P6, PT, R59, 0x11, PT ;  /* 0x000000113b00780c */ /* 0x000fe40003fc6270 */
[----:B------:R-:W-:Y:S02]  /*2990*/  ISETP.LT.OR P5, PT, R62, 0xa, P5 ;  /* 0x0000000a3e00780c */ /* 0x000fe40002fa1670 */
[----:B------:R-:W-:Y:S02]  /*29a0*/  P2R R75, PR, RZ, 0x40 ;  /* 0x00000040ff4b7803 */ /* 0x000fe40000000000 */
[----:B------:R-:W-:Y:S02]  /*29b0*/  FSEL R137, R29, -INF , !P5 ;  /* 0xff8000001d897808 */ /* 0x000fe40006800000 */
[----:B------:R-:W-:-:S02]  /*29c0*/  ISETP.GT.AND P5, PT, R47, 0x10, !P6 ;  /* 0x000000102f00780c */ /* 0x000fc400077a4270 */
[----:B------:R-:W-:Y:S02]  /*29d0*/  ISETP.GE.AND P6, PT, R59, 0x12, PT ;  /* 0x000000123b00780c */ /* 0x000fe40003fc6270 */
[----:B------:R-:W-:Y:S02]  /*29e0*/  ISETP.LT.OR P5, PT, R62, 0x11, P5 ;  /* 0x000000113e00780c */ /* 0x000fe40002fa1670 */
[----:B------:R-:W-:Y:S02]  /*29f0*/  P2R R78, PR, RZ, 0x40 ;  /* 0x00000040ff4e7803 */ /* 0x000fe40000000000 */
[----:B------:R-:W-:Y:S02]  /*2a00*/  FSEL R139, R31, -INF , !P5 ;  /* 0xff8000001f8b7808 */ /* 0x000fe40006800000 */
[----:B------:R-:W-:Y:S02]  /*2a10*/  ISETP.GT.AND P5, PT, R47, 0x11, !P6 ;  /* 0x000000112f00780c */ /* 0x000fe400077a4270 */
[----:B------:R-:W-:-:S02]  /*2a20*/  ISETP.GE.AND P6, PT, R59, 0x19, PT ;  /* 0x000000193b00780c */ /* 0x000fc40003fc6270 */
[C---:B------:R-:W-:Y:S02]  /*2a30*/  ISETP.LT.OR P5, PT, R62.reuse, 0x12, P5 ;  /* 0x000000123e00780c */ /* 0x040fe40002fa1670 */
[----:B------:R-:W-:Y:S02]  /*2a40*/  P2R R79, PR, RZ, 0x40 ;  /* 0x00000040ff4f7803 */ /* 0x000fe40000000000 */
[----:B------:R-:W-:Y:S02]  /*2a50*/  FSEL R141, R33, -INF , !P5 ;  /* 0xff800000218d7808 */ /* 0x000fe40006800000 */
[----:B------:R-:W-:Y:S02]  /*2a60*/  ISETP.GT.AND P5, PT, R47, 0x18, !P6 ;  /* 0x000000182f00780c */ /* 0x000fe400077a4270 */
[----:B------:R-:W-:Y:S02]  /*2a70*/  ISETP.GE.AND P6, PT, R59, 0x1a, PT ;  /* 0x0000001a3b00780c */ /* 0x000fe40003fc6270 */
[----:B------:R-:W-:-:S02]  /*2a80*/  ISETP.LT.OR P5, PT, R62, 0x19, P5 ;  /* 0x000000193e00780c */ /* 0x000fc40002fa1670 */
[----:B------:R-:W-:Y:S02]  /*2a90*/  P2R R83, PR, RZ, 0x40 ;  /* 0x00000040ff537803 */ /* 0x000fe40000000000 */
[----:B------:R-:W-:Y:S02]  /*2aa0*/  FSEL R135, R35, -INF , !P5 ;  /* 0xff80000023877808 */ /* 0x000fe40006800000 */
[----:B------:R-:W-:Y:S02]  /*2ab0*/  ISETP.GT.AND P5, PT, R47, 0x19, !P6 ;  /* 0x000000192f00780c */ /* 0x000fe400077a4270 */
[----:B------:R-:W-:Y:S02]  /*2ac0*/  ISETP.GE.AND P6, PT, R59, 0x21, PT ;  /* 0x000000213b00780c */ /* 0x000fe40003fc6270 */
[----:B------:R-:W-:Y:S02]  /*2ad0*/  ISETP.LT.OR P5, PT, R62, 0x1a, P5 ;  /* 0x0000001a3e00780c */ /* 0x000fe40002fa1670 */
[----:B------:R-:W-:-:S02]  /*2ae0*/  P2R R86, PR, RZ, 0x40 ;  /* 0x00000040ff567803 */ /* 0x000fc40000000000 */
[----:B------:R-:W-:Y:S02]  /*2af0*/  FSEL R97, R37, -INF , !P5 ;  /* 0xff80000025617808 */ /* 0x000fe40006800000 */
[----:B------:R-:W-:Y:S02]  /*2b00*/  ISETP.GT.AND P5, PT, R47, 0x20, !P6 ;  /* 0x000000202f00780c */ /* 0x000fe400077a4270 */
[----:B------:R-:W-:Y:S02]  /*2b10*/  ISETP.GE.AND P6, PT, R59, 0x22, PT ;  /* 0x000000223b00780c */ /* 0x000fe40003fc6270 */
[----:B------:R-:W-:Y:S02]  /*2b20*/  ISETP.LT.OR P5, PT, R62, 0x21, P5 ;  /* 0x000000213e00780c */ /* 0x000fe40002fa1670 */
[----:B------:R-:W-:Y:S02]  /*2b30*/  P2R R87, PR, RZ, 0x40 ;  /* 0x00000040ff577803 */ /* 0x000fe40000000000 */
[----:B------:R-:W-:-:S02]  /*2b40*/  FSEL R133, R39, -INF , !P5 ;  /* 0xff80000027857808 */ /* 0x000fc40006800000 */
[----:B------:R-:W-:Y:S02]  /*2b50*/  ISETP.GT.AND P5, PT, R47, 0x21, !P6 ;  /* 0x000000212f00780c */ /* 0x000fe400077a4270 */
        /* <DEDUP_REMOVED lines=86> */
[----:B------:R-:W-:-:S04]  /*30c0*/  ISETP.LT.OR P5, PT, R62, 0x69, P5 ;  /* 0x000000693e00780c */ /* 0x000fc80002fa1670 */
        /* <DEDUP_REMOVED lines=27> */
[----:B------:R-:W-:Y:S02]  /*3280*/  ISETP.LT.OR P6, PT, R62, 0x7a, P6 ;  /* 0x0000007a3e00780c */ /* 0x000fe400037c1670 */
[----:B------:R-:W-:Y:S02]  /*3290*/  VIADDMNMX R62, R68, R70, R63, PT ;  /* 0x00000046443e7246 */ /* 0x000fe4000380013f */
[----:B------:R-:W-:Y:S01]  /*32a0*/  FSEL R3, R85, -INF , !P6 ;  /* 0xff80000055037808 */ /* 0x000fe20007000000 */
[----:B------:R-:W-:Y:S08]  /*32b0*/  @!P3 BRA `(.L_x_7213) ;  /* 0x000000000054b947 */ /* 0x000ff00003800000 */
[----:B------:R-:W-:Y:S01]  /*32c0*/  IMAD R68, R16, UR38, R68 ;  /* 0x0000002610447c24 */ /* 0x000fe2000f8e0244 */
[----:B------:R-:W-:Y:S03]  /*32d0*/  BSSY B0, `(.L_x_7214) ;  /* 0x000000f000007945 */ /* 0x000fe60003800000 */
[----:B------:R-:W-:-:S05]  /*32e0*/  IMAD.IADD R68, R68, 0x1, -R11 ;  /* 0x0000000144447824 */ /* 0x000fca00078e0a0b */
        /* <DEDUP_REMOVED lines=9> */
.L_x_7215:
[----:B------:R-:W-:-:S13]  /*3380*/  ISETP.NE.AND P6, PT, R15, 0x1, PT ;  /* 0x000000010f00780c */ /* 0x000fda0003fc5270 */
[----:B------:R-:W0:Y:S02]  /*3390*/  @P6 LDC.64 R70, c[0x0][0x9e8] ;  /* 0x00027a00ff466b82 */ /* 0x000e240000000a00 */
[----:B0-----:R-:W-:-:S05]  /*33a0*/  @P6 IMAD.HI.U32 R70, R68, R70, RZ ;  /* 0x0000004644466227 */ /* 0x001fca00078e00ff */
[----:B------:R-:W-:-:S07]  /*33b0*/  @P6 SHF.R.U32.HI R68, RZ, R71, R70 ;  /* 0x00000047ff446219 */ /* 0x000fce0000011646 */
.L_x_7216:
[----:B------:R-:W-:Y:S05]  /*33c0*/  BSYNC B0 ;  /* 0x0000000000007941 */ /* 0x000fea0003800000 */
.L_x_7214:
[----:B------:R-:W-:-:S04]  /*33d0*/  IMAD R37, R68, R15, -R55 ;  /* 0x0000000f44257224 */ /* 0x000fc800078e0a37 */
[----:B------:R-:W-:-:S05]  /*33e0*/  IMAD R37, R2, -0x2, R37 ;  /* 0xfffffffe02257824 */ /* 0x000fca00078e0225 */
[----:B------:R-:W-:Y:S02]  /*33f0*/  VIMNMX R66, R66, R37, !PT ;  /* 0x0000002542427248 */ /* 0x000fe40007fe0100 */
[----:B------:R-:W-:-:S07]  /*3400*/  VIADDMNMX R62, R37, R15, R62, PT ;  /* 0x0000000f253e7246 */ /* 0x000fce000380013e */
.L_x_7213:
[----:B------:R-:W-:Y:S01]  /*3410*/  ISETP.GT.AND P4, PT, R66, 0x1, !P4 ;  /* 0x000000014200780c */ /* 0x000fe20006784270 */
[----:B------:R-:W-:Y:S01]  /*3420*/  ULDC UR4, c[0x0][0x988] ;  /* 0x0002620000047ab9 */ /* 0x000fe20000000800 */
[----:B------:R-:W-:Y:S02]  /*3430*/  ISETP.NE.AND P6, PT, R79, RZ, PT ;  /* 0x000000ff4f00720c */ /* 0x000fe40003fc5270 */
[----:B------:R-:W-:Y:S02]  /*3440*/  ISETP.LT.OR P4, PT, R62, 0x2, P4 ;  /* 0x000000023e00780c */ /* 0x000fe40002781670 */
[----:B------:R-:W-:Y:S02]  /*3450*/  ISETP.GT.AND P5, PT, R66, 0x78, !P5 ;  /* 0x000000784200780c */ /* 0x000fe40006fa4270 */
        /* <DEDUP_REMOVED lines=28> */
[----:B------:R-:W-:Y:S01]  /*3620*/  FSEL R45, R12, -INF , !P4 ;  /* 0xff8000000c2d7808 */ /* 0x000fe20006000000 */
[----:B------:R-:W-:Y:S01]  /*3630*/  IMAD.U32 R12, RZ, RZ, UR4 ;  /* 0x00000004ff0c7e24 */ /* 0x000fe2000f8e00ff */
[----:B------:R-:W-:Y:S02]  /*3640*/  ISETP.GT.AND P4, PT, R66, 0x18, !P6 ;  /* 0x000000184200780c */ /* 0x000fe40007784270 */
[----:B------:R-:W-:Y:S02]  /*3650*/  ISETP.NE.AND P6, PT, R53, RZ, PT ;  /* 0x000000ff3500720c */ /* 0x000fe40003fc5270 */
        /* <DEDUP_REMOVED lines=45> */
[----:B------:R-:W-:Y:S01]  /*3930*/  ISETP.NE.AND P4, PT, R96, RZ, PT ;  /* 0x000000ff6000720c */ /* 0x000fe20003f85270 */
[----:B------:R-:W0:Y:S01]  /*3940*/  SHFL.BFLY PT, R9, R4, 0x2, 0x1f ;  /* 0x0c401f0004097f89 */ /* 0x000e2200000e0000 */
[----:B------:R-:W-:Y:S02]  /*3950*/  ISETP.LT.OR P5, PT, R62, 0x79, P5 ;  /* 0x000000793e00780c */ /* 0x000fe40002fa1670 */
[----:B------:R-:W-:Y:S02]  /*3960*/  ISETP.GT.AND P4, PT, R66, 0x31, !P4 ;  /* 0x000000314200780c */ /* 0x000fe40006784270 */
[----:B------:R-:W-:-:S02]  /*3970*/  FSEL R25, R25, -INF , !P5 ;  /* 0xff80000019197808 */ /* 0x000fc40006800000 */
[----:B------:R-:W-:-:S04]  /*3980*/  ISETP.LT.OR P4, PT, R62, 0x32, P4 ;  /* 0x000000323e00780c */ /* 0x000fc80002781670 */
[----:B------:R-:W-:Y:S02]  /*3990*/  FSEL R59, R36, -INF , !P4 ;  /* 0xff800000243b7808 */ /* 0x000fe40006000000 */
[----:B------:R-:W-:-:S04]  /*39a0*/  ISETP.NE.AND P4, PT, R98, RZ, PT ;  /* 0x000000ff6200720c */ /* 0x000fc80003f85270 */
[----:B------:R-:W-:-:S04]  /*39b0*/  ISETP.GT.AND P4, PT, R66, 0x38, !P4 ;  /* 0x000000384200780c */ /* 0x000fc80006784270 */
[----:B------:R-:W-:Y:S02]  /*39c0*/  ISETP.LT.OR P4, PT, R62, 0x39, P4 ;  /* 0x000000393e00780c */ /* 0x000fe40002781670 */
[----:B0-----:R-:W-:Y:S02]  /*39d0*/  FMNMX.FTZ R8, R4, R9, !PT ;  /* 0x0000000904087209 */ /* 0x001fe40007810000 */
[----:B------:R-:W-:Y:S02]  /*39e0*/  FSEL R61, R38, -INF , !P4 ;  /* 0xff800000263d7808 */ /* 0x000fe40006000000 */
[----:B------:R-:W-:Y:S01]  /*39f0*/  ISETP.NE.AND P4, PT, R100, RZ, PT ;  /* 0x000000ff6400720c */ /* 0x000fe20003f85270 */
[----:B------:R-:W0:Y:S03]  /*3a00*/  SHFL.BFLY PT, R9, R8, 0x1, 0x1f ;  /* 0x0c201f0008097f89 */ /* 0x000e2600000e0000 */
[----:B------:R-:W-:-:S04]  /*3a10*/  ISETP.GT.AND P4, PT, R66, 0x39, !P4 ;  /* 0x000000394200780c */ /* 0x000fc80006784270 */
[----:B------:R-:W-:-:S04]  /*3a20*/  ISETP.LT.OR P4, PT, R62, 0x3a, P4 ;  /* 0x0000003a3e00780c */ /* 0x000fc80002781670 */
[----:B------:R-:W-:Y:S02]  /*3a30*/  FSEL R63, R40, -INF , !P4 ;  /* 0xff800000283f7808 */ /* 0x000fe40006000000 */
[----:B------:R-:W-:-:S04]  /*3a40*/  ISETP.NE.AND P4, PT, R102, RZ, PT ;  /* 0x000000ff6600720c */ /* 0x000fc80003f85270 */
[----:B------:R-:W-:-:S04]  /*3a50*/  ISETP.GT.AND P4, PT, R66, 0x40, !P4 ;  /* 0x000000404200780c */ /* 0x000fc80006784270 */
[----:B------:R-:W-:Y:S02]  /*3a60*/  ISETP.LT.OR P4, PT, R62, 0x41, P4 ;  /* 0x000000413e00780c */ /* 0x000fe40002781670 */
[----:B0-----:R-:W-:Y:S02]  /*3a70*/  FMNMX.FTZ R9, R8, R9, !PT ;  /* 0x0000000908097209 */ /* 0x001fe40007810000 */
[----:B------:R-:W-:Y:S02]  /*3a80*/  FSEL R65, R42, -INF , !P4 ;  /* 0xff8000002a417808 */ /* 0x000fe40006000000 */
[----:B------:R-:W-:Y:S01]  /*3a90*/  ISETP.GT.AND P4, PT, R66, 0x41, !P6 ;  /* 0x000000414200780c */ /* 0x000fe20007784270 */
[----:B------:R-:W-:Y:S01]  /*3aa0*/  FMUL.FTZ R10, R9, R12 ;  /* 0x0000000c090a7220 */ /* 0x000fe20000410000 */
[----:B------:R-:W-:Y:S02]  /*3ab0*/  ISETP.NE.AND P6, PT, R69, RZ, PT ;  /* 0x000000ff4500720c */ /* 0x000fe40003fc5270 */
[----:B------:R-:W-:-:S04]  /*3ac0*/  ISETP.LT.OR P4, PT, R62, 0x42, P4 ;  /* 0x000000423e00780c */ /* 0x000fc80002781670 */
[----:B------:R-:W-:Y:S02]  /*3ad0*/  FSEL R67, R44, -INF , !P4 ;  /* 0xff8000002c437808 */ /* 0x000fe40006000000 */
[----:B------:R-:W-:Y:S01]  /*3ae0*/  ISETP.NE.AND P4, PT, R104, RZ, PT ;  /* 0x000000ff6800720c */ /* 0x000fe20003f85270 */
[----:B------:R-:W0:Y:S03]  /*3af0*/  @P2 LDC R44, c[0x0][0x44c] ;  /* 0x00011300ff2c2b82 */ /* 0x000e260000000800 */
[----:B------:R-:W-:-:S04]  /*3b00*/  ISETP.GT.AND P4, PT, R66, 0x48, !P4 ;  /* 0x000000484200780c */ /* 0x000fc80006784270 */
[----:B------:R-:W-:-:S04]  /*3b10*/  ISETP.LT.OR P4, PT, R62, 0x49, P4 ;  /* 0x000000493e00780c */ /* 0x000fc80002781670 */
[----:B------:R-:W-:Y:S02]  /*3b20*/  FSEL R69, R46, -INF , !P4 ;  /* 0xff8000002e457808 */ /* 0x000fe40006000000 */
[----:B------:R-:W-:Y:S01]  /*3b30*/  ISETP.NE.AND P4, PT, R106, RZ, PT ;  /* 0x000000ff6a00720c */ /* 0x000fe20003f85270 */
[----:B------:R-:W1:Y:S03]  /*3b40*/  @P2 LDC R46, c[0x0][0x450] ;  /* 0x00011400ff2e2b82 */ /* 0x000e660000000800 */
        /* <DEDUP_REMOVED lines=37> */
[----:B------:R-:W-:-:S04]  /*3da0*/  ISETP.LT.OR P4, PT, R62, 0x71, P4 ;  /* 0x000000713e00780c */ /* 0x000fc80002781670 */
[----:B------:R-:W-:Y:S02]  /*3db0*/  FSEL R87, R82, -INF , !P4 ;  /* 0xff80000052577808 */ /* 0x000fe40006000000 */
[----:B------:R-:W-:-:S04]  /*3dc0*/  FSETP.NEU.FTZ.AND P4, PT, R9, -INF , PT ;  /* 0xff8000000900780b */ /* 0x000fc80003f9d000 */
[----:B------:R-:W-:Y:S02]  /*3dd0*/  FSEL R20, R10, RZ, P4 ;  /* 0x000000ff0a147208 */ /* 0x000fe40002000000 */
[----:B------:R-:W-:Y:S02]  /*3de0*/  ISETP.GT.AND P4, PT, R66, RZ, !P6 ;  /* 0x000000ff4200720c */ /* 0x000fe40007784270 */
[----:B------:R-:W-:Y:S01]  /*3df0*/  ISETP.NE.AND P6, PT, R84, RZ, PT ;  /* 0x000000ff5400720c */ /* 0x000fe20003fc5270 */
[-CC-:B------:R-:W-:Y:S01]  /*3e00*/  FFMA.FTZ R164, R125, R12.reuse, -R20.reuse ;  /* 0x0000000c7da47223 */ /* 0x180fe20000010814 */
[----:B------:R-:W-:Y:S01]  /*3e10*/  ISETP.LT.OR P4, PT, R62, 0x1, P4 ;  /* 0x000000013e00780c */ /* 0x000fe20002781670 */
[-CC-:B------:R-:W-:Y:S01]  /*3e20*/  FFMA.FTZ R8, R119, R12.reuse, -R20.reuse ;  /* 0x0000000c77087223 */ /* 0x180fe20000010814 */
[----:B------:R-:W-:Y:S01]  /*3e30*/  ISETP.GT.AND P6, PT, R66, 0x79, !P6 ;  /* 0x000000794200780c */ /* 0x000fe200077c4270 */
[-CC-:B------:R-:W-:Y:S01]  /*3e40*/  FFMA.FTZ R180, R91, R12.reuse, -R20.reuse ;  /* 0x0000000c5bb47223 */ /* 0x180fe20000010814 */
[----:B------:R-:W-:Y:S01]  /*3e50*/  FSEL R0, R0, -INF , !P4 ;  /* 0xff80000000007808 */ /* 0x000fe20006000000 */
[-CC-:B------:R-:W-:Y:S01]  /*3e60*/  FFMA.FTZ R91, R93, R12.reuse, -R20.reuse ;  /* 0x0000000c5d5b7223 */ /* 0x180fe20000010814 */
[----:B------:R-:W-:Y:S01]  /*3e70*/  ISETP.NE.AND P4, PT, R80, RZ, PT ;  /* 0x000000ff5000720c */ /* 0x000fe20003f85270 */
[-CC-:B------:R-:W-:Y:S01]  /*3e80*/  FFMA.FTZ R182, R95, R12.reuse, -R20.reuse ;  /* 0x0000000c5fb67223 */ /* 0x180fe20000010814 */
[----:B------:R-:W-:Y:S01]  /*3e90*/  FMNMX.FTZ R4, R0, R37, !PT ;  /* 0x0000002500047209 */ /* 0x000fe20007810000 */
[----:B------:R-:W-:Y:S01]  /*3ea0*/  MUFU.EX2 R180, R180 ;  /* 0x000000b400b47308 */ /* 0x000fe20000000800 */
[----:B------:R-:W-:Y:S01]  /*3eb0*/  ISETP.GT.AND P4, PT, R66, 0x71, !P4 ;  /* 0x000000714200780c */ /* 0x000fe20006784270 */
[--C-:B------:R-:W-:Y:S01]  /*3ec0*/  FFMA.FTZ R93, R137, R12, -R20.reuse ;  /* 0x0000000c895d7223 */ /* 0x100fe20000010814 */
[----:B------:R-:W-:Y:S01]  /*3ed0*/  FMNMX.FTZ R4, R39, R4, !PT ;  /* 0x0000000427047209 */ /* 0x000fe20007810000 */
[-CC-:B------:R-:W-:Y:S01]  /*3ee0*/  FFMA.FTZ R176, R139, R12.reuse, -R20.reuse ;  /* 0x0000000c8bb07223 */ /* 0x180fe20000010814 */
[C---:B------:R-:W-:Y:S01]  /*3ef0*/  ISETP.LT.OR P4, PT, R62.reuse, 0x72, P4 ;  /* 0x000000723e00780c */ /* 0x040fe20002781670 */
[--C-:B------:R-:W-:Y:S01]  /*3f00*/  FFMA.FTZ R95, R141, R12, -R20.reuse ;  /* 0x0000000c8d5f7223 */ /* 0x100fe20000010814 */
[----:B------:R-:W-:Y:S01]  /*3f10*/  FMNMX.FTZ R4, R41, R4, !PT ;  /* 0x0000000429047209 */ /* 0x000fe20007810000 */
[----:B------:R-:W2:Y:S01]  /*3f20*/  MUFU.EX2 R91, R91 ;  /* 0x0000005b005b7308 */ /* 0x000ea20000000800 */
[----:B------:R-:W-:Y:S01]  /*3f30*/  FSEL R125, R21, -INF , !P4 ;  /* 0xff800000157d7808 */ /* 0x000fe20006000000 */
[--C-:B------:R-:W-:Y:S01]  /*3f40*/  FFMA.FTZ R21, R123, R12, -R20.reuse ;  /* 0x0000000c7b157223 */ /* 0x100fe20000010814 */
[----:B------:R-:W-:Y:S01]  /*3f50*/  FMNMX.FTZ R4, R43, R4, !PT ;  /* 0x000000042b047209 */ /* 0x000fe20007810000 */
[-CC-:B------:R-:W-:Y:S01]  /*3f60*/  FFMA.FTZ R3, R3, R12.reuse, -R20.reuse ;  /* 0x0000000c03037223 */ /* 0x180fe20000010814 */
[----:B------:R-:W-:Y:S01]  /*3f70*/  ISETP.LT.OR P6, PT, R62, 0x7a, P6 ;  /* 0x0000007a3e00780c */ /* 0x000fe200037c1670 */
[--C-:B------:R-:W-:Y:S01]  /*3f80*/  FFMA.FTZ R178, R135, R12, -R20.reuse ;  /* 0x0000000c87b27223 */ /* 0x100fe20000010814 */
[----:B------:R-:W-:Y:S01]  /*3f90*/  FMNMX.FTZ R4, R45, R4, !PT ;  /* 0x000000042d047209 */ /* 0x000fe20007810000 */
[----:B------:R-:W3:Y:S01]  /*3fa0*/  MUFU.EX2 R182, R182 ;  /* 0x000000b600b67308 */ /* 0x000ee20000000800 */
[----:B------:R-:W-:Y:S01]  /*3fb0*/  FSEL R123, R24, -INF , !P6 ;  /* 0xff800000187b7808 */ /* 0x000fe20007000000 */
[--C-:B------:R-:W-:Y:S01]  /*3fc0*/  FFMA.FTZ R97, R97, R12, -R20.reuse ;  /* 0x0000000c61617223 */ /* 0x100fe20000010814 */
[----:B------:R-:W-:Y:S01]  /*3fd0*/  FMNMX.FTZ R4, R13, R4, !PT ;  /* 0x000000040d047209 */ /* 0x000fe20007810000 */
[-CC-:B------:R-:W-:Y:S01]  /*3fe0*/  FFMA.FTZ R172, R133, R12.reuse, -R20.reuse ;  /* 0x0000000c85ac7223 */ /* 0x180fe20000010814 */
[-CC-:B------:R-:W-:Y:S01]  /*3ff0*/  FFMA.FTZ R99, R99, R12.reuse, -R20.reuse ;  /* 0x0000000c63637223 */ /* 0x180fe20000010814 */
[--C-:B------:R-:W-:Y:S01]  /*4000*/  FFMA.FTZ R174, R131, R12, -R20.reuse ;  /* 0x0000000c83ae7223 */ /* 0x100fe20000010814 */
[----:B------:R-:W-:Y:S01]  /*4010*/  FMNMX.FTZ R4, R47, R4, !PT ;  /* 0x000000042f047209 */ /* 0x000fe20007810000 */
[----:B------:R-:W4:Y:S01]  /*4020*/  MUFU.EX2 R93, R93 ;  /* 0x0000005d005d7308 */ /* 0x000f220000000800 */
[-CC-:B------:R-:W-:Y:S01]  /*4030*/  FFMA.FTZ R101, R101, R12.reuse, -R20.reuse ;  /* 0x0000000c65657223 */ /* 0x180fe20000010814 */
[--C-:B------:R-:W-:Y:S01]  /*4040*/  FFMA.FTZ R168, R129, R12, -R20.reuse ;  /* 0x0000000c81a87223 */ /* 0x100fe20000010814 */
[----:B------:R-:W-:Y:S01]  /*4050*/  FMNMX.FTZ R4, R49, R4, !PT ;  /* 0x0000000431047209 */ /* 0x000fe20007810000 */
[-CC-:B------:R-:W-:Y:S01]  /*4060*/  FFMA.FTZ R103, R103, R12.reuse, -R20.reuse ;  /* 0x0000000c67677223 */ /* 0x180fe20000010814 */
[-CC-:B------:R-:W-:Y:S01]  /*4070*/  FFMA.FTZ R170, R127, R12.reuse, -R20.reuse ;  /* 0x0000000c7faa7223 */ /* 0x180fe20000010814 */
[--C-:B------:R-:W-:Y:S01]  /*4080*/  FFMA.FTZ R105, R105, R12, -R20.reuse ;  /* 0x0000000c69697223 */ /* 0x100fe20000010814 */
[----:B------:R-:W-:Y:S01]  /*4090*/  FMNMX.FTZ R4, R51, R4, !PT ;  /* 0x0000000433047209 */ /* 0x000fe20007810000 */
[----:B------:R-:W5:Y:S01]  /*40a0*/  MUFU.EX2 R176, R176 ;  /* 0x000000b000b07308 */ /* 0x000f620000000800 */
        /* <DEDUP_REMOVED lines=12> */
[-CC-:B------:R-:W-:Y:S01]  /*4170*/  FFMA.FTZ R35, R35, R12.reuse, -R20.reuse ;  /* 0x0000000c23237223 */ /* 0x180fe20000010814 */
[--C-:B------:R-:W-:Y:S01]  /*4180*/  FFMA.FTZ R29, R29, R12, -R20.reuse ;  /* 0x0000000c1d1d7223 */ /* 0x100fe20000010814 */
[----:B------:R-:W-:Y:S01]  /*4190*/  FMNMX.FTZ R4, R59, R4, !PT ;  /* 0x000000043b047209 */ /* 0x000fe20007810000 */
[----:B------:R2:W-:Y:S01]  /*41a0*/  MUFU.EX2 R154, R3 ;  /* 0x00000003009a7308 */ /* 0x0005e20000000800 */
[-CC-:B------:R-:W-:Y:S01]  /*41b0*/  FFMA.FTZ R33, R33, R12.reuse, -R20.reuse ;  /* 0x0000000c21217223 */ /* 0x180fe20000010814 */
[----:B------:R-:W-:Y:S01]  /*41c0*/  FFMA.FTZ R27, R27, R12, -R20 ;  /* 0x0000000c1b1b7223 */ /* 0x000fe20000010814 */
[----:B------:R-:W-:-:S04]  /*41d0*/  FMNMX.FTZ R4, R61, R4, !PT ;  /* 0x000000043d047209 */ /* 0x000fc80007810000 */
[----:B------:R-:W-:Y:S01]  /*41e0*/  FMNMX.FTZ R4, R63, R4, !PT ;  /* 0x000000043f047209 */ /* 0x000fe20007810000 */
[----:B------:R-:W1:Y:S01]  /*41f0*/  MUFU.EX2 R178, R178 ;  /* 0x000000b200b27308 */ /* 0x000e620000000800 */
[----:B--2---:R-:W-:Y:S01]  /*4200*/  FADD.FTZ R3, R180, R91 ;  /* 0x0000005bb4037221 */ /* 0x004fe20000010000 */
[----:B------:R-:W-:Y:S02]  /*4210*/  F2FP.BF16.F32.PACK_AB R180, R91, R180 ;  /* 0x000000b45bb4723e */ /* 0x000fe400000010ff */
[----:B------:R-:W-:Y:S01]  /*4220*/  FMNMX.FTZ R4, R65, R4, !PT ;  /* 0x0000000441047209 */ /* 0x000fe20007810000 */
[----:B---3--:R-:W-:Y:S01]  /*4230*/  FADD.FTZ R36, R182, R3 ;  /* 0x00000003b6247221 */ /* 0x008fe20000010000 */
[----:B----4-:R-:W-:Y:S02]  /*4240*/  F2FP.BF16.F32.PACK_AB R182, R93, R182 ;  /* 0x000000b65db6723e */ /* 0x010fe400000010ff */
[----:B------:R-:W-:Y:S01]  /*4250*/  FMNMX.FTZ R4, R67, R4, !PT ;  /* 0x0000000443047209 */ /* 0x000fe20007810000 */
[----:B------:R-:W2:Y:S01]  /*4260*/  MUFU.EX2 R97, R97 ;  /* 0x0000006100617308 */ /* 0x000ea20000000800 */
[----:B------:R-:W-:-:S02]  /*4270*/  FADD.FTZ R3, R93, R36 ;  /* 0x000000245d037221 */ /* 0x000fc40000010000 */
[----:B------:R-:W-:Y:S02]  /*4280*/  FMNMX.FTZ R4, R69, R4, !PT ;  /* 0x0000000445047209 */ /* 0x000fe40007810000 */
[----:B-----5:R-:W-:Y:S01]  /*4290*/  FADD.FTZ R38, R176, R3 ;  /* 0x00000003b0267221 */ /* 0x020fe20000010000 */
[----:B0-----:R-:W-:Y:S02]  /*42a0*/  F2FP.BF16.F32.PACK_AB R176, R95, R176 ;  /* 0x000000b05fb0723e */ /* 0x001fe400000010ff */
[----:B------:R-:W-:Y:S01]  /*42b0*/  FMNMX.FTZ R4, R71, R4, !PT ;  /* 0x0000000447047209 */ /* 0x000fe20007810000 */
[----:B------:R-:W0:Y:S01]  /*42c0*/  MUFU.EX2 R172, R172 ;  /* 0x000000ac00ac7308 */ /* 0x000e220000000800 */
[----:B------:R-:W-:Y:S02]  /*42d0*/  FADD.FTZ R3, R95, R38 ;  /* 0x000000265f037221 */ /* 0x000fe40000010000 */
[----:B------:R-:W-:Y:S02]  /*42e0*/  FMNMX.FTZ R4, R73, R4, !PT ;  /* 0x0000000449047209 */ /* 0x000fe40007810000 */
[----:B-1----:R-:W-:-:S02]  /*42f0*/  FADD.FTZ R40, R178, R3 ;  /* 0x00000003b2287221 */ /* 0x002fc40000010000 */
[----:B------:R-:W-:Y:S01]  /*4300*/  FMNMX.FTZ R4, R75, R4, !PT ;  /* 0x000000044b047209 */ /* 0x000fe20007810000 */
[----:B------:R-:W1:Y:S01]  /*4310*/  MUFU.EX2 R99, R99 ;  /* 0x0000006300637308 */ /* 0x000e620000000800 */
[----:B--2---:R-:W-:Y:S02]  /*4320*/  F2FP.BF16.F32.PACK_AB R178, R97, R178 ;  /* 0x000000b261b2723e */ /* 0x004fe400000010ff */
        /* <DEDUP_REMOVED lines=8> */
[----:B------:R4:W-:Y:S03]  /*43b0*/  MUFU.EX2 R152, R33 ;  /* 0x0000002100987308 */ /* 0x0009e60000000800 */
[----:B------:R-:W-:-:S04]  /*43c0*/  FMNMX.FTZ R4, R87, R4, !PT ;  /* 0x0000000457047209 */ /* 0x000fc80007810000 */
[----:B------:R-:W-:Y:S01]  /*43d0*/  FMNMX.FTZ R4, R125, R4, !PT ;  /* 0x000000047d047209 */ /* 0x000fe20007810000 */
[----:B------:R-:W5:Y:S01]  /*43e0*/  MUFU.EX2 R168, R168 ;  /* 0x000000a800a87308 */ /* 0x000f620000000800 */
[----:B----4-:R-:W-:Y:S02]  /*43f0*/  FADD.FTZ R33, R97, R40 ;  /* 0x0000002861217221 */ /* 0x010fe40000010000 */
[----:B------:R-:W-:Y:S02]  /*4400*/  FMNMX.FTZ R4, R25, R4, !PT ;  /* 0x0000000419047209 */ /* 0x000fe40007810000 */
[----:B0-----:R-:W-:Y:S01]  /*4410*/  FADD.FTZ R42, R172, R33 ;  /* 0x00000021ac2a7221 */ /* 0x001fe20000010000 */
[----:B-1----:R-:W-:Y:S02]  /*4420*/  F2FP.BF16.F32.PACK_AB R172, R99, R172 ;  /* 0x000000ac63ac723e */ /* 0x002fe400000010ff */
[----:B------:R-:W-:Y:S01]  /*4430*/  FMNMX.FTZ R4, R123, R4, !PT ;  /* 0x000000047b047209 */ /* 0x000fe20007810000 */
[----:B------:R-:W0:Y:S01]  /*4440*/  MUFU.EX2 R103, R103 ;  /* 0x0000006700677308 */ /* 0x000e220000000800 */
[----:B------:R-:W-:-:S03]  /*4450*/  FADD.FTZ R33, R99, R42 ;  /* 0x0000002a63217221 */ /* 0x000fc60000010000 */
[----:B------:R-:W1:Y:S01]  /*4460*/  SHFL.BFLY PT, R119, R4, 0x2, 0x1f ;  /* 0x0c401f0004777f89 */ /* 0x000e6200000e0000 */
[----:B--2---:R-:W-:Y:S01]  /*4470*/  FADD.FTZ R42, R174, R33 ;  /* 0x00000021ae2a7221 */ /* 0x004fe20000010000 */
[C---:B---3--:R-:W-:Y:S02]  /*4480*/  F2FP.BF16.F32.PACK_AB R174, R101.reuse, R174 ;  /* 0x000000ae65ae723e */ /* 0x048fe400000010ff */
[----:B------:R-:W2:Y:S01]  /*4490*/  MUFU.EX2 R170, R170 ;  /* 0x000000aa00aa7308 */ /* 0x000ea20000000800 */
[----:B------:R-:W-:-:S07]  /*44a0*/  FADD.FTZ R33, R101, R42 ;  /* 0x0000002a65217221 */ /* 0x000fce0000010000 */
[----:B------:R-:W3:Y:S08]  /*44b0*/  MUFU.EX2 R105, R105 ;  /* 0x0000006900697308 */ /* 0x000ef00000000800 */
[----:B------:R4:W-:Y:S01]  /*44c0*/  MUFU.EX2 R158, R35 ;  /* 0x00000023009e7308 */ /* 0x0009e20000000800 */
[----:B-1----:R-:W-:-:S07]  /*44d0*/  FMNMX.FTZ R119, R4, R119, !PT ;  /* 0x0000007704777209 */ /* 0x002fce0007810000 */
[----:B------:R-:W1:Y:S01]  /*44e0*/  MUFU.EX2 R164, R164 ;  /* 0x000000a400a47308 */ /* 0x000e620000000800 */
[----:B------:R-:W1:Y:S01]  /*44f0*/  SHFL.BFLY PT, R10, R119, 0x1, 0x1f ;  /* 0x0c201f00770a7f89 */ /* 0x000e6200000e0000 */
[----:B----4-:R-:W-:-:S04]  /*4500*/  @P2 IMAD.HI.U32 R35, R23, R44, RZ ;  /* 0x0000002c17232227 */ /* 0x010fc800078e00ff */
[----:B-----5:R-:W-:Y:S01]  /*4510*/  FADD.FTZ R44, R168, R33 ;  /* 0x00000021a82c7221 */ /* 0x020fe20000010000 */
[----:B0-----:R-:W-:-:S03]  /*4520*/  F2FP.BF16.F32.PACK_AB R168, R103, R168 ;  /* 0x000000a867a8723e */ /* 0x001fc600000010ff */
[----:B------:R-:W-:Y:S01]  /*4530*/  FADD.FTZ R33, R103, R44 ;  /* 0x0000002c67217221 */ /* 0x000fe20000010000 */
[----:B------:R-:W0:Y:S01]  /*4540*/  MUFU.EX2 R21, R21 ;  /* 0x0000001500157308 */ /* 0x000e220000000800 */
[----:B------:R-:W-:Y:S02]  /*4550*/  @P2 SHF.R.U32.HI R23, RZ, R46, R35 ;  /* 0x0000002eff172219 */ /* 0x000fe40000011623 */
[----:B--2---:R-:W-:Y:S01]  /*4560*/  FADD.FTZ R44, R170, R33 ;  /* 0x00000021aa2c7221 */ /* 0x004fe20000010000 */
[C---:B---3--:R-:W-:Y:S02]  /*4570*/  F2FP.BF16.F32.PACK_AB R170, R105.reuse, R170 ;  /* 0x000000aa69aa723e */ /* 0x048fe400000010ff */
[----:B------:R-:W-:Y:S02]  /*4580*/  IMAD.IADD R35, R88, 0x1, R23 ;  /* 0x0000000158237824 */ /* 0x000fe400078e0217 */
[----:B------:R-:W-:Y:S01]  /*4590*/  FADD.FTZ R33, R105, R44 ;  /* 0x0000002c69217221 */ /* 0x000fe20000010000 */
[----:B------:R-:W2:Y:S01]  /*45a0*/  MUFU.EX2 R121, R121 ;  /* 0x0000007900797308 */ /* 0x000ea20000000800 */
[----:B------:R-:W-:-:S02]  /*45b0*/  IMAD.IADD R14, R35, 0x1, R14 ;  /* 0x00000001230e7824 */ /* 0x000fc400078e020e */
[----:B-1----:R-:W-:-:S05]  /*45c0*/  FADD.FTZ R46, R164, R33 ;  /* 0x00000021a42e7221 */ /* 0x002fca0000010000 */
[----:B------:R-:W1:Y:S01]  /*45d0*/  MUFU.EX2 R8, R8 ;  /* 0x0000000800087308 */ /* 0x000e620000000800 */
[----:B------:R-:W-:Y:S01]  /*45e0*/  FMNMX.FTZ R10, R119, R10, !PT ;  /* 0x0000000a770a7209 */ /* 0x000fe20007810000 */
[C---:B0-----:R-:W-:Y:S01]  /*45f0*/  FADD.FTZ R46, R21.reuse, R46 ;  /* 0x0000002e152e7221 */ /* 0x041fe20000010000 */
[----:B------:R-:W-:Y:S02]  /*4600*/  F2FP.BF16.F32.PACK_AB R164, R21, R164 ;  /* 0x000000a415a4723e */ /* 0x000fe400000010ff */
[C---:B------:R-:W-:Y:S01]  /*4610*/  FSETP.NEU.FTZ.AND P4, PT, R10.reuse, -INF , PT ;  /* 0xff8000000a00780b */ /* 0x040fe20003f9d000 */
[----:B------:R-:W-:Y:S02]  /*4620*/  FMUL.FTZ R4, R10, R12 ;  /* 0x0000000c0a047220 */ /* 0x000fe40000410000 */
[----:B------:R-:W-:Y:S01]  /*4630*/  MUFU.EX2 R117, R117 ;  /* 0x0000007500757308 */ /* 0x000fe20000000800 */
[----:B--2---:R-:W-:Y:S02]  /*4640*/  FADD.FTZ R33, R121, R46 ;  /* 0x0000002e79217221 */ /* 0x004fe40000010000 */
[----:B------:R-:W-:-:S05]  /*4650*/  FSEL R4, R4, RZ, P4 ;  /* 0x000000ff04047208 */ /* 0x000fca0002000000 */
        /* <DEDUP_REMOVED lines=23> */
[----:B-1----:R-:W-:Y:S01]  /*47d0*/  FADD.FTZ R46, R8, R33 ;  /* 0x00000021082e7221 */ /* 0x002fe20000010000 */
[-CC-:B------:R-:W-:Y:S01]  /*47e0*/  FFMA.FTZ R73, R73, R12.reuse, -R4.reuse ;  /* 0x0000000c49497223 */ /* 0x180fe20000010804 */
[-CC-:B------:R-:W-:Y:S01]  /*47f0*/  FFMA.FTZ R75, R75, R12.reuse, -R4.reuse ;  /* 0x0000000c4b4b7223 */ /* 0x180fe20000010804 */
[-CC-:B------:R-:W-:Y:S01]  /*4800*/  FFMA.FTZ R77, R77, R12.reuse, -R4.reuse ;  /* 0x0000000c4d4d7223 */ /* 0x180fe20000010804 */
[-CC-:B------:R-:W-:Y:S01]  /*4810*/  FFMA.FTZ R79, R79, R12.reuse, -R4.reuse ;  /* 0x0000000c4f4f7223 */ /* 0x180fe20000010804 */
[-CC-:B------:R-:W-:Y:S01]  /*4820*/  FFMA.FTZ R81, R81, R12.reuse, -R4.reuse ;  /* 0x0000000c51517223 */ /* 0x180fe20000010804 */
[-CC-:B------:R-:W-:Y:S01]  /*4830*/  FFMA.FTZ R83, R83, R12.reuse, -R4.reuse ;  /* 0x0000000c53537223 */ /* 0x180fe20000010804 */
[----:B------:R-:W1:Y:S01]  /*4840*/  MUFU.EX2 R20, R41 ;  /* 0x0000002900147308 */ /* 0x000e620000000800 */
[----:B0-----:R-:W-:Y:S01]  /*4850*/  FADD.FTZ R38, R0, R37 ;  /* 0x0000002500267221 */ /* 0x001fe20000010000 */
[-CC-:B------:R-:W-:Y:S01]  /*4860*/  FFMA.FTZ R85, R85, R12.reuse, -R4.reuse ;  /* 0x0000000c55557223 */ /* 0x180fe20000010804 */
[-CC-:B------:R-:W-:Y:S01]  /*4870*/  FFMA.FTZ R89, R89, R12.reuse, -R4.reuse ;  /* 0x0000000c59597223 */ /* 0x180fe20000010804 */
[-CC-:B------:R-:W-:Y:S01]  /*4880*/  FFMA.FTZ R87, R87, R12.reuse, -R4.reuse ;  /* 0x0000000c57577223 */ /* 0x180fe20000010804 */
[-CC-:B------:R-:W-:Y:S01]  /*4890*/  FFMA.FTZ R125, R125, R12.reuse, -R4.reuse ;  /* 0x0000000c7d7d7223 */ /* 0x180fe20000010804 */
[-CC-:B------:R-:W-:Y:S01]  /*48a0*/  FFMA.FTZ R25, R25, R12.reuse, -R4.reuse ;  /* 0x0000000c19197223 */ /* 0x180fe20000010804 */
[----:B------:R-:W-:Y:S01]  /*48b0*/  FFMA.FTZ R123, R123, R12, -R4 ;  /* 0x0000000c7b7b7223 */ /* 0x000fe20000010804 */
[----:B------:R-:W0:Y:S01]  /*48c0*/  MUFU.EX2 R43, R43 ;  /* 0x0000002b002b7308 */ /* 0x000e220000000800 */
[----:B--2---:R-:W-:Y:S01]  /*48d0*/  FADD.FTZ R3, R39, R38 ;  /* 0x0000002627037221 */ /* 0x004fe20000010000 */
[----:B------:R-:W-:Y:S01]  /*48e0*/  FADD.FTZ R33, R117, R46 ;  /* 0x0000002e75217221 */ /* 0x000fe20000010000 */
[----:B------:R-:W-:-:S02]  /*48f0*/  F2FP.BF16.F32.PACK_AB R166, R8, R121 ;  /* 0x0000007908a6723e */ /* 0x000fc400000010ff */
[----:B------:R-:W-:-:S03]  /*4900*/  F2FP.BF16.F32.PACK_AB R181, R37, R0 ;  /* 0x0000000025b5723e */ /* 0x000fc600000010ff */
        /* <DEDUP_REMOVED lines=59> */
[----:B--2---:R-:W-:-:S04]  /*4cc0*/  FADD.FTZ R23, R31, R48 ;  /* 0x000000301f177221 */ /* 0x004fc80000010000 */
[C---:B------:R-:W-:Y:S01]  /*4cd0*/  FADD.FTZ R48, R158.reuse, R23 ;  /* 0x000000179e307221 */ /* 0x040fe20000010000 */
[----:B------:R-:W-:Y:S02]  /*4ce0*/  F2FP.BF16.F32.PACK_AB R158, R158, R31 ;  /* 0x0000001f9e9e723e */ /* 0x000fe400000010ff */
        /* <DEDUP_REMOVED lines=30> */
[----:B------:R-:W-:Y:S01]  /*4ed0*/  F2FP.BF16.F32.PACK_AB R153, R8, R87 ;  /* 0x000000570899723e */ /* 0x000fe200000010ff */
[----:B------:R-:W-:Y:S02]  /*4ee0*/  VIADD R8, R22, 0xfffffffe ;  /* 0xfffffffe16087836 */ /* 0x000fe40000000000 */
[----:B--2---:R-:W-:-:S04]  /*4ef0*/  FADD.FTZ R3, R25, R20 ;  /* 0x0000001419037221 */ /* 0x004fc80000010000 */
[C---:B-1----:R-:W-:Y:S01]  /*4f00*/  FADD.FTZ R3, R0.reuse, R3 ;  /* 0x0000000300037221 */ /* 0x042fe20000010000 */
[----:B------:R-:W-:Y:S01]  /*4f10*/  F2FP.BF16.F32.PACK_AB R155, R0, R25 ;  /* 0x00000019009b723e */ /* 0x000fe200000010ff */
        /* <DEDUP_REMOVED lines=11> */
.L_x_7218:
[----:B------:R-:W-:-:S13]  /*4fd0*/  ISETP.NE.AND P4, PT, R15, 0x1, PT ;  /* 0x000000010f00780c */ /* 0x000fda0003f85270 */
[----:B------:R-:W0:Y:S02]  /*4fe0*/  @P4 LDC.64 R20, c[0x0][0x9e8] ;  /* 0x00027a00ff144b82 */ /* 0x000e240000000a00 */
[----:B0-----:R-:W-:-:S05]  /*4ff0*/  @P4 IMAD.HI.U32 R20, R0, R20, RZ ;  /* 0x0000001400144227 */ /* 0x001fca00078e00ff */
[----:B------:R-:W-:-:S07]  /*5000*/  @P4 SHF.R.U32.HI R0, RZ, R21, R20 ;  /* 0x00000015ff004219 */ /* 0x000fce0000011614 */
.L_x_7219:
[----:B------:R-:W-:-:S05]  /*5010*/  IMAD R15, R0, R15, R15 ;  /* 0x0000000f000f7224 */ /* 0x000fca00078e020f */
[----:B------:R-:W-:-:S07]  /*5020*/  VIMNMX R14, R14, R15, PT ;  /* 0x0000000f0e0e7248 */ /* 0x000fce0003fe0100 */
.L_x_7217:
[----:B------:R-:W-:Y:S01]  /*5030*/  SHF.R.S32.HI R13, RZ, 0x1f, R14 ;  /* 0x0000001fff0d7819 */ /* 0x000fe2000001140e */
[----:B------:R-:W-:Y:S01]  /*5040*/  UMOV UR4, URZ ;  /* 0x0000003f00047c82 */ /* 0x000fe20008000000 */
[----:B------:R-:W-:Y:S01]  /*5050*/  IMAD.MOV.U32 R0, RZ, RZ, RZ ;  /* 0x000000ffff007224 */ /* 0x000fe200078e00ff */
[----:B------:R-:W-:Y:S02]  /*5060*/  CS2R R150, SRZ ;  /* 0x0000000000967805 */ /* 0x000fe4000001ff00 */
[----:B------:R-:W-:Y:S02]  /*5070*/  LEA.HI R13, R13, R14, RZ, 0x7 ;  /* 0x0000000e0d0d7211 */ /* 0x000fe400078f38ff */
[----:B------:R-:W-:Y:S02]  /*5080*/  CS2R R148, SRZ ;  /* 0x0000000000947805 */ /* 0x000fe4000001ff00 */
[----:B------:R-:W-:Y:S02]  /*5090*/  CS2R R146, SRZ ;  /* 0x0000000000927805 */ /* 0x000fe4000001ff00 */
[----:B------:R-:W-:-:S02]  /*50a0*/  CS2R R144, SRZ ;  /* 0x0000000000907805 */ /* 0x000fc4000001ff00 */
[----:B------:R-:W-:Y:S02]  /*50b0*/  SHF.R.S32.HI R14, RZ, 0x7, R13 ;  /* 0x00000007ff0e7819 */ /* 0x000fe4000001140d */
[----:B------:R-:W-:Y:S02]  /*50c0*/  CS2R R142, SRZ ;  /* 0x00000000008e7805 */ /* 0x000fe4000001ff00 */
[----:B------:R-:W-:Y:S02]  /*50d0*/  CS2R R140, SRZ ;  /* 0x00000000008c7805 */ /* 0x000fe4000001ff00 */
[----:B------:R-:W-:Y:S02]  /*50e0*/  CS2R R138, SRZ ;  /* 0x00000000008a7805 */ /* 0x000fe4000001ff00 */
[----:B------:R-:W-:Y:S02]  /*50f0*/  VIMNMX R13, R17, R14, !PT ;  /* 0x0000000e110d7248 */ /* 0x000fe40007fe0100 */
[----:B------:R-:W-:-:S02]  /*5100*/  CS2R R136, SRZ ;  /* 0x0000000000887805 */ /* 0x000fc4000001ff00 */
[----:B------:R-:W-:Y:S02]  /*5110*/  CS2R R134, SRZ ;  /* 0x0000000000867805 */ /* 0x000fe4000001ff00 */
[----:B------:R-:W-:Y:S02]  /*5120*/  CS2R R132, SRZ ;  /* 0x0000000000847805 */ /* 0x000fe4000001ff00 */
        /* <DEDUP_REMOVED lines=24> */
[----:B------:R-:W-:Y:S01]  /*52b0*/  IMAD.MOV.U32 R14, RZ, RZ, RZ ;  /* 0x000000ffff0e7224 */ /* 0x000fe200078e00ff */
[----:B------:R-:W-:Y:S01]  /*52c0*/  UMOV UR7, URZ ;  /* 0x0000003f00077c82 */ /* 0x000fe20008000000 */
[----:B------:R-:W-:Y:S01]  /*52d0*/  IMAD.MOV.U32 R151, RZ, RZ, RZ ;  /* 0x000000ffff977224 */ /* 0x000fe200078e00ff */
[----:B------:R-:W-:Y:S01]  /*52e0*/  ULDC UR46, c[0x0][0x9e4] ;  /* 0x00027900002e7ab9 */ /* 0x000fe20000000800 */
[----:B------:R-:W-:Y:S01]  /*52f0*/  ULDC UR38, c[0x0][0x2f0] ;  /* 0x0000bc0000267ab9 */ /* 0x000fe20000000800 */
[----:B------:R-:W-:Y:S01]  /*5300*/  ULDC UR47, c[0x0][0x9d8] ;  /* 0x00027600002f7ab9 */ /* 0x000fe20000000800 */
[----:B------:R-:W-:-:S05]  /*5310*/  ULDC UR39, c[0x0][0x9e0] ;  /* 0x0002780000277ab9 */ /* 0x000fca0000000800 */
.L_x_7237:
[----:B------:R-:W-:Y:S01]  /*5320*/  UIADD3 UR4, UR7, 0x1, URZ ;  /* 0x0000000107047890 */ /* 0x000fe2000fffe03f */
[----:B------:R-:W-:-:S03]  /*5330*/  ISETP.NE.AND P4, PT, RZ, UR37, PT ;  /* 0x00000025ff007c0c */ /* 0x000fc6000bf85270 */
[----:B------:R-:W-:-:S04]  /*5340*/  UISETP.NE.AND UP0, UPT, UR4, 0x2, UPT ;  /* 0x000000020400788c */ /* 0x000fc8000bf05270 */
[----:B------:R-:W-:Y:S02]  /*5350*/  USEL UR10, URZ, 0x1, UP0 ;  /* 0x000000013f0a7887 */ /* 0x000fe40008000000 */
[----:B------:R-:W-:-:S04]  /*5360*/  USEL UR4, UR4, URZ, UP0 ;  /* 0x0000003f04047287 */ /* 0x000fc80008000000 */
[----:B------:R-:W-:Y:S01]  /*5370*/  LOP3.LUT R0, R14, UR10, RZ, 0x3c, !PT ;  /* 0x0000000a0e007c12 */ /* 0x000fe2000f8e3cff */
[----:B------:R-:W-:Y:S07]  /*5380*/  @P4 BRA `(.L_x_7221) ;  /* 0x0000000000284947 */ /* 0x000fee0003800000 */
[----:B------:R-:W-:Y:S05]  /*5390*/  @!P0 BRA `(.L_x_7222) ;  /* 0x0000000000048947 */ /* 0x000fea0003800000 */
[----:B------:R-:W-:Y:S01]  /*53a0*/  BPT.TRAP 0x1 ;  /* 0x000000040000795c */ /* 0x000fe20000300000 */
.L_x_7222:
[----:B------:R-:W-:Y:S01]  /*53b0*/  ULEA UR10, UR4, UR36, 0x3 ;  /* 0x00000024040a7291 */ /* 0x000fe2000f8e183f */
[----:B------:R-:W-:-:S08]  /*53c0*/  SHF.L.U32 R11, R0, 0x1f, RZ ;  /* 0x0000001f000b7819 */ /* 0x000fd000000006ff */
[----:B------:R0:W1:Y:S01]  /*53d0*/  SYNCS.PHASECHK.TRANS64.TRYWAIT P5, [UR10+0x28830], R11 ;  /* 0x0288300bff0075a7 */ /* 0x00006200080a014a */
[----:B------:R-:W-:Y:S05]  /*53e0*/  @!P0 BRA `(.L_x_7223) ;  /* 0x0000000000048947 */ /* 0x000fea0003800000 */
[----:B------:R-:W-:Y:S01]  /*53f0*/  BPT.TRAP 0x1 ;  /* 0x000000040000795c */ /* 0x000fe20000300000 */
.L_x_7223:
[----:B-1----:R-:W-:Y:S05]  /*5400*/  @P5 BRA `(.L_x_7221) ;  /* 0x0000000000085947 */ /* 0x002fea0003800000 */
[----:B------:R-:W1:Y:S02]  /*5410*/  SYNCS.PHASECHK.TRANS64.TRYWAIT P5, [UR10+0x28830], R11 ;  /* 0x0288300bff0075a7 */ /* 0x000e6400080a014a */
[----:B-1----:R-:W-:Y:S05]  /*5420*/  @!P5 BRA `(.L_x_7224) ;  /* 0x000000f800d8d947 */ /* 0x002fea0003800000 */
.L_x_7221:
[----:B01----:R-:W-:Y:S01]  /*5430*/  VIADD R11, R19, 0x8 ;  /* 0x00000008130b7836 */ /* 0x003fe20000000000 */
[----:B------:R-:W-:Y:S01]  /*5440*/  R2UR UR40, R6 ;  /* 0x00000000062872ca */ /* 0x000fe200000e0000 */
[----:B------:R-:W-:Y:S01]  /*5450*/  ULEA UR42, UR4, UR6, 0xb ;  /* 0x00000006042a7291 */ /* 0x000fe2000f8e583f */
[----:B------:R-:W-:Y:S01]  /*5460*/  R2UR UR41, R7 ;  /* 0x00000000072972ca */ /* 0x000fe200000e0000 */
[----:B------:R-:W-:Y:S01]  /*5470*/  UMOV UR43, 0x40000040 ;  /* 0x40000040002b7882 */ /* 0x000fe20000000000 */
[----:B------:R0:W-:Y:S01]  /*5480*/  BAR.SYNC.DEFER_BLOCKING R11, 0x100 ;  /* 0x0004000b0000751d */ /* 0x0001e20000010000 */
[----:B------:R-:W-:Y:S02]  /*5490*/  UIADD3 UR34, UR42, 0x2, URZ ;  /* 0x000000022a227890 */ /* 0x000fe4000fffe03f */
[----:B------:R-:W-:Y:S02]  /*54a0*/  UIADD3 UR30, UR42, 0x4, URZ ;  /* 0x000000042a1e7890 */ /* 0x000fe4000fffe03f */
[----:B------:R-:W-:Y:S01]  /*54b0*/  UIADD3 UR26, UR42, 0x6, URZ ;  /* 0x000000062a1a7890 */ /* 0x000fe2000fffe03f */
[----:B------:R-:W-:Y:S01]  /*54c0*/  UMOV UR35, 0x40000040 ;  /* 0x4000004000237882 */ /* 0x000fe20000000000 */
[----:B------:R-:W-:Y:S01]  /*54d0*/  UMOV UR31, 0x40000040 ;  /* 0x40000040001f7882 */ /* 0x000fe20000000000 */
[----:B------:R-:W-:Y:S01]  /*54e0*/  UMOV UR27, 0x40000040 ;  /* 0x40000040001b7882 */ /* 0x000fe20000000000 */
        /* <DEDUP_REMOVED lines=8> */
[----:B------:R-:W-:-:S06]  /*5570*/  WARPGROUP.ARRIVE ;  /* 0x00000000000079c5 */ /* 0x000fcc0000000000 */
[----:B------:R-:W-:Y:S03]  /*5580*/  HGMMA.64x128x16.F32.BF16 R24, gdesc[UR40], RZ, !UPT, gsb0 ;  /* 0x01e00000281879f0 */ /* 0x000fe6000c0018ff */
        /* <DEDUP_REMOVED lines=22> */
[----:B0-----:R-:W-:Y:S05]  /*56f0*/  @P4 BRA `(.L_x_7225) ;  /* 0x0000000000284947 */ /* 0x001fea0003800000 */
[----:B------:R-:W-:Y:S05]  /*5700*/  @!P0 BRA `(.L_x_7226) ;  /* 0x0000000000048947 */ /* 0x000fea0003800000 */
[----:B------:R-:W-:Y:S01]  /*5710*/  BPT.TRAP 0x1 ;  /* 0x000000040000795c */ /* 0x000fe20000300000 */
.L_x_7226:
[----:B------:R-:W-:Y:S01]  /*5720*/  ULEA UR10, UR7, UR36, 0x3 ;  /* 0x00000024070a7291 */ /* 0x000fe2000f8e183f */
[----:B------:R-:W-:-:S08]  /*5730*/  SHF.L.U32 R11, R14, 0x1f, RZ ;  /* 0x0000001f0e0b7819 */ /* 0x000fd000000006ff */
[----:B------:R0:W1:Y:S01]  /*5740*/  SYNCS.PHASECHK.TRANS64.TRYWAIT P4, [UR10+0x28850], R11 ;  /* 0x0288500bff0075a7 */ /* 0x000062000808014a */
[----:B------:R-:W-:Y:S05]  /*5750*/  @!P0 BRA `(.L_x_7227) ;  /* 0x0000000000048947 */ /* 0x000fea0003800000 */
[----:B------:R-:W-:Y:S01]  /*5760*/  BPT.TRAP 0x1 ;  /* 0x000000040000795c */ /* 0x000fe20000300000 */
.L_x_7227:
[----:B-1----:R-:W-:Y:S05]  /*5770*/  @P4 BRA `(.L_x_7225) ;  /* 0x0000000000084947 */ /* 0x002fea0003800000 */
[----:B------:R-:W1:Y:S02]  /*5780*/  SYNCS.PHASECHK.TRANS64.TRYWAIT P4, [UR10+0x28850], R11 ;  /* 0x0288500bff0075a7 */ /* 0x000e64000808014a */
[----:B-1----:R-:W-:Y:S05]  /*5790*/  @!P4 BRA `(.L_x_7228) ;  /* 0x000000f80014c947 */ /* 0x002fea0003800000 */
.L_x_7225:
[----:B------:R-:W-:Y:S01]  /*57a0*/  UIADD3 UR10, UR36, 0x400, URZ ;  /* 0x00000400240a7890 */ /* 0x000fe2000fffe03f */
[----:B------:R-:W-:Y:S01]  /*57b0*/  WARPGROUP.ARRIVE ;  /* 0x00000000000079c5 */ /* 0x000fe20000000000 */
[----:B------:R-:W-:Y:S01]  /*57c0*/  UMOV UR11, 0x40000040 ;  /* 0x40000040000b7882 */ /* 0x000fe20000000000 */
[----:B------:R-:W-:Y:S01]  /*57d0*/  UMOV UR15, 0x40000040 ;  /* 0x40000040000f7882 */ /* 0x000fe20000000000 */
[----:B------:R-:W-:Y:S01]  /*57e0*/  USHF.R.U32.HI UR10, URZ, 0x4, UR10 ;  /* 0x000000043f0a7899 */ /* 0x000fe2000801160a */
[----:B------:R-:W-:Y:S01]  /*57f0*/  FMUL.FTZ R21, R34, UR47 ;  /* 0x0000002f22157c20 */ /* 0x000fe20008410000 */
[----:B------:R-:W-:Y:S01]  /*5800*/  FMUL.FTZ R34, R54, UR47 ;  /* 0x0000002f36227c20 */ /* 0x000fe20008410000 */
[----:B01----:R-:W0:Y:S01]  /*5810*/  @P2 LDC R11, c[0x0][0x450] ;  /* 0x00011400ff0b2b82 */ /* 0x003e220000000800 */
[----:B------:R-:W-:Y:S01]  /*5820*/  ULOP3.LUT UR10, UR10, 0x3fff, URZ, 0xc0, !UPT ;  /* 0x00003fff0a0a7892 */ /* 0x000fe2000f8ec03f */
[----:B------:R-:W-:Y:S01]  /*5830*/  FMUL.FTZ R22, R35, UR47 ;  /* 0x0000002f23167c20 */ /* 0x000fe20008410000 */
[----:B------:R-:W-:Y:S01]  /*5840*/  FMUL.FTZ R35, R55, UR47 ;  /* 0x0000002f37237c20 */ /* 0x000fe20008410000 */
[----:B------:R-:W-:Y:S01]  /*5850*/  FMUL.FTZ R14, R26, UR47 ;  /* 0x0000002f1a0e7c20 */ /* 0x000fe20008410000 */
[----:B------:R-:W-:Y:S01]  /*5860*/  ULOP3.LUT UR10, UR10, 0x4000000, URZ, 0xfc, !UPT ;  /* 0x040000000a0a7892 */ /* 0x000fe2000f8efc3f */
[----:B------:R-:W-:-:S02]  /*5870*/  IMAD.U32 R55, RZ, RZ, UR4 ;  /* 0x00000004ff377e24 */ /* 0x000fc4000f8e00ff */
[----:B------:R-:W-:Y:S01]  /*5880*/  FMUL.FTZ R26, R43, UR47 ;  /* 0x0000002f2b1a7c20 */ /* 0x000fe20008410000 */
[----:B------:R-:W1:Y:S01]  /*5890*/  @P2 LDC R54, c[0x0][0x44c] ;  /* 0x00011300ff362b82 */ /* 0x000e620000000800 */
[----:B------:R-:W-:Y:S01]  /*58a0*/  ULEA UR10, UR7, UR10, 0xb ;  /* 0x0000000a070a7291 */ /* 0x000fe2000f8e583f */
[----:B------:R-:W-:Y:S01]  /*58b0*/  FMUL.FTZ R43, R66, UR47 ;  /* 0x0000002f422b7c20 */ /* 0x000fe20008410000 */
[----:B------:R-:W-:Y:S02]  /*58c0*/  IMAD.MOV.U32 R66, RZ, RZ, R5 ;  /* 0x000000ffff427224 */ /* 0x000fe400078e0005 */
[----:B------:R-:W-:Y:S01]  /*58d0*/  FMUL.FTZ R23, R39, UR47 ;  /* 0x0000002f27177c20 */ /* 0x000fe20008410000 */
[----:B------:R-:W-:Y:S01]  /*58e0*/  UIADD3 UR14, UR10, 0x80, URZ ;  /* 0x000000800a0e7890 */ /* 0x000fe2000fffe03f */
[----:B------:R-:W-:Y:S01]  /*58f0*/  FMUL.FTZ R39, R59, UR47 ;  /* 0x0000002f3b277c20 */ /* 0x000fe20008410000 */
[----:B------:R-:W-:Y:S01]  /*5900*/  FMUL.FTZ R59, R61, UR47 ;  /* 0x0000002f3d3b7c20 */ /* 0x000fe20008410000 */
[----:B------:R-:W-:Y:S01]  /*5910*/  FMUL.FTZ R12, R27, UR47 ;  /* 0x0000002f1b0c7c20 */ /* 0x000fe20008410000 */
[----:B------:R-:W-:Y:S01]  /*5920*/  FMUL.FTZ R15, R30, UR47 ;  /* 0x0000002f1e0f7c20 */ /* 0x000fe20008410000 */
[----:B------:R-:W-:Y:S01]  /*5930*/  HGMMA.64x128x16.F32.BF16 R88, R180, gdesc[UR8].tnspB, R88, gsb0 ;  /* 0x41e00008b4587df0 */ /* 0x000fe20008001858 */
        /* <DEDUP_REMOVED lines=13> */
[----:B-1----:R-:W-:-:S04]  /*5a10*/  @P2 IMAD.HI.U32 R54, R5, R54, RZ ;  /* 0x0000003605362227 */ /* 0x002fc800078e00ff */
[----:B------:R-:W-:Y:S01]  /*5a20*/  FMUL.FTZ R57, R57, UR47 ;  /* 0x0000002f39397c20 */ /* 0x000fe20008410000 */
[----:B------:R-:W-:Y:S01]  /*5a30*/  FMUL.FTZ R72, R72, UR47 ;  /* 0x0000002f48487c20 */ /* 0x000fe20008410000 */
[----:B------:R-:W-:Y:S01]  /*5a40*/  FMUL.FTZ R47, R75, UR47 ;  /* 0x0000002f4b2f7c20 */ /* 0x000fe20008410000 */
[----:B------:R-:W-:Y:S01]  /*5a50*/  FMUL.FTZ R76, R76, UR47 ;  /* 0x0000002f4c4c7c20 */ /* 0x000fe20008410000 */
[----:B0-----:R-:W-:Y:S01]  /*5a60*/  @P2 SHF.R.U32.HI R66, RZ, R11, R54 ;  /* 0x0000000bff422219 */ /* 0x001fe20000011636 */
[----:B------:R-:W-:Y:S01]  /*5a70*/  FMUL.FTZ R50, R78, UR47 ;  /* 0x0000002f4e327c20 */ /* 0x000fe20008410000 */
[----:B------:R-:W-:Y:S01]  /*5a80*/  @!P1 LEA R54, R55, UR36, 0x3 ;  /* 0x0000002437369c11 */ /* 0x000fe2000f8e18ff */
[----:B------:R-:W0:Y:S01]  /*5a90*/  LDC R11, c[0x0][0x288] ;  /* 0x0000a200ff0b7b82 */ /* 0x000e220000000800 */
[----:B------:R-:W-:Y:S01]  /*5aa0*/  FMUL.FTZ R51, R79, UR47 ;  /* 0x0000002f4f337c20 */ /* 0x000fe20008410000 */
[----:B------:R-:W-:Y:S01]  /*5ab0*/  FMUL.FTZ R80, R80, UR47 ;  /* 0x0000002f50507c20 */ /* 0x000fe20008410000 */
[----:B------:R-:W-:Y:S01]  /*5ac0*/  FMUL.FTZ R84, R84, UR47 ;  /* 0x0000002f54547c20 */ /* 0x000fe20008410000 */
[----:B------:R-:W-:-:S02]  /*5ad0*/  @!P1 VIADD R54, R54, 0x28840 ;  /* 0x0002884036369836 */ /* 0x000fc40000000000 */
[----:B------:R-:W-:Y:S01]  /*5ae0*/  FMUL.FTZ R73, R73, UR47 ;  /* 0x0000002f49497c20 */ /* 0x000fe20008410000 */
[----:B------:R-:W-:Y:S01]  /*5af0*/  FMUL.FTZ R77, R77, UR47 ;  /* 0x0000002f4d4d7c20 */ /* 0x000fe20008410000 */
[----:B------:R-:W-:Y:S01]  /*5b00*/  FMUL.FTZ R81, R81, UR47 ;  /* 0x0000002f51517c20 */ /* 0x000fe20008410000 */
[----:B------:R-:W-:Y:S01]  /*5b10*/  FMUL.FTZ R85, R85, UR47 ;  /* 0x0000002f55557c20 */ /* 0x000fe20008410000 */
[----:B------:R-:W-:Y:S01]  /*5b20*/  @!P1 PRMT R55, RZ, 0x654, R54 ;  /* 0x00000654ff379816 */ /* 0x000fe20000000036 */
[----:B------:R-:W-:Y:S01]  /*5b30*/  FMUL.FTZ R86, R86, UR47 ;  /* 0x0000002f56567c20 */ /* 0x000fe20008410000 */
        /* <DEDUP_REMOVED lines=17> */
[----:B------:R-:W-:Y:S01]  /*5c50*/  HGMMA.64x128x16.F32.BF16 R88, R176, gdesc[UR12].tnspB, R88, gsb0 ;  /* 0x41e0000cb0587df0 */ /* 0x000fe20008001858 */
        /* <DEDUP_REMOVED lines=20> */
[----:B------:R-:W-:-:S02]  /*5da0*/  WARPGROUP.DEPBAR.LE gsb0, 0x0 ;  /* 0x00008000000079c5 */ /* 0x000fc40000010000 */
[----:B------:R-:W-:-:S05]  /*5db0*/  WARPGROUP.ARRIVE ;  /* 0x00000000000079c5 */ /* 0x000fca0000000000 */
[----:B------:R0:W0:Y:S01]  /*5dc0*/  MUFU.TANH R54, R86 ;  /* 0x0000005600367308 */ /* 0x0000220000002400 */
        /* <DEDUP_REMOVED lines=9> */
[----:B------:R-:W-:Y:S01]  /*5e60*/  WARPGROUP.ARRIVE ;  /* 0x00000000000079c5 */ /* 0x000fe20000000000 */
[----:B------:R-:W-:Y:S01]  /*5e70*/  FMUL.FTZ R168, R53, UR47 ;  /* 0x0000002f35a87c20 */ /* 0x000fe20008410000 */
[----:B------:R-:W-:Y:S02]  /*5e80*/  FMUL.FTZ R53, R82, UR47 ;  /* 0x0000002f52357c20 */ /* 0x000fe40008410000 */
[----:B------:R0:W0:Y:S03]  /*5e90*/  MUFU.TANH R82, R85 ;  /* 0x0000005500527308 */ /* 0x0000260000002400 */
[----:B------:R-:W-:Y:S01]  /*5ea0*/  HGMMA.64x128x16.F32.BF16 R88, R164, gdesc[UR12].tnspB, R88, gsb0 ;  /* 0x41e0000ca4587df0 */ /* 0x000fe20008001858 */
[----:B------:R-:W-:Y:S01]  /*5eb0*/  UIADD3 UR14, UR10, 0x280, URZ ;  /* 0x000002800a0e7890 */ /* 0x000fe2000fffe03f */
[----:B------:R-:W-:-:S03]  /*5ec0*/  UMOV UR15, 0x40000040 ;  /* 0x40000040000f7882 */ /* 0x000fc60000000000 */
[----:B------:R-:W0:Y:S08]  /*5ed0*/  MUFU.TANH R168, R168 ;  /* 0x000000a800a87308 */ /* 0x000e300000002400 */
[----:B------:R-:W0:Y:S01]  /*5ee0*/  MUFU.TANH R53, R53 ;  /* 0x0000003500357308 */ /* 0x000e220000002400 */
[----:B------:R-:W-:Y:S02]  /*5ef0*/  WARPGROUP.DEPBAR.LE gsb0, 0x0 ;  /* 0x00008000000079c5 */ /* 0x000fe40000010000 */
[----:B------:R-:W-:Y:S01]  /*5f00*/  WARPGROUP.ARRIVE ;  /* 0x00000000000079c5 */ /* 0x000fe20000000000 */
[----:B------:R-:W-:Y:S01]  /*5f10*/  FMUL.FTZ R164, R24, UR47 ;  /* 0x0000002f18a47c20 */ /* 0x000fe20008410000 */
[----:B------:R-:W-:Y:S01]  /*5f20*/  FMUL.FTZ R24, R38, UR47 ;  /* 0x0000002f26187c20 */ /* 0x000fe20008410000 */
[----:B------:R-:W-:Y:S01]  /*5f30*/  FMUL.FTZ R38, R58, UR47 ;  /* 0x0000002f3a267c20 */ /* 0x000fe20008410000 */
[----:B------:R-:W-:Y:S01]  /*5f40*/  FMUL.FTZ R58, R60, UR47 ;  /* 0x0000002f3c3a7c20 */ /* 0x000fe20008410000 */
[----:B------:R-:W-:Y:S01]  /*5f50*/  IADD3 R60, -R19, 0xb, RZ ;  /* 0x0000000b133c7810 */ /* 0x000fe20007ffe1ff */
[----:B------:R-:W-:Y:S01]  /*5f60*/  HGMMA.64x128x16.F32.BF16 R88, R160, gdesc[UR12].tnspB, R88, gsb0 ;  /* 0x41e0000ca0587df0 */ /* 0x000fe20008001858 */
[----:B------:R-:W-:Y:S01]  /*5f70*/  UIADD3 UR14, UR10, 0x300, URZ ;  /* 0x000003000a0e7890 */ /* 0x000fe2000fffe03f */
[----:B------:R-:W-:Y:S01]  /*5f80*/  FMUL.FTZ R165, R25, UR47 ;  /* 0x0000002f19a57c20 */ /* 0x000fe20008410000 */
[----:B------:R-:W-:Y:S01]  /*5f90*/  UMOV UR15, 0x40000040 ;  /* 0x40000040000f7882 */ /* 0x000fe20000000000 */
[----:B------:R-:W-:Y:S01]  /*5fa0*/  UIADD3 UR10, UR10, 0x380, URZ ;  /* 0x000003800a0a7890 */ /* 0x000fe2000fffe03f */
        /* <DEDUP_REMOVED lines=23> */
[----:B------:R-:W-:Y:S01]  /*6120*/  WARPGROUP.ARRIVE ;  /* 0x00000000000079c5 */ /* 0x000fe20000000000 */
[----:B------:R-:W-:Y:S01]  /*6130*/  FMUL.FTZ R160, R40, UR47 ;  /* 0x0000002f28a07c20 */ /* 0x000fe20008410000 */
[----:B------:R-:W-:Y:S01]  /*6140*/  FMUL.FTZ R40, R63, UR47 ;  /* 0x0000002f3f287c20 */ /* 0x000fe20008410000 */
[----:B------:R-:W-:Y:S01]  /*6150*/  FMUL.FTZ R63, R65, UR47 ;  /* 0x0000002f413f7c20 */ /* 0x000fe20008410000 */
[----:B------:R-:W-:Y:S01]  /*6160*/  FMUL.FTZ R161, R41, UR47 ;  /* 0x0000002f29a17c20 */ /* 0x000fe20008410000 */
[----:B------:R-:W5:Y:S01]  /*6170*/  SHFL.IDX PT, R65, R66, RZ, 0x1c1f ;  /* 0x001c1fff42417589 */ /* 0x000f6200000e0000 */
[----:B------:R-:W-:Y:S01]  /*6180*/  HGMMA.64x128x16.F32.BF16 R88, R156, gdesc[UR12].tnspB, R88, gsb0 ;  /* 0x41e0000c9c587df0 */ /* 0x000fe20008001858 */
        /* <DEDUP_REMOVED lines=20> */
[----:B------:R0:W0:Y:S01]  /*62d0*/  MUFU.TANH R156, R73 ;  /* 0x00000049009c7308 */ /* 0x0000220000002400 */
[----:B------:R-:W-:Y:S03]  /*62e0*/  HGMMA.64x128x16.F32.BF16 R88, R152, gdesc[UR8].tnspB, R88, gsb0 ;  /* 0x41e0000898587df0 */ /* 0x000fe60008001858 */
[----:B------:R-:W-:Y:S02]  /*62f0*/  WARPGROUP.DEPBAR.LE gsb0, 0x0 ;  /* 0x00008000000079c5 */ /* 0x000fe40000010000 */
[----:B------:R-:W-:Y:S01]  /*6300*/  IMAD.SHL.U32 R152, R8, 0x80, RZ ;  /* 0x0000008008987824 */ /* 0x000fe200078e00ff */
[----:B------:R0:W-:Y:S06]  /*6310*/  BAR.ARV R60, 0x100 ;  /* 0x0004003c0000751d */ /* 0x0001ec0000002000 */
[----:B------:R-:W-:Y:S01]  /*6320*/  IADD3 R61, -R152, 0x1, RZ ;  /* 0x00000001983d7810 */ /* 0x000fe20007ffe1ff */
[----:B------:R1:W-:Y:S04]  /*6330*/  @!P1 SYNCS.ARRIVE.TRANS64.RED.A1T0 RZ, [R55+URZ], RZ ;  /* 0x000000ff37ff99a7 */ /* 0x0003e8000810043f */
[----:B------:R-:W-:-:S02]  /*6340*/  IMAD R61, R2, -0x2, R61 ;  /* 0xfffffffe023d7824 */ /* 0x000fc400078e023d */
[----:B-1----:R-:W-:Y:S02]  /*6350*/  FMUL.FTZ R55, R87, UR47 ;  /* 0x0000002f57377c20 */ /* 0x002fe40008410000 */
[----:B------:R-:W-:-:S04]  /*6360*/  IMAD R68, R16, UR38, R61 ;  /* 0x0000002610447c24 */ /* 0x000fc8000f8e023d */
[----:B0-----:R-:W-:Y:S01]  /*6370*/  IMAD.IADD R68, R68, 0x1, -R11 ;  /* 0x0000000144447824 */ /* 0x001fe200078e0a0b */
[----:B------:R-:W0:Y:S03]  /*6380*/  MUFU.TANH R55, R55 ;  /* 0x0000003700377308 */ /* 0x000e260000002400 */
[C---:B------:R-:W-:Y:S02]  /*6390*/  VIADD R154, R68.reuse, UR39 ;  /* 0x00000027449a7c36 */ /* 0x040fe40008000000 */
[----:B------:R-:W-:Y:S02]  /*63a0*/  VIADD R155, R68, UR5 ;  /* 0x00000005449b7c36 */ /* 0x000fe40008000000 */
[--C-:B-----5:R-:W-:Y:S02]  /*63b0*/  IMAD.IADD R68, R154, 0x1, R65.reuse ;  /* 0x000000019a447824 */ /* 0x120fe400078e0241 */
[----:B------:R-:W-:Y:S01]  /*63c0*/  IMAD.IADD R70, R155, 0x1, R65 ;  /* 0x000000019b467824 */ /* 0x000fe200078e0241 */
[----:B--234-:R-:W-:Y:S06]  /*63d0*/  @!P3 BRA `(.L_x_7229) ;  /* 0x00000000005cb947 */ /* 0x01cfec0003800000 */
[----:B------:R-:W-:Y:S01]  /*63e0*/  IMAD R60, R16, UR38, R65 ;  /* 0x00000026103c7c24 */ /* 0x000fe2000f8e0241 */
[----:B------:R-:W-:Y:S03]  /*63f0*/  BSSY B0, `(.L_x_7230) ;  /* 0x0000011000007945 */ /* 0x000fe60003800000 */
[----:B------:R-:W-:-:S05]  /*6400*/  IMAD.IADD R65, R60, 0x1, -R11 ;  /* 0x000000013c417824 */ /* 0x000fca00078e0a0b */
        /* <DEDUP_REMOVED lines=10> */
.L_x_7231:
[----:B------:R-:W-:-:S05]  /*64b0*/  IMAD.U32 R69, RZ, RZ, UR46 ;  /* 0x0000002eff457e24 */ /* 0x000fca000f8e00ff */
[----:B------:R-:W-:-:S13]  /*64c0*/  ISETP.NE.AND P4, PT, R69, 0x1, PT ;  /* 0x000000014500780c */ /* 0x000fda0003f85270 */
[----:B------:R-:W1:Y:S02]  /*64d0*/  @P4 LDC.64 R60, c[0x0][0x9e8] ;  /* 0x00027a00ff3c4b82 */ /* 0x000e640000000a00 */
[----:B-1----:R-:W-:-:S05]  /*64e0*/  @P4 IMAD.HI.U32 R60, R65, R60, RZ ;  /* 0x0000003c413c4227 */ /* 0x002fca00078e00ff */
[----:B------:R-:W-:-:S07]  /*64f0*/  @P4 SHF.R.U32.HI R65, RZ, R61, R60 ;  /* 0x0000003dff414219 */ /* 0x000fce000001163c */
.L_x_7232:
[----:B------:R-:W-:Y:S05]  /*6500*/  BSYNC B0 ;  /* 0x0000000000007941 */ /* 0x000fea0003800000 */
.L_x_7230:
[----:B------:R-:W-:-:S04]  /*6510*/  IMAD R65, R65, R69, -R152 ;  /* 0x0000004541417224 */ /* 0x000fc800078e0a98 */
[----:B------:R-:W-:-:S05]  /*6520*/  IMAD R65, R2, -0x2, R65 ;  /* 0xfffffffe02417824 */ /* 0x000fca00078e0241 */
[----:B------:R-:W-:Y:S02]  /*6530*/  VIADDMNMX R68, R65, R69, R68, PT ;  /* 0x0000004541447246 */ /* 0x000fe40003800144 */
[----:B------:R-:W-:-:S07]  /*6540*/  VIMNMX R70, R70, R65, !PT ;  /* 0x0000004146467248 */ /* 0x000fce0007fe0100 */
.L_x_7229:
        /* <DEDUP_REMOVED lines=18> */
[----:B------:R-:W-:Y:S01]  /*6670*/  FSEL R191, R32, -INF , !P6 ;  /* 0xff80000020bf7808 */ /* 0x000fe20007000000 */
[----:B-1----:R-:W-:Y:S01]  /*6680*/  IMAD.IADD R32, R154, 0x1, R157 ;  /* 0x000000019a207824 */ /* 0x002fe200078e029d */
[----:B------:R-:W-:Y:S02]  /*6690*/  FSEL R189, R33, -INF , !P5 ;  /* 0xff80000021bd7808 */ /* 0x000fe40006800000 */
[C---:B------:R-:W-:Y:S02]  /*66a0*/  ISETP.GT.AND P6, PT, R70.reuse, 0x18, P4 ;  /* 0x000000184600780c */ /* 0x040fe400027c4270 */
[----:B------:R-:W-:Y:S02]  /*66b0*/  ISETP.GT.AND P5, PT, R70, 0x19, P4 ;  /* 0x000000194600780c */ /* 0x000fe400027a4270 */
[C---:B------:R-:W-:Y:S02]  /*66c0*/  ISETP.LT.OR P6, PT, R68.reuse, 0x19, P6 ;  /* 0x000000194400780c */ /* 0x040fe400037c1670 */
[----:B------:R-:W-:-:S02]  /*66d0*/  ISETP.LT.OR P5, PT, R68, 0x1a, P5 ;  /* 0x0000001a4400780c */ /* 0x000fc40002fa1670 */
[----:B------:R-:W-:Y:S01]  /*66e0*/  FSEL R187, R36, -INF , !P6 ;  /* 0xff80000024bb7808 */ /* 0x000fe20007000000 */
[----:B------:R-:W-:Y:S01]  /*66f0*/  IMAD.IADD R36, R155, 0x1, R157 ;  /* 0x000000019b247824 */ /* 0x000fe200078e029d */
        /* <DEDUP_REMOVED lines=87> */
.L_x_7235:
[----:B------:R-:W-:-:S05]  /*6c70*/  IMAD.U32 R56, RZ, RZ, UR46 ;  /* 0x0000002eff387e24 */ /* 0x000fca000f8e00ff */
[----:B------:R-:W-:-:S13]  /*6c80*/  ISETP.NE.AND P5, PT, R56, 0x1, PT ;  /* 0x000000013800780c */ /* 0x000fda0003fa5270 */
[----:B------:R-:W1:Y:S02]  /*6c90*/  @P5 LDC.64 R154, c[0x0][0x9e8] ;  /* 0x00027a00ff9a5b82 */ /* 0x000e640000000a00 */
[----:B-1----:R-:W-:-:S05]  /*6ca0*/  @P5 IMAD.HI.U32 R48, R157, R154, RZ ;  /* 0x0000009a9d305227 */ /* 0x002fca00078e00ff */
[----:B------:R-:W-:-:S07]  /*6cb0*/  @P5 SHF.R.U32.HI R157, RZ, R155, R48 ;  /* 0x0000009bff9d5219 */ /* 0x000fce0000011630 */
.L_x_7236:
[----:B------:R-:W-:Y:S05]  /*6cc0*/  BSYNC B0 ;  /* 0x0000000000007941 */ /* 0x000fea0003800000 */
.L_x_7234:
[----:B------:R-:W-:-:S04]  /*6cd0*/  IMAD R157, R157, R56, -R152 ;  /* 0x000000389d9d7224 */ /* 0x000fc800078e0a98 */
[----:B------:R-:W-:-:S05]  /*6ce0*/  IMAD R157, R2, -0x2, R157 ;  /* 0xfffffffe029d7824 */ /* 0x000fca00078e029d */
[----:B------:R-:W-:Y:S02]  /*6cf0*/  VIADDMNMX R32, R157, R56, R32, PT ;  /* 0x000000389d207246 */ /* 0x000fe40003800120 */
[----:B------:R-:W-:-:S07]  /*6d00*/  VIMNMX R36, R36, R157, !PT ;  /* 0x0000009d24247248 */ /* 0x000fce0007fe0100 */
.L_x_7233:
[----:B------:R-:W-:Y:S02]  /*6d10*/  FMNMX.FTZ R48, R181, R9, !PT ;  /* 0x00000009b5307209 */ /* 0x000fe40007810000 */
[C---:B------:R-:W-:Y:S02]  /*6d20*/  ISETP.GT.AND P6, PT, R36.reuse, 0x1, P4 ;  /* 0x000000012400780c */ /* 0x040fe400027c4270 */
[----:B------:R-:W-:Y:S02]  /*6d30*/  FMNMX.FTZ R48, R195, R48, !PT ;  /* 0x00000030c3307209 */ /* 0x000fe40007810000 */
[----:B------:R-:W-:Y:S02]  /*6d40*/  ISETP.GT.AND P5, PT, R36, 0x8, P4 ;  /* 0x000000082400780c */ /* 0x000fe400027a4270 */
[----:B------:R-:W-:Y:S02]  /*6d50*/  FMNMX.FTZ R48, R185, R48, !PT ;  /* 0x00000030b9307209 */ /* 0x000fe40007810000 */
[----:B------:R-:W-:-:S02]  /*6d60*/  ISETP.LT.OR P6, PT, R32, 0x2, P6 ;  /* 0x000000022000780c */ /* 0x000fc400037c1670 */
[----:B------:R-:W-:Y:S02]  /*6d70*/  FMNMX.FTZ R48, R193, R48, !PT ;  /* 0x00000030c1307209 */ /* 0x000fe40007810000 */
[----:B------:R-:W-:Y:S02]  /*6d80*/  ISETP.LT.OR P5, PT, R32, 0x9, P5 ;  /* 0x000000092000780c */ /* 0x000fe40002fa1670 */
[----:B------:R-:W-:Y:S02]  /*6d90*/  FMNMX.FTZ R48, R191, R48, !PT ;  /* 0x00000030bf307209 */ /* 0x000fe40007810000 */
[----:B------:R-:W-:Y:S02]  /*6da0*/  FSEL R179, R12, -INF , !P6 ;  /* 0xff8000000cb37808 */ /* 0x000fe40007000000 */
[----:B------:R-:W-:Y:S01]  /*6db0*/  FMNMX.FTZ R48, R189, R48, !PT ;  /* 0x00000030bd307209 */ /* 0x000fe20007810000 */
[----:B------:R-:W1:Y:S01]  /*6dc0*/  LDC R12, c[0x0][0x988] ;  /* 0x00026200ff0c7b82 */ /* 0x000e620000000800 */
[----:B------:R-:W-:-:S02]  /*6dd0*/  ISETP.GT.AND P6, PT, R36, 0x9, P4 ;  /* 0x000000092400780c */ /* 0x000fc400027c4270 */
[----:B------:R-:W-:Y:S02]  /*6de0*/  FMNMX.FTZ R48, R187, R48, !PT ;  /* 0x00000030bb307209 */ /* 0x000fe40007810000 */
[----:B------:R-:W-:Y:S02]  /*6df0*/  FSEL R159, R15, -INF , !P5 ;  /* 0xff8000000f9f7808 */ /* 0x000fe40006800000 */
        /* <DEDUP_REMOVED lines=8> */
[----:B------:R-:W-:Y:S02]  /*6e80*/  FMNMX.FTZ R48, R163, R48, !PT ;  /* 0x00000030a3307209 */ /* 0x000fe40007810000 */
        /* <DEDUP_REMOVED lines=41> */
[C---:B------:R-:W-:Y:S01]  /*7120*/  ISETP.LT.OR P6, PT, R32.reuse, 0x2a, P6 ;  /* 0x0000002a2000780c */ /* 0x040fe200037c1670 */
[----:B------:R-:W2:Y:S01]  /*7130*/  SHFL.BFLY PT, R165, R48, 0x2, 0x1f ;  /* 0x0c401f0030a57f89 */ /* 0x000ea200000e0000 */
[----:B------:R-:W-:-:S02]  /*7140*/  ISETP.LT.OR P5, PT, R32, 0x31, P5 ;  /* 0x000000312000780c */ /* 0x000fc40002fa1670 */
[----:B------:R-:W-:Y:S02]  /*7150*/  FSEL R27, R27, -INF , !P6 ;  /* 0xff8000001b1b7808 */ /* 0x000fe40007000000 */
[----:B------:R-:W-:-:S04]  /*7160*/  ISETP.GT.AND P6, PT, R36, 0x31, P4 ;  /* 0x000000312400780c */ /* 0x000fc800027c4270 */
[----:B------:R-:W-:-:S04]  /*7170*/  ISETP.LT.OR P6, PT, R32, 0x32, P6 ;  /* 0x000000322000780c */ /* 0x000fc800037c1670 */
[----:B------:R-:W-:Y:S02]  /*7180*/  FSEL R31, R31, -INF , !P6 ;  /* 0xff8000001f1f7808 */ /* 0x000fe40007000000 */
[----:B------:R-:W-:-:S04]  /*7190*/  ISETP.GT.AND P6, PT, R36, 0x39, P4 ;  /* 0x000000392400780c */ /* 0x000fc800027c4270 */
[----:B------:R-:W-:-:S04]  /*71a0*/  ISETP.LT.OR P6, PT, R32, 0x3a, P6 ;  /* 0x0000003a2000780c */ /* 0x000fc800037c1670 */
[----:B------:R-:W-:Y:S02]  /*71b0*/  FSEL R35, R35, -INF , !P6 ;  /* 0xff80000023237808 */ /* 0x000fe40007000000 */
[----:B--2---:R-:W-:Y:S02]  /*71c0*/  FMNMX.FTZ R15, R48, R165, !PT ;  /* 0x000000a5300f7209 */ /* 0x004fe40007810000 */
[----:B------:R-:W-:Y:S02]  /*71d0*/  FSEL R165, R30, -INF , !P5 ;  /* 0xff8000001ea57808 */ /* 0x000fe40006800000 */
[----:B------:R-:W-:Y:S01]  /*71e0*/  ISETP.GT.AND P5, PT, R36, 0x38, P4 ;  /* 0x000000382400780c */ /* 0x000fe200027a4270 */
[----:B------:R-:W2:Y:S03]  /*71f0*/  SHFL.BFLY PT, R20, R15, 0x1, 0x1f ;  /* 0x0c201f000f147f89 */ /* 0x000ea600000e0000 */
[----:B------:R-:W-:-:S04]  /*7200*/  ISETP.LT.OR P5, PT, R32, 0x39, P5 ;  /* 0x000000392000780c */ /* 0x000fc80002fa1670 */
[----:B------:R-:W-:Y:S02]  /*7210*/  FSEL R23, R34, -INF , !P5 ;  /* 0xff80000022177808 */ /* 0x000fe40006800000 */
[----:B------:R-:W-:-:S04]  /*7220*/  ISETP.GT.AND P5, PT, R36, 0x40, P4 ;  /* 0x000000402400780c */ /* 0x000fc800027a4270 */
[----:B------:R-:W-:-:S04]  /*7230*/  ISETP.LT.OR P5, PT, R32, 0x41, P5 ;  /* 0x000000412000780c */ /* 0x000fc80002fa1670 */
[----:B------:R-:W-:Y:S02]  /*7240*/  FSEL R21, R38, -INF , !P5 ;  /* 0xff80000026157808 */ /* 0x000fe40006800000 */
[----:B------:R-:W-:-:S04]  /*7250*/  ISETP.GT.AND P5, PT, R36, 0x41, P4 ;  /* 0x000000412400780c */ /* 0x000fc800027a4270 */
[----:B------:R-:W-:Y:S02]  /*7260*/  ISETP.LT.OR P5, PT, R32, 0x42, P5 ;  /* 0x000000422000780c */ /* 0x000fe40002fa1670 */
[----:B--2---:R-:W-:-:S04]  /*7270*/  FMNMX.FTZ R15, R15, R20, !PT ;  /* 0x000000140f0f7209 */ /* 0x004fc80007810000 */
[C---:B------:R-:W-:Y:S01]  /*7280*/  FSETP.NEU.FTZ.AND P6, PT, R15.reuse, -INF , PT ;  /* 0xff8000000f00780b */ /* 0x040fe20003fdd000 */
[----:B-1----:R-:W-:-:S05]  /*7290*/  FMUL.FTZ R20, R15, R12 ;  /* 0x0000000c0f147220 */ /* 0x002fca0000410000 */
[----:B------:R-:W-:-:S05]  /*72a0*/  FSEL R20, R20, RZ, P6 ;  /* 0x000000ff14147208 */ /* 0x000fca0003000000 */
[-CC-:B------:R-:W-:Y:S01]  /*72b0*/  FFMA.FTZ R22, R181, R12.reuse, -R20.reuse ;  /* 0x0000000cb5167223 */ /* 0x180fe20000010814 */
[----:B------:R-:W-:Y:S01]  /*72c0*/  FSEL R181, R39, -INF , !P5 ;  /* 0xff80000027b57808 */ /* 0x000fe20006800000 */
[-CC-:B------:R-:W-:Y:S01]  /*72d0*/  FFMA.FTZ R180, R195, R12.reuse, -R20.reuse ;  /* 0x0000000cc3b47223 */ /* 0x180fe20000010814 */
[----:B------:R-:W-:Y:S01]  /*72e0*/  ISETP.GT.AND P5, PT, R36, 0x48, P4 ;  /* 0x000000482400780c */ /* 0x000fe200027a4270 */
[-CC-:B------:R-:W-:Y:S01]  /*72f0*/  FFMA.FTZ R176, R191, R12.reuse, -R20.reuse ;  /* 0x0000000cbfb07223 */ /* 0x180fe20000010814 */
[----:B------:R1:W-:Y:S01]  /*7300*/  MUFU.EX2 R39, R22 ;  /* 0x0000001600277308 */ /* 0x0003e20000000800 */
[-CC-:B------:R-:W-:Y:S01]  /*7310*/  FFMA.FTZ R178, R187, R12.reuse, -R20.reuse ;  /* 0x0000000cbbb27223 */ /* 0x180fe20000010814 */
[----:B------:R-:W-:Y:S01]  /*7320*/  ISETP.LT.OR P5, PT, R32, 0x49, P5 ;  /* 0x000000492000780c */ /* 0x000fe20002fa1670 */
[-CC-:B------:R-:W-:Y:S01]  /*7330*/  FFMA.FTZ R182, R185, R12.reuse, -R20.reuse ;  /* 0x0000000cb9b67223 */ /* 0x180fe20000010814 */
[-CC-:B------:R-:W-:Y:S01]  /*7340*/  FFMA.FTZ R185, R193, R12.reuse, -R20.reuse ;  /* 0x0000000cc1b97223 */ /* 0x180fe20000010814 */
[-CC-:B------:R-:W-:Y:S01]  /*7350*/  FFMA.FTZ R172, R153, R12.reuse, -R20.reuse ;  /* 0x0000000c99ac7223 */ /* 0x180fe20000010814 */
[----:B------:R-:W-:Y:S01]  /*7360*/  FSEL R41, R41, -INF , !P5 ;  /* 0xff80000029297808 */ /* 0x000fe20006800000 */
[-CC-:B------:R-:W-:Y:S01]  /*7370*/  FFMA.FTZ R168, R85, R12.reuse, -R20.reuse ;  /* 0x0000000c55a87223 */ /* 0x180fe20000010814 */
[----:B------:R-:W-:Y:S01]  /*7380*/  ISETP.GT.AND P5, PT, R36, RZ, P4 ;  /* 0x000000ff2400720c */ /* 0x000fe200027a4270 */
[-CC-:B-1----:R-:W-:Y:S01]  /*7390*/  FFMA.FTZ R22, R189, R12.reuse, -R20.reuse ;  /* 0x0000000cbd167223 */ /* 0x182fe20000010814 */
[-CC-:B------:R-:W-:Y:S01]  /*73a0*/  FFMA.FTZ R174, R87, R12.reuse, -R20.reuse ;  /* 0x0000000c57ae7223 */ /* 0x180fe20000010814 */
        /* <DEDUP_REMOVED lines=14> */
[----:B------:R-:W-:Y:S01]  /*7490*/  MUFU.EX2 R180, R180 ;  /* 0x000000b400b47308 */ /* 0x000fe20000000800 */
[----:B------:R-:W-:Y:S01]  /*74a0*/  FSEL R191, R40, -INF , !P5 ;  /* 0xff80000028bf7808 */ /* 0x000fe20006800000 */
[--C-:B------:R-:W-:Y:S01]  /*74b0*/  FFMA.FTZ R183, R183, R12, -R20.reuse ;  /* 0x0000000cb7b77223 */ /* 0x100fe20000010814 */
[----:B------:R-:W-:Y:S01]  /*74c0*/  FMNMX.FTZ R14, R159, R14, !PT ;  /* 0x0000000e9f0e7209 */ /* 0x000fe20007810000 */
        /* <DEDUP_REMOVED lines=10> */
[--C-:B------:R-:W-:Y:S01]  /*7570*/  FFMA.FTZ R156, R63, R12, -R20.reuse ;  /* 0x0000000c3f9c7223 */ /* 0x100fe20000010814 */
[----:B------:R-:W-:Y:S01]  /*7580*/  FMNMX.FTZ R14, R175, R14, !PT ;  /* 0x0000000eaf0e7209 */ /* 0x000fe20007810000 */
[----:B------:R1:W-:Y:S01]  /*7590*/  MUFU.EX2 R43, R22 ;  /* 0x00000016002b7308 */ /* 0x0003e20000000800 */
        /* <DEDUP_REMOVED lines=9> */
[----:B-1----:R-:W-:Y:S01]  /*7630*/  FFMA.FTZ R22, R161, R12, -R20 ;  /* 0x0000000ca1167223 */ /* 0x002fe20000010814 */
[----:B------:R-:W-:-:S02]  /*7640*/  FMNMX.FTZ R14, R25, R14, !PT ;  /* 0x0000000e190e7209 */ /* 0x000fc40007810000 */
[----:B------:R-:W-:Y:S02]  /*7650*/  ISETP.GT.AND P5, PT, R36, 0x58, P4 ;  /* 0x000000582400780c */ /* 0x000fe400027a4270 */
[----:B------:R-:W-:Y:S01]  /*7660*/  FMNMX.FTZ R14, R171, R14, !PT ;  /* 0x0000000eab0e7209 */ /* 0x000fe20007810000 */
[----:B------:R-:W-:Y:S01]  /*7670*/  MUFU.EX2 R185, R185 ;  /* 0x000000b900b97308 */ /* 0x000fe20000000800 */
[----:B------:R-:W-:Y:S02]  /*7680*/  ISETP.LT.OR P5, PT, R32, 0x59, P5 ;  /* 0x000000592000780c */ /* 0x000fe40002fa1670 */
[----:B------:R-:W-:Y:S02]  /*7690*/  FMNMX.FTZ R14, R169, R14, !PT ;  /* 0x0000000ea90e7209 */ /* 0x000fe40007810000 */
[----:B------:R-:W-:Y:S02]  /*76a0*/  FSEL R193, R44, -INF , !P5 ;  /* 0xff8000002cc17808 */ /* 0x000fe40006800000 */
[----:B------:R-:W-:Y:S01]  /*76b0*/  FMNMX.FTZ R14, R27, R14, !PT ;  /* 0x0000000e1b0e7209 */ /* 0x000fe20007810000 */
[----:B------:R-:W-:Y:S01]  /*76c0*/  MUFU.EX2 R176, R176 ;  /* 0x000000b000b07308 */ /* 0x000fe20000000800 */
[----:B------:R-:W-:-:S02]  /*76d0*/  ISETP.GT.AND P5, PT, R36, 0x59, P4 ;  /* 0x000000592400780c */ /* 0x000fc400027a4270 */
[----:B------:R-:W-:Y:S02]  /*76e0*/  FMNMX.FTZ R14, R165, R14, !PT ;  /* 0x0000000ea50e7209 */ /* 0x000fe40007810000 */
[----:B------:R-:W-:Y:S02]  /*76f0*/  ISETP.LT.OR P5, PT, R32, 0x5a, P5 ;  /* 0x0000005a2000780c */ /* 0x000fe40002fa1670 */
[----:B------:R-:W-:Y:S01]  /*7700*/  FMNMX.FTZ R14, R31, R14, !PT ;  /* 0x0000000e1f0e7209 */ /* 0x000fe20007810000 */
[----:B------:R-:W-:Y:S01]  /*7710*/  MUFU.EX2 R178, R178 ;  /* 0x000000b200b27308 */ /* 0x000fe20000000800 */
[----:B------:R-:W-:Y:S02]  /*7720*/  FSEL R153, R45, -INF , !P5 ;  /* 0xff8000002d997808 */ /* 0x000fe40006800000 */
[----:B------:R-:W-:Y:S02]  /*7730*/  ISETP.GT.AND P5, PT, R36, 0x60, P4 ;  /* 0x000000602400780c */ /* 0x000fe400027a4270 */
[----:B------:R-:W-:-:S02]  /*7740*/  FMNMX.FTZ R14, R23, R14, !PT ;  /* 0x0000000e170e7209 */ /* 0x000fc40007810000 */
[----:B------:R-:W-:Y:S01]  /*7750*/  ISETP.LT.OR P5, PT, R32, 0x61, P5 ;  /* 0x000000612000780c */ /* 0x000fe20002fa1670 */
[----:B------:R1:W-:Y:S01]  /*7760*/  MUFU.EX2 R45, R22 ;  /* 0x00000016002d7308 */ /* 0x0003e20000000800 */
[----:B------:R-:W-:Y:S02]  /*7770*/  FMNMX.FTZ R14, R35, R14, !PT ;  /* 0x0000000e230e7209 */ /* 0x000fe40007810000 */
[----:B------:R-:W-:Y:S02]  /*7780*/  FSEL R161, R46, -INF , !P5 ;  /* 0xff8000002ea17808 */ /* 0x000fe40006800000 */
[----:B------:R-:W-:Y:S02]  /*7790*/  ISETP.GT.AND P5, PT, R36, 0x61, P4 ;  /* 0x000000612400780c */ /* 0x000fe400027a4270 */
[----:B------:R-:W-:Y:S01]  /*77a0*/  FMNMX.FTZ R14, R21, R14, !PT ;  /* 0x0000000e150e7209 */ /* 0x000fe20007810000 */
[----:B------:R-:W-:Y:S01]  /*77b0*/  MUFU.EX2 R183, R183 ;  /* 0x000000b700b77308 */ /* 0x000fe20000000800 */
[----:B------:R-:W-:-:S02]  /*77c0*/  ISETP.LT.OR P5, PT, R32, 0x62, P5 ;  /* 0x000000622000780c */ /* 0x000fc40002fa1670 */
[----:B------:R-:W-:Y:S02]  /*77d0*/  FMNMX.FTZ R14, R181, R14, !PT ;  /* 0x0000000eb50e7209 */ /* 0x000fe40007810000 */
[----:B------:R-:W-:Y:S02]  /*77e0*/  FSEL R47, R47, -INF , !P5 ;  /* 0xff8000002f2f7808 */ /* 0x000fe40006800000 */
[----:B------:R-:W-:Y:S01]  /*77f0*/  ISETP.GT.AND P5, PT, R36, 0x68, P4 ;  /* 0x000000682400780c */ /* 0x000fe200027a4270 */
[----:B------:R-:W-:Y:S01]  /*7800*/  MUFU.EX2 R172, R172 ;  /* 0x000000ac00ac7308 */ /* 0x000fe20000000800 */
[----:B------:R-:W-:Y:S02]  /*7810*/  FMNMX.FTZ R14, R41, R14, !PT ;  /* 0x0000000e290e7209 */ /* 0x000fe40007810000 */
[----:B------:R-:W-:Y:S02]  /*7820*/  ISETP.LT.OR P5, PT, R32, 0x69, P5 ;  /* 0x000000692000780c */ /* 0x000fe40002fa1670 */
[----:B------:R-:W-:-:S02]  /*7830*/  FMNMX.FTZ R14, R191, R14, !PT ;  /* 0x0000000ebf0e7209 */ /* 0x000fc40007810000 */
[----:B------:R-:W-:Y:S01]  /*7840*/  FSEL R85, R50, -INF , !P5 ;  /* 0xff80000032557808 */ /* 0x000fe20006800000 */
[----:B------:R-:W-:Y:S01]  /*7850*/  MUFU.EX2 R174, R174 ;  /* 0x000000ae00ae7308 */ /* 0x000fe20000000800 */
[----:B------:R-:W-:Y:S02]  /*7860*/  FMNMX.FTZ R14, R189, R14, !PT ;  /* 0x0000000ebd0e7209 */ /* 0x000fe40007810000 */
[----:B------:R-:W-:Y:S02]  /*7870*/  ISETP.GT.AND P5, PT, R36, 0x69, P4 ;  /* 0x000000692400780c */ /* 0x000fe400027a4270 */
[----:B------:R-:W-:Y:S02]  /*7880*/  FMNMX.FTZ R14, R187, R14, !PT ;  /* 0x0000000ebb0e7209 */ /* 0x000fe40007810000 */
[----:B------:R-:W-:Y:S01]  /*7890*/  ISETP.LT.OR P5, PT, R32, 0x6a, P5 ;  /* 0x0000006a2000780c */ /* 0x000fe20002fa1670 */
[----:B------:R-:W-:Y:S01]  /*78a0*/  MUFU.EX2 R87, R87 ;  /* 0x0000005700577308 */ /* 0x000fe20000000800 */
[----:B------:R-:W-:-:S02]  /*78b0*/  FMNMX.FTZ R14, R193, R14, !PT ;  /* 0x0000000ec10e7209 */ /* 0x000fc40007810000 */
[----:B------:R-:W-:Y:S01]  /*78c0*/  FSEL R163, R51, -INF , !P5 ;  /* 0xff80000033a37808 */ /* 0x000fe20006800000 */
[----:B------:R-:W-:Y:S01]  /*78d0*/  FFMA.FTZ R51, R81, R12, -R20 ;  /* 0x0000000c51337223 */ /* 0x000fe20000010814 */
        /* <DEDUP_REMOVED lines=12> */
[----:B------:R-:W-:Y:S01]  /*79a0*/  MUFU.EX2 R170, R170 ;  /* 0x000000aa00aa7308 */ /* 0x000fe20000000800 */
[----:B------:R-:W-:-:S02]  /*79b0*/  ISETP.GT.AND P5, PT, R36, 0x78, P4 ;  /* 0x000000782400780c */ /* 0x000fc400027a4270 */
[----:B------:R-:W-:Y:S02]  /*79c0*/  FMNMX.FTZ R14, R163, R14, !PT ;  /* 0x0000000ea30e7209 */ /* 0x000fe40007810000 */
[----:B------:R-:W-:Y:S02]  /*79d0*/  ISETP.GT.AND P4, PT, R36, 0x79, P4 ;  /* 0x000000792400780c */ /* 0x000fe40002784270 */
[C---:B------:R-:W-:Y:S01]  /*79e0*/  ISETP.LT.OR P5, PT, R32.reuse, 0x79, P5 ;  /* 0x000000792000780c */ /* 0x040fe20002fa1670 */
[----:B------:R-:W-:Y:S01]  /*79f0*/  MUFU.EX2 R51, R51 ;  /* 0x0000003300337308 */ /* 0x000fe20000000800 */
[----:B------:R-:W-:Y:S02]  /*7a00*/  FMNMX.FTZ R14, R53, R14, !PT ;  /* 0x0000000e350e7209 */ /* 0x000fe40007810000 */
[----:B------:R-:W-:Y:S02]  /*7a10*/  ISETP.LT.OR P4, PT, R32, 0x7a, P4 ;  /* 0x0000007a2000780c */ /* 0x000fe40002781670 */
[----:B------:R-:W-:-:S02]  /*7a20*/  FSEL R81, R54, -INF , !P5 ;  /* 0xff80000036517808 */ /* 0x000fc40006800000 */
[----:B------:R-:W-:Y:S01]  /*7a30*/  FMNMX.FTZ R14, R79, R14, !PT ;  /* 0x0000000e4f0e7209 */ /* 0x000fe20007810000 */
[----:B------:R-:W-:Y:S01]  /*7a40*/  MUFU.EX2 R164, R164 ;  /* 0x000000a400a47308 */ /* 0x000fe20000000800 */
[----:B0-----:R-:W-:Y:S01]  /*7a50*/  FSEL R75, R55, -INF , !P4 ;  /* 0xff800000374b7808 */ /* 0x001fe20006000000 */
[--C-:B------:R-:W-:Y:S01]  /*7a60*/  FFMA.FTZ R55, R69, R12, -R20.reuse ;  /* 0x0000000c45377223 */ /* 0x100fe20000010814 */
[----:B------:R-:W-:Y:S02]  /*7a70*/  FMNMX.FTZ R14, R81, R14, !PT ;  /* 0x0000000e510e7209 */ /* 0x000fe40007810000 */
[----:B-1----:R-:W-:Y:S02]  /*7a80*/  FSEL R22, R15, RZ, P6 ;  /* 0x000000ff0f167208 */ /* 0x002fe40003000000 */
[----:B------:R-:W-:Y:S01]  /*7a90*/  FMNMX.FTZ R14, R75, R14, !PT ;  /* 0x0000000e4b0e7209 */ /* 0x000fe20007810000 */
[----:B------:R-:W-:Y:S02]  /*7aa0*/  MUFU.EX2 R77, R77 ;  /* 0x0000004d004d7308 */ /* 0x000fe40000000800 */
[----:B------:R-:W-:Y:S01]  /*7ab0*/  FADD.FTZ R37, -R22, R9 ;  /* 0x0000000916257221 */ /* 0x000fe20000010100 */
[----:B------:R-:W-:Y:S01]  /*7ac0*/  FFMA.FTZ R9, R29, R12, -R20 ;  /* 0x0000000c1d097223 */ /* 0x000fe20000010814 */
        /* <DEDUP_REMOVED lines=11> */
[----:B------:R-:W-:-:S03]  /*7b80*/  FMUL.FTZ R14, R37, R12 ;  /* 0x0000000c250e7220 */ /* 0x000fc60000410000 */
[C---:B------:R-:W-:Y:S01]  /*7b90*/  FSETP.NEU.FTZ.AND P4, PT, R33.reuse, -INF , PT ;  /* 0xff8000002100780b */ /* 0x040fe20003f9d000 */
[----:B------:R-:W-:Y:S02]  /*7ba0*/  FMUL.FTZ R20, R33, R12 ;  /* 0x0000000c21147220 */ /* 0x000fe40000410000 */
[----:B------:R-:W0:Y:S03]  /*7bb0*/  MUFU.EX2 R14, R14 ;  /* 0x0000000e000e7308 */ /* 0x000e260000000800 */
[----:B------:R-:W-:-:S05]  /*7bc0*/  FSEL R34, R20, RZ, P4 ;  /* 0x000000ff14227208 */ /* 0x000fca0002000000 */
        /* <DEDUP_REMOVED lines=8> */
[--C-:B------:R-:W-:Y:S01]  /*7c50*/  FFMA.FTZ R22, R159, R12, -R34.reuse ;  /* 0x0000000c9f167223 */ /* 0x100fe20000010822 */
[----:B0-----:R-:W-:Y:S01]  /*7c60*/  FFMA.FTZ R25, R14, R4, R39 ;  /* 0x000000040e197223 */ /* 0x001fe20000010027 */
[----:B------:R-:W-:Y:S01]  /*7c70*/  MUFU.EX2 R20, R20 ;  /* 0x0000001400147308 */ /* 0x000fe20000000800 */
[-CC-:B------:R-:W-:Y:S01]  /*7c80*/  FFMA.FTZ R169, R165, R12.reuse, -R34.reuse ;  /* 0x0000000ca5a97223 */ /* 0x180fe20000010822 */
[-CC-:B------:R-:W-:Y:S01]  /*7c90*/  FFMA.FTZ R165, R21, R12.reuse, -R34.reuse ;  /* 0x0000000c15a57223 */ /* 0x180fe20000010822 */
[----:B------:R-:W-:Y:S01]  /*7ca0*/  FADD.FTZ R25, R180, R25 ;  /* 0x00000019b4197221 */ /* 0x000fe20000010000 */
[-CC-:B------:R-:W-:Y:S01]  /*7cb0*/  FFMA.FTZ R37, R177, R12.reuse, -R34.reuse ;  /* 0x0000000cb1257223 */ /* 0x180fe20000010822 */
[-CC-:B------:R-:W-:Y:S01]  /*7cc0*/  FFMA.FTZ R177, R157, R12.reuse, -R34.reuse ;  /* 0x0000000c9db17223 */ /* 0x180fe20000010822 */
[-CC-:B------:R-:W-:Y:S01]  /*7cd0*/  FFMA.FTZ R179, R155, R12.reuse, -R34.reuse ;  /* 0x0000000c9bb37223 */ /* 0x180fe20000010822 */
[----:B------:R-:W-:Y:S01]  /*7ce0*/  FADD.FTZ R4, R182, R25 ;  /* 0x00000019b6047221 */ /* 0x000fe20000010000 */
[----:B------:R-:W-:Y:S01]  /*7cf0*/  MUFU.EX2 R29, R29 ;  /* 0x0000001d001d7308 */ /* 0x000fe20000000800 */
[-CC-:B------:R-:W-:Y:S01]  /*7d00*/  FFMA.FTZ R30, R27, R12.reuse, -R34.reuse ;  /* 0x0000000c1b1e7223 */ /* 0x180fe20000010822 */
[-C--:B------:R-:W-:Y:S01]  /*7d10*/  FFMA.FTZ R32, R31, R12.reuse, -R34 ;  /* 0x0000000c1f207223 */ /* 0x080fe20000010822 */
        /* <DEDUP_REMOVED lines=25> */
[----:B------:R-:W-:Y:S01]  /*7eb0*/  FFMA.FTZ R34, R75, R12, -R34 ;  /* 0x0000000c4b227223 */ /* 0x000fe20000010822 */
[----:B------:R-:W-:Y:S01]  /*7ec0*/  IMAD.U32 R27, RZ, RZ, UR7 ;  /* 0x00000007ff1b7e24 */ /* 0x000fe2000f8e00ff */
[----:B------:R-:W-:Y:S01]  /*7ed0*/  UMOV UR7, UR4 ;  /* 0x0000000400077c82 */ /* 0x000fe20008000000 */
[----:B------:R-:W-:Y:S01]  /*7ee0*/  FADD.FTZ R4, R174, R23 ;  /* 0x00000017ae047221 */ /* 0x000fe20000010000 */
[----:B------:R-:W-:Y:S01]  /*7ef0*/  FSEL R23, R33, RZ, P4 ;  /* 0x000000ff21177208 */ /* 0x000fe20002000000 */
[----:B------:R-:W-:Y:S01]  /*7f00*/  MUFU.EX2 R24, R24 ;  /* 0x0000001800187308 */ /* 0x000fe20000000800 */
[----:B------:R-:W-:Y:S01]  /*7f10*/  @!P1 LEA R27, R27, UR36, 0x3 ;  /* 0x000000241b1b9c11 */ /* 0x000fe2000f8e18ff */
[----:B------:R-:W-:Y:S01]  /*7f20*/  FADD.FTZ R25, R87, R4 ;  /* 0x0000000457197221 */ /* 0x000fe20000010000 */
[----:B------:R-:W-:Y:S01]  /*7f30*/  ISETP.GT.AND P4, PT, R8, R13, PT ;  /* 0x0000000d0800720c */ /* 0x000fe20003f84270 */
[----:B------:R-:W-:Y:S01]  /*7f40*/  FADD.FTZ R23, -R23, R10 ;  /* 0x0000000a17177221 */ /* 0x000fe20000010100 */
[----:B------:R-:W-:Y:S01]  /*7f50*/  F2FP.BF16.F32.PACK_AB R178, R183, R178 ;  /* 0x000000b2b7b2723e */ /* 0x000fe200000010ff */
[----:B------:R-:W-:Y:S01]  /*7f60*/  FADD.FTZ R4, R168, R25 ;  /* 0x00000019a8047221 */ /* 0x000fe20000010000 */
[----:B------:R-:W-:-:S02]  /*7f70*/  @!P1 VIADD R27, R27, 0x28860 ;  /* 0x000288601b1b9836 */ /* 0x000fc40000000000 */
[----:B------:R-:W-:Y:S01]  /*7f80*/  FMUL.FTZ R23, R23, R12 ;  /* 0x0000000c17177220 */ /* 0x000fe20000410000 */
[----:B------:R-:W-:Y:S01]  /*7f90*/  MUFU.EX2 R179, R179 ;  /* 0x000000b300b37308 */ /* 0x000fe20000000800 */
[----:B------:R-:W-:Y:S01]  /*7fa0*/  FADD.FTZ R25, R83, R4 ;  /* 0x0000000453197221 */ /* 0x000fe20000010000 */
[-C--:B------:R-:W-:Y:S01]  /*7fb0*/  FMUL.FTZ R88, R88, R14.reuse ;  /* 0x0000000e58587220 */ /* 0x080fe20000410000 */
[----:B------:R-:W-:Y:S01]  /*7fc0*/  @!P1 PRMT R27, RZ, 0x654, R27 ;  /* 0x00000654ff1b9816 */ /* 0x000fe2000000001b */
[-C--:B------:R-:W-:Y:S01]  /*7fd0*/  FMUL.FTZ R89, R89, R14.reuse ;  /* 0x0000000e59597220 */ /* 0x080fe20000410000 */
[----:B------:R-:W-:Y:S01]  /*7fe0*/  FADD.FTZ R4, R170, R25 ;  /* 0x00000019aa047221 */ /* 0x000fe20000010000 */
[-C--:B------:R-:W-:Y:S01]  /*7ff0*/  FMUL.FTZ R92, R92, R14.reuse ;  /* 0x0000000e5c5c7220 */ /* 0x080fe20000410000 */
[----:B------:R0:W-:Y:S01]  /*8000*/  @!P1 SYNCS.ARRIVE.TRANS64.RED.A1T0 RZ, [R27+URZ], RZ ;  /* 0x000000ff1bff99a7 */ /* 0x0001e2000810043f */
[----:B------:R-:W1:Y:S01]  /*8010*/  MUFU.EX2 R23, R23 ;  /* 0x0000001700177308 */ /* 0x000e620000000800 */
[----:B------:R-:W-:Y:S01]  /*8020*/  FADD.FTZ R21, R51, R4 ;  /* 0x0000000433157221 */ /* 0x000fe20000010000 */
[-C--:B------:R-:W-:Y:S01]  /*8030*/  FMUL.FTZ R93, R93, R14.reuse ;  /* 0x0000000e5d5d7220 */ /* 0x080fe20000410000 */
[-C--:B------:R-:W-:Y:S01]  /*8040*/  FMUL.FTZ R96, R96, R14.reuse ;  /* 0x0000000e60607220 */ /* 0x080fe20000410000 */
[-C--:B------:R-:W-:Y:S01]  /*8050*/  FMUL.FTZ R97, R97, R14.reuse ;  /* 0x0000000e61617220 */ /* 0x080fe20000410000 */
[----:B------:R-:W-:Y:S01]  /*8060*/  FADD.FTZ R4, R164, R21 ;  /* 0x00000015a4047221 */ /* 0x000fe20000010000 */
[-C--:B------:R-:W-:Y:S01]  /*8070*/  FMUL.FTZ R100, R100, R14.reuse ;  /* 0x0000000e64647220 */ /* 0x080fe20000410000 */
[-C--:B------:R-:W-:Y:S01]  /*8080*/  FMUL.FTZ R101, R101, R14.reuse ;  /* 0x0000000e65657220 */ /* 0x080fe20000410000 */
[----:B------:R-:W2:Y:S01]  /*8090*/  MUFU.EX2 R61, R61 ;  /* 0x0000003d003d7308 */ /* 0x000ea20000000800 */
[----:B------:R-:W-:Y:S01]  /*80a0*/  FADD.FTZ R21, R77, R4 ;  /* 0x000000044d157221 */ /* 0x000fe20000010000 */
[-C--:B------:R-:W-:Y:S01]  /*80b0*/  FMUL.FTZ R104, R104, R14.reuse ;  /* 0x0000000e68687220 */ /* 0x080fe20000410000 */
[-C--:B------:R-:W-:Y:S01]  /*80c0*/  FMUL.FTZ R105, R105, R14.reuse ;  /* 0x0000000e69697220 */ /* 0x080fe20000410000 */
[-C--:B------:R-:W-:Y:S01]  /*80d0*/  FMUL.FTZ R108, R108, R14.reuse ;  /* 0x0000000e6c6c7220 */ /* 0x080fe20000410000 */
[----:B------:R-:W-:Y:S01]  /*80e0*/  FADD.FTZ R36, R166, R21 ;  /* 0x00000015a6247221 */ /* 0x000fe20000010000 */
[-C--:B------:R-:W-:Y:S01]  /*80f0*/  FMUL.FTZ R109, R109, R14.reuse ;  /* 0x0000000e6d6d7220 */ /* 0x080fe20000410000 */
[-C--:B------:R-:W-:Y:S01]  /*8100*/  FMUL.FTZ R112, R112, R14.reuse ;  /* 0x0000000e70707220 */ /* 0x080fe20000410000 */
[----:B------:R-:W3:Y:S01]  /*8110*/  MUFU.EX2 R26, R26 ;  /* 0x0000001a001a7308 */ /* 0x000ee20000000800 */
[----:B-1----:R-:W-:Y:S01]  /*8120*/  FFMA.FTZ R4, R23, R3, R20 ;  /* 0x0000000317047223 */ /* 0x002fe20000010014 */
[----:B------:R-:W-:Y:S01]  /*8130*/  FADD.FTZ R21, R55, R36 ;  /* 0x0000002437157221 */ /* 0x000fe20000010000 */
[-C--:B------:R-:W-:Y:S01]  /*8140*/  FMUL.FTZ R113, R113, R14.reuse ;  /* 0x0000000e71717220 */ /* 0x080fe20000410000 */
[-C--:B------:R-:W-:Y:S01]  /*8150*/  FMUL.FTZ R116, R116, R14.reuse ;  /* 0x0000000e74747220 */ /* 0x080fe20000410000 */
[----:B------:R-:W-:Y:S01]  /*8160*/  FADD.FTZ R3, R29, R4 ;  /* 0x000000041d037221 */ /* 0x000fe20000010000 */
[----:B------:R-:W-:Y:S01]  /*8170*/  FADD.FTZ R36, R160, R21 ;  /* 0x00000015a0247221 */ /* 0x000fe20000010000 */
[-C--:B------:R-:W-:Y:S01]  /*8180*/  FMUL.FTZ R117, R117, R14.reuse ;  /* 0x0000000e75757220 */ /* 0x080fe20000410000 */
[----:B------:R-:W1:Y:S01]  /*8190*/  MUFU.EX2 R158, R158 ;  /* 0x0000009e009e7308 */ /* 0x000e620000000800 */
[----:B------:R-:W-:Y:S01]  /*81a0*/  FADD.FTZ R4, R22, R3 ;  /* 0x0000000316047221 */ /* 0x000fe20000010000 */
[----:B------:R-:W-:Y:S01]  /*81b0*/  FADD.FTZ R3, R65, R36 ;  /* 0x0000002441037221 */ /* 0x000fe20000010000 */
[-C--:B------:R-:W-:Y:S01]  /*81c0*/  FMUL.FTZ R120, R120, R14.reuse ;  /* 0x0000000e78787220 */ /* 0x080fe20000410000 */
[-C--:B------:R-:W-:Y:S01]  /*81d0*/  FMUL.FTZ R121, R121, R14.reuse ;  /* 0x0000000e79797220 */ /* 0x080fe20000410000 */
[----:B------:R-:W-:Y:S01]  /*81e0*/  FADD.FTZ R4, R37, R4 ;  /* 0x0000000425047221 */ /* 0x000fe20000010000 */
[----:B------:R-:W-:Y:S01]  /*81f0*/  FADD.FTZ R36, R162, R3 ;  /* 0x00000003a2247221 */ /* 0x000fe20000010000 */
[-C--:B------:R-:W-:Y:S01]  /*8200*/  FMUL.FTZ R124, R124, R14.reuse ;  /* 0x0000000e7c7c7220 */ /* 0x080fe20000410000 */
[----:B------:R-:W4:Y:S01]  /*8210*/  MUFU.EX2 R173, R173 ;  /* 0x000000ad00ad7308 */ /* 0x000f220000000800 */
[----:B------:R-:W-:Y:S01]  /*8220*/  FADD.FTZ R3, R177, R4 ;  /* 0x00000004b1037221 */ /* 0x000fe20000010000 */
[----:B------:R-:W-:Y:S01]  /*8230*/  FADD.FTZ R21, R67, R36 ;  /* 0x0000002443157221 */ /* 0x000fe20000010000 */
[-C--:B------:R-:W-:Y:S01]  /*8240*/  FMUL.FTZ R125, R125, R14.reuse ;  /* 0x0000000e7d7d7220 */ /* 0x080fe20000410000 */
[-C--:B------:R-:W-:Y:S01]  /*8250*/  FMUL.FTZ R128, R128, R14.reuse ;  /* 0x0000000e80807220 */ /* 0x080fe20000410000 */
[----:B------:R-:W-:Y:S01]  /*8260*/  FADD.FTZ R4, R24, R3 ;  /* 0x0000000318047221 */ /* 0x000fe20000010000 */
[----:B------:R-:W-:Y:S01]  /*8270*/  FADD.FTZ R36, R156, R21 ;  /* 0x000000159c247221 */ /* 0x000fe20000010000 */
[-C--:B------:R-:W-:Y:S01]  /*8280*/  FMUL.FTZ R129, R129, R14.reuse ;  /* 0x0000000e81817220 */ /* 0x080fe20000410000 */
[----:B------:R-:W5:Y:S01]  /*8290*/  MUFU.EX2 R57, R57 ;  /* 0x0000003900397308 */ /* 0x000f620000000800 */
[----:B------:R-:W-:Y:S01]  /*82a0*/  FADD.FTZ R3, R179, R4 ;  /* 0x00000004b3037221 */ /* 0x000fe20000010000 */
[----:B--2---:R-:W-:Y:S01]  /*82b0*/  FADD.FTZ R21, R61, R36 ;  /* 0x000000243d157221 */ /* 0x004fe20000010000 */
[-C--:B------:R-:W-:Y:S01]  /*82c0*/  FMUL.FTZ R132, R132, R14.reuse ;  /* 0x0000000e84847220 */ /* 0x080fe20000410000 */
[-C--:B------:R-:W-:Y:S01]  /*82d0*/  FMUL.FTZ R133, R133, R14.reuse ;  /* 0x0000000e85857220 */ /* 0x080fe20000410000 */
[----:B---3--:R-:W-:Y:S01]  /*82e0*/  FADD.FTZ R4, R26, R3 ;  /* 0x000000031a047221 */ /* 0x008fe20000010000 */
[----:B-1----:R-:W-:Y:S01]  /*82f0*/  FADD.FTZ R36, R158, R21 ;  /* 0x000000159e247221 */ /* 0x002fe20000010000 */
[-C--:B------:R-:W-:Y:S01]  /*8300*/  FMUL.FTZ R136, R136, R14.reuse ;  /* 0x0000000e88887220 */ /* 0x080fe20000410000 */
[----:B------:R-:W1:Y:S01]  /*8310*/  MUFU.EX2 R28, R28 ;  /* 0x0000001c001c7308 */ /* 0x000e620000000800 */
[----:B----4-:R-:W-:Y:S01]  /*8320*/  FADD.FTZ R3, R173, R4 ;  /* 0x00000004ad037221 */ /* 0x010fe20000010000 */
[-C--:B------:R-:W-:Y:S01]  /*8330*/  FMUL.FTZ R137, R137, R14.reuse ;  /* 0x0000000e89897220 */ /* 0x080fe20000410000 */
[-C--:B------:R-:W-:Y:S01]  /*8340*/  FMUL.FTZ R140, R140, R14.reuse ;  /* 0x0000000e8c8c7220 */ /* 0x080fe20000410000 */
[-C--:B------:R-:W-:Y:S01]  /*8350*/  FMUL.FTZ R141, R141, R14.reuse ;  /* 0x0000000e8d8d7220 */ /* 0x080fe20000410000 */
[-C--:B------:R-:W-:Y:S01]  /*8360*/  FMUL.FTZ R144, R144, R14.reuse ;  /* 0x0000000e90907220 */ /* 0x080fe20000410000 */
[-C--:B------:R-:W-:Y:S01]  /*8370*/  FMUL.FTZ R145, R145, R14.reuse ;  /* 0x0000000e91917220 */ /* 0x080fe20000410000 */
[-C--:B------:R-:W-:Y:S01]  /*8380*/  FMUL.FTZ R148, R148, R14.reuse ;  /* 0x0000000e94947220 */ /* 0x080fe20000410000 */
[----:B------:R-:W2:Y:S01]  /*8390*/  MUFU.EX2 R152, R152 ;  /* 0x0000009800987308 */ /* 0x000ea20000000800 */
[----:B-----5:R-:W-:Y:S01]  /*83a0*/  FADD.FTZ R21, R57, R36 ;  /* 0x0000002439157221 */ /* 0x020fe20000010000 */
[----:B------:R-:W-:Y:S01]  /*83b0*/  FMUL.FTZ R149, R149, R14 ;  /* 0x0000000e95957220 */ /* 0x000fe20000410000 */
[----:B------:R-:W-:Y:S01]  /*83c0*/  F2FP.BF16.F32.PACK_AB R180, R180, R39 ;  /* 0x00000027b4b4723e */ /* 0x000fe200000010ff */
[----:B------:R-:W-:Y:S01]  /*83d0*/  VIADD R8, R8, 0xffffffff ;  /* 0xffffffff08087836 */ /* 0x000fe20000000000 */
[----:B------:R-:W-:Y:S01]  /*83e0*/  F2FP.BF16.F32.PACK_AB R182, R185, R182 ;  /* 0x000000b6b9b6723e */ /* 0x000fe200000010ff */
[-C--:B------:R-:W-:Y:S01]  /*83f0*/  FMUL.FTZ R90, R90, R23.reuse ;  /* 0x000000175a5a7220 */ /* 0x080fe20000410000 */
[----:B------:R-:W-:Y:S01]  /*8400*/  F2FP.BF16.F32.PACK_AB R176, R43, R176 ;  /* 0x000000b02bb0723e */ /* 0x000fe200000010ff */
[----:B------:R-:W3:Y:S01]  /*8410*/  MUFU.EX2 R175, R175 ;  /* 0x000000af00af7308 */ /* 0x000ee20000000800 */
[----:B-1----:R-:W-:Y:S01]  /*8420*/  FADD.FTZ R4, R28, R3 ;  /* 0x000000031c047221 */ /* 0x002fe20000010000 */
[----:B------:R-:W-:Y:S01]  /*8430*/  F2FP.BF16.F32.PACK_AB R172, R45, R172 ;  /* 0x000000ac2dac723e */ /* 0x000fe200000010ff */
[-C--:B------:R-:W-:Y:S01]  /*8440*/  FMUL.FTZ R91, R91, R23.reuse ;  /* 0x000000175b5b7220 */ /* 0x080fe20000410000 */
[----:B------:R-:W-:Y:S01]  /*8450*/  F2FP.BF16.F32.PACK_AB R174, R87, R174 ;  /* 0x000000ae57ae723e */ /* 0x000fe200000010ff */
[-C--:B------:R-:W-:Y:S01]  /*8460*/  FMUL.FTZ R94, R94, R23.reuse ;  /* 0x000000175e5e7220 */ /* 0x080fe20000410000 */
[----:B------:R-:W-:Y:S01]  /*8470*/  F2FP.BF16.F32.PACK_AB R168, R83, R168 ;  /* 0x000000a853a8723e */ /* 0x000fe200000010ff */
[-C--:B------:R-:W-:Y:S01]  /*8480*/  FMUL.FTZ R95, R95, R23.reuse ;  /* 0x000000175f5f7220 */ /* 0x080fe20000410000 */
[----:B------:R-:W1:Y:S01]  /*8490*/  MUFU.EX2 R49, R49 ;  /* 0x0000003100317308 */ /* 0x000e620000000800 */
[----:B--2---:R-:W-:Y:S01]  /*84a0*/  FADD.FTZ R36, R152, R21 ;  /* 0x0000001598247221 */ /* 0x004fe20000010000 */
[----:B------:R-:W-:Y:S01]  /*84b0*/  F2FP.BF16.F32.PACK_AB R170, R51, R170 ;  /* 0x000000aa33aa723e */ /* 0x000fe200000010ff */
[-C--:B------:R-:W-:Y:S01]  /*84c0*/  FMUL.FTZ R98, R98, R23.reuse ;  /* 0x0000001762627220 */ /* 0x080fe20000410000 */
[----:B------:R-:W-:Y:S01]  /*84d0*/  F2FP.BF16.F32.PACK_AB R164, R77, R164 ;  /* 0x000000a44da4723e */ /* 0x000fe200000010ff */
[-C--:B------:R-:W-:Y:S01]  /*84e0*/  FMUL.FTZ R99, R99, R23.reuse ;  /* 0x0000001763637220 */ /* 0x080fe20000410000 */
[----:B------:R-:W-:Y:S01]  /*84f0*/  F2FP.BF16.F32.PACK_AB R166, R55, R166 ;  /* 0x000000a637a6723e */ /* 0x000fe200000010ff */
[-C--:B------:R-:W-:Y:S01]  /*8500*/  FMUL.FTZ R102, R102, R23.reuse ;  /* 0x0000001766667220 */ /* 0x080fe20000410000 */
[----:B------:R-:W2:Y:S01]  /*8510*/  MUFU.EX2 R30, R30 ;  /* 0x0000001e001e7308 */ /* 0x000ea20000000800 */
[----:B---3--:R-:W-:Y:S01]  /*8520*/  FADD.FTZ R3, R175, R4 ;  /* 0x00000004af037221 */ /* 0x008fe20000010000 */
[----:B------:R-:W-:Y:S01]  /*8530*/  F2FP.BF16.F32.PACK_AB R160, R65, R160 ;  /* 0x000000a041a0723e */ /* 0x000fe200000010ff */
[-C--:B------:R-:W-:Y:S01]  /*8540*/  FMUL.FTZ R103, R103, R23.reuse ;  /* 0x0000001767677220 */ /* 0x080fe20000410000 */
[----:B------:R-:W-:Y:S01]  /*8550*/  F2FP.BF16.F32.PACK_AB R162, R67, R162 ;  /* 0x000000a243a2723e */ /* 0x000fe200000010ff */
[-C--:B------:R-:W-:Y:S01]  /*8560*/  FMUL.FTZ R106, R106, R23.reuse ;  /* 0x000000176a6a7220 */ /* 0x080fe20000410000 */
[----:B------:R-:W-:Y:S01]  /*8570*/  F2FP.BF16.F32.PACK_AB R156, R61, R156 ;  /* 0x0000009c3d9c723e */ /* 0x000fe200000010ff */
[-C--:B------:R-:W-:Y:S01]  /*8580*/  FMUL.FTZ R107, R107, R23.reuse ;  /* 0x000000176b6b7220 */ /* 0x080fe20000410000 */
[----:B------:R-:W3:Y:S01]  /*8590*/  MUFU.EX2 R154, R154 ;  /* 0x0000009a009a7308 */ /* 0x000ee20000000800 */
[----:B-1----:R-:W-:Y:S01]  /*85a0*/  FADD.FTZ R21, R49, R36 ;  /* 0x0000002431157221 */ /* 0x002fe20000010000 */
[----:B------:R-:W-:Y:S01]  /*85b0*/  F2FP.BF16.F32.PACK_AB R158, R57, R158 ;  /* 0x0000009e399e723e */ /* 0x000fe200000010ff */
[-C--:B------:R-:W-:Y:S01]  /*85c0*/  FMUL.FTZ R110, R110, R23.reuse ;  /* 0x000000176e6e7220 */ /* 0x080fe20000410000 */
[----:B------:R-:W-:Y:S01]  /*85d0*/  F2FP.BF16.F32.PACK_AB R152, R49, R152 ;  /* 0x000000983198723e */ /* 0x000fe200000010ff */
[-C--:B------:R-:W-:Y:S01]  /*85e0*/  FMUL.FTZ R111, R111, R23.reuse ;  /* 0x000000176f6f7220 */ /* 0x080fe20000410000 */
[----:B------:R-:W-:Y:S01]  /*85f0*/  F2FP.BF16.F32.PACK_AB R183, R37, R22 ;  /* 0x0000001625b7723e */ /* 0x000fe200000010ff */
[----:B------:R-:W-:Y:S01]  /*8600*/  FMUL.FTZ R114, R114, R23 ;  /* 0x0000001772727220 */ /* 0x000fe20000410000 */
[----:B------:R-:W1:Y:S01]  /*8610*/  MUFU.EX2 R169, R169 ;  /* 0x000000a900a97308 */ /* 0x000e620000000800 */
[----:B--2---:R-:W-:Y:S01]  /*8620*/  FADD.FTZ R4, R30, R3 ;  /* 0x000000031e047221 */ /* 0x004fe20000010000 */
[----:B------:R-:W-:Y:S01]  /*8630*/  F2FP.BF16.F32.PACK_AB R177, R24, R177 ;  /* 0x000000b118b1723e */ /* 0x000fe200000010ff */
[----:B------:R-:W-:Y:S01]  /*8640*/  FMUL.FTZ R115, R115, R23 ;  /* 0x0000001773737220 */ /* 0x000fe20000410000 */
[----:B------:R-:W-:Y:S01]  /*8650*/  F2FP.BF16.F32.PACK_AB R179, R26, R179 ;  /* 0x000000b31ab3723e */ /* 0x000fe200000010ff */
[----:B------:R-:W-:Y:S01]  /*8660*/  FMUL.FTZ R118, R118, R23 ;  /* 0x0000001776767220 */ /* 0x000fe20000410000 */
[----:B------:R-:W-:Y:S01]  /*8670*/  F2FP.BF16.F32.PACK_AB R173, R28, R173 ;  /* 0x000000ad1cad723e */ /* 0x000fe200000010ff */
[----:B------:R-:W-:Y:S01]  /*8680*/  FMUL.FTZ R119, R119, R23 ;  /* 0x0000001777777220 */ /* 0x000fe20000410000 */
[----:B------:R-:W2:Y:S01]  /*8690*/  MUFU.EX2 R9, R9 ;  /* 0x0000000900097308 */ /* 0x000ea20000000800 */
[----:B---3--:R-:W-:Y:S01]  /*86a0*/  FADD.FTZ R36, R154, R21 ;  /* 0x000000159a247221 */ /* 0x008fe20000010000 */
[----:B------:R-:W-:Y:S01]  /*86b0*/  F2FP.BF16.F32.PACK_AB R175, R30, R175 ;  /* 0x000000af1eaf723e */ /* 0x000fe200000010ff */
[-C--:B------:R-:W-:Y:S01]  /*86c0*/  FMUL.FTZ R122, R122, R23.reuse ;  /* 0x000000177a7a7220 */ /* 0x080fe20000410000 */
[-C--:B------:R-:W-:Y:S01]  /*86d0*/  FMUL.FTZ R123, R123, R23.reuse ;  /* 0x000000177b7b7220 */ /* 0x080fe20000410000 */
[-C--:B------:R-:W-:Y:S01]  /*86e0*/  FMUL.FTZ R126, R126, R23.reuse ;  /* 0x000000177e7e7220 */ /* 0x080fe20000410000 */
[-C--:B------:R-:W-:Y:S01]  /*86f0*/  FMUL.FTZ R127, R127, R23.reuse ;  /* 0x000000177f7f7220 */ /* 0x080fe20000410000 */
[-C--:B------:R-:W-:Y:S01]  /*8700*/  FMUL.FTZ R130, R130, R23.reuse ;  /* 0x0000001782827220 */ /* 0x080fe20000410000 */
[----:B------:R-:W3:Y:S01]  /*8710*/  MUFU.EX2 R32, R32 ;  /* 0x0000002000207308 */ /* 0x000ee20000000800 */
[----:B-1----:R-:W-:Y:S01]  /*8720*/  FADD.FTZ R3, R169, R4 ;  /* 0x00000004a9037221 */ /* 0x002fe20000010000 */
[-C--:B------:R-:W-:Y:S01]  /*8730*/  FMUL.FTZ R131, R131, R23.reuse ;  /* 0x0000001783837220 */ /* 0x080fe20000410000 */
[-C--:B------:R-:W-:Y:S01]  /*8740*/  FMUL.FTZ R134, R134, R23.reuse ;  /* 0x0000001786867220 */ /* 0x080fe20000410000 */
[-C--:B------:R-:W-:Y:S01]  /*8750*/  FMUL.FTZ R135, R135, R23.reuse ;  /* 0x0000001787877220 */ /* 0x080fe20000410000 */
[-C--:B------:R-:W-:Y:S01]  /*8760*/  FMUL.FTZ R138, R138, R23.reuse ;  /* 0x000000178a8a7220 */ /* 0x080fe20000410000 */
[-C--:B------:R-:W-:Y:S01]  /*8770*/  FMUL.FTZ R139, R139, R23.reuse ;  /* 0x000000178b8b7220 */ /* 0x080fe20000410000 */
[-C--:B------:R-:W-:Y:S01]  /*8780*/  FMUL.FTZ R142, R142, R23.reuse ;  /* 0x000000178e8e7220 */ /* 0x080fe20000410000 */
[----:B------:R-:W1:Y:S01]  /*8790*/  MUFU.EX2 R171, R171 ;  /* 0x000000ab00ab7308 */ /* 0x000e620000000800 */
[C---:B--2---:R-:W-:Y:S01]  /*87a0*/  FADD.FTZ R4, R9.reuse, R36 ;  /* 0x0000002409047221 */ /* 0x044fe20000010000 */
[----:B------:R-:W-:Y:S01]  /*87b0*/  F2FP.BF16.F32.PACK_AB R154, R9, R154 ;  /* 0x0000009a099a723e */ /* 0x000fe200000010ff */
[-C--:B------:R-:W-:Y:S01]  /*87c0*/  FMUL.FTZ R143, R143, R23.reuse ;  /* 0x000000178f8f7220 */ /* 0x080fe20000410000 */
[-C--:B------:R-:W-:Y:S01]  /*87d0*/  FMUL.FTZ R146, R146, R23.reuse ;  /* 0x0000001792927220 */ /* 0x080fe20000410000 */
[-C--:B------:R-:W-:Y:S01]  /*87e0*/  FMUL.FTZ R147, R147, R23.reuse ;  /* 0x0000001793937220 */ /* 0x080fe20000410000 */
[-C--:B------:R-:W-:Y:S01]  /*87f0*/  FMUL.FTZ R150, R150, R23.reuse ;  /* 0x0000001796967220 */ /* 0x080fe20000410000 */
[----:B------:R-:W-:Y:S01]  /*8800*/  FMUL.FTZ R151, R151, R23 ;  /* 0x0000001797977220 */ /* 0x000fe20000410000 */
[----:B------:R-:W2:Y:S01]  /*8810*/  MUFU.EX2 R10, R35 ;  /* 0x00000023000a7308 */ /* 0x000ea20000000800 */
[C---:B---3--:R-:W-:Y:S01]  /*8820*/  FADD.FTZ R36, R32.reuse, R3 ;  /* 0x0000000320247221 */ /* 0x048fe20000010000 */
[----:B------:R-:W-:Y:S01]  /*8830*/  F2FP.BF16.F32.PACK_AB R169, R32, R169 ;  /* 0x000000a920a9723e */ /* 0x000fe200000010ff */
[----:B------:R-:W-:-:S02]  /*8840*/  IMAD.MOV.U32 R14, RZ, RZ, R0 ;  /* 0x000000ffff0e7224 */ /* 0x000fc400078e0000 */
[----:B------:R-:W-:-:S03]  /*8850*/  IMAD.MOV.U32 R9, RZ, RZ, R15 ;  /* 0x000000ffff097224 */ /* 0x000fc600078e000f */
[----:B------:R-:W3:Y:S01]  /*8860*/  MUFU.EX2 R165, R165 ;  /* 0x000000a500a57308 */ /* 0x000ee20000000800 */
[----:B-1----:R-:W-:-:S07]  /*8870*/  FADD.FTZ R3, R171, R36 ;  /* 0x00000024ab037221 */ /* 0x002fce0000010000 */
[----:B------:R1:W4:Y:S01]  /*8880*/  MUFU.EX2 R25, R181 ;  /* 0x000000b500197308 */ /* 0x0003220000000800 */
[C---:B--2---:R-:W-:Y:S01]  /*8890*/  FADD.FTZ R36, R10.reuse, R3 ;  /* 0x000000030a247221 */ /* 0x044fe20000010000 */
[----:B------:R-:W-:Y:S01]  /*88a0*/  F2FP.BF16.F32.PACK_AB R171, R10, R171 ;  /* 0x000000ab0aab723e */ /* 0x000fe200000010ff */
[----:B------:R-:W-:-:S05]  /*88b0*/  IMAD.MOV.U32 R10, RZ, RZ, R33 ;  /* 0x000000ffff0a7224 */ /* 0x000fca00078e0021 */
[----:B------:R-:W2:Y:S01]  /*88c0*/  MUFU.EX2 R41, R41 ;  /* 0x0000002900297308 */ /* 0x000ea20000000800 */
[----:B---3--:R-:W-:Y:S01]  /*88d0*/  FADD.FTZ R36, R165, R36 ;  /* 0x00000024a5247221 */ /* 0x008fe20000010000 */
[----:B-1----:R-:W-:-:S06]  /*88e0*/  F2FP.BF16.F32.PACK_AB R181, R29, R20 ;  /* 0x000000141db5723e */ /* 0x002fcc00000010ff */
[----:B------:R-:W1:Y:S01]  /*88f0*/  MUFU.EX2 R167, R191 ;  /* 0x000000bf00a77308 */ /* 0x000e620000000800 */
[C---:B----4-:R-:W-:Y:S01]  /*8900*/  FADD.FTZ R36, R25.reuse, R36 ;  /* 0x0000002419247221 */ /* 0x050fe20000010000 */
[----:B------:R-:W-:-:S06]  /*8910*/  F2FP.BF16.F32.PACK_AB R165, R25, R165 ;  /* 0x000000a519a5723e */ /* 0x000fcc00000010ff */
[----:B------:R-:W3:Y:S01]  /*8920*/  MUFU.EX2 R189, R189 ;  /* 0x000000bd00bd7308 */ /* 0x000ee20000000800 */
[----:B--2---:R-:W-:-:S07]  /*8930*/  FADD.FTZ R36, R41, R36 ;  /* 0x0000002429247221 */ /* 0x004fce0000010000 */
[----:B------:R-:W2:Y:S01]  /*8940*/  MUFU.EX2 R187, R187 ;  /* 0x000000bb00bb7308 */ /* 0x000ea20000000800 */
[C---:B-1----:R-:W-:Y:S01]  /*8950*/  FADD.FTZ R36, R167.reuse, R36 ;  /* 0x00000024a7247221 */ /* 0x042fe20000010000 */
[----:B------:R-:W-:-:S06]  /*8960*/  F2FP.BF16.F32.PACK_AB R167, R167, R41 ;  /* 0x00000029a7a7723e */ /* 0x000fcc00000010ff */
[----:B------:R-:W1:Y:S01]  /*8970*/  MUFU.EX2 R193, R193 ;  /* 0x000000c100c17308 */ /* 0x000e620000000800 */
[----:B---3--:R-:W-:-:S07]  /*8980*/  FADD.FTZ R36, R189, R36 ;  /* 0x00000024bd247221 */ /* 0x008fce0000010000 */
[----:B------:R-:W3:Y:S01]  /*8990*/  MUFU.EX2 R153, R153 ;  /* 0x0000009900997308 */ /* 0x000ee20000000800 */
[----:B--2---:R-:W-:-:S07]  /*89a0*/  FADD.FTZ R36, R187, R36 ;  /* 0x00000024bb247221 */ /* 0x004fce0000010000 */
[----:B------:R2:W4:Y:S01]  /*89b0*/  MUFU.EX2 R157, R161 ;  /* 0x000000a1009d7308 */ /* 0x0005220000000800 */
[----:B-1----:R-:W-:-:S07]  /*89c0*/  FADD.FTZ R36, R193, R36 ;  /* 0x00000024c1247221 */ /* 0x002fce0000010000 */
[----:B------:R-:W1:Y:S01]  /*89d0*/  MUFU.EX2 R47, R47 ;  /* 0x0000002f002f7308 */ /* 0x000e620000000800 */
[----:B---3--:R-:W-:Y:S01]  /*89e0*/  FADD.FTZ R36, R153, R36 ;  /* 0x0000002499247221 */ /* 0x008fe20000010000 */
[----:B--2---:R-:W-:-:S06]  /*89f0*/  F2FP.BF16.F32.PACK_AB R161, R187, R189 ;  /* 0x000000bdbba1723e */ /* 0x004fcc00000010ff */
[----:B------:R-:W2:Y:S01]  /*8a00*/  MUFU.EX2 R85, R85 ;  /* 0x0000005500557308 */ /* 0x000ea20000000800 */
[----:B----4-:R-:W-:-:S07]  /*8a10*/  FADD.FTZ R36, R157, R36 ;  /* 0x000000249d247221 */ /* 0x010fce0000010000 */
[----:B------:R3:W4:Y:S01]  /*8a20*/  MUFU.EX2 R159, R163 ;  /* 0x000000a3009f7308 */ /* 0x0007220000000800 */
[C---:B-1----:R-:W-:Y:S01]  /*8a30*/  FADD.FTZ R36, R47.reuse, R36 ;  /* 0x000000242f247221 */ /* 0x042fe20000010000 */
[----:B------:R-:W-:-:S06]  /*8a40*/  F2FP.BF16.F32.PACK_AB R157, R47, R157 ;  /* 0x0000009d2f9d723e */ /* 0x000fcc00000010ff */
[----:B------:R-:W1:Y:S01]  /*8a50*/  MUFU.EX2 R53, R53 ;  /* 0x0000003500357308 */ /* 0x000e620000000800 */
[----:B--2---:R-:W-:Y:S01]  /*8a60*/  FADD.FTZ R36, R85, R36 ;  /* 0x0000002455247221 */ /* 0x004fe20000010000 */
[----:B---3--:R-:W-:-:S06]  /*8a70*/  F2FP.BF16.F32.PACK_AB R163, R153, R193 ;  /* 0x000000c199a3723e */ /* 0x008fcc00000010ff */
[----:B------:R-:W2:Y:S01]  /*8a80*/  MUFU.EX2 R79, R79 ;  /* 0x0000004f004f7308 */ /* 0x000ea20000000800 */
[C---:B----4-:R-:W-:Y:S01]  /*8a90*/  FADD.FTZ R36, R159.reuse, R36 ;  /* 0x000000249f247221 */ /* 0x050fe20000010000 */
[----:B------:R-:W-:-:S06]  /*8aa0*/  F2FP.BF16.F32.PACK_AB R159, R159, R85 ;  /* 0x000000559f9f723e */ /* 0x000fcc00000010ff */
[----:B------:R-:W3:Y:S01]  /*8ab0*/  MUFU.EX2 R81, R81 ;  /* 0x0000005100517308 */ /* 0x000ee20000000800 */
[----:B-1----:R-:W-:-:S07]  /*8ac0*/  FADD.FTZ R36, R53, R36 ;  /* 0x0000002435247221 */ /* 0x002fce0000010000 */
[----:B------:R-:W1:Y:S01]  /*8ad0*/  MUFU.EX2 R34, R34 ;  /* 0x0000002200227308 */ /* 0x000e620000000800 */
[C---:B--2---:R-:W-:Y:S01]  /*8ae0*/  FADD.FTZ R36, R79.reuse, R36 ;  /* 0x000000244f247221 */ /* 0x044fe20000010000 */
[----:B------:R-:W-:-:S03]  /*8af0*/  F2FP.BF16.F32.PACK_AB R153, R79, R53 ;  /* 0x000000354f99723e */ /* 0x000fc600000010ff */
[----:B---3--:R-:W-:-:S04]  /*8b00*/  FADD.FTZ R36, R81, R36 ;  /* 0x0000002451247221 */ /* 0x008fc80000010000 */
[C---:B-1----:R-:W-:Y:S01]  /*8b10*/  FADD.FTZ R3, R34.reuse, R36 ;  /* 0x0000002422037221 */ /* 0x042fe20000010000 */
[----:B------:R-:W-:Y:S01]  /*8b20*/  F2FP.BF16.F32.PACK_AB R155, R34, R81 ;  /* 0x00000051229b723e */ /* 0x000fe200000010ff */
[----:B0-----:R-:W-:Y:S06]  /*8b30*/  @P4 BRA `(.L_x_7237) ;  /* 0xffffffc400f84947 */ /* 0x001fec000383ffff */
[----:B------:R-:W-:Y:S02]  /*8b40*/  IMAD.MOV.U32 R10, RZ, RZ, R33 ;  /* 0x000000ffff0a7224 */ /* 0x000fe400078e0021 */
[----:B------:R-:W-:-:S07]  /*8b50*/  IMAD.MOV.U32 R9, RZ, RZ, R15 ;  /* 0x000000ffff097224 */ /* 0x000fce00078e000f */
.L_x_7220:
[----:B------:R-:W0:Y:S01]  /*8b60*/  LDC R13, c[0x0][0x448] ;  /* 0x00011200ff0d7b82 */ /* 0x000e220000000800 */
[----:B------:R-:W-:-:S05]  /*8b70*/  IADD3 R15, -R11, 0x1, RZ ;  /* 0x000000010b0f7810 */ /* 0x000fca0007ffe1ff */
[----:B------:R-:W-:Y:S02]  /*8b80*/  IMAD R20, R16, UR38, R15 ;  /* 0x0000002610147c24 */ /* 0x000fe4000f8e020f */
[----:B------:R-:W1:Y:S08]  /*8b90*/  S2UR UR7, SR_CTAID.X ;  /* 0x00000000000779c3 */ /* 0x000e700000002500 */
[----:B------:R-:W2:Y:S01]  /*8ba0*/  LDC R22, c[0x0][0x9e4] ;  /* 0x00027900ff167b82 */ /* 0x000ea20000000800 */
[----:B0-----:R-:W-:Y:S01]  /*8bb0*/  ISETP.NE.AND P5, PT, R13, 0x1, PT ;  /* 0x000000010d00780c */ /* 0x001fe20003fa5270 */
[----:B-1----:R-:W-:-:S12]  /*8bc0*/  ULEA UR7, UR7, 0x7f, 0x7 ;  /* 0x0000007f07077891 */ /* 0x002fd8000f8e383f */
[----:B------:R-:W0:Y:S01]  /*8bd0*/  @P5 LDC R13, c[0x0][0x44c] ;  /* 0x00011300ff0d5b82 */ /* 0x000e220000000800 */
[----:B------:R-:W-:Y:S01]  /*8be0*/  IMAD.U32 R11, RZ, RZ, UR7 ;  /* 0x00000007ff0b7e24 */ /* 0x000fe2000f8e00ff */
[----:B--2---:R-:W-:-:S06]  /*8bf0*/  ISETP.GE.AND P6, PT, R22, 0x1, PT ;  /* 0x000000011600780c */ /* 0x004fcc0003fc6270 */
[----:B------:R-:W1:Y:S01]  /*8c00*/  @P5 LDC R14, c[0x0][0x450] ;  /* 0x00011400ff0e5b82 */ /* 0x000e620000000800 */
[----:B0-----:R-:W-:Y:S01]  /*8c10*/  @P5 IMAD.HI.U32 R13, R13, UR7, RZ ;  /* 0x000000070d0d5c27 */ /* 0x001fe2000f8e00ff */
[----:B------:R-:W-:-:S04]  /*8c20*/  ULDC UR7, c[0x0][0x9dc] ;  /* 0x0002770000077ab9 */ /* 0x000fc80000000800 */
        /* <DEDUP_REMOVED lines=13> */
.L_x_7239:
[----:B------:R-:W-:-:S13]  /*8d00*/  ISETP.NE.AND P2, PT, R22, 0x1, PT ;  /* 0x000000011600780c */ /* 0x000fda0003f45270 */
[----:B------:R-:W0:Y:S02]  /*8d10*/  @P2 LDC.64 R14, c[0x0][0x9e8] ;  /* 0x00027a00ff0e2b82 */ /* 0x000e240000000a00 */
[----:B0-----:R-:W-:-:S05]  /*8d20*/  @P2 IMAD.HI.U32 R14, R11, R14, RZ ;  /* 0x0000000e0b0e2227 */ /* 0x001fca00078e00ff */
[----:B------:R-:W-:-:S07]  /*8d30*/  @P2 SHF.R.U32.HI R11, RZ, R15, R14 ;  /* 0x0000000fff0b2219 */ /* 0x000fce000001160e */
.L_x_7240:
[----:B------:R-:W-:-:S05]  /*8d40*/  IMAD R14, R11, R22, RZ ;  /* 0x000000160b0e7224 */ /* 0x000fca00078e02ff */
[----:B------:R-:W-:-:S07]  /*8d50*/  VIMNMX R13, R13, R14, !PT ;  /* 0x0000000e0d0d7248 */ /* 0x000fce0007fe0100 */
.L_x_7238:
[----:B------:R-:W-:-:S05]  /*8d60*/  VIADD R13, R13, 0x7f ;  /* 0x0000007f0d0d7836 */ /* 0x000fca0000000000 */
[----:B------:R-:W-:-:S04]  /*8d70*/  SHF.R.S32.HI R14, RZ, 0x1f, R13 ;  /* 0x0000001fff0e7819 */ /* 0x000fc8000001140d */
[----:B------:R-:W-:-:S04]  /*8d80*/  LEA.HI R14, R14, R13, RZ, 0x7 ;  /* 0x0000000d0e0e7211 */ /* 0x000fc800078f38ff */
[----:B------:R-:W-:-:S04]  /*8d90*/  SHF.R.S32.HI R14, RZ, 0x7, R14 ;  /* 0x00000007ff0e7819 */ /* 0x000fc8000001140e */
[----:B------:R-:W-:-:S04]  /*8da0*/  VIMNMX R13, R17, R14, !PT ;  /* 0x0000000e110d7248 */ /* 0x000fc80007fe0100 */
[----:B------:R-:W-:-:S13]  /*8db0*/  ISETP.GE.AND P2, PT, R8, R13, PT ;  /* 0x0000000d0800720c */ /* 0x000fda0003f46270 */
[----:B------:R-:W-:Y:S05]  /*8dc0*/  @!P2 BRA `(.L_x_7241) ;  /* 0x0000002400f4a947 */ /* 0x000fea0003800000 */
[----:B------:R-:W-:Y:S01]  /*8dd0*/  IMAD.MOV.U32 R11, RZ, RZ, R10 ;  /* 0x000000ffff0b7224 */ /* 0x000fe200078e000a */
[----:B------:R-:W-:Y:S01]  /*8de0*/  UMOV UR7, UR4 ;  /* 0x0000000400077c82 */ /* 0x000fe20008000000 */
[----:B------:R-:W-:Y:S01]  /*8df0*/  IMAD.MOV.U32 R14, RZ, RZ, R9 ;  /* 0x000000ffff0e7224 */ /* 0x000fe200078e0009 */
[----:B------:R-:W-:Y:S01]  /*8e00*/  ULDC UR38, c[0x0][0x9d8] ;  /* 0x0002760000267ab9 */ /* 0x000fe20000000800 */
[----:B------:R-:W-:-:S07]  /*8e10*/  IMAD.MOV.U32 R15, RZ, RZ, R0 ;  /* 0x000000ffff0f7224 */ /* 0x000fce00078e0000 */
.L_x_7250:
        /* <DEDUP_REMOVED lines=9> */
.L_x_7243:
[----:B------:R-:W-:Y:S01]  /*8eb0*/  ULEA UR10, UR4, UR36, 0x3 ;  /* 0x00000024040a7291 */ /* 0x000fe2000f8e183f */
[----:B------:R-:W-:-:S08]  /*8ec0*/  SHF.L.U32 R9, R0, 0x1f, RZ ;  /* 0x0000001f00097819 */ /* 0x000fd000000006ff */
[----:B------:R0:W1:Y:S01]  /*8ed0*/  SYNCS.PHASECHK.TRANS64.TRYWAIT P3, [UR10+0x28830], R9 ;  /* 0x02883009ff0075a7 */ /* 0x000062000806014a */
[----:B------:R-:W-:Y:S05]  /*8ee0*/  @!P0 BRA `(.L_x_7244) ;  /* 0x0000000000048947 */ /* 0x000fea0003800000 */
[----:B------:R-:W-:Y:S01]  /*8ef0*/  BPT.TRAP 0x1 ;  /* 0x000000040000795c */ /* 0x000fe20000300000 */
.L_x_7244:
[----:B-1----:R-:W-:Y:S05]  /*8f00*/  @P3 BRA `(.L_x_7242) ;  /* 0x0000000000083947 */ /* 0x002fea0003800000 */
[----:B------:R-:W1:Y:S02]  /*8f10*/  SYNCS.PHASECHK.TRANS64.TRYWAIT P3, [UR10+0x28830], R9 ;  /* 0x02883009ff0075a7 */ /* 0x000e64000806014a */
[----:B-1----:R-:W-:Y:S05]  /*8f20*/  @!P3 BRA `(.L_x_7245) ;  /* 0x000000c00048b947 */ /* 0x002fea0003800000 */
.L_x_7242:
        /* <DEDUP_REMOVED lines=47> */
.L_x_7247:
[----:B------:R-:W-:Y:S01]  /*9220*/  ULEA UR10, UR7, UR36, 0x3 ;  /* 0x00000024070a7291 */ /* 0x000fe2000f8e183f */
[----:B------:R-:W-:-:S08]  /*9230*/  SHF.L.U32 R9, R15, 0x1f, RZ ;  /* 0x0000001f0f097819 */ /* 0x000fd000000006ff */
[----:B------:R0:W1:Y:S01]  /*9240*/  SYNCS.PHASECHK.TRANS64.TRYWAIT P2, [UR10+0x28850], R9 ;  /* 0x02885009ff0075a7 */ /* 0x000062000804014a */
[----:B------:R-:W-:Y:S05]  /*9250*/  @!P0 BRA `(.L_x_7248) ;  /* 0x0000000000048947 */ /* 0x000fea0003800000 */
[----:B------:R-:W-:Y:S01]  /*9260*/  BPT.TRAP 0x1 ;  /* 0x000000040000795c */ /* 0x000fe20000300000 */
.L_x_7248:
[----:B-1----:R-:W-:Y:S05]  /*9270*/  @P2 BRA `(.L_x_7246) ;  /* 0x0000000000082947 */ /* 0x002fea0003800000 */
[----:B------:R-:W1:Y:S02]  /*9280*/  SYNCS.PHASECHK.TRANS64.TRYWAIT P2, [UR10+0x28850], R9 ;  /* 0x02885009ff0075a7 */ /* 0x000e64000804014a */
[----:B-1----:R-:W-:Y:S05]  /*9290*/  @!P2 BRA `(.L_x_7249) ;  /* 0x000000bc0084a947 */ /* 0x002fea0003800000 */
.L_x_7246:
[----:B------:R-:W-:Y:S01]  /*92a0*/  UIADD3 UR10, UR36, 0x400, URZ ;  /* 0x00000400240a7890 */ /* 0x000fe2000fffe03f */
[----:B------:R-:W-:Y:S01]  /*92b0*/  WARPGROUP.ARRIVE ;  /* 0x00000000000079c5 */ /* 0x000fe20000000000 */
[----:B------:R-:W-:Y:S01]  /*92c0*/  UMOV UR11, 0x40000040 ;  /* 0x40000040000b7882 */ /* 0x000fe20000000000 */
[----:B------:R-:W-:Y:S01]  /*92d0*/  UMOV UR15, 0x40000040 ;  /* 0x40000040000f7882 */ /* 0x000fe20000000000 */
[----:B------:R-:W-:Y:S01]  /*92e0*/  USHF.R.U32.HI UR10, URZ, 0x4, UR10 ;  /* 0x000000043f0a7899 */ /* 0x000fe2000801160a */
[----:B------:R-:W-:Y:S01]  /*92f0*/  FMUL.FTZ R15, R24, UR38 ;  /* 0x00000026180f7c20 */ /* 0x000fe20008410000 */
[----:B------:R-:W-:Y:S01]  /*9300*/  FMUL.FTZ R21, R25, UR38 ;  /* 0x0000002619157c20 */ /* 0x000fe20008410000 */
[----:B------:R-:W-:Y:S01]  /*9310*/  FMUL.FTZ R185, R32, UR38 ;  /* 0x0000002620b97c20 */ /* 0x000fe20008410000 */
[----:B------:R-:W-:Y:S01]  /*9320*/  ULOP3.LUT UR10, UR10, 0x3fff, URZ, 0xc0, !UPT ;  /* 0x00003fff0a0a7892 */ /* 0x000fe2000f8ec03f */
[----:B------:R-:W-:Y:S01]  /*9330*/  FMUL.FTZ R187, R33, UR38 ;  /* 0x0000002621bb7c20 */ /* 0x000fe20008410000 */
[----:B------:R-:W-:Y:S01]  /*9340*/  FMUL.FTZ R189, R36, UR38 ;  /* 0x0000002624bd7c20 */ /* 0x000fe20008410000 */
[----:B------:R-:W1:Y:S01]  /*9350*/  MUFU.TANH R15, R15 ;  /* 0x0000000f000f7308 */ /* 0x000e620000002400 */
[----:B------:R-:W-:Y:S01]  /*9360*/  ULOP3.LUT UR10, UR10, 0x4000000, URZ, 0xfc, !UPT ;  /* 0x040000000a0a7892 */ /* 0x000fe2000f8efc3f */
[----:B------:R-:W-:Y:S01]  /*9370*/  FMUL.FTZ R191, R37, UR38 ;  /* 0x0000002625bf7c20 */ /* 0x000fe20008410000 */
[----:B------:R-:W-:Y:S01]  /*9380*/  FMUL.FTZ R193, R40, UR38 ;  /* 0x0000002628c17c20 */ /* 0x000fe20008410000 */
[----:B------:R-:W-:Y:S01]  /*9390*/  FMUL.FTZ R195, R41, UR38 ;  /* 0x0000002629c37c20 */ /* 0x000fe20008410000 */
[----:B------:R-:W-:Y:S01]  /*93a0*/  ULEA UR10, UR7, UR10, 0xb ;  /* 0x0000000a070a7291 */ /* 0x000fe2000f8e583f */
[----:B------:R-:W-:Y:S01]  /*93b0*/  FMUL.FTZ R197, R44, UR38 ;  /* 0x000000262cc57c20 */ /* 0x000fe20008410000 */
[----:B------:R-:W-:Y:S01]  /*93c0*/  FMUL.FTZ R199, R49, UR38 ;  /* 0x0000002631c77c20 */ /* 0x000fe20008410000 */
[----:B------:R-:W2:Y:S01]  /*93d0*/  MUFU.TANH R21, R21 ;  /* 0x0000001500157308 */ /* 0x000ea20000002400 */
[----:B------:R-:W-:Y:S01]  /*93e0*/  UIADD3 UR14, UR10, 0x80, URZ ;  /* 0x000000800a0e7890 */ /* 0x000fe2000fffe03f */
[----:B------:R-:W-:Y:S01]  /*93f0*/  FMUL.FTZ R201, R52, UR38 ;  /* 0x0000002634c97c20 */ /* 0x000fe20008410000 */
[----:B------:R-:W-:Y:S01]  /*9400*/  FMUL.FTZ R203, R53, UR38 ;  /* 0x0000002635cb7c20 */ /* 0x000fe20008410000 */
[----:B------:R-:W-:Y:S01]  /*9410*/  FMUL.FTZ R205, R56, UR38 ;  /* 0x0000002638cd7c20 */ /* 0x000fe20008410000 */
[----:B------:R-:W-:Y:S01]  /*9420*/  FMUL.FTZ R207, R57, UR38 ;  /* 0x0000002639cf7c20 */ /* 0x000fe20008410000 */
[----:B------:R-:W-:Y:S01]  /*9430*/  HGMMA.64x128x16.F32.BF16 R88, R180, gdesc[UR8].tnspB, R88, gsb0 ;  /* 0x41e00008b4587df0 */ /* 0x000fe20008001858 */
        /* <DEDUP_REMOVED lines=10> */
[----:B--2---:R-:W-:Y:S01]  /*94e0*/  FMNMX.FTZ R10, R21, R10, !PT ;  /* 0x0000000a150a7209 */ /* 0x004fe20007810000 */
        /* <DEDUP_REMOVED lines=34> */
[----:B------:R-:W1:Y:S01]  /*9710*/  LDC R12, c[0x0][0x988] ;  /* 0x00026200ff0c7b82 */ /* 0x000e620000000800 */
[----:B------:R-:W-:Y:S01]  /*9720*/  FMUL.FTZ R87, R87, UR38 ;  /* 0x0000002657577c20 */ /* 0x000fe20008410000 */
[----:B------:R-:W-:Y:S01]  /*9730*/  UMOV UR11, 0x40000040 ;  /* 0x40000040000b7882 */ /* 0x000fe20000000000 */
[C---:B------:R-:W-:Y:S01]  /*9740*/  ISETP.GT.AND P2, PT, R8.reuse, R13, PT ;  /* 0x0000000d0800720c */ /* 0x040fe20003f44270 */
[----:B------:R-:W-:Y:S01]  /*9750*/  MUFU.TANH R197, R197 ;  /* 0x000000c500c57308 */ /* 0x000fe20000002400 */
[----:B------:R-:W-:-:S07]  /*9760*/  VIADD R8, R8, 0xffffffff ;  /* 0xffffffff08087836 */ /* 0x000fce0000000000 */
        /* <DEDUP_REMOVED lines=16> */
[----:B------:R-:W-:Y:S01]  /*9870*/  FMUL.FTZ R29, R34, UR38 ;  /* 0x00000026221d7c20 */ /* 0x000fe20008410000 */
[----:B------:R-:W-:Y:S01]  /*9880*/  HGMMA.64x128x16.F32.BF16 R88, R176, gdesc[UR12].tnspB, R88, gsb0 ;  /* 0x41e0000cb0587df0 */ /* 0x000fe20008001858 */
[----:B------:R-:W-:Y:S01]  /*9890*/  UIADD3 UR14, UR10, 0x100, URZ ;  /* 0x000001000a0e7890 */ /* 0x000fe2000fffe03f */
[----:B------:R-:W-:-:S04]  /*98a0*/  UMOV UR15, 0x40000040 ;  /* 0x40000040000f7882 */ /* 0x000fc80000000000 */
[----:B------:R-:W2:Y:S08]  /*98b0*/  MUFU.TANH R181, R181 ;  /* 0x000000b500b57308 */ /* 0x000eb00000002400 */
[----:B------:R-:W3:Y:S08]  /*98c0*/  MUFU.TANH R183, R183 ;  /* 0x000000b700b77308 */ /* 0x000ef00000002400 */
[----:B------:R-:W-:Y:S01]  /*98d0*/  MUFU.TANH R77, R77 ;  /* 0x0000004d004d7308 */ /* 0x000fe20000002400 */
[----:B--2---:R-:W-:-:S07]  /*98e0*/  FMNMX.FTZ R10, R181, R10, !PT ;  /* 0x0000000ab50a7209 */ /* 0x004fce0007810000 */
[----:B------:R-:W-:Y:S01]  /*98f0*/  MUFU.TANH R221, R221 ;  /* 0x000000dd00dd7308 */ /* 0x000fe20000002400 */
[----:B---3--:R-:W-:-:S04]  /*9900*/  FMNMX.FTZ R10, R183, R10, !PT ;  /* 0x0000000ab70a7209 */ /* 0x008fc80007810000 */
[----:B------:R-:W-:-:S03]  /*9910*/  FMNMX.FTZ R10, R185, R10, !PT ;  /* 0x0000000ab90a7209 */ /* 0x000fc60007810000 */
[----:B------:R-:W-:Y:S01]  /*9920*/  MUFU.TANH R223, R223 ;  /* 0x000000df00df7308 */ /* 0x000fe20000002400 */
[----:B------:R-:W-:-:S04]  /*9930*/  FMNMX.FTZ R10, R187, R10, !PT ;  /* 0x0000000abb0a7209 */ /* 0x000fc80007810000 */
[----:B------:R-:W-:-:S03]  /*9940*/  FMNMX.FTZ R10, R189, R10, !PT ;  /* 0x0000000abd0a7209 */ /* 0x000fc60007810000 */
[----:B------:R-:W-:Y:S01]  /*9950*/  MUFU.TANH R225, R225 ;  /* 0x000000e100e17308 */ /* 0x000fe20000002400 */
[----:B------:R-:W-:-:S04]  /*9960*/  FMNMX.FTZ R10, R191, R10, !PT ;  /* 0x0000000abf0a7209 */ /* 0x000fc80007810000 */
[----:B------:R-:W-:-:S03]  /*9970*/  FMNMX.FTZ R10, R193, R10, !PT ;  /* 0x0000000ac10a7209 */ /* 0x000fc60007810000 */
[----:B------:R-:W-:Y:S01]  /*9980*/  MUFU.TANH R85, R85 ;  /* 0x0000005500557308 */ /* 0x000fe20000002400 */
[----:B------:R-:W-:-:S04]  /*9990*/  FMNMX.FTZ R10, R195, R10, !PT ;  /* 0x0000000ac30a7209 */ /* 0x000fc80007810000 */
[----:B------:R-:W-:-:S03]  /*99a0*/  FMNMX.FTZ R10, R197, R10, !PT ;  /* 0x0000000ac50a7209 */ /* 0x000fc60007810000 */
        /* <DEDUP_REMOVED lines=17> */
[----:B------:R-:W-:Y:S01]  /*9ac0*/  HGMMA.64x128x16.F32.BF16 R88, R172, gdesc[UR12].tnspB, R88, gsb0 ;  /* 0x41e0000cac587df0 */ /* 0x000fe20008001858 */
[----:B------:R-:W-:Y:S01]  /*9ad0*/  UIADD3 UR14, UR10, 0x180, URZ ;  /* 0x000001800a0e7890 */ /* 0x000fe2000fffe03f */
[----:B------:R-:W-:-:S05]  /*9ae0*/  UMOV UR15, 0x40000040 ;  /* 0x40000040000f7882 */ /* 0x000fca0000000000 */
        /* <DEDUP_REMOVED lines=52> */
[----:B0-----:R-:W0:Y:S02]  /*9e30*/  SHFL.BFLY PT, R9, R10, 0x2, 0x1f ;  /* 0x0c401f000a097f89 */ /* 0x001e2400000e0000 */
[----:B0-----:R-:W-:-:S05]  /*9e40*/  FMNMX.FTZ R9, R10, R9, !PT ;  /* 0x000000090a097209 */ /* 0x001fca0007810000 */
[----:B------:R-:W0:Y:S02]  /*9e50*/  SHFL.BFLY PT, R10, R9, 0x1, 0x1f ;  /* 0x0c201f00090a7f89 */ /* 0x000e2400000e0000 */
[----:B0-----:R-:W-:Y:S02]  /*9e60*/  FMNMX.FTZ R9, R9, R10, !PT ;  /* 0x0000000a09097209 */ /* 0x001fe40007810000 */
[----:B------:R-:W-:-:S03]  /*9e70*/  FMNMX.FTZ R10, R20, R11, !PT ;  /* 0x0000000b140a7209 */ /* 0x000fc60007810000 */
[----:B------:R-:W-:Y:S01]  /*9e80*/  FADD.FTZ R71, -R9, R14 ;  /* 0x0000000e09477221 */ /* 0x000fe20000010100 */
[----:B------:R-:W-:Y:S01]  /*9e90*/  FMNMX.FTZ R10, R23, R10, !PT ;  /* 0x0000000a170a7209 */ /* 0x000fe20007810000 */
[-C--:B-1----:R-:W-:Y:S02]  /*9ea0*/  FMUL.FTZ R14, R9, R12.reuse ;  /* 0x0000000c090e7220 */ /* 0x082fe40000410000 */
[----:B------:R-:W-:Y:S01]  /*9eb0*/  FMUL.FTZ R71, R71, R12 ;  /* 0x0000000c47477220 */ /* 0x000fe20000410000 */
[----:B------:R-:W-:Y:S01]  /*9ec0*/  FMNMX.FTZ R10, R25, R10, !PT ;  /* 0x0000000a190a7209 */ /* 0x000fe20007810000 */
[--C-:B------:R-:W-:Y:S01]  /*9ed0*/  FFMA.FTZ R32, R85, R12, -R14.reuse ;  /* 0x0000000c55207223 */ /* 0x100fe2000001080e */
[----:B------:R-:W-:Y:S02]  /*9ee0*/  WARPGROUP.DEPBAR.LE gsb0, 0x0 ;  /* 0x00008000000079c5 */ /* 0x000fe40000010000 */
[----:B------:R-:W-:Y:S01]  /*9ef0*/  WARPGROUP.ARRIVE ;  /* 0x00000000000079c5 */ /* 0x000fe20000000000 */
[----:B------:R-:W-:Y:S01]  /*9f00*/  FMNMX.FTZ R10, R27, R10, !PT ;  /* 0x0000000a1b0a7209 */ /* 0x000fe20007810000 */
[----:B------:R-:W-:Y:S01]  /*9f10*/  FMUL.FTZ R169, R82, UR38 ;  /* 0x0000002652a97c20 */ /* 0x000fe20008410000 */
[----:B------:R-:W-:Y:S01]  /*9f20*/  FMUL.FTZ R171, R86, UR38 ;  /* 0x0000002656ab7c20 */ /* 0x000fe20008410000 */
[--C-:B------:R-:W-:Y:S01]  /*9f30*/  FFMA.FTZ R180, R15, R12, -R14.reuse ;  /* 0x0000000c0fb47223 */ /* 0x100fe2000001080e */
[----:B------:R-:W-:Y:S01]  /*9f40*/  FMNMX.FTZ R10, R29, R10, !PT ;  /* 0x0000000a1d0a7209 */ /* 0x000fe20007810000 */
[----:B------:R-:W-:Y:S01]  /*9f50*/  HGMMA.64x128x16.F32.BF16 R88, R164, gdesc[UR12].tnspB, R88, gsb0 ;  /* 0x41e0000ca4587df0 */ /* 0x000fe20008001858 */
[----:B------:R-:W-:Y:S01]  /*9f60*/  UIADD3 UR14, UR10, 0x280, URZ ;  /* 0x000002800a0e7890 */ /* 0x000fe2000fffe03f */
[----:B------:R-:W-:Y:S01]  /*9f70*/  MUFU.TANH R169, R169 ;  /* 0x000000a900a97308 */ /* 0x000fe20000002400 */
[----:B------:R-:W-:Y:S01]  /*9f80*/  UMOV UR15, 0x40000040 ;  /* 0x40000040000f7882 */ /* 0x000fe20000000000 */
[----:B------:R-:W-:Y:S01]  /*9f90*/  FMNMX.FTZ R10, R31, R10, !PT ;  /* 0x0000000a1f0a7209 */ /* 0x000fe20007810000 */
[-CC-:B------:R-:W-:Y:S01]  /*9fa0*/  FFMA.FTZ R176, R185, R12.reuse, -R14.reuse ;  /* 0x0000000cb9b07223 */ /* 0x180fe2000001080e */
[-CC-:B------:R-:W-:Y:S01]  /*9fb0*/  FFMA.FTZ R15, R21, R12.reuse, -R14.reuse ;  /* 0x0000000c150f7223 */ /* 0x180fe2000001080e */
[--C-:B------:R-:W-:Y:S01]  /*9fc0*/  FFMA.FTZ R178, R189, R12, -R14.reuse ;  /* 0x0000000cbdb27223 */ /* 0x100fe2000001080e */
[----:B------:R-:W-:Y:S01]  /*9fd0*/  FMNMX.FTZ R10, R33, R10, !PT ;  /* 0x0000000a210a7209 */ /* 0x000fe20007810000 */
[-CC-:B------:R-:W-:Y:S01]  /*9fe0*/  FFMA.FTZ R172, R193, R12.reuse, -R14.reuse ;  /* 0x0000000cc1ac7223 */ /* 0x180fe2000001080e */
[----:B------:R-:W-:Y:S01]  /*9ff0*/  MUFU.TANH R171, R171 ;  /* 0x000000ab00ab7308 */ /* 0x000fe20000002400 */
        /* <DEDUP_REMOVED lines=31> */
[----:B------:R-:W2:Y:S01]  /*a1f0*/  MUFU.EX2 R182, R182 ;  /* 0x000000b600b67308 */ /* 0x000ea20000000800 */
[----:B0-----:R-:W-:Y:S02]  /*a200*/  FFMA.FTZ R4, R71, R4, R180 ;  /* 0x0000000447047223 */ /* 0x001fe400000100b4 */
[----:B------:R-:W-:-:S04]  /*a210*/  FMNMX.FTZ R10, R59, R10, !PT ;  /* 0x0000000a3b0a7209 */ /* 0x000fc80007810000 */
[----:B------:R-:W-:Y:S01]  /*a220*/  FMNMX.FTZ R10, R63, R10, !PT ;  /* 0x0000000a3f0a7209 */ /* 0x000fe20007810000 */
[----:B------:R-:W0:Y:S01]  /*a230*/  MUFU.EX2 R21, R21 ;  /* 0x0000001500157308 */ /* 0x000e220000000800 */
[----:B-1----:R-:W-:Y:S02]  /*a240*/  F2FP.BF16.F32.PACK_AB R180, R15, R180 ;  /* 0x000000b40fb4723e */ /* 0x002fe400000010ff */
[----:B------:R-:W-:-:S04]  /*a250*/  FMNMX.FTZ R10, R65, R10, !PT ;  /* 0x0000000a410a7209 */ /* 0x000fc80007810000 */
[----:B------:R-:W-:Y:S01]  /*a260*/  FMNMX.FTZ R10, R67, R10, !PT ;  /* 0x0000000a430a7209 */ /* 0x000fe20007810000 */
[----:B------:R-:W1:Y:S03]  /*a270*/  MUFU.EX2 R176, R176 ;  /* 0x000000b000b07308 */ /* 0x000e660000000800 */
        /* <DEDUP_REMOVED lines=22> */
[-CC-:B------:R-:W-:Y:S01]  /*a3e0*/  FFMA.FTZ R164, R205, R12.reuse, -R14.reuse ;  /* 0x0000000ccda47223 */ /* 0x180fe2000001080e */
[-CC-:B------:R-:W-:Y:S01]  /*a3f0*/  FFMA.FTZ R166, R209, R12.reuse, -R14.reuse ;  /* 0x0000000cd1a67223 */ /* 0x180fe2000001080e */
[----:B------:R-:W-:Y:S01]  /*a400*/  HGMMA.64x128x16.F32.BF16 R88, R160, gdesc[UR12].tnspB, R88, gsb0 ;  /* 0x41e0000ca0587df0 */ /* 0x000fe20008001858 */
[----:B------:R-:W-:Y:S01]  /*a410*/  UIADD3 UR14, UR10, 0x300, URZ ;  /* 0x000003000a0e7890 */ /* 0x000fe2000fffe03f */
[----:B------:R-:W-:Y:S01]  /*a420*/  FFMA.FTZ R191, R175, R12, -R14 ;  /* 0x0000000cafbf7223 */ /* 0x000fe2000001080e */
[----:B------:R-:W-:Y:S01]  /*a430*/  UMOV UR15, 0x40000040 ;  /* 0x40000040000f7882 */ /* 0x000fe20000000000 */
[----:B------:R-:W-:Y:S01]  /*a440*/  UIADD3 UR10, UR10, 0x380, URZ ;  /* 0x000003800a0a7890 */ /* 0x000fe2000fffe03f */
        /* <DEDUP_REMOVED lines=8> */
[----:B------:R-:W5:Y:S08]  /*a4d0*/  MUFU.EX2 R195, R195 ;  /* 0x000000c300c37308 */ /* 0x000f700000000800 */
[----:B------:R-:W-:Y:S08]  /*a4e0*/  MUFU.EX2 R24, R24 ;  /* 0x0000001800187308 */ /* 0x000ff00000000800 */
[----:B------:R-:W5:Y:S08]  /*a4f0*/  MUFU.EX2 R77, R77 ;  /* 0x0000004d004d7308 */ /* 0x000f700000000800 */
[----:B------:R-:W-:Y:S08]  /*a500*/  MUFU.EX2 R26, R26 ;  /* 0x0000001a001a7308 */ /* 0x000ff00000000800 */
[----:B------:R-:W-:Y:S08]  /*a510*/  MUFU.EX2 R197, R197 ;  /* 0x000000c500c57308 */ /* 0x000ff00000000800 */
[----:B------:R-:W-:Y:S01]  /*a520*/  MUFU.EX2 R28, R28 ;  /* 0x0000001c001c7308 */ /* 0x000fe20000000800 */
[----:B------:R-:W-:-:S02]  /*a530*/  WARPGROUP.DEPBAR.LE gsb0, 0x0 ;  /* 0x00008000000079c5 */ /* 0x000fc40000010000 */
[----:B------:R-:W-:Y:S01]  /*a540*/  WARPGROUP.ARRIVE ;  /* 0x00000000000079c5 */ /* 0x000fe20000000000 */
[-CC-:B------:R-:W-:Y:S01]  /*a550*/  FFMA.FTZ R160, R173, R12.reuse, -R14.reuse ;  /* 0x0000000cada07223 */ /* 0x180fe2000001080e */
[-CC-:B------:R-:W-:Y:S01]  /*a560*/  FFMA.FTZ R161, R203, R12.reuse, -R14.reuse ;  /* 0x0000000ccba17223 */ /* 0x180fe2000001080e */
[----:B------:R-:W2:Y:S01]  /*a570*/  SHFL.BFLY PT, R173, R10, 0x2, 0x1f ;  /* 0x0c401f000aad7f89 */ /* 0x000ea200000e0000 */
[-CC-:B------:R-:W-:Y:S01]  /*a580*/  FFMA.FTZ R163, R207, R12.reuse, -R14.reuse ;  /* 0x0000000ccfa37223 */ /* 0x180fe2000001080e */
[----:B------:R-:W-:Y:S01]  /*a590*/  FFMA.FTZ R162, R211, R12, -R14 ;  /* 0x0000000cd3a27223 */ /* 0x000fe2000001080e */
[----:B------:R-:W-:Y:S01]  /*a5a0*/  HGMMA.64x128x16.F32.BF16 R88, R156, gdesc[UR12].tnspB, R88, gsb0 ;  /* 0x41e0000c9c587df0 */ /* 0x000fe20008001858 */
[----:B------:R-:W-:Y:S08]  /*a5b0*/  MUFU.EX2 R160, R160 ;  /* 0x000000a000a07308 */ /* 0x000ff00000000800 */
[----:B------:R-:W-:Y:S08]  /*a5c0*/  MUFU.EX2 R161, R161 ;  /* 0x000000a100a17308 */ /* 0x000ff00000000800 */
[----:B------:R-:W-:Y:S01]  /*a5d0*/  MUFU.EX2 R163, R163 ;  /* 0x000000a300a37308 */ /* 0x000fe20000000800 */
[----:B--2---:R-:W-:-:S07]  /*a5e0*/  FMNMX.FTZ R173, R10, R173, !PT ;  /* 0x000000ad0aad7209 */ /* 0x004fce0007810000 */
[----:B------:R-:W-:Y:S01]  /*a5f0*/  MUFU.EX2 R162, R162 ;  /* 0x000000a200a27308 */ /* 0x000fe20000000800 */
[----:B------:R-:W2:Y:S02]  /*a600*/  SHFL.BFLY PT, R10, R173, 0x1, 0x1f ;  /* 0x0c201f00ad0a7f89 */ /* 0x000ea400000e0000 */
[----:B--2---:R-:W-:-:S05]  /*a610*/  FMNMX.FTZ R10, R173, R10, !PT ;  /* 0x0000000aad0a7209 */ /* 0x004fca0007810000 */
[C---:B------:R-:W-:Y:S01]  /*a620*/  FADD.FTZ R85, -R10.reuse, R11 ;  /* 0x0000000b0a557221 */ /* 0x040fe20000010100 */
[-C--:B------:R-:W-:Y:S01]  /*a630*/  FMUL.FTZ R46, R10, R12.reuse ;  /* 0x0000000c0a2e7220 */ /* 0x080fe20000410000 */
[----:B------:R2:W-:Y:S02]  /*a640*/  MUFU.EX2 R11, R32 ;  /* 0x00000020000b7308 */ /* 0x0005e40000000800 */
[-C--:B------:R-:W-:Y:S01]  /*a650*/  FMUL.FTZ R14, R85, R12.reuse ;  /* 0x0000000c550e7220 */ /* 0x080fe20000410000 */
[-CC-:B------:R-:W-:Y:S01]  /*a660*/  FFMA.FTZ R181, R20, R12.reuse, -R46.reuse ;  /* 0x0000000c14b57223 */ /* 0x180fe2000001082e */
[-CC-:B------:R-:W-:Y:S01]  /*a670*/  FFMA.FTZ R42, R27, R12.reuse, -R46.reuse ;  /* 0x0000000c1b2a7223 */ /* 0x180fe2000001082e */
[----:B------:R-:W-:Y:S02]  /*a680*/  IMAD.U32 R27, RZ, RZ, UR4 ;  /* 0x00000004ff1b7e24 */ /* 0x000fe4000f8e00ff */
[-CC-:B------:R-:W-:Y:S01]  /*a690*/  FFMA.FTZ R30, R23, R12.reuse, -R46.reuse ;  /* 0x0000000c171e7223 */ /* 0x180fe2000001082e */
[-CC-:B------:R-:W-:Y:S01]  /*a6a0*/  FFMA.FTZ R183, R25, R12.reuse, -R46.reuse ;  /* 0x0000000c19b77223 */ /* 0x180fe2000001082e */
[----:B------:R-:W-:Y:S01]  /*a6b0*/  MUFU.EX2 R14, R14 ;  /* 0x0000000e000e7308 */ /* 0x000fe20000000800 */
[-CC-:B------:R-:W-:Y:S01]  /*a6c0*/  FFMA.FTZ R177, R29, R12.reuse, -R46.reuse ;  /* 0x0000000c1db17223 */ /* 0x180fe2000001082e */
[----:B------:R-:W-:Y:S01]  /*a6d0*/  @!P1 LEA R27, R27, UR36, 0x3 ;  /* 0x000000241b1b9c11 */ /* 0x000fe2000f8e18ff */
[-CC-:B------:R-:W-:Y:S01]  /*a6e0*/  FFMA.FTZ R179, R33, R12.reuse, -R46.reuse ;  /* 0x0000000c21b37223 */ /* 0x180fe2000001082e */
[----:B------:R-:W-:Y:S01]  /*a6f0*/  IADD3 R33, -R19, 0xb, RZ ;  /* 0x0000000b13217810 */ /* 0x000fe20007ffe1ff */
[-C--:B------:R-:W-:Y:S01]  /*a700*/  FFMA.FTZ R40, R31, R12.reuse, -R46 ;  /* 0x0000000c1f287223 */ /* 0x080fe2000001082e */
[----:B------:R-:W-:Y:S01]  /*a710*/  FADD.FTZ R31, R15, R4 ;  /* 0x000000040f1f7221 */ /* 0x000fe20000010000 */
[----:B------:R-:W-:Y:S01]  /*a720*/  @!P1 VIADD R29, R27, 0x28840 ;  /* 0x000288401b1d9836 */ /* 0x000fe20000000000 */
[----:B------:R-:W-:Y:S01]  /*a730*/  MUFU.EX2 R181, R181 ;  /* 0x000000b500b57308 */ /* 0x000fe20000000800 */
[-CC-:B------:R-:W-:Y:S01]  /*a740*/  FFMA.FTZ R44, R35, R12.reuse, -R46.reuse ;  /* 0x0000000c232c7223 */ /* 0x180fe2000001082e */
[----:B------:R-:W-:Y:S01]  /*a750*/  FADD.FTZ R48, R182, R31 ;  /* 0x0000001fb6307221 */ /* 0x000fe20000010000 */
[-CC-:B------:R-:W-:Y:S01]  /*a760*/  FFMA.FTZ R173, R37, R12.reuse, -R46.reuse ;  /* 0x0000000c25ad7223 */ /* 0x180fe2000001082e */
[----:B------:R-:W-:Y:S01]  /*a770*/  @!P1 PRMT R29, RZ, 0x654, R29 ;  /* 0x00000654ff1d9816 */ /* 0x000fe2000000001d */
[-C--:B------:R-:W-:Y:S01]  /*a780*/  FFMA.FTZ R36, R39, R12.reuse, -R46 ;  /* 0x0000000c27247223 */ /* 0x080fe2000001082e */
[----:B0-----:R-:W-:Y:S01]  /*a790*/  FADD.FTZ R31, R21, R48 ;  /* 0x00000030151f7221 */ /* 0x001fe20000010000 */
[-CC-:B------:R-:W-:Y:S01]  /*a7a0*/  FFMA.FTZ R175, R41, R12.reuse, -R46.reuse ;  /* 0x0000000c29af7223 */ /* 0x180fe2000001082e */
[----:B------:R-:W-:Y:S01]  /*a7b0*/  MUFU.EX2 R30, R30 ;  /* 0x0000001e001e7308 */ /* 0x000fe20000000800 */
[----:B--2---:R-:W-:Y:S01]  /*a7c0*/  FFMA.FTZ R32, R43, R12, -R46 ;  /* 0x0000000c2b207223 */ /* 0x004fe2000001082e */
[----:B-1----:R-:W-:Y:S01]  /*a7d0*/  FADD.FTZ R48, R176, R31 ;  /* 0x0000001fb0307221 */ /* 0x002fe20000010000 */
[----:B------:R-:W-:-:S02]  /*a7e0*/  IMAD.U32 R35, RZ, RZ, UR7 ;  /* 0x00000007ff237e24 */ /* 0x000fc4000f8e00ff */
[-CC-:B------:R-:W-:Y:S01]  /*a7f0*/  FFMA.FTZ R23, R45, R12.reuse, -R46.reuse ;  /* 0x0000000c2d177223 */ /* 0x180fe2000001082e */
[-C--:B------:R-:W-:Y:S01]  /*a800*/  FFMA.FTZ R34, R47, R12.reuse, -R46 ;  /* 0x0000000c2f227223 */ /* 0x080fe2000001082e */
[----:B---3--:R-:W-:Y:S01]  /*a810*/  FADD.FTZ R31, R165, R48 ;  /* 0x00000030a51f7221 */ /* 0x008fe20000010000 */
[-CC-:B------:R-:W-:Y:S01]  /*a820*/  FFMA.FTZ R20, R49, R12.reuse, -R46.reuse ;  /* 0x0000000c31147223 */ /* 0x180fe2000001082e */
[----:B------:R-:W-:Y:S01]  /*a830*/  MUFU.EX2 R183, R183 ;  /* 0x000000b700b77308 */ /* 0x000fe20000000800 */
[----:B------:R-:W-:Y:S01]  /*a840*/  @!P1 LEA R35, R35, UR36, 0x3 ;  /* 0x0000002423239c11 */ /* 0x000fe2000f8e18ff */
[----:B------:R-:W-:Y:S01]  /*a850*/  FADD.FTZ R48, R178, R31 ;  /* 0x0000001fb2307221 */ /* 0x000fe20000010000 */
[-CC-:B------:R-:W-:Y:S01]  /*a860*/  FFMA.FTZ R25, R51, R12.reuse, -R46.reuse ;  /* 0x0000000c33197223 */ /* 0x180fe2000001082e */
[-CC-:B------:R-:W-:Y:S01]  /*a870*/  FFMA.FTZ R27, R53, R12.reuse, -R46.reuse ;  /* 0x0000000c351b7223 */ /* 0x180fe2000001082e */
[----:B------:R-:W-:Y:S01]  /*a880*/  FFMA.FTZ R38, R55, R12, -R46 ;  /* 0x0000000c37267223 */ /* 0x000fe2000001082e */
[----:B----4-:R-:W-:Y:S01]  /*a890*/  FADD.FTZ R31, R167, R48 ;  /* 0x00000030a71f7221 */ /* 0x010fe20000010000 */
[----:B------:R-:W-:Y:S01]  /*a8a0*/  F2FP.BF16.F32.PACK_AB R182, R21, R182 ;  /* 0x000000b615b6723e */ /* 0x000fe200000010ff */
[----:B------:R-:W-:Y:S01]  /*a8b0*/  MUFU.EX2 R42, R42 ;  /* 0x0000002a002a7308 */ /* 0x000fe20000000800 */
[-CC-:B------:R-:W-:Y:S01]  /*a8c0*/  FFMA.FTZ R57, R57, R12.reuse, -R46.reuse ;  /* 0x0000000c39397223 */ /* 0x180fe2000001082e */
[----:B------:R-:W-:Y:S01]  /*a8d0*/  FADD.FTZ R48, R172, R31 ;  /* 0x0000001fac307221 */ /* 0x000fe20000010000 */
[-CC-:B------:R-:W-:Y:S01]  /*a8e0*/  FFMA.FTZ R59, R59, R12.reuse, -R46.reuse ;  /* 0x0000000c3b3b7223 */ /* 0x180fe2000001082e */
[-CC-:B------:R-:W-:Y:S01]  /*a8f0*/  FFMA.FTZ R63, R63, R12.reuse, -R46.reuse ;  /* 0x0000000c3f3f7223 */ /* 0x180fe2000001082e */
[-C--:B------:R-:W-:Y:S01]  /*a900*/  FFMA.FTZ R65, R65, R12.reuse, -R46 ;  /* 0x0000000c41417223 */ /* 0x080fe2000001082e */
[----:B------:R-:W-:Y:S01]  /*a910*/  FADD.FTZ R31, R185, R48 ;  /* 0x00000030b91f7221 */ /* 0x000fe20000010000 */
[-CC-:B------:R-:W-:Y:S01]  /*a920*/  FFMA.FTZ R67, R67, R12.reuse, -R46.reuse ;  /* 0x0000000c43437223 */ /* 0x180fe2000001082e */
[----:B------:R-:W-:Y:S01]  /*a930*/  MUFU.EX2 R177, R177 ;  /* 0x000000b100b17308 */ /* 0x000fe20000000800 */
[-CC-:B------:R-:W-:Y:S01]  /*a940*/  FFMA.FTZ R69, R69, R12.reuse, -R46.reuse ;  /* 0x0000000c45457223 */ /* 0x180fe2000001082e */
[----:B------:R-:W-:Y:S01]  /*a950*/  FADD.FTZ R50, R174, R31 ;  /* 0x0000001fae327221 */ /* 0x000fe20000010000 */
[-CC-:B------:R-:W-:Y:S01]  /*a960*/  FFMA.FTZ R73, R73, R12.reuse, -R46.reuse ;  /* 0x0000000c49497223 */ /* 0x180fe2000001082e */
[-CC-:B------:R-:W-:Y:S01]  /*a970*/  FFMA.FTZ R75, R75, R12.reuse, -R46.reuse ;  /* 0x0000000c4b4b7223 */ /* 0x180fe2000001082e */
[-CC-:B------:R-:W-:Y:S01]  /*a980*/  FFMA.FTZ R81, R81, R12.reuse, -R46.reuse ;  /* 0x0000000c51517223 */ /* 0x180fe2000001082e */
[-CC-:B------:R-:W-:Y:S01]  /*a990*/  FFMA.FTZ R79, R79, R12.reuse, -R46.reuse ;  /* 0x0000000c4f4f7223 */ /* 0x180fe2000001082e */
[----:B------:R-:W-:Y:S01]  /*a9a0*/  FFMA.FTZ R83, R83, R12, -R46 ;  /* 0x0000000c53537223 */ /* 0x000fe2000001082e */
[----:B------:R-:W-:Y:S01]  /*a9b0*/  MUFU.EX2 R40, R40 ;  /* 0x0000002800287308 */ /* 0x000fe20000000800 */
[----:B------:R-:W-:Y:S01]  /*a9c0*/  F2FP.BF16.F32.PACK_AB R178, R167, R178 ;  /* 0x000000b2a7b2723e */ /* 0x000fe200000010ff */
[----:B------:R-:W-:Y:S01]  /*a9d0*/  UMOV UR7, UR4 ;  /* 0x0000000400077c82 */ /* 0x000fe20008000000 */
[----:B------:R-:W-:-:S02]  /*a9e0*/  F2FP.BF16.F32.PACK_AB R176, R165, R176 ;  /* 0x000000b0a5b0723e */ /* 0x000fc400000010ff */
[----:B------:R-:W-:Y:S02]  /*a9f0*/  F2FP.BF16.F32.PACK_AB R172, R185, R172 ;  /* 0x000000acb9ac723e */ /* 0x000fe400000010ff */
[----:B-----5:R-:W-:Y:S01]  /*aa00*/  F2FP.BF16.F32.PACK_AB R174, R187, R174 ;  /* 0x000000aebbae723e */ /* 0x020fe200000010ff */
        /* <DEDUP_REMOVED lines=8> */
[----:B------:R-:W-:Y:S04]  /*aa90*/  HGMMA.64x128x16.F32.BF16 R88, R152, gdesc[UR8].tnspB, R88, gsb0 ;  /* 0x41e0000898587df0 */ /* 0x000fe80008001858 */
        /* <DEDUP_REMOVED lines=19> */
[----:B------:R-:W-:Y:S01]  /*abd0*/  MUFU.EX2 R83, R83 ;  /* 0x0000005300537308 */ /* 0x000fe20000000800 */
[----:B------:R-:W-:Y:S02]  /*abe0*/  WARPGROUP.DEPBAR.LE gsb0, 0x0 ;  /* 0x00008000000079c5 */ /* 0x000fe40000010000 */
[----:B------:R0:W-:Y:S06]  /*abf0*/  BAR.ARV R33, 0x100 ;  /* 0x000400210000751d */ /* 0x0001ec0000002000 */
[----:B------:R1:W-:Y:S01]  /*ac00*/  @!P1 SYNCS.ARRIVE.TRANS64.RED.A1T0 RZ, [R29+URZ], RZ ;  /* 0x000000ff1dff99a7 */ /* 0x0003e2000810043f */
[----:B------:R-:W-:Y:S01]  /*ac10*/  F2FP.BF16.F32.PACK_AB R154, R11, R28 ;  /* 0x0000001c0b9a723e */ /* 0x000fe200000010ff */
[----:B0-----:R-:W-:-:S02]  /*ac20*/  @!P1 VIADD R33, R35, 0x28860 ;  /* 0x0002886023219836 */ /* 0x001fc40000000000 */
[-C--:B------:R-:W-:Y:S01]  /*ac30*/  FMUL.FTZ R90, R90, R14.reuse ;  /* 0x0000000e5a5a7220 */ /* 0x080fe20000410000 */
[-C--:B------:R-:W-:Y:S01]  /*ac40*/  FMUL.FTZ R91, R91, R14.reuse ;  /* 0x0000000e5b5b7220 */ /* 0x080fe20000410000 */
[-C--:B------:R-:W-:Y:S01]  /*ac50*/  FMUL.FTZ R94, R94, R14.reuse ;  /* 0x0000000e5e5e7220 */ /* 0x080fe20000410000 */
[-C--:B------:R-:W-:Y:S01]  /*ac60*/  FMUL.FTZ R95, R95, R14.reuse ;  /* 0x0000000e5f5f7220 */ /* 0x080fe20000410000 */
[----:B------:R-:W-:Y:S01]  /*ac70*/  @!P1 PRMT R33, RZ, 0x654, R33 ;  /* 0x00000654ff219816 */ /* 0x000fe20000000021 */
[----:B-1----:R-:W-:Y:S01]  /*ac80*/  FFMA.FTZ R29, R14, R3, R181 ;  /* 0x000000030e1d7223 */ /* 0x002fe200000100b5 */
[C---:B------:R-:W-:Y:S01]  /*ac90*/  F2FP.BF16.F32.PACK_AB R181, R30.reuse, R181 ;  /* 0x000000b51eb5723e */ /* 0x040fe200000010ff */
[----:B------:R-:W0:Y:S01]  /*aca0*/  MUFU.EX2 R3, R57 ;  /* 0x0000003900037308 */ /* 0x000e220000000800 */
[----:B------:R1:W-:Y:S01]  /*acb0*/  @!P1 SYNCS.ARRIVE.TRANS64.RED.A1T0 RZ, [R33+URZ], RZ ;  /* 0x000000ff21ff99a7 */ /* 0x0003e2000810043f */
[----:B------:R-:W-:Y:S01]  /*acc0*/  FADD.FTZ R4, R30, R29 ;  /* 0x0000001d1e047221 */ /* 0x000fe20000010000 */
[-C--:B------:R-:W-:Y:S01]  /*acd0*/  FMUL.FTZ R98, R98, R14.reuse ;  /* 0x0000000e62627220 */ /* 0x080fe20000410000 */
[-C--:B------:R-:W-:Y:S01]  /*ace0*/  FMUL.FTZ R99, R99, R14.reuse ;  /* 0x0000000e63637220 */ /* 0x080fe20000410000 */
[-C--:B------:R-:W-:Y:S01]  /*acf0*/  FMUL.FTZ R102, R102, R14.reuse ;  /* 0x0000000e66667220 */ /* 0x080fe20000410000 */
[----:B------:R-:W-:Y:S01]  /*ad00*/  FADD.FTZ R29, R183, R4 ;  /* 0x00000004b71d7221 */ /* 0x000fe20000010000 */
[-C--:B------:R-:W-:Y:S01]  /*ad10*/  FMUL.FTZ R103, R103, R14.reuse ;  /* 0x0000000e67677220 */ /* 0x080fe20000410000 */
[-C--:B------:R-:W-:Y:S01]  /*ad20*/  FMUL.FTZ R106, R106, R14.reuse ;  /* 0x0000000e6a6a7220 */ /* 0x080fe20000410000 */
[----:B-1----:R-:W-:Y:S01]  /*ad30*/  FADD.FTZ R33, R187, R50 ;  /* 0x00000032bb217221 */ /* 0x002fe20000010000 */
[----:B------:R-:W-:Y:S01]  /*ad40*/  FADD.FTZ R4, R42, R29 ;  /* 0x0000001d2a047221 */ /* 0x000fe20000010000 */
[-C--:B------:R-:W-:Y:S01]  /*ad50*/  FMUL.FTZ R107, R107, R14.reuse ;  /* 0x0000000e6b6b7220 */ /* 0x080fe20000410000 */
[-C--:B------:R-:W-:Y:S01]  /*ad60*/  FMUL.FTZ R110, R110, R14.reuse ;  /* 0x0000000e6e6e7220 */ /* 0x080fe20000410000 */
[----:B------:R-:W-:Y:S01]  /*ad70*/  FADD.FTZ R50, R168, R33 ;  /* 0x00000021a8327221 */ /* 0x000fe20000010000 */
[----:B------:R-:W-:Y:S01]  /*ad80*/  FADD.FTZ R29, R177, R4 ;  /* 0x00000004b11d7221 */ /* 0x000fe20000010000 */
[C---:B------:R-:W-:Y:S01]  /*ad90*/  F2FP.BF16.F32.PACK_AB R177, R40.reuse, R177 ;  /* 0x000000b128b1723e */ /* 0x040fe200000010ff */
[-C--:B------:R-:W-:Y:S01]  /*ada0*/  FMUL.FTZ R111, R111, R14.reuse ;  /* 0x0000000e6f6f7220 */ /* 0x080fe20000410000 */
[----:B------:R-:W-:Y:S01]  /*adb0*/  FADD.FTZ R21, R189, R50 ;  /* 0x00000032bd157221 */ /* 0x000fe20000010000 */
[----:B------:R-:W-:Y:S01]  /*adc0*/  FADD.FTZ R4, R40, R29 ;  /* 0x0000001d28047221 */ /* 0x000fe20000010000 */
[----:B0-----:R-:W-:Y:S01]  /*add0*/  F2FP.BF16.F32.PACK_AB R167, R59, R3 ;  /* 0x000000033ba7723e */ /* 0x001fe200000010ff */
[-C--:B------:R-:W-:Y:S01]  /*ade0*/  FMUL.FTZ R114, R114, R14.reuse ;  /* 0x0000000e72727220 */ /* 0x080fe20000410000 */
[-C--:B------:R-:W-:Y:S01]  /*adf0*/  FMUL.FTZ R115, R115, R14.reuse ;  /* 0x0000000e73737220 */ /* 0x080fe20000410000 */
[----:B------:R-:W-:Y:S01]  /*ae00*/  FADD.FTZ R29, R179, R4 ;  /* 0x00000004b31d7221 */ /* 0x000fe20000010000 */
[-C--:B------:R-:W-:Y:S01]  /*ae10*/  FMUL.FTZ R118, R118, R14.reuse ;  /* 0x0000000e76767220 */ /* 0x080fe20000410000 */
[-C--:B------:R-:W-:Y:S01]  /*ae20*/  FMUL.FTZ R119, R119, R14.reuse ;  /* 0x0000000e77777220 */ /* 0x080fe20000410000 */
[-C--:B------:R-:W-:Y:S01]  /*ae30*/  FMUL.FTZ R122, R122, R14.reuse ;  /* 0x0000000e7a7a7220 */ /* 0x080fe20000410000 */
[----:B------:R-:W-:Y:S01]  /*ae40*/  FADD.FTZ R4, R44, R29 ;  /* 0x0000001d2c047221 */ /* 0x000fe20000010000 */
[-C--:B------:R-:W-:Y:S01]  /*ae50*/  FMUL.FTZ R123, R123, R14.reuse ;  /* 0x0000000e7b7b7220 */ /* 0x080fe20000410000 */
[-C--:B------:R-:W-:Y:S01]  /*ae60*/  FMUL.FTZ R126, R126, R14.reuse ;  /* 0x0000000e7e7e7220 */ /* 0x080fe20000410000 */
[----:B------:R-:W-:Y:S01]  /*ae70*/  FMUL.FTZ R127, R127, R14 ;  /* 0x0000000e7f7f7220 */ /* 0x000fe20000410000 */
[----:B------:R-:W-:Y:S01]  /*ae80*/  FADD.FTZ R29, R173, R4 ;  /* 0x00000004ad1d7221 */ /* 0x000fe20000010000 */
[--C-:B------:R-:W-:Y:S01]  /*ae90*/  FFMA.FTZ R4, R169, R12, -R46.reuse ;  /* 0x0000000ca9047223 */ /* 0x100fe2000001082e */
[-C--:B------:R-:W-:Y:S01]  /*aea0*/  FMUL.FTZ R130, R130, R14.reuse ;  /* 0x0000000e82827220 */ /* 0x080fe20000410000 */
[----:B------:R-:W-:Y:S01]  /*aeb0*/  FMUL.FTZ R131, R131, R14 ;  /* 0x0000000e83837220 */ /* 0x000fe20000410000 */
[----:B------:R-:W-:Y:S01]  /*aec0*/  FADD.FTZ R48, R36, R29 ;  /* 0x0000001d24307221 */ /* 0x000fe20000010000 */
[----:B------:R0:W1:Y:S01]  /*aed0*/  MUFU.EX2 R153, R4 ;  /* 0x0000000400997308 */ /* 0x0000620000000800 */
[-CC-:B------:R-:W-:Y:S01]  /*aee0*/  FFMA.FTZ R29, R171, R12.reuse, -R46.reuse ;  /* 0x0000000cab1d7223 */ /* 0x180fe2000001082e */
[----:B------:R-:W-:Y:S01]  /*aef0*/  FFMA.FTZ R46, R87, R12, -R46 ;  /* 0x0000000c572e7223 */ /* 0x000fe2000001082e */
[----:B------:R-:W-:Y:S01]  /*af00*/  FADD.FTZ R31, R175, R48 ;  /* 0x00000030af1f7221 */ /* 0x000fe20000010000 */
[----:B------:R-:W-:Y:S01]  /*af10*/  F2FP.BF16.F32.PACK_AB R175, R32, R175 ;  /* 0x000000af20af723e */ /* 0x000fe200000010ff */
[-C--:B------:R-:W-:Y:S01]  /*af20*/  FMUL.FTZ R134, R134, R14.reuse ;  /* 0x0000000e86867220 */ /* 0x080fe20000410000 */
[-C--:B------:R-:W-:Y:S01]  /*af30*/  FMUL.FTZ R135, R135, R14.reuse ;  /* 0x0000000e87877220 */ /* 0x080fe20000410000 */
[----:B------:R-:W-:Y:S01]  /*af40*/  FADD.FTZ R48, R32, R31 ;  /* 0x0000001f20307221 */ /* 0x000fe20000010000 */
[----:B------:R-:W2:Y:S01]  /*af50*/  MUFU.EX2 R29, R29 ;  /* 0x0000001d001d7308 */ /* 0x000ea20000000800 */
[-C--:B------:R-:W-:Y:S01]  /*af60*/  FMUL.FTZ R138, R138, R14.reuse ;  /* 0x0000000e8a8a7220 */ /* 0x080fe20000410000 */
[----:B------:R-:W-:Y:S01]  /*af70*/  FMUL.FTZ R139, R139, R14 ;  /* 0x0000000e8b8b7220 */ /* 0x000fe20000410000 */
[----:B------:R-:W-:Y:S01]  /*af80*/  FADD.FTZ R15, R23, R48 ;  /* 0x00000030170f7221 */ /* 0x000fe20000010000 */
[----:B------:R-:W-:Y:S01]  /*af90*/  FADD.FTZ R48, R170, R21 ;  /* 0x00000015aa307221 */ /* 0x000fe20000010000 */
[----:B------:R-:W-:Y:S01]  /*afa0*/  F2FP.BF16.F32.PACK_AB R170, R161, R170 ;  /* 0x000000aaa1aa723e */ /* 0x000fe200000010ff */
[-C--:B------:R-:W-:Y:S01]  /*afb0*/  FMUL.FTZ R142, R142, R14.reuse ;  /* 0x0000000e8e8e7220 */ /* 0x080fe20000410000 */
[----:B------:R-:W-:Y:S01]  /*afc0*/  FADD.FTZ R15, R34, R15 ;  /* 0x0000000f220f7221 */ /* 0x000fe20000010000 */
[----:B------:R-:W3:Y:S01]  /*afd0*/  MUFU.EX2 R46, R46 ;  /* 0x0000002e002e7308 */ /* 0x000ee20000000800 */
[-C--:B------:R-:W-:Y:S01]  /*afe0*/  FMUL.FTZ R143, R143, R14.reuse ;  /* 0x0000000e8f8f7220 */ /* 0x080fe20000410000 */
[-C--:B------:R-:W-:Y:S01]  /*aff0*/  FMUL.FTZ R146, R146, R14.reuse ;  /* 0x0000000e92927220 */ /* 0x080fe20000410000 */
[----:B------:R-:W-:Y:S01]  /*b000*/  FADD.FTZ R30, R20, R15 ;  /* 0x0000000f141e7221 */ /* 0x000fe20000010000 */
[----:B------:R-:W-:Y:S01]  /*b010*/  FADD.FTZ R15, R161, R48 ;  /* 0x00000030a10f7221 */ /* 0x000fe20000010000 */
[-C--:B------:R-:W-:Y:S01]  /*b020*/  FMUL.FTZ R147, R147, R14.reuse ;  /* 0x0000000e93937220 */ /* 0x080fe20000410000 */
[----:B------:R-:W-:Y:S01]  /*b030*/  FMUL.FTZ R150, R150, R14 ;  /* 0x0000000e96967220 */ /* 0x000fe20000410000 */
        /* <DEDUP_REMOVED lines=33> */
[----:B0-----:R-:W-:Y:S01]  /*b250*/  FADD.FTZ R4, R22, R15 ;  /* 0x0000000f16047221 */ /* 0x001fe20000010000 */
        /* <DEDUP_REMOVED lines=14> */
[C---:B------:R-:W-:Y:S01]  /*b340*/  FADD.FTZ R30, R79.reuse, R30 ;  /* 0x0000001e4f1e7221 */ /* 0x040fe20000010000 */
[----:B------:R-:W-:Y:S01]  /*b350*/  FADD.FTZ R4, R26, R3 ;  /* 0x000000031a047221 */ /* 0x000fe20000010000 */
[----:B------:R-:W-:Y:S01]  /*b360*/  F2FP.BF16.F32.PACK_AB R159, R79, R81 ;  /* 0x000000514f9f723e */ /* 0x000fe200000010ff */
[-C--:B------:R-:W-:Y:S01]  /*b370*/  FMUL.FTZ R109, R109, R71.reuse ;  /* 0x000000476d6d7220 */ /* 0x080fe20000410000 */
[----:B-1----:R-:W-:Y:S01]  /*b380*/  FADD.FTZ R30, R153, R30 ;  /* 0x0000001e991e7221 */ /* 0x002fe20000010000 */
[C---:B------:R-:W-:Y:S01]  /*b390*/  FADD.FTZ R3, R197.reuse, R4 ;  /* 0x00000004c5037221 */ /* 0x040fe20000010000 */
[----:B------:R-:W-:Y:S01]  /*b3a0*/  F2FP.BF16.F32.PACK_AB R152, R197, R26 ;  /* 0x0000001ac598723e */ /* 0x000fe200000010ff */
[----:B------:R-:W-:Y:S01]  /*b3b0*/  FMUL.FTZ R112, R112, R71 ;  /* 0x0000004770707220 */ /* 0x000fe20000410000 */
[C---:B------:R-:W-:Y:S01]  /*b3c0*/  FADD.FTZ R30, R83.reuse, R30 ;  /* 0x0000001e531e7221 */ /* 0x040fe20000010000 */
[----:B------:R-:W-:Y:S01]  /*b3d0*/  FADD.FTZ R4, R28, R3 ;  /* 0x000000031c047221 */ /* 0x000fe20000010000 */
[----:B------:R-:W-:Y:S01]  /*b3e0*/  F2FP.BF16.F32.PACK_AB R153, R83, R153 ;  /* 0x000000995399723e */ /* 0x000fe200000010ff */
[----:B------:R-:W-:Y:S01]  /*b3f0*/  FMUL.FTZ R113, R113, R71 ;  /* 0x0000004771717220 */ /* 0x000fe20000410000 */
[----:B--2---:R-:W-:Y:S01]  /*b400*/  FADD.FTZ R30, R29, R30 ;  /* 0x0000001e1d1e7221 */ /* 0x004fe20000010000 */
[----:B------:R-:W-:Y:S01]  /*b410*/  FADD.FTZ R4, R11, R4 ;  /* 0x000000040b047221 */ /* 0x000fe20000010000 */
[----:B---3--:R-:W-:Y:S01]  /*b420*/  F2FP.BF16.F32.PACK_AB R155, R46, R29 ;  /* 0x0000001d2e9b723e */ /* 0x008fe200000010ff */
[-C--:B------:R-:W-:Y:S01]  /*b430*/  FMUL.FTZ R116, R116, R71.reuse ;  /* 0x0000004774747220 */ /* 0x080fe20000410000 */
[----:B------:R-:W-:Y:S01]  /*b440*/  FADD.FTZ R3, R46, R30 ;  /* 0x0000001e2e037221 */ /* 0x000fe20000010000 */
        /* <DEDUP_REMOVED lines=18> */
[----:B------:R-:W-:Y:S02]  /*b570*/  IMAD.MOV.U32 R11, RZ, RZ, R10 ;  /* 0x000000ffff0b7224 */ /* 0x000fe400078e000a */
[----:B------:R-:W-:Y:S01]  /*b580*/  IMAD.MOV.U32 R14, RZ, RZ, R9 ;  /* 0x000000ffff0e7224 */ /* 0x000fe200078e0009 */
[----:B------:R-:W-:Y:S06]  /*b590*/  @P2 BRA `(.L_x_7250) ;  /* 0xffffffd800202947 */ /* 0x000fec000383ffff */
.L_x_7241:
[----:B------:R-:W-:-:S13]  /*b5a0*/  ISETP.GE.AND P2, PT, R8, R17, PT ;  /* 0x000000110800720c */ /* 0x000fda0003f46270 */
[----:B------:R-:W-:Y:S05]  /*b5b0*/  @!P2 BRA `(.L_x_7251) ;  /* 0x000000380028a947 */ /* 0x000fea0003800000 */
[C---:B------:R-:W-:Y:S01]  /*b5c0*/  VIADD R11, R19.reuse, 0x8 ;  /* 0x00000008130b7836 */ /* 0x040fe20000000000 */
[----:B------:R-:W-:Y:S01]  /*b5d0*/  IADD3 R19, -R19, 0xb, RZ ;  /* 0x0000000b13137810 */ /* 0x000fe20007ffe1ff */
[----:B------:R-:W-:Y:S01]  /*b5e0*/  IMAD.MOV.U32 R14, RZ, RZ, R10 ;  /* 0x000000ffff0e7224 */ /* 0x000fe200078e000a */
[----:B------:R-:W-:Y:S01]  /*b5f0*/  UMOV UR48, UR4 ;  /* 0x0000000400307c82 */ /* 0x000fe20008000000 */
[----:B------:R-:W-:Y:S01]  /*b600*/  IMAD.MOV.U32 R13, RZ, RZ, R9 ;  /* 0x000000ffff0d7224 */ /* 0x000fe200078e0009 */
[----:B------:R-:W-:Y:S01]  /*b610*/  ULDC UR7, c[0x0][0x9e4] ;  /* 0x0002790000077ab9 */ /* 0x000fe20000000800 */
[----:B------:R-:W-:Y:S01]  /*b620*/  IMAD.MOV.U32 R15, RZ, RZ, R0 ;  /* 0x000000ffff0f7224 */ /* 0x000fe200078e0000 */
[----:B------:R-:W-:Y:S01]  /*b630*/  ULDC UR38, c[0x0][0x288] ;  /* 0x0000a20000267ab9 */ /* 0x000fe20000000800 */
[----:B------:R-:W-:Y:S01]  /*b640*/  ULDC UR39, c[0x0][0x2f0] ;  /* 0x0000bc0000277ab9 */ /* 0x000fe20000000800 */
[----:B------:R-:W-:Y:S01]  /*b650*/  ULDC UR46, c[0x0][0x9d8] ;  /* 0x00027600002e7ab9 */ /* 0x000fe20000000800 */
[----:B------:R-:W-:-:S05]  /*b660*/  ULDC UR47, c[0x0][0x9e0] ;  /* 0x00027800002f7ab9 */ /* 0x000fca0000000800 */
.L_x_7268:
        /* <DEDUP_REMOVED lines=9> */
.L_x_7253:
[----:B------:R-:W-:Y:S01]  /*b700*/  ULEA UR10, UR4, UR36, 0x3 ;  /* 0x00000024040a7291 */ /* 0x000fe2000f8e183f */
[----:B------:R-:W-:-:S08]  /*b710*/  SHF.L.U32 R9, R0, 0x1f, RZ ;  /* 0x0000001f00097819 */ /* 0x000fd000000006ff */
[----:B------:R0:W1:Y:S01]  /*b720*/  SYNCS.PHASECHK.TRANS64.TRYWAIT P3, [UR10+0x28830], R9 ;  /* 0x02883009ff0075a7 */ /* 0x000062000806014a */
[----:B------:R-:W-:Y:S05]  /*b730*/  @!P0 BRA `(.L_x_7254) ;  /* 0x0000000000048947 */ /* 0x000fea0003800000 */
[----:B------:R-:W-:Y:S01]  /*b740*/  BPT.TRAP 0x1 ;  /* 0x000000040000795c */ /* 0x000fe20000300000 */
.L_x_7254:
[----:B-1----:R-:W-:Y:S05]  /*b750*/  @P3 BRA `(.L_x_7252) ;  /* 0x0000000000083947 */ /* 0x002fea0003800000 */
[----:B------:R-:W1:Y:S02]  /*b760*/  SYNCS.PHASECHK.TRANS64.TRYWAIT P3, [UR10+0x28830], R9 ;  /* 0x02883009ff0075a7 */ /* 0x000e64000806014a */
[----:B-1----:R-:W-:Y:S05]  /*b770*/  @!P3 BRA `(.L_x_7255) ;  /* 0x000000980064b947 */ /* 0x002fea0003800000 */
.L_x_7252:
[----:B------:R2:W-:Y:S01]  /*b780*/  BAR.SYNC.DEFER_BLOCKING R11, 0x100 ;  /* 0x0004000b0000751d */ /* 0x0005e20000010000 */
[----:B------:R-:W-:Y:S01]  /*b790*/  R2UR UR40, R6 ;  /* 0x00000000062872ca */ /* 0x000fe200000e0000 */
[----:B------:R-:W-:Y:S01]  /*b7a0*/  ULEA UR42, UR4, UR6, 0xb ;  /* 0x00000006042a7291 */ /* 0x000fe2000f8e583f */
[----:B------:R-:W-:-:S03]  /*b7b0*/  R2UR UR41, R7 ;  /* 0x00000000072972ca */ /* 0x000fc600000e0000 */
        /* <DEDUP_REMOVED lines=12> */
[----:B------:R-:W-:Y:S01]  /*b880*/  WARPGROUP.ARRIVE ;  /* 0x00000000000079c5 */ /* 0x000fe20000000000 */
[----:B------:R-:W-:Y:S01]  /*b890*/  UMOV UR15, 0x40000040 ;  /* 0x40000040000f7882 */ /* 0x000fe20000000000 */
[----:B------:R-:W-:Y:S01]  /*b8a0*/  UIADD3 UR10, UR42, 0x406, URZ ;  /* 0x000004062a0a7890 */ /* 0x000fe2000fffe03f */
[----:B------:R-:W-:-:S03]  /*b8b0*/  UMOV UR11, 0x40000040 ;  /* 0x40000040000b7882 */ /* 0x000fc60000000000 */
        /* <DEDUP_REMOVED lines=23> */
[----:B--2---:R-:W-:Y:S05]  /*ba30*/  @P2 BRA `(.L_x_7256) ;  /* 0x0000000000282947 */ /* 0x004fea0003800000 */
[----:B------:R-:W-:Y:S05]  /*ba40*/  @!P0 BRA `(.L_x_7257) ;  /* 0x0000000000048947 */ /* 0x000fea0003800000 */
[----:B------:R-:W-:Y:S01]  /*ba50*/  BPT.TRAP 0x1 ;  /* 0x000000040000795c */ /* 0x000fe20000300000 */
.L_x_7257:
[----:B------:R-:W-:Y:S01]  /*ba60*/  ULEA UR10, UR48, UR36, 0x3 ;  /* 0x00000024300a7291 */ /* 0x000fe2000f8e183f */
[----:B01----:R-:W-:-:S08]  /*ba70*/  SHF.L.U32 R9, R15, 0x1f, RZ ;  /* 0x0000001f0f097819 */ /* 0x003fd000000006ff */
[----:B------:R0:W1:Y:S01]  /*ba80*/  SYNCS.PHASECHK.TRANS64.TRYWAIT P2, [UR10+0x28850], R9 ;  /* 0x02885009ff0075a7 */ /* 0x000062000804014a */
[----:B------:R-:W-:Y:S05]  /*ba90*/  @!P0 BRA `(.L_x_7258) ;  /* 0x0000000000048947 */ /* 0x000fea0003800000 */
[----:B------:R-:W-:Y:S01]  /*baa0*/  BPT.TRAP 0x1 ;  /* 0x000000040000795c */ /* 0x000fe20000300000 */
.L_x_7258:
[----:B-1----:R-:W-:Y:S05]  /*bab0*/  @P2 BRA `(.L_x_7256) ;  /* 0x0000000000082947 */ /* 0x002fea0003800000 */
[----:B------:R-:W1:Y:S02]  /*bac0*/  SYNCS.PHASECHK.TRANS64.TRYWAIT P2, [UR10+0x28850], R9 ;  /* 0x02885009ff0075a7 */ /* 0x000e64000804014a */
[----:B-1----:R-:W-:Y:S05]  /*bad0*/  @!P2 BRA `(.L_x_7259) ;  /* 0x0000009400a4a947 */ /* 0x002fea0003800000 */
.L_x_7256:
        /* <DEDUP_REMOVED lines=13> */
[----:B------:R-:W-:-:S02]  /*bbb0*/  IMAD.U32 R60, RZ, RZ, UR4 ;  /* 0x00000004ff3c7e24 */ /* 0x000fc4000f8e00ff */
[----:B01----:R-:W-:Y:S01]  /*bbc0*/  FMUL.FTZ R9, R27, UR46 ;  /* 0x0000002e1b097c20 */ /* 0x003fe20008410000 */
[----:B------:R-:W-:Y:S01]  /*bbd0*/  FMUL.FTZ R10, R26, UR46 ;  /* 0x0000002e1a0a7c20 */ /* 0x000fe20008410000 */
[----:B------:R-:W-:Y:S01]  /*bbe0*/  ULEA UR10, UR48, UR10, 0xb ;  /* 0x0000000a300a7291 */ /* 0x000fe2000f8e583f */
[----:B------:R-:W-:Y:S01]  /*bbf0*/  FMUL.FTZ R12, R30, UR46 ;  /* 0x0000002e1e0c7c20 */ /* 0x000fe20008410000 */
[----:B------:R-:W-:Y:S01]  /*bc00*/  FMUL.FTZ R15, R31, UR46 ;  /* 0x0000002e1f0f7c20 */ /* 0x000fe20008410000 */
        /* <DEDUP_REMOVED lines=31> */
[----:B------:R-:W-:Y:S01]  /*be00*/  @!P1 LEA R60, R60, UR36, 0x3 ;  /* 0x000000243c3c9c11 */ /* 0x000fe2000f8e18ff */
[----:B------:R-:W-:Y:S01]  /*be10*/  FMUL.FTZ R69, R69, UR46 ;  /* 0x0000002e45457c20 */ /* 0x000fe20008410000 */
[----:B------:R-:W-:Y:S01]  /*be20*/  FMUL.FTZ R73, R73, UR46 ;  /* 0x0000002e49497c20 */ /* 0x000fe20008410000 */
[----:B------:R-:W-:Y:S01]  /*be30*/  FMUL.FTZ R77, R77, UR46 ;  /* 0x0000002e4d4d7c20 */ /* 0x000fe20008410000 */
[----:B------:R-:W-:Y:S01]  /*be40*/  FMUL.FTZ R81, R81, UR46 ;  /* 0x0000002e51517c20 */ /* 0x000fe20008410000 */
[----:B------:R-:W-:Y:S01]  /*be50*/  FMUL.FTZ R85, R85, UR46 ;  /* 0x0000002e55557c20 */ /* 0x000fe20008410000 */
[----:B------:R-:W0:Y:S01]  /*be60*/  MUFU.TANH R10, R10 ;  /* 0x0000000a000a7308 */ /* 0x000e220000002400 */
[----:B------:R-:W-:-:S02]  /*be70*/  @!P1 VIADD R60, R60, 0x28840 ;  /* 0x000288403c3c9836 */ /* 0x000fc40000000000 */
[----:B------:R-:W-:-:S03]  /*be80*/  FMUL.FTZ R68, R68, UR46 ;  /* 0x0000002e44447c20 */ /* 0x000fc60008410000 */
[----:B------:R-:W-:Y:S02]  /*be90*/  @!P1 PRMT R60, RZ, 0x654, R60 ;  /* 0x00000654ff3c9816 */ /* 0x000fe4000000003c */
        /* <DEDUP_REMOVED lines=66> */
[----:B------:R-:W5:Y:S02]  /*c2c0*/  @P5 LDC R66, c[0x0][0x450] ;  /* 0x00011400ff425b82 */ /* 0x000f640000000800 */
[----:B------:R-:W-:Y:S01]  /*c2d0*/  HGMMA.64x128x16.F32.BF16 R88, R160, gdesc[UR12].tnspB, R88, gsb0 ;  /* 0x41e0000ca0587df0 */ /* 0x000fe20008001858 */
[----:B------:R-:W-:Y:S01]  /*c2e0*/  UIADD3 UR14, UR10, 0x300, URZ ;  /* 0x000003000a0e7890 */ /* 0x000fe2000fffe03f */
[----:B------:R-:W-:Y:S01]  /*c2f0*/  FMUL.FTZ R24, R42, UR46 ;  /* 0x0000002e2a187c20 */ /* 0x000fe20008410000 */
[----:B------:R-:W-:Y:S01]  /*c300*/  UMOV UR15, 0x40000040 ;  /* 0x40000040000f7882 */ /* 0x000fe20000000000 */
[----:B------:R-:W-:Y:S01]  /*c310*/  UIADD3 UR10, UR10, 0x380, URZ ;  /* 0x000003800a0a7890 */ /* 0x000fe2000fffe03f */
[----:B------:R-:W-:Y:S01]  /*c320*/  FMUL.FTZ R42, R67, UR46 ;  /* 0x0000002e432a7c20 */ /* 0x000fe20008410000 */
        /* <DEDUP_REMOVED lines=8> */
[----:B------:R-:W-:Y:S01]  /*c3b0*/  FMUL.FTZ R161, R41, UR46 ;  /* 0x0000002e29a17c20 */ /* 0x000fe20008410000 */
[----:B------:R-:W-:Y:S01]  /*c3c0*/  FMUL.FTZ R41, R62, UR46 ;  /* 0x0000002e3e297c20 */ /* 0x000fe20008410000 */
[----:B------:R-:W-:Y:S01]  /*c3d0*/  FMUL.FTZ R62, R64, UR46 ;  /* 0x0000002e403e7c20 */ /* 0x000fe20008410000 */
[----:B------:R-:W-:Y:S02]  /*c3e0*/  IMAD.MOV.U32 R64, RZ, RZ, R5 ;  /* 0x000000ffff407224 */ /* 0x000fe400078e0005 */
[----:B------:R-:W-:Y:S01]  /*c3f0*/  FMUL.FTZ R160, R40, UR46 ;  /* 0x0000002e28a07c20 */ /* 0x000fe20008410000 */
[----:B------:R-:W-:Y:S01]  /*c400*/  HGMMA.64x128x16.F32.BF16 R88, R156, gdesc[UR12].tnspB, R88, gsb0 ;  /* 0x41e0000c9c587df0 */ /* 0x000fe20008001858 */
        /* <DEDUP_REMOVED lines=21> */
[----:B------:R-:W1:Y:S02]  /*c560*/  @P5 LDC R56, c[0x0][0x44c] ;  /* 0x00011300ff385b82 */ /* 0x000e640000000800 */
[----:B------:R-:W0:Y:S01]  /*c570*/  MUFU.TANH R159, R69 ;  /* 0x00000045009f7308 */ /* 0x000e220000002400 */
[----:B------:R-:W-:Y:S07]  /*c580*/  HGMMA.64x128x16.F32.BF16 R88, R152, gdesc[UR8].tnspB, R88, gsb0 ;  /* 0x41e0000898587df0 */ /* 0x000fee0008001858 */
[----:B------:R-:W0:Y:S08]  /*c590*/  MUFU.TANH R156, R156 ;  /* 0x0000009c009c7308 */ /* 0x000e300000002400 */
[----:B------:R-:W0:Y:S01]  /*c5a0*/  MUFU.TANH R157, R157 ;  /* 0x0000009d009d7308 */ /* 0x000e220000002400 */
[----:B-1----:R-:W-:-:S04]  /*c5b0*/  @P5 IMAD.HI.U32 R61, R5, R56, RZ ;  /* 0x00000038053d5227 */ /* 0x002fc800078e00ff */
[----:B------:R-:W-:-:S03]  /*c5c0*/  FMUL.FTZ R56, R86, UR46 ;  /* 0x0000002e56387c20 */ /* 0x000fc60008410000 */
[----:B------:R1:W0:Y:S01]  /*c5d0*/  MUFU.TANH R158, R68 ;  /* 0x00000044009e7308 */ /* 0x0002220000002400 */
[----:B-----5:R-:W-:-:S05]  /*c5e0*/  @P5 SHF.R.U32.HI R64, RZ, R66, R61 ;  /* 0x00000042ff405219 */ /* 0x020fca000001163d */
[----:B------:R-:W5:Y:S02]  /*c5f0*/  SHFL.IDX PT, R65, R64, RZ, 0x1c1f ;  /* 0x001c1fff40417589 */ /* 0x000f6400000e0000 */
[----:B------:R-:W0:Y:S01]  /*c600*/  MUFU.TANH R56, R56 ;  /* 0x0000003800387308 */ /* 0x000e220000002400 */
[----:B------:R-:W-:Y:S02]  /*c610*/  WARPGROUP.DEPBAR.LE gsb0, 0x0 ;  /* 0x00008000000079c5 */ /* 0x000fe40000010000 */
[----:B------:R-:W-:Y:S01]  /*c620*/  IMAD.SHL.U32 R152, R8, 0x80, RZ ;  /* 0x0000008008987824 */ /* 0x000fe200078e00ff */
[----:B------:R0:W-:Y:S06]  /*c630*/  BAR.ARV R19, 0x100 ;  /* 0x000400130000751d */ /* 0x0001ec0000002000 */
[----:B------:R-:W-:Y:S01]  /*c640*/  IADD3 R57, -R152, 0x1, RZ ;  /* 0x0000000198397810 */ /* 0x000fe20007ffe1ff */
[----:B------:R0:W-:Y:S04]  /*c650*/  @!P1 SYNCS.ARRIVE.TRANS64.RED.A1T0 RZ, [R60+URZ], RZ ;  /* 0x000000ff3cff99a7 */ /* 0x0001e8000810043f */
[----:B------:R-:W-:-:S02]  /*c660*/  IMAD R61, R2, -0x2, R57 ;  /* 0xfffffffe023d7824 */ /* 0x000fc400078e0239 */
[----:B------:R-:W-:Y:S02]  /*c670*/  FMUL.FTZ R57, R87, UR46 ;  /* 0x0000002e57397c20 */ /* 0x000fe40008410000 */
[----:B------:R-:W-:-:S04]  /*c680*/  IMAD R61, R16, UR39, R61 ;  /* 0x00000027103d7c24 */ /* 0x000fc8000f8e023d */
[----:B------:R-:W0:Y:S01]  /*c690*/  MUFU.TANH R57, R57 ;  /* 0x0000003900397308 */ /* 0x000e220000002400 */
[----:B------:R-:W-:-:S04]  /*c6a0*/  VIADD R61, R61, -UR38 ;  /* 0x800000263d3d7c36 */ /* 0x000fc80008000000 */
[C---:B------:R-:W-:Y:S02]  /*c6b0*/  VIADD R86, R61.reuse, UR47 ;  /* 0x0000002f3d567c36 */ /* 0x040fe40008000000 */
[----:B------:R-:W-:Y:S02]  /*c6c0*/  VIADD R153, R61, UR5 ;  /* 0x000000053d997c36 */ /* 0x000fe40008000000 */
[--C-:B-----5:R-:W-:Y:S02]  /*c6d0*/  IMAD.IADD R66, R86, 0x1, R65.reuse ;  /* 0x0000000156427824 */ /* 0x120fe400078e0241 */
[----:B-1----:R-:W-:Y:S01]  /*c6e0*/  IMAD.IADD R68, R153, 0x1, R65 ;  /* 0x0000000199447824 */ /* 0x002fe200078e0241 */
[----:B--234-:R-:W-:Y:S06]  /*c6f0*/  @!P6 BRA `(.L_x_7260) ;  /* 0x00000000005ce947 */ /* 0x01cfec0003800000 */
[----:B0-----:R-:W-:Y:S01]  /*c700*/  IMAD R60, R16, UR39, R65 ;  /* 0x00000027103c7c24 */ /* 0x001fe2000f8e0241 */
        /* <DEDUP_REMOVED lines=12> */
.L_x_7262:
[----:B------:R-:W-:-:S05]  /*c7d0*/  IMAD.U32 R67, RZ, RZ, UR7 ;  /* 0x00000007ff437e24 */ /* 0x000fca000f8e00ff */
[----:B------:R-:W-:-:S13]  /*c7e0*/  ISETP.NE.AND P2, PT, R67, 0x1, PT ;  /* 0x000000014300780c */ /* 0x000fda0003f45270 */
[----:B------:R-:W0:Y:S02]  /*c7f0*/  @P2 LDC.64 R60, c[0x0][0x9e8] ;  /* 0x00027a00ff3c2b82 */ /* 0x000e240000000a00 */
[----:B0-----:R-:W-:-:S05]  /*c800*/  @P2 IMAD.HI.U32 R60, R65, R60, RZ ;  /* 0x0000003c413c2227 */ /* 0x001fca00078e00ff */
[----:B------:R-:W-:-:S07]  /*c810*/  @P2 SHF.R.U32.HI R65, RZ, R61, R60 ;  /* 0x0000003dff412219 */ /* 0x000fce000001163c */
.L_x_7263:
[----:B------:R-:W-:Y:S05]  /*c820*/  BSYNC B0 ;  /* 0x0000000000007941 */ /* 0x000fea0003800000 */
.L_x_7261:
[----:B------:R-:W-:-:S04]  /*c830*/  IMAD R65, R65, R67, -R152 ;  /* 0x0000004341417224 */ /* 0x000fc800078e0a98 */
[----:B------:R-:W-:-:S05]  /*c840*/  IMAD R65, R2, -0x2, R65 ;  /* 0xfffffffe02417824 */ /* 0x000fca00078e0241 */
[----:B------:R-:W-:Y:S02]  /*c850*/  VIADDMNMX R66, R65, R67, R66, PT ;  /* 0x0000004341427246 */ /* 0x000fe40003800142 */
[----:B------:R-:W-:-:S07]  /*c860*/  VIMNMX R68, R68, R65, !PT ;  /* 0x0000004144447248 */ /* 0x000fce0007fe0100 */
.L_x_7260:
[----:B------:R-:W-:Y:S01]  /*c870*/  ISETP.GT.AND P2, PT, R8, -0x1, PT ;  /* 0xffffffff0800780c */ /* 0x000fe20003f44270 */
[----:B------:R-:W1:Y:S03]  /*c880*/  SHFL.IDX PT, R155, R64, 0x1, 0x1c1f ;  /* 0x003c1f00409b7f89 */ /* 0x000e6600000e0000 */
[C---:B------:R-:W-:Y:S02]  /*c890*/  ISETP.GT.AND P4, PT, R68.reuse, RZ, P2 ;  /* 0x000000ff4400720c */ /* 0x040fe40001784270 */
[----:B------:R-:W-:Y:S02]  /*c8a0*/  ISETP.GT.AND P3, PT, R68, 0x1, P2 ;  /* 0x000000014400780c */ /* 0x000fe40001764270 */
[C---:B------:R-:W-:Y:S02]  /*c8b0*/  ISETP.LT.OR P4, PT, R66.reuse, 0x1, P4 ;  /* 0x000000014200780c */ /* 0x040fe40002781670 */
[----:B------:R-:W-:-:S02]  /*c8c0*/  ISETP.LT.OR P3, PT, R66, 0x2, P3 ;  /* 0x000000024200780c */ /* 0x000fc40001f61670 */
[----:B0-----:R-:W-:Y:S02]  /*c8d0*/  FSEL R175, R164, -INF , !P4 ;  /* 0xff800000a4af7808 */ /* 0x001fe40006000000 */
        /* <DEDUP_REMOVED lines=107> */
.L_x_7266:
[----:B------:R-:W-:-:S05]  /*cf90*/  IMAD.U32 R52, RZ, RZ, UR7 ;  /* 0x00000007ff347e24 */ /* 0x000fca000f8e00ff */
[----:B------:R-:W-:-:S13]  /*cfa0*/  ISETP.NE.AND P3, PT, R52, 0x1, PT ;  /* 0x000000013400780c */ /* 0x000fda0003f65270 */
[----:B------:R-:W0:Y:S02]  /*cfb0*/  @P3 LDC.64 R154, c[0x0][0x9e8] ;  /* 0x00027a00ff9a3b82 */ /* 0x000e240000000a00 */
[----:B0-----:R-:W-:-:S05]  /*cfc0*/  @P3 IMAD.HI.U32 R36, R153, R154, RZ ;  /* 0x0000009a99243227 */ /* 0x001fca00078e00ff */
[----:B------:R-:W-:-:S07]  /*cfd0*/  @P3 SHF.R.U32.HI R153, RZ, R155, R36 ;  /* 0x0000009bff993219 */ /* 0x000fce0000011624 */
.L_x_7267:
[----:B------:R-:W-:Y:S05]  /*cfe0*/  BSYNC B0 ;  /* 0x0000000000007941 */ /* 0x000fea0003800000 */
.L_x_7265:
[----:B------:R-:W-:-:S04]  /*cff0*/  IMAD R153, R153, R52, -R152 ;  /* 0x0000003499997224 */ /* 0x000fc800078e0a98 */
[----:B------:R-:W-:-:S05]  /*d000*/  IMAD R153, R2, -0x2, R153 ;  /* 0xfffffffe02997824 */ /* 0x000fca00078e0299 */
[----:B------:R-:W-:Y:S02]  /*d010*/  VIADDMNMX R28, R153, R52, R28, PT ;  /* 0x00000034991c7246 */ /* 0x000fe4000380011c */
[----:B------:R-:W-:-:S07]  /*d020*/  VIMNMX R32, R32, R153, !PT ;  /* 0x0000009920207248 */ /* 0x000fce0007fe0100 */
.L_x_7264:
        /* <DEDUP_REMOVED lines=14> */
[----:B------:R-:W-:Y:S01]  /*d110*/  FMNMX.FTZ R36, R181, R36, !PT ;  /* 0x00000024b5247209 */ /* 0x000fe20007810000 */
[----:B------:R-:W0:Y:S01]  /*d120*/  LDC R12, c[0x0][0x988] ;  /* 0x00026200ff0c7b82 */ /* 0x000e220000000800 */
        /* <DEDUP_REMOVED lines=50> */
[----:B------:R-:W1:Y:S01]  /*d450*/  SHFL.BFLY PT, R9, R36, 0x2, 0x1f ;  /* 0x0c401f0024097f89 */ /* 0x000e6200000e0000 */
[----:B------:R-:W-:-:S02]  /*d460*/  ISETP.LT.OR P3, PT, R28, 0x31, P3 ;  /* 0x000000311c00780c */ /* 0x000fc40001f61670 */
[----:B------:R-:W-:Y:S02]  /*d470*/  FSEL R27, R27, -INF , !P4 ;  /* 0xff8000001b1b7808 */ /* 0x000fe40006000000 */
[----:B------:R-:W-:Y:S02]  /*d480*/  ISETP.GT.AND P4, PT, R32, 0x31, P2 ;  /* 0x000000312000780c */ /* 0x000fe40001784270 */
[----:B------:R-:W-:Y:S02]  /*d490*/  FSEL R157, R30, -INF , !P3 ;  /* 0xff8000001e9d7808 */ /* 0x000fe40005800000 */
[----:B------:R-:W-:Y:S02]  /*d4a0*/  ISETP.GT.AND P3, PT, R32, 0x38, P2 ;  /* 0x000000382000780c */ /* 0x000fe40001764270 */
[C---:B------:R-:W-:Y:S02]  /*d4b0*/  ISETP.LT.OR P4, PT, R28.reuse, 0x32, P4 ;  /* 0x000000321c00780c */ /* 0x040fe40002781670 */
[----:B------:R-:W-:-:S02]  /*d4c0*/  ISETP.LT.OR P3, PT, R28, 0x39, P3 ;  /* 0x000000391c00780c */ /* 0x000fc40001f61670 */
[----:B------:R-:W-:Y:S02]  /*d4d0*/  FSEL R31, R31, -INF , !P4 ;  /* 0xff8000001f1f7808 */ /* 0x000fe40006000000 */
[----:B------:R-:W-:Y:S02]  /*d4e0*/  ISETP.GT.AND P4, PT, R32, 0x39, P2 ;  /* 0x000000392000780c */ /* 0x000fe40001784270 */
[----:B------:R-:W-:Y:S02]  /*d4f0*/  FSEL R25, R34, -INF , !P3 ;  /* 0xff80000022197808 */ /* 0x000fe40005800000 */
[----:B------:R-:W-:Y:S02]  /*d500*/  ISETP.GT.AND P3, PT, R32, 0x40, P2 ;  /* 0x000000402000780c */ /* 0x000fe40001764270 */
[----:B------:R-:W-:Y:S02]  /*d510*/  ISETP.LT.OR P4, PT, R28, 0x3a, P4 ;  /* 0x0000003a1c00780c */ /* 0x000fe40002781670 */
[----:B-1----:R-:W-:-:S02]  /*d520*/  FMNMX.FTZ R9, R36, R9, !PT ;  /* 0x0000000924097209 */ /* 0x002fc40007810000 */
[----:B------:R-:W-:Y:S02]  /*d530*/  ISETP.LT.OR P3, PT, R28, 0x41, P3 ;  /* 0x000000411c00780c */ /* 0x000fe40001f61670 */
[----:B------:R-:W-:Y:S01]  /*d540*/  FSEL R35, R35, -INF , !P4 ;  /* 0xff80000023237808 */ /* 0x000fe20006000000 */
[----:B------:R-:W1:Y:S01]  /*d550*/  SHFL.BFLY PT, R20, R9, 0x1, 0x1f ;  /* 0x0c201f0009147f89 */ /* 0x000e6200000e0000 */
[----:B------:R-:W-:Y:S01]  /*d560*/  FSEL R15, R38, -INF , !P3 ;  /* 0xff800000260f7808 */ /* 0x000fe20005800000 */
[----:B------:R-:W-:Y:S01]  /*d570*/  IMAD.U32 R38, RZ, RZ, UR48 ;  /* 0x00000030ff267e24 */ /* 0x000fe2000f8e00ff */
[----:B------:R-:W-:Y:S01]  /*d580*/  ISETP.GT.AND P3, PT, R32, 0x41, P2 ;  /* 0x000000412000780c */ /* 0x000fe20001764270 */
[----:B------:R-:W-:-:S03]  /*d590*/  UMOV UR48, UR4 ;  /* 0x0000000400307c82 */ /* 0x000fc60008000000 */
[----:B------:R-:W-:Y:S02]  /*d5a0*/  ISETP.LT.OR P3, PT, R28, 0x42, P3 ;  /* 0x000000421c00780c */ /* 0x000fe40001f61670 */
[----:B------:R-:W-:-:S05]  /*d5b0*/  @!P1 LEA R38, R38, UR36, 0x3 ;  /* 0x0000002426269c11 */ /* 0x000fca000f8e18ff */
[----:B------:R-:W-:-:S05]  /*d5c0*/  @!P1 VIADD R38, R38, 0x28860 ;  /* 0x0002886026269836 */ /* 0x000fca0000000000 */
[----:B------:R-:W-:-:S04]  /*d5d0*/  @!P1 PRMT R38, RZ, 0x654, R38 ;  /* 0x00000654ff269816 */ /* 0x000fc80000000026 */
[----:B------:R2:W-:Y:S01]  /*d5e0*/  @!P1 SYNCS.ARRIVE.TRANS64.RED.A1T0 RZ, [R38+URZ], RZ ;  /* 0x000000ff26ff99a7 */ /* 0x0005e2000810043f */
[----:B-1----:R-:W-:-:S04]  /*d5f0*/  FMNMX.FTZ R9, R9, R20, !PT ;  /* 0x0000001409097209 */ /* 0x002fc80007810000 */
[C---:B------:R-:W-:Y:S01]  /*d600*/  FSETP.NEU.FTZ.AND P4, PT, R9.reuse, -INF , PT ;  /* 0xff8000000900780b */ /* 0x040fe20003f9d000 */
[----:B0-----:R-:W-:-:S05]  /*d610*/  FMUL.FTZ R20, R9, R12 ;  /* 0x0000000c09147220 */ /* 0x001fca0000410000 */
        /* <DEDUP_REMOVED lines=15> */
[-CC-:B0-----:R-:W-:Y:S01]  /*d710*/  FFMA.FTZ R22, R187, R12.reuse, -R20.reuse ;  /* 0x0000000cbb167223 */ /* 0x181fe20000010814 */
        /* <DEDUP_REMOVED lines=33> */
[----:B------:R-:W-:Y:S01]  /*d930*/  FFMA.FTZ R33, R33, R12, -R20 ;  /* 0x0000000c21217223 */ /* 0x000fe20000010814 */
[----:B------:R-:W-:-:S02]  /*d940*/  FMNMX.FTZ R10, R21, R10, !PT ;  /* 0x0000000a150a7209 */ /* 0x000fc40007810000 */
[----:B------:R-:W-:Y:S02]  /*d950*/  ISETP.LT.OR P3, PT, R28, 0x52, P3 ;  /* 0x000000521c00780c */ /* 0x000fe40001f61670 */
[----:B------:R-:W-:Y:S01]  /*d960*/  FMNMX.FTZ R10, R165, R10, !PT ;  /* 0x0000000aa50a7209 */ /* 0x000fe20007810000 */
[----:B------:R-:W-:Y:S01]  /*d970*/  MUFU.EX2 R180, R180 ;  /* 0x000000b400b47308 */ /* 0x000fe20000000800 */
[----:B------:R-:W-:Y:S01]  /*d980*/  FSEL R183, R42, -INF , !P3 ;  /* 0xff8000002ab77808 */ /* 0x000fe20005800000 */
[----:B0-----:R-:W-:Y:S01]  /*d990*/  FFMA.FTZ R22, R173, R12, -R20 ;  /* 0x0000000cad167223 */ /* 0x001fe20000010814 */
[----:B------:R-:W-:Y:S02]  /*d9a0*/  FMNMX.FTZ R10, R23, R10, !PT ;  /* 0x0000000a170a7209 */ /* 0x000fe40007810000 */
[----:B------:R-:W-:Y:S02]  /*d9b0*/  ISETP.GT.AND P3, PT, R32, 0x58, P2 ;  /* 0x000000582000780c */ /* 0x000fe40001764270 */
[----:B------:R-:W-:Y:S01]  /*d9c0*/  FMNMX.FTZ R10, R161, R10, !PT ;  /* 0x0000000aa10a7209 */ /* 0x000fe20007810000 */
[----:B------:R-:W-:Y:S01]  /*d9d0*/  MUFU.EX2 R182, R182 ;  /* 0x000000b600b67308 */ /* 0x000fe20000000800 */
[----:B------:R-:W-:-:S02]  /*d9e0*/  ISETP.LT.OR P3, PT, R28, 0x59, P3 ;  /* 0x000000591c00780c */ /* 0x000fc40001f61670 */
[----:B------:R-:W-:Y:S02]  /*d9f0*/  FMNMX.FTZ R10, R159, R10, !PT ;  /* 0x0000000a9f0a7209 */ /* 0x000fe40007810000 */
[----:B------:R-:W-:Y:S02]  /*da00*/  FSEL R189, R44, -INF , !P3 ;  /* 0xff8000002cbd7808 */ /* 0x000fe40005800000 */
[----:B------:R-:W-:Y:S01]  /*da10*/  FMNMX.FTZ R10, R27, R10, !PT ;  /* 0x0000000a1b0a7209 */ /* 0x000fe20007810000 */
[----:B------:R-:W-:Y:S01]  /*da20*/  MUFU.EX2 R179, R179 ;  /* 0x000000b300b37308 */ /* 0x000fe20000000800 */
[----:B------:R-:W-:Y:S02]  /*da30*/  ISETP.GT.AND P3, PT, R32, 0x59, P2 ;  /* 0x000000592000780c */ /* 0x000fe40001764270 */
[----:B------:R-:W-:Y:S02]  /*da40*/  FMNMX.FTZ R10, R157, R10, !PT ;  /* 0x0000000a9d0a7209 */ /* 0x000fe40007810000 */
[----:B------:R-:W-:-:S02]  /*da50*/  ISETP.LT.OR P3, PT, R28, 0x5a, P3 ;  /* 0x0000005a1c00780c */ /* 0x000fc40001f61670 */
[----:B------:R-:W-:Y:S01]  /*da60*/  FMNMX.FTZ R10, R31, R10, !PT ;  /* 0x0000000a1f0a7209 */ /* 0x000fe20007810000 */
[----:B------:R-:W-:Y:S01]  /*da70*/  MUFU.EX2 R176, R176 ;  /* 0x000000b000b07308 */ /* 0x000fe20000000800 */
[----:B------:R-:W-:Y:S02]  /*da80*/  FSEL R173, R45, -INF , !P3 ;  /* 0xff8000002dad7808 */ /* 0x000fe40005800000 */
[----:B------:R-:W-:Y:S02]  /*da90*/  ISETP.GT.AND P3, PT, R32, 0x60, P2 ;  /* 0x000000602000780c */ /* 0x000fe40001764270 */
[----:B------:R-:W-:Y:S02]  /*daa0*/  FMNMX.FTZ R10, R25, R10, !PT ;  /* 0x0000000a190a7209 */ /* 0x000fe40007810000 */
[----:B------:R-:W-:Y:S01]  /*dab0*/  ISETP.LT.OR P3, PT, R28, 0x61, P3 ;  /* 0x000000611c00780c */ /* 0x000fe20001f61670 */
[----:B------:R0:W-:Y:S01]  /*dac0*/  MUFU.EX2 R45, R22 ;  /* 0x00000016002d7308 */ /* 0x0001e20000000800 */
[----:B------:R-:W-:-:S02]  /*dad0*/  FMNMX.FTZ R10, R35, R10, !PT ;  /* 0x0000000a230a7209 */ /* 0x000fc40007810000 */
[----:B------:R-:W-:Y:S02]  /*dae0*/  FSEL R177, R46, -INF , !P3 ;  /* 0xff8000002eb17808 */ /* 0x000fe40005800000 */
[----:B------:R-:W-:Y:S02]  /*daf0*/  ISETP.GT.AND P3, PT, R32, 0x61, P2 ;  /* 0x000000612000780c */ /* 0x000fe40001764270 */
[----:B------:R-:W-:Y:S01]  /*db00*/  FMNMX.FTZ R10, R15, R10, !PT ;  /* 0x0000000a0f0a7209 */ /* 0x000fe20007810000 */
[----:B------:R-:W-:Y:S01]  /*db10*/  MUFU.EX2 R178, R178 ;  /* 0x000000b200b27308 */ /* 0x000fe20000000800 */
[----:B------:R-:W-:Y:S01]  /*db20*/  ISETP.LT.OR P3, PT, R28, 0x62, P3 ;  /* 0x000000621c00780c */ /* 0x000fe20001f61670 */
[----:B0-----:R-:W-:Y:S01]  /*db30*/  FFMA.FTZ R22, R79, R12, -R20 ;  /* 0x0000000c4f167223 */ /* 0x001fe20000010814 */
        /* <DEDUP_REMOVED lines=8> */
[----:B------:R-:W-:Y:S01]  /*dbc0*/  FFMA.FTZ R51, R81, R12, -R20 ;  /* 0x0000000c51337223 */ /* 0x000fe20000010814 */
        /* <DEDUP_REMOVED lines=11> */
[----:B------:R-:W-:Y:S01]  /*dc80*/  MUFU.EX2 R87, R87 ;  /* 0x0000005700577308 */ /* 0x000fe20000000800 */
[----:B------:R-:W-:Y:S02]  /*dc90*/  FMNMX.FTZ R10, R177, R10, !PT ;  /* 0x0000000ab10a7209 */ /* 0x000fe40007810000 */
[----:B------:R-:W-:Y:S02]  /*dca0*/  FSEL R79, R55, -INF , !P3 ;  /* 0xff800000374f7808 */ /* 0x000fe40005800000 */
[----:B------:R-:W-:Y:S02]  /*dcb0*/  ISETP.GT.AND P3, PT, R32, 0x71, P2 ;  /* 0x000000712000780c */ /* 0x000fe40001764270 */
[----:B------:R-:W-:Y:S01]  /*dcc0*/  FMNMX.FTZ R10, R163, R10, !PT ;  /* 0x0000000aa30a7209 */ /* 0x000fe20007810000 */
[----:B------:R0:W-:Y:S01]  /*dcd0*/  MUFU.EX2 R55, R22 ;  /* 0x0000001600377308 */ /* 0x0001e20000000800 */
[----:B------:R-:W-:-:S02]  /*dce0*/  ISETP.LT.OR P3, PT, R28, 0x72, P3 ;  /* 0x000000721c00780c */ /* 0x000fc40001f61670 */
[----:B------:R-:W-:Y:S02]  /*dcf0*/  FMNMX.FTZ R10, R85, R10, !PT ;  /* 0x0000000a550a7209 */ /* 0x000fe40007810000 */
[----:B------:R-:W-:Y:S02]  /*dd00*/  FSEL R77, R54, -INF , !P3 ;  /* 0xff800000364d7808 */ /* 0x000fe40005800000 */
[C---:B------:R-:W-:Y:S01]  /*dd10*/  ISETP.GT.AND P3, PT, R32.reuse, 0x78, P2 ;  /* 0x000000782000780c */ /* 0x040fe20001764270 */
[----:B------:R-:W-:Y:S01]  /*dd20*/  MUFU.EX2 R168, R168 ;  /* 0x000000a800a87308 */ /* 0x000fe20000000800 */
[----:B------:R-:W-:Y:S02]  /*dd30*/  FMNMX.FTZ R10, R81, R10, !PT ;  /* 0x0000000a510a7209 */ /* 0x000fe40007810000 */
[----:B------:R-:W-:Y:S02]  /*dd40*/  ISETP.GT.AND P2, PT, R32, 0x79, P2 ;  /* 0x000000792000780c */ /* 0x000fe40001744270 */
[----:B------:R-:W-:-:S02]  /*dd50*/  ISETP.LT.OR P3, PT, R28, 0x79, P3 ;  /* 0x000000791c00780c */ /* 0x000fc40001f61670 */
[----:B------:R-:W-:Y:S01]  /*dd60*/  FMNMX.FTZ R10, R79, R10, !PT ;  /* 0x0000000a4f0a7209 */ /* 0x000fe20007810000 */
[----:B------:R-:W-:Y:S01]  /*dd70*/  MUFU.EX2 R51, R51 ;  /* 0x0000003300337308 */ /* 0x000fe20000000800 */
[----:B------:R-:W-:Y:S02]  /*dd80*/  ISETP.LT.OR P2, PT, R28, 0x7a, P2 ;  /* 0x0000007a1c00780c */ /* 0x000fe40001741670 */
[----:B------:R-:W-:Y:S02]  /*dd90*/  FSEL R83, R56, -INF , !P3 ;  /* 0xff80000038537808 */ /* 0x000fe40005800000 */
[----:B------:R-:W-:Y:S02]  /*dda0*/  FMNMX.FTZ R10, R77, R10, !PT ;  /* 0x0000000a4d0a7209 */ /* 0x000fe40007810000 */
[----:B------:R-:W-:Y:S01]  /*ddb0*/  FSEL R73, R57, -INF , !P2 ;  /* 0xff80000039497808 */ /* 0x000fe20005000000 */
[----:B------:R-:W-:Y:S01]  /*ddc0*/  FFMA.FTZ R57, R69, R12, -R20 ;  /* 0x0000000c45397223 */ /* 0x000fe20000010814 */
[----:B------:R-:W-:Y:S01]  /*ddd0*/  FMNMX.FTZ R10, R83, R10, !PT ;  /* 0x0000000a530a7209 */ /* 0x000fe20007810000 */
[----:B------:R-:W-:Y:S01]  /*dde0*/  MUFU.EX2 R170, R170 ;  /* 0x000000aa00aa7308 */ /* 0x000fe20000000800 */
[----:B0-----:R-:W-:-:S02]  /*ddf0*/  FSEL R22, R9, RZ, P4 ;  /* 0x000000ff09167208 */ /* 0x001fc40002000000 */
[----:B------:R-:W-:-:S03]  /*de00*/  FMNMX.FTZ R10, R73, R10, !PT ;  /* 0x0000000a490a7209 */ /* 0x000fc60007810000 */
[----:B------:R-:W-:Y:S01]  /*de10*/  FADD.FTZ R37, -R22, R13 ;  /* 0x0000000d16257221 */ /* 0x000fe20000010100 */
[-C--:B------:R-:W-:Y:S01]  /*de20*/  FFMA.FTZ R13, R29, R12.reuse, -R20 ;  /* 0x0000000c1d0d7223 */ /* 0x080fe20000010814 */
[----:B------:R-:W0:Y:S01]  /*de30*/  SHFL.BFLY PT, R69, R10, 0x2, 0x1f ;  /* 0x0c401f000a457f89 */ /* 0x000e2200000e0000 */
[----:B------:R-:W-:Y:S01]  /*de40*/  MUFU.EX2 R164, R164 ;  /* 0x000000a400a47308 */ /* 0x000fe20000000800 */
[----:B------:R-:W-:-:S07]  /*de50*/  FMUL.FTZ R20, R37, R12 ;  /* 0x0000000c25147220 */ /* 0x000fce0000410000 */
[----:B------:R-:W1:Y:S08]  /*de60*/  MUFU.EX2 R20, R20 ;  /* 0x0000001400147308 */ /* 0x000e700000000800 */
[----:B------:R-:W3:Y:S01]  /*de70*/  MUFU.EX2 R75, R75 ;  /* 0x0000004b004b7308 */ /* 0x000ee20000000800 */
[----:B0-----:R-:W-:-:S07]  /*de80*/  FMNMX.FTZ R69, R10, R69, !PT ;  /* 0x000000450a457209 */ /* 0x001fce0007810000 */
[----:B------:R-:W2:Y:S01]  /*de90*/  MUFU.EX2 R166, R166 ;  /* 0x000000a600a67308 */ /* 0x000ea20000000800 */
[----:B-1----:R-:W-:Y:S01]  /*dea0*/  FFMA.FTZ R53, R20, R4, R39 ;  /* 0x0000000414357223 */ /* 0x002fe20000010027 */
[-C--:B------:R-:W-:Y:S01]  /*deb0*/  FMUL.FTZ R88, R88, R20.reuse ;  /* 0x0000001458587220 */ /* 0x080fe20000410000 */
[-C--:B------:R-:W-:Y:S01]  /*dec0*/  FMUL.FTZ R89, R89, R20.reuse ;  /* 0x0000001459597220 */ /* 0x080fe20000410000 */
[----:B------:R-:W0:Y:S01]  /*ded0*/  SHFL.BFLY PT, R10, R69, 0x1, 0x1f ;  /* 0x0c201f00450a7f89 */ /* 0x000e2200000e0000 */
[C---:B------:R-:W-:Y:S01]  /*dee0*/  FADD.FTZ R53, R180.reuse, R53 ;  /* 0x00000035b4357221 */ /* 0x040fe20000010000 */
[----:B------:R-:W-:Y:S01]  /*def0*/  F2FP.BF16.F32.PACK_AB R180, R180, R39 ;  /* 0x00000027b4b4723e */ /* 0x000fe200000010ff */
[----:B------:R-:W-:Y:S01]  /*df00*/  FMUL.FTZ R92, R92, R20 ;  /* 0x000000145c5c7220 */ /* 0x000fe20000410000 */
[----:B------:R-:W1:Y:S01]  /*df10*/  MUFU.EX2 R57, R57 ;  /* 0x0000003900397308 */ /* 0x000e620000000800 */
[----:B------:R-:W-:Y:S01]  /*df20*/  FADD.FTZ R4, R182, R53 ;  /* 0x00000035b6047221 */ /* 0x000fe20000010000 */
[----:B------:R-:W-:Y:S01]  /*df30*/  F2FP.BF16.F32.PACK_AB R182, R179, R182 ;  /* 0x000000b6b3b6723e */ /* 0x000fe200000010ff */
[-C--:B------:R-:W-:Y:S01]  /*df40*/  FMUL.FTZ R93, R93, R20.reuse ;  /* 0x000000145d5d7220 */ /* 0x080fe20000410000 */
[-C--:B------:R-:W-:Y:S01]  /*df50*/  FMUL.FTZ R96, R96, R20.reuse ;  /* 0x0000001460607220 */ /* 0x080fe20000410000 */
[----:B------:R-:W-:Y:S01]  /*df60*/  FADD.FTZ R53, R179, R4 ;  /* 0x00000004b3357221 */ /* 0x000fe20000010000 */
[-C--:B------:R-:W-:Y:S01]  /*df70*/  FMUL.FTZ R97, R97, R20.reuse ;  /* 0x0000001461617220 */ /* 0x080fe20000410000 */
[----:B------:R-:W-:Y:S01]  /*df80*/  FMUL.FTZ R100, R100, R20 ;  /* 0x0000001464647220 */ /* 0x000fe20000410000 */
[----:B------:R-:W-:Y:S01]  /*df90*/  MUFU.EX2 R160, R160 ;  /* 0x000000a000a07308 */ /* 0x000fe20000000800 */
        /* <DEDUP_REMOVED lines=10> */
[----:B------:R-:W-:Y:S01]  /*e040*/  FMUL.FTZ R109, R109, R20 ;  /* 0x000000146d6d7220 */ /* 0x000fe20000410000 */
[----:B0-----:R-:W-:Y:S01]  /*e050*/  FMNMX.FTZ R10, R69, R10, !PT ;  /* 0x0000000a450a7209 */ /* 0x001fe20007810000 */
[-C--:B------:R-:W-:Y:S01]  /*e060*/  FMUL.FTZ R112, R112, R20.reuse ;  /* 0x0000001470707220 */ /* 0x080fe20000410000 */
[-C--:B------:R-:W-:Y:S01]  /*e070*/  FMUL.FTZ R113, R113, R20.reuse ;  /* 0x0000001471717220 */ /* 0x080fe20000410000 */
[----:B------:R-:W-:Y:S01]  /*e080*/  FMUL.FTZ R116, R116, R20 ;  /* 0x0000001474747220 */ /* 0x000fe20000410000 */
[C---:B------:R-:W-:Y:S01]  /*e090*/  FSETP.NEU.FTZ.AND P2, PT, R10.reuse, -INF , PT ;  /* 0xff8000000a00780b */ /* 0x040fe20003f5d000 */
[----:B------:R-:W-:Y:S01]  /*e0a0*/  FMUL.FTZ R22, R10, R12 ;  /* 0x0000000c0a167220 */ /* 0x000fe20000410000 */
[----:B------:R-:W-:Y:S01]  /*e0b0*/  MUFU.EX2 R162, R162 ;  /* 0x000000a200a27308 */ /* 0x000fe20000000800 */
[-C--:B------:R-:W-:Y:S01]  /*e0c0*/  FMUL.FTZ R117, R117, R20.reuse ;  /* 0x0000001475757220 */ /* 0x080fe20000410000 */
[-C--:B------:R-:W-:Y:S01]  /*e0d0*/  FMUL.FTZ R120, R120, R20.reuse ;  /* 0x0000001478787220 */ /* 0x080fe20000410000 */
[-C--:B------:R-:W-:Y:S01]  /*e0e0*/  FMUL.FTZ R121, R121, R20.reuse ;  /* 0x0000001479797220 */ /* 0x080fe20000410000 */
[----:B------:R-:W-:Y:S01]  /*e0f0*/  FSEL R36, R22, RZ, P2 ;  /* 0x000000ff16247208 */ /* 0x000fe20001000000 */
[-C--:B------:R-:W-:Y:S01]  /*e100*/  FMUL.FTZ R124, R124, R20.reuse ;  /* 0x000000147c7c7220 */ /* 0x080fe20000410000 */
[-C--:B------:R-:W-:Y:S01]  /*e110*/  FMUL.FTZ R125, R125, R20.reuse ;  /* 0x000000147d7d7220 */ /* 0x080fe20000410000 */
[----:B------:R-:W-:Y:S01]  /*e120*/  FMUL.FTZ R128, R128, R20 ;  /* 0x0000001480807220 */ /* 0x000fe20000410000 */
[----:B------:R-:W-:Y:S01]  /*e130*/  MUFU.EX2 R63, R63 ;  /* 0x0000003f003f7308 */ /* 0x000fe20000000800 */
[-C--:B------:R-:W-:Y:S01]  /*e140*/  FFMA.FTZ R34, R31, R12.reuse, -R36 ;  /* 0x0000000c1f227223 */ /* 0x080fe20000010824 */
[----:B------:R-:W-:Y:S01]  /*e150*/  FADD.FTZ R31, R181, R4 ;  /* 0x00000004b51f7221 */ /* 0x000fe20000010000 */
[-CC-:B------:R-:W-:Y:S01]  /*e160*/  FFMA.FTZ R29, R171, R12.reuse, -R36.reuse ;  /* 0x0000000cab1d7223 */ /* 0x180fe20000010824 */
[-CC-:B------:R-:W-:Y:S01]  /*e170*/  FFMA.FTZ R171, R25, R12.reuse, -R36.reuse ;  /* 0x0000000c19ab7223 */ /* 0x180fe20000010824 */
[-CC-:B------:R-:W-:Y:S01]  /*e180*/  FFMA.FTZ R22, R191, R12.reuse, -R36.reuse ;  /* 0x0000000cbf167223 */ /* 0x180fe20000010824 */
[----:B------:R-:W-:Y:S01]  /*e190*/  FADD.FTZ R4, R172, R31 ;  /* 0x0000001fac047221 */ /* 0x000fe20000010000 */
[-CC-:B------:R-:W-:Y:S01]  /*e1a0*/  FFMA.FTZ R24, R155, R12.reuse, -R36.reuse ;  /* 0x0000000c9b187223 */ /* 0x180fe20000010824 */
[-CC-:B------:R-:W-:Y:S01]  /*e1b0*/  FFMA.FTZ R28, R165, R12.reuse, -R36.reuse ;  /* 0x0000000ca51c7223 */ /* 0x180fe20000010824 */
[-C--:B------:R-:W-:Y:S01]  /*e1c0*/  FFMA.FTZ R165, R15, R12.reuse, -R36 ;  /* 0x0000000c0fa57223 */ /* 0x080fe20000010824 */
[----:B------:R-:W-:Y:S01]  /*e1d0*/  FADD.FTZ R25, R45, R4 ;  /* 0x000000042d197221 */ /* 0x000fe20000010000 */
[----:B------:R-:W-:Y:S01]  /*e1e0*/  MUFU.EX2 R22, R22 ;  /* 0x0000001600167308 */ /* 0x000fe20000000800 */
[-CC-:B------:R-:W-:Y:S01]  /*e1f0*/  FFMA.FTZ R37, R169, R12.reuse, -R36.reuse ;  /* 0x0000000ca9257223 */ /* 0x180fe20000010824 */
[-CC-:B------:R-:W-:Y:S01]  /*e200*/  FFMA.FTZ R26, R153, R12.reuse, -R36.reuse ;  /* 0x0000000c991a7223 */ /* 0x180fe20000010824 */
[----:B------:R-:W-:Y:S01]  /*e210*/  FADD.FTZ R4, R174, R25 ;  /* 0x00000019ae047221 */ /* 0x000fe20000010000 */
[----:B------:R-:W-:Y:S01]  /*e220*/  FSEL R25, R10, RZ, P2 ;  /* 0x000000ff0a197208 */ /* 0x000fe20001000000 */
[-CC-:B------:R-:W-:Y:S01]  /*e230*/  FFMA.FTZ R47, R167, R12.reuse, -R36.reuse ;  /* 0x0000000ca72f7223 */ /* 0x180fe20000010824 */
[-C--:B------:R-:W-:Y:S01]  /*e240*/  FFMA.FTZ R21, R21, R12.reuse, -R36 ;  /* 0x0000000c15157223 */ /* 0x080fe20000010824 */
[----:B------:R-:W-:Y:S01]  /*e250*/  FADD.FTZ R31, R87, R4 ;  /* 0x00000004571f7221 */ /* 0x000fe20000010000 */
[----:B------:R-:W-:Y:S01]  /*e260*/  MUFU.EX2 R29, R29 ;  /* 0x0000001d001d7308 */ /* 0x000fe20000000800 */
[----:B------:R-:W-:Y:S01]  /*e270*/  FADD.FTZ R25, -R25, R14 ;  /* 0x0000000e19197221 */ /* 0x000fe20000010100 */
[-CC-:B------:R-:W-:Y:S01]  /*e280*/  FFMA.FTZ R23, R23, R12.reuse, -R36.reuse ;  /* 0x0000000c17177223 */ /* 0x180fe20000010824 */
[----:B------:R-:W-:Y:S01]  /*e290*/  FADD.FTZ R4, R168, R31 ;  /* 0x0000001fa8047221 */ /* 0x000fe20000010000 */
[-CC-:B------:R-:W-:Y:S01]  /*e2a0*/  FFMA.FTZ R30, R161, R12.reuse, -R36.reuse ;  /* 0x0000000ca11e7223 */ /* 0x180fe20000010824 */
[-C--:B------:R-:W-:Y:S01]  /*e2b0*/  FMUL.FTZ R25, R25, R12.reuse ;  /* 0x0000000c19197220 */ /* 0x080fe20000410000 */
[-C--:B------:R-:W-:Y:S01]  /*e2c0*/  FFMA.FTZ R32, R159, R12.reuse, -R36 ;  /* 0x0000000c9f207223 */ /* 0x080fe20000010824 */
[----:B------:R-:W-:Y:S01]  /*e2d0*/  FADD.FTZ R31, R51, R4 ;  /* 0x00000004331f7221 */ /* 0x000fe20000010000 */
[----:B------:R-:W-:Y:S01]  /*e2e0*/  MUFU.EX2 R24, R24 ;  /* 0x0000001800187308 */ /* 0x000fe20000000800 */
[-CC-:B------:R-:W-:Y:S01]  /*e2f0*/  FFMA.FTZ R27, R27, R12.reuse, -R36.reuse ;  /* 0x0000000c1b1b7223 */ /* 0x180fe20000010824 */
[-CC-:B------:R-:W-:Y:S01]  /*e300*/  FFMA.FTZ R169, R157, R12.reuse, -R36.reuse ;  /* 0x0000000c9da97223 */ /* 0x180fe20000010824 */
[----:B------:R-:W-:Y:S01]  /*e310*/  FADD.FTZ R4, R170, R31 ;  /* 0x0000001faa047221 */ /* 0x000fe20000010000 */
[-CC-:B------:R-:W-:Y:S01]  /*e320*/  FFMA.FTZ R35, R35, R12.reuse, -R36.reuse ;  /* 0x0000000c23237223 */ /* 0x180fe20000010824 */
[-CC-:B------:R-:W-:Y:S01]  /*e330*/  FFMA.FTZ R175, R175, R12.reuse, -R36.reuse ;  /* 0x0000000cafaf7223 */ /* 0x180fe20000010824 */
[-C--:B------:R-:W-:Y:S01]  /*e340*/  FFMA.FTZ R41, R41, R12.reuse, -R36 ;  /* 0x0000000c29297223 */ /* 0x080fe20000010824 */
[----:B------:R-:W-:Y:S01]  /*e350*/  FADD.FTZ R15, R55, R4 ;  /* 0x00000004370f7221 */ /* 0x000fe20000010000 */
[----:B------:R-:W0:Y:S01]  /*e360*/  MUFU.EX2 R25, R25 ;  /* 0x0000001900197308 */ /* 0x000e220000000800 */
[-CC-:B------:R-:W-:Y:S01]  /*e370*/  FFMA.FTZ R185, R185, R12.reuse, -R36.reuse ;  /* 0x0000000cb9b97223 */ /* 0x180fe20000010824 */
[-CC-:B------:R-:W-:Y:S01]  /*e380*/  FFMA.FTZ R187, R187, R12.reuse, -R36.reuse ;  /* 0x0000000cbbbb7223 */ /* 0x180fe20000010824 */
[----:B------:R-:W-:Y:S01]  /*e390*/  FADD.FTZ R4, R164, R15 ;  /* 0x0000000fa4047221 */ /* 0x000fe20000010000 */
[-CC-:B------:R-:W-:Y:S01]  /*e3a0*/  FFMA.FTZ R183, R183, R12.reuse, -R36.reuse ;  /* 0x0000000cb7b77223 */ /* 0x180fe20000010824 */
[-CC-:B------:R-:W-:Y:S01]  /*e3b0*/  FFMA.FTZ R189, R189, R12.reuse, -R36.reuse ;  /* 0x0000000cbdbd7223 */ /* 0x180fe20000010824 */
[-C--:B------:R-:W-:Y:S01]  /*e3c0*/  FFMA.FTZ R173, R173, R12.reuse, -R36 ;  /* 0x0000000cadad7223 */ /* 0x080fe20000010824 */
[----:B---3--:R-:W-:Y:S01]  /*e3d0*/  FADD.FTZ R15, R75, R4 ;  /* 0x000000044b0f7221 */ /* 0x008fe20000010000 */
[----:B------:R-:W3:Y:S01]  /*e3e0*/  MUFU.EX2 R37, R37 ;  /* 0x0000002500257308 */ /* 0x000ee20000000800 */
[-CC-:B------:R-:W-:Y:S01]  /*e3f0*/  FFMA.FTZ R177, R177, R12.reuse, -R36.reuse ;  /* 0x0000000cb1b17223 */ /* 0x180fe20000010824 */
[-CC-:B------:R-:W-:Y:S01]  /*e400*/  FFMA.FTZ R163, R163, R12.reuse, -R36.reuse ;  /* 0x0000000ca3a37223 */ /* 0x180fe20000010824 */
[----:B--2---:R-:W-:Y:S01]  /*e410*/  FADD.FTZ R38, R166, R15 ;  /* 0x0000000fa6267221 */ /* 0x004fe20000010000 */
[-CC-:B------:R-:W-:Y:S01]  /*e420*/  FFMA.FTZ R85, R85, R12.reuse, -R36.reuse ;  /* 0x0000000c55557223 */ /* 0x180fe20000010824 */
[-CC-:B------:R-:W-:Y:S01]  /*e430*/  FFMA.FTZ R81, R81, R12.reuse, -R36.reuse ;  /* 0x0000000c51517223 */ /* 0x180fe20000010824 */
[-C--:B------:R-:W-:Y:S01]  /*e440*/  FFMA.FTZ R79, R79, R12.reuse, -R36 ;  /* 0x0000000c4f4f7223 */ /* 0x080fe20000010824 */
[----:B-1----:R-:W-:Y:S01]  /*e450*/  FADD.FTZ R15, R57, R38 ;  /* 0x00000026390f7221 */ /* 0x002fe20000010000 */
[----:B------:R-:W1:Y:S01]  /*e460*/  MUFU.EX2 R26, R26 ;  /* 0x0000001a001a7308 */ /* 0x000e620000000800 */
[----:B0-----:R-:W-:Y:S01]  /*e470*/  FFMA.FTZ R4, R25, R3, R22 ;  /* 0x0000000319047223 */ /* 0x001fe20000010016 */
[-CC-:B------:R-:W-:Y:S01]  /*e480*/  FFMA.FTZ R77, R77, R12.reuse, -R36.reuse ;  /* 0x0000000c4d4d7223 */ /* 0x180fe20000010824 */
[----:B------:R-:W-:Y:S01]  /*e490*/  FADD.FTZ R38, R160, R15 ;  /* 0x0000000fa0267221 */ /* 0x000fe20000010000 */
[-C--:B------:R-:W-:Y:S01]  /*e4a0*/  FFMA.FTZ R83, R83, R12.reuse, -R36 ;  /* 0x0000000c53537223 */ /* 0x080fe20000010824 */
[----:B------:R-:W-:Y:S01]  /*e4b0*/  FADD.FTZ R3, R29, R4 ;  /* 0x000000041d037221 */ /* 0x000fe20000010000 */
[----:B------:R-:W-:Y:S01]  /*e4c0*/  FFMA.FTZ R36, R73, R12, -R36 ;  /* 0x0000000c49247223 */ /* 0x000fe20000010824 */
[----:B------:R-:W-:Y:S01]  /*e4d0*/  FADD.FTZ R15, R67, R38 ;  /* 0x00000026430f7221 */ /* 0x000fe20000010000 */
[----:B------:R-:W0:Y:S01]  /*e4e0*/  MUFU.EX2 R47, R47 ;  /* 0x0000002f002f7308 */ /* 0x000e220000000800 */
[----:B------:R-:W-:Y:S01]  /*e4f0*/  FADD.FTZ R4, R24, R3 ;  /* 0x0000000318047221 */ /* 0x000fe20000010000 */
[----:B------:R-:W-:Y:S01]  /*e500*/  ISETP.GT.AND P2, PT, R8, R17, PT ;  /* 0x000000110800720c */ /* 0x000fe20003f44270 */
[----:B------:R-:W-:Y:S01]  /*e510*/  FADD.FTZ R38, R162, R15 ;  /* 0x0000000fa2267221 */ /* 0x000fe20000010000 */
[----:B------:R-:W-:Y:S01]  /*e520*/  F2FP.BF16.F32.PACK_AB R172, R45, R172 ;  /* 0x000000ac2dac723e */ /* 0x000fe200000010ff */
[----:B---3--:R-:W-:Y:S01]  /*e530*/  FADD.FTZ R3, R37, R4 ;  /* 0x0000000425037221 */ /* 0x008fe20000010000 */
[----:B------:R-:W-:Y:S01]  /*e540*/  F2FP.BF16.F32.PACK_AB R174, R87, R174 ;  /* 0x000000ae57ae723e */ /* 0x000fe200000010ff */
[----:B------:R-:W-:Y:S01]  /*e550*/  FMUL.FTZ R129, R129, R20 ;  /* 0x0000001481817220 */ /* 0x000fe20000410000 */
[----:B------:R-:W2:Y:S01]  /*e560*/  MUFU.EX2 R156, R156 ;  /* 0x0000009c009c7308 */ /* 0x000ea20000000800 */
[----:B-1----:R-:W-:Y:S01]  /*e570*/  FADD.FTZ R4, R26, R3 ;  /* 0x000000031a047221 */ /* 0x002fe20000010000 */
[----:B------:R-:W-:Y:S01]  /*e580*/  FADD.FTZ R3, R63, R38 ;  /* 0x000000263f037221 */ /* 0x000fe20000010000 */
[----:B------:R-:W-:Y:S01]  /*e590*/  F2FP.BF16.F32.PACK_AB R168, R51, R168 ;  /* 0x000000a833a8723e */ /* 0x000fe200000010ff */
[----:B------:R-:W-:Y:S01]  /*e5a0*/  FMUL.FTZ R132, R132, R20 ;  /* 0x0000001484847220 */ /* 0x000fe20000410000 */
[----:B------:R-:W-:Y:S01]  /*e5b0*/  F2FP.BF16.F32.PACK_AB R170, R55, R170 ;  /* 0x000000aa37aa723e */ /* 0x000fe200000010ff */
[----:B------:R-:W-:Y:S01]  /*e5c0*/  FMUL.FTZ R133, R133, R20 ;  /* 0x0000001485857220 */ /* 0x000fe20000410000 */
[----:B------:R-:W-:Y:S01]  /*e5d0*/  F2FP.BF16.F32.PACK_AB R164, R75, R164 ;  /* 0x000000a44ba4723e */ /* 0x000fe200000010ff */
[----:B------:R-:W1:Y:S01]  /*e5e0*/  MUFU.EX2 R21, R21 ;  /* 0x0000001500157308 */ /* 0x000e620000000800 */
[----:B0-----:R-:W-:Y:S01]  /*e5f0*/  FADD.FTZ R4, R47, R4 ;  /* 0x000000042f047221 */ /* 0x001fe20000010000 */
[----:B------:R-:W-:Y:S01]  /*e600*/  F2FP.BF16.F32.PACK_AB R166, R57, R166 ;  /* 0x000000a639a6723e */ /* 0x000fe200000010ff */
[----:B------:R-:W-:Y:S01]  /*e610*/  FMUL.FTZ R136, R136, R20 ;  /* 0x0000001488887220 */ /* 0x000fe20000410000 */
[----:B------:R-:W-:Y:S01]  /*e620*/  F2FP.BF16.F32.PACK_AB R160, R67, R160 ;  /* 0x000000a043a0723e */ /* 0x000fe200000010ff */
[----:B------:R-:W-:Y:S01]  /*e630*/  FMUL.FTZ R137, R137, R20 ;  /* 0x0000001489897220 */ /* 0x000fe20000410000 */
[----:B------:R-:W-:Y:S01]  /*e640*/  F2FP.BF16.F32.PACK_AB R162, R63, R162 ;  /* 0x000000a23fa2723e */ /* 0x000fe200000010ff */
[-C--:B------:R-:W-:Y:S01]  /*e650*/  FMUL.FTZ R140, R140, R20.reuse ;  /* 0x000000148c8c7220 */ /* 0x080fe20000410000 */
[----:B------:R-:W0:Y:S01]  /*e660*/  MUFU.EX2 R59, R59 ;  /* 0x0000003b003b7308 */ /* 0x000e220000000800 */
[----:B--2---:R-:W-:Y:S01]  /*e670*/  FADD.FTZ R38, R156, R3 ;  /* 0x000000039c267221 */ /* 0x004fe20000010000 */
[-C--:B------:R-:W-:Y:S01]  /*e680*/  FMUL.FTZ R141, R141, R20.reuse ;  /* 0x000000148d8d7220 */ /* 0x080fe20000410000 */
[-C--:B------:R-:W-:Y:S01]  /*e690*/  FMUL.FTZ R144, R144, R20.reuse ;  /* 0x0000001490907220 */ /* 0x080fe20000410000 */
[-C--:B------:R-:W-:Y:S01]  /*e6a0*/  FMUL.FTZ R145, R145, R20.reuse ;  /* 0x0000001491917220 */ /* 0x080fe20000410000 */
[-C--:B------:R-:W-:Y:S01]  /*e6b0*/  FMUL.FTZ R148, R148, R20.reuse ;  /* 0x0000001494947220 */ /* 0x080fe20000410000 */
[----:B------:R-:W-:Y:S01]  /*e6c0*/  FMUL.FTZ R149, R149, R20 ;  /* 0x0000001495957220 */ /* 0x000fe20000410000 */
[----:B------:R-:W-:Y:S01]  /*e6d0*/  F2FP.BF16.F32.PACK_AB R181, R29, R22 ;  /* 0x000000161db5723e */ /* 0x000fe200000010ff */
[----:B------:R-:W2:Y:S01]  /*e6e0*/  MUFU.EX2 R28, R28 ;  /* 0x0000001c001c7308 */ /* 0x000ea20000000800 */
[----:B-1----:R-:W-:Y:S01]  /*e6f0*/  FADD.FTZ R3, R21, R4 ;  /* 0x0000000415037221 */ /* 0x002fe20000010000 */
[----:B------:R-:W-:-:S02]  /*e700*/  VIADD R8, R8, 0xffffffff ;  /* 0xffffffff08087836 */ /* 0x000fc40000000000 */
[-C--:B------:R-:W-:Y:S01]  /*e710*/  FMUL.FTZ R90, R90, R25.reuse ;  /* 0x000000195a5a7220 */ /* 0x080fe20000410000 */
[-C--:B------:R-:W-:Y:S01]  /*e720*/  FMUL.FTZ R91, R91, R25.reuse ;  /* 0x000000195b5b7220 */ /* 0x080fe20000410000 */
[-C--:B------:R-:W-:Y:S01]  /*e730*/  FMUL.FTZ R94, R94, R25.reuse ;  /* 0x000000195e5e7220 */ /* 0x080fe20000410000 */
[-C--:B------:R-:W-:Y:S01]  /*e740*/  FMUL.FTZ R95, R95, R25.reuse ;  /* 0x000000195f5f7220 */ /* 0x080fe20000410000 */
[-C--:B------:R-:W-:Y:S01]  /*e750*/  FMUL.FTZ R98, R98, R25.reuse ;  /* 0x0000001962627220 */ /* 0x080fe20000410000 */
[----:B------:R-:W1:Y:S01]  /*e760*/  MUFU.EX2 R158, R158 ;  /* 0x0000009e009e7308 */ /* 0x000e620000000800 */
[C---:B0-----:R-:W-:Y:S01]  /*e770*/  FADD.FTZ R15, R59.reuse, R38 ;  /* 0x000000263b0f7221 */ /* 0x041fe20000010000 */
[----:B------:R-:W-:Y:S01]  /*e780*/  F2FP.BF16.F32.PACK_AB R156, R59, R156 ;  /* 0x0000009c3b9c723e */ /* 0x000fe200000010ff */
[-C--:B------:R-:W-:Y:S01]  /*e790*/  FMUL.FTZ R99, R99, R25.reuse ;  /* 0x0000001963637220 */ /* 0x080fe20000410000 */
[-C--:B------:R-:W-:Y:S01]  /*e7a0*/  FMUL.FTZ R102, R102, R25.reuse ;  /* 0x0000001966667220 */ /* 0x080fe20000410000 */
[-C--:B------:R-:W-:Y:S01]  /*e7b0*/  FMUL.FTZ R103, R103, R25.reuse ;  /* 0x0000001967677220 */ /* 0x080fe20000410000 */
[-C--:B------:R-:W-:Y:S01]  /*e7c0*/  FMUL.FTZ R106, R106, R25.reuse ;  /* 0x000000196a6a7220 */ /* 0x080fe20000410000 */
[----:B------:R-:W-:Y:S01]  /*e7d0*/  FMUL.FTZ R107, R107, R25 ;  /* 0x000000196b6b7220 */ /* 0x000fe20000410000 */
[----:B------:R-:W0:Y:S01]  /*e7e0*/  MUFU.EX2 R23, R23 ;  /* 0x0000001700177308 */ /* 0x000e220000000800 */
[C---:B--2---:R-:W-:Y:S01]  /*e7f0*/  FADD.FTZ R4, R28.reuse, R3 ;  /* 0x000000031c047221 */ /* 0x044fe20000010000 */
[----:B------:R-:W-:Y:S01]  /*e800*/  F2FP.BF16.F32.PACK_AB R179, R28, R21 ;  /* 0x000000151cb3723e */ /* 0x000fe200000010ff */
[-C--:B------:R-:W-:Y:S01]  /*e810*/  FMUL.FTZ R110, R110, R25.reuse ;  /* 0x000000196e6e7220 */ /* 0x080fe20000410000 */
[-C--:B------:R-:W-:Y:S01]  /*e820*/  FMUL.FTZ R111, R111, R25.reuse ;  /* 0x000000196f6f7220 */ /* 0x080fe20000410000 */
[-C--:B------:R-:W-:Y:S01]  /*e830*/  FMUL.FTZ R114, R114, R25.reuse ;  /* 0x0000001972727220 */ /* 0x080fe20000410000 */
[-C--:B------:R-:W-:Y:S01]  /*e840*/  FMUL.FTZ R115, R115, R25.reuse ;  /* 0x0000001973737220 */ /* 0x080fe20000410000 */
[-C--:B------:R-:W-:Y:S01]  /*e850*/  FMUL.FTZ R118, R118, R25.reuse ;  /* 0x0000001976767220 */ /* 0x080fe20000410000 */
[----:B------:R-:W2:Y:S01]  /*e860*/  MUFU.EX2 R49, R49 ;  /* 0x0000003100317308 */ /* 0x000ea20000000800 */
        /* <DEDUP_REMOVED lines=8> */
[----:B0-----:R-:W-:Y:S01]  /*e8f0*/  FADD.FTZ R3, R23, R4 ;  /* 0x0000000417037221 */ /* 0x001fe20000010000 */
[-C--:B------:R-:W-:Y:S01]  /*e900*/  FMUL.FTZ R131, R131, R25.reuse ;  /* 0x0000001983837220 */ /* 0x080fe20000410000 */
[-C--:B------:R-:W-:Y:S01]  /*e910*/  FMUL.FTZ R134, R134, R25.reuse ;  /* 0x0000001986867220 */ /* 0x080fe20000410000 */
[-C--:B------:R-:W-:Y:S01]  /*e920*/  FMUL.FTZ R135, R135, R25.reuse ;  /* 0x0000001987877220 */ /* 0x080fe20000410000 */
[-C--:B------:R-:W-:Y:S01]  /*e930*/  FMUL.FTZ R138, R138, R25.reuse ;  /* 0x000000198a8a7220 */ /* 0x080fe20000410000 */
[-C--:B------:R-:W-:Y:S01]  /*e940*/  FMUL.FTZ R139, R139, R25.reuse ;  /* 0x000000198b8b7220 */ /* 0x080fe20000410000 */
[-C--:B------:R-:W-:Y:S01]  /*e950*/  FMUL.FTZ R142, R142, R25.reuse ;  /* 0x000000198e8e7220 */ /* 0x080fe20000410000 */
[----:B------:R-:W0:Y:S01]  /*e960*/  MUFU.EX2 R152, R152 ;  /* 0x0000009800987308 */ /* 0x000e220000000800 */
        /* <DEDUP_REMOVED lines=8> */
[----:B-1----:R-:W-:-:S07]  /*e9f0*/  FADD.FTZ R3, R30, R3 ;  /* 0x000000031e037221 */ /* 0x002fce0000010000 */
        /* <DEDUP_REMOVED lines=21> */
[----:B------:R1:W3:Y:S01]  /*eb50*/  MUFU.EX2 R31, R175 ;  /* 0x000000af001f7308 */ /* 0x0002e20000000800 */
[C---:B0-----:R-:W-:Y:S01]  /*eb60*/  FADD.FTZ R38, R14.reuse, R3 ;  /* 0x000000030e267221 */ /* 0x041fe20000010000 */
[----:B------:R-:W-:Y:S01]  /*eb70*/  F2FP.BF16.F32.PACK_AB R171, R14, R171 ;  /* 0x000000ab0eab723e */ /* 0x000fe200000010ff */
[----:B------:R-:W-:-:S05]  /*eb80*/  IMAD.MOV.U32 R14, RZ, RZ, R10 ;  /* 0x000000ffff0e7224 */ /* 0x000fca00078e000a */
[----:B------:R-:W0:Y:S01]  /*eb90*/  MUFU.EX2 R41, R41 ;  /* 0x0000002900297308 */ /* 0x000e220000000800 */
[----:B--2---:R-:W-:Y:S01]  /*eba0*/  FADD.FTZ R38, R165, R38 ;  /* 0x00000026a5267221 */ /* 0x004fe20000010000 */
[----:B-1----:R-:W-:-:S06]  /*ebb0*/  F2FP.BF16.F32.PACK_AB R175, R27, R32 ;  /* 0x000000201baf723e */ /* 0x002fcc00000010ff */
[----:B------:R-:W1:Y:S01]  /*ebc0*/  MUFU.EX2 R167, R185 ;  /* 0x000000b900a77308 */ /* 0x000e620000000800 */
[C---:B---3--:R-:W-:Y:S01]  /*ebd0*/  FADD.FTZ R38, R31.reuse, R38 ;  /* 0x000000261f267221 */ /* 0x048fe20000010000 */
[----:B------:R-:W-:-:S06]  /*ebe0*/  F2FP.BF16.F32.PACK_AB R165, R31, R165 ;  /* 0x000000a51fa5723e */ /* 0x000fcc00000010ff */
[----:B------:R-:W2:Y:S01]  /*ebf0*/  MUFU.EX2 R161, R187 ;  /* 0x000000bb00a17308 */ /* 0x000ea20000000800 */
[----:B0-----:R-:W-:-:S07]  /*ec00*/  FADD.FTZ R38, R41, R38 ;  /* 0x0000002629267221 */ /* 0x001fce0000010000 */
[----:B------:R0:W3:Y:S01]  /*ec10*/  MUFU.EX2 R35, R183 ;  /* 0x000000b700237308 */ /* 0x0000e20000000800 */
[C---:B-1----:R-:W-:Y:S01]  /*ec20*/  FADD.FTZ R38, R167.reuse, R38 ;  /* 0x00000026a7267221 */ /* 0x042fe20000010000 */
[----:B------:R-:W-:-:S06]  /*ec30*/  F2FP.BF16.F32.PACK_AB R167, R167, R41 ;  /* 0x00000029a7a7723e */ /* 0x000fcc00000010ff */
[----:B------:R-:W1:Y:S01]  /*ec40*/  MUFU.EX2 R189, R189 ;  /* 0x000000bd00bd7308 */ /* 0x000e620000000800 */
[----:B--2---:R-:W-:Y:S01]  /*ec50*/  FADD.FTZ R38, R161, R38 ;  /* 0x00000026a1267221 */ /* 0x004fe20000010000 */
[----:B0-----:R-:W-:-:S06]  /*ec60*/  F2FP.BF16.F32.PACK_AB R183, R37, R24 ;  /* 0x0000001825b7723e */ /* 0x001fcc00000010ff */
[----:B------:R0:W2:Y:S01]  /*ec70*/  MUFU.EX2 R15, R173 ;  /* 0x000000ad000f7308 */ /* 0x0000a20000000800 */
[C---:B---3--:R-:W-:Y:S01]  /*ec80*/  FADD.FTZ R38, R35.reuse, R38 ;  /* 0x0000002623267221 */ /* 0x048fe20000010000 */
[----:B------:R-:W-:-:S06]  /*ec90*/  F2FP.BF16.F32.PACK_AB R161, R35, R161 ;  /* 0x000000a123a1723e */ /* 0x000fcc00000010ff */
[----:B------:R3:W4:Y:S01]  /*eca0*/  MUFU.EX2 R157, R177 ;  /* 0x000000b1009d7308 */ /* 0x0007220000000800 */
[----:B-1----:R-:W-:Y:S01]  /*ecb0*/  FADD.FTZ R38, R189, R38 ;  /* 0x00000026bd267221 */ /* 0x002fe20000010000 */
[----:B0-----:R-:W-:-:S06]  /*ecc0*/  F2FP.BF16.F32.PACK_AB R173, R30, R23 ;  /* 0x000000171ead723e */ /* 0x001fcc00000010ff */
[----:B------:R0:W1:Y:S01]  /*ecd0*/  MUFU.EX2 R13, R163 ;  /* 0x000000a3000d7308 */ /* 0x0000620000000800 */
[----:B--2---:R-:W-:Y:S01]  /*ece0*/  FADD.FTZ R38, R15, R38 ;  /* 0x000000260f267221 */ /* 0x004fe20000010000 */
[----:B---3--:R-:W-:-:S06]  /*ecf0*/  F2FP.BF16.F32.PACK_AB R177, R47, R26 ;  /* 0x0000001a2fb1723e */ /* 0x008fcc00000010ff */
[----:B------:R-:W2:Y:S01]  /*ed00*/  MUFU.EX2 R85, R85 ;  /* 0x0000005500557308 */ /* 0x000ea20000000800 */
[----:B----4-:R-:W-:Y:S01]  /*ed10*/  FADD.FTZ R38, R157, R38 ;  /* 0x000000269d267221 */ /* 0x010fe20000010000 */
[----:B0-----:R-:W-:Y:S01]  /*ed20*/  F2FP.BF16.F32.PACK_AB R163, R15, R189 ;  /* 0x000000bd0fa3723e */ /* 0x001fe200000010ff */
[----:B------:R-:W-:-:S05]  /*ed30*/  IMAD.MOV.U32 R15, RZ, RZ, R0 ;  /* 0x000000ffff0f7224 */ /* 0x000fca00078e0000 */
        /* <DEDUP_REMOVED lines=17> */
[----:B------:R-:W-:Y:S06]  /*ee50*/  @P2 BRA `(.L_x_7268) ;  /* 0xffffffc800042947 */ /* 0x000fec000383ffff */
.L_x_7251:
[----:B------:R-:W-:Y:S06]  /*ee60*/  BAR.ARV 0x8, 0x180 ;  /* 0x0206000000007b1d */ /* 0x000fec0000002000 */
[----:B------:R-:W-:Y:S05]  /*ee70*/  @!P0 BRA `(.L_x_7269) ;  /* 0x0000000000048947 */ /* 0x000fea0003800000 */
[----:B------:R-:W-:Y:S01]  /*ee80*/  BPT.TRAP 0x1 ;  /* 0x000000040000795c */ /* 0x000fe20000300000 */
.L_x_7269:
[----:B------:R-:W-:Y:S01]  /*ee90*/  ULEA UR5, UR4, UR36, 0x3 ;  /* 0x0000002404057291 */ /* 0x000fe2000f8e183f */
[----:B------:R-:W-:-:S08]  /*eea0*/  SHF.L.U32 R0, R0, 0x1f, RZ ;  /* 0x0000001f00007819 */ /* 0x000fd000000006ff */
[----:B------:R0:W1:Y:S01]  /*eeb0*/  SYNCS.PHASECHK.TRANS64.TRYWAIT P2, [UR5+0x28850], R0 ;  /* 0x02885000ff0075a7 */ /* 0x0000620008040145 */
[----:B------:R-:W-:Y:S05]  /*eec0*/  @!P0 BRA `(.L_x_7270) ;  /* 0x0000000000048947 */ /* 0x000fea0003800000 */
[----:B------:R-:W-:Y:S01]  /*eed0*/  BPT.TRAP 0x1 ;  /* 0x000000040000795c */ /* 0x000fe20000300000 */
.L_x_7270:
[----:B-1----:R-:W-:Y:S05]  /*eee0*/  @P2 BRA `(.L_x_7271) ;  /* 0x0000000000082947 */ /* 0x002fea0003800000 */
[----:B------:R-:W1:Y:S02]  /*eef0*/  SYNCS.PHASECHK.TRANS64.TRYWAIT P0, [UR5+0x28850], R0 ;  /* 0x02885000ff0075a7 */ /* 0x000e640008000145 */
[----:B-1----:R-:W-:Y:S05]  /*ef00*/  @!P0 BRA `(.L_x_7272) ;  /* 0x0000006000b08947 */ /* 0x002fea0003800000 */
.L_x_7271:
        /* <DEDUP_REMOVED lines=9> */
[----:B------:R-:W-:Y:S01]  /*efa0*/  IMAD.MOV.U32 R6, RZ, RZ, RZ ;  /* 0x000000ffff067224 */ /* 0x000fe200078e00ff */
[----:B------:R-:W-:-:S02]  /*efb0*/  ULOP3.LUT UR36, UR36, 0x4000000, URZ, 0xfc, !UPT ;  /* 0x0400000024247892 */ /* 0x000fc4000f8efc3f */
[----:B------:R-:W-:Y:S02]  /*efc0*/  @!P1 PRMT R11, RZ, 0x654, R11 ;  /* 0x00000654ff0b9816 */ /* 0x000fe4000000000b */
[----:B------:R-:W-:-:S07]  /*efd0*/  ULEA UR4, UR4, UR36, 0xb ;  /* 0x0000002404047291 */ /* 0x000fce000f8e583f */
[----:B------:R-:W-:Y:S02]  /*efe0*/  UMOV UR6, UR4 ;  /* 0x0000000400067c82 */ /* 0x000fe40008000000 */
[----:B------:R-:W-:Y:S01]  /*eff0*/  HGMMA.64x128x16.F32.BF16 R88, R180, gdesc[UR4].tnspB, R88, gsb0 ;  /* 0x41e00004b4587df0 */ /* 0x000fe20008001858 */
[----:B------:R-:W-:Y:S01]  /*f000*/  UIADD3 UR6, UR4, 0x80, URZ ;  /* 0x0000008004067890 */ /* 0x000fe2000fffe03f */
[----:B-1----:R-:W-:Y:S01]  /*f010*/  FADD.FTZ R5, R5, R4 ;  /* 0x0000000405057221 */ /* 0x002fe20000010000 */
[----:B------:R-:W-:Y:S01]  /*f020*/  UMOV UR7, 0x40000040 ;  /* 0x4000004000077882 */ /* 0x000fe20000000000 */
[----:B------:R-:W-:Y:S02]  /*f030*/  IMAD.MOV.U32 R4, RZ, RZ, -0x800000 ;  /* 0xff800000ff047424 */ /* 0x000fe400078e00ff */
[----:B0-----:R-:W-:Y:S02]  /*f040*/  FADD.FTZ R2, R0, R3 ;  /* 0x0000000300027221 */ /* 0x001fe40000010000 */
[----:B------:R-:W0:Y:S04]  /*f050*/  SHFL.BFLY PT, R0, R5, 0x1, 0x1f ;  /* 0x0c201f0005007f89 */ /* 0x000e2800000e0000 */
[----:B------:R-:W1:Y:S01]  /*f060*/  SHFL.BFLY PT, R7, R2, 0x1, 0x1f ;  /* 0x0c201f0002077f89 */ /* 0x000e6200000e0000 */
[----:B0-----:R-:W-:Y:S01]  /*f070*/  FADD.FTZ R13, R5, R0 ;  /* 0x00000000050d7221 */ /* 0x001fe20000010000 */
[----:B------:R-:W-:-:S02]  /*f080*/  IMAD.MOV.U32 R5, RZ, RZ, RZ ;  /* 0x000000ffff057224 */ /* 0x000fc400078e00ff */
[----:B------:R-:W-:Y:S02]  /*f090*/  IMAD.MOV.U32 R0, RZ, RZ, -0x800000 ;  /* 0xff800000ff007424 */ /* 0x000fe400078e00ff */
[----:B-1----:R-:W-:Y:S01]  /*f0a0*/  FADD.FTZ R14, R2, R7 ;  /* 0x00000007020e7221 */ /* 0x002fe20000010000 */
[----:B------:R-:W-:-:S04]  /*f0b0*/  FSETP.NE.FTZ.AND P0, PT, R13, RZ, PT ;  /* 0x000000ff0d00720b */ /* 0x000fc80003f15000 */
        /* <DEDUP_REMOVED lines=112> */
.L_x_7202:
[----:B------:R-:W-:Y:S05]  /*f7c0*/  @P0 BRA `(.L_x_7273) ;  /* 0x0000001400340947 */ /* 0x000fea0003800000 */
[----:B------:R-:W0:Y:S01]  /*f7d0*/  S2R R5, SR_TID.X ;  /* 0x0000000000057919 */ /* 0x000e220000002100 */
[----:B------:R-:W1:Y:S01]  /*f7e0*/  LDC R19, c[0x0][0xbe8] ;  /* 0x0002fa00ff137b82 */ /* 0x000e620000000800 */
[----:B------:R-:W-:Y:S01]  /*f7f0*/  SHF.R.S32.HI R13, RZ, 0x1f, R18 ;  /* 0x0000001fff0d7819 */ /* 0x000fe20000011412 */
[----:B------:R-:W-:Y:S01]  /*f800*/  ULDC.64 UR4, c[0x0][0xbd0] ;  /* 0x0002f40000047ab9 */ /* 0x000fe20000000a00 */
[----:B------:R-:W2:Y:S01]  /*f810*/  S2R R24, SR_CTAID.X ;  /* 0x0000000000187919 */ /* 0x000ea20000002500 */
[----:B------:R-:W-:Y:S01]  /*f820*/  ULDC.64 UR6, c[0x0][0xb38] ;  /* 0x0002ce0000067ab9 */ /* 0x000fe20000000a00 */
[----:B------:R-:W-:Y:S03]  /*f830*/  BSSY B0, `(.L_x_7274) ;  /* 0x00000e2000007945 */ /* 0x000fe60003800000 */
[----:B------:R-:W3:Y:S08]  /*f840*/  S2UR UR9, SR_CTAID.Z ;  /* 0x00000000000979c3 */ /* 0x000ef00000002700 */
[----:B------:R-:W4:Y:S08]  /*f850*/  LDC.64 R20, c[0x0][0xbd8] ;  /* 0x0002f600ff147b82 */ /* 0x000f300000000a00 */
[----:B------:R-:W-:Y:S01]  /*f860*/  BAR.SYNC.DEFER_BLOCKING 0x1, 0x100 ;  /* 0x0044000000007b1d */ /* 0x000fe20000010000 */
[----:B-1----:R-:W-:-:S07]  /*f870*/  ISETP.NE.AND P0, PT, R19, 0x1, PT ;  /* 0x000000011300780c */ /* 0x002fce0003f05270 */
[----:B------:R-:W1:Y:S01]  /*f880*/  S2UR UR8, SR_CTAID.Y ;  /* 0x00000000000879c3 */ /* 0x000e620000002600 */
[----:B0-----:R-:W-:-:S07]  /*f890*/  VIADD R5, R5, 0xffffff80 ;  /* 0xffffff8005057836 */ /* 0x001fce0000000000 */
[----:B------:R-:W1:Y:S01]  /*f8a0*/  LDC R25, c[0x0][0xc50] ;  /* 0x00031400ff197b82 */ /* 0x000e620000000800 */
[----:B------:R-:W-:-:S04]  /*f8b0*/  SHF.R.S32.HI R6, RZ, 0x1f, R5 ;  /* 0x0000001fff067819 */ /* 0x000fc80000011405 */
[----:B------:R-:W-:-:S03]  /*f8c0*/  LEA.HI R7, R6, R5, RZ, 0x7 ;  /* 0x0000000506077211 */ /* 0x000fc600078f38ff */
[----:B------:R-:W0:Y:S01]  /*f8d0*/  LDC.64 R22, c[0x0][0xb40] ;  /* 0x0002d000ff167b82 */ /* 0x000e220000000a00 */
[----:B------:R-:W-:Y:S02]  /*f8e0*/  LEA.HI R6, R6, R5, RZ, 0x2 ;  /* 0x0000000506067211 */ /* 0x000fe400078f10ff */
[----:B------:R-:W-:Y:S02]  /*f8f0*/  LOP3.LUT R8, R7, 0xffffff80, RZ, 0xc0, !PT ;  /* 0xffffff8007087812 */ /* 0x000fe400078ec0ff */
[----:B------:R-:W-:-:S03]  /*f900*/  LOP3.LUT R6, R6, 0xfffffffc, RZ, 0xc0, !PT ;  /* 0xfffffffc06067812 */ /* 0x000fc600078ec0ff */
[C---:B------:R-:W-:Y:S01]  /*f910*/  IMAD.IADD R26, R5.reuse, 0x1, -R8 ;  /* 0x00000001051a7824 */ /* 0x040fe200078e0a08 */
[----:B------:R-:W-:Y:S01]  /*f920*/  SHF.R.S32.HI R8, RZ, 0x7, R7 ;  /* 0x00000007ff087819 */ /* 0x000fe20000011407 */
[----:B------:R-:W-:Y:S01]  /*f930*/  IMAD.IADD R12, R5, 0x1, -R6 ;  /* 0x00000001050c7824 */ /* 0x000fe200078e0a06 */
[----:B------:R-:W5:Y:S02]  /*f940*/  @P0 LDC R15, c[0x0][0xbec] ;  /* 0x0002fb00ff0f0b82 */ /* 0x000f640000000800 */
[----:B------:R-:W-:Y:S02]  /*f950*/  SHF.R.S32.HI R9, RZ, 0x1f, R26 ;  /* 0x0000001fff097819 */ /* 0x000fe4000001141a */
[----:B------:R-:W-:Y:S02]  /*f960*/  LEA.HI R5, R7, R8, RZ, 0x1 ;  /* 0x0000000807057211 */ /* 0x000fe400078f08ff */
[CC--:B------:R-:W-:Y:S02]  /*f970*/  LEA.HI R27, R9.reuse, R26.reuse, RZ, 0x2 ;  /* 0x0000001a091b7211 */ /* 0x0c0fe400078f10ff */
[----:B------:R-:W-:Y:S01]  /*f980*/  LEA.HI R9, R9, R26, RZ, 0x5 ;  /* 0x0000001a09097211 */ /* 0x000fe200078f28ff */
[----:B------:R-:W5:Y:S01]  /*f990*/  @P0 LDC R29, c[0x0][0xbec] ;  /* 0x0002fb00ff1d0b82 */ /* 0x000f620000000800 */
[----:B------:R-:W-:-:S02]  /*f9a0*/  SHF.R.S32.HI R10, RZ, 0x2, R27 ;  /* 0x00000002ff0a7819 */ /* 0x000fc4000001141b */
[----:B------:R-:W-:Y:S02]  /*f9b0*/  SHF.R.S32.HI R11, RZ, 0x1f, R27 ;  /* 0x0000001fff0b7819 */ /* 0x000fe4000001141b */
[----:B------:R-:W-:Y:S02]  /*f9c0*/  LOP3.LUT R5, R5, 0x3fffffe, RZ, 0xc0, !PT ;  /* 0x03fffffe05057812 */ /* 0x000fe400078ec0ff */
[----:B------:R-:W-:Y:S01]  /*f9d0*/  LEA.HI R11, R11, R10, RZ, 0x3 ;  /* 0x0000000a0b0b7211 */ /* 0x000fe200078f18ff */
[----:B------:R-:W5:Y:S01]  /*f9e0*/  @P0 LDC R17, c[0x0][0xbf0] ;  /* 0x0002fc00ff110b82 */ /* 0x000f620000000800 */
[----:B------:R-:W-:Y:S01]  /*f9f0*/  LEA.HI R7, R12, R12, RZ, 0x1 ;  /* 0x0000000c0c077211 */ /* 0x000fe200078f08ff */
[----:B------:R-:W-:Y:S01]  /*fa00*/  IMAD.IADD R5, R8, 0x1, -R5 ;  /* 0x0000000108057824 */ /* 0x000fe200078e0a05 */
[----:B------:R-:W-:Y:S02]  /*fa10*/  LOP3.LUT R11, R11, 0xfffffff8, RZ, 0xc0, !PT ;  /* 0xfffffff80b0b7812 */ /* 0x000fe400078ec0ff */
[----:B------:R-:W-:-:S02]  /*fa20*/  SHF.R.S32.HI R9, RZ, 0x5, R9 ;  /* 0x00000005ff097819 */ /* 0x000fc40000011409 */
[----:B------:R-:W-:Y:S01]  /*fa30*/  LOP3.LUT R7, R7, 0x1ffffffe, RZ, 0xc0, !PT ;  /* 0x1ffffffe07077812 */ /* 0x000fe200078ec0ff */
[----:B------:R-:W-:Y:S01]  /*fa40*/  IMAD.IADD R6, R10, 0x1, -R11 ;  /* 0x000000010a067824 */ /* 0x000fe200078e0a0b */
[----:B------:R-:W5:Y:S01]  /*fa50*/  @P0 LDC R16, c[0x0][0xbf0] ;  /* 0x0002fc00ff100b82 */ /* 0x000f620000000800 */
[----:B------:R-:W-:Y:S02]  /*fa60*/  LOP3.LUT R27, R27, 0x7ffffffc, RZ, 0xc0, !PT ;  /* 0x7ffffffc1b1b7812 */ /* 0x000fe400078ec0ff */
[----:B------:R-:W-:Y:S02]  /*fa70*/  IMAD R6, R9, 0x10, R6 ;  /* 0x0000001009067824 */ /* 0x000fe400078e0206 */
[----:B------:R-:W-:Y:S02]  /*fa80*/  IMAD R9, R13, UR4, RZ ;  /* 0x000000040d097c24 */ /* 0x000fe4000f8e02ff */
[----:B------:R-:W-:Y:S02]  /*fa90*/  IMAD.IADD R10, R12, 0x1, -R7 ;  /* 0x000000010c0a7824 */ /* 0x000fe400078e0a07 */
[----:B------:R-:W-:-:S02]  /*faa0*/  IMAD R5, R5, 0x40, R6 ;  /* 0x0000004005057824 */ /* 0x000fc400078e0206 */
[----:B------:R-:W-:Y:S01]  /*fab0*/  IMAD.WIDE.U32 R6, R18, UR4, RZ ;  /* 0x0000000412067c25 */ /* 0x000fe2000f8e00ff */
[----:B---3--:R-:W-:-:S03]  /*fac0*/  USHF.R.S32.HI UR4, URZ, 0x1f, UR9 ;  /* 0x0000001f3f047899 */ /* 0x008fc60008011409 */
[C---:B------:R-:W-:Y:S02]  /*fad0*/  IMAD R11, R18.reuse, UR5, R9 ;  /* 0x00000005120b7c24 */ /* 0x040fe4000f8e0209 */
[----:B------:R-:W-:Y:S02]  /*fae0*/  IMAD R13, R13, UR6, RZ ;  /* 0x000000060d0d7c24 */ /* 0x000fe4000f8e02ff */
[----:B------:R-:W-:Y:S02]  /*faf0*/  IMAD.IADD R7, R7, 0x1, R11 ;  /* 0x0000000107077824 */ /* 0x000fe400078e020b */
[----:B------:R-:W-:-:S04]  /*fb00*/  IMAD.WIDE.U32 R8, R18, UR6, RZ ;  /* 0x0000000612087c25 */ /* 0x000fc8000f8e00ff */
[----:B------:R-:W-:Y:S01]  /*fb10*/  IMAD R11, R18, UR7, R13 ;  /* 0x00000007120b7c24 */ /* 0x000fe2000f8e020d */
[----:B------:R-:W-:Y:S01]  /*fb20*/  ULDC.64 UR6, c[0x0][0xb48] ;  /* 0x0002d20000067ab9 */ /* 0x000fe20000000a00 */
[----:B------:R-:W-:Y:S02]  /*fb30*/  IMAD R10, R10, 0x8, R5 ;  /* 0x000000080a0a7824 */ /* 0x000fe400078e0205 */
[----:B------:R-:W-:Y:S02]  /*fb40*/  IMAD.MOV R18, RZ, RZ, -R18 ;  /* 0x000000ffff127224 */ /* 0x000fe400078e0a12 */
[----:B----4-:R-:W-:Y:S02]  /*fb50*/  IMAD R12, R20, UR4, RZ ;  /* 0x00000004140c7c24 */ /* 0x010fe4000f8e02ff */
[----:B--2---:R-:W-:Y:S02]  /*fb60*/  IMAD R10, R24, 0x80, R10 ;  /* 0x00000080180a7824 */ /* 0x004fe400078e020a */
[----:B0-----:R-:W-:Y:S01]  /*fb70*/  IMAD R14, R22, UR4, RZ ;  /* 0x00000004160e7c24 */ /* 0x001fe2000f8e02ff */
[----:B------:R-:W-:Y:S01]  /*fb80*/  ULDC.64 UR4, c[0x0][0xbe0] ;  /* 0x0002f80000047ab9 */ /* 0x000fe20000000a00 */
[----:B-1----:R-:W-:-:S02]  /*fb90*/  IMAD R25, R25, R18, UR8 ;  /* 0x0000000819197e24 */ /* 0x002fc4000f8e0212 */
[----:B------:R-:W-:Y:S02]  /*fba0*/  IMAD.IADD R9, R9, 0x1, R11 ;  /* 0x0000000109097824 */ /* 0x000fe400078e020b */
[----:B------:R-:W-:Y:S02]  /*fbb0*/  IMAD R13, R21, UR9, R12 ;  /* 0x00000009150d7c24 */ /* 0x000fe4000f8e020c */
[----:B------:R-:W-:-:S04]  /*fbc0*/  IMAD.WIDE.U32 R6, R20, UR9, R6 ;  /* 0x0000000914067c25 */ /* 0x000fc8000f8e0006 */
[----:B-----5:R-:W-:-:S04]  /*fbd0*/  @P0 IMAD.HI.U32 R12, R10, R15, RZ ;  /* 0x0000000f0a0c0227 */ /* 0x020fc800078e00ff */
[----:B------:R-:W-:Y:S01]  /*fbe0*/  IMAD R15, R23, UR9, R14 ;  /* 0x00000009170f7c24 */ /* 0x000fe2000f8e020e */
[----:B------:R-:W-:Y:S01]  /*fbf0*/  SHF.R.S32.HI R14, RZ, 0x1f, R25 ;  /* 0x0000001fff0e7819 */ /* 0x000fe20000011419 */
[----:B------:R-:W-:Y:S01]  /*fc00*/  IMAD.WIDE.U32 R8, R22, UR9, R8 ;  /* 0x0000000916087c25 */ /* 0x000fe2000f8e0008 */
[----:B------:R-:W-:-:S03]  /*fc10*/  ULDC.64 UR8, c[0x0][0xb28] ;  /* 0x0002ca0000087ab9 */ /* 0x000fc60000000a00 */
[----:B------:R-:W-:Y:S02]  /*fc20*/  IMAD.IADD R7, R7, 0x1, R13 ;  /* 0x0000000107077824 */ /* 0x000fe400078e020d */
[----:B------:R-:W-:-:S04]  /*fc30*/  @P0 IMAD.HI.U32 R29, R10, R29, RZ ;  /* 0x0000001d0a1d0227 */ /* 0x000fc800078e00ff */
[----:B------:R-:W-:Y:S02]  /*fc40*/  IMAD.IADD R9, R9, 0x1, R15 ;  /* 0x0000000109097824 */ /* 0x000fe400078e020f */
[----:B------:R-:W-:Y:S01]  /*fc50*/  IMAD.MOV.U32 R11, RZ, RZ, R10 ;  /* 0x000000ffff0b7224 */ /* 0x000fe200078e000a */
[----:B------:R-:W-:Y:S01]  /*fc60*/  @P0 SHF.R.U32.HI R11, RZ, R17, R12 ;  /* 0x00000011ff0b0219 */ /* 0x000fe2000001160c */
[----:B------:R-:W-:Y:S02]  /*fc70*/  IMAD R15, R14, UR6, RZ ;  /* 0x000000060e0f7c24 */ /* 0x000fe4000f8e02ff */
[----:B------:R-:W-:-:S04]  /*fc80*/  IMAD.WIDE.U32 R6, R25, UR4, R6 ;  /* 0x0000000419067c25 */ /* 0x000fc8000f8e0006 */
[----:B------:R-:W-:Y:S01]  /*fc90*/  IMAD.MOV.U32 R13, RZ, RZ, R10 ;  /* 0x000000ffff0d7224 */ /* 0x000fe200078e000a */
[----:B------:R-:W-:Y:S01]  /*fca0*/  @P0 SHF.R.U32.HI R13, RZ, R16, R29 ;  /* 0x00000010ff0d0219 */ /* 0x000fe2000001161d */
        /* <DEDUP_REMOVED lines=43> */
[C---:B------:R-:W-:Y:S01]  /*ff60*/  VIADD R17, R5.reuse, 0x8 ;  /* 0x0000000805117836 */ /* 0x040fe20000000000 */
[----:B------:R-:W-:Y:S01]  /*ff70*/  UIADD3 UR4, UR4, 0x28820, URZ ;  /* 0x0002882004047890 */ /* 0x000fe2000fffe03f */
[----:B------:R-:W0:Y:S01]  /*ff80*/  SHFL.IDX PT, R7, R11, RZ, 0x1c1f ;  /* 0x001c1fff0b077589 */ /* 0x000e2200000e0000 */
[-C--:B------:R-:W-:Y:S01]  /*ff90*/  ISETP.GE.OR P1, PT, R5, R16.reuse, P0 ;  /* 0x000000100500720c */ /* 0x080fe20000726670 */
[----:B------:R-:W-:Y:S01]  /*ffa0*/  IMAD.IADD R19, R26, 0x1, -R27 ;  /* 0x000000011a137824 */ /* 0x000fe200078e0a1b */
[-C--:B------:R-:W-:Y:S01]  /*ffb0*/  ISETP.GE.OR P0, PT, R17, R16.reuse, P0 ;  /* 0x000000101100720c */ /* 0x080fe20000706670 */
[----:B------:R-:W-:Y:S01]  /*ffc0*/  SHFL.IDX PT, R8, R10, 0x1, 0x1c1f ;  /* 0x003c1f000a087f89 */ /* 0x000fe200000e0000 */
[----:B------:R-:W-:Y:S01]  /*ffd0*/  UPRMT UR4, URZ, 0x654, UR4 ;  /* 0x000006543f047896 */ /* 0x000fe20008000004 */
[----:B------:R-:W-:Y:S01]  /*ffe0*/  ISETP.GE.AND P2, PT, R5, R16, PT ;  /* 0x000000100500720c */ /* 0x000fe20003f46270 */
[----:B------:R-:W-:Y:S01]  /*fff0*/  IMAD.SHL.U32 R19, R19, 0x2, RZ ;  /* 0x0000000213137824 */ /* 0x000fe200078e00ff */
[----:B------:R-:W1:Y:S04]  /*10000*/  SHFL.IDX PT, R9, R11, 0x1, 0x1c1f ;  /* 0x003c1f000b097f89 */ /* 0x000e6800000e0000 */
[----:B------:R2:W3:Y:S02]  /*10010*/  SHFL.IDX PT, R14, R20, RZ, 0x1c1f ;  /* 0x001c1fff140e7589 */ /* 0x0004e400000e0000 */
[----:B------:R-:W-:Y:S02]  /*10020*/  SYNCS.ARRIVE.TRANS64.RED.A1T0 RZ, [UR4], RZ ;  /* 0x000000ffffff79a7 */ /* 0x000fe40008100404 */
        /* <DEDUP_REMOVED lines=12> */
[----:B------:R-:W-:Y:S01]  /*100f0*/  VIADD R11, R19, 0x30 ;  /* 0x00000030130b7836 */ /* 0x000fe20000000000 */
[----:B------:R-:W-:Y:S01]  /*10100*/  ISETP.GE.AND P1, PT, R9, UR4, PT ;  /* 0x0000000409007c0c */ /* 0x000fe2000bf26270 */
[----:B------:R-:W-:-:S02]  /*10110*/  VIADD R12, R19, 0x38 ;  /* 0x00000038130c7836 */ /* 0x000fc40000000000 */
[----:B------:R-:W-:Y:S01]  /*10120*/  VIADD R13, R19, 0x40 ;  /* 0x00000040130d7836 */ /* 0x000fe20000000000 */
[----:B------:R-:W-:Y:S01]  /*10130*/  ISETP.GE.AND P4, PT, R11, UR4, PT ;  /* 0x000000040b007c0c */ /* 0x000fe2000bf86270 */
[C---:B------:R-:W-:Y:S01]  /*10140*/  VIADD R18, R19.reuse, 0x60 ;  /* 0x0000006013127836 */ /* 0x040fe20000000000 */
[----:B------:R-:W-:Y:S01]  /*10150*/  ISETP.GE.AND P5, PT, R12, UR4, PT ;  /* 0x000000040c007c0c */ /* 0x000fe2000bfa6270 */
[----:B---34-:R-:W-:Y:S01]  /*10160*/  @!P2 IMAD.WIDE R4, R19, 0x4, R14 ;  /* 0x000000041304a825 */ /* 0x018fe200078e020e */
[----:B------:R-:W-:Y:S02]  /*10170*/  ISETP.GE.AND P6, PT, R13, UR4, PT ;  /* 0x000000040d007c0c */ /* 0x000fe4000bfc6270 */
[----:B------:R-:W-:Y:S02]  /*10180*/  @!P3 LEA.HI R0, R0, R0, RZ, 0x1 ;  /* 0x000000000000b211 */ /* 0x000fe400078f08ff */
[----:B------:R0:W-:Y:S01]  /*10190*/  @!P2 ST.E.64 desc[UR44][R4.64], R2 ;  /* 0x000000020400a985 */ /* 0x0001e2000c101b2c */
[----:B------:R-:W-:-:S02]  /*101a0*/  @!P0 LEA.HI R8, R8, R8, RZ, 0x1 ;  /* 0x0000000808088211 */ /* 0x000fc400078f08ff */
[----:B------:R-:W-:Y:S01]  /*101b0*/  @!P3 LOP3.LUT R7, R0, 0xfffffffe, RZ, 0xc0, !PT ;  /* 0xfffffffe0007b812 */ /* 0x000fe200078ec0ff */
[----:B------:R-:W-:Y:S01]  /*101c0*/  VIADD R0, R19, 0x20 ;  /* 0x0000002013007836 */ /* 0x000fe20000000000 */
[----:B------:R-:W-:Y:S02]  /*101d0*/  @!P1 LEA.HI R9, R9, R9, RZ, 0x1 ;  /* 0x0000000909099211 */ /* 0x000fe400078f08ff */
[----:B------:R-:W-:Y:S01]  /*101e0*/  @!P4 LEA.HI R11, R11, R11, RZ, 0x1 ;  /* 0x0000000b0b0bc211 */ /* 0x000fe200078f08ff */
[----:B------:R-:W-:Y:S01]  /*101f0*/  @!P3 IMAD.WIDE R6, R7, 0x4, R14 ;  /* 0x000000040706b825 */ /* 0x000fe200078e020e */
[----:B------:R-:W-:Y:S02]  /*10200*/  ISETP.GE.AND P2, PT, R0, UR4, PT ;  /* 0x0000000400007c0c */ /* 0x000fe4000bf46270 */
[----:B------:R-:W-:Y:S02]  /*10210*/  @!P5 LEA.HI R12, R12, R12, RZ, 0x1 ;  /* 0x0000000c0c0cd211 */ /* 0x000fe400078f08ff */
[----:B------:R1:W-:Y:S01]  /*10220*/  @!P3 ST.E.64 desc[UR44][R6.64], R92 ;  /* 0x0000005c0600b985 */ /* 0x0003e2000c101b2c */
[----:B------:R-:W-:-:S02]  /*10230*/  ISETP.GE.AND P3, PT, R10, UR4, PT ;  /* 0x000000040a007c0c */ /* 0x000fc4000bf66270 */
[----:B0-----:R-:W-:Y:S02]  /*10240*/  @!P0 LOP3.LUT R3, R8, 0xfffffffe, RZ, 0xc0, !PT ;  /* 0xfffffffe08038812 */ /* 0x001fe400078ec0ff */
[----:B------:R-:W-:Y:S02]  /*10250*/  @!P1 LOP3.LUT R5, R9, 0xfffffffe, RZ, 0xc0, !PT ;  /* 0xfffffffe09059812 */ /* 0x000fe400078ec0ff */
[----:B------:R-:W-:Y:S01]  /*10260*/  @!P4 LOP3.LUT R11, R11, 0xfffffffe, RZ, 0xc0, !PT ;  /* 0xfffffffe0b0bc812 */ /* 0x000fe200078ec0ff */
[----:B------:R-:W-:Y:S01]  /*10270*/  @!P0 IMAD.WIDE R2, R3, 0x4, R14 ;  /* 0x0000000403028825 */ /* 0x000fe200078e020e */
[----:B------:R-:W-:-:S03]  /*10280*/  @!P2 LEA.HI R0, R0, R0, RZ, 0x1 ;  /* 0x000000000000a211 */ /* 0x000fc600078f08ff */
[--C-:B------:R-:W-:Y:S01]  /*10290*/  @!P1 IMAD.WIDE R4, R5, 0x4, R14.reuse ;  /* 0x0000000405049825 */ /* 0x100fe200078e020e */
[----:B------:R0:W-:Y:S01]  /*102a0*/  @!P0 ST.E.64 desc[UR44][R2.64], R96 ;  /* 0x0000006002008985 */ /* 0x0001e2000c101b2c */
[----:B------:R-:W-:Y:S02]  /*102b0*/  @!P3 LEA.HI R10, R10, R10, RZ, 0x1 ;  /* 0x0000000a0a0ab211 */ /* 0x000fe400078f08ff */
[----:B-1----:R-:W-:Y:S01]  /*102c0*/  @!P2 LOP3.LUT R7, R0, 0xfffffffe, RZ, 0xc0, !PT ;  /* 0xfffffffe0007a812 */ /* 0x002fe200078ec0ff */
[----:B------:R1:W-:Y:S01]  /*102d0*/  @!P1 ST.E.64 desc[UR44][R4.64], R100 ;  /* 0x0000006404009985 */ /* 0x0003e2000c101b2c */
[----:B------:R-:W-:Y:S02]  /*102e0*/  @!P3 LOP3.LUT R9, R10, 0xfffffffe, RZ, 0xc0, !PT ;  /* 0xfffffffe0a09b812 */ /* 0x000fe400078ec0ff */
[----:B------:R-:W-:Y:S01]  /*102f0*/  @!P6 LEA.HI R0, R13, R13, RZ, 0x1 ;  /* 0x0000000d0d00e211 */ /* 0x000fe200078f08ff */
[----:B------:R-:W-:Y:S01]  /*10300*/  @!P2 IMAD.WIDE R6, R7, 0x4, R14 ;  /* 0x000000040706a825 */ /* 0x000fe200078e020e */
[----:B------:R-:W-:-:S02]  /*10310*/  @!P5 LOP3.LUT R13, R12, 0xfffffffe, RZ, 0xc0, !PT ;  /* 0xfffffffe0c0dd812 */ /* 0x000fc400078ec0ff */
[----:B------:R-:W-:Y:S01]  /*10320*/  @!P6 LOP3.LUT R21, R0, 0xfffffffe, RZ, 0xc0, !PT ;  /* 0xfffffffe0015e812 */ /* 0x000fe200078ec0ff */
[----:B------:R-:W-:Y:S01]  /*10330*/  VIADD R0, R19, 0x48 ;  /* 0x0000004813007836 */ /* 0x000fe20000000000 */
[----:B------:R-:W-:Y:S01]  /*10340*/  @!P2 ST.E.64 desc[UR44][R6.64], R104 ;  /* 0x000000680600a985 */ /* 0x000fe2000c101b2c */
[----:B0-----:R-:W-:-:S03]  /*10350*/  @!P3 IMAD.WIDE R2, R9, 0x4, R14 ;  /* 0x000000040902b825 */ /* 0x001fc600078e020e */
[----:B------:R-:W-:Y:S01]  /*10360*/  ISETP.GE.AND P0, PT, R0, UR4, PT ;  /* 0x0000000400007c0c */ /* 0x000fe2000bf06270 */
[--C-:B-1----:R-:W-:Y:S01]  /*10370*/  @!P4 IMAD.WIDE R4, R11, 0x4, R14.reuse ;  /* 0x000000040b04c825 */ /* 0x102fe200078e020e */
[----:B------:R0:W-:Y:S01]  /*10380*/  @!P3 ST.E.64 desc[UR44][R2.64], R108 ;  /* 0x0000006c0200b985 */ /* 0x0001e2000c101b2c */
[----:B------:R-:W-:Y:S02]  /*10390*/  ISETP.GE.AND P3, PT, R18, UR4, PT ;  /* 0x0000000412007c0c */ /* 0x000fe4000bf66270 */
[--C-:B------:R-:W-:Y:S01]  /*103a0*/  @!P5 IMAD.WIDE R8, R13, 0x4, R14.reuse ;  /* 0x000000040d08d825 */ /* 0x100fe200078e020e */
[----:B------:R-:W-:Y:S03]  /*103b0*/  @!P4 ST.E.64 desc[UR44][R4.64], R112 ;  /* 0x000000700400c985 */ /* 0x000fe6000c101b2c */
[----:B------:R-:W-:Y:S01]  /*103c0*/  VIADD R12, R19, 0x50 ;  /* 0x00000050130c7836 */ /* 0x000fe20000000000 */
[----:B------:R1:W-:Y:S01]  /*103d0*/  @!P5 ST.E.64 desc[UR44][R8.64], R116 ;  /* 0x000000740800d985 */ /* 0x0003e2000c101b2c */
[----:B------:R-:W-:-:S02]  /*103e0*/  @!P6 IMAD.WIDE R10, R21, 0x4, R14 ;  /* 0x00000004150ae825 */ /* 0x000fc400078e020e */
[----:B------:R-:W-:Y:S02]  /*103f0*/  @!P0 LEA.HI R0, R0, R0, RZ, 0x1 ;  /* 0x0000000000008211 */ /* 0x000fe400078f08ff */
[C---:B------:R-:W-:Y:S01]  /*10400*/  VIADD R13, R19.reuse, 0x58 ;  /* 0x00000058130d7836 */ /* 0x040fe20000000000 */
[----:B------:R-:W-:Y:S01]  /*10410*/  ISETP.GE.AND P1, PT, R12, UR4, PT ;  /* 0x000000040c007c0c */ /* 0x000fe2000bf26270 */
[C---:B0-----:R-:W-:Y:S01]  /*10420*/  VIADD R3, R19.reuse, 0x78 ;  /* 0x0000007813037836 */ /* 0x041fe20000000000 */
[----:B------:R0:W-:Y:S01]  /*10430*/  @!P6 ST.E.64 desc[UR44][R10.64], R120 ;  /* 0x000000780a00e985 */ /* 0x0001e2000c101b2c */
[----:B------:R-:W-:Y:S01]  /*10440*/  VIADD R6, R19, 0x68 ;  /* 0x0000006813067836 */ /* 0x000fe20000000000 */
[----:B------:R-:W-:Y:S01]  /*10450*/  ISETP.GE.AND P2, PT, R13, UR4, PT ;  /* 0x000000040d007c0c */ /* 0x000fe2000bf46270 */
[----:B------:R-:W-:Y:S01]  /*10460*/  VIADD R7, R19, 0x70 ;  /* 0x0000007013077836 */ /* 0x000fe20000000000 */
[----:B------:R-:W-:Y:S02]  /*10470*/  ISETP.GE.AND P6, PT, R3, UR4, PT ;  /* 0x0000000403007c0c */ /* 0x000fe4000bfc6270 */
[----:B------:R-:W-:-:S02]  /*10480*/  ISETP.GE.AND P4, PT, R6, UR4, PT ;  /* 0x0000000406007c0c */ /* 0x000fc4000bf86270 */
[----:B------:R-:W-:Y:S02]  /*10490*/  ISETP.GE.AND P5, PT, R7, UR4, PT ;  /* 0x0000000407007c0c */ /* 0x000fe4000bfa6270 */
[----:B------:R-:W-:Y:S02]  /*104a0*/  @!P3 LEA.HI R18, R18, R18, RZ, 0x1 ;  /* 0x000000121212b211 */ /* 0x000fe400078f08ff */
[----:B------:R-:W-:Y:S02]  /*104b0*/  @!P1 LEA.HI R12, R12, R12, RZ, 0x1 ;  /* 0x0000000c0c0c9211 */ /* 0x000fe400078f08ff */
[----:B-1----:R-:W-:Y:S02]  /*104c0*/  @!P3 LOP3.LUT R9, R18, 0xfffffffe, RZ, 0xc0, !PT ;  /* 0xfffffffe1209b812 */ /* 0x002fe400078ec0ff */
[----:B------:R-:W-:Y:S02]  /*104d0*/  @!P2 LEA.HI R13, R13, R13, RZ, 0x1 ;  /* 0x0000000d0d0da211 */ /* 0x000fe400078f08ff */
[----:B------:R-:W-:Y:S01]  /*104e0*/  @!P6 LEA.HI R4, R3, R3, RZ, 0x1 ;  /* 0x000000030304e211 */ /* 0x000fe200078f08ff */
[----:B------:R-:W-:Y:S01]  /*104f0*/  @!P3 IMAD.WIDE R8, R9, 0x4, R14 ;  /* 0x000000040908b825 */ /* 0x000fe200078e020e */
[----:B------:R-:W-:-:S02]  /*10500*/  @!P4 LEA.HI R6, R6, R6, RZ, 0x1 ;  /* 0x000000060606c211 */ /* 0x000fc400078f08ff */
[----:B------:R-:W-:Y:S02]  /*10510*/  @!P5 LEA.HI R2, R7, R7, RZ, 0x1 ;  /* 0x000000070702d211 */ /* 0x000fe400078f08ff */
[----:B------:R-:W-:Y:S02]  /*10520*/  @!P0 LOP3.LUT R3, R0, 0xfffffffe, RZ, 0xc0, !PT ;  /* 0xfffffffe00038812 */ /* 0x000fe400078ec0ff */
[----:B------:R-:W-:Y:S02]  /*10530*/  @!P1 LOP3.LUT R5, R12, 0xfffffffe, RZ, 0xc0, !PT ;  /* 0xfffffffe0c059812 */ /* 0x000fe400078ec0ff */
[----:B------:R-:W-:Y:S02]  /*10540*/  @!P2 LOP3.LUT R7, R13, 0xfffffffe, RZ, 0xc0, !PT ;  /* 0xfffffffe0d07a812 */ /* 0x000fe400078ec0ff */
[----:B0-----:R-:W-:Y:S02]  /*10550*/  @!P4 LOP3.LUT R11, R6, 0xfffffffe, RZ, 0xc0, !PT ;  /* 0xfffffffe060bc812 */ /* 0x001fe400078ec0ff */
[----:B------:R-:W-:Y:S01]  /*10560*/  @!P5 LOP3.LUT R13, R2, 0xfffffffe, RZ, 0xc0, !PT ;  /* 0xfffffffe020dd812 */ /* 0x000fe200078ec0ff */
[----:B------:R-:W-:Y:S01]  /*10570*/  @!P0 IMAD.WIDE R2, R3, 0x4, R14 ;  /* 0x0000000403028825 */ /* 0x000fe200078e020e */
[----:B------:R-:W-:-:S03]  /*10580*/  @!P6 LOP3.LUT R21, R4, 0xfffffffe, RZ, 0xc0, !PT ;  /* 0xfffffffe0415e812 */ /* 0x000fc600078ec0ff */
        /* <DEDUP_REMOVED lines=12> */
.L_x_7275:
[----:B------:R-:W-:Y:S05]  /*10650*/  BSYNC B0 ;  /* 0x0000000000007941 */ /* 0x000fea0003800000 */
.L_x_7274:
[----:B------:R-:W-:Y:S01]  /*10660*/  ISETP.GE.AND P0, PT, R17, R16, PT ;  /* 0x000000101100720c */ /* 0x000fe20003f06270 */
[----:B0-----:R0:W1:Y:S04]  /*10670*/  SHFL.IDX PT, R13, R22, 0x1, 0x1c1f ;  /* 0x003c1f00160d7f89 */ /* 0x00106800000e0000 */
[----:B------:R0:W0:Y:S08]  /*10680*/  SHFL.IDX PT, R12, R20, 0x1, 0x1c1f ;  /* 0x003c1f00140c7f89 */ /* 0x00003000000e0000 */
[----:B------:R-:W-:Y:S05]  /*10690*/  @P0 BRA `(.L_x_7194) ;  /* 0x0000004800040947 */ /* 0x000fea0003800000 */
[----:B------:R-:W-:Y:S01]  /*106a0*/  ULDC UR4, c[0x0][0xac8] ;  /* 0x0002b20000047ab9 */ /* 0x000fe20000000800 */
[C---:B--2---:R-:W-:Y:S01]  /*106b0*/  VIADD R0, R19.reuse, 0x8 ;  /* 0x0000000813007836 */ /* 0x044fe20000000000 */
[C---:B------:R-:W-:Y:S01]  /*106c0*/  ISETP.GE.AND P0, PT, R19.reuse, UR4, PT ;  /* 0x0000000413007c0c */ /* 0x040fe2000bf06270 */
[C---:B------:R-:W-:Y:S02]  /*106d0*/  VIADD R4, R19.reuse, 0x10 ;  /* 0x0000001013047836 */ /* 0x040fe40000000000 */
[C---:B------:R-:W-:Y:S01]  /*106e0*/  VIADD R6, R19.reuse, 0x18 ;  /* 0x0000001813067836 */ /* 0x040fe20000000000 */
[----:B------:R-:W-:Y:S01]  /*106f0*/  ISETP.GE.AND P5, PT, R0, UR4, PT ;  /* 0x0000000400007c0c */ /* 0x000fe2000bfa6270 */
[C---:B------:R-:W-:Y:S01]  /*10700*/  VIADD R8, R19.reuse, 0x20 ;  /* 0x0000002013087836 */ /* 0x040fe20000000000 */
[----:B------:R-:W-:Y:S01]  /*10710*/  ISETP.GE.AND P6, PT, R4, UR4, PT ;  /* 0x0000000404007c0c */ /* 0x000fe2000bfc6270 */
[C---:B------:R-:W-:Y:S02]  /*10720*/  VIADD R9, R19.reuse, 0x28 ;  /* 0x0000002813097836 */ /* 0x040fe40000000000 */
[C---:B------:R-:W-:Y:S01]  /*10730*/  VIADD R10, R19.reuse, 0x30 ;  /* 0x00000030130a7836 */ /* 0x040fe20000000000 */
[----:B------:R-:W-:Y:S01]  /*10740*/  ISETP.GE.AND P4, PT, R8, UR4, PT ;  /* 0x0000000408007c0c */ /* 0x000fe2000bf86270 */
[----:B------:R-:W-:Y:S01]  /*10750*/  VIADD R11, R19, 0x38 ;  /* 0x00000038130b7836 */ /* 0x000fe20000000000 */
[----:B------:R-:W-:Y:S01]  /*10760*/  ISETP.GE.AND P3, PT, R9, UR4, PT ;  /* 0x0000000409007c0c */ /* 0x000fe2000bf66270 */
[----:B01----:R-:W-:Y:S01]  /*10770*/  @!P0 IMAD.WIDE R2, R19, 0x4, R12 ;  /* 0x0000000413028825 */ /* 0x003fe200078e020c */
[----:B------:R-:W-:-:S02]  /*10780*/  ISETP.GE.AND P2, PT, R10, UR4, PT ;  /* 0x000000040a007c0c */ /* 0x000fc4000bf46270 */
[----:B------:R-:W-:Y:S01]  /*10790*/  ISETP.GE.AND P1, PT, R11, UR4, PT ;  /* 0x000000040b007c0c */ /* 0x000fe2000bf26270 */
[C---:B------:R-:W-:Y:S01]  /*107a0*/  VIADD R16, R19.reuse, 0x40 ;  /* 0x0000004013107836 */ /* 0x040fe20000000000 */
[----:B------:R0:W-:Y:S01]  /*107b0*/  @!P0 ST.E.64 desc[UR44][R2.64], R90 ;  /* 0x0000005a02008985 */ /* 0x0001e2000c101b2c */
[----:B------:R-:W-:Y:S01]  /*107c0*/  ISETP.GE.AND P0, PT, R6, UR4, PT ;  /* 0x0000000406007c0c */ /* 0x000fe2000bf06270 */
[C---:B------:R-:W-:Y:S01]  /*107d0*/  VIADD R18, R19.reuse, 0x48 ;  /* 0x0000004813127836 */ /* 0x040fe20000000000 */
[----:B------:R-:W-:Y:S01]  /*107e0*/  @!P5 LEA.HI R0, R0, R0, RZ, 0x1 ;  /* 0x000000000000d211 */ /* 0x000fe200078f08ff */
[----:B------:R-:W-:Y:S01]  /*107f0*/  VIADD R20, R19, 0x70 ;  /* 0x0000007013147836 */ /* 0x000fe20000000000 */
        /* <DEDUP_REMOVED lines=9> */
[----:B---3--:R-:W-:Y:S01]  /*10890*/  @!P1 LEA.HI R14, R11, R11, RZ, 0x1 ;  /* 0x0000000b0b0e9211 */ /* 0x008fe200078f08ff */
[----:B------:R0:W-:Y:S01]  /*108a0*/  @!P5 ST.E.64 desc[UR44][R2.64], R94 ;  /* 0x0000005e0200d985 */ /* 0x0001e2000c101b2c */
[----:B------:R-:W-:-:S02]  /*108b0*/  @!P0 LOP3.LUT R7, R6, 0xfffffffe, RZ, 0xc0, !PT ;  /* 0xfffffffe06078812 */ /* 0x000fc400078ec0ff */
[----:B------:R-:W-:Y:S01]  /*108c0*/  @!P4 LOP3.LUT R9, R8, 0xfffffffe, RZ, 0xc0, !PT ;  /* 0xfffffffe0809c812 */ /* 0x000fe200078ec0ff */
[----:B------:R1:W-:Y:S01]  /*108d0*/  @!P6 ST.E.64 desc[UR44][R4.64], R98 ;  /* 0x000000620400e985 */ /* 0x0003e2000c101b2c */
[----:B------:R-:W-:Y:S01]  /*108e0*/  @!P3 LOP3.LUT R11, R0, 0xfffffffe, RZ, 0xc0, !PT ;  /* 0xfffffffe000bb812 */ /* 0x000fe200078ec0ff */
[C---:B------:R-:W-:Y:S01]  /*108f0*/  VIADD R0, R19.reuse, 0x50 ;  /* 0x0000005013007836 */ /* 0x040fe20000000000 */
[----:B----4-:R-:W-:Y:S02]  /*10900*/  @!P2 LOP3.LUT R15, R10, 0xfffffffe, RZ, 0xc0, !PT ;  /* 0xfffffffe0a0fa812 */ /* 0x010fe400078ec0ff */
        /* <DEDUP_REMOVED lines=22> */
[----:B------:R-:W-:Y:S02]  /*10a70*/  ISETP.GE.AND P2, PT, R15, UR4, PT ;  /* 0x000000040f007c0c */ /* 0x000fe4000bf46270 */
[----:B------:R-:W-:-:S02]  /*10a80*/  ISETP.GE.AND P3, PT, R17, UR4, PT ;  /* 0x0000000411007c0c */ /* 0x000fc4000bf66270 */
[----:B0-----:R-:W-:Y:S02]  /*10a90*/  @!P5 LOP3.LUT R3, R16, 0xfffffffe, RZ, 0xc0, !PT ;  /* 0xfffffffe1003d812 */ /* 0x001fe400078ec0ff */
[----:B-1----:R-:W-:Y:S02]  /*10aa0*/  @!P6 LOP3.LUT R5, R18, 0xfffffffe, RZ, 0xc0, !PT ;  /* 0xfffffffe1205e812 */ /* 0x002fe400078ec0ff */
[----:B------:R-:W-:Y:S01]  /*10ab0*/  @!P0 LEA.HI R0, R0, R0, RZ, 0x1 ;  /* 0x0000000000008211 */ /* 0x000fe200078f08ff */
[--C-:B------:R-:W-:Y:S01]  /*10ac0*/  @!P5 IMAD.WIDE R2, R3, 0x4, R12.reuse ;  /* 0x000000040302d825 */ /* 0x100fe200078e020c */
[----:B------:R-:W-:Y:S02]  /*10ad0*/  @!P4 LEA.HI R20, R20, R20, RZ, 0x1 ;  /* 0x000000141414c211 */ /* 0x000fe400078f08ff */
[----:B------:R-:W-:Y:S01]  /*10ae0*/  @!P1 LEA.HI R14, R14, R14, RZ, 0x1 ;  /* 0x0000000e0e0e9211 */ /* 0x000fe200078f08ff */
[----:B------:R-:W-:Y:S01]  /*10af0*/  @!P6 IMAD.WIDE R4, R5, 0x4, R12 ;  /* 0x000000040504e825 */ /* 0x000fe200078e020c */
[----:B------:R-:W-:Y:S01]  /*10b00*/  @!P2 LEA.HI R15, R15, R15, RZ, 0x1 ;  /* 0x0000000f0f0fa211 */ /* 0x000fe200078f08ff */
[----:B------:R0:W-:Y:S01]  /*10b10*/  @!P5 ST.E.64 desc[UR44][R2.64], R122 ;  /* 0x0000007a0200d985 */ /* 0x0001e2000c101b2c */
[----:B------:R-:W-:-:S02]  /*10b20*/  @!P3 LEA.HI R17, R17, R17, RZ, 0x1 ;  /* 0x000000111111b211 */ /* 0x000fc400078f08ff */
[----:B--2---:R-:W-:Y:S01]  /*10b30*/  @!P0 LOP3.LUT R7, R0, 0xfffffffe, RZ, 0xc0, !PT ;  /* 0xfffffffe00078812 */ /* 0x004fe200078ec0ff */
[----:B------:R1:W-:Y:S01]  /*10b40*/  @!P6 ST.E.64 desc[UR44][R4.64], R126 ;  /* 0x0000007e0400e985 */ /* 0x0003e2000c101b2c */
[----:B---3--:R-:W-:Y:S02]  /*10b50*/  @!P1 LOP3.LUT R9, R14, 0xfffffffe, RZ, 0xc0, !PT ;  /* 0xfffffffe0e099812 */ /* 0x008fe400078ec0ff */
[----:B------:R-:W-:Y:S02]  /*10b60*/  @!P2 LOP3.LUT R15, R15, 0xfffffffe, RZ, 0xc0, !PT ;  /* 0xfffffffe0f0fa812 */ /* 0x000fe400078ec0ff */
[----:B------:R-:W-:Y:S02]  /*10b70*/  @!P3 LOP3.LUT R17, R17, 0xfffffffe, RZ, 0xc0, !PT ;  /* 0xfffffffe1111b812 */ /* 0x000fe400078ec0ff */
[----:B----4-:R-:W-:Y:S01]  /*10b80*/  @!P4 LOP3.LUT R11, R20, 0xfffffffe, RZ, 0xc0, !PT ;  /* 0xfffffffe140bc812 */ /* 0x010fe200078ec0ff */
[----:B0-----:R-:W-:-:S04]  /*10b90*/  @!P0 IMAD.WIDE R2, R7, 0x4, R12 ;  /* 0x0000000407028825 */ /* 0x001fc800078e020c */
[--C-:B-1----:R-:W-:Y:S01]  /*10ba0*/  @!P1 IMAD.WIDE R4, R9, 0x4, R12.reuse ;  /* 0x0000000409049825 */ /* 0x102fe200078e020c */
[----:B------:R0:W-:Y:S01]  /*10bb0*/  @!P0 ST.E.64 desc[UR44][R2.64], R130 ;  /* 0x0000008202008985 */ /* 0x0001e2000c101b2c */
[----:B------:R-:W-:Y:S02]  /*10bc0*/  ISETP.GE.AND P0, PT, R19, UR4, PT ;  /* 0x0000000413007c0c */ /* 0x000fe4000bf06270 */
        /* <DEDUP_REMOVED lines=8> */
[----:B------:R-:W-:-:S04]  /*10c50*/  LEA.HI R19, R19, R19, RZ, 0x1 ;  /* 0x0000001313137211 */ /* 0x000fc800078f08ff */
[----:B0-----:R-:W-:-:S05]  /*10c60*/  LOP3.LUT R3, R19, 0xfffffffe, RZ, 0xc0, !PT ;  /* 0xfffffffe13037812 */ /* 0x001fca00078ec0ff */
[----:B------:R-:W-:-:S05]  /*10c70*/  IMAD.WIDE R2, R3, 0x4, R12 ;  /* 0x0000000403027825 */ /* 0x000fca00078e020c */
[----:B------:R0:W-:Y:S01]  /*10c80*/  ST.E.64 desc[UR44][R2.64], R150 ;  /* 0x0000009602007985 */ /* 0x0001e2000c101b2c */
[----:B------:R-:W-:Y:S05]  /*10c90*/  BRA `(.L_x_7194) ;  /* 0x0000004000847947 */ /* 0x000fea0003800000 */
.L_x_7273:
        /* <DEDUP_REMOVED lines=14> */
[----:B------:R-:W-:Y:S01]  /*10d80*/  SHF.R.S32.HI R5, RZ, 0x1f, R18 ;  /* 0x0000001fff057819 */ /* 0x000fe20000011412 */
[----:B------:R-:W-:Y:S02]  /*10d90*/  ULDC.64 UR6, c[0x0][0xbd0] ;  /* 0x0002f40000067ab9 */ /* 0x000fe40000000a00 */
        /* <DEDUP_REMOVED lines=22> */
[----:B------:R-:W-:Y:S01]  /*10f00*/  IADD3 R2, P0, R5, R2, RZ ;  /* 0x0000000205027210 */ /* 0x000fe20007f1e0ff */
[----:B------:R-:W-:Y:S02]  /*10f10*/  IMAD.MOV R7, RZ, RZ, -R5 ;  /* 0x000000ffff077224 */ /* 0x000fe400078e0a05 */
        /* <DEDUP_REMOVED lines=17> */
.L_x_7192:
[----:B------:R-:W-:-:S08]  /*11030*/  NOP ;  /* 0x0000000000007918 */ /* 0x000fd00000000000 */
[----:B--2---:R-:W0:-:S00]  /*11040*/  USETMAXREG.DEALLOC.CTAPOOL 0x18 ;  /* 0x00000018000079c8 */ /* 0x004e0000080e0500 */
        /* <DEDUP_REMOVED lines=16> */
.L_x_7276:
[----:B------:R-:W-:Y:S01]  /*11150*/  ULDC UR7, c[0x0][0xc50] ;  /* 0x0003140000077ab9 */ /* 0x000fe20000000800 */
[----:B------:R-:W-:Y:S01]  /*11160*/  UMOV UR36, UR6 ;  /* 0x0000000600247c82 */ /* 0x000fe20008000000 */
[----:B------:R-:W-:-:S11]  /*11170*/  UISETP.NE.AND UP0, UPT, UR7, 0x1, UPT ;  /* 0x000000010700788c */ /* 0x000fd6000bf05270 */
[----:B------:R-:W-:Y:S01]  /*11180*/  @UP0 ULDC UR4, c[0x0][0xc54] ;  /* 0x0003150000040ab9 */ /* 0x000fe20000000800 */
[----:B------:R-:W-:Y:S01]  /*11190*/  @UP0 ULDC UR8, c[0x0][0xc58] ;  /* 0x0003160000080ab9 */ /* 0x000fe20000000800 */
[----:B------:R-:W-:-:S04]  /*111a0*/  UIMAD.WIDE.U32 UR4, UR6, UR4, URZ ;  /* 0x00000004060472a5 */ /* 0x000fc8000f8e003f */
[----:B------:R-:W-:-:S12]  /*111b0*/  @UP0 USHF.R.U32.HI UR36, URZ, UR8, UR5 ;  /* 0x000000083f240299 */ /* 0x000fd80008011605 */
.L_x_7277:
        /* <DEDUP_REMOVED lines=45> */
.L_x_7280:
[----:B------:R-:W-:-:S11]  /*11490*/  UISETP.NE.AND UP0, UPT, UR5, 0x1, UPT ;  /* 0x000000010500788c */ /* 0x000fd6000bf05270 */
[----:B------:R-:W-:Y:S02]  /*114a0*/  @UP0 ULDC.64 UR14, c[0x0][0x9e8] ;  /* 0x00027a00000e0ab9 */ /* 0x000fe40000000a00 */
[----:B------:R-:W-:-:S04]  /*114b0*/  UIMAD.WIDE.U32 UR6, UR8, UR14, URZ ;  /* 0x0000000e080672a5 */ /* 0x000fc8000f8e003f */
[----:B------:R-:W-:-:S12]  /*114c0*/  @UP0 USHF.R.U32.HI UR8, URZ, UR15, UR7 ;  /* 0x0000000f3f080299 */ /* 0x000fd80008011607 */
.L_x_7281:
[----:B------:R-:W-:-:S04]  /*114d0*/  UIMAD UR8, UR8, UR5, UR5 ;  /* 0x00000005080872a4 */ /* 0x000fc8000f8e0205 */
[----:B------:R-:W-:-:S04]  /*114e0*/  UISETP.LT.AND UP0, UPT, UR4, UR8, UPT ;  /* 0x000000080400728c */ /* 0x000fc8000bf01270 */
[----:B------:R-:W-:-:S12]  /*114f0*/  USEL UR4, UR4, UR8, UP0 ;  /* 0x0000000804047287 */ /* 0x000fd80008000000 */
.L_x_7279:
        /* <DEDUP_REMOVED lines=26> */
.L_x_7283:
[----:B------:R-:W-:-:S11]  /*116a0*/  UISETP.NE.AND UP0, UPT, UR5, 0x1, UPT ;  /* 0x000000010500788c */ /* 0x000fd6000bf05270 */
[----:B------:R-:W-:Y:S02]  /*116b0*/  @UP0 ULDC.64 UR10, c[0x0][0x9e8] ;  /* 0x00027a00000a0ab9 */ /* 0x000fe40000000a00 */
[----:B------:R-:W-:-:S04]  /*116c0*/  UIMAD.WIDE.U32 UR6, UR4, UR10, URZ ;  /* 0x0000000a040672a5 */ /* 0x000fc8000f8e003f */
[----:B------:R-:W-:-:S12]  /*116d0*/  @UP0 USHF.R.U32.HI UR4, URZ, UR11, UR7 ;  /* 0x0000000b3f040299 */ /* 0x000fd80008011607 */
.L_x_7284:
[----:B------:R-:W-:-:S04]  /*116e0*/  UIMAD UR4, UR4, UR5, URZ ;  /* 0x00000005040472a4 */ /* 0x000fc8000f8e023f */
[----:B------:R-:W-:-:S04]  /*116f0*/  UISETP.LT.AND UP0, UPT, UR8, UR4, UPT ;  /* 0x000000040800728c */ /* 0x000fc8000bf01270 */
[----:B------:R-:W-:-:S12]  /*11700*/  USEL UR8, UR8, UR4, !UP0 ;  /* 0x0000000408087287 */ /* 0x000fd8000c000000 */
.L_x_7282:
[----:B------:R-:W-:Y:S02]  /*11710*/  USHF.R.S32.HI UR4, URZ, 0x1f, UR8 ;  /* 0x0000001f3f047899 */ /* 0x000fe40008011408 */
[----:B------:R-:W-:Y:S02]  /*11720*/  USHF.R.U32.HI UR5, URZ, 0x10, UR41 ;  /* 0x000000103f057899 */ /* 0x000fe40008011629 */
[----:B------:R-:W-:Y:S02]  /*11730*/  ULEA.HI UR4, UR4, UR8, URZ, 0x7 ;  /* 0x0000000804047291 */ /* 0x000fe4000f8f383f */
[----:B------:R-:W-:Y:S02]  /*11740*/  UISETP.NE.AND UP0, UPT, UR5, URZ, UPT ;  /* 0x0000003f0500728c */ /* 0x000fe4000bf05270 */
[----:B------:R-:W-:Y:S02]  /*11750*/  USHF.R.S32.HI UR4, URZ, 0x7, UR4 ;  /* 0x000000073f047899 */ /* 0x000fe40008011404 */
[----:B------:R-:W-:-:S04]  /*11760*/  ULOP3.LUT UR41, UR41, 0xffff, URZ, 0xc0, !UPT ;  /* 0x0000ffff29297892 */ /* 0x000fc8000f8ec03f */
[----:B------:R-:W-:-:S03]  /*11770*/  VIMNMX R7, RZ, UR4, !PT ;  /* 0x00000004ff077c48 */ /* 0x000fc6000ffe0100 */
[----:B------:R-:W-:Y:S01]  /*11780*/  @!UP0 ULDC UR5, c[0x0][0x9f0] ;  /* 0x00027c0000058ab9 */ /* 0x000fe20000000800 */
[----:B------:R-:W-:Y:S01]  /*11790*/  ISETP.LT.AND P0, PT, R7, UR9, PT ;  /* 0x0000000907007c0c */ /* 0x000fe2000bf01270 */
[----:B------:R0:W-:Y:S04]  /*117a0*/  STL [R1+0x8], R7 ;  /* 0x0000080701007387 */ /* 0x0001e80000100800 */
[----:B------:R0:W-:Y:S08]  /*117b0*/  STL [R1+0xc], RZ ;  /* 0x00000cff01007387 */ /* 0x0001f00000100800 */
[----:B0-----:R-:W-:Y:S05]  /*117c0*/  @!P0 BRA `(.L_x_7285) ;  /* 0x0000000000708947 */ /* 0x001fea0003800000 */
[----:B------:R-:W-:Y:S01]  /*117d0*/  IMAD.U32 R6, RZ, RZ, UR5 ;  /* 0x00000005ff067e24 */ /* 0x000fe2000f8e00ff */
[----:B------:R-:W-:Y:S01]  /*117e0*/  UIADD3 UR4, UR5, -0x1, UR9 ;  /* 0xffffffff05047890 */ /* 0x000fe2000fffe009 */
[----:B------:R-:W-:-:S03]  /*117f0*/  IMAD.MOV.U32 R2, RZ, RZ, RZ ;  /* 0x000000ffff027224 */ /* 0x000fc600078e00ff */
[-C--:B------:R-:W-:Y:S02]  /*11800*/  IABS R0, R6.reuse ;  /* 0x0000000600007213 */ /* 0x080fe40000000000 */
[----:B------:R-:W-:Y:S02]  /*11810*/  IABS R6, R6 ;  /* 0x0000000600067213 */ /* 0x000fe40000000000 */
[----:B------:R-:W0:Y:S08]  /*11820*/  I2F.RP R4, R0 ;  /* 0x0000000000047306 */ /* 0x000e300000209400 */
[----:B0-----:R-:W0:Y:S02]  /*11830*/  MUFU.RCP R4, R4 ;  /* 0x0000000400047308 */ /* 0x001e240000001000 */
[----:B0-----:R-:W-:-:S06]  /*11840*/  VIADD R3, R4, 0xffffffe ;  /* 0x0ffffffe04037836 */ /* 0x001fcc0000000000 */
[----:B------:R-:W0:Y:S02]  /*11850*/  F2I.FTZ.U32.TRUNC.NTZ R3, R3 ;  /* 0x0000000300037305 */ /* 0x000e24000021f000 */
[----:B0-----:R-:W-:-:S04]  /*11860*/  IMAD.MOV R5, RZ, RZ, -R3 ;  /* 0x000000ffff057224 */ /* 0x001fc800078e0a03 */
[----:B------:R-:W-:-:S04]  /*11870*/  IMAD R5, R5, R0, RZ ;  /* 0x0000000005057224 */ /* 0x000fc800078e02ff */
[----:B------:R-:W-:Y:S01]  /*11880*/  IMAD.HI.U32 R5, R3, R5, R2 ;  /* 0x0000000503057227 */ /* 0x000fe200078e0002 */
[----:B------:R-:W-:-:S03]  /*11890*/  IADD3 R2, -R7, UR4, RZ ;  /* 0x0000000407027c10 */ /* 0x000fc6000fffe1ff */
[----:B------:R-:W-:Y:S01]  /*118a0*/  IMAD.MOV R3, RZ, RZ, -R6 ;  /* 0x000000ffff037224 */ /* 0x000fe200078e0a06 */
[----:B------:R-:W-:Y:S02]  /*118b0*/  IABS R4, R2 ;  /* 0x0000000200047213 */ /* 0x000fe40000000000 */
[----:B------:R-:W-:-:S03]  /*118c0*/  LOP3.LUT R2, R2, UR5, RZ, 0x3c, !PT ;  /* 0x0000000502027c12 */ /* 0x000fc6000f8e3cff */
[----:B------:R-:W-:Y:S01]  /*118d0*/  IMAD.HI.U32 R5, R5, R4, RZ ;  /* 0x0000000405057227 */ /* 0x000fe200078e00ff */
[----:B------:R-:W-:-:S03]  /*118e0*/  ISETP.GE.AND P2, PT, R2, RZ, PT ;  /* 0x000000ff0200720c */ /* 0x000fc60003f46270 */
[----:B------:R-:W-:-:S05]  /*118f0*/  IMAD R3, R5, R3, R4 ;  /* 0x0000000305037224 */ /* 0x000fca00078e0204 */
[----:B------:R-:W-:-:S13]  /*11900*/  ISETP.GT.U32.AND P1, PT, R0, R3, PT ;  /* 0x000000030000720c */ /* 0x000fda0003f24070 */
[----:B------:R-:W-:Y:S02]  /*11910*/  @!P1 IMAD.IADD R3, R3, 0x1, -R0 ;  /* 0x0000000103039824 */ /* 0x000fe400078e0a00 */
[----:B------:R-:W-:Y:S01]  /*11920*/  @!P1 VIADD R5, R5, 0x1 ;  /* 0x0000000105059836 */ /* 0x000fe20000000000 */
[----:B------:R-:W-:Y:S02]  /*11930*/  ISETP.NE.AND P1, PT, RZ, UR5, PT ;  /* 0x00000005ff007c0c */ /* 0x000fe4000bf25270 */
[----:B------:R-:W-:-:S13]  /*11940*/  ISETP.GE.U32.AND P0, PT, R3, R0, PT ;  /* 0x000000000300720c */ /* 0x000fda0003f06070 */
[----:B------:R-:W-:-:S04]  /*11950*/  @P0 VIADD R5, R5, 0x1 ;  /* 0x0000000105050836 */ /* 0x000fc80000000000 */
[----:B------:R-:W-:Y:S01]  /*11960*/  @!P2 IMAD.MOV R5, RZ, RZ, -R5 ;  /* 0x000000ffff05a224 */ /* 0x000fe200078e0a05 */
[----:B------:R-:W-:-:S05]  /*11970*/  @!P1 LOP3.LUT R5, RZ, UR5, RZ, 0x33, !PT ;  /* 0x00000005ff059c12 */ /* 0x000fca000f8e33ff */
[----:B------:R0:W-:Y:S02]  /*11980*/  STL [R1+0xc], R5 ;  /* 0x00000c0501007387 */ /* 0x0001e40000100800 */
.L_x_7285:
[----:B------:R-:W2:Y:S01]  /*11990*/  LDL R2, [R1+0xc] ;  /* 0x00000c0001027983 */ /* 0x000ea20000100800 */
[----:B------:R-:W-:Y:S02]  /*119a0*/  IMAD.MOV.U32 R9, RZ, RZ, 0x1 ;  /* 0x00000001ff097424 */ /* 0x000fe400078e00ff */
[----:B------:R-:W-:Y:S02]  /*119b0*/  IMAD.MOV.U32 R3, RZ, RZ, 0x1 ;  /* 0x00000001ff037424 */ /* 0x000fe400078e00ff */
[----:B--2---:R-:W-:-:S05]  /*119c0*/  IMAD R0, R2, UR41, R7 ;  /* 0x0000002902007c24 */ /* 0x004fca000f8e0207 */
[----:B------:R-:W-:Y:S01]  /*119d0*/  VIADDMNMX R18, R0, R2, UR9, PT ;  /* 0x0000000900127e46 */ /* 0x000fe2000b800102 */
[----:B------:R1:W-:Y:S03]  /*119e0*/  STL [R1+0x4], R0 ;  /* 0x0000040001007387 */ /* 0x0003e60000100800 */
[----:B------:R-:W-:Y:S01]  /*119f0*/  ISETP.GT.AND P0, PT, R18, R0, PT ;  /* 0x000000001200720c */ /* 0x000fe20003f04270 */
[----:B------:R2:W-:Y:S01]  /*11a00*/  STL [R1+0x10], R18 ;  /* 0x0000101201007387 */ /* 0x0005e20000100800 */
[----:B-1----:R-:W-:-:S11]  /*11a10*/  IMAD.MOV.U32 R0, RZ, RZ, RZ ;  /* 0x000000ffff007224 */ /* 0x002fd600078e00ff */
[----:B--2---:R-:W-:Y:S05]  /*11a20*/  @!P0 BRA `(.L_x_7278) ;  /* 0x0000003000608947 */ /* 0x004fea0003800000 */
[----:B------:R-:W1:Y:S01]  /*11a30*/  S2UR UR4, SR_CgaCtaId ;  /* 0x00000000000479c3 */ /* 0x000e620000008800 */
[----:B------:R-:W-:Y:S02]  /*11a40*/  UMOV UR38, 0x400 ;  /* 0x0000040000267882 */ /* 0x000fe40000000000 */
[----:B-1----:R-:W-:-:S04]  /*11a50*/  ULEA UR38, UR4, UR38, 0x18 ;  /* 0x0000002604267291 */ /* 0x002fc8000f8ec03f */
        /* <DEDUP_REMOVED lines=19> */
[----:B-1----:R-:W-:Y:S05]  /*11b90*/  CALL.ABS.NOINC R2 ;  /* 0x0000000002007343 */ /* 0x002fea0003c00000 */
.L_x_7286:
        /* <DEDUP_REMOVED lines=8> */
[----:B------:R1:W2:Y:S01]  /*11c20*/  LDC.64 R2, c[0x4][R16] ;  /* 0x0100000010027b82 */ /* 0x0002a20000000a00 */
[----:B------:R-:W-:Y:S02]  /*11c30*/  IMAD.U32 R4, RZ, RZ, UR6 ;  /* 0x00000006ff047e24 */ /* 0x000fe4000f8e00ff */
[----:B0-----:R-:W-:Y:S02]  /*11c40*/  IMAD.U32 R5, RZ, RZ, UR7 ;  /* 0x00000007ff057e24 */ /* 0x001fe4000f8e00ff */
        /* <DEDUP_REMOVED lines=8> */
[----:B--2---:R-:W-:Y:S05]  /*11cd0*/  CALL.ABS.NOINC R2 ;  /* 0x0000000002007343 */ /* 0x004fea0003c00000 */
.L_x_7288:
        /* <DEDUP_REMOVED lines=15> */
.L_x_7287:
[----:B------:R-:W1:Y:S02]  /*11dd0*/  LDC.64 R2, c[0x0][0x9f8] ;  /* 0x00027e00ff027b82 */ /* 0x000e640000000a00 */
[----:B-1----:R-:W-:-:S04]  /*11de0*/  ISETP.NE.U32.AND P0, PT, R2, RZ, PT ;  /* 0x000000ff0200720c */ /* 0x002fc80003f05070 */
[----:B------:R-:W-:-:S13]  /*11df0*/  ISETP.NE.AND.EX P0, PT, R3, RZ, PT, P0 ;  /* 0x000000ff0300720c */ /* 0x000fda0003f05300 */
[----:B------:R-:W1:Y:S02]  /*11e00*/  @P0 LDC.64 R2, c[0x0][0x9f8] ;  /* 0x00027e00ff020b82 */ /* 0x000e640000000a00 */
[----:B-1----:R-:W-:-:S05]  /*11e10*/  @P0 IMAD.WIDE R2, R19, 0x4, R2 ;  /* 0x0000000413020825 */ /* 0x002fca00078e0202 */
[----:B------:R1:W2:Y:S01]  /*11e20*/  @P0 LDG.E R19, desc[UR44][R2.64] ;  /* 0x0000002c02130981 */ /* 0x0002a2000c1e1900 */
[----:B------:R-:W-:Y:S01]  /*11e30*/  UMOV UR4, 0xffffffff ;  /* 0xffffffff00047882 */ /* 0x000fe20000000000 */
[----:B------:R-:W-:Y:S01]  /*11e40*/  LOP3.LUT R17, R17, 0xfffffffe, RZ, 0xc0, !PT ;  /* 0xfffffffe11117812 */ /* 0x000fe200078ec0ff */
[----:B------:R-:W-:Y:S01]  /*11e50*/  VIADD R18, R18, 0xffffffff ;  /* 0xffffffff12127836 */ /* 0x000fe20000000000 */
[----:B------:R-:W3:Y:S01]  /*11e60*/  S2R R0, SR_TID.X ;  /* 0x0000000000007919 */ /* 0x000ee20000002100 */
[----:B-1----:R-:W1:Y:S02]  /*11e70*/  LDC.64 R2, c[0x0][0x418] ;  /* 0x00010600ff027b82 */ /* 0x002e640000000a00 */
[----:B-1----:R-:W-:Y:S02]  /*11e80*/  ISETP.NE.U32.AND P0, PT, R2, RZ, PT ;  /* 0x000000ff0200720c */ /* 0x002fe40003f05070 */
[----:B---3--:R-:W-:Y:S02]  /*11e90*/  SHF.R.U32.HI R0, RZ, 0x5, R0 ;  /* 0x00000005ff007819 */ /* 0x008fe40000011600 */
[----:B------:R-:W-:-:S02]  /*11ea0*/  ISETP.NE.AND.EX P1, PT, R3, RZ, PT, P0 ;  /* 0x000000ff0300720c */ /* 0x000fc40003f25300 */
[----:B------:R-:W-:-:S11]  /*11eb0*/  LOP3.LUT R0, R0, 0x3, RZ, 0xc0, !PT ;  /* 0x0000000300007812 */ /* 0x000fd600078ec0ff */
[----:B------:R-:W-:Y:S02]  /*11ec0*/  @P1 LOP3.LUT R17, R17, 0x1, RZ, 0xfc, !PT ;  /* 0x0000000111111812 */ /* 0x000fe400078efcff */
[----:B--2---:R-:W-:Y:S02]  /*11ed0*/  SHF.R.S32.HI R6, RZ, 0x1f, R19 ;  /* 0x0000001fff067819 */ /* 0x004fe40000011413 */
[----:B------:R-:W-:-:S03]  /*11ee0*/  SEL R16, R19, RZ, !P1 ;  /* 0x000000ff13107207 */ /* 0x000fc60004800000 */
[----:B------:R1:W-:Y:S01]  /*11ef0*/  STL [R1], R6 ;  /* 0x0000000601007387 */ /* 0x0003e20000100800 */
[----:B------:R-:W-:Y:S05]  /*11f00*/  BRA.DIV UR4, `(.L_x_7289) ;  /* 0x0000003204c87947 */ /* 0x000fea000b800000 */
[----:B------:R2:W3:Y:S02]  /*11f10*/  SHFL.IDX PT, R14, R0, RZ, 0x1f ;  /* 0x00001fff000e7589 */ /* 0x0004e400000e0000 */
.L_x_7366:
[----:B---3--:R-:W-:Y:S02]  /*11f20*/  ISETP.NE.AND P0, PT, R14, RZ, PT ;  /* 0x000000ff0e00720c */ /* 0x008fe40003f05270 */
[----:B------:R-:W-:Y:S02]  /*11f30*/  PLOP3.LUT P2, PT, PT, PT, PT, 0x8, 0x0 ;  /* 0x000000000000781c */ /* 0x000fe40003f4e170 */
[----:B------:R-:W-:-:S11]  /*11f40*/  LOP3.LUT R17, R17, 0xfffffffd, RZ, 0xc0, !PT ;  /* 0xfffffffd11117812 */ /* 0x000fd600078ec0ff */
[----:B------:R-:W-:Y:S01]  /*11f50*/  @P2 LOP3.LUT R17, R17, 0x2, RZ, 0xfc, !PT ;  /* 0x0000000211112812 */ /* 0x000fe200078efcff */
[----:B------:R-:W-:Y:S06]  /*11f60*/  @P0 BRA `(.L_x_7290) ;  /* 0x0000000000f00947 */ /* 0x000fec0003800000 */
[----:B------:R-:W-:-:S03]  /*11f70*/  UMOV UR4, 0xffffffff ;  /* 0xffffffff00047882 */ /* 0x000fc60000000000 */
[----:B------:R-:W-:Y:S05]  /*11f80*/  BRA.DIV UR4, `(.L_x_7291) ;  /* 0x0000003204c87947 */ /* 0x000fea000b800000 */
[----:B------:R-:W-:-:S13]  /*11f90*/  ELECT P6, URZ, PT ;  /* 0x00000000003f782f */ /* 0x000fda00038c0000 */
.L_x_7369:
[----:B------:R-:W-:Y:S05]  /*11fa0*/  @!P6 BRA `(.L_x_7290) ;  /* 0x0000000000e0e947 */ /* 0x000fea0003800000 */
[----:B------:R-:W-:Y:S01]  /*11fb0*/  IMAD.MOV.U32 R16, RZ, RZ, R19 ;  /* 0x000000ffff107224 */ /* 0x000fe200078e0013 */
[----:B------:R-:W-:Y:S06]  /*11fc0*/  @!P1 BRA `(.L_x_7292) ;  /* 0x0000000000449947 */ /* 0x000fec0003800000 */
[----:B------:R-:W3:Y:S01]  /*11fd0*/  LDC R7, c[0x0][0x43c] ;  /* 0x00010f00ff077b82 */ /* 0x000ee20000000800 */
[----:B------:R-:W-:Y:S01]  /*11fe0*/  ULDC.64 UR4, c[0x0][0x428] ;  /* 0x00010a0000047ab9 */ /* 0x000fe20000000a00 */
[----:B---3--:R-:W-:-:S13]  /*11ff0*/  ISETP.NE.AND P0, PT, R7, 0x1, PT ;  /* 0x000000010700780c */ /* 0x008fda0003f05270 */
[----:B0-----:R-:W2:Y:S02]  /*12000*/  @P0 LDC.64 R4, c[0x0][0x440] ;  /* 0x00011000ff040b82 */ /* 0x001ea40000000a00 */
[----:B--2---:R-:W-:-:S04]  /*12010*/  @P0 IMAD.HI.U32 R0, R18, R4, RZ ;  /* 0x0000000412000227 */ /* 0x004fc800078e00ff */
[----:B------:R-:W-:Y:S01]  /*12020*/  IMAD.MOV.U32 R4, RZ, RZ, R18 ;  /* 0x000000ffff047224 */ /* 0x000fe200078e0012 */
[----:B------:R-:W-:-:S04]  /*12030*/  @P0 SHF.R.U32.HI R4, RZ, R5, R0 ;  /* 0x00000005ff040219 */ /* 0x000fc80000011600 */
[--C-:B------:R-:W-:Y:S01]  /*12040*/  SHF.R.S32.HI R5, RZ, 0x1f, R4.reuse ;  /* 0x0000001fff057819 */ /* 0x100fe20000011404 */
[----:B------:R-:W-:-:S04]  /*12050*/  IMAD.MOV R0, RZ, RZ, -R4 ;  /* 0x000000ffff007224 */ /* 0x000fc800078e0a04 */
[----:B------:R-:W-:Y:S02]  /*12060*/  IMAD R18, R7, R0, R18 ;  /* 0x0000000007127224 */ /* 0x000fe400078e0212 */
[----:B------:R-:W-:Y:S02]  /*12070*/  IMAD R0, R6, UR4, RZ ;  /* 0x0000000406007c24 */ /* 0x000fe4000f8e02ff */
[----:B------:R-:W-:-:S04]  /*12080*/  IMAD.WIDE.U32 R4, R19, UR4, R4 ;  /* 0x0000000413047c25 */ /* 0x000fc8000f8e0004 */
[----:B------:R-:W-:Y:S01]  /*12090*/  IMAD R7, R19, UR5, R0 ;  /* 0x0000000513077c24 */ /* 0x000fe2000f8e0200 */
[----:B------:R-:W-:-:S03]  /*120a0*/  LEA R2, P0, R4, R2, 0x2 ;  /* 0x0000000204027211 */ /* 0x000fc600078010ff */
[----:B------:R-:W-:-:S05]  /*120b0*/  IMAD.IADD R0, R5, 0x1, R7 ;  /* 0x0000000105007824 */ /* 0x000fca00078e0207 */
[----:B------:R-:W-:-:S05]  /*120c0*/  LEA.HI.X R3, R4, R3, R0, 0x2, P0 ;  /* 0x0000000304037211 */ /* 0x000fca00000f1400 */
[----:B------:R3:W5:Y:S02]  /*120d0*/  LDG.E R16, desc[UR44][R2.64] ;  /* 0x0000002c02107981 */ /* 0x000764000c1e1900 */
.L_x_7292:
[----:B--2---:R-:W-:Y:S01]  /*120e0*/  IMAD.MOV.U32 R0, RZ, RZ, 0x1 ;  /* 0x00000001ff007424 */ /* 0x004fe200078e00ff */
[----:B-1----:R-:W3:Y:S04]  /*120f0*/  S2R R6, SR_TID.X ;  /* 0x0000000000067919 */ /* 0x002ee80000002100 */
[----:B------:R-:W-:-:S04]  /*12100*/  SHF.L.U32 R0, R0, 0x1f, RZ ;  /* 0x0000001f00007819 */ /* 0x000fc800000006ff */
[----:B------:R-:W1:Y:S01]  /*12110*/  SYNCS.PHASECHK.TRANS64.TRYWAIT P0, [UR38+0x28840], R0 ;  /* 0x02884000ff0075a7 */ /* 0x000e620008000166 */
[----:B---3--:R-:W-:-:S04]  /*12120*/  LOP3.LUT R2, R6, 0x7f, RZ, 0xc0, !PT ;  /* 0x0000007f06027812 */ /* 0x008fc800078ec0ff */
[----:B------:R-:W-:Y:S01]  /*12130*/  ISETP.NE.AND P1, PT, R2, RZ, PT ;  /* 0x000000ff0200720c */ /* 0x000fe20003f25270 */
[----:B-1----:R-:W-:-:S12]  /*12140*/  @!P0 BRA `(.L_x_7293) ;  /* 0x0000003000788947 */ /* 0x002fd80003800000 */
.L_x_7370:
[----:B------:R-:W-:Y:S05]  /*12150*/  @P1 BRA `(.L_x_7294) ;  /* 0x0000000000181947 */ /* 0x000fea0003800000 */
[----:B------:R-:W2:Y:S01]  /*12160*/  S2R R2, SR_TID.X ;  /* 0x0000000000027919 */ /* 0x000ea20000002100 */
[----:B-1----:R-:W-:-:S04]  /*12170*/  IMAD.MOV.U32 R0, RZ, RZ, 0x8000 ;  /* 0x00008000ff007424 */ /* 0x002fc800078e00ff */
[----:B------:R3:W-:Y:S01]  /*12180*/  SYNCS.ARRIVE.TRANS64 RZ, [UR38+0x28830], R0 ;  /* 0x02883000ffff79a7 */ /* 0x0007e20008000026 */
[----:B--2---:R-:W-:-:S13]  /*12190*/  LOP3.LUT P0, RZ, R2, 0x1f, RZ, 0xc0, !PT ;  /* 0x0000001f02ff7812 */ /* 0x004fda000780c0ff */
[----:B---3--:R-:W-:Y:S05]  /*121a0*/  @!P0 BRA `(.L_x_7294) ;  /* 0x0000000000048947 */ /* 0x008fea0003800000 */
[----:B------:R-:W-:Y:S01]  /*121b0*/  BPT.TRAP 0x1 ;  /* 0x000000040000795c */ /* 0x000fe20000300000 */
.L_x_7294:
        /* <DEDUP_REMOVED lines=10> */
[----:B------:R-:W-:Y:S01]  /*12260*/  USHF.L.U32 UR11, UR11, 0x7, URZ ;  /* 0x000000070b0b7899 */ /* 0x000fe2000800063f */
        /* <DEDUP_REMOVED lines=8> */
[----:B------:R3:W-:Y:S01]  /*122f0*/  UTMALDG.4D [UR8], [UR4], desc[UR6] ;  /* 0x00000608040075b4 */ /* 0x0007e20008019000 */
[----:B------:R-:W-:Y:S01]  /*12300*/  @P0 LOP3.LUT R17, R17, 0x2, RZ, 0xfc, !PT ;  /* 0x0000000211110812 */ /* 0x000fe200078efcff */
[----:B------:R3:W-:Y:S02]  /*12310*/  UTMALDG.4D [UR32], [UR4], desc[UR6] ;  /* 0x00000620040075b4 */ /* 0x0007e40008019000 */
[----:B---3--:R-:W-:-:S04]  /*12320*/  NOP ;  /* 0x0000000000007918 */ /* 0x008fc80000000000 */
.L_x_7290:
        /* <DEDUP_REMOVED lines=11> */
[----:B-1----:R-:W1:Y:S01]  /*123e0*/  LDC.64 R2, c[0x4][R2] ;  /* 0x0100000002027b82 */ /* 0x002e620000000a00 */
        /* <DEDUP_REMOVED lines=9> */
[----:B-12---:R-:W-:Y:S05]  /*12480*/  CALL.ABS.NOINC R2 ;  /* 0x0000000002007343 */ /* 0x006fea0003c00000 */
.L_x_7295:
[----:B------:R-:W0:Y:S01]  /*12490*/  S2R R4, SR_CTAID.Z ;  /* 0x0000000000047919 */ /* 0x000e220000002700 */
[----:B------:R-:W3:Y:S01]  /*124a0*/  LDC R8, c[0x0][0x448] ;  /* 0x00011200ff087b82 */ /* 0x000ee20000000800 */
[----:B------:R-:W-:Y:S01]  /*124b0*/  USHF.R.S32.HI UR4, URZ, 0x1f, UR36 ;  /* 0x0000001f3f047899 */ /* 0x000fe20008011424 */
[----:B------:R-:W4:Y:S01]  /*124c0*/  S2R R11, SR_TID.X ;  /* 0x00000000000b7919 */ /* 0x000f220000002100 */
[----:B------:R-:W-:Y:S02]  /*124d0*/  ULDC.64 UR8, c[0x0][0x2d8] ;  /* 0x0000b60000087ab9 */ /* 0x000fe40000000a00 */
[----:B------:R-:W-:-:S03]  /*124e0*/  UIMAD UR6, UR4, UR8, URZ ;  /* 0x00000008040672a4 */ /* 0x000fc6000f8e023f */
[----:B-1----:R-:W2:Y:S01]  /*124f0*/  LDC.64 R2, c[0x0][0x2e0] ;  /* 0x0000b800ff027b82 */ /* 0x002ea20000000a00 */
[----:B------:R-:W-:Y:S02]  /*12500*/  UIMAD.WIDE.U32 UR4, UR36, UR8, URZ ;  /* 0x00000008240472a5 */ /* 0x000fe4000f8e003f */
[----:B------:R-:W-:-:S04]  /*12510*/  UIMAD UR6, UR36, UR9, UR6 ;  /* 0x00000009240672a4 */ /* 0x000fc8000f8e0206 */
[----:B------:R-:W-:Y:S01]  /*12520*/  UIADD3 UR5, UR5, UR6, URZ ;  /* 0x0000000605057290 */ /* 0x000fe2000fffe03f */
[----:B---3--:R-:W-:Y:S02]  /*12530*/  ISETP.NE.AND P0, PT, R8, 0x1, PT ;  /* 0x000000010800780c */ /* 0x008fe40003f05270 */
[----:B0-----:R-:W-:Y:S02]  /*12540*/  SHF.R.S32.HI R5, RZ, 0x1f, R4 ;  /* 0x0000001fff057819 */ /* 0x001fe40000011404 */
[----:B----4-:R-:W-:-:S03]  /*12550*/  LOP3.LUT R9, R11, 0x7f, RZ, 0xc0, !PT ;  /* 0x0000007f0b097812 */ /* 0x010fc600078ec0ff */
[-C--:B--2---:R-:W-:Y:S02]  /*12560*/  IMAD R0, R5, R2.reuse, RZ ;  /* 0x0000000205007224 */ /* 0x084fe400078e02ff */
[----:B------:R-:W-:Y:S02]  /*12570*/  IMAD.SHL.U32 R7, R11, 0x10, RZ ;  /* 0x000000100b077824 */ /* 0x000fe400078e00ff */
[C---:B------:R-:W-:Y:S02]  /*12580*/  IMAD R5, R4.reuse, R3, R0 ;  /* 0x0000000304057224 */ /* 0x040fe400078e0200 */
[----:B------:R-:W-:Y:S01]  /*12590*/  IMAD.WIDE.U32 R2, R4, R2, UR4 ;  /* 0x0000000404027e25 */ /* 0x000fe2000f8e0002 */
[----:B------:R-:W0:Y:S01]  /*125a0*/  @P0 LDC R0, c[0x0][0x450] ;  /* 0x00011400ff000b82 */ /* 0x000e220000000800 */
[----:B------:R-:W-:Y:S01]  /*125b0*/  SHF.R.U32.HI R4, RZ, 0x3, R9 ;  /* 0x00000003ff047819 */ /* 0x000fe20000011609 */
[----:B------:R-:W-:Y:S01]  /*125c0*/  ULDC.64 UR4, c[0x0][0x2d0] ;  /* 0x0000b40000047ab9 */ /* 0x000fe20000000a00 */
[----:B------:R-:W-:-:S02]  /*125d0*/  IMAD.IADD R3, R3, 0x1, R5 ;  /* 0x0000000103037824 */ /* 0x000fc400078e0205 */
[----:B------:R-:W-:-:S03]  /*125e0*/  LOP3.LUT R6, R4, 0x70, R7, 0xf8, !PT ;  /* 0x0000007004067812 */ /* 0x000fc600078ef807 */
[----:B------:R-:W1:Y:S02]  /*125f0*/  @P0 LDC R5, c[0x0][0x44c] ;  /* 0x00011300ff050b82 */ /* 0x000e640000000800 */
[----:B------:R-:W-:-:S04]  /*12600*/  VIADD R6, R6, UR40 ;  /* 0x0000002806067c36 */ /* 0x000fc80008000000 */
        /* <DEDUP_REMOVED lines=15> */
[----:B------:R-:W-:Y:S02]  /*12700*/  ULDC.64 UR4, c[0x0][0x280] ;  /* 0x0000a00000047ab9 */ /* 0x000fe40000000a00 */
[----:B------:R-:W-:Y:S01]  /*12710*/  LEA R0, P0, R2, UR4, 0x1 ;  /* 0x0000000402007c11 */ /* 0x000fe2000f8008ff */
[----:B------:R-:W-:Y:S01]  /*12720*/  IMAD.IADD R3, R3, 0x1, R5 ;  /* 0x0000000103037824 */ /* 0x000fe200078e0205 */
[----:B------:R-:W-:-:S04]  /*12730*/  ULDC UR4, c[0x0][0x2b8] ;  /* 0x0000ae0000047ab9 */ /* 0x000fc80000000800 */
[----:B------:R-:W-:Y:S01]  /*12740*/  LEA.HI.X R6, R2, UR5, R3, 0x1, P0 ;  /* 0x0000000502067c11 */ /* 0x000fe200080f0c03 */
[----:B------:R-:W-:-:S05]  /*12750*/  IMAD.SHL.U32 R2, R11, 0x8, RZ ;  /* 0x000000080b027824 */ /* 0x000fca00078e00ff */
[----:B------:R-:W-:-:S04]  /*12760*/  LOP3.LUT R10, R2, 0x38, RZ, 0xc0, !PT ;  /* 0x00000038020a7812 */ /* 0x000fc800078ec0ff */
[C---:B------:R-:W-:Y:S02]  /*12770*/  LOP3.LUT R3, R10.reuse, 0x40, RZ, 0xfc, !PT ;  /* 0x000000400a037812 */ /* 0x040fe400078efcff */
[----:B------:R-:W-:Y:S02]  /*12780*/  ISETP.GE.AND P1, PT, R10, UR4, PT ;  /* 0x000000040a007c0c */ /* 0x000fe4000bf26270 */
[----:B------:R-:W-:Y:S01]  /*12790*/  ISETP.GE.AND P0, PT, R3, UR4, PT ;  /* 0x0000000403007c0c */ /* 0x000fe2000bf06270 */
[----:B------:R-:W-:Y:S01]  /*127a0*/  UMOV UR4, 0xffffffff ;  /* 0xffffffff00047882 */ /* 0x000fe20000000000 */
[----:B------:R-:W-:-:S04]  /*127b0*/  LOP3.LUT R3, R2, 0x1c0, RZ, 0xc0, !PT ;  /* 0x000001c002037812 */ /* 0x000fc800078ec0ff */
[----:B------:R-:W-:Y:S01]  /*127c0*/  LOP3.LUT R3, R3, 0x38, R2, 0xf8, !PT ;  /* 0x0000003803037812 */ /* 0x000fe200078ef802 */
[----:B------:R-:W-:-:S03]  /*127d0*/  IMAD.SHL.U32 R2, R9, 0x8, RZ ;  /* 0x0000000809027824 */ /* 0x000fc600078e00ff */
[----:B------:R-:W-:-:S04]  /*127e0*/  LOP3.LUT R3, R3, 0x38, R11, 0x78, !PT ;  /* 0x0000003803037812 */ /* 0x000fc800078e780b */
[----:B------:R-:W-:Y:S01]  /*127f0*/  LOP3.LUT R7, R3, 0x200, R2, 0xf8, !PT ;  /* 0x0000020003077812 */ /* 0x000fe200078ef802 */
[----:B------:R-:W-:Y:S06]  /*12800*/  BRA.DIV UR4, `(.L_x_7296) ;  /* 0x0000002a04e07947 */ /* 0x000fec000b800000 */
[----:B------:R-:W-:Y:S01]  /*12810*/  SHFL.IDX PT, R2, R6, RZ, 0x181f ;  /* 0x00181fff06027589 */ /* 0x000fe200000e0000 */
[----:B------:R-:W-:Y:S01]  /*12820*/  ULDC UR4, c[0x0][0x288] ;  /* 0x0000a20000047ab9 */ /* 0x000fe20000000800 */
[----:B------:R-:W-:Y:S02]  /*12830*/  VIADD R4, R4, UR40 ;  /* 0x0000002804047c36 */ /* 0x000fe40008000000 */
[----:B------:R-:W0:Y:S01]  /*12840*/  SHFL.IDX PT, R3, R0, RZ, 0x181f ;  /* 0x00181fff00037589 */ /* 0x000e2200000e0000 */
[----:B------:R-:W-:Y:S02]  /*12850*/  IMAD R5, R8, UR4, RZ ;  /* 0x0000000408057c24 */ /* 0x000fe4000f8e02ff */
[C---:B------:R-:W-:Y:S01]  /*12860*/  VIADD R12, R4.reuse, 0x10 ;  /* 0x00000010040c7836 */ /* 0x040fe20000000000 */
[----:B------:R-:W-:Y:S02]  /*12870*/  SHFL.IDX PT, R14, R0, 0x1, 0x181f ;  /* 0x00381f00000e7f89 */ /* 0x000fe400000e0000 */
[----:B------:R-:W-:-:S13]  /*12880*/  ISETP.GE.AND P2, PT, R4, R5, PT ;  /* 0x000000050400720c */ /* 0x000fda0003f46270 */
[----:B------:R-:W-:Y:S02]  /*12890*/  @!P2 LEA R8, R7, UR38, 0x1 ;  /* 0x000000260708ac11 */ /* 0x000fe4000f8e08ff */
[----:B0-----:R-:W-:-:S04]  /*128a0*/  LOP3.LUT R3, R3, R2, RZ, 0x3c, !PT ;  /* 0x0000000203037212 */ /* 0x001fc800078e3cff */
[----:B------:R-:W-:-:S04]  /*128b0*/  LOP3.LUT R2, R3, R2, RZ, 0x3c, !PT ;  /* 0x0000000203027212 */ /* 0x000fc800078e3cff */
[----:B------:R-:W-:-:S03]  /*128c0*/  LOP3.LUT R3, R3, R2, RZ, 0x3c, !PT ;  /* 0x0000000203037212 */ /* 0x000fc600078e3cff */
[----:B------:R-:W-:-:S05]  /*128d0*/  @!P2 IMAD.WIDE.U32 R2, R10, 0x2, R2 ;  /* 0x000000020a02a825 */ /* 0x000fca00078e0002 */
[----:B------:R-:W-:Y:S04]  /*128e0*/  @!P2 LDGSTS.E.BYPASS.LTC128B.128 [R8+0x10400], desc[UR44][R2.64], !P1 ;  /* 0x104000000208afae */ /* 0x000fe8000c901d6c */
[----:B------:R0:W-:Y:S01]  /*128f0*/  @!P2 LDGSTS.E.BYPASS.LTC128B.128 [R8+0x14400], desc[UR44][R2.64+0x80], !P0 ;  /* 0x144000800208afae */ /* 0x0001e2000c101d6c */
[----:B------:R-:W-:Y:S01]  /*12900*/  ISETP.GE.AND P2, PT, R12, R5, PT ;  /* 0x000000050c00720c */ /* 0x000fe20003f46270 */
[----:B------:R-:W-:Y:S02]  /*12910*/  VIADD R12, R4, 0x20 ;  /* 0x00000020040c7836 */ /* 0x000fe40000000000 */
[----:B0-----:R-:W0:Y:S10]  /*12920*/  SHFL.IDX PT, R8, R6, 0x1, 0x181f ;  /* 0x00381f0006087f89 */ /* 0x001e3400000e0000 */
[----:B------:R-:W-:Y:S01]  /*12930*/  @!P2 LEA R21, R7, UR38, 0x1 ;  /* 0x000000260715ac11 */ /* 0x000fe2000f8e08ff */
[----:B------:R-:W1:Y:S01]  /*12940*/  SHFL.IDX PT, R2, R6, 0x2, 0x181f ;  /* 0x00581f0006027f89 */ /* 0x000e6200000e0000 */
[----:B0-----:R-:W-:-:S02]  /*12950*/  IMAD.MOV.U32 R9, RZ, RZ, R8 ;  /* 0x000000ffff097224 */ /* 0x001fc400078e0008 */
[----:B------:R-:W-:Y:S02]  /*12960*/  IMAD.MOV.U32 R8, RZ, RZ, R14 ;  /* 0x000000ffff087224 */ /* 0x000fe400078e000e */
[----:B------:R-:W0:Y:S01]  /*12970*/  SHFL.IDX PT, R14, R0, 0x2, 0x181f ;  /* 0x00581f00000e7f89 */ /* 0x000e2200000e0000 */
[----:B-1----:R-:W-:Y:S02]  /*12980*/  IMAD.MOV.U32 R3, RZ, RZ, R2 ;  /* 0x000000ffff037224 */ /* 0x002fe400078e0002 */
[----:B------:R-:W-:-:S05]  /*12990*/  @!P2 IMAD.WIDE.U32 R8, R10, 0x2, R8 ;  /* 0x000000020a08a825 */ /* 0x000fca00078e0008 */
[----:B------:R-:W-:Y:S04]  /*129a0*/  @!P2 LDGSTS.E.BYPASS.LTC128B.128 [R21+0x10c00], desc[UR44][R8.64], !P1 ;  /* 0x10c000000815afae */ /* 0x000fe8000c901d6c */
[----:B------:R1:W-:Y:S01]  /*129b0*/  @!P2 LDGSTS.E.BYPASS.LTC128B.128 [R21+0x14c00], desc[UR44][R8.64+0x80], !P0 ;  /* 0x14c000800815afae */ /* 0x0003e2000c101d6c */
[-C--:B------:R-:W-:Y:S01]  /*129c0*/  ISETP.GE.AND P2, PT, R12, R5.reuse, PT ;  /* 0x000000050c00720c */ /* 0x080fe20003f46270 */
[----:B------:R-:W-:Y:S02]  /*129d0*/  VIADD R12, R4, 0x30 ;  /* 0x00000030040c7836 */ /* 0x000fe40000000000 */
[----:B0-----:R-:W-:Y:S01]  /*129e0*/  IMAD.MOV.U32 R2, RZ, RZ, R14 ;  /* 0x000000ffff027224 */ /* 0x001fe200078e000e */
[----:B-1----:R-:W0:Y:S09]  /*129f0*/  SHFL.IDX PT, R8, R6, 0x3, 0x181f ;  /* 0x00781f0006087f89 */ /* 0x002e3200000e0000 */
[----:B------:R-:W-:Y:S01]  /*12a00*/  @!P2 LEA R20, R7, UR38, 0x1 ;  /* 0x000000260714ac11 */ /* 0x000fe2000f8e08ff */
[----:B------:R-:W-:Y:S01]  /*12a10*/  @!P2 IMAD.WIDE.U32 R2, R10, 0x2, R2 ;  /* 0x000000020a02a825 */ /* 0x000fe200078e0002 */
[----:B------:R-:W1:Y:S04]  /*12a20*/  SHFL.IDX PT, R14, R0, 0x3, 0x181f ;  /* 0x00781f00000e7f89 */ /* 0x000e6800000e0000 */
[----:B------:R-:W-:Y:S04]  /*12a30*/  @!P2 LDGSTS.E.BYPASS.LTC128B.128 [R20+0x11400], desc[UR44][R2.64], !P1 ;  /* 0x114000000214afae */ /* 0x000fe8000c901d6c */
[----:B------:R2:W-:Y:S01]  /*12a40*/  @!P2 LDGSTS.E.BYPASS.LTC128B.128 [R20+0x15400], desc[UR44][R2.64+0x80], !P0 ;  /* 0x154000800214afae */ /* 0x0005e2000c101d6c */
[----:B------:R-:W-:Y:S01]  /*12a50*/  ISETP.GE.AND P2, PT, R12, R5, PT ;  /* 0x000000050c00720c */ /* 0x000fe20003f46270 */
[----:B------:R-:W-:-:S02]  /*12a60*/  VIADD R12, R4, 0x40 ;  /* 0x00000040040c7836 */ /* 0x000fc40000000000 */
[----:B0-----:R-:W-:Y:S01]  /*12a70*/  IMAD.MOV.U32 R9, RZ, RZ, R8 ;  /* 0x000000ffff097224 */ /* 0x001fe200078e0008 */
[----:B--2---:R-:W0:Y:S09]  /*12a80*/  SHFL.IDX PT, R2, R6, 0x4, 0x181f ;  /* 0x00981f0006027f89 */ /* 0x004e3200000e0000 */
[----:B------:R-:W-:Y:S01]  /*12a90*/  @!P2 LEA R21, R7, UR38, 0x1 ;  /* 0x000000260715ac11 */ /* 0x000fe2000f8e08ff */
[----:B-1----:R-:W-:-:S02]  /*12aa0*/  IMAD.MOV.U32 R8, RZ, RZ, R14 ;  /* 0x000000ffff087224 */ /* 0x002fc400078e000e */
[----:B------:R-:W1:Y:S02]  /*12ab0*/  SHFL.IDX PT, R14, R0, 0x4, 0x181f ;  /* 0x00981f00000e7f89 */ /* 0x000e6400000e0000 */
[----:B------:R-:W-:-:S05]  /*12ac0*/  @!P2 IMAD.WIDE.U32 R8, R10, 0x2, R8 ;  /* 0x000000020a08a825 */ /* 0x000fca00078e0008 */
[----:B------:R-:W-:Y:S04]  /*12ad0*/  @!P2 LDGSTS.E.BYPASS.LTC128B.128 [R21+0x11c00], desc[UR44][R8.64], !P1 ;  /* 0x11c000000815afae */ /* 0x000fe8000c901d6c */
[----:B------:R2:W-:Y:S01]  /*12ae0*/  @!P2 LDGSTS.E.BYPASS.LTC128B.128 [R21+0x15c00], desc[UR44][R8.64+0x80], !P0 ;  /* 0x15c000800815afae */ /* 0x0005e2000c101d6c */
[----:B------:R-:W-:Y:S01]  /*12af0*/  ISETP.GE.AND P2, PT, R12, R5, PT ;  /* 0x000000050c00720c */ /* 0x000fe20003f46270 */
[----:B------:R-:W-:Y:S02]  /*12b00*/  VIADD R12, R4, 0x50 ;  /* 0x00000050040c7836 */ /* 0x000fe40000000000 */
[----:B0-----:R-:W-:Y:S01]  /*12b10*/  IMAD.MOV.U32 R3, RZ, RZ, R2 ;  /* 0x000000ffff037224 */ /* 0x001fe200078e0002 */
[----:B--2---:R-:W0:Y:S01]  /*12b20*/  SHFL.IDX PT, R8, R6, 0x5, 0x181f ;  /* 0x00b81f0006087f89 */ /* 0x004e2200000e0000 */
[----:B-1----:R-:W-:-:S08]  /*12b30*/  IMAD.MOV.U32 R2, RZ, RZ, R14 ;  /* 0x000000ffff027224 */ /* 0x002fd000078e000e */
[----:B------:R-:W-:Y:S01]  /*12b40*/  @!P2 LEA R20, R7, UR38, 0x1 ;  /* 0x000000260714ac11 */ /* 0x000fe2000f8e08ff */
[----:B------:R-:W1:Y:S01]  /*12b50*/  SHFL.IDX PT, R14, R0, 0x5, 0x181f ;  /* 0x00b81f00000e7f89 */ /* 0x000e6200000e0000 */
        /* <DEDUP_REMOVED lines=14> */
[----:B0-----:R-:W-:Y:S02]  /*12c40*/  IMAD.MOV.U32 R3, RZ, RZ, R2 ;  /* 0x000000ffff037224 */ /* 0x001fe400078e0002 */
[----:B-1----:R-:W-:-:S10]  /*12c50*/  IMAD.MOV.U32 R2, RZ, RZ, R14 ;  /* 0x000000ffff027224 */ /* 0x002fd400078e000e */
[----:B--2---:R-:W-:Y:S01]  /*12c60*/  @!P2 LEA R8, R7, UR38, 0x1 ;  /* 0x000000260708ac11 */ /* 0x004fe2000f8e08ff */
[----:B------:R0:W1:Y:S01]  /*12c70*/  SHFL.IDX PT, R14, R0, 0x7, 0x181f ;  /* 0x00f81f00000e7f89 */ /* 0x00006200000e0000 */
[----:B------:R-:W-:-:S05]  /*12c80*/  @!P2 IMAD.WIDE.U32 R2, R10, 0x2, R2 ;  /* 0x000000020a02a825 */ /* 0x000fca00078e0002 */
[----:B------:R-:W-:Y:S04]  /*12c90*/  @!P2 LDGSTS.E.BYPASS.LTC128B.128 [R8+0x13400], desc[UR44][R2.64], !P1 ;  /* 0x134000000208afae */ /* 0x000fe8000c901d6c */
[----:B------:R2:W-:Y:S04]  /*12ca0*/  @!P2 LDGSTS.E.BYPASS.LTC128B.128 [R8+0x17400], desc[UR44][R2.64+0x80], !P0 ;  /* 0x174000800208afae */ /* 0x0005e8000c101d6c */
[----:B--2---:R0:W2:Y:S02]  /*12cb0*/  SHFL.IDX PT, R2, R6, 0x7, 0x181f ;  /* 0x00f81f0006027f89 */ /* 0x0040a400000e0000 */
.L_x_7387:
[----:B------:R-:W-:Y:S01]  /*12cc0*/  VIADD R4, R4, 0x70 ;  /* 0x0000007004047836 */ /* 0x000fe20000000000 */
[----:B------:R-:W-:Y:S01]  /*12cd0*/  BSSY B0, `(.L_x_7297) ;  /* 0x000000c000007945 */ /* 0x000fe20003800000 */
[----:B--2---:R-:W-:Y:S02]  /*12ce0*/  IMAD.MOV.U32 R3, RZ, RZ, R2 ;  /* 0x000000ffff037224 */ /* 0x004fe400078e0002 */
[----:B-1----:R-:W-:Y:S01]  /*12cf0*/  IMAD.MOV.U32 R2, RZ, RZ, R14 ;  /* 0x000000ffff027224 */ /* 0x002fe200078e000e */
[----:B------:R-:W-:-:S13]  /*12d00*/  ISETP.GE.AND P2, PT, R4, R5, PT ;  /* 0x000000050400720c */ /* 0x000fda0003f46270 */
[----:B------:R-:W-:Y:S05]  /*12d10*/  @P2 BRA `(.L_x_7298) ;  /* 0x00000000001c2947 */ /* 0x000fea0003800000 */
[----:B------:R-:W-:Y:S01]  /*12d20*/  IMAD.WIDE.U32 R2, R10, 0x2, R2 ;  /* 0x000000020a027825 */ /* 0x000fe200078e0002 */
[----:B------:R-:W-:-:S05]  /*12d30*/  LEA R7, R7, UR38, 0x1 ;  /* 0x0000002607077c11 */ /* 0x000fca000f8e08ff */
[----:B------:R-:W-:Y:S01]  /*12d40*/  @!PT LDS RZ, [RZ] ;  /* 0x00000000fffff984 */ /* 0x000fe20000000800 */
[----:B------:R-:W-:Y:S01]  /*12d50*/  @!PT LDS RZ, [RZ] ;  /* 0x00000000fffff984 */ /* 0x000fe20000000800 */
[----:B------:R-:W-:Y:S01]  /*12d60*/  @!PT LDS RZ, [RZ] ;  /* 0x00000000fffff984 */ /* 0x000fe20000000800 */
[----:B------:R1:W-:Y:S04]  /*12d70*/  LDGSTS.E.BYPASS.LTC128B.128 [R7+0x13c00], desc[UR44][R2.64], !P1 ;  /* 0x13c0000002077fae */ /* 0x0003e8000c901d6c */
[----:B------:R1:W-:Y:S02]  /*12d80*/  LDGSTS.E.BYPASS.LTC128B.128 [R7+0x17c00], desc[UR44][R2.64+0x80], !P0 ;  /* 0x17c0008002077fae */ /* 0x0003e4000c101d6c */
.L_x_7298:
[----:B------:R-:W-:Y:S05]  /*12d90*/  BSYNC B0 ;  /* 0x0000000000007941 */ /* 0x000fea0003800000 */
.L_x_7297:
[----:B------:R-:W-:Y:S01]  /*12da0*/  NOP ;  /* 0x0000000000007918 */ /* 0x000fe20000000000 */
[----:B------:R-:W-:Y:S01]  /*12db0*/  SYNCS.ARRIVE.TRANS64.RED.A0T1 RZ, [UR38+0x28800], RZ ;  /* 0x028800ffffff79a7 */ /* 0x000fe20008200426 */
[----:B0-----:R-:W-:Y:S01]  /*12dc0*/  IMAD.MOV.U32 R0, RZ, RZ, 0x1 ;  /* 0x00000001ff007424 */ /* 0x001fe200078e00ff */
[----:B------:R-:W-:Y:S04]  /*12dd0*/  ARRIVES.LDGSTSBAR.64.TRANSCNT [UR38+0x28800] ;  /* 0x02880000ff0079b0 */ /* 0x000fe80008000aa6 */
[----:B------:R-:W-:Y:S01]  /*12de0*/  SHF.L.U32 R0, R0, 0x1f, RZ ;  /* 0x0000001f00007819 */ /* 0x000fe200000006ff */
[----:B------:R-:W-:Y:S01]  /*12df0*/  NOP ;  /* 0x0000000000007918 */ /* 0x000fe20000000000 */
[----:B------:R-:W2:Y:S01]  /*12e00*/  LDL.LU R4, [R1+0x10] ;  /* 0x0000100001047983 */ /* 0x000ea20000300800 */
[----:B------:R-:W-:Y:S03]  /*12e10*/  SYNCS.ARRIVE.TRANS64.A1T0 RZ, [UR38+0x28800], RZ ;  /* 0x028800ffffff79a7 */ /* 0x000fe60008100026 */
[----:B-1----:R-:W3:Y:S01]  /*12e20*/  LDL R3, [R1+0x4] ;  /* 0x0000040001037983 */ /* 0x002ee20000100800 */
[----:B------:R-:W0:Y:S01]  /*12e30*/  SYNCS.PHASECHK.TRANS64.TRYWAIT P0, [UR38+0x28820], R0 ;  /* 0x02882000ff0075a7 */ /* 0x000e220008000166 */
[----:B--2---:R-:W-:-:S05]  /*12e40*/  VIADD R6, R4, 0xfffffffe ;  /* 0xfffffffe04067836 */ /* 0x004fca0000000000 */
[----:B---3--:R-:W-:Y:S01]  /*12e50*/  ISETP.GE.AND P1, PT, R6, R3, PT ;  /* 0x000000030600720c */ /* 0x008fe20003f26270 */
[----:B0-----:R-:W-:-:S12]  /*12e60*/  @!P0 BRA `(.L_x_7299) ;  /* 0x0000002c00d88947 */ /* 0x001fd80003800000 */
.L_x_7388:
[----:B------:R-:W-:Y:S02]  /*12e70*/  IMAD.MOV.U32 R9, RZ, RZ, 0x1 ;  /* 0x00000001ff097424 */ /* 0x000fe400078e00ff */
[----:B0-----:R-:W-:Y:S01]  /*12e80*/  IMAD.MOV.U32 R0, RZ, RZ, RZ ;  /* 0x000000ffff007224 */ /* 0x001fe200078e00ff */
[----:B------:R-:W-:Y:S06]  /*12e90*/  @!P1 BRA `(.L_x_7300) ;  /* 0x00000018004c9947 */ /* 0x000fec0003800000 */
[----:B------:R-:W2:Y:S04]  /*12ea0*/  LDL.LU R2, [R1+0xc] ;  /* 0x00000c0001027983 */ /* 0x000ea80000300800 */
[----:B------:R-:W3:Y:S04]  /*12eb0*/  LDL.LU R4, [R1+0x8] ;  /* 0x0000080001047983 */ /* 0x000ee80000300800 */
[----:B------:R-:W4:Y:S01]  /*12ec0*/  LDL.LU R3, [R1+0x4] ;  /* 0x0000040001037983 */ /* 0x000f220000300800 */
[----:B------:R-:W-:Y:S01]  /*12ed0*/  UIADD3 UR4, UR41, 0x1, URZ ;  /* 0x0000000129047890 */ /* 0x000fe2000fffe03f */
[----:B------:R-:W-:-:S05]  /*12ee0*/  IMAD.MOV.U32 R9, RZ, RZ, 0x1 ;  /* 0x00000001ff097424 */ /* 0x000fca00078e00ff */
[----:B--2---:R-:W-:Y:S01]  /*12ef0*/  IMAD R2, R2, UR4, RZ ;  /* 0x0000000402027c24 */ /* 0x004fe2000f8e02ff */
[----:B------:R-:W-:-:S04]  /*12f00*/  ULOP3.LUT UR4, URZ, UR42, URZ, 0x33, !UPT ;  /* 0x0000002a3f047292 */ /* 0x000fc8000f8e333f */
[----:B------:R-:W-:Y:S02]  /*12f10*/  LOP3.LUT R2, RZ, R2, RZ, 0x33, !PT ;  /* 0x00000002ff027212 */ /* 0x000fe400078e33ff */
[----:B----4-:R-:W-:Y:S02]  /*12f20*/  LOP3.LUT R3, RZ, R3, RZ, 0x33, !PT ;  /* 0x00000003ff037212 */ /* 0x010fe400078e33ff */
[----:B---3--:R-:W-:Y:S01]  /*12f30*/  VIADDMNMX R2, R2, -R4, UR4, !PT ;  /* 0x0000000402027e46 */ /* 0x008fe2000f800904 */
[----:B------:R-:W-:Y:S01]  /*12f40*/  ULOP3.LUT UR4, URZ, UR39, URZ, 0x33, !UPT ;  /* 0x000000273f047292 */ /* 0x000fe2000f8e333f */
[----:B------:R-:W0:Y:S05]  /*12f50*/  S2R R4, SR_TID.X ;  /* 0x0000000000047919 */ /* 0x000e2a0000002100 */
[----:B------:R-:W-:-:S04]  /*12f60*/  VIMNMX R2, R2, UR4, !PT ;  /* 0x0000000402027c48 */ /* 0x000fc8000ffe0100 */
[----:B------:R-:W-:-:S05]  /*12f70*/  VIADDMNMX R3, R2, 0x2, R3, !PT ;  /* 0x0000000202037846 */ /* 0x000fca0007800103 */
[----:B------:R-:W-:-:S05]  /*12f80*/  VIADD R5, R3, 0xfffffffe ;  /* 0xfffffffe03057836 */ /* 0x000fca0000000000 */
[-C--:B------:R-:W-:Y:S02]  /*12f90*/  ISETP.NE.AND P0, PT, R5, R2.reuse, PT ;  /* 0x000000020500720c */ /* 0x080fe40003f05270 */
[----:B------:R-:W-:-:S05]  /*12fa0*/  LOP3.LUT R2, RZ, R2, RZ, 0x33, !PT ;  /* 0x00000002ff027212 */ /* 0x000fca00078e33ff */
[----:B------:R-:W-:-:S05]  /*12fb0*/  IMAD.IADD R2, R3, 0x1, R2 ;  /* 0x0000000103027824 */ /* 0x000fca00078e0202 */
[----:B------:R-:W-:Y:S02]  /*12fc0*/  LOP3.LUT R11, R2, 0x1, RZ, 0xc0, !PT ;  /* 0x00000001020b7812 */ /* 0x000fe400078ec0ff */
[----:B0-----:R-:W-:Y:S01]  /*12fd0*/  LOP3.LUT R10, R4, 0x1f, RZ, 0xc0, !PT ;  /* 0x0000001f040a7812 */ /* 0x001fe200078ec0ff */
[----:B------:R-:W-:Y:S01]  /*12fe0*/  IMAD.MOV.U32 R4, RZ, RZ, R16 ;  /* 0x000000ffff047224 */ /* 0x000fe200078e0010 */
[----:B------:R-:W-:Y:S06]  /*12ff0*/  @!P0 BRA `(.L_x_7301) ;  /* 0x0000001000008947 */ /* 0x000fec0003800000 */
[----:B------:R-:W-:Y:S01]  /*13000*/  BSSY B0, `(.L_x_7301) ;  /* 0x00000ff000007945 */ /* 0x000fe20003800000 */
[----:B------:R-:W-:Y:S02]  /*13010*/  IMAD.IADD R7, R2, 0x1, -R11 ;  /* 0x0000000102077824 */ /* 0x000fe400078e0a0b */
[----:B------:R-:W-:Y:S02]  /*13020*/  IMAD.MOV.U32 R8, RZ, RZ, 0x1 ;  /* 0x00000001ff087424 */ /* 0x000fe400078e00ff */
[----:B------:R-:W-:-:S07]  /*13030*/  IMAD.MOV.U32 R4, RZ, RZ, R16 ;  /* 0x000000ffff047224 */ /* 0x000fce00078e0010 */
.L_x_7332:
        /* <DEDUP_REMOVED lines=19> */
[----:B------:R-:W-:-:S04]  /*13170*/  IMAD.WIDE.U32 R2, R19, UR4, R2 ;  /* 0x0000000413027c25 */ /* 0x000fc8000f8e0002 */
[----:B--2---:R-:W-:-:S04]  /*13180*/  IMAD R4, R12, UR4, RZ ;  /* 0x000000040c047c24 */ /* 0x004fc8000f8e02ff */
[----:B------:R-:W-:Y:S01]  /*13190*/  IMAD R5, R19, UR5, R4 ;  /* 0x0000000513057c24 */ /* 0x000fe2000f8e0204 */
[----:B------:R-:W-:Y:S02]  /*131a0*/  ULDC.64 UR4, c[0x0][0x418] ;  /* 0x0001060000047ab9 */ /* 0x000fe40000000a00 */
[----:B------:R-:W-:Y:S01]  /*131b0*/  LEA R4, P0, R2, UR4, 0x2 ;  /* 0x0000000402047c11 */ /* 0x000fe2000f8010ff */
[----:B------:R-:W-:-:S05]  /*131c0*/  IMAD.IADD R5, R5, 0x1, R3 ;  /* 0x0000000105057824 */ /* 0x000fca00078e0203 */
[----:B------:R-:W-:-:S05]  /*131d0*/  LEA.HI.X R5, R2, UR5, R5, 0x2, P0 ;  /* 0x0000000502057c11 */ /* 0x000fca00080f1405 */
[----:B------:R0:W5:Y:S02]  /*131e0*/  LDG.E R4, desc[UR44][R4.64] ;  /* 0x0000002c04047981 */ /* 0x000164000c1e1900 */
.L_x_7304:
[----:B------:R-:W1:Y:S01]  /*131f0*/  S2R R2, SR_TID.X ;  /* 0x0000000000027919 */ /* 0x000e620000002100 */
[----:B------:R-:W-:Y:S01]  /*13200*/  BSSY B2, `(.L_x_7305) ;  /* 0x0000006000027945 */ /* 0x000fe20003800000 */
[----:B-1----:R-:W-:Y:S02]  /*13210*/  LOP3.LUT R3, R2, 0x7f, RZ, 0xc0, !PT ;  /* 0x0000007f02037812 */ /* 0x002fe400078ec0ff */
[----:B------:R-:W-:Y:S02]  /*13220*/  SHF.L.U32 R2, R8, 0x1f, RZ ;  /* 0x0000001f08027819 */ /* 0x000fe400000006ff */
[----:B------:R-:W-:Y:S02]  /*13230*/  ISETP.NE.AND P2, PT, R3, RZ, PT ;  /* 0x000000ff0300720c */ /* 0x000fe40003f45270 */
[----:B------:R-:W1:Y:S02]  /*13240*/  SYNCS.PHASECHK.TRANS64.TRYWAIT P0, [UR38+0x28848], R2 ;  /* 0x02884802ff0075a7 */ /* 0x000e640008000166 */
[----:B-1----:R-:W-:Y:S09]  /*13250*/  @!P0 BRA `(.L_x_7306) ;  /* 0x0000002800f48947 */ /* 0x002ff20003800000 */
.L_x_7389:
[----:B------:R-:W-:Y:S05]  /*13260*/  BSYNC B2 ;  /* 0x0000000000027941 */ /* 0x000fea0003800000 */
.L_x_7305:
[----:B------:R-:W-:Y:S04]  /*13270*/  BSSY B2, `(.L_x_7307) ;  /* 0x0000007000027945 */ /* 0x000fe80003800000 */
[----:B------:R-:W-:Y:S05]  /*13280*/  @P2 BRA `(.L_x_7308) ;  /* 0x0000000000142947 */ /* 0x000fea0003800000 */
[----:B------:R-:W-:Y:S01]  /*13290*/  ISETP.NE.AND P0, PT, R10, RZ, PT ;  /* 0x000000ff0a00720c */ /* 0x000fe20003f05270 */
[----:B-1----:R-:W-:-:S04]  /*132a0*/  IMAD.MOV.U32 R3, RZ, RZ, 0x8000 ;  /* 0x00008000ff037424 */ /* 0x002fc800078e00ff */
[----:B------:R2:W-:Y:S08]  /*132b0*/  SYNCS.ARRIVE.TRANS64 RZ, [UR38+0x28838], R3 ;  /* 0x02883803ffff79a7 */ /* 0x0005f00008000026 */
[----:B--2---:R-:W-:Y:S05]  /*132c0*/  @!P0 BRA `(.L_x_7308) ;  /* 0x0000000000048947 */ /* 0x004fea0003800000 */
[----:B------:R-:W-:Y:S01]  /*132d0*/  BPT.TRAP 0x1 ;  /* 0x000000040000795c */ /* 0x000fe20000300000 */
.L_x_7308:
[----:B------:R-:W-:Y:S05]  /*132e0*/  BSYNC B2 ;  /* 0x0000000000027941 */ /* 0x000fea0003800000 */
.L_x_7307:
[----:B0-----:R-:W-:Y:S01]  /*132f0*/  IMAD.MOV.U32 R5, RZ, RZ, RZ ;  /* 0x000000ffff057224 */ /* 0x001fe200078e00ff */
[----:B------:R-:W-:Y:S01]  /*13300*/  ULDC.64 UR4, c[0x0][0x198] ;  /* 0x0000660000047ab9 */ /* 0x000fe20000000a00 */
[----:B------:R-:W-:Y:S01]  /*13310*/  PLOP3.LUT P0, PT, PT, PT, PT, 0x80, 0x0 ;  /* 0x000000000000781c */ /* 0x000fe20003f0f070 */
[----:B------:R-:W-:Y:S01]  /*13320*/  UIADD3 UR4, UP0, UR4, 0x370, URZ ;  /* 0x0000037004047890 */ /* 0x000fe2000ff1e03f */
[----:B-1----:R-:W-:Y:S01]  /*13330*/  IMAD.SHL.U32 R3, R9, 0x80, RZ ;  /* 0x0000008009037824 */ /* 0x002fe200078e00ff */
[----:B------:R-:W-:Y:S01]  /*13340*/  R2UR UR34, R5 ;  /* 0x00000000052272ca */ /* 0x000fe200000e0000 */
[----:B------:R-:W-:Y:S02]  /*13350*/  UIADD3 UR32, UR38, 0x20400, URZ ;  /* 0x0002040026207890 */ /* 0x000fe4000fffe03f */
[----:B------:R-:W-:Y:S02]  /*13360*/  UIADD3 UR33, UR38, 0x28838, URZ ;  /* 0x0002883826217890 */ /* 0x000fe4000fffe03f */
[----:B------:R-:W-:Y:S01]  /*13370*/  UIADD3.X UR5, URZ, UR5, URZ, UP0, !UPT ;  /* 0x000000053f057290 */ /* 0x000fe200087fe43f */
[----:B------:R-:W-:Y:S01]  /*13380*/  UMOV UR6, 0x0 ;  /* 0x0000000000067882 */ /* 0x000fe20000000000 */
[----:B------:R-:W-:-:S10]  /*13390*/  UMOV UR7, 0x14f00000 ;  /* 0x14f0000000077882 */ /* 0x000fd40000000000 */
.L_x_7309:
        /* <DEDUP_REMOVED lines=13> */
.L_x_7310:
        /* <DEDUP_REMOVED lines=12> */
.L_x_7390:
[----:B------:R-:W-:Y:S05]  /*13530*/  BSYNC B2 ;  /* 0x0000000000027941 */ /* 0x000fea0003800000 */
.L_x_7311:
        /* <DEDUP_REMOVED lines=9> */
.L_x_7314:
[----:B------:R-:W-:Y:S05]  /*135d0*/  BSYNC B2 ;  /* 0x0000000000027941 */ /* 0x000fea0003800000 */
.L_x_7313:
        /* <DEDUP_REMOVED lines=10> */
.L_x_7315:
        /* <DEDUP_REMOVED lines=13> */
.L_x_7316:
        /* <DEDUP_REMOVED lines=10> */
.L_x_7303:
[----:B------:R-:W-:Y:S05]  /*137f0*/  BSYNC B1 ;  /* 0x0000000000017941 */ /* 0x000fea0003800000 */
.L_x_7302:
        /* <DEDUP_REMOVED lines=26> */
.L_x_7319:
[----:B------:R-:W1:Y:S01]  /*139a0*/  S2R R2, SR_TID.X ;  /* 0x0000000000027919 */ /* 0x000e620000002100 */
[----:B------:R-:W-:Y:S01]  /*139b0*/  BSSY B2, `(.L_x_7320) ;  /* 0x0000006000027945 */ /* 0x000fe20003800000 */
[----:B-1----:R-:W-:Y:S02]  /*139c0*/  LOP3.LUT R3, R2, 0x7f, RZ, 0xc0, !PT ;  /* 0x0000007f02037812 */ /* 0x002fe400078ec0ff */
[----:B------:R-:W-:Y:S02]  /*139d0*/  SHF.L.U32 R2, R9, 0x1f, RZ ;  /* 0x0000001f09027819 */ /* 0x000fe400000006ff */
[----:B------:R-:W-:Y:S02]  /*139e0*/  ISETP.NE.AND P2, PT, R3, RZ, PT ;  /* 0x000000ff0300720c */ /* 0x000fe40003f45270 */
[----:B------:R-:W1:Y:S02]  /*139f0*/  SYNCS.PHASECHK.TRANS64.TRYWAIT P0, [UR38+0x28840], R2 ;  /* 0x02884002ff0075a7 */ /* 0x000e640008000166 */
[----:B-1----:R-:W-:Y:S09]  /*13a00*/  @!P0 BRA `(.L_x_7321) ;  /* 0x0000002400388947 */ /* 0x002ff20003800000 */
.L_x_7391:
[----:B------:R-:W-:Y:S05]  /*13a10*/  BSYNC B2 ;  /* 0x0000000000027941 */ /* 0x000fea0003800000 */
.L_x_7320:
[----:B------:R-:W-:Y:S04]  /*13a20*/  BSSY B2, `(.L_x_7322) ;  /* 0x0000007000027945 */ /* 0x000fe80003800000 */
[----:B------:R-:W-:Y:S05]  /*13a30*/  @P2 BRA `(.L_x_7323) ;  /* 0x0000000000142947 */ /* 0x000fea0003800000 */
[----:B------:R-:W-:Y:S01]  /*13a40*/  ISETP.NE.AND P0, PT, R10, RZ, PT ;  /* 0x000000ff0a00720c */ /* 0x000fe20003f05270 */
[----:B-1----:R-:W-:-:S04]  /*13a50*/  IMAD.MOV.U32 R2, RZ, RZ, 0x8000 ;  /* 0x00008000ff027424 */ /* 0x002fc800078e00ff */
[----:B------:R2:W-:Y:S08]  /*13a60*/  SYNCS.ARRIVE.TRANS64 RZ, [UR38+0x28830], R2 ;  /* 0x02883002ffff79a7 */ /* 0x0005f00008000026 */
[----:B--2---:R-:W-:Y:S05]  /*13a70*/  @!P0 BRA `(.L_x_7323) ;  /* 0x0000000000048947 */ /* 0x004fea0003800000 */
[----:B------:R-:W-:Y:S01]  /*13a80*/  BPT.TRAP 0x1 ;  /* 0x000000040000795c */ /* 0x000fe20000300000 */
.L_x_7323:
[----:B------:R-:W-:Y:S05]  /*13a90*/  BSYNC B2 ;  /* 0x0000000000027941 */ /* 0x000fea0003800000 */
.L_x_7322:
        /* <DEDUP_REMOVED lines=11> */
.L_x_7324:
        /* <DEDUP_REMOVED lines=14> */
.L_x_7325:
        /* <DEDUP_REMOVED lines=12> */
.L_x_7392:
[----:B------:R-:W-:Y:S05]  /*13cf0*/  BSYNC B2 ;  /* 0x0000000000027941 */ /* 0x000fea0003800000 */
.L_x_7326:
        /* <DEDUP_REMOVED lines=9> */
.L_x_7329:
[----:B------:R-:W-:Y:S05]  /*13d90*/  BSYNC B2 ;  /* 0x0000000000027941 */ /* 0x000fea0003800000 */
.L_x_7328:
        /* <DEDUP_REMOVED lines=10> */
.L_x_7330:
        /* <DEDUP_REMOVED lines=13> */
.L_x_7331:
        /* <DEDUP_REMOVED lines=10> */
.L_x_7318:
[----:B------:R-:W-:Y:S05]  /*13fb0*/  BSYNC B1 ;  /* 0x0000000000017941 */ /* 0x000fea0003800000 */
.L_x_7317:
[----:B------:R-:W-:Y:S02]  /*13fc0*/  VIADD R6, R6, 0xfffffffe ;  /* 0xfffffffe06067836 */ /* 0x000fe40000000000 */
[----:B------:R-:W-:Y:S01]  /*13fd0*/  IMAD.MOV.U32 R8, RZ, RZ, R9 ;  /* 0x000000ffff087224 */ /* 0x000fe200078e0009 */
[----:B------:R-:W-:Y:S06]  /*13fe0*/  @P1 BRA `(.L_x_7332) ;  /* 0xfffffff000141947 */ /* 0x000fec000383ffff */
[----:B------:R-:W-:Y:S05]  /*13ff0*/  BSYNC B0 ;  /* 0x0000000000007941 */ /* 0x000fea0003800000 */
.L_x_7301:
        /* <DEDUP_REMOVED lines=28> */
.L_x_7334:
[----:B------:R-:W1:Y:S01]  /*141c0*/  S2R R2, SR_TID.X ;  /* 0x0000000000027919 */ /* 0x000e620000002100 */
[----:B------:R-:W-:Y:S01]  /*141d0*/  BSSY B1, `(.L_x_7335) ;  /* 0x0000006000017945 */ /* 0x000fe20003800000 */
[----:B-1----:R-:W-:Y:S02]  /*141e0*/  LOP3.LUT R3, R2, 0x7f, RZ, 0xc0, !PT ;  /* 0x0000007f02037812 */ /* 0x002fe400078ec0ff */
[----:B------:R-:W-:Y:S02]  /*141f0*/  SHF.L.U32 R2, R9, 0x1f, RZ ;  /* 0x0000001f09027819 */ /* 0x000fe400000006ff */
[----:B------:R-:W-:Y:S02]  /*14200*/  ISETP.NE.AND P1, PT, R3, RZ, PT ;  /* 0x000000ff0300720c */ /* 0x000fe40003f25270 */
[----:B------:R-:W1:Y:S02]  /*14210*/  SYNCS.PHASECHK.TRANS64.TRYWAIT P0, [UR38+0x28848], R2 ;  /* 0x02884802ff0075a7 */ /* 0x000e640008000166 */
[----:B-1----:R-:W-:Y:S09]  /*14220*/  @!P0 BRA `(.L_x_7336) ;  /* 0x0000001c00608947 */ /* 0x002ff20003800000 */
.L_x_7393:
[----:B------:R-:W-:Y:S05]  /*14230*/  BSYNC B1 ;  /* 0x0000000000017941 */ /* 0x000fea0003800000 */
.L_x_7335:
[----:B------:R-:W-:Y:S04]  /*14240*/  BSSY B1, `(.L_x_7337) ;  /* 0x0000007000017945 */ /* 0x000fe80003800000 */
[----:B------:R-:W-:Y:S05]  /*14250*/  @P1 BRA `(.L_x_7338) ;  /* 0x0000000000141947 */ /* 0x000fea0003800000 */
[----:B------:R-:W-:Y:S01]  /*14260*/  ISETP.NE.AND P0, PT, R10, RZ, PT ;  /* 0x000000ff0a00720c */ /* 0x000fe20003f05270 */
[----:B-1----:R-:W-:-:S04]  /*14270*/  IMAD.MOV.U32 R3, RZ, RZ, 0x8000 ;  /* 0x00008000ff037424 */ /* 0x002fc800078e00ff */
[----:B------:R2:W-:Y:S08]  /*14280*/  SYNCS.ARRIVE.TRANS64 RZ, [UR38+0x28838], R3 ;  /* 0x02883803ffff79a7 */ /* 0x0005f00008000026 */
[----:B--2---:R-:W-:Y:S05]  /*14290*/  @!P0 BRA `(.L_x_7338) ;  /* 0x0000000000048947 */ /* 0x004fea0003800000 */
[----:B------:R-:W-:Y:S01]  /*142a0*/  BPT.TRAP 0x1 ;  /* 0x000000040000795c */ /* 0x000fe20000300000 */
.L_x_7338:
[----:B------:R-:W-:Y:S05]  /*142b0*/  BSYNC B1 ;  /* 0x0000000000017941 */ /* 0x000fea0003800000 */
.L_x_7337:
        /* <DEDUP_REMOVED lines=11> */
.L_x_7339:
        /* <DEDUP_REMOVED lines=14> */
.L_x_7340:
        /* <DEDUP_REMOVED lines=11> */
.L_x_7394:
[----:B------:R-:W-:Y:S05]  /*14500*/  BSYNC B1 ;  /* 0x0000000000017941 */ /* 0x000fea0003800000 */
.L_x_7341:
        /* <DEDUP_REMOVED lines=9> */
.L_x_7344:
[----:B------:R-:W-:Y:S05]  /*145a0*/  BSYNC B1 ;  /* 0x0000000000017941 */ /* 0x000fea0003800000 */
.L_x_7343:
        /* <DEDUP_REMOVED lines=10> */
.L_x_7345:
        /* <DEDUP_REMOVED lines=13> */
.L_x_7346:
        /* <DEDUP_REMOVED lines=10> */
.L_x_7333:
[----:B------:R-:W-:Y:S05]  /*147c0*/  BSYNC B0 ;  /* 0x0000000000007941 */ /* 0x000fea0003800000 */
.L_x_7300:
        /* <DEDUP_REMOVED lines=11> */
.L_x_7395:
[----:B------:R-:W-:Y:S05]  /*14880*/  BSYNC B1 ;  /* 0x0000000000017941 */ /* 0x000fea0003800000 */
.L_x_7349:
        /* <DEDUP_REMOVED lines=8> */
.L_x_7352:
[----:B------:R-:W-:Y:S05]  /*14910*/  BSYNC B1 ;  /* 0x0000000000017941 */ /* 0x000fea0003800000 */
.L_x_7351:
        /* <DEDUP_REMOVED lines=13> */
.L_x_7353:
        /* <DEDUP_REMOVED lines=13> */
.L_x_7354:
        /* <DEDUP_REMOVED lines=8> */
.L_x_7348:
[----:B------:R-:W-:Y:S05]  /*14b40*/  BSYNC B0 ;  /* 0x0000000000007941 */ /* 0x000fea0003800000 */
.L_x_7347:
[----:B------:R-:W-:Y:S02]  /*14b50*/  VIADD R0, R0, 0x1 ;  /* 0x0000000100007836 */ /* 0x000fe40000000000 */
[----:B0-----:R-:W-:-:S03]  /*14b60*/  IMAD.MOV.U32 R3, RZ, RZ, RZ ;  /* 0x000000ffff037224 */ /* 0x001fc600078e00ff */
[----:B------:R-:W-:-:S04]  /*14b70*/  ISETP.NE.AND P0, PT, R0, 0x2, PT ;  /* 0x000000020000780c */ /* 0x000fc80003f05270 */
[----:B------:R-:W-:Y:S02]  /*14b80*/  SEL R2, RZ, 0x1, P0 ;  /* 0x00000001ff027807 */ /* 0x000fe40000000000 */
[----:B------:R-:W-:Y:S02]  /*14b90*/  SEL R0, R0, RZ, P0 ;  /* 0x000000ff00007207 */ /* 0x000fe40000000000 */
[----:B------:R-:W-:-:S07]  /*14ba0*/  LOP3.LUT R9, R9, R2, RZ, 0x3c, !PT ;  /* 0x0000000209097212 */ /* 0x000fce00078e3cff */
.L_x_7278:
[----:B0-----:R-:W0:Y:S01]  /*14bb0*/  S2R R5, SR_CgaCtaId ;  /* 0x0000000000057919 */ /* 0x001e220000008800 */
[----:B------:R-:W-:Y:S02]  /*14bc0*/  MOV R2, 0x400 ;  /* 0x0000040000027802 */ /* 0x000fe40000000f00 */
[----:B------:R-:W-:Y:S02]  /*14bd0*/  SHF.L.U32 R3, R3, 0x1f, RZ ;  /* 0x0000001f03037819 */ /* 0x000fe400000006ff */
[----:B0-----:R-:W-:-:S04]  /*14be0*/  LEA R2, R5, R2, 0x18 ;  /* 0x0000000205027211 */ /* 0x001fc800078ec0ff */
[----:B------:R-:W0:Y:S02]  /*14bf0*/  SYNCS.PHASECHK.TRANS64.TRYWAIT P0, [R2+URZ+0x28820], R3 ;  /* 0x02882003020075a7 */ /* 0x000e24000800017f */
[----:B0-----:R-:W-:Y:S05]  /*14c00*/  @!P0 BRA `(.L_x_7355) ;  /* 0x00000014002c8947 */ /* 0x001fea0003800000 */
.L_x_7396:
[----:B------:R-:W-:-:S03]  /*14c10*/  UMOV UR4, 0xffffffff ;  /* 0xffffffff00047882 */ /* 0x000fc60000000000 */
[----:B------:R-:W-:Y:S05]  /*14c20*/  BRA.DIV UR4, `(.L_x_7356) ;  /* 0x0000001604387947 */ /* 0x000fea000b800000 */
[----:B0-----:R-:W0:Y:S02]  /*14c30*/  S2R R3, SR_TID.X ;  /* 0x0000000000037919 */ /* 0x001e240000002100 */
[----:B0-----:R-:W-:-:S04]  /*14c40*/  SHF.R.U32.HI R3, RZ, 0x5, R3 ;  /* 0x00000005ff037819 */ /* 0x001fc80000011603 */
[----:B------:R-:W-:-:S05]  /*14c50*/  LOP3.LUT R3, R3, 0x3, RZ, 0xc0, !PT ;  /* 0x0000000303037812 */ /* 0x000fca00078ec0ff */
[----:B------:R0:W1:Y:S02]  /*14c60*/  SHFL.IDX PT, R14, R3, RZ, 0x1f ;  /* 0x00001fff030e7589 */ /* 0x00006400000e0000 */
.L_x_7399:
[----:B-1----:R-:W-:-:S13]  /*14c70*/  ISETP.NE.AND P0, PT, R14, RZ, PT ;  /* 0x000000ff0e00720c */ /* 0x002fda0003f05270 */
[----:B------:R-:W-:Y:S05]  /*14c80*/  @P0 BRA `(.L_x_7194) ;  /* 0x0000000000880947 */ /* 0x000fea0003800000 */
[----:B------:R-:W-:-:S03]  /*14c90*/  UMOV UR4, 0xffffffff ;  /* 0xffffffff00047882 */ /* 0x000fc60000000000 */
[----:B------:R-:W-:Y:S05]  /*14ca0*/  BRA.DIV UR4, `(.L_x_7357) ;  /* 0x00000016044c7947 */ /* 0x000fea000b800000 */
[----:B------:R-:W-:-:S13]  /*14cb0*/  ELECT P6, URZ, PT ;  /* 0x00000000003f782f */ /* 0x000fda00038c0000 */
.L_x_7402:
[----:B------:R-:W-:Y:S05]  /*14cc0*/  @!P6 BRA `(.L_x_7194) ;  /* 0x000000000078e947 */ /* 0x000fea0003800000 */
[----:B0-----:R-:W2:Y:S02]  /*14cd0*/  LDL.LU R3, [R1+0x14] ;  /* 0x0000140001037983 */ /* 0x001ea40000300800 */
[----:B--2---:R-:W-:-:S04]  /*14ce0*/  LOP3.LUT R3, R3, 0x2, RZ, 0xfc, !PT ;  /* 0x0000000203037812 */ /* 0x004fc800078efcff */
[----:B------:R-:W-:-:S13]  /*14cf0*/  ISETP.NE.AND P2, PT, R3, 0x3, PT ;  /* 0x000000030300780c */ /* 0x000fda0003f45270 */
[----:B------:R-:W-:Y:S05]  /*14d00*/  @!P2 BRA `(.L_x_7358) ;  /* 0x000000000004a947 */ /* 0x000fea0003800000 */
[----:B------:R-:W-:Y:S01]  /*14d10*/  BPT.TRAP 0x1 ;  /* 0x000000040000795c */ /* 0x000fe20000300000 */
.L_x_7358:
        /* <DEDUP_REMOVED lines=12> */
.L_x_7403:
[----:B------:R-:W1:Y:S02]  /*14de0*/  SYNCS.PHASECHK.TRANS64.TRYWAIT P0, [R3+URZ], R4 ;  /* 0x00000004030075a7 */ /* 0x000e64000800017f */
[----:B-1----:R-:W-:Y:S05]  /*14df0*/  @!P0 BRA `(.L_x_7360) ;  /* 0x00000014002c8947 */ /* 0x002fea0003800000 */
.L_x_7404:
[----:B------:R-:W-:Y:S05]  /*14e00*/  @!P2 BRA `(.L_x_7361) ;  /* 0x000000000004a947 */ /* 0x000fea0003800000 */
[----:B------:R-:W-:Y:S01]  /*14e10*/  BPT.TRAP 0x1 ;  /* 0x000000040000795c */ /* 0x000fe20000300000 */
.L_x_7361:
[----:B-1----:R-:W-:-:S04]  /*14e20*/  VIADD R3, R2, 0x28860 ;  /* 0x0002886002037836 */ /* 0x002fc80000000000 */
[----:B------:R-:W-:-:S04]  /*14e30*/  IMAD R0, R0, 0x8, R3 ;  /* 0x0000000800007824 */ /* 0x000fc800078e0203 */
[----:B------:R-:W1:Y:S02]  /*14e40*/  SYNCS.PHASECHK.TRANS64.TRYWAIT P0, [R0+URZ], R5 ;  /* 0x00000005000075a7 */ /* 0x000e64000800017f */
[----:B-1----:R-:W-:Y:S05]  /*14e50*/  @!P0 BRA `(.L_x_7362) ;  /* 0x0000001400288947 */ /* 0x002fea0003800000 */
.L_x_7405:
[----:B------:R-:W-:-:S07]  /*14e60*/  IMAD R3, R8, 0x8, R3 ;  /* 0x0000000808037824 */ /* 0x000fce00078e0203 */
.L_x_7363:
[----:B--2---:R2:W3:Y:S02]  /*14e70*/  SYNCS.PHASECHK.TRANS64.TRYWAIT P0, [R3+URZ], R4 ;  /* 0x00000004030075a7 */ /* 0x0044e4000800017f */
[----:B---3--:R-:W-:Y:S05]  /*14e80*/  @!P0 NANOSLEEP.SYNCS 0x989680 ;  /* 0x009896800000895d */ /* 0x008fea0003900000 */
[----:B------:R-:W3:Y:S02]  /*14e90*/  @!P0 SYNCS.PHASECHK.TRANS64 P0, [R3+URZ], R4 ;  /* 0x00000004030085a7 */ /* 0x000ee4000800007f */
[----:B---3--:R-:W-:Y:S05]  /*14ea0*/  @!P0 BRA `(.L_x_7363) ;  /* 0xfffffffc00f08947 */ /* 0x008fea000383ffff */
.L_x_7194:
[----:B------:R-:W-:Y:S05]  /*14eb0*/  BSYNC B6 ;  /* 0x0000000000067941 */ /* 0x000fea0003800000 */
.L_x_7191:
[----:B------:R-:W-:Y:S05]  /*14ec0*/  EXIT ;  /* 0x000000000000794d */ /* 0x000fea0003800000 */
.L_x_7204:
[----:B0-----:R-:W-:-:S04]  /*14ed0*/  IMAD.U32 R3, RZ, RZ, UR36 ;  /* 0x00000024ff037e24 */ /* 0x001fc8000f8e00ff */
[----:B------:R0:W1:Y:S03]  /*14ee0*/  SYNCS.PHASECHK.TRANS64.TRYWAIT P1, [R3+URZ+0x28800], R2 ;  /* 0x02880002030075a7 */ /* 0x000066000802017f */
[----:B-1----:R-:W-:Y:S05]  /*14ef0*/  @!P1 NANOSLEEP.SYNCS 0x989680 ;  /* 0x009896800000995d */ /* 0x002fea0003900000 */
[----:B------:R-:W1:Y:S02]  /*14f00*/  @!P1 SYNCS.PHASECHK.TRANS64 P1, [R3+URZ+0x28800], R2 ;  /* 0x02880002030095a7 */ /* 0x000e64000802007f */
[----:B-1----:R-:W-:Y:S05]  /*14f10*/  @!P1 BRA `(.L_x_7204) ;  /* 0xfffffffc00ec9947 */ /* 0x002fea000383ffff */
[----:B------:R-:W-:Y:S05]  /*14f20*/  BRA `(.L_x_7364) ;  /* 0xfffffec400ec7947 */ /* 0x000fea000383ffff */
.L_x_7208:
[----:B0-----:R-:W-:-:S04]  /*14f30*/  IMAD.U32 R3, RZ, RZ, UR36 ;  /* 0x00000024ff037e24 */ /* 0x001fc8000f8e00ff */
[----:B------:R0:W2:Y:S03]  /*14f40*/  SYNCS.PHASECHK.TRANS64.TRYWAIT P2, [R3+URZ+0x28830], R2 ;  /* 0x02883002030075a7 */ /* 0x0000a6000804017f */
[----:B--2---:R-:W-:Y:S05]  /*14f50*/  @!P2 NANOSLEEP.SYNCS 0x989680 ;  /* 0x009896800000a95d */ /* 0x004fea0003900000 */
[----:B------:R-:W2:Y:S02]  /*14f60*/  @!P2 SYNCS.PHASECHK.TRANS64 P2, [R3+URZ+0x28830], R2 ;  /* 0x028830020300a5a7 */ /* 0x000ea4000804007f */
[----:B--2---:R-:W-:Y:S05]  /*14f70*/  @!P2 BRA `(.L_x_7208) ;  /* 0xfffffffc00eca947 */ /* 0x004fea000383ffff */
[----:B------:R-:W-:Y:S05]  /*14f80*/  BRA `(.L_x_7207) ;  /* 0xfffffec800087947 */ /* 0x000fea000383ffff */
.L_x_7224:
[----:B-1----:R-:W-:-:S04]  /*14f90*/  IMAD.U32 R12, RZ, RZ, UR10 ;  /* 0x0000000aff0c7e24 */ /* 0x002fc8000f8e00ff */
[----:B------:R1:W2:Y:S03]  /*14fa0*/  SYNCS.PHASECHK.TRANS64.TRYWAIT P5, [R12+URZ+0x28830], R11 ;  /* 0x0288300b0c0075a7 */ /* 0x0002a600080a017f */
[----:B--2---:R-:W-:Y:S05]  /*14fb0*/  @!P5 NANOSLEEP.SYNCS 0x989680 ;  /* 0x009896800000d95d */ /* 0x004fea0003900000 */
[----:B------:R-:W2:Y:S02]  /*14fc0*/  @!P5 SYNCS.PHASECHK.TRANS64 P5, [R12+URZ+0x28830], R11 ;  /* 0x0288300b0c00d5a7 */ /* 0x000ea400080a007f */
[----:B--2---:R-:W-:Y:S05]  /*14fd0*/  @!P5 BRA `(.L_x_7224) ;  /* 0xfffffffc00ecd947 */ /* 0x004fea000383ffff */
[----:B------:R-:W-:Y:S05]  /*14fe0*/  BRA `(.L_x_7221) ;  /* 0xffffff0400107947 */ /* 0x000fea000383ffff */
.L_x_7228:
[----:B-1----:R-:W-:-:S04]  /*14ff0*/  IMAD.U32 R12, RZ, RZ, UR10 ;  /* 0x0000000aff0c7e24 */ /* 0x002fc8000f8e00ff */
[----:B------:R1:W2:Y:S03]  /*15000*/  SYNCS.PHASECHK.TRANS64.TRYWAIT P4, [R12+URZ+0x28850], R11 ;  /* 0x0288500b0c0075a7 */ /* 0x0002a6000808017f */
[----:B--2---:R-:W-:Y:S05]  /*15010*/  @!P4 NANOSLEEP.SYNCS 0x989680 ;  /* 0x009896800000c95d */ /* 0x004fea0003900000 */
[----:B------:R-:W2:Y:S02]  /*15020*/  @!P4 SYNCS.PHASECHK.TRANS64 P4, [R12+URZ+0x28850], R11 ;  /* 0x0288500b0c00c5a7 */ /* 0x000ea4000808007f */
[----:B--2---:R-:W-:Y:S05]  /*15030*/  @!P4 BRA `(.L_x_7228) ;  /* 0xfffffffc00ecc947 */ /* 0x004fea000383ffff */
[----:B------:R-:W-:Y:S05]  /*15040*/  BRA `(.L_x_7225) ;  /* 0xffffff0400d47947 */ /* 0x000fea000383ffff */
.L_x_7245:
[----:B-1----:R-:W-:-:S04]  /*15050*/  IMAD.U32 R10, RZ, RZ, UR10 ;  /* 0x0000000aff0a7e24 */ /* 0x002fc8000f8e00ff */
[----:B------:R1:W2:Y:S03]  /*15060*/  SYNCS.PHASECHK.TRANS64.TRYWAIT P3, [R10+URZ+0x28830], R9 ;  /* 0x028830090a0075a7 */ /* 0x0002a6000806017f */
[----:B--2---:R-:W-:Y:S05]  /*15070*/  @!P3 NANOSLEEP.SYNCS 0x989680 ;  /* 0x009896800000b95d */ /* 0x004fea0003900000 */
[----:B------:R-:W2:Y:S02]  /*15080*/  @!P3 SYNCS.PHASECHK.TRANS64 P3, [R10+URZ+0x28830], R9 ;  /* 0x028830090a00b5a7 */ /* 0x000ea4000806007f */
[----:B--2---:R-:W-:Y:S05]  /*15090*/  @!P3 BRA `(.L_x_7245) ;  /* 0xfffffffc00ecb947 */ /* 0x004fea000383ffff */
[----:B------:R-:W-:Y:S05]  /*150a0*/  BRA `(.L_x_7242) ;  /* 0xffffff3c00a07947 */ /* 0x000fea000383ffff */
.L_x_7249:
[----:B-1----:R-:W-:-:S04]  /*150b0*/  IMAD.U32 R10, RZ, RZ, UR10 ;  /* 0x0000000aff0a7e24 */ /* 0x002fc8000f8e00ff */
[----:B------:R1:W2:Y:S03]  /*150c0*/  SYNCS.PHASECHK.TRANS64.TRYWAIT P2, [R10+URZ+0x28850], R9 ;  /* 0x028850090a0075a7 */ /* 0x0002a6000804017f */
[----:B--2---:R-:W-:Y:S05]  /*150d0*/  @!P2 NANOSLEEP.SYNCS 0x989680 ;  /* 0x009896800000a95d */ /* 0x004fea0003900000 */
[----:B------:R-:W2:Y:S02]  /*150e0*/  @!P2 SYNCS.PHASECHK.TRANS64 P2, [R10+URZ+0x28850], R9 ;  /* 0x028850090a00a5a7 */ /* 0x000ea4000804007f */
[----:B--2---:R-:W-:Y:S05]  /*150f0*/  @!P2 BRA `(.L_x_7249) ;  /* 0xfffffffc00eca947 */ /* 0x004fea000383ffff */
[----:B------:R-:W-:Y:S05]  /*15100*/  BRA `(.L_x_7246) ;  /* 0xffffff4000647947 */ /* 0x000fea000383ffff */
.L_x_7255:
[----:B-1----:R-:W-:-:S04]  /*15110*/  IMAD.U32 R10, RZ, RZ, UR10 ;  /* 0x0000000aff0a7e24 */ /* 0x002fc8000f8e00ff */
[----:B------:R1:W2:Y:S03]  /*15120*/  SYNCS.PHASECHK.TRANS64.TRYWAIT P3, [R10+URZ+0x28830], R9 ;  /* 0x028830090a0075a7 */ /* 0x0002a6000806017f */
[----:B--2---:R-:W-:Y:S05]  /*15130*/  @!P3 NANOSLEEP.SYNCS 0x989680 ;  /* 0x009896800000b95d */ /* 0x004fea0003900000 */
[----:B------:R-:W2:Y:S02]  /*15140*/  @!P3 SYNCS.PHASECHK.TRANS64 P3, [R10+URZ+0x28830], R9 ;  /* 0x028830090a00b5a7 */ /* 0x000ea4000806007f */
[----:B--2---:R-:W-:Y:S05]  /*15150*/  @!P3 BRA `(.L_x_7255) ;  /* 0xfffffffc00ecb947 */ /* 0x004fea000383ffff */
[----:B------:R-:W-:Y:S05]  /*15160*/  BRA `(.L_x_7252) ;  /* 0xffffff6400847947 */ /* 0x000fea000383ffff */
.L_x_7259:
[----:B-1----:R-:W-:-:S04]  /*15170*/  IMAD.U32 R10, RZ, RZ, UR10 ;  /* 0x0000000aff0a7e24 */ /* 0x002fc8000f8e00ff */
[----:B------:R1:W2:Y:S03]  /*15180*/  SYNCS.PHASECHK.TRANS64.TRYWAIT P2, [R10+URZ+0x28850], R9 ;  /* 0x028850090a0075a7 */ /* 0x0002a6000804017f */
[----:B--2---:R-:W-:Y:S05]  /*15190*/  @!P2 NANOSLEEP.SYNCS 0x989680 ;  /* 0x009896800000a95d */ /* 0x004fea0003900000 */
[----:B------:R-:W2:Y:S02]  /*151a0*/  @!P2 SYNCS.PHASECHK.TRANS64 P2, [R10+URZ+0x28850], R9 ;  /* 0x028850090a00a5a7 */ /* 0x000ea4000804007f */
[----:B--2---:R-:W-:Y:S05]  /*151b0*/  @!P2 BRA `(.L_x_7259) ;  /* 0xfffffffc00eca947 */ /* 0x004fea000383ffff */
[----:B------:R-:W-:Y:S05]  /*151c0*/  BRA `(.L_x_7256) ;  /* 0xffffff6800447947 */ /* 0x000fea000383ffff */
.L_x_7272:
[----:B-1----:R-:W-:-:S04]  /*151d0*/  IMAD.U32 R5, RZ, RZ, UR5 ;  /* 0x00000005ff057e24 */ /* 0x002fc8000f8e00ff */
[----:B------:R1:W2:Y:S03]  /*151e0*/  SYNCS.PHASECHK.TRANS64.TRYWAIT P0, [R5+URZ+0x28850], R0 ;  /* 0x02885000050075a7 */ /* 0x0002a6000800017f */
[----:B--2---:R-:W-:Y:S05]  /*151f0*/  @!P0 NANOSLEEP.SYNCS 0x989680 ;  /* 0x009896800000895d */ /* 0x004fea0003900000 */
[----:B------:R-:W2:Y:S02]  /*15200*/  @!P0 SYNCS.PHASECHK.TRANS64 P0, [R5+URZ+0x28850], R0 ;  /* 0x02885000050085a7 */ /* 0x000ea4000800007f */
[----:B--2---:R-:W-:Y:S05]  /*15210*/  @!P0 BRA `(.L_x_7272) ;  /* 0xfffffffc00ec8947 */ /* 0x004fea000383ffff */
[----:B------:R-:W-:Y:S05]  /*15220*/  BRA `(.L_x_7271) ;  /* 0xffffff9c00387947 */ /* 0x000fea000383ffff */
.L_x_7289:
[----:B------:R-:W-:Y:S02]  /*15230*/  IMAD.MOV.U32 R13, RZ, RZ, R0 ;  /* 0x000000ffff0d7224 */ /* 0x000fe400078e0000 */
[----:B------:R-:W-:Y:S02]  /*15240*/  IMAD.MOV.U32 R12, RZ, RZ, RZ ;  /* 0x000000ffff0c7224 */ /* 0x000fe400078e00ff */
[----:B------:R-:W-:Y:S02]  /*15250*/  IMAD.MOV.U32 R11, RZ, RZ, 0x1f ;  /* 0x0000001fff0b7424 */ /* 0x000fe400078e00ff */
[----:B------:R-:W-:-:S07]  /*15260*/  IMAD.MOV.U32 R15, RZ, RZ, -0x1 ;  /* 0xffffffffff0f7424 */ /* 0x000fce00078e00ff */
[----:B01----:R-:W-:Y:S05]  /*15270*/  WARPSYNC.COLLECTIVE R15, `(.L_x_7365) ;  /* 0x000000000f087348 */ /* 0x003fea0003c00000 */
[----:B------:R2:W3:Y:S02]  /*15280*/  SHFL.IDX P6, R14, R13, R12, R11 ;  /* 0x0000000c0d0e7389 */ /* 0x0004e400000c000b */
[----:B0123--:R-:W-:Y:S01]  /*15290*/  ENDCOLLECTIVE ;  /* 0x000000000000791b */ /* 0x00ffe20003800000 */
.L_x_7365:
[----:B------:R-:W-:Y:S05]  /*152a0*/  BRA `(.L_x_7366) ;  /* 0xffffffcc001c7947 */ /* 0x000fea000383ffff */
.L_x_7291:
[----:B------:R-:W-:Y:S01]  /*152b0*/  BSSY B0, `(.L_x_7367) ;  /* 0x0000006000007945 */ /* 0x000fe20003800000 */
[----:B------:R-:W-:-:S07]  /*152c0*/  IMAD.MOV.U32 R15, RZ, RZ, -0x1 ;  /* 0xffffffffff0f7424 */ /* 0x000fce00078e00ff */
[----:B012---:R-:W-:Y:S05]  /*152d0*/  WARPSYNC.COLLECTIVE R15, `(.L_x_7368) ;  /* 0x000000000f0c7348 */ /* 0x007fea0003c00000 */
[----:B------:R-:W-:Y:S02]  /*152e0*/  ELECT P6, UR62, PT ;  /* 0x00000000003e782f */ /* 0x000fe400038c0000 */
[----:B------:R-:W-:Y:S01]  /*152f0*/  MOV R14, UR62 ;  /* 0x0000003e000e7c02 */ /* 0x000fe20008000f00 */
[----:B012---:R-:W-:Y:S10]  /*15300*/  ENDCOLLECTIVE ;  /* 0x000000000000791b */ /* 0x007ff40003800000 */
.L_x_7368:
[----:B------:R-:W-:Y:S05]  /*15310*/  BSYNC B0 ;  /* 0x0000000000007941 */ /* 0x000fea0003800000 */
.L_x_7367:
[----:B------:R-:W-:Y:S05]  /*15320*/  BRA `(.L_x_7369) ;  /* 0xffffffcc001c7947 */ /* 0x000fea000383ffff */
.L_x_7293:
[----:B-1----:R-:W-:-:S04]  /*15330*/  IMAD.U32 R3, RZ, RZ, UR38 ;  /* 0x00000026ff037e24 */ /* 0x002fc8000f8e00ff */
[----:B------:R1:W2:Y:S03]  /*15340*/  SYNCS.PHASECHK.TRANS64.TRYWAIT P0, [R3+URZ+0x28840], R0 ;  /* 0x02884000030075a7 */ /* 0x0002a6000800017f */
[----:B--2---:R-:W-:Y:S05]  /*15350*/  @!P0 NANOSLEEP.SYNCS 0x989680 ;  /* 0x009896800000895d */ /* 0x004fea0003900000 */
[----:B------:R-:W2:Y:S02]  /*15360*/  @!P0 SYNCS.PHASECHK.TRANS64 P0, [R3+URZ+0x28840], R0 ;  /* 0x02884000030085a7 */ /* 0x000ea4000800007f */
[----:B--2---:R-:W-:Y:S05]  /*15370*/  @!P0 BRA `(.L_x_7293) ;  /* 0xfffffffc00ec8947 */ /* 0x004fea000383ffff */
[----:B------:R-:W-:Y:S05]  /*15380*/  BRA `(.L_x_7370) ;  /* 0xffffffcc00707947 */ /* 0x000fea000383ffff */
.L_x_7296:
        /* <DEDUP_REMOVED lines=8> */
.L_x_7371:
[----:B------:R-:W-:Y:S02]  /*15410*/  IMAD.MOV.U32 R13, RZ, RZ, R0 ;  /* 0x000000ffff0d7224 */ /* 0x000fe400078e0000 */
[----:B------:R-:W-:-:S07]  /*15420*/  IMAD.MOV.U32 R2, RZ, RZ, R14 ;  /* 0x000000ffff027224 */ /* 0x000fce00078e000e */
[----:B------:R-:W-:Y:S05]  /*15430*/  WARPSYNC.COLLECTIVE R15, `(.L_x_7372) ;  /* 0x000000000f087348 */ /* 0x000fea0003c00000 */
[----:B------:R0:W1:Y:S02]  /*15440*/  SHFL.IDX P6, R14, R13, R12, R11 ;  /* 0x0000000c0d0e7389 */ /* 0x00006400000c000b */
[----:B01----:R-:W-:Y:S01]  /*15450*/  ENDCOLLECTIVE ;  /* 0x000000000000791b */ /* 0x003fe20003800000 */
.L_x_7372:
[----:B------:R-:W-:Y:S02]  /*15460*/  ULDC UR4, c[0x0][0x288] ;  /* 0x0000a20000047ab9 */ /* 0x000fe40000000800 */
[----:B------:R-:W-:-:S05]  /*15470*/  IMAD R5, R8, UR4, RZ ;  /* 0x0000000408057c24 */ /* 0x000fca000f8e02ff */
[C---:B------:R-:W-:Y:S01]  /*15480*/  ISETP.GE.AND P2, PT, R4.reuse, R5, PT ;  /* 0x000000050400720c */ /* 0x040fe20003f46270 */
[----:B------:R-:W-:Y:S02]  /*15490*/  VIADD R12, R4, 0x10 ;  /* 0x00000010040c7836 */ /* 0x000fe40000000000 */
[----:B------:R-:W-:-:S10]  /*154a0*/  IMAD.MOV.U32 R13, RZ, RZ, R6 ;  /* 0x000000ffff0d7224 */ /* 0x000fd400078e0006 */
        /* <DEDUP_REMOVED lines=10> */
[----:B------:R0:W-:Y:S01]  /*15550*/  @!P2 LDGSTS.E.BYPASS.LTC128B.128 [R8+0x14400], desc[UR44][R2.64+0x80], !P0 ;  /* 0x144000800208afae */ /* 0x0001e2000c101d6c */
[----:B------:R-:W-:Y:S01]  /*15560*/  ISETP.GE.AND P2, PT, R12, R5, PT ;  /* 0x000000050c00720c */ /* 0x000fe20003f46270 */
[----:B------:R-:W-:-:S12]  /*15570*/  IMAD.MOV.U32 R12, RZ, RZ, 0x1 ;  /* 0x00000001ff0c7424 */ /* 0x000fd800078e00ff */
[----:B0-----:R-:W-:Y:S05]  /*15580*/  WARPSYNC.COLLECTIVE R15, `(.L_x_7373) ;  /* 0x000000000f087348 */ /* 0x001fea0003c00000 */
[----:B------:R1:W2:Y:S02]  /*15590*/  SHFL.IDX P6, R14, R13, R12, R11 ;  /* 0x0000000c0d0e7389 */ /* 0x0002a400000c000b */
[----:B012---:R-:W-:Y:S01]  /*155a0*/  ENDCOLLECTIVE ;  /* 0x000000000000791b */ /* 0x007fe20003800000 */
.L_x_7373:
[----:B------:R-:W-:Y:S01]  /*155b0*/  VIADD R2, R4, 0x20 ;  /* 0x0000002004027836 */ /* 0x000fe20000000000 */
[----:B------:R-:W-:Y:S01]  /*155c0*/  @!P2 LEA R21, R7, UR38, 0x1 ;  /* 0x000000260715ac11 */ /* 0x000fe2000f8e08ff */
[----:B------:R-:W-:Y:S02]  /*155d0*/  IMAD.MOV.U32 R13, RZ, RZ, R0 ;  /* 0x000000ffff0d7224 */ /* 0x000fe400078e0000 */
[----:B------:R-:W-:-:S07]  /*155e0*/  IMAD.MOV.U32 R8, RZ, RZ, R14 ;  /* 0x000000ffff087224 */ /* 0x000fce00078e000e */
[----:B------:R-:W-:Y:S05]  /*155f0*/  WARPSYNC.COLLECTIVE R15, `(.L_x_7374) ;  /* 0x000000000f087348 */ /* 0x000fea0003c00000 */
[----:B------:R0:W1:Y:S02]  /*15600*/  SHFL.IDX P6, R14, R13, R12, R11 ;  /* 0x0000000c0d0e7389 */ /* 0x00006400000c000b */
[----:B01----:R-:W-:Y:S01]  /*15610*/  ENDCOLLECTIVE ;  /* 0x000000000000791b */ /* 0x003fe20003800000 */
.L_x_7374:
[----:B------:R-:W-:Y:S02]  /*15620*/  IMAD.MOV.U32 R9, RZ, RZ, R8 ;  /* 0x000000ffff097224 */ /* 0x000fe400078e0008 */
[----:B------:R-:W-:Y:S02]  /*15630*/  IMAD.MOV.U32 R13, RZ, RZ, R6 ;  /* 0x000000ffff0d7224 */ /* 0x000fe400078e0006 */
[----:B------:R-:W-:Y:S02]  /*15640*/  IMAD.MOV.U32 R12, RZ, RZ, 0x2 ;  /* 0x00000002ff0c7424 */ /* 0x000fe400078e00ff */
[----:B------:R-:W-:-:S07]  /*15650*/  IMAD.MOV.U32 R8, RZ, RZ, R14 ;  /* 0x000000ffff087224 */ /* 0x000fce00078e000e */
[----:B------:R-:W-:Y:S05]  /*15660*/  WARPSYNC.COLLECTIVE R15, `(.L_x_7375) ;  /* 0x000000000f087348 */ /* 0x000fea0003c00000 */
[----:B------:R0:W1:Y:S02]  /*15670*/  SHFL.IDX P6, R14, R13, R12, R11 ;  /* 0x0000000c0d0e7389 */ /* 0x00006400000c000b */
[----:B01----:R-:W-:Y:S01]  /*15680*/  ENDCOLLECTIVE ;  /* 0x000000000000791b */ /* 0x003fe20003800000 */
.L_x_7375:
[----:B------:R-:W-:-:S05]  /*15690*/  @!P2 IMAD.WIDE.U32 R8, R10, 0x2, R8 ;  /* 0x000000020a08a825 */ /* 0x000fca00078e0008 */
[----:B------:R-:W-:Y:S01]  /*156a0*/  @!PT LDS RZ, [RZ] ;  /* 0x00000000fffff984 */ /* 0x000fe20000000800 */
[----:B------:R-:W-:Y:S01]  /*156b0*/  @!PT LDS RZ, [RZ] ;  /* 0x00000000fffff984 */ /* 0x000fe20000000800 */
[----:B------:R-:W-:Y:S01]  /*156c0*/  @!PT LDS RZ, [RZ] ;  /* 0x00000000fffff984 */ /* 0x000fe20000000800 */
[----:B------:R-:W-:Y:S04]  /*156d0*/  @!P2 LDGSTS.E.BYPASS.LTC128B.128 [R21+0x10c00], desc[UR44][R8.64], !P1 ;  /* 0x10c000000815afae */ /* 0x000fe8000c901d6c */
[----:B------:R0:W-:Y:S01]  /*156e0*/  @!P2 LDGSTS.E.BYPASS.LTC128B.128 [R21+0x14c00], desc[UR44][R8.64+0x80], !P0 ;  /* 0x14c000800815afae */ /* 0x0001e2000c101d6c */
[----:B------:R-:W-:Y:S01]  /*156f0*/  ISETP.GE.AND P2, PT, R2, R5, PT ;  /* 0x000000050200720c */ /* 0x000fe20003f46270 */
[----:B------:R-:W-:Y:S02]  /*15700*/  IMAD.MOV.U32 R13, RZ, RZ, R0 ;  /* 0x000000ffff0d7224 */ /* 0x000fe400078e0000 */
[----:B0-----:R-:W-:Y:S02]  /*15710*/  VIADD R8, R4, 0x30 ;  /* 0x0000003004087836 */ /* 0x001fe40000000000 */
[----:B------:R-:W-:-:S08]  /*15720*/  IMAD.MOV.U32 R2, RZ, RZ, R14 ;  /* 0x000000ffff027224 */ /* 0x000fd000078e000e */
[----:B------:R-:W-:-:S07]  /*15730*/  @!P2 LEA R20, R7, UR38, 0x1 ;  /* 0x000000260714ac11 */ /* 0x000fce000f8e08ff */
[----:B------:R-:W-:Y:S05]  /*15740*/  WARPSYNC.COLLECTIVE R15, `(.L_x_7376) ;  /* 0x000000000f087348 */ /* 0x000fea0003c00000 */
[----:B------:R0:W1:Y:S02]  /*15750*/  SHFL.IDX P6, R14, R13, R12, R11 ;  /* 0x0000000c0d0e7389 */ /* 0x00006400000c000b */
[----:B01----:R-:W-:Y:S01]  /*15760*/  ENDCOLLECTIVE ;  /* 0x000000000000791b */ /* 0x003fe20003800000 */
.L_x_7376:
[----:B------:R-:W-:Y:S02]  /*15770*/  IMAD.MOV.U32 R3, RZ, RZ, R2 ;  /* 0x000000ffff037224 */ /* 0x000fe400078e0002 */
[----:B------:R-:W-:Y:S02]  /*15780*/  IMAD.MOV.U32 R13, RZ, RZ, R6 ;  /* 0x000000ffff0d7224 */ /* 0x000fe400078e0006 */
[----:B------:R-:W-:Y:S02]  /*15790*/  IMAD.MOV.U32 R12, RZ, RZ, 0x3 ;  /* 0x00000003ff0c7424 */ /* 0x000fe400078e00ff */
[----:B------:R-:W-:-:S07]  /*157a0*/  IMAD.MOV.U32 R2, RZ, RZ, R14 ;  /* 0x000000ffff027224 */ /* 0x000fce00078e000e */
[----:B------:R-:W-:Y:S05]  /*157b0*/  WARPSYNC.COLLECTIVE R15, `(.L_x_7377) ;  /* 0x000000000f087348 */ /* 0x000fea0003c00000 */
[----:B------:R0:W1:Y:S02]  /*157c0*/  SHFL.IDX P6, R14, R13, R12, R11 ;  /* 0x0000000c0d0e7389 */ /* 0x00006400000c000b */
[----:B01----:R-:W-:Y:S01]  /*157d0*/  ENDCOLLECTIVE ;  /* 0x000000000000791b */ /* 0x003fe20003800000 */
.L_x_7377:
        /* <DEDUP_REMOVED lines=14> */
.L_x_7378:
[----:B------:R-:W-:Y:S02]  /*158c0*/  IMAD.MOV.U32 R9, RZ, RZ, R8 ;  /* 0x000000ffff097224 */ /* 0x000fe400078e0008 */
[----:B------:R-:W-:Y:S02]  /*158d0*/  IMAD.MOV.U32 R13, RZ, RZ, R6 ;  /* 0x000000ffff0d7224 */ /* 0x000fe400078e0006 */
[----:B------:R-:W-:Y:S02]  /*158e0*/  IMAD.MOV.U32 R12, RZ, RZ, 0x4 ;  /* 0x00000004ff0c7424 */ /* 0x000fe400078e00ff */
[----:B------:R-:W-:-:S07]  /*158f0*/  IMAD.MOV.U32 R8, RZ, RZ, R14 ;  /* 0x000000ffff087224 */ /* 0x000fce00078e000e */
[----:B------:R-:W-:Y:S05]  /*15900*/  WARPSYNC.COLLECTIVE R15, `(.L_x_7379) ;  /* 0x000000000f087348 */ /* 0x000fea0003c00000 */
[----:B------:R0:W1:Y:S02]  /*15910*/  SHFL.IDX P6, R14, R13, R12, R11 ;  /* 0x0000000c0d0e7389 */ /* 0x00006400000c000b */
[----:B01----:R-:W-:Y:S01]  /*15920*/  ENDCOLLECTIVE ;  /* 0x000000000000791b */ /* 0x003fe20003800000 */
.L_x_7379:
        /* <DEDUP_REMOVED lines=14> */
.L_x_7380:
[----:B------:R-:W-:Y:S02]  /*15a10*/  IMAD.MOV.U32 R3, RZ, RZ, R2 ;  /* 0x000000ffff037224 */ /* 0x000fe400078e0002 */
[----:B------:R-:W-:Y:S02]  /*15a20*/  IMAD.MOV.U32 R13, RZ, RZ, R6 ;  /* 0x000000ffff0d7224 */ /* 0x000fe400078e0006 */
[----:B------:R-:W-:Y:S02]  /*15a30*/  IMAD.MOV.U32 R12, RZ, RZ, 0x5 ;  /* 0x00000005ff0c7424 */ /* 0x000fe400078e00ff */
[----:B------:R-:W-:-:S07]  /*15a40*/  IMAD.MOV.U32 R2, RZ, RZ, R14 ;  /* 0x000000ffff027224 */ /* 0x000fce00078e000e */
[----:B------:R-:W-:Y:S05]  /*15a50*/  WARPSYNC.COLLECTIVE R15, `(.L_x_7381) ;  /* 0x000000000f087348 */ /* 0x000fea0003c00000 */
[----:B------:R0:W1:Y:S02]  /*15a60*/  SHFL.IDX P6, R14, R13, R12, R11 ;  /* 0x0000000c0d0e7389 */ /* 0x00006400000c000b */
[----:B01----:R-:W-:Y:S01]  /*15a70*/  ENDCOLLECTIVE ;  /* 0x000000000000791b */ /* 0x003fe20003800000 */
.L_x_7381:
        /* <DEDUP_REMOVED lines=14> */
.L_x_7382:
[----:B------:R-:W-:Y:S02]  /*15b60*/  IMAD.MOV.U32 R9, RZ, RZ, R8 ;  /* 0x000000ffff097224 */ /* 0x000fe400078e0008 */
[----:B------:R-:W-:Y:S02]  /*15b70*/  IMAD.MOV.U32 R13, RZ, RZ, R6 ;  /* 0x000000ffff0d7224 */ /* 0x000fe400078e0006 */
[----:B------:R-:W-:Y:S02]  /*15b80*/  IMAD.MOV.U32 R12, RZ, RZ, 0x6 ;  /* 0x00000006ff0c7424 */ /* 0x000fe400078e00ff */
[----:B------:R-:W-:-:S07]  /*15b90*/  IMAD.MOV.U32 R8, RZ, RZ, R14 ;  /* 0x000000ffff087224 */ /* 0x000fce00078e000e */
[----:B------:R-:W-:Y:S05]  /*15ba0*/  WARPSYNC.COLLECTIVE R15, `(.L_x_7383) ;  /* 0x000000000f087348 */ /* 0x000fea0003c00000 */
[----:B------:R0:W1:Y:S02]  /*15bb0*/  SHFL.IDX P6, R14, R13, R12, R11 ;  /* 0x0000000c0d0e7389 */ /* 0x00006400000c000b */
[----:B01----:R-:W-:Y:S01]  /*15bc0*/  ENDCOLLECTIVE ;  /* 0x000000000000791b */ /* 0x003fe20003800000 */
.L_x_7383:
        /* <DEDUP_REMOVED lines=8> */
[----:B------:R-:W-:-:S10]  /*15c50*/  IMAD.MOV.U32 R2, RZ, RZ, R14 ;  /* 0x000000ffff027224 */ /* 0x000fd400078e000e */
[----:B0-----:R-:W-:-:S07]  /*15c60*/  @!P2 LEA R8, R7, UR38, 0x1 ;  /* 0x000000260708ac11 */ /* 0x001fce000f8e08ff */
[----:B------:R-:W-:Y:S05]  /*15c70*/  WARPSYNC.COLLECTIVE R15, `(.L_x_7384) ;  /* 0x000000000f087348 */ /* 0x000fea0003c00000 */
[----:B------:R0:W1:Y:S02]  /*15c80*/  SHFL.IDX P6, R14, R13, R12, R11 ;  /* 0x0000000c0d0e7389 */ /* 0x00006400000c000b */
[----:B01----:R-:W-:Y:S01]  /*15c90*/  ENDCOLLECTIVE ;  /* 0x000000000000791b */ /* 0x003fe20003800000 */
.L_x_7384:
[----:B------:R-:W-:Y:S02]  /*15ca0*/  IMAD.MOV.U32 R3, RZ, RZ, R2 ;  /* 0x000000ffff037224 */ /* 0x000fe400078e0002 */
[----:B------:R-:W-:Y:S02]  /*15cb0*/  IMAD.MOV.U32 R13, RZ, RZ, R6 ;  /* 0x000000ffff0d7224 */ /* 0x000fe400078e0006 */
[----:B------:R-:W-:Y:S02]  /*15cc0*/  IMAD.MOV.U32 R12, RZ, RZ, 0x7 ;  /* 0x00000007ff0c7424 */ /* 0x000fe400078e00ff */
[----:B------:R-:W-:-:S07]  /*15cd0*/  IMAD.MOV.U32 R2, RZ, RZ, R14 ;  /* 0x000000ffff027224 */ /* 0x000fce00078e000e */
[----:B------:R-:W-:Y:S05]  /*15ce0*/  WARPSYNC.COLLECTIVE R15, `(.L_x_7385) ;  /* 0x000000000f087348 */ /* 0x000fea0003c00000 */
[----:B------:R0:W1:Y:S02]  /*15cf0*/  SHFL.IDX P6, R14, R13, R12, R11 ;  /* 0x0000000c0d0e7389 */ /* 0x00006400000c000b */
[----:B01----:R-:W-:Y:S01]  /*15d00*/  ENDCOLLECTIVE ;  /* 0x000000000000791b */ /* 0x003fe20003800000 */
.L_x_7385:
[----:B------:R-:W-:-:S05]  /*15d10*/  @!P2 IMAD.WIDE.U32 R2, R10, 0x2, R2 ;  /* 0x000000020a02a825 */ /* 0x000fca00078e0002 */
[----:B------:R-:W-:Y:S01]  /*15d20*/  @!PT LDS RZ, [RZ] ;  /* 0x00000000fffff984 */ /* 0x000fe20000000800 */
[----:B------:R-:W-:Y:S01]  /*15d30*/  @!PT LDS RZ, [RZ] ;  /* 0x00000000fffff984 */ /* 0x000fe20000000800 */
[----:B------:R-:W-:Y:S01]  /*15d40*/  @!PT LDS RZ, [RZ] ;  /* 0x00000000fffff984 */ /* 0x000fe20000000800 */
[----:B------:R-:W-:Y:S04]  /*15d50*/  @!P2 LDGSTS.E.BYPASS.LTC128B.128 [R8+0x13400], desc[UR44][R2.64], !P1 ;  /* 0x134000000208afae */ /* 0x000fe8000c901d6c */
[----:B------:R0:W-:Y:S01]  /*15d60*/  @!P2 LDGSTS.E.BYPASS.LTC128B.128 [R8+0x17400], desc[UR44][R2.64+0x80], !P0 ;  /* 0x174000800208afae */ /* 0x0001e2000c101d6c */
[----:B------:R-:W-:Y:S02]  /*15d70*/  IMAD.MOV.U32 R13, RZ, RZ, R0 ;  /* 0x000000ffff0d7224 */ /* 0x000fe400078e0000 */
[----:B0-----:R-:W-:-:S07]  /*15d80*/  IMAD.MOV.U32 R2, RZ, RZ, R14 ;  /* 0x000000ffff027224 */ /* 0x001fce00078e000e */
[----:B------:R-:W-:Y:S05]  /*15d90*/  WARPSYNC.COLLECTIVE R15, `(.L_x_7386) ;  /* 0x000000000f087348 */ /* 0x000fea0003c00000 */
[----:B------:R0:W1:Y:S02]  /*15da0*/  SHFL.IDX P6, R14, R13, R12, R11 ;  /* 0x0000000c0d0e7389 */ /* 0x00006400000c000b */
[----:B01----:R-:W-:Y:S01]  /*15db0*/  ENDCOLLECTIVE ;  /* 0x000000000000791b */ /* 0x003fe20003800000 */
.L_x_7386:
[----:B------:R-:W-:Y:S05]  /*15dc0*/  BRA `(.L_x_7387) ;  /* 0xffffffcc00bc7947 */ /* 0x000fea000383ffff */
.L_x_7299:
[----:B0-----:R-:W-:-:S04]  /*15dd0*/  IMAD.U32 R3, RZ, RZ, UR38 ;  /* 0x00000026ff037e24 */ /* 0x001fc8000f8e00ff */
[----:B------:R0:W1:Y:S03]  /*15de0*/  SYNCS.PHASECHK.TRANS64.TRYWAIT P0, [R3+URZ+0x28820], R0 ;  /* 0x02882000030075a7 */ /* 0x000066000800017f */
[----:B-1----:R-:W-:Y:S05]  /*15df0*/  @!P0 NANOSLEEP.SYNCS 0x989680 ;  /* 0x009896800000895d */ /* 0x002fea0003900000 */
[----:B------:R-:W1:Y:S02]  /*15e00*/  @!P0 SYNCS.PHASECHK.TRANS64 P0, [R3+URZ+0x28820], R0 ;  /* 0x02882000030085a7 */ /* 0x000e64000800007f */
[----:B-1----:R-:W-:Y:S05]  /*15e10*/  @!P0 BRA `(.L_x_7299) ;  /* 0xfffffffc00ec8947 */ /* 0x002fea000383ffff */
[----:B------:R-:W-:Y:S05]  /*15e20*/  BRA `(.L_x_7388) ;  /* 0xffffffd000107947 */ /* 0x000fea000383ffff */
.L_x_7306:
[----:B-1----:R-:W-:-:S04]  /*15e30*/  IMAD.U32 R3, RZ, RZ, UR38 ;  /* 0x00000026ff037e24 */ /* 0x002fc8000f8e00ff */
[----:B------:R1:W2:Y:S03]  /*15e40*/  SYNCS.PHASECHK.TRANS64.TRYWAIT P0, [R3+URZ+0x28848], R2 ;  /* 0x02884802030075a7 */ /* 0x0002a6000800017f */
[----:B--2---:R-:W-:Y:S05]  /*15e50*/  @!P0 NANOSLEEP.SYNCS 0x989680 ;  /* 0x009896800000895d */ /* 0x004fea0003900000 */
[----:B------:R-:W2:Y:S02]  /*15e60*/  @!P0 SYNCS.PHASECHK.TRANS64 P0, [R3+URZ+0x28848], R2 ;  /* 0x02884802030085a7 */ /* 0x000ea4000800007f */
[----:B--2---:R-:W-:Y:S05]  /*15e70*/  @!P0 BRA `(.L_x_7306) ;  /* 0xfffffffc00ec8947 */ /* 0x004fea000383ffff */
[----:B------:R-:W-:Y:S05]  /*15e80*/  BRA `(.L_x_7389) ;  /* 0xffffffd000f47947 */ /* 0x000fea000383ffff */
.L_x_7312:
[----:B0-----:R-:W-:-:S04]  /*15e90*/  IMAD.U32 R3, RZ, RZ, UR38 ;  /* 0x00000026ff037e24 */ /* 0x001fc8000f8e00ff */
[----:B------:R0:W1:Y:S03]  /*15ea0*/  SYNCS.PHASECHK.TRANS64.TRYWAIT P0, [R3+URZ+0x28860], R2 ;  /* 0x02886002030075a7 */ /* 0x000066000800017f */
[----:B-1----:R-:W-:Y:S05]  /*15eb0*/  @!P0 NANOSLEEP.SYNCS 0x989680 ;  /* 0x009896800000895d */ /* 0x002fea0003900000 */
[----:B------:R-:W1:Y:S02]  /*15ec0*/  @!P0 SYNCS.PHASECHK.TRANS64 P0, [R3+URZ+0x28860], R2 ;  /* 0x02886002030085a7 */ /* 0x000e64000800007f */
[----:B-1----:R-:W-:Y:S05]  /*15ed0*/  @!P0 BRA `(.L_x_7312) ;  /* 0xfffffffc00ec8947 */ /* 0x002fea000383ffff */
[----:B------:R-:W-:Y:S05]  /*15ee0*/  BRA `(.L_x_7390) ;  /* 0xffffffd400907947 */ /* 0x000fea000383ffff */
.L_x_7321:
[----:B-1----:R-:W-:-:S04]  /*15ef0*/  IMAD.U32 R3, RZ, RZ, UR38 ;  /* 0x00000026ff037e24 */ /* 0x002fc8000f8e00ff */
[----:B------:R1:W2:Y:S03]  /*15f00*/  SYNCS.PHASECHK.TRANS64.TRYWAIT P0, [R3+URZ+0x28840], R2 ;  /* 0x02884002030075a7 */ /* 0x0002a6000800017f */
[----:B--2---:R-:W-:Y:S05]  /*15f10*/  @!P0 NANOSLEEP.SYNCS 0x989680 ;  /* 0x009896800000895d */ /* 0x004fea0003900000 */
[----:B------:R-:W2:Y:S02]  /*15f20*/  @!P0 SYNCS.PHASECHK.TRANS64 P0, [R3+URZ+0x28840], R2 ;  /* 0x02884002030085a7 */ /* 0x000ea4000800007f */
[----:B--2---:R-:W-:Y:S05]  /*15f30*/  @!P0 BRA `(.L_x_7321) ;  /* 0xfffffffc00ec8947 */ /* 0x004fea000383ffff */
[----:B------:R-:W-:Y:S05]  /*15f40*/  BRA `(.L_x_7391) ;  /* 0xffffffd800b07947 */ /* 0x000fea000383ffff */
.L_x_7327:
[----:B0-----:R-:W-:-:S04]  /*15f50*/  IMAD.U32 R3, RZ, RZ, UR38 ;  /* 0x00000026ff037e24 */ /* 0x001fc8000f8e00ff */
[----:B------:R0:W1:Y:S03]  /*15f60*/  SYNCS.PHASECHK.TRANS64.TRYWAIT P0, [R3+URZ+0x28868], R2 ;  /* 0x02886802030075a7 */ /* 0x000066000800017f */
[----:B-1----:R-:W-:Y:S05]  /*15f70*/  @!P0 NANOSLEEP.SYNCS 0x989680 ;  /* 0x009896800000895d */ /* 0x002fea0003900000 */
[----:B------:R-:W1:Y:S02]  /*15f80*/  @!P0 SYNCS.PHASECHK.TRANS64 P0, [R3+URZ+0x28868], R2 ;  /* 0x02886802030085a7 */ /* 0x000e64000800007f */
[----:B-1----:R-:W-:Y:S05]  /*15f90*/  @!P0 BRA `(.L_x_7327) ;  /* 0xfffffffc00ec8947 */ /* 0x002fea000383ffff */
[----:B------:R-:W-:Y:S05]  /*15fa0*/  BRA `(.L_x_7392) ;  /* 0xffffffdc00507947 */ /* 0x000fea000383ffff */
.L_x_7336:
[----:B-1----:R-:W-:-:S04]  /*15fb0*/  IMAD.U32 R3, RZ, RZ, UR38 ;  /* 0x00000026ff037e24 */ /* 0x002fc8000f8e00ff */
[----:B------:R1:W2:Y:S03]  /*15fc0*/  SYNCS.PHASECHK.TRANS64.TRYWAIT P0, [R3+URZ+0x28848], R2 ;  /* 0x02884802030075a7 */ /* 0x0002a6000800017f */
[----:B--2---:R-:W-:Y:S05]  /*15fd0*/  @!P0 NANOSLEEP.SYNCS 0x989680 ;  /* 0x009896800000895d */ /* 0x004fea0003900000 */
[----:B------:R-:W2:Y:S02]  /*15fe0*/  @!P0 SYNCS.PHASECHK.TRANS64 P0, [R3+URZ+0x28848], R2 ;  /* 0x02884802030085a7 */ /* 0x000ea4000800007f */
[----:B--2---:R-:W-:Y:S05]  /*15ff0*/  @!P0 BRA `(.L_x_7336) ;  /* 0xfffffffc00ec8947 */ /* 0x004fea000383ffff */
[----:B------:R-:W-:Y:S05]  /*16000*/  BRA `(.L_x_7393) ;  /* 0xffffffe000887947 */ /* 0x000fea000383ffff */
.L_x_7342:
[----:B0-----:R-:W-:-:S04]  /*16010*/  IMAD.U32 R3, RZ, RZ, UR38 ;  /* 0x00000026ff037e24 */ /* 0x001fc8000f8e00ff */
[----:B------:R0:W1:Y:S03]  /*16020*/  SYNCS.PHASECHK.TRANS64.TRYWAIT P0, [R3+URZ+0x28860], R2 ;  /* 0x02886002030075a7 */ /* 0x000066000800017f */
[----:B-1----:R-:W-:Y:S05]  /*16030*/  @!P0 NANOSLEEP.SYNCS 0x989680 ;  /* 0x009896800000895d */ /* 0x002fea0003900000 */
[----:B------:R-:W1:Y:S02]  /*16040*/  @!P0 SYNCS.PHASECHK.TRANS64 P0, [R3+URZ+0x28860], R2 ;  /* 0x02886002030085a7 */ /* 0x000e64000800007f */
[----:B-1----:R-:W-:Y:S05]  /*16050*/  @!P0 BRA `(.L_x_7342) ;  /* 0xfffffffc00ec8947 */ /* 0x002fea000383ffff */
[----:B------:R-:W-:Y:S05]  /*16060*/  BRA `(.L_x_7394) ;  /* 0xffffffe400247947 */ /* 0x000fea000383ffff */
.L_x_7350:
[----:B0-----:R0:W1:Y:S02]  /*16070*/  SYNCS.PHASECHK.TRANS64.TRYWAIT P0, [R3+URZ+0x28860], R2 ;  /* 0x02886002030075a7 */ /* 0x001064000800017f */
[----:B-1----:R-:W-:Y:S05]  /*16080*/  @!P0 NANOSLEEP.SYNCS 0x989680 ;  /* 0x009896800000895d */ /* 0x002fea0003900000 */
[----:B------:R-:W1:Y:S02]  /*16090*/  @!P0 SYNCS.PHASECHK.TRANS64 P0, [R3+URZ+0x28860], R2 ;  /* 0x02886002030085a7 */ /* 0x000e64000800007f */
[----:B-1----:R-:W-:Y:S05]  /*160a0*/  @!P0 BRA `(.L_x_7350) ;  /* 0xfffffffc00f08947 */ /* 0x002fea000383ffff */
[----:B------:R-:W-:Y:S05]  /*160b0*/  BRA `(.L_x_7395) ;  /* 0xffffffe400f07947 */ /* 0x000fea000383ffff */
.L_x_7355:
[----:B0-----:R0:W1:Y:S02]  /*160c0*/  SYNCS.PHASECHK.TRANS64.TRYWAIT P0, [R2+URZ+0x28820], R3 ;  /* 0x02882003020075a7 */ /* 0x001064000800017f */
[----:B-1----:R-:W-:Y:S05]  /*160d0*/  @!P0 NANOSLEEP.SYNCS 0x989680 ;  /* 0x009896800000895d */ /* 0x002fea0003900000 */
[----:B------:R-:W1:Y:S02]  /*160e0*/  @!P0 SYNCS.PHASECHK.TRANS64 P0, [R2+URZ+0x28820], R3 ;  /* 0x02882003020085a7 */ /* 0x000e64000800007f */
[----:B-1----:R-:W-:Y:S05]  /*160f0*/  @!P0 BRA `(.L_x_7355) ;  /* 0xfffffffc00f08947 */ /* 0x002fea000383ffff */
[----:B------:R-:W-:Y:S05]  /*16100*/  BRA `(.L_x_7396) ;  /* 0xffffffe800c07947 */ /* 0x000fea000383ffff */
.L_x_7356:
        /* <DEDUP_REMOVED lines=11> */
.L_x_7398:
[----:B------:R-:W-:Y:S05]  /*161c0*/  BSYNC B0 ;  /* 0x0000000000007941 */ /* 0x000fea0003800000 */
.L_x_7397:
[----:B------:R-:W-:Y:S05]  /*161d0*/  BRA `(.L_x_7399) ;  /* 0xffffffe800a47947 */ /* 0x000fea000383ffff */
.L_x_7357:
[----:B------:R-:W-:Y:S01]  /*161e0*/  BSSY B0, `(.L_x_7400) ;  /* 0x0000006000007945 */ /* 0x000fe20003800000 */
[----:B------:R-:W-:-:S07]  /*161f0*/  IMAD.MOV.U32 R15, RZ, RZ, -0x1 ;  /* 0xffffffffff0f7424 */ /* 0x000fce00078e00ff */
[----:B0-----:R-:W-:Y:S05]  /*16200*/  WARPSYNC.COLLECTIVE R15, `(.L_x_7401) ;  /* 0x000000000f0c7348 */ /* 0x001fea0003c00000 */
[----:B------:R-:W-:Y:S02]  /*16210*/  ELECT P6, UR62, PT ;  /* 0x00000000003e782f */ /* 0x000fe400038c0000 */
[----:B------:R-:W-:Y:S01]  /*16220*/  MOV R14, UR62 ;  /* 0x0000003e000e7c02 */ /* 0x000fe20008000f00 */
[----:B0-----:R-:W-:Y:S10]  /*16230*/  ENDCOLLECTIVE ;  /* 0x000000000000791b */ /* 0x001ff40003800000 */
.L_x_7401:
[----:B------:R-:W-:Y:S05]  /*16240*/  BSYNC B0 ;  /* 0x0000000000007941 */ /* 0x000fea0003800000 */
.L_x_7400:
[----:B------:R-:W-:Y:S05]  /*16250*/  BRA `(.L_x_7402) ;  /* 0xffffffe800987947 */ /* 0x000fea000383ffff */
.L_x_7359:
[----:B0-----:R0:W1:Y:S02]  /*16260*/  SYNCS.PHASECHK.TRANS64.TRYWAIT P0, [R6+URZ], R5 ;  /* 0x00000005060075a7 */ /* 0x001064000800017f */
[----:B-1----:R-:W-:Y:S05]  /*16270*/  @!P0 NANOSLEEP.SYNCS 0x989680 ;  /* 0x009896800000895d */ /* 0x002fea0003900000 */
[----:B------:R-:W1:Y:S02]  /*16280*/  @!P0 SYNCS.PHASECHK.TRANS64 P0, [R6+URZ], R5 ;  /* 0x00000005060085a7 */ /* 0x000e64000800007f */
[----:B-1----:R-:W-:Y:S05]  /*16290*/  @!P0 BRA `(.L_x_7359) ;  /* 0xfffffffc00f08947 */ /* 0x002fea000383ffff */
[----:B------:R-:W-:Y:S05]  /*162a0*/  BRA `(.L_x_7403) ;  /* 0xffffffe800cc7947 */ /* 0x000fea000383ffff */
.L_x_7360:
[----:B-1----:R1:W2:Y:S02]  /*162b0*/  SYNCS.PHASECHK.TRANS64.TRYWAIT P0, [R3+URZ], R4 ;  /* 0x00000004030075a7 */ /* 0x0022a4000800017f */
[----:B--2---:R-:W-:Y:S05]  /*162c0*/  @!P0 NANOSLEEP.SYNCS 0x989680 ;  /* 0x009896800000895d */ /* 0x004fea0003900000 */
[----:B------:R-:W2:Y:S02]  /*162d0*/  @!P0 SYNCS.PHASECHK.TRANS64 P0, [R3+URZ], R4 ;  /* 0x00000004030085a7 */ /* 0x000ea4000800007f */
[----:B--2---:R-:W-:Y:S05]  /*162e0*/  @!P0 BRA `(.L_x_7360) ;  /* 0xfffffffc00f08947 */ /* 0x004fea000383ffff */
[----:B------:R-:W-:Y:S05]  /*162f0*/  BRA `(.L_x_7404) ;  /* 0xffffffe800c07947 */ /* 0x000fea000383ffff */
.L_x_7362:
[----:B-1----:R1:W2:Y:S02]  /*16300*/  SYNCS.PHASECHK.TRANS64.TRYWAIT P0, [R0+URZ], R5 ;  /* 0x00000005000075a7 */ /* 0x0022a4000800017f */
[----:B--2---:R-:W-:Y:S05]  /*16310*/  @!P0 NANOSLEEP.SYNCS 0x989680 ;  /* 0x009896800000895d */ /* 0x004fea0003900000 */
[----:B------:R-:W2:Y:S02]  /*16320*/  @!P0 SYNCS.PHASECHK.TRANS64 P0, [R0+URZ], R5 ;  /* 0x00000005000085a7 */ /* 0x000ea4000800007f */
[----:B--2---:R-:W-:Y:S05]  /*16330*/  @!P0 BRA `(.L_x_7362) ;  /* 0xfffffffc00f08947 */ /* 0x004fea000383ffff */
[----:B------:R-:W-:Y:S05]  /*16340*/  BRA `(.L_x_7405) ;  /* 0xffffffe800c47947 */ /* 0x000fea000383ffff */
.L_x_7406:
        /* <DEDUP_REMOVED lines=11> */
.L_x_14854:


//--------------------- .text._ZN7cutlass13device_kernelIN5flash11enable_sm90INS1_16FlashAttnFwdSm90INS1_25CollectiveMainloopFwdSm90ILi2EN4cute5tupleIJNS5_1CILi1EEES8_S8_EEENS6_IJNS7_ILi128EEESA_SA_EEELi128ENS_10bfloat16_tEfNS_4arch4Sm90ELb0ELb1ELb1ELb1ELb0ELb0ELb0ELb1ELb1ELb1ELb1ELb0EEENS1_21CollectiveEpilogueFwdISB_S9_SC_SE_Li256ELb1ELb1ELb1ELb0EEENS1_36VarlenDynamicPersistentTileSchedulerILi128ELi128ELi256ELi128ELb1ELb1ELb1ELb1ELb0ELb1EEEEEEEEEvNT_6ParamsE --------------------------
	.section	.text._ZN7cutlass13device_kernelIN5flash11enable_sm90INS1_16FlashAttnFwdSm90INS1_25CollectiveMainloopFwdSm90ILi2EN4cute5tupleIJNS5_1CILi1EEES8_S8_EEENS6_IJNS7_ILi128EEESA_SA_EEELi128ENS_10bfloat16_tEfNS_4arch4Sm90ELb0ELb1ELb1ELb1ELb0ELb0ELb0ELb1ELb1ELb1ELb1ELb0EEENS1_21CollectiveEpilogueFwdISB_S9_SC_SE_Li256ELb1ELb1ELb1ELb0EEENS1_36VarlenDynamicPersistentTileSchedulerILi128ELi128ELi256ELi128ELb1ELb1ELb1ELb1ELb0ELb1EEEEEEEEEvNT_6ParamsE,"ax",@progbits
	.align	128
.text._ZN7cutlass13device_kernelIN5flash11enable_sm90INS1_16FlashAttnFwdSm90INS1_25CollectiveMainloopFwdSm90ILi2EN4cute5tupleIJNS5_1CILi1EEES8_S8_EEENS6_IJNS7_ILi128EEESA_SA_EEELi128ENS_10bfloat16_tEfNS_4arch4Sm90ELb0ELb1ELb1ELb1ELb0ELb0ELb0ELb1ELb1ELb1ELb1ELb0EEENS1_21CollectiveEpilogueFwdISB_S9_SC_SE_Li256ELb1ELb1ELb1ELb0EEENS1_36VarlenDynamicPersistentTileSchedulerILi128ELi128ELi256ELi128ELb1ELb1ELb1ELb1ELb0ELb1EEEEEEEEEvNT_6ParamsE:
        .type           _ZN7cutlass13device_kernelIN5flash11enable_sm90INS1_16FlashAttnFwdSm90INS1_25CollectiveMainloopFwdSm90ILi2EN4cute5tupleIJNS5_1CILi1EEES8_S8_EEENS6_IJNS7_ILi128EEESA_SA_EEELi128ENS_10bfloat16_tEfNS_4arch4Sm90ELb0ELb1ELb1ELb1ELb0ELb0ELb0ELb1ELb1ELb1ELb1ELb0EEENS1_21CollectiveEpilogueFwdISB_S9_SC_SE_Li256ELb1ELb1ELb1ELb0EEENS1_36VarlenDynamicPersistentTileSchedulerILi128ELi128ELi256ELi128ELb1ELb1ELb1ELb1ELb0ELb1EEEEEEEEEvNT_6ParamsE,@function
        .size           _ZN7cutlass13device_kernelIN5flash11enable_sm90INS1_16FlashAttnFwdSm90INS1_25CollectiveMainloopFwdSm90ILi2EN4cute5tupleIJNS5_1CILi1EEES8_S8_EEENS6_IJNS7_ILi128EEESA_SA_EEELi128ENS_10bfloat16_tEfNS_4arch4Sm90ELb0ELb1ELb1ELb1ELb0ELb0ELb0ELb1ELb1ELb1ELb1ELb0EEENS1_21CollectiveEpilogueFwdISB_S9_SC_SE_Li256ELb1ELb1ELb1ELb0EEENS1_36VarlenDynamicPersistentTileSchedulerILi128ELi128ELi256ELi128ELb1ELb1ELb1ELb1ELb0ELb1EEEEEEEEEvNT_6ParamsE,(.L_x_14855 - _ZN7cutlass13device_kernelIN5flash11enable_sm90INS1_16FlashAttnFwdSm90INS1_25CollectiveMainloopFwdSm90ILi2EN4cute5tupleIJNS5_1CILi1EEES8_S8_EEENS6_IJNS7_ILi128EEESA_SA_EEELi128ENS_10bfloat16_tEfNS_4arch4Sm90ELb0ELb1ELb1ELb1ELb0ELb0ELb0ELb1ELb1ELb1ELb1ELb0EEENS1_21CollectiveEpilogueFwdISB_S9_SC_SE_Li256ELb1ELb1ELb1ELb0EEENS1_36VarlenDynamicPersistentTileSchedulerILi128ELi128ELi256ELi128ELb1ELb1ELb1ELb1ELb0ELb1EEEEEEEEEvNT_6ParamsE)
        .other          _ZN7cutlass13device_kernelIN5flash11enable_sm90INS1_16FlashAttnFwdSm90INS1_25CollectiveMainloopFwdSm90ILi2EN4cute5tupleIJNS5_1CILi1EEES8_S8_EEENS6_IJNS7_ILi128EEESA_SA_EEELi128ENS_10bfloat16_tEfNS_4arch4Sm90ELb0ELb1ELb1ELb1ELb0ELb0ELb0ELb1ELb1ELb1ELb1ELb0EEENS1_21CollectiveEpilogueFwdISB_S9_SC_SE_Li256ELb1ELb1ELb1ELb0EEENS1_36VarlenDynamicPersistentTileSchedulerILi128ELi128ELi256ELi128ELb1ELb1ELb1ELb1ELb0ELb1EEEEEEEEEvNT_6ParamsE,@"STO_CUDA_ENTRY STV_DEFAULT"
_ZN7cutlass13device_kernelIN5flash11enable_sm90INS1_16FlashAttnFwdSm90INS1_25CollectiveMainloopFwdSm90ILi2EN4cute5tupleIJNS5_1CILi1EEES8_S8_EEENS6_IJNS7_ILi128EEESA_SA_EEELi128ENS_10bfloat16_tEfNS_4arch4Sm90ELb0ELb1ELb1ELb1ELb0ELb0ELb0ELb1ELb1ELb1ELb1ELb0EEENS1_21CollectiveEpilogueFwdISB_S9_SC_SE_Li256ELb1ELb1ELb1ELb0EEENS1_36VarlenDynamicPersistentTileSchedulerILi128ELi128ELi256ELi128ELb1ELb1ELb1ELb1ELb0ELb1EEEEEEEEEvNT_6ParamsE:
        /* <DEDUP_REMOVED lines=18> */
.L_x_7408:
[----:B------:R-:W-:Y:S05]  /*0120*/  BSYNC B0 ;  /* 0x0000000000007941 */ /* 0x000fea0003800000 */
.L_x_7407:
        /* <DEDUP_REMOVED lines=41> */
.L_x_7409:
        /* <DEDUP_REMOVED lines=22> */
.L_x_7410:
        /* <DEDUP_REMOVED lines=18> */
.L_x_7411:
        /* <DEDUP_REMOVED lines=22> */
.L_x_7412:
        /* <DEDUP_REMOVED lines=22> */
.L_x_7413:
[----:B------:R-:W-:Y:S01]  /*0900*/  PLOP3.LUT P0, PT, PT, PT, UP0, 0x80, 0x0 ;  /* 0x000000000000781c */ /* 0x000fe20003f0f008 */
[----:B------:R-:W-:Y:S01]  /*0910*/  UMOV UR36, 0x1 ;  /* 0x0000000100247882 */ /* 0x000fe20000000000 */
[----:B------:R-:W-:Y:S01]  /*0920*/  NOP ;  /* 0x0000000000007918 */ /* 0x000fe20000000000 */
[----:B------:R-:W-:Y:S01]  /*0930*/  USEL UR36, UR36, 0x2, !UP0 ;  /* 0x0000000224247887 */ /* 0x000fe2000c000000 */
[----:B------:R-:W-:Y:S01]  /*0940*/  ULDC.64 UR52, c[0x0][0x208] ;  /* 0x0000820000347ab9 */ /* 0x000fe20000000a00 */
[----:B012-4-:R-:W-:Y:S08]  /*0950*/  BAR.SYNC.DEFER_BLOCKING 0x0 ;  /* 0x0000000000007b1d */ /* 0x017ff00000010000 */
[----:B------:R-:W-:Y:S05]  /*0960*/  @!P0 BRA `(.L_x_7414) ;  /* 0x0000012400f08947 */ /* 0x000fea0003800000 */
.L_x_7415:
[----:B------:R-:W-:-:S08]  /*0970*/  NOP ;  /* 0x0000000000007918 */ /* 0x000fd00000000000 */
[----:B------:R-:W0:Y:S02]  /*0980*/  USETMAXREG.TRY_ALLOC.CTAPOOL UP0, 0xf0 ;  /* 0x000000f0000079c8 */ /* 0x000e240008000600 */
[----:B0-----:R-:W-:-:S13]  /*0990*/  PLOP3.LUT P0, PT, PT, PT, UP0, 0x80, 0x0 ;  /* 0x000000000000781c */ /* 0x001fda0003f0f008 */
[----:B------:R-:W-:Y:S05]  /*09a0*/  @!P0 BRA `(.L_x_7415) ;  /* 0xfffffffc00f08947 */ /* 0x000fea000383ffff */
[----:B------:R-:W-:Y:S01]  /*09b0*/  LOP3.LUT R0, R6, 0xffffff80, RZ, 0xc0, !PT ;  /* 0xffffff8006007812 */ /* 0x000fe200078ec0ff */
[----:B------:R-:W0:Y:S08]  /*09c0*/  S2UR UR5, SR_CgaCtaId ;  /* 0x00000000000579c3 */ /* 0x000e300000008800 */
[----:B------:R-:W-:Y:S06]  /*09d0*/  BAR.ARV 0x8, 0x180 ;  /* 0x0206000000007b1d */ /* 0x000fec0000002000 */
[----:B------:R-:W-:Y:S01]  /*09e0*/  ISETP.NE.AND P0, PT, R0, 0x80, PT ;  /* 0x000000800000780c */ /* 0x000fe20003f05270 */
[----:B------:R-:W-:-:S12]  /*09f0*/  UMOV UR4, 0x400 ;  /* 0x0000040000047882 */ /* 0x000fd80000000000 */
[----:B------:R-:W-:Y:S06]  /*0a00*/  @!P0 BAR.ARV 0x9, 0x100 ;  /* 0x0244000000008b1d */ /* 0x000fec0000002000 */
[----:B0-----:R-:W-:Y:S02]  /*0a10*/  ULEA UR4, UR5, UR4, 0x18 ;  /* 0x0000000405047291 */ /* 0x001fe4000f8ec03f */
[----:B------:R-:W-:Y:S07]  /*0a20*/  BAR.SYNC.DEFER_BLOCKING 0x5, 0x180 ;  /* 0x0146000000007b1d */ /* 0x000fee0000010000 */
[----:B------:R-:W0:Y:S01]  /*0a30*/  LDS.128 R12, [UR4+0x288d0] ;  /* 0x0288d004ff0c7984 */ /* 0x000e220008000c00 */
[----:B------:R-:W-:Y:S01]  /*0a40*/  ULDC UR4, c[0x0][0xc3c] ;  /* 0x00030f0000047ab9 */ /* 0x000fe20000000800 */
[----:B------:R-:W-:Y:S06]  /*0a50*/  BAR.ARV 0x4, 0x180 ;  /* 0x0106000000007b1d */ /* 0x000fec0000002000 */
[----:B0-----:R-:W-:-:S13]  /*0a60*/  ISETP.GE.AND P0, PT, R15, UR4, PT ;  /* 0x000000040f007c0c */ /* 0x001fda000bf06270 */
[----:B------:R-:W-:Y:S05]  /*0a70*/  @P0 EXIT ;  /* 0x000000000000094d */ /* 0x000fea0003800000 */
[----:B------:R-:W-:Y:S01]  /*0a80*/  VIADD R221, R6, 0xffffff80 ;  /* 0xffffff8006dd7836 */ /* 0x000fe20000000000 */
[----:B------:R-:W-:Y:S01]  /*0a90*/  R2UR UR5, R13 ;  /* 0x000000000d0572ca */ /* 0x000fe200000e0000 */
[----:B------:R-:W-:Y:S01]  /*0aa0*/  ULOP3.LUT UR49, UR36, 0x1, URZ, 0xfc, !UPT ;  /* 0x0000000124317892 */ /* 0x000fe2000f8efc3f */
[----:B------:R-:W-:Y:S01]  /*0ab0*/  R2UR UR7, R14 ;  /* 0x000000000e0772ca */ /* 0x000fe200000e0000 */
[----:B------:R-:W-:Y:S01]  /*0ac0*/  UMOV UR48, URZ ;  /* 0x0000003f00307c82 */ /* 0x000fe20008000000 */
[----:B------:R-:W-:Y:S01]  /*0ad0*/  SHF.R.S32.HI R0, RZ, 0x1f, R221 ;  /* 0x0000001fff007819 */ /* 0x000fe200000114dd */
[----:B------:R-:W-:Y:S01]  /*0ae0*/  UMOV UR50, URZ ;  /* 0x0000003f00327c82 */ /* 0x000fe20008000000 */
[----:B------:R-:W-:Y:S01]  /*0af0*/  R2UR UR6, R15 ;  /* 0x000000000f0672ca */ /* 0x000fe200000e0000 */
[----:B------:R-:W-:Y:S01]  /*0b00*/  UMOV UR47, URZ ;  /* 0x0000003f002f7c82 */ /* 0x000fe20008000000 */
[CC--:B------:R-:W-:Y:S02]  /*0b10*/  LEA.HI R3, R0.reuse, R221.reuse, RZ, 0x7 ;  /* 0x000000dd00037211 */ /* 0x0c0fe400078f38ff */
[----:B------:R-:W-:-:S02]  /*0b20*/  LEA.HI R4, R0, R221, RZ, 0x5 ;  /* 0x000000dd00047211 */ /* 0x000fc400078f28ff */
[----:B------:R-:W-:Y:S02]  /*0b30*/  LOP3.LUT R2, R3, 0xffffff80, RZ, 0xc0, !PT ;  /* 0xffffff8003027812 */ /* 0x000fe400078ec0ff */
[----:B------:R-:W-:Y:S01]  /*0b40*/  SHF.R.S32.HI R216, RZ, 0x7, R3 ;  /* 0x00000007ffd87819 */ /* 0x000fe20000011403 */
[----:B------:R-:W-:Y:S02]  /*0b50*/  IMAD.SHL.U32 R6, R4, 0x20, RZ ;  /* 0x0000002004067824 */ /* 0x000fe400078e00ff */
[----:B------:R-:W-:Y:S01]  /*0b60*/  IMAD.IADD R199, R221, 0x1, -R2 ;  /* 0x00000001ddc77824 */ /* 0x000fe200078e0a02 */
[----:B------:R-:W-:Y:S02]  /*0b70*/  LEA.HI R2, R0, R221, RZ, 0x4 ;  /* 0x000000dd00027211 */ /* 0x000fe400078f20ff */
[----:B------:R-:W-:Y:S02]  /*0b80*/  LOP3.LUT R7, R6, 0xfffffc00, RZ, 0xc0, !PT ;  /* 0xfffffc0006077812 */ /* 0x000fe400078ec0ff */
[----:B------:R-:W-:-:S02]  /*0b90*/  LOP3.LUT R4, R2, 0x3fffff0, RZ, 0xc0, !PT ;  /* 0x03fffff002047812 */ /* 0x000fc400078ec0ff */
[----:B------:R-:W-:Y:S02]  /*0ba0*/  SHF.R.S32.HI R5, RZ, 0x4, R2 ;  /* 0x00000004ff057819 */ /* 0x000fe40000011402 */
[----:B------:R-:W-:Y:S01]  /*0bb0*/  SHF.R.S32.HI R8, RZ, 0x1f, R199 ;  /* 0x0000001fff087819 */ /* 0x000fe200000114c7 */
[----:B------:R-:W-:Y:S01]  /*0bc0*/  IMAD.IADD R4, R221, 0x1, -R4 ;  /* 0x00000001dd047824 */ /* 0x000fe200078e0a04 */
[----:B------:R-:W-:Y:S02]  /*0bd0*/  LEA.HI R2, R2, R5, RZ, 0x1 ;  /* 0x0000000502027211 */ /* 0x000fe400078f08ff */
[----:B------:R-:W-:Y:S01]  /*0be0*/  LEA.HI R9, R8, R199, RZ, 0x2 ;  /* 0x000000c708097211 */ /* 0x000fe200078f10ff */
[----:B------:R-:W-:Y:S01]  /*0bf0*/  IMAD R7, R4, 0x40, R7 ;  /* 0x0000004004077824 */ /* 0x000fe200078e0207 */
[----:B------:R-:W-:Y:S02]  /*0c00*/  LEA.HI R4, R0, R221, RZ, 0x2 ;  /* 0x000000dd00047211 */ /* 0x000fe400078f10ff */
[----:B------:R-:W-:-:S02]  /*0c10*/  LOP3.LUT R2, R2, 0x1ffffffe, RZ, 0xc0, !PT ;  /* 0x1ffffffe02027812 */ /* 0x000fc400078ec0ff */
[----:B------:R-:W-:Y:S02]  /*0c20*/  LOP3.LUT R4, R4, 0xfffffffc, RZ, 0xc0, !PT ;  /* 0xfffffffc04047812 */ /* 0x000fe400078ec0ff */
[--C-:B------:R-:W-:Y:S01]  /*0c30*/  SHF.R.S32.HI R6, RZ, 0x2, R9.reuse ;  /* 0x00000002ff067819 */ /* 0x100fe20000011409 */
[----:B------:R-:W-:Y:S01]  /*0c40*/  IMAD.IADD R2, R5, 0x1, -R2 ;  /* 0x0000000105027824 */ /* 0x000fe200078e0a02 */
[----:B------:R-:W-:Y:S01]  /*0c50*/  SHF.R.S32.HI R11, RZ, 0x1f, R9 ;  /* 0x0000001fff0b7819 */ /* 0x000fe20000011409 */
[----:B------:R-:W-:Y:S01]  /*0c60*/  IMAD.IADD R4, R221, 0x1, -R4 ;  /* 0x00000001dd047824 */ /* 0x000fe200078e0a04 */
[----:B------:R-:W-:Y:S01]  /*0c70*/  LEA.HI R0, R0, R221, RZ, 0x3 ;  /* 0x000000dd00007211 */ /* 0x000fe200078f18ff */
[----:B------:R-:W-:Y:S01]  /*0c80*/  IMAD R218, R2, 0x8, R7 ;  /* 0x0000000802da7824 */ /* 0x000fe200078e0207 */
[----:B------:R-:W-:Y:S02]  /*0c90*/  LEA.HI R11, R11, R6, RZ, 0x3 ;  /* 0x000000060b0b7211 */ /* 0x000fe400078f18ff */
[----:B------:R-:W-:-:S02]  /*0ca0*/  LEA.HI R2, R4, R4, RZ, 0x1 ;  /* 0x0000000404027211 */ /* 0x000fc400078f08ff */
[----:B------:R-:W-:Y:S02]  /*0cb0*/  LOP3.LUT R22, R0, 0xfffffff8, RZ, 0xc0, !PT ;  /* 0xfffffff800167812 */ /* 0x000fe400078ec0ff */
[----:B------:R-:W-:Y:S02]  /*0cc0*/  LOP3.LUT R5, R2, 0x1ffffffe, RZ, 0xc0, !PT ;  /* 0x1ffffffe02057812 */ /* 0x000fe400078ec0ff */
[----:B------:R-:W-:Y:S01]  /*0cd0*/  LOP3.LUT R2, R9, 0x7ffffffc, RZ, 0xc0, !PT ;  /* 0x7ffffffc09027812 */ /* 0x000fe200078ec0ff */
[----:B------:R-:W-:Y:S01]  /*0ce0*/  IMAD.IADD R22, R221, 0x1, -R22 ;  /* 0x00000001dd167824 */ /* 0x000fe200078e0a16 */
[----:B------:R-:W-:Y:S01]  /*0cf0*/  LOP3.LUT R11, R11, 0xfffffff8, RZ, 0xc0, !PT ;  /* 0xfffffff80b0b7812 */ /* 0x000fe200078ec0ff */
[----:B------:R-:W-:Y:S01]  /*0d00*/  IMAD.IADD R4, R4, 0x1, -R5 ;  /* 0x0000000104047824 */ /* 0x000fe200078e0a05 */
[----:B------:R-:W-:Y:S01]  /*0d10*/  LEA.HI R8, R8, R199, RZ, 0x5 ;  /* 0x000000c708087211 */ /* 0x000fe200078f28ff */
[----:B------:R-:W-:Y:S01]  /*0d20*/  IMAD.IADD R2, R199, 0x1, -R2 ;  /* 0x00000001c7027824 */ /* 0x000fe200078e0a02 */
[----:B------:R-:W-:Y:S01]  /*0d30*/  LEA.HI R3, R3, R216, RZ, 0x1 ;  /* 0x000000d803037211 */ /* 0x000fe200078f08ff */
[----:B------:R-:W-:Y:S01]  /*0d40*/  IMAD.IADD R11, R6, 0x1, -R11 ;  /* 0x00000001060b7824 */ /* 0x000fe200078e0a0b */
[----:B------:R-:W-:Y:S01]  /*0d50*/  SHF.R.S32.HI R8, RZ, 0x5, R8 ;  /* 0x00000005ff087819 */ /* 0x000fe20000011408 */
[----:B------:R-:W-:Y:S01]  /*0d60*/  IMAD.SHL.U32 R18, R22, 0x8, RZ ;  /* 0x0000000816127824 */ /* 0x000fe200078e00ff */
[----:B------:R-:W-:Y:S01]  /*0d70*/  LOP3.LUT R3, R3, 0x3fffffe, RZ, 0xc0, !PT ;  /* 0x03fffffe03037812 */ /* 0x000fe200078ec0ff */
[----:B------:R-:W-:Y:S01]  /*0d80*/  IMAD.SHL.U32 R16, R2, 0x2, RZ ;  /* 0x0000000202107824 */ /* 0x000fe200078e00ff */
[----:B------:R-:W-:Y:S01]  /*0d90*/  SHF.R.S32.HI R198, RZ, 0x3, R0 ;  /* 0x00000003ffc67819 */ /* 0x000fe20000011400 */
[----:B------:R-:W-:Y:S01]  /*0da0*/  IMAD R8, R8, 0x10, R11 ;  /* 0x0000001008087824 */ /* 0x000fe200078e020b */
[----:B------:R-:W-:Y:S01]  /*0db0*/  SHF.R.S32.HI R220, RZ, 0x1f, R18 ;  /* 0x0000001fffdc7819 */ /* 0x000fe20000011412 */
[----:B------:R-:W-:Y:S01]  /*0dc0*/  IMAD.IADD R3, R216, 0x1, -R3 ;  /* 0x00000001d8037824 */ /* 0x000fe200078e0a03 */
[----:B------:R-:W-:Y:S01]  /*0dd0*/  SHF.R.S32.HI R215, RZ, 0x1f, R16 ;  /* 0x0000001fffd77819 */ /* 0x000fe20000011410 */
[----:B------:R-:W-:-:S02]  /*0de0*/  VIADD R19, R18, 0x40 ;  /* 0x0000004012137836 */ /* 0x000fc40000000000 */
        /* <DEDUP_REMOVED lines=31> */
[----:B------:R-:W-:Y:S01]  /*0fe0*/  SHF.R.S32.HI R200, RZ, 0x1f, R23 ;  /* 0x0000001fffc87819 */ /* 0x000fe20000011417 */
[----:B------:R-:W-:-:S07]  /*0ff0*/  IMAD R17, R4, 0x8, R217 ;  /* 0x0000000804117824 */ /* 0x000fce00078e02d9 */
.L_x_7519:
[----:B------:R-:W-:Y:S02]  /*1000*/  ULDC.64 UR8, c[0x0][0xa28] ;  /* 0x00028a0000087ab9 */ /* 0x000fe40000000a00 */
        /* <DEDUP_REMOVED lines=10> */
[----:B0-2---:R-:W-:Y:S02]  /*10b0*/  IMAD.U32 R2, RZ, RZ, UR8 ;  /* 0x00000008ff027e24 */ /* 0x005fe4000f8e00ff */
[----:B------:R-:W-:Y:S01]  /*10c0*/  IMAD.U32 R3, RZ, RZ, UR9 ;  /* 0x00000009ff037e24 */ /* 0x000fe2000f8e00ff */
[----:B------:R-:W-:Y:S02]  /*10d0*/  @UP1 UIMAD.WIDE UR8, UR6, 0x4, UR10 ;  /* 0x00000004060818a5 */ /* 0x000fe4000f8e020a */
[----:B------:R-:W-:Y:S02]  /*10e0*/  ULOP3.LUT UR4, UR7, 0xff000000, URZ, 0xc0, !UPT ;  /* 0xff00000007047892 */ /* 0x000fe4000f8ec03f */
[----:B------:R-:W2:Y:S01]  /*10f0*/  @P0 LDG.E R2, desc[UR52][R2.64] ;  /* 0x0000003402020981 */ /* 0x000ea2000c1e1900 */
[----:B------:R-:W-:Y:S01]  /*1100*/  ULDC.64 UR10, c[0x0][0xa20] ;  /* 0x00028800000a7ab9 */ /* 0x000fe20000000a00 */
[----:B----4-:R-:W-:-:S02]  /*1110*/  IMAD.U32 R4, RZ, RZ, UR8 ;  /* 0x00000008ff047e24 */ /* 0x010fc4000f8e00ff */
[----:B------:R-:W-:Y:S01]  /*1120*/  IMAD.U32 R5, RZ, RZ, UR9 ;  /* 0x00000009ff057e24 */ /* 0x000fe2000f8e00ff */
[----:B------:R-:W-:-:S04]  /*1130*/  ULDC.64 UR8, c[0x0][0x418] ;  /* 0x0001060000087ab9 */ /* 0x000fc80000000a00 */
[----:B---3--:R-:W3:Y:S01]  /*1140*/  @P2 LDG.E R4, desc[UR52][R4.64] ;  /* 0x0000003404042981 */ /* 0x008ee2000c1e1900 */
[----:B------:R-:W-:Y:S01]  /*1150*/  UISETP.NE.U32.AND UP0, UPT, UR8, URZ, UPT ;  /* 0x0000003f0800728c */ /* 0x000fe2000bf05070 */
[----:B------:R-:W-:Y:S01]  /*1160*/  ISETP.NE.U32.AND P1, PT, RZ, UR10, PT ;  /* 0x0000000aff007c0c */ /* 0x000fe2000bf25070 */
[----:B------:R-:W-:Y:S02]  /*1170*/  ULOP3.LUT UR45, UR7, 0xff0000, URZ, 0xc0, !UPT ;  /* 0x00ff0000072d7892 */ /* 0x000fe4000f8ec03f */
[----:B------:R-:W-:Y:S01]  /*1180*/  UISETP.NE.AND.EX UP0, UPT, UR9, URZ, UPT, UP0 ;  /* 0x0000003f0900728c */ /* 0x000fe2000bf05300 */
[----:B------:R-:W-:Y:S01]  /*1190*/  ISETP.NE.AND.EX P1, PT, RZ, UR11, PT, P1 ;  /* 0x0000000bff007c0c */ /* 0x000fe2000bf25310 */
[----:B------:R-:W-:Y:S01]  /*11a0*/  ULDC UR8, c[0x0][0x424] ;  /* 0x0001090000087ab9 */ /* 0x000fe20000000800 */
[----:B------:R-:W-:Y:S02]  /*11b0*/  USHF.R.U32.HI UR4, URZ, 0x8, UR4 ;  /* 0x000000083f047899 */ /* 0x000fe40008011604 */
[----:B------:R-:W-:Y:S01]  /*11c0*/  USEL UR8, UR8, 0x1, UP0 ;  /* 0x0000000108087887 */ /* 0x000fe20008000000 */
[----:B------:R-:W-:Y:S01]  /*11d0*/  ULDC UR9, c[0x0][0x2f0] ;  /* 0x0000bc0000097ab9 */ /* 0x000fe20000000800 */
[----:B------:R-:W-:Y:S01]  /*11e0*/  UMOV UR38, URZ ;  /* 0x0000003f00267c82 */ /* 0x000fe20008000000 */
[----:B------:R-:W-:Y:S01]  /*11f0*/  ULEA.HI UR45, UR45, UR4, URZ, 0x10 ;  /* 0x000000042d2d7291 */ /* 0x000fe2000f8f803f */
[----:B------:R-:W-:Y:S01]  /*1200*/  ULDC UR46, c[0x0][0x288] ;  /* 0x0000a200002e7ab9 */ /* 0x000fe20000000800 */
[----:B------:R-:W-:-:S02]  /*1210*/  UIMAD UR4, UR8, UR9, URZ ;  /* 0x00000009080472a4 */ /* 0x000fc4000f8e023f */
[----:B------:R-:W-:Y:S01]  /*1220*/  ULOP3.LUT UR42, UR7, 0xffff, URZ, 0xc0, !UPT ;  /* 0x0000ffff072a7892 */ /* 0x000fe2000f8ec03f */
[----:B--2---:R-:W-:Y:S02]  /*1230*/  @P0 R2UR UR38, R2 ;  /* 0x00000000022602ca */ /* 0x004fe400000e0000 */
[----:B---3--:R-:W-:Y:S01]  /*1240*/  @P2 R2UR UR46, R4 ;  /* 0x00000000042e22ca */ /* 0x008fe200000e0000 */
[----:B-1---5:R-:W-:-:S14]  /*1250*/  @P2 BRA `(.L_x_7416) ;  /* 0x0000000000342947 */ /* 0x022fdc0003800000 */
[----:B------:R-:W-:Y:S02]  /*1260*/  ULDC.64 UR8, c[0x0][0xa00] ;  /* 0x0002800000087ab9 */ /* 0x000fe40000000a00 */
[----:B------:R-:W-:-:S04]  /*1270*/  ISETP.NE.U32.AND P0, PT, RZ, UR8, PT ;  /* 0x00000008ff007c0c */ /* 0x000fc8000bf05070 */
[----:B------:R-:W-:-:S13]  /*1280*/  ISETP.NE.AND.EX P0, PT, RZ, UR9, PT, P0 ;  /* 0x00000009ff007c0c */ /* 0x000fda000bf05300 */
[----:B------:R-:W-:Y:S05]  /*1290*/  @!P0 BRA `(.L_x_7416) ;  /* 0x0000000000248947 */ /* 0x000fea0003800000 */
[----:B------:R-:W-:Y:S02]  /*12a0*/  ULDC.64 UR8, c[0x0][0xa00] ;  /* 0x0002800000087ab9 */ /* 0x000fe40000000a00 */
        /* <DEDUP_REMOVED lines=8> */
.L_x_7416:
[----:B------:R-:W-:Y:S01]  /*1330*/  UMOV UR43, UR6 ;  /* 0x00000006002b7c82 */ /* 0x000fe20008000000 */
[----:B------:R-:W-:Y:S05]  /*1340*/  @!P1 BRA `(.L_x_7417) ;  /* 0x00000000001c9947 */ /* 0x000fea0003800000 */
[----:B------:R-:W-:Y:S02]  /*1350*/  ULDC.64 UR8, c[0x0][0xa20] ;  /* 0x0002880000087ab9 */ /* 0x000fe40000000a00 */
[----:B------:R-:W-:-:S06]  /*1360*/  UIMAD.WIDE UR6, UR6, 0x4, UR8 ;  /* 0x00000004060678a5 */ /* 0x000fcc000f8e0208 */
[----:B------:R-:W-:Y:S02]  /*1370*/  IMAD.U32 R2, RZ, RZ, UR6 ;  /* 0x00000006ff027e24 */ /* 0x000fe4000f8e00ff */
[----:B------:R-:W-:-:S05]  /*1380*/  IMAD.U32 R3, RZ, RZ, UR7 ;  /* 0x00000007ff037e24 */ /* 0x000fca000f8e00ff */
[----:B------:R-:W2:Y:S02]  /*1390*/  LDG.E R2, desc[UR52][R2.64] ;  /* 0x0000003402027981 */ /* 0x000ea4000c1e1900 */
[----:B--2---:R-:W-:Y:S01]  /*13a0*/  R2UR UR4, R2 ;  /* 0x00000000020472ca */ /* 0x004fe200000e0000 */
[----:B------:R-:W-:-:S14]  /*13b0*/  BRA `(.L_x_7418) ;  /* 0x0000000000347947 */ /* 0x000fdc0003800000 */
.L_x_7417:
        /* <DEDUP_REMOVED lines=13> */
.L_x_7418:
[----:B------:R-:W-:Y:S01]  /*1490*/  ULDC UR6, c[0x0][0x448] ;  /* 0x0001120000067ab9 */ /* 0x000fe20000000800 */
[----:B------:R-:W-:Y:S02]  /*14a0*/  USHF.L.U32 UR37, UR5, 0x7, URZ ;  /* 0x0000000705257899 */ /* 0x000fe4000800063f */
[----:B------:R-:W-:Y:S02]  /*14b0*/  UISETP.NE.AND UP0, UPT, UR6, 0x1, UPT ;  /* 0x000000010600788c */ /* 0x000fe4000bf05270 */
[----:B------:R-:W-:Y:S02]  /*14c0*/  UIADD3 UR38, -UR38, UR4, URZ ;  /* 0x0000000426267290 */ /* 0x000fe4000fffe13f */
[----:B------:R-:W-:Y:S01]  /*14d0*/  UIADD3 UR8, UR37, 0x7f, URZ ;  /* 0x0000007f25087890 */ /* 0x000fe2000fffe03f */
[----:B------:R-:W-:Y:S01]  /*14e0*/  ULDC.64 UR4, c[0x0][0x9e0] ;  /* 0x0002780000047ab9 */ /* 0x000fe20000000a00 */
[----:B------:R-:W-:Y:S02]  /*14f0*/  UIADD3 UR9, UR38, 0x1, -UR46 ;  /* 0x0000000126097890 */ /* 0x000fe4000fffe82e */
[----:B------:R-:W-:-:S03]  /*1500*/  UISETP.GE.AND UP1, UPT, UR5, 0x1, UPT ;  /* 0x000000010500788c */ /* 0x000fc6000bf26270 */
        /* <DEDUP_REMOVED lines=18> */
.L_x_7420:
[----:B------:R-:W-:-:S11]  /*1630*/  UISETP.NE.AND UP1, UPT, UR5, 0x1, UPT ;  /* 0x000000010500788c */ /* 0x000fd6000bf25270 */
[----:B------:R-:W-:Y:S02]  /*1640*/  @UP1 ULDC.64 UR10, c[0x0][0x9e8] ;  /* 0x00027a00000a1ab9 */ /* 0x000fe40000000a00 */
[----:B------:R-:W-:-:S04]  /*1650*/  UIMAD.WIDE.U32 UR6, UR8, UR10, URZ ;  /* 0x0000000a080672a5 */ /* 0x000fc8000f8e003f */
[----:B------:R-:W-:-:S12]  /*1660*/  @UP1 USHF.R.U32.HI UR8, URZ, UR11, UR7 ;  /* 0x0000000b3f081299 */ /* 0x000fd80008011607 */
.L_x_7421:
[----:B------:R-:W-:-:S04]  /*1670*/  UIMAD UR8, UR8, UR5, UR5 ;  /* 0x00000005080872a4 */ /* 0x000fc8000f8e0205 */
[----:B------:R-:W-:-:S04]  /*1680*/  UISETP.LT.AND UP1, UPT, UR4, UR8, UPT ;  /* 0x000000080400728c */ /* 0x000fc8000bf21270 */
[----:B------:R-:W-:-:S12]  /*1690*/  USEL UR4, UR4, UR8, UP1 ;  /* 0x0000000804047287 */ /* 0x000fd80008800000 */
.L_x_7419:
[----:B------:R-:W-:Y:S02]  /*16a0*/  UIADD3 UR8, UR38, 0x7f, URZ ;  /* 0x0000007f26087890 */ /* 0x000fe4000fffe03f */
[----:B------:R-:W-:Y:S02]  /*16b0*/  UIADD3 UR9, UR4, 0x7f, URZ ;  /* 0x0000007f04097890 */ /* 0x000fe4000fffe03f */
[----:B------:R-:W-:Y:S02]  /*16c0*/  USHF.R.S32.HI UR4, URZ, 0x1f, UR8 ;  /* 0x0000001f3f047899 */ /* 0x000fe40008011408 */
[----:B------:R-:W-:Y:S01]  /*16d0*/  USHF.R.S32.HI UR10, URZ, 0x1f, UR9 ;  /* 0x0000001f3f0a7899 */ /* 0x000fe20008011409 */
[----:B------:R-:W-:Y:S01]  /*16e0*/  @UP0 ULDC UR6, c[0x0][0x44c] ;  /* 0x0001130000060ab9 */ /* 0x000fe20000000800 */
[----:B------:R-:W-:Y:S02]  /*16f0*/  ULEA.HI UR4, UR4, UR8, URZ, 0x7 ;  /* 0x0000000804047291 */ /* 0x000fe4000f8f383f */
[----:B------:R-:W-:-:S02]  /*1700*/  ULEA.HI UR10, UR10, UR9, URZ, 0x7 ;  /* 0x000000090a0a7291 */ /* 0x000fc4000f8f383f */
[----:B------:R-:W-:Y:S01]  /*1710*/  UIMAD.WIDE.U32 UR6, UR37, UR6, URZ ;  /* 0x00000006250672a5 */ /* 0x000fe2000f8e003f */
[----:B------:R-:W-:Y:S01]  /*1720*/  @UP0 ULDC UR12, c[0x0][0x450] ;  /* 0x00011400000c0ab9 */ /* 0x000fe20000000800 */
[----:B------:R-:W-:Y:S01]  /*1730*/  UMOV UR11, UR37 ;  /* 0x00000025000b7c82 */ /* 0x000fe20008000000 */
[----:B------:R-:W-:Y:S02]  /*1740*/  USHF.R.S32.HI UR4, URZ, 0x7, UR4 ;  /* 0x000000073f047899 */ /* 0x000fe40008011404 */
[----:B------:R-:W-:Y:S02]  /*1750*/  USHF.R.S32.HI UR10, URZ, 0x7, UR10 ;  /* 0x000000073f0a7899 */ /* 0x000fe4000801140a */
[----:B------:R-:W-:Y:S02]  /*1760*/  UIADD3 UR55, UR38, -UR46, URZ ;  /* 0x8000002e26377290 */ /* 0x000fe4000fffe03f */
        /* <DEDUP_REMOVED lines=17> */
.L_x_7423:
[----:B------:R-:W-:-:S11]  /*1880*/  UISETP.NE.AND UP0, UPT, UR5, 0x1, UPT ;  /* 0x000000010500788c */ /* 0x000fd6000bf05270 */
[----:B------:R-:W-:Y:S02]  /*1890*/  @UP0 ULDC.64 UR10, c[0x0][0x9e8] ;  /* 0x00027a00000a0ab9 */ /* 0x000fe40000000a00 */
[----:B------:R-:W-:-:S04]  /*18a0*/  UIMAD.WIDE.U32 UR8, UR7, UR10, URZ ;  /* 0x0000000a070872a5 */ /* 0x000fc8000f8e003f */
[----:B------:R-:W-:-:S12]  /*18b0*/  @UP0 USHF.R.U32.HI UR7, URZ, UR11, UR9 ;  /* 0x0000000b3f070299 */ /* 0x000fd80008011609 */
.L_x_7424:
[----:B------:R-:W-:-:S04]  /*18c0*/  UIMAD UR5, UR7, UR5, URZ ;  /* 0x00000005070572a4 */ /* 0x000fc8000f8e023f */
[----:B------:R-:W-:-:S04]  /*18d0*/  UISETP.LT.AND UP0, UPT, UR4, UR5, UPT ;  /* 0x000000050400728c */ /* 0x000fc8000bf01270 */
[----:B------:R-:W-:-:S12]  /*18e0*/  USEL UR4, UR4, UR5, !UP0 ;  /* 0x0000000504047287 */ /* 0x000fd8000c000000 */
.L_x_7422:
[----:B------:R-:W-:Y:S02]  /*18f0*/  USHF.R.S32.HI UR5, URZ, 0x1f, UR4 ;  /* 0x0000001f3f057899 */ /* 0x000fe40008011404 */
[----:B------:R-:W-:Y:S02]  /*1900*/  ULOP3.LUT UR39, UR45, 0xff, URZ, 0xc0, !UPT ;  /* 0x000000ff2d277892 */ /* 0x000fe4000f8ec03f */
[----:B------:R-:W-:Y:S02]  /*1910*/  ULEA.HI UR5, UR5, UR4, URZ, 0x7 ;  /* 0x0000000405057291 */ /* 0x000fe4000f8f383f */
[----:B------:R-:W-:Y:S02]  /*1920*/  USHF.R.U32.HI UR45, URZ, 0x10, UR45 ;  /* 0x000000103f2d7899 */ /* 0x000fe4000801162d */
[----:B------:R-:W-:Y:S01]  /*1930*/  USHF.R.S32.HI UR5, URZ, 0x7, UR5 ;  /* 0x000000073f057899 */ /* 0x000fe20008011405 */
[----:B------:R-:W-:-:S03]  /*1940*/  UMOV UR4, URZ ;  /* 0x0000003f00047c82 */ /* 0x000fc60008000000 */
[----:B------:R-:W-:-:S04]  /*1950*/  UISETP.LT.AND UP0, UPT, URZ, UR5, UPT ;  /* 0x000000053f00728c */ /* 0x000fc8000bf01270 */
[----:B------:R-:W-:-:S04]  /*1960*/  USEL UR40, URZ, UR5, !UP0 ;  /* 0x000000053f287287 */ /* 0x000fc8000c000000 */
[----:B------:R-:W-:-:S06]  /*1970*/  UISETP.GT.AND UP0, UPT, UR6, UR40, UPT ;  /* 0x000000280600728c */ /* 0x000fcc000bf04270 */
[----:B------:R-:W-:-:S13]  /*1980*/  PLOP3.LUT P0, PT, PT, PT, UP0, 0x80, 0x0 ;  /* 0x000000000000781c */ /* 0x000fda0003f0f008 */
[----:B------:R-:W-:Y:S05]  /*1990*/  @!P0 BRA `(.L_x_7425) ;  /* 0x0000000000948947 */ /* 0x000fea0003800000 */
[----:B------:R-:W-:Y:S01]  /*19a0*/  UISETP.NE.AND UP0, UPT, UR45, URZ, UPT ;  /* 0x0000003f2d00728c */ /* 0x000fe2000bf05270 */
[----:B------:R-:W-:-:S03]  /*19b0*/  ULDC UR4, c[0x0][0x9f0] ;  /* 0x00027c0000047ab9 */ /* 0x000fc60000000800 */
        /* <DEDUP_REMOVED lines=35> */
.L_x_7425:
[----:B------:R-:W-:Y:S01]  /*1bf0*/  UIMAD UR40, UR39, UR4, UR40 ;  /* 0x00000004272872a4 */ /* 0x000fe2000f8e0228 */
[----:B------:R-:W-:Y:S01]  /*1c00*/  IMAD.U32 R90, RZ, RZ, UR6 ;  /* 0x00000006ff5a7e24 */ /* 0x000fe2000f8e00ff */
[----:B------:R-:W-:Y:S01]  /*1c10*/  PLOP3.LUT P0, PT, PT, PT, PT, 0x80, 0x0 ;  /* 0x000000000000781c */ /* 0x000fe20003f0f070 */
[----:B------:R-:W-:Y:S01]  /*1c20*/  IMAD.U32 R3, RZ, RZ, UR4 ;  /* 0x00000004ff037e24 */ /* 0x000fe2000f8e00ff */
[----:B------:R-:W-:Y:S01]  /*1c30*/  CS2R R150, SRZ ;  /* 0x0000000000967805 */ /* 0x000fe2000001ff00 */
[----:B------:R-:W-:Y:S01]  /*1c40*/  IMAD.MOV.U32 R0, RZ, RZ, RZ ;  /* 0x000000ffff007224 */ /* 0x000fe200078e00ff */
[----:B------:R-:W-:Y:S01]  /*1c50*/  CS2R R148, SRZ ;  /* 0x0000000000947805 */ /* 0x000fe2000001ff00 */
[----:B------:R-:W-:Y:S01]  /*1c60*/  IMAD.MOV.U32 R20, RZ, RZ, RZ ;  /* 0x000000ffff147224 */ /* 0x000fe200078e00ff */
[----:B------:R-:W-:Y:S02]  /*1c70*/  VIADDMNMX R90, R3, UR40, R90, PT ;  /* 0x00000028035a7c46 */ /* 0x000fe4000b80015a */
[----:B------:R-:W-:-:S02]  /*1c80*/  CS2R R146, SRZ ;  /* 0x0000000000927805 */ /* 0x000fc4000001ff00 */
[----:B------:R-:W-:Y:S02]  /*1c90*/  CS2R R144, SRZ ;  /* 0x0000000000907805 */ /* 0x000fe4000001ff00 */
[----:B------:R-:W-:Y:S02]  /*1ca0*/  CS2R R142, SRZ ;  /* 0x00000000008e7805 */ /* 0x000fe4000001ff00 */
[----:B------:R-:W-:Y:S02]  /*1cb0*/  ISETP.GT.AND P1, PT, R90, UR40, PT ;  /* 0x000000285a007c0c */ /* 0x000fe4000bf24270 */
        /* <DEDUP_REMOVED lines=28> */
[----:B------:R-:W0:Y:S01]  /*1e80*/  SHFL.IDX PT, R0, R216, RZ, 0x1f ;  /* 0x00001fffd8007589 */ /* 0x000e2200000e0000 */
[----:B------:R-:W1:Y:S01]  /*1e90*/  S2UR UR5, SR_CgaCtaId ;  /* 0x00000000000579c3 */ /* 0x000e620000008800 */
[----:B------:R-:W-:Y:S01]  /*1ea0*/  UMOV UR41, 0x400 ;  /* 0x0000040000297882 */ /* 0x000fe20000000000 */
[----:B0-----:R-:W-:Y:S01]  /*1eb0*/  R2UR UR44, R0 ;  /* 0x00000000002c72ca */ /* 0x001fe200000e0000 */
[----:B-1----:R-:W-:-:S04]  /*1ec0*/  ULEA UR41, UR5, UR41, 0x18 ;  /* 0x0000002905297291 */ /* 0x002fc8000f8ec03f */
[----:B------:R-:W-:-:S04]  /*1ed0*/  UIADD3 UR5, UR41, 0x10400, URZ ;  /* 0x0001040029057890 */ /* 0x000fc8000fffe03f */
[----:B------:R-:W-:-:S04]  /*1ee0*/  ULOP3.LUT UP0, URZ, UR5, 0x3ff, URZ, 0xc0, !UPT ;  /* 0x000003ff053f7892 */ /* 0x000fc8000f80c03f */
[----:B------:R-:W-:Y:S02]  /*1ef0*/  ULEA.HI UR4, UR44, UR44, URZ, 0x1 ;  /* 0x0000002c2c047291 */ /* 0x000fe4000f8f083f */
[----:B------:R-:W-:Y:S02]  /*1f00*/  PLOP3.LUT P0, PT, PT, PT, UP0, 0x80, 0x0 ;  /* 0x000000000000781c */ /* 0x000fe40003f0f008 */
        /* <DEDUP_REMOVED lines=22> */
.L_x_7427:
[----:B------:R-:W-:Y:S01]  /*2070*/  ULEA.HI UR4, UR48, UR48, URZ, 0x1 ;  /* 0x0000003030047291 */ /* 0x000fe2000f8f083f */
[----:B------:R-:W-:-:S03]  /*2080*/  IMAD.U32 R2, RZ, RZ, UR49 ;  /* 0x00000031ff027e24 */ /* 0x000fc6000f8e00ff */
[----:B------:R-:W-:Y:S02]  /*2090*/  ULOP3.LUT UR4, UR4, 0xfffffffe, URZ, 0xc0, !UPT ;  /* 0xfffffffe04047892 */ /* 0x000fe4000f8ec03f */
[----:B------:R-:W-:Y:S02]  /*20a0*/  ISETP.NE.AND P0, PT, R2, 0x3, PT ;  /* 0x000000030200780c */ /* 0x000fe40003f05270 */
[----:B------:R-:W-:-:S06]  /*20b0*/  UIADD3 UR4, UR48, -UR4, URZ ;  /* 0x8000000430047290 */ /* 0x000fcc000fffe03f */
[----:B------:R-:W-:-:S05]  /*20c0*/  IMAD.U32 R0, RZ, RZ, UR4 ;  /* 0x00000004ff007e24 */ /* 0x000fca000f8e00ff */
[----:B------:R-:W-:-:S04]  /*20d0*/  SHF.L.U32 R0, R0, 0x1f, RZ ;  /* 0x0000001f00007819 */ /* 0x000fc800000006ff */
[----:B------:R-:W0:Y:S02]  /*20e0*/  SYNCS.PHASECHK.TRANS64.TRYWAIT P1, [UR41+0x28800], R0 ;  /* 0x02880000ff0075a7 */ /* 0x000e240008020169 */
[----:B0-----:R-:W-:Y:S05]  /*20f0*/  @!P1 BRA `(.L_x_7428) ;  /* 0x0000018000189947 */ /* 0x001fea0003800000 */
.L_x_7651:
[----:B------:R-:W-:Y:S05]  /*2100*/  @!P0 BRA `(.L_x_7429) ;  /* 0x0000000000048947 */ /* 0x000fea0003800000 */
[----:B------:R-:W-:Y:S01]  /*2110*/  BPT.TRAP 0x1 ;  /* 0x000000040000795c */ /* 0x000fe20000300000 */
.L_x_7429:
[----:B------:R-:W-:Y:S02]  /*2120*/  IMAD.U32 R15, RZ, RZ, UR47 ;  /* 0x0000002fff0f7e24 */ /* 0x000fe4000f8e00ff */
[----:B0-----:R-:W-:-:S03]  /*2130*/  IMAD.U32 R0, RZ, RZ, UR50 ;  /* 0x00000032ff007e24 */ /* 0x001fc6000f8e00ff */
[----:B------:R-:W-:Y:S02]  /*2140*/  LEA R15, R15, UR41, 0x3 ;  /* 0x000000290f0f7c11 */ /* 0x000fe4000f8e18ff */
[----:B------:R-:W-:-:S04]  /*2150*/  SHF.L.U32 R0, R0, 0x1f, RZ ;  /* 0x0000001f00007819 */ /* 0x000fc800000006ff */
[----:B------:R0:W1:Y:S01]  /*2160*/  SYNCS.PHASECHK.TRANS64.TRYWAIT P2, [R15+URZ+0x28830], R0 ;  /* 0x028830000f0075a7 */ /* 0x000062000804017f */
[----:B------:R-:W-:Y:S05]  /*2170*/  @!P0 BRA `(.L_x_7430) ;  /* 0x0000000000048947 */ /* 0x000fea0003800000 */
[----:B------:R-:W-:Y:S01]  /*2180*/  BPT.TRAP 0x1 ;  /* 0x000000040000795c */ /* 0x000fe20000300000 */
.L_x_7430:
[----:B------:R-:W2:Y:S02]  /*2190*/  S2R R2, SR_TID.X ;  /* 0x0000000000027919 */ /* 0x000ea40000002100 */
[----:B--2---:R-:W-:-:S04]  /*21a0*/  LOP3.LUT R2, R2, 0x7f, RZ, 0xc0, !PT ;  /* 0x0000007f02027812 */ /* 0x004fc800078ec0ff */
[----:B------:R-:W-:Y:S01]  /*21b0*/  ISETP.NE.AND P1, PT, R2, RZ, PT ;  /* 0x000000ff0200720c */ /* 0x000fe20003f25270 */
[----:B-1----:R-:W-:-:S12]  /*21c0*/  @P2 BRA `(.L_x_7431) ;  /* 0x0000000000082947 */ /* 0x002fd80003800000 */
[----:B------:R-:W1:Y:S02]  /*21d0*/  SYNCS.PHASECHK.TRANS64.TRYWAIT P2, [R15+URZ+0x28830], R0 ;  /* 0x028830000f0075a7 */ /* 0x000e64000804017f */
[----:B-1----:R-:W-:Y:S05]  /*21e0*/  @!P2 BRA `(.L_x_7432) ;  /* 0x0000017c00f4a947 */ /* 0x002fea0003800000 */
.L_x_7431:
[----:B------:R-:W-:Y:S05]  /*21f0*/  WARPSYNC.ALL ;  /* 0x0000000000007948 */ /* 0x000fea0003800000 */
[----:B------:R-:W-:Y:S01]  /*2200*/  UIADD3 UR4, UR41, 0x18400, URZ ;  /* 0x0001840029047890 */ /* 0x000fe2000fffe03f */
[----:B------:R-:W-:Y:S01]  /*2210*/  WARPGROUP.ARRIVE ;  /* 0x00000000000079c5 */ /* 0x000fe20000000000 */
[----:B------:R-:W-:Y:S01]  /*2220*/  ULOP3.LUT UR32, UR54, 0x10000, URZ, 0xfc, !UPT ;  /* 0x0001000036207892 */ /* 0x000fe2000f8efc3f */
[----:B------:R-:W-:Y:S01]  /*2230*/  VIADD R20, R17, UR37 ;  /* 0x0000002511147c36 */ /* 0x000fe20008000000 */
[----:B------:R-:W-:Y:S01]  /*2240*/  USHF.R.U32.HI UR4, URZ, 0x4, UR4 ;  /* 0x000000043f047899 */ /* 0x000fe20008011604 */
[----:B01----:R-:W-:Y:S01]  /*2250*/  @!P1 VIADD R15, R15, 0x28840 ;  /* 0x000288400f0f9836 */ /* 0x003fe20000000000 */
[----:B------:R-:W-:Y:S01]  /*2260*/  UMOV UR33, 0x40000040 ;  /* 0x4000004000217882 */ /* 0x000fe20000000000 */
[----:B------:R-:W-:Y:S01]  /*2270*/  UMOV UR35, 0x40000040 ;  /* 0x4000004000237882 */ /* 0x000fe20000000000 */
[----:B------:R-:W-:Y:S01]  /*2280*/  ULOP3.LUT UR4, UR4, 0x3fff, URZ, 0xc0, !UPT ;  /* 0x00003fff04047892 */ /* 0x000fe2000f8ec03f */
[----:B------:R-:W-:Y:S01]  /*2290*/  UMOV UR5, 0x40000040 ;  /* 0x4000004000057882 */ /* 0x000fe20000000000 */
[----:B------:R-:W-:-:S02]  /*22a0*/  UMOV UR7, 0x40000040 ;  /* 0x4000004000077882 */ /* 0x000fc40000000000 */
[----:B------:R-:W-:Y:S01]  /*22b0*/  ULOP3.LUT UR51, UR4, 0x10000, URZ, 0xfc, !UPT ;  /* 0x0001000004337892 */ /* 0x000fe2000f8efc3f */
[----:B------:R-:W-:Y:S01]  /*22c0*/  @!P1 PRMT R15, RZ, 0x654, R15 ;  /* 0x00000654ff0f9816 */ /* 0x000fe2000000000f */
[----:B------:R-:W-:Y:S02]  /*22d0*/  UIADD3 UR4, UR32, 0x2, URZ ;  /* 0x0000000220047890 */ /* 0x000fe4000fffe03f */
[----:B------:R-:W-:Y:S02]  /*22e0*/  ULEA UR34, UR47, UR51, 0xb ;  /* 0x000000332f227291 */ /* 0x000fe4000f8e583f */
[----:B------:R-:W-:Y:S02]  /*22f0*/  UIADD3 UR8, UR32, 0x4, URZ ;  /* 0x0000000420087890 */ /* 0x000fe4000fffe03f */
[----:B------:R-:W-:Y:S02]  /*2300*/  UIADD3 UR6, UR34, 0x2, URZ ;  /* 0x0000000222067890 */ /* 0x000fe4000fffe03f */
[----:B------:R-:W-:Y:S01]  /*2310*/  UIADD3 UR10, UR34, 0x4, URZ ;  /* 0x00000004220a7890 */ /* 0x000fe2000fffe03f */
[----:B------:R-:W-:-:S02]  /*2320*/  UMOV UR9, 0x40000040 ;  /* 0x4000004000097882 */ /* 0x000fc40000000000 */
[----:B------:R-:W-:Y:S01]  /*2330*/  HGMMA.64x128x16.F32.BF16 R24, gdesc[UR32], RZ, !UPT, gsb0 ;  /* 0x01e00000201879f0 */ /* 0x000fe2000c0018ff */
        /* <DEDUP_REMOVED lines=21> */
[----:B------:R-:W-:-:S02]  /*2490*/  ULDC UR54, c[0x0][0x9dc] ;  /* 0x0002770000367ab9 */ /* 0x000fc40000000800 */
[----:B------:R-:W-:Y:S01]  /*24a0*/  ULOP3.LUT UR54, URZ, UR54, URZ, 0x33, !UPT ;  /* 0x000000363f367292 */ /* 0x000fe2000f8e333f */
[----:B------:R-:W-:Y:S02]  /*24b0*/  WARPGROUP.DEPBAR.LE gsb0, 0x0 ;  /* 0x00008000000079c5 */ /* 0x000fe40000010000 */
[----:B------:R-:W-:-:S06]  /*24c0*/  WARPGROUP.ARRIVE ;  /* 0x00000000000079c5 */ /* 0x000fcc0000000000 */
[----:B------:R-:W-:Y:S01]  /*24d0*/  HGMMA.64x128x16.F32.BF16 R24, gdesc[UR4], R24, gsb0 ;  /* 0x01e00000041879f0 */ /* 0x000fe20008001818 */
        /* <DEDUP_REMOVED lines=27> */
[----:B------:R-:W-:-:S04]  /*2690*/  @P2 IMAD.HI.U32 R34, R20, UR7, RZ ;  /* 0x0000000714222c27 */ /* 0x000fc8000f8e00ff */
[----:B------:R-:W-:Y:S01]  /*26a0*/  FMUL.FTZ R31, R41, UR6 ;  /* 0x00000006291f7c20 */ /* 0x000fe20008410000 */
[----:B------:R-:W-:Y:S01]  /*26b0*/  FMUL.FTZ R41, R54, UR6 ;  /* 0x0000000636297c20 */ /* 0x000fe20008410000 */
[----:B------:R-:W-:Y:S01]  /*26c0*/  FMUL.FTZ R54, R74, UR6 ;  /* 0x000000064a367c20 */ /* 0x000fe20008410000 */
[----:B------:R-:W-:Y:S01]  /*26d0*/  @UP0 ULDC UR7, c[0x0][0x450] ;  /* 0x0001140000070ab9 */ /* 0x000fe20000000800 */
[----:B------:R-:W-:Y:S01]  /*26e0*/  FMUL.FTZ R57, R57, UR6 ;  /* 0x0000000639397c20 */ /* 0x000fe20008410000 */
[----:B------:R-:W-:Y:S02]  /*26f0*/  IMAD.MOV.U32 R74, RZ, RZ, R20 ;  /* 0x000000ffff4a7224 */ /* 0x000fe400078e0014 */
[----:B------:R-:W-:Y:S01]  /*2700*/  FMUL.FTZ R48, R48, UR6 ;  /* 0x0000000630307c20 */ /* 0x000fe20008410000 */
[----:B------:R-:W-:Y:S01]  /*2710*/  FMUL.FTZ R52, R52, UR6 ;  /* 0x0000000634347c20 */ /* 0x000fe20008410000 */
[----:B------:R-:W-:Y:S01]  /*2720*/  FMUL.FTZ R56, R56, UR6 ;  /* 0x0000000638387c20 */ /* 0x000fe20008410000 */
        /* <DEDUP_REMOVED lines=21> */
[----:B------:R0:W1:Y:S01]  /*2880*/  MUFU.TANH R39, R48 ;  /* 0x0000003000277308 */ /* 0x0000620000002400 */
[----:B------:R-:W-:Y:S01]  /*2890*/  FMUL.FTZ R38, R50, UR6 ;  /* 0x0000000632267c20 */ /* 0x000fe20008410000 */
[----:B------:R-:W-:Y:S01]  /*28a0*/  FMUL.FTZ R40, R51, UR6 ;  /* 0x0000000633287c20 */ /* 0x000fe20008410000 */
[----:B------:R-:W-:Y:S01]  /*28b0*/  FMUL.FTZ R42, R55, UR6 ;  /* 0x00000006372a7c20 */ /* 0x000fe20008410000 */
[----:B------:R2:W-:Y:S01]  /*28c0*/  @!P1 SYNCS.ARRIVE.TRANS64.RED.A1T0 RZ, [R15+URZ], RZ ;  /* 0x000000ff0fff99a7 */ /* 0x0005e2000810043f */
[----:B------:R-:W-:Y:S01]  /*28d0*/  FMUL.FTZ R7, R35, UR6 ;  /* 0x0000000623077c20 */ /* 0x000fe20008410000 */
[----:B------:R-:W-:Y:S01]  /*28e0*/  FMUL.FTZ R49, R49, UR6 ;  /* 0x0000000631317c20 */ /* 0x000fe20008410000 */
[----:B------:R-:W-:Y:S01]  /*28f0*/  FMUL.FTZ R53, R53, UR6 ;  /* 0x0000000635357c20 */ /* 0x000fe20008410000 */
[----:B------:R3:W4:Y:S01]  /*2900*/  MUFU.TANH R43, R52 ;  /* 0x00000034002b7308 */ /* 0x0007220000002400 */
        /* <DEDUP_REMOVED lines=9> */
[----:B0-----:R-:W-:Y:S01]  /*29a0*/  FMUL.FTZ R48, R66, UR6 ;  /* 0x0000000642307c20 */ /* 0x001fe20008410000 */
[----:B------:R-:W-:Y:S01]  /*29b0*/  FMUL.FTZ R50, R67, UR6 ;  /* 0x0000000643327c20 */ /* 0x000fe20008410000 */
[----:B------:R-:W-:Y:S01]  /*29c0*/  FMUL.FTZ R68, R68, UR6 ;  /* 0x0000000644447c20 */ /* 0x000fe20008410000 */
[----:B------:R-:W-:Y:S01]  /*29d0*/  FMUL.FTZ R69, R69, UR6 ;  /* 0x0000000645457c20 */ /* 0x000fe20008410000 */
[----:B------:R-:W-:Y:S01]  /*29e0*/  FMUL.FTZ R51, R70, UR6 ;  /* 0x0000000646337c20 */ /* 0x000fe20008410000 */
[----:B---3--:R-:W-:Y:S01]  /*29f0*/  FMUL.FTZ R52, R71, UR6 ;  /* 0x0000000647347c20 */ /* 0x008fe20008410000 */
[----:B------:R0:W3:Y:S01]  /*2a00*/  MUFU.TANH R91, R57 ;  /* 0x00000039005b7308 */ /* 0x0000e20000002400 */
[----:B------:R-:W-:Y:S01]  /*2a10*/  FMUL.FTZ R72, R72, UR6 ;  /* 0x0000000648487c20 */ /* 0x000fe20008410000 */
[----:B------:R-:W-:Y:S01]  /*2a20*/  FMUL.FTZ R73, R73, UR6 ;  /* 0x0000000649497c20 */ /* 0x000fe20008410000 */
[----:B------:R-:W-:Y:S01]  /*2a30*/  FMUL.FTZ R55, R75, UR6 ;  /* 0x000000064b377c20 */ /* 0x000fe20008410000 */
[----:B------:R-:W-:Y:S01]  /*2a40*/  FMUL.FTZ R76, R76, UR6 ;  /* 0x000000064c4c7c20 */ /* 0x000fe20008410000 */
[----:B------:R-:W-:Y:S01]  /*2a50*/  FMUL.FTZ R77, R77, UR6 ;  /* 0x000000064d4d7c20 */ /* 0x000fe20008410000 */
        /* <DEDUP_REMOVED lines=8> */
[----:B0-----:R-:W0:Y:S01]  /*2ae0*/  SHFL.IDX PT, R57, R74, RZ, 0x1c1f ;  /* 0x001c1fff4a397589 */ /* 0x001e2200000e0000 */
[----:B------:R-:W-:Y:S01]  /*2af0*/  FMUL.FTZ R20, R86, UR6 ;  /* 0x0000000656147c20 */ /* 0x000fe20008410000 */
[----:B--2---:R-:W-:Y:S01]  /*2b00*/  FMUL.FTZ R15, R87, UR6 ;  /* 0x00000006570f7c20 */ /* 0x004fe20008410000 */
[----:B------:R-:W-:Y:S01]  /*2b10*/  IMAD.MOV.U32 R35, RZ, RZ, -0x80 ;  /* 0xffffff80ff237424 */ /* 0x000fe200078e00ff */
[----:B------:R-:W-:Y:S01]  /*2b20*/  ULDC.64 UR6, c[0x0][0x9e0] ;  /* 0x0002780000067ab9 */ /* 0x000fe20000000a00 */
[----:B------:R-:W2:Y:S01]  /*2b30*/  MUFU.TANH R2, R2 ;  /* 0x0000000200027308 */ /* 0x000ea20000002400 */
[----:B------:R-:W-:Y:S01]  /*2b40*/  UISETP.GE.AND UP1, UPT, UR7, 0x1, UPT ;  /* 0x000000010700788c */ /* 0x000fe2000bf26270 */
[C---:B------:R-:W-:Y:S01]  /*2b50*/  IMAD R79, R90.reuse, R35, 0x80 ;  /* 0x000000805a4f7424 */ /* 0x040fe200078e0223 */
[----:B------:R-:W-:Y:S01]  /*2b60*/  LEA R75, R90, 0xffffff80, 0x7 ;  /* 0xffffff805a4b7811 */ /* 0x000fe200078e38ff */
[----:B------:R-:W-:-:S03]  /*2b70*/  IMAD.U32 R35, RZ, RZ, UR46 ;  /* 0x0000002eff237e24 */ /* 0x000fc6000f8e00ff */
[----:B------:R-:W-:Y:S01]  /*2b80*/  PLOP3.LUT P2, PT, PT, PT, UP1, 0x40, 0x0 ;  /* 0x000000000000781c */ /* 0x000fe20003f4e818 */
[----:B------:R-:W0:Y:S01]  /*2b90*/  MUFU.TANH R21, R21 ;  /* 0x0000001500157308 */ /* 0x000e220000002400 */
[C-C-:B------:R-:W-:Y:S02]  /*2ba0*/  IADD3 R34, -R16.reuse, 0x1, R79.reuse ;  /* 0x0000000110227810 */ /* 0x140fe40007ffe14f */
[----:B------:R-:W-:Y:S02]  /*2bb0*/  IADD3 R78, -R16, UR38, R79 ;  /* 0x00000026104e7c10 */ /* 0x000fe4000fffe14f */
[----:B------:R-:W-:-:S03]  /*2bc0*/  IADD3 R34, -R35, UR38, R34 ;  /* 0x0000002623227c10 */ /* 0x000fc6000fffe122 */
[----:B------:R-:W1:Y:S02]  /*2bd0*/  MUFU.TANH R0, R0 ;  /* 0x0000000000007308 */ /* 0x000e640000002400 */
[C---:B------:R-:W-:Y:S02]  /*2be0*/  VIADD R83, R34.reuse, UR6 ;  /* 0x0000000622537c36 */ /* 0x040fe40008000000 */
[----:B------:R-:W-:-:S04]  /*2bf0*/  VIADD R82, R34, UR54 ;  /* 0x0000003622527c36 */ /* 0x000fc80008000000 */
[----:B------:R-:W1:Y:S01]  /*2c00*/  MUFU.TANH R3, R3 ;  /* 0x0000000300037308 */ /* 0x000e620000002400 */
[----:B0-----:R-:W-:-:S07]  /*2c10*/  IMAD.IADD R70, R82, 0x1, R57 ;  /* 0x0000000152467824 */ /* 0x001fce00078e0239 */
        /* <DEDUP_REMOVED lines=56> */
[----:B-----5:R-:W-:Y:S01]  /*2fa0*/  VIADDMNMX R53, R57, R83, R78, PT ;  /* 0x0000005339357246 */ /* 0x020fe2000380014e */
[----:B-1234-:R-:W-:Y:S06]  /*2fb0*/  @P2 BRA `(.L_x_7433) ;  /* 0x00000000005c2947 */ /* 0x01efec0003800000 */
        /* <DEDUP_REMOVED lines=13> */
.L_x_7435:
[----:B------:R-:W-:-:S06]  /*3090*/  UISETP.NE.AND UP2, UPT, UR7, 0x1, UPT ;  /* 0x000000010700788c */ /* 0x000fcc000bf45270 */
[----:B------:R-:W-:-:S05]  /*30a0*/  PLOP3.LUT P2, PT, PT, PT, UP2, 0x80, 0x0 ;  /* 0x000000000000781c */ /* 0x000fca0003f4f028 */
[----:B------:R-:W-:-:S08]  /*30b0*/  @UP2 ULDC.64 UR10, c[0x0][0x9e8] ;  /* 0x00027a00000a2ab9 */ /* 0x000fd00000000a00 */
[----:B------:R-:W-:-:S05]  /*30c0*/  @P2 IMAD.HI.U32 R35, R34, UR10, RZ ;  /* 0x0000000a22232c27 */ /* 0x000fca000f8e00ff */
[----:B------:R-:W-:-:S07]  /*30d0*/  @P2 SHF.R.U32.HI R34, RZ, UR11, R35 ;  /* 0x0000000bff222c19 */ /* 0x000fce0008011623 */
.L_x_7436:
[----:B------:R-:W-:Y:S05]  /*30e0*/  BSYNC B0 ;  /* 0x0000000000007941 */ /* 0x000fea0003800000 */
.L_x_7434:
[----:B------:R-:W-:-:S04]  /*30f0*/  IMAD R35, R34, UR7, -R75 ;  /* 0x0000000722237c24 */ /* 0x000fc8000f8e0a4b */
[----:B------:R-:W-:-:S05]  /*3100*/  IMAD.IADD R35, R35, 0x1, -R16 ;  /* 0x0000000123237824 */ /* 0x000fca00078e0a10 */
[----:B------:R-:W-:Y:S02]  /*3110*/  VIMNMX R70, R70, R35, !PT ;  /* 0x0000002346467248 */ /* 0x000fe40007fe0100 */
[----:B------:R-:W-:-:S07]  /*3120*/  VIADDMNMX R53, R35, UR7, R53, PT ;  /* 0x0000000723357c46 */ /* 0x000fce000b800135 */
.L_x_7433:
        /* <DEDUP_REMOVED lines=8> */
[----:B------:R-:W-:Y:S02]  /*31b0*/  P2R R87, PR, RZ, 0x20 ;  /* 0x00000020ff577803 */ /* 0x000fe40000000000 */
[----:B------:R-:W-:Y:S02]  /*31c0*/  ISETP.LT.OR P3, PT, R53, 0xa, P3 ;  /* 0x0000000a3500780c */ /* 0x000fe40001f61670 */
[----:B------:R-:W-:Y:S02]  /*31d0*/  ISETP.GT.AND P4, PT, R70, 0x8, !P4 ;  /* 0x000000084600780c */ /* 0x000fe40006784270 */
[----:B------:R-:W-:-:S02]  /*31e0*/  ISETP.GE.AND P5, PT, R79, 0x11, PT ;  /* 0x000000114f00780c */ /* 0x000fc40003fa6270 */
[----:B0-----:R-:W-:Y:S02]  /*31f0*/  FSEL R61, R25, -INF , !P3 ;  /* 0xff800000193d7808 */ /* 0x001fe40005800000 */
[C---:B------:R-:W-:Y:S02]  /*3200*/  ISETP.LT.OR P4, PT, R53.reuse, 0x9, P4 ;  /* 0x000000093500780c */ /* 0x040fe40002781670 */
[----:B------:R-:W-:Y:S02]  /*3210*/  ISETP.GT.AND P3, PT, R70, 0x10, !P5 ;  /* 0x000000104600780c */ /* 0x000fe40006f64270 */
[----:B------:R-:W-:Y:S02]  /*3220*/  FSEL R73, R24, -INF , !P4 ;  /* 0xff80000018497808 */ /* 0x000fe40006000000 */
        /* <DEDUP_REMOVED lines=28> */
[----:B------:R-:W-:Y:S01]  /*33f0*/  ISETP.GT.AND P3, PT, R70, 0x28, !P4 ;  /* 0x000000284600780c */ /* 0x000fe20006764270 */
[----:B------:R-:W0:Y:S01]  /*3400*/  SHFL.IDX PT, R31, R74, 0x1, 0x1c1f ;  /* 0x003c1f004a1f7f89 */ /* 0x000e2200000e0000 */
        /* <DEDUP_REMOVED lines=109> */
[----:B0-----:R-:W-:-:S03]  /*3ae0*/  IMAD.IADD R70, R82, 0x1, R31 ;  /* 0x0000000152467824 */ /* 0x001fc600078e021f */
        /* <DEDUP_REMOVED lines=19> */
.L_x_7439:
[----:B------:R-:W-:-:S06]  /*3c20*/  UISETP.NE.AND UP2, UPT, UR7, 0x1, UPT ;  /* 0x000000010700788c */ /* 0x000fcc000bf45270 */
[----:B------:R-:W-:-:S05]  /*3c30*/  PLOP3.LUT P6, PT, PT, PT, UP2, 0x80, 0x0 ;  /* 0x000000000000781c */ /* 0x000fca0003fcf028 */
[----:B------:R-:W-:-:S08]  /*3c40*/  @UP2 ULDC.64 UR10, c[0x0][0x9e8] ;  /* 0x00027a00000a2ab9 */ /* 0x000fd00000000a00 */
[----:B------:R-:W-:Y:S01]  /*3c50*/  @P6 IMAD.HI.U32 R31, R28, UR10, RZ ;  /* 0x0000000a1c1f6c27 */ /* 0x000fe2000f8e00ff */
[----:B------:R-:W-:-:S13]  /*3c60*/  PLOP3.LUT P6, PT, PT, PT, UP2, 0x80, 0x0 ;  /* 0x000000000000781c */ /* 0x000fda0003fcf028 */
[----:B------:R-:W-:-:S07]  /*3c70*/  @P6 SHF.R.U32.HI R28, RZ, UR11, R31 ;  /* 0x0000000bff1c6c19 */ /* 0x000fce000801161f */
.L_x_7440:
[----:B------:R-:W-:Y:S05]  /*3c80*/  BSYNC B0 ;  /* 0x0000000000007941 */ /* 0x000fea0003800000 */
.L_x_7438:
[----:B------:R-:W-:-:S04]  /*3c90*/  IMAD R31, R28, UR7, -R75 ;  /* 0x000000071c1f7c24 */ /* 0x000fc8000f8e0a4b */
[----:B------:R-:W-:-:S05]  /*3ca0*/  IMAD.IADD R31, R31, 0x1, -R16 ;  /* 0x000000011f1f7824 */ /* 0x000fca00078e0a10 */
[----:B------:R-:W-:Y:S02]  /*3cb0*/  VIMNMX R70, R70, R31, !PT ;  /* 0x0000001f46467248 */ /* 0x000fe40007fe0100 */
[----:B------:R-:W-:-:S07]  /*3cc0*/  VIADDMNMX R53, R31, UR7, R53, PT ;  /* 0x000000071f357c46 */ /* 0x000fce000b800135 */
.L_x_7437:
[----:B------:R-:W-:Y:S01]  /*3cd0*/  ISETP.GT.AND P2, PT, R70, 0x1, !P2 ;  /* 0x000000014600780c */ /* 0x000fe20005744270 */
[----:B------:R-:W-:Y:S01]  /*3ce0*/  ULDC UR10, c[0x0][0x988] ;  /* 0x00026200000a7ab9 */ /* 0x000fe20000000800 */
[----:B------:R-:W-:Y:S01]  /*3cf0*/  ISETP.NE.AND P6, PT, R100, RZ, PT ;  /* 0x000000ff6400720c */ /* 0x000fe20003fc5270 */
[----:B------:R-:W-:Y:S01]  /*3d00*/  @UP0 ULDC UR14, c[0x0][0x44c] ;  /* 0x00011300000e0ab9 */ /* 0x000fe20000000800 */
[----:B------:R-:W-:Y:S01]  /*3d10*/  ISETP.LT.OR P2, PT, R53, 0x2, P2 ;  /* 0x000000023500780c */ /* 0x000fe20001741670 */
[----:B------:R-:W-:Y:S01]  /*3d20*/  UIMAD.WIDE.U32 UR14, UR37, UR14, URZ ;  /* 0x0000000e250e72a5 */ /* 0x000fe2000f8e003f */
[----:B------:R-:W-:Y:S01]  /*3d30*/  ISETP.GT.AND P3, PT, R70, 0x70, !P3 ;  /* 0x000000704600780c */ /* 0x000fe20005f64270 */
[----:B------:R-:W-:Y:S01]  /*3d40*/  @UP0 ULDC UR18, c[0x0][0x450] ;  /* 0x0001140000120ab9 */ /* 0x000fe20000000800 */
[----:B------:R-:W-:Y:S01]  /*3d50*/  FSEL R28, R3, -INF , !P2 ;  /* 0xff800000031c7808 */ /* 0x000fe20005000000 */
[----:B------:R-:W-:Y:S01]  /*3d60*/  UMOV UR11, UR37 ;  /* 0x00000025000b7c82 */ /* 0x000fe20008000000 */
[----:B------:R-:W-:Y:S01]  /*3d70*/  ISETP.NE.AND P2, PT, R86, RZ, PT ;  /* 0x000000ff5600720c */ /* 0x000fe20003f45270 */
[----:B------:R-:W-:Y:S01]  /*3d80*/  @UP0 USHF.R.U32.HI UR11, URZ, UR18, UR15 ;  /* 0x000000123f0b0299 */ /* 0x000fe2000801160f */
[----:B------:R-:W-:-:S02]  /*3d90*/  ISETP.GT.AND P4, PT, R70, 0x71, !P4 ;  /* 0x000000714600780c */ /* 0x000fc40006784270 */
[C---:B------:R-:W-:Y:S01]  /*3da0*/  ISETP.GT.AND P2, PT, R70.reuse, 0x8, !P2 ;  /* 0x000000084600780c */ /* 0x040fe20005744270 */
[----:B------:R-:W-:Y:S01]  /*3db0*/  UIADD3 UR55, UR55, UR11, URZ ;  /* 0x0000000b37377290 */ /* 0x000fe2000fffe03f */
[C---:B------:R-:W-:Y:S02]  /*3dc0*/  ISETP.LT.OR P3, PT, R53.reuse, 0x71, P3 ;  /* 0x000000713500780c */ /* 0x040fe40001f61670 */
[----:B------:R-:W-:Y:S01]  /*3dd0*/  ISETP.LT.OR P2, PT, R53, 0x9, P2 ;  /* 0x000000093500780c */ /* 0x000fe20001741670 */
[----:B------:R-:W-:Y:S01]  /*3de0*/  UIADD3 UR6, UR55, UR6, URZ ;  /* 0x0000000637067290 */ /* 0x000fe2000fffe03f */
        /* <DEDUP_REMOVED lines=22> */
[----:B------:R-:W-:Y:S02]  /*3f50*/  ISETP.NE.AND P6, PT, R111, RZ, PT ;  /* 0x000000ff6f00720c */ /* 0x000fe40003fc5270 */
        /* <DEDUP_REMOVED lines=59> */
[C---:B------:R-:W-:Y:S02]  /*4310*/  ISETP.LT.OR P2, PT, R53.reuse, 0x39, P2 ;  /* 0x000000393500780c */ /* 0x040fe40001741670 */
[----:B------:R-:W-:Y:S02]  /*4320*/  ISETP.LT.OR P5, PT, R53, 0x79, P5 ;  /* 0x000000793500780c */ /* 0x000fe40002fa1670 */
[----:B------:R-:W-:Y:S02]  /*4330*/  FSEL R41, R41, -INF , !P2 ;  /* 0xff80000029297808 */ /* 0x000fe40005000000 */
[----:B------:R-:W-:Y:S02]  /*4340*/  ISETP.GT.AND P2, PT, R70, 0x39, !P6 ;  /* 0x000000394600780c */ /* 0x000fe40007744270 */
[----:B------:R-:W-:Y:S02]  /*4350*/  ISETP.NE.AND P6, PT, R99, RZ, PT ;  /* 0x000000ff6300720c */ /* 0x000fe40003fc5270 */
[----:B------:R-:W-:-:S02]  /*4360*/  ISETP.LT.OR P2, PT, R53, 0x3a, P2 ;  /* 0x0000003a3500780c */ /* 0x000fc40001741670 */
[----:B------:R-:W-:Y:S02]  /*4370*/  FSEL R20, R20, -INF , !P5 ;  /* 0xff80000014147808 */ /* 0x000fe40006800000 */
        /* <DEDUP_REMOVED lines=14> */
[----:B------:R-:W-:Y:S01]  /*4460*/  FMUL.FTZ R75, R4, UR10 ;  /* 0x0000000a044b7c20 */ /* 0x000fe20008410000 */
        /* <DEDUP_REMOVED lines=38> */
[--C-:B------:R-:W-:Y:S01]  /*46d0*/  FFMA.FTZ R182, R73, UR10, -R76.reuse ;  /* 0x0000000a49b67c23 */ /* 0x100fe2000801084c */
[----:B------:R-:W-:Y:S01]  /*46e0*/  ISETP.LT.OR P2, PT, R53, 0x1, P2 ;  /* 0x000000013500780c */ /* 0x000fe20001741670 */
[--C-:B------:R-:W-:Y:S01]  /*46f0*/  FFMA.FTZ R178, R71, UR10, -R76.reuse ;  /* 0x0000000a47b27c23 */ /* 0x100fe2000801084c */
[--C-:B------:R-:W-:Y:S01]  /*4700*/  FFMA.FTZ R172, R69, UR10, -R76.reuse ;  /* 0x0000000a45ac7c23 */ /* 0x100fe2000801084c */
[--C-:B------:R-:W-:Y:S01]  /*4710*/  FFMA.FTZ R180, R77, UR10, -R76.reuse ;  /* 0x0000000a4db47c23 */ /* 0x100fe2000801084c */
[----:B------:R-:W-:Y:S01]  /*4720*/  FSEL R75, R0, -INF , !P2 ;  /* 0xff800000004b7808 */ /* 0x000fe20005000000 */
        /* <DEDUP_REMOVED lines=13> */
[----:B------:R-:W-:Y:S01]  /*4800*/  FSEL R12, R12, -INF , !P2 ;  /* 0xff8000000c0c7808 */ /* 0x000fe20005000000 */
[--C-:B------:R-:W-:Y:S01]  /*4810*/  FFMA.FTZ R65, R65, UR10, -R76.reuse ;  /* 0x0000000a41417c23 */ /* 0x100fe2000801084c */
[----:B------:R-:W-:Y:S01]  /*4820*/  FMNMX.FTZ R0, R31, R0, !PT ;  /* 0x000000001f007209 */ /* 0x000fe20007810000 */
[--C-:B------:R-:W-:Y:S01]  /*4830*/  FFMA.FTZ R154, R21, UR10, -R76.reuse ;  /* 0x0000000a159a7c23 */ /* 0x100fe2000801084c */
[----:B------:R-:W-:Y:S01]  /*4840*/  ISETP.GT.AND P6, PT, R70, 0x79, !P6 ;  /* 0x000000794600780c */ /* 0x000fe200077c4270 */
[--C-:B------:R-:W-:Y:S01]  /*4850*/  FFMA.FTZ R21, R2, UR10, -R76.reuse ;  /* 0x0000000a02157c23 */ /* 0x100fe2000801084c */
[----:B------:R-:W-:Y:S01]  /*4860*/  FMNMX.FTZ R73, R7, R0, !PT ;  /* 0x0000000007497209 */ /* 0x000fe20007810000 */
[----:B------:R-:W1:Y:S01]  /*4870*/  MUFU.EX2 R182, R182 ;  /* 0x000000b600b67308 */ /* 0x000e620000000800 */
[----:B------:R-:W-:Y:S01]  /*4880*/  FSEL R57, R13, -INF , !P4 ;  /* 0xff8000000d397808 */ /* 0x000fe20006000000 */
        /* <DEDUP_REMOVED lines=11> */
[--C-:B------:R-:W-:Y:S01]  /*4940*/  FFMA.FTZ R168, R64, UR10, -R76.reuse ;  /* 0x0000000a40a87c23 */ /* 0x100fe2000801084c */
[--C-:B------:R-:W-:Y:S01]  /*4950*/  FFMA.FTZ R152, R25, UR10, -R76.reuse ;  /* 0x0000000a19987c23 */ /* 0x100fe2000801084c */
[----:B------:R-:W-:Y:S01]  /*4960*/  FMNMX.FTZ R71, R11, R0, !PT ;  /* 0x000000000b477209 */ /* 0x000fe20007810000 */
[----:B------:R-:W3:Y:S01]  /*4970*/  MUFU.EX2 R176, R176 ;  /* 0x000000b000b07308 */ /* 0x000ee20000000800 */
[--C-:B------:R-:W-:Y:S01]  /*4980*/  FFMA.FTZ R62, R62, UR10, -R76.reuse ;  /* 0x0000000a3e3e7c23 */ /* 0x100fe2000801084c */
[--C-:B------:R-:W-:Y:S01]  /*4990*/  FFMA.FTZ R25, R24, UR10, -R76.reuse ;  /* 0x0000000a18197c23 */ /* 0x100fe2000801084c */
[----:B------:R-:W-:Y:S01]  /*49a0*/  FMNMX.FTZ R0, R36, R71, !PT ;  /* 0x0000004724007209 */ /* 0x000fe20007810000 */
[--C-:B------:R-:W-:Y:S01]  /*49b0*/  FFMA.FTZ R170, R60, UR10, -R76.reuse ;  /* 0x0000000a3caa7c23 */ /* 0x100fe2000801084c */
[--C-:B------:R-:W-:Y:S01]  /*49c0*/  FFMA.FTZ R158, R27, UR10, -R76.reuse ;  /* 0x0000000a1b9e7c23 */ /* 0x100fe2000801084c */
[--C-:B------:R-:W-:Y:S01]  /*49d0*/  FFMA.FTZ R58, R58, UR10, -R76.reuse ;  /* 0x0000000a3a3a7c23 */ /* 0x100fe2000801084c */
[----:B------:R-:W-:Y:S01]  /*49e0*/  FMNMX.FTZ R69, R37, R0, !PT ;  /* 0x0000000025457209 */ /* 0x000fe20007810000 */
[----:B------:R-:W4:Y:S01]  /*49f0*/  MUFU.EX2 R63, R63 ;  /* 0x0000003f003f7308 */ /* 0x000f220000000800 */
[--C-:B------:R-:W-:Y:S01]  /*4a00*/  FFMA.FTZ R27, R26, UR10, -R76.reuse ;  /* 0x0000000a1a1b7c23 */ /* 0x100fe2000801084c */
[--C-:B------:R-:W-:Y:S01]  /*4a10*/  FFMA.FTZ R166, R43, UR10, -R76.reuse ;  /* 0x0000000a2ba67c23 */ /* 0x100fe2000801084c */
[----:B------:R-:W-:Y:S01]  /*4a20*/  FMNMX.FTZ R69, R38, R69, !PT ;  /* 0x0000004526457209 */ /* 0x000fe20007810000 */
[--C-:B------:R-:W-:Y:S01]  /*4a30*/  FFMA.FTZ R160, R35, UR10, -R76.reuse ;  /* 0x0000000a23a07c23 */ /* 0x100fe2000801084c */
[--C-:B------:R-:W-:Y:S01]  /*4a40*/  FFMA.FTZ R35, R34, UR10, -R76.reuse ;  /* 0x0000000a22237c23 */ /* 0x100fe2000801084c */
[--C-:B------:R-:W-:Y:S01]  /*4a50*/  FFMA.FTZ R162, R33, UR10, -R76.reuse ;  /* 0x0000000a21a27c23 */ /* 0x100fe2000801084c */
[----:B------:R-:W-:Y:S01]  /*4a60*/  FMNMX.FTZ R0, R40, R69, !PT ;  /* 0x0000004528007209 */ /* 0x000fe20007810000 */
[----:B------:R-:W5:Y:S01]  /*4a70*/  MUFU.EX2 R178, R178 ;  /* 0x000000b200b27308 */ /* 0x000f620000000800 */
[--C-:B------:R-:W-:Y:S01]  /*4a80*/  FFMA.FTZ R33, R32, UR10, -R76.reuse ;  /* 0x0000000a20217c23 */ /* 0x100fe2000801084c */
[--C-:B------:R-:W-:Y:S01]  /*4a90*/  FFMA.FTZ R156, R30, UR10, -R76.reuse ;  /* 0x0000000a1e9c7c23 */ /* 0x100fe2000801084c */
[----:B------:R-:W-:Y:S01]  /*4aa0*/  FMNMX.FTZ R69, R41, R0, !PT ;  /* 0x0000000029457209 */ /* 0x000fe20007810000 */
[----:B------:R-:W-:-:S03]  /*4ab0*/  FFMA.FTZ R29, R29, UR10, -R76 ;  /* 0x0000000a1d1d7c23 */ /* 0x000fc6000801084c */
[----:B------:R-:W-:Y:S01]  /*4ac0*/  FMNMX.FTZ R69, R42, R69, !PT ;  /* 0x000000452a457209 */ /* 0x000fe20007810000 */
[----:B------:R-:W5:Y:S03]  /*4ad0*/  MUFU.EX2 R65, R65 ;  /* 0x0000004100417308 */ /* 0x000f660000000800 */
[----:B------:R-:W-:-:S04]  /*4ae0*/  FMNMX.FTZ R0, R44, R69, !PT ;  /* 0x000000452c007209 */ /* 0x000fc80007810000 */
        /* <DEDUP_REMOVED lines=39> */
[----:B------:R-:W-:Y:S01]  /*4d60*/  FFMA.FTZ R183, R3, UR10, -R39 ;  /* 0x0000000a03b77c23 */ /* 0x000fe20008010827 */
[----:B------:R-:W-:Y:S01]  /*4d70*/  FADD.FTZ R3, R180, R59 ;  /* 0x0000003bb4037221 */ /* 0x000fe20000010000 */
[--C-:B------:R-:W-:Y:S01]  /*4d80*/  FFMA.FTZ R181, R75, UR10, -R39.reuse ;  /* 0x0000000a4bb57c23 */ /* 0x100fe20008010827 */
[--C-:B------:R-:W-:Y:S01]  /*4d90*/  FFMA.FTZ R0, R28, UR10, -R39.reuse ;  /* 0x0000000a1c007c23 */ /* 0x100fe20008010827 */
[----:B------:R-:W-:Y:S01]  /*4da0*/  FFMA.FTZ R5, R5, UR10, -R39 ;  /* 0x0000000a05057c23 */ /* 0x000fe20008010827 */
[----:B-1----:R-:W-:Y:S01]  /*4db0*/  FADD.FTZ R2, R182, R3 ;  /* 0x00000003b6027221 */ /* 0x002fe20000010000 */
[----:B------:R-:W-:Y:S01]  /*4dc0*/  MUFU.EX2 R183, R183 ;  /* 0x000000b700b77308 */ /* 0x000fe20000000800 */
[--C-:B------:R-:W-:Y:S01]  /*4dd0*/  FFMA.FTZ R177, R31, UR10, -R39.reuse ;  /* 0x0000000a1fb17c23 */ /* 0x100fe20008010827 */
[--C-:B------:R-:W-:Y:S01]  /*4de0*/  FFMA.FTZ R7, R7, UR10, -R39.reuse ;  /* 0x0000000a07077c23 */ /* 0x100fe20008010827 */
[----:B--2---:R-:W-:Y:S01]  /*4df0*/  FADD.FTZ R3, R61, R2 ;  /* 0x000000023d037221 */ /* 0x004fe20000010000 */
[--C-:B------:R-:W-:Y:S01]  /*4e00*/  FFMA.FTZ R8, R8, UR10, -R39.reuse ;  /* 0x0000000a08087c23 */ /* 0x100fe20008010827 */
[--C-:B------:R-:W-:Y:S01]  /*4e10*/  FFMA.FTZ R9, R9, UR10, -R39.reuse ;  /* 0x0000000a09097c23 */ /* 0x100fe20008010827 */
[----:B------:R-:W-:Y:S01]  /*4e20*/  FFMA.FTZ R10, R10, UR10, -R39 ;  /* 0x0000000a0a0a7c23 */ /* 0x000fe20008010827 */
[----:B---3--:R-:W-:Y:S01]  /*4e30*/  FADD.FTZ R2, R176, R3 ;  /* 0x00000003b0027221 */ /* 0x008fe20000010000 */
[----:B------:R-:W-:Y:S01]  /*4e40*/  MUFU.EX2 R181, R181 ;  /* 0x000000b500b57308 */ /* 0x000fe20000000800 */
[--C-:B------:R-:W-:Y:S01]  /*4e50*/  FFMA.FTZ R11, R11, UR10, -R39.reuse ;  /* 0x0000000a0b0b7c23 */ /* 0x100fe20008010827 */
[--C-:B------:R-:W-:Y:S01]  /*4e60*/  FFMA.FTZ R36, R36, UR10, -R39.reuse ;  /* 0x0000000a24247c23 */ /* 0x100fe20008010827 */
[----:B----4-:R-:W-:Y:S01]  /*4e70*/  FADD.FTZ R3, R63, R2 ;  /* 0x000000023f037221 */ /* 0x010fe20000010000 */
[--C-:B------:R-:W-:Y:S01]  /*4e80*/  FFMA.FTZ R37, R37, UR10, -R39.reuse ;  /* 0x0000000a25257c23 */ /* 0x100fe20008010827 */
[--C-:B------:R-:W-:Y:S01]  /*4e90*/  FFMA.FTZ R38, R38, UR10, -R39.reuse ;  /* 0x0000000a26267c23 */ /* 0x100fe20008010827 */
[----:B------:R-:W-:Y:S01]  /*4ea0*/  FFMA.FTZ R40, R40, UR10, -R39 ;  /* 0x0000000a28287c23 */ /* 0x000fe20008010827 */
[----:B-----5:R-:W-:Y:S01]  /*4eb0*/  FADD.FTZ R2, R178, R3 ;  /* 0x00000003b2027221 */ /* 0x020fe20000010000 */
[----:B------:R-:W0:Y:S01]  /*4ec0*/  MUFU.EX2 R0, R0 ;  /* 0x0000000000007308 */ /* 0x000e220000000800 */
[--C-:B------:R-:W-:Y:S01]  /*4ed0*/  FFMA.FTZ R41, R41, UR10, -R39.reuse ;  /* 0x0000000a29297c23 */ /* 0x100fe20008010827 */
[--C-:B------:R-:W-:Y:S01]  /*4ee0*/  FFMA.FTZ R42, R42, UR10, -R39.reuse ;  /* 0x0000000a2a2a7c23 */ /* 0x100fe20008010827 */
[----:B------:R-:W-:Y:S01]  /*4ef0*/  FADD.FTZ R3, R65, R2 ;  /* 0x0000000241037221 */ /* 0x000fe20000010000 */
[--C-:B------:R-:W-:Y:S01]  /*4f00*/  FFMA.FTZ R44, R44, UR10, -R39.reuse ;  /* 0x0000000a2c2c7c23 */ /* 0x100fe20008010827 */
[--C-:B------:R-:W-:Y:S01]  /*4f10*/  FFMA.FTZ R45, R45, UR10, -R39.reuse ;  /* 0x0000000a2d2d7c23 */ /* 0x100fe20008010827 */
[----:B------:R-:W-:Y:S01]  /*4f20*/  FFMA.FTZ R46, R46, UR10, -R39 ;  /* 0x0000000a2e2e7c23 */ /* 0x000fe20008010827 */
[----:B------:R-:W-:Y:S01]  /*4f30*/  FADD.FTZ R2, R172, R3 ;  /* 0x00000003ac027221 */ /* 0x000fe20000010000 */
[----:B------:R1:W2:Y:S01]  /*4f40*/  MUFU.EX2 R24, R5 ;  /* 0x0000000500187308 */ /* 0x0002a20000000800 */
[--C-:B------:R-:W-:Y:S01]  /*4f50*/  FFMA.FTZ R47, R47, UR10, -R39.reuse ;  /* 0x0000000a2f2f7c23 */ /* 0x100fe20008010827 */
[--C-:B------:R-:W-:Y:S01]  /*4f60*/  FFMA.FTZ R48, R48, UR10, -R39.reuse ;  /* 0x0000000a30307c23 */ /* 0x100fe20008010827 */
[----:B------:R-:W-:Y:S01]  /*4f70*/  FADD.FTZ R3, R67, R2 ;  /* 0x0000000243037221 */ /* 0x000fe20000010000 */
[--C-:B------:R-:W-:Y:S01]  /*4f80*/  FFMA.FTZ R50, R50, UR10, -R39.reuse ;  /* 0x0000000a32327c23 */ /* 0x100fe20008010827 */
[--C-:B------:R-:W-:Y:S01]  /*4f90*/  FFMA.FTZ R51, R51, UR10, -R39.reuse ;  /* 0x0000000a33337c23 */ /* 0x100fe20008010827 */
[----:B------:R-:W-:Y:S01]  /*4fa0*/  FFMA.FTZ R52, R52, UR10, -R39 ;  /* 0x0000000a34347c23 */ /* 0x000fe20008010827 */
[----:B------:R-:W-:Y:S01]  /*4fb0*/  FADD.FTZ R28, R174, R3 ;  /* 0x00000003ae1c7221 */ /* 0x000fe20000010000 */
[----:B------:R-:W3:Y:S01]  /*4fc0*/  MUFU.EX2 R177, R177 ;  /* 0x000000b100b17308 */ /* 0x000ee20000000800 */
[----:B0-----:R-:W-:Y:S01]  /*4fd0*/  FADD.FTZ R2, R181, R0 ;  /* 0x00000000b5027221 */ /* 0x001fe20000010000 */
[--C-:B------:R-:W-:Y:S01]  /*4fe0*/  FFMA.FTZ R54, R54, UR10, -R39.reuse ;  /* 0x0000000a36367c23 */ /* 0x100fe20008010827 */
[----:B-1----:R-:W-:Y:S01]  /*4ff0*/  FADD.FTZ R5, R69, R28 ;  /* 0x0000001c45057221 */ /* 0x002fe20000010000 */
[--C-:B------:R-:W-:Y:S01]  /*5000*/  FFMA.FTZ R55, R55, UR10, -R39.reuse ;  /* 0x0000000a37377c23 */ /* 0x100fe20008010827 */
[----:B------:R-:W-:Y:S01]  /*5010*/  FADD.FTZ R3, R183, R2 ;  /* 0x00000002b7037221 */ /* 0x000fe20000010000 */
[----:B------:R-:W-:Y:S01]  /*5020*/  FFMA.FTZ R56, R56, UR10, -R39 ;  /* 0x0000000a38387c23 */ /* 0x000fe20008010827 */
[----:B------:R-:W-:Y:S01]  /*5030*/  FADD.FTZ R28, R168, R5 ;  /* 0x00000005a81c7221 */ /* 0x000fe20000010000 */
[----:B------:R-:W0:Y:S01]  /*5040*/  MUFU.EX2 R26, R7 ;  /* 0x00000007001a7308 */ /* 0x000e220000000800 */
[----:B--2---:R-:W-:Y:S01]  /*5050*/  FADD.FTZ R2, R24, R3 ;  /* 0x0000000318027221 */ /* 0x004fe20000010000 */
[--C-:B------:R-:W-:Y:S01]  /*5060*/  FFMA.FTZ R12, R12, UR10, -R39.reuse ;  /* 0x0000000a0c0c7c23 */ /* 0x100fe20008010827 */
[----:B------:R-:W-:Y:S01]  /*5070*/  FADD.FTZ R5, R71, R28 ;  /* 0x0000001c47057221 */ /* 0x000fe20000010000 */
[--C-:B------:R-:W-:Y:S01]  /*5080*/  FFMA.FTZ R14, R14, UR10, -R39.reuse ;  /* 0x0000000a0e0e7c23 */ /* 0x100fe20008010827 */
[--C-:B------:R-:W-:Y:S01]  /*5090*/  FFMA.FTZ R57, R57, UR10, -R39.reuse ;  /* 0x0000000a39397c23 */ /* 0x100fe20008010827 */
[----:B------:R-:W-:Y:S01]  /*50a0*/  F2FP.BF16.F32.PACK_AB R181, R0, R181 ;  /* 0x000000b500b5723e */ /* 0x000fe200000010ff */
[----:B------:R-:W-:Y:S01]  /*50b0*/  FFMA.FTZ R20, R20, UR10, -R39 ;  /* 0x0000000a14147c23 */ /* 0x000fe20008010827 */
[----:B------:R-:W1:Y:S01]  /*50c0*/  MUFU.EX2 R8, R8 ;  /* 0x0000000800087308 */ /* 0x000e620000000800 */
[----:B---3--:R-:W-:Y:S01]  /*50d0*/  FADD.FTZ R3, R177, R2 ;  /* 0x00000002b1037221 */ /* 0x008fe20000010000 */
[----:B------:R-:W-:Y:S01]  /*50e0*/  FADD.FTZ R2, R170, R5 ;  /* 0x00000005aa027221 */ /* 0x000fe20000010000 */
[----:B------:R-:W-:Y:S01]  /*50f0*/  FFMA.FTZ R39, R49, UR10, -R39 ;  /* 0x0000000a31277c23 */ /* 0x000fe20008010827 */
[----:B------:R-:W-:-:S02]  /*5100*/  F2FP.BF16.F32.PACK_AB R180, R59, R180 ;  /* 0x000000b43bb4723e */ /* 0x000fc400000010ff */
[----:B------:R-:W-:Y:S01]  /*5110*/  FADD.FTZ R5, R73, R2 ;  /* 0x0000000249057221 */ /* 0x000fe20000010000 */
[----:B------:R-:W-:Y:S01]  /*5120*/  F2FP.BF16.F32.PACK_AB R182, R61, R182 ;  /* 0x000000b63db6723e */ /* 0x000fe200000010ff */
[----:B------:R-:W2:Y:S01]  /*5130*/  MUFU.EX2 R9, R9 ;  /* 0x0000000900097308 */ /* 0x000ea20000000800 */
[----:B0-----:R-:W-:Y:S01]  /*5140*/  FADD.FTZ R3, R26, R3 ;  /* 0x000000031a037221 */ /* 0x001fe20000010000 */
[----:B------:R-:W-:Y:S01]  /*5150*/  FADD.FTZ R28, R164, R5 ;  /* 0x00000005a41c7221 */ /* 0x000fe20000010000 */
[----:B------:R-:W-:Y:S02]  /*5160*/  F2FP.BF16.F32.PACK_AB R176, R63, R176 ;  /* 0x000000b03fb0723e */ /* 0x000fe400000010ff */
[----:B------:R-:W-:Y:S01]  /*5170*/  F2FP.BF16.F32.PACK_AB R178, R65, R178 ;  /* 0x000000b241b2723e */ /* 0x000fe200000010ff */
[----:B------:R-:W-:Y:S01]  /*5180*/  FADD.FTZ R5, R13, R28 ;  /* 0x0000001c0d057221 */ /* 0x000fe20000010000 */
[----:B------:R-:W-:Y:S01]  /*5190*/  F2FP.BF16.F32.PACK_AB R172, R67, R172 ;  /* 0x000000ac43ac723e */ /* 0x000fe200000010ff */
[----:B------:R-:W0:Y:S01]  /*51a0*/  MUFU.EX2 R10, R10 ;  /* 0x0000000a000a7308 */ /* 0x000e220000000800 */
        /* <DEDUP_REMOVED lines=8> */
[----:B------:R-:W-:Y:S01]  /*5230*/  FADD.FTZ R28, R160, R5 ;  /* 0x00000005a01c7221 */ /* 0x000fe20000010000 */
[----:B------:R-:W-:Y:S02]  /*5240*/  F2FP.BF16.F32.PACK_AB R164, R13, R164 ;  /* 0x000000a40da4723e */ /* 0x000fe400000010ff */
[----:B------:R-:W-:Y:S01]  /*5250*/  F2FP.BF16.F32.PACK_AB R166, R15, R166 ;  /* 0x000000a60fa6723e */ /* 0x000fe200000010ff */
[C---:B------:R-:W-:Y:S01]  /*5260*/  FADD.FTZ R5, R35.reuse, R28 ;  /* 0x0000001c23057221 */ /* 0x040fe20000010000 */
[----:B------:R-:W-:Y:S01]  /*5270*/  F2FP.BF16.F32.PACK_AB R160, R35, R160 ;  /* 0x000000a023a0723e */ /* 0x000fe200000010ff */
[----:B------:R-:W2:Y:S01]  /*5280*/  MUFU.EX2 R36, R36 ;  /* 0x0000002400247308 */ /* 0x000ea20000000800 */
[----:B0-----:R-:W-:Y:S01]  /*5290*/  FADD.FTZ R2, R10, R3 ;  /* 0x000000030a027221 */ /* 0x001fe20000010000 */
[----:B------:R-:W-:Y:S01]  /*52a0*/  FADD.FTZ R28, R162, R5 ;  /* 0x00000005a21c7221 */ /* 0x000fe20000010000 */
[----:B------:R-:W-:-:S02]  /*52b0*/  F2FP.BF16.F32.PACK_AB R162, R33, R162 ;  /* 0x000000a221a2723e */ /* 0x000fc400000010ff */
[----:B------:R-:W-:Y:S01]  /*52c0*/  F2FP.BF16.F32.PACK_AB R183, R24, R183 ;  /* 0x000000b718b7723e */ /* 0x000fe200000010ff */
[----:B------:R-:W-:Y:S01]  /*52d0*/  FADD.FTZ R5, R33, R28 ;  /* 0x0000001c21057221 */ /* 0x000fe20000010000 */
[----:B------:R-:W-:Y:S01]  /*52e0*/  F2FP.BF16.F32.PACK_AB R177, R26, R177 ;  /* 0x000000b11ab1723e */ /* 0x000fe200000010ff */
[----:B------:R-:W0:Y:S01]  /*52f0*/  MUFU.EX2 R37, R37 ;  /* 0x0000002500257308 */ /* 0x000e220000000800 */
[----:B-1----:R-:W-:Y:S01]  /*5300*/  FADD.FTZ R3, R11, R2 ;  /* 0x000000020b037221 */ /* 0x002fe20000010000 */
[----:B------:R-:W-:Y:S02]  /*5310*/  F2FP.BF16.F32.PACK_AB R179, R9, R8 ;  /* 0x0000000809b3723e */ /* 0x000fe400000010ff */
[----:B------:R-:W-:-:S04]  /*5320*/  F2FP.BF16.F32.PACK_AB R173, R11, R10 ;  /* 0x0000000a0bad723e */ /* 0x000fc800000010ff */
        /* <DEDUP_REMOVED lines=68> */
[----:B--2---:R-:W-:Y:S01]  /*5770*/  FADD.FTZ R0, R20, R3 ;  /* 0x0000000314007221 */ /* 0x004fe20000010000 */
[----:B------:R-:W-:Y:S02]  /*5780*/  VIADD R3, R90, 0xfffffffe ;  /* 0xfffffffe5a037836 */ /* 0x000fe40000000000 */
[C---:B0-----:R-:W-:Y:S01]  /*5790*/  FADD.FTZ R2, R21.reuse, R30 ;  /* 0x0000001e15027221 */ /* 0x041fe20000010000 */
[----:B------:R-:W-:Y:S01]  /*57a0*/  F2FP.BF16.F32.PACK_AB R154, R21, R154 ;  /* 0x0000009a159a723e */ /* 0x000fe200000010ff */
        /* <DEDUP_REMOVED lines=13> */
.L_x_7442:
[----:B------:R-:W-:-:S11]  /*5880*/  UISETP.NE.AND UP2, UPT, UR7, 0x1, UPT ;  /* 0x000000010700788c */ /* 0x000fd6000bf45270 */
[----:B------:R-:W-:Y:S02]  /*5890*/  @UP2 ULDC.64 UR14, c[0x0][0x9e8] ;  /* 0x00027a00000e2ab9 */ /* 0x000fe40000000a00 */
[----:B------:R-:W-:-:S04]  /*58a0*/  UIMAD.WIDE.U32 UR18, UR11, UR14, URZ ;  /* 0x0000000e0b1272a5 */ /* 0x000fc8000f8e003f */
[----:B------:R-:W-:-:S12]  /*58b0*/  @UP2 USHF.R.U32.HI UR11, URZ, UR15, UR19 ;  /* 0x0000000f3f0b2299 */ /* 0x000fd80008011613 */
.L_x_7443:
[----:B------:R-:W-:-:S04]  /*58c0*/  UIMAD UR7, UR11, UR7, UR7 ;  /* 0x000000070b0772a4 */ /* 0x000fc8000f8e0207 */
[----:B------:R-:W-:-:S04]  /*58d0*/  UISETP.LT.AND UP2, UPT, UR6, UR7, UPT ;  /* 0x000000070600728c */ /* 0x000fc8000bf41270 */
[----:B------:R-:W-:-:S12]  /*58e0*/  USEL UR6, UR6, UR7, UP2 ;  /* 0x0000000706067287 */ /* 0x000fd80009000000 */
.L_x_7441:
[----:B------:R-:W-:Y:S01]  /*58f0*/  USHF.R.S32.HI UR7, URZ, 0x1f, UR6 ;  /* 0x0000001f3f077899 */ /* 0x000fe20008011406 */
[----:B------:R-:W-:Y:S02]  /*5900*/  CS2R R150, SRZ ;  /* 0x0000000000967805 */ /* 0x000fe4000001ff00 */
[----:B------:R-:W-:Y:S02]  /*5910*/  CS2R R148, SRZ ;  /* 0x0000000000947805 */ /* 0x000fe4000001ff00 */
[----:B------:R-:W-:Y:S01]  /*5920*/  CS2R R146, SRZ ;  /* 0x0000000000927805 */ /* 0x000fe2000001ff00 */
        /* <DEDUP_REMOVED lines=35> */
[----:B------:R-:W-:Y:S01]  /*5b60*/  IMAD.MOV.U32 R151, RZ, RZ, RZ ;  /* 0x000000ffff977224 */ /* 0x000fe200078e00ff */
[----:B------:R-:W-:Y:S01]  /*5b70*/  ULDC UR56, c[0x0][0x9e4] ;  /* 0x0002790000387ab9 */ /* 0x000fe20000000800 */
[----:B------:R-:W-:Y:S01]  /*5b80*/  ULDC UR58, c[0x0][0x9d8] ;  /* 0x00027600003a7ab9 */ /* 0x000fe20000000800 */
[----:B------:R-:W-:Y:S01]  /*5b90*/  ULDC UR55, c[0x0][0x988] ;  /* 0x0002620000377ab9 */ /* 0x000fe20000000800 */
[----:B------:R-:W-:-:S05]  /*5ba0*/  ULDC UR57, c[0x0][0x9e0] ;  /* 0x0002780000397ab9 */ /* 0x000fca0000000800 */
.L_x_7461:
[----:B------:R-:W-:Y:S01]  /*5bb0*/  UIADD3 UR60, UR47, 0x1, URZ ;  /* 0x000000012f3c7890 */ /* 0x000fe2000fffe03f */
[----:B------:R-:W-:-:S03]  /*5bc0*/  ISETP.NE.AND P3, PT, RZ, UR44, PT ;  /* 0x0000002cff007c0c */ /* 0x000fc6000bf65270 */
[----:B------:R-:W-:-:S04]  /*5bd0*/  UISETP.NE.AND UP2, UPT, UR60, 0x2, UPT ;  /* 0x000000023c00788c */ /* 0x000fc8000bf45270 */
[----:B------:R-:W-:Y:S02]  /*5be0*/  USEL UR59, URZ, 0x1, UP2 ;  /* 0x000000013f3b7887 */ /* 0x000fe40009000000 */
[----:B------:R-:W-:Y:S02]  /*5bf0*/  USEL UR60, UR60, URZ, UP2 ;  /* 0x0000003f3c3c7287 */ /* 0x000fe40009000000 */
[----:B------:R-:W-:Y:S02]  /*5c00*/  ULOP3.LUT UR59, UR50, UR59, URZ, 0x3c, !UPT ;  /* 0x0000003b323b7292 */ /* 0x000fe4000f8e3c3f */
[----:B------:R-:W-:Y:S10]  /*5c10*/  @P3 BRA `(.L_x_7445) ;  /* 0x00000000002c3947 */ /* 0x000ff40003800000 */
[----:B------:R-:W-:Y:S05]  /*5c20*/  @!P0 BRA `(.L_x_7446) ;  /* 0x0000000000048947 */ /* 0x000fea0003800000 */
[----:B------:R-:W-:Y:S01]  /*5c30*/  BPT.TRAP 0x1 ;  /* 0x000000040000795c */ /* 0x000fe20000300000 */
.L_x_7446:
[----:B------:R-:W-:Y:S01]  /*5c40*/  ULEA UR6, UR60, UR41, 0x3 ;  /* 0x000000293c067291 */ /* 0x000fe2000f8e183f */
[----:B------:R-:W-:-:S05]  /*5c50*/  IMAD.U32 R5, RZ, RZ, UR59 ;  /* 0x0000003bff057e24 */ /* 0x000fca000f8e00ff */
[----:B------:R-:W-:-:S04]  /*5c60*/  SHF.L.U32 R5, R5, 0x1f, RZ ;  /* 0x0000001f05057819 */ /* 0x000fc800000006ff */
[----:B------:R0:W1:Y:S01]  /*5c70*/  SYNCS.PHASECHK.TRANS64.TRYWAIT P2, [UR6+0x28830], R5 ;  /* 0x02883005ff0075a7 */ /* 0x0000620008040146 */
[----:B------:R-:W-:Y:S05]  /*5c80*/  @!P0 BRA `(.L_x_7447) ;  /* 0x0000000000048947 */ /* 0x000fea0003800000 */
[----:B------:R-:W-:Y:S01]  /*5c90*/  BPT.TRAP 0x1 ;  /* 0x000000040000795c */ /* 0x000fe20000300000 */
.L_x_7447:
[----:B-1----:R-:W-:Y:S05]  /*5ca0*/  @P2 BRA `(.L_x_7445) ;  /* 0x0000000000082947 */ /* 0x002fea0003800000 */
[----:B------:R-:W1:Y:S02]  /*5cb0*/  SYNCS.PHASECHK.TRANS64.TRYWAIT P2, [UR6+0x28830], R5 ;  /* 0x02883005ff0075a7 */ /* 0x000e640008040146 */
[----:B-1----:R-:W-:Y:S05]  /*5cc0*/  @!P2 BRA `(.L_x_7448) ;  /* 0x000001440050a947 */ /* 0x002fea0003800000 */
.L_x_7445:
[----:B------:R-:W2:Y:S01]  /*5cd0*/  S2R R7, SR_TID.X ;  /* 0x0000000000077919 */ /* 0x000ea20000002100 */
[----:B------:R-:W-:Y:S01]  /*5ce0*/  ULEA UR34, UR60, UR51, 0xb ;  /* 0x000000333c227291 */ /* 0x000fe2000f8e583f */
[----:B------:R-:W-:Y:S01]  /*5cf0*/  UMOV UR35, 0x40000040 ;  /* 0x4000004000237882 */ /* 0x000fe20000000000 */
[----:B------:R-:W-:Y:S02]  /*5d00*/  UMOV UR7, 0x40000040 ;  /* 0x4000004000077882 */ /* 0x000fe40000000000 */
[----:B------:R-:W-:Y:S02]  /*5d10*/  UIADD3 UR6, UR34, 0x2, URZ ;  /* 0x0000000222067890 */ /* 0x000fe4000fffe03f */
        /* <DEDUP_REMOVED lines=12> */
[----:B--2---:R-:W-:-:S05]  /*5de0*/  SHF.R.U32.HI R7, RZ, 0x7, R7 ;  /* 0x00000007ff077819 */ /* 0x004fca0000011607 */
[----:B01----:R-:W-:-:S05]  /*5df0*/  VIADD R5, R7, 0x8 ;  /* 0x0000000807057836 */ /* 0x003fca0000000000 */
[----:B------:R0:W-:Y:S06]  /*5e00*/  BAR.SYNC.DEFER_BLOCKING R5, 0x100 ;  /* 0x000400050000751d */ /* 0x0001ec0000010000 */
        /* <DEDUP_REMOVED lines=27> */
.L_x_7450:
[----:B------:R-:W-:Y:S01]  /*5fc0*/  ULEA UR6, UR47, UR41, 0x3 ;  /* 0x000000292f067291 */ /* 0x000fe2000f8e183f */
[----:B------:R-:W-:-:S05]  /*5fd0*/  IMAD.U32 R5, RZ, RZ, UR50 ;  /* 0x00000032ff057e24 */ /* 0x000fca000f8e00ff */
[----:B------:R-:W-:-:S04]  /*5fe0*/  SHF.L.U32 R5, R5, 0x1f, RZ ;  /* 0x0000001f05057819 */ /* 0x000fc800000006ff */
[----:B------:R0:W1:Y:S01]  /*5ff0*/  SYNCS.PHASECHK.TRANS64.TRYWAIT P2, [UR6+0x28850], R5 ;  /* 0x02885005ff0075a7 */ /* 0x0000620008040146 */
[----:B------:R-:W-:Y:S05]  /*6000*/  @!P0 BRA `(.L_x_7451) ;  /* 0x0000000000048947 */ /* 0x000fea0003800000 */
[----:B------:R-:W-:Y:S01]  /*6010*/  BPT.TRAP 0x1 ;  /* 0x000000040000795c */ /* 0x000fe20000300000 */
.L_x_7451:
[----:B-1----:R-:W-:Y:S05]  /*6020*/  @P2 BRA `(.L_x_7449) ;  /* 0x0000000000082947 */ /* 0x002fea0003800000 */
[----:B------:R-:W1:Y:S02]  /*6030*/  SYNCS.PHASECHK.TRANS64.TRYWAIT P2, [UR6+0x28850], R5 ;  /* 0x02885005ff0075a7 */ /* 0x000e640008040146 */
[----:B-1----:R-:W-:Y:S05]  /*6040*/  @!P2 BRA `(.L_x_7452) ;  /* 0x000001400088a947 */ /* 0x002fea0003800000 */
.L_x_7449:
[----:B------:R-:W-:Y:S01]  /*6050*/  UIADD3 UR6, UR41, 0x400, URZ ;  /* 0x0000040029067890 */ /* 0x000fe2000fffe03f */
[----:B------:R-:W-:Y:S01]  /*6060*/  WARPGROUP.ARRIVE ;  /* 0x00000000000079c5 */ /* 0x000fe20000000000 */
[----:B------:R-:W-:-:S05]  /*6070*/  UMOV UR7, 0x40000040 ;  /* 0x4000004000077882 */ /* 0x000fca0000000000 */
[----:B------:R-:W2:Y:S01]  /*6080*/  S2R R222, SR_TID.X ;  /* 0x0000000000de7919 */ /* 0x000ea20000002100 */
[----:B------:R-:W-:Y:S01]  /*6090*/  USHF.R.U32.HI UR6, URZ, 0x4, UR6 ;  /* 0x000000043f067899 */ /* 0x000fe20008011606 */
[----:B------:R-:W-:Y:S01]  /*60a0*/  PLOP3.LUT P2, PT, PT, PT, UP0, 0x80, 0x0 ;  /* 0x000000000000781c */ /* 0x000fe20003f4f008 */
[----:B------:R-:W-:Y:S01]  /*60b0*/  IMAD.U32 R9, RZ, RZ, UR60 ;  /* 0x0000003cff097e24 */ /* 0x000fe2000f8e00ff */
[----:B------:R-:W-:Y:S01]  /*60c0*/  PLOP3.LUT P3, PT, PT, PT, UP0, 0x80, 0x0 ;  /* 0x000000000000781c */ /* 0x000fe20003f6f008 */
[----:B------:R-:W-:Y:S01]  /*60d0*/  ULOP3.LUT UR6, UR6, 0x3fff, URZ, 0xc0, !UPT ;  /* 0x00003fff06067892 */ /* 0x000fe2000f8ec03f */
[----:B------:R-:W-:Y:S01]  /*60e0*/  FMUL.FTZ R11, R30, UR58 ;  /* 0x0000003a1e0b7c20 */ /* 0x000fe20008410000 */
[----:B------:R-:W-:Y:S01]  /*60f0*/  FMUL.FTZ R30, R51, UR58 ;  /* 0x0000003a331e7c20 */ /* 0x000fe20008410000 */
[----:B------:R-:W-:Y:S01]  /*6100*/  @!P1 LEA R9, R9, UR41, 0x3 ;  /* 0x0000002909099c11 */ /* 0x000fe2000f8e18ff */
[----:B------:R-:W-:Y:S01]  /*6110*/  ULOP3.LUT UR6, UR6, 0x4000000, URZ, 0xfc, !UPT ;  /* 0x0400000006067892 */ /* 0x000fe2000f8efc3f */
[----:B------:R-:W-:Y:S01]  /*6120*/  FMUL.FTZ R13, R31, UR58 ;  /* 0x0000003a1f0d7c20 */ /* 0x000fe20008410000 */
[----:B------:R-:W-:Y:S01]  /*6130*/  FMUL.FTZ R15, R34, UR58 ;  /* 0x0000003a220f7c20 */ /* 0x000fe20008410000 */
[----:B------:R-:W-:Y:S01]  /*6140*/  FMUL.FTZ R51, R52, UR58 ;  /* 0x0000003a34337c20 */ /* 0x000fe20008410000 */
[----:B------:R-:W-:Y:S01]  /*6150*/  ULEA UR10, UR47, UR6, 0xb ;  /* 0x000000062f0a7291 */ /* 0x000fe2000f8e583f */
[----:B------:R-:W-:-:S02]  /*6160*/  @!P1 VIADD R9, R9, 0x28840 ;  /* 0x0002884009099836 */ /* 0x000fc40000000000 */
[----:B------:R-:W-:Y:S01]  /*6170*/  FMUL.FTZ R10, R24, UR58 ;  /* 0x0000003a180a7c20 */ /* 0x000fe20008410000 */
[----:B------:R-:W-:Y:S01]  /*6180*/  FMUL.FTZ R12, R25, UR58 ;  /* 0x0000003a190c7c20 */ /* 0x000fe20008410000 */
[----:B01----:R-:W-:Y:S01]  /*6190*/  FMUL.FTZ R5, R26, UR58 ;  /* 0x0000003a1a057c20 */ /* 0x003fe20008410000 */
[----:B------:R-:W-:Y:S01]  /*61a0*/  FMUL.FTZ R7, R27, UR58 ;  /* 0x0000003a1b077c20 */ /* 0x000fe20008410000 */
[----:B------:R-:W-:Y:S01]  /*61b0*/  FMUL.FTZ R14, R28, UR58 ;  /* 0x0000003a1c0e7c20 */ /* 0x000fe20008410000 */
[----:B------:R-:W-:Y:S01]  /*61c0*/  UMOV UR6, UR10 ;  /* 0x0000000a00067c82 */ /* 0x000fe20008000000 */
[----:B------:R-:W-:Y:S01]  /*61d0*/  FMUL.FTZ R20, R35, UR58 ;  /* 0x0000003a23147c20 */ /* 0x000fe20008410000 */
[----:B------:R-:W-:Y:S01]  /*61e0*/  HGMMA.64x128x16.F32.BF16 R88, R180, gdesc[UR4].tnspB, R88, gsb0 ;  /* 0x41e00004b4587df0 */ /* 0x000fe20008001858 */
        /* <DEDUP_REMOVED lines=9> */
[----:B--2---:R-:W-:Y:S01]  /*6280*/  SHF.R.U32.HI R222, RZ, 0x7, R222 ;  /* 0x00000007ffde7819 */ /* 0x004fe200000116de */
        /* <DEDUP_REMOVED lines=18> */
[----:B------:R-:W-:Y:S01]  /*63b0*/  IMAD.SHL.U32 R67, R3, 0x80, RZ ;  /* 0x0000008003437824 */ /* 0x000fe200078e00ff */
[----:B------:R-:W0:Y:S01]  /*63c0*/  MUFU.TANH R10, R10 ;  /* 0x0000000a000a7308 */ /* 0x000e220000002400 */
[----:B------:R-:W-:-:S07]  /*63d0*/  IMAD.U32 R70, RZ, RZ, UR46 ;  /* 0x0000002eff467e24 */ /* 0x000fce000f8e00ff */
        /* <DEDUP_REMOVED lines=43> */
[----:B------:R-:W0:Y:S01]  /*6690*/  MUFU.TANH R47, R47 ;  /* 0x0000002f002f7308 */ /* 0x000e220000002400 */
[----:B------:R-:W-:Y:S02]  /*66a0*/  WARPGROUP.DEPBAR.LE gsb0, 0x0 ;  /* 0x00008000000079c5 */ /* 0x000fe40000010000 */
[----:B------:R-:W-:-:S06]  /*66b0*/  WARPGROUP.ARRIVE ;  /* 0x00000000000079c5 */ /* 0x000fcc0000000000 */
        /* <DEDUP_REMOVED lines=8> */
[----:B------:R-:W-:-:S03]  /*6740*/  FMUL.FTZ R48, R87, UR58 ;  /* 0x0000003a57307c20 */ /* 0x000fc60008410000 */
[----:B------:R-:W-:Y:S01]  /*6750*/  HGMMA.64x128x16.F32.BF16 R88, R164, gdesc[UR4].tnspB, R88, gsb0 ;  /* 0x41e00004a4587df0 */ /* 0x000fe20008001858 */
[----:B------:R-:W-:Y:S01]  /*6760*/  UIADD3 UR6, UR10, 0x280, URZ ;  /* 0x000002800a067890 */ /* 0x000fe2000fffe03f */
[----:B------:R-:W0:Y:S01]  /*6770*/  MUFU.TANH R168, R168 ;  /* 0x000000a800a87308 */ /* 0x000e220000002400 */
[----:B------:R-:W-:-:S07]  /*6780*/  UMOV UR7, 0x40000040 ;  /* 0x4000004000077882 */ /* 0x000fce0000000000 */
        /* <DEDUP_REMOVED lines=8> */
[----:B------:R-:W-:Y:S01]  /*6810*/  FMUL.FTZ R164, R29, UR58 ;  /* 0x0000003a1da47c20 */ /* 0x000fe20008410000 */
        /* <DEDUP_REMOVED lines=36> */
[----:B------:R-:W-:Y:S02]  /*6a60*/  VIADD R66, R17, UR37 ;  /* 0x0000002511427c36 */ /* 0x000fe40008000000 */
        /* <DEDUP_REMOVED lines=21> */
[----:B------:R-:W-:Y:S01]  /*6bc0*/  @UP0 ULDC UR6, c[0x0][0x44c] ;  /* 0x0001130000060ab9 */ /* 0x000fe20000000800 */
[----:B------:R-:W-:Y:S01]  /*6bd0*/  @UP0 ULDC UR7, c[0x0][0x450] ;  /* 0x0001140000070ab9 */ /* 0x000fe20000000800 */
[----:B------:R-:W-:Y:S01]  /*6be0*/  @P2 IMAD.HI.U32 R8, R66, UR6, RZ ;  /* 0x0000000642082c27 */ /* 0x000fe2000f8e00ff */
[----:B------:R-:W-:-:S04]  /*6bf0*/  PLOP3.LUT P2, PT, PT, PT, UP1, 0x40, 0x0 ;  /* 0x000000000000781c */ /* 0x000fc80003f4e818 */
[----:B------:R-:W-:Y:S02]  /*6c00*/  @P3 SHF.R.U32.HI R66, RZ, UR7, R8 ;  /* 0x00000007ff423c19 */ /* 0x000fe40008011608 */
[----:B------:R-:W-:-:S03]  /*6c10*/  IADD3 R8, -R222, 0xb, RZ ;  /* 0x0000000bde087810 */ /* 0x000fc60007ffe1ff */
[----:B------:R-:W5:Y:S01]  /*6c20*/  SHFL.IDX PT, R68, R66, RZ, 0x1c1f ;  /* 0x001c1fff42447589 */ /* 0x000f6200000e0000 */
[----:B------:R-:W-:Y:S02]  /*6c30*/  WARPGROUP.DEPBAR.LE gsb0, 0x0 ;  /* 0x00008000000079c5 */ /* 0x000fe40000010000 */
[----:B------:R0:W-:Y:S06]  /*6c40*/  BAR.ARV R8, 0x100 ;  /* 0x000400080000751d */ /* 0x0001ec0000002000 */
[----:B------:R1:W-:Y:S02]  /*6c50*/  @!P1 SYNCS.ARRIVE.TRANS64.RED.A1T0 RZ, [R9+URZ], RZ ;  /* 0x000000ff09ff99a7 */ /* 0x0003e4000810043f */
[----:B-1----:R-:W-:-:S04]  /*6c60*/  IADD3 R9, -R16, 0x1, -R67 ;  /* 0x0000000110097810 */ /* 0x002fc80007ffe943 */
        /* <DEDUP_REMOVED lines=19> */
.L_x_7455:
[----:B------:R-:W-:-:S05]  /*6da0*/  IMAD.U32 R70, RZ, RZ, UR56 ;  /* 0x00000038ff467e24 */ /* 0x000fca000f8e00ff */
[----:B------:R-:W-:-:S13]  /*6db0*/  ISETP.NE.AND P2, PT, R70, 0x1, PT ;  /* 0x000000014600780c */ /* 0x000fda0003f45270 */
[----:B------:R-:W0:Y:S02]  /*6dc0*/  @P2 LDC.64 R8, c[0x0][0x9e8] ;  /* 0x00027a00ff082b82 */ /* 0x000e240000000a00 */
[----:B0-----:R-:W-:-:S05]  /*6dd0*/  @P2 IMAD.HI.U32 R8, R68, R8, RZ ;  /* 0x0000000844082227 */ /* 0x001fca00078e00ff */
[----:B------:R-:W-:-:S07]  /*6de0*/  @P2 SHF.R.U32.HI R68, RZ, R9, R8 ;  /* 0x00000009ff442219 */ /* 0x000fce0000011608 */
.L_x_7456:
[----:B------:R-:W-:Y:S05]  /*6df0*/  BSYNC B0 ;  /* 0x0000000000007941 */ /* 0x000fea0003800000 */
.L_x_7454:
[----:B------:R-:W-:-:S04]  /*6e00*/  IMAD R9, R68, R70, -R67 ;  /* 0x0000004644097224 */ /* 0x000fc800078e0a43 */
[----:B------:R-:W-:-:S05]  /*6e10*/  IMAD.IADD R8, R9, 0x1, -R16 ;  /* 0x0000000109087824 */ /* 0x000fca00078e0a10 */
[----:B------:R-:W-:Y:S02]  /*6e20*/  VIADDMNMX R71, R8, R70, R71, PT ;  /* 0x0000004608477246 */ /* 0x000fe40003800147 */
[----:B------:R-:W-:-:S07]  /*6e30*/  VIMNMX R75, R75, R8, !PT ;  /* 0x000000084b4b7248 */ /* 0x000fce0007fe0100 */
.L_x_7453:
[----:B------:R-:W-:Y:S01]  /*6e40*/  ISETP.GT.AND P2, PT, R3, -0x1, PT ;  /* 0xffffffff0300780c */ /* 0x000fe20003f44270 */
[----:B------:R-:W0:Y:S03]  /*6e50*/  SHFL.IDX PT, R8, R66, 0x1, 0x1c1f ;  /* 0x003c1f0042087f89 */ /* 0x000e2600000e0000 */
[C---:B------:R-:W-:Y:S02]  /*6e60*/  ISETP.GT.AND P5, PT, R75.reuse, RZ, P2 ;  /* 0x000000ff4b00720c */ /* 0x040fe400017a4270 */
[----:B------:R-:W-:Y:S02]  /*6e70*/  ISETP.GT.AND P4, PT, R75, 0x1, P2 ;  /* 0x000000014b00780c */ /* 0x000fe40001784270 */
[C---:B------:R-:W-:Y:S02]  /*6e80*/  ISETP.LT.OR P5, PT, R71.reuse, 0x1, P5 ;  /* 0x000000014700780c */ /* 0x040fe40002fa1670 */
[----:B------:R-:W-:-:S02]  /*6e90*/  ISETP.LT.OR P4, PT, R71, 0x2, P4 ;  /* 0x000000024700780c */ /* 0x000fc40002781670 */
[----:B------:R-:W-:Y:S02]  /*6ea0*/  FSEL R80, R10, -INF , !P5 ;  /* 0xff8000000a507808 */ /* 0x000fe40006800000 */
[C---:B------:R-:W-:Y:S02]  /*6eb0*/  ISETP.GT.AND P5, PT, R75.reuse, 0x10, P2 ;  /* 0x000000104b00780c */ /* 0x040fe400017a4270 */
[----:B------:R-:W-:Y:S02]  /*6ec0*/  ISETP.GT.AND P6, PT, R75, 0x8, P2 ;  /* 0x000000084b00780c */ /* 0x000fe400017c4270 */
[----:B------:R-:W-:Y:S02]  /*6ed0*/  ISETP.LT.OR P5, PT, R71, 0x11, P5 ;  /* 0x000000114700780c */ /* 0x000fe40002fa1670 */
[----:B------:R-:W-:Y:S02]  /*6ee0*/  ISETP.GT.AND P3, PT, R75, 0x9, P2 ;  /* 0x000000094b00780c */ /* 0x000fe40001764270 */
[----:B------:R-:W-:-:S02]  /*6ef0*/  FSEL R78, R12, -INF , !P4 ;  /* 0xff8000000c4e7808 */ /* 0x000fc40006000000 */
[----:B------:R-:W-:Y:S01]  /*6f00*/  ISETP.GT.AND P4, PT, R75, 0x11, P2 ;  /* 0x000000114b00780c */ /* 0x000fe20001784270 */
[----:B0-----:R-:W-:Y:S01]  /*6f10*/  IMAD.IADD R66, R79, 0x1, R8 ;  /* 0x000000014f427824 */ /* 0x001fe200078e0208 */
[----:B------:R-:W-:Y:S02]  /*6f20*/  FSEL R74, R165, -INF , !P5 ;  /* 0xff800000a54a7808 */ /* 0x000fe40006800000 */
[----:B------:R-:W-:Y:S02]  /*6f30*/  ISETP.GT.AND P5, PT, R75, 0x20, P2 ;  /* 0x000000204b00780c */ /* 0x000fe400017a4270 */
[C---:B------:R-:W-:Y:S02]  /*6f40*/  ISETP.LT.OR P6, PT, R71.reuse, 0x9, P6 ;  /* 0x000000094700780c */ /* 0x040fe400037c1670 */
[C---:B------:R-:W-:Y:S02]  /*6f50*/  ISETP.LT.OR P3, PT, R71.reuse, 0xa, P3 ;  /* 0x0000000a4700780c */ /* 0x040fe40001f61670 */
[----:B------:R-:W-:-:S02]  /*6f60*/  ISETP.LT.OR P4, PT, R71, 0x12, P4 ;  /* 0x000000124700780c */ /* 0x000fc40002781670 */
[----:B------:R-:W-:Y:S02]  /*6f70*/  ISETP.LT.OR P5, PT, R71, 0x21, P5 ;  /* 0x000000214700780c */ /* 0x000fe40002fa1670 */
[----:B------:R-:W-:Y:S02]  /*6f80*/  FSEL R76, R14, -INF , !P6 ;  /* 0xff8000000e4c7808 */ /* 0x000fe40007000000 */
[----:B------:R-:W-:Y:S02]  /*6f90*/  FSEL R164, R164, -INF , !P3 ;  /* 0xff800000a4a47808 */ /* 0x000fe40005800000 */
[C---:B------:R-:W-:Y:S02]  /*6fa0*/  ISETP.GT.AND P6, PT, R75.reuse, 0x18, P2 ;  /* 0x000000184b00780c */ /* 0x040fe400017c4270 */
[----:B------:R-:W-:Y:S02]  /*6fb0*/  ISETP.GT.AND P3, PT, R75, 0x19, P2 ;  /* 0x000000194b00780c */ /* 0x000fe40001764270 */
[----:B------:R-:W-:-:S02]  /*6fc0*/  FSEL R166, R166, -INF , !P4 ;  /* 0xff800000a6a67808 */ /* 0x000fc40006000000 */
[C---:B------:R-:W-:Y:S02]  /*6fd0*/  ISETP.GT.AND P4, PT, R75.reuse, 0x21, P2 ;  /* 0x000000214b00780c */ /* 0x040fe40001784270 */
        /* <DEDUP_REMOVED lines=11> */
[----:B------:R-:W-:Y:S02]  /*7090*/  ISETP.GT.AND P4, PT, R75, 0x31, P2 ;  /* 0x000000314b00780c */ /* 0x000fe40001784270 */
        /* <DEDUP_REMOVED lines=47> */
[----:B------:R-:W-:Y:S02]  /*7390*/  FSEL R61, R65, -INF , !P5 ;  /* 0xff800000413d7808 */ /* 0x000fe40006800000 */
[----:B------:R-:W-:Y:S02]  /*73a0*/  PLOP3.LUT P5, PT, PT, PT, UP1, 0x40, 0x0 ;  /* 0x000000000000781c */ /* 0x000fe40003fae818 */
[C---:B------:R-:W-:Y:S02]  /*73b0*/  ISETP.LT.OR P6, PT, R71.reuse, 0x69, P6 ;  /* 0x000000694700780c */ /* 0x040fe400037c1670 */
[----:B------:R-:W-:Y:S02]  /*73c0*/  ISETP.LT.OR P3, PT, R71, 0x6a, P3 ;  /* 0x0000006a4700780c */ /* 0x000fe40001f61670 */
[----:B------:R-:W-:Y:S02]  /*73d0*/  FSEL R59, R62, -INF , !P6 ;  /* 0xff8000003e3b7808 */ /* 0x000fe40007000000 */
[----:B------:R-:W-:-:S02]  /*73e0*/  FSEL R60, R63, -INF , !P3 ;  /* 0xff8000003f3c7808 */ /* 0x000fc40005800000 */
[C---:B------:R-:W-:Y:S02]  /*73f0*/  ISETP.GT.AND P4, PT, R75.reuse, 0x71, P2 ;  /* 0x000000714b00780c */ /* 0x040fe40001784270 */
[C---:B------:R-:W-:Y:S02]  /*7400*/  ISETP.GT.AND P6, PT, R75.reuse, 0x78, P2 ;  /* 0x000000784b00780c */ /* 0x040fe400017c4270 */
[----:B------:R-:W-:Y:S02]  /*7410*/  ISETP.GT.AND P3, PT, R75, 0x79, P2 ;  /* 0x000000794b00780c */ /* 0x000fe40001764270 */
[C---:B------:R-:W-:Y:S02]  /*7420*/  ISETP.LT.OR P4, PT, R71.reuse, 0x72, P4 ;  /* 0x000000724700780c */ /* 0x040fe40002781670 */
[C---:B------:R-:W-:Y:S02]  /*7430*/  ISETP.LT.OR P6, PT, R71.reuse, 0x79, P6 ;  /* 0x000000794700780c */ /* 0x040fe400037c1670 */
[----:B------:R-:W-:Y:S01]  /*7440*/  ISETP.LT.OR P3, PT, R71, 0x7a, P3 ;  /* 0x0000007a4700780c */ /* 0x000fe20001f61670 */
[----:B------:R-:W-:Y:S01]  /*7450*/  IMAD.IADD R71, R81, 0x1, R8 ;  /* 0x0000000151477824 */ /* 0x000fe200078e0208 */
[----:B------:R-:W-:-:S02]  /*7460*/  FSEL R64, R64, -INF , !P4 ;  /* 0xff80000040407808 */ /* 0x000fc40006000000 */
        /* <DEDUP_REMOVED lines=16> */
.L_x_7459:
[----:B------:R-:W-:-:S05]  /*7570*/  IMAD.U32 R82, RZ, RZ, UR56 ;  /* 0x00000038ff527e24 */ /* 0x000fca000f8e00ff */
[----:B------:R-:W-:-:S13]  /*7580*/  ISETP.NE.AND P3, PT, R82, 0x1, PT ;  /* 0x000000015200780c */ /* 0x000fda0003f65270 */
[----:B------:R-:W0:Y:S02]  /*7590*/  @P3 LDC.64 R8, c[0x0][0x9e8] ;  /* 0x00027a00ff083b82 */ /* 0x000e240000000a00 */
[----:B0-----:R-:W-:-:S05]  /*75a0*/  @P3 IMAD.HI.U32 R8, R65, R8, RZ ;  /* 0x0000000841083227 */ /* 0x001fca00078e00ff */
[----:B------:R-:W-:-:S07]  /*75b0*/  @P3 SHF.R.U32.HI R65, RZ, R9, R8 ;  /* 0x00000009ff413219 */ /* 0x000fce0000011608 */
.L_x_7460:
[----:B------:R-:W-:Y:S05]  /*75c0*/  BSYNC B0 ;  /* 0x0000000000007941 */ /* 0x000fea0003800000 */
.L_x_7458:
[----:B------:R-:W-:-:S04]  /*75d0*/  IMAD R65, R65, R82, -R67 ;  /* 0x0000005241417224 */ /* 0x000fc800078e0a43 */
[----:B------:R-:W-:-:S05]  /*75e0*/  IMAD.IADD R65, R65, 0x1, -R16 ;  /* 0x0000000141417824 */ /* 0x000fca00078e0a10 */
[----:B------:R-:W-:Y:S02]  /*75f0*/  VIADDMNMX R66, R65, R82, R66, PT ;  /* 0x0000005241427246 */ /* 0x000fe40003800142 */
[----:B------:R-:W-:-:S07]  /*7600*/  VIMNMX R71, R71, R65, !PT ;  /* 0x0000004147477248 */ /* 0x000fce0007fe0100 */
.L_x_7457:
[----:B------:R-:W-:Y:S01]  /*7610*/  FMNMX.FTZ R9, R80, R4, !PT ;  /* 0x0000000450097209 */ /* 0x000fe20007810000 */
[----:B------:R-:W-:Y:S01]  /*7620*/  UMOV UR10, UR55 ;  /* 0x00000037000a7c82 */ /* 0x000fe20008000000 */
[----:B------:R-:W-:Y:S01]  /*7630*/  ISETP.GT.AND P5, PT, R71, 0x8, P2 ;  /* 0x000000084700780c */ /* 0x000fe200017a4270 */
[----:B------:R-:W-:Y:S01]  /*7640*/  UMOV UR50, UR59 ;  /* 0x0000003b00327c82 */ /* 0x000fe20008000000 */
[----:B------:R-:W-:Y:S02]  /*7650*/  FMNMX.FTZ R9, R78, R9, !PT ;  /* 0x000000094e097209 */ /* 0x000fe40007810000 */
        /* <DEDUP_REMOVED lines=10> */
[C---:B------:R-:W-:Y:S02]  /*7700*/  ISETP.GT.AND P5, PT, R71.reuse, 0x20, P2 ;  /* 0x000000204700780c */ /* 0x040fe400017a4270 */
[----:B------:R-:W-:Y:S02]  /*7710*/  FMNMX.FTZ R9, R160, R9, !PT ;  /* 0x00000009a0097209 */ /* 0x000fe40007810000 */
[----:B------:R-:W-:Y:S02]  /*7720*/  ISETP.LT.OR P5, PT, R66, 0x21, P5 ;  /* 0x000000214200780c */ /* 0x000fe40002fa1670 */
[----:B------:R-:W-:Y:S02]  /*7730*/  FMNMX.FTZ R9, R162, R9, !PT ;  /* 0x00000009a2097209 */ /* 0x000fe40007810000 */
[----:B------:R-:W-:-:S02]  /*7740*/  ISETP.GT.AND P4, PT, R71, 0x1, P2 ;  /* 0x000000014700780c */ /* 0x000fc40001784270 */
[----:B------:R-:W-:Y:S02]  /*7750*/  FMNMX.FTZ R9, R72, R9, !PT ;  /* 0x0000000948097209 */ /* 0x000fe40007810000 */
[----:B------:R-:W-:Y:S02]  /*7760*/  ISETP.GT.AND P3, PT, R71, 0x9, P2 ;  /* 0x000000094700780c */ /* 0x000fe40001764270 */
[----:B------:R-:W-:Y:S02]  /*7770*/  FMNMX.FTZ R9, R168, R9, !PT ;  /* 0x00000009a8097209 */ /* 0x000fe40007810000 */
[----:B------:R-:W-:Y:S02]  /*7780*/  FSEL R25, R25, -INF , !P5 ;  /* 0xff80000019197808 */ /* 0x000fe40006800000 */
[----:B------:R-:W-:Y:S02]  /*7790*/  FMNMX.FTZ R8, R70, R9, !PT ;  /* 0x0000000946087209 */ /* 0x000fe40007810000 */
[----:B------:R-:W-:-:S02]  /*77a0*/  ISETP.GT.AND P5, PT, R71, RZ, P2 ;  /* 0x000000ff4700720c */ /* 0x000fc400017a4270 */
[----:B------:R-:W-:Y:S02]  /*77b0*/  FMNMX.FTZ R8, R169, R8, !PT ;  /* 0x00000008a9087209 */ /* 0x000fe40007810000 */
[C---:B------:R-:W-:Y:S02]  /*77c0*/  ISETP.LT.OR P4, PT, R66.reuse, 0x2, P4 ;  /* 0x000000024200780c */ /* 0x040fe40002781670 */
[----:B------:R-:W-:Y:S02]  /*77d0*/  FMNMX.FTZ R8, R49, R8, !PT ;  /* 0x0000000831087209 */ /* 0x000fe40007810000 */
[C---:B------:R-:W-:Y:S02]  /*77e0*/  ISETP.LT.OR P3, PT, R66.reuse, 0xa, P3 ;  /* 0x0000000a4200780c */ /* 0x040fe40001f61670 */
        /* <DEDUP_REMOVED lines=11> */
[----:B------:R-:W-:Y:S02]  /*78a0*/  FSEL R73, R5, -INF , !P5 ;  /* 0xff80000005497808 */ /* 0x000fe40006800000 */
[----:B------:R-:W-:Y:S02]  /*78b0*/  FMNMX.FTZ R9, R53, R8, !PT ;  /* 0x0000000835097209 */ /* 0x000fe40007810000 */
[----:B------:R-:W-:-:S02]  /*78c0*/  ISETP.LT.OR P4, PT, R66, 0x11, P4 ;  /* 0x000000114200780c */ /* 0x000fc40002781670 */
[----:B------:R-:W-:Y:S02]  /*78d0*/  FMNMX.FTZ R8, R54, R9, !PT ;  /* 0x0000000936087209 */ /* 0x000fe40007810000 */
[----:B------:R-:W-:Y:S02]  /*78e0*/  ISETP.LT.OR P3, PT, R66, 0x19, P3 ;  /* 0x000000194200780c */ /* 0x000fe40001f61670 */
[----:B------:R-:W-:Y:S02]  /*78f0*/  FMNMX.FTZ R9, R55, R8, !PT ;  /* 0x0000000837097209 */ /* 0x000fe40007810000 */
[----:B------:R-:W-:Y:S02]  /*7900*/  FSEL R15, R15, -INF , !P4 ;  /* 0xff8000000f0f7808 */ /* 0x000fe40006000000 */
[----:B------:R-:W-:Y:S02]  /*7910*/  FMNMX.FTZ R8, R56, R9, !PT ;  /* 0x0000000938087209 */ /* 0x000fe40007810000 */
[----:B------:R-:W-:-:S02]  /*7920*/  FSEL R21, R21, -INF , !P3 ;  /* 0xff80000015157808 */ /* 0x000fc40005800000 */
        /* <DEDUP_REMOVED lines=13> */
[----:B------:R-:W-:Y:S02]  /*7a00*/  ISETP.GT.AND P4, PT, R71, 0x28, P2 ;  /* 0x000000284700780c */ /* 0x000fe40001784270 */
[----:B------:R-:W-:Y:S02]  /*7a10*/  FMNMX.FTZ R9, R63, R8, !PT ;  /* 0x000000083f097209 */ /* 0x000fe40007810000 */
[----:B------:R-:W-:Y:S02]  /*7a20*/  ISETP.GT.AND P3, PT, R71, 0x29, P2 ;  /* 0x000000294700780c */ /* 0x000fe40001764270 */
[C---:B------:R-:W-:Y:S01]  /*7a30*/  ISETP.LT.OR P4, PT, R66.reuse, 0x29, P4 ;  /* 0x000000294200780c */ /* 0x040fe20002781670 */
[----:B------:R-:W0:Y:S01]  /*7a40*/  SHFL.BFLY PT, R8, R9, 0x2, 0x1f ;  /* 0x0c401f0009087f89 */ /* 0x000e2200000e0000 */
[----:B------:R-:W-:-:S02]  /*7a50*/  ISETP.LT.OR P5, PT, R66, 0x2a, P3 ;  /* 0x0000002a4200780c */ /* 0x000fc40001fa1670 */
[----:B------:R-:W-:Y:S02]  /*7a60*/  ISETP.GT.AND P3, PT, R71, 0x31, P2 ;  /* 0x000000314700780c */ /* 0x000fe40001764270 */
[----:B------:R-:W-:Y:S02]  /*7a70*/  FSEL R27, R27, -INF , !P4 ;  /* 0xff8000001b1b7808 */ /* 0x000fe40006000000 */
[----:B------:R-:W-:Y:S02]  /*7a80*/  ISETP.GT.AND P4, PT, R71, 0x30, P2 ;  /* 0x000000304700780c */ /* 0x000fe40001784270 */
[C---:B------:R-:W-:Y:S02]  /*7a90*/  ISETP.LT.OR P3, PT, R66.reuse, 0x32, P3 ;  /* 0x000000324200780c */ /* 0x040fe40001f61670 */
[----:B------:R-:W-:Y:S02]  /*7aa0*/  ISETP.LT.OR P4, PT, R66, 0x31, P4 ;  /* 0x000000314200780c */ /* 0x000fe40002781670 */
[----:B------:R-:W-:-:S02]  /*7ab0*/  FSEL R30, R30, -INF , !P3 ;  /* 0xff8000001e1e7808 */ /* 0x000fc40005800000 */
[----:B------:R-:W-:Y:S02]  /*7ac0*/  ISETP.GT.AND P3, PT, R71, 0x40, P2 ;  /* 0x000000404700780c */ /* 0x000fe40001764270 */
[----:B------:R-:W-:Y:S02]  /*7ad0*/  FSEL R29, R29, -INF , !P4 ;  /* 0xff8000001d1d7808 */ /* 0x000fe40006000000 */
[----:B------:R-:W-:Y:S02]  /*7ae0*/  ISETP.GT.AND P4, PT, R71, 0x39, P2 ;  /* 0x000000394700780c */ /* 0x000fe40001784270 */
[C---:B------:R-:W-:Y:S02]  /*7af0*/  ISETP.LT.OR P3, PT, R66.reuse, 0x41, P3 ;  /* 0x000000414200780c */ /* 0x040fe40001f61670 */
[----:B------:R-:W-:Y:S02]  /*7b00*/  ISETP.LT.OR P4, PT, R66, 0x3a, P4 ;  /* 0x0000003a4200780c */ /* 0x000fe40002781670 */
[----:B0-----:R-:W-:-:S02]  /*7b10*/  FMNMX.FTZ R65, R9, R8, !PT ;  /* 0x0000000809417209 */ /* 0x001fc40007810000 */
[----:B------:R-:W-:Y:S02]  /*7b20*/  FSEL R28, R28, -INF , !P5 ;  /* 0xff8000001c1c7808 */ /* 0x000fe40006800000 */
[C---:B------:R-:W-:Y:S01]  /*7b30*/  ISETP.GT.AND P5, PT, R71.reuse, 0x38, P2 ;  /* 0x000000384700780c */ /* 0x040fe200017a4270 */
[----:B------:R-:W0:Y:S01]  /*7b40*/  SHFL.BFLY PT, R8, R65, 0x1, 0x1f ;  /* 0x0c201f0041087f89 */ /* 0x000e2200000e0000 */
[----:B------:R-:W-:Y:S02]  /*7b50*/  FSEL R32, R32, -INF , !P4 ;  /* 0xff80000020207808 */ /* 0x000fe40006000000 */
[----:B------:R-:W-:Y:S02]  /*7b60*/  ISETP.GT.AND P4, PT, R71, 0x48, P2 ;  /* 0x000000484700780c */ /* 0x000fe40001784270 */
[C---:B------:R-:W-:Y:S02]  /*7b70*/  ISETP.LT.OR P5, PT, R66.reuse, 0x39, P5 ;  /* 0x000000394200780c */ /* 0x040fe40002fa1670 */
[----:B------:R-:W-:-:S02]  /*7b80*/  ISETP.LT.OR P4, PT, R66, 0x49, P4 ;  /* 0x000000494200780c */ /* 0x000fc40002781670 */
[----:B0-----:R-:W-:-:S04]  /*7b90*/  FMNMX.FTZ R8, R65, R8, !PT ;  /* 0x0000000841087209 */ /* 0x001fc80007810000 */
[C---:B------:R-:W-:Y:S01]  /*7ba0*/  FSETP.NEU.FTZ.AND P6, PT, R8.reuse, -INF , PT ;  /* 0xff8000000800780b */ /* 0x040fe20003fdd000 */
[----:B------:R-:W-:-:S05]  /*7bb0*/  FMUL.FTZ R67, R8, UR10 ;  /* 0x0000000a08437c20 */ /* 0x000fca0008410000 */
[----:B------:R-:W-:-:S05]  /*7bc0*/  FSEL R9, R67, RZ, P6 ;  /* 0x000000ff43097208 */ /* 0x000fca0003000000 */
[--C-:B------:R-:W-:Y:S01]  /*7bd0*/  FFMA.FTZ R176, R74, UR10, -R9.reuse ;  /* 0x0000000a4ab07c23 */ /* 0x100fe20008010809 */
[----:B------:R-:W-:Y:S01]  /*7be0*/  FMNMX.FTZ R74, R73, R6, !PT ;  /* 0x00000006494a7209 */ /* 0x000fe20007810000 */
[--C-:B------:R-:W-:Y:S01]  /*7bf0*/  FFMA.FTZ R178, R68, UR10, -R9.reuse ;  /* 0x0000000a44b27c23 */ /* 0x100fe20008010809 */
[----:B------:R-:W-:Y:S01]  /*7c00*/  FSEL R68, R31, -INF , !P5 ;  /* 0xff8000001f447808 */ /* 0x000fe20006800000 */
[--C-:B------:R-:W-:Y:S01]  /*7c10*/  FFMA.FTZ R182, R76, UR10, -R9.reuse ;  /* 0x0000000a4cb67c23 */ /* 0x100fe20008010809 */
[----:B------:R-:W-:Y:S01]  /*7c20*/  FMNMX.FTZ R74, R7, R74, !PT ;  /* 0x0000004a074a7209 */ /* 0x000fe20007810000 */
[--C-:B------:R-:W-:Y:S01]  /*7c30*/  FFMA.FTZ R76, R70, UR10, -R9.reuse ;  /* 0x0000000a464c7c23 */ /* 0x100fe20008010809 */
[----:B------:R-:W-:Y:S01]  /*7c40*/  ISETP.GT.AND P5, PT, R71, 0x41, P2 ;  /* 0x000000414700780c */ /* 0x000fe200017a4270 */
        /* <DEDUP_REMOVED lines=18> */
[----:B------:R0:W-:Y:S01]  /*7d70*/  MUFU.EX2 R31, R160 ;  /* 0x000000a0001f7308 */ /* 0x0001e20000000800 */
[----:B------:R-:W-:Y:S01]  /*7d80*/  FSEL R70, R37, -INF , !P5 ;  /* 0xff80000025467808 */ /* 0x000fe20006800000 */
        /* <DEDUP_REMOVED lines=8> */
[--C-:B0-----:R-:W-:Y:S01]  /*7e10*/  FFMA.FTZ R160, R53, UR10, -R9.reuse ;  /* 0x0000000a35a07c23 */ /* 0x101fe20008010809 */
[----:B------:R-:W-:Y:S01]  /*7e20*/  FMNMX.FTZ R72, R26, R75, !PT ;  /* 0x0000004b1a487209 */ /* 0x000fe20007810000 */
[--C-:B------:R-:W-:Y:S01]  /*7e30*/  FFMA.FTZ R156, R57, UR10, -R9.reuse ;  /* 0x0000000a399c7c23 */ /* 0x100fe20008010809 */
[----:B------:R-:W-:Y:S01]  /*7e40*/  ISETP.LT.OR P3, PT, R66, 0x4a, P3 ;  /* 0x0000004a4200780c */ /* 0x000fe20001f61670 */
[----:B------:R-:W-:Y:S01]  /*7e50*/  MUFU.EX2 R65, R65 ;  /* 0x0000004100417308 */ /* 0x000fe20000000800 */
        /* <DEDUP_REMOVED lines=17> */
[----:B------:R-:W-:Y:S01]  /*7f70*/  FFMA.FTZ R63, R63, UR10, -R9 ;  /* 0x0000000a3f3f7c23 */ /* 0x000fe20008010809 */
[----:B------:R-:W-:Y:S01]  /*7f80*/  ISETP.LT.OR P4, PT, R66, 0x52, P4 ;  /* 0x000000524200780c */ /* 0x000fe20002781670 */
[----:B------:R-:W-:Y:S01]  /*7f90*/  MUFU.EX2 R180, R180 ;  /* 0x000000b400b47308 */ /* 0x000fe20000000800 */
[----:B------:R-:W-:-:S02]  /*7fa0*/  FMNMX.FTZ R74, R32, R75, !PT ;  /* 0x0000004b204a7209 */ /* 0x000fc40007810000 */
[----:B------:R-:W-:Y:S02]  /*7fb0*/  FSEL R38, R38, -INF , !P4 ;  /* 0xff80000026267808 */ /* 0x000fe40006000000 */
[----:B------:R-:W-:Y:S01]  /*7fc0*/  FMNMX.FTZ R37, R69, R74, !PT ;  /* 0x0000004a45257209 */ /* 0x000fe20007810000 */
[----:B------:R-:W-:Y:S01]  /*7fd0*/  FFMA.FTZ R74, R49, UR10, -R9 ;  /* 0x0000000a314a7c23 */ /* 0x000fe20008010809 */
[----:B------:R-:W-:Y:S01]  /*7fe0*/  ISETP.LT.OR P3, PT, R66, 0x59, P3 ;  /* 0x000000594200780c */ /* 0x000fe20001f61670 */
[----:B------:R-:W-:Y:S01]  /*7ff0*/  MUFU.EX2 R182, R182 ;  /* 0x000000b600b67308 */ /* 0x000fe20000000800 */
[----:B------:R-:W-:Y:S02]  /*8000*/  FMNMX.FTZ R75, R34, R37, !PT ;  /* 0x00000025224b7209 */ /* 0x000fe40007810000 */
[----:B------:R-:W-:Y:S02]  /*8010*/  ISETP.GT.AND P4, PT, R71, 0x60, P2 ;  /* 0x000000604700780c */ /* 0x000fe40001784270 */
[----:B------:R-:W-:-:S02]  /*8020*/  FMNMX.FTZ R75, R72, R75, !PT ;  /* 0x0000004b484b7209 */ /* 0x000fc40007810000 */
[----:B------:R-:W-:Y:S01]  /*8030*/  ISETP.GT.AND P5, PT, R71, 0x59, P2 ;  /* 0x000000594700780c */ /* 0x000fe200017a4270 */
[----:B------:R-:W-:Y:S01]  /*8040*/  MUFU.EX2 R67, R67 ;  /* 0x0000004300437308 */ /* 0x000fe20000000800 */
[----:B------:R-:W-:Y:S02]  /*8050*/  FMNMX.FTZ R75, R36, R75, !PT ;  /* 0x0000004b244b7209 */ /* 0x000fe40007810000 */
[----:B------:R-:W-:Y:S01]  /*8060*/  FSEL R49, R39, -INF , !P3 ;  /* 0xff80000027317808 */ /* 0x000fe20005800000 */
[----:B------:R-:W-:Y:S01]  /*8070*/  FFMA.FTZ R39, R50, UR10, -R9 ;  /* 0x0000000a32277c23 */ /* 0x000fe20008010809 */
[----:B------:R-:W-:Y:S02]  /*8080*/  FMNMX.FTZ R75, R70, R75, !PT ;  /* 0x0000004b464b7209 */ /* 0x000fe40007810000 */
[C---:B------:R-:W-:Y:S01]  /*8090*/  ISETP.LT.OR P4, PT, R66.reuse, 0x61, P4 ;  /* 0x000000614200780c */ /* 0x040fe20002781670 */
[----:B------:R-:W-:Y:S01]  /*80a0*/  MUFU.EX2 R176, R176 ;  /* 0x000000b000b07308 */ /* 0x000fe20000000800 */
[----:B------:R-:W-:-:S02]  /*80b0*/  ISETP.LT.OR P5, PT, R66, 0x5a, P5 ;  /* 0x0000005a4200780c */ /* 0x000fc40002fa1670 */
[----:B------:R-:W-:Y:S02]  /*80c0*/  FMNMX.FTZ R50, R38, R75, !PT ;  /* 0x0000004b26327209 */ /* 0x000fe40007810000 */
[----:B------:R-:W-:Y:S02]  /*80d0*/  FSEL R51, R41, -INF , !P4 ;  /* 0xff80000029337808 */ /* 0x000fe40006000000 */
[----:B------:R-:W-:Y:S01]  /*80e0*/  ISETP.GT.AND P3, PT, R71, 0x61, P2 ;  /* 0x000000614700780c */ /* 0x000fe20001764270 */
[----:B------:R-:W-:Y:S01]  /*80f0*/  MUFU.EX2 R5, R5 ;  /* 0x0000000500057308 */ /* 0x000fe20000000800 */
[----:B------:R-:W-:Y:S02]  /*8100*/  FSEL R40, R40, -INF , !P5 ;  /* 0xff80000028287808 */ /* 0x000fe40006800000 */
[----:B------:R-:W-:Y:S02]  /*8110*/  FMNMX.FTZ R41, R49, R50, !PT ;  /* 0x0000003231297209 */ /* 0x000fe40007810000 */
[----:B------:R-:W-:-:S02]  /*8120*/  ISETP.GT.AND P5, PT, R71, 0x68, P2 ;  /* 0x000000684700780c */ /* 0x000fc400017a4270 */
[----:B------:R-:W-:Y:S01]  /*8130*/  ISETP.LT.OR P3, PT, R66, 0x62, P3 ;  /* 0x000000624200780c */ /* 0x000fe20001f61670 */
[----:B------:R-:W-:Y:S01]  /*8140*/  MUFU.EX2 R178, R178 ;  /* 0x000000b200b27308 */ /* 0x000fe20000000800 */
[----:B------:R-:W-:Y:S02]  /*8150*/  FMNMX.FTZ R50, R40, R41, !PT ;  /* 0x0000002928327209 */ /* 0x000fe40007810000 */
[----:B------:R-:W-:Y:S02]  /*8160*/  ISETP.LT.OR P5, PT, R66, 0x69, P5 ;  /* 0x000000694200780c */ /* 0x000fe40002fa1670 */
[----:B------:R-:W-:Y:S02]  /*8170*/  ISETP.GT.AND P4, PT, R71, 0x69, P2 ;  /* 0x000000694700780c */ /* 0x000fe40001784270 */
[----:B------:R-:W-:Y:S01]  /*8180*/  FSEL R42, R42, -INF , !P3 ;  /* 0xff8000002a2a7808 */ /* 0x000fe20005800000 */
[----:B------:R-:W-:Y:S01]  /*8190*/  MUFU.EX2 R172, R172 ;  /* 0x000000ac00ac7308 */ /* 0x000fe20000000800 */
[----:B------:R-:W-:-:S02]  /*81a0*/  FMNMX.FTZ R41, R51, R50, !PT ;  /* 0x0000003233297209 */ /* 0x000fc40007810000 */
[----:B------:R-:W-:Y:S02]  /*81b0*/  FSEL R10, R43, -INF , !P5 ;  /* 0xff8000002b0a7808 */ /* 0x000fe40006800000 */
[C---:B------:R-:W-:Y:S02]  /*81c0*/  ISETP.GT.AND P3, PT, R71.reuse, 0x70, P2 ;  /* 0x000000704700780c */ /* 0x040fe40001764270 */
[----:B------:R-:W-:Y:S01]  /*81d0*/  ISETP.LT.OR P4, PT, R66, 0x6a, P4 ;  /* 0x0000006a4200780c */ /* 0x000fe20002781670 */
[----:B------:R-:W-:Y:S01]  /*81e0*/  MUFU.EX2 R33, R33 ;  /* 0x0000002100217308 */ /* 0x000fe20000000800 */
[----:B------:R-:W-:Y:S02]  /*81f0*/  FMNMX.FTZ R43, R42, R41, !PT ;  /* 0x000000292a2b7209 */ /* 0x000fe40007810000 */
[----:B------:R-:W-:Y:S02]  /*8200*/  ISETP.GT.AND P5, PT, R71, 0x71, P2 ;  /* 0x000000714700780c */ /* 0x000fe400017a4270 */
[----:B------:R-:W-:-:S02]  /*8210*/  FSEL R44, R44, -INF , !P4 ;  /* 0xff8000002c2c7808 */ /* 0x000fc40006000000 */
[----:B------:R-:W-:Y:S01]  /*8220*/  ISETP.LT.OR P3, PT, R66, 0x71, P3 ;  /* 0x000000714200780c */ /* 0x000fe20001f61670 */
[----:B------:R-:W-:Y:S01]  /*8230*/  MUFU.EX2 R174, R174 ;  /* 0x000000ae00ae7308 */ /* 0x000fe20000000800 */
[----:B------:R-:W-:Y:S02]  /*8240*/  FMNMX.FTZ R43, R10, R43, !PT ;  /* 0x0000002b0a2b7209 */ /* 0x000fe40007810000 */
[----:B------:R-:W-:Y:S02]  /*8250*/  ISETP.GT.AND P4, PT, R71, 0x78, P2 ;  /* 0x000000784700780c */ /* 0x000fe40001784270 */
[----:B------:R-:W-:Y:S02]  /*8260*/  ISETP.LT.OR P5, PT, R66, 0x72, P5 ;  /* 0x000000724200780c */ /* 0x000fe40002fa1670 */
[----:B------:R-:W-:Y:S01]  /*8270*/  FSEL R50, R45, -INF , !P3 ;  /* 0xff8000002d327808 */ /* 0x000fe20005800000 */
[----:B------:R-:W-:Y:S01]  /*8280*/  MUFU.EX2 R35, R76 ;  /* 0x0000004c00237308 */ /* 0x000fe20000000800 */
[----:B------:R-:W-:-:S02]  /*8290*/  FMNMX.FTZ R43, R44, R43, !PT ;  /* 0x0000002b2c2b7209 */ /* 0x000fc40007810000 */
[----:B------:R-:W-:Y:S02]  /*82a0*/  ISETP.GT.AND P2, PT, R71, 0x79, P2 ;  /* 0x000000794700780c */ /* 0x000fe40001744270 */
[----:B------:R-:W-:Y:S02]  /*82b0*/  ISETP.LT.OR P4, PT, R66, 0x79, P4 ;  /* 0x000000794200780c */ /* 0x000fe40002781670 */
[----:B------:R-:W-:Y:S01]  /*82c0*/  FSEL R46, R46, -INF , !P5 ;  /* 0xff8000002e2e7808 */ /* 0x000fe20006800000 */
[----:B------:R-:W-:Y:S01]  /*82d0*/  MUFU.EX2 R168, R168 ;  /* 0x000000a800a87308 */ /* 0x000fe20000000800 */
[----:B------:R-:W-:Y:S02]  /*82e0*/  FMNMX.FTZ R43, R50, R43, !PT ;  /* 0x0000002b322b7209 */ /* 0x000fe40007810000 */
[----:B------:R-:W-:Y:S02]  /*82f0*/  ISETP.LT.OR P2, PT, R66, 0x7a, P2 ;  /* 0x0000007a4200780c */ /* 0x000fe40001741670 */
[----:B------:R-:W-:Y:S01]  /*8300*/  FSEL R14, R47, -INF , !P4 ;  /* 0xff8000002f0e7808 */ /* 0x000fe20006000000 */
[----:B------:R-:W-:Y:S01]  /*8310*/  FFMA.FTZ R47, R12, UR10, -R9 ;  /* 0x0000000a0c2f7c23 */ /* 0x000fe20008010809 */
[----:B------:R-:W-:Y:S01]  /*8320*/  FMNMX.FTZ R45, R46, R43, !PT ;  /* 0x0000002b2e2d7209 */ /* 0x000fe20007810000 */
[----:B------:R-:W-:Y:S01]  /*8330*/  MUFU.EX2 R37, R74 ;  /* 0x0000004a00257308 */ /* 0x000fe20000000800 */
[----:B------:R-:W-:-:S02]  /*8340*/  FSEL R48, R48, -INF , !P2 ;  /* 0xff80000030307808 */ /* 0x000fc40005000000 */
[----:B------:R-:W-:Y:S02]  /*8350*/  FMNMX.FTZ R45, R14, R45, !PT ;  /* 0x0000002d0e2d7209 */ /* 0x000fe40007810000 */
[----:B------:R-:W-:Y:S02]  /*8360*/  FSEL R59, R8, RZ, P6 ;  /* 0x000000ff083b7208 */ /* 0x000fe40003000000 */
[----:B------:R-:W-:Y:S01]  /*8370*/  FMNMX.FTZ R12, R48, R45, !PT ;  /* 0x0000002d300c7209 */ /* 0x000fe20007810000 */
[----:B------:R-:W-:Y:S01]  /*8380*/  FFMA.FTZ R45, R54, UR10, -R9 ;  /* 0x0000000a362d7c23 */ /* 0x000fe20008010809 */
[----:B------:R-:W-:Y:S01]  /*8390*/  MUFU.EX2 R170, R170 ;  /* 0x000000aa00aa7308 */ /* 0x000fe20000000800 */
[----:B------:R-:W-:Y:S02]  /*83a0*/  FADD.FTZ R4, -R59, R4 ;  /* 0x000000043b047221 */ /* 0x000fe40000010100 */
[----:B------:R-:W0:Y:S02]  /*83b0*/  SHFL.BFLY PT, R71, R12, 0x2, 0x1f ;  /* 0x0c401f000c477f89 */ /* 0x000e2400000e0000 */
[----:B------:R-:W-:-:S03]  /*83c0*/  FMUL.FTZ R4, R4, UR10 ;  /* 0x0000000a04047c20 */ /* 0x000fc60008410000 */
[----:B------:R-:W-:Y:S08]  /*83d0*/  MUFU.EX2 R39, R39 ;  /* 0x0000002700277308 */ /* 0x000ff00000000800 */
[----:B------:R-:W1:Y:S08]  /*83e0*/  MUFU.EX2 R4, R4 ;  /* 0x0000000400047308 */ /* 0x000e700000000800 */
[----:B------:R-:W2:Y:S01]  /*83f0*/  MUFU.EX2 R164, R164 ;  /* 0x000000a400a47308 */ /* 0x000ea20000000800 */
[----:B0-----:R-:W-:-:S05]  /*8400*/  FMNMX.FTZ R71, R12, R71, !PT ;  /* 0x000000470c477209 */ /* 0x001fca0007810000 */
[----:B------:R-:W0:Y:S02]  /*8410*/  SHFL.BFLY PT, R12, R71, 0x1, 0x1f ;  /* 0x0c201f00470c7f89 */ /* 0x000e2400000e0000 */
[----:B------:R3:W4:Y:S01]  /*8420*/  MUFU.EX2 R41, R52 ;  /* 0x0000003400297308 */ /* 0x0007220000000800 */
[-C--:B-1----:R-:W-:Y:S01]  /*8430*/  FMUL.FTZ R88, R88, R4.reuse ;  /* 0x0000000458587220 */ /* 0x082fe20000410000 */
[-C--:B------:R-:W-:Y:S01]  /*8440*/  FMUL.FTZ R89, R89, R4.reuse ;  /* 0x0000000459597220 */ /* 0x080fe20000410000 */
[-C--:B------:R-:W-:Y:S01]  /*8450*/  FMUL.FTZ R92, R92, R4.reuse ;  /* 0x000000045c5c7220 */ /* 0x080fe20000410000 */
[-C--:B------:R-:W-:Y:S01]  /*8460*/  FMUL.FTZ R93, R93, R4.reuse ;  /* 0x000000045d5d7220 */ /* 0x080fe20000410000 */
[-C--:B------:R-:W-:Y:S01]  /*8470*/  FMUL.FTZ R96, R96, R4.reuse ;  /* 0x0000000460607220 */ /* 0x080fe20000410000 */
[-C--:B------:R-:W-:Y:S01]  /*8480*/  FMUL.FTZ R97, R97, R4.reuse ;  /* 0x0000000461617220 */ /* 0x080fe20000410000 */
[-C--:B------:R-:W-:Y:S01]  /*8490*/  FMUL.FTZ R100, R100, R4.reuse ;  /* 0x0000000464647220 */ /* 0x080fe20000410000 */
[----:B------:R-:W1:Y:S01]  /*84a0*/  MUFU.EX2 R166, R166 ;  /* 0x000000a600a67308 */ /* 0x000e620000000800 */
[-C--:B------:R-:W-:Y:S01]  /*84b0*/  FMUL.FTZ R101, R101, R4.reuse ;  /* 0x0000000465657220 */ /* 0x080fe20000410000 */
[-C--:B------:R-:W-:Y:S01]  /*84c0*/  FMUL.FTZ R104, R104, R4.reuse ;  /* 0x0000000468687220 */ /* 0x080fe20000410000 */
[-C--:B------:R-:W-:Y:S01]  /*84d0*/  FMUL.FTZ R105, R105, R4.reuse ;  /* 0x0000000469697220 */ /* 0x080fe20000410000 */
[-C--:B------:R-:W-:Y:S01]  /*84e0*/  FMUL.FTZ R108, R108, R4.reuse ;  /* 0x000000046c6c7220 */ /* 0x080fe20000410000 */
[-C--:B------:R-:W-:Y:S01]  /*84f0*/  FMUL.FTZ R109, R109, R4.reuse ;  /* 0x000000046d6d7220 */ /* 0x080fe20000410000 */
[-C--:B------:R-:W-:Y:S01]  /*8500*/  FMUL.FTZ R112, R112, R4.reuse ;  /* 0x0000000470707220 */ /* 0x080fe20000410000 */
[-C--:B------:R-:W-:Y:S01]  /*8510*/  FMUL.FTZ R113, R113, R4.reuse ;  /* 0x0000000471717220 */ /* 0x080fe20000410000 */
[----:B------:R-:W5:Y:S01]  /*8520*/  MUFU.EX2 R43, R47 ;  /* 0x0000002f002b7308 */ /* 0x000f620000000800 */
[-C--:B------:R-:W-:Y:S01]  /*8530*/  FMUL.FTZ R116, R116, R4.reuse ;  /* 0x0000000474747220 */ /* 0x080fe20000410000 */
[-C--:B------:R-:W-:Y:S01]  /*8540*/  FMUL.FTZ R117, R117, R4.reuse ;  /* 0x0000000475757220 */ /* 0x080fe20000410000 */
[-C--:B------:R-:W-:Y:S01]  /*8550*/  FMUL.FTZ R120, R120, R4.reuse ;  /* 0x0000000478787220 */ /* 0x080fe20000410000 */
[-C--:B------:R-:W-:Y:S01]  /*8560*/  FMUL.FTZ R121, R121, R4.reuse ;  /* 0x0000000479797220 */ /* 0x080fe20000410000 */
[-C--:B------:R-:W-:Y:S01]  /*8570*/  FMUL.FTZ R124, R124, R4.reuse ;  /* 0x000000047c7c7220 */ /* 0x080fe20000410000 */
[----:B------:R-:W-:Y:S01]  /*8580*/  FMUL.FTZ R125, R125, R4 ;  /* 0x000000047d7d7220 */ /* 0x000fe20000410000 */
[----:B0-----:R-:W-:Y:S01]  /*8590*/  FMNMX.FTZ R9, R71, R12, !PT ;  /* 0x0000000c47097209 */ /* 0x001fe20007810000 */
[----:B------:R-:W-:Y:S01]  /*85a0*/  MUFU.EX2 R160, R160 ;  /* 0x000000a000a07308 */ /* 0x000fe20000000800 */
[-C--:B------:R-:W-:Y:S01]  /*85b0*/  FMUL.FTZ R128, R128, R4.reuse ;  /* 0x0000000480807220 */ /* 0x080fe20000410000 */
[-C--:B------:R-:W-:Y:S01]  /*85c0*/  FMUL.FTZ R129, R129, R4.reuse ;  /* 0x0000000481817220 */ /* 0x080fe20000410000 */
[C---:B------:R-:W-:Y:S01]  /*85d0*/  FSETP.NEU.FTZ.AND P2, PT, R9.reuse, -INF , PT ;  /* 0xff8000000900780b */ /* 0x040fe20003f5d000 */
[----:B------:R-:W-:Y:S01]  /*85e0*/  FMUL.FTZ R61, R9, UR10 ;  /* 0x0000000a093d7c20 */ /* 0x000fe20008410000 */
[-C--:B------:R-:W-:Y:S01]  /*85f0*/  FMUL.FTZ R132, R132, R4.reuse ;  /* 0x0000000484847220 */ /* 0x080fe20000410000 */
[-C--:B------:R-:W-:Y:S01]  /*8600*/  FMUL.FTZ R133, R133, R4.reuse ;  /* 0x0000000485857220 */ /* 0x080fe20000410000 */
[-C--:B------:R-:W-:Y:S01]  /*8610*/  FMUL.FTZ R136, R136, R4.reuse ;  /* 0x0000000488887220 */ /* 0x080fe20000410000 */
[----:B------:R-:W-:Y:S01]  /*8620*/  MUFU.EX2 R45, R45 ;  /* 0x0000002d002d7308 */ /* 0x000fe20000000800 */
[----:B------:R-:W-:Y:S01]  /*8630*/  FSEL R61, R61, RZ, P2 ;  /* 0x000000ff3d3d7208 */ /* 0x000fe20001000000 */
[-C--:B------:R-:W-:Y:S01]  /*8640*/  FMUL.FTZ R137, R137, R4.reuse ;  /* 0x0000000489897220 */ /* 0x080fe20000410000 */
[-C--:B------:R-:W-:Y:S01]  /*8650*/  FMUL.FTZ R140, R140, R4.reuse ;  /* 0x000000048c8c7220 */ /* 0x080fe20000410000 */
[-C--:B------:R-:W-:Y:S01]  /*8660*/  FMUL.FTZ R141, R141, R4.reuse ;  /* 0x000000048d8d7220 */ /* 0x080fe20000410000 */
[----:B------:R-:W-:Y:S01]  /*8670*/  FMUL.FTZ R144, R144, R4 ;  /* 0x0000000490907220 */ /* 0x000fe20000410000 */
[----:B------:R-:W-:Y:S01]  /*8680*/  FFMA.FTZ R12, R7, UR10, -R61 ;  /* 0x0000000a070c7c23 */ /* 0x000fe2000801083d */
[----:B------:R-:W-:Y:S01]  /*8690*/  FFMA.FTZ R7, R4, R2, R65 ;  /* 0x0000000204077223 */ /* 0x000fe20000010041 */
[--C-:B------:R-:W-:Y:S01]  /*86a0*/  FFMA.FTZ R183, R11, UR10, -R61.reuse ;  /* 0x0000000a0bb77c23 */ /* 0x100fe2000801083d */
[--C-:B------:R-:W-:Y:S01]  /*86b0*/  FFMA.FTZ R181, R73, UR10, -R61.reuse ;  /* 0x0000000a49b57c23 */ /* 0x100fe2000801083d */
[----:B---3--:R-:W-:Y:S01]  /*86c0*/  FFMA.FTZ R52, R13, UR10, -R61 ;  /* 0x0000000a0d347c23 */ /* 0x008fe2000801083d */
[----:B------:R-:W-:Y:S01]  /*86d0*/  FADD.FTZ R7, R180, R7 ;  /* 0x00000007b4077221 */ /* 0x000fe20000010000 */
[----:B------:R-:W-:Y:S01]  /*86e0*/  MUFU.EX2 R12, R12 ;  /* 0x0000000c000c7308 */ /* 0x000fe20000000800 */
[--C-:B------:R-:W-:Y:S01]  /*86f0*/  FFMA.FTZ R177, R15, UR10, -R61.reuse ;  /* 0x0000000a0fb17c23 */ /* 0x100fe2000801083d */
[----:B------:R-:W-:Y:S01]  /*8700*/  FFMA.FTZ R20, R20, UR10, -R61 ;  /* 0x0000000a14147c23 */ /* 0x000fe2000801083d */
[----:B------:R-:W-:Y:S01]  /*8710*/  FADD.FTZ R2, R182, R7 ;  /* 0x00000007b6027221 */ /* 0x000fe20000010000 */
[--C-:B------:R-:W-:Y:S01]  /*8720*/  FFMA.FTZ R179, R21, UR10, -R61.reuse ;  /* 0x0000000a15b37c23 */ /* 0x100fe2000801083d */
[--C-:B------:R-:W-:Y:S01]  /*8730*/  FFMA.FTZ R24, R24, UR10, -R61.reuse ;  /* 0x0000000a18187c23 */ /* 0x100fe2000801083d */
[--C-:B------:R-:W-:Y:S01]  /*8740*/  FFMA.FTZ R173, R25, UR10, -R61.reuse ;  /* 0x0000000a19ad7c23 */ /* 0x100fe2000801083d */
[----:B------:R-:W-:Y:S01]  /*8750*/  FADD.FTZ R7, R67, R2 ;  /* 0x0000000243077221 */ /* 0x000fe20000010000 */
[----:B------:R-:W-:Y:S01]  /*8760*/  MUFU.EX2 R181, R181 ;  /* 0x000000b500b57308 */ /* 0x000fe20000000800 */
[--C-:B------:R-:W-:Y:S01]  /*8770*/  FFMA.FTZ R26, R26, UR10, -R61.reuse ;  /* 0x0000000a1a1a7c23 */ /* 0x100fe2000801083d */
[----:B------:R-:W-:Y:S01]  /*8780*/  FFMA.FTZ R175, R27, UR10, -R61 ;  /* 0x0000000a1baf7c23 */ /* 0x000fe2000801083d */
[----:B------:R-:W-:Y:S01]  /*8790*/  FADD.FTZ R2, R176, R7 ;  /* 0x00000007b0027221 */ /* 0x000fe20000010000 */
[----:B------:R-:W-:Y:S01]  /*87a0*/  F2FP.BF16.F32.PACK_AB R176, R5, R176 ;  /* 0x000000b005b0723e */ /* 0x000fe200000010ff */
[--C-:B------:R-:W-:Y:S01]  /*87b0*/  FFMA.FTZ R28, R28, UR10, -R61.reuse ;  /* 0x0000000a1c1c7c23 */ /* 0x100fe2000801083d */
[--C-:B------:R-:W-:Y:S01]  /*87c0*/  FFMA.FTZ R169, R29, UR10, -R61.reuse ;  /* 0x0000000a1da97c23 */ /* 0x100fe2000801083d */
        /* <DEDUP_REMOVED lines=21> */
[----:B------:R-:W-:Y:S01]  /*8920*/  FSEL R7, R9, RZ, P2 ;  /* 0x000000ff09077208 */ /* 0x000fe20001000000 */
[--C-:B------:R-:W-:Y:S01]  /*8930*/  FFMA.FTZ R42, R42, UR10, -R61.reuse ;  /* 0x0000000a2a2a7c23 */ /* 0x100fe2000801083d */
[--C-:B------:R-:W-:Y:S01]  /*8940*/  FFMA.FTZ R10, R10, UR10, -R61.reuse ;  /* 0x0000000a0a0a7c23 */ /* 0x100fe2000801083d */
[----:B------:R-:W-:Y:S01]  /*8950*/  FADD.FTZ R11, R35, R2 ;  /* 0x00000002230b7221 */ /* 0x000fe20000010000 */
[----:B------:R-:W-:Y:S01]  /*8960*/  MUFU.EX2 R177, R177 ;  /* 0x000000b100b17308 */ /* 0x000fe20000000800 */
[----:B------:R-:W-:Y:S01]  /*8970*/  FADD.FTZ R7, -R7, R6 ;  /* 0x0000000607077221 */ /* 0x000fe20000010100 */
[----:B------:R-:W-:Y:S01]  /*8980*/  FFMA.FTZ R44, R44, UR10, -R61 ;  /* 0x0000000a2c2c7c23 */ /* 0x000fe2000801083d */
[----:B------:R-:W-:Y:S01]  /*8990*/  FADD.FTZ R2, R168, R11 ;  /* 0x0000000ba8027221 */ /* 0x000fe20000010000 */
[--C-:B------:R-:W-:Y:S01]  /*89a0*/  FFMA.FTZ R50, R50, UR10, -R61.reuse ;  /* 0x0000000a32327c23 */ /* 0x100fe2000801083d */
[----:B------:R-:W-:Y:S01]  /*89b0*/  FMUL.FTZ R6, R7, UR10 ;  /* 0x0000000a07067c20 */ /* 0x000fe20008410000 */
[--C-:B------:R-:W-:Y:S01]  /*89c0*/  FFMA.FTZ R46, R46, UR10, -R61.reuse ;  /* 0x0000000a2e2e7c23 */ /* 0x100fe2000801083d */
[----:B------:R-:W-:Y:S01]  /*89d0*/  FADD.FTZ R7, R37, R2 ;  /* 0x0000000225077221 */ /* 0x000fe20000010000 */
[----:B------:R-:W-:Y:S01]  /*89e0*/  MUFU.EX2 R47, R56 ;  /* 0x00000038002f7308 */ /* 0x000fe20000000800 */
[--C-:B------:R-:W-:Y:S01]  /*89f0*/  FFMA.FTZ R14, R14, UR10, -R61.reuse ;  /* 0x0000000a0e0e7c23 */ /* 0x100fe2000801083d */
[----:B------:R-:W-:Y:S01]  /*8a00*/  FFMA.FTZ R48, R48, UR10, -R61 ;  /* 0x0000000a30307c23 */ /* 0x000fe2000801083d */
[----:B------:R-:W-:Y:S01]  /*8a10*/  FADD.FTZ R2, R170, R7 ;  /* 0x00000007aa027221 */ /* 0x000fe20000010000 */
[----:B------:R-:W-:Y:S01]  /*8a20*/  IMAD.U32 R13, RZ, RZ, UR47 ;  /* 0x0000002fff0d7e24 */ /* 0x000fe2000f8e00ff */
[----:B------:R-:W-:Y:S01]  /*8a30*/  ISETP.GT.AND P2, PT, R3, UR61, PT ;  /* 0x0000003d03007c0c */ /* 0x000fe2000bf44270 */
[----:B------:R-:W-:Y:S01]  /*8a40*/  UMOV UR47, UR60 ;  /* 0x0000003c002f7c82 */ /* 0x000fe20008000000 */
[----:B------:R-:W-:Y:S01]  /*8a50*/  FADD.FTZ R7, R39, R2 ;  /* 0x0000000227077221 */ /* 0x000fe20000010000 */
[----:B------:R-:W0:Y:S01]  /*8a60*/  MUFU.EX2 R6, R6 ;  /* 0x0000000600067308 */ /* 0x000e220000000800 */
[----:B------:R-:W-:Y:S01]  /*8a70*/  @!P1 LEA R13, R13, UR41, 0x3 ;  /* 0x000000290d0d9c11 */ /* 0x000fe2000f8e18ff */
[-C--:B------:R-:W-:Y:S01]  /*8a80*/  FMUL.FTZ R145, R145, R4.reuse ;  /* 0x0000000491917220 */ /* 0x080fe20000410000 */
[----:B--2---:R-:W-:Y:S01]  /*8a90*/  FADD.FTZ R2, R164, R7 ;  /* 0x00000007a4027221 */ /* 0x004fe20000010000 */
[-C--:B------:R-:W-:Y:S01]  /*8aa0*/  FMUL.FTZ R148, R148, R4.reuse ;  /* 0x0000000494947220 */ /* 0x080fe20000410000 */
[----:B------:R-:W-:Y:S01]  /*8ab0*/  FMUL.FTZ R149, R149, R4 ;  /* 0x0000000495957220 */ /* 0x000fe20000410000 */
[----:B------:R-:W-:-:S02]  /*8ac0*/  @!P1 VIADD R13, R13, 0x28860 ;  /* 0x000288600d0d9836 */ /* 0x000fc40000000000 */
[----:B----4-:R-:W-:Y:S01]  /*8ad0*/  FADD.FTZ R7, R41, R2 ;  /* 0x0000000229077221 */ /* 0x010fe20000010000 */
[----:B------:R-:W-:Y:S01]  /*8ae0*/  MUFU.EX2 R20, R20 ;  /* 0x0000001400147308 */ /* 0x000fe20000000800 */
[----:B------:R-:W-:Y:S01]  /*8af0*/  F2FP.BF16.F32.PACK_AB R180, R180, R65 ;  /* 0x00000041b4b4723e */ /* 0x000fe200000010ff */
[----:B------:R-:W-:Y:S02]  /*8b00*/  VIADD R3, R3, 0xffffffff ;  /* 0xffffffff03037836 */ /* 0x000fe40000000000 */
[----:B-1----:R-:W-:Y:S01]  /*8b10*/  FADD.FTZ R2, R166, R7 ;  /* 0x00000007a6027221 */ /* 0x002fe20000010000 */
[----:B------:R-:W-:Y:S01]  /*8b20*/  @!P1 PRMT R13, RZ, 0x654, R13 ;  /* 0x00000654ff0d9816 */ /* 0x000fe2000000000d */
[----:B------:R-:W-:Y:S01]  /*8b30*/  IMAD.MOV.U32 R4, RZ, RZ, R8 ;  /* 0x000000ffff047224 */ /* 0x000fe200078e0008 */
[----:B------:R-:W-:Y:S01]  /*8b40*/  F2FP.BF16.F32.PACK_AB R182, R67, R182 ;  /* 0x000000b643b6723e */ /* 0x000fe200000010ff */
[----:B-----5:R-:W-:Y:S01]  /*8b50*/  FADD.FTZ R11, R43, R2 ;  /* 0x000000022b0b7221 */ /* 0x020fe20000010000 */
[----:B------:R-:W1:Y:S01]  /*8b60*/  MUFU.EX2 R156, R156 ;  /* 0x0000009c009c7308 */ /* 0x000e620000000800 */
[----:B0-----:R-:W-:Y:S01]  /*8b70*/  FFMA.FTZ R7, R6, R0, R181 ;  /* 0x0000000006077223 */ /* 0x001fe200000100b5 */
[----:B------:R0:W-:Y:S01]  /*8b80*/  @!P1 SYNCS.ARRIVE.TRANS64.RED.A1T0 RZ, [R13+URZ], RZ ;  /* 0x000000ff0dff99a7 */ /* 0x0001e2000810043f */
[----:B------:R-:W-:Y:S01]  /*8b90*/  FADD.FTZ R2, R160, R11 ;  /* 0x0000000ba0027221 */ /* 0x000fe20000010000 */
[-C--:B------:R-:W-:Y:S01]  /*8ba0*/  FMUL.FTZ R90, R90, R6.reuse ;  /* 0x000000065a5a7220 */ /* 0x080fe20000410000 */
[----:B------:R-:W-:Y:S01]  /*8bb0*/  FADD.FTZ R0, R12, R7 ;  /* 0x000000070c007221 */ /* 0x000fe20000010000 */
[-C--:B------:R-:W-:Y:S01]  /*8bc0*/  FMUL.FTZ R91, R91, R6.reuse ;  /* 0x000000065b5b7220 */ /* 0x080fe20000410000 */
[----:B------:R-:W-:Y:S01]  /*8bd0*/  FADD.FTZ R11, R45, R2 ;  /* 0x000000022d0b7221 */ /* 0x000fe20000010000 */
[----:B------:R-:W2:Y:S01]  /*8be0*/  MUFU.EX2 R179, R179 ;  /* 0x000000b300b37308 */ /* 0x000ea20000000800 */
[----:B------:R-:W-:Y:S01]  /*8bf0*/  FADD.FTZ R7, R183, R0 ;  /* 0x00000000b7077221 */ /* 0x000fe20000010000 */
[-C--:B------:R-:W-:Y:S01]  /*8c00*/  FMUL.FTZ R94, R94, R6.reuse ;  /* 0x000000065e5e7220 */ /* 0x080fe20000410000 */
[----:B------:R-:W-:Y:S01]  /*8c10*/  FADD.FTZ R54, R162, R11 ;  /* 0x0000000ba2367221 */ /* 0x000fe20000010000 */
[-C--:B------:R-:W-:Y:S01]  /*8c20*/  FMUL.FTZ R95, R95, R6.reuse ;  /* 0x000000065f5f7220 */ /* 0x080fe20000410000 */
[----:B------:R-:W-:Y:S01]  /*8c30*/  FADD.FTZ R2, R52, R7 ;  /* 0x0000000734027221 */ /* 0x000fe20000010000 */
[-C--:B------:R-:W-:Y:S01]  /*8c40*/  FMUL.FTZ R98, R98, R6.reuse ;  /* 0x0000000662627220 */ /* 0x080fe20000410000 */
[----:B------:R-:W-:Y:S01]  /*8c50*/  FADD.FTZ R7, R47, R54 ;  /* 0x000000362f077221 */ /* 0x000fe20000010000 */
[----:B------:R-:W3:Y:S01]  /*8c60*/  MUFU.EX2 R53, R53 ;  /* 0x0000003500357308 */ /* 0x000ee20000000800 */
[----:B------:R-:W-:Y:S01]  /*8c70*/  FADD.FTZ R5, R177, R2 ;  /* 0x00000002b1057221 */ /* 0x000fe20000010000 */
[-C--:B------:R-:W-:Y:S01]  /*8c80*/  FMUL.FTZ R99, R99, R6.reuse ;  /* 0x0000000663637220 */ /* 0x080fe20000410000 */
[----:B-1----:R-:W-:Y:S01]  /*8c90*/  FADD.FTZ R54, R156, R7 ;  /* 0x000000079c367221 */ /* 0x002fe20000010000 */
[-C--:B------:R-:W-:Y:S01]  /*8ca0*/  FMUL.FTZ R102, R102, R6.reuse ;  /* 0x0000000666667220 */ /* 0x080fe20000410000 */
[----:B------:R-:W-:Y:S01]  /*8cb0*/  FADD.FTZ R2, R20, R5 ;  /* 0x0000000514027221 */ /* 0x000fe20000010000 */
[-C--:B------:R-:W-:Y:S01]  /*8cc0*/  FMUL.FTZ R103, R103, R6.reuse ;  /* 0x0000000667677220 */ /* 0x080fe20000410000 */
[-C--:B------:R-:W-:Y:S01]  /*8cd0*/  FMUL.FTZ R106, R106, R6.reuse ;  /* 0x000000066a6a7220 */ /* 0x080fe20000410000 */
[----:B------:R-:W1:Y:S01]  /*8ce0*/  MUFU.EX2 R24, R24 ;  /* 0x0000001800187308 */ /* 0x000e620000000800 */
[----:B--2---:R-:W-:Y:S01]  /*8cf0*/  FADD.FTZ R5, R179, R2 ;  /* 0x00000002b3057221 */ /* 0x004fe20000010000 */
[-C--:B------:R-:W-:Y:S01]  /*8d00*/  FMUL.FTZ R107, R107, R6.reuse ;  /* 0x000000066b6b7220 */ /* 0x080fe20000410000 */
[-C--:B------:R-:W-:Y:S01]  /*8d10*/  FMUL.FTZ R110, R110, R6.reuse ;  /* 0x000000066e6e7220 */ /* 0x080fe20000410000 */
[-C--:B------:R-:W-:Y:S01]  /*8d20*/  FMUL.FTZ R111, R111, R6.reuse ;  /* 0x000000066f6f7220 */ /* 0x080fe20000410000 */
[-C--:B------:R-:W-:Y:S01]  /*8d30*/  FMUL.FTZ R114, R114, R6.reuse ;  /* 0x0000000672727220 */ /* 0x080fe20000410000 */
[-C--:B------:R-:W-:Y:S01]  /*8d40*/  FMUL.FTZ R115, R115, R6.reuse ;  /* 0x0000000673737220 */ /* 0x080fe20000410000 */
[-C--:B------:R-:W-:Y:S01]  /*8d50*/  FMUL.FTZ R118, R118, R6.reuse ;  /* 0x0000000676767220 */ /* 0x080fe20000410000 */
[----:B------:R-:W-:Y:S01]  /*8d60*/  MUFU.EX2 R158, R158 ;  /* 0x0000009e009e7308 */ /* 0x000fe20000000800 */
[----:B---3--:R-:W-:Y:S01]  /*8d70*/  FADD.FTZ R7, R53, R54 ;  /* 0x0000003635077221 */ /* 0x008fe20000010000 */
[-C--:B------:R-:W-:Y:S01]  /*8d80*/  FMUL.FTZ R119, R119, R6.reuse ;  /* 0x0000000677777220 */ /* 0x080fe20000410000 */
        /* <DEDUP_REMOVED lines=13> */
[----:B------:R-:W-:Y:S01]  /*8e60*/  MUFU.EX2 R55, R55 ;  /* 0x0000003700377308 */ /* 0x000fe20000000800 */
[-C--:B------:R-:W-:Y:S01]  /*8e70*/  FMUL.FTZ R143, R143, R6.reuse ;  /* 0x000000068f8f7220 */ /* 0x080fe20000410000 */
[-C--:B------:R-:W-:Y:S01]  /*8e80*/  FMUL.FTZ R146, R146, R6.reuse ;  /* 0x0000000692927220 */ /* 0x080fe20000410000 */
[-C--:B------:R-:W-:Y:S01]  /*8e90*/  FMUL.FTZ R147, R147, R6.reuse ;  /* 0x0000000693937220 */ /* 0x080fe20000410000 */
[-C--:B------:R-:W-:Y:S01]  /*8ea0*/  FMUL.FTZ R150, R150, R6.reuse ;  /* 0x0000000696967220 */ /* 0x080fe20000410000 */
[----:B------:R-:W-:Y:S01]  /*8eb0*/  FMUL.FTZ R151, R151, R6 ;  /* 0x0000000697977220 */ /* 0x000fe20000410000 */
[----:B------:R-:W-:Y:S01]  /*8ec0*/  F2FP.BF16.F32.PACK_AB R178, R31, R178 ;  /* 0x000000b21fb2723e */ /* 0x000fe200000010ff */
[----:B------:R-:W-:Y:S01]  /*8ed0*/  IMAD.MOV.U32 R6, RZ, RZ, R9 ;  /* 0x000000ffff067224 */ /* 0x000fe200078e0009 */
[----:B------:R-:W1:Y:S01]  /*8ee0*/  MUFU.EX2 R26, R26 ;  /* 0x0000001a001a7308 */ /* 0x000e620000000800 */
[----:B--2---:R-:W-:Y:S01]  /*8ef0*/  FADD.FTZ R5, R173, R2 ;  /* 0x00000002ad057221 */ /* 0x004fe20000010000 */
[----:B------:R-:W-:-:S02]  /*8f00*/  F2FP.BF16.F32.PACK_AB R172, R33, R172 ;  /* 0x000000ac21ac723e */ /* 0x000fc400000010ff */
[----:B------:R-:W-:Y:S02]  /*8f10*/  F2FP.BF16.F32.PACK_AB R174, R35, R174 ;  /* 0x000000ae23ae723e */ /* 0x000fe400000010ff */
[----:B------:R-:W-:Y:S02]  /*8f20*/  F2FP.BF16.F32.PACK_AB R168, R37, R168 ;  /* 0x000000a825a8723e */ /* 0x000fe400000010ff */
[----:B------:R-:W-:Y:S01]  /*8f30*/  MUFU.EX2 R152, R152 ;  /* 0x0000009800987308 */ /* 0x000fe20000000800 */
[----:B------:R-:W-:Y:S02]  /*8f40*/  F2FP.BF16.F32.PACK_AB R170, R39, R170 ;  /* 0x000000aa27aa723e */ /* 0x000fe400000010ff */
[----:B------:R-:W-:Y:S02]  /*8f50*/  F2FP.BF16.F32.PACK_AB R164, R41, R164 ;  /* 0x000000a429a4723e */ /* 0x000fe400000010ff */
[----:B------:R-:W-:Y:S02]  /*8f60*/  F2FP.BF16.F32.PACK_AB R166, R43, R166 ;  /* 0x000000a62ba6723e */ /* 0x000fe400000010ff */
[----:B------:R-:W-:Y:S01]  /*8f70*/  F2FP.BF16.F32.PACK_AB R160, R45, R160 ;  /* 0x000000a02da0723e */ /* 0x000fe200000010ff */
[----:B------:R-:W2:Y:S01]  /*8f80*/  MUFU.EX2 R175, R175 ;  /* 0x000000af00af7308 */ /* 0x000ea20000000800 */
[----:B-1----:R-:W-:Y:S01]  /*8f90*/  FADD.FTZ R2, R26, R5 ;  /* 0x000000051a027221 */ /* 0x002fe20000010000 */
        /* <DEDUP_REMOVED lines=8> */
[----:B------:R-:W1:Y:S01]  /*9020*/  MUFU.EX2 R28, R28 ;  /* 0x0000001c001c7308 */ /* 0x000e620000000800 */
[----:B--2---:R-:W-:-:S07]  /*9030*/  FADD.FTZ R5, R175, R2 ;  /* 0x00000002af057221 */ /* 0x004fce0000010000 */
[----:B------:R-:W2:Y:S08]  /*9040*/  MUFU.EX2 R154, R154 ;  /* 0x0000009a009a7308 */ /* 0x000eb00000000800 */
[----:B------:R3:W-:Y:S01]  /*9050*/  MUFU.EX2 R0, R36 ;  /* 0x0000002400007308 */ /* 0x0007e20000000800 */
[C---:B-1----:R-:W-:Y:S01]  /*9060*/  FADD.FTZ R2, R28.reuse, R5 ;  /* 0x000000051c027221 */ /* 0x042fe20000010000 */
[----:B------:R-:W-:-:S06]  /*9070*/  F2FP.BF16.F32.PACK_AB R175, R28, R175 ;  /* 0x000000af1caf723e */ /* 0x000fcc00000010ff */
[----:B------:R-:W1:Y:S01]  /*9080*/  MUFU.EX2 R169, R169 ;  /* 0x000000a900a97308 */ /* 0x000e620000000800 */
[----:B---3--:R-:W-:Y:S01]  /*9090*/  FADD.FTZ R36, R158, R7 ;  /* 0x000000079e247221 */ /* 0x008fe20000010000 */
[----:B------:R-:W-:-:S03]  /*90a0*/  F2FP.BF16.F32.PACK_AB R158, R55, R158 ;  /* 0x0000009e379e723e */ /* 0x000fc600000010ff */
[----:B------:R-:W-:-:S03]  /*90b0*/  FADD.FTZ R7, R55, R36 ;  /* 0x0000002437077221 */ /* 0x000fc60000010000 */
[----:B------:R-:W3:Y:S01]  /*90c0*/  MUFU.EX2 R59, R63 ;  /* 0x0000003f003b7308 */ /* 0x000ee20000000800 */
[----:B------:R-:W-:Y:S01]  /*90d0*/  FADD.FTZ R36, R152, R7 ;  /* 0x0000000798247221 */ /* 0x000fe20000010000 */
[----:B------:R-:W-:-:S03]  /*90e0*/  F2FP.BF16.F32.PACK_AB R152, R57, R152 ;  /* 0x000000983998723e */ /* 0x000fc600000010ff */
[----:B------:R-:W-:-:S03]  /*90f0*/  FADD.FTZ R7, R57, R36 ;  /* 0x0000002439077221 */ /* 0x000fc60000010000 */
[----:B------:R-:W4:Y:S01]  /*9100*/  MUFU.EX2 R30, R30 ;  /* 0x0000001e001e7308 */ /* 0x000f220000000800 */
[----:B--2---:R-:W-:Y:S01]  /*9110*/  FADD.FTZ R36, R154, R7 ;  /* 0x000000079a247221 */ /* 0x004fe20000010000 */
[----:B-1----:R-:W-:-:S06]  /*9120*/  FADD.FTZ R5, R169, R2 ;  /* 0x00000002a9057221 */ /* 0x002fcc0000010000 */
[----:B------:R-:W1:Y:S01]  /*9130*/  MUFU.EX2 R171, R171 ;  /* 0x000000ab00ab7308 */ /* 0x000e620000000800 */
[C---:B---3--:R-:W-:Y:S01]  /*9140*/  FADD.FTZ R2, R59.reuse, R36 ;  /* 0x000000243b027221 */ /* 0x048fe20000010000 */
[----:B------:R-:W-:-:S06]  /*9150*/  F2FP.BF16.F32.PACK_AB R154, R59, R154 ;  /* 0x0000009a3b9a723e */ /* 0x000fcc00000010ff */
[----:B------:R-:W2:Y:S01]  /*9160*/  MUFU.EX2 R32, R32 ;  /* 0x0000002000207308 */ /* 0x000ea20000000800 */
[C---:B----4-:R-:W-:Y:S01]  /*9170*/  FADD.FTZ R36, R30.reuse, R5 ;  /* 0x000000051e247221 */ /* 0x050fe20000010000 */
[----:B------:R-:W-:-:S06]  /*9180*/  F2FP.BF16.F32.PACK_AB R169, R30, R169 ;  /* 0x000000a91ea9723e */ /* 0x000fcc00000010ff */
        /* <DEDUP_REMOVED lines=8> */
[C---:B-1----:R-:W-:Y:S01]  /*9210*/  FADD.FTZ R36, R34.reuse, R5 ;  /* 0x0000000522247221 */ /* 0x042fe20000010000 */
[----:B------:R-:W-:-:S06]  /*9220*/  F2FP.BF16.F32.PACK_AB R165, R34, R165 ;  /* 0x000000a522a5723e */ /* 0x000fcc00000010ff */
[----:B------:R-:W1:Y:S01]  /*9230*/  MUFU.EX2 R38, R38 ;  /* 0x0000002600267308 */ /* 0x000e620000000800 */
[----:B--2---:R-:W-:Y:S01]  /*9240*/  FADD.FTZ R5, R167, R36 ;  /* 0x00000024a7057221 */ /* 0x004fe20000010000 */
[----:B------:R-:W-:-:S03]  /*9250*/  F2FP.BF16.F32.PACK_AB R167, R0, R167 ;  /* 0x000000a700a7723e */ /* 0x000fc600000010ff */
[----:B------:R-:W-:-:S03]  /*9260*/  FADD.FTZ R36, R0, R5 ;  /* 0x0000000500247221 */ /* 0x000fc60000010000 */
        /* <DEDUP_REMOVED lines=24> */
[----:B------:R-:W-:-:S03]  /*93f0*/  F2FP.BF16.F32.PACK_AB R153, R46, R153 ;  /* 0x000000992e99723e */ /* 0x000fc600000010ff */
[----:B-1----:R-:W-:-:S04]  /*9400*/  FADD.FTZ R36, R155, R36 ;  /* 0x000000249b247221 */ /* 0x002fc80000010000 */
[C---:B--2---:R-:W-:Y:S01]  /*9410*/  FADD.FTZ R0, R48.reuse, R36 ;  /* 0x0000002430007221 */ /* 0x044fe20000010000 */
[----:B------:R-:W-:Y:S01]  /*9420*/  F2FP.BF16.F32.PACK_AB R155, R48, R155 ;  /* 0x0000009b309b723e */ /* 0x000fe200000010ff */
[----:B0-----:R-:W-:Y:S06]  /*9430*/  @P2 BRA `(.L_x_7461) ;  /* 0xffffffc400dc2947 */ /* 0x001fec000383ffff */
[----:B------:R-:W-:Y:S01]  /*9440*/  IMAD.MOV.U32 R6, RZ, RZ, R9 ;  /* 0x000000ffff067224 */ /* 0x000fe200078e0009 */
[----:B------:R-:W-:Y:S01]  /*9450*/  UMOV UR47, UR60 ;  /* 0x0000003c002f7c82 */ /* 0x000fe20008000000 */
[----:B------:R-:W-:Y:S01]  /*9460*/  IMAD.MOV.U32 R4, RZ, RZ, R8 ;  /* 0x000000ffff047224 */ /* 0x000fe200078e0008 */
[----:B------:R-:W-:-:S06]  /*9470*/  UMOV UR50, UR59 ;  /* 0x0000003b00327c82 */ /* 0x000fcc0008000000 */
.L_x_7444:
[----:B------:R-:W-:Y:S01]  /*9480*/  ULDC UR6, c[0x0][0x448] ;  /* 0x0001120000067ab9 */ /* 0x000fe20000000800 */
[----:B------:R-:W-:Y:S01]  /*9490*/  ULDC UR11, c[0x0][0x9e4] ;  /* 0x00027900000b7ab9 */ /* 0x000fe20000000800 */
[----:B------:R-:W-:Y:S02]  /*94a0*/  UISETP.NE.AND UP0, UPT, UR6, 0x1, UPT ;  /* 0x000000010600788c */ /* 0x000fe4000bf05270 */
[----:B------:R-:W-:Y:S02]  /*94b0*/  UISETP.GE.AND UP1, UPT, UR11, 0x1, UPT ;  /* 0x000000010b00788c */ /* 0x000fe4000bf26270 */
[----:B------:R-:W-:Y:S02]  /*94c0*/  UIADD3 UR14, UR37, 0x7f, URZ ;  /* 0x0000007f250e7890 */ /* 0x000fe4000fffe03f */
[----:B------:R-:W-:Y:S02]  /*94d0*/  UIADD3 UR15, UR38, 0x1, -UR46 ;  /* 0x00000001260f7890 */ /* 0x000fe4000fffe82e */
[----:B------:R-:W-:Y:S01]  /*94e0*/  PLOP3.LUT P5, PT, PT, PT, UP1, 0x80, 0x0 ;  /* 0x000000000000781c */ /* 0x000fe20003faf018 */
[----:B------:R-:W-:-:S02]  /*94f0*/  ULDC UR19, c[0x0][0x9dc] ;  /* 0x0002770000137ab9 */ /* 0x000fc40000000800 */
[----:B------:R-:W-:Y:S01]  /*9500*/  @UP0 ULDC UR6, c[0x0][0x44c] ;  /* 0x0001130000060ab9 */ /* 0x000fe20000000800 */
[----:B------:R-:W-:Y:S01]  /*9510*/  @UP0 ULDC UR18, c[0x0][0x450] ;  /* 0x0001140000120ab9 */ /* 0x000fe20000000800 */
[----:B------:R-:W-:-:S04]  /*9520*/  UIMAD.WIDE.U32 UR6, UR14, UR6, URZ ;  /* 0x000000060e0672a5 */ /* 0x000fc8000f8e003f */
[----:B------:R-:W-:-:S04]  /*9530*/  @UP0 USHF.R.U32.HI UR14, URZ, UR18, UR7 ;  /* 0x000000123f0e0299 */ /* 0x000fc80008011607 */
[----:B------:R-:W-:-:S04]  /*9540*/  UIADD3 UR14, UR15, UR14, URZ ;  /* 0x0000000e0f0e7290 */ /* 0x000fc8000fffe03f */
[----:B------:R-:W-:Y:S01]  /*9550*/  UIADD3 UR19, UR14, -UR19, URZ ;  /* 0x800000130e137290 */ /* 0x000fe2000fffe03f */
[----:B------:R-:W-:Y:S11]  /*9560*/  @!P5 BRA `(.L_x_7462) ;  /* 0x000000000048d947 */ /* 0x000ff60003800000 */
        /* <DEDUP_REMOVED lines=11> */
.L_x_7463:
[----:B------:R-:W-:-:S11]  /*9620*/  UISETP.NE.AND UP1, UPT, UR11, 0x1, UPT ;  /* 0x000000010b00788c */ /* 0x000fd6000bf25270 */
[----:B------:R-:W-:Y:S02]  /*9630*/  @UP1 ULDC.64 UR6, c[0x0][0x9e8] ;  /* 0x00027a0000061ab9 */ /* 0x000fe40000000a00 */
[----:B------:R-:W-:-:S04]  /*9640*/  UIMAD.WIDE.U32 UR14, UR18, UR6, URZ ;  /* 0x00000006120e72a5 */ /* 0x000fc8000f8e003f */
[----:B------:R-:W-:-:S12]  /*9650*/  @UP1 USHF.R.U32.HI UR18, URZ, UR7, UR15 ;  /* 0x000000073f121299 */ /* 0x000fd8000801160f */
.L_x_7464:
[----:B------:R-:W-:-:S04]  /*9660*/  UIMAD UR11, UR18, UR11, URZ ;  /* 0x0000000b120b72a4 */ /* 0x000fc8000f8e023f */
[----:B------:R-:W-:-:S04]  /*9670*/  UISETP.LT.AND UP1, UPT, UR19, UR11, UPT ;  /* 0x0000000b1300728c */ /* 0x000fc8000bf21270 */
[----:B------:R-:W-:-:S12]  /*9680*/  USEL UR19, UR19, UR11, !UP1 ;  /* 0x0000000b13137287 */ /* 0x000fd8000c800000 */
.L_x_7462:
[----:B------:R-:W-:-:S04]  /*9690*/  UIADD3 UR19, UR19, 0x7f, URZ ;  /* 0x0000007f13137890 */ /* 0x000fc8000fffe03f */
        /* <DEDUP_REMOVED lines=13> */
.L_x_7474:
        /* <DEDUP_REMOVED lines=9> */
.L_x_7467:
[----:B------:R-:W-:Y:S01]  /*9800*/  ULEA UR6, UR47, UR41, 0x3 ;  /* 0x000000292f067291 */ /* 0x000fe2000f8e183f */
[----:B------:R-:W-:-:S05]  /*9810*/  IMAD.U32 R4, RZ, RZ, UR50 ;  /* 0x00000032ff047e24 */ /* 0x000fca000f8e00ff */
[----:B------:R-:W-:-:S04]  /*9820*/  SHF.L.U32 R4, R4, 0x1f, RZ ;  /* 0x0000001f04047819 */ /* 0x000fc800000006ff */
[----:B------:R0:W1:Y:S01]  /*9830*/  SYNCS.PHASECHK.TRANS64.TRYWAIT P2, [UR6+0x28830], R4 ;  /* 0x02883004ff0075a7 */ /* 0x0000620008040146 */
[----:B------:R-:W-:Y:S05]  /*9840*/  @!P0 BRA `(.L_x_7468) ;  /* 0x0000000000048947 */ /* 0x000fea0003800000 */
[----:B------:R-:W-:Y:S01]  /*9850*/  BPT.TRAP 0x1 ;  /* 0x000000040000795c */ /* 0x000fe20000300000 */
.L_x_7468:
[----:B-1----:R-:W-:Y:S05]  /*9860*/  @P2 BRA `(.L_x_7466) ;  /* 0x0000000000082947 */ /* 0x002fea0003800000 */
[----:B------:R-:W1:Y:S02]  /*9870*/  SYNCS.PHASECHK.TRANS64.TRYWAIT P2, [UR6+0x28830], R4 ;  /* 0x02883004ff0075a7 */ /* 0x000e640008040146 */
[----:B-1----:R-:W-:Y:S05]  /*9880*/  @!P2 BRA `(.L_x_7469) ;  /* 0x000001080090a947 */ /* 0x002fea0003800000 */
.L_x_7466:
        /* <DEDUP_REMOVED lines=47> */
.L_x_7471:
[----:B------:R-:W-:Y:S01]  /*9b80*/  ULEA UR6, UR58, UR41, 0x3 ;  /* 0x000000293a067291 */ /* 0x000fe2000f8e183f */
[----:B------:R-:W-:-:S05]  /*9b90*/  IMAD.U32 R4, RZ, RZ, UR59 ;  /* 0x0000003bff047e24 */ /* 0x000fca000f8e00ff */
[----:B------:R-:W-:-:S04]  /*9ba0*/  SHF.L.U32 R4, R4, 0x1f, RZ ;  /* 0x0000001f04047819 */ /* 0x000fc800000006ff */
[----:B------:R0:W1:Y:S01]  /*9bb0*/  SYNCS.PHASECHK.TRANS64.TRYWAIT P2, [UR6+0x28850], R4 ;  /* 0x02885004ff0075a7 */ /* 0x0000620008040146 */
[----:B------:R-:W-:Y:S05]  /*9bc0*/  @!P0 BRA `(.L_x_7472) ;  /* 0x0000000000048947 */ /* 0x000fea0003800000 */
[----:B------:R-:W-:Y:S01]  /*9bd0*/  BPT.TRAP 0x1 ;  /* 0x000000040000795c */ /* 0x000fe20000300000 */
.L_x_7472:
[----:B-1----:R-:W-:Y:S05]  /*9be0*/  @P2 BRA `(.L_x_7470) ;  /* 0x0000000000082947 */ /* 0x002fea0003800000 */
[----:B------:R-:W1:Y:S02]  /*9bf0*/  SYNCS.PHASECHK.TRANS64.TRYWAIT P2, [UR6+0x28850], R4 ;  /* 0x02885004ff0075a7 */ /* 0x000e640008040146 */
[----:B-1----:R-:W-:Y:S05]  /*9c00*/  @!P2 BRA `(.L_x_7473) ;  /* 0x0000010400c8a947 */ /* 0x002fea0003800000 */
.L_x_7470:
[----:B------:R-:W-:Y:S01]  /*9c10*/  UIADD3 UR6, UR41, 0x400, URZ ;  /* 0x0000040029067890 */ /* 0x000fe2000fffe03f */
[----:B------:R-:W-:Y:S01]  /*9c20*/  WARPGROUP.ARRIVE ;  /* 0x00000000000079c5 */ /* 0x000fe20000000000 */
[----:B------:R-:W-:Y:S01]  /*9c30*/  UMOV UR7, 0x40000040 ;  /* 0x4000004000077882 */ /* 0x000fe20000000000 */
[----:B------:R-:W-:Y:S01]  /*9c40*/  FMUL.FTZ R6, R24, UR56 ;  /* 0x0000003818067c20 */ /* 0x000fe20008410000 */
[----:B------:R-:W-:Y:S01]  /*9c50*/  USHF.R.U32.HI UR6, URZ, 0x4, UR6 ;  /* 0x000000043f067899 */ /* 0x000fe20008011606 */
[----:B------:R-:W-:Y:S01]  /*9c60*/  FMUL.FTZ R8, R25, UR56 ;  /* 0x0000003819087c20 */ /* 0x000fe20008410000 */
        /* <DEDUP_REMOVED lines=10> */
[----:B------:R-:W-:Y:S01]  /*9d10*/  ULEA UR11, UR58, UR6, 0xb ;  /* 0x000000063a0b7291 */ /* 0x000fe2000f8e583f */
[----:B------:R-:W0:Y:S01]  /*9d20*/  MUFU.TANH R8, R8 ;  /* 0x0000000800087308 */ /* 0x000e220000002400 */
[----:B------:R-:W-:Y:S01]  /*9d30*/  FMUL.FTZ R25, R36, UR56 ;  /* 0x0000003824197c20 */ /* 0x000fe20008410000 */
[----:B-1----:R-:W-:Y:S01]  /*9d40*/  FMUL.FTZ R9, R27, UR56 ;  /* 0x000000381b097c20 */ /* 0x002fe20008410000 */
[----:B------:R-:W-:Y:S01]  /*9d50*/  FMUL.FTZ R27, R37, UR56 ;  /* 0x00000038251b7c20 */ /* 0x000fe20008410000 */
[----:B------:R-:W-:Y:S01]  /*9d60*/  FMUL.FTZ R29, R40, UR56 ;  /* 0x00000038281d7c20 */ /* 0x000fe20008410000 */
[----:B------:R-:W-:Y:S01]  /*9d70*/  FMUL.FTZ R12, R30, UR56 ;  /* 0x000000381e0c7c20 */ /* 0x000fe20008410000 */
[----:B------:R-:W-:Y:S01]  /*9d80*/  UMOV UR6, UR11 ;  /* 0x0000000b00067c82 */ /* 0x000fe20008000000 */
[----:B------:R-:W-:Y:S01]  /*9d90*/  FMUL.FTZ R30, R41, UR56 ;  /* 0x00000038291e7c20 */ /* 0x000fe20008410000 */
[----:B------:R-:W-:Y:S01]  /*9da0*/  HGMMA.64x128x16.F32.BF16 R88, R180, gdesc[UR4].tnspB, R88, gsb0 ;  /* 0x41e00004b4587df0 */ /* 0x000fe20008001858 */
[----:B------:R-:W-:Y:S01]  /*9db0*/  UIADD3 UR6, UR11, 0x80, URZ ;  /* 0x000000800b067890 */ /* 0x000fe2000fffe03f */
[----:B------:R-:W1:Y:S01]  /*9dc0*/  MUFU.TANH R11, R11 ;  /* 0x0000000b000b7308 */ /* 0x000e620000002400 */
[----:B------:R-:W-:Y:S01]  /*9dd0*/  UMOV UR7, 0x40000040 ;  /* 0x4000004000077882 */ /* 0x000fe20000000000 */
[----:B--2---:R-:W-:Y:S01]  /*9de0*/  FMNMX.FTZ R53, R6, R7, !PT ;  /* 0x0000000706357209 */ /* 0x004fe20007810000 */
[----:B------:R-:W-:Y:S01]  /*9df0*/  FMUL.FTZ R33, R44, UR56 ;  /* 0x000000382c217c20 */ /* 0x000fe20008410000 */
[----:B------:R-:W-:Y:S01]  /*9e00*/  FMUL.FTZ R24, R35, UR56 ;  /* 0x0000003823187c20 */ /* 0x000fe20008410000 */
[----:B------:R-:W-:Y:S01]  /*9e10*/  FMUL.FTZ R35, R45, UR56 ;  /* 0x000000382d237c20 */ /* 0x000fe20008410000 */
[----:B------:R-:W-:Y:S01]  /*9e20*/  FMUL.FTZ R37, R48, UR56 ;  /* 0x0000003830257c20 */ /* 0x000fe20008410000 */
[----:B0-----:R-:W-:Y:S01]  /*9e30*/  FMNMX.FTZ R4, R8, R53, !PT ;  /* 0x0000003508047209 */ /* 0x001fe20007810000 */
        /* <DEDUP_REMOVED lines=39> */
[----:B------:R-:W-:Y:S01]  /*a0b0*/  UMOV UR10, UR55 ;  /* 0x00000037000a7c82 */ /* 0x000fe20008000000 */
[----:B------:R-:W1:Y:S01]  /*a0c0*/  MUFU.TANH R29, R29 ;  /* 0x0000001d001d7308 */ /* 0x000e620000002400 */
[----:B0-----:R-:W-:Y:S01]  /*a0d0*/  FMNMX.FTZ R4, R25, R4, !PT ;  /* 0x0000000419047209 */ /* 0x001fe20007810000 */
[----:B------:R-:W-:Y:S01]  /*a0e0*/  FMUL.FTZ R71, R78, UR56 ;  /* 0x000000384e477c20 */ /* 0x000fe20008410000 */
[----:B------:R-:W-:Y:S01]  /*a0f0*/  FMUL.FTZ R72, R79, UR56 ;  /* 0x000000384f487c20 */ /* 0x000fe20008410000 */
[----:B------:R-:W-:Y:S01]  /*a100*/  FMUL.FTZ R63, R63, UR56 ;  /* 0x000000383f3f7c20 */ /* 0x000fe20008410000 */
[----:B------:R-:W-:Y:S01]  /*a110*/  FMUL.FTZ R76, R87, UR56 ;  /* 0x00000038574c7c20 */ /* 0x000fe20008410000 */
[----:B------:R-:W0:Y:S01]  /*a120*/  S2R R222, SR_TID.X ;  /* 0x0000000000de7919 */ /* 0x000e220000002100 */
[----:B------:R-:W-:Y:S01]  /*a130*/  ISETP.GT.AND P2, PT, R3, UR57, PT ;  /* 0x0000003903007c0c */ /* 0x000fe2000bf44270 */
[----:B------:R-:W3:Y:S01]  /*a140*/  MUFU.TANH R30, R30 ;  /* 0x0000001e001e7308 */ /* 0x000ee20000002400 */
[----:B--2---:R-:W-:Y:S01]  /*a150*/  FMNMX.FTZ R4, R27, R4, !PT ;  /* 0x000000041b047209 */ /* 0x004fe20007810000 */
[----:B------:R-:W-:Y:S01]  /*a160*/  UMOV UR59, UR50 ;  /* 0x00000032003b7c82 */ /* 0x000fe20008000000 */
[----:B------:R-:W-:-:S05]  /*a170*/  VIADD R3, R3, 0xffffffff ;  /* 0xffffffff03037836 */ /* 0x000fca0000000000 */
[----:B------:R-:W2:Y:S01]  /*a180*/  MUFU.TANH R33, R33 ;  /* 0x0000002100217308 */ /* 0x000ea20000002400 */
[----:B-1----:R-:W-:-:S07]  /*a190*/  FMNMX.FTZ R57, R29, R4, !PT ;  /* 0x000000041d397209 */ /* 0x002fce0007810000 */
[----:B------:R-:W1:Y:S01]  /*a1a0*/  MUFU.TANH R35, R35 ;  /* 0x0000002300237308 */ /* 0x000e620000002400 */
[----:B---3--:R-:W-:Y:S01]  /*a1b0*/  FMNMX.FTZ R4, R30, R57, !PT ;  /* 0x000000391e047209 */ /* 0x008fe20007810000 */
[----:B------:R-:W-:-:S06]  /*a1c0*/  FMUL.FTZ R57, R73, UR56 ;  /* 0x0000003849397c20 */ /* 0x000fcc0008410000 */
[----:B------:R-:W3:Y:S01]  /*a1d0*/  MUFU.TANH R37, R37 ;  /* 0x0000002500257308 */ /* 0x000ee20000002400 */
[----:B--2---:R-:W-:Y:S02]  /*a1e0*/  FMNMX.FTZ R4, R33, R4, !PT ;  /* 0x0000000421047209 */ /* 0x004fe40007810000 */
[----:B0-----:R-:W-:-:S05]  /*a1f0*/  SHF.R.U32.HI R222, RZ, 0x7, R222 ;  /* 0x00000007ffde7819 */ /* 0x001fca00000116de */
[----:B------:R-:W0:Y:S01]  /*a200*/  MUFU.TANH R39, R39 ;  /* 0x0000002700277308 */ /* 0x000e220000002400 */
[----:B-1----:R-:W-:-:S07]  /*a210*/  FMNMX.FTZ R4, R35, R4, !PT ;  /* 0x0000000423047209 */ /* 0x002fce0007810000 */
[----:B------:R-:W1:Y:S01]  /*a220*/  MUFU.TANH R41, R41 ;  /* 0x0000002900297308 */ /* 0x000e620000002400 */
[----:B---3--:R-:W-:-:S07]  /*a230*/  FMNMX.FTZ R4, R37, R4, !PT ;  /* 0x0000000425047209 */ /* 0x008fce0007810000 */
        /* <DEDUP_REMOVED lines=10> */
[----:B-1----:R-:W-:Y:S01]  /*a2e0*/  FMNMX.FTZ R4, R46, R61, !PT ;  /* 0x0000003d2e047209 */ /* 0x002fe20007810000 */
[----:B------:R-:W-:Y:S02]  /*a2f0*/  WARPGROUP.DEPBAR.LE gsb0, 0x0 ;  /* 0x00008000000079c5 */ /* 0x000fe40000010000 */
[----:B------:R-:W-:-:S04]  /*a300*/  WARPGROUP.ARRIVE ;  /* 0x00000000000079c5 */ /* 0x000fc80000000000 */
[----:B------:R-:W1:Y:S01]  /*a310*/  MUFU.TANH R52, R52 ;  /* 0x0000003400347308 */ /* 0x000e620000002400 */
[----:B--2---:R-:W-:Y:S01]  /*a320*/  FMNMX.FTZ R4, R49, R4, !PT ;  /* 0x0000000431047209 */ /* 0x004fe20007810000 */
[----:B------:R-:W-:Y:S01]  /*a330*/  HGMMA.64x128x16.F32.BF16 R88, R176, gdesc[UR4].tnspB, R88, gsb0 ;  /* 0x41e00004b0587df0 */ /* 0x000fe20008001858 */
[----:B------:R-:W-:Y:S01]  /*a340*/  UIADD3 UR6, UR11, 0x100, URZ ;  /* 0x000001000b067890 */ /* 0x000fe2000fffe03f */
        /* <DEDUP_REMOVED lines=22> */
[----:B------:R-:W-:Y:S01]  /*a4b0*/  FMUL.FTZ R65, R66, UR56 ;  /* 0x0000003842417c20 */ /* 0x000fe20008410000 */
[----:B------:R-:W-:Y:S01]  /*a4c0*/  FMUL.FTZ R66, R67, UR56 ;  /* 0x0000003843427c20 */ /* 0x000fe20008410000 */
[----:B------:R-:W-:Y:S01]  /*a4d0*/  FMUL.FTZ R67, R70, UR56 ;  /* 0x0000003846437c20 */ /* 0x000fe20008410000 */
[----:B------:R-:W-:Y:S01]  /*a4e0*/  FMUL.FTZ R70, R75, UR56 ;  /* 0x000000384b467c20 */ /* 0x000fe20008410000 */
[----:B------:R-:W-:Y:S02]  /*a4f0*/  FMUL.FTZ R75, R86, UR56 ;  /* 0x00000038564b7c20 */ /* 0x000fe40008410000 */
[----:B------:R-:W0:Y:S01]  /*a500*/  MUFU.TANH R62, R62 ;  /* 0x0000003e003e7308 */ /* 0x000e220000002400 */
[----:B-1----:R-:W-:-:S07]  /*a510*/  FMNMX.FTZ R69, R61, R4, !PT ;  /* 0x000000043d457209 */ /* 0x002fce0007810000 */
[----:B------:R-:W1:Y:S01]  /*a520*/  MUFU.TANH R10, R10 ;  /* 0x0000000a000a7308 */ /* 0x000e620000002400 */
[----:B--2---:R-:W-:-:S07]  /*a530*/  FMNMX.FTZ R69, R64, R69, !PT ;  /* 0x0000004540457209 */ /* 0x004fce0007810000 */
[----:B------:R-:W2:Y:S01]  /*a540*/  MUFU.TANH R9, R9 ;  /* 0x0000000900097308 */ /* 0x000ea20000002400 */
[----:B0-----:R-:W-:Y:S01]  /*a550*/  FMNMX.FTZ R4, R62, R69, !PT ;  /* 0x000000453e047209 */ /* 0x001fe20007810000 */
[----:B------:R-:W-:Y:S01]  /*a560*/  FMUL.FTZ R69, R74, UR56 ;  /* 0x000000384a457c20 */ /* 0x000fe20008410000 */
[----:B------:R-:W-:-:S03]  /*a570*/  FMUL.FTZ R74, R83, UR56 ;  /* 0x00000038534a7c20 */ /* 0x000fc60008410000 */
[----:B------:R-:W0:Y:S02]  /*a580*/  SHFL.BFLY PT, R73, R4, 0x2, 0x1f ;  /* 0x0c401f0004497f89 */ /* 0x000e2400000e0000 */
[----:B------:R-:W3:Y:S08]  /*a590*/  MUFU.TANH R12, R12 ;  /* 0x0000000c000c7308 */ /* 0x000ef00000002400 */
[----:B------:R-:W4:Y:S08]  /*a5a0*/  MUFU.TANH R14, R14 ;  /* 0x0000000e000e7308 */ /* 0x000f300000002400 */
[----:B------:R-:W5:Y:S01]  /*a5b0*/  MUFU.TANH R20, R20 ;  /* 0x0000001400147308 */ /* 0x000f620000002400 */
[----:B0-----:R-:W-:Y:S01]  /*a5c0*/  FMNMX.FTZ R77, R4, R73, !PT ;  /* 0x00000049044d7209 */ /* 0x001fe20007810000 */
[----:B------:R-:W-:-:S06]  /*a5d0*/  FMUL.FTZ R73, R82, UR56 ;  /* 0x0000003852497c20 */ /* 0x000fcc0008410000 */
[----:B------:R-:W0:Y:S01]  /*a5e0*/  MUFU.TANH R24, R24 ;  /* 0x0000001800187308 */ /* 0x000e220000002400 */
[----:B------:R-:W1:Y:S07]  /*a5f0*/  SHFL.BFLY PT, R4, R77, 0x1, 0x1f ;  /* 0x0c201f004d047f89 */ /* 0x000e6e00000e0000 */
[----:B------:R-:W0:Y:S01]  /*a600*/  MUFU.TANH R26, R26 ;  /* 0x0000001a001a7308 */ /* 0x000e220000002400 */
[----:B------:R-:W-:Y:S02]  /*a610*/  WARPGROUP.DEPBAR.LE gsb0, 0x0 ;  /* 0x00008000000079c5 */ /* 0x000fe40000010000 */
[----:B------:R-:W-:-:S05]  /*a620*/  WARPGROUP.ARRIVE ;  /* 0x00000000000079c5 */ /* 0x000fca0000000000 */
[----:B------:R-:W0:Y:S01]  /*a630*/  MUFU.TANH R28, R28 ;  /* 0x0000001c001c7308 */ /* 0x000e220000002400 */
[----:B------:R-:W-:Y:S01]  /*a640*/  HGMMA.64x128x16.F32.BF16 R88, R172, gdesc[UR4].tnspB, R88, gsb0 ;  /* 0x41e00004ac587df0 */ /* 0x000fe20008001858 */
[----:B------:R-:W-:Y:S01]  /*a650*/  UIADD3 UR6, UR11, 0x180, URZ ;  /* 0x000001800b067890 */ /* 0x000fe2000fffe03f */
[----:B------:R-:W-:-:S05]  /*a660*/  UMOV UR7, 0x40000040 ;  /* 0x4000004000077882 */ /* 0x000fca0000000000 */
[----:B------:R-:W0:Y:S01]  /*a670*/  MUFU.TANH R31, R31 ;  /* 0x0000001f001f7308 */ /* 0x000e220000002400 */
[----:B-1----:R-:W-:-:S05]  /*a680*/  FMNMX.FTZ R4, R77, R4, !PT ;  /* 0x000000044d047209 */ /* 0x002fca0007810000 */
[C---:B------:R-:W-:Y:S02]  /*a690*/  FMUL.FTZ R78, R4.reuse, UR10 ;  /* 0x0000000a044e7c20 */ /* 0x040fe40008410000 */
[----:B------:R-:W1:Y:S01]  /*a6a0*/  MUFU.TANH R32, R32 ;  /* 0x0000002000207308 */ /* 0x000e620000002400 */
[----:B------:R-:W-:Y:S01]  /*a6b0*/  FADD.FTZ R7, -R4, R7 ;  /* 0x0000000704077221 */ /* 0x000fe20000010100 */
[--C-:B------:R-:W-:Y:S01]  /*a6c0*/  FFMA.FTZ R180, R6, UR10, -R78.reuse ;  /* 0x0000000a06b47c23 */ /* 0x100fe2000801084e */
[----:B------:R-:W-:Y:S01]  /*a6d0*/  FMNMX.FTZ R6, R10, R5, !PT ;  /* 0x000000050a067209 */ /* 0x000fe20007810000 */
[--C-:B------:R-:W-:Y:S01]  /*a6e0*/  FFMA.FTZ R182, R11, UR10, -R78.reuse ;  /* 0x0000000a0bb67c23 */ /* 0x100fe2000801084e */
[--C-:B------:R-:W-:Y:S01]  /*a6f0*/  FFMA.FTZ R79, R13, UR10, -R78.reuse ;  /* 0x0000000a0d4f7c23 */ /* 0x100fe2000801084e */
        /* <DEDUP_REMOVED lines=8> */
[----:B------:R-:W-:Y:S01]  /*a780*/  FMUL.FTZ R7, R7, UR10 ;  /* 0x0000000a07077c20 */ /* 0x000fe20008410000 */
[----:B----4-:R-:W-:Y:S01]  /*a790*/  FMNMX.FTZ R13, R14, R11, !PT ;  /* 0x0000000b0e0d7209 */ /* 0x010fe20007810000 */
[----:B------:R-:W3:Y:S01]  /*a7a0*/  MUFU.TANH R36, R36 ;  /* 0x0000002400247308 */ /* 0x000ee20000002400 */
[--C-:B------:R-:W-:Y:S01]  /*a7b0*/  FFMA.FTZ R77, R8, UR10, -R78.reuse ;  /* 0x0000000a084d7c23 */ /* 0x100fe2000801084e */
[--C-:B------:R-:W-:Y:S01]  /*a7c0*/  FFMA.FTZ R21, R21, UR10, -R78.reuse ;  /* 0x0000000a15157c23 */ /* 0x100fe2000801084e */
[----:B-----5:R-:W-:Y:S01]  /*a7d0*/  FMNMX.FTZ R13, R20, R13, !PT ;  /* 0x0000000d140d7209 */ /* 0x020fe20007810000 */
[--C-:B------:R-:W-:Y:S01]  /*a7e0*/  FFMA.FTZ R35, R35, UR10, -R78.reuse ;  /* 0x0000000a23237c23 */ /* 0x100fe2000801084e */
[--C-:B------:R-:W-:Y:S01]  /*a7f0*/  FFMA.FTZ R8, R56, UR10, -R78.reuse ;  /* 0x0000000a38087c23 */ /* 0x100fe2000801084e */
[--C-:B------:R-:W-:Y:S01]  /*a800*/  FFMA.FTZ R64, R64, UR10, -R78.reuse ;  /* 0x0000000a40407c23 */ /* 0x100fe2000801084e */
[----:B0-----:R-:W-:Y:S01]  /*a810*/  FMNMX.FTZ R13, R24, R13, !PT ;  /* 0x0000000d180d7209 */ /* 0x001fe20007810000 */
[----:B------:R-:W0:Y:S01]  /*a820*/  MUFU.TANH R38, R38 ;  /* 0x0000002600267308 */ /* 0x000e220000002400 */
[----:B------:R-:W-:-:S02]  /*a830*/  FFMA.FTZ R62, R62, UR10, -R78 ;  /* 0x0000000a3e3e7c23 */ /* 0x000fc4000801084e */
        /* <DEDUP_REMOVED lines=21> */
[--C-:B------:R-:W-:Y:S01]  /*a990*/  FFMA.FTZ R25, R39, UR10, -R78.reuse ;  /* 0x0000000a27197c23 */ /* 0x100fe2000801084e */
[----:B------:R-:W-:-:S05]  /*a9a0*/  FFMA.FTZ R39, R55, UR10, -R78 ;  /* 0x0000000a37277c23 */ /* 0x000fca000801084e */
        /* <DEDUP_REMOVED lines=17> */
[----:B------:R-:W-:Y:S01]  /*aac0*/  FFMA.FTZ R42, R60, UR10, -R78 ;  /* 0x0000000a3c2a7c23 */ /* 0x000fe2000801084e */
[----:B------:R-:W-:Y:S01]  /*aad0*/  UMOV UR7, 0x40000040 ;  /* 0x4000004000077882 */ /* 0x000fe20000000000 */
        /* <DEDUP_REMOVED lines=13> */
[----:B--2---:R-:W-:-:S07]  /*abb0*/  FMNMX.FTZ R33, R75, R6, !PT ;  /* 0x000000064b217209 */ /* 0x004fce0007810000 */
[----:B------:R-:W-:Y:S01]  /*abc0*/  MUFU.EX2 R7, R7 ;  /* 0x0000000700077308 */ /* 0x000fe20000000800 */
[----:B0-----:R-:W-:-:S07]  /*abd0*/  FMNMX.FTZ R6, R76, R33, !PT ;  /* 0x000000214c067209 */ /* 0x001fce0007810000 */
        /* <DEDUP_REMOVED lines=8> */
[----:B------:R0:W-:Y:S08]  /*ac60*/  MUFU.EX2 R11, R21 ;  /* 0x00000015000b7308 */ /* 0x0001f00000000800 */
[----:B------:R-:W-:Y:S01]  /*ac70*/  MUFU.EX2 R178, R178 ;  /* 0x000000b200b27308 */ /* 0x000fe20000000800 */
[--C-:B0-----:R-:W-:Y:S01]  /*ac80*/  FFMA.FTZ R21, R30, UR10, -R78.reuse ;  /* 0x0000000a1e157c23 */ /* 0x101fe2000801084e */
[----:B------:R-:W-:-:S06]  /*ac90*/  FFMA.FTZ R30, R58, UR10, -R78 ;  /* 0x0000000a3a1e7c23 */ /* 0x000fcc000801084e */
[----:B------:R-:W-:Y:S08]  /*aca0*/  MUFU.EX2 R15, R15 ;  /* 0x0000000f000f7308 */ /* 0x000ff00000000800 */
[----:B------:R-:W-:Y:S01]  /*acb0*/  MUFU.EX2 R172, R172 ;  /* 0x000000ac00ac7308 */ /* 0x000fe20000000800 */
[----:B------:R-:W-:Y:S02]  /*acc0*/  WARPGROUP.DEPBAR.LE gsb0, 0x0 ;  /* 0x00008000000079c5 */ /* 0x000fe40000010000 */
[----:B------:R-:W-:Y:S01]  /*acd0*/  WARPGROUP.ARRIVE ;  /* 0x00000000000079c5 */ /* 0x000fe20000000000 */
[--C-:B------:R-:W-:Y:S01]  /*ace0*/  FFMA.FTZ R168, R37, UR10, -R78.reuse ;  /* 0x0000000a25a87c23 */ /* 0x100fe2000801084e */
[--C-:B------:R-:W-:Y:S01]  /*acf0*/  FFMA.FTZ R170, R41, UR10, -R78.reuse ;  /* 0x0000000a29aa7c23 */ /* 0x100fe2000801084e */
[----:B------:R-:W0:Y:S02]  /*ad00*/  SHFL.BFLY PT, R37, R6, 0x2, 0x1f ;  /* 0x0c401f0006257f89 */ /* 0x000e2400000e0000 */
[----:B------:R-:W-:Y:S01]  /*ad10*/  MUFU.EX2 R21, R21 ;  /* 0x0000001500157308 */ /* 0x000fe20000000800 */
[----:B------:R-:W-:Y:S01]  /*ad20*/  FFMA.FTZ R41, R59, UR10, -R78 ;  /* 0x0000000a3b297c23 */ /* 0x000fe2000801084e */
[----:B------:R-:W-:Y:S01]  /*ad30*/  HGMMA.64x128x16.F32.BF16 R88, R164, gdesc[UR4].tnspB, R88, gsb0 ;  /* 0x41e00004a4587df0 */ /* 0x000fe20008001858 */
[----:B------:R-:W-:Y:S01]  /*ad40*/  UIADD3 UR6, UR11, 0x280, URZ ;  /* 0x000002800b067890 */ /* 0x000fe2000fffe03f */
[----:B------:R-:W-:-:S04]  /*ad50*/  UMOV UR7, 0x40000040 ;  /* 0x4000004000077882 */ /* 0x000fc80000000000 */
[----:B------:R-:W-:Y:S08]  /*ad60*/  MUFU.EX2 R174, R174 ;  /* 0x000000ae00ae7308 */ /* 0x000ff00000000800 */
[----:B------:R1:W-:Y:S01]  /*ad70*/  MUFU.EX2 R13, R35 ;  /* 0x00000023000d7308 */ /* 0x0003e20000000800 */
[----:B0-----:R-:W-:-:S07]  /*ad80*/  FMNMX.FTZ R46, R6, R37, !PT ;  /* 0x00000025062e7209 */ /* 0x001fce0007810000 */
[----:B------:R-:W-:Y:S01]  /*ad90*/  MUFU.EX2 R168, R168 ;  /* 0x000000a800a87308 */ /* 0x000fe20000000800 */
[--C-:B-1----:R-:W-:Y:S01]  /*ada0*/  FFMA.FTZ R35, R53, UR10, -R78.reuse ;  /* 0x0000000a35237c23 */ /* 0x102fe2000801084e */
[----:B------:R-:W-:-:S06]  /*adb0*/  FFMA.FTZ R37, R57, UR10, -R78 ;  /* 0x0000000a39257c23 */ /* 0x000fcc000801084e */
        /* <DEDUP_REMOVED lines=14> */
[----:B------:R-:W0:Y:S01]  /*aea0*/  SHFL.BFLY PT, R49, R46, 0x1, 0x1f ;  /* 0x0c201f002e317f89 */ /* 0x000e2200000e0000 */
[----:B------:R-:W-:Y:S02]  /*aeb0*/  FFMA.FTZ R45, R61, UR10, -R78 ;  /* 0x0000000a3d2d7c23 */ /* 0x000fe4000801084e */
[----:B------:R-:W-:Y:S01]  /*aec0*/  HGMMA.64x128x16.F32.BF16 R88, R160, gdesc[UR4].tnspB, R88, gsb0 ;  /* 0x41e00004a0587df0 */ /* 0x000fe20008001858 */
[----:B------:R-:W-:Y:S01]  /*aed0*/  UIADD3 UR6, UR11, 0x300, URZ ;  /* 0x000003000b067890 */ /* 0x000fe2000fffe03f */
[----:B------:R-:W-:Y:S01]  /*aee0*/  MUFU.EX2 R164, R164 ;  /* 0x000000a400a47308 */ /* 0x000fe20000000800 */
[----:B------:R-:W-:-:S07]  /*aef0*/  UMOV UR7, 0x40000040 ;  /* 0x4000004000077882 */ /* 0x000fce0000000000 */
        /* <DEDUP_REMOVED lines=9> */
[----:B------:R-:W-:Y:S02]  /*af90*/  IMAD.U32 R9, RZ, RZ, UR47 ;  /* 0x0000002fff097e24 */ /* 0x000fe4000f8e00ff */
[--C-:B------:R-:W-:Y:S01]  /*afa0*/  FFMA.FTZ R183, R12, UR10, -R51.reuse ;  /* 0x0000000a0cb77c23 */ /* 0x100fe20008010833 */
[--C-:B------:R-:W-:Y:S01]  /*afb0*/  FFMA.FTZ R12, R14, UR10, -R51.reuse ;  /* 0x0000000a0e0c7c23 */ /* 0x100fe20008010833 */
[----:B------:R-:W-:Y:S01]  /*afc0*/  MUFU.EX2 R49, R49 ;  /* 0x0000003100317308 */ /* 0x000fe20000000800 */
[--C-:B------:R-:W-:Y:S01]  /*afd0*/  FFMA.FTZ R177, R20, UR10, -R51.reuse ;  /* 0x0000000a14b17c23 */ /* 0x100fe20008010833 */
[----:B------:R-:W-:Y:S01]  /*afe0*/  @!P1 LEA R9, R9, UR41, 0x3 ;  /* 0x0000002909099c11 */ /* 0x000fe2000f8e18ff */
[--C-:B------:R-:W-:Y:S01]  /*aff0*/  FFMA.FTZ R179, R26, UR10, -R51.reuse ;  /* 0x0000000a1ab37c23 */ /* 0x100fe20008010833 */
[--C-:B------:R-:W-:Y:S01]  /*b000*/  FFMA.FTZ R26, R36, UR10, -R51.reuse ;  /* 0x0000000a241a7c23 */ /* 0x100fe20008010833 */
[----:B------:R-:W-:Y:S01]  /*b010*/  FFMA.FTZ R173, R31, UR10, -R51 ;  /* 0x0000000a1fad7c23 */ /* 0x000fe20008010833 */
[----:B------:R-:W-:Y:S01]  /*b020*/  IMAD.U32 R36, RZ, RZ, UR58 ;  /* 0x0000003aff247e24 */ /* 0x000fe2000f8e00ff */
[----:B------:R-:W-:Y:S01]  /*b030*/  IADD3 R31, -R222, 0xb, RZ ;  /* 0x0000000bde1f7810 */ /* 0x000fe20007ffe1ff */
[----:B------:R-:W0:Y:S01]  /*b040*/  MUFU.EX2 R10, R10 ;  /* 0x0000000a000a7308 */ /* 0x000e220000000800 */
[----:B------:R-:W-:-:S02]  /*b050*/  @!P1 VIADD R9, R9, 0x28840 ;  /* 0x0002884009099836 */ /* 0x000fc40000000000 */
[--C-:B------:R-:W-:Y:S01]  /*b060*/  FFMA.FTZ R14, R24, UR10, -R51.reuse ;  /* 0x0000000a180e7c23 */ /* 0x100fe20008010833 */
[----:B------:R-:W-:Y:S01]  /*b070*/  @!P1 LEA R36, R36, UR41, 0x3 ;  /* 0x0000002924249c11 */ /* 0x000fe2000f8e18ff */
[--C-:B------:R-:W-:Y:S01]  /*b080*/  FFMA.FTZ R20, R28, UR10, -R51.reuse ;  /* 0x0000000a1c147c23 */ /* 0x100fe20008010833 */
[----:B------:R-:W-:Y:S01]  /*b090*/  FFMA.FTZ R169, R38, UR10, -R51 ;  /* 0x0000000a26a97c23 */ /* 0x000fe20008010833 */
[----:B------:R-:W-:Y:S01]  /*b0a0*/  @!P1 PRMT R9, RZ, 0x654, R9 ;  /* 0x00000654ff099816 */ /* 0x000fe20000000009 */
        /* <DEDUP_REMOVED lines=9> */
[----:B------:R-:W-:Y:S01]  /*b140*/  MUFU.EX2 R183, R183 ;  /* 0x000000b700b77308 */ /* 0x000fe20000000800 */
[----:B0-----:R-:W-:Y:S01]  /*b150*/  FFMA.FTZ R0, R49, R0, R10 ;  /* 0x0000000031007223 */ /* 0x001fe2000001000a */
[--C-:B------:R-:W-:Y:S01]  /*b160*/  FFMA.FTZ R70, R70, UR10, -R51.reuse ;  /* 0x0000000a46467c23 */ /* 0x100fe20008010833 */
[--C-:B------:R-:W-:Y:S01]  /*b170*/  FFMA.FTZ R71, R71, UR10, -R51.reuse ;  /* 0x0000000a47477c23 */ /* 0x100fe20008010833 */
[--C-:B------:R-:W-:Y:S01]  /*b180*/  FFMA.FTZ R72, R72, UR10, -R51.reuse ;  /* 0x0000000a48487c23 */ /* 0x100fe20008010833 */
[--C-:B------:R-:W-:Y:S01]  /*b190*/  FFMA.FTZ R73, R73, UR10, -R51.reuse ;  /* 0x0000000a49497c23 */ /* 0x100fe20008010833 */
[--C-:B------:R-:W-:Y:S01]  /*b1a0*/  FFMA.FTZ R74, R74, UR10, -R51.reuse ;  /* 0x0000000a4a4a7c23 */ /* 0x100fe20008010833 */
[----:B------:R-:W-:Y:S01]  /*b1b0*/  FFMA.FTZ R75, R75, UR10, -R51 ;  /* 0x0000000a4b4b7c23 */ /* 0x000fe20008010833 */
[----:B------:R-:W-:Y:S01]  /*b1c0*/  MUFU.EX2 R12, R12 ;  /* 0x0000000c000c7308 */ /* 0x000fe20000000800 */
[----:B------:R-:W-:-:S07]  /*b1d0*/  UMOV UR58, UR47 ;  /* 0x0000002f003a7c82 */ /* 0x000fce0008000000 */
        /* <DEDUP_REMOVED lines=13> */
[----:B------:R-:W-:Y:S02]  /*b2b0*/  FFMA.FTZ R162, R54, UR10, -R78 ;  /* 0x0000000a36a27c23 */ /* 0x000fe4000801084e */
[----:B------:R-:W-:Y:S01]  /*b2c0*/  MUFU.EX2 R28, R28 ;  /* 0x0000001c001c7308 */ /* 0x000fe20000000800 */
[----:B------:R-:W-:Y:S01]  /*b2d0*/  FFMA.FTZ R163, R67, UR10, -R51 ;  /* 0x0000000a43a37c23 */ /* 0x000fe20008010833 */
[----:B------:R-:W-:Y:S01]  /*b2e0*/  HGMMA.64x128x16.F32.BF16 R88, R156, gdesc[UR4].tnspB, R88, gsb0 ;  /* 0x41e000049c587df0 */ /* 0x000fe20008001858 */
[----:B------:R-:W-:Y:S01]  /*b2f0*/  UIADD3 UR6, UR11, 0x380, URZ ;  /* 0x000003800b067890 */ /* 0x000fe2000fffe03f */
[----:B------:R-:W-:-:S04]  /*b300*/  UMOV UR7, 0x40000040 ;  /* 0x4000004000077882 */ /* 0x000fc80000000000 */
        /* <DEDUP_REMOVED lines=17> */
[----:B------:R-:W-:Y:S01]  /*b420*/  WARPGROUP.ARRIVE ;  /* 0x00000000000079c5 */ /* 0x000fe20000000000 */
[----:B------:R-:W-:Y:S01]  /*b430*/  FFMA.FTZ R157, R69, UR10, -R51 ;  /* 0x0000000a459d7c23 */ /* 0x000fe20008010833 */
[----:B------:R-:W-:Y:S02]  /*b440*/  F2FP.BF16.F32.PACK_AB R156, R37, R8 ;  /* 0x00000008259c723e */ /* 0x000fe400000010ff */
[----:B------:R-:W-:Y:S02]  /*b450*/  F2FP.BF16.F32.PACK_AB R158, R41, R30 ;  /* 0x0000001e299e723e */ /* 0x000fe400000010ff */
[----:B------:R-:W-:Y:S01]  /*b460*/  HGMMA.64x128x16.F32.BF16 R88, R152, gdesc[UR4].tnspB, R88, gsb0 ;  /* 0x41e0000498587df0 */ /* 0x000fe20008001858 */
[----:B------:R-:W-:Y:S01]  /*b470*/  MUFU.EX2 R157, R157 ;  /* 0x0000009d009d7308 */ /* 0x000fe20000000800 */
[----:B0-----:R-:W-:Y:S01]  /*b480*/  F2FP.BF16.F32.PACK_AB R159, R72, R71 ;  /* 0x00000047489f723e */ /* 0x001fe200000010ff */
[----:B------:R-:W-:Y:S02]  /*b490*/  WARPGROUP.DEPBAR.LE gsb0, 0x0 ;  /* 0x00008000000079c5 */ /* 0x000fe40000010000 */
[----:B------:R0:W-:Y:S06]  /*b4a0*/  BAR.ARV R31, 0x100 ;  /* 0x0004001f0000751d */ /* 0x0001ec0000002000 */
[----:B------:R2:W-:Y:S01]  /*b4b0*/  @!P1 SYNCS.ARRIVE.TRANS64.RED.A1T0 RZ, [R9+URZ], RZ ;  /* 0x000000ff09ff99a7 */ /* 0x0005e2000810043f */
[----:B-1----:R-:W-:Y:S01]  /*b4c0*/  F2FP.BF16.F32.PACK_AB R154, R5, R46 ;  /* 0x0000002e059a723e */ /* 0x002fe200000010ff */
[----:B0-----:R-:W-:-:S02]  /*b4d0*/  @!P1 VIADD R31, R36, 0x28860 ;  /* 0x00028860241f9836 */ /* 0x001fc40000000000 */
[-C--:B------:R-:W-:Y:S01]  /*b4e0*/  FMUL.FTZ R88, R88, R7.reuse ;  /* 0x0000000758587220 */ /* 0x080fe20000410000 */
[-C--:B------:R-:W-:Y:S01]  /*b4f0*/  FMUL.FTZ R89, R89, R7.reuse ;  /* 0x0000000759597220 */ /* 0x080fe20000410000 */
[-C--:B------:R-:W-:Y:S01]  /*b500*/  FMUL.FTZ R92, R92, R7.reuse ;  /* 0x000000075c5c7220 */ /* 0x080fe20000410000 */
[-C--:B------:R-:W-:Y:S01]  /*b510*/  FMUL.FTZ R93, R93, R7.reuse ;  /* 0x000000075d5d7220 */ /* 0x080fe20000410000 */
[----:B------:R-:W-:Y:S01]  /*b520*/  @!P1 PRMT R38, RZ, 0x654, R31 ;  /* 0x00000654ff269816 */ /* 0x000fe2000000001f */
[----:B--2---:R-:W-:Y:S01]  /*b530*/  FADD.FTZ R9, R77, R2 ;  /* 0x000000024d097221 */ /* 0x004fe20000010000 */
[----:B------:R-:W-:Y:S01]  /*b540*/  FADD.FTZ R2, R181, R0 ;  /* 0x00000000b5027221 */ /* 0x000fe20000010000 */
[----:B------:R-:W-:Y:S01]  /*b550*/  FFMA.FTZ R0, R63, UR10, -R51 ;  /* 0x0000000a3f007c23 */ /* 0x000fe20008010833 */
[----:B------:R0:W-:Y:S01]  /*b560*/  @!P1 SYNCS.ARRIVE.TRANS64.RED.A1T0 RZ, [R38+URZ], RZ ;  /* 0x000000ff26ff99a7 */ /* 0x0001e2000810043f */
[----:B------:R-:W-:Y:S01]  /*b570*/  FADD.FTZ R36, R182, R9 ;  /* 0x00000009b6247221 */ /* 0x000fe20000010000 */
[----:B------:R-:W-:Y:S01]  /*b580*/  FADD.FTZ R9, R183, R2 ;  /* 0x00000002b7097221 */ /* 0x000fe20000010000 */
[----:B------:R-:W-:Y:S01]  /*b590*/  F2FP.BF16.F32.PACK_AB R181, R181, R10 ;  /* 0x0000000ab5b5723e */ /* 0x000fe200000010ff */
[----:B------:R-:W-:Y:S01]  /*b5a0*/  FMUL.FTZ R96, R96, R7 ;  /* 0x0000000760607220 */ /* 0x000fe20000410000 */
[----:B------:R-:W-:Y:S01]  /*b5b0*/  FADD.FTZ R31, R79, R36 ;  /* 0x000000244f1f7221 */ /* 0x000fe20000010000 */
[C---:B------:R-:W-:Y:S01]  /*b5c0*/  FADD.FTZ R2, R12.reuse, R9 ;  /* 0x000000090c027221 */ /* 0x040fe20000010000 */
[----:B------:R-:W1:Y:S01]  /*b5d0*/  MUFU.EX2 R0, R0 ;  /* 0x0000000000007308 */ /* 0x000e620000000800 */
[----:B------:R-:W-:Y:S01]  /*b5e0*/  F2FP.BF16.F32.PACK_AB R183, R12, R183 ;  /* 0x000000b70cb7723e */ /* 0x000fe200000010ff */
[----:B------:R-:W-:Y:S01]  /*b5f0*/  FADD.FTZ R36, R176, R31 ;  /* 0x0000001fb0247221 */ /* 0x000fe20000010000 */
[----:B------:R-:W-:Y:S01]  /*b600*/  FADD.FTZ R9, R177, R2 ;  /* 0x00000002b1097221 */ /* 0x000fe20000010000 */
[C---:B------:R-:W-:Y:S01]  /*b610*/  F2FP.BF16.F32.PACK_AB R176, R11.reuse, R176 ;  /* 0x000000b00bb0723e */ /* 0x040fe200000010ff */
[----:B------:R-:W-:Y:S01]  /*b620*/  FFMA.FTZ R2, R66, UR10, -R51 ;  /* 0x0000000a42027c23 */ /* 0x000fe20008010833 */
[----:B------:R-:W-:Y:S01]  /*b630*/  FADD.FTZ R31, R11, R36 ;  /* 0x000000240b1f7221 */ /* 0x000fe20000010000 */
[----:B0-----:R-:W-:Y:S01]  /*b640*/  FADD.FTZ R38, R14, R9 ;  /* 0x000000090e267221 */ /* 0x001fe20000010000 */
[--C-:B------:R-:W-:Y:S01]  /*b650*/  FFMA.FTZ R36, R68, UR10, -R51.reuse ;  /* 0x0000000a44247c23 */ /* 0x100fe20008010833 */
[----:B------:R-:W-:Y:S01]  /*b660*/  FFMA.FTZ R51, R76, UR10, -R51 ;  /* 0x0000000a4c337c23 */ /* 0x000fe20008010833 */
[----:B------:R-:W-:Y:S01]  /*b670*/  FADD.FTZ R40, R178, R31 ;  /* 0x0000001fb2287221 */ /* 0x000fe20000010000 */
[----:B------:R-:W-:Y:S01]  /*b680*/  FADD.FTZ R9, R179, R38 ;  /* 0x00000026b3097221 */ /* 0x000fe20000010000 */
[----:B------:R-:W0:Y:S01]  /*b690*/  MUFU.EX2 R2, R2 ;  /* 0x0000000200027308 */ /* 0x000e220000000800 */
[-C--:B------:R-:W-:Y:S01]  /*b6a0*/  FMUL.FTZ R97, R97, R7.reuse ;  /* 0x0000000761617220 */ /* 0x080fe20000410000 */
[----:B------:R-:W-:Y:S01]  /*b6b0*/  FADD.FTZ R31, R15, R40 ;  /* 0x000000280f1f7221 */ /* 0x000fe20000010000 */
[----:B------:R-:W-:Y:S01]  /*b6c0*/  FADD.FTZ R38, R20, R9 ;  /* 0x0000000914267221 */ /* 0x000fe20000010000 */
[-C--:B------:R-:W-:Y:S01]  /*b6d0*/  FMUL.FTZ R100, R100, R7.reuse ;  /* 0x0000000764647220 */ /* 0x080fe20000410000 */
[-C--:B------:R-:W-:Y:S01]  /*b6e0*/  FMUL.FTZ R101, R101, R7.reuse ;  /* 0x0000000765657220 */ /* 0x080fe20000410000 */
[----:B------:R-:W-:Y:S01]  /*b6f0*/  FADD.FTZ R40, R172, R31 ;  /* 0x0000001fac287221 */ /* 0x000fe20000010000 */
[----:B------:R-:W-:Y:S01]  /*b700*/  FADD.FTZ R9, R173, R38 ;  /* 0x00000026ad097221 */ /* 0x000fe20000010000 */
[----:B------:R-:W2:Y:S01]  /*b710*/  MUFU.EX2 R36, R36 ;  /* 0x0000002400247308 */ /* 0x000ea20000000800 */
[-C--:B------:R-:W-:Y:S01]  /*b720*/  FMUL.FTZ R104, R104, R7.reuse ;  /* 0x0000000768687220 */ /* 0x080fe20000410000 */
[----:B------:R-:W-:Y:S01]  /*b730*/  FADD.FTZ R31, R21, R40 ;  /* 0x00000028151f7221 */ /* 0x000fe20000010000 */
[----:B------:R-:W-:Y:S01]  /*b740*/  FADD.FTZ R38, R24, R9 ;  /* 0x0000000918267221 */ /* 0x000fe20000010000 */
[-C--:B------:R-:W-:Y:S01]  /*b750*/  FMUL.FTZ R105, R105, R7.reuse ;  /* 0x0000000769697220 */ /* 0x080fe20000410000 */
[-C--:B------:R-:W-:Y:S01]  /*b760*/  FMUL.FTZ R108, R108, R7.reuse ;  /* 0x000000076c6c7220 */ /* 0x080fe20000410000 */
[----:B------:R-:W-:Y:S01]  /*b770*/  FADD.FTZ R40, R174, R31 ;  /* 0x0000001fae287221 */ /* 0x000fe20000010000 */
[----:B------:R-:W-:Y:S01]  /*b780*/  FADD.FTZ R9, R175, R38 ;  /* 0x00000026af097221 */ /* 0x000fe20000010000 */
[----:B------:R-:W3:Y:S01]  /*b790*/  MUFU.EX2 R51, R51 ;  /* 0x0000003300337308 */ /* 0x000ee20000000800 */
[-C--:B------:R-:W-:Y:S01]  /*b7a0*/  FMUL.FTZ R109, R109, R7.reuse ;  /* 0x000000076d6d7220 */ /* 0x080fe20000410000 */
[----:B------:R-:W-:Y:S01]  /*b7b0*/  FADD.FTZ R31, R13, R40 ;  /* 0x000000280d1f7221 */ /* 0x000fe20000010000 */
[----:B------:R-:W-:Y:S01]  /*b7c0*/  FADD.FTZ R38, R26, R9 ;  /* 0x000000091a267221 */ /* 0x000fe20000010000 */
[-C--:B------:R-:W-:Y:S01]  /*b7d0*/  FMUL.FTZ R112, R112, R7.reuse ;  /* 0x0000000770707220 */ /* 0x080fe20000410000 */
        /* <DEDUP_REMOVED lines=27> */
[----:B-1----:R-:W-:Y:S01]  /*b990*/  F2FP.BF16.F32.PACK_AB R167, R0, R167 ;  /* 0x000000a700a7723e */ /* 0x002fe200000010ff */
[-C--:B------:R-:W-:Y:S01]  /*b9a0*/  FMUL.FTZ R140, R140, R7.reuse ;  /* 0x000000078c8c7220 */ /* 0x080fe20000410000 */
[----:B------:R-:W-:Y:S01]  /*b9b0*/  FADD.FTZ R11, R33, R12 ;  /* 0x0000000c210b7221 */ /* 0x000fe20000010000 */
[----:B------:R-:W-:Y:S01]  /*b9c0*/  FADD.FTZ R10, R0, R9 ;  /* 0x00000009000a7221 */ /* 0x000fe20000010000 */
[-C--:B------:R-:W-:Y:S01]  /*b9d0*/  FMUL.FTZ R141, R141, R7.reuse ;  /* 0x000000078d8d7220 */ /* 0x080fe20000410000 */
[----:B------:R-:W-:Y:S01]  /*b9e0*/  FMUL.FTZ R144, R144, R7 ;  /* 0x0000000790907220 */ /* 0x000fe20000410000 */
[----:B------:R-:W-:Y:S01]  /*b9f0*/  FADD.FTZ R12, R160, R11 ;  /* 0x0000000ba00c7221 */ /* 0x000fe20000010000 */
[----:B------:R-:W-:Y:S01]  /*ba00*/  FADD.FTZ R9, R161, R10 ;  /* 0x0000000aa1097221 */ /* 0x000fe20000010000 */
[C---:B0-----:R-:W-:Y:S01]  /*ba10*/  F2FP.BF16.F32.PACK_AB R161, R2.reuse, R161 ;  /* 0x000000a102a1723e */ /* 0x041fe200000010ff */
        /* <DEDUP_REMOVED lines=10> */
[----:B--2---:R-:W-:Y:S01]  /*bac0*/  FADD.FTZ R10, R36, R9 ;  /* 0x00000009240a7221 */ /* 0x004fe20000010000 */
        /* <DEDUP_REMOVED lines=31> */
[----:B------:R-:W-:Y:S01]  /*bcc0*/  F2FP.BF16.F32.PACK_AB R169, R28, R169 ;  /* 0x000000a91ca9723e */ /* 0x000fe200000010ff */
[----:B---3--:R-:W-:Y:S01]  /*bcd0*/  FADD.FTZ R0, R51, R10 ;  /* 0x0000000a33007221 */ /* 0x008fe20000010000 */
        /* <DEDUP_REMOVED lines=38> */
.L_x_7465:
        /* <DEDUP_REMOVED lines=10> */
.L_x_7492:
        /* <DEDUP_REMOVED lines=9> */
.L_x_7477:
[----:B------:R-:W-:Y:S01]  /*c070*/  ULEA UR6, UR47, UR41, 0x3 ;  /* 0x000000292f067291 */ /* 0x000fe2000f8e183f */
[----:B------:R-:W-:-:S05]  /*c080*/  IMAD.U32 R4, RZ, RZ, UR50 ;  /* 0x00000032ff047e24 */ /* 0x000fca000f8e00ff */
[----:B------:R-:W-:-:S04]  /*c090*/  SHF.L.U32 R4, R4, 0x1f, RZ ;  /* 0x0000001f04047819 */ /* 0x000fc800000006ff */
[----:B------:R0:W1:Y:S01]  /*c0a0*/  SYNCS.PHASECHK.TRANS64.TRYWAIT P2, [UR6+0x28830], R4 ;  /* 0x02883004ff0075a7 */ /* 0x0000620008040146 */
[----:B------:R-:W-:Y:S05]  /*c0b0*/  @!P0 BRA `(.L_x_7478) ;  /* 0x0000000000048947 */ /* 0x000fea0003800000 */
[----:B------:R-:W-:Y:S01]  /*c0c0*/  BPT.TRAP 0x1 ;  /* 0x000000040000795c */ /* 0x000fe20000300000 */
.L_x_7478:
[----:B-1----:R-:W-:Y:S05]  /*c0d0*/  @P2 BRA `(.L_x_7476) ;  /* 0x0000000000082947 */ /* 0x002fea0003800000 */
[----:B------:R-:W1:Y:S02]  /*c0e0*/  SYNCS.PHASECHK.TRANS64.TRYWAIT P2, [UR6+0x28830], R4 ;  /* 0x02883004ff0075a7 */ /* 0x000e640008040146 */
[----:B-1----:R-:W-:Y:S05]  /*c0f0*/  @!P2 BRA `(.L_x_7479) ;  /* 0x000000e000a4a947 */ /* 0x002fea0003800000 */
.L_x_7476:
        /* <DEDUP_REMOVED lines=47> */
.L_x_7481:
[----:B------:R-:W-:Y:S01]  /*c3f0*/  ULEA UR6, UR59, UR41, 0x3 ;  /* 0x000000293b067291 */ /* 0x000fe2000f8e183f */
[----:B------:R-:W-:-:S05]  /*c400*/  IMAD.U32 R4, RZ, RZ, UR60 ;  /* 0x0000003cff047e24 */ /* 0x000fca000f8e00ff */
[----:B------:R-:W-:-:S04]  /*c410*/  SHF.L.U32 R4, R4, 0x1f, RZ ;  /* 0x0000001f04047819 */ /* 0x000fc800000006ff */
[----:B------:R0:W1:Y:S01]  /*c420*/  SYNCS.PHASECHK.TRANS64.TRYWAIT P2, [UR6+0x28850], R4 ;  /* 0x02885004ff0075a7 */ /* 0x0000620008040146 */
[----:B------:R-:W-:Y:S05]  /*c430*/  @!P0 BRA `(.L_x_7482) ;  /* 0x0000000000048947 */ /* 0x000fea0003800000 */
[----:B------:R-:W-:Y:S01]  /*c440*/  BPT.TRAP 0x1 ;  /* 0x000000040000795c */ /* 0x000fe20000300000 */
.L_x_7482:
[----:B-1----:R-:W-:Y:S05]  /*c450*/  @P2 BRA `(.L_x_7480) ;  /* 0x0000000000082947 */ /* 0x002fea0003800000 */
[----:B------:R-:W1:Y:S02]  /*c460*/  SYNCS.PHASECHK.TRANS64.TRYWAIT P2, [UR6+0x28850], R4 ;  /* 0x02885004ff0075a7 */ /* 0x000e640008040146 */
[----:B-1----:R-:W-:Y:S05]  /*c470*/  @!P2 BRA `(.L_x_7483) ;  /* 0x000000dc00dca947 */ /* 0x002fea0003800000 */
.L_x_7480:
[----:B------:R-:W-:Y:S01]  /*c480*/  UIADD3 UR6, UR41, 0x400, URZ ;  /* 0x0000040029067890 */ /* 0x000fe2000fffe03f */
[----:B------:R-:W-:Y:S01]  /*c490*/  WARPGROUP.ARRIVE ;  /* 0x00000000000079c5 */ /* 0x000fe20000000000 */
[----:B------:R-:W-:-:S05]  /*c4a0*/  UMOV UR7, 0x40000040 ;  /* 0x4000004000077882 */ /* 0x000fca0000000000 */
[----:B------:R-:W2:Y:S01]  /*c4b0*/  S2R R222, SR_TID.X ;  /* 0x0000000000de7919 */ /* 0x000ea20000002100 */
[----:B------:R-:W-:Y:S01]  /*c4c0*/  USHF.R.U32.HI UR6, URZ, 0x4, UR6 ;  /* 0x000000043f067899 */ /* 0x000fe20008011606 */
[----:B------:R-:W-:Y:S01]  /*c4d0*/  PLOP3.LUT P2, PT, PT, PT, UP0, 0x80, 0x0 ;  /* 0x000000000000781c */ /* 0x000fe20003f4f008 */
[----:B------:R-:W-:Y:S02]  /*c4e0*/  IMAD.U32 R8, RZ, RZ, UR47 ;  /* 0x0000002fff087e24 */ /* 0x000fe4000f8e00ff */
[----:B------:R-:W-:Y:S01]  /*c4f0*/  FMUL.FTZ R11, R30, UR58 ;  /* 0x0000003a1e0b7c20 */ /* 0x000fe20008410000 */
[----:B------:R-:W-:Y:S01]  /*c500*/  ULOP3.LUT UR6, UR6, 0x3fff, URZ, 0xc0, !UPT ;  /* 0x00003fff06067892 */ /* 0x000fe2000f8ec03f */
[----:B------:R-:W-:Y:S01]  /*c510*/  FMUL.FTZ R30, R51, UR58 ;  /* 0x0000003a331e7c20 */ /* 0x000fe20008410000 */
[----:B------:R-:W-:Y:S01]  /*c520*/  FMUL.FTZ R13, R31, UR58 ;  /* 0x0000003a1f0d7c20 */ /* 0x000fe20008410000 */
[----:B------:R-:W-:Y:S01]  /*c530*/  @!P1 LEA R8, R8, UR41, 0x3 ;  /* 0x0000002908089c11 */ /* 0x000fe2000f8e18ff */
[----:B------:R-:W-:Y:S01]  /*c540*/  ULOP3.LUT UR6, UR6, 0x4000000, URZ, 0xfc, !UPT ;  /* 0x0400000006067892 */ /* 0x000fe2000f8efc3f */
[----:B------:R-:W-:Y:S01]  /*c550*/  FMUL.FTZ R15, R34, UR58 ;  /* 0x0000003a220f7c20 */ /* 0x000fe20008410000 */
[----:B------:R-:W-:Y:S01]  /*c560*/  FMUL.FTZ R51, R52, UR58 ;  /* 0x0000003a34337c20 */ /* 0x000fe20008410000 */
[----:B01----:R-:W-:Y:S01]  /*c570*/  FMUL.FTZ R4, R24, UR58 ;  /* 0x0000003a18047c20 */ /* 0x003fe20008410000 */
[----:B------:R-:W-:Y:S01]  /*c580*/  ULEA UR10, UR59, UR6, 0xb ;  /* 0x000000063b0a7291 */ /* 0x000fe2000f8e583f */
[----:B------:R-:W-:-:S02]  /*c590*/  @!P1 VIADD R8, R8, 0x28840 ;  /* 0x0002884008089836 */ /* 0x000fc40000000000 */
[----:B------:R-:W-:Y:S01]  /*c5a0*/  FMUL.FTZ R12, R25, UR58 ;  /* 0x0000003a190c7c20 */ /* 0x000fe20008410000 */
        /* <DEDUP_REMOVED lines=119> */
[----:B------:R-:W-:Y:S01]  /*cd20*/  IMAD.U32 R73, RZ, RZ, UR46 ;  /* 0x0000002eff497e24 */ /* 0x000fe2000f8e00ff */
        /* <DEDUP_REMOVED lines=45> */
[----:B------:R-:W-:-:S05]  /*d000*/  @P2 IMAD.HI.U32 R9, R66, UR6, RZ ;  /* 0x0000000642092c27 */ /* 0x000fca000f8e00ff */
        /* <DEDUP_REMOVED lines=12> */
[----:B0-234-:R-:W-:Y:S06]  /*d0d0*/  @!P5 BRA `(.L_x_7484) ;  /* 0x00000000005cd947 */ /* 0x01dfec0003800000 */
        /* <DEDUP_REMOVED lines=13> */
.L_x_7486:
[----:B------:R-:W-:-:S05]  /*d1b0*/  IMAD.U32 R70, RZ, RZ, UR56 ;  /* 0x00000038ff467e24 */ /* 0x000fca000f8e00ff */
[----:B------:R-:W-:-:S13]  /*d1c0*/  ISETP.NE.AND P2, PT, R70, 0x1, PT ;  /* 0x000000014600780c */ /* 0x000fda0003f45270 */
[----:B------:R-:W0:Y:S02]  /*d1d0*/  @P2 LDC.64 R8, c[0x0][0x9e8] ;  /* 0x00027a00ff082b82 */ /* 0x000e240000000a00 */
[----:B0-----:R-:W-:-:S05]  /*d1e0*/  @P2 IMAD.HI.U32 R8, R68, R8, RZ ;  /* 0x0000000844082227 */ /* 0x001fca00078e00ff */
[----:B------:R-:W-:-:S07]  /*d1f0*/  @P2 SHF.R.U32.HI R68, RZ, R9, R8 ;  /* 0x00000009ff442219 */ /* 0x000fce0000011608 */
.L_x_7487:
[----:B------:R-:W-:Y:S05]  /*d200*/  BSYNC B0 ;  /* 0x0000000000007941 */ /* 0x000fea0003800000 */
.L_x_7485:
[----:B------:R-:W-:-:S04]  /*d210*/  IMAD R9, R68, R70, -R67 ;  /* 0x0000004644097224 */ /* 0x000fc800078e0a43 */
[----:B------:R-:W-:-:S05]  /*d220*/  IMAD.IADD R8, R9, 0x1, -R16 ;  /* 0x0000000109087824 */ /* 0x000fca00078e0a10 */
[----:B------:R-:W-:Y:S02]  /*d230*/  VIADDMNMX R73, R8, R70, R73, PT ;  /* 0x0000004608497246 */ /* 0x000fe40003800149 */
[----:B------:R-:W-:-:S07]  /*d240*/  VIMNMX R75, R75, R8, !PT ;  /* 0x000000084b4b7248 */ /* 0x000fce0007fe0100 */
.L_x_7484:
[----:B------:R-:W-:-:S04]  /*d250*/  ISETP.GT.AND P2, PT, R3, -0x1, PT ;  /* 0xffffffff0300780c */ /* 0x000fc80003f44270 */
[C---:B------:R-:W-:Y:S02]  /*d260*/  ISETP.GT.AND P4, PT, R75.reuse, RZ, P2 ;  /* 0x000000ff4b00720c */ /* 0x040fe40001784270 */
[----:B------:R-:W-:Y:S02]  /*d270*/  ISETP.GT.AND P6, PT, R75, 0x1, P2 ;  /* 0x000000014b00780c */ /* 0x000fe400017c4270 */
[C---:B------:R-:W-:Y:S02]  /*d280*/  ISETP.LT.OR P4, PT, R73.reuse, 0x1, P4 ;  /* 0x000000014900780c */ /* 0x040fe40002781670 */
[----:B------:R-:W-:Y:S02]  /*d290*/  ISETP.LT.OR P6, PT, R73, 0x2, P6 ;  /* 0x000000024900780c */ /* 0x000fe400037c1670 */
[----:B------:R-:W-:Y:S02]  /*d2a0*/  ISETP.GT.AND P3, PT, R75, 0x8, P2 ;  /* 0x000000084b00780c */ /* 0x000fe40001764270 */
[----:B------:R-:W-:-:S02]  /*d2b0*/  FSEL R82, R4, -INF , !P4 ;  /* 0xff80000004527808 */ /* 0x000fc40006000000 */
[----:B------:R-:W-:Y:S01]  /*d2c0*/  FSEL R80, R12, -INF , !P6 ;  /* 0xff8000000c507808 */ /* 0x000fe20007000000 */
[----:B------:R-:W0:Y:S01]  /*d2d0*/  SHFL.IDX PT, R4, R66, 0x1, 0x1c1f ;  /* 0x003c1f0042047f89 */ /* 0x000e2200000e0000 */
[C---:B------:R-:W-:Y:S02]  /*d2e0*/  ISETP.GT.AND P4, PT, R75.reuse, 0x9, P2 ;  /* 0x000000094b00780c */ /* 0x040fe40001784270 */
[----:B------:R-:W-:Y:S02]  /*d2f0*/  ISETP.GT.AND P6, PT, R75, 0x10, P2 ;  /* 0x000000104b00780c */ /* 0x000fe400017c4270 */
[C---:B------:R-:W-:Y:S02]  /*d300*/  ISETP.LT.OR P3, PT, R73.reuse, 0x9, P3 ;  /* 0x000000094900780c */ /* 0x040fe40001f61670 */
[C---:B------:R-:W-:Y:S02]  /*d310*/  ISETP.LT.OR P4, PT, R73.reuse, 0xa, P4 ;  /* 0x0000000a4900780c */ /* 0x040fe40002781670 */
[----:B------:R-:W-:-:S02]  /*d320*/  ISETP.LT.OR P6, PT, R73, 0x11, P6 ;  /* 0x000000114900780c */ /* 0x000fc400037c1670 */
[----:B------:R-:W-:Y:S02]  /*d330*/  FSEL R78, R14, -INF , !P3 ;  /* 0xff8000000e4e7808 */ /* 0x000fe40005800000 */
[----:B------:R-:W-:Y:S02]  /*d340*/  ISETP.GT.AND P3, PT, R75, 0x11, P2 ;  /* 0x000000114b00780c */ /* 0x000fe40001764270 */
[----:B------:R-:W-:Y:S02]  /*d350*/  FSEL R164, R164, -INF , !P4 ;  /* 0xff800000a4a47808 */ /* 0x000fe40006000000 */
[----:B------:R-:W-:Y:S02]  /*d360*/  FSEL R68, R165, -INF , !P6 ;  /* 0xff800000a5447808 */ /* 0x000fe40007000000 */
[C---:B------:R-:W-:Y:S02]  /*d370*/  ISETP.GT.AND P4, PT, R75.reuse, 0x18, P2 ;  /* 0x000000184b00780c */ /* 0x040fe40001784270 */
[----:B------:R-:W-:-:S02]  /*d380*/  ISETP.GT.AND P6, PT, R75, 0x19, P2 ;  /* 0x000000194b00780c */ /* 0x000fc400017c4270 */
[----:B------:R-:W-:Y:S01]  /*d390*/  ISETP.LT.OR P3, PT, R73, 0x12, P3 ;  /* 0x000000124900780c */ /* 0x000fe20001f61670 */
[----:B0-----:R-:W-:Y:S01]  /*d3a0*/  IMAD.IADD R66, R79, 0x1, R4 ;  /* 0x000000014f427824 */ /* 0x001fe200078e0204 */
[C---:B------:R-:W-:Y:S02]  /*d3b0*/  ISETP.LT.OR P4, PT, R73.reuse, 0x19, P4 ;  /* 0x000000194900780c */ /* 0x040fe40002781670 */
[----:B------:R-:W-:Y:S02]  /*d3c0*/  ISETP.LT.OR P6, PT, R73, 0x1a, P6 ;  /* 0x0000001a4900780c */ /* 0x000fe400037c1670 */
[----:B------:R-:W-:Y:S02]  /*d3d0*/  FSEL R166, R166, -INF , !P3 ;  /* 0xff800000a6a67808 */ /* 0x000fe40005800000 */
[----:B------:R-:W-:Y:S02]  /*d3e0*/  ISETP.GT.AND P3, PT, R75, 0x20, P2 ;  /* 0x000000204b00780c */ /* 0x000fe40001764270 */
[----:B------:R-:W-:-:S02]  /*d3f0*/  FSEL R70, R167, -INF , !P4 ;  /* 0xff800000a7467808 */ /* 0x000fc40006000000 */
[----:B------:R-:W-:Y:S02]  /*d400*/  FSEL R160, R160, -INF , !P6 ;  /* 0xff800000a0a07808 */ /* 0x000fe40007000000 */
        /* <DEDUP_REMOVED lines=11> */
[C---:B------:R-:W-:Y:S02]  /*d4c0*/  ISETP.LT.OR P3, PT, R73.reuse, 0x2a, P3 ;  /* 0x0000002a4900780c */ /* 0x040fe40001f61670 */
        /* <DEDUP_REMOVED lines=12> */
[C---:B------:R-:W-:Y:S02]  /*d590*/  ISETP.GT.AND P3, PT, R75.reuse, 0x41, P2 ;  /* 0x000000414b00780c */ /* 0x040fe40001764270 */
        /* <DEDUP_REMOVED lines=35> */
[----:B------:R-:W-:Y:S02]  /*d7d0*/  FSEL R61, R63, -INF , !P4 ;  /* 0xff8000003f3d7808 */ /* 0x000fe40006000000 */
[----:B------:R-:W-:Y:S02]  /*d7e0*/  FSEL R62, R64, -INF , !P6 ;  /* 0xff800000403e7808 */ /* 0x000fe40007000000 */
[C---:B------:R-:W-:Y:S02]  /*d7f0*/  ISETP.GT.AND P3, PT, R75.reuse, 0x71, P2 ;  /* 0x000000714b00780c */ /* 0x040fe40001764270 */
[C---:B------:R-:W-:Y:S02]  /*d800*/  ISETP.GT.AND P4, PT, R75.reuse, 0x78, P2 ;  /* 0x000000784b00780c */ /* 0x040fe40001784270 */
[----:B------:R-:W-:-:S02]  /*d810*/  ISETP.GT.AND P6, PT, R75, 0x79, P2 ;  /* 0x000000794b00780c */ /* 0x000fc400017c4270 */
[C---:B------:R-:W-:Y:S02]  /*d820*/  ISETP.LT.OR P3, PT, R73.reuse, 0x72, P3 ;  /* 0x000000724900780c */ /* 0x040fe40001f61670 */
[C---:B------:R-:W-:Y:S02]  /*d830*/  ISETP.LT.OR P4, PT, R73.reuse, 0x79, P4 ;  /* 0x000000794900780c */ /* 0x040fe40002781670 */
[----:B------:R-:W-:Y:S01]  /*d840*/  ISETP.LT.OR P6, PT, R73, 0x7a, P6 ;  /* 0x0000007a4900780c */ /* 0x000fe200037c1670 */
[----:B------:R-:W-:Y:S01]  /*d850*/  IMAD.IADD R73, R81, 0x1, R4 ;  /* 0x0000000151497824 */ /* 0x000fe200078e0204 */
[----:B------:R-:W-:Y:S02]  /*d860*/  FSEL R65, R65, -INF , !P3 ;  /* 0xff80000041417808 */ /* 0x000fe40005800000 */
        /* <DEDUP_REMOVED lines=16> */
.L_x_7490:
[----:B------:R-:W-:-:S05]  /*d970*/  IMAD.U32 R71, RZ, RZ, UR56 ;  /* 0x00000038ff477e24 */ /* 0x000fca000f8e00ff */
[----:B------:R-:W-:-:S13]  /*d980*/  ISETP.NE.AND P3, PT, R71, 0x1, PT ;  /* 0x000000014700780c */ /* 0x000fda0003f65270 */
[----:B------:R-:W0:Y:S02]  /*d990*/  @P3 LDC.64 R8, c[0x0][0x9e8] ;  /* 0x00027a00ff083b82 */ /* 0x000e240000000a00 */
[----:B0-----:R-:W-:-:S05]  /*d9a0*/  @P3 IMAD.HI.U32 R8, R4, R8, RZ ;  /* 0x0000000804083227 */ /* 0x001fca00078e00ff */
[----:B------:R-:W-:-:S07]  /*d9b0*/  @P3 SHF.R.U32.HI R4, RZ, R9, R8 ;  /* 0x00000009ff043219 */ /* 0x000fce0000011608 */
.L_x_7491:
[----:B------:R-:W-:Y:S05]  /*d9c0*/  BSYNC B0 ;  /* 0x0000000000007941 */ /* 0x000fea0003800000 */
.L_x_7489:
[----:B------:R-:W-:-:S04]  /*d9d0*/  IMAD R67, R4, R71, -R67 ;  /* 0x0000004704437224 */ /* 0x000fc800078e0a43 */
[----:B------:R-:W-:-:S05]  /*d9e0*/  IMAD.IADD R67, R67, 0x1, -R16 ;  /* 0x0000000143437824 */ /* 0x000fca00078e0a10 */
[----:B------:R-:W-:Y:S02]  /*d9f0*/  VIADDMNMX R66, R67, R71, R66, PT ;  /* 0x0000004743427246 */ /* 0x000fe40003800142 */
[----:B------:R-:W-:-:S07]  /*da00*/  VIMNMX R73, R73, R67, !PT ;  /* 0x0000004349497248 */ /* 0x000fce0007fe0100 */
.L_x_7488:
        /* <DEDUP_REMOVED lines=41> */
[----:B------:R-:W-:Y:S02]  /*dca0*/  FSEL R26, R26, -INF , !P3 ;  /* 0xff8000001a1a7808 */ /* 0x000fe40005800000 */
[----:B------:R-:W-:Y:S02]  /*dcb0*/  FMNMX.FTZ R4, R54, R9, !PT ;  /* 0x0000000936047209 */ /* 0x000fe40007810000 */
[----:B------:R-:W-:-:S02]  /*dcc0*/  ISETP.GT.AND P3, PT, R73, RZ, P2 ;  /* 0x000000ff4900720c */ /* 0x000fc40001764270 */
        /* <DEDUP_REMOVED lines=20> */
[----:B------:R-:W-:-:S05]  /*de10*/  FMNMX.FTZ R9, R64, R9, !PT ;  /* 0x0000000940097209 */ /* 0x000fca0007810000 */
[----:B------:R-:W0:Y:S02]  /*de20*/  SHFL.BFLY PT, R4, R9, 0x2, 0x1f ;  /* 0x0c401f0009047f89 */ /* 0x000e2400000e0000 */
[----:B0-----:R-:W-:-:S05]  /*de30*/  FMNMX.FTZ R8, R9, R4, !PT ;  /* 0x0000000409087209 */ /* 0x001fca0007810000 */
[----:B------:R-:W0:Y:S02]  /*de40*/  SHFL.BFLY PT, R67, R8, 0x1, 0x1f ;  /* 0x0c201f0008437f89 */ /* 0x000e2400000e0000 */
[----:B0-----:R-:W-:Y:S02]  /*de50*/  FMNMX.FTZ R4, R8, R67, !PT ;  /* 0x0000004308047209 */ /* 0x001fe40007810000 */
[----:B------:R-:W-:Y:S02]  /*de60*/  FSEL R8, R27, -INF , !P4 ;  /* 0xff8000001b087808 */ /* 0x000fe40006000000 */
[C---:B------:R-:W-:Y:S01]  /*de70*/  FSETP.NEU.FTZ.AND P6, PT, R4.reuse, -INF , PT ;  /* 0xff8000000400780b */ /* 0x040fe20003fdd000 */
[----:B------:R-:W-:Y:S01]  /*de80*/  FMUL.FTZ R9, R4, UR10 ;  /* 0x0000000a04097c20 */ /* 0x000fe20008410000 */
[----:B------:R-:W-:-:S04]  /*de90*/  ISETP.GT.AND P4, PT, R73, 0x29, P2 ;  /* 0x000000294900780c */ /* 0x000fc80001784270 */
[----:B------:R-:W-:Y:S02]  /*dea0*/  FSEL R9, R9, RZ, P6 ;  /* 0x000000ff09097208 */ /* 0x000fe40003000000 */
[----:B------:R-:W-:-:S03]  /*deb0*/  ISETP.LT.OR P4, PT, R66, 0x2a, P4 ;  /* 0x0000002a4200780c */ /* 0x000fc60002781670 */
[--C-:B------:R-:W-:Y:S01]  /*dec0*/  FFMA.FTZ R182, R78, UR10, -R9.reuse ;  /* 0x0000000a4eb67c23 */ /* 0x100fe20008010809 */
[----:B------:R-:W-:Y:S01]  /*ded0*/  FSEL R78, R6, -INF , !P3 ;  /* 0xff800000064e7808 */ /* 0x000fe20005800000 */
        /* <DEDUP_REMOVED lines=12> */
[----:B------:R0:W-:Y:S01]  /*dfa0*/  MUFU.EX2 R27, R164 ;  /* 0x000000a4001b7308 */ /* 0x0001e20000000800 */
        /* <DEDUP_REMOVED lines=9> */
[--C-:B0-----:R-:W-:Y:S01]  /*e040*/  FFMA.FTZ R164, R12, UR10, -R9.reuse ;  /* 0x0000000a0ca47c23 */ /* 0x101fe20008010809 */
[----:B------:R-:W-:Y:S01]  /*e050*/  FMNMX.FTZ R6, R20, R71, !PT ;  /* 0x0000004714067209 */ /* 0x000fe20007810000 */
[--C-:B------:R-:W-:Y:S01]  /*e060*/  FFMA.FTZ R31, R160, UR10, -R9.reuse ;  /* 0x0000000aa01f7c23 */ /* 0x100fe20008010809 */
[----:B------:R-:W-:Y:S01]  /*e070*/  ISETP.GT.AND P3, PT, R73, 0x40, P2 ;  /* 0x000000404900780c */ /* 0x000fe20001764270 */
[--C-:B------:R-:W-:Y:S01]  /*e080*/  FFMA.FTZ R160, R54, UR10, -R9.reuse ;  /* 0x0000000a36a07c23 */ /* 0x100fe20008010809 */
[----:B------:R-:W-:Y:S01]  /*e090*/  FMNMX.FTZ R71, R21, R6, !PT ;  /* 0x0000000615477209 */ /* 0x000fe20007810000 */
[--C-:B------:R-:W-:Y:S01]  /*e0a0*/  FFMA.FTZ R67, R82, UR10, -R9.reuse ;  /* 0x0000000a52437c23 */ /* 0x100fe20008010809 */
[----:B------:R-:W-:Y:S01]  /*e0b0*/  FSEL R28, R28, -INF , !P4 ;  /* 0xff8000001c1c7808 */ /* 0x000fe20006000000 */
[--C-:B-1----:R-:W-:Y:S01]  /*e0c0*/  FFMA.FTZ R166, R53, UR10, -R9.reuse ;  /* 0x0000000a35a67c23 */ /* 0x102fe20008010809 */
[----:B------:R-:W-:Y:S01]  /*e0d0*/  ISETP.LT.OR P3, PT, R66, 0x41, P3 ;  /* 0x000000414200780c */ /* 0x000fe20001f61670 */
[--C-:B------:R-:W-:Y:S01]  /*e0e0*/  FFMA.FTZ R180, R80, UR10, -R9.reuse ;  /* 0x0000000a50b47c23 */ /* 0x100fe20008010809 */
[----:B------:R-:W-:Y:S01]  /*e0f0*/  ISETP.GT.AND P4, PT, R73, 0x31, P2 ;  /* 0x000000314900780c */ /* 0x000fe20001784270 */
[----:B------:R-:W-:Y:S01]  /*e100*/  MUFU.EX2 R67, R67 ;  /* 0x0000004300437308 */ /* 0x000fe20000000800 */
[----:B------:R-:W-:Y:S01]  /*e110*/  FMNMX.FTZ R6, R24, R71, !PT ;  /* 0x0000004718067209 */ /* 0x000fe20007810000 */
[--C-:B------:R-:W-:Y:S01]  /*e120*/  FFMA.FTZ R172, R162, UR10, -R9.reuse ;  /* 0x0000000aa2ac7c23 */ /* 0x100fe20008010809 */
[----:B------:R-:W-:Y:S01]  /*e130*/  FSEL R70, R33, -INF , !P3 ;  /* 0xff80000021467808 */ /* 0x000fe20005800000 */
[--C-:B------:R-:W-:Y:S01]  /*e140*/  FFMA.FTZ R170, R51, UR10, -R9.reuse ;  /* 0x0000000a33aa7c23 */ /* 0x100fe20008010809 */
[----:B------:R-:W-:Y:S01]  /*e150*/  ISETP.LT.OR P4, PT, R66, 0x32, P4 ;  /* 0x000000324200780c */ /* 0x000fe20002781670 */
[--C-:B------:R-:W-:Y:S01]  /*e160*/  FFMA.FTZ R76, R76, UR10, -R9.reuse ;  /* 0x0000000a4c4c7c23 */ /* 0x100fe20008010809 */
[----:B------:R-:W-:Y:S01]  /*e170*/  FMNMX.FTZ R33, R25, R6, !PT ;  /* 0x0000000619217209 */ /* 0x000fe20007810000 */
[----:B------:R-:W-:Y:S01]  /*e180*/  MUFU.EX2 R180, R180 ;  /* 0x000000b400b47308 */ /* 0x000fe20000000800 */
[----:B------:R-:W-:Y:S01]  /*e190*/  FSEL R30, R30, -INF , !P4 ;  /* 0xff8000001e1e7808 */ /* 0x000fe20006000000 */
[--C-:B------:R-:W-:Y:S01]  /*e1a0*/  FFMA.FTZ R162, R56, UR10, -R9.reuse ;  /* 0x0000000a38a27c23 */ /* 0x100fe20008010809 */
[----:B------:R-:W-:Y:S01]  /*e1b0*/  FMNMX.FTZ R71, R26, R33, !PT ;  /* 0x000000211a477209 */ /* 0x000fe20007810000 */
[--C-:B------:R-:W-:Y:S01]  /*e1c0*/  FFMA.FTZ R156, R58, UR10, -R9.reuse ;  /* 0x0000000a3a9c7c23 */ /* 0x100fe20008010809 */
[----:B------:R-:W-:Y:S01]  /*e1d0*/  ISETP.GT.AND P4, PT, R73, 0x39, P2 ;  /* 0x000000394900780c */ /* 0x000fe20001784270 */
[--C-:B------:R-:W-:Y:S01]  /*e1e0*/  FFMA.FTZ R51, R59, UR10, -R9.reuse ;  /* 0x0000000a3b337c23 */ /* 0x100fe20008010809 */
[----:B------:R-:W-:Y:S01]  /*e1f0*/  ISETP.GT.AND P3, PT, R73, 0x48, P2 ;  /* 0x000000484900780c */ /* 0x000fe20001764270 */
[--C-:B------:R-:W-:Y:S01]  /*e200*/  FFMA.FTZ R158, R60, UR10, -R9.reuse ;  /* 0x0000000a3c9e7c23 */ /* 0x100fe20008010809 */
[----:B------:R-:W-:Y:S01]  /*e210*/  FMNMX.FTZ R75, R8, R71, !PT ;  /* 0x00000047084b7209 */ /* 0x000fe20007810000 */
[--C-:B------:R-:W-:Y:S01]  /*e220*/  FFMA.FTZ R152, R62, UR10, -R9.reuse ;  /* 0x0000000a3e987c23 */ /* 0x100fe20008010809 */
[C---:B------:R-:W-:Y:S01]  /*e230*/  ISETP.LT.OR P4, PT, R66.reuse, 0x3a, P4 ;  /* 0x0000003a4200780c */ /* 0x040fe20002781670 */
[--C-:B------:R-:W-:Y:S01]  /*e240*/  FFMA.FTZ R154, R63, UR10, -R9.reuse ;  /* 0x0000000a3f9a7c23 */ /* 0x100fe20008010809 */
[----:B------:R-:W-:Y:S01]  /*e250*/  ISETP.LT.OR P3, PT, R66, 0x49, P3 ;  /* 0x000000494200780c */ /* 0x000fe20001f61670 */
[----:B------:R-:W-:Y:S01]  /*e260*/  FFMA.FTZ R64, R64, UR10, -R9 ;  /* 0x0000000a40407c23 */ /* 0x000fe20008010809 */
[----:B------:R-:W-:Y:S01]  /*e270*/  FMNMX.FTZ R75, R28, R75, !PT ;  /* 0x0000004b1c4b7209 */ /* 0x000fe20007810000 */
[----:B------:R-:W-:Y:S01]  /*e280*/  MUFU.EX2 R182, R182 ;  /* 0x000000b600b67308 */ /* 0x000fe20000000800 */
[----:B------:R-:W-:-:S02]  /*e290*/  FSEL R32, R32, -INF , !P4 ;  /* 0xff80000020207808 */ /* 0x000fc40006000000 */
[----:B------:R-:W-:Y:S02]  /*e2a0*/  ISETP.GT.AND P4, PT, R73, 0x41, P2 ;  /* 0x000000414900780c */ /* 0x000fe40001784270 */
[----:B------:R-:W-:Y:S01]  /*e2b0*/  FSEL R71, R35, -INF , !P3 ;  /* 0xff80000023477808 */ /* 0x000fe20005800000 */
[----:B------:R-:W-:Y:S01]  /*e2c0*/  FFMA.FTZ R35, R74, UR10, -R9 ;  /* 0x0000000a4a237c23 */ /* 0x000fe20008010809 */
[----:B------:R-:W-:Y:S01]  /*e2d0*/  ISETP.GT.AND P3, PT, R73, 0x50, P2 ;  /* 0x000000504900780c */ /* 0x000fe20001764270 */
[----:B------:R-:W-:Y:S01]  /*e2e0*/  MUFU.EX2 R176, R176 ;  /* 0x000000b000b07308 */ /* 0x000fe20000000800 */
[----:B------:R-:W-:Y:S02]  /*e2f0*/  FMNMX.FTZ R75, R68, R75, !PT ;  /* 0x0000004b444b7209 */ /* 0x000fe40007810000 */
[C---:B------:R-:W-:Y:S02]  /*e300*/  ISETP.LT.OR P4, PT, R66.reuse, 0x42, P4 ;  /* 0x000000424200780c */ /* 0x040fe40002781670 */
[----:B------:R-:W-:-:S02]  /*e310*/  ISETP.LT.OR P3, PT, R66, 0x51, P3 ;  /* 0x000000514200780c */ /* 0x000fc40001f61670 */
[----:B------:R-:W-:Y:S01]  /*e320*/  FMNMX.FTZ R6, R30, R75, !PT ;  /* 0x0000004b1e067209 */ /* 0x000fe20007810000 */
[----:B------:R-:W-:Y:S01]  /*e330*/  FFMA.FTZ R75, R49, UR10, -R9 ;  /* 0x0000000a314b7c23 */ /* 0x000fe20008010809 */
[----:B------:R-:W-:Y:S01]  /*e340*/  FSEL R34, R34, -INF , !P4 ;  /* 0xff80000022227808 */ /* 0x000fe20006000000 */
[----:B------:R-:W-:Y:S01]  /*e350*/  MUFU.EX2 R178, R178 ;  /* 0x000000b200b27308 */ /* 0x000fe20000000800 */
[----:B------:R-:W-:Y:S02]  /*e360*/  ISETP.GT.AND P4, PT, R73, 0x49, P2 ;  /* 0x000000494900780c */ /* 0x000fe40001784270 */
[----:B------:R-:W-:Y:S02]  /*e370*/  FSEL R74, R37, -INF , !P3 ;  /* 0xff800000254a7808 */ /* 0x000fe40005800000 */
[----:B------:R-:W-:Y:S02]  /*e380*/  FMNMX.FTZ R37, R69, R6, !PT ;  /* 0x0000000645257209 */ /* 0x000fe40007810000 */
[----:B------:R-:W-:Y:S01]  /*e390*/  ISETP.LT.OR P4, PT, R66, 0x4a, P4 ;  /* 0x0000004a4200780c */ /* 0x000fe20002781670 */
[----:B------:R-:W-:Y:S01]  /*e3a0*/  MUFU.EX2 R31, R31 ;  /* 0x0000001f001f7308 */ /* 0x000fe20000000800 */
[----:B------:R-:W-:-:S02]  /*e3b0*/  FMNMX.FTZ R37, R32, R37, !PT ;  /* 0x0000002520257209 */ /* 0x000fc40007810000 */
[----:B------:R-:W-:Y:S02]  /*e3c0*/  FSEL R36, R36, -INF , !P4 ;  /* 0xff80000024247808 */ /* 0x000fe40006000000 */
[C---:B------:R-:W-:Y:S02]  /*e3d0*/  ISETP.GT.AND P3, PT, R73.reuse, 0x58, P2 ;  /* 0x000000584900780c */ /* 0x040fe40001764270 */
[----:B------:R-:W-:Y:S01]  /*e3e0*/  ISETP.GT.AND P4, PT, R73, 0x51, P2 ;  /* 0x000000514900780c */ /* 0x000fe20001784270 */
[----:B------:R-:W-:Y:S01]  /*e3f0*/  MUFU.EX2 R172, R172 ;  /* 0x000000ac00ac7308 */ /* 0x000fe20000000800 */
[----:B------:R-:W-:Y:S02]  /*e400*/  FMNMX.FTZ R37, R70, R37, !PT ;  /* 0x0000002546257209 */ /* 0x000fe40007810000 */
[C---:B------:R-:W-:Y:S02]  /*e410*/  ISETP.LT.OR P3, PT, R66.reuse, 0x59, P3 ;  /* 0x000000594200780c */ /* 0x040fe40001f61670 */
[----:B------:R-:W-:-:S02]  /*e420*/  ISETP.LT.OR P4, PT, R66, 0x52, P4 ;  /* 0x000000524200780c */ /* 0x000fc40002781670 */
[----:B------:R-:W-:Y:S01]  /*e430*/  FMNMX.FTZ R6, R34, R37, !PT ;  /* 0x0000002522067209 */ /* 0x000fe20007810000 */
[----:B------:R-:W-:Y:S01]  /*e440*/  MUFU.EX2 R33, R76 ;  /* 0x0000004c00217308 */ /* 0x000fe20000000800 */
[----:B------:R-:W-:Y:S02]  /*e450*/  FSEL R72, R39, -INF , !P3 ;  /* 0xff80000027487808 */ /* 0x000fe40005800000 */
[----:B------:R-:W-:Y:S02]  /*e460*/  FSEL R38, R38, -INF , !P4 ;  /* 0xff80000026267808 */ /* 0x000fe40006000000 */
[----:B------:R-:W-:Y:S02]  /*e470*/  FMNMX.FTZ R39, R71, R6, !PT ;  /* 0x0000000647277209 */ /* 0x000fe40007810000 */
[C---:B------:R-:W-:Y:S01]  /*e480*/  ISETP.GT.AND P4, PT, R73.reuse, 0x59, P2 ;  /* 0x000000594900780c */ /* 0x040fe20001784270 */
[----:B------:R-:W-:Y:S01]  /*e490*/  MUFU.EX2 R174, R174 ;  /* 0x000000ae00ae7308 */ /* 0x000fe20000000800 */
[----:B------:R-:W-:-:S02]  /*e4a0*/  ISETP.GT.AND P3, PT, R73, 0x60, P2 ;  /* 0x000000604900780c */ /* 0x000fc40001764270 */
[----:B------:R-:W-:Y:S02]  /*e4b0*/  FMNMX.FTZ R39, R36, R39, !PT ;  /* 0x0000002724277209 */ /* 0x000fe40007810000 */
[C---:B------:R-:W-:Y:S02]  /*e4c0*/  ISETP.LT.OR P4, PT, R66.reuse, 0x5a, P4 ;  /* 0x0000005a4200780c */ /* 0x040fe40002781670 */
[----:B------:R-:W-:Y:S01]  /*e4d0*/  ISETP.LT.OR P3, PT, R66, 0x61, P3 ;  /* 0x000000614200780c */ /* 0x000fe20001f61670 */
[----:B------:R-:W-:Y:S01]  /*e4e0*/  MUFU.EX2 R35, R35 ;  /* 0x0000002300237308 */ /* 0x000fe20000000800 */
[----:B------:R-:W-:Y:S02]  /*e4f0*/  FMNMX.FTZ R39, R74, R39, !PT ;  /* 0x000000274a277209 */ /* 0x000fe40007810000 */
[----:B------:R-:W-:Y:S02]  /*e500*/  FSEL R40, R40, -INF , !P4 ;  /* 0xff80000028287808 */ /* 0x000fe40006000000 */
[----:B------:R-:W-:-:S02]  /*e510*/  ISETP.GT.AND P4, PT, R73, 0x61, P2 ;  /* 0x000000614900780c */ /* 0x000fc40001784270 */
[----:B------:R-:W-:Y:S01]  /*e520*/  FSEL R49, R41, -INF , !P3 ;  /* 0xff80000029317808 */ /* 0x000fe20005800000 */
[----:B------:R-:W-:Y:S01]  /*e530*/  MUFU.EX2 R168, R168 ;  /* 0x000000a800a87308 */ /* 0x000fe20000000800 */
[----:B------:R-:W-:Y:S02]  /*e540*/  FMNMX.FTZ R41, R38, R39, !PT ;  /* 0x0000002726297209 */ /* 0x000fe40007810000 */
[----:B------:R-:W-:Y:S02]  /*e550*/  ISETP.LT.OR P4, PT, R66, 0x62, P4 ;  /* 0x000000624200780c */ /* 0x000fe40002781670 */
[----:B------:R-:W-:Y:S02]  /*e560*/  FMNMX.FTZ R41, R72, R41, !PT ;  /* 0x0000002948297209 */ /* 0x000fe40007810000 */
[----:B------:R-:W-:Y:S01]  /*e570*/  ISETP.GT.AND P3, PT, R73, 0x68, P2 ;  /* 0x000000684900780c */ /* 0x000fe20001764270 */
[----:B------:R0:W-:Y:S01]  /*e580*/  MUFU.EX2 R39, R50 ;  /* 0x0000003200277308 */ /* 0x0001e20000000800 */
[----:B------:R-:W-:-:S02]  /*e590*/  FSEL R42, R42, -INF , !P4 ;  /* 0xff8000002a2a7808 */ /* 0x000fc40006000000 */
[----:B------:R-:W-:Y:S02]  /*e5a0*/  ISETP.GT.AND P4, PT, R73, 0x69, P2 ;  /* 0x000000694900780c */ /* 0x000fe40001784270 */
[----:B------:R-:W-:Y:S02]  /*e5b0*/  FMNMX.FTZ R6, R40, R41, !PT ;  /* 0x0000002928067209 */ /* 0x000fe40007810000 */
[C---:B------:R-:W-:Y:S01]  /*e5c0*/  ISETP.LT.OR P3, PT, R66.reuse, 0x69, P3 ;  /* 0x000000694200780c */ /* 0x040fe20001f61670 */
[----:B------:R-:W-:Y:S01]  /*e5d0*/  MUFU.EX2 R37, R75 ;  /* 0x0000004b00257308 */ /* 0x000fe20000000800 */
[----:B------:R-:W-:Y:S02]  /*e5e0*/  ISETP.LT.OR P4, PT, R66, 0x6a, P4 ;  /* 0x0000006a4200780c */ /* 0x000fe40002781670 */
[----:B------:R-:W-:Y:S02]  /*e5f0*/  FMNMX.FTZ R41, R49, R6, !PT ;  /* 0x0000000631297209 */ /* 0x000fe40007810000 */
[----:B------:R-:W-:-:S02]  /*e600*/  FSEL R44, R44, -INF , !P3 ;  /* 0xff8000002c2c7808 */ /* 0x000fc40005800000 */
[----:B------:R-:W-:Y:S01]  /*e610*/  ISETP.GT.AND P3, PT, R73, 0x70, P2 ;  /* 0x000000704900780c */ /* 0x000fe20001764270 */
[----:B------:R-:W-:Y:S01]  /*e620*/  MUFU.EX2 R170, R170 ;  /* 0x000000aa00aa7308 */ /* 0x000fe20000000800 */
[----:B------:R-:W-:Y:S02]  /*e630*/  FSEL R12, R43, -INF , !P4 ;  /* 0xff8000002b0c7808 */ /* 0x000fe40006000000 */
[----:B------:R-:W-:Y:S02]  /*e640*/  FMNMX.FTZ R43, R42, R41, !PT ;  /* 0x000000292a2b7209 */ /* 0x000fe40007810000 */
[----:B------:R-:W-:Y:S02]  /*e650*/  ISETP.LT.OR P3, PT, R66, 0x71, P3 ;  /* 0x000000714200780c */ /* 0x000fe40001f61670 */
[----:B------:R-:W-:Y:S01]  /*e660*/  ISETP.GT.AND P4, PT, R73, 0x71, P2 ;  /* 0x000000714900780c */ /* 0x000fe20001784270 */
[----:B------:R1:W-:Y:S01]  /*e670*/  MUFU.EX2 R41, R52 ;  /* 0x0000003400297308 */ /* 0x0003e20000000800 */
[----:B------:R-:W-:-:S02]  /*e680*/  FMNMX.FTZ R43, R44, R43, !PT ;  /* 0x0000002b2c2b7209 */ /* 0x000fc40007810000 */
[----:B0-----:R-:W-:Y:S02]  /*e690*/  FSEL R50, R45, -INF , !P3 ;  /* 0xff8000002d327808 */ /* 0x001fe40005800000 */
[C---:B------:R-:W-:Y:S02]  /*e6a0*/  ISETP.GT.AND P3, PT, R73.reuse, 0x78, P2 ;  /* 0x000000784900780c */ /* 0x040fe40001764270 */
[----:B------:R-:W-:Y:S01]  /*e6b0*/  ISETP.LT.OR P4, PT, R66, 0x72, P4 ;  /* 0x000000724200780c */ /* 0x000fe20002781670 */
[----:B------:R-:W-:Y:S01]  /*e6c0*/  MUFU.EX2 R164, R164 ;  /* 0x000000a400a47308 */ /* 0x000fe20000000800 */
[----:B------:R-:W-:Y:S02]  /*e6d0*/  FMNMX.FTZ R43, R12, R43, !PT ;  /* 0x0000002b0c2b7209 */ /* 0x000fe40007810000 */
[----:B------:R-:W-:Y:S02]  /*e6e0*/  ISETP.GT.AND P2, PT, R73, 0x79, P2 ;  /* 0x000000794900780c */ /* 0x000fe40001744270 */
[----:B------:R-:W-:-:S02]  /*e6f0*/  ISETP.LT.OR P3, PT, R66, 0x79, P3 ;  /* 0x000000794200780c */ /* 0x000fc40001f61670 */
[----:B------:R-:W-:Y:S01]  /*e700*/  FSEL R46, R46, -INF , !P4 ;  /* 0xff8000002e2e7808 */ /* 0x000fe20006000000 */
[----:B------:R-:W-:Y:S01]  /*e710*/  MUFU.EX2 R166, R166 ;  /* 0x000000a600a67308 */ /* 0x000fe20000000800 */
[----:B------:R-:W-:Y:S02]  /*e720*/  FMNMX.FTZ R43, R50, R43, !PT ;  /* 0x0000002b322b7209 */ /* 0x000fe40007810000 */
[----:B------:R-:W-:Y:S02]  /*e730*/  ISETP.LT.OR P2, PT, R66, 0x7a, P2 ;  /* 0x0000007a4200780c */ /* 0x000fe40001741670 */
[----:B-1----:R-:W-:Y:S01]  /*e740*/  FSEL R52, R47, -INF , !P3 ;  /* 0xff8000002f347808 */ /* 0x002fe20005800000 */
[----:B------:R-:W-:Y:S01]  /*e750*/  FFMA.FTZ R47, R57, UR10, -R9 ;  /* 0x0000000a392f7c23 */ /* 0x000fe20008010809 */
[----:B------:R-:W-:Y:S01]  /*e760*/  FMNMX.FTZ R45, R46, R43, !PT ;  /* 0x0000002b2e2d7209 */ /* 0x000fe20007810000 */
[----:B------:R-:W-:Y:S01]  /*e770*/  MUFU.EX2 R160, R160 ;  /* 0x000000a000a07308 */ /* 0x000fe20000000800 */
[----:B------:R-:W-:-:S02]  /*e780*/  FSEL R48, R48, -INF , !P2 ;  /* 0xff80000030307808 */ /* 0x000fc40005000000 */
[----:B------:R-:W-:Y:S02]  /*e790*/  FMNMX.FTZ R45, R52, R45, !PT ;  /* 0x0000002d342d7209 */ /* 0x000fe40007810000 */
[----:B------:R-:W-:Y:S02]  /*e7a0*/  FSEL R54, R4, RZ, P6 ;  /* 0x000000ff04367208 */ /* 0x000fe40003000000 */
[----:B------:R-:W-:Y:S01]  /*e7b0*/  FMNMX.FTZ R6, R48, R45, !PT ;  /* 0x0000002d30067209 */ /* 0x000fe20007810000 */
[----:B------:R0:W-:Y:S01]  /*e7c0*/  MUFU.EX2 R43, R14 ;  /* 0x0000000e002b7308 */ /* 0x0001e20000000800 */
[----:B------:R-:W-:Y:S01]  /*e7d0*/  FFMA.FTZ R45, R55, UR10, -R9 ;  /* 0x0000000a372d7c23 */ /* 0x000fe20008010809 */
[----:B------:R-:W-:Y:S01]  /*e7e0*/  FADD.FTZ R54, -R54, R5 ;  /* 0x0000000536367221 */ /* 0x000fe20000010100 */
[--C-:B------:R-:W-:Y:S01]  /*e7f0*/  FFMA.FTZ R55, R65, UR10, -R9.reuse ;  /* 0x0000000a41377c23 */ /* 0x100fe20008010809 */
[----:B------:R-:W0:Y:S04]  /*e800*/  SHFL.BFLY PT, R53, R6, 0x2, 0x1f ;  /* 0x0c401f0006357f89 */ /* 0x000e2800000e0000 */
[----:B------:R-:W-:Y:S08]  /*e810*/  MUFU.EX2 R45, R45 ;  /* 0x0000002d002d7308 */ /* 0x000ff00000000800 */
[----:B------:R-:W-:Y:S08]  /*e820*/  MUFU.EX2 R162, R162 ;  /* 0x000000a200a27308 */ /* 0x000ff00000000800 */
[----:B------:R-:W-:Y:S01]  /*e830*/  MUFU.EX2 R47, R47 ;  /* 0x0000002f002f7308 */ /* 0x000fe20000000800 */
[----:B0-----:R-:W-:Y:S01]  /*e840*/  FMNMX.FTZ R14, R6, R53, !PT ;  /* 0x00000035060e7209 */ /* 0x001fe20007810000 */
[----:B------:R-:W-:-:S06]  /*e850*/  FFMA.FTZ R53, R61, UR10, -R9 ;  /* 0x0000000a3d357c23 */ /* 0x000fcc0008010809 */
[----:B------:R-:W-:Y:S01]  /*e860*/  MUFU.EX2 R156, R156 ;  /* 0x0000009c009c7308 */ /* 0x000fe20000000800 */
[----:B------:R-:W0:Y:S07]  /*e870*/  SHFL.BFLY PT, R57, R14, 0x1, 0x1f ;  /* 0x0c201f000e397f89 */ /* 0x000e2e00000e0000 */
[----:B------:R-:W-:Y:S08]  /*e880*/  MUFU.EX2 R51, R51 ;  /* 0x0000003300337308 */ /* 0x000ff00000000800 */
[----:B------:R-:W-:Y:S08]  /*e890*/  MUFU.EX2 R158, R158 ;  /* 0x0000009e009e7308 */ /* 0x000ff00000000800 */
[----:B------:R-:W-:Y:S01]  /*e8a0*/  MUFU.EX2 R53, R53 ;  /* 0x0000003500357308 */ /* 0x000fe20000000800 */
[----:B0-----:R-:W-:Y:S01]  /*e8b0*/  FMNMX.FTZ R6, R14, R57, !PT ;  /* 0x000000390e067209 */ /* 0x001fe20007810000 */
[----:B------:R-:W-:-:S03]  /*e8c0*/  FMUL.FTZ R14, R54, UR10 ;  /* 0x0000000a360e7c20 */ /* 0x000fc60008410000 */
[C---:B------:R-:W-:Y:S01]  /*e8d0*/  FSETP.NEU.FTZ.AND P2, PT, R6.reuse, -INF , PT ;  /* 0xff8000000600780b */ /* 0x040fe20003f5d000 */
[----:B------:R-:W-:Y:S02]  /*e8e0*/  FMUL.FTZ R9, R6, UR10 ;  /* 0x0000000a06097c20 */ /* 0x000fe40008410000 */
[----:B------:R-:W0:Y:S03]  /*e8f0*/  MUFU.EX2 R14, R14 ;  /* 0x0000000e000e7308 */ /* 0x000e260000000800 */
        /* <DEDUP_REMOVED lines=9> */
[----:B------:R-:W-:Y:S01]  /*e990*/  FFMA.FTZ R20, R20, UR10, -R9 ;  /* 0x0000000a14147c23 */ /* 0x000fe20008010809 */
[----:B0-----:R-:W-:Y:S01]  /*e9a0*/  FFMA.FTZ R11, R14, R2, R67 ;  /* 0x000000020e0b7223 */ /* 0x001fe20000010043 */
[--C-:B------:R-:W-:Y:S01]  /*e9b0*/  FFMA.FTZ R179, R21, UR10, -R9.reuse ;  /* 0x0000000a15b37c23 */ /* 0x100fe20008010809 */
[--C-:B------:R-:W-:Y:S01]  /*e9c0*/  FFMA.FTZ R24, R24, UR10, -R9.reuse ;  /* 0x0000000a18187c23 */ /* 0x100fe20008010809 */
[----:B------:R-:W-:Y:S01]  /*e9d0*/  FFMA.FTZ R173, R25, UR10, -R9 ;  /* 0x0000000a19ad7c23 */ /* 0x000fe20008010809 */
        /* <DEDUP_REMOVED lines=33> */
[----:B------:R-:W-:Y:S01]  /*ebf0*/  FSEL R2, R6, RZ, P2 ;  /* 0x000000ff06027208 */ /* 0x000fe20001000000 */
[----:B------:R-:W-:Y:S01]  /*ec00*/  MUFU.EX2 R20, R20 ;  /* 0x0000001400147308 */ /* 0x000fe20000000800 */
[----:B------:R-:W-:Y:S01]  /*ec10*/  FFMA.FTZ R9, R48, UR10, -R9 ;  /* 0x0000000a30097c23 */ /* 0x000fe20008010809 */
[----:B------:R-:W-:Y:S01]  /*ec20*/  FADD.FTZ R28, R174, R11 ;  /* 0x0000000bae1c7221 */ /* 0x000fe20000010000 */
[----:B------:R-:W-:-:S02]  /*ec30*/  IMAD.U32 R13, RZ, RZ, UR59 ;  /* 0x0000003bff0d7e24 */ /* 0x000fc4000f8e00ff */
[----:B------:R-:W-:Y:S01]  /*ec40*/  FADD.FTZ R2, -R2, R7 ;  /* 0x0000000702027221 */ /* 0x000fe20000010100 */
[----:B------:R-:W-:Y:S01]  /*ec50*/  ISETP.GT.AND P2, PT, R3, UR40, PT ;  /* 0x0000002803007c0c */ /* 0x000fe2000bf44270 */
[----:B------:R-:W-:Y:S01]  /*ec60*/  FADD.FTZ R11, R35, R28 ;  /* 0x0000001c230b7221 */ /* 0x000fe20000010000 */
[----:B------:R-:W-:Y:S01]  /*ec70*/  UMOV UR59, UR47 ;  /* 0x0000002f003b7c82 */ /* 0x000fe20008000000 */
[----:B------:R-:W-:Y:S01]  /*ec80*/  FMUL.FTZ R2, R2, UR10 ;  /* 0x0000000a02027c20 */ /* 0x000fe20008410000 */
[----:B------:R-:W-:Y:S01]  /*ec90*/  MUFU.EX2 R179, R179 ;  /* 0x000000b300b37308 */ /* 0x000fe20000000800 */
[----:B------:R-:W-:Y:S01]  /*eca0*/  FADD.FTZ R28, R168, R11 ;  /* 0x0000000ba81c7221 */ /* 0x000fe20000010000 */
[----:B------:R-:W-:Y:S01]  /*ecb0*/  @!P1 LEA R13, R13, UR41, 0x3 ;  /* 0x000000290d0d9c11 */ /* 0x000fe2000f8e18ff */
[----:B------:R-:W-:Y:S01]  /*ecc0*/  FMUL.FTZ R88, R88, R14 ;  /* 0x0000000e58587220 */ /* 0x000fe20000410000 */
[----:B------:R-:W-:Y:S01]  /*ecd0*/  F2FP.BF16.F32.PACK_AB R180, R180, R67 ;  /* 0x00000043b4b4723e */ /* 0x000fe200000010ff */
[----:B------:R-:W-:Y:S01]  /*ece0*/  FADD.FTZ R7, R37, R28 ;  /* 0x0000001c25077221 */ /* 0x000fe20000010000 */
[----:B------:R-:W-:Y:S01]  /*ecf0*/  F2FP.BF16.F32.PACK_AB R182, R27, R182 ;  /* 0x000000b61bb6723e */ /* 0x000fe200000010ff */
[----:B------:R-:W-:Y:S01]  /*ed00*/  @!P1 VIADD R13, R13, 0x28860 ;  /* 0x000288600d0d9836 */ /* 0x000fe20000000000 */
[----:B------:R0:W1:Y:S01]  /*ed10*/  MUFU.EX2 R28, R2 ;  /* 0x00000002001c7308 */ /* 0x0000620000000800 */
[----:B------:R-:W-:Y:S01]  /*ed20*/  FADD.FTZ R56, R170, R7 ;  /* 0x00000007aa387221 */ /* 0x000fe20000010000 */
[----:B------:R-:W-:Y:S01]  /*ed30*/  F2FP.BF16.F32.PACK_AB R176, R29, R176 ;  /* 0x000000b01db0723e */ /* 0x000fe200000010ff */
[----:B------:R-:W-:Y:S01]  /*ed40*/  FMUL.FTZ R89, R89, R14 ;  /* 0x0000000e59597220 */ /* 0x000fe20000410000 */
[----:B------:R-:W-:Y:S01]  /*ed50*/  @!P1 PRMT R13, RZ, 0x654, R13 ;  /* 0x00000654ff0d9816 */ /* 0x000fe2000000000d */
[----:B------:R-:W-:Y:S01]  /*ed60*/  FADD.FTZ R7, R39, R56 ;  /* 0x0000003827077221 */ /* 0x000fe20000010000 */
[----:B------:R-:W-:Y:S01]  /*ed70*/  F2FP.BF16.F32.PACK_AB R178, R31, R178 ;  /* 0x000000b21fb2723e */ /* 0x000fe200000010ff */
[----:B------:R-:W-:Y:S01]  /*ed80*/  FMUL.FTZ R92, R92, R14 ;  /* 0x0000000e5c5c7220 */ /* 0x000fe20000410000 */
[----:B------:R-:W2:Y:S01]  /*ed90*/  MUFU.EX2 R24, R24 ;  /* 0x0000001800187308 */ /* 0x000ea20000000800 */
[----:B------:R-:W-:Y:S01]  /*eda0*/  FADD.FTZ R56, R164, R7 ;  /* 0x00000007a4387221 */ /* 0x000fe20000010000 */
[----:B------:R3:W-:Y:S01]  /*edb0*/  @!P1 SYNCS.ARRIVE.TRANS64.RED.A1T0 RZ, [R13+URZ], RZ ;  /* 0x000000ff0dff99a7 */ /* 0x0007e2000810043f */
[----:B------:R-:W-:Y:S01]  /*edc0*/  F2FP.BF16.F32.PACK_AB R172, R33, R172 ;  /* 0x000000ac21ac723e */ /* 0x000fe200000010ff */
[----:B------:R-:W-:Y:S01]  /*edd0*/  FMUL.FTZ R93, R93, R14 ;  /* 0x0000000e5d5d7220 */ /* 0x000fe20000410000 */
[----:B------:R-:W-:Y:S01]  /*ede0*/  FADD.FTZ R7, R41, R56 ;  /* 0x0000003829077221 */ /* 0x000fe20000010000 */
[----:B------:R-:W-:Y:S01]  /*edf0*/  F2FP.BF16.F32.PACK_AB R174, R35, R174 ;  /* 0x000000ae23ae723e */ /* 0x000fe200000010ff */
[----:B------:R-:W-:Y:S01]  /*ee00*/  FMUL.FTZ R96, R96, R14 ;  /* 0x0000000e60607220 */ /* 0x000fe20000410000 */
[----:B------:R-:W4:Y:S01]  /*ee10*/  MUFU.EX2 R173, R173 ;  /* 0x000000ad00ad7308 */ /* 0x000f220000000800 */
[----:B0-----:R-:W-:Y:S01]  /*ee20*/  FADD.FTZ R2, R166, R7 ;  /* 0x00000007a6027221 */ /* 0x001fe20000010000 */
[----:B-1----:R-:W-:Y:S01]  /*ee30*/  FFMA.FTZ R7, R28, R0, R181 ;  /* 0x000000001c077223 */ /* 0x002fe200000100b5 */
        /* <DEDUP_REMOVED lines=13> */
[----:B------:R-:W-:Y:S01]  /*ef10*/  MUFU.EX2 R152, R152 ;  /* 0x0000009800987308 */ /* 0x000fe20000000800 */
[----:B------:R-:W-:Y:S01]  /*ef20*/  FADD.FTZ R48, R162, R11 ;  /* 0x0000000ba2307221 */ /* 0x000fe20000010000 */
[----:B------:R-:W-:Y:S01]  /*ef30*/  FADD.FTZ R7, R177, R2 ;  /* 0x00000002b1077221 */ /* 0x000fe20000010000 */
[----:B------:R-:W-:Y:S01]  /*ef40*/  F2FP.BF16.F32.PACK_AB R160, R45, R160 ;  /* 0x000000a02da0723e */ /* 0x000fe200000010ff */
[----:B------:R-:W-:Y:S01]  /*ef50*/  FMUL.FTZ R101, R101, R14 ;  /* 0x0000000e65657220 */ /* 0x000fe20000410000 */
[C---:B------:R-:W-:Y:S01]  /*ef60*/  FADD.FTZ R11, R47.reuse, R48 ;  /* 0x000000302f0b7221 */ /* 0x040fe20000010000 */
[----:B------:R-:W-:Y:S01]  /*ef70*/  FADD.FTZ R2, R20, R7 ;  /* 0x0000000714027221 */ /* 0x000fe20000010000 */
[----:B------:R-:W-:Y:S01]  /*ef80*/  F2FP.BF16.F32.PACK_AB R162, R47, R162 ;  /* 0x000000a22fa2723e */ /* 0x000fe200000010ff */
[----:B------:R-:W1:Y:S01]  /*ef90*/  MUFU.EX2 R175, R175 ;  /* 0x000000af00af7308 */ /* 0x000e620000000800 */
[----:B------:R-:W-:Y:S01]  /*efa0*/  FADD.FTZ R48, R156, R11 ;  /* 0x0000000b9c307221 */ /* 0x000fe20000010000 */
[----:B------:R-:W-:Y:S01]  /*efb0*/  FADD.FTZ R7, R179, R2 ;  /* 0x00000002b3077221 */ /* 0x000fe20000010000 */
[C---:B------:R-:W-:Y:S01]  /*efc0*/  F2FP.BF16.F32.PACK_AB R156, R51.reuse, R156 ;  /* 0x0000009c339c723e */ /* 0x040fe200000010ff */
[-C--:B------:R-:W-:Y:S01]  /*efd0*/  FMUL.FTZ R104, R104, R14.reuse ;  /* 0x0000000e68687220 */ /* 0x080fe20000410000 */
[----:B------:R-:W-:Y:S01]  /*efe0*/  FADD.FTZ R11, R51, R48 ;  /* 0x00000030330b7221 */ /* 0x000fe20000010000 */
[----:B--2---:R-:W-:Y:S01]  /*eff0*/  FADD.FTZ R2, R24, R7 ;  /* 0x0000000718027221 */ /* 0x004fe20000010000 */
[-C--:B------:R-:W-:Y:S01]  /*f000*/  FMUL.FTZ R105, R105, R14.reuse ;  /* 0x0000000e69697220 */ /* 0x080fe20000410000 */
[----:B------:R-:W-:Y:S01]  /*f010*/  MUFU.EX2 R55, R55 ;  /* 0x0000003700377308 */ /* 0x000fe20000000800 */
[-C--:B------:R-:W-:Y:S01]  /*f020*/  FMUL.FTZ R108, R108, R14.reuse ;  /* 0x0000000e6c6c7220 */ /* 0x080fe20000410000 */
[----:B----4-:R-:W-:Y:S01]  /*f030*/  FADD.FTZ R7, R173, R2 ;  /* 0x00000002ad077221 */ /* 0x010fe20000010000 */
[-C--:B------:R-:W-:Y:S01]  /*f040*/  FMUL.FTZ R109, R109, R14.reuse ;  /* 0x0000000e6d6d7220 */ /* 0x080fe20000410000 */
[-C--:B------:R-:W-:Y:S01]  /*f050*/  FMUL.FTZ R112, R112, R14.reuse ;  /* 0x0000000e70707220 */ /* 0x080fe20000410000 */
[-C--:B------:R-:W-:Y:S01]  /*f060*/  FMUL.FTZ R113, R113, R14.reuse ;  /* 0x0000000e71717220 */ /* 0x080fe20000410000 */
[----:B0-----:R-:W-:Y:S01]  /*f070*/  FADD.FTZ R2, R26, R7 ;  /* 0x000000071a027221 */ /* 0x001fe20000010000 */
[-C--:B------:R-:W-:Y:S01]  /*f080*/  FMUL.FTZ R116, R116, R14.reuse ;  /* 0x0000000e74747220 */ /* 0x080fe20000410000 */
[----:B------:R-:W0:Y:S01]  /*f090*/  MUFU.EX2 R8, R8 ;  /* 0x0000000800087308 */ /* 0x000e220000000800 */
[-C--:B------:R-:W-:Y:S01]  /*f0a0*/  FMUL.FTZ R117, R117, R14.reuse ;  /* 0x0000000e75757220 */ /* 0x080fe20000410000 */
[----:B-1----:R-:W-:Y:S01]  /*f0b0*/  FADD.FTZ R7, R175, R2 ;  /* 0x00000002af077221 */ /* 0x002fe20000010000 */
        /* <DEDUP_REMOVED lines=13> */
[----:B------:R2:W-:Y:S01]  /*f190*/  MUFU.EX2 R0, R36 ;  /* 0x0000002400007308 */ /* 0x0005e20000000800 */
[----:B0-----:R-:W-:Y:S01]  /*f1a0*/  FADD.FTZ R2, R8, R7 ;  /* 0x0000000708027221 */ /* 0x001fe20000010000 */
[-C--:B------:R-:W-:Y:S01]  /*f1b0*/  FMUL.FTZ R144, R144, R14.reuse ;  /* 0x0000000e90907220 */ /* 0x080fe20000410000 */
[-C--:B------:R-:W-:Y:S01]  /*f1c0*/  FMUL.FTZ R145, R145, R14.reuse ;  /* 0x0000000e91917220 */ /* 0x080fe20000410000 */
[-C--:B------:R-:W-:Y:S01]  /*f1d0*/  FMUL.FTZ R148, R148, R14.reuse ;  /* 0x0000000e94947220 */ /* 0x080fe20000410000 */
[----:B------:R-:W-:Y:S01]  /*f1e0*/  FMUL.FTZ R149, R149, R14 ;  /* 0x0000000e95957220 */ /* 0x000fe20000410000 */
[----:B------:R-:W-:Y:S01]  /*f1f0*/  F2FP.BF16.F32.PACK_AB R181, R10, R181 ;  /* 0x000000b50ab5723e */ /* 0x000fe200000010ff */
[----:B------:R-:W-:Y:S01]  /*f200*/  VIADD R3, R3, 0xffffffff ;  /* 0xffffffff03037836 */ /* 0x000fe20000000000 */
[----:B------:R-:W0:Y:S01]  /*f210*/  MUFU.EX2 R169, R169 ;  /* 0x000000a900a97308 */ /* 0x000e220000000800 */
[----:B--2---:R-:W-:Y:S01]  /*f220*/  FADD.FTZ R36, R158, R11 ;  /* 0x0000000b9e247221 */ /* 0x004fe20000010000 */
[C---:B------:R-:W-:Y:S01]  /*f230*/  F2FP.BF16.F32.PACK_AB R158, R53.reuse, R158 ;  /* 0x0000009e359e723e */ /* 0x040fe200000010ff */
[-C--:B------:R-:W-:Y:S01]  /*f240*/  FMUL.FTZ R90, R90, R28.reuse ;  /* 0x0000001c5a5a7220 */ /* 0x080fe20000410000 */
[----:B------:R-:W-:Y:S01]  /*f250*/  F2FP.BF16.F32.PACK_AB R183, R54, R183 ;  /* 0x000000b736b7723e */ /* 0x000fe200000010ff */
[----:B------:R-:W-:Y:S01]  /*f260*/  FADD.FTZ R11, R53, R36 ;  /* 0x00000024350b7221 */ /* 0x000fe20000010000 */
[----:B------:R-:W-:Y:S01]  /*f270*/  F2FP.BF16.F32.PACK_AB R177, R20, R177 ;  /* 0x000000b114b1723e */ /* 0x000fe200000010ff */
[----:B------:R-:W-:Y:S01]  /*f280*/  FMUL.FTZ R91, R91, R28 ;  /* 0x0000001c5b5b7220 */ /* 0x000fe20000410000 */
[----:B------:R-:W2:Y:S01]  /*f290*/  MUFU.EX2 R5, R64 ;  /* 0x0000004000057308 */ /* 0x000ea20000000800 */
[----:B------:R-:W-:Y:S01]  /*f2a0*/  FADD.FTZ R36, R152, R11 ;  /* 0x0000000b98247221 */ /* 0x000fe20000010000 */
[C---:B------:R-:W-:Y:S01]  /*f2b0*/  F2FP.BF16.F32.PACK_AB R152, R55.reuse, R152 ;  /* 0x000000983798723e */ /* 0x040fe200000010ff */
[-C--:B------:R-:W-:Y:S01]  /*f2c0*/  FMUL.FTZ R94, R94, R28.reuse ;  /* 0x0000001c5e5e7220 */ /* 0x080fe20000410000 */
[----:B------:R-:W-:Y:S01]  /*f2d0*/  F2FP.BF16.F32.PACK_AB R179, R24, R179 ;  /* 0x000000b318b3723e */ /* 0x000fe200000010ff */
[----:B------:R-:W-:Y:S01]  /*f2e0*/  FADD.FTZ R11, R55, R36 ;  /* 0x00000024370b7221 */ /* 0x000fe20000010000 */
[----:B------:R-:W-:Y:S01]  /*f2f0*/  F2FP.BF16.F32.PACK_AB R173, R26, R173 ;  /* 0x000000ad1aad723e */ /* 0x000fe200000010ff */
[-C--:B------:R-:W-:Y:S01]  /*f300*/  FMUL.FTZ R95, R95, R28.reuse ;  /* 0x0000001c5f5f7220 */ /* 0x080fe20000410000 */
[----:B------:R-:W4:Y:S01]  /*f310*/  MUFU.EX2 R30, R30 ;  /* 0x0000001e001e7308 */ /* 0x000f220000000800 */
[----:B-1----:R-:W-:Y:S01]  /*f320*/  FADD.FTZ R36, R154, R11 ;  /* 0x0000000b9a247221 */ /* 0x002fe20000010000 */
[----:B0-----:R-:W-:Y:S01]  /*f330*/  FADD.FTZ R7, R169, R2 ;  /* 0x00000002a9077221 */ /* 0x001fe20000010000 */
[----:B------:R-:W-:Y:S01]  /*f340*/  F2FP.BF16.F32.PACK_AB R175, R8, R175 ;  /* 0x000000af08af723e */ /* 0x000fe200000010ff */
        /* <DEDUP_REMOVED lines=12> */
[----:B------:R-:W1:Y:S01]  /*f410*/  MUFU.EX2 R32, R32 ;  /* 0x0000002000207308 */ /* 0x000e620000000800 */
[C---:B----4-:R-:W-:Y:S01]  /*f420*/  FADD.FTZ R36, R30.reuse, R7 ;  /* 0x000000071e247221 */ /* 0x050fe20000010000 */
[----:B------:R-:W-:Y:S01]  /*f430*/  F2FP.BF16.F32.PACK_AB R169, R30, R169 ;  /* 0x000000a91ea9723e */ /* 0x000fe200000010ff */
[-C--:B------:R-:W-:Y:S01]  /*f440*/  FMUL.FTZ R115, R115, R28.reuse ;  /* 0x0000001c73737220 */ /* 0x080fe20000410000 */
[-C--:B------:R-:W-:Y:S01]  /*f450*/  FMUL.FTZ R118, R118, R28.reuse ;  /* 0x0000001c76767220 */ /* 0x080fe20000410000 */
[-C--:B------:R-:W-:Y:S01]  /*f460*/  FMUL.FTZ R119, R119, R28.reuse ;  /* 0x0000001c77777220 */ /* 0x080fe20000410000 */
[-C--:B------:R-:W-:Y:S01]  /*f470*/  FMUL.FTZ R122, R122, R28.reuse ;  /* 0x0000001c7a7a7220 */ /* 0x080fe20000410000 */
[-C--:B------:R-:W-:Y:S01]  /*f480*/  FMUL.FTZ R123, R123, R28.reuse ;  /* 0x0000001c7b7b7220 */ /* 0x080fe20000410000 */
[----:B------:R-:W2:Y:S01]  /*f490*/  MUFU.EX2 R165, R165 ;  /* 0x000000a500a57308 */ /* 0x000ea20000000800 */
        /* <DEDUP_REMOVED lines=8> */
[C---:B-1----:R-:W-:Y:S01]  /*f520*/  FADD.FTZ R36, R32.reuse, R5 ;  /* 0x0000000520247221 */ /* 0x042fe20000010000 */
[----:B------:R-:W-:Y:S01]  /*f530*/  F2FP.BF16.F32.PACK_AB R171, R32, R171 ;  /* 0x000000ab20ab723e */ /* 0x000fe200000010ff */
[-C--:B------:R-:W-:Y:S01]  /*f540*/  FMUL.FTZ R138, R138, R28.reuse ;  /* 0x0000001c8a8a7220 */ /* 0x080fe20000410000 */
[-C--:B------:R-:W-:Y:S01]  /*f550*/  FMUL.FTZ R139, R139, R28.reuse ;  /* 0x0000001c8b8b7220 */ /* 0x080fe20000410000 */
[-C--:B------:R-:W-:Y:S01]  /*f560*/  FMUL.FTZ R142, R142, R28.reuse ;  /* 0x0000001c8e8e7220 */ /* 0x080fe20000410000 */
[-C--:B------:R-:W-:Y:S01]  /*f570*/  FMUL.FTZ R143, R143, R28.reuse ;  /* 0x0000001c8f8f7220 */ /* 0x080fe20000410000 */
[-C--:B------:R-:W-:Y:S01]  /*f580*/  FMUL.FTZ R146, R146, R28.reuse ;  /* 0x0000001c92927220 */ /* 0x080fe20000410000 */
[----:B------:R-:W1:Y:S01]  /*f590*/  MUFU.EX2 R167, R167 ;  /* 0x000000a700a77308 */ /* 0x000e620000000800 */
[----:B--2---:R-:W-:Y:S01]  /*f5a0*/  FADD.FTZ R5, R165, R36 ;  /* 0x00000024a5057221 */ /* 0x004fe20000010000 */
[-C--:B------:R-:W-:Y:S01]  /*f5b0*/  FMUL.FTZ R147, R147, R28.reuse ;  /* 0x0000001c93937220 */ /* 0x080fe20000410000 */
[-C--:B------:R-:W-:Y:S01]  /*f5c0*/  FMUL.FTZ R150, R150, R28.reuse ;  /* 0x0000001c96967220 */ /* 0x080fe20000410000 */
[----:B------:R-:W-:Y:S01]  /*f5d0*/  FMUL.FTZ R151, R151, R28 ;  /* 0x0000001c97977220 */ /* 0x000fe20000410000 */
[----:B------:R-:W-:-:S03]  /*f5e0*/  IMAD.MOV.U32 R7, RZ, RZ, R6 ;  /* 0x000000ffff077224 */ /* 0x000fc600078e0006 */
[----:B------:R-:W2:Y:S01]  /*f5f0*/  MUFU.EX2 R161, R161 ;  /* 0x000000a100a17308 */ /* 0x000ea20000000800 */
[C---:B0-----:R-:W-:Y:S01]  /*f600*/  FADD.FTZ R36, R34.reuse, R5 ;  /* 0x0000000522247221 */ /* 0x041fe20000010000 */
[----:B------:R-:W-:-:S06]  /*f610*/  F2FP.BF16.F32.PACK_AB R165, R34, R165 ;  /* 0x000000a522a5723e */ /* 0x000fcc00000010ff */
[----:B------:R-:W0:Y:S01]  /*f620*/  MUFU.EX2 R38, R38 ;  /* 0x0000002600267308 */ /* 0x000e220000000800 */
[----:B-1----:R-:W-:Y:S01]  /*f630*/  FADD.FTZ R5, R167, R36 ;  /* 0x00000024a7057221 */ /* 0x002fe20000010000 */
[----:B------:R-:W-:-:S03]  /*f640*/  F2FP.BF16.F32.PACK_AB R167, R0, R167 ;  /* 0x000000a700a7723e */ /* 0x000fc600000010ff */
[----:B------:R-:W-:Y:S01]  /*f650*/  FADD.FTZ R36, R0, R5 ;  /* 0x0000000500247221 */ /* 0x000fe20000010000 */
[----:B------:R-:W-:Y:S02]  /*f660*/  IMAD.MOV.U32 R5, RZ, RZ, R4 ;  /* 0x000000ffff057224 */ /* 0x000fe400078e0004 */
        /* <DEDUP_REMOVED lines=28> */
[----:B---3--:R-:W-:Y:S06]  /*f830*/  @P2 BRA `(.L_x_7492) ;  /* 0xffffffc400e82947 */ /* 0x008fec000383ffff */
.L_x_7475:
[----:B------:R-:W-:Y:S06]  /*f840*/  BAR.ARV 0x8, 0x180 ;  /* 0x0206000000007b1d */ /* 0x000fec0000002000 */
[----:B------:R-:W-:Y:S05]  /*f850*/  @!P0 BRA `(.L_x_7493) ;  /* 0x0000000000048947 */ /* 0x000fea0003800000 */
[----:B------:R-:W-:Y:S01]  /*f860*/  BPT.TRAP 0x1 ;  /* 0x000000040000795c */ /* 0x000fe20000300000 */
.L_x_7493:
[----:B------:R-:W-:Y:S01]  /*f870*/  ULEA UR5, UR47, UR41, 0x3 ;  /* 0x000000292f057291 */ /* 0x000fe2000f8e183f */
[----:B------:R-:W-:-:S05]  /*f880*/  IMAD.U32 R3, RZ, RZ, UR50 ;  /* 0x00000032ff037e24 */ /* 0x000fca000f8e00ff */
[----:B------:R-:W-:-:S04]  /*f890*/  SHF.L.U32 R3, R3, 0x1f, RZ ;  /* 0x0000001f03037819 */ /* 0x000fc800000006ff */
[----:B------:R0:W1:Y:S01]  /*f8a0*/  SYNCS.PHASECHK.TRANS64.TRYWAIT P2, [UR5+0x28850], R3 ;  /* 0x02885003ff0075a7 */ /* 0x0000620008040145 */
[----:B------:R-:W-:Y:S05]  /*f8b0*/  @!P0 BRA `(.L_x_7494) ;  /* 0x0000000000048947 */ /* 0x000fea0003800000 */
[----:B------:R-:W-:Y:S01]  /*f8c0*/  BPT.TRAP 0x1 ;  /* 0x000000040000795c */ /* 0x000fe20000300000 */
.L_x_7494:
[----:B-1----:R-:W-:Y:S05]  /*f8d0*/  @P2 BRA `(.L_x_7495) ;  /* 0x0000000000082947 */ /* 0x002fea0003800000 */
[----:B------:R-:W1:Y:S02]  /*f8e0*/  SYNCS.PHASECHK.TRANS64.TRYWAIT P0, [UR5+0x28850], R3 ;  /* 0x02885003ff0075a7 */ /* 0x000e640008000145 */
[----:B-1----:R-:W-:Y:S05]  /*f8f0*/  @!P0 BRA `(.L_x_7496) ;  /* 0x000000a800d48947 */ /* 0x002fea0003800000 */
.L_x_7495:
[----:B------:R-:W-:Y:S01]  /*f900*/  UIADD3 UR41, UR41, 0x400, URZ ;  /* 0x0000040029297890 */ /* 0x000fe2000fffe03f */
[----:B------:R-:W-:Y:S01]  /*f910*/  WARPGROUP.ARRIVE ;  /* 0x00000000000079c5 */ /* 0x000fe20000000000 */
[----:B------:R-:W-:Y:S01]  /*f920*/  UMOV UR7, 0x40000040 ;  /* 0x4000004000077882 */ /* 0x000fe20000000000 */
[----:B01----:R-:W0:Y:S01]  /*f930*/  SHFL.BFLY PT, R3, R2, 0x2, 0x1f ;  /* 0x0c401f0002037f89 */ /* 0x003e2200000e0000 */
[----:B------:R-:W-:Y:S01]  /*f940*/  USHF.R.U32.HI UR41, URZ, 0x4, UR41 ;  /* 0x000000043f297899 */ /* 0x000fe20008011629 */
[----:B------:R-:W-:Y:S01]  /*f950*/  IMAD.U32 R11, RZ, RZ, UR5 ;  /* 0x00000005ff0b7e24 */ /* 0x000fe2000f8e00ff */
[----:B------:R-:W-:Y:S01]  /*f960*/  UIADD3 UR48, UR48, 0x1, URZ ;  /* 0x0000000130307890 */ /* 0x000fe2000fffe03f */
[----:B------:R-:W1:Y:S01]  /*f970*/  SHFL.BFLY PT, R5, R0, 0x2, 0x1f ;  /* 0x0c401f0000057f89 */ /* 0x000e6200000e0000 */
[----:B------:R-:W-:Y:S01]  /*f980*/  ULOP3.LUT UR41, UR41, 0x3fff, URZ, 0xc0, !UPT ;  /* 0x00003fff29297892 */ /* 0x000fe2000f8ec03f */
[----:B------:R-:W-:Y:S02]  /*f990*/  @!P1 VIADD R11, R11, 0x28860 ;  /* 0x000288600b0b9836 */ /* 0x000fe40000000000 */
[----:B------:R-:W-:Y:S01]  /*f9a0*/  IMAD.MOV.U32 R9, RZ, RZ, RZ ;  /* 0x000000ffff097224 */ /* 0x000fe200078e00ff */
[----:B------:R-:W-:Y:S01]  /*f9b0*/  ULOP3.LUT UR4, UR41, 0x4000000, URZ, 0xfc, !UPT ;  /* 0x0400000029047892 */ /* 0x000fe2000f8efc3f */
[----:B------:R-:W-:Y:S01]  /*f9c0*/  IMAD.U32 R14, RZ, RZ, UR10 ;  /* 0x0000000aff0e7e24 */ /* 0x000fe2000f8e00ff */
[----:B------:R-:W-:Y:S01]  /*f9d0*/  @!P1 PRMT R11, RZ, 0x654, R11 ;  /* 0x00000654ff0b9816 */ /* 0x000fe2000000000b */
[----:B------:R-:W-:Y:S01]  /*f9e0*/  IMAD.MOV.U32 R20, RZ, RZ, -0x800000 ;  /* 0xff800000ff147424 */ /* 0x000fe200078e00ff */
[----:B------:R-:W-:-:S02]  /*f9f0*/  ULEA UR4, UR47, UR4, 0xb ;  /* 0x000000042f047291 */ /* 0x000fc4000f8e583f */
[----:B------:R-:W-:-:S04]  /*fa00*/  UIADD3 UR47, UR47, 0x1, URZ ;  /* 0x000000012f2f7890 */ /* 0x000fc8000fffe03f */
[----:B------:R-:W-:Y:S01]  /*fa10*/  UISETP.NE.AND UP0, UPT, UR47, 0x2, UPT ;  /* 0x000000022f00788c */ /* 0x000fe2000bf05270 */
[----:B------:R-:W-:Y:S02]  /*fa20*/  UMOV UR6, UR4 ;  /* 0x0000000400067c82 */ /* 0x000fe40008000000 */
[----:B------:R-:W-:Y:S01]  /*fa30*/  HGMMA.64x128x16.F32.BF16 R88, R180, gdesc[UR4].tnspB, R88, gsb0 ;  /* 0x41e00004b4587df0 */ /* 0x000fe20008001858 */
[----:B------:R-:W-:Y:S01]  /*fa40*/  UIADD3 UR6, UR4, 0x80, URZ ;  /* 0x0000008004067890 */ /* 0x000fe2000fffe03f */
[----:B0-----:R-:W-:Y:S01]  /*fa50*/  FADD.FTZ R3, R3, R2 ;  /* 0x0000000203037221 */ /* 0x001fe20000010000 */
[----:B------:R-:W-:Y:S01]  /*fa60*/  UMOV UR7, 0x40000040 ;  /* 0x4000004000077882 */ /* 0x000fe20000000000 */
[----:B------:R-:W-:Y:S02]  /*fa70*/  IMAD.MOV.U32 R2, RZ, RZ, RZ ;  /* 0x000000ffff027224 */ /* 0x000fe400078e00ff */
[----:B-1----:R-:W-:Y:S01]  /*fa80*/  FADD.FTZ R5, R5, R0 ;  /* 0x0000000005057221 */ /* 0x002fe20000010000 */
[----:B------:R-:W-:Y:S01]  /*fa90*/  IMAD.MOV.U32 R0, RZ, RZ, -0x800000 ;  /* 0xff800000ff007424 */ /* 0x000fe200078e00ff */
[----:B------:R-:W0:Y:S01]  /*faa0*/  SHFL.BFLY PT, R8, R3, 0x1, 0x1f ;  /* 0x0c201f0003087f89 */ /* 0x000e2200000e0000 */
[----:B------:R-:W-:-:S03]  /*fab0*/  USEL UR47, UR47, URZ, UP0 ;  /* 0x0000003f2f2f7287 */ /* 0x000fc60008000000 */
[----:B------:R-:W1:Y:S01]  /*fac0*/  SHFL.BFLY PT, R10, R5, 0x1, 0x1f ;  /* 0x0c201f00050a7f89 */ /* 0x000e6200000e0000 */
[----:B0-----:R-:W-:Y:S01]  /*fad0*/  FADD.FTZ R8, R3, R8 ;  /* 0x0000000803087221 */ /* 0x001fe20000010000 */
[----:B------:R-:W-:Y:S02]  /*fae0*/  IMAD.U32 R3, RZ, RZ, UR10 ;  /* 0x0000000aff037e24 */ /* 0x000fe4000f8e00ff */
[----:B-1----:R-:W-:Y:S02]  /*faf0*/  FADD.FTZ R12, R5, R10 ;  /* 0x0000000a050c7221 */ /* 0x002fe40000010000 */
[----:B------:R-:W-:-:S03]  /*fb00*/  FSETP.NE.FTZ.AND P0, PT, R8, RZ, PT ;  /* 0x000000ff0800720b */ /* 0x000fc60003f15000 */
[----:B------:R-:W-:-:S10]  /*fb10*/  FSETP.NE.FTZ.AND P2, PT, R12, RZ, PT ;  /* 0x000000ff0c00720b */ /* 0x000fd40003f55000 */
[----:B------:R-:W0:Y:S01]  /*fb20*/  @P0 MUFU.LG2 R7, R8 ;  /* 0x0000000800070308 */ /* 0x000e220000000c00 */
[----:B------:R-:W-:Y:S02]  /*fb30*/  @P0 FMUL.FTZ R3, R3, 0.69314718246459960938 ;  /* 0x3f31721803030820 */ /* 0x000fe40000410000 */
[----:B------:R-:W-:-:S05]  /*fb40*/  @P2 FMUL.FTZ R14, R14, 0.69314718246459960938 ;  /* 0x3f3172180e0e2820 */ /* 0x000fca0000410000 */
[----:B------:R-:W1:Y:S08]  /*fb50*/  @P2 MUFU.LG2 R10, R12 ;  /* 0x0000000c000a2308 */ /* 0x000e700000000c00 */
[----:B------:R0:W2:Y:S08]  /*fb60*/  @P0 MUFU.RCP R2, R8 ;  /* 0x0000000800020308 */ /* 0x0000b00000001000 */
[----:B------:R-:W3:Y:S01]  /*fb70*/  @P2 MUFU.RCP R9, R12 ;  /* 0x0000000c00092308 */ /* 0x000ee20000001000 */
[----:B0-----:R-:W-:Y:S01]  /*fb80*/  @P0 FMUL.FTZ R8, R7, 0.69314718246459960938 ;  /* 0x3f31721807080820 */ /* 0x001fe20000410000 */
[----:B-1----:R-:W-:-:S03]  /*fb90*/  @P2 FMUL.FTZ R5, R10, 0.69314718246459960938 ;  /* 0x3f3172180a052820 */ /* 0x002fc60000410000 */
[----:B------:R-:W-:Y:S01]  /*fba0*/  @P0 FFMA.FTZ R20, R3, R4, R8 ;  /* 0x0000000403140223 */ /* 0x000fe20000010008 */
[----:B------:R-:W-:Y:S01]  /*fbb0*/  @P2 FFMA.FTZ R0, R14, R6, R5 ;  /* 0x000000060e002223 */ /* 0x000fe20000010005 */
[----:B------:R-:W-:Y:S01]  /*fbc0*/  PLOP3.LUT P0, PT, PT, PT, PT, 0x8, 0x0 ;  /* 0x000000000000781c */ /* 0x000fe20003f0e170 */
        /* <DEDUP_REMOVED lines=31> */
[----:B------:R-:W-:-:S04]  /*fdc0*/  USEL UR4, URZ, 0x1, UP0 ;  /* 0x000000013f047887 */ /* 0x000fc80008000000 */
[----:B------:R-:W-:Y:S01]  /*fdd0*/  ULOP3.LUT UR50, UR50, UR4, URZ, 0x3c, !UPT ;  /* 0x0000000432327292 */ /* 0x000fe2000f8e3c3f */
        /* <DEDUP_REMOVED lines=69> */
.L_x_7426:
[----:B------:R-:W0:Y:S01]  /*10230*/  S2R R4, SR_CgaCtaId ;  /* 0x0000000000047919 */ /* 0x000e220000008800 */
[----:B------:R-:W-:Y:S01]  /*10240*/  MOV R21, 0x400 ;  /* 0x0000040000157802 */ /* 0x000fe20000000f00 */
[----:B------:R-:W-:Y:S01]  /*10250*/  BSSY B0, `(.L_x_7497) ;  /* 0x00002e8000007945 */ /* 0x000fe20003800000 */
[----:B------:R-:W-:Y:S02]  /*10260*/  BAR.SYNC.DEFER_BLOCKING 0x5, 0x180 ;  /* 0x0146000000007b1d */ /* 0x000fe40000010000 */
[----:B0-----:R-:W-:-:S05]  /*10270*/  LEA R21, R4, R21, 0x18 ;  /* 0x0000001504157211 */ /* 0x001fca00078ec0ff */
[----:B------:R-:W0:Y:S02]  /*10280*/  LDS.128 R4, [R21+0x288d0] ;  /* 0x0288d00015047984 */ /* 0x000e240000000c00 */
[----:B0-----:R-:W-:Y:S02]  /*10290*/  R2UR UR5, R5 ;  /* 0x00000000050572ca */ /* 0x001fe400000e0000 */
[----:B------:R-:W-:Y:S02]  /*102a0*/  R2UR UR7, R6 ;  /* 0x00000000060772ca */ /* 0x000fe400000e0000 */
[----:B------:R-:W-:Y:S01]  /*102b0*/  R2UR UR6, R7 ;  /* 0x00000000070672ca */ /* 0x000fe200000e0000 */
[----:B------:R-:W-:Y:S06]  /*102c0*/  BAR.ARV 0x4, 0x180 ;  /* 0x0106000000007b1d */ /* 0x000fec0000002000 */
[----:B------:R-:W-:Y:S08]  /*102d0*/  @P0 BRA `(.L_x_7498) ;  /* 0x0000002000640947 */ /* 0x000ff00003800000 */
[----:B------:R-:W0:Y:S01]  /*102e0*/  S2R R4, SR_SWINHI ;  /* 0x0000000000047919 */ /* 0x000e220000002f00 */
[----:B------:R-:W-:Y:S01]  /*102f0*/  ULDC.64 UR10, c[0x0][0xc00] ;  /* 0x00030000000a7ab9 */ /* 0x000fe20000000a00 */
[----:B------:R-:W-:Y:S01]  /*10300*/  ULDC.64 UR8, c[0x0][0xc00] ;  /* 0x0003000000087ab9 */ /* 0x000fe20000000a00 */
[----:B------:R-:W1:Y:S01]  /*10310*/  LDC R45, c[0x0][0xbe8] ;  /* 0x0002fa00ff2d7b82 */ /* 0x000e620000000800 */
[----:B------:R-:W-:Y:S01]  /*10320*/  UIMAD.WIDE UR8, UR43, 0x4, UR8 ;  /* 0x000000042b0878a5 */ /* 0x000fe2000f8e0208 */
[----:B------:R-:W-:Y:S02]  /*10330*/  MOV R32, R21 ;  /* 0x0000001500207202 */ /* 0x000fe40000000f00 */
[----:B0-----:R-:W-:-:S03]  /*10340*/  MOV R33, R4 ;  /* 0x0000000400217202 */ /* 0x001fc60000000f00 */
[----:B------:R-:W-:-:S03]  /*10350*/  IMAD.WIDE R4, R218, 0x2, R32 ;  /* 0x00000002da047825 */ /* 0x000fc600078e0220 */
[C---:B------:R-:W-:Y:S02]  /*10360*/  LOP3.LUT R7, R4.reuse, 0x380, RZ, 0xc0, !PT ;  /* 0x0000038004077812 */ /* 0x040fe400078ec0ff */
[C---:B------:R-:W-:Y:S02]  /*10370*/  IADD3 R8, P5, R4.reuse, 0x40, RZ ;  /* 0x0000004004087810 */ /* 0x040fe40007fbe0ff */
[----:B------:R-:W-:Y:S02]  /*10380*/  SHF.R.U64 R7, R7, 0x3, RZ ;  /* 0x0000000307077819 */ /* 0x000fe400000012ff */
[C---:B------:R-:W-:Y:S01]  /*10390*/  IADD3 R31, P6, R4.reuse, 0x20, RZ ;  /* 0x00000020041f7810 */ /* 0x040fe20007fde0ff */
[--C-:B------:R-:W-:Y:S01]  /*103a0*/  IMAD.X R27, RZ, RZ, R5.reuse, P5 ;  /* 0x000000ffff1b7224 */ /* 0x100fe200028e0605 */
[C---:B------:R-:W-:Y:S02]  /*103b0*/  IADD3 R35, P4, R4.reuse, 0x60, RZ ;  /* 0x0000006004237810 */ /* 0x040fe40007f9e0ff */
        /* <DEDUP_REMOVED lines=13> */
[----:B------:R-:W-:Y:S02]  /*10490*/  SHF.R.U64 R7, R7, 0x3, RZ ;  /* 0x0000000307077819 */ /* 0x000fe400000012ff */
[----:B------:R-:W-:Y:S02]  /*104a0*/  LOP3.LUT R10, R35, 0x380, RZ, 0xc0, !PT ;  /* 0x00000380230a7812 */ /* 0x000fe400078ec0ff */
[----:B------:R-:W-:Y:S02]  /*104b0*/  LOP3.LUT R12, R37, 0x380, RZ, 0xc0, !PT ;  /* 0x00000380250c7812 */ /* 0x000fe400078ec0ff */
[----:B------:R-:W-:Y:S02]  /*104c0*/  LOP3.LUT R26, R7, R8, RZ, 0x3c, !PT ;  /* 0x00000008071a7212 */ /* 0x000fe400078e3cff */
[----:B------:R-:W-:Y:S02]  /*104d0*/  SHF.R.U64 R6, R6, 0x3, RZ ;  /* 0x0000000306067819 */ /* 0x000fe400000012ff */
[----:B------:R-:W-:-:S02]  /*104e0*/  SHF.R.U64 R10, R10, 0x3, RZ ;  /* 0x000000030a0a7819 */ /* 0x000fc400000012ff */
[----:B------:R-:W-:Y:S02]  /*104f0*/  LOP3.LUT R8, R39, 0x380, RZ, 0xc0, !PT ;  /* 0x0000038027087812 */ /* 0x000fe400078ec0ff */
[----:B------:R-:W-:Y:S02]  /*10500*/  SHF.R.U64 R12, R12, 0x3, RZ ;  /* 0x000000030c0c7819 */ /* 0x000fe400000012ff */
[----:B------:R-:W-:Y:S02]  /*10510*/  LOP3.LUT R28, R6, R31, RZ, 0x3c, !PT ;  /* 0x0000001f061c7212 */ /* 0x000fe400078e3cff */
[----:B------:R-:W-:Y:S02]  /*10520*/  LOP3.LUT R24, R10, R35, RZ, 0x3c, !PT ;  /* 0x000000230a187212 */ /* 0x000fe400078e3cff */
[----:B------:R-:W-:Y:S02]  /*10530*/  SHF.R.U64 R8, R8, 0x3, RZ ;  /* 0x0000000308087819 */ /* 0x000fe400000012ff */
[----:B------:R-:W-:-:S02]  /*10540*/  LOP3.LUT R10, R41, 0x380, RZ, 0xc0, !PT ;  /* 0x00000380290a7812 */ /* 0x000fc400078ec0ff */
[----:B------:R-:W-:Y:S02]  /*10550*/  LOP3.LUT R31, R34, 0x380, RZ, 0xc0, !PT ;  /* 0x00000380221f7812 */ /* 0x000fe400078ec0ff */
[----:B------:R-:W-:Y:S02]  /*10560*/  LOP3.LUT R14, R12, R37, RZ, 0x3c, !PT ;  /* 0x000000250c0e7212 */ /* 0x000fe400078e3cff */
[----:B------:R-:W-:Y:S02]  /*10570*/  LOP3.LUT R12, R8, R39, RZ, 0x3c, !PT ;  /* 0x00000027080c7212 */ /* 0x000fe400078e3cff */
[----:B------:R-:W-:Y:S02]  /*10580*/  MOV R30, R4 ;  /* 0x00000004001e7202 */ /* 0x000fe40000000f00 */
[----:B------:R-:W-:Y:S02]  /*10590*/  SHF.R.U64 R10, R10, 0x3, RZ ;  /* 0x000000030a0a7819 */ /* 0x000fe400000012ff */
[----:B------:R-:W-:-:S02]  /*105a0*/  SHF.R.U64 R31, R31, 0x3, RZ ;  /* 0x000000031f1f7819 */ /* 0x000fc400000012ff */
[----:B------:R-:W-:Y:S02]  /*105b0*/  F2FP.BF16.F32.PACK_AB R4, R89, R88 ;  /* 0x000000585904723e */ /* 0x000fe400000010ff */
[----:B------:R-:W-:Y:S02]  /*105c0*/  F2FP.BF16.F32.PACK_AB R5, R3, R2 ;  /* 0x000000020305723e */ /* 0x000fe400000010ff */
[----:B------:R-:W-:Y:S02]  /*105d0*/  F2FP.BF16.F32.PACK_AB R6, R93, R92 ;  /* 0x0000005c5d06723e */ /* 0x000fe400000010ff */
[----:B------:R-:W-:Y:S01]  /*105e0*/  F2FP.BF16.F32.PACK_AB R7, R95, R94 ;  /* 0x0000005e5f07723e */ /* 0x000fe200000010ff */
[----:B------:R-:W-:Y:S01]  /*105f0*/  BAR.SYNC.DEFER_BLOCKING 0x1, 0x100 ;  /* 0x0044000000007b1d */ /* 0x000fe20000010000 */
[----:B------:R-:W-:Y:S02]  /*10600*/  MOV R37, R14 ;  /* 0x0000000e00257202 */ /* 0x000fe40000000f00 */
[----:B------:R-:W-:-:S02]  /*10610*/  MOV R36, R12 ;  /* 0x0000000c00247202 */ /* 0x000fc40000000f00 */
[----:B------:R-:W-:Y:S02]  /*10620*/  LOP3.LUT R10, R10, R41, RZ, 0x3c, !PT ;  /* 0x000000290a0a7212 */ /* 0x000fe400078e3cff */
[----:B------:R-:W-:Y:S02]  /*10630*/  LOP3.LUT R8, R31, R34, RZ, 0x3c, !PT ;  /* 0x000000221f087212 */ /* 0x000fe400078e3cff */
[----:B------:R-:W-:Y:S02]  /*10640*/  MOV R40, R28 ;  /* 0x0000001c00287202 */ /* 0x000fe40000000f00 */
[----:B------:R-:W-:Y:S02]  /*10650*/  MOV R39, R26 ;  /* 0x0000001a00277202 */ /* 0x000fe40000000f00 */
[----:B------:R-:W-:Y:S02]  /*10660*/  MOV R38, R24 ;  /* 0x0000001800267202 */ /* 0x000fe40000000f00 */
[----:B------:R-:W-:-:S02]  /*10670*/  F2FP.BF16.F32.PACK_AB R12, R97, R96 ;  /* 0x00000060610c723e */ /* 0x000fc400000010ff */
[----:B------:R-:W-:Y:S02]  /*10680*/  F2FP.BF16.F32.PACK_AB R13, R99, R98 ;  /* 0x00000062630d723e */ /* 0x000fe400000010ff */
[----:B------:R-:W-:Y:S02]  /*10690*/  F2FP.BF16.F32.PACK_AB R14, R101, R100 ;  /* 0x00000064650e723e */ /* 0x000fe400000010ff */
[----:B------:R-:W-:Y:S02]  /*106a0*/  F2FP.BF16.F32.PACK_AB R15, R103, R102 ;  /* 0x00000066670f723e */ /* 0x000fe400000010ff */
[----:B------:R-:W-:Y:S01]  /*106b0*/  F2FP.BF16.F32.PACK_AB R24, R105, R104 ;  /* 0x000000686918723e */ /* 0x000fe200000010ff */
[----:B------:R0:W-:Y:S01]  /*106c0*/  STSM.16.M88.4 [R30], R4 ;  /* 0x000000041e007844 */ /* 0x0001e20000000200 */
[----:B------:R-:W-:Y:S02]  /*106d0*/  F2FP.BF16.F32.PACK_AB R25, R107, R106 ;  /* 0x0000006a6b19723e */ /* 0x000fe400000010ff */
[----:B------:R-:W-:Y:S01]  /*106e0*/  F2FP.BF16.F32.PACK_AB R26, R109, R108 ;  /* 0x0000006c6d1a723e */ /* 0x000fe200000010ff */
[----:B------:R2:W-:Y:S01]  /*106f0*/  STSM.16.M88.4 [R40], R12 ;  /* 0x0000000c28007844 */ /* 0x0005e20000000200 */
[----:B------:R-:W-:-:S02]  /*10700*/  F2FP.BF16.F32.PACK_AB R27, R111, R110 ;  /* 0x0000006e6f1b723e */ /* 0x000fc400000010ff */
[----:B------:R-:W-:Y:S02]  /*10710*/  F2FP.BF16.F32.PACK_AB R28, R113, R112 ;  /* 0x00000070711c723e */ /* 0x000fe400000010ff */
[----:B------:R-:W-:Y:S01]  /*10720*/  F2FP.BF16.F32.PACK_AB R29, R115, R114 ;  /* 0x00000072731d723e */ /* 0x000fe200000010ff */
[----:B------:R-:W-:Y:S01]  /*10730*/  STSM.16.M88.4 [R39], R24 ;  /* 0x0000001827007844 */ /* 0x000fe20000000200 */
[----:B------:R-:W-:Y:S02]  /*10740*/  F2FP.BF16.F32.PACK_AB R31, R119, R118 ;  /* 0x00000076771f723e */ /* 0x000fe400000010ff */
[----:B------:R-:W-:Y:S02]  /*10750*/  MOV R35, R10 ;  /* 0x0000000a00237202 */ /* 0x000fe40000000f00 */
[----:B------:R-:W-:Y:S02]  /*10760*/  MOV R34, R8 ;  /* 0x0000000800227202 */ /* 0x000fe40000000f00 */
[----:B0-----:R-:W-:-:S02]  /*10770*/  F2FP.BF16.F32.PACK_AB R30, R117, R116 ;  /* 0x00000074751e723e */ /* 0x001fc400000010ff */
[----:B------:R-:W-:Y:S02]  /*10780*/  F2FP.BF16.F32.PACK_AB R4, R121, R120 ;  /* 0x000000787904723e */ /* 0x000fe400000010ff */
[----:B------:R-:W-:Y:S01]  /*10790*/  F2FP.BF16.F32.PACK_AB R5, R123, R122 ;  /* 0x0000007a7b05723e */ /* 0x000fe200000010ff */
[----:B------:R0:W-:Y:S01]  /*107a0*/  STSM.16.M88.4 [R38], R28 ;  /* 0x0000001c26007844 */ /* 0x0001e20000000200 */
[----:B------:R-:W-:Y:S02]  /*107b0*/  F2FP.BF16.F32.PACK_AB R6, R125, R124 ;  /* 0x0000007c7d06723e */ /* 0x000fe400000010ff */
[----:B------:R-:W-:Y:S02]  /*107c0*/  F2FP.BF16.F32.PACK_AB R7, R127, R126 ;  /* 0x0000007e7f07723e */ /* 0x000fe400000010ff */
[----:B------:R-:W-:Y:S02]  /*107d0*/  F2FP.BF16.F32.PACK_AB R8, R129, R128 ;  /* 0x000000808108723e */ /* 0x000fe400000010ff */
[----:B------:R-:W-:Y:S01]  /*107e0*/  F2FP.BF16.F32.PACK_AB R9, R131, R130 ;  /* 0x000000828309723e */ /* 0x000fe200000010ff */
[----:B------:R3:W-:Y:S01]  /*107f0*/  STSM.16.M88.4 [R37], R4 ;  /* 0x0000000425007844 */ /* 0x0007e20000000200 */
[----:B------:R-:W-:-:S02]  /*10800*/  F2FP.BF16.F32.PACK_AB R10, R133, R132 ;  /* 0x00000084850a723e */ /* 0x000fc400000010ff */
[----:B------:R-:W-:Y:S02]  /*10810*/  F2FP.BF16.F32.PACK_AB R11, R135, R134 ;  /* 0x00000086870b723e */ /* 0x000fe400000010ff */
[----:B--2---:R-:W-:Y:S02]  /*10820*/  F2FP.BF16.F32.PACK_AB R12, R137, R136 ;  /* 0x00000088890c723e */ /* 0x004fe400000010ff */
[----:B------:R-:W-:Y:S01]  /*10830*/  F2FP.BF16.F32.PACK_AB R13, R139, R138 ;  /* 0x0000008a8b0d723e */ /* 0x000fe200000010ff */
[----:B------:R2:W-:Y:S01]  /*10840*/  STSM.16.M88.4 [R36], R8 ;  /* 0x0000000824007844 */ /* 0x0005e20000000200 */
[----:B------:R-:W-:Y:S01]  /*10850*/  F2FP.BF16.F32.PACK_AB R14, R141, R140 ;  /* 0x0000008c8d0e723e */ /* 0x000fe200000010ff */
[----:B0-----:R-:W-:Y:S01]  /*10860*/  IMAD.U32 R28, RZ, RZ, UR8 ;  /* 0x00000008ff1c7e24 */ /* 0x001fe2000f8e00ff */
[----:B------:R-:W-:Y:S01]  /*10870*/  F2FP.BF16.F32.PACK_AB R15, R143, R142 ;  /* 0x0000008e8f0f723e */ /* 0x000fe200000010ff */
[----:B------:R-:W-:Y:S01]  /*10880*/  IMAD.U32 R29, RZ, RZ, UR9 ;  /* 0x00000009ff1d7e24 */ /* 0x000fe2000f8e00ff */
[----:B------:R-:W-:Y:S01]  /*10890*/  F2FP.BF16.F32.PACK_AB R24, R145, R144 ;  /* 0x000000909118723e */ /* 0x000fe200000010ff */
[----:B------:R-:W-:Y:S01]  /*108a0*/  ULDC.64 UR8, c[0x0][0xc08] ;  /* 0x0003020000087ab9 */ /* 0x000fe20000000a00 */
[----:B------:R-:W-:Y:S01]  /*108b0*/  F2FP.BF16.F32.PACK_AB R25, R147, R146 ;  /* 0x000000929319723e */ /* 0x000fe200000010ff */
[----:B------:R0:W-:Y:S01]  /*108c0*/  STSM.16.M88.4 [R35], R12 ;  /* 0x0000000c23007844 */ /* 0x0001e20000000200 */
[----:B------:R-:W-:-:S02]  /*108d0*/  F2FP.BF16.F32.PACK_AB R26, R149, R148 ;  /* 0x00000094951a723e */ /* 0x000fc400000010ff */
[----:B------:R-:W-:Y:S02]  /*108e0*/  F2FP.BF16.F32.PACK_AB R27, R151, R150 ;  /* 0x00000096971b723e */ /* 0x000fe400000010ff */
[----:B------:R-:W-:-:S03]  /*108f0*/  ISETP.NE.U32.AND P0, PT, RZ, UR10, PT ;  /* 0x0000000aff007c0c */ /* 0x000fc6000bf05070 */
[----:B------:R4:W-:Y:S01]  /*10900*/  STSM.16.M88.4 [R34], R24 ;  /* 0x0000001822007844 */ /* 0x0009e20000000200 */
[----:B------:R-:W-:Y:S01]  /*10910*/  BAR.SYNC.DEFER_BLOCKING 0x1, 0x100 ;  /* 0x0044000000007b1d */ /* 0x000fe20000010000 */
[----:B------:R-:W-:-:S13]  /*10920*/  ISETP.NE.AND.EX P0, PT, RZ, UR11, PT, P0 ;  /* 0x0000000bff007c0c */ /* 0x000fda000bf05300 */
[----:B------:R-:W4:Y:S01]  /*10930*/  @P0 LDG.E R30, desc[UR52][R28.64] ;  /* 0x000000341c1e0981 */ /* 0x000f22000c1e1900 */
[----:B------:R-:W-:Y:S01]  /*10940*/  UISETP.NE.U32.AND UP0, UPT, UR8, URZ, UPT ;  /* 0x0000003f0800728c */ /* 0x000fe2000bf05070 */
[----:B-1----:R-:W-:Y:S01]  /*10950*/  ISETP.NE.AND P1, PT, R45, 0x1, PT ;  /* 0x000000012d00780c */ /* 0x002fe20003f25270 */
[----:B------:R-:W-:Y:S02]  /*10960*/  ULDC UR4, c[0x0][0xa88] ;  /* 0x0002a20000047ab9 */ /* 0x000fe40000000800 */
[----:B------:R-:W-:Y:S01]  /*10970*/  UISETP.NE.AND.EX UP0, UPT, UR9, URZ, UPT, UP0 ;  /* 0x0000003f0900728c */ /* 0x000fe2000bf05300 */
[----:B------:R-:W-:Y:S01]  /*10980*/  IMAD.U32 R44, RZ, RZ, UR4 ;  /* 0x00000004ff2c7e24 */ /* 0x000fe2000f8e00ff */
[----:B------:R-:W-:-:S04]  /*10990*/  ULDC UR4, c[0x0][0xad4] ;  /* 0x0002b50000047ab9 */ /* 0x000fc80000000800 */
[----:B------:R-:W-:-:S04]  /*109a0*/  PLOP3.LUT P4, PT, PT, PT, UP0, 0x80, 0x0 ;  /* 0x000000000000781c */ /* 0x000fc80003f8f008 */
[----:B---3--:R-:W1:Y:S01]  /*109b0*/  @P1 LDC R6, c[0x0][0xbec] ;  /* 0x0002fb00ff061b82 */ /* 0x008e620000000800 */
[----:B------:R-:W-:Y:S02]  /*109c0*/  @UP0 ULDC.64 UR8, c[0x0][0xc08] ;  /* 0x0003020000080ab9 */ /* 0x000fe40000000a00 */
[----:B------:R-:W-:Y:S02]  /*109d0*/  @UP0 UIMAD.WIDE UR8, UR43, 0x4, UR8 ;  /* 0x000000042b0808a5 */ /* 0x000fe4000f8e0208 */
[----:B------:R-:W-:-:S03]  /*109e0*/  UISETP.NE.AND UP0, UPT, UR45, URZ, UPT ;  /* 0x0000003f2d00728c */ /* 0x000fc6000bf05270 */
[----:B--2---:R-:W2:Y:S01]  /*109f0*/  @P1 LDC R9, c[0x0][0xbf0] ;  /* 0x0002fc00ff091b82 */ /* 0x004ea20000000800 */
[----:B------:R-:W-:Y:S01]  /*10a00*/  USEL UR4, UR45, UR4, UP0 ;  /* 0x000000042d047287 */ /* 0x000fe20008000000 */
[----:B------:R-:W-:Y:S01]  /*10a10*/  IMAD.U32 R4, RZ, RZ, UR8 ;  /* 0x00000008ff047e24 */ /* 0x000fe2000f8e00ff */
[----:B------:R-:W-:Y:S01]  /*10a20*/  UMOV UR19, 0x9b8 ;  /* 0x000009b800137882 */ /* 0x000fe20000000000 */
[----:B------:R-:W-:Y:S01]  /*10a30*/  IMAD.U32 R5, RZ, RZ, UR9 ;  /* 0x00000009ff057e24 */ /* 0x000fe2000f8e00ff */
[----:B------:R-:W-:Y:S02]  /*10a40*/  UISETP.GT.AND UP1, UPT, UR4, 0x1, UPT ;  /* 0x000000010400788c */ /* 0x000fe4000bf24270 */
[----:B------:R-:W-:Y:S02]  /*10a50*/  UISETP.NE.U32.AND UP0, UPT, UR10, URZ, UPT ;  /* 0x0000003f0a00728c */ /* 0x000fe4000bf05070 */
[----:B------:R-:W-:Y:S01]  /*10a60*/  USEL UR19, UR19, 0x978, UP1 ;  /* 0x0000097813137887 */ /* 0x000fe20008800000 */
[----:B0-----:R-:W-:Y:S01]  /*10a70*/  VIADD R13, R17, UR37 ;  /* 0x00000025110d7c36 */ /* 0x001fe20008000000 */
[----:B------:R-:W-:Y:S01]  /*10a80*/  UISETP.NE.AND.EX UP0, UPT, UR11, URZ, UPT, UP0 ;  /* 0x0000003f0b00728c */ /* 0x000fe2000bf05300 */
[----:B------:R1:W5:Y:S01]  /*10a90*/  @P4 LDG.E R44, desc[UR52][R4.64] ;  /* 0x00000034042c4981 */ /* 0x000362000c1e1900 */
[----:B------:R-:W-:Y:S01]  /*10aa0*/  UMOV UR4, URZ ;  /* 0x0000003f00047c82 */ /* 0x000fe20008000000 */
[----:B------:R-:W-:Y:S01]  /*10ab0*/  USHF.R.S32.HI UR10, URZ, 0x1f, UR43 ;  /* 0x0000001f3f0a7899 */ /* 0x000fe2000801142b */
[----:B------:R-:W-:Y:S01]  /*10ac0*/  IMAD.MOV.U32 R7, RZ, RZ, R13 ;  /* 0x000000ffff077224 */ /* 0x000fe200078e000d */
[----:B------:R-:W-:-:S02]  /*10ad0*/  USEL UR8, UR43, URZ, !UP0 ;  /* 0x0000003f2b087287 */ /* 0x000fc4000c000000 */
[----:B------:R-:W-:Y:S02]  /*10ae0*/  USEL UR9, UR39, URZ, UP1 ;  /* 0x0000003f27097287 */ /* 0x000fe40008800000 */
[----:B------:R-:W-:Y:S01]  /*10af0*/  USEL UR18, UR10, URZ, !UP0 ;  /* 0x0000003f0a127287 */ /* 0x000fe2000c000000 */
[----:B------:R-:W-:Y:S02]  /*10b00*/  ULDC.64 UR12, c[0x0][UR19+0x220] ;  /* 0x00008800130c7abb */ /* 0x000fe40008000a00 */
[----:B------:R-:W-:Y:S01]  /*10b10*/  ULDC.64 UR10, c[0x0][UR19+0x218] ;  /* 0x00008600130a7abb */ /* 0x000fe20008000a00 */
[----:B-1----:R-:W-:Y:S01]  /*10b20*/  @P1 IMAD.HI.U32 R4, R13, R6, RZ ;  /* 0x000000060d041227 */ /* 0x002fe200078e00ff */
[----:B------:R-:W-:Y:S01]  /*10b30*/  ULDC.64 UR14, c[0x0][UR19+0x228] ;  /* 0x00008a00130e7abb */ /* 0x000fe20008000a00 */
[----:B------:R-:W-:Y:S02]  /*10b40*/  UIMAD UR13, UR13, UR8, URZ ;  /* 0x000000080d0d72a4 */ /* 0x000fe4000f8e023f */
[----:B------:R-:W-:Y:S01]  /*10b50*/  UIMAD.WIDE.U32 UR16, UR10, UR42, URZ ;  /* 0x0000002a0a1072a5 */ /* 0x000fe2000f8e003f */
[----:B--2---:R-:W-:Y:S01]  /*10b60*/  @P1 SHF.R.U32.HI R7, RZ, R9, R4 ;  /* 0x00000009ff071219 */ /* 0x004fe20000011604 */
[----:B------:R-:W-:-:S02]  /*10b70*/  UIMAD UR20, UR11, UR42, URZ ;  /* 0x0000002a0b1472a4 */ /* 0x000fc4000f8e023f */
[----:B------:R-:W-:Y:S02]  /*10b80*/  UIMAD.WIDE.U32 UR10, UR12, UR8, URZ ;  /* 0x000000080c0a72a5 */ /* 0x000fe4000f8e003f */
[----:B------:R-:W-:Y:S01]  /*10b90*/  UIMAD.WIDE.U32 UR22, UR14, UR9, URZ ;  /* 0x000000090e1672a5 */ /* 0x000fe2000f8e003f */
[----:B------:R-:W-:Y:S01]  /*10ba0*/  IMAD.MOV R6, RZ, RZ, -R7 ;  /* 0x000000ffff067224 */ /* 0x000fe200078e0a07 */
[----:B------:R-:W-:Y:S02]  /*10bb0*/  UIMAD UR9, UR15, UR9, URZ ;  /* 0x000000090f0972a4 */ /* 0x000fe4000f8e023f */
[----:B------:R-:W-:Y:S01]  /*10bc0*/  UIMAD UR13, UR12, UR18, UR13 ;  /* 0x000000120c0d72a4 */ /* 0x000fe2000f8e020d */
[----:B------:R-:W-:Y:S01]  /*10bd0*/  IMAD R9, R45, R6, R13 ;  /* 0x000000062d097224 */ /* 0x000fe200078e020d */
[----:B------:R-:W-:Y:S01]  /*10be0*/  UIADD3 UR20, UR17, UR20, URZ ;  /* 0x0000001411147290 */ /* 0x000fe2000fffe03f */
[----:B------:R-:W-:Y:S02]  /*10bf0*/  IMAD.U32 R4, RZ, RZ, UR22 ;  /* 0x00000016ff047e24 */ /* 0x000fe4000f8e00ff */
[----:B------:R-:W-:Y:S01]  /*10c00*/  IMAD.U32 R5, RZ, RZ, UR23 ;  /* 0x00000017ff057e24 */ /* 0x000fe2000f8e00ff */
[----:B------:R-:W-:-:S02]  /*10c10*/  SHF.R.S32.HI R5, RZ, 0x1f, R7 ;  /* 0x0000001fff057819 */ /* 0x000fc40000011407 */
[----:B------:R-:W-:Y:S02]  /*10c20*/  SHF.R.S32.HI R6, RZ, 0x1f, R9 ;  /* 0x0000001fff067819 */ /* 0x000fe40000011409 */
[----:B----4-:R-:W-:-:S13]  /*10c30*/  @P0 R2UR UR4, R30 ;  /* 0x000000001e0402ca */ /* 0x010fda00000e0000 */
[----:B------:R-:W-:Y:S02]  /*10c40*/  UIADD3 UR16, UP0, UP2, UR10, UR16, UR4 ;  /* 0x000000100a107290 */ /* 0x000fe4000fa1e004 */
[----:B------:R-:W-:Y:S02]  /*10c50*/  UIADD3 UR10, UR23, UR9, URZ ;  /* 0x00000009170a7290 */ /* 0x000fe4000fffe03f */
[----:B------:R-:W-:Y:S02]  /*10c60*/  UIADD3 UR9, UR11, UR13, URZ ;  /* 0x0000000d0b097290 */ /* 0x000fe4000fffe03f */
[----:B------:R-:W-:Y:S01]  /*10c70*/  USHF.R.S32.HI UR14, URZ, 0x1f, UR4 ;  /* 0x0000001f3f0e7899 */ /* 0x000fe20008011404 */
[----:B------:R-:W-:Y:S01]  /*10c80*/  IADD3 R4, P2, P3, R7, UR16, R4 ;  /* 0x0000001007047c10 */ /* 0x000fe2000fb5e004 */
[----:B------:R-:W-:Y:S01]  /*10c90*/  IMAD.U32 R8, RZ, RZ, UR10 ;  /* 0x0000000aff087e24 */ /* 0x000fe2000f8e00ff */
[----:B------:R-:W-:Y:S01]  /*10ca0*/  ULDC.64 UR10, c[0x0][UR19+0x210] ;  /* 0x00008400130a7abb */ /* 0x000fe20008000a00 */
[----:B------:R-:W-:Y:S01]  /*10cb0*/  UIADD3.X UR9, UR9, UR20, UR14, UP0, UP2 ;  /* 0x0000001409097290 */ /* 0x000fe200087e440e */
[----:B------:R-:W-:Y:S01]  /*10cc0*/  IMAD R7, R9, UR11, RZ ;  /* 0x0000000b09077c24 */ /* 0x000fe2000f8e02ff */
[----:B------:R-:W-:Y:S01]  /*10cd0*/  ULDC.64 UR12, c[0x0][0xba8] ;  /* 0x0002ea00000c7ab9 */ /* 0x000fe20000000a00 */
[----:B------:R-:W-:Y:S01]  /*10ce0*/  @!UP1 ULDC UR12, c[0x0][0xb50] ;  /* 0x0002d400000c9ab9 */ /* 0x000fe20000000800 */
[----:B------:R-:W-:Y:S01]  /*10cf0*/  @!UP1 ULDC UR13, c[0x0][0xb54] ;  /* 0x0002d500000d9ab9 */ /* 0x000fe20000000800 */
[----:B------:R-:W-:Y:S01]  /*10d00*/  IMAD R7, R6, UR10, R7 ;  /* 0x0000000a06077c24 */ /* 0x000fe2000f8e0207 */
[----:B------:R-:W-:-:S03]  /*10d10*/  IADD3.X R5, R5, UR9, R8, P2, P3 ;  /* 0x0000000905057c10 */ /* 0x000fc600097e6408 */
[----:B------:R-:W-:-:S04]  /*10d20*/  IMAD.WIDE.U32 R4, R9, UR10, R4 ;  /* 0x0000000a09047c25 */ /* 0x000fc8000f8e0004 */
[----:B------:R-:W-:Y:S01]  /*10d30*/  IMAD.IADD R5, R5, 0x1, R7 ;  /* 0x0000000105057824 */ /* 0x000fe200078e0207 */
[----:B------:R-:W-:-:S04]  /*10d40*/  LEA R8, P2, R4, UR12, 0x2 ;  /* 0x0000000c04087c11 */ /* 0x000fc8000f8410ff */
[----:B------:R-:W-:Y:S01]  /*10d50*/  LEA.HI.X R9, R4, UR13, R5, 0x2, P2 ;  /* 0x0000000d04097c11 */ /* 0x000fe200090f1405 */
[----:B------:R-:W-:Y:S08]  /*10d60*/  @P4 BRA `(.L_x_7499) ;  /* 0x0000000000104947 */ /* 0x000ff00003800000 */
[----:B------:R-:W-:Y:S05]  /*10d70*/  @!P0 BRA `(.L_x_7499) ;  /* 0x00000000000c8947 */ /* 0x000fea0003800000 */
[----:B------:R-:W2:Y:S04]  /*10d80*/  LDG.E R5, desc[UR52][R28.64] ;  /* 0x000000341c057981 */ /* 0x000ea8000c1e1900 */
[----:B-----5:R-:W2:Y:S02]  /*10d90*/  LDG.E R44, desc[UR52][R28.64+0x4] ;  /* 0x000004341c2c7981 */ /* 0x020ea4000c1e1900 */
[----:B--2---:R-:W-:-:S07]  /*10da0*/  IMAD.IADD R44, R44, 0x1, -R5 ;  /* 0x000000012c2c7824 */ /* 0x004fce00078e0a05 */
.L_x_7499:
[----:B------:R-:W-:Y:S01]  /*10db0*/  SHFL.IDX PT, R4, R8, RZ, 0x1c1f ;  /* 0x001c1fff08047589 */ /* 0x000fe200000e0000 */
[----:B------:R-:W-:Y:S01]  /*10dc0*/  VIADD R11, R217, UR37 ;  /* 0x00000025d90b7c36 */ /* 0x000fe20008000000 */
[----:B------:R-:W-:Y:S01]  /*10dd0*/  LOP3.LUT P0, RZ, R199, 0x3, RZ, 0xc0, !PT ;  /* 0x00000003c7ff7812 */ /* 0x000fe2000780c0ff */
[----:B-----5:R-:W-:Y:S01]  /*10de0*/  IMAD R44, R44, R45, RZ ;  /* 0x0000002d2c2c7224 */ /* 0x020fe200078e02ff */
[----:B------:R-:W0:Y:S01]  /*10df0*/  SHFL.IDX PT, R5, R9, RZ, 0x1c1f ;  /* 0x001c1fff09057589 */ /* 0x000e2200000e0000 */
[----:B------:R-:W-:-:S03]  /*10e00*/  VIADD R25, R11, 0x8 ;  /* 0x000000080b197836 */ /* 0x000fc60000000000 */
[----:B------:R-:W-:Y:S01]  /*10e10*/  SHFL.IDX PT, R6, R8, 0x1, 0x1c1f ;  /* 0x003c1f0008067f89 */ /* 0x000fe200000e0000 */
[-C--:B------:R-:W-:Y:S02]  /*10e20*/  ISETP.GE.OR P2, PT, R11, R44.reuse, P0 ;  /* 0x0000002c0b00720c */ /* 0x080fe40000746670 */
[----:B------:R-:W-:Y:S01]  /*10e30*/  ISETP.GE.OR P0, PT, R25, R44, P0 ;  /* 0x0000002c1900720c */ /* 0x000fe20000706670 */
[----:B------:R-:W1:Y:S10]  /*10e40*/  SHFL.IDX PT, R7, R9, 0x1, 0x1c1f ;  /* 0x003c1f0009077f89 */ /* 0x000e7400000e0000 */
[----:B0-----:R0:W-:Y:S04]  /*10e50*/  @!P2 ST.E desc[UR52][R4.64], R20 ;  /* 0x000000140400a985 */ /* 0x0011e8000c101934 */
[----:B-1----:R0:W-:Y:S01]  /*10e60*/  @!P0 ST.E desc[UR52][R6.64], R0 ;  /* 0x0000000006008985 */ /* 0x0021e2000c101934 */
[----:B------:R-:W-:-:S13]  /*10e70*/  PLOP3.LUT P0, PT, PT, PT, UP1, 0x80, 0x0 ;  /* 0x000000000000781c */ /* 0x000fda0003f0f018 */
[----:B0-----:R-:W-:Y:S05]  /*10e80*/  @P0 BRA `(.L_x_7500) ;  /* 0x00000008008c0947 */ /* 0x001fea0003800000 */
[----:B------:R-:W-:Y:S01]  /*10e90*/  IMAD R3, R198, 0x40, R18 ;  /* 0x00000040c6037824 */ /* 0x000fe200078e0212 */
[----:B------:R-:W-:Y:S01]  /*10ea0*/  ULDC.64 UR12, c[0x0][0xaa0] ;  /* 0x0002a800000c7ab9 */ /* 0x000fe20000000a00 */
[----:B------:R-:W0:Y:S02]  /*10eb0*/  @P1 LDC R49, c[0x0][0xbf0] ;  /* 0x0002fc00ff311b82 */ /* 0x000e240000000800 */
[----:B------:R-:W-:-:S03]  /*10ec0*/  IMAD.WIDE R32, R3, 0x2, R32 ;  /* 0x0000000203207825 */ /* 0x000fc600078e0220 */
[C---:B------:R-:W-:Y:S01]  /*10ed0*/  IADD3 R9, P6, R32.reuse, 0x1000, RZ ;  /* 0x0000100020097810 */ /* 0x040fe20007fde0ff */
[----:B------:R-:W-:Y:S01]  /*10ee0*/  UIMAD UR9, UR14, UR12, URZ ;  /* 0x0000000c0e0972a4 */ /* 0x000fe2000f8e023f */
[C---:B------:R-:W-:Y:S02]  /*10ef0*/  IADD3 R13, P5, R32.reuse, 0x2000, RZ ;  /* 0x00002000200d7810 */ /* 0x040fe40007fbe0ff */
[----:B------:R-:W-:Y:S01]  /*10f00*/  LOP3.LUT R8, R9, 0x380, RZ, 0xc0, !PT ;  /* 0x0000038009087812 */ /* 0x000fe200078ec0ff */
[----:B------:R-:W-:Y:S01]  /*10f10*/  UIMAD.WIDE.U32 UR10, UR4, UR12, URZ ;  /* 0x0000000c040a72a5 */ /* 0x000fe2000f8e003f */
[----:B------:R-:W-:Y:S02]  /*10f20*/  IADD3 R25, P4, R32, 0x3000, RZ ;  /* 0x0000300020197810 */ /* 0x000fe40007f9e0ff */
[----:B------:R-:W-:Y:S01]  /*10f30*/  SHF.R.U64 R8, R8, 0x3, RZ ;  /* 0x0000000308087819 */ /* 0x000fe200000012ff */
[----:B------:R-:W-:Y:S01]  /*10f40*/  UIMAD UR9, UR4, UR13, UR9 ;  /* 0x0000000d040972a4 */ /* 0x000fe2000f8e0209 */
[----:B------:R-:W-:-:S02]  /*10f50*/  IADD3 R29, P3, R32, 0x4000, RZ ;  /* 0x00004000201d7810 */ /* 0x000fc40007f7e0ff */
[----:B------:R-:W-:Y:S01]  /*10f60*/  LOP3.LUT R8, R8, R9, RZ, 0x3c, !PT ;  /* 0x0000000908087212 */ /* 0x000fe200078e3cff */
[--C-:B------:R-:W-:Y:S01]  /*10f70*/  IMAD.X R9, RZ, RZ, R33.reuse, P6 ;  /* 0x000000ffff097224 */ /* 0x100fe200030e0621 */
[C---:B------:R-:W-:Y:S01]  /*10f80*/  IADD3 R3, P6, R32.reuse, 0x7000, RZ ;  /* 0x0000700020037810 */ /* 0x040fe20007fde0ff */
[----:B------:R-:W-:Y:S01]  /*10f90*/  UIADD3 UR11, UR11, UR9, URZ ;  /* 0x000000090b0b7290 */ /* 0x000fe2000fffe03f */
[C---:B------:R-:W-:Y:S01]  /*10fa0*/  IADD3 R35, P2, R32.reuse, 0x5000, RZ ;  /* 0x0000500020237810 */ /* 0x040fe20007f5e0ff */
[----:B------:R-:W-:Y:S01]  /*10fb0*/  ULDC.64 UR12, c[0x0][0xae8] ;  /* 0x0002ba00000c7ab9 */ /* 0x000fe20000000a00 */
[----:B------:R-:W-:Y:S01]  /*10fc0*/  LOP3.LUT R0, R3, 0x380, RZ, 0xc0, !PT ;  /* 0x0000038003007812 */ /* 0x000fe200078ec0ff */
[----:B------:R-:W-:Y:S01]  /*10fd0*/  USHF.R.S32.HI UR4, URZ, 0x1f, UR8 ;  /* 0x0000001f3f047899 */ /* 0x000fe20008011408 */
[----:B------:R-:W-:Y:S01]  /*10fe0*/  IADD3 R37, P0, R32, 0x6000, RZ ;  /* 0x0000600020257810 */ /* 0x000fe20007f1e0ff */
[----:B------:R-:W-:Y:S01]  /*10ff0*/  IMAD.X R41, RZ, RZ, R33, P6 ;  /* 0x000000ffff297224 */ /* 0x000fe200030e0621 */
[----:B------:R-:W-:Y:S01]  /*11000*/  SHF.R.U64 R0, R0, 0x3, RZ ;  /* 0x0000000300007819 */ /* 0x000fe200000012ff */
[----:B------:R-:W-:Y:S01]  /*11010*/  UIMAD.WIDE.U32 UR10, UR42, UR12, UR10 ;  /* 0x0000000c2a0a72a5 */ /* 0x000fe2000f8e000a */
[----:B------:R-:W-:Y:S01]  /*11020*/  LOP3.LUT R12, R13, 0x380, RZ, 0xc0, !PT ;  /* 0x000003800d0c7812 */ /* 0x000fe200078ec0ff */
[----:B------:R-:W5:Y:S01]  /*11030*/  LD.E.128 R8, desc[UR52][R8.64] ;  /* 0x0000003408087980 */ /* 0x000f62000c101d00 */
[----:B------:R-:W-:-:S02]  /*11040*/  LOP3.LUT R40, R0, R3, RZ, 0x3c, !PT ;  /* 0x0000000300287212 */ /* 0x000fc400078e3cff */
[----:B------:R-:W1:Y:S01]  /*11050*/  @P1 LDC R3, c[0x0][0xbec] ;  /* 0x0002fb00ff031b82 */ /* 0x000e620000000800 */
[----:B------:R-:W-:Y:S01]  /*11060*/  IMAD R0, R22, 0x20, R198 ;  /* 0x0000002016007824 */ /* 0x000fe200078e02c6 */
[----:B------:R-:W-:Y:S01]  /*11070*/  UIMAD UR11, UR42, UR13, UR11 ;  /* 0x0000000d2a0b72a4 */ /* 0x000fe2000f8e020b */
[----:B------:R-:W-:Y:S01]  /*11080*/  LOP3.LUT R24, R25, 0x380, RZ, 0xc0, !PT ;  /* 0x0000038019187812 */ /* 0x000fe200078ec0ff */
[----:B------:R-:W5:Y:S01]  /*11090*/  LD.E.128 R40, desc[UR52][R40.64] ;  /* 0x0000003428287980 */ /* 0x000f62000c101d00 */
[----:B------:R-:W-:Y:S01]  /*110a0*/  VIADD R46, R0, UR37 ;  /* 0x00000025002e7c36 */ /* 0x000fe20008000000 */
[----:B------:R-:W-:Y:S01]  /*110b0*/  ULDC.64 UR12, c[0x0][0xaf0] ;  /* 0x0002bc00000c7ab9 */ /* 0x000fe20000000a00 */
[----:B------:R-:W-:Y:S01]  /*110c0*/  LOP3.LUT R28, R29, 0x380, RZ, 0xc0, !PT ;  /* 0x000003801d1c7812 */ /* 0x000fe200078ec0ff */
[----:B------:R-:W-:Y:S01]  /*110d0*/  UIMAD UR4, UR4, UR12, URZ ;  /* 0x0000000c040472a4 */ /* 0x000fe2000f8e023f */
[----:B------:R-:W-:Y:S02]  /*110e0*/  LOP3.LUT R34, R35, 0x380, RZ, 0xc0, !PT ;  /* 0x0000038023227812 */ /* 0x000fe400078ec0ff */
[----:B------:R-:W-:-:S02]  /*110f0*/  LOP3.LUT R36, R37, 0x380, RZ, 0xc0, !PT ;  /* 0x0000038025247812 */ /* 0x000fc400078ec0ff */
[----:B------:R-:W-:Y:S01]  /*11100*/  LOP3.LUT R5, R32, 0x380, RZ, 0xc0, !PT ;  /* 0x0000038020057812 */ /* 0x000fe200078ec0ff */
[----:B------:R-:W-:Y:S01]  /*11110*/  IMAD.MOV.U32 R47, RZ, RZ, R46 ;  /* 0x000000ffff2f7224 */ /* 0x000fe200078e002e */
[----:B------:R-:W-:Y:S01]  /*11120*/  SHF.R.U64 R12, R12, 0x3, RZ ;  /* 0x000000030c0c7819 */ /* 0x000fe200000012ff */
[----:B------:R-:W-:Y:S01]  /*11130*/  UIMAD UR4, UR8, UR13, UR4 ;  /* 0x0000000d080472a4 */ /* 0x000fe2000f8e0204 */
[----:B------:R-:W-:Y:S01]  /*11140*/  SHF.R.U64 R24, R24, 0x3, RZ ;  /* 0x0000000318187819 */ /* 0x000fe200000012ff */
[----:B------:R-:W-:Y:S01]  /*11150*/  UIMAD.WIDE.U32 UR8, UR8, UR12, UR10 ;  /* 0x0000000c080872a5 */ /* 0x000fe2000f8e000a */
[----:B------:R-:W-:Y:S02]  /*11160*/  SHF.R.U64 R28, R28, 0x3, RZ ;  /* 0x000000031c1c7819 */ /* 0x000fe400000012ff */
[----:B------:R-:W-:Y:S02]  /*11170*/  SHF.R.U64 R34, R34, 0x3, RZ ;  /* 0x0000000322227819 */ /* 0x000fe400000012ff */
[----:B------:R-:W-:Y:S01]  /*11180*/  SHF.R.U64 R36, R36, 0x3, RZ ;  /* 0x0000000324247819 */ /* 0x000fe200000012ff */
[----:B-1----:R-:W-:Y:S01]  /*11190*/  @P1 IMAD.HI.U32 R0, R46, R3, RZ ;  /* 0x000000032e001227 */ /* 0x002fe200078e00ff */
[----:B------:R-:W-:Y:S01]  /*111a0*/  SHF.R.U64 R5, R5, 0x3, RZ ;  /* 0x0000000305057819 */ /* 0x000fe200000012ff */
[----:B------:R-:W-:Y:S01]  /*111b0*/  UIADD3 UR4, UR9, UR4, URZ ;  /* 0x0000000409047290 */ /* 0x000fe2000fffe03f */
[----:B------:R-:W-:Y:S01]  /*111c0*/  LOP3.LUT R12, R12, R13, RZ, 0x3c, !PT ;  /* 0x0000000d0c0c7212 */ /* 0x000fe200078e3cff */
[--C-:B------:R-:W-:Y:S01]  /*111d0*/  IMAD.X R13, RZ, RZ, R33.reuse, P5 ;  /* 0x000000ffff0d7224 */ /* 0x100fe200028e0621 */
[----:B0-----:R-:W-:Y:S01]  /*111e0*/  @P1 SHF.R.U32.HI R47, RZ, R49, R0 ;  /* 0x00000031ff2f1219 */ /* 0x001fe20000011600 */
        /* <DEDUP_REMOVED lines=11> */
[--C-:B------:R-:W-:Y:S01]  /*112a0*/  SHF.R.S32.HI R0, RZ, 0x1f, R47.reuse ;  /* 0x0000001fff007819 */ /* 0x100fe2000001142f */
[----:B------:R-:W-:Y:S01]  /*112b0*/  IMAD.MOV R20, RZ, RZ, -R47 ;  /* 0x000000ffff147224 */ /* 0x000fe200078e0a2f */
[----:B------:R-:W5:Y:S01]  /*112c0*/  LD.E.128 R12, desc[UR52][R12.64] ;  /* 0x000000340c0c7980 */ /* 0x000f62000c101d00 */
[----:B------:R-:W-:-:S02]  /*112d0*/  IMAD.U32 R3, RZ, RZ, UR9 ;  /* 0x00000009ff037e24 */ /* 0x000fc4000f8e00ff */
[----:B------:R-:W-:Y:S01]  /*112e0*/  IMAD R0, R0, UR10, RZ ;  /* 0x0000000a00007c24 */ /* 0x000fe2000f8e02ff */
[----:B------:R-:W5:Y:S01]  /*112f0*/  LD.E.128 R4, desc[UR52][R4.64] ;  /* 0x0000003404047980 */ /* 0x000f62000c101d00 */
[----:B------:R-:W-:Y:S02]  /*11300*/  IMAD R45, R45, R20, R46 ;  /* 0x000000142d2d7224 */ /* 0x000fe400078e022e */
[----:B------:R-:W-:Y:S01]  /*11310*/  IMAD.U32 R2, RZ, RZ, UR8 ;  /* 0x00000008ff027e24 */ /* 0x000fe2000f8e00ff */
[----:B------:R-:W5:Y:S01]  /*11320*/  LD.E.128 R24, desc[UR52][R24.64] ;  /* 0x0000003418187980 */ /* 0x000f62000c101d00 */
[----:B------:R-:W-:Y:S01]  /*11330*/  IMAD.U32 R3, RZ, RZ, UR4 ;  /* 0x00000004ff037e24 */ /* 0x000fe2000f8e00ff */
[----:B------:R-:W-:Y:S02]  /*11340*/  ULDC.64 UR8, c[0x0][0xad8] ;  /* 0x0002b60000087ab9 */ /* 0x000fe40000000a00 */
[----:B------:R-:W5:Y:S01]  /*11350*/  LD.E.128 R28, desc[UR52][R28.64] ;  /* 0x000000341c1c7980 */ /* 0x000f62000c101d00 */
[----:B------:R-:W-:-:S03]  /*11360*/  IMAD R49, R47, UR11, R0 ;  /* 0x0000000b2f317c24 */ /* 0x000fc6000f8e0200 */
[----:B------:R-:W5:Y:S01]  /*11370*/  LD.E.128 R32, desc[UR52][R34.64] ;  /* 0x0000003422207980 */ /* 0x000f62000c101d00 */
[----:B------:R-:W-:-:S03]  /*11380*/  SHF.R.S32.HI R0, RZ, 0x1f, R45 ;  /* 0x0000001fff007819 */ /* 0x000fc6000001142d */
        /* <DEDUP_REMOVED lines=8> */
[----:B------:R-:W-:Y:S02]  /*11410*/  IMAD.IADD R3, R3, 0x1, R49 ;  /* 0x0000000103037824 */ /* 0x000fe400078e0231 */
[----:B------:R-:W-:-:S02]  /*11420*/  IMAD R0, R0, UR8, RZ ;  /* 0x0000000800007c24 */ /* 0x000fc4000f8e02ff */
[----:B------:R-:W-:Y:S02]  /*11430*/  VIADD R51, R198, UR37 ;  /* 0x00000025c6337c36 */ /* 0x000fe40008000000 */
[C---:B------:R-:W-:Y:S02]  /*11440*/  IMAD R49, R45.reuse, UR9, R0 ;  /* 0x000000092d317c24 */ /* 0x040fe4000f8e0200 */
[----:B------:R-:W-:Y:S01]  /*11450*/  IMAD.WIDE.U32 R2, R45, UR8, R2 ;  /* 0x000000082d027c25 */ /* 0x000fe2000f8e0002 */
[----:B------:R-:W-:Y:S01]  /*11460*/  ISETP.GE.AND P2, PT, R51, R44, PT ;  /* 0x0000002c3300720c */ /* 0x000fe20003f46270 */
[----:B------:R-:W-:Y:S02]  /*11470*/  ULDC.64 UR8, c[0x0][0xa80] ;  /* 0x0002a00000087ab9 */ /* 0x000fe40000000a00 */
[----:B------:R-:W-:Y:S02]  /*11480*/  VIADD R21, R21, 0x28820 ;  /* 0x0002882015157836 */ /* 0x000fe40000000000 */
[----:B------:R-:W-:Y:S01]  /*11490*/  VIADD R45, R51, 0x40 ;  /* 0x00000040332d7836 */ /* 0x000fe20000000000 */
[----:B------:R-:W-:Y:S01]  /*114a0*/  LEA R0, P3, R2, UR8, 0x1 ;  /* 0x0000000802007c11 */ /* 0x000fe2000f8608ff */
[----:B------:R-:W-:Y:S01]  /*114b0*/  IMAD.IADD R3, R3, 0x1, R49 ;  /* 0x0000000103037824 */ /* 0x000fe200078e0231 */
[----:B------:R-:W-:-:S02]  /*114c0*/  PRMT R21, RZ, 0x654, R21 ;  /* 0x00000654ff157816 */ /* 0x000fc40000000015 */
[-C--:B------:R-:W-:Y:S02]  /*114d0*/  ISETP.GE.AND P1, PT, R45, R44.reuse, PT ;  /* 0x0000002c2d00720c */ /* 0x080fe40003f26270 */
[----:B------:R-:W-:Y:S01]  /*114e0*/  LEA.HI.X R45, R2, UR9, R3, 0x1, P3 ;  /* 0x00000009022d7c11 */ /* 0x000fe200098f0c03 */
[----:B------:R-:W-:Y:S01]  /*114f0*/  VIADD R47, R51, 0x20 ;  /* 0x00000020332f7836 */ /* 0x000fe20000000000 */
[----:B0-----:R0:W-:Y:S01]  /*11500*/  SYNCS.ARRIVE.TRANS64.RED.A1T0 RZ, [R21+URZ], RZ ;  /* 0x000000ff15ff79a7 */ /* 0x0011e2000810043f */
[----:B------:R1:W2:Y:S01]  /*11510*/  SHFL.IDX PT, R20, R0, RZ, 0x181f ;  /* 0x00181fff00147589 */ /* 0x0002a200000e0000 */
[----:B------:R-:W-:Y:S02]  /*11520*/  BSSY B1, `(.L_x_7501) ;  /* 0x000000d000017945 */ /* 0x000fe40003800000 */
[----:B------:R-:W-:Y:S01]  /*11530*/  ISETP.GE.AND P0, PT, R47, R44, PT ;  /* 0x0000002c2f00720c */ /* 0x000fe20003f06270 */
[----:B0-----:R1:W0:Y:S01]  /*11540*/  SHFL.IDX PT, R21, R45, RZ, 0x181f ;  /* 0x00181fff2d157589 */ /* 0x00122200000e0000 */
[----:B------:R-:W-:Y:S11]  /*11550*/  @P2 BRA `(.L_x_7502) ;  /* 0x0000000000242947 */ /* 0x000ff60003800000 */
[----:B------:R-:W-:Y:S02]  /*11560*/  ULDC UR4, c[0x0][0xac8] ;  /* 0x0002b20000047ab9 */ /* 0x000fe40000000800 */
[----:B------:R-:W-:Y:S02]  /*11570*/  ISETP.GE.AND P2, PT, R18, UR4, PT ;  /* 0x0000000412007c0c */ /* 0x000fe4000bf46270 */
[----:B------:R-:W-:-:S11]  /*11580*/  ISETP.GE.AND P3, PT, R19, UR4, PT ;  /* 0x0000000413007c0c */ /* 0x000fd6000bf66270 */
[CC--:B--2---:R-:W-:Y:S02]  /*11590*/  @!P2 LEA R2, P4, R18.reuse, R20.reuse, 0x1 ;  /* 0x000000141202a211 */ /* 0x0c4fe400078808ff */
[C---:B------:R-:W-:Y:S02]  /*115a0*/  @!P3 LEA R20, P5, R19.reuse, R20, 0x1 ;  /* 0x000000141314b211 */ /* 0x040fe400078a08ff */
[-C--:B0-----:R-:W-:Y:S02]  /*115b0*/  @!P2 LEA.HI.X R3, R18, R21.reuse, R220, 0x1, P4 ;  /* 0x000000151203a211 */ /* 0x081fe400020f0cdc */
[----:B------:R-:W-:-:S03]  /*115c0*/  @!P3 LEA.HI.X R21, R19, R21, R219, 0x1, P5 ;  /* 0x000000151315b211 */ /* 0x000fc600028f0cdb */
[----:B-----5:R3:W-:Y:S04]  /*115d0*/  @!P2 ST.E.128 desc[UR52][R2.64], R4 ;  /* 0x000000040200a985 */ /* 0x0207e8000c101d34 */
[----:B------:R3:W-:Y:S02]  /*115e0*/  @!P3 ST.E.128 desc[UR52][R20.64], R28 ;  /* 0x0000001c1400b985 */ /* 0x0007e4000c101d34 */
.L_x_7502:
[----:B------:R-:W-:Y:S05]  /*115f0*/  BSYNC B1 ;  /* 0x0000000000017941 */ /* 0x000fea0003800000 */
.L_x_7501:
[----:B---3-5:R3:W4:Y:S01]  /*11600*/  SHFL.IDX PT, R5, R45, 0x1, 0x181f ;  /* 0x00381f002d057f89 */ /* 0x02872200000e0000 */
[----:B------:R-:W-:Y:S03]  /*11610*/  BSSY B1, `(.L_x_7503) ;  /* 0x000000c000017945 */ /* 0x000fe60003800000 */
[----:B------:R3:W0:Y:S01]  /*11620*/  SHFL.IDX PT, R4, R0, 0x1, 0x181f ;  /* 0x00381f0000047f89 */ /* 0x00062200000e0000 */
[----:B------:R-:W-:Y:S05]  /*11630*/  @P0 BRA `(.L_x_7504) ;  /* 0x0000000000240947 */ /* 0x000fea0003800000 */
[----:B------:R-:W-:Y:S02]  /*11640*/  ULDC UR4, c[0x0][0xac8] ;  /* 0x0002b20000047ab9 */ /* 0x000fe40000000800 */
[----:B------:R-:W-:Y:S02]  /*11650*/  ISETP.GE.AND P3, PT, R18, UR4, PT ;  /* 0x0000000412007c0c */ /* 0x000fe4000bf66270 */
[----:B------:R-:W-:-:S11]  /*11660*/  ISETP.GE.AND P4, PT, R19, UR4, PT ;  /* 0x0000000413007c0c */ /* 0x000fd6000bf86270 */
[CC--:B0-----:R-:W-:Y:S02]  /*11670*/  @!P3 LEA R2, P0, R18.reuse, R4.reuse, 0x1 ;  /* 0x000000041202b211 */ /* 0x0c1fe400078008ff */
[C---:B------:R-:W-:Y:S02]  /*11680*/  @!P4 LEA R4, P2, R19.reuse, R4, 0x1 ;  /* 0x000000041304c211 */ /* 0x040fe400078408ff */
[-C--:B----4-:R-:W-:Y:S02]  /*11690*/  @!P3 LEA.HI.X R3, R18, R5.reuse, R220, 0x1, P0 ;  /* 0x000000051203b211 */ /* 0x090fe400000f0cdc */
[----:B------:R-:W-:-:S03]  /*116a0*/  @!P4 LEA.HI.X R5, R19, R5, R219, 0x1, P2 ;  /* 0x000000051305c211 */ /* 0x000fc600010f0cdb */
[----:B------:R0:W-:Y:S04]  /*116b0*/  @!P3 ST.E.128 desc[UR52][R2.64], R8 ;  /* 0x000000080200b985 */ /* 0x0001e8000c101d34 */
[----:B------:R0:W-:Y:S02]  /*116c0*/  @!P4 ST.E.128 desc[UR52][R4.64], R32 ;  /* 0x000000200400c985 */ /* 0x0001e4000c101d34 */
.L_x_7504:
[----:B------:R-:W-:Y:S05]  /*116d0*/  BSYNC B1 ;  /* 0x0000000000017941 */ /* 0x000fea0003800000 */
.L_x_7503:
[----:B0---4-:R0:W4:Y:S01]  /*116e0*/  SHFL.IDX PT, R5, R45, 0x2, 0x181f ;  /* 0x00581f002d057f89 */ /* 0x01112200000e0000 */
        /* <DEDUP_REMOVED lines=12> */
.L_x_7506:
[----:B------:R-:W-:Y:S05]  /*117b0*/  BSYNC B1 ;  /* 0x0000000000017941 */ /* 0x000fea0003800000 */
.L_x_7505:
[----:B0-----:R-:W-:Y:S01]  /*117c0*/  VIADD R3, R51, 0x60 ;  /* 0x0000006033037836 */ /* 0x001fe20000000000 */
[----:B-1-3--:R-:W0:Y:S04]  /*117d0*/  SHFL.IDX PT, R45, R45, 0x3, 0x181f ;  /* 0x00781f002d2d7f89 */ /* 0x00ae2800000e0000 */
[----:B------:R-:W-:Y:S01]  /*117e0*/  ISETP.GE.AND P0, PT, R3, R44, PT ;  /* 0x0000002c0300720c */ /* 0x000fe20003f06270 */
[----:B------:R-:W1:-:S12]  /*117f0*/  SHFL.IDX PT, R0, R0, 0x3, 0x181f ;  /* 0x00781f0000007f89 */ /* 0x000e5800000e0000 */
[----:B------:R-:W-:Y:S05]  /*11800*/  @P0 BRA `(.L_x_7507) ;  /* 0x0000001800300947 */ /* 0x000fea0003800000 */
[----:B------:R-:W-:Y:S02]  /*11810*/  ULDC UR4, c[0x0][0xac8] ;  /* 0x0002b20000047ab9 */ /* 0x000fe40000000800 */
[----:B------:R-:W-:-:S13]  /*11820*/  ISETP.GE.AND P1, PT, R18, UR4, PT ;  /* 0x0000000412007c0c */ /* 0x000fda000bf26270 */
[----:B-1----:R-:W-:-:S04]  /*11830*/  @!P1 LEA R2, P0, R18, R0, 0x1 ;  /* 0x0000000012029211 */ /* 0x002fc800078008ff */
[----:B0-----:R-:W-:Y:S02]  /*11840*/  @!P1 LEA.HI.X R3, R18, R45, R220, 0x1, P0 ;  /* 0x0000002d12039211 */ /* 0x001fe400000f0cdc */
[----:B------:R-:W-:-:S03]  /*11850*/  ISETP.GE.AND P0, PT, R19, UR4, PT ;  /* 0x0000000413007c0c */ /* 0x000fc6000bf06270 */
[----:B------:R0:W-:Y:S10]  /*11860*/  @!P1 ST.E.128 desc[UR52][R2.64], R24 ;  /* 0x0000001802009985 */ /* 0x0001f4000c101d34 */
[----:B------:R-:W-:Y:S05]  /*11870*/  @P0 BRA `(.L_x_7507) ;  /* 0x0000001800140947 */ /* 0x000fea0003800000 */
[----:B0-----:R-:W-:-:S04]  /*11880*/  LEA R2, P0, R19, R0, 0x1 ;  /* 0x0000000013027211 */ /* 0x001fc800078008ff */
[----:B------:R-:W-:-:S05]  /*11890*/  LEA.HI.X R3, R19, R45, R219, 0x1, P0 ;  /* 0x0000002d13037211 */ /* 0x000fca00000f0cdb */
[----:B------:R0:W-:Y:S01]  /*118a0*/  ST.E.128 desc[UR52][R2.64], R40 ;  /* 0x0000002802007985 */ /* 0x0001e2000c101d34 */
[----:B------:R-:W-:Y:S05]  /*118b0*/  BRA `(.L_x_7507) ;  /* 0x0000001800047947 */ /* 0x000fea0003800000 */
.L_x_7500:
[----:B------:R-:W-:Y:S01]  /*118c0*/  ULDC.64 UR12, c[0x0][0xb08] ;  /* 0x0002c200000c7ab9 */ /* 0x000fe20000000a00 */
[----:B------:R-:W0:Y:S01]  /*118d0*/  @P1 LDC R0, c[0x0][0xbec] ;  /* 0x0002fb00ff001b82 */ /* 0x000e220000000800 */
[----:B------:R-:W-:Y:S01]  /*118e0*/  UIMAD UR9, UR14, UR12, URZ ;  /* 0x0000000c0e0972a4 */ /* 0x000fe2000f8e023f */
[----:B------:R-:W-:Y:S01]  /*118f0*/  IMAD.MOV.U32 R7, RZ, RZ, R13 ;  /* 0x000000ffff077224 */ /* 0x000fe200078e000d */
[----:B------:R-:W-:Y:S01]  /*11900*/  UIMAD.WIDE.U32 UR10, UR4, UR12, URZ ;  /* 0x0000000c040a72a5 */ /* 0x000fe2000f8e003f */
[----:B------:R-:W-:Y:S01]  /*11910*/  ISETP.GE.AND P0, PT, R11, R44, PT ;  /* 0x0000002c0b00720c */ /* 0x000fe20003f06270 */
[----:B------:R-:W-:Y:S01]  /*11920*/  UIMAD UR9, UR4, UR13, UR9 ;  /* 0x0000000d040972a4 */ /* 0x000fe2000f8e0209 */
[----:B------:R-:W-:Y:S01]  /*11930*/  VIADD R21, R21, 0x28820 ;  /* 0x0002882015157836 */ /* 0x000fe20000000000 */
[----:B------:R-:W-:Y:S01]  /*11940*/  USHF.R.S32.HI UR4, URZ, 0x1f, UR8 ;  /* 0x0000001f3f047899 */ /* 0x000fe20008011408 */
[----:B------:R-:W1:Y:S01]  /*11950*/  @P1 LDC R5, c[0x0][0xbf0] ;  /* 0x0002fc00ff051b82 */ /* 0x000e620000000800 */
[----:B------:R-:W-:Y:S01]  /*11960*/  UIADD3 UR11, UR11, UR9, URZ ;  /* 0x000000090b0b7290 */ /* 0x000fe2000fffe03f */
[----:B------:R-:W-:Y:S01]  /*11970*/  BSSY B1, `(.L_x_7508) ;  /* 0x0000068000017945 */ /* 0x000fe20003800000 */
[----:B------:R-:W-:Y:S01]  /*11980*/  ULDC.64 UR12, c[0x0][0xb38] ;  /* 0x0002ce00000c7ab9 */ /* 0x000fe20000000a00 */
[----:B------:R-:W-:Y:S01]  /*11990*/  PRMT R21, RZ, 0x654, R21 ;  /* 0x00000654ff157816 */ /* 0x000fe20000000015 */
[----:B------:R-:W-:-:S03]  /*119a0*/  UIMAD.WIDE.U32 UR10, UR42, UR12, UR10 ;  /* 0x0000000c2a0a72a5 */ /* 0x000fc6000f8e000a */
[----:B------:R2:W-:Y:S01]  /*119b0*/  SYNCS.ARRIVE.TRANS64.RED.A1T0 RZ, [R21+URZ], RZ ;  /* 0x000000ff15ff79a7 */ /* 0x0005e2000810043f */
[----:B------:R-:W-:-:S03]  /*119c0*/  UIMAD UR11, UR42, UR13, UR11 ;  /* 0x0000000d2a0b72a4 */ /* 0x000fc6000f8e020b */
[----:B------:R-:W-:Y:S02]  /*119d0*/  ULDC.64 UR12, c[0x0][0xb40] ;  /* 0x0002d000000c7ab9 */ /* 0x000fe40000000a00 */
[----:B------:R-:W-:Y:S01]  /*119e0*/  UIMAD UR4, UR4, UR12, URZ ;  /* 0x0000000c040472a4 */ /* 0x000fe2000f8e023f */
[----:B0-----:R-:W-:-:S03]  /*119f0*/  @P1 IMAD.HI.U32 R0, R13, R0, RZ ;  /* 0x000000000d001227 */ /* 0x001fc600078e00ff */
[----:B------:R-:W-:Y:S02]  /*11a00*/  UIMAD UR4, UR8, UR13, UR4 ;  /* 0x0000000d080472a4 */ /* 0x000fe4000f8e0204 */
[----:B------:R-:W-:-:S03]  /*11a10*/  UIMAD.WIDE.U32 UR8, UR8, UR12, UR10 ;  /* 0x0000000c080872a5 */ /* 0x000fc6000f8e000a */
[----:B------:R-:W-:Y:S01]  /*11a20*/  ULDC.64 UR10, c[0x0][0xb48] ;  /* 0x0002d200000a7ab9 */ /* 0x000fe20000000a00 */
[----:B------:R-:W-:Y:S01]  /*11a30*/  UIADD3 UR9, UR9, UR4, URZ ;  /* 0x0000000409097290 */ /* 0x000fe2000fffe03f */
[----:B-1----:R-:W-:-:S03]  /*11a40*/  @P1 SHF.R.U32.HI R7, RZ, R5, R0 ;  /* 0x00000005ff071219 */ /* 0x002fc60000011600 */
[----:B------:R-:W-:Y:S01]  /*11a50*/  UIMAD.WIDE.U32 UR8, UR39, UR10, UR8 ;  /* 0x0000000a270872a5 */ /* 0x000fe2000f8e0008 */
[--C-:B------:R-:W-:Y:S01]  /*11a60*/  SHF.R.S32.HI R0, RZ, 0x1f, R7.reuse ;  /* 0x0000001fff007819 */ /* 0x100fe20000011407 */
[----:B------:R-:W-:Y:S02]  /*11a70*/  IMAD.MOV R4, RZ, RZ, -R7 ;  /* 0x000000ffff047224 */ /* 0x000fe400078e0a07 */
[----:B------:R-:W-:Y:S02]  /*11a80*/  UIMAD UR39, UR39, UR11, UR9 ;  /* 0x0000000b272772a4 */ /* 0x000fe4000f8e0209 */
[----:B------:R-:W-:Y:S01]  /*11a90*/  IMAD R45, R45, R4, R13 ;  /* 0x000000042d2d7224 */ /* 0x000fe200078e020d */
[----:B------:R-:W-:Y:S01]  /*11aa0*/  ULDC.64 UR10, c[0x0][0xb30] ;  /* 0x0002cc00000a7ab9 */ /* 0x000fe20000000a00 */
[----:B------:R-:W-:Y:S02]  /*11ab0*/  IMAD.U32 R5, RZ, RZ, UR9 ;  /* 0x00000009ff057e24 */ /* 0x000fe4000f8e00ff */
[----:B------:R-:W-:-:S02]  /*11ac0*/  IMAD R0, R0, UR10, RZ ;  /* 0x0000000a00007c24 */ /* 0x000fc4000f8e02ff */
        /* <DEDUP_REMOVED lines=14> */
[----:B------:R0:W1:Y:S04]  /*11bb0*/  SHFL.IDX PT, R24, R0, RZ, 0x1c1f ;  /* 0x001c1fff00187589 */ /* 0x00006800000e0000 */
[----:B--2---:R0:W2:Y:S01]  /*11bc0*/  SHFL.IDX PT, R21, R20, RZ, 0x1c1f ;  /* 0x001c1fff14157589 */ /* 0x0040a200000e0000 */
[----:B------:R-:W-:Y:S05]  /*11bd0*/  @P0 BRA `(.L_x_7509) ;  /* 0x0000000400040947 */ /* 0x000fea0003800000 */
[----:B------:R-:W-:Y:S02]  /*11be0*/  ULDC UR4, c[0x0][0xac8] ;  /* 0x0002b20000047ab9 */ /* 0x000fe40000000800 */
[----:B------:R-:W-:Y:S02]  /*11bf0*/  ISETP.GE.AND P3, PT, R16, UR4, PT ;  /* 0x0000000410007c0c */ /* 0x000fe4000bf66270 */
[----:B------:R-:W-:Y:S02]  /*11c00*/  ISETP.GE.AND P2, PT, R197, UR4, PT ;  /* 0x00000004c5007c0c */ /* 0x000fe4000bf46270 */
[----:B------:R-:W-:Y:S02]  /*11c10*/  ISETP.GE.AND P1, PT, R196, UR4, PT ;  /* 0x00000004c4007c0c */ /* 0x000fe4000bf26270 */
[----:B------:R-:W-:-:S07]  /*11c20*/  ISETP.GE.AND P0, PT, R195, UR4, PT ;  /* 0x00000004c3007c0c */ /* 0x000fce000bf06270 */
[CC--:B-1----:R-:W-:Y:S02]  /*11c30*/  @!P3 LEA R4, P4, R16.reuse, R24.reuse, 0x2 ;  /* 0x000000181004b211 */ /* 0x0c2fe400078810ff */
[-C--:B------:R-:W-:Y:S02]  /*11c40*/  @!P2 LEA R6, P6, R197, R24.reuse, 0x2 ;  /* 0x00000018c506a211 */ /* 0x080fe400078c10ff */
[----:B--2---:R-:W-:Y:S02]  /*11c50*/  @!P3 LEA.HI.X R5, R16, R21, R215, 0x2, P4 ;  /* 0x000000151005b211 */ /* 0x004fe400020f14d7 */
[----:B------:R-:W-:Y:S02]  /*11c60*/  ISETP.GE.AND P4, PT, R193, UR4, PT ;  /* 0x00000004c1007c0c */ /* 0x000fe4000bf86270 */
[----:B------:R-:W-:Y:S01]  /*11c70*/  @!P1 LEA R8, P5, R196, R24, 0x2 ;  /* 0x00000018c4089211 */ /* 0x000fe200078a10ff */
[----:B------:R1:W-:Y:S01]  /*11c80*/  @!P3 ST.E.64 desc[UR52][R4.64], R88 ;  /* 0x000000580400b985 */ /* 0x0003e2000c101b34 */
[----:B------:R-:W-:-:S02]  /*11c90*/  ISETP.GE.AND P3, PT, R194, UR4, PT ;  /* 0x00000004c2007c0c */ /* 0x000fc4000bf66270 */
[-C--:B------:R-:W-:Y:S02]  /*11ca0*/  @!P2 LEA.HI.X R7, R197, R21.reuse, R214, 0x2, P6 ;  /* 0x00000015c507a211 */ /* 0x080fe400030f14d6 */
[C---:B------:R-:W-:Y:S02]  /*11cb0*/  @!P0 LEA R10, P6, R195.reuse, R24, 0x2 ;  /* 0x00000018c30a8211 */ /* 0x040fe400078c10ff */
[-C--:B------:R-:W-:Y:S01]  /*11cc0*/  @!P1 LEA.HI.X R9, R196, R21.reuse, R213, 0x2, P5 ;  /* 0x00000015c4099211 */ /* 0x080fe200028f14d5 */
[----:B------:R2:W-:Y:S01]  /*11cd0*/  @!P2 ST.E.64 desc[UR52][R6.64], R92 ;  /* 0x0000005c0600a985 */ /* 0x0005e2000c101b34 */
[----:B------:R-:W-:Y:S02]  /*11ce0*/  ISETP.GE.AND P5, PT, R192, UR4, PT ;  /* 0x00000004c0007c0c */ /* 0x000fe4000bfa6270 */
[----:B------:R-:W-:Y:S01]  /*11cf0*/  @!P0 LEA.HI.X R11, R195, R21, R212, 0x2, P6 ;  /* 0x00000015c30b8211 */ /* 0x000fe200030f14d4 */
[----:B------:R3:W-:Y:S01]  /*11d00*/  @!P1 ST.E.64 desc[UR52][R8.64], R96 ;  /* 0x0000006008009985 */ /* 0x0007e2000c101b34 */
[----:B------:R-:W-:-:S02]  /*11d10*/  ISETP.GE.AND P2, PT, R191, UR4, PT ;  /* 0x00000004bf007c0c */ /* 0x000fc4000bf46270 */
[-C--:B-1----:R-:W-:Y:S01]  /*11d20*/  @!P3 LEA R4, P6, R194, R24.reuse, 0x2 ;  /* 0x00000018c204b211 */ /* 0x082fe200078c10ff */
[----:B------:R1:W-:Y:S01]  /*11d30*/  @!P0 ST.E.64 desc[UR52][R10.64], R100 ;  /* 0x000000640a008985 */ /* 0x0003e2000c101b34 */
[C---:B------:R-:W-:Y:S02]  /*11d40*/  @!P4 LEA R12, P0, R193.reuse, R24, 0x2 ;  /* 0x00000018c10cc211 */ /* 0x040fe400078010ff */
[----:B------:R-:W-:Y:S02]  /*11d50*/  ISETP.GE.AND P1, PT, R190, UR4, PT ;  /* 0x00000004be007c0c */ /* 0x000fe4000bf26270 */
[-C--:B------:R-:W-:Y:S02]  /*11d60*/  @!P4 LEA.HI.X R13, R193, R21.reuse, R210, 0x2, P0 ;  /* 0x00000015c10dc211 */ /* 0x080fe400000f14d2 */
[----:B------:R-:W-:Y:S02]  /*11d70*/  @!P3 LEA.HI.X R5, R194, R21, R211, 0x2, P6 ;  /* 0x00000015c205b211 */ /* 0x000fe400030f14d3 */
[----:B------:R-:W-:-:S02]  /*11d80*/  ISETP.GE.AND P0, PT, R189, UR4, PT ;  /* 0x00000004bd007c0c */ /* 0x000fc4000bf06270 */
[-C--:B------:R-:W-:Y:S01]  /*11d90*/  @!P5 LEA R14, P6, R192, R24.reuse, 0x2 ;  /* 0x00000018c00ed211 */ /* 0x080fe200078c10ff */
[----:B------:R4:W-:Y:S01]  /*11da0*/  @!P3 ST.E.64 desc[UR52][R4.64], R104 ;  /* 0x000000680400b985 */ /* 0x0009e2000c101b34 */
[----:B------:R-:W-:Y:S02]  /*11db0*/  ISETP.GE.AND P3, PT, R188, UR4, PT ;  /* 0x00000004bc007c0c */ /* 0x000fe4000bf66270 */
        /* <DEDUP_REMOVED lines=13> */
[----:B----4-:R-:W-:Y:S02]  /*11e90*/  @!P3 LEA R4, P5, R188, R24, 0x2 ;  /* 0x00000018bc04b211 */ /* 0x010fe400078a10ff */
        /* <DEDUP_REMOVED lines=9> */
[-C--:B--2---:R-:W-:Y:S02]  /*11f30*/  @!P1 LEA R8, P6, R185, R24.reuse, 0x2 ;  /* 0x00000018b9089211 */ /* 0x084fe400078c10ff */
[----:B------:R-:W-:Y:S01]  /*11f40*/  @!P2 LEA.HI.X R7, R186, R21, R203, 0x2, P3 ;  /* 0x00000015ba07a211 */ /* 0x000fe200018f14cb */
[----:B------:R4:W-:Y:S01]  /*11f50*/  @!P4 ST.E.64 desc[UR52][R12.64], R132 ;  /* 0x000000840c00c985 */ /* 0x0009e2000c101b34 */
[----:B---3--:R-:W-:-:S02]  /*11f60*/  @!P0 LEA R10, P4, R184, R24, 0x2 ;  /* 0x00000018b80a8211 */ /* 0x008fc400078810ff */
        /* <DEDUP_REMOVED lines=8> */
.L_x_7509:
[----:B------:R-:W-:Y:S05]  /*11ff0*/  BSYNC B1 ;  /* 0x0000000000017941 */ /* 0x000fea0003800000 */
.L_x_7508:
[----:B------:R-:W-:Y:S01]  /*12000*/  ISETP.GE.AND P0, PT, R25, R44, PT ;  /* 0x0000002c1900720c */ /* 0x000fe20003f06270 */
[----:B0-----:R-:W0:Y:S04]  /*12010*/  SHFL.IDX PT, R20, R20, 0x1, 0x1c1f ;  /* 0x003c1f0014147f89 */ /* 0x001e2800000e0000 */
[----:B------:R-:W3:Y:S08]  /*12020*/  SHFL.IDX PT, R0, R0, 0x1, 0x1c1f ;  /* 0x003c1f0000007f89 */ /* 0x000ef000000e0000 */
[----:B------:R-:W-:Y:S05]  /*12030*/  @P0 BRA `(.L_x_7507) ;  /* 0x0000001000240947 */ /* 0x000fea0003800000 */
[----:B------:R-:W-:Y:S02]  /*12040*/  ULDC UR4, c[0x0][0xac8] ;  /* 0x0002b20000047ab9 */ /* 0x000fe40000000800 */
[----:B------:R-:W-:Y:S02]  /*12050*/  ISETP.GE.AND P2, PT, R16, UR4, PT ;  /* 0x0000000410007c0c */ /* 0x000fe4000bf46270 */
[----:B------:R-:W-:Y:S02]  /*12060*/  ISETP.GE.AND P1, PT, R197, UR4, PT ;  /* 0x00000004c5007c0c */ /* 0x000fe4000bf26270 */
[----:B------:R-:W-:Y:S02]  /*12070*/  ISETP.GE.AND P0, PT, R196, UR4, PT ;  /* 0x00000004c4007c0c */ /* 0x000fe4000bf06270 */
[----:B------:R-:W-:Y:S02]  /*12080*/  ISETP.GE.AND P4, PT, R194, UR4, PT ;  /* 0x00000004c2007c0c */ /* 0x000fe4000bf86270 */
[----:B------:R-:W-:-:S05]  /*12090*/  ISETP.GE.AND P3, PT, R195, UR4, PT ;  /* 0x00000004c3007c0c */ /* 0x000fca000bf66270 */
[CC--:B---34-:R-:W-:Y:S02]  /*120a0*/  @!P2 LEA R4, P6, R16.reuse, R0.reuse, 0x2 ;  /* 0x000000001004a211 */ /* 0x0d8fe400078c10ff */
[C---:B------:R-:W-:Y:S02]  /*120b0*/  @!P1 LEA R6, P5, R197.reuse, R0, 0x2 ;  /* 0x00000000c5069211 */ /* 0x040fe400078a10ff */
[----:B0-----:R-:W-:Y:S02]  /*120c0*/  @!P2 LEA.HI.X R5, R16, R20, R215, 0x2, P6 ;  /* 0x000000141005a211 */ /* 0x001fe400030f14d7 */
[----:B------:R-:W-:Y:S02]  /*120d0*/  @!P0 LEA R8, P6, R196, R0, 0x2 ;  /* 0x00000000c4088211 */ /* 0x000fe400078c10ff */
[----:B------:R-:W-:Y:S01]  /*120e0*/  @!P1 LEA.HI.X R7, R197, R20, R214, 0x2, P5 ;  /* 0x00000014c5079211 */ /* 0x000fe200028f14d6 */
[----:B------:R0:W-:Y:S01]  /*120f0*/  @!P2 ST.E.64 desc[UR52][R4.64], R2 ;  /* 0x000000020400a985 */ /* 0x0001e2000c101b34 */
[----:B------:R-:W-:-:S02]  /*12100*/  ISETP.GE.AND P5, PT, R193, UR4, PT ;  /* 0x00000004c1007c0c */ /* 0x000fc4000bfa6270 */
[----:B------:R-:W-:Y:S01]  /*12110*/  @!P0 LEA.HI.X R9, R196, R20, R213, 0x2, P6 ;  /* 0x00000014c4098211 */ /* 0x000fe200030f14d5 */
[----:B------:R3:W-:Y:S01]  /*12120*/  @!P1 ST.E.64 desc[UR52][R6.64], R94 ;  /* 0x0000005e06009985 */ /* 0x0007e2000c101b34 */
[----:B------:R-:W-:Y:S02]  /*12130*/  ISETP.GE.AND P2, PT, R192, UR4, PT ;  /* 0x00000004c0007c0c */ /* 0x000fe4000bf46270 */
[-C--:B------:R-:W-:Y:S01]  /*12140*/  @!P3 LEA R10, P6, R195, R0.reuse, 0x2 ;  /* 0x00000000c30ab211 */ /* 0x080fe200078c10ff */
[----:B------:R4:W-:Y:S01]  /*12150*/  @!P0 ST.E.64 desc[UR52][R8.64], R98 ;  /* 0x0000006208008985 */ /* 0x0009e2000c101b34 */
[C---:B------:R-:W-:Y:S02]  /*12160*/  @!P4 LEA R12, P0, R194.reuse, R0, 0x2 ;  /* 0x00000000c20cc211 */ /* 0x040fe400078010ff */
[----:B------:R-:W-:Y:S02]  /*12170*/  ISETP.GE.AND P1, PT, R191, UR4, PT ;  /* 0x00000004bf007c0c */ /* 0x000fe4000bf26270 */
[----:B------:R-:W-:-:S02]  /*12180*/  @!P4 LEA.HI.X R13, R194, R20, R211, 0x2, P0 ;  /* 0x00000014c20dc211 */ /* 0x000fc400000f14d3 */
[----:B------:R-:W-:Y:S02]  /*12190*/  @!P3 LEA.HI.X R11, R195, R20, R212, 0x2, P6 ;  /* 0x00000014c30bb211 */ /* 0x000fe400030f14d4 */
[----:B------:R-:W-:Y:S02]  /*121a0*/  ISETP.GE.AND P0, PT, R190, UR4, PT ;  /* 0x00000004be007c0c */ /* 0x000fe4000bf06270 */
[----:B------:R-:W-:Y:S01]  /*121b0*/  @!P5 LEA R14, P6, R193, R0, 0x2 ;  /* 0x00000000c10ed211 */ /* 0x000fe200078c10ff */
[----:B------:R5:W-:Y:S01]  /*121c0*/  @!P3 ST.E.64 desc[UR52][R10.64], R102 ;  /* 0x000000660a00b985 */ /* 0x000be2000c101b34 */
[----:B------:R-:W-:Y:S02]  /*121d0*/  ISETP.GE.AND P3, PT, R189, UR4, PT ;  /* 0x00000004bd007c0c */ /* 0x000fe4000bf66270 */
[----:B------:R-:W-:Y:S01]  /*121e0*/  @!P5 LEA.HI.X R15, R193, R20, R210, 0x2, P6 ;  /* 0x00000014c10fd211 */ /* 0x000fe200030f14d2 */
[----:B------:R-:W-:Y:S01]  /*121f0*/  @!P4 ST.E.64 desc[UR52][R12.64], R106 ;  /* 0x0000006a0c00c985 */ /* 0x000fe2000c101b34 */
[----:B0-----:R-:W-:-:S03]  /*12200*/  @!P2 LEA R2, P4, R192, R0, 0x2 ;  /* 0x00000000c002a211 */ /* 0x001fc600078810ff */
[----:B------:R-:W-:Y:S01]  /*12210*/  @!P5 ST.E.64 desc[UR52][R14.64], R110 ;  /* 0x0000006e0e00d985 */ /* 0x000fe2000c101b34 */
[C---:B------:R-:W-:Y:S02]  /*12220*/  @!P1 LEA R4, P5, R191.reuse, R0, 0x2 ;  /* 0x00000000bf049211 */ /* 0x040fe400078a10ff */
[----:B------:R-:W-:Y:S02]  /*12230*/  @!P2 LEA.HI.X R3, R192, R20, R209, 0x2, P4 ;  /* 0x00000014c003a211 */ /* 0x000fe400020f14d1 */
[----:B---3--:R-:W-:Y:S02]  /*12240*/  @!P0 LEA R6, P6, R190, R0, 0x2 ;  /* 0x00000000be068211 */ /* 0x008fe400078c10ff */
        /* <DEDUP_REMOVED lines=14> */
[C---:B0-----:R-:W-:Y:S02]  /*12330*/  @!P2 LEA R2, P3, R187.reuse, R0, 0x2 ;  /* 0x00000000bb02a211 */ /* 0x041fe400078610ff */
[----:B------:R-:W-:Y:S02]  /*12340*/  @!P4 LEA.HI.X R11, R188, R20, R205, 0x2, P6 ;  /* 0x00000014bc0bc211 */ /* 0x000fe400030f14cd */
[----:B---3--:R-:W-:Y:S02]  /*12350*/  @!P1 LEA R4, P6, R186, R0, 0x2 ;  /* 0x00000000ba049211 */ /* 0x008fe400078c10ff */
[----:B------:R-:W-:Y:S01]  /*12360*/  @!P2 LEA.HI.X R3, R187, R20, R204, 0x2, P3 ;  /* 0x00000014bb03a211 */ /* 0x000fe200018f14cc */
[----:B------:R0:W-:Y:S01]  /*12370*/  @!P4 ST.E.64 desc[UR52][R10.64], R130 ;  /* 0x000000820a00c985 */ /* 0x0001e2000c101b34 */
[----:B----4-:R-:W-:-:S02]  /*12380*/  @!P0 LEA R6, P4, R185, R0, 0x2 ;  /* 0x00000000b9068211 */ /* 0x010fc400078810ff */
[----:B------:R-:W-:Y:S01]  /*12390*/  @!P5 LEA R12, P3, R184, R0, 0x2 ;  /* 0x00000000b80cd211 */ /* 0x000fe200078610ff */
[----:B------:R0:W-:Y:S01]  /*123a0*/  @!P2 ST.E.64 desc[UR52][R2.64], R134 ;  /* 0x000000860200a985 */ /* 0x0001e2000c101b34 */
[-C--:B------:R-:W-:Y:S02]  /*123b0*/  @!P1 LEA.HI.X R5, R186, R20.reuse, R203, 0x2, P6 ;  /* 0x00000014ba059211 */ /* 0x080fe400030f14cb */
[-C--:B------:R-:W-:Y:S02]  /*123c0*/  @!P0 LEA.HI.X R7, R185, R20.reuse, R202, 0x2, P4 ;  /* 0x00000014b9078211 */ /* 0x080fe400020f14ca */
[----:B------:R-:W-:Y:S01]  /*123d0*/  @!P5 LEA.HI.X R13, R184, R20, R201, 0x2, P3 ;  /* 0x00000014b80dd211 */ /* 0x000fe200018f14c9 */
[----:B------:R0:W-:Y:S04]  /*123e0*/  @!P1 ST.E.64 desc[UR52][R4.64], R138 ;  /* 0x0000008a04009985 */ /* 0x0001e8000c101b34 */
[----:B------:R0:W-:Y:S01]  /*123f0*/  @!P0 ST.E.64 desc[UR52][R6.64], R142 ;  /* 0x0000008e06008985 */ /* 0x0001e2000c101b34 */
[----:B------:R-:W-:-:S03]  /*12400*/  ISETP.GE.AND P0, PT, R23, UR4, PT ;  /* 0x0000000417007c0c */ /* 0x000fc6000bf06270 */
[----:B------:R0:W-:Y:S10]  /*12410*/  @!P5 ST.E.64 desc[UR52][R12.64], R146 ;  /* 0x000000920c00d985 */ /* 0x0001f4000c101b34 */
[----:B-1----:R-:W-:Y:S05]  /*12420*/  @P0 BRA `(.L_x_7507) ;  /* 0x0000000c00280947 */ /* 0x002fea0003800000 */
[----:B0-----:R-:W-:-:S04]  /*12430*/  LEA R2, P0, R23, R0, 0x2 ;  /* 0x0000000017027211 */ /* 0x001fc800078010ff */
[----:B------:R-:W-:-:S05]  /*12440*/  LEA.HI.X R3, R23, R20, R200, 0x2, P0 ;  /* 0x0000001417037211 */ /* 0x000fca00000f14c8 */
[----:B------:R0:W-:Y:S01]  /*12450*/  ST.E.64 desc[UR52][R2.64], R150 ;  /* 0x0000009602007985 */ /* 0x0001e2000c101b34 */
[----:B------:R-:W-:Y:S05]  /*12460*/  BRA `(.L_x_7507) ;  /* 0x0000000c00187947 */ /* 0x000fea0003800000 */
.L_x_7498:
[----:B------:R-:W-:Y:S02]  /*12470*/  ULDC.64 UR8, c[0x0][0xc00] ;  /* 0x0003000000087ab9 */ /* 0x000fe40000000a00 */
[----:B------:R-:W-:-:S04]  /*12480*/  UISETP.NE.U32.AND UP0, UPT, UR8, URZ, UPT ;  /* 0x0000003f0800728c */ /* 0x000fc8000bf05070 */
[----:B------:R-:W-:-:S03]  /*12490*/  UISETP.NE.AND.EX UP0, UPT, UR9, URZ, UPT, UP0 ;  /* 0x0000003f0900728c */ /* 0x000fc6000bf05300 */
[----:B------:R-:W-:Y:S02]  /*124a0*/  ULDC.64 UR8, c[0x0][0xc00] ;  /* 0x0003000000087ab9 */ /* 0x000fe40000000a00 */
[----:B------:R-:W-:Y:S01]  /*124b0*/  UIMAD.WIDE UR8, UR43, 0x4, UR8 ;  /* 0x000000042b0878a5 */ /* 0x000fe2000f8e0208 */
[----:B------:R-:W-:-:S05]  /*124c0*/  PLOP3.LUT P1, PT, PT, PT, UP0, 0x80, 0x0 ;  /* 0x000000000000781c */ /* 0x000fca0003f2f008 */
[----:B------:R-:W-:Y:S02]  /*124d0*/  IMAD.U32 R2, RZ, RZ, UR8 ;  /* 0x00000008ff027e24 */ /* 0x000fe4000f8e00ff */
[----:B------:R-:W-:Y:S01]  /*124e0*/  IMAD.U32 R3, RZ, RZ, UR9 ;  /* 0x00000009ff037e24 */ /* 0x000fe2000f8e00ff */
[----:B------:R-:W-:Y:S02]  /*124f0*/  ULDC.64 UR8, c[0x0][0xc08] ;  /* 0x0003020000087ab9 */ /* 0x000fe40000000a00 */
[----:B------:R-:W-:Y:S01]  /*12500*/  UISETP.NE.U32.AND UP1, UPT, UR8, URZ, UPT ;  /* 0x0000003f0800728c */ /* 0x000fe2000bf25070 */
[----:B------:R-:W-:Y:S02]  /*12510*/  ULDC UR4, c[0x0][0xa88] ;  /* 0x0002a20000047ab9 */ /* 0x000fe40000000800 */
[----:B------:R-:W2:Y:S01]  /*12520*/  @P1 LDG.E R6, desc[UR52][R2.64] ;  /* 0x0000003402061981 */ /* 0x000ea2000c1e1900 */
[----:B------:R-:W-:Y:S01]  /*12530*/  UISETP.NE.AND.EX UP1, UPT, UR9, URZ, UPT, UP1 ;  /* 0x0000003f0900728c */ /* 0x000fe2000bf25310 */
[----:B------:R-:W-:-:S05]  /*12540*/  IMAD.U32 R0, RZ, RZ, UR4 ;  /* 0x00000004ff007e24 */ /* 0x000fca000f8e00ff */
[----:B------:R-:W-:-:S05]  /*12550*/  PLOP3.LUT P2, PT, PT, PT, UP1, 0x80, 0x0 ;  /* 0x000000000000781c */ /* 0x000fca0003f4f018 */
[----:B------:R-:W-:Y:S02]  /*12560*/  @UP1 ULDC.64 UR8, c[0x0][0xc08] ;  /* 0x0003020000081ab9 */ /* 0x000fe40000000a00 */
[----:B------:R-:W-:-:S06]  /*12570*/  @UP1 UIMAD.WIDE UR8, UR43, 0x4, UR8 ;  /* 0x000000042b0818a5 */ /* 0x000fcc000f8e0208 */
[----:B------:R-:W-:Y:S02]  /*12580*/  IMAD.U32 R4, RZ, RZ, UR8 ;  /* 0x00000008ff047e24 */ /* 0x000fe4000f8e00ff */
[----:B------:R-:W-:-:S05]  /*12590*/  IMAD.U32 R5, RZ, RZ, UR9 ;  /* 0x00000009ff057e24 */ /* 0x000fca000f8e00ff */
[----:B------:R0:W5:Y:S01]  /*125a0*/  @P2 LDG.E R0, desc[UR52][R4.64] ;  /* 0x0000003404002981 */ /* 0x000162000c1e1900 */
[----:B------:R-:W-:Y:S01]  /*125b0*/  UISETP.NE.AND UP1, UPT, UR45, URZ, UPT ;  /* 0x0000003f2d00728c */ /* 0x000fe2000bf25270 */
[----:B------:R-:W-:Y:S01]  /*125c0*/  ISETP.GT.AND P0, PT, R221, 0x7f, PT ;  /* 0x0000007fdd00780c */ /* 0x000fe20003f04270 */
[----:B------:R-:W-:-:S09]  /*125d0*/  UMOV UR4, URZ ;  /* 0x0000003f00047c82 */ /* 0x000fd20008000000 */
[----:B------:R-:W-:Y:S01]  /*125e0*/  @!UP1 ULDC UR45, c[0x0][0xad4] ;  /* 0x0002b500002d9ab9 */ /* 0x000fe20000000800 */
[----:B--2---:R-:W-:Y:S01]  /*125f0*/  @P1 R2UR UR4, R6 ;  /* 0x00000000060412ca */ /* 0x004fe200000e0000 */
[----:B0-----:R-:W-:-:S14]  /*12600*/  @P2 BRA `(.L_x_7510) ;  /* 0x0000000000102947 */ /* 0x001fdc0003800000 */
[----:B------:R-:W-:Y:S05]  /*12610*/  @!P1 BRA `(.L_x_7510) ;  /* 0x00000000000c9947 */ /* 0x000fea0003800000 */
[----:B------:R-:W2:Y:S04]  /*12620*/  LDG.E R5, desc[UR52][R2.64] ;  /* 0x0000003402057981 */ /* 0x000ea8000c1e1900 */
[----:B-----5:R-:W2:Y:S02]  /*12630*/  LDG.E R0, desc[UR52][R2.64+0x4] ;  /* 0x0000043402007981 */ /* 0x020ea4000c1e1900 */
[----:B--2---:R-:W-:-:S07]  /*12640*/  IMAD.IADD R0, R0, 0x1, -R5 ;  /* 0x0000000100007824 */ /* 0x004fce00078e0a05 */
.L_x_7510:
[----:B------:R-:W-:Y:S01]  /*12650*/  USHF.R.S32.HI UR13, URZ, 0x1f, UR43 ;  /* 0x0000001f3f0d7899 */ /* 0x000fe2000801142b */
[----:B------:R-:W-:Y:S01]  /*12660*/  BSSY B1, `(.L_x_7511) ;  /* 0x000003a000017945 */ /* 0x000fe20003800000 */
[----:B------:R-:W-:Y:S02]  /*12670*/  USHF.R.S32.HI UR21, URZ, 0x1f, UR4 ;  /* 0x0000001f3f157899 */ /* 0x000fe40008011404 */
        /* <DEDUP_REMOVED lines=11> */
[----:B------:R-:W-:Y:S01]  /*12730*/  UISETP.GT.AND UP0, UPT, UR45, 0x1, UPT ;  /* 0x000000012d00788c */ /* 0x000fe2000bf04270 */
[----:B------:R-:W-:Y:S01]  /*12740*/  IMAD.MOV.U32 R5, RZ, RZ, R4 ;  /* 0x000000ffff057224 */ /* 0x000fe200078e0004 */
[----:B------:R-:W-:Y:S02]  /*12750*/  UMOV UR19, 0x9b8 ;  /* 0x000009b800137882 */ /* 0x000fe40000000000 */
[----:B------:R-:W-:Y:S02]  /*12760*/  USEL UR19, UR19, 0x978, UP0 ;  /* 0x0000097813137887 */ /* 0x000fe40008000000 */
[----:B------:R-:W-:-:S06]  /*12770*/  USEL UR18, UR39, URZ, UP0 ;  /* 0x0000003f27127287 */ /* 0x000fcc0008000000 */
[----:B------:R-:W0:Y:S04]  /*12780*/  @P0 LDC R3, c[0x0][0xbec] ;  /* 0x0002fb00ff030b82 */ /* 0x000e280000000800 */
[----:B------:R-:W-:Y:S01]  /*12790*/  ULDC.64 UR8, c[0x0][UR19+0x218] ;  /* 0x0000860013087abb */ /* 0x000fe20008000a00 */
[----:B------:R-:W-:Y:S01]  /*127a0*/  ULDC.64 UR14, c[0x0][UR19+0x220] ;  /* 0x00008800130e7abb */ /* 0x000fe20008000a00 */
[----:B------:R-:W-:Y:S01]  /*127b0*/  ULDC.64 UR16, c[0x0][UR19+0x228] ;  /* 0x00008a0013107abb */ /* 0x000fe20008000a00 */
[----:B------:R-:W-:Y:S01]  /*127c0*/  UIMAD.WIDE.U32 UR10, UR8, UR42, URZ ;  /* 0x0000002a080a72a5 */ /* 0x000fe2000f8e003f */
[----:B------:R-:W1:Y:S01]  /*127d0*/  @P0 LDC R7, c[0x0][0xbf0] ;  /* 0x0002fc00ff070b82 */ /* 0x000e620000000800 */
[----:B------:R-:W-:Y:S02]  /*127e0*/  UIMAD UR20, UR9, UR42, URZ ;  /* 0x0000002a091472a4 */ /* 0x000fe4000f8e023f */
[----:B------:R-:W-:-:S02]  /*127f0*/  UIMAD UR15, UR15, UR12, URZ ;  /* 0x0000000c0f0f72a4 */ /* 0x000fc4000f8e023f */
[----:B------:R-:W-:Y:S02]  /*12800*/  UIMAD.WIDE.U32 UR22, UR16, UR18, URZ ;  /* 0x00000012101672a5 */ /* 0x000fe4000f8e003f */
[----:B------:R-:W-:Y:S02]  /*12810*/  UIMAD.WIDE.U32 UR8, UR14, UR12, URZ ;  /* 0x0000000c0e0872a5 */ /* 0x000fe4000f8e003f */
[----:B------:R-:W-:Y:S02]  /*12820*/  UIMAD UR16, UR17, UR18, URZ ;  /* 0x00000012111072a4 */ /* 0x000fe4000f8e023f */
[----:B------:R-:W-:Y:S02]  /*12830*/  UIMAD UR15, UR14, UR13, UR15 ;  /* 0x0000000d0e0f72a4 */ /* 0x000fe4000f8e020f */
[----:B------:R-:W-:Y:S02]  /*12840*/  UIADD3 UR10, UP1, UP2, UR8, UR10, UR4 ;  /* 0x0000000a080a7290 */ /* 0x000fe4000fa3e004 */
[----:B------:R-:W-:Y:S01]  /*12850*/  UIADD3 UR16, UR23, UR16, URZ ;  /* 0x0000001017107290 */ /* 0x000fe2000fffe03f */
[----:B0-----:R-:W-:Y:S01]  /*12860*/  @P0 IMAD.HI.U32 R2, R4, R3, RZ ;  /* 0x0000000304020227 */ /* 0x001fe200078e00ff */
[----:B------:R-:W-:-:S02]  /*12870*/  UIADD3 UR20, UR11, UR20, URZ ;  /* 0x000000140b147290 */ /* 0x000fc4000fffe03f */
[----:B------:R-:W-:Y:S01]  /*12880*/  UIADD3 UR15, UR9, UR15, URZ ;  /* 0x0000000f090f7290 */ /* 0x000fe2000fffe03f */
[----:B------:R-:W-:Y:S02]  /*12890*/  IMAD.U32 R3, RZ, RZ, UR23 ;  /* 0x00000017ff037e24 */ /* 0x000fe4000f8e00ff */
[----:B------:R-:W-:Y:S01]  /*128a0*/  IMAD.U32 R6, RZ, RZ, UR16 ;  /* 0x00000010ff067e24 */ /* 0x000fe2000f8e00ff */
[----:B------:R-:W-:Y:S01]  /*128b0*/  ULDC.64 UR8, c[0x0][UR19+0x210] ;  /* 0x0000840013087abb */ /* 0x000fe20008000a00 */
[----:B-1----:R-:W-:Y:S01]  /*128c0*/  @P0 SHF.R.U32.HI R5, RZ, R7, R2 ;  /* 0x00000007ff050219 */ /* 0x002fe20000011602 */
[----:B------:R-:W-:-:S04]  /*128d0*/  IMAD.U32 R2, RZ, RZ, UR22 ;  /* 0x00000016ff027e24 */ /* 0x000fc8000f8e00ff */
[--C-:B------:R-:W-:Y:S01]  /*128e0*/  IMAD.MOV R7, RZ, RZ, -R5.reuse ;  /* 0x000000ffff077224 */ /* 0x100fe200078e0a05 */
[----:B------:R-:W-:Y:S01]  /*128f0*/  IADD3 R2, P0, P1, R5, UR10, R2 ;  /* 0x0000000a05027c10 */ /* 0x000fe2000f91e002 */
[----:B------:R-:W-:Y:S01]  /*12900*/  UIADD3.X UR10, UR15, UR20, UR21, UP1, UP2 ;  /* 0x000000140f0a7290 */ /* 0x000fe20008fe4415 */
[----:B------:R-:W-:Y:S01]  /*12910*/  SHF.R.S32.HI R5, RZ, 0x1f, R5 ;  /* 0x0000001fff057819 */ /* 0x000fe20000011405 */
[----:B------:R-:W-:-:S04]  /*12920*/  IMAD R7, R9, R7, R4 ;  /* 0x0000000709077224 */ /* 0x000fc800078e0204 */
[----:B------:R-:W-:Y:S01]  /*12930*/  IADD3.X R3, R5, UR10, R6, P0, P1 ;  /* 0x0000000a05037c10 */ /* 0x000fe200087e2406 */
[C---:B------:R-:W-:Y:S01]  /*12940*/  IMAD R9, R7.reuse, UR9, RZ ;  /* 0x0000000907097c24 */ /* 0x040fe2000f8e02ff */
[----:B------:R-:W-:Y:S01]  /*12950*/  SHF.R.S32.HI R4, RZ, 0x1f, R7 ;  /* 0x0000001fff047819 */ /* 0x000fe20000011407 */
[----:B------:R-:W-:Y:S01]  /*12960*/  ULDC.64 UR10, c[0x0][0xba8] ;  /* 0x0002ea00000a7ab9 */ /* 0x000fe20000000a00 */
[----:B------:R-:W-:Y:S01]  /*12970*/  @!UP0 ULDC UR10, c[0x0][0xb50] ;  /* 0x0002d400000a8ab9 */ /* 0x000fe20000000800 */
[----:B------:R-:W-:Y:S01]  /*12980*/  IMAD.WIDE.U32 R2, R7, UR8, R2 ;  /* 0x0000000807027c25 */ /* 0x000fe2000f8e0002 */
[----:B------:R-:W-:-:S03]  /*12990*/  @!UP0 ULDC UR11, c[0x0][0xb54] ;  /* 0x0002d500000b8ab9 */ /* 0x000fc60000000800 */
[----:B------:R-:W-:Y:S01]  /*129a0*/  IMAD R9, R4, UR8, R9 ;  /* 0x0000000804097c24 */ /* 0x000fe2000f8e0209 */
[----:B------:R-:W-:-:S03]  /*129b0*/  LEA R4, P0, R2, UR10, 0x2 ;  /* 0x0000000a02047c11 */ /* 0x000fc6000f8010ff */
[----:B------:R-:W-:-:S05]  /*129c0*/  IMAD.IADD R3, R3, 0x1, R9 ;  /* 0x0000000103037824 */ /* 0x000fca00078e0209 */
[----:B------:R-:W-:Y:S01]  /*129d0*/  LEA.HI.X R5, R2, UR11, R3, 0x2, P0 ;  /* 0x0000000b02057c11 */ /* 0x000fe200080f1403 */
[----:B------:R-:W-:-:S05]  /*129e0*/  IMAD.MOV.U32 R3, RZ, RZ, -0x800000 ;  /* 0xff800000ff037424 */ /* 0x000fca00078e00ff */
[----:B------:R0:W-:Y:S02]  /*129f0*/  STG.E desc[UR52][R4.64], R3 ;  /* 0x0000000304007986 */ /* 0x0001e4000c101934 */
.L_x_7512:
[----:B------:R-:W-:Y:S05]  /*12a00*/  BSYNC B1 ;  /* 0x0000000000017941 */ /* 0x000fea0003800000 */
.L_x_7511:
[----:B------:R-:W-:-:S06]  /*12a10*/  UISETP.GT.AND UP0, UPT, UR45, 0x1, UPT ;  /* 0x000000012d00788c */ /* 0x000fcc000bf04270 */
[----:B------:R-:W-:-:S13]  /*12a20*/  PLOP3.LUT P0, PT, PT, PT, UP0, 0x80, 0x0 ;  /* 0x000000000000781c */ /* 0x000fda0003f0f008 */
[----:B------:R-:W-:Y:S05]  /*12a30*/  @P0 BRA `(.L_x_7507) ;  /* 0x0000000400a40947 */ /* 0x000fea0003800000 */
[----:B------:R-:W1:Y:S01]  /*12a40*/  LDC R11, c[0x0][0xbe8] ;  /* 0x0002fa00ff0b7b82 */ /* 0x000e620000000800 */
[----:B------:R-:W-:Y:S01]  /*12a50*/  ULDC.64 UR14, c[0x0][0xaa0] ;  /* 0x0002a800000e7ab9 */ /* 0x000fe20000000a00 */
[----:B------:R-:W-:Y:S01]  /*12a60*/  IMAD R2, R22, 0x20, R198 ;  /* 0x0000002016027824 */ /* 0x000fe200078e02c6 */
[----:B------:R-:W-:Y:S01]  /*12a70*/  UIMAD UR10, UR21, UR14, URZ ;  /* 0x0000000e150a72a4 */ /* 0x000fe2000f8e023f */
[----:B------:R-:W-:Y:S01]  /*12a80*/  BSSY B1, `(.L_x_7513) ;  /* 0x000003a000017945 */ /* 0x000fe20003800000 */
[----:B------:R-:W-:Y:S01]  /*12a90*/  UIMAD.WIDE.U32 UR8, UR4, UR14, URZ ;  /* 0x0000000e040872a5 */ /* 0x000fe2000f8e003f */
[----:B------:R-:W-:Y:S01]  /*12aa0*/  VIADD R6, R2, UR37 ;  /* 0x0000002502067c36 */ /* 0x000fe20008000000 */
[----:B------:R-:W-:-:S03]  /*12ab0*/  UIMAD UR10, UR4, UR15, UR10 ;  /* 0x0000000f040a72a4 */ /* 0x000fc6000f8e020a */
[----:B0-----:R-:W-:Y:S01]  /*12ac0*/  IMAD.MOV.U32 R5, RZ, RZ, R6 ;  /* 0x000000ffff057224 */ /* 0x001fe200078e0006 */
[----:B------:R-:W-:-:S03]  /*12ad0*/  UIADD3 UR9, UR9, UR10, URZ ;  /* 0x0000000a09097290 */ /* 0x000fc6000fffe03f */
[----:B------:R-:W-:Y:S02]  /*12ae0*/  ULDC.64 UR10, c[0x0][0xae8] ;  /* 0x0002ba00000a7ab9 */ /* 0x000fe40000000a00 */
[----:B------:R-:W-:-:S04]  /*12af0*/  UIMAD.WIDE.U32 UR8, UR42, UR10, UR8 ;  /* 0x0000000a2a0872a5 */ /* 0x000fc8000f8e0008 */
[----:B------:R-:W-:-:S03]  /*12b00*/  UIMAD UR9, UR42, UR11, UR9 ;  /* 0x0000000b2a0972a4 */ /* 0x000fc6000f8e0209 */
        /* <DEDUP_REMOVED lines=24> */
[----:B------:R-:W-:Y:S02]  /*12c90*/  VIADD R6, R198, UR37 ;  /* 0x00000025c6067c36 */ /* 0x000fe40008000000 */
[----:B-----5:R-:W-:Y:S02]  /*12ca0*/  IMAD R11, R0, R11, RZ ;  /* 0x0000000b000b7224 */ /* 0x020fe400078e02ff */
[C---:B------:R-:W-:Y:S02]  /*12cb0*/  IMAD R5, R7.reuse, UR9, R4 ;  /* 0x0000000907057c24 */ /* 0x040fe4000f8e0204 */
[----:B------:R-:W-:Y:S01]  /*12cc0*/  IMAD.WIDE.U32 R2, R7, UR8, R2 ;  /* 0x0000000807027c25 */ /* 0x000fe2000f8e0002 */
[----:B------:R-:W-:Y:S01]  /*12cd0*/  ISETP.GE.AND P2, PT, R6, R11, PT ;  /* 0x0000000b0600720c */ /* 0x000fe20003f46270 */
[----:B------:R-:W-:-:S02]  /*12ce0*/  ULDC.64 UR8, c[0x0][0xa80] ;  /* 0x0002a00000087ab9 */ /* 0x000fc40000000a00 */
        /* <DEDUP_REMOVED lines=10> */
[----:B------:R-:W-:Y:S02]  /*12d90*/  ULDC UR4, c[0x0][0xac8] ;  /* 0x0002b20000047ab9 */ /* 0x000fe40000000800 */
        /* <DEDUP_REMOVED lines=8> */
.L_x_7514:
[----:B------:R-:W-:Y:S05]  /*12e20*/  BSYNC B1 ;  /* 0x0000000000017941 */ /* 0x000fea0003800000 */
.L_x_7513:
[----:B--2---:R2:W4:Y:S01]  /*12e30*/  SHFL.IDX PT, R0, R5, 0x1, 0x181f ;  /* 0x00381f0005007f89 */ /* 0x00452200000e0000 */
[----:B------:R-:W-:Y:S03]  /*12e40*/  BSSY B1, `(.L_x_7515) ;  /* 0x000000c000017945 */ /* 0x000fe60003800000 */
[----:B-1-3--:R2:W1:Y:S01]  /*12e50*/  SHFL.IDX PT, R2, R4, 0x1, 0x181f ;  /* 0x00381f0004027f89 */ /* 0x00a46200000e0000 */
[----:B------:R-:W-:Y:S05]  /*12e60*/  @P1 BRA `(.L_x_7516) ;  /* 0x0000000000241947 */ /* 0x000fea0003800000 */
[----:B------:R-:W-:Y:S02]  /*12e70*/  ULDC UR4, c[0x0][0xac8] ;  /* 0x0002b20000047ab9 */ /* 0x000fe40000000800 */
        /* <DEDUP_REMOVED lines=8> */
.L_x_7516:
[----:B------:R-:W-:Y:S05]  /*12f00*/  BSYNC B1 ;  /* 0x0000000000017941 */ /* 0x000fea0003800000 */
.L_x_7515:
[----:B----4-:R4:W0:Y:S01]  /*12f10*/  SHFL.IDX PT, R0, R5, 0x2, 0x181f ;  /* 0x00581f0005007f89 */ /* 0x01082200000e0000 */
        /* <DEDUP_REMOVED lines=12> */
.L_x_7518:
[----:B------:R-:W-:Y:S05]  /*12fe0*/  BSYNC B1 ;  /* 0x0000000000017941 */ /* 0x000fea0003800000 */
.L_x_7517:
[----:B0-----:R-:W-:Y:S01]  /*12ff0*/  VIADD R0, R6, 0x60 ;  /* 0x0000006006007836 */ /* 0x001fe20000000000 */
[----:B--2-4-:R-:W0:Y:S04]  /*13000*/  SHFL.IDX PT, R5, R5, 0x3, 0x181f ;  /* 0x00781f0005057f89 */ /* 0x014e2800000e0000 */
[----:B------:R-:W-:Y:S01]  /*13010*/  ISETP.GE.AND P0, PT, R0, R11, PT ;  /* 0x0000000b0000720c */ /* 0x000fe20003f06270 */
[----:B-1-3--:R1:W2:-:S12]  /*13020*/  SHFL.IDX PT, R2, R4, 0x3, 0x181f ;  /* 0x00781f0004027f89 */ /* 0x00a29800000e0000 */
[----:B-1----:R-:W-:Y:S05]  /*13030*/  @P0 BRA `(.L_x_7507) ;  /* 0x0000000000240947 */ /* 0x002fea0003800000 */
[----:B------:R-:W-:Y:S02]  /*13040*/  ULDC UR4, c[0x0][0xac8] ;  /* 0x0002b20000047ab9 */ /* 0x000fe40000000800 */
[----:B------:R-:W-:Y:S02]  /*13050*/  ISETP.GE.AND P2, PT, R18, UR4, PT ;  /* 0x0000000412007c0c */ /* 0x000fe4000bf46270 */
[----:B------:R-:W-:-:S11]  /*13060*/  ISETP.GE.AND P3, PT, R19, UR4, PT ;  /* 0x0000000413007c0c */ /* 0x000fd6000bf66270 */
[CC--:B--2---:R-:W-:Y:S02]  /*13070*/  @!P2 LEA R6, P0, R18.reuse, R2.reuse, 0x1 ;  /* 0x000000021206a211 */ /* 0x0c4fe400078008ff */
[C---:B------:R-:W-:Y:S02]  /*13080*/  @!P3 LEA R2, P1, R19.reuse, R2, 0x1 ;  /* 0x000000021302b211 */ /* 0x040fe400078208ff */
[-C--:B0-----:R-:W-:Y:S02]  /*13090*/  @!P2 LEA.HI.X R7, R18, R5.reuse, R220, 0x1, P0 ;  /* 0x000000051207a211 */ /* 0x081fe400000f0cdc */
[----:B------:R-:W-:-:S03]  /*130a0*/  @!P3 LEA.HI.X R3, R19, R5, R219, 0x1, P1 ;  /* 0x000000051303b211 */ /* 0x000fc600008f0cdb */
[----:B------:R0:W-:Y:S04]  /*130b0*/  @!P2 ST.E.128 desc[UR52][R6.64], RZ ;  /* 0x000000ff0600a985 */ /* 0x0001e8000c101d34 */
[----:B------:R0:W-:Y:S02]  /*130c0*/  @!P3 ST.E.128 desc[UR52][R2.64], RZ ;  /* 0x000000ff0200b985 */ /* 0x0001e4000c101d34 */
.L_x_7507:
[----:B------:R-:W-:Y:S05]  /*130d0*/  BSYNC B0 ;  /* 0x0000000000007941 */ /* 0x000fea0003800000 */
.L_x_7497:
[----:B------:R-:W-:Y:S02]  /*130e0*/  ULDC UR4, c[0x0][0xc3c] ;  /* 0x00030f0000047ab9 */ /* 0x000fe40000000800 */
[----:B------:R-:W-:-:S06]  /*130f0*/  UISETP.GE.AND UP0, UPT, UR6, UR4, UPT ;  /* 0x000000040600728c */ /* 0x000fcc000bf06270 */
[----:B------:R-:W-:-:S13]  /*13100*/  PLOP3.LUT P0, PT, PT, PT, UP0, 0x80, 0x0 ;  /* 0x000000000000781c */ /* 0x000fda0003f0f008 */
[----:B------:R-:W-:Y:S05]  /*13110*/  @!P0 BRA `(.L_x_7519) ;  /* 0xfffffedc00b88947 */ /* 0x000fea000383ffff */
[----:B------:R-:W-:Y:S05]  /*13120*/  EXIT ;  /* 0x000000000000794d */ /* 0x000fea0003800000 */
.L_x_7414:
        /* <DEDUP_REMOVED lines=20> */
.L_x_7520:
        /* <DEDUP_REMOVED lines=43> */
.L_x_7524:
        /* <DEDUP_REMOVED lines=39> */
.L_x_7522:
        /* <DEDUP_REMOVED lines=12> */
.L_x_7525:
[----:B---34-:R-:W-:Y:S01]  /*13850*/  IMAD R2, R3, UR5, R10 ;  /* 0x0000000503027c24 */ /* 0x018fe2000f8e020a */
[----:B-1----:R-:W-:Y:S01]  /*13860*/  ISETP.NE.AND P0, PT, R8, 0x1, PT ;  /* 0x000000010800780c */ /* 0x002fe20003f05270 */
[----:B------:R-:W-:-:S03]  /*13870*/  VIADD R14, R9, UR4 ;  /* 0x00000004090e7c36 */ /* 0x000fc60008000000 */
[----:B------:R1:W-:Y:S01]  /*13880*/  STL [R1], R2 ;  /* 0x0000000201007387 */ /* 0x0003e20000100800 */
[----:B------:R-:W-:-:S03]  /*13890*/  IADD3 R5, -R2, UR6, RZ ;  /* 0x0000000602057c10 */ /* 0x000fc6000fffe1ff */
[----:B------:R1:W-:Y:S05]  /*138a0*/  STL [R1+0xc], R14 ;  /* 0x00000c0e01007387 */ /* 0x0003ea0000100800 */
[----:B------:R-:W-:Y:S05]  /*138b0*/  @!P0 BRA `(.L_x_7526) ;  /* 0x0000000000e08947 */ /* 0x000fea0003800000 */
[----:B0-2---:R-:W-:Y:S02]  /*138c0*/  IABS R7, R4 ;  /* 0x0000000400077213 */ /* 0x005fe40000000000 */
[----:B------:R-:W-:Y:S02]  /*138d0*/  IABS R9, R8 ;  /* 0x0000000800097213 */ /* 0x000fe40000000000 */
[----:B------:R-:W0:Y:S08]  /*138e0*/  I2F.RP R10, R7 ;  /* 0x00000007000a7306 */ /* 0x000e300000209400 */
[----:B------:R-:W2:Y:S08]  /*138f0*/  I2F.RP R11, R9 ;  /* 0x00000009000b7306 */ /* 0x000eb00000209400 */
[----:B0-----:R-:W1:Y:S08]  /*13900*/  MUFU.RCP R10, R10 ;  /* 0x0000000a000a7308 */ /* 0x001e700000001000 */
[----:B--2---:R-:W-:Y:S01]  /*13910*/  MUFU.RCP R11, R11 ;  /* 0x0000000b000b7308 */ /* 0x004fe20000001000 */
[----:B-1----:R-:W-:Y:S01]  /*13920*/  VIADD R2, R10, 0xffffffe ;  /* 0x0ffffffe0a027836 */ /* 0x002fe20000000000 */
[----:B------:R-:W-:-:S06]  /*13930*/  IABS R10, R4 ;  /* 0x00000004000a7213 */ /* 0x000fcc0000000000 */
[----:B------:R0:W1:Y:S02]  /*13940*/  F2I.FTZ.U32.TRUNC.NTZ R3, R2 ;  /* 0x0000000200037305 */ /* 0x000064000021f000 */
[----:B0-----:R-:W-:Y:S02]  /*13950*/  IMAD.MOV.U32 R2, RZ, RZ, RZ ;  /* 0x000000ffff027224 */ /* 0x001fe400078e00ff */
[----:B-1----:R-:W-:-:S04]  /*13960*/  IMAD.MOV R12, RZ, RZ, -R3 ;  /* 0x000000ffff0c7224 */ /* 0x002fc800078e0a03 */
[----:B------:R-:W-:-:S04]  /*13970*/  IMAD R13, R12, R7, RZ ;  /* 0x000000070c0d7224 */ /* 0x000fc800078e02ff */
[----:B------:R-:W-:Y:S01]  /*13980*/  IMAD.HI.U32 R3, R3, R13, R2 ;  /* 0x0000000d03037227 */ /* 0x000fe200078e0002 */
[----:B------:R-:W-:-:S03]  /*13990*/  IABS R2, R5 ;  /* 0x0000000500027213 */ /* 0x000fc60000000000 */
[----:B------:R-:W-:Y:S02]  /*139a0*/  IMAD.MOV R13, RZ, RZ, -R10 ;  /* 0x000000ffff0d7224 */ /* 0x000fe400078e0a0a */
[----:B------:R-:W-:-:S04]  /*139b0*/  IMAD.HI.U32 R10, R3, R2, RZ ;  /* 0x00000002030a7227 */ /* 0x000fc800078e00ff */
[----:B------:R-:W-:Y:S02]  /*139c0*/  IMAD R2, R10, R13, R2 ;  /* 0x0000000d0a027224 */ /* 0x000fe400078e0202 */
[----:B------:R-:W-:-:S03]  /*139d0*/  VIADD R3, R11, 0xffffffe ;  /* 0x0ffffffe0b037836 */ /* 0x000fc60000000000 */
[----:B------:R-:W-:-:S03]  /*139e0*/  ISETP.GT.U32.AND P1, PT, R7, R2, PT ;  /* 0x000000020700720c */ /* 0x000fc60003f24070 */
[----:B------:R-:W0:Y:S10]  /*139f0*/  F2I.FTZ.U32.TRUNC.NTZ R3, R3 ;  /* 0x0000000300037305 */ /* 0x000e34000021f000 */
[----:B------:R-:W-:-:S02]  /*13a00*/  @!P1 IMAD.IADD R2, R2, 0x1, -R7 ;  /* 0x0000000102029824 */ /* 0x000fc400078e0a07 */
[----:B------:R-:W-:Y:S01]  /*13a10*/  @!P1 VIADD R10, R10, 0x1 ;  /* 0x000000010a0a9836 */ /* 0x000fe20000000000 */
[----:B------:R-:W-:Y:S02]  /*13a20*/  ISETP.NE.AND P1, PT, R4, RZ, PT ;  /* 0x000000ff0400720c */ /* 0x000fe40003f25270 */
[----:B------:R-:W-:Y:S01]  /*13a30*/  ISETP.GE.U32.AND P0, PT, R2, R7, PT ;  /* 0x000000070200720c */ /* 0x000fe20003f06070 */
[----:B0-----:R-:W-:-:S04]  /*13a40*/  IMAD.MOV R2, RZ, RZ, -R3 ;  /* 0x000000ffff027224 */ /* 0x001fc800078e0a03 */
[----:B------:R-:W-:Y:S02]  /*13a50*/  IMAD R7, R2, R9, RZ ;  /* 0x0000000902077224 */ /* 0x000fe400078e02ff */
[----:B------:R-:W-:-:S04]  /*13a60*/  IMAD.MOV.U32 R2, RZ, RZ, RZ ;  /* 0x000000ffff027224 */ /* 0x000fc800078e00ff */
        /* <DEDUP_REMOVED lines=29> */
.L_x_7526:
        /* <DEDUP_REMOVED lines=61> */
.L_x_7527:
[----:B01----:R-:W-:-:S05]  /*14010*/  LOP3.LUT R3, RZ, R2, RZ, 0x33, !PT ;  /* 0x00000002ff037212 */ /* 0x003fca00078e33ff */
[----:B------:R-:W-:-:S05]  /*14020*/  IMAD.IADD R2, R4, 0x1, R3 ;  /* 0x0000000104027824 */ /* 0x000fca00078e0203 */
[----:B------:R1:W-:Y:S01]  /*14030*/  STL [R1+0x4], R2 ;  /* 0x0000040201007387 */ /* 0x0003e20000100800 */
[----:B------:R-:W-:Y:S05]  /*14040*/  BRA `(.L_x_7528) ;  /* 0x0000000000107947 */ /* 0x000fea0003800000 */
.L_x_7523:
[----:B------:R-:W-:Y:S01]  /*14050*/  IMAD.U32 R2, RZ, RZ, UR6 ;  /* 0x00000006ff027e24 */ /* 0x000fe2000f8e00ff */
[----:B------:R0:W-:Y:S04]  /*14060*/  STL [R1+0x4], RZ ;  /* 0x000004ff01007387 */ /* 0x0001e80000100800 */
[----:B------:R0:W-:Y:S04]  /*14070*/  STL [R1+0x8], RZ ;  /* 0x000008ff01007387 */ /* 0x0001e80000100800 */
[----:B------:R0:W-:Y:S02]  /*14080*/  STL [R1], R2 ;  /* 0x0000000201007387 */ /* 0x0001e40000100800 */
.L_x_7528:
        /* <DEDUP_REMOVED lines=10> */
.L_x_7521:
        /* <DEDUP_REMOVED lines=20> */
[----:B------:R-:W-:Y:S01]  /*14270*/  LOP3.LUT R0, R0, 0x40, RZ, 0xfc, !PT ;  /* 0x0000004000007812 */ /* 0x000fe200078efcff */
[----:B------:R-:W-:Y:S01]  /*14280*/  ULDC.64 UR38, c[0x0][0x198] ;  /* 0x0000660000267ab9 */ /* 0x000fe20000000a00 */
[----:B------:R-:W-:-:S02]  /*14290*/  LOP3.LUT R3, R3, 0x200, R2, 0xf8, !PT ;  /* 0x0000020003037812 */ /* 0x000fc400078ef802 */
[----:B------:R-:W-:-:S04]  /*142a0*/  SHF.R.U32.HI R2, RZ, 0x3, R4 ;  /* 0x00000003ff027819 */ /* 0x000fc80000011604 */
[----:B------:R-:W-:Y:S01]  /*142b0*/  LOP3.LUT R4, R2, 0x70, R6, 0xf8, !PT ;  /* 0x0000007002047812 */ /* 0x000fe200078ef806 */
[----:B------:R-:W-:Y:S01]  /*142c0*/  IMAD.MOV.U32 R2, RZ, RZ, 0x1 ;  /* 0x00000001ff027424 */ /* 0x000fe200078e00ff */
[----:B----4-:R-:W-:-:S06]  /*142d0*/  ULEA UR4, UR5, UR4, 0x18 ;  /* 0x0000000405047291 */ /* 0x010fcc000f8ec03f */
[----:B------:R-:W-:-:S04]  /*142e0*/  IMAD.U32 R18, RZ, RZ, UR4 ;  /* 0x00000004ff127e24 */ /* 0x000fc8000f8e00ff */
[----:B------:R-:W-:-:S05]  /*142f0*/  IMAD R3, R3, 0x2, R18 ;  /* 0x0000000203037824 */ /* 0x000fca00078e0212 */
[----:B------:R0:W-:Y:S04]  /*14300*/  STL [R1+0x24], R3 ;  /* 0x0000240301007387 */ /* 0x0001e80000100800 */
[----:B------:R0:W-:Y:S04]  /*14310*/  STL [R1+0x44], RZ ;  /* 0x000044ff01007387 */ /* 0x0001e80000100800 */
[----:B------:R0:W-:Y:S02]  /*14320*/  STL [R1+0x10], R2 ;  /* 0x0000100201007387 */ /* 0x0001e40000100800 */
.L_x_7638:
[----:B--23--:R-:W2:Y:S01]  /*14330*/  LDL R9, [R1+0xc] ;  /* 0x00000c0001097983 */ /* 0x00cea20000100800 */
[----:B------:R-:W-:Y:S05]  /*14340*/  YIELD ;  /* 0x0000000000007946 */ /* 0x000fea0003800000 */
[----:B------:R-:W-:Y:S01]  /*14350*/  ULDC.64 UR4, c[0x0][0xa28] ;  /* 0x00028a0000047ab9 */ /* 0x000fe20000000a00 */
[----:B------:R-:W-:Y:S01]  /*14360*/  IMAD.MOV.U32 R0, RZ, RZ, RZ ;  /* 0x000000ffff007224 */ /* 0x000fe200078e00ff */
[----:B------:R-:W-:Y:S01]  /*14370*/  ISETP.NE.U32.AND P0, PT, RZ, UR4, PT ;  /* 0x00000004ff007c0c */ /* 0x000fe2000bf05070 */
[----:B01----:R-:W1:Y:S01]  /*14380*/  LDC.64 R4, c[0x0][0xa00] ;  /* 0x00028000ff047b82 */ /* 0x003e620000000a00 */
[----:B------:R-:W-:Y:S01]  /*14390*/  IMAD.MOV.U32 R10, RZ, RZ, RZ ;  /* 0x000000ffff0a7224 */ /* 0x000fe200078e00ff */
[----:B------:R-:W-:Y:S01]  /*143a0*/  ULDC.64 UR6, c[0x0][0xa08] ;  /* 0x0002820000067ab9 */ /* 0x000fe20000000a00 */
[----:B------:R-:W-:Y:S01]  /*143b0*/  ISETP.NE.AND.EX P0, PT, RZ, UR5, PT, P0 ;  /* 0x00000005ff007c0c */ /* 0x000fe2000bf05300 */
[----:B------:R-:W-:-:S12]  /*143c0*/  ULDC.64 UR4, c[0x0][0xa18] ;  /* 0x0002860000047ab9 */ /* 0x000fd80000000a00 */
[----:B0-----:R-:W2:Y:S02]  /*143d0*/  @P0 LDC.64 R2, c[0x0][0xa28] ;  /* 0x00028a00ff020b82 */ /* 0x001ea40000000a00 */
[----:B--2---:R-:W-:-:S05]  /*143e0*/  @P0 IMAD.WIDE R2, R9, 0x4, R2 ;  /* 0x0000000409020825 */ /* 0x004fca00078e0202 */
[----:B------:R0:W5:Y:S01]  /*143f0*/  @P0 LDG.E R0, desc[UR52][R2.64] ;  /* 0x0000003402000981 */ /* 0x000162000c1e1900 */
[----:B------:R-:W-:Y:S01]  /*14400*/  ISETP.NE.U32.AND P0, PT, RZ, UR4, PT ;  /* 0x00000004ff007c0c */ /* 0x000fe2000bf05070 */
[----:B-1----:R-:W-:Y:S01]  /*14410*/  IMAD.WIDE R4, R9, 0x4, R4 ;  /* 0x0000000409047825 */ /* 0x002fe200078e0204 */
[----:B------:R-:W-:Y:S02]  /*14420*/  ISETP.NE.U32.AND P1, PT, RZ, UR6, PT ;  /* 0x00000006ff007c0c */ /* 0x000fe4000bf25070 */
[----:B------:R-:W-:Y:S01]  /*14430*/  ISETP.NE.AND.EX P2, PT, RZ, UR5, PT, P0 ;  /* 0x00000005ff007c0c */ /* 0x000fe2000bf45300 */
[----:B------:R-:W-:Y:S01]  /*14440*/  ULDC.64 UR4, c[0x0][0xa00] ;  /* 0x0002800000047ab9 */ /* 0x000fe20000000a00 */
[----:B------:R-:W-:Y:S01]  /*14450*/  ISETP.NE.AND.EX P1, PT, RZ, UR7, PT, P1 ;  /* 0x00000007ff007c0c */ /* 0x000fe2000bf25310 */
[----:B------:R-:W-:Y:S01]  /*14460*/  IMAD.MOV.U32 R8, RZ, RZ, RZ ;  /* 0x000000ffff087224 */ /* 0x000fe200078e00ff */
[----:B------:R-:W-:Y:S01]  /*14470*/  ISETP.NE.U32.AND P0, PT, RZ, UR4, PT ;  /* 0x00000004ff007c0c */ /* 0x000fe2000bf05070 */
[----:B0-----:R-:W0:Y:S03]  /*14480*/  LDC.64 R2, c[0x0][0xa08] ;  /* 0x00028200ff027b82 */ /* 0x001e260000000a00 */
        /* <DEDUP_REMOVED lines=21> */
[----:B------:R-:W0:Y:S04]  /*145e0*/  LDG.E R7, desc[UR52][R4.64] ;  /* 0x0000003404077981 */ /* 0x000e28000c1e1900 */
[----:B------:R-:W0:Y:S02]  /*145f0*/  LDG.E R4, desc[UR52][R4.64+0x4] ;  /* 0x0000043404047981 */ /* 0x000e24000c1e1900 */
[----:B0-----:R-:W-:-:S05]  /*14600*/  IMAD.IADD R10, R4, 0x1, -R7 ;  /* 0x00000001040a7824 */ /* 0x001fca00078e0a07 */
[----:B------:R1:W-:Y:S02]  /*14610*/  STL [R1+0x2c], R10 ;  /* 0x00002c0a01007387 */ /* 0x0003e40000100800 */
.L_x_7530:
        /* <DEDUP_REMOVED lines=12> */
[----:B------:R-:W3:Y:S02]  /*146e0*/  LDC.64 R2, c[0x0][0xa20] ;  /* 0x00028800ff027b82 */ /* 0x000ee40000000a00 */
[----:B---3--:R-:W-:-:S05]  /*146f0*/  IMAD.WIDE R2, R9, 0x4, R2 ;  /* 0x0000000409027825 */ /* 0x008fca00078e0202 */
[----:B------:R3:W5:Y:S01]  /*14700*/  LDG.E R6, desc[UR52][R2.64] ;  /* 0x0000003402067981 */ /* 0x000762000c1e1900 */
[----:B------:R-:W-:Y:S05]  /*14710*/  BRA `(.L_x_7532) ;  /* 0x0000000000107947 */ /* 0x000fea0003800000 */
.L_x_7531:
[----:B------:R-:W-:Y:S05]  /*14720*/  @!P1 BRA `(.L_x_7532) ;  /* 0x00000000000c9947 */ /* 0x000fea0003800000 */
[----:B------:R-:W3:Y:S04]  /*14730*/  LDG.E R6, desc[UR52][R2.64] ;  /* 0x0000003402067981 */ /* 0x000ee8000c1e1900 */
[----:B------:R-:W3:Y:S02]  /*14740*/  LDG.E R2, desc[UR52][R2.64+0x4] ;  /* 0x0000043402027981 */ /* 0x000ee4000c1e1900 */
[----:B---3--:R-:W-:-:S07]  /*14750*/  IMAD.IADD R6, R2, 0x1, -R6 ;  /* 0x0000000102067824 */ /* 0x008fce00078e0a06 */
.L_x_7532:
        /* <DEDUP_REMOVED lines=34> */
.L_x_7535:
[----:B------:R-:W-:-:S13]  /*14980*/  ISETP.NE.AND P0, PT, R3, 0x1, PT ;  /* 0x000000010300780c */ /* 0x000fda0003f05270 */
[----:B------:R-:W2:Y:S02]  /*14990*/  @P0 LDC.64 R4, c[0x0][0x9e8] ;  /* 0x00027a00ff040b82 */ /* 0x000ea40000000a00 */
[----:B--2---:R-:W-:-:S05]  /*149a0*/  @P0 IMAD.HI.U32 R4, R8, R4, RZ ;  /* 0x0000000408040227 */ /* 0x004fca00078e00ff */
[----:B------:R-:W-:-:S07]  /*149b0*/  @P0 SHF.R.U32.HI R8, RZ, R5, R4 ;  /* 0x00000005ff080219 */ /* 0x000fce0000011604 */
.L_x_7536:
[----:B------:R-:W-:Y:S05]  /*149c0*/  BSYNC B0 ;  /* 0x0000000000007941 */ /* 0x000fea0003800000 */
.L_x_7534:
[----:B------:R-:W-:-:S05]  /*149d0*/  IMAD R8, R8, R3, R3 ;  /* 0x0000000308087224 */ /* 0x000fca00078e0203 */
[----:B------:R-:W-:-:S07]  /*149e0*/  VIMNMX R2, R2, R8, PT ;  /* 0x0000000802027248 */ /* 0x000fce0003fe0100 */
.L_x_7533:
        /* <DEDUP_REMOVED lines=25> */
.L_x_7539:
[----:B------:R-:W-:-:S13]  /*14b80*/  ISETP.NE.AND P0, PT, R3, 0x1, PT ;  /* 0x000000010300780c */ /* 0x000fda0003f05270 */
[----:B--2---:R-:W2:Y:S02]  /*14b90*/  @P0 LDC.64 R4, c[0x0][0x9e8] ;  /* 0x00027a00ff040b82 */ /* 0x004ea40000000a00 */
[----:B--2---:R-:W-:-:S05]  /*14ba0*/  @P0 IMAD.HI.U32 R4, R6, R4, RZ ;  /* 0x0000000406040227 */ /* 0x004fca00078e00ff */
[----:B------:R-:W-:-:S07]  /*14bb0*/  @P0 SHF.R.U32.HI R6, RZ, R5, R4 ;  /* 0x00000005ff060219 */ /* 0x000fce0000011604 */
.L_x_7540:
[----:B------:R-:W-:Y:S05]  /*14bc0*/  BSYNC B0 ;  /* 0x0000000000007941 */ /* 0x000fea0003800000 */
.L_x_7538:
[----:B------:R-:W-:-:S05]  /*14bd0*/  IMAD R3, R6, R3, RZ ;  /* 0x0000000306037224 */ /* 0x000fca00078e02ff */
[----:B------:R-:W-:-:S07]  /*14be0*/  VIMNMX R2, R2, R3, !PT ;  /* 0x0000000302027248 */ /* 0x000fce0007fe0100 */
.L_x_7537:
        /* <DEDUP_REMOVED lines=44> */
.L_x_7542:
[----:B------:R-:W-:Y:S05]  /*14eb0*/  BSYNC B0 ;  /* 0x0000000000007941 */ /* 0x000fea0003800000 */
.L_x_7541:
        /* <DEDUP_REMOVED lines=15> */
[----:B------:R-:W0:Y:S02]  /*14fb0*/  FLO.U32 R0, UR4 ;  /* 0x0000000400007d00 */ /* 0x000e2400080e0000 */
        /* <DEDUP_REMOVED lines=10> */
.L_x_7544:
        /* <DEDUP_REMOVED lines=20> */
.L_x_7547:
[----:B------:R-:W-:Y:S05]  /*151a0*/  BSYNC B6 ;  /* 0x0000000000067941 */ /* 0x000fea0003800000 */
.L_x_7546:
        /* <DEDUP_REMOVED lines=20> */
.L_x_7550:
        /* <DEDUP_REMOVED lines=15> */
.L_x_7549:
[----:B------:R-:W-:Y:S05]  /*153e0*/  BSYNC B6 ;  /* 0x0000000000067941 */ /* 0x000fea0003800000 */
.L_x_7548:
[----:B------:R-:W3:Y:S01]  /*153f0*/  LDL R0, [R1+0xc] ;  /* 0x00000c0001007983 */ /* 0x000ee20000100800 */
[----:B------:R-:W-:Y:S02]  /*15400*/  ULDC.64 UR4, c[0x0][0x9f8] ;  /* 0x00027e0000047ab9 */ /* 0x000fe40000000a00 */
[----:B------:R-:W-:Y:S01]  /*15410*/  ISETP.NE.U32.AND P0, PT, RZ, UR4, PT ;  /* 0x00000004ff007c0c */ /* 0x000fe2000bf05070 */
[----:B------:R-:W4:Y:S03]  /*15420*/  LDL R17, [R1+0x30] ;  /* 0x0000300001117983 */ /* 0x000f260000100800 */
        /* <DEDUP_REMOVED lines=20> */
.L_x_7654:
        /* <DEDUP_REMOVED lines=11> */
.L_x_7657:
[----:B------:R-:W-:Y:S05]  /*15620*/  @!P6 BRA `(.L_x_7552) ;  /* 0x000000040010e947 */ /* 0x000fea0003800000 */
[----:B------:R-:W-:-:S04]  /*15630*/  ISETP.NE.U32.AND P0, PT, R2, RZ, PT ;  /* 0x000000ff0200720c */ /* 0x000fc80003f05070 */
[----:B------:R-:W-:-:S13]  /*15640*/  ISETP.NE.AND.EX P0, PT, R3, RZ, PT, P0 ;  /* 0x000000ff0300720c */ /* 0x000fda0003f05300 */
[----:B------:R-:W-:Y:S05]  /*15650*/  @!P0 BRA `(.L_x_7554) ;  /* 0x0000000000508947 */ /* 0x000fea0003800000 */
[----:B------:R-:W3:Y:S01]  /*15660*/  LDC R6, c[0x0][0x43c] ;  /* 0x00010f00ff067b82 */ /* 0x000ee20000000800 */
[----:B------:R-:W-:Y:S01]  /*15670*/  IMAD.MOV.U32 R9, RZ, RZ, R0 ;  /* 0x000000ffff097224 */ /* 0x000fe200078e0000 */
[----:B------:R-:W-:-:S03]  /*15680*/  ULDC.64 UR4, c[0x0][0x428] ;  /* 0x00010a0000047ab9 */ /* 0x000fc60000000a00 */
        /* <DEDUP_REMOVED lines=17> */
.L_x_7554:
[----:B---3--:R-:W3:Y:S01]  /*157a0*/  LDL R2, [R1+0x10] ;  /* 0x0000100001027983 */ /* 0x008ee20000100800 */
[----:B-1----:R-:W-:Y:S01]  /*157b0*/  IMAD R0, R19, 0x8, R18 ;  /* 0x0000000813007824 */ /* 0x002fe200078e0212 */
[----:B---3--:R-:W-:-:S04]  /*157c0*/  SHF.L.U32 R2, R2, 0x1f, RZ ;  /* 0x0000001f02027819 */ /* 0x008fc800000006ff */
[----:B------:R-:W1:Y:S02]  /*157d0*/  SYNCS.PHASECHK.TRANS64.TRYWAIT P0, [R0+URZ+0x28840], R2 ;  /* 0x02884002000075a7 */ /* 0x000e64000800017f */
[----:B-1----:R-:W-:Y:S05]  /*157e0*/  @!P0 BRA `(.L_x_7555) ;  /* 0x0000004c00848947 */ /* 0x002fea0003800000 */
.L_x_7658:
        /* <DEDUP_REMOVED lines=11> */
.L_x_7556:
[----:B------:R-:W3:Y:S04]  /*158a0*/  LDL R4, [R1+0x4] ;  /* 0x0000040001047983 */ /* 0x000ee80000100800 */
[----:B------:R-:W4:Y:S04]  /*158b0*/  LDL R3, [R1+0x14] ;  /* 0x0000140001037983 */ /* 0x000f280000100800 */
[----:B-1----:R-:W2:Y:S01]  /*158c0*/  LDL.LU R2, [R1+0x18] ;  /* 0x0000180001027983 */ /* 0x002ea20000300800 */
        /* <DEDUP_REMOVED lines=9> */
[----:B------:R-:W-:-:S04]  /*15960*/  UMOV UR15, 0x40 ;  /* 0x00000040000f7882 */ /* 0x000fc80000000000 */
[----:B------:R-:W-:-:S06]  /*15970*/  UIADD3 UR9, UR9, 0x28830, URZ ;  /* 0x0002883009097890 */ /* 0x000fcc000fffe03f */
[----:B------:R-:W-:Y:S02]  /*15980*/  UIADD3 UR8, UR6, 0x18400, URZ ;  /* 0x0001840006087890 */ /* 0x000fe4000fffe03f */
[----:B------:R-:W-:-:S03]  /*15990*/  UIADD3 UR14, UR6, 0x1c400, URZ ;  /* 0x0001c400060e7890 */ /* 0x000fc6000fffe03f */
[----:B------:R-:W-:Y:S01]  /*159a0*/  UMOV UR6, 0x0 ;  /* 0x0000000000067882 */ /* 0x000fe20000000000 */
[----:B---3--:R-:W-:Y:S02]  /*159b0*/  R2UR UR11, R4 ;  /* 0x00000000040b72ca */ /* 0x008fe400000e0000 */
[----:B----4-:R-:W-:Y:S02]  /*159c0*/  R2UR UR5, R3 ;  /* 0x00000000030572ca */ /* 0x010fe400000e0000 */
[----:B--2---:R-:W-:-:S04]  /*159d0*/  LOP3.LUT R2, R2, 0xfffffffe, RZ, 0xc0, !PT ;  /* 0xfffffffe02027812 */ /* 0x004fc800078ec0ff */
[----:B------:R-:W-:-:S07]  /*159e0*/  @P0 LOP3.LUT R2, R2, 0x1, RZ, 0xfc, !PT ;  /* 0x0000000102020812 */ /* 0x000fce00078efcff */
[----:B------:R-:W-:Y:S01]  /*159f0*/  ULEA UR11, UR11, UR5, 0x7 ;  /* 0x000000050b0b7291 */ /* 0x000fe2000f8e383f */
[----:B------:R3:W-:Y:S01]  /*15a00*/  STL [R1+0x18], R2 ;  /* 0x0000180201007387 */ /* 0x0007e20000100800 */
[----:B------:R-:W-:-:S09]  /*15a10*/  UIADD3.X UR5, URZ, UR39, URZ, UP0, !UPT ;  /* 0x000000273f057290 */ /* 0x000fd200087fe43f */
[----:B------:R1:W-:Y:S02]  /*15a20*/  UTMALDG.4D [UR8], [UR4], desc[UR6] ;  /* 0x00000608040075b4 */ /* 0x0003e40008019000 */
[----:B-1----:R-:W-:Y:S01]  /*15a30*/  UMOV UR8, UR14 ;  /* 0x0000000e00087c82 */ /* 0x002fe20008000000 */
[----:B------:R-:W-:Y:S02]  /*15a40*/  UMOV UR10, UR15 ;  /* 0x0000000f000a7c82 */ /* 0x000fe40008000000 */
[----:B------:R3:W-:Y:S02]  /*15a50*/  UTMALDG.4D [UR8], [UR4], desc[UR6] ;  /* 0x00000608040075b4 */ /* 0x0007e40008019000 */
[----:B---3--:R-:W-:Y:S01]  /*15a60*/  NOP ;  /* 0x0000000000007918 */ /* 0x008fe20000000000 */
.L_x_7552:
[----:B------:R-:W1:Y:S01]  /*15a70*/  LDL.LU R3, [R1+0x3c] ;  /* 0x00003c0001037983 */ /* 0x000e620000300800 */
[----:B------:R-:W-:Y:S05]  /*15a80*/  WARPSYNC.ALL ;  /* 0x0000000000007948 */ /* 0x000fea0003800000 */
[----:B------:R-:W-:Y:S01]  /*15a90*/  ULDC.64 UR4, c[0x0][0x298] ;  /* 0x0000a60000047ab9 */ /* 0x000fe20000000a00 */
        /* <DEDUP_REMOVED lines=28> */
.L_x_7558:
[----:B------:R-:W-:Y:S05]  /*15c60*/  BSYNC B6 ;  /* 0x0000000000067941 */ /* 0x000fea0003800000 */
.L_x_7557:
        /* <DEDUP_REMOVED lines=9> */
[----:B------:R-:W1:Y:S01]  /*15d00*/  S2R R9, SR_TID.X ;  /* 0x0000000000097919 */ /* 0x000e620000002100 */
[----:B------:R-:W-:Y:S01]  /*15d10*/  ULDC.64 UR6, c[0x0][0x280] ;  /* 0x0000a00000067ab9 */ /* 0x000fe20000000a00 */
        /* <DEDUP_REMOVED lines=9> */
[----:B------:R-:W-:Y:S02]  /*15db0*/  ULDC.64 UR4, c[0x0][0x2e0] ;  /* 0x0000b80000047ab9 */ /* 0x000fe40000000a00 */
[----:B------:R-:W-:-:S05]  /*15dc0*/  IMAD R4, R4, UR4, RZ ;  /* 0x0000000404047c24 */ /* 0x000fca000f8e02ff */
[----:B------:R-:W0:Y:S01]  /*15dd0*/  @P0 LDC R6, c[0x0][0x450] ;  /* 0x00011400ff060b82 */ /* 0x000e220000000800 */
[----:B-1----:R-:W-:-:S04]  /*15de0*/  LOP3.LUT R5, R5, 0x7f, RZ, 0xc0, !PT ;  /* 0x0000007f05057812 */ /* 0x002fc800078ec0ff */
[----:B------:R-:W-:-:S04]  /*15df0*/  SHF.R.U32.HI R5, RZ, 0x3, R5 ;  /* 0x00000003ff057819 */ /* 0x000fc80000011605 */
[----:B------:R-:W-:Y:S02]  /*15e00*/  LOP3.LUT R9, R5, 0x70, R9, 0xf8, !PT ;  /* 0x0000007005097812 */ /* 0x000fe400078ef809 */
[----:B------:R-:W1:Y:S01]  /*15e10*/  @P0 LDC R5, c[0x0][0x44c] ;  /* 0x00011300ff050b82 */ /* 0x000e620000000800 */
        /* <DEDUP_REMOVED lines=13> */
[----:B------:R-:W-:Y:S02]  /*15ef0*/  IMAD R5, R5, UR4, RZ ;  /* 0x0000000405057c24 */ /* 0x000fe4000f8e02ff */
[----:B--2---:R-:W-:Y:S02]  /*15f00*/  IMAD.SHL.U32 R9, R9, 0x8, RZ ;  /* 0x0000000809097824 */ /* 0x004fe400078e00ff */
[----:B------:R-:W-:Y:S01]  /*15f10*/  IMAD R0, R0, UR5, R5 ;  /* 0x0000000500007c24 */ /* 0x000fe2000f8e0205 */
[----:B------:R-:W-:Y:S02]  /*15f20*/  ULDC.64 UR4, c[0x0][0x2c8] ;  /* 0x0000b20000047ab9 */ /* 0x000fe40000000a00 */
[----:B------:R-:W-:Y:S01]  /*15f30*/  LOP3.LUT R9, R9, 0x38, RZ, 0xc0, !PT ;  /* 0x0000003809097812 */ /* 0x000fe200078ec0ff */
[----:B------:R-:W-:Y:S01]  /*15f40*/  IMAD.IADD R3, R3, 0x1, R0 ;  /* 0x0000000103037824 */ /* 0x000fe200078e0200 */
[----:B------:R-:W-:Y:S02]  /*15f50*/  SHF.R.S32.HI R0, RZ, 0x1f, R4 ;  /* 0x0000001fff007819 */ /* 0x000fe40000011404 */
[----:B------:R-:W-:Y:S01]  /*15f60*/  LOP3.LUT R9, R9, 0x40, RZ, 0xfc, !PT ;  /* 0x0000004009097812 */ /* 0x000fe200078efcff */
        /* <DEDUP_REMOVED lines=19> */
[----:B------:R-:W3:Y:S03]  /*160a0*/  LDL.LU R6, [R1+0x2c] ;  /* 0x00002c0001067983 */ /* 0x000ee60000300800 */
[----:B--2---:R-:W-:-:S04]  /*160b0*/  IMAD.IADD R0, R8, 0x1, R11 ;  /* 0x0000000108007824 */ /* 0x004fc800078e020b */
[----:B------:R-:W-:Y:S02]  /*160c0*/  VIADD R5, R0, 0x10 ;  /* 0x0000001000057836 */ /* 0x000fe40000000000 */
[----:B---3--:R-:W-:Y:S02]  /*160d0*/  IMAD R2, R6, R7, RZ ;  /* 0x0000000706027224 */ /* 0x008fe400078e02ff */
[----:B------:R-:W0:Y:S04]  /*160e0*/  SHFL.IDX PT, R7, R4, RZ, 0x181f ;  /* 0x00181fff04077589 */ /* 0x000e2800000e0000 */
[----:B------:R-:W1:Y:S01]  /*160f0*/  SHFL.IDX PT, R6, R3, RZ, 0x181f ;  /* 0x00181fff03067589 */ /* 0x000e6200000e0000 */
[-C--:B------:R-:W-:Y:S02]  /*16100*/  ISETP.GE.AND P4, PT, R0, R2.reuse, PT ;  /* 0x000000020000720c */ /* 0x080fe40003f86270 */
[----:B------:R-:W-:-:S02]  /*16110*/  ISETP.GE.AND P2, PT, R5, R2, PT ;  /* 0x000000020500720c */ /* 0x000fc40003f46270 */
[----:B------:R-:W2:Y:S04]  /*16120*/  SHFL.IDX PT, R5, R4, 0x1, 0x181f ;  /* 0x00381f0004057f89 */ /* 0x000ea800000e0000 */
[----:B------:R-:W3:Y:S05]  /*16130*/  SHFL.IDX PT, R8, R3, 0x1, 0x181f ;  /* 0x00381f0003087f89 */ /* 0x000eea00000e0000 */
[----:B0-----:R-:W-:-:S05]  /*16140*/  @!P4 LEA R7, P3, R10, R7, 0x1 ;  /* 0x000000070a07c211 */ /* 0x001fca00078608ff */
[----:B-1----:R-:W-:-:S05]  /*16150*/  @!P4 IMAD.X R6, RZ, RZ, R6, P3 ;  /* 0x000000ffff06c224 */ /* 0x002fca00018e0606 */
[----:B------:R-:W-:-:S04]  /*16160*/  @!P4 LOP3.LUT R7, R7, R6, RZ, 0x3c, !PT ;  /* 0x000000060707c212 */ /* 0x000fc800078e3cff */
[----:B------:R-:W-:-:S04]  /*16170*/  @!P4 LOP3.LUT R6, R7, R6, RZ, 0x3c, !PT ;  /* 0x000000060706c212 */ /* 0x000fc800078e3cff */
[----:B------:R-:W-:-:S05]  /*16180*/  @!P4 LOP3.LUT R7, R7, R6, RZ, 0x3c, !PT ;  /* 0x000000060707c212 */ /* 0x000fca00078e3cff */
[----:B-----5:R-:W-:Y:S04]  /*16190*/  @!P4 LDGSTS.E.BYPASS.LTC128B.128 [R9+0x10400], desc[UR52][R6.64], !P0 ;  /* 0x104000000609cfae */ /* 0x020fe8000c101d74 */
[----:B------:R2:W-:Y:S02]  /*161a0*/  @!P4 LDGSTS.E.BYPASS.LTC128B.128 [R9+0x14400], desc[UR52][R6.64+0x80], !P1 ;  /* 0x144000800609cfae */ /* 0x0005e4000c901d74 */
[----:B--2---:R-:W-:-:S05]  /*161b0*/  @!P2 LEA R7, P3, R10, R5, 0x1 ;  /* 0x000000050a07a211 */ /* 0x004fca00078608ff */
[----:B---3--:R-:W-:-:S05]  /*161c0*/  @!P2 IMAD.X R6, RZ, RZ, R8, P3 ;  /* 0x000000ffff06a224 */ /* 0x008fca00018e0608 */
[----:B------:R-:W-:-:S04]  /*161d0*/  @!P2 LOP3.LUT R7, R7, R6, RZ, 0x3c, !PT ;  /* 0x000000060707a212 */ /* 0x000fc800078e3cff */
[----:B------:R-:W-:Y:S01]  /*161e0*/  @!P2 LOP3.LUT R6, R7, R6, RZ, 0x3c, !PT ;  /* 0x000000060706a212 */ /* 0x000fe200078e3cff */
[----:B------:R-:W-:-:S03]  /*161f0*/  VIADD R5, R0, 0x20 ;  /* 0x0000002000057836 */ /* 0x000fc60000000000 */
        /* <DEDUP_REMOVED lines=54> */
.L_x_7675:
[----:B------:R-:W-:Y:S01]  /*16560*/  VIADD R0, R0, 0x70 ;  /* 0x0000007000007836 */ /* 0x000fe20000000000 */
[----:B------:R-:W-:Y:S04]  /*16570*/  BSSY B0, `(.L_x_7560) ;  /* 0x000000a000007945 */ /* 0x000fe80003800000 */
[----:B------:R-:W-:-:S13]  /*16580*/  ISETP.GE.AND P2, PT, R0, R2, PT ;  /* 0x000000020000720c */ /* 0x000fda0003f46270 */
[----:B------:R-:W-:Y:S05]  /*16590*/  @P2 BRA `(.L_x_7561) ;  /* 0x00000000001c2947 */ /* 0x000fea0003800000 */
[----:B--2---:R-:W-:-:S05]  /*165a0*/  LEA R2, P2, R10, R3, 0x1 ;  /* 0x000000030a027211 */ /* 0x004fca00078408ff */
[----:B01----:R-:W-:-:S05]  /*165b0*/  IMAD.X R3, RZ, RZ, R5, P2 ;  /* 0x000000ffff037224 */ /* 0x003fca00010e0605 */
[----:B------:R-:W-:Y:S01]  /*165c0*/  @!PT LDS RZ, [RZ] ;  /* 0x00000000fffff984 */ /* 0x000fe20000000800 */
[----:B------:R-:W-:Y:S01]  /*165d0*/  @!PT LDS RZ, [RZ] ;  /* 0x00000000fffff984 */ /* 0x000fe20000000800 */
[----:B------:R-:W-:Y:S01]  /*165e0*/  @!PT LDS RZ, [RZ] ;  /* 0x00000000fffff984 */ /* 0x000fe20000000800 */
[----:B------:R3:W-:Y:S04]  /*165f0*/  LDGSTS.E.BYPASS.LTC128B.128 [R9+0x13c00], desc[UR52][R2.64], !P0 ;  /* 0x13c0000002097fae */ /* 0x0007e8000c101d74 */
[----:B------:R3:W-:Y:S02]  /*16600*/  LDGSTS.E.BYPASS.LTC128B.128 [R9+0x17c00], desc[UR52][R2.64+0x80], !P1 ;  /* 0x17c0008002097fae */ /* 0x0007e4000c901d74 */
.L_x_7561:
[----:B------:R-:W-:Y:S05]  /*16610*/  BSYNC B0 ;  /* 0x0000000000007941 */ /* 0x000fea0003800000 */
.L_x_7560:
[----:B------:R-:W-:Y:S01]  /*16620*/  NOP ;  /* 0x0000000000007918 */ /* 0x000fe20000000000 */
[----:B------:R-:W-:Y:S01]  /*16630*/  PLOP3.LUT P0, PT, PT, PT, PT, 0x80, 0x0 ;  /* 0x000000000000781c */ /* 0x000fe20003f0f070 */
[----:B0-----:R-:W-:-:S12]  /*16640*/  VIADD R6, R18, 0x28800 ;  /* 0x0002880012067836 */ /* 0x001fd80000000000 */
.L_x_7562:
        /* <DEDUP_REMOVED lines=18> */
.L_x_7676:
[----:B------:R-:W-:Y:S05]  /*16770*/  BSYNC B0 ;  /* 0x0000000000007941 */ /* 0x000fea0003800000 */
.L_x_7563:
        /* <DEDUP_REMOVED lines=60> */
.L_x_7571:
[----:B------:R-:W-:Y:S01]  /*16b40*/  IMAD R3, R8, 0x8, R18 ;  /* 0x0000000808037824 */ /* 0x000fe200078e0212 */
[----:B------:R-:W-:Y:S01]  /*16b50*/  SHF.L.U32 R2, R10, 0x1f, RZ ;  /* 0x0000001f0a027819 */ /* 0x000fe200000006ff */
[----:B------:R-:W-:Y:S03]  /*16b60*/  BSSY B3, `(.L_x_7572) ;  /* 0x0000003000037945 */ /* 0x000fe60003800000 */
[----:B------:R-:W1:Y:S02]  /*16b70*/  SYNCS.PHASECHK.TRANS64.TRYWAIT P0, [R3+URZ+0x28840], R2 ;  /* 0x02884002030075a7 */ /* 0x000e64000800017f */
[----:B-1----:R-:W-:Y:S05]  /*16b80*/  @!P0 BRA `(.L_x_7573) ;  /* 0x0000004400808947 */ /* 0x002fea0003800000 */
.L_x_7677:
[----:B------:R-:W-:Y:S05]  /*16b90*/  BSYNC B3 ;  /* 0x0000000000037941 */ /* 0x000fea0003800000 */
.L_x_7572:
        /* <DEDUP_REMOVED lines=12> */
.L_x_7575:
[----:B------:R-:W-:Y:S05]  /*16c60*/  BSYNC B3 ;  /* 0x0000000000037941 */ /* 0x000fea0003800000 */
.L_x_7574:
        /* <DEDUP_REMOVED lines=12> */
.L_x_7576:
        /* <DEDUP_REMOVED lines=16> */
.L_x_7577:
        /* <DEDUP_REMOVED lines=16> */
.L_x_7678:
[----:B------:R-:W-:Y:S05]  /*16f30*/  BSYNC B3 ;  /* 0x0000000000037941 */ /* 0x000fea0003800000 */
.L_x_7578:
        /* <DEDUP_REMOVED lines=12> */
.L_x_7581:
[----:B------:R-:W-:Y:S05]  /*17000*/  BSYNC B3 ;  /* 0x0000000000037941 */ /* 0x000fea0003800000 */
.L_x_7580:
        /* <DEDUP_REMOVED lines=13> */
.L_x_7582:
        /* <DEDUP_REMOVED lines=15> */
.L_x_7583:
        /* <DEDUP_REMOVED lines=12> */
.L_x_7570:
[----:B------:R-:W-:Y:S05]  /*17290*/  BSYNC B1 ;  /* 0x0000000000017941 */ /* 0x000fea0003800000 */
.L_x_7569:
[----:B0-----:R-:W2:Y:S01]  /*172a0*/  LDL.LU R0, [R1+0x30] ;  /* 0x0000300001007983 */ /* 0x001ea20000300800 */
[----:B------:R-:W-:-:S03]  /*172b0*/  IMAD.MOV.U32 R19, RZ, RZ, R8 ;  /* 0x000000ffff137224 */ /* 0x000fc600078e0008 */
[----:B------:R0:W-:Y:S02]  /*172c0*/  STL [R1+0x10], R10 ;  /* 0x0000100a01007387 */ /* 0x0001e40000100800 */
[----:B0-2---:R-:W-:-:S07]  /*172d0*/  VIADD R0, R0, 0xfffffffd ;  /* 0xfffffffd00007836 */ /* 0x005fce0000000000 */
.L_x_7568:
[----:B------:R-:W-:Y:S05]  /*172e0*/  BSYNC B2 ;  /* 0x0000000000027941 */ /* 0x000fea0003800000 */
.L_x_7567:
[----:B------:R-:W-:-:S05]  /*172f0*/  VIADD R11, R11, 0xfffffffe ;  /* 0xfffffffe0b0b7836 */ /* 0x000fca0000000000 */
[----:B------:R-:W-:-:S13]  /*17300*/  ISETP.NE.AND P0, PT, R11, R7, PT ;  /* 0x000000070b00720c */ /* 0x000fda0003f05270 */
[----:B------:R-:W-:Y:S05]  /*17310*/  @!P0 BRA `(.L_x_7566) ;  /* 0x0000001000cc8947 */ /* 0x000fea0003800000 */
[----:B------:R-:W-:-:S07]  /*17320*/  IMAD.MOV.U32 R9, RZ, RZ, R17 ;  /* 0x000000ffff097224 */ /* 0x000fce00078e0011 */
.L_x_7614:
        /* <DEDUP_REMOVED lines=35> */
.L_x_7586:
[----:B------:R-:W-:Y:S01]  /*17560*/  IMAD R3, R4, 0x8, R18 ;  /* 0x0000000804037824 */ /* 0x000fe200078e0212 */
[----:B------:R-:W-:Y:S01]  /*17570*/  SHF.L.U32 R2, R5, 0x1f, RZ ;  /* 0x0000001f05027819 */ /* 0x000fe200000006ff */
[----:B------:R-:W-:Y:S03]  /*17580*/  BSSY B2, `(.L_x_7587) ;  /* 0x0000003000027945 */ /* 0x000fe60003800000 */
[----:B------:R-:W1:Y:S02]  /*17590*/  SYNCS.PHASECHK.TRANS64.TRYWAIT P0, [R3+URZ+0x28840], R2 ;  /* 0x02884002030075a7 */ /* 0x000e64000800017f */
[----:B-1----:R-:W-:Y:S05]  /*175a0*/  @!P0 BRA `(.L_x_7588) ;  /* 0x0000003c00208947 */ /* 0x002fea0003800000 */
.L_x_7679:
[----:B------:R-:W-:Y:S05]  /*175b0*/  BSYNC B2 ;  /* 0x0000000000027941 */ /* 0x000fea0003800000 */
.L_x_7587:
        /* <DEDUP_REMOVED lines=12> */
.L_x_7590:
[----:B------:R-:W-:Y:S05]  /*17680*/  BSYNC B2 ;  /* 0x0000000000027941 */ /* 0x000fea0003800000 */
.L_x_7589:
        /* <DEDUP_REMOVED lines=12> */
.L_x_7591:
        /* <DEDUP_REMOVED lines=16> */
.L_x_7592:
        /* <DEDUP_REMOVED lines=16> */
.L_x_7680:
[----:B------:R-:W-:Y:S05]  /*17950*/  BSYNC B2 ;  /* 0x0000000000027941 */ /* 0x000fea0003800000 */
.L_x_7593:
        /* <DEDUP_REMOVED lines=11> */
.L_x_7596:
[----:B------:R-:W-:Y:S05]  /*17a10*/  BSYNC B2 ;  /* 0x0000000000027941 */ /* 0x000fea0003800000 */
.L_x_7595:
        /* <DEDUP_REMOVED lines=12> */
.L_x_7597:
        /* <DEDUP_REMOVED lines=15> */
.L_x_7598:
        /* <DEDUP_REMOVED lines=12> */
.L_x_7585:
[----:B------:R-:W-:Y:S05]  /*17c90*/  BSYNC B1 ;  /* 0x0000000000017941 */ /* 0x000fea0003800000 */
.L_x_7584:
        /* <DEDUP_REMOVED lines=35> */
.L_x_7601:
[----:B------:R-:W-:Y:S01]  /*17ed0*/  IMAD R2, R19, 0x8, R18 ;  /* 0x0000000813027824 */ /* 0x000fe200078e0212 */
[----:B------:R-:W-:Y:S01]  /*17ee0*/  SHF.L.U32 R3, R12, 0x1f, RZ ;  /* 0x0000001f0c037819 */ /* 0x000fe200000006ff */
[----:B------:R-:W-:Y:S03]  /*17ef0*/  BSSY B2, `(.L_x_7602) ;  /* 0x0000003000027945 */ /* 0x000fe60003800000 */
[----:B------:R-:W2:Y:S02]  /*17f00*/  SYNCS.PHASECHK.TRANS64.TRYWAIT P0, [R2+URZ+0x28840], R3 ;  /* 0x02884003020075a7 */ /* 0x000ea4000800017f */
[----:B--2---:R-:W-:Y:S05]  /*17f10*/  @!P0 BRA `(.L_x_7603) ;  /* 0x0000003000ec8947 */ /* 0x004fea0003800000 */
.L_x_7681:
[----:B------:R-:W-:Y:S05]  /*17f20*/  BSYNC B2 ;  /* 0x0000000000027941 */ /* 0x000fea0003800000 */
.L_x_7602:
        /* <DEDUP_REMOVED lines=12> */
.L_x_7605:
[----:B------:R-:W-:Y:S05]  /*17ff0*/  BSYNC B2 ;  /* 0x0000000000027941 */ /* 0x000fea0003800000 */
.L_x_7604:
        /* <DEDUP_REMOVED lines=13> */
.L_x_7606:
        /* <DEDUP_REMOVED lines=16> */
.L_x_7607:
        /* <DEDUP_REMOVED lines=15> */
.L_x_7682:
[----:B------:R-:W-:Y:S05]  /*182c0*/  BSYNC B2 ;  /* 0x0000000000027941 */ /* 0x000fea0003800000 */
.L_x_7608:
        /* <DEDUP_REMOVED lines=11> */
.L_x_7611:
[----:B------:R-:W-:Y:S05]  /*18380*/  BSYNC B2 ;  /* 0x0000000000027941 */ /* 0x000fea0003800000 */
.L_x_7610:
        /* <DEDUP_REMOVED lines=12> */
.L_x_7612:
        /* <DEDUP_REMOVED lines=15> */
.L_x_7613:
        /* <DEDUP_REMOVED lines=12> */
.L_x_7600:
[----:B------:R-:W-:Y:S05]  /*18600*/  BSYNC B1 ;  /* 0x0000000000017941 */ /* 0x000fea0003800000 */
.L_x_7599:
[----:B------:R-:W2:Y:S01]  /*18610*/  LDL R2, [R1+0x20] ;  /* 0x0000200001027983 */ /* 0x000ea20000100800 */
[----:B------:R-:W-:Y:S01]  /*18620*/  VIADD R0, R0, 0xfffffffe ;  /* 0xfffffffe00007836 */ /* 0x000fe20000000000 */
[----:B--2---:R-:W-:-:S13]  /*18630*/  ISETP.GT.AND P0, PT, R7, R2, PT ;  /* 0x000000020700720c */ /* 0x004fda0003f04270 */
[----:B------:R-:W-:Y:S05]  /*18640*/  @P0 BRA `(.L_x_7614) ;  /* 0xffffffec00380947 */ /* 0x000fea000383ffff */
.L_x_7566:
[----:B------:R-:W-:Y:S05]  /*18650*/  BSYNC B0 ;  /* 0x0000000000007941 */ /* 0x000fea0003800000 */
.L_x_7565:
[----:B------:R-:W3:Y:S01]  /*18660*/  S2R R7, SR_TID.X ;  /* 0x0000000000077919 */ /* 0x000ee20000002100 */
[----:B------:R-:W-:Y:S01]  /*18670*/  BSSY B0, `(.L_x_7615) ;  /* 0x0000011000007945 */ /* 0x000fe20003800000 */
[----:B---3--:R-:W-:-:S04]  /*18680*/  LOP3.LUT R7, R7, 0x7f, RZ, 0xc0, !PT ;  /* 0x0000007f07077812 */ /* 0x008fc800078ec0ff */
[----:B------:R-:W-:-:S13]  /*18690*/  ISETP.NE.AND P0, PT, R7, RZ, PT ;  /* 0x000000ff0700720c */ /* 0x000fda0003f05270 */
[----:B------:R-:W-:Y:S05]  /*186a0*/  @P0 BRA `(.L_x_7616) ;  /* 0x0000000000340947 */ /* 0x000fea0003800000 */
[----:B--2---:R-:W2:Y:S01]  /*186b0*/  S2R R3, SR_LANEID ;  /* 0x0000000000037919 */ /* 0x004ea20000000000 */
[----:B------:R-:W-:Y:S02]  /*186c0*/  VOTEU.ANY UR4, UPT, PT ;  /* 0x0000000000047886 */ /* 0x000fe400038e0100 */
[----:B------:R-:W2:Y:S08]  /*186d0*/  FLO.U32 R0, UR4 ;  /* 0x0000000400007d00 */ /* 0x000eb000080e0000 */
[----:B------:R-:W3:Y:S01]  /*186e0*/  POPC R4, UR4 ;  /* 0x0000000400047d09 */ /* 0x000ee20008000000 */
[----:B--2---:R-:W-:-:S02]  /*186f0*/  ISETP.EQ.U32.AND P0, PT, R0, R3, PT ;  /* 0x000000030000720c */ /* 0x004fc40003f02070 */
[----:B------:R-:W3:Y:S11]  /*18700*/  LDC.64 R2, c[0x0][0xc60] ;  /* 0x00031800ff027b82 */ /* 0x000ef60000000a00 */
[----:B---3--:R-:W2:Y:S01]  /*18710*/  @P0 ATOMG.E.ADD.STRONG.GPU PT, R3, desc[UR52][R2.64], R4 ;  /* 0x00000004020309a8 */ /* 0x008ea200081ee1f4 */
[----:B-1----:R-:W1:Y:S02]  /*18720*/  S2R R5, SR_LTMASK ;  /* 0x0000000000057919 */ /* 0x002e640000003900 */
[----:B-1----:R-:W-:-:S06]  /*18730*/  LOP3.LUT R5, R5, UR4, RZ, 0xc0, !PT ;  /* 0x0000000405057c12 */ /* 0x002fcc000f8ec0ff */
[----:B------:R-:W1:Y:S01]  /*18740*/  POPC R5, R5 ;  /* 0x0000000500057309 */ /* 0x000e620000000000 */
[----:B--2---:R-:W1:Y:S02]  /*18750*/  SHFL.IDX PT, R0, R3, R0, 0x1f ;  /* 0x00001f0003007589 */ /* 0x004e6400000e0000 */
[----:B-1----:R-:W-:-:S05]  /*18760*/  IADD3 R0, R0, UR37, R5 ;  /* 0x0000002500007c10 */ /* 0x002fca000fffe005 */
[----:B------:R3:W-:Y:S02]  /*18770*/  STL [R1], R0 ;  /* 0x0000000001007387 */ /* 0x0007e40000100800 */
.L_x_7616:
[----:B------:R-:W-:Y:S05]  /*18780*/  BSYNC B0 ;  /* 0x0000000000007941 */ /* 0x000fea0003800000 */
.L_x_7615:
[----:B---3--:R-:W3:Y:S01]  /*18790*/  LDL R0, [R1+0x18] ;  /* 0x0000180001007983 */ /* 0x008ee20000100800 */
[----:B------:R-:W-:Y:S01]  /*187a0*/  BSSY B0, `(.L_x_7617) ;  /* 0x000003a000007945 */ /* 0x000fe20003800000 */
[----:B---3--:R-:W-:-:S13]  /*187b0*/  LOP3.LUT P0, RZ, R0, 0x1, RZ, 0xc0, !PT ;  /* 0x0000000100ff7812 */ /* 0x008fda000780c0ff */
        /* <DEDUP_REMOVED lines=8> */
.L_x_7683:
[----:B------:R-:W-:Y:S05]  /*18840*/  BSYNC B1 ;  /* 0x0000000000017941 */ /* 0x000fea0003800000 */
.L_x_7619:
        /* <DEDUP_REMOVED lines=9> */
.L_x_7622:
[----:B------:R-:W-:Y:S05]  /*188e0*/  BSYNC B1 ;  /* 0x0000000000017941 */ /* 0x000fea0003800000 */
.L_x_7621:
[----:B--2---:R-:W2:Y:S04]  /*188f0*/  LDL.LU R3, [R1+0x14] ;  /* 0x0000140001037983 */ /* 0x004ea80000300800 */
        /* <DEDUP_REMOVED lines=11> */
.L_x_7623:
        /* <DEDUP_REMOVED lines=15> */
.L_x_7624:
        /* <DEDUP_REMOVED lines=10> */
.L_x_7618:
[----:B------:R-:W-:Y:S05]  /*18b40*/  BSYNC B0 ;  /* 0x0000000000007941 */ /* 0x000fea0003800000 */
.L_x_7617:
[----:B------:R-:W3:Y:S01]  /*18b50*/  LDL.LU R4, [R1+0x10] ;  /* 0x0000100001047983 */ /* 0x000ee20000300800 */
[----:B------:R-:W-:-:S05]  /*18b60*/  VIADD R19, R19, 0x1 ;  /* 0x0000000113137836 */ /* 0x000fca0000000000 */
[----:B------:R-:W-:-:S04]  /*18b70*/  ISETP.NE.AND P0, PT, R19, 0x2, PT ;  /* 0x000000021300780c */ /* 0x000fc80003f05270 */
[----:B------:R-:W-:Y:S02]  /*18b80*/  SEL R0, RZ, 0x1, P0 ;  /* 0x00000001ff007807 */ /* 0x000fe40000000000 */
[----:B------:R-:W-:Y:S02]  /*18b90*/  SEL R19, R19, RZ, P0 ;  /* 0x000000ff13137207 */ /* 0x000fe40000000000 */
[----:B---3--:R-:W-:-:S05]  /*18ba0*/  LOP3.LUT R4, R4, R0, RZ, 0x3c, !PT ;  /* 0x0000000004047212 */ /* 0x008fca00078e3cff */
[----:B------:R3:W-:Y:S02]  /*18bb0*/  STL [R1+0x10], R4 ;  /* 0x0000100401007387 */ /* 0x0007e40000100800 */
.L_x_7545:
[----:B------:R-:W-:Y:S05]  /*18bc0*/  BSYNC B7 ;  /* 0x0000000000077941 */ /* 0x000fea0003800000 */
.L_x_7543:
[----:B----4-:R-:W4:Y:S02]  /*18bd0*/  LDL R0, [R1+0x18] ;  /* 0x0000180001007983 */ /* 0x010f240000100800 */
[----:B----4-:R-:W-:-:S13]  /*18be0*/  LOP3.LUT P0, RZ, R0, 0x2, RZ, 0xc0, !PT ;  /* 0x0000000200ff7812 */ /* 0x010fda000780c0ff */
[----:B------:R-:W-:Y:S05]  /*18bf0*/  @!P0 BRA `(.L_x_7625) ;  /* 0x00000000002c8947 */ /* 0x000fea0003800000 */
[----:B------:R-:W-:Y:S05]  /*18c00*/  WARPSYNC.ALL ;  /* 0x0000000000007948 */ /* 0x000fea0003800000 */
[----:B------:R-:W4:Y:S08]  /*18c10*/  S2UR UR5, SR_CgaCtaId ;  /* 0x00000000000579c3 */ /* 0x000f300000008800 */
[----:B------:R-:W-:Y:S06]  /*18c20*/  BAR.SYNC.DEFER_BLOCKING 0x5, 0x180 ;  /* 0x0146000000007b1d */ /* 0x000fec0000010000 */
[----:B------:R-:W-:-:S02]  /*18c30*/  UMOV UR4, 0x400 ;  /* 0x0000040000047882 */ /* 0x000fc40000000000 */
[----:B----4-:R-:W-:-:S06]  /*18c40*/  ULEA UR4, UR5, UR4, 0x18 ;  /* 0x0000000405047291 */ /* 0x010fcc000f8ec03f */
[----:B------:R-:W-:-:S05]  /*18c50*/  IMAD.U32 R18, RZ, RZ, UR4 ;  /* 0x00000004ff127e24 */ /* 0x000fca000f8e00ff */
[----:B01-3--:R-:W0:Y:S04]  /*18c60*/  LDS.128 R4, [R18+0x288d0] ;  /* 0x0288d00012047984 */ /* 0x00be280000000c00 */
[----:B0-----:R0:W-:Y:S04]  /*18c70*/  STL.64 [R1], R4 ;  /* 0x0000000401007387 */ /* 0x0011e80000100a00 */
[----:B------:R0:W-:Y:S01]  /*18c80*/  STL.64 [R1+0x8], R6 ;  /* 0x0000080601007387 */ /* 0x0001e20000100a00 */
[----:B------:R-:W-:Y:S06]  /*18c90*/  BAR.ARV 0x4, 0x180 ;  /* 0x0106000000007b1d */ /* 0x000fec0000002000 */
[----:B------:R-:W-:Y:S05]  /*18ca0*/  BRA `(.L_x_7626) ;  /* 0x00000010002c7947 */ /* 0x000fea0003800000 */
.L_x_7625:
[----:B------:R-:W4:Y:S01]  /*18cb0*/  S2R R16, SR_TID.X ;  /* 0x0000000000107919 */ /* 0x000f220000002100 */
[----:B------:R-:W-:Y:S01]  /*18cc0*/  UMOV UR4, 0xffffffff ;  /* 0xffffffff00047882 */ /* 0x000fe20000000000 */
[----:B----4-:R-:W-:-:S04]  /*18cd0*/  LOP3.LUT R16, R16, 0x1f, RZ, 0xc0, !PT ;  /* 0x0000001f10107812 */ /* 0x010fc800078ec0ff */
[----:B------:R-:W-:Y:S01]  /*18ce0*/  ISETP.NE.AND P0, PT, R16, 0x1f, PT ;  /* 0x0000001f1000780c */ /* 0x000fe20003f05270 */
[----:B------:R-:W-:-:S12]  /*18cf0*/  BRA.DIV UR4, `(.L_x_7627) ;  /* 0x0000002604b07947 */ /* 0x000fd8000b800000 */
[----:B--2---:R-:W0:Y:S01]  /*18d00*/  LDL.LU R3, [R1] ;  /* 0x0000000001037983 */ /* 0x004e220000300800 */
[----:B------:R-:W-:-:S03]  /*18d10*/  ULDC UR4, c[0x0][0xc3c] ;  /* 0x00030f0000047ab9 */ /* 0x000fc60000000800 */
[----:B-1-3--:R-:W2:Y:S01]  /*18d20*/  LDL R4, [R1+0xc] ;  /* 0x00000c0001047983 */ /* 0x00aea20000100800 */
[----:B0-----:R-:W-:Y:S02]  /*18d30*/  IMAD.MOV.U32 R8, RZ, RZ, R3 ;  /* 0x000000ffff087224 */ /* 0x001fe400078e0003 */
[----:B--2---:R-:W-:-:S05]  /*18d40*/  IMAD.IADD R0, R4, 0x1, R16 ;  /* 0x0000000104007824 */ /* 0x004fca00078e0210 */
[----:B------:R-:W-:-:S13]  /*18d50*/  ISETP.GE.OR P1, PT, R0, UR4, !P0 ;  /* 0x0000000400007c0c */ /* 0x000fda000c726670 */
[----:B------:R-:W0:Y:S08]  /*18d60*/  @!P1 LDC.64 R2, c[0x0][0xc80] ;  /* 0x00032000ff029b82 */ /* 0x000e300000000a00 */
[----:B------:R-:W1:Y:S01]  /*18d70*/  @!P1 LDC.64 R4, c[0x0][0xc78] ;  /* 0x00031e00ff049b82 */ /* 0x000e620000000a00 */
[----:B0-----:R-:W-:-:S05]  /*18d80*/  @!P1 IMAD.WIDE R2, R0, 0x4, R2 ;  /* 0x0000000400029825 */ /* 0x001fca00078e0202 */
[----:B------:R1:W2:Y:S02]  /*18d90*/  @!P1 LDG.E R6, desc[UR52][R2.64] ;  /* 0x0000003402069981 */ /* 0x0002a4000c1e1900 */
[----:B-1----:R-:W-:-:S05]  /*18da0*/  @!P1 IMAD.WIDE R2, R0, 0x4, R4 ;  /* 0x0000000400029825 */ /* 0x002fca00078e0204 */
[----:B------:R-:W3:Y:S01]  /*18db0*/  @!P1 LDG.E R4, desc[UR52][R2.64] ;  /* 0x0000003402049981 */ /* 0x000ee2000c1e1900 */
[----:B------:R-:W-:Y:S01]  /*18dc0*/  IMAD.MOV.U32 R5, RZ, RZ, RZ ;  /* 0x000000ffff057224 */ /* 0x000fe200078e00ff */
[C---:B------:R-:W-:Y:S02]  /*18dd0*/  ISETP.GE.U32.AND P2, PT, R16.reuse, 0x2, PT ;  /* 0x000000021000780c */ /* 0x040fe40003f46070 */
[C---:B------:R-:W-:Y:S01]  /*18de0*/  ISETP.GE.U32.AND P3, PT, R16.reuse, 0x4, PT ;  /* 0x000000041000780c */ /* 0x040fe20003f66070 */
[----:B------:R-:W-:Y:S01]  /*18df0*/  SHFL.IDX PT, R0, R8, RZ, 0x1f ;  /* 0x00001fff08007589 */ /* 0x000fe200000e0000 */
[C---:B------:R-:W-:Y:S02]  /*18e00*/  ISETP.GE.U32.AND P4, PT, R16.reuse, 0x8, PT ;  /* 0x000000081000780c */ /* 0x040fe40003f86070 */
[----:B------:R-:W-:Y:S01]  /*18e10*/  ISETP.GE.U32.AND P5, PT, R16, 0x10, PT ;  /* 0x000000101000780c */ /* 0x000fe20003fa6070 */
[----:B--2---:R-:W-:Y:S01]  /*18e20*/  @!P1 IMAD.MOV.U32 R5, RZ, RZ, R6 ;  /* 0x000000ffff059224 */ /* 0x004fe200078e0006 */
[----:B------:R-:W-:-:S02]  /*18e30*/  CS2R R6, SRZ ;  /* 0x0000000000067805 */ /* 0x000fc4000001ff00 */
[----:B---3--:R-:W-:Y:S01]  /*18e40*/  @!P1 IMAD.MOV.U32 R7, RZ, RZ, R4 ;  /* 0x000000ffff079224 */ /* 0x008fe200078e0004 */
        /* <DEDUP_REMOVED lines=19> */
.L_x_7693:
[----:B------:R-:W-:Y:S02]  /*18f80*/  ULDC UR4, c[0x0][0xc38] ;  /* 0x00030e0000047ab9 */ /* 0x000fe40000000800 */
[----:B------:R-:W-:-:S04]  /*18f90*/  IMAD.U32 R8, RZ, RZ, UR4 ;  /* 0x00000004ff087e24 */ /* 0x000fc8000f8e00ff */
[----:B-1----:R-:W-:-:S04]  /*18fa0*/  IMAD R10, R10, R8, RZ ;  /* 0x000000080a0a7224 */ /* 0x002fc800078e02ff */
[----:B------:R-:W-:-:S05]  /*18fb0*/  IMAD.IADD R4, R9, 0x1, R10 ;  /* 0x0000000109047824 */ /* 0x000fca00078e020a */
[----:B------:R-:W-:-:S13]  /*18fc0*/  ISETP.GT.AND P6, PT, R4, R0, PT ;  /* 0x000000000400720c */ /* 0x000fda0003fc4270 */
[----:B------:R-:W-:Y:S05]  /*18fd0*/  @P6 BRA `(.L_x_7628) ;  /* 0x0000000000ac6947 */ /* 0x000fea0003800000 */
.L_x_7631:
[----:B0-----:R-:W2:Y:S01]  /*18fe0*/  LDL.LU R2, [R1+0xc] ;  /* 0x00000c0001027983 */ /* 0x001ea20000300800 */
[----:B------:R-:W0:Y:S01]  /*18ff0*/  LDC R3, c[0x0][0xc3c] ;  /* 0x00030f00ff037b82 */ /* 0x000e220000000800 */
[----:B--2---:R-:W-:-:S05]  /*19000*/  VIADD R2, R2, 0x1f ;  /* 0x0000001f02027836 */ /* 0x004fca0000000000 */
[----:B0-----:R-:W-:-:S13]  /*19010*/  ISETP.GE.AND P6, PT, R2, R3, PT ;  /* 0x000000030200720c */ /* 0x001fda0003fc6270 */
[----:B------:R-:W-:Y:S05]  /*19020*/  @P6 BRA `(.L_x_7629) ;  /* 0x0000000800e46947 */ /* 0x000fea0003800000 */
[----:B------:R-:W0:Y:S01]  /*19030*/  S2R R5, SR_TID.X ;  /* 0x0000000000057919 */ /* 0x000e220000002100 */
        /* <DEDUP_REMOVED lines=31> */
.L_x_7701:
[----:B------:R-:W-:Y:S02]  /*19230*/  ULDC UR4, c[0x0][0xc38] ;  /* 0x00030e0000047ab9 */ /* 0x000fe40000000800 */
[----:B------:R-:W-:-:S04]  /*19240*/  IMAD.U32 R8, RZ, RZ, UR4 ;  /* 0x00000004ff087e24 */ /* 0x000fc8000f8e00ff */
[----:B-1----:R-:W-:-:S04]  /*19250*/  IMAD R10, R10, R8, RZ ;  /* 0x000000080a0a7224 */ /* 0x002fc800078e02ff */
[----:B------:R-:W-:-:S05]  /*19260*/  IMAD.IADD R4, R10, 0x1, R4 ;  /* 0x000000010a047824 */ /* 0x000fca00078e0204 */
[----:B------:R-:W-:-:S13]  /*19270*/  ISETP.GT.AND P6, PT, R4, R0, PT ;  /* 0x000000000400720c */ /* 0x000fda0003fc4270 */
[----:B------:R-:W-:Y:S05]  /*19280*/  @!P6 BRA `(.L_x_7631) ;  /* 0xfffffffc0054e947 */ /* 0x000fea000383ffff */
.L_x_7628:
        /* <DEDUP_REMOVED lines=12> */
.L_x_7706:
[----:B------:R-:W-:-:S13]  /*19350*/  ISETP.NE.AND P0, PT, R3, RZ, PT ;  /* 0x000000ff0300720c */ /* 0x000fda0003f05270 */
[----:B------:R-:W-:Y:S05]  /*19360*/  @!P0 BRA `(.L_x_7633) ;  /* 0x0000000000108947 */ /* 0x000fea0003800000 */
[----:B------:R-:W-:Y:S01]  /*19370*/  UMOV UR4, 0xffffffff ;  /* 0xffffffff00047882 */ /* 0x000fe20000000000 */
[----:B---3--:R-:W-:Y:S02]  /*19380*/  VIADD R9, R9, 0xffffffff ;  /* 0xffffffff09097836 */ /* 0x008fe40000000000 */
[----:B------:R-:W-:Y:S05]  /*19390*/  BRA.DIV UR4, `(.L_x_7634) ;  /* 0x0000002a047c7947 */ /* 0x000fea000b800000 */
[----:B------:R1:W2:Y:S02]  /*193a0*/  SHFL.IDX PT, R6, R2, R9, 0x1f ;  /* 0x00001f0902067589 */ /* 0x0002a400000e0000 */
.L_x_7633:
[----:B--2---:R-:W-:Y:S01]  /*193b0*/  IMAD R3, R6, R8, R10 ;  /* 0x0000000806037224 */ /* 0x004fe200078e020a */
[----:B------:R-:W-:-:S03]  /*193c0*/  ISETP.NE.AND P0, PT, R7, 0x1, PT ;  /* 0x000000010700780c */ /* 0x000fc60003f05270 */
[----:B------:R-:W-:Y:S01]  /*193d0*/  IMAD.IADD R0, R0, 0x1, -R3 ;  /* 0x0000000100007824 */ /* 0x000fe200078e0a03 */
[----:B------:R2:W-:Y:S09]  /*193e0*/  STL [R1], R3 ;  /* 0x0000000301007387 */ /* 0x0005f20000100800 */
[----:B------:R-:W-:Y:S05]  /*193f0*/  @!P0 BRA `(.L_x_7635) ;  /* 0x0000000000e48947 */ /* 0x000fea0003800000 */
[----:B0--3--:R-:W-:-:S04]  /*19400*/  IABS R5, R4 ;  /* 0x0000000400057213 */ /* 0x009fc80000000000 */
[----:B------:R-:W0:Y:S08]  /*19410*/  I2F.RP R6, R5 ;  /* 0x0000000500067306 */ /* 0x000e300000209400 */
[----:B0-----:R-:W1:Y:S02]  /*19420*/  MUFU.RCP R6, R6 ;  /* 0x0000000600067308 */ /* 0x001e640000001000 */
[----:B-1----:R-:W-:-:S06]  /*19430*/  VIADD R9, R6, 0xffffffe ;  /* 0x0ffffffe06097836 */ /* 0x002fcc0000000000 */
[----:B--2---:R-:W0:Y:S02]  /*19440*/  F2I.FTZ.U32.TRUNC.NTZ R3, R9 ;  /* 0x0000000900037305 */ /* 0x004e24000021f000 */
        /* <DEDUP_REMOVED lines=39> */
[----:B------:R-:W-:Y:S01]  /*196c0*/  IMAD.MOV R5, RZ, RZ, -R3 ;  /* 0x000000ffff057224 */ /* 0x000fe200078e0a03 */
[----:B------:R-:W-:-:S03]  /*196d0*/  LOP3.LUT R2, R3, R7, RZ, 0x3c, !PT ;  /* 0x0000000703027212 */ /* 0x000fc600078e3cff */
[----:B------:R-:W-:Y:S01]  /*196e0*/  IMAD R0, R4, R5, R0 ;  /* 0x0000000504007224 */ /* 0x000fe200078e0200 */
        /* <DEDUP_REMOVED lines=10> */
.L_x_7635:
[----:B0--3--:R-:W3:Y:S01]  /*19790*/  LDL R5, [R1+0xc] ;  /* 0x00000c0001057983 */ /* 0x009ee20000100800 */
[----:B-12---:R-:W3:Y:S02]  /*197a0*/  LDC.64 R2, c[0x0][0xc90] ;  /* 0x00032400ff027b82 */ /* 0x006ee40000000a00 */
[----:B---3--:R-:W-:-:S05]  /*197b0*/  IMAD.WIDE R2, R5, 0x4, R2 ;  /* 0x0000000405027825 */ /* 0x008fca00078e0202 */
        /* <DEDUP_REMOVED lines=60> */
.L_x_7636:
[----:B0-----:R-:W-:-:S05]  /*19b80*/  LOP3.LUT R3, RZ, R0, RZ, 0x33, !PT ;  /* 0x00000000ff037212 */ /* 0x001fca00078e33ff */
[----:B------:R-:W-:-:S05]  /*19b90*/  IMAD.IADD R0, R4, 0x1, R3 ;  /* 0x0000000104007824 */ /* 0x000fca00078e0203 */
[----:B------:R0:W-:Y:S01]  /*19ba0*/  STL [R1+0x4], R0 ;  /* 0x0000040001007387 */ /* 0x0001e20000100800 */
[----:B------:R-:W-:Y:S05]  /*19bb0*/  BRA `(.L_x_7637) ;  /* 0x0000000000287947 */ /* 0x000fea0003800000 */
.L_x_7629:
        /* <DEDUP_REMOVED lines=10> */
.L_x_7637:
[----:B-1----:R-:W2:Y:S04]  /*19c60*/  LDL R3, [R1+0x8] ;  /* 0x0000080001037983 */ /* 0x002ea80000100800 */
[----:B------:R-:W3:Y:S04]  /*19c70*/  LDL R2, [R1+0xc] ;  /* 0x00000c0001027983 */ /* 0x000ee80000100800 */
[----:B------:R-:W4:Y:S04]  /*19c80*/  LDL R5, [R1+0x4] ;  /* 0x0000040001057983 */ /* 0x000f280000100800 */
[----:B------:R-:W4:Y:S01]  /*19c90*/  LDL R4, [R1] ;  /* 0x0000000001047983 */ /* 0x000f220000100800 */
[----:B0-----:R-:W0:Y:S01]  /*19ca0*/  S2R R0, SR_TID.X ;  /* 0x0000000000007919 */ /* 0x001e220000002100 */
[----:B------:R-:W-:Y:S05]  /*19cb0*/  WARPSYNC.ALL ;  /* 0x0000000000007948 */ /* 0x000fea0003800000 */
        /* <DEDUP_REMOVED lines=10> */
.L_x_7626:
[----:B------:R-:W3:Y:S01]  /*19d60*/  LDL R0, [R1+0xc] ;  /* 0x00000c0001007983 */ /* 0x000ee20000100800 */
[----:B------:R-:W-:Y:S02]  /*19d70*/  ULDC UR4, c[0x0][0xc3c] ;  /* 0x00030f0000047ab9 */ /* 0x000fe40000000800 */
[----:B---3--:R-:W-:-:S13]  /*19d80*/  ISETP.GE.AND P0, PT, R0, UR4, PT ;  /* 0x0000000400007c0c */ /* 0x008fda000bf06270 */
[----:B------:R-:W-:Y:S05]  /*19d90*/  @!P0 BRA `(.L_x_7638) ;  /* 0xffffffa400648947 */ /* 0x000fea000383ffff */
[----:B------:R-:W-:Y:S05]  /*19da0*/  BSYNC B8 ;  /* 0x0000000000087941 */ /* 0x000fea0003800000 */
.L_x_7529:
        /* <DEDUP_REMOVED lines=12> */
.L_x_7709:
[----:B------:R-:W-:Y:S05]  /*19e70*/  BSYNC B0 ;  /* 0x0000000000007941 */ /* 0x000fea0003800000 */
.L_x_7639:
[----:B------:R-:W-:-:S03]  /*19e80*/  UMOV UR4, 0xffffffff ;  /* 0xffffffff00047882 */ /* 0x000fc60000000000 */
[----:B------:R-:W-:Y:S05]  /*19e90*/  BRA.DIV UR4, `(.L_x_7641) ;  /* 0x0000001e04fc7947 */ /* 0x000fea000b800000 */
[----:B------:R-:W1:Y:S02]  /*19ea0*/  S2R R2, SR_TID.X ;  /* 0x0000000000027919 */ /* 0x000e640000002100 */
[----:B-1----:R-:W-:-:S04]  /*19eb0*/  SHF.R.U32.HI R2, RZ, 0x5, R2 ;  /* 0x00000005ff027819 */ /* 0x002fc80000011602 */
[----:B------:R-:W-:-:S05]  /*19ec0*/  LOP3.LUT R2, R2, 0x3, RZ, 0xc0, !PT ;  /* 0x0000000302027812 */ /* 0x000fca00078ec0ff */
[----:B------:R1:W2:Y:S02]  /*19ed0*/  SHFL.IDX PT, R14, R2, RZ, 0x1f ;  /* 0x00001fff020e7589 */ /* 0x0002a400000e0000 */
.L_x_7712:
[----:B--2---:R-:W-:Y:S01]  /*19ee0*/  ISETP.NE.AND P0, PT, R14, RZ, PT ;  /* 0x000000ff0e00720c */ /* 0x004fe20003f05270 */
[----:B------:R-:W-:-:S12]  /*19ef0*/  BSSY B0, `(.L_x_7642) ;  /* 0x0000025000007945 */ /* 0x000fd80003800000 */
[----:B------:R-:W-:Y:S05]  /*19f00*/  @P0 BRA `(.L_x_7643) ;  /* 0x00000000008c0947 */ /* 0x000fea0003800000 */
[----:B------:R-:W-:-:S03]  /*19f10*/  UMOV UR4, 0xffffffff ;  /* 0xffffffff00047882 */ /* 0x000fc60000000000 */
[----:B------:R-:W-:Y:S05]  /*19f20*/  BRA.DIV UR4, `(.L_x_7644) ;  /* 0x00000022040c7947 */ /* 0x000fea000b800000 */
[----:B------:R-:W-:-:S13]  /*19f30*/  ELECT P6, URZ, PT ;  /* 0x00000000003f782f */ /* 0x000fda00038c0000 */
.L_x_7715:
[----:B------:R-:W-:Y:S05]  /*19f40*/  @!P6 BRA `(.L_x_7643) ;  /* 0x00000000007ce947 */ /* 0x000fea0003800000 */
[----:B------:R-:W-:-:S06]  /*19f50*/  ULOP3.LUT UR4, UR36, 0x2, URZ, 0xfc, !UPT ;  /* 0x0000000224047892 */ /* 0x000fcc000f8efc3f */
[----:B-1----:R-:W-:-:S05]  /*19f60*/  IMAD.U32 R2, RZ, RZ, UR4 ;  /* 0x00000004ff027e24 */ /* 0x002fca000f8e00ff */
[----:B------:R-:W-:-:S13]  /*19f70*/  ISETP.NE.AND P2, PT, R2, 0x3, PT ;  /* 0x000000030200780c */ /* 0x000fda0003f45270 */
[----:B------:R-:W-:Y:S05]  /*19f80*/  @!P2 BRA `(.L_x_7645) ;  /* 0x000000000004a947 */ /* 0x000fea0003800000 */
[----:B------:R-:W-:Y:S01]  /*19f90*/  BPT.TRAP 0x1 ;  /* 0x000000040000795c */ /* 0x000fe20000300000 */
.L_x_7645:
        /* <DEDUP_REMOVED lines=13> */
.L_x_7716:
[----:B------:R-:W1:Y:S02]  /*1a070*/  SYNCS.PHASECHK.TRANS64.TRYWAIT P0, [R7+URZ], R2 ;  /* 0x00000002070075a7 */ /* 0x000e64000800017f */
[----:B-1----:R-:W-:Y:S05]  /*1a080*/  @!P0 BRA `(.L_x_7647) ;  /* 0x0000001c00e88947 */ /* 0x002fea0003800000 */
.L_x_7717:
[----:B------:R-:W-:Y:S05]  /*1a090*/  @!P2 BRA `(.L_x_7648) ;  /* 0x000000000004a947 */ /* 0x000fea0003800000 */
[----:B------:R-:W-:Y:S01]  /*1a0a0*/  BPT.TRAP 0x1 ;  /* 0x000000040000795c */ /* 0x000fe20000300000 */
.L_x_7648:
[----:B------:R-:W-:-:S04]  /*1a0b0*/  VIADD R0, R0, 0x28860 ;  /* 0x0002886000007836 */ /* 0x000fc80000000000 */
[----:B------:R-:W-:-:S04]  /*1a0c0*/  IMAD R4, R19, 0x8, R0 ;  /* 0x0000000813047824 */ /* 0x000fc800078e0200 */
[----:B------:R-:W2:Y:S02]  /*1a0d0*/  SYNCS.PHASECHK.TRANS64.TRYWAIT P0, [R4+URZ], R5 ;  /* 0x00000005040075a7 */ /* 0x000ea4000800017f */
[----:B--2---:R-:W-:Y:S05]  /*1a0e0*/  @!P0 BRA `(.L_x_7649) ;  /* 0x0000001c00e48947 */ /* 0x004fea0003800000 */
.L_x_7718:
[----:B------:R-:W-:-:S07]  /*1a0f0*/  IMAD R3, R3, 0x8, R0 ;  /* 0x0000000803037824 */ /* 0x000fce00078e0200 */
.L_x_7650:
[----:B----4-:R4:W0:Y:S02]  /*1a100*/  SYNCS.PHASECHK.TRANS64.TRYWAIT P0, [R3+URZ], R2 ;  /* 0x00000002030075a7 */ /* 0x010824000800017f */
[----:B0-----:R-:W-:Y:S05]  /*1a110*/  @!P0 NANOSLEEP.SYNCS 0x989680 ;  /* 0x009896800000895d */ /* 0x001fea0003900000 */
[----:B------:R-:W0:Y:S02]  /*1a120*/  @!P0 SYNCS.PHASECHK.TRANS64 P0, [R3+URZ], R2 ;  /* 0x00000002030085a7 */ /* 0x000e24000800007f */
[----:B0-----:R-:W-:Y:S05]  /*1a130*/  @!P0 BRA `(.L_x_7650) ;  /* 0xfffffffc00f08947 */ /* 0x001fea000383ffff */
.L_x_7643:
[----:B------:R-:W-:Y:S05]  /*1a140*/  BSYNC B0 ;  /* 0x0000000000007941 */ /* 0x000fea0003800000 */
.L_x_7642:
[----:B------:R-:W-:Y:S05]  /*1a150*/  EXIT ;  /* 0x000000000000794d */ /* 0x000fea0003800000 */
.L_x_7428:
[----:B0-----:R-:W-:-:S04]  /*1a160*/  IMAD.U32 R3, RZ, RZ, UR41 ;  /* 0x00000029ff037e24 */ /* 0x001fc8000f8e00ff */
[----:B------:R0:W1:Y:S03]  /*1a170*/  SYNCS.PHASECHK.TRANS64.TRYWAIT P1, [R3+URZ+0x28800], R0 ;  /* 0x02880000030075a7 */ /* 0x000066000802017f */
[----:B-1----:R-:W-:Y:S05]  /*1a180*/  @!P1 NANOSLEEP.SYNCS 0x989680 ;  /* 0x009896800000995d */ /* 0x002fea0003900000 */
[----:B------:R-:W1:Y:S02]  /*1a190*/  @!P1 SYNCS.PHASECHK.TRANS64 P1, [R3+URZ+0x28800], R0 ;  /* 0x02880000030095a7 */ /* 0x000e64000802007f */
[----:B-1----:R-:W-:Y:S05]  /*1a1a0*/  @!P1 BRA `(.L_x_7428) ;  /* 0xfffffffc00ec9947 */ /* 0x002fea000383ffff */
[----:B------:R-:W-:Y:S05]  /*1a1b0*/  BRA `(.L_x_7651) ;  /* 0xfffffe7c00d07947 */ /* 0x000fea000383ffff */
.L_x_7432:
[----:B-1----:R1:W2:Y:S02]  /*1a1c0*/  SYNCS.PHASECHK.TRANS64.TRYWAIT P2, [R15+URZ+0x28830], R0 ;  /* 0x028830000f0075a7 */ /* 0x0022a4000804017f */
[----:B--2---:R-:W-:Y:S05]  /*1a1d0*/  @!P2 NANOSLEEP.SYNCS 0x989680 ;  /* 0x009896800000a95d */ /* 0x004fea0003900000 */
[----:B------:R-:W2:Y:S02]  /*1a1e0*/  @!P2 SYNCS.PHASECHK.TRANS64 P2, [R15+URZ+0x28830], R0 ;  /* 0x028830000f00a5a7 */ /* 0x000ea4000804007f */
[----:B--2---:R-:W-:Y:S05]  /*1a1f0*/  @!P2 BRA `(.L_x_7432) ;  /* 0xfffffffc00f0a947 */ /* 0x004fea000383ffff */
[----:B------:R-:W-:Y:S05]  /*1a200*/  BRA `(.L_x_7431) ;  /* 0xfffffe7c00f87947 */ /* 0x000fea000383ffff */
.L_x_7448:
[----:B-1----:R-:W-:-:S04]  /*1a210*/  IMAD.U32 R8, RZ, RZ, UR6 ;  /* 0x00000006ff087e24 */ /* 0x002fc8000f8e00ff */
[----:B------:R1:W2:Y:S03]  /*1a220*/  SYNCS.PHASECHK.TRANS64.TRYWAIT P2, [R8+URZ+0x28830], R5 ;  /* 0x02883005080075a7 */ /* 0x0002a6000804017f */
[----:B--2---:R-:W-:Y:S05]  /*1a230*/  @!P2 NANOSLEEP.SYNCS 0x989680 ;  /* 0x009896800000a95d */ /* 0x004fea0003900000 */
[----:B------:R-:W2:Y:S02]  /*1a240*/  @!P2 SYNCS.PHASECHK.TRANS64 P2, [R8+URZ+0x28830], R5 ;  /* 0x028830050800a5a7 */ /* 0x000ea4000804007f */
[----:B--2---:R-:W-:Y:S05]  /*1a250*/  @!P2 BRA `(.L_x_7448) ;  /* 0xfffffffc00eca947 */ /* 0x004fea000383ffff */
[----:B------:R-:W-:Y:S05]  /*1a260*/  BRA `(.L_x_7445) ;  /* 0xfffffeb800987947 */ /* 0x000fea000383ffff */
.L_x_7452:
[----:B-1----:R-:W-:-:S04]  /*1a270*/  IMAD.U32 R8, RZ, RZ, UR6 ;  /* 0x00000006ff087e24 */ /* 0x002fc8000f8e00ff */
[----:B------:R1:W2:Y:S03]  /*1a280*/  SYNCS.PHASECHK.TRANS64.TRYWAIT P2, [R8+URZ+0x28850], R5 ;  /* 0x02885005080075a7 */ /* 0x0002a6000804017f */
[----:B--2---:R-:W-:Y:S05]  /*1a290*/  @!P2 NANOSLEEP.SYNCS 0x989680 ;  /* 0x009896800000a95d */ /* 0x004fea0003900000 */
[----:B------:R-:W2:Y:S02]  /*1a2a0*/  @!P2 SYNCS.PHASECHK.TRANS64 P2, [R8+URZ+0x28850], R5 ;  /* 0x028850050800a5a7 */ /* 0x000ea4000804007f */
[----:B--2---:R-:W-:Y:S05]  /*1a2b0*/  @!P2 BRA `(.L_x_7452) ;  /* 0xfffffffc00eca947 */ /* 0x004fea000383ffff */
[----:B------:R-:W-:Y:S05]  /*1a2c0*/  BRA `(.L_x_7449) ;  /* 0xfffffebc00607947 */ /* 0x000fea000383ffff */
.L_x_7469:
[----:B-1----:R-:W-:-:S04]  /*1a2d0*/  IMAD.U32 R9, RZ, RZ, UR6 ;  /* 0x00000006ff097e24 */ /* 0x002fc8000f8e00ff */
[----:B------:R1:W2:Y:S03]  /*1a2e0*/  SYNCS.PHASECHK.TRANS64.TRYWAIT P2, [R9+URZ+0x28830], R4 ;  /* 0x02883004090075a7 */ /* 0x0002a6000804017f */
[----:B--2---:R-:W-:Y:S05]  /*1a2f0*/  @!P2 NANOSLEEP.SYNCS 0x989680 ;  /* 0x009896800000a95d */ /* 0x004fea0003900000 */
[----:B------:R-:W2:Y:S02]  /*1a300*/  @!P2 SYNCS.PHASECHK.TRANS64 P2, [R9+URZ+0x28830], R4 ;  /* 0x028830040900a5a7 */ /* 0x000ea4000804007f */
[----:B--2---:R-:W-:Y:S05]  /*1a310*/  @!P2 BRA `(.L_x_7469) ;  /* 0xfffffffc00eca947 */ /* 0x004fea000383ffff */
[----:B------:R-:W-:Y:S05]  /*1a320*/  BRA `(.L_x_7466) ;  /* 0xfffffef400587947 */ /* 0x000fea000383ffff */
.L_x_7473:
[----:B-1----:R-:W-:-:S04]  /*1a330*/  IMAD.U32 R9, RZ, RZ, UR6 ;  /* 0x00000006ff097e24 */ /* 0x002fc8000f8e00ff */
[----:B------:R1:W2:Y:S03]  /*1a340*/  SYNCS.PHASECHK.TRANS64.TRYWAIT P2, [R9+URZ+0x28850], R4 ;  /* 0x02885004090075a7 */ /* 0x0002a6000804017f */
[----:B--2---:R-:W-:Y:S05]  /*1a350*/  @!P2 NANOSLEEP.SYNCS 0x989680 ;  /* 0x009896800000a95d */ /* 0x004fea0003900000 */
[----:B------:R-:W2:Y:S02]  /*1a360*/  @!P2 SYNCS.PHASECHK.TRANS64 P2, [R9+URZ+0x28850], R4 ;  /* 0x028850040900a5a7 */ /* 0x000ea4000804007f */
[----:B--2---:R-:W-:Y:S05]  /*1a370*/  @!P2 BRA `(.L_x_7473) ;  /* 0xfffffffc00eca947 */ /* 0x004fea000383ffff */
[----:B------:R-:W-:Y:S05]  /*1a380*/  BRA `(.L_x_7470) ;  /* 0xfffffef800207947 */ /* 0x000fea000383ffff */
.L_x_7479:
[----:B-1----:R-:W-:-:S04]  /*1a390*/  IMAD.U32 R9, RZ, RZ, UR6 ;  /* 0x00000006ff097e24 */ /* 0x002fc8000f8e00ff */
[----:B------:R1:W2:Y:S03]  /*1a3a0*/  SYNCS.PHASECHK.TRANS64.TRYWAIT P2, [R9+URZ+0x28830], R4 ;  /* 0x02883004090075a7 */ /* 0x0002a6000804017f */
[----:B--2---:R-:W-:Y:S05]  /*1a3b0*/  @!P2 NANOSLEEP.SYNCS 0x989680 ;  /* 0x009896800000a95d */ /* 0x004fea0003900000 */
[----:B------:R-:W2:Y:S02]  /*1a3c0*/  @!P2 SYNCS.PHASECHK.TRANS64 P2, [R9+URZ+0x28830], R4 ;  /* 0x028830040900a5a7 */ /* 0x000ea4000804007f */
[----:B--2---:R-:W-:Y:S05]  /*1a3d0*/  @!P2 BRA `(.L_x_7479) ;  /* 0xfffffffc00eca947 */ /* 0x004fea000383ffff */
[----:B------:R-:W-:Y:S05]  /*1a3e0*/  BRA `(.L_x_7476) ;  /* 0xffffff1c00447947 */ /* 0x000fea000383ffff */
.L_x_7483:
[----:B-1----:R-:W-:-:S04]  /*1a3f0*/  IMAD.U32 R9, RZ, RZ, UR6 ;  /* 0x00000006ff097e24 */ /* 0x002fc8000f8e00ff */
[----:B------:R1:W2:Y:S03]  /*1a400*/  SYNCS.PHASECHK.TRANS64.TRYWAIT P2, [R9+URZ+0x28850], R4 ;  /* 0x02885004090075a7 */ /* 0x0002a6000804017f */
[----:B--2---:R-:W-:Y:S05]  /*1a410*/  @!P2 NANOSLEEP.SYNCS 0x989680 ;  /* 0x009896800000a95d */ /* 0x004fea0003900000 */
[----:B------:R-:W2:Y:S02]  /*1a420*/  @!P2 SYNCS.PHASECHK.TRANS64 P2, [R9+URZ+0x28850], R4 ;  /* 0x028850040900a5a7 */ /* 0x000ea4000804007f */
[----:B--2---:R-:W-:Y:S05]  /*1a430*/  @!P2 BRA `(.L_x_7483) ;  /* 0xfffffffc00eca947 */ /* 0x004fea000383ffff */
[----:B------:R-:W-:Y:S05]  /*1a440*/  BRA `(.L_x_7480) ;  /* 0xffffff20000c7947 */ /* 0x000fea000383ffff */
.L_x_7496:
[----:B-1----:R-:W-:-:S04]  /*1a450*/  IMAD.U32 R8, RZ, RZ, UR5 ;  /* 0x00000005ff087e24 */ /* 0x002fc8000f8e00ff */
[----:B------:R1:W2:Y:S03]  /*1a460*/  SYNCS.PHASECHK.TRANS64.TRYWAIT P0, [R8+URZ+0x28850], R3 ;  /* 0x02885003080075a7 */ /* 0x0002a6000800017f */
[----:B--2---:R-:W-:Y:S05]  /*1a470*/  @!P0 NANOSLEEP.SYNCS 0x989680 ;  /* 0x009896800000895d */ /* 0x004fea0003900000 */
[----:B------:R-:W2:Y:S02]  /*1a480*/  @!P0 SYNCS.PHASECHK.TRANS64 P0, [R8+URZ+0x28850], R3 ;  /* 0x02885003080085a7 */ /* 0x000ea4000800007f */
[----:B--2---:R-:W-:Y:S05]  /*1a490*/  @!P0 BRA `(.L_x_7496) ;  /* 0xfffffffc00ec8947 */ /* 0x004fea000383ffff */
[----:B------:R-:W-:Y:S05]  /*1a4a0*/  BRA `(.L_x_7495) ;  /* 0xffffff5400147947 */ /* 0x000fea000383ffff */
.L_x_7551:
        /* <DEDUP_REMOVED lines=11> */
.L_x_7653:
[----:B------:R-:W-:Y:S05]  /*1a560*/  BSYNC B0 ;  /* 0x0000000000007941 */ /* 0x000fea0003800000 */
.L_x_7652:
[----:B------:R-:W-:Y:S05]  /*1a570*/  BRA `(.L_x_7654) ;  /* 0xffffffac00fc7947 */ /* 0x000fea000383ffff */
.L_x_7553:
[----:B------:R-:W-:Y:S01]  /*1a580*/  BSSY B0, `(.L_x_7655) ;  /* 0x0000006000007945 */ /* 0x000fe20003800000 */
[----:B------:R-:W-:-:S07]  /*1a590*/  IMAD.MOV.U32 R15, RZ, RZ, -0x1 ;  /* 0xffffffffff0f7424 */ /* 0x000fce00078e00ff */
[----:B012---:R-:W-:Y:S05]  /*1a5a0*/  WARPSYNC.COLLECTIVE R15, `(.L_x_7656) ;  /* 0x000000000f0c7348 */ /* 0x007fea0003c00000 */
[----:B------:R-:W-:Y:S02]  /*1a5b0*/  ELECT P6, UR62, PT ;  /* 0x00000000003e782f */ /* 0x000fe400038c0000 */
[----:B------:R-:W-:Y:S01]  /*1a5c0*/  MOV R14, UR62 ;  /* 0x0000003e000e7c02 */ /* 0x000fe20008000f00 */
[----:B012---:R-:W-:Y:S10]  /*1a5d0*/  ENDCOLLECTIVE ;  /* 0x000000000000791b */ /* 0x007ff40003800000 */
.L_x_7656:
[----:B------:R-:W-:Y:S05]  /*1a5e0*/  BSYNC B0 ;  /* 0x0000000000007941 */ /* 0x000fea0003800000 */
.L_x_7655:
[----:B------:R-:W-:Y:S05]  /*1a5f0*/  BRA `(.L_x_7657) ;  /* 0xffffffb000087947 */ /* 0x000fea000383ffff */
.L_x_7555:
[----:B-1----:R1:W3:Y:S02]  /*1a600*/  SYNCS.PHASECHK.TRANS64.TRYWAIT P0, [R0+URZ+0x28840], R2 ;  /* 0x02884002000075a7 */ /* 0x0022e4000800017f */
[----:B---3--:R-:W-:Y:S05]  /*1a610*/  @!P0 NANOSLEEP.SYNCS 0x989680 ;  /* 0x009896800000895d */ /* 0x008fea0003900000 */
[----:B------:R-:W3:Y:S02]  /*1a620*/  @!P0 SYNCS.PHASECHK.TRANS64 P0, [R0+URZ+0x28840], R2 ;  /* 0x02884002000085a7 */ /* 0x000ee4000800007f */
[----:B---3--:R-:W-:Y:S05]  /*1a630*/  @!P0 BRA `(.L_x_7555) ;  /* 0xfffffffc00f08947 */ /* 0x008fea000383ffff */
[----:B------:R-:W-:Y:S05]  /*1a640*/  BRA `(.L_x_7658) ;  /* 0xffffffb000687947 */ /* 0x000fea000383ffff */
.L_x_7559:
        /* <DEDUP_REMOVED lines=15> */
.L_x_7659:
[----:B------:R-:W-:Y:S02]  /*1a740*/  IMAD.MOV.U32 R13, RZ, RZ, R4 ;  /* 0x000000ffff0d7224 */ /* 0x000fe400078e0004 */
[----:B------:R-:W-:-:S07]  /*1a750*/  IMAD.MOV.U32 R6, RZ, RZ, R14 ;  /* 0x000000ffff067224 */ /* 0x000fce00078e000e */
[----:B------:R-:W-:Y:S05]  /*1a760*/  WARPSYNC.COLLECTIVE R15, `(.L_x_7660) ;  /* 0x000000000f087348 */ /* 0x000fea0003c00000 */
[----:B------:R0:W1:Y:S02]  /*1a770*/  SHFL.IDX P6, R14, R13, R12, R11 ;  /* 0x0000000c0d0e7389 */ /* 0x00006400000c000b */
[----:B01----:R-:W-:Y:S01]  /*1a780*/  ENDCOLLECTIVE ;  /* 0x000000000000791b */ /* 0x003fe20003800000 */
.L_x_7660:
[----:B------:R-:W-:Y:S02]  /*1a790*/  IMAD.MOV.U32 R13, RZ, RZ, R3 ;  /* 0x000000ffff0d7224 */ /* 0x000fe400078e0003 */
[----:B------:R-:W-:Y:S02]  /*1a7a0*/  IMAD.MOV.U32 R12, RZ, RZ, 0x1 ;  /* 0x00000001ff0c7424 */ /* 0x000fe400078e00ff */
[----:B------:R-:W-:-:S07]  /*1a7b0*/  IMAD.MOV.U32 R7, RZ, RZ, R14 ;  /* 0x000000ffff077224 */ /* 0x000fce00078e000e */
[----:B------:R-:W-:Y:S05]  /*1a7c0*/  WARPSYNC.COLLECTIVE R15, `(.L_x_7661) ;  /* 0x000000000f087348 */ /* 0x000fea0003c00000 */
[----:B------:R0:W1:Y:S02]  /*1a7d0*/  SHFL.IDX P6, R14, R13, R12, R11 ;  /* 0x0000000c0d0e7389 */ /* 0x00006400000c000b */
[----:B01----:R-:W-:Y:S01]  /*1a7e0*/  ENDCOLLECTIVE ;  /* 0x000000000000791b */ /* 0x003fe20003800000 */
.L_x_7661:
[----:B------:R-:W-:-:S05]  /*1a7f0*/  @!P2 LEA R7, P3, R10, R7, 0x1 ;  /* 0x000000070a07a211 */ /* 0x000fca00078608ff */
[----:B------:R-:W-:-:S05]  /*1a800*/  @!P2 IMAD.X R6, RZ, RZ, R6, P3 ;  /* 0x000000ffff06a224 */ /* 0x000fca00018e0606 */
[----:B------:R-:W-:Y:S01]  /*1a810*/  @!P2 LOP3.LUT R7, R7, R6, RZ, 0x3c, !PT ;  /* 0x000000060707a212 */ /* 0x000fe200078e3cff */
[----:B------:R-:W-:-:S03]  /*1a820*/  IMAD.MOV.U32 R13, RZ, RZ, R4 ;  /* 0x000000ffff0d7224 */ /* 0x000fc600078e0004 */
[----:B------:R-:W-:-:S04]  /*1a830*/  @!P2 LOP3.LUT R6, R7, R6, RZ, 0x3c, !PT ;  /* 0x000000060706a212 */ /* 0x000fc800078e3cff */
[----:B------:R-:W-:Y:S01]  /*1a840*/  @!P2 LOP3.LUT R7, R7, R6, RZ, 0x3c, !PT ;  /* 0x000000060707a212 */ /* 0x000fe200078e3cff */
[----:B------:R-:W-:-:S07]  /*1a850*/  IMAD.MOV.U32 R8, RZ, RZ, R14 ;  /* 0x000000ffff087224 */ /* 0x000fce00078e000e */
[----:B------:R-:W-:Y:S05]  /*1a860*/  WARPSYNC.COLLECTIVE R15, `(.L_x_7662) ;  /* 0x000000000f087348 */ /* 0x000fea0003c00000 */
[----:B------:R0:W1:Y:S02]  /*1a870*/  SHFL.IDX P6, R14, R13, R12, R11 ;  /* 0x0000000c0d0e7389 */ /* 0x00006400000c000b */
[----:B01----:R-:W-:Y:S01]  /*1a880*/  ENDCOLLECTIVE ;  /* 0x000000000000791b */ /* 0x003fe20003800000 */
.L_x_7662:
[----:B------:R-:W-:Y:S01]  /*1a890*/  @!PT LDS RZ, [RZ] ;  /* 0x00000000fffff984 */ /* 0x000fe20000000800 */
[----:B------:R-:W-:Y:S01]  /*1a8a0*/  @!PT LDS RZ, [RZ] ;  /* 0x00000000fffff984 */ /* 0x000fe20000000800 */
[----:B------:R-:W-:Y:S01]  /*1a8b0*/  @!PT LDS RZ, [RZ] ;  /* 0x00000000fffff984 */ /* 0x000fe20000000800 */
[----:B------:R0:W-:Y:S04]  /*1a8c0*/  @!P2 LDGSTS.E.BYPASS.LTC128B.128 [R9+0x10400], desc[UR52][R6.64], !P0 ;  /* 0x104000000609afae */ /* 0x0001e8000c101d74 */
[----:B------:R0:W-:Y:S01]  /*1a8d0*/  @!P2 LDGSTS.E.BYPASS.LTC128B.128 [R9+0x14400], desc[UR52][R6.64+0x80], !P1 ;  /* 0x144000800609afae */ /* 0x0001e2000c901d74 */
[----:B------:R-:W-:Y:S01]  /*1a8e0*/  ISETP.GE.AND P2, PT, R5, R2, PT ;  /* 0x000000020500720c */ /* 0x000fe20003f46270 */
[----:B------:R-:W-:Y:S02]  /*1a8f0*/  IMAD.MOV.U32 R13, RZ, RZ, R3 ;  /* 0x000000ffff0d7224 */ /* 0x000fe400078e0003 */
[----:B------:R-:W-:Y:S02]  /*1a900*/  IMAD.MOV.U32 R12, RZ, RZ, 0x2 ;  /* 0x00000002ff0c7424 */ /* 0x000fe400078e00ff */
[----:B------:R-:W-:-:S08]  /*1a910*/  IMAD.MOV.U32 R5, RZ, RZ, R14 ;  /* 0x000000ffff057224 */ /* 0x000fd000078e000e */
[----:B0-----:R-:W-:Y:S05]  /*1a920*/  WARPSYNC.COLLECTIVE R15, `(.L_x_7663) ;  /* 0x000000000f087348 */ /* 0x001fea0003c00000 */
[----:B------:R1:W2:Y:S02]  /*1a930*/  SHFL.IDX P6, R14, R13, R12, R11 ;  /* 0x0000000c0d0e7389 */ /* 0x0002a400000c000b */
[----:B012---:R-:W-:Y:S01]  /*1a940*/  ENDCOLLECTIVE ;  /* 0x000000000000791b */ /* 0x007fe20003800000 */
.L_x_7663:
[----:B------:R-:W-:Y:S01]  /*1a950*/  @!P2 LEA R7, P3, R10, R5, 0x1 ;  /* 0x000000050a07a211 */ /* 0x000fe200078608ff */
[----:B------:R-:W-:-:S04]  /*1a960*/  VIADD R5, R0, 0x20 ;  /* 0x0000002000057836 */ /* 0x000fc80000000000 */
[----:B------:R-:W-:-:S05]  /*1a970*/  @!P2 IMAD.X R6, RZ, RZ, R8, P3 ;  /* 0x000000ffff06a224 */ /* 0x000fca00018e0608 */
[----:B------:R-:W-:Y:S01]  /*1a980*/  @!P2 LOP3.LUT R7, R7, R6, RZ, 0x3c, !PT ;  /* 0x000000060707a212 */ /* 0x000fe200078e3cff */
[----:B------:R-:W-:-:S03]  /*1a990*/  IMAD.MOV.U32 R13, RZ, RZ, R4 ;  /* 0x000000ffff0d7224 */ /* 0x000fc600078e0004 */
[----:B------:R-:W-:-:S04]  /*1a9a0*/  @!P2 LOP3.LUT R6, R7, R6, RZ, 0x3c, !PT ;  /* 0x000000060706a212 */ /* 0x000fc800078e3cff */
[----:B------:R-:W-:-:S05]  /*1a9b0*/  @!P2 LOP3.LUT R7, R7, R6, RZ, 0x3c, !PT ;  /* 0x000000060707a212 */ /* 0x000fca00078e3cff */
[----:B------:R-:W-:Y:S01]  /*1a9c0*/  @!PT LDS RZ, [RZ] ;  /* 0x00000000fffff984 */ /* 0x000fe20000000800 */
[----:B------:R-:W-:Y:S01]  /*1a9d0*/  @!PT LDS RZ, [RZ] ;  /* 0x00000000fffff984 */ /* 0x000fe20000000800 */
[----:B------:R-:W-:Y:S01]  /*1a9e0*/  @!PT LDS RZ, [RZ] ;  /* 0x00000000fffff984 */ /* 0x000fe20000000800 */
[----:B------:R-:W-:Y:S04]  /*1a9f0*/  @!P2 LDGSTS.E.BYPASS.LTC128B.128 [R9+0x10c00], desc[UR52][R6.64], !P0 ;  /* 0x10c000000609afae */ /* 0x000fe8000c101d74 */
[----:B------:R0:W-:Y:S01]  /*1aa00*/  @!P2 LDGSTS.E.BYPASS.LTC128B.128 [R9+0x14c00], desc[UR52][R6.64+0x80], !P1 ;  /* 0x14c000800609afae */ /* 0x0001e2000c901d74 */
[----:B------:R-:W-:Y:S01]  /*1aa10*/  ISETP.GE.AND P2, PT, R5, R2, PT ;  /* 0x000000020500720c */ /* 0x000fe20003f46270 */
[----:B0-----:R-:W-:-:S12]  /*1aa20*/  IMAD.MOV.U32 R6, RZ, RZ, R14 ;  /* 0x000000ffff067224 */ /* 0x001fd800078e000e */
[----:B------:R-:W-:Y:S05]  /*1aa30*/  WARPSYNC.COLLECTIVE R15, `(.L_x_7664) ;  /* 0x000000000f087348 */ /* 0x000fea0003c00000 */
[----:B------:R0:W1:Y:S02]  /*1aa40*/  SHFL.IDX P6, R14, R13, R12, R11 ;  /* 0x0000000c0d0e7389 */ /* 0x00006400000c000b */
[----:B01----:R-:W-:Y:S01]  /*1aa50*/  ENDCOLLECTIVE ;  /* 0x000000000000791b */ /* 0x003fe20003800000 */
.L_x_7664:
[----:B------:R-:W-:Y:S02]  /*1aa60*/  IMAD.MOV.U32 R13, RZ, RZ, R3 ;  /* 0x000000ffff0d7224 */ /* 0x000fe400078e0003 */
[----:B------:R-:W-:Y:S02]  /*1aa70*/  IMAD.MOV.U32 R12, RZ, RZ, 0x3 ;  /* 0x00000003ff0c7424 */ /* 0x000fe400078e00ff */
[----:B------:R-:W-:-:S07]  /*1aa80*/  IMAD.MOV.U32 R5, RZ, RZ, R14 ;  /* 0x000000ffff057224 */ /* 0x000fce00078e000e */
[----:B------:R-:W-:Y:S05]  /*1aa90*/  WARPSYNC.COLLECTIVE R15, `(.L_x_7665) ;  /* 0x000000000f087348 */ /* 0x000fea0003c00000 */
[----:B------:R0:W1:Y:S02]  /*1aaa0*/  SHFL.IDX P6, R14, R13, R12, R11 ;  /* 0x0000000c0d0e7389 */ /* 0x00006400000c000b */
[----:B01----:R-:W-:Y:S01]  /*1aab0*/  ENDCOLLECTIVE ;  /* 0x000000000000791b */ /* 0x003fe20003800000 */
.L_x_7665:
        /* <DEDUP_REMOVED lines=16> */
.L_x_7666:
[----:B------:R-:W-:Y:S02]  /*1abc0*/  IMAD.MOV.U32 R13, RZ, RZ, R3 ;  /* 0x000000ffff0d7224 */ /* 0x000fe400078e0003 */
[----:B------:R-:W-:Y:S02]  /*1abd0*/  IMAD.MOV.U32 R12, RZ, RZ, 0x4 ;  /* 0x00000004ff0c7424 */ /* 0x000fe400078e00ff */
[----:B------:R-:W-:-:S07]  /*1abe0*/  IMAD.MOV.U32 R5, RZ, RZ, R14 ;  /* 0x000000ffff057224 */ /* 0x000fce00078e000e */
[----:B------:R-:W-:Y:S05]  /*1abf0*/  WARPSYNC.COLLECTIVE R15, `(.L_x_7667) ;  /* 0x000000000f087348 */ /* 0x000fea0003c00000 */
[----:B------:R0:W1:Y:S02]  /*1ac00*/  SHFL.IDX P6, R14, R13, R12, R11 ;  /* 0x0000000c0d0e7389 */ /* 0x00006400000c000b */
[----:B01----:R-:W-:Y:S01]  /*1ac10*/  ENDCOLLECTIVE ;  /* 0x000000000000791b */ /* 0x003fe20003800000 */
.L_x_7667:
        /* <DEDUP_REMOVED lines=16> */
.L_x_7668:
[----:B------:R-:W-:Y:S02]  /*1ad20*/  IMAD.MOV.U32 R13, RZ, RZ, R3 ;  /* 0x000000ffff0d7224 */ /* 0x000fe400078e0003 */
[----:B------:R-:W-:Y:S02]  /*1ad30*/  IMAD.MOV.U32 R12, RZ, RZ, 0x5 ;  /* 0x00000005ff0c7424 */ /* 0x000fe400078e00ff */
[----:B------:R-:W-:-:S07]  /*1ad40*/  IMAD.MOV.U32 R5, RZ, RZ, R14 ;  /* 0x000000ffff057224 */ /* 0x000fce00078e000e */
[----:B------:R-:W-:Y:S05]  /*1ad50*/  WARPSYNC.COLLECTIVE R15, `(.L_x_7669) ;  /* 0x000000000f087348 */ /* 0x000fea0003c00000 */
[----:B------:R0:W1:Y:S02]  /*1ad60*/  SHFL.IDX P6, R14, R13, R12, R11 ;  /* 0x0000000c0d0e7389 */ /* 0x00006400000c000b */
[----:B01----:R-:W-:Y:S01]  /*1ad70*/  ENDCOLLECTIVE ;  /* 0x000000000000791b */ /* 0x003fe20003800000 */
.L_x_7669:
        /* <DEDUP_REMOVED lines=16> */
.L_x_7670:
[----:B------:R-:W-:Y:S02]  /*1ae80*/  IMAD.MOV.U32 R13, RZ, RZ, R3 ;  /* 0x000000ffff0d7224 */ /* 0x000fe400078e0003 */
[----:B------:R-:W-:Y:S02]  /*1ae90*/  IMAD.MOV.U32 R12, RZ, RZ, 0x6 ;  /* 0x00000006ff0c7424 */ /* 0x000fe400078e00ff */
[----:B------:R-:W-:-:S07]  /*1aea0*/  IMAD.MOV.U32 R5, RZ, RZ, R14 ;  /* 0x000000ffff057224 */ /* 0x000fce00078e000e */
[----:B------:R-:W-:Y:S05]  /*1aeb0*/  WARPSYNC.COLLECTIVE R15, `(.L_x_7671) ;  /* 0x000000000f087348 */ /* 0x000fea0003c00000 */
[----:B------:R0:W1:Y:S02]  /*1aec0*/  SHFL.IDX P6, R14, R13, R12, R11 ;  /* 0x0000000c0d0e7389 */ /* 0x00006400000c000b */
[----:B01----:R-:W-:Y:S01]  /*1aed0*/  ENDCOLLECTIVE ;  /* 0x000000000000791b */ /* 0x003fe20003800000 */
.L_x_7671:
[----:B------:R-:W-:-:S05]  /*1aee0*/  @!P2 LEA R5, P3, R10, R5, 0x1 ;  /* 0x000000050a05a211 */ /* 0x000fca00078608ff */
[----:B------:R-:W-:-:S04]  /*1aef0*/  @!P2 IMAD.X R6, RZ, RZ, R6, P3 ;  /* 0x000000ffff06a224 */ /* 0x000fc800018e0606 */
[----:B------:R-:W-:Y:S02]  /*1af00*/  @!P2 IMAD.MOV.U32 R7, RZ, RZ, R6 ;  /* 0x000000ffff07a224 */ /* 0x000fe400078e0006 */
[----:B------:R-:W-:Y:S02]  /*1af10*/  @!P2 IMAD.MOV.U32 R6, RZ, RZ, R5 ;  /* 0x000000ffff06a224 */ /* 0x000fe400078e0005 */
[----:B------:R-:W-:-:S03]  /*1af20*/  IMAD.MOV.U32 R13, RZ, RZ, R4 ;  /* 0x000000ffff0d7224 */ /* 0x000fc600078e0004 */
[----:B------:R-:W-:Y:S01]  /*1af30*/  @!PT LDS RZ, [RZ] ;  /* 0x00000000fffff984 */ /* 0x000fe20000000800 */
[----:B------:R-:W-:Y:S01]  /*1af40*/  @!PT LDS RZ, [RZ] ;  /* 0x00000000fffff984 */ /* 0x000fe20000000800 */
[----:B------:R-:W-:Y:S01]  /*1af50*/  @!PT LDS RZ, [RZ] ;  /* 0x00000000fffff984 */ /* 0x000fe20000000800 */
[----:B------:R-:W-:Y:S04]  /*1af60*/  @!P2 LDGSTS.E.BYPASS.LTC128B.128 [R9+0x12c00], desc[UR52][R6.64], !P0 ;  /* 0x12c000000609afae */ /* 0x000fe8000c101d74 */
[----:B------:R0:W-:Y:S02]  /*1af70*/  @!P2 LDGSTS.E.BYPASS.LTC128B.128 [R9+0x16c00], desc[UR52][R6.64+0x80], !P1 ;  /* 0x16c000800609afae */ /* 0x0001e4000c901d74 */
[----:B0-----:R-:W-:-:S07]  /*1af80*/  IMAD.MOV.U32 R6, RZ, RZ, R14 ;  /* 0x000000ffff067224 */ /* 0x001fce00078e000e */
[----:B------:R-:W-:Y:S05]  /*1af90*/  WARPSYNC.COLLECTIVE R15, `(.L_x_7672) ;  /* 0x000000000f087348 */ /* 0x000fea0003c00000 */
[----:B------:R0:W1:Y:S02]  /*1afa0*/  SHFL.IDX P6, R14, R13, R12, R11 ;  /* 0x0000000c0d0e7389 */ /* 0x00006400000c000b */
[----:B01----:R-:W-:Y:S01]  /*1afb0*/  ENDCOLLECTIVE ;  /* 0x000000000000791b */ /* 0x003fe20003800000 */
.L_x_7672:
[----:B------:R-:W-:-:S05]  /*1afc0*/  VIADD R7, R0, 0x60 ;  /* 0x0000006000077836 */ /* 0x000fca0000000000 */
[----:B------:R-:W-:Y:S01]  /*1afd0*/  ISETP.GE.AND P2, PT, R7, R2, PT ;  /* 0x000000020700720c */ /* 0x000fe20003f46270 */
[----:B------:R-:W-:Y:S02]  /*1afe0*/  IMAD.MOV.U32 R13, RZ, RZ, R3 ;  /* 0x000000ffff0d7224 */ /* 0x000fe400078e0003 */
[----:B------:R-:W-:Y:S02]  /*1aff0*/  IMAD.MOV.U32 R12, RZ, RZ, 0x7 ;  /* 0x00000007ff0c7424 */ /* 0x000fe400078e00ff */
[----:B------:R-:W-:-:S08]  /*1b000*/  IMAD.MOV.U32 R5, RZ, RZ, R14 ;  /* 0x000000ffff057224 */ /* 0x000fd000078e000e */
[----:B------:R-:W-:Y:S05]  /*1b010*/  WARPSYNC.COLLECTIVE R15, `(.L_x_7673) ;  /* 0x000000000f087348 */ /* 0x000fea0003c00000 */
[----:B------:R0:W1:Y:S02]  /*1b020*/  SHFL.IDX P6, R14, R13, R12, R11 ;  /* 0x0000000c0d0e7389 */ /* 0x00006400000c000b */
[----:B01----:R-:W-:Y:S01]  /*1b030*/  ENDCOLLECTIVE ;  /* 0x000000000000791b */ /* 0x003fe20003800000 */
.L_x_7673:
        /* <DEDUP_REMOVED lines=14> */
.L_x_7674:
[----:B------:R-:W-:Y:S01]  /*1b120*/  IMAD.MOV.U32 R3, RZ, RZ, R14 ;  /* 0x000000ffff037224 */ /* 0x000fe200078e000e */
[----:B------:R-:W-:Y:S06]  /*1b130*/  BRA `(.L_x_7675) ;  /* 0xffffffb400087947 */ /* 0x000fec000383ffff */
.L_x_7564:
[----:B0-----:R0:W3:Y:S02]  /*1b140*/  SYNCS.PHASECHK.TRANS64.TRYWAIT P0, [R18+URZ+0x28820], R0 ;  /* 0x02882000120075a7 */ /* 0x0010e4000800017f */
[----:B---3--:R-:W-:Y:S05]  /*1b150*/  @!P0 NANOSLEEP.SYNCS 0x989680 ;  /* 0x009896800000895d */ /* 0x008fea0003900000 */
[----:B------:R-:W3:Y:S02]  /*1b160*/  @!P0 SYNCS.PHASECHK.TRANS64 P0, [R18+URZ+0x28820], R0 ;  /* 0x02882000120085a7 */ /* 0x000ee4000800007f */
[----:B---3--:R-:W-:Y:S05]  /*1b170*/  @!P0 BRA `(.L_x_7564) ;  /* 0xfffffffc00f08947 */ /* 0x008fea000383ffff */
[----:B------:R-:W-:Y:S05]  /*1b180*/  BRA `(.L_x_7676) ;  /* 0xffffffb400787947 */ /* 0x000fea000383ffff */
.L_x_7573:
[----:B-1----:R1:W2:Y:S02]  /*1b190*/  SYNCS.PHASECHK.TRANS64.TRYWAIT P0, [R3+URZ+0x28840], R2 ;  /* 0x02884002030075a7 */ /* 0x0022a4000800017f */
[----:B--2---:R-:W-:Y:S05]  /*1b1a0*/  @!P0 NANOSLEEP.SYNCS 0x989680 ;  /* 0x009896800000895d */ /* 0x004fea0003900000 */
[----:B------:R-:W2:Y:S02]  /*1b1b0*/  @!P0 SYNCS.PHASECHK.TRANS64 P0, [R3+URZ+0x28840], R2 ;  /* 0x02884002030085a7 */ /* 0x000ea4000800007f */
[----:B--2---:R-:W-:Y:S05]  /*1b1c0*/  @!P0 BRA `(.L_x_7573) ;  /* 0xfffffffc00f08947 */ /* 0x004fea000383ffff */
[----:B------:R-:W-:Y:S05]  /*1b1d0*/  BRA `(.L_x_7677) ;  /* 0xffffffb8006c7947 */ /* 0x000fea000383ffff */
.L_x_7579:
[----:B0-----:R0:W1:Y:S02]  /*1b1e0*/  SYNCS.PHASECHK.TRANS64.TRYWAIT P0, [R3+URZ+0x60], R2 ;  /* 0x00006002030075a7 */ /* 0x001064000800017f */
[----:B-1----:R-:W-:Y:S05]  /*1b1f0*/  @!P0 NANOSLEEP.SYNCS 0x989680 ;  /* 0x009896800000895d */ /* 0x002fea0003900000 */
[----:B------:R-:W1:Y:S02]  /*1b200*/  @!P0 SYNCS.PHASECHK.TRANS64 P0, [R3+URZ+0x60], R2 ;  /* 0x00006002030085a7 */ /* 0x000e64000800007f */
[----:B-1----:R-:W-:Y:S05]  /*1b210*/  @!P0 BRA `(.L_x_7579) ;  /* 0xfffffffc00f08947 */ /* 0x002fea000383ffff */
[----:B------:R-:W-:Y:S05]  /*1b220*/  BRA `(.L_x_7678) ;  /* 0xffffffbc00407947 */ /* 0x000fea000383ffff */
.L_x_7588:
[----:B-1----:R1:W2:Y:S02]  /*1b230*/  SYNCS.PHASECHK.TRANS64.TRYWAIT P0, [R3+URZ+0x28840], R2 ;  /* 0x02884002030075a7 */ /* 0x0022a4000800017f */
[----:B--2---:R-:W-:Y:S05]  /*1b240*/  @!P0 NANOSLEEP.SYNCS 0x989680 ;  /* 0x009896800000895d */ /* 0x004fea0003900000 */
[----:B------:R-:W2:Y:S02]  /*1b250*/  @!P0 SYNCS.PHASECHK.TRANS64 P0, [R3+URZ+0x28840], R2 ;  /* 0x02884002030085a7 */ /* 0x000ea4000800007f */
[----:B--2---:R-:W-:Y:S05]  /*1b260*/  @!P0 BRA `(.L_x_7588) ;  /* 0xfffffffc00f08947 */ /* 0x004fea000383ffff */
[----:B------:R-:W-:Y:S05]  /*1b270*/  BRA `(.L_x_7679) ;  /* 0xffffffc000cc7947 */ /* 0x000fea000383ffff */
.L_x_7594:
[----:B0-----:R0:W1:Y:S02]  /*1b280*/  SYNCS.PHASECHK.TRANS64.TRYWAIT P0, [R2+URZ+0x60], R3 ;  /* 0x00006003020075a7 */ /* 0x001064000800017f */
[----:B-1----:R-:W-:Y:S05]  /*1b290*/  @!P0 NANOSLEEP.SYNCS 0x989680 ;  /* 0x009896800000895d */ /* 0x002fea0003900000 */
[----:B------:R-:W1:Y:S02]  /*1b2a0*/  @!P0 SYNCS.PHASECHK.TRANS64 P0, [R2+URZ+0x60], R3 ;  /* 0x00006003020085a7 */ /* 0x000e64000800007f */
[----:B-1----:R-:W-:Y:S05]  /*1b2b0*/  @!P0 BRA `(.L_x_7594) ;  /* 0xfffffffc00f08947 */ /* 0x002fea000383ffff */
[----:B------:R-:W-:Y:S05]  /*1b2c0*/  BRA `(.L_x_7680) ;  /* 0xffffffc400a07947 */ /* 0x000fea000383ffff */
.L_x_7603:
[----:B--2---:R2:W3:Y:S02]  /*1b2d0*/  SYNCS.PHASECHK.TRANS64.TRYWAIT P0, [R2+URZ+0x28840], R3 ;  /* 0x02884003020075a7 */ /* 0x0044e4000800017f */
[----:B---3--:R-:W-:Y:S05]  /*1b2e0*/  @!P0 NANOSLEEP.SYNCS 0x989680 ;  /* 0x009896800000895d */ /* 0x008fea0003900000 */
[----:B------:R-:W3:Y:S02]  /*1b2f0*/  @!P0 SYNCS.PHASECHK.TRANS64 P0, [R2+URZ+0x28840], R3 ;  /* 0x02884003020085a7 */ /* 0x000ee4000800007f */
[----:B---3--:R-:W-:Y:S05]  /*1b300*/  @!P0 BRA `(.L_x_7603) ;  /* 0xfffffffc00f08947 */ /* 0x008fea000383ffff */
[----:B------:R-:W-:Y:S05]  /*1b310*/  BRA `(.L_x_7681) ;  /* 0xffffffcc00007947 */ /* 0x000fea000383ffff */
.L_x_7609:
[----:B0-----:R0:W1:Y:S02]  /*1b320*/  SYNCS.PHASECHK.TRANS64.TRYWAIT P0, [R2+URZ+0x60], R5 ;  /* 0x00006005020075a7 */ /* 0x001064000800017f */
[----:B-1----:R-:W-:Y:S05]  /*1b330*/  @!P0 NANOSLEEP.SYNCS 0x989680 ;  /* 0x009896800000895d */ /* 0x002fea0003900000 */
[----:B------:R-:W1:Y:S02]  /*1b340*/  @!P0 SYNCS.PHASECHK.TRANS64 P0, [R2+URZ+0x60], R5 ;  /* 0x00006005020085a7 */ /* 0x000e64000800007f */
[----:B-1----:R-:W-:Y:S05]  /*1b350*/  @!P0 BRA `(.L_x_7609) ;  /* 0xfffffffc00f08947 */ /* 0x002fea000383ffff */
[----:B------:R-:W-:Y:S05]  /*1b360*/  BRA `(.L_x_7682) ;  /* 0xffffffcc00d47947 */ /* 0x000fea000383ffff */
.L_x_7620:
[----:B--2---:R2:W3:Y:S02]  /*1b370*/  SYNCS.PHASECHK.TRANS64.TRYWAIT P0, [R0+URZ+0x28860], R3 ;  /* 0x02886003000075a7 */ /* 0x0044e4000800017f */
[----:B---3--:R-:W-:Y:S05]  /*1b380*/  @!P0 NANOSLEEP.SYNCS 0x989680 ;  /* 0x009896800000895d */ /* 0x008fea0003900000 */
[----:B------:R-:W3:Y:S02]  /*1b390*/  @!P0 SYNCS.PHASECHK.TRANS64 P0, [R0+URZ+0x28860], R3 ;  /* 0x02886003000085a7 */ /* 0x000ee4000800007f */
[----:B---3--:R-:W-:Y:S05]  /*1b3a0*/  @!P0 BRA `(.L_x_7620) ;  /* 0xfffffffc00f08947 */ /* 0x008fea000383ffff */
[----:B------:R-:W-:Y:S05]  /*1b3b0*/  BRA `(.L_x_7683) ;  /* 0xffffffd400207947 */ /* 0x000fea000383ffff */
.L_x_7627:
[----:B--2---:R-:W2:Y:S01]  /*1b3c0*/  LDL R3, [R1] ;  /* 0x0000000001037983 */ /* 0x004ea20000100800 */
[----:B------:R-:W-:Y:S01]  /*1b3d0*/  BSSY B0, `(.L_x_7684) ;  /* 0x0000008000007945 */ /* 0x000fe20003800000 */
[----:B0-----:R-:W-:Y:S02]  /*1b3e0*/  IMAD.MOV.U32 R12, RZ, RZ, RZ ;  /* 0x000000ffff0c7224 */ /* 0x001fe400078e00ff */
[----:B------:R-:W-:Y:S02]  /*1b3f0*/  IMAD.MOV.U32 R11, RZ, RZ, 0x1f ;  /* 0x0000001fff0b7424 */ /* 0x000fe400078e00ff */
[----:B------:R-:W-:Y:S02]  /*1b400*/  IMAD.MOV.U32 R15, RZ, RZ, -0x1 ;  /* 0xffffffffff0f7424 */ /* 0x000fe400078e00ff */
[----:B--2---:R-:W-:-:S07]  /*1b410*/  IMAD.MOV.U32 R13, RZ, RZ, R3 ;  /* 0x000000ffff0d7224 */ /* 0x004fce00078e0003 */
[----:B-1-3--:R-:W-:Y:S05]  /*1b420*/  WARPSYNC.COLLECTIVE R15, `(.L_x_7685) ;  /* 0x000000000f087348 */ /* 0x00afea0003c00000 */
[----:B------:R0:W2:Y:S02]  /*1b430*/  SHFL.IDX P6, R14, R13, R12, R11 ;  /* 0x0000000c0d0e7389 */ /* 0x0000a400000c000b */
[----:B0123--:R-:W-:Y:S01]  /*1b440*/  ENDCOLLECTIVE ;  /* 0x000000000000791b */ /* 0x00ffe20003800000 */
.L_x_7685:
[----:B------:R-:W-:Y:S05]  /*1b450*/  BSYNC B0 ;  /* 0x0000000000007941 */ /* 0x000fea0003800000 */
.L_x_7684:
        /* <DEDUP_REMOVED lines=9> */
.L_x_7686:
        /* <DEDUP_REMOVED lines=25> */
.L_x_7687:
[----:B------:R-:W-:Y:S01]  /*1b680*/  IMAD.MOV.U32 R12, RZ, RZ, 0x2 ;  /* 0x00000002ff0c7424 */ /* 0x000fe200078e00ff */
[----:B------:R-:W-:-:S05]  /*1b690*/  SEL R3, R14, RZ, P1 ;  /* 0x000000ff0e037207 */ /* 0x000fca0000800000 */
[----:B------:R-:W-:-:S04]  /*1b6a0*/  IMAD.IADD R2, R2, 0x1, R3 ;  /* 0x0000000102027824 */ /* 0x000fc800078e0203 */
[----:B------:R-:W-:-:S07]  /*1b6b0*/  IMAD.MOV.U32 R13, RZ, RZ, R2 ;  /* 0x000000ffff0d7224 */ /* 0x000fce00078e0002 */
[----:B------:R-:W-:Y:S05]  /*1b6c0*/  WARPSYNC.COLLECTIVE R15, `(.L_x_7688) ;  /* 0x000000000f087348 */ /* 0x000fea0003c00000 */
[----:B------:R0:W1:Y:S02]  /*1b6d0*/  SHFL.UP P6, R14, R13, R12, R11 ;  /* 0x0400000c0d0e7389 */ /* 0x00006400000c000b */
[----:B01----:R-:W-:Y:S01]  /*1b6e0*/  ENDCOLLECTIVE ;  /* 0x000000000000791b */ /* 0x003fe20003800000 */
.L_x_7688:
[----:B------:R-:W-:Y:S01]  /*1b6f0*/  IMAD.MOV.U32 R12, RZ, RZ, 0x4 ;  /* 0x00000004ff0c7424 */ /* 0x000fe200078e00ff */
[----:B------:R-:W-:-:S05]  /*1b700*/  SEL R3, R14, RZ, P2 ;  /* 0x000000ff0e037207 */ /* 0x000fca0001000000 */
[----:B------:R-:W-:-:S04]  /*1b710*/  IMAD.IADD R2, R2, 0x1, R3 ;  /* 0x0000000102027824 */ /* 0x000fc800078e0203 */
[----:B------:R-:W-:-:S07]  /*1b720*/  IMAD.MOV.U32 R13, RZ, RZ, R2 ;  /* 0x000000ffff0d7224 */ /* 0x000fce00078e0002 */
[----:B------:R-:W-:Y:S05]  /*1b730*/  WARPSYNC.COLLECTIVE R15, `(.L_x_7689) ;  /* 0x000000000f087348 */ /* 0x000fea0003c00000 */
[----:B------:R0:W1:Y:S02]  /*1b740*/  SHFL.UP P6, R14, R13, R12, R11 ;  /* 0x0400000c0d0e7389 */ /* 0x00006400000c000b */
[----:B01----:R-:W-:Y:S01]  /*1b750*/  ENDCOLLECTIVE ;  /* 0x000000000000791b */ /* 0x003fe20003800000 */
.L_x_7689:
[----:B------:R-:W-:Y:S01]  /*1b760*/  IMAD.MOV.U32 R12, RZ, RZ, 0x8 ;  /* 0x00000008ff0c7424 */ /* 0x000fe200078e00ff */
[----:B------:R-:W-:-:S05]  /*1b770*/  SEL R3, R14, RZ, P3 ;  /* 0x000000ff0e037207 */ /* 0x000fca0001800000 */
[----:B------:R-:W-:-:S04]  /*1b780*/  IMAD.IADD R2, R2, 0x1, R3 ;  /* 0x0000000102027824 */ /* 0x000fc800078e0203 */
[----:B------:R-:W-:-:S07]  /*1b790*/  IMAD.MOV.U32 R13, RZ, RZ, R2 ;  /* 0x000000ffff0d7224 */ /* 0x000fce00078e0002 */
[----:B------:R-:W-:Y:S05]  /*1b7a0*/  WARPSYNC.COLLECTIVE R15, `(.L_x_7690) ;  /* 0x000000000f087348 */ /* 0x000fea0003c00000 */
[----:B------:R0:W1:Y:S02]  /*1b7b0*/  SHFL.UP P6, R14, R13, R12, R11 ;  /* 0x0400000c0d0e7389 */ /* 0x00006400000c000b */
[----:B01----:R-:W-:Y:S01]  /*1b7c0*/  ENDCOLLECTIVE ;  /* 0x000000000000791b */ /* 0x003fe20003800000 */
.L_x_7690:
[----:B------:R-:W-:Y:S01]  /*1b7d0*/  IMAD.MOV.U32 R12, RZ, RZ, 0x10 ;  /* 0x00000010ff0c7424 */ /* 0x000fe200078e00ff */
[----:B------:R-:W-:-:S05]  /*1b7e0*/  SEL R3, R14, RZ, P4 ;  /* 0x000000ff0e037207 */ /* 0x000fca0002000000 */
[----:B------:R-:W-:-:S04]  /*1b7f0*/  IMAD.IADD R2, R2, 0x1, R3 ;  /* 0x0000000102027824 */ /* 0x000fc800078e0203 */
[----:B------:R-:W-:-:S07]  /*1b800*/  IMAD.MOV.U32 R13, RZ, RZ, R2 ;  /* 0x000000ffff0d7224 */ /* 0x000fce00078e0002 */
[----:B------:R-:W-:Y:S05]  /*1b810*/  WARPSYNC.COLLECTIVE R15, `(.L_x_7691) ;  /* 0x000000000f087348 */ /* 0x000fea0003c00000 */
[----:B------:R0:W1:Y:S02]  /*1b820*/  SHFL.UP P6, R14, R13, R12, R11 ;  /* 0x0400000c0d0e7389 */ /* 0x00006400000c000b */
[----:B01----:R-:W-:Y:S01]  /*1b830*/  ENDCOLLECTIVE ;  /* 0x000000000000791b */ /* 0x003fe20003800000 */
.L_x_7691:
[----:B------:R-:W-:Y:S02]  /*1b840*/  IMAD.MOV.U32 R12, RZ, RZ, 0x1f ;  /* 0x0000001fff0c7424 */ /* 0x000fe400078e00ff */
[----:B------:R-:W-:Y:S01]  /*1b850*/  IMAD.MOV.U32 R11, RZ, RZ, 0x1f ;  /* 0x0000001fff0b7424 */ /* 0x000fe200078e00ff */
[----:B------:R-:W-:-:S05]  /*1b860*/  SEL R3, R14, RZ, P5 ;  /* 0x000000ff0e037207 */ /* 0x000fca0002800000 */
[----:B------:R-:W-:-:S04]  /*1b870*/  IMAD.IADD R2, R2, 0x1, R3 ;  /* 0x0000000102027824 */ /* 0x000fc800078e0203 */
[----:B------:R-:W-:-:S07]  /*1b880*/  IMAD.MOV.U32 R13, RZ, RZ, R2 ;  /* 0x000000ffff0d7224 */ /* 0x000fce00078e0002 */
[----:B------:R-:W-:Y:S05]  /*1b890*/  WARPSYNC.COLLECTIVE R15, `(.L_x_7692) ;  /* 0x000000000f087348 */ /* 0x000fea0003c00000 */
[----:B------:R0:W1:Y:S02]  /*1b8a0*/  SHFL.IDX P6, R14, R13, R12, R11 ;  /* 0x0000000c0d0e7389 */ /* 0x00006400000c000b */
[----:B01----:R-:W-:Y:S01]  /*1b8b0*/  ENDCOLLECTIVE ;  /* 0x000000000000791b */ /* 0x003fe20003800000 */
.L_x_7692:
[----:B------:R-:W-:Y:S01]  /*1b8c0*/  IMAD.MOV.U32 R10, RZ, RZ, R14 ;  /* 0x000000ffff0a7224 */ /* 0x000fe200078e000e */
[----:B------:R-:W-:Y:S06]  /*1b8d0*/  BRA `(.L_x_7693) ;  /* 0xffffffd400a87947 */ /* 0x000fec000383ffff */
.L_x_7630:
        /* <DEDUP_REMOVED lines=8> */
.L_x_7695:
[----:B------:R-:W-:Y:S05]  /*1b960*/  BSYNC B0 ;  /* 0x0000000000007941 */ /* 0x000fea0003800000 */
.L_x_7694:
[----:B------:R-:W-:Y:S01]  /*1b970*/  SEL R3, R14, RZ, P1 ;  /* 0x000000ff0e037207 */ /* 0x000fe20000800000 */
[----:B------:R-:W-:Y:S02]  /*1b980*/  IMAD.MOV.U32 R12, RZ, RZ, 0x2 ;  /* 0x00000002ff0c7424 */ /* 0x000fe400078e00ff */
[----:B------:R-:W-:Y:S02]  /*1b990*/  IMAD.MOV.U32 R11, RZ, RZ, RZ ;  /* 0x000000ffff0b7224 */ /* 0x000fe400078e00ff */
[----:B------:R-:W-:Y:S02]  /*1b9a0*/  IMAD.IADD R2, R2, 0x1, R3 ;  /* 0x0000000102027824 */ /* 0x000fe400078e0203 */
[----:B------:R-:W-:Y:S02]  /*1b9b0*/  IMAD.MOV.U32 R15, RZ, RZ, -0x1 ;  /* 0xffffffffff0f7424 */ /* 0x000fe400078e00ff */
[----:B------:R-:W-:-:S07]  /*1b9c0*/  IMAD.MOV.U32 R13, RZ, RZ, R2 ;  /* 0x000000ffff0d7224 */ /* 0x000fce00078e0002 */
[----:B------:R-:W-:Y:S05]  /*1b9d0*/  WARPSYNC.COLLECTIVE R15, `(.L_x_7696) ;  /* 0x000000000f087348 */ /* 0x000fea0003c00000 */
[----:B------:R0:W1:Y:S02]  /*1b9e0*/  SHFL.UP P6, R14, R13, R12, R11 ;  /* 0x0400000c0d0e7389 */ /* 0x00006400000c000b */
[----:B01----:R-:W-:Y:S01]  /*1b9f0*/  ENDCOLLECTIVE ;  /* 0x000000000000791b */ /* 0x003fe20003800000 */
.L_x_7696:
[----:B------:R-:W-:Y:S01]  /*1ba00*/  IMAD.MOV.U32 R12, RZ, RZ, 0x4 ;  /* 0x00000004ff0c7424 */ /* 0x000fe200078e00ff */
[----:B------:R-:W-:-:S05]  /*1ba10*/  SEL R3, R14, RZ, P2 ;  /* 0x000000ff0e037207 */ /* 0x000fca0001000000 */
[----:B------:R-:W-:-:S04]  /*1ba20*/  IMAD.IADD R2, R2, 0x1, R3 ;  /* 0x0000000102027824 */ /* 0x000fc800078e0203 */
[----:B------:R-:W-:-:S07]  /*1ba30*/  IMAD.MOV.U32 R13, RZ, RZ, R2 ;  /* 0x000000ffff0d7224 */ /* 0x000fce00078e0002 */
[----:B------:R-:W-:Y:S05]  /*1ba40*/  WARPSYNC.COLLECTIVE R15, `(.L_x_7697) ;  /* 0x000000000f087348 */ /* 0x000fea0003c00000 */
[----:B------:R0:W1:Y:S02]  /*1ba50*/  SHFL.UP P6, R14, R13, R12, R11 ;  /* 0x0400000c0d0e7389 */ /* 0x00006400000c000b */
[----:B01----:R-:W-:Y:S01]  /*1ba60*/  ENDCOLLECTIVE ;  /* 0x000000000000791b */ /* 0x003fe20003800000 */
.L_x_7697:
[----:B------:R-:W-:Y:S01]  /*1ba70*/  IMAD.MOV.U32 R12, RZ, RZ, 0x8 ;  /* 0x00000008ff0c7424 */ /* 0x000fe200078e00ff */
[----:B------:R-:W-:-:S05]  /*1ba80*/  SEL R3, R14, RZ, P3 ;  /* 0x000000ff0e037207 */ /* 0x000fca0001800000 */
[----:B------:R-:W-:-:S04]  /*1ba90*/  IMAD.IADD R2, R2, 0x1, R3 ;  /* 0x0000000102027824 */ /* 0x000fc800078e0203 */
[----:B------:R-:W-:-:S07]  /*1baa0*/  IMAD.MOV.U32 R13, RZ, RZ, R2 ;  /* 0x000000ffff0d7224 */ /* 0x000fce00078e0002 */
[----:B------:R-:W-:Y:S05]  /*1bab0*/  WARPSYNC.COLLECTIVE R15, `(.L_x_7698) ;  /* 0x000000000f087348 */ /* 0x000fea0003c00000 */
[----:B------:R0:W1:Y:S02]  /*1bac0*/  SHFL.UP P6, R14, R13, R12, R11 ;  /* 0x0400000c0d0e7389 */ /* 0x00006400000c000b */
[----:B01----:R-:W-:Y:S01]  /*1bad0*/  ENDCOLLECTIVE ;  /* 0x000000000000791b */ /* 0x003fe20003800000 */
.L_x_7698:
[----:B------:R-:W-:Y:S01]  /*1bae0*/  IMAD.MOV.U32 R12, RZ, RZ, 0x10 ;  /* 0x00000010ff0c7424 */ /* 0x000fe200078e00ff */
[----:B------:R-:W-:-:S05]  /*1baf0*/  SEL R3, R14, RZ, P4 ;  /* 0x000000ff0e037207 */ /* 0x000fca0002000000 */
[----:B------:R-:W-:-:S04]  /*1bb00*/  IMAD.IADD R2, R2, 0x1, R3 ;  /* 0x0000000102027824 */ /* 0x000fc800078e0203 */
[----:B------:R-:W-:-:S07]  /*1bb10*/  IMAD.MOV.U32 R13, RZ, RZ, R2 ;  /* 0x000000ffff0d7224 */ /* 0x000fce00078e0002 */
[----:B------:R-:W-:Y:S05]  /*1bb20*/  WARPSYNC.COLLECTIVE R15, `(.L_x_7699) ;  /* 0x000000000f087348 */ /* 0x000fea0003c00000 */
[----:B------:R0:W1:Y:S02]  /*1bb30*/  SHFL.UP P6, R14, R13, R12, R11 ;  /* 0x0400000c0d0e7389 */ /* 0x00006400000c000b */
[----:B01----:R-:W-:Y:S01]  /*1bb40*/  ENDCOLLECTIVE ;  /* 0x000000000000791b */ /* 0x003fe20003800000 */
.L_x_7699:
        /* <DEDUP_REMOVED lines=8> */
.L_x_7700:
[----:B------:R-:W-:Y:S01]  /*1bbd0*/  IMAD.MOV.U32 R10, RZ, RZ, R14 ;  /* 0x000000ffff0a7224 */ /* 0x000fe200078e000e */
[----:B------:R-:W-:Y:S06]  /*1bbe0*/  BRA `(.L_x_7701) ;  /* 0xffffffd400907947 */ /* 0x000fec000383ffff */
.L_x_7632:
[----:B------:R-:W-:Y:S01]  /*1bbf0*/  BSSY B0, `(.L_x_7702) ;  /* 0x0000006000007945 */ /* 0x000fe20003800000 */
[----:B------:R-:W-:Y:S01]  /*1bc00*/  PLOP3.LUT P6, PT, P6, PT, PT, 0x8, 0x0 ;  /* 0x000000000000781c */ /* 0x000fe200037ce170 */
[----:B------:R-:W-:-:S12]  /*1bc10*/  IMAD.MOV.U32 R15, RZ, RZ, -0x1 ;  /* 0xffffffffff0f7424 */ /* 0x000fd800078e00ff */
[----:B0-----:R-:W-:Y:S05]  /*1bc20*/  WARPSYNC.COLLECTIVE R15, `(.L_x_7703) ;  /* 0x000000000f087348 */ /* 0x001fea0003c00000 */
[----:B------:R-:W-:Y:S01]  /*1bc30*/  VOTE.ANY R14, PT, P6 ;  /* 0x00000000000e7806 */ /* 0x000fe200030e0100 */
[----:B0-----:R-:W-:Y:S06]  /*1bc40*/  ENDCOLLECTIVE ;  /* 0x000000000000791b */ /* 0x001fec0003800000 */
.L_x_7703:
[----:B------:R-:W-:Y:S05]  /*1bc50*/  BSYNC B0 ;  /* 0x0000000000007941 */ /* 0x000fea0003800000 */
.L_x_7702:
        /* <DEDUP_REMOVED lines=10> */
.L_x_7704:
[----:B------:R-:W-:Y:S02]  /*1bd00*/  IMAD.MOV.U32 R13, RZ, RZ, R7 ;  /* 0x000000ffff0d7224 */ /* 0x000fe400078e0007 */
[----:B------:R-:W-:-:S07]  /*1bd10*/  IMAD.MOV.U32 R4, RZ, RZ, R14 ;  /* 0x000000ffff047224 */ /* 0x000fce00078e000e */
[----:B------:R-:W-:Y:S05]  /*1bd20*/  WARPSYNC.COLLECTIVE R15, `(.L_x_7705) ;  /* 0x000000000f087348 */ /* 0x000fea0003c00000 */
[----:B------:R0:W1:Y:S02]  /*1bd30*/  SHFL.IDX P6, R14, R13, R12, R11 ;  /* 0x0000000c0d0e7389 */ /* 0x00006400000c000b */
[----:B01----:R-:W-:Y:S01]  /*1bd40*/  ENDCOLLECTIVE ;  /* 0x000000000000791b */ /* 0x003fe20003800000 */
.L_x_7705:
[----:B------:R-:W-:Y:S02]  /*1bd50*/  IMAD.MOV.U32 R7, RZ, RZ, R14 ;  /* 0x000000ffff077224 */ /* 0x000fe400078e000e */
[----:B------:R-:W-:-:S05]  /*1bd60*/  IMAD.IADD R5, R9, 0x1, R16 ;  /* 0x0000000109057824 */ /* 0x000fca00078e0210 */
[----:B------:R0:W-:Y:S01]  /*1bd70*/  STL [R1+0xc], R5 ;  /* 0x00000c0501007387 */ /* 0x0001e20000100800 */
[----:B------:R-:W-:Y:S05]  /*1bd80*/  BRA `(.L_x_7706) ;  /* 0xffffffd400707947 */ /* 0x000fea000383ffff */
.L_x_7634:
        /* <DEDUP_REMOVED lines=8> */
.L_x_7708:
[----:B------:R-:W-:Y:S05]  /*1be10*/  BSYNC B0 ;  /* 0x0000000000007941 */ /* 0x000fea0003800000 */
.L_x_7707:
[----:B------:R-:W-:Y:S01]  /*1be20*/  IMAD.MOV.U32 R6, RZ, RZ, R14 ;  /* 0x000000ffff067224 */ /* 0x000fe200078e000e */
[----:B------:R-:W-:Y:S06]  /*1be30*/  BRA `(.L_x_7633) ;  /* 0xffffffd4005c7947 */ /* 0x000fec000383ffff */
.L_x_7640:
[----:B0-----:R0:W1:Y:S02]  /*1be40*/  SYNCS.PHASECHK.TRANS64.TRYWAIT P0, [R0+URZ+0x28820], R3 ;  /* 0x02882003000075a7 */ /* 0x001064000800017f */
[----:B-1----:R-:W-:Y:S05]  /*1be50*/  @!P0 NANOSLEEP.SYNCS 0x989680 ;  /* 0x009896800000895d */ /* 0x002fea0003900000 */
[----:B------:R-:W1:Y:S02]  /*1be60*/  @!P0 SYNCS.PHASECHK.TRANS64 P0, [R0+URZ+0x28820], R3 ;  /* 0x02882003000085a7 */ /* 0x000e64000800007f */
[----:B-1----:R-:W-:Y:S05]  /*1be70*/  @!P0 BRA `(.L_x_7640) ;  /* 0xfffffffc00f08947 */ /* 0x002fea000383ffff */
[----:B------:R-:W-:Y:S05]  /*1be80*/  BRA `(.L_x_7709) ;  /* 0xffffffdc00f87947 */ /* 0x000fea000383ffff */
.L_x_7641:
        /* <DEDUP_REMOVED lines=11> */
.L_x_7711:
[----:B------:R-:W-:Y:S05]  /*1bf40*/  BSYNC B0 ;  /* 0x0000000000007941 */ /* 0x000fea0003800000 */
.L_x_7710:
[----:B------:R-:W-:Y:S05]  /*1bf50*/  BRA `(.L_x_7712) ;  /* 0xffffffdc00e07947 */ /* 0x000fea000383ffff */
.L_x_7644:
[----:B------:R-:W-:Y:S01]  /*1bf60*/  BSSY B1, `(.L_x_7713) ;  /* 0x0000006000017945 */ /* 0x000fe20003800000 */
[----:B------:R-:W-:-:S07]  /*1bf70*/  IMAD.MOV.U32 R15, RZ, RZ, -0x1 ;  /* 0xffffffffff0f7424 */ /* 0x000fce00078e00ff */
[----:B01-3--:R-:W-:Y:S05]  /*1bf80*/  WARPSYNC.COLLECTIVE R15, `(.L_x_7714) ;  /* 0x000000000f0c7348 */ /* 0x00bfea0003c00000 */
[----:B------:R-:W-:Y:S02]  /*1bf90*/  ELECT P6, UR62, PT ;  /* 0x00000000003e782f */ /* 0x000fe400038c0000 */
[----:B------:R-:W-:Y:S01]  /*1bfa0*/  MOV R14, UR62 ;  /* 0x0000003e000e7c02 */ /* 0x000fe20008000f00 */
[----:B01-3--:R-:W-:Y:S10]  /*1bfb0*/  ENDCOLLECTIVE ;  /* 0x000000000000791b */ /* 0x00bff40003800000 */
.L_x_7714:
[----:B------:R-:W-:Y:S05]  /*1bfc0*/  BSYNC B1 ;  /* 0x0000000000017941 */ /* 0x000fea0003800000 */
.L_x_7713:
[----:B------:R-:W-:Y:S05]  /*1bfd0*/  BRA `(.L_x_7715) ;  /* 0xffffffdc00d87947 */ /* 0x000fea000383ffff */
.L_x_7646:
[----:B0-----:R0:W1:Y:S02]  /*1bfe0*/  SYNCS.PHASECHK.TRANS64.TRYWAIT P0, [R6+URZ], R5 ;  /* 0x00000005060075a7 */ /* 0x001064000800017f */
[----:B-1----:R-:W-:Y:S05]  /*1bff0*/  @!P0 NANOSLEEP.SYNCS 0x989680 ;  /* 0x009896800000895d */ /* 0x002fea0003900000 */
[----:B------:R-:W1:Y:S02]  /*1c000*/  @!P0 SYNCS.PHASECHK.TRANS64 P0, [R6+URZ], R5 ;  /* 0x00000005060085a7 */ /* 0x000e64000800007f */
[----:B-1----:R-:W-:Y:S05]  /*1c010*/  @!P0 BRA `(.L_x_7646) ;  /* 0xfffffffc00f08947 */ /* 0x002fea000383ffff */
[----:B------:R-:W-:Y:S05]  /*1c020*/  BRA `(.L_x_7716) ;  /* 0xffffffe000107947 */ /* 0x000fea000383ffff */
.L_x_7647:
[----:B-1----:R1:W2:Y:S02]  /*1c030*/  SYNCS.PHASECHK.TRANS64.TRYWAIT P0, [R7+URZ], R2 ;  /* 0x00000002070075a7 */ /* 0x0022a4000800017f */
[----:B--2---:R-:W-:Y:S05]  /*1c040*/  @!P0 NANOSLEEP.SYNCS 0x989680 ;  /* 0x009896800000895d */ /* 0x004fea0003900000 */
[----:B------:R-:W2:Y:S02]  /*1c050*/  @!P0 SYNCS.PHASECHK.TRANS64 P0, [R7+URZ], R2 ;  /* 0x00000002070085a7 */ /* 0x000ea4000800007f */
[----:B--2---:R-:W-:Y:S05]  /*1c060*/  @!P0 BRA `(.L_x_7647) ;  /* 0xfffffffc00f08947 */ /* 0x004fea000383ffff */
[----:B------:R-:W-:Y:S05]  /*1c070*/  BRA `(.L_x_7717) ;  /* 0xffffffe000047947 */ /* 0x000fea000383ffff */
.L_x_7649:
[----:B--2---:R2:W4:Y:S02]  /*1c080*/  SYNCS.PHASECHK.TRANS64.TRYWAIT P0, [R4+URZ], R5 ;  /* 0x00000005040075a7 */ /* 0x004524000800017f */
[----:B----4-:R-:W-:Y:S05]  /*1c090*/  @!P0 NANOSLEEP.SYNCS 0x989680 ;  /* 0x009896800000895d */ /* 0x010fea0003900000 */
[----:B------:R-:W4:Y:S02]  /*1c0a0*/  @!P0 SYNCS.PHASECHK.TRANS64 P0, [R4+URZ], R5 ;  /* 0x00000005040085a7 */ /* 0x000f24000800007f */
[----:B----4-:R-:W-:Y:S05]  /*1c0b0*/  @!P0 BRA `(.L_x_7649) ;  /* 0xfffffffc00f08947 */ /* 0x010fea000383ffff */
[----:B------:R-:W-:Y:S05]  /*1c0c0*/  BRA `(.L_x_7718) ;  /* 0xffffffe000087947 */ /* 0x000fea000383ffff */
.L_x_7719:
        /* <DEDUP_REMOVED lines=11> */
.L_x_14855:


//--------------------- .text._ZN7cutlass13device_kernelIN5flash11enable_sm90INS1_16FlashAttnFwdSm90INS1_25CollectiveMainloopFwdSm90ILi2EN4cute5tupleIJNS5_1CILi1EEES8_S8_EEENS6_IJNS7_ILi128EEESA_SA_EEELi128ENS_10bfloat16_tEfNS_4arch4Sm90ELb0ELb1ELb1ELb1ELb0ELb1ELb0ELb1ELb1ELb1ELb1ELb0EEENS1_21CollectiveEpilogueFwdISB_S9_SC_SE_Li256ELb1ELb1ELb1ELb0EEENS1_36VarlenDynamicPersistentTileSchedulerILi128ELi128ELi256ELi128ELb1ELb1ELb1ELb1ELb0ELb1EEEEEEEEEvNT_6ParamsE --------------------------
	.section	.text._ZN7cutlass13device_kernelIN5flash11enable_sm90INS1_16FlashAttnFwdSm90INS1_25CollectiveMainloopFwdSm90ILi2EN4cute5tupleIJNS5_1CILi1EEES8_S8_EEENS6_IJNS7_ILi128EEESA_SA_EEELi128ENS_10bfloat16_tEfNS_4arch4Sm90ELb0ELb1ELb1ELb1ELb0ELb1ELb0ELb1ELb1ELb1ELb1ELb0EEENS1_21CollectiveEpilogueFwdISB_S9_SC_SE_Li256ELb1ELb1ELb1ELb0EEENS1_36VarlenDynamicPersistentTileSchedulerILi128ELi128ELi256ELi128ELb1ELb1ELb1ELb1ELb0ELb1EEEEEEEEEvNT_6ParamsE,"ax",@progbits
	.align	128
.text._ZN7cutlass13device_kernelIN5flash11enable_sm90INS1_16FlashAttnFwdSm90INS1_25CollectiveMainloopFwdSm90ILi2EN4cute5tupleIJNS5_1CILi1EEES8_S8_EEENS6_IJNS7_ILi128EEESA_SA_EEELi128ENS_10bfloat16_tEfNS_4arch4Sm90ELb0ELb1ELb1ELb1ELb0ELb1ELb0ELb1ELb1ELb1ELb1ELb0EEENS1_21CollectiveEpilogueFwdISB_S9_SC_SE_Li256ELb1ELb1ELb1ELb0EEENS1_36VarlenDynamicPersistentTileSchedulerILi128ELi128ELi256ELi128ELb1ELb1ELb1ELb1ELb0ELb1EEEEEEEEEvNT_6ParamsE:
        .type           _ZN7cutlass13device_kernelIN5flash11enable_sm90INS1_16FlashAttnFwdSm90INS1_25CollectiveMainloopFwdSm90ILi2EN4cute5tupleIJNS5_1CILi1EEES8_S8_EEENS6_IJNS7_ILi128EEESA_SA_EEELi128ENS_10bfloat16_tEfNS_4arch4Sm90ELb0ELb1ELb1ELb1ELb0ELb1ELb0ELb1ELb1ELb1ELb1ELb0EEENS1_21CollectiveEpilogueFwdISB_S9_SC_SE_Li256ELb1ELb1ELb1ELb0EEENS1_36VarlenDynamicPersistentTileSchedulerILi128ELi128ELi256ELi128ELb1ELb1ELb1ELb1ELb0ELb1EEEEEEEEEvNT_6ParamsE,@function
        .size           _ZN7cutlass13device_kernelIN5flash11enable_sm90INS1_16FlashAttnFwdSm90INS1_25CollectiveMainloopFwdSm90ILi2EN4cute5tupleIJNS5_1CILi1EEES8_S8_EEENS6_IJNS7_ILi128EEESA_SA_EEELi128ENS_10bfloat16_tEfNS_4arch4Sm90ELb0ELb1ELb1ELb1ELb0ELb1ELb0ELb1ELb1ELb1ELb1ELb0EEENS1_21CollectiveEpilogueFwdISB_S9_SC_SE_Li256ELb1ELb1ELb1ELb0EEENS1_36VarlenDynamicPersistentTileSchedulerILi128ELi128ELi256ELi128ELb1ELb1ELb1ELb1ELb0ELb1EEEEEEEEEvNT_6ParamsE,(.L_x_14856 - _ZN7cutlass13device_kernelIN5flash11enable_sm90INS1_16FlashAttnFwdSm90INS1_25CollectiveMainloopFwdSm90ILi2EN4cute5tupleIJNS5_1CILi1EEES8_S8_EEENS6_IJNS7_ILi128EEESA_SA_EEELi128ENS_10bfloat16_tEfNS_4arch4Sm90ELb0ELb1ELb1ELb1ELb0ELb1ELb0ELb1ELb1ELb1ELb1ELb0EEENS1_21CollectiveEpilogueFwdISB_S9_SC_SE_Li256ELb1ELb1ELb1ELb0EEENS1_36VarlenDynamicPersistentTileSchedulerILi128ELi128ELi256ELi128ELb1ELb1ELb1ELb1ELb0ELb1EEEEEEEEEvNT_6ParamsE)
        .other          _ZN7cutlass13device_kernelIN5flash11enable_sm90INS1_16FlashAttnFwdSm90INS1_25CollectiveMainloopFwdSm90ILi2EN4cute5tupleIJNS5_1CILi1EEES8_S8_EEENS6_IJNS7_ILi128EEESA_SA_EEELi128ENS_10bfloat16_tEfNS_4arch4Sm90ELb0ELb1ELb1ELb1ELb0ELb1ELb0ELb1ELb1ELb1ELb1ELb0EEENS1_21CollectiveEpilogueFwdISB_S9_SC_SE_Li256ELb1ELb1ELb1ELb0EEENS1_36VarlenDynamicPersistentTileSchedulerILi128ELi128ELi256ELi128ELb1ELb1ELb1ELb1ELb0ELb1EEEEEEEEEvNT_6ParamsE,@"STO_CUDA_ENTRY STV_DEFAULT"
_ZN7cutlass13device_kernelIN5flash11enable_sm90INS1_16FlashAttnFwdSm90INS1_25CollectiveMainloopFwdSm90ILi2EN4cute5tupleIJNS5_1CILi1EEES8_S8_EEENS6_IJNS7_ILi128EEESA_SA_EEELi128ENS_10bfloat16_tEfNS_4arch4Sm90ELb0ELb1ELb1ELb1ELb0ELb1ELb0ELb1ELb1ELb1ELb1ELb0EEENS1_21CollectiveEpilogueFwdISB_S9_SC_SE_Li256ELb1ELb1ELb1ELb0EEENS1_36VarlenDynamicPersistentTileSchedulerILi128ELi128ELi256ELi128ELb1ELb1ELb1ELb1ELb0ELb1EEEEEEEEEvNT_6ParamsE:
        /* <DEDUP_REMOVED lines=24> */
.L_x_7721:
[----:B------:R-:W-:Y:S05]  /*0180*/  BSYNC B0 ;  /* 0x0000000000007941 */ /* 0x000fea0003800000 */
.L_x_7720:
        /* <DEDUP_REMOVED lines=41> */
.L_x_7722:
        /* <DEDUP_REMOVED lines=22> */
.L_x_7723:
        /* <DEDUP_REMOVED lines=18> */
.L_x_7724:
        /* <DEDUP_REMOVED lines=22> */
.L_x_7725:
        /* <DEDUP_REMOVED lines=22> */
.L_x_7726:
[----:B------:R-:W-:Y:S01]  /*0960*/  PLOP3.LUT P0, PT, PT, PT, UP0, 0x80, 0x0 ;  /* 0x000000000000781c */ /* 0x000fe20003f0f008 */
[----:B------:R-:W-:Y:S01]  /*0970*/  UMOV UR40, 0x1 ;  /* 0x0000000100287882 */ /* 0x000fe20000000000 */
[----:B------:R-:W-:Y:S01]  /*0980*/  NOP ;  /* 0x0000000000007918 */ /* 0x000fe20000000000 */
[----:B------:R-:W-:Y:S01]  /*0990*/  USEL UR40, UR40, 0x2, !UP0 ;  /* 0x0000000228287887 */ /* 0x000fe2000c000000 */
[----:B------:R-:W-:Y:S01]  /*09a0*/  BSSY B9, `(.L_x_7727) ;  /* 0x00028bb000097945 */ /* 0x000fe20003800000 */
[----:B------:R-:W-:Y:S01]  /*09b0*/  ULDC.64 UR42, c[0x0][0x208] ;  /* 0x00008200002a7ab9 */ /* 0x000fe20000000a00 */
[----:B012-4-:R-:W-:Y:S07]  /*09c0*/  BAR.SYNC.DEFER_BLOCKING 0x0 ;  /* 0x0000000000007b1d */ /* 0x017fee0000010000 */
[----:B------:R-:W-:Y:S05]  /*09d0*/  @!P0 BRA `(.L_x_7728) ;  /* 0x00000200002c8947 */ /* 0x000fea0003800000 */
.L_x_7729:
[----:B------:R-:W-:-:S08]  /*09e0*/  NOP ;  /* 0x0000000000007918 */ /* 0x000fd00000000000 */
[----:B------:R-:W0:Y:S02]  /*09f0*/  USETMAXREG.TRY_ALLOC.CTAPOOL UP0, 0xf0 ;  /* 0x000000f0000079c8 */ /* 0x000e240008000600 */
[----:B0-----:R-:W-:-:S13]  /*0a00*/  PLOP3.LUT P0, PT, PT, PT, UP0, 0x80, 0x0 ;  /* 0x000000000000781c */ /* 0x001fda0003f0f008 */
[----:B------:R-:W-:Y:S05]  /*0a10*/  @!P0 BRA `(.L_x_7729) ;  /* 0xfffffffc00f08947 */ /* 0x000fea000383ffff */
[----:B------:R-:W2:Y:S01]  /*0a20*/  LDL.LU R0, [R1+0x10] ;  /* 0x0000100001007983 */ /* 0x000ea20000300800 */
        /* <DEDUP_REMOVED lines=15> */
[----:B------:R0:W-:Y:S10]  /*0b20*/  STL [R1+0x10], R0 ;  /* 0x0000100001007387 */ /* 0x0001f40000100800 */
[----:B0-----:R-:W-:Y:S05]  /*0b30*/  @P0 BRA `(.L_x_7730) ;  /* 0x0000028800840947 */ /* 0x001fea0003800000 */
[----:B------:R-:W-:Y:S01]  /*0b40*/  VIADD R13, R6, 0xffffff80 ;  /* 0xffffff80060d7836 */ /* 0x000fe20000000000 */
[----:B------:R-:W-:Y:S01]  /*0b50*/  R2UR UR44, R2 ;  /* 0x00000000022c72ca */ /* 0x000fe200000e0000 */
[----:B------:R-:W-:Y:S01]  /*0b60*/  IMAD.MOV.U32 R213, RZ, RZ, RZ ;  /* 0x000000ffffd57224 */ /* 0x000fe200078e00ff */
[----:B------:R-:W-:Y:S01]  /*0b70*/  ULOP3.LUT UR45, UR40, 0x1, URZ, 0xfc, !UPT ;  /* 0x00000001282d7892 */ /* 0x000fe2000f8efc3f */
[----:B------:R-:W-:Y:S01]  /*0b80*/  IMAD.MOV.U32 R184, RZ, RZ, RZ ;  /* 0x000000ffffb87224 */ /* 0x000fe200078e00ff */
[----:B------:R-:W-:Y:S01]  /*0b90*/  SHF.R.S32.HI R0, RZ, 0x1f, R13 ;  /* 0x0000001fff007819 */ /* 0x000fe2000001140d */
[----:B------:R-:W-:Y:S02]  /*0ba0*/  IMAD.MOV.U32 R191, RZ, RZ, RZ ;  /* 0x000000ffffbf7224 */ /* 0x000fe400078e00ff */
[----:B------:R-:W-:Y:S01]  /*0bb0*/  IMAD.MOV.U32 R186, RZ, RZ, RZ ;  /* 0x000000ffffba7224 */ /* 0x000fe200078e00ff */
[CC--:B------:R-:W-:Y:S01]  /*0bc0*/  LEA.HI R3, R0.reuse, R13.reuse, RZ, 0x7 ;  /* 0x0000000d00037211 */ /* 0x0c0fe200078f38ff */
[----:B------:R-:W-:Y:S01]  /*0bd0*/  IMAD.MOV.U32 R22, RZ, RZ, RZ ;  /* 0x000000ffff167224 */ /* 0x000fe200078e00ff */
[----:B------:R-:W-:-:S02]  /*0be0*/  LEA.HI R5, R0, R13, RZ, 0x5 ;  /* 0x0000000d00057211 */ /* 0x000fc400078f28ff */
[----:B------:R-:W-:Y:S01]  /*0bf0*/  LOP3.LUT R233, R3, 0xffffff80, RZ, 0xc0, !PT ;  /* 0xffffff8003e97812 */ /* 0x000fe200078ec0ff */
[----:B------:R-:W-:Y:S01]  /*0c00*/  UIADD3 UR44, UR44, 0x10400, URZ ;  /* 0x000104002c2c7890 */ /* 0x000fe2000fffe03f */
[----:B------:R-:W-:Y:S01]  /*0c10*/  LEA.HI R4, R0, R13, RZ, 0x4 ;  /* 0x0000000d00047211 */ /* 0x000fe200078f20ff */
[----:B------:R-:W-:Y:S01]  /*0c20*/  IMAD.SHL.U32 R6, R5, 0x20, RZ ;  /* 0x0000002005067824 */ /* 0x000fe200078e00ff */
[----:B------:R-:W-:Y:S01]  /*0c30*/  SHF.R.S32.HI R14, RZ, 0x7, R3 ;  /* 0x00000007ff0e7819 */ /* 0x000fe20000011403 */
[C---:B------:R-:W-:Y:S01]  /*0c40*/  IMAD.IADD R233, R13.reuse, 0x1, -R233 ;  /* 0x000000010de97824 */ /* 0x040fe200078e0ae9 */
[----:B------:R-:W-:Y:S02]  /*0c50*/  LOP3.LUT R5, R4, 0x3fffff0, RZ, 0xc0, !PT ;  /* 0x03fffff004057812 */ /* 0x000fe400078ec0ff */
[----:B------:R-:W-:Y:S02]  /*0c60*/  LOP3.LUT R6, R6, 0xfffffc00, RZ, 0xc0, !PT ;  /* 0xfffffc0006067812 */ /* 0x000fe400078ec0ff */
[----:B------:R-:W-:Y:S01]  /*0c70*/  SHF.R.S32.HI R8, RZ, 0x1f, R233 ;  /* 0x0000001fff087819 */ /* 0x000fe200000114e9 */
[----:B------:R-:W-:Y:S01]  /*0c80*/  IMAD.IADD R5, R13, 0x1, -R5 ;  /* 0x000000010d057824 */ /* 0x000fe200078e0a05 */
[----:B------:R-:W-:-:S02]  /*0c90*/  LEA.HI R3, R3, R14, RZ, 0x1 ;  /* 0x0000000e03037211 */ /* 0x000fc400078f08ff */
[CC--:B------:R-:W-:Y:S02]  /*0ca0*/  LEA.HI R9, R8.reuse, R233.reuse, RZ, 0x2 ;  /* 0x000000e908097211 */ /* 0x0c0fe400078f10ff */
[----:B------:R-:W-:Y:S02]  /*0cb0*/  LEA.HI R8, R8, R233, RZ, 0x5 ;  /* 0x000000e908087211 */ /* 0x000fe400078f28ff */
[--C-:B------:R-:W-:Y:S02]  /*0cc0*/  SHF.R.S32.HI R10, RZ, 0x2, R9.reuse ;  /* 0x00000002ff0a7819 */ /* 0x100fe40000011409 */
[----:B------:R-:W-:Y:S02]  /*0cd0*/  SHF.R.S32.HI R7, RZ, 0x1f, R9 ;  /* 0x0000001fff077819 */ /* 0x000fe40000011409 */
[----:B------:R-:W-:Y:S02]  /*0ce0*/  LEA.HI R23, R0, R13, RZ, 0x3 ;  /* 0x0000000d00177211 */ /* 0x000fe400078f18ff */
[----:B------:R-:W-:-:S02]  /*0cf0*/  LEA.HI R7, R7, R10, RZ, 0x3 ;  /* 0x0000000a07077211 */ /* 0x000fc400078f18ff */
[----:B------:R-:W-:Y:S02]  /*0d00*/  SHF.R.S32.HI R8, RZ, 0x5, R8 ;  /* 0x00000005ff087819 */ /* 0x000fe40000011408 */
[----:B------:R-:W-:Y:S01]  /*0d10*/  LOP3.LUT R11, R7, 0xfffffff8, RZ, 0xc0, !PT ;  /* 0xfffffff8070b7812 */ /* 0x000fe200078ec0ff */
[----:B------:R-:W-:Y:S01]  /*0d20*/  IMAD R7, R5, 0x40, R6 ;  /* 0x0000004005077824 */ /* 0x000fe200078e0206 */
[----:B------:R-:W-:Y:S02]  /*0d30*/  SHF.R.S32.HI R5, RZ, 0x4, R4 ;  /* 0x00000004ff057819 */ /* 0x000fe40000011404 */
[----:B------:R-:W-:Y:S01]  /*0d40*/  LOP3.LUT R3, R3, 0x3fffffe, RZ, 0xc0, !PT ;  /* 0x03fffffe03037812 */ /* 0x000fe200078ec0ff */
[----:B------:R-:W-:Y:S01]  /*0d50*/  IMAD.IADD R11, R10, 0x1, -R11 ;  /* 0x000000010a0b7824 */ /* 0x000fe200078e0a0b */
[----:B------:R-:W-:Y:S02]  /*0d60*/  LEA.HI R4, R4, R5, RZ, 0x1 ;  /* 0x0000000504047211 */ /* 0x000fe400078f08ff */
[----:B------:R-:W-:Y:S01]  /*0d70*/  LOP3.LUT R207, R23, 0xfffffff8, RZ, 0xc0, !PT ;  /* 0xfffffff817cf7812 */ /* 0x000fe200078ec0ff */
[----:B------:R-:W-:Y:S01]  /*0d80*/  IMAD R8, R8, 0x10, R11 ;  /* 0x0000001008087824 */ /* 0x000fe200078e020b */
[----:B------:R-:W-:Y:S01]  /*0d90*/  LOP3.LUT R4, R4, 0x1ffffffe, RZ, 0xc0, !PT ;  /* 0x1ffffffe04047812 */ /* 0x000fe200078ec0ff */
[----:B------:R-:W-:Y:S01]  /*0da0*/  IMAD.IADD R3, R14, 0x1, -R3 ;  /* 0x000000010e037824 */ /* 0x000fe200078e0a03 */
[----:B------:R-:W-:Y:S01]  /*0db0*/  SHF.R.S32.HI R23, RZ, 0x3, R23 ;  /* 0x00000003ff177819 */ /* 0x000fe20000011417 */
[----:B------:R-:W-:Y:S01]  /*0dc0*/  IMAD.IADD R207, R13, 0x1, -R207 ;  /* 0x000000010dcf7824 */ /* 0x000fe200078e0acf */
[CC--:B------:R-:W-:Y:S01]  /*0dd0*/  LEA.HI R12, R0.reuse, R13.reuse, RZ, 0x2 ;  /* 0x0000000d000c7211 */ /* 0x0c0fe200078f10ff */
[----:B------:R-:W-:Y:S01]  /*0de0*/  IMAD.IADD R4, R5, 0x1, -R4 ;  /* 0x0000000105047824 */ /* 0x000fe200078e0a04 */
[----:B------:R-:W-:Y:S01]  /*0df0*/  LEA.HI R0, R0, R13, RZ, 0x6 ;  /* 0x0000000d00007211 */ /* 0x000fe200078f30ff */
[----:B------:R-:W-:Y:S01]  /*0e00*/  VIADD R212, R23, 0x20 ;  /* 0x0000002017d47836 */ /* 0x000fe20000000000 */
[----:B------:R-:W-:Y:S01]  /*0e10*/  LOP3.LUT R12, R12, 0xfffffffc, RZ, 0xc0, !PT ;  /* 0xfffffffc0c0c7812 */ /* 0x000fe200078ec0ff */
[----:B------:R-:W-:Y:S01]  /*0e20*/  IMAD R8, R3, 0x40, R8 ;  /* 0x0000004003087824 */ /* 0x000fe200078e0208 */
[----:B------:R-:W-:Y:S01]  /*0e30*/  SHF.R.S32.HI R216, RZ, 0x1f, R23 ;  /* 0x0000001fffd87819 */ /* 0x000fe20000011417 */
[----:B------:R-:W-:Y:S01]  /*0e40*/  IMAD R4, R4, 0x8, R7 ;  /* 0x0000000804047824 */ /* 0x000fe200078e0207 */
[----:B------:R-:W-:Y:S01]  /*0e50*/  SHF.R.S32.HI R7, RZ, 0x1f, R212 ;  /* 0x0000001fff077819 */ /* 0x000fe200000114d4 */
[----:B------:R-:W-:-:S02]  /*0e60*/  IMAD.SHL.U32 R0, R0, 0x8, RZ ;  /* 0x0000000800007824 */ /* 0x000fc400078e00ff */
[----:B------:R-:W-:Y:S01]  /*0e70*/  IMAD.SHL.U32 R3, R23, 0x40, RZ ;  /* 0x0000004017037824 */ /* 0x000fe200078e00ff */
[----:B------:R-:W-:Y:S01]  /*0e80*/  LEA.HI R7, R7, R212, RZ, 0x3 ;  /* 0x000000d407077211 */ /* 0x000fe200078f18ff */
[C---:B------:R-:W-:Y:S01]  /*0e90*/  VIADD R211, R23.reuse, 0x40 ;  /* 0x0000004017d37836 */ /* 0x040fe20000000000 */
[----:B------:R-:W-:Y:S01]  /*0ea0*/  LOP3.LUT R203, R0, 0xfffffe00, RZ, 0xc0, !PT ;  /* 0xfffffe0000cb7812 */ /* 0x000fe200078ec0ff */
[----:B------:R-:W-:Y:S01]  /*0eb0*/  VIADD R210, R23, 0x60 ;  /* 0x0000006017d27836 */ /* 0x000fe20000000000 */
[----:B------:R-:W-:Y:S01]  /*0ec0*/  LOP3.LUT R3, R3, 0x1c0, RZ, 0xc0, !PT ;  /* 0x000001c003037812 */ /* 0x000fe200078ec0ff */
[----:B------:R-:W-:Y:S01]  /*0ed0*/  IMAD.SHL.U32 R16, R207, 0x8, RZ ;  /* 0x00000008cf107824 */ /* 0x000fe200078e00ff */
[----:B------:R-:W-:Y:S01]  /*0ee0*/  SHF.R.S32.HI R0, RZ, 0x1f, R211 ;  /* 0x0000001fff007819 */ /* 0x000fe200000114d3 */
[----:B------:R-:W-:Y:S01]  /*0ef0*/  IMAD.IADD R12, R13, 0x1, -R12 ;  /* 0x000000010d0c7824 */ /* 0x000fe200078e0a0c */
[----:B------:R-:W-:Y:S01]  /*0f00*/  SHF.R.S32.HI R11, RZ, 0x1f, R210 ;  /* 0x0000001fff0b7819 */ /* 0x000fe200000114d2 */
[----:B------:R-:W-:Y:S01]  /*0f10*/  IMAD.SHL.U32 R198, R212, 0x40, RZ ;  /* 0x00000040d4c67824 */ /* 0x000fe200078e00ff */
[----:B------:R-:W-:Y:S01]  /*0f20*/  SHF.R.U32.HI R202, RZ, 0x3, R3 ;  /* 0x00000003ffca7819 */ /* 0x000fe20000011603 */
[----:B------:R-:W-:Y:S01]  /*0f30*/  IMAD.SHL.U32 R7, R7, 0x40, RZ ;  /* 0x0000004007077824 */ /* 0x000fe200078e00ff */
[----:B------:R-:W-:Y:S01]  /*0f40*/  LOP3.LUT R205, R3, 0x38, R16, 0xf8, !PT ;  /* 0x0000003803cd7812 */ /* 0x000fe200078ef810 */
[----:B------:R-:W-:Y:S01]  /*0f50*/  IMAD.SHL.U32 R197, R211, 0x40, RZ ;  /* 0x00000040d3c57824 */ /* 0x000fe200078e00ff */
[----:B------:R-:W-:Y:S01]  /*0f60*/  LEA.HI R6, R12, R12, RZ, 0x1 ;  /* 0x0000000c0c067211 */ /* 0x000fe200078f08ff */
[----:B------:R-:W-:Y:S01]  /*0f70*/  IMAD.SHL.U32 R196, R210, 0x40, RZ ;  /* 0x00000040d2c47824 */ /* 0x000fe200078e00ff */
[----:B------:R-:W-:Y:S01]  /*0f80*/  LEA.HI R3, R0, R211, RZ, 0x3 ;  /* 0x000000d300037211 */ /* 0x000fe200078f18ff */
[----:B------:R0:W-:Y:S01]  /*0f90*/  STL [R1+0x4c], R4 ;  /* 0x00004c0401007387 */ /* 0x0001e20000100800 */
[----:B------:R-:W-:Y:S01]  /*0fa0*/  LEA.HI R11, R11, R210, RZ, 0x3 ;  /* 0x000000d20b0b7211 */ /* 0x000fe200078f18ff */
[----:B------:R-:W-:Y:S01]  /*0fb0*/  IMAD.SHL.U32 R18, R207, 0x4, RZ ;  /* 0x00000004cf127824 */ /* 0x000fe200078e00ff */
[----:B------:R-:W-:Y:S01]  /*0fc0*/  LOP3.LUT R198, R198, 0x1c0, RZ, 0xc0, !PT ;  /* 0x000001c0c6c67812 */ /* 0x000fe200078ec0ff */
[----:B------:R-:W-:Y:S01]  /*0fd0*/  IMAD.SHL.U32 R3, R3, 0x40, RZ ;  /* 0x0000004003037824 */ /* 0x000fe200078e00ff */
[----:B------:R-:W-:Y:S01]  /*0fe0*/  LOP3.LUT R5, R6, 0x1ffffffe, RZ, 0xc0, !PT ;  /* 0x1ffffffe06057812 */ /* 0x000fe200078ec0ff */
[----:B------:R-:W-:Y:S01]  /*0ff0*/  IMAD.SHL.U32 R11, R11, 0x40, RZ ;  /* 0x000000400b0b7824 */ /* 0x000fe200078e00ff */
[----:B------:R-:W-:Y:S01]  /*1000*/  SHF.R.U32.HI R13, RZ, 0x3, R198 ;  /* 0x00000003ff0d7819 */ /* 0x000fe200000116c6 */
[----:B------:R-:W-:Y:S01]  /*1010*/  STL [R1+0x48], R8 ;  /* 0x0000480801007387 */ /* 0x000fe20000100800 */
[----:B------:R-:W-:Y:S01]  /*1020*/  LOP3.LUT R201, R7, 0xfffffe00, RZ, 0xc0, !PT ;  /* 0xfffffe0007c97812 */ /* 0x000fe200078ec0ff */
[----:B------:R-:W-:Y:S01]  /*1030*/  IMAD.IADD R5, R12, 0x1, -R5 ;  /* 0x000000010c057824 */ /* 0x000fe200078e0a05 */
[----:B0-----:R-:W-:Y:S01]  /*1040*/  LOP3.LUT R4, R198, 0x38, R16, 0xf8, !PT ;  /* 0x00000038c6047812 */ /* 0x001fe200078ef810 */
[----:B------:R-:W-:Y:S01]  /*1050*/  VIADD R185, R18, 0x20 ;  /* 0x0000002012b97836 */ /* 0x000fe20000000000 */
[----:B------:R-:W-:Y:S01]  /*1060*/  LOP3.LUT R197, R197, 0x1c0, RZ, 0xc0, !PT ;  /* 0x000001c0c5c57812 */ /* 0x000fe200078ec0ff */
[----:B------:R-:W-:Y:S01]  /*1070*/  VIADD R190, R16, 0x40 ;  /* 0x0000004010be7836 */ /* 0x000fe20000000000 */
[----:B------:R-:W-:Y:S01]  /*1080*/  LOP3.LUT R196, R196, 0x1c0, RZ, 0xc0, !PT ;  /* 0x000001c0c4c47812 */ /* 0x000fe200078ec0ff */
[----:B------:R-:W-:Y:S01]  /*1090*/  IMAD R195, R5, 0x8, R8 ;  /* 0x0000000805c37824 */ /* 0x000fe200078e0208 */
[----:B------:R-:W-:-:S02]  /*10a0*/  LOP3.LUT R0, R9, 0x7ffffffc, RZ, 0xc0, !PT ;  /* 0x7ffffffc09007812 */ /* 0x000fc400078ec0ff */
[----:B------:R-:W-:Y:S02]  /*10b0*/  LOP3.LUT R4, R201, R4, R13, 0xf6, !PT ;  /* 0x00000004c9047212 */ /* 0x000fe400078ef60d */
[----:B------:R-:W-:Y:S01]  /*10c0*/  SHF.R.U32.HI R12, RZ, 0x3, R197 ;  /* 0x00000003ff0c7819 */ /* 0x000fe200000116c5 */
[----:B------:R-:W-:Y:S01]  /*10d0*/  IMAD.IADD R0, R233, 0x1, -R0 ;  /* 0x00000001e9007824 */ /* 0x000fe200078e0a00 */
[----:B------:R-:W-:Y:S02]  /*10e0*/  LOP3.LUT R9, R197, 0x38, R16, 0xf8, !PT ;  /* 0x00000038c5097812 */ /* 0x000fe400078ef810 */
[----:B------:R-:W-:Y:S01]  /*10f0*/  LOP3.LUT R200, R3, 0xfffffe00, RZ, 0xc0, !PT ;  /* 0xfffffe0003c87812 */ /* 0x000fe200078ec0ff */
[----:B------:R-:W-:Y:S01]  /*1100*/  IMAD.SHL.U32 R188, R0, 0x2, RZ ;  /* 0x0000000200bc7824 */ /* 0x000fe200078e00ff */
[----:B------:R-:W-:Y:S02]  /*1110*/  SHF.R.U32.HI R10, RZ, 0x3, R196 ;  /* 0x00000003ff0a7819 */ /* 0x000fe400000116c4 */
[----:B------:R-:W-:Y:S01]  /*1120*/  LOP3.LUT R6, R196, 0x38, R16, 0xf8, !PT ;  /* 0x00000038c4067812 */ /* 0x000fe200078ef810 */
[C---:B------:R-:W-:Y:S01]  /*1130*/  VIADD R231, R188.reuse, 0x8 ;  /* 0x00000008bce77836 */ /* 0x040fe20000000000 */
[----:B------:R-:W-:Y:S01]  /*1140*/  LOP3.LUT R199, R11, 0xfffffe00, RZ, 0xc0, !PT ;  /* 0xfffffe000bc77812 */ /* 0x000fe200078ec0ff */
[----:B------:R-:W-:Y:S01]  /*1150*/  VIADD R230, R188, 0x10 ;  /* 0x00000010bce67836 */ /* 0x000fe20000000000 */
[----:B------:R-:W-:Y:S01]  /*1160*/  LEA R3, R4, UR44, 0x1 ;  /* 0x0000002c04037c11 */ /* 0x000fe2000f8e08ff */
[----:B------:R-:W-:Y:S01]  /*1170*/  VIADD R229, R188, 0x18 ;  /* 0x00000018bce57836 */ /* 0x000fe20000000000 */
[----:B------:R-:W-:Y:S01]  /*1180*/  LOP3.LUT R9, R200, R9, R12, 0xf6, !PT ;  /* 0x00000009c8097212 */ /* 0x000fe200078ef60c */
[C---:B------:R-:W-:Y:S01]  /*1190*/  VIADD R228, R188.reuse, 0x20 ;  /* 0x00000020bce47836 */ /* 0x040fe20000000000 */
[----:B------:R-:W-:Y:S01]  /*11a0*/  LOP3.LUT R6, R199, R6, R10, 0xf6, !PT ;  /* 0x00000006c7067212 */ /* 0x000fe200078ef60a */
[----:B------:R0:W-:Y:S01]  /*11b0*/  STL [R1+0x40], R3 ;  /* 0x0000400301007387 */ /* 0x0001e20000100800 */
[----:B------:R-:W-:Y:S01]  /*11c0*/  LEA R0, R9, UR44, 0x1 ;  /* 0x0000002c09007c11 */ /* 0x000fe2000f8e08ff */
[C---:B------:R-:W-:Y:S01]  /*11d0*/  VIADD R227, R188.reuse, 0x28 ;  /* 0x00000028bce37836 */ /* 0x040fe20000000000 */
[----:B------:R-:W-:Y:S01]  /*11e0*/  LOP3.LUT R205, R203, R205, R202, 0xf6, !PT ;  /* 0x000000cdcbcd7212 */ /* 0x000fe200078ef6ca */
[C---:B------:R-:W-:Y:S01]  /*11f0*/  VIADD R226, R188.reuse, 0x30 ;  /* 0x00000030bce27836 */ /* 0x040fe20000000000 */
[----:B------:R-:W-:Y:S01]  /*1200*/  SHF.R.S32.HI R4, RZ, 0x1f, R229 ;  /* 0x0000001fff047819 */ /* 0x000fe200000114e5 */
[C---:B------:R-:W-:Y:S01]  /*1210*/  VIADD R225, R188.reuse, 0x38 ;  /* 0x00000038bce17836 */ /* 0x040fe20000000000 */
[----:B------:R1:W-:Y:S01]  /*1220*/  STL [R1+0x3c], R0 ;  /* 0x00003c0001007387 */ /* 0x0003e20000100800 */
[C---:B------:R-:W-:Y:S01]  /*1230*/  VIADD R224, R188.reuse, 0x40 ;  /* 0x00000040bce07836 */ /* 0x040fe20000000000 */
[----:B------:R-:W-:Y:S01]  /*1240*/  SHF.R.S32.HI R4, RZ, 0x1f, R226 ;  /* 0x0000001fff047819 */ /* 0x000fe200000114e2 */
[----:B------:R-:W-:Y:S01]  /*1250*/  VIADD R223, R188, 0x48 ;  /* 0x00000048bcdf7836 */ /* 0x000fe20000000000 */
[----:B0-----:R-:W-:Y:S01]  /*1260*/  LEA R3, R6, UR44, 0x1 ;  /* 0x0000002c06037c11 */ /* 0x001fe2000f8e08ff */
[C---:B------:R-:W-:Y:S01]  /*1270*/  VIADD R222, R188.reuse, 0x50 ;  /* 0x00000050bcde7836 */ /* 0x040fe20000000000 */
[----:B------:R-:W-:Y:S01]  /*1280*/  SHF.R.S32.HI R17, RZ, 0x1f, R16 ;  /* 0x0000001fff117819 */ /* 0x000fe20000011410 */
[C---:B------:R-:W-:Y:S01]  /*1290*/  VIADD R221, R188.reuse, 0x58 ;  /* 0x00000058bcdd7836 */ /* 0x040fe20000000000 */
[----:B------:R-:W-:Y:S01]  /*12a0*/  SHF.R.S32.HI R19, RZ, 0x1f, R18 ;  /* 0x0000001fff137819 */ /* 0x000fe20000011412 */
[C---:B------:R-:W-:Y:S01]  /*12b0*/  VIADD R220, R188.reuse, 0x60 ;  /* 0x00000060bcdc7836 */ /* 0x040fe20000000000 */
[----:B-1----:R-:W-:Y:S01]  /*12c0*/  SHF.R.S32.HI R0, RZ, 0x1f, R188 ;  /* 0x0000001fff007819 */ /* 0x002fe200000114bc */
        /* <DEDUP_REMOVED lines=8> */
[----:B0-----:R-:W-:Y:S02]  /*1350*/  SHF.R.S32.HI R3, RZ, 0x1f, R231 ;  /* 0x0000001fff037819 */ /* 0x001fe400000114e7 */
[----:B------:R-:W-:Y:S02]  /*1360*/  SHF.R.S32.HI R3, RZ, 0x1f, R228 ;  /* 0x0000001fff037819 */ /* 0x000fe400000114e4 */
[----:B------:R-:W-:Y:S02]  /*1370*/  SHF.R.S32.HI R3, RZ, 0x1f, R225 ;  /* 0x0000001fff037819 */ /* 0x000fe400000114e1 */
[----:B------:R-:W-:-:S02]  /*1380*/  SHF.R.S32.HI R214, RZ, 0x1f, R190 ;  /* 0x0000001fffd67819 */ /* 0x000fc400000114be */
[----:B------:R-:W-:Y:S02]  /*1390*/  LEA R204, R205, UR44, 0x1 ;  /* 0x0000002ccdcc7c11 */ /* 0x000fe4000f8e08ff */
[----:B------:R-:W-:Y:S02]  /*13a0*/  SHF.R.S32.HI R4, RZ, 0x1f, R223 ;  /* 0x0000001fff047819 */ /* 0x000fe400000114df */
[----:B------:R-:W-:Y:S02]  /*13b0*/  SHF.R.S32.HI R3, RZ, 0x1f, R222 ;  /* 0x0000001fff037819 */ /* 0x000fe400000114de */
[----:B------:R-:W-:Y:S02]  /*13c0*/  SHF.R.S32.HI R0, RZ, 0x1f, R221 ;  /* 0x0000001fff007819 */ /* 0x000fe400000114dd */
[----:B------:R-:W-:Y:S02]  /*13d0*/  SHF.R.S32.HI R237, RZ, 0x1f, R220 ;  /* 0x0000001fffed7819 */ /* 0x000fe400000114dc */
[----:B------:R-:W-:-:S02]  /*13e0*/  SHF.R.S32.HI R236, RZ, 0x1f, R219 ;  /* 0x0000001fffec7819 */ /* 0x000fc400000114db */
[----:B------:R-:W-:Y:S02]  /*13f0*/  SHF.R.S32.HI R235, RZ, 0x1f, R218 ;  /* 0x0000001fffeb7819 */ /* 0x000fe400000114da */
[----:B------:R-:W-:-:S07]  /*1400*/  SHF.R.S32.HI R234, RZ, 0x1f, R217 ;  /* 0x0000001fffea7819 */ /* 0x000fce00000114d9 */
.L_x_8005:
[----:B------:R-:W-:Y:S05]  /*1410*/  YIELD ;  /* 0x0000000000007946 */ /* 0x000fea0003800000 */
[----:B------:R-:W-:Y:S01]  /*1420*/  ULDC.64 UR4, c[0x0][0xa28] ;  /* 0x00028a0000047ab9 */ /* 0x000fe20000000a00 */
[----:B0-2---:R-:W0:Y:S01]  /*1430*/  LDC.64 R6, c[0x0][0xa08] ;  /* 0x00028200ff067b82 */ /* 0x005e220000000a00 */
[----:B------:R-:W-:Y:S01]  /*1440*/  ISETP.NE.U32.AND P1, PT, RZ, UR4, PT ;  /* 0x00000004ff007c0c */ /* 0x000fe2000bf25070 */
[----:B------:R-:W-:Y:S02]  /*1450*/  IMAD.MOV.U32 R12, RZ, RZ, RZ ;  /* 0x000000ffff0c7224 */ /* 0x000fe400078e00ff */
[----:B------:R-:W-:Y:S01]  /*1460*/  IMAD.MOV.U32 R28, RZ, RZ, RZ ;  /* 0x000000ffff1c7224 */ /* 0x000fe200078e00ff */
[----:B------:R-:W-:Y:S01]  /*1470*/  ISETP.NE.AND.EX P1, PT, RZ, UR5, PT, P1 ;  /* 0x00000005ff007c0c */ /* 0x000fe2000bf25310 */
[----:B------:R-:W-:-:S02]  /*1480*/  ULDC.64 UR4, c[0x0][0xa18] ;  /* 0x0002860000047ab9 */ /* 0x000fc40000000a00 */
[----:B------:R-:W-:-:S04]  /*1490*/  ISETP.NE.U32.AND P2, PT, RZ, UR4, PT ;  /* 0x00000004ff007c0c */ /* 0x000fc8000bf45070 */
[----:B------:R-:W-:Y:S01]  /*14a0*/  ISETP.NE.AND.EX P2, PT, RZ, UR5, PT, P2 ;  /* 0x00000005ff007c0c */ /* 0x000fe2000bf45320 */
[----:B------:R-:W-:Y:S02]  /*14b0*/  ULDC.64 UR4, c[0x0][0xa08] ;  /* 0x0002820000047ab9 */ /* 0x000fe40000000a00 */
[----:B------:R-:W-:-:S03]  /*14c0*/  ISETP.NE.U32.AND P0, PT, RZ, UR4, PT ;  /* 0x00000004ff007c0c */ /* 0x000fc6000bf05070 */
[----:B---3--:R-:W1:Y:S01]  /*14d0*/  @P1 LDC.64 R4, c[0x0][0xa28] ;  /* 0x00028a00ff041b82 */ /* 0x008e620000000a00 */
[----:B------:R-:W-:Y:S01]  /*14e0*/  ISETP.NE.AND.EX P0, PT, RZ, UR5, PT, P0 ;  /* 0x00000005ff007c0c */ /* 0x000fe2000bf05300 */
[----:B0-----:R-:W-:-:S06]  /*14f0*/  IMAD.WIDE R10, R27, 0x4, R6 ;  /* 0x000000041b0a7825 */ /* 0x001fcc00078e0206 */
[----:B------:R-:W0:Y:S01]  /*1500*/  @P2 LDC.64 R8, c[0x0][0xa18] ;  /* 0x00028600ff082b82 */ /* 0x000e220000000a00 */
[----:B------:R-:W-:Y:S02]  /*1510*/  ULDC UR4, c[0x0][0x288] ;  /* 0x0000a20000047ab9 */ /* 0x000fe40000000800 */
[----:B------:R-:W-:Y:S01]  /*1520*/  IMAD.U32 R187, RZ, RZ, UR4 ;  /* 0x00000004ffbb7e24 */ /* 0x000fe2000f8e00ff */
[----:B------:R-:W-:Y:S02]  /*1530*/  ULDC.64 UR4, c[0x0][0x418] ;  /* 0x0001060000047ab9 */ /* 0x000fe40000000a00 */
[----:B------:R2:W5:Y:S01]  /*1540*/  @P0 LDG.E R28, desc[UR42][R10.64] ;  /* 0x0000002a0a1c0981 */ /* 0x000562000c1e1900 */
[----:B-1----:R-:W-:-:S05]  /*1550*/  @P1 IMAD.WIDE R4, R27, 0x4, R4 ;  /* 0x000000041b041825 */ /* 0x002fca00078e0204 */
[----:B------:R2:W5:Y:S01]  /*1560*/  @P1 LDG.E R12, desc[UR42][R4.64] ;  /* 0x0000002a040c1981 */ /* 0x000562000c1e1900 */
[----:B0-----:R-:W-:-:S05]  /*1570*/  @P2 IMAD.WIDE R6, R27, 0x4, R8 ;  /* 0x000000041b062825 */ /* 0x001fca00078e0208 */
[----:B------:R2:W5:Y:S01]  /*1580*/  @P2 LDG.E R187, desc[UR42][R6.64] ;  /* 0x0000002a06bb2981 */ /* 0x000562000c1e1900 */
[----:B------:R-:W-:-:S03]  /*1590*/  UISETP.NE.U32.AND UP0, UPT, UR4, URZ, UPT ;  /* 0x0000003f0400728c */ /* 0x000fc6000bf05070 */
[----:B------:R-:W-:Y:S01]  /*15a0*/  ULDC UR4, c[0x0][0x424] ;  /* 0x0001090000047ab9 */ /* 0x000fe20000000800 */
[----:B------:R-:W-:-:S03]  /*15b0*/  UISETP.NE.AND.EX UP0, UPT, UR5, URZ, UPT, UP0 ;  /* 0x0000003f0500728c */ /* 0x000fc6000bf05300 */
[----:B------:R-:W-:Y:S01]  /*15c0*/  ULDC UR5, c[0x0][0x2f0] ;  /* 0x0000bc0000057ab9 */ /* 0x000fe20000000800 */
[----:B------:R-:W-:-:S04]  /*15d0*/  USEL UR4, UR4, 0x1, UP0 ;  /* 0x0000000104047887 */ /* 0x000fc80008000000 */
[----:B------:R-:W-:-:S03]  /*15e0*/  UIMAD UR4, UR4, UR5, URZ ;  /* 0x00000005040472a4 */ /* 0x000fc6000f8e023f */
[----:B------:R-:W-:Y:S02]  /*15f0*/  ULDC UR5, c[0x0][0x348] ;  /* 0x0000d20000057ab9 */ /* 0x000fe40000000800 */
[----:B------:R-:W-:Y:S02]  /*1600*/  IMAD.U32 R24, RZ, RZ, UR5 ;  /* 0x00000005ff187e24 */ /* 0x000fe4000f8e00ff */
[----:B------:R-:W-:Y:S01]  /*1610*/  IMAD.U32 R29, RZ, RZ, UR4 ;  /* 0x00000004ff1d7e24 */ /* 0x000fe2000f8e00ff */
[----:B--2-4-:R-:W-:Y:S06]  /*1620*/  @P2 BRA `(.L_x_7731) ;  /* 0x0000000000242947 */ /* 0x014fec0003800000 */
        /* <DEDUP_REMOVED lines=9> */
.L_x_7731:
[----:B------:R-:W-:Y:S01]  /*16c0*/  ULDC.64 UR4, c[0x0][0xa20] ;  /* 0x0002880000047ab9 */ /* 0x000fe20000000a00 */
[C---:B------:R-:W-:Y:S01]  /*16d0*/  LOP3.LUT R3, R26.reuse, 0xff000000, RZ, 0xc0, !PT ;  /* 0xff0000001a037812 */ /* 0x040fe200078ec0ff */
[----:B------:R-:W-:Y:S01]  /*16e0*/  IMAD.MOV.U32 R209, RZ, RZ, R27 ;  /* 0x000000ffffd17224 */ /* 0x000fe200078e001b */
[----:B------:R-:W-:Y:S02]  /*16f0*/  ISETP.NE.U32.AND P1, PT, RZ, UR4, PT ;  /* 0x00000004ff007c0c */ /* 0x000fe4000bf25070 */
[C---:B------:R-:W-:Y:S02]  /*1700*/  LOP3.LUT R0, R26.reuse, 0xff0000, RZ, 0xc0, !PT ;  /* 0x00ff00001a007812 */ /* 0x040fe400078ec0ff */
[----:B------:R-:W-:Y:S02]  /*1710*/  ISETP.NE.AND.EX P1, PT, RZ, UR5, PT, P1 ;  /* 0x00000005ff007c0c */ /* 0x000fe4000bf25310 */
[----:B------:R-:W-:Y:S02]  /*1720*/  SHF.R.U32.HI R3, RZ, 0x8, R3 ;  /* 0x00000008ff037819 */ /* 0x000fe40000011603 */
[----:B------:R-:W-:-:S02]  /*1730*/  LOP3.LUT R206, R26, 0xffff, RZ, 0xc0, !PT ;  /* 0x0000ffff1ace7812 */ /* 0x000fc400078ec0ff */
[----:B------:R-:W-:-:S07]  /*1740*/  LEA.HI R208, R0, R3, RZ, 0x10 ;  /* 0x0000000300d07211 */ /* 0x000fce00078f80ff */
[----:B------:R-:W-:Y:S05]  /*1750*/  @!P1 BRA `(.L_x_7732) ;  /* 0x0000000000109947 */ /* 0x000fea0003800000 */
[----:B------:R-:W0:Y:S02]  /*1760*/  LDC.64 R4, c[0x0][0xa20] ;  /* 0x00028800ff047b82 */ /* 0x000e240000000a00 */
[----:B0-----:R-:W-:-:S05]  /*1770*/  IMAD.WIDE R4, R27, 0x4, R4 ;  /* 0x000000041b047825 */ /* 0x001fca00078e0204 */
[----:B------:R0:W5:Y:S01]  /*1780*/  LDG.E R29, desc[UR42][R4.64] ;  /* 0x0000002a041d7981 */ /* 0x000162000c1e1900 */
[----:B------:R-:W-:Y:S05]  /*1790*/  BRA `(.L_x_7733) ;  /* 0x0000000000107947 */ /* 0x000fea0003800000 */
.L_x_7732:
[----:B------:R-:W-:Y:S05]  /*17a0*/  @!P0 BRA `(.L_x_7733) ;  /* 0x00000000000c8947 */ /* 0x000fea0003800000 */
[----:B------:R-:W2:Y:S04]  /*17b0*/  LDG.E R0, desc[UR42][R10.64] ;  /* 0x0000002a0a007981 */ /* 0x000ea8000c1e1900 */
[----:B------:R-:W2:Y:S02]  /*17c0*/  LDG.E R29, desc[UR42][R10.64+0x4] ;  /* 0x0000042a0a1d7981 */ /* 0x000ea4000c1e1900 */
[----:B--2---:R-:W-:-:S07]  /*17d0*/  IMAD.IADD R29, R29, 0x1, -R0 ;  /* 0x000000011d1d7824 */ /* 0x004fce00078e0a00 */
.L_x_7733:
[----:B------:R-:W-:Y:S01]  /*17e0*/  ULDC.64 UR4, c[0x0][0xa10] ;  /* 0x0002840000047ab9 */ /* 0x000fe20000000a00 */
[----:B0-----:R-:W0:Y:S01]  /*17f0*/  LDC R4, c[0x0][0x448] ;  /* 0x00011200ff047b82 */ /* 0x001e220000000800 */
[----:B------:R-:W-:-:S04]  /*1800*/  ISETP.NE.U32.AND P0, PT, RZ, UR4, PT ;  /* 0x00000004ff007c0c */ /* 0x000fc8000bf05070 */
[----:B------:R-:W-:Y:S01]  /*1810*/  ISETP.NE.AND.EX P0, PT, RZ, UR5, PT, P0 ;  /* 0x00000005ff007c0c */ /* 0x000fe2000bf05300 */
[----:B------:R-:W-:Y:S02]  /*1820*/  ULDC.64 UR4, c[0x0][0xa30] ;  /* 0x00028c0000047ab9 */ /* 0x000fe40000000a00 */
[----:B------:R-:W-:-:S04]  /*1830*/  ISETP.NE.U32.AND P1, PT, RZ, UR4, PT ;  /* 0x00000004ff007c0c */ /* 0x000fc8000bf25070 */
[----:B------:R-:W-:-:S06]  /*1840*/  ISETP.NE.AND.EX P1, PT, RZ, UR5, PT, P1 ;  /* 0x00000005ff007c0c */ /* 0x000fcc000bf25310 */
[----:B------:R-:W1:Y:S08]  /*1850*/  @P0 LDC.64 R6, c[0x0][0xa10] ;  /* 0x00028400ff060b82 */ /* 0x000e700000000a00 */
[----:B------:R-:W2:Y:S01]  /*1860*/  @P1 LDC.64 R8, c[0x0][0xa30] ;  /* 0x00028c00ff081b82 */ /* 0x000ea20000000a00 */
[----:B-1----:R-:W-:-:S05]  /*1870*/  @P0 IMAD.WIDE R6, R27, 0x4, R6 ;  /* 0x000000041b060825 */ /* 0x002fca00078e0206 */
[----:B------:R-:W3:Y:S04]  /*1880*/  @P0 LDG.E R0, desc[UR42][R6.64] ;  /* 0x0000002a06000981 */ /* 0x000ee8000c1e1900 */
[----:B------:R-:W3:Y:S01]  /*1890*/  @P0 LDG.E R3, desc[UR42][R6.64+0x4] ;  /* 0x0000042a06030981 */ /* 0x000ee2000c1e1900 */
[----:B-----5:R-:W-:Y:S02]  /*18a0*/  IMAD.MOV.U32 R112, RZ, RZ, R29 ;  /* 0x000000ffff707224 */ /* 0x020fe400078e001d */
[----:B--2---:R-:W-:-:S05]  /*18b0*/  @P1 IMAD.WIDE R8, R27, 0x4, R8 ;  /* 0x000000041b081825 */ /* 0x004fca00078e0208 */
[----:B------:R1:W5:Y:S01]  /*18c0*/  @P1 LDG.E R112, desc[UR42][R8.64] ;  /* 0x0000002a08701981 */ /* 0x000362000c1e1900 */
[----:B0-----:R-:W-:Y:S01]  /*18d0*/  ISETP.NE.AND P1, PT, R4, 0x1, PT ;  /* 0x000000010400780c */ /* 0x001fe20003f25270 */
[----:B------:R-:W-:Y:S01]  /*18e0*/  IMAD.SHL.U32 R192, R25, 0x80, RZ ;  /* 0x0000008019c07824 */ /* 0x000fe200078e00ff */
[----:B------:R-:W0:Y:S01]  /*18f0*/  LDC.64 R4, c[0x0][0x9e0] ;  /* 0x00027800ff047b82 */ /* 0x000e220000000a00 */
[----:B------:R-:W-:-:S10]  /*1900*/  IMAD.IADD R13, R29, 0x1, -R12 ;  /* 0x000000011d0d7824 */ /* 0x000fd400078e0a0c */
[----:B------:R-:W2:Y:S08]  /*1910*/  @P1 LDC R11, c[0x0][0x44c] ;  /* 0x00011300ff0b1b82 */ /* 0x000eb00000000800 */
[----:B------:R-:W4:Y:S01]  /*1920*/  @P1 LDC R10, c[0x0][0x450] ;  /* 0x00011400ff0a1b82 */ /* 0x000f220000000800 */
[----:B0-----:R-:W-:Y:S01]  /*1930*/  ISETP.GE.AND P2, PT, R5, 0x1, PT ;  /* 0x000000010500780c */ /* 0x001fe20003f46270 */
[----:B---3--:R-:W-:-:S02]  /*1940*/  @P0 IMAD.IADD R24, R3, 0x1, -R0 ;  /* 0x0000000103180824 */ /* 0x008fc400078e0a00 */
[----:B------:R-:W-:Y:S02]  /*1950*/  VIADD R0, R192, 0x7f ;  /* 0x0000007fc0007836 */ /* 0x000fe40000000000 */
[----:B------:R-:W-:Y:S02]  /*1960*/  IMAD.IADD R189, R13, 0x1, R24 ;  /* 0x000000010dbd7824 */ /* 0x000fe400078e0218 */
[----:B--2---:R-:W-:-:S03]  /*1970*/  @P1 IMAD.HI.U32 R3, R0, R11, RZ ;  /* 0x0000000b00031227 */ /* 0x004fc600078e00ff */
[C---:B------:R-:W-:Y:S01]  /*1980*/  IADD3 R7, R189.reuse, 0x1, -R187 ;  /* 0x00000001bd077810 */ /* 0x040fe20007ffe8bb */
[----:B------:R-:W-:Y:S01]  /*1990*/  IMAD.MOV.U32 R6, RZ, RZ, R0 ;  /* 0x000000ffff067224 */ /* 0x000fe200078e0000 */
[----:B----4-:R-:W-:Y:S01]  /*19a0*/  @P1 SHF.R.U32.HI R6, RZ, R10, R3 ;  /* 0x0000000aff061219 */ /* 0x010fe20000011603 */
[----:B------:R-:W-:-:S04]  /*19b0*/  VIADD R0, R189, 0x7f ;  /* 0x0000007fbd007836 */ /* 0x000fc80000000000 */
[----:B-1----:R-:W-:Y:S01]  /*19c0*/  IMAD.IADD R9, R7, 0x1, R6 ;  /* 0x0000000107097824 */ /* 0x002fe200078e0206 */
[----:B------:R-:W-:-:S03]  /*19d0*/  SHF.R.S32.HI R3, RZ, 0x1f, R0 ;  /* 0x0000001fff037819 */ /* 0x000fc60000011400 */
[----:B------:R-:W-:Y:S01]  /*19e0*/  IMAD.IADD R4, R9, 0x1, R4 ;  /* 0x0000000109047824 */ /* 0x000fe200078e0204 */
[----:B------:R-:W-:-:S04]  /*19f0*/  LEA.HI R3, R3, R0, RZ, 0x7 ;  /* 0x0000000003037211 */ /* 0x000fc800078f38ff */
[----:B------:R-:W-:Y:S01]  /*1a00*/  SHF.R.S32.HI R126, RZ, 0x7, R3 ;  /* 0x00000007ff7e7819 */ /* 0x000fe20000011403 */
        /* <DEDUP_REMOVED lines=12> */
.L_x_7736:
[----:B------:R-:W-:-:S13]  /*1ad0*/  ISETP.NE.AND P0, PT, R5, 0x1, PT ;  /* 0x000000010500780c */ /* 0x000fda0003f05270 */
[----:B------:R-:W0:Y:S02]  /*1ae0*/  @P0 LDC.64 R6, c[0x0][0x9e8] ;  /* 0x00027a00ff060b82 */ /* 0x000e240000000a00 */
[----:B0-----:R-:W-:-:S05]  /*1af0*/  @P0 IMAD.HI.U32 R6, R0, R6, RZ ;  /* 0x0000000600060227 */ /* 0x001fca00078e00ff */
[----:B------:R-:W-:-:S07]  /*1b00*/  @P0 SHF.R.U32.HI R0, RZ, R7, R6 ;  /* 0x00000007ff000219 */ /* 0x000fce0000011606 */
.L_x_7737:
[----:B------:R-:W-:Y:S05]  /*1b10*/  BSYNC B0 ;  /* 0x0000000000007941 */ /* 0x000fea0003800000 */
.L_x_7735:
[----:B------:R-:W-:-:S05]  /*1b20*/  IMAD R3, R0, R5, R5 ;  /* 0x0000000500037224 */ /* 0x000fca00078e0205 */
[----:B------:R-:W-:-:S07]  /*1b30*/  VIMNMX R4, R4, R3, PT ;  /* 0x0000000304047248 */ /* 0x000fce0003fe0100 */
.L_x_7734:
        /* <DEDUP_REMOVED lines=25> */
.L_x_7740:
[----:B------:R-:W-:-:S13]  /*1cd0*/  ISETP.NE.AND P0, PT, R5, 0x1, PT ;  /* 0x000000010500780c */ /* 0x000fda0003f05270 */
[----:B------:R-:W0:Y:S02]  /*1ce0*/  @P0 LDC.64 R6, c[0x0][0x9e8] ;  /* 0x00027a00ff060b82 */ /* 0x000e240000000a00 */
[----:B0-----:R-:W-:-:S05]  /*1cf0*/  @P0 IMAD.HI.U32 R4, R0, R6, RZ ;  /* 0x0000000600040227 */ /* 0x001fca00078e00ff */
[----:B------:R-:W-:-:S07]  /*1d00*/  @P0 SHF.R.U32.HI R0, RZ, R7, R4 ;  /* 0x00000007ff000219 */ /* 0x000fce0000011604 */
.L_x_7741:
[----:B------:R-:W-:Y:S05]  /*1d10*/  BSYNC B0 ;  /* 0x0000000000007941 */ /* 0x000fea0003800000 */
.L_x_7739:
[----:B------:R-:W-:-:S05]  /*1d20*/  IMAD R0, R0, R5, RZ ;  /* 0x0000000500007224 */ /* 0x000fca00078e02ff */
[----:B------:R-:W-:-:S07]  /*1d30*/  VIMNMX R3, R3, R0, !PT ;  /* 0x0000000003037248 */ /* 0x000fce0007fe0100 */
.L_x_7738:
[----:B------:R-:W-:Y:S01]  /*1d40*/  SHF.R.S32.HI R0, RZ, 0x1f, R3 ;  /* 0x0000001fff007819 */ /* 0x000fe20000011403 */
[----:B------:R-:W-:Y:S01]  /*1d50*/  BSSY B0, `(.L_x_7742) ;  /* 0x0000028000007945 */ /* 0x000fe20003800000 */
[----:B------:R-:W-:Y:S02]  /*1d60*/  LOP3.LUT R215, R208, 0xff, RZ, 0xc0, !PT ;  /* 0x000000ffd0d77812 */ /* 0x000fe400078ec0ff */
[----:B------:R-:W-:Y:S02]  /*1d70*/  LEA.HI R0, R0, R3, RZ, 0x7 ;  /* 0x0000000300007211 */ /* 0x000fe400078f38ff */
[----:B------:R-:W-:Y:S02]  /*1d80*/  SHF.R.U32.HI R208, RZ, 0x10, R208 ;  /* 0x00000010ffd07819 */ /* 0x000fe400000116d0 */
[----:B------:R-:W-:-:S04]  /*1d90*/  SHF.R.S32.HI R0, RZ, 0x7, R0 ;  /* 0x00000007ff007819 */ /* 0x000fc80000011400 */
[----:B------:R-:W-:Y:S01]  /*1da0*/  VIMNMX R9, RZ, R0, !PT ;  /* 0x00000000ff097248 */ /* 0x000fe20007fe0100 */
[----:B------:R-:W-:-:S03]  /*1db0*/  IMAD.MOV.U32 R0, RZ, RZ, RZ ;  /* 0x000000ffff007224 */ /* 0x000fc600078e00ff */
[----:B------:R-:W-:-:S13]  /*1dc0*/  ISETP.GT.AND P0, PT, R8, R9, PT ;  /* 0x000000090800720c */ /* 0x000fda0003f04270 */
[----:B------:R-:W-:Y:S05]  /*1dd0*/  @!P0 BRA `(.L_x_7743) ;  /* 0x00000000007c8947 */ /* 0x000fea0003800000 */
        /* <DEDUP_REMOVED lines=31> */
.L_x_7743:
[----:B------:R-:W-:Y:S05]  /*1fd0*/  BSYNC B0 ;  /* 0x0000000000007941 */ /* 0x000fea0003800000 */
.L_x_7742:
[----:B------:R-:W-:-:S05]  /*1fe0*/  IMAD R3, R215, R0, R9 ;  /* 0x00000000d7037224 */ /* 0x000fca00078e0209 */
        /* <DEDUP_REMOVED lines=11> */
[----:B------:R-:W-:Y:S02]  /*20a0*/  @P0 SHF.R.S32.HI R26, RZ, 0x7, R3 ;  /* 0x00000007ff1a0819 */ /* 0x000fe40000011403 */
[----:B------:R-:W-:Y:S02]  /*20b0*/  PLOP3.LUT P0, PT, PT, PT, PT, 0x80, 0x0 ;  /* 0x000000000000781c */ /* 0x000fe40003f0f070 */
        /* <DEDUP_REMOVED lines=22> */
.L_x_7746:
[----:B------:R-:W-:Y:S05]  /*2220*/  BSYNC B6 ;  /* 0x0000000000067941 */ /* 0x000fea0003800000 */
.L_x_7745:
        /* <DEDUP_REMOVED lines=20> */
.L_x_7748:
[----:B------:R-:W-:Y:S05]  /*2370*/  BSYNC B6 ;  /* 0x0000000000067941 */ /* 0x000fea0003800000 */
.L_x_7747:
[----:B------:R-:W-:Y:S01]  /*2380*/  ULDC.64 UR4, c[0x0][0x9f8] ;  /* 0x00027e0000047ab9 */ /* 0x000fe20000000a00 */
[----:B------:R-:W2:Y:S01]  /*2390*/  LDL.LU R20, [R1+0x10] ;  /* 0x0000100001147983 */ /* 0x000ea20000300800 */
[----:B------:R-:W-:Y:S01]  /*23a0*/  ISETP.NE.U32.AND P0, PT, RZ, UR4, PT ;  /* 0x00000004ff007c0c */ /* 0x000fe2000bf05070 */
[----:B------:R-:W0:Y:S03]  /*23b0*/  LDC.64 R98, c[0x0][0x300] ;  /* 0x0000c000ff627b82 */ /* 0x000e260000000a00 */
[----:B------:R-:W-:Y:S01]  /*23c0*/  ISETP.NE.AND.EX P0, PT, RZ, UR5, PT, P0 ;  /* 0x00000005ff007c0c */ /* 0x000fe2000bf05300 */
[----:B------:R-:W1:Y:S01]  /*23d0*/  S2R R30, SR_TID.X ;  /* 0x00000000001e7919 */ /* 0x000e620000002100 */
[----:B------:R-:W-:Y:S01]  /*23e0*/  IMAD.IADD R28, R28, 0x1, R29 ;  /* 0x000000011c1c7824 */ /* 0x000fe200078e021d */
[----:B------:R-:W-:Y:S02]  /*23f0*/  ULDC.64 UR4, c[0x0][0xa08] ;  /* 0x0002820000047ab9 */ /* 0x000fe40000000a00 */
[----:B------:R-:W3:Y:S08]  /*2400*/  LDC R33, c[0x0][0x3f4] ;  /* 0x0000fd00ff217b82 */ /* 0x000ef00000000800 */
[----:B------:R-:W4:Y:S02]  /*2410*/  @P0 LDC.64 R4, c[0x0][0x9f8] ;  /* 0x00027e00ff040b82 */ /* 0x000f240000000a00 */
[----:B----4-:R-:W-:-:S05]  /*2420*/  @P0 IMAD.WIDE R4, R27, 0x4, R4 ;  /* 0x000000041b040825 */ /* 0x010fca00078e0204 */
[----:B------:R4:W2:Y:S01]  /*2430*/  @P0 LDG.E R27, desc[UR42][R4.64] ;  /* 0x0000002a041b0981 */ /* 0x0008a2000c1e1900 */
[----:B------:R-:W-:Y:S01]  /*2440*/  SHF.R.S32.HI R39, RZ, 0x1f, R28 ;  /* 0x0000001fff277819 */ /* 0x000fe2000001141c */
[-C--:B0-----:R-:W-:Y:S01]  /*2450*/  IMAD.WIDE.U32 R6, R28, R98.reuse, RZ ;  /* 0x000000621c067225 */ /* 0x081fe200078e00ff */
[----:B------:R-:W-:Y:S02]  /*2460*/  ISETP.NE.U32.AND P0, PT, RZ, UR4, PT ;  /* 0x00000004ff007c0c */ /* 0x000fe4000bf05070 */
[----:B-1----:R-:W-:Y:S01]  /*2470*/  SHF.R.U32.HI R30, RZ, 0x7, R30 ;  /* 0x00000007ff1e7819 */ /* 0x002fe2000001161e */
[-C--:B------:R-:W-:Y:S01]  /*2480*/  IMAD R0, R39, R98.reuse, RZ ;  /* 0x0000006227007224 */ /* 0x080fe200078e02ff */
[----:B------:R-:W-:Y:S01]  /*2490*/  ISETP.NE.AND.EX P0, PT, RZ, UR5, PT, P0 ;  /* 0x00000005ff007c0c */ /* 0x000fe2000bf05300 */
[----:B------:R-:W-:Y:S01]  /*24a0*/  ULDC.64 UR4, c[0x0][0x308] ;  /* 0x0000c20000047ab9 */ /* 0x000fe20000000a00 */
[----:B------:R-:W-:Y:S01]  /*24b0*/  ISETP.NE.AND P6, PT, R30, 0x1, PT ;  /* 0x000000011e00780c */ /* 0x000fe20003fc5270 */
[----:B------:R-:W-:Y:S01]  /*24c0*/  IMAD R3, R28, R99, R0 ;  /* 0x000000631c037224 */ /* 0x000fe200078e0200 */
[----:B---3--:R-:W-:Y:S01]  /*24d0*/  ISETP.GE.AND P1, PT, R16, R33, PT ;  /* 0x000000211000720c */ /* 0x008fe20003f26270 */
[----:B------:R-:W-:Y:S01]  /*24e0*/  IMAD.SHL.U32 R32, R23, 0x40, RZ ;  /* 0x0000004017207824 */ /* 0x000fe200078e00ff */
[----:B-----5:R-:W-:Y:S01]  /*24f0*/  SHF.R.S32.HI R29, RZ, 0x1f, R112 ;  /* 0x0000001fff1d7819 */ /* 0x020fe20000011470 */
[----:B------:R-:W-:Y:S01]  /*2500*/  IMAD.IADD R7, R7, 0x1, R3 ;  /* 0x0000000107077824 */ /* 0x000fe200078e0203 */
[----:B------:R-:W-:Y:S01]  /*2510*/  SHF.R.U32.HI R31, RZ, 0x3, R198 ;  /* 0x00000003ff1f7819 */ /* 0x000fe200000116c6 */
[----:B------:R-:W-:Y:S01]  /*2520*/  IMAD.SHL.U32 R88, R98, 0x20, RZ ;  /* 0x0000002062587824 */ /* 0x000fe200078e00ff */
[----:B------:R-:W-:Y:S01]  /*2530*/  SHF.R.U32.HI R21, RZ, 0x3, R197 ;  /* 0x00000003ff157819 */ /* 0x000fe200000116c5 */
[----:B----4-:R-:W-:Y:S01]  /*2540*/  IMAD.WIDE.U32 R4, R206, UR4, R6 ;  /* 0x00000004ce047c25 */ /* 0x010fe2000f8e0006 */
[----:B------:R-:W-:Y:S01]  /*2550*/  SHF.L.U64.HI R89, R98, 0x5, R99 ;  /* 0x0000000562597819 */ /* 0x000fe20000010263 */
[----:B------:R-:W0:Y:S01]  /*2560*/  LDC.64 R6, c[0x0][0x3f8] ;  /* 0x0000fe00ff067b82 */ /* 0x000e220000000a00 */
[----:B------:R-:W-:Y:S01]  /*2570*/  SHF.R.S32.HI R116, RZ, 0x1f, R212 ;  /* 0x0000001fff747819 */ /* 0x000fe200000114d4 */
[----:B------:R-:W-:Y:S01]  /*2580*/  IMAD R5, R206, UR5, R5 ;  /* 0x00000005ce057c24 */ /* 0x000fe2000f8e0205 */
[----:B------:R-:W-:Y:S01]  /*2590*/  ULDC.64 UR4, c[0x0][0x310] ;  /* 0x0000c40000047ab9 */ /* 0x000fe20000000a00 */
[----:B------:R-:W-:Y:S01]  /*25a0*/  IMAD.WIDE.U32 R128, R23, R98, R88 ;  /* 0x0000006217807225 */ /* 0x000fe200078e0058 */
[----:B------:R-:W-:-:S02]  /*25b0*/  SHF.R.S32.HI R115, RZ, 0x1f, R211 ;  /* 0x0000001fff737819 */ /* 0x000fc400000114d3 */
[----:B------:R-:W-:Y:S01]  /*25c0*/  SHF.R.S32.HI R114, RZ, 0x1f, R210 ;  /* 0x0000001fff727819 */ /* 0x000fe200000114d2 */
[----:B------:R-:W-:-:S04]  /*25d0*/  IMAD.WIDE.U32 R40, R23, R98, R16 ;  /* 0x0000006217287225 */ /* 0x000fc800078e0010 */
[----:B------:R-:W-:Y:S02]  /*25e0*/  VIADD R124, R30, 0x8 ;  /* 0x000000081e7c7836 */ /* 0x000fe40000000000 */
[----:B------:R-:W-:Y:S02]  /*25f0*/  IMAD.SHL.U32 R110, R33, 0x2, RZ ;  /* 0x00000002216e7824 */ /* 0x000fe400078e00ff */
[----:B------:R-:W-:Y:S02]  /*2600*/  IMAD.SHL.U32 R125, R98, 0x80, RZ ;  /* 0x00000080627d7824 */ /* 0x000fe400078e00ff */
[CC--:B0-----:R-:W-:Y:S01]  /*2610*/  IMAD.WIDE.U32 R92, R23.reuse, R6.reuse, R18 ;  /* 0x00000006175c7225 */ /* 0x0c1fe200078e0012 */
[C-C-:B------:R-:W-:Y:S02]  /*2620*/  SHF.L.U64.HI R15, R6.reuse, 0x6, R7.reuse ;  /* 0x00000006060f7819 */ /* 0x140fe40000010207 */
[----:B------:R-:W-:Y:S01]  /*2630*/  SHF.L.U64.HI R14, R6, 0x7, R7 ;  /* 0x00000007060e7819 */ /* 0x000fe20000010207 */
[----:B------:R-:W-:-:S04]  /*2640*/  IMAD.WIDE.U32 R90, R23, R6, R16 ;  /* 0x00000006175a7225 */ /* 0x000fc800078e0010 */
[----:B------:R-:W-:Y:S02]  /*2650*/  IMAD R12, R29, R6, RZ ;  /* 0x000000061d0c7224 */ /* 0x000fe400078e02ff */
[----:B------:R-:W-:Y:S02]  /*2660*/  IMAD.SHL.U32 R13, R6, 0x20, RZ ;  /* 0x00000020060d7824 */ /* 0x000fe400078e00ff */
[----:B------:R-:W-:Y:S02]  /*2670*/  IMAD R35, R112, R7, R12 ;  /* 0x0000000770237224 */ /* 0x000fe400078e020c */
[----:B------:R-:W-:Y:S01]  /*2680*/  IMAD.SHL.U32 R12, R6, 0x40, RZ ;  /* 0x00000040060c7824 */ /* 0x000fe200078e00ff */
[----:B--2---:R-:W-:-:S04]  /*2690*/  LOP3.LUT R20, R20, 0xfffffffe, RZ, 0xc0, !PT ;  /* 0xfffffffe14147812 */ /* 0x004fc800078ec0ff */
[----:B------:R-:W-:-:S05]  /*26a0*/  @P1 LOP3.LUT R20, R20, 0x1, RZ, 0xfc, !PT ;  /* 0x0000000114141812 */ /* 0x000fca00078efcff */
[----:B------:R0:W-:Y:S02]  /*26b0*/  STL [R1+0x10], R20 ;  /* 0x0000101401007387 */ /* 0x0001e40000100800 */
[----:B0-----:R-:W-:Y:S02]  /*26c0*/  SHF.R.U32.HI R20, RZ, 0x3, R196 ;  /* 0x00000003ff147819 */ /* 0x001fe400000116c4 */
[----:B------:R-:W-:Y:S02]  /*26d0*/  SHF.R.S32.HI R0, RZ, 0x1f, R27 ;  /* 0x0000001fff007819 */ /* 0x000fe4000001141b */
[----:B------:R-:W-:Y:S02]  /*26e0*/  SEL R27, R27, RZ, !P0 ;  /* 0x000000ff1b1b7207 */ /* 0x000fe40004000000 */
[----:B------:R-:W-:Y:S02]  /*26f0*/  SEL R3, R0, RZ, !P0 ;  /* 0x000000ff00037207 */ /* 0x000fe40004000000 */
[----:B------:R-:W-:Y:S01]  /*2700*/  IADD3 R42, P0, R23, R28, RZ ;  /* 0x0000001c172a7210 */ /* 0x000fe20007f1e0ff */
[----:B------:R-:W-:Y:S01]  /*2710*/  IMAD.WIDE.U32 R96, R27, UR4, R4 ;  /* 0x000000041b607c25 */ /* 0x000fe2000f8e0004 */
[----:B------:R-:W-:Y:S01]  /*2720*/  SHF.L.U64.HI R28, R98, 0x6, R99 ;  /* 0x00000006621c7819 */ /* 0x000fe20000010263 */
[----:B------:R-:W0:Y:S02]  /*2730*/  LDC.64 R4, c[0x0][0x408] ;  /* 0x00010200ff047b82 */ /* 0x000e240000000a00 */
[----:B------:R-:W-:-:S02]  /*2740*/  IMAD R0, R3, UR4, RZ ;  /* 0x0000000403007c24 */ /* 0x000fc4000f8e02ff */
[----:B------:R-:W-:Y:S01]  /*2750*/  IMAD.X R43, R216, 0x1, R39, P0 ;  /* 0x00000001d82b7824 */ /* 0x000fe200000e0627 */
[----:B------:R-:W-:Y:S01]  /*2760*/  IADD3 R39, P3, R96, 0x40, RZ ;  /* 0x0000004060277810 */ /* 0x000fe20007f7e0ff */
[----:B------:R-:W-:Y:S01]  /*2770*/  IMAD R37, R27, UR5, R0 ;  /* 0x000000051b257c24 */ /* 0x000fe2000f8e0200 */
[----:B------:R-:W-:Y:S05]  /*2780*/  @!P6 WARPSYNC.ALL ;  /* 0x000000000000e948 */ /* 0x000fea0003800000 */
[----:B------:R-:W-:Y:S01]  /*2790*/  ULDC.64 UR4, c[0x0][0x330] ;  /* 0x0000cc0000047ab9 */ /* 0x000fe20000000a00 */
[----:B------:R-:W-:Y:S01]  /*27a0*/  IMAD.IADD R36, R97, 0x1, R37 ;  /* 0x0000000161247824 */ /* 0x000fe200078e0225 */
[----:B------:R-:W-:Y:S01]  /*27b0*/  @!P6 BAR.SYNC.DEFER_BLOCKING 0x9, 0x100 ;  /* 0x024400000000eb1d */ /* 0x000fe20000010000 */
[----:B------:R-:W-:Y:S01]  /*27c0*/  IMAD.WIDE.U32 R8, R206, UR4, R16 ;  /* 0x00000004ce087c25 */ /* 0x000fe2000f8e0010 */
[----:B------:R-:W-:-:S03]  /*27d0*/  IADD3 R37, P0, R96, R40, RZ ;  /* 0x0000002860257210 */ /* 0x000fc60007f1e0ff */
[----:B------:R-:W-:Y:S01]  /*27e0*/  IMAD R9, R206, UR5, R9 ;  /* 0x00000005ce097c24 */ /* 0x000fe2000f8e0209 */
[----:B------:R-:W-:Y:S01]  /*27f0*/  ULDC.64 UR4, c[0x0][0x338] ;  /* 0x0000ce0000047ab9 */ /* 0x000fe20000000a00 */
[----:B------:R-:W-:Y:S02]  /*2800*/  IMAD.X R104, RZ, RZ, R36, P3 ;  /* 0x000000ffff687224 */ /* 0x000fe400018e0624 */
[----:B------:R-:W-:Y:S01]  /*2810*/  IMAD R0, R3, UR4, RZ ;  /* 0x0000000403007c24 */ /* 0x000fe2000f8e02ff */
[----:B------:R-:W-:Y:S01]  /*2820*/  SEL R3, R33, RZ, P1 ;  /* 0x000000ff21037207 */ /* 0x000fe20000800000 */
[C---:B------:R-:W-:Y:S01]  /*2830*/  IMAD.WIDE.U32 R94, R27.reuse, UR4, R8 ;  /* 0x000000041b5e7c25 */ /* 0x040fe2000f8e0008 */
[----:B------:R-:W-:Y:S02]  /*2840*/  ULDC UR4, c[0x0][0x2f4] ;  /* 0x0000bd0000047ab9 */ /* 0x000fe40000000800 */
[----:B------:R-:W-:Y:S01]  /*2850*/  ISETP.GE.AND P2, PT, R16, UR4, PT ;  /* 0x0000000410007c0c */ /* 0x000fe2000bf46270 */
[----:B------:R-:W-:-:S02]  /*2860*/  IMAD R47, R27, UR5, R0 ;  /* 0x000000051b2f7c24 */ /* 0x000fc4000f8e0200 */
[----:B------:R-:W-:Y:S02]  /*2870*/  IMAD R0, R216, R6, RZ ;  /* 0x00000006d8007224 */ /* 0x000fe400078e02ff */
[----:B------:R-:W-:Y:S02]  /*2880*/  IMAD.IADD R3, R16, 0x1, R3 ;  /* 0x0000000110037824 */ /* 0x000fe400078e0203 */
[C---:B------:R-:W-:Y:S02]  /*2890*/  IMAD R9, R23.reuse, R7, R0 ;  /* 0x0000000717097224 */ /* 0x040fe400078e0200 */
[-C--:B0-----:R-:W-:Y:S02]  /*28a0*/  IMAD R0, R216, R4.reuse, RZ ;  /* 0x00000004d8007224 */ /* 0x081fe400078e02ff */
[----:B------:R-:W-:-:S04]  /*28b0*/  IMAD.WIDE.U32 R86, R23, R4, R18 ;  /* 0x0000000417567225 */ /* 0x000fc800078e0012 */
[C---:B------:R-:W-:Y:S01]  /*28c0*/  IMAD R11, R23.reuse, R5, R0 ;  /* 0x00000005170b7224 */ /* 0x040fe200078e0200 */
[----:B------:R-:W-:Y:S01]  /*28d0*/  SHF.R.S32.HI R0, RZ, 0x1f, R3 ;  /* 0x0000001fff007819 */ /* 0x000fe20000011403 */
[----:B------:R-:W-:-:S03]  /*28e0*/  IMAD.WIDE.U32 R84, R23, R4, R16 ;  /* 0x0000000417547225 */ /* 0x000fc600078e0010 */
[CC--:B------:R-:W-:Y:S01]  /*28f0*/  LEA.HI R45, R0.reuse, R3.reuse, RZ, 0x3 ;  /* 0x00000003002d7211 */ /* 0x0c0fe200078f18ff */
[----:B------:R-:W-:Y:S01]  /*2900*/  IMAD.IADD R93, R93, 0x1, R9 ;  /* 0x000000015d5d7824 */ /* 0x000fe200078e0209 */
[----:B------:R-:W-:Y:S01]  /*2910*/  LEA.HI R8, R0, R3, RZ, 0x6 ;  /* 0x0000000300087211 */ /* 0x000fe200078f30ff */
[----:B------:R-:W-:Y:S01]  /*2920*/  IMAD.IADD R91, R9, 0x1, R91 ;  /* 0x00000001095b7824 */ /* 0x000fe200078e025b */
[----:B------:R-:W-:Y:S01]  /*2930*/  LOP3.LUT R0, R45, 0x38, RZ, 0xc0, !PT ;  /* 0x000000382d007812 */ /* 0x000fe200078ec0ff */
[----:B------:R-:W-:Y:S01]  /*2940*/  IMAD.IADD R87, R87, 0x1, R11 ;  /* 0x0000000157577824 */ /* 0x000fe200078e020b */
[----:B------:R-:W-:Y:S01]  /*2950*/  LOP3.LUT R9, R198, 0x38, R45, 0xf8, !PT ;  /* 0x00000038c6097812 */ /* 0x000fe200078ef82d */
[----:B------:R-:W-:Y:S01]  /*2960*/  IMAD.IADD R85, R11, 0x1, R85 ;  /* 0x000000010b557824 */ /* 0x000fe200078e0255 */
[--C-:B------:R-:W-:Y:S01]  /*2970*/  LOP3.LUT R10, R197, 0x38, R45.reuse, 0xf8, !PT ;  /* 0x00000038c50a7812 */ /* 0x100fe200078ef82d */
[----:B------:R-:W-:Y:S01]  /*2980*/  IMAD.SHL.U32 R8, R8, 0x80, RZ ;  /* 0x0000008008087824 */ /* 0x000fe200078e00ff */
[----:B------:R-:W-:Y:S01]  /*2990*/  LOP3.LUT R11, R196, 0x38, R45, 0xf8, !PT ;  /* 0x00000038c40b7812 */ /* 0x000fe200078ef82d */
[----:B------:R-:W-:Y:S01]  /*29a0*/  IMAD R29, R29, R4, RZ ;  /* 0x000000041d1d7224 */ /* 0x000fe200078e02ff */
[----:B------:R-:W-:Y:S01]  /*29b0*/  LOP3.LUT R3, R0, 0x1c0, R32, 0xf8, !PT ;  /* 0x000001c000037812 */ /* 0x000fe200078ef820 */
[----:B------:R-:W-:Y:S01]  /*29c0*/  IMAD R0, R216, R98, RZ ;  /* 0x00000062d8007224 */ /* 0x000fe200078e02ff */
[----:B------:R-:W-:Y:S01]  /*29d0*/  LOP3.LUT R8, R8, 0xffffe000, RZ, 0xc0, !PT ;  /* 0xffffe00008087812 */ /* 0x000fe200078ec0ff */
[----:B------:R-:W-:Y:S01]  /*29e0*/  IMAD.WIDE.U32 R92, R112, R6, R92 ;  /* 0x00000006705c7225 */ /* 0x000fe200078e005c */
[----:B------:R-:W-:-:S02]  /*29f0*/  LOP3.LUT R9, R9, R31, RZ, 0x3c, !PT ;  /* 0x0000001f09097212 */ /* 0x000fc400078e3cff */
[----:B------:R-:W-:Y:S01]  /*2a00*/  LOP3.LUT R27, R10, R21, RZ, 0x3c, !PT ;  /* 0x000000150a1b7212 */ /* 0x000fe200078e3cff */
[----:B------:R-:W-:Y:S01]  /*2a10*/  IMAD R31, R23, R99, R0 ;  /* 0x00000063171f7224 */ /* 0x000fe200078e0200 */
[----:B------:R-:W-:Y:S01]  /*2a20*/  LOP3.LUT R11, R11, R20, RZ, 0x3c, !PT ;  /* 0x000000140b0b7212 */ /* 0x000fe200078e3cff */
[C---:B------:R-:W-:Y:S01]  /*2a30*/  IMAD.WIDE.U32 R90, R112.reuse, R6, R90 ;  /* 0x00000006705a7225 */ /* 0x040fe200078e005a */
[----:B------:R-:W-:Y:S02]  /*2a40*/  LOP3.LUT R3, R3, R202, RZ, 0x3c, !PT ;  /* 0x000000ca03037212 */ /* 0x000fe400078e3cff */
[-C--:B------:R-:W-:Y:S01]  /*2a50*/  IADD3 R108, R9, R8.reuse, R201 ;  /* 0x00000008096c7210 */ /* 0x080fe20007ffe0c9 */
[C---:B------:R-:W-:Y:S01]  /*2a60*/  IMAD R101, R112.reuse, R5, R29 ;  /* 0x0000000570657224 */ /* 0x040fe200078e021d */
[----:B------:R-:W-:Y:S01]  /*2a70*/  IADD3 R27, R27, R8, R200 ;  /* 0x000000081b1b7210 */ /* 0x000fe20007ffe0c8 */
[----:B------:R-:W-:Y:S01]  /*2a80*/  IMAD.WIDE.U32 R86, R112, R4, R86 ;  /* 0x0000000470567225 */ /* 0x000fe200078e0056 */
[----:B------:R-:W-:-:S02]  /*2a90*/  IADD3 R21, R11, R8, R199 ;  /* 0x000000080b157210 */ /* 0x000fc40007ffe0c7 */
[----:B------:R-:W-:Y:S01]  /*2aa0*/  IADD3 R109, R3, R8, R203 ;  /* 0x00000008036d7210 */ /* 0x000fe20007ffe0cb */
[C---:B------:R-:W-:Y:S01]  /*2ab0*/  IMAD.SHL.U32 R11, R6.reuse, 0x80, RZ ;  /* 0x00000080060b7824 */ /* 0x040fe200078e00ff */
[----:B------:R-:W-:Y:S01]  /*2ac0*/  SHF.L.U64.HI R20, R6, 0x5, R7 ;  /* 0x0000000506147819 */ /* 0x000fe20000010207 */
[C---:B------:R-:W-:Y:S01]  /*2ad0*/  IMAD.SHL.U32 R7, R4.reuse, 0x20, RZ ;  /* 0x0000002004077824 */ /* 0x040fe200078e00ff */
[C-C-:B------:R-:W-:Y:S01]  /*2ae0*/  SHF.L.U64.HI R10, R4.reuse, 0x5, R5.reuse ;  /* 0x00000005040a7819 */ /* 0x140fe20000010205 */
[C---:B------:R-:W-:Y:S01]  /*2af0*/  IMAD.SHL.U32 R6, R4.reuse, 0x40, RZ ;  /* 0x0000004004067824 */ /* 0x040fe200078e00ff */
[----:B------:R-:W-:Y:S01]  /*2b00*/  SHF.L.U64.HI R9, R4, 0x6, R5 ;  /* 0x0000000604097819 */ /* 0x000fe20000010205 */
[----:B------:R-:W-:Y:S01]  /*2b10*/  IMAD.WIDE.U32 R84, R112, R4, R84 ;  /* 0x0000000470547225 */ /* 0x000fe200078e0054 */
[----:B------:R-:W-:Y:S02]  /*2b20*/  SHF.L.U64.HI R8, R4, 0x7, R5 ;  /* 0x0000000704087819 */ /* 0x000fe40000010205 */
[----:B------:R-:W-:Y:S01]  /*2b30*/  IADD3 R3, P1, R88, R128, RZ ;  /* 0x0000008058037210 */ /* 0x000fe20007f3e0ff */
[----:B------:R-:W-:Y:S01]  /*2b40*/  IMAD.SHL.U32 R5, R4, 0x80, RZ ;  /* 0x0000008004057824 */ /* 0x000fe200078e00ff */
[----:B------:R-:W-:Y:S01]  /*2b50*/  SHF.L.U64.HI R0, R98, 0x7, R99 ;  /* 0x0000000762007819 */ /* 0x000fe20000010263 */
[----:B------:R-:W-:Y:S01]  /*2b60*/  IMAD.IADD R4, R31, 0x1, R129 ;  /* 0x000000011f047824 */ /* 0x000fe200078e0281 */
[----:B------:R-:W-:Y:S01]  /*2b70*/  LOP3.LUT R38, R45, 0xfffffff8, RZ, 0xc0, !PT ;  /* 0xfffffff82d267812 */ /* 0x000fe200078ec0ff */
[----:B------:R-:W-:Y:S01]  /*2b80*/  IMAD.IADD R31, R41, 0x1, R31 ;  /* 0x00000001291f7824 */ /* 0x000fe200078e021f */
[----:B------:R-:W-:Y:S01]  /*2b90*/  SHF.R.S32.HI R102, RZ, 0x3, R45 ;  /* 0x00000003ff667819 */ /* 0x000fe2000001142d */
[----:B------:R-:W-:Y:S01]  /*2ba0*/  IMAD.X R29, R4, 0x1, R89, P1 ;  /* 0x00000001041d7824 */ /* 0x000fe200008e0659 */
[----:B------:R-:W-:Y:S01]  /*2bb0*/  IADD3 R30, P1, R3, R88, RZ ;  /* 0x00000058031e7210 */ /* 0x000fe20007f3e0ff */
[----:B------:R-:W-:Y:S01]  /*2bc0*/  IMAD.X R99, R31, 0x1, R36, P0 ;  /* 0x000000011f637824 */ /* 0x000fe200000e0624 */
[----:B------:R-:W-:Y:S01]  /*2bd0*/  IADD3 R100, P0, R37, 0x40, RZ ;  /* 0x0000004025647810 */ /* 0x000fe20007f1e0ff */
[----:B------:R-:W-:Y:S01]  /*2be0*/  IMAD.IADD R33, R93, 0x1, R35 ;  /* 0x000000015d217824 */ /* 0x000fe200078e0223 */
[----:B------:R-:W-:Y:S01]  /*2bf0*/  SHF.R.S32.HI R103, RZ, 0x1f, R38 ;  /* 0x0000001fff677819 */ /* 0x000fe20000011426 */
[----:B------:R-:W-:-:S02]  /*2c00*/  IMAD.IADD R34, R35, 0x1, R91 ;  /* 0x0000000123227824 */ /* 0x000fc400078e025b */
[----:B------:R-:W-:Y:S01]  /*2c10*/  IMAD.X R32, R29, 0x1, R89, P1 ;  /* 0x000000011d207824 */ /* 0x000fe200008e0659 */
[----:B------:R-:W-:Y:S01]  /*2c20*/  ISETP.GE.AND P1, PT, R190, UR4, PT ;  /* 0x00000004be007c0c */ /* 0x000fe2000bf26270 */
[----:B------:R-:W-:Y:S02]  /*2c30*/  IMAD.IADD R35, R87, 0x1, R101 ;  /* 0x0000000157237824 */ /* 0x000fe400078e0265 */
[----:B------:R-:W-:Y:S02]  /*2c40*/  IMAD.IADD R101, R101, 0x1, R85 ;  /* 0x0000000165657824 */ /* 0x000fe400078e0255 */
[----:B------:R-:W-:Y:S02]  /*2c50*/  IMAD.X R105, RZ, RZ, R99, P0 ;  /* 0x000000ffff697224 */ /* 0x000fe400000e0663 */
[----:B------:R-:W-:-:S07]  /*2c60*/  IMAD.IADD R106, R95, 0x1, R47 ;  /* 0x000000015f6a7824 */ /* 0x000fce00078e022f */
.L_x_7834:
[----:B------:R-:W2:Y:S01]  /*2c70*/  LDL.LU R44, [R1+0x10] ;  /* 0x00001000012c7983 */ /* 0x000ea20000300800 */
[----:B------:R-:W-:Y:S01]  /*2c80*/  VIADD R26, R26, 0xffffffff ;  /* 0xffffffff1a1a7836 */ /* 0x000fe20000000000 */
[----:B------:R-:W0:Y:S01]  /*2c90*/  LDC R121, c[0x0][0x3f4] ;  /* 0x0000fd00ff797b82 */ /* 0x000e220000000800 */
[----:B------:R-:W-:Y:S01]  /*2ca0*/  IMAD R111, R184, 0x4000, R205 ;  /* 0x00004000b86f7824 */ /* 0x000fe200078e02cd */
[----:B------:R-:W-:Y:S05]  /*2cb0*/  YIELD ;  /* 0x0000000000007946 */ /* 0x000fea0003800000 */
[----:B------:R-:W-:Y:S01]  /*2cc0*/  ISETP.GT.AND P3, PT, R26, R25, PT ;  /* 0x000000191a00720c */ /* 0x000fe20003f64270 */
[----:B------:R-:W-:Y:S01]  /*2cd0*/  BSSY B0, `(.L_x_7749) ;  /* 0x00005e8000007945 */ /* 0x000fe20003800000 */
[----:B------:R-:W-:Y:S01]  /*2ce0*/  IMAD R111, R111, 0x2, R2 ;  /* 0x000000026f6f7824 */ /* 0x000fe200078e0202 */
[----:B0-----:R-:W-:-:S02]  /*2cf0*/  ISETP.GE.AND P0, PT, R121, 0x1, PT ;  /* 0x000000017900780c */ /* 0x001fc40003f06270 */
[----:B--2---:R-:W-:-:S08]  /*2d00*/  LOP3.LUT R44, R44, 0xfffffffb, RZ, 0xc0, !PT ;  /* 0xfffffffb2c2c7812 */ /* 0x004fd000078ec0ff */
[----:B------:R-:W-:-:S05]  /*2d10*/  @P3 LOP3.LUT R44, R44, 0x4, RZ, 0xfc, !PT ;  /* 0x000000042c2c3812 */ /* 0x000fca00078efcff */
[----:B------:R0:W-:Y:S01]  /*2d20*/  STL [R1+0x10], R44 ;  /* 0x0000102c01007387 */ /* 0x0001e20000100800 */
[----:B------:R-:W-:Y:S05]  /*2d30*/  @!P0 BRA `(.L_x_7750) ;  /* 0x0000005800048947 */ /* 0x000fea0003800000 */
[----:B------:R-:W-:Y:S01]  /*2d40*/  ULDC.U8 UR4, c[0x0][0x410] ;  /* 0x0001040000047ab9 */ /* 0x000fe20000000000 */
[----:B0-----:R-:W-:Y:S01]  /*2d50*/  SHF.R.S32.HI R44, RZ, 0x1f, R26 ;  /* 0x0000001fff2c7819 */ /* 0x001fe2000001141a */
[-C--:B------:R-:W-:Y:S01]  /*2d60*/  IMAD R45, R0, R26.reuse, RZ ;  /* 0x0000001a002d7224 */ /* 0x080fe200078e02ff */
[----:B------:R-:W-:Y:S01]  /*2d70*/  ISETP.NE.AND P0, PT, RZ, UR4, PT ;  /* 0x00000004ff007c0c */ /* 0x000fe2000bf05270 */
[-C--:B------:R-:W-:Y:S02]  /*2d80*/  IMAD R46, R14, R26.reuse, RZ ;  /* 0x0000001a0e2e7224 */ /* 0x080fe400078e02ff */
[----:B------:R-:W-:Y:S02]  /*2d90*/  IMAD R47, R8, R26, RZ ;  /* 0x0000001a082f7224 */ /* 0x000fe400078e02ff */
[----:B------:R-:W-:Y:S02]  /*2da0*/  IMAD R113, R26, -0x80, R24 ;  /* 0xffffff801a717824 */ /* 0x000fe400078e0218 */
[----:B------:R-:W-:-:S02]  /*2db0*/  IMAD R45, R44, R125, R45 ;  /* 0x0000007d2c2d7224 */ /* 0x000fc400078e022d */
[C---:B------:R-:W-:Y:S01]  /*2dc0*/  IMAD R117, R44.reuse, R11, R46 ;  /* 0x0000000b2c757224 */ /* 0x040fe200078e022e */
[----:B------:R-:W-:Y:S01]  /*2dd0*/  VIMNMX R113, R113, 0x80, PT ;  /* 0x0000008071717848 */ /* 0x000fe20003fe0100 */
[----:B------:R-:W-:Y:S02]  /*2de0*/  IMAD R47, R44, R5, R47 ;  /* 0x000000052c2f7224 */ /* 0x000fe400078e022f */
[----:B------:R-:W-:-:S04]  /*2df0*/  IMAD.WIDE.U32 R118, R125, R26, RZ ;  /* 0x0000001a7d767225 */ /* 0x000fc800078e00ff */
        /* <DEDUP_REMOVED lines=34> */
.L_x_7753:
[----:B------:R-:W-:Y:S05]  /*3020*/  BSYNC B1 ;  /* 0x0000000000017941 */ /* 0x000fea0003800000 */
.L_x_7752:
[----:B------:R-:W-:Y:S01]  /*3030*/  ISETP.GE.AND P4, PT, R212, R113, PT ;  /* 0x00000071d400720c */ /* 0x000fe20003f86270 */
[----:B0----5:R-:W-:Y:S01]  /*3040*/  IMAD.MOV.U32 R44, RZ, RZ, R72 ;  /* 0x000000ffff2c7224 */ /* 0x021fe200078e0048 */
[----:B------:R-:W-:Y:S01]  /*3050*/  BSSY B1, `(.L_x_7754) ;  /* 0x0000028000017945 */ /* 0x000fe20003800000 */
        /* <DEDUP_REMOVED lines=18> */
[----:B------:R-:W-:Y:S06]  /*3180*/  @P4 BRA `(.L_x_7755) ;  /* 0x0000000000504947 */ /* 0x000fec0003800000 */
[----:B------:R-:W-:Y:S01]  /*3190*/  IADD3 R45, P0, P5, R92, R78, R13 ;  /* 0x0000004e5c2d7210 */ /* 0x000fe20007d1e00d */
[----:B------:R-:W-:Y:S01]  /*31a0*/  ULDC.64 UR4, c[0x0][0x3e8] ;  /* 0x0000fa0000047ab9 */ /* 0x000fe20000000a00 */
[----:B------:R-:W-:Y:S02]  /*31b0*/  CS2R R68, SRZ ;  /* 0x0000000000447805 */ /* 0x000fe4000001ff00 */
[----:B------:R-:W-:Y:S02]  /*31c0*/  CS2R R70, SRZ ;  /* 0x0000000000467805 */ /* 0x000fe4000001ff00 */
        /* <DEDUP_REMOVED lines=16> */
.L_x_7755:
[----:B------:R-:W-:Y:S05]  /*32d0*/  BSYNC B1 ;  /* 0x0000000000017941 */ /* 0x000fea0003800000 */
.L_x_7754:
        /* <DEDUP_REMOVED lines=22> */
[----:B------:R-:W-:-:S02]  /*3440*/  CS2R R62, SRZ ;  /* 0x00000000003e7805 */ /* 0x000fc4000001ff00 */
[----:B------:R-:W-:Y:S02]  /*3450*/  CS2R R52, SRZ ;  /* 0x0000000000347805 */ /* 0x000fe4000001ff00 */
[----:B------:R-:W-:Y:S02]  /*3460*/  CS2R R50, SRZ ;  /* 0x0000000000327805 */ /* 0x000fe4000001ff00 */
[----:B------:R-:W-:Y:S02]  /*3470*/  CS2R R54, SRZ ;  /* 0x0000000000367805 */ /* 0x000fe4000001ff00 */
[----:B------:R-:W-:Y:S01]  /*3480*/  P2R R122, PR, RZ, 0x1 ;  /* 0x00000001ff7a7803 */ /* 0x000fe20000000000 */
        /* <DEDUP_REMOVED lines=21> */
.L_x_7757:
[----:B------:R-:W-:Y:S05]  /*35e0*/  BSYNC B1 ;  /* 0x0000000000017941 */ /* 0x000fea0003800000 */
.L_x_7756:
[----:B------:R-:W-:Y:S01]  /*35f0*/  ISETP.GE.AND P5, PT, R210, R113, PT ;  /* 0x00000071d200720c */ /* 0x000fe20003fa6270 */
[----:B------:R-:W-:-:S12]  /*3600*/  BSSY B1, `(.L_x_7758) ;  /* 0x000001e000017945 */ /* 0x000fd80003800000 */
[----:B------:R-:W-:Y:S05]  /*3610*/  @P5 BRA `(.L_x_7759) ;  /* 0x0000000000705947 */ /* 0x000fea0003800000 */
[----:B0-----:R-:W0:Y:S01]  /*3620*/  LDC.64 R44, c[0x0][0x3f8] ;  /* 0x0000fe00ff2c7b82 */ /* 0x001e220000000a00 */
[----:B------:R-:W-:Y:S01]  /*3630*/  IMAD.MOV.U32 R79, RZ, RZ, R117 ;  /* 0x000000ffff4f7224 */ /* 0x000fe200078e0075 */
[----:B------:R-:W-:Y:S01]  /*3640*/  ULDC.64 UR4, c[0x0][0x3e8] ;  /* 0x0000fa0000047ab9 */ /* 0x000fe20000000a00 */
[----:B------:R-:W-:Y:S01]  /*3650*/  IMAD.MOV.U32 R77, RZ, RZ, R107 ;  /* 0x000000ffff4d7224 */ /* 0x000fe200078e006b */
[----:B------:R-:W-:Y:S02]  /*3660*/  CS2R R52, SRZ ;  /* 0x0000000000347805 */ /* 0x000fe4000001ff00 */
[----:B------:R-:W-:Y:S01]  /*3670*/  CS2R R54, SRZ ;  /* 0x0000000000367805 */ /* 0x000fe2000001ff00 */
        /* <DEDUP_REMOVED lines=22> */
.L_x_7759:
[----:B------:R-:W-:Y:S05]  /*37e0*/  BSYNC B1 ;  /* 0x0000000000017941 */ /* 0x000fea0003800000 */
.L_x_7758:
[----:B01---5:R-:W-:Y:S01]  /*37f0*/  IMAD.MOV.U32 R44, RZ, RZ, R56 ;  /* 0x000000ffff2c7224 */ /* 0x023fe200078e0038 */
[----:B------:R-:W-:Y:S01]  /*3800*/  UISETP.NE.AND UP0, UPT, UR45, 0x3, UPT ;  /* 0x000000032d00788c */ /* 0x000fe2000bf05270 */
        /* <DEDUP_REMOVED lines=30> */
[----:B------:R-:W-:Y:S02]  /*39f0*/  PRMT R140, R46, 0x7610, R140 ;  /* 0x000076102e8c7816 */ /* 0x000fe4000000008c */
[----:B------:R-:W-:Y:S01]  /*3a00*/  PRMT R139, R47, 0x7610, R139 ;  /* 0x000076102f8b7816 */ /* 0x000fe2000000008b */
[----:B------:R-:W-:Y:S06]  /*3a10*/  @!P0 BRA `(.L_x_7760) ;  /* 0x0000000000048947 */ /* 0x000fec0003800000 */
[----:B------:R-:W-:Y:S01]  /*3a20*/  BPT.TRAP 0x1 ;  /* 0x000000040000795c */ /* 0x000fe20000300000 */
.L_x_7760:
[----:B------:R-:W-:Y:S01]  /*3a30*/  IMAD R107, R184, 0x8, R2 ;  /* 0x00000008b86b7824 */ /* 0x000fe200078e0202 */
[----:B------:R-:W-:Y:S01]  /*3a40*/  SHF.L.U32 R117, R191, 0x1f, RZ ;  /* 0x0000001fbf757819 */ /* 0x000fe200000006ff */
[----:B------:R-:W-:Y:S03]  /*3a50*/  BSSY B1, `(.L_x_7761) ;  /* 0x0000003000017945 */ /* 0x000fe60003800000 */
[----:B------:R-:W0:Y:S02]  /*3a60*/  SYNCS.PHASECHK.TRANS64.TRYWAIT P6, [R107+URZ+0x28890], R117 ;  /* 0x028890756b0075a7 */ /* 0x000e2400080c017f */
[----:B0-----:R-:W-:Y:S05]  /*3a70*/  @!P6 BRA `(.L_x_7762) ;  /* 0x0000025800bce947 */ /* 0x001fea0003800000 */
.L_x_8185:
[----:B------:R-:W-:Y:S05]  /*3a80*/  BSYNC B1 ;  /* 0x0000000000017941 */ /* 0x000fea0003800000 */
.L_x_7761:
[----:B------:R-:W-:Y:S04]  /*3a90*/  BSSY B1, `(.L_x_7763) ;  /* 0x0000076000017945 */ /* 0x000fe80003800000 */
[----:B------:R-:W-:Y:S05]  /*3aa0*/  @P3 BRA `(.L_x_7764) ;  /* 0x0000000400d03947 */ /* 0x000fea0003800000 */
[----:B------:R-:W-:Y:S01]  /*3ab0*/  IADD3 R151, P3, R40, R118, RZ ;  /* 0x0000007628977210 */ /* 0x000fe20007f7e0ff */
[----:B------:R-:W-:Y:S04]  /*3ac0*/  BSSY B2, `(.L_x_7765) ;  /* 0x000003a000027945 */ /* 0x000fe80003800000 */
[----:B------:R-:W-:Y:S01]  /*3ad0*/  IMAD.X R153, R120, 0x1, R31, P3 ;  /* 0x0000000178997824 */ /* 0x000fe200018e061f */
[----:B------:R-:W-:Y:S07]  /*3ae0*/  @P2 BRA `(.L_x_7766) ;  /* 0x0000000000dc2947 */ /* 0x000fee0003800000 */
[----:B------:R1:W2:Y:S01]  /*3af0*/  LDS.128 R44, [R111+0x18400] ;  /* 0x018400006f2c7984 */ /* 0x0002a20000000c00 */
[----:B------:R-:W-:Y:S01]  /*3b00*/  IADD3 R77, P3, R151, R96, RZ ;  /* 0x00000060974d7210 */ /* 0x000fe20007f7e0ff */
[----:B------:R-:W-:Y:S04]  /*3b10*/  BSSY B3, `(.L_x_7767) ;  /* 0x0000030000037945 */ /* 0x000fe80003800000 */
[----:B------:R-:W-:Y:S01]  /*3b20*/  IMAD.X R152, R153, 0x1, R36, P3 ;  /* 0x0000000199987824 */ /* 0x000fe200018e0624 */
[----:B------:R-:W-:-:S13]  /*3b30*/  ISETP.GE.AND P3, PT, R18, R121, PT ;  /* 0x000000791200720c */ /* 0x000fda0003f66270 */
[----:B-1----:R-:W-:Y:S05]  /*3b40*/  @P3 BRA `(.L_x_7768) ;  /* 0x0000000000b03947 */ /* 0x002fea0003800000 */
[--C-:B------:R-:W-:Y:S02]  /*3b50*/  SHF.R.U64 R76, R80, 0x10, R81.reuse ;  /* 0x00000010504c7819 */ /* 0x100fe40000001251 */
[----:B------:R-:W-:Y:S02]  /*3b60*/  SHF.R.U32.HI R80, RZ, 0x10, R81 ;  /* 0x00000010ff507819 */ /* 0x000fe40000011651 */
[----:B------:R-:W-:Y:S02]  /*3b70*/  SHF.R.U64 R81, R82, 0x10, R83 ;  /* 0x0000001052517819 */ /* 0x000fe40000001253 */
[----:B------:R-:W-:Y:S01]  /*3b80*/  PRMT R157, R157, 0x5410, R76 ;  /* 0x000054109d9d7816 */ /* 0x000fe2000000004c */
[C---:B--2---:R-:W-:Y:S01]  /*3b90*/  IMAD.U32 R76, R45.reuse, 0x10000, RZ ;  /* 0x000100002d4c7824 */ /* 0x044fe200078e00ff */
[----:B------:R-:W-:Y:S02]  /*3ba0*/  PRMT R156, R156, 0x5410, R81 ;  /* 0x000054109c9c7816 */ /* 0x000fe40000000051 */
[----:B------:R-:W-:-:S02]  /*3bb0*/  LOP3.LUT R82, R45, 0xffff0000, RZ, 0xc0, !PT ;  /* 0xffff00002d527812 */ /* 0x000fc400078ec0ff */
[----:B------:R-:W-:Y:S02]  /*3bc0*/  LOP3.LUT R81, R156, 0xffff0000, RZ, 0xc0, !PT ;  /* 0xffff00009c517812 */ /* 0x000fe400078ec0ff */
[C---:B------:R-:W-:Y:S01]  /*3bd0*/  LOP3.LUT R159, R157.reuse, 0xffff0000, RZ, 0xc0, !PT ;  /* 0xffff00009d9f7812 */ /* 0x040fe200078ec0ff */
[----:B------:R-:W-:Y:S01]  /*3be0*/  IMAD.U32 R157, R157, 0x10000, RZ ;  /* 0x000100009d9d7824 */ /* 0x000fe200078e00ff */
[----:B------:R-:W-:Y:S01]  /*3bf0*/  SHF.R.U32.HI R83, RZ, 0x10, R83 ;  /* 0x00000010ff537819 */ /* 0x000fe20000011653 */
[C---:B------:R-:W-:Y:S01]  /*3c00*/  FMUL.FTZ R45, R82.reuse, R81 ;  /* 0x00000051522d7220 */ /* 0x040fe20000410000 */
[----:B------:R-:W-:Y:S01]  /*3c10*/  PRMT R155, R155, 0x5410, R80 ;  /* 0x000054109b9b7816 */ /* 0x000fe20000000050 */
[-C--:B------:R-:W-:Y:S01]  /*3c20*/  FMUL.FTZ R82, R82, R159.reuse ;  /* 0x0000009f52527220 */ /* 0x080fe20000410000 */
[----:B------:R-:W-:Y:S01]  /*3c30*/  PRMT R154, R154, 0x5410, R83 ;  /* 0x000054109a9a7816 */ /* 0x000fe20000000053 */
[----:B------:R-:W-:Y:S01]  /*3c40*/  FFMA.FTZ R45, R76, R159, -R45 ;  /* 0x0000009f4c2d7223 */ /* 0x000fe2000001082d */
[----:B------:R-:W-:-:S02]  /*3c50*/  IMAD.U32 R80, R47, 0x10000, RZ ;  /* 0x000100002f507824 */ /* 0x000fc400078e00ff */
[----:B------:R-:W-:Y:S01]  /*3c60*/  FFMA.FTZ R82, R76, R81, R82 ;  /* 0x000000514c527223 */ /* 0x000fe20000010052 */
[----:B------:R-:W-:Y:S01]  /*3c70*/  LOP3.LUT R76, R46, 0xffff0000, RZ, 0xc0, !PT ;  /* 0xffff00002e4c7812 */ /* 0x000fe200078ec0ff */
[----:B------:R-:W-:Y:S02]  /*3c80*/  IMAD.U32 R81, R154, 0x10000, RZ ;  /* 0x000100009a517824 */ /* 0x000fe400078e00ff */
[C---:B------:R-:W-:Y:S01]  /*3c90*/  IMAD.U32 R83, R155.reuse, 0x10000, RZ ;  /* 0x000100009b537824 */ /* 0x040fe200078e00ff */
[----:B------:R-:W-:Y:S01]  /*3ca0*/  LOP3.LUT R155, R155, 0xffff0000, RZ, 0xc0, !PT ;  /* 0xffff00009b9b7812 */ /* 0x000fe200078ec0ff */
[----:B------:R-:W-:Y:S01]  /*3cb0*/  FMUL.FTZ R159, R76, R81 ;  /* 0x000000514c9f7220 */ /* 0x000fe20000410000 */
[----:B------:R-:W-:Y:S02]  /*3cc0*/  IMAD.U32 R46, R46, 0x10000, RZ ;  /* 0x000100002e2e7824 */ /* 0x000fe400078e00ff */
[----:B------:R-:W-:Y:S01]  /*3cd0*/  FMUL.FTZ R76, R76, R83 ;  /* 0x000000534c4c7220 */ /* 0x000fe20000410000 */
[----:B------:R-:W-:Y:S01]  /*3ce0*/  F2FP.BF16.F32.PACK_AB R45, R82, R45 ;  /* 0x0000002d522d723e */ /* 0x000fe200000010ff */
[----:B------:R-:W-:-:S02]  /*3cf0*/  FFMA.FTZ R159, R46, R83, -R159 ;  /* 0x000000532e9f7223 */ /* 0x000fc4000001089f */
[----:B------:R-:W-:Y:S01]  /*3d00*/  FFMA.FTZ R76, R46, R81, R76 ;  /* 0x000000512e4c7223 */ /* 0x000fe2000001004c */
[----:B------:R-:W-:Y:S02]  /*3d10*/  LOP3.LUT R81, R154, 0xffff0000, RZ, 0xc0, !PT ;  /* 0xffff00009a517812 */ /* 0x000fe400078ec0ff */
[----:B------:R-:W-:-:S05]  /*3d20*/  LOP3.LUT R46, R47, 0xffff0000, RZ, 0xc0, !PT ;  /* 0xffff00002f2e7812 */ /* 0x000fca00078ec0ff */
[C---:B------:R-:W-:Y:S01]  /*3d30*/  FMUL.FTZ R47, R46.reuse, R81 ;  /* 0x000000512e2f7220 */ /* 0x040fe20000410000 */
[----:B------:R-:W-:-:S03]  /*3d40*/  FMUL.FTZ R46, R46, R155 ;  /* 0x0000009b2e2e7220 */ /* 0x000fc60000410000 */
[C---:B------:R-:W-:Y:S01]  /*3d50*/  FFMA.FTZ R47, R80.reuse, R155, -R47 ;  /* 0x0000009b502f7223 */ /* 0x040fe2000001082f */
[----:B------:R-:W-:Y:S01]  /*3d60*/  FFMA.FTZ R46, R80, R81, R46 ;  /* 0x00000051502e7223 */ /* 0x000fe2000001002e */
[----:B------:R-:W-:Y:S01]  /*3d70*/  LOP3.LUT R80, R44, 0xffff0000, RZ, 0xc0, !PT ;  /* 0xffff00002c507812 */ /* 0x000fe200078ec0ff */
[----:B------:R-:W-:Y:S02]  /*3d80*/  IMAD.U32 R81, R156, 0x10000, RZ ;  /* 0x000100009c517824 */ /* 0x000fe400078e00ff */
[----:B------:R-:W-:Y:S01]  /*3d90*/  IMAD.U32 R44, R44, 0x10000, RZ ;  /* 0x000100002c2c7824 */ /* 0x000fe200078e00ff */
[----:B------:R-:W-:Y:S01]  /*3da0*/  F2FP.BF16.F32.PACK_AB R47, R46, R47 ;  /* 0x0000002f2e2f723e */ /* 0x000fe200000010ff */
[C---:B------:R-:W-:Y:S01]  /*3db0*/  FMUL.FTZ R83, R80.reuse, R81 ;  /* 0x0000005150537220 */ /* 0x040fe20000410000 */
[----:B------:R-:W-:Y:S01]  /*3dc0*/  FMUL.FTZ R80, R80, R157 ;  /* 0x0000009d50507220 */ /* 0x000fe20000410000 */
[----:B------:R-:W-:Y:S02]  /*3dd0*/  F2FP.BF16.F32.PACK_AB R46, R76, R159 ;  /* 0x0000009f4c2e723e */ /* 0x000fe400000010ff */
[C---:B------:R-:W-:Y:S01]  /*3de0*/  FFMA.FTZ R83, R44.reuse, R157, -R83 ;  /* 0x0000009d2c537223 */ /* 0x040fe20000010853 */
[----:B------:R-:W-:-:S05]  /*3df0*/  FFMA.FTZ R80, R44, R81, R80 ;  /* 0x000000512c507223 */ /* 0x000fca0000010050 */
[----:B------:R-:W-:-:S07]  /*3e00*/  F2FP.BF16.F32.PACK_AB R44, R80, R83 ;  /* 0x00000053502c723e */ /* 0x000fce00000010ff */
.L_x_7768:
[----:B------:R-:W-:Y:S05]  /*3e10*/  BSYNC B3 ;  /* 0x0000000000037941 */ /* 0x000fea0003800000 */
.L_x_7767:
[----:B------:R-:W-:Y:S02]  /*3e20*/  ULDC.64 UR4, c[0x0][0x2e8] ;  /* 0x0000ba0000047ab9 */ /* 0x000fe40000000a00 */
[----:B------:R-:W-:-:S04]  /*3e30*/  LEA R76, P3, R77, UR4, 0x1 ;  /* 0x000000044d4c7c11 */ /* 0x000fc8000f8608ff */
[----:B------:R-:W-:-:S05]  /*3e40*/  LEA.HI.X R77, R77, UR5, R152, 0x1, P3 ;  /* 0x000000054d4d7c11 */ /* 0x000fca00098f0c98 */
[----:B--2---:R1:W-:Y:S04]  /*3e50*/  STG.E.128 desc[UR42][R76.64], R44 ;  /* 0x0000002c4c007986 */ /* 0x0043e8000c101d2a */
.L_x_7766:
[----:B------:R-:W-:Y:S05]  /*3e60*/  BSYNC B2 ;  /* 0x0000000000027941 */ /* 0x000fea0003800000 */
.L_x_7765:
[----:B------:R-:W-:Y:S05]  /*3e70*/  @P1 BRA `(.L_x_7764) ;  /* 0x0000000000dc1947 */ /* 0x000fea0003800000 */
        /* <DEDUP_REMOVED lines=13> */
[----:B------:R-:W-:-:S02]  /*3f50*/  PRMT R146, R146, 0x5410, R77 ;  /* 0x0000541092927816 */ /* 0x000fc4000000004d */
        /* <DEDUP_REMOVED lines=10> */
[-C--:B------:R-:W-:Y:S01]  /*4000*/  FMUL.FTZ R152, R81, R83.reuse ;  /* 0x0000005351987220 */ /* 0x080fe20000410000 */
[----:B------:R-:W-:Y:S01]  /*4010*/  FFMA.FTZ R72, R82, R83, -R153 ;  /* 0x0000005352487223 */ /* 0x000fe20000010899 */
[----:B------:R-:W-:Y:S01]  /*4020*/  IMAD.U32 R80, R145, 0x10000, RZ ;  /* 0x0001000091507824 */ /* 0x000fe200078e00ff */
[----:B------:R-:W-:Y:S01]  /*4030*/  LOP3.LUT R74, R47, 0xffff0000, RZ, 0xc0, !PT ;  /* 0xffff00002f4a7812 */ /* 0x000fe200078ec0ff */
[----:B------:R-:W-:Y:S01]  /*4040*/  FMUL.FTZ R154, R46, R77 ;  /* 0x0000004d2e9a7220 */ /* 0x000fe20000410000 */
[----:B------:R-:W-:Y:S01]  /*4050*/  FFMA.FTZ R73, R82, R73, R152 ;  /* 0x0000004952497223 */ /* 0x000fe20000010098 */
[-C--:B------:R-:W-:Y:S01]  /*4060*/  FMUL.FTZ R82, R46, R80.reuse ;  /* 0x000000502e527220 */ /* 0x080fe20000410000 */
[----:B------:R-:W-:Y:S01]  /*4070*/  LOP3.LUT R143, R143, 0xffff0000, RZ, 0xc0, !PT ;  /* 0xffff00008f8f7812 */ /* 0x000fe200078ec0ff */
[----:B------:R-:W-:Y:S01]  /*4080*/  IMAD.U32 R146, R146, 0x10000, RZ ;  /* 0x0001000092927824 */ /* 0x000fe200078e00ff */
[----:B------:R-:W-:Y:S01]  /*4090*/  LOP3.LUT R145, R145, 0xffff0000, RZ, 0xc0, !PT ;  /* 0xffff000091917812 */ /* 0x000fe200078ec0ff */
[C---:B------:R-:W-:Y:S01]  /*40a0*/  FFMA.FTZ R46, R75.reuse, R80, -R154 ;  /* 0x000000504b2e7223 */ /* 0x040fe2000001089a */
[----:B------:R-:W-:Y:S01]  /*40b0*/  LOP3.LUT R44, R44, 0xffff0000, RZ, 0xc0, !PT ;  /* 0xffff00002c2c7812 */ /* 0x000fe200078ec0ff */
[----:B------:R-:W-:Y:S01]  /*40c0*/  FFMA.FTZ R75, R75, R77, R82 ;  /* 0x0000004d4b4b7223 */ /* 0x000fe20000010052 */
[----:B------:R-:W-:-:S02]  /*40d0*/  IMAD.U32 R47, R47, 0x10000, RZ ;  /* 0x000100002f2f7824 */ /* 0x000fc400078e00ff */
        /* <DEDUP_REMOVED lines=12> */
.L_x_7770:
[----:B------:R-:W-:Y:S05]  /*41a0*/  BSYNC B2 ;  /* 0x0000000000027941 */ /* 0x000fea0003800000 */
.L_x_7769:
[----:B------:R-:W-:Y:S02]  /*41b0*/  ULDC.64 UR4, c[0x0][0x2e8] ;  /* 0x0000ba0000047ab9 */ /* 0x000fe40000000a00 */
[----:B------:R-:W-:-:S04]  /*41c0*/  LEA R72, P3, R151, UR4, 0x1 ;  /* 0x0000000497487c11 */ /* 0x000fc8000f8608ff */
[----:B------:R-:W-:-:S05]  /*41d0*/  LEA.HI.X R73, R151, UR5, R76, 0x1, P3 ;  /* 0x0000000597497c11 */ /* 0x000fca00098f0c4c */
[----:B--2---:R2:W-:Y:S04]  /*41e0*/  STG.E.128 desc[UR42][R72.64], R44 ;  /* 0x0000002c48007986 */ /* 0x0045e8000c101d2a */
.L_x_7764:
[----:B------:R-:W-:Y:S05]  /*41f0*/  BSYNC B1 ;  /* 0x0000000000017941 */ /* 0x000fea0003800000 */
.L_x_7763:
        /* <DEDUP_REMOVED lines=12> */
[----:B------:R-:W-:Y:S02]  /*42c0*/  SHF.R.U64 R77, R70, 0x10, R71 ;  /* 0x00000010464d7819 */ /* 0x000fe40000001247 */
[--C-:B------:R-:W-:Y:S01]  /*42d0*/  SHF.R.U64 R81, R68, 0x10, R69.reuse ;  /* 0x0000001044517819 */ /* 0x100fe20000001245 */
[----:B--2---:R-:W-:Y:S01]  /*42e0*/  IMAD.U32 R68, R46, 0x10000, RZ ;  /* 0x000100002e447824 */ /* 0x004fe200078e00ff */
[----:B------:R-:W-:Y:S02]  /*42f0*/  SHF.R.U32.HI R76, RZ, 0x10, R69 ;  /* 0x00000010ff4c7819 */ /* 0x000fe40000011645 */
[----:B------:R-:W-:Y:S01]  /*4300*/  PRMT R136, R136, 0x5410, R77 ;  /* 0x0000541088887816 */ /* 0x000fe2000000004d */
[----:B------:R-:W-:Y:S01]  /*4310*/  IMAD.U32 R77, R45, 0x10000, RZ ;  /* 0x000100002d4d7824 */ /* 0x000fe200078e00ff */
        /* <DEDUP_REMOVED lines=15> */
[----:B------:R-:W-:Y:S01]  /*4410*/  LOP3.LUT R71, R44, 0xffff0000, RZ, 0xc0, !PT ;  /* 0xffff00002c477812 */ /* 0x000fe200078ec0ff */
[----:B------:R-:W-:Y:S01]  /*4420*/  FFMA.FTZ R44, R77, R76, -R144 ;  /* 0x0000004c4d2c7223 */ /* 0x000fe20000010890 */
[----:B------:R-:W-:Y:S01]  /*4430*/  FMUL.FTZ R83, R69, R70 ;  /* 0x0000004645537220 */ /* 0x000fe20000410000 */
[----:B------:R-:W-:Y:S01]  /*4440*/  FFMA.FTZ R77, R77, R82, R81 ;  /* 0x000000524d4d7223 */ /* 0x000fe20000010051 */
[-C--:B------:R-:W-:Y:S01]  /*4450*/  FMUL.FTZ R81, R69, R80.reuse ;  /* 0x0000005045517220 */ /* 0x080fe20000410000 */
[----:B------:R-:W-:Y:S01]  /*4460*/  LOP3.LUT R135, R135, 0xffff0000, RZ, 0xc0, !PT ;  /* 0xffff000087877812 */ /* 0x000fe200078ec0ff */
[----:B------:R-:W-:Y:S01]  /*4470*/  FFMA.FTZ R69, R68, R80, -R83 ;  /* 0x0000005044457223 */ /* 0x000fe20000010853 */
[----:B------:R-:W-:Y:S01]  /*4480*/  LOP3.LUT R137, R137, 0xffff0000, RZ, 0xc0, !PT ;  /* 0xffff000089897812 */ /* 0x000fe200078ec0ff */
[----:B------:R-:W-:-:S02]  /*4490*/  IMAD.U32 R138, R138, 0x10000, RZ ;  /* 0x000100008a8a7824 */ /* 0x000fc400078e00ff */
[----:B------:R-:W-:Y:S01]  /*44a0*/  FFMA.FTZ R68, R68, R70, R81 ;  /* 0x0000004644447223 */ /* 0x000fe20000010051 */
[C---:B------:R-:W-:Y:S01]  /*44b0*/  FMUL.FTZ R70, R46.reuse, R135 ;  /* 0x000000872e467220 */ /* 0x040fe20000410000 */
[----:B------:R-:W-:Y:S02]  /*44c0*/  IMAD.U32 R47, R47, 0x10000, RZ ;  /* 0x000100002f2f7824 */ /* 0x000fe400078e00ff */
        /* <DEDUP_REMOVED lines=12> */
.L_x_7776:
[----:B------:R-:W-:Y:S05]  /*4590*/  BSYNC B3 ;  /* 0x0000000000037941 */ /* 0x000fea0003800000 */
.L_x_7775:
[----:B------:R-:W-:Y:S02]  /*45a0*/  ULDC.64 UR4, c[0x0][0x2e8] ;  /* 0x0000ba0000047ab9 */ /* 0x000fe40000000a00 */
[----:B------:R-:W-:-:S04]  /*45b0*/  LEA R68, P3, R74, UR4, 0x1 ;  /* 0x000000044a447c11 */ /* 0x000fc8000f8608ff */
[----:B------:R-:W-:-:S05]  /*45c0*/  LEA.HI.X R69, R74, UR5, R75, 0x1, P3 ;  /* 0x000000054a457c11 */ /* 0x000fca00098f0c4b */
[----:B--2---:R2:W-:Y:S04]  /*45d0*/  STG.E.128 desc[UR42][R68.64], R44 ;  /* 0x0000002c44007986 */ /* 0x0045e8000c101d2a */
.L_x_7774:
[----:B------:R-:W-:Y:S05]  /*45e0*/  BSYNC B2 ;  /* 0x0000000000027941 */ /* 0x000fea0003800000 */
.L_x_7773:
        /* <DEDUP_REMOVED lines=9> */
[----:B------:R-:W-:Y:S02]  /*4680*/  SHF.R.U32.HI R69, RZ, 0x10, R67 ;  /* 0x00000010ff457819 */ /* 0x000fe40000011643 */
[----:B------:R-:W-:Y:S02]  /*4690*/  PRMT R131, R131, 0x5410, R66 ;  /* 0x0000541083837816 */ /* 0x000fe40000000042 */
[----:B------:R-:W-:Y:S02]  /*46a0*/  PRMT R123, R123, 0x5410, R68 ;  /* 0x000054107b7b7816 */ /* 0x000fe40000000044 */
[----:B------:R-:W-:Y:S01]  /*46b0*/  SHF.R.U32.HI R71, RZ, 0x10, R65 ;  /* 0x00000010ff477819 */ /* 0x000fe20000011641 */
[----:B--2---:R-:W-:Y:S01]  /*46c0*/  IMAD.U32 R65, R46, 0x10000, RZ ;  /* 0x000100002e417824 */ /* 0x004fe200078e00ff */
[----:B------:R-:W-:-:S02]  /*46d0*/  PRMT R132, R132, 0x5410, R69 ;  /* 0x0000541084847816 */ /* 0x000fc40000000045 */
        /* <DEDUP_REMOVED lines=11> */
[----:B------:R-:W-:Y:S01]  /*4790*/  FMUL.FTZ R66, R66, R68 ;  /* 0x0000004442427220 */ /* 0x000fe20000410000 */
[----:B------:R-:W-:Y:S02]  /*47a0*/  IMAD.U32 R70, R130, 0x10000, RZ ;  /* 0x0001000082467824 */ /* 0x000fe400078e00ff */
[----:B------:R-:W-:Y:S01]  /*47b0*/  FMUL.FTZ R80, R67, R74 ;  /* 0x0000004a43507220 */ /* 0x000fe20000410000 */
[C---:B------:R-:W-:Y:S01]  /*47c0*/  FFMA.FTZ R76, R47.reuse, R68, -R76 ;  /* 0x000000442f4c7223 */ /* 0x040fe2000001084c */
[----:B------:R-:W-:Y:S01]  /*47d0*/  FFMA.FTZ R69, R47, R69, R66 ;  /* 0x000000452f457223 */ /* 0x000fe20000010042 */
[-C--:B------:R-:W-:Y:S01]  /*47e0*/  FMUL.FTZ R66, R67, R70.reuse ;  /* 0x0000004643427220 */ /* 0x080fe20000410000 */
[----:B------:R-:W-:Y:S01]  /*47f0*/  IMAD.U32 R45, R44, 0x10000, RZ ;  /* 0x000100002c2d7824 */ /* 0x000fe200078e00ff */
        /* <DEDUP_REMOVED lines=19> */
.L_x_7778:
[----:B------:R-:W-:Y:S05]  /*4930*/  BSYNC B2 ;  /* 0x0000000000027941 */ /* 0x000fea0003800000 */
.L_x_7777:
[----:B------:R-:W-:Y:S02]  /*4940*/  ULDC.64 UR4, c[0x0][0x2e8] ;  /* 0x0000ba0000047ab9 */ /* 0x000fe40000000a00 */
[----:B------:R-:W-:-:S04]  /*4950*/  LEA R64, P3, R72, UR4, 0x1 ;  /* 0x0000000448407c11 */ /* 0x000fc8000f8608ff */
[----:B------:R-:W-:-:S05]  /*4960*/  LEA.HI.X R65, R72, UR5, R73, 0x1, P3 ;  /* 0x0000000548417c11 */ /* 0x000fca00098f0c49 */
[----:B--2---:R3:W-:Y:S04]  /*4970*/  STG.E.128 desc[UR42][R64.64], R44 ;  /* 0x0000002c40007986 */ /* 0x0047e8000c101d2a */
.L_x_7772:
[----:B------:R-:W-:Y:S05]  /*4980*/  BSYNC B1 ;  /* 0x0000000000017941 */ /* 0x000fea0003800000 */
.L_x_7771:
[----:B------:R-:W-:Y:S01]  /*4990*/  ISETP.NE.AND P3, PT, R122, RZ, PT ;  /* 0x000000ff7a00720c */ /* 0x000fe20003f65270 */
[----:B------:R-:W-:-:S12]  /*49a0*/  BSSY B1, `(.L_x_7779) ;  /* 0x000007a000017945 */ /* 0x000fd80003800000 */
[----:B------:R-:W-:Y:S05]  /*49b0*/  @P3 BRA `(.L_x_7780) ;  /* 0x0000000400e03947 */ /* 0x000fea0003800000 */
[----:B---3--:R-:W-:Y:S01]  /*49c0*/  IADD3 R64, P3, P4, R3, R118, R16 ;  /* 0x0000007603407210 */ /* 0x008fe20007c7e010 */
[----:B------:R-:W-:Y:S03]  /*49d0*/  BSSY B2, `(.L_x_7781) ;  /* 0x000003c000027945 */ /* 0x000fe60003800000 */
[----:B------:R-:W-:Y:S01]  /*49e0*/  IADD3.X R65, R29, R120, R17, P3, P4 ;  /* 0x000000781d417210 */ /* 0x000fe20001fe8411 */
[----:B------:R-:W-:Y:S08]  /*49f0*/  @P2 BRA `(.L_x_7782) ;  /* 0x0000000000e42947 */ /* 0x000ff00003800000 */
[----:B-12---:R1:W2:Y:S01]  /*4a00*/  LDS.128 R44, [R111+0x1a400] ;  /* 0x01a400006f2c7984 */ /* 0x0062a20000000c00 */
        /* <DEDUP_REMOVED lines=18> */
[C---:B------:R-:W-:Y:S01]  /*4b30*/  LOP3.LUT R70, R161.reuse, 0xffff0000, RZ, 0xc0, !PT ;  /* 0xffff0000a1467812 */ /* 0x040fe200078ec0ff */
        /* <DEDUP_REMOVED lines=32> */
.L_x_7784:
[----:B------:R-:W-:Y:S05]  /*4d40*/  BSYNC B3 ;  /* 0x0000000000037941 */ /* 0x000fea0003800000 */
.L_x_7783:
[----:B------:R-:W-:Y:S02]  /*4d50*/  ULDC.64 UR4, c[0x0][0x2e8] ;  /* 0x0000ba0000047ab9 */ /* 0x000fe40000000a00 */
[----:B------:R-:W-:-:S04]  /*4d60*/  LEA R60, P3, R66, UR4, 0x1 ;  /* 0x00000004423c7c11 */ /* 0x000fc8000f8608ff */
[----:B------:R-:W-:-:S05]  /*4d70*/  LEA.HI.X R61, R66, UR5, R67, 0x1, P3 ;  /* 0x00000005423d7c11 */ /* 0x000fca00098f0c43 */
[----:B--2---:R3:W-:Y:S04]  /*4d80*/  STG.E.128 desc[UR42][R60.64], R44 ;  /* 0x0000002c3c007986 */ /* 0x0047e8000c101d2a */
.L_x_7782:
[----:B------:R-:W-:Y:S05]  /*4d90*/  BSYNC B2 ;  /* 0x0000000000027941 */ /* 0x000fea0003800000 */
.L_x_7781:
[----:B------:R-:W-:Y:S05]  /*4da0*/  @P1 BRA `(.L_x_7780) ;  /* 0x0000000000e41947 */ /* 0x000fea0003800000 */
[----:B-123--:R1:W2:Y:S01]  /*4db0*/  LDS.128 R44, [R111+0x1e400] ;  /* 0x01e400006f2c7984 */ /* 0x00e2a20000000c00 */
        /* <DEDUP_REMOVED lines=51> */
.L_x_7786:
[----:B------:R-:W-:Y:S05]  /*50f0*/  BSYNC B2 ;  /* 0x0000000000027941 */ /* 0x000fea0003800000 */
.L_x_7785:
[----:B------:R-:W-:Y:S02]  /*5100*/  ULDC.64 UR4, c[0x0][0x2e8] ;  /* 0x0000ba0000047ab9 */ /* 0x000fe40000000a00 */
[----:B------:R-:W-:-:S04]  /*5110*/  LEA R56, P3, R64, UR4, 0x1 ;  /* 0x0000000440387c11 */ /* 0x000fc8000f8608ff */
[----:B------:R-:W-:-:S05]  /*5120*/  LEA.HI.X R57, R64, UR5, R65, 0x1, P3 ;  /* 0x0000000540397c11 */ /* 0x000fca00098f0c41 */
[----:B--2---:R4:W-:Y:S04]  /*5130*/  STG.E.128 desc[UR42][R56.64], R44 ;  /* 0x0000002c38007986 */ /* 0x0049e8000c101d2a */
.L_x_7780:
[----:B------:R-:W-:Y:S05]  /*5140*/  BSYNC B1 ;  /* 0x0000000000017941 */ /* 0x000fea0003800000 */
.L_x_7779:
[----:B------:R-:W-:Y:S05]  /*5150*/  @P5 BRA `(.L_x_7787) ;  /* 0x00000038007c5947 */ /* 0x000fea0003800000 */
[----:B------:R-:W-:Y:S01]  /*5160*/  IADD3 R118, P3, P4, R30, R118, R16 ;  /* 0x000000761e767210 */ /* 0x000fe20007c7e010 */
[----:B------:R-:W-:Y:S03]  /*5170*/  BSSY B1, `(.L_x_7788) ;  /* 0x000003c000017945 */ /* 0x000fe60003800000 */
[----:B----4-:R-:W-:Y:S01]  /*5180*/  IADD3.X R57, R32, R120, R17, P3, P4 ;  /* 0x0000007820397210 */ /* 0x010fe20001fe8411 */
[----:B------:R-:W-:Y:S08]  /*5190*/  @P2 BRA `(.L_x_7789) ;  /* 0x0000000000e42947 */ /* 0x000ff00003800000 */
[----:B-123--:R1:W2:Y:S01]  /*51a0*/  LDS.128 R44, [R111+0x1b400] ;  /* 0x01b400006f2c7984 */ /* 0x00e2a20000000c00 */
[----:B------:R-:W-:Y:S01]  /*51b0*/  ISETP.GE.AND P4, PT, R18, R121, PT ;  /* 0x000000791200720c */ /* 0x000fe20003f86270 */
[----:B------:R-:W-:Y:S01]  /*51c0*/  BSSY B2, `(.L_x_7790) ;  /* 0x0000031000027945 */ /* 0x000fe20003800000 */
[----:B------:R-:W-:-:S11]  /*51d0*/  IADD3 R63, P3, R118, R96, RZ ;  /* 0x00000060763f7210 */ /* 0x000fd60007f7e0ff */
[----:B-1----:R-:W-:Y:S05]  /*51e0*/  @P4 BRA `(.L_x_7791) ;  /* 0x0000000000b84947 */ /* 0x002fea0003800000 */
[----:B------:R-:W-:Y:S01]  /*51f0*/  SHF.R.U64 R61, R52, 0x10, R53 ;  /* 0x00000010343d7819 */ /* 0x000fe20000001235 */
[----:B--2---:R-:W-:Y:S01]  /*5200*/  IMAD.U32 R52, R46, 0x10000, RZ ;  /* 0x000100002e347824 */ /* 0x004fe200078e00ff */
[--C-:B------:R-:W-:Y:S01]  /*5210*/  SHF.R.U64 R59, R54, 0x10, R55.reuse ;  /* 0x00000010363b7819 */ /* 0x100fe20000001237 */
[----:B------:R-:W-:Y:S01]  /*5220*/  IMAD.U32 R54, R47, 0x10000, RZ ;  /* 0x000100002f367824 */ /* 0x000fe200078e00ff */
        /* <DEDUP_REMOVED lines=10> */
[C---:B------:R-:W-:Y:S01]  /*52d0*/  LOP3.LUT R59, R140.reuse, 0xffff0000, RZ, 0xc0, !PT ;  /* 0xffff00008c3b7812 */ /* 0x040fe200078ec0ff */
[----:B------:R-:W-:Y:S01]  /*52e0*/  IMAD.U32 R140, R140, 0x10000, RZ ;  /* 0x000100008c8c7824 */ /* 0x000fe200078e00ff */
[C---:B------:R-:W-:Y:S01]  /*52f0*/  LOP3.LUT R56, R142.reuse, 0xffff0000, RZ, 0xc0, !PT ;  /* 0xffff00008e387812 */ /* 0x040fe200078ec0ff */
[----:B------:R-:W-:Y:S01]  /*5300*/  IMAD.U32 R142, R142, 0x10000, RZ ;  /* 0x000100008e8e7824 */ /* 0x000fe200078e00ff */
[----:B------:R-:W-:Y:S01]  /*5310*/  LOP3.LUT R53, R46, 0xffff0000, RZ, 0xc0, !PT ;  /* 0xffff00002e357812 */ /* 0x000fe200078ec0ff */
[----:B------:R-:W-:Y:S01]  /*5320*/  FMUL.FTZ R61, R47, R59 ;  /* 0x0000003b2f3d7220 */ /* 0x000fe20000410000 */
[----:B------:R-:W-:-:S02]  /*5330*/  IMAD.U32 R46, R45, 0x10000, RZ ;  /* 0x000100002d2e7824 */ /* 0x000fc400078e00ff */
[----:B------:R-:W-:Y:S01]  /*5340*/  FMUL.FTZ R62, R47, R56 ;  /* 0x000000382f3e7220 */ /* 0x000fe20000410000 */
[----:B------:R-:W-:Y:S01]  /*5350*/  LOP3.LUT R139, R139, 0xffff0000, RZ, 0xc0, !PT ;  /* 0xffff00008b8b7812 */ /* 0x000fe200078ec0ff */
[C---:B------:R-:W-:Y:S01]  /*5360*/  FMUL.FTZ R47, R53.reuse, R60 ;  /* 0x0000003c352f7220 */ /* 0x040fe20000410000 */
[-C--:B------:R-:W-:Y:S01]  /*5370*/  FMUL.FTZ R53, R53, R58.reuse ;  /* 0x0000003a35357220 */ /* 0x080fe20000410000 */
[----:B------:R-:W-:Y:S01]  /*5380*/  LOP3.LUT R141, R141, 0xffff0000, RZ, 0xc0, !PT ;  /* 0xffff00008d8d7812 */ /* 0x000fe200078ec0ff */
[C---:B------:R-:W-:Y:S01]  /*5390*/  IMAD.U32 R45, R44.reuse, 0x10000, RZ ;  /* 0x000100002c2d7824 */ /* 0x040fe200078e00ff */
[----:B------:R-:W-:Y:S01]  /*53a0*/  LOP3.LUT R44, R44, 0xffff0000, RZ, 0xc0, !PT ;  /* 0xffff00002c2c7812 */ /* 0x000fe200078ec0ff */
[----:B------:R-:W-:Y:S01]  /*53b0*/  FFMA.FTZ R62, R46, R59, R62 ;  /* 0x0000003b2e3e7223 */ /* 0x000fe2000001003e */
[C---:B------:R-:W-:Y:S01]  /*53c0*/  FFMA.FTZ R58, R52.reuse, R58, -R47 ;  /* 0x0000003a343a7223 */ /* 0x040fe2000001082f */
[----:B------:R-:W-:Y:S01]  /*53d0*/  FFMA.FTZ R53, R52, R60, R53 ;  /* 0x0000003c34357223 */ /* 0x000fe20000010035 */
[C---:B------:R-:W-:Y:S01]  /*53e0*/  FMUL.FTZ R59, R55.reuse, R139 ;  /* 0x0000008b373b7220 */ /* 0x040fe20000410000 */
[-C--:B------:R-:W-:Y:S01]  /*53f0*/  FMUL.FTZ R52, R55, R141.reuse ;  /* 0x0000008d37347220 */ /* 0x080fe20000410000 */
[----:B------:R-:W-:Y:S01]  /*5400*/  FFMA.FTZ R61, R46, R56, -R61 ;  /* 0x000000382e3d7223 */ /* 0x000fe2000001083d */
        /* <DEDUP_REMOVED lines=12> */
.L_x_7791:
[----:B------:R-:W-:Y:S05]  /*54d0*/  BSYNC B2 ;  /* 0x0000000000027941 */ /* 0x000fea0003800000 */
.L_x_7790:
[----:B------:R-:W-:Y:S01]  /*54e0*/  ULDC.64 UR4, c[0x0][0x2e8] ;  /* 0x0000ba0000047ab9 */ /* 0x000fe20000000a00 */
[----:B------:R-:W-:Y:S01]  /*54f0*/  IMAD.X R54, R57, 0x1, R36, P3 ;  /* 0x0000000139367824 */ /* 0x000fe200018e0624 */
[----:B------:R-:W-:-:S04]  /*5500*/  LEA R52, P3, R63, UR4, 0x1 ;  /* 0x000000043f347c11 */ /* 0x000fc8000f8608ff */
[----:B------:R-:W-:-:S05]  /*5510*/  LEA.HI.X R53, R63, UR5, R54, 0x1, P3 ;  /* 0x000000053f357c11 */ /* 0x000fca00098f0c36 */
[----:B--2---:R4:W-:Y:S04]  /*5520*/  STG.E.128 desc[UR42][R52.64], R44 ;  /* 0x0000002c34007986 */ /* 0x0049e8000c101d2a */
.L_x_7789:
[----:B------:R-:W-:Y:S05]  /*5530*/  BSYNC B1 ;  /* 0x0000000000017941 */ /* 0x000fea0003800000 */
.L_x_7788:
[----:B------:R-:W-:Y:S05]  /*5540*/  @P1 BRA `(.L_x_7787) ;  /* 0x0000003400801947 */ /* 0x000fea0003800000 */
[----:B-1234-:R1:W2:Y:S01]  /*5550*/  LDS.128 R44, [R111+0x1f400] ;  /* 0x01f400006f2c7984 */ /* 0x01e2a20000000c00 */
[----:B------:R-:W-:Y:S01]  /*5560*/  ISETP.GE.AND P4, PT, R185, R121, PT ;  /* 0x00000079b900720c */ /* 0x000fe20003f86270 */
[----:B------:R-:W-:Y:S01]  /*5570*/  BSSY B1, `(.L_x_7792) ;  /* 0x0000031000017945 */ /* 0x000fe20003800000 */
[----:B------:R-:W-:-:S11]  /*5580*/  IADD3 R56, P3, R118, R39, RZ ;  /* 0x0000002776387210 */ /* 0x000fd60007f7e0ff */
        /* <DEDUP_REMOVED lines=47> */
.L_x_7793:
[----:B------:R-:W-:Y:S05]  /*5880*/  BSYNC B1 ;  /* 0x0000000000017941 */ /* 0x000fea0003800000 */
.L_x_7792:
[----:B------:R-:W-:Y:S01]  /*5890*/  ULDC.64 UR4, c[0x0][0x2e8] ;  /* 0x0000ba0000047ab9 */ /* 0x000fe20000000a00 */
[----:B------:R-:W-:Y:S01]  /*58a0*/  IMAD.X R57, R57, 0x1, R104, P3 ;  /* 0x0000000139397824 */ /* 0x000fe200018e0668 */
[----:B------:R-:W-:-:S04]  /*58b0*/  LEA R48, P3, R56, UR4, 0x1 ;  /* 0x0000000438307c11 */ /* 0x000fc8000f8608ff */
[----:B------:R-:W-:-:S05]  /*58c0*/  LEA.HI.X R49, R56, UR5, R57, 0x1, P3 ;  /* 0x0000000538317c11 */ /* 0x000fca00098f0c39 */
[----:B--2---:R1:W-:Y:S01]  /*58d0*/  STG.E.128 desc[UR42][R48.64], R44 ;  /* 0x0000002c30007986 */ /* 0x0043e2000c101d2a */
[----:B------:R-:W-:Y:S05]  /*58e0*/  BRA `(.L_x_7787) ;  /* 0x0000003000987947 */ /* 0x000fea0003800000 */
.L_x_7751:
[----:B------:R-:W-:Y:S02]  /*58f0*/  ISETP.GE.AND P3, PT, R212, R113, PT ;  /* 0x00000071d400720c */ /* 0x000fe40003f66270 */
[----:B------:R-:W-:Y:S02]  /*5900*/  CS2R R50, SRZ ;  /* 0x0000000000327805 */ /* 0x000fe4000001ff00 */
[----:B------:R-:W-:-:S13]  /*5910*/  ISETP.GE.OR P3, PT, R16, R121, P3 ;  /* 0x000000791000720c */ /* 0x000fda0001f66670 */
[----:B------:R-:W-:Y:S01]  /*5920*/  @!P3 IADD3 R46, P0, P4, R90, R78, R13 ;  /* 0x0000004e5a2eb210 */ /* 0x000fe20007c1e00d */
[----:B------:R-:W0:Y:S03]  /*5930*/  @!P3 LDC.64 R60, c[0x0][0x3e8] ;  /* 0x0000fa00ff3cbb82 */ /* 0x000e260000000a00 */
[----:B------:R-:W-:Y:S02]  /*5940*/  @!P3 IADD3.X R47, R34, R117, R20, P0, P4 ;  /* 0x00000075222fb210 */ /* 0x000fe400007e8414 */
[----:B------:R-:W-:-:S03]  /*5950*/  @!P3 IADD3 R44, P0, P4, R84, R76, R7 ;  /* 0x0000004c542cb210 */ /* 0x000fc60007c1e007 */
[----:B------:R-:W1:Y:S01]  /*5960*/  @!P3 LDC.64 R62, c[0x0][0x400] ;  /* 0x00010000ff3ebb82 */ /* 0x000e620000000a00 */
[----:B------:R-:W-:Y:S02]  /*5970*/  @!P3 IADD3.X R45, R101, R107, R10, P0, P4 ;  /* 0x0000006b652db210 */ /* 0x000fe400007e840a */
[----:B------:R-:W-:-:S04]  /*5980*/  ISETP.GE.AND P0, PT, R211, R113, PT ;  /* 0x00000071d300720c */ /* 0x000fc80003f06270 */
[----:B------:R-:W-:-:S13]  /*5990*/  ISETP.GE.OR P0, PT, R16, R121, P0 ;  /* 0x000000791000720c */ /* 0x000fda0000706670 */
[----:B------:R-:W-:Y:S01]  /*59a0*/  @!P0 IADD3 R66, P4, P5, R90, R12, R78 ;  /* 0x0000000c5a428210 */ /* 0x000fe20007d9e04e */
[----:B------:R-:W2:Y:S03]  /*59b0*/  @!P0 LDC.64 R68, c[0x0][0x3e8] ;  /* 0x0000fa00ff448b82 */ /* 0x000ea60000000a00 */
[----:B------:R-:W-:Y:S02]  /*59c0*/  @!P0 IADD3.X R67, R34, R15, R117, P4, P5 ;  /* 0x0000000f22438210 */ /* 0x000fe400027ea475 */
[----:B------:R-:W-:-:S03]  /*59d0*/  @!P0 IADD3 R64, P4, P5, R84, R6, R76 ;  /* 0x0000000654408210 */ /* 0x000fc60007d9e04c */
[----:B------:R-:W3:Y:S01]  /*59e0*/  @!P0 LDC.64 R70, c[0x0][0x400] ;  /* 0x00010000ff468b82 */ /* 0x000ee20000000a00 */
[----:B------:R-:W-:Y:S02]  /*59f0*/  @!P0 IADD3.X R65, R101, R9, R107, P4, P5 ;  /* 0x0000000965418210 */ /* 0x000fe400027ea46b */
[----:B------:R-:W-:-:S04]  /*5a00*/  ISETP.GE.AND P4, PT, R23, R113, PT ;  /* 0x000000711700720c */ /* 0x000fc80003f86270 */
[----:B------:R-:W-:-:S13]  /*5a10*/  ISETP.GE.OR P4, PT, R16, R121, P4 ;  /* 0x000000791000720c */ /* 0x000fda0002786670 */
[----:B------:R-:W4:Y:S01]  /*5a20*/  @!P4 LDC.64 R52, c[0x0][0x3e8] ;  /* 0x0000fa00ff34cb82 */ /* 0x000f220000000a00 */
[----:B------:R-:W-:-:S05]  /*5a30*/  @!P4 IADD3 R48, P5, R90, R78, RZ ;  /* 0x0000004e5a30c210 */ /* 0x000fca0007fbe0ff */
[----:B------:R-:W-:Y:S02]  /*5a40*/  @!P4 IMAD.X R49, R117, 0x1, R34, P5 ;  /* 0x000000017531c824 */ /* 0x000fe400028e0622 */
[----:B------:R-:W0:Y:S01]  /*5a50*/  @!P4 LDC.64 R54, c[0x0][0x400] ;  /* 0x00010000ff36cb82 */ /* 0x000e220000000a00 */
[----:B----4-:R-:W-:-:S04]  /*5a60*/  @!P4 LEA R52, P5, R48, R52, 0x1 ;  /* 0x000000343034c211 */ /* 0x010fc800078a08ff */
[----:B------:R-:W-:Y:S02]  /*5a70*/  @!P4 LEA.HI.X R53, R48, R53, R49, 0x1, P5 ;  /* 0x000000353035c211 */ /* 0x000fe400028f0c31 */
[----:B------:R-:W-:-:S05]  /*5a80*/  @!P4 IADD3 R48, P5, R84, R76, RZ ;  /* 0x0000004c5430c210 */ /* 0x000fca0007fbe0ff */
[----:B------:R-:W-:Y:S01]  /*5a90*/  @!P4 IMAD.X R49, R107, 0x1, R101, P5 ;  /* 0x000000016b31c824 */ /* 0x000fe200028e0665 */
[----:B0-----:R-:W-:-:S04]  /*5aa0*/  @!P4 LEA R54, P5, R48, R54, 0x1 ;  /* 0x000000363036c211 */ /* 0x001fc800078a08ff */
[----:B------:R-:W-:Y:S02]  /*5ab0*/  @!P4 LEA.HI.X R55, R48, R55, R49, 0x1, P5 ;  /* 0x000000373037c211 */ /* 0x000fe400028f0c31 */
[----:B------:R-:W-:Y:S02]  /*5ac0*/  CS2R R48, SRZ ;  /* 0x0000000000307805 */ /* 0x000fe4000001ff00 */
[----:B------:R-:W-:-:S04]  /*5ad0*/  @!P3 LEA R60, P5, R46, R60, 0x1 ;  /* 0x0000003c2e3cb211 */ /* 0x000fc800078a08ff */
[----:B------:R-:W-:Y:S02]  /*5ae0*/  @!P3 LEA.HI.X R61, R46, R61, R47, 0x1, P5 ;  /* 0x0000003d2e3db211 */ /* 0x000fe400028f0c2f */
[----:B------:R-:W-:Y:S02]  /*5af0*/  CS2R R46, SRZ ;  /* 0x00000000002e7805 */ /* 0x000fe4000001ff00 */
[C---:B-1----:R-:W-:Y:S01]  /*5b00*/  @!P3 LEA R62, P5, R44.reuse, R62, 0x1 ;  /* 0x0000003e2c3eb211 */ /* 0x042fe200078a08ff */
[----:B------:R0:W5:Y:S03]  /*5b10*/  @!P4 LDG.E.128 R48, desc[UR42][R54.64] ;  /* 0x0000002a3630c981 */ /* 0x000166000c1e1d00 */
[----:B------:R-:W-:Y:S02]  /*5b20*/  @!P3 LEA.HI.X R63, R44, R63, R45, 0x1, P5 ;  /* 0x0000003f2c3fb211 */ /* 0x000fe400028f0c2d */
[----:B------:R-:W-:-:S02]  /*5b30*/  CS2R R44, SRZ ;  /* 0x00000000002c7805 */ /* 0x000fc4000001ff00 */
[----:B------:R-:W-:Y:S02]  /*5b40*/  CS2R R58, SRZ ;  /* 0x00000000003a7805 */ /* 0x000fe4000001ff00 */
[----:B------:R-:W-:Y:S02]  /*5b50*/  CS2R R56, SRZ ;  /* 0x0000000000387805 */ /* 0x000fe4000001ff00 */
[----:B------:R1:W5:Y:S01]  /*5b60*/  @!P4 LDG.E.128 R44, desc[UR42][R52.64] ;  /* 0x0000002a342cc981 */ /* 0x000362000c1e1d00 */
[----:B0-----:R-:W-:-:S03]  /*5b70*/  CS2R R54, SRZ ;  /* 0x0000000000367805 */ /* 0x001fc6000001ff00 */
[----:B------:R0:W5:Y:S01]  /*5b80*/  @!P3 LDG.E.128 R56, desc[UR42][R62.64] ;  /* 0x0000002a3e38b981 */ /* 0x000162000c1e1d00 */
[----:B-1----:R-:W-:-:S06]  /*5b90*/  CS2R R52, SRZ ;  /* 0x0000000000347805 */ /* 0x002fcc000001ff00 */
[----:B------:R1:W5:Y:S01]  /*5ba0*/  @!P3 LDG.E.128 R52, desc[UR42][R60.64] ;  /* 0x0000002a3c34b981 */ /* 0x000362000c1e1d00 */
[----:B--2---:R-:W-:-:S04]  /*5bb0*/  @!P0 LEA R68, P3, R66, R68, 0x1 ;  /* 0x0000004442448211 */ /* 0x004fc800078608ff */
[----:B------:R-:W-:Y:S02]  /*5bc0*/  @!P0 LEA.HI.X R69, R66, R69, R67, 0x1, P3 ;  /* 0x0000004542458211 */ /* 0x000fe400018f0c43 */
[C---:B---3--:R-:W-:Y:S02]  /*5bd0*/  @!P0 LEA R70, P3, R64.reuse, R70, 0x1 ;  /* 0x0000004640468211 */ /* 0x048fe400078608ff */
[----:B0-----:R-:W-:Y:S02]  /*5be0*/  CS2R R62, SRZ ;  /* 0x00000000003e7805 */ /* 0x001fe4000001ff00 */
[----:B------:R-:W-:Y:S02]  /*5bf0*/  CS2R R66, SRZ ;  /* 0x0000000000427805 */ /* 0x000fe4000001ff00 */
[----:B-1----:R-:W-:Y:S02]  /*5c00*/  CS2R R60, SRZ ;  /* 0x00000000003c7805 */ /* 0x002fe4000001ff00 */
[----:B------:R-:W-:-:S02]  /*5c10*/  @!P0 LEA.HI.X R71, R64, R71, R65, 0x1, P3 ;  /* 0x0000004740478211 */ /* 0x000fc400018f0c41 */
[----:B------:R-:W-:Y:S02]  /*5c20*/  CS2R R64, SRZ ;  /* 0x0000000000407805 */ /* 0x000fe4000001ff00 */
[----:B------:R0:W5:Y:S04]  /*5c30*/  @!P0 LDG.E.128 R60, desc[UR42][R68.64] ;  /* 0x0000002a443c8981 */ /* 0x000168000c1e1d00 */
[----:B------:R1:W5:Y:S01]  /*5c40*/  @!P0 LDG.E.128 R64, desc[UR42][R70.64] ;  /* 0x0000002a46408981 */ /* 0x000362000c1e1d00 */
[----:B------:R-:W-:-:S04]  /*5c50*/  ISETP.GE.AND P0, PT, R210, R113, PT ;  /* 0x00000071d200720c */ /* 0x000fc80003f06270 */
[CC--:B------:R-:W-:Y:S01]  /*5c60*/  ISETP.GE.OR P0, PT, R16.reuse, R121.reuse, P0 ;  /* 0x000000791000720c */ /* 0x0c0fe20000706670 */
[----:B------:R-:W-:Y:S01]  /*5c70*/  BSSY B1, `(.L_x_7794) ;  /* 0x000001c000017945 */ /* 0x000fe20003800000 */
[----:B------:R-:W-:Y:S02]  /*5c80*/  ISETP.GE.AND P3, PT, R16, R121, PT ;  /* 0x000000791000720c */ /* 0x000fe40003f66270 */
[----:B0-----:R-:W-:Y:S02]  /*5c90*/  CS2R R68, SRZ ;  /* 0x0000000000447805 */ /* 0x001fe4000001ff00 */
[----:B------:R-:W-:Y:S02]  /*5ca0*/  CS2R R74, SRZ ;  /* 0x00000000004a7805 */ /* 0x000fe4000001ff00 */
[----:B-1----:R-:W-:Y:S02]  /*5cb0*/  CS2R R70, SRZ ;  /* 0x0000000000467805 */ /* 0x002fe4000001ff00 */
[----:B------:R-:W-:-:S03]  /*5cc0*/  CS2R R72, SRZ ;  /* 0x0000000000487805 */ /* 0x000fc6000001ff00 */
[----:B------:R-:W-:Y:S05]  /*5cd0*/  @P0 BRA `(.L_x_7795) ;  /* 0x0000000000540947 */ /* 0x000fea0003800000 */
[----:B------:R-:W0:Y:S01]  /*5ce0*/  LDC.64 R68, c[0x0][0x3f8] ;  /* 0x0000fe00ff447b82 */ /* 0x000e220000000a00 */
[----:B------:R-:W-:Y:S01]  /*5cf0*/  IMAD.MOV.U32 R72, RZ, RZ, R78 ;  /* 0x000000ffff487224 */ /* 0x000fe200078e004e */
[----:B------:R-:W-:Y:S01]  /*5d00*/  ULDC.64 UR4, c[0x0][0x3e8] ;  /* 0x0000fa0000047ab9 */ /* 0x000fe20000000a00 */
[----:B------:R-:W-:Y:S01]  /*5d10*/  IMAD.MOV.U32 R73, RZ, RZ, R117 ;  /* 0x000000ffff497224 */ /* 0x000fe200078e0075 */
[----:B------:R-:W-:Y:S01]  /*5d20*/  ULDC.64 UR6, c[0x0][0x400] ;  /* 0x0001000000067ab9 */ /* 0x000fe20000000a00 */
[----:B------:R-:W-:-:S03]  /*5d30*/  IMAD.MOV.U32 R77, RZ, RZ, R107 ;  /* 0x000000ffff4d7224 */ /* 0x000fc600078e006b */
[----:B------:R-:W1:Y:S01]  /*5d40*/  LDC.64 R70, c[0x0][0x408] ;  /* 0x00010200ff467b82 */ /* 0x000e620000000a00 */
[----:B0-----:R-:W-:-:S04]  /*5d50*/  IMAD.WIDE.U32 R72, R68, 0x60, R72 ;  /* 0x0000006044487825 */ /* 0x001fc800078e0048 */
[----:B------:R-:W-:Y:S01]  /*5d60*/  IMAD R75, R69, 0x60, RZ ;  /* 0x00000060454b7824 */ /* 0x000fe200078e02ff */
[----:B------:R-:W-:Y:S01]  /*5d70*/  IADD3 R69, P0, R90, R72, RZ ;  /* 0x000000485a457210 */ /* 0x000fe20007f1e0ff */
[----:B-1----:R-:W-:-:S03]  /*5d80*/  IMAD.WIDE.U32 R76, R70, 0x60, R76 ;  /* 0x00000060464c7825 */ /* 0x002fc600078e004c */
[----:B------:R-:W-:Y:S01]  /*5d90*/  IADD3.X R72, R34, R73, R75, P0, !PT ;  /* 0x0000004922487210 */ /* 0x000fe200007fe44b */
[----:B------:R-:W-:Y:S01]  /*5da0*/  IMAD R71, R71, 0x60, RZ ;  /* 0x0000006047477824 */ /* 0x000fe200078e02ff */
[----:B------:R-:W-:-:S04]  /*5db0*/  IADD3 R70, P0, R84, R76, RZ ;  /* 0x0000004c54467210 */ /* 0x000fc80007f1e0ff */
[----:B------:R-:W-:Y:S02]  /*5dc0*/  IADD3.X R77, R101, R77, R71, P0, !PT ;  /* 0x0000004d654d7210 */ /* 0x000fe400007fe447 */
[----:B------:R-:W-:-:S04]  /*5dd0*/  LEA R68, P0, R69, UR4, 0x1 ;  /* 0x0000000445447c11 */ /* 0x000fc8000f8008ff */
[----:B------:R-:W-:Y:S02]  /*5de0*/  LEA.HI.X R69, R69, UR5, R72, 0x1, P0 ;  /* 0x0000000545457c11 */ /* 0x000fe400080f0c48 */
[----:B------:R-:W-:-:S04]  /*5df0*/  LEA R72, P0, R70, UR6, 0x1 ;  /* 0x0000000646487c11 */ /* 0x000fc8000f8008ff */
[----:B------:R-:W-:Y:S02]  /*5e00*/  LEA.HI.X R73, R70, UR7, R77, 0x1, P0 ;  /* 0x0000000746497c11 */ /* 0x000fe400080f0c4d */
[----:B------:R-:W5:Y:S04]  /*5e10*/  LDG.E.128 R68, desc[UR42][R68.64] ;  /* 0x0000002a44447981 */ /* 0x000f68000c1e1d00 */
[----:B------:R-:W5:Y:S03]  /*5e20*/  LDG.E.128 R72, desc[UR42][R72.64] ;  /* 0x0000002a48487981 */ /* 0x000f66000c1e1d00 */
.L_x_7795:
[----:B------:R-:W-:Y:S05]  /*5e30*/  BSYNC B1 ;  /* 0x0000000000017941 */ /* 0x000fea0003800000 */
.L_x_7794:
[----:B-----5:R-:W-:Y:S01]  /*5e40*/  IMAD.MOV.U32 R76, RZ, RZ, R70 ;  /* 0x000000ffff4c7224 */ /* 0x020fe200078e0046 */
        /* <DEDUP_REMOVED lines=67> */
.L_x_7796:
[----:B------:R-:W-:Y:S01]  /*6280*/  IMAD R107, R184, 0x8, R2 ;  /* 0x00000008b86b7824 */ /* 0x000fe200078e0202 */
[----:B------:R-:W-:Y:S01]  /*6290*/  SHF.L.U32 R117, R191, 0x1f, RZ ;  /* 0x0000001fbf757819 */ /* 0x000fe200000006ff */
[----:B------:R-:W0:Y:S01]  /*62a0*/  LDC R130, c[0x0][0x2f4] ;  /* 0x0000bd00ff827b82 */ /* 0x000e220000000800 */
[----:B------:R-:W-:Y:S01]  /*62b0*/  IMAD.MOV.U32 R119, RZ, RZ, R120 ;  /* 0x000000ffff777224 */ /* 0x000fe200078e0078 */
[----:B------:R-:W-:Y:S01]  /*62c0*/  BSSY B1, `(.L_x_7797) ;  /* 0x0000005000017945 */ /* 0x000fe20003800000 */
[----:B------:R-:W1:Y:S05]  /*62d0*/  SYNCS.PHASECHK.TRANS64.TRYWAIT P4, [R107+URZ+0x28890], R117 ;  /* 0x028890756b0075a7 */ /* 0x000e6a000808017f */
[----:B------:R-:W2:Y:S01]  /*62e0*/  LDC.64 R120, c[0x0][0x300] ;  /* 0x0000c000ff787b82 */ /* 0x000ea20000000a00 */
[----:B0-----:R-:W-:Y:S01]  /*62f0*/  IMAD.IADD R131, R130, 0x1, -R110 ;  /* 0x0000000182837824 */ /* 0x001fe200078e0a6e */
[----:B-1----:R-:W-:Y:S06]  /*6300*/  @!P4 BRA `(.L_x_7798) ;  /* 0x0000023000acc947 */ /* 0x002fec0003800000 */
.L_x_8186:
[----:B------:R-:W-:Y:S05]  /*6310*/  BSYNC B1 ;  /* 0x0000000000017941 */ /* 0x000fea0003800000 */
.L_x_7797:
[----:B------:R-:W-:Y:S01]  /*6320*/  ISETP.GE.OR P4, PT, R23, R113, P2 ;  /* 0x000000711700720c */ /* 0x000fe20001786670 */
[----:B------:R-:W-:-:S12]  /*6330*/  BSSY B1, `(.L_x_7799) ;  /* 0x0000088000017945 */ /* 0x000fd80003800000 */
[----:B------:R-:W-:Y:S05]  /*6340*/  @P4 BRA `(.L_x_7800) ;  /* 0x0000000800184947 */ /* 0x000fea0003800000 */
[----:B------:R-:W3:Y:S01]  /*6350*/  LDL R76, [R1+0x10] ;  /* 0x00001000014c7983 */ /* 0x000ee20000100800 */
[C---:B------:R-:W-:Y:S01]  /*6360*/  IMAD.SHL.U32 R78, R23.reuse, 0x40, RZ ;  /* 0x00000040174e7824 */ /* 0x040fe200078e00ff */
[----:B------:R-:W-:Y:S01]  /*6370*/  BSSY B2, `(.L_x_7801) ;  /* 0x0000078000027945 */ /* 0x000fe20003800000 */
[----:B------:R-:W-:Y:S02]  /*6380*/  IMAD R79, R184, 0x4000, R109 ;  /* 0x00004000b84f7824 */ /* 0x000fe400078e026d */
[----:B--2---:R-:W-:-:S03]  /*6390*/  IMAD.WIDE.U32 R122, R23, R120, R118 ;  /* 0x00000078177a7225 */ /* 0x004fc600078e0076 */
[----:B------:R-:W-:Y:S02]  /*63a0*/  IADD3 R145, P4, P5, R96, R122, R38 ;  /* 0x0000007a60917210 */ /* 0x000fe40007d9e026 */
        /* <DEDUP_REMOVED lines=17> */
[----:B------:R-:W-:Y:S01]  /*64c0*/  IADD3 R77, R77, R76, R203 ;  /* 0x0000004c4d4d7210 */ /* 0x000fe20007ffe0cb */
[----:B------:R-:W-:-:S04]  /*64d0*/  IMAD R76, R79, 0x2, R2 ;  /* 0x000000024f4c7824 */ /* 0x000fc800078e0202 */
[----:B------:R-:W-:-:S04]  /*64e0*/  IMAD R77, R184, 0x4000, R77 ;  /* 0x00004000b84d7824 */ /* 0x000fc800078e024d */
[----:B------:R-:W-:Y:S02]  /*64f0*/  IMAD R80, R77, 0x2, R2 ;  /* 0x000000024d507824 */ /* 0x000fe400078e0202 */
[----:B------:R-:W1:Y:S04]  /*6500*/  LDS.128 R76, [R76+0x18400] ;  /* 0x018400004c4c7984 */ /* 0x000e680000000c00 */
[----:B------:R-:W2:Y:S01]  /*6510*/  LDS.128 R80, [R80+0x18400] ;  /* 0x0184000050507984 */ /* 0x000ea20000000c00 */
[----:B------:R-:W-:Y:S05]  /*6520*/  @P3 BRA `(.L_x_7802) ;  /* 0x0000000400703947 */ /* 0x000fea0003800000 */
[----:B------:R-:W-:Y:S01]  /*6530*/  SHF.R.U32.HI R151, RZ, 0x10, R49 ;  /* 0x00000010ff977819 */ /* 0x000fe20000011631 */
[----:B--2---:R-:W-:Y:S01]  /*6540*/  IMAD.U32 R154, R81, 0x10000, RZ ;  /* 0x00010000519a7824 */ /* 0x004fe200078e00ff */
[----:B------:R-:W-:Y:S02]  /*6550*/  SHF.R.U32.HI R152, RZ, 0x10, R45 ;  /* 0x00000010ff987819 */ /* 0x000fe4000001162d */
[----:B------:R-:W-:Y:S01]  /*6560*/  PRMT R151, R148, 0x5410, R151 ;  /* 0x0000541094977816 */ /* 0x000fe20000000097 */
[----:B-1----:R-:W-:Y:S01]  /*6570*/  IMAD.U32 R148, R77, 0x10000, RZ ;  /* 0x000100004d947824 */ /* 0x002fe200078e00ff */
[----:B------:R-:W-:Y:S02]  /*6580*/  PRMT R152, R135, 0x5432, R152 ;  /* 0x0000543287987816 */ /* 0x000fe40000000098 */
[----:B------:R-:W-:Y:S01]  /*6590*/  SHF.R.U64 R44, R44, 0x10, R45 ;  /* 0x000000102c2c7819 */ /* 0x000fe2000000122d */
[C---:B------:R-:W-:Y:S01]  /*65a0*/  IMAD.U32 R157, R151.reuse, 0x10000, RZ ;  /* 0x00010000979d7824 */ /* 0x040fe200078e00ff */
[----:B------:R-:W-:Y:S01]  /*65b0*/  SHF.R.U64 R45, R48, 0x10, R49 ;  /* 0x00000010302d7819 */ /* 0x000fe20000001231 */
        /* <DEDUP_REMOVED lines=9> */
[C---:B------:R-:W-:Y:S01]  /*6650*/  FMUL.FTZ R154, R81.reuse, R48 ;  /* 0x00000030519a7220 */ /* 0x040fe20000410000 */
[----:B------:R-:W-:Y:S01]  /*6660*/  FMUL.FTZ R81, R81, R152 ;  /* 0x0000009851517220 */ /* 0x000fe20000410000 */
[----:B------:R-:W-:Y:S01]  /*6670*/  PRMT R45, R156, 0x5410, R45 ;  /* 0x000054109c2d7816 */ /* 0x000fe2000000002d */
[----:B------:R-:W-:-:S02]  /*6680*/  IMAD.U32 R157, R83, 0x10000, RZ ;  /* 0x00010000539d7824 */ /* 0x000fc400078e00ff */
[C---:B------:R-:W-:Y:S01]  /*6690*/  FFMA.FTZ R77, R49.reuse, R152, -R154 ;  /* 0x00000098314d7223 */ /* 0x040fe2000001089a */
[----:B------:R-:W-:Y:S01]  /*66a0*/  PRMT R152, R134, 0x5432, R44 ;  /* 0x0000543286987816 */ /* 0x000fe2000000002c */
[----:B------:R-:W-:Y:S01]  /*66b0*/  FFMA.FTZ R49, R49, R48, R81 ;  /* 0x0000003031317223 */ /* 0x000fe20000010051 */
[----:B------:R-:W-:Y:S01]  /*66c0*/  SHF.R.U32.HI R44, RZ, 0x10, R51 ;  /* 0x00000010ff2c7819 */ /* 0x000fe20000011633 */
[----:B------:R-:W-:Y:S01]  /*66d0*/  IMAD.U32 R81, R79, 0x10000, RZ ;  /* 0x000100004f517824 */ /* 0x000fe200078e00ff */
[----:B------:R-:W-:Y:S02]  /*66e0*/  SHF.R.U32.HI R48, RZ, 0x10, R47 ;  /* 0x00000010ff307819 */ /* 0x000fe4000001162f */
[----:B------:R-:W-:Y:S02]  /*66f0*/  PRMT R44, R132, 0x5432, R44 ;  /* 0x00005432842c7816 */ /* 0x000fe4000000002c */
[----:B------:R-:W-:Y:S02]  /*6700*/  PRMT R48, R133, 0x5432, R48 ;  /* 0x0000543285307816 */ /* 0x000fe40000000030 */
[----:B------:R-:W-:Y:S01]  /*6710*/  SHF.R.U64 R51, R50, 0x10, R51 ;  /* 0x0000001032337819 */ /* 0x000fe20000001233 */
[----:B------:R-:W-:Y:S01]  /*6720*/  IMAD.U32 R154, R44, 0x10000, RZ ;  /* 0x000100002c9a7824 */ /* 0x000fe200078e00ff */
[C---:B------:R-:W-:Y:S01]  /*6730*/  LOP3.LUT R159, R48.reuse, 0xffff0000, RZ, 0xc0, !PT ;  /* 0xffff0000309f7812 */ /* 0x040fe200078ec0ff */
[----:B------:R-:W-:Y:S01]  /*6740*/  IMAD.U32 R156, R48, 0x10000, RZ ;  /* 0x00010000309c7824 */ /* 0x000fe200078e00ff */
[----:B------:R-:W-:Y:S01]  /*6750*/  SHF.R.U64 R46, R46, 0x10, R47 ;  /* 0x000000102e2e7819 */ /* 0x000fe2000000122f */
[C---:B------:R-:W-:Y:S01]  /*6760*/  FMUL.FTZ R158, R157.reuse, R154 ;  /* 0x0000009a9d9e7220 */ /* 0x040fe20000410000 */
[----:B------:R-:W-:Y:S01]  /*6770*/  LOP3.LUT R47, R152, 0xffff0000, RZ, 0xc0, !PT ;  /* 0xffff0000982f7812 */ /* 0x000fe200078ec0ff */
[-C--:B------:R-:W-:Y:S01]  /*6780*/  FMUL.FTZ R157, R157, R156.reuse ;  /* 0x0000009c9d9d7220 */ /* 0x080fe20000410000 */
[----:B------:R-:W-:Y:S01]  /*6790*/  PRMT R162, R162, 0x5410, R51 ;  /* 0x00005410a2a27816 */ /* 0x000fe20000000033 */
[----:B------:R-:W-:Y:S01]  /*67a0*/  FFMA.FTZ R151, R81, R156, -R158 ;  /* 0x0000009c51977223 */ /* 0x000fe2000001089e */
[----:B------:R-:W-:-:S02]  /*67b0*/  IMAD.U32 R156, R152, 0x10000, RZ ;  /* 0x00010000989c7824 */ /* 0x000fc400078e00ff */
[----:B------:R-:W-:Y:S01]  /*67c0*/  FFMA.FTZ R81, R81, R154, R157 ;  /* 0x0000009a51517223 */ /* 0x000fe2000001009d */
[----:B------:R-:W-:Y:S02]  /*67d0*/  LOP3.LUT R157, R44, 0xffff0000, RZ, 0xc0, !PT ;  /* 0xffff00002c9d7812 */ /* 0x000fe400078ec0ff */
[----:B------:R-:W-:Y:S01]  /*67e0*/  LOP3.LUT R154, R83, 0xffff0000, RZ, 0xc0, !PT ;  /* 0xffff0000539a7812 */ /* 0x000fe200078ec0ff */
[C---:B------:R-:W-:Y:S01]  /*67f0*/  IMAD.U32 R83, R80.reuse, 0x10000, RZ ;  /* 0x0001000050537824 */ /* 0x040fe200078e00ff */
[----:B------:R-:W-:Y:S02]  /*6800*/  LOP3.LUT R44, R79, 0xffff0000, RZ, 0xc0, !PT ;  /* 0xffff00004f2c7812 */ /* 0x000fe400078ec0ff */
[----:B------:R-:W-:Y:S01]  /*6810*/  LOP3.LUT R80, R80, 0xffff0000, RZ, 0xc0, !PT ;  /* 0xffff000050507812 */ /* 0x000fe200078ec0ff */
[C---:B------:R-:W-:Y:S01]  /*6820*/  FMUL.FTZ R79, R154.reuse, R157 ;  /* 0x0000009d9a4f7220 */ /* 0x040fe20000410000 */
[----:B------:R-:W-:Y:S01]  /*6830*/  FMUL.FTZ R154, R154, R159 ;  /* 0x0000009f9a9a7220 */ /* 0x000fe20000410000 */
[----:B------:R-:W-:Y:S01]  /*6840*/  PRMT R161, R161, 0x5410, R46 ;  /* 0x00005410a1a17816 */ /* 0x000fe2000000002e */
[----:B------:R-:W-:-:S02]  /*6850*/  IMAD.U32 R46, R162, 0x10000, RZ ;  /* 0x00010000a22e7824 */ /* 0x000fc400078e00ff */
[C---:B------:R-:W-:Y:S01]  /*6860*/  FFMA.FTZ R48, R44.reuse, R159, -R79 ;  /* 0x0000009f2c307223 */ /* 0x040fe2000001084f */
[----:B------:R-:W-:Y:S01]  /*6870*/  FFMA.FTZ R44, R44, R157, R154 ;  /* 0x0000009d2c2c7223 */ /* 0x000fe2000001009a */
        /* <DEDUP_REMOVED lines=10> */
[C---:B------:R-:W-:Y:S01]  /*6920*/  FMUL.FTZ R79, R80.reuse, R45 ;  /* 0x0000002d504f7220 */ /* 0x040fe20000410000 */
[----:B------:R-:W-:Y:S01]  /*6930*/  FMUL.FTZ R80, R80, R47 ;  /* 0x0000002f50507220 */ /* 0x000fe20000410000 */
[----:B------:R-:W-:-:S02]  /*6940*/  F2FP.BF16.F32.PACK_AB R48, R48, R151 ;  /* 0x000000973030723e */ /* 0x000fc400000010ff */
[----:B------:R-:W-:Y:S01]  /*6950*/  FFMA.FTZ R79, R76, R47, -R79 ;  /* 0x0000002f4c4f7223 */ /* 0x000fe2000001084f */
[----:B------:R-:W-:Y:S02]  /*6960*/  IMAD.U32 R47, R82, 0x10000, RZ ;  /* 0x00010000522f7824 */ /* 0x000fe400078e00ff */
[----:B------:R-:W-:Y:S01]  /*6970*/  FFMA.FTZ R80, R76, R45, R80 ;  /* 0x0000002d4c507223 */ /* 0x000fe20000010050 */
[----:B------:R-:W-:Y:S01]  /*6980*/  IMAD.U32 R45, R78, 0x10000, RZ ;  /* 0x000100004e2d7824 */ /* 0x000fe200078e00ff */
[----:B------:R-:W-:Y:S01]  /*6990*/  LOP3.LUT R82, R82, 0xffff0000, RZ, 0xc0, !PT ;  /* 0xffff000052527812 */ /* 0x000fe200078ec0ff */
[C---:B------:R-:W-:Y:S01]  /*69a0*/  FMUL.FTZ R76, R47.reuse, R46 ;  /* 0x0000002e2f4c7220 */ /* 0x040fe20000410000 */
[-C--:B------:R-:W-:Y:S01]  /*69b0*/  FMUL.FTZ R47, R47, R50.reuse ;  /* 0x000000322f2f7220 */ /* 0x080fe20000410000 */
[----:B------:R-:W-:Y:S02]  /*69c0*/  LOP3.LUT R78, R78, 0xffff0000, RZ, 0xc0, !PT ;  /* 0xffff00004e4e7812 */ /* 0x000fe400078ec0ff */
[C---:B------:R-:W-:Y:S01]  /*69d0*/  FFMA.FTZ R76, R45.reuse, R50, -R76 ;  /* 0x000000322d4c7223 */ /* 0x040fe2000001084c */
[----:B------:R-:W-:Y:S01]  /*69e0*/  FFMA.FTZ R47, R45, R46, R47 ;  /* 0x0000002e2d2f7223 */ /* 0x000fe2000001002f */
[----:B------:R-:W-:-:S02]  /*69f0*/  LOP3.LUT R45, R162, 0xffff0000, RZ, 0xc0, !PT ;  /* 0xffff0000a22d7812 */ /* 0x000fc400078ec0ff */
[----:B------:R-:W-:Y:S02]  /*6a00*/  F2FP.BF16.F32.PACK_AB R49, R49, R148 ;  /* 0x000000943131723e */ /* 0x000fe400000010ff */
[----:B------:R-:W-:Y:S01]  /*6a10*/  F2FP.BF16.F32.PACK_AB R44, R44, R81 ;  /* 0x000000512c2c723e */ /* 0x000fe200000010ff */
[C---:B------:R-:W-:Y:S01]  /*6a20*/  FMUL.FTZ R51, R82.reuse, R45 ;  /* 0x0000002d52337220 */ /* 0x040fe20000410000 */
[-C--:B------:R-:W-:Y:S01]  /*6a30*/  FMUL.FTZ R82, R82, R161.reuse ;  /* 0x000000a152527220 */ /* 0x080fe20000410000 */
[----:B------:R-:W-:Y:S01]  /*6a40*/  F2FP.BF16.F32.PACK_AB R158, R79, R158 ;  /* 0x0000009e4f9e723e */ /* 0x000fe200000010ff */
[----:B------:R-:W-:Y:S02]  /*6a50*/  IMAD.MOV.U32 R81, RZ, RZ, R49 ;  /* 0x000000ffff517224 */ /* 0x000fe400078e0031 */
        /* <DEDUP_REMOVED lines=8> */
[----:B------:R-:W-:-:S07]  /*6ae0*/  F2FP.BF16.F32.PACK_AB R82, R82, R47 ;  /* 0x0000002f5252723e */ /* 0x000fce00000010ff */
.L_x_7802:
[----:B------:R-:W-:Y:S05]  /*6af0*/  BSYNC B2 ;  /* 0x0000000000027941 */ /* 0x000fea0003800000 */
.L_x_7801:
[----:B------:R-:W-:Y:S01]  /*6b00*/  ISETP.GE.AND P4, PT, R149, R130, PT ;  /* 0x000000829500720c */ /* 0x000fe20003f86270 */
[----:B------:R-:W-:-:S12]  /*6b10*/  ULDC.64 UR4, c[0x0][0x2e8] ;  /* 0x0000ba0000047ab9 */ /* 0x000fd80000000a00 */
[--C-:B------:R-:W-:Y:S02]  /*6b20*/  @!P4 SHF.R.S32.HI R44, RZ, 0x1f, R149.reuse ;  /* 0x0000001fff2cc819 */ /* 0x100fe40000011495 */
[----:B------:R-:W-:-:S04]  /*6b30*/  @!P4 IADD3 R122, P5, P6, R96, R122, R149 ;  /* 0x0000007a607ac210 */ /* 0x000fc80007ebe095 */
[----:B------:R-:W-:Y:S02]  /*6b40*/  @!P4 IADD3.X R147, R36, R147, R44, P5, P6 ;  /* 0x000000932493c210 */ /* 0x000fe40002fec42c */
[----:B------:R-:W-:-:S04]  /*6b50*/  LEA R44, P5, R145, UR4, 0x1 ;  /* 0x00000004912c7c11 */ /* 0x000fc8000f8a08ff */
[----:B------:R-:W-:Y:S02]  /*6b60*/  LEA.HI.X R45, R145, UR5, R146, 0x1, P5 ;  /* 0x00000005912d7c11 */ /* 0x000fe4000a8f0c92 */
[----:B------:R-:W-:-:S03]  /*6b70*/  @!P4 LEA R46, P5, R122, UR4, 0x1 ;  /* 0x000000047a2ecc11 */ /* 0x000fc6000f8a08ff */
[----:B-1----:R1:W-:Y:S01]  /*6b80*/  STG.E.128 desc[UR42][R44.64], R76 ;  /* 0x0000004c2c007986 */ /* 0x0023e2000c101d2a */
[----:B------:R-:W-:-:S05]  /*6b90*/  @!P4 LEA.HI.X R47, R122, UR5, R147, 0x1, P5 ;  /* 0x000000057a2fcc11 */ /* 0x000fca000a8f0c93 */
[----:B--2---:R1:W-:Y:S04]  /*6ba0*/  @!P4 STG.E.128 desc[UR42][R46.64], R80 ;  /* 0x000000502e00c986 */ /* 0x0043e8000c101d2a */
.L_x_7800:
[----:B------:R-:W-:Y:S05]  /*6bb0*/  BSYNC B1 ;  /* 0x0000000000017941 */ /* 0x000fea0003800000 */
.L_x_7799:
[----:B------:R-:W-:Y:S01]  /*6bc0*/  ISETP.GE.OR P4, PT, R212, R113, P2 ;  /* 0x00000071d400720c */ /* 0x000fe20001786670 */
[----:B------:R-:W-:-:S12]  /*6bd0*/  BSSY B1, `(.L_x_7803) ;  /* 0x0000088000017945 */ /* 0x000fd80003800000 */
[----:B------:R-:W-:Y:S05]  /*6be0*/  @P4 BRA `(.L_x_7804) ;  /* 0x0000000800184947 */ /* 0x000fea0003800000 */
[----:B-1----:R-:W3:Y:S01]  /*6bf0*/  LDL R44, [R1+0x10] ;  /* 0x00001000012c7983 */ /* 0x002ee20000100800 */
[----:B------:R-:W-:Y:S01]  /*6c00*/  SHF.R.U32.HI R46, RZ, 0x3, R198 ;  /* 0x00000003ff2e7819 */ /* 0x000fe200000116c6 */
[----:B--2---:R-:W-:Y:S01]  /*6c10*/  IMAD.WIDE.U32 R76, R212, R120, R118 ;  /* 0x00000078d44c7225 */ /* 0x004fe200078e0076 */
[----:B------:R-:W-:Y:S02]  /*6c20*/  BSSY B2, `(.L_x_7805) ;  /* 0x0000077000027945 */ /* 0x000fe40003800000 */
        /* <DEDUP_REMOVED lines=13> */
[----:B------:R-:W-:-:S03]  /*6d00*/  LOP3.LUT R44, R198, 0x38, R83, 0xf8, !PT ;  /* 0x00000038c62c7812 */ /* 0x000fc600078ef853 */
[----:B------:R-:W-:Y:S01]  /*6d10*/  IMAD.SHL.U32 R45, R45, 0x400, RZ ;  /* 0x000004002d2d7824 */ /* 0x000fe200078e00ff */
[----:B------:R-:W-:-:S04]  /*6d20*/  LOP3.LUT R44, R44, R46, RZ, 0x3c, !PT ;  /* 0x0000002e2c2c7212 */ /* 0x000fc800078e3cff */
[----:B------:R-:W-:-:S04]  /*6d30*/  LOP3.LUT R45, R45, 0x7fffe000, RZ, 0xc0, !PT ;  /* 0x7fffe0002d2d7812 */ /* 0x000fc800078ec0ff */
[----:B------:R-:W-:Y:S01]  /*6d40*/  IADD3 R47, R44, R45, R201 ;  /* 0x0000002d2c2f7210 */ /* 0x000fe20007ffe0c9 */
[----:B------:R-:W-:-:S04]  /*6d50*/  IMAD R45, R184, 0x4000, R108 ;  /* 0x00004000b82d7824 */ /* 0x000fc800078e026c */
[----:B------:R-:W-:Y:S02]  /*6d60*/  IMAD R47, R184, 0x4000, R47 ;  /* 0x00004000b82f7824 */ /* 0x000fe400078e022f */
[--C-:B------:R-:W-:Y:S02]  /*6d70*/  IMAD R45, R45, 0x2, R2.reuse ;  /* 0x000000022d2d7824 */ /* 0x100fe400078e0202 */
[----:B------:R-:W-:-:S04]  /*6d80*/  IMAD R48, R47, 0x2, R2 ;  /* 0x000000022f307824 */ /* 0x000fc800078e0202 */
[----:B------:R-:W1:Y:S04]  /*6d90*/  LDS.128 R44, [R45+0x18400] ;  /* 0x018400002d2c7984 */ /* 0x000e680000000c00 */
[----:B------:R-:W2:Y:S01]  /*6da0*/  LDS.128 R48, [R48+0x18400] ;  /* 0x0184000030307984 */ /* 0x000ea20000000c00 */
[----:B------:R-:W-:Y:S05]  /*6db0*/  @P3 BRA `(.L_x_7806) ;  /* 0x0000000400743947 */ /* 0x000fea0003800000 */
[----:B------:R-:W-:Y:S01]  /*6dc0*/  SHF.R.U32.HI R82, RZ, 0x10, R57 ;  /* 0x00000010ff527819 */ /* 0x000fe20000011639 */
[----:B--2---:R-:W-:Y:S01]  /*6dd0*/  IMAD.U32 R80, R49, 0x10000, RZ ;  /* 0x0001000031507824 */ /* 0x004fe200078e00ff */
[----:B------:R-:W-:Y:S02]  /*6de0*/  SHF.R.U32.HI R122, RZ, 0x10, R53 ;  /* 0x00000010ff7a7819 */ /* 0x000fe40000011635 */
[----:B------:R-:W-:Y:S02]  /*6df0*/  PRMT R171, R171, 0x5410, R82 ;  /* 0x00005410abab7816 */ /* 0x000fe40000000052 */
[----:B------:R-:W-:Y:S01]  /*6e00*/  PRMT R167, R167, 0x5410, R122 ;  /* 0x00005410a7a77816 */ /* 0x000fe2000000007a */
[----:B-1----:R-:W-:Y:S01]  /*6e10*/  IMAD.U32 R122, R45, 0x10000, RZ ;  /* 0x000100002d7a7824 */ /* 0x002fe200078e00ff */
[C---:B------:R-:W-:Y:S01]  /*6e20*/  LOP3.LUT R146, R171.reuse, 0xffff0000, RZ, 0xc0, !PT ;  /* 0xffff0000ab927812 */ /* 0x040fe200078ec0ff */
[----:B------:R-:W-:Y:S01]  /*6e30*/  IMAD.U32 R145, R171, 0x10000, RZ ;  /* 0x00010000ab917824 */ /* 0x000fe200078e00ff */
[----:B------:R-:W-:Y:S01]  /*6e40*/  LOP3.LUT R49, R49, 0xffff0000, RZ, 0xc0, !PT ;  /* 0xffff000031317812 */ /* 0x000fe200078ec0ff */
[----:B------:R-:W-:Y:S01]  /*6e50*/  IMAD.U32 R123, R167, 0x10000, RZ ;  /* 0x00010000a77b7824 */ /* 0x000fe200078e00ff */
[----:B------:R-:W-:Y:S01]  /*6e60*/  LOP3.LUT R45, R45, 0xffff0000, RZ, 0xc0, !PT ;  /* 0xffff00002d2d7812 */ /* 0x000fe200078ec0ff */
[----:B------:R-:W-:Y:S01]  /*6e70*/  FMUL.FTZ R147, R80, R145 ;  /* 0x0000009150937220 */ /* 0x000fe20000410000 */
[----:B------:R-:W-:Y:S01]  /*6e80*/  SHF.R.U64 R57, R56, 0x10, R57 ;  /* 0x0000001038397819 */ /* 0x000fe20000001239 */
[-C--:B------:R-:W-:Y:S01]  /*6e90*/  FMUL.FTZ R80, R80, R123.reuse ;  /* 0x0000007b50507220 */ /* 0x080fe20000410000 */
[----:B------:R-:W-:Y:S01]  /*6ea0*/  FMUL.FTZ R148, R49, R146 ;  /* 0x0000009231947220 */ /* 0x000fe20000410000 */
[----:B------:R-:W-:Y:S01]  /*6eb0*/  FFMA.FTZ R82, R122, R123, -R147 ;  /* 0x0000007b7a527223 */ /* 0x000fe20000010893 */
[----:B------:R-:W-:Y:S01]  /*6ec0*/  SHF.R.U64 R53, R52, 0x10, R53 ;  /* 0x0000001034357819 */ /* 0x000fe20000001235 */
[----:B------:R-:W-:Y:S01]  /*6ed0*/  FFMA.FTZ R80, R122, R145, R80 ;  /* 0x000000917a507223 */ /* 0x000fe20000010050 */
[----:B------:R-:W-:Y:S01]  /*6ee0*/  LOP3.LUT R122, R167, 0xffff0000, RZ, 0xc0, !PT ;  /* 0xffff0000a77a7812 */ /* 0x000fe200078ec0ff */
[----:B------:R-:W-:Y:S01]  /*6ef0*/  IMAD.U32 R52, R44, 0x10000, RZ ;  /* 0x000100002c347824 */ /* 0x000fe200078e00ff */
[----:B------:R-:W-:-:S02]  /*6f00*/  PRMT R170, R170, 0x5410, R57 ;  /* 0x00005410aaaa7816 */ /* 0x000fc40000000039 */
[----:B------:R-:W-:Y:S01]  /*6f10*/  LOP3.LUT R56, R47, 0xffff0000, RZ, 0xc0, !PT ;  /* 0xffff00002f387812 */ /* 0x000fe200078ec0ff */
[-C--:B------:R-:W-:Y:S01]  /*6f20*/  FMUL.FTZ R123, R49, R122.reuse ;  /* 0x0000007a317b7220 */ /* 0x080fe20000410000 */
[C---:B------:R-:W-:Y:S01]  /*6f30*/  FFMA.FTZ R49, R45.reuse, R122, -R148 ;  /* 0x0000007a2d317223 */ /* 0x040fe20000010894 */
[----:B------:R-:W-:Y:S01]  /*6f40*/  SHF.R.U32.HI R122, RZ, 0x10, R59 ;  /* 0x00000010ff7a7819 */ /* 0x000fe2000001163b */
[----:B------:R-:W-:Y:S02]  /*6f50*/  IMAD.U32 R57, R170, 0x10000, RZ ;  /* 0x00010000aa397824 */ /* 0x000fe400078e00ff */
[----:B------:R-:W-:Y:S01]  /*6f60*/  FFMA.FTZ R45, R45, R146, R123 ;  /* 0x000000922d2d7223 */ /* 0x000fe2000001007b */
[----:B------:R-:W-:Y:S02]  /*6f70*/  SHF.R.U32.HI R146, RZ, 0x10, R55 ;  /* 0x00000010ff927819 */ /* 0x000fe40000011637 */
[----:B------:R-:W-:Y:S01]  /*6f80*/  PRMT R169, R169, 0x5410, R122 ;  /* 0x00005410a9a97816 */ /* 0x000fe2000000007a */
[----:B------:R-:W-:Y:S01]  /*6f90*/  IMAD.U32 R122, R47, 0x10000, RZ ;  /* 0x000100002f7a7824 */ /* 0x000fe200078e00ff */
[----:B------:R-:W-:Y:S01]  /*6fa0*/  PRMT R165, R165, 0x5410, R146 ;  /* 0x00005410a5a57816 */ /* 0x000fe20000000092 */
[C---:B------:R-:W-:Y:S01]  /*6fb0*/  IMAD.U32 R146, R51.reuse, 0x10000, RZ ;  /* 0x0001000033927824 */ /* 0x040fe200078e00ff */
[----:B------:R-:W-:Y:S01]  /*6fc0*/  LOP3.LUT R51, R51, 0xffff0000, RZ, 0xc0, !PT ;  /* 0xffff000033337812 */ /* 0x000fe200078ec0ff */
[C---:B------:R-:W-:Y:S01]  /*6fd0*/  IMAD.U32 R145, R169.reuse, 0x10000, RZ ;  /* 0x00010000a9917824 */ /* 0x040fe200078e00ff */
[----:B------:R-:W-:Y:S01]  /*6fe0*/  LOP3.LUT R169, R169, 0xffff0000, RZ, 0xc0, !PT ;  /* 0xffff0000a9a97812 */ /* 0x000fe200078ec0ff */
[----:B------:R-:W-:Y:S01]  /*6ff0*/  IMAD.U32 R123, R165, 0x10000, RZ ;  /* 0x00010000a57b7824 */ /* 0x000fe200078e00ff */
[----:B------:R-:W-:Y:S01]  /*7000*/  PRMT R166, R166, 0x5410, R53 ;  /* 0x00005410a6a67816 */ /* 0x000fe20000000035 */
[----:B------:R-:W-:Y:S01]  /*7010*/  FMUL.FTZ R147, R146, R145 ;  /* 0x0000009192937220 */ /* 0x000fe20000410000 */
[----:B------:R-:W-:Y:S01]  /*7020*/  SHF.R.U64 R55, R54, 0x10, R55 ;  /* 0x0000001036377819 */ /* 0x000fe20000001237 */
[----:B------:R-:W-:Y:S01]  /*7030*/  FMUL.FTZ R146, R146, R123 ;  /* 0x0000007b92927220 */ /* 0x000fe20000410000 */
[----:B------:R-:W-:Y:S01]  /*7040*/  FMUL.FTZ R53, R51, R169 ;  /* 0x000000a933357220 */ /* 0x000fe20000410000 */
[----:B------:R-:W-:Y:S01]  /*7050*/  FFMA.FTZ R123, R122, R123, -R147 ;  /* 0x0000007b7a7b7223 */ /* 0x000fe20000010893 */
[----:B------:R-:W-:Y:S01]  /*7060*/  SHF.R.U64 R59, R58, 0x10, R59 ;  /* 0x000000103a3b7819 */ /* 0x000fe2000000123b */
[----:B------:R-:W-:Y:S01]  /*7070*/  FFMA.FTZ R122, R122, R145, R146 ;  /* 0x000000917a7a7223 */ /* 0x000fe20000010092 */
[----:B------:R-:W-:Y:S01]  /*7080*/  LOP3.LUT R146, R165, 0xffff0000, RZ, 0xc0, !PT ;  /* 0xffff0000a5927812 */ /* 0x000fe200078ec0ff */
[----:B------:R-:W-:Y:S01]  /*7090*/  IMAD.U32 R54, R48, 0x10000, RZ ;  /* 0x0001000030367824 */ /* 0x000fe200078e00ff */
        /* <DEDUP_REMOVED lines=8> */
[----:B------:R-:W-:Y:S01]  /*7120*/  PRMT R164, R164, 0x5410, R55 ;  /* 0x00005410a4a47816 */ /* 0x000fe20000000037 */
[-C--:B------:R-:W-:Y:S01]  /*7130*/  FMUL.FTZ R54, R54, R53.reuse ;  /* 0x0000003536367220 */ /* 0x080fe20000410000 */
[----:B------:R-:W-:Y:S01]  /*7140*/  LOP3.LUT R55, R166, 0xffff0000, RZ, 0xc0, !PT ;  /* 0xffff0000a6377812 */ /* 0x000fe200078ec0ff */
[----:B------:R-:W-:Y:S01]  /*7150*/  FFMA.FTZ R53, R52, R53, -R59 ;  /* 0x0000003534357223 */ /* 0x000fe2000001083b */
[----:B------:R-:W-:Y:S01]  /*7160*/  LOP3.LUT R44, R44, 0xffff0000, RZ, 0xc0, !PT ;  /* 0xffff00002c2c7812 */ /* 0x000fe200078ec0ff */
[----:B------:R-:W-:Y:S01]  /*7170*/  FMUL.FTZ R59, R48, R51 ;  /* 0x00000033303b7220 */ /* 0x000fe20000410000 */
[----:B------:R-:W-:Y:S01]  /*7180*/  LOP3.LUT R58, R46, 0xffff0000, RZ, 0xc0, !PT ;  /* 0xffff00002e3a7812 */ /* 0x000fe200078ec0ff */
[----:B------:R-:W-:-:S02]  /*7190*/  IMAD.U32 R46, R50, 0x10000, RZ ;  /* 0x00010000322e7824 */ /* 0x000fc400078e00ff */
[----:B------:R-:W-:Y:S01]  /*71a0*/  FFMA.FTZ R52, R52, R57, R54 ;  /* 0x0000003934347223 */ /* 0x000fe20000010036 */
[----:B------:R-:W-:Y:S01]  /*71b0*/  LOP3.LUT R50, R50, 0xffff0000, RZ, 0xc0, !PT ;  /* 0xffff000032327812 */ /* 0x000fe200078ec0ff */
[----:B------:R-:W-:Y:S01]  /*71c0*/  FFMA.FTZ R169, R56, R169, R148 ;  /* 0x000000a938a97223 */ /* 0x000fe20000010094 */
[-C--:B------:R-:W-:Y:S01]  /*71d0*/  FMUL.FTZ R145, R48, R55.reuse ;  /* 0x0000003730917220 */ /* 0x080fe20000410000 */
[C---:B------:R-:W-:Y:S01]  /*71e0*/  LOP3.LUT R57, R168.reuse, 0xffff0000, RZ, 0xc0, !PT ;  /* 0xffff0000a8397812 */ /* 0x040fe200078ec0ff */
[----:B------:R-:W-:Y:S02]  /*71f0*/  IMAD.U32 R56, R168, 0x10000, RZ ;  /* 0x00010000a8387824 */ /* 0x000fe400078e00ff */
[----:B------:R-:W-:Y:S01]  /*7200*/  FFMA.FTZ R48, R44, R55, -R59 ;  /* 0x000000372c307223 */ /* 0x000fe2000001083b */
[C---:B------:R-:W-:Y:S01]  /*7210*/  LOP3.LUT R55, R164.reuse, 0xffff0000, RZ, 0xc0, !PT ;  /* 0xffff0000a4377812 */ /* 0x040fe200078ec0ff */
[----:B------:R-:W-:Y:S02]  /*7220*/  IMAD.U32 R54, R164, 0x10000, RZ ;  /* 0x00010000a4367824 */ /* 0x000fe400078e00ff */
[----:B------:R-:W-:Y:S01]  /*7230*/  FFMA.FTZ R51, R44, R51, R145 ;  /* 0x000000332c337223 */ /* 0x000fe20000010091 */
[----:B------:R-:W-:Y:S01]  /*7240*/  FMUL.FTZ R44, R46, R56 ;  /* 0x000000382e2c7220 */ /* 0x000fe20000410000 */
[----:B------:R-:W-:Y:S01]  /*7250*/  FMUL.FTZ R145, R50, R57 ;  /* 0x0000003932917220 */ /* 0x000fe20000410000 */
[-C--:B------:R-:W-:Y:S01]  /*7260*/  FMUL.FTZ R59, R46, R54.reuse ;  /* 0x000000362e3b7220 */ /* 0x080fe20000410000 */
[-C--:B------:R-:W-:Y:S01]  /*7270*/  FMUL.FTZ R50, R50, R55.reuse ;  /* 0x0000003732327220 */ /* 0x080fe20000410000 */
[C---:B------:R-:W-:Y:S01]  /*7280*/  FFMA.FTZ R44, R47.reuse, R54, -R44 ;  /* 0x000000362f2c7223 */ /* 0x040fe2000001082c */
[----:B------:R-:W-:Y:S01]  /*7290*/  FFMA.FTZ R145, R58, R55, -R145 ;  /* 0x000000373a917223 */ /* 0x000fe20000010891 */
[----:B------:R-:W-:Y:S01]  /*72a0*/  F2FP.BF16.F32.PACK_AB R48, R48, R53 ;  /* 0x000000353030723e */ /* 0x000fe200000010ff */
[----:B------:R-:W-:Y:S01]  /*72b0*/  FFMA.FTZ R59, R47, R56, R59 ;  /* 0x000000382f3b7223 */ /* 0x000fe2000001003b */
[----:B------:R-:W-:Y:S01]  /*72c0*/  F2FP.BF16.F32.PACK_AB R49, R49, R82 ;  /* 0x000000523131723e */ /* 0x000fe200000010ff */
        /* <DEDUP_REMOVED lines=9> */
[----:B------:R-:W-:Y:S01]  /*7360*/  F2FP.BF16.F32.PACK_AB R50, R50, R59 ;  /* 0x0000003b3232723e */ /* 0x000fe200000010ff */
[----:B------:R-:W-:Y:S02]  /*7370*/  IMAD.MOV.U32 R49, RZ, RZ, R80 ;  /* 0x000000ffff317224 */ /* 0x000fe400078e0050 */
[----:B------:R-:W-:-:S07]  /*7380*/  IMAD.MOV.U32 R51, RZ, RZ, R122 ;  /* 0x000000ffff337224 */ /* 0x000fce00078e007a */
.L_x_7806:
[----:B------:R-:W-:Y:S05]  /*7390*/  BSYNC B2 ;  /* 0x0000000000027941 */ /* 0x000fea0003800000 */
.L_x_7805:
        /* <DEDUP_REMOVED lines=11> */
.L_x_7804:
[----:B------:R-:W-:Y:S05]  /*7450*/  BSYNC B1 ;  /* 0x0000000000017941 */ /* 0x000fea0003800000 */
.L_x_7803:
[----:B------:R-:W-:Y:S01]  /*7460*/  ISETP.GE.OR P4, PT, R211, R113, P2 ;  /* 0x00000071d300720c */ /* 0x000fe20001786670 */
[----:B------:R-:W-:-:S12]  /*7470*/  BSSY B1, `(.L_x_7807) ;  /* 0x0000086000017945 */ /* 0x000fd80003800000 */
[----:B------:R-:W-:Y:S05]  /*7480*/  @P4 BRA `(.L_x_7808) ;  /* 0x0000000800104947 */ /* 0x000fea0003800000 */
[----:B-1-3--:R-:W3:Y:S01]  /*7490*/  LDL R44, [R1+0x10] ;  /* 0x00001000012c7983 */ /* 0x00aee20000100800 */
        /* <DEDUP_REMOVED lines=32> */
[----:B------:R-:W-:Y:S02]  /*76a0*/  SHF.R.U32.HI R77, RZ, 0x10, R63 ;  /* 0x00000010ff4d7819 */ /* 0x000fe4000001163f */
[----:B------:R-:W-:Y:S01]  /*76b0*/  PRMT R155, R155, 0x5410, R80 ;  /* 0x000054109b9b7816 */ /* 0x000fe20000000050 */
[----:B------:R-:W-:Y:S01]  /*76c0*/  IMAD.U32 R79, R144, 0x10000, RZ ;  /* 0x00010000904f7824 */ /* 0x000fe200078e00ff */
[----:B------:R-:W-:Y:S01]  /*76d0*/  SHF.R.U64 R81, R60, 0x10, R61 ;  /* 0x000000103c517819 */ /* 0x000fe2000000123d */
[----:B-1----:R-:W-:Y:S01]  /*76e0*/  IMAD.U32 R61, R47, 0x10000, RZ ;  /* 0x000100002f3d7824 */ /* 0x002fe200078e00ff */
[----:B------:R-:W-:-:S02]  /*76f0*/  SHF.R.U64 R66, R66, 0x10, R67 ;  /* 0x0000001042427819 */ /* 0x000fc40000001243 */
[----:B------:R-:W-:Y:S02]  /*7700*/  SHF.R.U32.HI R67, RZ, 0x10, R67 ;  /* 0x00000010ff437819 */ /* 0x000fe40000011643 */
[----:B------:R-:W-:Y:S01]  /*7710*/  PRMT R140, R140, 0x5410, R77 ;  /* 0x000054108c8c7816 */ /* 0x000fe2000000004d */
[----:B------:R-:W-:Y:S01]  /*7720*/  IMAD.U32 R77, R155, 0x10000, RZ ;  /* 0x000100009b4d7824 */ /* 0x000fe200078e00ff */
[----:B------:R-:W-:Y:S01]  /*7730*/  SHF.R.U64 R78, R62, 0x10, R63 ;  /* 0x000000103e4e7819 */ /* 0x000fe2000000123f */
[----:B------:R-:W-:Y:S01]  /*7740*/  IMAD.U32 R62, R45, 0x10000, RZ ;  /* 0x000100002d3e7824 */ /* 0x000fe200078e00ff */
[----:B------:R-:W-:Y:S01]  /*7750*/  SHF.R.U64 R64, R64, 0x10, R65 ;  /* 0x0000001040407819 */ /* 0x000fe20000001241 */
[----:B------:R-:W-:Y:S01]  /*7760*/  IMAD.U32 R65, R51, 0x10000, RZ ;  /* 0x0001000033417824 */ /* 0x000fe200078e00ff */
[----:B------:R-:W-:Y:S01]  /*7770*/  PRMT R160, R160, 0x5410, R81 ;  /* 0x00005410a0a07816 */ /* 0x000fe20000000051 */
[----:B------:R-:W-:Y:S01]  /*7780*/  FMUL.FTZ R81, R76, R79 ;  /* 0x0000004f4c517220 */ /* 0x000fe20000410000 */
[----:B------:R-:W-:Y:S01]  /*7790*/  LOP3.LUT R63, R49, 0xffff0000, RZ, 0xc0, !PT ;  /* 0xffff0000313f7812 */ /* 0x000fe200078ec0ff */
[----:B------:R-:W-:Y:S01]  /*77a0*/  IMAD.U32 R49, R48, 0x10000, RZ ;  /* 0x0001000030317824 */ /* 0x000fe200078e00ff */
[----:B------:R-:W-:Y:S01]  /*77b0*/  PRMT R142, R142, 0x5410, R67 ;  /* 0x000054108e8e7816 */ /* 0x000fe20000000043 */
[----:B------:R-:W-:Y:S01]  /*77c0*/  FMUL.FTZ R67, R76, R77 ;  /* 0x0000004d4c437220 */ /* 0x000fe20000410000 */
[----:B------:R-:W-:-:S02]  /*77d0*/  LOP3.LUT R144, R144, 0xffff0000, RZ, 0xc0, !PT ;  /* 0xffff000090907812 */ /* 0x000fc400078ec0ff */
[----:B------:R-:W-:Y:S01]  /*77e0*/  PRMT R143, R143, 0x5410, R64 ;  /* 0x000054108f8f7816 */ /* 0x000fe20000000040 */
[----:B------:R-:W-:Y:S01]  /*77f0*/  FFMA.FTZ R64, R62, R77, -R81 ;  /* 0x0000004d3e407223 */ /* 0x000fe20000010851 */
[----:B------:R-:W-:Y:S01]  /*7800*/  LOP3.LUT R155, R155, 0xffff0000, RZ, 0xc0, !PT ;  /* 0xffff00009b9b7812 */ /* 0x000fe200078ec0ff */
[----:B------:R-:W-:Y:S01]  /*7810*/  IMAD.U32 R76, R142, 0x10000, RZ ;  /* 0x000100008e4c7824 */ /* 0x000fe200078e00ff */
[----:B------:R-:W-:Y:S01]  /*7820*/  LOP3.LUT R60, R45, 0xffff0000, RZ, 0xc0, !PT ;  /* 0xffff00002d3c7812 */ /* 0x000fe200078ec0ff */
[----:B------:R-:W-:Y:S01]  /*7830*/  FMUL.FTZ R77, R63, R144 ;  /* 0x000000903f4d7220 */ /* 0x000fe20000410000 */
[----:B------:R-:W-:Y:S01]  /*7840*/  PRMT R141, R141, 0x5410, R66 ;  /* 0x000054108d8d7816 */ /* 0x000fe20000000042 */
[----:B------:R-:W-:Y:S02]  /*7850*/  IMAD.U32 R66, R140, 0x10000, RZ ;  /* 0x000100008c427824 */ /* 0x000fe400078e00ff */
[----:B------:R-:W-:Y:S01]  /*7860*/  FFMA.FTZ R62, R62, R79, R67 ;  /* 0x0000004f3e3e7223 */ /* 0x000fe20000010043 */
[----:B------:R-:W-:Y:S01]  /*7870*/  PRMT R153, R153, 0x5410, R78 ;  /* 0x0000541099997816 */ /* 0x000fe2000000004e */
[-C--:B------:R-:W-:Y:S01]  /*7880*/  FMUL.FTZ R67, R63, R155.reuse ;  /* 0x0000009b3f437220 */ /* 0x080fe20000410000 */
[C---:B------:R-:W-:Y:S01]  /*7890*/  FFMA.FTZ R63, R60.reuse, R155, -R77 ;  /* 0x0000009b3c3f7223 */ /* 0x040fe2000001084d */
[C---:B------:R-:W-:Y:S01]  /*78a0*/  FMUL.FTZ R78, R65.reuse, R76 ;  /* 0x0000004c414e7220 */ /* 0x040fe20000410000 */
[----:B------:R-:W-:Y:S01]  /*78b0*/  FMUL.FTZ R77, R65, R66 ;  /* 0x00000042414d7220 */ /* 0x000fe20000410000 */
[----:B------:R-:W-:Y:S01]  /*78c0*/  LOP3.LUT R51, R51, 0xffff0000, RZ, 0xc0, !PT ;  /* 0xffff000033337812 */ /* 0x000fe200078ec0ff */
[----:B------:R-:W-:Y:S01]  /*78d0*/  FFMA.FTZ R65, R60, R144, R67 ;  /* 0x000000903c417223 */ /* 0x000fe20000010043 */
[----:B------:R-:W-:Y:S01]  /*78e0*/  LOP3.LUT R142, R142, 0xffff0000, RZ, 0xc0, !PT ;  /* 0xffff00008e8e7812 */ /* 0x000fe200078ec0ff */
[C---:B------:R-:W-:Y:S01]  /*78f0*/  FFMA.FTZ R60, R61.reuse, R66, -R78 ;  /* 0x000000423d3c7223 */ /* 0x040fe2000001084e */
[----:B------:R-:W-:Y:S01]  /*7900*/  LOP3.LUT R140, R140, 0xffff0000, RZ, 0xc0, !PT ;  /* 0xffff00008c8c7812 */ /* 0x000fe200078ec0ff */
[----:B------:R-:W-:Y:S01]  /*7910*/  FFMA.FTZ R61, R61, R76, R77 ;  /* 0x0000004c3d3d7223 */ /* 0x000fe2000001004d */
[----:B------:R-:W-:Y:S01]  /*7920*/  IMAD.U32 R76, R143, 0x10000, RZ ;  /* 0x000100008f4c7824 */ /* 0x000fe200078e00ff */
[----:B------:R-:W-:Y:S01]  /*7930*/  LOP3.LUT R56, R47, 0xffff0000, RZ, 0xc0, !PT ;  /* 0xffff00002f387812 */ /* 0x000fe200078ec0ff */
[----:B------:R-:W-:-:S02]  /*7940*/  IMAD.U32 R66, R160, 0x10000, RZ ;  /* 0x00010000a0427824 */ /* 0x000fc400078e00ff */
[C---:B------:R-:W-:Y:S01]  /*7950*/  FMUL.FTZ R67, R51.reuse, R142 ;  /* 0x0000008e33437220 */ /* 0x040fe20000410000 */
[----:B------:R-:W-:Y:S01]  /*7960*/  FMUL.FTZ R77, R51, R140 ;  /* 0x0000008c334d7220 */ /* 0x000fe20000410000 */
[----:B------:R-:W-:Y:S01]  /*7970*/  LOP3.LUT R48, R48, 0xffff0000, RZ, 0xc0, !PT ;  /* 0xffff000030307812 */ /* 0x000fe200078ec0ff */
[----:B------:R-:W-:Y:S01]  /*7980*/  FMUL.FTZ R78, R49, R76 ;  /* 0x0000004c314e7220 */ /* 0x000fe20000410000 */
[----:B------:R-:W-:Y:S01]  /*7990*/  LOP3.LUT R143, R143, 0xffff0000, RZ, 0xc0, !PT ;  /* 0xffff00008f8f7812 */ /* 0x000fe200078ec0ff */
[----:B------:R-:W-:Y:S01]  /*79a0*/  IMAD.U32 R45, R44, 0x10000, RZ ;  /* 0x000100002c2d7824 */ /* 0x000fe200078e00ff */
[----:B------:R-:W-:Y:S01]  /*79b0*/  LOP3.LUT R51, R160, 0xffff0000, RZ, 0xc0, !PT ;  /* 0xffff0000a0337812 */ /* 0x000fe200078ec0ff */
[----:B------:R-:W-:Y:S01]  /*79c0*/  FMUL.FTZ R49, R49, R66 ;  /* 0x0000004231317220 */ /* 0x000fe20000410000 */
[C---:B------:R-:W-:Y:S01]  /*79d0*/  FFMA.FTZ R79, R56.reuse, R140, -R67 ;  /* 0x0000008c384f7223 */ /* 0x040fe20000010843 */
[----:B------:R-:W-:Y:S01]  /*79e0*/  FFMA.FTZ R142, R56, R142, R77 ;  /* 0x0000008e388e7223 */ /* 0x000fe2000001004d */
[----:B------:R-:W-:Y:S01]  /*79f0*/  LOP3.LUT R44, R44, 0xffff0000, RZ, 0xc0, !PT ;  /* 0xffff00002c2c7812 */ /* 0x000fe200078ec0ff */
[C---:B------:R-:W-:Y:S01]  /*7a00*/  IMAD.U32 R47, R46.reuse, 0x10000, RZ ;  /* 0x000100002e2f7824 */ /* 0x040fe200078e00ff */
[----:B------:R-:W-:Y:S01]  /*7a10*/  LOP3.LUT R58, R46, 0xffff0000, RZ, 0xc0, !PT ;  /* 0xffff00002e3a7812 */ /* 0x000fe200078ec0ff */
[C---:B------:R-:W-:Y:S01]  /*7a20*/  FMUL.FTZ R67, R48.reuse, R143 ;  /* 0x0000008f30437220 */ /* 0x040fe20000410000 */
[----:B------:R-:W-:Y:S01]  /*7a30*/  FMUL.FTZ R77, R48, R51 ;  /* 0x00000033304d7220 */ /* 0x000fe20000410000 */
[----:B------:R-:W-:-:S02]  /*7a40*/  IMAD.U32 R46, R50, 0x10000, RZ ;  /* 0x00010000322e7824 */ /* 0x000fc400078e00ff */
[C---:B------:R-:W-:Y:S01]  /*7a50*/  FFMA.FTZ R78, R45.reuse, R66, -R78 ;  /* 0x000000422d4e7223 */ /* 0x040fe2000001084e */
[----:B------:R-:W-:Y:S01]  /*7a60*/  FFMA.FTZ R49, R45, R76, R49 ;  /* 0x0000004c2d317223 */ /* 0x000fe20000010031 */
[----:B------:R-:W-:Y:S01]  /*7a70*/  IMAD.U32 R48, R141, 0x10000, RZ ;  /* 0x000100008d307824 */ /* 0x000fe200078e00ff */
[----:B------:R-:W-:Y:S01]  /*7a80*/  LOP3.LUT R50, R50, 0xffff0000, RZ, 0xc0, !PT ;  /* 0xffff000032327812 */ /* 0x000fe200078ec0ff */
        /* <DEDUP_REMOVED lines=9> */
[C---:B------:R-:W-:Y:S01]  /*7b20*/  FFMA.FTZ R51, R47.reuse, R48, R51 ;  /* 0x000000302f337223 */ /* 0x040fe20000010033 */
[C---:B------:R-:W-:Y:S01]  /*7b30*/  FFMA.FTZ R77, R58.reuse, R153, -R77 ;  /* 0x000000993a4d7223 */ /* 0x040fe2000001084d */
[----:B------:R-:W-:Y:S01]  /*7b40*/  FFMA.FTZ R56, R47, R45, -R56 ;  /* 0x0000002d2f387223 */ /* 0x000fe20000010838 */
        /* <DEDUP_REMOVED lines=12> */
.L_x_7810:
[----:B------:R-:W-:Y:S05]  /*7c10*/  BSYNC B2 ;  /* 0x0000000000027941 */ /* 0x000fea0003800000 */
.L_x_7809:
        /* <DEDUP_REMOVED lines=11> */
.L_x_7808:
[----:B------:R-:W-:Y:S05]  /*7cd0*/  BSYNC B1 ;  /* 0x0000000000017941 */ /* 0x000fea0003800000 */
.L_x_7807:
[----:B------:R-:W-:Y:S01]  /*7ce0*/  ISETP.GE.OR P4, PT, R210, R113, P2 ;  /* 0x00000071d200720c */ /* 0x000fe20001786670 */
[-C--:B-1234-:R-:W-:Y:S02]  /*7cf0*/  IMAD R44, R114, R120.reuse, RZ ;  /* 0x00000078722c7224 */ /* 0x09efe400078e02ff */
[----:B------:R-:W-:-:S04]  /*7d00*/  IMAD.WIDE.U32 R118, R210, R120, R118 ;  /* 0x00000078d2767225 */ /* 0x000fc800078e0076 */
[----:B------:R-:W-:-:S06]  /*7d10*/  IMAD R57, R210, R121, R44 ;  /* 0x00000079d2397224 */ /* 0x000fcc00078e022c */
[----:B------:R-:W-:Y:S05]  /*7d20*/  @P4 BRA `(.L_x_7787) ;  /* 0x0000000c00884947 */ /* 0x000fea0003800000 */
[----:B------:R-:W2:Y:S01]  /*7d30*/  LDL R45, [R1+0x10] ;  /* 0x00001000012d7983 */ /* 0x000ea20000100800 */
[----:B------:R-:W1:Y:S01]  /*7d40*/  LDC.64 R52, c[0x0][0x2e8] ;  /* 0x0000ba00ff347b82 */ /* 0x000e620000000a00 */
[----:B------:R-:W-:Y:S01]  /*7d50*/  IMAD.IADD R57, R119, 0x1, R57 ;  /* 0x0000000177397824 */ /* 0x000fe200078e0239 */
[----:B------:R-:W-:Y:S01]  /*7d60*/  IADD3 R44, P4, P5, R96, R118, R38 ;  /* 0x00000076602c7210 */ /* 0x000fe20007d9e026 */
[----:B------:R-:W-:Y:S01]  /*7d70*/  BSSY B1, `(.L_x_7811) ;  /* 0x0000073000017945 */ /* 0x000fe20003800000 */
[----:B------:R-:W-:Y:S02]  /*7d80*/  SHF.R.U32.HI R46, RZ, 0x3, R196 ;  /* 0x00000003ff2e7819 */ /* 0x000fe400000116c4 */
[----:B--2---:R-:W-:Y:S02]  /*7d90*/  LOP3.LUT P6, RZ, R45, 0x1, RZ, 0xc0, !PT ;  /* 0x000000012dff7812 */ /* 0x004fe400078cc0ff */
[----:B------:R-:W-:Y:S02]  /*7da0*/  IADD3.X R45, R36, R57, R103, P4, P5 ;  /* 0x00000039242d7210 */ /* 0x000fe400027ea467 */
[----:B-1----:R-:W-:-:S02]  /*7db0*/  LEA R54, P4, R44, R52, 0x1 ;  /* 0x000000342c367211 */ /* 0x002fc400078808ff */
[----:B------:R-:W-:Y:S02]  /*7dc0*/  SEL R131, R110, R131, !P6 ;  /* 0x000000836e837207 */ /* 0x000fe40007000000 */
[----:B------:R-:W-:Y:S01]  /*7dd0*/  LEA.HI.X R55, R44, R53, R45, 0x1, P4 ;  /* 0x000000352c377211 */ /* 0x000fe200020f0c2d */
[----:B------:R-:W-:Y:S01]  /*7de0*/  IMAD R45, R184, 0x4000, R21 ;  /* 0x00004000b82d7824 */ /* 0x000fe200078e0215 */
[----:B------:R-:W-:-:S03]  /*7df0*/  SHF.R.S32.HI R44, RZ, 0x1f, R131 ;  /* 0x0000001fff2c7819 */ /* 0x000fc60000011483 */
[----:B------:R-:W-:Y:S01]  /*7e00*/  IMAD R45, R45, 0x2, R2 ;  /* 0x000000022d2d7824 */ /* 0x000fe200078e0202 */
[----:B------:R-:W-:-:S04]  /*7e10*/  LEA.HI R131, R44, R131, RZ, 0x4 ;  /* 0x000000832c837211 */ /* 0x000fc800078f20ff */
        /* <DEDUP_REMOVED lines=8> */
[----:B------:R-:W-:-:S05]  /*7ea0*/  IADD3 R47, R44, R47, R199 ;  /* 0x0000002f2c2f7210 */ /* 0x000fca0007ffe0c7 */
[----:B------:R-:W-:-:S04]  /*7eb0*/  IMAD R47, R184, 0x4000, R47 ;  /* 0x00004000b82f7824 */ /* 0x000fc800078e022f */
[----:B------:R-:W-:Y:S02]  /*7ec0*/  IMAD R48, R47, 0x2, R2 ;  /* 0x000000022f307824 */ /* 0x000fe400078e0202 */
[----:B------:R-:W1:Y:S04]  /*7ed0*/  LDS.128 R44, [R45+0x18400] ;  /* 0x018400002d2c7984 */ /* 0x000e680000000c00 */
[----:B------:R-:W2:Y:S01]  /*7ee0*/  LDS.128 R48, [R48+0x18400] ;  /* 0x0184000030307984 */ /* 0x000ea20000000c00 */
[----:B------:R-:W-:Y:S05]  /*7ef0*/  @P3 BRA `(.L_x_7812) ;  /* 0x0000000400683947 */ /* 0x000fea0003800000 */
[----:B------:R-:W-:Y:S01]  /*7f00*/  SHF.R.U64 R67, R70, 0x10, R71 ;  /* 0x0000001046437819 */ /* 0x000fe20000001247 */
[----:B--2---:R-:W-:Y:S01]  /*7f10*/  IMAD.U32 R64, R49, 0x10000, RZ ;  /* 0x0001000031407824 */ /* 0x004fe200078e00ff */
[----:B------:R-:W-:Y:S01]  /*7f20*/  SHF.R.U64 R70, R72, 0x10, R73 ;  /* 0x0000001048467819 */ /* 0x000fe20000001249 */
[----:B-1----:R-:W-:Y:S01]  /*7f30*/  IMAD.U32 R61, R45, 0x10000, RZ ;  /* 0x000100002d3d7824 */ /* 0x002fe200078e00ff */
        /* <DEDUP_REMOVED lines=9> */
[----:B------:R-:W-:Y:S02]  /*7fd0*/  SHF.R.U64 R68, R74, 0x10, R75 ;  /* 0x000000104a447819 */ /* 0x000fe4000000124b */
[----:B------:R-:W-:Y:S01]  /*7fe0*/  LOP3.LUT R65, R49, 0xffff0000, RZ, 0xc0, !PT ;  /* 0xffff000031417812 */ /* 0x000fe200078ec0ff */
[----:B------:R-:W-:Y:S01]  /*7ff0*/  IMAD.U32 R49, R139, 0x10000, RZ ;  /* 0x000100008b317824 */ /* 0x000fe200078e00ff */
[----:B------:R-:W-:Y:S01]  /*8000*/  PRMT R134, R134, 0x5410, R67 ;  /* 0x0000541086867816 */ /* 0x000fe20000000043 */
[----:B------:R-:W-:Y:S01]  /*8010*/  IMAD.U32 R67, R138, 0x10000, RZ ;  /* 0x000100008a437824 */ /* 0x000fe200078e00ff */
[----:B------:R-:W-:Y:S02]  /*8020*/  SHF.R.U32.HI R76, RZ, 0x10, R71 ;  /* 0x00000010ff4c7819 */ /* 0x000fe40000011647 */
[----:B------:R-:W-:Y:S02]  /*8030*/  SHF.R.U32.HI R75, RZ, 0x10, R75 ;  /* 0x00000010ff4b7819 */ /* 0x000fe4000001164b */
[----:B------:R-:W-:Y:S01]  /*8040*/  PRMT R137, R137, 0x5410, R70 ;  /* 0x0000541089897816 */ /* 0x000fe20000000046 */
[C---:B------:R-:W-:Y:S01]  /*8050*/  FMUL.FTZ R70, R64.reuse, R49 ;  /* 0x0000003140467220 */ /* 0x040fe20000410000 */
[----:B------:R-:W-:Y:S01]  /*8060*/  PRMT R135, R135, 0x5410, R68 ;  /* 0x0000541087877816 */ /* 0x000fe20000000044 */
[-C--:B------:R-:W-:Y:S01]  /*8070*/  FMUL.FTZ R68, R64, R67.reuse ;  /* 0x0000004340447220 */ /* 0x080fe20000410000 */
[----:B------:R-:W-:Y:S01]  /*8080*/  PRMT R133, R133, 0x5410, R76 ;  /* 0x0000541085857816 */ /* 0x000fe2000000004c */
[C---:B------:R-:W-:Y:S01]  /*8090*/  FFMA.FTZ R70, R61.reuse, R67, R70 ;  /* 0x000000433d467223 */ /* 0x040fe20000010046 */
[----:B------:R-:W-:Y:S01]  /*80a0*/  PRMT R136, R136, 0x5410, R75 ;  /* 0x0000541088887816 */ /* 0x000fe2000000004b */
[----:B------:R-:W-:Y:S01]  /*80b0*/  FFMA.FTZ R49, R61, R49, -R68 ;  /* 0x000000313d317223 */ /* 0x000fe20000010844 */
        /* <DEDUP_REMOVED lines=9> */
[C---:B------:R-:W-:Y:S01]  /*8150*/  FMUL.FTZ R72, R66.reuse, R64 ;  /* 0x0000004042487220 */ /* 0x040fe20000410000 */
[----:B------:R-:W-:Y:S01]  /*8160*/  FMUL.FTZ R67, R66, R61 ;  /* 0x0000003d42437220 */ /* 0x000fe20000410000 */
[----:B------:R-:W-:Y:S01]  /*8170*/  PRMT R132, R132, 0x5410, R77 ;  /* 0x0000541084847816 */ /* 0x000fe2000000004d */
[C---:B------:R-:W-:Y:S01]  /*8180*/  FFMA.FTZ R68, R62.reuse, R139, -R69 ;  /* 0x0000008b3e447223 */ /* 0x040fe20000010845 */
[----:B------:R-:W-:Y:S01]  /*8190*/  LOP3.LUT R133, R133, 0xffff0000, RZ, 0xc0, !PT ;  /* 0xffff000085857812 */ /* 0x000fe200078ec0ff */
[----:B------:R-:W-:Y:S01]  /*81a0*/  FFMA.FTZ R69, R62, R138, R65 ;  /* 0x0000008a3e457223 */ /* 0x000fe20000010041 */
[----:B------:R-:W-:Y:S01]  /*81b0*/  LOP3.LUT R60, R47, 0xffff0000, RZ, 0xc0, !PT ;  /* 0xffff00002f3c7812 */ /* 0x000fe200078ec0ff */
[C---:B------:R-:W-:Y:S01]  /*81c0*/  FFMA.FTZ R72, R63.reuse, R61, -R72 ;  /* 0x0000003d3f487223 */ /* 0x040fe20000010848 */
        /* <DEDUP_REMOVED lines=8> */
[C---:B------:R-:W-:Y:S01]  /*8250*/  FMUL.FTZ R65, R58.reuse, R63 ;  /* 0x0000003f3a417220 */ /* 0x040fe20000410000 */
[----:B------:R-:W-:Y:S01]  /*8260*/  FMUL.FTZ R58, R58, R61 ;  /* 0x0000003d3a3a7220 */ /* 0x000fe20000410000 */
[----:B------:R-:W-:Y:S01]  /*8270*/  LOP3.LUT R44, R44, 0xffff0000, RZ, 0xc0, !PT ;  /* 0xffff00002c2c7812 */ /* 0x000fe200078ec0ff */
[----:B------:R-:W-:Y:S01]  /*8280*/  FFMA.FTZ R71, R60, R136, R67 ;  /* 0x000000883c477223 */ /* 0x000fe20000010043 */
[----:B------:R-:W-:Y:S01]  /*8290*/  LOP3.LUT R51, R132, 0xffff0000, RZ, 0xc0, !PT ;  /* 0xffff000084337812 */ /* 0x000fe200078ec0ff */
[----:B------:R-:W-:Y:S01]  /*82a0*/  FMUL.FTZ R67, R48, R137 ;  /* 0x0000008930437220 */ /* 0x000fe20000410000 */
[C---:B------:R-:W-:Y:S01]  /*82b0*/  FFMA.FTZ R65, R56.reuse, R61, -R65 ;  /* 0x0000003d38417223 */ /* 0x040fe20000010841 */
[----:B------:R-:W-:Y:S01]  /*82c0*/  FFMA.FTZ R58, R56, R63, R58 ;  /* 0x0000003f383a7223 */ /* 0x000fe2000001003a */
[C---:B------:R-:W-:Y:S01]  /*82d0*/  IMAD.U32 R47, R50.reuse, 0x10000, RZ ;  /* 0x00010000322f7824 */ /* 0x040fe200078e00ff */
[----:B------:R-:W-:Y:S01]  /*82e0*/  LOP3.LUT R50, R50, 0xffff0000, RZ, 0xc0, !PT ;  /* 0xffff000032327812 */ /* 0x000fe200078ec0ff */
[----:B------:R-:W-:-:S02]  /*82f0*/  IMAD.U32 R56, R135, 0x10000, RZ ;  /* 0x0001000087387824 */ /* 0x000fc400078e00ff */
[-C--:B------:R-:W-:Y:S01]  /*8300*/  FMUL.FTZ R61, R48, R51.reuse ;  /* 0x00000033303d7220 */ /* 0x080fe20000410000 */
[----:B------:R-:W-:Y:S01]  /*8310*/  FFMA.FTZ R60, R44, R51, -R67 ;  /* 0x000000332c3c7223 */ /* 0x000fe20000010843 */
[----:B------:R-:W-:Y:S01]  /*8320*/  LOP3.LUT R135, R135, 0xffff0000, RZ, 0xc0, !PT ;  /* 0xffff000087877812 */ /* 0x000fe200078ec0ff */
[C---:B------:R-:W-:Y:S01]  /*8330*/  IMAD.U32 R48, R134.reuse, 0x10000, RZ ;  /* 0x0001000086307824 */ /* 0x040fe200078e00ff */
        /* <DEDUP_REMOVED lines=19> */
[----:B------:R-:W-:Y:S02]  /*8470*/  F2FP.BF16.F32.PACK_AB R49, R69, R70 ;  /* 0x000000464531723e */ /* 0x000fe400000010ff */
[----:B------:R-:W-:-:S02]  /*8480*/  F2FP.BF16.F32.PACK_AB R51, R71, R64 ;  /* 0x000000404733723e */ /* 0x000fc400000010ff */
[----:B------:R-:W-:-:S07]  /*8490*/  F2FP.BF16.F32.PACK_AB R48, R61, R58 ;  /* 0x0000003a3d30723e */ /* 0x000fce00000010ff */
.L_x_7812:
[----:B------:R-:W-:Y:S05]  /*84a0*/  BSYNC B1 ;  /* 0x0000000000017941 */ /* 0x000fea0003800000 */
.L_x_7811:
[----:B-1----:R1:W-:Y:S01]  /*84b0*/  STG.E.128 desc[UR42][R54.64], R44 ;  /* 0x0000002c36007986 */ /* 0x0023e2000c101d2a */
[----:B------:R-:W-:-:S13]  /*84c0*/  ISETP.GE.AND P3, PT, R59, R130, PT ;  /* 0x000000823b00720c */ /* 0x000fda0003f66270 */
[----:B------:R-:W-:Y:S05]  /*84d0*/  @P3 BRA `(.L_x_7787) ;  /* 0x00000004009c3947 */ /* 0x000fea0003800000 */
[--C-:B-1----:R-:W-:Y:S02]  /*84e0*/  SHF.R.S32.HI R44, RZ, 0x1f, R59.reuse ;  /* 0x0000001fff2c7819 */ /* 0x102fe4000001143b */
[----:B------:R-:W-:-:S04]  /*84f0*/  IADD3 R59, P3, P4, R96, R118, R59 ;  /* 0x00000076603b7210 */ /* 0x000fc80007c7e03b */
[----:B------:R-:W-:Y:S02]  /*8500*/  IADD3.X R44, R36, R57, R44, P3, P4 ;  /* 0x00000039242c7210 */ /* 0x000fe40001fe842c */
[----:B------:R-:W-:-:S04]  /*8510*/  LEA R52, P3, R59, R52, 0x1 ;  /* 0x000000343b347211 */ /* 0x000fc800078608ff */
[----:B------:R-:W-:-:S05]  /*8520*/  LEA.HI.X R53, R59, R53, R44, 0x1, P3 ;  /* 0x000000353b357211 */ /* 0x000fca00018f0c2c */
[----:B--2---:R1:W-:Y:S01]  /*8530*/  STG.E.128 desc[UR42][R52.64], R48 ;  /* 0x0000003034007986 */ /* 0x0043e2000c101d2a */
[----:B------:R-:W-:Y:S05]  /*8540*/  BRA `(.L_x_7787) ;  /* 0x0000000400807947 */ /* 0x000fea0003800000 */
.L_x_7750:
[----:B------:R-:W-:-:S06]  /*8550*/  UISETP.NE.AND UP0, UPT, UR45, 0x3, UPT ;  /* 0x000000032d00788c */ /* 0x000fcc000bf05270 */
[----:B------:R-:W-:-:S13]  /*8560*/  PLOP3.LUT P0, PT, PT, PT, UP0, 0x80, 0x0 ;  /* 0x000000000000781c */ /* 0x000fda0003f0f008 */
[----:B------:R-:W-:Y:S05]  /*8570*/  @!P0 BRA `(.L_x_7813) ;  /* 0x0000000000048947 */ /* 0x000fea0003800000 */
[----:B------:R-:W-:Y:S01]  /*8580*/  BPT.TRAP 0x1 ;  /* 0x000000040000795c */ /* 0x000fe20000300000 */
.L_x_7813:
[----:B------:R-:W-:Y:S01]  /*8590*/  IMAD R107, R184, 0x8, R2 ;  /* 0x00000008b86b7824 */ /* 0x000fe200078e0202 */
[----:B------:R-:W-:Y:S01]  /*85a0*/  SHF.L.U32 R117, R191, 0x1f, RZ ;  /* 0x0000001fbf757819 */ /* 0x000fe200000006ff */
[----:B------:R-:W-:Y:S01]  /*85b0*/  IMAD R113, R26, -0x80, R24 ;  /* 0xffffff801a717824 */ /* 0x000fe200078e0218 */
[----:B------:R-:W-:Y:S01]  /*85c0*/  BSSY B1, `(.L_x_7814) ;  /* 0x0000006000017945 */ /* 0x000fe20003800000 */
[----:B0-----:R-:W-:Y:S01]  /*85d0*/  SHF.R.S32.HI R44, RZ, 0x1f, R26 ;  /* 0x0000001fff2c7819 */ /* 0x001fe2000001141a */
[----:B------:R-:W0:Y:S01]  /*85e0*/  SYNCS.PHASECHK.TRANS64.TRYWAIT P3, [R107+URZ+0x28890], R117 ;  /* 0x028890756b0075a7 */ /* 0x000e22000806017f */
[----:B------:R-:W-:Y:S01]  /*85f0*/  IMAD R45, R0, R26, RZ ;  /* 0x0000001a002d7224 */ /* 0x000fe200078e02ff */
[----:B------:R-:W-:Y:S01]  /*8600*/  VIMNMX R113, R113, 0x80, PT ;  /* 0x0000008071717848 */ /* 0x000fe20003fe0100 */
[----:B0-----:R-:W-:Y:S06]  /*8610*/  @!P3 BRA `(.L_x_7815) ;  /* 0x0000020c00fcb947 */ /* 0x001fec0003800000 */
.L_x_8187:
[----:B------:R-:W-:Y:S05]  /*8620*/  BSYNC B1 ;  /* 0x0000000000017941 */ /* 0x000fea0003800000 */
.L_x_7814:
[----:B------:R-:W-:Y:S01]  /*8630*/  ISETP.GE.AND P3, PT, R23, R113, PT ;  /* 0x000000711700720c */ /* 0x000fe20003f66270 */
[----:B------:R-:W-:Y:S01]  /*8640*/  IMAD R45, R44, R125, R45 ;  /* 0x0000007d2c2d7224 */ /* 0x000fe200078e022d */
[----:B------:R-:W-:Y:S01]  /*8650*/  BSSY B1, `(.L_x_7816) ;  /* 0x0000012000017945 */ /* 0x000fe20003800000 */
[----:B------:R-:W-:-:S04]  /*8660*/  IMAD.WIDE.U32 R52, R125, R26, RZ ;  /* 0x0000001a7d347225 */ /* 0x000fc800078e00ff */
[----:B------:R-:W-:-:S06]  /*8670*/  IMAD.IADD R61, R45, 0x1, R53 ;  /* 0x000000012d3d7824 */ /* 0x000fcc00078e0235 */
[----:B------:R-:W-:Y:S05]  /*8680*/  @P3 BRA `(.L_x_7817) ;  /* 0x0000000000383947 */ /* 0x000fea0003800000 */
[----:B------:R-:W1:Y:S01]  /*8690*/  @!P2 LDC.64 R54, c[0x0][0x2e8] ;  /* 0x0000ba00ff36ab82 */ /* 0x000e620000000a00 */
[----:B------:R-:W2:Y:S01]  /*86a0*/  @!P2 LDS.128 R44, [R111+0x18400] ;  /* 0x018400006f2ca984 */ /* 0x000ea20000000c00 */
[----:B------:R-:W-:-:S03]  /*86b0*/  @!P2 IADD3 R58, P3, R37, R52, RZ ;  /* 0x00000034253aa210 */ /* 0x000fc60007f7e0ff */
[----:B------:R-:W3:Y:S02]  /*86c0*/  @!P1 LDS.128 R48, [R111+0x1c400] ;  /* 0x01c400006f309984 */ /* 0x000ee40000000c00 */
[----:B------:R-:W-:Y:S01]  /*86d0*/  @!P2 IMAD.X R59, R61, 0x1, R99, P3 ;  /* 0x000000013d3ba824 */ /* 0x000fe200018e0663 */
[----:B------:R-:W4:Y:S01]  /*86e0*/  @!P1 LDC.64 R56, c[0x0][0x2e8] ;  /* 0x0000ba00ff389b82 */ /* 0x000f220000000a00 */
[----:B-1----:R-:W-:-:S04]  /*86f0*/  @!P2 LEA R54, P3, R58, R54, 0x1 ;  /* 0x000000363a36a211 */ /* 0x002fc800078608ff */
[----:B------:R-:W-:Y:S02]  /*8700*/  @!P2 LEA.HI.X R55, R58, R55, R59, 0x1, P3 ;  /* 0x000000373a37a211 */ /* 0x000fe400018f0c3b */
[----:B------:R-:W-:-:S05]  /*8710*/  @!P1 IADD3 R58, P3, R100, R52, RZ ;  /* 0x00000034643a9210 */ /* 0x000fca0007f7e0ff */
[----:B------:R-:W-:Y:S01]  /*8720*/  @!P1 IMAD.X R59, R61, 0x1, R105, P3 ;  /* 0x000000013d3b9824 */ /* 0x000fe200018e0669 */
[----:B----4-:R-:W-:-:S04]  /*8730*/  @!P1 LEA R56, P3, R58, R56, 0x1 ;  /* 0x000000383a389211 */ /* 0x010fc800078608ff */
[----:B------:R-:W-:Y:S01]  /*8740*/  @!P1 LEA.HI.X R57, R58, R57, R59, 0x1, P3 ;  /* 0x000000393a399211 */ /* 0x000fe200018f0c3b */
[----:B--2---:R1:W-:Y:S04]  /*8750*/  @!P2 STG.E.128 desc[UR42][R54.64], R44 ;  /* 0x0000002c3600a986 */ /* 0x0043e8000c101d2a */
[----:B---3--:R1:W-:Y:S04]  /*8760*/  @!P1 STG.E.128 desc[UR42][R56.64], R48 ;  /* 0x0000003038009986 */ /* 0x0083e8000c101d2a */
.L_x_7817:
[----:B------:R-:W-:Y:S05]  /*8770*/  BSYNC B1 ;  /* 0x0000000000017941 */ /* 0x000fea0003800000 */
.L_x_7816:
[----:B------:R-:W-:Y:S01]  /*8780*/  ISETP.GE.AND P3, PT, R212, R113, PT ;  /* 0x00000071d400720c */ /* 0x000fe20003f66270 */
[----:B------:R-:W-:-:S12]  /*8790*/  BSSY B1, `(.L_x_7818) ;  /* 0x0000012000017945 */ /* 0x000fd80003800000 */
[----:B------:R-:W-:Y:S05]  /*87a0*/  @P3 BRA `(.L_x_7819) ;  /* 0x0000000000403947 */ /* 0x000fea0003800000 */
[----:B-1----:R-:W1:Y:S01]  /*87b0*/  @!P2 LDC.64 R54, c[0x0][0x2e8] ;  /* 0x0000ba00ff36ab82 */ /* 0x002e620000000a00 */
[----:B------:R-:W2:Y:S01]  /*87c0*/  @!P2 LDS.128 R44, [R111+0x19400] ;  /* 0x019400006f2ca984 */ /* 0x000ea20000000c00 */
[----:B------:R-:W-:-:S03]  /*87d0*/  IADD3 R60, P3, R88, R52, RZ ;  /* 0x00000034583c7210 */ /* 0x000fc60007f7e0ff */
[----:B------:R-:W3:Y:S02]  /*87e0*/  @!P1 LDS.128 R48, [R111+0x1d400] ;  /* 0x01d400006f309984 */ /* 0x000ee40000000c00 */
[----:B------:R-:W-:Y:S01]  /*87f0*/  IMAD.X R62, R61, 0x1, R89, P3 ;  /* 0x000000013d3e7824 */ /* 0x000fe200018e0659 */
[----:B------:R-:W4:Y:S01]  /*8800*/  @!P1 LDC.64 R56, c[0x0][0x2e8] ;  /* 0x0000ba00ff389b82 */ /* 0x000f220000000a00 */
[----:B------:R-:W-:-:S05]  /*8810*/  @!P2 IADD3 R58, P3, R60, R37, RZ ;  /* 0x000000253c3aa210 */ /* 0x000fca0007f7e0ff */
[----:B------:R-:W-:Y:S01]  /*8820*/  @!P2 IMAD.X R59, R62, 0x1, R99, P3 ;  /* 0x000000013e3ba824 */ /* 0x000fe200018e0663 */
        /* <DEDUP_REMOVED lines=8> */
.L_x_7819:
[----:B------:R-:W-:Y:S05]  /*88b0*/  BSYNC B1 ;  /* 0x0000000000017941 */ /* 0x000fea0003800000 */
.L_x_7818:
[----:B------:R-:W-:Y:S01]  /*88c0*/  ISETP.GE.AND P3, PT, R211, R113, PT ;  /* 0x00000071d300720c */ /* 0x000fe20003f66270 */
[----:B------:R-:W-:-:S12]  /*88d0*/  BSSY B1, `(.L_x_7820) ;  /* 0x0000012000017945 */ /* 0x000fd80003800000 */
[----:B------:R-:W-:Y:S05]  /*88e0*/  @P3 BRA `(.L_x_7821) ;  /* 0x0000000000403947 */ /* 0x000fea0003800000 */
[----:B-12---:R-:W1:Y:S01]  /*88f0*/  @!P2 LDC.64 R54, c[0x0][0x2e8] ;  /* 0x0000ba00ff36ab82 */ /* 0x006e620000000a00 */
[----:B------:R-:W2:Y:S01]  /*8900*/  @!P2 LDS.128 R44, [R111+0x1a400] ;  /* 0x01a400006f2ca984 */ /* 0x000ea20000000c00 */
[----:B------:R-:W-:-:S03]  /*8910*/  LEA R60, P3, R98, R52, 0x6 ;  /* 0x00000034623c7211 */ /* 0x000fc600078630ff */
        /* <DEDUP_REMOVED lines=13> */
.L_x_7821:
[----:B------:R-:W-:Y:S05]  /*89f0*/  BSYNC B1 ;  /* 0x0000000000017941 */ /* 0x000fea0003800000 */
.L_x_7820:
[----:B------:R-:W-:-:S13]  /*8a00*/  ISETP.GE.AND P3, PT, R210, R113, PT ;  /* 0x00000071d200720c */ /* 0x000fda0003f66270 */
[----:B------:R-:W-:Y:S05]  /*8a10*/  @P3 BRA `(.L_x_7787) ;  /* 0x00000000004c3947 */ /* 0x000fea0003800000 */
[----:B------:R-:W3:Y:S01]  /*8a20*/  LDC.64 R58, c[0x0][0x300] ;  /* 0x0000c000ff3a7b82 */ /* 0x000ee20000000a00 */
[----:B-12-4-:R-:W1:Y:S01]  /*8a30*/  @!P2 LDS.128 R44, [R111+0x1b400] ;  /* 0x01b400006f2ca984 */ /* 0x016e620000000c00 */
[----:B------:R-:W-:-:S03]  /*8a40*/  IMAD.MOV.U32 R53, RZ, RZ, R61 ;  /* 0x000000ffff357224 */ /* 0x000fc600078e003d */
[----:B------:R-:W2:Y:S03]  /*8a50*/  @!P1 LDS.128 R48, [R111+0x1f400] ;  /* 0x01f400006f309984 */ /* 0x000ea60000000c00 */
[----:B------:R-:W4:Y:S08]  /*8a60*/  @!P2 LDC.64 R54, c[0x0][0x2e8] ;  /* 0x0000ba00ff36ab82 */ /* 0x000f300000000a00 */
[----:B------:R-:W5:Y:S01]  /*8a70*/  @!P1 LDC.64 R56, c[0x0][0x2e8] ;  /* 0x0000ba00ff389b82 */ /* 0x000f620000000a00 */
[----:B---3--:R-:W-:-:S04]  /*8a80*/  IMAD.WIDE.U32 R52, R58, 0x60, R52 ;  /* 0x000000603a347825 */ /* 0x008fc800078e0034 */
[----:B------:R-:W-:-:S04]  /*8a90*/  IMAD R59, R59, 0x60, RZ ;  /* 0x000000603b3b7824 */ /* 0x000fc800078e02ff */
[----:B------:R-:W-:Y:S01]  /*8aa0*/  IMAD.IADD R60, R53, 0x1, R59 ;  /* 0x00000001353c7824 */ /* 0x000fe200078e023b */
[----:B------:R-:W-:-:S05]  /*8ab0*/  @!P2 IADD3 R53, P3, R37, R52, RZ ;  /* 0x000000342535a210 */ /* 0x000fca0007f7e0ff */
[----:B------:R-:W-:Y:S01]  /*8ac0*/  @!P2 IMAD.X R58, R60, 0x1, R99, P3 ;  /* 0x000000013c3aa824 */ /* 0x000fe200018e0663 */
[----:B----4-:R-:W-:-:S04]  /*8ad0*/  @!P2 LEA R54, P3, R53, R54, 0x1 ;  /* 0x000000363536a211 */ /* 0x010fc800078608ff */
[----:B------:R-:W-:Y:S02]  /*8ae0*/  @!P2 LEA.HI.X R55, R53, R55, R58, 0x1, P3 ;  /* 0x000000373537a211 */ /* 0x000fe400018f0c3a */
[----:B------:R-:W-:-:S03]  /*8af0*/  @!P1 IADD3 R52, P3, R100, R52, RZ ;  /* 0x0000003464349210 */ /* 0x000fc60007f7e0ff */
[----:B-1----:R3:W-:Y:S02]  /*8b00*/  @!P2 STG.E.128 desc[UR42][R54.64], R44 ;  /* 0x0000002c3600a986 */ /* 0x0027e4000c101d2a */
[----:B------:R-:W-:Y:S01]  /*8b10*/  @!P1 IMAD.X R53, R60, 0x1, R105, P3 ;  /* 0x000000013c359824 */ /* 0x000fe200018e0669 */
[----:B-----5:R-:W-:-:S04]  /*8b20*/  @!P1 LEA R56, P3, R52, R56, 0x1 ;  /* 0x0000003834389211 */ /* 0x020fc800078608ff */
[----:B------:R-:W-:-:S05]  /*8b30*/  @!P1 LEA.HI.X R57, R52, R57, R53, 0x1, P3 ;  /* 0x0000003934399211 */ /* 0x000fca00018f0c35 */
[----:B--2---:R3:W-:Y:S04]  /*8b40*/  @!P1 STG.E.128 desc[UR42][R56.64], R48 ;  /* 0x0000003038009986 */ /* 0x0047e8000c101d2a */
.L_x_7787:
[----:B------:R-:W-:Y:S05]  /*8b50*/  BSYNC B0 ;  /* 0x0000000000007941 */ /* 0x000fea0003800000 */
.L_x_7749:
        /* <DEDUP_REMOVED lines=17> */
.L_x_7823:
[----:B------:R-:W-:Y:S05]  /*8c70*/  BSYNC B0 ;  /* 0x0000000000007941 */ /* 0x000fea0003800000 */
.L_x_7822:
[----:B------:R-:W2:Y:S01]  /*8c80*/  SYNCS.PHASECHK.TRANS64.TRYWAIT P0, [R107+URZ+0x288b0], R117 ;  /* 0x0288b0756b0075a7 */ /* 0x000ea2000800017f */
[----:B------:R-:W-:Y:S01]  /*8c90*/  ULDC UR41, c[0x0][0x2f4] ;  /* 0x0000bd0000297ab9 */ /* 0x000fe20000000800 */
[----:B------:R-:W-:Y:S01]  /*8ca0*/  ULDC.64 UR36, c[0x0][0x328] ;  /* 0x0000ca0000247ab9 */ /* 0x000fe20000000a00 */
[----:B------:R-:W-:Y:S01]  /*8cb0*/  ULDC.64 UR38, c[0x0][0x318] ;  /* 0x0000c60000267ab9 */ /* 0x000fe20000000a00 */
[----:B------:R-:W-:Y:S04]  /*8cc0*/  BSSY B0, `(.L_x_7824) ;  /* 0x0000002000007945 */ /* 0x000fe80003800000 */
[----:B--2---:R-:W-:Y:S05]  /*8cd0*/  @!P0 BRA `(.L_x_7825) ;  /* 0x0000020800608947 */ /* 0x004fea0003800000 */
.L_x_8188:
[----:B------:R-:W-:Y:S05]  /*8ce0*/  BSYNC B0 ;  /* 0x0000000000007941 */ /* 0x000fea0003800000 */
.L_x_7824:
[----:B------:R-:W-:Y:S01]  /*8cf0*/  ISETP.GE.AND P0, PT, R23, R113, PT ;  /* 0x000000711700720c */ /* 0x000fe20003f06270 */
[----:B------:R-:W-:Y:S01]  /*8d00*/  BSSY B0, `(.L_x_7826) ;  /* 0x0000011000007945 */ /* 0x000fe20003800000 */
[----:B------:R-:W-:-:S11]  /*8d10*/  IMAD.WIDE R48, R26, 0x80, R42 ;  /* 0x000000801a307825 */ /* 0x000fd600078e022a */
[----:B------:R-:W-:Y:S05]  /*8d20*/  @P0 BRA `(.L_x_7827) ;  /* 0x0000000000380947 */ /* 0x000fea0003800000 */
[----:B------:R-:W-:Y:S02]  /*8d30*/  IMAD R47, R49, UR36, RZ ;  /* 0x00000024312f7c24 */ /* 0x000fe4000f8e02ff */
[----:B-1----:R-:W-:Y:S02]  /*8d40*/  IMAD.MOV.U32 R44, RZ, RZ, R94 ;  /* 0x000000ffff2c7224 */ /* 0x002fe400078e005e */
[----:B------:R-:W-:Y:S02]  /*8d50*/  IMAD.MOV.U32 R45, RZ, RZ, R106 ;  /* 0x000000ffff2d7224 */ /* 0x000fe400078e006a */
[C---:B------:R-:W-:Y:S02]  /*8d60*/  IMAD R47, R48.reuse, UR37, R47 ;  /* 0x00000025302f7c24 */ /* 0x040fe4000f8e022f */
[----:B------:R-:W-:-:S04]  /*8d70*/  IMAD.WIDE.U32 R44, R48, UR36, R44 ;  /* 0x00000024302c7c25 */ /* 0x000fc8000f8e002c */
[----:B------:R-:W-:Y:S01]  /*8d80*/  IMAD.IADD R45, R45, 0x1, R47 ;  /* 0x000000012d2d7824 */ /* 0x000fe200078e022f */
[----:B------:R-:W-:-:S04]  /*8d90*/  LEA R50, P0, R44, UR38, 0x1 ;  /* 0x000000262c327c11 */ /* 0x000fc8000f8008ff */
[----:B------:R-:W-:Y:S02]  /*8da0*/  LEA.HI.X R51, R44, UR39, R45, 0x1, P0 ;  /* 0x000000272c337c11 */ /* 0x000fe400080f0c2d */
[----:B------:R-:W-:-:S13]  /*8db0*/  ISETP.GE.AND P0, PT, R16, UR41, PT ;  /* 0x0000002910007c0c */ /* 0x000fda000bf06270 */
[----:B------:R-:W1:Y:S04]  /*8dc0*/  @!P0 LDS.128 R44, [R111+0x400] ;  /* 0x000400006f2c8984 */ /* 0x000e680000000c00 */
[----:B-1----:R-:W-:Y:S01]  /*8dd0*/  @!P0 STG.E.128 desc[UR42][R50.64], R44 ;  /* 0x0000002c32008986 */ /* 0x002fe2000c101d2a */
[----:B------:R-:W-:-:S13]  /*8de0*/  ISETP.GE.AND P0, PT, R190, UR41, PT ;  /* 0x00000029be007c0c */ /* 0x000fda000bf06270 */
[----:B------:R-:W1:Y:S04]  /*8df0*/  @!P0 LDS.128 R44, [R111+0x4400] ;  /* 0x004400006f2c8984 */ /* 0x000e680000000c00 */
[----:B-1----:R3:W-:Y:S02]  /*8e00*/  @!P0 STG.E.128 desc[UR42][R50.64+0x80], R44 ;  /* 0x0000802c32008986 */ /* 0x0027e4000c101d2a */
.L_x_7827:
[----:B------:R-:W-:Y:S05]  /*8e10*/  BSYNC B0 ;  /* 0x0000000000007941 */ /* 0x000fea0003800000 */
.L_x_7826:
[----:B------:R-:W-:Y:S01]  /*8e20*/  ISETP.GE.AND P0, PT, R212, R113, PT ;  /* 0x00000071d400720c */ /* 0x000fe20003f06270 */
[----:B------:R-:W-:-:S12]  /*8e30*/  BSSY B0, `(.L_x_7828) ;  /* 0x0000012000007945 */ /* 0x000fd80003800000 */
[----:B------:R-:W-:Y:S05]  /*8e40*/  @P0 BRA `(.L_x_7829) ;  /* 0x0000000000400947 */ /* 0x000fea0003800000 */
[----:B---3--:R-:W-:Y:S01]  /*8e50*/  IADD3 R47, P0, R48, 0x20, RZ ;  /* 0x00000020302f7810 */ /* 0x008fe20007f1e0ff */
[----:B------:R-:W-:-:S04]  /*8e60*/  IMAD.MOV.U32 R45, RZ, RZ, R106 ;  /* 0x000000ffff2d7224 */ /* 0x000fc800078e006a */
[----:B-1----:R-:W-:-:S04]  /*8e70*/  IMAD.X R44, RZ, RZ, R49, P0 ;  /* 0x000000ffff2c7224 */ /* 0x002fc800000e0631 */
[----:B------:R-:W-:Y:S02]  /*8e80*/  IMAD R46, R44, UR36, RZ ;  /* 0x000000242c2e7c24 */ /* 0x000fe4000f8e02ff */
[----:B------:R-:W-:-:S04]  /*8e90*/  IMAD.MOV.U32 R44, RZ, RZ, R94 ;  /* 0x000000ffff2c7224 */ /* 0x000fc800078e005e */
[----:B------:R-:W-:-:S04]  /*8ea0*/  IMAD.WIDE.U32 R44, R47, UR36, R44 ;  /* 0x000000242f2c7c25 */ /* 0x000fc8000f8e002c */
[----:B------:R-:W-:Y:S01]  /*8eb0*/  IMAD R47, R47, UR37, R46 ;  /* 0x000000252f2f7c24 */ /* 0x000fe2000f8e022e */
[----:B------:R-:W-:-:S03]  /*8ec0*/  LEA R50, P0, R44, UR38, 0x1 ;  /* 0x000000262c327c11 */ /* 0x000fc6000f8008ff */
[----:B------:R-:W-:-:S05]  /*8ed0*/  IMAD.IADD R45, R45, 0x1, R47 ;  /* 0x000000012d2d7824 */ /* 0x000fca00078e022f */
[----:B------:R-:W-:Y:S02]  /*8ee0*/  LEA.HI.X R51, R44, UR39, R45, 0x1, P0 ;  /* 0x000000272c337c11 */ /* 0x000fe400080f0c2d */
[----:B------:R-:W-:-:S13]  /*8ef0*/  ISETP.GE.AND P0, PT, R16, UR41, PT ;  /* 0x0000002910007c0c */ /* 0x000fda000bf06270 */
[----:B------:R-:W1:Y:S04]  /*8f00*/  @!P0 LDS.128 R44, [R111+0x1400] ;  /* 0x001400006f2c8984 */ /* 0x000e680000000c00 */
[----:B-1----:R-:W-:Y:S01]  /*8f10*/  @!P0 STG.E.128 desc[UR42][R50.64], R44 ;  /* 0x0000002c32008986 */ /* 0x002fe2000c101d2a */
[----:B------:R-:W-:-:S13]  /*8f20*/  ISETP.GE.AND P0, PT, R190, UR41, PT ;  /* 0x00000029be007c0c */ /* 0x000fda000bf06270 */
[----:B------:R-:W1:Y:S04]  /*8f30*/  @!P0 LDS.128 R44, [R111+0x5400] ;  /* 0x005400006f2c8984 */ /* 0x000e680000000c00 */
[----:B-1----:R4:W-:Y:S02]  /*8f40*/  @!P0 STG.E.128 desc[UR42][R50.64+0x80], R44 ;  /* 0x0000802c32008986 */ /* 0x0029e4000c101d2a */
.L_x_7829:
[----:B------:R-:W-:Y:S05]  /*8f50*/  BSYNC B0 ;  /* 0x0000000000007941 */ /* 0x000fea0003800000 */
.L_x_7828:
[----:B------:R-:W-:Y:S01]  /*8f60*/  ISETP.GE.AND P0, PT, R211, R113, PT ;  /* 0x00000071d300720c */ /* 0x000fe20003f06270 */
[----:B------:R-:W-:-:S12]  /*8f70*/  BSSY B0, `(.L_x_7830) ;  /* 0x0000012000007945 */ /* 0x000fd80003800000 */
[----:B------:R-:W-:Y:S05]  /*8f80*/  @P0 BRA `(.L_x_7831) ;  /* 0x0000000000400947 */ /* 0x000fea0003800000 */
[----:B---34-:R-:W-:Y:S01]  /*8f90*/  IADD3 R47, P0, R48, 0x40, RZ ;  /* 0x00000040302f7810 */ /* 0x018fe20007f1e0ff */
        /* <DEDUP_REMOVED lines=15> */
.L_x_7831:
[----:B------:R-:W-:Y:S05]  /*9090*/  BSYNC B0 ;  /* 0x0000000000007941 */ /* 0x000fea0003800000 */
.L_x_7830:
[----:B------:R-:W-:Y:S01]  /*90a0*/  ISETP.GE.AND P0, PT, R210, R113, PT ;  /* 0x00000071d200720c */ /* 0x000fe20003f06270 */
[----:B------:R-:W-:-:S12]  /*90b0*/  BSSY B0, `(.L_x_7832) ;  /* 0x0000012000007945 */ /* 0x000fd80003800000 */
[----:B------:R-:W-:Y:S05]  /*90c0*/  @P0 BRA `(.L_x_7833) ;  /* 0x0000000000400947 */ /* 0x000fea0003800000 */
[----:B-1-34-:R-:W-:Y:S01]  /*90d0*/  IADD3 R47, P0, R48, 0x60, RZ ;  /* 0x00000060302f7810 */ /* 0x01afe20007f1e0ff */
[----:B------:R-:W-:Y:S02]  /*90e0*/  IMAD.MOV.U32 R44, RZ, RZ, R94 ;  /* 0x000000ffff2c7224 */ /* 0x000fe400078e005e */
        /* <DEDUP_REMOVED lines=14> */
.L_x_7833:
[----:B------:R-:W-:Y:S05]  /*91d0*/  BSYNC B0 ;  /* 0x0000000000007941 */ /* 0x000fea0003800000 */
.L_x_7832:
[----:B-1-34-:R-:W3:Y:S01]  /*91e0*/  LDL R44, [R1+0x10] ;  /* 0x00001000012c7983 */ /* 0x01aee20000100800 */
[----:B------:R-:W-:Y:S02]  /*91f0*/  VIADD R184, R184, 0x1 ;  /* 0x00000001b8b87836 */ /* 0x000fe40000000000 */
[----:B0-2---:R-:W-:Y:S01]  /*9200*/  @!P3 VIADD R107, R107, 0x288c0 ;  /* 0x000288c06b6bb836 */ /* 0x005fe20000000000 */
[----:B------:R-:W-:Y:S01]  /*9210*/  @!PT LDS RZ, [RZ] ;  /* 0x00000000fffff984 */ /* 0x000fe20000000800 */
[----:B------:R-:W-:Y:S01]  /*9220*/  @!PT LDS RZ, [RZ] ;  /* 0x00000000fffff984 */ /* 0x000fe20000000800 */
[----:B------:R-:W-:Y:S01]  /*9230*/  @!PT LDS RZ, [RZ] ;  /* 0x00000000fffff984 */ /* 0x000fe20000000800 */
[----:B------:R-:W-:Y:S01]  /*9240*/  @!PT LDS RZ, [RZ] ;  /* 0x00000000fffff984 */ /* 0x000fe20000000800 */
[----:B------:R0:W-:Y:S06]  /*9250*/  MEMBAR.ALL.CTA ;  /* 0x0000000000007992 */ /* 0x0001ec0000008000 */
[----:B0-----:R-:W0:Y:S02]  /*9260*/  FENCE.VIEW.ASYNC.S ;  /* 0x00000000000073c6 */ /* 0x001e240000000000 */
[----:B0-----:R0:W-:Y:S01]  /*9270*/  BAR.SYNC.DEFER_BLOCKING R124, 0x80 ;  /* 0x0002007c0000751d */ /* 0x0011e20000010000 */
[----:B------:R-:W-:-:S02]  /*9280*/  ISETP.NE.AND P0, PT, R184, 0x2, PT ;  /* 0x00000002b800780c */ /* 0x000fc40003f05270 */
[----:B------:R-:W-:Y:S02]  /*9290*/  @!P3 PRMT R107, RZ, 0x654, R107 ;  /* 0x00000654ff6bb816 */ /* 0x000fe4000000006b */
[----:B------:R-:W-:Y:S02]  /*92a0*/  SEL R184, R184, RZ, P0 ;  /* 0x000000ffb8b87207 */ /* 0x000fe40000000000 */
[----:B------:R0:W-:Y:S01]  /*92b0*/  @!P3 SYNCS.ARRIVE.TRANS64.RED.A1T0 RZ, [R107+URZ], RZ ;  /* 0x000000ff6bffb9a7 */ /* 0x0001e2000810043f */
[----:B---3--:R-:W-:Y:S02]  /*92c0*/  LOP3.LUT P4, RZ, R44, 0x4, RZ, 0xc0, !PT ;  /* 0x000000042cff7812 */ /* 0x008fe4000788c0ff */
[----:B------:R-:W-:-:S04]  /*92d0*/  SEL R44, RZ, 0x1, P0 ;  /* 0x00000001ff2c7807 */ /* 0x000fc80000000000 */
[----:B------:R-:W-:-:S07]  /*92e0*/  LOP3.LUT R191, R191, R44, RZ, 0x3c, !PT ;  /* 0x0000002cbfbf7212 */ /* 0x000fce00078e3cff */
[----:B0-----:R-:W-:Y:S05]  /*92f0*/  @P4 BRA `(.L_x_7834) ;  /* 0xffffff98005c4947 */ /* 0x001fea000383ffff */
[----:B------:R-:W0:Y:S01]  /*9300*/  S2R R45, SR_TID.X ;  /* 0x00000000002d7919 */ /* 0x000e220000002100 */
[----:B------:R-:W-:Y:S02]  /*9310*/  PLOP3.LUT P0, PT, PT, PT, PT, 0x8, 0x0 ;  /* 0x000000000000781c */ /* 0x000fe40003f0e170 */
[----:B0-----:R-:W-:-:S04]  /*9320*/  SHF.R.U32.HI R45, RZ, 0x7, R45 ;  /* 0x00000007ff2d7819 */ /* 0x001fc8000001162d */
[----:B------:R-:W-:-:S13]  /*9330*/  ISETP.NE.AND P4, PT, R45, 0x1, PT ;  /* 0x000000012d00780c */ /* 0x000fda0003f85270 */
[----:B------:R-:W-:Y:S06]  /*9340*/  @!P4 BAR.ARV 0x9, 0x100 ;  /* 0x024400000000cb1d */ /* 0x000fec0000002000 */
.L_x_7744:
[----:B------:R-:W0:Y:S01]  /*9350*/  LDC R0, c[0x0][0x448] ;  /* 0x00011200ff007b82 */ /* 0x000e220000000800 */
[----:B------:R-:W-:-:S07]  /*9360*/  IADD3 R7, R189, 0x1, -R187 ;  /* 0x00000001bd077810 */ /* 0x000fce0007ffe8bb */
[----:B------:R-:W1:Y:S01]  /*9370*/  LDC.64 R4, c[0x0][0x9e0] ;  /* 0x00027800ff047b82 */ /* 0x000e620000000a00 */
[----:B0-----:R-:W-:Y:S01]  /*9380*/  ISETP.NE.AND P1, PT, R0, 0x1, PT ;  /* 0x000000010000780c */ /* 0x001fe20003f25270 */
[----:B------:R-:W-:Y:S01]  /*9390*/  VIADD R0, R192, 0x7f ;  /* 0x0000007fc0007836 */ /* 0x000fe20000000000 */
[----:B-1----:R-:W-:-:S11]  /*93a0*/  ISETP.GE.AND P2, PT, R5, 0x1, PT ;  /* 0x000000010500780c */ /* 0x002fd60003f46270 */
[----:B------:R-:W0:Y:S08]  /*93b0*/  @P1 LDC R3, c[0x0][0x44c] ;  /* 0x00011300ff031b82 */ /* 0x000e300000000800 */
[----:B------:R-:W1:Y:S01]  /*93c0*/  @P1 LDC R6, c[0x0][0x450] ;  /* 0x00011400ff061b82 */ /* 0x000e620000000800 */
[----:B0-----:R-:W-:-:S05]  /*93d0*/  @P1 IMAD.HI.U32 R3, R0, R3, RZ ;  /* 0x0000000300031227 */ /* 0x001fca00078e00ff */
[----:B-1----:R-:W-:-:S05]  /*93e0*/  @P1 SHF.R.U32.HI R0, RZ, R6, R3 ;  /* 0x00000006ff001219 */ /* 0x002fca0000011603 */
[----:B------:R-:W-:Y:S01]  /*93f0*/  IMAD.IADD R3, R7, 0x1, R0 ;  /* 0x0000000107037824 */ /* 0x000fe200078e0200 */
[----:B------:R-:W-:Y:S06]  /*9400*/  @P0 BRA `(.L_x_7835) ;  /* 0x00000000000c0947 */ /* 0x000fec0003800000 */
[----:B------:R-:W0:Y:S01]  /*9410*/  FENCE.VIEW.ASYNC.G ;  /* 0x00000000000073c6 */ /* 0x000e220000000100 */
[----:B------:R-:W-:Y:S05]  /*9420*/  WARPSYNC.ALL ;  /* 0x0000000000007948 */ /* 0x000fea0003800000 */
[----:B0-----:R-:W-:Y:S06]  /*9430*/  BAR.ARV 0xc, 0x180 ;  /* 0x0306000000007b1d */ /* 0x001fec0000002000 */
.L_x_7835:
        /* <DEDUP_REMOVED lines=13> */
.L_x_7838:
[----:B------:R-:W-:-:S13]  /*9510*/  ISETP.NE.AND P0, PT, R5, 0x1, PT ;  /* 0x000000010500780c */ /* 0x000fda0003f05270 */
[----:B------:R-:W0:Y:S02]  /*9520*/  @P0 LDC.64 R6, c[0x0][0x9e8] ;  /* 0x00027a00ff060b82 */ /* 0x000e240000000a00 */
[----:B0-----:R-:W-:-:S05]  /*9530*/  @P0 IMAD.HI.U32 R6, R0, R6, RZ ;  /* 0x0000000600060227 */ /* 0x001fca00078e00ff */
[----:B------:R-:W-:-:S07]  /*9540*/  @P0 SHF.R.U32.HI R0, RZ, R7, R6 ;  /* 0x00000007ff000219 */ /* 0x000fce0000011606 */
.L_x_7839:
[----:B------:R-:W-:Y:S05]  /*9550*/  BSYNC B0 ;  /* 0x0000000000007941 */ /* 0x000fea0003800000 */
.L_x_7837:
[----:B------:R-:W-:-:S05]  /*9560*/  IMAD R3, R0, R5, R5 ;  /* 0x0000000500037224 */ /* 0x000fca00078e0205 */
[----:B------:R-:W-:-:S07]  /*9570*/  VIMNMX R4, R4, R3, PT ;  /* 0x0000000304047248 */ /* 0x000fce0003fe0100 */
.L_x_7836:
[----:B------:R-:W0:Y:S01]  /*9580*/  @P1 LDC R7, c[0x0][0x44c] ;  /* 0x00011300ff071b82 */ /* 0x000e220000000800 */
[----:B------:R-:W-:Y:S01]  /*9590*/  VIADD R4, R4, 0x7f ;  /* 0x0000007f04047836 */ /* 0x000fe20000000000 */
[----:B------:R-:W-:Y:S01]  /*95a0*/  ULDC UR4, c[0x0][0x9dc] ;  /* 0x0002770000047ab9 */ /* 0x000fe20000000800 */
[----:B------:R-:W-:-:S03]  /*95b0*/  IMAD.MOV.U32 R0, RZ, RZ, R192 ;  /* 0x000000ffff007224 */ /* 0x000fc600078e00c0 */
        /* <DEDUP_REMOVED lines=20> */
.L_x_7842:
[----:B------:R-:W-:-:S13]  /*9700*/  ISETP.NE.AND P0, PT, R5, 0x1, PT ;  /* 0x000000010500780c */ /* 0x000fda0003f05270 */
[----:B------:R-:W0:Y:S02]  /*9710*/  @P0 LDC.64 R6, c[0x0][0x9e8] ;  /* 0x00027a00ff060b82 */ /* 0x000e240000000a00 */
[----:B0-----:R-:W-:-:S05]  /*9720*/  @P0 IMAD.HI.U32 R4, R0, R6, RZ ;  /* 0x0000000600040227 */ /* 0x001fca00078e00ff */
[----:B------:R-:W-:-:S07]  /*9730*/  @P0 SHF.R.U32.HI R0, RZ, R7, R4 ;  /* 0x00000007ff000219 */ /* 0x000fce0000011604 */
.L_x_7843:
[----:B------:R-:W-:Y:S05]  /*9740*/  BSYNC B0 ;  /* 0x0000000000007941 */ /* 0x000fea0003800000 */
.L_x_7841:
[----:B------:R-:W-:-:S05]  /*9750*/  IMAD R0, R0, R5, RZ ;  /* 0x0000000500007224 */ /* 0x000fca00078e02ff */
[----:B------:R-:W-:-:S07]  /*9760*/  VIMNMX R3, R3, R0, !PT ;  /* 0x0000000003037248 */ /* 0x000fce0007fe0100 */
.L_x_7840:
        /* <DEDUP_REMOVED lines=39> */
.L_x_7845:
[----:B------:R-:W-:Y:S05]  /*99e0*/  BSYNC B0 ;  /* 0x0000000000007941 */ /* 0x000fea0003800000 */
.L_x_7844:
[-C--:B------:R-:W-:Y:S01]  /*99f0*/  IMAD R194, R215, R88.reuse, R194 ;  /* 0x00000058d7c27224 */ /* 0x080fe200078e02c2 */
[----:B------:R-:W-:Y:S01]  /*9a00*/  PLOP3.LUT P0, PT, PT, PT, PT, 0x80, 0x0 ;  /* 0x000000000000781c */ /* 0x000fe20003f0f070 */
[----:B------:R-:W-:Y:S01]  /*9a10*/  IMAD.MOV.U32 R0, RZ, RZ, RZ ;  /* 0x000000ffff007224 */ /* 0x000fe200078e00ff */
        /* <DEDUP_REMOVED lines=36> */
[----:B------:R-:W-:-:S03]  /*9c60*/  UMOV UR4, 0xffffffff ;  /* 0xffffffff00047882 */ /* 0x000fc60000000000 */
[----:B------:R-:W-:Y:S05]  /*9c70*/  BRA.DIV UR4, `(.L_x_7847) ;  /* 0x000001fa048c7947 */ /* 0x000fea000b800000 */
[----:B------:R-:W0:Y:S02]  /*9c80*/  S2R R3, SR_TID.X ;  /* 0x0000000000037919 */ /* 0x000e240000002100 */
[----:B0-----:R-:W-:-:S05]  /*9c90*/  VIADD R3, R3, 0xffffff80 ;  /* 0xffffff8003037836 */ /* 0x001fca0000000000 */
[----:B------:R-:W-:-:S04]  /*9ca0*/  SHF.R.S32.HI R0, RZ, 0x1f, R3 ;  /* 0x0000001fff007819 */ /* 0x000fc80000011403 */
[----:B------:R-:W-:-:S04]  /*9cb0*/  LEA.HI R0, R0, R3, RZ, 0x7 ;  /* 0x0000000300007211 */ /* 0x000fc800078f38ff */
[----:B------:R-:W-:-:S05]  /*9cc0*/  SHF.R.S32.HI R0, RZ, 0x7, R0 ;  /* 0x00000007ff007819 */ /* 0x000fca0000011400 */
[----:B------:R0:W1:Y:S02]  /*9cd0*/  SHFL.IDX PT, R193, R0, RZ, 0x1f ;  /* 0x00001fff00c17589 */ /* 0x00006400000e0000 */
.L_x_8191:
[----:B01----:R-:W-:Y:S01]  /*9ce0*/  LEA.HI R0, R193, R193, RZ, 0x1 ;  /* 0x000000c1c1007211 */ /* 0x003fe200078f08ff */
[----:B------:R-:W-:-:S03]  /*9cf0*/  IMAD.U32 R3, RZ, RZ, UR44 ;  /* 0x0000002cff037e24 */ /* 0x000fc6000f8e00ff */
[----:B------:R-:W-:Y:S02]  /*9d00*/  LOP3.LUT R0, R0, 0x1e, RZ, 0xc0, !PT ;  /* 0x0000001e00007812 */ /* 0x000fe400078ec0ff */
[----:B------:R-:W-:-:S03]  /*9d10*/  LOP3.LUT P0, RZ, R3, 0x3ff, RZ, 0xc0, !PT ;  /* 0x000003ff03ff7812 */ /* 0x000fc6000780c0ff */
[----:B------:R-:W-:Y:S01]  /*9d20*/  IMAD.IADD R0, R193, 0x1, -R0 ;  /* 0x00000001c1007824 */ /* 0x000fe200078e0a00 */
[----:B------:R-:W-:-:S04]  /*9d30*/  P2R R24, PR, RZ, 0x1 ;  /* 0x00000001ff187803 */ /* 0x000fc80000000000 */
[----:B------:R-:W-:-:S04]  /*9d40*/  LEA R0, R0, UR44, 0xd ;  /* 0x0000002c00007c11 */ /* 0x000fc8000f8e68ff */
        /* <DEDUP_REMOVED lines=19> */
.L_x_7848:
        /* <DEDUP_REMOVED lines=12> */
.L_x_7852:
[----:B-1----:R1:W2:Y:S02]  /*9f40*/  SYNCS.PHASECHK.TRANS64.TRYWAIT P0, [R2+URZ+0x28800], R3 ;  /* 0x02880003020075a7 */ /* 0x0022a4000800017f */
[----:B--2---:R-:W-:Y:S05]  /*9f50*/  @!P0 NANOSLEEP.SYNCS 0x989680 ;  /* 0x009896800000895d */ /* 0x004fea0003900000 */
[----:B------:R-:W2:Y:S02]  /*9f60*/  @!P0 SYNCS.PHASECHK.TRANS64 P0, [R2+URZ+0x28800], R3 ;  /* 0x02880003020085a7 */ /* 0x000ea4000800007f */
[----:B--2---:R-:W-:Y:S05]  /*9f70*/  @!P0 BRA `(.L_x_7852) ;  /* 0xfffffffc00f08947 */ /* 0x004fea000383ffff */
.L_x_7851:
[----:B------:R-:W-:Y:S05]  /*9f80*/  BSYNC B0 ;  /* 0x0000000000007941 */ /* 0x000fea0003800000 */
.L_x_7850:
[----:B------:R-:W-:Y:S05]  /*9f90*/  BRA `(.L_x_7853) ;  /* 0x0000005400007947 */ /* 0x000fea0003800000 */
.L_x_7849:
[----:B------:R-:W-:Y:S01]  /*9fa0*/  ISETP.NE.AND P0, PT, R24, RZ, PT ;  /* 0x000000ff1800720c */ /* 0x000fe20003f05270 */
[----:B------:R-:W-:Y:S01]  /*9fb0*/  ULDC.64 UR4, c[0x0][0x3f8] ;  /* 0x0000fe0000047ab9 */ /* 0x000fe20000000a00 */
[----:B-----5:R-:W-:Y:S01]  /*9fc0*/  SHF.R.S32.HI R0, RZ, 0x1f, R112 ;  /* 0x0000001fff007819 */ /* 0x020fe20000011470 */
[----:B------:R-:W-:Y:S01]  /*9fd0*/  ULDC.64 UR6, c[0x0][0x408] ;  /* 0x0001020000067ab9 */ /* 0x000fe20000000a00 */
[----:B------:R-:W-:-:S04]  /*9fe0*/  IMAD.WIDE.U32 R24, R112, UR4, RZ ;  /* 0x0000000470187c25 */ /* 0x000fc8000f8e00ff */
[C---:B------:R-:W-:Y:S02]  /*9ff0*/  IMAD R3, R0.reuse, UR4, RZ ;  /* 0x0000000400037c24 */ /* 0x040fe4000f8e02ff */
[----:B------:R-:W-:Y:S02]  /*a000*/  IMAD R5, R0, UR6, RZ ;  /* 0x0000000600057c24 */ /* 0x000fe4000f8e02ff */
        /* <DEDUP_REMOVED lines=22> */
.L_x_7854:
        /* <DEDUP_REMOVED lines=10> */
[----:B------:R-:W-:Y:S02]  /*a210*/  IMAD.MOV.U32 R10, RZ, RZ, R112 ;  /* 0x000000ffff0a7224 */ /* 0x000fe400078e0070 */
[----:B------:R-:W-:Y:S01]  /*a220*/  IMAD.MOV.U32 R11, RZ, RZ, R29 ;  /* 0x000000ffff0b7224 */ /* 0x000fe200078e001d */
        /* <DEDUP_REMOVED lines=27> */
.L_x_8197:
[----:B------:R-:W-:Y:S01]  /*a3e0*/  IMAD R75, R187, R8, RZ ;  /* 0x00000008bb4b7224 */ /* 0x000fe200078e02ff */
[----:B------:R-:W-:Y:S01]  /*a3f0*/  BSSY B1, `(.L_x_7858) ;  /* 0x000001e000017945 */ /* 0x000fe20003800000 */
[----:B------:R-:W-:Y:S02]  /*a400*/  CS2R R46, SRZ ;  /* 0x00000000002e7805 */ /* 0x000fe4000001ff00 */
[----:B------:R-:W-:Y:S02]  /*a410*/  CS2R R40, SRZ ;  /* 0x0000000000287805 */ /* 0x000fe4000001ff00 */
[----:B------:R-:W-:Y:S02]  /*a420*/  CS2R R44, SRZ ;  /* 0x00000000002c7805 */ /* 0x000fe4000001ff00 */
[----:B------:R-:W-:Y:S02]  /*a430*/  ISETP.GE.AND P0, PT, R58, R75, PT ;  /* 0x0000004b3a00720c */ /* 0x000fe40003f06270 */
[----:B------:R-:W-:-:S11]  /*a440*/  CS2R R38, SRZ ;  /* 0x0000000000267805 */ /* 0x000fd6000001ff00 */
[----:B------:R-:W-:Y:S05]  /*a450*/  @P0 BRA `(.L_x_7859) ;  /* 0x00000000005c0947 */ /* 0x000fea0003800000 */
[----:B------:R-:W-:Y:S01]  /*a460*/  ULDC UR4, c[0x0][0x3f4] ;  /* 0x0000fd0000047ab9 */ /* 0x000fe20000000800 */
[----:B------:R-:W-:Y:S02]  /*a470*/  CS2R R38, SRZ ;  /* 0x0000000000267805 */ /* 0x000fe4000001ff00 */
[----:B------:R-:W-:Y:S02]  /*a480*/  ISETP.GE.AND P4, PT, R18, UR4, PT ;  /* 0x0000000412007c0c */ /* 0x000fe4000bf86270 */
[----:B------:R-:W-:Y:S02]  /*a490*/  CS2R R40, SRZ ;  /* 0x0000000000287805 */ /* 0x000fe4000001ff00 */
[----:B------:R-:W-:-:S09]  /*a4a0*/  ISETP.GE.AND P5, PT, R185, UR4, PT ;  /* 0x00000004b9007c0c */ /* 0x000fd2000bfa6270 */
[C---:B------:R-:W-:Y:S01]  /*a4b0*/  @!P4 IMAD.SHL.U32 R12, R18.reuse, 0x2, RZ ;  /* 0x00000002120cc824 */ /* 0x040fe200078e00ff */
[----:B------:R-:W-:-:S03]  /*a4c0*/  @!P4 SHF.L.U64.HI R13, R18, 0x1, R19 ;  /* 0x00000001120dc819 */ /* 0x000fc60000010213 */
[C---:B------:R-:W-:Y:S01]  /*a4d0*/  @!P5 IMAD.SHL.U32 R15, R185.reuse, 0x2, RZ ;  /* 0x00000002b90fd824 */ /* 0x040fe200078e00ff */
[----:B------:R-:W-:Y:S02]  /*a4e0*/  @!P5 SHF.L.U64.HI R11, R185, 0x1, R232 ;  /* 0x00000001b90bd819 */ /* 0x000fe400000102e8 */
[CC--:B--2---:R-:W-:Y:S02]  /*a4f0*/  @!P4 IADD3 R8, P0, R3.reuse, R12.reuse, RZ ;  /* 0x0000000c0308c210 */ /* 0x0c4fe40007f1e0ff */
[----:B----4-:R-:W-:Y:S02]  /*a500*/  @!P4 IADD3 R12, P1, R14, R12, RZ ;  /* 0x0000000c0e0cc210 */ /* 0x010fe40007f3e0ff */
[-C--:B------:R-:W-:Y:S01]  /*a510*/  @!P5 IADD3 R20, P2, R3, R15.reuse, RZ ;  /* 0x0000000f0314d210 */ /* 0x080fe20007f5e0ff */
[----:B-1----:R-:W-:Y:S01]  /*a520*/  @!P4 IMAD.X R9, R0, 0x1, R13, P0 ;  /* 0x000000010009c824 */ /* 0x002fe200000e060d */
[----:B------:R-:W-:Y:S02]  /*a530*/  @!P5 IADD3 R14, P3, R14, R15, RZ ;  /* 0x0000000f0e0ed210 */ /* 0x000fe40007f7e0ff */
[----:B------:R-:W-:-:S02]  /*a540*/  CS2R R44, SRZ ;  /* 0x00000000002c7805 */ /* 0x000fc4000001ff00 */
[----:B------:R-:W-:Y:S01]  /*a550*/  CS2R R46, SRZ ;  /* 0x00000000002e7805 */ /* 0x000fe2000001ff00 */
[----:B------:R-:W-:Y:S02]  /*a560*/  @!P5 IMAD.X R21, R0, 0x1, R11, P2 ;  /* 0x000000010015d824 */ /* 0x000fe400010e060b */
[C---:B---3--:R-:W-:Y:S02]  /*a570*/  @!P4 IMAD.X R13, R4.reuse, 0x1, R13, P1 ;  /* 0x00000001040dc824 */ /* 0x048fe400008e060d */
[----:B------:R-:W-:Y:S01]  /*a580*/  @!P5 IMAD.X R15, R4, 0x1, R11, P3 ;  /* 0x00000001040fd824 */ /* 0x000fe200018e060b */
[----:B------:R1:W5:Y:S04]  /*a590*/  @!P5 LD.E.64 R38, desc[UR42][R20.64] ;  /* 0x0000002a1426d980 */ /* 0x000368000c101b00 */
[----:B------:R1:W5:Y:S04]  /*a5a0*/  @!P5 LD.E.64 R40, desc[UR42][R14.64] ;  /* 0x0000002a0e28d980 */ /* 0x000368000c101b00 */
[----:B------:R1:W5:Y:S04]  /*a5b0*/  @!P4 LD.E.64 R44, desc[UR42][R8.64] ;  /* 0x0000002a082cc980 */ /* 0x000368000c101b00 */
[----:B------:R1:W5:Y:S02]  /*a5c0*/  @!P4 LD.E.64 R46, desc[UR42][R12.64] ;  /* 0x0000002a0c2ec980 */ /* 0x000364000c101b00 */
.L_x_7859:
[----:B------:R-:W-:Y:S05]  /*a5d0*/  BSYNC B1 ;  /* 0x0000000000017941 */ /* 0x000fea0003800000 */
.L_x_7858:
        /* <DEDUP_REMOVED lines=19> */
[----:B------:R1:W2:Y:S04]  /*a710*/  SHFL.IDX PT, R0, R7, 0x1, 0x181f ;  /* 0x00381f0007007f89 */ /* 0x0002a800000e0000 */
[----:B------:R1:W3:Y:S04]  /*a720*/  SHFL.IDX PT, R3, R6, 0x1, 0x181f ;  /* 0x00381f0006037f89 */ /* 0x0002e800000e0000 */
[----:B------:R1:W0:Y:S04]  /*a730*/  SHFL.IDX PT, R4, R10, 0x1, 0x181f ;  /* 0x00381f000a047f89 */ /* 0x00022800000e0000 */
[----:B----4-:R1:W4:Y:S02]  /*a740*/  SHFL.IDX PT, R14, R5, 0x1, 0x181f ;  /* 0x00381f00050e7f89 */ /* 0x01032400000e0000 */
.L_x_8203:
[----:B------:R-:W-:Y:S01]  /*a750*/  VIADD R8, R58, 0x20 ;  /* 0x000000203a087836 */ /* 0x000fe20000000000 */
[----:B------:R-:W-:Y:S01]  /*a760*/  BSSY B1, `(.L_x_7861) ;  /* 0x000001d000017945 */ /* 0x000fe20003800000 */
[----:B------:R-:W-:Y:S02]  /*a770*/  CS2R R30, SRZ ;  /* 0x00000000001e7805 */ /* 0x000fe4000001ff00 */
[----:B------:R-:W-:Y:S02]  /*a780*/  CS2R R42, SRZ ;  /* 0x00000000002a7805 */ /* 0x000fe4000001ff00 */
[----:B------:R-:W-:Y:S02]  /*a790*/  CS2R R32, SRZ ;  /* 0x0000000000207805 */ /* 0x000fe4000001ff00 */
[----:B------:R-:W-:-:S13]  /*a7a0*/  ISETP.GE.AND P0, PT, R8, R75, PT ;  /* 0x0000004b0800720c */ /* 0x000fda0003f06270 */
        /* <DEDUP_REMOVED lines=10> */
[CC--:B---3--:R-:W-:Y:S02]  /*a850*/  @!P4 IADD3 R8, P0, R3.reuse, R12.reuse, RZ ;  /* 0x0000000c0308c210 */ /* 0x0c8fe40007f1e0ff */
[-C--:B------:R-:W-:Y:S02]  /*a860*/  @!P5 IADD3 R20, P2, R3, R9.reuse, RZ ;  /* 0x000000090314d210 */ /* 0x080fe40007f5e0ff */
[C---:B----4-:R-:W-:Y:S02]  /*a870*/  @!P4 IADD3 R12, P1, R14.reuse, R12, RZ ;  /* 0x0000000c0e0cc210 */ /* 0x050fe40007f3e0ff */
[----:B------:R-:W-:Y:S01]  /*a880*/  @!P5 IADD3 R14, P3, R14, R9, RZ ;  /* 0x000000090e0ed210 */ /* 0x000fe20007f7e0ff */
[----:B--2---:R-:W-:Y:S01]  /*a890*/  @!P5 IMAD.X R21, R0, 0x1, R15, P2 ;  /* 0x000000010015d824 */ /* 0x004fe200010e060f */
[----:B------:R-:W-:-:S02]  /*a8a0*/  CS2R R42, SRZ ;  /* 0x00000000002a7805 */ /* 0x000fc4000001ff00 */
[----:B------:R-:W-:Y:S01]  /*a8b0*/  CS2R R34, SRZ ;  /* 0x0000000000227805 */ /* 0x000fe2000001ff00 */
[--C-:B------:R-:W-:Y:S02]  /*a8c0*/  @!P4 IMAD.X R9, R0, 0x1, R11.reuse, P0 ;  /* 0x000000010009c824 */ /* 0x100fe400000e060b */
[C---:B0-----:R-:W-:Y:S01]  /*a8d0*/  @!P4 IMAD.X R13, R4.reuse, 0x1, R11, P1 ;  /* 0x00000001040dc824 */ /* 0x041fe200008e060b */
[----:B------:R0:W5:Y:S01]  /*a8e0*/  @!P5 LD.E.64 R32, desc[UR42][R20.64] ;  /* 0x0000002a1420d980 */ /* 0x000162000c101b00 */
[----:B------:R-:W-:-:S03]  /*a8f0*/  @!P5 IMAD.X R15, R4, 0x1, R15, P3 ;  /* 0x00000001040fd824 */ /* 0x000fc600018e060f */
[----:B------:R0:W5:Y:S04]  /*a900*/  @!P4 LD.E.64 R42, desc[UR42][R8.64] ;  /* 0x0000002a082ac980 */ /* 0x000168000c101b00 */
[----:B------:R0:W5:Y:S04]  /*a910*/  @!P5 LD.E.64 R30, desc[UR42][R14.64] ;  /* 0x0000002a0e1ed980 */ /* 0x000168000c101b00 */
[----:B------:R0:W5:Y:S02]  /*a920*/  @!P4 LD.E.64 R34, desc[UR42][R12.64] ;  /* 0x0000002a0c22c980 */ /* 0x000164000c101b00 */
.L_x_7862:
[----:B------:R-:W-:Y:S05]  /*a930*/  BSYNC B1 ;  /* 0x0000000000017941 */ /* 0x000fea0003800000 */
.L_x_7861:
[----:B--2--5:R-:W-:Y:S01]  /*a940*/  IMAD.MOV.U32 R0, RZ, RZ, R34 ;  /* 0x000000ffff007224 */ /* 0x024fe200078e0022 */
[----:B------:R-:W-:Y:S01]  /*a950*/  UMOV UR4, 0xffffffff ;  /* 0xffffffff00047882 */ /* 0x000fe20000000000 */
[----:B---3--:R-:W-:Y:S02]  /*a960*/  IMAD.MOV.U32 R3, RZ, RZ, R35 ;  /* 0x000000ffff037224 */ /* 0x008fe400078e0023 */
[----:B0-----:R-:W-:Y:S01]  /*a970*/  IMAD.MOV.U32 R4, RZ, RZ, R30 ;  /* 0x000000ffff047224 */ /* 0x001fe200078e001e */
        /* <DEDUP_REMOVED lines=17> */
[----:B----4-:R4:W0:Y:S02]  /*aa90*/  SHFL.IDX PT, R14, R5, 0x2, 0x181f ;  /* 0x00581f00050e7f89 */ /* 0x01082400000e0000 */
.L_x_8209:
[----:B------:R-:W-:Y:S01]  /*aaa0*/  VIADD R8, R58, 0x40 ;  /* 0x000000403a087836 */ /* 0x000fe20000000000 */
        /* <DEDUP_REMOVED lines=18> */
[C---:B0-----:R-:W-:Y:S02]  /*abd0*/  @!P4 IADD3 R12, P1, R14.reuse, R12, RZ ;  /* 0x0000000c0e0cc210 */ /* 0x041fe40007f3e0ff */
[----:B------:R-:W-:Y:S01]  /*abe0*/  @!P5 IADD3 R14, P3, R14, R9, RZ ;  /* 0x000000090e0ed210 */ /* 0x000fe20007f7e0ff */
[----:B--2---:R-:W-:Y:S01]  /*abf0*/  @!P5 IMAD.X R49, R0, 0x1, R15, P2 ;  /* 0x000000010031d824 */ /* 0x004fe200010e060f */
[----:B------:R-:W-:-:S02]  /*ac00*/  CS2R R28, SRZ ;  /* 0x00000000001c7805 */ /* 0x000fc4000001ff00 */
[----:B------:R-:W-:Y:S01]  /*ac10*/  CS2R R26, SRZ ;  /* 0x00000000001a7805 */ /* 0x000fe2000001ff00 */
[--C-:B------:R-:W-:Y:S02]  /*ac20*/  @!P4 IMAD.X R9, R0, 0x1, R11.reuse, P0 ;  /* 0x000000010009c824 */ /* 0x100fe400000e060b */
[C---:B------:R-:W-:Y:S01]  /*ac30*/  @!P4 IMAD.X R13, R4.reuse, 0x1, R11, P1 ;  /* 0x00000001040dc824 */ /* 0x040fe200008e060b */
[----:B------:R0:W5:Y:S01]  /*ac40*/  @!P5 LD.E.64 R20, desc[UR42][R48.64] ;  /* 0x0000002a3014d980 */ /* 0x000162000c101b00 */
[----:B------:R-:W-:-:S03]  /*ac50*/  @!P5 IMAD.X R15, R4, 0x1, R15, P3 ;  /* 0x00000001040fd824 */ /* 0x000fc600018e060f */
[----:B------:R0:W5:Y:S04]  /*ac60*/  @!P4 LD.E.64 R28, desc[UR42][R8.64] ;  /* 0x0000002a081cc980 */ /* 0x000168000c101b00 */
[----:B------:R0:W5:Y:S04]  /*ac70*/  @!P5 LD.E.64 R24, desc[UR42][R14.64] ;  /* 0x0000002a0e18d980 */ /* 0x000168000c101b00 */
[----:B------:R0:W5:Y:S02]  /*ac80*/  @!P4 LD.E.64 R26, desc[UR42][R12.64] ;  /* 0x0000002a0c1ac980 */ /* 0x000164000c101b00 */
.L_x_7865:
[----:B------:R-:W-:Y:S05]  /*ac90*/  BSYNC B1 ;  /* 0x0000000000017941 */ /* 0x000fea0003800000 */
.L_x_7864:
[----:B0----5:R-:W-:Y:S01]  /*aca0*/  IMAD.MOV.U32 R8, RZ, RZ, R25 ;  /* 0x000000ffff087224 */ /* 0x021fe200078e0019 */
[----:B------:R-:W-:Y:S01]  /*acb0*/  UMOV UR4, 0xffffffff ;  /* 0xffffffff00047882 */ /* 0x000fe20000000000 */
[----:B--2---:R-:W-:Y:S02]  /*acc0*/  IMAD.MOV.U32 R0, RZ, RZ, R26 ;  /* 0x000000ffff007224 */ /* 0x004fe400078e001a */
        /* <DEDUP_REMOVED lines=17> */
[----:B------:R0:W3:Y:S04]  /*ade0*/  SHFL.IDX PT, R3, R6, 0x3, 0x181f ;  /* 0x00781f0006037f89 */ /* 0x0000e800000e0000 */
[----:B------:R0:W0:Y:S04]  /*adf0*/  SHFL.IDX PT, R4, R10, 0x3, 0x181f ;  /* 0x00781f000a047f89 */ /* 0x00002800000e0000 */
[----:B-1--4-:R-:W1:Y:S02]  /*ae00*/  SHFL.IDX PT, R5, R5, 0x3, 0x181f ;  /* 0x00781f0005057f89 */ /* 0x012e6400000e0000 */
.L_x_8215:
[----:B------:R-:W-:Y:S01]  /*ae10*/  VIADD R58, R58, 0x60 ;  /* 0x000000603a3a7836 */ /* 0x000fe20000000000 */
[----:B0-----:R-:W-:Y:S01]  /*ae20*/  LEA.HI R6, R213, R213, RZ, 0x1 ;  /* 0x000000d5d5067211 */ /* 0x001fe200078f08ff */
[----:B------:R-:W-:Y:S01]  /*ae30*/  BSSY B1, `(.L_x_7867) ;  /* 0x0000020000017945 */ /* 0x000fe20003800000 */
[----:B------:R-:W-:Y:S02]  /*ae40*/  CS2R R10, SRZ ;  /* 0x00000000000a7805 */ /* 0x000fe4000001ff00 */
[----:B------:R-:W-:Y:S02]  /*ae50*/  CS2R R14, SRZ ;  /* 0x00000000000e7805 */ /* 0x000fe4000001ff00 */
[----:B------:R-:W-:Y:S02]  /*ae60*/  ISETP.GE.AND P0, PT, R58, R75, PT ;  /* 0x0000004b3a00720c */ /* 0x000fe40003f06270 */
[----:B------:R-:W-:Y:S02]  /*ae70*/  CS2R R12, SRZ ;  /* 0x00000000000c7805 */ /* 0x000fe4000001ff00 */
[----:B------:R-:W-:-:S05]  /*ae80*/  LOP3.LUT R6, R6, 0xfffffffe, RZ, 0xc0, !PT ;  /* 0xfffffffe06067812 */ /* 0x000fca00078ec0ff */
[----:B------:R-:W-:-:S05]  /*ae90*/  IMAD.IADD R6, R213, 0x1, -R6 ;  /* 0x00000001d5067824 */ /* 0x000fca00078e0a06 */
[----:B------:R-:W-:Y:S01]  /*aea0*/  SHF.L.U32 R77, R6, 0x1f, RZ ;  /* 0x0000001f064d7819 */ /* 0x000fe200000006ff */
[----:B------:R-:W-:Y:S06]  /*aeb0*/  @P0 BRA `(.L_x_7868) ;  /* 0x00000000005c0947 */ /* 0x000fec0003800000 */
[----:B------:R-:W-:Y:S01]  /*aec0*/  ULDC UR4, c[0x0][0x3f4] ;  /* 0x0000fd0000047ab9 */ /* 0x000fe20000000800 */
[----:B------:R-:W-:Y:S02]  /*aed0*/  CS2R R12, SRZ ;  /* 0x00000000000c7805 */ /* 0x000fe4000001ff00 */
[----:B------:R-:W-:Y:S02]  /*aee0*/  ISETP.GE.AND P4, PT, R18, UR4, PT ;  /* 0x0000000412007c0c */ /* 0x000fe4000bf86270 */
[----:B------:R-:W-:-:S11]  /*aef0*/  ISETP.GE.AND P5, PT, R185, UR4, PT ;  /* 0x00000004b9007c0c */ /* 0x000fd6000bfa6270 */
[C---:B------:R-:W-:Y:S01]  /*af00*/  @!P4 IMAD.SHL.U32 R48, R18.reuse, 0x2, RZ ;  /* 0x000000021230c824 */ /* 0x040fe200078e00ff */
[----:B------:R-:W-:Y:S01]  /*af10*/  @!P4 SHF.L.U64.HI R9, R18, 0x1, R19 ;  /* 0x000000011209c819 */ /* 0x000fe20000010213 */
[C---:B------:R-:W-:Y:S01]  /*af20*/  @!P5 IMAD.SHL.U32 R50, R185.reuse, 0x2, RZ ;  /* 0x00000002b932d824 */ /* 0x040fe200078e00ff */
[----:B------:R-:W-:Y:S02]  /*af30*/  @!P5 SHF.L.U64.HI R11, R185, 0x1, R232 ;  /* 0x00000001b90bd819 */ /* 0x000fe400000102e8 */
[C---:B---3--:R-:W-:Y:S02]  /*af40*/  @!P4 IADD3 R6, P0, R3.reuse, R48, RZ ;  /* 0x000000300306c210 */ /* 0x048fe40007f1e0ff */
[----:B------:R-:W-:Y:S02]  /*af50*/  @!P5 IADD3 R52, P2, R3, R50, RZ ;  /* 0x000000320334d210 */ /* 0x000fe40007f5e0ff */
[C---:B-1----:R-:W-:Y:S01]  /*af60*/  @!P4 IADD3 R48, P1, R5.reuse, R48, RZ ;  /* 0x000000300530c210 */ /* 0x042fe20007f3e0ff */
[C---:B--2---:R-:W-:Y:S01]  /*af70*/  @!P4 IMAD.X R7, R0.reuse, 0x1, R9, P0 ;  /* 0x000000010007c824 */ /* 0x044fe200000e0609 */
[----:B------:R-:W-:Y:S01]  /*af80*/  @!P5 IADD3 R50, P3, R5, R50, RZ ;  /* 0x000000320532d210 */ /* 0x000fe20007f7e0ff */
[----:B------:R-:W-:Y:S01]  /*af90*/  @!P5 IMAD.X R53, R0, 0x1, R11, P2 ;  /* 0x000000010035d824 */ /* 0x000fe200010e060b */
[----:B------:R-:W-:Y:S01]  /*afa0*/  CS2R R14, SRZ ;  /* 0x00000000000e7805 */ /* 0x000fe2000001ff00 */
[C---:B------:R-:W-:Y:S01]  /*afb0*/  @!P4 IMAD.X R49, R4.reuse, 0x1, R9, P1 ;  /* 0x000000010431c824 */ /* 0x040fe200008e0609 */
[----:B------:R-:W-:Y:S01]  /*afc0*/  CS2R R8, SRZ ;  /* 0x0000000000087805 */ /* 0x000fe2000001ff00 */
[----:B------:R-:W-:Y:S01]  /*afd0*/  @!P5 IMAD.X R51, R4, 0x1, R11, P3 ;  /* 0x000000010433d824 */ /* 0x000fe200018e060b */
[----:B------:R-:W-:Y:S01]  /*afe0*/  CS2R R10, SRZ ;  /* 0x00000000000a7805 */ /* 0x000fe2000001ff00 */
[----:B------:R0:W5:Y:S04]  /*aff0*/  @!P5 LD.E.64 R12, desc[UR42][R52.64] ;  /* 0x0000002a340cd980 */ /* 0x000168000c101b00 */
[----:B------:R0:W5:Y:S04]  /*b000*/  @!P4 LD.E.64 R14, desc[UR42][R6.64] ;  /* 0x0000002a060ec980 */ /* 0x000168000c101b00 */
[----:B------:R0:W5:Y:S04]  /*b010*/  @!P5 LD.E.64 R10, desc[UR42][R50.64] ;  /* 0x0000002a320ad980 */ /* 0x000168000c101b00 */
[----:B------:R0:W5:Y:S02]  /*b020*/  @!P4 LD.E.64 R8, desc[UR42][R48.64] ;  /* 0x0000002a3008c980 */ /* 0x000164000c101b00 */
.L_x_7868:
[----:B------:R-:W-:Y:S05]  /*b030*/  BSYNC B1 ;  /* 0x0000000000017941 */ /* 0x000fea0003800000 */
.L_x_7867:
[----:B------:R-:W4:Y:S01]  /*b040*/  SYNCS.PHASECHK.TRANS64.TRYWAIT P0, [R2+URZ+0x28800], R77 ;  /* 0x0288004d020075a7 */ /* 0x000f22000800017f */
[----:B-----5:R-:W-:Y:S01]  /*b050*/  IMAD.MOV.U32 R4, RZ, RZ, R9 ;  /* 0x000000ffff047224 */ /* 0x020fe200078e0009 */
[----:B--2---:R-:W-:Y:S01]  /*b060*/  VIADDMNMX R0, R75, -R192, 0x80, PT ;  /* 0x000000804b007446 */ /* 0x004fe200038009c0 */
[----:B---3--:R-:W-:Y:S01]  /*b070*/  IMAD.MOV.U32 R3, RZ, RZ, R8 ;  /* 0x000000ffff037224 */ /* 0x008fe200078e0008 */
[----:B------:R-:W-:Y:S01]  /*b080*/  BSSY B1, `(.L_x_7869) ;  /* 0x000000e000017945 */ /* 0x000fe20003800000 */
[----:B-1----:R-:W-:Y:S01]  /*b090*/  IMAD.MOV.U32 R5, RZ, RZ, R14 ;  /* 0x000000ffff057224 */ /* 0x002fe200078e000e */
        /* <DEDUP_REMOVED lines=8> */
[----:B------:R-:W-:Y:S01]  /*b120*/  ISETP.GE.AND P1, PT, R23, R0, PT ;  /* 0x000000001700720c */ /* 0x000fe20003f26270 */
[----:B------:R-:W-:Y:S01]  /*b130*/  IMAD.MOV.U32 R5, RZ, RZ, R13 ;  /* 0x000000ffff057224 */ /* 0x000fe200078e000d */
[----:B------:R-:W-:Y:S01]  /*b140*/  PRMT R58, R6, 0x7610, R58 ;  /* 0x00007610063a7816 */ /* 0x000fe2000000003a */
[----:B----4-:R-:W-:Y:S10]  /*b150*/  @!P0 BRA `(.L_x_7870) ;  /* 0x000001ec00588947 */ /* 0x010ff40003800000 */
.L_x_8216:
[----:B------:R-:W-:Y:S05]  /*b160*/  BSYNC B1 ;  /* 0x0000000000017941 */ /* 0x000fea0003800000 */
.L_x_7869:
[----:B------:R-:W-:Y:S01]  /*b170*/  BSSY B1, `(.L_x_7871) ;  /* 0x0000067000017945 */ /* 0x000fe20003800000 */
[----:B------:R-:W-:Y:S02]  /*b180*/  PRMT R49, R4, 0x7610, R49 ;  /* 0x0000761004317816 */ /* 0x000fe40000000031 */
[----:B------:R-:W-:Y:S01]  /*b190*/  PRMT R50, R5, 0x7610, R50 ;  /* 0x0000761005327816 */ /* 0x000fe20000000032 */
[----:B------:R-:W-:Y:S06]  /*b1a0*/  @P1 BRA `(.L_x_7872) ;  /* 0x00000004008c1947 */ /* 0x000fec0003800000 */
[----:B------:R-:W1:Y:S01]  /*b1b0*/  LDC R4, c[0x0][0x3f4] ;  /* 0x0000fd00ff047b82 */ /* 0x000e620000000800 */
[----:B------:R-:W-:Y:S01]  /*b1c0*/  BSSY B2, `(.L_x_7873) ;  /* 0x0000032000027945 */ /* 0x000fe20003800000 */
[-C--:B-1----:R-:W-:Y:S02]  /*b1d0*/  ISETP.GE.AND P0, PT, R18, R4.reuse, PT ;  /* 0x000000041200720c */ /* 0x082fe40003f06270 */
[----:B------:R-:W-:-:S11]  /*b1e0*/  ISETP.GE.AND P1, PT, R185, R4, PT ;  /* 0x00000004b900720c */ /* 0x000fd60003f26270 */
[----:B------:R-:W-:Y:S05]  /*b1f0*/  @P0 BRA `(.L_x_7874) ;  /* 0x0000000000b80947 */ /* 0x000fea0003800000 */
[----:B------:R-:W1:Y:S01]  /*b200*/  LDS.128 R4, [R204] ;  /* 0x00000000cc047984 */ /* 0x000e620000000c00 */
[----:B------:R-:W-:Y:S02]  /*b210*/  SHF.R.U32.HI R78, RZ, 0x10, R47 ;  /* 0x00000010ff4e7819 */ /* 0x000fe4000001162f */
[----:B------:R-:W-:Y:S02]  /*b220*/  SHF.R.U32.HI R75, RZ, 0x10, R45 ;  /* 0x00000010ff4b7819 */ /* 0x000fe4000001162d */
[----:B------:R-:W-:Y:S02]  /*b230*/  PRMT R78, R37, 0x5432, R78 ;  /* 0x00005432254e7816 */ /* 0x000fe4000000004e */
[----:B0-----:R-:W-:Y:S02]  /*b240*/  SHF.R.U64 R77, R46, 0x10, R47 ;  /* 0x000000102e4d7819 */ /* 0x001fe4000000122f */
[----:B------:R-:W-:Y:S01]  /*b250*/  PRMT R75, R79, 0x5410, R75 ;  /* 0x000054104f4b7816 */ /* 0x000fe2000000004b */
[----:B------:R-:W-:Y:S01]  /*b260*/  IMAD.U32 R79, R78, 0x10000, RZ ;  /* 0x000100004e4f7824 */ /* 0x000fe200078e00ff */
[----:B------:R-:W-:-:S02]  /*b270*/  SHF.R.U64 R74, R44, 0x10, R45 ;  /* 0x000000102c4a7819 */ /* 0x000fc4000000122d */
[----:B------:R-:W-:Y:S01]  /*b280*/  PRMT R77, R76, 0x5410, R77 ;  /* 0x000054104c4d7816 */ /* 0x000fe2000000004d */
[C---:B------:R-:W-:Y:S01]  /*b290*/  IMAD.U32 R76, R75.reuse, 0x10000, RZ ;  /* 0x000100004b4c7824 */ /* 0x040fe200078e00ff */
[----:B------:R-:W-:Y:S02]  /*b2a0*/  LOP3.LUT R78, R78, 0xffff0000, RZ, 0xc0, !PT ;  /* 0xffff00004e4e7812 */ /* 0x000fe400078ec0ff */
[----:B------:R-:W-:Y:S02]  /*b2b0*/  LOP3.LUT R75, R75, 0xffff0000, RZ, 0xc0, !PT ;  /* 0xffff00004b4b7812 */ /* 0x000fe400078ec0ff */
[----:B------:R-:W-:Y:S02]  /*b2c0*/  PRMT R74, R54, 0x5432, R74 ;  /* 0x00005432364a7816 */ /* 0x000fe4000000004a */
[C---:B-1----:R-:W-:Y:S01]  /*b2d0*/  LOP3.LUT R45, R6.reuse, 0xffff0000, RZ, 0xc0, !PT ;  /* 0xffff0000062d7812 */ /* 0x042fe200078ec0ff */
[----:B------:R-:W-:Y:S01]  /*b2e0*/  IMAD.U32 R44, R6, 0x10000, RZ ;  /* 0x00010000062c7824 */ /* 0x000fe200078e00ff */
[C---:B------:R-:W-:Y:S01]  /*b2f0*/  LOP3.LUT R47, R7.reuse, 0xffff0000, RZ, 0xc0, !PT ;  /* 0xffff0000072f7812 */ /* 0x040fe200078ec0ff */
[----:B------:R-:W-:-:S02]  /*b300*/  IMAD.U32 R46, R7, 0x10000, RZ ;  /* 0x00010000072e7824 */ /* 0x000fc400078e00ff */
[CC--:B------:R-:W-:Y:S01]  /*b310*/  FMUL.FTZ R81, R45.reuse, R79.reuse ;  /* 0x0000004f2d517220 */ /* 0x0c0fe20000410000 */
[----:B------:R-:W-:Y:S01]  /*b320*/  FMUL.FTZ R80, R45, R76 ;  /* 0x0000004c2d507220 */ /* 0x000fe20000410000 */
[----:B------:R-:W-:Y:S01]  /*b330*/  FMUL.FTZ R45, R47, R78 ;  /* 0x0000004e2f2d7220 */ /* 0x000fe20000410000 */
[----:B------:R-:W-:Y:S02]  /*b340*/  IMAD.U32 R6, R4, 0x10000, RZ ;  /* 0x0001000004067824 */ /* 0x000fe400078e00ff */
[C---:B------:R-:W-:Y:S01]  /*b350*/  FFMA.FTZ R81, R44.reuse, R76, -R81 ;  /* 0x0000004c2c517223 */ /* 0x040fe20000010851 */
[----:B------:R-:W-:Y:S01]  /*b360*/  FFMA.FTZ R80, R44, R79, R80 ;  /* 0x0000004f2c507223 */ /* 0x000fe20000010050 */
[-C--:B------:R-:W-:Y:S01]  /*b370*/  FFMA.FTZ R79, R46, R75.reuse, -R45 ;  /* 0x0000004b2e4f7223 */ /* 0x080fe2000001082d */
[C---:B------:R-:W-:Y:S01]  /*b380*/  IMAD.U32 R7, R5.reuse, 0x10000, RZ ;  /* 0x0001000005077824 */ /* 0x040fe200078e00ff */
[----:B------:R-:W-:Y:S01]  /*b390*/  LOP3.LUT R4, R4, 0xffff0000, RZ, 0xc0, !PT ;  /* 0xffff000004047812 */ /* 0x000fe200078ec0ff */
[C---:B------:R-:W-:Y:S01]  /*b3a0*/  IMAD.U32 R45, R74.reuse, 0x10000, RZ ;  /* 0x000100004a2d7824 */ /* 0x040fe200078e00ff */
[----:B------:R-:W-:Y:S01]  /*b3b0*/  LOP3.LUT R5, R5, 0xffff0000, RZ, 0xc0, !PT ;  /* 0xffff000005057812 */ /* 0x000fe200078ec0ff */
[----:B------:R-:W-:Y:S01]  /*b3c0*/  FMUL.FTZ R83, R47, R75 ;  /* 0x0000004b2f537220 */ /* 0x000fe20000410000 */
[C---:B------:R-:W-:Y:S01]  /*b3d0*/  LOP3.LUT R44, R77.reuse, 0xffff0000, RZ, 0xc0, !PT ;  /* 0xffff00004d2c7812 */ /* 0x040fe200078ec0ff */
[----:B------:R-:W-:Y:S01]  /*b3e0*/  IMAD.U32 R47, R77, 0x10000, RZ ;  /* 0x000100004d2f7824 */ /* 0x000fe200078e00ff */
[----:B------:R-:W-:Y:S01]  /*b3f0*/  LOP3.LUT R74, R74, 0xffff0000, RZ, 0xc0, !PT ;  /* 0xffff00004a4a7812 */ /* 0x000fe200078ec0ff */
[----:B------:R-:W-:Y:S01]  /*b400*/  FFMA.FTZ R78, R46, R78, R83 ;  /* 0x0000004e2e4e7223 */ /* 0x000fe20000010053 */
[C---:B------:R-:W-:Y:S01]  /*b410*/  FMUL.FTZ R46, R4.reuse, R45 ;  /* 0x0000002d042e7220 */ /* 0x040fe20000410000 */
        /* <DEDUP_REMOVED lines=10> */
[----:B------:R-:W-:-:S05]  /*b4c0*/  F2FP.BF16.F32.PACK_AB R5, R44, R5 ;  /* 0x000000052c05723e */ /* 0x000fca00000010ff */
[----:B------:R1:W-:Y:S02]  /*b4d0*/  STS.128 [R204], R4 ;  /* 0x00000004cc007388 */ /* 0x0003e40000000c00 */
.L_x_7874:
[----:B------:R-:W-:Y:S05]  /*b4e0*/  BSYNC B2 ;  /* 0x0000000000027941 */ /* 0x000fea0003800000 */
.L_x_7873:
[----:B------:R-:W-:Y:S05]  /*b4f0*/  @P1 BRA `(.L_x_7872) ;  /* 0x0000000000b81947 */ /* 0x000fea0003800000 */
[----:B-1----:R-:W1:Y:S01]  /*b500*/  LDS.128 R4, [R204+0x4000] ;  /* 0x00400000cc047984 */ /* 0x002e620000000c00 */
        /* <DEDUP_REMOVED lines=12> */
[C---:B-1----:R-:W-:Y:S01]  /*b5d0*/  LOP3.LUT R39, R6.reuse, 0xffff0000, RZ, 0xc0, !PT ;  /* 0xffff000006277812 */ /* 0x042fe200078ec0ff */
        /* <DEDUP_REMOVED lines=32> */
.L_x_7872:
[----:B------:R-:W-:Y:S05]  /*b7e0*/  BSYNC B1 ;  /* 0x0000000000017941 */ /* 0x000fea0003800000 */
.L_x_7871:
[----:B------:R-:W-:Y:S01]  /*b7f0*/  ISETP.GE.AND P0, PT, R212, R0, PT ;  /* 0x00000000d400720c */ /* 0x000fe20003f06270 */
[----:B------:R-:W-:-:S12]  /*b800*/  BSSY B1, `(.L_x_7875) ;  /* 0x0000065000017945 */ /* 0x000fd80003800000 */
[----:B------:R-:W-:Y:S05]  /*b810*/  @P0 BRA `(.L_x_7876) ;  /* 0x00000004008c0947 */ /* 0x000fea0003800000 */
[----:B-12---:R-:W1:Y:S01]  /*b820*/  LDC R4, c[0x0][0x3f4] ;  /* 0x0000fd00ff047b82 */ /* 0x006e620000000800 */
[----:B------:R-:W-:Y:S01]  /*b830*/  BSSY B2, `(.L_x_7877) ;  /* 0x0000032000027945 */ /* 0x000fe20003800000 */
[-C--:B-1----:R-:W-:Y:S02]  /*b840*/  ISETP.GE.AND P0, PT, R18, R4.reuse, PT ;  /* 0x000000041200720c */ /* 0x082fe40003f06270 */
[----:B------:R-:W-:-:S11]  /*b850*/  ISETP.GE.AND P1, PT, R185, R4, PT ;  /* 0x00000004b900720c */ /* 0x000fd60003f26270 */
[----:B------:R-:W-:Y:S05]  /*b860*/  @P0 BRA `(.L_x_7878) ;  /* 0x0000000000b80947 */ /* 0x000fea0003800000 */
[----:B------:R-:W1:Y:S01]  /*b870*/  LDS.128 R4, [R204+0x1000] ;  /* 0x00100000cc047984 */ /* 0x000e620000000c00 */
        /* <DEDUP_REMOVED lines=45> */
.L_x_7878:
[----:B------:R-:W-:Y:S05]  /*bb50*/  BSYNC B2 ;  /* 0x0000000000027941 */ /* 0x000fea0003800000 */
.L_x_7877:
        /* <DEDUP_REMOVED lines=47> */
.L_x_7876:
[----:B------:R-:W-:Y:S05]  /*be50*/  BSYNC B1 ;  /* 0x0000000000017941 */ /* 0x000fea0003800000 */
.L_x_7875:
[----:B------:R-:W-:Y:S01]  /*be60*/  ISETP.GE.AND P0, PT, R211, R0, PT ;  /* 0x00000000d300720c */ /* 0x000fe20003f06270 */
[----:B------:R-:W-:-:S12]  /*be70*/  BSSY B1, `(.L_x_7879) ;  /* 0x0000065000017945 */ /* 0x000fd80003800000 */
[----:B------:R-:W-:Y:S05]  /*be80*/  @P0 BRA `(.L_x_7880) ;  /* 0x00000004008c0947 */ /* 0x000fea0003800000 */
[----:B-123--:R-:W1:Y:S01]  /*be90*/  LDC R4, c[0x0][0x3f4] ;  /* 0x0000fd00ff047b82 */ /* 0x00ee620000000800 */
[----:B------:R-:W-:Y:S01]  /*bea0*/  BSSY B2, `(.L_x_7881) ;  /* 0x0000032000027945 */ /* 0x000fe20003800000 */
[-C--:B-1----:R-:W-:Y:S02]  /*beb0*/  ISETP.GE.AND P0, PT, R18, R4.reuse, PT ;  /* 0x000000041200720c */ /* 0x082fe40003f06270 */
[----:B------:R-:W-:-:S11]  /*bec0*/  ISETP.GE.AND P1, PT, R185, R4, PT ;  /* 0x00000004b900720c */ /* 0x000fd60003f26270 */
[----:B------:R-:W-:Y:S05]  /*bed0*/  @P0 BRA `(.L_x_7882) ;  /* 0x0000000000b80947 */ /* 0x000fea0003800000 */
[----:B------:R-:W1:Y:S01]  /*bee0*/  LDS.128 R4, [R204+0x2000] ;  /* 0x00200000cc047984 */ /* 0x000e620000000c00 */
        /* <DEDUP_REMOVED lines=45> */
.L_x_7882:
[----:B------:R-:W-:Y:S05]  /*c1c0*/  BSYNC B2 ;  /* 0x0000000000027941 */ /* 0x000fea0003800000 */
.L_x_7881:
        /* <DEDUP_REMOVED lines=47> */
.L_x_7880:
[----:B------:R-:W-:Y:S05]  /*c4c0*/  BSYNC B1 ;  /* 0x0000000000017941 */ /* 0x000fea0003800000 */
.L_x_7879:
[----:B------:R-:W-:-:S13]  /*c4d0*/  ISETP.GE.AND P0, PT, R210, R0, PT ;  /* 0x00000000d200720c */ /* 0x000fda0003f06270 */
[----:B------:R-:W-:Y:S05]  /*c4e0*/  @P0 BRA `(.L_x_7883) ;  /* 0x0000002c00880947 */ /* 0x000fea0003800000 */
[----:B------:R-:W5:Y:S01]  /*c4f0*/  LDC R0, c[0x0][0x3f4] ;  /* 0x0000fd00ff007b82 */ /* 0x000f620000000800 */
[----:B------:R-:W-:Y:S01]  /*c500*/  BSSY B1, `(.L_x_7884) ;  /* 0x0000032000017945 */ /* 0x000fe20003800000 */
[-C--:B-----5:R-:W-:Y:S02]  /*c510*/  ISETP.GE.AND P0, PT, R18, R0.reuse, PT ;  /* 0x000000001200720c */ /* 0x0a0fe40003f06270 */
[----:B------:R-:W-:-:S11]  /*c520*/  ISETP.GE.AND P1, PT, R185, R0, PT ;  /* 0x00000000b900720c */ /* 0x000fd60003f26270 */
[----:B------:R-:W-:Y:S05]  /*c530*/  @P0 BRA `(.L_x_7885) ;  /* 0x0000000000b80947 */ /* 0x000fea0003800000 */
[----:B-1234-:R-:W1:Y:S01]  /*c540*/  LDS.128 R4, [R204+0x3000] ;  /* 0x00300000cc047984 */ /* 0x01ee620000000c00 */
        /* <DEDUP_REMOVED lines=45> */
.L_x_7885:
[----:B------:R-:W-:Y:S05]  /*c820*/  BSYNC B1 ;  /* 0x0000000000017941 */ /* 0x000fea0003800000 */
.L_x_7884:
        /* <DEDUP_REMOVED lines=27> */
[C---:B------:R-:W-:Y:S01]  /*c9e0*/  IMAD.U32 R7, R10.reuse, 0x10000, RZ ;  /* 0x000100000a077824 */ /* 0x040fe200078e00ff */
[----:B------:R-:W-:Y:S01]  /*c9f0*/  LOP3.LUT R5, R5, 0xffff0000, RZ, 0xc0, !PT ;  /* 0xffff000005057812 */ /* 0x000fe200078ec0ff */
[----:B------:R-:W-:Y:S01]  /*ca00*/  IMAD.U32 R6, R49, 0x10000, RZ ;  /* 0x0001000031067824 */ /* 0x000fe200078e00ff */
[----:B------:R-:W-:Y:S01]  /*ca10*/  LOP3.LUT R10, R10, 0xffff0000, RZ, 0xc0, !PT ;  /* 0xffff00000a0a7812 */ /* 0x000fe200078ec0ff */
[----:B------:R-:W-:Y:S01]  /*ca20*/  FFMA.FTZ R14, R9, R50, -R14 ;  /* 0x00000032090e7223 */ /* 0x000fe2000001080e */
        /* <DEDUP_REMOVED lines=16> */
.L_x_7856:
        /* <DEDUP_REMOVED lines=27> */
[----:B------:R-:W0:Y:S01]  /*cce0*/  LDC R56, c[0x0][0x3f4] ;  /* 0x0000fd00ff387b82 */ /* 0x000e220000000800 */
[----:B------:R-:W1:Y:S01]  /*ccf0*/  SHFL.IDX PT, R4, R32, RZ, 0x181f ;  /* 0x00181fff20047589 */ /* 0x000e6200000e0000 */
[----:B------:R-:W-:-:S03]  /*cd00*/  IMAD R3, R187, R6, RZ ;  /* 0x00000006bb037224 */ /* 0x000fc600078e02ff */
[----:B------:R-:W2:Y:S04]  /*cd10*/  SHFL.IDX PT, R0, R35, RZ, 0x181f ;  /* 0x00181fff23007589 */ /* 0x000ea800000e0000 */
[----:B------:R-:W3:Y:S04]  /*cd20*/  SHFL.IDX PT, R14, R34, RZ, 0x181f ;  /* 0x00181fff220e7589 */ /* 0x000ee800000e0000 */
[----:B------:R-:W4:Y:S01]  /*cd30*/  SHFL.IDX PT, R5, R33, RZ, 0x181f ;  /* 0x00181fff21057589 */ /* 0x000f2200000e0000 */
[----:B0-----:R-:W-:-:S04]  /*cd40*/  ISETP.GE.AND P0, PT, R16, R56, PT ;  /* 0x000000381000720c */ /* 0x001fc80003f06270 */
[----:B------:R-:W-:-:S13]  /*cd50*/  ISETP.GE.OR P1, PT, R58, R3, P0 ;  /* 0x000000033a00720c */ /* 0x000fda0000726670 */
[C---:B------:R-:W-:Y:S01]  /*cd60*/  @!P1 IMAD.SHL.U32 R21, R16.reuse, 0x2, RZ ;  /* 0x0000000210159824 */ /* 0x040fe200078e00ff */
[----:B------:R-:W-:-:S04]  /*cd70*/  @!P1 SHF.L.U64.HI R6, R16, 0x1, R17 ;  /* 0x0000000110069819 */ /* 0x000fc80000010211 */
[----:B-1----:R-:W-:-:S05]  /*cd80*/  @!P1 IADD3 R4, P2, R4, R21, RZ ;  /* 0x0000001504049210 */ /* 0x002fca0007f5e0ff */
[----:B--2---:R-:W-:Y:S02]  /*cd90*/  @!P1 IMAD.X R7, R0, 0x1, R6, P2 ;  /* 0x0000000100079824 */ /* 0x004fe400010e0606 */
[----:B------:R-:W-:Y:S02]  /*cda0*/  @!P1 IMAD.MOV.U32 R8, RZ, RZ, R4 ;  /* 0x000000ffff089224 */ /* 0x000fe400078e0004 */
[----:B------:R-:W-:-:S06]  /*cdb0*/  @!P1 IMAD.MOV.U32 R9, RZ, RZ, R7 ;  /* 0x000000ffff099224 */ /* 0x000fcc00078e0007 */
[----:B------:R-:W2:Y:S01]  /*cdc0*/  @!P1 LD.E.128 R8, desc[UR42][R8.64] ;  /* 0x0000002a08089980 */ /* 0x000ea2000c101d00 */
[----:B---3--:R-:W-:-:S05]  /*cdd0*/  @!P1 IADD3 R14, P2, R14, R21, RZ ;  /* 0x000000150e0e9210 */ /* 0x008fca0007f5e0ff */
[----:B----4-:R-:W-:Y:S02]  /*cde0*/  @!P1 IMAD.X R5, R5, 0x1, R6, P2 ;  /* 0x0000000105059824 */ /* 0x010fe400010e0606 */
[----:B------:R-:W-:-:S06]  /*cdf0*/  @!P1 IMAD.MOV.U32 R4, RZ, RZ, R14 ;  /* 0x000000ffff049224 */ /* 0x000fcc00078e000e */
[----:B------:R-:W3:Y:S01]  /*ce00*/  @!P1 LD.E.128 R4, desc[UR42][R4.64] ;  /* 0x0000002a04049980 */ /* 0x000ee2000c101d00 */
[----:B------:R-:W-:Y:S02]  /*ce10*/  CS2R R46, SRZ ;  /* 0x00000000002e7805 */ /* 0x000fe4000001ff00 */
[----:B------:R-:W-:Y:S02]  /*ce20*/  CS2R R48, SRZ ;  /* 0x0000000000307805 */ /* 0x000fe4000001ff00 */
[----:B------:R-:W-:Y:S01]  /*ce30*/  CS2R R44, SRZ ;  /* 0x00000000002c7805 */ /* 0x000fe2000001ff00 */
[----:B------:R0:W1:Y:S01]  /*ce40*/  SHFL.IDX PT, R14, R34, 0x1, 0x181f ;  /* 0x00381f00220e7f89 */ /* 0x00006200000e0000 */
[----:B------:R-:W-:Y:S02]  /*ce50*/  CS2R R50, SRZ ;  /* 0x0000000000327805 */ /* 0x000fe4000001ff00 */
[----:B------:R-:W-:Y:S01]  /*ce60*/  CS2R R24, SRZ ;  /* 0x0000000000187805 */ /* 0x000fe2000001ff00 */
[----:B--2---:R-:W-:-:S02]  /*ce70*/  @!P1 IMAD.MOV.U32 R46, RZ, RZ, R8 ;  /* 0x000000ffff2e9224 */ /* 0x004fc400078e0008 */
[----:B------:R-:W-:Y:S01]  /*ce80*/  @!P1 IMAD.MOV.U32 R47, RZ, RZ, R9 ;  /* 0x000000ffff2f9224 */ /* 0x000fe200078e0009 */
[----:B------:R0:W2:Y:S01]  /*ce90*/  SHFL.IDX PT, R8, R32, 0x1, 0x181f ;  /* 0x00381f0020087f89 */ /* 0x0000a200000e0000 */
[----:B------:R-:W-:Y:S02]  /*cea0*/  IMAD.MOV.U32 R0, RZ, RZ, R46 ;  /* 0x000000ffff007224 */ /* 0x000fe400078e002e */
[----:B------:R-:W-:Y:S01]  /*ceb0*/  @!P1 IMAD.MOV.U32 R48, RZ, RZ, R10 ;  /* 0x000000ffff309224 */ /* 0x000fe200078e000a */
[----:B------:R0:W4:Y:S01]  /*cec0*/  SHFL.IDX PT, R9, R33, 0x1, 0x181f ;  /* 0x00381f0021097f89 */ /* 0x00012200000e0000 */
[----:B------:R-:W-:Y:S01]  /*ced0*/  @!P1 IMAD.MOV.U32 R49, RZ, RZ, R11 ;  /* 0x000000ffff319224 */ /* 0x000fe200078e000b */
[----:B------:R-:W-:Y:S01]  /*cee0*/  PRMT R77, R0, 0x7610, R77 ;  /* 0x00007610004d7816 */ /* 0x000fe2000000004d */
[----:B------:R-:W-:Y:S01]  /*cef0*/  IMAD.MOV.U32 R12, RZ, RZ, R47 ;  /* 0x000000ffff0c7224 */ /* 0x000fe200078e002f */
[----:B------:R0:W0:Y:S01]  /*cf00*/  SHFL.IDX PT, R0, R35, 0x1, 0x181f ;  /* 0x00381f0023007f89 */ /* 0x00002200000e0000 */
[----:B------:R-:W-:-:S02]  /*cf10*/  IMAD.MOV.U32 R10, RZ, RZ, R48 ;  /* 0x000000ffff0a7224 */ /* 0x000fc400078e0030 */
[----:B---3--:R-:W-:Y:S01]  /*cf20*/  @!P1 IMAD.MOV.U32 R44, RZ, RZ, R4 ;  /* 0x000000ffff2c9224 */ /* 0x008fe200078e0004 */
[----:B------:R-:W-:Y:S01]  /*cf30*/  PRMT R78, R12, 0x7610, R78 ;  /* 0x000076100c4e7816 */ /* 0x000fe2000000004e */
[----:B------:R-:W-:Y:S01]  /*cf40*/  @!P1 IMAD.MOV.U32 R45, RZ, RZ, R5 ;  /* 0x000000ffff2d9224 */ /* 0x000fe200078e0005 */
[----:B------:R-:W-:Y:S01]  /*cf50*/  PRMT R37, R10, 0x7610, R37 ;  /* 0x000076100a257816 */ /* 0x000fe20000000025 */
[----:B------:R-:W-:Y:S02]  /*cf60*/  @!P1 IMAD.MOV.U32 R50, RZ, RZ, R6 ;  /* 0x000000ffff329224 */ /* 0x000fe400078e0006 */
[----:B------:R-:W-:Y:S02]  /*cf70*/  @!P1 IMAD.MOV.U32 R51, RZ, RZ, R7 ;  /* 0x000000ffff339224 */ /* 0x000fe400078e0007 */
[----:B------:R-:W-:Y:S02]  /*cf80*/  IMAD.MOV.U32 R11, RZ, RZ, R49 ;  /* 0x000000ffff0b7224 */ /* 0x000fe400078e0031 */
        /* <DEDUP_REMOVED lines=8> */
[----:B012-4-:R-:W-:-:S07]  /*d010*/  PRMT R82, R7, 0x7610, R82 ;  /* 0x0000761007527816 */ /* 0x017fce0000000052 */
.L_x_8226:
[----:B------:R-:W-:Y:S01]  /*d020*/  VIADD R4, R58, 0x20 ;  /* 0x000000203a047836 */ /* 0x000fe20000000000 */
[----:B------:R-:W-:Y:S01]  /*d030*/  BSSY B1, `(.L_x_7887) ;  /* 0x0000012000017945 */ /* 0x000fe20003800000 */
[----:B------:R-:W-:Y:S02]  /*d040*/  CS2R R26, SRZ ;  /* 0x00000000001a7805 */ /* 0x000fe4000001ff00 */
[----:B------:R-:W-:Y:S02]  /*d050*/  CS2R R6, SRZ ;  /* 0x0000000000067805 */ /* 0x000fe4000001ff00 */
[----:B------:R-:W-:Y:S02]  /*d060*/  ISETP.GE.AND P1, PT, R4, R3, PT ;  /* 0x000000030400720c */ /* 0x000fe40003f26270 */
[----:B------:R-:W-:-:S11]  /*d070*/  CS2R R4, SRZ ;  /* 0x0000000000047805 */ /* 0x000fd6000001ff00 */
[----:B------:R-:W-:Y:S05]  /*d080*/  @P1 BRA `(.L_x_7888) ;  /* 0x0000000000301947 */ /* 0x000fea0003800000 */
[----:B------:R-:W-:Y:S02]  /*d090*/  CS2R R26, SRZ ;  /* 0x00000000001a7805 */ /* 0x000fe4000001ff00 */
[----:B------:R-:W-:Y:S02]  /*d0a0*/  CS2R R4, SRZ ;  /* 0x0000000000047805 */ /* 0x000fe4000001ff00 */
[----:B------:R-:W-:Y:S01]  /*d0b0*/  CS2R R6, SRZ ;  /* 0x0000000000067805 */ /* 0x000fe2000001ff00 */
[----:B------:R-:W-:Y:S06]  /*d0c0*/  @P0 BRA `(.L_x_7888) ;  /* 0x0000000000200947 */ /* 0x000fec0003800000 */
[C---:B------:R-:W-:Y:S01]  /*d0d0*/  IMAD.SHL.U32 R15, R16.reuse, 0x2, RZ ;  /* 0x00000002100f7824 */ /* 0x040fe200078e00ff */
[----:B------:R-:W-:-:S04]  /*d0e0*/  SHF.L.U64.HI R6, R16, 0x1, R17 ;  /* 0x0000000110067819 */ /* 0x000fc80000010211 */
[-C--:B------:R-:W-:Y:S02]  /*d0f0*/  IADD3 R4, P1, R8, R15.reuse, RZ ;  /* 0x0000000f08047210 */ /* 0x080fe40007f3e0ff */
[----:B------:R-:W-:-:S03]  /*d100*/  IADD3 R14, P2, R14, R15, RZ ;  /* 0x0000000f0e0e7210 */ /* 0x000fc60007f5e0ff */
[--C-:B------:R-:W-:Y:S02]  /*d110*/  IMAD.X R5, R0, 0x1, R6.reuse, P1 ;  /* 0x0000000100057824 */ /* 0x100fe400008e0606 */
[----:B------:R-:W-:-:S04]  /*d120*/  IMAD.X R15, R9, 0x1, R6, P2 ;  /* 0x00000001090f7824 */ /* 0x000fc800010e0606 */
[----:B------:R-:W5:Y:S04]  /*d130*/  LD.E.128 R4, desc[UR42][R4.64] ;  /* 0x0000002a04047980 */ /* 0x000f68000c101d00 */
[----:B------:R0:W5:Y:S02]  /*d140*/  LD.E.128 R24, desc[UR42][R14.64] ;  /* 0x0000002a0e187980 */ /* 0x000164000c101d00 */
.L_x_7888:
[----:B------:R-:W-:Y:S05]  /*d150*/  BSYNC B1 ;  /* 0x0000000000017941 */ /* 0x000fea0003800000 */
.L_x_7887:
[----:B-----5:R-:W-:Y:S01]  /*d160*/  IMAD.MOV.U32 R0, RZ, RZ, R24 ;  /* 0x000000ffff007224 */ /* 0x020fe200078e0018 */
        /* <DEDUP_REMOVED lines=17> */
[----:B------:R-:W1:Y:S01]  /*d280*/  SHFL.IDX PT, R8, R32, 0x2, 0x181f ;  /* 0x00581f0020087f89 */ /* 0x000e6200000e0000 */
[----:B------:R-:W-:-:S03]  /*d290*/  VIADD R10, R58, 0x40 ;  /* 0x000000403a0a7836 */ /* 0x000fc60000000000 */
[----:B------:R-:W2:Y:S02]  /*d2a0*/  SHFL.IDX PT, R0, R35, 0x2, 0x181f ;  /* 0x00581f0023007f89 */ /* 0x000ea400000e0000 */
[----:B------:R-:W-:Y:S02]  /*d2b0*/  ISETP.GE.OR P1, PT, R10, R3, P0 ;  /* 0x000000030a00720c */ /* 0x000fe40000726670 */
[----:B0-----:R-:W0:Y:S04]  /*d2c0*/  SHFL.IDX PT, R14, R34, 0x2, 0x181f ;  /* 0x00581f00220e7f89 */ /* 0x001e2800000e0000 */
[----:B------:R-:W3:Y:S07]  /*d2d0*/  SHFL.IDX PT, R20, R33, 0x2, 0x181f ;  /* 0x00581f0021147f89 */ /* 0x000eee00000e0000 */
[C---:B------:R-:W-:Y:S01]  /*d2e0*/  @!P1 IMAD.SHL.U32 R21, R16.reuse, 0x2, RZ ;  /* 0x0000000210159824 */ /* 0x040fe200078e00ff */
[----:B------:R-:W-:-:S04]  /*d2f0*/  @!P1 SHF.L.U64.HI R29, R16, 0x1, R17 ;  /* 0x00000001101d9819 */ /* 0x000fc80000010211 */
[----:B-1----:R-:W-:-:S05]  /*d300*/  @!P1 IADD3 R8, P2, R8, R21, RZ ;  /* 0x0000001508089210 */ /* 0x002fca0007f5e0ff */
[----:B--2---:R-:W-:-:S06]  /*d310*/  @!P1 IMAD.X R9, R0, 0x1, R29, P2 ;  /* 0x0000000100099824 */ /* 0x004fcc00010e061d */
[----:B------:R-:W2:Y:S01]  /*d320*/  @!P1 LD.E.128 R8, desc[UR42][R8.64] ;  /* 0x0000002a08089980 */ /* 0x000ea2000c101d00 */
[----:B0-----:R-:W-:-:S05]  /*d330*/  @!P1 IADD3 R28, P2, R14, R21, RZ ;  /* 0x000000150e1c9210 */ /* 0x001fca0007f5e0ff */
[----:B---3--:R-:W-:-:S06]  /*d340*/  @!P1 IMAD.X R29, R20, 0x1, R29, P2 ;  /* 0x00000001141d9824 */ /* 0x008fcc00010e061d */
[----:B------:R-:W3:Y:S01]  /*d350*/  @!P1 LD.E.128 R28, desc[UR42][R28.64] ;  /* 0x0000002a1c1c9980 */ /* 0x000ee2000c101d00 */
[----:B------:R-:W-:Y:S02]  /*d360*/  CS2R R20, SRZ ;  /* 0x0000000000147805 */ /* 0x000fe4000001ff00 */
[----:B------:R-:W-:Y:S02]  /*d370*/  CS2R R38, SRZ ;  /* 0x0000000000267805 */ /* 0x000fe4000001ff00 */
[----:B------:R-:W-:Y:S01]  /*d380*/  CS2R R40, SRZ ;  /* 0x0000000000287805 */ /* 0x000fe2000001ff00 */
[----:B------:R-:W0:Y:S01]  /*d390*/  SHFL.IDX PT, R32, R32, 0x3, 0x181f ;  /* 0x00781f0020207f89 */ /* 0x000e2200000e0000 */
[----:B------:R-:W-:-:S03]  /*d3a0*/  CS2R R42, SRZ ;  /* 0x00000000002a7805 */ /* 0x000fc6000001ff00 */
[----:B------:R-:W1:Y:S04]  /*d3b0*/  SHFL.IDX PT, R34, R34, 0x3, 0x181f ;  /* 0x00781f0022227f89 */ /* 0x000e6800000e0000 */
[----:B------:R-:W4:Y:S01]  /*d3c0*/  SHFL.IDX PT, R33, R33, 0x3, 0x181f ;  /* 0x00781f0021217f89 */ /* 0x000f2200000e0000 */
[----:B--2---:R-:W-:Y:S02]  /*d3d0*/  @!P1 IMAD.MOV.U32 R20, RZ, RZ, R8 ;  /* 0x000000ffff149224 */ /* 0x004fe400078e0008 */
[----:B------:R-:W-:Y:S02]  /*d3e0*/  @!P1 IMAD.MOV.U32 R38, RZ, RZ, R10 ;  /* 0x000000ffff269224 */ /* 0x000fe400078e000a */
[----:B------:R-:W-:Y:S02]  /*d3f0*/  IMAD.MOV.U32 R0, RZ, RZ, R20 ;  /* 0x000000ffff007224 */ /* 0x000fe400078e0014 */
[----:B------:R-:W-:-:S02]  /*d400*/  @!P1 IMAD.MOV.U32 R39, RZ, RZ, R11 ;  /* 0x000000ffff279224 */ /* 0x000fc400078e000b */
[----:B------:R-:W-:Y:S01]  /*d410*/  @!P1 IMAD.MOV.U32 R21, RZ, RZ, R9 ;  /* 0x000000ffff159224 */ /* 0x000fe200078e0009 */
[----:B------:R-:W-:Y:S01]  /*d420*/  PRMT R65, R0, 0x7610, R65 ;  /* 0x0000761000417816 */ /* 0x000fe20000000041 */
[----:B------:R-:W-:Y:S01]  /*d430*/  IMAD.MOV.U32 R8, RZ, RZ, R38 ;  /* 0x000000ffff087224 */ /* 0x000fe200078e0026 */
[----:B------:R2:W0:Y:S01]  /*d440*/  SHFL.IDX PT, R0, R35, 0x3, 0x181f ;  /* 0x00781f0023007f89 */ /* 0x00042200000e0000 */
[----:B------:R-:W-:Y:S02]  /*d450*/  IMAD.MOV.U32 R9, RZ, RZ, R39 ;  /* 0x000000ffff097224 */ /* 0x000fe400078e0027 */
[----:B---3--:R-:W-:Y:S01]  /*d460*/  @!P1 IMAD.MOV.U32 R40, RZ, RZ, R28 ;  /* 0x000000ffff289224 */ /* 0x008fe200078e001c */
[----:B------:R-:W-:Y:S01]  /*d470*/  PRMT R53, R8, 0x7610, R53 ;  /* 0x0000761008357816 */ /* 0x000fe20000000035 */
[----:B------:R-:W-:Y:S01]  /*d480*/  @!P1 IMAD.MOV.U32 R41, RZ, RZ, R29 ;  /* 0x000000ffff299224 */ /* 0x000fe200078e001d */
[----:B------:R-:W-:Y:S01]  /*d490*/  PRMT R54, R9, 0x7610, R54 ;  /* 0x0000761009367816 */ /* 0x000fe20000000036 */
[----:B------:R-:W-:-:S02]  /*d4a0*/  @!P1 IMAD.MOV.U32 R42, RZ, RZ, R30 ;  /* 0x000000ffff2a9224 */ /* 0x000fc400078e001e */
[----:B------:R-:W-:Y:S02]  /*d4b0*/  @!P1 IMAD.MOV.U32 R43, RZ, RZ, R31 ;  /* 0x000000ffff2b9224 */ /* 0x000fe400078e001f */
        /* <DEDUP_REMOVED lines=10> */
[----:B012-4-:R-:W-:-:S07]  /*d560*/  PRMT R75, R11, 0x7610, R75 ;  /* 0x000076100b4b7816 */ /* 0x017fce000000004b */
.L_x_8236:
[----:B------:R-:W-:Y:S01]  /*d570*/  VIADD R58, R58, 0x60 ;  /* 0x000000603a3a7836 */ /* 0x000fe20000000000 */
[----:B------:R-:W-:Y:S01]  /*d580*/  LEA.HI R10, R213, R213, RZ, 0x1 ;  /* 0x000000d5d50a7211 */ /* 0x000fe200078f08ff */
[----:B------:R-:W-:Y:S01]  /*d590*/  BSSY B1, `(.L_x_7890) ;  /* 0x0000015000017945 */ /* 0x000fe20003800000 */
[----:B------:R-:W-:Y:S02]  /*d5a0*/  CS2R R12, SRZ ;  /* 0x00000000000c7805 */ /* 0x000fe4000001ff00 */
[----:B------:R-:W-:Y:S02]  /*d5b0*/  CS2R R14, SRZ ;  /* 0x00000000000e7805 */ /* 0x000fe4000001ff00 */
[----:B------:R-:W-:Y:S02]  /*d5c0*/  ISETP.GE.AND P1, PT, R58, R3, PT ;  /* 0x000000033a00720c */ /* 0x000fe40003f26270 */
[----:B------:R-:W-:-:S05]  /*d5d0*/  LOP3.LUT R10, R10, 0xfffffffe, RZ, 0xc0, !PT ;  /* 0xfffffffe0a0a7812 */ /* 0x000fca00078ec0ff */
[----:B------:R-:W-:Y:S01]  /*d5e0*/  IMAD.IADD R29, R213, 0x1, -R10 ;  /* 0x00000001d51d7824 */ /* 0x000fe200078e0a0a */
[----:B------:R-:W-:-:S04]  /*d5f0*/  CS2R R10, SRZ ;  /* 0x00000000000a7805 */ /* 0x000fc8000001ff00 */
[----:B------:R-:W-:Y:S01]  /*d600*/  SHF.L.U32 R29, R29, 0x1f, RZ ;  /* 0x0000001f1d1d7819 */ /* 0x000fe200000006ff */
[----:B------:R-:W-:Y:S06]  /*d610*/  @P1 BRA `(.L_x_7891) ;  /* 0x0000000000301947 */ /* 0x000fec0003800000 */
        /* <DEDUP_REMOVED lines=11> */
[----:B------:R-:W5:Y:S02]  /*d6d0*/  LD.E.128 R8, desc[UR42][R8.64] ;  /* 0x0000002a08087980 */ /* 0x000f64000c101d00 */
.L_x_7891:
[----:B------:R-:W-:Y:S05]  /*d6e0*/  BSYNC B1 ;  /* 0x0000000000017941 */ /* 0x000fea0003800000 */
.L_x_7890:
[----:B------:R-:W0:Y:S01]  /*d6f0*/  SYNCS.PHASECHK.TRANS64.TRYWAIT P4, [R2+URZ+0x28800], R29 ;  /* 0x0288001d020075a7 */ /* 0x000e22000808017f */
[----:B------:R-:W-:Y:S01]  /*d700*/  VIADDMNMX R3, R3, -R192, 0x80, PT ;  /* 0x0000008003037446 */ /* 0x000fe200038009c0 */
[----:B-----5:R-:W-:Y:S01]  /*d710*/  IMAD.MOV.U32 R0, RZ, RZ, R8 ;  /* 0x000000ffff007224 */ /* 0x020fe200078e0008 */
[----:B------:R-:W-:Y:S01]  /*d720*/  BSSY B1, `(.L_x_7892) ;  /* 0x0000013000017945 */ /* 0x000fe20003800000 */
[----:B------:R-:W-:Y:S01]  /*d730*/  IMAD.MOV.U32 R28, RZ, RZ, R9 ;  /* 0x000000ffff1c7224 */ /* 0x000fe200078e0009 */
[-C--:B------:R-:W-:Y:S01]  /*d740*/  ISETP.GE.OR P3, PT, R23, R3.reuse, P0 ;  /* 0x000000031700720c */ /* 0x080fe20000766670 */
[----:B------:R-:W-:Y:S01]  /*d750*/  IMAD.MOV.U32 R30, RZ, RZ, R13 ;  /* 0x000000ffff1e7224 */ /* 0x000fe200078e000d */
[-C--:B------:R-:W-:Y:S02]  /*d760*/  ISETP.GE.OR P2, PT, R212, R3.reuse, P0 ;  /* 0x00000003d400720c */ /* 0x080fe40000746670 */
[-C--:B------:R-:W-:Y:S02]  /*d770*/  ISETP.GE.OR P1, PT, R211, R3.reuse, P0 ;  /* 0x00000003d300720c */ /* 0x080fe40000726670 */
[----:B------:R-:W-:Y:S01]  /*d780*/  ISETP.GE.OR P0, PT, R210, R3, P0 ;  /* 0x00000003d200720c */ /* 0x000fe20000706670 */
        /* <DEDUP_REMOVED lines=11> */
[----:B0-----:R-:W-:Y:S06]  /*d840*/  @!P4 BRA `(.L_x_7893) ;  /* 0x000001d00088c947 */ /* 0x001fec0003800000 */
.L_x_8237:
[----:B------:R-:W-:Y:S05]  /*d850*/  BSYNC B1 ;  /* 0x0000000000017941 */ /* 0x000fea0003800000 */
.L_x_7892:
[----:B------:R-:W-:Y:S04]  /*d860*/  BSSY B1, `(.L_x_7894) ;  /* 0x000006a000017945 */ /* 0x000fe80003800000 */
[----:B------:R-:W-:Y:S05]  /*d870*/  @P3 BRA `(.L_x_7895) ;  /* 0x0000000400a03947 */ /* 0x000fea0003800000 */
[----:B------:R-:W-:Y:S01]  /*d880*/  LEA.HI R28, R56, R207, RZ, 0x1d ;  /* 0x000000cf381c7211 */ /* 0x000fe200078fe8ff */
[----:B------:R-:W-:Y:S01]  /*d890*/  IMAD.SHL.U32 R30, R23, 0x40, RZ ;  /* 0x00000040171e7824 */ /* 0x000fe200078e00ff */
[--C-:B------:R-:W-:Y:S02]  /*d8a0*/  SHF.R.U64 R84, R46, 0x10, R47.reuse ;  /* 0x000000102e547819 */ /* 0x100fe4000000122f */
[----:B------:R-:W-:Y:S01]  /*d8b0*/  SHF.R.S32.HI R31, RZ, 0x1f, R28 ;  /* 0x0000001fff1f7819 */ /* 0x000fe2000001141c */
[----:B0-----:R-:W-:Y:S01]  /*d8c0*/  IMAD.SHL.U32 R29, R28, 0x8, RZ ;  /* 0x000000081c1d7824 */ /* 0x001fe200078e00ff */
[----:B------:R-:W-:Y:S02]  /*d8d0*/  SHF.R.U32.HI R85, RZ, 0x10, R47 ;  /* 0x00000010ff557819 */ /* 0x000fe4000001162f */
[----:B------:R-:W-:Y:S02]  /*d8e0*/  LEA.HI R31, R31, R28, RZ, 0x3 ;  /* 0x0000001c1f1f7211 */ /* 0x000fe400078f18ff */
[----:B------:R-:W-:-:S02]  /*d8f0*/  LOP3.LUT R29, R29, 0x38, RZ, 0xc0, !PT ;  /* 0x000000381d1d7812 */ /* 0x000fc400078ec0ff */
[--C-:B------:R-:W-:Y:S01]  /*d900*/  SHF.R.U64 R46, R44, 0x10, R45.reuse ;  /* 0x000000102c2e7819 */ /* 0x100fe2000000122d */
[----:B------:R-:W-:Y:S01]  /*d910*/  IMAD.SHL.U32 R31, R31, 0x400, RZ ;  /* 0x000004001f1f7824 */ /* 0x000fe200078e00ff */
[----:B------:R-:W-:Y:S02]  /*d920*/  LOP3.LUT R29, R29, 0x1c0, R30, 0xf8, !PT ;  /* 0x000001c01d1d7812 */ /* 0x000fe400078ef81e */
[----:B------:R-:W-:Y:S02]  /*d930*/  SHF.R.U32.HI R47, RZ, 0x10, R45 ;  /* 0x00000010ff2f7819 */ /* 0x000fe4000001162d */
[----:B------:R-:W-:Y:S02]  /*d940*/  LOP3.LUT R29, R29, R202, RZ, 0x3c, !PT ;  /* 0x000000ca1d1d7212 */ /* 0x000fe400078e3cff */
[----:B------:R-:W-:Y:S02]  /*d950*/  LOP3.LUT R28, R31, 0x7fffe000, RZ, 0xc0, !PT ;  /* 0x7fffe0001f1c7812 */ /* 0x000fe400078ec0ff */
[----:B------:R-:W-:-:S02]  /*d960*/  SHF.R.U32.HI R83, RZ, 0x10, R49 ;  /* 0x00000010ff537819 */ /* 0x000fc40000011631 */
[----:B------:R-:W-:Y:S02]  /*d970*/  IADD3 R33, R29, R28, R203 ;  /* 0x0000001c1d217210 */ /* 0x000fe40007ffe0cb */
[----:B------:R-:W0:Y:S01]  /*d980*/  LDS.128 R28, [R204] ;  /* 0x00000000cc1c7984 */ /* 0x000e220000000c00 */
[----:B------:R-:W-:Y:S02]  /*d990*/  PRMT R77, R77, 0x5410, R84 ;  /* 0x000054104d4d7816 */ /* 0x000fe40000000054 */
[----:B------:R-:W-:Y:S01]  /*d9a0*/  IMAD R76, R33, 0x2, R2 ;  /* 0x00000002214c7824 */ /* 0x000fe200078e0202 */
[----:B------:R-:W-:Y:S02]  /*d9b0*/  PRMT R79, R79, 0x5410, R46 ;  /* 0x000054104f4f7816 */ /* 0x000fe4000000002e */
[----:B------:R-:W-:Y:S02]  /*d9c0*/  SHF.R.U64 R48, R48, 0x10, R49 ;  /* 0x0000001030307819 */ /* 0x000fe40000001231 */
[----:B------:R-:W1:Y:S01]  /*d9d0*/  LDS.128 R32, [R76+0x10400] ;  /* 0x010400004c207984 */ /* 0x000e620000000c00 */
[----:B------:R-:W-:-:S02]  /*d9e0*/  SHF.R.U64 R44, R50, 0x10, R51 ;  /* 0x00000010322c7819 */ /* 0x000fc40000001233 */
[----:B------:R-:W-:Y:S01]  /*d9f0*/  PRMT R84, R80, 0x5410, R47 ;  /* 0x0000541050547816 */ /* 0x000fe2000000002f */
[----:B------:R-:W-:Y:S01]  /*da00*/  IMAD.U32 R80, R79, 0x10000, RZ ;  /* 0x000100004f507824 */ /* 0x000fe200078e00ff */
[----:B------:R-:W-:Y:S02]  /*da10*/  SHF.R.U32.HI R45, RZ, 0x10, R51 ;  /* 0x00000010ff2d7819 */ /* 0x000fe40000011633 */
[----:B------:R-:W-:Y:S02]  /*da20*/  PRMT R78, R78, 0x5410, R85 ;  /* 0x000054104e4e7816 */ /* 0x000fe40000000055 */
[----:B------:R-:W-:Y:S01]  /*da30*/  PRMT R83, R52, 0x5410, R83 ;  /* 0x0000541034537816 */ /* 0x000fe20000000053 */
        /* <DEDUP_REMOVED lines=25> */
[C---:B------:R-:W-:Y:S01]  /*dbd0*/  FMUL.FTZ R89, R48.reuse, R81 ;  /* 0x0000005130597220 */ /* 0x040fe20000410000 */
[----:B------:R-:W-:Y:S02]  /*dbe0*/  IMAD.U32 R50, R35, 0x10000, RZ ;  /* 0x0001000023327824 */ /* 0x000fe400078e00ff */
[C---:B------:R-:W-:Y:S01]  /*dbf0*/  FFMA.FTZ R86, R37.reuse, R52, -R86 ;  /* 0x0000003425567223 */ /* 0x040fe20000010856 */
[----:B------:R-:W-:Y:S01]  /*dc00*/  FFMA.FTZ R90, R37, R80, R90 ;  /* 0x00000050255a7223 */ /* 0x000fe2000001005a */
[-C--:B------:R-:W-:Y:S01]  /*dc10*/  FMUL.FTZ R91, R48, R47.reuse ;  /* 0x0000002f305b7220 */ /* 0x080fe20000410000 */
[----:B------:R-:W-:Y:S01]  /*dc20*/  FFMA.FTZ R89, R44, R47, -R89 ;  /* 0x0000002f2c597223 */ /* 0x000fe20000010859 */
[----:B------:R-:W-:Y:S02]  /*dc30*/  IMAD.U32 R37, R83, 0x10000, RZ ;  /* 0x0001000053257824 */ /* 0x000fe400078e00ff */
[----:B------:R-:W-:Y:S01]  /*dc40*/  FMUL.FTZ R47, R50, R87 ;  /* 0x00000057322f7220 */ /* 0x000fe20000410000 */
[----:B------:R-:W-:Y:S01]  /*dc50*/  FFMA.FTZ R91, R44, R81, R91 ;  /* 0x000000512c5b7223 */ /* 0x000fe2000001005b */
[----:B------:R-:W-:-:S02]  /*dc60*/  IMAD.U32 R49, R34, 0x10000, RZ ;  /* 0x0001000022317824 */ /* 0x000fc400078e00ff */
[-C--:B------:R-:W-:Y:S01]  /*dc70*/  FMUL.FTZ R50, R50, R37.reuse ;  /* 0x0000002532327220 */ /* 0x080fe20000410000 */
        /* <DEDUP_REMOVED lines=8> */
[----:B------:R-:W-:Y:S01]  /*dd00*/  FMUL.FTZ R28, R49, R44 ;  /* 0x0000002c311c7220 */ /* 0x000fe20000410000 */
[----:B------:R-:W-:Y:S01]  /*dd10*/  FFMA.FTZ R87, R46, R87, R50 ;  /* 0x000000572e577223 */ /* 0x000fe20000010032 */
[C---:B------:R-:W-:Y:S01]  /*dd20*/  FMUL.FTZ R46, R33.reuse, R84 ;  /* 0x00000054212e7220 */ /* 0x040fe20000410000 */
[----:B------:R-:W-:Y:S01]  /*dd30*/  LOP3.LUT R34, R34, 0xffff0000, RZ, 0xc0, !PT ;  /* 0xffff000022227812 */ /* 0x000fe200078ec0ff */
[----:B------:R-:W-:Y:S01]  /*dd40*/  FMUL.FTZ R33, R33, R78 ;  /* 0x0000004e21217220 */ /* 0x000fe20000410000 */
[----:B------:R-:W-:Y:S01]  /*dd50*/  LOP3.LUT R35, R35, 0xffff0000, RZ, 0xc0, !PT ;  /* 0xffff000023237812 */ /* 0x000fe200078ec0ff */
[----:B------:R-:W-:Y:S01]  /*dd60*/  FFMA.FTZ R48, R45, R32, -R28 ;  /* 0x000000202d307223 */ /* 0x000fe2000001081c */
        /* <DEDUP_REMOVED lines=25> */
.L_x_7895:
[----:B------:R-:W-:Y:S05]  /*df00*/  BSYNC B1 ;  /* 0x0000000000017941 */ /* 0x000fea0003800000 */
.L_x_7894:
[----:B------:R-:W-:Y:S04]  /*df10*/  BSSY B1, `(.L_x_7896) ;  /* 0x000006a000017945 */ /* 0x000fe80003800000 */
[----:B------:R-:W-:Y:S05]  /*df20*/  @P2 BRA `(.L_x_7897) ;  /* 0x0000000400a02947 */ /* 0x000fea0003800000 */
[----:B------:R-:W2:Y:S01]  /*df30*/  LDL R50, [R1+0x40] ;  /* 0x0000400001327983 */ /* 0x000ea20000100800 */
[----:B-1----:R-:W-:Y:S02]  /*df40*/  LEA.HI R28, R56, R207, RZ, 0x1d ;  /* 0x000000cf381c7211 */ /* 0x002fe400078fe8ff */
[----:B------:R-:W-:Y:S02]  /*df50*/  SHF.R.U32.HI R30, RZ, 0x3, R198 ;  /* 0x00000003ff1e7819 */ /* 0x000fe400000116c6 */
[----:B------:R-:W-:Y:S01]  /*df60*/  SHF.R.S32.HI R31, RZ, 0x1f, R28 ;  /* 0x0000001fff1f7819 */ /* 0x000fe2000001141c */
[----:B0-----:R-:W-:Y:S01]  /*df70*/  IMAD.SHL.U32 R29, R28, 0x8, RZ ;  /* 0x000000081c1d7824 */ /* 0x001fe200078e00ff */
[----:B------:R-:W-:Y:S02]  /*df80*/  SHF.R.U64 R44, R6, 0x10, R7 ;  /* 0x00000010062c7819 */ /* 0x000fe40000001207 */
        /* <DEDUP_REMOVED lines=9> */
[----:B------:R-:W-:Y:S01]  /*e020*/  SHF.R.U32.HI R5, RZ, 0x10, R5 ;  /* 0x00000010ff057819 */ /* 0x000fe20000011605 */
[----:B------:R-:W-:Y:S01]  /*e030*/  IMAD.U32 R47, R55, 0x10000, RZ ;  /* 0x00010000372f7824 */ /* 0x000fe200078e00ff */
[----:B------:R-:W-:Y:S01]  /*e040*/  SHF.R.U64 R4, R26, 0x10, R27 ;  /* 0x000000101a047819 */ /* 0x000fe2000000121b */
[----:B------:R-:W-:Y:S01]  /*e050*/  IMAD R37, R33, 0x2, R2 ;  /* 0x0000000221257824 */ /* 0x000fe200078e0202 */
[----:B------:R-:W-:Y:S02]  /*e060*/  PRMT R61, R61, 0x5410, R46 ;  /* 0x000054103d3d7816 */ /* 0x000fe4000000002e */
[----:B------:R-:W-:Y:S02]  /*e070*/  SHF.R.U32.HI R7, RZ, 0x10, R7 ;  /* 0x00000010ff077819 */ /* 0x000fe40000011607 */
[----:B------:R-:W0:Y:S01]  /*e080*/  LDS.128 R32, [R37+0x10400] ;  /* 0x0104000025207984 */ /* 0x000e220000000c00 */
[----:B------:R-:W-:Y:S01]  /*e090*/  SHF.R.U32.HI R24, RZ, 0x10, R25 ;  /* 0x00000010ff187819 */ /* 0x000fe20000011619 */
[----:B------:R-:W-:Y:S01]  /*e0a0*/  IMAD.U32 R45, R61, 0x10000, RZ ;  /* 0x000100003d2d7824 */ /* 0x000fe200078e00ff */
[----:B------:R-:W-:-:S02]  /*e0b0*/  SHF.R.U32.HI R27, RZ, 0x10, R27 ;  /* 0x00000010ff1b7819 */ /* 0x000fc4000001161b */
[----:B------:R-:W-:Y:S02]  /*e0c0*/  PRMT R62, R62, 0x5410, R5 ;  /* 0x000054103e3e7816 */ /* 0x000fe40000000005 */
[----:B------:R-:W-:Y:S02]  /*e0d0*/  PRMT R59, R59, 0x5410, R4 ;  /* 0x000054103b3b7816 */ /* 0x000fe40000000004 */
[----:B------:R-:W-:Y:S02]  /*e0e0*/  PRMT R64, R64, 0x5410, R7 ;  /* 0x0000541040407816 */ /* 0x000fe40000000007 */
[----:B------:R-:W-:Y:S02]  /*e0f0*/  PRMT R57, R57, 0x5410, R24 ;  /* 0x0000541039397816 */ /* 0x000fe40000000018 */
[----:B------:R-:W-:Y:S02]  /*e100*/  PRMT R60, R60, 0x5410, R27 ;  /* 0x000054103c3c7816 */ /* 0x000fe4000000001b */
[----:B------:R-:W-:Y:S01]  /*e110*/  PRMT R63, R63, 0x5410, R44 ;  /* 0x000054103f3f7816 */ /* 0x000fe2000000002c */
[C---:B0-----:R-:W-:Y:S01]  /*e120*/  IMAD.U32 R26, R32.reuse, 0x10000, RZ ;  /* 0x00010000201a7824 */ /* 0x041fe200078e00ff */
[----:B------:R-:W-:Y:S01]  /*e130*/  LOP3.LUT R27, R32, 0xffff0000, RZ, 0xc0, !PT ;  /* 0xffff0000201b7812 */ /* 0x000fe200078ec0ff */
[----:B------:R-:W-:Y:S01]  /*e140*/  IMAD.U32 R44, R35, 0x10000, RZ ;  /* 0x00010000232c7824 */ /* 0x000fe200078e00ff */
[----:B------:R-:W-:Y:S01]  /*e150*/  LOP3.LUT R32, R33, 0xffff0000, RZ, 0xc0, !PT ;  /* 0xffff000021207812 */ /* 0x000fe200078ec0ff */
[C---:B------:R-:W-:Y:S01]  /*e160*/  FMUL.FTZ R49, R26.reuse, R47 ;  /* 0x0000002f1a317220 */ /* 0x040fe20000410000 */
[----:B------:R-:W-:Y:S01]  /*e170*/  FMUL.FTZ R51, R26, R45 ;  /* 0x0000002d1a337220 */ /* 0x000fe20000410000 */
[----:B------:R-:W-:Y:S01]  /*e180*/  IMAD.U32 R26, R62, 0x10000, RZ ;  /* 0x000100003e1a7824 */ /* 0x000fe200078e00ff */
[----:B--2---:R-:W0:Y:S02]  /*e190*/  LDS.128 R28, [R50] ;  /* 0x00000000321c7984 */ /* 0x004e240000000c00 */
        /* <DEDUP_REMOVED lines=8> */
[----:B------:R-:W-:Y:S01]  /*e220*/  IMAD.U32 R29, R33, 0x10000, RZ ;  /* 0x00010000211d7824 */ /* 0x000fe200078e00ff */
[C---:B------:R-:W-:Y:S01]  /*e230*/  LOP3.LUT R33, R34.reuse, 0xffff0000, RZ, 0xc0, !PT ;  /* 0xffff000022217812 */ /* 0x040fe200078ec0ff */
[----:B------:R-:W-:Y:S01]  /*e240*/  IMAD.U32 R31, R34, 0x10000, RZ ;  /* 0x00010000221f7824 */ /* 0x000fe200078e00ff */
[----:B------:R-:W-:Y:S01]  /*e250*/  LOP3.LUT R34, R35, 0xffff0000, RZ, 0xc0, !PT ;  /* 0xffff000023227812 */ /* 0x000fe200078ec0ff */
[----:B------:R-:W-:-:S02]  /*e260*/  IMAD.U32 R35, R57, 0x10000, RZ ;  /* 0x0001000039237824 */ /* 0x000fc400078e00ff */
[----:B------:R-:W-:Y:S01]  /*e270*/  FFMA.FTZ R49, R4, R45, -R49 ;  /* 0x0000002d04317223 */ /* 0x000fe20000010831 */
[----:B------:R-:W-:Y:S02]  /*e280*/  IMAD.U32 R45, R60, 0x10000, RZ ;  /* 0x000100003c2d7824 */ /* 0x000fe400078e00ff */
[----:B------:R-:W-:Y:S01]  /*e290*/  FFMA.FTZ R51, R4, R47, R51 ;  /* 0x0000002f04337223 */ /* 0x000fe20000010033 */
[C---:B------:R-:W-:Y:S01]  /*e2a0*/  FMUL.FTZ R77, R29.reuse, R35 ;  /* 0x000000231d4d7220 */ /* 0x040fe20000410000 */
[----:B------:R-:W-:Y:S02]  /*e2b0*/  IMAD.U32 R4, R64, 0x10000, RZ ;  /* 0x0001000040047824 */ /* 0x000fe400078e00ff */
[-C--:B------:R-:W-:Y:S01]  /*e2c0*/  FMUL.FTZ R29, R29, R26.reuse ;  /* 0x0000001a1d1d7220 */ /* 0x080fe20000410000 */
[----:B------:R-:W-:Y:S01]  /*e2d0*/  FMUL.FTZ R46, R44, R45 ;  /* 0x0000002d2c2e7220 */ /* 0x000fe20000410000 */
[----:B------:R-:W-:Y:S01]  /*e2e0*/  FFMA.FTZ R77, R6, R26, -R77 ;  /* 0x0000001a064d7223 */ /* 0x000fe2000001084d */
[-C--:B------:R-:W-:Y:S01]  /*e2f0*/  FMUL.FTZ R44, R44, R4.reuse ;  /* 0x000000042c2c7220 */ /* 0x080fe20000410000 */
[----:B------:R-:W-:Y:S01]  /*e300*/  LOP3.LUT R26, R55, 0xffff0000, RZ, 0xc0, !PT ;  /* 0xffff0000371a7812 */ /* 0x000fe200078ec0ff */
[----:B------:R-:W-:Y:S01]  /*e310*/  FFMA.FTZ R29, R6, R35, R29 ;  /* 0x00000023061d7223 */ /* 0x000fe2000001001d */
[----:B------:R-:W-:Y:S01]  /*e320*/  FFMA.FTZ R35, R25, R4, -R46 ;  /* 0x0000000419237223 */ /* 0x000fe2000001082e */
[----:B------:R-:W-:Y:S01]  /*e330*/  LOP3.LUT R4, R61, 0xffff0000, RZ, 0xc0, !PT ;  /* 0xffff00003d047812 */ /* 0x000fe200078ec0ff */
[----:B------:R-:W-:Y:S01]  /*e340*/  FFMA.FTZ R45, R25, R45, R44 ;  /* 0x0000002d192d7223 */ /* 0x000fe2000001002c */
[----:B------:R-:W-:Y:S01]  /*e350*/  LOP3.LUT R57, R57, 0xffff0000, RZ, 0xc0, !PT ;  /* 0xffff000039397812 */ /* 0x000fe200078ec0ff */
[C---:B------:R-:W-:Y:S01]  /*e360*/  FMUL.FTZ R6, R27.reuse, R26 ;  /* 0x0000001a1b067220 */ /* 0x040fe20000410000 */
[----:B------:R-:W-:Y:S01]  /*e370*/  LOP3.LUT R25, R62, 0xffff0000, RZ, 0xc0, !PT ;  /* 0xffff00003e197812 */ /* 0x000fe200078ec0ff */
[----:B------:R-:W-:-:S02]  /*e380*/  FMUL.FTZ R46, R27, R4 ;  /* 0x000000041b2e7220 */ /* 0x000fc40000410000 */
        /* <DEDUP_REMOVED lines=8> */
[C---:B------:R-:W-:Y:S01]  /*e410*/  FMUL.FTZ R48, R31.reuse, R6 ;  /* 0x000000061f307220 */ /* 0x040fe20000410000 */
[----:B------:R-:W-:Y:S01]  /*e420*/  FMUL.FTZ R28, R31, R4 ;  /* 0x000000041f1c7220 */ /* 0x000fe20000410000 */
[----:B------:R-:W-:-:S02]  /*e430*/  LOP3.LUT R59, R59, 0xffff0000, RZ, 0xc0, !PT ;  /* 0xffff00003b3b7812 */ /* 0x000fc400078ec0ff */
[----:B------:R-:W-:Y:S01]  /*e440*/  LOP3.LUT R25, R60, 0xffff0000, RZ, 0xc0, !PT ;  /* 0xffff00003c197812 */ /* 0x000fe200078ec0ff */
[----:B------:R-:W-:Y:S01]  /*e450*/  FFMA.FTZ R48, R7, R4, -R48 ;  /* 0x0000000407307223 */ /* 0x000fe20000010830 */
[----:B------:R-:W-:Y:S01]  /*e460*/  LOP3.LUT R63, R63, 0xffff0000, RZ, 0xc0, !PT ;  /* 0xffff00003f3f7812 */ /* 0x000fe200078ec0ff */
[----:B------:R-:W-:Y:S01]  /*e470*/  FFMA.FTZ R28, R7, R6, R28 ;  /* 0x00000006071c7223 */ /* 0x000fe2000001001c */
[----:B------:R-:W-:Y:S01]  /*e480*/  LOP3.LUT R5, R64, 0xffff0000, RZ, 0xc0, !PT ;  /* 0xffff000040057812 */ /* 0x000fe200078ec0ff */
[C---:B------:R-:W-:Y:S01]  /*e490*/  FMUL.FTZ R7, R33.reuse, R59 ;  /* 0x0000003b21077220 */ /* 0x040fe20000410000 */
[C---:B------:R-:W-:Y:S01]  /*e4a0*/  FMUL.FTZ R27, R34.reuse, R25 ;  /* 0x00000019221b7220 */ /* 0x040fe20000410000 */
[----:B------:R-:W-:Y:S02]  /*e4b0*/  FMUL.FTZ R4, R33, R63 ;  /* 0x0000003f21047220 */ /* 0x000fe40000410000 */
        /* <DEDUP_REMOVED lines=15> */
.L_x_7897:
[----:B------:R-:W-:Y:S05]  /*e5b0*/  BSYNC B1 ;  /* 0x0000000000017941 */ /* 0x000fea0003800000 */
.L_x_7896:
[----:B------:R-:W-:Y:S04]  /*e5c0*/  BSSY B1, `(.L_x_7898) ;  /* 0x000006a000017945 */ /* 0x000fe80003800000 */
[----:B------:R-:W-:Y:S05]  /*e5d0*/  @P1 BRA `(.L_x_7899) ;  /* 0x0000000400a01947 */ /* 0x000fea0003800000 */
[----:B------:R-:W3:Y:S01]  /*e5e0*/  LDL R44, [R1+0x3c] ;  /* 0x00003c00012c7983 */ /* 0x000ee20000100800 */
[----:B--2---:R-:W-:Y:S02]  /*e5f0*/  LEA.HI R4, R56, R207, RZ, 0x1d ;  /* 0x000000cf38047211 */ /* 0x004fe400078fe8ff */
[----:B------:R-:W-:Y:S02]  /*e600*/  SHF.R.U32.HI R7, RZ, 0x3, R197 ;  /* 0x00000003ff077819 */ /* 0x000fe400000116c5 */
[----:B------:R-:W-:Y:S01]  /*e610*/  SHF.R.S32.HI R5, RZ, 0x1f, R4 ;  /* 0x0000001fff057819 */ /* 0x000fe20000011404 */
[----:B------:R-:W-:Y:S01]  /*e620*/  IMAD.SHL.U32 R6, R4, 0x8, RZ ;  /* 0x0000000804067824 */ /* 0x000fe200078e00ff */
[----:B01----:R-:W-:Y:S02]  /*e630*/  SHF.R.U64 R29, R40, 0x10, R41 ;  /* 0x00000010281d7819 */ /* 0x003fe40000001229 */
[----:B------:R-:W-:Y:S02]  /*e640*/  LEA.HI R5, R5, R4, RZ, 0x3 ;  /* 0x0000000405057211 */ /* 0x000fe400078f18ff */
[----:B------:R-:W-:-:S02]  /*e650*/  LOP3.LUT R4, R197, 0x38, R6, 0xf8, !PT ;  /* 0x00000038c5047812 */ /* 0x000fc400078ef806 */
[--C-:B------:R-:W-:Y:S01]  /*e660*/  SHF.R.U64 R30, R20, 0x10, R21.reuse ;  /* 0x00000010141e7819 */ /* 0x100fe20000001215 */
[----:B------:R-:W-:Y:S01]  /*e670*/  IMAD.SHL.U32 R6, R5, 0x400, RZ ;  /* 0x0000040005067824 */ /* 0x000fe200078e00ff */
[----:B------:R-:W-:Y:S02]  /*e680*/  LOP3.LUT R5, R4, R7, RZ, 0x3c, !PT ;  /* 0x0000000704057212 */ /* 0x000fe400078e3cff */
[----:B------:R-:W-:Y:S02]  /*e690*/  SHF.R.U32.HI R31, RZ, 0x10, R21 ;  /* 0x00000010ff1f7819 */ /* 0x000fe40000011615 */
[----:B------:R-:W-:Y:S02]  /*e6a0*/  LOP3.LUT R6, R6, 0x7fffe000, RZ, 0xc0, !PT ;  /* 0x7fffe00006067812 */ /* 0x000fe400078ec0ff */
[----:B------:R-:W-:Y:S02]  /*e6b0*/  PRMT R72, R72, 0x5410, R29 ;  /* 0x0000541048487816 */ /* 0x000fe4000000001d */
[----:B------:R-:W-:-:S02]  /*e6c0*/  IADD3 R25, R5, R6, R200 ;  /* 0x0000000605197210 */ /* 0x000fc40007ffe0c8 */
[----:B------:R-:W-:Y:S01]  /*e6d0*/  SHF.R.U32.HI R40, RZ, 0x10, R41 ;  /* 0x00000010ff287819 */ /* 0x000fe20000011629 */
[----:B------:R-:W-:Y:S01]  /*e6e0*/  IMAD.U32 R37, R72, 0x10000, RZ ;  /* 0x0001000048257824 */ /* 0x000fe200078e00ff */
[--C-:B------:R-:W-:Y:S01]  /*e6f0*/  SHF.R.U64 R20, R38, 0x10, R39.reuse ;  /* 0x0000001026147819 */ /* 0x100fe20000001227 */
[----:B------:R-:W-:Y:S01]  /*e700*/  IMAD R28, R25, 0x2, R2 ;  /* 0x00000002191c7824 */ /* 0x000fe200078e0202 */
[----:B------:R-:W-:Y:S02]  /*e710*/  SHF.R.U32.HI R39, RZ, 0x10, R39 ;  /* 0x00000010ff277819 */ /* 0x000fe40000011627 */
[----:B------:R-:W-:Y:S02]  /*e720*/  SHF.R.U64 R21, R42, 0x10, R43 ;  /* 0x000000102a157819 */ /* 0x000fe4000000122b */
[----:B------:R-:W0:Y:S01]  /*e730*/  LDS.128 R24, [R28+0x10400] ;  /* 0x010400001c187984 */ /* 0x000e220000000c00 */
[----:B------:R-:W-:Y:S02]  /*e740*/  PRMT R65, R65, 0x5410, R30 ;  /* 0x0000541041417816 */ /* 0x000fe4000000001e */
[----:B------:R-:W-:-:S02]  /*e750*/  PRMT R66, R66, 0x5410, R31 ;  /* 0x0000541042427816 */ /* 0x000fc4000000001f */
[----:B------:R-:W-:Y:S01]  /*e760*/  SHF.R.U32.HI R42, RZ, 0x10, R43 ;  /* 0x00000010ff2a7819 */ /* 0x000fe2000001162b */
[----:B------:R-:W-:Y:S01]  /*e770*/  IMAD.U32 R35, R65, 0x10000, RZ ;  /* 0x0001000041237824 */ /* 0x000fe200078e00ff */
[----:B------:R-:W-:Y:S02]  /*e780*/  PRMT R73, R73, 0x5410, R40 ;  /* 0x0000541049497816 */ /* 0x000fe40000000028 */
[----:B------:R-:W-:Y:S02]  /*e790*/  PRMT R53, R53, 0x5410, R20 ;  /* 0x0000541035357816 */ /* 0x000fe40000000014 */
[----:B------:R-:W-:Y:S01]  /*e7a0*/  PRMT R54, R54, 0x5410, R39 ;  /* 0x0000541036367816 */ /* 0x000fe20000000027 */
[----:B------:R-:W-:Y:S01]  /*e7b0*/  IMAD.U32 R38, R73, 0x10000, RZ ;  /* 0x0001000049267824 */ /* 0x000fe200078e00ff */
[----:B------:R-:W-:Y:S02]  /*e7c0*/  PRMT R75, R75, 0x5410, R42 ;  /* 0x000054104b4b7816 */ /* 0x000fe4000000002a */
[----:B------:R-:W-:-:S02]  /*e7d0*/  PRMT R74, R74, 0x5410, R21 ;  /* 0x000054104a4a7816 */ /* 0x000fc40000000015 */
[----:B------:R-:W-:Y:S01]  /*e7e0*/  LOP3.LUT R65, R65, 0xffff0000, RZ, 0xc0, !PT ;  /* 0xffff000041417812 */ /* 0x000fe200078ec0ff */
[C---:B0-----:R-:W-:Y:S01]  /*e7f0*/  IMAD.U32 R31, R24.reuse, 0x10000, RZ ;  /* 0x00010000181f7824 */ /* 0x041fe200078e00ff */
[----:B------:R-:W-:Y:S01]  /*e800*/  LOP3.LUT R24, R24, 0xffff0000, RZ, 0xc0, !PT ;  /* 0xffff000018187812 */ /* 0x000fe200078ec0ff */
[C---:B------:R-:W-:Y:S01]  /*e810*/  IMAD.U32 R32, R25.reuse, 0x10000, RZ ;  /* 0x0001000019207824 */ /* 0x040fe200078e00ff */
[----:B------:R-:W-:Y:S01]  /*e820*/  LOP3.LUT R25, R25, 0xffff0000, RZ, 0xc0, !PT ;  /* 0xffff000019197812 */ /* 0x000fe200078ec0ff */
[C---:B------:R-:W-:Y:S01]  /*e830*/  FMUL.FTZ R39, R31.reuse, R37 ;  /* 0x000000251f277220 */ /* 0x040fe20000410000 */
[----:B------:R-:W-:Y:S01]  /*e840*/  FMUL.FTZ R41, R31, R35 ;  /* 0x000000231f297220 */ /* 0x000fe20000410000 */
[C---:B------:R-:W-:Y:S02]  /*e850*/  IMAD.U32 R34, R27.reuse, 0x10000, RZ ;  /* 0x000100001b227824 */ /* 0x040fe400078e00ff */
[----:B------:R-:W-:Y:S01]  /*e860*/  FMUL.FTZ R42, R32, R38 ;  /* 0x00000026202a7220 */ /* 0x000fe20000410000 */
[C---:B------:R-:W-:Y:S01]  /*e870*/  IMAD.U32 R31, R66.reuse, 0x10000, RZ ;  /* 0x00010000421f7824 */ /* 0x040fe200078e00ff */
[----:B------:R-:W-:Y:S01]  /*e880*/  LOP3.LUT R66, R66, 0xffff0000, RZ, 0xc0, !PT ;  /* 0xffff000042427812 */ /* 0x000fe200078ec0ff */
[C---:B------:R-:W-:Y:S01]  /*e890*/  IMAD.U32 R33, R26.reuse, 0x10000, RZ ;  /* 0x000100001a217824 */ /* 0x040fe200078e00ff */
[----:B------:R-:W-:Y:S01]  /*e8a0*/  LOP3.LUT R26, R26, 0xffff0000, RZ, 0xc0, !PT ;  /* 0xffff00001a1a7812 */ /* 0x000fe200078ec0ff */
[----:B------:R-:W-:Y:S01]  /*e8b0*/  FMUL.FTZ R32, R32, R31 ;  /* 0x0000001f20207220 */ /* 0x000fe20000410000 */
[----:B------:R-:W-:Y:S01]  /*e8c0*/  LOP3.LUT R27, R27, 0xffff0000, RZ, 0xc0, !PT ;  /* 0xffff00001b1b7812 */ /* 0x000fe200078ec0ff */
[----:B---3--:R-:W0:Y:S02]  /*e8d0*/  LDS.128 R4, [R44] ;  /* 0x000000002c047984 */ /* 0x008e240000000c00 */
[C---:B0-----:R-:W-:Y:S01]  /*e8e0*/  IMAD.U32 R20, R4.reuse, 0x10000, RZ ;  /* 0x0001000004147824 */ /* 0x041fe200078e00ff */
[----:B------:R-:W-:Y:S01]  /*e8f0*/  LOP3.LUT R4, R4, 0xffff0000, RZ, 0xc0, !PT ;  /* 0xffff000004047812 */ /* 0x000fe200078ec0ff */
[C---:B------:R-:W-:Y:S01]  /*e900*/  IMAD.U32 R21, R5.reuse, 0x10000, RZ ;  /* 0x0001000005157824 */ /* 0x040fe200078e00ff */
[----:B------:R-:W-:Y:S01]  /*e910*/  LOP3.LUT R5, R5, 0xffff0000, RZ, 0xc0, !PT ;  /* 0xffff000005057812 */ /* 0x000fe200078ec0ff */
[----:B------:R-:W-:Y:S01]  /*e920*/  FFMA.FTZ R40, R20, R35, -R39 ;  /* 0x0000002314287223 */ /* 0x000fe20000010827 */
[----:B------:R-:W-:-:S02]  /*e930*/  IMAD.U32 R39, R75, 0x10000, RZ ;  /* 0x000100004b277824 */ /* 0x000fc400078e00ff */
[----:B------:R-:W-:Y:S01]  /*e940*/  FFMA.FTZ R41, R20, R37, R41 ;  /* 0x0000002514297223 */ /* 0x000fe20000010029 */
[----:B------:R-:W-:Y:S02]  /*e950*/  IMAD.U32 R35, R54, 0x10000, RZ ;  /* 0x0001000036237824 */ /* 0x000fe400078e00ff */
[----:B------:R-:W-:Y:S01]  /*e960*/  FFMA.FTZ R42, R21, R31, -R42 ;  /* 0x0000001f152a7223 */ /* 0x000fe2000001082a */
[C---:B------:R-:W-:Y:S01]  /*e970*/  FMUL.FTZ R37, R34.reuse, R39 ;  /* 0x0000002722257220 */ /* 0x040fe20000410000 */
[----:B------:R-:W-:Y:S02]  /*e980*/  IMAD.U32 R30, R7, 0x10000, RZ ;  /* 0x00010000071e7824 */ /* 0x000fe400078e00ff */
[-C--:B------:R-:W-:Y:S01]  /*e990*/  FMUL.FTZ R34, R34, R35.reuse ;  /* 0x0000002322227220 */ /* 0x080fe20000410000 */
[----:B------:R-:W-:Y:S01]  /*e9a0*/  LOP3.LUT R31, R72, 0xffff0000, RZ, 0xc0, !PT ;  /* 0xffff0000481f7812 */ /* 0x000fe200078ec0ff */
[----:B------:R-:W-:Y:S01]  /*e9b0*/  FFMA.FTZ R38, R21, R38, R32 ;  /* 0x0000002615267223 */ /* 0x000fe20000010020 */
[C---:B------:R-:W-:Y:S01]  /*e9c0*/  FFMA.FTZ R43, R30.reuse, R35, -R37 ;  /* 0x000000231e2b7223 */ /* 0x040fe20000010825 */
[----:B------:R-:W-:Y:S01]  /*e9d0*/  FFMA.FTZ R39, R30, R39, R34 ;  /* 0x000000271e277223 */ /* 0x000fe20000010022 */
[----:B------:R-:W-:Y:S01]  /*e9e0*/  LOP3.LUT R30, R73, 0xffff0000, RZ, 0xc0, !PT ;  /* 0xffff0000491e7812 */ /* 0x000fe200078ec0ff */
[C---:B------:R-:W-:Y:S01]  /*e9f0*/  FMUL.FTZ R21, R24.reuse, R31 ;  /* 0x0000001f18157220 */ /* 0x040fe20000410000 */
[----:B------:R-:W-:Y:S01]  /*ea00*/  FMUL.FTZ R35, R24, R65 ;  /* 0x0000004118237220 */ /* 0x000fe20000410000 */
[----:B------:R-:W-:-:S02]  /*ea10*/  IMAD.U32 R24, R74, 0x10000, RZ ;  /* 0x000100004a187824 */ /* 0x000fc400078e00ff */
[----:B------:R-:W-:Y:S01]  /*ea20*/  FMUL.FTZ R37, R25, R66 ;  /* 0x0000004219257220 */ /* 0x000fe20000410000 */
[C---:B------:R-:W-:Y:S01]  /*ea30*/  FFMA.FTZ R21, R4.reuse, R65, -R21 ;  /* 0x0000004104157223 */ /* 0x040fe20000010815 */
[----:B------:R-:W-:Y:S02]  /*ea40*/  IMAD.U32 R20, R53, 0x10000, RZ ;  /* 0x0001000035147824 */ /* 0x000fe400078e00ff */
[----:B------:R-:W-:Y:S01]  /*ea50*/  FMUL.FTZ R34, R25, R30 ;  /* 0x0000001e19227220 */ /* 0x000fe20000410000 */
[----:B------:R-:W-:Y:S01]  /*ea60*/  FFMA.FTZ R32, R4, R31, R35 ;  /* 0x0000001f04207223 */ /* 0x000fe20000010023 */
[----:B------:R-:W-:Y:S02]  /*ea70*/  IMAD.U32 R29, R6, 0x10000, RZ ;  /* 0x00010000061d7824 */ /* 0x000fe400078e00ff */
[----:B------:R-:W-:Y:S01]  /*ea80*/  FMUL.FTZ R4, R33, R24 ;  /* 0x0000001821047220 */ /* 0x000fe20000410000 */
[C---:B------:R-:W-:Y:S01]  /*ea90*/  FFMA.FTZ R37, R5.reuse, R30, R37 ;  /* 0x0000001e05257223 */ /* 0x040fe20000010025 */
[----:B------:R-:W-:Y:S01]  /*eaa0*/  FFMA.FTZ R25, R5, R66, -R34 ;  /* 0x0000004205197223 */ /* 0x000fe20000010822 */
        /* <DEDUP_REMOVED lines=27> */
.L_x_7899:
[----:B------:R-:W-:Y:S05]  /*ec60*/  BSYNC B1 ;  /* 0x0000000000017941 */ /* 0x000fea0003800000 */
.L_x_7898:
[----:B------:R-:W-:Y:S01]  /*ec70*/  PRMT R20, R3, 0x5410, R0 ;  /* 0x0000541003147816 */ /* 0x000fe20000000000 */
[----:B------:R-:W-:Y:S06]  /*ec80*/  @P0 BRA `(.L_x_7883) ;  /* 0x0000000400a00947 */ /* 0x000fec0003800000 */
[----:B-1----:R-:W4:Y:S01]  /*ec90*/  LDL R32, [R1+0x38] ;  /* 0x0000380001207983 */ /* 0x002f220000100800 */
[----:B------:R-:W-:Y:S02]  /*eca0*/  LEA.HI R56, R56, R207, RZ, 0x1d ;  /* 0x000000cf38387211 */ /* 0x000fe400078fe8ff */
[----:B--23--:R-:W-:Y:S02]  /*ecb0*/  SHF.R.U32.HI R4, RZ, 0x3, R196 ;  /* 0x00000003ff047819 */ /* 0x00cfe400000116c4 */
[----:B------:R-:W-:Y:S01]  /*ecc0*/  SHF.R.S32.HI R5, RZ, 0x1f, R56 ;  /* 0x0000001fff057819 */ /* 0x000fe20000011438 */
[----:B------:R-:W-:Y:S01]  /*ecd0*/  IMAD.SHL.U32 R3, R56, 0x8, RZ ;  /* 0x0000000838037824 */ /* 0x000fe200078e00ff */
[----:B------:R-:W-:Y:S02]  /*ece0*/  SHF.R.U64 R21, R12, 0x10, R13 ;  /* 0x000000100c157819 */ /* 0x000fe4000000120d */
[----:B------:R-:W-:Y:S02]  /*ecf0*/  LEA.HI R5, R5, R56, RZ, 0x3 ;  /* 0x0000003805057211 */ /* 0x000fe400078f18ff */
[----:B------:R-:W-:-:S02]  /*ed00*/  LOP3.LUT R0, R196, 0x38, R3, 0xf8, !PT ;  /* 0x00000038c4007812 */ /* 0x000fc400078ef803 */
[----:B------:R-:W-:Y:S01]  /*ed10*/  SHF.R.U32.HI R12, RZ, 0x10, R13 ;  /* 0x00000010ff0c7819 */ /* 0x000fe2000001160d */
[----:B------:R-:W-:Y:S01]  /*ed20*/  IMAD.SHL.U32 R5, R5, 0x400, RZ ;  /* 0x0000040005057824 */ /* 0x000fe200078e00ff */
[----:B------:R-:W-:Y:S02]  /*ed30*/  LOP3.LUT R0, R0, R4, RZ, 0x3c, !PT ;  /* 0x0000000400007212 */ /* 0x000fe400078e3cff */
[--C-:B------:R-:W-:Y:S02]  /*ed40*/  SHF.R.U64 R13, R8, 0x10, R9.reuse ;  /* 0x00000010080d7819 */ /* 0x100fe40000001209 */
[----:B------:R-:W-:Y:S02]  /*ed50*/  LOP3.LUT R3, R5, 0x7fffe000, RZ, 0xc0, !PT ;  /* 0x7fffe00005037812 */ /* 0x000fe400078ec0ff */
[----:B------:R-:W-:Y:S02]  /*ed60*/  SHF.R.U32.HI R8, RZ, 0x10, R9 ;  /* 0x00000010ff087819 */ /* 0x000fe40000011609 */
[----:B------:R-:W-:-:S02]  /*ed70*/  IADD3 R3, R0, R3, R199 ;  /* 0x0000000300037210 */ /* 0x000fc40007ffe0c7 */
[----:B------:R-:W-:Y:S02]  /*ed80*/  PRMT R58, R58, 0x5410, R13 ;  /* 0x000054103a3a7816 */ /* 0x000fe4000000000d */
[--C-:B------:R-:W-:Y:S01]  /*ed90*/  SHF.R.U64 R9, R10, 0x10, R11.reuse ;  /* 0x000000100a097819 */ /* 0x100fe2000000120b */
[----:B------:R-:W-:Y:S01]  /*eda0*/  IMAD R3, R3, 0x2, R2 ;  /* 0x0000000203037824 */ /* 0x000fe200078e0202 */
[----:B------:R-:W-:Y:S02]  /*edb0*/  SHF.R.U32.HI R10, RZ, 0x10, R11 ;  /* 0x00000010ff0a7819 */ /* 0x000fe4000001160b */
[----:B------:R-:W-:Y:S02]  /*edc0*/  PRMT R71, R71, 0x5410, R12 ;  /* 0x0000541047477816 */ /* 0x000fe4000000000c */
[----:B------:R-:W1:Y:S01]  /*edd0*/  LDS.128 R24, [R3+0x10400] ;  /* 0x0104000003187984 */ /* 0x000e620000000c00 */
[--C-:B------:R-:W-:Y:S02]  /*ede0*/  SHF.R.U64 R28, R14, 0x10, R15.reuse ;  /* 0x000000100e1c7819 */ /* 0x100fe4000000120f */
[----:B0-----:R-:W-:-:S02]  /*edf0*/  SHF.R.U32.HI R29, RZ, 0x10, R15 ;  /* 0x00000010ff1d7819 */ /* 0x001fc4000001160f */
[----:B------:R-:W-:Y:S02]  /*ee00*/  PRMT R70, R70, 0x5410, R21 ;  /* 0x0000541046467816 */ /* 0x000fe40000000015 */
[----:B------:R-:W-:Y:S02]  /*ee10*/  PRMT R67, R67, 0x5410, R8 ;  /* 0x0000541043437816 */ /* 0x000fe40000000008 */
[----:B------:R-:W-:Y:S01]  /*ee20*/  PRMT R28, R20, 0x5432, R28 ;  /* 0x00005432141c7816 */ /* 0x000fe2000000001c */
[----:B------:R-:W-:Y:S01]  /*ee30*/  IMAD.U32 R21, R70, 0x10000, RZ ;  /* 0x0001000046157824 */ /* 0x000fe200078e00ff */
[----:B------:R-:W-:Y:S02]  /*ee40*/  PRMT R29, R20, 0x5410, R29 ;  /* 0x00005410141d7816 */ /* 0x000fe4000000001d */
[----:B------:R-:W-:Y:S02]  /*ee50*/  PRMT R69, R69, 0x5410, R10 ;  /* 0x0000541045457816 */ /* 0x000fe4000000000a */
[----:B------:R-:W-:Y:S01]  /*ee60*/  PRMT R68, R68, 0x5410, R9 ;  /* 0x0000541044447816 */ /* 0x000fe20000000009 */
[C---:B-1----:R-:W-:Y:S01]  /*ee70*/  IMAD.U32 R11, R24.reuse, 0x10000, RZ ;  /* 0x00010000180b7824 */ /* 0x042fe200078e00ff */
[----:B------:R-:W-:Y:S01]  /*ee80*/  LOP3.LUT R12, R24, 0xffff0000, RZ, 0xc0, !PT ;  /* 0xffff0000180c7812 */ /* 0x000fe200078ec0ff */
[C---:B------:R-:W-:Y:S01]  /*ee90*/  IMAD.U32 R13, R25.reuse, 0x10000, RZ ;  /* 0x00010000190d7824 */ /* 0x040fe200078e00ff */
[----:B------:R-:W-:Y:S01]  /*eea0*/  LOP3.LUT R24, R25, 0xffff0000, RZ, 0xc0, !PT ;  /* 0xffff000019187812 */ /* 0x000fe200078ec0ff */
[----:B------:R-:W-:Y:S01]  /*eeb0*/  IMAD.U32 R25, R58, 0x10000, RZ ;  /* 0x000100003a197824 */ /* 0x000fe200078e00ff */
[C---:B------:R-:W-:Y:S01]  /*eec0*/  LOP3.LUT R15, R26.reuse, 0xffff0000, RZ, 0xc0, !PT ;  /* 0xffff00001a0f7812 */ /* 0x040fe200078ec0ff */
[----:B------:R-:W-:Y:S01]  /*eed0*/  IMAD.U32 R14, R26, 0x10000, RZ ;  /* 0x000100001a0e7824 */ /* 0x000fe200078e00ff */
[C---:B------:R-:W-:Y:S01]  /*eee0*/  LOP3.LUT R26, R27.reuse, 0xffff0000, RZ, 0xc0, !PT ;  /* 0xffff00001b1a7812 */ /* 0x040fe200078ec0ff */
[----:B------:R-:W-:-:S02]  /*eef0*/  IMAD.U32 R20, R27, 0x10000, RZ ;  /* 0x000100001b147824 */ /* 0x000fc400078e00ff */
[----:B------:R-:W-:Y:S01]  /*ef00*/  FMUL.FTZ R31, R11, R25 ;  /* 0x000000190b1f7220 */ /* 0x000fe20000410000 */
[----:B------:R-:W-:Y:S02]  /*ef10*/  IMAD.U32 R27, R67, 0x10000, RZ ;  /* 0x00010000431b7824 */ /* 0x000fe400078e00ff */
[----:B------:R-:W-:Y:S01]  /*ef20*/  FMUL.FTZ R33, R11, R21 ;  /* 0x000000150b217220 */ /* 0x000fe20000410000 */
[----:B------:R-:W-:Y:S01]  /*ef30*/  IMAD.U32 R11, R71, 0x10000, RZ ;  /* 0x00010000470b7824 */ /* 0x000fe200078e00ff */
[----:B------:R-:W-:Y:S01]  /*ef40*/  LOP3.LUT R67, R67, 0xffff0000, RZ, 0xc0, !PT ;  /* 0xffff000043437812 */ /* 0x000fe200078ec0ff */
[----:B------:R-:W-:Y:S01]  /*ef50*/  FMUL.FTZ R35, R13, R27 ;  /* 0x0000001b0d237220 */ /* 0x000fe20000410000 */
[----:B------:R-:W-:Y:S01]  /*ef60*/  LOP3.LUT R71, R71, 0xffff0000, RZ, 0xc0, !PT ;  /* 0xffff000047477812 */ /* 0x000fe200078ec0ff */
[----:B----4-:R-:W0:Y:S02]  /*ef70*/  LDS.128 R4, [R32] ;  /* 0x0000000020047984 */ /* 0x010e240000000c00 */
        /* <DEDUP_REMOVED lines=8> */
[-C--:B------:R-:W-:Y:S01]  /*f000*/  FMUL.FTZ R25, R13, R11.reuse ;  /* 0x0000000b0d197220 */ /* 0x080fe20000410000 */
[----:B------:R-:W-:Y:S01]  /*f010*/  FFMA.FTZ R35, R8, R11, -R35 ;  /* 0x0000000b08237223 */ /* 0x000fe20000010823 */
[----:B------:R-:W-:Y:S02]  /*f020*/  IMAD.U32 R10, R7, 0x10000, RZ ;  /* 0x00010000070a7824 */ /* 0x000fe400078e00ff */
[C---:B------:R-:W-:Y:S01]  /*f030*/  FMUL.FTZ R11, R20.reuse, R31 ;  /* 0x0000001f140b7220 */ /* 0x040fe20000410000 */
[----:B------:R-:W-:Y:S01]  /*f040*/  FMUL.FTZ R0, R20, R21 ;  /* 0x0000001514007220 */ /* 0x000fe20000410000 */
[----:B------:R-:W-:Y:S01]  /*f050*/  LOP3.LUT R13, R58, 0xffff0000, RZ, 0xc0, !PT ;  /* 0xffff00003a0d7812 */ /* 0x000fe200078ec0ff */
[----:B------:R-:W-:Y:S01]  /*f060*/  FFMA.FTZ R27, R8, R27, R25 ;  /* 0x0000001b081b7223 */ /* 0x000fe20000010019 */
[----:B------:R-:W-:Y:S01]  /*f070*/  FFMA.FTZ R20, R10, R21, -R11 ;  /* 0x000000150a147223 */ /* 0x000fe2000001080b */
[----:B------:R-:W-:Y:S01]  /*f080*/  LOP3.LUT R11, R70, 0xffff0000, RZ, 0xc0, !PT ;  /* 0xffff0000460b7812 */ /* 0x000fe200078ec0ff */
[----:B------:R-:W-:-:S02]  /*f090*/  IMAD.U32 R8, R68, 0x10000, RZ ;  /* 0x0001000044087824 */ /* 0x000fc400078e00ff */
[----:B------:R-:W-:Y:S01]  /*f0a0*/  FMUL.FTZ R21, R12, R13 ;  /* 0x0000000d0c157220 */ /* 0x000fe20000410000 */
[----:B------:R-:W-:Y:S01]  /*f0b0*/  FFMA.FTZ R31, R10, R31, R0 ;  /* 0x0000001f0a1f7223 */ /* 0x000fe20000010000 */
[----:B------:R-:W-:Y:S02]  /*f0c0*/  IMAD.U32 R0, R28, 0x10000, RZ ;  /* 0x000100001c007824 */ /* 0x000fe400078e00ff */
[-C--:B------:R-:W-:Y:S01]  /*f0d0*/  FMUL.FTZ R25, R12, R11.reuse ;  /* 0x0000000b0c197220 */ /* 0x080fe20000410000 */
[----:B------:R-:W-:Y:S01]  /*f0e0*/  FFMA.FTZ R21, R4, R11, -R21 ;  /* 0x0000000b04157223 */ /* 0x000fe20000010815 */
[----:B------:R-:W-:Y:S01]  /*f0f0*/  FMUL.FTZ R12, R24, R67 ;  /* 0x00000043180c7220 */ /* 0x000fe20000410000 */
[----:B------:R-:W-:Y:S02]  /*f100*/  IMAD.U32 R9, R6, 0x10000, RZ ;  /* 0x0001000006097824 */ /* 0x000fe400078e00ff */
[----:B------:R-:W-:Y:S01]  /*f110*/  FFMA.FTZ R10, R4, R13, R25 ;  /* 0x0000000d040a7223 */ /* 0x000fe20000010019 */
[-C--:B------:R-:W-:Y:S01]  /*f120*/  FMUL.FTZ R24, R24, R71.reuse ;  /* 0x0000004718187220 */ /* 0x080fe20000410000 */
[----:B------:R-:W-:Y:S01]  /*f130*/  FMUL.FTZ R4, R14, R8 ;  /* 0x000000080e047220 */ /* 0x000fe20000410000 */
[----:B------:R-:W-:Y:S01]  /*f140*/  LOP3.LUT R68, R68, 0xffff0000, RZ, 0xc0, !PT ;  /* 0xffff000044447812 */ /* 0x000fe200078ec0ff */
[-C--:B------:R-:W-:Y:S01]  /*f150*/  FMUL.FTZ R14, R14, R0.reuse ;  /* 0x000000000e0e7220 */ /* 0x080fe20000410000 */
[----:B------:R-:W-:Y:S01]  /*f160*/  LOP3.LUT R69, R69, 0xffff0000, RZ, 0xc0, !PT ;  /* 0xffff000045457812 */ /* 0x000fe200078ec0ff */
[C---:B------:R-:W-:Y:S01]  /*f170*/  FFMA.FTZ R12, R5.reuse, R71, -R12 ;  /* 0x00000047050c7223 */ /* 0x040fe2000001080c */
[----:B------:R-:W-:Y:S01]  /*f180*/  LOP3.LUT R28, R28, 0xffff0000, RZ, 0xc0, !PT ;  /* 0xffff00001c1c7812 */ /* 0x000fe200078ec0ff */
[----:B------:R-:W-:Y:S01]  /*f190*/  FFMA.FTZ R24, R5, R67, R24 ;  /* 0x0000004305187223 */ /* 0x000fe20000010018 */
[----:B------:R-:W-:Y:S01]  /*f1a0*/  LOP3.LUT R29, R29, 0xffff0000, RZ, 0xc0, !PT ;  /* 0xffff00001d1d7812 */ /* 0x000fe200078ec0ff */
[----:B------:R-:W-:Y:S01]  /*f1b0*/  FFMA.FTZ R0, R9, R0, -R4 ;  /* 0x0000000009007223 */ /* 0x000fe20000010804 */
[----:B------:R-:W-:Y:S01]  /*f1c0*/  LOP3.LUT R6, R6, 0xffff0000, RZ, 0xc0, !PT ;  /* 0xffff000006067812 */ /* 0x000fe200078ec0ff */
[----:B------:R-:W-:Y:S01]  /*f1d0*/  FMUL.FTZ R5, R15, R68 ;  /* 0x000000440f057220 */ /* 0x000fe20000410000 */
[----:B------:R-:W-:Y:S01]  /*f1e0*/  LOP3.LUT R7, R7, 0xffff0000, RZ, 0xc0, !PT ;  /* 0xffff000007077812 */ /* 0x000fe200078ec0ff */
        /* <DEDUP_REMOVED lines=18> */
.L_x_7883:
[----:B------:R-:W-:Y:S05]  /*f310*/  BSYNC B0 ;  /* 0x0000000000007941 */ /* 0x000fea0003800000 */
.L_x_7855:
        /* <DEDUP_REMOVED lines=8> */
.L_x_7853:
[----:B------:R-:W-:-:S05]  /*f3a0*/  IMAD.U32 R0, RZ, RZ, UR45 ;  /* 0x0000002dff007e24 */ /* 0x000fca000f8e00ff */
[----:B------:R-:W-:-:S13]  /*f3b0*/  ISETP.NE.AND P0, PT, R0, 0x3, PT ;  /* 0x000000030000780c */ /* 0x000fda0003f05270 */
[----:B------:R-:W-:Y:S05]  /*f3c0*/  @!P0 BRA `(.L_x_7900) ;  /* 0x0000000000048947 */ /* 0x000fea0003800000 */
[----:B------:R-:W-:Y:S01]  /*f3d0*/  BPT.TRAP 0x1 ;  /* 0x000000040000795c */ /* 0x000fe20000300000 */
.L_x_7900:
[----:B------:R-:W-:Y:S01]  /*f3e0*/  IMAD R89, R22, 0x8, R2 ;  /* 0x0000000816597824 */ /* 0x000fe200078e0202 */
[----:B------:R-:W-:-:S04]  /*f3f0*/  SHF.L.U32 R0, R186, 0x1f, RZ ;  /* 0x0000001fba007819 */ /* 0x000fc800000006ff */
[----:B------:R0:W0:Y:S01]  /*f400*/  SYNCS.PHASECHK.TRANS64.TRYWAIT P2, [R89+URZ+0x28830], R0 ;  /* 0x02883000590075a7 */ /* 0x000022000804017f */
[----:B------:R-:W-:Y:S05]  /*f410*/  @!P0 BRA `(.L_x_7901) ;  /* 0x0000000000048947 */ /* 0x000fea0003800000 */
[----:B------:R-:W-:Y:S01]  /*f420*/  BPT.TRAP 0x1 ;  /* 0x000000040000795c */ /* 0x000fe20000300000 */
.L_x_7901:
[----:B01--4-:R-:W0:Y:S02]  /*f430*/  S2R R3, SR_TID.X ;  /* 0x0000000000037919 */ /* 0x013e240000002100 */
[----:B0-----:R-:W-:-:S04]  /*f440*/  LOP3.LUT R3, R3, 0x7f, RZ, 0xc0, !PT ;  /* 0x0000007f03037812 */ /* 0x001fc800078ec0ff */
[----:B------:R-:W-:Y:S01]  /*f450*/  ISETP.NE.AND P1, PT, R3, RZ, PT ;  /* 0x000000ff0300720c */ /* 0x000fe20003f25270 */
[----:B------:R-:W-:-:S12]  /*f460*/  @P2 BRA `(.L_x_7902) ;  /* 0x0000000000082947 */ /* 0x000fd80003800000 */
[----:B------:R-:W0:Y:S02]  /*f470*/  SYNCS.PHASECHK.TRANS64.TRYWAIT P2, [R89+URZ+0x28830], R0 ;  /* 0x02883000590075a7 */ /* 0x000e24000804017f */
[----:B0-----:R-:W-:Y:S05]  /*f480*/  @!P2 BRA `(.L_x_7903) ;  /* 0x000001b4008ca947 */ /* 0x001fea0003800000 */
.L_x_7902:
[----:B------:R-:W-:Y:S05]  /*f490*/  WARPSYNC.ALL ;  /* 0x0000000000007948 */ /* 0x000fea0003800000 */
[----:B0-----:R-:W-:Y:S01]  /*f4a0*/  VIADD R0, R2, 0x18400 ;  /* 0x0001840002007836 */ /* 0x001fe20000000000 */
[----:B------:R-:W-:Y:S01]  /*f4b0*/  R2UR UR12, R36 ;  /* 0x00000000240c72ca */ /* 0x000fe200000e0000 */
[----:B--23--:R-:W-:Y:S01]  /*f4c0*/  IMAD.MOV.U32 R7, RZ, RZ, 0x40000040 ;  /* 0x40000040ff077424 */ /* 0x00cfe200078e00ff */
[----:B------:R-:W-:Y:S01]  /*f4d0*/  WARPGROUP.ARRIVE ;  /* 0x00000000000079c5 */ /* 0x000fe20000000000 */
[----:B------:R-:W-:Y:S01]  /*f4e0*/  UMOV UR13, 0x40000040 ;  /* 0x40000040000d7882 */ /* 0x000fe20000000000 */
[----:B------:R-:W-:Y:S01]  /*f4f0*/  SHF.R.U32.HI R0, RZ, 0x4, R0 ;  /* 0x00000004ff007819 */ /* 0x000fe20000011600 */
[----:B------:R-:W-:Y:S01]  /*f500*/  IMAD.MOV.U32 R9, RZ, RZ, 0x40000040 ;  /* 0x40000040ff097424 */ /* 0x000fe200078e00ff */
[----:B------:R-:W-:Y:S01]  /*f510*/  R2UR UR15, R7 ;  /* 0x00000000070f72ca */ /* 0x000fe200000e0000 */
[----:B------:R-:W-:Y:S01]  /*f520*/  UMOV UR9, 0x40000040 ;  /* 0x4000004000097882 */ /* 0x000fe20000000000 */
[----:B------:R-:W-:Y:S01]  /*f530*/  LOP3.LUT R0, R0, 0x3fff, RZ, 0xc0, !PT ;  /* 0x00003fff00007812 */ /* 0x000fe200078ec0ff */
[----:B------:R-:W-:Y:S01]  /*f540*/  UMOV UR5, 0x40000040 ;  /* 0x4000004000057882 */ /* 0x000fe20000000000 */
[----:B------:R-:W-:Y:S01]  /*f550*/  R2UR UR11, R9 ;  /* 0x00000000090b72ca */ /* 0x000fe200000e0000 */
[----:B------:R-:W-:Y:S01]  /*f560*/  IMAD.MOV.U32 R9, RZ, RZ, 0x40000040 ;  /* 0x40000040ff097424 */ /* 0x000fe200078e00ff */
[----:B------:R-:W-:Y:S01]  /*f570*/  LOP3.LUT R5, R0, 0x10000, RZ, 0xfc, !PT ;  /* 0x0001000000057812 */ /* 0x000fe200078efcff */
[----:B------:R-:W-:Y:S01]  /*f580*/  ULOP3.LUT UR12, UR12, 0x10000, URZ, 0xfc, !UPT ;  /* 0x000100000c0c7892 */ /* 0x000fe2000f8efc3f */
[----:B------:R-:W-:Y:S01]  /*f590*/  IMAD.MOV.U32 R7, RZ, RZ, 0x40000040 ;  /* 0x40000040ff077424 */ /* 0x000fe200078e00ff */
[----:B------:R-:W-:Y:S01]  /*f5a0*/  UMOV UR17, 0x40000040 ;  /* 0x4000004000117882 */ /* 0x000fe20000000000 */
[----:B------:R-:W-:Y:S01]  /*f5b0*/  R2UR UR7, R9 ;  /* 0x00000000090772ca */ /* 0x000fe200000e0000 */
[----:B------:R-:W-:Y:S01]  /*f5c0*/  IMAD R6, R22, 0x800, R5 ;  /* 0x0000080016067824 */ /* 0x000fe200078e0205 */
[----:B------:R-:W-:Y:S01]  /*f5d0*/  UIADD3 UR8, UR12, 0x2, URZ ;  /* 0x000000020c087890 */ /* 0x000fe2000fffe03f */
[----:B------:R-:W-:Y:S01]  /*f5e0*/  IMAD.MOV.U32 R9, RZ, RZ, 0x40000040 ;  /* 0x40000040ff097424 */ /* 0x000fe200078e00ff */
[----:B------:R-:W-:Y:S01]  /*f5f0*/  UIADD3 UR4, UR12, 0x4, URZ ;  /* 0x000000040c047890 */ /* 0x000fe2000fffe03f */
[C---:B------:R-:W-:Y:S01]  /*f600*/  VIADD R8, R6.reuse, 0x2 ;  /* 0x0000000206087836 */ /* 0x040fe20000000000 */
[----:B------:R-:W-:Y:S01]  /*f610*/  R2UR UR14, R6 ;  /* 0x00000000060e72ca */ /* 0x000fe200000e0000 */
[----:B------:R-:W-:Y:S01]  /*f620*/  UIADD3 UR16, UR12, 0x6, URZ ;  /* 0x000000060c107890 */ /* 0x000fe2000fffe03f */
[----:B------:R-:W-:Y:S01]  /*f630*/  R2UR UR19, R9 ;  /* 0x00000000091372ca */ /* 0x000fe200000e0000 */
[----:B------:R-:W-:Y:S01]  /*f640*/  IMAD.MOV.U32 R9, RZ, RZ, 0x40000040 ;  /* 0x40000040ff097424 */ /* 0x000fe200078e00ff */
[----:B------:R-:W-:Y:S01]  /*f650*/  R2UR UR10, R8 ;  /* 0x00000000080a72ca */ /* 0x000fe200000e0000 */
[----:B------:R-:W-:Y:S01]  /*f660*/  VIADD R8, R6, 0x4 ;  /* 0x0000000406087836 */ /* 0x000fe20000000000 */
[----:B------:R-:W-:Y:S01]  /*f670*/  UIADD3 UR20, UR12, 0x400, URZ ;  /* 0x000004000c147890 */ /* 0x000fe2000fffe03f */
[----:B------:R-:W-:Y:S01]  /*f680*/  R2UR UR35, R7 ;  /* 0x00000000072372ca */ /* 0x000fe200000e0000 */
[----:B------:R-:W-:Y:S01]  /*f690*/  UMOV UR21, 0x40000040 ;  /* 0x4000004000157882 */ /* 0x000fe20000000000 */
[----:B------:R-:W-:Y:S01]  /*f6a0*/  R2UR UR23, R9 ;  /* 0x00000000091772ca */ /* 0x000fe200000e0000 */
[----:B------:R-:W-:Y:S01]  /*f6b0*/  IMAD.MOV.U32 R9, RZ, RZ, 0x40000040 ;  /* 0x40000040ff097424 */ /* 0x000fe200078e00ff */
[----:B------:R-:W-:Y:S01]  /*f6c0*/  R2UR UR6, R8 ;  /* 0x00000000080672ca */ /* 0x000fe200000e0000 */
[----:B------:R-:W-:Y:S01]  /*f6d0*/  VIADD R8, R6, 0x6 ;  /* 0x0000000606087836 */ /* 0x000fe20000000000 */
[----:B------:R-:W-:Y:S01]  /*f6e0*/  HGMMA.64x128x16.F32.BF16 R24, gdesc[UR12], RZ, !UPT, gsb0 ;  /* 0x01e000000c1879f0 */ /* 0x000fe2000c0018ff */
[----:B------:R-:W-:Y:S01]  /*f6f0*/  UIADD3 UR24, UR12, 0x402, URZ ;  /* 0x000004020c187890 */ /* 0x000fe2000fffe03f */
[----:B------:R-:W-:Y:S01]  /*f700*/  R2UR UR27, R9 ;  /* 0x00000000091b72ca */ /* 0x000fe200000e0000 */
[----:B------:R-:W-:Y:S01]  /*f710*/  UMOV UR25, 0x40000040 ;  /* 0x4000004000197882 */ /* 0x000fe20000000000 */
[----:B------:R-:W-:Y:S01]  /*f720*/  R2UR UR18, R8 ;  /* 0x00000000081272ca */ /* 0x000fe200000e0000 */
[----:B------:R-:W-:Y:S01]  /*f730*/  VIADD R8, R6, 0x400 ;  /* 0x0000040006087836 */ /* 0x000fe20000000000 */
[----:B------:R-:W-:Y:S01]  /*f740*/  UIADD3 UR28, UR12, 0x404, URZ ;  /* 0x000004040c1c7890 */ /* 0x000fe2000fffe03f */
[----:B------:R-:W-:Y:S01]  /*f750*/  IMAD.MOV.U32 R9, RZ, RZ, 0x40000040 ;  /* 0x40000040ff097424 */ /* 0x000fe200078e00ff */
[----:B------:R-:W-:Y:S01]  /*f760*/  UMOV UR29, 0x40000040 ;  /* 0x40000040001d7882 */ /* 0x000fe20000000000 */
[----:B------:R-:W-:Y:S01]  /*f770*/  UIADD3 UR32, UR12, 0x406, URZ ;  /* 0x000004060c207890 */ /* 0x000fe2000fffe03f */
[----:B------:R-:W-:Y:S01]  /*f780*/  R2UR UR22, R8 ;  /* 0x00000000081672ca */ /* 0x000fe200000e0000 */
[----:B------:R-:W-:Y:S01]  /*f790*/  VIADD R8, R6, 0x402 ;  /* 0x0000040206087836 */ /* 0x000fe20000000000 */
[----:B------:R-:W-:Y:S01]  /*f7a0*/  R2UR UR31, R9 ;  /* 0x00000000091f72ca */ /* 0x000fe200000e0000 */
[----:B------:R-:W-:Y:S01]  /*f7b0*/  UMOV UR33, 0x40000040 ;  /* 0x4000004000217882 */ /* 0x000fe20000000000 */
[----:B------:R-:W-:Y:S01]  /*f7c0*/  ULDC UR57, c[0x0][0x9dc] ;  /* 0x0002770000397ab9 */ /* 0x000fe20000000800 */
[----:B------:R-:W-:Y:S01]  /*f7d0*/  @!P1 VIADD R89, R89, 0x28840 ;  /* 0x0002884059599836 */ /* 0x000fe20000000000 */
[----:B------:R-:W-:Y:S01]  /*f7e0*/  R2UR UR26, R8 ;  /* 0x00000000081a72ca */ /* 0x000fe200000e0000 */
[C---:B------:R-:W-:Y:S01]  /*f7f0*/  VIADD R8, R6.reuse, 0x404 ;  /* 0x0000040406087836 */ /* 0x040fe20000000000 */
[----:B------:R-:W-:Y:S01]  /*f800*/  ULOP3.LUT UR57, URZ, UR57, URZ, 0x33, !UPT ;  /* 0x000000393f397292 */ /* 0x000fe2000f8e333f */
[----:B------:R-:W-:Y:S01]  /*f810*/  VIADD R6, R6, 0x406 ;  /* 0x0000040606067836 */ /* 0x000fe20000000000 */
[----:B------:R-:W-:-:S02]  /*f820*/  @!P1 PRMT R89, RZ, 0x654, R89 ;  /* 0x00000654ff599816 */ /* 0x000fc40000000059 */
[----:B------:R-:W-:Y:S02]  /*f830*/  R2UR UR30, R8 ;  /* 0x00000000081e72ca */ /* 0x000fe400000e0000 */
[----:B------:R-:W-:Y:S02]  /*f840*/  R2UR UR34, R6 ;  /* 0x00000000062272ca */ /* 0x000fe400000e0000 */
[----:B------:R-:W0:Y:S02]  /*f850*/  LDC R6, c[0x0][0x448] ;  /* 0x00011200ff067b82 */ /* 0x000e240000000800 */
[----:B0-----:R-:W-:-:S13]  /*f860*/  ISETP.NE.AND P2, PT, R6, 0x1, PT ;  /* 0x000000010600780c */ /* 0x001fda0003f45270 */
[----:B------:R-:W0:Y:S08]  /*f870*/  @P2 LDC R7, c[0x0][0x44c] ;  /* 0x00011300ff072b82 */ /* 0x000e300000000800 */
[----:B------:R-:W1:Y:S01]  /*f880*/  @P2 LDC R9, c[0x0][0x450] ;  /* 0x00011400ff092b82 */ /* 0x000e620000000800 */
[----:B------:R-:W-:Y:S02]  /*f890*/  WARPGROUP.DEPBAR.LE gsb0, 0x0 ;  /* 0x00008000000079c5 */ /* 0x000fe40000010000 */
[----:B------:R-:W-:-:S06]  /*f8a0*/  WARPGROUP.ARRIVE ;  /* 0x00000000000079c5 */ /* 0x000fcc0000000000 */
[----:B------:R-:W-:Y:S03]  /*f8b0*/  HGMMA.64x128x16.F32.BF16 R24, gdesc[UR8], R24, gsb0 ;  /* 0x01e00000081879f0 */ /* 0x000fe60008001818 */
[----:B------:R-:W-:Y:S02]  /*f8c0*/  WARPGROUP.DEPBAR.LE gsb0, 0x0 ;  /* 0x00008000000079c5 */ /* 0x000fe40000010000 */
[----:B------:R-:W-:-:S07]  /*f8d0*/  WARPGROUP.ARRIVE ;  /* 0x00000000000079c5 */ /* 0x000fce0000000000 */
[----:B------:R-:W-:Y:S01]  /*f8e0*/  HGMMA.64x128x16.F32.BF16 R24, gdesc[UR4], R24, gsb0 ;  /* 0x01e00000041879f0 */ /* 0x000fe20008001818 */
[----:B------:R-:W-:Y:S02]  /*f8f0*/  ULDC UR6, c[0x0][0x9d8] ;  /* 0x0002760000067ab9 */ /* 0x000fe40000000800 */
        /* <DEDUP_REMOVED lines=18> */
[----:B------:R-:W-:Y:S02]  /*fa20*/  IMAD.IADD R70, R195, 0x1, R192 ;  /* 0x00000001c3467824 */ /* 0x000fe400078e02c0 */
        /* <DEDUP_REMOVED lines=8> */
[----:B-1----:R-:W-:Y:S01]  /*fab0*/  @P2 SHF.R.U32.HI R70, RZ, R9, R6 ;  /* 0x00000009ff462219 */ /* 0x002fe20000011606 */
[----:B------:R-:W-:Y:S01]  /*fac0*/  IMAD.MOV.U32 R75, RZ, RZ, -0x80 ;  /* 0xffffff80ff4b7424 */ /* 0x000fe200078e00ff */
[----:B------:R-:W0:Y:S01]  /*fad0*/  LDC.64 R6, c[0x0][0x9e0] ;  /* 0x00027800ff067b82 */ /* 0x000e220000000a00 */
[----:B------:R-:W-:Y:S01]  /*fae0*/  FMUL.FTZ R4, R24, UR6 ;  /* 0x0000000618047c20 */ /* 0x000fe20008410000 */
[----:B------:R-:W-:Y:S01]  /*faf0*/  FMUL.FTZ R0, R26, UR6 ;  /* 0x000000061a007c20 */ /* 0x000fe20008410000 */
[----:B------:R-:W1:Y:S01]  /*fb00*/  SHFL.IDX PT, R60, R70, RZ, 0x1c1f ;  /* 0x001c1fff463c7589 */ /* 0x000e6200000e0000 */
        /* <DEDUP_REMOVED lines=15> */
[----:B------:R-:W-:-:S02]  /*fc00*/  IMAD R75, R88, R75, 0x80 ;  /* 0x00000080584b7424 */ /* 0x000fc400078e024b */
        /* <DEDUP_REMOVED lines=38> */
[----:B------:R-:W-:Y:S01]  /*fe70*/  IADD3 R8, -R188, 0x1, R75 ;  /* 0x00000001bc087810 */ /* 0x000fe20007ffe14b */
[----:B------:R-:W2:Y:S01]  /*fe80*/  MUFU.TANH R4, R4 ;  /* 0x0000000400047308 */ /* 0x000ea20000002400 */
[----:B0-----:R-:W-:Y:S01]  /*fe90*/  ISETP.GE.AND P3, PT, R7, 0x1, PT ;  /* 0x000000010700780c */ /* 0x001fe20003f66270 */
[----:B------:R0:W-:Y:S01]  /*fea0*/  @!P1 SYNCS.ARRIVE.TRANS64.RED.A1T0 RZ, [R89+URZ], RZ ;  /* 0x000000ff59ff99a7 */ /* 0x0001e2000810043f */
[----:B------:R-:W-:-:S02]  /*feb0*/  IADD3 R77, -R187, R8, R189 ;  /* 0x00000008bb4d7210 */ /* 0x000fc40007ffe1bd */
[----:B------:R-:W-:Y:S02]  /*fec0*/  IADD3 R76, -R188, R189, R75 ;  /* 0x000000bdbc4c7210 */ /* 0x000fe40007ffe14b */
[----:B------:R-:W-:Y:S01]  /*fed0*/  LEA R72, R88, 0xffffff80, 0x7 ;  /* 0xffffff8058487811 */ /* 0x000fe200078e38ff */
[----:B------:R-:W3:Y:S01]  /*fee0*/  MUFU.TANH R90, R90 ;  /* 0x0000005a005a7308 */ /* 0x000ee20000002400 */
[C---:B------:R-:W-:Y:S02]  /*fef0*/  VIADD R74, R77.reuse, UR57 ;  /* 0x000000394d4a7c36 */ /* 0x040fe40008000000 */
[----:B------:R-:W-:Y:S02]  /*ff00*/  IMAD.IADD R77, R77, 0x1, R6 ;  /* 0x000000014d4d7824 */ /* 0x000fe400078e0206 */
[----:B-1----:R-:W-:-:S03]  /*ff10*/  IMAD.IADD R79, R74, 0x1, R60 ;  /* 0x000000014a4f7824 */ /* 0x002fc600078e023c */
[----:B------:R-:W1:Y:S01]  /*ff20*/  MUFU.TANH R0, R0 ;  /* 0x0000000000007308 */ /* 0x000e620000002400 */
[----:B------:R-:W-:-:S07]  /*ff30*/  VIADDMNMX R78, R60, R77, R76, PT ;  /* 0x0000004d3c4e7246 */ /* 0x000fce000380014c */
        /* <DEDUP_REMOVED lines=73> */
.L_x_7906:
[----:B------:R-:W-:-:S13]  /*103d0*/  ISETP.NE.AND P4, PT, R7, 0x1, PT ;  /* 0x000000010700780c */ /* 0x000fda0003f85270 */
[----:B------:R-:W1:Y:S02]  /*103e0*/  @P4 LDC.64 R8, c[0x0][0x9e8] ;  /* 0x00027a00ff084b82 */ /* 0x000e640000000a00 */
[----:B-1----:R-:W-:-:S05]  /*103f0*/  @P4 IMAD.HI.U32 R8, R59, R8, RZ ;  /* 0x000000083b084227 */ /* 0x002fca00078e00ff */
[----:B------:R-:W-:-:S07]  /*10400*/  @P4 SHF.R.U32.HI R59, RZ, R9, R8 ;  /* 0x00000009ff3b4219 */ /* 0x000fce0000011608 */
.L_x_7907:
[----:B------:R-:W-:Y:S05]  /*10410*/  BSYNC B0 ;  /* 0x0000000000007941 */ /* 0x000fea0003800000 */
.L_x_7905:
[----:B------:R-:W-:-:S04]  /*10420*/  IMAD R59, R59, R7, -R72 ;  /* 0x000000073b3b7224 */ /* 0x000fc800078e0a48 */
[----:B------:R-:W-:-:S05]  /*10430*/  IMAD.IADD R8, R59, 0x1, -R188 ;  /* 0x000000013b087824 */ /* 0x000fca00078e0abc */
[----:B------:R-:W-:Y:S02]  /*10440*/  VIMNMX R79, R79, R8, !PT ;  /* 0x000000084f4f7248 */ /* 0x000fe40007fe0100 */
[----:B------:R-:W-:-:S07]  /*10450*/  VIADDMNMX R78, R8, R7, R78, PT ;  /* 0x00000007084e7246 */ /* 0x000fce000380014e */
.L_x_7904:
[C---:B------:R-:W-:Y:S01]  /*10460*/  ISETP.GE.AND P4, PT, R75.reuse, 0x2, PT ;  /* 0x000000024b00780c */ /* 0x040fe20003f86270 */
[----:B------:R-:W1:Y:S01]  /*10470*/  SHFL.IDX PT, R70, R70, 0x1, 0x1c1f ;  /* 0x003c1f0046467f89 */ /* 0x000e6200000e0000 */
        /* <DEDUP_REMOVED lines=9> */
[----:B0-----:R-:W-:-:S02]  /*10510*/  FSEL R91, R91, -INF , !P5 ;  /* 0xff8000005b5b7808 */ /* 0x001fc40006800000 */
        /* <DEDUP_REMOVED lines=12> */
[----:B------:R-:W-:Y:S02]  /*105e0*/  ISETP.LT.OR P5, PT, R78, 0x12, P5 ;  /* 0x000000124e00780c */ /* 0x000fe40002fa1670 */
        /* <DEDUP_REMOVED lines=90> */
[----:B-----5:R-:W-:Y:S02]  /*10b90*/  P2R R112, PR, RZ, 0x40 ;  /* 0x00000040ff707803 */ /* 0x020fe40000000000 */
        /* <DEDUP_REMOVED lines=10> */
[----:B------:R-:W-:Y:S01]  /*10c40*/  FSEL R48, R65, -INF , !P5 ;  /* 0xff80000041307808 */ /* 0x000fe20006800000 */
[----:B-1----:R-:W-:Y:S01]  /*10c50*/  IMAD.IADD R65, R74, 0x1, R70 ;  /* 0x000000014a417824 */ /* 0x002fe200078e0246 */
        /* <DEDUP_REMOVED lines=16> */
[----:B------:R-:W-:-:S02]  /*10d60*/  VIADDMNMX R66, R70, R77, R76, PT ;  /* 0x0000004d46427246 */ /* 0x000fc4000380014c */
        /* <DEDUP_REMOVED lines=15> */
[----:B------:R-:W-:Y:S01]  /*10e60*/  FSEL R4, R73, -INF , !P6 ;  /* 0xff80000049047808 */ /* 0x000fe20007000000 */
[----:B------:R-:W-:Y:S08]  /*10e70*/  @!P3 BRA `(.L_x_7908) ;  /* 0x000000000050b947 */ /* 0x000ff00003800000 */
        /* <DEDUP_REMOVED lines=11> */
.L_x_7910:
[----:B------:R-:W-:-:S13]  /*10f30*/  ISETP.NE.AND P6, PT, R7, 0x1, PT ;  /* 0x000000010700780c */ /* 0x000fda0003fc5270 */
[----:B------:R-:W0:Y:S02]  /*10f40*/  @P6 LDC.64 R8, c[0x0][0x9e8] ;  /* 0x00027a00ff086b82 */ /* 0x000e240000000a00 */
[----:B0-----:R-:W-:-:S05]  /*10f50*/  @P6 IMAD.HI.U32 R8, R69, R8, RZ ;  /* 0x0000000845086227 */ /* 0x001fca00078e00ff */
[----:B------:R-:W-:-:S07]  /*10f60*/  @P6 SHF.R.U32.HI R69, RZ, R9, R8 ;  /* 0x00000009ff456219 */ /* 0x000fce0000011608 */
.L_x_7911:
[----:B------:R-:W-:Y:S05]  /*10f70*/  BSYNC B0 ;  /* 0x0000000000007941 */ /* 0x000fea0003800000 */
.L_x_7909:
[----:B------:R-:W-:-:S04]  /*10f80*/  IMAD R69, R69, R7, -R72 ;  /* 0x0000000745457224 */ /* 0x000fc800078e0a48 */
[----:B------:R-:W-:-:S05]  /*10f90*/  IMAD.IADD R8, R69, 0x1, -R188 ;  /* 0x0000000145087824 */ /* 0x000fca00078e0abc */
[----:B------:R-:W-:Y:S02]  /*10fa0*/  VIMNMX R65, R65, R8, !PT ;  /* 0x0000000841417248 */ /* 0x000fe40007fe0100 */
[----:B------:R-:W-:-:S07]  /*10fb0*/  VIADDMNMX R66, R8, R7, R66, PT ;  /* 0x0000000708427246 */ /* 0x000fce0003800142 */
.L_x_7908:
[----:B------:R-:W-:Y:S01]  /*10fc0*/  ISETP.GT.AND P4, PT, R65, 0x1, !P4 ;  /* 0x000000014100780c */ /* 0x000fe20006784270 */
[----:B------:R-:W-:Y:S01]  /*10fd0*/  ULDC UR46, c[0x0][0x988] ;  /* 0x00026200002e7ab9 */ /* 0x000fe20000000800 */
[----:B------:R-:W-:Y:S02]  /*10fe0*/  ISETP.NE.AND P6, PT, R117, RZ, PT ;  /* 0x000000ff7500720c */ /* 0x000fe40003fc5270 */
[----:B------:R-:W-:Y:S02]  /*10ff0*/  ISETP.LT.OR P4, PT, R66, 0x2, P4 ;  /* 0x000000024200780c */ /* 0x000fe40002781670 */
[----:B------:R-:W-:Y:S02]  /*11000*/  ISETP.GT.AND P5, PT, R65, 0x78, !P5 ;  /* 0x000000784100780c */ /* 0x000fe40006fa4270 */
[----:B------:R-:W-:Y:S02]  /*11010*/  FSEL R9, R3, -INF , !P4 ;  /* 0xff80000003097808 */ /* 0x000fe40006000000 */
[----:B------:R-:W-:-:S02]  /*11020*/  ISETP.NE.AND P4, PT, R84, RZ, PT ;  /* 0x000000ff5400720c */ /* 0x000fc40003f85270 */
[----:B------:R-:W-:Y:S02]  /*11030*/  ISETP.LT.OR P5, PT, R66, 0x79, P5 ;  /* 0x000000794200780c */ /* 0x000fe40002fa1670 */
[----:B------:R-:W-:Y:S02]  /*11040*/  ISETP.GT.AND P4, PT, R65, 0x8, !P4 ;  /* 0x000000084100780c */ /* 0x000fe40006784270 */
[----:B------:R-:W-:Y:S02]  /*11050*/  FSEL R28, R28, -INF , !P5 ;  /* 0xff8000001c1c7808 */ /* 0x000fe40006800000 */
[----:B------:R-:W-:-:S04]  /*11060*/  ISETP.LT.OR P4, PT, R66, 0x9, P4 ;  /* 0x000000094200780c */ /* 0x000fc80002781670 */
[----:B------:R-:W-:Y:S02]  /*11070*/  FSEL R3, R10, -INF , !P4 ;  /* 0xff8000000a037808 */ /* 0x000fe40006000000 */
[----:B------:R-:W-:Y:S02]  /*11080*/  ISETP.NE.AND P4, PT, R83, RZ, PT ;  /* 0x000000ff5300720c */ /* 0x000fe40003f85270 */
[----:B------:R-:W-:Y:S02]  /*11090*/  FMNMX.FTZ R10, R67, R90, !PT ;  /* 0x0000005a430a7209 */ /* 0x000fe40007810000 */
[----:B------:R-:W-:-:S04]  /*110a0*/  ISETP.GT.AND P4, PT, R65, 0x9, !P4 ;  /* 0x000000094100780c */ /* 0x000fc80006784270 */
[----:B------:R-:W-:-:S04]  /*110b0*/  ISETP.LT.OR P4, PT, R66, 0xa, P4 ;  /* 0x0000000a4200780c */ /* 0x000fc80002781670 */
        /* <DEDUP_REMOVED lines=22> */
[----:B------:R-:W-:Y:S02]  /*11220*/  ISETP.GT.AND P4, PT, R65, 0x19, !P6 ;  /* 0x000000194100780c */ /* 0x000fe40007784270 */
[----:B------:R-:W-:-:S02]  /*11230*/  ISETP.NE.AND P6, PT, R118, RZ, PT ;  /* 0x000000ff7600720c */ /* 0x000fc40003fc5270 */
        /* <DEDUP_REMOVED lines=49> */
[----:B------:R-:W-:-:S03]  /*11550*/  ISETP.LT.OR P4, PT, R66, 0x39, P4 ;  /* 0x000000394200780c */ /* 0x000fc60002781670 */
[----:B------:R-:W0:Y:S01]  /*11560*/  SHFL.BFLY PT, R10, R11, 0x2, 0x1f ;  /* 0x0c401f000b0a7f89 */ /* 0x000e2200000e0000 */
[----:B------:R-:W-:Y:S02]  /*11570*/  FSEL R31, R31, -INF , !P4 ;  /* 0xff8000001f1f7808 */ /* 0x000fe40006000000 */
[----:B------:R-:W-:-:S04]  /*11580*/  ISETP.NE.AND P4, PT, R104, RZ, PT ;  /* 0x000000ff6800720c */ /* 0x000fc80003f85270 */
[----:B------:R-:W-:-:S04]  /*11590*/  ISETP.GT.AND P4, PT, R65, 0x39, !P4 ;  /* 0x000000394100780c */ /* 0x000fc80006784270 */
[----:B------:R-:W-:-:S04]  /*115a0*/  ISETP.LT.OR P4, PT, R66, 0x3a, P4 ;  /* 0x0000003a4200780c */ /* 0x000fc80002781670 */
[----:B------:R-:W-:Y:S02]  /*115b0*/  FSEL R30, R30, -INF , !P4 ;  /* 0xff8000001e1e7808 */ /* 0x000fe40006000000 */
[----:B------:R-:W-:-:S04]  /*115c0*/  ISETP.NE.AND P4, PT, R105, RZ, PT ;  /* 0x000000ff6900720c */ /* 0x000fc80003f85270 */
[----:B------:R-:W-:Y:S02]  /*115d0*/  ISETP.GT.AND P4, PT, R65, 0x40, !P4 ;  /* 0x000000404100780c */ /* 0x000fe40006784270 */
[----:B0-----:R-:W-:Y:S02]  /*115e0*/  FMNMX.FTZ R69, R11, R10, !PT ;  /* 0x0000000a0b457209 */ /* 0x001fe40007810000 */
[----:B------:R-:W-:-:S03]  /*115f0*/  ISETP.LT.OR P4, PT, R66, 0x41, P4 ;  /* 0x000000414200780c */ /* 0x000fc60002781670 */
[----:B------:R-:W0:Y:S01]  /*11600*/  SHFL.BFLY PT, R10, R69, 0x1, 0x1f ;  /* 0x0c201f00450a7f89 */ /* 0x000e2200000e0000 */
        /* <DEDUP_REMOVED lines=8> */
[----:B0-----:R-:W-:Y:S02]  /*11690*/  FMNMX.FTZ R10, R69, R10, !PT ;  /* 0x0000000a450a7209 */ /* 0x001fe40007810000 */
[----:B------:R-:W-:-:S02]  /*116a0*/  FSEL R35, R35, -INF , !P4 ;  /* 0xff80000023237808 */ /* 0x000fc40006000000 */
[----:B------:R-:W-:Y:S01]  /*116b0*/  ISETP.NE.AND P4, PT, R107, RZ, PT ;  /* 0x000000ff6b00720c */ /* 0x000fe20003f85270 */
[----:B------:R-:W-:-:S03]  /*116c0*/  FMUL.FTZ R75, R10, UR46 ;  /* 0x0000002e0a4b7c20 */ /* 0x000fc60008410000 */
        /* <DEDUP_REMOVED lines=54> */
[----:B------:R-:W-:Y:S01]  /*11a30*/  ISETP.GT.AND P4, PT, R65, 0x79, !P6 ;  /* 0x000000794100780c */ /* 0x000fe20007784270 */
[--C-:B------:R-:W-:Y:S01]  /*11a40*/  FFMA.FTZ R182, R91, UR46, -R75.reuse ;  /* 0x0000002e5bb67c23 */ /* 0x100fe2000801084b */
[----:B------:R-:W-:Y:S01]  /*11a50*/  FMNMX.FTZ R68, R0, R9, !PT ;  /* 0x0000000900447209 */ /* 0x000fe20007810000 */
[----:B------:R-:W-:Y:S01]  /*11a60*/  MUFU.EX2 R180, R180 ;  /* 0x000000b400b47308 */ /* 0x000fe20000000800 */
[----:B------:R-:W-:Y:S01]  /*11a70*/  ISETP.LT.OR P4, PT, R66, 0x7a, P4 ;  /* 0x0000007a4200780c */ /* 0x000fe20002781670 */
        /* <DEDUP_REMOVED lines=23> */
[--C-:B------:R-:W-:Y:S01]  /*11bf0*/  FFMA.FTZ R160, R54, UR46, -R75.reuse ;  /* 0x0000002e36a07c23 */ /* 0x100fe2000801084b */
        /* <DEDUP_REMOVED lines=10> */
[----:B------:R-:W-:Y:S01]  /*11ca0*/  FFMA.FTZ R51, R58, UR46, -R75 ;  /* 0x0000002e3a337c23 */ /* 0x000fe2000801084b */
[----:B------:R-:W4:Y:S01]  /*11cb0*/  @P2 LDC R50, c[0x0][0x450] ;  /* 0x00011400ff322b82 */ /* 0x000f220000000800 */
[----:B------:R-:W-:Y:S01]  /*11cc0*/  IMAD.MOV.U32 R48, RZ, RZ, R192 ;  /* 0x000000ffff307224 */ /* 0x000fe200078e00c0 */
        /* <DEDUP_REMOVED lines=28> */
[----:B------:R-:W-:Y:S01]  /*11e90*/  MUFU.EX2 R170, R170 ;  /* 0x000000aa00aa7308 */ /* 0x000fe20000000800 */
[----:B------:R-:W-:Y:S01]  /*11ea0*/  FSEL R60, R29, -INF , !P4 ;  /* 0xff8000001d3c7808 */ /* 0x000fe20006000000 */
[--C-:B------:R-:W-:Y:S01]  /*11eb0*/  FFMA.FTZ R29, R53, UR46, -R75.reuse ;  /* 0x0000002e351d7c23 */ /* 0x100fe2000801084b */
[----:B------:R-:W-:Y:S01]  /*11ec0*/  FMNMX.FTZ R11, R28, R11, !PT ;  /* 0x0000000b1c0b7209 */ /* 0x000fe20007810000 */
[--C-:B------:R-:W-:Y:S01]  /*11ed0*/  FFMA.FTZ R53, R55, UR46, -R75.reuse ;  /* 0x0000002e37357c23 */ /* 0x100fe2000801084b */
[--C-:B------:R-:W-:Y:S01]  /*11ee0*/  FFMA.FTZ R55, R57, UR46, -R75.reuse ;  /* 0x0000002e39377c23 */ /* 0x100fe2000801084b */
[----:B------:R-:W-:Y:S01]  /*11ef0*/  FFMA.FTZ R57, R4, UR46, -R75 ;  /* 0x0000002e04397c23 */ /* 0x000fe2000801084b */
        /* <DEDUP_REMOVED lines=19> */
[----:B------:R-:W-:Y:S01]  /*12030*/  FFMA.FTZ R183, R3, UR46, -R65 ;  /* 0x0000002e03b77c23 */ /* 0x000fe20008010841 */
[----:B------:R-:W-:Y:S01]  /*12040*/  FADD.FTZ R3, R180, R67 ;  /* 0x00000043b4037221 */ /* 0x000fe20000010000 */
[--C-:B------:R-:W-:Y:S01]  /*12050*/  FFMA.FTZ R8, R8, UR46, -R65.reuse ;  /* 0x0000002e08087c23 */ /* 0x100fe20008010841 */
[----:B------:R-:W-:Y:S01]  /*12060*/  FFMA.FTZ R177, R12, UR46, -R65 ;  /* 0x0000002e0cb17c23 */ /* 0x000fe20008010841 */
[----:B------:R-:W-:Y:S01]  /*12070*/  MUFU.EX2 R181, R181 ;  /* 0x000000b500b57308 */ /* 0x000fe20000000800 */
[----:B-1----:R-:W-:Y:S01]  /*12080*/  FADD.FTZ R4, R182, R3 ;  /* 0x00000003b6047221 */ /* 0x002fe20000010000 */
[--C-:B------:R-:W-:Y:S01]  /*12090*/  FFMA.FTZ R12, R13, UR46, -R65.reuse ;  /* 0x0000002e0d0c7c23 */ /* 0x100fe20008010841 */
[--C-:B------:R-:W-:Y:S01]  /*120a0*/  FFMA.FTZ R179, R14, UR46, -R65.reuse ;  /* 0x0000002e0eb37c23 */ /* 0x100fe20008010841 */
[--C-:B------:R-:W-:Y:S01]  /*120b0*/  FFMA.FTZ R14, R15, UR46, -R65.reuse ;  /* 0x0000002e0f0e7c23 */ /* 0x100fe20008010841 */
[----:B--2---:R-:W-:Y:S01]  /*120c0*/  FADD.FTZ R3, R69, R4 ;  /* 0x0000000445037221 */ /* 0x004fe20000010000 */
[--C-:B------:R-:W-:Y:S01]  /*120d0*/  FFMA.FTZ R173, R21, UR46, -R65.reuse ;  /* 0x0000002e15ad7c23 */ /* 0x100fe20008010841 */
[----:B------:R-:W-:Y:S01]  /*120e0*/  FFMA.FTZ R20, R20, UR46, -R65 ;  /* 0x0000002e14147c23 */ /* 0x000fe20008010841 */
[----:B------:R-:W0:Y:S01]  /*120f0*/  MUFU.EX2 R0, R0 ;  /* 0x0000000000007308 */ /* 0x000e220000000800 */
[----:B---3--:R-:W-:Y:S01]  /*12100*/  FADD.FTZ R4, R176, R3 ;  /* 0x00000003b0047221 */ /* 0x008fe20000010000 */
[--C-:B------:R-:W-:Y:S01]  /*12110*/  FFMA.FTZ R175, R25, UR46, -R65.reuse ;  /* 0x0000002e19af7c23 */ /* 0x100fe20008010841 */
[--C-:B------:R-:W-:Y:S01]  /*12120*/  FFMA.FTZ R24, R24, UR46, -R65.reuse ;  /* 0x0000002e18187c23 */ /* 0x100fe20008010841 */
[--C-:B------:R-:W-:Y:S01]  /*12130*/  FFMA.FTZ R169, R27, UR46, -R65.reuse ;  /* 0x0000002e1ba97c23 */ /* 0x100fe20008010841 */
[----:B-----5:R-:W-:Y:S01]  /*12140*/  FADD.FTZ R3, R71, R4 ;  /* 0x0000000447037221 */ /* 0x020fe20000010000 */
        /* <DEDUP_REMOVED lines=28> */
[----:B------:R-:W-:Y:S01]  /*12310*/  FADD.FTZ R46, R168, R9 ;  /* 0x00000009a82e7221 */ /* 0x000fe20000010000 */
[----:B------:R-:W2:Y:S01]  /*12320*/  @P2 LDC R13, c[0x0][0x44c] ;  /* 0x00011300ff0d2b82 */ /* 0x000ea20000000800 */
[--C-:B------:R-:W-:Y:S01]  /*12330*/  FFMA.FTZ R44, R44, UR46, -R65.reuse ;  /* 0x0000002e2c2c7c23 */ /* 0x100fe20008010841 */
[--C-:B------:R-:W-:Y:S01]  /*12340*/  FFMA.FTZ R45, R45, UR46, -R65.reuse ;  /* 0x0000002e2d2d7c23 */ /* 0x100fe20008010841 */
[----:B------:R-:W-:Y:S01]  /*12350*/  FADD.FTZ R9, R59, R46 ;  /* 0x0000002e3b097221 */ /* 0x000fe20000010000 */
[----:B------:R-:W-:Y:S01]  /*12360*/  FFMA.FTZ R28, R28, UR46, -R65 ;  /* 0x0000002e1c1c7c23 */ /* 0x000fe20008010841 */
[----:B------:R-:W3:Y:S01]  /*12370*/  MUFU.EX2 R179, R179 ;  /* 0x000000b300b37308 */ /* 0x000ee20000000800 */
[----:B0-----:R-:W-:Y:S01]  /*12380*/  FADD.FTZ R3, R177, R4 ;  /* 0x00000004b1037221 */ /* 0x001fe20000010000 */
[----:B------:R-:W-:Y:S01]  /*12390*/  FADD.FTZ R46, R170, R9 ;  /* 0x00000009aa2e7221 */ /* 0x000fe20000010000 */
[----:B------:R-:W-:Y:S01]  /*123a0*/  FFMA.FTZ R60, R60, UR46, -R65 ;  /* 0x0000002e3c3c7c23 */ /* 0x000fe20008010841 */
[----:B------:R-:W-:-:S02]  /*123b0*/  F2FP.BF16.F32.PACK_AB R181, R0, R181 ;  /* 0x000000b500b5723e */ /* 0x000fc400000010ff */
[----:B------:R-:W-:Y:S01]  /*123c0*/  FADD.FTZ R9, R61, R46 ;  /* 0x0000002e3d097221 */ /* 0x000fe20000010000 */
[----:B------:R-:W-:Y:S01]  /*123d0*/  F2FP.BF16.F32.PACK_AB R180, R67, R180 ;  /* 0x000000b443b4723e */ /* 0x000fe200000010ff */
[----:B------:R-:W0:Y:S01]  /*123e0*/  MUFU.EX2 R14, R14 ;  /* 0x0000000e000e7308 */ /* 0x000e220000000800 */
[----:B-1----:R-:W-:Y:S01]  /*123f0*/  FADD.FTZ R4, R12, R3 ;  /* 0x000000030c047221 */ /* 0x002fe20000010000 */
[----:B------:R-:W-:Y:S01]  /*12400*/  FADD.FTZ R46, R164, R9 ;  /* 0x00000009a42e7221 */ /* 0x000fe20000010000 */
[----:B------:R-:W-:Y:S02]  /*12410*/  F2FP.BF16.F32.PACK_AB R182, R69, R182 ;  /* 0x000000b645b6723e */ /* 0x000fe400000010ff */
[----:B------:R-:W-:Y:S01]  /*12420*/  F2FP.BF16.F32.PACK_AB R176, R71, R176 ;  /* 0x000000b047b0723e */ /* 0x000fe200000010ff */
[----:B------:R-:W-:Y:S01]  /*12430*/  FADD.FTZ R9, R63, R46 ;  /* 0x0000002e3f097221 */ /* 0x000fe20000010000 */
[----:B------:R-:W-:Y:S01]  /*12440*/  F2FP.BF16.F32.PACK_AB R178, R73, R178 ;  /* 0x000000b249b2723e */ /* 0x000fe200000010ff */
[----:B------:R-:W1:Y:S01]  /*12450*/  MUFU.EX2 R173, R173 ;  /* 0x000000ad00ad7308 */ /* 0x000e620000000800 */
[----:B---3--:R-:W-:Y:S01]  /*12460*/  FADD.FTZ R3, R179, R4 ;  /* 0x00000004b3037221 */ /* 0x008fe20000010000 */
[----:B------:R-:W-:Y:S01]  /*12470*/  FADD.FTZ R46, R166, R9 ;  /* 0x00000009a62e7221 */ /* 0x000fe20000010000 */
[----:B--2---:R-:W-:Y:S01]  /*12480*/  @P2 IMAD.HI.U32 R13, R192, R13, RZ ;  /* 0x0000000dc00d2227 */ /* 0x004fe200078e00ff */
[----:B------:R-:W-:-:S03]  /*12490*/  F2FP.BF16.F32.PACK_AB R172, R77, R172 ;  /* 0x000000ac4dac723e */ /* 0x000fc600000010ff */
[----:B------:R-:W-:Y:S01]  /*124a0*/  FADD.FTZ R9, R29, R46 ;  /* 0x0000002e1d097221 */ /* 0x000fe20000010000 */
[----:B------:R-:W-:Y:S01]  /*124b0*/  F2FP.BF16.F32.PACK_AB R174, R79, R174 ;  /* 0x000000ae4fae723e */ /* 0x000fe200000010ff */
[----:B------:R-:W2:Y:S01]  /*124c0*/  MUFU.EX2 R20, R20 ;  /* 0x0000001400147308 */ /* 0x000ea20000000800 */
[----:B0-----:R-:W-:Y:S01]  /*124d0*/  FADD.FTZ R4, R14, R3 ;  /* 0x000000030e047221 */ /* 0x001fe20000010000 */
[----:B------:R-:W-:Y:S01]  /*124e0*/  FADD.FTZ R46, R160, R9 ;  /* 0x00000009a02e7221 */ /* 0x000fe20000010000 */
[----:B----4-:R-:W-:Y:S02]  /*124f0*/  @P2 SHF.R.U32.HI R48, RZ, R50, R13 ;  /* 0x00000032ff302219 */ /* 0x010fe4000001160d */
[----:B------:R-:W-:Y:S01]  /*12500*/  F2FP.BF16.F32.PACK_AB R168, R59, R168 ;  /* 0x000000a83ba8723e */ /* 0x000fe200000010ff */
[----:B------:R-:W-:Y:S01]  /*12510*/  FADD.FTZ R9, R53, R46 ;  /* 0x0000002e35097221 */ /* 0x000fe20000010000 */
[----:B------:R-:W-:Y:S01]  /*12520*/  F2FP.BF16.F32.PACK_AB R170, R61, R170 ;  /* 0x000000aa3daa723e */ /* 0x000fe200000010ff */
[----:B------:R-:W0:Y:S01]  /*12530*/  MUFU.EX2 R175, R175 ;  /* 0x000000af00af7308 */ /* 0x000e220000000800 */
[----:B-1----:R-:W-:Y:S01]  /*12540*/  FADD.FTZ R3, R173, R4 ;  /* 0x00000004ad037221 */ /* 0x002fe20000010000 */
[----:B------:R-:W-:Y:S01]  /*12550*/  FADD.FTZ R46, R162, R9 ;  /* 0x00000009a22e7221 */ /* 0x000fe20000010000 */
[----:B------:R-:W-:Y:S01]  /*12560*/  IMAD.IADD R127, R127, 0x1, R48 ;  /* 0x000000017f7f7824 */ /* 0x000fe200078e0230 */
[----:B------:R-:W-:-:S02]  /*12570*/  F2FP.BF16.F32.PACK_AB R164, R63, R164 ;  /* 0x000000a43fa4723e */ /* 0x000fc400000010ff */
[----:B------:R-:W-:Y:S01]  /*12580*/  FADD.FTZ R9, R55, R46 ;  /* 0x0000002e37097221 */ /* 0x000fe20000010000 */
[----:B------:R-:W-:Y:S01]  /*12590*/  F2FP.BF16.F32.PACK_AB R166, R29, R166 ;  /* 0x000000a61da6723e */ /* 0x000fe200000010ff */
[----:B------:R-:W1:Y:S01]  /*125a0*/  MUFU.EX2 R24, R24 ;  /* 0x0000001800187308 */ /* 0x000e620000000800 */
[----:B--2---:R-:W-:Y:S01]  /*125b0*/  FADD.FTZ R4, R20, R3 ;  /* 0x0000000314047221 */ /* 0x004fe20000010000 */
[----:B------:R-:W-:Y:S01]  /*125c0*/  F2FP.BF16.F32.PACK_AB R160, R53, R160 ;  /* 0x000000a035a0723e */ /* 0x000fe200000010ff */
[----:B------:R-:W-:Y:S01]  /*125d0*/  IMAD.IADD R6, R127, 0x1, R6 ;  /* 0x000000017f067824 */ /* 0x000fe200078e0206 */
[----:B------:R-:W-:Y:S02]  /*125e0*/  F2FP.BF16.F32.PACK_AB R162, R55, R162 ;  /* 0x000000a237a2723e */ /* 0x000fe400000010ff */
[----:B------:R-:W-:Y:S02]  /*125f0*/  F2FP.BF16.F32.PACK_AB R183, R8, R183 ;  /* 0x000000b708b7723e */ /* 0x000fe400000010ff */
        /* <DEDUP_REMOVED lines=69> */
[----:B--2---:R-:W-:Y:S01]  /*12a50*/  FADD.FTZ R0, R28, R3 ;  /* 0x000000031c007221 */ /* 0x004fe20000010000 */
[----:B------:R-:W-:-:S06]  /*12a60*/  VIADD R3, R88, 0xfffffffe ;  /* 0xfffffffe58037836 */ /* 0x000fcc0000000000 */
[----:B------:R-:W2:Y:S01]  /*12a70*/  MUFU.EX2 R57, R57 ;  /* 0x0000003900397308 */ /* 0x000ea20000000800 */
[----:B0-----:R-:W-:Y:S01]  /*12a80*/  FADD.FTZ R4, R154, R9 ;  /* 0x000000099a047221 */ /* 0x001fe20000010000 */
[C---:B-1----:R-:W-:Y:S01]  /*12a90*/  FADD.FTZ R0, R155.reuse, R0 ;  /* 0x000000009b007221 */ /* 0x042fe20000010000 */
[----:B------:R-:W-:Y:S02]  /*12aa0*/  F2FP.BF16.F32.PACK_AB R155, R155, R28 ;  /* 0x0000001c9b9b723e */ /* 0x000fe400000010ff */
[C---:B--2---:R-:W-:Y:S01]  /*12ab0*/  FADD.FTZ R4, R57.reuse, R4 ;  /* 0x0000000439047221 */ /* 0x044fe20000010000 */
        /* <DEDUP_REMOVED lines=13> */
.L_x_7914:
[----:B------:R-:W-:-:S13]  /*12b90*/  ISETP.NE.AND P4, PT, R7, 0x1, PT ;  /* 0x000000010700780c */ /* 0x000fda0003f85270 */
[----:B------:R-:W0:Y:S02]  /*12ba0*/  @P4 LDC.64 R12, c[0x0][0x9e8] ;  /* 0x00027a00ff0c4b82 */ /* 0x000e240000000a00 */
[----:B0-----:R-:W-:-:S05]  /*12bb0*/  @P4 IMAD.HI.U32 R12, R8, R12, RZ ;  /* 0x0000000c080c4227 */ /* 0x001fca00078e00ff */
[----:B------:R-:W-:-:S07]  /*12bc0*/  @P4 SHF.R.U32.HI R8, RZ, R13, R12 ;  /* 0x0000000dff084219 */ /* 0x000fce000001160c */
.L_x_7915:
[----:B------:R-:W-:Y:S05]  /*12bd0*/  BSYNC B0 ;  /* 0x0000000000007941 */ /* 0x000fea0003800000 */
.L_x_7913:
[----:B------:R-:W-:-:S05]  /*12be0*/  IMAD R7, R8, R7, R7 ;  /* 0x0000000708077224 */ /* 0x000fca00078e0207 */
[----:B------:R-:W-:-:S07]  /*12bf0*/  VIMNMX R6, R6, R7, PT ;  /* 0x0000000706067248 */ /* 0x000fce0003fe0100 */
.L_x_7912:
[----:B------:R-:W-:Y:S01]  /*12c00*/  SHF.R.S32.HI R7, RZ, 0x1f, R6 ;  /* 0x0000001fff077819 */ /* 0x000fe20000011406 */
[----:B------:R-:W-:Y:S01]  /*12c10*/  ULDC UR51, c[0x0][0x9e4] ;  /* 0x0002790000337ab9 */ /* 0x000fe20000000800 */
[----:B------:R-:W-:Y:S01]  /*12c20*/  ULDC UR48, c[0x0][0x9e4] ;  /* 0x0002790000307ab9 */ /* 0x000fe20000000800 */
[----:B------:R-:W-:Y:S01]  /*12c30*/  ULDC UR53, c[0x0][0x9d8] ;  /* 0x0002760000357ab9 */ /* 0x000fe20000000800 */
[----:B------:R-:W-:Y:S01]  /*12c40*/  LEA.HI R7, R7, R6, RZ, 0x7 ;  /* 0x0000000607077211 */ /* 0x000fe200078f38ff */
[----:B------:R-:W-:Y:S01]  /*12c50*/  ULDC UR56, c[0x0][0x9d8] ;  /* 0x0002760000387ab9 */ /* 0x000fe20000000800 */
[----:B------:R-:W-:Y:S01]  /*12c60*/  ULDC UR54, c[0x0][0x9d8] ;  /* 0x0002760000367ab9 */ /* 0x000fe20000000800 */
[----:B------:R-:W-:Y:S01]  /*12c70*/  ULDC UR47, c[0x0][0x988] ;  /* 0x00026200002f7ab9 */ /* 0x000fe20000000800 */
[----:B------:R-:W-:Y:S01]  /*12c80*/  SHF.R.S32.HI R7, RZ, 0x7, R7 ;  /* 0x00000007ff077819 */ /* 0x000fe20000011407 */
[----:B------:R-:W-:Y:S01]  /*12c90*/  ULDC UR50, c[0x0][0x988] ;  /* 0x0002620000327ab9 */ /* 0x000fe20000000800 */
[----:B------:R-:W-:Y:S01]  /*12ca0*/  ULDC UR49, c[0x0][0x988] ;  /* 0x0002620000317ab9 */ /* 0x000fe20000000800 */
[----:B------:R-:W-:Y:S01]  /*12cb0*/  ULDC UR55, c[0x0][0x9e0] ;  /* 0x0002780000377ab9 */ /* 0x000fe20000000800 */
[----:B------:R-:W-:Y:S01]  /*12cc0*/  VIMNMX R12, R194, R7, !PT ;  /* 0x00000007c20c7248 */ /* 0x000fe20007fe0100 */
[----:B------:R-:W-:Y:S01]  /*12cd0*/  ULDC UR52, c[0x0][0x9e0] ;  /* 0x0002780000347ab9 */ /* 0x000fe20000000800 */
[----:B------:R-:W-:-:S02]  /*12ce0*/  CS2R R150, SRZ ;  /* 0x0000000000967805 */ /* 0x000fc4000001ff00 */
[----:B------:R-:W-:Y:S02]  /*12cf0*/  CS2R R148, SRZ ;  /* 0x0000000000947805 */ /* 0x000fe4000001ff00 */
[----:B------:R-:W-:Y:S02]  /*12d00*/  ISETP.GE.AND P4, PT, R3, R12, PT ;  /* 0x0000000c0300720c */ /* 0x000fe40003f86270 */
        /* <DEDUP_REMOVED lines=31> */
[----:B------:R-:W-:-:S07]  /*12f00*/  IMAD.MOV.U32 R151, RZ, RZ, RZ ;  /* 0x000000ffff977224 */ /* 0x000fce00078e00ff */
.L_x_7934:
[----:B------:R-:W-:Y:S01]  /*12f10*/  VIADD R13, R22, 0x1 ;  /* 0x00000001160d7836 */ /* 0x000fe20000000000 */
[----:B------:R-:W-:Y:S05]  /*12f20*/  YIELD ;  /* 0x0000000000007946 */ /* 0x000fea0003800000 */
[----:B------:R-:W-:-:S04]  /*12f30*/  ISETP.NE.AND P4, PT, R13, 0x2, PT ;  /* 0x000000020d00780c */ /* 0x000fc80003f85270 */
[----:B------:R-:W-:Y:S02]  /*12f40*/  SEL R7, RZ, 0x1, P4 ;  /* 0x00000001ff077807 */ /* 0x000fe40002000000 */
[----:B------:R-:W-:Y:S02]  /*12f50*/  SEL R13, R13, RZ, P4 ;  /* 0x000000ff0d0d7207 */ /* 0x000fe40002000000 */
[----:B------:R-:W-:Y:S02]  /*12f60*/  ISETP.NE.AND P4, PT, R193, RZ, PT ;  /* 0x000000ffc100720c */ /* 0x000fe40003f85270 */
[----:B------:R-:W-:-:S11]  /*12f70*/  LOP3.LUT R14, R186, R7, RZ, 0x3c, !PT ;  /* 0x00000007ba0e7212 */ /* 0x000fd600078e3cff */
[----:B------:R-:W-:Y:S05]  /*12f80*/  @P4 BRA `(.L_x_7917) ;  /* 0x0000000000304947 */ /* 0x000fea0003800000 */
[----:B------:R-:W-:Y:S05]  /*12f90*/  @!P0 BRA `(.L_x_7918) ;  /* 0x0000000000048947 */ /* 0x000fea0003800000 */
[----:B------:R-:W-:Y:S01]  /*12fa0*/  BPT.TRAP 0x1 ;  /* 0x000000040000795c */ /* 0x000fe20000300000 */
.L_x_7918:
[----:B------:R-:W-:Y:S01]  /*12fb0*/  IMAD R7, R13, 0x8, R2 ;  /* 0x000000080d077824 */ /* 0x000fe200078e0202 */
[----:B------:R-:W-:-:S04]  /*12fc0*/  SHF.L.U32 R6, R14, 0x1f, RZ ;  /* 0x0000001f0e067819 */ /* 0x000fc800000006ff */
[----:B------:R0:W1:Y:S01]  /*12fd0*/  SYNCS.PHASECHK.TRANS64.TRYWAIT P5, [R7+URZ+0x28830], R6 ;  /* 0x02883006070075a7 */ /* 0x00006200080a017f */
[----:B------:R-:W-:Y:S05]  /*12fe0*/  @!P0 BRA `(.L_x_7919) ;  /* 0x0000000000048947 */ /* 0x000fea0003800000 */
[----:B------:R-:W-:Y:S01]  /*12ff0*/  BPT.TRAP 0x1 ;  /* 0x000000040000795c */ /* 0x000fe20000300000 */
.L_x_7919:
[----:B------:R-:W-:Y:S04]  /*13000*/  BSSY B0, `(.L_x_7917) ;  /* 0x0000004000007945 */ /* 0x000fe80003800000 */
[----:B-1----:R-:W-:Y:S05]  /*13010*/  @P5 BRA `(.L_x_7920) ;  /* 0x0000000000085947 */ /* 0x002fea0003800000 */
[----:B------:R-:W1:Y:S02]  /*13020*/  SYNCS.PHASECHK.TRANS64.TRYWAIT P5, [R7+URZ+0x28830], R6 ;  /* 0x02883006070075a7 */ /* 0x000e6400080a017f */
[----:B-1----:R-:W-:Y:S05]  /*13030*/  @!P5 BRA `(.L_x_7921) ;  /* 0x0000017800b4d947 */ /* 0x002fea0003800000 */
.L_x_7920:
[----:B------:R-:W-:Y:S05]  /*13040*/  BSYNC B0 ;  /* 0x0000000000007941 */ /* 0x000fea0003800000 */
.L_x_7917:
[----:B------:R-:W2:Y:S01]  /*13050*/  S2R R8, SR_TID.X ;  /* 0x0000000000087919 */ /* 0x000ea20000002100 */
[----:B------:R-:W-:Y:S05]  /*13060*/  WARPSYNC.ALL ;  /* 0x0000000000007948 */ /* 0x000fea0003800000 */
[----:B01----:R-:W-:Y:S02]  /*13070*/  IMAD R6, R13, 0x800, R5 ;  /* 0x000008000d067824 */ /* 0x003fe400078e0205 */
[----:B------:R-:W-:Y:S02]  /*13080*/  IMAD.MOV.U32 R7, RZ, RZ, 0x40000040 ;  /* 0x40000040ff077424 */ /* 0x000fe400078e00ff */
[C---:B------:R-:W-:Y:S01]  /*13090*/  VIADD R24, R6.reuse, 0x4 ;  /* 0x0000000406187836 */ /* 0x040fe20000000000 */
[C---:B------:R-:W-:Y:S01]  /*130a0*/  R2UR UR14, R6.reuse ;  /* 0x00000000060e72ca */ /* 0x040fe200000e0000 */
[----:B------:R-:W-:Y:S01]  /*130b0*/  IMAD.MOV.U32 R25, RZ, RZ, 0x40000040 ;  /* 0x40000040ff197424 */ /* 0x000fe200078e00ff */
[----:B------:R-:W-:Y:S01]  /*130c0*/  R2UR UR15, R7 ;  /* 0x00000000070f72ca */ /* 0x000fe200000e0000 */
[----:B------:R-:W-:Y:S01]  /*130d0*/  VIADD R20, R6, 0x2 ;  /* 0x0000000206147836 */ /* 0x000fe20000000000 */
[----:B------:R-:W-:Y:S01]  /*130e0*/  R2UR UR6, R24 ;  /* 0x00000000180672ca */ /* 0x000fe200000e0000 */
[----:B------:R-:W-:Y:S01]  /*130f0*/  VIADD R24, R6, 0x404 ;  /* 0x0000040406187836 */ /* 0x000fe20000000000 */
[C---:B------:R-:W-:Y:S01]  /*13100*/  R2UR UR7, R25.reuse ;  /* 0x00000000190772ca */ /* 0x040fe200000e0000 */
[----:B------:R-:W-:Y:S01]  /*13110*/  IMAD.MOV.U32 R21, RZ, RZ, 0x40000040 ;  /* 0x40000040ff157424 */ /* 0x000fe200078e00ff */
[----:B------:R-:W-:Y:S01]  /*13120*/  R2UR UR31, R25 ;  /* 0x00000000191f72ca */ /* 0x000fe200000e0000 */
[----:B------:R-:W-:Y:S01]  /*13130*/  IMAD.MOV.U32 R9, RZ, RZ, 0x40000040 ;  /* 0x40000040ff097424 */ /* 0x000fe200078e00ff */
[----:B------:R-:W-:-:S02]  /*13140*/  R2UR UR30, R24 ;  /* 0x00000000181e72ca */ /* 0x000fc400000e0000 */
[----:B------:R-:W-:Y:S01]  /*13150*/  R2UR UR10, R20 ;  /* 0x00000000140a72ca */ /* 0x000fe200000e0000 */
[----:B------:R-:W-:Y:S01]  /*13160*/  VIADD R20, R6, 0x400 ;  /* 0x0000040006147836 */ /* 0x000fe20000000000 */
[----:B------:R-:W-:Y:S02]  /*13170*/  R2UR UR11, R21 ;  /* 0x00000000150b72ca */ /* 0x000fe400000e0000 */
[----:B------:R-:W-:Y:S02]  /*13180*/  R2UR UR19, R9 ;  /* 0x00000000091372ca */ /* 0x000fe400000e0000 */
[----:B------:R-:W-:Y:S02]  /*13190*/  R2UR UR22, R20 ;  /* 0x00000000141672ca */ /* 0x000fe400000e0000 */
[----:B------:R-:W-:Y:S02]  /*131a0*/  R2UR UR23, R21 ;  /* 0x00000000151772ca */ /* 0x000fe400000e0000 */
[----:B--2---:R-:W-:-:S02]  /*131b0*/  SHF.R.U32.HI R8, RZ, 0x7, R8 ;  /* 0x00000007ff087819 */ /* 0x004fc40000011608 */
[----:B------:R-:W-:Y:S02]  /*131c0*/  R2UR UR27, R9 ;  /* 0x00000000091b72ca */ /* 0x000fe400000e0000 */
[----:B------:R-:W-:Y:S01]  /*131d0*/  R2UR UR35, R7 ;  /* 0x00000000072372ca */ /* 0x000fe200000e0000 */
[----:B------:R-:W-:Y:S02]  /*131e0*/  VIADD R15, R8, 0x8 ;  /* 0x00000008080f7836 */ /* 0x000fe40000000000 */
[----:B------:R-:W-:-:S03]  /*131f0*/  VIADD R8, R6, 0x6 ;  /* 0x0000000606087836 */ /* 0x000fc60000000000 */
[----:B------:R0:W-:Y:S02]  /*13200*/  BAR.SYNC.DEFER_BLOCKING R15, 0x100 ;  /* 0x0004000f0000751d */ /* 0x0001e40000010000 */
[----:B------:R-:W-:Y:S01]  /*13210*/  R2UR UR18, R8 ;  /* 0x00000000081272ca */ /* 0x000fe200000e0000 */
[C---:B------:R-:W-:Y:S02]  /*13220*/  VIADD R8, R6.reuse, 0x402 ;  /* 0x0000040206087836 */ /* 0x040fe40000000000 */
[----:B------:R-:W-:-:S03]  /*13230*/  VIADD R6, R6, 0x406 ;  /* 0x0000040606067836 */ /* 0x000fc60000000000 */
[----:B------:R-:W-:Y:S02]  /*13240*/  R2UR UR26, R8 ;  /* 0x00000000081a72ca */ /* 0x000fe400000e0000 */
[----:B------:R-:W-:Y:S01]  /*13250*/  R2UR UR34, R6 ;  /* 0x00000000062272ca */ /* 0x000fe200000e0000 */
        /* <DEDUP_REMOVED lines=27> */
.L_x_7923:
[----:B------:R-:W-:Y:S01]  /*13410*/  SHF.L.U32 R6, R186, 0x1f, RZ ;  /* 0x0000001fba067819 */ /* 0x000fe200000006ff */
[----:B------:R-:W-:-:S04]  /*13420*/  IMAD R7, R22, 0x8, R2 ;  /* 0x0000000816077824 */ /* 0x000fc800078e0202 */
[----:B------:R0:W1:Y:S01]  /*13430*/  SYNCS.PHASECHK.TRANS64.TRYWAIT P4, [R7+URZ+0x28850], R6 ;  /* 0x02885006070075a7 */ /* 0x000062000808017f */
[----:B------:R-:W-:Y:S05]  /*13440*/  @!P0 BRA `(.L_x_7924) ;  /* 0x0000000000048947 */ /* 0x000fea0003800000 */
[----:B------:R-:W-:Y:S01]  /*13450*/  BPT.TRAP 0x1 ;  /* 0x000000040000795c */ /* 0x000fe20000300000 */
.L_x_7924:
[----:B-1----:R-:W-:Y:S05]  /*13460*/  @P4 BRA `(.L_x_7922) ;  /* 0x0000000000084947 */ /* 0x002fea0003800000 */
[----:B------:R-:W1:Y:S02]  /*13470*/  SYNCS.PHASECHK.TRANS64.TRYWAIT P4, [R7+URZ+0x28850], R6 ;  /* 0x02885006070075a7 */ /* 0x000e64000808017f */
[----:B-1----:R-:W-:Y:S05]  /*13480*/  @!P4 BRA `(.L_x_7925) ;  /* 0x0000017400b4c947 */ /* 0x002fea0003800000 */
.L_x_7922:
[----:B01----:R-:W-:Y:S01]  /*13490*/  VIADD R6, R2, 0x400 ;  /* 0x0000040002067836 */ /* 0x003fe20000000000 */
[----:B------:R-:W-:Y:S05]  /*134a0*/  WARPSYNC.ALL ;  /* 0x0000000000007948 */ /* 0x000fea0003800000 */
[----:B------:R-:W-:Y:S01]  /*134b0*/  SHF.R.U32.HI R6, RZ, 0x4, R6 ;  /* 0x00000004ff067819 */ /* 0x000fe20000011606 */
[----:B------:R-:W-:Y:S01]  /*134c0*/  IMAD.MOV.U32 R7, RZ, RZ, 0x40000040 ;  /* 0x40000040ff077424 */ /* 0x000fe200078e00ff */
[----:B------:R-:W-:Y:S01]  /*134d0*/  WARPGROUP.ARRIVE ;  /* 0x00000000000079c5 */ /* 0x000fe20000000000 */
[----:B------:R-:W-:Y:S01]  /*134e0*/  IMAD.MOV.U32 R9, RZ, RZ, 0x40000040 ;  /* 0x40000040ff097424 */ /* 0x000fe200078e00ff */
[----:B------:R-:W-:Y:S01]  /*134f0*/  LOP3.LUT R6, R6, 0x3fff, RZ, 0xc0, !PT ;  /* 0x00003fff06067812 */ /* 0x000fe200078ec0ff */
[----:B------:R-:W-:Y:S01]  /*13500*/  FMUL.FTZ R20, R25, UR56 ;  /* 0x0000003819147c20 */ /* 0x000fe20008410000 */
[----:B------:R-:W-:Y:S01]  /*13510*/  R2UR UR7, R7 ;  /* 0x00000000070772ca */ /* 0x000fe200000e0000 */
[----:B------:R-:W-:Y:S01]  /*13520*/  IMAD.MOV.U32 R7, RZ, RZ, 0x40000040 ;  /* 0x40000040ff077424 */ /* 0x000fe200078e00ff */
        /* <DEDUP_REMOVED lines=8> */
[----:B------:R-:W-:Y:S01]  /*135b0*/  FMUL.FTZ R39, R40, UR56 ;  /* 0x0000003828277c20 */ /* 0x000fe20008410000 */
[C---:B------:R-:W-:Y:S01]  /*135c0*/  VIADD R8, R6.reuse, 0x80 ;  /* 0x0000008006087836 */ /* 0x040fe20000000000 */
[----:B------:R-:W-:Y:S01]  /*135d0*/  R2UR UR6, R6 ;  /* 0x00000000060672ca */ /* 0x000fe200000e0000 */
[----:B------:R-:W-:Y:S01]  /*135e0*/  FMUL.FTZ R40, R41, UR56 ;  /* 0x0000003829287c20 */ /* 0x000fe20008410000 */
[----:B------:R-:W-:Y:S01]  /*135f0*/  FMUL.FTZ R41, R46, UR56 ;  /* 0x000000382e297c20 */ /* 0x000fe20008410000 */
[----:B------:R-:W-:Y:S01]  /*13600*/  FMUL.FTZ R46, R51, UR56 ;  /* 0x00000038332e7c20 */ /* 0x000fe20008410000 */
[----:B------:R-:W-:Y:S01]  /*13610*/  FMUL.FTZ R51, R53, UR56 ;  /* 0x0000003835337c20 */ /* 0x000fe20008410000 */
[----:B------:R-:W0:Y:S01]  /*13620*/  S2R R186, SR_TID.X ;  /* 0x0000000000ba7919 */ /* 0x000e220000002100 */
[----:B------:R-:W-:Y:S01]  /*13630*/  FMUL.FTZ R53, R59, UR56 ;  /* 0x000000383b357c20 */ /* 0x000fe20008410000 */
[----:B------:R-:W-:Y:S01]  /*13640*/  FMUL.FTZ R59, R66, UR56 ;  /* 0x00000038423b7c20 */ /* 0x000fe20008410000 */
[----:B------:R-:W-:Y:S01]  /*13650*/  FMUL.FTZ R66, R69, UR56 ;  /* 0x0000003845427c20 */ /* 0x000fe20008410000 */
[----:B------:R-:W-:Y:S01]  /*13660*/  FMUL.FTZ R69, R73, UR56 ;  /* 0x0000003849457c20 */ /* 0x000fe20008410000 */
[----:B------:R-:W-:Y:S01]  /*13670*/  FMUL.FTZ R73, R76, UR56 ;  /* 0x000000384c497c20 */ /* 0x000fe20008410000 */
[----:B------:R-:W-:Y:S01]  /*13680*/  FMUL.FTZ R76, R83, UR56 ;  /* 0x00000038534c7c20 */ /* 0x000fe20008410000 */
[----:B------:R-:W-:Y:S01]  /*13690*/  IMAD.IADD R83, R195, 0x1, R192 ;  /* 0x00000001c3537824 */ /* 0x000fe200078e02c0 */
[----:B------:R-:W-:Y:S01]  /*136a0*/  HGMMA.64x128x16.F32.BF16 R88, R180, gdesc[UR4].tnspB, R88, gsb0 ;  /* 0x41e00004b4587df0 */ /* 0x000fe20008001858 */
[----:B------:R-:W-:Y:S01]  /*136b0*/  R2UR UR6, R8 ;  /* 0x00000000080672ca */ /* 0x000fe200000e0000 */
[----:B------:R-:W-:Y:S01]  /*136c0*/  VIADD R8, R6, 0x100 ;  /* 0x0000010006087836 */ /* 0x000fe20000000000 */
[----:B------:R-:W-:Y:S01]  /*136d0*/  R2UR UR7, R9 ;  /* 0x00000000090772ca */ /* 0x000fe200000e0000 */
[----:B------:R-:W-:-:S02]  /*136e0*/  IMAD.MOV.U32 R9, RZ, RZ, 0x40000040 ;  /* 0x40000040ff097424 */ /* 0x000fc400078e00ff */
        /* <DEDUP_REMOVED lines=33> */
[----:B0-----:R-:W-:Y:S01]  /*13900*/  SHF.R.U32.HI R186, RZ, 0x7, R186 ;  /* 0x00000007ffba7819 */ /* 0x001fe200000116ba */
        /* <DEDUP_REMOVED lines=17> */
[----:B------:R-:W-:Y:S01]  /*13a20*/  R2UR UR6, R8 ;  /* 0x00000000080672ca */ /* 0x000fe200000e0000 */
[----:B------:R-:W-:Y:S01]  /*13a30*/  VIADD R8, R6, 0x180 ;  /* 0x0000018006087836 */ /* 0x000fe20000000000 */
[----:B------:R-:W-:Y:S01]  /*13a40*/  R2UR UR7, R9 ;  /* 0x00000000090772ca */ /* 0x000fe200000e0000 */
[----:B------:R-:W-:-:S03]  /*13a50*/  IMAD.MOV.U32 R9, RZ, RZ, 0x40000040 ;  /* 0x40000040ff097424 */ /* 0x000fc600078e00ff */
        /* <DEDUP_REMOVED lines=62> */
[----:B------:R-:W-:Y:S01]  /*13e40*/  R2UR UR6, R8 ;  /* 0x00000000080672ca */ /* 0x000fe200000e0000 */
[----:B------:R-:W-:Y:S01]  /*13e50*/  FMUL.FTZ R8, R55, UR56 ;  /* 0x0000003837087c20 */ /* 0x000fe20008410000 */
[----:B------:R-:W-:Y:S01]  /*13e60*/  R2UR UR7, R9 ;  /* 0x00000000090772ca */ /* 0x000fe200000e0000 */
[----:B------:R-:W-:Y:S01]  /*13e70*/  FMUL.FTZ R55, R62, UR56 ;  /* 0x000000383e377c20 */ /* 0x000fe20008410000 */
[----:B------:R-:W-:Y:S01]  /*13e80*/  FMUL.FTZ R62, R65, UR56 ;  /* 0x00000038413e7c20 */ /* 0x000fe20008410000 */
[----:B------:R-:W-:Y:S01]  /*13e90*/  FMUL.FTZ R65, R68, UR56 ;  /* 0x0000003844417c20 */ /* 0x000fe20008410000 */
[----:B------:R-:W-:Y:S01]  /*13ea0*/  FMUL.FTZ R68, R72, UR56 ;  /* 0x0000003848447c20 */ /* 0x000fe20008410000 */
[----:B------:R-:W-:Y:S01]  /*13eb0*/  FMUL.FTZ R72, R79, UR56 ;  /* 0x000000384f487c20 */ /* 0x000fe20008410000 */
[----:B------:R-:W-:Y:S01]  /*13ec0*/  FMUL.FTZ R9, R56, UR56 ;  /* 0x0000003838097c20 */ /* 0x000fe20008410000 */
[----:B------:R-:W5:Y:S01]  /*13ed0*/  @P2 LDC R79, c[0x0][0x450] ;  /* 0x00011400ff4f2b82 */ /* 0x000f620000000800 */
        /* <DEDUP_REMOVED lines=22> */
[----:B------:R-:W-:Y:S02]  /*14040*/  R2UR UR6, R6 ;  /* 0x00000000060672ca */ /* 0x000fe400000e0000 */
[----:B------:R-:W-:Y:S01]  /*14050*/  R2UR UR7, R7 ;  /* 0x00000000070772ca */ /* 0x000fe200000e0000 */
[----:B------:R-:W1:Y:S01]  /*14060*/  @P2 LDC R6, c[0x0][0x44c] ;  /* 0x00011300ff062b82 */ /* 0x000e620000000800 */
[----:B------:R-:W-:-:S04]  /*14070*/  @!P1 IMAD R7, R13, 0x8, R2 ;  /* 0x000000080d079824 */ /* 0x000fc800078e0202 */
[----:B------:R-:W-:-:S05]  /*14080*/  @!P1 VIADD R7, R7, 0x28840 ;  /* 0x0002884007079836 */ /* 0x000fca0000000000 */
[----:B------:R-:W-:Y:S01]  /*14090*/  @!P1 PRMT R7, RZ, 0x654, R7 ;  /* 0x00000654ff079816 */ /* 0x000fe20000000007 */
[----:B-1----:R-:W-:-:S05]  /*140a0*/  @P2 IMAD.HI.U32 R6, R83, R6, RZ ;  /* 0x0000000653062227 */ /* 0x002fca00078e00ff */
[----:B-----5:R-:W-:Y:S01]  /*140b0*/  @P2 SHF.R.U32.HI R83, RZ, R79, R6 ;  /* 0x0000004fff532219 */ /* 0x020fe20000011606 */
[----:B------:R-:W-:Y:S01]  /*140c0*/  IMAD.SHL.U32 R79, R3, 0x80, RZ ;  /* 0x00000080034f7824 */ /* 0x000fe200078e00ff */
[----:B------:R-:W-:-:S04]  /*140d0*/  IADD3 R6, -R186, 0xb, RZ ;  /* 0x0000000bba067810 */ /* 0x000fc80007ffe1ff */
[----:B------:R-:W-:-:S04]  /*140e0*/  IADD3 R86, -R188, 0x1, -R79 ;  /* 0x00000001bc567810 */ /* 0x000fc80007ffe94f */
[----:B------:R-:W-:-:S05]  /*140f0*/  IADD3 R86, -R187, R86, R189 ;  /* 0x00000056bb567210 */ /* 0x000fca0007ffe1bd */
[----:B------:R-:W-:Y:S01]  /*14100*/  VIADD R87, R86, UR57 ;  /* 0x0000003956577c36 */ /* 0x000fe20008000000 */
[----:B------:R-:W-:Y:S02]  /*14110*/  WARPGROUP.DEPBAR.LE gsb0, 0x0 ;  /* 0x00008000000079c5 */ /* 0x000fe40000010000 */
[----:B------:R-:W-:-:S06]  /*14120*/  WARPGROUP.ARRIVE ;  /* 0x00000000000079c5 */ /* 0x000fcc0000000000 */
[----:B------:R-:W-:Y:S03]  /*14130*/  HGMMA.64x128x16.F32.BF16 R88, R152, gdesc[UR4].tnspB, R88, gsb0 ;  /* 0x41e0000498587df0 */ /* 0x000fe60008001858 */
[----:B------:R-:W-:Y:S02]  /*14140*/  WARPGROUP.DEPBAR.LE gsb0, 0x0 ;  /* 0x00008000000079c5 */ /* 0x000fe40000010000 */
[----:B------:R-:W1:Y:S01]  /*14150*/  SHFL.IDX PT, R154, R83, RZ, 0x1c1f ;  /* 0x001c1fff539a7589 */ /* 0x000e6200000e0000 */
[----:B------:R-:W-:Y:S01]  /*14160*/  VIADD R152, R86, UR55 ;  /* 0x0000003756987c36 */ /* 0x000fe20008000000 */
[----:B------:R0:W-:Y:S06]  /*14170*/  BAR.ARV R6, 0x100 ;  /* 0x000400060000751d */ /* 0x0001ec0000002000 */
[----:B------:R0:W-:Y:S01]  /*14180*/  @!P1 SYNCS.ARRIVE.TRANS64.RED.A1T0 RZ, [R7+URZ], RZ ;  /* 0x000000ff07ff99a7 */ /* 0x0001e2000810043f */
[----:B-1----:R-:W-:-:S02]  /*14190*/  IMAD.IADD R86, R152, 0x1, R154 ;  /* 0x0000000198567824 */ /* 0x002fc400078e029a */
[----:B------:R-:W-:Y:S01]  /*141a0*/  IMAD.IADD R85, R87, 0x1, R154 ;  /* 0x0000000157557824 */ /* 0x000fe200078e029a */
[----:B0-234-:R-:W-:Y:S06]  /*141b0*/  @!P3 BRA `(.L_x_7926) ;  /* 0x000000000058b947 */ /* 0x01dfec0003800000 */
        /* <DEDUP_REMOVED lines=12> */
.L_x_7928:
[----:B------:R-:W-:-:S05]  /*14280*/  IMAD.U32 R153, RZ, RZ, UR51 ;  /* 0x00000033ff997e24 */ /* 0x000fca000f8e00ff */
[----:B------:R-:W-:-:S13]  /*14290*/  ISETP.NE.AND P4, PT, R153, 0x1, PT ;  /* 0x000000019900780c */ /* 0x000fda0003f85270 */
[----:B------:R-:W0:Y:S02]  /*142a0*/  @P4 LDC.64 R6, c[0x0][0x9e8] ;  /* 0x00027a00ff064b82 */ /* 0x000e240000000a00 */
[----:B0-----:R-:W-:-:S05]  /*142b0*/  @P4 IMAD.HI.U32 R6, R154, R6, RZ ;  /* 0x000000069a064227 */ /* 0x001fca00078e00ff */
[----:B------:R-:W-:-:S07]  /*142c0*/  @P4 SHF.R.U32.HI R154, RZ, R7, R6 ;  /* 0x00000007ff9a4219 */ /* 0x000fce0000011606 */
.L_x_7929:
[----:B------:R-:W-:Y:S05]  /*142d0*/  BSYNC B0 ;  /* 0x0000000000007941 */ /* 0x000fea0003800000 */
.L_x_7927:
[----:B------:R-:W-:-:S04]  /*142e0*/  IMAD R7, R154, R153, -R79 ;  /* 0x000000999a077224 */ /* 0x000fc800078e0a4f */
[----:B------:R-:W-:-:S05]  /*142f0*/  IMAD.IADD R6, R7, 0x1, -R188 ;  /* 0x0000000107067824 */ /* 0x000fca00078e0abc */
[----:B------:R-:W-:Y:S02]  /*14300*/  VIADDMNMX R86, R6, R153, R86, PT ;  /* 0x0000009906567246 */ /* 0x000fe40003800156 */
[----:B------:R-:W-:-:S07]  /*14310*/  VIMNMX R85, R85, R6, !PT ;  /* 0x0000000655557248 */ /* 0x000fce0007fe0100 */
.L_x_7926:
[----:B------:R-:W-:Y:S01]  /*14320*/  ISETP.GT.AND P4, PT, R3, -0x1, PT ;  /* 0xffffffff0300780c */ /* 0x000fe20003f84270 */
[----:B------:R-:W0:Y:S03]  /*14330*/  SHFL.IDX PT, R6, R83, 0x1, 0x1c1f ;  /* 0x003c1f0053067f89 */ /* 0x000e2600000e0000 */
[----:B------:R-:W-:-:S04]  /*14340*/  ISETP.GT.AND P5, PT, R85, RZ, P4 ;  /* 0x000000ff5500720c */ /* 0x000fc800027a4270 */
[----:B------:R-:W-:-:S04]  /*14350*/  ISETP.LT.OR P5, PT, R86, 0x1, P5 ;  /* 0x000000015600780c */ /* 0x000fc80002fa1670 */
[----:B------:R-:W-:Y:S02]  /*14360*/  FSEL R15, R15, -INF , !P5 ;  /* 0xff8000000f0f7808 */ /* 0x000fe40006800000 */
[----:B------:R-:W-:-:S04]  /*14370*/  ISETP.GT.AND P5, PT, R85, 0x1, P4 ;  /* 0x000000015500780c */ /* 0x000fc800027a4270 */
[----:B------:R-:W-:-:S04]  /*14380*/  ISETP.LT.OR P5, PT, R86, 0x2, P5 ;  /* 0x000000025600780c */ /* 0x000fc80002fa1670 */
[----:B------:R-:W-:Y:S02]  /*14390*/  FSEL R20, R20, -INF , !P5 ;  /* 0xff80000014147808 */ /* 0x000fe40006800000 */
[----:B------:R-:W-:Y:S01]  /*143a0*/  ISETP.GT.AND P5, PT, R85, 0x8, P4 ;  /* 0x000000085500780c */ /* 0x000fe200027a4270 */
[--C-:B0-----:R-:W-:Y:S02]  /*143b0*/  IMAD.IADD R152, R152, 0x1, R6.reuse ;  /* 0x0000000198987824 */ /* 0x101fe400078e0206 */
[----:B------:R-:W-:Y:S01]  /*143c0*/  IMAD.IADD R87, R87, 0x1, R6 ;  /* 0x0000000157577824 */ /* 0x000fe200078e0206 */
[----:B------:R-:W-:-:S04]  /*143d0*/  ISETP.LT.OR P5, PT, R86, 0x9, P5 ;  /* 0x000000095600780c */ /* 0x000fc80002fa1670 */
[----:B------:R-:W-:Y:S02]  /*143e0*/  FSEL R25, R25, -INF , !P5 ;  /* 0xff80000019197808 */ /* 0x000fe40006800000 */
[----:B------:R-:W-:-:S04]  /*143f0*/  ISETP.GT.AND P5, PT, R85, 0x9, P4 ;  /* 0x000000095500780c */ /* 0x000fc800027a4270 */
        /* <DEDUP_REMOVED lines=85> */
[----:B------:R-:W-:Y:S01]  /*14950*/  FSEL R84, R84, -INF , !P5 ;  /* 0xff80000054547808 */ /* 0x000fe20006800000 */
[----:B------:R-:W-:Y:S08]  /*14960*/  @!P3 BRA `(.L_x_7930) ;  /* 0x000000000058b947 */ /* 0x000ff00003800000 */
        /* <DEDUP_REMOVED lines=12> */
.L_x_7932:
[----:B------:R-:W-:-:S05]  /*14a30*/  IMAD.U32 R86, RZ, RZ, UR51 ;  /* 0x00000033ff567e24 */ /* 0x000fca000f8e00ff */
[----:B------:R-:W-:-:S13]  /*14a40*/  ISETP.NE.AND P5, PT, R86, 0x1, PT ;  /* 0x000000015600780c */ /* 0x000fda0003fa5270 */
[----:B------:R-:W0:Y:S02]  /*14a50*/  @P5 LDC.64 R6, c[0x0][0x9e8] ;  /* 0x00027a00ff065b82 */ /* 0x000e240000000a00 */
[----:B0-----:R-:W-:-:S05]  /*14a60*/  @P5 IMAD.HI.U32 R6, R83, R6, RZ ;  /* 0x0000000653065227 */ /* 0x001fca00078e00ff */
[----:B------:R-:W-:-:S07]  /*14a70*/  @P5 SHF.R.U32.HI R83, RZ, R7, R6 ;  /* 0x00000007ff535219 */ /* 0x000fce0000011606 */
.L_x_7933:
[----:B------:R-:W-:Y:S05]  /*14a80*/  BSYNC B0 ;  /* 0x0000000000007941 */ /* 0x000fea0003800000 */
.L_x_7931:
[----:B------:R-:W-:-:S04]  /*14a90*/  IMAD R79, R83, R86, -R79 ;  /* 0x00000056534f7224 */ /* 0x000fc800078e0a4f */
[----:B------:R-:W-:-:S05]  /*14aa0*/  IMAD.IADD R79, R79, 0x1, -R188 ;  /* 0x000000014f4f7824 */ /* 0x000fca00078e0abc */
[----:B------:R-:W-:Y:S02]  /*14ab0*/  VIADDMNMX R152, R79, R86, R152, PT ;  /* 0x000000564f987246 */ /* 0x000fe40003800198 */
[----:B------:R-:W-:-:S07]  /*14ac0*/  VIMNMX R87, R87, R79, !PT ;  /* 0x0000004f57577248 */ /* 0x000fce0007fe0100 */
.L_x_7930:
[----:B------:R-:W-:Y:S01]  /*14ad0*/  ISETP.GT.AND P5, PT, R87, 0x1, P4 ;  /* 0x000000015700780c */ /* 0x000fe200027a4270 */
[----:B------:R-:W-:Y:S01]  /*14ae0*/  UMOV UR46, UR50 ;  /* 0x00000032002e7c82 */ /* 0x000fe20008000000 */
[----:B------:R-:W-:Y:S01]  /*14af0*/  FMNMX.FTZ R7, R15, R10, !PT ;  /* 0x0000000a0f077209 */ /* 0x000fe20007810000 */
[----:B------:R-:W-:Y:S01]  /*14b00*/  IMAD.MOV.U32 R186, RZ, RZ, R14 ;  /* 0x000000ffffba7224 */ /* 0x000fe200078e000e */
[----:B------:R-:W-:Y:S02]  /*14b10*/  ISETP.LT.OR P5, PT, R152, 0x2, P5 ;  /* 0x000000029800780c */ /* 0x000fe40002fa1670 */
[----:B------:R-:W-:Y:S02]  /*14b20*/  FMNMX.FTZ R6, R20, R7, !PT ;  /* 0x0000000714067209 */ /* 0x000fe40007810000 */
[----:B------:R-:W-:Y:S02]  /*14b30*/  FSEL R24, R24, -INF , !P5 ;  /* 0xff80000018187808 */ /* 0x000fe40006800000 */
[----:B------:R-:W-:-:S02]  /*14b40*/  ISETP.GT.AND P5, PT, R87, 0x8, P4 ;  /* 0x000000085700780c */ /* 0x000fc400027a4270 */
[----:B------:R-:W-:Y:S02]  /*14b50*/  FMNMX.FTZ R7, R25, R6, !PT ;  /* 0x0000000619077209 */ /* 0x000fe40007810000 */
[----:B------:R-:W-:Y:S02]  /*14b60*/  ISETP.LT.OR P5, PT, R152, 0x9, P5 ;  /* 0x000000099800780c */ /* 0x000fe40002fa1670 */
[----:B------:R-:W-:Y:S02]  /*14b70*/  FMNMX.FTZ R6, R26, R7, !PT ;  /* 0x000000071a067209 */ /* 0x000fe40007810000 */
[----:B------:R-:W-:Y:S02]  /*14b80*/  FSEL R27, R27, -INF , !P5 ;  /* 0xff8000001b1b7808 */ /* 0x000fe40006800000 */
[----:B------:R-:W-:Y:S02]  /*14b90*/  ISETP.GT.AND P5, PT, R87, 0x9, P4 ;  /* 0x000000095700780c */ /* 0x000fe400027a4270 */
[----:B------:R-:W-:-:S02]  /*14ba0*/  FMNMX.FTZ R7, R31, R6, !PT ;  /* 0x000000061f077209 */ /* 0x000fc40007810000 */
[----:B------:R-:W-:Y:S02]  /*14bb0*/  ISETP.LT.OR P5, PT, R152, 0xa, P5 ;  /* 0x0000000a9800780c */ /* 0x000fe40002fa1670 */
[----:B------:R-:W-:Y:S02]  /*14bc0*/  FMNMX.FTZ R6, R32, R7, !PT ;  /* 0x0000000720067209 */ /* 0x000fe40007810000 */
[----:B------:R-:W-:Y:S02]  /*14bd0*/  FSEL R28, R28, -INF , !P5 ;  /* 0xff8000001c1c7808 */ /* 0x000fe40006800000 */
[----:B------:R-:W-:Y:S02]  /*14be0*/  ISETP.GT.AND P5, PT, R87, 0x10, P4 ;  /* 0x000000105700780c */ /* 0x000fe400027a4270 */
[----:B------:R-:W-:Y:S02]  /*14bf0*/  FMNMX.FTZ R6, R33, R6, !PT ;  /* 0x0000000621067209 */ /* 0x000fe40007810000 */
[----:B------:R-:W-:-:S02]  /*14c00*/  ISETP.LT.OR P5, PT, R152, 0x11, P5 ;  /* 0x000000119800780c */ /* 0x000fc40002fa1670 */
[----:B------:R-:W-:Y:S02]  /*14c10*/  FMNMX.FTZ R6, R35, R6, !PT ;  /* 0x0000000623067209 */ /* 0x000fe40007810000 */
[----:B------:R-:W-:Y:S02]  /*14c20*/  FSEL R29, R29, -INF , !P5 ;  /* 0xff8000001d1d7808 */ /* 0x000fe40006800000 */
[----:B------:R-:W-:Y:S02]  /*14c30*/  ISETP.GT.AND P5, PT, R87, 0x11, P4 ;  /* 0x000000115700780c */ /* 0x000fe400027a4270 */
[----:B------:R-:W-:Y:S02]  /*14c40*/  FMNMX.FTZ R7, R39, R6, !PT ;  /* 0x0000000627077209 */ /* 0x000fe40007810000 */
[----:B------:R-:W-:Y:S02]  /*14c50*/  ISETP.LT.OR P5, PT, R152, 0x12, P5 ;  /* 0x000000129800780c */ /* 0x000fe40002fa1670 */
[----:B------:R-:W-:-:S02]  /*14c60*/  FMNMX.FTZ R6, R40, R7, !PT ;  /* 0x0000000728067209 */ /* 0x000fc40007810000 */
[----:B------:R-:W-:Y:S02]  /*14c70*/  FSEL R30, R30, -INF , !P5 ;  /* 0xff8000001e1e7808 */ /* 0x000fe40006800000 */
[----:B------:R-:W-:Y:S02]  /*14c80*/  ISETP.GT.AND P5, PT, R87, 0x18, P4 ;  /* 0x000000185700780c */ /* 0x000fe400027a4270 */
[----:B------:R-:W-:Y:S02]  /*14c90*/  FMNMX.FTZ R7, R43, R6, !PT ;  /* 0x000000062b077209 */ /* 0x000fe40007810000 */
[----:B------:R-:W-:Y:S02]  /*14ca0*/  ISETP.LT.OR P5, PT, R152, 0x19, P5 ;  /* 0x000000199800780c */ /* 0x000fe40002fa1670 */
[----:B------:R-:W-:Y:S02]  /*14cb0*/  FMNMX.FTZ R6, R44, R7, !PT ;  /* 0x000000072c067209 */ /* 0x000fe40007810000 */
[----:B------:R-:W-:-:S02]  /*14cc0*/  FSEL R34, R34, -INF , !P5 ;  /* 0xff80000022227808 */ /* 0x000fc40006800000 */
[----:B------:R-:W-:Y:S02]  /*14cd0*/  ISETP.GT.AND P5, PT, R87, 0x19, P4 ;  /* 0x000000195700780c */ /* 0x000fe400027a4270 */
[----:B------:R-:W-:Y:S02]  /*14ce0*/  FMNMX.FTZ R7, R47, R6, !PT ;  /* 0x000000062f077209 */ /* 0x000fe40007810000 */
        /* <DEDUP_REMOVED lines=48> */
[----:B------:R-:W-:Y:S01]  /*14ff0*/  ISETP.GT.AND P5, PT, R87, 0x41, P4 ;  /* 0x000000415700780c */ /* 0x000fe200027a4270 */
[----:B------:R-:W0:Y:S03]  /*15000*/  SHFL.BFLY PT, R6, R7, 0x2, 0x1f ;  /* 0x0c401f0007067f89 */ /* 0x000e2600000e0000 */
[----:B------:R-:W-:-:S04]  /*15010*/  ISETP.LT.OR P5, PT, R152, 0x42, P5 ;  /* 0x000000429800780c */ /* 0x000fc80002fa1670 */
[----:B------:R-:W-:Y:S02]  /*15020*/  FSEL R53, R53, -INF , !P5 ;  /* 0xff80000035357808 */ /* 0x000fe40006800000 */
[----:B------:R-:W-:-:S04]  /*15030*/  ISETP.GT.AND P5, PT, R87, 0x48, P4 ;  /* 0x000000485700780c */ /* 0x000fc800027a4270 */
[----:B------:R-:W-:-:S04]  /*15040*/  ISETP.LT.OR P5, PT, R152, 0x49, P5 ;  /* 0x000000499800780c */ /* 0x000fc80002fa1670 */
[----:B------:R-:W-:Y:S02]  /*15050*/  FSEL R55, R55, -INF , !P5 ;  /* 0xff80000037377808 */ /* 0x000fe40006800000 */
[----:B------:R-:W-:-:S04]  /*15060*/  ISETP.GT.AND P5, PT, R87, 0x49, P4 ;  /* 0x000000495700780c */ /* 0x000fc800027a4270 */
[----:B------:R-:W-:Y:S02]  /*15070*/  ISETP.LT.OR P5, PT, R152, 0x4a, P5 ;  /* 0x0000004a9800780c */ /* 0x000fe40002fa1670 */
[----:B0-----:R-:W-:Y:S02]  /*15080*/  FMNMX.FTZ R79, R7, R6, !PT ;  /* 0x00000006074f7209 */ /* 0x001fe40007810000 */
        /* <DEDUP_REMOVED lines=13> */
[----:B------:R-:W-:-:S03]  /*15160*/  FMUL.FTZ R7, R6, UR46 ;  /* 0x0000002e06077c20 */ /* 0x000fc60008410000 */
        /* <DEDUP_REMOVED lines=23> */
[C---:B------:R-:W-:Y:S02]  /*152e0*/  ISETP.GT.AND P5, PT, R87.reuse, RZ, P4 ;  /* 0x000000ff5700720c */ /* 0x040fe400027a4270 */
[----:B------:R-:W-:Y:S02]  /*152f0*/  ISETP.GT.AND P4, PT, R87, 0x79, P4 ;  /* 0x000000795700780c */ /* 0x000fe40002784270 */
[C---:B------:R-:W-:Y:S02]  /*15300*/  ISETP.LT.OR P5, PT, R152.reuse, 0x1, P5 ;  /* 0x000000019800780c */ /* 0x040fe40002fa1670 */
[----:B------:R-:W-:Y:S02]  /*15310*/  ISETP.LT.OR P4, PT, R152, 0x7a, P4 ;  /* 0x0000007a9800780c */ /* 0x000fe40002781670 */
[----:B------:R-:W-:-:S02]  /*15320*/  FSEL R21, R21, -INF , !P5 ;  /* 0xff80000015157808 */ /* 0x000fc40006800000 */
[----:B------:R-:W-:Y:S02]  /*15330*/  FSETP.NEU.FTZ.AND P5, PT, R6, -INF , PT ;  /* 0xff8000000600780b */ /* 0x000fe40003fbd000 */
        /* <DEDUP_REMOVED lines=49> */
[----:B------:R0:W-:Y:S01]  /*15650*/  MUFU.EX2 R32, R44 ;  /* 0x0000002c00207308 */ /* 0x0001e20000000800 */
[--C-:B------:R-:W-:Y:S01]  /*15660*/  FFMA.FTZ R33, R48, UR46, -R7.reuse ;  /* 0x0000002e30217c23 */ /* 0x100fe20008010807 */
[----:B------:R-:W-:Y:S01]  /*15670*/  FFMA.FTZ R48, R78, UR46, -R7 ;  /* 0x0000002e4e307c23 */ /* 0x000fe20008010807 */
[----:B------:R-:W-:-:S04]  /*15680*/  FMNMX.FTZ R40, R53, R40, !PT ;  /* 0x0000002835287209 */ /* 0x000fc80007810000 */
        /* <DEDUP_REMOVED lines=22> */
[----:B0-----:R-:W-:Y:S01]  /*157f0*/  FMNMX.FTZ R44, R81, R40, !PT ;  /* 0x00000028512c7209 */ /* 0x001fe20007810000 */
[----:B------:R-:W-:-:S04]  /*15800*/  FFMA.FTZ R40, R62, UR46, -R7 ;  /* 0x0000002e3e287c23 */ /* 0x000fc80008010807 */
[----:B------:R-:W0:Y:S01]  /*15810*/  SHFL.BFLY PT, R47, R44, 0x2, 0x1f ;  /* 0x0c401f002c2f7f89 */ /* 0x000e2200000e0000 */
        /* <DEDUP_REMOVED lines=10> */
[----:B0-----:R-:W-:-:S02]  /*158c0*/  FMNMX.FTZ R7, R50, R51, !PT ;  /* 0x0000003332077209 */ /* 0x001fc40007810000 */
[----:B------:R-:W-:Y:S02]  /*158d0*/  FSEL R51, R6, RZ, P5 ;  /* 0x000000ff06337208 */ /* 0x000fe40002800000 */
[C---:B------:R-:W-:Y:S01]  /*158e0*/  FSETP.NEU.FTZ.AND P4, PT, R7.reuse, -INF , PT ;  /* 0xff8000000700780b */ /* 0x040fe20003f9d000 */
[----:B------:R-:W-:Y:S02]  /*158f0*/  FMUL.FTZ R54, R7, UR46 ;  /* 0x0000002e07367c20 */ /* 0x000fe40008410000 */
[----:B------:R-:W-:Y:S01]  /*15900*/  MUFU.EX2 R39, R58 ;  /* 0x0000003a00277308 */ /* 0x000fe20000000800 */
[----:B------:R-:W-:-:S04]  /*15910*/  FADD.FTZ R51, -R51, R10 ;  /* 0x0000000a33337221 */ /* 0x000fc80000010100 */
[----:B------:R-:W-:Y:S01]  /*15920*/  FMUL.FTZ R10, R51, UR46 ;  /* 0x0000002e330a7c20 */ /* 0x000fe20008410000 */
[----:B------:R-:W-:Y:S02]  /*15930*/  FSEL R51, R54, RZ, P4 ;  /* 0x000000ff36337208 */ /* 0x000fe40002000000 */
[----:B------:R-:W-:Y:S03]  /*15940*/  MUFU.EX2 R160, R160 ;  /* 0x000000a000a07308 */ /* 0x000fe60000000800 */
        /* <DEDUP_REMOVED lines=8> */
[----:B------:R-:W-:Y:S01]  /*159d0*/  FFMA.FTZ R177, R29, UR46, -R51 ;  /* 0x0000002e1db17c23 */ /* 0x000fe20008010833 */
[----:B------:R-:W-:-:S02]  /*159e0*/  @!P1 IMAD R28, R22, 0x8, R2 ;  /* 0x00000008161c9824 */ /* 0x000fc400078e0202 */
[--C-:B------:R-:W-:Y:S01]  /*159f0*/  FFMA.FTZ R22, R36, UR46, -R51.reuse ;  /* 0x0000002e24167c23 */ /* 0x100fe20008010833 */
[--C-:B------:R-:W-:Y:S01]  /*15a00*/  FFMA.FTZ R175, R41, UR46, -R51.reuse ;  /* 0x0000002e29af7c23 */ /* 0x100fe20008010833 */
[--C-:B------:R-:W-:Y:S01]  /*15a10*/  FFMA.FTZ R42, R42, UR46, -R51.reuse ;  /* 0x0000002e2a2a7c23 */ /* 0x100fe20008010833 */
[----:B------:R-:W-:Y:S01]  /*15a20*/  MUFU.EX2 R181, R181 ;  /* 0x000000b500b57308 */ /* 0x000fe20000000800 */
[----:B------:R-:W-:Y:S02]  /*15a30*/  @!P1 VIADD R28, R28, 0x28860 ;  /* 0x000288601c1c9836 */ /* 0x000fe40000000000 */
[--C-:B------:R-:W-:Y:S01]  /*15a40*/  FFMA.FTZ R169, R45, UR46, -R51.reuse ;  /* 0x0000002e2da97c23 */ /* 0x100fe20008010833 */
[--C-:B------:R-:W-:Y:S01]  /*15a50*/  FFMA.FTZ R29, R46, UR46, -R51.reuse ;  /* 0x0000002e2e1d7c23 */ /* 0x100fe20008010833 */
[--C-:B------:R-:W-:Y:S01]  /*15a60*/  FFMA.FTZ R171, R49, UR46, -R51.reuse ;  /* 0x0000002e31ab7c23 */ /* 0x100fe20008010833 */
[--C-:B------:R-:W-:Y:S01]  /*15a70*/  FFMA.FTZ R165, R52, UR46, -R51.reuse ;  /* 0x0000002e34a57c23 */ /* 0x100fe20008010833 */
[----:B------:R-:W-:Y:S01]  /*15a80*/  @!P1 PRMT R28, RZ, 0x654, R28 ;  /* 0x00000654ff1c9816 */ /* 0x000fe2000000001c */
[--C-:B------:R-:W-:Y:S01]  /*15a90*/  FFMA.FTZ R53, R53, UR46, -R51.reuse ;  /* 0x0000002e35357c23 */ /* 0x100fe20008010833 */
[----:B------:R-:W-:Y:S01]  /*15aa0*/  MUFU.EX2 R21, R21 ;  /* 0x0000001500157308 */ /* 0x000fe20000000800 */
[----:B0-----:R-:W-:Y:S01]  /*15ab0*/  FFMA.FTZ R30, R10, R4, R180 ;  /* 0x000000040a1e7223 */ /* 0x001fe200000100b4 */
[C---:B------:R-:W-:Y:S01]  /*15ac0*/  F2FP.BF16.F32.PACK_AB R180, R15.reuse, R180 ;  /* 0x000000b40fb4723e */ /* 0x040fe200000010ff */
[--C-:B------:R-:W-:Y:S01]  /*15ad0*/  FFMA.FTZ R4, R8, UR46, -R51.reuse ;  /* 0x0000002e08047c23 */ /* 0x100fe20008010833 */
[----:B------:R0:W-:Y:S01]  /*15ae0*/  @!P1 SYNCS.ARRIVE.TRANS64.RED.A1T0 RZ, [R28+URZ], RZ ;  /* 0x000000ff1cff99a7 */ /* 0x0001e2000810043f */
[----:B------:R-:W-:Y:S01]  /*15af0*/  FADD.FTZ R37, R15, R30 ;  /* 0x0000001e0f257221 */ /* 0x000fe20000010000 */
[--C-:B------:R-:W-:Y:S01]  /*15b00*/  FFMA.FTZ R55, R55, UR46, -R51.reuse ;  /* 0x0000002e37377c23 */ /* 0x100fe20008010833 */
[----:B------:R-:W-:Y:S01]  /*15b10*/  FFMA.FTZ R56, R56, UR46, -R51 ;  /* 0x0000002e38387c23 */ /* 0x000fe20008010833 */
[----:B------:R-:W-:Y:S01]  /*15b20*/  MUFU.EX2 R183, R183 ;  /* 0x000000b700b77308 */ /* 0x000fe20000000800 */
[----:B------:R-:W-:Y:S01]  /*15b30*/  FADD.FTZ R37, R182, R37 ;  /* 0x00000025b6257221 */ /* 0x000fe20000010000 */
[----:B------:R-:W-:Y:S01]  /*15b40*/  F2FP.BF16.F32.PACK_AB R182, R20, R182 ;  /* 0x000000b614b6723e */ /* 0x000fe200000010ff */
[--C-:B------:R-:W-:Y:S01]  /*15b50*/  FFMA.FTZ R59, R59, UR46, -R51.reuse ;  /* 0x0000002e3b3b7c23 */ /* 0x100fe20008010833 */
[----:B0-----:R-:W-:Y:S01]  /*15b60*/  FFMA.FTZ R28, R38, UR46, -R51 ;  /* 0x0000002e261c7c23 */ /* 0x001fe20008010833 */
[----:B------:R-:W-:Y:S01]  /*15b70*/  FADD.FTZ R37, R20, R37 ;  /* 0x0000002514257221 */ /* 0x000fe20000010000 */
[--C-:B------:R-:W-:Y:S01]  /*15b80*/  FFMA.FTZ R60, R60, UR46, -R51.reuse ;  /* 0x0000002e3c3c7c23 */ /* 0x100fe20008010833 */
[----:B------:R-:W-:Y:S01]  /*15b90*/  FFMA.FTZ R63, R63, UR46, -R51 ;  /* 0x0000002e3f3f7c23 */ /* 0x000fe20008010833 */
[----:B------:R-:W-:Y:S01]  /*15ba0*/  MUFU.EX2 R40, R40 ;  /* 0x0000002800287308 */ /* 0x000fe20000000800 */
[----:B------:R-:W-:Y:S01]  /*15bb0*/  FADD.FTZ R30, R176, R37 ;  /* 0x00000025b01e7221 */ /* 0x000fe20000010000 */
[----:B------:R-:W-:Y:S01]  /*15bc0*/  F2FP.BF16.F32.PACK_AB R176, R25, R176 ;  /* 0x000000b019b0723e */ /* 0x000fe200000010ff */
[--C-:B------:R-:W-:Y:S01]  /*15bd0*/  FFMA.FTZ R64, R64, UR46, -R51.reuse ;  /* 0x0000002e40407c23 */ /* 0x100fe20008010833 */
[--C-:B------:R-:W-:Y:S01]  /*15be0*/  FFMA.FTZ R67, R67, UR46, -R51.reuse ;  /* 0x0000002e43437c23 */ /* 0x100fe20008010833 */
[----:B------:R-:W-:Y:S01]  /*15bf0*/  FADD.FTZ R37, R25, R30 ;  /* 0x0000001e19257221 */ /* 0x000fe20000010000 */
[--C-:B------:R-:W-:Y:S01]  /*15c00*/  FFMA.FTZ R70, R70, UR46, -R51.reuse ;  /* 0x0000002e46467c23 */ /* 0x100fe20008010833 */
[----:B------:R-:W-:Y:S01]  /*15c10*/  FFMA.FTZ R71, R71, UR46, -R51 ;  /* 0x0000002e47477c23 */ /* 0x000fe20008010833 */
[----:B------:R-:W-:Y:S01]  /*15c20*/  MUFU.EX2 R24, R24 ;  /* 0x0000001800187308 */ /* 0x000fe20000000800 */
[----:B------:R-:W-:Y:S01]  /*15c30*/  FADD.FTZ R37, R178, R37 ;  /* 0x00000025b2257221 */ /* 0x000fe20000010000 */
        /* <DEDUP_REMOVED lines=8> */
[-C--:B------:R-:W-:Y:S01]  /*15cc0*/  FMUL.FTZ R88, R88, R10.reuse ;  /* 0x0000000a58587220 */ /* 0x080fe20000410000 */
[-C--:B------:R-:W-:Y:S01]  /*15cd0*/  FMUL.FTZ R89, R89, R10.reuse ;  /* 0x0000000a59597220 */ /* 0x080fe20000410000 */
[-C--:B------:R-:W-:Y:S01]  /*15ce0*/  FMUL.FTZ R92, R92, R10.reuse ;  /* 0x0000000a5c5c7220 */ /* 0x080fe20000410000 */
[----:B------:R-:W-:Y:S01]  /*15cf0*/  FADD.FTZ R15, R31, R30 ;  /* 0x0000001e1f0f7221 */ /* 0x000fe20000010000 */
[----:B------:R-:W-:Y:S01]  /*15d00*/  FSEL R30, R7, RZ, P4 ;  /* 0x000000ff071e7208 */ /* 0x000fe20002000000 */
[----:B------:R-:W-:Y:S01]  /*15d10*/  FMUL.FTZ R93, R93, R10 ;  /* 0x0000000a5d5d7220 */ /* 0x000fe20000410000 */
[----:B------:R-:W-:Y:S01]  /*15d20*/  MUFU.EX2 R177, R177 ;  /* 0x000000b100b17308 */ /* 0x000fe20000000800 */
[----:B------:R-:W-:Y:S01]  /*15d30*/  FADD.FTZ R15, R174, R15 ;  /* 0x0000000fae0f7221 */ /* 0x000fe20000010000 */
[----:B------:R-:W-:Y:S01]  /*15d40*/  ISETP.GT.AND P4, PT, R3, R12, PT ;  /* 0x0000000c0300720c */ /* 0x000fe20003f84270 */
[----:B------:R-:W-:Y:S01]  /*15d50*/  FADD.FTZ R30, -R30, R11 ;  /* 0x0000000b1e1e7221 */ /* 0x000fe20000010100 */
[-C--:B------:R-:W-:Y:S01]  /*15d60*/  FMUL.FTZ R96, R96, R10.reuse ;  /* 0x0000000a60607220 */ /* 0x080fe20000410000 */
[----:B------:R-:W-:Y:S01]  /*15d70*/  FADD.FTZ R37, R32, R15 ;  /* 0x0000000f20257221 */ /* 0x000fe20000010000 */
[-C--:B------:R-:W-:Y:S01]  /*15d80*/  FMUL.FTZ R97, R97, R10.reuse ;  /* 0x0000000a61617220 */ /* 0x080fe20000410000 */
[----:B------:R-:W-:Y:S01]  /*15d90*/  FMUL.FTZ R11, R30, UR46 ;  /* 0x0000002e1e0b7c20 */ /* 0x000fe20008410000 */
[----:B------:R0:W-:Y:S01]  /*15da0*/  MUFU.EX2 R15, R4 ;  /* 0x00000004000f7308 */ /* 0x0001e20000000800 */
[----:B------:R-:W-:Y:S01]  /*15db0*/  FADD.FTZ R34, R168, R37 ;  /* 0x00000025a8227221 */ /* 0x000fe20000010000 */
[-C--:B------:R-:W-:Y:S01]  /*15dc0*/  FMUL.FTZ R100, R100, R10.reuse ;  /* 0x0000000a64647220 */ /* 0x080fe20000410000 */
[-C--:B------:R-:W-:Y:S01]  /*15dd0*/  FMUL.FTZ R101, R101, R10.reuse ;  /* 0x0000000a65657220 */ /* 0x080fe20000410000 */
[-C--:B------:R-:W-:Y:S01]  /*15de0*/  FMUL.FTZ R104, R104, R10.reuse ;  /* 0x0000000a68687220 */ /* 0x080fe20000410000 */
[----:B------:R-:W-:Y:S01]  /*15df0*/  FADD.FTZ R37, R33, R34 ;  /* 0x0000002221257221 */ /* 0x000fe20000010000 */
[-C--:B------:R-:W-:Y:S01]  /*15e00*/  FMUL.FTZ R105, R105, R10.reuse ;  /* 0x0000000a69697220 */ /* 0x080fe20000410000 */
[-C--:B------:R-:W-:Y:S01]  /*15e10*/  FMUL.FTZ R108, R108, R10.reuse ;  /* 0x0000000a6c6c7220 */ /* 0x080fe20000410000 */
[----:B------:R-:W1:Y:S01]  /*15e20*/  MUFU.EX2 R11, R11 ;  /* 0x0000000b000b7308 */ /* 0x000e620000000800 */
[----:B------:R-:W-:Y:S01]  /*15e30*/  FADD.FTZ R30, R170, R37 ;  /* 0x00000025aa1e7221 */ /* 0x000fe20000010000 */
[-C--:B------:R-:W-:Y:S01]  /*15e40*/  FMUL.FTZ R109, R109, R10.reuse ;  /* 0x0000000a6d6d7220 */ /* 0x080fe20000410000 */
[-C--:B------:R-:W-:Y:S01]  /*15e50*/  FMUL.FTZ R112, R112, R10.reuse ;  /* 0x0000000a70707220 */ /* 0x080fe20000410000 */
[-C--:B------:R-:W-:Y:S01]  /*15e60*/  FMUL.FTZ R113, R113, R10.reuse ;  /* 0x0000000a71717220 */ /* 0x080fe20000410000 */
[----:B------:R-:W-:Y:S01]  /*15e70*/  FADD.FTZ R37, R35, R30 ;  /* 0x0000001e23257221 */ /* 0x000fe20000010000 */
[-C--:B------:R-:W-:Y:S01]  /*15e80*/  FMUL.FTZ R116, R116, R10.reuse ;  /* 0x0000000a74747220 */ /* 0x080fe20000410000 */
[----:B------:R-:W-:Y:S01]  /*15e90*/  FMUL.FTZ R117, R117, R10 ;  /* 0x0000000a75757220 */ /* 0x000fe20000410000 */
[----:B------:R-:W2:Y:S01]  /*15ea0*/  MUFU.EX2 R43, R43 ;  /* 0x0000002b002b7308 */ /* 0x000ea20000000800 */
[----:B------:R-:W-:Y:S01]  /*15eb0*/  FADD.FTZ R20, R164, R37 ;  /* 0x00000025a4147221 */ /* 0x000fe20000010000 */
[----:B------:R-:W-:Y:S01]  /*15ec0*/  F2FP.BF16.F32.PACK_AB R164, R9, R164 ;  /* 0x000000a409a4723e */ /* 0x000fe200000010ff */
[-C--:B------:R-:W-:Y:S01]  /*15ed0*/  FMUL.FTZ R120, R120, R10.reuse ;  /* 0x0000000a78787220 */ /* 0x080fe20000410000 */
[-C--:B------:R-:W-:Y:S01]  /*15ee0*/  FMUL.FTZ R121, R121, R10.reuse ;  /* 0x0000000a79797220 */ /* 0x080fe20000410000 */
[----:B------:R-:W-:Y:S01]  /*15ef0*/  FADD.FTZ R25, R9, R20 ;  /* 0x0000001409197221 */ /* 0x000fe20000010000 */
[-C--:B------:R-:W-:Y:S01]  /*15f00*/  FMUL.FTZ R124, R124, R10.reuse ;  /* 0x0000000a7c7c7220 */ /* 0x080fe20000410000 */
[----:B------:R-:W-:Y:S01]  /*15f10*/  FMUL.FTZ R125, R125, R10 ;  /* 0x0000000a7d7d7220 */ /* 0x000fe20000410000 */
[----:B------:R-:W3:Y:S01]  /*15f20*/  MUFU.EX2 R27, R27 ;  /* 0x0000001b001b7308 */ /* 0x000ee20000000800 */
[----:B0-----:R-:W-:Y:S01]  /*15f30*/  FADD.FTZ R4, R166, R25 ;  /* 0x00000019a6047221 */ /* 0x001fe20000010000 */
[----:B-1----:R-:W-:Y:S01]  /*15f40*/  FFMA.FTZ R0, R11, R0, R181 ;  /* 0x000000000b007223 */ /* 0x002fe200000100b5 */
[-C--:B------:R-:W-:Y:S01]  /*15f50*/  FMUL.FTZ R128, R128, R10.reuse ;  /* 0x0000000a80807220 */ /* 0x080fe20000410000 */
[-C--:B------:R-:W-:Y:S01]  /*15f60*/  FMUL.FTZ R129, R129, R10.reuse ;  /* 0x0000000a81817220 */ /* 0x080fe20000410000 */
[----:B------:R-:W-:Y:S01]  /*15f70*/  FADD.FTZ R25, R39, R4 ;  /* 0x0000000427197221 */ /* 0x000fe20000010000 */
[----:B------:R-:W-:Y:S01]  /*15f80*/  FADD.FTZ R0, R21, R0 ;  /* 0x0000000015007221 */ /* 0x000fe20000010000 */
[-C--:B------:R-:W-:Y:S01]  /*15f90*/  FMUL.FTZ R132, R132, R10.reuse ;  /* 0x0000000a84847220 */ /* 0x080fe20000410000 */
[----:B------:R-:W0:Y:S01]  /*15fa0*/  MUFU.EX2 R156, R156 ;  /* 0x0000009c009c7308 */ /* 0x000e220000000800 */
[----:B------:R-:W-:Y:S01]  /*15fb0*/  FADD.FTZ R37, R160, R25 ;  /* 0x00000019a0257221 */ /* 0x000fe20000010000 */
        /* <DEDUP_REMOVED lines=11> */
[----:B--2---:R-:W-:Y:S01]  /*16070*/  FADD.FTZ R25, R43, R4 ;  /* 0x000000042b197221 */ /* 0x004fe20000010000 */
[----:B---3--:R-:W-:Y:S01]  /*16080*/  FADD.FTZ R0, R27, R0 ;  /* 0x000000001b007221 */ /* 0x008fe20000010000 */
[-C--:B------:R-:W-:Y:S01]  /*16090*/  FMUL.FTZ R144, R144, R10.reuse ;  /* 0x0000000a90907220 */ /* 0x080fe20000410000 */
[----:B------:R-:W2:Y:S01]  /*160a0*/  MUFU.EX2 R22, R22 ;  /* 0x0000001600167308 */ /* 0x000ea20000000800 */
[----:B0-----:R-:W-:Y:S01]  /*160b0*/  FADD.FTZ R37, R156, R25 ;  /* 0x000000199c257221 */ /* 0x001fe20000010000 */
[-C--:B------:R-:W-:Y:S01]  /*160c0*/  FMUL.FTZ R145, R145, R10.reuse ;  /* 0x0000000a91917220 */ /* 0x080fe20000410000 */
[-C--:B------:R-:W-:Y:S01]  /*160d0*/  FMUL.FTZ R148, R148, R10.reuse ;  /* 0x0000000a94947220 */ /* 0x080fe20000410000 */
[----:B------:R-:W-:Y:S01]  /*160e0*/  FMUL.FTZ R149, R149, R10 ;  /* 0x0000000a95957220 */ /* 0x000fe20000410000 */
[-C--:B------:R-:W-:Y:S01]  /*160f0*/  FMUL.FTZ R90, R90, R11.reuse ;  /* 0x0000000b5a5a7220 */ /* 0x080fe20000410000 */
[-C--:B------:R-:W-:Y:S01]  /*16100*/  FMUL.FTZ R91, R91, R11.reuse ;  /* 0x0000000b5b5b7220 */ /* 0x080fe20000410000 */
[-C--:B------:R-:W-:Y:S01]  /*16110*/  FMUL.FTZ R94, R94, R11.reuse ;  /* 0x0000000b5e5e7220 */ /* 0x080fe20000410000 */
[----:B------:R-:W0:Y:S01]  /*16120*/  MUFU.EX2 R173, R173 ;  /* 0x000000ad00ad7308 */ /* 0x000e220000000800 */
[----:B-1----:R-:W-:Y:S01]  /*16130*/  FADD.FTZ R25, R179, R0 ;  /* 0x00000000b3197221 */ /* 0x002fe20000010000 */
[-C--:B------:R-:W-:Y:S01]  /*16140*/  FMUL.FTZ R95, R95, R11.reuse ;  /* 0x0000000b5f5f7220 */ /* 0x080fe20000410000 */
[-C--:B------:R-:W-:Y:S01]  /*16150*/  FMUL.FTZ R98, R98, R11.reuse ;  /* 0x0000000b62627220 */ /* 0x080fe20000410000 */
[-C--:B------:R-:W-:Y:S01]  /*16160*/  FMUL.FTZ R99, R99, R11.reuse ;  /* 0x0000000b63637220 */ /* 0x080fe20000410000 */
[-C--:B------:R-:W-:Y:S01]  /*16170*/  FMUL.FTZ R102, R102, R11.reuse ;  /* 0x0000000b66667220 */ /* 0x080fe20000410000 */
[-C--:B------:R-:W-:Y:S01]  /*16180*/  FMUL.FTZ R103, R103, R11.reuse ;  /* 0x0000000b67677220 */ /* 0x080fe20000410000 */
[----:B------:R-:W-:Y:S01]  /*16190*/  FMUL.FTZ R106, R106, R11 ;  /* 0x0000000b6a6a7220 */ /* 0x000fe20000410000 */
[----:B------:R-:W1:Y:S01]  /*161a0*/  MUFU.EX2 R28, R28 ;  /* 0x0000001c001c7308 */ /* 0x000e620000000800 */
        /* <DEDUP_REMOVED lines=30> */
[----:B------:R-:W-:Y:S01]  /*16390*/  FMUL.FTZ R151, R151, R11 ;  /* 0x0000000b97977220 */ /* 0x000fe20000410000 */
[----:B------:R-:W2:Y:S01]  /*163a0*/  MUFU.EX2 R29, R29 ;  /* 0x0000001d001d7308 */ /* 0x000ea20000000800 */
[----:B0-----:R-:W-:Y:S01]  /*163b0*/  FADD.FTZ R0, R8, R9 ;  /* 0x0000000908007221 */ /* 0x001fe20000010000 */
[----:B------:R-:W-:Y:S01]  /*163c0*/  F2FP.BF16.F32.PACK_AB R178, R26, R178 ;  /* 0x000000b21ab2723e */ /* 0x000fe200000010ff */
[----:B------:R-:W-:Y:S01]  /*163d0*/  VIADD R3, R3, 0xffffffff ;  /* 0xffffffff03037836 */ /* 0x000fe20000000000 */
[----:B------:R-:W-:Y:S01]  /*163e0*/  F2FP.BF16.F32.PACK_AB R172, R31, R172 ;  /* 0x000000ac1fac723e */ /* 0x000fe200000010ff */
[----:B------:R-:W-:Y:S01]  /*163f0*/  IMAD.MOV.U32 R22, RZ, RZ, R13 ;  /* 0x000000ffff167224 */ /* 0x000fe200078e000d */
[----:B------:R-:W-:Y:S01]  /*16400*/  F2FP.BF16.F32.PACK_AB R174, R32, R174 ;  /* 0x000000ae20ae723e */ /* 0x000fe200000010ff */
[----:B------:R-:W-:Y:S01]  /*16410*/  IMAD.MOV.U32 R10, RZ, RZ, R6 ;  /* 0x000000ffff0a7224 */ /* 0x000fe200078e0006 */
[----:B------:R-:W0:Y:S01]  /*16420*/  MUFU.EX2 R171, R171 ;  /* 0x000000ab00ab7308 */ /* 0x000e220000000800 */
[----:B-1----:R-:W-:Y:S01]  /*16430*/  FADD.FTZ R0, R169, R0 ;  /* 0x00000000a9007221 */ /* 0x002fe20000010000 */
[----:B------:R-:W-:Y:S01]  /*16440*/  F2FP.BF16.F32.PACK_AB R168, R33, R168 ;  /* 0x000000a821a8723e */ /* 0x000fe200000010ff */
[----:B------:R-:W-:Y:S01]  /*16450*/  IMAD.MOV.U32 R11, RZ, RZ, R7 ;  /* 0x000000ffff0b7224 */ /* 0x000fe200078e0007 */
[----:B------:R-:W-:-:S02]  /*16460*/  F2FP.BF16.F32.PACK_AB R170, R35, R170 ;  /* 0x000000aa23aa723e */ /* 0x000fc400000010ff */
[----:B------:R-:W-:Y:S02]  /*16470*/  F2FP.BF16.F32.PACK_AB R166, R39, R166 ;  /* 0x000000a627a6723e */ /* 0x000fe400000010ff */
[----:B------:R-:W1:Y:S01]  /*16480*/  MUFU.EX2 R165, R165 ;  /* 0x000000a500a57308 */ /* 0x000e620000000800 */
[----:B--2---:R-:W-:Y:S01]  /*16490*/  FADD.FTZ R0, R29, R0 ;  /* 0x000000001d007221 */ /* 0x004fe20000010000 */
[----:B------:R-:W-:Y:S02]  /*164a0*/  F2FP.BF16.F32.PACK_AB R160, R40, R160 ;  /* 0x000000a028a0723e */ /* 0x000fe400000010ff */
[----:B------:R-:W-:Y:S02]  /*164b0*/  F2FP.BF16.F32.PACK_AB R162, R43, R162 ;  /* 0x000000a22ba2723e */ /* 0x000fe400000010ff */
[----:B------:R-:W-:Y:S02]  /*164c0*/  F2FP.BF16.F32.PACK_AB R181, R21, R181 ;  /* 0x000000b515b5723e */ /* 0x000fe400000010ff */
[----:B------:R-:W2:Y:S01]  /*164d0*/  MUFU.EX2 R53, R53 ;  /* 0x0000003500357308 */ /* 0x000ea20000000800 */
[----:B0-----:R-:W-:Y:S01]  /*164e0*/  FADD.FTZ R0, R171, R0 ;  /* 0x00000000ab007221 */ /* 0x001fe20000010000 */
[----:B------:R-:W-:-:S02]  /*164f0*/  F2FP.BF16.F32.PACK_AB R183, R24, R183 ;  /* 0x000000b718b7723e */ /* 0x000fc400000010ff */
[----:B------:R-:W-:Y:S01]  /*16500*/  F2FP.BF16.F32.PACK_AB R177, R27, R177 ;  /* 0x000000b11bb1723e */ /* 0x000fe200000010ff */
[----:B------:R-:W-:Y:S01]  /*16510*/  FADD.FTZ R0, R15, R0 ;  /* 0x000000000f007221 */ /* 0x000fe20000010000 */
[----:B------:R-:W-:Y:S02]  /*16520*/  F2FP.BF16.F32.PACK_AB R173, R28, R173 ;  /* 0x000000ad1cad723e */ /* 0x000fe400000010ff */
[----:B------:R-:W0:Y:S01]  /*16530*/  MUFU.EX2 R55, R55 ;  /* 0x0000003700377308 */ /* 0x000e220000000800 */
        /* <DEDUP_REMOVED lines=53> */
[----:B0-----:R-:W-:Y:S01]  /*16890*/  FADD.FTZ R0, R155, R0 ;  /* 0x000000009b007221 */ /* 0x001fe20000010000 */
[C---:B-1----:R-:W-:Y:S01]  /*168a0*/  FADD.FTZ R4, R50.reuse, R25 ;  /* 0x0000001932047221 */ /* 0x042fe20000010000 */
[----:B------:R-:W-:Y:S02]  /*168b0*/  F2FP.BF16.F32.PACK_AB R154, R50, R154 ;  /* 0x0000009a329a723e */ /* 0x000fe400000010ff */
[C---:B--2---:R-:W-:Y:S01]  /*168c0*/  FADD.FTZ R0, R51.reuse, R0 ;  /* 0x0000000033007221 */ /* 0x044fe20000010000 */
[----:B------:R-:W-:Y:S01]  /*168d0*/  F2FP.BF16.F32.PACK_AB R155, R51, R155 ;  /* 0x0000009b339b723e */ /* 0x000fe200000010ff */
[----:B------:R-:W-:Y:S06]  /*168e0*/  @P4 BRA `(.L_x_7934) ;  /* 0xffffffc400884947 */ /* 0x000fec000383ffff */
[----:B------:R-:W-:Y:S02]  /*168f0*/  IMAD.MOV.U32 R11, RZ, RZ, R7 ;  /* 0x000000ffff0b7224 */ /* 0x000fe400078e0007 */
[----:B------:R-:W-:Y:S02]  /*16900*/  IMAD.MOV.U32 R10, RZ, RZ, R6 ;  /* 0x000000ffff0a7224 */ /* 0x000fe400078e0006 */
[----:B------:R-:W-:Y:S02]  /*16910*/  IMAD.MOV.U32 R22, RZ, RZ, R13 ;  /* 0x000000ffff167224 */ /* 0x000fe400078e000d */
[----:B------:R-:W-:-:S07]  /*16920*/  IMAD.MOV.U32 R186, RZ, RZ, R14 ;  /* 0x000000ffffba7224 */ /* 0x000fce00078e000e */
.L_x_7916:
[----:B------:R-:W0:Y:S01]  /*16930*/  LDC R6, c[0x0][0x448] ;  /* 0x00011200ff067b82 */ /* 0x000e220000000800 */
[----:B------:R-:W-:Y:S01]  /*16940*/  IADD3 R9, R189, 0x1, -R187 ;  /* 0x00000001bd097810 */ /* 0x000fe20007ffe8bb */
[----:B------:R-:W-:-:S06]  /*16950*/  ULDC UR6, c[0x0][0x9dc] ;  /* 0x0002770000067ab9 */ /* 0x000fcc0000000800 */
[----:B------:R-:W1:Y:S01]  /*16960*/  LDC R12, c[0x0][0x9e4] ;  /* 0x00027900ff0c7b82 */ /* 0x000e620000000800 */
[----:B0-----:R-:W-:Y:S01]  /*16970*/  ISETP.NE.AND P4, PT, R6, 0x1, PT ;  /* 0x000000010600780c */ /* 0x001fe20003f85270 */
[----:B------:R-:W-:Y:S01]  /*16980*/  VIADD R6, R192, 0x7f ;  /* 0x0000007fc0067836 */ /* 0x000fe20000000000 */
[----:B-1----:R-:W-:-:S11]  /*16990*/  ISETP.GE.AND P5, PT, R12, 0x1, PT ;  /* 0x000000010c00780c */ /* 0x002fd60003fa6270 */
[----:B------:R-:W0:Y:S08]  /*169a0*/  @P4 LDC R7, c[0x0][0x44c] ;  /* 0x00011300ff074b82 */ /* 0x000e300000000800 */
[----:B------:R-:W1:Y:S01]  /*169b0*/  @P4 LDC R8, c[0x0][0x450] ;  /* 0x00011400ff084b82 */ /* 0x000e620000000800 */
[----:B0-----:R-:W-:-:S05]  /*169c0*/  @P4 IMAD.HI.U32 R7, R6, R7, RZ ;  /* 0x0000000706074227 */ /* 0x001fca00078e00ff */
[----:B-1----:R-:W-:-:S05]  /*169d0*/  @P4 SHF.R.U32.HI R6, RZ, R8, R7 ;  /* 0x00000008ff064219 */ /* 0x002fca0000011607 */
        /* <DEDUP_REMOVED lines=14> */
.L_x_7937:
[----:B------:R-:W-:-:S13]  /*16ac0*/  ISETP.NE.AND P2, PT, R12, 0x1, PT ;  /* 0x000000010c00780c */ /* 0x000fda0003f45270 */
[----:B------:R-:W0:Y:S02]  /*16ad0*/  @P2 LDC.64 R6, c[0x0][0x9e8] ;  /* 0x00027a00ff062b82 */ /* 0x000e240000000a00 */
[----:B0-----:R-:W-:-:S05]  /*16ae0*/  @P2 IMAD.HI.U32 R6, R9, R6, RZ ;  /* 0x0000000609062227 */ /* 0x001fca00078e00ff */
[----:B------:R-:W-:-:S07]  /*16af0*/  @P2 SHF.R.U32.HI R9, RZ, R7, R6 ;  /* 0x00000007ff092219 */ /* 0x000fce0000011606 */
.L_x_7938:
[----:B------:R-:W-:Y:S05]  /*16b00*/  BSYNC B0 ;  /* 0x0000000000007941 */ /* 0x000fea0003800000 */
.L_x_7936:
[----:B------:R-:W-:-:S05]  /*16b10*/  IMAD R9, R9, R12, RZ ;  /* 0x0000000c09097224 */ /* 0x000fca00078e02ff */
[----:B------:R-:W-:-:S07]  /*16b20*/  VIMNMX R8, R8, R9, !PT ;  /* 0x0000000908087248 */ /* 0x000fce0007fe0100 */
.L_x_7935:
[----:B------:R-:W-:-:S05]  /*16b30*/  VIADD R8, R8, 0x7f ;  /* 0x0000007f08087836 */ /* 0x000fca0000000000 */
[----:B------:R-:W-:-:S04]  /*16b40*/  SHF.R.S32.HI R7, RZ, 0x1f, R8 ;  /* 0x0000001fff077819 */ /* 0x000fc80000011408 */
[----:B------:R-:W-:-:S04]  /*16b50*/  LEA.HI R7, R7, R8, RZ, 0x7 ;  /* 0x0000000807077211 */ /* 0x000fc800078f38ff */
[----:B------:R-:W-:-:S04]  /*16b60*/  SHF.R.S32.HI R7, RZ, 0x7, R7 ;  /* 0x00000007ff077819 */ /* 0x000fc80000011407 */
[----:B------:R-:W-:-:S04]  /*16b70*/  VIMNMX R14, R194, R7, !PT ;  /* 0x00000007c20e7248 */ /* 0x000fc80007fe0100 */
[----:B------:R-:W-:-:S13]  /*16b80*/  ISETP.GE.AND P2, PT, R3, R14, PT ;  /* 0x0000000e0300720c */ /* 0x000fda0003f46270 */
[----:B------:R-:W-:Y:S05]  /*16b90*/  @!P2 BRA `(.L_x_7939) ;  /* 0x000000280074a947 */ /* 0x000fea0003800000 */
[----:B------:R-:W-:Y:S02]  /*16ba0*/  IMAD.MOV.U32 R13, RZ, RZ, R11 ;  /* 0x000000ffff0d7224 */ /* 0x000fe400078e000b */
[----:B------:R-:W-:Y:S02]  /*16bb0*/  IMAD.MOV.U32 R12, RZ, RZ, R10 ;  /* 0x000000ffff0c7224 */ /* 0x000fe400078e000a */
[----:B------:R-:W-:Y:S02]  /*16bc0*/  IMAD.MOV.U32 R6, RZ, RZ, R186 ;  /* 0x000000ffff067224 */ /* 0x000fe400078e00ba */
[----:B------:R-:W-:-:S07]  /*16bd0*/  IMAD.MOV.U32 R15, RZ, RZ, R22 ;  /* 0x000000ffff0f7224 */ /* 0x000fce00078e0016 */
.L_x_7949:
        /* <DEDUP_REMOVED lines=10> */
.L_x_7941:
[----:B------:R-:W-:Y:S01]  /*16c80*/  IMAD R7, R22, 0x8, R2 ;  /* 0x0000000816077824 */ /* 0x000fe200078e0202 */
[----:B------:R-:W-:-:S04]  /*16c90*/  SHF.L.U32 R8, R186, 0x1f, RZ ;  /* 0x0000001fba087819 */ /* 0x000fc800000006ff */
[----:B------:R0:W1:Y:S01]  /*16ca0*/  SYNCS.PHASECHK.TRANS64.TRYWAIT P3, [R7+URZ+0x28830], R8 ;  /* 0x02883008070075a7 */ /* 0x000062000806017f */
[----:B------:R-:W-:Y:S05]  /*16cb0*/  @!P0 BRA `(.L_x_7942) ;  /* 0x0000000000048947 */ /* 0x000fea0003800000 */
[----:B------:R-:W-:Y:S01]  /*16cc0*/  BPT.TRAP 0x1 ;  /* 0x000000040000795c */ /* 0x000fe20000300000 */
.L_x_7942:
[----:B------:R-:W-:Y:S04]  /*16cd0*/  BSSY B0, `(.L_x_7940) ;  /* 0x0000004000007945 */ /* 0x000fe80003800000 */
[----:B-1----:R-:W-:Y:S05]  /*16ce0*/  @P3 BRA `(.L_x_7943) ;  /* 0x0000000000083947 */ /* 0x002fea0003800000 */
[----:B------:R-:W1:Y:S02]  /*16cf0*/  SYNCS.PHASECHK.TRANS64.TRYWAIT P3, [R7+URZ+0x28830], R8 ;  /* 0x02883008070075a7 */ /* 0x000e64000806017f */
[----:B-1----:R-:W-:Y:S05]  /*16d00*/  @!P3 BRA `(.L_x_7944) ;  /* 0x0000013c00a8b947 */ /* 0x002fea0003800000 */
.L_x_7943:
[----:B------:R-:W-:Y:S05]  /*16d10*/  BSYNC B0 ;  /* 0x0000000000007941 */ /* 0x000fea0003800000 */
.L_x_7940:
[----:B01----:R-:W0:Y:S01]  /*16d20*/  S2R R7, SR_TID.X ;  /* 0x0000000000077919 */ /* 0x003e220000002100 */
[----:B------:R-:W-:Y:S05]  /*16d30*/  WARPSYNC.ALL ;  /* 0x0000000000007948 */ /* 0x000fea0003800000 */
[----:B------:R-:W-:Y:S02]  /*16d40*/  IMAD R8, R22, 0x800, R5 ;  /* 0x0000080016087824 */ /* 0x000fe400078e0205 */
[----:B------:R-:W-:Y:S02]  /*16d50*/  IMAD.MOV.U32 R9, RZ, RZ, 0x40000040 ;  /* 0x40000040ff097424 */ /* 0x000fe400078e00ff */
[C---:B------:R-:W-:Y:S01]  /*16d60*/  VIADD R24, R8.reuse, 0x4 ;  /* 0x0000000408187836 */ /* 0x040fe20000000000 */
[C---:B------:R-:W-:Y:S01]  /*16d70*/  R2UR UR14, R8.reuse ;  /* 0x00000000080e72ca */ /* 0x040fe200000e0000 */
[----:B------:R-:W-:Y:S01]  /*16d80*/  IMAD.MOV.U32 R25, RZ, RZ, 0x40000040 ;  /* 0x40000040ff197424 */ /* 0x000fe200078e00ff */
[----:B------:R-:W-:Y:S01]  /*16d90*/  R2UR UR15, R9 ;  /* 0x00000000090f72ca */ /* 0x000fe200000e0000 */
[----:B------:R-:W-:Y:S01]  /*16da0*/  VIADD R20, R8, 0x2 ;  /* 0x0000000208147836 */ /* 0x000fe20000000000 */
[----:B------:R-:W-:Y:S01]  /*16db0*/  R2UR UR6, R24 ;  /* 0x00000000180672ca */ /* 0x000fe200000e0000 */
[C---:B------:R-:W-:Y:S01]  /*16dc0*/  VIADD R24, R8.reuse, 0x404 ;  /* 0x0000040408187836 */ /* 0x040fe20000000000 */
[C---:B------:R-:W-:Y:S01]  /*16dd0*/  R2UR UR7, R25.reuse ;  /* 0x00000000190772ca */ /* 0x040fe200000e0000 */
[----:B------:R-:W-:Y:S01]  /*16de0*/  IMAD.MOV.U32 R21, RZ, RZ, 0x40000040 ;  /* 0x40000040ff157424 */ /* 0x000fe200078e00ff */
[----:B------:R-:W-:Y:S01]  /*16df0*/  R2UR UR31, R25 ;  /* 0x00000000191f72ca */ /* 0x000fe200000e0000 */
[----:B------:R-:W-:Y:S01]  /*16e00*/  VIADD R10, R8, 0x6 ;  /* 0x00000006080a7836 */ /* 0x000fe20000000000 */
[----:B------:R-:W-:Y:S01]  /*16e10*/  R2UR UR30, R24 ;  /* 0x00000000181e72ca */ /* 0x000fe200000e0000 */
[----:B------:R-:W-:Y:S01]  /*16e20*/  IMAD.MOV.U32 R11, RZ, RZ, 0x40000040 ;  /* 0x40000040ff0b7424 */ /* 0x000fe200078e00ff */
[----:B------:R-:W-:Y:S01]  /*16e30*/  R2UR UR10, R20 ;  /* 0x00000000140a72ca */ /* 0x000fe200000e0000 */
[----:B------:R-:W-:Y:S01]  /*16e40*/  VIADD R20, R8, 0x400 ;  /* 0x0000040008147836 */ /* 0x000fe20000000000 */
[----:B------:R-:W-:-:S02]  /*16e50*/  R2UR UR11, R21 ;  /* 0x00000000150b72ca */ /* 0x000fc400000e0000 */
[----:B------:R-:W-:Y:S01]  /*16e60*/  R2UR UR18, R10 ;  /* 0x000000000a1272ca */ /* 0x000fe200000e0000 */
[C---:B------:R-:W-:Y:S01]  /*16e70*/  VIADD R10, R8.reuse, 0x402 ;  /* 0x00000402080a7836 */ /* 0x040fe20000000000 */
[----:B------:R-:W-:Y:S01]  /*16e80*/  R2UR UR19, R11 ;  /* 0x000000000b1372ca */ /* 0x000fe200000e0000 */
[----:B------:R-:W-:Y:S01]  /*16e90*/  VIADD R8, R8, 0x406 ;  /* 0x0000040608087836 */ /* 0x000fe20000000000 */
[----:B------:R-:W-:Y:S02]  /*16ea0*/  R2UR UR22, R20 ;  /* 0x00000000141672ca */ /* 0x000fe400000e0000 */
[----:B0-----:R-:W-:Y:S02]  /*16eb0*/  SHF.R.U32.HI R7, RZ, 0x7, R7 ;  /* 0x00000007ff077819 */ /* 0x001fe40000011607 */
[----:B------:R-:W-:Y:S02]  /*16ec0*/  R2UR UR23, R21 ;  /* 0x00000000151772ca */ /* 0x000fe400000e0000 */
[----:B------:R-:W-:Y:S01]  /*16ed0*/  R2UR UR26, R10 ;  /* 0x000000000a1a72ca */ /* 0x000fe200000e0000 */
[----:B------:R-:W-:Y:S01]  /*16ee0*/  VIADD R7, R7, 0x8 ;  /* 0x0000000807077836 */ /* 0x000fe20000000000 */
[----:B------:R-:W-:-:S02]  /*16ef0*/  R2UR UR27, R11 ;  /* 0x000000000b1b72ca */ /* 0x000fc400000e0000 */
[----:B------:R-:W-:Y:S02]  /*16f00*/  R2UR UR34, R8 ;  /* 0x00000000082272ca */ /* 0x000fe400000e0000 */
[----:B------:R0:W-:Y:S01]  /*16f10*/  BAR.SYNC.DEFER_BLOCKING R7, 0x100 ;  /* 0x000400070000751d */ /* 0x0001e20000010000 */
[----:B------:R-:W-:-:S05]  /*16f20*/  R2UR UR35, R9 ;  /* 0x00000000092372ca */ /* 0x000fca00000e0000 */
        /* <DEDUP_REMOVED lines=27> */
.L_x_7946:
[----:B------:R-:W-:Y:S01]  /*170e0*/  SHF.L.U32 R6, R6, 0x1f, RZ ;  /* 0x0000001f06067819 */ /* 0x000fe200000006ff */
[----:B------:R-:W-:-:S04]  /*170f0*/  IMAD R7, R15, 0x8, R2 ;  /* 0x000000080f077824 */ /* 0x000fc800078e0202 */
[----:B------:R0:W1:Y:S01]  /*17100*/  SYNCS.PHASECHK.TRANS64.TRYWAIT P2, [R7+URZ+0x28850], R6 ;  /* 0x02885006070075a7 */ /* 0x000062000804017f */
[----:B------:R-:W-:Y:S05]  /*17110*/  @!P0 BRA `(.L_x_7947) ;  /* 0x0000000000048947 */ /* 0x000fea0003800000 */
[----:B------:R-:W-:Y:S01]  /*17120*/  BPT.TRAP 0x1 ;  /* 0x000000040000795c */ /* 0x000fe20000300000 */
.L_x_7947:
[----:B-1----:R-:W-:Y:S05]  /*17130*/  @P2 BRA `(.L_x_7945) ;  /* 0x0000000000082947 */ /* 0x002fea0003800000 */
[----:B------:R-:W1:Y:S02]  /*17140*/  SYNCS.PHASECHK.TRANS64.TRYWAIT P2, [R7+URZ+0x28850], R6 ;  /* 0x02885006070075a7 */ /* 0x000e64000804017f */
[----:B-1----:R-:W-:Y:S05]  /*17150*/  @!P2 BRA `(.L_x_7948) ;  /* 0x0000013800a8a947 */ /* 0x002fea0003800000 */
.L_x_7945:
[----:B01----:R-:W-:Y:S01]  /*17160*/  VIADD R6, R2, 0x400 ;  /* 0x0000040002067836 */ /* 0x003fe20000000000 */
[----:B------:R-:W-:Y:S05]  /*17170*/  WARPSYNC.ALL ;  /* 0x0000000000007948 */ /* 0x000fea0003800000 */
[----:B------:R-:W-:-:S04]  /*17180*/  SHF.R.U32.HI R6, RZ, 0x4, R6 ;  /* 0x00000004ff067819 */ /* 0x000fc80000011606 */
[----:B------:R-:W-:-:S04]  /*17190*/  LOP3.LUT R6, R6, 0x3fff, RZ, 0xc0, !PT ;  /* 0x00003fff06067812 */ /* 0x000fc800078ec0ff */
[----:B------:R-:W-:-:S05]  /*171a0*/  LOP3.LUT R6, R6, 0x4000000, RZ, 0xfc, !PT ;  /* 0x0400000006067812 */ /* 0x000fca00078efcff */
[----:B------:R-:W-:Y:S01]  /*171b0*/  IMAD R6, R15, 0x800, R6 ;  /* 0x000008000f067824 */ /* 0x000fe200078e0206 */
[----:B------:R-:W-:Y:S01]  /*171c0*/  WARPGROUP.ARRIVE ;  /* 0x00000000000079c5 */ /* 0x000fe20000000000 */
[----:B------:R-:W-:Y:S02]  /*171d0*/  IMAD.MOV.U32 R7, RZ, RZ, 0x40000040 ;  /* 0x40000040ff077424 */ /* 0x000fe400078e00ff */
[----:B------:R-:W-:Y:S01]  /*171e0*/  FMUL.FTZ R11, R28, UR54 ;  /* 0x000000361c0b7c20 */ /* 0x000fe20008410000 */
[C---:B------:R-:W-:Y:S01]  /*171f0*/  VIADD R8, R6.reuse, 0x80 ;  /* 0x0000008006087836 */ /* 0x040fe20000000000 */
[----:B------:R-:W-:Y:S01]  /*17200*/  R2UR UR6, R6 ;  /* 0x00000000060672ca */ /* 0x000fe200000e0000 */
[----:B------:R-:W-:Y:S01]  /*17210*/  IMAD.MOV.U32 R9, RZ, RZ, 0x40000040 ;  /* 0x40000040ff097424 */ /* 0x000fe200078e00ff */
[----:B------:R-:W-:Y:S01]  /*17220*/  R2UR UR7, R7 ;  /* 0x00000000070772ca */ /* 0x000fe200000e0000 */
        /* <DEDUP_REMOVED lines=12> */
[----:B------:R-:W-:Y:S01]  /*172f0*/  HGMMA.64x128x16.F32.BF16 R88, R180, gdesc[UR4].tnspB, R88, gsb0 ;  /* 0x41e00004b4587df0 */ /* 0x000fe20008001858 */
[----:B------:R-:W-:Y:S01]  /*17300*/  R2UR UR6, R8 ;  /* 0x00000000080672ca */ /* 0x000fe200000e0000 */
[----:B------:R-:W-:Y:S01]  /*17310*/  VIADD R8, R6, 0x100 ;  /* 0x0000010006087836 */ /* 0x000fe20000000000 */
[----:B------:R-:W-:Y:S01]  /*17320*/  R2UR UR7, R9 ;  /* 0x00000000090772ca */ /* 0x000fe200000e0000 */
[----:B------:R-:W-:-:S02]  /*17330*/  IMAD.MOV.U32 R9, RZ, RZ, 0x40000040 ;  /* 0x40000040ff097424 */ /* 0x000fc400078e00ff */
        /* <DEDUP_REMOVED lines=20> */
[----:B------:R-:W-:Y:S01]  /*17480*/  UMOV UR46, UR49 ;  /* 0x00000031002e7c82 */ /* 0x000fe20008000000 */
        /* <DEDUP_REMOVED lines=13> */
[C---:B------:R-:W-:Y:S01]  /*17560*/  ISETP.GT.AND P2, PT, R3.reuse, R14, PT ;  /* 0x0000000e0300720c */ /* 0x040fe20003f44270 */
[----:B------:R-:W-:-:S06]  /*17570*/  VIADD R3, R3, 0xffffffff ;  /* 0xffffffff03037836 */ /* 0x000fcc0000000000 */
        /* <DEDUP_REMOVED lines=82> */
[----:B------:R-:W-:-:S02]  /*17aa0*/  FMUL.FTZ R83, R87, UR54 ;  /* 0x0000003657537c20 */ /* 0x000fc40008410000 */
[----:B-1----:R-:W-:-:S03]  /*17ab0*/  FMNMX.FTZ R10, R26, R10, !PT ;  /* 0x0000000a1a0a7209 */ /* 0x002fc60007810000 */
[----:B------:R-:W1:Y:S01]  /*17ac0*/  MUFU.TANH R40, R40 ;  /* 0x0000002800287308 */ /* 0x000e620000002400 */
[----:B------:R-:W-:-:S04]  /*17ad0*/  FMNMX.FTZ R10, R30, R10, !PT ;  /* 0x0000000a1e0a7209 */ /* 0x000fc80007810000 */
[----:B--2---:R-:W-:-:S03]  /*17ae0*/  FMNMX.FTZ R10, R32, R10, !PT ;  /* 0x0000000a200a7209 */ /* 0x004fc60007810000 */
[----:B------:R-:W2:Y:S01]  /*17af0*/  MUFU.TANH R44, R44 ;  /* 0x0000002c002c7308 */ /* 0x000ea20000002400 */
[----:B------:R-:W-:-:S04]  /*17b00*/  FMNMX.FTZ R10, R34, R10, !PT ;  /* 0x0000000a220a7209 */ /* 0x000fc80007810000 */
[----:B0-----:R-:W-:-:S03]  /*17b10*/  FMNMX.FTZ R10, R36, R10, !PT ;  /* 0x0000000a240a7209 */ /* 0x001fc60007810000 */
[----:B------:R-:W0:Y:S01]  /*17b20*/  MUFU.TANH R51, R51 ;  /* 0x0000003300337308 */ /* 0x000e220000002400 */
[----:B------:R-:W-:-:S04]  /*17b30*/  FMNMX.FTZ R10, R38, R10, !PT ;  /* 0x0000000a260a7209 */ /* 0x000fc80007810000 */
[----:B-1----:R-:W-:-:S03]  /*17b40*/  FMNMX.FTZ R10, R40, R10, !PT ;  /* 0x0000000a280a7209 */ /* 0x002fc60007810000 */
[----:B------:R-:W1:Y:S01]  /*17b50*/  MUFU.TANH R54, R54 ;  /* 0x0000003600367308 */ /* 0x000e620000002400 */
[----:B------:R-:W-:-:S04]  /*17b60*/  FMNMX.FTZ R10, R42, R10, !PT ;  /* 0x0000000a2a0a7209 */ /* 0x000fc80007810000 */
[----:B--2---:R-:W-:-:S03]  /*17b70*/  FMNMX.FTZ R10, R44, R10, !PT ;  /* 0x0000000a2c0a7209 */ /* 0x004fc60007810000 */
[----:B------:R-:W2:Y:S01]  /*17b80*/  MUFU.TANH R59, R59 ;  /* 0x0000003b003b7308 */ /* 0x000ea20000002400 */
[----:B------:R-:W-:-:S04]  /*17b90*/  FMNMX.FTZ R10, R46, R10, !PT ;  /* 0x0000000a2e0a7209 */ /* 0x000fc80007810000 */
[----:B------:R-:W-:-:S03]  /*17ba0*/  FMNMX.FTZ R10, R50, R10, !PT ;  /* 0x0000000a320a7209 */ /* 0x000fc60007810000 */
[----:B------:R-:W3:Y:S01]  /*17bb0*/  MUFU.TANH R62, R62 ;  /* 0x0000003e003e7308 */ /* 0x000ee20000002400 */
[----:B0-----:R-:W-:-:S04]  /*17bc0*/  FMNMX.FTZ R10, R51, R10, !PT ;  /* 0x0000000a330a7209 */ /* 0x001fc80007810000 */
[----:B-1----:R-:W-:-:S03]  /*17bd0*/  FMNMX.FTZ R10, R54, R10, !PT ;  /* 0x0000000a360a7209 */ /* 0x002fc60007810000 */
[----:B------:R-:W0:Y:S01]  /*17be0*/  MUFU.TANH R64, R64 ;  /* 0x0000004000407308 */ /* 0x000e220000002400 */
[----:B------:R-:W-:-:S04]  /*17bf0*/  FMNMX.FTZ R10, R55, R10, !PT ;  /* 0x0000000a370a7209 */ /* 0x000fc80007810000 */
[----:B------:R-:W-:-:S03]  /*17c00*/  FMNMX.FTZ R10, R57, R10, !PT ;  /* 0x0000000a390a7209 */ /* 0x000fc60007810000 */
[----:B------:R-:W1:Y:S01]  /*17c10*/  MUFU.TANH R72, R72 ;  /* 0x0000004800487308 */ /* 0x000e620000002400 */
[----:B------:R-:W-:-:S04]  /*17c20*/  FMNMX.FTZ R10, R58, R10, !PT ;  /* 0x0000000a3a0a7209 */ /* 0x000fc80007810000 */
[----:B--2---:R-:W-:-:S03]  /*17c30*/  FMNMX.FTZ R10, R59, R10, !PT ;  /* 0x0000000a3b0a7209 */ /* 0x004fc60007810000 */
[----:B------:R-:W2:Y:S01]  /*17c40*/  MUFU.TANH R69, R69 ;  /* 0x0000004500457308 */ /* 0x000ea20000002400 */
[----:B------:R-:W-:-:S04]  /*17c50*/  FMNMX.FTZ R10, R60, R10, !PT ;  /* 0x0000000a3c0a7209 */ /* 0x000fc80007810000 */
[----:B------:R-:W-:-:S03]  /*17c60*/  FMNMX.FTZ R10, R61, R10, !PT ;  /* 0x0000000a3d0a7209 */ /* 0x000fc60007810000 */
[----:B------:R-:W4:Y:S01]  /*17c70*/  MUFU.TANH R77, R77 ;  /* 0x0000004d004d7308 */ /* 0x000f220000002400 */
[----:B---3--:R-:W-:-:S04]  /*17c80*/  FMNMX.FTZ R10, R62, R10, !PT ;  /* 0x0000000a3e0a7209 */ /* 0x008fc80007810000 */
[----:B0-----:R-:W-:-:S03]  /*17c90*/  FMNMX.FTZ R10, R64, R10, !PT ;  /* 0x0000000a400a7209 */ /* 0x001fc60007810000 */
[----:B------:R-:W0:Y:S01]  /*17ca0*/  MUFU.TANH R8, R8 ;  /* 0x0000000800087308 */ /* 0x000e220000002400 */
[----:B------:R-:W-:-:S04]  /*17cb0*/  FMNMX.FTZ R10, R65, R10, !PT ;  /* 0x0000000a410a7209 */ /* 0x000fc80007810000 */
[----:B------:R-:W-:-:S03]  /*17cc0*/  FMNMX.FTZ R10, R68, R10, !PT ;  /* 0x0000000a440a7209 */ /* 0x000fc60007810000 */
[----:B------:R-:W3:Y:S01]  /*17cd0*/  MUFU.TANH R25, R25 ;  /* 0x0000001900197308 */ /* 0x000ee20000002400 */
[----:B-1----:R-:W-:-:S04]  /*17ce0*/  FMNMX.FTZ R10, R72, R10, !PT ;  /* 0x0000000a480a7209 */ /* 0x002fc80007810000 */
[----:B------:R-:W-:-:S03]  /*17cf0*/  FMNMX.FTZ R10, R76, R10, !PT ;  /* 0x0000000a4c0a7209 */ /* 0x000fc60007810000 */
[----:B------:R-:W1:Y:S01]  /*17d00*/  MUFU.TANH R31, R31 ;  /* 0x0000001f001f7308 */ /* 0x000e620000002400 */
[----:B--2---:R-:W-:-:S04]  /*17d10*/  FMNMX.FTZ R10, R69, R10, !PT ;  /* 0x0000000a450a7209 */ /* 0x004fc80007810000 */
[----:B----4-:R-:W-:Y:S01]  /*17d20*/  FMNMX.FTZ R10, R77, R10, !PT ;  /* 0x0000000a4d0a7209 */ /* 0x010fe20007810000 */
[----:B------:R-:W-:Y:S02]  /*17d30*/  WARPGROUP.DEPBAR.LE gsb0, 0x0 ;  /* 0x00008000000079c5 */ /* 0x000fe40000010000 */
[----:B------:R-:W-:Y:S01]  /*17d40*/  WARPGROUP.ARRIVE ;  /* 0x00000000000079c5 */ /* 0x000fe20000000000 */
[----:B------:R-:W-:Y:S01]  /*17d50*/  FMNMX.FTZ R10, R73, R10, !PT ;  /* 0x0000000a490a7209 */ /* 0x000fe20007810000 */
[----:B------:R-:W2:Y:S04]  /*17d60*/  MUFU.TANH R35, R35 ;  /* 0x0000002300237308 */ /* 0x000ea80000002400 */
[----:B------:R-:W-:Y:S01]  /*17d70*/  HGMMA.64x128x16.F32.BF16 R88, R164, gdesc[UR4].tnspB, R88, gsb0 ;  /* 0x41e00004a4587df0 */ /* 0x000fe20008001858 */
[----:B------:R-:W4:Y:S03]  /*17d80*/  SHFL.BFLY PT, R28, R10, 0x2, 0x1f ;  /* 0x0c401f000a1c7f89 */ /* 0x000f2600000e0000 */
[----:B------:R-:W-:Y:S08]  /*17d90*/  MUFU.TANH R39, R39 ;  /* 0x0000002700277308 */ /* 0x000ff00000002400 */
[----:B------:R-:W-:Y:S08]  /*17da0*/  MUFU.TANH R43, R43 ;  /* 0x0000002b002b7308 */ /* 0x000ff00000002400 */
[----:B------:R-:W-:Y:S01]  /*17db0*/  MUFU.TANH R47, R47 ;  /* 0x0000002f002f7308 */ /* 0x000fe20000002400 */
[----:B----4-:R-:W-:Y:S01]  /*17dc0*/  FMNMX.FTZ R10, R10, R28, !PT ;  /* 0x0000001c0a0a7209 */ /* 0x010fe20007810000 */
[----:B------:R-:W-:-:S06]  /*17dd0*/  VIADD R28, R6, 0x280 ;  /* 0x00000280061c7836 */ /* 0x000fcc0000000000 */
[----:B------:R-:W-:Y:S01]  /*17de0*/  MUFU.TANH R48, R48 ;  /* 0x0000003000307308 */ /* 0x000fe20000002400 */
[----:B------:R-:W4:Y:S01]  /*17df0*/  SHFL.BFLY PT, R29, R10, 0x1, 0x1f ;  /* 0x0c201f000a1d7f89 */ /* 0x000f2200000e0000 */
[----:B------:R-:W-:-:S06]  /*17e00*/  R2UR UR6, R28 ;  /* 0x000000001c0672ca */ /* 0x000fcc00000e0000 */
[----:B------:R-:W-:Y:S08]  /*17e10*/  MUFU.TANH R53, R53 ;  /* 0x0000003500357308 */ /* 0x000ff00000002400 */
[----:B------:R-:W-:Y:S08]  /*17e20*/  MUFU.TANH R56, R56 ;  /* 0x0000003800387308 */ /* 0x000ff00000002400 */
[----:B------:R-:W-:Y:S01]  /*17e30*/  MUFU.TANH R81, R81 ;  /* 0x0000005100517308 */ /* 0x000fe20000002400 */
[----:B----4-:R-:W-:Y:S01]  /*17e40*/  FMNMX.FTZ R10, R10, R29, !PT ;  /* 0x0000001d0a0a7209 */ /* 0x010fe20007810000 */
[----:B------:R-:W-:-:S04]  /*17e50*/  IMAD.MOV.U32 R29, RZ, RZ, 0x40000040 ;  /* 0x40000040ff1d7424 */ /* 0x000fc800078e00ff */
[----:B------:R-:W-:Y:S01]  /*17e60*/  FMUL.FTZ R85, R10, UR46 ;  /* 0x0000002e0a557c20 */ /* 0x000fe20008410000 */
[----:B------:R-:W-:Y:S01]  /*17e70*/  R2UR UR7, R29 ;  /* 0x000000001d0772ca */ /* 0x000fe200000e0000 */
[----:B------:R-:W-:Y:S01]  /*17e80*/  MUFU.TANH R83, R83 ;  /* 0x0000005300537308 */ /* 0x000fe20000002400 */
[----:B------:R-:W-:Y:S02]  /*17e90*/  IMAD.MOV.U32 R29, RZ, RZ, 0x40000040 ;  /* 0x40000040ff1d7424 */ /* 0x000fe400078e00ff */
[--C-:B------:R-:W-:Y:S01]  /*17ea0*/  FFMA.FTZ R180, R7, UR46, -R85.reuse ;  /* 0x0000002e07b47c23 */ /* 0x100fe20008010855 */
[----:B0-----:R-:W-:Y:S01]  /*17eb0*/  FMNMX.FTZ R7, R8, R13, !PT ;  /* 0x0000000d08077209 */ /* 0x001fe20007810000 */
[--C-:B------:R-:W-:Y:S01]  /*17ec0*/  FFMA.FTZ R182, R11, UR46, -R85.reuse ;  /* 0x0000002e0bb67c23 */ /* 0x100fe20008010855 */
[--C-:B------:R-:W-:Y:S01]  /*17ed0*/  FFMA.FTZ R176, R26, UR46, -R85.reuse ;  /* 0x0000002e1ab07c23 */ /* 0x100fe20008010855 */
[--C-:B------:R-:W-:Y:S01]  /*17ee0*/  FFMA.FTZ R26, R42, UR46, -R85.reuse ;  /* 0x0000002e2a1a7c23 */ /* 0x100fe20008010855 */
[----:B------:R-:W-:Y:S01]  /*17ef0*/  FMNMX.FTZ R7, R20, R7, !PT ;  /* 0x0000000714077209 */ /* 0x000fe20007810000 */
[----:B------:R-:W-:Y:S01]  /*17f00*/  FADD.FTZ R12, -R10, R12 ;  /* 0x0000000c0a0c7221 */ /* 0x000fe20000010100 */
[--C-:B------:R-:W-:Y:S01]  /*17f10*/  FFMA.FTZ R42, R58, UR46, -R85.reuse ;  /* 0x0000002e3a2a7c23 */ /* 0x100fe20008010855 */
[--C-:B------:R-:W-:Y:S01]  /*17f20*/  FFMA.FTZ R9, R9, UR46, -R85.reuse ;  /* 0x0000002e09097c23 */ /* 0x100fe20008010855 */
[----:B------:R-:W-:Y:S01]  /*17f30*/  FMNMX.FTZ R7, R21, R7, !PT ;  /* 0x0000000715077209 */ /* 0x000fe20007810000 */
[----:B------:R-:W-:Y:S01]  /*17f40*/  FMUL.FTZ R12, R12, UR46 ;  /* 0x0000002e0c0c7c20 */ /* 0x000fe20008410000 */
[----:B------:R-:W-:Y:S01]  /*17f50*/  MUFU.EX2 R180, R180 ;  /* 0x000000b400b47308 */ /* 0x000fe20000000800 */
[--C-:B------:R-:W-:Y:S01]  /*17f60*/  FFMA.FTZ R84, R24, UR46, -R85.reuse ;  /* 0x0000002e18547c23 */ /* 0x100fe20008010855 */
[----:B---3--:R-:W-:Y:S01]  /*17f70*/  FMNMX.FTZ R7, R25, R7, !PT ;  /* 0x0000000719077209 */ /* 0x008fe20007810000 */
[--C-:B------:R-:W-:Y:S01]  /*17f80*/  FFMA.FTZ R24, R30, UR46, -R85.reuse ;  /* 0x0000002e1e187c23 */ /* 0x100fe20008010855 */
[--C-:B------:R-:W-:Y:S01]  /*17f90*/  FFMA.FTZ R178, R32, UR46, -R85.reuse ;  /* 0x0000002e20b27c23 */ /* 0x100fe20008010855 */
[--C-:B------:R-:W-:Y:S01]  /*17fa0*/  FFMA.FTZ R30, R34, UR46, -R85.reuse ;  /* 0x0000002e221e7c23 */ /* 0x100fe20008010855 */
[----:B------:R-:W-:Y:S01]  /*17fb0*/  FMNMX.FTZ R7, R27, R7, !PT ;  /* 0x000000071b077209 */ /* 0x000fe20007810000 */
[--C-:B------:R-:W-:Y:S01]  /*17fc0*/  FFMA.FTZ R172, R36, UR46, -R85.reuse ;  /* 0x0000002e24ac7c23 */ /* 0x100fe20008010855 */
[----:B------:R-:W0:Y:S01]  /*17fd0*/  MUFU.EX2 R12, R12 ;  /* 0x0000000c000c7308 */ /* 0x000e220000000800 */
[--C-:B------:R-:W-:Y:S01]  /*17fe0*/  FFMA.FTZ R32, R38, UR46, -R85.reuse ;  /* 0x0000002e26207c23 */ /* 0x100fe20008010855 */
[----:B-1----:R-:W-:Y:S01]  /*17ff0*/  FMNMX.FTZ R7, R31, R7, !PT ;  /* 0x000000071f077209 */ /* 0x002fe20007810000 */
[--C-:B------:R-:W-:Y:S01]  /*18000*/  FFMA.FTZ R174, R40, UR46, -R85.reuse ;  /* 0x0000002e28ae7c23 */ /* 0x100fe20008010855 */
[--C-:B------:R-:W-:Y:S01]  /*18010*/  FFMA.FTZ R168, R44, UR46, -R85.reuse ;  /* 0x0000002e2ca87c23 */ /* 0x100fe20008010855 */
[--C-:B------:R-:W-:Y:S01]  /*18020*/  FFMA.FTZ R34, R46, UR46, -R85.reuse ;  /* 0x0000002e2e227c23 */ /* 0x100fe20008010855 */
[----:B------:R-:W-:Y:S01]  /*18030*/  FMNMX.FTZ R7, R33, R7, !PT ;  /* 0x0000000721077209 */ /* 0x000fe20007810000 */
[--C-:B------:R-:W-:Y:S01]  /*18040*/  FFMA.FTZ R170, R50, UR46, -R85.reuse ;  /* 0x0000002e32aa7c23 */ /* 0x100fe20008010855 */
[----:B------:R-:W1:Y:S01]  /*18050*/  MUFU.EX2 R9, R9 ;  /* 0x0000000900097308 */ /* 0x000e620000000800 */
[--C-:B------:R-:W-:Y:S01]  /*18060*/  FFMA.FTZ R36, R51, UR46, -R85.reuse ;  /* 0x0000002e33247c23 */ /* 0x100fe20008010855 */
[----:B--2---:R-:W-:Y:S01]  /*18070*/  FMNMX.FTZ R7, R35, R7, !PT ;  /* 0x0000000723077209 */ /* 0x004fe20007810000 */
[--C-:B------:R-:W-:Y:S01]  /*18080*/  FFMA.FTZ R40, R55, UR46, -R85.reuse ;  /* 0x0000002e37287c23 */ /* 0x100fe20008010855 */
[--C-:B------:R-:W-:Y:S01]  /*18090*/  FFMA.FTZ R44, R60, UR46, -R85.reuse ;  /* 0x0000002e3c2c7c23 */ /* 0x100fe20008010855 */
[--C-:B------:R-:W-:Y:S01]  /*180a0*/  FFMA.FTZ R50, R62, UR46, -R85.reuse ;  /* 0x0000002e3e327c23 */ /* 0x100fe20008010855 */
[----:B------:R-:W-:Y:S01]  /*180b0*/  FMNMX.FTZ R7, R37, R7, !PT ;  /* 0x0000000725077209 */ /* 0x000fe20007810000 */
[--C-:B------:R-:W-:Y:S01]  /*180c0*/  FFMA.FTZ R38, R64, UR46, -R85.reuse ;  /* 0x0000002e40267c23 */ /* 0x100fe20008010855 */
[----:B------:R-:W2:Y:S01]  /*180d0*/  MUFU.EX2 R182, R182 ;  /* 0x000000b600b67308 */ /* 0x000ea20000000800 */
[----:B0-----:R-:W-:Y:S01]  /*180e0*/  FFMA.FTZ R4, R12, R4, R180 ;  /* 0x000000040c047223 */ /* 0x001fe200000100b4 */
[----:B------:R-:W-:Y:S01]  /*180f0*/  FMNMX.FTZ R7, R39, R7, !PT ;  /* 0x0000000727077209 */ /* 0x000fe20007810000 */
[--C-:B------:R-:W-:Y:S01]  /*18100*/  FFMA.FTZ R46, R65, UR46, -R85.reuse ;  /* 0x0000002e412e7c23 */ /* 0x100fe20008010855 */
[--C-:B------:R-:W-:Y:S01]  /*18110*/  FFMA.FTZ R51, R68, UR46, -R85.reuse ;  /* 0x0000002e44337c23 */ /* 0x100fe20008010855 */
[--C-:B------:R-:W-:Y:S01]  /*18120*/  FFMA.FTZ R55, R76, UR46, -R85.reuse ;  /* 0x0000002e4c377c23 */ /* 0x100fe20008010855 */
[----:B------:R-:W-:Y:S01]  /*18130*/  FMNMX.FTZ R7, R41, R7, !PT ;  /* 0x0000000729077209 */ /* 0x000fe20007810000 */
[----:B------:R-:W-:Y:S01]  /*18140*/  FFMA.FTZ R73, R73, UR46, -R85 ;  /* 0x0000002e49497c23 */ /* 0x000fe20008010855 */
[----:B------:R-:W0:Y:S01]  /*18150*/  MUFU.EX2 R84, R84 ;  /* 0x0000005400547308 */ /* 0x000e220000000800 */
[----:B-1----:R-:W-:-:S02]  /*18160*/  F2FP.BF16.F32.PACK_AB R180, R9, R180 ;  /* 0x000000b409b4723e */ /* 0x002fc400000010ff */
[----:B------:R-:W-:-:S04]  /*18170*/  FMNMX.FTZ R7, R43, R7, !PT ;  /* 0x000000072b077209 */ /* 0x000fc80007810000 */
[----:B------:R-:W-:Y:S01]  /*18180*/  FMNMX.FTZ R7, R45, R7, !PT ;  /* 0x000000072d077209 */ /* 0x000fe20007810000 */
[----:B------:R-:W1:Y:S03]  /*18190*/  MUFU.EX2 R176, R176 ;  /* 0x000000b000b07308 */ /* 0x000e660000000800 */
[----:B------:R-:W-:-:S04]  /*181a0*/  FMNMX.FTZ R7, R47, R7, !PT ;  /* 0x000000072f077209 */ /* 0x000fc80007810000 */
[----:B------:R-:W-:Y:S01]  /*181b0*/  FMNMX.FTZ R7, R48, R7, !PT ;  /* 0x0000000730077209 */ /* 0x000fe20007810000 */
[----:B------:R-:W3:Y:S03]  /*181c0*/  MUFU.EX2 R24, R24 ;  /* 0x0000001800187308 */ /* 0x000ee60000000800 */
[----:B------:R-:W-:-:S04]  /*181d0*/  FMNMX.FTZ R7, R49, R7, !PT ;  /* 0x0000000731077209 */ /* 0x000fc80007810000 */
[----:B------:R-:W-:Y:S01]  /*181e0*/  FMNMX.FTZ R7, R52, R7, !PT ;  /* 0x0000000734077209 */ /* 0x000fe20007810000 */
[----:B------:R-:W-:Y:S03]  /*181f0*/  MUFU.EX2 R178, R178 ;  /* 0x000000b200b27308 */ /* 0x000fe60000000800 */
[----:B------:R-:W-:-:S04]  /*18200*/  FMNMX.FTZ R7, R53, R7, !PT ;  /* 0x0000000735077209 */ /* 0x000fc80007810000 */
[----:B------:R-:W-:Y:S01]  /*18210*/  FMNMX.FTZ R7, R56, R7, !PT ;  /* 0x0000000738077209 */ /* 0x000fe20007810000 */
[----:B------:R-:W-:Y:S03]  /*18220*/  MUFU.EX2 R30, R30 ;  /* 0x0000001e001e7308 */ /* 0x000fe60000000800 */
[----:B------:R-:W-:Y:S01]  /*18230*/  FMNMX.FTZ R7, R63, R7, !PT ;  /* 0x000000073f077209 */ /* 0x000fe20007810000 */
[----:B------:R-:W-:Y:S02]  /*18240*/  WARPGROUP.DEPBAR.LE gsb0, 0x0 ;  /* 0x00008000000079c5 */ /* 0x000fe40000010000 */
[----:B------:R-:W-:Y:S01]  /*18250*/  WARPGROUP.ARRIVE ;  /* 0x00000000000079c5 */ /* 0x000fe20000000000 */
[----:B------:R-:W-:-:S05]  /*18260*/  FMNMX.FTZ R7, R66, R7, !PT ;  /* 0x0000000742077209 */ /* 0x000fca0007810000 */
[----:B------:R-:W4:Y:S01]  /*18270*/  S2R R167, SR_TID.X ;  /* 0x0000000000a77919 */ /* 0x000f220000002100 */
[----:B------:R-:W-:Y:S01]  /*18280*/  MUFU.EX2 R172, R172 ;  /* 0x000000ac00ac7308 */ /* 0x000fe20000000800 */
[--C-:B------:R-:W-:Y:S01]  /*18290*/  FFMA.FTZ R164, R54, UR46, -R85.reuse ;  /* 0x0000002e36a47c23 */ /* 0x100fe20008010855 */
[----:B------:R-:W-:Y:S01]  /*182a0*/  FMNMX.FTZ R7, R67, R7, !PT ;  /* 0x0000000743077209 */ /* 0x000fe20007810000 */
[----:B------:R-:W-:Y:S01]  /*182b0*/  HGMMA.64x128x16.F32.BF16 R88, R160, gdesc[UR4].tnspB, R88, gsb0 ;  /* 0x41e00004a0587df0 */ /* 0x000fe20008001858 */
[----:B------:R-:W-:Y:S01]  /*182c0*/  R2UR UR7, R29 ;  /* 0x000000001d0772ca */ /* 0x000fe200000e0000 */
[--C-:B------:R-:W-:Y:S01]  /*182d0*/  FFMA.FTZ R166, R57, UR46, -R85.reuse ;  /* 0x0000002e39a67c23 */ /* 0x100fe20008010855 */
        /* <DEDUP_REMOVED lines=12> */
[----:B----4-:R-:W-:Y:S01]  /*183a0*/  SHF.R.U32.HI R167, RZ, 0x7, R167 ;  /* 0x00000007ffa77819 */ /* 0x010fe200000116a7 */
[----:B------:R-:W-:Y:S01]  /*183b0*/  MUFU.EX2 R168, R168 ;  /* 0x000000a800a87308 */ /* 0x000fe20000000800 */
[----:B------:R-:W-:-:S04]  /*183c0*/  FMNMX.FTZ R7, R81, R28, !PT ;  /* 0x0000001c51077209 */ /* 0x000fc80007810000 */
[----:B------:R-:W-:-:S03]  /*183d0*/  FMNMX.FTZ R28, R82, R7, !PT ;  /* 0x00000007521c7209 */ /* 0x000fc60007810000 */
[----:B------:R-:W-:Y:S01]  /*183e0*/  MUFU.EX2 R34, R34 ;  /* 0x0000002200227308 */ /* 0x000fe20000000800 */
[----:B------:R-:W-:Y:S01]  /*183f0*/  FMNMX.FTZ R11, R83, R28, !PT ;  /* 0x0000001c530b7209 */ /* 0x000fe20007810000 */
[C---:B------:R-:W-:Y:S02]  /*18400*/  VIADD R28, R6.reuse, 0x300 ;  /* 0x00000300061c7836 */ /* 0x040fe40000000000 */
[----:B------:R-:W-:Y:S02]  /*18410*/  VIADD R6, R6, 0x380 ;  /* 0x0000038006067836 */ /* 0x000fe40000000000 */
[----:B------:R-:W4:Y:S01]  /*18420*/  SHFL.BFLY PT, R7, R11, 0x2, 0x1f ;  /* 0x0c401f000b077f89 */ /* 0x000f2200000e0000 */
[----:B------:R-:W-:Y:S01]  /*18430*/  R2UR UR6, R28 ;  /* 0x000000001c0672ca */ /* 0x000fe200000e0000 */
[----:B------:R-:W-:Y:S01]  /*18440*/  MUFU.EX2 R170, R170 ;  /* 0x000000aa00aa7308 */ /* 0x000fe20000000800 */
[----:B------:R-:W-:-:S07]  /*18450*/  FFMA.FTZ R28, R77, UR46, -R85 ;  /* 0x0000002e4d1c7c23 */ /* 0x000fce0008010855 */
[----:B------:R-:W-:Y:S08]  /*18460*/  MUFU.EX2 R36, R36 ;  /* 0x0000002400247308 */ /* 0x000ff00000000800 */
[----:B------:R-:W-:Y:S01]  /*18470*/  MUFU.EX2 R164, R164 ;  /* 0x000000a400a47308 */ /* 0x000fe20000000800 */
[----:B----4-:R-:W-:-:S07]  /*18480*/  FMNMX.FTZ R11, R11, R7, !PT ;  /* 0x000000070b0b7209 */ /* 0x010fce0007810000 */
[----:B------:R-:W-:Y:S01]  /*18490*/  MUFU.EX2 R40, R40 ;  /* 0x0000002800287308 */ /* 0x000fe20000000800 */
[----:B------:R-:W4:Y:S07]  /*184a0*/  SHFL.BFLY PT, R7, R11, 0x1, 0x1f ;  /* 0x0c201f000b077f89 */ /* 0x000f2e00000e0000 */
[----:B------:R-:W-:Y:S08]  /*184b0*/  MUFU.EX2 R166, R166 ;  /* 0x000000a600a67308 */ /* 0x000ff00000000800 */
[----:B------:R-:W-:Y:S08]  /*184c0*/  MUFU.EX2 R42, R42 ;  /* 0x0000002a002a7308 */ /* 0x000ff00000000800 */
[----:B------:R-:W-:Y:S01]  /*184d0*/  MUFU.EX2 R44, R44 ;  /* 0x0000002c002c7308 */ /* 0x000fe20000000800 */
[----:B----4-:R-:W-:-:S05]  /*184e0*/  FMNMX.FTZ R11, R11, R7, !PT ;  /* 0x000000070b0b7209 */ /* 0x010fca0007810000 */
        /* <DEDUP_REMOVED lines=12> */
[----:B------:R-:W-:Y:S01]  /*185b0*/  IADD3 R39, -R167, 0xb, RZ ;  /* 0x0000000ba7277810 */ /* 0x000fe20007ffe1ff */
[--C-:B------:R-:W-:Y:S01]  /*185c0*/  FFMA.FTZ R33, R35, UR46, -R58.reuse ;  /* 0x0000002e23217c23 */ /* 0x100fe2000801083a */
[--C-:B------:R-:W-:Y:S01]  /*185d0*/  FFMA.FTZ R21, R31, UR46, -R58.reuse ;  /* 0x0000002e1f157c23 */ /* 0x100fe2000801083a */
[----:B------:R-:W-:Y:S01]  /*185e0*/  FFMA.FTZ R173, R37, UR46, -R58 ;  /* 0x0000002e25ad7c23 */ /* 0x000fe2000801083a */
[----:B------:R-:W-:Y:S01]  /*185f0*/  @!P1 IMAD R37, R15, 0x8, R2 ;  /* 0x000000080f259824 */ /* 0x000fe200078e0202 */
[----:B------:R-:W-:Y:S01]  /*18600*/  MUFU.EX2 R181, R181 ;  /* 0x000000b500b57308 */ /* 0x000fe20000000800 */
[----:B----4-:R-:W-:-:S02]  /*18610*/  IMAD.MOV.U32 R7, RZ, RZ, 0x40000040 ;  /* 0x40000040ff077424 */ /* 0x010fc400078e00ff */
[----:B------:R-:W-:Y:S01]  /*18620*/  FADD.FTZ R15, R9, R4 ;  /* 0x00000004090f7221 */ /* 0x000fe20000010000 */
[--C-:B------:R-:W-:Y:S01]  /*18630*/  FFMA.FTZ R171, R48, UR46, -R58.reuse ;  /* 0x0000002e30ab7c23 */ /* 0x100fe2000801083a */
[--C-:B------:R-:W-:Y:S01]  /*18640*/  FFMA.FTZ R175, R41, UR46, -R58.reuse ;  /* 0x0000002e29af7c23 */ /* 0x100fe2000801083a */
[--C-:B------:R-:W-:Y:S01]  /*18650*/  FFMA.FTZ R27, R43, UR46, -R58.reuse ;  /* 0x0000002e2b1b7c23 */ /* 0x100fe2000801083a */
[----:B--2---:R-:W-:Y:S01]  /*18660*/  FADD.FTZ R15, R182, R15 ;  /* 0x0000000fb60f7221 */ /* 0x004fe20000010000 */
[--C-:B------:R-:W-:Y:S01]  /*18670*/  FFMA.FTZ R169, R45, UR46, -R58.reuse ;  /* 0x0000002e2da97c23 */ /* 0x100fe2000801083a */
[----:B------:R-:W-:Y:S01]  /*18680*/  MUFU.EX2 R8, R8 ;  /* 0x0000000800087308 */ /* 0x000fe20000000800 */
[--C-:B------:R-:W-:Y:S01]  /*18690*/  FFMA.FTZ R31, R47, UR46, -R58.reuse ;  /* 0x0000002e2f1f7c23 */ /* 0x100fe2000801083a */
[----:B0-----:R-:W-:Y:S01]  /*186a0*/  FADD.FTZ R15, R84, R15 ;  /* 0x0000000f540f7221 */ /* 0x001fe20000010000 */
[--C-:B------:R-:W-:Y:S01]  /*186b0*/  FFMA.FTZ R165, R52, UR46, -R58.reuse ;  /* 0x0000002e34a57c23 */ /* 0x100fe2000801083a */
[--C-:B------:R-:W-:Y:S01]  /*186c0*/  FFMA.FTZ R53, R53, UR46, -R58.reuse ;  /* 0x0000002e35357c23 */ /* 0x100fe2000801083a */
[--C-:B------:R-:W-:Y:S01]  /*186d0*/  FFMA.FTZ R167, R56, UR46, -R58.reuse ;  /* 0x0000002e38a77c23 */ /* 0x100fe2000801083a */
[----:B-1----:R-:W-:Y:S01]  /*186e0*/  FADD.FTZ R15, R176, R15 ;  /* 0x0000000fb00f7221 */ /* 0x002fe20000010000 */
[--C-:B------:R-:W-:Y:S01]  /*186f0*/  FFMA.FTZ R75, R75, UR46, -R58.reuse ;  /* 0x0000002e4b4b7c23 */ /* 0x100fe2000801083a */
[----:B------:R-:W-:Y:S01]  /*18700*/  MUFU.EX2 R183, R183 ;  /* 0x000000b700b77308 */ /* 0x000fe20000000800 */
[--C-:B------:R-:W-:Y:S01]  /*18710*/  FFMA.FTZ R78, R78, UR46, -R58.reuse ;  /* 0x0000002e4e4e7c23 */ /* 0x100fe2000801083a */
[----:B---3--:R-:W-:Y:S01]  /*18720*/  FADD.FTZ R15, R24, R15 ;  /* 0x0000000f180f7221 */ /* 0x008fe20000010000 */
[--C-:B------:R-:W-:Y:S01]  /*18730*/  FFMA.FTZ R79, R79, UR46, -R58.reuse ;  /* 0x0000002e4f4f7c23 */ /* 0x100fe2000801083a */
[--C-:B------:R-:W-:Y:S01]  /*18740*/  FFMA.FTZ R80, R80, UR46, -R58.reuse ;  /* 0x0000002e50507c23 */ /* 0x100fe2000801083a */
[----:B------:R-:W-:Y:S01]  /*18750*/  FFMA.FTZ R81, R81, UR46, -R58 ;  /* 0x0000002e51517c23 */ /* 0x000fe2000801083a */
[----:B------:R-:W-:-:S02]  /*18760*/  WARPGROUP.DEPBAR.LE gsb0, 0x0 ;  /* 0x00008000000079c5 */ /* 0x000fc40000010000 */
[----:B------:R-:W-:Y:S01]  /*18770*/  WARPGROUP.ARRIVE ;  /* 0x00000000000079c5 */ /* 0x000fe20000000000 */
[----:B------:R-:W-:Y:S01]  /*18780*/  MUFU.EX2 R20, R20 ;  /* 0x0000001400147308 */ /* 0x000fe20000000800 */
[--C-:B------:R-:W-:Y:S01]  /*18790*/  FFMA.FTZ R160, R59, UR46, -R85.reuse ;  /* 0x0000002e3ba07c23 */ /* 0x100fe20008010855 */
[--C-:B------:R-:W-:Y:S01]  /*187a0*/  FFMA.FTZ R161, R66, UR46, -R58.reuse ;  /* 0x0000002e42a17c23 */ /* 0x100fe2000801083a */
[----:B------:R-:W-:Y:S01]  /*187b0*/  FFMA.FTZ R162, R61, UR46, -R85 ;  /* 0x0000002e3da27c23 */ /* 0x000fe20008010855 */
[--C-:B------:R-:W-:Y:S01]  /*187c0*/  FFMA.FTZ R163, R70, UR46, -R58.reuse ;  /* 0x0000002e46a37c23 */ /* 0x100fe2000801083a */
[----:B------:R-:W-:Y:S01]  /*187d0*/  HGMMA.64x128x16.F32.BF16 R88, R156, gdesc[UR4].tnspB, R88, gsb0 ;  /* 0x41e000049c587df0 */ /* 0x000fe20008001858 */
[----:B------:R-:W-:Y:S01]  /*187e0*/  R2UR UR6, R6 ;  /* 0x00000000060672ca */ /* 0x000fe200000e0000 */
[----:B------:R-:W-:Y:S01]  /*187f0*/  FFMA.FTZ R6, R49, UR46, -R58 ;  /* 0x0000002e31067c23 */ /* 0x000fe2000801083a */
[----:B------:R-:W-:Y:S01]  /*18800*/  R2UR UR7, R7 ;  /* 0x00000000070772ca */ /* 0x000fe200000e0000 */
[----:B------:R-:W-:Y:S01]  /*18810*/  @!P1 IMAD R7, R22, 0x8, R2 ;  /* 0x0000000816079824 */ /* 0x000fe200078e0202 */
[----:B------:R-:W-:Y:S01]  /*18820*/  MUFU.EX2 R177, R177 ;  /* 0x000000b100b17308 */ /* 0x000fe20000000800 */
[----:B------:R-:W-:Y:S01]  /*18830*/  FFMA.FTZ R82, R82, UR46, -R58 ;  /* 0x0000002e52527c23 */ /* 0x000fe2000801083a */
[----:B------:R-:W-:Y:S01]  /*18840*/  @!P1 VIADD R37, R37, 0x28860 ;  /* 0x0002886025259836 */ /* 0x000fe20000000000 */
[----:B------:R-:W-:Y:S01]  /*18850*/  F2FP.BF16.F32.PACK_AB R182, R84, R182 ;  /* 0x000000b654b6723e */ /* 0x000fe200000010ff */
[----:B------:R-:W-:Y:S01]  /*18860*/  @!P1 VIADD R7, R7, 0x28840 ;  /* 0x0002884007079836 */ /* 0x000fe20000000000 */
[----:B------:R-:W-:-:S02]  /*18870*/  F2FP.BF16.F32.PACK_AB R176, R24, R176 ;  /* 0x000000b018b0723e */ /* 0x000fc400000010ff */
[----:B------:R-:W-:Y:S01]  /*18880*/  @!P1 PRMT R37, RZ, 0x654, R37 ;  /* 0x00000654ff259816 */ /* 0x000fe20000000025 */
[----:B------:R-:W-:Y:S01]  /*18890*/  MUFU.EX2 R21, R21 ;  /* 0x0000001500157308 */ /* 0x000fe20000000800 */
[----:B------:R-:W-:-:S07]  /*188a0*/  @!P1 PRMT R35, RZ, 0x654, R7 ;  /* 0x00000654ff239816 */ /* 0x000fce0000000007 */
        /* <DEDUP_REMOVED lines=18> */
[----:B------:R-:W-:-:S04]  /*189d0*/  FFMA.FTZ R157, R74, UR46, -R58 ;  /* 0x0000002e4a9d7c23 */ /* 0x000fc8000801083a */
[----:B------:R-:W-:Y:S01]  /*189e0*/  MUFU.EX2 R163, R163 ;  /* 0x000000a300a37308 */ /* 0x000fe20000000800 */
[----:B------:R-:W-:Y:S07]  /*189f0*/  HGMMA.64x128x16.F32.BF16 R88, R152, gdesc[UR4].tnspB, R88, gsb0 ;  /* 0x41e0000498587df0 */ /* 0x000fee0008001858 */
[----:B------:R-:W-:Y:S08]  /*18a00*/  MUFU.EX2 R38, R38 ;  /* 0x0000002600267308 */ /* 0x000ff00000000800 */
[----:B------:R-:W-:Y:S08]  /*18a10*/  MUFU.EX2 R157, R157 ;  /* 0x0000009d009d7308 */ /* 0x000ff00000000800 */
[----:B------:R-:W0:Y:S08]  /*18a20*/  MUFU.EX2 R46, R46 ;  /* 0x0000002e002e7308 */ /* 0x000e300000000800 */
[----:B------:R-:W-:Y:S08]  /*18a30*/  MUFU.EX2 R51, R51 ;  /* 0x0000003300337308 */ /* 0x000ff00000000800 */
[----:B------:R-:W-:Y:S01]  /*18a40*/  MUFU.EX2 R78, R78 ;  /* 0x0000004e004e7308 */ /* 0x000fe20000000800 */
[----:B0-----:R-:W-:-:S07]  /*18a50*/  F2FP.BF16.F32.PACK_AB R156, R46, R38 ;  /* 0x000000262e9c723e */ /* 0x001fce00000010ff */
[----:B------:R-:W0:Y:S08]  /*18a60*/  MUFU.EX2 R54, R54 ;  /* 0x0000003600367308 */ /* 0x000e300000000800 */
[----:B------:R-:W1:Y:S08]  /*18a70*/  MUFU.EX2 R79, R79 ;  /* 0x0000004f004f7308 */ /* 0x000e700000000800 */
[----:B------:R-:W-:Y:S01]  /*18a80*/  MUFU.EX2 R55, R55 ;  /* 0x0000003700377308 */ /* 0x000fe20000000800 */
[----:B0-----:R-:W-:-:S07]  /*18a90*/  F2FP.BF16.F32.PACK_AB R158, R54, R51 ;  /* 0x00000033369e723e */ /* 0x001fce00000010ff */
[----:B------:R-:W-:Y:S01]  /*18aa0*/  MUFU.EX2 R80, R80 ;  /* 0x0000005000507308 */ /* 0x000fe20000000800 */
[----:B-1----:R-:W-:-:S07]  /*18ab0*/  F2FP.BF16.F32.PACK_AB R159, R79, R78 ;  /* 0x0000004e4f9f723e */ /* 0x002fce00000010ff */
[----:B------:R-:W-:Y:S08]  /*18ac0*/  MUFU.EX2 R57, R57 ;  /* 0x0000003900397308 */ /* 0x000ff00000000800 */
[----:B------:R-:W-:Y:S08]  /*18ad0*/  MUFU.EX2 R81, R81 ;  /* 0x0000005100517308 */ /* 0x000ff00000000800 */
[----:B------:R-:W-:Y:S08]  /*18ae0*/  MUFU.EX2 R28, R28 ;  /* 0x0000001c001c7308 */ /* 0x000ff00000000800 */
[----:B------:R-:W-:Y:S08]  /*18af0*/  MUFU.EX2 R82, R82 ;  /* 0x0000005200527308 */ /* 0x000ff00000000800 */
[----:B------:R-:W0:Y:S01]  /*18b00*/  MUFU.EX2 R13, R73 ;  /* 0x00000049000d7308 */ /* 0x000e220000000800 */
[----:B------:R-:W-:-:S02]  /*18b10*/  WARPGROUP.DEPBAR.LE gsb0, 0x0 ;  /* 0x00008000000079c5 */ /* 0x000fc40000010000 */
[----:B------:R1:W-:Y:S06]  /*18b20*/  BAR.ARV R39, 0x100 ;  /* 0x000400270000751d */ /* 0x0003ec0000002000 */
[----:B------:R2:W-:Y:S01]  /*18b30*/  @!P1 SYNCS.ARRIVE.TRANS64.RED.A1T0 RZ, [R35+URZ], RZ ;  /* 0x000000ff23ff99a7 */ /* 0x0005e2000810043f */
[----:B0-----:R-:W-:Y:S01]  /*18b40*/  F2FP.BF16.F32.PACK_AB R154, R13, R28 ;  /* 0x0000001c0d9a723e */ /* 0x001fe200000010ff */
[-C--:B------:R-:W-:Y:S01]  /*18b50*/  FMUL.FTZ R88, R88, R12.reuse ;  /* 0x0000000c58587220 */ /* 0x080fe20000410000 */
[-C--:B------:R-:W-:Y:S01]  /*18b60*/  FMUL.FTZ R89, R89, R12.reuse ;  /* 0x0000000c59597220 */ /* 0x080fe20000410000 */
[-C--:B------:R-:W-:Y:S01]  /*18b70*/  FMUL.FTZ R92, R92, R12.reuse ;  /* 0x0000000c5c5c7220 */ /* 0x080fe20000410000 */
[-C--:B------:R-:W-:Y:S01]  /*18b80*/  FMUL.FTZ R93, R93, R12.reuse ;  /* 0x0000000c5d5d7220 */ /* 0x080fe20000410000 */
[-C--:B------:R-:W-:Y:S01]  /*18b90*/  FMUL.FTZ R96, R96, R12.reuse ;  /* 0x0000000c60607220 */ /* 0x080fe20000410000 */
[----:B------:R-:W-:Y:S01]  /*18ba0*/  FMUL.FTZ R97, R97, R12 ;  /* 0x0000000c61617220 */ /* 0x000fe20000410000 */
[----:B--2---:R-:W-:Y:S01]  /*18bb0*/  FFMA.FTZ R35, R29, R0, R181 ;  /* 0x000000001d237223 */ /* 0x004fe200000100b5 */
[----:B------:R-:W-:Y:S01]  /*18bc0*/  FFMA.FTZ R0, R63, UR46, -R58 ;  /* 0x0000002e3f007c23 */ /* 0x000fe2000801083a */
[C---:B------:R-:W-:Y:S01]  /*18bd0*/  F2FP.BF16.F32.PACK_AB R181, R8.reuse, R181 ;  /* 0x000000b508b5723e */ /* 0x040fe200000010ff */
[----:B------:R1:W-:Y:S01]  /*18be0*/  @!P1 SYNCS.ARRIVE.TRANS64.RED.A1T0 RZ, [R37+URZ], RZ ;  /* 0x000000ff25ff99a7 */ /* 0x0003e2000810043f */
[----:B------:R-:W-:Y:S01]  /*18bf0*/  FADD.FTZ R4, R8, R35 ;  /* 0x0000002308047221 */ /* 0x000fe20000010000 */
[-C--:B------:R-:W-:Y:S01]  /*18c00*/  FMUL.FTZ R100, R100, R12.reuse ;  /* 0x0000000c64647220 */ /* 0x080fe20000410000 */
[----:B------:R-:W-:Y:S01]  /*18c10*/  MUFU.EX2 R8, R75 ;  /* 0x0000004b00087308 */ /* 0x000fe20000000800 */
[-C--:B------:R-:W-:Y:S01]  /*18c20*/  FMUL.FTZ R101, R101, R12.reuse ;  /* 0x0000000c65657220 */ /* 0x080fe20000410000 */
[----:B------:R-:W-:Y:S01]  /*18c30*/  FADD.FTZ R35, R183, R4 ;  /* 0x00000004b7237221 */ /* 0x000fe20000010000 */
[----:B------:R-:W-:Y:S01]  /*18c40*/  F2FP.BF16.F32.PACK_AB R183, R20, R183 ;  /* 0x000000b714b7723e */ /* 0x000fe200000010ff */
[-C--:B------:R-:W-:Y:S01]  /*18c50*/  FMUL.FTZ R104, R104, R12.reuse ;  /* 0x0000000c68687220 */ /* 0x080fe20000410000 */
[-C--:B------:R-:W-:Y:S01]  /*18c60*/  FMUL.FTZ R105, R105, R12.reuse ;  /* 0x0000000c69697220 */ /* 0x080fe20000410000 */
[----:B------:R-:W-:Y:S01]  /*18c70*/  FADD.FTZ R4, R20, R35 ;  /* 0x0000002314047221 */ /* 0x000fe20000010000 */
[----:B------:R-:W-:Y:S01]  /*18c80*/  FADD.FTZ R35, R178, R15 ;  /* 0x0000000fb2237221 */ /* 0x000fe20000010000 */
[----:B------:R-:W0:Y:S01]  /*18c90*/  MUFU.EX2 R0, R0 ;  /* 0x0000000000007308 */ /* 0x000e220000000800 */
[----:B------:R-:W-:Y:S01]  /*18ca0*/  FFMA.FTZ R15, R71, UR46, -R58 ;  /* 0x0000002e470f7c23 */ /* 0x000fe2000801083a */
[----:B------:R-:W-:Y:S01]  /*18cb0*/  FADD.FTZ R48, R177, R4 ;  /* 0x00000004b1307221 */ /* 0x000fe20000010000 */
[----:B------:R-:W-:Y:S01]  /*18cc0*/  FADD.FTZ R35, R30, R35 ;  /* 0x000000231e237221 */ /* 0x000fe20000010000 */
[--C-:B------:R-:W-:Y:S01]  /*18cd0*/  FFMA.FTZ R4, R67, UR46, -R58.reuse ;  /* 0x0000002e43047c23 */ /* 0x100fe2000801083a */
[----:B------:R-:W-:Y:S01]  /*18ce0*/  FFMA.FTZ R58, R83, UR46, -R58 ;  /* 0x0000002e533a7c23 */ /* 0x000fe2000801083a */
[----:B------:R-:W-:Y:S01]  /*18cf0*/  FADD.FTZ R48, R21, R48 ;  /* 0x0000003015307221 */ /* 0x000fe20000010000 */
[----:B------:R-:W-:Y:S01]  /*18d00*/  FADD.FTZ R35, R172, R35 ;  /* 0x00000023ac237221 */ /* 0x000fe20000010000 */
[----:B------:R-:W-:Y:S01]  /*18d10*/  MUFU.EX2 R15, R15 ;  /* 0x0000000f000f7308 */ /* 0x000fe20000000800 */
        /* <DEDUP_REMOVED lines=51> */
[C---:B0-----:R-:W-:Y:S01]  /*19050*/  F2FP.BF16.F32.PACK_AB R167, R0.reuse, R167 ;  /* 0x000000a700a7723e */ /* 0x041fe200000010ff */
[----:B------:R-:W-:Y:S01]  /*19060*/  FMUL.FTZ R149, R149, R12 ;  /* 0x0000000c95957220 */ /* 0x000fe20000410000 */
[----:B------:R-:W-:Y:S01]  /*19070*/  FADD.FTZ R20, R0, R9 ;  /* 0x0000000900147221 */ /* 0x000fe20000010000 */
[----:B------:R-:W-:Y:S01]  /*19080*/  FADD.FTZ R35, R162, R35 ;  /* 0x00000023a2237221 */ /* 0x000fe20000010000 */
[----:B------:R-:W-:Y:S01]  /*19090*/  F2FP.BF16.F32.PACK_AB R177, R21, R177 ;  /* 0x000000b115b1723e */ /* 0x000fe200000010ff */
[----:B------:R-:W-:Y:S01]  /*190a0*/  FMUL.FTZ R90, R90, R29 ;  /* 0x0000001d5a5a7220 */ /* 0x000fe20000410000 */
[----:B------:R-:W-:Y:S01]  /*190b0*/  FADD.FTZ R9, R161, R20 ;  /* 0x00000014a1097221 */ /* 0x000fe20000010000 */
[----:B------:R-:W-:Y:S01]  /*190c0*/  FADD.FTZ R35, R50, R35 ;  /* 0x0000002332237221 */ /* 0x000fe20000010000 */
[C---:B--2---:R-:W-:Y:S01]  /*190d0*/  F2FP.BF16.F32.PACK_AB R161, R4.reuse, R161 ;  /* 0x000000a104a1723e */ /* 0x044fe200000010ff */
        /* <DEDUP_REMOVED lines=35> */
[-C--:B------:R-:W-:Y:S01]  /*19310*/  FMUL.FTZ R110, R110, R29.reuse ;  /* 0x0000001d6e6e7220 */ /* 0x080fe20000410000 */
[----:B------:R-:W-:Y:S01]  /*19320*/  F2FP.BF16.F32.PACK_AB R170, R36, R170 ;  /* 0x000000aa24aa723e */ /* 0x000fe200000010ff */
[----:B------:R-:W-:Y:S01]  /*19330*/  FADD.FTZ R7, R82, R7 ;  /* 0x0000000752077221 */ /* 0x000fe20000010000 */
[----:B------:R-:W-:Y:S01]  /*19340*/  F2FP.BF16.F32.PACK_AB R164, R40, R164 ;  /* 0x000000a428a4723e */ /* 0x000fe200000010ff */
[-C--:B------:R-:W-:Y:S01]  /*19350*/  FMUL.FTZ R111, R111, R29.reuse ;  /* 0x0000001d6f6f7220 */ /* 0x080fe20000410000 */
[----:B------:R-:W-:Y:S01]  /*19360*/  F2FP.BF16.F32.PACK_AB R166, R42, R166 ;  /* 0x000000a62aa6723e */ /* 0x000fe200000010ff */
[----:B---3--:R-:W-:Y:S01]  /*19370*/  FADD.FTZ R0, R58, R7 ;  /* 0x000000073a007221 */ /* 0x008fe20000010000 */
        /* <DEDUP_REMOVED lines=28> */
[----:B------:R-:W-:Y:S02]  /*19540*/  IMAD.MOV.U32 R13, RZ, RZ, R11 ;  /* 0x000000ffff0d7224 */ /* 0x000fe400078e000b */
[----:B------:R-:W-:Y:S01]  /*19550*/  IMAD.MOV.U32 R12, RZ, RZ, R10 ;  /* 0x000000ffff0c7224 */ /* 0x000fe200078e000a */
[----:B-1----:R-:W-:Y:S06]  /*19560*/  @P2 BRA `(.L_x_7949) ;  /* 0xffffffd4009c2947 */ /* 0x002fec000383ffff */
.L_x_7939:
[----:B------:R-:W-:-:S13]  /*19570*/  ISETP.GE.AND P2, PT, R3, R194, PT ;  /* 0x000000c20300720c */ /* 0x000fda0003f46270 */
[----:B------:R-:W-:Y:S05]  /*19580*/  @!P2 BRA `(.L_x_7950) ;  /* 0x000000380088a947 */ /* 0x000fea0003800000 */
[----:B------:R-:W-:Y:S02]  /*19590*/  IMAD.MOV.U32 R12, RZ, RZ, R11 ;  /* 0x000000ffff0c7224 */ /* 0x000fe400078e000b */
[----:B------:R-:W-:Y:S02]  /*195a0*/  IMAD.MOV.U32 R13, RZ, RZ, R10 ;  /* 0x000000ffff0d7224 */ /* 0x000fe400078e000a */
[----:B------:R-:W-:Y:S02]  /*195b0*/  IMAD.MOV.U32 R6, RZ, RZ, R186 ;  /* 0x000000ffff067224 */ /* 0x000fe400078e00ba */
[----:B------:R-:W-:-:S07]  /*195c0*/  IMAD.MOV.U32 R14, RZ, RZ, R22 ;  /* 0x000000ffff0e7224 */ /* 0x000fce00078e0016 */
.L_x_7968:
        /* <DEDUP_REMOVED lines=10> */
.L_x_7952:
[----:B------:R-:W-:Y:S01]  /*19670*/  IMAD R7, R22, 0x8, R2 ;  /* 0x0000000816077824 */ /* 0x000fe200078e0202 */
[----:B------:R-:W-:-:S04]  /*19680*/  SHF.L.U32 R8, R186, 0x1f, RZ ;  /* 0x0000001fba087819 */ /* 0x000fc800000006ff */
[----:B------:R0:W1:Y:S01]  /*19690*/  SYNCS.PHASECHK.TRANS64.TRYWAIT P3, [R7+URZ+0x28830], R8 ;  /* 0x02883008070075a7 */ /* 0x000062000806017f */
[----:B------:R-:W-:Y:S05]  /*196a0*/  @!P0 BRA `(.L_x_7953) ;  /* 0x0000000000048947 */ /* 0x000fea0003800000 */
[----:B------:R-:W-:Y:S01]  /*196b0*/  BPT.TRAP 0x1 ;  /* 0x000000040000795c */ /* 0x000fe20000300000 */
.L_x_7953:
[----:B------:R-:W-:Y:S04]  /*196c0*/  BSSY B0, `(.L_x_7951) ;  /* 0x0000004000007945 */ /* 0x000fe80003800000 */
[----:B-1----:R-:W-:Y:S05]  /*196d0*/  @P3 BRA `(.L_x_7954) ;  /* 0x0000000000083947 */ /* 0x002fea0003800000 */
[----:B------:R-:W1:Y:S02]  /*196e0*/  SYNCS.PHASECHK.TRANS64.TRYWAIT P3, [R7+URZ+0x28830], R8 ;  /* 0x02883008070075a7 */ /* 0x000e64000806017f */
[----:B-1----:R-:W-:Y:S05]  /*196f0*/  @!P3 BRA `(.L_x_7955) ;  /* 0x000001140054b947 */ /* 0x002fea0003800000 */
.L_x_7954:
[----:B------:R-:W-:Y:S05]  /*19700*/  BSYNC B0 ;  /* 0x0000000000007941 */ /* 0x000fea0003800000 */
.L_x_7951:
        /* <DEDUP_REMOVED lines=60> */
.L_x_7957:
[----:B------:R-:W-:Y:S01]  /*19ad0*/  SHF.L.U32 R6, R6, 0x1f, RZ ;  /* 0x0000001f06067819 */ /* 0x000fe200000006ff */
[----:B------:R-:W-:-:S04]  /*19ae0*/  IMAD R7, R14, 0x8, R2 ;  /* 0x000000080e077824 */ /* 0x000fc800078e0202 */
[----:B------:R0:W1:Y:S01]  /*19af0*/  SYNCS.PHASECHK.TRANS64.TRYWAIT P2, [R7+URZ+0x28850], R6 ;  /* 0x02885006070075a7 */ /* 0x000062000804017f */
[----:B------:R-:W-:Y:S05]  /*19b00*/  @!P0 BRA `(.L_x_7958) ;  /* 0x0000000000048947 */ /* 0x000fea0003800000 */
[----:B------:R-:W-:Y:S01]  /*19b10*/  BPT.TRAP 0x1 ;  /* 0x000000040000795c */ /* 0x000fe20000300000 */
.L_x_7958:
[----:B-1----:R-:W-:Y:S05]  /*19b20*/  @P2 BRA `(.L_x_7956) ;  /* 0x0000000000082947 */ /* 0x002fea0003800000 */
[----:B------:R-:W1:Y:S02]  /*19b30*/  SYNCS.PHASECHK.TRANS64.TRYWAIT P2, [R7+URZ+0x28850], R6 ;  /* 0x02885006070075a7 */ /* 0x000e64000804017f */
[----:B-1----:R-:W-:Y:S05]  /*19b40*/  @!P2 BRA `(.L_x_7959) ;  /* 0x000001100054a947 */ /* 0x002fea0003800000 */
.L_x_7956:
        /* <DEDUP_REMOVED lines=24> */
[----:B------:R-:W-:Y:S02]  /*19cd0*/  IMAD.IADD R81, R195, 0x1, R192 ;  /* 0x00000001c3517824 */ /* 0x000fe400078e02c0 */
        /* <DEDUP_REMOVED lines=50> */
[----:B------:R-:W0:Y:S02]  /*1a000*/  MUFU.TANH R10, R10 ;  /* 0x0000000a000a7308 */ /* 0x000e240000002400 */
[----:B------:R-:W-:-:S04]  /*1a010*/  IADD3 R84, -R188, 0x1, -R76 ;  /* 0x00000001bc547810 */ /* 0x000fc80007ffe94c */
[----:B------:R-:W-:Y:S02]  /*1a020*/  IADD3 R84, -R187, R84, R189 ;  /* 0x00000054bb547210 */ /* 0x000fe40007ffe1bd */
[----:B------:R-:W1:Y:S03]  /*1a030*/  MUFU.TANH R15, R15 ;  /* 0x0000000f000f7308 */ /* 0x000e660000002400 */
[----:B------:R-:W-:-:S05]  /*1a040*/  VIADD R87, R84, UR52 ;  /* 0x0000003454577c36 */ /* 0x000fca0008000000 */
        /* <DEDUP_REMOVED lines=13> */
[----:B------:R-:W5:Y:S01]  /*1a120*/  S2R R183, SR_TID.X ;  /* 0x0000000000b77919 */ /* 0x000f620000002100 */
        /* <DEDUP_REMOVED lines=8> */
[----:B------:R-:W0:Y:S01]  /*1a1b0*/  MUFU.TANH R37, R37 ;  /* 0x0000002500257308 */ /* 0x000e220000002400 */
[----:B-----5:R-:W-:-:S07]  /*1a1c0*/  SHF.R.U32.HI R183, RZ, 0x7, R183 ;  /* 0x00000007ffb77819 */ /* 0x020fce00000116b7 */
        /* <DEDUP_REMOVED lines=51> */
[----:B------:R-:W0:Y:S01]  /*1a500*/  MUFU.TANH R78, R78 ;  /* 0x0000004e004e7308 */ /* 0x000e220000002400 */
[----:B------:R-:W-:-:S02]  /*1a510*/  WARPGROUP.DEPBAR.LE gsb0, 0x0 ;  /* 0x00008000000079c5 */ /* 0x000fc40000010000 */
[----:B------:R-:W-:-:S06]  /*1a520*/  WARPGROUP.ARRIVE ;  /* 0x00000000000079c5 */ /* 0x000fcc0000000000 */
        /* <DEDUP_REMOVED lines=35> */
[----:B------:R-:W5:Y:S08]  /*1a760*/  @P4 LDC R6, c[0x0][0x44c] ;  /* 0x00011300ff064b82 */ /* 0x000f700000000800 */
[----:B------:R-:W1:Y:S01]  /*1a770*/  @P4 LDC R7, c[0x0][0x450] ;  /* 0x00011400ff074b82 */ /* 0x000e620000000800 */
[----:B-----5:R-:W-:-:S05]  /*1a780*/  @P4 IMAD.HI.U32 R6, R81, R6, RZ ;  /* 0x0000000651064227 */ /* 0x020fca00078e00ff */
[----:B-1----:R-:W-:Y:S01]  /*1a790*/  @P4 SHF.R.U32.HI R81, RZ, R7, R6 ;  /* 0x00000007ff514219 */ /* 0x002fe20000011606 */
[----:B------:R-:W-:-:S04]  /*1a7a0*/  @!P1 IMAD R7, R22, 0x8, R2 ;  /* 0x0000000816079824 */ /* 0x000fc800078e0202 */
[----:B------:R-:W1:Y:S01]  /*1a7b0*/  SHFL.IDX PT, R6, R81, RZ, 0x1c1f ;  /* 0x001c1fff51067589 */ /* 0x000e6200000e0000 */
[----:B------:R-:W-:Y:S01]  /*1a7c0*/  @!P1 VIADD R83, R7, 0x28840 ;  /* 0x0002884007539836 */ /* 0x000fe20000000000 */
[----:B------:R-:W-:-:S04]  /*1a7d0*/  IADD3 R7, -R183, 0xb, RZ ;  /* 0x0000000bb7077810 */ /* 0x000fc80007ffe1ff */
[----:B------:R-:W-:Y:S01]  /*1a7e0*/  @!P1 PRMT R83, RZ, 0x654, R83 ;  /* 0x00000654ff539816 */ /* 0x000fe20000000053 */
[--C-:B-1----:R-:W-:Y:S02]  /*1a7f0*/  IMAD.IADD R85, R87, 0x1, R6.reuse ;  /* 0x0000000157557824 */ /* 0x102fe400078e0206 */
[----:B------:R-:W-:Y:S01]  /*1a800*/  IMAD.IADD R84, R86, 0x1, R6 ;  /* 0x0000000156547824 */ /* 0x000fe200078e0206 */
[----:B------:R-:W-:Y:S02]  /*1a810*/  WARPGROUP.DEPBAR.LE gsb0, 0x0 ;  /* 0x00008000000079c5 */ /* 0x000fe40000010000 */
[----:B------:R-:W-:-:S06]  /*1a820*/  WARPGROUP.ARRIVE ;  /* 0x00000000000079c5 */ /* 0x000fcc0000000000 */
[----:B------:R-:W-:Y:S03]  /*1a830*/  HGMMA.64x128x16.F32.BF16 R88, R152, gdesc[UR4].tnspB, R88, gsb0 ;  /* 0x41e0000498587df0 */ /* 0x000fe60008001858 */
[----:B------:R-:W-:Y:S02]  /*1a840*/  WARPGROUP.DEPBAR.LE gsb0, 0x0 ;  /* 0x00008000000079c5 */ /* 0x000fe40000010000 */
[----:B------:R1:W-:Y:S06]  /*1a850*/  BAR.ARV R7, 0x100 ;  /* 0x000400070000751d */ /* 0x0003ec0000002000 */
[----:B------:R1:W-:Y:S01]  /*1a860*/  @!P1 SYNCS.ARRIVE.TRANS64.RED.A1T0 RZ, [R83+URZ], RZ ;  /* 0x000000ff53ff99a7 */ /* 0x0003e2000810043f */
[----:B0-234-:R-:W-:Y:S05]  /*1a870*/  @!P5 BRA `(.L_x_7960) ;  /* 0x000000000058d947 */ /* 0x01dfea0003800000 */
[----:B------:R-:W-:Y:S01]  /*1a880*/  IADD3 R153, -R187, R189, R6 ;  /* 0x000000bdbb997210 */ /* 0x000fe20007ffe106 */
[----:B------:R-:W-:Y:S03]  /*1a890*/  BSSY B0, `(.L_x_7961) ;  /* 0x0000010000007945 */ /* 0x000fe60003800000 */
[----:B------:R-:W-:-:S13]  /*1a8a0*/  ISETP.GT.AND P2, PT, R153, -0x1, PT ;  /* 0xffffffff9900780c */ /* 0x000fda0003f44270 */
[----:B------:R-:W-:Y:S05]  /*1a8b0*/  @P2 BRA `(.L_x_7962) ;  /* 0x0000000000202947 */ /* 0x000fea0003800000 */
[----:B-1----:R-:W-:Y:S01]  /*1a8c0*/  IMAD.U32 R83, RZ, RZ, UR48 ;  /* 0x00000030ff537e24 */ /* 0x002fe2000f8e00ff */
[----:B------:R-:W-:-:S04]  /*1a8d0*/  LOP3.LUT R153, RZ, R153, RZ, 0x33, !PT ;  /* 0x00000099ff997212 */ /* 0x000fc800078e33ff */
[----:B------:R-:W-:-:S13]  /*1a8e0*/  ISETP.NE.AND P2, PT, R83, 0x1, PT ;  /* 0x000000015300780c */ /* 0x000fda0003f45270 */
[----:B------:R-:W0:Y:S02]  /*1a8f0*/  @P2 LDC.64 R6, c[0x0][0x9e8] ;  /* 0x00027a00ff062b82 */ /* 0x000e240000000a00 */
[----:B0-----:R-:W-:-:S05]  /*1a900*/  @P2 IMAD.HI.U32 R6, R153, R6, RZ ;  /* 0x0000000699062227 */ /* 0x001fca00078e00ff */
[----:B------:R-:W-:-:S04]  /*1a910*/  @P2 SHF.R.U32.HI R153, RZ, R7, R6 ;  /* 0x00000007ff992219 */ /* 0x000fc80000011606 */
[----:B------:R-:W-:Y:S01]  /*1a920*/  LOP3.LUT R153, RZ, R153, RZ, 0x33, !PT ;  /* 0x00000099ff997212 */ /* 0x000fe200078e33ff */
[----:B------:R-:W-:Y:S06]  /*1a930*/  BRA `(.L_x_7963) ;  /* 0x0000000000147947 */ /* 0x000fec0003800000 */
.L_x_7962:
[----:B-1----:R-:W-:-:S05]  /*1a940*/  IMAD.U32 R83, RZ, RZ, UR48 ;  /* 0x00000030ff537e24 */ /* 0x002fca000f8e00ff */
[----:B------:R-:W-:-:S13]  /*1a950*/  ISETP.NE.AND P2, PT, R83, 0x1, PT ;  /* 0x000000015300780c */ /* 0x000fda0003f45270 */
[----:B------:R-:W0:Y:S02]  /*1a960*/  @P2 LDC.64 R6, c[0x0][0x9e8] ;  /* 0x00027a00ff062b82 */ /* 0x000e240000000a00 */
[----:B0-----:R-:W-:-:S05]  /*1a970*/  @P2 IMAD.HI.U32 R6, R153, R6, RZ ;  /* 0x0000000699062227 */ /* 0x001fca00078e00ff */
[----:B------:R-:W-:-:S07]  /*1a980*/  @P2 SHF.R.U32.HI R153, RZ, R7, R6 ;  /* 0x00000007ff992219 */ /* 0x000fce0000011606 */
.L_x_7963:
[----:B------:R-:W-:Y:S05]  /*1a990*/  BSYNC B0 ;  /* 0x0000000000007941 */ /* 0x000fea0003800000 */
.L_x_7961:
[----:B------:R-:W-:-:S04]  /*1a9a0*/  IMAD R153, R153, R83, -R76 ;  /* 0x0000005399997224 */ /* 0x000fc800078e0a4c */
[----:B------:R-:W-:-:S05]  /*1a9b0*/  IMAD.IADD R6, R153, 0x1, -R188 ;  /* 0x0000000199067824 */ /* 0x000fca00078e0abc */
[----:B------:R-:W-:Y:S02]  /*1a9c0*/  VIADDMNMX R85, R6, R83, R85, PT ;  /* 0x0000005306557246 */ /* 0x000fe40003800155 */
[----:B------:R-:W-:-:S07]  /*1a9d0*/  VIMNMX R84, R84, R6, !PT ;  /* 0x0000000654547248 */ /* 0x000fce0007fe0100 */
.L_x_7960:
[----:B------:R-:W-:Y:S01]  /*1a9e0*/  ISETP.GT.AND P2, PT, R3, -0x1, PT ;  /* 0xffffffff0300780c */ /* 0x000fe20003f44270 */
[----:B------:R-:W0:Y:S03]  /*1a9f0*/  SHFL.IDX PT, R6, R81, 0x1, 0x1c1f ;  /* 0x003c1f0051067f89 */ /* 0x000e2600000e0000 */
[----:B------:R-:W-:-:S04]  /*1aa00*/  ISETP.GT.AND P3, PT, R84, RZ, P2 ;  /* 0x000000ff5400720c */ /* 0x000fc80001764270 */
[----:B------:R-:W-:-:S04]  /*1aa10*/  ISETP.LT.OR P3, PT, R85, 0x1, P3 ;  /* 0x000000015500780c */ /* 0x000fc80001f61670 */
[----:B-1----:R-:W-:Y:S02]  /*1aa20*/  FSEL R83, R10, -INF , !P3 ;  /* 0xff8000000a537808 */ /* 0x002fe40005800000 */
        /* <DEDUP_REMOVED lines=108> */
.L_x_7966:
[----:B------:R-:W-:-:S05]  /*1b0f0*/  IMAD.U32 R10, RZ, RZ, UR48 ;  /* 0x00000030ff0a7e24 */ /* 0x000fca000f8e00ff */
[----:B------:R-:W-:-:S13]  /*1b100*/  ISETP.NE.AND P3, PT, R10, 0x1, PT ;  /* 0x000000010a00780c */ /* 0x000fda0003f65270 */
[----:B------:R-:W0:Y:S02]  /*1b110*/  @P3 LDC.64 R6, c[0x0][0x9e8] ;  /* 0x00027a00ff063b82 */ /* 0x000e240000000a00 */
[----:B0-----:R-:W-:-:S05]  /*1b120*/  @P3 IMAD.HI.U32 R6, R81, R6, RZ ;  /* 0x0000000651063227 */ /* 0x001fca00078e00ff */
[----:B------:R-:W-:-:S07]  /*1b130*/  @P3 SHF.R.U32.HI R81, RZ, R7, R6 ;  /* 0x00000007ff513219 */ /* 0x000fce0000011606 */
.L_x_7967:
[----:B------:R-:W-:Y:S05]  /*1b140*/  BSYNC B0 ;  /* 0x0000000000007941 */ /* 0x000fea0003800000 */
.L_x_7965:
[----:B------:R-:W-:-:S04]  /*1b150*/  IMAD R81, R81, R10, -R76 ;  /* 0x0000000a51517224 */ /* 0x000fc800078e0a4c */
[----:B------:R-:W-:-:S05]  /*1b160*/  IMAD.IADD R81, R81, 0x1, -R188 ;  /* 0x0000000151517824 */ /* 0x000fca00078e0abc */
[----:B------:R-:W-:Y:S02]  /*1b170*/  VIADDMNMX R87, R81, R10, R87, PT ;  /* 0x0000000a51577246 */ /* 0x000fe40003800157 */
[----:B------:R-:W-:-:S07]  /*1b180*/  VIMNMX R86, R86, R81, !PT ;  /* 0x0000005156567248 */ /* 0x000fce0007fe0100 */
.L_x_7964:
[----:B------:R-:W-:Y:S01]  /*1b190*/  ISETP.GT.AND P3, PT, R86, 0x1, P2 ;  /* 0x000000015600780c */ /* 0x000fe20001764270 */
[----:B------:R-:W-:Y:S01]  /*1b1a0*/  UMOV UR46, UR47 ;  /* 0x0000002f002e7c82 */ /* 0x000fe20008000000 */
[----:B------:R-:W-:Y:S01]  /*1b1b0*/  FMNMX.FTZ R6, R83, R13, !PT ;  /* 0x0000000d53067209 */ /* 0x000fe20007810000 */
[----:B------:R-:W-:Y:S01]  /*1b1c0*/  @!P1 IMAD R14, R14, 0x8, R2 ;  /* 0x000000080e0e9824 */ /* 0x000fe200078e0202 */
[----:B------:R-:W-:Y:S02]  /*1b1d0*/  ISETP.LT.OR P3, PT, R87, 0x2, P3 ;  /* 0x000000025700780c */ /* 0x000fe40001f61670 */
[----:B------:R-:W-:Y:S01]  /*1b1e0*/  FMNMX.FTZ R6, R15, R6, !PT ;  /* 0x000000060f067209 */ /* 0x000fe20007810000 */
[----:B------:R-:W-:Y:S01]  /*1b1f0*/  @!P1 VIADD R14, R14, 0x28860 ;  /* 0x000288600e0e9836 */ /* 0x000fe20000000000 */
        /* <DEDUP_REMOVED lines=8> */
[C---:B------:R-:W-:Y:S02]  /*1b280*/  ISETP.LT.OR P3, PT, R87.reuse, 0xa, P3 ;  /* 0x0000000a5700780c */ /* 0x040fe40001f61670 */
        /* <DEDUP_REMOVED lines=120> */
[----:B------:R-:W-:Y:S02]  /*1ba10*/  FMNMX.FTZ R11, R6, R12, !PT ;  /* 0x0000000c060b7209 */ /* 0x000fe40007810000 */
[----:B------:R-:W-:Y:S02]  /*1ba20*/  FSEL R76, R76, RZ, P3 ;  /* 0x000000ff4c4c7208 */ /* 0x000fe40001800000 */
[----:B------:R-:W-:-:S03]  /*1ba30*/  FSEL R78, R78, -INF , !P2 ;  /* 0xff8000004e4e7808 */ /* 0x000fc60005000000 */
        /* <DEDUP_REMOVED lines=54> */
[----:B------:R0:W-:Y:S02]  /*1bda0*/  MUFU.EX2 R24, R33 ;  /* 0x0000002100187308 */ /* 0x0001e40000000800 */
[----:B------:R-:W-:-:S04]  /*1bdb0*/  FMNMX.FTZ R38, R58, R11, !PT ;  /* 0x0000000b3a267209 */ /* 0x000fc80007810000 */
[----:B------:R-:W-:Y:S02]  /*1bdc0*/  FMNMX.FTZ R11, R61, R38, !PT ;  /* 0x000000263d0b7209 */ /* 0x000fe40007810000 */
[----:B------:R-:W-:Y:S01]  /*1bdd0*/  MUFU.EX2 R172, R172 ;  /* 0x000000ac00ac7308 */ /* 0x000fe20000000800 */
[----:B0-----:R-:W-:Y:S01]  /*1bde0*/  FFMA.FTZ R33, R50, UR46, -R76 ;  /* 0x0000002e32217c23 */ /* 0x001fe2000801084c */
        /* <DEDUP_REMOVED lines=9> */
[----:B------:R-:W-:Y:S01]  /*1be80*/  FMNMX.FTZ R38, R74, R9, !PT ;  /* 0x000000094a267209 */ /* 0x000fe20007810000 */
[----:B------:R-:W-:-:S03]  /*1be90*/  FFMA.FTZ R9, R56, UR46, -R76 ;  /* 0x0000002e38097c23 */ /* 0x000fc6000801084c */
[----:B------:R-:W-:Y:S01]  /*1bea0*/  FMNMX.FTZ R11, R79, R38, !PT ;  /* 0x000000264f0b7209 */ /* 0x000fe20007810000 */
[--C-:B------:R-:W-:Y:S01]  /*1beb0*/  FFMA.FTZ R38, R64, UR46, -R76.reuse ;  /* 0x0000002e40267c23 */ /* 0x100fe2000801084c */
[----:B------:R-:W-:Y:S01]  /*1bec0*/  MUFU.EX2 R168, R168 ;  /* 0x000000a800a87308 */ /* 0x000fe20000000800 */
[----:B0-----:R-:W-:Y:S01]  /*1bed0*/  FFMA.FTZ R42, R72, UR46, -R76 ;  /* 0x0000002e482a7c23 */ /* 0x001fe2000801084c */
[----:B------:R-:W-:-:S05]  /*1bee0*/  FMNMX.FTZ R11, R78, R11, !PT ;  /* 0x0000000b4e0b7209 */ /* 0x000fca0007810000 */
[----:B------:R-:W0:Y:S01]  /*1bef0*/  SHFL.BFLY PT, R46, R11, 0x2, 0x1f ;  /* 0x0c401f000b2e7f89 */ /* 0x000e2200000e0000 */
[----:B------:R-:W-:Y:S08]  /*1bf00*/  MUFU.EX2 R170, R170 ;  /* 0x000000aa00aa7308 */ /* 0x000ff00000000800 */
[----:B------:R-:W-:Y:S08]  /*1bf10*/  MUFU.EX2 R33, R33 ;  /* 0x0000002100217308 */ /* 0x000ff00000000800 */
[----:B------:R-:W-:Y:S01]  /*1bf20*/  MUFU.EX2 R164, R164 ;  /* 0x000000a400a47308 */ /* 0x000fe20000000800 */
[----:B0-----:R-:W-:-:S07]  /*1bf30*/  FMNMX.FTZ R46, R11, R46, !PT ;  /* 0x0000002e0b2e7209 */ /* 0x001fce0007810000 */
[----:B------:R0:W-:Y:S01]  /*1bf40*/  MUFU.EX2 R8, R37 ;  /* 0x0000002500087308 */ /* 0x0001e20000000800 */
[----:B------:R-:W1:Y:S07]  /*1bf50*/  SHFL.BFLY PT, R11, R46, 0x1, 0x1f ;  /* 0x0c201f002e0b7f89 */ /* 0x000e6e00000e0000 */
[----:B------:R-:W-:Y:S01]  /*1bf60*/  MUFU.EX2 R166, R166 ;  /* 0x000000a600a67308 */ /* 0x000fe20000000800 */
[--C-:B0-----:R-:W-:Y:S01]  /*1bf70*/  FFMA.FTZ R37, R60, UR46, -R76.reuse ;  /* 0x0000002e3c257c23 */ /* 0x101fe2000801084c */
[----:B------:R-:W-:-:S06]  /*1bf80*/  FFMA.FTZ R76, R82, UR46, -R76 ;  /* 0x0000002e524c7c23 */ /* 0x000fcc000801084c */
[----:B------:R-:W-:Y:S08]  /*1bf90*/  MUFU.EX2 R9, R9 ;  /* 0x0000000900097308 */ /* 0x000ff00000000800 */
[----:B------:R-:W-:Y:S01]  /*1bfa0*/  MUFU.EX2 R160, R160 ;  /* 0x000000a000a07308 */ /* 0x000fe20000000800 */
[----:B-1----:R-:W-:Y:S02]  /*1bfb0*/  FMNMX.FTZ R11, R46, R11, !PT ;  /* 0x0000000b2e0b7209 */ /* 0x002fe40007810000 */
[----:B------:R-:W-:-:S02]  /*1bfc0*/  FSEL R46, R10, RZ, P3 ;  /* 0x000000ff0a2e7208 */ /* 0x000fc40001800000 */
[C---:B------:R-:W-:Y:S01]  /*1bfd0*/  FSETP.NEU.FTZ.AND P2, PT, R11.reuse, -INF , PT ;  /* 0xff8000000b00780b */ /* 0x040fe20003f5d000 */
[----:B------:R-:W-:Y:S02]  /*1bfe0*/  FMUL.FTZ R49, R11, UR46 ;  /* 0x0000002e0b317c20 */ /* 0x000fe40008410000 */
[----:B------:R-:W-:Y:S01]  /*1bff0*/  MUFU.EX2 R37, R37 ;  /* 0x0000002500257308 */ /* 0x000fe20000000800 */
[----:B------:R-:W-:Y:S02]  /*1c000*/  FADD.FTZ R13, -R46, R13 ;  /* 0x0000000d2e0d7221 */ /* 0x000fe40000010100 */
[----:B------:R-:W-:Y:S02]  /*1c010*/  FSEL R49, R49, RZ, P2 ;  /* 0x000000ff31317208 */ /* 0x000fe40001000000 */
[----:B------:R-:W-:-:S03]  /*1c020*/  FMUL.FTZ R13, R13, UR46 ;  /* 0x0000002e0d0d7c20 */ /* 0x000fc60008410000 */
        /* <DEDUP_REMOVED lines=12> */
[----:B------:R-:W-:Y:S01]  /*1c0f0*/  @!P1 PRMT R27, RZ, 0x654, R14 ;  /* 0x00000654ff1b9816 */ /* 0x000fe2000000000e */
[--C-:B------:R-:W-:Y:S01]  /*1c100*/  FFMA.FTZ R14, R36, UR46, -R49.reuse ;  /* 0x0000002e240e7c23 */ /* 0x100fe20008010831 */
[--C-:B------:R-:W-:Y:S01]  /*1c110*/  FFMA.FTZ R169, R43, UR46, -R49.reuse ;  /* 0x0000002e2ba97c23 */ /* 0x100fe20008010831 */
[--C-:B------:R-:W-:Y:S01]  /*1c120*/  FFMA.FTZ R28, R44, UR46, -R49.reuse ;  /* 0x0000002e2c1c7c23 */ /* 0x100fe20008010831 */
[----:B------:R-:W-:Y:S01]  /*1c130*/  MUFU.EX2 R181, R181 ;  /* 0x000000b500b57308 */ /* 0x000fe20000000800 */
[----:B------:R1:W-:Y:S01]  /*1c140*/  @!P1 SYNCS.ARRIVE.TRANS64.RED.A1T0 RZ, [R27+URZ], RZ ;  /* 0x000000ff1bff99a7 */ /* 0x0003e2000810043f */
        /* <DEDUP_REMOVED lines=8> */
[C---:B------:R-:W-:Y:S01]  /*1c1d0*/  F2FP.BF16.F32.PACK_AB R180, R7.reuse, R180 ;  /* 0x000000b407b4723e */ /* 0x040fe200000010ff */
[--C-:B-1----:R-:W-:Y:S01]  /*1c1e0*/  FFMA.FTZ R27, R40, UR46, -R49.reuse ;  /* 0x0000002e281b7c23 */ /* 0x102fe20008010831 */
[--C-:B------:R-:W-:Y:S01]  /*1c1f0*/  FFMA.FTZ R58, R58, UR46, -R49.reuse ;  /* 0x0000002e3a3a7c23 */ /* 0x100fe20008010831 */
[----:B------:R-:W-:Y:S01]  /*1c200*/  FADD.FTZ R31, R7, R4 ;  /* 0x00000004071f7221 */ /* 0x000fe20000010000 */
[--C-:B------:R-:W-:Y:S01]  /*1c210*/  FFMA.FTZ R61, R61, UR46, -R49.reuse ;  /* 0x0000002e3d3d7c23 */ /* 0x100fe20008010831 */
[----:B------:R-:W-:Y:S01]  /*1c220*/  FFMA.FTZ R62, R62, UR46, -R49 ;  /* 0x0000002e3e3e7c23 */ /* 0x000fe20008010831 */
[----:B------:R-:W-:Y:S01]  /*1c230*/  MUFU.EX2 R183, R183 ;  /* 0x000000b700b77308 */ /* 0x000fe20000000800 */
[----:B------:R-:W-:Y:S01]  /*1c240*/  FADD.FTZ R4, R182, R31 ;  /* 0x0000001fb6047221 */ /* 0x000fe20000010000 */
[C---:B------:R-:W-:Y:S01]  /*1c250*/  F2FP.BF16.F32.PACK_AB R182, R15.reuse, R182 ;  /* 0x000000b60fb6723e */ /* 0x040fe200000010ff */
[--C-:B------:R-:W-:Y:S01]  /*1c260*/  FFMA.FTZ R31, R48, UR46, -R49.reuse ;  /* 0x0000002e301f7c23 */ /* 0x100fe20008010831 */
[--C-:B------:R-:W-:Y:S01]  /*1c270*/  FFMA.FTZ R66, R66, UR46, -R49.reuse ;  /* 0x0000002e42427c23 */ /* 0x100fe20008010831 */
        /* <DEDUP_REMOVED lines=14> */
[----:B------:R-:W-:Y:S01]  /*1c360*/  FFMA.FTZ R49, R78, UR46, -R49 ;  /* 0x0000002e4e317c23 */ /* 0x000fe20008010831 */
[-C--:B------:R-:W-:Y:S01]  /*1c370*/  FMUL.FTZ R88, R88, R13.reuse ;  /* 0x0000000d58587220 */ /* 0x080fe20000410000 */
[----:B------:R-:W-:Y:S01]  /*1c380*/  FADD.FTZ R35, R24, R35 ;  /* 0x0000002318237221 */ /* 0x000fe20000010000 */
[-C--:B------:R-:W-:Y:S01]  /*1c390*/  FMUL.FTZ R89, R89, R13.reuse ;  /* 0x0000000d59597220 */ /* 0x080fe20000410000 */
[-C--:B------:R-:W-:Y:S01]  /*1c3a0*/  FMUL.FTZ R92, R92, R13.reuse ;  /* 0x0000000d5c5c7220 */ /* 0x080fe20000410000 */
[----:B------:R-:W-:Y:S01]  /*1c3b0*/  MUFU.EX2 R38, R38 ;  /* 0x0000002600267308 */ /* 0x000fe20000000800 */
[----:B------:R-:W-:Y:S01]  /*1c3c0*/  FADD.FTZ R4, R172, R35 ;  /* 0x00000023ac047221 */ /* 0x000fe20000010000 */
[-C--:B------:R-:W-:Y:S01]  /*1c3d0*/  FMUL.FTZ R93, R93, R13.reuse ;  /* 0x0000000d5d5d7220 */ /* 0x080fe20000410000 */
[-C--:B------:R-:W-:Y:S01]  /*1c3e0*/  FMUL.FTZ R96, R96, R13.reuse ;  /* 0x0000000d60607220 */ /* 0x080fe20000410000 */
[-C--:B------:R-:W-:Y:S01]  /*1c3f0*/  FMUL.FTZ R97, R97, R13.reuse ;  /* 0x0000000d61617220 */ /* 0x080fe20000410000 */
[----:B------:R-:W-:Y:S01]  /*1c400*/  FADD.FTZ R35, R29, R4 ;  /* 0x000000041d237221 */ /* 0x000fe20000010000 */
[-C--:B------:R-:W-:Y:S01]  /*1c410*/  FMUL.FTZ R100, R100, R13.reuse ;  /* 0x0000000d64647220 */ /* 0x080fe20000410000 */
[-C--:B------:R-:W-:Y:S01]  /*1c420*/  FMUL.FTZ R101, R101, R13.reuse ;  /* 0x0000000d65657220 */ /* 0x080fe20000410000 */
[----:B------:R-:W-:Y:S01]  /*1c430*/  MUFU.EX2 R25, R25 ;  /* 0x0000001900197308 */ /* 0x000fe20000000800 */
[----:B------:R-:W-:Y:S01]  /*1c440*/  FADD.FTZ R39, R174, R35 ;  /* 0x00000023ae277221 */ /* 0x000fe20000010000 */
[----:B------:R-:W-:Y:S01]  /*1c450*/  FSEL R35, R11, RZ, P2 ;  /* 0x000000ff0b237208 */ /* 0x000fe20001000000 */
[-C--:B------:R-:W-:Y:S01]  /*1c460*/  FMUL.FTZ R104, R104, R13.reuse ;  /* 0x0000000d68687220 */ /* 0x080fe20000410000 */
[----:B------:R-:W-:Y:S01]  /*1c470*/  ISETP.GT.AND P2, PT, R3, R194, PT ;  /* 0x000000c20300720c */ /* 0x000fe20003f44270 */
[----:B------:R-:W-:Y:S01]  /*1c480*/  FADD.FTZ R39, R30, R39 ;  /* 0x000000271e277221 */ /* 0x000fe20000010000 */
[-C--:B------:R-:W-:Y:S01]  /*1c490*/  FMUL.FTZ R105, R105, R13.reuse ;  /* 0x0000000d69697220 */ /* 0x080fe20000410000 */
[----:B------:R-:W-:Y:S01]  /*1c4a0*/  FADD.FTZ R35, -R35, R12 ;  /* 0x0000000c23237221 */ /* 0x000fe20000010100 */
[----:B------:R-:W-:Y:S01]  /*1c4b0*/  MUFU.EX2 R156, R156 ;  /* 0x0000009c009c7308 */ /* 0x000fe20000000800 */
[----:B------:R-:W-:Y:S01]  /*1c4c0*/  FADD.FTZ R39, R168, R39 ;  /* 0x00000027a8277221 */ /* 0x000fe20000010000 */
[-C--:B------:R-:W-:Y:S01]  /*1c4d0*/  FMUL.FTZ R108, R108, R13.reuse ;  /* 0x0000000d6c6c7220 */ /* 0x080fe20000410000 */
[----:B------:R-:W-:Y:S01]  /*1c4e0*/  FMUL.FTZ R12, R35, UR46 ;  /* 0x0000002e230c7c20 */ /* 0x000fe20008410000 */
        /* <DEDUP_REMOVED lines=12> */
[----:B------:R-:W0:Y:S01]  /*1c5b0*/  MUFU.EX2 R12, R12 ;  /* 0x0000000c000c7308 */ /* 0x000e220000000800 */
[----:B------:R-:W-:Y:S01]  /*1c5c0*/  FADD.FTZ R7, R164, R7 ;  /* 0x00000007a4077221 */ /* 0x000fe20000010000 */
[----:B------:R-:W-:Y:S01]  /*1c5d0*/  F2FP.BF16.F32.PACK_AB R164, R8, R164 ;  /* 0x000000a408a4723e */ /* 0x000fe200000010ff */
[-C--:B------:R-:W-:Y:S01]  /*1c5e0*/  FMUL.FTZ R125, R125, R13.reuse ;  /* 0x0000000d7d7d7220 */ /* 0x080fe20000410000 */
[-C--:B------:R-:W-:Y:S01]  /*1c5f0*/  FMUL.FTZ R128, R128, R13.reuse ;  /* 0x0000000d80807220 */ /* 0x080fe20000410000 */
[----:B------:R-:W-:Y:S01]  /*1c600*/  FADD.FTZ R15, R8, R7 ;  /* 0x00000007080f7221 */ /* 0x000fe20000010000 */
[-C--:B------:R-:W-:Y:S01]  /*1c610*/  FMUL.FTZ R129, R129, R13.reuse ;  /* 0x0000000d81817220 */ /* 0x080fe20000410000 */
[-C--:B------:R-:W-:Y:S01]  /*1c620*/  FMUL.FTZ R132, R132, R13.reuse ;  /* 0x0000000d84847220 */ /* 0x080fe20000410000 */
[----:B------:R-:W1:Y:S01]  /*1c630*/  MUFU.EX2 R41, R41 ;  /* 0x0000002900297308 */ /* 0x000e620000000800 */
[----:B------:R-:W-:Y:S01]  /*1c640*/  FADD.FTZ R4, R166, R15 ;  /* 0x0000000fa6047221 */ /* 0x000fe20000010000 */
[----:B------:R-:W-:Y:S01]  /*1c650*/  F2FP.BF16.F32.PACK_AB R166, R9, R166 ;  /* 0x000000a609a6723e */ /* 0x000fe200000010ff */
[-C--:B------:R-:W-:Y:S01]  /*1c660*/  FMUL.FTZ R133, R133, R13.reuse ;  /* 0x0000000d85857220 */ /* 0x080fe20000410000 */
[-C--:B------:R-:W-:Y:S01]  /*1c670*/  FMUL.FTZ R136, R136, R13.reuse ;  /* 0x0000000d88887220 */ /* 0x080fe20000410000 */
[----:B------:R-:W-:Y:S01]  /*1c680*/  FADD.FTZ R35, R9, R4 ;  /* 0x0000000409237221 */ /* 0x000fe20000010000 */
[-C--:B------:R-:W-:Y:S01]  /*1c690*/  FMUL.FTZ R137, R137, R13.reuse ;  /* 0x0000000d89897220 */ /* 0x080fe20000410000 */
[-C--:B------:R-:W-:Y:S01]  /*1c6a0*/  FMUL.FTZ R140, R140, R13.reuse ;  /* 0x0000000d8c8c7220 */ /* 0x080fe20000410000 */
[----:B------:R-:W-:Y:S01]  /*1c6b0*/  MUFU.EX2 R26, R26 ;  /* 0x0000001a001a7308 */ /* 0x000fe20000000800 */
[----:B0-----:R-:W-:Y:S01]  /*1c6c0*/  FFMA.FTZ R15, R12, R0, R181 ;  /* 0x000000000c0f7223 */ /* 0x001fe200000100b5 */
[----:B------:R-:W-:Y:S01]  /*1c6d0*/  FADD.FTZ R4, R160, R35 ;  /* 0x00000023a0047221 */ /* 0x000fe20000010000 */
        /* <DEDUP_REMOVED lines=9> */
[----:B------:R-:W-:Y:S01]  /*1c770*/  FMUL.FTZ R149, R149, R13 ;  /* 0x0000000d95957220 */ /* 0x000fe20000410000 */
[----:B------:R-:W-:Y:S01]  /*1c780*/  FADD.FTZ R4, R20, R15 ;  /* 0x0000000f14047221 */ /* 0x000fe20000010000 */
[----:B------:R-:W-:Y:S01]  /*1c790*/  FADD.FTZ R35, R38, R35 ;  /* 0x0000002326237221 */ /* 0x000fe20000010000 */
[----:B------:R-:W-:Y:S01]  /*1c7a0*/  F2FP.BF16.F32.PACK_AB R181, R6, R181 ;  /* 0x000000b506b5723e */ /* 0x000fe200000010ff */
[----:B------:R-:W2:Y:S01]  /*1c7b0*/  MUFU.EX2 R173, R173 ;  /* 0x000000ad00ad7308 */ /* 0x000ea20000000800 */
[----:B------:R-:W-:Y:S01]  /*1c7c0*/  FADD.FTZ R4, R177, R4 ;  /* 0x00000004b1047221 */ /* 0x000fe20000010000 */
[----:B------:R-:W-:Y:S01]  /*1c7d0*/  FADD.FTZ R24, R156, R35 ;  /* 0x000000239c187221 */ /* 0x000fe20000010000 */
[-C--:B------:R-:W-:Y:S01]  /*1c7e0*/  FMUL.FTZ R90, R90, R12.reuse ;  /* 0x0000000c5a5a7220 */ /* 0x080fe20000410000 */
[-C--:B------:R-:W-:Y:S01]  /*1c7f0*/  FMUL.FTZ R91, R91, R12.reuse ;  /* 0x0000000c5b5b7220 */ /* 0x080fe20000410000 */
[----:B------:R-:W-:Y:S01]  /*1c800*/  FADD.FTZ R4, R25, R4 ;  /* 0x0000000419047221 */ /* 0x000fe20000010000 */
[----:B-1----:R-:W-:Y:S01]  /*1c810*/  FADD.FTZ R21, R41, R24 ;  /* 0x0000001829157221 */ /* 0x002fe20000010000 */
[-C--:B------:R-:W-:Y:S01]  /*1c820*/  FMUL.FTZ R94, R94, R12.reuse ;  /* 0x0000000c5e5e7220 */ /* 0x080fe20000410000 */
[----:B------:R-:W1:Y:S01]  /*1c830*/  MUFU.EX2 R42, R42 ;  /* 0x0000002a002a7308 */ /* 0x000e620000000800 */
[----:B------:R-:W-:Y:S01]  /*1c840*/  FADD.FTZ R15, R179, R4 ;  /* 0x00000004b30f7221 */ /* 0x000fe20000010000 */
[----:B0-----:R-:W-:Y:S01]  /*1c850*/  FADD.FTZ R21, R158, R21 ;  /* 0x000000159e157221 */ /* 0x001fe20000010000 */
[-C--:B------:R-:W-:Y:S01]  /*1c860*/  FMUL.FTZ R95, R95, R12.reuse ;  /* 0x0000000c5f5f7220 */ /* 0x080fe20000410000 */
[-C--:B------:R-:W-:Y:S01]  /*1c870*/  FMUL.FTZ R98, R98, R12.reuse ;  /* 0x0000000c62627220 */ /* 0x080fe20000410000 */
[----:B------:R-:W-:Y:S01]  /*1c880*/  FADD.FTZ R4, R26, R15 ;  /* 0x0000000f1a047221 */ /* 0x000fe20000010000 */
[-C--:B------:R-:W-:Y:S01]  /*1c890*/  FMUL.FTZ R99, R99, R12.reuse ;  /* 0x0000000c63637220 */ /* 0x080fe20000410000 */
[-C--:B------:R-:W-:Y:S01]  /*1c8a0*/  FMUL.FTZ R102, R102, R12.reuse ;  /* 0x0000000c66667220 */ /* 0x080fe20000410000 */
[----:B------:R-:W0:Y:S01]  /*1c8b0*/  MUFU.EX2 R14, R14 ;  /* 0x0000000e000e7308 */ /* 0x000e220000000800 */
[----:B--2---:R-:W-:Y:S01]  /*1c8c0*/  FADD.FTZ R15, R173, R4 ;  /* 0x00000004ad0f7221 */ /* 0x004fe20000010000 */
        /* <DEDUP_REMOVED lines=33> */
[----:B------:R-:W-:Y:S01]  /*1cae0*/  FMUL.FTZ R151, R151, R12 ;  /* 0x0000000c97977220 */ /* 0x000fe20000410000 */
[----:B------:R-:W-:Y:S01]  /*1caf0*/  F2FP.BF16.F32.PACK_AB R172, R29, R172 ;  /* 0x000000ac1dac723e */ /* 0x000fe200000010ff */
[----:B------:R-:W-:Y:S01]  /*1cb00*/  VIADD R3, R3, 0xffffffff ;  /* 0xffffffff03037836 */ /* 0x000fe20000000000 */
[----:B------:R-:W-:Y:S01]  /*1cb10*/  F2FP.BF16.F32.PACK_AB R174, R30, R174 ;  /* 0x000000ae1eae723e */ /* 0x000fe200000010ff */
[----:B------:R-:W-:Y:S01]  /*1cb20*/  IMAD.MOV.U32 R6, RZ, RZ, R186 ;  /* 0x000000ffff067224 */ /* 0x000fe200078e00ba */
[----:B------:R-:W1:Y:S01]  /*1cb30*/  MUFU.EX2 R154, R154 ;  /* 0x0000009a009a7308 */ /* 0x000e620000000800 */
[----:B0-----:R-:W-:Y:S01]  /*1cb40*/  FADD.FTZ R9, R45, R8 ;  /* 0x000000082d097221 */ /* 0x001fe20000010000 */
[----:B------:R-:W-:Y:S01]  /*1cb50*/  F2FP.BF16.F32.PACK_AB R168, R32, R168 ;  /* 0x000000a820a8723e */ /* 0x000fe200000010ff */
[----:B------:R-:W-:Y:S01]  /*1cb60*/  IMAD.MOV.U32 R14, RZ, RZ, R22 ;  /* 0x000000ffff0e7224 */ /* 0x000fe200078e0016 */
[----:B------:R-:W-:Y:S01]  /*1cb70*/  F2FP.BF16.F32.PACK_AB R170, R33, R170 ;  /* 0x000000aa21aa723e */ /* 0x000fe200000010ff */
[----:B------:R-:W-:Y:S01]  /*1cb80*/  IMAD.MOV.U32 R13, RZ, RZ, R10 ;  /* 0x000000ffff0d7224 */ /* 0x000fe200078e000a */
[----:B------:R-:W-:Y:S01]  /*1cb90*/  F2FP.BF16.F32.PACK_AB R160, R37, R160 ;  /* 0x000000a025a0723e */ /* 0x000fe200000010ff */
[----:B------:R-:W-:Y:S01]  /*1cba0*/  IMAD.MOV.U32 R12, RZ, RZ, R11 ;  /* 0x000000ffff0c7224 */ /* 0x000fe200078e000b */
[----:B------:R-:W0:Y:S01]  /*1cbb0*/  MUFU.EX2 R169, R169 ;  /* 0x000000a900a97308 */ /* 0x000e220000000800 */
[----:B--2---:R-:W-:Y:S01]  /*1cbc0*/  FADD.FTZ R4, R27, R4 ;  /* 0x000000041b047221 */ /* 0x004fe20000010000 */
[----:B------:R-:W-:-:S02]  /*1cbd0*/  F2FP.BF16.F32.PACK_AB R162, R38, R162 ;  /* 0x000000a226a2723e */ /* 0x000fc400000010ff */
[----:B------:R-:W-:Y:S02]  /*1cbe0*/  F2FP.BF16.F32.PACK_AB R156, R41, R156 ;  /* 0x0000009c299c723e */ /* 0x000fe400000010ff */
[----:B------:R-:W-:Y:S02]  /*1cbf0*/  F2FP.BF16.F32.PACK_AB R158, R42, R158 ;  /* 0x0000009e2a9e723e */ /* 0x000fe400000010ff */
[----:B------:R-:W2:Y:S01]  /*1cc00*/  MUFU.EX2 R28, R28 ;  /* 0x0000001c001c7308 */ /* 0x000ea20000000800 */
[----:B-1----:R-:W-:Y:S01]  /*1cc10*/  FADD.FTZ R15, R154, R9 ;  /* 0x000000099a0f7221 */ /* 0x002fe20000010000 */
[----:B------:R-:W-:Y:S02]  /*1cc20*/  F2FP.BF16.F32.PACK_AB R152, R45, R152 ;  /* 0x000000982d98723e */ /* 0x000fe400000010ff */
[----:B------:R-:W-:Y:S02]  /*1cc30*/  F2FP.BF16.F32.PACK_AB R183, R20, R183 ;  /* 0x000000b714b7723e */ /* 0x000fe400000010ff */
[----:B------:R-:W-:-:S02]  /*1cc40*/  F2FP.BF16.F32.PACK_AB R177, R25, R177 ;  /* 0x000000b119b1723e */ /* 0x000fc400000010ff */
[----:B------:R-:W1:Y:S01]  /*1cc50*/  MUFU.EX2 R171, R171 ;  /* 0x000000ab00ab7308 */ /* 0x000e620000000800 */
[----:B0-----:R-:W-:Y:S01]  /*1cc60*/  FADD.FTZ R9, R169, R4 ;  /* 0x00000004a9097221 */ /* 0x001fe20000010000 */
[----:B------:R-:W-:Y:S02]  /*1cc70*/  F2FP.BF16.F32.PACK_AB R179, R26, R179 ;  /* 0x000000b31ab3723e */ /* 0x000fe400000010ff */
[----:B------:R-:W-:-:S04]  /*1cc80*/  F2FP.BF16.F32.PACK_AB R175, R27, R175 ;  /* 0x000000af1baf723e */ /* 0x000fc800000010ff */
        /* <DEDUP_REMOVED lines=44> */
[----:B0-----:R-:W-:Y:S01]  /*1cf50*/  FADD.FTZ R8, R79, R8 ;  /* 0x000000084f087221 */ /* 0x001fe20000010000 */
[C---:B--2---:R-:W-:Y:S01]  /*1cf60*/  FADD.FTZ R4, R46.reuse, R15 ;  /* 0x0000000f2e047221 */ /* 0x044fe20000010000 */
[----:B------:R-:W-:Y:S02]  /*1cf70*/  F2FP.BF16.F32.PACK_AB R154, R46, R154 ;  /* 0x0000009a2e9a723e */ /* 0x000fe400000010ff */
[C---:B-1----:R-:W-:Y:S01]  /*1cf80*/  FADD.FTZ R0, R49.reuse, R8 ;  /* 0x0000000831007221 */ /* 0x042fe20000010000 */
[----:B------:R-:W-:Y:S01]  /*1cf90*/  F2FP.BF16.F32.PACK_AB R155, R49, R79 ;  /* 0x0000004f319b723e */ /* 0x000fe200000010ff */
[----:B------:R-:W-:Y:S06]  /*1cfa0*/  @P2 BRA `(.L_x_7968) ;  /* 0xffffffc400882947 */ /* 0x000fec000383ffff */
.L_x_7950:
[----:B------:R-:W-:Y:S05]  /*1cfb0*/  WARPSYNC.ALL ;  /* 0x0000000000007948 */ /* 0x000fea0003800000 */
[----:B------:R-:W-:Y:S06]  /*1cfc0*/  BAR.ARV 0x8, 0x180 ;  /* 0x0206000000007b1d */ /* 0x000fec0000002000 */
[----:B------:R-:W-:Y:S05]  /*1cfd0*/  @!P0 BRA `(.L_x_7969) ;  /* 0x0000000000048947 */ /* 0x000fea0003800000 */
[----:B------:R-:W-:Y:S01]  /*1cfe0*/  BPT.TRAP 0x1 ;  /* 0x000000040000795c */ /* 0x000fe20000300000 */
.L_x_7969:
[----:B------:R-:W-:Y:S01]  /*1cff0*/  IMAD R8, R22, 0x8, R2 ;  /* 0x0000000816087824 */ /* 0x000fe200078e0202 */
[----:B------:R-:W-:-:S04]  /*1d000*/  SHF.L.U32 R3, R186, 0x1f, RZ ;  /* 0x0000001fba037819 */ /* 0x000fc800000006ff */
[----:B------:R0:W1:Y:S01]  /*1d010*/  SYNCS.PHASECHK.TRANS64.TRYWAIT P2, [R8+URZ+0x28850], R3 ;  /* 0x02885003080075a7 */ /* 0x000062000804017f */
[----:B------:R-:W-:Y:S05]  /*1d020*/  @!P0 BRA `(.L_x_7970) ;  /* 0x0000000000048947 */ /* 0x000fea0003800000 */
[----:B------:R-:W-:Y:S01]  /*1d030*/  BPT.TRAP 0x1 ;  /* 0x000000040000795c */ /* 0x000fe20000300000 */
.L_x_7970:
[----:B------:R-:W-:-:S05]  /*1d040*/  VIADD R2, R2, 0x400 ;  /* 0x0000040002027836 */ /* 0x000fca0000000000 */
[----:B------:R-:W-:-:S04]  /*1d050*/  SHF.R.U32.HI R2, RZ, 0x4, R2 ;  /* 0x00000004ff027819 */ /* 0x000fc80000011602 */
[----:B------:R-:W-:-:S04]  /*1d060*/  LOP3.LUT R2, R2, 0x3fff, RZ, 0xc0, !PT ;  /* 0x00003fff02027812 */ /* 0x000fc800078ec0ff */
[----:B------:R-:W-:Y:S01]  /*1d070*/  LOP3.LUT R5, R2, 0x4000000, RZ, 0xfc, !PT ;  /* 0x0400000002057812 */ /* 0x000fe200078efcff */
[----:B-1----:R-:W-:Y:S06]  /*1d080*/  @P2 BRA `(.L_x_7971) ;  /* 0x0000000000082947 */ /* 0x002fec0003800000 */
[----:B------:R-:W1:Y:S02]  /*1d090*/  SYNCS.PHASECHK.TRANS64.TRYWAIT P0, [R8+URZ+0x28850], R3 ;  /* 0x02885003080075a7 */ /* 0x000e64000800017f */
[----:B-1----:R-:W-:Y:S05]  /*1d0a0*/  @!P0 BRA `(.L_x_7972) ;  /* 0x000000dc00108947 */ /* 0x002fea0003800000 */
.L_x_7971:
[----:B------:R-:W-:Y:S01]  /*1d0b0*/  IMAD R2, R22, 0x800, R5 ;  /* 0x0000080016027824 */ /* 0x000fe200078e0205 */
[----:B------:R-:W-:Y:S05]  /*1d0c0*/  WARPSYNC.ALL ;  /* 0x0000000000007948 */ /* 0x000fea0003800000 */
[----:B01----:R-:W-:Y:S01]  /*1d0d0*/  IMAD.MOV.U32 R3, RZ, RZ, 0x40000040 ;  /* 0x40000040ff037424 */ /* 0x003fe200078e00ff */
[C---:B------:R-:W-:Y:S01]  /*1d0e0*/  R2UR UR6, R2.reuse ;  /* 0x00000000020672ca */ /* 0x040fe200000e0000 */
[----:B------:R-:W-:Y:S01]  /*1d0f0*/  WARPGROUP.ARRIVE ;  /* 0x00000000000079c5 */ /* 0x000fe20000000000 */
[----:B------:R-:W-:Y:S01]  /*1d100*/  VIADD R6, R2, 0x80 ;  /* 0x0000008002067836 */ /* 0x000fe20000000000 */
[----:B------:R-:W0:Y:S01]  /*1d110*/  SHFL.BFLY PT, R5, R0, 0x2, 0x1f ;  /* 0x0c401f0000057f89 */ /* 0x000e2200000e0000 */
[----:B------:R-:W-:Y:S01]  /*1d120*/  R2UR UR7, R3 ;  /* 0x00000000030772ca */ /* 0x000fe200000e0000 */
[----:B------:R-:W-:-:S02]  /*1d130*/  IMAD.MOV.U32 R7, RZ, RZ, 0x40000040 ;  /* 0x40000040ff077424 */ /* 0x000fc400078e00ff */
[----:B------:R-:W-:Y:S02]  /*1d140*/  IMAD.MOV.U32 R3, RZ, RZ, 0x40000040 ;  /* 0x40000040ff037424 */ /* 0x000fe400078e00ff */
[----:B------:R-:W-:Y:S02]  /*1d150*/  @!P1 VIADD R9, R8, 0x28860 ;  /* 0x0002886008099836 */ /* 0x000fe40000000000 */
[----:B------:R-:W-:Y:S02]  /*1d160*/  VIADD R22, R22, 0x1 ;  /* 0x0000000116167836 */ /* 0x000fe40000000000 */
[----:B------:R-:W-:Y:S01]  /*1d170*/  IMAD.U32 R15, RZ, RZ, UR46 ;  /* 0x0000002eff0f7e24 */ /* 0x000fe2000f8e00ff */
[----:B------:R-:W-:Y:S01]  /*1d180*/  @!P1 PRMT R9, RZ, 0x654, R9 ;  /* 0x00000654ff099816 */ /* 0x000fe20000000009 */
[----:B------:R-:W-:Y:S01]  /*1d190*/  VIADD R213, R213, 0x1 ;  /* 0x00000001d5d57836 */ /* 0x000fe20000000000 */
[----:B------:R-:W-:Y:S01]  /*1d1a0*/  ISETP.NE.AND P2, PT, R22, 0x2, PT ;  /* 0x000000021600780c */ /* 0x000fe20003f45270 */
[----:B------:R-:W-:Y:S01]  /*1d1b0*/  HGMMA.64x128x16.F32.BF16 R88, R180, gdesc[UR4].tnspB, R88, gsb0 ;  /* 0x41e00004b4587df0 */ /* 0x000fe20008001858 */
[----:B------:R-:W-:Y:S01]  /*1d1c0*/  R2UR UR6, R6 ;  /* 0x00000000060672ca */ /* 0x000fe200000e0000 */
[----:B------:R-:W-:Y:S01]  /*1d1d0*/  VIADD R6, R2, 0x100 ;  /* 0x0000010002067836 */ /* 0x000fe20000000000 */
[----:B------:R-:W-:Y:S01]  /*1d1e0*/  R2UR UR7, R7 ;  /* 0x00000000070772ca */ /* 0x000fe200000e0000 */
[----:B------:R-:W-:Y:S01]  /*1d1f0*/  IMAD.MOV.U32 R7, RZ, RZ, 0x40000040 ;  /* 0x40000040ff077424 */ /* 0x000fe200078e00ff */
[----:B------:R-:W-:Y:S01]  /*1d200*/  SEL R22, R22, RZ, P2 ;  /* 0x000000ff16167207 */ /* 0x000fe20001000000 */
[----:B0-----:R-:W-:Y:S01]  /*1d210*/  FADD.FTZ R5, R5, R0 ;  /* 0x0000000005057221 */ /* 0x001fe20000010000 */
[----:B------:R-:W-:Y:S01]  /*1d220*/  IMAD.MOV.U32 R0, RZ, RZ, -0x800000 ;  /* 0xff800000ff007424 */ /* 0x000fe200078e00ff */
        /* <DEDUP_REMOVED lines=34> */
[----:B------:R-:W0:Y:S02]  /*1d450*/  SHFL.BFLY PT, R6, R5, 0x1, 0x1f ;  /* 0x0c201f0005067f89 */ /* 0x000e2400000e0000 */
[----:B0-----:R-:W-:Y:S01]  /*1d460*/  FADD.FTZ R13, R5, R6 ;  /* 0x00000006050d7221 */ /* 0x001fe20000010000 */
[----:B------:R-:W-:Y:S02]  /*1d470*/  IMAD.MOV.U32 R6, RZ, RZ, RZ ;  /* 0x000000ffff067224 */ /* 0x000fe400078e00ff */
[----:B------:R-:W-:Y:S02]  /*1d480*/  IMAD.U32 R5, RZ, RZ, UR46 ;  /* 0x0000002eff057e24 */ /* 0x000fe4000f8e00ff */
[----:B------:R-:W-:-:S13]  /*1d490*/  FSETP.NE.FTZ.AND P3, PT, R13, RZ, PT ;  /* 0x000000ff0d00720b */ /* 0x000fda0003f75000 */
[----:B------:R-:W0:Y:S01]  /*1d4a0*/  @P3 MUFU.LG2 R7, R13 ;  /* 0x0000000d00073308 */ /* 0x000e220000000c00 */
[----:B------:R-:W-:-:S07]  /*1d4b0*/  @P3 FMUL.FTZ R15, R15, 0.69314718246459960938 ;  /* 0x3f3172180f0f3820 */ /* 0x000fce0000410000 */
[----:B------:R-:W-:Y:S01]  /*1d4c0*/  @P3 MUFU.RCP R6, R13 ;  /* 0x0000000d00063308 */ /* 0x000fe20000001000 */
[----:B0-----:R-:W-:-:S04]  /*1d4d0*/  @P3 FMUL.FTZ R8, R7, 0.69314718246459960938 ;  /* 0x3f31721807083820 */ /* 0x001fc80000410000 */
[----:B------:R-:W-:Y:S01]  /*1d4e0*/  @P3 FFMA.FTZ R0, R15, R11, R8 ;  /* 0x0000000b0f003223 */ /* 0x000fe20000010008 */
[----:B------:R-:W-:Y:S02]  /*1d4f0*/  WARPGROUP.DEPBAR.LE gsb0, 0x0 ;  /* 0x00008000000079c5 */ /* 0x000fe40000010000 */
        /* <DEDUP_REMOVED lines=8> */
[----:B------:R-:W-:Y:S01]  /*1d580*/  IMAD.MOV.U32 R2, RZ, RZ, RZ ;  /* 0x000000ffff027224 */ /* 0x000fe200078e00ff */
[----:B------:R-:W-:-:S03]  /*1d590*/  SEL R3, RZ, 0x1, P2 ;  /* 0x00000001ff037807 */ /* 0x000fc60001000000 */
[----:B------:R-:W-:Y:S02]  /*1d5a0*/  FSETP.NE.FTZ.AND P0, PT, R12, RZ, PT ;  /* 0x000000ff0c00720b */ /* 0x000fe40003f15000 */
[----:B------:R-:W-:Y:S01]  /*1d5b0*/  LOP3.LUT R186, R186, R3, RZ, 0x3c, !PT ;  /* 0x00000003baba7212 */ /* 0x000fe200078e3cff */
[----:B------:R-:W-:-:S10]  /*1d5c0*/  IMAD.MOV.U32 R3, RZ, RZ, -0x800000 ;  /* 0xff800000ff037424 */ /* 0x000fd400078e00ff */
[----:B------:R-:W0:Y:S01]  /*1d5d0*/  @P0 MUFU.LG2 R4, R12 ;  /* 0x0000000c00040308 */ /* 0x000e220000000c00 */
[----:B------:R-:W-:-:S07]  /*1d5e0*/  @P0 FMUL.FTZ R5, R5, 0.69314718246459960938 ;  /* 0x3f31721805050820 */ /* 0x000fce0000410000 */
        /* <DEDUP_REMOVED lines=73> */
.L_x_7846:
        /* <DEDUP_REMOVED lines=11> */
[----:B------:R-:W-:Y:S01]  /*1db30*/  ULDC UR4, c[0x0][0xad4] ;  /* 0x0002b50000047ab9 */ /* 0x000fe20000000800 */
[----:B------:R-:W-:Y:S01]  /*1db40*/  F2FP.BF16.F32.PACK_AB R34, R133, R132 ;  /* 0x000000848522723e */ /* 0x000fe200000010ff */
[----:B------:R-:W3:Y:S01]  /*1db50*/  S2R R5, SR_SWINHI ;  /* 0x0000000000057919 */ /* 0x000ee20000002f00 */
[----:B------:R-:W-:Y:S02]  /*1db60*/  MOV R40, R2 ;  /* 0x0000000200287202 */ /* 0x000fe40000000f00 */
[----:B---3--:R-:W-:-:S03]  /*1db70*/  MOV R41, R5 ;  /* 0x0000000500297202 */ /* 0x008fc60000000f00 */
[----:B--2---:R-:W-:-:S03]  /*1db80*/  IMAD.WIDE R4, R4, 0x2, R40 ;  /* 0x0000000204047825 */ /* 0x004fc600078e0228 */
[C---:B------:R-:W-:Y:S02]  /*1db90*/  IADD3 R10, P0, R4.reuse, 0x40, RZ ;  /* 0x00000040040a7810 */ /* 0x040fe40007f1e0ff */
[C---:B------:R-:W-:Y:S02]  /*1dba0*/  LOP3.LUT R7, R4.reuse, 0x380, RZ, 0xc0, !PT ;  /* 0x0000038004077812 */ /* 0x040fe400078ec0ff */
[----:B------:R-:W-:Y:S01]  /*1dbb0*/  IADD3 R35, P5, R4, 0x20, RZ ;  /* 0x0000002004237810 */ /* 0x000fe20007fbe0ff */
[--C-:B------:R-:W-:Y:S01]  /*1dbc0*/  IMAD.X R11, RZ, RZ, R5.reuse, P0 ;  /* 0x000000ffff0b7224 */ /* 0x100fe200000e0605 */
[C---:B------:R-:W-:Y:S02]  /*1dbd0*/  ISETP.NE.AND P0, PT, R208.reuse, RZ, PT ;  /* 0x000000ffd000720c */ /* 0x040fe40003f05270 */
[----:B------:R-:W-:Y:S01]  /*1dbe0*/  SHF.R.U64 R7, R7, 0x3, RZ ;  /* 0x0000000307077819 */ /* 0x000fe200000012ff */
[----:B------:R-:W-:Y:S01]  /*1dbf0*/  IMAD.X R9, RZ, RZ, R5, P5 ;  /* 0x000000ffff097224 */ /* 0x000fe200028e0605 */
[----:B------:R-:W-:Y:S01]  /*1dc00*/  SEL R208, R208, UR4, P0 ;  /* 0x00000004d0d07c07 */ /* 0x000fe20008000000 */
[----:B------:R-:W-:Y:S05]  /*1dc10*/  WARPSYNC.ALL ;  /* 0x0000000000007948 */ /* 0x000fea0003800000 */
[----:B------:R-:W-:Y:S01]  /*1dc20*/  LOP3.LUT R8, R10, 0x380, RZ, 0xc0, !PT ;  /* 0x000003800a087812 */ /* 0x000fe200078ec0ff */
[----:B------:R-:W-:Y:S01]  /*1dc30*/  ULDC.64 UR4, c[0x0][0xc00] ;  /* 0x0003000000047ab9 */ /* 0x000fe20000000a00 */
[----:B------:R-:W-:Y:S01]  /*1dc40*/  LOP3.LUT R6, R35, 0x380, RZ, 0xc0, !PT ;  /* 0x0000038023067812 */ /* 0x000fe200078ec0ff */
[----:B------:R-:W-:Y:S01]  /*1dc50*/  ULDC.64 UR6, c[0x0][0xc08] ;  /* 0x0003020000067ab9 */ /* 0x000fe20000000a00 */
[----:B------:R-:W-:Y:S01]  /*1dc60*/  BAR.SYNC.DEFER_BLOCKING 0x1, 0x100 ;  /* 0x0044000000007b1d */ /* 0x000fe20000010000 */
[----:B------:R-:W-:-:S02]  /*1dc70*/  IADD3 R43, P1, R4, 0x60, RZ ;  /* 0x00000060042b7810 */ /* 0x000fc40007f3e0ff */
[C---:B------:R-:W-:Y:S02]  /*1dc80*/  IADD3 R45, P2, R4.reuse, 0x4000, RZ ;  /* 0x00004000042d7810 */ /* 0x040fe40007f5e0ff */
[C---:B-1----:R-:W-:Y:S01]  /*1dc90*/  IADD3 R24, P3, R4.reuse, 0x4020, RZ ;  /* 0x0000402004187810 */ /* 0x042fe20007f7e0ff */
[--C-:B------:R-:W-:Y:S01]  /*1dca0*/  IMAD.X R13, RZ, RZ, R5.reuse, P1 ;  /* 0x000000ffff0d7224 */ /* 0x100fe200008e0605 */
[C---:B------:R-:W-:Y:S01]  /*1dcb0*/  IADD3 R47, P4, R4.reuse, 0x4040, RZ ;  /* 0x00004040042f7810 */ /* 0x040fe20007f9e0ff */
[--C-:B------:R-:W-:Y:S01]  /*1dcc0*/  IMAD.X R15, RZ, RZ, R5.reuse, P2 ;  /* 0x000000ffff0f7224 */ /* 0x100fe200010e0605 */
[----:B------:R-:W-:Y:S01]  /*1dcd0*/  IADD3 R49, P5, R4, 0x4060, RZ ;  /* 0x0000406004317810 */ /* 0x000fe20007fbe0ff */
[--C-:B------:R-:W-:Y:S01]  /*1dce0*/  IMAD.X R29, RZ, RZ, R5.reuse, P3 ;  /* 0x000000ffff1d7224 */ /* 0x100fe200018e0605 */
[----:B------:R-:W-:Y:S01]  /*1dcf0*/  LOP3.LUT R4, R7, R4, RZ, 0x3c, !PT ;  /* 0x0000000407047212 */ /* 0x000fe200078e3cff */
[--C-:B------:R-:W-:Y:S01]  /*1dd00*/  IMAD.X R31, RZ, RZ, R5.reuse, P4 ;  /* 0x000000ffff1f7224 */ /* 0x100fe200020e0605 */
[----:B------:R-:W-:Y:S01]  /*1dd10*/  SHF.R.U64 R7, R8, 0x3, RZ ;  /* 0x0000000308077819 */ /* 0x000fe200000012ff */
[----:B------:R-:W-:Y:S01]  /*1dd20*/  IMAD.X R33, RZ, RZ, R5, P5 ;  /* 0x000000ffff217224 */ /* 0x000fe200028e0605 */
[----:B------:R-:W-:-:S02]  /*1dd30*/  SHF.R.U64 R6, R6, 0x3, RZ ;  /* 0x0000000306067819 */ /* 0x000fc400000012ff */
[----:B------:R-:W-:Y:S02]  /*1dd40*/  LOP3.LUT R10, R7, R10, RZ, 0x3c, !PT ;  /* 0x0000000a070a7212 */ /* 0x000fe400078e3cff */
[----:B------:R-:W-:Y:S02]  /*1dd50*/  LOP3.LUT R8, R6, R35, RZ, 0x3c, !PT ;  /* 0x0000002306087212 */ /* 0x000fe400078e3cff */
[----:B------:R-:W-:Y:S02]  /*1dd60*/  LOP3.LUT R7, R24, 0x380, RZ, 0xc0, !PT ;  /* 0x0000038018077812 */ /* 0x000fe400078ec0ff */
[----:B------:R-:W-:Y:S02]  /*1dd70*/  LOP3.LUT R6, R45, 0x380, RZ, 0xc0, !PT ;  /* 0x000003802d067812 */ /* 0x000fe400078ec0ff */
[----:B------:R-:W-:Y:S02]  /*1dd80*/  SHF.R.U64 R7, R7, 0x3, RZ ;  /* 0x0000000307077819 */ /* 0x000fe400000012ff */
[----:B------:R-:W-:-:S02]  /*1dd90*/  SHF.R.U64 R6, R6, 0x3, RZ ;  /* 0x0000000306067819 */ /* 0x000fc400000012ff */
[----:B------:R-:W-:Y:S02]  /*1dda0*/  LOP3.LUT R12, R43, 0x380, RZ, 0xc0, !PT ;  /* 0x000003802b0c7812 */ /* 0x000fe400078ec0ff */
[----:B------:R-:W-:Y:S02]  /*1ddb0*/  LOP3.LUT R30, R47, 0x380, RZ, 0xc0, !PT ;  /* 0x000003802f1e7812 */ /* 0x000fe400078ec0ff */
[----:B------:R-:W-:Y:S02]  /*1ddc0*/  LOP3.LUT R32, R49, 0x380, RZ, 0xc0, !PT ;  /* 0x0000038031207812 */ /* 0x000fe400078ec0ff */
[----:B------:R-:W-:Y:S02]  /*1ddd0*/  LOP3.LUT R28, R7, R24, RZ, 0x3c, !PT ;  /* 0x00000018071c7212 */ /* 0x000fe400078e3cff */
[----:B------:R-:W-:Y:S02]  /*1dde0*/  LOP3.LUT R14, R6, R45, RZ, 0x3c, !PT ;  /* 0x0000002d060e7212 */ /* 0x000fe400078e3cff */
[----:B------:R-:W-:-:S02]  /*1ddf0*/  MOV R24, R4 ;  /* 0x0000000400187202 */ /* 0x000fc40000000f00 */
[----:B------:R-:W-:Y:S02]  /*1de00*/  SHF.R.U64 R12, R12, 0x3, RZ ;  /* 0x000000030c0c7819 */ /* 0x000fe400000012ff */
[----:B------:R-:W-:Y:S02]  /*1de10*/  F2FP.BF16.F32.PACK_AB R4, R21, R20 ;  /* 0x000000141504723e */ /* 0x000fe400000010ff */
[----:B------:R-:W-:Y:S02]  /*1de20*/  F2FP.BF16.F32.PACK_AB R5, R91, R90 ;  /* 0x0000005a5b05723e */ /* 0x000fe400000010ff */
[----:B------:R-:W-:Y:S02]  /*1de30*/  F2FP.BF16.F32.PACK_AB R6, R93, R92 ;  /* 0x0000005c5d06723e */ /* 0x000fe400000010ff */
[----:B------:R-:W-:Y:S02]  /*1de40*/  F2FP.BF16.F32.PACK_AB R7, R95, R94 ;  /* 0x0000005e5f07723e */ /* 0x000fe400000010ff */
[----:B------:R-:W-:-:S02]  /*1de50*/  SHF.R.U64 R30, R30, 0x3, RZ ;  /* 0x000000031e1e7819 */ /* 0x000fc400000012ff */
[----:B------:R-:W-:Y:S01]  /*1de60*/  SHF.R.U64 R32, R32, 0x3, RZ ;  /* 0x0000000320207819 */ /* 0x000fe200000012ff */
[----:B------:R1:W-:Y:S01]  /*1de70*/  STSM.16.M88.4 [R24], R4 ;  /* 0x0000000418007844 */ /* 0x0003e20000000200 */
[----:B------:R-:W-:Y:S02]  /*1de80*/  LOP3.LUT R12, R12, R43, RZ, 0x3c, !PT ;  /* 0x0000002b0c0c7212 */ /* 0x000fe400078e3cff */
[----:B------:R-:W-:Y:S01]  /*1de90*/  LOP3.LUT R30, R30, R47, RZ, 0x3c, !PT ;  /* 0x0000002f1e1e7212 */ /* 0x000fe200078e3cff */
[----:B------:R-:W2:Y:S01]  /*1dea0*/  LDC.64 R42, c[0x0][0xc00] ;  /* 0x00030000ff2a7b82 */ /* 0x000ea20000000a00 */
[----:B------:R-:W-:Y:S02]  /*1deb0*/  LOP3.LUT R32, R32, R49, RZ, 0x3c, !PT ;  /* 0x0000003120207212 */ /* 0x000fe400078e3cff */
[----:B------:R-:W-:Y:S02]  /*1dec0*/  MOV R49, R8 ;  /* 0x0000000800317202 */ /* 0x000fe40000000f00 */
[----:B------:R-:W-:-:S02]  /*1ded0*/  MOV R48, R10 ;  /* 0x0000000a00307202 */ /* 0x000fc40000000f00 */
[----:B------:R-:W-:Y:S02]  /*1dee0*/  F2FP.BF16.F32.PACK_AB R8, R105, R104 ;  /* 0x000000686908723e */ /* 0x000fe400000010ff */
[----:B------:R-:W-:Y:S02]  /*1def0*/  F2FP.BF16.F32.PACK_AB R9, R107, R106 ;  /* 0x0000006a6b09723e */ /* 0x000fe400000010ff */
[----:B------:R-:W-:Y:S02]  /*1df00*/  F2FP.BF16.F32.PACK_AB R10, R109, R108 ;  /* 0x0000006c6d0a723e */ /* 0x000fe400000010ff */
[----:B-1----:R-:W-:Y:S02]  /*1df10*/  F2FP.BF16.F32.PACK_AB R4, R97, R96 ;  /* 0x000000606104723e */ /* 0x002fe400000010ff */
[----:B------:R-:W-:Y:S02]  /*1df20*/  F2FP.BF16.F32.PACK_AB R5, R99, R98 ;  /* 0x000000626305723e */ /* 0x000fe400000010ff */
[----:B------:R-:W-:-:S02]  /*1df30*/  F2FP.BF16.F32.PACK_AB R6, R101, R100 ;  /* 0x000000646506723e */ /* 0x000fc400000010ff */
[----:B------:R-:W-:Y:S02]  /*1df40*/  F2FP.BF16.F32.PACK_AB R7, R103, R102 ;  /* 0x000000666707723e */ /* 0x000fe400000010ff */
[----:B------:R-:W-:Y:S02]  /*1df50*/  F2FP.BF16.F32.PACK_AB R11, R111, R110 ;  /* 0x0000006e6f0b723e */ /* 0x000fe400000010ff */
[----:B------:R-:W-:Y:S01]  /*1df60*/  MOV R47, R12 ;  /* 0x0000000c002f7202 */ /* 0x000fe20000000f00 */
[----:B------:R1:W-:Y:S01]  /*1df70*/  STSM.16.M88.4 [R49], R4 ;  /* 0x0000000431007844 */ /* 0x0003e20000000200 */
[----:B------:R-:W-:Y:S02]  /*1df80*/  MOV R46, R14 ;  /* 0x0000000e002e7202 */ /* 0x000fe40000000f00 */
[----:B------:R-:W-:Y:S01]  /*1df90*/  MOV R45, R28 ;  /* 0x0000001c002d7202 */ /* 0x000fe20000000f00 */
[----:B------:R-:W-:Y:S01]  /*1dfa0*/  STSM.16.M88.4 [R48], R8 ;  /* 0x0000000830007844 */ /* 0x000fe20000000200 */
[----:B------:R-:W-:-:S02]  /*1dfb0*/  MOV R44, R30 ;  /* 0x0000001e002c7202 */ /* 0x000fc40000000f00 */
        /* <DEDUP_REMOVED lines=9> */
[----:B------:R-:W-:Y:S02]  /*1e050*/  MOV R24, R32 ;  /* 0x0000002000187202 */ /* 0x000fe40000000f00 */
[----:B------:R-:W-:Y:S01]  /*1e060*/  F2FP.BF16.F32.PACK_AB R32, R129, R128 ;  /* 0x000000808120723e */ /* 0x000fe200000010ff */
[----:B------:R-:W-:Y:S01]  /*1e070*/  STSM.16.M88.4 [R46], R28 ;  /* 0x0000001c2e007844 */ /* 0x000fe20000000200 */
[----:B------:R-:W-:Y:S02]  /*1e080*/  F2FP.BF16.F32.PACK_AB R33, R131, R130 ;  /* 0x000000828321723e */ /* 0x000fe400000010ff */
[----:B------:R-:W-:Y:S02]  /*1e090*/  F2FP.BF16.F32.PACK_AB R35, R135, R134 ;  /* 0x000000868723723e */ /* 0x000fe400000010ff */
[----:B-1----:R-:W-:-:S02]  /*1e0a0*/  F2FP.BF16.F32.PACK_AB R4, R137, R136 ;  /* 0x000000888904723e */ /* 0x002fc400000010ff */
[----:B------:R-:W-:Y:S01]  /*1e0b0*/  F2FP.BF16.F32.PACK_AB R5, R139, R138 ;  /* 0x0000008a8b05723e */ /* 0x000fe200000010ff */
[----:B------:R-:W-:Y:S01]  /*1e0c0*/  STSM.16.M88.4 [R45], R32 ;  /* 0x000000202d007844 */ /* 0x000fe20000000200 */
[----:B------:R-:W-:Y:S01]  /*1e0d0*/  F2FP.BF16.F32.PACK_AB R6, R141, R140 ;  /* 0x0000008c8d06723e */ /* 0x000fe200000010ff */
[----:B---3--:R-:W-:Y:S01]  /*1e0e0*/  IMAD.MOV.U32 R15, RZ, RZ, RZ ;  /* 0x000000ffff0f7224 */ /* 0x008fe200078e00ff */
[----:B------:R-:W-:Y:S01]  /*1e0f0*/  F2FP.BF16.F32.PACK_AB R7, R143, R142 ;  /* 0x0000008e8f07723e */ /* 0x000fe200000010ff */
[----:B--2---:R-:W-:Y:S01]  /*1e100*/  IMAD.WIDE R12, R209, 0x4, R42 ;  /* 0x00000004d10c7825 */ /* 0x004fe200078e022a */
[----:B------:R-:W-:Y:S01]  /*1e110*/  F2FP.BF16.F32.PACK_AB R8, R145, R144 ;  /* 0x000000909108723e */ /* 0x000fe200000010ff */
[----:B------:R-:W1:Y:S01]  /*1e120*/  LDC R14, c[0x0][0xbe8] ;  /* 0x0002fa00ff0e7b82 */ /* 0x000e620000000800 */
[----:B------:R-:W-:Y:S01]  /*1e130*/  F2FP.BF16.F32.PACK_AB R9, R147, R146 ;  /* 0x000000929309723e */ /* 0x000fe200000010ff */
[----:B------:R-:W-:Y:S01]  /*1e140*/  STSM.16.M88.4 [R44], R4 ;  /* 0x000000042c007844 */ /* 0x000fe20000000200 */
[----:B------:R-:W-:-:S02]  /*1e150*/  F2FP.BF16.F32.PACK_AB R10, R149, R148 ;  /* 0x00000094950a723e */ /* 0x000fc400000010ff */
[----:B------:R-:W-:Y:S02]  /*1e160*/  F2FP.BF16.F32.PACK_AB R11, R151, R150 ;  /* 0x00000096970b723e */ /* 0x000fe400000010ff */
[----:B------:R-:W-:-:S03]  /*1e170*/  ISETP.NE.U32.AND P3, PT, RZ, UR4, PT ;  /* 0x00000004ff007c0c */ /* 0x000fc6000bf65070 */
[----:B------:R2:W-:Y:S01]  /*1e180*/  STSM.16.M88.4 [R24], R8 ;  /* 0x0000000818007844 */ /* 0x0005e20000000200 */
[----:B------:R-:W-:Y:S01]  /*1e190*/  BAR.SYNC.DEFER_BLOCKING 0x1, 0x100 ;  /* 0x0044000000007b1d */ /* 0x000fe20000010000 */
[----:B------:R-:W-:-:S13]  /*1e1a0*/  ISETP.NE.AND.EX P3, PT, RZ, UR5, PT, P3 ;  /* 0x00000005ff007c0c */ /* 0x000fda000bf65330 */
[----:B------:R-:W5:Y:S01]  /*1e1b0*/  @P3 LDG.E R15, desc[UR42][R12.64] ;  /* 0x0000002a0c0f3981 */ /* 0x000f62000c1e1900 */
[----:B------:R-:W-:Y:S01]  /*1e1c0*/  ISETP.NE.U32.AND P0, PT, RZ, UR6, PT ;  /* 0x00000006ff007c0c */ /* 0x000fe2000bf05070 */
[----:B------:R-:W-:Y:S01]  /*1e1d0*/  ULDC UR6, c[0x0][0xa88] ;  /* 0x0002a20000067ab9 */ /* 0x000fe20000000800 */
[----:B--2---:R-:W-:Y:S02]  /*1e1e0*/  IMAD.MOV.U32 R10, RZ, RZ, 0x9b8 ;  /* 0x000009b8ff0a7424 */ /* 0x004fe400078e00ff */
[----:B------:R-:W-:Y:S01]  /*1e1f0*/  ISETP.NE.AND.EX P0, PT, RZ, UR7, PT, P0 ;  /* 0x00000007ff007c0c */ /* 0x000fe2000bf05300 */
[----:B------:R-:W-:-:S12]  /*1e200*/  IMAD.U32 R29, RZ, RZ, UR6 ;  /* 0x00000006ff1d7e24 */ /* 0x000fd8000f8e00ff */
[----:B------:R-:W2:Y:S01]  /*1e210*/  @P0 LDC.64 R4, c[0x0][0xc08] ;  /* 0x00030200ff040b82 */ /* 0x000ea20000000a00 */
[----:B------:R-:W-:-:S04]  /*1e220*/  ISETP.GT.AND P1, PT, R208, 0x1, PT ;  /* 0x00000001d000780c */ /* 0x000fc80003f24270 */
[----:B------:R-:W-:-:S04]  /*1e230*/  SEL R10, R10, 0x978, P1 ;  /* 0x000009780a0a7807 */ /* 0x000fc80000800000 */
[----:B------:R3:W4:Y:S08]  /*1e240*/  LDC.64 R6, c[0x0][R10+0x218] ;  /* 0x000086000a067b82 */ /* 0x0007300000000a00 */
[----:B------:R3:W0:Y:S01]  /*1e250*/  LDC.64 R8, c[0x0][R10+0x228] ;  /* 0x00008a000a087b82 */ /* 0x0006220000000a00 */
[----:B--2---:R-:W-:-:S05]  /*1e260*/  @P0 IMAD.WIDE R4, R209, 0x4, R4 ;  /* 0x00000004d1040825 */ /* 0x004fca00078e0204 */
[----:B------:R2:W5:Y:S01]  /*1e270*/  @P0 LDG.E R29, desc[UR42][R4.64] ;  /* 0x0000002a041d0981 */ /* 0x000562000c1e1900 */
[----:B-1----:R-:W-:Y:S01]  /*1e280*/  ISETP.NE.AND P2, PT, R14, 0x1, PT ;  /* 0x000000010e00780c */ /* 0x002fe20003f45270 */
[----:B--2---:R3:W1:Y:S01]  /*1e290*/  LDC.64 R4, c[0x0][R10+0x220] ;  /* 0x000088000a047b82 */ /* 0x0046620000000a00 */
[----:B----4-:R-:W-:Y:S11]  /*1e2a0*/  @P0 BRA `(.L_x_7975) ;  /* 0x0000000000100947 */ /* 0x010ff60003800000 */
[----:B------:R-:W-:Y:S05]  /*1e2b0*/  @!P3 BRA `(.L_x_7975) ;  /* 0x00000000000cb947 */ /* 0x000fea0003800000 */
[----:B------:R-:W2:Y:S04]  /*1e2c0*/  LDG.E R24, desc[UR42][R12.64] ;  /* 0x0000002a0c187981 */ /* 0x000ea8000c1e1900 */
[----:B-----5:R-:W2:Y:S02]  /*1e2d0*/  LDG.E R29, desc[UR42][R12.64+0x4] ;  /* 0x0000042a0c1d7981 */ /* 0x020ea4000c1e1900 */
[----:B--2---:R-:W-:-:S07]  /*1e2e0*/  IMAD.IADD R29, R29, 0x1, -R24 ;  /* 0x000000011d1d7824 */ /* 0x004fce00078e0a18 */
.L_x_7975:
[----:B------:R-:W2:Y:S01]  /*1e2f0*/  LDL R30, [R1+0x48] ;  /* 0x00004800011e7983 */ /* 0x000ea20000100800 */
[----:B---3--:R-:W3:Y:S01]  /*1e300*/  LDC.64 R10, c[0x0][R10+0x210] ;  /* 0x000084000a0a7b82 */ /* 0x008ee20000000a00 */
[----:B------:R-:W-:Y:S01]  /*1e310*/  ISETP.NE.U32.AND P0, PT, RZ, UR4, PT ;  /* 0x00000004ff007c0c */ /* 0x000fe2000bf05070 */
[-C--:B------:R-:W-:Y:S01]  /*1e320*/  IMAD R33, R7, R206.reuse, RZ ;  /* 0x000000ce07217224 */ /* 0x080fe200078e02ff */
[----:B------:R-:W-:Y:S01]  /*1e330*/  SHF.R.S32.HI R24, RZ, 0x1f, R209 ;  /* 0x0000001fff187819 */ /* 0x000fe200000114d1 */
[----:B------:R-:W-:Y:S01]  /*1e340*/  IMAD.WIDE.U32 R6, R6, R206, RZ ;  /* 0x000000ce06067225 */ /* 0x000fe200078e00ff */
[----:B------:R-:W-:-:S03]  /*1e350*/  ISETP.NE.AND.EX P0, PT, RZ, UR5, PT, P0 ;  /* 0x00000005ff007c0c */ /* 0x000fc6000bf05300 */
[----:B------:R-:W4:Y:S01]  /*1e360*/  @P2 LDC R28, c[0x0][0xbec] ;  /* 0x0002fb00ff1c2b82 */ /* 0x000f220000000800 */
[----:B------:R-:W-:Y:S01]  /*1e370*/  SEL R57, R209, RZ, !P0 ;  /* 0x000000ffd1397207 */ /* 0x000fe20004000000 */
[----:B------:R-:W-:Y:S01]  /*1e380*/  IMAD.IADD R45, R195, 0x1, R192 ;  /* 0x00000001c32d7824 */ /* 0x000fe200078e02c0 */
[----:B------:R-:W-:Y:S01]  /*1e390*/  SEL R31, R24, RZ, !P0 ;  /* 0x000000ff181f7207 */ /* 0x000fe20004000000 */
[----:B------:R-:W-:Y:S01]  /*1e3a0*/  IMAD.IADD R7, R7, 0x1, R33 ;  /* 0x0000000107077824 */ /* 0x000fe200078e0221 */
[----:B-----5:R-:W-:Y:S01]  /*1e3b0*/  SHF.R.S32.HI R24, RZ, 0x1f, R15 ;  /* 0x0000001fff187819 */ /* 0x020fe2000001140f */
[----:B-1----:R-:W-:Y:S02]  /*1e3c0*/  IMAD R5, R5, R57, RZ ;  /* 0x0000003905057224 */ /* 0x002fe400078e02ff */
[----:B------:R-:W1:Y:S02]  /*1e3d0*/  @P2 LDC R43, c[0x0][0xbf0] ;  /* 0x0002fc00ff2b2b82 */ /* 0x000e640000000800 */
[C---:B------:R-:W-:Y:S01]  /*1e3e0*/  IMAD R35, R4.reuse, R31, R5 ;  /* 0x0000001f04237224 */ /* 0x040fe200078e0205 */
[----:B------:R-:W-:Y:S01]  /*1e3f0*/  SEL R31, R215, RZ, P1 ;  /* 0x000000ffd71f7207 */ /* 0x000fe20000800000 */
[----:B------:R-:W-:-:S04]  /*1e400*/  IMAD.WIDE.U32 R4, R4, R57, RZ ;  /* 0x0000003904047225 */ /* 0x000fc800078e00ff */
[----:B------:R-:W3:Y:S01]  /*1e410*/  LDC.64 R12, c[0x0][0xba8] ;  /* 0x0002ea00ff0c7b82 */ /* 0x000ee20000000a00 */
[----:B------:R-:W-:Y:S01]  /*1e420*/  IADD3 R6, P0, P3, R4, R6, R15 ;  /* 0x0000000604067210 */ /* 0x000fe20007b1e00f */
[----:B------:R-:W-:Y:S02]  /*1e430*/  IMAD.IADD R35, R5, 0x1, R35 ;  /* 0x0000000105237824 */ /* 0x000fe400078e0223 */
[----:B------:R-:W-:Y:S02]  /*1e440*/  IMAD.MOV.U32 R5, RZ, RZ, R45 ;  /* 0x000000ffff057224 */ /* 0x000fe400078e002d */
[----:B0-----:R-:W-:Y:S01]  /*1e450*/  IMAD R33, R9, R31, RZ ;  /* 0x0000001f09217224 */ /* 0x001fe200078e02ff */
[----:B------:R-:W-:Y:S01]  /*1e460*/  IADD3.X R7, R35, R7, R24, P0, P3 ;  /* 0x0000000723077210 */ /* 0x000fe200007e6418 */
[----:B----4-:R-:W-:-:S04]  /*1e470*/  @P2 IMAD.HI.U32 R4, R45, R28, RZ ;  /* 0x0000001c2d042227 */ /* 0x010fc800078e00ff */
[----:B------:R-:W-:Y:S01]  /*1e480*/  IMAD.WIDE.U32 R8, R8, R31, RZ ;  /* 0x0000001f08087225 */ /* 0x000fe200078e00ff */
[----:B-1----:R-:W-:-:S03]  /*1e490*/  @P2 SHF.R.U32.HI R5, RZ, R43, R4 ;  /* 0x0000002bff052219 */ /* 0x002fc60000011604 */
[----:B------:R-:W-:Y:S01]  /*1e4a0*/  IMAD.IADD R33, R9, 0x1, R33 ;  /* 0x0000000109217824 */ /* 0x000fe200078e0221 */
[----:B------:R-:W-:Y:S01]  /*1e4b0*/  IADD3 R8, P0, P3, R5, R6, R8 ;  /* 0x0000000605087210 */ /* 0x000fe20007b1e008 */
[--C-:B------:R-:W-:Y:S01]  /*1e4c0*/  IMAD.MOV R31, RZ, RZ, -R5.reuse ;  /* 0x000000ffff1f7224 */ /* 0x100fe200078e0a05 */
[----:B------:R-:W-:Y:S01]  /*1e4d0*/  SHF.R.S32.HI R4, RZ, 0x1f, R5 ;  /* 0x0000001fff047819 */ /* 0x000fe20000011405 */
[----:B---3--:R-:W0:Y:S02]  /*1e4e0*/  @!P1 LDC R12, c[0x0][0xb50] ;  /* 0x0002d400ff0c9b82 */ /* 0x008e240000000800 */
[----:B------:R-:W-:Y:S01]  /*1e4f0*/  IMAD R5, R14, R31, R45 ;  /* 0x0000001f0e057224 */ /* 0x000fe200078e022d */
[----:B------:R-:W-:-:S03]  /*1e500*/  IADD3.X R9, R4, R7, R33, P0, P3 ;  /* 0x0000000704097210 */ /* 0x000fc600007e6421 */
[-C--:B------:R-:W-:Y:S01]  /*1e510*/  IMAD R4, R11, R5.reuse, RZ ;  /* 0x000000050b047224 */ /* 0x080fe200078e02ff */
[----:B------:R-:W-:Y:S01]  /*1e520*/  SHF.R.S32.HI R7, RZ, 0x1f, R5 ;  /* 0x0000001fff077819 */ /* 0x000fe20000011405 */
[C---:B------:R-:W-:Y:S01]  /*1e530*/  IMAD.WIDE.U32 R8, R10.reuse, R5, R8 ;  /* 0x000000050a087225 */ /* 0x040fe200078e0008 */
[----:B------:R-:W1:Y:S03]  /*1e540*/  @!P1 LDC R13, c[0x0][0xb54] ;  /* 0x0002d500ff0d9b82 */ /* 0x000e660000000800 */
[----:B------:R-:W-:-:S04]  /*1e550*/  IMAD R7, R10, R7, R4 ;  /* 0x000000070a077224 */ /* 0x000fc800078e0204 */
[----:B------:R-:W-:Y:S02]  /*1e560*/  IMAD.IADD R4, R9, 0x1, R7 ;  /* 0x0000000109047824 */ /* 0x000fe400078e0207 */
[----:B------:R-:W-:Y:S01]  /*1e570*/  IMAD R9, R29, R14, RZ ;  /* 0x0000000e1d097224 */ /* 0x000fe200078e02ff */
[----:B0-----:R-:W-:-:S05]  /*1e580*/  LEA R12, P0, R8, R12, 0x2 ;  /* 0x0000000c080c7211 */ /* 0x001fca00078010ff */
[----:B------:R-:W-:Y:S01]  /*1e590*/  SHFL.IDX PT, R6, R12, 0x1, 0x1c1f ;  /* 0x003c1f000c067f89 */ /* 0x000fe200000e0000 */
[----:B-1----:R-:W-:-:S03]  /*1e5a0*/  LEA.HI.X R13, R8, R13, R4, 0x2, P0 ;  /* 0x0000000d080d7211 */ /* 0x002fc600000f1404 */
[----:B------:R-:W-:Y:S01]  /*1e5b0*/  SHFL.IDX PT, R4, R12, RZ, 0x1c1f ;  /* 0x001c1fff0c047589 */ /* 0x000fe200000e0000 */
[----:B------:R-:W-:-:S03]  /*1e5c0*/  LOP3.LUT P0, RZ, R233, 0x3, RZ, 0xc0, !PT ;  /* 0x00000003e9ff7812 */ /* 0x000fc6000780c0ff */
[----:B------:R-:W0:Y:S04]  /*1e5d0*/  SHFL.IDX PT, R5, R13, RZ, 0x1c1f ;  /* 0x001c1fff0d057589 */ /* 0x000e2800000e0000 */
[----:B------:R-:W1:Y:S01]  /*1e5e0*/  SHFL.IDX PT, R7, R13, 0x1, 0x1c1f ;  /* 0x003c1f000d077f89 */ /* 0x000e6200000e0000 */
[----:B--2---:R-:W-:-:S04]  /*1e5f0*/  IMAD.IADD R10, R30, 0x1, R192 ;  /* 0x000000011e0a7824 */ /* 0x004fc800078e02c0 */
[C---:B------:R-:W-:Y:S01]  /*1e600*/  VIADD R8, R10.reuse, 0x8 ;  /* 0x000000080a087836 */ /* 0x040fe20000000000 */
[----:B------:R-:W-:-:S04]  /*1e610*/  ISETP.GE.OR P3, PT, R10, R9, P0 ;  /* 0x000000090a00720c */ /* 0x000fc80000766670 */
[----:B------:R-:W-:-:S09]  /*1e620*/  ISETP.GE.OR P0, PT, R8, R9, P0 ;  /* 0x000000090800720c */ /* 0x000fd20000706670 */
[----:B0-----:R0:W-:Y:S04]  /*1e630*/  @!P3 ST.E desc[UR42][R4.64], R3 ;  /* 0x000000030400b985 */ /* 0x0011e8000c10192a */
[----:B-1----:R0:W-:Y:S01]  /*1e640*/  @!P0 ST.E desc[UR42][R6.64], R0 ;  /* 0x0000000006008985 */ /* 0x0021e2000c10192a */
[----:B------:R-:W-:Y:S05]  /*1e650*/  @P1 BRA `(.L_x_7976) ;  /* 0x0000000800a41947 */ /* 0x000fea0003800000 */
[----:B------:R-:W-:Y:S01]  /*1e660*/  IMAD.SHL.U32 R30, R23, 0x40, RZ ;  /* 0x00000040171e7824 */ /* 0x000fe200078e00ff */
[----:B------:R-:W-:Y:S01]  /*1e670*/  ULDC.64 UR4, c[0x0][0xaa0] ;  /* 0x0002a80000047ab9 */ /* 0x000fe20000000a00 */
[----:B------:R-:W1:Y:S02]  /*1e680*/  @P2 LDC R13, c[0x0][0xbec] ;  /* 0x0002fb00ff0d2b82 */ /* 0x000e640000000800 */
[----:B0-----:R-:W-:-:S04]  /*1e690*/  IMAD.IADD R3, R16, 0x1, R30 ;  /* 0x0000000110037824 */ /* 0x001fc800078e021e */
        /* <DEDUP_REMOVED lines=9> */
[----:B------:R-:W-:Y:S02]  /*1e730*/  IADD3 R3, P0, R40, 0x7000, RZ ;  /* 0x0000700028037810 */ /* 0x000fe40007f1e0ff */
[----:B------:R-:W-:Y:S01]  /*1e740*/  LOP3.LUT R28, R28, R29, RZ, 0x3c, !PT ;  /* 0x0000001d1c1c7212 */ /* 0x000fe200078e3cff */
[--C-:B------:R-:W-:Y:S01]  /*1e750*/  IMAD.X R29, RZ, RZ, R41.reuse, P5 ;  /* 0x000000ffff1d7224 */ /* 0x100fe200028e0629 */
[----:B------:R-:W-:Y:S01]  /*1e760*/  LOP3.LUT R0, R3, 0x380, RZ, 0xc0, !PT ;  /* 0x0000038003007812 */ /* 0x000fe200078ec0ff */
[----:B------:R-:W-:Y:S01]  /*1e770*/  IMAD R24, R24, UR4, RZ ;  /* 0x0000000418187c24 */ /* 0x000fe2000f8e02ff */
[C---:B------:R-:W-:Y:S01]  /*1e780*/  IADD3 R37, P1, R40.reuse, 0x3000, RZ ;  /* 0x0000300028257810 */ /* 0x040fe20007f3e0ff */
[----:B------:R-:W-:Y:S01]  /*1e790*/  IMAD.WIDE.U32 R10, R15, UR4, RZ ;  /* 0x000000040f0a7c25 */ /* 0x000fe2000f8e00ff */
[C---:B------:R-:W-:Y:S01]  /*1e7a0*/  IADD3 R43, P3, R40.reuse, 0x4000, RZ ;  /* 0x00004000282b7810 */ /* 0x040fe20007f7e0ff */
[----:B------:R-:W5:Y:S01]  /*1e7b0*/  LD.E.128 R28, desc[UR42][R28.64] ;  /* 0x0000002a1c1c7980 */ /* 0x000f62000c101d00 */
[C---:B------:R-:W-:Y:S01]  /*1e7c0*/  IADD3 R45, P4, R40.reuse, 0x5000, RZ ;  /* 0x00005000282d7810 */ /* 0x040fe20007f9e0ff */
[----:B------:R-:W-:Y:S01]  /*1e7d0*/  IMAD.X R53, RZ, RZ, R41, P0 ;  /* 0x000000ffff357224 */ /* 0x000fe200000e0629 */
[----:B------:R-:W-:Y:S01]  /*1e7e0*/  IADD3 R49, P5, R40, 0x6000, RZ ;  /* 0x0000600028317810 */ /* 0x000fe20007fbe0ff */
[----:B------:R-:W5:Y:S01]  /*1e7f0*/  LD.E.128 R32, desc[UR42][R32.64] ;  /* 0x0000002a20207980 */ /* 0x000f62000c101d00 */
[----:B------:R-:W-:-:S02]  /*1e800*/  SHF.R.U64 R0, R0, 0x3, RZ ;  /* 0x0000000300007819 */ /* 0x000fc400000012ff */
[----:B------:R-:W-:Y:S02]  /*1e810*/  LOP3.LUT R36, R37, 0x380, RZ, 0xc0, !PT ;  /* 0x0000038025247812 */ /* 0x000fe400078ec0ff */
[----:B------:R-:W-:Y:S02]  /*1e820*/  LOP3.LUT R42, R43, 0x380, RZ, 0xc0, !PT ;  /* 0x000003802b2a7812 */ /* 0x000fe400078ec0ff */
[----:B------:R-:W-:Y:S02]  /*1e830*/  LOP3.LUT R44, R45, 0x380, RZ, 0xc0, !PT ;  /* 0x000003802d2c7812 */ /* 0x000fe400078ec0ff */
[----:B------:R-:W-:Y:S02]  /*1e840*/  LOP3.LUT R48, R49, 0x380, RZ, 0xc0, !PT ;  /* 0x0000038031307812 */ /* 0x000fe400078ec0ff */
[----:B------:R-:W-:Y:S02]  /*1e850*/  LOP3.LUT R5, R40, 0x380, RZ, 0xc0, !PT ;  /* 0x0000038028057812 */ /* 0x000fe400078ec0ff */
[----:B------:R-:W-:Y:S01]  /*1e860*/  LOP3.LUT R52, R0, R3, RZ, 0x3c, !PT ;  /* 0x0000000300347212 */ /* 0x000fe200078e3cff */
[----:B------:R-:W-:Y:S01]  /*1e870*/  IMAD R3, R15, UR5, R24 ;  /* 0x000000050f037c24 */ /* 0x000fe2000f8e0218 */
[----:B------:R-:W-:Y:S01]  /*1e880*/  SHF.R.U64 R36, R36, 0x3, RZ ;  /* 0x0000000324247819 */ /* 0x000fe200000012ff */
[----:B------:R-:W0:Y:S01]  /*1e890*/  @P2 LDC R15, c[0x0][0xbf0] ;  /* 0x0002fc00ff0f2b82 */ /* 0x000e220000000800 */
[----:B------:R-:W-:Y:S01]  /*1e8a0*/  SHF.R.U64 R42, R42, 0x3, RZ ;  /* 0x000000032a2a7819 */ /* 0x000fe200000012ff */
[----:B------:R-:W-:Y:S01]  /*1e8b0*/  ULDC.64 UR4, c[0x0][0xae8] ;  /* 0x0002ba0000047ab9 */ /* 0x000fe20000000a00 */
[----:B------:R-:W-:Y:S01]  /*1e8c0*/  SHF.R.U64 R44, R44, 0x3, RZ ;  /* 0x000000032c2c7819 */ /* 0x000fe200000012ff */
[----:B------:R-:W5:Y:S01]  /*1e8d0*/  LD.E.128 R52, desc[UR42][R52.64] ;  /* 0x0000002a34347980 */ /* 0x000f62000c101d00 */
[----:B------:R-:W-:-:S02]  /*1e8e0*/  SHF.R.U64 R48, R48, 0x3, RZ ;  /* 0x0000000330307819 */ /* 0x000fc400000012ff */
        /* <DEDUP_REMOVED lines=11> */
[----:B------:R-:W5:Y:S01]  /*1e9a0*/  LD.E.128 R36, desc[UR42][R36.64] ;  /* 0x0000002a24247980 */ /* 0x000f62000c101d00 */
[----:B------:R-:W-:-:S02]  /*1e9b0*/  IMAD.IADD R11, R11, 0x1, R3 ;  /* 0x000000010b0b7824 */ /* 0x000fc400078e0203 */
[----:B------:R-:W-:Y:S01]  /*1e9c0*/  IMAD R3, R207, 0x20, R23 ;  /* 0x00000020cf037824 */ /* 0x000fe200078e0217 */
[----:B------:R-:W5:Y:S01]  /*1e9d0*/  LD.E.128 R40, desc[UR42][R42.64] ;  /* 0x0000002a2a287980 */ /* 0x000f62000c101d00 */
[----:B------:R-:W-:-:S03]  /*1e9e0*/  IMAD.WIDE.U32 R10, R206, UR4, R10 ;  /* 0x00000004ce0a7c25 */ /* 0x000fc6000f8e000a */
[----:B------:R-:W5:Y:S01]  /*1e9f0*/  LD.E.128 R4, desc[UR42][R4.64] ;  /* 0x0000002a04047980 */ /* 0x000f62000c101d00 */
[----:B------:R-:W-:-:S03]  /*1ea00*/  SHF.R.S32.HI R8, RZ, 0x1f, R57 ;  /* 0x0000001fff087819 */ /* 0x000fc60000011439 */
[----:B------:R-:W5:Y:S01]  /*1ea10*/  LD.E.128 R44, desc[UR42][R44.64] ;  /* 0x0000002a2c2c7980 */ /* 0x000f62000c101d00 */
[----:B------:R-:W-:-:S03]  /*1ea20*/  IMAD.IADD R12, R192, 0x1, R3 ;  /* 0x00000001c00c7824 */ /* 0x000fc600078e0203 */
[----:B------:R-:W5:Y:S01]  /*1ea30*/  LD.E.128 R48, desc[UR42][R48.64] ;  /* 0x0000002a30307980 */ /* 0x000f62000c101d00 */
[----:B------:R-:W-:Y:S01]  /*1ea40*/  @!PT LDS RZ, [RZ] ;  /* 0x00000000fffff984 */ /* 0x000fe20000000800 */
[----:B------:R-:W-:Y:S01]  /*1ea50*/  @!PT LDS RZ, [RZ] ;  /* 0x00000000fffff984 */ /* 0x000fe20000000800 */
[----:B------:R-:W-:Y:S01]  /*1ea60*/  @!PT LDS RZ, [RZ] ;  /* 0x00000000fffff984 */ /* 0x000fe20000000800 */
[----:B------:R-:W-:Y:S01]  /*1ea70*/  @!PT LDS RZ, [RZ] ;  /* 0x00000000fffff984 */ /* 0x000fe20000000800 */
[----:B------:R2:W-:Y:S06]  /*1ea80*/  MEMBAR.ALL.CTA ;  /* 0x0000000000007992 */ /* 0x0005ec0000008000 */
[----:B--2---:R-:W2:Y:S01]  /*1ea90*/  FENCE.VIEW.ASYNC.S ;  /* 0x00000000000073c6 */ /* 0x004ea20000000000 */
        /* <DEDUP_REMOVED lines=11> */
[----:B------:R-:W-:Y:S02]  /*1eb50*/  VIADD R0, R2, 0x28820 ;  /* 0x0002882002007836 */ /* 0x000fe40000000000 */
[----:B------:R-:W-:-:S03]  /*1eb60*/  IMAD.MOV R13, RZ, RZ, -R3 ;  /* 0x000000ffff0d7224 */ /* 0x000fc600078e0a03 */
[----:B------:R-:W-:Y:S01]  /*1eb70*/  PRMT R0, RZ, 0x654, R0 ;  /* 0x00000654ff007816 */ /* 0x000fe20000000000 */
[----:B------:R-:W-:Y:S02]  /*1eb80*/  IMAD R13, R14, R13, R12 ;  /* 0x0000000d0e0d7224 */ /* 0x000fe400078e020c */
[----:B------:R-:W-:Y:S01]  /*1eb90*/  IMAD R8, R8, UR4, RZ ;  /* 0x0000000408087c24 */ /* 0x000fe2000f8e02ff */
[----:B--2---:R0:W-:Y:S01]  /*1eba0*/  SYNCS.ARRIVE.TRANS64.RED.A1T0 RZ, [R0+URZ], RZ ;  /* 0x000000ff00ff79a7 */ /* 0x0041e2000810043f */
[----:B------:R-:W-:-:S04]  /*1ebb0*/  IMAD.WIDE.U32 R10, R3, UR4, R10 ;  /* 0x00000004030a7c25 */ /* 0x000fc8000f8e000a */
[----:B------:R-:W-:Y:S01]  /*1ebc0*/  IMAD R15, R3, UR5, R8 ;  /* 0x00000005030f7c24 */ /* 0x000fe2000f8e0208 */
[----:B------:R-:W-:Y:S01]  /*1ebd0*/  ULDC.64 UR4, c[0x0][0xad8] ;  /* 0x0002b60000047ab9 */ /* 0x000fe20000000a00 */
[----:B0-----:R-:W-:Y:S02]  /*1ebe0*/  SHF.R.S32.HI R0, RZ, 0x1f, R13 ;  /* 0x0000001fff007819 */ /* 0x001fe4000001140d */
[----:B------:R-:W-:-:S03]  /*1ebf0*/  IMAD.IADD R11, R11, 0x1, R15 ;  /* 0x000000010b0b7824 */ /* 0x000fc600078e020f */
[----:B------:R-:W-:Y:S02]  /*1ec00*/  IMAD R0, R0, UR4, RZ ;  /* 0x0000000400007c24 */ /* 0x000fe4000f8e02ff */
[----:B------:R-:W-:-:S04]  /*1ec10*/  IMAD.WIDE.U32 R10, R13, UR4, R10 ;  /* 0x000000040d0a7c25 */ /* 0x000fc8000f8e000a */
[----:B------:R-:W-:Y:S01]  /*1ec20*/  IMAD R3, R13, UR5, R0 ;  /* 0x000000050d037c24 */ /* 0x000fe2000f8e0200 */
[----:B------:R-:W-:Y:S02]  /*1ec30*/  ULDC.64 UR4, c[0x0][0xa80] ;  /* 0x0002a00000047ab9 */ /* 0x000fe40000000a00 */
[----:B------:R-:W-:Y:S01]  /*1ec40*/  LEA R0, P0, R10, UR4, 0x1 ;  /* 0x000000040a007c11 */ /* 0x000fe2000f8008ff */
[----:B------:R-:W-:Y:S01]  /*1ec50*/  IMAD.IADD R3, R11, 0x1, R3 ;  /* 0x000000010b037824 */ /* 0x000fe200078e0203 */
[----:B------:R-:W-:Y:S01]  /*1ec60*/  UMOV UR4, 0xffffffff ;  /* 0xffffffff00047882 */ /* 0x000fe20000000000 */
[----:B------:R-:W-:-:S03]  /*1ec70*/  IMAD.IADD R192, R23, 0x1, R192 ;  /* 0x0000000117c07824 */ /* 0x000fc600078e02c0 */
[----:B------:R-:W-:Y:S01]  /*1ec80*/  LEA.HI.X R8, R10, UR5, R3, 0x1, P0 ;  /* 0x000000050a087c11 */ /* 0x000fe200080f0c03 */
[----:B------:R-:W-:Y:S06]  /*1ec90*/  BRA.DIV UR4, `(.L_x_7977) ;  /* 0x000000c204287947 */ /* 0x000fec000b800000 */
[----:B------:R0:W1:Y:S04]  /*1eca0*/  SHFL.IDX PT, R3, R8, RZ, 0x181f ;  /* 0x00181fff08037589 */ /* 0x00006800000e0000 */
[----:B------:R0:W2:Y:S02]  /*1ecb0*/  SHFL.IDX PT, R14, R0, RZ, 0x181f ;  /* 0x00181fff000e7589 */ /* 0x0000a400000e0000 */
.L_x_8240:
[----:B------:R-:W-:Y:S01]  /*1ecc0*/  ISETP.GE.AND P0, PT, R192, R9, PT ;  /* 0x00000009c000720c */ /* 0x000fe20003f06270 */
[----:B------:R-:W-:-:S12]  /*1ecd0*/  BSSY B1, `(.L_x_7978) ;  /* 0x000000b000017945 */ /* 0x000fd80003800000 */
[----:B------:R-:W-:Y:S05]  /*1ece0*/  @P0 BRA `(.L_x_7979) ;  /* 0x0000000000240947 */ /* 0x000fea0003800000 */
[----:B------:R-:W-:Y:S02]  /*1ecf0*/  ULDC UR4, c[0x0][0xac8] ;  /* 0x0002b20000047ab9 */ /* 0x000fe40000000800 */
[----:B------:R-:W-:Y:S02]  /*1ed00*/  ISETP.GE.AND P0, PT, R16, UR4, PT ;  /* 0x0000000410007c0c */ /* 0x000fe4000bf06270 */
[----:B------:R-:W-:-:S11]  /*1ed10*/  ISETP.GE.AND P1, PT, R190, UR4, PT ;  /* 0x00000004be007c0c */ /* 0x000fd6000bf26270 */
[-C--:B--2---:R-:W-:Y:S02]  /*1ed20*/  @!P0 LEA R10, P2, R16, R14.reuse, 0x1 ;  /* 0x0000000e100a8211 */ /* 0x084fe400078408ff */
[----:B------:R-:W-:Y:S02]  /*1ed30*/  @!P1 LEA R14, P3, R190, R14, 0x1 ;  /* 0x0000000ebe0e9211 */ /* 0x000fe400078608ff */
[-C--:B-1----:R-:W-:Y:S02]  /*1ed40*/  @!P0 LEA.HI.X R11, R16, R3.reuse, R17, 0x1, P2 ;  /* 0x00000003100b8211 */ /* 0x082fe400010f0c11 */
[----:B------:R-:W-:-:S03]  /*1ed50*/  @!P1 LEA.HI.X R15, R190, R3, R214, 0x1, P3 ;  /* 0x00000003be0f9211 */ /* 0x000fc600018f0cd6 */
[----:B-----5:R3:W-:Y:S04]  /*1ed60*/  @!P0 ST.E.128 desc[UR42][R10.64], R4 ;  /* 0x000000040a008985 */ /* 0x0207e8000c101d2a */
[----:B------:R3:W-:Y:S02]  /*1ed70*/  @!P1 ST.E.128 desc[UR42][R14.64], R40 ;  /* 0x000000280e009985 */ /* 0x0007e4000c101d2a */
.L_x_7979:
[----:B------:R-:W-:Y:S05]  /*1ed80*/  BSYNC B1 ;  /* 0x0000000000017941 */ /* 0x000fea0003800000 */
.L_x_7978:
[----:B------:R-:W-:-:S03]  /*1ed90*/  UMOV UR4, 0xffffffff ;  /* 0xffffffff00047882 */ /* 0x000fc60000000000 */
[----:B------:R-:W-:Y:S05]  /*1eda0*/  BRA.DIV UR4, `(.L_x_7980) ;  /* 0x000000c204187947 */ /* 0x000fea000b800000 */
[----:B-1----:R1:W4:Y:S04]  /*1edb0*/  SHFL.IDX PT, R3, R8, 0x1, 0x181f ;  /* 0x00381f0008037f89 */ /* 0x00232800000e0000 */
[----:B--23--:R1:W2:Y:S02]  /*1edc0*/  SHFL.IDX PT, R14, R0, 0x1, 0x181f ;  /* 0x00381f00000e7f89 */ /* 0x00c2a400000e0000 */
.L_x_8244:
[----:B-----5:R-:W-:Y:S01]  /*1edd0*/  VIADD R4, R192, 0x20 ;  /* 0x00000020c0047836 */ /* 0x020fe20000000000 */
[----:B------:R-:W-:Y:S04]  /*1ede0*/  BSSY B1, `(.L_x_7981) ;  /* 0x000000c000017945 */ /* 0x000fe80003800000 */
[----:B------:R-:W-:-:S13]  /*1edf0*/  ISETP.GE.AND P0, PT, R4, R9, PT ;  /* 0x000000090400720c */ /* 0x000fda0003f06270 */
[----:B------:R-:W-:Y:S05]  /*1ee00*/  @P0 BRA `(.L_x_7982) ;  /* 0x0000000000240947 */ /* 0x000fea0003800000 */
[----:B------:R-:W-:Y:S02]  /*1ee10*/  ULDC UR4, c[0x0][0xac8] ;  /* 0x0002b20000047ab9 */ /* 0x000fe40000000800 */
[----:B------:R-:W-:Y:S02]  /*1ee20*/  ISETP.GE.AND P2, PT, R16, UR4, PT ;  /* 0x0000000410007c0c */ /* 0x000fe4000bf46270 */
[----:B------:R-:W-:-:S11]  /*1ee30*/  ISETP.GE.AND P3, PT, R190, UR4, PT ;  /* 0x00000004be007c0c */ /* 0x000fd6000bf66270 */
[-C--:B--2---:R-:W-:Y:S02]  /*1ee40*/  @!P2 LEA R4, P0, R16, R14.reuse, 0x1 ;  /* 0x0000000e1004a211 */ /* 0x084fe400078008ff */
[----:B------:R-:W-:Y:S02]  /*1ee50*/  @!P3 LEA R14, P1, R190, R14, 0x1 ;  /* 0x0000000ebe0eb211 */ /* 0x000fe400078208ff */
[-C--:B----4-:R-:W-:Y:S02]  /*1ee60*/  @!P2 LEA.HI.X R5, R16, R3.reuse, R17, 0x1, P0 ;  /* 0x000000031005a211 */ /* 0x090fe400000f0c11 */
[----:B------:R-:W-:-:S03]  /*1ee70*/  @!P3 LEA.HI.X R15, R190, R3, R214, 0x1, P1 ;  /* 0x00000003be0fb211 */ /* 0x000fc600008f0cd6 */
[----:B------:R3:W-:Y:S04]  /*1ee80*/  @!P2 ST.E.128 desc[UR42][R4.64], R28 ;  /* 0x0000001c0400a985 */ /* 0x0007e8000c101d2a */
[----:B------:R3:W-:Y:S02]  /*1ee90*/  @!P3 ST.E.128 desc[UR42][R14.64], R44 ;  /* 0x0000002c0e00b985 */ /* 0x0007e4000c101d2a */
.L_x_7982:
[----:B------:R-:W-:Y:S05]  /*1eea0*/  BSYNC B1 ;  /* 0x0000000000017941 */ /* 0x000fea0003800000 */
.L_x_7981:
[----:B------:R-:W-:-:S03]  /*1eeb0*/  UMOV UR4, 0xffffffff ;  /* 0xffffffff00047882 */ /* 0x000fc60000000000 */
[----:B------:R-:W-:Y:S05]  /*1eec0*/  BRA.DIV UR4, `(.L_x_7983) ;  /* 0x000000c204187947 */ /* 0x000fea000b800000 */
[----:B----4-:R4:W0:Y:S04]  /*1eed0*/  SHFL.IDX PT, R3, R8, 0x2, 0x181f ;  /* 0x00581f0008037f89 */ /* 0x01082800000e0000 */
[----:B--23--:R4:W2:Y:S02]  /*1eee0*/  SHFL.IDX PT, R14, R0, 0x2, 0x181f ;  /* 0x00581f00000e7f89 */ /* 0x00c8a400000e0000 */
.L_x_8248:
[----:B------:R-:W-:Y:S01]  /*1eef0*/  VIADD R4, R192, 0x40 ;  /* 0x00000040c0047836 */ /* 0x000fe20000000000 */
        /* <DEDUP_REMOVED lines=8> */
[-C--:B0-----:R-:W-:Y:S02]  /*1ef80*/  @!P2 LEA.HI.X R5, R16, R3.reuse, R17, 0x1, P0 ;  /* 0x000000031005a211 */ /* 0x081fe400000f0c11 */
[----:B------:R-:W-:-:S03]  /*1ef90*/  @!P3 LEA.HI.X R15, R190, R3, R214, 0x1, P1 ;  /* 0x00000003be0fb211 */ /* 0x000fc600008f0cd6 */
[----:B------:R3:W-:Y:S04]  /*1efa0*/  @!P2 ST.E.128 desc[UR42][R4.64], R32 ;  /* 0x000000200400a985 */ /* 0x0007e8000c101d2a */
[----:B------:R3:W-:Y:S02]  /*1efb0*/  @!P3 ST.E.128 desc[UR42][R14.64], R48 ;  /* 0x000000300e00b985 */ /* 0x0007e4000c101d2a */
.L_x_7985:
[----:B------:R-:W-:Y:S05]  /*1efc0*/  BSYNC B1 ;  /* 0x0000000000017941 */ /* 0x000fea0003800000 */
.L_x_7984:
[----:B------:R-:W-:-:S03]  /*1efd0*/  UMOV UR4, 0xffffffff ;  /* 0xffffffff00047882 */ /* 0x000fc60000000000 */
[----:B------:R-:W-:Y:S05]  /*1efe0*/  BRA.DIV UR4, `(.L_x_7986) ;  /* 0x000000c204187947 */ /* 0x000fea000b800000 */
[----:B0-----:R0:W0:Y:S04]  /*1eff0*/  SHFL.IDX PT, R3, R8, 0x3, 0x181f ;  /* 0x00781f0008037f89 */ /* 0x00102800000e0000 */
[----:B--23--:R2:W3:Y:S02]  /*1f000*/  SHFL.IDX PT, R14, R0, 0x3, 0x181f ;  /* 0x00781f00000e7f89 */ /* 0x00c4e400000e0000 */
.L_x_8252:
[----:B-12-4-:R-:W-:-:S05]  /*1f010*/  VIADD R0, R192, 0x60 ;  /* 0x00000060c0007836 */ /* 0x016fca0000000000 */
[----:B------:R-:W-:-:S13]  /*1f020*/  ISETP.GE.AND P0, PT, R0, R9, PT ;  /* 0x000000090000720c */ /* 0x000fda0003f06270 */
[----:B------:R-:W-:Y:S05]  /*1f030*/  @P0 BRA `(.L_x_7987) ;  /* 0x0000001800800947 */ /* 0x000fea0003800000 */
[----:B------:R-:W-:Y:S02]  /*1f040*/  ULDC UR4, c[0x0][0xac8] ;  /* 0x0002b20000047ab9 */ /* 0x000fe40000000800 */
[----:B------:R-:W-:-:S13]  /*1f050*/  ISETP.GE.AND P1, PT, R16, UR4, PT ;  /* 0x0000000410007c0c */ /* 0x000fda000bf26270 */
[----:B---3--:R-:W-:-:S04]  /*1f060*/  @!P1 LEA R4, P0, R16, R14, 0x1 ;  /* 0x0000000e10049211 */ /* 0x008fc800078008ff */
[----:B0-----:R-:W-:Y:S02]  /*1f070*/  @!P1 LEA.HI.X R5, R16, R3, R17, 0x1, P0 ;  /* 0x0000000310059211 */ /* 0x001fe400000f0c11 */
[----:B------:R-:W-:-:S03]  /*1f080*/  ISETP.GE.AND P0, PT, R190, UR4, PT ;  /* 0x00000004be007c0c */ /* 0x000fc6000bf06270 */
[----:B------:R0:W-:Y:S10]  /*1f090*/  @!P1 ST.E.128 desc[UR42][R4.64], R36 ;  /* 0x0000002404009985 */ /* 0x0001f4000c101d2a */
[----:B------:R-:W-:Y:S05]  /*1f0a0*/  @P0 BRA `(.L_x_7987) ;  /* 0x0000001800640947 */ /* 0x000fea0003800000 */
[----:B------:R-:W-:-:S04]  /*1f0b0*/  LEA R14, P0, R190, R14, 0x1 ;  /* 0x0000000ebe0e7211 */ /* 0x000fc800078008ff */
[----:B------:R-:W-:-:S05]  /*1f0c0*/  LEA.HI.X R15, R190, R3, R214, 0x1, P0 ;  /* 0x00000003be0f7211 */ /* 0x000fca00000f0cd6 */
[----:B------:R1:W-:Y:S01]  /*1f0d0*/  ST.E.128 desc[UR42][R14.64], R52 ;  /* 0x000000340e007985 */ /* 0x0003e2000c101d2a */
[----:B------:R-:W-:Y:S05]  /*1f0e0*/  BRA `(.L_x_7987) ;  /* 0x0000001800547947 */ /* 0x000fea0003800000 */
.L_x_7976:
[----:B------:R-:W-:Y:S01]  /*1f0f0*/  ULDC.64 UR4, c[0x0][0xb08] ;  /* 0x0002c20000047ab9 */ /* 0x000fe20000000a00 */
[----:B0-----:R-:W0:Y:S01]  /*1f100*/  @P2 LDC R6, c[0x0][0xbec] ;  /* 0x0002fb00ff062b82 */ /* 0x001e220000000800 */
[----:B------:R-:W-:Y:S01]  /*1f110*/  IMAD R24, R24, UR4, RZ ;  /* 0x0000000418187c24 */ /* 0x000fe2000f8e02ff */
[----:B------:R-:W-:Y:S01]  /*1f120*/  SHF.R.S32.HI R0, RZ, 0x1f, R57 ;  /* 0x0000001fff007819 */ /* 0x000fe20000011439 */
[----:B------:R-:W-:-:S04]  /*1f130*/  IMAD.WIDE.U32 R4, R15, UR4, RZ ;  /* 0x000000040f047c25 */ /* 0x000fc8000f8e00ff */
[----:B------:R-:W-:Y:S01]  /*1f140*/  IMAD R15, R15, UR5, R24 ;  /* 0x000000050f0f7c24 */ /* 0x000fe2000f8e0218 */
[----:B------:R-:W1:Y:S01]  /*1f150*/  @P2 LDC R11, c[0x0][0xbf0] ;  /* 0x0002fc00ff0b2b82 */ /* 0x000e620000000800 */
[----:B------:R-:W-:Y:S01]  /*1f160*/  ULDC.64 UR4, c[0x0][0xb38] ;  /* 0x0002ce0000047ab9 */ /* 0x000fe20000000a00 */
[----:B------:R-:W-:Y:S02]  /*1f170*/  IMAD.MOV.U32 R3, RZ, RZ, R45 ;  /* 0x000000ffff037224 */ /* 0x000fe400078e002d */
[----:B------:R-:W-:Y:S02]  /*1f180*/  IMAD.IADD R5, R5, 0x1, R15 ;  /* 0x0000000105057824 */ /* 0x000fe400078e020f */
[----:B------:R-:W-:-:S04]  /*1f190*/  IMAD.WIDE.U32 R4, R206, UR4, R4 ;  /* 0x00000004ce047c25 */ /* 0x000fc8000f8e0004 */
[----:B------:R-:W-:Y:S01]  /*1f1a0*/  IMAD R5, R206, UR5, R5 ;  /* 0x00000005ce057c24 */ /* 0x000fe2000f8e0205 */
[----:B------:R-:W-:Y:S02]  /*1f1b0*/  ULDC.64 UR4, c[0x0][0xb40] ;  /* 0x0002d00000047ab9 */ /* 0x000fe40000000a00 */
[----:B------:R-:W-:Y:S02]  /*1f1c0*/  IMAD R0, R0, UR4, RZ ;  /* 0x0000000400007c24 */ /* 0x000fe4000f8e02ff */
[----:B------:R-:W-:-:S04]  /*1f1d0*/  IMAD.WIDE.U32 R4, R57, UR4, R4 ;  /* 0x0000000439047c25 */ /* 0x000fc8000f8e0004 */
[----:B------:R-:W-:Y:S01]  /*1f1e0*/  IMAD R7, R57, UR5, R0 ;  /* 0x0000000539077c24 */ /* 0x000fe2000f8e0200 */
[----:B------:R-:W-:Y:S01]  /*1f1f0*/  ULDC.64 UR4, c[0x0][0xb48] ;  /* 0x0002d20000047ab9 */ /* 0x000fe20000000a00 */
[----:B0-----:R-:W-:-:S04]  /*1f200*/  @P2 IMAD.HI.U32 R6, R45, R6, RZ ;  /* 0x000000062d062227 */ /* 0x001fc800078e00ff */
[----:B------:R-:W-:Y:S01]  /*1f210*/  IMAD.IADD R5, R5, 0x1, R7 ;  /* 0x0000000105057824 */ /* 0x000fe200078e0207 */
[----:B-1----:R-:W-:Y:S01]  /*1f220*/  @P2 SHF.R.U32.HI R3, RZ, R11, R6 ;  /* 0x0000000bff032219 */ /* 0x002fe20000011606 */
[----:B------:R-:W-:Y:S02]  /*1f230*/  VIADD R6, R2, 0x28820 ;  /* 0x0002882002067836 */ /* 0x000fe40000000000 */
[C---:B------:R-:W-:Y:S01]  /*1f240*/  IMAD.WIDE.U32 R4, R215.reuse, UR4, R4 ;  /* 0x00000004d7047c25 */ /* 0x040fe2000f8e0004 */
[--C-:B------:R-:W-:Y:S02]  /*1f250*/  SHF.R.S32.HI R0, RZ, 0x1f, R3.reuse ;  /* 0x0000001fff007819 */ /* 0x100fe40000011403 */
[----:B------:R-:W-:Y:S01]  /*1f260*/  PRMT R6, RZ, 0x654, R6 ;  /* 0x00000654ff067816 */ /* 0x000fe20000000006 */
[----:B------:R-:W-:Y:S02]  /*1f270*/  IMAD.MOV R7, RZ, RZ, -R3 ;  /* 0x000000ffff077224 */ /* 0x000fe400078e0a03 */
[----:B------:R-:W-:Y:S01]  /*1f280*/  IMAD R5, R215, UR5, R5 ;  /* 0x00000005d7057c24 */ /* 0x000fe2000f8e0205 */
[----:B------:R-:W-:Y:S01]  /*1f290*/  ULDC.64 UR4, c[0x0][0xb30] ;  /* 0x0002cc0000047ab9 */ /* 0x000fe20000000a00 */
[----:B------:R-:W-:Y:S01]  /*1f2a0*/  IMAD R7, R14, R7, R45 ;  /* 0x000000070e077224 */ /* 0x000fe200078e022d */
[----:B------:R0:W-:Y:S01]  /*1f2b0*/  SYNCS.ARRIVE.TRANS64.RED.A1T0 RZ, [R6+URZ], RZ ;  /* 0x000000ff06ff79a7 */ /* 0x0001e2000810043f */
        /* <DEDUP_REMOVED lines=11> */
[----:B------:R-:W-:Y:S01]  /*1f370*/  IMAD.IADD R5, R5, 0x1, R7 ;  /* 0x0000000105057824 */ /* 0x000fe200078e0207 */
[----:B------:R-:W-:-:S04]  /*1f380*/  UMOV UR4, 0xffffffff ;  /* 0xffffffff00047882 */ /* 0x000fc80000000000 */
[----:B------:R-:W-:Y:S01]  /*1f390*/  LEA.HI.X R4, R4, UR5, R5, 0x2, P0 ;  /* 0x0000000504047c11 */ /* 0x000fe200080f1405 */
[----:B0-----:R-:W-:Y:S06]  /*1f3a0*/  BRA.DIV UR4, `(.L_x_7988) ;  /* 0x000000be04707947 */ /* 0x001fec000b800000 */
[----:B------:R0:W1:Y:S04]  /*1f3b0*/  SHFL.IDX PT, R0, R4, RZ, 0x1c1f ;  /* 0x001c1fff04007589 */ /* 0x00006800000e0000 */
[----:B------:R0:W2:Y:S02]  /*1f3c0*/  SHFL.IDX PT, R14, R3, RZ, 0x1c1f ;  /* 0x001c1fff030e7589 */ /* 0x0000a400000e0000 */
.L_x_8255:
[----:B------:R-:W-:Y:S01]  /*1f3d0*/  ISETP.GE.AND P0, PT, R10, R9, PT ;  /* 0x000000090a00720c */ /* 0x000fe20003f06270 */
[----:B------:R-:W-:-:S12]  /*1f3e0*/  BSSY B1, `(.L_x_7989) ;  /* 0x000004f000017945 */ /* 0x000fd80003800000 */
[----:B------:R-:W-:Y:S05]  /*1f3f0*/  @P0 BRA `(.L_x_7990) ;  /* 0x0000000400340947 */ /* 0x000fea0003800000 */
[----:B------:R-:W-:Y:S01]  /*1f400*/  ULDC UR4, c[0x0][0xac8] ;  /* 0x0002b20000047ab9 */ /* 0x000fe20000000800 */
[----:B------:R-:W-:Y:S02]  /*1f410*/  SHF.R.S32.HI R12, RZ, 0x1f, R188 ;  /* 0x0000001fff0c7819 */ /* 0x000fe400000114bc */
[----:B------:R-:W-:Y:S02]  /*1f420*/  ISETP.GE.AND P0, PT, R188, UR4, PT ;  /* 0x00000004bc007c0c */ /* 0x000fe4000bf06270 */
[----:B------:R-:W-:Y:S02]  /*1f430*/  ISETP.GE.AND P2, PT, R231, UR4, PT ;  /* 0x00000004e7007c0c */ /* 0x000fe4000bf46270 */
[----:B------:R-:W-:Y:S02]  /*1f440*/  ISETP.GE.AND P3, PT, R230, UR4, PT ;  /* 0x00000004e6007c0c */ /* 0x000fe4000bf66270 */
[----:B------:R-:W-:Y:S02]  /*1f450*/  ISETP.GE.AND P1, PT, R229, UR4, PT ;  /* 0x00000004e5007c0c */ /* 0x000fe4000bf26270 */
[----:B------:R-:W-:-:S02]  /*1f460*/  SHF.R.S32.HI R5, RZ, 0x1f, R231 ;  /* 0x0000001fff057819 */ /* 0x000fc400000114e7 */
[----:B------:R-:W-:-:S03]  /*1f470*/  SHF.R.S32.HI R15, RZ, 0x1f, R230 ;  /* 0x0000001fff0f7819 */ /* 0x000fc600000114e6 */
[CC--:B--2---:R-:W-:Y:S02]  /*1f480*/  @!P0 LEA R10, P4, R188.reuse, R14.reuse, 0x2 ;  /* 0x0000000ebc0a8211 */ /* 0x0c4fe400078810ff */
[C---:B------:R-:W-:Y:S02]  /*1f490*/  @!P2 LEA R6, P5, R231.reuse, R14, 0x2 ;  /* 0x0000000ee706a211 */ /* 0x040fe400078a10ff */
[-C--:B-1----:R-:W-:Y:S02]  /*1f4a0*/  @!P0 LEA.HI.X R11, R188, R0.reuse, R12, 0x2, P4 ;  /* 0x00000000bc0b8211 */ /* 0x082fe400020f140c */
[----:B------:R-:W-:Y:S02]  /*1f4b0*/  @!P2 LEA.HI.X R7, R231, R0, R5, 0x2, P5 ;  /* 0x00000000e707a211 */ /* 0x000fe400028f1405 */
[----:B------:R-:W-:Y:S01]  /*1f4c0*/  @!P3 LEA R12, P4, R230, R14, 0x2 ;  /* 0x0000000ee60cb211 */ /* 0x000fe200078810ff */
[----:B------:R1:W-:Y:S01]  /*1f4d0*/  @!P0 ST.E.64 desc[UR42][R10.64], R20 ;  /* 0x000000140a008985 */ /* 0x0003e2000c101b2a */
[----:B------:R-:W-:-:S02]  /*1f4e0*/  ISETP.GE.AND P0, PT, R228, UR4, PT ;  /* 0x00000004e4007c0c */ /* 0x000fc4000bf06270 */
[----:B------:R-:W-:Y:S01]  /*1f4f0*/  SHF.R.S32.HI R5, RZ, 0x1f, R229 ;  /* 0x0000001fff057819 */ /* 0x000fe200000114e5 */
[----:B------:R2:W-:Y:S01]  /*1f500*/  @!P2 ST.E.64 desc[UR42][R6.64], R92 ;  /* 0x0000005c0600a985 */ /* 0x0005e2000c101b2a */
[----:B------:R-:W-:Y:S02]  /*1f510*/  @!P1 LEA R28, P5, R229, R14, 0x2 ;  /* 0x0000000ee51c9211 */ /* 0x000fe400078a10ff */
[----:B------:R-:W-:Y:S02]  /*1f520*/  ISETP.GE.AND P2, PT, R227, UR4, PT ;  /* 0x00000004e3007c0c */ /* 0x000fe4000bf46270 */
[-C--:B------:R-:W-:Y:S02]  /*1f530*/  @!P3 LEA.HI.X R13, R230, R0.reuse, R15, 0x2, P4 ;  /* 0x00000000e60db211 */ /* 0x080fe400020f140f */
[----:B------:R-:W-:Y:S02]  /*1f540*/  @!P1 LEA.HI.X R29, R229, R0, R5, 0x2, P5 ;  /* 0x00000000e51d9211 */ /* 0x000fe400028f1405 */
[----:B------:R-:W-:Y:S01]  /*1f550*/  ISETP.GE.AND P4, PT, R226, UR4, PT ;  /* 0x00000004e2007c0c */ /* 0x000fe2000bf86270 */
[----:B------:R3:W-:Y:S01]  /*1f560*/  @!P3 ST.E.64 desc[UR42][R12.64], R96 ;  /* 0x000000600c00b985 */ /* 0x0007e2000c101b2a */
[----:B------:R-:W-:-:S02]  /*1f570*/  @!P0 LEA R30, P3, R228, R14, 0x2 ;  /* 0x0000000ee41e8211 */ /* 0x000fc400078610ff */
[----:B------:R-:W-:Y:S01]  /*1f580*/  SHF.R.S32.HI R15, RZ, 0x1f, R228 ;  /* 0x0000001fff0f7819 */ /* 0x000fe200000114e4 */
[----:B------:R4:W-:Y:S01]  /*1f590*/  @!P1 ST.E.64 desc[UR42][R28.64], R100 ;  /* 0x000000641c009985 */ /* 0x0009e2000c101b2a */
[----:B------:R-:W-:Y:S02]  /*1f5a0*/  ISETP.GE.AND P1, PT, R225, UR4, PT ;  /* 0x00000004e1007c0c */ /* 0x000fe4000bf26270 */
[----:B------:R-:W-:Y:S02]  /*1f5b0*/  SHF.R.S32.HI R5, RZ, 0x1f, R227 ;  /* 0x0000001fff057819 */ /* 0x000fe400000114e3 */
[C---:B-1----:R-:W-:Y:S02]  /*1f5c0*/  @!P2 LEA R10, P5, R227.reuse, R14, 0x2 ;  /* 0x0000000ee30aa211 */ /* 0x042fe400078a10ff */
[-C--:B------:R-:W-:Y:S02]  /*1f5d0*/  @!P0 LEA.HI.X R31, R228, R0.reuse, R15, 0x2, P3 ;  /* 0x00000000e41f8211 */ /* 0x080fe400018f140f */
[----:B------:R-:W-:-:S02]  /*1f5e0*/  @!P2 LEA.HI.X R11, R227, R0, R5, 0x2, P5 ;  /* 0x00000000e30ba211 */ /* 0x000fc400028f1405 */
[----:B------:R-:W-:Y:S01]  /*1f5f0*/  ISETP.GE.AND P3, PT, R224, UR4, PT ;  /* 0x00000004e0007c0c */ /* 0x000fe2000bf66270 */
[----:B------:R-:W-:Y:S01]  /*1f600*/  @!P0 ST.E.64 desc[UR42][R30.64], R104 ;  /* 0x000000681e008985 */ /* 0x000fe2000c101b2a */
[-C--:B--2---:R-:W-:Y:S02]  /*1f610*/  @!P4 LEA R6, P0, R226, R14.reuse, 0x2 ;  /* 0x0000000ee206c211 */ /* 0x084fe400078010ff */
[----:B------:R-:W-:Y:S01]  /*1f620*/  SHF.R.S32.HI R15, RZ, 0x1f, R226 ;  /* 0x0000001fff0f7819 */ /* 0x000fe200000114e2 */
[----:B------:R1:W-:Y:S01]  /*1f630*/  @!P2 ST.E.64 desc[UR42][R10.64], R108 ;  /* 0x0000006c0a00a985 */ /* 0x0003e2000c101b2a */
[----:B------:R-:W-:Y:S02]  /*1f640*/  SHF.R.S32.HI R5, RZ, 0x1f, R225 ;  /* 0x0000001fff057819 */ /* 0x000fe400000114e1 */
[----:B---3--:R-:W-:Y:S02]  /*1f650*/  @!P1 LEA R12, P5, R225, R14, 0x2 ;  /* 0x0000000ee10c9211 */ /* 0x008fe400078a10ff */
[----:B------:R-:W-:-:S02]  /*1f660*/  ISETP.GE.AND P2, PT, R223, UR4, PT ;  /* 0x00000004df007c0c */ /* 0x000fc4000bf46270 */
[-C--:B------:R-:W-:Y:S02]  /*1f670*/  @!P4 LEA.HI.X R7, R226, R0.reuse, R15, 0x2, P0 ;  /* 0x00000000e207c211 */ /* 0x080fe400000f140f */
[----:B------:R-:W-:Y:S02]  /*1f680*/  ISETP.GE.AND P0, PT, R222, UR4, PT ;  /* 0x00000004de007c0c */ /* 0x000fe4000bf06270 */
[----:B------:R-:W-:Y:S01]  /*1f690*/  @!P1 LEA.HI.X R13, R225, R0, R5, 0x2, P5 ;  /* 0x00000000e10d9211 */ /* 0x000fe200028f1405 */
[----:B------:R2:W-:Y:S01]  /*1f6a0*/  @!P4 ST.E.64 desc[UR42][R6.64], R36 ;  /* 0x000000240600c985 */ /* 0x0005e2000c101b2a */
[----:B------:R-:W-:Y:S02]  /*1f6b0*/  @!P3 LEA R20, P5, R224, R14, 0x2 ;  /* 0x0000000ee014b211 */ /* 0x000fe400078a10ff */
[----:B------:R-:W-:Y:S01]  /*1f6c0*/  SHF.R.S32.HI R5, RZ, 0x1f, R224 ;  /* 0x0000001fff057819 */ /* 0x000fe200000114e0 */
[----:B------:R3:W-:Y:S01]  /*1f6d0*/  @!P1 ST.E.64 desc[UR42][R12.64], R116 ;  /* 0x000000740c009985 */ /* 0x0007e2000c101b2a */
[----:B------:R-:W-:-:S02]  /*1f6e0*/  ISETP.GE.AND P1, PT, R221, UR4, PT ;  /* 0x00000004dd007c0c */ /* 0x000fc4000bf26270 */
[----:B------:R-:W-:Y:S02]  /*1f6f0*/  @!P3 LEA.HI.X R21, R224, R0, R5, 0x2, P5 ;  /* 0x00000000e015b211 */ /* 0x000fe400028f1405 */
[CC--:B----4-:R-:W-:Y:S02]  /*1f700*/  @!P2 LEA R28, P4, R223.reuse, R14.reuse, 0x2 ;  /* 0x0000000edf1ca211 */ /* 0x0d0fe400078810ff */
[----:B------:R-:W-:Y:S01]  /*1f710*/  SHF.R.S32.HI R15, RZ, 0x1f, R223 ;  /* 0x0000001fff0f7819 */ /* 0x000fe200000114df */
[----:B------:R4:W-:Y:S01]  /*1f720*/  @!P3 ST.E.64 desc[UR42][R20.64], R120 ;  /* 0x000000781400b985 */ /* 0x0009e2000c101b2a */
[----:B-1----:R-:W-:Y:S02]  /*1f730*/  @!P0 LEA R10, P5, R222, R14, 0x2 ;  /* 0x0000000ede0a8211 */ /* 0x002fe400078a10ff */
[----:B------:R-:W-:Y:S02]  /*1f740*/  SHF.R.S32.HI R5, RZ, 0x1f, R222 ;  /* 0x0000001fff057819 */ /* 0x000fe400000114de */
[----:B------:R-:W-:-:S02]  /*1f750*/  @!P2 LEA.HI.X R29, R223, R0, R15, 0x2, P4 ;  /* 0x00000000df1da211 */ /* 0x000fc400020f140f */
[----:B------:R-:W-:Y:S02]  /*1f760*/  ISETP.GE.AND P3, PT, R220, UR4, PT ;  /* 0x00000004dc007c0c */ /* 0x000fe4000bf66270 */
[----:B------:R-:W-:Y:S01]  /*1f770*/  @!P0 LEA.HI.X R11, R222, R0, R5, 0x2, P5 ;  /* 0x00000000de0b8211 */ /* 0x000fe200028f1405 */
[----:B------:R1:W-:Y:S01]  /*1f780*/  @!P2 ST.E.64 desc[UR42][R28.64], R124 ;  /* 0x0000007c1c00a985 */ /* 0x0003e2000c101b2a */
[----:B------:R-:W-:Y:S02]  /*1f790*/  ISETP.GE.AND P4, PT, R219, UR4, PT ;  /* 0x00000004db007c0c */ /* 0x000fe4000bf86270 */
[----:B------:R-:W-:Y:S01]  /*1f7a0*/  SHF.R.S32.HI R5, RZ, 0x1f, R221 ;  /* 0x0000001fff057819 */ /* 0x000fe200000114dd */
[----:B------:R0:W-:Y:S01]  /*1f7b0*/  @!P0 ST.E.64 desc[UR42][R10.64], R128 ;  /* 0x000000800a008985 */ /* 0x0001e2000c101b2a */
[----:B--2---:R-:W-:Y:S02]  /*1f7c0*/  @!P1 LEA R6, P5, R221, R14, 0x2 ;  /* 0x0000000edd069211 */ /* 0x004fe400078a10ff */
[----:B------:R-:W-:-:S02]  /*1f7d0*/  ISETP.GE.AND P2, PT, R218, UR4, PT ;  /* 0x00000004da007c0c */ /* 0x000fc4000bf46270 */
[----:B------:R-:W-:Y:S02]  /*1f7e0*/  ISETP.GE.AND P0, PT, R217, UR4, PT ;  /* 0x00000004d9007c0c */ /* 0x000fe4000bf06270 */
[----:B------:R-:W-:Y:S02]  /*1f7f0*/  @!P1 LEA.HI.X R7, R221, R0, R5, 0x2, P5 ;  /* 0x00000000dd079211 */ /* 0x000fe400028f1405 */
[----:B---3--:R-:W-:-:S03]  /*1f800*/  @!P3 LEA R12, P5, R220, R14, 0x2 ;  /* 0x0000000edc0cb211 */ /* 0x008fc600078a10ff */
[----:B------:R0:W-:Y:S01]  /*1f810*/  @!P1 ST.E.64 desc[UR42][R6.64], R132 ;  /* 0x0000008406009985 */ /* 0x0001e2000c101b2a */
[C---:B----4-:R-:W-:Y:S02]  /*1f820*/  @!P4 LEA R20, P1, R219.reuse, R14, 0x2 ;  /* 0x0000000edb14c211 */ /* 0x050fe400078210ff */
[----:B------:R-:W-:Y:S02]  /*1f830*/  @!P3 LEA.HI.X R13, R220, R0, R237, 0x2, P5 ;  /* 0x00000000dc0db211 */ /* 0x000fe400028f14ed */
[C---:B-1----:R-:W-:Y:S02]  /*1f840*/  @!P2 LEA R28, P5, R218.reuse, R14, 0x2 ;  /* 0x0000000eda1ca211 */ /* 0x042fe400078a10ff */
[----:B------:R-:W-:Y:S01]  /*1f850*/  @!P4 LEA.HI.X R21, R219, R0, R236, 0x2, P1 ;  /* 0x00000000db15c211 */ /* 0x000fe200008f14ec */
[----:B------:R0:W-:Y:S01]  /*1f860*/  @!P3 ST.E.64 desc[UR42][R12.64], R136 ;  /* 0x000000880c00b985 */ /* 0x0001e2000c101b2a */
[C---:B------:R-:W-:Y:S02]  /*1f870*/  @!P0 LEA R14, P1, R217.reuse, R14, 0x2 ;  /* 0x0000000ed90e8211 */ /* 0x040fe400078210ff */
[-C--:B------:R-:W-:Y:S01]  /*1f880*/  @!P2 LEA.HI.X R29, R218, R0.reuse, R235, 0x2, P5 ;  /* 0x00000000da1da211 */ /* 0x080fe200028f14eb */
[----:B------:R0:W-:Y:S01]  /*1f890*/  @!P4 ST.E.64 desc[UR42][R20.64], R140 ;  /* 0x0000008c1400c985 */ /* 0x0001e2000c101b2a */
[----:B------:R-:W-:-:S03]  /*1f8a0*/  @!P0 LEA.HI.X R15, R217, R0, R234, 0x2, P1 ;  /* 0x00000000d90f8211 */ /* 0x000fc600008f14ea */
[----:B------:R0:W-:Y:S04]  /*1f8b0*/  @!P2 ST.E.64 desc[UR42][R28.64], R144 ;  /* 0x000000901c00a985 */ /* 0x0001e8000c101b2a */
[----:B------:R0:W-:Y:S02]  /*1f8c0*/  @!P0 ST.E.64 desc[UR42][R14.64], R148 ;  /* 0x000000940e008985 */ /* 0x0001e4000c101b2a */
.L_x_7990:
[----:B------:R-:W-:Y:S05]  /*1f8d0*/  BSYNC B1 ;  /* 0x0000000000017941 */ /* 0x000fea0003800000 */
.L_x_7989:
[----:B------:R-:W-:-:S03]  /*1f8e0*/  UMOV UR4, 0xffffffff ;  /* 0xffffffff00047882 */ /* 0x000fc60000000000 */
[----:B------:R-:W-:Y:S05]  /*1f8f0*/  BRA.DIV UR4, `(.L_x_7991) ;  /* 0x000000ba04507947 */ /* 0x000fea000b800000 */
[----:B-1----:R1:W3:Y:S04]  /*1f900*/  SHFL.IDX PT, R0, R4, 0x1, 0x1c1f ;  /* 0x003c1f0004007f89 */ /* 0x0022e800000e0000 */
[----:B0-2---:R1:W0:Y:S02]  /*1f910*/  SHFL.IDX PT, R14, R3, 0x1, 0x1c1f ;  /* 0x003c1f00030e7f89 */ /* 0x00522400000e0000 */
.L_x_8259:
[----:B------:R-:W-:-:S13]  /*1f920*/  ISETP.GE.AND P0, PT, R8, R9, PT ;  /* 0x000000090800720c */ /* 0x000fda0003f06270 */
[----:B------:R-:W-:Y:S05]  /*1f930*/  @P0 BRA `(.L_x_7987) ;  /* 0x0000001000400947 */ /* 0x000fea0003800000 */
[----:B------:R-:W-:Y:S01]  /*1f940*/  ULDC UR4, c[0x0][0xac8] ;  /* 0x0002b20000047ab9 */ /* 0x000fe20000000800 */
[----:B-1----:R-:W-:Y:S02]  /*1f950*/  SHF.R.S32.HI R3, RZ, 0x1f, R188 ;  /* 0x0000001fff037819 */ /* 0x002fe400000114bc */
[----:B------:R-:W-:Y:S02]  /*1f960*/  ISETP.GE.AND P2, PT, R188, UR4, PT ;  /* 0x00000004bc007c0c */ /* 0x000fe4000bf46270 */
[----:B------:R-:W-:Y:S02]  /*1f970*/  ISETP.GE.AND P3, PT, R231, UR4, PT ;  /* 0x00000004e7007c0c */ /* 0x000fe4000bf66270 */
[----:B------:R-:W-:Y:S02]  /*1f980*/  ISETP.GE.AND P1, PT, R230, UR4, PT ;  /* 0x00000004e6007c0c */ /* 0x000fe4000bf26270 */
[----:B------:R-:W-:Y:S02]  /*1f990*/  SHF.R.S32.HI R10, RZ, 0x1f, R231 ;  /* 0x0000001fff0a7819 */ /* 0x000fe400000114e7 */
[----:B------:R-:W-:-:S05]  /*1f9a0*/  SHF.R.S32.HI R15, RZ, 0x1f, R229 ;  /* 0x0000001fff0f7819 */ /* 0x000fca00000114e5 */
[CC--:B0-----:R-:W-:Y:S02]  /*1f9b0*/  @!P2 LEA R4, P0, R188.reuse, R14.reuse, 0x2 ;  /* 0x0000000ebc04a211 */ /* 0x0c1fe400078010ff */
[----:B------:R-:W-:Y:S02]  /*1f9c0*/  @!P3 LEA R6, P4, R231, R14, 0x2 ;  /* 0x0000000ee706b211 */ /* 0x000fe400078810ff */
[----:B---3--:R-:W-:Y:S02]  /*1f9d0*/  @!P2 LEA.HI.X R5, R188, R0, R3, 0x2, P0 ;  /* 0x00000000bc05a211 */ /* 0x008fe400000f1403 */
[----:B------:R-:W-:Y:S02]  /*1f9e0*/  ISETP.GE.AND P0, PT, R229, UR4, PT ;  /* 0x00000004e5007c0c */ /* 0x000fe4000bf06270 */
[----:B------:R-:W-:Y:S01]  /*1f9f0*/  SHF.R.S32.HI R3, RZ, 0x1f, R230 ;  /* 0x0000001fff037819 */ /* 0x000fe200000114e6 */
[----:B------:R0:W-:Y:S01]  /*1fa00*/  @!P2 ST.E.64 desc[UR42][R4.64], R90 ;  /* 0x0000005a0400a985 */ /* 0x0001e2000c101b2a */
[----:B------:R-:W-:-:S02]  /*1fa10*/  ISETP.GE.AND P2, PT, R228, UR4, PT ;  /* 0x00000004e4007c0c */ /* 0x000fc4000bf46270 */
[C---:B------:R-:W-:Y:S02]  /*1fa20*/  @!P1 LEA R8, P5, R230.reuse, R14, 0x2 ;  /* 0x0000000ee6089211 */ /* 0x040fe400078a10ff */
[-C--:B------:R-:W-:Y:S02]  /*1fa30*/  @!P3 LEA.HI.X R7, R231, R0.reuse, R10, 0x2, P4 ;  /* 0x00000000e707b211 */ /* 0x080fe400020f140a */
[----:B------:R-:W-:Y:S02]  /*1fa40*/  ISETP.GE.AND P4, PT, R227, UR4, PT ;  /* 0x00000004e3007c0c */ /* 0x000fe4000bf86270 */
[----:B------:R-:W-:Y:S01]  /*1fa50*/  @!P1 LEA.HI.X R9, R230, R0, R3, 0x2, P5 ;  /* 0x00000000e6099211 */ /* 0x000fe200028f1403 */
[----:B------:R1:W-:Y:S01]  /*1fa60*/  @!P3 ST.E.64 desc[UR42][R6.64], R94 ;  /* 0x0000005e0600b985 */ /* 0x0003e2000c101b2a */
[----:B------:R-:W-:Y:S02]  /*1fa70*/  @!P0 LEA R10, P5, R229, R14, 0x2 ;  /* 0x0000000ee50a8211 */ /* 0x000fe400078a10ff */
[----:B------:R-:W-:Y:S01]  /*1fa80*/  ISETP.GE.AND P3, PT, R226, UR4, PT ;  /* 0x00000004e2007c0c */ /* 0x000fe2000bf66270 */
[----:B------:R2:W-:Y:S01]  /*1fa90*/  @!P1 ST.E.64 desc[UR42][R8.64], R98 ;  /* 0x0000006208009985 */ /* 0x0005e2000c101b2a */
[----:B------:R-:W-:-:S02]  /*1faa0*/  SHF.R.S32.HI R3, RZ, 0x1f, R228 ;  /* 0x0000001fff037819 */ /* 0x000fc400000114e4 */
[C---:B------:R-:W-:Y:S02]  /*1fab0*/  @!P2 LEA R12, P1, R228.reuse, R14, 0x2 ;  /* 0x0000000ee40ca211 */ /* 0x040fe400078210ff */
[-C--:B------:R-:W-:Y:S02]  /*1fac0*/  @!P0 LEA.HI.X R11, R229, R0.reuse, R15, 0x2, P5 ;  /* 0x00000000e50b8211 */ /* 0x080fe400028f140f */
[----:B------:R-:W-:Y:S02]  /*1fad0*/  @!P2 LEA.HI.X R13, R228, R0, R3, 0x2, P1 ;  /* 0x00000000e40da211 */ /* 0x000fe400008f1403 */
[----:B------:R-:W-:Y:S01]  /*1fae0*/  ISETP.GE.AND P1, PT, R225, UR4, PT ;  /* 0x00000004e1007c0c */ /* 0x000fe2000bf26270 */
[----:B------:R3:W-:Y:S01]  /*1faf0*/  @!P0 ST.E.64 desc[UR42][R10.64], R102 ;  /* 0x000000660a008985 */ /* 0x0007e2000c101b2a */
[----:B0-----:R-:W-:Y:S02]  /*1fb00*/  @!P4 LEA R4, P0, R227, R14, 0x2 ;  /* 0x0000000ee304c211 */ /* 0x001fe400078010ff */
[----:B------:R-:W-:Y:S01]  /*1fb10*/  SHF.R.S32.HI R15, RZ, 0x1f, R227 ;  /* 0x0000001fff0f7819 */ /* 0x000fe200000114e3 */
[----:B------:R0:W-:Y:S01]  /*1fb20*/  @!P2 ST.E.64 desc[UR42][R12.64], R106 ;  /* 0x0000006a0c00a985 */ /* 0x0001e2000c101b2a */
[----:B------:R-:W-:-:S02]  /*1fb30*/  SHF.R.S32.HI R3, RZ, 0x1f, R226 ;  /* 0x0000001fff037819 */ /* 0x000fc400000114e2 */
[----:B-1----:R-:W-:Y:S02]  /*1fb40*/  @!P3 LEA R6, P5, R226, R14, 0x2 ;  /* 0x0000000ee206b211 */ /* 0x002fe400078a10ff */
[----:B------:R-:W-:Y:S02]  /*1fb50*/  ISETP.GE.AND P2, PT, R224, UR4, PT ;  /* 0x00000004e0007c0c */ /* 0x000fe4000bf46270 */
[-C--:B------:R-:W-:Y:S02]  /*1fb60*/  @!P4 LEA.HI.X R5, R227, R0.reuse, R15, 0x2, P0 ;  /* 0x00000000e305c211 */ /* 0x080fe400000f140f */
[----:B------:R-:W-:Y:S02]  /*1fb70*/  ISETP.GE.AND P0, PT, R223, UR4, PT ;  /* 0x00000004df007c0c */ /* 0x000fe4000bf06270 */
[----:B------:R-:W-:Y:S01]  /*1fb80*/  @!P3 LEA.HI.X R7, R226, R0, R3, 0x2, P5 ;  /* 0x00000000e207b211 */ /* 0x000fe200028f1403 */
[----:B------:R1:W-:Y:S01]  /*1fb90*/  @!P4 ST.E.64 desc[UR42][R4.64], R110 ;  /* 0x0000006e0400c985 */ /* 0x0003e2000c101b2a */
[----:B--2---:R-:W-:-:S02]  /*1fba0*/  @!P1 LEA R8, P5, R225, R14, 0x2 ;  /* 0x0000000ee1089211 */ /* 0x004fc400078a10ff */
[----:B------:R-:W-:Y:S01]  /*1fbb0*/  SHF.R.S32.HI R3, RZ, 0x1f, R225 ;  /* 0x0000001fff037819 */ /* 0x000fe200000114e1 */
[----:B------:R2:W-:Y:S01]  /*1fbc0*/  @!P3 ST.E.64 desc[UR42][R6.64], R114 ;  /* 0x000000720600b985 */ /* 0x0005e2000c101b2a */
[----:B------:R-:W-:Y:S02]  /*1fbd0*/  ISETP.GE.AND P3, PT, R222, UR4, PT ;  /* 0x00000004de007c0c */ /* 0x000fe4000bf66270 */
[----:B------:R-:W-:Y:S02]  /*1fbe0*/  @!P1 LEA.HI.X R9, R225, R0, R3, 0x2, P5 ;  /* 0x00000000e1099211 */ /* 0x000fe400028f1403 */
[-C--:B---3--:R-:W-:Y:S02]  /*1fbf0*/  @!P2 LEA R10, P4, R224, R14.reuse, 0x2 ;  /* 0x0000000ee00aa211 */ /* 0x088fe400078810ff */
[----:B------:R-:W-:Y:S01]  /*1fc00*/  SHF.R.S32.HI R15, RZ, 0x1f, R224 ;  /* 0x0000001fff0f7819 */ /* 0x000fe200000114e0 */
[----:B------:R3:W-:Y:S01]  /*1fc10*/  @!P1 ST.E.64 desc[UR42][R8.64], R118 ;  /* 0x0000007608009985 */ /* 0x0007e2000c101b2a */
[----:B0-----:R-:W-:-:S02]  /*1fc20*/  @!P0 LEA R12, P5, R223, R14, 0x2 ;  /* 0x0000000edf0c8211 */ /* 0x001fc400078a10ff */
[----:B------:R-:W-:Y:S02]  /*1fc30*/  SHF.R.S32.HI R3, RZ, 0x1f, R223 ;  /* 0x0000001fff037819 */ /* 0x000fe400000114df */
[-C--:B------:R-:W-:Y:S02]  /*1fc40*/  @!P2 LEA.HI.X R11, R224, R0.reuse, R15, 0x2, P4 ;  /* 0x00000000e00ba211 */ /* 0x080fe400020f140f */
[----:B------:R-:W-:Y:S02]  /*1fc50*/  ISETP.GE.AND P1, PT, R221, UR4, PT ;  /* 0x00000004dd007c0c */ /* 0x000fe4000bf26270 */
[----:B------:R-:W-:Y:S01]  /*1fc60*/  @!P0 LEA.HI.X R13, R223, R0, R3, 0x2, P5 ;  /* 0x00000000df0d8211 */ /* 0x000fe200028f1403 */
[----:B------:R0:W-:Y:S01]  /*1fc70*/  @!P2 ST.E.64 desc[UR42][R10.64], R122 ;  /* 0x0000007a0a00a985 */ /* 0x0001e2000c101b2a */
[----:B------:R-:W-:Y:S02]  /*1fc80*/  ISETP.GE.AND P4, PT, R220, UR4, PT ;  /* 0x00000004dc007c0c */ /* 0x000fe4000bf86270 */
[----:B------:R-:W-:Y:S01]  /*1fc90*/  SHF.R.S32.HI R3, RZ, 0x1f, R222 ;  /* 0x0000001fff037819 */ /* 0x000fe200000114de */
[----:B------:R4:W-:Y:S01]  /*1fca0*/  @!P0 ST.E.64 desc[UR42][R12.64], R38 ;  /* 0x000000260c008985 */ /* 0x0009e2000c101b2a */
[----:B-1----:R-:W-:-:S02]  /*1fcb0*/  @!P3 LEA R4, P5, R222, R14, 0x2 ;  /* 0x0000000ede04b211 */ /* 0x002fc400078a10ff */
[----:B------:R-:W-:Y:S02]  /*1fcc0*/  ISETP.GE.AND P2, PT, R219, UR4, PT ;  /* 0x00000004db007c0c */ /* 0x000fe4000bf46270 */
[----:B------:R-:W-:Y:S02]  /*1fcd0*/  ISETP.GE.AND P0, PT, R218, UR4, PT ;  /* 0x00000004da007c0c */ /* 0x000fe4000bf06270 */
[----:B------:R-:W-:Y:S02]  /*1fce0*/  @!P3 LEA.HI.X R5, R222, R0, R3, 0x2, P5 ;  /* 0x00000000de05b211 */ /* 0x000fe400028f1403 */
[----:B------:R-:W-:Y:S02]  /*1fcf0*/  SHF.R.S32.HI R3, RZ, 0x1f, R221 ;  /* 0x0000001fff037819 */ /* 0x000fe400000114dd */
[-C--:B--2---:R-:W-:Y:S01]  /*1fd00*/  @!P1 LEA R6, P5, R221, R14.reuse, 0x2 ;  /* 0x0000000edd069211 */ /* 0x084fe200078a10ff */
[----:B------:R4:W-:Y:S01]  /*1fd10*/  @!P3 ST.E.64 desc[UR42][R4.64], R130 ;  /* 0x000000820400b985 */ /* 0x0009e2000c101b2a */
[----:B---3--:R-:W-:-:S02]  /*1fd20*/  @!P4 LEA R8, P3, R220, R14, 0x2 ;  /* 0x0000000edc08c211 */ /* 0x008fc400078610ff */
[----:B------:R-:W-:Y:S02]  /*1fd30*/  @!P1 LEA.HI.X R7, R221, R0, R3, 0x2, P5 ;  /* 0x00000000dd079211 */ /* 0x000fe400028f1403 */
[C---:B0-----:R-:W-:Y:S02]  /*1fd40*/  @!P2 LEA R10, P5, R219.reuse, R14, 0x2 ;  /* 0x0000000edb0aa211 */ /* 0x041fe400078a10ff */
[----:B------:R-:W-:Y:S01]  /*1fd50*/  @!P4 LEA.HI.X R9, R220, R0, R237, 0x2, P3 ;  /* 0x00000000dc09c211 */ /* 0x000fe200018f14ed */
[----:B------:R4:W-:Y:S01]  /*1fd60*/  @!P1 ST.E.64 desc[UR42][R6.64], R134 ;  /* 0x0000008606009985 */ /* 0x0009e2000c101b2a */
[C---:B------:R-:W-:Y:S02]  /*1fd70*/  @!P0 LEA R20, P3, R218.reuse, R14, 0x2 ;  /* 0x0000000eda148211 */ /* 0x040fe400078610ff */
[-C--:B------:R-:W-:Y:S01]  /*1fd80*/  @!P2 LEA.HI.X R11, R219, R0.reuse, R236, 0x2, P5 ;  /* 0x00000000db0ba211 */ /* 0x080fe200028f14ec */
[----:B------:R4:W-:Y:S01]  /*1fd90*/  @!P4 ST.E.64 desc[UR42][R8.64], R138 ;  /* 0x0000008a0800c985 */ /* 0x0009e2000c101b2a */
[----:B------:R-:W-:-:S03]  /*1fda0*/  @!P0 LEA.HI.X R21, R218, R0, R235, 0x2, P3 ;  /* 0x00000000da158211 */ /* 0x000fc600018f14eb */
[----:B------:R4:W-:Y:S04]  /*1fdb0*/  @!P2 ST.E.64 desc[UR42][R10.64], R142 ;  /* 0x0000008e0a00a985 */ /* 0x0009e8000c101b2a */
[----:B------:R4:W-:Y:S01]  /*1fdc0*/  @!P0 ST.E.64 desc[UR42][R20.64], R146 ;  /* 0x0000009214008985 */ /* 0x0009e2000c101b2a */
[----:B------:R-:W-:-:S13]  /*1fdd0*/  ISETP.GE.AND P0, PT, R217, UR4, PT ;  /* 0x00000004d9007c0c */ /* 0x000fda000bf06270 */
[----:B----4-:R-:W-:Y:S05]  /*1fde0*/  @P0 BRA `(.L_x_7987) ;  /* 0x0000000c00140947 */ /* 0x010fea0003800000 */
[----:B------:R-:W-:-:S04]  /*1fdf0*/  LEA R14, P0, R217, R14, 0x2 ;  /* 0x0000000ed90e7211 */ /* 0x000fc800078010ff */
[----:B------:R-:W-:-:S05]  /*1fe00*/  LEA.HI.X R15, R217, R0, R234, 0x2, P0 ;  /* 0x00000000d90f7211 */ /* 0x000fca00000f14ea */
[----:B------:R4:W-:Y:S01]  /*1fe10*/  ST.E.64 desc[UR42][R14.64], R150 ;  /* 0x000000960e007985 */ /* 0x0009e2000c101b2a */
[----:B------:R-:W-:Y:S05]  /*1fe20*/  BRA `(.L_x_7987) ;  /* 0x0000000c00047947 */ /* 0x000fea0003800000 */
.L_x_7974:
[----:B------:R-:W-:Y:S01]  /*1fe30*/  ULDC.64 UR4, c[0x0][0xc08] ;  /* 0x0003020000047ab9 */ /* 0x000fe20000000a00 */
[----:B------:R-:W2:Y:S01]  /*1fe40*/  LDC.64 R4, c[0x0][0xc00] ;  /* 0x00030000ff047b82 */ /* 0x000ea20000000a00 */
[----:B------:R-:W-:Y:S01]  /*1fe50*/  ISETP.NE.U32.AND P0, PT, RZ, UR4, PT ;  /* 0x00000004ff007c0c */ /* 0x000fe2000bf05070 */
[----:B------:R-:W-:-:S03]  /*1fe60*/  IMAD.MOV.U32 R3, RZ, RZ, RZ ;  /* 0x000000ffff037224 */ /* 0x000fc600078e00ff */
[----:B------:R-:W-:Y:S01]  /*1fe70*/  ISETP.NE.AND.EX P1, PT, RZ, UR5, PT, P0 ;  /* 0x00000005ff007c0c */ /* 0x000fe2000bf25300 */
[----:B------:R-:W-:Y:S02]  /*1fe80*/  ULDC.64 UR4, c[0x0][0xc00] ;  /* 0x0003000000047ab9 */ /* 0x000fe40000000a00 */
[----:B------:R-:W-:-:S04]  /*1fe90*/  ISETP.NE.U32.AND P0, PT, RZ, UR4, PT ;  /* 0x00000004ff007c0c */ /* 0x000fc8000bf05070 */
[----:B------:R-:W-:-:S06]  /*1fea0*/  ISETP.NE.AND.EX P0, PT, RZ, UR5, PT, P0 ;  /* 0x00000005ff007c0c */ /* 0x000fcc000bf05300 */
[----:B------:R-:W3:Y:S01]  /*1feb0*/  @P1 LDC.64 R6, c[0x0][0xc08] ;  /* 0x00030200ff061b82 */ /* 0x000ee20000000a00 */
[----:B------:R-:W-:Y:S02]  /*1fec0*/  ULDC UR4, c[0x0][0xa88] ;  /* 0x0002a20000047ab9 */ /* 0x000fe40000000800 */
[----:B------:R-:W-:Y:S02]  /*1fed0*/  IMAD.U32 R20, RZ, RZ, UR4 ;  /* 0x00000004ff147e24 */ /* 0x000fe4000f8e00ff */
[----:B--2---:R-:W-:-:S05]  /*1fee0*/  IMAD.WIDE R4, R209, 0x4, R4 ;  /* 0x00000004d1047825 */ /* 0x004fca00078e0204 */
[----:B------:R2:W5:Y:S01]  /*1fef0*/  @P0 LDG.E R3, desc[UR42][R4.64] ;  /* 0x0000002a04030981 */ /* 0x000562000c1e1900 */
[----:B------:R-:W4:Y:S01]  /*1ff00*/  S2R R0, SR_TID.X ;  /* 0x0000000000007919 */ /* 0x000f220000002100 */
[----:B---3--:R-:W-:-:S05]  /*1ff10*/  @P1 IMAD.WIDE R6, R209, 0x4, R6 ;  /* 0x00000004d1061825 */ /* 0x008fca00078e0206 */
[----:B------:R2:W5:Y:S01]  /*1ff20*/  @P1 LDG.E R20, desc[UR42][R6.64] ;  /* 0x0000002a06141981 */ /* 0x000562000c1e1900 */
[----:B------:R-:W-:-:S13]  /*1ff30*/  ISETP.NE.AND P2, PT, R208, RZ, PT ;  /* 0x000000ffd000720c */ /* 0x000fda0003f45270 */
[----:B------:R-:W3:Y:S01]  /*1ff40*/  @!P2 LDC R208, c[0x0][0xad4] ;  /* 0x0002b500ffd0ab82 */ /* 0x000ee20000000800 */
[----:B----4-:R-:W-:Y:S01]  /*1ff50*/  VIADD R0, R0, 0xffffff80 ;  /* 0xffffff8000007836 */ /* 0x010fe20000000000 */
[----:B------:R-:W-:-:S04]  /*1ff60*/  SHF.R.S32.HI R30, RZ, 0x1f, R209 ;  /* 0x0000001fff1e7819 */ /* 0x000fc800000114d1 */
[----:B------:R-:W-:Y:S02]  /*1ff70*/  ISETP.GT.AND P3, PT, R0, 0x7f, PT ;  /* 0x0000007f0000780c */ /* 0x000fe40003f64270 */
[----:B---3--:R-:W-:Y:S01]  /*1ff80*/  ISETP.GT.AND P2, PT, R208, 0x1, PT ;  /* 0x00000001d000780c */ /* 0x008fe20003f44270 */
[----:B--2---:R-:W-:-:S12]  /*1ff90*/  @P1 BRA `(.L_x_7992) ;  /* 0x0000000000101947 */ /* 0x004fd80003800000 */
[----:B------:R-:W-:Y:S05]  /*1ffa0*/  @!P0 BRA `(.L_x_7992) ;  /* 0x00000000000c8947 */ /* 0x000fea0003800000 */
[----:B------:R-:W2:Y:S04]  /*1ffb0*/  LDG.E R7, desc[UR42][R4.64] ;  /* 0x0000002a04077981 */ /* 0x000ea8000c1e1900 */
[----:B-----5:R-:W2:Y:S02]  /*1ffc0*/  LDG.E R20, desc[UR42][R4.64+0x4] ;  /* 0x0000042a04147981 */ /* 0x020ea4000c1e1900 */
[----:B--2---:R-:W-:-:S07]  /*1ffd0*/  IMAD.IADD R20, R20, 0x1, -R7 ;  /* 0x0000000114147824 */ /* 0x004fce00078e0a07 */
.L_x_7992:
[----:B------:R-:W-:Y:S01]  /*1ffe0*/  BSSY B1, `(.L_x_7993) ;  /* 0x0000036000017945 */ /* 0x000fe20003800000 */
[----:B------:R-:W-:Y:S02]  /*1fff0*/  SEL R31, R209, RZ, !P0 ;  /* 0x000000ffd11f7207 */ /* 0x000fe40004000000 */
[----:B------:R-:W-:Y:S02]  /*20000*/  SEL R30, R30, RZ, !P0 ;  /* 0x000000ff1e1e7207 */ /* 0x000fe40004000000 */
[----:B-----5:R-:W-:Y:S01]  /*20010*/  SHF.R.S32.HI R28, RZ, 0x1f, R3 ;  /* 0x0000001fff1c7819 */ /* 0x020fe20000011403 */
[----:B------:R-:W-:Y:S06]  /*20020*/  @P3 BRA `(.L_x_7994) ;  /* 0x0000000000c43947 */ /* 0x000fec0003800000 */
[----:B------:R-:W2:Y:S01]  /*20030*/  S2R R33, SR_TID.X ;  /* 0x0000000000217919 */ /* 0x000ea20000002100 */
[----:B------:R-:W3:Y:S02]  /*20040*/  LDC R35, c[0x0][0xbe8] ;  /* 0x0002fa00ff237b82 */ /* 0x000ee40000000800 */
[----:B---3--:R-:W-:Y:S01]  /*20050*/  IMAD R0, R20, R35, RZ ;  /* 0x0000002314007224 */ /* 0x008fe200078e02ff */
[----:B--2---:R-:W-:-:S04]  /*20060*/  IADD3 R33, R192, -0x80, R33 ;  /* 0xffffff80c0217810 */ /* 0x004fc80007ffe021 */
[----:B------:R-:W-:-:S13]  /*20070*/  ISETP.GE.AND P0, PT, R33, R0, PT ;  /* 0x000000002100720c */ /* 0x000fda0003f06270 */
[----:B------:R-:W-:Y:S05]  /*20080*/  @P0 BRA `(.L_x_7994) ;  /* 0x0000000000ac0947 */ /* 0x000fea0003800000 */
[----:B-1----:R-:W-:Y:S01]  /*20090*/  IMAD.MOV.U32 R24, RZ, RZ, 0x9b8 ;  /* 0x000009b8ff187424 */ /* 0x002fe200078e00ff */
[----:B------:R-:W-:Y:S01]  /*200a0*/  ISETP.GT.AND P0, PT, R208, 0x1, PT ;  /* 0x00000001d000780c */ /* 0x000fe20003f04270 */
[----:B------:R-:W1:Y:S01]  /*200b0*/  LDC.64 R4, c[0x0][0xba8] ;  /* 0x0002ea00ff047b82 */ /* 0x000e620000000a00 */
[----:B------:R-:W-:Y:S01]  /*200c0*/  ISETP.NE.AND P1, PT, R35, 0x1, PT ;  /* 0x000000012300780c */ /* 0x000fe20003f25270 */
[----:B------:R-:W-:Y:S01]  /*200d0*/  IMAD.MOV.U32 R21, RZ, RZ, R33 ;  /* 0x000000ffff157224 */ /* 0x000fe200078e0021 */
[----:B------:R-:W-:Y:S02]  /*200e0*/  SEL R24, R24, 0x978, P0 ;  /* 0x0000097818187807 */ /* 0x000fe40000000000 */
[----:B------:R-:W-:-:S03]  /*200f0*/  SEL R215, R215, RZ, P0 ;  /* 0x000000ffd7d77207 */ /* 0x000fc60000000000 */
[----:B------:R-:W2:Y:S08]  /*20100*/  LDC.64 R8, c[0x0][R24+0x220] ;  /* 0x0000880018087b82 */ /* 0x000eb00000000a00 */
[----:B------:R-:W3:Y:S08]  /*20110*/  LDC.64 R6, c[0x0][R24+0x218] ;  /* 0x0000860018067b82 */ /* 0x000ef00000000a00 */
[----:B------:R-:W4:Y:S08]  /*20120*/  LDC.64 R10, c[0x0][R24+0x228] ;  /* 0x00008a00180a7b82 */ /* 0x000f300000000a00 */
[----:B------:R-:W5:Y:S08]  /*20130*/  LDC.64 R12, c[0x0][R24+0x210] ;  /* 0x00008400180c7b82 */ /* 0x000f700000000a00 */
[----:B------:R-:W0:Y:S08]  /*20140*/  @P1 LDC R0, c[0x0][0xbec] ;  /* 0x0002fb00ff001b82 */ /* 0x000e300000000800 */
[----:B------:R-:W4:Y:S01]  /*20150*/  @P1 LDC R37, c[0x0][0xbf0] ;  /* 0x0002fc00ff251b82 */ /* 0x000f220000000800 */
[----:B--2---:R-:W-:-:S07]  /*20160*/  IMAD R9, R9, R31, RZ ;  /* 0x0000001f09097224 */ /* 0x004fce00078e02ff */
[----:B-1----:R-:W1:Y:S01]  /*20170*/  @!P0 LDC R4, c[0x0][0xb50] ;  /* 0x0002d400ff048b82 */ /* 0x002e620000000800 */
[----:B------:R-:W-:-:S04]  /*20180*/  IMAD.WIDE.U32 R14, R8, R31, RZ ;  /* 0x0000001f080e7225 */ /* 0x000fc800078e00ff */
[----:B------:R-:W-:Y:S02]  /*20190*/  IMAD R9, R8, R30, R9 ;  /* 0x0000001e08097224 */ /* 0x000fe400078e0209 */
[----:B0-----:R-:W-:Y:S01]  /*201a0*/  @P1 IMAD.HI.U32 R0, R33, R0, RZ ;  /* 0x0000000021001227 */ /* 0x001fe200078e00ff */
[----:B------:R-:W0:Y:S03]  /*201b0*/  @!P0 LDC R5, c[0x0][0xb54] ;  /* 0x0002d500ff058b82 */ /* 0x000e260000000800 */
[-C--:B---3--:R-:W-:Y:S02]  /*201c0*/  IMAD R29, R7, R206.reuse, RZ ;  /* 0x000000ce071d7224 */ /* 0x088fe400078e02ff */
[----:B------:R-:W-:Y:S01]  /*201d0*/  IMAD.WIDE.U32 R6, R6, R206, RZ ;  /* 0x000000ce06067225 */ /* 0x000fe200078e00ff */
[----:B----4-:R-:W-:-:S03]  /*201e0*/  @P1 SHF.R.U32.HI R21, RZ, R37, R0 ;  /* 0x00000025ff151219 */ /* 0x010fc60000011600 */
[----:B------:R-:W-:Y:S01]  /*201f0*/  IMAD.IADD R29, R7, 0x1, R29 ;  /* 0x00000001071d7824 */ /* 0x000fe200078e021d */
[----:B------:R-:W-:Y:S01]  /*20200*/  IADD3 R0, P1, P3, R14, R6, R3 ;  /* 0x000000060e007210 */ /* 0x000fe20007b3e003 */
[----:B------:R-:W-:Y:S02]  /*20210*/  IMAD.IADD R14, R15, 0x1, R9 ;  /* 0x000000010f0e7824 */ /* 0x000fe400078e0209 */
[----:B------:R-:W-:Y:S02]  /*20220*/  IMAD.MOV R8, RZ, RZ, -R21 ;  /* 0x000000ffff087224 */ /* 0x000fe400078e0a15 */
[----:B------:R-:W-:-:S04]  /*20230*/  IMAD.WIDE.U32 R6, R10, R215, RZ ;  /* 0x000000d70a067225 */ /* 0x000fc800078e00ff */
[----:B------:R-:W-:Y:S02]  /*20240*/  IMAD R11, R11, R215, RZ ;  /* 0x000000d70b0b7224 */ /* 0x000fe400078e02ff */
[----:B------:R-:W-:Y:S01]  /*20250*/  IMAD R9, R35, R8, R33 ;  /* 0x0000000823097224 */ /* 0x000fe200078e0221 */
[----:B------:R-:W-:Y:S01]  /*20260*/  IADD3.X R8, R14, R29, R28, P1, P3 ;  /* 0x0000001d0e087210 */ /* 0x000fe20000fe641c */
[----:B------:R-:W-:Y:S01]  /*20270*/  IMAD.IADD R11, R7, 0x1, R11 ;  /* 0x00000001070b7824 */ /* 0x000fe200078e020b */
[----:B------:R-:W-:Y:S01]  /*20280*/  IADD3 R6, P0, P1, R21, R0, R6 ;  /* 0x0000000015067210 */ /* 0x000fe2000791e006 */
[----:B-----5:R-:W-:Y:S01]  /*20290*/  IMAD R0, R13, R9, RZ ;  /* 0x000000090d007224 */ /* 0x020fe200078e02ff */
[----:B------:R-:W-:-:S04]  /*202a0*/  SHF.R.S32.HI R21, RZ, 0x1f, R21 ;  /* 0x0000001fff157819 */ /* 0x000fc80000011415 */
[----:B------:R-:W-:Y:S02]  /*202b0*/  IADD3.X R7, R21, R8, R11, P0, P1 ;  /* 0x0000000815077210 */ /* 0x000fe400007e240b */
[----:B------:R-:W-:Y:S01]  /*202c0*/  SHF.R.S32.HI R11, RZ, 0x1f, R9 ;  /* 0x0000001fff0b7819 */ /* 0x000fe20000011409 */
[----:B------:R-:W-:-:S04]  /*202d0*/  IMAD.WIDE.U32 R6, R12, R9, R6 ;  /* 0x000000090c067225 */ /* 0x000fc800078e0006 */
[----:B------:R-:W-:Y:S01]  /*202e0*/  IMAD R11, R12, R11, R0 ;  /* 0x0000000b0c0b7224 */ /* 0x000fe200078e0200 */
[----:B-1----:R-:W-:-:S03]  /*202f0*/  LEA R4, P0, R6, R4, 0x2 ;  /* 0x0000000406047211 */ /* 0x002fc600078010ff */
[----:B------:R-:W-:Y:S02]  /*20300*/  IMAD.IADD R0, R7, 0x1, R11 ;  /* 0x0000000107007824 */ /* 0x000fe400078e020b */
[----:B------:R-:W-:-:S03]  /*20310*/  IMAD.MOV.U32 R7, RZ, RZ, -0x800000 ;  /* 0xff800000ff077424 */ /* 0x000fc600078e00ff */
[----:B0-----:R-:W-:-:S05]  /*20320*/  LEA.HI.X R5, R6, R5, R0, 0x2, P0 ;  /* 0x0000000506057211 */ /* 0x001fca00000f1400 */
[----:B------:R2:W-:Y:S02]  /*20330*/  STG.E desc[UR42][R4.64], R7 ;  /* 0x0000000704007986 */ /* 0x0005e4000c10192a */
.L_x_7994:
[----:B------:R-:W-:Y:S05]  /*20340*/  BSYNC B1 ;  /* 0x0000000000017941 */ /* 0x000fea0003800000 */
.L_x_7993:
[----:B------:R-:W-:Y:S05]  /*20350*/  @P2 BRA `(.L_x_7987) ;  /* 0x0000000400b82947 */ /* 0x000fea0003800000 */
[----:B------:R-:W3:Y:S01]  /*20360*/  LDC R21, c[0x0][0xbe8] ;  /* 0x0002fa00ff157b82 */ /* 0x000ee20000000800 */
[----:B------:R-:W-:Y:S01]  /*20370*/  ULDC.64 UR4, c[0x0][0xaa0] ;  /* 0x0002a80000047ab9 */ /* 0x000fe20000000a00 */
[----:B------:R-:W-:Y:S01]  /*20380*/  ULDC.64 UR6, c[0x0][0xaf0] ;  /* 0x0002bc0000067ab9 */ /* 0x000fe20000000a00 */
[----:B------:R-:W-:Y:S02]  /*20390*/  IMAD R0, R28, UR4, RZ ;  /* 0x000000041c007c24 */ /* 0x000fe4000f8e02ff */
[----:B--2---:R-:W-:-:S04]  /*203a0*/  IMAD.WIDE.U32 R4, R3, UR4, RZ ;  /* 0x0000000403047c25 */ /* 0x004fc8000f8e00ff */
[----:B------:R-:W-:Y:S01]  /*203b0*/  IMAD R7, R3, UR5, R0 ;  /* 0x0000000503077c24 */ /* 0x000fe2000f8e0200 */
[----:B------:R-:W-:Y:S01]  /*203c0*/  ULDC.64 UR4, c[0x0][0xae8] ;  /* 0x0002ba0000047ab9 */ /* 0x000fe20000000a00 */
[----:B------:R-:W-:Y:S02]  /*203d0*/  IMAD R3, R207, 0x20, R23 ;  /* 0x00000020cf037824 */ /* 0x000fe400078e0217 */
[----:B------:R-:W-:Y:S02]  /*203e0*/  IMAD.IADD R5, R5, 0x1, R7 ;  /* 0x0000000105057824 */ /* 0x000fe400078e0207 */
[----:B------:R-:W-:Y:S02]  /*203f0*/  IMAD.IADD R8, R192, 0x1, R3 ;  /* 0x00000001c0087824 */ /* 0x000fe400078e0203 */
[----:B------:R-:W-:-:S04]  /*20400*/  IMAD.WIDE.U32 R4, R206, UR4, R4 ;  /* 0x00000004ce047c25 */ /* 0x000fc8000f8e0004 */
[----:B------:R-:W-:Y:S02]  /*20410*/  IMAD.MOV.U32 R3, RZ, RZ, R8 ;  /* 0x000000ffff037224 */ /* 0x000fe400078e0008 */
[----:B------:R-:W-:Y:S01]  /*20420*/  IMAD R6, R30, UR6, RZ ;  /* 0x000000061e067c24 */ /* 0x000fe2000f8e02ff */
[----:B---3--:R-:W-:Y:S01]  /*20430*/  ISETP.NE.AND P0, PT, R21, 0x1, PT ;  /* 0x000000011500780c */ /* 0x008fe20003f05270 */
[----:B------:R-:W-:Y:S01]  /*20440*/  IMAD R5, R206, UR5, R5 ;  /* 0x00000005ce057c24 */ /* 0x000fe2000f8e0205 */
[----:B------:R-:W-:Y:S01]  /*20450*/  ULDC.64 UR4, c[0x0][0xae0] ;  /* 0x0002b80000047ab9 */ /* 0x000fe20000000a00 */
[----:B------:R-:W-:Y:S02]  /*20460*/  IMAD.IADD R192, R23, 0x1, R192 ;  /* 0x0000000117c07824 */ /* 0x000fe400078e02c0 */
[----:B------:R-:W-:-:S08]  /*20470*/  IMAD.WIDE.U32 R4, R31, UR6, R4 ;  /* 0x000000061f047c25 */ /* 0x000fd0000f8e0004 */
[----:B------:R-:W2:Y:S08]  /*20480*/  @P0 LDC R9, c[0x0][0xbec] ;  /* 0x0002fb00ff090b82 */ /* 0x000eb00000000800 */
[----:B------:R-:W3:Y:S01]  /*20490*/  @P0 LDC R11, c[0x0][0xbf0] ;  /* 0x0002fc00ff0b0b82 */ /* 0x000ee20000000800 */
[----:B--2---:R-:W-:-:S04]  /*204a0*/  @P0 IMAD.HI.U32 R0, R8, R9, RZ ;  /* 0x0000000908000227 */ /* 0x004fc800078e00ff */
[----:B------:R-:W-:Y:S01]  /*204b0*/  IMAD R9, R31, UR7, R6 ;  /* 0x000000071f097c24 */ /* 0x000fe2000f8e0206 */
[----:B---3--:R-:W-:-:S03]  /*204c0*/  @P0 SHF.R.U32.HI R3, RZ, R11, R0 ;  /* 0x0000000bff030219 */ /* 0x008fc60000011600 */
[----:B------:R-:W-:Y:S01]  /*204d0*/  IMAD.IADD R5, R5, 0x1, R9 ;  /* 0x0000000105057824 */ /* 0x000fe200078e0209 */
[--C-:B------:R-:W-:Y:S01]  /*204e0*/  SHF.R.S32.HI R0, RZ, 0x1f, R3.reuse ;  /* 0x0000001fff007819 */ /* 0x100fe20000011403 */
[----:B------:R-:W-:Y:S02]  /*204f0*/  IMAD.MOV R7, RZ, RZ, -R3 ;  /* 0x000000ffff077224 */ /* 0x000fe400078e0a03 */
[----:B------:R-:W-:-:S04]  /*20500*/  IMAD.WIDE.U32 R4, R3, UR4, R4 ;  /* 0x0000000403047c25 */ /* 0x000fc8000f8e0004 */
[----:B------:R-:W-:Y:S02]  /*20510*/  IMAD R7, R21, R7, R8 ;  /* 0x0000000715077224 */ /* 0x000fe400078e0208 */
        /* <DEDUP_REMOVED lines=13> */
[----:B------:R-:W-:Y:S06]  /*205f0*/  BRA.DIV UR4, `(.L_x_7995) ;  /* 0x000000ae04587947 */ /* 0x000fec000b800000 */
[----:B------:R2:W3:Y:S04]  /*20600*/  SHFL.IDX PT, R3, R4, RZ, 0x181f ;  /* 0x00181fff04037589 */ /* 0x0004e800000e0000 */
[----:B------:R2:W4:Y:S02]  /*20610*/  SHFL.IDX PT, R14, R0, RZ, 0x181f ;  /* 0x00181fff000e7589 */ /* 0x00052400000e0000 */
.L_x_8262:
[----:B------:R-:W-:Y:S01]  /*20620*/  IMAD R20, R20, R21, RZ ;  /* 0x0000001514147224 */ /* 0x000fe200078e02ff */
[----:B------:R-:W-:Y:S04]  /*20630*/  BSSY B1, `(.L_x_7996) ;  /* 0x000000c000017945 */ /* 0x000fe80003800000 */
[----:B------:R-:W-:-:S13]  /*20640*/  ISETP.GE.AND P0, PT, R192, R20, PT ;  /* 0x00000014c000720c */ /* 0x000fda0003f06270 */
[----:B------:R-:W-:Y:S05]  /*20650*/  @P0 BRA `(.L_x_7997) ;  /* 0x0000000000240947 */ /* 0x000fea0003800000 */
[----:B------:R-:W-:Y:S02]  /*20660*/  ULDC UR4, c[0x0][0xac8] ;  /* 0x0002b20000047ab9 */ /* 0x000fe40000000800 */
[----:B------:R-:W-:Y:S02]  /*20670*/  ISETP.GE.AND P2, PT, R16, UR4, PT ;  /* 0x0000000410007c0c */ /* 0x000fe4000bf46270 */
[----:B------:R-:W-:-:S11]  /*20680*/  ISETP.GE.AND P3, PT, R190, UR4, PT ;  /* 0x00000004be007c0c */ /* 0x000fd6000bf66270 */
[-C--:B----4-:R-:W-:Y:S02]  /*20690*/  @!P2 LEA R6, P0, R16, R14.reuse, 0x1 ;  /* 0x0000000e1006a211 */ /* 0x090fe400078008ff */
[----:B------:R-:W-:Y:S02]  /*206a0*/  @!P3 LEA R14, P1, R190, R14, 0x1 ;  /* 0x0000000ebe0eb211 */ /* 0x000fe400078208ff */
[-C--:B---3--:R-:W-:Y:S02]  /*206b0*/  @!P2 LEA.HI.X R7, R16, R3.reuse, R17, 0x1, P0 ;  /* 0x000000031007a211 */ /* 0x088fe400000f0c11 */
[----:B------:R-:W-:-:S03]  /*206c0*/  @!P3 LEA.HI.X R15, R190, R3, R214, 0x1, P1 ;  /* 0x00000003be0fb211 */ /* 0x000fc600008f0cd6 */
[----:B------:R3:W-:Y:S04]  /*206d0*/  @!P2 ST.E.128 desc[UR42][R6.64], RZ ;  /* 0x000000ff0600a985 */ /* 0x0007e8000c101d2a */
[----:B------:R3:W-:Y:S02]  /*206e0*/  @!P3 ST.E.128 desc[UR42][R14.64], RZ ;  /* 0x000000ff0e00b985 */ /* 0x0007e4000c101d2a */
.L_x_7997:
[----:B------:R-:W-:Y:S05]  /*206f0*/  BSYNC B1 ;  /* 0x0000000000017941 */ /* 0x000fea0003800000 */
.L_x_7996:
[----:B------:R-:W-:-:S03]  /*20700*/  UMOV UR4, 0xffffffff ;  /* 0xffffffff00047882 */ /* 0x000fc60000000000 */
[----:B------:R-:W-:Y:S05]  /*20710*/  BRA.DIV UR4, `(.L_x_7998) ;  /* 0x000000ae04447947 */ /* 0x000fea000b800000 */
[----:B---3--:R3:W0:Y:S04]  /*20720*/  SHFL.IDX PT, R3, R4, 0x1, 0x181f ;  /* 0x00381f0004037f89 */ /* 0x00862800000e0000 */
[----:B----4-:R3:W4:Y:S02]  /*20730*/  SHFL.IDX PT, R14, R0, 0x1, 0x181f ;  /* 0x00381f00000e7f89 */ /* 0x01072400000e0000 */
.L_x_8266:
[----:B------:R-:W-:Y:S01]  /*20740*/  VIADD R5, R192, 0x20 ;  /* 0x00000020c0057836 */ /* 0x000fe20000000000 */
        /* <DEDUP_REMOVED lines=8> */
[-C--:B0-----:R-:W-:Y:S02]  /*207d0*/  @!P2 LEA.HI.X R7, R16, R3.reuse, R17, 0x1, P0 ;  /* 0x000000031007a211 */ /* 0x081fe400000f0c11 */
[----:B------:R-:W-:-:S03]  /*207e0*/  @!P3 LEA.HI.X R15, R190, R3, R214, 0x1, P1 ;  /* 0x00000003be0fb211 */ /* 0x000fc600008f0cd6 */
[----:B------:R0:W-:Y:S04]  /*207f0*/  @!P2 ST.E.128 desc[UR42][R6.64], RZ ;  /* 0x000000ff0600a985 */ /* 0x0001e8000c101d2a */
[----:B------:R0:W-:Y:S02]  /*20800*/  @!P3 ST.E.128 desc[UR42][R14.64], RZ ;  /* 0x000000ff0e00b985 */ /* 0x0001e4000c101d2a */
.L_x_8000:
[----:B------:R-:W-:Y:S05]  /*20810*/  BSYNC B1 ;  /* 0x0000000000017941 */ /* 0x000fea0003800000 */
.L_x_7999:
[----:B------:R-:W-:-:S03]  /*20820*/  UMOV UR4, 0xffffffff ;  /* 0xffffffff00047882 */ /* 0x000fc60000000000 */
[----:B------:R-:W-:Y:S05]  /*20830*/  BRA.DIV UR4, `(.L_x_8001) ;  /* 0x000000ae04447947 */ /* 0x000fea000b800000 */
[----:B0-----:R0:W0:Y:S04]  /*20840*/  SHFL.IDX PT, R3, R4, 0x2, 0x181f ;  /* 0x00581f0004037f89 */ /* 0x00102800000e0000 */
[----:B----4-:R4:W0:Y:S02]  /*20850*/  SHFL.IDX PT, R14, R0, 0x2, 0x181f ;  /* 0x00581f00000e7f89 */ /* 0x01082400000e0000 */
.L_x_8270:
[----:B------:R-:W-:Y:S01]  /*20860*/  VIADD R5, R192, 0x40 ;  /* 0x00000040c0057836 */ /* 0x000fe20000000000 */
[----:B------:R-:W-:Y:S04]  /*20870*/  BSSY B1, `(.L_x_8002) ;  /* 0x000000c000017945 */ /* 0x000fe80003800000 */
[----:B------:R-:W-:-:S13]  /*20880*/  ISETP.GE.AND P0, PT, R5, R20, PT ;  /* 0x000000140500720c */ /* 0x000fda0003f06270 */
[----:B------:R-:W-:Y:S05]  /*20890*/  @P0 BRA `(.L_x_8003) ;  /* 0x0000000000240947 */ /* 0x000fea0003800000 */
[----:B------:R-:W-:Y:S02]  /*208a0*/  ULDC UR4, c[0x0][0xac8] ;  /* 0x0002b20000047ab9 */ /* 0x000fe40000000800 */
[----:B------:R-:W-:Y:S02]  /*208b0*/  ISETP.GE.AND P2, PT, R16, UR4, PT ;  /* 0x0000000410007c0c */ /* 0x000fe4000bf46270 */
[----:B------:R-:W-:-:S11]  /*208c0*/  ISETP.GE.AND P3, PT, R190, UR4, PT ;  /* 0x00000004be007c0c */ /* 0x000fd6000bf66270 */
[-C--:B0-----:R-:W-:Y:S02]  /*208d0*/  @!P2 LEA R6, P0, R16, R14.reuse, 0x1 ;  /* 0x0000000e1006a211 */ /* 0x081fe400078008ff */
[----:B------:R-:W-:Y:S02]  /*208e0*/  @!P3 LEA R14, P1, R190, R14, 0x1 ;  /* 0x0000000ebe0eb211 */ /* 0x000fe400078208ff */
[-C--:B------:R-:W-:Y:S02]  /*208f0*/  @!P2 LEA.HI.X R7, R16, R3.reuse, R17, 0x1, P0 ;  /* 0x000000031007a211 */ /* 0x080fe400000f0c11 */
[----:B------:R-:W-:-:S03]  /*20900*/  @!P3 LEA.HI.X R15, R190, R3, R214, 0x1, P1 ;  /* 0x00000003be0fb211 */ /* 0x000fc600008f0cd6 */
[----:B------:R0:W-:Y:S04]  /*20910*/  @!P2 ST.E.128 desc[UR42][R6.64], RZ ;  /* 0x000000ff0600a985 */ /* 0x0001e8000c101d2a */
[----:B------:R0:W-:Y:S02]  /*20920*/  @!P3 ST.E.128 desc[UR42][R14.64], RZ ;  /* 0x000000ff0e00b985 */ /* 0x0001e4000c101d2a */
.L_x_8003:
[----:B------:R-:W-:Y:S05]  /*20930*/  BSYNC B1 ;  /* 0x0000000000017941 */ /* 0x000fea0003800000 */
.L_x_8002:
[----:B------:R-:W-:-:S03]  /*20940*/  UMOV UR4, 0xffffffff ;  /* 0xffffffff00047882 */ /* 0x000fc60000000000 */
[----:B------:R-:W-:Y:S05]  /*20950*/  BRA.DIV UR4, `(.L_x_8004) ;  /* 0x000000ae04447947 */ /* 0x000fea000b800000 */
[----:B0-----:R0:W0:Y:S04]  /*20960*/  SHFL.IDX PT, R3, R4, 0x3, 0x181f ;  /* 0x00781f0004037f89 */ /* 0x00102800000e0000 */
[----:B------:R0:W0:Y:S02]  /*20970*/  SHFL.IDX PT, R14, R0, 0x3, 0x181f ;  /* 0x00781f00000e7f89 */ /* 0x00002400000e0000 */
.L_x_8274:
[----:B0-234-:R-:W-:-:S05]  /*20980*/  VIADD R0, R192, 0x60 ;  /* 0x00000060c0007836 */ /* 0x01dfca0000000000 */
[----:B------:R-:W-:-:S13]  /*20990*/  ISETP.GE.AND P0, PT, R0, R20, PT ;  /* 0x000000140000720c */ /* 0x000fda0003f06270 */
[----:B------:R-:W-:Y:S05]  /*209a0*/  @P0 BRA `(.L_x_7987) ;  /* 0x0000000000240947 */ /* 0x000fea0003800000 */
[----:B------:R-:W-:Y:S02]  /*209b0*/  ULDC UR4, c[0x0][0xac8] ;  /* 0x0002b20000047ab9 */ /* 0x000fe40000000800 */
[----:B------:R-:W-:Y:S02]  /*209c0*/  ISETP.GE.AND P2, PT, R16, UR4, PT ;  /* 0x0000000410007c0c */ /* 0x000fe4000bf46270 */
[----:B------:R-:W-:-:S11]  /*209d0*/  ISETP.GE.AND P3, PT, R190, UR4, PT ;  /* 0x00000004be007c0c */ /* 0x000fd6000bf66270 */
[-C--:B------:R-:W-:Y:S02]  /*209e0*/  @!P2 LEA R4, P0, R16, R14.reuse, 0x1 ;  /* 0x0000000e1004a211 */ /* 0x080fe400078008ff */
[----:B------:R-:W-:Y:S02]  /*209f0*/  @!P3 LEA R14, P1, R190, R14, 0x1 ;  /* 0x0000000ebe0eb211 */ /* 0x000fe400078208ff */
[-C--:B------:R-:W-:Y:S02]  /*20a00*/  @!P2 LEA.HI.X R5, R16, R3.reuse, R17, 0x1, P0 ;  /* 0x000000031005a211 */ /* 0x080fe400000f0c11 */
[----:B------:R-:W-:-:S03]  /*20a10*/  @!P3 LEA.HI.X R15, R190, R3, R214, 0x1, P1 ;  /* 0x00000003be0fb211 */ /* 0x000fc600008f0cd6 */
[----:B------:R3:W-:Y:S04]  /*20a20*/  @!P2 ST.E.128 desc[UR42][R4.64], RZ ;  /* 0x000000ff0400a985 */ /* 0x0007e8000c101d2a */
[----:B------:R3:W-:Y:S02]  /*20a30*/  @!P3 ST.E.128 desc[UR42][R14.64], RZ ;  /* 0x000000ff0e00b985 */ /* 0x0007e4000c101d2a */
.L_x_7987:
[----:B------:R-:W-:Y:S05]  /*20a40*/  BSYNC B0 ;  /* 0x0000000000007941 */ /* 0x000fea0003800000 */
.L_x_7973:
[----:B------:R-:W-:Y:S02]  /*20a50*/  ULDC UR4, c[0x0][0xc3c] ;  /* 0x00030f0000047ab9 */ /* 0x000fe40000000800 */
[----:B-1----:R-:W-:-:S13]  /*20a60*/  ISETP.GE.AND P0, PT, R27, UR4, PT ;  /* 0x000000041b007c0c */ /* 0x002fda000bf06270 */
[----:B------:R-:W-:Y:S05]  /*20a70*/  @!P0 BRA `(.L_x_8005) ;  /* 0xfffffe0800648947 */ /* 0x000fea000383ffff */
[----:B------:R-:W-:Y:S05]  /*20a80*/  BRA `(.L_x_7730) ;  /* 0x0000008800b07947 */ /* 0x000fea0003800000 */
.L_x_7728:
        /* <DEDUP_REMOVED lines=20> */
.L_x_8006:
        /* <DEDUP_REMOVED lines=43> */
.L_x_8010:
        /* <DEDUP_REMOVED lines=39> */
.L_x_8008:
        /* <DEDUP_REMOVED lines=12> */
.L_x_8011:
        /* <DEDUP_REMOVED lines=63> */
.L_x_8012:
        /* <DEDUP_REMOVED lines=61> */
.L_x_8013:
[----:B01----:R-:W-:-:S05]  /*21970*/  LOP3.LUT R3, RZ, R2, RZ, 0x33, !PT ;  /* 0x00000002ff037212 */ /* 0x003fca00078e33ff */
[----:B------:R-:W-:-:S05]  /*21980*/  IMAD.IADD R2, R4, 0x1, R3 ;  /* 0x0000000104027824 */ /* 0x000fca00078e0203 */
[----:B------:R1:W-:Y:S01]  /*21990*/  STL [R1+0x4], R2 ;  /* 0x0000040201007387 */ /* 0x0003e20000100800 */
[----:B------:R-:W-:Y:S05]  /*219a0*/  BRA `(.L_x_8014) ;  /* 0x0000000000107947 */ /* 0x000fea0003800000 */
.L_x_8009:
[----:B------:R-:W-:Y:S01]  /*219b0*/  IMAD.U32 R2, RZ, RZ, UR6 ;  /* 0x00000006ff027e24 */ /* 0x000fe2000f8e00ff */
[----:B------:R0:W-:Y:S04]  /*219c0*/  STL [R1+0x4], RZ ;  /* 0x000004ff01007387 */ /* 0x0001e80000100800 */
[----:B------:R0:W-:Y:S04]  /*219d0*/  STL [R1+0x8], RZ ;  /* 0x000008ff01007387 */ /* 0x0001e80000100800 */
[----:B------:R0:W-:Y:S02]  /*219e0*/  STL [R1], R2 ;  /* 0x0000000201007387 */ /* 0x0001e40000100800 */
.L_x_8014:
        /* <DEDUP_REMOVED lines=10> */
.L_x_8007:
        /* <DEDUP_REMOVED lines=8> */
[----:B------:R-:W4:Y:S01]  /*21b10*/  LDL.LU R4, [R1+0x10] ;  /* 0x0000100001047983 */ /* 0x000f220000300800 */
        /* <DEDUP_REMOVED lines=8> */
[----:B01----:R-:W-:Y:S01]  /*21ba0*/  IMAD.SHL.U32 R2, R5, 0x8, RZ ;  /* 0x0000000805027824 */ /* 0x003fe200078e00ff */
        /* <DEDUP_REMOVED lines=13> */
[----:B----4-:R-:W-:-:S04]  /*21c80*/  LOP3.LUT R4, R4, 0xfffffffd, RZ, 0xc0, !PT ;  /* 0xfffffffd04047812 */ /* 0x010fc800078ec0ff */
        /* <DEDUP_REMOVED lines=11> */
[----:B------:R1:W-:Y:S04]  /*21d40*/  STL [R1+0x10], R4 ;  /* 0x0000100401007387 */ /* 0x0003e80000100800 */
[----:B------:R1:W-:Y:S04]  /*21d50*/  STL [R1+0x20], R2 ;  /* 0x0000200201007387 */ /* 0x0003e80000100800 */
[----:B------:R1:W-:Y:S04]  /*21d60*/  STL [R1+0x1c], RZ ;  /* 0x00001cff01007387 */ /* 0x0003e80000100800 */
[----:B------:R1:W-:Y:S02]  /*21d70*/  STL [R1+0x14], R2 ;  /* 0x0000140201007387 */ /* 0x0003e40000100800 */
.L_x_8174:
[----:B------:R-:W2:Y:S01]  /*21d80*/  LDL R14, [R1+0xc] ;  /* 0x00000c00010e7983 */ /* 0x000ea20000100800 */
[----:B------:R-:W2:Y:S01]  /*21d90*/  LDC.64 R12, c[0x0][0xa00] ;  /* 0x00028000ff0c7b82 */ /* 0x000ea20000000a00 */
[----:B------:R-:W-:Y:S05]  /*21da0*/  YIELD ;  /* 0x0000000000007946 */ /* 0x000fea0003800000 */
[----:B------:R-:W-:Y:S01]  /*21db0*/  ULDC.64 UR4, c[0x0][0xa28] ;  /* 0x00028a0000047ab9 */ /* 0x000fe20000000a00 */
[----:B01----:R-:W-:Y:S02]  /*21dc0*/  CS2R R6, SRZ ;  /* 0x0000000000067805 */ /* 0x003fe4000001ff00 */
[----:B------:R-:W-:Y:S01]  /*21dd0*/  ISETP.NE.U32.AND P0, PT, RZ, UR4, PT ;  /* 0x00000004ff007c0c */ /* 0x000fe2000bf05070 */
[----:B------:R-:W-:Y:S01]  /*21de0*/  ULDC.64 UR8, c[0x0][0xa18] ;  /* 0x0002860000087ab9 */ /* 0x000fe20000000a00 */
[----:B-1----:R-:W0:Y:S01]  /*21df0*/  LDC.64 R4, c[0x0][0xa08] ;  /* 0x00028200ff047b82 */ /* 0x002e220000000a00 */
[----:B------:R-:W-:Y:S01]  /*21e00*/  ULDC.64 UR6, c[0x0][0xa08] ;  /* 0x0002820000067ab9 */ /* 0x000fe20000000a00 */
[----:B------:R-:W-:Y:S01]  /*21e10*/  ISETP.NE.AND.EX P0, PT, RZ, UR5, PT, P0 ;  /* 0x00000005ff007c0c */ /* 0x000fe2000bf05300 */
[----:B------:R-:W-:-:S02]  /*21e20*/  ULDC.64 UR4, c[0x0][0xa00] ;  /* 0x0002800000047ab9 */ /* 0x000fc40000000a00 */
[----:B------:R-:W-:-:S04]  /*21e30*/  ISETP.NE.U32.AND P1, PT, RZ, UR4, PT ;  /* 0x00000004ff007c0c */ /* 0x000fc8000bf25070 */
[----:B------:R-:W-:Y:S01]  /*21e40*/  ISETP.NE.AND.EX P1, PT, RZ, UR5, PT, P1 ;  /* 0x00000005ff007c0c */ /* 0x000fe2000bf25310 */
[----:B------:R-:W-:Y:S01]  /*21e50*/  ULDC.64 UR4, c[0x0][0xa10] ;  /* 0x0002840000047ab9 */ /* 0x000fe20000000a00 */
[----:B------:R-:W-:-:S04]  /*21e60*/  ISETP.NE.U32.AND P3, PT, RZ, UR8, PT ;  /* 0x00000008ff007c0c */ /* 0x000fc8000bf65070 */
[----:B------:R-:W-:Y:S01]  /*21e70*/  ISETP.NE.AND.EX P3, PT, RZ, UR9, PT, P3 ;  /* 0x00000009ff007c0c */ /* 0x000fe2000bf65330 */
[----:B------:R-:W1:-:S12]  /*21e80*/  @P0 LDC.64 R2, c[0x0][0xa28] ;  /* 0x00028a00ff020b82 */ /* 0x000e580000000a00 */
[----:B---3--:R-:W3:Y:S01]  /*21e90*/  @P3 LDC.64 R10, c[0x0][0xa18] ;  /* 0x00028600ff0a3b82 */ /* 0x008ee20000000a00 */
        /* <DEDUP_REMOVED lines=34> */
[----:B------:R-:W2:Y:S04]  /*220c0*/  LDG.E R9, desc[UR42][R12.64] ;  /* 0x0000002a0c097981 */ /* 0x000ea8000c1e1900 */
[----:B------:R-:W2:Y:S02]  /*220d0*/  LDG.E R12, desc[UR42][R12.64+0x4] ;  /* 0x0000042a0c0c7981 */ /* 0x000ea4000c1e1900 */
[----:B--2--5:R-:W-:-:S05]  /*220e0*/  IMAD.IADD R15, R12, 0x1, -R9 ;  /* 0x000000010c0f7824 */ /* 0x024fca00078e0a09 */
[----:B------:R0:W-:Y:S02]  /*220f0*/  STL [R1+0x38], R15 ;  /* 0x0000380f01007387 */ /* 0x0001e40000100800 */
.L_x_8016:
        /* <DEDUP_REMOVED lines=12> */
[----:B------:R-:W1:Y:S02]  /*221c0*/  LDC.64 R4, c[0x0][0xa20] ;  /* 0x00028800ff047b82 */ /* 0x000e640000000a00 */
[----:B-1----:R-:W-:-:S05]  /*221d0*/  IMAD.WIDE R4, R14, 0x4, R4 ;  /* 0x000000040e047825 */ /* 0x002fca00078e0204 */
[----:B------:R1:W5:Y:S01]  /*221e0*/  LDG.E R7, desc[UR42][R4.64] ;  /* 0x0000002a04077981 */ /* 0x000362000c1e1900 */
[----:B------:R-:W-:Y:S05]  /*221f0*/  BRA `(.L_x_8018) ;  /* 0x0000000000107947 */ /* 0x000fea0003800000 */
.L_x_8017:
[----:B------:R-:W-:Y:S05]  /*22200*/  @!P2 BRA `(.L_x_8018) ;  /* 0x00000000000ca947 */ /* 0x000fea0003800000 */
[----:B------:R-:W2:Y:S04]  /*22210*/  LDG.E R7, desc[UR42][R4.64] ;  /* 0x0000002a04077981 */ /* 0x000ea8000c1e1900 */
[----:B------:R-:W2:Y:S02]  /*22220*/  LDG.E R4, desc[UR42][R4.64+0x4] ;  /* 0x0000042a04047981 */ /* 0x000ea4000c1e1900 */
[----:B--2---:R-:W-:-:S07]  /*22230*/  IMAD.IADD R7, R4, 0x1, -R7 ;  /* 0x0000000104077824 */ /* 0x004fce00078e0a07 */
.L_x_8018:
[----:B------:R-:W2:Y:S04]  /*22240*/  LDL.LU R8, [R1+0x4] ;  /* 0x0000040001087983 */ /* 0x000ea80000300800 */
        /* <DEDUP_REMOVED lines=36> */
.L_x_8021:
[----:B------:R-:W-:-:S13]  /*22490*/  ISETP.NE.AND P3, PT, R3, 0x1, PT ;  /* 0x000000010300780c */ /* 0x000fda0003f65270 */
[----:B------:R-:W1:Y:S02]  /*224a0*/  @P3 LDC.64 R4, c[0x0][0x9e8] ;  /* 0x00027a00ff043b82 */ /* 0x000e640000000a00 */
[----:B-1----:R-:W-:-:S05]  /*224b0*/  @P3 IMAD.HI.U32 R4, R2, R4, RZ ;  /* 0x0000000402043227 */ /* 0x002fca00078e00ff */
[----:B------:R-:W-:-:S07]  /*224c0*/  @P3 SHF.R.U32.HI R2, RZ, R5, R4 ;  /* 0x00000005ff023219 */ /* 0x000fce0000011604 */
.L_x_8022:
[----:B------:R-:W-:Y:S05]  /*224d0*/  BSYNC B0 ;  /* 0x0000000000007941 */ /* 0x000fea0003800000 */
.L_x_8020:
[----:B------:R-:W-:-:S05]  /*224e0*/  IMAD R2, R2, R3, R3 ;  /* 0x0000000302027224 */ /* 0x000fca00078e0203 */
[----:B------:R-:W-:-:S07]  /*224f0*/  VIMNMX R8, R8, R2, PT ;  /* 0x0000000208087248 */ /* 0x000fce0003fe0100 */
.L_x_8019:
[----:B------:R-:W1:Y:S01]  /*22500*/  @P1 LDC R4, c[0x0][0x44c] ;  /* 0x00011300ff041b82 */ /* 0x000e620000000800 */
[----:B------:R-:W-:Y:S01]  /*22510*/  VIADD R8, R8, 0x7f ;  /* 0x0000007f08087836 */ /* 0x000fe20000000000 */
[----:B------:R-:W-:Y:S01]  /*22520*/  ULDC UR4, c[0x0][0x9dc] ;  /* 0x0002770000047ab9 */ /* 0x000fe20000000800 */
[----:B------:R-:W-:Y:S02]  /*22530*/  IMAD.MOV.U32 R2, RZ, RZ, R12 ;  /* 0x000000ffff027224 */ /* 0x000fe400078e000c */
[----:B------:R-:W-:Y:S01]  /*22540*/  IMAD.IADD R20, R6, 0x1, -R15 ;  /* 0x0000000106147824 */ /* 0x000fe200078e0a0f */
[----:B------:R-:W-:Y:S02]  /*22550*/  SHF.R.S32.HI R7, RZ, 0x1f, R8 ;  /* 0x0000001fff077819 */ /* 0x000fe40000011408 */
[----:B------:R-:W2:Y:S02]  /*22560*/  @P1 LDC R5, c[0x0][0x450] ;  /* 0x00011400ff051b82 */ /* 0x000ea40000000800 */
[----:B------:R-:W-:-:S04]  /*22570*/  LEA.HI R7, R7, R8, RZ, 0x7 ;  /* 0x0000000807077211 */ /* 0x000fc800078f38ff */
[----:B------:R-:W-:-:S04]  /*22580*/  SHF.R.S32.HI R7, RZ, 0x7, R7 ;  /* 0x00000007ff077819 */ /* 0x000fc80000011407 */
        /* <DEDUP_REMOVED lines=16> */
.L_x_8025:
[----:B------:R-:W-:-:S13]  /*22690*/  ISETP.NE.AND P1, PT, R3, 0x1, PT ;  /* 0x000000010300780c */ /* 0x000fda0003f25270 */
[----:B------:R-:W1:Y:S02]  /*226a0*/  @P1 LDC.64 R4, c[0x0][0x9e8] ;  /* 0x00027a00ff041b82 */ /* 0x000e640000000a00 */
[----:B-1----:R-:W-:-:S05]  /*226b0*/  @P1 IMAD.HI.U32 R4, R6, R4, RZ ;  /* 0x0000000406041227 */ /* 0x002fca00078e00ff */
[----:B------:R-:W-:-:S07]  /*226c0*/  @P1 SHF.R.U32.HI R6, RZ, R5, R4 ;  /* 0x00000005ff061219 */ /* 0x000fce0000011604 */
.L_x_8026:
[----:B------:R-:W-:Y:S05]  /*226d0*/  BSYNC B0 ;  /* 0x0000000000007941 */ /* 0x000fea0003800000 */
.L_x_8024:
[----:B------:R-:W-:-:S05]  /*226e0*/  IMAD R3, R6, R3, RZ ;  /* 0x0000000306037224 */ /* 0x000fca00078e02ff */
[----:B------:R-:W-:-:S07]  /*226f0*/  VIMNMX R2, R2, R3, !PT ;  /* 0x0000000302027248 */ /* 0x000fce0007fe0100 */
.L_x_8023:
        /* <DEDUP_REMOVED lines=41> */
.L_x_8028:
[----:B------:R-:W-:Y:S05]  /*22990*/  BSYNC B0 ;  /* 0x0000000000007941 */ /* 0x000fea0003800000 */
.L_x_8027:
[-C--:B------:R-:W-:Y:S01]  /*229a0*/  IMAD R4, R12, R2.reuse, R4 ;  /* 0x000000020c047224 */ /* 0x080fe200078e0204 */
[----:B------:R-:W-:Y:S01]  /*229b0*/  BSSY B0, `(.L_x_8029) ;  /* 0x000011e000007945 */ /* 0x000fe20003800000 */
[----:B------:R-:W-:Y:S02]  /*229c0*/  PLOP3.LUT P5, PT, PT, PT, PT, 0x80, 0x0 ;  /* 0x000000000000781c */ /* 0x000fe40003faf070 */
[C---:B------:R-:W-:Y:S01]  /*229d0*/  IMAD R3, R4.reuse, 0x80, -R9 ;  /* 0x0000008004037824 */ /* 0x040fe200078e0a09 */
[----:B------:R-:W-:-:S04]  /*229e0*/  VIADDMNMX R2, R4, R2, R7, PT ;  /* 0x0000000204027246 */ /* 0x000fc80003800107 */
[----:B------:R-:W-:Y:S01]  /*229f0*/  VIMNMX R3, RZ, R3, !PT ;  /* 0x00000003ff037248 */ /* 0x000fe20007fe0100 */
[----:B------:R-:W-:-:S05]  /*22a00*/  IMAD R2, R2, 0x80, -R9 ;  /* 0x0000008002027824 */ /* 0x000fca00078e0a09 */
[----:B------:R-:W-:-:S04]  /*22a10*/  VIMNMX R2, R2, R10, PT ;  /* 0x0000000a02027248 */ /* 0x000fc80003fe0100 */
        /* <DEDUP_REMOVED lines=16> */
.L_x_8277:
[----:B--2---:R-:W-:Y:S02]  /*22b20*/  ISETP.NE.AND P0, PT, R14, RZ, PT ;  /* 0x000000ff0e00720c */ /* 0x004fe40003f05270 */
[----:B------:R-:W-:-:S11]  /*22b30*/  PLOP3.LUT P1, PT, PT, PT, PT, 0x8, 0x0 ;  /* 0x000000000000781c */ /* 0x000fd60003f2e170 */
[----:B------:R-:W-:Y:S05]  /*22b40*/  @P0 BRA `(.L_x_8032) ;  /* 0x00000000000c0947 */ /* 0x000fea0003800000 */
[----:B------:R-:W-:-:S03]  /*22b50*/  UMOV UR4, 0xffffffff ;  /* 0xffffffff00047882 */ /* 0x000fc60000000000 */
[----:B------:R-:W-:Y:S05]  /*22b60*/  BRA.DIV UR4, `(.L_x_8033) ;  /* 0x0000008e043c7947 */ /* 0x000fea000b800000 */
[----:B------:R-:W-:-:S13]  /*22b70*/  ELECT P1, URZ, PT ;  /* 0x00000000003f782f */ /* 0x000fda0003820000 */
.L_x_8032:
        /* <DEDUP_REMOVED lines=9> */
.L_x_8280:
[----:B------:R-:W-:Y:S05]  /*22c10*/  BSYNC B1 ;  /* 0x0000000000017941 */ /* 0x000fea0003800000 */
.L_x_8034:
        /* <DEDUP_REMOVED lines=12> */
.L_x_8281:
[----:B------:R-:W-:Y:S05]  /*22ce0*/  BSYNC B2 ;  /* 0x0000000000027941 */ /* 0x000fea0003800000 */
.L_x_8038:
[----:B------:R-:W-:Y:S04]  /*22cf0*/  BSSY B2, `(.L_x_8040) ;  /* 0x0000008000027945 */ /* 0x000fe80003800000 */
[----:B------:R-:W-:Y:S05]  /*22d00*/  @P4 BRA `(.L_x_8041) ;  /* 0x0000000000184947 */ /* 0x000fea0003800000 */
[----:B-1----:R-:W3:Y:S02]  /*22d10*/  LDL R4, [R1+0x10] ;  /* 0x0000100001047983 */ /* 0x002ee40000100800 */
[----:B---3--:R-:W-:Y:S01]  /*22d20*/  LOP3.LUT P0, RZ, R4, 0x1, RZ, 0xc0, !PT ;  /* 0x0000000104ff7812 */ /* 0x008fe2000780c0ff */
[----:B------:R-:W-:-:S04]  /*22d30*/  IMAD.MOV.U32 R4, RZ, RZ, 0x8000 ;  /* 0x00008000ff047424 */ /* 0x000fc800078e00ff */
[----:B------:R3:W-:Y:S08]  /*22d40*/  SYNCS.ARRIVE.TRANS64 RZ, [R6+URZ+0x28890], R4 ;  /* 0x0288900406ff79a7 */ /* 0x0007f0000800003f */
[----:B------:R-:W-:Y:S05]  /*22d50*/  @!P0 BRA `(.L_x_8041) ;  /* 0x0000000000048947 */ /* 0x000fea0003800000 */
[----:B------:R-:W-:Y:S01]  /*22d60*/  BPT.TRAP 0x1 ;  /* 0x000000040000795c */ /* 0x000fe20000300000 */
.L_x_8041:
[----:B------:R-:W-:Y:S05]  /*22d70*/  BSYNC B2 ;  /* 0x0000000000027941 */ /* 0x000fea0003800000 */
.L_x_8040:
        /* <DEDUP_REMOVED lines=14> */
.L_x_8042:
        /* <DEDUP_REMOVED lines=16> */
.L_x_8043:
        /* <DEDUP_REMOVED lines=13> */
.L_x_8282:
[----:B------:R-:W-:Y:S05]  /*23030*/  BSYNC B2 ;  /* 0x0000000000027941 */ /* 0x000fea0003800000 */
.L_x_8044:
[----:B------:R-:W-:Y:S01]  /*23040*/  BSSY B2, `(.L_x_8046) ;  /* 0x000000a000027945 */ /* 0x000fe20003800000 */
[----:B------:R-:W-:Y:S02]  /*23050*/  IMAD.MOV.U32 R12, RZ, RZ, 0x0 ;  /* 0x00000000ff0c7424 */ /* 0x000fe400078e00ff */
[----:B------:R-:W-:Y:S01]  /*23060*/  IMAD.MOV.U32 R13, RZ, RZ, 0x12f00000 ;  /* 0x12f00000ff0d7424 */ /* 0x000fe200078e00ff */
[----:B------:R-:W-:Y:S06]  /*23070*/  @P4 BRA `(.L_x_8047) ;  /* 0x0000000000184947 */ /* 0x000fec0003800000 */
[----:B------:R-:W3:Y:S02]  /*23080*/  LDL R4, [R1+0x10] ;  /* 0x0000100001047983 */ /* 0x000ee40000100800 */
[----:B---3--:R-:W-:Y:S01]  /*23090*/  LOP3.LUT P0, RZ, R4, 0x1, RZ, 0xc0, !PT ;  /* 0x0000000104ff7812 */ /* 0x008fe2000780c0ff */
[----:B------:R-:W-:-:S04]  /*230a0*/  IMAD.MOV.U32 R4, RZ, RZ, 0x8000 ;  /* 0x00008000ff047424 */ /* 0x000fc800078e00ff */
[----:B------:R1:W-:Y:S08]  /*230b0*/  SYNCS.ARRIVE.TRANS64 RZ, [R6+URZ+0x288b0], R4 ;  /* 0x0288b00406ff79a7 */ /* 0x0003f0000800003f */
[----:B------:R-:W-:Y:S05]  /*230c0*/  @!P0 BRA `(.L_x_8047) ;  /* 0x0000000000048947 */ /* 0x000fea0003800000 */
[----:B------:R-:W-:Y:S01]  /*230d0*/  BPT.TRAP 0x1 ;  /* 0x000000040000795c */ /* 0x000fe20000300000 */
.L_x_8047:
[----:B------:R-:W-:Y:S05]  /*230e0*/  BSYNC B2 ;  /* 0x0000000000027941 */ /* 0x000fea0003800000 */
.L_x_8046:
[----:B------:R-:W-:Y:S01]  /*230f0*/  R2UR UR10, R14 ;  /* 0x000000000e0a72ca */ /* 0x000fe200000e0000 */
[----:B------:R-:W-:Y:S01]  /*23100*/  IMAD R7, R11, 0x2, R18 ;  /* 0x000000020b077824 */ /* 0x000fe200078e0212 */
[----:B------:R-:W-:Y:S01]  /*23110*/  R2UR UR6, R12 ;  /* 0x000000000c0672ca */ /* 0x000fe200000e0000 */
[----:B------:R-:W-:Y:S01]  /*23120*/  UIADD3 UR4, UP0, UR38, 0x670, URZ ;  /* 0x0000067026047890 */ /* 0x000fe2000ff1e03f */
[----:B------:R-:W-:Y:S01]  /*23130*/  R2UR UR7, R13 ;  /* 0x000000000d0772ca */ /* 0x000fe200000e0000 */
[----:B012---:R-:W-:Y:S01]  /*23140*/  VIADD R6, R6, 0x288b0 ;  /* 0x000288b006067836 */ /* 0x007fe20000000000 */
[----:B------:R-:W-:Y:S01]  /*23150*/  PLOP3.LUT P0, PT, PT, PT, PT, 0x80, 0x0 ;  /* 0x000000000000781c */ /* 0x000fe20003f0f070 */
[----:B------:R-:W-:Y:S01]  /*23160*/  VIADD R4, R7, 0x400 ;  /* 0x0000040007047836 */ /* 0x000fe20000000000 */
[----:B------:R-:W-:-:S12]  /*23170*/  UIADD3.X UR5, URZ, UR39, URZ, UP0, !UPT ;  /* 0x000000273f057290 */ /* 0x000fd800087fe43f */
.L_x_8048:
        /* <DEDUP_REMOVED lines=15> */
.L_x_8049:
        /* <DEDUP_REMOVED lines=10> */
.L_x_8037:
[----:B------:R-:W-:Y:S05]  /*23310*/  BSYNC B1 ;  /* 0x0000000000017941 */ /* 0x000fea0003800000 */
.L_x_8036:
[----:B------:R-:W1:Y:S04]  /*23320*/  LDL.LU R9, [R1+0x1c] ;  /* 0x00001c0001097983 */ /* 0x000e680000300800 */
[----:B------:R-:W2:Y:S01]  /*23330*/  LDL.LU R7, [R1+0x20] ;  /* 0x0000200001077983 */ /* 0x000ea20000300800 */
[----:B------:R-:W-:Y:S01]  /*23340*/  PLOP3.LUT P5, PT, PT, PT, PT, 0x8, 0x0 ;  /* 0x000000000000781c */ /* 0x000fe20003fae170 */
[----:B-1----:R-:W-:Y:S02]  /*23350*/  VIADD R4, R9, 0x1 ;  /* 0x0000000109047836 */ /* 0x002fe40000000000 */
        /* <DEDUP_REMOVED lines=9> */
.L_x_8064:
        /* <DEDUP_REMOVED lines=13> */
.L_x_8283:
[----:B------:R-:W-:Y:S05]  /*234c0*/  BSYNC B2 ;  /* 0x0000000000027941 */ /* 0x000fea0003800000 */
.L_x_8052:
        /* <DEDUP_REMOVED lines=8> */
.L_x_8055:
[----:B------:R-:W-:Y:S05]  /*23550*/  BSYNC B2 ;  /* 0x0000000000027941 */ /* 0x000fea0003800000 */
.L_x_8054:
        /* <DEDUP_REMOVED lines=12> */
.L_x_8056:
        /* <DEDUP_REMOVED lines=16> */
.L_x_8057:
        /* <DEDUP_REMOVED lines=13> */
.L_x_8284:
[----:B------:R-:W-:Y:S05]  /*237f0*/  BSYNC B2 ;  /* 0x0000000000027941 */ /* 0x000fea0003800000 */
.L_x_8058:
        /* <DEDUP_REMOVED lines=10> */
.L_x_8061:
[----:B------:R-:W-:Y:S05]  /*238a0*/  BSYNC B2 ;  /* 0x0000000000027941 */ /* 0x000fea0003800000 */
.L_x_8060:
        /* <DEDUP_REMOVED lines=8> */
.L_x_8062:
        /* <DEDUP_REMOVED lines=15> */
.L_x_8063:
        /* <DEDUP_REMOVED lines=10> */
.L_x_8051:
[----:B------:R-:W-:Y:S05]  /*23ac0*/  BSYNC B1 ;  /* 0x0000000000017941 */ /* 0x000fea0003800000 */
.L_x_8050:
        /* <DEDUP_REMOVED lines=12> */
.L_x_8030:
[----:B------:R-:W-:Y:S05]  /*23b90*/  BSYNC B0 ;  /* 0x0000000000007941 */ /* 0x000fea0003800000 */
.L_x_8029:
        /* <DEDUP_REMOVED lines=26> */
.L_x_8067:
[----:B------:R-:W-:-:S13]  /*23d40*/  ISETP.NE.AND P2, PT, R3, 0x1, PT ;  /* 0x000000010300780c */ /* 0x000fda0003f45270 */
[----:B------:R-:W1:Y:S02]  /*23d50*/  @P2 LDC.64 R4, c[0x0][0x9e8] ;  /* 0x00027a00ff042b82 */ /* 0x000e640000000a00 */
[----:B-1----:R-:W-:-:S05]  /*23d60*/  @P2 IMAD.HI.U32 R4, R6, R4, RZ ;  /* 0x0000000406042227 */ /* 0x002fca00078e00ff */
[----:B------:R-:W-:-:S07]  /*23d70*/  @P2 SHF.R.U32.HI R6, RZ, R5, R4 ;  /* 0x00000005ff062219 */ /* 0x000fce0000011604 */
.L_x_8068:
[----:B------:R-:W-:Y:S05]  /*23d80*/  BSYNC B0 ;  /* 0x0000000000007941 */ /* 0x000fea0003800000 */
.L_x_8066:
[----:B------:R-:W-:-:S05]  /*23d90*/  IMAD R6, R6, R3, R3 ;  /* 0x0000000306067224 */ /* 0x000fca00078e0203 */
[----:B------:R-:W-:-:S07]  /*23da0*/  VIMNMX R2, R2, R6, PT ;  /* 0x0000000602027248 */ /* 0x000fce0003fe0100 */
.L_x_8065:
        /* <DEDUP_REMOVED lines=26> */
.L_x_8071:
[----:B------:R-:W-:-:S13]  /*23f50*/  ISETP.NE.AND P0, PT, R3, 0x1, PT ;  /* 0x000000010300780c */ /* 0x000fda0003f05270 */
[----:B------:R-:W1:Y:S02]  /*23f60*/  @P0 LDC.64 R4, c[0x0][0x9e8] ;  /* 0x00027a00ff040b82 */ /* 0x000e640000000a00 */
[----:B-1----:R-:W-:-:S05]  /*23f70*/  @P0 IMAD.HI.U32 R4, R2, R4, RZ ;  /* 0x0000000402040227 */ /* 0x002fca00078e00ff */
[----:B------:R-:W-:-:S07]  /*23f80*/  @P0 SHF.R.U32.HI R2, RZ, R5, R4 ;  /* 0x00000005ff020219 */ /* 0x000fce0000011604 */
.L_x_8072:
[----:B------:R-:W-:Y:S05]  /*23f90*/  BSYNC B0 ;  /* 0x0000000000007941 */ /* 0x000fea0003800000 */
.L_x_8070:
[----:B------:R-:W-:-:S05]  /*23fa0*/  IMAD R2, R2, R3, RZ ;  /* 0x0000000302027224 */ /* 0x000fca00078e02ff */
[----:B------:R-:W-:-:S07]  /*23fb0*/  VIMNMX R0, R0, R2, !PT ;  /* 0x0000000200007248 */ /* 0x000fce0007fe0100 */
.L_x_8069:
        /* <DEDUP_REMOVED lines=39> */
.L_x_8074:
[----:B------:R-:W-:Y:S05]  /*24230*/  BSYNC B0 ;  /* 0x0000000000007941 */ /* 0x000fea0003800000 */
.L_x_8073:
        /* <DEDUP_REMOVED lines=14> */
[----:B------:R-:W-:Y:S02]  /*24320*/  VOTEU.ANY UR4, UPT, PT ;  /* 0x0000000000047886 */ /* 0x000fe400038e0100 */
[----:B------:R-:W2:Y:S08]  /*24330*/  FLO.U32 R0, UR4 ;  /* 0x0000000400007d00 */ /* 0x000eb000080e0000 */
[----:B------:R-:W3:Y:S01]  /*24340*/  POPC R5, UR4 ;  /* 0x0000000400057d09 */ /* 0x000ee20008000000 */
[----:B--2---:R-:W-:-:S02]  /*24350*/  ISETP.EQ.U32.AND P0, PT, R0, R3, PT ;  /* 0x000000030000720c */ /* 0x004fc40003f02070 */
[----:B------:R-:W3:Y:S11]  /*24360*/  LDC.64 R2, c[0x0][0xc60] ;  /* 0x00031800ff027b82 */ /* 0x000ef60000000a00 */
[----:B---3--:R-:W2:Y:S01]  /*24370*/  @P0 ATOMG.E.ADD.STRONG.GPU PT, R3, desc[UR42][R2.64], R5 ;  /* 0x00000005020309a8 */ /* 0x008ea200081ee1ea */
[----:B------:R-:W3:Y:S02]  /*24380*/  S2R R4, SR_LTMASK ;  /* 0x0000000000047919 */ /* 0x000ee40000003900 */
[----:B---3--:R-:W-:-:S04]  /*24390*/  LOP3.LUT R4, R4, UR4, RZ, 0xc0, !PT ;  /* 0x0000000404047c12 */ /* 0x008fc8000f8ec0ff */
[----:B------:R-:W3:Y:S01]  /*243a0*/  POPC R7, R4 ;  /* 0x0000000400077309 */ /* 0x000ee20000000000 */
[----:B--2---:R-:W3:Y:S02]  /*243b0*/  SHFL.IDX PT, R0, R3, R0, 0x1f ;  /* 0x00001f0003007589 */ /* 0x004ee400000e0000 */
[----:B---3--:R-:W-:-:S05]  /*243c0*/  IADD3 R0, R0, UR36, R7 ;  /* 0x0000002400007c10 */ /* 0x008fca000fffe007 */
[----:B------:R2:W-:Y:S01]  /*243d0*/  STL [R1], R0 ;  /* 0x0000000001007387 */ /* 0x0005e20000100800 */
[----:B------:R-:W-:Y:S05]  /*243e0*/  BRA `(.L_x_8077) ;  /* 0x0000003800f87947 */ /* 0x000fea0003800000 */
.L_x_8076:
        /* <DEDUP_REMOVED lines=20> */
.L_x_8079:
[----:B------:R-:W-:Y:S05]  /*24530*/  BSYNC B6 ;  /* 0x0000000000067941 */ /* 0x000fea0003800000 */
.L_x_8078:
        /* <DEDUP_REMOVED lines=20> */
.L_x_8082:
        /* <DEDUP_REMOVED lines=15> */
.L_x_8081:
[----:B------:R-:W-:Y:S05]  /*24770*/  BSYNC B6 ;  /* 0x0000000000067941 */ /* 0x000fea0003800000 */
.L_x_8080:
[----:B------:R-:W2:Y:S01]  /*24780*/  LDL R0, [R1+0xc] ;  /* 0x00000c0001007983 */ /* 0x000ea20000100800 */
[----:B------:R-:W-:Y:S02]  /*24790*/  ULDC.64 UR4, c[0x0][0x9f8] ;  /* 0x00027e0000047ab9 */ /* 0x000fe40000000a00 */
[----:B------:R-:W-:Y:S01]  /*247a0*/  ISETP.NE.U32.AND P0, PT, RZ, UR4, PT ;  /* 0x00000004ff007c0c */ /* 0x000fe2000bf05070 */
[----:B-1----:R-:W3:Y:S03]  /*247b0*/  LDL R17, [R1+0x3c] ;  /* 0x00003c0001117983 */ /* 0x002ee60000100800 */
        /* <DEDUP_REMOVED lines=20> */
.L_x_8287:
[----:B--2---:R-:W2:Y:S01]  /*24900*/  LDL.LU R4, [R1+0x10] ;  /* 0x0000100001047983 */ /* 0x004ea20000300800 */
[----:B------:R-:W-:Y:S02]  /*24910*/  PLOP3.LUT P1, PT, PT, PT, PT, 0x8, 0x0 ;  /* 0x000000000000781c */ /* 0x000fe40003f2e170 */
[----:B---3--:R-:W-:Y:S01]  /*24920*/  ISETP.NE.AND P0, PT, R14, RZ, PT ;  /* 0x000000ff0e00720c */ /* 0x008fe20003f05270 */
        /* <DEDUP_REMOVED lines=8> */
.L_x_8290:
[----:B------:R-:W-:Y:S05]  /*249b0*/  @!P6 BRA `(.L_x_8084) ;  /* 0x000000040008e947 */ /* 0x000fea0003800000 */
[----:B------:R-:W-:-:S04]  /*249c0*/  ISETP.NE.U32.AND P0, PT, R2, RZ, PT ;  /* 0x000000ff0200720c */ /* 0x000fc80003f05070 */
[----:B------:R-:W-:-:S13]  /*249d0*/  ISETP.NE.AND.EX P0, PT, R3, RZ, PT, P0 ;  /* 0x000000ff0300720c */ /* 0x000fda0003f05300 */
[----:B------:R-:W-:Y:S05]  /*249e0*/  @!P0 BRA `(.L_x_8086) ;  /* 0x0000000000508947 */ /* 0x000fea0003800000 */
[----:B------:R-:W2:Y:S01]  /*249f0*/  LDC R6, c[0x0][0x43c] ;  /* 0x00010f00ff067b82 */ /* 0x000ea20000000800 */
[----:B------:R-:W-:Y:S01]  /*24a00*/  IMAD.MOV.U32 R9, RZ, RZ, R0 ;  /* 0x000000ffff097224 */ /* 0x000fe200078e0000 */
[----:B------:R-:W-:-:S03]  /*24a10*/  ULDC.64 UR4, c[0x0][0x428] ;  /* 0x00010a0000047ab9 */ /* 0x000fc60000000a00 */
[----:B---3--:R-:W-:Y:S01]  /*24a20*/  IMAD.MOV.U32 R0, RZ, RZ, R9 ;  /* 0x000000ffff007224 */ /* 0x008fe200078e0009 */
        /* <DEDUP_REMOVED lines=16> */
.L_x_8086:
[----:B--2---:R-:W2:Y:S01]  /*24b30*/  LDL R2, [R1+0x14] ;  /* 0x0000140001027983 */ /* 0x004ea20000100800 */
[----:B---3--:R-:W-:Y:S01]  /*24b40*/  IMAD R0, R19, 0x8, R18 ;  /* 0x0000000813007824 */ /* 0x008fe200078e0212 */
[----:B--2---:R-:W-:-:S04]  /*24b50*/  SHF.L.U32 R2, R2, 0x1f, RZ ;  /* 0x0000001f02027819 */ /* 0x004fc800000006ff */
[----:B------:R-:W2:Y:S02]  /*24b60*/  SYNCS.PHASECHK.TRANS64.TRYWAIT P0, [R0+URZ+0x28840], R2 ;  /* 0x02884002000075a7 */ /* 0x000ea4000800017f */
[----:B--2---:R-:W-:Y:S05]  /*24b70*/  @!P0 BRA `(.L_x_8087) ;  /* 0x0000007000148947 */ /* 0x004fea0003800000 */
.L_x_8291:
[----:B------:R3:W5:Y:S01]  /*24b80*/  LDL R3, [R1+0x10] ;  /* 0x0000100001037983 */ /* 0x0007620000100800 */
[----:B------:R-:W4:Y:S02]  /*24b90*/  S2R R4, SR_TID.X ;  /* 0x0000000000047919 */ /* 0x000f240000002100 */
[----:B----4-:R-:W-:-:S04]  /*24ba0*/  LOP3.LUT R4, R4, 0x7f, RZ, 0xc0, !PT ;  /* 0x0000007f04047812 */ /* 0x010fc800078ec0ff */
[----:B------:R-:W-:-:S13]  /*24bb0*/  ISETP.NE.AND P0, PT, R4, RZ, PT ;  /* 0x000000ff0400720c */ /* 0x000fda0003f05270 */
[----:B---3--:R-:W-:Y:S05]  /*24bc0*/  @P0 BRA `(.L_x_8088) ;  /* 0x0000000000140947 */ /* 0x008fea0003800000 */
[----:B-----5:R-:W-:Y:S01]  /*24bd0*/  LOP3.LUT P1, RZ, R3, 0x1, RZ, 0xc0, !PT ;  /* 0x0000000103ff7812 */ /* 0x020fe2000782c0ff */
[----:B--2---:R-:W-:-:S04]  /*24be0*/  IMAD.MOV.U32 R2, RZ, RZ, 0x8000 ;  /* 0x00008000ff027424 */ /* 0x004fc800078e00ff */
[----:B------:R3:W-:Y:S08]  /*24bf0*/  SYNCS.ARRIVE.TRANS64 RZ, [R0+URZ+0x28830], R2 ;  /* 0x0288300200ff79a7 */ /* 0x0007f0000800003f */
[----:B------:R-:W-:Y:S05]  /*24c00*/  @!P1 BRA `(.L_x_8088) ;  /* 0x0000000000049947 */ /* 0x000fea0003800000 */
[----:B------:R-:W-:Y:S01]  /*24c10*/  BPT.TRAP 0x1 ;  /* 0x000000040000795c */ /* 0x000fe20000300000 */
.L_x_8088:
[----:B------:R-:W4:Y:S04]  /*24c20*/  LDL R4, [R1+0x4] ;  /* 0x0000040001047983 */ /* 0x000f280000100800 */
[----:B--23--:R-:W2:Y:S01]  /*24c30*/  LDL R2, [R1+0x18] ;  /* 0x0000180001027983 */ /* 0x00cea20000100800 */
        /* <DEDUP_REMOVED lines=14> */
[----:B------:R3:W-:Y:S01]  /*24d20*/  STL [R1+0x10], R3 ;  /* 0x0000100301007387 */ /* 0x0007e20000100800 */
[----:B------:R-:W-:-:S03]  /*24d30*/  UIADD3 UR14, UR6, 0x1c400, URZ ;  /* 0x0001c400060e7890 */ /* 0x000fc6000fffe03f */
[----:B------:R-:W-:Y:S01]  /*24d40*/  UMOV UR6, 0x0 ;  /* 0x0000000000067882 */ /* 0x000fe20000000000 */
[----:B----4-:R-:W-:Y:S02]  /*24d50*/  R2UR UR11, R4 ;  /* 0x00000000040b72ca */ /* 0x010fe400000e0000 */
[----:B--2---:R-:W-:-:S13]  /*24d60*/  R2UR UR5, R2 ;  /* 0x00000000020572ca */ /* 0x004fda00000e0000 */
[----:B------:R-:W-:Y:S02]  /*24d70*/  ULEA UR11, UR11, UR5, 0x7 ;  /* 0x000000050b0b7291 */ /* 0x000fe4000f8e383f */
[----:B------:R-:W-:-:S09]  /*24d80*/  UIADD3.X UR5, URZ, UR39, URZ, UP0, !UPT ;  /* 0x000000273f057290 */ /* 0x000fd200087fe43f */
[----:B------:R2:W-:Y:S02]  /*24d90*/  UTMALDG.4D [UR8], [UR4], desc[UR6] ;  /* 0x00000608040075b4 */ /* 0x0005e40008019000 */
[----:B--2---:R-:W-:Y:S01]  /*24da0*/  UMOV UR8, UR14 ;  /* 0x0000000e00087c82 */ /* 0x004fe20008000000 */
[----:B------:R-:W-:Y:S02]  /*24db0*/  UMOV UR10, UR15 ;  /* 0x0000000f000a7c82 */ /* 0x000fe40008000000 */
[----:B------:R3:W-:Y:S02]  /*24dc0*/  UTMALDG.4D [UR8], [UR4], desc[UR6] ;  /* 0x00000608040075b4 */ /* 0x0007e40008019000 */
[----:B---3--:R-:W-:Y:S01]  /*24dd0*/  NOP ;  /* 0x0000000000007918 */ /* 0x008fe20000000000 */
.L_x_8084:
[----:B------:R-:W3:Y:S01]  /*24de0*/  LDL.LU R3, [R1+0x48] ;  /* 0x0000480001037983 */ /* 0x000ee20000300800 */
[----:B------:R-:W-:Y:S05]  /*24df0*/  WARPSYNC.ALL ;  /* 0x0000000000007948 */ /* 0x000fea0003800000 */
[----:B------:R-:W-:Y:S01]  /*24e00*/  ULDC.64 UR4, c[0x0][0x298] ;  /* 0x0000a60000047ab9 */ /* 0x000fe20000000a00 */
[----:B------:R-:W-:Y:S01]  /*24e10*/  BSSY B6, `(.L_x_8089) ;  /* 0x000001c000067945 */ /* 0x000fe20003800000 */
[----:B------:R-:W-:Y:S01]  /*24e20*/  BAR.SYNC.DEFER_BLOCKING 0x8, 0x180 ;  /* 0x0206000000007b1d */ /* 0x000fe20000010000 */
[----:B---3--:R-:W-:Y:S01]  /*24e30*/  SHF.R.S32.HI R0, RZ, 0x1f, R3 ;  /* 0x0000001fff007819 */ /* 0x008fe20000011403 */
        /* <DEDUP_REMOVED lines=25> */
.L_x_8090:
[----:B------:R-:W-:Y:S05]  /*24fd0*/  BSYNC B6 ;  /* 0x0000000000067941 */ /* 0x000fea0003800000 */
.L_x_8089:
        /* <DEDUP_REMOVED lines=9> */
[----:B------:R-:W0:Y:S02]  /*25070*/  S2R R8, SR_TID.X ;  /* 0x0000000000087919 */ /* 0x000e240000002100 */
[----:B0-----:R-:W-:Y:S02]  /*25080*/  IMAD.SHL.U32 R8, R8, 0x10, RZ ;  /* 0x0000001008087824 */ /* 0x001fe400078e00ff */
        /* <DEDUP_REMOVED lines=19> */
[----:B------:R-:W2:Y:S01]  /*251c0*/  S2R R8, SR_TID.X ;  /* 0x0000000000087919 */ /* 0x000ea20000002100 */
[----:B------:R-:W-:Y:S02]  /*251d0*/  IMAD.IADD R3, R3, 0x1, R0 ;  /* 0x0000000103037824 */ /* 0x000fe400078e0200 */
[----:B------:R-:W-:Y:S02]  /*251e0*/  IMAD.MOV.U32 R0, RZ, RZ, R4 ;  /* 0x000000ffff007224 */ /* 0x000fe400078e0004 */
        /* <DEDUP_REMOVED lines=16> */
[----:B------:R-:W-:Y:S01]  /*252f0*/  ULDC.64 UR4, c[0x0][0x280] ;  /* 0x0000a00000047ab9 */ /* 0x000fe20000000a00 */
[----:B------:R-:W-:Y:S02]  /*25300*/  LOP3.LUT R8, R8, 0x40, RZ, 0xfc, !PT ;  /* 0x0000004008087812 */ /* 0x000fe400078efcff */
[----:B------:R-:W-:Y:S01]  /*25310*/  IMAD.IADD R3, R3, 0x1, R4 ;  /* 0x0000000103037824 */ /* 0x000fe200078e0204 */
[----:B------:R-:W-:Y:S01]  /*25320*/  LEA R4, P0, R2, UR4, 0x1 ;  /* 0x0000000402047c11 */ /* 0x000fe2000f8008ff */
[----:B------:R-:W-:Y:S02]  /*25330*/  ULDC UR4, c[0x0][0x2b8] ;  /* 0x0000ae0000047ab9 */ /* 0x000fe40000000800 */
[----:B------:R-:W-:Y:S02]  /*25340*/  ISETP.GE.AND P1, PT, R8, UR4, PT ;  /* 0x0000000408007c0c */ /* 0x000fe4000bf26270 */
[----:B------:R0:W5:Y:S01]  /*25350*/  LDL R8, [R1+0x30] ;  /* 0x0000300001087983 */ /* 0x0001620000100800 */
[----:B------:R-:W1:Y:S01]  /*25360*/  S2R R9, SR_TID.X ;  /* 0x0000000000097919 */ /* 0x000e620000002100 */
[----:B------:R-:W2:Y:S01]  /*25370*/  S2R R10, SR_TID.X ;  /* 0x00000000000a7919 */ /* 0x000ea20000002100 */
[----:B------:R-:W-:Y:S01]  /*25380*/  LEA.HI.X R3, R2, UR5, R3, 0x1, P0 ;  /* 0x0000000502037c11 */ /* 0x000fe200080f0c03 */
[----:B-1----:R-:W-:-:S05]  /*25390*/  IMAD.SHL.U32 R9, R9, 0x8, RZ ;  /* 0x0000000809097824 */ /* 0x002fca00078e00ff */
[----:B------:R-:W-:Y:S02]  /*253a0*/  LOP3.LUT R9, R9, 0x38, RZ, 0xc0, !PT ;  /* 0x0000003809097812 */ /* 0x000fe400078ec0ff */
[----:B--2---:R-:W-:Y:S02]  /*253b0*/  LOP3.LUT R10, R10, 0x7f, RZ, 0xc0, !PT ;  /* 0x0000007f0a0a7812 */ /* 0x004fe400078ec0ff */
[----:B------:R-:W-:Y:S01]  /*253c0*/  ISETP.GE.AND P0, PT, R9, UR4, PT ;  /* 0x0000000409007c0c */ /* 0x000fe2000bf06270 */
[----:B------:R-:W-:Y:S01]  /*253d0*/  UMOV UR4, 0xffffffff ;  /* 0xffffffff00047882 */ /* 0x000fe20000000000 */
[----:B------:R-:W-:Y:S02]  /*253e0*/  SHF.R.U32.HI R10, RZ, 0x3, R10 ;  /* 0x00000003ff0a7819 */ /* 0x000fe4000001160a */
[----:B0-----:R-:W-:Y:S09]  /*253f0*/  BRA.DIV UR4, `(.L_x_8091) ;  /* 0x0000006a04087947 */ /* 0x001ff2000b800000 */
[----:B------:R-:W2:Y:S04]  /*25400*/  LDL.LU R6, [R1+0x38] ;  /* 0x0000380001067983 */ /* 0x000ea80000300800 */
[----:B------:R-:W3:Y:S01]  /*25410*/  LDL.LU R11, [R1+0x34] ;  /* 0x00003400010b7983 */ /* 0x000ee20000300800 */
[----:B--2---:R-:W-:-:S03]  /*25420*/  IMAD R2, R6, R7, RZ ;  /* 0x0000000706027224 */ /* 0x004fc600078e02ff */
[----:B------:R-:W0:Y:S01]  /*25430*/  SHFL.IDX PT, R7, R4, RZ, 0x181f ;  /* 0x00181fff04077589 */ /* 0x000e2200000e0000 */
[----:B---3--:R-:W-:-:S03]  /*25440*/  IMAD.IADD R0, R10, 0x1, R11 ;  /* 0x000000010a007824 */ /* 0x008fc600078e020b */
[----:B------:R-:W1:Y:S01]  /*25450*/  SHFL.IDX PT, R6, R3, RZ, 0x181f ;  /* 0x00181fff03067589 */ /* 0x000e6200000e0000 */
[C---:B------:R-:W-:Y:S01]  /*25460*/  VIADD R5, R0.reuse, 0x10 ;  /* 0x0000001000057836 */ /* 0x040fe20000000000 */
        /* <DEDUP_REMOVED lines=70> */
.L_x_8308:
        /* <DEDUP_REMOVED lines=11> */
.L_x_8093:
[----:B------:R-:W-:Y:S05]  /*25980*/  BSYNC B0 ;  /* 0x0000000000007941 */ /* 0x000fea0003800000 */
.L_x_8092:
[----:B------:R-:W-:Y:S01]  /*25990*/  NOP ;  /* 0x0000000000007918 */ /* 0x000fe20000000000 */
[----:B------:R-:W-:-:S13]  /*259a0*/  PLOP3.LUT P0, PT, PT, PT, PT, 0x80, 0x0 ;  /* 0x000000000000781c */ /* 0x000fda0003f0f070 */
.L_x_8094:
        /* <DEDUP_REMOVED lines=18> */
.L_x_8309:
[----:B------:R-:W-:Y:S05]  /*25ad0*/  BSYNC B0 ;  /* 0x0000000000007941 */ /* 0x000fea0003800000 */
.L_x_8095:
        /* <DEDUP_REMOVED lines=60> */
.L_x_8103:
[----:B------:R-:W-:Y:S01]  /*25ea0*/  IMAD R3, R7, 0x8, R18 ;  /* 0x0000000807037824 */ /* 0x000fe200078e0212 */
[----:B------:R-:W-:Y:S01]  /*25eb0*/  SHF.L.U32 R2, R9, 0x1f, RZ ;  /* 0x0000001f09027819 */ /* 0x000fe200000006ff */
[----:B------:R-:W-:Y:S03]  /*25ec0*/  BSSY B3, `(.L_x_8104) ;  /* 0x0000003000037945 */ /* 0x000fe60003800000 */
[----:B------:R-:W1:Y:S02]  /*25ed0*/  SYNCS.PHASECHK.TRANS64.TRYWAIT P0, [R3+URZ+0x28840], R2 ;  /* 0x02884002030075a7 */ /* 0x000e64000800017f */
[----:B-1----:R-:W-:Y:S05]  /*25ee0*/  @!P0 BRA `(.L_x_8105) ;  /* 0x0000006800108947 */ /* 0x002fea0003800000 */
.L_x_8310:
[----:B------:R-:W-:Y:S05]  /*25ef0*/  BSYNC B3 ;  /* 0x0000000000037941 */ /* 0x000fea0003800000 */
.L_x_8104:
        /* <DEDUP_REMOVED lines=11> */
.L_x_8107:
[----:B------:R-:W-:Y:S05]  /*25fb0*/  BSYNC B3 ;  /* 0x0000000000037941 */ /* 0x000fea0003800000 */
.L_x_8106:
        /* <DEDUP_REMOVED lines=12> */
.L_x_8108:
        /* <DEDUP_REMOVED lines=16> */
.L_x_8109:
        /* <DEDUP_REMOVED lines=16> */
.L_x_8311:
[----:B------:R-:W-:Y:S05]  /*26280*/  BSYNC B3 ;  /* 0x0000000000037941 */ /* 0x000fea0003800000 */
.L_x_8110:
        /* <DEDUP_REMOVED lines=10> */
.L_x_8112:
[----:B------:R-:W2:Y:S01]  /*26330*/  LDL R3, [R1+0x10] ;  /* 0x0000100001037983 */ /* 0x000ea20000100800 */
[----:B------:R-:W-:Y:S01]  /*26340*/  BSSY B3, `(.L_x_8113) ;  /* 0x0000004000037945 */ /* 0x000fe20003800000 */
[----:B--2---:R-:W-:-:S13]  /*26350*/  LOP3.LUT P0, RZ, R3, 0x8, RZ, 0xc0, !PT ;  /* 0x0000000803ff7812 */ /* 0x004fda000780c0ff */
[----:B------:R-:W-:Y:S05]  /*26360*/  @P0 BRA `(.L_x_8114) ;  /* 0x0000000000040947 */ /* 0x000fea0003800000 */
[----:B------:R-:W-:Y:S01]  /*26370*/  BPT.TRAP 0x1 ;  /* 0x000000040000795c */ /* 0x000fe20000300000 */
.L_x_8114:
[----:B------:R-:W-:Y:S05]  /*26380*/  BSYNC B3 ;  /* 0x0000000000037941 */ /* 0x000fea0003800000 */
.L_x_8113:
        /* <DEDUP_REMOVED lines=12> */
.L_x_8115:
        /* <DEDUP_REMOVED lines=15> */
.L_x_8116:
        /* <DEDUP_REMOVED lines=12> */
.L_x_8102:
[----:B------:R-:W-:Y:S05]  /*26600*/  BSYNC B1 ;  /* 0x0000000000017941 */ /* 0x000fea0003800000 */
.L_x_8101:
[----:B0-----:R-:W2:Y:S01]  /*26610*/  LDL.LU R0, [R1+0x3c] ;  /* 0x00003c0001007983 */ /* 0x001ea20000300800 */
[----:B------:R-:W-:-:S03]  /*26620*/  IMAD.MOV.U32 R19, RZ, RZ, R7 ;  /* 0x000000ffff137224 */ /* 0x000fc600078e0007 */
[----:B------:R0:W-:Y:S02]  /*26630*/  STL [R1+0x14], R9 ;  /* 0x0000140901007387 */ /* 0x0001e40000100800 */
[----:B0-2---:R-:W-:-:S07]  /*26640*/  VIADD R0, R0, 0xfffffffd ;  /* 0xfffffffd00007836 */ /* 0x005fce0000000000 */
.L_x_8100:
[----:B------:R-:W-:Y:S05]  /*26650*/  BSYNC B2 ;  /* 0x0000000000027941 */ /* 0x000fea0003800000 */
.L_x_8099:
[----:B------:R-:W-:-:S05]  /*26660*/  VIADD R10, R10, 0xfffffffe ;  /* 0xfffffffe0a0a7836 */ /* 0x000fca0000000000 */
[----:B------:R-:W-:-:S13]  /*26670*/  ISETP.NE.AND P0, PT, R10, R6, PT ;  /* 0x000000060a00720c */ /* 0x000fda0003f05270 */
[----:B------:R-:W-:Y:S05]  /*26680*/  @!P0 BRA `(.L_x_8098) ;  /* 0x0000001000e08947 */ /* 0x000fea0003800000 */
[----:B------:R-:W-:-:S07]  /*26690*/  IMAD.MOV.U32 R8, RZ, RZ, R17 ;  /* 0x000000ffff087224 */ /* 0x000fce00078e0011 */
.L_x_8149:
        /* <DEDUP_REMOVED lines=35> */
.L_x_8119:
[----:B------:R-:W-:Y:S01]  /*268d0*/  IMAD R3, R4, 0x8, R18 ;  /* 0x0000000804037824 */ /* 0x000fe200078e0212 */
[----:B------:R-:W-:Y:S01]  /*268e0*/  SHF.L.U32 R2, R5, 0x1f, RZ ;  /* 0x0000001f05027819 */ /* 0x000fe200000006ff */
[----:B------:R-:W-:Y:S03]  /*268f0*/  BSSY B2, `(.L_x_8120) ;  /* 0x0000003000027945 */ /* 0x000fe60003800000 */
[----:B------:R-:W1:Y:S02]  /*26900*/  SYNCS.PHASECHK.TRANS64.TRYWAIT P0, [R3+URZ+0x28840], R2 ;  /* 0x02884002030075a7 */ /* 0x000e64000800017f */
[----:B-1----:R-:W-:Y:S05]  /*26910*/  @!P0 BRA `(.L_x_8121) ;  /* 0x0000005c00ac8947 */ /* 0x002fea0003800000 */
.L_x_8312:
[----:B------:R-:W-:Y:S05]  /*26920*/  BSYNC B2 ;  /* 0x0000000000027941 */ /* 0x000fea0003800000 */
.L_x_8120:
        /* <DEDUP_REMOVED lines=11> */
.L_x_8123:
[----:B------:R-:W-:Y:S05]  /*269e0*/  BSYNC B2 ;  /* 0x0000000000027941 */ /* 0x000fea0003800000 */
.L_x_8122:
[----:B------:R-:W2:Y:S01]  /*269f0*/  LDL R7, [R1+0x18] ;  /* 0x0000180001077983 */ /* 0x000ea20000100800 */
[----:B------:R-:W-:Y:S01]  /*26a00*/  IMAD.MOV.U32 R10, RZ, RZ, RZ ;  /* 0x000000ffff0a7224 */ /* 0x000fe200078e00ff */
[----:B------:R-:W-:Y:S01]  /*26a10*/  UIADD3 UR4, UP0, UR38, 0x370, URZ ;  /* 0x0000037026047890 */ /* 0x000fe2000ff1e03f */
[----:B-1----:R-:W-:Y:S01]  /*26a20*/  IMAD R2, R4, 0x8000, R18 ;  /* 0x0000800004027824 */ /* 0x002fe200078e0212 */
        /* <DEDUP_REMOVED lines=8> */
.L_x_8124:
        /* <DEDUP_REMOVED lines=16> */
.L_x_8125:
        /* <DEDUP_REMOVED lines=16> */
.L_x_8313:
[----:B------:R-:W-:Y:S05]  /*26cb0*/  BSYNC B2 ;  /* 0x0000000000027941 */ /* 0x000fea0003800000 */
.L_x_8126:
        /* <DEDUP_REMOVED lines=10> */
.L_x_8128:
[----:B------:R-:W2:Y:S01]  /*26d60*/  LDL R3, [R1+0x10] ;  /* 0x0000100001037983 */ /* 0x000ea20000100800 */
[----:B------:R-:W-:Y:S01]  /*26d70*/  BSSY B2, `(.L_x_8129) ;  /* 0x0000004000027945 */ /* 0x000fe20003800000 */
[----:B--2---:R-:W-:-:S13]  /*26d80*/  LOP3.LUT P0, RZ, R3, 0x8, RZ, 0xc0, !PT ;  /* 0x0000000803ff7812 */ /* 0x004fda000780c0ff */
[----:B------:R-:W-:Y:S05]  /*26d90*/  @P0 BRA `(.L_x_8130) ;  /* 0x0000000000040947 */ /* 0x000fea0003800000 */
[----:B------:R-:W-:Y:S01]  /*26da0*/  BPT.TRAP 0x1 ;  /* 0x000000040000795c */ /* 0x000fe20000300000 */
.L_x_8130:
[----:B------:R-:W-:Y:S05]  /*26db0*/  BSYNC B2 ;  /* 0x0000000000027941 */ /* 0x000fea0003800000 */
.L_x_8129:
        /* <DEDUP_REMOVED lines=12> */
.L_x_8131:
        /* <DEDUP_REMOVED lines=15> */
.L_x_8132:
        /* <DEDUP_REMOVED lines=12> */
.L_x_8118:
[----:B------:R-:W-:Y:S05]  /*27030*/  BSYNC B1 ;  /* 0x0000000000017941 */ /* 0x000fea0003800000 */
.L_x_8117:
        /* <DEDUP_REMOVED lines=35> */
.L_x_8135:
[----:B------:R-:W-:Y:S01]  /*27270*/  IMAD R2, R19, 0x8, R18 ;  /* 0x0000000813027824 */ /* 0x000fe200078e0212 */
[----:B------:R-:W-:Y:S01]  /*27280*/  SHF.L.U32 R3, R10, 0x1f, RZ ;  /* 0x0000001f0a037819 */ /* 0x000fe200000006ff */
[----:B------:R-:W-:Y:S03]  /*27290*/  BSSY B2, `(.L_x_8136) ;  /* 0x0000003000027945 */ /* 0x000fe60003800000 */
[----:B------:R-:W2:Y:S02]  /*272a0*/  SYNCS.PHASECHK.TRANS64.TRYWAIT P0, [R2+URZ+0x28840], R3 ;  /* 0x02884003020075a7 */ /* 0x000ea4000800017f */
[----:B--2---:R-:W-:Y:S05]  /*272b0*/  @!P0 BRA `(.L_x_8137) ;  /* 0x00000054006c8947 */ /* 0x004fea0003800000 */
.L_x_8314:
[----:B------:R-:W-:Y:S05]  /*272c0*/  BSYNC B2 ;  /* 0x0000000000027941 */ /* 0x000fea0003800000 */
.L_x_8136:
        /* <DEDUP_REMOVED lines=11> */
.L_x_8139:
[----:B------:R-:W-:Y:S05]  /*27380*/  BSYNC B2 ;  /* 0x0000000000027941 */ /* 0x000fea0003800000 */
.L_x_8138:
[----:B--2---:R-:W2:Y:S01]  /*27390*/  LDL R3, [R1+0x18] ;  /* 0x0000180001037983 */ /* 0x004ea20000100800 */
[----:B------:R-:W-:Y:S01]  /*273a0*/  IMAD.MOV.U32 R11, RZ, RZ, RZ ;  /* 0x000000ffff0b7224 */ /* 0x000fe200078e00ff */
[----:B------:R-:W-:Y:S01]  /*273b0*/  UIADD3 UR4, UP0, UR38, 0x370, URZ ;  /* 0x0000037026047890 */ /* 0x000fe2000ff1e03f */
[----:B0-----:R-:W-:Y:S01]  /*273c0*/  IMAD R10, R19, 0x8000, R18 ;  /* 0x00008000130a7824 */ /* 0x001fe200078e0212 */
        /* <DEDUP_REMOVED lines=8> */
.L_x_8140:
        /* <DEDUP_REMOVED lines=16> */
.L_x_8141:
        /* <DEDUP_REMOVED lines=15> */
.L_x_8315:
[----:B------:R-:W-:Y:S05]  /*27640*/  BSYNC B2 ;  /* 0x0000000000027941 */ /* 0x000fea0003800000 */
.L_x_8142:
        /* <DEDUP_REMOVED lines=10> */
.L_x_8144:
[----:B------:R-:W2:Y:S01]  /*276f0*/  LDL R3, [R1+0x10] ;  /* 0x0000100001037983 */ /* 0x000ea20000100800 */
[----:B------:R-:W-:Y:S01]  /*27700*/  BSSY B2, `(.L_x_8145) ;  /* 0x0000004000027945 */ /* 0x000fe20003800000 */
[----:B--2---:R-:W-:-:S13]  /*27710*/  LOP3.LUT P0, RZ, R3, 0x8, RZ, 0xc0, !PT ;  /* 0x0000000803ff7812 */ /* 0x004fda000780c0ff */
[----:B------:R-:W-:Y:S05]  /*27720*/  @P0 BRA `(.L_x_8146) ;  /* 0x0000000000040947 */ /* 0x000fea0003800000 */
[----:B------:R-:W-:Y:S01]  /*27730*/  BPT.TRAP 0x1 ;  /* 0x000000040000795c */ /* 0x000fe20000300000 */
.L_x_8146:
[----:B------:R-:W-:Y:S05]  /*27740*/  BSYNC B2 ;  /* 0x0000000000027941 */ /* 0x000fea0003800000 */
.L_x_8145:
        /* <DEDUP_REMOVED lines=12> */
.L_x_8147:
        /* <DEDUP_REMOVED lines=15> */
.L_x_8148:
        /* <DEDUP_REMOVED lines=12> */
.L_x_8134:
[----:B------:R-:W-:Y:S05]  /*279c0*/  BSYNC B1 ;  /* 0x0000000000017941 */ /* 0x000fea0003800000 */
.L_x_8133:
[----:B------:R-:W2:Y:S01]  /*279d0*/  LDL R2, [R1+0x2c] ;  /* 0x00002c0001027983 */ /* 0x000ea20000100800 */
[----:B------:R-:W-:Y:S01]  /*279e0*/  VIADD R0, R0, 0xfffffffe ;  /* 0xfffffffe00007836 */ /* 0x000fe20000000000 */
[----:B--2---:R-:W-:-:S13]  /*279f0*/  ISETP.GT.AND P0, PT, R6, R2, PT ;  /* 0x000000020600720c */ /* 0x004fda0003f04270 */
[----:B------:R-:W-:Y:S05]  /*27a00*/  @P0 BRA `(.L_x_8149) ;  /* 0xffffffec00240947 */ /* 0x000fea000383ffff */
.L_x_8098:
[----:B------:R-:W-:Y:S05]  /*27a10*/  BSYNC B0 ;  /* 0x0000000000007941 */ /* 0x000fea0003800000 */
.L_x_8097:
        /* <DEDUP_REMOVED lines=8> */
[----:B------:R-:W3:Y:S02]  /*27aa0*/  FLO.U32 R0, UR4 ;  /* 0x0000000400007d00 */ /* 0x000ee400080e0000 */
        /* <DEDUP_REMOVED lines=9> */
.L_x_8151:
[----:B------:R-:W-:Y:S05]  /*27b40*/  BSYNC B0 ;  /* 0x0000000000007941 */ /* 0x000fea0003800000 */
.L_x_8150:
        /* <DEDUP_REMOVED lines=10> */
.L_x_8316:
[----:B------:R-:W-:Y:S05]  /*27bf0*/  BSYNC B1 ;  /* 0x0000000000017941 */ /* 0x000fea0003800000 */
.L_x_8154:
        /* <DEDUP_REMOVED lines=10> */
.L_x_8156:
[----:B------:R-:W2:Y:S01]  /*27ca0*/  LDL R2, [R1+0x10] ;  /* 0x0000100001027983 */ /* 0x000ea20000100800 */
[----:B------:R-:W-:Y:S01]  /*27cb0*/  BSSY B1, `(.L_x_8157) ;  /* 0x0000004000017945 */ /* 0x000fe20003800000 */
[----:B--2---:R-:W-:-:S13]  /*27cc0*/  LOP3.LUT P0, RZ, R2, 0x8, RZ, 0xc0, !PT ;  /* 0x0000000802ff7812 */ /* 0x004fda000780c0ff */
[----:B------:R-:W-:Y:S05]  /*27cd0*/  @P0 BRA `(.L_x_8158) ;  /* 0x0000000000040947 */ /* 0x000fea0003800000 */
[----:B------:R-:W-:Y:S01]  /*27ce0*/  BPT.TRAP 0x1 ;  /* 0x000000040000795c */ /* 0x000fe20000300000 */
.L_x_8158:
[----:B------:R-:W-:Y:S05]  /*27cf0*/  BSYNC B1 ;  /* 0x0000000000017941 */ /* 0x000fea0003800000 */
.L_x_8157:
        /* <DEDUP_REMOVED lines=12> */
.L_x_8159:
        /* <DEDUP_REMOVED lines=15> */
.L_x_8160:
        /* <DEDUP_REMOVED lines=10> */
.L_x_8153:
[----:B------:R-:W-:Y:S05]  /*27f50*/  BSYNC B0 ;  /* 0x0000000000007941 */ /* 0x000fea0003800000 */
.L_x_8152:
[----:B------:R-:W3:Y:S01]  /*27f60*/  LDL.LU R4, [R1+0x14] ;  /* 0x0000140001047983 */ /* 0x000ee20000300800 */
[----:B------:R-:W-:-:S05]  /*27f70*/  VIADD R19, R19, 0x1 ;  /* 0x0000000113137836 */ /* 0x000fca0000000000 */
[----:B------:R-:W-:-:S04]  /*27f80*/  ISETP.NE.AND P0, PT, R19, 0x2, PT ;  /* 0x000000021300780c */ /* 0x000fc80003f05270 */
[----:B------:R-:W-:Y:S02]  /*27f90*/  SEL R0, RZ, 0x1, P0 ;  /* 0x00000001ff007807 */ /* 0x000fe40000000000 */
[----:B------:R-:W-:Y:S02]  /*27fa0*/  SEL R19, R19, RZ, P0 ;  /* 0x000000ff13137207 */ /* 0x000fe40000000000 */
[----:B---3--:R-:W-:-:S05]  /*27fb0*/  LOP3.LUT R4, R4, R0, RZ, 0x3c, !PT ;  /* 0x0000000004047212 */ /* 0x008fca00078e3cff */
[----:B------:R3:W-:Y:S02]  /*27fc0*/  STL [R1+0x14], R4 ;  /* 0x0000140401007387 */ /* 0x0007e40000100800 */
.L_x_8077:
[----:B------:R-:W-:Y:S05]  /*27fd0*/  BSYNC B7 ;  /* 0x0000000000077941 */ /* 0x000fea0003800000 */
.L_x_8075:
        /* <DEDUP_REMOVED lines=9> */
[----:B-1-3--:R-:W0:Y:S04]  /*28070*/  LDS.128 R4, [R18+0x288d0] ;  /* 0x0288d00012047984 */ /* 0x00ae280000000c00 */
[----:B0-----:R0:W-:Y:S04]  /*28080*/  STL.64 [R1], R4 ;  /* 0x0000000401007387 */ /* 0x0011e80000100a00 */
[----:B------:R0:W-:Y:S01]  /*28090*/  STL.64 [R1+0x8], R6 ;  /* 0x0000080601007387 */ /* 0x0001e20000100a00 */
[----:B------:R-:W-:Y:S06]  /*280a0*/  BAR.ARV 0x4, 0x180 ;  /* 0x0106000000007b1d */ /* 0x000fec0000002000 */
[----:B------:R-:W-:Y:S05]  /*280b0*/  BRA `(.L_x_8162) ;  /* 0x0000001000307947 */ /* 0x000fea0003800000 */
.L_x_8161:
[----:B------:R-:W4:Y:S01]  /*280c0*/  LDL R16, [R1+0x28] ;  /* 0x0000280001107983 */ /* 0x000f220000100800 */
[----:B------:R-:W-:Y:S01]  /*280d0*/  UMOV UR4, 0xffffffff ;  /* 0xffffffff00047882 */ /* 0x000fe20000000000 */
[----:B----4-:R-:W-:Y:S02]  /*280e0*/  ISETP.NE.AND P5, PT, R16, 0x1f, PT ;  /* 0x0000001f1000780c */ /* 0x010fe40003fa5270 */
[----:B------:R-:W-:Y:S11]  /*280f0*/  BRA.DIV UR4, `(.L_x_8163) ;  /* 0x0000004a04187947 */ /* 0x000ff6000b800000 */
[----:B--2---:R-:W2:Y:S01]  /*28100*/  LDL R3, [R1+0xc] ;  /* 0x00000c0001037983 */ /* 0x004ea20000100800 */
[----:B------:R-:W-:-:S03]  /*28110*/  ULDC UR4, c[0x0][0xc3c] ;  /* 0x00030f0000047ab9 */ /* 0x000fc60000000800 */
[----:B------:R-:W4:Y:S01]  /*28120*/  LDL.LU R2, [R1] ;  /* 0x0000000001027983 */ /* 0x000f220000300800 */
[----:B------:R-:W-:Y:S01]  /*28130*/  LOP3.LUT P4, RZ, R10, 0x1, RZ, 0xc0, !PT ;  /* 0x000000010aff7812 */ /* 0x000fe2000788c0ff */
[----:B--2---:R-:W-:Y:S02]  /*28140*/  IMAD.IADD R0, R3, 0x1, R16 ;  /* 0x0000000103007824 */ /* 0x004fe400078e0210 */
[----:B----4-:R-:W-:-:S03]  /*28150*/  IMAD.MOV.U32 R10, RZ, RZ, R2 ;  /* 0x000000ffff0a7224 */ /* 0x010fc600078e0002 */
[----:B------:R-:W-:-:S13]  /*28160*/  ISETP.GE.OR P0, PT, R0, UR4, !P5 ;  /* 0x0000000400007c0c */ /* 0x000fda000ef06670 */
[----:B------:R-:W0:Y:S08]  /*28170*/  @!P0 LDC.64 R2, c[0x0][0xc80] ;  /* 0x00032000ff028b82 */ /* 0x000e300000000a00 */
[----:B-1----:R-:W1:Y:S01]  /*28180*/  @!P0 LDC.64 R6, c[0x0][0xc78] ;  /* 0x00031e00ff068b82 */ /* 0x002e620000000a00 */
[----:B0-----:R-:W-:-:S05]  /*28190*/  @!P0 IMAD.WIDE R2, R0, 0x4, R2 ;  /* 0x0000000400028825 */ /* 0x001fca00078e0202 */
[----:B------:R1:W2:Y:S02]  /*281a0*/  @!P0 LDG.E R8, desc[UR42][R2.64] ;  /* 0x0000002a02088981 */ /* 0x0002a4000c1e1900 */
[----:B-1----:R-:W-:-:S06]  /*281b0*/  @!P0 IMAD.WIDE R2, R0, 0x4, R6 ;  /* 0x0000000400028825 */ /* 0x002fcc00078e0206 */
[----:B------:R-:W4:Y:S01]  /*281c0*/  @!P0 LDG.E R2, desc[UR42][R2.64] ;  /* 0x0000002a02028981 */ /* 0x000f22000c1e1900 */
[----:B---3--:R-:W-:Y:S01]  /*281d0*/  IMAD.MOV.U32 R4, RZ, RZ, RZ ;  /* 0x000000ffff047224 */ /* 0x008fe200078e00ff */
[C---:B------:R-:W-:Y:S01]  /*281e0*/  ISETP.GE.U32.AND P1, PT, R16.reuse, 0x4, PT ;  /* 0x000000041000780c */ /* 0x040fe20003f26070 */
[----:B------:R-:W-:Y:S01]  /*281f0*/  IMAD.MOV.U32 R6, RZ, RZ, RZ ;  /* 0x000000ffff067224 */ /* 0x000fe200078e00ff */
[C---:B------:R-:W-:Y:S01]  /*28200*/  ISETP.GE.U32.AND P2, PT, R16.reuse, 0x8, PT ;  /* 0x000000081000780c */ /* 0x040fe20003f46070 */
[----:B------:R-:W-:Y:S01]  /*28210*/  SHFL.IDX PT, R0, R10, 0x1, 0x1f ;  /* 0x00201f000a007f89 */ /* 0x000fe200000e0000 */
[C---:B------:R-:W-:Y:S01]  /*28220*/  ISETP.GE.U32.AND P3, PT, R16.reuse, 0x10, PT ;  /* 0x000000101000780c */ /* 0x040fe20003f66070 */
[----:B--2---:R-:W-:Y:S02]  /*28230*/  @!P0 IMAD.MOV.U32 R4, RZ, RZ, R8 ;  /* 0x000000ffff048224 */ /* 0x004fe400078e0008 */
[----:B------:R-:W-:Y:S02]  /*28240*/  IMAD.MOV.U32 R8, RZ, RZ, RZ ;  /* 0x000000ffff087224 */ /* 0x000fe400078e00ff */
[----:B----4-:R-:W-:Y:S01]  /*28250*/  @!P0 IMAD.MOV.U32 R6, RZ, RZ, R2 ;  /* 0x000000ffff068224 */ /* 0x010fe200078e0002 */
[----:B------:R-:W-:-:S03]  /*28260*/  ISETP.GE.U32.AND P0, PT, R16, 0x2, PT ;  /* 0x000000021000780c */ /* 0x000fc60003f06070 */
[----:B------:R-:W-:-:S05]  /*28270*/  IMAD R2, R6, R4, RZ ;  /* 0x0000000406027224 */ /* 0x000fca00078e02ff */
[----:B------:R-:W0:Y:S02]  /*28280*/  SHFL.UP PT, R3, R2, 0x1, RZ ;  /* 0x0420000002037989 */ /* 0x000e2400000e00ff */
[----:B0-----:R-:W-:-:S05]  /*28290*/  SEL R5, R3, RZ, P4 ;  /* 0x000000ff03057207 */ /* 0x001fca0002000000 */
[----:B------:R-:W-:Y:S02]  /*282a0*/  IMAD.IADD R2, R2, 0x1, R5 ;  /* 0x0000000102027824 */ /* 0x000fe400078e0205 */
[----:B------:R-:W-:Y:S04]  /*282b0*/  SHFL.IDX PT, R5, R10, RZ, 0x1f ;  /* 0x00001fff0a057589 */ /* 0x000fe800000e0000 */
        /* <DEDUP_REMOVED lines=13> */
.L_x_8326:
[----:B------:R-:W-:Y:S02]  /*28390*/  ULDC UR4, c[0x0][0xc38] ;  /* 0x00030e0000047ab9 */ /* 0x000fe40000000800 */
[----:B------:R-:W-:-:S04]  /*283a0*/  IMAD.U32 R2, RZ, RZ, UR4 ;  /* 0x00000004ff027e24 */ /* 0x000fc8000f8e00ff */
[----:B-1----:R-:W-:-:S04]  /*283b0*/  IMAD R9, R9, R2, RZ ;  /* 0x0000000209097224 */ /* 0x002fc800078e02ff */
[----:B------:R-:W-:-:S05]  /*283c0*/  IMAD.IADD R0, R0, 0x1, R9 ;  /* 0x0000000100007824 */ /* 0x000fca00078e0209 */
[----:B------:R-:W-:-:S13]  /*283d0*/  ISETP.GT.AND P4, PT, R0, R5, PT ;  /* 0x000000050000720c */ /* 0x000fda0003f84270 */
[----:B------:R-:W-:Y:S05]  /*283e0*/  @P4 BRA `(.L_x_8164) ;  /* 0x0000000000b04947 */ /* 0x000fea0003800000 */
.L_x_8167:
        /* <DEDUP_REMOVED lines=38> */
.L_x_8334:
[----:B------:R-:W-:Y:S02]  /*28650*/  ULDC UR4, c[0x0][0xc38] ;  /* 0x00030e0000047ab9 */ /* 0x000fe40000000800 */
[----:B------:R-:W-:-:S04]  /*28660*/  IMAD.U32 R2, RZ, RZ, UR4 ;  /* 0x00000004ff027e24 */ /* 0x000fc8000f8e00ff */
[----:B-1----:R-:W-:-:S04]  /*28670*/  IMAD R9, R9, R2, RZ ;  /* 0x0000000209097224 */ /* 0x002fc800078e02ff */
[----:B------:R-:W-:-:S05]  /*28680*/  IMAD.IADD R0, R9, 0x1, R0 ;  /* 0x0000000109007824 */ /* 0x000fca00078e0200 */
[----:B------:R-:W-:-:S13]  /*28690*/  ISETP.GT.AND P4, PT, R0, R5, PT ;  /* 0x000000050000720c */ /* 0x000fda0003f84270 */
[----:B------:R-:W-:Y:S05]  /*286a0*/  @!P4 BRA `(.L_x_8167) ;  /* 0xfffffffc0050c947 */ /* 0x000fea000383ffff */
.L_x_8164:
        /* <DEDUP_REMOVED lines=12> */
.L_x_8339:
[----:B------:R-:W-:-:S13]  /*28770*/  ISETP.NE.AND P0, PT, R0, RZ, PT ;  /* 0x000000ff0000720c */ /* 0x000fda0003f05270 */
[----:B------:R-:W-:Y:S05]  /*28780*/  @!P0 BRA `(.L_x_8169) ;  /* 0x0000000000148947 */ /* 0x000fea0003800000 */
[----:B------:R-:W-:Y:S01]  /*28790*/  UMOV UR4, 0xffffffff ;  /* 0xffffffff00047882 */ /* 0x000fe20000000000 */
[----:B-1----:R-:W-:Y:S02]  /*287a0*/  VIADD R3, R3, 0xffffffff ;  /* 0xffffffff03037836 */ /* 0x002fe40000000000 */
[----:B------:R-:W-:Y:S05]  /*287b0*/  BRA.DIV UR4, `(.L_x_8170) ;  /* 0x0000004e04107947 */ /* 0x000fea000b800000 */
[----:B------:R1:W3:Y:S02]  /*287c0*/  SHFL.IDX PT, R3, R7, R3, 0x1f ;  /* 0x00001f0307037589 */ /* 0x0002e400000e0000 */
.L_x_8342:
[----:B---3--:R-:W-:-:S07]  /*287d0*/  IMAD.MOV.U32 R8, RZ, RZ, R3 ;  /* 0x000000ffff087224 */ /* 0x008fce00078e0003 */
.L_x_8169:
        /* <DEDUP_REMOVED lines=62> */
.L_x_8171:
[----:B-1----:R-:W3:Y:S01]  /*28bc0*/  LDL R3, [R1+0xc] ;  /* 0x00000c0001037983 */ /* 0x002ee20000100800 */
[----:B0-----:R-:W3:Y:S02]  /*28bd0*/  LDC.64 R6, c[0x0][0xc90] ;  /* 0x00032400ff067b82 */ /* 0x001ee40000000a00 */
        /* <DEDUP_REMOVED lines=61> */
.L_x_8172:
[----:B------:R-:W-:-:S05]  /*28fb0*/  LOP3.LUT R3, RZ, R0, RZ, 0x33, !PT ;  /* 0x00000000ff037212 */ /* 0x000fca00078e33ff */
[----:B------:R-:W-:-:S05]  /*28fc0*/  IMAD.IADD R0, R4, 0x1, R3 ;  /* 0x0000000104007824 */ /* 0x000fca00078e0203 */
[----:B------:R3:W-:Y:S01]  /*28fd0*/  STL [R1+0x4], R0 ;  /* 0x0000040001007387 */ /* 0x0007e20000100800 */
[----:B------:R-:W-:Y:S05]  /*28fe0*/  BRA `(.L_x_8173) ;  /* 0x0000000000287947 */ /* 0x000fea0003800000 */
.L_x_8165:
        /* <DEDUP_REMOVED lines=10> */
.L_x_8173:
[----:B---34-:R-:W3:Y:S04]  /*29090*/  LDL R0, [R1+0x28] ;  /* 0x0000280001007983 */ /* 0x018ee80000100800 */
[----:B------:R-:W4:Y:S04]  /*290a0*/  LDL R3, [R1+0x8] ;  /* 0x0000080001037983 */ /* 0x000f280000100800 */
[----:B01----:R-:W5:Y:S04]  /*290b0*/  LDL R2, [R1+0xc] ;  /* 0x00000c0001027983 */ /* 0x003f680000100800 */
[----:B------:R-:W2:Y:S04]  /*290c0*/  LDL R4, [R1] ;  /* 0x0000000001047983 */ /* 0x000ea80000100800 */
[----:B------:R-:W2:Y:S01]  /*290d0*/  LDL R5, [R1+0x4] ;  /* 0x0000040001057983 */ /* 0x000ea20000100800 */
[----:B------:R-:W-:Y:S05]  /*290e0*/  WARPSYNC.ALL ;  /* 0x0000000000007948 */ /* 0x000fea0003800000 */
[----:B------:R-:W-:Y:S01]  /*290f0*/  BAR.SYNC.DEFER_BLOCKING 0x4, 0x180 ;  /* 0x0106000000007b1d */ /* 0x000fe20000010000 */
[----:B---3--:R-:W-:Y:S01]  /*29100*/  ISETP.NE.AND P0, PT, R0, RZ, PT ;  /* 0x000000ff0000720c */ /* 0x008fe20003f05270 */
[----:B----4-:R-:W-:-:S12]  /*29110*/  IMAD.MOV.U32 R6, RZ, RZ, R3 ;  /* 0x000000ffff067224 */ /* 0x010fd800078e0003 */
[----:B------:R-:W0:Y:S01]  /*29120*/  @!P0 S2R R3, SR_CgaCtaId ;  /* 0x0000000000038919 */ /* 0x000e220000008800 */
[----:B------:R-:W-:Y:S01]  /*29130*/  @!P0 MOV R0, 0x400 ;  /* 0x0000040000008802 */ /* 0x000fe20000000f00 */
[----:B-----5:R-:W-:-:S03]  /*29140*/  IMAD.MOV.U32 R7, RZ, RZ, R2 ;  /* 0x000000ffff077224 */ /* 0x020fc600078e0002 */
[----:B0-----:R-:W-:-:S05]  /*29150*/  @!P0 LEA R18, R3, R0, 0x18 ;  /* 0x0000000003128211 */ /* 0x001fca00078ec0ff */
[----:B--2---:R1:W-:Y:S01]  /*29160*/  @!P0 STS.128 [R18+0x288d0], R4 ;  /* 0x0288d00412008388 */ /* 0x0043e20000000c00 */
[----:B------:R-:W-:Y:S06]  /*29170*/  BAR.ARV 0x5, 0x180 ;  /* 0x0146000000007b1d */ /* 0x000fec0000002000 */
.L_x_8162:
[----:B--2---:R-:W2:Y:S01]  /*29180*/  LDL R0, [R1+0xc] ;  /* 0x00000c0001007983 */ /* 0x004ea20000100800 */
[----:B------:R-:W-:Y:S02]  /*29190*/  ULDC UR4, c[0x0][0xc3c] ;  /* 0x00030f0000047ab9 */ /* 0x000fe40000000800 */
[----:B--2---:R-:W-:-:S13]  /*291a0*/  ISETP.GE.AND P0, PT, R0, UR4, PT ;  /* 0x0000000400007c0c */ /* 0x004fda000bf06270 */
[----:B------:R-:W-:Y:S05]  /*291b0*/  @!P0 BRA `(.L_x_8174) ;  /* 0xffffff8800f08947 */ /* 0x000fea000383ffff */
[----:B------:R-:W-:Y:S05]  /*291c0*/  BSYNC B8 ;  /* 0x0000000000087941 */ /* 0x000fea0003800000 */
.L_x_8015:
        /* <DEDUP_REMOVED lines=12> */
.L_x_8343:
[----:B------:R-:W-:Y:S05]  /*29290*/  BSYNC B0 ;  /* 0x0000000000007941 */ /* 0x000fea0003800000 */
.L_x_8175:
[----:B------:R-:W-:-:S03]  /*292a0*/  UMOV UR4, 0xffffffff ;  /* 0xffffffff00047882 */ /* 0x000fc60000000000 */
[----:B------:R-:W-:Y:S05]  /*292b0*/  BRA.DIV UR4, `(.L_x_8177) ;  /* 0x0000004204907947 */ /* 0x000fea000b800000 */
[----:B------:R-:W1:Y:S02]  /*292c0*/  S2R R2, SR_TID.X ;  /* 0x0000000000027919 */ /* 0x000e640000002100 */
[----:B-1----:R-:W-:-:S04]  /*292d0*/  SHF.R.U32.HI R2, RZ, 0x5, R2 ;  /* 0x00000005ff027819 */ /* 0x002fc80000011602 */
[----:B------:R-:W-:-:S05]  /*292e0*/  LOP3.LUT R2, R2, 0x3, RZ, 0xc0, !PT ;  /* 0x0000000302027812 */ /* 0x000fca00078ec0ff */
[----:B------:R1:W2:Y:S02]  /*292f0*/  SHFL.IDX PT, R14, R2, RZ, 0x1f ;  /* 0x00001fff020e7589 */ /* 0x0002a400000e0000 */
.L_x_8346:
[----:B--2---:R-:W-:-:S13]  /*29300*/  ISETP.NE.AND P0, PT, R14, RZ, PT ;  /* 0x000000ff0e00720c */ /* 0x004fda0003f05270 */
[----:B------:R-:W-:Y:S05]  /*29310*/  @P0 BRA `(.L_x_7730) ;  /* 0x00000000008c0947 */ /* 0x000fea0003800000 */
[----:B------:R-:W-:-:S03]  /*29320*/  UMOV UR4, 0xffffffff ;  /* 0xffffffff00047882 */ /* 0x000fc60000000000 */
[----:B------:R-:W-:Y:S05]  /*29330*/  BRA.DIV UR4, `(.L_x_8178) ;  /* 0x0000004204a47947 */ /* 0x000fea000b800000 */
[----:B------:R-:W-:-:S13]  /*29340*/  ELECT P6, URZ, PT ;  /* 0x00000000003f782f */ /* 0x000fda00038c0000 */
.L_x_8349:
[----:B------:R-:W-:Y:S05]  /*29350*/  @!P6 BRA `(.L_x_7730) ;  /* 0x00000000007ce947 */ /* 0x000fea0003800000 */
[----:B------:R-:W-:-:S06]  /*29360*/  ULOP3.LUT UR4, UR40, 0x2, URZ, 0xfc, !UPT ;  /* 0x0000000228047892 */ /* 0x000fcc000f8efc3f */
[----:B-1----:R-:W-:-:S05]  /*29370*/  IMAD.U32 R2, RZ, RZ, UR4 ;  /* 0x00000004ff027e24 */ /* 0x002fca000f8e00ff */
[----:B------:R-:W-:-:S13]  /*29380*/  ISETP.NE.AND P2, PT, R2, 0x3, PT ;  /* 0x000000030200780c */ /* 0x000fda0003f45270 */
[----:B------:R-:W-:Y:S05]  /*29390*/  @!P2 BRA `(.L_x_8179) ;  /* 0x000000000004a947 */ /* 0x000fea0003800000 */
[----:B------:R-:W-:Y:S01]  /*293a0*/  BPT.TRAP 0x1 ;  /* 0x000000040000795c */ /* 0x000fe20000300000 */
.L_x_8179:
        /* <DEDUP_REMOVED lines=13> */
.L_x_8350:
[----:B------:R-:W1:Y:S02]  /*29480*/  SYNCS.PHASECHK.TRANS64.TRYWAIT P0, [R7+URZ], R2 ;  /* 0x00000002070075a7 */ /* 0x000e64000800017f */
[----:B-1----:R-:W-:Y:S05]  /*29490*/  @!P0 BRA `(.L_x_8181) ;  /* 0x0000004000808947 */ /* 0x002fea0003800000 */
.L_x_8351:
[----:B------:R-:W-:Y:S05]  /*294a0*/  @!P2 BRA `(.L_x_8182) ;  /* 0x000000000004a947 */ /* 0x000fea0003800000 */
[----:B------:R-:W-:Y:S01]  /*294b0*/  BPT.TRAP 0x1 ;  /* 0x000000040000795c */ /* 0x000fe20000300000 */
.L_x_8182:
[----:B------:R-:W-:-:S04]  /*294c0*/  VIADD R0, R0, 0x28860 ;  /* 0x0002886000007836 */ /* 0x000fc80000000000 */
[----:B------:R-:W-:-:S04]  /*294d0*/  IMAD R4, R19, 0x8, R0 ;  /* 0x0000000813047824 */ /* 0x000fc800078e0200 */
[----:B------:R-:W2:Y:S02]  /*294e0*/  SYNCS.PHASECHK.TRANS64.TRYWAIT P0, [R4+URZ], R5 ;  /* 0x00000005040075a7 */ /* 0x000ea4000800017f */
[----:B--2---:R-:W-:Y:S05]  /*294f0*/  @!P0 BRA `(.L_x_8183) ;  /* 0x00000040007c8947 */ /* 0x004fea0003800000 */
.L_x_8352:
[----:B------:R-:W-:-:S07]  /*29500*/  IMAD R3, R3, 0x8, R0 ;  /* 0x0000000803037824 */ /* 0x000fce00078e0200 */
.L_x_8184:
[----:B----4-:R4:W0:Y:S02]  /*29510*/  SYNCS.PHASECHK.TRANS64.TRYWAIT P0, [R3+URZ], R2 ;  /* 0x00000002030075a7 */ /* 0x010824000800017f */
[----:B0-----:R-:W-:Y:S05]  /*29520*/  @!P0 NANOSLEEP.SYNCS 0x989680 ;  /* 0x009896800000895d */ /* 0x001fea0003900000 */
[----:B------:R-:W0:Y:S02]  /*29530*/  @!P0 SYNCS.PHASECHK.TRANS64 P0, [R3+URZ], R2 ;  /* 0x00000002030085a7 */ /* 0x000e24000800007f */
[----:B0-----:R-:W-:Y:S05]  /*29540*/  @!P0 BRA `(.L_x_8184) ;  /* 0xfffffffc00f08947 */ /* 0x001fea000383ffff */
.L_x_7730:
[----:B------:R-:W-:Y:S05]  /*29550*/  BSYNC B9 ;  /* 0x0000000000097941 */ /* 0x000fea0003800000 */
.L_x_7727:
[----:B------:R-:W-:Y:S05]  /*29560*/  EXIT ;  /* 0x000000000000794d */ /* 0x000fea0003800000 */
.L_x_7762:
[----:B0-----:R0:W1:Y:S02]  /*29570*/  SYNCS.PHASECHK.TRANS64.TRYWAIT P6, [R107+URZ+0x28890], R117 ;  /* 0x028890756b0075a7 */ /* 0x00106400080c017f */
[----:B-1----:R-:W-:Y:S05]  /*29580*/  @!P6 NANOSLEEP.SYNCS 0x989680 ;  /* 0x009896800000e95d */ /* 0x002fea0003900000 */
[----:B------:R-:W1:Y:S02]  /*29590*/  @!P6 SYNCS.PHASECHK.TRANS64 P6, [R107+URZ+0x28890], R117 ;  /* 0x028890756b00e5a7 */ /* 0x000e6400080c007f */
[----:B-1----:R-:W-:Y:S05]  /*295a0*/  @!P6 BRA `(.L_x_7762) ;  /* 0xfffffffc00f0e947 */ /* 0x002fea000383ffff */
[----:B------:R-:W-:Y:S05]  /*295b0*/  BRA `(.L_x_8185) ;  /* 0xfffffda400307947 */ /* 0x000fea000383ffff */
.L_x_7798:
[----:B0-----:R0:W1:Y:S02]  /*295c0*/  SYNCS.PHASECHK.TRANS64.TRYWAIT P4, [R107+URZ+0x28890], R117 ;  /* 0x028890756b0075a7 */ /* 0x001064000808017f */
[----:B-1----:R-:W-:Y:S05]  /*295d0*/  @!P4 NANOSLEEP.SYNCS 0x989680 ;  /* 0x009896800000c95d */ /* 0x002fea0003900000 */
[----:B------:R-:W1:Y:S02]  /*295e0*/  @!P4 SYNCS.PHASECHK.TRANS64 P4, [R107+URZ+0x28890], R117 ;  /* 0x028890756b00c5a7 */ /* 0x000e64000808007f */
[----:B-1----:R-:W-:Y:S05]  /*295f0*/  @!P4 BRA `(.L_x_7798) ;  /* 0xfffffffc00f0c947 */ /* 0x002fea000383ffff */
[----:B------:R-:W-:Y:S05]  /*29600*/  BRA `(.L_x_8186) ;  /* 0xfffffdcc00407947 */ /* 0x000fea000383ffff */
.L_x_7815:
[----:B0-----:R0:W1:Y:S02]  /*29610*/  SYNCS.PHASECHK.TRANS64.TRYWAIT P3, [R107+URZ+0x28890], R117 ;  /* 0x028890756b0075a7 */ /* 0x001064000806017f */
[----:B-1----:R-:W-:Y:S05]  /*29620*/  @!P3 NANOSLEEP.SYNCS 0x989680 ;  /* 0x009896800000b95d */ /* 0x002fea0003900000 */
[----:B------:R-:W1:Y:S02]  /*29630*/  @!P3 SYNCS.PHASECHK.TRANS64 P3, [R107+URZ+0x28890], R117 ;  /* 0x028890756b00b5a7 */ /* 0x000e64000806007f */
[----:B-1----:R-:W-:Y:S05]  /*29640*/  @!P3 BRA `(.L_x_7815) ;  /* 0xfffffffc00f0b947 */ /* 0x002fea000383ffff */
[----:B------:R-:W-:Y:S05]  /*29650*/  BRA `(.L_x_8187) ;  /* 0xfffffdec00f07947 */ /* 0x000fea000383ffff */
.L_x_7825:
[----:B--2---:R2:W3:Y:S02]  /*29660*/  SYNCS.PHASECHK.TRANS64.TRYWAIT P0, [R107+URZ+0x288b0], R117 ;  /* 0x0288b0756b0075a7 */ /* 0x0044e4000800017f */
[----:B---3--:R-:W-:Y:S05]  /*29670*/  @!P0 NANOSLEEP.SYNCS 0x989680 ;  /* 0x009896800000895d */ /* 0x008fea0003900000 */
[----:B------:R-:W3:Y:S02]  /*29680*/  @!P0 SYNCS.PHASECHK.TRANS64 P0, [R107+URZ+0x288b0], R117 ;  /* 0x0288b0756b0085a7 */ /* 0x000ee4000800007f */
[----:B---3--:R-:W-:Y:S05]  /*29690*/  @!P0 BRA `(.L_x_7825) ;  /* 0xfffffffc00f08947 */ /* 0x008fea000383ffff */
[----:B------:R-:W-:Y:S05]  /*296a0*/  BRA `(.L_x_8188) ;  /* 0xfffffdf4008c7947 */ /* 0x000fea000383ffff */
.L_x_7847:
        /* <DEDUP_REMOVED lines=13> */
.L_x_8190:
[----:B------:R-:W-:Y:S05]  /*29780*/  BSYNC B0 ;  /* 0x0000000000007941 */ /* 0x000fea0003800000 */
.L_x_8189:
[----:B------:R-:W-:Y:S01]  /*29790*/  IMAD.MOV.U32 R193, RZ, RZ, R14 ;  /* 0x000000ffffc17224 */ /* 0x000fe200078e000e */
[----:B------:R-:W-:Y:S06]  /*297a0*/  BRA `(.L_x_8191) ;  /* 0xfffffe04004c7947 */ /* 0x000fec000383ffff */
.L_x_7857:
        /* <DEDUP_REMOVED lines=8> */
.L_x_8193:
[----:B------:R-:W-:Y:S05]  /*29830*/  BSYNC B1 ;  /* 0x0000000000017941 */ /* 0x000fea0003800000 */
.L_x_8192:
        /* <DEDUP_REMOVED lines=8> */
.L_x_8194:
[----:B------:R-:W-:Y:S02]  /*298c0*/  IMAD.MOV.U32 R13, RZ, RZ, R10 ;  /* 0x000000ffff0d7224 */ /* 0x000fe400078e000a */
[----:B------:R-:W-:-:S07]  /*298d0*/  IMAD.MOV.U32 R3, RZ, RZ, R14 ;  /* 0x000000ffff037224 */ /* 0x000fce00078e000e */
[----:B------:R-:W-:Y:S05]  /*298e0*/  WARPSYNC.COLLECTIVE R15, `(.L_x_8195) ;  /* 0x000000000f087348 */ /* 0x000fea0003c00000 */
[----:B------:R0:W1:Y:S02]  /*298f0*/  SHFL.IDX P6, R14, R13, R12, R11 ;  /* 0x0000000c0d0e7389 */ /* 0x00006400000c000b */
[----:B01----:R-:W-:Y:S01]  /*29900*/  ENDCOLLECTIVE ;  /* 0x000000000000791b */ /* 0x003fe20003800000 */
.L_x_8195:
[----:B------:R-:W-:Y:S02]  /*29910*/  IMAD.MOV.U32 R13, RZ, RZ, R5 ;  /* 0x000000ffff0d7224 */ /* 0x000fe400078e0005 */
[----:B------:R-:W-:-:S07]  /*29920*/  IMAD.MOV.U32 R4, RZ, RZ, R14 ;  /* 0x000000ffff047224 */ /* 0x000fce00078e000e */
[----:B------:R-:W-:Y:S05]  /*29930*/  WARPSYNC.COLLECTIVE R15, `(.L_x_8196) ;  /* 0x000000000f087348 */ /* 0x000fea0003c00000 */
[----:B------:R0:W1:Y:S02]  /*29940*/  SHFL.IDX P6, R14, R13, R12, R11 ;  /* 0x0000000c0d0e7389 */ /* 0x00006400000c000b */
[----:B01----:R-:W-:Y:S01]  /*29950*/  ENDCOLLECTIVE ;  /* 0x000000000000791b */ /* 0x003fe20003800000 */
.L_x_8196:
[----:B------:R-:W-:Y:S05]  /*29960*/  BRA `(.L_x_8197) ;  /* 0xfffffe08009c7947 */ /* 0x000fea000383ffff */
.L_x_7860:
        /* <DEDUP_REMOVED lines=8> */
.L_x_8199:
[----:B------:R-:W-:Y:S05]  /*299f0*/  BSYNC B1 ;  /* 0x0000000000017941 */ /* 0x000fea0003800000 */
.L_x_8198:
        /* <DEDUP_REMOVED lines=8> */
.L_x_8200:
[----:B------:R-:W-:Y:S02]  /*29a80*/  IMAD.MOV.U32 R13, RZ, RZ, R10 ;  /* 0x000000ffff0d7224 */ /* 0x000fe400078e000a */
[----:B------:R-:W-:-:S07]  /*29a90*/  IMAD.MOV.U32 R3, RZ, RZ, R14 ;  /* 0x000000ffff037224 */ /* 0x000fce00078e000e */
[----:B------:R-:W-:Y:S05]  /*29aa0*/  WARPSYNC.COLLECTIVE R15, `(.L_x_8201) ;  /* 0x000000000f087348 */ /* 0x000fea0003c00000 */
[----:B------:R0:W1:Y:S02]  /*29ab0*/  SHFL.IDX P6, R14, R13, R12, R11 ;  /* 0x0000000c0d0e7389 */ /* 0x00006400000c000b */
[----:B01----:R-:W-:Y:S01]  /*29ac0*/  ENDCOLLECTIVE ;  /* 0x000000000000791b */ /* 0x003fe20003800000 */
.L_x_8201:
[----:B------:R-:W-:Y:S02]  /*29ad0*/  IMAD.MOV.U32 R13, RZ, RZ, R5 ;  /* 0x000000ffff0d7224 */ /* 0x000fe400078e0005 */
[----:B------:R-:W-:-:S07]  /*29ae0*/  IMAD.MOV.U32 R4, RZ, RZ, R14 ;  /* 0x000000ffff047224 */ /* 0x000fce00078e000e */
[----:B------:R-:W-:Y:S05]  /*29af0*/  WARPSYNC.COLLECTIVE R15, `(.L_x_8202) ;  /* 0x000000000f087348 */ /* 0x000fea0003c00000 */
[----:B------:R0:W1:Y:S02]  /*29b00*/  SHFL.IDX P6, R14, R13, R12, R11 ;  /* 0x0000000c0d0e7389 */ /* 0x00006400000c000b */
[----:B01----:R-:W-:Y:S01]  /*29b10*/  ENDCOLLECTIVE ;  /* 0x000000000000791b */ /* 0x003fe20003800000 */
.L_x_8202:
[----:B------:R-:W-:Y:S05]  /*29b20*/  BRA `(.L_x_8203) ;  /* 0xfffffe0c00087947 */ /* 0x000fea000383ffff */
.L_x_7863:
        /* <DEDUP_REMOVED lines=8> */
.L_x_8205:
[----:B------:R-:W-:Y:S05]  /*29bb0*/  BSYNC B1 ;  /* 0x0000000000017941 */ /* 0x000fea0003800000 */
.L_x_8204:
        /* <DEDUP_REMOVED lines=8> */
.L_x_8206:
[----:B------:R-:W-:Y:S02]  /*29c40*/  IMAD.MOV.U32 R13, RZ, RZ, R10 ;  /* 0x000000ffff0d7224 */ /* 0x000fe400078e000a */
[----:B------:R-:W-:-:S07]  /*29c50*/  IMAD.MOV.U32 R3, RZ, RZ, R14 ;  /* 0x000000ffff037224 */ /* 0x000fce00078e000e */
[----:B------:R-:W-:Y:S05]  /*29c60*/  WARPSYNC.COLLECTIVE R15, `(.L_x_8207) ;  /* 0x000000000f087348 */ /* 0x000fea0003c00000 */
[----:B------:R0:W1:Y:S02]  /*29c70*/  SHFL.IDX P6, R14, R13, R12, R11 ;  /* 0x0000000c0d0e7389 */ /* 0x00006400000c000b */
[----:B01----:R-:W-:Y:S01]  /*29c80*/  ENDCOLLECTIVE ;  /* 0x000000000000791b */ /* 0x003fe20003800000 */
.L_x_8207:
[----:B------:R-:W-:Y:S02]  /*29c90*/  IMAD.MOV.U32 R13, RZ, RZ, R5 ;  /* 0x000000ffff0d7224 */ /* 0x000fe400078e0005 */
[----:B------:R-:W-:-:S07]  /*29ca0*/  IMAD.MOV.U32 R4, RZ, RZ, R14 ;  /* 0x000000ffff047224 */ /* 0x000fce00078e000e */
[----:B------:R-:W-:Y:S05]  /*29cb0*/  WARPSYNC.COLLECTIVE R15, `(.L_x_8208) ;  /* 0x000000000f087348 */ /* 0x000fea0003c00000 */
[----:B------:R0:W1:Y:S02]  /*29cc0*/  SHFL.IDX P6, R14, R13, R12, R11 ;  /* 0x0000000c0d0e7389 */ /* 0x00006400000c000b */
[----:B01----:R-:W-:Y:S01]  /*29cd0*/  ENDCOLLECTIVE ;  /* 0x000000000000791b */ /* 0x003fe20003800000 */
.L_x_8208:
[----:B------:R-:W-:Y:S05]  /*29ce0*/  BRA `(.L_x_8209) ;  /* 0xfffffe0c006c7947 */ /* 0x000fea000383ffff */
.L_x_7866:
[----:B------:R-:W-:Y:S01]  /*29cf0*/  BSSY B1, `(.L_x_8210) ;  /* 0x0000008000017945 */ /* 0x000fe20003800000 */
[----:B------:R-:W-:Y:S02]  /*29d00*/  IMAD.MOV.U32 R13, RZ, RZ, R7 ;  /* 0x000000ffff0d7224 */ /* 0x000fe400078e0007 */
[----:B------:R-:W-:Y:S02]  /*29d10*/  IMAD.MOV.U32 R12, RZ, RZ, 0x3 ;  /* 0x00000003ff0c7424 */ /* 0x000fe400078e00ff */
[----:B------:R-:W-:Y:S02]  /*29d20*/  IMAD.MOV.U32 R11, RZ, RZ, 0x181f ;  /* 0x0000181fff0b7424 */ /* 0x000fe400078e00ff */
[----:B------:R-:W-:-:S07]  /*29d30*/  IMAD.MOV.U32 R15, RZ, RZ, -0x1 ;  /* 0xffffffffff0f7424 */ /* 0x000fce00078e00ff */
[----:B-1--4-:R-:W-:Y:S05]  /*29d40*/  WARPSYNC.COLLECTIVE R15, `(.L_x_8211) ;  /* 0x000000000f087348 */ /* 0x012fea0003c00000 */
[----:B------:R0:W2:Y:S02]  /*29d50*/  SHFL.IDX P6, R14, R13, R12, R11 ;  /* 0x0000000c0d0e7389 */ /* 0x0000a400000c000b */
[----:B012-4-:R-:W-:Y:S01]  /*29d60*/  ENDCOLLECTIVE ;  /* 0x000000000000791b */ /* 0x017fe20003800000 */
.L_x_8211:
[----:B------:R-:W-:Y:S05]  /*29d70*/  BSYNC B1 ;  /* 0x0000000000017941 */ /* 0x000fea0003800000 */
.L_x_8210:
        /* <DEDUP_REMOVED lines=8> */
.L_x_8212:
[----:B------:R-:W-:Y:S02]  /*29e00*/  IMAD.MOV.U32 R13, RZ, RZ, R10 ;  /* 0x000000ffff0d7224 */ /* 0x000fe400078e000a */
[----:B------:R-:W-:-:S07]  /*29e10*/  IMAD.MOV.U32 R3, RZ, RZ, R14 ;  /* 0x000000ffff037224 */ /* 0x000fce00078e000e */
[----:B------:R-:W-:Y:S05]  /*29e20*/  WARPSYNC.COLLECTIVE R15, `(.L_x_8213) ;  /* 0x000000000f087348 */ /* 0x000fea0003c00000 */
[----:B------:R0:W1:Y:S02]  /*29e30*/  SHFL.IDX P6, R14, R13, R12, R11 ;  /* 0x0000000c0d0e7389 */ /* 0x00006400000c000b */
[----:B01----:R-:W-:Y:S01]  /*29e40*/  ENDCOLLECTIVE ;  /* 0x000000000000791b */ /* 0x003fe20003800000 */
.L_x_8213:
[----:B------:R-:W-:Y:S02]  /*29e50*/  IMAD.MOV.U32 R13, RZ, RZ, R5 ;  /* 0x000000ffff0d7224 */ /* 0x000fe400078e0005 */
[----:B------:R-:W-:-:S07]  /*29e60*/  IMAD.MOV.U32 R4, RZ, RZ, R14 ;  /* 0x000000ffff047224 */ /* 0x000fce00078e000e */
[----:B------:R-:W-:Y:S05]  /*29e70*/  WARPSYNC.COLLECTIVE R15, `(.L_x_8214) ;  /* 0x000000000f087348 */ /* 0x000fea0003c00000 */
[----:B------:R0:W1:Y:S02]  /*29e80*/  SHFL.IDX P6, R14, R13, R12, R11 ;  /* 0x0000000c0d0e7389 */ /* 0x00006400000c000b */
[----:B01----:R-:W-:Y:S01]  /*29e90*/  ENDCOLLECTIVE ;  /* 0x000000000000791b */ /* 0x003fe20003800000 */
.L_x_8214:
[----:B------:R-:W-:Y:S01]  /*29ea0*/  IMAD.MOV.U32 R5, RZ, RZ, R14 ;  /* 0x000000ffff057224 */ /* 0x000fe200078e000e */
[----:B------:R-:W-:Y:S06]  /*29eb0*/  BRA `(.L_x_8215) ;  /* 0xfffffe0c00d47947 */ /* 0x000fec000383ffff */
.L_x_7870:
[----:B0-----:R0:W1:Y:S02]  /*29ec0*/  SYNCS.PHASECHK.TRANS64.TRYWAIT P0, [R2+URZ+0x28800], R77 ;  /* 0x0288004d020075a7 */ /* 0x001064000800017f */
[----:B-1----:R-:W-:Y:S05]  /*29ed0*/  @!P0 NANOSLEEP.SYNCS 0x989680 ;  /* 0x009896800000895d */ /* 0x002fea0003900000 */
[----:B------:R-:W1:Y:S02]  /*29ee0*/  @!P0 SYNCS.PHASECHK.TRANS64 P0, [R2+URZ+0x28800], R77 ;  /* 0x0288004d020085a7 */ /* 0x000e64000800007f */
[----:B-1----:R-:W-:Y:S05]  /*29ef0*/  @!P0 BRA `(.L_x_7870) ;  /* 0xfffffffc00f08947 */ /* 0x002fea000383ffff */
[----:B------:R-:W-:Y:S05]  /*29f00*/  BRA `(.L_x_8216) ;  /* 0xfffffe1000947947 */ /* 0x000fea000383ffff */
.L_x_7886:
[----:B------:R-:W0:Y:S01]  /*29f10*/  LDC R56, c[0x0][0x3f4] ;  /* 0x0000fd00ff387b82 */ /* 0x000e220000000800 */
[----:B------:R-:W-:Y:S01]  /*29f20*/  BSSY B1, `(.L_x_8217) ;  /* 0x0000008000017945 */ /* 0x000fe20003800000 */
[----:B------:R-:W-:Y:S02]  /*29f30*/  IMAD.MOV.U32 R13, RZ, RZ, R35 ;  /* 0x000000ffff0d7224 */ /* 0x000fe400078e0023 */
[----:B------:R-:W-:Y:S02]  /*29f40*/  IMAD.MOV.U32 R12, RZ, RZ, RZ ;  /* 0x000000ffff0c7224 */ /* 0x000fe400078e00ff */
[----:B------:R-:W-:Y:S02]  /*29f50*/  IMAD.MOV.U32 R11, RZ, RZ, 0x181f ;  /* 0x0000181fff0b7424 */ /* 0x000fe400078e00ff */
[----:B------:R-:W-:-:S07]  /*29f60*/  IMAD.MOV.U32 R15, RZ, RZ, -0x1 ;  /* 0xffffffffff0f7424 */ /* 0x000fce00078e00ff */
[----:B0-----:R-:W-:Y:S05]  /*29f70*/  WARPSYNC.COLLECTIVE R15, `(.L_x_8218) ;  /* 0x000000000f087348 */ /* 0x001fea0003c00000 */
[----:B------:R1:W2:Y:S02]  /*29f80*/  SHFL.IDX P6, R14, R13, R12, R11 ;  /* 0x0000000c0d0e7389 */ /* 0x0002a400000c000b */
[----:B012---:R-:W-:Y:S01]  /*29f90*/  ENDCOLLECTIVE ;  /* 0x000000000000791b */ /* 0x007fe20003800000 */
.L_x_8218:
[----:B------:R-:W-:Y:S05]  /*29fa0*/  BSYNC B1 ;  /* 0x0000000000017941 */ /* 0x000fea0003800000 */
.L_x_8217:
[----:B------:R-:W-:Y:S01]  /*29fb0*/  IMAD.MOV.U32 R13, RZ, RZ, R32 ;  /* 0x000000ffff0d7224 */ /* 0x000fe200078e0020 */
[----:B------:R-:W-:Y:S01]  /*29fc0*/  ISETP.GE.AND P0, PT, R16, R56, PT ;  /* 0x000000381000720c */ /* 0x000fe20003f06270 */
[----:B------:R-:W-:Y:S02]  /*29fd0*/  IMAD.MOV.U32 R12, RZ, RZ, RZ ;  /* 0x000000ffff0c7224 */ /* 0x000fe400078e00ff */
[----:B------:R-:W-:Y:S02]  /*29fe0*/  IMAD.MOV.U32 R11, RZ, RZ, 0x181f ;  /* 0x0000181fff0b7424 */ /* 0x000fe400078e00ff */
[----:B------:R-:W-:Y:S02]  /*29ff0*/  IMAD.MOV.U32 R15, RZ, RZ, -0x1 ;  /* 0xffffffffff0f7424 */ /* 0x000fe400078e00ff */
[----:B------:R-:W-:Y:S02]  /*2a000*/  IMAD.MOV.U32 R0, RZ, RZ, R14 ;  /* 0x000000ffff007224 */ /* 0x000fe400078e000e */
[----:B------:R-:W-:-:S07]  /*2a010*/  IMAD R3, R187, R6, RZ ;  /* 0x00000006bb037224 */ /* 0x000fce00078e02ff */
[----:B------:R-:W-:Y:S05]  /*2a020*/  WARPSYNC.COLLECTIVE R15, `(.L_x_8219) ;  /* 0x000000000f087348 */ /* 0x000fea0003c00000 */
[----:B------:R0:W1:Y:S02]  /*2a030*/  SHFL.IDX P6, R14, R13, R12, R11 ;  /* 0x0000000c0d0e7389 */ /* 0x00006400000c000b */
[----:B01----:R-:W-:Y:S01]  /*2a040*/  ENDCOLLECTIVE ;  /* 0x000000000000791b */ /* 0x003fe20003800000 */
.L_x_8219:
[----:B------:R-:W-:Y:S01]  /*2a050*/  ISETP.GE.OR P1, PT, R58, R3, P0 ;  /* 0x000000033a00720c */ /* 0x000fe20000726670 */
[----:B------:R-:W-:-:S12]  /*2a060*/  IMAD.MOV.U32 R13, RZ, RZ, R33 ;  /* 0x000000ffff0d7224 */ /* 0x000fd800078e0021 */
[C---:B------:R-:W-:Y:S01]  /*2a070*/  @!P1 IMAD.SHL.U32 R21, R16.reuse, 0x2, RZ ;  /* 0x0000000210159824 */ /* 0x040fe200078e00ff */
[----:B------:R-:W-:Y:S01]  /*2a080*/  @!P1 SHF.L.U64.HI R6, R16, 0x1, R17 ;  /* 0x0000000110069819 */ /* 0x000fe20000010211 */
[----:B------:R-:W-:-:S07]  /*2a090*/  IMAD.MOV.U32 R4, RZ, RZ, R14 ;  /* 0x000000ffff047224 */ /* 0x000fce00078e000e */
[----:B------:R-:W-:Y:S05]  /*2a0a0*/  WARPSYNC.COLLECTIVE R15, `(.L_x_8220) ;  /* 0x000000000f087348 */ /* 0x000fea0003c00000 */
[----:B------:R0:W1:Y:S02]  /*2a0b0*/  SHFL.IDX P6, R14, R13, R12, R11 ;  /* 0x0000000c0d0e7389 */ /* 0x00006400000c000b */
[----:B01----:R-:W-:Y:S01]  /*2a0c0*/  ENDCOLLECTIVE ;  /* 0x000000000000791b */ /* 0x003fe20003800000 */
.L_x_8220:
[----:B------:R-:W-:-:S05]  /*2a0d0*/  @!P1 IADD3 R4, P2, R4, R21, RZ ;  /* 0x0000001504049210 */ /* 0x000fca0007f5e0ff */
[----:B------:R-:W-:Y:S02]  /*2a0e0*/  @!P1 IMAD.X R7, R0, 0x1, R6, P2 ;  /* 0x0000000100079824 */ /* 0x000fe400010e0606 */
[----:B------:R-:W-:Y:S02]  /*2a0f0*/  @!P1 IMAD.MOV.U32 R8, RZ, RZ, R4 ;  /* 0x000000ffff089224 */ /* 0x000fe400078e0004 */
[----:B------:R-:W-:Y:S02]  /*2a100*/  @!P1 IMAD.MOV.U32 R9, RZ, RZ, R7 ;  /* 0x000000ffff099224 */ /* 0x000fe400078e0007 */
[----:B------:R-:W-:Y:S02]  /*2a110*/  IMAD.MOV.U32 R13, RZ, RZ, R34 ;  /* 0x000000ffff0d7224 */ /* 0x000fe400078e0022 */
[----:B------:R-:W-:-:S07]  /*2a120*/  IMAD.MOV.U32 R5, RZ, RZ, R14 ;  /* 0x000000ffff057224 */ /* 0x000fce00078e000e */
[----:B------:R-:W-:Y:S05]  /*2a130*/  WARPSYNC.COLLECTIVE R15, `(.L_x_8221) ;  /* 0x000000000f087348 */ /* 0x000fea0003c00000 */
[----:B------:R0:W1:Y:S02]  /*2a140*/  SHFL.IDX P6, R14, R13, R12, R11 ;  /* 0x0000000c0d0e7389 */ /* 0x00006400000c000b */
[----:B01----:R-:W-:Y:S01]  /*2a150*/  ENDCOLLECTIVE ;  /* 0x000000000000791b */ /* 0x003fe20003800000 */
.L_x_8221:
[----:B------:R-:W2:Y:S01]  /*2a160*/  @!P1 LD.E.128 R8, desc[UR42][R8.64] ;  /* 0x0000002a08089980 */ /* 0x000ea2000c101d00 */
[----:B------:R-:W-:-:S05]  /*2a170*/  @!P1 IADD3 R14, P2, R14, R21, RZ ;  /* 0x000000150e0e9210 */ /* 0x000fca0007f5e0ff */
[----:B------:R-:W-:Y:S02]  /*2a180*/  @!P1 IMAD.X R5, R5, 0x1, R6, P2 ;  /* 0x0000000105059824 */ /* 0x000fe400010e0606 */
[----:B------:R-:W-:-:S06]  /*2a190*/  @!P1 IMAD.MOV.U32 R4, RZ, RZ, R14 ;  /* 0x000000ffff049224 */ /* 0x000fcc00078e000e */
[----:B------:R-:W5:Y:S01]  /*2a1a0*/  @!P1 LD.E.128 R4, desc[UR42][R4.64] ;  /* 0x0000002a04049980 */ /* 0x000f62000c101d00 */
[----:B------:R-:W-:Y:S02]  /*2a1b0*/  CS2R R46, SRZ ;  /* 0x00000000002e7805 */ /* 0x000fe4000001ff00 */
[----:B------:R-:W-:Y:S01]  /*2a1c0*/  CS2R R48, SRZ ;  /* 0x0000000000307805 */ /* 0x000fe2000001ff00 */
[----:B------:R-:W-:Y:S01]  /*2a1d0*/  IMAD.MOV.U32 R13, RZ, RZ, R35 ;  /* 0x000000ffff0d7224 */ /* 0x000fe200078e0023 */
[----:B------:R-:W-:Y:S02]  /*2a1e0*/  CS2R R44, SRZ ;  /* 0x00000000002c7805 */ /* 0x000fe4000001ff00 */
[----:B------:R-:W-:Y:S02]  /*2a1f0*/  CS2R R50, SRZ ;  /* 0x0000000000327805 */ /* 0x000fe4000001ff00 */
[----:B------:R-:W-:Y:S01]  /*2a200*/  CS2R R24, SRZ ;  /* 0x0000000000187805 */ /* 0x000fe2000001ff00 */
[----:B--2---:R-:W-:-:S02]  /*2a210*/  @!P1 IMAD.MOV.U32 R47, RZ, RZ, R9 ;  /* 0x000000ffff2f9224 */ /* 0x004fc400078e0009 */
[----:B------:R-:W-:Y:S02]  /*2a220*/  @!P1 IMAD.MOV.U32 R49, RZ, RZ, R11 ;  /* 0x000000ffff319224 */ /* 0x000fe400078e000b */
[----:B------:R-:W-:Y:S02]  /*2a230*/  IMAD.MOV.U32 R12, RZ, RZ, R47 ;  /* 0x000000ffff0c7224 */ /* 0x000fe400078e002f */
[----:B------:R-:W-:Y:S02]  /*2a240*/  IMAD.MOV.U32 R11, RZ, RZ, 0x181f ;  /* 0x0000181fff0b7424 */ /* 0x000fe400078e00ff */
[----:B------:R-:W-:Y:S01]  /*2a250*/  @!P1 IMAD.MOV.U32 R46, RZ, RZ, R8 ;  /* 0x000000ffff2e9224 */ /* 0x000fe200078e0008 */
[----:B------:R-:W-:Y:S01]  /*2a260*/  PRMT R78, R12, 0x7610, R78 ;  /* 0x000076100c4e7816 */ /* 0x000fe2000000004e */
[----:B------:R-:W-:Y:S02]  /*2a270*/  IMAD.MOV.U32 R12, RZ, RZ, 0x1 ;  /* 0x00000001ff0c7424 */ /* 0x000fe400078e00ff */
[----:B------:R-:W-:-:S02]  /*2a280*/  IMAD.MOV.U32 R0, RZ, RZ, R46 ;  /* 0x000000ffff007224 */ /* 0x000fc400078e002e */
[----:B------:R-:W-:-:S07]  /*2a290*/  @!P1 IMAD.MOV.U32 R48, RZ, RZ, R10 ;  /* 0x000000ffff309224 */ /* 0x000fce00078e000a */
[----:B-----5:R-:W-:Y:S05]  /*2a2a0*/  WARPSYNC.COLLECTIVE R15, `(.L_x_8222) ;  /* 0x000000000f087348 */ /* 0x020fea0003c00000 */
[----:B------:R0:W1:Y:S02]  /*2a2b0*/  SHFL.IDX P6, R14, R13, R12, R11 ;  /* 0x0000000c0d0e7389 */ /* 0x00006400000c000b */
[----:B01---5:R-:W-:Y:S01]  /*2a2c0*/  ENDCOLLECTIVE ;  /* 0x000000000000791b */ /* 0x023fe20003800000 */
.L_x_8222:
[----:B------:R-:W-:Y:S01]  /*2a2d0*/  IMAD.MOV.U32 R20, RZ, RZ, R49 ;  /* 0x000000ffff147224 */ /* 0x000fe200078e0031 */
[----:B------:R-:W-:Y:S01]  /*2a2e0*/  PRMT R77, R0, 0x7610, R77 ;  /* 0x00007610004d7816 */ /* 0x000fe2000000004d */
[----:B------:R-:W-:-:S03]  /*2a2f0*/  IMAD.MOV.U32 R10, RZ, RZ, R48 ;  /* 0x000000ffff0a7224 */ /* 0x000fc600078e0030 */
[----:B------:R-:W-:Y:S01]  /*2a300*/  PRMT R52, R20, 0x7610, R52 ;  /* 0x0000761014347816 */ /* 0x000fe20000000034 */
[----:B------:R-:W-:Y:S01]  /*2a310*/  @!P1 IMAD.MOV.U32 R44, RZ, RZ, R4 ;  /* 0x000000ffff2c9224 */ /* 0x000fe200078e0004 */
[----:B------:R-:W-:Y:S01]  /*2a320*/  PRMT R37, R10, 0x7610, R37 ;  /* 0x000076100a257816 */ /* 0x000fe20000000025 */
[----:B------:R-:W-:Y:S02]  /*2a330*/  @!P1 IMAD.MOV.U32 R45, RZ, RZ, R5 ;  /* 0x000000ffff2d9224 */ /* 0x000fe400078e0005 */
[----:B------:R-:W-:Y:S02]  /*2a340*/  @!P1 IMAD.MOV.U32 R50, RZ, RZ, R6 ;  /* 0x000000ffff329224 */ /* 0x000fe400078e0006 */
[----:B------:R-:W-:Y:S02]  /*2a350*/  IMAD.MOV.U32 R13, RZ, RZ, R32 ;  /* 0x000000ffff0d7224 */ /* 0x000fe400078e0020 */
[----:B------:R-:W-:Y:S02]  /*2a360*/  @!P1 IMAD.MOV.U32 R51, RZ, RZ, R7 ;  /* 0x000000ffff339224 */ /* 0x000fe400078e0007 */
[----:B------:R-:W-:-:S02]  /*2a370*/  IMAD.MOV.U32 R4, RZ, RZ, R44 ;  /* 0x000000ffff047224 */ /* 0x000fc400078e002c */
[----:B------:R-:W-:Y:S02]  /*2a380*/  IMAD.MOV.U32 R5, RZ, RZ, R45 ;  /* 0x000000ffff057224 */ /* 0x000fe400078e002d */
[----:B------:R-:W-:Y:S01]  /*2a390*/  IMAD.MOV.U32 R6, RZ, RZ, R50 ;  /* 0x000000ffff067224 */ /* 0x000fe200078e0032 */
[----:B------:R-:W-:Y:S01]  /*2a3a0*/  PRMT R79, R4, 0x7610, R79 ;  /* 0x00007610044f7816 */ /* 0x000fe2000000004f */
[----:B------:R-:W-:Y:S01]  /*2a3b0*/  IMAD.MOV.U32 R0, RZ, RZ, R14 ;  /* 0x000000ffff007224 */ /* 0x000fe200078e000e */
[----:B------:R-:W-:-:S07]  /*2a3c0*/  PRMT R80, R5, 0x7610, R80 ;  /* 0x0000761005507816 */ /* 0x000fce0000000050 */
[----:B------:R-:W-:Y:S05]  /*2a3d0*/  WARPSYNC.COLLECTIVE R15, `(.L_x_8223) ;  /* 0x000000000f087348 */ /* 0x000fea0003c00000 */
[----:B------:R0:W1:Y:S02]  /*2a3e0*/  SHFL.IDX P6, R14, R13, R12, R11 ;  /* 0x0000000c0d0e7389 */ /* 0x00006400000c000b */
[----:B01----:R-:W-:Y:S01]  /*2a3f0*/  ENDCOLLECTIVE ;  /* 0x000000000000791b */ /* 0x003fe20003800000 */
.L_x_8223:
[----:B------:R-:W-:Y:S01]  /*2a400*/  IMAD.MOV.U32 R7, RZ, RZ, R51 ;  /* 0x000000ffff077224 */ /* 0x000fe200078e0033 */
[----:B------:R-:W-:-:S04]  /*2a410*/  PRMT R81, R6, 0x7610, R81 ;  /* 0x0000761006517816 */ /* 0x000fc80000000051 */
[----:B------:R-:W-:Y:S01]  /*2a420*/  PRMT R82, R7, 0x7610, R82 ;  /* 0x0000761007527816 */ /* 0x000fe20000000052 */
[----:B------:R-:W-:Y:S02]  /*2a430*/  IMAD.MOV.U32 R13, RZ, RZ, R33 ;  /* 0x000000ffff0d7224 */ /* 0x000fe400078e0021 */
[----:B------:R-:W-:-:S07]  /*2a440*/  IMAD.MOV.U32 R8, RZ, RZ, R14 ;  /* 0x000000ffff087224 */ /* 0x000fce00078e000e */
[----:B------:R-:W-:Y:S05]  /*2a450*/  WARPSYNC.COLLECTIVE R15, `(.L_x_8224) ;  /* 0x000000000f087348 */ /* 0x000fea0003c00000 */
[----:B------:R0:W1:Y:S02]  /*2a460*/  SHFL.IDX P6, R14, R13, R12, R11 ;  /* 0x0000000c0d0e7389 */ /* 0x00006400000c000b */
[----:B01----:R-:W-:Y:S01]  /*2a470*/  ENDCOLLECTIVE ;  /* 0x000000000000791b */ /* 0x003fe20003800000 */
.L_x_8224:
[----:B------:R-:W-:Y:S02]  /*2a480*/  IMAD.MOV.U32 R13, RZ, RZ, R34 ;  /* 0x000000ffff0d7224 */ /* 0x000fe400078e0022 */
[----:B------:R-:W-:-:S07]  /*2a490*/  IMAD.MOV.U32 R9, RZ, RZ, R14 ;  /* 0x000000ffff097224 */ /* 0x000fce00078e000e */
[----:B------:R-:W-:Y:S05]  /*2a4a0*/  WARPSYNC.COLLECTIVE R15, `(.L_x_8225) ;  /* 0x000000000f087348 */ /* 0x000fea0003c00000 */
[----:B------:R0:W1:Y:S02]  /*2a4b0*/  SHFL.IDX P6, R14, R13, R12, R11 ;  /* 0x0000000c0d0e7389 */ /* 0x00006400000c000b */
[----:B01----:R-:W-:Y:S01]  /*2a4c0*/  ENDCOLLECTIVE ;  /* 0x000000000000791b */ /* 0x003fe20003800000 */
.L_x_8225:
[----:B------:R-:W-:Y:S05]  /*2a4d0*/  BRA `(.L_x_8226) ;  /* 0xfffffe2800d07947 */ /* 0x000fea000383ffff */
.L_x_7889:
[----:B------:R-:W-:Y:S01]  /*2a4e0*/  BSSY B1, `(.L_x_8227) ;  /* 0x0000008000017945 */ /* 0x000fe20003800000 */
[----:B------:R-:W-:Y:S02]  /*2a4f0*/  IMAD.MOV.U32 R13, RZ, RZ, R35 ;  /* 0x000000ffff0d7224 */ /* 0x000fe400078e0023 */
[----:B------:R-:W-:Y:S02]  /*2a500*/  IMAD.MOV.U32 R12, RZ, RZ, 0x2 ;  /* 0x00000002ff0c7424 */ /* 0x000fe400078e00ff */
[----:B------:R-:W-:Y:S02]  /*2a510*/  IMAD.MOV.U32 R11, RZ, RZ, 0x181f ;  /* 0x0000181fff0b7424 */ /* 0x000fe400078e00ff */
[----:B0-----:R-:W-:-:S07]  /*2a520*/  IMAD.MOV.U32 R15, RZ, RZ, -0x1 ;  /* 0xffffffffff0f7424 */ /* 0x001fce00078e00ff */
[----:B------:R-:W-:Y:S05]  /*2a530*/  WARPSYNC.COLLECTIVE R15, `(.L_x_8228) ;  /* 0x000000000f087348 */ /* 0x000fea0003c00000 */
[----:B------:R0:W1:Y:S02]  /*2a540*/  SHFL.IDX P6, R14, R13, R12, R11 ;  /* 0x0000000c0d0e7389 */ /* 0x00006400000c000b */
[----:B01----:R-:W-:Y:S01]  /*2a550*/  ENDCOLLECTIVE ;  /* 0x000000000000791b */ /* 0x003fe20003800000 */
.L_x_8228:
[----:B------:R-:W-:Y:S05]  /*2a560*/  BSYNC B1 ;  /* 0x0000000000017941 */ /* 0x000fea0003800000 */
.L_x_8227:
[----:B------:R-:W-:Y:S02]  /*2a570*/  IMAD.MOV.U32 R13, RZ, RZ, R32 ;  /* 0x000000ffff0d7224 */ /* 0x000fe400078e0020 */
[----:B------:R-:W-:Y:S02]  /*2a580*/  IMAD.MOV.U32 R12, RZ, RZ, 0x2 ;  /* 0x00000002ff0c7424 */ /* 0x000fe400078e00ff */
[----:B------:R-:W-:Y:S02]  /*2a590*/  IMAD.MOV.U32 R11, RZ, RZ, 0x181f ;  /* 0x0000181fff0b7424 */ /* 0x000fe400078e00ff */
[----:B------:R-:W-:Y:S02]  /*2a5a0*/  IMAD.MOV.U32 R15, RZ, RZ, -0x1 ;  /* 0xffffffffff0f7424 */ /* 0x000fe400078e00ff */
[----:B------:R-:W-:Y:S02]  /*2a5b0*/  IMAD.MOV.U32 R0, RZ, RZ, R14 ;  /* 0x000000ffff007224 */ /* 0x000fe400078e000e */
[----:B------:R-:W-:-:S07]  /*2a5c0*/  VIADD R10, R58, 0x40 ;  /* 0x000000403a0a7836 */ /* 0x000fce0000000000 */
[----:B------:R-:W-:Y:S05]  /*2a5d0*/  WARPSYNC.COLLECTIVE R15, `(.L_x_8229) ;  /* 0x000000000f087348 */ /* 0x000fea0003c00000 */
[----:B------:R0:W1:Y:S02]  /*2a5e0*/  SHFL.IDX P6, R14, R13, R12, R11 ;  /* 0x0000000c0d0e7389 */ /* 0x00006400000c000b */
[----:B01----:R-:W-:Y:S01]  /*2a5f0*/  ENDCOLLECTIVE ;  /* 0x000000000000791b */ /* 0x003fe20003800000 */
.L_x_8229:
        /* <DEDUP_REMOVED lines=8> */
.L_x_8230:
[----:B------:R-:W-:-:S05]  /*2a680*/  @!P1 IADD3 R8, P2, R8, R21, RZ ;  /* 0x0000001508089210 */ /* 0x000fca0007f5e0ff */
[----:B------:R-:W-:Y:S02]  /*2a690*/  @!P1 IMAD.X R9, R0, 0x1, R29, P2 ;  /* 0x0000000100099824 */ /* 0x000fe400010e061d */
[----:B------:R-:W-:Y:S02]  /*2a6a0*/  IMAD.MOV.U32 R13, RZ, RZ, R34 ;  /* 0x000000ffff0d7224 */ /* 0x000fe400078e0022 */
[----:B------:R-:W-:-:S07]  /*2a6b0*/  IMAD.MOV.U32 R20, RZ, RZ, R14 ;  /* 0x000000ffff147224 */ /* 0x000fce00078e000e */
[----:B------:R-:W-:Y:S05]  /*2a6c0*/  WARPSYNC.COLLECTIVE R15, `(.L_x_8231) ;  /* 0x000000000f087348 */ /* 0x000fea0003c00000 */
[----:B------:R0:W1:Y:S02]  /*2a6d0*/  SHFL.IDX P6, R14, R13, R12, R11 ;  /* 0x0000000c0d0e7389 */ /* 0x00006400000c000b */
[----:B01----:R-:W-:Y:S01]  /*2a6e0*/  ENDCOLLECTIVE ;  /* 0x000000000000791b */ /* 0x003fe20003800000 */
.L_x_8231:
[----:B------:R-:W2:Y:S01]  /*2a6f0*/  @!P1 LD.E.128 R8, desc[UR42][R8.64] ;  /* 0x0000002a08089980 */ /* 0x000ea2000c101d00 */
[----:B------:R-:W-:-:S05]  /*2a700*/  @!P1 IADD3 R28, P2, R14, R21, RZ ;  /* 0x000000150e1c9210 */ /* 0x000fca0007f5e0ff */
[----:B------:R-:W-:-:S06]  /*2a710*/  @!P1 IMAD.X R29, R20, 0x1, R29, P2 ;  /* 0x00000001141d9824 */ /* 0x000fcc00010e061d */
[----:B------:R-:W5:Y:S01]  /*2a720*/  @!P1 LD.E.128 R28, desc[UR42][R28.64] ;  /* 0x0000002a1c1c9980 */ /* 0x000f62000c101d00 */
[----:B------:R-:W-:Y:S02]  /*2a730*/  CS2R R20, SRZ ;  /* 0x0000000000147805 */ /* 0x000fe4000001ff00 */
[----:B------:R-:W-:Y:S01]  /*2a740*/  CS2R R38, SRZ ;  /* 0x0000000000267805 */ /* 0x000fe2000001ff00 */
[----:B------:R-:W-:Y:S01]  /*2a750*/  IMAD.MOV.U32 R13, RZ, RZ, R35 ;  /* 0x000000ffff0d7224 */ /* 0x000fe200078e0023 */
[----:B------:R-:W-:Y:S02]  /*2a760*/  CS2R R40, SRZ ;  /* 0x0000000000287805 */ /* 0x000fe4000001ff00 */
[----:B------:R-:W-:Y:S01]  /*2a770*/  CS2R R42, SRZ ;  /* 0x00000000002a7805 */ /* 0x000fe2000001ff00 */
[----:B--2---:R-:W-:Y:S02]  /*2a780*/  @!P1 IMAD.MOV.U32 R21, RZ, RZ, R9 ;  /* 0x000000ffff159224 */ /* 0x004fe400078e0009 */
[----:B------:R-:W-:-:S02]  /*2a790*/  @!P1 IMAD.MOV.U32 R39, RZ, RZ, R11 ;  /* 0x000000ffff279224 */ /* 0x000fc400078e000b */
[----:B------:R-:W-:Y:S02]  /*2a7a0*/  IMAD.MOV.U32 R12, RZ, RZ, R21 ;  /* 0x000000ffff0c7224 */ /* 0x000fe400078e0015 */
[----:B------:R-:W-:Y:S02]  /*2a7b0*/  IMAD.MOV.U32 R11, RZ, RZ, 0x181f ;  /* 0x0000181fff0b7424 */ /* 0x000fe400078e00ff */
[----:B------:R-:W-:Y:S01]  /*2a7c0*/  @!P1 IMAD.MOV.U32 R20, RZ, RZ, R8 ;  /* 0x000000ffff149224 */ /* 0x000fe200078e0008 */
[----:B------:R-:W-:Y:S01]  /*2a7d0*/  PRMT R66, R12, 0x7610, R66 ;  /* 0x000076100c427816 */ /* 0x000fe20000000042 */
[----:B------:R-:W-:Y:S02]  /*2a7e0*/  IMAD.MOV.U32 R12, RZ, RZ, 0x3 ;  /* 0x00000003ff0c7424 */ /* 0x000fe400078e00ff */
[----:B------:R-:W-:Y:S02]  /*2a7f0*/  IMAD.MOV.U32 R0, RZ, RZ, R20 ;  /* 0x000000ffff007224 */ /* 0x000fe400078e0014 */
[----:B------:R-:W-:-:S07]  /*2a800*/  @!P1 IMAD.MOV.U32 R38, RZ, RZ, R10 ;  /* 0x000000ffff269224 */ /* 0x000fce00078e000a */
[----:B-----5:R-:W-:Y:S05]  /*2a810*/  WARPSYNC.COLLECTIVE R15, `(.L_x_8232) ;  /* 0x000000000f087348 */ /* 0x020fea0003c00000 */
[----:B------:R0:W1:Y:S02]  /*2a820*/  SHFL.IDX P6, R14, R13, R12, R11 ;  /* 0x0000000c0d0e7389 */ /* 0x00006400000c000b */
[----:B01---5:R-:W-:Y:S01]  /*2a830*/  ENDCOLLECTIVE ;  /* 0x000000000000791b */ /* 0x023fe20003800000 */
.L_x_8232:
[----:B------:R-:W-:Y:S01]  /*2a840*/  IMAD.MOV.U32 R9, RZ, RZ, R39 ;  /* 0x000000ffff097224 */ /* 0x000fe200078e0027 */
[----:B------:R-:W-:Y:S01]  /*2a850*/  PRMT R65, R0, 0x7610, R65 ;  /* 0x0000761000417816 */ /* 0x000fe20000000041 */
[----:B------:R-:W-:Y:S02]  /*2a860*/  IMAD.MOV.U32 R8, RZ, RZ, R38 ;  /* 0x000000ffff087224 */ /* 0x000fe400078e0026 */
[----:B------:R-:W-:Y:S01]  /*2a870*/  @!P1 IMAD.MOV.U32 R40, RZ, RZ, R28 ;  /* 0x000000ffff289224 */ /* 0x000fe200078e001c */
[----:B------:R-:W-:Y:S01]  /*2a880*/  PRMT R54, R9, 0x7610, R54 ;  /* 0x0000761009367816 */ /* 0x000fe20000000036 */
[----:B------:R-:W-:Y:S01]  /*2a890*/  @!P1 IMAD.MOV.U32 R41, RZ, RZ, R29 ;  /* 0x000000ffff299224 */ /* 0x000fe200078e001d */
[----:B------:R-:W-:Y:S01]  /*2a8a0*/  PRMT R53, R8, 0x7610, R53 ;  /* 0x0000761008357816 */ /* 0x000fe20000000035 */
[----:B------:R-:W-:Y:S02]  /*2a8b0*/  @!P1 IMAD.MOV.U32 R42, RZ, RZ, R30 ;  /* 0x000000ffff2a9224 */ /* 0x000fe400078e001e */
[----:B------:R-:W-:-:S02]  /*2a8c0*/  @!P1 IMAD.MOV.U32 R43, RZ, RZ, R31 ;  /* 0x000000ffff2b9224 */ /* 0x000fc400078e001f */
[----:B------:R-:W-:Y:S02]  /*2a8d0*/  IMAD.MOV.U32 R13, RZ, RZ, R32 ;  /* 0x000000ffff0d7224 */ /* 0x000fe400078e0020 */
[----:B------:R-:W-:Y:S02]  /*2a8e0*/  IMAD.MOV.U32 R8, RZ, RZ, R40 ;  /* 0x000000ffff087224 */ /* 0x000fe400078e0028 */
[----:B------:R-:W-:Y:S02]  /*2a8f0*/  IMAD.MOV.U32 R9, RZ, RZ, R41 ;  /* 0x000000ffff097224 */ /* 0x000fe400078e0029 */
[----:B------:R-:W-:Y:S01]  /*2a900*/  IMAD.MOV.U32 R10, RZ, RZ, R42 ;  /* 0x000000ffff0a7224 */ /* 0x000fe200078e002a */
[----:B------:R-:W-:Y:S02]  /*2a910*/  PRMT R72, R8, 0x7610, R72 ;  /* 0x0000761008487816 */ /* 0x000fe40000000048 */
[----:B------:R-:W-:Y:S01]  /*2a920*/  PRMT R73, R9, 0x7610, R73 ;  /* 0x0000761009497816 */ /* 0x000fe20000000049 */
[----:B------:R-:W-:Y:S01]  /*2a930*/  IMAD.MOV.U32 R0, RZ, RZ, R14 ;  /* 0x000000ffff007224 */ /* 0x000fe200078e000e */
[----:B------:R-:W-:-:S07]  /*2a940*/  PRMT R74, R10, 0x7610, R74 ;  /* 0x000076100a4a7816 */ /* 0x000fce000000004a */
[----:B------:R-:W-:Y:S05]  /*2a950*/  WARPSYNC.COLLECTIVE R15, `(.L_x_8233) ;  /* 0x000000000f087348 */ /* 0x000fea0003c00000 */
[----:B------:R0:W1:Y:S02]  /*2a960*/  SHFL.IDX P6, R14, R13, R12, R11 ;  /* 0x0000000c0d0e7389 */ /* 0x00006400000c000b */
[----:B01----:R-:W-:Y:S01]  /*2a970*/  ENDCOLLECTIVE ;  /* 0x000000000000791b */ /* 0x003fe20003800000 */
.L_x_8233:
[----:B------:R-:W-:Y:S01]  /*2a980*/  CS2R R8, SRZ ;  /* 0x0000000000087805 */ /* 0x000fe2000001ff00 */
[----:B------:R-:W-:Y:S02]  /*2a990*/  IMAD.MOV.U32 R13, RZ, RZ, R33 ;  /* 0x000000ffff0d7224 */ /* 0x000fe400078e0021 */
[----:B------:R-:W-:-:S07]  /*2a9a0*/  IMAD.MOV.U32 R32, RZ, RZ, R14 ;  /* 0x000000ffff207224 */ /* 0x000fce00078e000e */
[----:B------:R-:W-:Y:S05]  /*2a9b0*/  WARPSYNC.COLLECTIVE R15, `(.L_x_8234) ;  /* 0x000000000f087348 */ /* 0x000fea0003c00000 */
[----:B------:R0:W1:Y:S02]  /*2a9c0*/  SHFL.IDX P6, R14, R13, R12, R11 ;  /* 0x0000000c0d0e7389 */ /* 0x00006400000c000b */
[----:B01----:R-:W-:Y:S01]  /*2a9d0*/  ENDCOLLECTIVE ;  /* 0x000000000000791b */ /* 0x003fe20003800000 */
.L_x_8234:
[----:B------:R-:W-:Y:S02]  /*2a9e0*/  IMAD.MOV.U32 R13, RZ, RZ, R34 ;  /* 0x000000ffff0d7224 */ /* 0x000fe400078e0022 */
[----:B------:R-:W-:-:S07]  /*2a9f0*/  IMAD.MOV.U32 R33, RZ, RZ, R14 ;  /* 0x000000ffff217224 */ /* 0x000fce00078e000e */
[----:B------:R-:W-:Y:S05]  /*2aa00*/  WARPSYNC.COLLECTIVE R15, `(.L_x_8235) ;  /* 0x000000000f087348 */ /* 0x000fea0003c00000 */
[----:B------:R0:W1:Y:S02]  /*2aa10*/  SHFL.IDX P6, R14, R13, R12, R11 ;  /* 0x0000000c0d0e7389 */ /* 0x00006400000c000b */
[----:B01----:R-:W-:Y:S01]  /*2aa20*/  ENDCOLLECTIVE ;  /* 0x000000000000791b */ /* 0x003fe20003800000 */
.L_x_8235:
[----:B------:R-:W-:-:S05]  /*2aa30*/  IMAD.MOV.U32 R11, RZ, RZ, R43 ;  /* 0x000000ffff0b7224 */ /* 0x000fca00078e002b */
[----:B------:R-:W-:Y:S01]  /*2aa40*/  PRMT R75, R11, 0x7610, R75 ;  /* 0x000076100b4b7816 */ /* 0x000fe2000000004b */
[----:B------:R-:W-:Y:S01]  /*2aa50*/  IMAD.MOV.U32 R34, RZ, RZ, R14 ;  /* 0x000000ffff227224 */ /* 0x000fe200078e000e */
[----:B------:R-:W-:Y:S06]  /*2aa60*/  BRA `(.L_x_8236) ;  /* 0xfffffe2800c07947 */ /* 0x000fec000383ffff */
.L_x_7893:
[----:B0-----:R0:W1:Y:S02]  /*2aa70*/  SYNCS.PHASECHK.TRANS64.TRYWAIT P4, [R2+URZ+0x28800], R29 ;  /* 0x0288001d020075a7 */ /* 0x001064000808017f */
[----:B-1----:R-:W-:Y:S05]  /*2aa80*/  @!P4 NANOSLEEP.SYNCS 0x989680 ;  /* 0x009896800000c95d */ /* 0x002fea0003900000 */
[----:B------:R-:W1:Y:S02]  /*2aa90*/  @!P4 SYNCS.PHASECHK.TRANS64 P4, [R2+URZ+0x28800], R29 ;  /* 0x0288001d0200c5a7 */ /* 0x000e64000808007f */
[----:B-1----:R-:W-:Y:S05]  /*2aaa0*/  @!P4 BRA `(.L_x_7893) ;  /* 0xfffffffc00f0c947 */ /* 0x002fea000383ffff */
[----:B------:R-:W-:Y:S05]  /*2aab0*/  BRA `(.L_x_8237) ;  /* 0xfffffe2c00647947 */ /* 0x000fea000383ffff */
.L_x_7903:
[----:B0-----:R0:W1:Y:S02]  /*2aac0*/  SYNCS.PHASECHK.TRANS64.TRYWAIT P2, [R89+URZ+0x28830], R0 ;  /* 0x02883000590075a7 */ /* 0x001064000804017f */
[----:B-1----:R-:W-:Y:S05]  /*2aad0*/  @!P2 NANOSLEEP.SYNCS 0x989680 ;  /* 0x009896800000a95d */ /* 0x002fea0003900000 */
[----:B------:R-:W1:Y:S02]  /*2aae0*/  @!P2 SYNCS.PHASECHK.TRANS64 P2, [R89+URZ+0x28830], R0 ;  /* 0x028830005900a5a7 */ /* 0x000e64000804007f */
[----:B-1----:R-:W-:Y:S05]  /*2aaf0*/  @!P2 BRA `(.L_x_7903) ;  /* 0xfffffffc00f0a947 */ /* 0x002fea000383ffff */
[----:B------:R-:W-:Y:S05]  /*2ab00*/  BRA `(.L_x_7902) ;  /* 0xfffffe4800607947 */ /* 0x000fea000383ffff */
.L_x_7921:
[----:B-1----:R1:W2:Y:S02]  /*2ab10*/  SYNCS.PHASECHK.TRANS64.TRYWAIT P5, [R7+URZ+0x28830], R6 ;  /* 0x02883006070075a7 */ /* 0x0022a400080a017f */
[----:B--2---:R-:W-:Y:S05]  /*2ab20*/  @!P5 NANOSLEEP.SYNCS 0x989680 ;  /* 0x009896800000d95d */ /* 0x004fea0003900000 */
[----:B------:R-:W2:Y:S02]  /*2ab30*/  @!P5 SYNCS.PHASECHK.TRANS64 P5, [R7+URZ+0x28830], R6 ;  /* 0x028830060700d5a7 */ /* 0x000ea400080a007f */
[----:B--2---:R-:W-:Y:S05]  /*2ab40*/  @!P5 BRA `(.L_x_7921) ;  /* 0xfffffffc00f0d947 */ /* 0x004fea000383ffff */
[----:B------:R-:W-:Y:S05]  /*2ab50*/  BRA `(.L_x_7920) ;  /* 0xfffffe8400387947 */ /* 0x000fea000383ffff */
.L_x_7925:
[----:B-1----:R1:W2:Y:S02]  /*2ab60*/  SYNCS.PHASECHK.TRANS64.TRYWAIT P4, [R7+URZ+0x28850], R6 ;  /* 0x02885006070075a7 */ /* 0x0022a4000808017f */
[----:B--2---:R-:W-:Y:S05]  /*2ab70*/  @!P4 NANOSLEEP.SYNCS 0x989680 ;  /* 0x009896800000c95d */ /* 0x004fea0003900000 */
[----:B------:R-:W2:Y:S02]  /*2ab80*/  @!P4 SYNCS.PHASECHK.TRANS64 P4, [R7+URZ+0x28850], R6 ;  /* 0x028850060700c5a7 */ /* 0x000ea4000808007f */
[----:B--2---:R-:W-:Y:S05]  /*2ab90*/  @!P4 BRA `(.L_x_7925) ;  /* 0xfffffffc00f0c947 */ /* 0x004fea000383ffff */
[----:B------:R-:W-:Y:S05]  /*2aba0*/  BRA `(.L_x_7922) ;  /* 0xfffffe8800387947 */ /* 0x000fea000383ffff */
.L_x_7944:
[----:B-1----:R1:W2:Y:S02]  /*2abb0*/  SYNCS.PHASECHK.TRANS64.TRYWAIT P3, [R7+URZ+0x28830], R8 ;  /* 0x02883008070075a7 */ /* 0x0022a4000806017f */
[----:B--2---:R-:W-:Y:S05]  /*2abc0*/  @!P3 NANOSLEEP.SYNCS 0x989680 ;  /* 0x009896800000b95d */ /* 0x004fea0003900000 */
[----:B------:R-:W2:Y:S02]  /*2abd0*/  @!P3 SYNCS.PHASECHK.TRANS64 P3, [R7+URZ+0x28830], R8 ;  /* 0x028830080700b5a7 */ /* 0x000ea4000806007f */
[----:B--2---:R-:W-:Y:S05]  /*2abe0*/  @!P3 BRA `(.L_x_7944) ;  /* 0xfffffffc00f0b947 */ /* 0x004fea000383ffff */
[----:B------:R-:W-:Y:S05]  /*2abf0*/  BRA `(.L_x_7943) ;  /* 0xfffffec000447947 */ /* 0x000fea000383ffff */
.L_x_7948:
[----:B-1----:R1:W2:Y:S02]  /*2ac00*/  SYNCS.PHASECHK.TRANS64.TRYWAIT P2, [R7+URZ+0x28850], R6 ;  /* 0x02885006070075a7 */ /* 0x0022a4000804017f */
[----:B--2---:R-:W-:Y:S05]  /*2ac10*/  @!P2 NANOSLEEP.SYNCS 0x989680 ;  /* 0x009896800000a95d */ /* 0x004fea0003900000 */
[----:B------:R-:W2:Y:S02]  /*2ac20*/  @!P2 SYNCS.PHASECHK.TRANS64 P2, [R7+URZ+0x28850], R6 ;  /* 0x028850060700a5a7 */ /* 0x000ea4000804007f */
[----:B--2---:R-:W-:Y:S05]  /*2ac30*/  @!P2 BRA `(.L_x_7948) ;  /* 0xfffffffc00f0a947 */ /* 0x004fea000383ffff */
[----:B------:R-:W-:Y:S05]  /*2ac40*/  BRA `(.L_x_7945) ;  /* 0xfffffec400447947 */ /* 0x000fea000383ffff */
.L_x_7955:
[----:B-1----:R1:W2:Y:S02]  /*2ac50*/  SYNCS.PHASECHK.TRANS64.TRYWAIT P3, [R7+URZ+0x28830], R8 ;  /* 0x02883008070075a7 */ /* 0x0022a4000806017f */
[----:B--2---:R-:W-:Y:S05]  /*2ac60*/  @!P3 NANOSLEEP.SYNCS 0x989680 ;  /* 0x009896800000b95d */ /* 0x004fea0003900000 */
[----:B------:R-:W2:Y:S02]  /*2ac70*/  @!P3 SYNCS.PHASECHK.TRANS64 P3, [R7+URZ+0x28830], R8 ;  /* 0x028830080700b5a7 */ /* 0x000ea4000806007f */
[----:B--2---:R-:W-:Y:S05]  /*2ac80*/  @!P3 BRA `(.L_x_7955) ;  /* 0xfffffffc00f0b947 */ /* 0x004fea000383ffff */
[----:B------:R-:W-:Y:S05]  /*2ac90*/  BRA `(.L_x_7954) ;  /* 0xfffffee800987947 */ /* 0x000fea000383ffff */
.L_x_7959:
[----:B-1----:R1:W2:Y:S02]  /*2aca0*/  SYNCS.PHASECHK.TRANS64.TRYWAIT P2, [R7+URZ+0x28850], R6 ;  /* 0x02885006070075a7 */ /* 0x0022a4000804017f */
[----:B--2---:R-:W-:Y:S05]  /*2acb0*/  @!P2 NANOSLEEP.SYNCS 0x989680 ;  /* 0x009896800000a95d */ /* 0x004fea0003900000 */
[----:B------:R-:W2:Y:S02]  /*2acc0*/  @!P2 SYNCS.PHASECHK.TRANS64 P2, [R7+URZ+0x28850], R6 ;  /* 0x028850060700a5a7 */ /* 0x000ea4000804007f */
[----:B--2---:R-:W-:Y:S05]  /*2acd0*/  @!P2 BRA `(.L_x_7959) ;  /* 0xfffffffc00f0a947 */ /* 0x004fea000383ffff */
[----:B------:R-:W-:Y:S05]  /*2ace0*/  BRA `(.L_x_7956) ;  /* 0xfffffeec00987947 */ /* 0x000fea000383ffff */
.L_x_7972:
[----:B-1----:R1:W2:Y:S02]  /*2acf0*/  SYNCS.PHASECHK.TRANS64.TRYWAIT P0, [R8+URZ+0x28850], R3 ;  /* 0x02885003080075a7 */ /* 0x0022a4000800017f */
[----:B--2---:R-:W-:Y:S05]  /*2ad00*/  @!P0 NANOSLEEP.SYNCS 0x989680 ;  /* 0x009896800000895d */ /* 0x004fea0003900000 */
[----:B------:R-:W2:Y:S02]  /*2ad10*/  @!P0 SYNCS.PHASECHK.TRANS64 P0, [R8+URZ+0x28850], R3 ;  /* 0x02885003080085a7 */ /* 0x000ea4000800007f */
[----:B--2---:R-:W-:Y:S05]  /*2ad20*/  @!P0 BRA `(.L_x_7972) ;  /* 0xfffffffc00f08947 */ /* 0x004fea000383ffff */
[----:B------:R-:W-:Y:S05]  /*2ad30*/  BRA `(.L_x_7971) ;  /* 0xffffff2000dc7947 */ /* 0x000fea000383ffff */
.L_x_7977:
[----:B------:R-:W-:Y:S02]  /*2ad40*/  IMAD.MOV.U32 R13, RZ, RZ, R8 ;  /* 0x000000ffff0d7224 */ /* 0x000fe400078e0008 */
[----:B------:R-:W-:Y:S02]  /*2ad50*/  IMAD.MOV.U32 R12, RZ, RZ, RZ ;  /* 0x000000ffff0c7224 */ /* 0x000fe400078e00ff */
[----:B------:R-:W-:Y:S02]  /*2ad60*/  IMAD.MOV.U32 R11, RZ, RZ, 0x181f ;  /* 0x0000181fff0b7424 */ /* 0x000fe400078e00ff */
[----:B------:R-:W-:-:S07]  /*2ad70*/  IMAD.MOV.U32 R15, RZ, RZ, -0x1 ;  /* 0xffffffffff0f7424 */ /* 0x000fce00078e00ff */
[----:B-----5:R-:W-:Y:S05]  /*2ad80*/  WARPSYNC.COLLECTIVE R15, `(.L_x_8238) ;  /* 0x000000000f087348 */ /* 0x020fea0003c00000 */
[----:B------:R0:W1:Y:S02]  /*2ad90*/  SHFL.IDX P6, R14, R13, R12, R11 ;  /* 0x0000000c0d0e7389 */ /* 0x00006400000c000b */
[----:B01---5:R-:W-:Y:S01]  /*2ada0*/  ENDCOLLECTIVE ;  /* 0x000000000000791b */ /* 0x023fe20003800000 */
.L_x_8238:
[----:B------:R-:W-:Y:S02]  /*2adb0*/  IMAD.MOV.U32 R13, RZ, RZ, R0 ;  /* 0x000000ffff0d7224 */ /* 0x000fe400078e0000 */
[----:B------:R-:W-:-:S07]  /*2adc0*/  IMAD.MOV.U32 R3, RZ, RZ, R14 ;  /* 0x000000ffff037224 */ /* 0x000fce00078e000e */
[----:B------:R-:W-:Y:S05]  /*2add0*/  WARPSYNC.COLLECTIVE R15, `(.L_x_8239) ;  /* 0x000000000f087348 */ /* 0x000fea0003c00000 */
[----:B------:R0:W1:Y:S02]  /*2ade0*/  SHFL.IDX P6, R14, R13, R12, R11 ;  /* 0x0000000c0d0e7389 */ /* 0x00006400000c000b */
[----:B01----:R-:W-:Y:S01]  /*2adf0*/  ENDCOLLECTIVE ;  /* 0x000000000000791b */ /* 0x003fe20003800000 */
.L_x_8239:
[----:B------:R-:W-:Y:S05]  /*2ae00*/  BRA `(.L_x_8240) ;  /* 0xffffff3c00ac7947 */ /* 0x000fea000383ffff */
.L_x_7980:
        /* <DEDUP_REMOVED lines=8> */
.L_x_8242:
[----:B------:R-:W-:Y:S05]  /*2ae90*/  BSYNC B1 ;  /* 0x0000000000017941 */ /* 0x000fea0003800000 */
.L_x_8241:
        /* <DEDUP_REMOVED lines=8> */
.L_x_8243:
[----:B------:R-:W-:Y:S05]  /*2af20*/  BRA `(.L_x_8244) ;  /* 0xffffff3c00a87947 */ /* 0x000fea000383ffff */
.L_x_7983:
        /* <DEDUP_REMOVED lines=8> */
.L_x_8246:
[----:B------:R-:W-:Y:S05]  /*2afb0*/  BSYNC B1 ;  /* 0x0000000000017941 */ /* 0x000fea0003800000 */
.L_x_8245:
        /* <DEDUP_REMOVED lines=8> */
.L_x_8247:
[----:B------:R-:W-:Y:S05]  /*2b040*/  BRA `(.L_x_8248) ;  /* 0xffffff3c00a87947 */ /* 0x000fea000383ffff */
.L_x_7986:
        /* <DEDUP_REMOVED lines=8> */
.L_x_8250:
[----:B------:R-:W-:Y:S05]  /*2b0d0*/  BSYNC B1 ;  /* 0x0000000000017941 */ /* 0x000fea0003800000 */
.L_x_8249:
        /* <DEDUP_REMOVED lines=8> */
.L_x_8251:
[----:B------:R-:W-:Y:S05]  /*2b160*/  BRA `(.L_x_8252) ;  /* 0xffffff3c00a87947 */ /* 0x000fea000383ffff */
.L_x_7988:
[----:B------:R-:W-:Y:S02]  /*2b170*/  IMAD.MOV.U32 R13, RZ, RZ, R4 ;  /* 0x000000ffff0d7224 */ /* 0x000fe400078e0004 */
[----:B------:R-:W-:Y:S02]  /*2b180*/  IMAD.MOV.U32 R12, RZ, RZ, RZ ;  /* 0x000000ffff0c7224 */ /* 0x000fe400078e00ff */
[----:B------:R-:W-:Y:S02]  /*2b190*/  IMAD.MOV.U32 R11, RZ, RZ, 0x1c1f ;  /* 0x00001c1fff0b7424 */ /* 0x000fe400078e00ff */
[----:B------:R-:W-:-:S07]  /*2b1a0*/  IMAD.MOV.U32 R15, RZ, RZ, -0x1 ;  /* 0xffffffffff0f7424 */ /* 0x000fce00078e00ff */
[----:B------:R-:W-:Y:S05]  /*2b1b0*/  WARPSYNC.COLLECTIVE R15, `(.L_x_8253) ;  /* 0x000000000f087348 */ /* 0x000fea0003c00000 */
[----:B------:R0:W1:Y:S02]  /*2b1c0*/  SHFL.IDX P6, R14, R13, R12, R11 ;  /* 0x0000000c0d0e7389 */ /* 0x00006400000c000b */
[----:B01----:R-:W-:Y:S01]  /*2b1d0*/  ENDCOLLECTIVE ;  /* 0x000000000000791b */ /* 0x003fe20003800000 */
.L_x_8253:
[----:B------:R-:W-:Y:S02]  /*2b1e0*/  IMAD.MOV.U32 R13, RZ, RZ, R3 ;  /* 0x000000ffff0d7224 */ /* 0x000fe400078e0003 */
[----:B------:R-:W-:-:S07]  /*2b1f0*/  IMAD.MOV.U32 R0, RZ, RZ, R14 ;  /* 0x000000ffff007224 */ /* 0x000fce00078e000e */
[----:B------:R-:W-:Y:S05]  /*2b200*/  WARPSYNC.COLLECTIVE R15, `(.L_x_8254) ;  /* 0x000000000f087348 */ /* 0x000fea0003c00000 */
[----:B------:R0:W1:Y:S02]  /*2b210*/  SHFL.IDX P6, R14, R13, R12, R11 ;  /* 0x0000000c0d0e7389 */ /* 0x00006400000c000b */
[----:B01----:R-:W-:Y:S01]  /*2b220*/  ENDCOLLECTIVE ;  /* 0x000000000000791b */ /* 0x003fe20003800000 */
.L_x_8254:
[----:B------:R-:W-:Y:S05]  /*2b230*/  BRA `(.L_x_8255) ;  /* 0xffffff4000647947 */ /* 0x000fea000383ffff */
.L_x_7991:
[----:B------:R-:W-:Y:S01]  /*2b240*/  BSSY B1, `(.L_x_8256) ;  /* 0x0000008000017945 */ /* 0x000fe20003800000 */
[----:B0-----:R-:W-:Y:S02]  /*2b250*/  IMAD.MOV.U32 R13, RZ, RZ, R4 ;  /* 0x000000ffff0d7224 */ /* 0x001fe400078e0004 */
[----:B------:R-:W-:Y:S02]  /*2b260*/  IMAD.MOV.U32 R12, RZ, RZ, 0x1 ;  /* 0x00000001ff0c7424 */ /* 0x000fe400078e00ff */
[----:B------:R-:W-:Y:S02]  /*2b270*/  IMAD.MOV.U32 R11, RZ, RZ, 0x1c1f ;  /* 0x00001c1fff0b7424 */ /* 0x000fe400078e00ff */
[----:B------:R-:W-:-:S07]  /*2b280*/  IMAD.MOV.U32 R15, RZ, RZ, -0x1 ;  /* 0xffffffffff0f7424 */ /* 0x000fce00078e00ff */
[----:B-12---:R-:W-:Y:S05]  /*2b290*/  WARPSYNC.COLLECTIVE R15, `(.L_x_8257) ;  /* 0x000000000f087348 */ /* 0x006fea0003c00000 */
[----:B--2---:R0:W2:Y:S02]  /*2b2a0*/  SHFL.IDX P6, R14, R13, R12, R11 ;  /* 0x0000000c0d0e7389 */ /* 0x0040a400000c000b */
[----:B012---:R-:W-:Y:S01]  /*2b2b0*/  ENDCOLLECTIVE ;  /* 0x000000000000791b */ /* 0x007fe20003800000 */
.L_x_8257:
[----:B------:R-:W-:Y:S05]  /*2b2c0*/  BSYNC B1 ;  /* 0x0000000000017941 */ /* 0x000fea0003800000 */
.L_x_8256:
        /* <DEDUP_REMOVED lines=8> */
.L_x_8258:
[----:B------:R-:W-:Y:S05]  /*2b350*/  BRA `(.L_x_8259) ;  /* 0xffffff4400707947 */ /* 0x000fea000383ffff */
.L_x_7995:
[----:B------:R-:W-:Y:S02]  /*2b360*/  IMAD.MOV.U32 R13, RZ, RZ, R4 ;  /* 0x000000ffff0d7224 */ /* 0x000fe400078e0004 */
[----:B------:R-:W-:Y:S02]  /*2b370*/  IMAD.MOV.U32 R12, RZ, RZ, RZ ;  /* 0x000000ffff0c7224 */ /* 0x000fe400078e00ff */
[----:B------:R-:W-:Y:S02]  /*2b380*/  IMAD.MOV.U32 R11, RZ, RZ, 0x181f ;  /* 0x0000181fff0b7424 */ /* 0x000fe400078e00ff */
[----:B------:R-:W-:-:S07]  /*2b390*/  IMAD.MOV.U32 R15, RZ, RZ, -0x1 ;  /* 0xffffffffff0f7424 */ /* 0x000fce00078e00ff */
[----:B01----:R-:W-:Y:S05]  /*2b3a0*/  WARPSYNC.COLLECTIVE R15, `(.L_x_8260) ;  /* 0x000000000f087348 */ /* 0x003fea0003c00000 */
[----:B------:R2:W3:Y:S02]  /*2b3b0*/  SHFL.IDX P6, R14, R13, R12, R11 ;  /* 0x0000000c0d0e7389 */ /* 0x0004e400000c000b */
[----:B0123--:R-:W-:Y:S01]  /*2b3c0*/  ENDCOLLECTIVE ;  /* 0x000000000000791b */ /* 0x00ffe20003800000 */
.L_x_8260:
[----:B------:R-:W-:Y:S02]  /*2b3d0*/  IMAD.MOV.U32 R13, RZ, RZ, R0 ;  /* 0x000000ffff0d7224 */ /* 0x000fe400078e0000 */
[----:B------:R-:W-:-:S07]  /*2b3e0*/  IMAD.MOV.U32 R3, RZ, RZ, R14 ;  /* 0x000000ffff037224 */ /* 0x000fce00078e000e */
[----:B------:R-:W-:Y:S05]  /*2b3f0*/  WARPSYNC.COLLECTIVE R15, `(.L_x_8261) ;  /* 0x000000000f087348 */ /* 0x000fea0003c00000 */
[----:B------:R0:W1:Y:S02]  /*2b400*/  SHFL.IDX P6, R14, R13, R12, R11 ;  /* 0x0000000c0d0e7389 */ /* 0x00006400000c000b */
[----:B01----:R-:W-:Y:S01]  /*2b410*/  ENDCOLLECTIVE ;  /* 0x000000000000791b */ /* 0x003fe20003800000 */
.L_x_8261:
[----:B------:R-:W-:Y:S05]  /*2b420*/  BRA `(.L_x_8262) ;  /* 0xffffff50007c7947 */ /* 0x000fea000383ffff */
.L_x_7998:
[----:B------:R-:W-:Y:S01]  /*2b430*/  BSSY B1, `(.L_x_8263) ;  /* 0x0000008000017945 */ /* 0x000fe20003800000 */
[----:B------:R-:W-:Y:S02]  /*2b440*/  IMAD.MOV.U32 R13, RZ, RZ, R4 ;  /* 0x000000ffff0d7224 */ /* 0x000fe400078e0004 */
[----:B------:R-:W-:Y:S02]  /*2b450*/  IMAD.MOV.U32 R12, RZ, RZ, 0x1 ;  /* 0x00000001ff0c7424 */ /* 0x000fe400078e00ff */
[----:B------:R-:W-:Y:S02]  /*2b460*/  IMAD.MOV.U32 R11, RZ, RZ, 0x181f ;  /* 0x0000181fff0b7424 */ /* 0x000fe400078e00ff */
[----:B---3--:R-:W-:-:S07]  /*2b470*/  IMAD.MOV.U32 R15, RZ, RZ, -0x1 ;  /* 0xffffffffff0f7424 */ /* 0x008fce00078e00ff */
[----:B012-4-:R-:W-:Y:S05]  /*2b480*/  WARPSYNC.COLLECTIVE R15, `(.L_x_8264) ;  /* 0x000000000f087348 */ /* 0x017fea0003c00000 */
[----:B----4-:R3:W4:Y:S02]  /*2b490*/  SHFL.IDX P6, R14, R13, R12, R11 ;  /* 0x0000000c0d0e7389 */ /* 0x01072400000c000b */
[----:B01234-:R-:W-:Y:S01]  /*2b4a0*/  ENDCOLLECTIVE ;  /* 0x000000000000791b */ /* 0x01ffe20003800000 */
.L_x_8264:
[----:B------:R-:W-:Y:S05]  /*2b4b0*/  BSYNC B1 ;  /* 0x0000000000017941 */ /* 0x000fea0003800000 */
.L_x_8263:
        /* <DEDUP_REMOVED lines=8> */
.L_x_8265:
[----:B------:R-:W-:Y:S05]  /*2b540*/  BRA `(.L_x_8266) ;  /* 0xffffff50007c7947 */ /* 0x000fea000383ffff */
.L_x_8001:
        /* <DEDUP_REMOVED lines=8> */
.L_x_8268:
[----:B------:R-:W-:Y:S05]  /*2b5d0*/  BSYNC B1 ;  /* 0x0000000000017941 */ /* 0x000fea0003800000 */
.L_x_8267:
        /* <DEDUP_REMOVED lines=8> */
.L_x_8269:
[----:B------:R-:W-:Y:S05]  /*2b660*/  BRA `(.L_x_8270) ;  /* 0xffffff50007c7947 */ /* 0x000fea000383ffff */
.L_x_8004:
[----:B------:R-:W-:Y:S01]  /*2b670*/  BSSY B1, `(.L_x_8271) ;  /* 0x0000008000017945 */ /* 0x000fe20003800000 */
[----:B------:R-:W-:Y:S02]  /*2b680*/  IMAD.MOV.U32 R13, RZ, RZ, R4 ;  /* 0x000000ffff0d7224 */ /* 0x000fe400078e0004 */
[----:B------:R-:W-:Y:S02]  /*2b690*/  IMAD.MOV.U32 R12, RZ, RZ, 0x3 ;  /* 0x00000003ff0c7424 */ /* 0x000fe400078e00ff */
[----:B------:R-:W-:Y:S02]  /*2b6a0*/  IMAD.MOV.U32 R11, RZ, RZ, 0x181f ;  /* 0x0000181fff0b7424 */ /* 0x000fe400078e00ff */
[----:B0-----:R-:W-:-:S07]  /*2b6b0*/  IMAD.MOV.U32 R15, RZ, RZ, -0x1 ;  /* 0xffffffffff0f7424 */ /* 0x001fce00078e00ff */
[----:B-1234-:R-:W-:Y:S05]  /*2b6c0*/  WARPSYNC.COLLECTIVE R15, `(.L_x_8272) ;  /* 0x000000000f087348 */ /* 0x01efea0003c00000 */
[----:B------:R0:W0:Y:S02]  /*2b6d0*/  SHFL.IDX P6, R14, R13, R12, R11 ;  /* 0x0000000c0d0e7389 */ /* 0x00002400000c000b */
[----:B01234-:R-:W-:Y:S01]  /*2b6e0*/  ENDCOLLECTIVE ;  /* 0x000000000000791b */ /* 0x01ffe20003800000 */
.L_x_8272:
[----:B------:R-:W-:Y:S05]  /*2b6f0*/  BSYNC B1 ;  /* 0x0000000000017941 */ /* 0x000fea0003800000 */
.L_x_8271:
        /* <DEDUP_REMOVED lines=8> */
.L_x_8273:
[----:B------:R-:W-:Y:S05]  /*2b780*/  BRA `(.L_x_8274) ;  /* 0xffffff50007c7947 */ /* 0x000fea000383ffff */
.L_x_8031:
        /* <DEDUP_REMOVED lines=11> */
.L_x_8276:
[----:B------:R-:W-:Y:S05]  /*2b840*/  BSYNC B1 ;  /* 0x0000000000017941 */ /* 0x000fea0003800000 */
.L_x_8275:
[----:B------:R-:W-:Y:S05]  /*2b850*/  BRA `(.L_x_8277) ;  /* 0xffffff7000b07947 */ /* 0x000fea000383ffff */
.L_x_8033:
[----:B------:R-:W-:Y:S01]  /*2b860*/  BSSY B1, `(.L_x_8278) ;  /* 0x0000006000017945 */ /* 0x000fe20003800000 */
[----:B0-----:R-:W-:-:S07]  /*2b870*/  IMAD.MOV.U32 R15, RZ, RZ, -0x1 ;  /* 0xffffffffff0f7424 */ /* 0x001fce00078e00ff */
[----:B-1----:R-:W-:Y:S05]  /*2b880*/  WARPSYNC.COLLECTIVE R15, `(.L_x_8279) ;  /* 0x000000000f0c7348 */ /* 0x002fea0003c00000 */
[----:B------:R-:W-:Y:S02]  /*2b890*/  ELECT P6, UR62, PT ;  /* 0x00000000003e782f */ /* 0x000fe400038c0000 */
[----:B------:R-:W-:Y:S01]  /*2b8a0*/  MOV R14, UR62 ;  /* 0x0000003e000e7c02 */ /* 0x000fe20008000f00 */
[----:B-1----:R-:W-:Y:S10]  /*2b8b0*/  ENDCOLLECTIVE ;  /* 0x000000000000791b */ /* 0x002ff40003800000 */
.L_x_8279:
[----:B------:R-:W-:Y:S05]  /*2b8c0*/  BSYNC B1 ;  /* 0x0000000000017941 */ /* 0x000fea0003800000 */
.L_x_8278:
[----:B------:R-:W-:Y:S01]  /*2b8d0*/  PLOP3.LUT P1, PT, P6, PT, PT, 0x80, 0x0 ;  /* 0x000000000000781c */ /* 0x000fe2000372f070 */
[----:B------:R-:W-:-:S12]  /*2b8e0*/  BRA `(.L_x_8032) ;  /* 0xffffff7000a47947 */ /* 0x000fd8000383ffff */
.L_x_8035:
[----:B-1----:R1:W2:Y:S02]  /*2b8f0*/  SYNCS.PHASECHK.TRANS64.TRYWAIT P0, [R18+URZ+0x28820], R4 ;  /* 0x02882004120075a7 */ /* 0x0022a4000800017f */
[----:B--2---:R-:W-:Y:S05]  /*2b900*/  @!P0 NANOSLEEP.SYNCS 0x989680 ;  /* 0x009896800000895d */ /* 0x004fea0003900000 */
[----:B------:R-:W2:Y:S02]  /*2b910*/  @!P0 SYNCS.PHASECHK.TRANS64 P0, [R18+URZ+0x28820], R4 ;  /* 0x02882004120085a7 */ /* 0x000ea4000800007f */
[----:B--2---:R-:W-:Y:S05]  /*2b920*/  @!P0 BRA `(.L_x_8035) ;  /* 0xfffffffc00f08947 */ /* 0x004fea000383ffff */
[----:B------:R-:W-:Y:S05]  /*2b930*/  BRA `(.L_x_8280) ;  /* 0xffffff7000b47947 */ /* 0x000fea000383ffff */
.L_x_8039:
[----:B--2---:R2:W3:Y:S02]  /*2b940*/  SYNCS.PHASECHK.TRANS64.TRYWAIT P0, [R6+URZ+0x288a0], R10 ;  /* 0x0288a00a060075a7 */ /* 0x0044e4000800017f */
[----:B---3--:R-:W-:Y:S05]  /*2b950*/  @!P0 NANOSLEEP.SYNCS 0x989680 ;  /* 0x009896800000895d */ /* 0x008fea0003900000 */
[----:B------:R-:W3:Y:S02]  /*2b960*/  @!P0 SYNCS.PHASECHK.TRANS64 P0, [R6+URZ+0x288a0], R10 ;  /* 0x0288a00a060085a7 */ /* 0x000ee4000800007f */
[----:B---3--:R-:W-:Y:S05]  /*2b970*/  @!P0 BRA `(.L_x_8039) ;  /* 0xfffffffc00f08947 */ /* 0x008fea000383ffff */
[----:B------:R-:W-:Y:S05]  /*2b980*/  BRA `(.L_x_8281) ;  /* 0xffffff7000d47947 */ /* 0x000fea000383ffff */
.L_x_8045:
[----:B0-----:R0:W1:Y:S02]  /*2b990*/  SYNCS.PHASECHK.TRANS64.TRYWAIT P0, [R6+URZ+0x288c0], R10 ;  /* 0x0288c00a060075a7 */ /* 0x001064000800017f */
[----:B-1----:R-:W-:Y:S05]  /*2b9a0*/  @!P0 NANOSLEEP.SYNCS 0x989680 ;  /* 0x009896800000895d */ /* 0x002fea0003900000 */
[----:B------:R-:W1:Y:S02]  /*2b9b0*/  @!P0 SYNCS.PHASECHK.TRANS64 P0, [R6+URZ+0x288c0], R10 ;  /* 0x0288c00a060085a7 */ /* 0x000e64000800007f */
[----:B-1----:R-:W-:Y:S05]  /*2b9c0*/  @!P0 BRA `(.L_x_8045) ;  /* 0xfffffffc00f08947 */ /* 0x002fea000383ffff */
[----:B------:R-:W-:Y:S05]  /*2b9d0*/  BRA `(.L_x_8282) ;  /* 0xffffff7400947947 */ /* 0x000fea000383ffff */
.L_x_8053:
[----:B-1----:R1:W2:Y:S02]  /*2b9e0*/  SYNCS.PHASECHK.TRANS64.TRYWAIT P0, [R8+URZ+0x288a0], R7 ;  /* 0x0288a007080075a7 */ /* 0x0022a4000800017f */
[----:B--2---:R-:W-:Y:S05]  /*2b9f0*/  @!P0 NANOSLEEP.SYNCS 0x989680 ;  /* 0x009896800000895d */ /* 0x004fea0003900000 */
[----:B------:R-:W2:Y:S02]  /*2ba00*/  @!P0 SYNCS.PHASECHK.TRANS64 P0, [R8+URZ+0x288a0], R7 ;  /* 0x0288a007080085a7 */ /* 0x000ea4000800007f */
[----:B--2---:R-:W-:Y:S05]  /*2ba10*/  @!P0 BRA `(.L_x_8053) ;  /* 0xfffffffc00f08947 */ /* 0x004fea000383ffff */
[----:B------:R-:W-:Y:S05]  /*2ba20*/  BRA `(.L_x_8283) ;  /* 0xffffff7800a47947 */ /* 0x000fea000383ffff */
.L_x_8059:
[----:B--2---:R2:W3:Y:S02]  /*2ba30*/  SYNCS.PHASECHK.TRANS64.TRYWAIT P0, [R8+URZ+0x288c0], R7 ;  /* 0x0288c007080075a7 */ /* 0x0044e4000800017f */
[----:B---3--:R-:W-:Y:S05]  /*2ba40*/  @!P0 NANOSLEEP.SYNCS 0x989680 ;  /* 0x009896800000895d */ /* 0x008fea0003900000 */
[----:B------:R-:W3:Y:S02]  /*2ba50*/  @!P0 SYNCS.PHASECHK.TRANS64 P0, [R8+URZ+0x288c0], R7 ;  /* 0x0288c007080085a7 */ /* 0x000ee4000800007f */
[----:B---3--:R-:W-:Y:S05]  /*2ba60*/  @!P0 BRA `(.L_x_8059) ;  /* 0xfffffffc00f08947 */ /* 0x008fea000383ffff */
[----:B------:R-:W-:Y:S05]  /*2ba70*/  BRA `(.L_x_8284) ;  /* 0xffffff7c005c7947 */ /* 0x000fea000383ffff */
.L_x_8083:
        /* <DEDUP_REMOVED lines=11> */
.L_x_8286:
[----:B------:R-:W-:Y:S05]  /*2bb30*/  BSYNC B0 ;  /* 0x0000000000007941 */ /* 0x000fea0003800000 */
.L_x_8285:
[----:B------:R-:W-:Y:S05]  /*2bb40*/  BRA `(.L_x_8287) ;  /* 0xffffff8c006c7947 */ /* 0x000fea000383ffff */
.L_x_8085:
[----:B------:R-:W-:Y:S01]  /*2bb50*/  BSSY B0, `(.L_x_8288) ;  /* 0x0000006000007945 */ /* 0x000fe20003800000 */
[----:B0-----:R-:W-:-:S07]  /*2bb60*/  IMAD.MOV.U32 R15, RZ, RZ, -0x1 ;  /* 0xffffffffff0f7424 */ /* 0x001fce00078e00ff */
[----:B-1-3--:R-:W-:Y:S05]  /*2bb70*/  WARPSYNC.COLLECTIVE R15, `(.L_x_8289) ;  /* 0x000000000f0c7348 */ /* 0x00afea0003c00000 */
[----:B------:R-:W-:Y:S02]  /*2bb80*/  ELECT P6, UR62, PT ;  /* 0x00000000003e782f */ /* 0x000fe400038c0000 */
[----:B------:R-:W-:Y:S01]  /*2bb90*/  MOV R14, UR62 ;  /* 0x0000003e000e7c02 */ /* 0x000fe20008000f00 */
[----:B-1-3--:R-:W-:Y:S10]  /*2bba0*/  ENDCOLLECTIVE ;  /* 0x000000000000791b */ /* 0x00aff40003800000 */
.L_x_8289:
[----:B------:R-:W-:Y:S05]  /*2bbb0*/  BSYNC B0 ;  /* 0x0000000000007941 */ /* 0x000fea0003800000 */
.L_x_8288:
[----:B------:R-:W-:Y:S05]  /*2bbc0*/  BRA `(.L_x_8290) ;  /* 0xffffff8c00787947 */ /* 0x000fea000383ffff */
.L_x_8087:
[----:B--2---:R2:W3:Y:S02]  /*2bbd0*/  SYNCS.PHASECHK.TRANS64.TRYWAIT P0, [R0+URZ+0x28840], R2 ;  /* 0x02884002000075a7 */ /* 0x0044e4000800017f */
[----:B---3--:R-:W-:Y:S05]  /*2bbe0*/  @!P0 NANOSLEEP.SYNCS 0x989680 ;  /* 0x009896800000895d */ /* 0x008fea0003900000 */
[----:B------:R-:W3:Y:S02]  /*2bbf0*/  @!P0 SYNCS.PHASECHK.TRANS64 P0, [R0+URZ+0x28840], R2 ;  /* 0x02884002000085a7 */ /* 0x000ee4000800007f */
[----:B---3--:R-:W-:Y:S05]  /*2bc00*/  @!P0 BRA `(.L_x_8087) ;  /* 0xfffffffc00f08947 */ /* 0x008fea000383ffff */
[----:B------:R-:W-:Y:S05]  /*2bc10*/  BRA `(.L_x_8291) ;  /* 0xffffff8c00d87947 */ /* 0x000fea000383ffff */
.L_x_8091:
[----:B------:R-:W2:Y:S01]  /*2bc20*/  LDL.LU R11, [R1+0x38] ;  /* 0x00003800010b7983 */ /* 0x000ea20000300800 */
[----:B------:R-:W-:Y:S02]  /*2bc30*/  IMAD.MOV.U32 R5, RZ, RZ, R12 ;  /* 0x000000ffff057224 */ /* 0x000fe400078e000c */
[----:B------:R-:W-:Y:S02]  /*2bc40*/  IMAD.MOV.U32 R13, RZ, RZ, R3 ;  /* 0x000000ffff0d7224 */ /* 0x000fe400078e0003 */
[----:B------:R-:W-:Y:S02]  /*2bc50*/  IMAD.MOV.U32 R12, RZ, RZ, RZ ;  /* 0x000000ffff0c7224 */ /* 0x000fe400078e00ff */
[----:B------:R-:W-:Y:S02]  /*2bc60*/  IMAD.MOV.U32 R15, RZ, RZ, -0x1 ;  /* 0xffffffffff0f7424 */ /* 0x000fe400078e00ff */
        /* <DEDUP_REMOVED lines=8> */
.L_x_8292:
[----:B------:R-:W-:Y:S02]  /*2bcf0*/  IMAD.MOV.U32 R13, RZ, RZ, R4 ;  /* 0x000000ffff0d7224 */ /* 0x000fe400078e0004 */
[----:B------:R-:W-:-:S07]  /*2bd00*/  IMAD.MOV.U32 R6, RZ, RZ, R14 ;  /* 0x000000ffff067224 */ /* 0x000fce00078e000e */
[----:B------:R-:W-:Y:S05]  /*2bd10*/  WARPSYNC.COLLECTIVE R15, `(.L_x_8293) ;  /* 0x000000000f087348 */ /* 0x000fea0003c00000 */
[----:B------:R0:W1:Y:S02]  /*2bd20*/  SHFL.IDX P6, R14, R13, R12, R11 ;  /* 0x0000000c0d0e7389 */ /* 0x00006400000c000b */
[----:B01----:R-:W-:Y:S01]  /*2bd30*/  ENDCOLLECTIVE ;  /* 0x000000000000791b */ /* 0x003fe20003800000 */
.L_x_8293:
[----:B------:R-:W-:Y:S02]  /*2bd40*/  IMAD.MOV.U32 R13, RZ, RZ, R3 ;  /* 0x000000ffff0d7224 */ /* 0x000fe400078e0003 */
[----:B------:R-:W-:Y:S02]  /*2bd50*/  IMAD.MOV.U32 R12, RZ, RZ, 0x1 ;  /* 0x00000001ff0c7424 */ /* 0x000fe400078e00ff */
[----:B------:R-:W-:-:S07]  /*2bd60*/  IMAD.MOV.U32 R7, RZ, RZ, R14 ;  /* 0x000000ffff077224 */ /* 0x000fce00078e000e */
[----:B------:R-:W-:Y:S05]  /*2bd70*/  WARPSYNC.COLLECTIVE R15, `(.L_x_8294) ;  /* 0x000000000f087348 */ /* 0x000fea0003c00000 */
[----:B------:R0:W1:Y:S02]  /*2bd80*/  SHFL.IDX P6, R14, R13, R12, R11 ;  /* 0x0000000c0d0e7389 */ /* 0x00006400000c000b */
[----:B01----:R-:W-:Y:S01]  /*2bd90*/  ENDCOLLECTIVE ;  /* 0x000000000000791b */ /* 0x003fe20003800000 */
.L_x_8294:
[----:B------:R-:W-:-:S05]  /*2bda0*/  @!P2 LEA R7, P3, R9, R7, 0x1 ;  /* 0x000000070907a211 */ /* 0x000fca00078608ff */
        /* <DEDUP_REMOVED lines=15> */
.L_x_8295:
[----:B------:R-:W-:Y:S02]  /*2bea0*/  IMAD.MOV.U32 R13, RZ, RZ, R3 ;  /* 0x000000ffff0d7224 */ /* 0x000fe400078e0003 */
[----:B------:R-:W-:Y:S02]  /*2beb0*/  IMAD.MOV.U32 R12, RZ, RZ, 0x2 ;  /* 0x00000002ff0c7424 */ /* 0x000fe400078e00ff */
[----:B------:R-:W-:-:S07]  /*2bec0*/  IMAD.MOV.U32 R5, RZ, RZ, R14 ;  /* 0x000000ffff057224 */ /* 0x000fce00078e000e */
[----:B------:R-:W-:Y:S05]  /*2bed0*/  WARPSYNC.COLLECTIVE R15, `(.L_x_8296) ;  /* 0x000000000f087348 */ /* 0x000fea0003c00000 */
[----:B------:R0:W1:Y:S02]  /*2bee0*/  SHFL.IDX P6, R14, R13, R12, R11 ;  /* 0x0000000c0d0e7389 */ /* 0x00006400000c000b */
[----:B01----:R-:W-:Y:S01]  /*2bef0*/  ENDCOLLECTIVE ;  /* 0x000000000000791b */ /* 0x003fe20003800000 */
.L_x_8296:
        /* <DEDUP_REMOVED lines=16> */
.L_x_8297:
[----:B------:R-:W-:Y:S02]  /*2c000*/  IMAD.MOV.U32 R13, RZ, RZ, R3 ;  /* 0x000000ffff0d7224 */ /* 0x000fe400078e0003 */
[----:B------:R-:W-:Y:S02]  /*2c010*/  IMAD.MOV.U32 R12, RZ, RZ, 0x3 ;  /* 0x00000003ff0c7424 */ /* 0x000fe400078e00ff */
[----:B------:R-:W-:-:S07]  /*2c020*/  IMAD.MOV.U32 R5, RZ, RZ, R14 ;  /* 0x000000ffff057224 */ /* 0x000fce00078e000e */
[----:B------:R-:W-:Y:S05]  /*2c030*/  WARPSYNC.COLLECTIVE R15, `(.L_x_8298) ;  /* 0x000000000f087348 */ /* 0x000fea0003c00000 */
[----:B------:R0:W1:Y:S02]  /*2c040*/  SHFL.IDX P6, R14, R13, R12, R11 ;  /* 0x0000000c0d0e7389 */ /* 0x00006400000c000b */
[----:B01----:R-:W-:Y:S01]  /*2c050*/  ENDCOLLECTIVE ;  /* 0x000000000000791b */ /* 0x003fe20003800000 */
.L_x_8298:
        /* <DEDUP_REMOVED lines=16> */
.L_x_8299:
[----:B------:R-:W-:Y:S02]  /*2c160*/  IMAD.MOV.U32 R13, RZ, RZ, R3 ;  /* 0x000000ffff0d7224 */ /* 0x000fe400078e0003 */
[----:B------:R-:W-:Y:S02]  /*2c170*/  IMAD.MOV.U32 R12, RZ, RZ, 0x4 ;  /* 0x00000004ff0c7424 */ /* 0x000fe400078e00ff */
[----:B------:R-:W-:-:S07]  /*2c180*/  IMAD.MOV.U32 R5, RZ, RZ, R14 ;  /* 0x000000ffff057224 */ /* 0x000fce00078e000e */
[----:B------:R-:W-:Y:S05]  /*2c190*/  WARPSYNC.COLLECTIVE R15, `(.L_x_8300) ;  /* 0x000000000f087348 */ /* 0x000fea0003c00000 */
[----:B------:R0:W1:Y:S02]  /*2c1a0*/  SHFL.IDX P6, R14, R13, R12, R11 ;  /* 0x0000000c0d0e7389 */ /* 0x00006400000c000b */
[----:B01----:R-:W-:Y:S01]  /*2c1b0*/  ENDCOLLECTIVE ;  /* 0x000000000000791b */ /* 0x003fe20003800000 */
.L_x_8300:
        /* <DEDUP_REMOVED lines=16> */
.L_x_8301:
[----:B------:R-:W-:Y:S02]  /*2c2c0*/  IMAD.MOV.U32 R13, RZ, RZ, R3 ;  /* 0x000000ffff0d7224 */ /* 0x000fe400078e0003 */
[----:B------:R-:W-:Y:S02]  /*2c2d0*/  IMAD.MOV.U32 R12, RZ, RZ, 0x5 ;  /* 0x00000005ff0c7424 */ /* 0x000fe400078e00ff */
[----:B------:R-:W-:-:S07]  /*2c2e0*/  IMAD.MOV.U32 R5, RZ, RZ, R14 ;  /* 0x000000ffff057224 */ /* 0x000fce00078e000e */
[----:B------:R-:W-:Y:S05]  /*2c2f0*/  WARPSYNC.COLLECTIVE R15, `(.L_x_8302) ;  /* 0x000000000f087348 */ /* 0x000fea0003c00000 */
[----:B------:R0:W1:Y:S02]  /*2c300*/  SHFL.IDX P6, R14, R13, R12, R11 ;  /* 0x0000000c0d0e7389 */ /* 0x00006400000c000b */
[----:B01----:R-:W-:Y:S01]  /*2c310*/  ENDCOLLECTIVE ;  /* 0x000000000000791b */ /* 0x003fe20003800000 */
.L_x_8302:
        /* <DEDUP_REMOVED lines=16> */
.L_x_8303:
[----:B------:R-:W-:Y:S02]  /*2c420*/  IMAD.MOV.U32 R13, RZ, RZ, R3 ;  /* 0x000000ffff0d7224 */ /* 0x000fe400078e0003 */
[----:B------:R-:W-:Y:S02]  /*2c430*/  IMAD.MOV.U32 R12, RZ, RZ, 0x6 ;  /* 0x00000006ff0c7424 */ /* 0x000fe400078e00ff */
[----:B------:R-:W-:-:S07]  /*2c440*/  IMAD.MOV.U32 R5, RZ, RZ, R14 ;  /* 0x000000ffff057224 */ /* 0x000fce00078e000e */
[----:B------:R-:W-:Y:S05]  /*2c450*/  WARPSYNC.COLLECTIVE R15, `(.L_x_8304) ;  /* 0x000000000f087348 */ /* 0x000fea0003c00000 */
[----:B------:R0:W1:Y:S02]  /*2c460*/  SHFL.IDX P6, R14, R13, R12, R11 ;  /* 0x0000000c0d0e7389 */ /* 0x00006400000c000b */
[----:B01----:R-:W-:Y:S01]  /*2c470*/  ENDCOLLECTIVE ;  /* 0x000000000000791b */ /* 0x003fe20003800000 */
.L_x_8304:
        /* <DEDUP_REMOVED lines=16> */
.L_x_8305:
[----:B------:R-:W-:Y:S02]  /*2c580*/  IMAD.MOV.U32 R13, RZ, RZ, R3 ;  /* 0x000000ffff0d7224 */ /* 0x000fe400078e0003 */
[----:B------:R-:W-:Y:S02]  /*2c590*/  IMAD.MOV.U32 R12, RZ, RZ, 0x7 ;  /* 0x00000007ff0c7424 */ /* 0x000fe400078e00ff */
[----:B------:R-:W-:-:S07]  /*2c5a0*/  IMAD.MOV.U32 R5, RZ, RZ, R14 ;  /* 0x000000ffff057224 */ /* 0x000fce00078e000e */
[----:B------:R-:W-:Y:S05]  /*2c5b0*/  WARPSYNC.COLLECTIVE R15, `(.L_x_8306) ;  /* 0x000000000f087348 */ /* 0x000fea0003c00000 */
[----:B------:R0:W1:Y:S02]  /*2c5c0*/  SHFL.IDX P6, R14, R13, R12, R11 ;  /* 0x0000000c0d0e7389 */ /* 0x00006400000c000b */
[----:B01----:R-:W-:Y:S01]  /*2c5d0*/  ENDCOLLECTIVE ;  /* 0x000000000000791b */ /* 0x003fe20003800000 */
.L_x_8306:
        /* <DEDUP_REMOVED lines=14> */
.L_x_8307:
[----:B------:R-:W-:Y:S01]  /*2c6c0*/  IMAD.MOV.U32 R3, RZ, RZ, R14 ;  /* 0x000000ffff037224 */ /* 0x000fe200078e000e */
[----:B------:R-:W-:Y:S06]  /*2c6d0*/  BRA `(.L_x_8308) ;  /* 0xffffff90007c7947 */ /* 0x000fec000383ffff */
.L_x_8096:
[----:B---3--:R3:W4:Y:S02]  /*2c6e0*/  SYNCS.PHASECHK.TRANS64.TRYWAIT P0, [R18+URZ+0x28820], R0 ;  /* 0x02882000120075a7 */ /* 0x008724000800017f */
[----:B----4-:R-:W-:Y:S05]  /*2c6f0*/  @!P0 NANOSLEEP.SYNCS 0x989680 ;  /* 0x009896800000895d */ /* 0x010fea0003900000 */
[----:B------:R-:W4:Y:S02]  /*2c700*/  @!P0 SYNCS.PHASECHK.TRANS64 P0, [R18+URZ+0x28820], R0 ;  /* 0x02882000120085a7 */ /* 0x000f24000800007f */
[----:B----4-:R-:W-:Y:S05]  /*2c710*/  @!P0 BRA `(.L_x_8096) ;  /* 0xfffffffc00f08947 */ /* 0x010fea000383ffff */
[----:B------:R-:W-:Y:S05]  /*2c720*/  BRA `(.L_x_8309) ;  /* 0xffffff9000e87947 */ /* 0x000fea000383ffff */
.L_x_8105:
[----:B-1----:R1:W2:Y:S02]  /*2c730*/  SYNCS.PHASECHK.TRANS64.TRYWAIT P0, [R3+URZ+0x28840], R2 ;  /* 0x02884002030075a7 */ /* 0x0022a4000800017f */
[----:B--2---:R-:W-:Y:S05]  /*2c740*/  @!P0 NANOSLEEP.SYNCS 0x989680 ;  /* 0x009896800000895d */ /* 0x004fea0003900000 */
[----:B------:R-:W2:Y:S02]  /*2c750*/  @!P0 SYNCS.PHASECHK.TRANS64 P0, [R3+URZ+0x28840], R2 ;  /* 0x02884002030085a7 */ /* 0x000ea4000800007f */
[----:B--2---:R-:W-:Y:S05]  /*2c760*/  @!P0 BRA `(.L_x_8105) ;  /* 0xfffffffc00f08947 */ /* 0x004fea000383ffff */
[----:B------:R-:W-:Y:S05]  /*2c770*/  BRA `(.L_x_8310) ;  /* 0xffffff9400dc7947 */ /* 0x000fea000383ffff */
.L_x_8111:
[----:B0-----:R0:W1:Y:S02]  /*2c780*/  SYNCS.PHASECHK.TRANS64.TRYWAIT P0, [R2+URZ+0x28860], R3 ;  /* 0x02886003020075a7 */ /* 0x001064000800017f */
[----:B-1----:R-:W-:Y:S05]  /*2c790*/  @!P0 NANOSLEEP.SYNCS 0x989680 ;  /* 0x009896800000895d */ /* 0x002fea0003900000 */
[----:B------:R-:W1:Y:S02]  /*2c7a0*/  @!P0 SYNCS.PHASECHK.TRANS64 P0, [R2+URZ+0x28860], R3 ;  /* 0x02886003020085a7 */ /* 0x000e64000800007f */
[----:B-1----:R-:W-:Y:S05]  /*2c7b0*/  @!P0 BRA `(.L_x_8111) ;  /* 0xfffffffc00f08947 */ /* 0x002fea000383ffff */
[----:B------:R-:W-:Y:S05]  /*2c7c0*/  BRA `(.L_x_8311) ;  /* 0xffffff9800ac7947 */ /* 0x000fea000383ffff */
.L_x_8121:
[----:B-1----:R1:W2:Y:S02]  /*2c7d0*/  SYNCS.PHASECHK.TRANS64.TRYWAIT P0, [R3+URZ+0x28840], R2 ;  /* 0x02884002030075a7 */ /* 0x0022a4000800017f */
[----:B--2---:R-:W-:Y:S05]  /*2c7e0*/  @!P0 NANOSLEEP.SYNCS 0x989680 ;  /* 0x009896800000895d */ /* 0x004fea0003900000 */
[----:B------:R-:W2:Y:S02]  /*2c7f0*/  @!P0 SYNCS.PHASECHK.TRANS64 P0, [R3+URZ+0x28840], R2 ;  /* 0x02884002030085a7 */ /* 0x000ea4000800007f */
[----:B--2---:R-:W-:Y:S05]  /*2c800*/  @!P0 BRA `(.L_x_8121) ;  /* 0xfffffffc00f08947 */ /* 0x004fea000383ffff */
[----:B------:R-:W-:Y:S05]  /*2c810*/  BRA `(.L_x_8312) ;  /* 0xffffffa000407947 */ /* 0x000fea000383ffff */
.L_x_8127:
[----:B0-----:R0:W1:Y:S02]  /*2c820*/  SYNCS.PHASECHK.TRANS64.TRYWAIT P0, [R2+URZ+0x28860], R3 ;  /* 0x02886003020075a7 */ /* 0x001064000800017f */
[----:B-1----:R-:W-:Y:S05]  /*2c830*/  @!P0 NANOSLEEP.SYNCS 0x989680 ;  /* 0x009896800000895d */ /* 0x002fea0003900000 */
[----:B------:R-:W1:Y:S02]  /*2c840*/  @!P0 SYNCS.PHASECHK.TRANS64 P0, [R2+URZ+0x28860], R3 ;  /* 0x02886003020085a7 */ /* 0x000e64000800007f */
[----:B-1----:R-:W-:Y:S05]  /*2c850*/  @!P0 BRA `(.L_x_8127) ;  /* 0xfffffffc00f08947 */ /* 0x002fea000383ffff */
[----:B------:R-:W-:Y:S05]  /*2c860*/  BRA `(.L_x_8313) ;  /* 0xffffffa400107947 */ /* 0x000fea000383ffff */
.L_x_8137:
[----:B--2---:R2:W3:Y:S02]  /*2c870*/  SYNCS.PHASECHK.TRANS64.TRYWAIT P0, [R2+URZ+0x28840], R3 ;  /* 0x02884003020075a7 */ /* 0x0044e4000800017f */
[----:B---3--:R-:W-:Y:S05]  /*2c880*/  @!P0 NANOSLEEP.SYNCS 0x989680 ;  /* 0x009896800000895d */ /* 0x008fea0003900000 */
[----:B------:R-:W3:Y:S02]  /*2c890*/  @!P0 SYNCS.PHASECHK.TRANS64 P0, [R2+URZ+0x28840], R3 ;  /* 0x02884003020085a7 */ /* 0x000ee4000800007f */
[----:B---3--:R-:W-:Y:S05]  /*2c8a0*/  @!P0 BRA `(.L_x_8137) ;  /* 0xfffffffc00f08947 */ /* 0x008fea000383ffff */
[----:B------:R-:W-:Y:S05]  /*2c8b0*/  BRA `(.L_x_8314) ;  /* 0xffffffa800807947 */ /* 0x000fea000383ffff */
.L_x_8143:
[----:B0-----:R0:W1:Y:S02]  /*2c8c0*/  SYNCS.PHASECHK.TRANS64.TRYWAIT P0, [R2+URZ+0x28860], R5 ;  /* 0x02886005020075a7 */ /* 0x001064000800017f */
[----:B-1----:R-:W-:Y:S05]  /*2c8d0*/  @!P0 NANOSLEEP.SYNCS 0x989680 ;  /* 0x009896800000895d */ /* 0x002fea0003900000 */
[----:B------:R-:W1:Y:S02]  /*2c8e0*/  @!P0 SYNCS.PHASECHK.TRANS64 P0, [R2+URZ+0x28860], R5 ;  /* 0x02886005020085a7 */ /* 0x000e64000800007f */
[----:B-1----:R-:W-:Y:S05]  /*2c8f0*/  @!P0 BRA `(.L_x_8143) ;  /* 0xfffffffc00f08947 */ /* 0x002fea000383ffff */
[----:B------:R-:W-:Y:S05]  /*2c900*/  BRA `(.L_x_8315) ;  /* 0xffffffac004c7947 */ /* 0x000fea000383ffff */
.L_x_8155:
[----:B---3--:R3:W4:Y:S02]  /*2c910*/  SYNCS.PHASECHK.TRANS64.TRYWAIT P0, [R0+URZ+0x28860], R2 ;  /* 0x02886002000075a7 */ /* 0x008724000800017f */
[----:B----4-:R-:W-:Y:S05]  /*2c920*/  @!P0 NANOSLEEP.SYNCS 0x989680 ;  /* 0x009896800000895d */ /* 0x010fea0003900000 */
[----:B------:R-:W4:Y:S02]  /*2c930*/  @!P0 SYNCS.PHASECHK.TRANS64 P0, [R0+URZ+0x28860], R2 ;  /* 0x02886002000085a7 */ /* 0x000f24000800007f */
[----:B----4-:R-:W-:Y:S05]  /*2c940*/  @!P0 BRA `(.L_x_8155) ;  /* 0xfffffffc00f08947 */ /* 0x010fea000383ffff */
[----:B------:R-:W-:Y:S05]  /*2c950*/  BRA `(.L_x_8316) ;  /* 0xffffffb000a47947 */ /* 0x000fea000383ffff */
.L_x_8163:
[----:B--2---:R-:W2:Y:S01]  /*2c960*/  LDL R0, [R1] ;  /* 0x0000000001007983 */ /* 0x004ea20000100800 */
[----:B------:R-:W-:Y:S01]  /*2c970*/  BSSY B0, `(.L_x_8317) ;  /* 0x0000008000007945 */ /* 0x000fe20003800000 */
[----:B------:R-:W-:Y:S02]  /*2c980*/  IMAD.MOV.U32 R12, RZ, RZ, RZ ;  /* 0x000000ffff0c7224 */ /* 0x000fe400078e00ff */
[----:B------:R-:W-:Y:S02]  /*2c990*/  IMAD.MOV.U32 R11, RZ, RZ, 0x1f ;  /* 0x0000001fff0b7424 */ /* 0x000fe400078e00ff */
[----:B------:R-:W-:Y:S02]  /*2c9a0*/  IMAD.MOV.U32 R15, RZ, RZ, -0x1 ;  /* 0xffffffffff0f7424 */ /* 0x000fe400078e00ff */
[----:B--2---:R-:W-:-:S07]  /*2c9b0*/  IMAD.MOV.U32 R13, RZ, RZ, R0 ;  /* 0x000000ffff0d7224 */ /* 0x004fce00078e0000 */
[----:B-1-3--:R-:W-:Y:S05]  /*2c9c0*/  WARPSYNC.COLLECTIVE R15, `(.L_x_8318) ;  /* 0x000000000f087348 */ /* 0x00afea0003c00000 */
[----:B------:R0:W2:Y:S02]  /*2c9d0*/  SHFL.IDX P6, R14, R13, R12, R11 ;  /* 0x0000000c0d0e7389 */ /* 0x0000a400000c000b */
[----:B0123--:R-:W-:Y:S01]  /*2c9e0*/  ENDCOLLECTIVE ;  /* 0x000000000000791b */ /* 0x00ffe20003800000 */
.L_x_8318:
[----:B------:R-:W-:Y:S05]  /*2c9f0*/  BSYNC B0 ;  /* 0x0000000000007941 */ /* 0x000fea0003800000 */
.L_x_8317:
        /* <DEDUP_REMOVED lines=10> */
.L_x_8319:
        /* <DEDUP_REMOVED lines=24> */
.L_x_8320:
        /* <DEDUP_REMOVED lines=9> */
.L_x_8321:
        /* <DEDUP_REMOVED lines=8> */
.L_x_8322:
        /* <DEDUP_REMOVED lines=8> */
.L_x_8323:
        /* <DEDUP_REMOVED lines=8> */
.L_x_8324:
        /* <DEDUP_REMOVED lines=9> */
.L_x_8325:
[----:B------:R-:W-:Y:S01]  /*2cec0*/  IMAD.MOV.U32 R9, RZ, RZ, R14 ;  /* 0x000000ffff097224 */ /* 0x000fe200078e000e */
[----:B------:R-:W-:Y:S06]  /*2ced0*/  BRA `(.L_x_8326) ;  /* 0xffffffb4002c7947 */ /* 0x000fec000383ffff */
.L_x_8166:
        /* <DEDUP_REMOVED lines=8> */
.L_x_8328:
[----:B------:R-:W-:Y:S05]  /*2cf60*/  BSYNC B0 ;  /* 0x0000000000007941 */ /* 0x000fea0003800000 */
.L_x_8327:
        /* <DEDUP_REMOVED lines=12> */
.L_x_8329:
        /* <DEDUP_REMOVED lines=8> */
.L_x_8330:
        /* <DEDUP_REMOVED lines=8> */
.L_x_8331:
        /* <DEDUP_REMOVED lines=8> */
.L_x_8332:
        /* <DEDUP_REMOVED lines=9> */
.L_x_8333:
[----:B------:R-:W-:Y:S01]  /*2d240*/  IMAD.MOV.U32 R9, RZ, RZ, R14 ;  /* 0x000000ffff097224 */ /* 0x000fe200078e000e */
[----:B------:R-:W-:Y:S06]  /*2d250*/  BRA `(.L_x_8334) ;  /* 0xffffffb000fc7947 */ /* 0x000fec000383ffff */
.L_x_8168:
[----:B------:R-:W-:Y:S01]  /*2d260*/  BSSY B0, `(.L_x_8335) ;  /* 0x0000006000007945 */ /* 0x000fe20003800000 */
[----:B------:R-:W-:Y:S01]  /*2d270*/  PLOP3.LUT P6, PT, P6, PT, PT, 0x8, 0x0 ;  /* 0x000000000000781c */ /* 0x000fe200037ce170 */
[----:B------:R-:W-:-:S12]  /*2d280*/  IMAD.MOV.U32 R15, RZ, RZ, -0x1 ;  /* 0xffffffffff0f7424 */ /* 0x000fd800078e00ff */
[----:B0-----:R-:W-:Y:S05]  /*2d290*/  WARPSYNC.COLLECTIVE R15, `(.L_x_8336) ;  /* 0x000000000f087348 */ /* 0x001fea0003c00000 */
[----:B------:R-:W-:Y:S01]  /*2d2a0*/  VOTE.ANY R14, PT, P6 ;  /* 0x00000000000e7806 */ /* 0x000fe200030e0100 */
[----:B0-----:R-:W-:Y:S06]  /*2d2b0*/  ENDCOLLECTIVE ;  /* 0x000000000000791b */ /* 0x001fec0003800000 */
.L_x_8336:
[----:B------:R-:W-:Y:S05]  /*2d2c0*/  BSYNC B0 ;  /* 0x0000000000007941 */ /* 0x000fea0003800000 */
.L_x_8335:
        /* <DEDUP_REMOVED lines=10> */
.L_x_8337:
[----:B------:R-:W-:Y:S02]  /*2d370*/  IMAD.MOV.U32 R13, RZ, RZ, R6 ;  /* 0x000000ffff0d7224 */ /* 0x000fe400078e0006 */
[----:B------:R-:W-:-:S07]  /*2d380*/  IMAD.MOV.U32 R4, RZ, RZ, R14 ;  /* 0x000000ffff047224 */ /* 0x000fce00078e000e */
[----:B------:R-:W-:Y:S05]  /*2d390*/  WARPSYNC.COLLECTIVE R15, `(.L_x_8338) ;  /* 0x000000000f087348 */ /* 0x000fea0003c00000 */
[----:B------:R0:W1:Y:S02]  /*2d3a0*/  SHFL.IDX P6, R14, R13, R12, R11 ;  /* 0x0000000c0d0e7389 */ /* 0x00006400000c000b */
[----:B01----:R-:W-:Y:S01]  /*2d3b0*/  ENDCOLLECTIVE ;  /* 0x000000000000791b */ /* 0x003fe20003800000 */
.L_x_8338:
[----:B------:R-:W-:Y:S02]  /*2d3c0*/  IMAD.MOV.U32 R6, RZ, RZ, R14 ;  /* 0x000000ffff067224 */ /* 0x000fe400078e000e */
[----:B------:R-:W-:-:S05]  /*2d3d0*/  IMAD.IADD R10, R3, 0x1, R10 ;  /* 0x00000001030a7824 */ /* 0x000fca00078e020a */
[----:B------:R2:W-:Y:S01]  /*2d3e0*/  STL [R1+0xc], R10 ;  /* 0x00000c0a01007387 */ /* 0x0005e20000100800 */
[----:B------:R-:W-:Y:S05]  /*2d3f0*/  BRA `(.L_x_8339) ;  /* 0xffffffb000dc7947 */ /* 0x000fea000383ffff */
.L_x_8170:
        /* <DEDUP_REMOVED lines=8> */
.L_x_8341:
[----:B------:R-:W-:Y:S05]  /*2d480*/  BSYNC B0 ;  /* 0x0000000000007941 */ /* 0x000fea0003800000 */
.L_x_8340:
[----:B------:R-:W-:Y:S01]  /*2d490*/  IMAD.MOV.U32 R3, RZ, RZ, R14 ;  /* 0x000000ffff037224 */ /* 0x000fe200078e000e */
[----:B------:R-:W-:Y:S06]  /*2d4a0*/  BRA `(.L_x_8342) ;  /* 0xffffffb000c87947 */ /* 0x000fec000383ffff */
.L_x_8176:
[----:B0-----:R0:W1:Y:S02]  /*2d4b0*/  SYNCS.PHASECHK.TRANS64.TRYWAIT P0, [R0+URZ+0x28820], R3 ;  /* 0x02882003000075a7 */ /* 0x001064000800017f */
[----:B-1----:R-:W-:Y:S05]  /*2d4c0*/  @!P0 NANOSLEEP.SYNCS 0x989680 ;  /* 0x009896800000895d */ /* 0x002fea0003900000 */
[----:B------:R-:W1:Y:S02]  /*2d4d0*/  @!P0 SYNCS.PHASECHK.TRANS64 P0, [R0+URZ+0x28820], R3 ;  /* 0x02882003000085a7 */ /* 0x000e64000800007f */
[----:B-1----:R-:W-:Y:S05]  /*2d4e0*/  @!P0 BRA `(.L_x_8176) ;  /* 0xfffffffc00f08947 */ /* 0x002fea000383ffff */
[----:B------:R-:W-:Y:S05]  /*2d4f0*/  BRA `(.L_x_8343) ;  /* 0xffffffbc00647947 */ /* 0x000fea000383ffff */
.L_x_8177:
        /* <DEDUP_REMOVED lines=11> */
.L_x_8345:
[----:B------:R-:W-:Y:S05]  /*2d5b0*/  BSYNC B0 ;  /* 0x0000000000007941 */ /* 0x000fea0003800000 */
.L_x_8344:
[----:B------:R-:W-:Y:S05]  /*2d5c0*/  BRA `(.L_x_8346) ;  /* 0xffffffbc004c7947 */ /* 0x000fea000383ffff */
.L_x_8178:
[----:B------:R-:W-:Y:S01]  /*2d5d0*/  BSSY B0, `(.L_x_8347) ;  /* 0x0000006000007945 */ /* 0x000fe20003800000 */
[----:B------:R-:W-:-:S07]  /*2d5e0*/  IMAD.MOV.U32 R15, RZ, RZ, -0x1 ;  /* 0xffffffffff0f7424 */ /* 0x000fce00078e00ff */
[----:B01-3--:R-:W-:Y:S05]  /*2d5f0*/  WARPSYNC.COLLECTIVE R15, `(.L_x_8348) ;  /* 0x000000000f0c7348 */ /* 0x00bfea0003c00000 */
[----:B------:R-:W-:Y:S02]  /*2d600*/  ELECT P6, UR62, PT ;  /* 0x00000000003e782f */ /* 0x000fe400038c0000 */
[----:B------:R-:W-:Y:S01]  /*2d610*/  MOV R14, UR62 ;  /* 0x0000003e000e7c02 */ /* 0x000fe20008000f00 */
[----:B01-3--:R-:W-:Y:S10]  /*2d620*/  ENDCOLLECTIVE ;  /* 0x000000000000791b */ /* 0x00bff40003800000 */
.L_x_8348:
[----:B------:R-:W-:Y:S05]  /*2d630*/  BSYNC B0 ;  /* 0x0000000000007941 */ /* 0x000fea0003800000 */
.L_x_8347:
[----:B------:R-:W-:Y:S05]  /*2d640*/  BRA `(.L_x_8349) ;  /* 0xffffffbc00407947 */ /* 0x000fea000383ffff */
.L_x_8180:
[----:B0-----:R0:W1:Y:S02]  /*2d650*/  SYNCS.PHASECHK.TRANS64.TRYWAIT P0, [R6+URZ], R5 ;  /* 0x00000005060075a7 */ /* 0x001064000800017f */
[----:B-1----:R-:W-:Y:S05]  /*2d660*/  @!P0 NANOSLEEP.SYNCS 0x989680 ;  /* 0x009896800000895d */ /* 0x002fea0003900000 */
[----:B------:R-:W1:Y:S02]  /*2d670*/  @!P0 SYNCS.PHASECHK.TRANS64 P0, [R6+URZ], R5 ;  /* 0x00000005060085a7 */ /* 0x000e64000800007f */
[----:B-1----:R-:W-:Y:S05]  /*2d680*/  @!P0 BRA `(.L_x_8180) ;  /* 0xfffffffc00f08947 */ /* 0x002fea000383ffff */
[----:B------:R-:W-:Y:S05]  /*2d690*/  BRA `(.L_x_8350) ;  /* 0xffffffbc00787947 */ /* 0x000fea000383ffff */
.L_x_8181:
[----:B-1----:R1:W2:Y:S02]  /*2d6a0*/  SYNCS.PHASECHK.TRANS64.TRYWAIT P0, [R7+URZ], R2 ;  /* 0x00000002070075a7 */ /* 0x0022a4000800017f */
[----:B--2---:R-:W-:Y:S05]  /*2d6b0*/  @!P0 NANOSLEEP.SYNCS 0x989680 ;  /* 0x009896800000895d */ /* 0x004fea0003900000 */
[----:B------:R-:W2:Y:S02]  /*2d6c0*/  @!P0 SYNCS.PHASECHK.TRANS64 P0, [R7+URZ], R2 ;  /* 0x00000002070085a7 */ /* 0x000ea4000800007f */
[----:B--2---:R-:W-:Y:S05]  /*2d6d0*/  @!P0 BRA `(.L_x_8181) ;  /* 0xfffffffc00f08947 */ /* 0x004fea000383ffff */
[----:B------:R-:W-:Y:S05]  /*2d6e0*/  BRA `(.L_x_8351) ;  /* 0xffffffbc006c7947 */ /* 0x000fea000383ffff */
.L_x_8183:
[----:B--2---:R2:W4:Y:S02]  /*2d6f0*/  SYNCS.PHASECHK.TRANS64.TRYWAIT P0, [R4+URZ], R5 ;  /* 0x00000005040075a7 */ /* 0x004524000800017f */
[----:B----4-:R-:W-:Y:S05]  /*2d700*/  @!P0 NANOSLEEP.SYNCS 0x989680 ;  /* 0x009896800000895d */ /* 0x010fea0003900000 */
[----:B------:R-:W4:Y:S02]  /*2d710*/  @!P0 SYNCS.PHASECHK.TRANS64 P0, [R4+URZ], R5 ;  /* 0x00000005040085a7 */ /* 0x000f24000800007f */
[----:B----4-:R-:W-:Y:S05]  /*2d720*/  @!P0 BRA `(.L_x_8183) ;  /* 0xfffffffc00f08947 */ /* 0x010fea000383ffff */
[----:B------:R-:W-:Y:S05]  /*2d730*/  BRA `(.L_x_8352) ;  /* 0xffffffbc00707947 */ /* 0x000fea000383ffff */
.L_x_8353:
        /* <DEDUP_REMOVED lines=12> */
.L_x_14856:


//--------------------- .text._ZN7cutlass13device_kernelIN5flash11enable_sm90INS1_16FlashAttnFwdSm90INS1_25CollectiveMainloopFwdSm90ILi2EN4cute5tupleIJNS5_1CILi1EEES8_S8_EEENS6_IJNS7_ILi128EEESA_SA_EEELi128ENS_10bfloat16_tEfNS_4arch4Sm90ELb1ELb0ELb1ELb0ELb0ELb0ELb0ELb1ELb1ELb1ELb1ELb0EEENS1_21CollectiveEpilogueFwdISB_S9_SC_SE_Li256ELb0ELb1ELb1ELb0EEENS1_19SingleTileSchedulerILb0ELb1ELb1ELi128EEEEEEEEEvNT_6ParamsE --------------------------
	.section	.text._ZN7cutlass13device_kernelIN5flash11enable_sm90INS1_16FlashAttnFwdSm90INS1_25CollectiveMainloopFwdSm90ILi2EN4cute5tupleIJNS5_1CILi1EEES8_S8_EEENS6_IJNS7_ILi128EEESA_SA_EEELi128ENS_10bfloat16_tEfNS_4arch4Sm90ELb1ELb0ELb1ELb0ELb0ELb0ELb0ELb1ELb1ELb1ELb1ELb0EEENS1_21CollectiveEpilogueFwdISB_S9_SC_SE_Li256ELb0ELb1ELb1ELb0EEENS1_19SingleTileSchedulerILb0ELb1ELb1ELi128EEEEEEEEEvNT_6ParamsE,"ax",@progbits
	.align	128
.text._ZN7cutlass13device_kernelIN5flash11enable_sm90INS1_16FlashAttnFwdSm90INS1_25CollectiveMainloopFwdSm90ILi2EN4cute5tupleIJNS5_1CILi1EEES8_S8_EEENS6_IJNS7_ILi128EEESA_SA_EEELi128ENS_10bfloat16_tEfNS_4arch4Sm90ELb1ELb0ELb1ELb0ELb0ELb0ELb0ELb1ELb1ELb1ELb1ELb0EEENS1_21CollectiveEpilogueFwdISB_S9_SC_SE_Li256ELb0ELb1ELb1ELb0EEENS1_19SingleTileSchedulerILb0ELb1ELb1ELi128EEEEEEEEEvNT_6ParamsE:
        .type           _ZN7cutlass13device_kernelIN5flash11enable_sm90INS1_16FlashAttnFwdSm90INS1_25CollectiveMainloopFwdSm90ILi2EN4cute5tupleIJNS5_1CILi1EEES8_S8_EEENS6_IJNS7_ILi128EEESA_SA_EEELi128ENS_10bfloat16_tEfNS_4arch4Sm90ELb1ELb0ELb1ELb0ELb0ELb0ELb0ELb1ELb1ELb1ELb1ELb0EEENS1_21CollectiveEpilogueFwdISB_S9_SC_SE_Li256ELb0ELb1ELb1ELb0EEENS1_19SingleTileSchedulerILb0ELb1ELb1ELi128EEEEEEEEEvNT_6ParamsE,@function
        .size           _ZN7cutlass13device_kernelIN5flash11enable_sm90INS1_16FlashAttnFwdSm90INS1_25CollectiveMainloopFwdSm90ILi2EN4cute5tupleIJNS5_1CILi1EEES8_S8_EEENS6_IJNS7_ILi128EEESA_SA_EEELi128ENS_10bfloat16_tEfNS_4arch4Sm90ELb1ELb0ELb1ELb0ELb0ELb0ELb0ELb1ELb1ELb1ELb1ELb0EEENS1_21CollectiveEpilogueFwdISB_S9_SC_SE_Li256ELb0ELb1ELb1ELb0EEENS1_19SingleTileSchedulerILb0ELb1ELb1ELi128EEEEEEEEEvNT_6ParamsE,(.L_x_14857 - _ZN7cutlass13device_kernelIN5flash11enable_sm90INS1_16FlashAttnFwdSm90INS1_25CollectiveMainloopFwdSm90ILi2EN4cute5tupleIJNS5_1CILi1EEES8_S8_EEENS6_IJNS7_ILi128EEESA_SA_EEELi128ENS_10bfloat16_tEfNS_4arch4Sm90ELb1ELb0ELb1ELb0ELb0ELb0ELb0ELb1ELb1ELb1ELb1ELb0EEENS1_21CollectiveEpilogueFwdISB_S9_SC_SE_Li256ELb0ELb1ELb1ELb0EEENS1_19SingleTileSchedulerILb0ELb1ELb1ELi128EEEEEEEEEvNT_6ParamsE)
        .other          _ZN7cutlass13device_kernelIN5flash11enable_sm90INS1_16FlashAttnFwdSm90INS1_25CollectiveMainloopFwdSm90ILi2EN4cute5tupleIJNS5_1CILi1EEES8_S8_EEENS6_IJNS7_ILi128EEESA_SA_EEELi128ENS_10bfloat16_tEfNS_4arch4Sm90ELb1ELb0ELb1ELb0ELb0ELb0ELb0ELb1ELb1ELb1ELb1ELb0EEENS1_21CollectiveEpilogueFwdISB_S9_SC_SE_Li256ELb0ELb1ELb1ELb0EEENS1_19SingleTileSchedulerILb0ELb1ELb1ELi128EEEEEEEEEvNT_6ParamsE,@"STO_CUDA_ENTRY STV_DEFAULT"
_ZN7cutlass13device_kernelIN5flash11enable_sm90INS1_16FlashAttnFwdSm90INS1_25CollectiveMainloopFwdSm90ILi2EN4cute5tupleIJNS5_1CILi1EEES8_S8_EEENS6_IJNS7_ILi128EEESA_SA_EEELi128ENS_10bfloat16_tEfNS_4arch4Sm90ELb1ELb0ELb1ELb0ELb0ELb0ELb0ELb1ELb1ELb1ELb1ELb0EEENS1_21CollectiveEpilogueFwdISB_S9_SC_SE_Li256ELb0ELb1ELb1ELb0EEENS1_19SingleTileSchedulerILb0ELb1ELb1ELi128EEEEEEEEEvNT_6ParamsE:
        /* <DEDUP_REMOVED lines=17> */
.L_x_8355:
[----:B------:R-:W-:Y:S05]  /*0110*/  BSYNC B0 ;  /* 0x0000000000007941 */ /* 0x000fea0003800000 */
.L_x_8354:
        /* <DEDUP_REMOVED lines=40> */
.L_x_8356:
        /* <DEDUP_REMOVED lines=22> */
.L_x_8357:
        /* <DEDUP_REMOVED lines=18> */
.L_x_8358:
        /* <DEDUP_REMOVED lines=22> */
.L_x_8359:
        /* <DEDUP_REMOVED lines=22> */
.L_x_8360:
        /* <DEDUP_REMOVED lines=9> */
.L_x_8363:
        /* <DEDUP_REMOVED lines=24> */
[----:B------:R-:W-:Y:S01]  /*0af0*/  SHF.R.U32.HI R4, RZ, 0x10, R17 ;  /* 0x00000010ff047819 */ /* 0x000fe20000011611 */
[----:B------:R-:W-:Y:S01]  /*0b00*/  IMAD.MOV.U32 R22, RZ, RZ, RZ ;  /* 0x000000ffff167224 */ /* 0x000fe200078e00ff */
[----:B------:R-:W-:-:S04]  /*0b10*/  LOP3.LUT R17, R17, 0xffff, RZ, 0xc0, !PT ;  /* 0x0000ffff11117812 */ /* 0x000fc800078ec0ff */
[----:B------:R-:W2:Y:S08]  /*0b20*/  LDC.64 R10, c[0x0][0x418] ;  /* 0x00010600ff0a7b82 */ /* 0x000eb00000000a00 */
[----:B------:R-:W3:Y:S01]  /*0b30*/  LDC R3, c[0x0][0x288] ;  /* 0x0000a200ff037b82 */ /* 0x000ee20000000800 */
[----:B0-----:R-:W-:-:S07]  /*0b40*/  ISETP.NE.AND P1, PT, R0, 0x1, PT ;  /* 0x000000010000780c */ /* 0x001fce0003f25270 */
[----:B------:R-:W0:Y:S01]  /*0b50*/  LDC R16, c[0x0][0x424] ;  /* 0x00010900ff107b82 */ /* 0x000e220000000800 */
[----:B--2---:R-:W-:-:S07]  /*0b60*/  ISETP.NE.U32.AND P0, PT, R10, RZ, PT ;  /* 0x000000ff0a00720c */ /* 0x004fce0003f05070 */
[----:B------:R-:W2:Y:S01]  /*0b70*/  LDC R9, c[0x0][0x2f0] ;  /* 0x0000bc00ff097b82 */ /* 0x000ea20000000800 */
[----:B-1----:R-:W-:Y:S01]  /*0b80*/  IMAD.SHL.U32 R23, R23, 0x80, RZ ;  /* 0x0000008017177824 */ /* 0x002fe200078e00ff */
[----:B------:R-:W-:-:S04]  /*0b90*/  ISETP.NE.AND.EX P0, PT, R11, RZ, PT, P0 ;  /* 0x000000ff0b00720c */ /* 0x000fc80003f05300 */
[----:B------:R-:W-:Y:S02]  /*0ba0*/  @P1 IADD3 R0, R23, 0x7f, RZ ;  /* 0x0000007f17001810 */ /* 0x000fe40007ffe0ff */
[----:B------:R-:W1:Y:S01]  /*0bb0*/  @P1 LDC R5, c[0x0][0x44c] ;  /* 0x00011300ff051b82 */ /* 0x000e620000000800 */
[----:B---3--:R-:W-:-:S07]  /*0bc0*/  IADD3 R3, -R3, 0x80, RZ ;  /* 0x0000008003037810 */ /* 0x008fce0007ffe1ff */
[----:B------:R-:W3:Y:S01]  /*0bd0*/  @P1 LDC R7, c[0x0][0x450] ;  /* 0x00011400ff071b82 */ /* 0x000ee20000000800 */
[----:B0-----:R-:W-:Y:S02]  /*0be0*/  SEL R16, R16, 0x1, P0 ;  /* 0x0000000110107807 */ /* 0x001fe40000000000 */
[----:B------:R-:W-:-:S03]  /*0bf0*/  ISETP.NE.AND P0, PT, R4, RZ, PT ;  /* 0x000000ff0400720c */ /* 0x000fc60003f05270 */
[----:B--2---:R-:W-:Y:S02]  /*0c00*/  IMAD R3, R16, R9, R3 ;  /* 0x0000000910037224 */ /* 0x004fe400078e0203 */
[----:B-1----:R-:W-:-:S08]  /*0c10*/  @P1 IMAD.HI.U32 R2, R0, R5, RZ ;  /* 0x0000000500021227 */ /* 0x002fd000078e00ff */
[----:B------:R-:W0:Y:S01]  /*0c20*/  @!P0 LDC R4, c[0x0][0x9f0] ;  /* 0x00027c00ff048b82 */ /* 0x000e220000000800 */
[----:B------:R-:W-:Y:S01]  /*0c30*/  VIADD R0, R23, 0x7f ;  /* 0x0000007f17007836 */ /* 0x000fe20000000000 */
[----:B---3--:R-:W-:Y:S01]  /*0c40*/  @P1 SHF.R.U32.HI R0, RZ, R7, R2 ;  /* 0x00000007ff001219 */ /* 0x008fe20000011602 */
[----:B------:R-:W-:-:S04]  /*0c50*/  IMAD R2, R16, R9, 0x7f ;  /* 0x0000007f10027424 */ /* 0x000fc800078e0209 */
[----:B------:R-:W-:Y:S01]  /*0c60*/  IMAD.IADD R0, R3, 0x1, R0 ;  /* 0x0000000103007824 */ /* 0x000fe200078e0200 */
[----:B------:R-:W-:-:S04]  /*0c70*/  SHF.R.S32.HI R3, RZ, 0x1f, R2 ;  /* 0x0000001fff037819 */ /* 0x000fc80000011402 */
[----:B------:R-:W-:Y:S02]  /*0c80*/  SHF.R.S32.HI R5, RZ, 0x1f, R0 ;  /* 0x0000001fff057819 */ /* 0x000fe40000011400 */
[----:B------:R-:W-:Y:S02]  /*0c90*/  LEA.HI R3, R3, R2, RZ, 0x7 ;  /* 0x0000000203037211 */ /* 0x000fe400078f38ff */
[----:B------:R-:W-:Y:S02]  /*0ca0*/  LEA.HI R5, R5, R0, RZ, 0x7 ;  /* 0x0000000005057211 */ /* 0x000fe400078f38ff */
[----:B------:R-:W-:Y:S02]  /*0cb0*/  SHF.R.S32.HI R3, RZ, 0x7, R3 ;  /* 0x00000007ff037819 */ /* 0x000fe40000011403 */
[----:B------:R-:W-:-:S04]  /*0cc0*/  SHF.R.S32.HI R0, RZ, 0x7, R5 ;  /* 0x00000007ff007819 */ /* 0x000fc80000011405 */
[----:B------:R-:W-:-:S04]  /*0cd0*/  VIMNMX R11, R3, R0, PT ;  /* 0x00000000030b7248 */ /* 0x000fc80003fe0100 */
[----:B------:R-:W-:-:S13]  /*0ce0*/  ISETP.GE.AND P1, PT, R11, 0x1, PT ;  /* 0x000000010b00780c */ /* 0x000fda0003f26270 */
[----:B------:R-:W-:Y:S05]  /*0cf0*/  @!P1 BRA `(.L_x_8365) ;  /* 0x00000000006c9947 */ /* 0x000fea0003800000 */
[-C--:B0-----:R-:W-:Y:S02]  /*0d00*/  IABS R7, R4.reuse ;  /* 0x0000000400077213 */ /* 0x081fe40000000000 */
[----:B------:R-:W-:Y:S02]  /*0d10*/  IADD3 R5, R4, -0x1, R11 ;  /* 0xffffffff04057810 */ /* 0x000fe40007ffe00b */
[----:B------:R-:W0:Y:S01]  /*0d20*/  I2F.RP R0, R7 ;  /* 0x0000000700007306 */ /* 0x000e220000209400 */
[----:B------:R-:W-:-:S04]  /*0d30*/  IABS R8, R4 ;  /* 0x0000000400087213 */ /* 0x000fc80000000000 */
[----:B------:R-:W-:-:S03]  /*0d40*/  IADD3 R8, RZ, -R8, RZ ;  /* 0x80000008ff087210 */ /* 0x000fc60007ffe0ff */
        /* <DEDUP_REMOVED lines=22> */
.L_x_8365:
[-C--:B------:R-:W-:Y:S01]  /*0eb0*/  IMAD R17, R17, R22.reuse, RZ ;  /* 0x0000001611117224 */ /* 0x080fe200078e02ff */
[----:B------:R-:W-:Y:S01]  /*0ec0*/  PLOP3.LUT P0, PT, PT, PT, PT, 0x80, 0x0 ;  /* 0x000000000000781c */ /* 0x000fe20003f0f070 */
[----:B------:R-:W-:Y:S01]  /*0ed0*/  VIADD R152, R12, 0xffffff80 ;  /* 0xffffff800c987836 */ /* 0x000fe20000000000 */
[----:B------:R-:W-:Y:S01]  /*0ee0*/  CS2R R150, SRZ ;  /* 0x0000000000967805 */ /* 0x000fe2000001ff00 */
[----:B------:R-:W-:Y:S01]  /*0ef0*/  IMAD.MOV.U32 R0, RZ, RZ, RZ ;  /* 0x000000ffff007224 */ /* 0x000fe200078e00ff */
[----:B------:R-:W-:Y:S01]  /*0f00*/  VIADDMNMX R22, R17, R22, R11, PT ;  /* 0x0000001611167246 */ /* 0x000fe2000380010b */
[----:B------:R-:W-:Y:S01]  /*0f10*/  IMAD.MOV.U32 R2, RZ, RZ, RZ ;  /* 0x000000ffff027224 */ /* 0x000fe200078e00ff */
[----:B------:R-:W-:Y:S02]  /*0f20*/  CS2R R148, SRZ ;  /* 0x0000000000947805 */ /* 0x000fe4000001ff00 */
[----:B------:R-:W-:Y:S02]  /*0f30*/  CS2R R146, SRZ ;  /* 0x0000000000927805 */ /* 0x000fe4000001ff00 */
[----:B------:R-:W-:-:S02]  /*0f40*/  ISETP.GT.AND P1, PT, R22, R17, PT ;  /* 0x000000111600720c */ /* 0x000fc40003f24270 */
        /* <DEDUP_REMOVED lines=37> */
[----:B------:R-:W-:-:S04]  /*11a0*/  UIADD3 UR5, UR36, 0x10400, URZ ;  /* 0x0001040024057890 */ /* 0x000fc8000fffe03f */
        /* <DEDUP_REMOVED lines=26> */
.L_x_8367:
[----:B------:R-:W2:Y:S01]  /*1350*/  LDL.LU R2, [R1+0x14] ;  /* 0x0000140001027983 */ /* 0x000ea20000300800 */
[----:B------:R-:W-:-:S04]  /*1360*/  SHF.L.U32 R3, RZ, 0x1f, RZ ;  /* 0x0000001fff037819 */ /* 0x000fc800000006ff */
[----:B------:R-:W1:Y:S01]  /*1370*/  SYNCS.PHASECHK.TRANS64.TRYWAIT P1, [UR36+0x28800], R3 ;  /* 0x02880003ff0075a7 */ /* 0x000e620008020164 */
[----:B--2---:R-:W-:-:S04]  /*1380*/  LOP3.LUT R0, R2, 0x1, RZ, 0xfc, !PT ;  /* 0x0000000102007812 */ /* 0x004fc800078efcff */
[----:B------:R-:W-:Y:S01]  /*1390*/  ISETP.NE.AND P0, PT, R0, 0x3, PT ;  /* 0x000000030000780c */ /* 0x000fe20003f05270 */
[----:B-1----:R-:W-:-:S12]  /*13a0*/  @!P1 BRA `(.L_x_8368) ;  /* 0x000000e000f89947 */ /* 0x002fd80003800000 */
.L_x_8482:
[----:B------:R-:W-:Y:S05]  /*13b0*/  @!P0 BRA `(.L_x_8369) ;  /* 0x0000000000048947 */ /* 0x000fea0003800000 */
[----:B------:R-:W-:Y:S01]  /*13c0*/  BPT.TRAP 0x1 ;  /* 0x000000040000795c */ /* 0x000fe20000300000 */
.L_x_8369:
[----:B------:R2:W3:Y:S01]  /*13d0*/  SYNCS.PHASECHK.TRANS64.TRYWAIT P2, [UR36+0x28830], R3 ;  /* 0x02883003ff0075a7 */ /* 0x0004e20008040164 */
[----:B------:R-:W-:Y:S05]  /*13e0*/  @!P0 BRA `(.L_x_8370) ;  /* 0x0000000000048947 */ /* 0x000fea0003800000 */
[----:B------:R-:W-:Y:S01]  /*13f0*/  BPT.TRAP 0x1 ;  /* 0x000000040000795c */ /* 0x000fe20000300000 */
.L_x_8370:
[----:B-1----:R-:W1:Y:S01]  /*1400*/  S2R R0, SR_TID.X ;  /* 0x0000000000007919 */ /* 0x002e620000002100 */
[----:B------:R-:W-:-:S05]  /*1410*/  IMAD.U32 R2, RZ, RZ, UR38 ;  /* 0x00000026ff027e24 */ /* 0x000fca000f8e00ff */
[----:B------:R-:W-:Y:S02]  /*1420*/  LOP3.LUT R2, R2, 0x10000, RZ, 0xfc, !PT ;  /* 0x0001000002027812 */ /* 0x000fe400078efcff */
[----:B-1----:R-:W-:-:S04]  /*1430*/  LOP3.LUT R0, R0, 0x7f, RZ, 0xc0, !PT ;  /* 0x0000007f00007812 */ /* 0x002fc800078ec0ff */
[----:B------:R-:W-:Y:S01]  /*1440*/  ISETP.NE.AND P1, PT, R0, RZ, PT ;  /* 0x000000ff0000720c */ /* 0x000fe20003f25270 */
[----:B---3--:R-:W-:-:S12]  /*1450*/  @P2 BRA `(.L_x_8371) ;  /* 0x0000000000082947 */ /* 0x008fd80003800000 */
[----:B------:R-:W1:Y:S02]  /*1460*/  SYNCS.PHASECHK.TRANS64.TRYWAIT P2, [UR36+0x28830], R3 ;  /* 0x02883003ff0075a7 */ /* 0x000e640008040164 */
[----:B-1----:R-:W-:Y:S05]  /*1470*/  @!P2 BRA `(.L_x_8372) ;  /* 0x000000e000dca947 */ /* 0x002fea0003800000 */
.L_x_8371:
[----:B------:R-:W-:Y:S05]  /*1480*/  WARPSYNC.ALL ;  /* 0x0000000000007948 */ /* 0x000fea0003800000 */
[----:B-12---:R-:W-:Y:S01]  /*1490*/  IMAD.MOV.U32 R3, RZ, RZ, 0x40000040 ;  /* 0x40000040ff037424 */ /* 0x006fe200078e00ff */
[----:B------:R-:W-:Y:S01]  /*14a0*/  UIADD3 UR4, UR36, 0x18400, URZ ;  /* 0x0001840024047890 */ /* 0x000fe2000fffe03f */
[C---:B------:R-:W-:Y:S01]  /*14b0*/  R2UR UR8, R2.reuse ;  /* 0x00000000020872ca */ /* 0x040fe200000e0000 */
[----:B------:R-:W-:Y:S02]  /*14c0*/  WARPGROUP.ARRIVE ;  /* 0x00000000000079c5 */ /* 0x000fe40000000000 */
[----:B------:R-:W-:Y:S01]  /*14d0*/  R2UR UR9, R3 ;  /* 0x00000000030972ca */ /* 0x000fe200000e0000 */
[----:B------:R-:W-:Y:S01]  /*14e0*/  USHF.R.U32.HI UR4, URZ, 0x4, UR4 ;  /* 0x000000043f047899 */ /* 0x000fe20008011604 */
[----:B------:R-:W-:Y:S01]  /*14f0*/  R2UR UR28, R2 ;  /* 0x00000000021c72ca */ /* 0x000fe200000e0000 */
[----:B------:R-:W-:Y:S01]  /*1500*/  UMOV UR11, 0x40000040 ;  /* 0x40000040000b7882 */ /* 0x000fe20000000000 */
[----:B------:R-:W-:Y:S01]  /*1510*/  UMOV UR33, 0x40000040 ;  /* 0x4000004000217882 */ /* 0x000fe20000000000 */
[----:B------:R-:W-:Y:S01]  /*1520*/  ULOP3.LUT UR4, UR4, 0x3fff, URZ, 0xc0, !UPT ;  /* 0x00003fff04047892 */ /* 0x000fe2000f8ec03f */
[----:B------:R-:W1:Y:S01]  /*1530*/  LDC R0, c[0x0][0x448] ;  /* 0x00011200ff007b82 */ /* 0x000e620000000800 */
[----:B------:R-:W-:Y:S01]  /*1540*/  UMOV UR35, 0x40000040 ;  /* 0x4000004000237882 */ /* 0x000fe20000000000 */
[----:B------:R-:W-:Y:S01]  /*1550*/  UMOV UR13, 0x40000040 ;  /* 0x40000040000d7882 */ /* 0x000fe20000000000 */
[----:B------:R-:W-:Y:S01]  /*1560*/  ULOP3.LUT UR6, UR4, 0x10000, URZ, 0xfc, !UPT ;  /* 0x0001000004067892 */ /* 0x000fe2000f8efc3f */
[----:B------:R-:W-:Y:S01]  /*1570*/  LOP3.LUT R5, R88, 0xffffff80, RZ, 0xc0, !PT ;  /* 0xffffff8058057812 */ /* 0x000fe200078ec0ff */
[----:B------:R-:W-:Y:S01]  /*1580*/  UMOV UR15, 0x40000040 ;  /* 0x40000040000f7882 */ /* 0x000fe20000000000 */
[----:B------:R-:W-:Y:S01]  /*1590*/  UMOV UR17, 0x40000040 ;  /* 0x4000004000117882 */ /* 0x000fe20000000000 */
[----:B------:R-:W-:Y:S01]  /*15a0*/  UIADD3 UR34, UR6, 0x2, URZ ;  /* 0x0000000206227890 */ /* 0x000fe2000fffe03f */
[----:B0-----:R-:W-:Y:S01]  /*15b0*/  LEA.HI R4, R90, R90, RZ, 0x1 ;  /* 0x0000005a5a047211 */ /* 0x001fe200078f08ff */
[----:B------:R-:W-:Y:S01]  /*15c0*/  UIADD3 UR32, UR28, 0x2, URZ ;  /* 0x000000021c207890 */ /* 0x000fe2000fffe03f */
[----:B------:R-:W-:Y:S01]  /*15d0*/  IMAD.IADD R7, R152, 0x1, -R5 ;  /* 0x0000000198077824 */ /* 0x000fe200078e0a05 */
[----:B------:R-:W-:Y:S01]  /*15e0*/  UMOV UR10, UR6 ;  /* 0x00000006000a7c82 */ /* 0x000fe20008000000 */
[----:B------:R-:W-:Y:S01]  /*15f0*/  UIADD3 UR12, UR28, 0x6, URZ ;  /* 0x000000061c0c7890 */ /* 0x000fe2000fffe03f */
[----:B------:R-:W-:Y:S01]  /*1600*/  HGMMA.64x128x16.F32.BF16 R24, gdesc[UR8], RZ, !UPT, gsb0 ;  /* 0x01e00000081879f0 */ /* 0x000fe2000c0018ff */
[----:B------:R-:W-:Y:S01]  /*1610*/  UIADD3 UR8, UR28, 0x4, URZ ;  /* 0x000000041c087890 */ /* 0x000fe2000fffe03f */
[----:B------:R-:W-:Y:S01]  /*1620*/  LEA.HI R89, R89, R152, RZ, 0x2 ;  /* 0x0000009859597211 */ /* 0x000fe200078f10ff */
[----:B------:R-:W-:Y:S01]  /*1630*/  UIADD3 UR10, UR6, 0x4, URZ ;  /* 0x00000004060a7890 */ /* 0x000fe2000fffe03f */
[----:B------:R-:W-:Y:S01]  /*1640*/  LOP3.LUT R11, R4, 0x3fffffe, RZ, 0xc0, !PT ;  /* 0x03fffffe040b7812 */ /* 0x000fe200078ec0ff */
[----:B------:R-:W-:Y:S01]  /*1650*/  UMOV UR9, 0x40000040 ;  /* 0x4000004000097882 */ /* 0x000fe20000000000 */
[----:B------:R-:W-:Y:S01]  /*1660*/  UMOV UR11, 0x40000040 ;  /* 0x40000040000b7882 */ /* 0x000fe20000000000 */
[----:B------:R-:W-:Y:S01]  /*1670*/  UIADD3 UR14, UR6, 0x6, URZ ;  /* 0x00000006060e7890 */ /* 0x000fe2000fffe03f */
[----:B------:R-:W-:Y:S01]  /*1680*/  LOP3.LUT R89, R89, 0xfffffffc, RZ, 0xc0, !PT ;  /* 0xfffffffc59597812 */ /* 0x000fe200078ec0ff */
[----:B------:R-:W-:Y:S01]  /*1690*/  UIADD3 UR16, UR28, 0x400, URZ ;  /* 0x000004001c107890 */ /* 0x000fe2000fffe03f */
[----:B------:R-:W-:Y:S01]  /*16a0*/  IMAD.IADD R11, R90, 0x1, -R11 ;  /* 0x000000015a0b7824 */ /* 0x000fe200078e0a0b */
[----:B------:R-:W-:Y:S01]  /*16b0*/  UIADD3 UR18, UR6, 0x400, URZ ;  /* 0x0000040006127890 */ /* 0x000fe2000fffe03f */
[----:B-1----:R-:W-:Y:S01]  /*16c0*/  ISETP.NE.AND P2, PT, R0, 0x1, PT ;  /* 0x000000010000780c */ /* 0x002fe20003f45270 */
[----:B------:R-:W-:Y:S01]  /*16d0*/  UMOV UR19, 0x40000040 ;  /* 0x4000004000137882 */ /* 0x000fe20000000000 */
[----:B------:R-:W-:Y:S01]  /*16e0*/  UIADD3 UR20, UR28, 0x402, URZ ;  /* 0x000004021c147890 */ /* 0x000fe2000fffe03f */
[----:B------:R-:W-:Y:S01]  /*16f0*/  SHF.R.S32.HI R0, RZ, 0x1f, R7 ;  /* 0x0000001fff007819 */ /* 0x000fe20000011407 */
[----:B------:R-:W-:Y:S01]  /*1700*/  UIADD3 UR22, UR6, 0x402, URZ ;  /* 0x0000040206167890 */ /* 0x000fe2000fffe03f */
[----:B------:R-:W-:Y:S01]  /*1710*/  IMAD.IADD R89, R152, 0x1, -R89 ;  /* 0x0000000198597824 */ /* 0x000fe200078e0a59 */
[----:B------:R-:W-:Y:S01]  /*1720*/  UMOV UR21, 0x40000040 ;  /* 0x4000004000157882 */ /* 0x000fe20000000000 */
[----:B------:R-:W-:Y:S01]  /*1730*/  UMOV UR23, 0x40000040 ;  /* 0x4000004000177882 */ /* 0x000fe20000000000 */
[----:B------:R-:W-:Y:S01]  /*1740*/  UIADD3 UR24, UR28, 0x404, URZ ;  /* 0x000004041c187890 */ /* 0x000fe2000fffe03f */
[CC--:B------:R-:W-:Y:S01]  /*1750*/  LEA.HI R4, R0.reuse, R7.reuse, RZ, 0x2 ;  /* 0x0000000700047211 */ /* 0x0c0fe200078f10ff */
        /* <DEDUP_REMOVED lines=8> */
[----:B------:R-:W-:Y:S01]  /*17e0*/  UMOV UR29, 0x40000040 ;  /* 0x40000040001d7882 */ /* 0x000fe20000000000 */
[----:B------:R-:W-:Y:S01]  /*17f0*/  UMOV UR31, 0x40000040 ;  /* 0x40000040001f7882 */ /* 0x000fe20000000000 */
[----:B------:R-:W-:Y:S01]  /*1800*/  ULDC UR4, c[0x0][0x9d8] ;  /* 0x0002760000047ab9 */ /* 0x000fe20000000800 */
[----:B------:R-:W-:Y:S01]  /*1810*/  SHF.R.S32.HI R6, RZ, 0x5, R5 ;  /* 0x00000005ff067819 */ /* 0x000fe20000011405 */
[----:B------:R-:W0:Y:S01]  /*1820*/  @P2 LDC R10, c[0x0][0x450] ;  /* 0x00011400ff0a2b82 */ /* 0x000e220000000800 */
[----:B------:R-:W-:Y:S01]  /*1830*/  LEA.HI R9, R9, R0, RZ, 0x3 ;  /* 0x0000000009097211 */ /* 0x000fe200078f18ff */
[----:B------:R-:W-:Y:S01]  /*1840*/  ULDC UR5, c[0x0][0x2f0] ;  /* 0x0000bc0000057ab9 */ /* 0x000fe20000000800 */
[----:B------:R-:W-:Y:S01]  /*1850*/  LEA.HI R5, R89, R89, RZ, 0x1 ;  /* 0x0000005959057211 */ /* 0x000fe200078f08ff */
[----:B------:R-:W-:Y:S01]  /*1860*/  ULDC UR7, c[0x0][0x988] ;  /* 0x0002620000077ab9 */ /* 0x000fe20000000800 */
[----:B------:R-:W-:-:S02]  /*1870*/  LEA R8, R6, R23, 0x4 ;  /* 0x0000001706087211 */ /* 0x000fc400078e20ff */
[----:B------:R-:W-:Y:S02]  /*1880*/  CS2R R150, SRZ ;  /* 0x0000000000967805 */ /* 0x000fe4000001ff00 */
[----:B------:R-:W-:Y:S02]  /*1890*/  LOP3.LUT R9, R9, 0xfffffff8, RZ, 0xc0, !PT ;  /* 0xfffffff809097812 */ /* 0x000fe400078ec0ff */
[----:B------:R-:W-:Y:S02]  /*18a0*/  CS2R R148, SRZ ;  /* 0x0000000000947805 */ /* 0x000fe4000001ff00 */
[----:B------:R-:W-:Y:S02]  /*18b0*/  LOP3.LUT R6, R5, 0x1ffffffe, RZ, 0xc0, !PT ;  /* 0x1ffffffe05067812 */ /* 0x000fe400078ec0ff */
[----:B------:R-:W-:Y:S02]  /*18c0*/  CS2R R146, SRZ ;  /* 0x0000000000927805 */ /* 0x000fe4000001ff00 */
[----:B------:R-:W-:-:S02]  /*18d0*/  IADD3 R8, R8, R0, -R9 ;  /* 0x0000000008087210 */ /* 0x000fc40007ffe809 */
[----:B------:R-:W-:Y:S02]  /*18e0*/  CS2R R144, SRZ ;  /* 0x0000000000907805 */ /* 0x000fe4000001ff00 */
[----:B------:R-:W-:Y:S01]  /*18f0*/  MOV R9, 0xffffff80 ;  /* 0xffffff8000097802 */ /* 0x000fe20000000f00 */
[----:B------:R-:W-:Y:S01]  /*1900*/  IMAD.IADD R6, R89, 0x1, -R6 ;  /* 0x0000000159067824 */ /* 0x000fe200078e0a06 */
[----:B------:R-:W-:Y:S01]  /*1910*/  LOP3.LUT R4, R4, 0x7ffffffc, RZ, 0xc0, !PT ;  /* 0x7ffffffc04047812 */ /* 0x000fe200078ec0ff */
[----:B------:R-:W-:Y:S01]  /*1920*/  IMAD R11, R11, 0x40, R8 ;  /* 0x000000400b0b7824 */ /* 0x000fe200078e0208 */
[----:B------:R-:W-:Y:S01]  /*1930*/  CS2R R142, SRZ ;  /* 0x00000000008e7805 */ /* 0x000fe2000001ff00 */
[----:B------:R-:W-:Y:S01]  /*1940*/  IMAD R9, R22, R9, 0x80 ;  /* 0x0000008016097424 */ /* 0x000fe200078e0209 */
[----:B------:R-:W-:Y:S01]  /*1950*/  CS2R R140, SRZ ;  /* 0x00000000008c7805 */ /* 0x000fe2000001ff00 */
[----:B------:R-:W-:Y:S01]  /*1960*/  IMAD R6, R6, 0x8, R11 ;  /* 0x0000000806067824 */ /* 0x000fe200078e020b */
[----:B------:R-:W-:Y:S01]  /*1970*/  CS2R R138, SRZ ;  /* 0x00000000008a7805 */ /* 0x000fe2000001ff00 */
[----:B------:R-:W-:Y:S01]  /*1980*/  IMAD.IADD R7, R7, 0x1, -R4 ;  /* 0x0000000107077824 */ /* 0x000fe200078e0a04 */
[----:B------:R-:W-:Y:S01]  /*1990*/  CS2R R136, SRZ ;  /* 0x0000000000887805 */ /* 0x000fe2000001ff00 */
[----:B------:R-:W-:Y:S01]  /*19a0*/  IMAD.MOV.U32 R0, RZ, RZ, R6 ;  /* 0x000000ffff007224 */ /* 0x000fe200078e0006 */
[----:B------:R-:W-:Y:S01]  /*19b0*/  CS2R R134, SRZ ;  /* 0x0000000000867805 */ /* 0x000fe2000001ff00 */
[----:B------:R-:W-:Y:S01]  /*19c0*/  VIADD R4, R9, 0x1 ;  /* 0x0000000109047836 */ /* 0x000fe20000000000 */
[----:B------:R-:W-:-:S02]  /*19d0*/  CS2R R132, SRZ ;  /* 0x0000000000847805 */ /* 0x000fc4000001ff00 */
[----:B------:R-:W-:Y:S02]  /*19e0*/  CS2R R130, SRZ ;  /* 0x0000000000827805 */ /* 0x000fe4000001ff00 */
[----:B------:R-:W-:Y:S01]  /*19f0*/  CS2R R128, SRZ ;  /* 0x0000000000807805 */ /* 0x000fe2000001ff00 */
[C---:B------:R-:W-:Y:S01]  /*1a00*/  IMAD R11, R7.reuse, -0x2, R4 ;  /* 0xfffffffe070b7824 */ /* 0x040fe200078e0204 */
[----:B------:R-:W-:Y:S01]  /*1a10*/  CS2R R126, SRZ ;  /* 0x00000000007e7805 */ /* 0x000fe2000001ff00 */
[C---:B------:R-:W-:Y:S01]  /*1a20*/  IMAD R4, R16.reuse, UR5, R9 ;  /* 0x0000000510047c24 */ /* 0x040fe2000f8e0209 */
[----:B------:R-:W-:Y:S01]  /*1a30*/  CS2R R124, SRZ ;  /* 0x00000000007c7805 */ /* 0x000fe2000001ff00 */
[----:B------:R-:W-:Y:S02]  /*1a40*/  IMAD R8, R16, UR5, R11 ;  /* 0x0000000510087c24 */ /* 0x000fe4000f8e020b */
[----:B------:R-:W-:Y:S01]  /*1a50*/  IMAD R4, R7, -0x2, R4 ;  /* 0xfffffffe07047824 */ /* 0x000fe200078e0204 */
[----:B------:R-:W-:-:S02]  /*1a60*/  WARPGROUP.DEPBAR.LE gsb0, 0x0 ;  /* 0x00008000000079c5 */ /* 0x000fc40000010000 */
        /* <DEDUP_REMOVED lines=24> */
[----:B------:R-:W-:Y:S01]  /*1bf0*/  FMUL.FTZ R28, R28, UR4 ;  /* 0x000000041c1c7c20 */ /* 0x000fe20008410000 */
[----:B------:R1:W-:Y:S01]  /*1c00*/  MUFU.TANH R14, R69 ;  /* 0x00000045000e7308 */ /* 0x0003e20000002400 */
        /* <DEDUP_REMOVED lines=8> */
[----:B-1----:R-:W1:Y:S01]  /*1c90*/  @P2 LDC R69, c[0x0][0x44c] ;  /* 0x00011300ff452b82 */ /* 0x002e620000000800 */
        /* <DEDUP_REMOVED lines=20> */
[----:B------:R-:W-:Y:S01]  /*1de0*/  FMUL.FTZ R68, R68, UR4 ;  /* 0x0000000444447c20 */ /* 0x000fe20008410000 */
[----:B------:R-:W-:Y:S01]  /*1df0*/  FMUL.FTZ R35, R35, UR4 ;  /* 0x0000000423237c20 */ /* 0x000fe20008410000 */
[----:B------:R-:W5:Y:S01]  /*1e00*/  MUFU.TANH R29, R29 ;  /* 0x0000001d001d7308 */ /* 0x000f620000002400 */
[----:B-1----:R-:W-:-:S04]  /*1e10*/  @P2 IMAD.HI.U32 R5, R6, R69, RZ ;  /* 0x0000004506052227 */ /* 0x002fc800078e00ff */
[----:B------:R-:W-:Y:S01]  /*1e20*/  FMUL.FTZ R72, R72, UR4 ;  /* 0x0000000448487c20 */ /* 0x000fe20008410000 */
[----:B------:R-:W-:Y:S01]  /*1e30*/  FMUL.FTZ R39, R39, UR4 ;  /* 0x0000000427277c20 */ /* 0x000fe20008410000 */
[----:B------:R-:W-:Y:S01]  /*1e40*/  FMUL.FTZ R76, R76, UR4 ;  /* 0x000000044c4c7c20 */ /* 0x000fe20008410000 */
[----:B------:R-:W-:Y:S01]  /*1e50*/  FMUL.FTZ R80, R80, UR4 ;  /* 0x0000000450507c20 */ /* 0x000fe20008410000 */
[----:B0-----:R-:W-:Y:S01]  /*1e60*/  @P2 SHF.R.U32.HI R0, RZ, R10, R5 ;  /* 0x0000000aff002219 */ /* 0x001fe20000011605 */
[----:B------:R-:W-:Y:S01]  /*1e70*/  FMUL.FTZ R47, R47, UR4 ;  /* 0x000000042f2f7c20 */ /* 0x000fe20008410000 */
[----:B------:R-:W0:Y:S01]  /*1e80*/  LDC R5, c[0x0][0x288] ;  /* 0x0000a200ff057b82 */ /* 0x000e220000000800 */
[----:B------:R-:W1:Y:S01]  /*1e90*/  MUFU.TANH R32, R32 ;  /* 0x0000002000207308 */ /* 0x000e620000002400 */
[----:B------:R-:W-:Y:S01]  /*1ea0*/  FMUL.FTZ R84, R84, UR4 ;  /* 0x0000000454547c20 */ /* 0x000fe20008410000 */
[----:B------:R-:W2:Y:S01]  /*1eb0*/  SHFL.IDX PT, R10, R0, RZ, 0x1c1f ;  /* 0x001c1fff000a7589 */ /* 0x000ea200000e0000 */
[----:B------:R-:W-:Y:S01]  /*1ec0*/  FMUL.FTZ R55, R55, UR4 ;  /* 0x0000000437377c20 */ /* 0x000fe20008410000 */
[----:B------:R-:W-:Y:S01]  /*1ed0*/  FMUL.FTZ R51, R51, UR4 ;  /* 0x0000000433337c20 */ /* 0x000fe20008410000 */
[----:B------:R-:W-:Y:S01]  /*1ee0*/  FMUL.FTZ R43, R43, UR4 ;  /* 0x000000042b2b7c20 */ /* 0x000fe20008410000 */
[----:B------:R-:W-:Y:S01]  /*1ef0*/  SHFL.IDX PT, R0, R0, 0x1, 0x1c1f ;  /* 0x003c1f0000007f89 */ /* 0x000fe200000e0000 */
        /* <DEDUP_REMOVED lines=16> */
[----:B0-----:R-:W-:Y:S01]  /*2000*/  IMAD.IADD R9, R8, 0x1, -R5 ;  /* 0x0000000108097824 */ /* 0x001fe200078e0a05 */
[----:B------:R-:W0:Y:S01]  /*2010*/  MUFU.TANH R37, R37 ;  /* 0x0000002500257308 */ /* 0x000e220000002400 */
[----:B------:R-:W-:Y:S01]  /*2020*/  FMUL.FTZ R87, R87, UR4 ;  /* 0x0000000457577c20 */ /* 0x000fe20008410000 */
[----:B------:R-:W-:Y:S01]  /*2030*/  FMUL.FTZ R54, R54, UR4 ;  /* 0x0000000436367c20 */ /* 0x000fe20008410000 */
[----:B------:R-:W-:Y:S01]  /*2040*/  FMUL.FTZ R58, R58, UR4 ;  /* 0x000000043a3a7c20 */ /* 0x000fe20008410000 */
[----:B--2---:R-:W-:Y:S01]  /*2050*/  VIADDMNMX R9, R10, R9, R4, PT ;  /* 0x000000090a097246 */ /* 0x004fe20003800104 */
[----:B------:R-:W-:Y:S01]  /*2060*/  FMUL.FTZ R62, R62, UR4 ;  /* 0x000000043e3e7c20 */ /* 0x000fe20008410000 */
[----:B------:R-:W-:Y:S01]  /*2070*/  FMUL.FTZ R66, R66, UR4 ;  /* 0x0000000442427c20 */ /* 0x000fe20008410000 */
[----:B------:R-:W-:Y:S01]  /*2080*/  FMUL.FTZ R70, R70, UR4 ;  /* 0x0000000446467c20 */ /* 0x000fe20008410000 */
[C---:B------:R-:W-:Y:S01]  /*2090*/  ISETP.GT.AND P3, PT, R9.reuse, RZ, PT ;  /* 0x000000ff0900720c */ /* 0x040fe20003f64270 */
[----:B------:R-:W-:Y:S01]  /*20a0*/  MUFU.TANH R40, R40 ;  /* 0x0000002800287308 */ /* 0x000fe20000002400 */
[C---:B------:R-:W-:Y:S01]  /*20b0*/  ISETP.GT.AND P4, PT, R9.reuse, 0x1, PT ;  /* 0x000000010900780c */ /* 0x040fe20003f84270 */
[----:B------:R-:W-:Y:S01]  /*20c0*/  FMUL.FTZ R74, R74, UR4 ;  /* 0x000000044a4a7c20 */ /* 0x000fe20008410000 */
[----:B------:R-:W-:Y:S01]  /*20d0*/  ISETP.GT.AND P5, PT, R9, 0x8, PT ;  /* 0x000000080900780c */ /* 0x000fe20003fa4270 */
[----:B------:R-:W-:Y:S01]  /*20e0*/  FMUL.FTZ R78, R78, UR4 ;  /* 0x000000044e4e7c20 */ /* 0x000fe20008410000 */
[----:B------:R-:W-:Y:S01]  /*20f0*/  FSEL R11, R24, -INF , P3 ;  /* 0xff800000180b7808 */ /* 0x000fe20001800000 */
[----:B------:R-:W-:Y:S01]  /*2100*/  FMUL.FTZ R82, R82, UR4 ;  /* 0x0000000452527c20 */ /* 0x000fe20008410000 */
[----:B---3--:R-:W-:Y:S01]  /*2110*/  FSEL R10, R25, -INF , P4 ;  /* 0xff800000190a7808 */ /* 0x008fe20002000000 */
[----:B------:R1:W-:Y:S01]  /*2120*/  MUFU.TANH R20, R27 ;  /* 0x0000001b00147308 */ /* 0x0003e20000002400 */
[----:B------:R-:W-:Y:S01]  /*2130*/  ISETP.GT.AND P3, PT, R9, 0x9, PT ;  /* 0x000000090900780c */ /* 0x000fe20003f64270 */
[----:B------:R-:W-:Y:S01]  /*2140*/  FMUL.FTZ R86, R86, UR4 ;  /* 0x0000000456567c20 */ /* 0x000fe20008410000 */
[----:B----4-:R-:W-:Y:S01]  /*2150*/  FSEL R15, R15, -INF , P5 ;  /* 0xff8000000f0f7808 */ /* 0x010fe20002800000 */
[----:B------:R-:W-:Y:S01]  /*2160*/  UMOV UR4, URZ ;  /* 0x0000003f00047c82 */ /* 0x000fe20008000000 */
[----:B------:R-:W-:-:S02]  /*2170*/  FMNMX.FTZ R12, R11, R10, !PT ;  /* 0x0000000a0b0c7209 */ /* 0x000fc40007810000 */
[----:B------:R-:W-:Y:S01]  /*2180*/  ISETP.GT.AND P4, PT, R9, 0x10, PT ;  /* 0x000000100900780c */ /* 0x000fe20003f84270 */
[----:B------:R-:W2:Y:S01]  /*2190*/  MUFU.TANH R41, R41 ;  /* 0x0000002900297308 */ /* 0x000ea20000002400 */
[----:B-----5:R-:W-:Y:S02]  /*21a0*/  FSEL R25, R29, -INF , P3 ;  /* 0xff8000001d197808 */ /* 0x020fe40001800000 */
[----:B------:R-:W-:Y:S02]  /*21b0*/  FMNMX.FTZ R12, R15, R12, !PT ;  /* 0x0000000c0f0c7209 */ /* 0x000fe40007810000 */
[----:B------:R-:W-:Y:S02]  /*21c0*/  ISETP.GT.AND P3, PT, R9, 0x11, PT ;  /* 0x000000110900780c */ /* 0x000fe40003f64270 */
[----:B-1----:R-:W-:Y:S01]  /*21d0*/  FSEL R27, R32, -INF , P4 ;  /* 0xff800000201b7808 */ /* 0x002fe20002000000 */
[----:B------:R-:W-:Y:S01]  /*21e0*/  MUFU.TANH R13, R60 ;  /* 0x0000003c000d7308 */ /* 0x000fe20000002400 */
[----:B------:R-:W-:-:S02]  /*21f0*/  FMNMX.FTZ R12, R25, R12, !PT ;  /* 0x0000000c190c7209 */ /* 0x000fc40007810000 */
[----:B------:R-:W-:Y:S02]  /*2200*/  ISETP.GT.AND P4, PT, R9, 0x18, PT ;  /* 0x000000180900780c */ /* 0x000fe40003f84270 */
[----:B------:R-:W-:Y:S02]  /*2210*/  FSEL R29, R33, -INF , P3 ;  /* 0xff800000211d7808 */ /* 0x000fe40001800000 */
[----:B------:R-:W-:Y:S01]  /*2220*/  FMNMX.FTZ R12, R27, R12, !PT ;  /* 0x0000000c1b0c7209 */ /* 0x000fe20007810000 */
[----:B------:R-:W-:Y:S01]  /*2230*/  MUFU.TANH R44, R44 ;  /* 0x0000002c002c7308 */ /* 0x000fe20000002400 */
[----:B------:R-:W-:Y:S02]  /*2240*/  ISETP.GT.AND P3, PT, R9, 0x19, PT ;  /* 0x000000190900780c */ /* 0x000fe40003f64270 */
[----:B------:R-:W-:-:S05]  /*2250*/  FMNMX.FTZ R12, R29, R12, !PT ;  /* 0x0000000c1d0c7209 */ /* 0x000fca0007810000 */
[----:B------:R1:W-:Y:S08]  /*2260*/  MUFU.TANH R60, R77 ;  /* 0x0000004d003c7308 */ /* 0x0003f00000002400 */
[----:B------:R-:W3:Y:S01]  /*2270*/  MUFU.TANH R45, R45 ;  /* 0x0000002d002d7308 */ /* 0x000ee20000002400 */
[----:B-1----:R-:W-:Y:S02]  /*2280*/  FSEL R77, R36, -INF , P4 ;  /* 0xff800000244d7808 */ /* 0x002fe40002000000 */
[----:B------:R-:W-:-:S02]  /*2290*/  ISETP.GT.AND P4, PT, R9, 0x20, PT ;  /* 0x000000200900780c */ /* 0x000fc40003f84270 */
[----:B------:R-:W-:-:S03]  /*22a0*/  FMNMX.FTZ R12, R77, R12, !PT ;  /* 0x0000000c4d0c7209 */ /* 0x000fc60007810000 */
[----:B------:R0:W-:Y:S08]  /*22b0*/  MUFU.TANH R88, R81 ;  /* 0x0000005100587308 */ /* 0x0001f00000002400 */
[----:B------:R-:W1:Y:S01]  /*22c0*/  MUFU.TANH R48, R48 ;  /* 0x0000003000307308 */ /* 0x000e620000002400 */
[----:B0-----:R-:W-:Y:S02]  /*22d0*/  FSEL R81, R37, -INF , P3 ;  /* 0xff80000025517808 */ /* 0x001fe40001800000 */
[----:B------:R-:W-:-:S02]  /*22e0*/  ISETP.GT.AND P3, PT, R9, 0x21, PT ;  /* 0x000000210900780c */ /* 0x000fc40003f64270 */
[----:B------:R-:W-:Y:S02]  /*22f0*/  FMNMX.FTZ R12, R81, R12, !PT ;  /* 0x0000000c510c7209 */ /* 0x000fe40007810000 */
[----:B--2---:R-:W-:Y:S01]  /*2300*/  FSEL R89, R41, -INF , P3 ;  /* 0xff80000029597808 */ /* 0x004fe20001800000 */
[----:B------:R0:W-:Y:S01]  /*2310*/  MUFU.TANH R90, R85 ;  /* 0x00000055005a7308 */ /* 0x0001e20000002400 */
[----:B------:R-:W-:-:S04]  /*2320*/  ISETP.GT.AND P3, PT, R9, 0x29, PT ;  /* 0x000000290900780c */ /* 0x000fc80003f64270 */
[----:B---3--:R-:W-:Y:S02]  /*2330*/  FSEL R93, R45, -INF , P3 ;  /* 0xff8000002d5d7808 */ /* 0x008fe40001800000 */
[C---:B------:R-:W-:Y:S01]  /*2340*/  ISETP.GT.AND P3, PT, R9.reuse, 0x31, PT ;  /* 0x000000310900780c */ /* 0x040fe20003f64270 */
[----:B------:R-:W2:Y:S01]  /*2350*/  MUFU.TANH R49, R49 ;  /* 0x0000003100317308 */ /* 0x000ea20000002400 */
[----:B0-----:R-:W-:Y:S02]  /*2360*/  FSEL R85, R40, -INF , P4 ;  /* 0xff80000028557808 */ /* 0x001fe40002000000 */
[----:B------:R-:W-:Y:S02]  /*2370*/  ISETP.GT.AND P4, PT, R9, 0x28, PT ;  /* 0x000000280900780c */ /* 0x000fe40003f84270 */
[----:B------:R-:W-:Y:S02]  /*2380*/  FMNMX.FTZ R12, R85, R12, !PT ;  /* 0x0000000c550c7209 */ /* 0x000fe40007810000 */
[----:B------:R-:W-:Y:S01]  /*2390*/  FSEL R91, R44, -INF , P4 ;  /* 0xff8000002c5b7808 */ /* 0x000fe20002000000 */
[----:B------:R-:W-:Y:S01]  /*23a0*/  MUFU.TANH R52, R52 ;  /* 0x0000003400347308 */ /* 0x000fe20000002400 */
[----:B------:R-:W-:-:S02]  /*23b0*/  FMNMX.FTZ R12, R89, R12, !PT ;  /* 0x0000000c590c7209 */ /* 0x000fc40007810000 */
[----:B------:R-:W-:Y:S02]  /*23c0*/  ISETP.GT.AND P4, PT, R9, 0x30, PT ;  /* 0x000000300900780c */ /* 0x000fe40003f84270 */
[----:B------:R-:W-:Y:S02]  /*23d0*/  FMNMX.FTZ R12, R91, R12, !PT ;  /* 0x0000000c5b0c7209 */ /* 0x000fe40007810000 */
[----:B-1----:R-:W-:Y:S01]  /*23e0*/  FSEL R95, R48, -INF , P4 ;  /* 0xff800000305f7808 */ /* 0x002fe20002000000 */
[----:B------:R-:W0:Y:S01]  /*23f0*/  MUFU.TANH R53, R53 ;  /* 0x0000003500357308 */ /* 0x000e220000002400 */
[----:B------:R-:W-:Y:S02]  /*2400*/  FMNMX.FTZ R12, R93, R12, !PT ;  /* 0x0000000c5d0c7209 */ /* 0x000fe40007810000 */
[----:B------:R-:W-:Y:S02]  /*2410*/  ISETP.GT.AND P4, PT, R9, 0x38, PT ;  /* 0x000000380900780c */ /* 0x000fe40003f84270 */
[----:B------:R-:W-:-:S03]  /*2420*/  FMNMX.FTZ R12, R95, R12, !PT ;  /* 0x0000000c5f0c7209 */ /* 0x000fc60007810000 */
[----:B------:R-:W1:Y:S08]  /*2430*/  MUFU.TANH R56, R56 ;  /* 0x0000003800387308 */ /* 0x000e700000002400 */
[----:B------:R-:W3:Y:S08]  /*2440*/  MUFU.TANH R57, R57 ;  /* 0x0000003900397308 */ /* 0x000ef00000002400 */
[----:B------:R2:W-:Y:S08]  /*2450*/  MUFU.TANH R28, R31 ;  /* 0x0000001f001c7308 */ /* 0x0005f00000002400 */
[----:B------:R4:W-:Y:S01]  /*2460*/  MUFU.TANH R21, R73 ;  /* 0x0000004900157308 */ /* 0x0009e20000002400 */
[----:B--2---:R-:W-:-:S02]  /*2470*/  FSEL R31, R49, -INF , P3 ;  /* 0xff800000311f7808 */ /* 0x004fc40001800000 */
[----:B------:R-:W-:Y:S02]  /*2480*/  ISETP.GT.AND P3, PT, R9, 0x39, PT ;  /* 0x000000390900780c */ /* 0x000fe40003f64270 */
[----:B------:R-:W-:Y:S02]  /*2490*/  FMNMX.FTZ R12, R31, R12, !PT ;  /* 0x0000000c1f0c7209 */ /* 0x000fe40007810000 */
[----:B0-----:R-:W-:Y:S01]  /*24a0*/  FSEL R33, R53, -INF , P3 ;  /* 0xff80000035217808 */ /* 0x001fe20001800000 */
[----:B------:R-:W-:Y:S01]  /*24b0*/  MUFU.TANH R61, R61 ;  /* 0x0000003d003d7308 */ /* 0x000fe20000002400 */
[----:B----4-:R-:W-:Y:S02]  /*24c0*/  FSEL R73, R52, -INF , P4 ;  /* 0xff80000034497808 */ /* 0x010fe40002000000 */
[----:B------:R-:W-:Y:S02]  /*24d0*/  ISETP.GT.AND P4, PT, R9, 0x40, PT ;  /* 0x000000400900780c */ /* 0x000fe40003f84270 */
[----:B------:R-:W-:-:S02]  /*24e0*/  FMNMX.FTZ R12, R73, R12, !PT ;  /* 0x0000000c490c7209 */ /* 0x000fc40007810000 */
[----:B------:R-:W-:Y:S01]  /*24f0*/  ISETP.GT.AND P3, PT, R9, 0x41, PT ;  /* 0x000000410900780c */ /* 0x000fe20003f64270 */
[----:B------:R-:W0:Y:S01]  /*2500*/  MUFU.TANH R64, R64 ;  /* 0x0000004000407308 */ /* 0x000e220000002400 */
[----:B-1----:R-:W-:Y:S02]  /*2510*/  FSEL R69, R56, -INF , P4 ;  /* 0xff80000038457808 */ /* 0x002fe40002000000 */
[----:B------:R-:W-:Y:S02]  /*2520*/  FMNMX.FTZ R12, R33, R12, !PT ;  /* 0x0000000c210c7209 */ /* 0x000fe40007810000 */
[----:B------:R-:W-:Y:S02]  /*2530*/  ISETP.GT.AND P4, PT, R9, 0x48, PT ;  /* 0x000000480900780c */ /* 0x000fe40003f84270 */
[----:B---3--:R-:W-:Y:S01]  /*2540*/  FSEL R45, R57, -INF , P3 ;  /* 0xff800000392d7808 */ /* 0x008fe20001800000 */
[----:B------:R-:W-:Y:S01]  /*2550*/  MUFU.TANH R65, R65 ;  /* 0x0000004100417308 */ /* 0x000fe20000002400 */
[----:B------:R-:W-:-:S02]  /*2560*/  FMNMX.FTZ R12, R69, R12, !PT ;  /* 0x0000000c450c7209 */ /* 0x000fc40007810000 */
[----:B------:R-:W-:Y:S02]  /*2570*/  ISETP.GT.AND P3, PT, R9, 0x49, PT ;  /* 0x000000490900780c */ /* 0x000fe40003f64270 */
[----:B------:R-:W-:Y:S02]  /*2580*/  FSEL R13, R13, -INF , P4 ;  /* 0xff8000000d0d7808 */ /* 0x000fe40002000000 */
[----:B------:R-:W-:Y:S01]  /*2590*/  FMNMX.FTZ R12, R45, R12, !PT ;  /* 0x0000000c2d0c7209 */ /* 0x000fe20007810000 */
[----:B------:R-:W1:Y:S01]  /*25a0*/  MUFU.TANH R68, R68 ;  /* 0x0000004400447308 */ /* 0x000e620000002400 */
[----:B------:R-:W-:Y:S02]  /*25b0*/  ISETP.GT.AND P4, PT, R9, 0x50, PT ;  /* 0x000000500900780c */ /* 0x000fe40003f84270 */
[----:B------:R-:W-:Y:S02]  /*25c0*/  FMNMX.FTZ R12, R13, R12, !PT ;  /* 0x0000000c0d0c7209 */ /* 0x000fe40007810000 */
[----:B0-----:R-:W-:-:S02]  /*25d0*/  FSEL R37, R64, -INF , P4 ;  /* 0xff80000040257808 */ /* 0x001fc40002000000 */
[----:B------:R-:W-:Y:S01]  /*25e0*/  ISETP.GT.AND P4, PT, R9, 0x58, PT ;  /* 0x000000580900780c */ /* 0x000fe20003f84270 */
[----:B------:R0:W-:Y:S08]  /*25f0*/  MUFU.TANH R24, R35 ;  /* 0x0000002300187308 */ /* 0x0001f00000002400 */
[----:B------:R-:W2:Y:S01]  /*2600*/  MUFU.TANH R72, R72 ;  /* 0x0000004800487308 */ /* 0x000ea20000002400 */
[----:B0-----:R-:W-:-:S02]  /*2610*/  FSEL R35, R61, -INF , P3 ;  /* 0xff8000003d237808 */ /* 0x001fc40001800000 */
[----:B------:R-:W-:Y:S02]  /*2620*/  ISETP.GT.AND P3, PT, R9, 0x51, PT ;  /* 0x000000510900780c */ /* 0x000fe40003f64270 */
[----:B------:R-:W-:Y:S02]  /*2630*/  FMNMX.FTZ R12, R35, R12, !PT ;  /* 0x0000000c230c7209 */ /* 0x000fe40007810000 */
[----:B-1----:R-:W-:Y:S01]  /*2640*/  FSEL R41, R68, -INF , P4 ;  /* 0xff80000044297808 */ /* 0x002fe20002000000 */
[----:B------:R0:W-:Y:S01]  /*2650*/  MUFU.TANH R32, R39 ;  /* 0x0000002700207308 */ /* 0x0001e20000002400 */
[----:B------:R-:W-:Y:S02]  /*2660*/  FMNMX.FTZ R12, R37, R12, !PT ;  /* 0x0000000c250c7209 */ /* 0x000fe40007810000 */
[----:B------:R-:W-:-:S05]  /*2670*/  ISETP.GT.AND P4, PT, R9, 0x60, PT ;  /* 0x000000600900780c */ /* 0x000fca0003f84270 */
[----:B------:R-:W1:Y:S01]  /*2680*/  MUFU.TANH R76, R76 ;  /* 0x0000004c004c7308 */ /* 0x000e620000002400 */
[----:B0-----:R-:W-:Y:S02]  /*2690*/  FSEL R39, R65, -INF , P3 ;  /* 0xff80000041277808 */ /* 0x001fe40001800000 */
[----:B------:R-:W-:Y:S02]  /*26a0*/  ISETP.GT.AND P3, PT, R9, 0x59, PT ;  /* 0x000000590900780c */ /* 0x000fe40003f64270 */
[----:B------:R-:W-:Y:S02]  /*26b0*/  FMNMX.FTZ R12, R39, R12, !PT ;  /* 0x0000000c270c7209 */ /* 0x000fe40007810000 */
[----:B------:R-:W-:Y:S01]  /*26c0*/  FSEL R65, R14, -INF , P3 ;  /* 0xff8000000e417808 */ /* 0x000fe20001800000 */
[----:B------:R-:W0:Y:S01]  /*26d0*/  MUFU.TANH R80, R80 ;  /* 0x0000005000507308 */ /* 0x000e220000002400 */
[----:B------:R-:W-:Y:S02]  /*26e0*/  FMNMX.FTZ R12, R41, R12, !PT ;  /* 0x0000000c290c7209 */ /* 0x000fe40007810000 */
[----:B------:R-:W-:-:S02]  /*26f0*/  ISETP.GT.AND P3, PT, R9, 0x61, PT ;  /* 0x000000610900780c */ /* 0x000fc40003f64270 */
[----:B--2---:R-:W-:Y:S02]  /*2700*/  FSEL R61, R72, -INF , P4 ;  /* 0xff800000483d7808 */ /* 0x004fe40002000000 */
[----:B------:R-:W-:Y:S01]  /*2710*/  FMNMX.FTZ R12, R65, R12, !PT ;  /* 0x0000000c410c7209 */ /* 0x000fe20007810000 */
[----:B------:R2:W-:Y:S01]  /*2720*/  MUFU.TANH R40, R47 ;  /* 0x0000002f00287308 */ /* 0x0005e20000002400 */
[----:B------:R-:W-:Y:S02]  /*2730*/  ISETP.GT.AND P4, PT, R9, 0x68, PT ;  /* 0x000000680900780c */ /* 0x000fe40003f84270 */
[----:B------:R-:W-:Y:S02]  /*2740*/  FMNMX.FTZ R12, R61, R12, !PT ;  /* 0x0000000c3d0c7209 */ /* 0x000fe40007810000 */
[----:B-1----:R-:W-:Y:S02]  /*2750*/  FSEL R53, R76, -INF , P4 ;  /* 0xff8000004c357808 */ /* 0x002fe40002000000 */
[----:B------:R-:W-:Y:S01]  /*2760*/  ISETP.GT.AND P4, PT, R9, 0x70, PT ;  /* 0x000000700900780c */ /* 0x000fe20003f84270 */
[----:B------:R-:W1:Y:S01]  /*2770*/  MUFU.TANH R84, R84 ;  /* 0x0000005400547308 */ /* 0x000e620000002400 */
[----:B--2---:R-:W-:-:S02]  /*2780*/  FSEL R47, R21, -INF , P3 ;  /* 0xff800000152f7808 */ /* 0x004fc40001800000 */
[----:B------:R-:W-:Y:S02]  /*2790*/  ISETP.GT.AND P3, PT, R9, 0x69, PT ;  /* 0x000000690900780c */ /* 0x000fe40003f64270 */
[----:B------:R-:W-:Y:S02]  /*27a0*/  FMNMX.FTZ R12, R47, R12, !PT ;  /* 0x0000000c2f0c7209 */ /* 0x000fe40007810000 */
[----:B------:R-:W-:Y:S01]  /*27b0*/  FSEL R57, R60, -INF , P3 ;  /* 0xff8000003c397808 */ /* 0x000fe20001800000 */
[----:B------:R2:W-:Y:S01]  /*27c0*/  MUFU.TANH R48, R55 ;  /* 0x0000003700307308 */ /* 0x0005e20000002400 */
[----:B------:R-:W-:Y:S02]  /*27d0*/  FMNMX.FTZ R12, R53, R12, !PT ;  /* 0x0000000c350c7209 */ /* 0x000fe40007810000 */
[----:B------:R-:W-:Y:S02]  /*27e0*/  ISETP.GT.AND P3, PT, R9, 0x71, PT ;  /* 0x000000710900780c */ /* 0x000fe40003f64270 */
[----:B0-----:R-:W-:-:S02]  /*27f0*/  FSEL R49, R80, -INF , P4 ;  /* 0xff80000050317808 */ /* 0x001fc40002000000 */
[----:B------:R-:W-:Y:S01]  /*2800*/  FMNMX.FTZ R12, R57, R12, !PT ;  /* 0x0000000c390c7209 */ /* 0x000fe20007810000 */
[----:B------:R1:W-:Y:S01]  /*2810*/  MUFU.TANH R44, R51 ;  /* 0x00000033002c7308 */ /* 0x0003e20000002400 */
[----:B------:R-:W-:Y:S02]  /*2820*/  ISETP.GT.AND P4, PT, R9, 0x78, PT ;  /* 0x000000780900780c */ /* 0x000fe40003f84270 */
[----:B--2---:R-:W-:Y:S02]  /*2830*/  FSEL R55, R88, -INF , P3 ;  /* 0xff80000058377808 */ /* 0x004fe40001800000 */
[----:B------:R-:W-:Y:S02]  /*2840*/  FMNMX.FTZ R12, R49, R12, !PT ;  /* 0x0000000c310c7209 */ /* 0x000fe40007810000 */
[----:B------:R-:W-:Y:S01]  /*2850*/  ISETP.GT.AND P3, PT, R9, 0x79, PT ;  /* 0x000000790900780c */ /* 0x000fe20003f64270 */
[----:B------:R0:W-:Y:S01]  /*2860*/  MUFU.TANH R36, R43 ;  /* 0x0000002b00247308 */ /* 0x0001e20000002400 */
[----:B-1----:R-:W-:-:S02]  /*2870*/  FSEL R51, R84, -INF , P4 ;  /* 0xff80000054337808 */ /* 0x002fc40002000000 */
[----:B------:R-:W-:-:S04]  /*2880*/  FMNMX.FTZ R12, R55, R12, !PT ;  /* 0x0000000c370c7209 */ /* 0x000fc80007810000 */
[----:B------:R-:W-:Y:S01]  /*2890*/  FMNMX.FTZ R12, R51, R12, !PT ;  /* 0x0000000c330c7209 */ /* 0x000fe20007810000 */
[----:B------:R-:W1:Y:S01]  /*28a0*/  MUFU.TANH R26, R26 ;  /* 0x0000001a001a7308 */ /* 0x000e620000002400 */
[----:B0-----:R-:W-:-:S04]  /*28b0*/  FSEL R43, R90, -INF , P3 ;  /* 0xff8000005a2b7808 */ /* 0x001fc80001800000 */
[----:B------:R-:W-:-:S03]  /*28c0*/  FMNMX.FTZ R12, R43, R12, !PT ;  /* 0x0000000c2b0c7209 */ /* 0x000fc60007810000 */
[----:B------:R-:W0:Y:S02]  /*28d0*/  MUFU.TANH R30, R30 ;  /* 0x0000001e001e7308 */ /* 0x000e240000002400 */
[----:B------:R-:W2:Y:S06]  /*28e0*/  SHFL.BFLY PT, R9, R12, 0x2, 0x1f ;  /* 0x0c401f000c097f89 */ /* 0x000eac00000e0000 */
[----:B------:R-:W3:Y:S08]  /*28f0*/  MUFU.TANH R34, R34 ;  /* 0x0000002200227308 */ /* 0x000ef00000002400 */
[----:B------:R1:W-:Y:S08]  /*2900*/  MUFU.TANH R52, R59 ;  /* 0x0000003b00347308 */ /* 0x0003f00000002400 */
[----:B------:R-:W4:Y:S01]  /*2910*/  MUFU.TANH R38, R38 ;  /* 0x0000002600267308 */ /* 0x000f220000002400 */
[----:B--2---:R-:W-:-:S05]  /*2920*/  FMNMX.FTZ R9, R12, R9, !PT ;  /* 0x000000090c097209 */ /* 0x004fca0007810000 */
[----:B------:R-:W2:Y:S02]  /*2930*/  SHFL.BFLY PT, R12, R9, 0x1, 0x1f ;  /* 0x0c201f00090c7f89 */ /* 0x000ea400000e0000 */
[----:B------:R0:W-:Y:S08]  /*2940*/  MUFU.TANH R56, R63 ;  /* 0x0000003f00387308 */ /* 0x0001f00000002400 */
[----:B------:R5:W-:Y:S08]  /*2950*/  MUFU.TANH R60, R67 ;  /* 0x00000043003c7308 */ /* 0x000bf00000002400 */
[----:B------:R-:W4:Y:S01]  /*2960*/  MUFU.TANH R42, R42 ;  /* 0x0000002a002a7308 */ /* 0x000f220000002400 */
[----:B--2---:R-:W-:Y:S01]  /*2970*/  FMNMX.FTZ R21, R9, R12, !PT ;  /* 0x0000000c09157209 */ /* 0x004fe20007810000 */
[----:B------:R-:W-:-:S06]  /*2980*/  IMAD.U32 R12, RZ, RZ, UR7 ;  /* 0x00000007ff0c7e24 */ /* 0x000fcc000f8e00ff */
[----:B------:R3:W-:Y:S01]  /*2990*/  MUFU.TANH R111, R71 ;  /* 0x00000047006f7308 */ /* 0x0007e20000002400 */
[C---:B------:R-:W-:Y:S01]  /*29a0*/  FSETP.NEU.FTZ.AND P3, PT, R21.reuse, -INF , PT ;  /* 0xff8000001500780b */ /* 0x040fe20003f7d000 */
[----:B------:R-:W-:-:S05]  /*29b0*/  FMUL.FTZ R9, R21, R12 ;  /* 0x0000000c15097220 */ /* 0x000fca0000410000 */
[----:B------:R-:W-:Y:S01]  /*29c0*/  FSEL R14, R9, RZ, P3 ;  /* 0x000000ff090e7208 */ /* 0x000fe20001800000 */
[----:B------:R2:W-:Y:S01]  /*29d0*/  MUFU.TANH R64, R75 ;  /* 0x0000004b00407308 */ /* 0x0005e20000002400 */
[----:B------:R-:W-:-:S03]  /*29e0*/  IADD3 R9, R0, -R5, R8 ;  /* 0x8000000500097210 */ /* 0x000fc60007ffe008 */
[-CC-:B------:R-:W-:Y:S01]  /*29f0*/  FFMA.FTZ R178, R77, R12.reuse, -R14.reuse ;  /* 0x0000000c4db27223 */ /* 0x180fe2000001080e */
[----:B------:R-:W-:Y:S01]  /*2a00*/  VIMNMX R4, R4, R9, PT ;  /* 0x0000000904047248 */ /* 0x000fe20003fe0100 */
[-CC-:B------:R-:W-:Y:S01]  /*2a10*/  FFMA.FTZ R180, R11, R12.reuse, -R14.reuse ;  /* 0x0000000c0bb47223 */ /* 0x180fe2000001080e */
[-CC-:B------:R-:W-:Y:S01]  /*2a20*/  FFMA.FTZ R11, R25, R12.reuse, -R14.reuse ;  /* 0x0000000c190b7223 */ /* 0x180fe2000001080e */
[----:B------:R-:W4:Y:S01]  /*2a30*/  MUFU.TANH R46, R46 ;  /* 0x0000002e002e7308 */ /* 0x000f220000002400 */
[C---:B------:R-:W-:Y:S01]  /*2a40*/  ISETP.GT.AND P3, PT, R4.reuse, RZ, PT ;  /* 0x000000ff0400720c */ /* 0x040fe20003f64270 */
[-CC-:B------:R-:W-:Y:S01]  /*2a50*/  FFMA.FTZ R25, R81, R12.reuse, -R14.reuse ;  /* 0x0000000c51197223 */ /* 0x180fe2000001080e */
[C---:B------:R-:W-:Y:S01]  /*2a60*/  ISETP.GT.AND P4, PT, R4.reuse, 0x1, PT ;  /* 0x000000010400780c */ /* 0x040fe20003f84270 */
[-CC-:B------:R-:W-:Y:S01]  /*2a70*/  FFMA.FTZ R172, R85, R12.reuse, -R14.reuse ;  /* 0x0000000c55ac7223 */ /* 0x180fe2000001080e */
[----:B------:R-:W-:Y:S01]  /*2a80*/  ISETP.GT.AND P5, PT, R4, 0x8, PT ;  /* 0x000000080400780c */ /* 0x000fe20003fa4270 */
[-CC-:B------:R-:W-:Y:S01]  /*2a90*/  FFMA.FTZ R176, R27, R12.reuse, -R14.reuse ;  /* 0x0000000c1bb07223 */ /* 0x180fe2000001080e */
[----:B-1----:R-:W-:Y:S01]  /*2aa0*/  FSEL R59, R26, -INF , P3 ;  /* 0xff8000001a3b7808 */ /* 0x002fe20001800000 */
[----:B------:R4:W-:Y:S01]  /*2ab0*/  MUFU.TANH R117, R79 ;  /* 0x0000004f00757308 */ /* 0x0009e20000002400 */
[----:B------:R-:W-:Y:S01]  /*2ac0*/  FSEL R0, R20, -INF , P4 ;  /* 0xff80000014007808 */ /* 0x000fe20002000000 */
[-CC-:B------:R-:W-:Y:S01]  /*2ad0*/  FFMA.FTZ R27, R89, R12.reuse, -R14.reuse ;  /* 0x0000000c591b7223 */ /* 0x180fe2000001080e */
[----:B------:R-:W-:Y:S01]  /*2ae0*/  ISETP.GT.AND P3, PT, R4, 0x9, PT ;  /* 0x000000090400780c */ /* 0x000fe20003f64270 */
[-CC-:B------:R-:W-:Y:S01]  /*2af0*/  FFMA.FTZ R174, R91, R12.reuse, -R14.reuse ;  /* 0x0000000c5bae7223 */ /* 0x180fe2000001080e */
[----:B0-----:R-:W-:Y:S01]  /*2b00*/  FSEL R63, R30, -INF , P5 ;  /* 0xff8000001e3f7808 */ /* 0x001fe20002800000 */
[--C-:B------:R-:W-:Y:S01]  /*2b10*/  FFMA.FTZ R182, R15, R12, -R14.reuse ;  /* 0x0000000c0fb67223 */ /* 0x100fe2000001080e */
[----:B------:R-:W-:Y:S01]  /*2b20*/  FMNMX.FTZ R8, R59, R0, !PT ;  /* 0x000000003b087209 */ /* 0x000fe20007810000 */
[----:B------:R0:W-:Y:S01]  /*2b30*/  MUFU.TANH R68, R83 ;  /* 0x0000005300447308 */ /* 0x0001e20000002400 */
[----:B------:R-:W-:Y:S01]  /*2b40*/  ISETP.GT.AND P4, PT, R4, 0x10, PT ;  /* 0x000000100400780c */ /* 0x000fe20003f84270 */
[-CC-:B------:R-:W-:Y:S01]  /*2b50*/  FFMA.FTZ R15, R29, R12.reuse, -R14.reuse ;  /* 0x0000000c1d0f7223 */ /* 0x180fe2000001080e */
[----:B-----5:R-:W-:Y:S01]  /*2b60*/  FSEL R67, R28, -INF , P3 ;  /* 0xff8000001c437808 */ /* 0x020fe20001800000 */
[--C-:B------:R-:W-:Y:S01]  /*2b70*/  FFMA.FTZ R29, R93, R12, -R14.reuse ;  /* 0x0000000c5d1d7223 */ /* 0x100fe2000001080e */
[----:B------:R-:W-:Y:S01]  /*2b80*/  FMNMX.FTZ R8, R63, R8, !PT ;  /* 0x000000083f087209 */ /* 0x000fe20007810000 */
[-CC-:B------:R-:W-:Y:S01]  /*2b90*/  FFMA.FTZ R168, R95, R12.reuse, -R14.reuse ;  /* 0x0000000c5fa87223 */ /* 0x180fe2000001080e */
[----:B------:R-:W-:Y:S01]  /*2ba0*/  ISETP.GT.AND P3, PT, R4, 0x11, PT ;  /* 0x000000110400780c */ /* 0x000fe20003f64270 */
[----:B------:R-:W1:Y:S01]  /*2bb0*/  MUFU.TANH R50, R50 ;  /* 0x0000003200327308 */ /* 0x000e620000002400 */
[----:B---3--:R-:W-:Y:S01]  /*2bc0*/  FSEL R71, R34, -INF , P4 ;  /* 0xff80000022477808 */ /* 0x008fe20002000000 */
[--C-:B------:R-:W-:Y:S01]  /*2bd0*/  FFMA.FTZ R170, R73, R12, -R14.reuse ;  /* 0x0000000c49aa7223 */ /* 0x100fe2000001080e */
[----:B------:R-:W-:Y:S01]  /*2be0*/  FMNMX.FTZ R8, R67, R8, !PT ;  /* 0x0000000843087209 */ /* 0x000fe20007810000 */
[-CC-:B------:R-:W-:Y:S01]  /*2bf0*/  FFMA.FTZ R152, R69, R12.reuse, -R14.reuse ;  /* 0x0000000c45987223 */ /* 0x180fe2000001080e */
[----:B------:R-:W-:Y:S01]  /*2c00*/  ISETP.GT.AND P4, PT, R4, 0x18, PT ;  /* 0x000000180400780c */ /* 0x000fe20003f84270 */
[--C-:B------:R-:W-:Y:S01]  /*2c10*/  FFMA.FTZ R154, R13, R12, -R14.reuse ;  /* 0x0000000c0d9a7223 */ /* 0x100fe2000001080e */
[----:B--2---:R-:W-:Y:S01]  /*2c20*/  FSEL R75, R24, -INF , P3 ;  /* 0xff800000184b7808 */ /* 0x004fe20001800000 */
[----:B------:R2:W-:Y:S01]  /*2c30*/  MUFU.TANH R123, R87 ;  /* 0x00000057007b7308 */ /* 0x0005e20000002400 */
[----:B------:R-:W-:Y:S01]  /*2c40*/  FMNMX.FTZ R8, R71, R8, !PT ;  /* 0x0000000847087209 */ /* 0x000fe20007810000 */
[-CC-:B------:R-:W-:Y:S01]  /*2c50*/  FFMA.FTZ R10, R10, R12.reuse, -R14.reuse ;  /* 0x0000000c0a0a7223 */ /* 0x180fe2000001080e */
[----:B------:R-:W-:Y:S01]  /*2c60*/  ISETP.GT.AND P3, PT, R4, 0x19, PT ;  /* 0x000000190400780c */ /* 0x000fe20003f64270 */
[-CC-:B------:R-:W-:Y:S01]  /*2c70*/  FFMA.FTZ R39, R39, R12.reuse, -R14.reuse ;  /* 0x0000000c27277223 */ /* 0x180fe2000001080e */
[----:B----4-:R-:W-:Y:S01]  /*2c80*/  FSEL R79, R38, -INF , P4 ;  /* 0xff800000264f7808 */ /* 0x010fe20002000000 */
[--C-:B------:R-:W-:Y:S01]  /*2c90*/  FFMA.FTZ R47, R47, R12, -R14.reuse ;  /* 0x0000000c2f2f7223 */ /* 0x100fe2000001080e */
[----:B------:R-:W-:Y:S01]  /*2ca0*/  FMNMX.FTZ R8, R75, R8, !PT ;  /* 0x000000084b087209 */ /* 0x000fe20007810000 */
[----:B------:R-:W3:Y:S01]  /*2cb0*/  MUFU.TANH R54, R54 ;  /* 0x0000003600367308 */ /* 0x000ee20000002400 */
[----:B------:R-:W-:Y:S01]  /*2cc0*/  ISETP.GT.AND P4, PT, R4, 0x20, PT ;  /* 0x000000200400780c */ /* 0x000fe20003f84270 */
[-CC-:B------:R-:W-:Y:S01]  /*2cd0*/  FFMA.FTZ R31, R31, R12.reuse, -R14.reuse ;  /* 0x0000000c1f1f7223 */ /* 0x180fe2000001080e */
[----:B0-----:R-:W-:Y:S01]  /*2ce0*/  FSEL R83, R32, -INF , P3 ;  /* 0xff80000020537808 */ /* 0x001fe20001800000 */
[--C-:B------:R-:W-:Y:S01]  /*2cf0*/  FFMA.FTZ R33, R33, R12, -R14.reuse ;  /* 0x0000000c21217223 */ /* 0x100fe2000001080e */
[----:B------:R-:W-:Y:S01]  /*2d00*/  FMNMX.FTZ R8, R79, R8, !PT ;  /* 0x000000084f087209 */ /* 0x000fe20007810000 */
[-CC-:B------:R-:W-:Y:S01]  /*2d10*/  FFMA.FTZ R45, R45, R12.reuse, -R14.reuse ;  /* 0x0000000c2d2d7223 */ /* 0x180fe2000001080e */
[----:B------:R-:W-:Y:S01]  /*2d20*/  ISETP.GT.AND P3, PT, R4, 0x21, PT ;  /* 0x000000210400780c */ /* 0x000fe20003f64270 */
[----:B------:R-:W0:Y:S01]  /*2d30*/  MUFU.TANH R58, R58 ;  /* 0x0000003a003a7308 */ /* 0x000e220000002400 */
[----:B--2---:R-:W-:Y:S01]  /*2d40*/  FSEL R87, R42, -INF , P4 ;  /* 0xff8000002a577808 */ /* 0x004fe20002000000 */
[--C-:B------:R-:W-:Y:S01]  /*2d50*/  FFMA.FTZ R35, R35, R12, -R14.reuse ;  /* 0x0000000c23237223 */ /* 0x100fe2000001080e */
[----:B------:R-:W-:Y:S01]  /*2d60*/  FMNMX.FTZ R8, R83, R8, !PT ;  /* 0x0000000853087209 */ /* 0x000fe20007810000 */
[-CC-:B------:R-:W-:Y:S01]  /*2d70*/  FFMA.FTZ R37, R37, R12.reuse, -R14.reuse ;  /* 0x0000000c25257223 */ /* 0x180fe2000001080e */
[----:B------:R-:W-:Y:S01]  /*2d80*/  ISETP.GT.AND P4, PT, R4, 0x28, PT ;  /* 0x000000280400780c */ /* 0x000fe20003f84270 */
[--C-:B------:R-:W-:Y:S01]  /*2d90*/  FFMA.FTZ R41, R41, R12, -R14.reuse ;  /* 0x0000000c29297223 */ /* 0x100fe2000001080e */
[----:B------:R-:W-:Y:S01]  /*2da0*/  FSEL R77, R36, -INF , P3 ;  /* 0xff800000244d7808 */ /* 0x000fe20001800000 */
[----:B------:R-:W2:Y:S01]  /*2db0*/  MUFU.TANH R62, R62 ;  /* 0x0000003e003e7308 */ /* 0x000ea20000002400 */
[----:B------:R-:W-:Y:S01]  /*2dc0*/  FMNMX.FTZ R8, R87, R8, !PT ;  /* 0x0000000857087209 */ /* 0x000fe20007810000 */
[----:B------:R-:W-:Y:S01]  /*2dd0*/  IMAD.U32 R36, RZ, RZ, UR36 ;  /* 0x00000024ff247e24 */ /* 0x000fe2000f8e00ff */
[----:B------:R-:W-:Y:S01]  /*2de0*/  ISETP.GT.AND P3, PT, R4, 0x29, PT ;  /* 0x000000290400780c */ /* 0x000fe20003f64270 */
[-CC-:B------:R-:W-:Y:S01]  /*2df0*/  FFMA.FTZ R65, R65, R12.reuse, -R14.reuse ;  /* 0x0000000c41417223 */ /* 0x180fe2000001080e */
[----:B------:R-:W-:Y:S01]  /*2e00*/  FSEL R97, R46, -INF , P4 ;  /* 0xff8000002e617808 */ /* 0x000fe20002000000 */
[--C-:B------:R-:W-:Y:S01]  /*2e10*/  FFMA.FTZ R61, R61, R12, -R14.reuse ;  /* 0x0000000c3d3d7223 */ /* 0x100fe2000001080e */
[----:B------:R-:W-:Y:S01]  /*2e20*/  FMNMX.FTZ R8, R77, R8, !PT ;  /* 0x000000084d087209 */ /* 0x000fe20007810000 */
[----:B------:R-:W4:Y:S01]  /*2e30*/  MUFU.TANH R66, R66 ;  /* 0x0000004200427308 */ /* 0x000f220000002400 */
[----:B------:R-:W-:Y:S01]  /*2e40*/  ISETP.GT.AND P4, PT, R4, 0x30, PT ;  /* 0x000000300400780c */ /* 0x000fe20003f84270 */
[-CC-:B------:R-:W-:Y:S01]  /*2e50*/  FFMA.FTZ R53, R53, R12.reuse, -R14.reuse ;  /* 0x0000000c35357223 */ /* 0x180fe2000001080e */
[----:B------:R-:W-:Y:S01]  /*2e60*/  FSEL R81, R40, -INF , P3 ;  /* 0xff80000028517808 */ /* 0x000fe20001800000 */
[--C-:B------:R-:W-:Y:S01]  /*2e70*/  FFMA.FTZ R57, R57, R12, -R14.reuse ;  /* 0x0000000c39397223 */ /* 0x100fe2000001080e */
[----:B------:R-:W-:Y:S01]  /*2e80*/  FMNMX.FTZ R8, R97, R8, !PT ;  /* 0x0000000861087209 */ /* 0x000fe20007810000 */
[----:B------:R-:W5:Y:S01]  /*2e90*/  @P2 LDC R40, c[0x0][0x44c] ;  /* 0x00011300ff282b82 */ /* 0x000f620000000800 */
[----:B------:R-:W-:Y:S01]  /*2ea0*/  ISETP.GT.AND P3, PT, R4, 0x31, PT ;  /* 0x000000310400780c */ /* 0x000fe20003f64270 */
[----:B------:R-:W4:Y:S01]  /*2eb0*/  MUFU.TANH R70, R70 ;  /* 0x0000004600467308 */ /* 0x000f220000002400 */
[----:B-1----:R-:W-:Y:S01]  /*2ec0*/  FSEL R99, R50, -INF , P4 ;  /* 0xff80000032637808 */ /* 0x002fe20002000000 */
[--C-:B------:R-:W-:Y:S01]  /*2ed0*/  FFMA.FTZ R49, R49, R12, -R14.reuse ;  /* 0x0000000c31317223 */ /* 0x100fe2000001080e */
[----:B------:R-:W-:Y:S01]  /*2ee0*/  FMNMX.FTZ R8, R81, R8, !PT ;  /* 0x0000000851087209 */ /* 0x000fe20007810000 */
[-CC-:B------:R-:W-:Y:S01]  /*2ef0*/  FFMA.FTZ R55, R55, R12.reuse, -R14.reuse ;  /* 0x0000000c37377223 */ /* 0x180fe2000001080e */
[----:B------:R-:W-:Y:S01]  /*2f00*/  ISETP.GT.AND P4, PT, R4, 0x38, PT ;  /* 0x000000380400780c */ /* 0x000fe20003f84270 */
[--C-:B------:R-:W-:Y:S01]  /*2f10*/  FFMA.FTZ R51, R51, R12, -R14.reuse ;  /* 0x0000000c33337223 */ /* 0x100fe2000001080e */
[----:B------:R-:W-:Y:S01]  /*2f20*/  FSEL R85, R44, -INF , P3 ;  /* 0xff8000002c557808 */ /* 0x000fe20001800000 */
[----:B------:R-:W1:Y:S01]  /*2f30*/  MUFU.TANH R74, R74 ;  /* 0x0000004a004a7308 */ /* 0x000e620000002400 */
[----:B------:R-:W-:Y:S01]  /*2f40*/  FMNMX.FTZ R8, R99, R8, !PT ;  /* 0x0000000863087209 */ /* 0x000fe20007810000 */
[----:B------:R-:W-:Y:S01]  /*2f50*/  FFMA.FTZ R14, R43, R12, -R14 ;  /* 0x0000000c2b0e7223 */ /* 0x000fe2000001080e */
[----:B------:R-:W-:Y:S01]  /*2f60*/  ISETP.GT.AND P3, PT, R4, 0x39, PT ;  /* 0x000000390400780c */ /* 0x000fe20003f64270 */
[----:B------:R-:W-:Y:S01]  /*2f70*/  IMAD R42, R16, UR5, -R5 ;  /* 0x00000005102a7c24 */ /* 0x000fe2000f8e0a05 */
[----:B---3--:R-:W-:-:S02]  /*2f80*/  FSEL R101, R54, -INF , P4 ;  /* 0xff80000036657808 */ /* 0x008fc40002000000 */
[----:B------:R-:W-:Y:S01]  /*2f90*/  FMNMX.FTZ R8, R85, R8, !PT ;  /* 0x0000000855087209 */ /* 0x000fe20007810000 */
[----:B------:R-:W3:Y:S01]  /*2fa0*/  MUFU.TANH R78, R78 ;  /* 0x0000004e004e7308 */ /* 0x000ee20000002400 */
[----:B------:R-:W-:Y:S02]  /*2fb0*/  ISETP.GT.AND P4, PT, R4, 0x40, PT ;  /* 0x000000400400780c */ /* 0x000fe40003f84270 */
[----:B------:R-:W-:Y:S02]  /*2fc0*/  FSEL R89, R48, -INF , P3 ;  /* 0xff80000030597808 */ /* 0x000fe40001800000 */
[----:B------:R-:W-:Y:S01]  /*2fd0*/  FMNMX.FTZ R8, R101, R8, !PT ;  /* 0x0000000865087209 */ /* 0x000fe20007810000 */
[----:B-----5:R-:W-:Y:S01]  /*2fe0*/  @P2 IMAD.HI.U32 R40, R23, R40, RZ ;  /* 0x0000002817282227 */ /* 0x020fe200078e00ff */
[----:B------:R-:W-:Y:S01]  /*2ff0*/  ISETP.GT.AND P3, PT, R4, 0x41, PT ;  /* 0x000000410400780c */ /* 0x000fe20003f64270 */
[----:B------:R-:W5:Y:S01]  /*3000*/  MUFU.TANH R82, R82 ;  /* 0x0000005200527308 */ /* 0x000f620000002400 */
[----:B0-----:R-:W-:-:S02]  /*3010*/  FSEL R103, R58, -INF , P4 ;  /* 0xff8000003a677808 */ /* 0x001fc40002000000 */
[----:B------:R-:W-:Y:S02]  /*3020*/  FMNMX.FTZ R8, R89, R8, !PT ;  /* 0x0000000859087209 */ /* 0x000fe40007810000 */
[----:B------:R-:W-:Y:S02]  /*3030*/  ISETP.GT.AND P4, PT, R4, 0x48, PT ;  /* 0x000000480400780c */ /* 0x000fe40003f84270 */
[----:B------:R-:W-:Y:S01]  /*3040*/  FSEL R91, R52, -INF , P3 ;  /* 0xff800000345b7808 */ /* 0x000fe20001800000 */
[----:B------:R-:W-:Y:S01]  /*3050*/  MUFU.TANH R86, R86 ;  /* 0x0000005600567308 */ /* 0x000fe20000002400 */
[----:B------:R-:W-:Y:S02]  /*3060*/  FMNMX.FTZ R8, R103, R8, !PT ;  /* 0x0000000867087209 */ /* 0x000fe40007810000 */
[----:B------:R-:W-:Y:S02]  /*3070*/  ISETP.GT.AND P3, PT, R4, 0x49, PT ;  /* 0x000000490400780c */ /* 0x000fe40003f64270 */
[----:B--2---:R-:W-:-:S02]  /*3080*/  FSEL R105, R62, -INF , P4 ;  /* 0xff8000003e697808 */ /* 0x004fc40002000000 */
[----:B------:R-:W-:Y:S01]  /*3090*/  FMNMX.FTZ R8, R91, R8, !PT ;  /* 0x000000085b087209 */ /* 0x000fe20007810000 */
[----:B------:R-:W-:Y:S01]  /*30a0*/  MUFU.EX2 R180, R180 ;  /* 0x000000b400b47308 */ /* 0x000fe20000000800 */
[----:B------:R-:W-:Y:S02]  /*30b0*/  ISETP.GT.AND P4, PT, R4, 0x50, PT ;  /* 0x000000500400780c */ /* 0x000fe40003f84270 */
[----:B------:R-:W-:Y:S02]  /*30c0*/  FSEL R93, R56, -INF , P3 ;  /* 0xff800000385d7808 */ /* 0x000fe40001800000 */
[----:B------:R-:W-:Y:S02]  /*30d0*/  FMNMX.FTZ R8, R105, R8, !PT ;  /* 0x0000000869087209 */ /* 0x000fe40007810000 */
[----:B------:R-:W-:Y:S01]  /*30e0*/  ISETP.GT.AND P3, PT, R4, 0x51, PT ;  /* 0x000000510400780c */ /* 0x000fe20003f64270 */
[----:B------:R-:W0:Y:S01]  /*30f0*/  MUFU.EX2 R9, R10 ;  /* 0x0000000a00097308 */ /* 0x000e220000000800 */
[----:B----4-:R-:W-:-:S02]  /*3100*/  FSEL R107, R66, -INF , P4 ;  /* 0xff800000426b7808 */ /* 0x010fc40002000000 */
[----:B------:R-:W-:Y:S02]  /*3110*/  FMNMX.FTZ R8, R93, R8, !PT ;  /* 0x000000085d087209 */ /* 0x000fe40007810000 */
[----:B------:R-:W-:Y:S02]  /*3120*/  ISETP.GT.AND P4, PT, R4, 0x58, PT ;  /* 0x000000580400780c */ /* 0x000fe40003f84270 */
[----:B------:R-:W-:Y:S01]  /*3130*/  FSEL R95, R60, -INF , P3 ;  /* 0xff8000003c5f7808 */ /* 0x000fe20001800000 */
[----:B------:R-:W2:Y:S01]  /*3140*/  MUFU.EX2 R182, R182 ;  /* 0x000000b600b67308 */ /* 0x000ea20000000800 */
[----:B------:R-:W-:Y:S02]  /*3150*/  FMNMX.FTZ R8, R107, R8, !PT ;  /* 0x000000086b087209 */ /* 0x000fe40007810000 */
[----:B------:R-:W-:Y:S02]  /*3160*/  ISETP.GT.AND P3, PT, R4, 0x59, PT ;  /* 0x000000590400780c */ /* 0x000fe40003f64270 */
[----:B------:R-:W-:-:S02]  /*3170*/  FSEL R109, R70, -INF , P4 ;  /* 0xff800000466d7808 */ /* 0x000fc40002000000 */
[----:B------:R-:W-:Y:S01]  /*3180*/  FMNMX.FTZ R8, R95, R8, !PT ;  /* 0x000000085f087209 */ /* 0x000fe20007810000 */
[----:B------:R-:W4:Y:S01]  /*3190*/  MUFU.EX2 R11, R11 ;  /* 0x0000000b000b7308 */ /* 0x000f220000000800 */
[C---:B------:R-:W-:Y:S02]  /*31a0*/  ISETP.GT.AND P4, PT, R4.reuse, 0x60, PT ;  /* 0x000000600400780c */ /* 0x040fe40003f84270 */
[----:B------:R-:W-:Y:S02]  /*31b0*/  FSEL R111, R111, -INF , P3 ;  /* 0xff8000006f6f7808 */ /* 0x000fe40001800000 */
[----:B------:R-:W-:Y:S02]  /*31c0*/  FMNMX.FTZ R8, R109, R8, !PT ;  /* 0x000000086d087209 */ /* 0x000fe40007810000 */
[----:B------:R-:W-:Y:S01]  /*31d0*/  ISETP.GT.AND P3, PT, R4, 0x61, PT ;  /* 0x000000610400780c */ /* 0x000fe20003f64270 */
[----:B------:R-:W4:Y:S01]  /*31e0*/  MUFU.EX2 R176, R176 ;  /* 0x000000b000b07308 */ /* 0x000f220000000800 */
[----:B-1----:R-:W-:-:S02]  /*31f0*/  FSEL R113, R74, -INF , P4 ;  /* 0xff8000004a717808 */ /* 0x002fc40002000000 */
[----:B------:R-:W-:Y:S02]  /*3200*/  FMNMX.FTZ R8, R111, R8, !PT ;  /* 0x000000086f087209 */ /* 0x000fe40007810000 */
[----:B------:R-:W-:Y:S02]  /*3210*/  ISETP.GT.AND P4, PT, R4, 0x68, PT ;  /* 0x000000680400780c */ /* 0x000fe40003f84270 */
[----:B------:R-:W-:Y:S01]  /*3220*/  FSEL R73, R64, -INF , P3 ;  /* 0xff80000040497808 */ /* 0x000fe20001800000 */
[----:B------:R-:W1:Y:S01]  /*3230*/  MUFU.EX2 R15, R15 ;  /* 0x0000000f000f7308 */ /* 0x000e620000000800 */
[----:B------:R-:W-:Y:S02]  /*3240*/  FMNMX.FTZ R8, R113, R8, !PT ;  /* 0x0000000871087209 */ /* 0x000fe40007810000 */
[----:B------:R-:W-:Y:S02]  /*3250*/  ISETP.GT.AND P3, PT, R4, 0x69, PT ;  /* 0x000000690400780c */ /* 0x000fe40003f64270 */
[----:B---3--:R-:W-:-:S02]  /*3260*/  FSEL R115, R78, -INF , P4 ;  /* 0xff8000004e737808 */ /* 0x008fc40002000000 */
[----:B------:R-:W-:Y:S01]  /*3270*/  FMNMX.FTZ R8, R73, R8, !PT ;  /* 0x0000000849087209 */ /* 0x000fe20007810000 */
[----:B------:R0:W-:Y:S01]  /*3280*/  MUFU.EX2 R156, R39 ;  /* 0x00000027009c7308 */ /* 0x0001e20000000800 */
[C---:B------:R-:W-:Y:S02]  /*3290*/  ISETP.GT.AND P4, PT, R4.reuse, 0x70, PT ;  /* 0x000000700400780c */ /* 0x040fe40003f84270 */
[----:B------:R-:W-:Y:S02]  /*32a0*/  FSEL R117, R117, -INF , P3 ;  /* 0xff80000075757808 */ /* 0x000fe40001800000 */
[----:B------:R-:W-:Y:S02]  /*32b0*/  FMNMX.FTZ R8, R115, R8, !PT ;  /* 0x0000000873087209 */ /* 0x000fe40007810000 */
[----:B------:R-:W-:Y:S01]  /*32c0*/  ISETP.GT.AND P3, PT, R4, 0x71, PT ;  /* 0x000000710400780c */ /* 0x000fe20003f64270 */
[----:B------:R-:W3:Y:S01]  /*32d0*/  MUFU.EX2 R178, R178 ;  /* 0x000000b200b27308 */ /* 0x000ee20000000800 */
[----:B-----5:R-:W-:Y:S01]  /*32e0*/  FSEL R119, R82, -INF , P4 ;  /* 0xff80000052777808 */ /* 0x020fe20002000000 */
[----:B0-----:R-:W-:Y:S01]  /*32f0*/  FADD.FTZ R39, R180, R9 ;  /* 0x00000009b4277221 */ /* 0x001fe20000010000 */
        /* <DEDUP_REMOVED lines=9> */
[----:B------:R-:W-:-:S02]  /*3390*/  FSEL R123, R123, -INF , P3 ;  /* 0xff8000007b7b7808 */ /* 0x000fc40001800000 */
[----:B------:R-:W-:Y:S02]  /*33a0*/  FMNMX.FTZ R8, R121, R8, !PT ;  /* 0x0000000879087209 */ /* 0x000fe40007810000 */
[----:B------:R-:W-:Y:S02]  /*33b0*/  F2FP.BF16.F32.PACK_AB R180, R9, R180 ;  /* 0x000000b409b4723e */ /* 0x000fe400000010ff */
[----:B------:R-:W-:Y:S01]  /*33c0*/  FMNMX.FTZ R8, R123, R8, !PT ;  /* 0x000000087b087209 */ /* 0x000fe20007810000 */
[----:B------:R-:W-:Y:S04]  /*33d0*/  MUFU.EX2 R27, R27 ;  /* 0x0000001b001b7308 */ /* 0x000fe80000000800 */
[----:B------:R-:W0:Y:S04]  /*33e0*/  SHFL.BFLY PT, R13, R8, 0x2, 0x1f ;  /* 0x0c401f00080d7f89 */ /* 0x000e2800000e0000 */
[----:B------:R5:W-:Y:S08]  /*33f0*/  MUFU.EX2 R160, R47 ;  /* 0x0000002f00a07308 */ /* 0x000bf00000000800 */
[----:B------:R-:W-:Y:S01]  /*3400*/  MUFU.EX2 R174, R174 ;  /* 0x000000ae00ae7308 */ /* 0x000fe20000000800 */
[----:B-----5:R-:W5:Y:S07]  /*3410*/  @P2 LDC R47, c[0x0][0x450] ;  /* 0x00011400ff2f2b82 */ /* 0x020f6e0000000800 */
[----:B------:R-:W-:Y:S01]  /*3420*/  MUFU.EX2 R29, R29 ;  /* 0x0000001d001d7308 */ /* 0x000fe20000000800 */
[----:B0-----:R-:W-:-:S07]  /*3430*/  FMNMX.FTZ R4, R8, R13, !PT ;  /* 0x0000000d08047209 */ /* 0x001fce0007810000 */
[----:B------:R-:W-:Y:S01]  /*3440*/  MUFU.EX2 R168, R168 ;  /* 0x000000a800a87308 */ /* 0x000fe20000000800 */
[----:B------:R-:W0:Y:S07]  /*3450*/  SHFL.BFLY PT, R13, R4, 0x1, 0x1f ;  /* 0x0c201f00040d7f89 */ /* 0x000e2e00000e0000 */
[----:B------:R-:W-:Y:S01]  /*3460*/  MUFU.EX2 R31, R31 ;  /* 0x0000001f001f7308 */ /* 0x000fe20000000800 */
[----:B-----5:R-:W-:-:S07]  /*3470*/  @P2 SHF.R.U32.HI R23, RZ, R47, R40 ;  /* 0x0000002fff172219 */ /* 0x020fce0000011628 */
        /* <DEDUP_REMOVED lines=21> */
[----:B--2---:R-:W-:Y:S01]  /*35d0*/  FADD.FTZ R0, R182, R39 ;  /* 0x00000027b6007221 */ /* 0x004fe20000010000 */
[-CC-:B------:R-:W-:Y:S01]  /*35e0*/  FFMA.FTZ R99, R99, R12.reuse, -R4.reuse ;  /* 0x0000000c63637223 */ /* 0x180fe20000010804 */
[-CC-:B------:R-:W-:Y:S01]  /*35f0*/  FFMA.FTZ R85, R85, R12.reuse, -R4.reuse ;  /* 0x0000000c55557223 */ /* 0x180fe20000010804 */
[-C--:B------:R-:W-:Y:S01]  /*3600*/  FFMA.FTZ R101, R101, R12.reuse, -R4 ;  /* 0x0000000c65657223 */ /* 0x080fe20000010804 */
[----:B----4-:R-:W-:Y:S01]  /*3610*/  FADD.FTZ R39, R11, R0 ;  /* 0x000000000b277221 */ /* 0x010fe20000010000 */
[-CC-:B------:R-:W-:Y:S01]  /*3620*/  FFMA.FTZ R89, R89, R12.reuse, -R4.reuse ;  /* 0x0000000c59597223 */ /* 0x180fe20000010804 */
[-CC-:B------:R-:W-:Y:S01]  /*3630*/  FFMA.FTZ R103, R103, R12.reuse, -R4.reuse ;  /* 0x0000000c67677223 */ /* 0x180fe20000010804 */
[----:B------:R-:W2:Y:S01]  /*3640*/  MUFU.EX2 R63, R63 ;  /* 0x0000003f003f7308 */ /* 0x000ea20000000800 */
[----:B------:R-:W-:Y:S01]  /*3650*/  FADD.FTZ R0, R176, R39 ;  /* 0x00000027b0007221 */ /* 0x000fe20000010000 */
[-CC-:B------:R-:W-:Y:S01]  /*3660*/  FFMA.FTZ R91, R91, R12.reuse, -R4.reuse ;  /* 0x0000000c5b5b7223 */ /* 0x180fe20000010804 */
[-CC-:B------:R-:W-:Y:S01]  /*3670*/  FFMA.FTZ R105, R105, R12.reuse, -R4.reuse ;  /* 0x0000000c69697223 */ /* 0x180fe20000010804 */
[-C--:B------:R-:W-:Y:S01]  /*3680*/  FFMA.FTZ R93, R93, R12.reuse, -R4 ;  /* 0x0000000c5d5d7223 */ /* 0x080fe20000010804 */
[----:B-1----:R-:W-:Y:S01]  /*3690*/  FADD.FTZ R39, R15, R0 ;  /* 0x000000000f277221 */ /* 0x002fe20000010000 */
[----:B------:R-:W-:Y:S01]  /*36a0*/  @!P1 IADD3 R0, R36, 0x28840, RZ ;  /* 0x0002884024009810 */ /* 0x000fe20007ffe0ff */
[-C--:B------:R-:W-:Y:S01]  /*36b0*/  FFMA.FTZ R107, R107, R12.reuse, -R4 ;  /* 0x0000000c6b6b7223 */ /* 0x080fe20000010804 */
[----:B------:R-:W1:Y:S01]  /*36c0*/  MUFU.EX2 R10, R67 ;  /* 0x00000043000a7308 */ /* 0x000e620000000800 */
[----:B---3--:R-:W-:Y:S01]  /*36d0*/  FADD.FTZ R38, R178, R39 ;  /* 0x00000027b2267221 */ /* 0x008fe20000010000 */
[----:B0-----:R-:W-:Y:S01]  /*36e0*/  FADD.FTZ R36, R59, R8 ;  /* 0x000000083b247221 */ /* 0x001fe20000010000 */
[----:B------:R-:W-:Y:S01]  /*36f0*/  @!P1 PRMT R0, RZ, 0x654, R0 ;  /* 0x00000654ff009816 */ /* 0x000fe20000000000 */
[-C--:B------:R-:W-:Y:S01]  /*3700*/  FFMA.FTZ R95, R95, R12.reuse, -R4 ;  /* 0x0000000c5f5f7223 */ /* 0x080fe20000010804 */
[----:B------:R-:W-:Y:S01]  /*3710*/  FADD.FTZ R43, R25, R38 ;  /* 0x00000026192b7221 */ /* 0x000fe20000010000 */
[-C--:B------:R-:W-:Y:S01]  /*3720*/  FFMA.FTZ R109, R109, R12.reuse, -R4 ;  /* 0x0000000c6d6d7223 */ /* 0x080fe20000010804 */
[----:B------:R0:W-:Y:S01]  /*3730*/  @!P1 SYNCS.ARRIVE.TRANS64.RED.A1T0 RZ, [R0+URZ], RZ ;  /* 0x000000ff00ff99a7 */ /* 0x0001e2000810043f */
[----:B------:R-:W3:Y:S01]  /*3740*/  MUFU.EX2 R71, R71 ;  /* 0x0000004700477308 */ /* 0x000ee20000000800 */
[----:B--2---:R-:W-:Y:S01]  /*3750*/  FADD.FTZ R39, R63, R36 ;  /* 0x000000243f277221 */ /* 0x004fe20000010000 */
[----:B------:R-:W-:Y:S01]  /*3760*/  FADD.FTZ R38, R172, R43 ;  /* 0x0000002bac267221 */ /* 0x000fe20000010000 */
[-CC-:B------:R-:W-:Y:S01]  /*3770*/  FFMA.FTZ R111, R111, R12.reuse, -R4.reuse ;  /* 0x0000000c6f6f7223 */ /* 0x180fe20000010804 */
[-CC-:B------:R-:W-:Y:S01]  /*3780*/  FFMA.FTZ R113, R113, R12.reuse, -R4.reuse ;  /* 0x0000000c71717223 */ /* 0x180fe20000010804 */
[-C--:B------:R-:W-:Y:S01]  /*3790*/  FFMA.FTZ R73, R73, R12.reuse, -R4 ;  /* 0x0000000c49497223 */ /* 0x080fe20000010804 */
[----:B------:R-:W-:Y:S01]  /*37a0*/  FADD.FTZ R43, R27, R38 ;  /* 0x000000261b2b7221 */ /* 0x000fe20000010000 */
[-CC-:B------:R-:W-:Y:S01]  /*37b0*/  FFMA.FTZ R115, R115, R12.reuse, -R4.reuse ;  /* 0x0000000c73737223 */ /* 0x180fe20000010804 */
[----:B------:R-:W2:Y:S01]  /*37c0*/  MUFU.EX2 R20, R75 ;  /* 0x0000004b00147308 */ /* 0x000ea20000000800 */
[----:B-1----:R-:W-:Y:S01]  /*37d0*/  FADD.FTZ R36, R10, R39 ;  /* 0x000000270a247221 */ /* 0x002fe20000010000 */
[----:B------:R-:W-:Y:S01]  /*37e0*/  FADD.FTZ R38, R174, R43 ;  /* 0x0000002bae267221 */ /* 0x000fe20000010000 */
[-CC-:B------:R-:W-:Y:S01]  /*37f0*/  FFMA.FTZ R117, R117, R12.reuse, -R4.reuse ;  /* 0x0000000c75757223 */ /* 0x180fe20000010804 */
[-CC-:B------:R-:W-:Y:S01]  /*3800*/  FFMA.FTZ R119, R119, R12.reuse, -R4.reuse ;  /* 0x0000000c77777223 */ /* 0x180fe20000010804 */
[-CC-:B------:R-:W-:Y:S01]  /*3810*/  FFMA.FTZ R69, R69, R12.reuse, -R4.reuse ;  /* 0x0000000c45457223 */ /* 0x180fe20000010804 */
[-CC-:B------:R-:W-:Y:S01]  /*3820*/  FFMA.FTZ R121, R121, R12.reuse, -R4.reuse ;  /* 0x0000000c79797223 */ /* 0x180fe20000010804 */
[----:B------:R-:W-:Y:S01]  /*3830*/  FFMA.FTZ R123, R123, R12, -R4 ;  /* 0x0000000c7b7b7223 */ /* 0x000fe20000010804 */
[----:B------:R-:W1:Y:S01]  /*3840*/  MUFU.EX2 R79, R79 ;  /* 0x0000004f004f7308 */ /* 0x000e620000000800 */
[----:B---3--:R-:W-:Y:S01]  /*3850*/  FADD.FTZ R39, R71, R36 ;  /* 0x0000002447277221 */ /* 0x008fe20000010000 */
[----:B------:R-:W-:-:S02]  /*3860*/  F2FP.BF16.F32.PACK_AB R183, R10, R63 ;  /* 0x0000003f0ab7723e */ /* 0x000fc400000010ff */
[----:B------:R-:W-:Y:S01]  /*3870*/  F2FP.BF16.F32.PACK_AB R182, R11, R182 ;  /* 0x000000b60bb6723e */ /* 0x000fe200000010ff */
[----:B------:R-:W-:Y:S01]  /*3880*/  VIADD R11, R22, 0xfffffffe ;  /* 0xfffffffe160b7836 */ /* 0x000fe20000000000 */
[----:B------:R-:W-:Y:S02]  /*3890*/  F2FP.BF16.F32.PACK_AB R181, R8, R59 ;  /* 0x0000003b08b5723e */ /* 0x000fe400000010ff */
[----:B------:R-:W3:Y:S01]  /*38a0*/  MUFU.EX2 R24, R83 ;  /* 0x0000005300187308 */ /* 0x000ee20000000800 */
[----:B--2---:R-:W-:Y:S01]  /*38b0*/  FADD.FTZ R36, R20, R39 ;  /* 0x0000002714247221 */ /* 0x004fe20000010000 */
[----:B------:R-:W-:Y:S01]  /*38c0*/  FADD.FTZ R39, R29, R38 ;  /* 0x000000261d277221 */ /* 0x000fe20000010000 */
[----:B------:R-:W-:Y:S02]  /*38d0*/  F2FP.BF16.F32.PACK_AB R176, R15, R176 ;  /* 0x000000b00fb0723e */ /* 0x000fe400000010ff */
[----:B------:R-:W-:Y:S01]  /*38e0*/  F2FP.BF16.F32.PACK_AB R178, R25, R178 ;  /* 0x000000b219b2723e */ /* 0x000fe200000010ff */
[----:B------:R-:W-:Y:S01]  /*38f0*/  FADD.FTZ R40, R168, R39 ;  /* 0x00000027a8287221 */ /* 0x000fe20000010000 */
[----:B------:R-:W-:Y:S01]  /*3900*/  IMAD.IADD R39, R42, 0x1, R23 ;  /* 0x000000012a277824 */ /* 0x000fe200078e0217 */
[----:B------:R-:W2:Y:S01]  /*3910*/  MUFU.EX2 R87, R87 ;  /* 0x0000005700577308 */ /* 0x000ea20000000800 */
[----:B-1----:R-:W-:Y:S01]  /*3920*/  FADD.FTZ R5, R79, R36 ;  /* 0x000000244f057221 */ /* 0x002fe20000010000 */
[----:B------:R-:W-:Y:S01]  /*3930*/  FADD.FTZ R23, R31, R40 ;  /* 0x000000281f177221 */ /* 0x000fe20000010000 */
[----:B------:R-:W-:-:S02]  /*3940*/  F2FP.BF16.F32.PACK_AB R172, R27, R172 ;  /* 0x000000ac1bac723e */ /* 0x000fc400000010ff */
[----:B------:R-:W-:Y:S01]  /*3950*/  SHF.R.S32.HI R44, RZ, 0x1f, R39 ;  /* 0x0000001fff2c7819 */ /* 0x000fe20000011427 */
[----:B------:R-:W-:Y:S01]  /*3960*/  FADD.FTZ R40, R170, R23 ;  /* 0x00000017aa287221 */ /* 0x000fe20000010000 */
[----:B------:R-:W-:Y:S01]  /*3970*/  F2FP.BF16.F32.PACK_AB R174, R29, R174 ;  /* 0x000000ae1dae723e */ /* 0x000fe200000010ff */
[----:B------:R-:W1:Y:S01]  /*3980*/  MUFU.EX2 R26, R77 ;  /* 0x0000004d001a7308 */ /* 0x000e620000000800 */
[----:B---3--:R-:W-:Y:S01]  /*3990*/  FADD.FTZ R38, R24, R5 ;  /* 0x0000000518267221 */ /* 0x008fe20000010000 */
[----:B------:R-:W-:Y:S01]  /*39a0*/  FADD.FTZ R23, R33, R40 ;  /* 0x0000002821177221 */ /* 0x000fe20000010000 */
[----:B------:R-:W-:Y:S02]  /*39b0*/  LEA.HI R39, R44, R39, RZ, 0x7 ;  /* 0x000000272c277211 */ /* 0x000fe400078f38ff */
[----:B------:R-:W-:Y:S01]  /*39c0*/  F2FP.BF16.F32.PACK_AB R168, R31, R168 ;  /* 0x000000a81fa8723e */ /* 0x000fe200000010ff */
[----:B------:R-:W-:Y:S01]  /*39d0*/  FADD.FTZ R42, R152, R23 ;  /* 0x00000017982a7221 */ /* 0x000fe20000010000 */
[----:B------:R-:W-:Y:S01]  /*39e0*/  F2FP.BF16.F32.PACK_AB R170, R33, R170 ;  /* 0x000000aa21aa723e */ /* 0x000fe200000010ff */
[----:B------:R-:W3:Y:S01]  /*39f0*/  MUFU.EX2 R97, R97 ;  /* 0x0000006100617308 */ /* 0x000ee20000000800 */
[----:B--2---:R-:W-:Y:S01]  /*3a00*/  FADD.FTZ R5, R87, R38 ;  /* 0x0000002657057221 */ /* 0x004fe20000010000 */
[----:B------:R-:W-:-:S02]  /*3a10*/  F2FP.BF16.F32.PACK_AB R177, R20, R71 ;  /* 0x0000004714b1723e */ /* 0x000fc400000010ff */
[----:B------:R-:W-:-:S04]  /*3a20*/  F2FP.BF16.F32.PACK_AB R179, R24, R79 ;  /* 0x0000004f18b3723e */ /* 0x000fc800000010ff */
[----:B------:R-:W2:Y:S01]  /*3a30*/  MUFU.EX2 R28, R81 ;  /* 0x00000051001c7308 */ /* 0x000ea20000000800 */
[C---:B-1----:R-:W-:Y:S01]  /*3a40*/  FADD.FTZ R38, R26.reuse, R5 ;  /* 0x000000051a267221 */ /* 0x042fe20000010000 */
[----:B------:R-:W-:-:S06]  /*3a50*/  F2FP.BF16.F32.PACK_AB R173, R26, R87 ;  /* 0x000000571aad723e */ /* 0x000fcc00000010ff */
[----:B------:R-:W1:Y:S01]  /*3a60*/  MUFU.EX2 R45, R45 ;  /* 0x0000002d002d7308 */ /* 0x000e620000000800 */
[----:B---3--:R-:W-:-:S07]  /*3a70*/  FADD.FTZ R5, R97, R38 ;  /* 0x0000002661057221 */ /* 0x008fce0000010000 */
[----:B------:R-:W3:Y:S01]  /*3a80*/  MUFU.EX2 R99, R99 ;  /* 0x0000006300637308 */ /* 0x000ee20000000800 */
[C---:B--2---:R-:W-:Y:S01]  /*3a90*/  FADD.FTZ R40, R28.reuse, R5 ;  /* 0x000000051c287221 */ /* 0x044fe20000010000 */
[----:B------:R-:W-:Y:S02]  /*3aa0*/  F2FP.BF16.F32.PACK_AB R175, R28, R97 ;  /* 0x000000611caf723e */ /* 0x000fe400000010ff */
[----:B------:R-:W-:-:S04]  /*3ab0*/  CS2R R96, SRZ ;  /* 0x0000000000607805 */ /* 0x000fc8000001ff00 */
[----:B------:R-:W2:Y:S01]  /*3ac0*/  MUFU.EX2 R154, R154 ;  /* 0x0000009a009a7308 */ /* 0x000ea20000000800 */
[C---:B-1----:R-:W-:Y:S01]  /*3ad0*/  FADD.FTZ R23, R45.reuse, R42 ;  /* 0x0000002a2d177221 */ /* 0x042fe20000010000 */
[----:B------:R-:W-:-:S06]  /*3ae0*/  F2FP.BF16.F32.PACK_AB R152, R45, R152 ;  /* 0x000000982d98723e */ /* 0x000fcc00000010ff */
[----:B------:R-:W1:Y:S01]  /*3af0*/  MUFU.EX2 R30, R85 ;  /* 0x00000055001e7308 */ /* 0x000e620000000800 */
[----:B---3--:R-:W-:-:S07]  /*3b00*/  FADD.FTZ R5, R99, R40 ;  /* 0x0000002863057221 */ /* 0x008fce0000010000 */
[----:B------:R-:W3:Y:S01]  /*3b10*/  MUFU.EX2 R35, R35 ;  /* 0x0000002300237308 */ /* 0x000ee20000000800 */
[----:B--2---:R-:W-:-:S07]  /*3b20*/  FADD.FTZ R42, R154, R23 ;  /* 0x000000179a2a7221 */ /* 0x004fce0000010000 */
[----:B------:R-:W2:Y:S01]  /*3b30*/  MUFU.EX2 R101, R101 ;  /* 0x0000006500657308 */ /* 0x000ea20000000800 */
[C---:B-1----:R-:W-:Y:S01]  /*3b40*/  FADD.FTZ R40, R30.reuse, R5 ;  /* 0x000000051e287221 */ /* 0x042fe20000010000 */
[----:B------:R-:W-:Y:S02]  /*3b50*/  F2FP.BF16.F32.PACK_AB R169, R30, R99 ;  /* 0x000000631ea9723e */ /* 0x000fe400000010ff */
[----:B------:R-:W-:-:S04]  /*3b60*/  CS2R R98, SRZ ;  /* 0x0000000000627805 */ /* 0x000fc8000001ff00 */
[----:B------:R-:W1:Y:S01]  /*3b70*/  MUFU.EX2 R37, R37 ;  /* 0x0000002500257308 */ /* 0x000e620000000800 */
[C---:B---3--:R-:W-:Y:S01]  /*3b80*/  FADD.FTZ R42, R35.reuse, R42 ;  /* 0x0000002a232a7221 */ /* 0x048fe20000010000 */
[----:B------:R-:W-:-:S06]  /*3b90*/  F2FP.BF16.F32.PACK_AB R154, R35, R154 ;  /* 0x0000009a239a723e */ /* 0x000fcc00000010ff */
[----:B------:R3:W4:Y:S01]  /*3ba0*/  MUFU.EX2 R32, R89 ;  /* 0x0000005900207308 */ /* 0x0007220000000800 */
[----:B--2---:R-:W-:-:S07]  /*3bb0*/  FADD.FTZ R5, R101, R40 ;  /* 0x0000002865057221 */ /* 0x004fce0000010000 */
[----:B------:R-:W2:Y:S01]  /*3bc0*/  MUFU.EX2 R103, R103 ;  /* 0x0000006700677308 */ /* 0x000ea20000000800 */
[----:B-1----:R-:W-:Y:S01]  /*3bd0*/  FADD.FTZ R23, R37, R42 ;  /* 0x0000002a25177221 */ /* 0x002fe20000010000 */
[----:B---3--:R-:W-:-:S03]  /*3be0*/  CS2R R88, SRZ ;  /* 0x0000000000587805 */ /* 0x008fc6000001ff00 */
[C---:B------:R-:W-:Y:S01]  /*3bf0*/  FADD.FTZ R42, R156.reuse, R23 ;  /* 0x000000179c2a7221 */ /* 0x040fe20000010000 */
[----:B------:R-:W-:Y:S02]  /*3c00*/  F2FP.BF16.F32.PACK_AB R156, R156, R37 ;  /* 0x000000259c9c723e */ /* 0x000fe400000010ff */
[----:B------:R-:W1:Y:S01]  /*3c10*/  MUFU.EX2 R41, R41 ;  /* 0x0000002900297308 */ /* 0x000e620000000800 */
[C---:B----4-:R-:W-:Y:S01]  /*3c20*/  FADD.FTZ R40, R32.reuse, R5 ;  /* 0x0000000520287221 */ /* 0x050fe20000010000 */
[----:B------:R-:W-:Y:S02]  /*3c30*/  F2FP.BF16.F32.PACK_AB R171, R32, R101 ;  /* 0x0000006520ab723e */ /* 0x000fe400000010ff */
[----:B------:R-:W-:-:S04]  /*3c40*/  CS2R R100, SRZ ;  /* 0x0000000000647805 */ /* 0x000fc8000001ff00 */
[----:B------:R3:W4:Y:S01]  /*3c50*/  MUFU.EX2 R34, R91 ;  /* 0x0000005b00227308 */ /* 0x0007220000000800 */
[----:B--2---:R-:W-:-:S07]  /*3c60*/  FADD.FTZ R5, R103, R40 ;  /* 0x0000002867057221 */ /* 0x004fce0000010000 */
[----:B------:R-:W2:Y:S01]  /*3c70*/  MUFU.EX2 R158, R65 ;  /* 0x00000041009e7308 */ /* 0x000ea20000000800 */
[----:B-1----:R-:W-:Y:S01]  /*3c80*/  FADD.FTZ R9, R41, R42 ;  /* 0x0000002a29097221 */ /* 0x002fe20000010000 */
[----:B---3--:R-:W-:-:S06]  /*3c90*/  CS2R R90, SRZ ;  /* 0x00000000005a7805 */ /* 0x008fcc000001ff00 */
[----:B------:R-:W1:Y:S01]  /*3ca0*/  MUFU.EX2 R105, R105 ;  /* 0x0000006900697308 */ /* 0x000e620000000800 */
[C---:B----4-:R-:W-:Y:S01]  /*3cb0*/  FADD.FTZ R40, R34.reuse, R5 ;  /* 0x0000000522287221 */ /* 0x050fe20000010000 */
[----:B------:R-:W-:Y:S02]  /*3cc0*/  F2FP.BF16.F32.PACK_AB R153, R34, R103 ;  /* 0x000000672299723e */ /* 0x000fe400000010ff */
[----:B------:R-:W-:-:S04]  /*3cd0*/  CS2R R102, SRZ ;  /* 0x0000000000667805 */ /* 0x000fc8000001ff00 */
[----:B------:R-:W3:Y:S01]  /*3ce0*/  MUFU.EX2 R61, R61 ;  /* 0x0000003d003d7308 */ /* 0x000ee20000000800 */
[C---:B--2---:R-:W-:Y:S01]  /*3cf0*/  FADD.FTZ R42, R158.reuse, R9 ;  /* 0x000000099e2a7221 */ /* 0x044fe20000010000 */
[----:B------:R-:W-:-:S06]  /*3d00*/  F2FP.BF16.F32.PACK_AB R158, R158, R41 ;  /* 0x000000299e9e723e */ /* 0x000fcc00000010ff */
[----:B0-----:R0:W2:Y:S01]  /*3d10*/  MUFU.EX2 R0, R93 ;  /* 0x0000005d00007308 */ /* 0x0010a20000000800 */
[----:B-1----:R-:W-:-:S07]  /*3d20*/  FADD.FTZ R5, R105, R40 ;  /* 0x0000002869057221 */ /* 0x002fce0000010000 */
[----:B------:R-:W1:Y:S01]  /*3d30*/  MUFU.EX2 R107, R107 ;  /* 0x0000006b006b7308 */ /* 0x000e620000000800 */
[----:B---3--:R-:W-:Y:S01]  /*3d40*/  FADD.FTZ R9, R61, R42 ;  /* 0x0000002a3d097221 */ /* 0x008fe20000010000 */
[----:B0-----:R-:W-:-:S03]  /*3d50*/  CS2R R92, SRZ ;  /* 0x00000000005c7805 */ /* 0x001fc6000001ff00 */
[C---:B------:R-:W-:Y:S01]  /*3d60*/  FADD.FTZ R44, R160.reuse, R9 ;  /* 0x00000009a02c7221 */ /* 0x040fe20000010000 */
[----:B------:R-:W-:Y:S02]  /*3d70*/  F2FP.BF16.F32.PACK_AB R160, R160, R61 ;  /* 0x0000003da0a0723e */ /* 0x000fe400000010ff */
[----:B------:R-:W0:Y:S01]  /*3d80*/  MUFU.EX2 R53, R53 ;  /* 0x0000003500357308 */ /* 0x000e220000000800 */
[C---:B--2---:R-:W-:Y:S01]  /*3d90*/  FADD.FTZ R42, R0.reuse, R5 ;  /* 0x00000005002a7221 */ /* 0x044fe20000010000 */
[----:B------:R-:W-:Y:S01]  /*3da0*/  F2FP.BF16.F32.PACK_AB R155, R0, R105 ;  /* 0x00000069009b723e */ /* 0x000fe200000010ff */
[----:B------:R-:W-:Y:S01]  /*3db0*/  IMAD.MOV.U32 R0, RZ, RZ, RZ ;  /* 0x000000ffff007224 */ /* 0x000fe200078e00ff */
[----:B------:R-:W-:-:S04]  /*3dc0*/  CS2R R104, SRZ ;  /* 0x0000000000687805 */ /* 0x000fc8000001ff00 */
[----:B------:R2:W3:Y:S01]  /*3dd0*/  MUFU.EX2 R36, R95 ;  /* 0x0000005f00247308 */ /* 0x0004e20000000800 */
[----:B-1----:R-:W-:-:S07]  /*3de0*/  FADD.FTZ R5, R107, R42 ;  /* 0x0000002a6b057221 */ /* 0x002fce0000010000 */
[----:B------:R-:W1:Y:S01]  /*3df0*/  MUFU.EX2 R162, R57 ;  /* 0x0000003900a27308 */ /* 0x000e620000000800 */
[----:B0-----:R-:W-:Y:S01]  /*3e00*/  FADD.FTZ R9, R53, R44 ;  /* 0x0000002c35097221 */ /* 0x001fe20000010000 */
[----:B--2---:R-:W-:-:S06]  /*3e10*/  CS2R R94, SRZ ;  /* 0x00000000005e7805 */ /* 0x004fcc000001ff00 */
[----:B------:R-:W0:Y:S01]  /*3e20*/  MUFU.EX2 R109, R109 ;  /* 0x0000006d006d7308 */ /* 0x000e220000000800 */
[C---:B---3--:R-:W-:Y:S01]  /*3e30*/  FADD.FTZ R42, R36.reuse, R5 ;  /* 0x00000005242a7221 */ /* 0x048fe20000010000 */
[----:B------:R-:W-:Y:S02]  /*3e40*/  F2FP.BF16.F32.PACK_AB R157, R36, R107 ;  /* 0x0000006b249d723e */ /* 0x000fe400000010ff */
[----:B------:R-:W-:-:S04]  /*3e50*/  CS2R R106, SRZ ;  /* 0x00000000006a7805 */ /* 0x000fc8000001ff00 */
[----:B------:R-:W2:Y:S01]  /*3e60*/  MUFU.EX2 R49, R49 ;  /* 0x0000003100317308 */ /* 0x000ea20000000800 */
[C---:B-1----:R-:W-:Y:S01]  /*3e70*/  FADD.FTZ R44, R162.reuse, R9 ;  /* 0x00000009a22c7221 */ /* 0x042fe20000010000 */
[----:B------:R-:W-:-:S06]  /*3e80*/  F2FP.BF16.F32.PACK_AB R162, R162, R53 ;  /* 0x00000035a2a2723e */ /* 0x000fcc00000010ff */
[----:B------:R1:W3:Y:S01]  /*3e90*/  MUFU.EX2 R38, R111 ;  /* 0x0000006f00267308 */ /* 0x0002e20000000800 */
[----:B0-----:R-:W-:-:S07]  /*3ea0*/  FADD.FTZ R5, R109, R42 ;  /* 0x0000002a6d057221 */ /* 0x001fce0000010000 */
[----:B------:R-:W0:Y:S01]  /*3eb0*/  MUFU.EX2 R164, R55 ;  /* 0x0000003700a47308 */ /* 0x000e220000000800 */
[----:B--2---:R-:W-:Y:S01]  /*3ec0*/  FADD.FTZ R9, R49, R44 ;  /* 0x0000002c31097221 */ /* 0x004fe20000010000 */
[----:B-1----:R-:W-:-:S06]  /*3ed0*/  CS2R R110, SRZ ;  /* 0x00000000006e7805 */ /* 0x002fcc000001ff00 */
[----:B------:R-:W1:Y:S01]  /*3ee0*/  MUFU.EX2 R113, R113 ;  /* 0x0000007100717308 */ /* 0x000e620000000800 */
[C---:B---3--:R-:W-:Y:S01]  /*3ef0*/  FADD.FTZ R44, R38.reuse, R5 ;  /* 0x00000005262c7221 */ /* 0x048fe20000010000 */
[----:B------:R-:W-:Y:S02]  /*3f00*/  F2FP.BF16.F32.PACK_AB R159, R38, R109 ;  /* 0x0000006d269f723e */ /* 0x000fe400000010ff */
[----:B------:R-:W-:-:S04]  /*3f10*/  CS2R R108, SRZ ;  /* 0x00000000006c7805 */ /* 0x000fc8000001ff00 */
        /* <DEDUP_REMOVED lines=9> */
[----:B------:R-:W-:Y:S02]  /*3fb0*/  F2FP.BF16.F32.PACK_AB R161, R4, R113 ;  /* 0x0000007104a1723e */ /* 0x000fe400000010ff */
[----:B------:R-:W-:-:S04]  /*3fc0*/  CS2R R112, SRZ ;  /* 0x0000000000707805 */ /* 0x000fc8000001ff00 */
[----:B------:R0:W3:Y:S01]  /*3fd0*/  MUFU.EX2 R40, R117 ;  /* 0x0000007500287308 */ /* 0x0000e20000000800 */
[C---:B-1----:R-:W-:Y:S01]  /*3fe0*/  FADD.FTZ R5, R14.reuse, R9 ;  /* 0x000000090e057221 */ /* 0x042fe20000010000 */
[----:B------:R-:W-:-:S06]  /*3ff0*/  F2FP.BF16.F32.PACK_AB R166, R14, R51 ;  /* 0x000000330ea6723e */ /* 0x000fcc00000010ff */
[----:B------:R-:W1:Y:S01]  /*4000*/  MUFU.EX2 R119, R119 ;  /* 0x0000007700777308 */ /* 0x000e620000000800 */
[----:B--2---:R-:W-:Y:S01]  /*4010*/  FADD.FTZ R9, R115, R44 ;  /* 0x0000002c73097221 */ /* 0x004fe20000010000 */
[----:B0-----:R-:W-:-:S06]  /*4020*/  CS2R R116, SRZ ;  /* 0x0000000000747805 */ /* 0x001fcc000001ff00 */
[----:B------:R-:W0:Y:S01]  /*4030*/  MUFU.EX2 R42, R69 ;  /* 0x00000045002a7308 */ /* 0x000e220000000800 */
[C---:B---3--:R-:W-:Y:S01]  /*4040*/  FADD.FTZ R10, R40.reuse, R9 ;  /* 0x00000009280a7221 */ /* 0x048fe20000010000 */
[----:B------:R-:W-:Y:S02]  /*4050*/  F2FP.BF16.F32.PACK_AB R163, R40, R115 ;  /* 0x0000007328a3723e */ /* 0x000fe400000010ff */
[----:B------:R-:W-:-:S04]  /*4060*/  CS2R R114, SRZ ;  /* 0x0000000000727805 */ /* 0x000fc8000001ff00 */
[----:B------:R-:W2:Y:S01]  /*4070*/  MUFU.EX2 R121, R121 ;  /* 0x0000007900797308 */ /* 0x000ea20000000800 */
[----:B-1----:R-:W-:-:S07]  /*4080*/  FADD.FTZ R9, R119, R10 ;  /* 0x0000000a77097221 */ /* 0x002fce0000010000 */
[----:B------:R1:W3:Y:S01]  /*4090*/  MUFU.EX2 R8, R123 ;  /* 0x0000007b00087308 */ /* 0x0002e20000000800 */
[C---:B0-----:R-:W-:Y:S01]  /*40a0*/  FADD.FTZ R10, R42.reuse, R9 ;  /* 0x000000092a0a7221 */ /* 0x041fe20000010000 */
[----:B------:R-:W-:Y:S02]  /*40b0*/  F2FP.BF16.F32.PACK_AB R165, R42, R119 ;  /* 0x000000772aa5723e */ /* 0x000fe400000010ff */
[----:B------:R-:W-:Y:S01]  /*40c0*/  CS2R R118, SRZ ;  /* 0x0000000000767805 */ /* 0x000fe2000001ff00 */
[----:B--2---:R-:W-:Y:S01]  /*40d0*/  FADD.FTZ R9, R121, R10 ;  /* 0x0000000a79097221 */ /* 0x004fe20000010000 */
[----:B------:R-:W-:Y:S02]  /*40e0*/  SHF.R.S32.HI R10, RZ, 0x7, R39 ;  /* 0x00000007ff0a7819 */ /* 0x000fe40000011427 */
[----:B-1----:R-:W-:Y:S02]  /*40f0*/  CS2R R122, SRZ ;  /* 0x00000000007a7805 */ /* 0x002fe4000001ff00 */
[----:B------:R-:W-:-:S02]  /*4100*/  VIMNMX R10, R17, R10, !PT ;  /* 0x0000000a110a7248 */ /* 0x000fc40007fe0100 */
[C---:B---3--:R-:W-:Y:S01]  /*4110*/  F2FP.BF16.F32.PACK_AB R167, R8.reuse, R121 ;  /* 0x0000007908a7723e */ /* 0x048fe200000010ff */
[----:B------:R-:W-:Y:S01]  /*4120*/  FADD.FTZ R4, R8, R9 ;  /* 0x0000000908047221 */ /* 0x000fe20000010000 */
[----:B------:R-:W-:Y:S02]  /*4130*/  ISETP.GE.AND P3, PT, R11, R10, PT ;  /* 0x0000000a0b00720c */ /* 0x000fe40003f66270 */
[----:B------:R-:W-:-:S11]  /*4140*/  CS2R R120, SRZ ;  /* 0x0000000000787805 */ /* 0x000fd6000001ff00 */
[----:B------:R-:W-:Y:S05]  /*4150*/  @!P3 BRA `(.L_x_8373) ;  /* 0x00000030004cb947 */ /* 0x000fea0003800000 */
[----:B------:R-:W-:Y:S01]  /*4160*/  IMAD.MOV.U32 R9, RZ, RZ, R13 ;  /* 0x000000ffff097224 */ /* 0x000fe200078e000d */
[----:B------:R-:W-:Y:S01]  /*4170*/  MOV R14, RZ ;  /* 0x000000ff000e7202 */ /* 0x000fe20000000f00 */
[----:B------:R-:W-:Y:S01]  /*4180*/  IMAD.MOV.U32 R8, RZ, RZ, R21 ;  /* 0x000000ffff087224 */ /* 0x000fe200078e0015 */
[----:B------:R-:W-:Y:S01]  /*4190*/  UMOV UR5, URZ ;  /* 0x0000003f00057c82 */ /* 0x000fe20008000000 */
[----:B------:R-:W-:Y:S01]  /*41a0*/  IMAD.MOV.U32 R151, RZ, RZ, RZ ;  /* 0x000000ffff977224 */ /* 0x000fe200078e00ff */
[----:B------:R-:W-:Y:S01]  /*41b0*/  ULDC UR39, c[0x0][0x288] ;  /* 0x0000a20000277ab9 */ /* 0x000fe20000000800 */
[----:B------:R-:W-:Y:S01]  /*41c0*/  ULDC UR40, c[0x0][0x2f0] ;  /* 0x0000bc0000287ab9 */ /* 0x000fe20000000800 */
[----:B------:R-:W-:-:S05]  /*41d0*/  ULDC UR38, c[0x0][0x9d8] ;  /* 0x0002760000267ab9 */ /* 0x000fca0000000800 */
.L_x_8382:
        /* <DEDUP_REMOVED lines=9> */
.L_x_8375:
[----:B------:R-:W-:Y:S01]  /*4270*/  ULEA UR7, UR4, UR36, 0x3 ;  /* 0x0000002404077291 */ /* 0x000fe2000f8e183f */
[----:B------:R-:W-:-:S08]  /*4280*/  SHF.L.U32 R12, R0, 0x1f, RZ ;  /* 0x0000001f000c7819 */ /* 0x000fd000000006ff */
[----:B------:R0:W1:Y:S01]  /*4290*/  SYNCS.PHASECHK.TRANS64.TRYWAIT P3, [UR7+0x28830], R12 ;  /* 0x0288300cff0075a7 */ /* 0x0000620008060147 */
[----:B------:R-:W-:Y:S05]  /*42a0*/  @!P0 BRA `(.L_x_8376) ;  /* 0x0000000000048947 */ /* 0x000fea0003800000 */
[----:B------:R-:W-:Y:S01]  /*42b0*/  BPT.TRAP 0x1 ;  /* 0x000000040000795c */ /* 0x000fe20000300000 */
.L_x_8376:
[----:B-1----:R-:W-:Y:S05]  /*42c0*/  @P3 BRA `(.L_x_8374) ;  /* 0x0000000000083947 */ /* 0x002fea0003800000 */
[----:B------:R-:W1:Y:S02]  /*42d0*/  SYNCS.PHASECHK.TRANS64.TRYWAIT P3, [UR7+0x28830], R12 ;  /* 0x0288300cff0075a7 */ /* 0x000e640008060147 */
[----:B-1----:R-:W-:Y:S05]  /*42e0*/  @!P3 BRA `(.L_x_8377) ;  /* 0x000000b40058b947 */ /* 0x002fea0003800000 */
.L_x_8374:
        /* <DEDUP_REMOVED lines=47> */
.L_x_8379:
[----:B------:R-:W-:Y:S01]  /*45e0*/  ULEA UR7, UR5, UR36, 0x3 ;  /* 0x0000002405077291 */ /* 0x000fe2000f8e183f */
[----:B------:R-:W-:-:S08]  /*45f0*/  SHF.L.U32 R12, R14, 0x1f, RZ ;  /* 0x0000001f0e0c7819 */ /* 0x000fd000000006ff */
[----:B------:R0:W1:Y:S01]  /*4600*/  SYNCS.PHASECHK.TRANS64.TRYWAIT P3, [UR7+0x28850], R12 ;  /* 0x0288500cff0075a7 */ /* 0x0000620008060147 */
[----:B------:R-:W-:Y:S05]  /*4610*/  @!P0 BRA `(.L_x_8380) ;  /* 0x0000000000048947 */ /* 0x000fea0003800000 */
[----:B------:R-:W-:Y:S01]  /*4620*/  BPT.TRAP 0x1 ;  /* 0x000000040000795c */ /* 0x000fe20000300000 */
.L_x_8380:
[----:B-1----:R-:W-:Y:S05]  /*4630*/  @P3 BRA `(.L_x_8378) ;  /* 0x0000000000083947 */ /* 0x002fea0003800000 */
[----:B------:R-:W1:Y:S02]  /*4640*/  SYNCS.PHASECHK.TRANS64.TRYWAIT P3, [UR7+0x28850], R12 ;  /* 0x0288500cff0075a7 */ /* 0x000e640008060147 */
[----:B-1----:R-:W-:Y:S05]  /*4650*/  @!P3 BRA `(.L_x_8381) ;  /* 0x000000b00094b947 */ /* 0x002fea0003800000 */
.L_x_8378:
[----:B------:R-:W-:Y:S01]  /*4660*/  UIADD3 UR7, UR36, 0x400, URZ ;  /* 0x0000040024077890 */ /* 0x000fe2000fffe03f */
[----:B------:R-:W-:Y:S01]  /*4670*/  WARPGROUP.ARRIVE ;  /* 0x00000000000079c5 */ /* 0x000fe20000000000 */
[----:B------:R-:W-:Y:S01]  /*4680*/  UMOV UR11, 0x40000040 ;  /* 0x40000040000b7882 */ /* 0x000fe20000000000 */
[----:B------:R-:W-:Y:S01]  /*4690*/  UMOV UR15, 0x40000040 ;  /* 0x40000040000f7882 */ /* 0x000fe20000000000 */
[----:B------:R-:W-:Y:S01]  /*46a0*/  USHF.R.U32.HI UR7, URZ, 0x4, UR7 ;  /* 0x000000043f077899 */ /* 0x000fe20008011607 */
[----:B-1----:R-:W1:Y:S01]  /*46b0*/  @P2 LDC R13, c[0x0][0x44c] ;  /* 0x00011300ff0d2b82 */ /* 0x002e620000000800 */
[----:B------:R-:W-:Y:S01]  /*46c0*/  FMUL.FTZ R43, R43, UR38 ;  /* 0x000000262b2b7c20 */ /* 0x000fe20008410000 */
[----:B------:R-:W-:Y:S01]  /*46d0*/  FMUL.FTZ R34, R34, UR38 ;  /* 0x0000002622227c20 */ /* 0x000fe20008410000 */
[----:B------:R-:W-:Y:S01]  /*46e0*/  ULOP3.LUT UR7, UR7, 0x3fff, URZ, 0xc0, !UPT ;  /* 0x00003fff07077892 */ /* 0x000fe2000f8ec03f */
[----:B------:R-:W-:Y:S01]  /*46f0*/  FMUL.FTZ R190, R26, UR38 ;  /* 0x000000261abe7c20 */ /* 0x000fe20008410000 */
[----:B------:R-:W-:Y:S01]  /*4700*/  FMUL.FTZ R188, R27, UR38 ;  /* 0x000000261bbc7c20 */ /* 0x000fe20008410000 */
[----:B------:R-:W-:Y:S01]  /*4710*/  FMUL.FTZ R30, R30, UR38 ;  /* 0x000000261e1e7c20 */ /* 0x000fe20008410000 */
[----:B------:R-:W-:Y:S01]  /*4720*/  ULOP3.LUT UR7, UR7, 0x4000000, URZ, 0xfc, !UPT ;  /* 0x0400000007077892 */ /* 0x000fe2000f8efc3f */
[----:B0-----:R-:W0:Y:S01]  /*4730*/  @P2 LDC R12, c[0x0][0x450] ;  /* 0x00011400ff0c2b82 */ /* 0x001e220000000800 */
[----:B------:R-:W-:Y:S01]  /*4740*/  FMUL.FTZ R184, R31, UR38 ;  /* 0x000000261fb87c20 */ /* 0x000fe20008410000 */
[----:B------:R-:W2:Y:S01]  /*4750*/  MUFU.TANH R190, R190 ;  /* 0x000000be00be7308 */ /* 0x000ea20000002400 */
[----:B------:R-:W-:Y:S01]  /*4760*/  ULEA UR10, UR5, UR7, 0xb ;  /* 0x00000007050a7291 */ /* 0x000fe2000f8e583f */
[----:B------:R-:W-:Y:S01]  /*4770*/  FMUL.FTZ R35, R35, UR38 ;  /* 0x0000002623237c20 */ /* 0x000fe20008410000 */
[----:B------:R-:W-:Y:S01]  /*4780*/  FMUL.FTZ R38, R38, UR38 ;  /* 0x0000002626267c20 */ /* 0x000fe20008410000 */
[----:B------:R-:W-:Y:S01]  /*4790*/  FMUL.FTZ R39, R39, UR38 ;  /* 0x0000002627277c20 */ /* 0x000fe20008410000 */
[----:B------:R-:W-:Y:S01]  /*47a0*/  UIADD3 UR14, UR10, 0x80, URZ ;  /* 0x000000800a0e7890 */ /* 0x000fe2000fffe03f */
[----:B------:R-:W-:Y:S01]  /*47b0*/  FMUL.FTZ R42, R42, UR38 ;  /* 0x000000262a2a7c20 */ /* 0x000fe20008410000 */
[----:B------:R-:W-:Y:S01]  /*47c0*/  FMUL.FTZ R46, R46, UR38 ;  /* 0x000000262e2e7c20 */ /* 0x000fe20008410000 */
[----:B------:R-:W3:Y:S01]  /*47d0*/  MUFU.TANH R188, R188 ;  /* 0x000000bc00bc7308 */ /* 0x000ee20000002400 */
[----:B------:R-:W-:Y:S01]  /*47e0*/  FMUL.FTZ R47, R47, UR38 ;  /* 0x000000262f2f7c20 */ /* 0x000fe20008410000 */
[----:B------:R-:W-:Y:S01]  /*47f0*/  HGMMA.64x128x16.F32.BF16 R88, R180, gdesc[UR8].tnspB, R88, gsb0 ;  /* 0x41e00008b4587df0 */ /* 0x000fe20008001858 */
[----:B------:R-:W-:Y:S01]  /*4800*/  FMUL.FTZ R50, R50, UR38 ;  /* 0x0000002632327c20 */ /* 0x000fe20008410000 */
[----:B------:R-:W-:Y:S01]  /*4810*/  FMUL.FTZ R51, R51, UR38 ;  /* 0x0000002633337c20 */ /* 0x000fe20008410000 */
[----:B------:R-:W-:Y:S01]  /*4820*/  FMUL.FTZ R54, R54, UR38 ;  /* 0x0000002636367c20 */ /* 0x000fe20008410000 */
[----:B-1----:R-:W-:-:S04]  /*4830*/  @P2 IMAD.HI.U32 R13, R6, R13, RZ ;  /* 0x0000000d060d2227 */ /* 0x002fc800078e00ff */
        /* <DEDUP_REMOVED lines=19> */
[----:B-1----:R-:W-:Y:S01]  /*4970*/  FMUL.FTZ R30, R44, UR38 ;  /* 0x000000262c1e7c20 */ /* 0x002fe20008410000 */
        /* <DEDUP_REMOVED lines=33> */
[----:B------:R1:W-:Y:S08]  /*4b90*/  MUFU.TANH R52, R67 ;  /* 0x0000004300347308 */ /* 0x0003f00000002400 */
[----:B------:R2:W-:Y:S01]  /*4ba0*/  MUFU.TANH R48, R71 ;  /* 0x0000004700307308 */ /* 0x0005e20000002400 */
[----:B-1----:R-:W-:Y:S01]  /*4bb0*/  FMUL.FTZ R67, R68, UR38 ;  /* 0x0000002644437c20 */ /* 0x002fe20008410000 */
[----:B------:R-:W-:-:S06]  /*4bc0*/  FMUL.FTZ R68, R76, UR38 ;  /* 0x000000264c447c20 */ /* 0x000fcc0008410000 */
[----:B------:R-:W-:Y:S01]  /*4bd0*/  MUFU.TANH R44, R75 ;  /* 0x0000004b002c7308 */ /* 0x000fe20000002400 */
[----:B--2---:R-:W-:Y:S01]  /*4be0*/  FMUL.FTZ R71, R65, UR38 ;  /* 0x0000002641477c20 */ /* 0x004fe20008410000 */
[----:B------:R-:W-:Y:S01]  /*4bf0*/  FMUL.FTZ R65, R73, UR38 ;  /* 0x0000002649417c20 */ /* 0x000fe20008410000 */
[----:B------:R-:W-:Y:S02]  /*4c00*/  WARPGROUP.DEPBAR.LE gsb0, 0x0 ;  /* 0x00008000000079c5 */ /* 0x000fe40000010000 */
[----:B------:R-:W-:-:S03]  /*4c10*/  WARPGROUP.ARRIVE ;  /* 0x00000000000079c5 */ /* 0x000fc60000000000 */
[----:B------:R-:W1:Y:S03]  /*4c20*/  MUFU.TANH R182, R34 ;  /* 0x0000002200b67308 */ /* 0x000e660000002400 */
[----:B------:R-:W-:Y:S01]  /*4c30*/  HGMMA.64x128x16.F32.BF16 R88, R176, gdesc[UR12].tnspB, R88, gsb0 ;  /* 0x41e0000cb0587df0 */ /* 0x000fe20008001858 */
[----:B------:R-:W-:Y:S01]  /*4c40*/  UIADD3 UR14, UR10, 0x100, URZ ;  /* 0x000001000a0e7890 */ /* 0x000fe2000fffe03f */
[----:B------:R-:W-:-:S03]  /*4c50*/  UMOV UR15, 0x40000040 ;  /* 0x40000040000f7882 */ /* 0x000fc60000000000 */
[----:B------:R2:W1:Y:S08]  /*4c60*/  MUFU.TANH R180, R35 ;  /* 0x0000002300b47308 */ /* 0x0004700000002400 */
[----:B------:R-:W-:Y:S01]  /*4c70*/  MUFU.TANH R40, R79 ;  /* 0x0000004f00287308 */ /* 0x000fe20000002400 */
[----:B--2---:R-:W-:-:S07]  /*4c80*/  FMUL.FTZ R35, R53, UR38 ;  /* 0x0000002635237c20 */ /* 0x004fce0008410000 */
        /* <DEDUP_REMOVED lines=18> */
[----:B------:R2:W1:Y:S01]  /*4db0*/  MUFU.TANH R176, R39 ;  /* 0x0000002700b07308 */ /* 0x0004620000002400 */
[----:B------:R-:W-:Y:S01]  /*4dc0*/  HGMMA.64x128x16.F32.BF16 R88, R172, gdesc[UR12].tnspB, R88, gsb0 ;  /* 0x41e0000cac587df0 */ /* 0x000fe20008001858 */
[----:B------:R-:W-:Y:S01]  /*4dd0*/  UIADD3 UR14, UR10, 0x180, URZ ;  /* 0x000001800a0e7890 */ /* 0x000fe2000fffe03f */
[----:B------:R-:W-:-:S05]  /*4de0*/  UMOV UR15, 0x40000040 ;  /* 0x40000040000f7882 */ /* 0x000fca0000000000 */
[----:B------:R-:W-:Y:S01]  /*4df0*/  MUFU.TANH R35, R35 ;  /* 0x0000002300237308 */ /* 0x000fe20000002400 */
[----:B--2---:R-:W-:-:S07]  /*4e00*/  FMUL.FTZ R39, R56, UR38 ;  /* 0x0000002638277c20 */ /* 0x004fce0008410000 */
[----:B------:R2:W-:Y:S08]  /*4e10*/  MUFU.TANH R56, R63 ;  /* 0x0000003f00387308 */ /* 0x0005f00000002400 */
[----:B------:R-:W-:Y:S01]  /*4e20*/  MUFU.TANH R39, R39 ;  /* 0x0000002700277308 */ /* 0x000fe20000002400 */
[----:B--2---:R-:W-:Y:S01]  /*4e30*/  FMUL.FTZ R63, R72, UR38 ;  /* 0x00000026483f7c20 */ /* 0x004fe20008410000 */
        /* <DEDUP_REMOVED lines=19> */
[----:B------:R-:W-:Y:S01]  /*4f70*/  UMOV UR15, 0x40000040 ;  /* 0x40000040000f7882 */ /* 0x000fe20000000000 */
[----:B--2---:R-:W-:Y:S01]  /*4f80*/  IMAD.MOV.U32 R43, RZ, RZ, R6 ;  /* 0x000000ffff2b7224 */ /* 0x004fe200078e0006 */
[----:B0-----:R-:W-:Y:S01]  /*4f90*/  @P2 SHF.R.U32.HI R43, RZ, R12, R13 ;  /* 0x0000000cff2b2219 */ /* 0x001fe2000001160d */
[----:B------:R-:W-:-:S04]  /*4fa0*/  IMAD.MOV.U32 R12, RZ, RZ, -0x80 ;  /* 0xffffff80ff0c7424 */ /* 0x000fc800078e00ff */
[----:B------:R-:W0:Y:S01]  /*4fb0*/  SHFL.IDX PT, R34, R43, 0x1, 0x1c1f ;  /* 0x003c1f002b227f89 */ /* 0x000e2200000e0000 */
[----:B------:R-:W-:-:S03]  /*4fc0*/  IMAD R12, R11, R12, 0x1 ;  /* 0x000000010b0c7424 */ /* 0x000fc600078e020c */
[----:B------:R-:W2:Y:S01]  /*4fd0*/  SHFL.IDX PT, R76, R43, RZ, 0x1c1f ;  /* 0x001c1fff2b4c7589 */ /* 0x000ea200000e0000 */
[----:B------:R-:W-:-:S04]  /*4fe0*/  IMAD R23, R7, -0x2, R12 ;  /* 0xfffffffe07177824 */ /* 0x000fc800078e020c */
[----:B------:R-:W-:-:S05]  /*4ff0*/  IMAD R23, R16, UR40, R23 ;  /* 0x0000002810177c24 */ /* 0x000fca000f8e0217 */
[----:B0-----:R-:W-:Y:S02]  /*5000*/  IADD3 R12, R34, -UR39, R23 ;  /* 0x80000027220c7c10 */ /* 0x001fe4000fffe017 */
[----:B------:R-:W0:Y:S02]  /*5010*/  MUFU.TANH R34, R66 ;  /* 0x0000004200227308 */ /* 0x000e240000002400 */
[C---:B------:R-:W-:Y:S02]  /*5020*/  ISETP.GT.AND P3, PT, R12.reuse, RZ, PT ;  /* 0x000000ff0c00720c */ /* 0x040fe40003f64270 */
[----:B------:R-:W-:Y:S02]  /*5030*/  ISETP.GT.AND P4, PT, R12, 0x1, PT ;  /* 0x000000010c00780c */ /* 0x000fe40003f84270 */
[----:B------:R-:W-:Y:S02]  /*5040*/  FSEL R190, R190, -INF , P3 ;  /* 0xff800000bebe7808 */ /* 0x000fe40001800000 */
[----:B------:R-:W-:-:S02]  /*5050*/  ISETP.GT.AND P3, PT, R12, 0x8, PT ;  /* 0x000000080c00780c */ /* 0x000fc40003f64270 */
[----:B---3--:R-:W-:Y:S02]  /*5060*/  FSEL R188, R188, -INF , P4 ;  /* 0xff800000bcbc7808 */ /* 0x008fe40002000000 */
[----:B------:R-:W-:Y:S02]  /*5070*/  FMNMX.FTZ R13, R190, R9, !PT ;  /* 0x00000009be0d7209 */ /* 0x000fe40007810000 */
[----:B------:R-:W-:Y:S02]  /*5080*/  ISETP.GT.AND P4, PT, R12, 0x9, PT ;  /* 0x000000090c00780c */ /* 0x000fe40003f84270 */
[----:B----4-:R-:W-:Y:S02]  /*5090*/  FSEL R186, R186, -INF , P3 ;  /* 0xff800000baba7808 */ /* 0x010fe40001800000 */
[----:B------:R-:W-:Y:S02]  /*50a0*/  FMNMX.FTZ R13, R188, R13, !PT ;  /* 0x0000000dbc0d7209 */ /* 0x000fe40007810000 */
[----:B------:R-:W-:-:S02]  /*50b0*/  ISETP.GT.AND P3, PT, R12, 0x10, PT ;  /* 0x000000100c00780c */ /* 0x000fc40003f64270 */
[----:B-----5:R-:W-:Y:S02]  /*50c0*/  FSEL R184, R184, -INF , P4 ;  /* 0xff800000b8b87808 */ /* 0x020fe40002000000 */
[----:B------:R-:W-:Y:S02]  /*50d0*/  FMNMX.FTZ R13, R186, R13, !PT ;  /* 0x0000000dba0d7209 */ /* 0x000fe40007810000 */
[----:B------:R-:W-:Y:S02]  /*50e0*/  ISETP.GT.AND P4, PT, R12, 0x11, PT ;  /* 0x000000110c00780c */ /* 0x000fe40003f84270 */
[----:B-1----:R-:W-:Y:S02]  /*50f0*/  FSEL R182, R182, -INF , P3 ;  /* 0xff800000b6b67808 */ /* 0x002fe40001800000 */
[----:B------:R-:W-:Y:S02]  /*5100*/  FMNMX.FTZ R13, R184, R13, !PT ;  /* 0x0000000db80d7209 */ /* 0x000fe40007810000 */
[----:B------:R-:W-:-:S02]  /*5110*/  ISETP.GT.AND P3, PT, R12, 0x18, PT ;  /* 0x000000180c00780c */ /* 0x000fc40003f64270 */
[----:B------:R-:W-:Y:S02]  /*5120*/  FSEL R180, R180, -INF , P4 ;  /* 0xff800000b4b47808 */ /* 0x000fe40002000000 */
[----:B------:R-:W-:Y:S02]  /*5130*/  FMNMX.FTZ R13, R182, R13, !PT ;  /* 0x0000000db60d7209 */ /* 0x000fe40007810000 */
[----:B------:R-:W-:Y:S02]  /*5140*/  ISETP.GT.AND P4, PT, R12, 0x19, PT ;  /* 0x000000190c00780c */ /* 0x000fe40003f84270 */
[----:B------:R-:W-:Y:S02]  /*5150*/  FSEL R178, R38, -INF , P3 ;  /* 0xff80000026b27808 */ /* 0x000fe40001800000 */
[----:B------:R-:W-:Y:S01]  /*5160*/  FMNMX.FTZ R13, R180, R13, !PT ;  /* 0x0000000db40d7209 */ /* 0x000fe20007810000 */
[----:B------:R-:W-:Y:S01]  /*5170*/  MUFU.TANH R38, R86 ;  /* 0x0000005600267308 */ /* 0x000fe20000002400 */
[----:B------:R-:W-:-:S02]  /*5180*/  ISETP.GT.AND P3, PT, R12, 0x20, PT ;  /* 0x000000200c00780c */ /* 0x000fc40003f64270 */
[----:B------:R-:W-:Y:S02]  /*5190*/  FSEL R176, R176, -INF , P4 ;  /* 0xff800000b0b07808 */ /* 0x000fe40002000000 */
[----:B------:R-:W-:Y:S02]  /*51a0*/  FMNMX.FTZ R13, R178, R13, !PT ;  /* 0x0000000db20d7209 */ /* 0x000fe40007810000 */
[----:B------:R-:W-:Y:S02]  /*51b0*/  ISETP.GT.AND P4, PT, R12, 0x21, PT ;  /* 0x000000210c00780c */ /* 0x000fe40003f84270 */
[----:B------:R-:W-:Y:S02]  /*51c0*/  FSEL R174, R42, -INF , P3 ;  /* 0xff8000002aae7808 */ /* 0x000fe40001800000 */
[----:B------:R-:W-:Y:S01]  /*51d0*/  FMNMX.FTZ R13, R176, R13, !PT ;  /* 0x0000000db00d7209 */ /* 0x000fe20007810000 */
[----:B------:R1:W-:Y:S01]  /*51e0*/  MUFU.TANH R42, R78 ;  /* 0x0000004e002a7308 */ /* 0x0003e20000002400 */
[----:B------:R-:W-:-:S02]  /*51f0*/  ISETP.GT.AND P3, PT, R12, 0x28, PT ;  /* 0x000000280c00780c */ /* 0x000fc40003f64270 */
[----:B------:R-:W-:Y:S02]  /*5200*/  FSEL R172, R172, -INF , P4 ;  /* 0xff800000acac7808 */ /* 0x000fe40002000000 */
[----:B------:R-:W-:Y:S02]  /*5210*/  FMNMX.FTZ R13, R174, R13, !PT ;  /* 0x0000000dae0d7209 */ /* 0x000fe40007810000 */
[----:B------:R-:W-:Y:S02]  /*5220*/  ISETP.GT.AND P4, PT, R12, 0x29, PT ;  /* 0x000000290c00780c */ /* 0x000fe40003f84270 */
[----:B------:R-:W-:Y:S01]  /*5230*/  FMNMX.FTZ R13, R172, R13, !PT ;  /* 0x0000000dac0d7209 */ /* 0x000fe20007810000 */
[----:B-1----:R-:W-:Y:S01]  /*5240*/  FMUL.FTZ R78, R64, UR38 ;  /* 0x00000026404e7c20 */ /* 0x002fe20008410000 */
[----:B--2---:R-:W-:Y:S01]  /*5250*/  IADD3 R76, R76, -UR39, R23 ;  /* 0x800000274c4c7c10 */ /* 0x004fe2000fffe017 */
[----:B------:R-:W-:-:S03]  /*5260*/  FMUL.FTZ R64, R81, UR38 ;  /* 0x0000002651407c20 */ /* 0x000fc60008410000 */
[----:B------:R-:W-:Y:S01]  /*5270*/  ISETP.GT.AND P5, PT, R76, 0x1, PT ;  /* 0x000000014c00780c */ /* 0x000fe20003fa4270 */
[----:B------:R-:W-:Y:S03]  /*5280*/  MUFU.TANH R78, R78 ;  /* 0x0000004e004e7308 */ /* 0x000fe60000002400 */
[----:B------:R-:W-:Y:S02]  /*5290*/  FSEL R43, R20, -INF , P5 ;  /* 0xff800000142b7808 */ /* 0x000fe40002800000 */
[----:B------:R-:W-:-:S03]  /*52a0*/  ISETP.GT.AND P5, PT, R76, 0x9, PT ;  /* 0x000000094c00780c */ /* 0x000fc60003fa4270 */
[----:B------:R-:W-:Y:S01]  /*52b0*/  MUFU.TANH R64, R64 ;  /* 0x0000004000407308 */ /* 0x000fe20000002400 */
[----:B------:R-:W-:Y:S02]  /*52c0*/  FSEL R49, R22, -INF , P5 ;  /* 0xff80000016317808 */ /* 0x000fe40002800000 */
[----:B------:R-:W-:Y:S01]  /*52d0*/  ISETP.GT.AND P5, PT, R76, 0x11, PT ;  /* 0x000000114c00780c */ /* 0x000fe20003fa4270 */
[----:B------:R-:W-:Y:S02]  /*52e0*/  WARPGROUP.DEPBAR.LE gsb0, 0x0 ;  /* 0x00008000000079c5 */ /* 0x000fe40000010000 */
[----:B------:R-:W-:Y:S01]  /*52f0*/  WARPGROUP.ARRIVE ;  /* 0x00000000000079c5 */ /* 0x000fe20000000000 */
[----:B------:R-:W-:Y:S02]  /*5300*/  FSEL R170, R46, -INF , P3 ;  /* 0xff8000002eaa7808 */ /* 0x000fe40001800000 */
[----:B------:R-:W-:Y:S02]  /*5310*/  ISETP.GT.AND P3, PT, R12, 0x30, PT ;  /* 0x000000300c00780c */ /* 0x000fe40003f64270 */
[----:B------:R-:W-:Y:S01]  /*5320*/  FSEL R168, R47, -INF , P4 ;  /* 0xff8000002fa87808 */ /* 0x000fe20002000000 */
[----:B------:R-:W-:Y:S01]  /*5330*/  HGMMA.64x128x16.F32.BF16 R88, R152, gdesc[UR12].tnspB, R88, gsb0 ;  /* 0x41e0000c98587df0 */ /* 0x000fe20008001858 */
[----:B------:R-:W-:Y:S01]  /*5340*/  FMNMX.FTZ R15, R170, R13, !PT ;  /* 0x0000000daa0f7209 */ /* 0x000fe20007810000 */
[----:B------:R-:W-:Y:S01]  /*5350*/  FMUL.FTZ R13, R74, UR38 ;  /* 0x000000264a0d7c20 */ /* 0x000fe20008410000 */
[----:B------:R-:W-:Y:S01]  /*5360*/  ISETP.GT.AND P4, PT, R12, 0x31, PT ;  /* 0x000000310c00780c */ /* 0x000fe20003f84270 */
[----:B------:R-:W-:Y:S01]  /*5370*/  UIADD3 UR14, UR10, 0x280, URZ ;  /* 0x000002800a0e7890 */ /* 0x000fe2000fffe03f */
[----:B------:R-:W-:Y:S01]  /*5380*/  FMNMX.FTZ R15, R168, R15, !PT ;  /* 0x0000000fa80f7209 */ /* 0x000fe20007810000 */
[----:B------:R-:W-:-:S02]  /*5390*/  UMOV UR15, 0x40000040 ;  /* 0x40000040000f7882 */ /* 0x000fc40000000000 */
[----:B------:R-:W1:Y:S01]  /*53a0*/  MUFU.TANH R13, R13 ;  /* 0x0000000d000d7308 */ /* 0x000e620000002400 */
[----:B------:R-:W-:Y:S02]  /*53b0*/  WARPGROUP.DEPBAR.LE gsb0, 0x0 ;  /* 0x00008000000079c5 */ /* 0x000fe40000010000 */
[----:B------:R-:W-:Y:S01]  /*53c0*/  FSEL R154, R50, -INF , P3 ;  /* 0xff800000329a7808 */ /* 0x000fe20001800000 */
[----:B------:R-:W-:Y:S01]  /*53d0*/  WARPGROUP.ARRIVE ;  /* 0x00000000000079c5 */ /* 0x000fe20000000000 */
[----:B------:R-:W-:Y:S02]  /*53e0*/  ISETP.GT.AND P3, PT, R12, 0x38, PT ;  /* 0x000000380c00780c */ /* 0x000fe40003f64270 */
[----:B------:R-:W-:Y:S02]  /*53f0*/  FSEL R152, R51, -INF , P4 ;  /* 0xff80000033987808 */ /* 0x000fe40002000000 */
[----:B------:R-:W-:Y:S01]  /*5400*/  FMNMX.FTZ R15, R154, R15, !PT ;  /* 0x0000000f9a0f7209 */ /* 0x000fe20007810000 */
[----:B------:R-:W-:Y:S01]  /*5410*/  HGMMA.64x128x16.F32.BF16 R88, R156, gdesc[UR12].tnspB, R88, gsb0 ;  /* 0x41e0000c9c587df0 */ /* 0x000fe20008001858 */
[----:B------:R-:W-:Y:S01]  /*5420*/  ISETP.GT.AND P4, PT, R12, 0x39, PT ;  /* 0x000000390c00780c */ /* 0x000fe20003f84270 */
[----:B------:R-:W-:Y:S01]  /*5430*/  UIADD3 UR14, UR10, 0x300, URZ ;  /* 0x000003000a0e7890 */ /* 0x000fe2000fffe03f */
[----:B------:R-:W-:Y:S01]  /*5440*/  FSEL R74, R54, -INF , P3 ;  /* 0xff800000364a7808 */ /* 0x000fe20001800000 */
[----:B------:R-:W-:Y:S01]  /*5450*/  UMOV UR15, 0x40000040 ;  /* 0x40000040000f7882 */ /* 0x000fe20000000000 */
[----:B------:R-:W-:Y:S01]  /*5460*/  FMNMX.FTZ R15, R152, R15, !PT ;  /* 0x0000000f980f7209 */ /* 0x000fe20007810000 */
[----:B------:R-:W-:Y:S01]  /*5470*/  UIADD3 UR10, UR10, 0x380, URZ ;  /* 0x000003800a0a7890 */ /* 0x000fe2000fffe03f */
        /* <DEDUP_REMOVED lines=16> */
[----:B0-----:R-:W-:Y:S02]  /*5580*/  FSEL R54, R34, -INF , P3 ;  /* 0xff80000022367808 */ /* 0x001fe40001800000 */
[----:B------:R-:W-:Y:S01]  /*5590*/  FMNMX.FTZ R15, R56, R15, !PT ;  /* 0x0000000f380f7209 */ /* 0x000fe20007810000 */
[----:B------:R-:W0:Y:S01]  /*55a0*/  MUFU.TANH R34, R82 ;  /* 0x0000005200227308 */ /* 0x000e220000002400 */
[----:B------:R-:W-:-:S02]  /*55b0*/  ISETP.GT.AND P3, PT, R12, 0x58, PT ;  /* 0x000000580c00780c */ /* 0x000fc40003f64270 */
[----:B------:R-:W-:Y:S02]  /*55c0*/  FSEL R52, R52, -INF , P4 ;  /* 0xff80000034347808 */ /* 0x000fe40002000000 */
[----:B------:R-:W-:Y:S02]  /*55d0*/  FMNMX.FTZ R15, R54, R15, !PT ;  /* 0x0000000f360f7209 */ /* 0x000fe40007810000 */
[----:B------:R-:W-:Y:S02]  /*55e0*/  ISETP.GT.AND P4, PT, R12, 0x59, PT ;  /* 0x000000590c00780c */ /* 0x000fe40003f84270 */
[----:B------:R-:W-:Y:S02]  /*55f0*/  FSEL R50, R36, -INF , P3 ;  /* 0xff80000024327808 */ /* 0x000fe40001800000 */
[----:B------:R-:W-:Y:S01]  /*5600*/  FMNMX.FTZ R15, R52, R15, !PT ;  /* 0x0000000f340f7209 */ /* 0x000fe20007810000 */
[----:B------:R-:W2:Y:S01]  /*5610*/  MUFU.TANH R36, R83 ;  /* 0x0000005300247308 */ /* 0x000ea20000002400 */
[----:B------:R-:W-:-:S02]  /*5620*/  ISETP.GT.AND P3, PT, R12, 0x60, PT ;  /* 0x000000600c00780c */ /* 0x000fc40003f64270 */
[----:B------:R-:W-:Y:S02]  /*5630*/  FSEL R48, R48, -INF , P4 ;  /* 0xff80000030307808 */ /* 0x000fe40002000000 */
        /* <DEDUP_REMOVED lines=15> */
[----:B------:R-:W-:Y:S02]  /*5730*/  FMNMX.FTZ R15, R40, R15, !PT ;  /* 0x0000000f280f7209 */ /* 0x000fe40007810000 */
[----:B------:R-:W-:-:S02]  /*5740*/  ISETP.GT.AND P3, PT, R12, 0x78, PT ;  /* 0x000000780c00780c */ /* 0x000fc40003f64270 */
[----:B--2---:R-:W-:Y:S02]  /*5750*/  FSEL R36, R36, -INF , P4 ;  /* 0xff80000024247808 */ /* 0x004fe40002000000 */
[----:B------:R-:W-:Y:S02]  /*5760*/  FMNMX.FTZ R15, R34, R15, !PT ;  /* 0x0000000f220f7209 */ /* 0x000fe40007810000 */
[----:B------:R-:W-:Y:S02]  /*5770*/  ISETP.GT.AND P4, PT, R12, 0x79, PT ;  /* 0x000000790c00780c */ /* 0x000fe40003f84270 */
[----:B------:R-:W-:Y:S02]  /*5780*/  FSEL R38, R38, -INF , P3 ;  /* 0xff80000026267808 */ /* 0x000fe40001800000 */
[----:B------:R-:W-:Y:S02]  /*5790*/  FMNMX.FTZ R13, R36, R15, !PT ;  /* 0x0000000f240d7209 */ /* 0x000fe40007810000 */
[----:B------:R-:W-:-:S02]  /*57a0*/  FSEL R15, R87, -INF , P4 ;  /* 0xff800000570f7808 */ /* 0x000fc40002000000 */
[----:B------:R-:W-:Y:S02]  /*57b0*/  FMNMX.FTZ R12, R38, R13, !PT ;  /* 0x0000000d260c7209 */ /* 0x000fe40007810000 */
[----:B------:R-:W-:Y:S02]  /*57c0*/  ISETP.GT.AND P4, PT, R76, RZ, PT ;  /* 0x000000ff4c00720c */ /* 0x000fe40003f84270 */
[----:B------:R-:W-:Y:S02]  /*57d0*/  FMNMX.FTZ R12, R15, R12, !PT ;  /* 0x0000000c0f0c7209 */ /* 0x000fe40007810000 */
[----:B------:R-:W-:Y:S02]  /*57e0*/  FSEL R51, R24, -INF , P5 ;  /* 0xff80000018337808 */ /* 0x000fe40002800000 */
[----:B------:R-:W-:Y:S01]  /*57f0*/  ISETP.GT.AND P5, PT, R76, 0x19, PT ;  /* 0x000000194c00780c */ /* 0x000fe20003fa4270 */
[----:B------:R-:W0:Y:S03]  /*5800*/  SHFL.BFLY PT, R13, R12, 0x2, 0x1f ;  /* 0x0c401f000c0d7f89 */ /* 0x000e2600000e0000 */
[----:B------:R-:W-:-:S02]  /*5810*/  FSEL R53, R26, -INF , P5 ;  /* 0xff8000001a357808 */ /* 0x000fc40002800000 */
[----:B------:R-:W-:-:S04]  /*5820*/  ISETP.GT.AND P5, PT, R76, 0x21, PT ;  /* 0x000000214c00780c */ /* 0x000fc80003fa4270 */
[----:B------:R-:W-:Y:S02]  /*5830*/  FSEL R55, R28, -INF , P5 ;  /* 0xff8000001c377808 */ /* 0x000fe40002800000 */
[----:B------:R-:W-:-:S04]  /*5840*/  ISETP.GT.AND P5, PT, R76, 0x29, PT ;  /* 0x000000294c00780c */ /* 0x000fc80003fa4270 */
[----:B------:R-:W-:Y:S02]  /*5850*/  FSEL R31, R31, -INF , P5 ;  /* 0xff8000001f1f7808 */ /* 0x000fe40002800000 */
[----:B------:R-:W-:-:S04]  /*5860*/  ISETP.GT.AND P5, PT, R76, 0x31, PT ;  /* 0x000000314c00780c */ /* 0x000fc80003fa4270 */
[----:B------:R-:W-:Y:S02]  /*5870*/  FSEL R75, R32, -INF , P5 ;  /* 0xff800000204b7808 */ /* 0x000fe40002800000 */
[----:B------:R-:W-:Y:S02]  /*5880*/  ISETP.GT.AND P5, PT, R76, 0x39, PT ;  /* 0x000000394c00780c */ /* 0x000fe40003fa4270 */
[----:B0-----:R-:W-:Y:S02]  /*5890*/  FMNMX.FTZ R13, R12, R13, !PT ;  /* 0x0000000d0c0d7209 */ /* 0x001fe40007810000 */
[----:B------:R-:W0:Y:S01]  /*58a0*/  LDC R12, c[0x0][0x988] ;  /* 0x00026200ff0c7b82 */ /* 0x000e220000000800 */
[----:B------:R-:W-:Y:S02]  /*58b0*/  WARPGROUP.DEPBAR.LE gsb0, 0x0 ;  /* 0x00008000000079c5 */ /* 0x000fe40000010000 */
[----:B------:R-:W1:Y:S01]  /*58c0*/  SHFL.BFLY PT, R82, R13, 0x1, 0x1f ;  /* 0x0c201f000d527f89 */ /* 0x000e6200000e0000 */
[----:B------:R-:W-:Y:S01]  /*58d0*/  WARPGROUP.ARRIVE ;  /* 0x00000000000079c5 */ /* 0x000fe20000000000 */
[----:B------:R-:W-:-:S02]  /*58e0*/  FSEL R77, R35, -INF , P5 ;  /* 0xff800000234d7808 */ /* 0x000fc40002800000 */
[----:B------:R-:W-:-:S03]  /*58f0*/  ISETP.GT.AND P5, PT, R76, 0x41, PT ;  /* 0x000000414c00780c */ /* 0x000fc60003fa4270 */
[----:B------:R-:W-:Y:S01]  /*5900*/  HGMMA.64x128x16.F32.BF16 R88, R160, gdesc[UR12].tnspB, R88, gsb0 ;  /* 0x41e0000ca0587df0 */ /* 0x000fe20008001858 */
[----:B------:R-:W-:Y:S02]  /*5910*/  FSEL R41, R41, -INF , P5 ;  /* 0xff80000029297808 */ /* 0x000fe40002800000 */
[----:B------:R-:W-:Y:S02]  /*5920*/  ISETP.GT.AND P5, PT, R76, 0x49, PT ;  /* 0x000000494c00780c */ /* 0x000fe40003fa4270 */
[----:B-1----:R-:W-:-:S04]  /*5930*/  FMNMX.FTZ R13, R13, R82, !PT ;  /* 0x000000520d0d7209 */ /* 0x002fc80007810000 */
[C---:B------:R-:W-:Y:S01]  /*5940*/  FSETP.NEU.FTZ.AND P3, PT, R13.reuse, -INF , PT ;  /* 0xff8000000d00780b */ /* 0x040fe20003f7d000 */
[----:B0-----:R-:W-:-:S05]  /*5950*/  FMUL.FTZ R45, R13, R12 ;  /* 0x0000000c0d2d7220 */ /* 0x001fca0000410000 */
[----:B------:R-:W-:Y:S02]  /*5960*/  FSEL R23, R45, RZ, P3 ;  /* 0x000000ff2d177208 */ /* 0x000fe40001800000 */
[----:B------:R-:W-:Y:S02]  /*5970*/  FSEL R45, R14, -INF , P4 ;  /* 0xff8000000e2d7808 */ /* 0x000fe40002000000 */
        /* <DEDUP_REMOVED lines=19> */
[----:B------:R-:W-:Y:S01]  /*5ab0*/  MUFU.EX2 R181, R181 ;  /* 0x000000b500b57308 */ /* 0x000fe20000000800 */
        /* <DEDUP_REMOVED lines=54> */
[----:B------:R-:W-:Y:S01]  /*5e20*/  FSEL R33, R60, -INF , P5 ;  /* 0xff8000003c217808 */ /* 0x000fe20002800000 */
[----:B------:R-:W-:Y:S01]  /*5e30*/  MUFU.EX2 R179, R179 ;  /* 0x000000b300b37308 */ /* 0x000fe20000000800 */
[----:B------:R-:W-:Y:S01]  /*5e40*/  FMNMX.FTZ R28, R57, R28, !PT ;  /* 0x0000001c391c7209 */ /* 0x000fe20007810000 */
[-CC-:B------:R-:W-:Y:S01]  /*5e50*/  FFMA.FTZ R34, R34, R12.reuse, -R23.reuse ;  /* 0x0000000c22227223 */ /* 0x180fe20000010817 */
[----:B------:R-:W-:Y:S01]  /*5e60*/  ISETP.GT.AND P5, PT, R76, 0x51, PT ;  /* 0x000000514c00780c */ /* 0x000fe20003fa4270 */
[----:B------:R-:W-:Y:S01]  /*5e70*/  FFMA.FTZ R15, R15, R12, -R23 ;  /* 0x0000000c0f0f7223 */ /* 0x000fe20000010817 */
[----:B------:R-:W-:-:S02]  /*5e80*/  FSEL R35, R78, -INF , P4 ;  /* 0xff8000004e237808 */ /* 0x000fc40002000000 */
[----:B------:R-:W-:Y:S01]  /*5e90*/  FMNMX.FTZ R28, R33, R28, !PT ;  /* 0x0000001c211c7209 */ /* 0x000fe20007810000 */
[----:B------:R-:W-:Y:S01]  /*5ea0*/  MUFU.EX2 R26, R172 ;  /* 0x000000ac001a7308 */ /* 0x000fe20000000800 */
[C---:B------:R-:W-:Y:S02]  /*5eb0*/  ISETP.GT.AND P4, PT, R76.reuse, 0x58, PT ;  /* 0x000000584c00780c */ /* 0x040fe40003f84270 */
[----:B------:R-:W-:Y:S02]  /*5ec0*/  FSEL R71, R71, -INF , P5 ;  /* 0xff80000047477808 */ /* 0x000fe40002800000 */
[----:B------:R-:W-:Y:S02]  /*5ed0*/  FMNMX.FTZ R30, R35, R28, !PT ;  /* 0x0000001c231e7209 */ /* 0x000fe40007810000 */
[----:B------:R-:W-:Y:S01]  /*5ee0*/  ISETP.GT.AND P5, PT, R76, 0x59, PT ;  /* 0x000000594c00780c */ /* 0x000fe20003fa4270 */
[----:B------:R-:W-:Y:S01]  /*5ef0*/  MUFU.EX2 R173, R173 ;  /* 0x000000ad00ad7308 */ /* 0x000fe20000000800 */
[----:B------:R-:W-:-:S02]  /*5f00*/  FSEL R67, R67, -INF , P4 ;  /* 0xff80000043437808 */ /* 0x000fc40002000000 */
[----:B------:R-:W-:Y:S02]  /*5f10*/  FMNMX.FTZ R30, R71, R30, !PT ;  /* 0x0000001e471e7209 */ /* 0x000fe40007810000 */
[C---:B------:R-:W-:Y:S02]  /*5f20*/  ISETP.GT.AND P4, PT, R76.reuse, 0x60, PT ;  /* 0x000000604c00780c */ /* 0x040fe40003f84270 */
[----:B------:R-:W-:Y:S01]  /*5f30*/  FSEL R61, R61, -INF , P5 ;  /* 0xff8000003d3d7808 */ /* 0x000fe20002800000 */
[----:B------:R-:W-:Y:S01]  /*5f40*/  MUFU.EX2 R175, R175 ;  /* 0x000000af00af7308 */ /* 0x000fe20000000800 */
[----:B------:R-:W-:Y:S02]  /*5f50*/  FMNMX.FTZ R30, R67, R30, !PT ;  /* 0x0000001e431e7209 */ /* 0x000fe40007810000 */
[----:B------:R-:W-:Y:S02]  /*5f60*/  ISETP.GT.AND P5, PT, R76, 0x61, PT ;  /* 0x000000614c00780c */ /* 0x000fe40003fa4270 */
[----:B------:R-:W-:-:S02]  /*5f70*/  FSEL R63, R63, -INF , P4 ;  /* 0xff8000003f3f7808 */ /* 0x000fc40002000000 */
[----:B------:R-:W-:Y:S01]  /*5f80*/  FMNMX.FTZ R30, R61, R30, !PT ;  /* 0x0000001e3d1e7209 */ /* 0x000fe20007810000 */
[----:B------:R-:W-:Y:S01]  /*5f90*/  MUFU.EX2 R28, R168 ;  /* 0x000000a8001c7308 */ /* 0x000fe20000000800 */
[C---:B------:R-:W-:Y:S02]  /*5fa0*/  ISETP.GT.AND P4, PT, R76.reuse, 0x68, PT ;  /* 0x000000684c00780c */ /* 0x040fe40003f84270 */
[----:B------:R-:W-:Y:S01]  /*5fb0*/  FSEL R65, R65, -INF , P5 ;  /* 0xff80000041417808 */ /* 0x000fe20002800000 */
[----:B------:R-:W-:Y:S02]  /*5fc0*/  WARPGROUP.DEPBAR.LE gsb0, 0x0 ;  /* 0x00008000000079c5 */ /* 0x000fe40000010000 */
[----:B------:R-:W-:Y:S01]  /*5fd0*/  FMNMX.FTZ R32, R63, R30, !PT ;  /* 0x0000001e3f207209 */ /* 0x000fe20007810000 */
[----:B------:R-:W-:Y:S01]  /*5fe0*/  WARPGROUP.ARRIVE ;  /* 0x00000000000079c5 */ /* 0x000fe20000000000 */
[----:B------:R-:W-:Y:S01]  /*5ff0*/  ISETP.GT.AND P5, PT, R76, 0x69, PT ;  /* 0x000000694c00780c */ /* 0x000fe20003fa4270 */
[----:B------:R0:W-:Y:S01]  /*6000*/  MUFU.EX2 R30, R152 ;  /* 0x00000098001e7308 */ /* 0x0001e20000000800 */
[----:B------:R-:W-:-:S02]  /*6010*/  FSEL R79, R68, -INF , P4 ;  /* 0xff800000444f7808 */ /* 0x000fc40002000000 */
[----:B------:R-:W-:Y:S01]  /*6020*/  FMNMX.FTZ R32, R65, R32, !PT ;  /* 0x0000002041207209 */ /* 0x000fe20007810000 */
[----:B------:R-:W-:Y:S01]  /*6030*/  HGMMA.64x128x16.F32.BF16 R88, R164, gdesc[UR8].tnspB, R88, gsb0 ;  /* 0x41e00008a4587df0 */ /* 0x000fe20008001858 */
        /* <DEDUP_REMOVED lines=15> */
[----:B------:R-:W-:Y:S02]  /*6130*/  FSEL R189, R189, -INF , P5 ;  /* 0xff800000bdbd7808 */ /* 0x000fe40002800000 */
[----:B------:R-:W-:Y:S01]  /*6140*/  FMNMX.FTZ R60, R187, R60, !PT ;  /* 0x0000003cbb3c7209 */ /* 0x000fe20007810000 */
[----:B------:R-:W-:Y:S01]  /*6150*/  MUFU.EX2 R153, R153 ;  /* 0x0000009900997308 */ /* 0x000fe20000000800 */
[----:B------:R-:W-:Y:S02]  /*6160*/  FSEL R38, R13, RZ, P3 ;  /* 0x000000ff0d267208 */ /* 0x000fe40001800000 */
[----:B------:R-:W-:Y:S02]  /*6170*/  FMNMX.FTZ R60, R189, R60, !PT ;  /* 0x0000003cbd3c7209 */ /* 0x000fe40007810000 */
[C---:B------:R-:W-:Y:S01]  /*6180*/  ISETP.GT.AND P3, PT, R11.reuse, R10, PT ;  /* 0x0000000a0b00720c */ /* 0x040fe20003f64270 */
[----:B------:R-:W-:-:S02]  /*6190*/  VIADD R11, R11, 0xffffffff ;  /* 0xffffffff0b0b7836 */ /* 0x000fc40000000000 */
[----:B------:R-:W1:Y:S01]  /*61a0*/  SHFL.BFLY PT, R21, R60, 0x2, 0x1f ;  /* 0x0c401f003c157f89 */ /* 0x000e6200000e0000 */
        /* <DEDUP_REMOVED lines=9> */
[----:B-1----:R-:W-:Y:S01]  /*6240*/  FMNMX.FTZ R21, R50, R21, !PT ;  /* 0x0000001532157209 */ /* 0x002fe20007810000 */
[----:B------:R-:W-:Y:S01]  /*6250*/  IMAD.U32 R50, RZ, RZ, UR5 ;  /* 0x00000005ff327e24 */ /* 0x000fe2000f8e00ff */
[----:B------:R-:W-:-:S02]  /*6260*/  UMOV UR5, UR4 ;  /* 0x0000000400057c82 */ /* 0x000fc40008000000 */
[C---:B------:R-:W-:Y:S01]  /*6270*/  FSETP.NEU.FTZ.AND P4, PT, R21.reuse, -INF , PT ;  /* 0xff8000001500780b */ /* 0x040fe20003f9d000 */
[----:B------:R-:W-:Y:S02]  /*6280*/  FMUL.FTZ R40, R21, R12 ;  /* 0x0000000c15287220 */ /* 0x000fe40000410000 */
[----:B------:R-:W-:Y:S01]  /*6290*/  MUFU.EX2 R46, R46 ;  /* 0x0000002e002e7308 */ /* 0x000fe20000000800 */
[----:B------:R-:W-:Y:S02]  /*62a0*/  @!P1 LEA R50, R50, UR36, 0x3 ;  /* 0x0000002432329c11 */ /* 0x000fe4000f8e18ff */
[----:B------:R-:W-:-:S05]  /*62b0*/  FSEL R40, R40, RZ, P4 ;  /* 0x000000ff28287208 */ /* 0x000fca0002000000 */
[----:B------:R-:W-:Y:S01]  /*62c0*/  MUFU.EX2 R81, R81 ;  /* 0x0000005100517308 */ /* 0x000fe20000000800 */
[-CC-:B0-----:R-:W-:Y:S01]  /*62d0*/  FFMA.FTZ R152, R39, R12.reuse, -R40.reuse ;  /* 0x0000000c27987223 */ /* 0x181fe20000010828 */
[----:B------:R-:W-:Y:S01]  /*62e0*/  FADD.FTZ R39, -R38, R9 ;  /* 0x0000000926277221 */ /* 0x000fe20000010100 */
[----:B------:R-:W-:Y:S01]  /*62f0*/  FSEL R9, R21, RZ, P4 ;  /* 0x000000ff15097208 */ /* 0x000fe20002000000 */
[-CC-:B------:R-:W-:Y:S01]  /*6300*/  FFMA.FTZ R180, R45, R12.reuse, -R40.reuse ;  /* 0x0000000c2db47223 */ /* 0x180fe20000010828 */
[-CC-:B------:R-:W-:Y:S01]  /*6310*/  FFMA.FTZ R43, R43, R12.reuse, -R40.reuse ;  /* 0x0000000c2b2b7223 */ /* 0x180fe20000010828 */
[-C--:B------:R-:W-:Y:S01]  /*6320*/  FMUL.FTZ R44, R39, R12.reuse ;  /* 0x0000000c272c7220 */ /* 0x080fe20000410000 */
[-C--:B------:R-:W-:Y:S01]  /*6330*/  FFMA.FTZ R182, R47, R12.reuse, -R40 ;  /* 0x0000000c2fb67223 */ /* 0x080fe20000010828 */
[----:B------:R-:W-:Y:S01]  /*6340*/  FADD.FTZ R9, -R9, R8 ;  /* 0x0000000809097221 */ /* 0x000fe20000010100 */
[----:B------:R-:W-:Y:S01]  /*6350*/  IMAD.U32 R39, RZ, RZ, UR4 ;  /* 0x00000004ff277e24 */ /* 0x000fe2000f8e00ff */
[----:B------:R-:W-:Y:S01]  /*6360*/  MUFU.EX2 R180, R180 ;  /* 0x000000b400b47308 */ /* 0x000fe20000000800 */
[-CC-:B------:R-:W-:Y:S01]  /*6370*/  FFMA.FTZ R45, R49, R12.reuse, -R40.reuse ;  /* 0x0000000c312d7223 */ /* 0x180fe20000010828 */
[-C--:B------:R-:W-:Y:S01]  /*6380*/  FMUL.FTZ R9, R9, R12.reuse ;  /* 0x0000000c09097220 */ /* 0x080fe20000410000 */
[-CC-:B------:R-:W-:Y:S01]  /*6390*/  FFMA.FTZ R176, R25, R12.reuse, -R40.reuse ;  /* 0x0000000c19b07223 */ /* 0x180fe20000010828 */
[----:B------:R-:W-:Y:S01]  /*63a0*/  @!P1 LEA R39, R39, UR36, 0x3 ;  /* 0x0000002427279c11 */ /* 0x000fe2000f8e18ff */
[-CC-:B------:R-:W-:Y:S01]  /*63b0*/  FFMA.FTZ R25, R51, R12.reuse, -R40.reuse ;  /* 0x0000000c33197223 */ /* 0x180fe20000010828 */
[----:B------:R-:W-:Y:S01]  /*63c0*/  IADD3 R38, -R19, 0xb, RZ ;  /* 0x0000000b13267810 */ /* 0x000fe20007ffe1ff */
[-CC-:B------:R-:W-:Y:S01]  /*63d0*/  FFMA.FTZ R49, R41, R12.reuse, -R40.reuse ;  /* 0x0000000c29317223 */ /* 0x180fe20000010828 */
[----:B------:R-:W0:Y:S01]  /*63e0*/  MUFU.EX2 R9, R9 ;  /* 0x0000000900097308 */ /* 0x000e220000000800 */
[----:B------:R-:W-:Y:S01]  /*63f0*/  @!P1 IADD3 R39, R39, 0x28840, RZ ;  /* 0x0002884027279810 */ /* 0x000fe20007ffe0ff */
[-CC-:B------:R-:W-:Y:S01]  /*6400*/  FFMA.FTZ R178, R27, R12.reuse, -R40.reuse ;  /* 0x0000000c1bb27223 */ /* 0x180fe20000010828 */
[-CC-:B------:R-:W-:Y:S01]  /*6410*/  FFMA.FTZ R27, R53, R12.reuse, -R40.reuse ;  /* 0x0000000c351b7223 */ /* 0x180fe20000010828 */
[-CC-:B------:R-:W-:Y:S01]  /*6420*/  FFMA.FTZ R172, R29, R12.reuse, -R40.reuse ;  /* 0x0000000c1dac7223 */ /* 0x180fe20000010828 */
[----:B------:R-:W-:Y:S01]  /*6430*/  @!P1 PRMT R41, RZ, 0x654, R39 ;  /* 0x00000654ff299816 */ /* 0x000fe20000000027 */
[-CC-:B------:R-:W-:Y:S01]  /*6440*/  FFMA.FTZ R29, R55, R12.reuse, -R40.reuse ;  /* 0x0000000c371d7223 */ /* 0x180fe20000010828 */
[-CC-:B------:R-:W-:Y:S01]  /*6450*/  FFMA.FTZ R174, R59, R12.reuse, -R40.reuse ;  /* 0x0000000c3bae7223 */ /* 0x180fe20000010828 */
[----:B------:R0:W1:Y:S01]  /*6460*/  MUFU.EX2 R8, R44 ;  /* 0x0000002c00087308 */ /* 0x0000620000000800 */
[-CC-:B------:R-:W-:Y:S01]  /*6470*/  FFMA.FTZ R31, R31, R12.reuse, -R40.reuse ;  /* 0x0000000c1f1f7223 */ /* 0x180fe20000010828 */
[-CC-:B------:R-:W-:Y:S01]  /*6480*/  FFMA.FTZ R168, R73, R12.reuse, -R40.reuse ;  /* 0x0000000c49a87223 */ /* 0x180fe20000010828 */
[-CC-:B------:R-:W-:Y:S01]  /*6490*/  FFMA.FTZ R47, R75, R12.reuse, -R40.reuse ;  /* 0x0000000c4b2f7223 */ /* 0x180fe20000010828 */
[-CC-:B------:R-:W-:Y:S01]  /*64a0*/  FFMA.FTZ R170, R37, R12.reuse, -R40.reuse ;  /* 0x0000000c25aa7223 */ /* 0x180fe20000010828 */
[-CC-:B------:R-:W-:Y:S01]  /*64b0*/  FFMA.FTZ R37, R77, R12.reuse, -R40.reuse ;  /* 0x0000000c4d257223 */ /* 0x180fe20000010828 */
[-CC-:B------:R-:W-:Y:S01]  /*64c0*/  FFMA.FTZ R154, R57, R12.reuse, -R40.reuse ;  /* 0x0000000c399a7223 */ /* 0x180fe20000010828 */
[-C--:B------:R-:W-:Y:S01]  /*64d0*/  FFMA.FTZ R35, R35, R12.reuse, -R40 ;  /* 0x0000000c23237223 */ /* 0x080fe20000010828 */
[----:B------:R-:W2:Y:S01]  /*64e0*/  MUFU.EX2 R43, R43 ;  /* 0x0000002b002b7308 */ /* 0x000ea20000000800 */
[----:B0-----:R-:W-:Y:S01]  /*64f0*/  FFMA.FTZ R44, R9, R5, R180 ;  /* 0x00000005092c7223 */ /* 0x001fe200000100b4 */
[-CC-:B------:R-:W-:Y:S01]  /*6500*/  FFMA.FTZ R5, R33, R12.reuse, -R40.reuse ;  /* 0x0000000c21057223 */ /* 0x180fe20000010828 */
[-CC-:B------:R-:W-:Y:S01]  /*6510*/  FFMA.FTZ R71, R71, R12.reuse, -R40.reuse ;  /* 0x0000000c47477223 */ /* 0x180fe20000010828 */
[----:B------:R-:W-:Y:S01]  /*6520*/  FFMA.FTZ R67, R67, R12, -R40 ;  /* 0x0000000c43437223 */ /* 0x000fe20000010828 */
[----:B------:R-:W-:-:S02]  /*6530*/  WARPGROUP.DEPBAR.LE gsb0, 0x0 ;  /* 0x00008000000079c5 */ /* 0x000fc40000010000 */
[----:B------:R0:W-:Y:S06]  /*6540*/  BAR.ARV R38, 0x100 ;  /* 0x000400260000751d */ /* 0x0001ec0000002000 */
[----:B------:R-:W0:Y:S01]  /*6550*/  MUFU.EX2 R182, R182 ;  /* 0x000000b600b67308 */ /* 0x000e220000000800 */
[----:B-1----:R-:W-:Y:S01]  /*6560*/  FFMA.FTZ R33, R8, R4, R181 ;  /* 0x0000000408217223 */ /* 0x002fe200000100b5 */
[----:B------:R2:W-:Y:S01]  /*6570*/  @!P1 SYNCS.ARRIVE.TRANS64.RED.A1T0 RZ, [R41+URZ], RZ ;  /* 0x000000ff29ff99a7 */ /* 0x0005e2000810043f */
[C---:B------:R-:W-:Y:S01]  /*6580*/  F2FP.BF16.F32.PACK_AB R181, R14.reuse, R181 ;  /* 0x000000b50eb5723e */ /* 0x040fe200000010ff */
[-CC-:B------:R-:W-:Y:S01]  /*6590*/  FFMA.FTZ R61, R61, R12.reuse, -R40.reuse ;  /* 0x0000000c3d3d7223 */ /* 0x180fe20000010828 */
[----:B------:R-:W-:Y:S01]  /*65a0*/  FADD.FTZ R4, R14, R33 ;  /* 0x000000210e047221 */ /* 0x000fe20000010000 */
[-CC-:B------:R-:W-:Y:S01]  /*65b0*/  FFMA.FTZ R63, R63, R12.reuse, -R40.reuse ;  /* 0x0000000c3f3f7223 */ /* 0x180fe20000010828 */
[-C--:B------:R-:W-:Y:S01]  /*65c0*/  FFMA.FTZ R65, R65, R12.reuse, -R40 ;  /* 0x0000000c41417223 */ /* 0x080fe20000010828 */
[----:B------:R-:W1:Y:S01]  /*65d0*/  MUFU.EX2 R45, R45 ;  /* 0x0000002d002d7308 */ /* 0x000e620000000800 */
[----:B------:R-:W-:Y:S01]  /*65e0*/  FADD.FTZ R33, R183, R4 ;  /* 0x00000004b7217221 */ /* 0x000fe20000010000 */
[----:B--2---:R-:W-:Y:S01]  /*65f0*/  FADD.FTZ R41, R43, R44 ;  /* 0x0000002c2b297221 */ /* 0x004fe20000010000 */
[-CC-:B------:R-:W-:Y:S01]  /*6600*/  FFMA.FTZ R79, R79, R12.reuse, -R40.reuse ;  /* 0x0000000c4f4f7223 */ /* 0x180fe20000010828 */
[-CC-:B------:R-:W-:Y:S01]  /*6610*/  FFMA.FTZ R69, R69, R12.reuse, -R40.reuse ;  /* 0x0000000c45457223 */ /* 0x180fe20000010828 */
[----:B------:R-:W-:Y:S01]  /*6620*/  FADD.FTZ R4, R20, R33 ;  /* 0x0000002114047221 */ /* 0x000fe20000010000 */
[-CC-:B------:R-:W-:Y:S01]  /*6630*/  FFMA.FTZ R83, R83, R12.reuse, -R40.reuse ;  /* 0x0000000c53537223 */ /* 0x180fe20000010828 */
[-C--:B------:R-:W-:Y:S01]  /*6640*/  FFMA.FTZ R87, R87, R12.reuse, -R40 ;  /* 0x0000000c57577223 */ /* 0x080fe20000010828 */
[----:B------:R-:W2:Y:S01]  /*6650*/  MUFU.EX2 R176, R176 ;  /* 0x000000b000b07308 */ /* 0x000ea20000000800 */
[----:B0-----:R-:W-:Y:S01]  /*6660*/  FADD.FTZ R38, R182, R41 ;  /* 0x00000029b6267221 */ /* 0x001fe20000010000 */
[----:B------:R-:W-:Y:S01]  /*6670*/  FADD.FTZ R33, R177, R4 ;  /* 0x00000004b1217221 */ /* 0x000fe20000010000 */
[-CC-:B------:R-:W-:Y:S01]  /*6680*/  FFMA.FTZ R187, R187, R12.reuse, -R40.reuse ;  /* 0x0000000cbbbb7223 */ /* 0x180fe20000010828 */
[----:B------:R-:W-:Y:S01]  /*6690*/  FFMA.FTZ R40, R189, R12, -R40 ;  /* 0x0000000cbd287223 */ /* 0x000fe20000010828 */
[----:B------:R-:W-:-:S02]  /*66a0*/  @!P1 VIADD R44, R50, 0x28860 ;  /* 0x00028860322c9836 */ /* 0x000fc40000000000 */
[----:B------:R-:W-:Y:S01]  /*66b0*/  FADD.FTZ R4, R22, R33 ;  /* 0x0000002116047221 */ /* 0x000fe20000010000 */
[-C--:B------:R-:W-:Y:S01]  /*66c0*/  FMUL.FTZ R88, R88, R9.reuse ;  /* 0x0000000958587220 */ /* 0x080fe20000410000 */
[----:B------:R-:W0:Y:S01]  /*66d0*/  MUFU.EX2 R25, R25 ;  /* 0x0000001900197308 */ /* 0x000e220000000800 */
[----:B-1----:R-:W-:Y:S01]  /*66e0*/  FADD.FTZ R41, R45, R38 ;  /* 0x000000262d297221 */ /* 0x002fe20000010000 */
[----:B------:R-:W-:Y:S01]  /*66f0*/  @!P1 PRMT R44, RZ, 0x654, R44 ;  /* 0x00000654ff2c9816 */ /* 0x000fe2000000002c */
[-C--:B------:R-:W-:Y:S01]  /*6700*/  FMUL.FTZ R89, R89, R9.reuse ;  /* 0x0000000959597220 */ /* 0x080fe20000410000 */
[-C--:B------:R-:W-:Y:S01]  /*6710*/  FMUL.FTZ R92, R92, R9.reuse ;  /* 0x000000095c5c7220 */ /* 0x080fe20000410000 */
[-C--:B------:R-:W-:Y:S01]  /*6720*/  FMUL.FTZ R93, R93, R9.reuse ;  /* 0x000000095d5d7220 */ /* 0x080fe20000410000 */
[----:B------:R1:W-:Y:S01]  /*6730*/  @!P1 SYNCS.ARRIVE.TRANS64.RED.A1T0 RZ, [R44+URZ], RZ ;  /* 0x000000ff2cff99a7 */ /* 0x0003e2000810043f */
[-C--:B------:R-:W-:Y:S01]  /*6740*/  FMUL.FTZ R96, R96, R9.reuse ;  /* 0x0000000960607220 */ /* 0x080fe20000410000 */
[----:B------:R-:W3:Y:S01]  /*6750*/  MUFU.EX2 R178, R178 ;  /* 0x000000b200b27308 */ /* 0x000ee20000000800 */
        /* <DEDUP_REMOVED lines=16> */
[----:B---3--:R-:W-:Y:S01]  /*6860*/  FADD.FTZ R38, R178, R23 ;  /* 0x00000017b2267221 */ /* 0x008fe20000010000 */
[----:B------:R-:W-:Y:S01]  /*6870*/  FADD.FTZ R23, R179, R4 ;  /* 0x00000004b3177221 */ /* 0x000fe20000010000 */
[-C--:B------:R-:W-:Y:S01]  /*6880*/  FMUL.FTZ R120, R120, R9.reuse ;  /* 0x0000000978787220 */ /* 0x080fe20000410000 */
[-C--:B------:R-:W-:Y:S01]  /*6890*/  FMUL.FTZ R121, R121, R9.reuse ;  /* 0x0000000979797220 */ /* 0x080fe20000410000 */
[-C--:B------:R-:W-:Y:S01]  /*68a0*/  FMUL.FTZ R124, R124, R9.reuse ;  /* 0x000000097c7c7220 */ /* 0x080fe20000410000 */
[----:B------:R-:W-:Y:S01]  /*68b0*/  FADD.FTZ R4, R24, R23 ;  /* 0x0000001718047221 */ /* 0x000fe20000010000 */
[-C--:B------:R-:W-:Y:S01]  /*68c0*/  FMUL.FTZ R125, R125, R9.reuse ;  /* 0x000000097d7d7220 */ /* 0x080fe20000410000 */
[----:B------:R-:W3:Y:S01]  /*68d0*/  MUFU.EX2 R29, R29 ;  /* 0x0000001d001d7308 */ /* 0x000ee20000000800 */
[----:B--2---:R-:W-:Y:S01]  /*68e0*/  FADD.FTZ R33, R27, R38 ;  /* 0x000000261b217221 */ /* 0x004fe20000010000 */
[----:B------:R-:W-:Y:S01]  /*68f0*/  FADD.FTZ R23, R173, R4 ;  /* 0x00000004ad177221 */ /* 0x000fe20000010000 */
[-C--:B------:R-:W-:Y:S01]  /*6900*/  FMUL.FTZ R128, R128, R9.reuse ;  /* 0x0000000980807220 */ /* 0x080fe20000410000 */
[-C--:B------:R-:W-:Y:S01]  /*6910*/  FMUL.FTZ R129, R129, R9.reuse ;  /* 0x0000000981817220 */ /* 0x080fe20000410000 */
[-C--:B------:R-:W-:Y:S01]  /*6920*/  FMUL.FTZ R132, R132, R9.reuse ;  /* 0x0000000984847220 */ /* 0x080fe20000410000 */
[----:B------:R-:W-:Y:S01]  /*6930*/  FADD.FTZ R4, R26, R23 ;  /* 0x000000171a047221 */ /* 0x000fe20000010000 */
[-C--:B------:R-:W-:Y:S01]  /*6940*/  FMUL.FTZ R133, R133, R9.reuse ;  /* 0x0000000985857220 */ /* 0x080fe20000410000 */
[----:B------:R-:W2:Y:S01]  /*6950*/  MUFU.EX2 R174, R174 ;  /* 0x000000ae00ae7308 */ /* 0x000ea20000000800 */
[----:B0-----:R-:W-:Y:S01]  /*6960*/  FADD.FTZ R38, R172, R33 ;  /* 0x00000021ac267221 */ /* 0x001fe20000010000 */
[----:B------:R-:W-:Y:S01]  /*6970*/  FADD.FTZ R23, R175, R4 ;  /* 0x00000004af177221 */ /* 0x000fe20000010000 */
[-C--:B------:R-:W-:Y:S01]  /*6980*/  FMUL.FTZ R136, R136, R9.reuse ;  /* 0x0000000988887220 */ /* 0x080fe20000410000 */
[-C--:B------:R-:W-:Y:S01]  /*6990*/  FMUL.FTZ R137, R137, R9.reuse ;  /* 0x0000000989897220 */ /* 0x080fe20000410000 */
[-C--:B------:R-:W-:Y:S01]  /*69a0*/  FMUL.FTZ R140, R140, R9.reuse ;  /* 0x000000098c8c7220 */ /* 0x080fe20000410000 */
[----:B------:R-:W-:Y:S01]  /*69b0*/  FADD.FTZ R4, R28, R23 ;  /* 0x000000171c047221 */ /* 0x000fe20000010000 */
        /* <DEDUP_REMOVED lines=8> */
[----:B------:R-:W-:Y:S01]  /*6a40*/  FMUL.FTZ R149, R149, R9 ;  /* 0x0000000995957220 */ /* 0x000fe20000410000 */
        /* <DEDUP_REMOVED lines=46> */
[-C--:B------:R-:W-:Y:S01]  /*6d30*/  FMUL.FTZ R135, R135, R8.reuse ;  /* 0x0000000887877220 */ /* 0x080fe20000410000 */
        /* <DEDUP_REMOVED lines=10> */
[----:B0-----:R-:W-:Y:S01]  /*6de0*/  FADD.FTZ R25, R39, R14 ;  /* 0x0000000e27197221 */ /* 0x001fe20000010000 */
[----:B------:R-:W-:Y:S01]  /*6df0*/  FMUL.FTZ R151, R151, R8 ;  /* 0x0000000897977220 */ /* 0x000fe20000410000 */
[----:B------:R-:W-:Y:S01]  /*6e00*/  F2FP.BF16.F32.PACK_AB R183, R20, R183 ;  /* 0x000000b714b7723e */ /* 0x000fe200000010ff */
[----:B------:R-:W-:Y:S01]  /*6e10*/  IMAD.MOV.U32 R9, RZ, RZ, R13 ;  /* 0x000000ffff097224 */ /* 0x000fe200078e000d */
[----:B------:R-:W-:-:S02]  /*6e20*/  F2FP.BF16.F32.PACK_AB R177, R22, R177 ;  /* 0x000000b116b1723e */ /* 0x000fc400000010ff */
[----:B------:R-:W-:Y:S01]  /*6e30*/  F2FP.BF16.F32.PACK_AB R180, R43, R180 ;  /* 0x000000b42bb4723e */ /* 0x000fe200000010ff */
[----:B------:R-:W0:Y:S01]  /*6e40*/  MUFU.EX2 R35, R35 ;  /* 0x0000002300237308 */ /* 0x000e220000000800 */
[----:B---3--:R-:W-:Y:S01]  /*6e50*/  FADD.FTZ R14, R154, R25 ;  /* 0x000000199a0e7221 */ /* 0x008fe20000010000 */
[----:B------:R-:W-:Y:S02]  /*6e60*/  F2FP.BF16.F32.PACK_AB R182, R45, R182 ;  /* 0x000000b62db6723e */ /* 0x000fe400000010ff */
[----:B------:R-:W-:Y:S02]  /*6e70*/  F2FP.BF16.F32.PACK_AB R178, R27, R178 ;  /* 0x000000b21bb2723e */ /* 0x000fe400000010ff */
[----:B------:R-:W-:Y:S02]  /*6e80*/  F2FP.BF16.F32.PACK_AB R179, R24, R179 ;  /* 0x000000b318b3723e */ /* 0x000fe400000010ff */
[----:B------:R-:W3:Y:S01]  /*6e90*/  MUFU.EX2 R71, R71 ;  /* 0x0000004700477308 */ /* 0x000ee20000000800 */
[C---:B--2---:R-:W-:Y:S01]  /*6ea0*/  FADD.FTZ R14, R5.reuse, R14 ;  /* 0x0000000e050e7221 */ /* 0x044fe20000010000 */
[----:B------:R-:W-:Y:S01]  /*6eb0*/  F2FP.BF16.F32.PACK_AB R154, R5, R154 ;  /* 0x0000009a059a723e */ /* 0x000fe200000010ff */
[----:B------:R-:W-:Y:S01]  /*6ec0*/  FADD.FTZ R5, R81, R4 ;  /* 0x0000000451057221 */ /* 0x000fe20000010000 */
[----:B------:R-:W-:-:S02]  /*6ed0*/  F2FP.BF16.F32.PACK_AB R172, R29, R172 ;  /* 0x000000ac1dac723e */ /* 0x000fc400000010ff */
[----:B------:R-:W-:Y:S02]  /*6ee0*/  F2FP.BF16.F32.PACK_AB R173, R26, R173 ;  /* 0x000000ad1aad723e */ /* 0x000fe400000010ff */
[----:B------:R-:W2:Y:S01]  /*6ef0*/  MUFU.EX2 R67, R67 ;  /* 0x0000004300437308 */ /* 0x000ea20000000800 */
[----:B0-----:R-:W-:Y:S01]  /*6f00*/  FADD.FTZ R14, R35, R14 ;  /* 0x0000000e230e7221 */ /* 0x001fe20000010000 */
[----:B------:R-:W-:Y:S02]  /*6f10*/  F2FP.BF16.F32.PACK_AB R174, R31, R174 ;  /* 0x000000ae1fae723e */ /* 0x000fe400000010ff */
[----:B------:R-:W-:Y:S02]  /*6f20*/  F2FP.BF16.F32.PACK_AB R175, R28, R175 ;  /* 0x000000af1caf723e */ /* 0x000fe400000010ff */
[----:B------:R-:W-:Y:S02]  /*6f30*/  F2FP.BF16.F32.PACK_AB R168, R47, R168 ;  /* 0x000000a82fa8723e */ /* 0x000fe400000010ff */
[----:B------:R-:W0:Y:S01]  /*6f40*/  MUFU.EX2 R61, R61 ;  /* 0x0000003d003d7308 */ /* 0x000e220000000800 */
[----:B---3--:R-:W-:Y:S01]  /*6f50*/  FADD.FTZ R14, R71, R14 ;  /* 0x0000000e470e7221 */ /* 0x008fe20000010000 */
[----:B------:R-:W-:-:S02]  /*6f60*/  F2FP.BF16.F32.PACK_AB R169, R30, R169 ;  /* 0x000000a91ea9723e */ /* 0x000fc400000010ff */
[----:B------:R-:W-:Y:S02]  /*6f70*/  F2FP.BF16.F32.PACK_AB R170, R37, R170 ;  /* 0x000000aa25aa723e */ /* 0x000fe400000010ff */
[----:B------:R-:W-:Y:S02]  /*6f80*/  F2FP.BF16.F32.PACK_AB R171, R32, R171 ;  /* 0x000000ab20ab723e */ /* 0x000fe400000010ff */
[----:B------:R-:W3:Y:S01]  /*6f90*/  MUFU.EX2 R63, R63 ;  /* 0x0000003f003f7308 */ /* 0x000ee20000000800 */
[----:B--2---:R-:W-:Y:S01]  /*6fa0*/  FADD.FTZ R14, R67, R14 ;  /* 0x0000000e430e7221 */ /* 0x004fe20000010000 */
[----:B------:R-:W-:Y:S02]  /*6fb0*/  F2FP.BF16.F32.PACK_AB R152, R39, R152 ;  /* 0x000000982798723e */ /* 0x000fe400000010ff */
[----:B------:R-:W-:Y:S02]  /*6fc0*/  F2FP.BF16.F32.PACK_AB R153, R58, R153 ;  /* 0x000000993a99723e */ /* 0x000fe400000010ff */
[----:B------:R-:W-:-:S02]  /*6fd0*/  F2FP.BF16.F32.PACK_AB R155, R56, R155 ;  /* 0x0000009b389b723e */ /* 0x000fc400000010ff */
        /* <DEDUP_REMOVED lines=9> */
[----:B------:R-:W-:Y:S02]  /*7070*/  MOV R8, R21 ;  /* 0x0000001500087202 */ /* 0x000fe40000000f00 */
[----:B------:R-:W3:Y:S01]  /*7080*/  MUFU.EX2 R42, R42 ;  /* 0x0000002a002a7308 */ /* 0x000ee20000000800 */
[C---:B--2---:R-:W-:Y:S01]  /*7090*/  FADD.FTZ R14, R65.reuse, R14 ;  /* 0x0000000e410e7221 */ /* 0x044fe20000010000 */
[----:B------:R-:W-:-:S06]  /*70a0*/  F2FP.BF16.F32.PACK_AB R160, R65, R63 ;  /* 0x0000003f41a0723e */ /* 0x000fcc00000010ff */
[----:B------:R-:W2:Y:S01]  /*70b0*/  MUFU.EX2 R69, R69 ;  /* 0x0000004500457308 */ /* 0x000ea20000000800 */
[----:B0-----:R-:W-:-:S07]  /*70c0*/  FADD.FTZ R14, R79, R14 ;  /* 0x0000000e4f0e7221 */ /* 0x001fce0000010000 */
[----:B------:R-:W0:Y:S01]  /*70d0*/  MUFU.EX2 R85, R85 ;  /* 0x0000005500557308 */ /* 0x000e220000000800 */
[----:B---3--:R-:W-:-:S07]  /*70e0*/  FADD.FTZ R4, R42, R5 ;  /* 0x000000052a047221 */ /* 0x008fce0000010000 */
[----:B------:R-:W3:Y:S01]  /*70f0*/  MUFU.EX2 R83, R83 ;  /* 0x0000005300537308 */ /* 0x000ee20000000800 */
[C---:B--2---:R-:W-:Y:S01]  /*7100*/  FADD.FTZ R14, R69.reuse, R14 ;  /* 0x0000000e450e7221 */ /* 0x044fe20000010000 */
[----:B------:R-:W-:-:S06]  /*7110*/  F2FP.BF16.F32.PACK_AB R162, R69, R79 ;  /* 0x0000004f45a2723e */ /* 0x000fcc00000010ff */
[----:B------:R-:W2:Y:S01]  /*7120*/  MUFU.EX2 R34, R34 ;  /* 0x0000002200227308 */ /* 0x000ea20000000800 */
[C---:B0-----:R-:W-:Y:S01]  /*7130*/  FADD.FTZ R5, R85.reuse, R4 ;  /* 0x0000000455057221 */ /* 0x041fe20000010000 */
[----:B------:R-:W-:-:S06]  /*7140*/  F2FP.BF16.F32.PACK_AB R163, R85, R42 ;  /* 0x0000002a55a3723e */ /* 0x000fcc00000010ff */
[----:B------:R-:W0:Y:S01]  /*7150*/  MUFU.EX2 R87, R87 ;  /* 0x0000005700577308 */ /* 0x000e220000000800 */
[----:B---3--:R-:W-:-:S07]  /*7160*/  FADD.FTZ R14, R83, R14 ;  /* 0x0000000e530e7221 */ /* 0x008fce0000010000 */
[----:B------:R-:W3:Y:S01]  /*7170*/  MUFU.EX2 R185, R185 ;  /* 0x000000b900b97308 */ /* 0x000ee20000000800 */
[----:B--2---:R-:W-:-:S07]  /*7180*/  FADD.FTZ R4, R34, R5 ;  /* 0x0000000522047221 */ /* 0x004fce0000010000 */
[----:B------:R-:W2:Y:S01]  /*7190*/  MUFU.EX2 R187, R187 ;  /* 0x000000bb00bb7308 */ /* 0x000ea20000000800 */
[C---:B0-----:R-:W-:Y:S01]  /*71a0*/  FADD.FTZ R14, R87.reuse, R14 ;  /* 0x0000000e570e7221 */ /* 0x041fe20000010000 */
[----:B------:R-:W-:-:S06]  /*71b0*/  F2FP.BF16.F32.PACK_AB R164, R87, R83 ;  /* 0x0000005357a4723e */ /* 0x000fcc00000010ff */
[----:B------:R-:W0:Y:S01]  /*71c0*/  MUFU.EX2 R36, R36 ;  /* 0x0000002400247308 */ /* 0x000e220000000800 */
[C---:B---3--:R-:W-:Y:S01]  /*71d0*/  FADD.FTZ R5, R185.reuse, R4 ;  /* 0x00000004b9057221 */ /* 0x048fe20000010000 */
[----:B------:R-:W-:-:S06]  /*71e0*/  F2FP.BF16.F32.PACK_AB R165, R185, R34 ;  /* 0x00000022b9a5723e */ /* 0x000fcc00000010ff */
[----:B------:R-:W3:Y:S01]  /*71f0*/  MUFU.EX2 R40, R40 ;  /* 0x0000002800287308 */ /* 0x000ee20000000800 */
[----:B--2---:R-:W-:-:S07]  /*7200*/  FADD.FTZ R14, R187, R14 ;  /* 0x0000000ebb0e7221 */ /* 0x004fce0000010000 */
[----:B------:R-:W2:Y:S01]  /*7210*/  MUFU.EX2 R15, R15 ;  /* 0x0000000f000f7308 */ /* 0x000ea20000000800 */
[----:B0-----:R-:W-:Y:S01]  /*7220*/  FADD.FTZ R4, R36, R5 ;  /* 0x0000000524047221 */ /* 0x001fe20000010000 */
[C---:B---3--:R-:W-:Y:S01]  /*7230*/  FADD.FTZ R5, R40.reuse, R14 ;  /* 0x0000000e28057221 */ /* 0x048fe20000010000 */
[----:B------:R-:W-:Y:S01]  /*7240*/  F2FP.BF16.F32.PACK_AB R166, R40, R187 ;  /* 0x000000bb28a6723e */ /* 0x000fe200000010ff */
[----:B------:R-:W-:Y:S02]  /*7250*/  IMAD.MOV.U32 R14, RZ, RZ, R0 ;  /* 0x000000ffff0e7224 */ /* 0x000fe400078e0000 */
[C---:B--2---:R-:W-:Y:S01]  /*7260*/  FADD.FTZ R4, R15.reuse, R4 ;  /* 0x000000040f047221 */ /* 0x044fe20000010000 */
[----:B------:R-:W-:Y:S01]  /*7270*/  F2FP.BF16.F32.PACK_AB R167, R15, R36 ;  /* 0x000000240fa7723e */ /* 0x000fe200000010ff */
[----:B-1----:R-:W-:Y:S06]  /*7280*/  @P3 BRA `(.L_x_8382) ;  /* 0xffffffcc00d43947 */ /* 0x002fec000383ffff */
.L_x_8373:
        /* <DEDUP_REMOVED lines=8> */
[----:B------:R-:W-:-:S07]  /*7310*/  IMAD.MOV.U32 R9, RZ, RZ, R0 ;  /* 0x000000ffff097224 */ /* 0x000fce00078e0000 */
.L_x_8392:
        /* <DEDUP_REMOVED lines=9> */
.L_x_8385:
[----:B------:R-:W-:Y:S01]  /*73b0*/  ULEA UR10, UR4, UR36, 0x3 ;  /* 0x00000024040a7291 */ /* 0x000fe2000f8e183f */
[----:B------:R-:W-:-:S08]  /*73c0*/  SHF.L.U32 R10, R0, 0x1f, RZ ;  /* 0x0000001f000a7819 */ /* 0x000fd000000006ff */
[----:B------:R0:W1:Y:S01]  /*73d0*/  SYNCS.PHASECHK.TRANS64.TRYWAIT P2, [UR10+0x28830], R10 ;  /* 0x0288300aff0075a7 */ /* 0x000062000804014a */
[----:B------:R-:W-:Y:S05]  /*73e0*/  @!P0 BRA `(.L_x_8386) ;  /* 0x0000000000048947 */ /* 0x000fea0003800000 */
[----:B------:R-:W-:Y:S01]  /*73f0*/  BPT.TRAP 0x1 ;  /* 0x000000040000795c */ /* 0x000fe20000300000 */
.L_x_8386:
[----:B-1----:R-:W-:Y:S05]  /*7400*/  @P2 BRA `(.L_x_8384) ;  /* 0x0000000000082947 */ /* 0x002fea0003800000 */
[----:B------:R-:W1:Y:S02]  /*7410*/  SYNCS.PHASECHK.TRANS64.TRYWAIT P2, [UR10+0x28830], R10 ;  /* 0x0288300aff0075a7 */ /* 0x000e64000804014a */
[----:B-1----:R-:W-:Y:S05]  /*7420*/  @!P2 BRA `(.L_x_8387) ;  /* 0x000000840038a947 */ /* 0x002fea0003800000 */
.L_x_8384:
        /* <DEDUP_REMOVED lines=46> */
.L_x_8389:
[----:B------:R-:W-:Y:S01]  /*7710*/  ULEA UR10, UR5, UR36, 0x3 ;  /* 0x00000024050a7291 */ /* 0x000fe2000f8e183f */
[----:B------:R-:W-:-:S08]  /*7720*/  SHF.L.U32 R9, R9, 0x1f, RZ ;  /* 0x0000001f09097819 */ /* 0x000fd000000006ff */
[----:B------:R2:W3:Y:S01]  /*7730*/  SYNCS.PHASECHK.TRANS64.TRYWAIT P2, [UR10+0x28850], R9 ;  /* 0x02885009ff0075a7 */ /* 0x0004e2000804014a */
[----:B------:R-:W-:Y:S05]  /*7740*/  @!P0 BRA `(.L_x_8390) ;  /* 0x0000000000048947 */ /* 0x000fea0003800000 */
[----:B------:R-:W-:Y:S01]  /*7750*/  BPT.TRAP 0x1 ;  /* 0x000000040000795c */ /* 0x000fe20000300000 */
.L_x_8390:
[----:B---3--:R-:W-:Y:S05]  /*7760*/  @P2 BRA `(.L_x_8388) ;  /* 0x0000000000082947 */ /* 0x008fea0003800000 */
[----:B------:R-:W3:Y:S02]  /*7770*/  SYNCS.PHASECHK.TRANS64.TRYWAIT P2, [UR10+0x28850], R9 ;  /* 0x02885009ff0075a7 */ /* 0x000ee4000804014a */
[----:B---3--:R-:W-:Y:S05]  /*7780*/  @!P2 BRA `(.L_x_8391) ;  /* 0x000000800078a947 */ /* 0x008fea0003800000 */
.L_x_8388:
[----:B------:R-:W-:Y:S01]  /*7790*/  UIADD3 UR10, UR36, 0x400, URZ ;  /* 0x00000400240a7890 */ /* 0x000fe2000fffe03f */
[----:B------:R-:W-:Y:S01]  /*77a0*/  WARPGROUP.ARRIVE ;  /* 0x00000000000079c5 */ /* 0x000fe20000000000 */
[----:B------:R-:W-:Y:S01]  /*77b0*/  UMOV UR11, 0x40000040 ;  /* 0x40000040000b7882 */ /* 0x000fe20000000000 */
[----:B------:R-:W-:Y:S01]  /*77c0*/  UMOV UR15, 0x40000040 ;  /* 0x40000040000f7882 */ /* 0x000fe20000000000 */
[----:B------:R-:W-:Y:S01]  /*77d0*/  USHF.R.U32.HI UR10, URZ, 0x4, UR10 ;  /* 0x000000043f0a7899 */ /* 0x000fe2000801160a */
[----:B0-2---:R-:W-:Y:S01]  /*77e0*/  FMUL.FTZ R9, R24, UR7 ;  /* 0x0000000718097c20 */ /* 0x005fe20008410000 */
[----:B-1----:R-:W-:Y:S01]  /*77f0*/  FMUL.FTZ R13, R25, UR7 ;  /* 0x00000007190d7c20 */ /* 0x002fe20008410000 */
[----:B------:R-:W-:Y:S01]  /*7800*/  FMUL.FTZ R185, R32, UR7 ;  /* 0x0000000720b97c20 */ /* 0x000fe20008410000 */
[----:B------:R-:W-:Y:S01]  /*7810*/  ULOP3.LUT UR10, UR10, 0x3fff, URZ, 0xc0, !UPT ;  /* 0x00003fff0a0a7892 */ /* 0x000fe2000f8ec03f */
[----:B------:R-:W-:Y:S01]  /*7820*/  FMUL.FTZ R187, R33, UR7 ;  /* 0x0000000721bb7c20 */ /* 0x000fe20008410000 */
[----:B------:R-:W-:Y:S01]  /*7830*/  FMUL.FTZ R189, R36, UR7 ;  /* 0x0000000724bd7c20 */ /* 0x000fe20008410000 */
[----:B------:R-:W0:Y:S01]  /*7840*/  MUFU.TANH R9, R9 ;  /* 0x0000000900097308 */ /* 0x000e220000002400 */
[----:B------:R-:W-:Y:S01]  /*7850*/  ULOP3.LUT UR10, UR10, 0x4000000, URZ, 0xfc, !UPT ;  /* 0x040000000a0a7892 */ /* 0x000fe2000f8efc3f */
[----:B------:R-:W-:Y:S01]  /*7860*/  FMUL.FTZ R191, R37, UR7 ;  /* 0x0000000725bf7c20 */ /* 0x000fe20008410000 */
[----:B------:R-:W-:Y:S01]  /*7870*/  FMUL.FTZ R193, R40, UR7 ;  /* 0x0000000728c17c20 */ /* 0x000fe20008410000 */
[----:B------:R-:W-:Y:S01]  /*7880*/  FMUL.FTZ R195, R41, UR7 ;  /* 0x0000000729c37c20 */ /* 0x000fe20008410000 */
[----:B------:R-:W-:Y:S01]  /*7890*/  ULEA UR10, UR5, UR10, 0xb ;  /* 0x0000000a050a7291 */ /* 0x000fe2000f8e583f */
[----:B------:R-:W-:Y:S01]  /*78a0*/  FMUL.FTZ R197, R48, UR7 ;  /* 0x0000000730c57c20 */ /* 0x000fe20008410000 */
[----:B------:R-:W-:Y:S01]  /*78b0*/  FMUL.FTZ R199, R49, UR7 ;  /* 0x0000000731c77c20 */ /* 0x000fe20008410000 */
[----:B------:R-:W1:Y:S01]  /*78c0*/  MUFU.TANH R13, R13 ;  /* 0x0000000d000d7308 */ /* 0x000e620000002400 */
        /* <DEDUP_REMOVED lines=51> */
[----:B------:R-:W0:Y:S01]  /*7c00*/  LDC R12, c[0x0][0x988] ;  /* 0x00026200ff0c7b82 */ /* 0x000e220000000800 */
[----:B------:R-:W-:Y:S01]  /*7c10*/  FMUL.FTZ R223, R86, UR7 ;  /* 0x0000000756df7c20 */ /* 0x000fe20008410000 */
[----:B------:R-:W-:Y:S01]  /*7c20*/  FMUL.FTZ R87, R87, UR7 ;  /* 0x0000000757577c20 */ /* 0x000fe20008410000 */
[----:B------:R-:W-:Y:S01]  /*7c30*/  UMOV UR11, 0x40000040 ;  /* 0x40000040000b7882 */ /* 0x000fe20000000000 */
[----:B------:R-:W-:Y:S01]  /*7c40*/  MUFU.TANH R197, R197 ;  /* 0x000000c500c57308 */ /* 0x000fe20000002400 */
[C---:B------:R-:W-:Y:S01]  /*7c50*/  ISETP.GT.AND P2, PT, R11.reuse, R17, PT ;  /* 0x000000110b00720c */ /* 0x040fe20003f44270 */
[----:B------:R-:W-:-:S06]  /*7c60*/  VIADD R11, R11, 0xffffffff ;  /* 0xffffffff0b0b7836 */ /* 0x000fcc0000000000 */
        /* <DEDUP_REMOVED lines=13> */
[----:B-1----:R-:W-:Y:S01]  /*7d40*/  FMNMX.FTZ R14, R25, R14, !PT ;  /* 0x0000000e190e7209 */ /* 0x002fe20007810000 */
[----:B------:R-:W-:-:S02]  /*7d50*/  WARPGROUP.DEPBAR.LE gsb0, 0x0 ;  /* 0x00008000000079c5 */ /* 0x000fc40000010000 */
[----:B------:R-:W-:Y:S01]  /*7d60*/  WARPGROUP.ARRIVE ;  /* 0x00000000000079c5 */ /* 0x000fe20000000000 */
[----:B------:R-:W-:Y:S01]  /*7d70*/  FMUL.FTZ R181, R28, UR7 ;  /* 0x000000071cb57c20 */ /* 0x000fe20008410000 */
[----:B------:R-:W-:Y:S01]  /*7d80*/  FMUL.FTZ R183, R29, UR7 ;  /* 0x000000071db77c20 */ /* 0x000fe20008410000 */
[----:B------:R-:W-:Y:S01]  /*7d90*/  FMUL.FTZ R29, R34, UR7 ;  /* 0x00000007221d7c20 */ /* 0x000fe20008410000 */
[----:B------:R-:W-:Y:S02]  /*7da0*/  MUFU.TANH R31, R31 ;  /* 0x0000001f001f7308 */ /* 0x000fe40000002400 */
[----:B------:R-:W-:Y:S01]  /*7db0*/  HGMMA.64x128x16.F32.BF16 R88, R176, gdesc[UR12].tnspB, R88, gsb0 ;  /* 0x41e0000cb0587df0 */ /* 0x000fe20008001858 */
[----:B------:R-:W-:Y:S01]  /*7dc0*/  UIADD3 UR14, UR10, 0x100, URZ ;  /* 0x000001000a0e7890 */ /* 0x000fe2000fffe03f */
[----:B------:R-:W-:Y:S01]  /*7dd0*/  UMOV UR15, 0x40000040 ;  /* 0x40000040000f7882 */ /* 0x000fe20000000000 */
[----:B--2---:R-:W-:-:S03]  /*7de0*/  FMNMX.FTZ R14, R27, R14, !PT ;  /* 0x0000000e1b0e7209 */ /* 0x004fc60007810000 */
[----:B------:R-:W1:Y:S08]  /*7df0*/  MUFU.TANH R181, R181 ;  /* 0x000000b500b57308 */ /* 0x000e700000002400 */
[----:B------:R-:W2:Y:S08]  /*7e00*/  MUFU.TANH R183, R183 ;  /* 0x000000b700b77308 */ /* 0x000eb00000002400 */
[----:B------:R-:W3:Y:S01]  /*7e10*/  MUFU.TANH R29, R29 ;  /* 0x0000001d001d7308 */ /* 0x000ee20000002400 */
[----:B-1----:R-:W-:-:S07]  /*7e20*/  FMNMX.FTZ R10, R181, R10, !PT ;  /* 0x0000000ab50a7209 */ /* 0x002fce0007810000 */
[----:B------:R-:W-:Y:S01]  /*7e30*/  MUFU.TANH R209, R209 ;  /* 0x000000d100d17308 */ /* 0x000fe20000002400 */
[----:B--2---:R-:W-:-:S04]  /*7e40*/  FMNMX.FTZ R10, R183, R10, !PT ;  /* 0x0000000ab70a7209 */ /* 0x004fc80007810000 */
[----:B------:R-:W-:-:S03]  /*7e50*/  FMNMX.FTZ R10, R185, R10, !PT ;  /* 0x0000000ab90a7209 */ /* 0x000fc60007810000 */
[----:B------:R-:W1:Y:S01]  /*7e60*/  MUFU.TANH R33, R33 ;  /* 0x0000002100217308 */ /* 0x000e620000002400 */
[----:B------:R-:W-:Y:S02]  /*7e70*/  FMNMX.FTZ R10, R187, R10, !PT ;  /* 0x0000000abb0a7209 */ /* 0x000fe40007810000 */
[----:B---3--:R-:W-:Y:S02]  /*7e80*/  FMNMX.FTZ R14, R29, R14, !PT ;  /* 0x0000000e1d0e7209 */ /* 0x008fe40007810000 */
[----:B------:R-:W-:Y:S02]  /*7e90*/  FMNMX.FTZ R10, R189, R10, !PT ;  /* 0x0000000abd0a7209 */ /* 0x000fe40007810000 */
[----:B------:R-:W-:Y:S01]  /*7ea0*/  FMNMX.FTZ R14, R31, R14, !PT ;  /* 0x0000000e1f0e7209 */ /* 0x000fe20007810000 */
[----:B------:R-:W-:Y:S01]  /*7eb0*/  MUFU.TANH R211, R211 ;  /* 0x000000d300d37308 */ /* 0x000fe20000002400 */
[----:B------:R-:W-:-:S04]  /*7ec0*/  FMNMX.FTZ R10, R191, R10, !PT ;  /* 0x0000000abf0a7209 */ /* 0x000fc80007810000 */
[----:B------:R-:W-:-:S03]  /*7ed0*/  FMNMX.FTZ R10, R193, R10, !PT ;  /* 0x0000000ac10a7209 */ /* 0x000fc60007810000 */
[----:B------:R-:W2:Y:S01]  /*7ee0*/  MUFU.TANH R35, R35 ;  /* 0x0000002300237308 */ /* 0x000ea20000002400 */
[----:B------:R-:W-:Y:S02]  /*7ef0*/  FMNMX.FTZ R10, R195, R10, !PT ;  /* 0x0000000ac30a7209 */ /* 0x000fe40007810000 */
[----:B-1----:R-:W-:-:S05]  /*7f00*/  FMNMX.FTZ R14, R33, R14, !PT ;  /* 0x0000000e210e7209 */ /* 0x002fca0007810000 */
[----:B------:R-:W-:Y:S08]  /*7f10*/  MUFU.TANH R213, R213 ;  /* 0x000000d500d57308 */ /* 0x000ff00000002400 */
        /* <DEDUP_REMOVED lines=13> */
[----:B--2---:R-:W-:Y:S01]  /*7ff0*/  FMNMX.FTZ R14, R43, R14, !PT ;  /* 0x0000000e2b0e7209 */ /* 0x004fe20007810000 */
        /* <DEDUP_REMOVED lines=8> */
[----:B------:R-:W-:-:S04]  /*8080*/  UMOV UR15, 0x40000040 ;  /* 0x40000040000f7882 */ /* 0x000fc80000000000 */
        /* <DEDUP_REMOVED lines=17> */
[----:B-1----:R-:W-:Y:S02]  /*81a0*/  FMNMX.FTZ R14, R51, R14, !PT ;  /* 0x0000000e330e7209 */ /* 0x002fe40007810000 */
[----:B------:R-:W-:-:S03]  /*81b0*/  FMNMX.FTZ R10, R59, R10, !PT ;  /* 0x0000000a3b0a7209 */ /* 0x000fc60007810000 */
[----:B------:R-:W1:Y:S01]  /*81c0*/  MUFU.TANH R53, R53 ;  /* 0x0000003500357308 */ /* 0x000e620000002400 */
[----:B------:R-:W-:-:S07]  /*81d0*/  FMNMX.FTZ R10, R61, R10, !PT ;  /* 0x0000000a3d0a7209 */ /* 0x000fce0007810000 */
[----:B------:R-:W3:Y:S01]  /*81e0*/  MUFU.TANH R55, R55 ;  /* 0x0000003700377308 */ /* 0x000ee20000002400 */
[----:B--2---:R-:W-:-:S07]  /*81f0*/  FMNMX.FTZ R14, R49, R14, !PT ;  /* 0x0000000e310e7209 */ /* 0x004fce0007810000 */
[----:B------:R-:W2:Y:S01]  /*8200*/  MUFU.TANH R57, R57 ;  /* 0x0000003900397308 */ /* 0x000ea20000002400 */
[----:B-1----:R-:W-:-:S07]  /*8210*/  FMNMX.FTZ R14, R53, R14, !PT ;  /* 0x0000000e350e7209 */ /* 0x002fce0007810000 */
[----:B------:R-:W1:Y:S01]  /*8220*/  MUFU.TANH R63, R63 ;  /* 0x0000003f003f7308 */ /* 0x000e620000002400 */
[----:B---3--:R-:W-:-:S07]  /*8230*/  FMNMX.FTZ R14, R55, R14, !PT ;  /* 0x0000000e370e7209 */ /* 0x008fce0007810000 */
[----:B------:R-:W-:Y:S01]  /*8240*/  MUFU.TANH R67, R67 ;  /* 0x0000004300437308 */ /* 0x000fe20000002400 */
[----:B--2---:R-:W-:-:S07]  /*8250*/  FMNMX.FTZ R14, R57, R14, !PT ;  /* 0x0000000e390e7209 */ /* 0x004fce0007810000 */
[----:B------:R-:W-:Y:S01]  /*8260*/  MUFU.TANH R69, R69 ;  /* 0x0000004500457308 */ /* 0x000fe20000002400 */
[----:B-1----:R-:W-:-:S07]  /*8270*/  FMNMX.FTZ R14, R63, R14, !PT ;  /* 0x0000000e3f0e7209 */ /* 0x002fce0007810000 */
        /* <DEDUP_REMOVED lines=13> */
[----:B------:R-:W1:Y:S08]  /*8350*/  MUFU.TANH R173, R173 ;  /* 0x000000ad00ad7308 */ /* 0x000e700000002400 */
[----:B------:R-:W2:Y:S08]  /*8360*/  MUFU.TANH R175, R175 ;  /* 0x000000af00af7308 */ /* 0x000eb00000002400 */
[----:B------:R-:W3:Y:S01]  /*8370*/  MUFU.TANH R65, R65 ;  /* 0x0000004100417308 */ /* 0x000ee20000002400 */
[----:B-1----:R-:W-:-:S07]  /*8380*/  FMNMX.FTZ R10, R173, R10, !PT ;  /* 0x0000000aad0a7209 */ /* 0x002fce0007810000 */
[----:B------:R-:W-:Y:S01]  /*8390*/  MUFU.TANH R223, R223 ;  /* 0x000000df00df7308 */ /* 0x000fe20000002400 */
[----:B--2---:R-:W-:-:S04]  /*83a0*/  FMNMX.FTZ R10, R175, R10, !PT ;  /* 0x0000000aaf0a7209 */ /* 0x004fc80007810000 */
[----:B------:R-:W-:-:S03]  /*83b0*/  FMNMX.FTZ R10, R209, R10, !PT ;  /* 0x0000000ad10a7209 */ /* 0x000fc60007810000 */
[----:B------:R-:W-:Y:S01]  /*83c0*/  MUFU.TANH R87, R87 ;  /* 0x0000005700577308 */ /* 0x000fe20000002400 */
        /* <DEDUP_REMOVED lines=12> */
[----:B------:R-:W-:-:S04]  /*8490*/  FMNMX.FTZ R10, R81, R10, !PT ;  /* 0x0000000a510a7209 */ /* 0x000fc80007810000 */
[----:B------:R-:W-:-:S04]  /*84a0*/  FMNMX.FTZ R10, R221, R10, !PT ;  /* 0x0000000add0a7209 */ /* 0x000fc80007810000 */
[----:B------:R-:W-:-:S05]  /*84b0*/  FMNMX.FTZ R10, R85, R10, !PT ;  /* 0x0000000a550a7209 */ /* 0x000fca0007810000 */
[----:B------:R-:W1:Y:S02]  /*84c0*/  SHFL.BFLY PT, R21, R10, 0x2, 0x1f ;  /* 0x0c401f000a157f89 */ /* 0x000e6400000e0000 */
[----:B-1----:R-:W-:-:S05]  /*84d0*/  FMNMX.FTZ R21, R10, R21, !PT ;  /* 0x000000150a157209 */ /* 0x002fca0007810000 */
[----:B------:R-:W1:Y:S02]  /*84e0*/  SHFL.BFLY PT, R10, R21, 0x1, 0x1f ;  /* 0x0c201f00150a7f89 */ /* 0x000e6400000e0000 */
[----:B-1----:R-:W-:-:S05]  /*84f0*/  FMNMX.FTZ R21, R21, R10, !PT ;  /* 0x0000000a15157209 */ /* 0x002fca0007810000 */
[C---:B0-----:R-:W-:Y:S01]  /*8500*/  FMUL.FTZ R10, R21.reuse, R12 ;  /* 0x0000000c150a7220 */ /* 0x041fe20000410000 */
[----:B------:R-:W-:-:S03]  /*8510*/  FADD.FTZ R225, -R21, R8 ;  /* 0x0000000815e17221 */ /* 0x000fc60000010100 */
[-CC-:B------:R-:W-:Y:S01]  /*8520*/  FFMA.FTZ R180, R13, R12.reuse, -R10.reuse ;  /* 0x0000000c0db47223 */ /* 0x180fe2000001080a */
[-CC-:B------:R-:W-:Y:S01]  /*8530*/  FFMA.FTZ R182, R181, R12.reuse, -R10.reuse ;  /* 0x0000000cb5b67223 */ /* 0x180fe2000001080a */
[-C--:B------:R-:W-:Y:S01]  /*8540*/  FMUL.FTZ R8, R225, R12.reuse ;  /* 0x0000000ce1087220 */ /* 0x080fe20000410000 */
[-CC-:B------:R-:W-:Y:S01]  /*8550*/  FFMA.FTZ R9, R9, R12.reuse, -R10.reuse ;  /* 0x0000000c09097223 */ /* 0x180fe2000001080a */
[----:B------:R-:W-:Y:S02]  /*8560*/  WARPGROUP.DEPBAR.LE gsb0, 0x0 ;  /* 0x00008000000079c5 */ /* 0x000fe40000010000 */
[----:B------:R-:W-:Y:S01]  /*8570*/  WARPGROUP.ARRIVE ;  /* 0x00000000000079c5 */ /* 0x000fe20000000000 */
[----:B------:R-:W-:Y:S01]  /*8580*/  FMUL.FTZ R169, R78, UR7 ;  /* 0x000000074ea97c20 */ /* 0x000fe20008410000 */
[----:B------:R-:W-:Y:S01]  /*8590*/  FMUL.FTZ R171, R82, UR7 ;  /* 0x0000000752ab7c20 */ /* 0x000fe20008410000 */
[----:B------:R-:W-:Y:S01]  /*85a0*/  MUFU.EX2 R8, R8 ;  /* 0x0000000800087308 */ /* 0x000fe20000000800 */
[-CC-:B------:R-:W-:Y:S01]  /*85b0*/  FFMA.FTZ R168, R197, R12.reuse, -R10.reuse ;  /* 0x0000000cc5a87223 */ /* 0x180fe2000001080a */
[-CC-:B------:R-:W-:Y:S01]  /*85c0*/  FFMA.FTZ R176, R185, R12.reuse, -R10.reuse ;  /* 0x0000000cb9b07223 */ /* 0x180fe2000001080a */
[----:B------:R-:W-:Y:S01]  /*85d0*/  HGMMA.64x128x16.F32.BF16 R88, R152, gdesc[UR12].tnspB, R88, gsb0 ;  /* 0x41e0000c98587df0 */ /* 0x000fe20008001858 */
[----:B------:R-:W-:Y:S01]  /*85e0*/  UIADD3 UR14, UR10, 0x280, URZ ;  /* 0x000002800a0e7890 */ /* 0x000fe2000fffe03f */
[-CC-:B------:R-:W-:Y:S01]  /*85f0*/  FFMA.FTZ R174, R177, R12.reuse, -R10.reuse ;  /* 0x0000000cb1ae7223 */ /* 0x180fe2000001080a */
[----:B------:R-:W-:Y:S01]  /*8600*/  UMOV UR15, 0x40000040 ;  /* 0x40000040000f7882 */ /* 0x000fe20000000000 */
[-CC-:B------:R-:W-:Y:S01]  /*8610*/  FFMA.FTZ R178, R189, R12.reuse, -R10.reuse ;  /* 0x0000000cbdb27223 */ /* 0x180fe2000001080a */
[----:B------:R-:W0:Y:S01]  /*8620*/  MUFU.TANH R169, R169 ;  /* 0x000000a900a97308 */ /* 0x000e220000002400 */
[-CC-:B------:R-:W-:Y:S01]  /*8630*/  FFMA.FTZ R189, R179, R12.reuse, -R10.reuse ;  /* 0x0000000cb3bd7223 */ /* 0x180fe2000001080a */
[-CC-:B------:R-:W-:Y:S01]  /*8640*/  FFMA.FTZ R185, R191, R12.reuse, -R10.reuse ;  /* 0x0000000cbfb97223 */ /* 0x180fe2000001080a */
[-CC-:B------:R-:W-:Y:S01]  /*8650*/  FFMA.FTZ R172, R193, R12.reuse, -R10.reuse ;  /* 0x0000000cc1ac7223 */ /* 0x180fe2000001080a */
[-CC-:B------:R-:W-:Y:S01]  /*8660*/  FFMA.FTZ R191, R199, R12.reuse, -R10.reuse ;  /* 0x0000000cc7bf7223 */ /* 0x180fe2000001080a */
[-CC-:B------:R-:W-:Y:S01]  /*8670*/  FFMA.FTZ R170, R201, R12.reuse, -R10.reuse ;  /* 0x0000000cc9aa7223 */ /* 0x180fe2000001080a */
[-CC-:B------:R-:W-:Y:S01]  /*8680*/  FFMA.FTZ R193, R211, R12.reuse, -R10.reuse ;  /* 0x0000000cd3c17223 */ /* 0x180fe2000001080a */
[-CC-:B------:R-:W-:Y:S01]  /*8690*/  FFMA.FTZ R73, R73, R12.reuse, -R10.reuse ;  /* 0x0000000c49497223 */ /* 0x180fe2000001080a */
[----:B------:R-:W1:Y:S01]  /*86a0*/  MUFU.TANH R171, R171 ;  /* 0x000000ab00ab7308 */ /* 0x000e620000002400 */
[-CC-:B------:R-:W-:Y:S01]  /*86b0*/  FFMA.FTZ R20, R219, R12.reuse, -R10.reuse ;  /* 0x0000000cdb147223 */ /* 0x180fe2000001080a */
[-CC-:B------:R-:W-:Y:S01]  /*86c0*/  FFMA.FTZ R81, R81, R12.reuse, -R10.reuse ;  /* 0x0000000c51517223 */ /* 0x180fe2000001080a */
[-CC-:B------:R-:W-:Y:S01]  /*86d0*/  FFMA.FTZ R221, R221, R12.reuse, -R10.reuse ;  /* 0x0000000cdddd7223 */ /* 0x180fe2000001080a */
[----:B------:R-:W-:-:S04]  /*86e0*/  FFMA.FTZ R85, R85, R12, -R10 ;  /* 0x0000000c55557223 */ /* 0x000fc8000001080a */
[----:B------:R-:W2:Y:S01]  /*86f0*/  MUFU.EX2 R9, R9 ;  /* 0x0000000900097308 */ /* 0x000ea20000000800 */
[----:B0-----:R-:W-:-:S04]  /*8700*/  FMNMX.FTZ R14, R169, R14, !PT ;  /* 0x0000000ea90e7209 */ /* 0x001fc80007810000 */
[----:B------:R-:W-:-:S03]  /*8710*/  FMNMX.FTZ R14, R79, R14, !PT ;  /* 0x0000000e4f0e7209 */ /* 0x000fc60007810000 */
[----:B------:R-:W0:Y:S01]  /*8720*/  MUFU.EX2 R180, R180 ;  /* 0x000000b400b47308 */ /* 0x000e220000000800 */
[----:B-1----:R-:W-:-:S04]  /*8730*/  FMNMX.FTZ R14, R171, R14, !PT ;  /* 0x0000000eab0e7209 */ /* 0x002fc80007810000 */
[----:B------:R-:W-:-:S03]  /*8740*/  FMNMX.FTZ R14, R83, R14, !PT ;  /* 0x0000000e530e7209 */ /* 0x000fc60007810000 */
[----:B------:R-:W1:Y:S01]  /*8750*/  MUFU.EX2 R182, R182 ;  /* 0x000000b600b67308 */ /* 0x000e620000000800 */
[----:B------:R-:W-:Y:S01]  /*8760*/  FMNMX.FTZ R14, R223, R14, !PT ;  /* 0x0000000edf0e7209 */ /* 0x000fe20007810000 */
[----:B--2---:R-:W-:-:S03]  /*8770*/  FFMA.FTZ R5, R8, R5, R9 ;  /* 0x0000000508057223 */ /* 0x004fc60000010009 */
[----:B------:R-:W-:Y:S01]  /*8780*/  FMNMX.FTZ R13, R87, R14, !PT ;  /* 0x0000000e570d7209 */ /* 0x000fe20007810000 */
[----:B------:R-:W-:Y:S02]  /*8790*/  FFMA.FTZ R14, R213, R12, -R10 ;  /* 0x0000000cd50e7223 */ /* 0x000fe4000001080a */
[----:B------:R-:W-:Y:S01]  /*87a0*/  MUFU.EX2 R176, R176 ;  /* 0x000000b000b07308 */ /* 0x000fe20000000800 */
[C---:B0-----:R-:W-:Y:S01]  /*87b0*/  FADD.FTZ R5, R180.reuse, R5 ;  /* 0x00000005b4057221 */ /* 0x041fe20000010000 */
[----:B------:R-:W0:Y:S01]  /*87c0*/  SHFL.BFLY PT, R16, R13, 0x2, 0x1f ;  /* 0x0c401f000d107f89 */ /* 0x000e2200000e0000 */
[----:B------:R-:W-:-:S05]  /*87d0*/  F2FP.BF16.F32.PACK_AB R180, R180, R9 ;  /* 0x00000009b4b4723e */ /* 0x000fca00000010ff */
[----:B------:R-:W-:Y:S01]  /*87e0*/  MUFU.EX2 R178, R178 ;  /* 0x000000b200b27308 */ /* 0x000fe20000000800 */
[----:B-1----:R-:W-:-:S07]  /*87f0*/  FADD.FTZ R40, R182, R5 ;  /* 0x00000005b6287221 */ /* 0x002fce0000010000 */
        /* <DEDUP_REMOVED lines=13> */
[----:B------:R-:W-:Y:S02]  /*88d0*/  IMAD.U32 R23, RZ, RZ, UR4 ;  /* 0x00000004ff177e24 */ /* 0x000fe4000f8e00ff */
[-CC-:B------:R-:W-:Y:S01]  /*88e0*/  FFMA.FTZ R34, R27, R12.reuse, -R38.reuse ;  /* 0x0000000c1b227223 */ /* 0x180fe20000010826 */
[-CC-:B------:R-:W-:Y:S01]  /*88f0*/  FFMA.FTZ R177, R29, R12.reuse, -R38.reuse ;  /* 0x0000000c1db17223 */ /* 0x180fe20000010826 */
[-CC-:B------:R-:W-:Y:S01]  /*8900*/  FFMA.FTZ R32, R31, R12.reuse, -R38.reuse ;  /* 0x0000000c1f207223 */ /* 0x180fe20000010826 */
[----:B------:R-:W-:Y:S01]  /*8910*/  MUFU.EX2 R181, R181 ;  /* 0x000000b500b57308 */ /* 0x000fe20000000800 */
[----:B------:R-:W-:Y:S01]  /*8920*/  @!P1 LEA R23, R23, UR36, 0x3 ;  /* 0x0000002417179c11 */ /* 0x000fe2000f8e18ff */
[-CC-:B------:R-:W-:Y:S01]  /*8930*/  FFMA.FTZ R179, R33, R12.reuse, -R38.reuse ;  /* 0x0000000c21b37223 */ /* 0x180fe20000010826 */
[-CC-:B------:R-:W-:Y:S01]  /*8940*/  FFMA.FTZ R36, R35, R12.reuse, -R38.reuse ;  /* 0x0000000c23247223 */ /* 0x180fe20000010826 */
[-CC-:B------:R-:W-:Y:S01]  /*8950*/  FFMA.FTZ R28, R39, R12.reuse, -R38.reuse ;  /* 0x0000000c271c7223 */ /* 0x180fe20000010826 */
[----:B------:R-:W-:Y:S01]  /*8960*/  @!P1 IADD3 R27, R23, 0x28840, RZ ;  /* 0x00028840171b9810 */ /* 0x000fe20007ffe0ff */
[-CC-:B------:R-:W-:Y:S01]  /*8970*/  FFMA.FTZ R24, R43, R12.reuse, -R38.reuse ;  /* 0x0000000c2b187223 */ /* 0x180fe20000010826 */
[-CC-:B------:R-:W-:Y:S01]  /*8980*/  FFMA.FTZ R15, R49, R12.reuse, -R38.reuse ;  /* 0x0000000c310f7223 */ /* 0x180fe20000010826 */
[----:B------:R-:W-:Y:S01]  /*8990*/  MUFU.EX2 R26, R26 ;  /* 0x0000001a001a7308 */ /* 0x000fe20000000800 */
[----:B------:R-:W-:Y:S01]  /*89a0*/  @!P1 PRMT R27, RZ, 0x654, R27 ;  /* 0x00000654ff1b9816 */ /* 0x000fe2000000001b */
        /* <DEDUP_REMOVED lines=16> */
[----:B------:R-:W-:-:S02]  /*8ab0*/  WARPGROUP.DEPBAR.LE gsb0, 0x0 ;  /* 0x00008000000079c5 */ /* 0x000fc40000010000 */
[----:B------:R-:W-:Y:S01]  /*8ac0*/  WARPGROUP.ARRIVE ;  /* 0x00000000000079c5 */ /* 0x000fe20000000000 */
[-C--:B------:R-:W-:Y:S01]  /*8ad0*/  FFMA.FTZ R153, R183, R12.reuse, -R10 ;  /* 0x0000000cb7997223 */ /* 0x080fe2000001080a */
[-C--:B------:R-:W-:Y:S01]  /*8ae0*/  FFMA.FTZ R183, R25, R12.reuse, -R38 ;  /* 0x0000000c19b77223 */ /* 0x080fe20000010826 */
[-CC-:B------:R-:W-:Y:S01]  /*8af0*/  FFMA.FTZ R155, R187, R12.reuse, -R10.reuse ;  /* 0x0000000cbb9b7223 */ /* 0x180fe2000001080a */
[----:B------:R-:W-:Y:S01]  /*8b00*/  MUFU.EX2 R32, R32 ;  /* 0x0000002000207308 */ /* 0x000fe20000000800 */
[-CC-:B------:R-:W-:Y:S01]  /*8b10*/  FFMA.FTZ R187, R195, R12.reuse, -R10.reuse ;  /* 0x0000000cc3bb7223 */ /* 0x180fe2000001080a */
[----:B------:R-:W-:Y:S01]  /*8b20*/  HGMMA.64x128x16.F32.BF16 R88, R156, gdesc[UR12].tnspB, R88, gsb0 ;  /* 0x41e0000c9c587df0 */ /* 0x000fe20008001858 */
[----:B------:R-:W-:Y:S01]  /*8b30*/  UIADD3 UR14, UR10, 0x300, URZ ;  /* 0x000003000a0e7890 */ /* 0x000fe2000fffe03f */
[-CC-:B------:R-:W-:Y:S01]  /*8b40*/  FFMA.FTZ R154, R59, R12.reuse, -R10.reuse ;  /* 0x0000000c3b9a7223 */ /* 0x180fe2000001080a */
[----:B------:R-:W-:Y:S01]  /*8b50*/  UMOV UR15, 0x40000040 ;  /* 0x40000040000f7882 */ /* 0x000fe20000000000 */
[----:B------:R-:W-:Y:S01]  /*8b60*/  UIADD3 UR10, UR10, 0x380, URZ ;  /* 0x000003800a0a7890 */ /* 0x000fe2000fffe03f */
[-CC-:B------:R-:W-:Y:S01]  /*8b70*/  FFMA.FTZ R59, R61, R12.reuse, -R10.reuse ;  /* 0x0000000c3d3b7223 */ /* 0x180fe2000001080a */
[----:B------:R-:W-:Y:S01]  /*8b80*/  MUFU.EX2 R183, R183 ;  /* 0x000000b700b77308 */ /* 0x000fe20000000800 */
[-C--:B------:R-:W-:Y:S01]  /*8b90*/  FFMA.FTZ R61, R175, R12.reuse, -R10 ;  /* 0x0000000caf3d7223 */ /* 0x080fe2000001080a */
[-C--:B------:R-:W-:Y:S01]  /*8ba0*/  FFMA.FTZ R175, R41, R12.reuse, -R38 ;  /* 0x0000000c29af7223 */ /* 0x080fe20000010826 */
[-CC-:B------:R-:W-:Y:S01]  /*8bb0*/  FFMA.FTZ R152, R205, R12.reuse, -R10.reuse ;  /* 0x0000000ccd987223 */ /* 0x180fe2000001080a */
[-C--:B------:R-:W-:Y:S01]  /*8bc0*/  FFMA.FTZ R195, R217, R12.reuse, -R10 ;  /* 0x0000000cd9c37223 */ /* 0x080fe2000001080a */
[----:B------:R-:W-:-:S03]  /*8bd0*/  FFMA.FTZ R25, R47, R12, -R38 ;  /* 0x0000000c2f197223 */ /* 0x000fc60000010826 */
        /* <DEDUP_REMOVED lines=22> */
[-CC-:B------:R-:W-:Y:S01]  /*8d40*/  FFMA.FTZ R159, R207, R12.reuse, -R10.reuse ;  /* 0x0000000ccf9f7223 */ /* 0x180fe2000001080a */
[-C--:B------:R-:W-:Y:S01]  /*8d50*/  FFMA.FTZ R158, R209, R12.reuse, -R10 ;  /* 0x0000000cd19e7223 */ /* 0x080fe2000001080a */
[----:B------:R-:W-:Y:S01]  /*8d60*/  HGMMA.64x128x16.F32.BF16 R88, R160, gdesc[UR12].tnspB, R88, gsb0 ;  /* 0x41e0000ca0587df0 */ /* 0x000fe20008001858 */
        /* <DEDUP_REMOVED lines=18> */
[----:B------:R-:W1:Y:S01]  /*8e90*/  MUFU.EX2 R75, R75 ;  /* 0x0000004b004b7308 */ /* 0x000e620000000800 */
[----:B------:R-:W-:-:S02]  /*8ea0*/  WARPGROUP.DEPBAR.LE gsb0, 0x0 ;  /* 0x00008000000079c5 */ /* 0x000fc40000010000 */
[----:B------:R-:W-:Y:S01]  /*8eb0*/  WARPGROUP.ARRIVE ;  /* 0x00000000000079c5 */ /* 0x000fe20000000000 */
[----:B------:R-:W-:Y:S01]  /*8ec0*/  FADD.FTZ R161, -R13, R6 ;  /* 0x000000060da17221 */ /* 0x000fe20000010100 */
[----:B------:R-:W-:-:S03]  /*8ed0*/  FFMA.FTZ R6, R51, R12, -R38 ;  /* 0x0000000c33067223 */ /* 0x000fc60000010826 */
[----:B------:R-:W-:Y:S01]  /*8ee0*/  MUFU.EX2 R16, R16 ;  /* 0x0000001000107308 */ /* 0x000fe20000000800 */
[----:B0-----:R-:W-:Y:S01]  /*8ef0*/  F2FP.BF16.F32.PACK_AB R160, R73, R14 ;  /* 0x0000000e49a0723e */ /* 0x001fe200000010ff */
[----:B------:R-:W-:Y:S01]  /*8f00*/  FMUL.FTZ R161, R161, R12 ;  /* 0x0000000ca1a17220 */ /* 0x000fe20000410000 */
[----:B------:R-:W-:Y:S05]  /*8f10*/  HGMMA.64x128x16.F32.BF16 R88, R164, gdesc[UR8].tnspB, R88, gsb0 ;  /* 0x41e00008a4587df0 */ /* 0x000fea0008001858 */
[----:B------:R1:W0:Y:S08]  /*8f20*/  MUFU.EX2 R197, R161 ;  /* 0x000000a100c57308 */ /* 0x0002300000000800 */
[----:B------:R-:W-:Y:S01]  /*8f30*/  MUFU.EX2 R6, R6 ;  /* 0x0000000600067308 */ /* 0x000fe20000000800 */
[----:B-1----:R-:W-:-:S07]  /*8f40*/  F2FP.BF16.F32.PACK_AB R161, R75, R50 ;  /* 0x000000324ba1723e */ /* 0x002fce00000010ff */
[----:B------:R-:W1:Y:S01]  /*8f50*/  MUFU.EX2 R195, R195 ;  /* 0x000000c300c37308 */ /* 0x000e620000000800 */
[----:B0-----:R-:W-:-:S04]  /*8f60*/  FFMA.FTZ R4, R197, R4, R26 ;  /* 0x00000004c5047223 */ /* 0x001fc8000001001a */
[C---:B------:R-:W-:Y:S01]  /*8f70*/  FADD.FTZ R4, R181.reuse, R4 ;  /* 0x00000004b5047221 */ /* 0x040fe20000010000 */
[----:B------:R-:W-:Y:S02]  /*8f80*/  F2FP.BF16.F32.PACK_AB R181, R181, R26 ;  /* 0x0000001ab5b5723e */ /* 0x000fe400000010ff */
[----:B------:R-:W-:Y:S01]  /*8f90*/  MUFU.EX2 R79, R79 ;  /* 0x0000004f004f7308 */ /* 0x000fe20000000800 */
[----:B------:R-:W-:Y:S01]  /*8fa0*/  FADD.FTZ R5, R183, R4 ;  /* 0x00000004b7057221 */ /* 0x000fe20000010000 */
[----:B------:R-:W-:-:S03]  /*8fb0*/  F2FP.BF16.F32.PACK_AB R183, R34, R183 ;  /* 0x000000b722b7723e */ /* 0x000fc600000010ff */
[----:B------:R-:W-:-:S03]  /*8fc0*/  FADD.FTZ R4, R34, R5 ;  /* 0x0000000522047221 */ /* 0x000fc60000010000 */
[----:B------:R-:W-:Y:S01]  /*8fd0*/  MUFU.EX2 R20, R20 ;  /* 0x0000001400147308 */ /* 0x000fe20000000800 */
[----:B------:R-:W-:Y:S01]  /*8fe0*/  FADD.FTZ R5, R177, R4 ;  /* 0x00000004b1057221 */ /* 0x000fe20000010000 */
[C---:B------:R-:W-:Y:S02]  /*8ff0*/  F2FP.BF16.F32.PACK_AB R177, R32.reuse, R177 ;  /* 0x000000b120b1723e */ /* 0x040fe400000010ff */
[----:B-1----:R-:W-:Y:S01]  /*9000*/  F2FP.BF16.F32.PACK_AB R162, R195, R16 ;  /* 0x00000010c3a2723e */ /* 0x002fe200000010ff */
[----:B------:R-:W-:-:S03]  /*9010*/  FADD.FTZ R4, R32, R5 ;  /* 0x0000000520047221 */ /* 0x000fc60000010000 */
[----:B------:R-:W-:Y:S01]  /*9020*/  MUFU.EX2 R81, R81 ;  /* 0x0000005100517308 */ /* 0x000fe20000000800 */
[----:B------:R-:W-:Y:S01]  /*9030*/  FADD.FTZ R5, R179, R4 ;  /* 0x00000004b3057221 */ /* 0x000fe20000010000 */
[----:B------:R-:W-:-:S03]  /*9040*/  F2FP.BF16.F32.PACK_AB R179, R36, R179 ;  /* 0x000000b324b3723e */ /* 0x000fc600000010ff */
[----:B------:R-:W-:-:S03]  /*9050*/  FADD.FTZ R4, R36, R5 ;  /* 0x0000000524047221 */ /* 0x000fc60000010000 */
[----:B------:R-:W-:Y:S01]  /*9060*/  MUFU.EX2 R83, R83 ;  /* 0x0000005300537308 */ /* 0x000fe20000000800 */
[----:B------:R-:W-:Y:S01]  /*9070*/  FADD.FTZ R5, R173, R4 ;  /* 0x00000004ad057221 */ /* 0x000fe20000010000 */
[-CC-:B------:R-:W-:Y:S01]  /*9080*/  FFMA.FTZ R4, R171, R12.reuse, -R38.reuse ;  /* 0x0000000cab047223 */ /* 0x180fe20000010826 */
[----:B------:R-:W-:Y:S01]  /*9090*/  FFMA.FTZ R38, R87, R12, -R38 ;  /* 0x0000000c57267223 */ /* 0x000fe20000010826 */
[----:B------:R-:W-:Y:S02]  /*90a0*/  F2FP.BF16.F32.PACK_AB R171, R15, R6 ;  /* 0x000000060fab723e */ /* 0x000fe400000010ff */
[----:B------:R-:W-:Y:S02]  /*90b0*/  F2FP.BF16.F32.PACK_AB R173, R28, R173 ;  /* 0x000000ad1cad723e */ /* 0x000fe400000010ff */
[----:B------:R-:W-:Y:S08]  /*90c0*/  MUFU.EX2 R22, R221 ;  /* 0x000000dd00167308 */ /* 0x000ff00000000800 */
[----:B------:R-:W-:Y:S01]  /*90d0*/  MUFU.EX2 R85, R85 ;  /* 0x0000005500557308 */ /* 0x000fe20000000800 */
[----:B------:R-:W-:-:S02]  /*90e0*/  WARPGROUP.DEPBAR.LE gsb0, 0x0 ;  /* 0x00008000000079c5 */ /* 0x000fc40000010000 */
[----:B------:R0:W-:Y:S06]  /*90f0*/  BAR.ARV R19, 0x100 ;  /* 0x000400130000751d */ /* 0x0001ec0000002000 */
        /* <DEDUP_REMOVED lines=8> */
[----:B-1----:R-:W-:Y:S01]  /*9180*/  IMAD.U32 R27, RZ, RZ, UR5 ;  /* 0x00000005ff1b7e24 */ /* 0x002fe2000f8e00ff */
[----:B------:R-:W-:Y:S01]  /*9190*/  UMOV UR5, UR4 ;  /* 0x0000000400057c82 */ /* 0x000fe20008000000 */
[-C--:B------:R-:W-:Y:S01]  /*91a0*/  FMUL.FTZ R100, R100, R8.reuse ;  /* 0x0000000864647220 */ /* 0x080fe20000410000 */
[-C--:B------:R-:W-:Y:S01]  /*91b0*/  FMUL.FTZ R101, R101, R8.reuse ;  /* 0x0000000865657220 */ /* 0x080fe20000410000 */
[-C--:B------:R-:W-:Y:S01]  /*91c0*/  FMUL.FTZ R104, R104, R8.reuse ;  /* 0x0000000868687220 */ /* 0x080fe20000410000 */
[----:B------:R-:W-:Y:S01]  /*91d0*/  @!P1 LEA R27, R27, UR36, 0x3 ;  /* 0x000000241b1b9c11 */ /* 0x000fe2000f8e18ff */
[-C--:B------:R-:W-:Y:S01]  /*91e0*/  FMUL.FTZ R105, R105, R8.reuse ;  /* 0x0000000869697220 */ /* 0x080fe20000410000 */
[-C--:B------:R-:W-:Y:S01]  /*91f0*/  FMUL.FTZ R108, R108, R8.reuse ;  /* 0x000000086c6c7220 */ /* 0x080fe20000410000 */
[-C--:B------:R-:W-:Y:S01]  /*9200*/  FMUL.FTZ R109, R109, R8.reuse ;  /* 0x000000086d6d7220 */ /* 0x080fe20000410000 */
[----:B------:R-:W-:Y:S01]  /*9210*/  FMUL.FTZ R112, R112, R8 ;  /* 0x0000000870707220 */ /* 0x000fe20000410000 */
[----:B------:R-:W-:-:S02]  /*9220*/  @!P1 VIADD R27, R27, 0x28860 ;  /* 0x000288601b1b9836 */ /* 0x000fc40000000000 */
[-C--:B------:R-:W-:Y:S01]  /*9230*/  FMUL.FTZ R113, R113, R8.reuse ;  /* 0x0000000871717220 */ /* 0x080fe20000410000 */
[-C--:B------:R-:W-:Y:S01]  /*9240*/  FMUL.FTZ R116, R116, R8.reuse ;  /* 0x0000000874747220 */ /* 0x080fe20000410000 */
[-C--:B------:R-:W-:Y:S01]  /*9250*/  FMUL.FTZ R117, R117, R8.reuse ;  /* 0x0000000875757220 */ /* 0x080fe20000410000 */
[-C--:B------:R-:W-:Y:S01]  /*9260*/  FMUL.FTZ R120, R120, R8.reuse ;  /* 0x0000000878787220 */ /* 0x080fe20000410000 */
[----:B------:R-:W-:Y:S01]  /*9270*/  @!P1 PRMT R29, RZ, 0x654, R27 ;  /* 0x00000654ff1d9816 */ /* 0x000fe2000000001b */
[----:B------:R-:W-:Y:S01]  /*9280*/  FADD.FTZ R27, R153, R40 ;  /* 0x00000028991b7221 */ /* 0x000fe20000010000 */
[-C--:B------:R-:W-:Y:S01]  /*9290*/  FMUL.FTZ R121, R121, R8.reuse ;  /* 0x0000000879797220 */ /* 0x080fe20000410000 */
[----:B------:R-:W-:Y:S01]  /*92a0*/  FMUL.FTZ R124, R124, R8 ;  /* 0x000000087c7c7220 */ /* 0x000fe20000410000 */
[----:B------:R0:W-:Y:S01]  /*92b0*/  @!P1 SYNCS.ARRIVE.TRANS64.RED.A1T0 RZ, [R29+URZ], RZ ;  /* 0x000000ff1dff99a7 */ /* 0x0001e2000810043f */
[----:B------:R-:W-:Y:S01]  /*92c0*/  FADD.FTZ R40, R176, R27 ;  /* 0x0000001bb0287221 */ /* 0x000fe20000010000 */
[----:B------:R-:W-:Y:S01]  /*92d0*/  F2FP.BF16.F32.PACK_AB R176, R155, R176 ;  /* 0x000000b09bb0723e */ /* 0x000fe200000010ff */
        /* <DEDUP_REMOVED lines=16> */
[----:B------:R-:W-:Y:S01]  /*93e0*/  FMUL.FTZ R149, R149, R8 ;  /* 0x0000000895957220 */ /* 0x000fe20000410000 */
[----:B------:R-:W-:Y:S01]  /*93f0*/  F2FP.BF16.F32.PACK_AB R178, R185, R178 ;  /* 0x000000b2b9b2723e */ /* 0x000fe200000010ff */
[C---:B------:R-:W-:Y:S01]  /*9400*/  FADD.FTZ R27, R187.reuse, R40 ;  /* 0x00000028bb1b7221 */ /* 0x040fe20000010000 */
[----:B------:R-:W-:Y:S01]  /*9410*/  FADD.FTZ R40, R28, R5 ;  /* 0x000000051c287221 */ /* 0x000fe20000010000 */
[----:B------:R-:W-:Y:S01]  /*9420*/  F2FP.BF16.F32.PACK_AB R172, R187, R172 ;  /* 0x000000acbbac723e */ /* 0x000fe200000010ff */
[----:B------:R-:W-:Y:S01]  /*9430*/  FMUL.FTZ R90, R90, R197 ;  /* 0x000000c55a5a7220 */ /* 0x000fe20000410000 */
[----:B------:R-:W-:Y:S01]  /*9440*/  FADD.FTZ R42, R174, R27 ;  /* 0x0000001bae2a7221 */ /* 0x000fe20000010000 */
[----:B------:R-:W-:Y:S01]  /*9450*/  FADD.FTZ R5, R175, R40 ;  /* 0x00000028af057221 */ /* 0x000fe20000010000 */
[C---:B------:R-:W-:Y:S01]  /*9460*/  F2FP.BF16.F32.PACK_AB R175, R24.reuse, R175 ;  /* 0x000000af18af723e */ /* 0x040fe200000010ff */
[-C--:B------:R-:W-:Y:S01]  /*9470*/  FMUL.FTZ R91, R91, R197.reuse ;  /* 0x000000c55b5b7220 */ /* 0x080fe20000410000 */
[C---:B------:R-:W-:Y:S01]  /*9480*/  FADD.FTZ R27, R189.reuse, R42 ;  /* 0x0000002abd1b7221 */ /* 0x040fe20000010000 */
        /* <DEDUP_REMOVED lines=25> */
[----:B------:R1:W2:Y:S01]  /*9620*/  MUFU.EX2 R32, R169 ;  /* 0x000000a900207308 */ /* 0x0002a20000000800 */
[----:B------:R-:W-:Y:S01]  /*9630*/  F2FP.BF16.F32.PACK_AB R157, R67, R46 ;  /* 0x0000002e439d723e */ /* 0x000fe200000010ff */
[----:B------:R-:W-:Y:S01]  /*9640*/  FADD.FTZ R26, R154, R9 ;  /* 0x000000099a1a7221 */ /* 0x000fe20000010000 */
[----:B------:R-:W-:Y:S01]  /*9650*/  FADD.FTZ R5, R44, R5 ;  /* 0x000000052c057221 */ /* 0x000fe20000010000 */
[C---:B------:R-:W-:Y:S01]  /*9660*/  F2FP.BF16.F32.PACK_AB R154, R59.reuse, R154 ;  /* 0x0000009a3b9a723e */ /* 0x040fe200000010ff */
[-C--:B------:R-:W-:Y:S01]  /*9670*/  FMUL.FTZ R106, R106, R197.reuse ;  /* 0x000000c56a6a7220 */ /* 0x080fe20000410000 */
[----:B------:R-:W-:Y:S01]  /*9680*/  FADD.FTZ R9, R59, R26 ;  /* 0x0000001a3b097221 */ /* 0x000fe20000010000 */
[----:B------:R-:W-:Y:S01]  /*9690*/  FADD.FTZ R5, R63, R5 ;  /* 0x000000053f057221 */ /* 0x000fe20000010000 */
[----:B------:R-:W-:Y:S01]  /*96a0*/  F2FP.BF16.F32.PACK_AB R159, R71, R48 ;  /* 0x00000030479f723e */ /* 0x000fe200000010ff */
[-C--:B------:R-:W-:Y:S01]  /*96b0*/  FMUL.FTZ R107, R107, R197.reuse ;  /* 0x000000c56b6b7220 */ /* 0x080fe20000410000 */
[----:B------:R-:W-:Y:S01]  /*96c0*/  FADD.FTZ R24, R156, R9 ;  /* 0x000000099c187221 */ /* 0x000fe20000010000 */
[----:B------:R-:W-:Y:S01]  /*96d0*/  FADD.FTZ R5, R46, R5 ;  /* 0x000000052e057221 */ /* 0x000fe20000010000 */
[----:B-1----:R-:W-:Y:S01]  /*96e0*/  F2FP.BF16.F32.PACK_AB R169, R25, R10 ;  /* 0x0000000a19a9723e */ /* 0x002fe200000010ff */
[-C--:B------:R-:W-:Y:S01]  /*96f0*/  FMUL.FTZ R110, R110, R197.reuse ;  /* 0x000000c56e6e7220 */ /* 0x080fe20000410000 */
[----:B------:R-:W-:Y:S01]  /*9700*/  FADD.FTZ R9, R61, R24 ;  /* 0x000000183d097221 */ /* 0x000fe20000010000 */
[----:B------:R-:W-:Y:S01]  /*9710*/  FADD.FTZ R5, R67, R5 ;  /* 0x0000000543057221 */ /* 0x000fe20000010000 */
[----:B------:R1:W3:Y:S01]  /*9720*/  MUFU.EX2 R24, R4 ;  /* 0x0000000400187308 */ /* 0x0002e20000000800 */
[----:B------:R-:W-:Y:S01]  /*9730*/  F2FP.BF16.F32.PACK_AB R156, R61, R156 ;  /* 0x0000009c3d9c723e */ /* 0x000fe200000010ff */
[----:B------:R-:W-:Y:S01]  /*9740*/  FADD.FTZ R10, R158, R9 ;  /* 0x000000099e0a7221 */ /* 0x000fe20000010000 */
[----:B------:R-:W-:Y:S01]  /*9750*/  FADD.FTZ R5, R48, R5 ;  /* 0x0000000530057221 */ /* 0x000fe20000010000 */
[----:B------:R-:W-:Y:S01]  /*9760*/  F2FP.BF16.F32.PACK_AB R158, R193, R158 ;  /* 0x0000009ec19e723e */ /* 0x000fe200000010ff */
[-C--:B------:R-:W-:Y:S01]  /*9770*/  FMUL.FTZ R111, R111, R197.reuse ;  /* 0x000000c56f6f7220 */ /* 0x080fe20000410000 */
[----:B------:R-:W-:Y:S01]  /*9780*/  FADD.FTZ R9, R193, R10 ;  /* 0x0000000ac1097221 */ /* 0x000fe20000010000 */
[----:B------:R-:W-:Y:S01]  /*9790*/  FADD.FTZ R5, R71, R5 ;  /* 0x0000000547057221 */ /* 0x000fe20000010000 */
[----:B------:R-:W4:Y:S01]  /*97a0*/  MUFU.EX2 R10, R223 ;  /* 0x000000df000a7308 */ /* 0x000f220000000800 */
[----:B--2---:R-:W-:Y:S01]  /*97b0*/  F2FP.BF16.F32.PACK_AB R163, R79, R32 ;  /* 0x000000204fa3723e */ /* 0x004fe200000010ff */
[----:B-1----:R-:W-:Y:S01]  /*97c0*/  FADD.FTZ R4, R14, R9 ;  /* 0x000000090e047221 */ /* 0x002fe20000010000 */
        /* <DEDUP_REMOVED lines=9> */
[----:B---3--:R-:W-:Y:S01]  /*9860*/  F2FP.BF16.F32.PACK_AB R165, R83, R24 ;  /* 0x0000001853a5723e */ /* 0x008fe200000010ff */
        /* <DEDUP_REMOVED lines=14> */
[----:B----4-:R-:W-:Y:S01]  /*9950*/  FADD.FTZ R6, R10, R5 ;  /* 0x000000050a067221 */ /* 0x010fe20000010000 */
[-C--:B------:R-:W-:Y:S01]  /*9960*/  FMUL.FTZ R131, R131, R197.reuse ;  /* 0x000000c583837220 */ /* 0x080fe20000410000 */
[-C--:B------:R-:W-:Y:S01]  /*9970*/  FMUL.FTZ R134, R134, R197.reuse ;  /* 0x000000c586867220 */ /* 0x080fe20000410000 */
[----:B------:R-:W-:Y:S01]  /*9980*/  FADD.FTZ R5, R85, R4 ;  /* 0x0000000455057221 */ /* 0x000fe20000010000 */
[C---:B------:R-:W-:Y:S01]  /*9990*/  FADD.FTZ R4, R167.reuse, R6 ;  /* 0x00000006a7047221 */ /* 0x040fe20000010000 */
        /* <DEDUP_REMOVED lines=10> */
[----:B------:R-:W-:Y:S01]  /*9a40*/  IMAD.MOV.U32 R9, RZ, RZ, R0 ;  /* 0x000000ffff097224 */ /* 0x000fe200078e0000 */
[----:B------:R-:W-:Y:S01]  /*9a50*/  MOV R8, R21 ;  /* 0x0000001500087202 */ /* 0x000fe20000000f00 */
[----:B------:R-:W-:Y:S01]  /*9a60*/  IMAD.MOV.U32 R6, RZ, RZ, R13 ;  /* 0x000000ffff067224 */ /* 0x000fe200078e000d */
[----:B0-----:R-:W-:Y:S06]  /*9a70*/  @P2 BRA `(.L_x_8392) ;  /* 0xffffffd800282947 */ /* 0x001fec000383ffff */
.L_x_8383:
[----:B------:R-:W-:Y:S06]  /*9a80*/  BAR.ARV 0x8, 0x180 ;  /* 0x0206000000007b1d */ /* 0x000fec0000002000 */
[----:B------:R-:W-:Y:S05]  /*9a90*/  @!P0 BRA `(.L_x_8393) ;  /* 0x0000000000048947 */ /* 0x000fea0003800000 */
[----:B------:R-:W-:Y:S01]  /*9aa0*/  BPT.TRAP 0x1 ;  /* 0x000000040000795c */ /* 0x000fe20000300000 */
.L_x_8393:
[----:B------:R-:W-:Y:S01]  /*9ab0*/  ULEA UR5, UR4, UR36, 0x3 ;  /* 0x0000002404057291 */ /* 0x000fe2000f8e183f */
[----:B------:R-:W-:-:S08]  /*9ac0*/  SHF.L.U32 R0, R0, 0x1f, RZ ;  /* 0x0000001f00007819 */ /* 0x000fd000000006ff */
[----:B------:R0:W1:Y:S01]  /*9ad0*/  SYNCS.PHASECHK.TRANS64.TRYWAIT P2, [UR5+0x28850], R0 ;  /* 0x02885000ff0075a7 */ /* 0x0000620008040145 */
[----:B------:R-:W-:Y:S05]  /*9ae0*/  @!P0 BRA `(.L_x_8394) ;  /* 0x0000000000048947 */ /* 0x000fea0003800000 */
[----:B------:R-:W-:Y:S01]  /*9af0*/  BPT.TRAP 0x1 ;  /* 0x000000040000795c */ /* 0x000fe20000300000 */
.L_x_8394:
[----:B-1----:R-:W-:Y:S05]  /*9b00*/  @P2 BRA `(.L_x_8395) ;  /* 0x0000000000082947 */ /* 0x002fea0003800000 */
[----:B------:R-:W1:Y:S02]  /*9b10*/  SYNCS.PHASECHK.TRANS64.TRYWAIT P0, [UR5+0x28850], R0 ;  /* 0x02885000ff0075a7 */ /* 0x000e640008000145 */
[----:B-1----:R-:W-:Y:S05]  /*9b20*/  @!P0 BRA `(.L_x_8396) ;  /* 0x0000005c00a88947 */ /* 0x002fea0003800000 */
.L_x_8395:
[----:B------:R-:W-:Y:S01]  /*9b30*/  UIADD3 UR36, UR36, 0x400, URZ ;  /* 0x0000040024247890 */ /* 0x000fe2000fffe03f */
[----:B------:R-:W-:Y:S01]  /*9b40*/  WARPGROUP.ARRIVE ;  /* 0x00000000000079c5 */ /* 0x000fe20000000000 */
[----:B------:R-:W-:Y:S01]  /*9b50*/  UMOV UR7, 0x40000040 ;  /* 0x4000004000077882 */ /* 0x000fe20000000000 */
[----:B01----:R-:W0:Y:S01]  /*9b60*/  SHFL.BFLY PT, R0, R5, 0x2, 0x1f ;  /* 0x0c401f0005007f89 */ /* 0x003e2200000e0000 */
[----:B------:R-:W-:Y:S01]  /*9b70*/  USHF.R.U32.HI UR36, URZ, 0x4, UR36 ;  /* 0x000000043f247899 */ /* 0x000fe20008011624 */
[----:B------:R-:W-:Y:S02]  /*9b80*/  IMAD.MOV.U32 R2, RZ, RZ, -0x800000 ;  /* 0xff800000ff027424 */ /* 0x000fe400078e00ff */
[----:B------:R-:W1:Y:S01]  /*9b90*/  SHFL.BFLY PT, R3, R4, 0x2, 0x1f ;  /* 0x0c401f0004037f89 */ /* 0x000e6200000e0000 */
[----:B------:R-:W-:-:S04]  /*9ba0*/  ULOP3.LUT UR36, UR36, 0x3fff, URZ, 0xc0, !UPT ;  /* 0x00003fff24247892 */ /* 0x000fc8000f8ec03f */
[----:B------:R-:W-:-:S04]  /*9bb0*/  ULOP3.LUT UR36, UR36, 0x4000000, URZ, 0xfc, !UPT ;  /* 0x0400000024247892 */ /* 0x000fc8000f8efc3f */
[----:B------:R-:W-:-:S07]  /*9bc0*/  ULEA UR4, UR4, UR36, 0xb ;  /* 0x0000002404047291 */ /* 0x000fce000f8e583f */
[----:B------:R-:W-:Y:S02]  /*9bd0*/  UMOV UR6, UR4 ;  /* 0x0000000400067c82 */ /* 0x000fe40008000000 */
[----:B------:R-:W-:Y:S01]  /*9be0*/  HGMMA.64x128x16.F32.BF16 R88, R180, gdesc[UR4].tnspB, R88, gsb0 ;  /* 0x41e00004b4587df0 */ /* 0x000fe20008001858 */
[----:B------:R-:W-:Y:S01]  /*9bf0*/  UIADD3 UR6, UR4, 0x80, URZ ;  /* 0x0000008004067890 */ /* 0x000fe2000fffe03f */
[----:B0-----:R-:W-:Y:S01]  /*9c00*/  FADD.FTZ R0, R0, R5 ;  /* 0x0000000500007221 */ /* 0x001fe20000010000 */
[----:B------:R-:W-:Y:S01]  /*9c10*/  UMOV UR7, 0x40000040 ;  /* 0x4000004000077882 */ /* 0x000fe20000000000 */
[----:B------:R-:W-:Y:S02]  /*9c20*/  IMAD.MOV.U32 R5, RZ, RZ, RZ ;  /* 0x000000ffff057224 */ /* 0x000fe400078e00ff */
[----:B-1----:R-:W-:Y:S01]  /*9c30*/  FADD.FTZ R6, R3, R4 ;  /* 0x0000000403067221 */ /* 0x002fe20000010000 */
[----:B------:R-:W-:Y:S01]  /*9c40*/  IMAD.U32 R4, RZ, RZ, UR5 ;  /* 0x00000005ff047e24 */ /* 0x000fe2000f8e00ff */
[----:B------:R-:W0:Y:S04]  /*9c50*/  SHFL.BFLY PT, R3, R0, 0x1, 0x1f ;  /* 0x0c201f0000037f89 */ /* 0x000e2800000e0000 */
[----:B------:R-:W1:Y:S01]  /*9c60*/  SHFL.BFLY PT, R7, R6, 0x1, 0x1f ;  /* 0x0c201f0006077f89 */ /* 0x000e6200000e0000 */
[----:B0-----:R-:W-:Y:S01]  /*9c70*/  FADD.FTZ R9, R0, R3 ;  /* 0x0000000300097221 */ /* 0x001fe20000010000 */
[----:B------:R-:W-:-:S02]  /*9c80*/  IMAD.MOV.U32 R3, RZ, RZ, RZ ;  /* 0x000000ffff037224 */ /* 0x000fc400078e00ff */
[----:B------:R-:W-:Y:S02]  /*9c90*/  IMAD.MOV.U32 R0, RZ, RZ, -0x800000 ;  /* 0xff800000ff007424 */ /* 0x000fe400078e00ff */
[----:B-1----:R-:W-:Y:S01]  /*9ca0*/  FADD.FTZ R10, R6, R7 ;  /* 0x00000007060a7221 */ /* 0x002fe20000010000 */
[----:B------:R-:W-:Y:S02]  /*9cb0*/  FSETP.NE.FTZ.AND P0, PT, R9, RZ, PT ;  /* 0x000000ff0900720b */ /* 0x000fe40003f15000 */
[----:B------:R-:W-:Y:S02]  /*9cc0*/  @!P1 IADD3 R6, R4, 0x28860, RZ ;  /* 0x0002886004069810 */ /* 0x000fe40007ffe0ff */
[----:B------:R-:W-:Y:S02]  /*9cd0*/  FSETP.NE.FTZ.AND P2, PT, R10, RZ, PT ;  /* 0x000000ff0a00720b */ /* 0x000fe40003f55000 */
[----:B------:R-:W-:-:S07]  /*9ce0*/  @!P1 PRMT R6, RZ, 0x654, R6 ;  /* 0x00000654ff069816 */ /* 0x000fce0000000006 */
        /* <DEDUP_REMOVED lines=111> */
.L_x_8366:
[----:B------:R-:W-:Y:S05]  /*a3e0*/  @P0 BRA `(.L_x_8397) ;  /* 0x0000001400340947 */ /* 0x000fea0003800000 */
[----:B------:R-:W1:Y:S01]  /*a3f0*/  S2R R3, SR_TID.X ;  /* 0x0000000000037919 */ /* 0x000e620000002100 */
[----:B------:R-:W2:Y:S01]  /*a400*/  LDC R17, c[0x0][0xbe8] ;  /* 0x0002fa00ff117b82 */ /* 0x000ea20000000800 */
[----:B------:R-:W-:Y:S01]  /*a410*/  SHF.R.S32.HI R11, RZ, 0x1f, R18 ;  /* 0x0000001fff0b7819 */ /* 0x000fe20000011412 */
[----:B------:R-:W-:Y:S01]  /*a420*/  ULDC.64 UR4, c[0x0][0xbd0] ;  /* 0x0002f40000047ab9 */ /* 0x000fe20000000a00 */
[----:B------:R-:W3:Y:S01]  /*a430*/  S2R R16, SR_CTAID.X ;  /* 0x0000000000107919 */ /* 0x000ee20000002500 */
[----:B------:R-:W-:Y:S01]  /*a440*/  ULDC.64 UR6, c[0x0][0xb38] ;  /* 0x0002ce0000067ab9 */ /* 0x000fe20000000a00 */
[----:B------:R-:W-:Y:S03]  /*a450*/  BSSY B0, `(.L_x_8398) ;  /* 0x00000e2000007945 */ /* 0x000fe60003800000 */
[----:B------:R-:W4:Y:S08]  /*a460*/  S2UR UR9, SR_CTAID.Z ;  /* 0x00000000000979c3 */ /* 0x000f300000002700 */
[----:B------:R-:W5:Y:S08]  /*a470*/  LDC.64 R20, c[0x0][0xbd8] ;  /* 0x0002f600ff147b82 */ /* 0x000f700000000a00 */
[----:B------:R-:W-:Y:S01]  /*a480*/  BAR.SYNC.DEFER_BLOCKING 0x1, 0x100 ;  /* 0x0044000000007b1d */ /* 0x000fe20000010000 */
[----:B--2---:R-:W-:-:S07]  /*a490*/  ISETP.NE.AND P0, PT, R17, 0x1, PT ;  /* 0x000000011100780c */ /* 0x004fce0003f05270 */
[----:B------:R-:W2:Y:S01]  /*a4a0*/  S2UR UR8, SR_CTAID.Y ;  /* 0x00000000000879c3 */ /* 0x000ea20000002600 */
[----:B-1----:R-:W-:-:S07]  /*a4b0*/  VIADD R3, R3, 0xffffff80 ;  /* 0xffffff8003037836 */ /* 0x002fce0000000000 */
[----:B------:R-:W2:Y:S01]  /*a4c0*/  LDC R19, c[0x0][0xc50] ;  /* 0x00031400ff137b82 */ /* 0x000ea20000000800 */
[----:B0-----:R-:W-:-:S04]  /*a4d0*/  SHF.R.S32.HI R4, RZ, 0x1f, R3 ;  /* 0x0000001fff047819 */ /* 0x001fc80000011403 */
        /* <DEDUP_REMOVED lines=8> */
[----:B------:R-:W1:Y:S02]  /*a560*/  @P0 LDC R13, c[0x0][0xbec] ;  /* 0x0002fb00ff0d0b82 */ /* 0x000e640000000800 */
[----:B------:R-:W-:Y:S02]  /*a570*/  SHF.R.S32.HI R7, RZ, 0x1f, R24 ;  /* 0x0000001fff077819 */ /* 0x000fe40000011418 */
[----:B------:R-:W-:Y:S02]  /*a580*/  LEA.HI R3, R5, R6, RZ, 0x1 ;  /* 0x0000000605037211 */ /* 0x000fe400078f08ff */
[CC--:B------:R-:W-:Y:S02]  /*a590*/  LEA.HI R25, R7.reuse, R24.reuse, RZ, 0x2 ;  /* 0x0000001807197211 */ /* 0x0c0fe400078f10ff */
[----:B------:R-:W-:Y:S01]  /*a5a0*/  LEA.HI R7, R7, R24, RZ, 0x5 ;  /* 0x0000001807077211 */ /* 0x000fe200078f28ff */
[----:B------:R-:W1:Y:S01]  /*a5b0*/  @P0 LDC R27, c[0x0][0xbec] ;  /* 0x0002fb00ff1b0b82 */ /* 0x000e620000000800 */
[----:B------:R-:W-:-:S02]  /*a5c0*/  SHF.R.S32.HI R8, RZ, 0x2, R25 ;  /* 0x00000002ff087819 */ /* 0x000fc40000011419 */
[----:B------:R-:W-:Y:S02]  /*a5d0*/  SHF.R.S32.HI R9, RZ, 0x1f, R25 ;  /* 0x0000001fff097819 */ /* 0x000fe40000011419 */
[----:B------:R-:W-:Y:S02]  /*a5e0*/  LOP3.LUT R3, R3, 0x3fffffe, RZ, 0xc0, !PT ;  /* 0x03fffffe03037812 */ /* 0x000fe400078ec0ff */
[----:B------:R-:W-:Y:S01]  /*a5f0*/  LEA.HI R9, R9, R8, RZ, 0x3 ;  /* 0x0000000809097211 */ /* 0x000fe200078f18ff */
[----:B------:R-:W1:Y:S01]  /*a600*/  @P0 LDC R15, c[0x0][0xbf0] ;  /* 0x0002fc00ff0f0b82 */ /* 0x000e620000000800 */
[----:B------:R-:W-:Y:S01]  /*a610*/  LEA.HI R5, R10, R10, RZ, 0x1 ;  /* 0x0000000a0a057211 */ /* 0x000fe200078f08ff */
[----:B------:R-:W-:Y:S01]  /*a620*/  IMAD.IADD R3, R6, 0x1, -R3 ;  /* 0x0000000106037824 */ /* 0x000fe200078e0a03 */
[----:B------:R-:W-:Y:S02]  /*a630*/  LOP3.LUT R9, R9, 0xfffffff8, RZ, 0xc0, !PT ;  /* 0xfffffff809097812 */ /* 0x000fe400078ec0ff */
[----:B------:R-:W-:-:S02]  /*a640*/  SHF.R.S32.HI R7, RZ, 0x5, R7 ;  /* 0x00000005ff077819 */ /* 0x000fc40000011407 */
[----:B------:R-:W-:Y:S01]  /*a650*/  LOP3.LUT R5, R5, 0x1ffffffe, RZ, 0xc0, !PT ;  /* 0x1ffffffe05057812 */ /* 0x000fe200078ec0ff */
[----:B------:R-:W-:Y:S01]  /*a660*/  IMAD.IADD R4, R8, 0x1, -R9 ;  /* 0x0000000108047824 */ /* 0x000fe200078e0a09 */
[----:B------:R-:W1:Y:S01]  /*a670*/  @P0 LDC R14, c[0x0][0xbf0] ;  /* 0x0002fc00ff0e0b82 */ /* 0x000e620000000800 */
[----:B------:R-:W-:Y:S02]  /*a680*/  LOP3.LUT R25, R25, 0x7ffffffc, RZ, 0xc0, !PT ;  /* 0x7ffffffc19197812 */ /* 0x000fe400078ec0ff */
[----:B------:R-:W-:Y:S01]  /*a690*/  IMAD.IADD R8, R10, 0x1, -R5 ;  /* 0x000000010a087824 */ /* 0x000fe200078e0a05 */
[----:B------:R-:W-:Y:S01]  /*a6a0*/  LEA R4, R7, R4, 0x4 ;  /* 0x0000000407047211 */ /* 0x000fe200078e20ff */
[C---:B------:R-:W-:Y:S02]  /*a6b0*/  IMAD R7, R11.reuse, UR4, RZ ;  /* 0x000000040b077c24 */ /* 0x040fe4000f8e02ff */
[----:B------:R-:W-:Y:S02]  /*a6c0*/  IMAD R11, R11, UR6, RZ ;  /* 0x000000060b0b7c24 */ /* 0x000fe4000f8e02ff */
[----:B------:R-:W-:-:S02]  /*a6d0*/  IMAD R3, R3, 0x40, R4 ;  /* 0x0000004003037824 */ /* 0x000fc400078e0204 */
[----:B------:R-:W-:Y:S01]  /*a6e0*/  IMAD.WIDE.U32 R4, R18, UR4, RZ ;  /* 0x0000000412047c25 */ /* 0x000fe2000f8e00ff */
[----:B----4-:R-:W-:-:S03]  /*a6f0*/  USHF.R.S32.HI UR4, URZ, 0x1f, UR9 ;  /* 0x0000001f3f047899 */ /* 0x010fc60008011409 */
[C---:B------:R-:W-:Y:S02]  /*a700*/  IMAD R9, R18.reuse, UR5, R7 ;  /* 0x0000000512097c24 */ /* 0x040fe4000f8e0207 */
[----:B------:R-:W-:-:S04]  /*a710*/  IMAD.WIDE.U32 R6, R18, UR6, RZ ;  /* 0x0000000612067c25 */ /* 0x000fc8000f8e00ff */
[----:B------:R-:W-:Y:S02]  /*a720*/  IMAD.IADD R5, R5, 0x1, R9 ;  /* 0x0000000105057824 */ /* 0x000fe400078e0209 */
[----:B------:R-:W-:Y:S01]  /*a730*/  IMAD R9, R18, UR7, R11 ;  /* 0x0000000712097c24 */ /* 0x000fe2000f8e020b */
[----:B------:R-:W-:Y:S01]  /*a740*/  ULDC.64 UR6, c[0x0][0xb48] ;  /* 0x0002d20000067ab9 */ /* 0x000fe20000000a00 */
[----:B------:R-:W-:Y:S01]  /*a750*/  IMAD R8, R8, 0x8, R3 ;  /* 0x0000000808087824 */ /* 0x000fe200078e0203 */
[----:B---3--:R-:W-:Y:S01]  /*a760*/  LEA R3, R16, R3, 0x7 ;  /* 0x0000000310037211 */ /* 0x008fe200078e38ff */
[----:B------:R-:W-:Y:S01]  /*a770*/  IMAD.MOV R18, RZ, RZ, -R18 ;  /* 0x000000ffff127224 */ /* 0x000fe200078e0a12 */
[----:B------:R-:W-:Y:S01]  /*a780*/  IADD3 R7, R7, R9, RZ ;  /* 0x0000000907077210 */ /* 0x000fe20007ffe0ff */
[----:B-----5:R-:W-:Y:S02]  /*a790*/  IMAD R10, R20, UR4, RZ ;  /* 0x00000004140a7c24 */ /* 0x020fe4000f8e02ff */
[----:B------:R-:W-:-:S02]  /*a7a0*/  IMAD R8, R16, 0x80, R8 ;  /* 0x0000008010087824 */ /* 0x000fc400078e0208 */
[----:B0-----:R-:W-:Y:S01]  /*a7b0*/  IMAD R12, R22, UR4, RZ ;  /* 0x00000004160c7c24 */ /* 0x001fe2000f8e02ff */
[----:B------:R-:W-:Y:S01]  /*a7c0*/  ULDC.64 UR4, c[0x0][0xbe0] ;  /* 0x0002f80000047ab9 */ /* 0x000fe20000000a00 */
[----:B--2---:R-:W-:Y:S02]  /*a7d0*/  IMAD R19, R19, R18, UR8 ;  /* 0x0000000813137e24 */ /* 0x004fe4000f8e0212 */
[----:B------:R-:W-:Y:S02]  /*a7e0*/  IMAD R11, R21, UR9, R10 ;  /* 0x00000009150b7c24 */ /* 0x000fe4000f8e020a */
[----:B------:R-:W-:-:S04]  /*a7f0*/  IMAD.WIDE.U32 R4, R20, UR9, R4 ;  /* 0x0000000914047c25 */ /* 0x000fc8000f8e0004 */
[----:B-1----:R-:W-:-:S04]  /*a800*/  @P0 IMAD.HI.U32 R10, R8, R13, RZ ;  /* 0x0000000d080a0227 */ /* 0x002fc800078e00ff */
        /* <DEDUP_REMOVED lines=50> */
[----:B------:R-:W-:Y:S01]  /*ab30*/  IMAD R16, R17, UR6, RZ ;  /* 0x0000000611107c24 */ /* 0x000fe2000f8e02ff */
[----:B------:R-:W-:Y:S01]  /*ab40*/  LEA.HI.X R9, R4, UR7, R9, 0x2, P0 ;  /* 0x0000000704097c11 */ /* 0x000fe200080f1409 */
[C---:B------:R-:W-:Y:S01]  /*ab50*/  VIADD R17, R3.reuse, 0x8 ;  /* 0x0000000803117836 */ /* 0x040fe20000000000 */
[----:B------:R-:W-:Y:S01]  /*ab60*/  LEA.HI.X R22, R6, UR9, R5, 0x2, P1 ;  /* 0x0000000906167c11 */ /* 0x000fe200088f1405 */
[----:B------:R-:W-:Y:S01]  /*ab70*/  SHFL.IDX PT, R4, R8, RZ, 0x1c1f ;  /* 0x001c1fff08047589 */ /* 0x000fe200000e0000 */
[C---:B------:R-:W-:Y:S01]  /*ab80*/  LOP3.LUT P0, RZ, R24.reuse, 0x3, RZ, 0xc0, !PT ;  /* 0x0000000318ff7812 */ /* 0x040fe2000780c0ff */
[----:B------:R-:W-:Y:S01]  /*ab90*/  UIADD3 UR4, UR4, 0x28820, URZ ;  /* 0x0002882004047890 */ /* 0x000fe2000fffe03f */
[CC--:B------:R-:W-:Y:S01]  /*aba0*/  ISETP.GE.AND P2, PT, R3.reuse, R16.reuse, PT ;  /* 0x000000100300720c */ /* 0x0c0fe20003f46270 */
[----:B------:R-:W0:Y:S01]  /*abb0*/  SHFL.IDX PT, R5, R9, RZ, 0x1c1f ;  /* 0x001c1fff09057589 */ /* 0x000e2200000e0000 */
[-C--:B------:R-:W-:Y:S01]  /*abc0*/  ISETP.GE.OR P1, PT, R3, R16.reuse, P0 ;  /* 0x000000100300720c */ /* 0x080fe20000726670 */
[----:B------:R-:W-:Y:S01]  /*abd0*/  UPRMT UR4, URZ, 0x654, UR4 ;  /* 0x000006543f047896 */ /* 0x000fe20008000004 */
[----:B------:R-:W-:Y:S01]  /*abe0*/  ISETP.GE.OR P0, PT, R17, R16, P0 ;  /* 0x000000101100720c */ /* 0x000fe20000706670 */
[----:B------:R-:W-:Y:S01]  /*abf0*/  SHFL.IDX PT, R6, R8, 0x1, 0x1c1f ;  /* 0x003c1f0008067f89 */ /* 0x000fe200000e0000 */
[----:B------:R-:W-:-:S03]  /*ac00*/  IMAD.IADD R19, R24, 0x1, -R25 ;  /* 0x0000000118137824 */ /* 0x000fc600078e0a19 */
[----:B------:R-:W1:Y:S01]  /*ac10*/  SHFL.IDX PT, R7, R9, 0x1, 0x1c1f ;  /* 0x003c1f0009077f89 */ /* 0x000e6200000e0000 */
[----:B------:R-:W-:Y:S02]  /*ac20*/  IMAD.SHL.U32 R19, R19, 0x2, RZ ;  /* 0x0000000213137824 */ /* 0x000fe400078e00ff */
        /* <DEDUP_REMOVED lines=20> */
[C---:B------:R-:W-:Y:S01]  /*ad70*/  VIADD R18, R19.reuse, 0x60 ;  /* 0x0000006013127836 */ /* 0x040fe20000000000 */
[----:B------:R-:W-:Y:S01]  /*ad80*/  ISETP.GE.AND P5, PT, R10, UR4, PT ;  /* 0x000000040a007c0c */ /* 0x000fe2000bfa6270 */
[----:B---34-:R-:W-:Y:S01]  /*ad90*/  @!P2 IMAD.WIDE R2, R19, 0x4, R14 ;  /* 0x000000041302a825 */ /* 0x018fe200078e020e */
[----:B------:R-:W-:-:S02]  /*ada0*/  ISETP.GE.AND P6, PT, R11, UR4, PT ;  /* 0x000000040b007c0c */ /* 0x000fc4000bfc6270 */
[----:B------:R-:W-:Y:S02]  /*adb0*/  @!P3 LEA.HI R0, R0, R0, RZ, 0x1 ;  /* 0x000000000000b211 */ /* 0x000fe400078f08ff */
        /* <DEDUP_REMOVED lines=8> */
[----:B------:R-:W-:Y:S02]  /*ae40*/  @!P5 LOP3.LUT R13, R10, 0xfffffffe, RZ, 0xc0, !PT ;  /* 0xfffffffe0a0dd812 */ /* 0x000fe400078ec0ff */
[----:B------:R1:W-:Y:S01]  /*ae50*/  @!P3 ST.E.64 desc[UR42][R4.64], R92 ;  /* 0x0000005c0400b985 */ /* 0x0003e2000c101b2a */
[----:B------:R-:W-:Y:S02]  /*ae60*/  ISETP.GE.AND P3, PT, R8, UR4, PT ;  /* 0x0000000408007c0c */ /* 0x000fe4000bf66270 */
[----:B0-----:R-:W-:Y:S02]  /*ae70*/  @!P0 LOP3.LUT R3, R6, 0xfffffffe, RZ, 0xc0, !PT ;  /* 0xfffffffe06038812 */ /* 0x001fe400078ec0ff */
[----:B------:R-:W-:-:S03]  /*ae80*/  @!P4 LEA.HI R6, R9, R9, RZ, 0x1 ;  /* 0x000000090906c211 */ /* 0x000fc600078f08ff */
[----:B------:R-:W-:Y:S01]  /*ae90*/  @!P0 IMAD.WIDE R2, R3, 0x4, R14 ;  /* 0x0000000403028825 */ /* 0x000fe200078e020e */
[----:B------:R-:W-:-:S04]  /*aea0*/  @!P2 LEA.HI R0, R0, R0, RZ, 0x1 ;  /* 0x000000000000a211 */ /* 0x000fc800078f08ff */
[----:B------:R0:W-:Y:S01]  /*aeb0*/  @!P0 ST.E.64 desc[UR42][R2.64], R96 ;  /* 0x0000006002008985 */ /* 0x0001e2000c101b2a */
[----:B-1----:R-:W-:Y:S02]  /*aec0*/  @!P1 LOP3.LUT R5, R7, 0xfffffffe, RZ, 0xc0, !PT ;  /* 0xfffffffe07059812 */ /* 0x002fe400078ec0ff */
[----:B------:R-:W-:Y:S02]  /*aed0*/  @!P3 LEA.HI R8, R8, R8, RZ, 0x1 ;  /* 0x000000080808b211 */ /* 0x000fe400078f08ff */
[----:B------:R-:W-:Y:S01]  /*aee0*/  @!P2 LOP3.LUT R7, R0, 0xfffffffe, RZ, 0xc0, !PT ;  /* 0xfffffffe0007a812 */ /* 0x000fe200078ec0ff */
[--C-:B------:R-:W-:Y:S01]  /*aef0*/  @!P1 IMAD.WIDE R4, R5, 0x4, R14.reuse ;  /* 0x0000000405049825 */ /* 0x100fe200078e020e */
[----:B------:R-:W-:Y:S02]  /*af00*/  @!P3 LOP3.LUT R9, R8, 0xfffffffe, RZ, 0xc0, !PT ;  /* 0xfffffffe0809b812 */ /* 0x000fe400078ec0ff */
[----:B------:R-:W-:Y:S02]  /*af10*/  @!P6 LEA.HI R0, R11, R11, RZ, 0x1 ;  /* 0x0000000b0b00e211 */ /* 0x000fe400078f08ff */
[----:B------:R-:W-:Y:S01]  /*af20*/  @!P4 LOP3.LUT R11, R6, 0xfffffffe, RZ, 0xc0, !PT ;  /* 0xfffffffe060bc812 */ /* 0x000fe200078ec0ff */
[--C-:B------:R-:W-:Y:S01]  /*af30*/  @!P2 IMAD.WIDE R6, R7, 0x4, R14.reuse ;  /* 0x000000040706a825 */ /* 0x100fe200078e020e */
[----:B------:R-:W-:Y:S01]  /*af40*/  @!P6 LOP3.LUT R21, R0, 0xfffffffe, RZ, 0xc0, !PT ;  /* 0xfffffffe0015e812 */ /* 0x000fe200078ec0ff */
[----:B------:R1:W-:Y:S01]  /*af50*/  @!P1 ST.E.64 desc[UR42][R4.64], R100 ;  /* 0x0000006404009985 */ /* 0x0003e2000c101b2a */
[----:B------:R-:W-:Y:S01]  /*af60*/  IADD3 R0, R19, 0x48, RZ ;  /* 0x0000004813007810 */ /* 0x000fe20007ffe0ff */
[--C-:B0-----:R-:W-:Y:S01]  /*af70*/  @!P3 IMAD.WIDE R2, R9, 0x4, R14.reuse ;  /* 0x000000040902b825 */ /* 0x101fe200078e020e */
[----:B------:R-:W-:Y:S01]  /*af80*/  ISETP.GE.AND P1, PT, R12, UR4, PT ;  /* 0x000000040c007c0c */ /* 0x000fe2000bf26270 */
[----:B------:R0:W-:Y:S01]  /*af90*/  @!P2 ST.E.64 desc[UR42][R6.64], R104 ;  /* 0x000000680600a985 */ /* 0x0001e2000c101b2a */
[----:B------:R-:W-:Y:S01]  /*afa0*/  ISETP.GE.AND P0, PT, R0, UR4, PT ;  /* 0x0000000400007c0c */ /* 0x000fe2000bf06270 */
[----:B------:R-:W-:-:S02]  /*afb0*/  @!P5 IMAD.WIDE R8, R13, 0x4, R14 ;  /* 0x000000040d08d825 */ /* 0x000fc400078e020e */
[----:B------:R2:W-:Y:S01]  /*afc0*/  @!P3 ST.E.64 desc[UR42][R2.64], R108 ;  /* 0x0000006c0200b985 */ /* 0x0005e2000c101b2a */
[----:B------:R-:W-:Y:S01]  /*afd0*/  ISETP.GE.AND P3, PT, R18, UR4, PT ;  /* 0x0000000412007c0c */ /* 0x000fe2000bf66270 */
[----:B------:R-:W-:Y:S02]  /*afe0*/  VIADD R13, R19, 0x58 ;  /* 0x00000058130d7836 */ /* 0x000fe40000000000 */
[----:B-1----:R-:W-:-:S03]  /*aff0*/  @!P4 IMAD.WIDE R4, R11, 0x4, R14 ;  /* 0x000000040b04c825 */ /* 0x002fc600078e020e */
[----:B------:R-:W-:Y:S02]  /*b000*/  ISETP.GE.AND P2, PT, R13, UR4, PT ;  /* 0x000000040d007c0c */ /* 0x000fe4000bf46270 */
[----:B------:R-:W-:Y:S01]  /*b010*/  @!P1 LEA.HI R12, R12, R12, RZ, 0x1 ;  /* 0x0000000c0c0c9211 */ /* 0x000fe200078f08ff */
[----:B------:R-:W-:Y:S01]  /*b020*/  @!P6 IMAD.WIDE R10, R21, 0x4, R14 ;  /* 0x00000004150ae825 */ /* 0x000fe200078e020e */
[----:B------:R1:W-:Y:S01]  /*b030*/  @!P4 ST.E.64 desc[UR42][R4.64], R112 ;  /* 0x000000700400c985 */ /* 0x0003e2000c101b2a */
[----:B------:R-:W-:Y:S02]  /*b040*/  @!P0 LEA.HI R0, R0, R0, RZ, 0x1 ;  /* 0x0000000000008211 */ /* 0x000fe400078f08ff */
[C---:B0-----:R-:W-:Y:S01]  /*b050*/  VIADD R6, R19.reuse, 0x68 ;  /* 0x0000006813067836 */ /* 0x041fe20000000000 */
[C---:B--2---:R-:W-:Y:S01]  /*b060*/  IADD3 R3, R19.reuse, 0x78, RZ ;  /* 0x0000007813037810 */ /* 0x044fe20007ffe0ff */
[----:B------:R-:W-:Y:S01]  /*b070*/  VIADD R7, R19, 0x70 ;  /* 0x0000007013077836 */ /* 0x000fe20000000000 */
[----:B------:R0:W-:Y:S01]  /*b080*/  @!P5 ST.E.64 desc[UR42][R8.64], R116 ;  /* 0x000000740800d985 */ /* 0x0001e2000c101b2a */
[----:B------:R-:W-:-:S02]  /*b090*/  @!P3 LEA.HI R18, R18, R18, RZ, 0x1 ;  /* 0x000000121212b211 */ /* 0x000fc400078f08ff */
[----:B------:R-:W-:Y:S01]  /*b0a0*/  ISETP.GE.AND P4, PT, R6, UR4, PT ;  /* 0x0000000406007c0c */ /* 0x000fe2000bf86270 */
[----:B------:R2:W-:Y:S01]  /*b0b0*/  @!P6 ST.E.64 desc[UR42][R10.64], R120 ;  /* 0x000000780a00e985 */ /* 0x0005e2000c101b2a */
[----:B------:R-:W-:Y:S02]  /*b0c0*/  ISETP.GE.AND P6, PT, R3, UR4, PT ;  /* 0x0000000403007c0c */ /* 0x000fe4000bfc6270 */
[----:B------:R-:W-:Y:S02]  /*b0d0*/  ISETP.GE.AND P5, PT, R7, UR4, PT ;  /* 0x0000000407007c0c */ /* 0x000fe4000bfa6270 */
[----:B------:R-:W-:Y:S02]  /*b0e0*/  @!P2 LEA.HI R13, R13, R13, RZ, 0x1 ;  /* 0x0000000d0d0da211 */ /* 0x000fe400078f08ff */
[----:B-1----:R-:W-:Y:S02]  /*b0f0*/  @!P1 LOP3.LUT R5, R12, 0xfffffffe, RZ, 0xc0, !PT ;  /* 0xfffffffe0c059812 */ /* 0x002fe400078ec0ff */
[----:B0-----:R-:W-:-:S03]  /*b100*/  @!P3 LOP3.LUT R9, R18, 0xfffffffe, RZ, 0xc0, !PT ;  /* 0xfffffffe1209b812 */ /* 0x001fc600078ec0ff */
[----:B------:R-:W-:Y:S02]  /*b110*/  @!P4 LEA.HI R6, R6, R6, RZ, 0x1 ;  /* 0x000000060606c211 */ /* 0x000fe400078f08ff */
[----:B------:R-:W-:Y:S01]  /*b120*/  @!P6 LEA.HI R4, R3, R3, RZ, 0x1 ;  /* 0x000000030304e211 */ /* 0x000fe200078f08ff */
[----:B------:R-:W-:Y:S01]  /*b130*/  @!P3 IMAD.WIDE R8, R9, 0x4, R14 ;  /* 0x000000040908b825 */ /* 0x000fe200078e020e */
[----:B------:R-:W-:Y:S02]  /*b140*/  @!P5 LEA.HI R2, R7, R7, RZ, 0x1 ;  /* 0x000000070702d211 */ /* 0x000fe400078f08ff */
[----:B------:R-:W-:Y:S02]  /*b150*/  @!P0 LOP3.LUT R3, R0, 0xfffffffe, RZ, 0xc0, !PT ;  /* 0xfffffffe00038812 */ /* 0x000fe400078ec0ff */
[----:B------:R-:W-:Y:S02]  /*b160*/  @!P2 LOP3.LUT R7, R13, 0xfffffffe, RZ, 0xc0, !PT ;  /* 0xfffffffe0d07a812 */ /* 0x000fe400078ec0ff */
[----:B--2---:R-:W-:-:S02]  /*b170*/  @!P4 LOP3.LUT R11, R6, 0xfffffffe, RZ, 0xc0, !PT ;  /* 0xfffffffe060bc812 */ /* 0x004fc400078ec0ff */
        /* <DEDUP_REMOVED lines=15> */
.L_x_8399:
[----:B------:R-:W-:Y:S05]  /*b270*/  BSYNC B0 ;  /* 0x0000000000007941 */ /* 0x000fea0003800000 */
.L_x_8398:
[----:B------:R-:W-:Y:S01]  /*b280*/  ISETP.GE.AND P0, PT, R17, R16, PT ;  /* 0x000000101100720c */ /* 0x000fe20003f06270 */
[----:B0-----:R0:W1:Y:S04]  /*b290*/  SHFL.IDX PT, R13, R22, 0x1, 0x1c1f ;  /* 0x003c1f00160d7f89 */ /* 0x00106800000e0000 */
[----:B------:R0:W0:Y:S08]  /*b2a0*/  SHFL.IDX PT, R12, R20, 0x1, 0x1c1f ;  /* 0x003c1f00140c7f89 */ /* 0x00003000000e0000 */
[----:B------:R-:W-:Y:S05]  /*b2b0*/  @P0 BRA `(.L_x_8364) ;  /* 0x00000044002c0947 */ /* 0x000fea0003800000 */
[----:B------:R-:W-:Y:S01]  /*b2c0*/  ULDC UR4, c[0x0][0xac8] ;  /* 0x0002b20000047ab9 */ /* 0x000fe20000000800 */
[C---:B--2---:R-:W-:Y:S01]  /*b2d0*/  VIADD R0, R19.reuse, 0x8 ;  /* 0x0000000813007836 */ /* 0x044fe20000000000 */
[C---:B------:R-:W-:Y:S01]  /*b2e0*/  ISETP.GE.AND P0, PT, R19.reuse, UR4, PT ;  /* 0x0000000413007c0c */ /* 0x040fe2000bf06270 */
[C---:B------:R-:W-:Y:S01]  /*b2f0*/  VIADD R4, R19.reuse, 0x10 ;  /* 0x0000001013047836 */ /* 0x040fe20000000000 */
[C---:B------:R-:W-:Y:S01]  /*b300*/  IADD3 R9, R19.reuse, 0x28, RZ ;  /* 0x0000002813097810 */ /* 0x040fe20007ffe0ff */
[C---:B------:R-:W-:Y:S01]  /*b310*/  VIADD R6, R19.reuse, 0x18 ;  /* 0x0000001813067836 */ /* 0x040fe20000000000 */
[----:B------:R-:W-:Y:S01]  /*b320*/  ISETP.GE.AND P5, PT, R0, UR4, PT ;  /* 0x0000000400007c0c */ /* 0x000fe2000bfa6270 */
[C---:B------:R-:W-:Y:S01]  /*b330*/  VIADD R8, R19.reuse, 0x20 ;  /* 0x0000002013087836 */ /* 0x040fe20000000000 */
[----:B------:R-:W-:Y:S01]  /*b340*/  ISETP.GE.AND P6, PT, R4, UR4, PT ;  /* 0x0000000404007c0c */ /* 0x000fe2000bfc6270 */
[----:B------:R-:W-:Y:S01]  /*b350*/  VIADD R10, R19, 0x30 ;  /* 0x00000030130a7836 */ /* 0x000fe20000000000 */
[----:B------:R-:W-:Y:S01]  /*b360*/  ISETP.GE.AND P3, PT, R9, UR4, PT ;  /* 0x0000000409007c0c */ /* 0x000fe2000bf66270 */
[C---:B------:R-:W-:Y:S01]  /*b370*/  VIADD R11, R19.reuse, 0x38 ;  /* 0x00000038130b7836 */ /* 0x040fe20000000000 */
[----:B------:R-:W-:Y:S01]  /*b380*/  ISETP.GE.AND P4, PT, R8, UR4, PT ;  /* 0x0000000408007c0c */ /* 0x000fe2000bf86270 */
[C---:B------:R-:W-:Y:S01]  /*b390*/  VIADD R16, R19.reuse, 0x40 ;  /* 0x0000004013107836 */ /* 0x040fe20000000000 */
[----:B------:R-:W-:Y:S01]  /*b3a0*/  ISETP.GE.AND P2, PT, R10, UR4, PT ;  /* 0x000000040a007c0c */ /* 0x000fe2000bf46270 */
[----:B01----:R-:W-:Y:S01]  /*b3b0*/  @!P0 IMAD.WIDE R2, R19, 0x4, R12 ;  /* 0x0000000413028825 */ /* 0x003fe200078e020c */
[----:B------:R-:W-:-:S03]  /*b3c0*/  ISETP.GE.AND P1, PT, R11, UR4, PT ;  /* 0x000000040b007c0c */ /* 0x000fc6000bf26270 */
[----:B------:R-:W-:Y:S01]  /*b3d0*/  @!P5 LEA.HI R0, R0, R0, RZ, 0x1 ;  /* 0x000000000000d211 */ /* 0x000fe200078f08ff */
[----:B------:R0:W-:Y:S01]  /*b3e0*/  @!P0 ST.E.64 desc[UR42][R2.64], R90 ;  /* 0x0000005a02008985 */ /* 0x0001e2000c101b2a */
[----:B------:R-:W-:Y:S01]  /*b3f0*/  ISETP.GE.AND P0, PT, R6, UR4, PT ;  /* 0x0000000406007c0c */ /* 0x000fe2000bf06270 */
[C---:B------:R-:W-:Y:S01]  /*b400*/  VIADD R18, R19.reuse, 0x48 ;  /* 0x0000004813127836 */ /* 0x040fe20000000000 */
[----:B------:R-:W-:Y:S01]  /*b410*/  @!P6 LEA.HI R4, R4, R4, RZ, 0x1 ;  /* 0x000000040404e211 */ /* 0x000fe200078f08ff */
[----:B------:R-:W-:Y:S01]  /*b420*/  VIADD R20, R19, 0x70 ;  /* 0x0000007013147836 */ /* 0x000fe20000000000 */
[----:B------:R-:W-:Y:S02]  /*b430*/  @!P5 LOP3.LUT R5, R0, 0xfffffffe, RZ, 0xc0, !PT ;  /* 0xfffffffe0005d812 */ /* 0x000fe400078ec0ff */
[----:B------:R-:W-:Y:S02]  /*b440*/  @!P6 LOP3.LUT R7, R4, 0xfffffffe, RZ, 0xc0, !PT ;  /* 0xfffffffe0407e812 */ /* 0x000fe400078ec0ff */
[----:B------:R-:W-:-:S02]  /*b450*/  @!P4 LEA.HI R8, R8, R8, RZ, 0x1 ;  /* 0x000000080808c211 */ /* 0x000fc400078f08ff */
[----:B------:R-:W-:Y:S02]  /*b460*/  @!P3 LEA.HI R0, R9, R9, RZ, 0x1 ;  /* 0x000000090900b211 */ /* 0x000fe400078f08ff */
[----:B------:R-:W-:Y:S01]  /*b470*/  @!P2 LEA.HI R10, R10, R10, RZ, 0x1 ;  /* 0x0000000a0a0aa211 */ /* 0x000fe200078f08ff */
[--C-:B0-----:R-:W-:Y:S01]  /*b480*/  @!P5 IMAD.WIDE R2, R5, 0x4, R12.reuse ;  /* 0x000000040502d825 */ /* 0x101fe200078e020c */
[----:B------:R-:W-:Y:S02]  /*b490*/  @!P0 LEA.HI R6, R6, R6, RZ, 0x1 ;  /* 0x0000000606068211 */ /* 0x000fe400078f08ff */
[----:B---3--:R-:W-:Y:S01]  /*b4a0*/  @!P1 LEA.HI R14, R11, R11, RZ, 0x1 ;  /* 0x0000000b0b0e9211 */ /* 0x008fe200078f08ff */
[----:B------:R-:W-:Y:S01]  /*b4b0*/  @!P6 IMAD.WIDE R4, R7, 0x4, R12 ;  /* 0x000000040704e825 */ /* 0x000fe200078e020c */
[----:B------:R-:W-:Y:S01]  /*b4c0*/  @!P0 LOP3.LUT R7, R6, 0xfffffffe, RZ, 0xc0, !PT ;  /* 0xfffffffe06078812 */ /* 0x000fe200078ec0ff */
[----:B------:R0:W-:Y:S01]  /*b4d0*/  @!P5 ST.E.64 desc[UR42][R2.64], R94 ;  /* 0x0000005e0200d985 */ /* 0x0001e2000c101b2a */
[----:B------:R-:W-:-:S02]  /*b4e0*/  @!P4 LOP3.LUT R9, R8, 0xfffffffe, RZ, 0xc0, !PT ;  /* 0xfffffffe0809c812 */ /* 0x000fc400078ec0ff */
[----:B------:R-:W-:Y:S01]  /*b4f0*/  @!P3 LOP3.LUT R11, R0, 0xfffffffe, RZ, 0xc0, !PT ;  /* 0xfffffffe000bb812 */ /* 0x000fe200078ec0ff */
[----:B------:R1:W-:Y:S01]  /*b500*/  @!P6 ST.E.64 desc[UR42][R4.64], R98 ;  /* 0x000000620400e985 */ /* 0x0003e2000c101b2a */
[----:B----4-:R-:W-:Y:S02]  /*b510*/  @!P2 LOP3.LUT R15, R10, 0xfffffffe, RZ, 0xc0, !PT ;  /* 0xfffffffe0a0fa812 */ /* 0x010fe400078ec0ff */
[----:B------:R-:W-:Y:S01]  /*b520*/  @!P1 LOP3.LUT R17, R14, 0xfffffffe, RZ, 0xc0, !PT ;  /* 0xfffffffe0e119812 */ /* 0x000fe200078ec0ff */
[C---:B------:R-:W-:Y:S01]  /*b530*/  VIADD R14, R19.reuse, 0x58 ;  /* 0x00000058130e7836 */ /* 0x040fe20000000000 */
[----:B------:R-:W-:Y:S02]  /*b540*/  ISETP.GE.AND P5, PT, R16, UR4, PT ;  /* 0x0000000410007c0c */ /* 0x000fe4000bfa6270 */
[----:B------:R-:W-:Y:S02]  /*b550*/  ISETP.GE.AND P6, PT, R18, UR4, PT ;  /* 0x0000000412007c0c */ /* 0x000fe4000bfc6270 */
[----:B------:R-:W-:Y:S01]  /*b560*/  IADD3 R0, R19, 0x50, RZ ;  /* 0x0000005013007810 */ /* 0x000fe20007ffe0ff */
        /* <DEDUP_REMOVED lines=15> */
[----:B------:R-:W-:Y:S01]  /*b660*/  VIADD R17, R19, 0x68 ;  /* 0x0000006813117836 */ /* 0x000fe20000000000 */
[----:B------:R-:W-:Y:S02]  /*b670*/  ISETP.GE.AND P1, PT, R14, UR4, PT ;  /* 0x000000040e007c0c */ /* 0x000fe4000bf26270 */
        /* <DEDUP_REMOVED lines=17> */
[----:B----4-:R-:W-:Y:S02]  /*b790*/  @!P4 LOP3.LUT R11, R20, 0xfffffffe, RZ, 0xc0, !PT ;  /* 0xfffffffe140bc812 */ /* 0x010fe400078ec0ff */
[----:B------:R-:W-:Y:S01]  /*b7a0*/  IADD3 R19, R19, 0x78, RZ ;  /* 0x0000007813137810 */ /* 0x000fe20007ffe0ff */
        /* <DEDUP_REMOVED lines=17> */
.L_x_8397:
[----:B------:R-:W1:Y:S02]  /*b8c0*/  S2R R0, SR_TID.X ;  /* 0x0000000000007919 */ /* 0x000e640000002100 */
[----:B-1----:R-:W-:-:S05]  /*b8d0*/  VIADD R2, R0, 0xffffff80 ;  /* 0xffffff8000027836 */ /* 0x002fca0000000000 */
[----:B------:R-:W-:-:S13]  /*b8e0*/  ISETP.GT.AND P0, PT, R2, 0x7f, PT ;  /* 0x0000007f0200780c */ /* 0x000fda0003f04270 */
[----:B------:R-:W-:Y:S05]  /*b8f0*/  @P0 BRA `(.L_x_8364) ;  /* 0x0000003c009c0947 */ /* 0x000fea0003800000 */
[----:B------:R-:W1:Y:S01]  /*b900*/  S2R R3, SR_CTAID.X ;  /* 0x0000000000037919 */ /* 0x000e620000002500 */
[----:B------:R-:W2:Y:S01]  /*b910*/  LDC R6, c[0x0][0xbe8] ;  /* 0x0002fa00ff067b82 */ /* 0x000ea20000000800 */
[----:B------:R-:W-:Y:S01]  /*b920*/  ULDC UR4, c[0x0][0xa88] ;  /* 0x0002a20000047ab9 */ /* 0x000fe20000000800 */
[----:B-1----:R-:W-:Y:S02]  /*b930*/  IMAD R0, R3, 0x80, R0 ;  /* 0x0000008003007824 */ /* 0x002fe400078e0200 */
[----:B--2---:R-:W-:Y:S02]  /*b940*/  IMAD R3, R6, UR4, RZ ;  /* 0x0000000406037c24 */ /* 0x004fe4000f8e02ff */
[----:B------:R-:W-:-:S05]  /*b950*/  VIADD R0, R0, 0xffffff80 ;  /* 0xffffff8000007836 */ /* 0x000fca0000000000 */
[----:B------:R-:W-:-:S13]  /*b960*/  ISETP.GE.AND P0, PT, R0, R3, PT ;  /* 0x000000030000720c */ /* 0x000fda0003f06270 */
[----:B------:R-:W-:Y:S05]  /*b970*/  @P0 BRA `(.L_x_8364) ;  /* 0x0000003c007c0947 */ /* 0x000fea0003800000 */
[----:B------:R-:W-:Y:S01]  /*b980*/  ISETP.NE.AND P0, PT, R6, 0x1, PT ;  /* 0x000000010600780c */ /* 0x000fe20003f05270 */
[----:B------:R-:W1:Y:S01]  /*b990*/  S2UR UR4, SR_CTAID.Z ;  /* 0x00000000000479c3 */ /* 0x000e620000002700 */
[----:B------:R-:W-:Y:S01]  /*b9a0*/  SHF.R.S32.HI R5, RZ, 0x1f, R18 ;  /* 0x0000001fff057819 */ /* 0x000fe20000011412 */
[----:B------:R-:W-:Y:S02]  /*b9b0*/  ULDC.64 UR6, c[0x0][0xbd0] ;  /* 0x0002f40000067ab9 */ /* 0x000fe40000000a00 */
[----:B------:R-:W-:-:S04]  /*b9c0*/  IMAD.WIDE.U32 R2, R18, UR6, RZ ;  /* 0x0000000612027c25 */ /* 0x000fc8000f8e00ff */
[----:B------:R-:W2:Y:S01]  /*b9d0*/  LDC.64 R12, c[0x0][0xbd8] ;  /* 0x0002f600ff0c7b82 */ /* 0x000ea20000000a00 */
[----:B------:R-:W-:-:S04]  /*b9e0*/  IMAD R5, R5, UR6, RZ ;  /* 0x0000000605057c24 */ /* 0x000fc8000f8e02ff */
[----:B------:R-:W-:Y:S02]  /*b9f0*/  IMAD R5, R18, UR7, R5 ;  /* 0x0000000712057c24 */ /* 0x000fe4000f8e0205 */
[----:B------:R-:W-:Y:S01]  /*ba00*/  IMAD.MOV R18, RZ, RZ, -R18 ;  /* 0x000000ffff127224 */ /* 0x000fe200078e0a12 */
[----:B------:R-:W0:Y:S02]  /*ba10*/  @P0 LDC R9, c[0x0][0xbec] ;  /* 0x0002fb00ff090b82 */ /* 0x000e240000000800 */
[----:B------:R-:W-:Y:S01]  /*ba20*/  IADD3 R3, R3, R5, RZ ;  /* 0x0000000503037210 */ /* 0x000fe20007ffe0ff */
        /* <DEDUP_REMOVED lines=30> */
[----:B------:R-:W-:Y:S02]  /*bc10*/  LEA.HI.X R5, R2, UR5, R3, 0x2, P0 ;  /* 0x0000000502057c11 */ /* 0x000fe400080f1403 */
[----:B------:R-:W-:-:S05]  /*bc20*/  MOV R3, 0xff800000 ;  /* 0xff80000000037802 */ /* 0x000fca0000000f00 */
[----:B------:R0:W-:Y:S01]  /*bc30*/  STG.E desc[UR42][R4.64], R3 ;  /* 0x0000000304007986 */ /* 0x0001e2000c10192a */
[----:B------:R-:W-:Y:S05]  /*bc40*/  BRA `(.L_x_8364) ;  /* 0x0000003800c87947 */ /* 0x000fea0003800000 */
.L_x_8362:
        /* <DEDUP_REMOVED lines=18> */
.L_x_8400:
[----:B------:R-:W-:Y:S01]  /*bd70*/  ULDC UR39, c[0x0][0xc50] ;  /* 0x0003140000277ab9 */ /* 0x000fe20000000800 */
[----:B------:R-:W-:Y:S01]  /*bd80*/  UMOV UR36, UR6 ;  /* 0x0000000600247c82 */ /* 0x000fe20008000000 */
[----:B------:R-:W-:-:S11]  /*bd90*/  UISETP.NE.AND UP0, UPT, UR39, 0x1, UPT ;  /* 0x000000012700788c */ /* 0x000fd6000bf05270 */
[----:B------:R-:W-:Y:S01]  /*bda0*/  @UP0 ULDC UR4, c[0x0][0xc54] ;  /* 0x0003150000040ab9 */ /* 0x000fe20000000800 */
[----:B------:R-:W-:Y:S01]  /*bdb0*/  @UP0 ULDC UR7, c[0x0][0xc58] ;  /* 0x0003160000070ab9 */ /* 0x000fe20000000800 */
[----:B------:R-:W-:-:S04]  /*bdc0*/  UIMAD.WIDE.U32 UR4, UR6, UR4, URZ ;  /* 0x00000004060472a5 */ /* 0x000fc8000f8e003f */
[----:B------:R-:W-:-:S12]  /*bdd0*/  @UP0 USHF.R.U32.HI UR36, URZ, UR7, UR5 ;  /* 0x000000073f240299 */ /* 0x000fd80008011605 */
.L_x_8401:
        /* <DEDUP_REMOVED lines=20> */
[----:B------:R-:W-:Y:S02]  /*bf20*/  UIMAD UR7, UR7, UR9, 0x7f ;  /* 0x0000007f070774a4 */ /* 0x000fe4000f8e0209 */
[----:B0-----:R-:W-:-:S03]  /*bf30*/  ULEA UR8, UR4, 0x7f, 0x7 ;  /* 0x0000007f04087891 */ /* 0x001fc6000f8e383f */
[----:B------:R-:W-:Y:S02]  /*bf40*/  @UP1 ULDC UR4, c[0x0][0x44c] ;  /* 0x0001130000041ab9 */ /* 0x000fe40000000800 */
[----:B------:R-:W-:Y:S02]  /*bf50*/  UIMAD.WIDE.U32 UR4, UR8, UR4, URZ ;  /* 0x00000004080472a5 */ /* 0x000fe4000f8e003f */
[----:B------:R-:W-:Y:S01]  /*bf60*/  UMOV UR6, UR8 ;  /* 0x0000000800067c82 */ /* 0x000fe20008000000 */
[----:B------:R-:W-:Y:S02]  /*bf70*/  @UP1 ULDC UR8, c[0x0][0x450] ;  /* 0x0001140000081ab9 */ /* 0x000fe40000000800 */
[----:B------:R-:W-:Y:S02]  /*bf80*/  @UP1 USHF.R.U32.HI UR6, URZ, UR8, UR5 ;  /* 0x000000083f061299 */ /* 0x000fe40008011605 */
[----:B------:R-:W-:Y:S02]  /*bf90*/  USHF.R.S32.HI UR5, URZ, 0x1f, UR7 ;  /* 0x0000001f3f057899 */ /* 0x000fe40008011407 */
[----:B------:R-:W-:-:S02]  /*bfa0*/  UIADD3 UR6, UR10, UR6, URZ ;  /* 0x000000060a067290 */ /* 0x000fc4000fffe03f */
[----:B------:R-:W-:Y:S02]  /*bfb0*/  ULEA.HI UR5, UR5, UR7, URZ, 0x7 ;  /* 0x0000000705057291 */ /* 0x000fe4000f8f383f */
[----:B------:R-:W-:Y:S02]  /*bfc0*/  USHF.R.S32.HI UR4, URZ, 0x1f, UR6 ;  /* 0x0000001f3f047899 */ /* 0x000fe40008011406 */
[----:B------:R-:W-:Y:S02]  /*bfd0*/  USHF.R.S32.HI UR5, URZ, 0x7, UR5 ;  /* 0x000000073f057899 */ /* 0x000fe40008011405 */
[----:B------:R-:W-:-:S04]  /*bfe0*/  ULEA.HI UR4, UR4, UR6, URZ, 0x7 ;  /* 0x0000000604047291 */ /* 0x000fc8000f8f383f */
[----:B------:R-:W-:-:S04]  /*bff0*/  USHF.R.S32.HI UR4, URZ, 0x7, UR4 ;  /* 0x000000073f047899 */ /* 0x000fc80008011404 */
[----:B------:R-:W-:-:S04]  /*c000*/  UISETP.LT.AND UP0, UPT, UR5, UR4, UPT ;  /* 0x000000040500728c */ /* 0x000fc8000bf01270 */
[----:B------:R-:W-:Y:S02]  /*c010*/  USEL UR40, UR5, UR4, UP0 ;  /* 0x0000000405287287 */ /* 0x000fe40008000000 */
[----:B------:R-:W-:Y:S02]  /*c020*/  USHF.R.U32.HI UR5, URZ, 0x10, UR39 ;  /* 0x000000103f057899 */ /* 0x000fe40008011627 */
[----:B------:R-:W-:Y:S02]  /*c030*/  UISETP.GE.AND UP1, UPT, UR40, 0x1, UPT ;  /* 0x000000012800788c */ /* 0x000fe4000bf26270 */
[----:B------:R-:W-:Y:S02]  /*c040*/  UISETP.NE.AND UP0, UPT, UR5, URZ, UPT ;  /* 0x0000003f0500728c */ /* 0x000fe4000bf05270 */
[----:B------:R-:W-:Y:S02]  /*c050*/  ULOP3.LUT UR39, UR39, 0xffff, URZ, 0xc0, !UPT ;  /* 0x0000ffff27277892 */ /* 0x000fe4000f8ec03f */
[----:B------:R-:W-:-:S07]  /*c060*/  PLOP3.LUT P0, PT, PT, PT, UP1, 0x80, 0x0 ;  /* 0x000000000000781c */ /* 0x000fce0003f0f018 */
[----:B------:R-:W-:-:S06]  /*c070*/  @!UP0 ULDC UR5, c[0x0][0x9f0] ;  /* 0x00027c0000058ab9 */ /* 0x000fcc0000000800 */
[----:B-1----:R-:W-:Y:S05]  /*c080*/  @!P0 BRA `(.L_x_8403) ;  /* 0x0000000000708947 */ /* 0x002fea0003800000 */
        /* <DEDUP_REMOVED lines=20> */
[-C--:B------:R-:W-:Y:S01]  /*c1d0*/  @!P1 IADD3 R5, R5, -R0.reuse, RZ ;  /* 0x8000000005059210 */ /* 0x080fe20007ffe0ff */
[----:B------:R-:W-:Y:S01]  /*c1e0*/  @!P1 VIADD R3, R3, 0x1 ;  /* 0x0000000103039836 */ /* 0x000fe20000000000 */
[----:B------:R-:W-:Y:S02]  /*c1f0*/  ISETP.NE.AND P1, PT, RZ, UR5, PT ;  /* 0x00000005ff007c0c */ /* 0x000fe4000bf25270 */
[----:B------:R-:W-:-:S13]  /*c200*/  ISETP.GE.U32.AND P0, PT, R5, R0, PT ;  /* 0x000000000500720c */ /* 0x000fda0003f06070 */
[----:B------:R-:W-:-:S04]  /*c210*/  @P0 VIADD R3, R3, 0x1 ;  /* 0x0000000103030836 */ /* 0x000fc80000000000 */
[----:B------:R-:W-:Y:S01]  /*c220*/  @!P2 IMAD.MOV R3, RZ, RZ, -R3 ;  /* 0x000000ffff03a224 */ /* 0x000fe200078e0a03 */
[----:B------:R-:W-:-:S05]  /*c230*/  @!P1 LOP3.LUT R3, RZ, UR5, RZ, 0x33, !PT ;  /* 0x00000005ff039c12 */ /* 0x000fca000f8e33ff */
[----:B------:R0:W-:Y:S02]  /*c240*/  STL [R1+0xc], R3 ;  /* 0x00000c0301007387 */ /* 0x0001e40000100800 */
.L_x_8403:
[----:B------:R-:W2:Y:S01]  /*c250*/  LDL R2, [R1+0xc] ;  /* 0x00000c0001027983 */ /* 0x000ea20000100800 */
[----:B0-----:R-:W-:Y:S01]  /*c260*/  MOV R3, 0x1 ;  /* 0x0000000100037802 */ /* 0x001fe20000000f00 */
        /* <DEDUP_REMOVED lines=30> */
.L_x_8404:
        /* <DEDUP_REMOVED lines=20> */
.L_x_8406:
        /* <DEDUP_REMOVED lines=15> */
.L_x_8405:
[----:B------:R-:W0:Y:S02]  /*c680*/  LDC.64 R2, c[0x0][0x9f8] ;  /* 0x00027e00ff027b82 */ /* 0x000e240000000a00 */
        /* <DEDUP_REMOVED lines=19> */
.L_x_8484:
        /* <DEDUP_REMOVED lines=8> */
.L_x_8487:
[----:B------:R-:W-:Y:S05]  /*c840*/  @!P6 BRA `(.L_x_8408) ;  /* 0x0000000000e4e947 */ /* 0x000fea0003800000 */
[----:B------:R-:W-:Y:S01]  /*c850*/  IMAD.MOV.U32 R16, RZ, RZ, R18 ;  /* 0x000000ffff107224 */ /* 0x000fe200078e0012 */
[----:B------:R-:W-:Y:S06]  /*c860*/  @!P1 BRA `(.L_x_8410) ;  /* 0x0000000000489947 */ /* 0x000fec0003800000 */
[----:B------:R-:W1:Y:S01]  /*c870*/  LDC R6, c[0x0][0x43c] ;  /* 0x00010f00ff067b82 */ /* 0x000e620000000800 */
[----:B0-----:R-:W-:Y:S01]  /*c880*/  MOV R0, R17 ;  /* 0x0000001100007202 */ /* 0x001fe20000000f00 */
[----:B------:R-:W-:Y:S02]  /*c890*/  ULDC.64 UR4, c[0x0][0x428] ;  /* 0x00010a0000047ab9 */ /* 0x000fe40000000a00 */
        /* <DEDUP_REMOVED lines=15> */
.L_x_8410:
[----:B0-----:R-:W-:Y:S01]  /*c990*/  IMAD.MOV.U32 R0, RZ, RZ, 0x1 ;  /* 0x00000001ff007424 */ /* 0x001fe200078e00ff */
[----:B------:R-:W1:Y:S04]  /*c9a0*/  S2R R8, SR_TID.X ;  /* 0x0000000000087919 */ /* 0x000e680000002100 */
[----:B------:R-:W-:-:S04]  /*c9b0*/  SHF.L.U32 R0, R0, 0x1f, RZ ;  /* 0x0000001f00007819 */ /* 0x000fc800000006ff */
[----:B------:R-:W0:Y:S01]  /*c9c0*/  SYNCS.PHASECHK.TRANS64.TRYWAIT P0, [UR38+0x28840], R0 ;  /* 0x02884000ff0075a7 */ /* 0x000e220008000166 */
[----:B-1----:R-:W-:-:S04]  /*c9d0*/  LOP3.LUT R2, R8, 0x7f, RZ, 0xc0, !PT ;  /* 0x0000007f08027812 */ /* 0x002fc800078ec0ff */
[----:B------:R-:W-:Y:S01]  /*c9e0*/  ISETP.NE.AND P1, PT, R2, RZ, PT ;  /* 0x000000ff0200720c */ /* 0x000fe20003f25270 */
[----:B0-----:R-:W-:-:S12]  /*c9f0*/  @!P0 BRA `(.L_x_8411) ;  /* 0x00000030004c8947 */ /* 0x001fd80003800000 */
.L_x_8488:
[----:B------:R-:W-:Y:S05]  /*ca00*/  @P1 BRA `(.L_x_8412) ;  /* 0x0000000000181947 */ /* 0x000fea0003800000 */
[----:B------:R-:W1:Y:S01]  /*ca10*/  S2R R2, SR_TID.X ;  /* 0x0000000000027919 */ /* 0x000e620000002100 */
[----:B0-----:R-:W-:-:S04]  /*ca20*/  MOV R0, 0x8000 ;  /* 0x0000800000007802 */ /* 0x001fc80000000f00 */
[----:B------:R2:W-:Y:S01]  /*ca30*/  SYNCS.ARRIVE.TRANS64 RZ, [UR38+0x28830], R0 ;  /* 0x02883000ffff79a7 */ /* 0x0005e20008000026 */
[----:B-1----:R-:W-:-:S13]  /*ca40*/  LOP3.LUT P0, RZ, R2, 0x1f, RZ, 0xc0, !PT ;  /* 0x0000001f02ff7812 */ /* 0x002fda000780c0ff */
[----:B--2---:R-:W-:Y:S05]  /*ca50*/  @!P0 BRA `(.L_x_8412) ;  /* 0x0000000000048947 */ /* 0x004fea0003800000 */
[----:B------:R-:W-:Y:S01]  /*ca60*/  BPT.TRAP 0x1 ;  /* 0x000000040000795c */ /* 0x000fe20000300000 */
.L_x_8412:
        /* <DEDUP_REMOVED lines=21> */
[----:B------:R1:W-:Y:S02]  /*cbc0*/  UTMALDG.4D [UR32], [UR4], desc[UR6] ;  /* 0x00000620040075b4 */ /* 0x0003e40008019000 */
[----:B-1----:R-:W-:Y:S01]  /*cbd0*/  NOP ;  /* 0x0000000000007918 */ /* 0x002fe20000000000 */
.L_x_8408:
        /* <DEDUP_REMOVED lines=22> */
.L_x_8413:
        /* <DEDUP_REMOVED lines=14> */
[----:B0-----:R-:W-:Y:S01]  /*ce20*/  IMAD R0, R5, R2, RZ ;  /* 0x0000000205007224 */ /* 0x001fe200078e02ff */
[----:B------:R-:W-:-:S03]  /*ce30*/  SHF.R.U32.HI R6, RZ, 0x3, R11 ;  /* 0x00000003ff067819 */ /* 0x000fc6000001160b */
[C---:B------:R-:W-:Y:S02]  /*ce40*/  IMAD R5, R4.reuse, R3, R0 ;  /* 0x0000000304057224 */ /* 0x040fe400078e0200 */
[----:B------:R-:W-:Y:S01]  /*ce50*/  IMAD.WIDE.U32 R2, R4, R2, UR4 ;  /* 0x0000000404027e25 */ /* 0x000fe2000f8e0002 */
[----:B------:R-:W0:Y:S01]  /*ce60*/  @P0 LDC R0, c[0x0][0x450] ;  /* 0x00011400ff000b82 */ /* 0x000e220000000800 */
[----:B------:R-:W-:-:S03]  /*ce70*/  ULDC.64 UR4, c[0x0][0x2d0] ;  /* 0x0000b40000047ab9 */ /* 0x000fc60000000a00 */
[----:B------:R-:W-:Y:S01]  /*ce80*/  IADD3 R3, R3, R5, RZ ;  /* 0x0000000503037210 */ /* 0x000fe20007ffe0ff */
[----:B------:R-:W-:-:S03]  /*ce90*/  IMAD.SHL.U32 R5, R12, 0x10, RZ ;  /* 0x000000100c057824 */ /* 0x000fc600078e00ff */
[----:B------:R-:W1:Y:S02]  /*cea0*/  @P0 LDC R4, c[0x0][0x44c] ;  /* 0x00011300ff040b82 */ /* 0x000e640000000800 */
[----:B------:R-:W-:-:S05]  /*ceb0*/  LOP3.LUT R10, R6, 0x70, R5, 0xf8, !PT ;  /* 0x00000070060a7812 */ /* 0x000fca00078ef805 */
[----:B----4-:R-:W-:-:S04]  /*cec0*/  IMAD R5, R9, 0x80, R10 ;  /* 0x0000008009057824 */ /* 0x010fc800078e020a */
        /* <DEDUP_REMOVED lines=34> */
[----:B------:R-:W-:Y:S02]  /*d0f0*/  IMAD R6, R9, 0x80, R6 ;  /* 0x0000008009067824 */ /* 0x000fe400078e0206 */
[----:B------:R-:W0:Y:S01]  /*d100*/  SHFL.IDX PT, R3, R0, RZ, 0x181f ;  /* 0x00181fff00037589 */ /* 0x000e2200000e0000 */
[----:B------:R-:W-:Y:S02]  /*d110*/  IMAD R4, R8, UR4, RZ ;  /* 0x0000000408047c24 */ /* 0x000fe4000f8e02ff */
[C---:B------:R-:W-:Y:S01]  /*d120*/  IADD3 R9, R6.reuse, 0x10, RZ ;  /* 0x0000001006097810 */ /* 0x040fe20007ffe0ff */
[----:B------:R-:W-:Y:S01]  /*d130*/  SHFL.IDX PT, R14, R0, 0x1, 0x181f ;  /* 0x00381f00000e7f89 */ /* 0x000fe200000e0000 */
[C---:B------:R-:W-:Y:S01]  /*d140*/  VIADD R11, R6.reuse, 0x20 ;  /* 0x00000020060b7836 */ /* 0x040fe20000000000 */
        /* <DEDUP_REMOVED lines=8> */
[----:B------:R-:W-:-:S03]  /*d1d0*/  ISETP.GE.AND P2, PT, R9, R4, PT ;  /* 0x000000040900720c */ /* 0x000fc60003f46270 */
        /* <DEDUP_REMOVED lines=10> */
[----:B------:R-:W-:Y:S01]  /*d280*/  ISETP.GE.AND P2, PT, R11, R4, PT ;  /* 0x000000040b00720c */ /* 0x000fe20003f46270 */
[----:B------:R-:W-:Y:S01]  /*d290*/  VIADD R11, R6, 0x30 ;  /* 0x00000030060b7836 */ /* 0x000fe20000000000 */
[----:B0-----:R-:W-:Y:S01]  /*d2a0*/  MOV R2, R14 ;  /* 0x0000000e00027202 */ /* 0x001fe20000000f00 */
[----:B-1----:R-:W0:Y:S10]  /*d2b0*/  SHFL.IDX PT, R8, R5, 0x3, 0x181f ;  /* 0x00781f0005087f89 */ /* 0x002e3400000e0000 */
        /* <DEDUP_REMOVED lines=16> */
[----:B------:R-:W-:Y:S01]  /*d3c0*/  VIADD R11, R6, 0x50 ;  /* 0x00000050060b7836 */ /* 0x000fe20000000000 */
[----:B0-----:R-:W-:Y:S01]  /*d3d0*/  MOV R3, R2 ;  /* 0x0000000200037202 */ /* 0x001fe20000000f00 */
[----:B--2---:R-:W0:Y:S01]  /*d3e0*/  SHFL.IDX PT, R8, R5, 0x5, 0x181f ;  /* 0x00b81f0005087f89 */ /* 0x004e2200000e0000 */
[----:B-1----:R-:W-:-:S09]  /*d3f0*/  IMAD.MOV.U32 R2, RZ, RZ, R14 ;  /* 0x000000ffff027224 */ /* 0x002fd200078e000e */
[----:B------:R-:W-:Y:S01]  /*d400*/  @!P2 LEA R20, R7, UR38, 0x1 ;  /* 0x000000260714ac11 */ /* 0x000fe2000f8e08ff */
[----:B------:R-:W1:Y:S01]  /*d410*/  SHFL.IDX PT, R14, R0, 0x5, 0x181f ;  /* 0x00b81f00000e7f89 */ /* 0x000e6200000e0000 */
[----:B------:R-:W-:-:S05]  /*d420*/  @!P2 IMAD.WIDE.U32 R2, R10, 0x2, R2 ;  /* 0x000000020a02a825 */ /* 0x000fca00078e0002 */
[----:B------:R-:W-:Y:S04]  /*d430*/  @!P2 LDGSTS.E.BYPASS.LTC128B.128 [R20+0x12400], desc[UR42][R2.64], !P1 ;  /* 0x124000000214afae */ /* 0x000fe8000c901d6a */
[----:B------:R2:W-:Y:S01]  /*d440*/  @!P2 LDGSTS.E.BYPASS.LTC128B.128 [R20+0x16400], desc[UR42][R2.64+0x80], !P0 ;  /* 0x164000800214afae */ /* 0x0005e2000c101d6a */
[----:B------:R-:W-:Y:S02]  /*d450*/  ISETP.GE.AND P2, PT, R11, R4, PT ;  /* 0x000000040b00720c */ /* 0x000fe40003f46270 */
[----:B------:R-:W-:Y:S01]  /*d460*/  IADD3 R11, R6, 0x60, RZ ;  /* 0x00000060060b7810 */ /* 0x000fe20007ffe0ff */
        /* <DEDUP_REMOVED lines=17> */
.L_x_8505:
[----:B------:R-:W-:Y:S01]  /*d580*/  VIADD R3, R6, 0x70 ;  /* 0x0000007006037836 */ /* 0x000fe20000000000 */
[----:B------:R-:W-:Y:S04]  /*d590*/  BSSY B0, `(.L_x_8415) ;  /* 0x000000c000007945 */ /* 0x000fe80003800000 */
[----:B------:R-:W-:Y:S01]  /*d5a0*/  ISETP.GE.AND P2, PT, R3, R4, PT ;  /* 0x000000040300720c */ /* 0x000fe20003f46270 */
[----:B--2---:R-:W-:Y:S01]  /*d5b0*/  IMAD.MOV.U32 R3, RZ, RZ, R2 ;  /* 0x000000ffff037224 */ /* 0x004fe200078e0002 */
[----:B-1----:R-:W-:-:S11]  /*d5c0*/  MOV R2, R14 ;  /* 0x0000000e00027202 */ /* 0x002fd60000000f00 */
        /* <DEDUP_REMOVED lines=8> */
.L_x_8416:
[----:B------:R-:W-:Y:S05]  /*d650*/  BSYNC B0 ;  /* 0x0000000000007941 */ /* 0x000fea0003800000 */
.L_x_8415:
[----:B------:R-:W-:Y:S01]  /*d660*/  NOP ;  /* 0x0000000000007918 */ /* 0x000fe20000000000 */
[----:B------:R-:W-:Y:S01]  /*d670*/  SYNCS.ARRIVE.TRANS64.RED.A0T1 RZ, [UR38+0x28800], RZ ;  /* 0x028800ffffff79a7 */ /* 0x000fe20008200426 */
[----:B-1----:R-:W-:Y:S01]  /*d680*/  IMAD.MOV.U32 R2, RZ, RZ, 0x1 ;  /* 0x00000001ff027424 */ /* 0x002fe200078e00ff */
[----:B------:R-:W-:Y:S04]  /*d690*/  ARRIVES.LDGSTSBAR.64.TRANSCNT [UR38+0x28800] ;  /* 0x02880000ff0079b0 */ /* 0x000fe80008000aa6 */
[----:B------:R-:W-:Y:S01]  /*d6a0*/  SHF.L.U32 R2, R2, 0x1f, RZ ;  /* 0x0000001f02027819 */ /* 0x000fe200000006ff */
[----:B------:R-:W-:Y:S01]  /*d6b0*/  NOP ;  /* 0x0000000000007918 */ /* 0x000fe20000000000 */
[----:B------:R-:W0:Y:S01]  /*d6c0*/  LDL.LU R4, [R1+0x10] ;  /* 0x0000100001047983 */ /* 0x000e220000300800 */
[----:B------:R-:W-:Y:S03]  /*d6d0*/  SYNCS.ARRIVE.TRANS64.A1T0 RZ, [UR38+0x28800], RZ ;  /* 0x028800ffffff79a7 */ /* 0x000fe60008100026 */
[----:B------:R-:W2:Y:S01]  /*d6e0*/  LDL R3, [R1+0x8] ;  /* 0x0000080001037983 */ /* 0x000ea20000100800 */
[----:B------:R-:W1:Y:S01]  /*d6f0*/  SYNCS.PHASECHK.TRANS64.TRYWAIT P0, [UR38+0x28820], R2 ;  /* 0x02882002ff0075a7 */ /* 0x000e620008000166 */
[----:B0-----:R-:W-:-:S05]  /*d700*/  VIADD R0, R4, 0xfffffffe ;  /* 0xfffffffe04007836 */ /* 0x001fca0000000000 */
[----:B--2---:R-:W-:Y:S01]  /*d710*/  ISETP.GE.AND P1, PT, R0, R3, PT ;  /* 0x000000030000720c */ /* 0x004fe20003f26270 */
[----:B-1----:R-:W-:-:S12]  /*d720*/  @!P0 BRA `(.L_x_8417) ;  /* 0x0000002c00a88947 */ /* 0x002fd80003800000 */
.L_x_8506:
[----:B------:R-:W-:Y:S02]  /*d730*/  IMAD.MOV.U32 R9, RZ, RZ, 0x1 ;  /* 0x00000001ff097424 */ /* 0x000fe400078e00ff */
[----:B------:R-:W-:Y:S01]  /*d740*/  IMAD.MOV.U32 R8, RZ, RZ, RZ ;  /* 0x000000ffff087224 */ /* 0x000fe200078e00ff */
[----:B------:R-:W-:Y:S06]  /*d750*/  @!P1 BRA `(.L_x_8418) ;  /* 0x0000001800489947 */ /* 0x000fec0003800000 */
[----:B------:R-:W2:Y:S04]  /*d760*/  LDL.LU R4, [R1+0xc] ;  /* 0x00000c0001047983 */ /* 0x000ea80000300800 */
[----:B0-----:R-:W3:Y:S01]  /*d770*/  LDL.LU R3, [R1+0x8] ;  /* 0x0000080001037983 */ /* 0x001ee20000300800 */
[----:B------:R-:W-:Y:S01]  /*d780*/  UIADD3 UR4, UR39, 0x1, URZ ;  /* 0x0000000127047890 */ /* 0x000fe2000fffe03f */
[----:B------:R-:W-:Y:S01]  /*d790*/  IMAD.MOV.U32 R9, RZ, RZ, 0x1 ;  /* 0x00000001ff097424 */ /* 0x000fe200078e00ff */
[----:B------:R-:W0:Y:S02]  /*d7a0*/  S2R R6, SR_TID.X ;  /* 0x0000000000067919 */ /* 0x000e240000002100 */
[----:B0-----:R-:W-:Y:S02]  /*d7b0*/  LOP3.LUT R10, R6, 0x1f, RZ, 0xc0, !PT ;  /* 0x0000001f060a7812 */ /* 0x001fe400078ec0ff */
[----:B--2---:R-:W-:Y:S01]  /*d7c0*/  IMAD R2, R4, UR4, RZ ;  /* 0x0000000404027c24 */ /* 0x004fe2000f8e02ff */
[----:B---3--:R-:W-:-:S04]  /*d7d0*/  LOP3.LUT R3, RZ, R3, RZ, 0x33, !PT ;  /* 0x00000003ff037212 */ /* 0x008fc800078e33ff */
[----:B------:R-:W-:-:S04]  /*d7e0*/  VIMNMX R2, R2, UR40, PT ;  /* 0x0000002802027c48 */ /* 0x000fc8000bfe0100 */
[----:B------:R-:W-:-:S04]  /*d7f0*/  IADD3 R4, -R2, RZ, RZ ;  /* 0x000000ff02047210 */ /* 0x000fc80007ffe1ff */
        /* <DEDUP_REMOVED lines=9> */
[----:B------:R-:W-:Y:S01]  /*d890*/  IADD3 R6, R5, -R12, RZ ;  /* 0x8000000c05067210 */ /* 0x000fe20007ffe0ff */
[----:B------:R-:W-:Y:S02]  /*d8a0*/  IMAD.MOV.U32 R7, RZ, RZ, 0x1 ;  /* 0x00000001ff077424 */ /* 0x000fe400078e00ff */
[----:B------:R-:W-:-:S07]  /*d8b0*/  IMAD.MOV.U32 R4, RZ, RZ, R16 ;  /* 0x000000ffff047224 */ /* 0x000fce00078e0010 */
.L_x_8450:
        /* <DEDUP_REMOVED lines=11> */
[----:B------:R-:W-:Y:S02]  /*d970*/  ULDC.64 UR4, c[0x0][0x428] ;  /* 0x00010a0000047ab9 */ /* 0x000fe40000000a00 */
[----:B------:R-:W-:Y:S01]  /*d980*/  IMAD R5, R19, UR4, RZ ;  /* 0x0000000413057c24 */ /* 0x000fe2000f8e02ff */
[----:B0-----:R-:W-:-:S13]  /*d990*/  ISETP.NE.AND P0, PT, R9, 0x1, PT ;  /* 0x000000010900780c */ /* 0x001fda0003f05270 */
[----:B------:R-:W0:Y:S02]  /*d9a0*/  @P0 LDC.64 R2, c[0x0][0x440] ;  /* 0x00011000ff020b82 */ /* 0x000e240000000a00 */
[----:B0-----:R-:W-:Y:S01]  /*d9b0*/  @P0 IMAD.HI.U32 R4, R0, R2, RZ ;  /* 0x0000000200040227 */ /* 0x001fe200078e00ff */
[----:B------:R-:W-:-:S04]  /*d9c0*/  MOV R2, R0 ;  /* 0x0000000000027202 */ /* 0x000fc80000000f00 */
        /* <DEDUP_REMOVED lines=11> */
.L_x_8422:
[----:B------:R-:W1:Y:S01]  /*da80*/  S2R R2, SR_TID.X ;  /* 0x0000000000027919 */ /* 0x000e620000002100 */
[----:B------:R-:W-:Y:S01]  /*da90*/  BSSY B2, `(.L_x_8423) ;  /* 0x0000006000027945 */ /* 0x000fe20003800000 */
[----:B-1----:R-:W-:Y:S02]  /*daa0*/  LOP3.LUT R3, R2, 0x7f, RZ, 0xc0, !PT ;  /* 0x0000007f02037812 */ /* 0x002fe400078ec0ff */
[----:B------:R-:W-:Y:S02]  /*dab0*/  SHF.L.U32 R2, R7, 0x1f, RZ ;  /* 0x0000001f07027819 */ /* 0x000fe400000006ff */
[----:B------:R-:W-:Y:S02]  /*dac0*/  ISETP.NE.AND P2, PT, R3, RZ, PT ;  /* 0x000000ff0300720c */ /* 0x000fe40003f45270 */
[----:B------:R-:W1:Y:S02]  /*dad0*/  SYNCS.PHASECHK.TRANS64.TRYWAIT P0, [UR38+0x28848], R2 ;  /* 0x02884802ff0075a7 */ /* 0x000e640008000166 */
[----:B-1----:R-:W-:Y:S09]  /*dae0*/  @!P0 BRA `(.L_x_8424) ;  /* 0x0000002800d08947 */ /* 0x002ff20003800000 */
.L_x_8507:
[----:B------:R-:W-:Y:S05]  /*daf0*/  BSYNC B2 ;  /* 0x0000000000027941 */ /* 0x000fea0003800000 */
.L_x_8423:
[----:B------:R-:W-:Y:S04]  /*db00*/  BSSY B2, `(.L_x_8425) ;  /* 0x0000007000027945 */ /* 0x000fe80003800000 */
[----:B------:R-:W-:Y:S05]  /*db10*/  @P2 BRA `(.L_x_8426) ;  /* 0x0000000000142947 */ /* 0x000fea0003800000 */
[----:B------:R-:W-:Y:S01]  /*db20*/  ISETP.NE.AND P0, PT, R10, RZ, PT ;  /* 0x000000ff0a00720c */ /* 0x000fe20003f05270 */
[----:B-1----:R-:W-:-:S04]  /*db30*/  IMAD.MOV.U32 R3, RZ, RZ, 0x8000 ;  /* 0x00008000ff037424 */ /* 0x002fc800078e00ff */
[----:B------:R2:W-:Y:S08]  /*db40*/  SYNCS.ARRIVE.TRANS64 RZ, [UR38+0x28838], R3 ;  /* 0x02883803ffff79a7 */ /* 0x0005f00008000026 */
[----:B--2---:R-:W-:Y:S05]  /*db50*/  @!P0 BRA `(.L_x_8426) ;  /* 0x0000000000048947 */ /* 0x004fea0003800000 */
[----:B------:R-:W-:Y:S01]  /*db60*/  BPT.TRAP 0x1 ;  /* 0x000000040000795c */ /* 0x000fe20000300000 */
.L_x_8426:
[----:B------:R-:W-:Y:S05]  /*db70*/  BSYNC B2 ;  /* 0x0000000000027941 */ /* 0x000fea0003800000 */
.L_x_8425:
[----:B0-----:R-:W-:Y:S01]  /*db80*/  IMAD.MOV.U32 R5, RZ, RZ, RZ ;  /* 0x000000ffff057224 */ /* 0x001fe200078e00ff */
[----:B------:R-:W-:Y:S01]  /*db90*/  ULDC.64 UR4, c[0x0][0x198] ;  /* 0x0000660000047ab9 */ /* 0x000fe20000000a00 */
[----:B------:R-:W-:Y:S01]  /*dba0*/  PLOP3.LUT P0, PT, PT, PT, PT, 0x80, 0x0 ;  /* 0x000000000000781c */ /* 0x000fe20003f0f070 */
[----:B------:R-:W-:Y:S01]  /*dbb0*/  UIADD3 UR4, UP0, UR4, 0x370, URZ ;  /* 0x0000037004047890 */ /* 0x000fe2000ff1e03f */
[----:B-1----:R-:W-:Y:S01]  /*dbc0*/  SHF.L.U32 R3, R9, 0x7, RZ ;  /* 0x0000000709037819 */ /* 0x002fe200000006ff */
[----:B------:R-:W-:Y:S01]  /*dbd0*/  UIADD3 UR32, UR38, 0x20400, URZ ;  /* 0x0002040026207890 */ /* 0x000fe2000fffe03f */
[----:B------:R-:W-:Y:S01]  /*dbe0*/  R2UR UR34, R5 ;  /* 0x00000000052272ca */ /* 0x000fe200000e0000 */
[----:B------:R-:W-:Y:S02]  /*dbf0*/  UIADD3 UR33, UR38, 0x28838, URZ ;  /* 0x0002883826217890 */ /* 0x000fe4000fffe03f */
[----:B------:R-:W-:Y:S01]  /*dc00*/  UIADD3.X UR5, URZ, UR5, URZ, UP0, !UPT ;  /* 0x000000053f057290 */ /* 0x000fe200087fe43f */
[----:B------:R-:W-:Y:S01]  /*dc10*/  UMOV UR6, 0x0 ;  /* 0x0000000000067882 */ /* 0x000fe20000000000 */
[----:B------:R-:W-:-:S10]  /*dc20*/  UMOV UR7, 0x14f00000 ;  /* 0x14f0000000077882 */ /* 0x000fd40000000000 */
.L_x_8427:
        /* <DEDUP_REMOVED lines=13> */
.L_x_8428:
        /* <DEDUP_REMOVED lines=12> */
.L_x_8508:
[----:B------:R-:W-:Y:S05]  /*ddc0*/  BSYNC B2 ;  /* 0x0000000000027941 */ /* 0x000fea0003800000 */
.L_x_8429:
        /* <DEDUP_REMOVED lines=9> */
.L_x_8432:
[----:B------:R-:W-:Y:S05]  /*de60*/  BSYNC B2 ;  /* 0x0000000000027941 */ /* 0x000fea0003800000 */
.L_x_8431:
[----:B------:R-:W-:Y:S01]  /*de70*/  R2UR UR6, R2 ;  /* 0x00000000020672ca */ /* 0x000fe200000e0000 */
[----:B------:R-:W-:Y:S01]  /*de80*/  ULDC.64 UR4, c[0x0][0x198] ;  /* 0x0000660000047ab9 */ /* 0x000fe20000000a00 */
[----:B------:R-:W-:Y:S01]  /*de90*/  R2UR UR7, R3 ;  /* 0x00000000030772ca */ /* 0x000fe200000e0000 */
[----:B------:R-:W-:Y:S01]  /*dea0*/  UIADD3 UR4, UP0, UR4, 0x470, URZ ;  /* 0x0000047004047890 */ /* 0x000fe2000ff1e03f */
[----:B------:R-:W-:Y:S01]  /*deb0*/  R2UR UR10, R5 ;  /* 0x00000000050a72ca */ /* 0x000fe200000e0000 */
[----:B------:R-:W-:Y:S01]  /*dec0*/  UIADD3 UR8, UR38, 0x400, URZ ;  /* 0x0000040026087890 */ /* 0x000fe2000fffe03f */
[----:B------:R-:W-:Y:S01]  /*ded0*/  PLOP3.LUT P0, PT, PT, PT, PT, 0x80, 0x0 ;  /* 0x000000000000781c */ /* 0x000fe20003f0f070 */
[----:B------:R-:W-:Y:S01]  /*dee0*/  UIADD3 UR9, UR38, 0x28850, URZ ;  /* 0x0002885026097890 */ /* 0x000fe2000fffe03f */
[----:B------:R-:W-:Y:S01]  /*def0*/  SHF.L.U32 R5, R17, 0x7, RZ ;  /* 0x0000000711057819 */ /* 0x000fe200000006ff */
[----:B------:R-:W-:-:S12]  /*df00*/  UIADD3.X UR5, URZ, UR5, URZ, UP0, !UPT ;  /* 0x000000053f057290 */ /* 0x000fd800087fe43f */
.L_x_8433:
        /* <DEDUP_REMOVED lines=13> */
.L_x_8434:
        /* <DEDUP_REMOVED lines=10> */
.L_x_8421:
[----:B------:R-:W-:Y:S05]  /*e080*/  BSYNC B1 ;  /* 0x0000000000017941 */ /* 0x000fea0003800000 */
.L_x_8420:
        /* <DEDUP_REMOVED lines=27> */
.L_x_8437:
[----:B------:R-:W1:Y:S01]  /*e240*/  S2R R2, SR_TID.X ;  /* 0x0000000000027919 */ /* 0x000e620000002100 */
[----:B------:R-:W-:Y:S01]  /*e250*/  BSSY B2, `(.L_x_8438) ;  /* 0x0000006000027945 */ /* 0x000fe20003800000 */
[----:B-1----:R-:W-:Y:S02]  /*e260*/  LOP3.LUT R3, R2, 0x7f, RZ, 0xc0, !PT ;  /* 0x0000007f02037812 */ /* 0x002fe400078ec0ff */
[----:B------:R-:W-:Y:S02]  /*e270*/  SHF.L.U32 R2, R9, 0x1f, RZ ;  /* 0x0000001f09027819 */ /* 0x000fe400000006ff */
[----:B------:R-:W-:Y:S02]  /*e280*/  ISETP.NE.AND P2, PT, R3, RZ, PT ;  /* 0x000000ff0300720c */ /* 0x000fe40003f45270 */
[----:B------:R-:W1:Y:S02]  /*e290*/  SYNCS.PHASECHK.TRANS64.TRYWAIT P0, [UR38+0x28840], R2 ;  /* 0x02884002ff0075a7 */ /* 0x000e640008000166 */
[----:B-1----:R-:W-:Y:S09]  /*e2a0*/  @!P0 BRA `(.L_x_8439) ;  /* 0x0000002400108947 */ /* 0x002ff20003800000 */
.L_x_8509:
[----:B------:R-:W-:Y:S05]  /*e2b0*/  BSYNC B2 ;  /* 0x0000000000027941 */ /* 0x000fea0003800000 */
.L_x_8438:
[----:B------:R-:W-:Y:S04]  /*e2c0*/  BSSY B2, `(.L_x_8440) ;  /* 0x0000007000027945 */ /* 0x000fe80003800000 */
[----:B------:R-:W-:Y:S05]  /*e2d0*/  @P2 BRA `(.L_x_8441) ;  /* 0x0000000000142947 */ /* 0x000fea0003800000 */
[----:B------:R-:W-:Y:S01]  /*e2e0*/  ISETP.NE.AND P0, PT, R10, RZ, PT ;  /* 0x000000ff0a00720c */ /* 0x000fe20003f05270 */
[----:B-1----:R-:W-:-:S04]  /*e2f0*/  IMAD.MOV.U32 R2, RZ, RZ, 0x8000 ;  /* 0x00008000ff027424 */ /* 0x002fc800078e00ff */
[----:B------:R2:W-:Y:S08]  /*e300*/  SYNCS.ARRIVE.TRANS64 RZ, [UR38+0x28830], R2 ;  /* 0x02883002ffff79a7 */ /* 0x0005f00008000026 */
[----:B--2---:R-:W-:Y:S05]  /*e310*/  @!P0 BRA `(.L_x_8441) ;  /* 0x0000000000048947 */ /* 0x004fea0003800000 */
[----:B------:R-:W-:Y:S01]  /*e320*/  BPT.TRAP 0x1 ;  /* 0x000000040000795c */ /* 0x000fe20000300000 */
.L_x_8441:
[----:B------:R-:W-:Y:S05]  /*e330*/  BSYNC B2 ;  /* 0x0000000000027941 */ /* 0x000fea0003800000 */
.L_x_8440:
        /* <DEDUP_REMOVED lines=11> */
.L_x_8442:
        /* <DEDUP_REMOVED lines=14> */
.L_x_8443:
        /* <DEDUP_REMOVED lines=12> */
.L_x_8510:
[----:B------:R-:W-:Y:S05]  /*e590*/  BSYNC B2 ;  /* 0x0000000000027941 */ /* 0x000fea0003800000 */
.L_x_8444:
        /* <DEDUP_REMOVED lines=9> */
.L_x_8447:
[----:B------:R-:W-:Y:S05]  /*e630*/  BSYNC B2 ;  /* 0x0000000000027941 */ /* 0x000fea0003800000 */
.L_x_8446:
        /* <DEDUP_REMOVED lines=10> */
.L_x_8448:
        /* <DEDUP_REMOVED lines=13> */
.L_x_8449:
        /* <DEDUP_REMOVED lines=10> */
.L_x_8436:
[----:B------:R-:W-:Y:S05]  /*e850*/  BSYNC B1 ;  /* 0x0000000000017941 */ /* 0x000fea0003800000 */
.L_x_8435:
[----:B------:R-:W-:Y:S02]  /*e860*/  VIADD R0, R0, 0xfffffffe ;  /* 0xfffffffe00007836 */ /* 0x000fe40000000000 */
[----:B------:R-:W-:Y:S01]  /*e870*/  IMAD.MOV.U32 R7, RZ, RZ, R9 ;  /* 0x000000ffff077224 */ /* 0x000fe200078e0009 */
[----:B------:R-:W-:Y:S06]  /*e880*/  @P1 BRA `(.L_x_8450) ;  /* 0xfffffff0000c1947 */ /* 0x000fec000383ffff */
[----:B------:R-:W-:Y:S05]  /*e890*/  BSYNC B0 ;  /* 0x0000000000007941 */ /* 0x000fea0003800000 */
.L_x_8419:
        /* <DEDUP_REMOVED lines=12> */
[----:B------:R-:W-:Y:S02]  /*e960*/  ULDC.64 UR4, c[0x0][0x428] ;  /* 0x00010a0000047ab9 */ /* 0x000fe40000000a00 */
        /* <DEDUP_REMOVED lines=16> */
.L_x_8452:
[----:B------:R-:W1:Y:S01]  /*ea70*/  S2R R2, SR_TID.X ;  /* 0x0000000000027919 */ /* 0x000e620000002100 */
[----:B------:R-:W-:Y:S01]  /*ea80*/  BSSY B1, `(.L_x_8453) ;  /* 0x0000006000017945 */ /* 0x000fe20003800000 */
[----:B-1----:R-:W-:Y:S02]  /*ea90*/  LOP3.LUT R3, R2, 0x7f, RZ, 0xc0, !PT ;  /* 0x0000007f02037812 */ /* 0x002fe400078ec0ff */
[----:B------:R-:W-:Y:S02]  /*eaa0*/  SHF.L.U32 R2, R9, 0x1f, RZ ;  /* 0x0000001f09027819 */ /* 0x000fe400000006ff */
[----:B------:R-:W-:Y:S02]  /*eab0*/  ISETP.NE.AND P1, PT, R3, RZ, PT ;  /* 0x000000ff0300720c */ /* 0x000fe40003f25270 */
[----:B------:R-:W1:Y:S02]  /*eac0*/  SYNCS.PHASECHK.TRANS64.TRYWAIT P0, [UR38+0x28848], R2 ;  /* 0x02884802ff0075a7 */ /* 0x000e640008000166 */
[----:B-1----:R-:W-:Y:S09]  /*ead0*/  @!P0 BRA `(.L_x_8454) ;  /* 0x0000001c00348947 */ /* 0x002ff20003800000 */
.L_x_8511:
[----:B------:R-:W-:Y:S05]  /*eae0*/  BSYNC B1 ;  /* 0x0000000000017941 */ /* 0x000fea0003800000 */
.L_x_8453:
[----:B------:R-:W-:Y:S04]  /*eaf0*/  BSSY B1, `(.L_x_8455) ;  /* 0x0000007000017945 */ /* 0x000fe80003800000 */
[----:B------:R-:W-:Y:S05]  /*eb00*/  @P1 BRA `(.L_x_8456) ;  /* 0x0000000000141947 */ /* 0x000fea0003800000 */
[----:B------:R-:W-:Y:S01]  /*eb10*/  ISETP.NE.AND P0, PT, R10, RZ, PT ;  /* 0x000000ff0a00720c */ /* 0x000fe20003f05270 */
[----:B-1----:R-:W-:-:S04]  /*eb20*/  IMAD.MOV.U32 R3, RZ, RZ, 0x8000 ;  /* 0x00008000ff037424 */ /* 0x002fc800078e00ff */
[----:B------:R2:W-:Y:S08]  /*eb30*/  SYNCS.ARRIVE.TRANS64 RZ, [UR38+0x28838], R3 ;  /* 0x02883803ffff79a7 */ /* 0x0005f00008000026 */
[----:B--2---:R-:W-:Y:S05]  /*eb40*/  @!P0 BRA `(.L_x_8456) ;  /* 0x0000000000048947 */ /* 0x004fea0003800000 */
[----:B------:R-:W-:Y:S01]  /*eb50*/  BPT.TRAP 0x1 ;  /* 0x000000040000795c */ /* 0x000fe20000300000 */
.L_x_8456:
[----:B------:R-:W-:Y:S05]  /*eb60*/  BSYNC B1 ;  /* 0x0000000000017941 */ /* 0x000fea0003800000 */
.L_x_8455:
        /* <DEDUP_REMOVED lines=11> */
.L_x_8457:
        /* <DEDUP_REMOVED lines=14> */
.L_x_8458:
        /* <DEDUP_REMOVED lines=11> */
.L_x_8512:
[----:B------:R-:W-:Y:S05]  /*edb0*/  BSYNC B1 ;  /* 0x0000000000017941 */ /* 0x000fea0003800000 */
.L_x_8459:
        /* <DEDUP_REMOVED lines=9> */
.L_x_8462:
[----:B------:R-:W-:Y:S05]  /*ee50*/  BSYNC B1 ;  /* 0x0000000000017941 */ /* 0x000fea0003800000 */
.L_x_8461:
        /* <DEDUP_REMOVED lines=10> */
.L_x_8463:
        /* <DEDUP_REMOVED lines=13> */
.L_x_8464:
        /* <DEDUP_REMOVED lines=10> */
.L_x_8451:
[----:B------:R-:W-:Y:S05]  /*f070*/  BSYNC B0 ;  /* 0x0000000000007941 */ /* 0x000fea0003800000 */
.L_x_8418:
        /* <DEDUP_REMOVED lines=12> */
.L_x_8513:
[----:B------:R-:W-:Y:S05]  /*f140*/  BSYNC B1 ;  /* 0x0000000000017941 */ /* 0x000fea0003800000 */
.L_x_8467:
        /* <DEDUP_REMOVED lines=8> */
.L_x_8470:
[----:B------:R-:W-:Y:S05]  /*f1d0*/  BSYNC B1 ;  /* 0x0000000000017941 */ /* 0x000fea0003800000 */
.L_x_8469:
[----:B------:R-:W-:Y:S01]  /*f1e0*/  R2UR UR4, R8 ;  /* 0x00000000080472ca */ /* 0x000fe200000e0000 */
[----:B------:R-:W-:Y:S01]  /*f1f0*/  ULDC.64 UR6, c[0x0][0x198] ;  /* 0x0000660000067ab9 */ /* 0x000fe20000000a00 */
[----:B------:R-:W-:Y:S01]  /*f200*/  R2UR UR9, R3 ;  /* 0x00000000030972ca */ /* 0x000fe200000e0000 */
[----:B------:R-:W-:Y:S01]  /*f210*/  UIADD3 UR6, UP0, UR6, 0x470, URZ ;  /* 0x0000047006067890 */ /* 0x000fe2000ff1e03f */
[----:B------:R-:W-:Y:S01]  /*f220*/  PLOP3.LUT P0, PT, PT, PT, PT, 0x80, 0x0 ;  /* 0x000000000000781c */ /* 0x000fe20003f0f070 */
[----:B------:R-:W-:Y:S01]  /*f230*/  UMOV UR14, 0x0 ;  /* 0x00000000000e7882 */ /* 0x000fe20000000000 */
[----:B------:R-:W-:Y:S01]  /*f240*/  SHF.L.U32 R17, R17, 0x7, RZ ;  /* 0x0000000711117819 */ /* 0x000fe200000006ff */
[----:B------:R-:W-:Y:S01]  /*f250*/  UIADD3.X UR7, URZ, UR7, URZ, UP0, !UPT ;  /* 0x000000073f077290 */ /* 0x000fe200087fe43f */
[----:B------:R-:W-:Y:S01]  /*f260*/  UMOV UR15, 0x14f00000 ;  /* 0x14f00000000f7882 */ /* 0x000fe20000000000 */
[----:B------:R-:W-:-:S04]  /*f270*/  UMOV UR10, URZ ;  /* 0x0000003f000a7c82 */ /* 0x000fc80008000000 */
[----:B------:R-:W-:Y:S02]  /*f280*/  ULEA UR4, UR4, UR38, 0xf ;  /* 0x0000002604047291 */ /* 0x000fe4000f8e783f */
[----:B------:R-:W-:Y:S02]  /*f290*/  UIADD3 UR9, UR9, 0x28850, URZ ;  /* 0x0002885009097890 */ /* 0x000fe4000fffe03f */
[----:B------:R-:W-:-:S12]  /*f2a0*/  UIADD3 UR8, UR4, 0x400, URZ ;  /* 0x0000040004087890 */ /* 0x000fd8000fffe03f */
.L_x_8471:
        /* <DEDUP_REMOVED lines=13> */
.L_x_8472:
        /* <DEDUP_REMOVED lines=8> */
.L_x_8466:
[----:B------:R-:W-:Y:S05]  /*f400*/  BSYNC B0 ;  /* 0x0000000000007941 */ /* 0x000fea0003800000 */
.L_x_8465:
[----:B0-----:R-:W-:Y:S02]  /*f410*/  VIADD R0, R8, 0x1 ;  /* 0x0000000108007836 */ /* 0x001fe40000000000 */
[----:B------:R-:W-:-:S03]  /*f420*/  IMAD.MOV.U32 R3, RZ, RZ, RZ ;  /* 0x000000ffff037224 */ /* 0x000fc600078e00ff */
[----:B------:R-:W-:-:S04]  /*f430*/  ISETP.NE.AND P0, PT, R0, 0x2, PT ;  /* 0x000000020000780c */ /* 0x000fc80003f05270 */
[----:B------:R-:W-:Y:S02]  /*f440*/  SEL R2, RZ, 0x1, P0 ;  /* 0x00000001ff027807 */ /* 0x000fe40000000000 */
[----:B------:R-:W-:Y:S02]  /*f450*/  SEL R0, R0, RZ, P0 ;  /* 0x000000ff00007207 */ /* 0x000fe40000000000 */
[----:B------:R-:W-:-:S07]  /*f460*/  LOP3.LUT R9, R9, R2, RZ, 0x3c, !PT ;  /* 0x0000000209097212 */ /* 0x000fce00078e3cff */
.L_x_8402:
[----:B------:R-:W0:Y:S01]  /*f470*/  S2R R5, SR_CgaCtaId ;  /* 0x0000000000057919 */ /* 0x000e220000008800 */
[----:B------:R-:W-:Y:S02]  /*f480*/  MOV R2, 0x400 ;  /* 0x0000040000027802 */ /* 0x000fe40000000f00 */
[----:B------:R-:W-:Y:S02]  /*f490*/  SHF.L.U32 R3, R3, 0x1f, RZ ;  /* 0x0000001f03037819 */ /* 0x000fe400000006ff */
[----:B0-----:R-:W-:-:S04]  /*f4a0*/  LEA R2, R5, R2, 0x18 ;  /* 0x0000000205027211 */ /* 0x001fc800078ec0ff */
[----:B------:R-:W0:Y:S02]  /*f4b0*/  SYNCS.PHASECHK.TRANS64.TRYWAIT P0, [R2+URZ+0x28820], R3 ;  /* 0x02882003020075a7 */ /* 0x000e24000800017f */
[----:B0-----:R-:W-:Y:S05]  /*f4c0*/  @!P0 BRA `(.L_x_8473) ;  /* 0x0000001000fc8947 */ /* 0x001fea0003800000 */
.L_x_8514:
[----:B------:R-:W-:-:S03]  /*f4d0*/  UMOV UR4, 0xffffffff ;  /* 0xffffffff00047882 */ /* 0x000fc60000000000 */
[----:B------:R-:W-:Y:S05]  /*f4e0*/  BRA.DIV UR4, `(.L_x_8474) ;  /* 0x0000001604087947 */ /* 0x000fea000b800000 */
[----:B0-----:R-:W0:Y:S02]  /*f4f0*/  S2R R3, SR_TID.X ;  /* 0x0000000000037919 */ /* 0x001e240000002100 */
[----:B0-----:R-:W-:-:S04]  /*f500*/  SHF.R.U32.HI R3, RZ, 0x5, R3 ;  /* 0x00000005ff037819 */ /* 0x001fc80000011603 */
[----:B------:R-:W-:-:S05]  /*f510*/  LOP3.LUT R3, R3, 0x3, RZ, 0xc0, !PT ;  /* 0x0000000303037812 */ /* 0x000fca00078ec0ff */
[----:B------:R0:W1:Y:S02]  /*f520*/  SHFL.IDX PT, R14, R3, RZ, 0x1f ;  /* 0x00001fff030e7589 */ /* 0x00006400000e0000 */
.L_x_8517:
[----:B-1----:R-:W-:-:S13]  /*f530*/  ISETP.NE.AND P0, PT, R14, RZ, PT ;  /* 0x000000ff0e00720c */ /* 0x002fda0003f05270 */
[----:B------:R-:W-:Y:S05]  /*f540*/  @P0 BRA `(.L_x_8364) ;  /* 0x0000000000880947 */ /* 0x000fea0003800000 */
[----:B------:R-:W-:-:S03]  /*f550*/  UMOV UR4, 0xffffffff ;  /* 0xffffffff00047882 */ /* 0x000fc60000000000 */
[----:B------:R-:W-:Y:S05]  /*f560*/  BRA.DIV UR4, `(.L_x_8475) ;  /* 0x00000016041c7947 */ /* 0x000fea000b800000 */
[----:B------:R-:W-:-:S13]  /*f570*/  ELECT P6, URZ, PT ;  /* 0x00000000003f782f */ /* 0x000fda00038c0000 */
.L_x_8520:
[----:B------:R-:W-:Y:S05]  /*f580*/  @!P6 BRA `(.L_x_8364) ;  /* 0x000000000078e947 */ /* 0x000fea0003800000 */
[----:B0-----:R-:W2:Y:S02]  /*f590*/  LDL.LU R3, [R1+0x14] ;  /* 0x0000140001037983 */ /* 0x001ea40000300800 */
[----:B--2---:R-:W-:-:S04]  /*f5a0*/  LOP3.LUT R3, R3, 0x2, RZ, 0xfc, !PT ;  /* 0x0000000203037812 */ /* 0x004fc800078efcff */
[----:B------:R-:W-:-:S13]  /*f5b0*/  ISETP.NE.AND P2, PT, R3, 0x3, PT ;  /* 0x000000030300780c */ /* 0x000fda0003f45270 */
[----:B------:R-:W-:Y:S05]  /*f5c0*/  @!P2 BRA `(.L_x_8476) ;  /* 0x000000000004a947 */ /* 0x000fea0003800000 */
[----:B------:R-:W-:Y:S01]  /*f5d0*/  BPT.TRAP 0x1 ;  /* 0x000000040000795c */ /* 0x000fe20000300000 */
.L_x_8476:
        /* <DEDUP_REMOVED lines=12> */
.L_x_8521:
[----:B------:R-:W1:Y:S02]  /*f6a0*/  SYNCS.PHASECHK.TRANS64.TRYWAIT P0, [R3+URZ], R4 ;  /* 0x00000004030075a7 */ /* 0x000e64000800017f */
[----:B-1----:R-:W-:Y:S05]  /*f6b0*/  @!P0 BRA `(.L_x_8478) ;  /* 0x0000001000fc8947 */ /* 0x002fea0003800000 */
.L_x_8522:
[----:B------:R-:W-:Y:S05]  /*f6c0*/  @!P2 BRA `(.L_x_8479) ;  /* 0x000000000004a947 */ /* 0x000fea0003800000 */
[----:B------:R-:W-:Y:S01]  /*f6d0*/  BPT.TRAP 0x1 ;  /* 0x000000040000795c */ /* 0x000fe20000300000 */
.L_x_8479:
[----:B-1----:R-:W-:-:S04]  /*f6e0*/  VIADD R3, R2, 0x28860 ;  /* 0x0002886002037836 */ /* 0x002fc80000000000 */
[----:B------:R-:W-:-:S04]  /*f6f0*/  IMAD R0, R0, 0x8, R3 ;  /* 0x0000000800007824 */ /* 0x000fc800078e0203 */
[----:B------:R-:W1:Y:S02]  /*f700*/  SYNCS.PHASECHK.TRANS64.TRYWAIT P0, [R0+URZ], R5 ;  /* 0x00000005000075a7 */ /* 0x000e64000800017f */
[----:B-1----:R-:W-:Y:S05]  /*f710*/  @!P0 BRA `(.L_x_8480) ;  /* 0x0000001000f88947 */ /* 0x002fea0003800000 */
.L_x_8523:
[----:B------:R-:W-:-:S07]  /*f720*/  IMAD R3, R8, 0x8, R3 ;  /* 0x0000000808037824 */ /* 0x000fce00078e0203 */
.L_x_8481:
[----:B--2---:R2:W3:Y:S02]  /*f730*/  SYNCS.PHASECHK.TRANS64.TRYWAIT P0, [R3+URZ], R4 ;  /* 0x00000004030075a7 */ /* 0x0044e4000800017f */
[----:B---3--:R-:W-:Y:S05]  /*f740*/  @!P0 NANOSLEEP.SYNCS 0x989680 ;  /* 0x009896800000895d */ /* 0x008fea0003900000 */
[----:B------:R-:W3:Y:S02]  /*f750*/  @!P0 SYNCS.PHASECHK.TRANS64 P0, [R3+URZ], R4 ;  /* 0x00000004030085a7 */ /* 0x000ee4000800007f */
[----:B---3--:R-:W-:Y:S05]  /*f760*/  @!P0 BRA `(.L_x_8481) ;  /* 0xfffffffc00f08947 */ /* 0x008fea000383ffff */
.L_x_8364:
[----:B------:R-:W-:Y:S05]  /*f770*/  BSYNC B6 ;  /* 0x0000000000067941 */ /* 0x000fea0003800000 */
.L_x_8361:
[----:B------:R-:W-:Y:S05]  /*f780*/  EXIT ;  /* 0x000000000000794d */ /* 0x000fea0003800000 */
.L_x_8368:
[----:B-1----:R-:W-:-:S04]  /*f790*/  MOV R0, UR36 ;  /* 0x0000002400007c02 */ /* 0x002fc80008000f00 */
[----:B------:R1:W2:Y:S03]  /*f7a0*/  SYNCS.PHASECHK.TRANS64.TRYWAIT P1, [R0+URZ+0x28800], R3 ;  /* 0x02880003000075a7 */ /* 0x0002a6000802017f */
[----:B--2---:R-:W-:Y:S05]  /*f7b0*/  @!P1 NANOSLEEP.SYNCS 0x989680 ;  /* 0x009896800000995d */ /* 0x004fea0003900000 */
[----:B------:R-:W2:Y:S02]  /*f7c0*/  @!P1 SYNCS.PHASECHK.TRANS64 P1, [R0+URZ+0x28800], R3 ;  /* 0x02880003000095a7 */ /* 0x000ea4000802007f */
[----:B--2---:R-:W-:Y:S05]  /*f7d0*/  @!P1 BRA `(.L_x_8368) ;  /* 0xfffffffc00ec9947 */ /* 0x004fea000383ffff */
[----:B------:R-:W-:Y:S05]  /*f7e0*/  BRA `(.L_x_8482) ;  /* 0xffffff1800f07947 */ /* 0x000fea000383ffff */
.L_x_8372:
[----:B-1----:R-:W-:-:S04]  /*f7f0*/  IMAD.U32 R0, RZ, RZ, UR36 ;  /* 0x00000024ff007e24 */ /* 0x002fc8000f8e00ff */
[----:B------:R1:W3:Y:S03]  /*f800*/  SYNCS.PHASECHK.TRANS64.TRYWAIT P2, [R0+URZ+0x28830], R3 ;  /* 0x02883003000075a7 */ /* 0x0002e6000804017f */
[----:B---3--:R-:W-:Y:S05]  /*f810*/  @!P2 NANOSLEEP.SYNCS 0x989680 ;  /* 0x009896800000a95d */ /* 0x008fea0003900000 */
[----:B------:R-:W3:Y:S02]  /*f820*/  @!P2 SYNCS.PHASECHK.TRANS64 P2, [R0+URZ+0x28830], R3 ;  /* 0x028830030000a5a7 */ /* 0x000ee4000804007f */
[----:B---3--:R-:W-:Y:S05]  /*f830*/  @!P2 BRA `(.L_x_8372) ;  /* 0xfffffffc00eca947 */ /* 0x008fea000383ffff */
[----:B------:R-:W-:Y:S05]  /*f840*/  BRA `(.L_x_8371) ;  /* 0xffffff1c000c7947 */ /* 0x000fea000383ffff */
.L_x_8377:
[----:B-1----:R-:W-:-:S04]  /*f850*/  IMAD.U32 R13, RZ, RZ, UR7 ;  /* 0x00000007ff0d7e24 */ /* 0x002fc8000f8e00ff */
[----:B------:R1:W2:Y:S03]  /*f860*/  SYNCS.PHASECHK.TRANS64.TRYWAIT P3, [R13+URZ+0x28830], R12 ;  /* 0x0288300c0d0075a7 */ /* 0x0002a6000806017f */
[----:B--2---:R-:W-:Y:S05]  /*f870*/  @!P3 NANOSLEEP.SYNCS 0x989680 ;  /* 0x009896800000b95d */ /* 0x004fea0003900000 */
[----:B------:R-:W2:Y:S02]  /*f880*/  @!P3 SYNCS.PHASECHK.TRANS64 P3, [R13+URZ+0x28830], R12 ;  /* 0x0288300c0d00b5a7 */ /* 0x000ea4000806007f */
[----:B--2---:R-:W-:Y:S05]  /*f890*/  @!P3 BRA `(.L_x_8377) ;  /* 0xfffffffc00ecb947 */ /* 0x004fea000383ffff */
[----:B------:R-:W-:Y:S05]  /*f8a0*/  BRA `(.L_x_8374) ;  /* 0xffffff4800907947 */ /* 0x000fea000383ffff */
.L_x_8381:
[----:B-1----:R-:W-:-:S04]  /*f8b0*/  IMAD.U32 R13, RZ, RZ, UR7 ;  /* 0x00000007ff0d7e24 */ /* 0x002fc8000f8e00ff */
[----:B------:R1:W2:Y:S03]  /*f8c0*/  SYNCS.PHASECHK.TRANS64.TRYWAIT P3, [R13+URZ+0x28850], R12 ;  /* 0x0288500c0d0075a7 */ /* 0x0002a6000806017f */
[----:B--2---:R-:W-:Y:S05]  /*f8d0*/  @!P3 NANOSLEEP.SYNCS 0x989680 ;  /* 0x009896800000b95d */ /* 0x004fea0003900000 */
[----:B------:R-:W2:Y:S02]  /*f8e0*/  @!P3 SYNCS.PHASECHK.TRANS64 P3, [R13+URZ+0x28850], R12 ;  /* 0x0288500c0d00b5a7 */ /* 0x000ea4000806007f */
[----:B--2---:R-:W-:Y:S05]  /*f8f0*/  @!P3 BRA `(.L_x_8381) ;  /* 0xfffffffc00ecb947 */ /* 0x004fea000383ffff */
[----:B------:R-:W-:Y:S05]  /*f900*/  BRA `(.L_x_8378) ;  /* 0xffffff4c00547947 */ /* 0x000fea000383ffff */
.L_x_8387:
[----:B-1----:R-:W-:-:S04]  /*f910*/  IMAD.U32 R13, RZ, RZ, UR10 ;  /* 0x0000000aff0d7e24 */ /* 0x002fc8000f8e00ff */
[----:B------:R1:W2:Y:S03]  /*f920*/  SYNCS.PHASECHK.TRANS64.TRYWAIT P2, [R13+URZ+0x28830], R10 ;  /* 0x0288300a0d0075a7 */ /* 0x0002a6000804017f */
[----:B--2---:R-:W-:Y:S05]  /*f930*/  @!P2 NANOSLEEP.SYNCS 0x989680 ;  /* 0x009896800000a95d */ /* 0x004fea0003900000 */
[----:B------:R-:W2:Y:S02]  /*f940*/  @!P2 SYNCS.PHASECHK.TRANS64 P2, [R13+URZ+0x28830], R10 ;  /* 0x0288300a0d00a5a7 */ /* 0x000ea4000804007f */
[----:B--2---:R-:W-:Y:S05]  /*f950*/  @!P2 BRA `(.L_x_8387) ;  /* 0xfffffffc00eca947 */ /* 0x004fea000383ffff */
[----:B------:R-:W-:Y:S05]  /*f960*/  BRA `(.L_x_8384) ;  /* 0xffffff7800b07947 */ /* 0x000fea000383ffff */
.L_x_8391:
[----:B01----:R-:W-:-:S04]  /*f970*/  MOV R10, UR10 ;  /* 0x0000000a000a7c02 */ /* 0x003fc80008000f00 */
[----:B------:R0:W1:Y:S03]  /*f980*/  SYNCS.PHASECHK.TRANS64.TRYWAIT P2, [R10+URZ+0x28850], R9 ;  /* 0x028850090a0075a7 */ /* 0x000066000804017f */
[----:B-1----:R-:W-:Y:S05]  /*f990*/  @!P2 NANOSLEEP.SYNCS 0x989680 ;  /* 0x009896800000a95d */ /* 0x002fea0003900000 */
[----:B------:R-:W1:Y:S02]  /*f9a0*/  @!P2 SYNCS.PHASECHK.TRANS64 P2, [R10+URZ+0x28850], R9 ;  /* 0x028850090a00a5a7 */ /* 0x000e64000804007f */
[----:B-1----:R-:W-:Y:S05]  /*f9b0*/  @!P2 BRA `(.L_x_8391) ;  /* 0xfffffffc00eca947 */ /* 0x002fea000383ffff */
[----:B------:R-:W-:Y:S05]  /*f9c0*/  BRA `(.L_x_8388) ;  /* 0xffffff7c00707947 */ /* 0x000fea000383ffff */
.L_x_8396:
[----:B-1----:R-:W-:-:S04]  /*f9d0*/  IMAD.U32 R3, RZ, RZ, UR5 ;  /* 0x00000005ff037e24 */ /* 0x002fc8000f8e00ff */
[----:B------:R1:W2:Y:S03]  /*f9e0*/  SYNCS.PHASECHK.TRANS64.TRYWAIT P0, [R3+URZ+0x28850], R0 ;  /* 0x02885000030075a7 */ /* 0x0002a6000800017f */
[----:B--2---:R-:W-:Y:S05]  /*f9f0*/  @!P0 NANOSLEEP.SYNCS 0x989680 ;  /* 0x009896800000895d */ /* 0x004fea0003900000 */
[----:B------:R-:W2:Y:S02]  /*fa00*/  @!P0 SYNCS.PHASECHK.TRANS64 P0, [R3+URZ+0x28850], R0 ;  /* 0x02885000030085a7 */ /* 0x000ea4000800007f */
[----:B--2---:R-:W-:Y:S05]  /*fa10*/  @!P0 BRA `(.L_x_8396) ;  /* 0xfffffffc00ec8947 */ /* 0x004fea000383ffff */
[----:B------:R-:W-:Y:S05]  /*fa20*/  BRA `(.L_x_8395) ;  /* 0xffffffa000407947 */ /* 0x000fea000383ffff */
.L_x_8407:
[----:B------:R-:W-:Y:S01]  /*fa30*/  IMAD.MOV.U32 R13, RZ, RZ, R0 ;  /* 0x000000ffff0d7224 */ /* 0x000fe200078e0000 */
[----:B------:R-:W-:Y:S01]  /*fa40*/  MOV R15, 0xffffffff ;  /* 0xffffffff000f7802 */ /* 0x000fe20000000f00 */
[----:B------:R-:W-:Y:S02]  /*fa50*/  IMAD.MOV.U32 R12, RZ, RZ, RZ ;  /* 0x000000ffff0c7224 */ /* 0x000fe400078e00ff */
[----:B------:R-:W-:-:S07]  /*fa60*/  IMAD.MOV.U32 R11, RZ, RZ, 0x1f ;  /* 0x0000001fff0b7424 */ /* 0x000fce00078e00ff */
[----:B------:R-:W-:Y:S05]  /*fa70*/  WARPSYNC.COLLECTIVE R15, `(.L_x_8483) ;  /* 0x000000000f087348 */ /* 0x000fea0003c00000 */
[----:B------:R0:W1:Y:S02]  /*fa80*/  SHFL.IDX P6, R14, R13, R12, R11 ;  /* 0x0000000c0d0e7389 */ /* 0x00006400000c000b */
[----:B01----:R-:W-:Y:S01]  /*fa90*/  ENDCOLLECTIVE ;  /* 0x000000000000791b */ /* 0x003fe20003800000 */
.L_x_8483:
[----:B------:R-:W-:Y:S05]  /*faa0*/  BRA `(.L_x_8484) ;  /* 0xffffffcc00447947 */ /* 0x000fea000383ffff */
.L_x_8409:
[----:B------:R-:W-:Y:S01]  /*fab0*/  BSSY B0, `(.L_x_8485) ;  /* 0x0000006000007945 */ /* 0x000fe20003800000 */
[----:B------:R-:W-:-:S07]  /*fac0*/  IMAD.MOV.U32 R15, RZ, RZ, -0x1 ;  /* 0xffffffffff0f7424 */ /* 0x000fce00078e00ff */
[----:B0-----:R-:W-:Y:S05]  /*fad0*/  WARPSYNC.COLLECTIVE R15, `(.L_x_8486) ;  /* 0x000000000f0c7348 */ /* 0x001fea0003c00000 */
[----:B------:R-:W-:Y:S02]  /*fae0*/  ELECT P6, UR62, PT ;  /* 0x00000000003e782f */ /* 0x000fe400038c0000 */
[----:B------:R-:W-:Y:S01]  /*faf0*/  MOV R14, UR62 ;  /* 0x0000003e000e7c02 */ /* 0x000fe20008000f00 */
[----:B0-----:R-:W-:Y:S10]  /*fb00*/  ENDCOLLECTIVE ;  /* 0x000000000000791b */ /* 0x001ff40003800000 */
.L_x_8486:
[----:B------:R-:W-:Y:S05]  /*fb10*/  BSYNC B0 ;  /* 0x0000000000007941 */ /* 0x000fea0003800000 */
.L_x_8485:
[----:B------:R-:W-:Y:S05]  /*fb20*/  BRA `(.L_x_8487) ;  /* 0xffffffcc00447947 */ /* 0x000fea000383ffff */
.L_x_8411:
[----:B0-----:R-:W-:-:S04]  /*fb30*/  IMAD.U32 R3, RZ, RZ, UR38 ;  /* 0x00000026ff037e24 */ /* 0x001fc8000f8e00ff */
[----:B------:R0:W1:Y:S03]  /*fb40*/  SYNCS.PHASECHK.TRANS64.TRYWAIT P0, [R3+URZ+0x28840], R0 ;  /* 0x02884000030075a7 */ /* 0x000066000800017f */
[----:B-1----:R-:W-:Y:S05]  /*fb50*/  @!P0 NANOSLEEP.SYNCS 0x989680 ;  /* 0x009896800000895d */ /* 0x002fea0003900000 */
[----:B------:R-:W1:Y:S02]  /*fb60*/  @!P0 SYNCS.PHASECHK.TRANS64 P0, [R3+URZ+0x28840], R0 ;  /* 0x02884000030085a7 */ /* 0x000e64000800007f */
[----:B-1----:R-:W-:Y:S05]  /*fb70*/  @!P0 BRA `(.L_x_8411) ;  /* 0xfffffffc00ec8947 */ /* 0x002fea000383ffff */
[----:B------:R-:W-:Y:S05]  /*fb80*/  BRA `(.L_x_8488) ;  /* 0xffffffcc009c7947 */ /* 0x000fea000383ffff */
.L_x_8414:
[----:B------:R-:W-:Y:S01]  /*fb90*/  IMAD.MOV.U32 R13, RZ, RZ, R5 ;  /* 0x000000ffff0d7224 */ /* 0x000fe200078e0005 */
[----:B------:R-:W-:Y:S01]  /*fba0*/  MOV R12, RZ ;  /* 0x000000ff000c7202 */ /* 0x000fe20000000f00 */
[----:B------:R-:W-:Y:S02]  /*fbb0*/  IMAD.MOV.U32 R11, RZ, RZ, 0x181f ;  /* 0x0000181fff0b7424 */ /* 0x000fe400078e00ff */
[----:B------:R-:W-:Y:S02]  /*fbc0*/  IMAD.MOV.U32 R15, RZ, RZ, -0x1 ;  /* 0xffffffffff0f7424 */ /* 0x000fe400078e00ff */
[----:B------:R-:W-:-:S07]  /*fbd0*/  IMAD R6, R9, 0x80, R6 ;  /* 0x0000008009067824 */ /* 0x000fce00078e0206 */
[----:B------:R-:W-:Y:S05]  /*fbe0*/  WARPSYNC.COLLECTIVE R15, `(.L_x_8489) ;  /* 0x000000000f087348 */ /* 0x000fea0003c00000 */
[----:B------:R0:W1:Y:S02]  /*fbf0*/  SHFL.IDX P6, R14, R13, R12, R11 ;  /* 0x0000000c0d0e7389 */ /* 0x00006400000c000b */
[----:B01----:R-:W-:Y:S01]  /*fc00*/  ENDCOLLECTIVE ;  /* 0x000000000000791b */ /* 0x003fe20003800000 */
.L_x_8489:
[----:B------:R-:W-:Y:S02]  /*fc10*/  VIADD R9, R6, 0x10 ;  /* 0x0000001006097836 */ /* 0x000fe40000000000 */
[----:B------:R-:W-:Y:S02]  /*fc20*/  IMAD.MOV.U32 R13, RZ, RZ, R0 ;  /* 0x000000ffff0d7224 */ /* 0x000fe400078e0000 */
[----:B------:R-:W-:-:S07]  /*fc30*/  IMAD.MOV.U32 R2, RZ, RZ, R14 ;  /* 0x000000ffff027224 */ /* 0x000fce00078e000e */
[----:B------:R-:W-:Y:S05]  /*fc40*/  WARPSYNC.COLLECTIVE R15, `(.L_x_8490) ;  /* 0x000000000f087348 */ /* 0x000fea0003c00000 */
[----:B------:R0:W1:Y:S02]  /*fc50*/  SHFL.IDX P6, R14, R13, R12, R11 ;  /* 0x0000000c0d0e7389 */ /* 0x00006400000c000b */
[----:B01----:R-:W-:Y:S01]  /*fc60*/  ENDCOLLECTIVE ;  /* 0x000000000000791b */ /* 0x003fe20003800000 */
.L_x_8490:
[----:B------:R-:W-:Y:S02]  /*fc70*/  ULDC UR4, c[0x0][0x288] ;  /* 0x0000a20000047ab9 */ /* 0x000fe40000000800 */
[----:B------:R-:W-:-:S05]  /*fc80*/  IMAD R4, R8, UR4, RZ ;  /* 0x0000000408047c24 */ /* 0x000fca000f8e02ff */
[----:B------:R-:W-:Y:S01]  /*fc90*/  ISETP.GE.AND P2, PT, R6, R4, PT ;  /* 0x000000040600720c */ /* 0x000fe20003f46270 */
[----:B------:R-:W-:Y:S02]  /*fca0*/  IMAD.MOV.U32 R13, RZ, RZ, R5 ;  /* 0x000000ffff0d7224 */ /* 0x000fe400078e0005 */
[----:B------:R-:W-:-:S10]  /*fcb0*/  IMAD.MOV.U32 R12, RZ, RZ, 0x1 ;  /* 0x00000001ff0c7424 */ /* 0x000fd400078e00ff */
[----:B------:R-:W-:Y:S02]  /*fcc0*/  @!P2 LEA R8, R7, UR38, 0x1 ;  /* 0x000000260708ac11 */ /* 0x000fe4000f8e08ff */
[----:B------:R-:W-:-:S07]  /*fcd0*/  MOV R3, R14 ;  /* 0x0000000e00037202 */ /* 0x000fce0000000f00 */
[----:B------:R-:W-:Y:S05]  /*fce0*/  WARPSYNC.COLLECTIVE R15, `(.L_x_8491) ;  /* 0x000000000f087348 */ /* 0x000fea0003c00000 */
[----:B------:R0:W1:Y:S02]  /*fcf0*/  SHFL.IDX P6, R14, R13, R12, R11 ;  /* 0x0000000c0d0e7389 */ /* 0x00006400000c000b */
[----:B01----:R-:W-:Y:S01]  /*fd00*/  ENDCOLLECTIVE ;  /* 0x000000000000791b */ /* 0x003fe20003800000 */
.L_x_8491:
[----:B------:R-:W-:-:S04]  /*fd10*/  LOP3.LUT R3, R3, R2, RZ, 0x3c, !PT ;  /* 0x0000000203037212 */ /* 0x000fc800078e3cff */
[----:B------:R-:W-:-:S04]  /*fd20*/  LOP3.LUT R2, R3, R2, RZ, 0x3c, !PT ;  /* 0x0000000203027212 */ /* 0x000fc800078e3cff */
[----:B------:R-:W-:Y:S02]  /*fd30*/  LOP3.LUT R3, R3, R2, RZ, 0x3c, !PT ;  /* 0x0000000203037212 */ /* 0x000fe400078e3cff */
[----:B------:R-:W-:Y:S01]  /*fd40*/  MOV R13, R0 ;  /* 0x00000000000d7202 */ /* 0x000fe20000000f00 */
[----:B------:R-:W-:-:S05]  /*fd50*/  @!P2 IMAD.WIDE.U32 R2, R10, 0x2, R2 ;  /* 0x000000020a02a825 */ /* 0x000fca00078e0002 */
        /* <DEDUP_REMOVED lines=10> */
.L_x_8492:
[----:B------:R-:W-:Y:S01]  /*fe00*/  @!P2 LEA R21, R7, UR38, 0x1 ;  /* 0x000000260715ac11 */ /* 0x000fe2000f8e08ff */
[----:B------:R-:W-:Y:S02]  /*fe10*/  IMAD.MOV.U32 R9, RZ, RZ, R8 ;  /* 0x000000ffff097224 */ /* 0x000fe400078e0008 */
[----:B------:R-:W-:Y:S02]  /*fe20*/  VIADD R3, R6, 0x20 ;  /* 0x0000002006037836 */ /* 0x000fe40000000000 */
[----:B------:R-:W-:Y:S01]  /*fe30*/  IMAD.MOV.U32 R13, RZ, RZ, R5 ;  /* 0x000000ffff0d7224 */ /* 0x000fe200078e0005 */
[----:B------:R-:W-:Y:S01]  /*fe40*/  MOV R12, 0x2 ;  /* 0x00000002000c7802 */ /* 0x000fe20000000f00 */
[----:B------:R-:W-:-:S07]  /*fe50*/  IMAD.MOV.U32 R8, RZ, RZ, R14 ;  /* 0x000000ffff087224 */ /* 0x000fce00078e000e */
[----:B------:R-:W-:Y:S05]  /*fe60*/  WARPSYNC.COLLECTIVE R15, `(.L_x_8493) ;  /* 0x000000000f087348 */ /* 0x000fea0003c00000 */
[----:B------:R0:W1:Y:S02]  /*fe70*/  SHFL.IDX P6, R14, R13, R12, R11 ;  /* 0x0000000c0d0e7389 */ /* 0x00006400000c000b */
[----:B01----:R-:W-:Y:S01]  /*fe80*/  ENDCOLLECTIVE ;  /* 0x000000000000791b */ /* 0x003fe20003800000 */
.L_x_8493:
[----:B------:R-:W-:-:S05]  /*fe90*/  @!P2 IMAD.WIDE.U32 R8, R10, 0x2, R8 ;  /* 0x000000020a08a825 */ /* 0x000fca00078e0008 */
[----:B------:R-:W-:Y:S01]  /*fea0*/  @!PT LDS RZ, [RZ] ;  /* 0x00000000fffff984 */ /* 0x000fe20000000800 */
[----:B------:R-:W-:Y:S01]  /*feb0*/  @!PT LDS RZ, [RZ] ;  /* 0x00000000fffff984 */ /* 0x000fe20000000800 */
[----:B------:R-:W-:Y:S01]  /*fec0*/  @!PT LDS RZ, [RZ] ;  /* 0x00000000fffff984 */ /* 0x000fe20000000800 */
[----:B------:R-:W-:Y:S04]  /*fed0*/  @!P2 LDGSTS.E.BYPASS.LTC128B.128 [R21+0x10c00], desc[UR42][R8.64], !P1 ;  /* 0x10c000000815afae */ /* 0x000fe8000c901d6a */
[----:B------:R0:W-:Y:S01]  /*fee0*/  @!P2 LDGSTS.E.BYPASS.LTC128B.128 [R21+0x14c00], desc[UR42][R8.64+0x80], !P0 ;  /* 0x14c000800815afae */ /* 0x0001e2000c101d6a */
[----:B------:R-:W-:Y:S01]  /*fef0*/  ISETP.GE.AND P2, PT, R3, R4, PT ;  /* 0x000000040300720c */ /* 0x000fe20003f46270 */
[----:B------:R-:W-:Y:S01]  /*ff00*/  IMAD.MOV.U32 R13, RZ, RZ, R0 ;  /* 0x000000ffff0d7224 */ /* 0x000fe200078e0000 */
[----:B0-----:R-:W-:Y:S01]  /*ff10*/  IADD3 R9, R6, 0x30, RZ ;  /* 0x0000003006097810 */ /* 0x001fe20007ffe0ff */
[----:B------:R-:W-:-:S10]  /*ff20*/  IMAD.MOV.U32 R2, RZ, RZ, R14 ;  /* 0x000000ffff027224 */ /* 0x000fd400078e000e */
[----:B------:R-:W-:-:S07]  /*ff30*/  @!P2 LEA R20, R7, UR38, 0x1 ;  /* 0x000000260714ac11 */ /* 0x000fce000f8e08ff */
[----:B------:R-:W-:Y:S05]  /*ff40*/  WARPSYNC.COLLECTIVE R15, `(.L_x_8494) ;  /* 0x000000000f087348 */ /* 0x000fea0003c00000 */
[----:B------:R0:W1:Y:S02]  /*ff50*/  SHFL.IDX P6, R14, R13, R12, R11 ;  /* 0x0000000c0d0e7389 */ /* 0x00006400000c000b */
[----:B01----:R-:W-:Y:S01]  /*ff60*/  ENDCOLLECTIVE ;  /* 0x000000000000791b */ /* 0x003fe20003800000 */
.L_x_8494:
[----:B------:R-:W-:Y:S02]  /*ff70*/  IMAD.MOV.U32 R3, RZ, RZ, R2 ;  /* 0x000000ffff037224 */ /* 0x000fe400078e0002 */
[----:B------:R-:W-:Y:S02]  /*ff80*/  IMAD.MOV.U32 R13, RZ, RZ, R5 ;  /* 0x000000ffff0d7224 */ /* 0x000fe400078e0005 */
[----:B------:R-:W-:Y:S02]  /*ff90*/  IMAD.MOV.U32 R12, RZ, RZ, 0x3 ;  /* 0x00000003ff0c7424 */ /* 0x000fe400078e00ff */
[----:B------:R-:W-:-:S07]  /*ffa0*/  IMAD.MOV.U32 R2, RZ, RZ, R14 ;  /* 0x000000ffff027224 */ /* 0x000fce00078e000e */
[----:B------:R-:W-:Y:S05]  /*ffb0*/  WARPSYNC.COLLECTIVE R15, `(.L_x_8495) ;  /* 0x000000000f087348 */ /* 0x000fea0003c00000 */
[----:B------:R0:W1:Y:S02]  /*ffc0*/  SHFL.IDX P6, R14, R13, R12, R11 ;  /* 0x0000000c0d0e7389 */ /* 0x00006400000c000b */
[----:B01----:R-:W-:Y:S01]  /*ffd0*/  ENDCOLLECTIVE ;  /* 0x000000000000791b */ /* 0x003fe20003800000 */
.L_x_8495:
        /* <DEDUP_REMOVED lines=14> */
.L_x_8496:
[----:B------:R-:W-:Y:S01]  /*100c0*/  MOV R9, R8 ;  /* 0x0000000800097202 */ /* 0x000fe20000000f00 */
[----:B------:R-:W-:Y:S02]  /*100d0*/  IMAD.MOV.U32 R13, RZ, RZ, R5 ;  /* 0x000000ffff0d7224 */ /* 0x000fe400078e0005 */
[----:B------:R-:W-:Y:S02]  /*100e0*/  IMAD.MOV.U32 R12, RZ, RZ, 0x4 ;  /* 0x00000004ff0c7424 */ /* 0x000fe400078e00ff */
[----:B------:R-:W-:-:S07]  /*100f0*/  IMAD.MOV.U32 R8, RZ, RZ, R14 ;  /* 0x000000ffff087224 */ /* 0x000fce00078e000e */
[----:B------:R-:W-:Y:S05]  /*10100*/  WARPSYNC.COLLECTIVE R15, `(.L_x_8497) ;  /* 0x000000000f087348 */ /* 0x000fea0003c00000 */
[----:B------:R0:W1:Y:S02]  /*10110*/  SHFL.IDX P6, R14, R13, R12, R11 ;  /* 0x0000000c0d0e7389 */ /* 0x00006400000c000b */
[----:B01----:R-:W-:Y:S01]  /*10120*/  ENDCOLLECTIVE ;  /* 0x000000000000791b */ /* 0x003fe20003800000 */
.L_x_8497:
        /* <DEDUP_REMOVED lines=8> */
[----:B0-----:R-:W-:Y:S01]  /*101b0*/  VIADD R9, R6, 0x50 ;  /* 0x0000005006097836 */ /* 0x001fe20000000000 */
[----:B------:R-:W-:-:S09]  /*101c0*/  MOV R2, R14 ;  /* 0x0000000e00027202 */ /* 0x000fd20000000f00 */
[----:B------:R-:W-:Y:S05]  /*101d0*/  WARPSYNC.COLLECTIVE R15, `(.L_x_8498) ;  /* 0x000000000f087348 */ /* 0x000fea0003c00000 */
[----:B------:R0:W1:Y:S02]  /*101e0*/  SHFL.IDX P6, R14, R13, R12, R11 ;  /* 0x0000000c0d0e7389 */ /* 0x00006400000c000b */
[----:B01----:R-:W-:Y:S01]  /*101f0*/  ENDCOLLECTIVE ;  /* 0x000000000000791b */ /* 0x003fe20003800000 */
.L_x_8498:
[----:B------:R-:W-:Y:S01]  /*10200*/  @!P2 LEA R20, R7, UR38, 0x1 ;  /* 0x000000260714ac11 */ /* 0x000fe2000f8e08ff */
[----:B------:R-:W-:Y:S01]  /*10210*/  IMAD.MOV.U32 R3, RZ, RZ, R2 ;  /* 0x000000ffff037224 */ /* 0x000fe200078e0002 */
[----:B------:R-:W-:Y:S01]  /*10220*/  MOV R13, R5 ;  /* 0x00000005000d7202 */ /* 0x000fe20000000f00 */
[----:B------:R-:W-:Y:S02]  /*10230*/  IMAD.MOV.U32 R12, RZ, RZ, 0x5 ;  /* 0x00000005ff0c7424 */ /* 0x000fe400078e00ff */
[----:B------:R-:W-:-:S07]  /*10240*/  IMAD.MOV.U32 R2, RZ, RZ, R14 ;  /* 0x000000ffff027224 */ /* 0x000fce00078e000e */
[----:B------:R-:W-:Y:S05]  /*10250*/  WARPSYNC.COLLECTIVE R15, `(.L_x_8499) ;  /* 0x000000000f087348 */ /* 0x000fea0003c00000 */
[----:B------:R0:W1:Y:S02]  /*10260*/  SHFL.IDX P6, R14, R13, R12, R11 ;  /* 0x0000000c0d0e7389 */ /* 0x00006400000c000b */
[----:B01----:R-:W-:Y:S01]  /*10270*/  ENDCOLLECTIVE ;  /* 0x000000000000791b */ /* 0x003fe20003800000 */
.L_x_8499:
        /* <DEDUP_REMOVED lines=14> */
.L_x_8500:
[----:B------:R-:W-:Y:S02]  /*10360*/  IMAD.MOV.U32 R9, RZ, RZ, R8 ;  /* 0x000000ffff097224 */ /* 0x000fe400078e0008 */
[----:B------:R-:W-:Y:S02]  /*10370*/  IMAD.MOV.U32 R13, RZ, RZ, R5 ;  /* 0x000000ffff0d7224 */ /* 0x000fe400078e0005 */
[----:B------:R-:W-:Y:S01]  /*10380*/  IMAD.MOV.U32 R12, RZ, RZ, 0x6 ;  /* 0x00000006ff0c7424 */ /* 0x000fe200078e00ff */
[----:B------:R-:W-:-:S07]  /*10390*/  MOV R8, R14 ;  /* 0x0000000e00087202 */ /* 0x000fce0000000f00 */
[----:B------:R-:W-:Y:S05]  /*103a0*/  WARPSYNC.COLLECTIVE R15, `(.L_x_8501) ;  /* 0x000000000f087348 */ /* 0x000fea0003c00000 */
[----:B------:R0:W1:Y:S02]  /*103b0*/  SHFL.IDX P6, R14, R13, R12, R11 ;  /* 0x0000000c0d0e7389 */ /* 0x00006400000c000b */
[----:B01----:R-:W-:Y:S01]  /*103c0*/  ENDCOLLECTIVE ;  /* 0x000000000000791b */ /* 0x003fe20003800000 */
.L_x_8501:
[----:B------:R-:W-:-:S05]  /*103d0*/  @!P2 IMAD.WIDE.U32 R8, R10, 0x2, R8 ;  /* 0x000000020a08a825 */ /* 0x000fca00078e0008 */
[----:B------:R-:W-:Y:S01]  /*103e0*/  @!PT LDS RZ, [RZ] ;  /* 0x00000000fffff984 */ /* 0x000fe20000000800 */
[----:B------:R-:W-:Y:S01]  /*103f0*/  @!PT LDS RZ, [RZ] ;  /* 0x00000000fffff984 */ /* 0x000fe20000000800 */
[----:B------:R-:W-:Y:S01]  /*10400*/  @!PT LDS RZ, [RZ] ;  /* 0x00000000fffff984 */ /* 0x000fe20000000800 */
[----:B------:R0:W-:Y:S04]  /*10410*/  @!P2 LDGSTS.E.BYPASS.LTC128B.128 [R21+0x12c00], desc[UR42][R8.64], !P1 ;  /* 0x12c000000815afae */ /* 0x0001e8000c901d6a */
[----:B------:R0:W-:Y:S01]  /*10420*/  @!P2 LDGSTS.E.BYPASS.LTC128B.128 [R21+0x16c00], desc[UR42][R8.64+0x80], !P0 ;  /* 0x16c000800815afae */ /* 0x0001e2000c101d6a */
[----:B------:R-:W-:Y:S02]  /*10430*/  ISETP.GE.AND P2, PT, R3, R4, PT ;  /* 0x000000040300720c */ /* 0x000fe40003f46270 */
[----:B------:R-:W-:Y:S01]  /*10440*/  MOV R13, R0 ;  /* 0x00000000000d7202 */ /* 0x000fe20000000f00 */
[----:B------:R-:W-:-:S10]  /*10450*/  IMAD.MOV.U32 R2, RZ, RZ, R14 ;  /* 0x000000ffff027224 */ /* 0x000fd400078e000e */
[----:B0-----:R-:W-:Y:S05]  /*10460*/  WARPSYNC.COLLECTIVE R15, `(.L_x_8502) ;  /* 0x000000000f087348 */ /* 0x001fea0003c00000 */
[----:B------:R1:W2:Y:S02]  /*10470*/  SHFL.IDX P6, R14, R13, R12, R11 ;  /* 0x0000000c0d0e7389 */ /* 0x0002a400000c000b */
[----:B012---:R-:W-:Y:S01]  /*10480*/  ENDCOLLECTIVE ;  /* 0x000000000000791b */ /* 0x007fe20003800000 */
.L_x_8502:
[----:B------:R-:W-:Y:S01]  /*10490*/  @!P2 LEA R8, R7, UR38, 0x1 ;  /* 0x000000260708ac11 */ /* 0x000fe2000f8e08ff */
[----:B------:R-:W-:Y:S02]  /*104a0*/  IMAD.MOV.U32 R3, RZ, RZ, R2 ;  /* 0x000000ffff037224 */ /* 0x000fe400078e0002 */
[----:B------:R-:W-:Y:S02]  /*104b0*/  IMAD.MOV.U32 R13, RZ, RZ, R5 ;  /* 0x000000ffff0d7224 */ /* 0x000fe400078e0005 */
[----:B------:R-:W-:Y:S02]  /*104c0*/  IMAD.MOV.U32 R12, RZ, RZ, 0x7 ;  /* 0x00000007ff0c7424 */ /* 0x000fe400078e00ff */
[----:B------:R-:W-:-:S07]  /*104d0*/  IMAD.MOV.U32 R2, RZ, RZ, R14 ;  /* 0x000000ffff027224 */ /* 0x000fce00078e000e */
[----:B------:R-:W-:Y:S05]  /*104e0*/  WARPSYNC.COLLECTIVE R15, `(.L_x_8503) ;  /* 0x000000000f087348 */ /* 0x000fea0003c00000 */
[----:B------:R0:W1:Y:S02]  /*104f0*/  SHFL.IDX P6, R14, R13, R12, R11 ;  /* 0x0000000c0d0e7389 */ /* 0x00006400000c000b */
[----:B01----:R-:W-:Y:S01]  /*10500*/  ENDCOLLECTIVE ;  /* 0x000000000000791b */ /* 0x003fe20003800000 */
.L_x_8503:
[----:B------:R-:W-:-:S05]  /*10510*/  @!P2 IMAD.WIDE.U32 R2, R10, 0x2, R2 ;  /* 0x000000020a02a825 */ /* 0x000fca00078e0002 */
[----:B------:R-:W-:Y:S01]  /*10520*/  @!PT LDS RZ, [RZ] ;  /* 0x00000000fffff984 */ /* 0x000fe20000000800 */
[----:B------:R-:W-:Y:S01]  /*10530*/  @!PT LDS RZ, [RZ] ;  /* 0x00000000fffff984 */ /* 0x000fe20000000800 */
[----:B------:R-:W-:Y:S01]  /*10540*/  @!PT LDS RZ, [RZ] ;  /* 0x00000000fffff984 */ /* 0x000fe20000000800 */
[----:B------:R-:W-:Y:S04]  /*10550*/  @!P2 LDGSTS.E.BYPASS.LTC128B.128 [R8+0x13400], desc[UR42][R2.64], !P1 ;  /* 0x134000000208afae */ /* 0x000fe8000c901d6a */
[----:B------:R0:W-:Y:S01]  /*10560*/  @!P2 LDGSTS.E.BYPASS.LTC128B.128 [R8+0x17400], desc[UR42][R2.64+0x80], !P0 ;  /* 0x174000800208afae */ /* 0x0001e2000c101d6a */
[----:B------:R-:W-:Y:S01]  /*10570*/  IMAD.MOV.U32 R13, RZ, RZ, R0 ;  /* 0x000000ffff0d7224 */ /* 0x000fe200078e0000 */
[----:B0-----:R-:W-:-:S07]  /*10580*/  MOV R2, R14 ;  /* 0x0000000e00027202 */ /* 0x001fce0000000f00 */
[----:B------:R-:W-:Y:S05]  /*10590*/  WARPSYNC.COLLECTIVE R15, `(.L_x_8504) ;  /* 0x000000000f087348 */ /* 0x000fea0003c00000 */
[----:B------:R0:W1:Y:S02]  /*105a0*/  SHFL.IDX P6, R14, R13, R12, R11 ;  /* 0x0000000c0d0e7389 */ /* 0x00006400000c000b */
[----:B01----:R-:W-:Y:S01]  /*105b0*/  ENDCOLLECTIVE ;  /* 0x000000000000791b */ /* 0x003fe20003800000 */
.L_x_8504:
[----:B------:R-:W-:Y:S05]  /*105c0*/  BRA `(.L_x_8505) ;  /* 0xffffffcc00ec7947 */ /* 0x000fea000383ffff */
.L_x_8417:
[----:B0-----:R-:W-:-:S04]  /*105d0*/  IMAD.U32 R3, RZ, RZ, UR38 ;  /* 0x00000026ff037e24 */ /* 0x001fc8000f8e00ff */
[----:B------:R0:W1:Y:S03]  /*105e0*/  SYNCS.PHASECHK.TRANS64.TRYWAIT P0, [R3+URZ+0x28820], R2 ;  /* 0x02882002030075a7 */ /* 0x000066000800017f */
[----:B-1----:R-:W-:Y:S05]  /*105f0*/  @!P0 NANOSLEEP.SYNCS 0x989680 ;  /* 0x009896800000895d */ /* 0x002fea0003900000 */
[----:B------:R-:W1:Y:S02]  /*10600*/  @!P0 SYNCS.PHASECHK.TRANS64 P0, [R3+URZ+0x28820], R2 ;  /* 0x02882002030085a7 */ /* 0x000e64000800007f */
[----:B-1----:R-:W-:Y:S05]  /*10610*/  @!P0 BRA `(.L_x_8417) ;  /* 0xfffffffc00ec8947 */ /* 0x002fea000383ffff */
[----:B------:R-:W-:Y:S05]  /*10620*/  BRA `(.L_x_8506) ;  /* 0xffffffd000407947 */ /* 0x000fea000383ffff */
.L_x_8424:
[----:B-1----:R-:W-:-:S04]  /*10630*/  IMAD.U32 R3, RZ, RZ, UR38 ;  /* 0x00000026ff037e24 */ /* 0x002fc8000f8e00ff */
[----:B------:R1:W2:Y:S03]  /*10640*/  SYNCS.PHASECHK.TRANS64.TRYWAIT P0, [R3+URZ+0x28848], R2 ;  /* 0x02884802030075a7 */ /* 0x0002a6000800017f */
[----:B--2---:R-:W-:Y:S05]  /*10650*/  @!P0 NANOSLEEP.SYNCS 0x989680 ;  /* 0x009896800000895d */ /* 0x004fea0003900000 */
[----:B------:R-:W2:Y:S02]  /*10660*/  @!P0 SYNCS.PHASECHK.TRANS64 P0, [R3+URZ+0x28848], R2 ;  /* 0x02884802030085a7 */ /* 0x000ea4000800007f */
[----:B--2---:R-:W-:Y:S05]  /*10670*/  @!P0 BRA `(.L_x_8424) ;  /* 0xfffffffc00ec8947 */ /* 0x004fea000383ffff */
[----:B------:R-:W-:Y:S05]  /*10680*/  BRA `(.L_x_8507) ;  /* 0xffffffd400187947 */ /* 0x000fea000383ffff */
.L_x_8430:
[----:B0-----:R-:W-:-:S04]  /*10690*/  IMAD.U32 R3, RZ, RZ, UR38 ;  /* 0x00000026ff037e24 */ /* 0x001fc8000f8e00ff */
[----:B------:R0:W1:Y:S03]  /*106a0*/  SYNCS.PHASECHK.TRANS64.TRYWAIT P0, [R3+URZ+0x28860], R2 ;  /* 0x02886002030075a7 */ /* 0x000066000800017f */
[----:B-1----:R-:W-:Y:S05]  /*106b0*/  @!P0 NANOSLEEP.SYNCS 0x989680 ;  /* 0x009896800000895d */ /* 0x002fea0003900000 */
[----:B------:R-:W1:Y:S02]  /*106c0*/  @!P0 SYNCS.PHASECHK.TRANS64 P0, [R3+URZ+0x28860], R2 ;  /* 0x02886002030085a7 */ /* 0x000e64000800007f */
[----:B-1----:R-:W-:Y:S05]  /*106d0*/  @!P0 BRA `(.L_x_8430) ;  /* 0xfffffffc00ec8947 */ /* 0x002fea000383ffff */
[----:B------:R-:W-:Y:S05]  /*106e0*/  BRA `(.L_x_8508) ;  /* 0xffffffd400b47947 */ /* 0x000fea000383ffff */
.L_x_8439:
[----:B-1----:R-:W-:-:S04]  /*106f0*/  MOV R3, UR38 ;  /* 0x0000002600037c02 */ /* 0x002fc80008000f00 */
[----:B------:R1:W2:Y:S03]  /*10700*/  SYNCS.PHASECHK.TRANS64.TRYWAIT P0, [R3+URZ+0x28840], R2 ;  /* 0x02884002030075a7 */ /* 0x0002a6000800017f */
[----:B--2---:R-:W-:Y:S05]  /*10710*/  @!P0 NANOSLEEP.SYNCS 0x989680 ;  /* 0x009896800000895d */ /* 0x004fea0003900000 */
[----:B------:R-:W2:Y:S02]  /*10720*/  @!P0 SYNCS.PHASECHK.TRANS64 P0, [R3+URZ+0x28840], R2 ;  /* 0x02884002030085a7 */ /* 0x000ea4000800007f */
[----:B--2---:R-:W-:Y:S05]  /*10730*/  @!P0 BRA `(.L_x_8439) ;  /* 0xfffffffc00ec8947 */ /* 0x004fea000383ffff */
[----:B------:R-:W-:Y:S05]  /*10740*/  BRA `(.L_x_8509) ;  /* 0xffffffd800d87947 */ /* 0x000fea000383ffff */
.L_x_8445:
[----:B0-----:R-:W-:-:S04]  /*10750*/  IMAD.U32 R3, RZ, RZ, UR38 ;  /* 0x00000026ff037e24 */ /* 0x001fc8000f8e00ff */
[----:B------:R0:W1:Y:S03]  /*10760*/  SYNCS.PHASECHK.TRANS64.TRYWAIT P0, [R3+URZ+0x28868], R2 ;  /* 0x02886802030075a7 */ /* 0x000066000800017f */
[----:B-1----:R-:W-:Y:S05]  /*10770*/  @!P0 NANOSLEEP.SYNCS 0x989680 ;  /* 0x009896800000895d */ /* 0x002fea0003900000 */
[----:B------:R-:W1:Y:S02]  /*10780*/  @!P0 SYNCS.PHASECHK.TRANS64 P0, [R3+URZ+0x28868], R2 ;  /* 0x02886802030085a7 */ /* 0x000e64000800007f */
[----:B-1----:R-:W-:Y:S05]  /*10790*/  @!P0 BRA `(.L_x_8445) ;  /* 0xfffffffc00ec8947 */ /* 0x002fea000383ffff */
[----:B------:R-:W-:Y:S05]  /*107a0*/  BRA `(.L_x_8510) ;  /* 0xffffffdc00787947 */ /* 0x000fea000383ffff */
.L_x_8454:
[----:B-1----:R-:W-:-:S04]  /*107b0*/  IMAD.U32 R3, RZ, RZ, UR38 ;  /* 0x00000026ff037e24 */ /* 0x002fc8000f8e00ff */
[----:B------:R1:W2:Y:S03]  /*107c0*/  SYNCS.PHASECHK.TRANS64.TRYWAIT P0, [R3+URZ+0x28848], R2 ;  /* 0x02884802030075a7 */ /* 0x0002a6000800017f */
[----:B--2---:R-:W-:Y:S05]  /*107d0*/  @!P0 NANOSLEEP.SYNCS 0x989680 ;  /* 0x009896800000895d */ /* 0x004fea0003900000 */
[----:B------:R-:W2:Y:S02]  /*107e0*/  @!P0 SYNCS.PHASECHK.TRANS64 P0, [R3+URZ+0x28848], R2 ;  /* 0x02884802030085a7 */ /* 0x000ea4000800007f */
[----:B--2---:R-:W-:Y:S05]  /*107f0*/  @!P0 BRA `(.L_x_8454) ;  /* 0xfffffffc00ec8947 */ /* 0x004fea000383ffff */
[----:B------:R-:W-:Y:S05]  /*10800*/  BRA `(.L_x_8511) ;  /* 0xffffffe000b47947 */ /* 0x000fea000383ffff */
.L_x_8460:
[----:B0-----:R-:W-:-:S04]  /*10810*/  IMAD.U32 R3, RZ, RZ, UR38 ;  /* 0x00000026ff037e24 */ /* 0x001fc8000f8e00ff */
[----:B------:R0:W1:Y:S03]  /*10820*/  SYNCS.PHASECHK.TRANS64.TRYWAIT P0, [R3+URZ+0x28860], R2 ;  /* 0x02886002030075a7 */ /* 0x000066000800017f */
[----:B-1----:R-:W-:Y:S05]  /*10830*/  @!P0 NANOSLEEP.SYNCS 0x989680 ;  /* 0x009896800000895d */ /* 0x002fea0003900000 */
[----:B------:R-:W1:Y:S02]  /*10840*/  @!P0 SYNCS.PHASECHK.TRANS64 P0, [R3+URZ+0x28860], R2 ;  /* 0x02886002030085a7 */ /* 0x000e64000800007f */
[----:B-1----:R-:W-:Y:S05]  /*10850*/  @!P0 BRA `(.L_x_8460) ;  /* 0xfffffffc00ec8947 */ /* 0x002fea000383ffff */
[----:B------:R-:W-:Y:S05]  /*10860*/  BRA `(.L_x_8512) ;  /* 0xffffffe400507947 */ /* 0x000fea000383ffff */
.L_x_8468:
[----:B0-----:R0:W1:Y:S02]  /*10870*/  SYNCS.PHASECHK.TRANS64.TRYWAIT P0, [R3+URZ+0x28860], R0 ;  /* 0x02886000030075a7 */ /* 0x001064000800017f */
[----:B-1----:R-:W-:Y:S05]  /*10880*/  @!P0 NANOSLEEP.SYNCS 0x989680 ;  /* 0x009896800000895d */ /* 0x002fea0003900000 */
[----:B------:R-:W1:Y:S02]  /*10890*/  @!P0 SYNCS.PHASECHK.TRANS64 P0, [R3+URZ+0x28860], R0 ;  /* 0x02886000030085a7 */ /* 0x000e64000800007f */
[----:B-1----:R-:W-:Y:S05]  /*108a0*/  @!P0 BRA `(.L_x_8468) ;  /* 0xfffffffc00f08947 */ /* 0x002fea000383ffff */
[----:B------:R-:W-:Y:S05]  /*108b0*/  BRA `(.L_x_8513) ;  /* 0xffffffe800207947 */ /* 0x000fea000383ffff */
.L_x_8473:
[----:B0-----:R0:W1:Y:S02]  /*108c0*/  SYNCS.PHASECHK.TRANS64.TRYWAIT P0, [R2+URZ+0x28820], R3 ;  /* 0x02882003020075a7 */ /* 0x001064000800017f */
[----:B-1----:R-:W-:Y:S05]  /*108d0*/  @!P0 NANOSLEEP.SYNCS 0x989680 ;  /* 0x009896800000895d */ /* 0x002fea0003900000 */
[----:B------:R-:W1:Y:S02]  /*108e0*/  @!P0 SYNCS.PHASECHK.TRANS64 P0, [R2+URZ+0x28820], R3 ;  /* 0x02882003020085a7 */ /* 0x000e64000800007f */
[----:B-1----:R-:W-:Y:S05]  /*108f0*/  @!P0 BRA `(.L_x_8473) ;  /* 0xfffffffc00f08947 */ /* 0x002fea000383ffff */
[----:B------:R-:W-:Y:S05]  /*10900*/  BRA `(.L_x_8514) ;  /* 0xffffffe800f07947 */ /* 0x000fea000383ffff */
.L_x_8474:
        /* <DEDUP_REMOVED lines=11> */
.L_x_8516:
[----:B------:R-:W-:Y:S05]  /*109c0*/  BSYNC B0 ;  /* 0x0000000000007941 */ /* 0x000fea0003800000 */
.L_x_8515:
[----:B------:R-:W-:Y:S05]  /*109d0*/  BRA `(.L_x_8517) ;  /* 0xffffffe800d47947 */ /* 0x000fea000383ffff */
.L_x_8475:
[----:B------:R-:W-:Y:S01]  /*109e0*/  BSSY B0, `(.L_x_8518) ;  /* 0x0000006000007945 */ /* 0x000fe20003800000 */
[----:B------:R-:W-:-:S07]  /*109f0*/  IMAD.MOV.U32 R15, RZ, RZ, -0x1 ;  /* 0xffffffffff0f7424 */ /* 0x000fce00078e00ff */
[----:B0-----:R-:W-:Y:S05]  /*10a00*/  WARPSYNC.COLLECTIVE R15, `(.L_x_8519) ;  /* 0x000000000f0c7348 */ /* 0x001fea0003c00000 */
[----:B------:R-:W-:Y:S02]  /*10a10*/  ELECT P6, UR62, PT ;  /* 0x00000000003e782f */ /* 0x000fe400038c0000 */
[----:B------:R-:W-:Y:S01]  /*10a20*/  MOV R14, UR62 ;  /* 0x0000003e000e7c02 */ /* 0x000fe20008000f00 */
[----:B0-----:R-:W-:Y:S10]  /*10a30*/  ENDCOLLECTIVE ;  /* 0x000000000000791b */ /* 0x001ff40003800000 */
.L_x_8519:
[----:B------:R-:W-:Y:S05]  /*10a40*/  BSYNC B0 ;  /* 0x0000000000007941 */ /* 0x000fea0003800000 */
.L_x_8518:
[----:B------:R-:W-:Y:S05]  /*10a50*/  BRA `(.L_x_8520) ;  /* 0xffffffe800c87947 */ /* 0x000fea000383ffff */
.L_x_8477:
[----:B0-----:R0:W1:Y:S02]  /*10a60*/  SYNCS.PHASECHK.TRANS64.TRYWAIT P0, [R6+URZ], R5 ;  /* 0x00000005060075a7 */ /* 0x001064000800017f */
[----:B-1----:R-:W-:Y:S05]  /*10a70*/  @!P0 NANOSLEEP.SYNCS 0x989680 ;  /* 0x009896800000895d */ /* 0x002fea0003900000 */
[----:B------:R-:W1:Y:S02]  /*10a80*/  @!P0 SYNCS.PHASECHK.TRANS64 P0, [R6+URZ], R5 ;  /* 0x00000005060085a7 */ /* 0x000e64000800007f */
[----:B-1----:R-:W-:Y:S05]  /*10a90*/  @!P0 BRA `(.L_x_8477) ;  /* 0xfffffffc00f08947 */ /* 0x002fea000383ffff */
[----:B------:R-:W-:Y:S05]  /*10aa0*/  BRA `(.L_x_8521) ;  /* 0xffffffe800fc7947 */ /* 0x000fea000383ffff */
.L_x_8478:
[----:B-1----:R1:W2:Y:S02]  /*10ab0*/  SYNCS.PHASECHK.TRANS64.TRYWAIT P0, [R3+URZ], R4 ;  /* 0x00000004030075a7 */ /* 0x0022a4000800017f */
[----:B--2---:R-:W-:Y:S05]  /*10ac0*/  @!P0 NANOSLEEP.SYNCS 0x989680 ;  /* 0x009896800000895d */ /* 0x004fea0003900000 */
[----:B------:R-:W2:Y:S02]  /*10ad0*/  @!P0 SYNCS.PHASECHK.TRANS64 P0, [R3+URZ], R4 ;  /* 0x00000004030085a7 */ /* 0x000ea4000800007f */
[----:B--2---:R-:W-:Y:S05]  /*10ae0*/  @!P0 BRA `(.L_x_8478) ;  /* 0xfffffffc00f08947 */ /* 0x004fea000383ffff */
[----:B------:R-:W-:Y:S05]  /*10af0*/  BRA `(.L_x_8522) ;  /* 0xffffffe800f07947 */ /* 0x000fea000383ffff */
.L_x_8480:
[----:B-1----:R1:W2:Y:S02]  /*10b00*/  SYNCS.PHASECHK.TRANS64.TRYWAIT P0, [R0+URZ], R5 ;  /* 0x00000005000075a7 */ /* 0x0022a4000800017f */
[----:B--2---:R-:W-:Y:S05]  /*10b10*/  @!P0 NANOSLEEP.SYNCS 0x989680 ;  /* 0x009896800000895d */ /* 0x004fea0003900000 */
[----:B------:R-:W2:Y:S02]  /*10b20*/  @!P0 SYNCS.PHASECHK.TRANS64 P0, [R0+URZ], R5 ;  /* 0x00000005000085a7 */ /* 0x000ea4000800007f */
[----:B--2---:R-:W-:Y:S05]  /*10b30*/  @!P0 BRA `(.L_x_8480) ;  /* 0xfffffffc00f08947 */ /* 0x004fea000383ffff */
[----:B------:R-:W-:Y:S05]  /*10b40*/  BRA `(.L_x_8523) ;  /* 0xffffffe800f47947 */ /* 0x000fea000383ffff */
.L_x_8524:
        /* <DEDUP_REMOVED lines=11> */
.L_x_14857:


//--------------------- .text._ZN7cutlass13device_kernelIN5flash11enable_sm90INS1_16FlashAttnFwdSm90INS1_25CollectiveMainloopFwdSm90ILi2EN4cute5tupleIJNS5_1CILi1EEES8_S8_EEENS6_IJNS7_ILi128EEESA_SA_EEELi128ENS_10bfloat16_tEfNS_4arch4Sm90ELb1ELb0ELb1ELb1ELb0ELb0ELb0ELb1ELb1ELb1ELb1ELb0EEENS1_21CollectiveEpilogueFwdISB_S9_SC_SE_Li256ELb1ELb1ELb1ELb0EEENS1_36VarlenDynamicPersistentTileSchedulerILi128ELi128ELi256ELi128ELb1ELb1ELb1ELb1ELb1ELb1EEEEEEEEEvNT_6ParamsE --------------------------
	.section	.text._ZN7cutlass13device_kernelIN5flash11enable_sm90INS1_16FlashAttnFwdSm90INS1_25CollectiveMainloopFwdSm90ILi2EN4cute5tupleIJNS5_1CILi1EEES8_S8_EEENS6_IJNS7_ILi128EEESA_SA_EEELi128ENS_10bfloat16_tEfNS_4arch4Sm90ELb1ELb0ELb1ELb1ELb0ELb0ELb0ELb1ELb1ELb1ELb1ELb0EEENS1_21CollectiveEpilogueFwdISB_S9_SC_SE_Li256ELb1ELb1ELb1ELb0EEENS1_36VarlenDynamicPersistentTileSchedulerILi128ELi128ELi256ELi128ELb1ELb1ELb1ELb1ELb1ELb1EEEEEEEEEvNT_6ParamsE,"ax",@progbits
	.align	128
.text._ZN7cutlass13device_kernelIN5flash11enable_sm90INS1_16FlashAttnFwdSm90INS1_25CollectiveMainloopFwdSm90ILi2EN4cute5tupleIJNS5_1CILi1EEES8_S8_EEENS6_IJNS7_ILi128EEESA_SA_EEELi128ENS_10bfloat16_tEfNS_4arch4Sm90ELb1ELb0ELb1ELb1ELb0ELb0ELb0ELb1ELb1ELb1ELb1ELb0EEENS1_21CollectiveEpilogueFwdISB_S9_SC_SE_Li256ELb1ELb1ELb1ELb0EEENS1_36VarlenDynamicPersistentTileSchedulerILi128ELi128ELi256ELi128ELb1ELb1ELb1ELb1ELb1ELb1EEEEEEEEEvNT_6ParamsE:
        .type           _ZN7cutlass13device_kernelIN5flash11enable_sm90INS1_16FlashAttnFwdSm90INS1_25CollectiveMainloopFwdSm90ILi2EN4cute5tupleIJNS5_1CILi1EEES8_S8_EEENS6_IJNS7_ILi128EEESA_SA_EEELi128ENS_10bfloat16_tEfNS_4arch4Sm90ELb1ELb0ELb1ELb1ELb0ELb0ELb0ELb1ELb1ELb1ELb1ELb0EEENS1_21CollectiveEpilogueFwdISB_S9_SC_SE_Li256ELb1ELb1ELb1ELb0EEENS1_36VarlenDynamicPersistentTileSchedulerILi128ELi128ELi256ELi128ELb1ELb1ELb1ELb1ELb1ELb1EEEEEEEEEvNT_6ParamsE,@function
        .size           _ZN7cutlass13device_kernelIN5flash11enable_sm90INS1_16FlashAttnFwdSm90INS1_25CollectiveMainloopFwdSm90ILi2EN4cute5tupleIJNS5_1CILi1EEES8_S8_EEENS6_IJNS7_ILi128EEESA_SA_EEELi128ENS_10bfloat16_tEfNS_4arch4Sm90ELb1ELb0ELb1ELb1ELb0ELb0ELb0ELb1ELb1ELb1ELb1ELb0EEENS1_21CollectiveEpilogueFwdISB_S9_SC_SE_Li256ELb1ELb1ELb1ELb0EEENS1_36VarlenDynamicPersistentTileSchedulerILi128ELi128ELi256ELi128ELb1ELb1ELb1ELb1ELb1ELb1EEEEEEEEEvNT_6ParamsE,(.L_x_14858 - _ZN7cutlass13device_kernelIN5flash11enable_sm90INS1_16FlashAttnFwdSm90INS1_25CollectiveMainloopFwdSm90ILi2EN4cute5tupleIJNS5_1CILi1EEES8_S8_EEENS6_IJNS7_ILi128EEESA_SA_EEELi128ENS_10bfloat16_tEfNS_4arch4Sm90ELb1ELb0ELb1ELb1ELb0ELb0ELb0ELb1ELb1ELb1ELb1ELb0EEENS1_21CollectiveEpilogueFwdISB_S9_SC_SE_Li256ELb1ELb1ELb1ELb0EEENS1_36VarlenDynamicPersistentTileSchedulerILi128ELi128ELi256ELi128ELb1ELb1ELb1ELb1ELb1ELb1EEEEEEEEEvNT_6ParamsE)
        .other          _ZN7cutlass13device_kernelIN5flash11enable_sm90INS1_16FlashAttnFwdSm90INS1_25CollectiveMainloopFwdSm90ILi2EN4cute5tupleIJNS5_1CILi1EEES8_S8_EEENS6_IJNS7_ILi128EEESA_SA_EEELi128ENS_10bfloat16_tEfNS_4arch4Sm90ELb1ELb0ELb1ELb1ELb0ELb0ELb0ELb1ELb1ELb1ELb1ELb0EEENS1_21CollectiveEpilogueFwdISB_S9_SC_SE_Li256ELb1ELb1ELb1ELb0EEENS1_36VarlenDynamicPersistentTileSchedulerILi128ELi128ELi256ELi128ELb1ELb1ELb1ELb1ELb1ELb1EEEEEEEEEvNT_6ParamsE,@"STO_CUDA_ENTRY STV_DEFAULT"
_ZN7cutlass13device_kernelIN5flash11enable_sm90INS1_16FlashAttnFwdSm90INS1_25CollectiveMainloopFwdSm90ILi2EN4cute5tupleIJNS5_1CILi1EEES8_S8_EEENS6_IJNS7_ILi128EEESA_SA_EEELi128ENS_10bfloat16_tEfNS_4arch4Sm90ELb1ELb0ELb1ELb1ELb0ELb0ELb0ELb1ELb1ELb1ELb1ELb0EEENS1_21CollectiveEpilogueFwdISB_S9_SC_SE_Li256ELb1ELb1ELb1ELb0EEENS1_36VarlenDynamicPersistentTileSchedulerILi128ELi128ELi256ELi128ELb1ELb1ELb1ELb1ELb1ELb1EEEEEEEEEvNT_6ParamsE:
        /* <DEDUP_REMOVED lines=18> */
.L_x_8526:
[----:B------:R-:W-:Y:S05]  /*0120*/  BSYNC B0 ;  /* 0x0000000000007941 */ /* 0x000fea0003800000 */
.L_x_8525:
        /* <DEDUP_REMOVED lines=41> */
.L_x_8527:
        /* <DEDUP_REMOVED lines=22> */
.L_x_8528:
        /* <DEDUP_REMOVED lines=18> */
.L_x_8529:
        /* <DEDUP_REMOVED lines=22> */
.L_x_8530:
        /* <DEDUP_REMOVED lines=22> */
.L_x_8531:
[----:B------:R-:W-:Y:S01]  /*0900*/  PLOP3.LUT P0, PT, PT, PT, UP0, 0x80, 0x0 ;  /* 0x000000000000781c */ /* 0x000fe20003f0f008 */
[----:B------:R-:W-:Y:S01]  /*0910*/  UMOV UR36, 0x1 ;  /* 0x0000000100247882 */ /* 0x000fe20000000000 */
[----:B------:R-:W-:Y:S01]  /*0920*/  NOP ;  /* 0x0000000000007918 */ /* 0x000fe20000000000 */
[----:B------:R-:W-:Y:S01]  /*0930*/  USEL UR36, UR36, 0x2, !UP0 ;  /* 0x0000000224247887 */ /* 0x000fe2000c000000 */
[----:B------:R-:W-:Y:S01]  /*0940*/  ULDC.64 UR50, c[0x0][0x208] ;  /* 0x0000820000327ab9 */ /* 0x000fe20000000a00 */
[----:B012-4-:R-:W-:Y:S08]  /*0950*/  BAR.SYNC.DEFER_BLOCKING 0x0 ;  /* 0x0000000000007b1d */ /* 0x017ff00000010000 */
[----:B------:R-:W-:Y:S05]  /*0960*/  @!P0 BRA `(.L_x_8532) ;  /* 0x000000d000ac8947 */ /* 0x000fea0003800000 */
.L_x_8533:
[----:B------:R-:W-:-:S08]  /*0970*/  NOP ;  /* 0x0000000000007918 */ /* 0x000fd00000000000 */
[----:B------:R-:W0:Y:S02]  /*0980*/  USETMAXREG.TRY_ALLOC.CTAPOOL UP0, 0xf0 ;  /* 0x000000f0000079c8 */ /* 0x000e240008000600 */
[----:B0-----:R-:W-:-:S13]  /*0990*/  PLOP3.LUT P0, PT, PT, PT, UP0, 0x80, 0x0 ;  /* 0x000000000000781c */ /* 0x001fda0003f0f008 */
[----:B------:R-:W-:Y:S05]  /*09a0*/  @!P0 BRA `(.L_x_8533) ;  /* 0xfffffffc00f08947 */ /* 0x000fea000383ffff */
[----:B------:R-:W0:Y:S01]  /*09b0*/  S2R R2, SR_TID.X ;  /* 0x0000000000027919 */ /* 0x000e220000002100 */
        /* <DEDUP_REMOVED lines=20> */
[----:B------:R-:W-:Y:S02]  /*0b00*/  UMOV UR46, URZ ;  /* 0x0000003f002e7c82 */ /* 0x000fe40008000000 */
[CC--:B------:R-:W-:Y:S02]  /*0b10*/  LEA.HI R4, R0.reuse, R219.reuse, RZ, 0x5 ;  /* 0x000000db00047211 */ /* 0x0c0fe400078f28ff */
[----:B------:R-:W-:-:S02]  /*0b20*/  LEA.HI R2, R0, R219, RZ, 0x4 ;  /* 0x000000db00027211 */ /* 0x000fc400078f20ff */
[----:B------:R-:W-:Y:S01]  /*0b30*/  LEA.HI R3, R0, R219, RZ, 0x7 ;  /* 0x000000db00037211 */ /* 0x000fe200078f38ff */
[----:B------:R-:W-:Y:S01]  /*0b40*/  IMAD.SHL.U32 R6, R4, 0x20, RZ ;  /* 0x0000002004067824 */ /* 0x000fe200078e00ff */
[----:B------:R-:W-:Y:S02]  /*0b50*/  LOP3.LUT R4, R2, 0x3fffff0, RZ, 0xc0, !PT ;  /* 0x03fffff002047812 */ /* 0x000fe400078ec0ff */
[----:B------:R-:W-:Y:S02]  /*0b60*/  SHF.R.S32.HI R5, RZ, 0x4, R2 ;  /* 0x00000004ff057819 */ /* 0x000fe40000011402 */
[----:B------:R-:W-:Y:S01]  /*0b70*/  LOP3.LUT R7, R6, 0xfffffc00, RZ, 0xc0, !PT ;  /* 0xfffffc0006077812 */ /* 0x000fe200078ec0ff */
[----:B------:R-:W-:Y:S01]  /*0b80*/  IMAD.IADD R4, R219, 0x1, -R4 ;  /* 0x00000001db047824 */ /* 0x000fe200078e0a04 */
[----:B------:R-:W-:Y:S02]  /*0b90*/  LOP3.LUT R198, R3, 0xffffff80, RZ, 0xc0, !PT ;  /* 0xffffff8003c67812 */ /* 0x000fe400078ec0ff */
[----:B------:R-:W-:Y:S01]  /*0ba0*/  LEA.HI R2, R2, R5, RZ, 0x1 ;  /* 0x0000000502027211 */ /* 0x000fe200078f08ff */
[----:B------:R-:W-:Y:S01]  /*0bb0*/  IMAD R7, R4, 0x40, R7 ;  /* 0x0000004004077824 */ /* 0x000fe200078e0207 */
[----:B------:R-:W-:Y:S01]  /*0bc0*/  LEA.HI R4, R0, R219, RZ, 0x2 ;  /* 0x000000db00047211 */ /* 0x000fe200078f10ff */
[----:B------:R-:W-:Y:S01]  /*0bd0*/  IMAD.IADD R198, R219, 0x1, -R198 ;  /* 0x00000001dbc67824 */ /* 0x000fe200078e0ac6 */
[----:B------:R-:W-:-:S02]  /*0be0*/  LOP3.LUT R2, R2, 0x1ffffffe, RZ, 0xc0, !PT ;  /* 0x1ffffffe02027812 */ /* 0x000fc400078ec0ff */
[----:B------:R-:W-:Y:S02]  /*0bf0*/  LOP3.LUT R4, R4, 0xfffffffc, RZ, 0xc0, !PT ;  /* 0xfffffffc04047812 */ /* 0x000fe400078ec0ff */
[----:B------:R-:W-:Y:S01]  /*0c00*/  SHF.R.S32.HI R9, RZ, 0x1f, R198 ;  /* 0x0000001fff097819 */ /* 0x000fe200000114c6 */
[----:B------:R-:W-:Y:S01]  /*0c10*/  IMAD.IADD R2, R5, 0x1, -R2 ;  /* 0x0000000105027824 */ /* 0x000fe200078e0a02 */
[----:B------:R-:W-:Y:S01]  /*0c20*/  LEA.HI R0, R0, R219, RZ, 0x3 ;  /* 0x000000db00007211 */ /* 0x000fe200078f18ff */
[----:B------:R-:W-:Y:S01]  /*0c30*/  IMAD.IADD R4, R219, 0x1, -R4 ;  /* 0x00000001db047824 */ /* 0x000fe200078e0a04 */
[----:B------:R-:W-:Y:S01]  /*0c40*/  LEA.HI R8, R9, R198, RZ, 0x2 ;  /* 0x000000c609087211 */ /* 0x000fe200078f10ff */
[----:B------:R-:W-:Y:S01]  /*0c50*/  IMAD R216, R2, 0x8, R7 ;  /* 0x0000000802d87824 */ /* 0x000fe200078e0207 */
[----:B------:R-:W-:Y:S02]  /*0c60*/  SHF.R.S32.HI R214, RZ, 0x7, R3 ;  /* 0x00000007ffd67819 */ /* 0x000fe40000011403 */
[----:B------:R-:W-:-:S02]  /*0c70*/  LEA.HI R2, R4, R4, RZ, 0x1 ;  /* 0x0000000404027211 */ /* 0x000fc400078f08ff */
[--C-:B------:R-:W-:Y:S02]  /*0c80*/  SHF.R.S32.HI R6, RZ, 0x2, R8.reuse ;  /* 0x00000002ff067819 */ /* 0x100fe40000011408 */
[----:B------:R-:W-:Y:S02]  /*0c90*/  SHF.R.S32.HI R11, RZ, 0x1f, R8 ;  /* 0x0000001fff0b7819 */ /* 0x000fe40000011408 */
[----:B------:R-:W-:Y:S02]  /*0ca0*/  LOP3.LUT R5, R2, 0x1ffffffe, RZ, 0xc0, !PT ;  /* 0x1ffffffe02057812 */ /* 0x000fe400078ec0ff */
[----:B------:R-:W-:Y:S02]  /*0cb0*/  LEA.HI R11, R11, R6, RZ, 0x3 ;  /* 0x000000060b0b7211 */ /* 0x000fe400078f18ff */
[----:B------:R-:W-:Y:S01]  /*0cc0*/  LOP3.LUT R2, R0, 0xfffffff8, RZ, 0xc0, !PT ;  /* 0xfffffff800027812 */ /* 0x000fe200078ec0ff */
[----:B------:R-:W-:Y:S01]  /*0cd0*/  IMAD.IADD R4, R4, 0x1, -R5 ;  /* 0x0000000104047824 */ /* 0x000fe200078e0a05 */
[----:B------:R-:W-:-:S02]  /*0ce0*/  LOP3.LUT R5, R8, 0x7ffffffc, RZ, 0xc0, !PT ;  /* 0x7ffffffc08057812 */ /* 0x000fc400078ec0ff */
        /* <DEDUP_REMOVED lines=13> */
[----:B------:R-:W-:-:S02]  /*0dc0*/  IMAD.IADD R3, R214, 0x1, -R3 ;  /* 0x00000001d6037824 */ /* 0x000fc400078e0a03 */
[----:B------:R-:W-:Y:S02]  /*0dd0*/  VIADD R18, R2, 0x40 ;  /* 0x0000004002127836 */ /* 0x000fe40000000000 */
        /* <DEDUP_REMOVED lines=33> */
.L_x_8591:
[----:B012-4-:R-:W0:Y:S01]  /*0ff0*/  LDC.64 R4, c[0x0][0xc88] ;  /* 0x00032200ff047b82 */ /* 0x017e220000000a00 */
[----:B------:R-:W-:Y:S01]  /*1000*/  ULDC.64 UR8, c[0x0][0xa28] ;  /* 0x00028a0000087ab9 */ /* 0x000fe20000000a00 */
[----:B------:R-:W-:Y:S01]  /*1010*/  ULDC.64 UR10, c[0x0][0xa18] ;  /* 0x00028600000a7ab9 */ /* 0x000fe20000000a00 */
[----:B------:R-:W-:Y:S01]  /*1020*/  ULOP3.LUT UR4, UR6, 0xff000000, URZ, 0xc0, !UPT ;  /* 0xff00000006047892 */ /* 0x000fe2000f8ec03f */
[----:B------:R-:W-:Y:S01]  /*1030*/  ULDC UR7, c[0x0][0x424] ;  /* 0x0001090000077ab9 */ /* 0x000fe20000000800 */
        /* <DEDUP_REMOVED lines=10> */
[----:B------:R-:W-:-:S04]  /*10e0*/  @UP0 ULEA UR8, UP2, UR42, UR8, 0x2 ;  /* 0x000000082a080291 */ /* 0x000fc8000f84103f */
[----:B------:R-:W-:Y:S02]  /*10f0*/  @UP0 ULEA.HI.X UR9, UR42, UR9, UR37, 0x2, UP2 ;  /* 0x000000092a090291 */ /* 0x000fe400090f1425 */
[----:B------:R-:W-:Y:S01]  /*1100*/  @UP1 ULEA UR10, UP0, UR42, UR10, 0x2 ;  /* 0x0000000a2a0a1291 */ /* 0x000fe2000f80103f */
[----:B------:R-:W-:-:S03]  /*1110*/  IMAD.U32 R4, RZ, RZ, UR8 ;  /* 0x00000008ff047e24 */ /* 0x000fc6000f8e00ff */
[----:B------:R-:W-:Y:S01]  /*1120*/  @UP1 ULEA.HI.X UR11, UR42, UR11, UR37, 0x2, UP0 ;  /* 0x0000000b2a0b1291 */ /* 0x000fe200080f1425 */
[----:B------:R-:W-:Y:S01]  /*1130*/  IMAD.U32 R5, RZ, RZ, UR9 ;  /* 0x00000009ff057e24 */ /* 0x000fe2000f8e00ff */
[----:B------:R-:W-:Y:S01]  /*1140*/  ULDC.64 UR8, c[0x0][0x418] ;  /* 0x0001060000087ab9 */ /* 0x000fe20000000a00 */
[----:B------:R-:W-:-:S03]  /*1150*/  IMAD.U32 R6, RZ, RZ, UR10 ;  /* 0x0000000aff067e24 */ /* 0x000fc6000f8e00ff */
[----:B---3--:R-:W-:Y:S01]  /*1160*/  IMAD.U32 R7, RZ, RZ, UR11 ;  /* 0x0000000bff077e24 */ /* 0x008fe2000f8e00ff */
[----:B------:R-:W2:Y:S01]  /*1170*/  @P0 LDG.E R4, desc[UR50][R4.64] ;  /* 0x0000003204040981 */ /* 0x000ea2000c1e1900 */
[----:B------:R-:W-:Y:S01]  /*1180*/  UISETP.NE.U32.AND UP0, UPT, UR8, URZ, UPT ;  /* 0x0000003f0800728c */ /* 0x000fe2000bf05070 */
[----:B------:R-:W-:Y:S02]  /*1190*/  ULDC.64 UR10, c[0x0][0xa20] ;  /* 0x00028800000a7ab9 */ /* 0x000fe40000000a00 */
[----:B------:R-:W3:Y:S01]  /*11a0*/  @P2 LDG.E R6, desc[UR50][R6.64] ;  /* 0x0000003206062981 */ /* 0x000ee2000c1e1900 */
[----:B------:R-:W-:Y:S01]  /*11b0*/  UISETP.NE.AND.EX UP0, UPT, UR9, URZ, UPT, UP0 ;  /* 0x0000003f0900728c */ /* 0x000fe2000bf05300 */
[----:B------:R-:W-:Y:S01]  /*11c0*/  ISETP.NE.U32.AND P1, PT, RZ, UR10, PT ;  /* 0x0000000aff007c0c */ /* 0x000fe2000bf25070 */
[----:B------:R-:W-:Y:S02]  /*11d0*/  ULOP3.LUT UR45, UR6, 0xff0000, URZ, 0xc0, !UPT ;  /* 0x00ff0000062d7892 */ /* 0x000fe4000f8ec03f */
[----:B------:R-:W-:Y:S01]  /*11e0*/  USHF.R.U32.HI UR4, URZ, 0x8, UR4 ;  /* 0x000000083f047899 */ /* 0x000fe20008011604 */
[----:B------:R-:W-:Y:S01]  /*11f0*/  ISETP.NE.AND.EX P1, PT, RZ, UR11, PT, P1 ;  /* 0x0000000bff007c0c */ /* 0x000fe2000bf25310 */
        /* <DEDUP_REMOVED lines=9> */
[----:B-----5:R-:W-:-:S14]  /*1290*/  @P2 BRA `(.L_x_8534) ;  /* 0x0000000000342947 */ /* 0x020fdc0003800000 */
        /* <DEDUP_REMOVED lines=13> */
.L_x_8534:
[----:B------:R-:W-:Y:S05]  /*1370*/  @!P1 BRA `(.L_x_8535) ;  /* 0x00000000001c9947 */ /* 0x000fea0003800000 */
[----:B------:R-:W-:-:S04]  /*1380*/  ULEA UR4, UP0, UR42, UR10, 0x2 ;  /* 0x0000000a2a047291 */ /* 0x000fc8000f80103f */
[----:B------:R-:W-:Y:S02]  /*1390*/  ULEA.HI.X UR6, UR42, UR11, UR37, 0x2, UP0 ;  /* 0x0000000b2a067291 */ /* 0x000fe400080f1425 */
[----:B------:R-:W-:-:S04]  /*13a0*/  IMAD.U32 R4, RZ, RZ, UR4 ;  /* 0x00000004ff047e24 */ /* 0x000fc8000f8e00ff */
[----:B------:R-:W-:-:S05]  /*13b0*/  IMAD.U32 R5, RZ, RZ, UR6 ;  /* 0x00000006ff057e24 */ /* 0x000fca000f8e00ff */
[----:B------:R-:W2:Y:S02]  /*13c0*/  LDG.E R4, desc[UR50][R4.64] ;  /* 0x0000003204047981 */ /* 0x000ea4000c1e1900 */
[----:B--2---:R-:W-:Y:S01]  /*13d0*/  R2UR UR4, R4 ;  /* 0x00000000040472ca */ /* 0x004fe200000e0000 */
[----:B------:R-:W-:-:S14]  /*13e0*/  BRA `(.L_x_8536) ;  /* 0x0000000000347947 */ /* 0x000fdc0003800000 */
.L_x_8535:
        /* <DEDUP_REMOVED lines=13> */
.L_x_8536:
[----:B------:R-:W-:Y:S01]  /*14c0*/  ULDC UR6, c[0x0][0x448] ;  /* 0x0001120000067ab9 */ /* 0x000fe20000000800 */
[----:B------:R-:W-:Y:S02]  /*14d0*/  USHF.L.U32 UR38, UR5, 0x7, URZ ;  /* 0x0000000705267899 */ /* 0x000fe4000800063f */
[----:B------:R-:W-:Y:S02]  /*14e0*/  UISETP.NE.AND UP0, UPT, UR6, 0x1, UPT ;  /* 0x000000010600788c */ /* 0x000fe4000bf05270 */
[----:B------:R-:W-:Y:S02]  /*14f0*/  UIADD3 UR6, UR38, 0x7f, URZ ;  /* 0x0000007f26067890 */ /* 0x000fe4000fffe03f */
[----:B------:R-:W-:Y:S02]  /*1500*/  UIADD3 UR53, -UR53, UR4, URZ ;  /* 0x0000000435357290 */ /* 0x000fe4000fffe13f */
[----:B------:R-:W-:Y:S02]  /*1510*/  ULOP3.LUT UR39, UR45, 0xff, URZ, 0xc0, !UPT ;  /* 0x000000ff2d277892 */ /* 0x000fe4000f8ec03f */
[----:B------:R-:W-:-:S02]  /*1520*/  UIADD3 UR7, UR53, 0x80, -UR54 ;  /* 0x0000008035077890 */ /* 0x000fc4000fffe836 */
[----:B------:R-:W-:Y:S01]  /*1530*/  USHF.R.U32.HI UR45, URZ, 0x10, UR45 ;  /* 0x000000103f2d7899 */ /* 0x000fe2000801162d */
[----:B------:R-:W-:Y:S01]  /*1540*/  @UP0 ULDC UR4, c[0x0][0x44c] ;  /* 0x0001130000040ab9 */ /* 0x000fe20000000800 */
[----:B------:R-:W-:Y:S01]  /*1550*/  @UP0 ULDC UR8, c[0x0][0x450] ;  /* 0x0001140000080ab9 */ /* 0x000fe20000000800 */
[----:B------:R-:W-:Y:S02]  /*1560*/  UIMAD.WIDE.U32 UR4, UR6, UR4, URZ ;  /* 0x00000004060472a5 */ /* 0x000fe4000f8e003f */
[----:B------:R-:W-:Y:S02]  /*1570*/  UIADD3 UR4, UR53, 0x7f, URZ ;  /* 0x0000007f35047890 */ /* 0x000fe4000fffe03f */
[----:B------:R-:W-:Y:S02]  /*1580*/  @UP0 USHF.R.U32.HI UR6, URZ, UR8, UR5 ;  /* 0x000000083f060299 */ /* 0x000fe40008011605 */
[----:B------:R-:W-:Y:S02]  /*1590*/  USHF.R.S32.HI UR5, URZ, 0x1f, UR4 ;  /* 0x0000001f3f057899 */ /* 0x000fe40008011404 */
[----:B------:R-:W-:-:S02]  /*15a0*/  UIADD3 UR6, UR7, UR6, URZ ;  /* 0x0000000607067290 */ /* 0x000fc4000fffe03f */
[----:B------:R-:W-:Y:S02]  /*15b0*/  ULEA.HI UR5, UR5, UR4, URZ, 0x7 ;  /* 0x0000000405057291 */ /* 0x000fe4000f8f383f */
[----:B------:R-:W-:Y:S02]  /*15c0*/  USHF.R.S32.HI UR7, URZ, 0x1f, UR6 ;  /* 0x0000001f3f077899 */ /* 0x000fe40008011406 */
[----:B------:R-:W-:Y:S02]  /*15d0*/  USHF.R.S32.HI UR5, URZ, 0x7, UR5 ;  /* 0x000000073f057899 */ /* 0x000fe40008011405 */
[----:B------:R-:W-:Y:S01]  /*15e0*/  ULEA.HI UR7, UR7, UR6, URZ, 0x7 ;  /* 0x0000000607077291 */ /* 0x000fe2000f8f383f */
[----:B------:R-:W-:-:S03]  /*15f0*/  UMOV UR4, URZ ;  /* 0x0000003f00047c82 */ /* 0x000fc60008000000 */
[----:B------:R-:W-:-:S04]  /*1600*/  USHF.R.S32.HI UR7, URZ, 0x7, UR7 ;  /* 0x000000073f077899 */ /* 0x000fc80008011407 */
[----:B------:R-:W-:-:S04]  /*1610*/  UISETP.LT.AND UP0, UPT, UR5, UR7, UPT ;  /* 0x000000070500728c */ /* 0x000fc8000bf01270 */
[----:B------:R-:W-:-:S04]  /*1620*/  USEL UR9, UR5, UR7, UP0 ;  /* 0x0000000705097287 */ /* 0x000fc80008000000 */
[----:B------:R-:W-:-:S06]  /*1630*/  UISETP.GE.AND UP0, UPT, UR9, 0x1, UPT ;  /* 0x000000010900788c */ /* 0x000fcc000bf06270 */
[----:B------:R-:W-:-:S13]  /*1640*/  PLOP3.LUT P0, PT, PT, PT, UP0, 0x80, 0x0 ;  /* 0x000000000000781c */ /* 0x000fda0003f0f008 */
[----:B------:R-:W-:Y:S05]  /*1650*/  @!P0 BRA `(.L_x_8537) ;  /* 0x0000000000908947 */ /* 0x000fea0003800000 */
[----:B------:R-:W-:Y:S01]  /*1660*/  UISETP.NE.AND UP0, UPT, UR45, URZ, UPT ;  /* 0x0000003f2d00728c */ /* 0x000fe2000bf05270 */
[----:B------:R-:W-:-:S03]  /*1670*/  ULDC UR4, c[0x0][0x9f0] ;  /* 0x00027c0000047ab9 */ /* 0x000fc60000000800 */
        /* <DEDUP_REMOVED lines=34> */
.L_x_8537:
[----:B------:R-:W-:Y:S01]  /*18a0*/  UIMAD UR40, UR39, UR4, URZ ;  /* 0x00000004272872a4 */ /* 0x000fe2000f8e023f */
[----:B------:R-:W-:Y:S01]  /*18b0*/  IMAD.U32 R0, RZ, RZ, UR9 ;  /* 0x00000009ff007e24 */ /* 0x000fe2000f8e00ff */
[----:B------:R-:W-:Y:S01]  /*18c0*/  PLOP3.LUT P0, PT, PT, PT, PT, 0x80, 0x0 ;  /* 0x000000000000781c */ /* 0x000fe20003f0f070 */
[----:B------:R-:W-:Y:S01]  /*18d0*/  IMAD.U32 R3, RZ, RZ, UR4 ;  /* 0x00000004ff037e24 */ /* 0x000fe2000f8e00ff */
[----:B------:R-:W-:Y:S02]  /*18e0*/  CS2R R150, SRZ ;  /* 0x0000000000967805 */ /* 0x000fe4000001ff00 */
[----:B------:R-:W-:Y:S02]  /*18f0*/  CS2R R148, SRZ ;  /* 0x0000000000947805 */ /* 0x000fe4000001ff00 */
[----:B------:R-:W-:Y:S02]  /*1900*/  CS2R R146, SRZ ;  /* 0x0000000000927805 */ /* 0x000fe4000001ff00 */
[----:B------:R-:W-:-:S02]  /*1910*/  CS2R R144, SRZ ;  /* 0x0000000000907805 */ /* 0x000fc4000001ff00 */
[----:B------:R-:W-:Y:S01]  /*1920*/  VIADDMNMX R3, R3, UR40, R0, PT ;  /* 0x0000002803037c46 */ /* 0x000fe2000b800100 */
[----:B------:R-:W-:Y:S01]  /*1930*/  IMAD.MOV.U32 R0, RZ, RZ, RZ ;  /* 0x000000ffff007224 */ /* 0x000fe200078e00ff */
        /* <DEDUP_REMOVED lines=64> */
.L_x_8539:
        /* <DEDUP_REMOVED lines=9> */
.L_x_8715:
[----:B------:R-:W-:Y:S05]  /*1dd0*/  @!P0 BRA `(.L_x_8541) ;  /* 0x0000000000048947 */ /* 0x000fea0003800000 */
[----:B------:R-:W-:Y:S01]  /*1de0*/  BPT.TRAP 0x1 ;  /* 0x000000040000795c */ /* 0x000fe20000300000 */
.L_x_8541:
[----:B0-----:R-:W-:Y:S02]  /*1df0*/  IMAD.U32 R0, RZ, RZ, UR46 ;  /* 0x0000002eff007e24 */ /* 0x001fe4000f8e00ff */
[----:B------:R-:W-:-:S03]  /*1e00*/  IMAD.U32 R3, RZ, RZ, UR47 ;  /* 0x0000002fff037e24 */ /* 0x000fc6000f8e00ff */
[----:B------:R-:W-:Y:S02]  /*1e10*/  LEA R0, R0, UR41, 0x3 ;  /* 0x0000002900007c11 */ /* 0x000fe4000f8e18ff */
[----:B------:R-:W-:-:S04]  /*1e20*/  SHF.L.U32 R3, R3, 0x1f, RZ ;  /* 0x0000001f03037819 */ /* 0x000fc800000006ff */
[----:B------:R0:W1:Y:S01]  /*1e30*/  SYNCS.PHASECHK.TRANS64.TRYWAIT P2, [R0+URZ+0x28830], R3 ;  /* 0x02883003000075a7 */ /* 0x000062000804017f */
[----:B------:R-:W-:Y:S05]  /*1e40*/  @!P0 BRA `(.L_x_8542) ;  /* 0x0000000000048947 */ /* 0x000fea0003800000 */
[----:B------:R-:W-:Y:S01]  /*1e50*/  BPT.TRAP 0x1 ;  /* 0x000000040000795c */ /* 0x000fe20000300000 */
.L_x_8542:
[----:B------:R-:W2:Y:S02]  /*1e60*/  S2R R4, SR_TID.X ;  /* 0x0000000000047919 */ /* 0x000ea40000002100 */
[----:B--2---:R-:W-:Y:S01]  /*1e70*/  LOP3.LUT P1, RZ, R4, 0x7f, RZ, 0xc0, !PT ;  /* 0x0000007f04ff7812 */ /* 0x004fe2000782c0ff */
[----:B-1----:R-:W-:-:S12]  /*1e80*/  @P2 BRA `(.L_x_8543) ;  /* 0x0000000000082947 */ /* 0x002fd80003800000 */
[----:B------:R-:W1:Y:S02]  /*1e90*/  SYNCS.PHASECHK.TRANS64.TRYWAIT P2, [R0+URZ+0x28830], R3 ;  /* 0x02883003000075a7 */ /* 0x000e64000804017f */
[----:B-1----:R-:W-:Y:S05]  /*1ea0*/  @!P2 BRA `(.L_x_8544) ;  /* 0x0000012800b8a947 */ /* 0x002fea0003800000 */
.L_x_8543:
        /* <DEDUP_REMOVED lines=15> */
[----:B------:R-:W-:Y:S01]  /*1fa0*/  UIADD3 UR4, UR32, 0x2, URZ ;  /* 0x0000000220047890 */ /* 0x000fe2000fffe03f */
[----:B------:R-:W-:Y:S01]  /*1fb0*/  CS2R R146, SRZ ;  /* 0x0000000000927805 */ /* 0x000fe2000001ff00 */
[----:B------:R-:W-:Y:S01]  /*1fc0*/  ULEA UR34, UR46, UR52, 0xb ;  /* 0x000000342e227291 */ /* 0x000fe2000f8e583f */
        /* <DEDUP_REMOVED lines=8> */
[----:B------:R-:W-:Y:S01]  /*2050*/  HGMMA.64x128x16.F32.BF16 R24, gdesc[UR32], RZ, !UPT, gsb0 ;  /* 0x01e00000201879f0 */ /* 0x000fe2000c0018ff */
[----:B------:R-:W-:Y:S01]  /*2060*/  UMOV UR11, 0x40000040 ;  /* 0x40000040000b7882 */ /* 0x000fe20000000000 */
[----:B------:R-:W-:Y:S01]  /*2070*/  UIADD3 UR12, UR32, 0x6, URZ ;  /* 0x00000006200c7890 */ /* 0x000fe2000fffe03f */
[----:B------:R-:W-:Y:S01]  /*2080*/  CS2R R136, SRZ ;  /* 0x0000000000887805 */ /* 0x000fe2000001ff00 */
[----:B------:R-:W-:Y:S01]  /*2090*/  UIADD3 UR14, UR34, 0x6, URZ ;  /* 0x00000006220e7890 */ /* 0x000fe2000fffe03f */
[----:B------:R-:W-:Y:S01]  /*20a0*/  CS2R R134, SRZ ;  /* 0x0000000000867805 */ /* 0x000fe2000001ff00 */
[----:B------:R-:W-:Y:S01]  /*20b0*/  UMOV UR13, 0x40000040 ;  /* 0x40000040000d7882 */ /* 0x000fe20000000000 */
        /* <DEDUP_REMOVED lines=36> */
[----:B------:R-:W-:Y:S02]  /*2300*/  WARPGROUP.DEPBAR.LE gsb0, 0x0 ;  /* 0x00008000000079c5 */ /* 0x000fe40000010000 */
[----:B------:R-:W-:-:S06]  /*2310*/  WARPGROUP.ARRIVE ;  /* 0x00000000000079c5 */ /* 0x000fcc0000000000 */
[----:B------:R-:W-:Y:S01]  /*2320*/  HGMMA.64x128x16.F32.BF16 R24, gdesc[UR4], R24, gsb0 ;  /* 0x01e00000041879f0 */ /* 0x000fe20008001818 */
[----:B------:R-:W-:Y:S01]  /*2330*/  ULDC UR6, c[0x0][0x448] ;  /* 0x0001120000067ab9 */ /* 0x000fe20000000800 */
[----:B------:R-:W-:Y:S01]  /*2340*/  ULDC UR7, c[0x0][0x9d8] ;  /* 0x0002760000077ab9 */ /* 0x000fe20000000800 */
[----:B------:R-:W-:-:S06]  /*2350*/  UISETP.NE.AND UP0, UPT, UR6, 0x1, UPT ;  /* 0x000000010600788c */ /* 0x000fcc000bf05270 */
[----:B------:R-:W-:-:S05]  /*2360*/  PLOP3.LUT P2, PT, PT, PT, UP0, 0x80, 0x0 ;  /* 0x000000000000781c */ /* 0x000fca0003f4f008 */
[----:B------:R-:W-:Y:S01]  /*2370*/  @UP0 ULDC UR6, c[0x0][0x44c] ;  /* 0x0001130000060ab9 */ /* 0x000fe20000000800 */
[----:B------:R-:W-:Y:S02]  /*2380*/  WARPGROUP.DEPBAR.LE gsb0, 0x0 ;  /* 0x00008000000079c5 */ /* 0x000fe40000010000 */
[----:B------:R-:W-:-:S06]  /*2390*/  WARPGROUP.ARRIVE ;  /* 0x00000000000079c5 */ /* 0x000fcc0000000000 */
[----:B------:R-:W-:Y:S01]  /*23a0*/  HGMMA.64x128x16.F32.BF16 R24, gdesc[UR8], R24, gsb0 ;  /* 0x01e00000081879f0 */ /* 0x000fe20008001818 */
[----:B------:R-:W-:Y:S01]  /*23b0*/  ULDC UR10, c[0x0][0x988] ;  /* 0x00026200000a7ab9 */ /* 0x000fe20000000800 */
[----:B------:R-:W-:Y:S01]  /*23c0*/  UMOV UR11, UR38 ;  /* 0x00000026000b7c82 */ /* 0x000fe20008000000 */
[----:B------:R-:W-:Y:S02]  /*23d0*/  WARPGROUP.DEPBAR.LE gsb0, 0x0 ;  /* 0x00008000000079c5 */ /* 0x000fe40000010000 */
[----:B------:R-:W-:-:S07]  /*23e0*/  WARPGROUP.ARRIVE ;  /* 0x00000000000079c5 */ /* 0x000fce0000000000 */
[----:B------:R-:W-:Y:S01]  /*23f0*/  HGMMA.64x128x16.F32.BF16 R24, gdesc[UR12], R24, gsb0 ;  /* 0x01e000000c1879f0 */ /* 0x000fe20008001818 */
[----:B------:R-:W-:Y:S02]  /*2400*/  @UP0 ULDC UR14, c[0x0][0x450] ;  /* 0x00011400000e0ab9 */ /* 0x000fe40000000800 */
        /* <DEDUP_REMOVED lines=16> */
[----:B------:R-:W-:Y:S02]  /*2510*/  VIADD R56, R17, UR38 ;  /* 0x0000002611387c36 */ /* 0x000fe40008000000 */
[----:B------:R-:W-:Y:S01]  /*2520*/  FMUL.FTZ R27, R27, UR7 ;  /* 0x000000071b1b7c20 */ /* 0x000fe20008410000 */
[----:B------:R-:W-:Y:S01]  /*2530*/  FMUL.FTZ R7, R33, UR7 ;  /* 0x0000000721077c20 */ /* 0x000fe20008410000 */
[----:B------:R0:W1:Y:S01]  /*2540*/  MUFU.TANH R95, R26 ;  /* 0x0000001a005f7308 */ /* 0x0000620000002400 */
[----:B------:R-:W-:Y:S01]  /*2550*/  FMUL.FTZ R34, R34, UR7 ;  /* 0x0000000722227c20 */ /* 0x000fe20008410000 */
[----:B------:R-:W-:Y:S01]  /*2560*/  FMUL.FTZ R8, R29, UR7 ;  /* 0x000000071d087c20 */ /* 0x000fe20008410000 */
[----:B------:R-:W-:Y:S01]  /*2570*/  FMUL.FTZ R9, R37, UR7 ;  /* 0x0000000725097c20 */ /* 0x000fe20008410000 */
[----:B------:R-:W-:Y:S01]  /*2580*/  FMUL.FTZ R30, R30, UR7 ;  /* 0x000000071e1e7c20 */ /* 0x000fe20008410000 */
[----:B------:R-:W-:-:S02]  /*2590*/  IMAD.U32 R37, RZ, RZ, UR54 ;  /* 0x00000036ff257e24 */ /* 0x000fc4000f8e00ff */
[----:B------:R-:W-:Y:S01]  /*25a0*/  FMUL.FTZ R31, R31, UR7 ;  /* 0x000000071f1f7c20 */ /* 0x000fe20008410000 */
[----:B------:R-:W-:Y:S01]  /*25b0*/  FMUL.FTZ R35, R35, UR7 ;  /* 0x0000000723237c20 */ /* 0x000fe20008410000 */
[----:B------:R2:W3:Y:S01]  /*25c0*/  MUFU.TANH R93, R27 ;  /* 0x0000001b005d7308 */ /* 0x0004e20000002400 */
[----:B0-----:R-:W-:Y:S01]  /*25d0*/  @P2 IMAD.HI.U32 R26, R56, UR6, RZ ;  /* 0x00000006381a2c27 */ /* 0x001fe2000f8e00ff */
[----:B------:R-:W-:-:S03]  /*25e0*/  @UP0 ULDC UR6, c[0x0][0x450] ;  /* 0x0001140000060ab9 */ /* 0x000fc60000000800 */
[----:B------:R-:W-:Y:S01]  /*25f0*/  FMUL.FTZ R38, R38, UR7 ;  /* 0x0000000726267c20 */ /* 0x000fe20008410000 */
[----:B------:R-:W-:Y:S01]  /*2600*/  FMUL.FTZ R39, R39, UR7 ;  /* 0x0000000727277c20 */ /* 0x000fe20008410000 */
[----:B------:R-:W-:Y:S01]  /*2610*/  FMUL.FTZ R42, R42, UR7 ;  /* 0x000000072a2a7c20 */ /* 0x000fe20008410000 */
[----:B------:R-:W-:Y:S01]  /*2620*/  @P2 SHF.R.U32.HI R56, RZ, UR6, R26 ;  /* 0x00000006ff382c19 */ /* 0x000fe2000801161a */
[----:B------:R-:W-:Y:S01]  /*2630*/  UMOV UR6, 0xffffff80 ;  /* 0xffffff8000067882 */ /* 0x000fe20000000000 */
[----:B------:R0:W-:Y:S01]  /*2640*/  MUFU.TANH R29, R34 ;  /* 0x00000022001d7308 */ /* 0x0001e20000002400 */
[----:B------:R-:W-:Y:S01]  /*2650*/  UIMAD UR6, UR59, UR6, 0x80 ;  /* 0x000000803b0674a4 */ /* 0x000fe2000f8e0206 */
[----:B------:R-:W-:Y:S01]  /*2660*/  FMUL.FTZ R26, R59, UR7 ;  /* 0x000000073b1a7c20 */ /* 0x000fe20008410000 */
[----:B--2---:R-:W2:Y:S01]  /*2670*/  SHFL.IDX PT, R27, R56, 0x1, 0x1c1f ;  /* 0x003c1f00381b7f89 */ /* 0x004ea200000e0000 */
[----:B------:R-:W-:Y:S01]  /*2680*/  FMUL.FTZ R43, R43, UR7 ;  /* 0x000000072b2b7c20 */ /* 0x000fe20008410000 */
[----:B------:R-:W-:Y:S01]  /*2690*/  FMUL.FTZ R46, R46, UR7 ;  /* 0x000000072e2e7c20 */ /* 0x000fe20008410000 */
[----:B------:R-:W-:Y:S01]  /*26a0*/  FMUL.FTZ R11, R28, UR7 ;  /* 0x000000071c0b7c20 */ /* 0x000fe20008410000 */
[----:B------:R-:W-:Y:S01]  /*26b0*/  IMAD.U32 R33, RZ, RZ, UR6 ;  /* 0x00000006ff217e24 */ /* 0x000fe2000f8e00ff */
[----:B------:R2:W4:Y:S01]  /*26c0*/  MUFU.TANH R91, R30 ;  /* 0x0000001e005b7308 */ /* 0x0005220000002400 */
[----:B------:R-:W-:Y:S01]  /*26d0*/  FMUL.FTZ R28, R57, UR7 ;  /* 0x00000007391c7c20 */ /* 0x000fe20008410000 */
[----:B------:R-:W-:Y:S01]  /*26e0*/  FMUL.FTZ R55, R55, UR7 ;  /* 0x0000000737377c20 */ /* 0x000fe20008410000 */
[----:B------:R-:W-:Y:S01]  /*26f0*/  FMUL.FTZ R47, R47, UR7 ;  /* 0x000000072f2f7c20 */ /* 0x000fe20008410000 */
[C-C-:B0-----:R-:W-:Y:S01]  /*2700*/  IADD3 R34, -R16.reuse, 0x1, R33.reuse ;  /* 0x0000000110227810 */ /* 0x141fe20007ffe121 */
[----:B------:R-:W-:Y:S01]  /*2710*/  FMUL.FTZ R14, R45, UR7 ;  /* 0x000000072d0e7c20 */ /* 0x000fe20008410000 */
[----:B------:R-:W-:Y:S01]  /*2720*/  IADD3 R59, -R16, UR53, R33 ;  /* 0x00000035103b7c10 */ /* 0x000fe2000fffe121 */
[----:B------:R-:W-:Y:S01]  /*2730*/  FMUL.FTZ R3, R24, UR7 ;  /* 0x0000000718037c20 */ /* 0x000fe20008410000 */
[----:B------:R-:W-:Y:S01]  /*2740*/  IADD3 R34, -R37, UR53, R34 ;  /* 0x0000003525227c10 */ /* 0x000fe2000fffe122 */
        /* <DEDUP_REMOVED lines=10> */
[----:B--2---:R-:W-:Y:S01]  /*27f0*/  VIADDMNMX R30, R27, R34, R59, PT ;  /* 0x000000221b1e7246 */ /* 0x004fe2000380013b */
[----:B------:R-:W-:Y:S01]  /*2800*/  FMUL.FTZ R27, R63, UR7 ;  /* 0x000000073f1b7c20 */ /* 0x000fe20008410000 */
[----:B------:R-:W-:Y:S01]  /*2810*/  FMUL.FTZ R58, R58, UR7 ;  /* 0x000000073a3a7c20 */ /* 0x000fe20008410000 */
[----:B------:R-:W-:Y:S01]  /*2820*/  FMUL.FTZ R21, R49, UR7 ;  /* 0x0000000731157c20 */ /* 0x000fe20008410000 */
[----:B------:R-:W-:Y:S01]  /*2830*/  ISETP.GT.AND P3, PT, R30, RZ, PT ;  /* 0x000000ff1e00720c */ /* 0x000fe20003f64270 */
[----:B------:R-:W-:Y:S01]  /*2840*/  FMUL.FTZ R62, R62, UR7 ;  /* 0x000000073e3e7c20 */ /* 0x000fe20008410000 */
[C---:B------:R-:W-:Y:S01]  /*2850*/  ISETP.GT.AND P4, PT, R30.reuse, 0x1, PT ;  /* 0x000000011e00780c */ /* 0x040fe20003f84270 */
[----:B------:R-:W-:Y:S01]  /*2860*/  MUFU.TANH R38, R38 ;  /* 0x0000002600267308 */ /* 0x000fe20000002400 */
[----:B------:R-:W-:Y:S01]  /*2870*/  ISETP.GT.AND P5, PT, R30, 0x8, PT ;  /* 0x000000081e00780c */ /* 0x000fe20003fa4270 */
[----:B------:R-:W-:Y:S01]  /*2880*/  FMUL.FTZ R66, R66, UR7 ;  /* 0x0000000742427c20 */ /* 0x000fe20008410000 */
[----:B-1----:R-:W-:Y:S01]  /*2890*/  FSEL R95, R95, -INF , P3 ;  /* 0xff8000005f5f7808 */ /* 0x002fe20001800000 */
[----:B------:R-:W-:Y:S01]  /*28a0*/  FMUL.FTZ R67, R67, UR7 ;  /* 0x0000000743437c20 */ /* 0x000fe20008410000 */
[----:B---3--:R-:W-:Y:S01]  /*28b0*/  FSEL R93, R93, -INF , P4 ;  /* 0xff8000005d5d7808 */ /* 0x008fe20002000000 */
[----:B------:R-:W-:Y:S01]  /*28c0*/  FMUL.FTZ R70, R70, UR7 ;  /* 0x0000000746467c20 */ /* 0x000fe20008410000 */
[C---:B------:R-:W-:Y:S01]  /*28d0*/  ISETP.GT.AND P3, PT, R30.reuse, 0x9, PT ;  /* 0x000000091e00780c */ /* 0x040fe20003f64270 */
[----:B------:R1:W-:Y:S01]  /*28e0*/  MUFU.TANH R33, R26 ;  /* 0x0000001a00217308 */ /* 0x0003e20000002400 */
[----:B----4-:R-:W-:Y:S01]  /*28f0*/  FSEL R91, R91, -INF , P5 ;  /* 0xff8000005b5b7808 */ /* 0x010fe20002800000 */
[----:B------:R-:W-:Y:S01]  /*2900*/  FMUL.FTZ R71, R71, UR7 ;  /* 0x0000000747477c20 */ /* 0x000fe20008410000 */
[----:B------:R-:W-:Y:S01]  /*2910*/  ISETP.GT.AND P4, PT, R30, 0x10, PT ;  /* 0x000000101e00780c */ /* 0x000fe20003f84270 */
[----:B------:R-:W-:Y:S01]  /*2920*/  FMUL.FTZ R74, R74, UR7 ;  /* 0x000000074a4a7c20 */ /* 0x000fe20008410000 */
[----:B0-----:R-:W-:Y:S01]  /*2930*/  FSEL R89, R31, -INF , P3 ;  /* 0xff8000001f597808 */ /* 0x001fe20001800000 */
[----:B------:R-:W-:Y:S01]  /*2940*/  FMUL.FTZ R75, R75, UR7 ;  /* 0x000000074b4b7c20 */ /* 0x000fe20008410000 */
[----:B------:R-:W-:Y:S01]  /*2950*/  ISETP.GT.AND P3, PT, R30, 0x11, PT ;  /* 0x000000111e00780c */ /* 0x000fe20003f64270 */
[----:B------:R-:W0:Y:S01]  /*2960*/  MUFU.TANH R39, R39 ;  /* 0x0000002700277308 */ /* 0x000e220000002400 */
[----:B-1----:R-:W-:Y:S01]  /*2970*/  FMNMX.FTZ R26, R95, R93, !PT ;  /* 0x0000005d5f1a7209 */ /* 0x002fe20007810000 */
[----:B------:R-:W-:Y:S01]  /*2980*/  FMUL.FTZ R78, R78, UR7 ;  /* 0x000000074e4e7c20 */ /* 0x000fe20008410000 */
[----:B------:R-:W-:Y:S01]  /*2990*/  FSEL R63, R29, -INF , P4 ;  /* 0xff8000001d3f7808 */ /* 0x000fe20002000000 */
[----:B------:R-:W-:Y:S01]  /*29a0*/  FMUL.FTZ R79, R79, UR7 ;  /* 0x000000074f4f7c20 */ /* 0x000fe20008410000 */
[----:B------:R-:W-:Y:S01]  /*29b0*/  FMNMX.FTZ R26, R91, R26, !PT ;  /* 0x0000001a5b1a7209 */ /* 0x000fe20007810000 */
[----:B------:R-:W-:Y:S01]  /*29c0*/  FMUL.FTZ R82, R82, UR7 ;  /* 0x0000000752527c20 */ /* 0x000fe20008410000 */
[----:B------:R-:W-:Y:S01]  /*29d0*/  ISETP.GT.AND P4, PT, R30, 0x18, PT ;  /* 0x000000181e00780c */ /* 0x000fe20003f84270 */
[----:B------:R-:W1:Y:S01]  /*29e0*/  MUFU.TANH R42, R42 ;  /* 0x0000002a002a7308 */ /* 0x000e620000002400 */
[----:B------:R-:W-:Y:S01]  /*29f0*/  FMNMX.FTZ R26, R89, R26, !PT ;  /* 0x0000001a591a7209 */ /* 0x000fe20007810000 */
[----:B------:R-:W-:Y:S01]  /*2a00*/  FMUL.FTZ R13, R41, UR7 ;  /* 0x00000007290d7c20 */ /* 0x000fe20008410000 */
[----:B-----5:R-:W-:Y:S01]  /*2a10*/  FSEL R57, R35, -INF , P3 ;  /* 0xff80000023397808 */ /* 0x020fe20001800000 */
[----:B------:R-:W-:Y:S01]  /*2a20*/  FMUL.FTZ R83, R83, UR7 ;  /* 0x0000000753537c20 */ /* 0x000fe20008410000 */
[----:B------:R-:W-:Y:S01]  /*2a30*/  FMNMX.FTZ R26, R63, R26, !PT ;  /* 0x0000001a3f1a7209 */ /* 0x000fe20007810000 */
[----:B------:R-:W-:Y:S01]  /*2a40*/  FMUL.FTZ R86, R86, UR7 ;  /* 0x0000000756567c20 */ /* 0x000fe20008410000 */
[----:B------:R-:W-:Y:S01]  /*2a50*/  ISETP.GT.AND P3, PT, R30, 0x19, PT ;  /* 0x000000191e00780c */ /* 0x000fe20003f64270 */
[----:B------:R-:W-:Y:S01]  /*2a60*/  MUFU.TANH R43, R43 ;  /* 0x0000002b002b7308 */ /* 0x000fe20000002400 */
[----:B------:R-:W-:Y:S01]  /*2a70*/  FMNMX.FTZ R26, R57, R26, !PT ;  /* 0x0000001a391a7209 */ /* 0x000fe20007810000 */
[----:B------:R-:W-:Y:S01]  /*2a80*/  FMUL.FTZ R10, R40, UR7 ;  /* 0x00000007280a7c20 */ /* 0x000fe20008410000 */
[----:B0-----:R-:W-:Y:S01]  /*2a90*/  FSEL R53, R39, -INF , P3 ;  /* 0xff80000027357808 */ /* 0x001fe20001800000 */
[----:B------:R-:W-:Y:S01]  /*2aa0*/  FMUL.FTZ R87, R87, UR7 ;  /* 0x0000000757577c20 */ /* 0x000fe20008410000 */
[----:B------:R-:W-:Y:S01]  /*2ab0*/  ISETP.GT.AND P3, PT, R30, 0x21, PT ;  /* 0x000000211e00780c */ /* 0x000fe20003f64270 */
[----:B------:R-:W-:Y:S01]  /*2ac0*/  FMUL.FTZ R12, R44, UR7 ;  /* 0x000000072c0c7c20 */ /* 0x000fe20008410000 */
[----:B------:R-:W0:Y:S01]  /*2ad0*/  SHFL.IDX PT, R56, R56, RZ, 0x1c1f ;  /* 0x001c1fff38387589 */ /* 0x000e2200000e0000 */
        /* <DEDUP_REMOVED lines=17> */
[----:B---3--:R-:W-:Y:S01]  /*2bf0*/  FSEL R55, R38, -INF , P4 ;  /* 0xff80000026377808 */ /* 0x008fe20002000000 */
[----:B------:R3:W-:Y:S01]  /*2c00*/  @!P1 SYNCS.ARRIVE.TRANS64.RED.A1T0 RZ, [R0+URZ], RZ ;  /* 0x000000ff00ff99a7 */ /* 0x0007e2000810043f */
[----:B------:R-:W-:Y:S01]  /*2c10*/  ISETP.GT.AND P4, PT, R30, 0x20, PT ;  /* 0x000000201e00780c */ /* 0x000fe20003f84270 */
[----:B------:R-:W-:Y:S01]  /*2c20*/  @UP0 ULDC UR6, c[0x0][0x44c] ;  /* 0x0001130000060ab9 */ /* 0x000fe20000000800 */
[----:B------:R-:W-:Y:S01]  /*2c30*/  FMNMX.FTZ R26, R55, R26, !PT ;  /* 0x0000001a371a7209 */ /* 0x000fe20007810000 */
[----:B------:R-:W-:Y:S01]  /*2c40*/  UIMAD.WIDE.U32 UR6, UR38, UR6, URZ ;  /* 0x00000006260672a5 */ /* 0x000fe2000f8e003f */
[----:B-1----:R-:W-:Y:S01]  /*2c50*/  FSEL R52, R42, -INF , P4 ;  /* 0xff8000002a347808 */ /* 0x002fe20002000000 */
[----:B------:R2:W1:Y:S01]  /*2c60*/  MUFU.TANH R48, R50 ;  /* 0x0000003200307308 */ /* 0x0004620000002400 */
[----:B------:R-:W-:Y:S01]  /*2c70*/  ISETP.GT.AND P4, PT, R30, 0x28, PT ;  /* 0x000000281e00780c */ /* 0x000fe20003f84270 */
[----:B------:R-:W-:-:S02]  /*2c80*/  @UP0 USHF.R.U32.HI UR11, URZ, UR14, UR7 ;  /* 0x0000000e3f0b0299 */ /* 0x000fc40008011607 */
[----:B------:R-:W-:Y:S02]  /*2c90*/  UIADD3 UR59, UR59, -0x2, URZ ;  /* 0xfffffffe3b3b7890 */ /* 0x000fe4000fffe03f */
[----:B------:R-:W-:Y:S02]  /*2ca0*/  UIADD3 UR6, UR11, UR53, -UR54 ;  /* 0x000000350b067290 */ /* 0x000fe4000fffe836 */
[----:B------:R4:W-:Y:S01]  /*2cb0*/  MUFU.TANH R36, R27 ;  /* 0x0000001b00247308 */ /* 0x0009e20000002400 */
[----:B--2---:R-:W-:Y:S01]  /*2cc0*/  FSEL R50, R46, -INF , P4 ;  /* 0xff8000002e327808 */ /* 0x004fe20002000000 */
[----:B------:R-:W-:Y:S01]  /*2cd0*/  USHF.R.S32.HI UR7, URZ, 0x1f, UR6 ;  /* 0x0000001f3f077899 */ /* 0x000fe20008011406 */
[----:B------:R-:W-:-:S03]  /*2ce0*/  ISETP.GT.AND P4, PT, R30, 0x30, PT ;  /* 0x000000301e00780c */ /* 0x000fc60003f84270 */
[----:B------:R-:W-:Y:S02]  /*2cf0*/  ULEA.HI UR7, UR7, UR6, URZ, 0x7 ;  /* 0x0000000607077291 */ /* 0x000fe4000f8f383f */
[----:B------:R2:W5:Y:S01]  /*2d00*/  MUFU.TANH R32, R51 ;  /* 0x0000003300207308 */ /* 0x0005620000002400 */
[----:B----4-:R-:W-:Y:S01]  /*2d10*/  FMNMX.FTZ R27, R53, R26, !PT ;  /* 0x0000001a351b7209 */ /* 0x010fe20007810000 */
[----:B------:R-:W-:Y:S01]  /*2d20*/  USHF.R.S32.HI UR7, URZ, 0x7, UR7 ;  /* 0x000000073f077899 */ /* 0x000fe20008011407 */
[----:B-1----:R-:W-:Y:S02]  /*2d30*/  FSEL R48, R48, -INF , P4 ;  /* 0xff80000030307808 */ /* 0x002fe40002000000 */
[----:B------:R-:W-:Y:S01]  /*2d40*/  FMNMX.FTZ R26, R52, R27, !PT ;  /* 0x0000001b341a7209 */ /* 0x000fe20007810000 */
[----:B------:R-:W-:Y:S01]  /*2d50*/  UISETP.LT.AND UP1, UPT, UR40, UR7, UPT ;  /* 0x000000072800728c */ /* 0x000fe2000bf21270 */
[C---:B------:R-:W-:Y:S01]  /*2d60*/  ISETP.GT.AND P4, PT, R30.reuse, 0x38, PT ;  /* 0x000000381e00780c */ /* 0x040fe20003f84270 */
[----:B------:R-:W1:Y:S01]  /*2d70*/  MUFU.TANH R54, R54 ;  /* 0x0000003600367308 */ /* 0x000e620000002400 */
[----:B--2---:R-:W-:Y:S01]  /*2d80*/  FSEL R51, R43, -INF , P3 ;  /* 0xff8000002b337808 */ /* 0x004fe20001800000 */
[----:B------:R-:W-:Y:S01]  /*2d90*/  USEL UR57, UR40, UR7, !UP1 ;  /* 0x0000000728397287 */ /* 0x000fe2000c800000 */
[----:B------:R-:W-:-:S02]  /*2da0*/  ISETP.GT.AND P3, PT, R30, 0x29, PT ;  /* 0x000000291e00780c */ /* 0x000fc40003f64270 */
[----:B------:R-:W-:Y:S01]  /*2db0*/  FMNMX.FTZ R27, R51, R26, !PT ;  /* 0x0000001a331b7209 */ /* 0x000fe20007810000 */
[----:B------:R-:W-:Y:S01]  /*2dc0*/  UISETP.GE.AND UP1, UPT, UR59, UR57, UPT ;  /* 0x000000393b00728c */ /* 0x000fe2000bf26270 */
[----:B------:R-:W-:Y:S01]  /*2dd0*/  FSEL R49, R47, -INF , P3 ;  /* 0xff8000002f317808 */ /* 0x000fe20001800000 */
[----:B------:R-:W2:Y:S01]  /*2de0*/  MUFU.TANH R58, R58 ;  /* 0x0000003a003a7308 */ /* 0x000ea20000002400 */
[----:B------:R-:W-:Y:S02]  /*2df0*/  FMNMX.FTZ R26, R50, R27, !PT ;  /* 0x0000001b321a7209 */ /* 0x000fe40007810000 */
[----:B------:R-:W-:Y:S02]  /*2e00*/  ISETP.GT.AND P3, PT, R30, 0x31, PT ;  /* 0x000000311e00780c */ /* 0x000fe40003f64270 */
[----:B------:R-:W-:Y:S02]  /*2e10*/  FMNMX.FTZ R27, R49, R26, !PT ;  /* 0x0000001a311b7209 */ /* 0x000fe40007810000 */
[----:B-----5:R-:W-:Y:S01]  /*2e20*/  FSEL R47, R32, -INF , P3 ;  /* 0xff800000202f7808 */ /* 0x020fe20001800000 */
[----:B------:R-:W4:Y:S01]  /*2e30*/  MUFU.TANH R62, R62 ;  /* 0x0000003e003e7308 */ /* 0x000f220000002400 */
[----:B------:R-:W-:-:S02]  /*2e40*/  FMNMX.FTZ R26, R48, R27, !PT ;  /* 0x0000001b301a7209 */ /* 0x000fc40007810000 */
[----:B------:R-:W-:Y:S02]  /*2e50*/  ISETP.GT.AND P3, PT, R30, 0x39, PT ;  /* 0x000000391e00780c */ /* 0x000fe40003f64270 */
[----:B-1----:R-:W-:Y:S02]  /*2e60*/  FSEL R46, R54, -INF , P4 ;  /* 0xff800000362e7808 */ /* 0x002fe40002000000 */
[----:B------:R-:W-:Y:S01]  /*2e70*/  FMNMX.FTZ R27, R47, R26, !PT ;  /* 0x0000001a2f1b7209 */ /* 0x000fe20007810000 */
[----:B------:R-:W1:Y:S01]  /*2e80*/  MUFU.TANH R66, R66 ;  /* 0x0000004200427308 */ /* 0x000e620000002400 */
[----:B------:R-:W-:Y:S02]  /*2e90*/  ISETP.GT.AND P4, PT, R30, 0x40, PT ;  /* 0x000000401e00780c */ /* 0x000fe40003f84270 */
[----:B------:R-:W-:Y:S02]  /*2ea0*/  FSEL R45, R45, -INF , P3 ;  /* 0xff8000002d2d7808 */ /* 0x000fe40001800000 */
[----:B------:R-:W-:-:S02]  /*2eb0*/  FMNMX.FTZ R26, R46, R27, !PT ;  /* 0x0000001b2e1a7209 */ /* 0x000fc40007810000 */
[----:B------:R-:W-:Y:S01]  /*2ec0*/  ISETP.GT.AND P3, PT, R30, 0x41, PT ;  /* 0x000000411e00780c */ /* 0x000fe20003f64270 */
[----:B------:R-:W5:Y:S01]  /*2ed0*/  MUFU.TANH R31, R67 ;  /* 0x00000043001f7308 */ /* 0x000f620000002400 */
[----:B--2---:R-:W-:Y:S02]  /*2ee0*/  FSEL R39, R58, -INF , P4 ;  /* 0xff8000003a277808 */ /* 0x004fe40002000000 */
[----:B------:R-:W-:Y:S02]  /*2ef0*/  FMNMX.FTZ R26, R45, R26, !PT ;  /* 0x0000001a2d1a7209 */ /* 0x000fe40007810000 */
[----:B------:R-:W-:Y:S02]  /*2f00*/  ISETP.GT.AND P4, PT, R30, 0x48, PT ;  /* 0x000000481e00780c */ /* 0x000fe40003f84270 */
[----:B------:R-:W-:Y:S01]  /*2f10*/  FSEL R33, R33, -INF , P3 ;  /* 0xff80000021217808 */ /* 0x000fe20001800000 */
[----:B------:R-:W2:Y:S01]  /*2f20*/  MUFU.TANH R70, R70 ;  /* 0x0000004600467308 */ /* 0x000ea20000002400 */
[----:B------:R-:W-:-:S02]  /*2f30*/  FMNMX.FTZ R32, R39, R26, !PT ;  /* 0x0000001a27207209 */ /* 0x000fc40007810000 */
[----:B------:R-:W-:Y:S02]  /*2f40*/  ISETP.GT.AND P3, PT, R30, 0x49, PT ;  /* 0x000000491e00780c */ /* 0x000fe40003f64270 */
[----:B----4-:R-:W-:Y:S02]  /*2f50*/  FSEL R26, R62, -INF , P4 ;  /* 0xff8000003e1a7808 */ /* 0x010fe40002000000 */
[----:B------:R-:W-:Y:S01]  /*2f60*/  FMNMX.FTZ R27, R33, R32, !PT ;  /* 0x00000020211b7209 */ /* 0x000fe20007810000 */
[----:B------:R-:W4:Y:S01]  /*2f70*/  MUFU.TANH R37, R71 ;  /* 0x0000004700257308 */ /* 0x000f220000002400 */
[----:B------:R-:W-:Y:S02]  /*2f80*/  ISETP.GT.AND P4, PT, R30, 0x50, PT ;  /* 0x000000501e00780c */ /* 0x000fe40003f84270 */
[----:B------:R-:W-:Y:S02]  /*2f90*/  FSEL R29, R36, -INF , P3 ;  /* 0xff800000241d7808 */ /* 0x000fe40001800000 */
[----:B------:R-:W-:-:S02]  /*2fa0*/  FMNMX.FTZ R32, R26, R27, !PT ;  /* 0x0000001b1a207209 */ /* 0x000fc40007810000 */
[----:B------:R-:W-:Y:S01]  /*2fb0*/  ISETP.GT.AND P3, PT, R30, 0x51, PT ;  /* 0x000000511e00780c */ /* 0x000fe20003f64270 */
[----:B------:R-:W0:Y:S01]  /*2fc0*/  MUFU.TANH R74, R74 ;  /* 0x0000004a004a7308 */ /* 0x000e220000002400 */
[----:B-1----:R-:W-:Y:S02]  /*2fd0*/  FSEL R27, R66, -INF , P4 ;  /* 0xff800000421b7808 */ /* 0x002fe40002000000 */
[----:B------:R-:W-:Y:S02]  /*2fe0*/  FMNMX.FTZ R32, R29, R32, !PT ;  /* 0x000000201d207209 */ /* 0x000fe40007810000 */
[----:B------:R-:W-:Y:S02]  /*2ff0*/  ISETP.GT.AND P4, PT, R30, 0x58, PT ;  /* 0x000000581e00780c */ /* 0x000fe40003f84270 */
[----:B-----5:R-:W-:Y:S01]  /*3000*/  FSEL R31, R31, -INF , P3 ;  /* 0xff8000001f1f7808 */ /* 0x020fe20001800000 */
[----:B------:R-:W1:Y:S01]  /*3010*/  MUFU.TANH R75, R75 ;  /* 0x0000004b004b7308 */ /* 0x000e620000002400 */
[----:B------:R-:W-:-:S02]  /*3020*/  FMNMX.FTZ R36, R27, R32, !PT ;  /* 0x000000201b247209 */ /* 0x000fc40007810000 */
[----:B------:R-:W-:Y:S02]  /*3030*/  ISETP.GT.AND P3, PT, R30, 0x59, PT ;  /* 0x000000591e00780c */ /* 0x000fe40003f64270 */
[----:B--2---:R-:W-:Y:S02]  /*3040*/  FSEL R32, R70, -INF , P4 ;  /* 0xff80000046207808 */ /* 0x004fe40002000000 */
[----:B------:R-:W-:Y:S01]  /*3050*/  FMNMX.FTZ R35, R31, R36, !PT ;  /* 0x000000241f237209 */ /* 0x000fe20007810000 */
[----:B------:R-:W2:Y:S01]  /*3060*/  MUFU.TANH R78, R78 ;  /* 0x0000004e004e7308 */ /* 0x000ea20000002400 */
[----:B------:R-:W-:Y:S02]  /*3070*/  ISETP.GT.AND P4, PT, R30, 0x60, PT ;  /* 0x000000601e00780c */ /* 0x000fe40003f84270 */
[----:B----4-:R-:W-:Y:S02]  /*3080*/  FSEL R37, R37, -INF , P3 ;  /* 0xff80000025257808 */ /* 0x010fe40001800000 */
[----:B------:R-:W-:-:S02]  /*3090*/  FMNMX.FTZ R38, R32, R35, !PT ;  /* 0x0000002320267209 */ /* 0x000fc40007810000 */
[----:B------:R-:W-:Y:S01]  /*30a0*/  ISETP.GT.AND P3, PT, R30, 0x61, PT ;  /* 0x000000611e00780c */ /* 0x000fe20003f64270 */
[----:B------:R-:W4:Y:S01]  /*30b0*/  MUFU.TANH R79, R79 ;  /* 0x0000004f004f7308 */ /* 0x000f220000002400 */
[----:B0-----:R-:W-:Y:S02]  /*30c0*/  FSEL R36, R74, -INF , P4 ;  /* 0xff8000004a247808 */ /* 0x001fe40002000000 */
[----:B------:R-:W-:Y:S02]  /*30d0*/  FMNMX.FTZ R41, R37, R38, !PT ;  /* 0x0000002625297209 */ /* 0x000fe40007810000 */
[----:B------:R-:W-:Y:S02]  /*30e0*/  ISETP.GT.AND P4, PT, R30, 0x68, PT ;  /* 0x000000681e00780c */ /* 0x000fe40003f84270 */
[----:B-1----:R-:W-:Y:S01]  /*30f0*/  FSEL R35, R75, -INF , P3 ;  /* 0xff8000004b237808 */ /* 0x002fe20001800000 */
[----:B------:R-:W0:Y:S01]  /*3100*/  MUFU.TANH R82, R82 ;  /* 0x0000005200527308 */ /* 0x000e220000002400 */
[----:B------:R-:W-:-:S02]  /*3110*/  FMNMX.FTZ R40, R36, R41, !PT ;  /* 0x0000002924287209 */ /* 0x000fc40007810000 */
[----:B------:R-:W-:Y:S02]  /*3120*/  ISETP.GT.AND P3, PT, R30, 0x69, PT ;  /* 0x000000691e00780c */ /* 0x000fe40003f64270 */
[----:B--2---:R-:W-:Y:S02]  /*3130*/  FSEL R38, R78, -INF , P4 ;  /* 0xff8000004e267808 */ /* 0x004fe40002000000 */
[----:B------:R-:W-:Y:S01]  /*3140*/  FMNMX.FTZ R41, R35, R40, !PT ;  /* 0x0000002823297209 */ /* 0x000fe20007810000 */
[----:B------:R-:W1:Y:S01]  /*3150*/  MUFU.TANH R42, R83 ;  /* 0x00000053002a7308 */ /* 0x000e620000002400 */
[----:B------:R-:W-:Y:S02]  /*3160*/  ISETP.GT.AND P4, PT, R30, 0x70, PT ;  /* 0x000000701e00780c */ /* 0x000fe40003f84270 */
[----:B----4-:R-:W-:Y:S02]  /*3170*/  FSEL R40, R79, -INF , P3 ;  /* 0xff8000004f287808 */ /* 0x010fe40001800000 */
[----:B------:R-:W-:-:S02]  /*3180*/  FMNMX.FTZ R43, R38, R41, !PT ;  /* 0x00000029262b7209 */ /* 0x000fc40007810000 */
[----:B------:R-:W-:Y:S01]  /*3190*/  ISETP.GT.AND P3, PT, R30, 0x71, PT ;  /* 0x000000711e00780c */ /* 0x000fe20003f64270 */
[----:B------:R-:W2:Y:S01]  /*31a0*/  MUFU.TANH R86, R86 ;  /* 0x0000005600567308 */ /* 0x000ea20000002400 */
[----:B0-----:R-:W-:Y:S02]  /*31b0*/  FSEL R41, R82, -INF , P4 ;  /* 0xff80000052297808 */ /* 0x001fe40002000000 */
[----:B------:R-:W-:Y:S02]  /*31c0*/  FMNMX.FTZ R44, R40, R43, !PT ;  /* 0x0000002b282c7209 */ /* 0x000fe40007810000 */
[----:B------:R-:W-:Y:S02]  /*31d0*/  ISETP.GT.AND P4, PT, R30, 0x78, PT ;  /* 0x000000781e00780c */ /* 0x000fe40003f84270 */
[----:B------:R-:W-:Y:S01]  /*31e0*/  FMNMX.FTZ R43, R41, R44, !PT ;  /* 0x0000002c292b7209 */ /* 0x000fe20007810000 */
[----:B------:R-:W0:Y:S01]  /*31f0*/  MUFU.TANH R87, R87 ;  /* 0x0000005700577308 */ /* 0x000e220000002400 */
[----:B-1----:R-:W-:-:S02]  /*3200*/  FSEL R42, R42, -INF , P3 ;  /* 0xff8000002a2a7808 */ /* 0x002fc40001800000 */
[----:B------:R-:W-:Y:S02]  /*3210*/  ISETP.GT.AND P3, PT, R30, 0x79, PT ;  /* 0x000000791e00780c */ /* 0x000fe40003f64270 */
[----:B------:R-:W-:-:S03]  /*3220*/  FMNMX.FTZ R67, R42, R43, !PT ;  /* 0x0000002b2a437209 */ /* 0x000fc60007810000 */
[----:B------:R-:W-:Y:S01]  /*3230*/  MUFU.TANH R3, R3 ;  /* 0x0000000300037308 */ /* 0x000fe20000002400 */
[----:B--2---:R-:W-:-:S04]  /*3240*/  FSEL R44, R86, -INF , P4 ;  /* 0xff800000562c7808 */ /* 0x004fc80002000000 */
[----:B------:R-:W-:-:S03]  /*3250*/  FMNMX.FTZ R30, R44, R67, !PT ;  /* 0x000000432c1e7209 */ /* 0x000fc60007810000 */
[----:B------:R-:W-:Y:S01]  /*3260*/  MUFU.TANH R5, R5 ;  /* 0x0000000500057308 */ /* 0x000fe20000002400 */
[----:B0-----:R-:W-:-:S04]  /*3270*/  FSEL R43, R87, -INF , P3 ;  /* 0xff800000572b7808 */ /* 0x001fc80001800000 */
[----:B------:R-:W-:-:S03]  /*3280*/  FMNMX.FTZ R30, R43, R30, !PT ;  /* 0x0000001e2b1e7209 */ /* 0x000fc60007810000 */
[----:B------:R-:W0:Y:S02]  /*3290*/  MUFU.TANH R11, R11 ;  /* 0x0000000b000b7308 */ /* 0x000e240000002400 */
[----:B------:R-:W1:Y:S06]  /*32a0*/  SHFL.BFLY PT, R67, R30, 0x2, 0x1f ;  /* 0x0c401f001e437f89 */ /* 0x000e6c00000e0000 */
[----:B------:R-:W2:Y:S08]  /*32b0*/  MUFU.TANH R8, R8 ;  /* 0x0000000800087308 */ /* 0x000eb00000002400 */
[----:B------:R4:W-:Y:S08]  /*32c0*/  MUFU.TANH R74, R64 ;  /* 0x00000040004a7308 */ /* 0x0009f00000002400 */
[----:B------:R-:W5:Y:S01]  /*32d0*/  MUFU.TANH R4, R4 ;  /* 0x0000000400047308 */ /* 0x000f620000002400 */
[----:B----4-:R-:W-:-:S02]  /*32e0*/  VIADDMNMX R64, R56, R34, R59, PT ;  /* 0x0000002238407246 */ /* 0x010fc4000380013b */
[----:B-1----:R-:W-:Y:S02]  /*32f0*/  FMNMX.FTZ R67, R30, R67, !PT ;  /* 0x000000431e437209 */ /* 0x002fe40007810000 */
[C---:B------:R-:W-:Y:S02]  /*3300*/  ISETP.GT.AND P4, PT, R64.reuse, 0x1, PT ;  /* 0x000000014000780c */ /* 0x040fe40003f84270 */
[----:B------:R-:W-:Y:S01]  /*3310*/  ISETP.GT.AND P5, PT, R64, 0x8, PT ;  /* 0x000000084000780c */ /* 0x000fe20003fa4270 */
[----:B------:R-:W1:Y:S01]  /*3320*/  SHFL.BFLY PT, R30, R67, 0x1, 0x1f ;  /* 0x0c201f00431e7f89 */ /* 0x000e6200000e0000 */
[----:B------:R-:W4:Y:S02]  /*3330*/  MUFU.TANH R7, R7 ;  /* 0x0000000700077308 */ /* 0x000f240000002400 */
[----:B0-----:R-:W-:-:S06]  /*3340*/  FSEL R56, R11, -INF , P5 ;  /* 0xff8000000b387808 */ /* 0x001fcc0002800000 */
[----:B------:R0:W-:Y:S08]  /*3350*/  MUFU.TANH R70, R60 ;  /* 0x0000003c00467308 */ /* 0x0001f00000002400 */
[----:B------:R-:W3:Y:S01]  /*3360*/  MUFU.TANH R6, R6 ;  /* 0x0000000600067308 */ /* 0x000ee20000002400 */
[----:B0-----:R-:W-:Y:S02]  /*3370*/  FSEL R60, R5, -INF , P4 ;  /* 0xff800000053c7808 */ /* 0x001fe40002000000 */
[----:B------:R-:W-:-:S02]  /*3380*/  ISETP.GT.AND P4, PT, R64, 0x10, PT ;  /* 0x000000104000780c */ /* 0x000fc40003f84270 */
[----:B-1----:R-:W-:-:S03]  /*3390*/  FMNMX.FTZ R30, R67, R30, !PT ;  /* 0x0000001e431e7209 */ /* 0x002fc60007810000 */
[----:B------:R-:W0:Y:S01]  /*33a0*/  MUFU.TANH R9, R9 ;  /* 0x0000000900097308 */ /* 0x000e220000002400 */
[C---:B------:R-:W-:Y:S01]  /*33b0*/  FSETP.NEU.FTZ.AND P3, PT, R30.reuse, -INF , PT ;  /* 0xff8000001e00780b */ /* 0x040fe20003f7d000 */
[----:B------:R-:W-:-:S06]  /*33c0*/  FMUL.FTZ R54, R30, UR10 ;  /* 0x0000000a1e367c20 */ /* 0x000fcc0008410000 */
[----:B------:R5:W-:Y:S01]  /*33d0*/  MUFU.TANH R71, R61 ;  /* 0x0000003d00477308 */ /* 0x000be20000002400 */
[----:B------:R-:W-:Y:S02]  /*33e0*/  FSEL R54, R54, RZ, P3 ;  /* 0x000000ff36367208 */ /* 0x000fe40001800000 */
[----:B------:R-:W-:-:S03]  /*33f0*/  ISETP.GT.AND P3, PT, R64, RZ, PT ;  /* 0x000000ff4000720c */ /* 0x000fc60003f64270 */
[--C-:B------:R-:W-:Y:S01]  /*3400*/  FFMA.FTZ R177, R63, UR10, -R54.reuse ;  /* 0x0000000a3fb17c23 */ /* 0x100fe20008010836 */
[----:B------:R-:W-:Y:S01]  /*3410*/  FSEL R59, R3, -INF , P3 ;  /* 0xff800000033b7808 */ /* 0x000fe20001800000 */
[----:B------:R-:W-:Y:S01]  /*3420*/  MUFU.TANH R10, R10 ;  /* 0x0000000a000a7308 */ /* 0x000fe20000002400 */
[----:B------:R-:W-:Y:S01]  /*3430*/  ISETP.GT.AND P3, PT, R64, 0x9, PT ;  /* 0x000000094000780c */ /* 0x000fe20003f64270 */
[--C-:B------:R-:W-:Y:S01]  /*3440*/  FFMA.FTZ R179, R55, UR10, -R54.reuse ;  /* 0x0000000a37b37c23 */ /* 0x100fe20008010836 */
[----:B------:R-:W-:Y:S01]  /*3450*/  FMNMX.FTZ R3, R59, R60, !PT ;  /* 0x0000003c3b037209 */ /* 0x000fe20007810000 */
[--C-:B------:R-:W-:Y:S01]  /*3460*/  FFMA.FTZ R5, R53, UR10, -R54.reuse ;  /* 0x0000000a35057c23 */ /* 0x100fe20008010836 */
[----:B--2---:R-:W-:Y:S01]  /*3470*/  FSEL R58, R8, -INF , P3 ;  /* 0xff800000083a7808 */ /* 0x004fe20001800000 */
[--C-:B------:R-:W-:Y:S01]  /*3480*/  FFMA.FTZ R173, R52, UR10, -R54.reuse ;  /* 0x0000000a34ad7c23 */ /* 0x100fe20008010836 */
[----:B------:R-:W-:Y:S01]  /*3490*/  FMNMX.FTZ R3, R56, R3, !PT ;  /* 0x0000000338037209 */ /* 0x000fe20007810000 */
[----:B------:R-:W1:Y:S01]  /*34a0*/  MUFU.TANH R13, R13 ;  /* 0x0000000d000d7308 */ /* 0x000e620000002400 */
[----:B-----5:R-:W-:Y:S01]  /*34b0*/  FSEL R61, R4, -INF , P4 ;  /* 0xff800000043d7808 */ /* 0x020fe20002000000 */
[--C-:B------:R-:W-:Y:S01]  /*34c0*/  FFMA.FTZ R175, R50, UR10, -R54.reuse ;  /* 0x0000000a32af7c23 */ /* 0x100fe20008010836 */
[----:B------:R-:W-:Y:S01]  /*34d0*/  ISETP.GT.AND P3, PT, R64, 0x11, PT ;  /* 0x000000114000780c */ /* 0x000fe20003f64270 */
[--C-:B------:R-:W-:Y:S01]  /*34e0*/  FFMA.FTZ R169, R48, UR10, -R54.reuse ;  /* 0x0000000a30a97c23 */ /* 0x100fe20008010836 */
[----:B------:R-:W-:Y:S01]  /*34f0*/  FMNMX.FTZ R4, R58, R3, !PT ;  /* 0x000000033a047209 */ /* 0x000fe20007810000 */
[--C-:B------:R-:W-:Y:S01]  /*3500*/  FFMA.FTZ R153, R39, UR10, -R54.reuse ;  /* 0x0000000a27997c23 */ /* 0x100fe20008010836 */
[----:B------:R-:W-:Y:S01]  /*3510*/  ISETP.GT.AND P4, PT, R64, 0x18, PT ;  /* 0x000000184000780c */ /* 0x000fe20003f84270 */
[----:B------:R-:W-:Y:S01]  /*3520*/  MUFU.TANH R12, R12 ;  /* 0x0000000c000c7308 */ /* 0x000fe20000002400 */
[----:B----4-:R-:W-:Y:S01]  /*3530*/  FSEL R62, R7, -INF , P3 ;  /* 0xff800000073e7808 */ /* 0x010fe20001800000 */
[--C-:B------:R-:W-:Y:S01]  /*3540*/  FFMA.FTZ R39, R33, UR10, -R54.reuse ;  /* 0x0000000a21277c23 */ /* 0x100fe20008010836 */
[----:B------:R-:W-:Y:S01]  /*3550*/  FMNMX.FTZ R3, R61, R4, !PT ;  /* 0x000000043d037209 */ /* 0x000fe20007810000 */
[--C-:B------:R-:W-:Y:S01]  /*3560*/  FFMA.FTZ R4, R57, UR10, -R54.reuse ;  /* 0x0000000a39047c23 */ /* 0x100fe20008010836 */
[----:B---3--:R-:W-:Y:S01]  /*3570*/  FSEL R63, R6, -INF , P4 ;  /* 0xff800000063f7808 */ /* 0x008fe20002000000 */
[--C-:B------:R-:W-:Y:S01]  /*3580*/  FFMA.FTZ R171, R46, UR10, -R54.reuse ;  /* 0x0000000a2eab7c23 */ /* 0x100fe20008010836 */
[----:B------:R-:W-:Y:S01]  /*3590*/  ISETP.GT.AND P3, PT, R64, 0x19, PT ;  /* 0x000000194000780c */ /* 0x000fe20003f64270 */
[----:B------:R-:W2:Y:S01]  /*35a0*/  MUFU.TANH R14, R14 ;  /* 0x0000000e000e7308 */ /* 0x000ea20000002400 */
[----:B------:R-:W-:Y:S01]  /*35b0*/  FMNMX.FTZ R6, R62, R3, !PT ;  /* 0x000000033e067209 */ /* 0x000fe20007810000 */
[--C-:B------:R-:W-:Y:S01]  /*35c0*/  FFMA.FTZ R181, R95, UR10, -R54.reuse ;  /* 0x0000000a5fb57c23 */ /* 0x100fe20008010836 */
[C---:B------:R-:W-:Y:S01]  /*35d0*/  ISETP.GT.AND P4, PT, R64.reuse, 0x20, PT ;  /* 0x000000204000780c */ /* 0x040fe20003f84270 */
[--C-:B------:R-:W-:Y:S01]  /*35e0*/  FFMA.FTZ R93, R93, UR10, -R54.reuse ;  /* 0x0000000a5d5d7c23 */ /* 0x100fe20008010836 */
[----:B0-----:R-:W-:Y:S01]  /*35f0*/  FSEL R57, R9, -INF , P3 ;  /* 0xff80000009397808 */ /* 0x001fe20001800000 */
[--C-:B------:R-:W-:Y:S01]  /*3600*/  FFMA.FTZ R183, R91, UR10, -R54.reuse ;  /* 0x0000000a5bb77c23 */ /* 0x100fe20008010836 */
[----:B------:R-:W-:Y:S01]  /*3610*/  FMNMX.FTZ R6, R63, R6, !PT ;  /* 0x000000063f067209 */ /* 0x000fe20007810000 */
[----:B------:R-:W0:Y:S01]  /*3620*/  MUFU.TANH R15, R15 ;  /* 0x0000000f000f7308 */ /* 0x000e220000002400 */
[----:B------:R-:W-:Y:S01]  /*3630*/  ISETP.GT.AND P3, PT, R64, 0x21, PT ;  /* 0x000000214000780c */ /* 0x000fe20003f64270 */
[--C-:B------:R-:W-:Y:S01]  /*3640*/  FFMA.FTZ R89, R89, UR10, -R54.reuse ;  /* 0x0000000a59597c23 */ /* 0x100fe20008010836 */
[----:B------:R-:W-:Y:S01]  /*3650*/  FMNMX.FTZ R6, R57, R6, !PT ;  /* 0x0000000639067209 */ /* 0x000fe20007810000 */
[--C-:B------:R-:W-:Y:S01]  /*3660*/  FFMA.FTZ R157, R27, UR10, -R54.reuse ;  /* 0x0000000a1b9d7c23 */ /* 0x100fe20008010836 */
[----:B-1----:R-:W-:Y:S01]  /*3670*/  FSEL R55, R13, -INF , P3 ;  /* 0xff8000000d377808 */ /* 0x002fe20001800000 */
[--C-:B------:R-:W-:Y:S01]  /*3680*/  FFMA.FTZ R167, R44, UR10, -R54.reuse ;  /* 0x0000000a2ca77c23 */ /* 0x100fe20008010836 */
[----:B------:R-:W-:Y:S01]  /*3690*/  ISETP.GT.AND P3, PT, R64, 0x29, PT ;  /* 0x000000294000780c */ /* 0x000fe20003f64270 */
[----:B------:R1:W-:Y:S01]  /*36a0*/  MUFU.TANH R75, R65 ;  /* 0x00000041004b7308 */ /* 0x0003e20000002400 */
[--C-:B------:R-:W-:Y:S01]  /*36b0*/  FFMA.FTZ R159, R32, UR10, -R54.reuse ;  /* 0x0000000a209f7c23 */ /* 0x100fe20008010836 */
[--C-:B------:R-:W-:Y:S01]  /*36c0*/  FFMA.FTZ R32, R37, UR10, -R54.reuse ;  /* 0x0000000a25207c23 */ /* 0x100fe20008010836 */
[----:B--2---:R-:W-:Y:S01]  /*36d0*/  FSEL R53, R14, -INF , P3 ;  /* 0xff8000000e357808 */ /* 0x004fe20001800000 */
[--C-:B------:R-:W-:Y:S01]  /*36e0*/  FFMA.FTZ R155, R26, UR10, -R54.reuse ;  /* 0x0000000a1a9b7c23 */ /* 0x100fe20008010836 */
[----:B------:R-:W-:Y:S01]  /*36f0*/  ISETP.GT.AND P3, PT, R64, 0x31, PT ;  /* 0x000000314000780c */ /* 0x000fe20003f64270 */
[--C-:B------:R-:W-:Y:S01]  /*3700*/  FFMA.FTZ R26, R29, UR10, -R54.reuse ;  /* 0x0000000a1d1a7c23 */ /* 0x100fe20008010836 */
[--C-:B------:R-:W-:Y:S01]  /*3710*/  FFMA.FTZ R161, R36, UR10, -R54.reuse ;  /* 0x0000000a24a17c23 */ /* 0x100fe20008010836 */
[----:B------:R-:W2:Y:S01]  /*3720*/  MUFU.TANH R21, R21 ;  /* 0x0000001500157308 */ /* 0x000ea20000002400 */
[----:B-1----:R-:W-:Y:S01]  /*3730*/  FSEL R65, R10, -INF , P4 ;  /* 0xff8000000a417808 */ /* 0x002fe20002000000 */
[--C-:B------:R-:W-:Y:S01]  /*3740*/  FFMA.FTZ R163, R38, UR10, -R54.reuse ;  /* 0x0000000a26a37c23 */ /* 0x100fe20008010836 */
[----:B------:R-:W-:Y:S01]  /*3750*/  ISETP.GT.AND P4, PT, R64, 0x28, PT ;  /* 0x000000284000780c */ /* 0x000fe20003f84270 */
[--C-:B------:R-:W-:Y:S01]  /*3760*/  FFMA.FTZ R36, R35, UR10, -R54.reuse ;  /* 0x0000000a23247c23 */ /* 0x100fe20008010836 */
[----:B------:R-:W-:Y:S01]  /*3770*/  FMNMX.FTZ R6, R65, R6, !PT ;  /* 0x0000000641067209 */ /* 0x000fe20007810000 */
[--C-:B------:R-:W-:Y:S01]  /*3780*/  FFMA.FTZ R38, R40, UR10, -R54.reuse ;  /* 0x0000000a28267c23 */ /* 0x100fe20008010836 */
[----:B------:R-:W-:Y:S01]  /*3790*/  FSEL R66, R12, -INF , P4 ;  /* 0xff8000000c427808 */ /* 0x000fe20002000000 */
[----:B------:R-:W-:Y:S01]  /*37a0*/  MUFU.TANH R20, R20 ;  /* 0x0000001400147308 */ /* 0x000fe20000002400 */
[----:B------:R-:W-:Y:S01]  /*37b0*/  FMNMX.FTZ R3, R55, R6, !PT ;  /* 0x0000000637037209 */ /* 0x000fe20007810000 */
[--C-:B------:R-:W-:Y:S01]  /*37c0*/  FFMA.FTZ R40, R42, UR10, -R54.reuse ;  /* 0x0000000a2a287c23 */ /* 0x100fe20008010836 */
[----:B------:R-:W-:Y:S01]  /*37d0*/  ISETP.GT.AND P4, PT, R64, 0x30, PT ;  /* 0x000000304000780c */ /* 0x000fe20003f84270 */
[--C-:B------:R-:W-:Y:S01]  /*37e0*/  FFMA.FTZ R47, R47, UR10, -R54.reuse ;  /* 0x0000000a2f2f7c23 */ /* 0x100fe20008010836 */
[----:B------:R-:W-:Y:S01]  /*37f0*/  FMNMX.FTZ R10, R66, R3, !PT ;  /* 0x00000003420a7209 */ /* 0x000fe20007810000 */
[--C-:B------:R-:W-:Y:S01]  /*3800*/  FFMA.FTZ R45, R45, UR10, -R54.reuse ;  /* 0x0000000a2d2d7c23 */ /* 0x100fe20008010836 */
[----:B0-----:R-:W-:Y:S01]  /*3810*/  FSEL R67, R15, -INF , P4 ;  /* 0xff8000000f437808 */ /* 0x001fe20002000000 */
[----:B------:R-:W0:Y:S01]  /*3820*/  MUFU.TANH R24, R24 ;  /* 0x0000001800187308 */ /* 0x000e220000002400 */
[----:B------:R-:W-:Y:S01]  /*3830*/  FMNMX.FTZ R10, R53, R10, !PT ;  /* 0x0000000a350a7209 */ /* 0x000fe20007810000 */
[--C-:B------:R-:W-:Y:S01]  /*3840*/  FFMA.FTZ R165, R41, UR10, -R54.reuse ;  /* 0x0000000a29a57c23 */ /* 0x100fe20008010836 */
[----:B------:R-:W-:Y:S01]  /*3850*/  ISETP.GT.AND P4, PT, R64, 0x38, PT ;  /* 0x000000384000780c */ /* 0x000fe20003f84270 */
[----:B------:R-:W-:Y:S01]  /*3860*/  FFMA.FTZ R42, R43, UR10, -R54 ;  /* 0x0000000a2b2a7c23 */ /* 0x000fe20008010836 */
[----:B--2---:R-:W-:-:S02]  /*3870*/  FSEL R52, R21, -INF , P3 ;  /* 0xff80000015347808 */ /* 0x004fc40001800000 */
[----:B------:R-:W-:Y:S02]  /*3880*/  CS2R R94, SRZ ;  /* 0x00000000005e7805 */ /* 0x000fe4000001ff00 */
[----:B------:R-:W-:Y:S01]  /*3890*/  FMNMX.FTZ R3, R67, R10, !PT ;  /* 0x0000000a43037209 */ /* 0x000fe20007810000 */
[----:B------:R-:W-:Y:S01]  /*38a0*/  MUFU.TANH R25, R25 ;  /* 0x0000001900197308 */ /* 0x000fe20000002400 */
[----:B------:R-:W-:Y:S01]  /*38b0*/  ISETP.GT.AND P3, PT, R64, 0x39, PT ;  /* 0x000000394000780c */ /* 0x000fe20003f64270 */
[----:B------:R-:W-:Y:S01]  /*38c0*/  FFMA.FTZ R10, R51, UR10, -R54 ;  /* 0x0000000a330a7c23 */ /* 0x000fe20008010836 */
[----:B------:R-:W-:Y:S02]  /*38d0*/  FMNMX.FTZ R3, R52, R3, !PT ;  /* 0x0000000334037209 */ /* 0x000fe40007810000 */
[----:B------:R-:W-:-:S03]  /*38e0*/  CS2R R90, SRZ ;  /* 0x00000000005a7805 */ /* 0x000fc6000001ff00 */
[----:B------:R-:W1:Y:S01]  /*38f0*/  MUFU.TANH R28, R28 ;  /* 0x0000001c001c7308 */ /* 0x000e620000002400 */
[----:B0-----:R-:W-:Y:S02]  /*3900*/  FSEL R51, R24, -INF , P3 ;  /* 0xff80000018337808 */ /* 0x001fe40001800000 */
[----:B------:R-:W-:-:S05]  /*3910*/  ISETP.GT.AND P3, PT, R64, 0x41, PT ;  /* 0x000000414000780c */ /* 0x000fca0003f64270 */
[----:B------:R0:W2:Y:S08]  /*3920*/  MUFU.TANH R78, R68 ;  /* 0x00000044004e7308 */ /* 0x0000b00000002400 */
[----:B------:R3:W4:Y:S01]  /*3930*/  MUFU.TANH R79, R69 ;  /* 0x00000045004f7308 */ /* 0x0007220000002400 */
[----:B0-----:R-:W-:Y:S02]  /*3940*/  FSEL R68, R20, -INF , P4 ;  /* 0xff80000014447808 */ /* 0x001fe40002000000 */
[----:B------:R-:W-:-:S02]  /*3950*/  ISETP.GT.AND P4, PT, R64, 0x40, PT ;  /* 0x000000404000780c */ /* 0x000fc40003f84270 */
[----:B------:R-:W-:Y:S02]  /*3960*/  FMNMX.FTZ R12, R68, R3, !PT ;  /* 0x00000003440c7209 */ /* 0x000fe40007810000 */
[----:B-1----:R-:W-:Y:S01]  /*3970*/  FSEL R50, R28, -INF , P3 ;  /* 0xff8000001c327808 */ /* 0x002fe20001800000 */
[----:B------:R0:W1:Y:S01]  /*3980*/  MUFU.TANH R82, R72 ;  /* 0x0000004800527308 */ /* 0x0000620000002400 */
[----:B---3--:R-:W-:Y:S02]  /*3990*/  FSEL R69, R25, -INF , P4 ;  /* 0xff80000019457808 */ /* 0x008fe40002000000 */
[----:B------:R-:W-:Y:S02]  /*39a0*/  FMNMX.FTZ R12, R51, R12, !PT ;  /* 0x0000000c330c7209 */ /* 0x000fe40007810000 */
[C---:B------:R-:W-:Y:S02]  /*39b0*/  ISETP.GT.AND P4, PT, R64.reuse, 0x48, PT ;  /* 0x000000484000780c */ /* 0x040fe40003f84270 */
[----:B------:R-:W-:Y:S01]  /*39c0*/  FMNMX.FTZ R3, R69, R12, !PT ;  /* 0x0000000c45037209 */ /* 0x000fe20007810000 */
[----:B------:R-:W3:Y:S01]  /*39d0*/  MUFU.TANH R73, R73 ;  /* 0x0000004900497308 */ /* 0x000ee20000002400 */
[----:B------:R-:W-:Y:S01]  /*39e0*/  ISETP.GT.AND P3, PT, R64, 0x49, PT ;  /* 0x000000494000780c */ /* 0x000fe20003f64270 */
[----:B------:R-:W-:Y:S01]  /*39f0*/  FFMA.FTZ R12, R49, UR10, -R54 ;  /* 0x0000000a310c7c23 */ /* 0x000fe20008010836 */
[----:B------:R-:W-:-:S02]  /*3a00*/  FSEL R70, R70, -INF , P4 ;  /* 0xff80000046467808 */ /* 0x000fc40002000000 */
[----:B------:R-:W-:Y:S02]  /*3a10*/  FMNMX.FTZ R3, R50, R3, !PT ;  /* 0x0000000332037209 */ /* 0x000fe40007810000 */
[----:B------:R-:W-:Y:S01]  /*3a20*/  ISETP.GT.AND P4, PT, R64, 0x50, PT ;  /* 0x000000504000780c */ /* 0x000fe20003f84270 */
[----:B------:R-:W5:Y:S01]  /*3a30*/  MUFU.TANH R76, R76 ;  /* 0x0000004c004c7308 */ /* 0x000f620000002400 */
[----:B------:R-:W-:Y:S02]  /*3a40*/  FSEL R71, R71, -INF , P3 ;  /* 0xff80000047477808 */ /* 0x000fe40001800000 */
[----:B------:R-:W-:Y:S02]  /*3a50*/  FMNMX.FTZ R14, R70, R3, !PT ;  /* 0x00000003460e7209 */ /* 0x000fe40007810000 */
[----:B------:R-:W-:Y:S02]  /*3a60*/  ISETP.GT.AND P3, PT, R64, 0x51, PT ;  /* 0x000000514000780c */ /* 0x000fe40003f64270 */
[----:B0-----:R-:W-:Y:S01]  /*3a70*/  FSEL R72, R74, -INF , P4 ;  /* 0xff8000004a487808 */ /* 0x001fe20002000000 */
[----:B------:R0:W-:Y:S01]  /*3a80*/  MUFU.EX2 R6, R5 ;  /* 0x0000000500067308 */ /* 0x0001e20000000800 */
[----:B------:R-:W-:-:S02]  /*3a90*/  FMNMX.FTZ R3, R71, R14, !PT ;  /* 0x0000000e47037209 */ /* 0x000fc40007810000 */
[----:B------:R-:W-:Y:S02]  /*3aa0*/  ISETP.GT.AND P4, PT, R64, 0x58, PT ;  /* 0x000000584000780c */ /* 0x000fe40003f84270 */
[----:B------:R-:W-:Y:S02]  /*3ab0*/  FSEL R49, R75, -INF , P3 ;  /* 0xff8000004b317808 */ /* 0x000fe40001800000 */
[----:B------:R-:W-:Y:S01]  /*3ac0*/  FMNMX.FTZ R14, R72, R3, !PT ;  /* 0x00000003480e7209 */ /* 0x000fe20007810000 */
[----:B------:R-:W5:Y:S01]  /*3ad0*/  MUFU.TANH R77, R77 ;  /* 0x0000004d004d7308 */ /* 0x000f620000002400 */
[----:B------:R-:W-:Y:S02]  /*3ae0*/  ISETP.GT.AND P3, PT, R64, 0x59, PT ;  /* 0x000000594000780c */ /* 0x000fe40003f64270 */
[----:B--2---:R-:W-:Y:S02]  /*3af0*/  FSEL R48, R78, -INF , P4 ;  /* 0xff8000004e307808 */ /* 0x004fe40002000000 */
[----:B0-----:R-:W-:-:S02]  /*3b00*/  FMNMX.FTZ R5, R49, R14, !PT ;  /* 0x0000000e31057209 */ /* 0x001fc40007810000 */
[----:B------:R-:W-:Y:S01]  /*3b10*/  ISETP.GT.AND P4, PT, R64, 0x60, PT ;  /* 0x000000604000780c */ /* 0x000fe20003f84270 */
[----:B------:R-:W0:Y:S01]  /*3b20*/  MUFU.TANH R80, R80 ;  /* 0x0000005000507308 */ /* 0x000e220000002400 */
[----:B----4-:R-:W-:Y:S02]  /*3b30*/  FSEL R3, R79, -INF , P3 ;  /* 0xff8000004f037808 */ /* 0x010fe40001800000 */
[----:B------:R-:W-:Y:S02]  /*3b40*/  FMNMX.FTZ R20, R48, R5, !PT ;  /* 0x0000000530147209 */ /* 0x000fe40007810000 */
[----:B------:R-:W-:Y:S02]  /*3b50*/  ISETP.GT.AND P3, PT, R64, 0x61, PT ;  /* 0x000000614000780c */ /* 0x000fe40003f64270 */
[----:B-1----:R-:W-:Y:S01]  /*3b60*/  FSEL R15, R82, -INF , P4 ;  /* 0xff800000520f7808 */ /* 0x002fe20002000000 */
[----:B------:R-:W1:Y:S01]  /*3b70*/  MUFU.TANH R81, R81 ;  /* 0x0000005100517308 */ /* 0x000e620000002400 */
[----:B------:R-:W-:-:S02]  /*3b80*/  FMNMX.FTZ R20, R3, R20, !PT ;  /* 0x0000001403147209 */ /* 0x000fc40007810000 */
[C---:B------:R-:W-:Y:S02]  /*3b90*/  ISETP.GT.AND P4, PT, R64.reuse, 0x68, PT ;  /* 0x000000684000780c */ /* 0x040fe40003f84270 */
[----:B---3--:R-:W-:Y:S02]  /*3ba0*/  FSEL R11, R73, -INF , P3 ;  /* 0xff800000490b7808 */ /* 0x008fe40001800000 */
[----:B------:R-:W-:Y:S01]  /*3bb0*/  FMNMX.FTZ R20, R15, R20, !PT ;  /* 0x000000140f147209 */ /* 0x000fe20007810000 */
[----:B------:R-:W2:Y:S01]  /*3bc0*/  MUFU.TANH R84, R84 ;  /* 0x0000005400547308 */ /* 0x000ea20000002400 */
[----:B------:R-:W-:Y:S02]  /*3bd0*/  ISETP.GT.AND P3, PT, R64, 0x69, PT ;  /* 0x000000694000780c */ /* 0x000fe40003f64270 */
[----:B-----5:R-:W-:Y:S02]  /*3be0*/  FSEL R7, R76, -INF , P4 ;  /* 0xff8000004c077808 */ /* 0x020fe40002000000 */
[----:B------:R-:W-:-:S02]  /*3bf0*/  FMNMX.FTZ R24, R11, R20, !PT ;  /* 0x000000140b187209 */ /* 0x000fc40007810000 */
[C---:B------:R-:W-:Y:S01]  /*3c00*/  ISETP.GT.AND P4, PT, R64.reuse, 0x70, PT ;  /* 0x000000704000780c */ /* 0x040fe20003f84270 */
[----:B------:R-:W3:Y:S01]  /*3c10*/  MUFU.TANH R85, R85 ;  /* 0x0000005500557308 */ /* 0x000ee20000002400 */
[----:B------:R-:W-:Y:S02]  /*3c20*/  FSEL R9, R77, -INF , P3 ;  /* 0xff8000004d097808 */ /* 0x000fe40001800000 */
[----:B------:R-:W-:Y:S02]  /*3c30*/  FMNMX.FTZ R24, R7, R24, !PT ;  /* 0x0000001807187209 */ /* 0x000fe40007810000 */
[----:B------:R-:W-:Y:S02]  /*3c40*/  ISETP.GT.AND P3, PT, R64, 0x71, PT ;  /* 0x000000714000780c */ /* 0x000fe40003f64270 */
[----:B0-----:R-:W-:Y:S01]  /*3c50*/  FSEL R13, R80, -INF , P4 ;  /* 0xff800000500d7808 */ /* 0x001fe20002000000 */
[----:B------:R-:W-:Y:S01]  /*3c60*/  MUFU.EX2 R181, R181 ;  /* 0x000000b500b57308 */ /* 0x000fe20000000800 */
[----:B------:R-:W-:-:S02]  /*3c70*/  FMNMX.FTZ R24, R9, R24, !PT ;  /* 0x0000001809187209 */ /* 0x000fc40007810000 */
[C---:B------:R-:W-:Y:S02]  /*3c80*/  ISETP.GT.AND P4, PT, R64.reuse, 0x78, PT ;  /* 0x000000784000780c */ /* 0x040fe40003f84270 */
[----:B-1----:R-:W-:Y:S02]  /*3c90*/  FSEL R5, R81, -INF , P3 ;  /* 0xff80000051057808 */ /* 0x002fe40001800000 */
[----:B------:R-:W-:Y:S01]  /*3ca0*/  FMNMX.FTZ R24, R13, R24, !PT ;  /* 0x000000180d187209 */ /* 0x000fe20007810000 */
[----:B------:R0:W1:Y:S01]  /*3cb0*/  MUFU.EX2 R34, R93 ;  /* 0x0000005d00227308 */ /* 0x0000620000000800 */
[----:B------:R-:W-:Y:S02]  /*3cc0*/  ISETP.GT.AND P3, PT, R64, 0x79, PT ;  /* 0x000000794000780c */ /* 0x000fe40003f64270 */
[----:B--2---:R-:W-:Y:S02]  /*3cd0*/  FSEL R21, R84, -INF , P4 ;  /* 0xff80000054157808 */ /* 0x004fe40002000000 */
[----:B------:R-:W-:-:S02]  /*3ce0*/  FMNMX.FTZ R28, R5, R24, !PT ;  /* 0x00000018051c7209 */ /* 0x000fc40007810000 */
[----:B---3--:R-:W-:Y:S01]  /*3cf0*/  FSEL R25, R85, -INF , P3 ;  /* 0xff80000055197808 */ /* 0x008fe20001800000 */
[----:B------:R-:W2:Y:S01]  /*3d00*/  MUFU.EX2 R183, R183 ;  /* 0x000000b700b77308 */ /* 0x000ea20000000800 */
[----:B------:R-:W-:Y:S02]  /*3d10*/  FMNMX.FTZ R28, R21, R28, !PT ;  /* 0x0000001c151c7209 */ /* 0x000fe40007810000 */
[----:B0-----:R-:W-:Y:S02]  /*3d20*/  CS2R R92, SRZ ;  /* 0x00000000005c7805 */ /* 0x001fe4000001ff00 */
[----:B------:R-:W-:Y:S01]  /*3d30*/  FMNMX.FTZ R33, R25, R28, !PT ;  /* 0x0000001c19217209 */ /* 0x000fe20007810000 */
[----:B------:R-:W-:Y:S02]  /*3d40*/  FFMA.FTZ R28, R31, UR10, -R54 ;  /* 0x0000000a1f1c7c23 */ /* 0x000fe40008010836 */
[----:B------:R0:W3:Y:S02]  /*3d50*/  MUFU.EX2 R8, R89 ;  /* 0x0000005900087308 */ /* 0x0000e40000000800 */
[----:B------:R-:W4:Y:S06]  /*3d60*/  SHFL.BFLY PT, R46, R33, 0x2, 0x1f ;  /* 0x0c401f00212e7f89 */ /* 0x000f2c00000e0000 */
[----:B------:R-:W5:Y:S01]  /*3d70*/  MUFU.EX2 R177, R177 ;  /* 0x000000b100b17308 */ /* 0x000f620000000800 */
[----:B0-----:R-:W-:-:S07]  /*3d80*/  CS2R R88, SRZ ;  /* 0x0000000000587805 */ /* 0x001fce000001ff00 */
[----:B------:R-:W0:Y:S08]  /*3d90*/  MUFU.EX2 R4, R4 ;  /* 0x0000000400047308 */ /* 0x000e300000000800 */
[----:B------:R-:W0:Y:S01]  /*3da0*/  MUFU.EX2 R179, R179 ;  /* 0x000000b300b37308 */ /* 0x000e220000000800 */
[----:B----4-:R-:W-:-:S05]  /*3db0*/  FMNMX.FTZ R46, R33, R46, !PT ;  /* 0x0000002e212e7209 */ /* 0x010fca0007810000 */
[----:B------:R-:W4:Y:S02]  /*3dc0*/  SHFL.BFLY PT, R33, R46, 0x1, 0x1f ;  /* 0x0c201f002e217f89 */ /* 0x000f2400000e0000 */
[----:B------:R-:W0:Y:S08]  /*3dd0*/  MUFU.EX2 R173, R173 ;  /* 0x000000ad00ad7308 */ /* 0x000e300000000800 */
[----:B------:R-:W0:Y:S08]  /*3de0*/  MUFU.EX2 R10, R10 ;  /* 0x0000000a000a7308 */ /* 0x000e300000000800 */
[----:B------:R-:W0:Y:S01]  /*3df0*/  MUFU.EX2 R175, R175 ;  /* 0x000000af00af7308 */ /* 0x000e220000000800 */
[----:B----4-:R-:W-:Y:S01]  /*3e00*/  FMNMX.FTZ R33, R46, R33, !PT ;  /* 0x000000212e217209 */ /* 0x010fe20007810000 */
[----:B-1----:R-:W-:-:S06]  /*3e10*/  FADD.FTZ R46, R181, R34 ;  /* 0x00000022b52e7221 */ /* 0x002fcc0000010000 */
[----:B------:R1:W-:Y:S01]  /*3e20*/  MUFU.EX2 R24, R39 ;  /* 0x0000002700187308 */ /* 0x0003e20000000800 */
[----:B------:R-:W-:Y:S01]  /*3e30*/  F2FP.BF16.F32.PACK_AB R181, R34, R181 ;  /* 0x000000b522b5723e */ /* 0x000fe200000010ff */
[C---:B------:R-:W-:Y:S01]  /*3e40*/  FMUL.FTZ R27, R33.reuse, UR10 ;  /* 0x0000000a211b7c20 */ /* 0x040fe20008410000 */
[----:B------:R-:W-:Y:S01]  /*3e50*/  FSETP.NEU.FTZ.AND P3, PT, R33, -INF , PT ;  /* 0xff8000002100780b */ /* 0x000fe20003f7d000 */
[----:B--2---:R-:W-:Y:S01]  /*3e60*/  FADD.FTZ R37, R183, R46 ;  /* 0x0000002eb7257221 */ /* 0x004fe20000010000 */
[C---:B---3--:R-:W-:Y:S02]  /*3e70*/  F2FP.BF16.F32.PACK_AB R183, R8.reuse, R183 ;  /* 0x000000b708b7723e */ /* 0x048fe400000010ff */
[----:B------:R-:W-:Y:S01]  /*3e80*/  FSEL R44, R27, RZ, P3 ;  /* 0x000000ff1b2c7208 */ /* 0x000fe20001800000 */
[----:B------:R-:W-:Y:S01]  /*3e90*/  FADD.FTZ R46, R8, R37 ;  /* 0x00000025082e7221 */ /* 0x000fe20000010000 */
[----:B------:R-:W-:Y:S01]  /*3ea0*/  MUFU.EX2 R12, R12 ;  /* 0x0000000c000c7308 */ /* 0x000fe20000000800 */
[----:B------:R-:W-:-:S02]  /*3eb0*/  PLOP3.LUT P3, PT, PT, PT, UP1, 0x80, 0x0 ;  /* 0x000000000000781c */ /* 0x000fc40003f6f018 */
[--C-:B------:R-:W-:Y:S01]  /*3ec0*/  FFMA.FTZ R180, R59, UR10, -R44.reuse ;  /* 0x0000000a3bb47c23 */ /* 0x100fe2000801082c */
[--C-:B------:R-:W-:Y:S01]  /*3ed0*/  FFMA.FTZ R27, R60, UR10, -R44.reuse ;  /* 0x0000000a3c1b7c23 */ /* 0x100fe2000801082c */
[--C-:B------:R-:W-:Y:S01]  /*3ee0*/  FFMA.FTZ R182, R56, UR10, -R44.reuse ;  /* 0x0000000a38b67c23 */ /* 0x100fe2000801082c */
[--C-:B------:R-:W-:Y:S01]  /*3ef0*/  FFMA.FTZ R29, R58, UR10, -R44.reuse ;  /* 0x0000000a3a1d7c23 */ /* 0x100fe2000801082c */
[----:B------:R-:W-:Y:S01]  /*3f00*/  FFMA.FTZ R176, R61, UR10, -R44 ;  /* 0x0000000a3db07c23 */ /* 0x000fe2000801082c */
[----:B-----5:R-:W-:Y:S01]  /*3f10*/  FADD.FTZ R37, R177, R46 ;  /* 0x0000002eb1257221 */ /* 0x020fe20000010000 */
[----:B------:R-:W-:Y:S01]  /*3f20*/  MUFU.EX2 R180, R180 ;  /* 0x000000b400b47308 */ /* 0x000fe20000000800 */
[--C-:B------:R-:W-:Y:S01]  /*3f30*/  FFMA.FTZ R31, R62, UR10, -R44.reuse ;  /* 0x0000000a3e1f7c23 */ /* 0x100fe2000801082c */
[--C-:B------:R-:W-:Y:S01]  /*3f40*/  FFMA.FTZ R178, R63, UR10, -R44.reuse ;  /* 0x0000000a3fb27c23 */ /* 0x100fe2000801082c */
[----:B0-----:R-:W-:Y:S01]  /*3f50*/  FADD.FTZ R46, R4, R37 ;  /* 0x00000025042e7221 */ /* 0x001fe20000010000 */
[--C-:B------:R-:W-:Y:S01]  /*3f60*/  FFMA.FTZ R35, R57, UR10, -R44.reuse ;  /* 0x0000000a39237c23 */ /* 0x100fe2000801082c */
[--C-:B------:R-:W-:Y:S01]  /*3f70*/  FFMA.FTZ R172, R65, UR10, -R44.reuse ;  /* 0x0000000a41ac7c23 */ /* 0x100fe2000801082c */
[----:B------:R-:W-:Y:S01]  /*3f80*/  FFMA.FTZ R55, R55, UR10, -R44 ;  /* 0x0000000a37377c23 */ /* 0x000fe2000801082c */
[----:B-1----:R-:W-:Y:S01]  /*3f90*/  FADD.FTZ R39, R179, R46 ;  /* 0x0000002eb3277221 */ /* 0x002fe20000010000 */
        /* <DEDUP_REMOVED lines=8> */
[----:B------:R-:W1:Y:S01]  /*4020*/  MUFU.EX2 R182, R182 ;  /* 0x000000b600b67308 */ /* 0x000e620000000800 */
[--C-:B------:R-:W-:Y:S01]  /*4030*/  FFMA.FTZ R51, R51, UR10, -R44.reuse ;  /* 0x0000000a33337c23 */ /* 0x100fe2000801082c */
[--C-:B------:R-:W-:Y:S01]  /*4040*/  FFMA.FTZ R69, R69, UR10, -R44.reuse ;  /* 0x0000000a45457c23 */ /* 0x100fe2000801082c */
[----:B------:R-:W-:Y:S01]  /*4050*/  FADD.FTZ R54, R10, R39 ;  /* 0x000000270a367221 */ /* 0x000fe20000010000 */
[--C-:B------:R-:W-:Y:S01]  /*4060*/  FFMA.FTZ R50, R50, UR10, -R44.reuse ;  /* 0x0000000a32327c23 */ /* 0x100fe2000801082c */
[--C-:B------:R-:W-:Y:S01]  /*4070*/  FFMA.FTZ R70, R70, UR10, -R44.reuse ;  /* 0x0000000a46467c23 */ /* 0x100fe2000801082c */
[----:B------:R-:W-:Y:S01]  /*4080*/  FFMA.FTZ R71, R71, UR10, -R44 ;  /* 0x0000000a47477c23 */ /* 0x000fe2000801082c */
[----:B------:R-:W-:Y:S01]  /*4090*/  FADD.FTZ R39, R175, R54 ;  /* 0x00000036af277221 */ /* 0x000fe20000010000 */
[----:B------:R-:W2:Y:S01]  /*40a0*/  MUFU.EX2 R29, R29 ;  /* 0x0000001d001d7308 */ /* 0x000ea20000000800 */
[----:B0-----:R-:W-:Y:S01]  /*40b0*/  FADD.FTZ R37, R180, R27 ;  /* 0x0000001bb4257221 */ /* 0x001fe20000010000 */
[--C-:B------:R-:W-:Y:S01]  /*40c0*/  FFMA.FTZ R72, R72, UR10, -R44.reuse ;  /* 0x0000000a48487c23 */ /* 0x100fe2000801082c */
[----:B------:R-:W-:Y:S01]  /*40d0*/  FADD.FTZ R54, R12, R39 ;  /* 0x000000270c367221 */ /* 0x000fe20000010000 */
[--C-:B------:R-:W-:Y:S01]  /*40e0*/  FFMA.FTZ R49, R49, UR10, -R44.reuse ;  /* 0x0000000a31317c23 */ /* 0x100fe2000801082c */
[--C-:B------:R-:W-:Y:S01]  /*40f0*/  FFMA.FTZ R48, R48, UR10, -R44.reuse ;  /* 0x0000000a30307c23 */ /* 0x100fe2000801082c */
[--C-:B------:R-:W-:Y:S01]  /*4100*/  FFMA.FTZ R3, R3, UR10, -R44.reuse ;  /* 0x0000000a03037c23 */ /* 0x100fe2000801082c */
[--C-:B------:R-:W-:Y:S01]  /*4110*/  FFMA.FTZ R15, R15, UR10, -R44.reuse ;  /* 0x0000000a0f0f7c23 */ /* 0x100fe2000801082c */
[----:B------:R-:W0:Y:S01]  /*4120*/  MUFU.EX2 R176, R176 ;  /* 0x000000b000b07308 */ /* 0x000e220000000800 */
[----:B-1----:R-:W-:Y:S01]  /*4130*/  FADD.FTZ R46, R182, R37 ;  /* 0x00000025b62e7221 */ /* 0x002fe20000010000 */
[--C-:B------:R-:W-:Y:S01]  /*4140*/  FFMA.FTZ R11, R11, UR10, -R44.reuse ;  /* 0x0000000a0b0b7c23 */ /* 0x100fe2000801082c */
[--C-:B------:R-:W-:Y:S01]  /*4150*/  FFMA.FTZ R7, R7, UR10, -R44.reuse ;  /* 0x0000000a07077c23 */ /* 0x100fe2000801082c */
[--C-:B------:R-:W-:Y:S01]  /*4160*/  FFMA.FTZ R9, R9, UR10, -R44.reuse ;  /* 0x0000000a09097c23 */ /* 0x100fe2000801082c */
[--C-:B------:R-:W-:Y:S01]  /*4170*/  FFMA.FTZ R13, R13, UR10, -R44.reuse ;  /* 0x0000000a0d0d7c23 */ /* 0x100fe2000801082c */
[--C-:B------:R-:W-:Y:S01]  /*4180*/  FFMA.FTZ R5, R5, UR10, -R44.reuse ;  /* 0x0000000a05057c23 */ /* 0x100fe2000801082c */
[----:B------:R-:W-:Y:S01]  /*4190*/  FFMA.FTZ R21, R21, UR10, -R44 ;  /* 0x0000000a15157c23 */ /* 0x000fe2000801082c */
[----:B------:R-:W1:Y:S01]  /*41a0*/  MUFU.EX2 R31, R31 ;  /* 0x0000001f001f7308 */ /* 0x000e620000000800 */
[----:B--2---:R-:W-:Y:S01]  /*41b0*/  FADD.FTZ R37, R29, R46 ;  /* 0x0000002e1d257221 */ /* 0x004fe20000010000 */
[----:B------:R-:W-:Y:S01]  /*41c0*/  FFMA.FTZ R25, R25, UR10, -R44 ;  /* 0x0000000a19197c23 */ /* 0x000fe2000801082c */
[----:B------:R-:W-:-:S02]  /*41d0*/  F2FP.BF16.F32.PACK_AB R177, R4, R177 ;  /* 0x000000b104b1723e */ /* 0x000fc400000010ff */
[----:B------:R-:W-:Y:S02]  /*41e0*/  F2FP.BF16.F32.PACK_AB R179, R6, R179 ;  /* 0x000000b306b3723e */ /* 0x000fe400000010ff */
[----:B------:R-:W-:Y:S01]  /*41f0*/  F2FP.BF16.F32.PACK_AB R173, R10, R173 ;  /* 0x000000ad0aad723e */ /* 0x000fe200000010ff */
[----:B------:R-:W2:Y:S01]  /*4200*/  MUFU.EX2 R178, R178 ;  /* 0x000000b200b27308 */ /* 0x000ea20000000800 */
[----:B0-----:R-:W-:Y:S01]  /*4210*/  FADD.FTZ R46, R176, R37 ;  /* 0x00000025b02e7221 */ /* 0x001fe20000010000 */
[----:B------:R-:W-:Y:S02]  /*4220*/  F2FP.BF16.F32.PACK_AB R175, R12, R175 ;  /* 0x000000af0caf723e */ /* 0x000fe400000010ff */
        /* <DEDUP_REMOVED lines=28> */
[----:B--2---:R-:W-:Y:S01]  /*43f0*/  FADD.FTZ R37, R153, R46 ;  /* 0x0000002e99257221 */ /* 0x004fe20000010000 */
[----:B------:R-:W-:-:S03]  /*4400*/  F2FP.BF16.F32.PACK_AB R153, R24, R153 ;  /* 0x000000991899723e */ /* 0x000fc600000010ff */
        /* <DEDUP_REMOVED lines=38> */
[----:B------:R-:W-:Y:S01]  /*4670*/  MUFU.EX2 R72, R72 ;  /* 0x0000004800487308 */ /* 0x000fe20000000800 */
[----:B0-----:R-:W-:-:S07]  /*4680*/  F2FP.BF16.F32.PACK_AB R154, R71, R70 ;  /* 0x00000046479a723e */ /* 0x001fce00000010ff */
[----:B------:R-:W0:Y:S01]  /*4690*/  MUFU.EX2 R163, R163 ;  /* 0x000000a300a37308 */ /* 0x000e220000000800 */
[C---:B-1----:R-:W-:Y:S01]  /*46a0*/  FADD.FTZ R4, R36.reuse, R37 ;  /* 0x0000002524047221 */ /* 0x042fe20000010000 */
[----:B------:R-:W-:-:S06]  /*46b0*/  F2FP.BF16.F32.PACK_AB R161, R36, R161 ;  /* 0x000000a124a1723e */ /* 0x000fcc00000010ff */
[----:B------:R-:W1:Y:S08]  /*46c0*/  MUFU.EX2 R49, R49 ;  /* 0x0000003100317308 */ /* 0x000e700000000800 */
[----:B------:R-:W2:Y:S01]  /*46d0*/  MUFU.EX2 R38, R38 ;  /* 0x0000002600267308 */ /* 0x000ea20000000800 */
[----:B0-----:R-:W-:-:S07]  /*46e0*/  FADD.FTZ R37, R163, R4 ;  /* 0x00000004a3257221 */ /* 0x001fce0000010000 */
[----:B------:R-:W-:Y:S01]  /*46f0*/  MUFU.EX2 R48, R48 ;  /* 0x0000003000307308 */ /* 0x000fe20000000800 */
[----:B-1----:R-:W-:-:S07]  /*4700*/  F2FP.BF16.F32.PACK_AB R156, R49, R72 ;  /* 0x00000048319c723e */ /* 0x002fce00000010ff */
[----:B------:R-:W-:Y:S01]  /*4710*/  MUFU.EX2 R165, R165 ;  /* 0x000000a500a57308 */ /* 0x000fe20000000800 */
[C---:B--2---:R-:W-:Y:S01]  /*4720*/  FADD.FTZ R4, R38.reuse, R37 ;  /* 0x0000002526047221 */ /* 0x044fe20000010000 */
[----:B------:R-:W-:-:S06]  /*4730*/  F2FP.BF16.F32.PACK_AB R163, R38, R163 ;  /* 0x000000a326a3723e */ /* 0x000fcc00000010ff */
[----:B------:R-:W0:Y:S08]  /*4740*/  MUFU.EX2 R3, R3 ;  /* 0x0000000300037308 */ /* 0x000e300000000800 */
[----:B------:R1:W-:Y:S08]  /*4750*/  MUFU.EX2 R160, R11 ;  /* 0x0000000b00a07308 */ /* 0x0003f00000000800 */
[----:B------:R-:W2:Y:S01]  /*4760*/  MUFU.EX2 R40, R40 ;  /* 0x0000002800287308 */ /* 0x000ea20000000800 */
[----:B-1----:R-:W-:Y:S01]  /*4770*/  FADD.FTZ R11, R71, R0 ;  /* 0x00000000470b7221 */ /* 0x002fe20000010000 */
[----:B0-----:R-:W-:-:S03]  /*4780*/  F2FP.BF16.F32.PACK_AB R158, R3, R48 ;  /* 0x00000030039e723e */ /* 0x001fc600000010ff */
[----:B------:R-:W-:-:S03]  /*4790*/  FADD.FTZ R0, R72, R11 ;  /* 0x0000000b48007221 */ /* 0x000fc60000010000 */
[----:B------:R-:W0:Y:S01]  /*47a0*/  MUFU.EX2 R15, R15 ;  /* 0x0000000f000f7308 */ /* 0x000e220000000800 */
[----:B------:R-:W-:-:S04]  /*47b0*/  FADD.FTZ R11, R49, R0 ;  /* 0x00000000310b7221 */ /* 0x000fc80000010000 */
[----:B------:R-:W-:-:S03]  /*47c0*/  FADD.FTZ R0, R48, R11 ;  /* 0x0000000b30007221 */ /* 0x000fc60000010000 */
[----:B------:R-:W1:Y:S01]  /*47d0*/  MUFU.EX2 R167, R167 ;  /* 0x000000a700a77308 */ /* 0x000e620000000800 */
[----:B------:R-:W-:-:S07]  /*47e0*/  FADD.FTZ R0, R3, R0 ;  /* 0x0000000003007221 */ /* 0x000fce0000010000 */
[----:B------:R-:W3:Y:S08]  /*47f0*/  MUFU.EX2 R7, R7 ;  /* 0x0000000700077308 */ /* 0x000ef00000000800 */
[----:B------:R4:W5:Y:S08]  /*4800*/  MUFU.EX2 R162, R9 ;  /* 0x0000000900a27308 */ /* 0x0009700000000800 */
[----:B------:R-:W5:Y:S01]  /*4810*/  MUFU.EX2 R13, R13 ;  /* 0x0000000d000d7308 */ /* 0x000f620000000800 */
[----:B----4-:R-:W-:Y:S01]  /*4820*/  FADD.FTZ R9, R165, R4 ;  /* 0x00000004a5097221 */ /* 0x010fe20000010000 */
[----:B--2---:R-:W-:-:S03]  /*4830*/  F2FP.BF16.F32.PACK_AB R165, R40, R165 ;  /* 0x000000a528a5723e */ /* 0x004fc600000010ff */
[----:B------:R-:W-:Y:S01]  /*4840*/  FADD.FTZ R4, R40, R9 ;  /* 0x0000000928047221 */ /* 0x000fe20000010000 */
[----:B0-----:R-:W-:Y:S02]  /*4850*/  FADD.FTZ R9, R15, R0 ;  /* 0x000000000f097221 */ /* 0x001fe40000010000 */
[----:B------:R3:W0:Y:S01]  /*4860*/  MUFU.EX2 R164, R5 ;  /* 0x0000000500a47308 */ /* 0x0006220000000800 */
[----:B-1----:R-:W-:Y:S01]  /*4870*/  FADD.FTZ R11, R167, R4 ;  /* 0x00000004a70b7221 */ /* 0x002fe20000010000 */
[C---:B------:R-:W-:Y:S01]  /*4880*/  FADD.FTZ R4, R160.reuse, R9 ;  /* 0x00000009a0047221 */ /* 0x040fe20000010000 */
[----:B------:R-:W-:-:S05]  /*4890*/  F2FP.BF16.F32.PACK_AB R160, R160, R15 ;  /* 0x0000000fa0a0723e */ /* 0x000fca00000010ff */
[----:B------:R-:W1:Y:S01]  /*48a0*/  MUFU.EX2 R21, R21 ;  /* 0x0000001500157308 */ /* 0x000e620000000800 */
[----:B---3--:R-:W-:-:S04]  /*48b0*/  FADD.FTZ R5, R7, R4 ;  /* 0x0000000407057221 */ /* 0x008fc80000010000 */
[C---:B-----5:R-:W-:Y:S01]  /*48c0*/  FADD.FTZ R4, R162.reuse, R5 ;  /* 0x00000005a2047221 */ /* 0x060fe20000010000 */
[----:B------:R-:W-:Y:S02]  /*48d0*/  F2FP.BF16.F32.PACK_AB R162, R162, R7 ;  /* 0x00000007a2a2723e */ /* 0x000fe400000010ff */
[----:B------:R-:W2:Y:S01]  /*48e0*/  MUFU.EX2 R166, R25 ;  /* 0x0000001900a67308 */ /* 0x000ea20000000800 */
[----:B------:R-:W-:-:S04]  /*48f0*/  FADD.FTZ R5, R13, R4 ;  /* 0x000000040d057221 */ /* 0x000fc80000010000 */
[C---:B0-----:R-:W-:Y:S01]  /*4900*/  FADD.FTZ R4, R164.reuse, R5 ;  /* 0x00000005a4047221 */ /* 0x041fe20000010000 */
[----:B------:R-:W-:Y:S02]  /*4910*/  F2FP.BF16.F32.PACK_AB R164, R164, R13 ;  /* 0x0000000da4a4723e */ /* 0x000fe400000010ff */
[----:B------:R-:W0:Y:S01]  /*4920*/  MUFU.EX2 R42, R42 ;  /* 0x0000002a002a7308 */ /* 0x000e220000000800 */
[----:B-1----:R-:W-:-:S04]  /*4930*/  FADD.FTZ R3, R21, R4 ;  /* 0x0000000415037221 */ /* 0x002fc80000010000 */
[C---:B--2---:R-:W-:Y:S01]  /*4940*/  FADD.FTZ R3, R166.reuse, R3 ;  /* 0x00000003a6037221 */ /* 0x044fe20000010000 */
[----:B------:R-:W-:Y:S01]  /*4950*/  F2FP.BF16.F32.PACK_AB R166, R166, R21 ;  /* 0x00000015a6a6723e */ /* 0x000fe200000010ff */
[C---:B0-----:R-:W-:Y:S01]  /*4960*/  FADD.FTZ R0, R42.reuse, R11 ;  /* 0x0000000b2a007221 */ /* 0x041fe20000010000 */
[----:B------:R-:W-:Y:S01]  /*4970*/  F2FP.BF16.F32.PACK_AB R167, R42, R167 ;  /* 0x000000a72aa7723e */ /* 0x000fe200000010ff */
[----:B------:R-:W-:Y:S06]  /*4980*/  @!P3 BRA `(.L_x_8545) ;  /* 0x000000300064b947 */ /* 0x000fec0003800000 */
[----:B------:R-:W-:Y:S01]  /*4990*/  IMAD.MOV.U32 R5, RZ, RZ, R30 ;  /* 0x000000ffff057224 */ /* 0x000fe200078e001e */
[----:B------:R-:W-:Y:S01]  /*49a0*/  UMOV UR60, UR47 ;  /* 0x0000002f003c7c82 */ /* 0x000fe20008000000 */
[----:B------:R-:W-:Y:S01]  /*49b0*/  IMAD.MOV.U32 R4, RZ, RZ, R33 ;  /* 0x000000ffff047224 */ /* 0x000fe200078e0021 */
[----:B------:R-:W-:Y:S01]  /*49c0*/  UMOV UR58, UR46 ;  /* 0x0000002e003a7c82 */ /* 0x000fe20008000000 */
[----:B------:R-:W-:Y:S01]  /*49d0*/  IMAD.MOV.U32 R151, RZ, RZ, RZ ;  /* 0x000000ffff977224 */ /* 0x000fe200078e00ff */
[----:B------:R-:W-:Y:S01]  /*49e0*/  ULDC UR56, c[0x0][0x9d8] ;  /* 0x0002760000387ab9 */ /* 0x000fe20000000800 */
[----:B------:R-:W-:-:S05]  /*49f0*/  ULDC UR55, c[0x0][0x988] ;  /* 0x0002620000377ab9 */ /* 0x000fca0000000800 */
.L_x_8554:
        /* <DEDUP_REMOVED lines=9> */
.L_x_8547:
[----:B------:R-:W-:Y:S01]  /*4a90*/  ULEA UR6, UR46, UR41, 0x3 ;  /* 0x000000292e067291 */ /* 0x000fe2000f8e183f */
[----:B------:R-:W-:-:S05]  /*4aa0*/  IMAD.U32 R6, RZ, RZ, UR47 ;  /* 0x0000002fff067e24 */ /* 0x000fca000f8e00ff */
[----:B------:R-:W-:-:S04]  /*4ab0*/  SHF.L.U32 R6, R6, 0x1f, RZ ;  /* 0x0000001f06067819 */ /* 0x000fc800000006ff */
[----:B------:R0:W1:Y:S01]  /*4ac0*/  SYNCS.PHASECHK.TRANS64.TRYWAIT P3, [UR6+0x28830], R6 ;  /* 0x02883006ff0075a7 */ /* 0x0000620008060146 */
[----:B------:R-:W-:Y:S05]  /*4ad0*/  @!P0 BRA `(.L_x_8548) ;  /* 0x0000000000048947 */ /* 0x000fea0003800000 */
[----:B------:R-:W-:Y:S01]  /*4ae0*/  BPT.TRAP 0x1 ;  /* 0x000000040000795c */ /* 0x000fe20000300000 */
.L_x_8548:
[----:B-1----:R-:W-:Y:S05]  /*4af0*/  @P3 BRA `(.L_x_8546) ;  /* 0x0000000000083947 */ /* 0x002fea0003800000 */
[----:B------:R-:W1:Y:S02]  /*4b00*/  SYNCS.PHASECHK.TRANS64.TRYWAIT P3, [UR6+0x28830], R6 ;  /* 0x02883006ff0075a7 */ /* 0x000e640008060146 */
[----:B-1----:R-:W-:Y:S05]  /*4b10*/  @!P3 BRA `(.L_x_8549) ;  /* 0x000000fc00b0b947 */ /* 0x002fea0003800000 */
.L_x_8546:
[----:B-1----:R-:W1:Y:S01]  /*4b20*/  S2R R7, SR_TID.X ;  /* 0x0000000000077919 */ /* 0x002e620000002100 */
        /* <DEDUP_REMOVED lines=16> */
[----:B-1----:R-:W-:-:S05]  /*4c30*/  SHF.R.U32.HI R7, RZ, 0x7, R7 ;  /* 0x00000007ff077819 */ /* 0x002fca0000011607 */
[----:B0-----:R-:W-:-:S05]  /*4c40*/  VIADD R6, R7, 0x8 ;  /* 0x0000000807067836 */ /* 0x001fca0000000000 */
        /* <DEDUP_REMOVED lines=28> */
.L_x_8551:
[----:B------:R-:W-:Y:S01]  /*4e10*/  ULEA UR6, UR58, UR41, 0x3 ;  /* 0x000000293a067291 */ /* 0x000fe2000f8e183f */
[----:B------:R-:W-:-:S05]  /*4e20*/  IMAD.U32 R6, RZ, RZ, UR60 ;  /* 0x0000003cff067e24 */ /* 0x000fca000f8e00ff */
[----:B------:R-:W-:-:S04]  /*4e30*/  SHF.L.U32 R6, R6, 0x1f, RZ ;  /* 0x0000001f06067819 */ /* 0x000fc800000006ff */
[----:B------:R0:W1:Y:S01]  /*4e40*/  SYNCS.PHASECHK.TRANS64.TRYWAIT P3, [UR6+0x28850], R6 ;  /* 0x02885006ff0075a7 */ /* 0x0000620008060146 */
[----:B------:R-:W-:Y:S05]  /*4e50*/  @!P0 BRA `(.L_x_8552) ;  /* 0x0000000000048947 */ /* 0x000fea0003800000 */
[----:B------:R-:W-:Y:S01]  /*4e60*/  BPT.TRAP 0x1 ;  /* 0x000000040000795c */ /* 0x000fe20000300000 */
.L_x_8552:
[----:B-1----:R-:W-:Y:S05]  /*4e70*/  @P3 BRA `(.L_x_8550) ;  /* 0x0000000000083947 */ /* 0x002fea0003800000 */
[----:B------:R-:W1:Y:S02]  /*4e80*/  SYNCS.PHASECHK.TRANS64.TRYWAIT P3, [UR6+0x28850], R6 ;  /* 0x02885006ff0075a7 */ /* 0x000e640008060146 */
[----:B-1----:R-:W-:Y:S05]  /*4e90*/  @!P3 BRA `(.L_x_8553) ;  /* 0x000000f800e8b947 */ /* 0x002fea0003800000 */
.L_x_8550:
        /* <DEDUP_REMOVED lines=15> */
[----:B------:R-:W-:Y:S01]  /*4f90*/  MUFU.TANH R32, R32 ;  /* 0x0000002000207308 */ /* 0x000fe20000002400 */
[----:B------:R-:W-:Y:S01]  /*4fa0*/  ULEA UR11, UR58, UR6, 0xb ;  /* 0x000000063a0b7291 */ /* 0x000fe2000f8e583f */
[----:B------:R-:W-:Y:S01]  /*4fb0*/  FMUL.FTZ R13, R37, UR56 ;  /* 0x00000038250d7c20 */ /* 0x000fe20008410000 */
[----:B------:R-:W-:Y:S01]  /*4fc0*/  FMUL.FTZ R37, R38, UR56 ;  /* 0x0000003826257c20 */ /* 0x000fe20008410000 */
[----:B-1----:R-:W-:Y:S01]  /*4fd0*/  FMUL.FTZ R7, R25, UR56 ;  /* 0x0000003819077c20 */ /* 0x002fe20008410000 */
[----:B------:R-:W-:Y:S01]  /*4fe0*/  FMUL.FTZ R25, R49, UR56 ;  /* 0x0000003831197c20 */ /* 0x000fe20008410000 */
[----:B------:R-:W-:Y:S01]  /*4ff0*/  FMUL.FTZ R35, R42, UR56 ;  /* 0x000000382a237c20 */ /* 0x000fe20008410000 */
[----:B------:R-:W-:Y:S01]  /*5000*/  FMUL.FTZ R12, R36, UR56 ;  /* 0x00000038240c7c20 */ /* 0x000fe20008410000 */
[----:B------:R-:W-:Y:S01]  /*5010*/  UMOV UR6, UR11 ;  /* 0x0000000b00067c82 */ /* 0x000fe20008000000 */
[----:B------:R-:W-:Y:S01]  /*5020*/  MUFU.TANH R33, R33 ;  /* 0x0000002100217308 */ /* 0x000fe20000002400 */
[----:B------:R-:W-:Y:S01]  /*5030*/  HGMMA.64x128x16.F32.BF16 R88, R180, gdesc[UR4].tnspB, R88, gsb0 ;  /* 0x41e00004b4587df0 */ /* 0x000fe20008001858 */
[----:B------:R-:W-:Y:S01]  /*5040*/  UIADD3 UR6, UR11, 0x80, URZ ;  /* 0x000000800b067890 */ /* 0x000fe2000fffe03f */
[----:B------:R-:W-:Y:S01]  /*5050*/  FMUL.FTZ R36, R43, UR56 ;  /* 0x000000382b247c20 */ /* 0x000fe20008410000 */
[----:B------:R-:W-:Y:S01]  /*5060*/  UMOV UR7, 0x40000040 ;  /* 0x4000004000077882 */ /* 0x000fe20000000000 */
        /* <DEDUP_REMOVED lines=14> */
[----:B0-----:R-:W-:Y:S01]  /*5150*/  FMUL.FTZ R6, R24, UR56 ;  /* 0x0000003818067c20 */ /* 0x001fe20008410000 */
        /* <DEDUP_REMOVED lines=21> */
[----:B------:R-:W0:Y:S01]  /*52b0*/  S2R R220, SR_TID.X ;  /* 0x0000000000dc7919 */ /* 0x000e220000002100 */
[----:B------:R-:W-:Y:S01]  /*52c0*/  UISETP.GT.AND UP1, UPT, UR59, UR57, UPT ;  /* 0x000000393b00728c */ /* 0x000fe2000bf24270 */
[----:B------:R-:W-:-:S05]  /*52d0*/  UMOV UR60, UR47 ;  /* 0x0000002f003c7c82 */ /* 0x000fca0008000000 */
[----:B------:R-:W-:Y:S08]  /*52e0*/  MUFU.TANH R39, R39 ;  /* 0x0000002700277308 */ /* 0x000ff00000002400 */
[----:B------:R-:W-:Y:S08]  /*52f0*/  MUFU.TANH R40, R40 ;  /* 0x0000002800287308 */ /* 0x000ff00000002400 */
[----:B------:R-:W-:Y:S08]  /*5300*/  MUFU.TANH R41, R41 ;  /* 0x0000002900297308 */ /* 0x000ff00000002400 */
[----:B------:R-:W-:Y:S01]  /*5310*/  MUFU.TANH R42, R42 ;  /* 0x0000002a002a7308 */ /* 0x000fe20000002400 */
[----:B0-----:R-:W-:-:S07]  /*5320*/  SHF.R.U32.HI R220, RZ, 0x7, R220 ;  /* 0x00000007ffdc7819 */ /* 0x001fce00000116dc */
        /* <DEDUP_REMOVED lines=10> */
[----:B------:R-:W-:-:S04]  /*53d0*/  FMUL.FTZ R180, R26, UR56 ;  /* 0x000000381ab47c20 */ /* 0x000fc80008410000 */
[----:B------:R-:W-:Y:S01]  /*53e0*/  MUFU.TANH R75, R75 ;  /* 0x0000004b004b7308 */ /* 0x000fe20000002400 */
[----:B------:R-:W-:Y:S01]  /*53f0*/  FMUL.FTZ R26, R52, UR56 ;  /* 0x00000038341a7c20 */ /* 0x000fe20008410000 */
[----:B------:R-:W-:Y:S01]  /*5400*/  HGMMA.64x128x16.F32.BF16 R88, R176, gdesc[UR4].tnspB, R88, gsb0 ;  /* 0x41e00004b0587df0 */ /* 0x000fe20008001858 */
[----:B------:R-:W-:Y:S01]  /*5410*/  UIADD3 UR6, UR11, 0x100, URZ ;  /* 0x000001000b067890 */ /* 0x000fe2000fffe03f */
[----:B------:R-:W-:-:S04]  /*5420*/  UMOV UR7, 0x40000040 ;  /* 0x4000004000077882 */ /* 0x000fc80000000000 */
[----:B------:R-:W0:Y:S08]  /*5430*/  MUFU.TANH R180, R180 ;  /* 0x000000b400b47308 */ /* 0x000e300000002400 */
        /* <DEDUP_REMOVED lines=25> */
[----:B------:R-:W-:Y:S01]  /*55d0*/  @UP0 ULDC UR6, c[0x0][0x44c] ;  /* 0x0001130000060ab9 */ /* 0x000fe20000000800 */
[----:B------:R-:W-:-:S05]  /*55e0*/  UMOV UR7, 0x40000040 ;  /* 0x4000004000077882 */ /* 0x000fca0000000000 */
[----:B------:R-:W1:Y:S08]  /*55f0*/  MUFU.TANH R178, R178 ;  /* 0x000000b200b27308 */ /* 0x000e700000002400 */
[----:B------:R-:W2:Y:S08]  /*5600*/  MUFU.TANH R176, R176 ;  /* 0x000000b000b07308 */ /* 0x000eb00000002400 */
[----:B------:R-:W3:Y:S08]  /*5610*/  MUFU.TANH R30, R30 ;  /* 0x0000001e001e7308 */ /* 0x000ef00000002400 */
        /* <DEDUP_REMOVED lines=11> */
[----:B------:R-:W-:Y:S01]  /*56d0*/  VIADD R173, R17, UR38 ;  /* 0x0000002611ad7c36 */ /* 0x000fe20008000000 */
[----:B------:R-:W-:-:S03]  /*56e0*/  WARPGROUP.ARRIVE ;  /* 0x00000000000079c5 */ /* 0x000fc60000000000 */
[----:B------:R-:W-:Y:S01]  /*56f0*/  @P2 IMAD.HI.U32 R29, R173, UR6, RZ ;  /* 0x00000006ad1d2c27 */ /* 0x000fe2000f8e00ff */
[----:B------:R-:W-:-:S04]  /*5700*/  @UP0 ULDC UR6, c[0x0][0x450] ;  /* 0x0001140000060ab9 */ /* 0x000fc80000000800 */
[----:B------:R-:W-:Y:S01]  /*5710*/  @P2 SHF.R.U32.HI R173, RZ, UR6, R29 ;  /* 0x00000006ffad2c19 */ /* 0x000fe2000801161d */
[----:B------:R-:W-:Y:S01]  /*5720*/  UMOV UR6, 0xffffff80 ;  /* 0xffffff8000067882 */ /* 0x000fe20000000000 */
[----:B------:R-:W-:Y:S01]  /*5730*/  FMUL.FTZ R29, R57, UR56 ;  /* 0x00000038391d7c20 */ /* 0x000fe20008410000 */
[----:B------:R-:W-:Y:S02]  /*5740*/  UIMAD UR6, UR59, UR6, 0x1 ;  /* 0x000000013b0674a4 */ /* 0x000fe4000f8e0206 */
[----:B------:R-:W4:Y:S01]  /*5750*/  SHFL.IDX PT, R47, R173, 0x1, 0x1c1f ;  /* 0x003c1f00ad2f7f89 */ /* 0x000f2200000e0000 */
[----:B------:R-:W-:Y:S02]  /*5760*/  UIADD3 UR59, UR59, -0x1, URZ ;  /* 0xffffffff3b3b7890 */ /* 0x000fe4000fffe03f */
[----:B------:R-:W-:Y:S01]  /*5770*/  MUFU.TANH R29, R29 ;  /* 0x0000001d001d7308 */ /* 0x000fe20000002400 */
[----:B------:R-:W-:Y:S01]  /*5780*/  IMAD.U32 R31, RZ, RZ, UR6 ;  /* 0x00000006ff1f7e24 */ /* 0x000fe2000f8e00ff */
[----:B------:R-:W-:-:S04]  /*5790*/  UIADD3 UR6, UR11, 0x180, URZ ;  /* 0x000001800b067890 */ /* 0x000fc8000fffe03f */
[----:B------:R-:W-:Y:S01]  /*57a0*/  IADD3 R174, R31, UR53, -R16 ;  /* 0x000000351fae7c10 */ /* 0x000fe2000fffe810 */
[----:B------:R-:W-:Y:S01]  /*57b0*/  FMUL.FTZ R31, R60, UR56 ;  /* 0x000000383c1f7c20 */ /* 0x000fe20008410000 */
[----:B------:R-:W-:Y:S01]  /*57c0*/  FMUL.FTZ R60, R64, UR56 ;  /* 0x00000038403c7c20 */ /* 0x000fe20008410000 */
[----:B------:R-:W-:Y:S01]  /*57d0*/  FMUL.FTZ R64, R72, UR56 ;  /* 0x0000003848407c20 */ /* 0x000fe20008410000 */
[----:B------:R-:W-:Y:S01]  /*57e0*/  FMUL.FTZ R72, R85, UR56 ;  /* 0x0000003855487c20 */ /* 0x000fe20008410000 */
[----:B------:R-:W-:Y:S01]  /*57f0*/  HGMMA.64x128x16.F32.BF16 R88, R168, gdesc[UR4].tnspB, R88, gsb0 ;  /* 0x41e00004a8587df0 */ /* 0x000fe20008001858 */
[----:B------:R-:W-:Y:S01]  /*5800*/  UIADD3 UR6, UR11, 0x200, URZ ;  /* 0x000002000b067890 */ /* 0x000fe2000fffe03f */
[----:B------:R-:W-:Y:S01]  /*5810*/  VIADD R174, R174, -UR54 ;  /* 0x80000036aeae7c36 */ /* 0x000fe20008000000 */
[----:B------:R-:W-:Y:S01]  /*5820*/  UMOV UR7, 0x40000040 ;  /* 0x4000004000077882 */ /* 0x000fe20000000000 */
[----:B------:R-:W-:Y:S02]  /*5830*/  MUFU.TANH R31, R31 ;  /* 0x0000001f001f7308 */ /* 0x000fe40000002400 */
[----:B----4-:R-:W-:-:S02]  /*5840*/  IMAD.IADD R56, R174, 0x1, R47 ;  /* 0x00000001ae387824 */ /* 0x010fc400078e022f */
[----:B------:R-:W-:Y:S01]  /*5850*/  FMUL.FTZ R47, R63, UR56 ;  /* 0x000000383f2f7c20 */ /* 0x000fe20008410000 */
[----:B------:R-:W-:-:S03]  /*5860*/  FMUL.FTZ R63, R73, UR56 ;  /* 0x00000038493f7c20 */ /* 0x000fc60008410000 */
[----:B------:R-:W-:Y:S01]  /*5870*/  MUFU.TANH R60, R60 ;  /* 0x0000003c003c7308 */ /* 0x000fe20000002400 */
[----:B------:R-:W4:Y:S01]  /*5880*/  SHFL.IDX PT, R73, R173, RZ, 0x1c1f ;  /* 0x001c1fffad497589 */ /* 0x000f2200000e0000 */
[C---:B------:R-:W-:Y:S02]  /*5890*/  ISETP.GT.AND P3, PT, R56.reuse, RZ, PT ;  /* 0x000000ff3800720c */ /* 0x040fe40003f64270 */
[----:B------:R-:W-:Y:S02]  /*58a0*/  ISETP.GT.AND P4, PT, R56, 0x1, PT ;  /* 0x000000013800780c */ /* 0x000fe40003f84270 */
[----:B0-----:R-:W-:Y:S02]  /*58b0*/  FSEL R180, R180, -INF , P3 ;  /* 0xff800000b4b47808 */ /* 0x001fe40001800000 */
[----:B------:R-:W-:Y:S01]  /*58c0*/  ISETP.GT.AND P3, PT, R56, 0x8, PT ;  /* 0x000000083800780c */ /* 0x000fe20003f64270 */
[----:B------:R-:W0:Y:S01]  /*58d0*/  MUFU.TANH R47, R47 ;  /* 0x0000002f002f7308 */ /* 0x000e220000002400 */
[----:B-1----:R-:W-:-:S02]  /*58e0*/  FSEL R178, R178, -INF , P4 ;  /* 0xff800000b2b27808 */ /* 0x002fc40002000000 */
[----:B------:R-:W-:Y:S02]  /*58f0*/  FMNMX.FTZ R49, R180, R5, !PT ;  /* 0x00000005b4317209 */ /* 0x000fe40007810000 */
[----:B------:R-:W-:Y:S02]  /*5900*/  ISETP.GT.AND P4, PT, R56, 0x9, PT ;  /* 0x000000093800780c */ /* 0x000fe40003f84270 */
[----:B--2---:R-:W-:Y:S01]  /*5910*/  FSEL R176, R176, -INF , P3 ;  /* 0xff800000b0b07808 */ /* 0x004fe20001800000 */
[----:B------:R-:W-:Y:S01]  /*5920*/  MUFU.TANH R64, R64 ;  /* 0x0000004000407308 */ /* 0x000fe20000002400 */
[----:B------:R-:W-:Y:S02]  /*5930*/  FMNMX.FTZ R49, R178, R49, !PT ;  /* 0x00000031b2317209 */ /* 0x000fe40007810000 */
[----:B------:R-:W-:Y:S02]  /*5940*/  ISETP.GT.AND P3, PT, R56, 0x10, PT ;  /* 0x000000103800780c */ /* 0x000fe40003f64270 */
[----:B---3--:R-:W-:Y:S01]  /*5950*/  FSEL R172, R30, -INF , P4 ;  /* 0xff8000001eac7808 */ /* 0x008fe20002000000 */
[----:B------:R-:W-:Y:S01]  /*5960*/  FMUL.FTZ R30, R66, UR56 ;  /* 0x00000038421e7c20 */ /* 0x000fe20008410000 */
[----:B------:R-:W-:Y:S01]  /*5970*/  FMNMX.FTZ R49, R176, R49, !PT ;  /* 0x00000031b0317209 */ /* 0x000fe20007810000 */
[----:B----4-:R-:W-:Y:S01]  /*5980*/  IMAD.IADD R73, R174, 0x1, R73 ;  /* 0x00000001ae497824 */ /* 0x010fe200078e0249 */
[----:B------:R-:W-:Y:S01]  /*5990*/  ISETP.GT.AND P4, PT, R56, 0x11, PT ;  /* 0x000000113800780c */ /* 0x000fe20003f84270 */
[----:B------:R-:W-:Y:S01]  /*59a0*/  FMUL.FTZ R66, R77, UR56 ;  /* 0x000000384d427c20 */ /* 0x000fe20008410000 */
[----:B------:R-:W-:Y:S01]  /*59b0*/  FMNMX.FTZ R49, R172, R49, !PT ;  /* 0x00000031ac317209 */ /* 0x000fe20007810000 */
[----:B------:R-:W1:Y:S01]  /*59c0*/  MUFU.TANH R30, R30 ;  /* 0x0000001e001e7308 */ /* 0x000e620000002400 */
[----:B------:R-:W-:-:S02]  /*59d0*/  ISETP.GT.AND P5, PT, R73, RZ, PT ;  /* 0x000000ff4900720c */ /* 0x000fc40003fa4270 */
[----:B------:R-:W-:-:S04]  /*59e0*/  ISETP.GT.AND P6, PT, R73, 0x8, PT ;  /* 0x000000084900780c */ /* 0x000fc80003fc4270 */
[----:B------:R-:W-:Y:S01]  /*59f0*/  FSEL R8, R8, -INF , P6 ;  /* 0xff80000008087808 */ /* 0x000fe20003000000 */
[----:B------:R-:W-:Y:S01]  /*5a00*/  MUFU.TANH R63, R63 ;  /* 0x0000003f003f7308 */ /* 0x000fe20000002400 */
[----:B------:R-:W-:-:S04]  /*5a10*/  ISETP.GT.AND P6, PT, R73, 0x11, PT ;  /* 0x000000114900780c */ /* 0x000fc80003fc4270 */
[----:B------:R-:W-:Y:S02]  /*5a20*/  FSEL R11, R11, -INF , P6 ;  /* 0xff8000000b0b7808 */ /* 0x000fe40003000000 */
[----:B------:R-:W-:Y:S01]  /*5a30*/  ISETP.GT.AND P6, PT, R73, 0x20, PT ;  /* 0x000000204900780c */ /* 0x000fe20003fc4270 */
[----:B------:R-:W-:Y:S08]  /*5a40*/  MUFU.TANH R66, R66 ;  /* 0x0000004200427308 */ /* 0x000ff00000002400 */
[----:B------:R-:W-:Y:S01]  /*5a50*/  MUFU.TANH R72, R72 ;  /* 0x0000004800487308 */ /* 0x000fe20000002400 */
[----:B------:R-:W-:-:S02]  /*5a60*/  WARPGROUP.DEPBAR.LE gsb0, 0x0 ;  /* 0x00008000000079c5 */ /* 0x000fc40000010000 */
[----:B------:R-:W-:Y:S01]  /*5a70*/  WARPGROUP.ARRIVE ;  /* 0x00000000000079c5 */ /* 0x000fe20000000000 */
[----:B------:R-:W-:Y:S02]  /*5a80*/  FSEL R170, R32, -INF , P3 ;  /* 0xff80000020aa7808 */ /* 0x000fe40001800000 */
[----:B------:R-:W-:Y:S02]  /*5a90*/  ISETP.GT.AND P3, PT, R56, 0x18, PT ;  /* 0x000000183800780c */ /* 0x000fe40003f64270 */
[----:B------:R-:W-:Y:S01]  /*5aa0*/  FSEL R168, R33, -INF , P4 ;  /* 0xff80000021a87808 */ /* 0x000fe20002000000 */
[----:B------:R-:W-:Y:S01]  /*5ab0*/  HGMMA.64x128x16.F32.BF16 R88, R152, gdesc[UR4].tnspB, R88, gsb0 ;  /* 0x41e0000498587df0 */ /* 0x000fe20008001858 */
[----:B------:R-:W-:Y:S01]  /*5ac0*/  FMNMX.FTZ R49, R170, R49, !PT ;  /* 0x00000031aa317209 */ /* 0x000fe20007810000 */
[----:B------:R-:W-:Y:S01]  /*5ad0*/  UIADD3 UR6, UR11, 0x280, URZ ;  /* 0x000002800b067890 */ /* 0x000fe2000fffe03f */
[----:B------:R-:W-:Y:S01]  /*5ae0*/  ISETP.GT.AND P4, PT, R56, 0x19, PT ;  /* 0x000000193800780c */ /* 0x000fe20003f84270 */
[----:B------:R-:W-:Y:S01]  /*5af0*/  UMOV UR7, 0x40000040 ;  /* 0x4000004000077882 */ /* 0x000fe20000000000 */
[----:B------:R-:W-:-:S02]  /*5b00*/  FSEL R37, R37, -INF , P3 ;  /* 0xff80000025257808 */ /* 0x000fc40001800000 */
[----:B------:R-:W-:Y:S02]  /*5b10*/  FMNMX.FTZ R50, R168, R49, !PT ;  /* 0x00000031a8327209 */ /* 0x000fe40007810000 */
[----:B------:R-:W-:Y:S02]  /*5b20*/  ISETP.GT.AND P3, PT, R56, 0x20, PT ;  /* 0x000000203800780c */ /* 0x000fe40003f64270 */
[----:B------:R-:W-:Y:S02]  /*5b30*/  FSEL R32, R34, -INF , P4 ;  /* 0xff80000022207808 */ /* 0x000fe40002000000 */
[----:B------:R-:W-:Y:S02]  /*5b40*/  FMNMX.FTZ R49, R37, R50, !PT ;  /* 0x0000003225317209 */ /* 0x000fe40007810000 */
[----:B------:R-:W-:Y:S02]  /*5b50*/  ISETP.GT.AND P4, PT, R56, 0x21, PT ;  /* 0x000000213800780c */ /* 0x000fe40003f84270 */
        /* <DEDUP_REMOVED lines=11> */
[----:B------:R-:W-:Y:S02]  /*5c10*/  FSEL R39, R40, -INF , P3 ;  /* 0xff80000028277808 */ /* 0x000fe40001800000 */
[----:B------:R-:W-:-:S02]  /*5c20*/  ISETP.GT.AND P4, PT, R56, 0x31, PT ;  /* 0x000000313800780c */ /* 0x000fc40003f84270 */
[----:B------:R-:W-:Y:S02]  /*5c30*/  FMNMX.FTZ R40, R35, R38, !PT ;  /* 0x0000002623287209 */ /* 0x000fe40007810000 */
[----:B------:R-:W-:Y:S02]  /*5c40*/  ISETP.GT.AND P3, PT, R56, 0x38, PT ;  /* 0x000000383800780c */ /* 0x000fe40003f64270 */
[----:B------:R-:W-:Y:S02]  /*5c50*/  FSEL R38, R41, -INF , P4 ;  /* 0xff80000029267808 */ /* 0x000fe40002000000 */
[----:B------:R-:W-:Y:S02]  /*5c60*/  FMNMX.FTZ R49, R39, R40, !PT ;  /* 0x0000002827317209 */ /* 0x000fe40007810000 */
[----:B------:R-:W-:Y:S02]  /*5c70*/  FSEL R41, R42, -INF , P3 ;  /* 0xff8000002a297808 */ /* 0x000fe40001800000 */
[----:B------:R-:W-:-:S02]  /*5c80*/  ISETP.GT.AND P4, PT, R56, 0x39, PT ;  /* 0x000000393800780c */ /* 0x000fc40003f84270 */
[----:B------:R-:W-:Y:S02]  /*5c90*/  FMNMX.FTZ R42, R38, R49, !PT ;  /* 0x00000031262a7209 */ /* 0x000fe40007810000 */
[C---:B------:R-:W-:Y:S02]  /*5ca0*/  ISETP.GT.AND P3, PT, R56.reuse, 0x40, PT ;  /* 0x000000403800780c */ /* 0x040fe40003f64270 */
[----:B------:R-:W-:Y:S02]  /*5cb0*/  FSEL R40, R43, -INF , P4 ;  /* 0xff8000002b287808 */ /* 0x000fe40002000000 */
[----:B------:R-:W-:Y:S02]  /*5cc0*/  FMNMX.FTZ R49, R41, R42, !PT ;  /* 0x0000002a29317209 */ /* 0x000fe40007810000 */
[----:B------:R-:W-:Y:S02]  /*5cd0*/  ISETP.GT.AND P4, PT, R56, 0x41, PT ;  /* 0x000000413800780c */ /* 0x000fe40003f84270 */
[----:B------:R-:W-:-:S02]  /*5ce0*/  FSEL R43, R44, -INF , P3 ;  /* 0xff8000002c2b7808 */ /* 0x000fc40001800000 */
[----:B------:R-:W-:Y:S02]  /*5cf0*/  FMNMX.FTZ R44, R40, R49, !PT ;  /* 0x00000031282c7209 */ /* 0x000fe40007810000 */
[----:B------:R-:W-:Y:S02]  /*5d00*/  FSEL R42, R45, -INF , P4 ;  /* 0xff8000002d2a7808 */ /* 0x000fe40002000000 */
[C---:B------:R-:W-:Y:S02]  /*5d10*/  ISETP.GT.AND P3, PT, R56.reuse, 0x48, PT ;  /* 0x000000483800780c */ /* 0x040fe40003f64270 */
[----:B------:R-:W-:Y:S02]  /*5d20*/  FMNMX.FTZ R45, R43, R44, !PT ;  /* 0x0000002c2b2d7209 */ /* 0x000fe40007810000 */
[----:B------:R-:W-:Y:S02]  /*5d30*/  ISETP.GT.AND P4, PT, R56, 0x49, PT ;  /* 0x000000493800780c */ /* 0x000fe40003f84270 */
[----:B------:R-:W-:-:S02]  /*5d40*/  FSEL R44, R46, -INF , P3 ;  /* 0xff8000002e2c7808 */ /* 0x000fc40001800000 */
[----:B------:R-:W-:Y:S02]  /*5d50*/  FMNMX.FTZ R49, R42, R45, !PT ;  /* 0x0000002d2a317209 */ /* 0x000fe40007810000 */
[----:B------:R-:W-:Y:S02]  /*5d60*/  ISETP.GT.AND P3, PT, R56, 0x50, PT ;  /* 0x000000503800780c */ /* 0x000fe40003f64270 */
[----:B0-----:R-:W-:Y:S02]  /*5d70*/  FSEL R45, R47, -INF , P4 ;  /* 0xff8000002f2d7808 */ /* 0x001fe40002000000 */
[----:B------:R-:W-:Y:S02]  /*5d80*/  FMNMX.FTZ R50, R44, R49, !PT ;  /* 0x000000312c327209 */ /* 0x000fe40007810000 */
[----:B------:R-:W-:Y:S02]  /*5d90*/  ISETP.GT.AND P4, PT, R56, 0x51, PT ;  /* 0x000000513800780c */ /* 0x000fe40003f84270 */
[----:B-1----:R-:W-:-:S02]  /*5da0*/  FSEL R46, R30, -INF , P3 ;  /* 0xff8000001e2e7808 */ /* 0x002fc40001800000 */
[----:B------:R-:W-:Y:S02]  /*5db0*/  FMNMX.FTZ R49, R45, R50, !PT ;  /* 0x000000322d317209 */ /* 0x000fe40007810000 */
[----:B------:R-:W-:Y:S02]  /*5dc0*/  ISETP.GT.AND P3, PT, R56, 0x58, PT ;  /* 0x000000583800780c */ /* 0x000fe40003f64270 */
[----:B------:R-:W-:Y:S02]  /*5dd0*/  FSEL R47, R48, -INF , P4 ;  /* 0xff800000302f7808 */ /* 0x000fe40002000000 */
[----:B------:R-:W-:Y:S02]  /*5de0*/  FMNMX.FTZ R30, R46, R49, !PT ;  /* 0x000000312e1e7209 */ /* 0x000fe40007810000 */
[----:B------:R-:W-:Y:S02]  /*5df0*/  ISETP.GT.AND P4, PT, R56, 0x59, PT ;  /* 0x000000593800780c */ /* 0x000fe40003f84270 */
[----:B------:R-:W-:Y:S01]  /*5e00*/  FSEL R48, R70, -INF , P3 ;  /* 0xff80000046307808 */ /* 0x000fe20001800000 */
[----:B------:R-:W-:Y:S01]  /*5e10*/  FMUL.FTZ R70, R84, UR56 ;  /* 0x0000003854467c20 */ /* 0x000fe20008410000 */
[----:B------:R-:W-:-:S02]  /*5e20*/  FMNMX.FTZ R51, R47, R30, !PT ;  /* 0x0000001e2f337209 */ /* 0x000fc40007810000 */
[----:B------:R-:W-:Y:S02]  /*5e30*/  ISETP.GT.AND P3, PT, R56, 0x60, PT ;  /* 0x000000603800780c */ /* 0x000fe40003f64270 */
[----:B------:R-:W-:Y:S01]  /*5e40*/  FSEL R49, R71, -INF , P4 ;  /* 0xff80000047317808 */ /* 0x000fe20002000000 */
[----:B------:R-:W-:Y:S01]  /*5e50*/  MUFU.TANH R70, R70 ;  /* 0x0000004600467308 */ /* 0x000fe20000002400 */
        /* <DEDUP_REMOVED lines=16> */
[----:B------:R-:W-:Y:S01]  /*5f60*/  ISETP.GT.AND P3, PT, R56, 0x78, PT ;  /* 0x000000783800780c */ /* 0x000fe20003f64270 */
[----:B------:R-:W-:Y:S02]  /*5f70*/  WARPGROUP.DEPBAR.LE gsb0, 0x0 ;  /* 0x00008000000079c5 */ /* 0x000fe40000010000 */
[----:B------:R-:W-:Y:S01]  /*5f80*/  WARPGROUP.ARRIVE ;  /* 0x00000000000079c5 */ /* 0x000fe20000000000 */
[----:B------:R-:W-:Y:S02]  /*5f90*/  FSEL R54, R54, -INF , P4 ;  /* 0xff80000036367808 */ /* 0x000fe40002000000 */
[----:B------:R-:W-:Y:S02]  /*5fa0*/  FMNMX.FTZ R57, R52, R57, !PT ;  /* 0x0000003934397209 */ /* 0x000fe40007810000 */
[----:B------:R-:W-:Y:S01]  /*5fb0*/  ISETP.GT.AND P4, PT, R56, 0x79, PT ;  /* 0x000000793800780c */ /* 0x000fe20003f84270 */
[----:B------:R-:W-:Y:S01]  /*5fc0*/  HGMMA.64x128x16.F32.BF16 R88, R156, gdesc[UR4].tnspB, R88, gsb0 ;  /* 0x41e000049c587df0 */ /* 0x000fe20008001858 */
[----:B------:R-:W-:Y:S01]  /*5fd0*/  FSEL R56, R86, -INF , P3 ;  /* 0xff80000056387808 */ /* 0x000fe20001800000 */
[----:B------:R-:W-:Y:S01]  /*5fe0*/  UIADD3 UR6, UR11, 0x300, URZ ;  /* 0x000003000b067890 */ /* 0x000fe2000fffe03f */
[----:B------:R-:W-:Y:S01]  /*5ff0*/  FMNMX.FTZ R59, R54, R57, !PT ;  /* 0x00000039363b7209 */ /* 0x000fe20007810000 */
[----:B------:R-:W-:Y:S01]  /*6000*/  UMOV UR7, 0x40000040 ;  /* 0x4000004000077882 */ /* 0x000fe20000000000 */
[----:B------:R-:W-:-:S02]  /*6010*/  FSEL R57, R87, -INF , P4 ;  /* 0xff80000057397808 */ /* 0x000fc40002000000 */
[----:B------:R-:W-:Y:S01]  /*6020*/  FMNMX.FTZ R30, R56, R59, !PT ;  /* 0x0000003b381e7209 */ /* 0x000fe20007810000 */
[----:B------:R-:W-:Y:S01]  /*6030*/  FMUL.FTZ R59, R65, UR56 ;  /* 0x00000038413b7c20 */ /* 0x000fe20008410000 */
[----:B------:R-:W-:Y:S02]  /*6040*/  ISETP.GT.AND P4, PT, R73, 0x1, PT ;  /* 0x000000014900780c */ /* 0x000fe40003f84270 */
[----:B------:R-:W-:Y:S02]  /*6050*/  FMNMX.FTZ R30, R57, R30, !PT ;  /* 0x0000001e391e7209 */ /* 0x000fe40007810000 */
[----:B------:R-:W-:Y:S01]  /*6060*/  FSEL R71, R6, -INF , P5 ;  /* 0xff80000006477808 */ /* 0x000fe20002800000 */
[----:B------:R-:W0:Y:S01]  /*6070*/  MUFU.TANH R59, R59 ;  /* 0x0000003b003b7308 */ /* 0x000e220000002400 */
[----:B------:R-:W-:Y:S01]  /*6080*/  FSEL R7, R7, -INF , P4 ;  /* 0xff80000007077808 */ /* 0x000fe20002000000 */
[----:B------:R-:W1:Y:S01]  /*6090*/  SHFL.BFLY PT, R65, R30, 0x2, 0x1f ;  /* 0x0c401f001e417f89 */ /* 0x000e6200000e0000 */
[----:B------:R-:W-:-:S02]  /*60a0*/  FMNMX.FTZ R74, R71, R4, !PT ;  /* 0x00000004474a7209 */ /* 0x000fc40007810000 */
[----:B------:R-:W-:Y:S02]  /*60b0*/  ISETP.GT.AND P5, PT, R73, 0x9, PT ;  /* 0x000000094900780c */ /* 0x000fe40003fa4270 */
[----:B------:R-:W-:Y:S02]  /*60c0*/  FMNMX.FTZ R75, R7, R74, !PT ;  /* 0x0000004a074b7209 */ /* 0x000fe40007810000 */
[----:B------:R-:W-:Y:S02]  /*60d0*/  ISETP.GT.AND P4, PT, R73, 0x10, PT ;  /* 0x000000104900780c */ /* 0x000fe40003f84270 */
[----:B------:R-:W-:Y:S02]  /*60e0*/  FSEL R9, R9, -INF , P5 ;  /* 0xff80000009097808 */ /* 0x000fe40002800000 */
[----:B------:R-:W-:Y:S02]  /*60f0*/  FMNMX.FTZ R74, R8, R75, !PT ;  /* 0x0000004b084a7209 */ /* 0x000fe40007810000 */
[----:B------:R-:W-:-:S02]  /*6100*/  FSEL R10, R10, -INF , P4 ;  /* 0xff8000000a0a7808 */ /* 0x000fc40002000000 */
[----:B------:R-:W-:Y:S02]  /*6110*/  FMNMX.FTZ R75, R9, R74, !PT ;  /* 0x0000004a094b7209 */ /* 0x000fe40007810000 */
[C---:B------:R-:W-:Y:S02]  /*6120*/  ISETP.GT.AND P5, PT, R73.reuse, 0x18, PT ;  /* 0x000000184900780c */ /* 0x040fe40003fa4270 */
[----:B------:R-:W-:Y:S02]  /*6130*/  ISETP.GT.AND P4, PT, R73, 0x19, PT ;  /* 0x000000194900780c */ /* 0x000fe40003f84270 */
[----:B------:R-:W-:Y:S02]  /*6140*/  FSEL R74, R12, -INF , P5 ;  /* 0xff8000000c4a7808 */ /* 0x000fe40002800000 */
[----:B------:R-:W-:Y:S02]  /*6150*/  FSEL R13, R13, -INF , P4 ;  /* 0xff8000000d0d7808 */ /* 0x000fe40002000000 */
[----:B-1----:R-:W-:Y:S01]  /*6160*/  FMNMX.FTZ R69, R30, R65, !PT ;  /* 0x000000411e457209 */ /* 0x002fe20007810000 */
[----:B------:R-:W-:Y:S01]  /*6170*/  FMUL.FTZ R65, R76, UR56 ;  /* 0x000000384c417c20 */ /* 0x000fe20008410000 */
[----:B------:R-:W-:-:S02]  /*6180*/  FMNMX.FTZ R76, R10, R75, !PT ;  /* 0x0000004b0a4c7209 */ /* 0x000fc40007810000 */
[----:B------:R-:W-:Y:S01]  /*6190*/  ISETP.GT.AND P5, PT, R73, 0x21, PT ;  /* 0x000000214900780c */ /* 0x000fe20003fa4270 */
[----:B------:R-:W1:Y:S01]  /*61a0*/  SHFL.BFLY PT, R30, R69, 0x1, 0x1f ;  /* 0x0c201f00451e7f89 */ /* 0x000e6200000e0000 */
[----:B------:R-:W-:Y:S01]  /*61b0*/  FMNMX.FTZ R75, R11, R76, !PT ;  /* 0x0000004c0b4b7209 */ /* 0x000fe20007810000 */
[----:B------:R-:W2:Y:S01]  /*61c0*/  MUFU.TANH R65, R65 ;  /* 0x0000004100417308 */ /* 0x000ea20000002400 */
[----:B------:R-:W-:Y:S02]  /*61d0*/  ISETP.GT.AND P4, PT, R73, 0x28, PT ;  /* 0x000000284900780c */ /* 0x000fe40003f84270 */
[----:B------:R-:W-:Y:S02]  /*61e0*/  FMNMX.FTZ R76, R74, R75, !PT ;  /* 0x0000004b4a4c7209 */ /* 0x000fe40007810000 */
[----:B------:R-:W-:Y:S02]  /*61f0*/  FSEL R75, R14, -INF , P6 ;  /* 0xff8000000e4b7808 */ /* 0x000fe40003000000 */
[----:B------:R-:W-:-:S02]  /*6200*/  FMNMX.FTZ R76, R13, R76, !PT ;  /* 0x0000004c0d4c7209 */ /* 0x000fc40007810000 */
[----:B------:R-:W-:Y:S02]  /*6210*/  FSEL R15, R15, -INF , P5 ;  /* 0xff8000000f0f7808 */ /* 0x000fe40002800000 */
[----:B------:R-:W-:Y:S02]  /*6220*/  FMNMX.FTZ R78, R75, R76, !PT ;  /* 0x0000004c4b4e7209 */ /* 0x000fe40007810000 */
[----:B------:R-:W-:Y:S02]  /*6230*/  ISETP.GT.AND P6, PT, R73, 0x29, PT ;  /* 0x000000294900780c */ /* 0x000fe40003fc4270 */
[----:B------:R-:W-:Y:S02]  /*6240*/  FSEL R76, R20, -INF , P4 ;  /* 0xff800000144c7808 */ /* 0x000fe40002000000 */
[----:B------:R-:W-:Y:S02]  /*6250*/  FMNMX.FTZ R77, R15, R78, !PT ;  /* 0x0000004e0f4d7209 */ /* 0x000fe40007810000 */
[----:B------:R-:W-:-:S02]  /*6260*/  ISETP.GT.AND P5, PT, R73, 0x30, PT ;  /* 0x000000304900780c */ /* 0x000fc40003fa4270 */
[----:B------:R-:W-:Y:S02]  /*6270*/  FSEL R21, R21, -INF , P6 ;  /* 0xff80000015157808 */ /* 0x000fe40003000000 */
[----:B-1----:R-:W-:Y:S02]  /*6280*/  FMNMX.FTZ R30, R69, R30, !PT ;  /* 0x0000001e451e7209 */ /* 0x002fe40007810000 */
[----:B------:R-:W-:Y:S02]  /*6290*/  FMNMX.FTZ R20, R76, R77, !PT ;  /* 0x0000004d4c147209 */ /* 0x000fe40007810000 */
[C---:B------:R-:W-:Y:S01]  /*62a0*/  FSETP.NEU.FTZ.AND P3, PT, R30.reuse, -INF , PT ;  /* 0xff8000001e00780b */ /* 0x040fe20003f7d000 */
[----:B------:R-:W-:Y:S01]  /*62b0*/  FMUL.FTZ R69, R30, UR10 ;  /* 0x0000000a1e457c20 */ /* 0x000fe20008410000 */
[----:B------:R-:W-:Y:S02]  /*62c0*/  ISETP.GT.AND P4, PT, R73, 0x31, PT ;  /* 0x000000314900780c */ /* 0x000fe40003f84270 */
[----:B------:R-:W-:-:S02]  /*62d0*/  FMNMX.FTZ R20, R21, R20, !PT ;  /* 0x0000001415147209 */ /* 0x000fc40007810000 */
[----:B------:R-:W-:Y:S02]  /*62e0*/  FSEL R69, R69, RZ, P3 ;  /* 0x000000ff45457208 */ /* 0x000fe40001800000 */
[----:B------:R-:W-:Y:S02]  /*62f0*/  ISETP.GT.AND P6, PT, R73, 0x38, PT ;  /* 0x000000384900780c */ /* 0x000fe40003fc4270 */
[----:B------:R-:W-:Y:S01]  /*6300*/  FSEL R25, R25, -INF , P4 ;  /* 0xff80000019197808 */ /* 0x000fe20002000000 */
        /* <DEDUP_REMOVED lines=10> */
[----:B------:R1:W-:Y:S01]  /*63b0*/  MUFU.EX2 R20, R78 ;  /* 0x0000004e00147308 */ /* 0x0003e20000000800 */
[----:B------:R-:W-:Y:S01]  /*63c0*/  ISETP.GT.AND P4, PT, R73, 0x40, PT ;  /* 0x000000404900780c */ /* 0x000fe20003f84270 */
[--C-:B------:R-:W-:Y:S01]  /*63d0*/  FFMA.FTZ R181, R180, UR10, -R69.reuse ;  /* 0x0000000ab4b57c23 */ /* 0x100fe20008010845 */
        /* <DEDUP_REMOVED lines=31> */
[----:B------:R3:W-:Y:S01]  /*65d0*/  MUFU.EX2 R12, R172 ;  /* 0x000000ac000c7308 */ /* 0x0007e20000000800 */
[----:B------:R-:W-:Y:S01]  /*65e0*/  FMNMX.FTZ R33, R58, R33, !PT ;  /* 0x000000213a217209 */ /* 0x000fe20007810000 */
[--C-:B------:R-:W-:Y:S01]  /*65f0*/  FFMA.FTZ R39, R53, UR10, -R69.reuse ;  /* 0x0000000a35277c23 */ /* 0x100fe20008010845 */
[----:B------:R-:W-:Y:S01]  /*6600*/  ISETP.GT.AND P4, PT, R73, 0x58, PT ;  /* 0x000000584900780c */ /* 0x000fe20003f84270 */
[--C-:B------:R-:W-:Y:S01]  /*6610*/  FFMA.FTZ R50, R54, UR10, -R69.reuse ;  /* 0x0000000a36327c23 */ /* 0x100fe20008010845 */
[----:B0-----:R-:W-:Y:S01]  /*6620*/  FSEL R59, R59, -INF , P5 ;  /* 0xff8000003b3b7808 */ /* 0x001fe20002800000 */
[--C-:B------:R-:W-:Y:S01]  /*6630*/  FFMA.FTZ R43, R56, UR10, -R69.reuse ;  /* 0x0000000a382b7c23 */ /* 0x100fe20008010845 */
[----:B------:R-:W-:Y:S01]  /*6640*/  FMNMX.FTZ R34, R60, R33, !PT ;  /* 0x000000213c227209 */ /* 0x000fe20007810000 */
[----:B------:R-:W-:Y:S01]  /*6650*/  MUFU.EX2 R177, R177 ;  /* 0x000000b100b17308 */ /* 0x000fe20000000800 */
[----:B------:R-:W-:Y:S01]  /*6660*/  ISETP.GT.AND P6, PT, R73, 0x59, PT ;  /* 0x000000594900780c */ /* 0x000fe20003fc4270 */
[----:B------:R-:W-:Y:S01]  /*6670*/  FFMA.FTZ R57, R57, UR10, -R69 ;  /* 0x0000000a39397c23 */ /* 0x000fe20008010845 */
[----:B------:R-:W-:Y:S01]  /*6680*/  FSEL R61, R61, -INF , P4 ;  /* 0xff8000003d3d7808 */ /* 0x000fe20002000000 */
[----:B------:R-:W-:-:S02]  /*6690*/  WARPGROUP.DEPBAR.LE gsb0, 0x0 ;  /* 0x00008000000079c5 */ /* 0x000fc40000010000 */
[----:B------:R-:W-:Y:S01]  /*66a0*/  WARPGROUP.ARRIVE ;  /* 0x00000000000079c5 */ /* 0x000fe20000000000 */
[----:B------:R-:W-:Y:S01]  /*66b0*/  FMNMX.FTZ R34, R59, R34, !PT ;  /* 0x000000223b227209 */ /* 0x000fe20007810000 */
[----:B------:R-:W-:Y:S01]  /*66c0*/  MUFU.EX2 R14, R14 ;  /* 0x0000000e000e7308 */ /* 0x000fe20000000800 */
[----:B------:R-:W-:Y:S01]  /*66d0*/  ISETP.GT.AND P5, PT, R73, 0x60, PT ;  /* 0x000000604900780c */ /* 0x000fe20003fa4270 */
[--C-:B------:R-:W-:Y:S01]  /*66e0*/  FFMA.FTZ R157, R46, UR10, -R69.reuse ;  /* 0x0000000a2e9d7c23 */ /* 0x100fe20008010845 */
[----:B------:R-:W-:Y:S01]  /*66f0*/  FSEL R62, R62, -INF , P6 ;  /* 0xff8000003e3e7808 */ /* 0x000fe20003000000 */
[----:B------:R-:W-:Y:S01]  /*6700*/  HGMMA.64x128x16.F32.BF16 R88, R160, gdesc[UR4].tnspB, R88, gsb0 ;  /* 0x41e00004a0587df0 */ /* 0x000fe20008001858 */
[----:B------:R-:W-:Y:S01]  /*6710*/  FMNMX.FTZ R33, R61, R34, !PT ;  /* 0x000000223d217209 */ /* 0x000fe20007810000 */
[--C-:B------:R-:W-:Y:S01]  /*6720*/  FFMA.FTZ R34, R38, UR10, -R69.reuse ;  /* 0x0000000a26227c23 */ /* 0x100fe20008010845 */
[C---:B------:R-:W-:Y:S01]  /*6730*/  ISETP.GT.AND P4, PT, R73.reuse, 0x61, PT ;  /* 0x000000614900780c */ /* 0x040fe20003f84270 */
[----:B------:R-:W-:Y:S01]  /*6740*/  UIADD3 UR6, UR11, 0x380, URZ ;  /* 0x000003800b067890 */ /* 0x000fe2000fffe03f */
[----:B------:R-:W-:Y:S01]  /*6750*/  FSEL R64, R64, -INF , P5 ;  /* 0xff80000040407808 */ /* 0x000fe20002800000 */
[----:B------:R-:W-:Y:S01]  /*6760*/  UMOV UR7, 0x40000040 ;  /* 0x4000004000077882 */ /* 0x000fe20000000000 */
[----:B------:R-:W-:Y:S01]  /*6770*/  FMNMX.FTZ R33, R62, R33, !PT ;  /* 0x000000213e217209 */ /* 0x000fe20007810000 */
[----:B------:R-:W-:Y:S01]  /*6780*/  MUFU.EX2 R179, R179 ;  /* 0x000000b300b37308 */ /* 0x000fe20000000800 */
[----:B------:R-:W-:Y:S01]  /*6790*/  ISETP.GT.AND P6, PT, R73, 0x68, PT ;  /* 0x000000684900780c */ /* 0x000fe20003fc4270 */
[--C-:B------:R-:W-:Y:S01]  /*67a0*/  FFMA.FTZ R159, R48, UR10, -R69.reuse ;  /* 0x0000000a309f7c23 */ /* 0x100fe20008010845 */
[----:B------:R-:W-:Y:S01]  /*67b0*/  FSEL R63, R63, -INF , P4 ;  /* 0xff8000003f3f7808 */ /* 0x000fe20002000000 */
[--C-:B------:R-:W-:Y:S01]  /*67c0*/  FFMA.FTZ R46, R51, UR10, -R69.reuse ;  /* 0x0000000a332e7c23 */ /* 0x100fe20008010845 */
[----:B------:R-:W-:Y:S01]  /*67d0*/  FMNMX.FTZ R36, R64, R33, !PT ;  /* 0x0000002140247209 */ /* 0x000fe20007810000 */
[----:B------:R-:W-:Y:S01]  /*67e0*/  FFMA.FTZ R48, R55, UR10, -R69 ;  /* 0x0000000a37307c23 */ /* 0x000fe20008010845 */
[----:B------:R-:W-:Y:S01]  /*67f0*/  ISETP.GT.AND P5, PT, R73, 0x69, PT ;  /* 0x000000694900780c */ /* 0x000fe20003fa4270 */
[----:B------:R-:W-:Y:S01]  /*6800*/  MUFU.EX2 R173, R173 ;  /* 0x000000ad00ad7308 */ /* 0x000fe20000000800 */
[----:B--2---:R-:W-:-:S02]  /*6810*/  FSEL R65, R65, -INF , P6 ;  /* 0xff80000041417808 */ /* 0x004fc40003000000 */
[----:B------:R-:W-:Y:S02]  /*6820*/  FMNMX.FTZ R36, R63, R36, !PT ;  /* 0x000000243f247209 */ /* 0x000fe40007810000 */
[----:B------:R-:W-:Y:S02]  /*6830*/  ISETP.GT.AND P4, PT, R73, 0x70, PT ;  /* 0x000000704900780c */ /* 0x000fe40003f84270 */
[----:B------:R-:W-:Y:S01]  /*6840*/  FSEL R66, R66, -INF , P5 ;  /* 0xff80000042427808 */ /* 0x000fe20002800000 */
[----:B------:R-:W-:Y:S01]  /*6850*/  MUFU.EX2 R24, R24 ;  /* 0x0000001800187308 */ /* 0x000fe20000000800 */
[----:B------:R-:W-:Y:S01]  /*6860*/  FMNMX.FTZ R33, R65, R36, !PT ;  /* 0x0000002441217209 */ /* 0x000fe20007810000 */
[--C-:B------:R-:W-:Y:S01]  /*6870*/  FFMA.FTZ R36, R40, UR10, -R69.reuse ;  /* 0x0000000a28247c23 */ /* 0x100fe20008010845 */
[----:B------:R-:W-:Y:S01]  /*6880*/  ISETP.GT.AND P6, PT, R73, 0x71, PT ;  /* 0x000000714900780c */ /* 0x000fe20003fc4270 */
[----:B------:R-:W-:Y:S01]  /*6890*/  FFMA.FTZ R40, R47, UR10, -R69 ;  /* 0x0000000a2f287c23 */ /* 0x000fe20008010845 */
        /* <DEDUP_REMOVED lines=9> */
[----:B------:R-:W-:Y:S01]  /*6930*/  FMNMX.FTZ R33, R67, R38, !PT ;  /* 0x0000002643217209 */ /* 0x000fe20007810000 */
[----:B------:R-:W-:Y:S01]  /*6940*/  FFMA.FTZ R38, R42, UR10, -R69 ;  /* 0x0000000a2a267c23 */ /* 0x000fe20008010845 */
[----:B------:R-:W-:Y:S02]  /*6950*/  FSEL R72, R72, -INF , P4 ;  /* 0xff80000048487808 */ /* 0x000fe40002000000 */
        /* <DEDUP_REMOVED lines=9> */
[--C-:B------:R-:W-:Y:S01]  /*69f0*/  FFMA.FTZ R42, R49, UR10, -R69.reuse ;  /* 0x0000000a312a7c23 */ /* 0x100fe20008010845 */
[----:B-1----:R-:W0:Y:S06]  /*6a00*/  SHFL.BFLY PT, R78, R41, 0x1, 0x1f ;  /* 0x0c201f00294e7f89 */ /* 0x002e2c00000e0000 */
[----:B------:R-:W-:Y:S08]  /*6a10*/  MUFU.EX2 R38, R38 ;  /* 0x0000002600267308 */ /* 0x000ff00000000800 */
[----:B------:R-:W-:Y:S08]  /*6a20*/  MUFU.EX2 R155, R155 ;  /* 0x0000009b009b7308 */ /* 0x000ff00000000800 */
[----:B------:R-:W-:Y:S01]  /*6a30*/  MUFU.EX2 R44, R44 ;  /* 0x0000002c002c7308 */ /* 0x000fe20000000800 */
[----:B0-----:R-:W-:Y:S01]  /*6a40*/  FMNMX.FTZ R33, R41, R78, !PT ;  /* 0x0000004e29217209 */ /* 0x001fe20007810000 */
[----:B------:R-:W-:-:S03]  /*6a50*/  FFMA.FTZ R41, R52, UR10, -R69 ;  /* 0x0000000a34297c23 */ /* 0x000fc60008010845 */
        /* <DEDUP_REMOVED lines=10> */
[----:B------:R-:W-:Y:S02]  /*6b00*/  IMAD.U32 R10, RZ, RZ, UR46 ;  /* 0x0000002eff0a7e24 */ /* 0x000fe4000f8e00ff */
[----:B------:R-:W-:Y:S01]  /*6b10*/  FADD.FTZ R8, -R8, R5 ;  /* 0x0000000508087221 */ /* 0x000fe20000010100 */
[----:B------:R-:W-:Y:S01]  /*6b20*/  FSEL R5, R33, RZ, P4 ;  /* 0x000000ff21057208 */ /* 0x000fe20002000000 */
[----:B------:R-:W-:Y:S01]  /*6b30*/  FFMA.FTZ R7, R7, UR10, -R52 ;  /* 0x0000000a07077c23 */ /* 0x000fe20008010834 */
[----:B------:R-:W-:Y:S01]  /*6b40*/  MUFU.EX2 R180, R180 ;  /* 0x000000b400b47308 */ /* 0x000fe20000000800 */
[----:B------:R-:W-:Y:S01]  /*6b50*/  FMUL.FTZ R26, R8, UR10 ;  /* 0x0000000a081a7c20 */ /* 0x000fe20008410000 */
[----:B------:R-:W-:Y:S01]  /*6b60*/  @!P1 LEA R10, R10, UR41, 0x3 ;  /* 0x000000290a0a9c11 */ /* 0x000fe2000f8e18ff */
[----:B------:R-:W-:Y:S01]  /*6b70*/  FADD.FTZ R5, -R5, R4 ;  /* 0x0000000405057221 */ /* 0x000fe20000010100 */
[--C-:B------:R-:W-:Y:S01]  /*6b80*/  FFMA.FTZ R9, R9, UR10, -R52.reuse ;  /* 0x0000000a09097c23 */ /* 0x100fe20008010834 */
[----:B------:R-:W-:Y:S01]  /*6b90*/  IADD3 R8, -R220, 0xb, RZ ;  /* 0x0000000bdc087810 */ /* 0x000fe20007ffe1ff */
[----:B------:R-:W-:Y:S01]  /*6ba0*/  FFMA.FTZ R11, R11, UR10, -R52 ;  /* 0x0000000a0b0b7c23 */ /* 0x000fe20008010834 */
[----:B------:R-:W-:Y:S01]  /*6bb0*/  FMUL.FTZ R5, R5, UR10 ;  /* 0x0000000a05057c20 */ /* 0x000fe20008410000 */
[----:B------:R-:W0:Y:S01]  /*6bc0*/  MUFU.EX2 R4, R26 ;  /* 0x0000001a00047308 */ /* 0x000e220000000800 */
[----:B------:R-:W-:-:S02]  /*6bd0*/  WARPGROUP.DEPBAR.LE gsb0, 0x0 ;  /* 0x00008000000079c5 */ /* 0x000fc40000010000 */
[----:B------:R-:W-:Y:S01]  /*6be0*/  WARPGROUP.ARRIVE ;  /* 0x00000000000079c5 */ /* 0x000fe20000000000 */
[----:B------:R-:W-:Y:S02]  /*6bf0*/  @!P1 VIADD R10, R10, 0x28840 ;  /* 0x000288400a0a9836 */ /* 0x000fe40000000000 */
[--C-:B------:R-:W-:Y:S01]  /*6c00*/  FFMA.FTZ R154, R31, UR10, -R52.reuse ;  /* 0x0000000a1f9a7c23 */ /* 0x100fe20008010834 */
[--C-:B------:R-:W-:Y:S01]  /*6c10*/  FFMA.FTZ R178, R74, UR10, -R52.reuse ;  /* 0x0000000a4ab27c23 */ /* 0x100fe20008010834 */
[----:B------:R-:W-:Y:S01]  /*6c20*/  FFMA.FTZ R168, R37, UR10, -R52 ;  /* 0x0000000a25a87c23 */ /* 0x000fe20008010834 */
[----:B------:R-:W1:Y:S01]  /*6c30*/  MUFU.EX2 R5, R5 ;  /* 0x0000000500057308 */ /* 0x000e620000000800 */
[----:B------:R-:W-:Y:S01]  /*6c40*/  HGMMA.64x128x16.F32.BF16 R88, R164, gdesc[UR4].tnspB, R88, gsb0 ;  /* 0x41e00004a4587df0 */ /* 0x000fe20008001858 */
[----:B------:R-:W-:Y:S01]  /*6c50*/  @!P1 PRMT R10, RZ, 0x654, R10 ;  /* 0x00000654ff0a9816 */ /* 0x000fe2000000000a */
[--C-:B------:R-:W-:Y:S01]  /*6c60*/  FFMA.FTZ R13, R13, UR10, -R52.reuse ;  /* 0x0000000a0d0d7c23 */ /* 0x100fe20008010834 */
[--C-:B---3--:R-:W-:Y:S01]  /*6c70*/  FFMA.FTZ R172, R75, UR10, -R52.reuse ;  /* 0x0000000a4bac7c23 */ /* 0x108fe20008010834 */
[--C-:B------:R-:W-:Y:S01]  /*6c80*/  FFMA.FTZ R15, R15, UR10, -R52.reuse ;  /* 0x0000000a0f0f7c23 */ /* 0x100fe20008010834 */
[--C-:B------:R-:W-:Y:S01]  /*6c90*/  FFMA.FTZ R174, R76, UR10, -R52.reuse ;  /* 0x0000000a4cae7c23 */ /* 0x100fe20008010834 */
[--C-:B------:R-:W-:Y:S01]  /*6ca0*/  FFMA.FTZ R21, R21, UR10, -R52.reuse ;  /* 0x0000000a15157c23 */ /* 0x100fe20008010834 */
[----:B------:R-:W2:Y:S01]  /*6cb0*/  MUFU.EX2 R7, R7 ;  /* 0x0000000700077308 */ /* 0x000ea20000000800 */
[----:B0-----:R-:W-:Y:S01]  /*6cc0*/  FFMA.FTZ R31, R4, R0, R181 ;  /* 0x00000000041f7223 */ /* 0x001fe200000100b5 */
[--C-:B------:R-:W-:Y:S01]  /*6cd0*/  FFMA.FTZ R25, R25, UR10, -R52.reuse ;  /* 0x0000000a19197c23 */ /* 0x100fe20008010834 */
[--C-:B------:R-:W-:Y:S01]  /*6ce0*/  FFMA.FTZ R27, R27, UR10, -R52.reuse ;  /* 0x0000000a1b1b7c23 */ /* 0x100fe20008010834 */
[--C-:B------:R-:W-:Y:S01]  /*6cf0*/  FFMA.FTZ R152, R32, UR10, -R52.reuse ;  /* 0x0000000a20987c23 */ /* 0x100fe20008010834 */
[C---:B------:R-:W-:Y:S01]  /*6d00*/  FADD.FTZ R0, R6.reuse, R31 ;  /* 0x0000001f06007221 */ /* 0x040fe20000010000 */
[----:B------:R-:W-:Y:S01]  /*6d10*/  FFMA.FTZ R29, R29, UR10, -R52 ;  /* 0x0000000a1d1d7c23 */ /* 0x000fe20008010834 */
[----:B------:R-:W-:Y:S01]  /*6d20*/  F2FP.BF16.F32.PACK_AB R181, R6, R181 ;  /* 0x000000b506b5723e */ /* 0x000fe200000010ff */
        /* <DEDUP_REMOVED lines=8> */
[----:B------:R-:W3:Y:S01]  /*6db0*/  MUFU.EX2 R9, R9 ;  /* 0x0000000900097308 */ /* 0x000ee20000000800 */
[--C-:B------:R-:W-:Y:S01]  /*6dc0*/  FFMA.FTZ R65, R65, UR10, -R52.reuse ;  /* 0x0000000a41417c23 */ /* 0x100fe20008010834 */
[--C-:B------:R-:W-:Y:S01]  /*6dd0*/  FFMA.FTZ R66, R66, UR10, -R52.reuse ;  /* 0x0000000a42427c23 */ /* 0x100fe20008010834 */
[--C-:B------:R-:W-:Y:S01]  /*6de0*/  FFMA.FTZ R68, R68, UR10, -R52.reuse ;  /* 0x0000000a44447c23 */ /* 0x100fe20008010834 */
[--C-:B------:R-:W-:Y:S01]  /*6df0*/  FFMA.FTZ R67, R67, UR10, -R52.reuse ;  /* 0x0000000a43437c23 */ /* 0x100fe20008010834 */
[----:B------:R-:W-:Y:S01]  /*6e00*/  FFMA.FTZ R70, R70, UR10, -R52 ;  /* 0x0000000a46467c23 */ /* 0x000fe20008010834 */
[----:B------:R-:W-:Y:S01]  /*6e10*/  IMAD.U32 R26, RZ, RZ, UR58 ;  /* 0x0000003aff1a7e24 */ /* 0x000fe2000f8e00ff */
[----:B------:R-:W-:Y:S01]  /*6e20*/  PLOP3.LUT P3, PT, PT, PT, UP1, 0x80, 0x0 ;  /* 0x000000000000781c */ /* 0x000fe20003f6f018 */
[----:B------:R-:W4:Y:S01]  /*6e30*/  MUFU.EX2 R176, R176 ;  /* 0x000000b000b07308 */ /* 0x000f220000000800 */
[----:B------:R-:W-:Y:S01]  /*6e40*/  UMOV UR58, UR46 ;  /* 0x0000002e003a7c82 */ /* 0x000fe20008000000 */
[----:B------:R-:W-:-:S02]  /*6e50*/  F2FP.BF16.F32.PACK_AB R183, R12, R183 ;  /* 0x000000b70cb7723e */ /* 0x000fc400000010ff */
[----:B------:R-:W-:-:S04]  /*6e60*/  @!P1 LEA R26, R26, UR41, 0x3 ;  /* 0x000000291a1a9c11 */ /* 0x000fc8000f8e18ff */
        /* <DEDUP_REMOVED lines=13> */
[----:B------:R-:W-:-:S02]  /*6f40*/  WARPGROUP.DEPBAR.LE gsb0, 0x0 ;  /* 0x00008000000079c5 */ /* 0x000fc40000010000 */
[----:B------:R0:W-:Y:S06]  /*6f50*/  BAR.ARV R8, 0x100 ;  /* 0x000400080000751d */ /* 0x0001ec0000002000 */
[----:B------:R2:W-:Y:S01]  /*6f60*/  @!P1 SYNCS.ARRIVE.TRANS64.RED.A1T0 RZ, [R10+URZ], RZ ;  /* 0x000000ff0aff99a7 */ /* 0x0005e2000810043f */
[----:B------:R-:W5:Y:S01]  /*6f70*/  MUFU.EX2 R154, R154 ;  /* 0x0000009a009a7308 */ /* 0x000f620000000800 */
[-C--:B-1----:R-:W-:Y:S01]  /*6f80*/  FMUL.FTZ R88, R88, R5.reuse ;  /* 0x0000000558587220 */ /* 0x082fe20000410000 */
        /* <DEDUP_REMOVED lines=8> */
[----:B------:R-:W-:Y:S01]  /*7010*/  MUFU.EX2 R156, R156 ;  /* 0x0000009c009c7308 */ /* 0x000fe20000000800 */
[----:B------:R-:W-:Y:S01]  /*7020*/  FADD.FTZ R37, R7, R10 ;  /* 0x0000000a07257221 */ /* 0x000fe20000010000 */
[----:B------:R-:W-:-:S02]  /*7030*/  @!P1 VIADD R10, R26, 0x28860 ;  /* 0x000288601a0a9836 */ /* 0x000fc40000000000 */
[-C--:B------:R-:W-:Y:S01]  /*7040*/  FMUL.FTZ R100, R100, R5.reuse ;  /* 0x0000000564647220 */ /* 0x080fe20000410000 */
[-C--:B------:R-:W-:Y:S01]  /*7050*/  FMUL.FTZ R101, R101, R5.reuse ;  /* 0x0000000565657220 */ /* 0x080fe20000410000 */
[----:B0-----:R-:W-:Y:S01]  /*7060*/  FADD.FTZ R8, R182, R37 ;  /* 0x00000025b6087221 */ /* 0x001fe20000010000 */
[C---:B---3--:R-:W-:Y:S01]  /*7070*/  F2FP.BF16.F32.PACK_AB R182, R9.reuse, R182 ;  /* 0x000000b609b6723e */ /* 0x048fe200000010ff */
[-C--:B------:R-:W-:Y:S01]  /*7080*/  FMUL.FTZ R104, R104, R5.reuse ;  /* 0x0000000568687220 */ /* 0x080fe20000410000 */
[----:B------:R-:W0:Y:S01]  /*7090*/  MUFU.EX2 R3, R3 ;  /* 0x0000000300037308 */ /* 0x000e220000000800 */
[----:B------:R-:W-:Y:S01]  /*70a0*/  FADD.FTZ R37, R9, R8 ;  /* 0x0000000809257221 */ /* 0x000fe20000010000 */
[----:B------:R-:W-:Y:S01]  /*70b0*/  @!P1 PRMT R10, RZ, 0x654, R10 ;  /* 0x00000654ff0a9816 */ /* 0x000fe2000000000a */
[-C--:B------:R-:W-:Y:S01]  /*70c0*/  FMUL.FTZ R105, R105, R5.reuse ;  /* 0x0000000569697220 */ /* 0x080fe20000410000 */
[-C--:B------:R-:W-:Y:S01]  /*70d0*/  FMUL.FTZ R108, R108, R5.reuse ;  /* 0x000000056c6c7220 */ /* 0x080fe20000410000 */
[----:B----4-:R-:W-:Y:S01]  /*70e0*/  FADD.FTZ R8, R176, R37 ;  /* 0x00000025b0087221 */ /* 0x010fe20000010000 */
[----:B------:R-:W-:Y:S01]  /*70f0*/  FADD.FTZ R37, R177, R0 ;  /* 0x00000000b1257221 */ /* 0x000fe20000010000 */
[----:B------:R1:W-:Y:S01]  /*7100*/  @!P1 SYNCS.ARRIVE.TRANS64.RED.A1T0 RZ, [R10+URZ], RZ ;  /* 0x000000ff0aff99a7 */ /* 0x0003e2000810043f */
[----:B------:R-:W2:Y:S01]  /*7110*/  MUFU.EX2 R31, R31 ;  /* 0x0000001f001f7308 */ /* 0x000ea20000000800 */
[----:B-----5:R-:W-:Y:S01]  /*7120*/  FADD.FTZ R45, R11, R8 ;  /* 0x000000080b2d7221 */ /* 0x020fe20000010000 */
[----:B------:R-:W-:Y:S01]  /*7130*/  FADD.FTZ R0, R14, R37 ;  /* 0x000000250e007221 */ /* 0x000fe20000010000 */
[--C-:B------:R-:W-:Y:S01]  /*7140*/  FFMA.FTZ R37, R62, UR10, -R52.reuse ;  /* 0x0000000a3e257c23 */ /* 0x100fe20008010834 */
[----:B------:R-:W-:Y:S01]  /*7150*/  FFMA.FTZ R52, R72, UR10, -R52 ;  /* 0x0000000a48347c23 */ /* 0x000fe20008010834 */
[----:B------:R-:W-:Y:S01]  /*7160*/  FADD.FTZ R8, R178, R45 ;  /* 0x0000002db2087221 */ /* 0x000fe20000010000 */
[----:B------:R-:W-:Y:S01]  /*7170*/  FADD.FTZ R45, R179, R0 ;  /* 0x00000000b32d7221 */ /* 0x000fe20000010000 */
[-C--:B------:R-:W-:Y:S01]  /*7180*/  FMUL.FTZ R109, R109, R5.reuse ;  /* 0x000000056d6d7220 */ /* 0x080fe20000410000 */
[----:B------:R-:W-:Y:S01]  /*7190*/  MUFU.EX2 R159, R159 ;  /* 0x0000009f009f7308 */ /* 0x000fe20000000800 */
[----:B------:R-:W-:Y:S01]  /*71a0*/  FADD.FTZ R47, R13, R8 ;  /* 0x000000080d2f7221 */ /* 0x000fe20000010000 */
[----:B------:R-:W-:Y:S01]  /*71b0*/  FADD.FTZ R0, R20, R45 ;  /* 0x0000002d14007221 */ /* 0x000fe20000010000 */
[-C--:B------:R-:W-:Y:S01]  /*71c0*/  FMUL.FTZ R112, R112, R5.reuse ;  /* 0x0000000570707220 */ /* 0x080fe20000410000 */
[-C--:B------:R-:W-:Y:S01]  /*71d0*/  FMUL.FTZ R113, R113, R5.reuse ;  /* 0x0000000571717220 */ /* 0x080fe20000410000 */
[----:B------:R-:W-:Y:S01]  /*71e0*/  FADD.FTZ R8, R172, R47 ;  /* 0x0000002fac087221 */ /* 0x000fe20000010000 */
[----:B------:R-:W-:Y:S01]  /*71f0*/  FADD.FTZ R45, R173, R0 ;  /* 0x00000000ad2d7221 */ /* 0x000fe20000010000 */
[-C--:B------:R-:W-:Y:S01]  /*7200*/  FMUL.FTZ R116, R116, R5.reuse ;  /* 0x0000000574747220 */ /* 0x080fe20000410000 */
[----:B------:R-:W3:Y:S01]  /*7210*/  MUFU.EX2 R158, R158 ;  /* 0x0000009e009e7308 */ /* 0x000ee20000000800 */
[----:B------:R-:W-:Y:S01]  /*7220*/  FADD.FTZ R47, R15, R8 ;  /* 0x000000080f2f7221 */ /* 0x000fe20000010000 */
[----:B------:R-:W-:Y:S01]  /*7230*/  FADD.FTZ R0, R24, R45 ;  /* 0x0000002d18007221 */ /* 0x000fe20000010000 */
[-C--:B------:R-:W-:Y:S01]  /*7240*/  FMUL.FTZ R117, R117, R5.reuse ;  /* 0x0000000575757220 */ /* 0x080fe20000410000 */
[-C--:B------:R-:W-:Y:S01]  /*7250*/  FMUL.FTZ R120, R120, R5.reuse ;  /* 0x0000000578787220 */ /* 0x080fe20000410000 */
        /* <DEDUP_REMOVED lines=29> */
[----:B------:R-:W-:Y:S01]  /*7430*/  FADD.FTZ R0, R38, R7 ;  /* 0x0000000726007221 */ /* 0x000fe20000010000 */
[-C--:B------:R-:W-:Y:S01]  /*7440*/  FMUL.FTZ R141, R141, R5.reuse ;  /* 0x000000058d8d7220 */ /* 0x080fe20000410000 */
[-C--:B------:R-:W-:Y:S01]  /*7450*/  FMUL.FTZ R144, R144, R5.reuse ;  /* 0x0000000590907220 */ /* 0x080fe20000410000 */
[----:B------:R-:W-:Y:S01]  /*7460*/  FADD.FTZ R6, R154, R9 ;  /* 0x000000099a067221 */ /* 0x000fe20000010000 */
[----:B------:R-:W-:Y:S01]  /*7470*/  FADD.FTZ R7, R155, R0 ;  /* 0x000000009b077221 */ /* 0x000fe20000010000 */
[C---:B0-----:R-:W-:Y:S01]  /*7480*/  F2FP.BF16.F32.PACK_AB R154, R3.reuse, R154 ;  /* 0x0000009a039a723e */ /* 0x041fe200000010ff */
[----:B------:R-:W-:Y:S01]  /*7490*/  MUFU.EX2 R46, R46 ;  /* 0x0000002e002e7308 */ /* 0x000fe20000000800 */
[----:B------:R-:W-:Y:S01]  /*74a0*/  FADD.FTZ R9, R3, R6 ;  /* 0x0000000603097221 */ /* 0x000fe20000010000 */
[----:B------:R-:W-:Y:S01]  /*74b0*/  FADD.FTZ R0, R44, R7 ;  /* 0x000000072c007221 */ /* 0x000fe20000010000 */
[-C--:B------:R-:W-:Y:S01]  /*74c0*/  FMUL.FTZ R145, R145, R5.reuse ;  /* 0x0000000591917220 */ /* 0x080fe20000410000 */
[-C--:B------:R-:W-:Y:S01]  /*74d0*/  FMUL.FTZ R148, R148, R5.reuse ;  /* 0x0000000594947220 */ /* 0x080fe20000410000 */
[----:B------:R-:W-:Y:S01]  /*74e0*/  FADD.FTZ R6, R156, R9 ;  /* 0x000000099c067221 */ /* 0x000fe20000010000 */
[----:B------:R-:W-:Y:S01]  /*74f0*/  FADD.FTZ R7, R157, R0 ;  /* 0x000000009d077221 */ /* 0x000fe20000010000 */
[----:B------:R-:W-:Y:S01]  /*7500*/  FMUL.FTZ R149, R149, R5 ;  /* 0x0000000595957220 */ /* 0x000fe20000410000 */
[----:B------:R-:W0:Y:S01]  /*7510*/  MUFU.EX2 R63, R63 ;  /* 0x0000003f003f7308 */ /* 0x000e220000000800 */
[----:B--2---:R-:W-:Y:S01]  /*7520*/  FADD.FTZ R9, R31, R6 ;  /* 0x000000061f097221 */ /* 0x004fe20000010000 */
[----:B------:R-:W-:Y:S01]  /*7530*/  FADD.FTZ R0, R40, R7 ;  /* 0x0000000728007221 */ /* 0x000fe20000010000 */
[-C--:B------:R-:W-:Y:S01]  /*7540*/  FMUL.FTZ R90, R90, R4.reuse ;  /* 0x000000045a5a7220 */ /* 0x080fe20000410000 */
[-C--:B------:R-:W-:Y:S01]  /*7550*/  FMUL.FTZ R91, R91, R4.reuse ;  /* 0x000000045b5b7220 */ /* 0x080fe20000410000 */
[----:B---3--:R-:W-:Y:S01]  /*7560*/  FADD.FTZ R6, R158, R9 ;  /* 0x000000099e067221 */ /* 0x008fe20000010000 */
[----:B------:R-:W-:Y:S01]  /*7570*/  FADD.FTZ R7, R159, R0 ;  /* 0x000000009f077221 */ /* 0x000fe20000010000 */
[-C--:B------:R-:W-:Y:S01]  /*7580*/  FMUL.FTZ R94, R94, R4.reuse ;  /* 0x000000045e5e7220 */ /* 0x080fe20000410000 */
[----:B------:R-:W2:Y:S01]  /*7590*/  MUFU.EX2 R39, R39 ;  /* 0x0000002700277308 */ /* 0x000ea20000000800 */
[----:B----4-:R-:W-:Y:S01]  /*75a0*/  FADD.FTZ R9, R37, R6 ;  /* 0x0000000625097221 */ /* 0x010fe20000010000 */
[----:B------:R-:W-:Y:S01]  /*75b0*/  FADD.FTZ R0, R42, R7 ;  /* 0x000000072a007221 */ /* 0x000fe20000010000 */
[-C--:B------:R-:W-:Y:S01]  /*75c0*/  FMUL.FTZ R95, R95, R4.reuse ;  /* 0x000000045f5f7220 */ /* 0x080fe20000410000 */
[-C--:B------:R-:W-:Y:S01]  /*75d0*/  FMUL.FTZ R98, R98, R4.reuse ;  /* 0x0000000462627220 */ /* 0x080fe20000410000 */
[----:B-----5:R-:W-:Y:S01]  /*75e0*/  FADD.FTZ R9, R160, R9 ;  /* 0x00000009a0097221 */ /* 0x020fe20000010000 */
[----:B------:R-:W-:Y:S01]  /*75f0*/  FADD.FTZ R3, R35, R0 ;  /* 0x0000000023037221 */ /* 0x000fe20000010000 */
[-C--:B------:R-:W-:Y:S01]  /*7600*/  FMUL.FTZ R99, R99, R4.reuse ;  /* 0x0000000463637220 */ /* 0x080fe20000410000 */
[----:B------:R-:W3:Y:S01]  /*7610*/  MUFU.EX2 R162, R65 ;  /* 0x0000004100a27308 */ /* 0x000ee20000000800 */
[----:B0-----:R-:W-:Y:S01]  /*7620*/  FADD.FTZ R9, R63, R9 ;  /* 0x000000093f097221 */ /* 0x001fe20000010000 */
[----:B------:R-:W-:Y:S01]  /*7630*/  FADD.FTZ R0, R46, R3 ;  /* 0x000000032e007221 */ /* 0x000fe20000010000 */
        /* <DEDUP_REMOVED lines=14> */
[----:B---3--:R-:W-:Y:S01]  /*7720*/  FADD.FTZ R9, R162, R9 ;  /* 0x00000009a2097221 */ /* 0x008fe20000010000 */
[-C--:B------:R-:W-:Y:S01]  /*7730*/  FMUL.FTZ R123, R123, R4.reuse ;  /* 0x000000047b7b7220 */ /* 0x080fe20000410000 */
[-C--:B------:R-:W-:Y:S01]  /*7740*/  FMUL.FTZ R126, R126, R4.reuse ;  /* 0x000000047e7e7220 */ /* 0x080fe20000410000 */
[-C--:B------:R-:W-:Y:S01]  /*7750*/  FMUL.FTZ R127, R127, R4.reuse ;  /* 0x000000047f7f7220 */ /* 0x080fe20000410000 */
[-C--:B------:R-:W-:Y:S01]  /*7760*/  FMUL.FTZ R130, R130, R4.reuse ;  /* 0x0000000482827220 */ /* 0x080fe20000410000 */
[-C--:B------:R-:W-:Y:S01]  /*7770*/  FMUL.FTZ R131, R131, R4.reuse ;  /* 0x0000000483837220 */ /* 0x080fe20000410000 */
[-C--:B------:R-:W-:Y:S01]  /*7780*/  FMUL.FTZ R134, R134, R4.reuse ;  /* 0x0000000486867220 */ /* 0x080fe20000410000 */
[----:B------:R-:W3:Y:S01]  /*7790*/  MUFU.EX2 R41, R41 ;  /* 0x0000002900297308 */ /* 0x000ee20000000800 */
        /* <DEDUP_REMOVED lines=11> */
[----:B------:R-:W-:Y:S01]  /*7850*/  FMUL.FTZ R151, R151, R4 ;  /* 0x0000000497977220 */ /* 0x000fe20000410000 */
[----:B------:R-:W-:Y:S01]  /*7860*/  F2FP.BF16.F32.PACK_AB R176, R11, R176 ;  /* 0x000000b00bb0723e */ /* 0x000fe200000010ff */
[----:B------:R-:W-:Y:S01]  /*7870*/  IMAD.MOV.U32 R5, RZ, RZ, R30 ;  /* 0x000000ffff057224 */ /* 0x000fe200078e001e */
[----:B------:R-:W-:Y:S01]  /*7880*/  F2FP.BF16.F32.PACK_AB R177, R14, R177 ;  /* 0x000000b10eb1723e */ /* 0x000fe200000010ff */
[----:B------:R-:W2:Y:S01]  /*7890*/  MUFU.EX2 R50, R50 ;  /* 0x0000003200327308 */ /* 0x000ea20000000800 */
[----:B---3--:R-:W-:Y:S01]  /*78a0*/  FADD.FTZ R3, R41, R0 ;  /* 0x0000000029037221 */ /* 0x008fe20000010000 */
[----:B------:R-:W-:Y:S01]  /*78b0*/  F2FP.BF16.F32.PACK_AB R178, R13, R178 ;  /* 0x000000b20db2723e */ /* 0x000fe200000010ff */
[----:B------:R-:W-:Y:S01]  /*78c0*/  IMAD.MOV.U32 R4, RZ, RZ, R33 ;  /* 0x000000ffff047224 */ /* 0x000fe200078e0021 */
[----:B------:R-:W-:-:S02]  /*78d0*/  F2FP.BF16.F32.PACK_AB R179, R20, R179 ;  /* 0x000000b314b3723e */ /* 0x000fc400000010ff */
[----:B------:R-:W-:Y:S02]  /*78e0*/  F2FP.BF16.F32.PACK_AB R172, R15, R172 ;  /* 0x000000ac0fac723e */ /* 0x000fe400000010ff */
[----:B------:R-:W3:Y:S01]  /*78f0*/  MUFU.EX2 R67, R67 ;  /* 0x0000004300437308 */ /* 0x000ee20000000800 */
[----:B0-----:R-:W-:Y:S01]  /*7900*/  FADD.FTZ R9, R68, R9 ;  /* 0x0000000944097221 */ /* 0x001fe20000010000 */
[----:B------:R-:W-:Y:S02]  /*7910*/  F2FP.BF16.F32.PACK_AB R173, R24, R173 ;  /* 0x000000ad18ad723e */ /* 0x000fe400000010ff */
[----:B------:R-:W-:Y:S02]  /*7920*/  F2FP.BF16.F32.PACK_AB R174, R21, R174 ;  /* 0x000000ae15ae723e */ /* 0x000fe400000010ff */
[----:B------:R-:W-:Y:S02]  /*7930*/  F2FP.BF16.F32.PACK_AB R175, R28, R175 ;  /* 0x000000af1caf723e */ /* 0x000fe400000010ff */
[----:B------:R-:W0:Y:S01]  /*7940*/  MUFU.EX2 R43, R43 ;  /* 0x0000002b002b7308 */ /* 0x000e220000000800 */
[----:B--2---:R-:W-:Y:S01]  /*7950*/  FADD.FTZ R0, R50, R3 ;  /* 0x0000000332007221 */ /* 0x004fe20000010000 */
[----:B------:R-:W-:-:S02]  /*7960*/  F2FP.BF16.F32.PACK_AB R168, R25, R168 ;  /* 0x000000a819a8723e */ /* 0x000fc400000010ff */
[----:B------:R-:W-:Y:S02]  /*7970*/  F2FP.BF16.F32.PACK_AB R169, R34, R169 ;  /* 0x000000a922a9723e */ /* 0x000fe400000010ff */
[----:B------:R-:W-:Y:S02]  /*7980*/  F2FP.BF16.F32.PACK_AB R170, R27, R170 ;  /* 0x000000aa1baa723e */ /* 0x000fe400000010ff */
[----:B------:R-:W2:Y:S01]  /*7990*/  MUFU.EX2 R70, R70 ;  /* 0x0000004600467308 */ /* 0x000ea20000000800 */
[----:B---3--:R-:W-:Y:S01]  /*79a0*/  FADD.FTZ R9, R67, R9 ;  /* 0x0000000943097221 */ /* 0x008fe20000010000 */
[----:B------:R-:W-:Y:S02]  /*79b0*/  F2FP.BF16.F32.PACK_AB R171, R36, R171 ;  /* 0x000000ab24ab723e */ /* 0x000fe400000010ff */
[----:B------:R-:W-:Y:S02]  /*79c0*/  F2FP.BF16.F32.PACK_AB R152, R29, R152 ;  /* 0x000000981d98723e */ /* 0x000fe400000010ff */
[----:B------:R-:W-:-:S02]  /*79d0*/  F2FP.BF16.F32.PACK_AB R153, R38, R153 ;  /* 0x000000992699723e */ /* 0x000fc400000010ff */
        /* <DEDUP_REMOVED lines=10> */
[----:B------:R-:W-:Y:S01]  /*7a80*/  F2FP.BF16.F32.PACK_AB R161, R46, R35 ;  /* 0x000000232ea1723e */ /* 0x000fe200000010ff */
[----:B---3--:R-:W-:Y:S01]  /*7a90*/  FADD.FTZ R3, R52, R9 ;  /* 0x0000000934037221 */ /* 0x008fe20000010000 */
[----:B------:R-:W-:Y:S02]  /*7aa0*/  F2FP.BF16.F32.PACK_AB R162, R66, R162 ;  /* 0x000000a242a2723e */ /* 0x000fe400000010ff */
[----:B------:R-:W-:Y:S02]  /*7ab0*/  F2FP.BF16.F32.PACK_AB R163, R48, R39 ;  /* 0x0000002730a3723e */ /* 0x000fe400000010ff */
[----:B------:R-:W-:-:S02]  /*7ac0*/  F2FP.BF16.F32.PACK_AB R164, R67, R68 ;  /* 0x0000004443a4723e */ /* 0x000fc400000010ff */
[----:B------:R-:W-:Y:S01]  /*7ad0*/  F2FP.BF16.F32.PACK_AB R165, R50, R41 ;  /* 0x0000002932a5723e */ /* 0x000fe200000010ff */
[C---:B0-----:R-:W-:Y:S01]  /*7ae0*/  FADD.FTZ R0, R57.reuse, R0 ;  /* 0x0000000039007221 */ /* 0x041fe20000010000 */
[----:B------:R-:W-:Y:S02]  /*7af0*/  F2FP.BF16.F32.PACK_AB R166, R52, R70 ;  /* 0x0000004634a6723e */ /* 0x000fe400000010ff */
[----:B------:R-:W-:Y:S01]  /*7b00*/  F2FP.BF16.F32.PACK_AB R167, R57, R43 ;  /* 0x0000002b39a7723e */ /* 0x000fe200000010ff */
[----:B-1----:R-:W-:Y:S06]  /*7b10*/  @P3 BRA `(.L_x_8554) ;  /* 0xffffffcc00b83947 */ /* 0x002fec000383ffff */
.L_x_8545:
[----:B------:R-:W-:-:S06]  /*7b20*/  UISETP.GE.AND UP0, UPT, UR59, UR40, UPT ;  /* 0x000000283b00728c */ /* 0x000fcc000bf06270 */
[----:B------:R-:W-:-:S13]  /*7b30*/  PLOP3.LUT P2, PT, PT, PT, UP0, 0x80, 0x0 ;  /* 0x000000000000781c */ /* 0x000fda0003f4f008 */
[----:B------:R-:W-:Y:S05]  /*7b40*/  @!P2 BRA `(.L_x_8555) ;  /* 0x000000280010a947 */ /* 0x000fea0003800000 */
[----:B------:R-:W-:Y:S01]  /*7b50*/  IMAD.MOV.U32 R5, RZ, RZ, R30 ;  /* 0x000000ffff057224 */ /* 0x000fe200078e001e */
[----:B------:R-:W-:Y:S01]  /*7b60*/  UMOV UR56, UR47 ;  /* 0x0000002f00387c82 */ /* 0x000fe20008000000 */
[----:B------:R-:W-:Y:S01]  /*7b70*/  IMAD.MOV.U32 R4, RZ, RZ, R33 ;  /* 0x000000ffff047224 */ /* 0x000fe200078e0021 */
[----:B------:R-:W-:Y:S01]  /*7b80*/  UMOV UR55, UR46 ;  /* 0x0000002e00377c82 */ /* 0x000fe20008000000 */
[----:B------:R-:W-:Y:S01]  /*7b90*/  ULDC UR54, c[0x0][0x9d8] ;  /* 0x0002760000367ab9 */ /* 0x000fe20000000800 */
[----:B------:R-:W-:-:S05]  /*7ba0*/  ULDC UR53, c[0x0][0x988] ;  /* 0x0002620000357ab9 */ /* 0x000fca0000000800 */
.L_x_8564:
        /* <DEDUP_REMOVED lines=9> */
.L_x_8557:
[----:B------:R-:W-:Y:S01]  /*7c40*/  ULEA UR6, UR46, UR41, 0x3 ;  /* 0x000000292e067291 */ /* 0x000fe2000f8e183f */
[----:B------:R-:W-:-:S05]  /*7c50*/  IMAD.U32 R6, RZ, RZ, UR47 ;  /* 0x0000002fff067e24 */ /* 0x000fca000f8e00ff */
[----:B------:R-:W-:-:S04]  /*7c60*/  SHF.L.U32 R6, R6, 0x1f, RZ ;  /* 0x0000001f06067819 */ /* 0x000fc800000006ff */
[----:B------:R0:W1:Y:S01]  /*7c70*/  SYNCS.PHASECHK.TRANS64.TRYWAIT P2, [UR6+0x28830], R6 ;  /* 0x02883006ff0075a7 */ /* 0x0000620008040146 */
[----:B------:R-:W-:Y:S05]  /*7c80*/  @!P0 BRA `(.L_x_8558) ;  /* 0x0000000000048947 */ /* 0x000fea0003800000 */
[----:B------:R-:W-:Y:S01]  /*7c90*/  BPT.TRAP 0x1 ;  /* 0x000000040000795c */ /* 0x000fe20000300000 */
.L_x_8558:
[----:B-1----:R-:W-:Y:S05]  /*7ca0*/  @P2 BRA `(.L_x_8556) ;  /* 0x0000000000082947 */ /* 0x002fea0003800000 */
[----:B------:R-:W1:Y:S02]  /*7cb0*/  SYNCS.PHASECHK.TRANS64.TRYWAIT P2, [UR6+0x28830], R6 ;  /* 0x02883006ff0075a7 */ /* 0x000e640008040146 */
[----:B-1----:R-:W-:Y:S05]  /*7cc0*/  @!P2 BRA `(.L_x_8559) ;  /* 0x000000cc0074a947 */ /* 0x002fea0003800000 */
.L_x_8556:
        /* <DEDUP_REMOVED lines=47> */
.L_x_8561:
[----:B------:R-:W-:Y:S01]  /*7fc0*/  ULEA UR6, UR55, UR41, 0x3 ;  /* 0x0000002937067291 */ /* 0x000fe2000f8e183f */
[----:B------:R-:W-:-:S05]  /*7fd0*/  IMAD.U32 R6, RZ, RZ, UR56 ;  /* 0x00000038ff067e24 */ /* 0x000fca000f8e00ff */
[----:B------:R-:W-:-:S04]  /*7fe0*/  SHF.L.U32 R6, R6, 0x1f, RZ ;  /* 0x0000001f06067819 */ /* 0x000fc800000006ff */
[----:B------:R0:W1:Y:S01]  /*7ff0*/  SYNCS.PHASECHK.TRANS64.TRYWAIT P2, [UR6+0x28850], R6 ;  /* 0x02885006ff0075a7 */ /* 0x0000620008040146 */
[----:B------:R-:W-:Y:S05]  /*8000*/  @!P0 BRA `(.L_x_8562) ;  /* 0x0000000000048947 */ /* 0x000fea0003800000 */
[----:B------:R-:W-:Y:S01]  /*8010*/  BPT.TRAP 0x1 ;  /* 0x000000040000795c */ /* 0x000fe20000300000 */
.L_x_8562:
[----:B-1----:R-:W-:Y:S05]  /*8020*/  @P2 BRA `(.L_x_8560) ;  /* 0x0000000000082947 */ /* 0x002fea0003800000 */
[----:B------:R-:W1:Y:S02]  /*8030*/  SYNCS.PHASECHK.TRANS64.TRYWAIT P2, [UR6+0x28850], R6 ;  /* 0x02885006ff0075a7 */ /* 0x000e640008040146 */
[----:B-1----:R-:W-:Y:S05]  /*8040*/  @!P2 BRA `(.L_x_8563) ;  /* 0x000000c800aca947 */ /* 0x002fea0003800000 */
.L_x_8560:
[----:B------:R-:W-:Y:S01]  /*8050*/  UIADD3 UR6, UR41, 0x400, URZ ;  /* 0x0000040029067890 */ /* 0x000fe2000fffe03f */
[----:B------:R-:W-:Y:S01]  /*8060*/  WARPGROUP.ARRIVE ;  /* 0x00000000000079c5 */ /* 0x000fe20000000000 */
[----:B------:R-:W-:Y:S01]  /*8070*/  UMOV UR7, 0x40000040 ;  /* 0x4000004000077882 */ /* 0x000fe20000000000 */
[----:B-1----:R-:W-:Y:S01]  /*8080*/  FMUL.FTZ R7, R24, UR54 ;  /* 0x0000003618077c20 */ /* 0x002fe20008410000 */
[----:B------:R-:W-:Y:S01]  /*8090*/  USHF.R.U32.HI UR6, URZ, 0x4, UR6 ;  /* 0x000000043f067899 */ /* 0x000fe20008011606 */
[----:B0-----:R-:W-:Y:S01]  /*80a0*/  FMUL.FTZ R6, R25, UR54 ;  /* 0x0000003619067c20 */ /* 0x001fe20008410000 */
        /* <DEDUP_REMOVED lines=65> */
[----:B------:R-:W-:Y:S01]  /*84c0*/  UMOV UR10, UR53 ;  /* 0x00000035000a7c82 */ /* 0x000fe20008000000 */
        /* <DEDUP_REMOVED lines=10> */
[----:B------:R-:W0:Y:S01]  /*8570*/  S2R R220, SR_TID.X ;  /* 0x0000000000dc7919 */ /* 0x000e220000002100 */
[----:B------:R-:W3:Y:S01]  /*8580*/  MUFU.TANH R29, R29 ;  /* 0x0000001d001d7308 */ /* 0x000ee20000002400 */
[----:B-1----:R-:W-:Y:S01]  /*8590*/  FMNMX.FTZ R33, R25, R56, !PT ;  /* 0x0000003819217209 */ /* 0x002fe20007810000 */
[----:B------:R-:W-:-:S02]  /*85a0*/  UISETP.GT.AND UP0, UPT, UR59, UR40, UPT ;  /* 0x000000283b00728c */ /* 0x000fc4000bf04270 */
[----:B------:R-:W-:Y:S01]  /*85b0*/  UIADD3 UR59, UR59, -0x1, URZ ;  /* 0xffffffff3b3b7890 */ /* 0x000fe2000fffe03f */
[----:B------:R-:W-:-:S03]  /*85c0*/  UMOV UR56, UR47 ;  /* 0x0000002f00387c82 */ /* 0x000fc60008000000 */
[----:B------:R-:W1:Y:S01]  /*85d0*/  MUFU.TANH R30, R30 ;  /* 0x0000001e001e7308 */ /* 0x000e620000002400 */
[----:B--2---:R-:W-:Y:S02]  /*85e0*/  FMNMX.FTZ R56, R28, R33, !PT ;  /* 0x000000211c387209 */ /* 0x004fe40007810000 */
[----:B------:R-:W-:-:S05]  /*85f0*/  PLOP3.LUT P2, PT, PT, PT, UP0, 0x80, 0x0 ;  /* 0x000000000000781c */ /* 0x000fca0003f4f008 */
[----:B------:R-:W2:Y:S01]  /*8600*/  MUFU.TANH R35, R35 ;  /* 0x0000002300237308 */ /* 0x000ea20000002400 */
[----:B---3--:R-:W-:-:S07]  /*8610*/  FMNMX.FTZ R33, R29, R56, !PT ;  /* 0x000000381d217209 */ /* 0x008fce0007810000 */
[----:B------:R-:W3:Y:S01]  /*8620*/  MUFU.TANH R37, R37 ;  /* 0x0000002500257308 */ /* 0x000ee20000002400 */
[----:B-1----:R-:W-:Y:S02]  /*8630*/  FMNMX.FTZ R56, R30, R33, !PT ;  /* 0x000000211e387209 */ /* 0x002fe40007810000 */
[----:B0-----:R-:W-:-:S05]  /*8640*/  SHF.R.U32.HI R220, RZ, 0x7, R220 ;  /* 0x00000007ffdc7819 */ /* 0x001fca00000116dc */
[----:B------:R-:W0:Y:S01]  /*8650*/  MUFU.TANH R38, R38 ;  /* 0x0000002600267308 */ /* 0x000e220000002400 */
[----:B--2---:R-:W-:-:S07]  /*8660*/  FMNMX.FTZ R56, R35, R56, !PT ;  /* 0x0000003823387209 */ /* 0x004fce0007810000 */
[----:B------:R-:W1:Y:S01]  /*8670*/  MUFU.TANH R41, R41 ;  /* 0x0000002900297308 */ /* 0x000e620000002400 */
[----:B---3--:R-:W-:Y:S01]  /*8680*/  FMNMX.FTZ R33, R37, R56, !PT ;  /* 0x0000003825217209 */ /* 0x008fe20007810000 */
[----:B------:R-:W-:Y:S01]  /*8690*/  FMUL.FTZ R56, R73, UR54 ;  /* 0x0000003649387c20 */ /* 0x000fe20008410000 */
[----:B------:R-:W-:-:S05]  /*86a0*/  FMUL.FTZ R73, R82, UR54 ;  /* 0x0000003652497c20 */ /* 0x000fca0008410000 */
[----:B------:R-:W2:Y:S01]  /*86b0*/  MUFU.TANH R42, R42 ;  /* 0x0000002a002a7308 */ /* 0x000ea20000002400 */
[----:B0-----:R-:W-:-:S07]  /*86c0*/  FMNMX.FTZ R58, R38, R33, !PT ;  /* 0x00000021263a7209 */ /* 0x001fce0007810000 */
[----:B------:R-:W0:Y:S01]  /*86d0*/  MUFU.TANH R45, R45 ;  /* 0x0000002d002d7308 */ /* 0x000e220000002400 */
[----:B-1----:R-:W-:Y:S01]  /*86e0*/  FMNMX.FTZ R33, R41, R58, !PT ;  /* 0x0000003a29217209 */ /* 0x002fe20007810000 */
[----:B------:R-:W-:Y:S01]  /*86f0*/  FMUL.FTZ R58, R76, UR54 ;  /* 0x000000364c3a7c20 */ /* 0x000fe20008410000 */
[----:B------:R-:W-:-:S05]  /*8700*/  FMUL.FTZ R76, R87, UR54 ;  /* 0x00000036574c7c20 */ /* 0x000fca0008410000 */
[----:B------:R-:W1:Y:S01]  /*8710*/  MUFU.TANH R47, R47 ;  /* 0x0000002f002f7308 */ /* 0x000e620000002400 */
[----:B--2---:R-:W-:-:S07]  /*8720*/  FMNMX.FTZ R60, R42, R33, !PT ;  /* 0x000000212a3c7209 */ /* 0x004fce0007810000 */
        /* <DEDUP_REMOVED lines=8> */
[----:B------:R-:W-:Y:S01]  /*87b0*/  FMUL.FTZ R60, R80, UR54 ;  /* 0x00000036503c7c20 */ /* 0x000fe20008410000 */
[----:B------:R-:W-:Y:S01]  /*87c0*/  HGMMA.64x128x16.F32.BF16 R88, R176, gdesc[UR4].tnspB, R88, gsb0 ;  /* 0x41e00004b0587df0 */ /* 0x000fe20008001858 */
[----:B------:R-:W-:Y:S01]  /*87d0*/  UIADD3 UR6, UR11, 0x100, URZ ;  /* 0x000001000b067890 */ /* 0x000fe2000fffe03f */
[----:B------:R-:W-:-:S03]  /*87e0*/  UMOV UR7, 0x40000040 ;  /* 0x4000004000077882 */ /* 0x000fc60000000000 */
        /* <DEDUP_REMOVED lines=58> */
[----:B------:R-:W-:Y:S01]  /*8b90*/  FMUL.FTZ R4, R4, UR10 ;  /* 0x0000000a04047c20 */ /* 0x000fe20008410000 */
[----:B---3--:R-:W-:Y:S01]  /*8ba0*/  FMNMX.FTZ R6, R11, R6, !PT ;  /* 0x000000060b067209 */ /* 0x008fe20007810000 */
[--C-:B------:R-:W-:Y:S01]  /*8bb0*/  FFMA.FTZ R7, R7, UR10, -R85.reuse ;  /* 0x0000000a07077c23 */ /* 0x100fe20008010855 */
[--C-:B------:R-:W-:Y:S01]  /*8bc0*/  FFMA.FTZ R81, R12, UR10, -R85.reuse ;  /* 0x0000000a0c517c23 */ /* 0x100fe20008010855 */
[--C-:B------:R-:W-:Y:S01]  /*8bd0*/  FFMA.FTZ R178, R24, UR10, -R85.reuse ;  /* 0x0000000a18b27c23 */ /* 0x100fe20008010855 */
        /* <DEDUP_REMOVED lines=10> */
[--C-:B------:R-:W-:Y:S01]  /*8c80*/  FFMA.FTZ R12, R60, UR10, -R85.reuse ;  /* 0x0000000a3c0c7c23 */ /* 0x100fe20008010855 */
[--C-:B------:R-:W-:Y:S01]  /*8c90*/  FFMA.FTZ R14, R62, UR10, -R85.reuse ;  /* 0x0000000a3e0e7c23 */ /* 0x100fe20008010855 */
[----:B------:R-:W-:Y:S01]  /*8ca0*/  FMNMX.FTZ R6, R26, R79, !PT ;  /* 0x0000004f1a067209 */ /* 0x000fe20007810000 */
[----:B------:R-:W-:-:S03]  /*8cb0*/  FFMA.FTZ R64, R64, UR10, -R85 ;  /* 0x0000000a40407c23 */ /* 0x000fc60008010855 */
        /* <DEDUP_REMOVED lines=18> */
[----:B------:R-:W-:Y:S01]  /*8de0*/  MUFU.TANH R65, R65 ;  /* 0x0000004100417308 */ /* 0x000fe20000002400 */
[----:B--2---:R-:W-:Y:S01]  /*8df0*/  FMNMX.FTZ R6, R50, R35, !PT ;  /* 0x0000002332067209 */ /* 0x004fe20007810000 */
[----:B------:R-:W-:-:S06]  /*8e00*/  FFMA.FTZ R35, R38, UR10, -R85 ;  /* 0x0000000a26237c23 */ /* 0x000fcc0008010855 */
[----:B------:R-:W-:Y:S01]  /*8e10*/  MUFU.TANH R66, R66 ;  /* 0x0000004200427308 */ /* 0x000fe20000002400 */
[----:B0-----:R-:W-:-:S07]  /*8e20*/  FMNMX.FTZ R6, R63, R6, !PT ;  /* 0x000000063f067209 */ /* 0x001fce0007810000 */
[----:B------:R-:W-:Y:S08]  /*8e30*/  MUFU.TANH R67, R67 ;  /* 0x0000004300437308 */ /* 0x000ff00000002400 */
[----:B------:R-:W-:Y:S08]  /*8e40*/  MUFU.TANH R68, R68 ;  /* 0x0000004400447308 */ /* 0x000ff00000002400 */
[----:B------:R-:W-:Y:S01]  /*8e50*/  MUFU.TANH R69, R69 ;  /* 0x0000004500457308 */ /* 0x000fe20000002400 */
[----:B------:R-:W-:-:S02]  /*8e60*/  WARPGROUP.DEPBAR.LE gsb0, 0x0 ;  /* 0x00008000000079c5 */ /* 0x000fc40000010000 */
[----:B------:R-:W-:-:S05]  /*8e70*/  WARPGROUP.ARRIVE ;  /* 0x00000000000079c5 */ /* 0x000fca0000000000 */
[----:B------:R-:W-:Y:S01]  /*8e80*/  MUFU.TANH R70, R70 ;  /* 0x0000004600467308 */ /* 0x000fe20000002400 */
[--C-:B------:R-:W-:Y:S01]  /*8e90*/  FFMA.FTZ R174, R30, UR10, -R85.reuse ;  /* 0x0000000a1eae7c23 */ /* 0x100fe20008010855 */
[----:B------:R-:W-:Y:S01]  /*8ea0*/  FFMA.FTZ R172, R28, UR10, -R85 ;  /* 0x0000000a1cac7c23 */ /* 0x000fe20008010855 */
[----:B------:R-:W-:Y:S01]  /*8eb0*/  HGMMA.64x128x16.F32.BF16 R88, R168, gdesc[UR4].tnspB, R88, gsb0 ;  /* 0x41e00004a8587df0 */ /* 0x000fe20008001858 */
[----:B------:R-:W-:Y:S01]  /*8ec0*/  UIADD3 UR6, UR11, 0x200, URZ ;  /* 0x000002000b067890 */ /* 0x000fe2000fffe03f */
[----:B------:R-:W-:-:S03]  /*8ed0*/  UMOV UR7, 0x40000040 ;  /* 0x4000004000077882 */ /* 0x000fc60000000000 */
[----:B------:R-:W-:Y:S08]  /*8ee0*/  MUFU.TANH R71, R71 ;  /* 0x0000004700477308 */ /* 0x000ff00000002400 */
[----:B------:R-:W-:Y:S08]  /*8ef0*/  MUFU.TANH R72, R72 ;  /* 0x0000004800487308 */ /* 0x000ff00000002400 */
[----:B------:R-:W-:Y:S08]  /*8f00*/  MUFU.TANH R73, R73 ;  /* 0x0000004900497308 */ /* 0x000ff00000002400 */
[----:B------:R-:W-:Y:S08]  /*8f10*/  MUFU.TANH R74, R74 ;  /* 0x0000004a004a7308 */ /* 0x000ff00000002400 */
[----:B------:R-:W-:Y:S08]  /*8f20*/  MUFU.TANH R75, R75 ;  /* 0x0000004b004b7308 */ /* 0x000ff00000002400 */
[----:B------:R-:W-:Y:S08]  /*8f30*/  MUFU.TANH R76, R76 ;  /* 0x0000004c004c7308 */ /* 0x000ff00000002400 */
[----:B------:R-:W-:Y:S08]  /*8f40*/  MUFU.EX2 R79, R10 ;  /* 0x0000000a004f7308 */ /* 0x000ff00000000800 */
[----:B------:R-:W-:Y:S08]  /*8f50*/  MUFU.EX2 R4, R4 ;  /* 0x0000000400047308 */ /* 0x000ff00000000800 */
[----:B------:R-:W0:Y:S08]  /*8f60*/  MUFU.EX2 R7, R7 ;  /* 0x0000000700077308 */ /* 0x000e300000000800 */
[----:B------:R-:W1:Y:S08]  /*8f70*/  MUFU.EX2 R180, R180 ;  /* 0x000000b400b47308 */ /* 0x000e700000000800 */
[----:B------:R-:W2:Y:S01]  /*8f80*/  MUFU.EX2 R182, R182 ;  /* 0x000000b600b67308 */ /* 0x000ea20000000800 */
        /* <DEDUP_REMOVED lines=13> */
[----:B------:R-:W-:Y:S01]  /*9060*/  FMNMX.FTZ R37, R65, R6, !PT ;  /* 0x0000000641257209 */ /* 0x000fe20007810000 */
[----:B------:R-:W-:Y:S02]  /*9070*/  FFMA.FTZ R170, R41, UR10, -R85 ;  /* 0x0000000a29aa7c23 */ /* 0x000fe40008010855 */
[----:B------:R-:W-:Y:S01]  /*9080*/  MUFU.EX2 R174, R174 ;  /* 0x000000ae00ae7308 */ /* 0x000fe20000000800 */
[----:B------:R-:W-:Y:S01]  /*9090*/  HGMMA.64x128x16.F32.BF16 R88, R152, gdesc[UR4].tnspB, R88, gsb0 ;  /* 0x41e0000498587df0 */ /* 0x000fe20008001858 */
[----:B------:R-:W-:Y:S01]  /*90a0*/  UIADD3 UR6, UR11, 0x280, URZ ;  /* 0x000002800b067890 */ /* 0x000fe2000fffe03f */
[----:B------:R-:W-:Y:S01]  /*90b0*/  FMNMX.FTZ R6, R66, R37, !PT ;  /* 0x0000002542067209 */ /* 0x000fe20007810000 */
[----:B------:R-:W-:-:S03]  /*90c0*/  UMOV UR7, 0x40000040 ;  /* 0x4000004000077882 */ /* 0x000fc60000000000 */
        /* <DEDUP_REMOVED lines=14> */
[----:B------:R-:W-:Y:S02]  /*91b0*/  FFMA.FTZ R6, R57, UR10, -R85 ;  /* 0x0000000a39067c23 */ /* 0x000fe40008010855 */
[----:B------:R-:W-:-:S05]  /*91c0*/  FMNMX.FTZ R10, R76, R41, !PT ;  /* 0x000000294c0a7209 */ /* 0x000fca0007810000 */
[----:B------:R-:W0:Y:S01]  /*91d0*/  SHFL.BFLY PT, R47, R10, 0x2, 0x1f ;  /* 0x0c401f000a2f7f89 */ /* 0x000e2200000e0000 */
[----:B------:R1:W-:Y:S08]  /*91e0*/  MUFU.EX2 R41, R51 ;  /* 0x0000003300297308 */ /* 0x0003f00000000800 */
[----:B------:R-:W-:Y:S01]  /*91f0*/  MUFU.EX2 R6, R6 ;  /* 0x0000000600067308 */ /* 0x000fe20000000800 */
[----:B-1----:R-:W-:-:S07]  /*9200*/  FFMA.FTZ R51, R59, UR10, -R85 ;  /* 0x0000000a3b337c23 */ /* 0x002fce0008010855 */
[----:B------:R-:W-:Y:S01]  /*9210*/  MUFU.EX2 R51, R51 ;  /* 0x0000003300337308 */ /* 0x000fe20000000800 */
[----:B0-----:R-:W-:Y:S01]  /*9220*/  FMNMX.FTZ R30, R10, R47, !PT ;  /* 0x0000002f0a1e7209 */ /* 0x001fe20007810000 */
[--C-:B------:R-:W-:Y:S01]  /*9230*/  FFMA.FTZ R47, R56, UR10, -R85.reuse ;  /* 0x0000000a382f7c23 */ /* 0x100fe20008010855 */
[----:B------:R-:W-:-:S05]  /*9240*/  FFMA.FTZ R10, R58, UR10, -R85 ;  /* 0x0000000a3a0a7c23 */ /* 0x000fca0008010855 */
        /* <DEDUP_REMOVED lines=9> */
[----:B------:R-:W0:Y:S01]  /*92e0*/  SHFL.BFLY PT, R55, R30, 0x1, 0x1f ;  /* 0x0c201f001e377f89 */ /* 0x000e2200000e0000 */
[--C-:B------:R-:W-:Y:S01]  /*92f0*/  FFMA.FTZ R45, R53, UR10, -R85.reuse ;  /* 0x0000000a352d7c23 */ /* 0x100fe20008010855 */
[----:B------:R-:W-:Y:S01]  /*9300*/  HGMMA.64x128x16.F32.BF16 R88, R156, gdesc[UR4].tnspB, R88, gsb0 ;  /* 0x41e000049c587df0 */ /* 0x000fe20008001858 */
[----:B------:R-:W-:Y:S01]  /*9310*/  UIADD3 UR6, UR11, 0x300, URZ ;  /* 0x000003000b067890 */ /* 0x000fe2000fffe03f */
[----:B------:R-:W-:Y:S01]  /*9320*/  MUFU.EX2 R154, R154 ;  /* 0x0000009a009a7308 */ /* 0x000fe20000000800 */
[----:B------:R-:W-:Y:S01]  /*9330*/  UMOV UR7, 0x40000040 ;  /* 0x4000004000077882 */ /* 0x000fe20000000000 */
[----:B------:R-:W-:-:S06]  /*9340*/  FFMA.FTZ R53, R61, UR10, -R85 ;  /* 0x0000000a3d357c23 */ /* 0x000fcc0008010855 */
[----:B------:R-:W-:Y:S08]  /*9350*/  MUFU.EX2 R152, R152 ;  /* 0x0000009800987308 */ /* 0x000ff00000000800 */
[----:B------:R-:W-:Y:S01]  /*9360*/  MUFU.EX2 R45, R45 ;  /* 0x0000002d002d7308 */ /* 0x000fe20000000800 */
[----:B0-----:R-:W-:-:S07]  /*9370*/  FMNMX.FTZ R30, R30, R55, !PT ;  /* 0x000000371e1e7209 */ /* 0x001fce0007810000 */
[----:B------:R-:W-:Y:S01]  /*9380*/  MUFU.EX2 R49, R49 ;  /* 0x0000003100317308 */ /* 0x000fe20000000800 */
[----:B------:R-:W-:-:S04]  /*9390*/  FADD.FTZ R20, -R30, R5 ;  /* 0x000000051e147221 */ /* 0x000fc80000010100 */
[----:B------:R-:W-:Y:S01]  /*93a0*/  FMUL.FTZ R55, R20, UR10 ;  /* 0x0000000a14377c20 */ /* 0x000fe20008410000 */
[----:B------:R-:W-:Y:S02]  /*93b0*/  FMUL.FTZ R20, R30, UR10 ;  /* 0x0000000a1e147c20 */ /* 0x000fe40008410000 */
[----:B------:R-:W-:Y:S02]  /*93c0*/  MUFU.EX2 R53, R53 ;  /* 0x0000003500357308 */ /* 0x000fe40000000800 */
[--C-:B------:R-:W-:Y:S01]  /*93d0*/  FFMA.FTZ R181, R9, UR10, -R20.reuse ;  /* 0x0000000a09b57c23 */ /* 0x100fe20008010814 */
[----:B------:R-:W-:Y:S02]  /*93e0*/  IMAD.U32 R9, RZ, RZ, UR46 ;  /* 0x0000002eff097e24 */ /* 0x000fe4000f8e00ff */
[--C-:B------:R-:W-:Y:S01]  /*93f0*/  FFMA.FTZ R8, R8, UR10, -R20.reuse ;  /* 0x0000000a08087c23 */ /* 0x100fe20008010814 */
[--C-:B------:R-:W-:Y:S01]  /*9400*/  FFMA.FTZ R183, R11, UR10, -R20.reuse ;  /* 0x0000000a0bb77c23 */ /* 0x100fe20008010814 */
[--C-:B------:R-:W-:Y:S01]  /*9410*/  FFMA.FTZ R24, R13, UR10, -R20.reuse ;  /* 0x0000000a0d187c23 */ /* 0x100fe20008010814 */
[--C-:B------:R-:W-:Y:S01]  /*9420*/  FFMA.FTZ R177, R15, UR10, -R20.reuse ;  /* 0x0000000a0fb17c23 */ /* 0x100fe20008010814 */
[----:B------:R-:W-:Y:S01]  /*9430*/  @!P1 LEA R9, R9, UR41, 0x3 ;  /* 0x0000002909099c11 */ /* 0x000fe2000f8e18ff */
[----:B------:R-:W-:Y:S01]  /*9440*/  MUFU.EX2 R55, R55 ;  /* 0x0000003700377308 */ /* 0x000fe20000000800 */
[--C-:B------:R-:W-:Y:S01]  /*9450*/  FFMA.FTZ R28, R21, UR10, -R20.reuse ;  /* 0x0000000a151c7c23 */ /* 0x100fe20008010814 */
[--C-:B------:R-:W-:Y:S01]  /*9460*/  FFMA.FTZ R179, R26, UR10, -R20.reuse ;  /* 0x0000000a1ab37c23 */ /* 0x100fe20008010814 */
[--C-:B------:R-:W-:Y:S01]  /*9470*/  FFMA.FTZ R26, R27, UR10, -R20.reuse ;  /* 0x0000000a1b1a7c23 */ /* 0x100fe20008010814 */
[----:B------:R-:W-:Y:S01]  /*9480*/  @!P1 VIADD R11, R9, 0x28840 ;  /* 0x00028840090b9836 */ /* 0x000fe20000000000 */
[----:B------:R-:W-:Y:S01]  /*9490*/  IADD3 R9, -R220, 0xb, RZ ;  /* 0x0000000bdc097810 */ /* 0x000fe20007ffe1ff */
[--C-:B------:R-:W-:Y:S01]  /*94a0*/  FFMA.FTZ R38, R44, UR10, -R20.reuse ;  /* 0x0000000a2c267c23 */ /* 0x100fe20008010814 */
[----:B--2---:R-:W-:Y:S01]  /*94b0*/  FADD.FTZ R44, R182, R3 ;  /* 0x00000003b62c7221 */ /* 0x004fe20000010000 */
[----:B------:R-:W0:Y:S01]  /*94c0*/  MUFU.EX2 R8, R8 ;  /* 0x0000000800087308 */ /* 0x000e220000000800 */
[----:B------:R-:W-:Y:S01]  /*94d0*/  @!P1 PRMT R11, RZ, 0x654, R11 ;  /* 0x00000654ff0b9816 */ /* 0x000fe2000000000b */
        /* <DEDUP_REMOVED lines=15> */
[----:B0-----:R-:W-:Y:S01]  /*95d0*/  FFMA.FTZ R0, R55, R0, R8 ;  /* 0x0000000037007223 */ /* 0x001fe20000010008 */
[--C-:B------:R-:W-:Y:S01]  /*95e0*/  FFMA.FTZ R73, R73, UR10, -R20.reuse ;  /* 0x0000000a49497c23 */ /* 0x100fe20008010814 */
[--C-:B------:R-:W-:Y:S01]  /*95f0*/  FFMA.FTZ R74, R74, UR10, -R20.reuse ;  /* 0x0000000a4a4a7c23 */ /* 0x100fe20008010814 */
[----:B------:R-:W-:Y:S01]  /*9600*/  FFMA.FTZ R75, R75, UR10, -R20 ;  /* 0x0000000a4b4b7c23 */ /* 0x000fe20008010814 */
[----:B------:R-:W-:-:S03]  /*9610*/  F2FP.BF16.F32.PACK_AB R182, R81, R182 ;  /* 0x000000b651b6723e */ /* 0x000fc600000010ff */
[----:B------:R-:W0:Y:S01]  /*9620*/  MUFU.EX2 R24, R24 ;  /* 0x0000001800187308 */ /* 0x000e220000000800 */
[----:B-1----:R-:W-:Y:S01]  /*9630*/  FADD.FTZ R42, R181, R0 ;  /* 0x00000000b52a7221 */ /* 0x002fe20000010000 */
[----:B------:R-:W-:Y:S01]  /*9640*/  FFMA.FTZ R0, R63, UR10, -R20 ;  /* 0x0000000a3f007c23 */ /* 0x000fe20008010814 */
[----:B------:R-:W-:-:S05]  /*9650*/  F2FP.BF16.F32.PACK_AB R181, R181, R8 ;  /* 0x00000008b5b5723e */ /* 0x000fca00000010ff */
[----:B------:R-:W1:Y:S01]  /*9660*/  MUFU.EX2 R177, R177 ;  /* 0x000000b100b17308 */ /* 0x000e620000000800 */
[----:B--2---:R-:W-:-:S07]  /*9670*/  FADD.FTZ R3, R183, R42 ;  /* 0x0000002ab7037221 */ /* 0x004fce0000010000 */
[----:B------:R-:W2:Y:S01]  /*9680*/  MUFU.EX2 R28, R28 ;  /* 0x0000001c001c7308 */ /* 0x000ea20000000800 */
[C---:B0-----:R-:W-:Y:S01]  /*9690*/  FADD.FTZ R42, R24.reuse, R3 ;  /* 0x00000003182a7221 */ /* 0x041fe20000010000 */
[----:B------:R-:W-:-:S06]  /*96a0*/  F2FP.BF16.F32.PACK_AB R183, R24, R183 ;  /* 0x000000b718b7723e */ /* 0x000fcc00000010ff */
[----:B------:R-:W0:Y:S01]  /*96b0*/  MUFU.EX2 R179, R179 ;  /* 0x000000b300b37308 */ /* 0x000e220000000800 */
[----:B-1----:R-:W-:Y:S01]  /*96c0*/  FADD.FTZ R3, R177, R42 ;  /* 0x0000002ab1037221 */ /* 0x002fe20000010000 */
[----:B------:R-:W-:-:S06]  /*96d0*/  FFMA.FTZ R42, R66, UR10, -R20 ;  /* 0x0000000a422a7c23 */ /* 0x000fcc0008010814 */
        /* <DEDUP_REMOVED lines=13> */
[----:B------:R-:W-:Y:S02]  /*97b0*/  WARPGROUP.DEPBAR.LE gsb0, 0x0 ;  /* 0x00008000000079c5 */ /* 0x000fe40000010000 */
[----:B------:R-:W-:Y:S01]  /*97c0*/  WARPGROUP.ARRIVE ;  /* 0x00000000000079c5 */ /* 0x000fe20000000000 */
[--C-:B------:R-:W-:Y:S01]  /*97d0*/  FFMA.FTZ R156, R52, UR10, -R85.reuse ;  /* 0x0000000a349c7c23 */ /* 0x100fe20008010855 */
[----:B------:R-:W-:Y:S01]  /*97e0*/  FFMA.FTZ R157, R65, UR10, -R20 ;  /* 0x0000000a419d7c23 */ /* 0x000fe20008010814 */
[----:B------:R-:W0:Y:S01]  /*97f0*/  MUFU.EX2 R169, R169 ;  /* 0x000000a900a97308 */ /* 0x000e220000000800 */
[----:B-1----:R-:W-:Y:S01]  /*9800*/  FADD.FTZ R3, R175, R46 ;  /* 0x0000002eaf037221 */ /* 0x002fe20000010000 */
[----:B------:R-:W-:Y:S01]  /*9810*/  FFMA.FTZ R158, R54, UR10, -R85 ;  /* 0x0000000a369e7c23 */ /* 0x000fe20008010855 */
[----:B------:R-:W-:Y:S01]  /*9820*/  HGMMA.64x128x16.F32.BF16 R88, R160, gdesc[UR4].tnspB, R88, gsb0 ;  /* 0x41e00004a0587df0 */ /* 0x000fe20008001858 */
[----:B------:R-:W-:Y:S01]  /*9830*/  UIADD3 UR6, UR11, 0x380, URZ ;  /* 0x000003800b067890 */ /* 0x000fe2000fffe03f */
[----:B------:R-:W-:Y:S01]  /*9840*/  FFMA.FTZ R159, R67, UR10, -R20 ;  /* 0x0000000a439f7c23 */ /* 0x000fe20008010814 */
[----:B------:R-:W-:-:S02]  /*9850*/  UMOV UR7, 0x40000040 ;  /* 0x4000004000077882 */ /* 0x000fc40000000000 */
        /* <DEDUP_REMOVED lines=24> */
[----:B------:R-:W-:Y:S01]  /*99e0*/  MUFU.EX2 R75, R75 ;  /* 0x0000004b004b7308 */ /* 0x000fe20000000800 */
[----:B------:R-:W-:-:S02]  /*99f0*/  WARPGROUP.DEPBAR.LE gsb0, 0x0 ;  /* 0x00008000000079c5 */ /* 0x000fc40000010000 */
[----:B------:R-:W-:Y:S01]  /*9a00*/  WARPGROUP.ARRIVE ;  /* 0x00000000000079c5 */ /* 0x000fe20000000000 */
[----:B------:R-:W-:Y:S01]  /*9a10*/  FFMA.FTZ R161, R69, UR10, -R20 ;  /* 0x0000000a45a17c23 */ /* 0x000fe20008010814 */
[----:B------:R-:W-:Y:S02]  /*9a20*/  F2FP.BF16.F32.PACK_AB R160, R47, R6 ;  /* 0x000000062fa0723e */ /* 0x000fe400000010ff */
[----:B------:R-:W-:Y:S01]  /*9a30*/  F2FP.BF16.F32.PACK_AB R162, R51, R10 ;  /* 0x0000000a33a2723e */ /* 0x000fe200000010ff */
[----:B------:R-:W1:Y:S01]  /*9a40*/  MUFU.EX2 R5, R64 ;  /* 0x0000004000057308 */ /* 0x000e620000000800 */
[----:B------:R-:W-:Y:S01]  /*9a50*/  HGMMA.64x128x16.F32.BF16 R88, R164, gdesc[UR4].tnspB, R88, gsb0 ;  /* 0x41e00004a4587df0 */ /* 0x000fe20008001858 */
[----:B0-----:R-:W-:-:S06]  /*9a60*/  F2FP.BF16.F32.PACK_AB R163, R72, R71 ;  /* 0x0000004748a3723e */ /* 0x001fcc00000010ff */
[----:B------:R-:W-:Y:S01]  /*9a70*/  MUFU.EX2 R161, R161 ;  /* 0x000000a100a17308 */ /* 0x000fe20000000800 */
[----:B------:R-:W-:Y:S02]  /*9a80*/  WARPGROUP.DEPBAR.LE gsb0, 0x0 ;  /* 0x00008000000079c5 */ /* 0x000fe40000010000 */
[----:B------:R0:W-:Y:S06]  /*9a90*/  BAR.ARV R9, 0x100 ;  /* 0x000400090000751d */ /* 0x0001ec0000002000 */
[----:B------:R2:W-:Y:S01]  /*9aa0*/  @!P1 SYNCS.ARRIVE.TRANS64.RED.A1T0 RZ, [R11+URZ], RZ ;  /* 0x000000ff0bff99a7 */ /* 0x0005e2000810043f */
[----:B-1----:R-:W-:Y:S01]  /*9ab0*/  F2FP.BF16.F32.PACK_AB R166, R5, R14 ;  /* 0x0000000e05a6723e */ /* 0x002fe200000010ff */
[-C--:B------:R-:W-:Y:S01]  /*9ac0*/  FMUL.FTZ R88, R88, R4.reuse ;  /* 0x0000000458587220 */ /* 0x080fe20000410000 */
[-C--:B------:R-:W-:Y:S01]  /*9ad0*/  FMUL.FTZ R89, R89, R4.reuse ;  /* 0x0000000459597220 */ /* 0x080fe20000410000 */
[-C--:B------:R-:W-:Y:S01]  /*9ae0*/  FMUL.FTZ R92, R92, R4.reuse ;  /* 0x000000045c5c7220 */ /* 0x080fe20000410000 */
[-C--:B------:R-:W-:Y:S01]  /*9af0*/  FMUL.FTZ R93, R93, R4.reuse ;  /* 0x000000045d5d7220 */ /* 0x080fe20000410000 */
[-C--:B------:R-:W-:Y:S01]  /*9b00*/  FMUL.FTZ R96, R96, R4.reuse ;  /* 0x0000000460607220 */ /* 0x080fe20000410000 */
[-C--:B------:R-:W-:Y:S01]  /*9b10*/  FMUL.FTZ R97, R97, R4.reuse ;  /* 0x0000000461617220 */ /* 0x080fe20000410000 */
[----:B--2---:R-:W-:Y:S01]  /*9b20*/  IMAD.U32 R11, RZ, RZ, UR55 ;  /* 0x00000037ff0b7e24 */ /* 0x004fe2000f8e00ff */
        /* <DEDUP_REMOVED lines=9> */
[----:B0-----:R-:W-:-:S02]  /*9bc0*/  @!P1 VIADD R9, R11, 0x28860 ;  /* 0x000288600b099836 */ /* 0x001fc40000000000 */
[-C--:B------:R-:W-:Y:S01]  /*9bd0*/  FMUL.FTZ R113, R113, R4.reuse ;  /* 0x0000000471717220 */ /* 0x080fe20000410000 */
[-C--:B------:R-:W-:Y:S01]  /*9be0*/  FMUL.FTZ R116, R116, R4.reuse ;  /* 0x0000000474747220 */ /* 0x080fe20000410000 */
[-C--:B------:R-:W-:Y:S01]  /*9bf0*/  FMUL.FTZ R117, R117, R4.reuse ;  /* 0x0000000475757220 */ /* 0x080fe20000410000 */
[-C--:B------:R-:W-:Y:S01]  /*9c00*/  FMUL.FTZ R120, R120, R4.reuse ;  /* 0x0000000478787220 */ /* 0x080fe20000410000 */
[----:B------:R-:W-:Y:S01]  /*9c10*/  @!P1 PRMT R11, RZ, 0x654, R9 ;  /* 0x00000654ff0b9816 */ /* 0x000fe20000000009 */
[----:B------:R-:W-:Y:S01]  /*9c20*/  FADD.FTZ R9, R81, R44 ;  /* 0x0000002c51097221 */ /* 0x000fe20000010000 */
[-C--:B------:R-:W-:Y:S01]  /*9c30*/  FMUL.FTZ R121, R121, R4.reuse ;  /* 0x0000000479797220 */ /* 0x080fe20000410000 */
[-C--:B------:R-:W-:Y:S01]  /*9c40*/  FMUL.FTZ R124, R124, R4.reuse ;  /* 0x000000047c7c7220 */ /* 0x080fe20000410000 */
[----:B------:R0:W-:Y:S01]  /*9c50*/  @!P1 SYNCS.ARRIVE.TRANS64.RED.A1T0 RZ, [R11+URZ], RZ ;  /* 0x000000ff0bff99a7 */ /* 0x0001e2000810043f */
[----:B------:R-:W-:Y:S01]  /*9c60*/  FADD.FTZ R44, R176, R9 ;  /* 0x00000009b02c7221 */ /* 0x000fe20000010000 */
[-C--:B------:R-:W-:Y:S01]  /*9c70*/  FMUL.FTZ R125, R125, R4.reuse ;  /* 0x000000047d7d7220 */ /* 0x080fe20000410000 */
[-C--:B------:R-:W-:Y:S01]  /*9c80*/  FMUL.FTZ R128, R128, R4.reuse ;  /* 0x0000000480807220 */ /* 0x080fe20000410000 */
[-C--:B------:R-:W-:Y:S01]  /*9c90*/  FMUL.FTZ R129, R129, R4.reuse ;  /* 0x0000000481817220 */ /* 0x080fe20000410000 */
[----:B------:R-:W-:Y:S01]  /*9ca0*/  FADD.FTZ R9, R77, R44 ;  /* 0x0000002c4d097221 */ /* 0x000fe20000010000 */
[--C-:B------:R-:W-:Y:S01]  /*9cb0*/  FFMA.FTZ R44, R68, UR10, -R20.reuse ;  /* 0x0000000a442c7c23 */ /* 0x100fe20008010814 */
        /* <DEDUP_REMOVED lines=16> */
[----:B------:R-:W-:Y:S01]  /*9dc0*/  FMUL.FTZ R149, R149, R4 ;  /* 0x0000000495957220 */ /* 0x000fe20000410000 */
[----:B------:R-:W-:Y:S01]  /*9dd0*/  F2FP.BF16.F32.PACK_AB R176, R77, R176 ;  /* 0x000000b04db0723e */ /* 0x000fe200000010ff */
[----:B------:R-:W-:Y:S01]  /*9de0*/  FADD.FTZ R48, R174, R9 ;  /* 0x00000009ae307221 */ /* 0x000fe20000010000 */
[----:B------:R-:W-:Y:S01]  /*9df0*/  F2FP.BF16.F32.PACK_AB R178, R25, R178 ;  /* 0x000000b219b2723e */ /* 0x000fe200000010ff */
[-C--:B------:R-:W-:Y:S01]  /*9e00*/  FMUL.FTZ R90, R90, R55.reuse ;  /* 0x000000375a5a7220 */ /* 0x080fe20000410000 */
[----:B------:R-:W-:Y:S01]  /*9e10*/  F2FP.BF16.F32.PACK_AB R172, R29, R172 ;  /* 0x000000ac1dac723e */ /* 0x000fe200000010ff */
[C---:B------:R-:W-:Y:S01]  /*9e20*/  FADD.FTZ R9, R79.reuse, R48 ;  /* 0x000000304f097221 */ /* 0x040fe20000010000 */
[----:B------:R-:W-:Y:S01]  /*9e30*/  F2FP.BF16.F32.PACK_AB R174, R79, R174 ;  /* 0x000000ae4fae723e */ /* 0x000fe200000010ff */
[-C--:B------:R-:W-:Y:S01]  /*9e40*/  FMUL.FTZ R91, R91, R55.reuse ;  /* 0x000000375b5b7220 */ /* 0x080fe20000410000 */
[----:B------:R-:W-:Y:S01]  /*9e50*/  F2FP.BF16.F32.PACK_AB R164, R53, R12 ;  /* 0x0000000c35a4723e */ /* 0x000fe200000010ff */
[----:B------:R-:W-:Y:S01]  /*9e60*/  FADD.FTZ R48, R168, R9 ;  /* 0x00000009a8307221 */ /* 0x000fe20000010000 */
[C---:B------:R-:W-:Y:S01]  /*9e70*/  F2FP.BF16.F32.PACK_AB R168, R35.reuse, R168 ;  /* 0x000000a823a8723e */ /* 0x040fe200000010ff */
[----:B------:R-:W-:Y:S01]  /*9e80*/  FMUL.FTZ R94, R94, R55 ;  /* 0x000000375e5e7220 */ /* 0x000fe20000410000 */
[----:B------:R-:W-:Y:S01]  /*9e90*/  F2FP.BF16.F32.PACK_AB R165, R74, R73 ;  /* 0x000000494aa5723e */ /* 0x000fe200000010ff */
[----:B------:R-:W-:Y:S01]  /*9ea0*/  FADD.FTZ R7, R35, R48 ;  /* 0x0000003023077221 */ /* 0x000fe20000010000 */
[----:B-1----:R-:W-:Y:S01]  /*9eb0*/  F2FP.BF16.F32.PACK_AB R167, R20, R75 ;  /* 0x0000004b14a7723e */ /* 0x002fe200000010ff */
[-C--:B------:R-:W-:Y:S01]  /*9ec0*/  FMUL.FTZ R95, R95, R55.reuse ;  /* 0x000000375f5f7220 */ /* 0x080fe20000410000 */
[-C--:B------:R-:W-:Y:S01]  /*9ed0*/  FMUL.FTZ R98, R98, R55.reuse ;  /* 0x0000003762627220 */ /* 0x080fe20000410000 */
[----:B------:R-:W-:Y:S01]  /*9ee0*/  FADD.FTZ R8, R170, R7 ;  /* 0x00000007aa087221 */ /* 0x000fe20000010000 */
[----:B------:R-:W-:Y:S01]  /*9ef0*/  F2FP.BF16.F32.PACK_AB R170, R37, R170 ;  /* 0x000000aa25aa723e */ /* 0x000fe200000010ff */
        /* <DEDUP_REMOVED lines=8> */
[----:B------:R-:W-:Y:S01]  /*9f80*/  F2FP.BF16.F32.PACK_AB R152, R83, R152 ;  /* 0x000000985398723e */ /* 0x000fe200000010ff */
[----:B------:R-:W-:Y:S01]  /*9f90*/  FMUL.FTZ R107, R107, R55 ;  /* 0x000000376b6b7220 */ /* 0x000fe20000410000 */
[----:B------:R-:W-:Y:S01]  /*9fa0*/  FADD.FTZ R7, R83, R24 ;  /* 0x0000001853077221 */ /* 0x000fe20000010000 */
[C---:B------:R-:W-:Y:S01]  /*9fb0*/  FADD.FTZ R8, R40.reuse, R3 ;  /* 0x0000000328087221 */ /* 0x040fe20000010000 */
        /* <DEDUP_REMOVED lines=58> */
[----:B------:R-:W-:-:S02]  /*a360*/  IMAD.MOV.U32 R5, RZ, RZ, R30 ;  /* 0x000000ffff057224 */ /* 0x000fc400078e001e */
[----:B------:R-:W-:Y:S01]  /*a370*/  IMAD.MOV.U32 R4, RZ, RZ, R33 ;  /* 0x000000ffff047224 */ /* 0x000fe200078e0021 */
[----:B0-----:R-:W-:Y:S06]  /*a380*/  @P2 BRA `(.L_x_8564) ;  /* 0xffffffd800082947 */ /* 0x001fec000383ffff */
.L_x_8555:
[----:B------:R-:W-:Y:S06]  /*a390*/  BAR.ARV 0x8, 0x180 ;  /* 0x0206000000007b1d */ /* 0x000fec0000002000 */
[----:B------:R-:W-:Y:S05]  /*a3a0*/  @!P0 BRA `(.L_x_8565) ;  /* 0x0000000000048947 */ /* 0x000fea0003800000 */
[----:B------:R-:W-:Y:S01]  /*a3b0*/  BPT.TRAP 0x1 ;  /* 0x000000040000795c */ /* 0x000fe20000300000 */
.L_x_8565:
[----:B------:R-:W-:Y:S01]  /*a3c0*/  ULEA UR5, UR46, UR41, 0x3 ;  /* 0x000000292e057291 */ /* 0x000fe2000f8e183f */
[----:B------:R-:W-:-:S05]  /*a3d0*/  IMAD.U32 R4, RZ, RZ, UR47 ;  /* 0x0000002fff047e24 */ /* 0x000fca000f8e00ff */
[----:B------:R-:W-:-:S04]  /*a3e0*/  SHF.L.U32 R4, R4, 0x1f, RZ ;  /* 0x0000001f04047819 */ /* 0x000fc800000006ff */
[----:B------:R0:W1:Y:S01]  /*a3f0*/  SYNCS.PHASECHK.TRANS64.TRYWAIT P2, [UR5+0x28850], R4 ;  /* 0x02885004ff0075a7 */ /* 0x0000620008040145 */
[----:B------:R-:W-:Y:S05]  /*a400*/  @!P0 BRA `(.L_x_8566) ;  /* 0x0000000000048947 */ /* 0x000fea0003800000 */
[----:B------:R-:W-:Y:S01]  /*a410*/  BPT.TRAP 0x1 ;  /* 0x000000040000795c */ /* 0x000fe20000300000 */
.L_x_8566:
[----:B-1----:R-:W-:Y:S05]  /*a420*/  @P2 BRA `(.L_x_8567) ;  /* 0x0000000000082947 */ /* 0x002fea0003800000 */
[----:B------:R-:W1:Y:S02]  /*a430*/  SYNCS.PHASECHK.TRANS64.TRYWAIT P0, [UR5+0x28850], R4 ;  /* 0x02885004ff0075a7 */ /* 0x000e640008000145 */
[----:B-1----:R-:W-:Y:S05]  /*a440*/  @!P0 BRA `(.L_x_8568) ;  /* 0x000000a400c48947 */ /* 0x002fea0003800000 */
.L_x_8567:
[----:B------:R-:W-:Y:S01]  /*a450*/  UIADD3 UR41, UR41, 0x400, URZ ;  /* 0x0000040029297890 */ /* 0x000fe2000fffe03f */
[----:B------:R-:W-:Y:S01]  /*a460*/  WARPGROUP.ARRIVE ;  /* 0x00000000000079c5 */ /* 0x000fe20000000000 */
[----:B------:R-:W-:Y:S01]  /*a470*/  UMOV UR7, 0x40000040 ;  /* 0x4000004000077882 */ /* 0x000fe20000000000 */
[----:B01----:R-:W0:Y:S01]  /*a480*/  SHFL.BFLY PT, R4, R3, 0x2, 0x1f ;  /* 0x0c401f0003047f89 */ /* 0x003e2200000e0000 */
[----:B------:R-:W-:Y:S01]  /*a490*/  USHF.R.U32.HI UR41, URZ, 0x4, UR41 ;  /* 0x000000043f297899 */ /* 0x000fe20008011629 */
[----:B------:R-:W-:Y:S01]  /*a4a0*/  IMAD.MOV.U32 R8, RZ, RZ, RZ ;  /* 0x000000ffff087224 */ /* 0x000fe200078e00ff */
[----:B------:R-:W-:Y:S01]  /*a4b0*/  UIADD3 UR48, UR48, 0x1, URZ ;  /* 0x0000000130307890 */ /* 0x000fe2000fffe03f */
[----:B------:R-:W1:Y:S01]  /*a4c0*/  SHFL.BFLY PT, R5, R0, 0x2, 0x1f ;  /* 0x0c401f0000057f89 */ /* 0x000e6200000e0000 */
[----:B------:R-:W-:Y:S01]  /*a4d0*/  ULOP3.LUT UR41, UR41, 0x3fff, URZ, 0xc0, !UPT ;  /* 0x00003fff29297892 */ /* 0x000fe2000f8ec03f */
[----:B------:R-:W-:-:S03]  /*a4e0*/  IMAD.U32 R12, RZ, RZ, UR10 ;  /* 0x0000000aff0c7e24 */ /* 0x000fc6000f8e00ff */
[----:B------:R-:W-:-:S04]  /*a4f0*/  ULOP3.LUT UR4, UR41, 0x4000000, URZ, 0xfc, !UPT ;  /* 0x0400000029047892 */ /* 0x000fc8000f8efc3f */
[----:B------:R-:W-:Y:S02]  /*a500*/  ULEA UR4, UR46, UR4, 0xb ;  /* 0x000000042e047291 */ /* 0x000fe4000f8e583f */
[----:B------:R-:W-:-:S04]  /*a510*/  UIADD3 UR46, UR46, 0x1, URZ ;  /* 0x000000012e2e7890 */ /* 0x000fc8000fffe03f */
[----:B------:R-:W-:Y:S01]  /*a520*/  UISETP.NE.AND UP0, UPT, UR46, 0x2, UPT ;  /* 0x000000022e00788c */ /* 0x000fe2000bf05270 */
[----:B------:R-:W-:Y:S02]  /*a530*/  UMOV UR6, UR4 ;  /* 0x0000000400067c82 */ /* 0x000fe40008000000 */
[----:B------:R-:W-:Y:S01]  /*a540*/  HGMMA.64x128x16.F32.BF16 R88, R180, gdesc[UR4].tnspB, R88, gsb0 ;  /* 0x41e00004b4587df0 */ /* 0x000fe20008001858 */
[----:B------:R-:W-:Y:S01]  /*a550*/  UIADD3 UR6, UR4, 0x80, URZ ;  /* 0x0000008004067890 */ /* 0x000fe2000fffe03f */
[----:B0-----:R-:W-:Y:S01]  /*a560*/  FADD.FTZ R4, R4, R3 ;  /* 0x0000000304047221 */ /* 0x001fe20000010000 */
[----:B------:R-:W-:Y:S01]  /*a570*/  UMOV UR7, 0x40000040 ;  /* 0x4000004000077882 */ /* 0x000fe20000000000 */
[----:B------:R-:W-:Y:S02]  /*a580*/  IMAD.MOV.U32 R3, RZ, RZ, -0x800000 ;  /* 0xff800000ff037424 */ /* 0x000fe400078e00ff */
[----:B-1----:R-:W-:Y:S01]  /*a590*/  FADD.FTZ R6, R5, R0 ;  /* 0x0000000005067221 */ /* 0x002fe20000010000 */
[----:B------:R-:W-:Y:S01]  /*a5a0*/  IMAD.MOV.U32 R0, RZ, RZ, -0x800000 ;  /* 0xff800000ff007424 */ /* 0x000fe200078e00ff */
[----:B------:R-:W0:Y:S01]  /*a5b0*/  SHFL.BFLY PT, R5, R4, 0x1, 0x1f ;  /* 0x0c201f0004057f89 */ /* 0x000e2200000e0000 */
[----:B------:R-:W-:-:S03]  /*a5c0*/  USEL UR46, UR46, URZ, UP0 ;  /* 0x0000003f2e2e7287 */ /* 0x000fc60008000000 */
[----:B------:R-:W1:Y:S01]  /*a5d0*/  SHFL.BFLY PT, R7, R6, 0x1, 0x1f ;  /* 0x0c201f0006077f89 */ /* 0x000e6200000e0000 */
[----:B0-----:R-:W-:Y:S01]  /*a5e0*/  FADD.FTZ R10, R4, R5 ;  /* 0x00000005040a7221 */ /* 0x001fe20000010000 */
[----:B------:R-:W-:Y:S02]  /*a5f0*/  IMAD.MOV.U32 R5, RZ, RZ, RZ ;  /* 0x000000ffff057224 */ /* 0x000fe400078e00ff */
[----:B------:R-:W-:Y:S02]  /*a600*/  IMAD.U32 R4, RZ, RZ, UR10 ;  /* 0x0000000aff047e24 */ /* 0x000fe4000f8e00ff */
[----:B-1----:R-:W-:Y:S01]  /*a610*/  FADD.FTZ R11, R6, R7 ;  /* 0x00000007060b7221 */ /* 0x002fe20000010000 */
[----:B------:R-:W-:Y:S01]  /*a620*/  FSETP.NE.FTZ.AND P0, PT, R10, RZ, PT ;  /* 0x000000ff0a00720b */ /* 0x000fe20003f15000 */
[----:B------:R-:W-:-:S03]  /*a630*/  IMAD.U32 R6, RZ, RZ, UR5 ;  /* 0x00000005ff067e24 */ /* 0x000fc6000f8e00ff */
[----:B------:R-:W-:Y:S01]  /*a640*/  FSETP.NE.FTZ.AND P2, PT, R11, RZ, PT ;  /* 0x000000ff0b00720b */ /* 0x000fe20003f55000 */
[----:B------:R-:W-:-:S05]  /*a650*/  @!P1 VIADD R6, R6, 0x28860 ;  /* 0x0002886006069836 */ /* 0x000fca0000000000 */
[----:B------:R-:W-:-:S03]  /*a660*/  @!P1 PRMT R6, RZ, 0x654, R6 ;  /* 0x00000654ff069816 */ /* 0x000fc60000000006 */
        /* <DEDUP_REMOVED lines=113> */
.L_x_8538:
        /* <DEDUP_REMOVED lines=10> */
[----:B------:R-:W0:Y:S01]  /*ae20*/  S2R R5, SR_SWINHI ;  /* 0x0000000000057919 */ /* 0x000e220000002f00 */
[----:B------:R-:W-:Y:S01]  /*ae30*/  ULDC.64 UR10, c[0x0][0xc00] ;  /* 0x00030000000a7ab9 */ /* 0x000fe20000000a00 */
[----:B------:R-:W-:Y:S02]  /*ae40*/  ULDC.64 UR8, c[0x0][0xc00] ;  /* 0x0003000000087ab9 */ /* 0x000fe40000000a00 */
        /* <DEDUP_REMOVED lines=77> */
[----:B------:R-:W-:Y:S01]  /*b320*/  STSM.16.M88.4 [R37], R4 ;  /* 0x0000000425007844 */ /* 0x000fe20000000200 */
[----:B------:R-:W-:-:S02]  /*b330*/  F2FP.BF16.F32.PACK_AB R10, R133, R132 ;  /* 0x00000084850a723e */ /* 0x000fc400000010ff */
[----:B------:R-:W-:Y:S02]  /*b340*/  F2FP.BF16.F32.PACK_AB R11, R135, R134 ;  /* 0x00000086870b723e */ /* 0x000fe400000010ff */
[----:B-1----:R-:W-:Y:S02]  /*b350*/  F2FP.BF16.F32.PACK_AB R12, R137, R136 ;  /* 0x00000088890c723e */ /* 0x002fe400000010ff */
[----:B------:R-:W-:Y:S01]  /*b360*/  F2FP.BF16.F32.PACK_AB R13, R139, R138 ;  /* 0x0000008a8b0d723e */ /* 0x000fe200000010ff */
[----:B------:R-:W-:Y:S01]  /*b370*/  STSM.16.M88.4 [R36], R8 ;  /* 0x0000000824007844 */ /* 0x000fe20000000200 */
[----:B------:R-:W-:Y:S01]  /*b380*/  F2FP.BF16.F32.PACK_AB R14, R141, R140 ;  /* 0x0000008c8d0e723e */ /* 0x000fe200000010ff */
[----:B0-----:R-:W-:Y:S01]  /*b390*/  IMAD.U32 R28, RZ, RZ, UR8 ;  /* 0x00000008ff1c7e24 */ /* 0x001fe2000f8e00ff */
[----:B------:R-:W-:Y:S01]  /*b3a0*/  F2FP.BF16.F32.PACK_AB R15, R143, R142 ;  /* 0x0000008e8f0f723e */ /* 0x000fe200000010ff */
[----:B------:R-:W-:Y:S01]  /*b3b0*/  IMAD.U32 R29, RZ, RZ, UR9 ;  /* 0x00000009ff1d7e24 */ /* 0x000fe2000f8e00ff */
[----:B------:R-:W-:Y:S01]  /*b3c0*/  F2FP.BF16.F32.PACK_AB R24, R145, R144 ;  /* 0x000000909118723e */ /* 0x000fe200000010ff */
[----:B------:R-:W-:Y:S01]  /*b3d0*/  ULDC.64 UR8, c[0x0][0xc08] ;  /* 0x0003020000087ab9 */ /* 0x000fe20000000a00 */
        /* <DEDUP_REMOVED lines=28> */
[----:B------:R-:W-:Y:S01]  /*b5a0*/  VIADD R11, R17, UR38 ;  /* 0x00000026110b7c36 */ /* 0x000fe20008000000 */
[----:B------:R-:W-:Y:S01]  /*b5b0*/  UISETP.NE.U32.AND UP0, UPT, UR10, URZ, UPT ;  /* 0x0000003f0a00728c */ /* 0x000fe2000bf05070 */
[----:B------:R0:W5:Y:S01]  /*b5c0*/  @P4 LDG.E R21, desc[UR50][R4.64] ;  /* 0x0000003204154981 */ /* 0x000162000c1e1900 */
[----:B------:R-:W-:Y:S01]  /*b5d0*/  UMOV UR4, URZ ;  /* 0x0000003f00047c82 */ /* 0x000fe20008000000 */
[----:B------:R-:W-:Y:S01]  /*b5e0*/  USEL UR7, UR39, URZ, UP1 ;  /* 0x0000003f27077287 */ /* 0x000fe20008800000 */
[----:B------:R-:W-:Y:S01]  /*b5f0*/  IMAD.MOV.U32 R7, RZ, RZ, R11 ;  /* 0x000000ffff077224 */ /* 0x000fe200078e000b */
[----:B------:R-:W-:-:S04]  /*b600*/  UISETP.NE.AND.EX UP0, UPT, UR11, URZ, UPT, UP0 ;  /* 0x0000003f0b00728c */ /* 0x000fc8000bf05300 */
[----:B------:R-:W-:Y:S01]  /*b610*/  USEL UR42, UR42, URZ, !UP0 ;  /* 0x0000003f2a2a7287 */ /* 0x000fe2000c000000 */
[----:B------:R-:W-:Y:S01]  /*b620*/  ULDC.64 UR10, c[0x0][UR16+0x220] ;  /* 0x00008800100a7abb */ /* 0x000fe20008000a00 */
[----:B------:R-:W-:Y:S01]  /*b630*/  ULDC.64 UR8, c[0x0][UR16+0x218] ;  /* 0x0000860010087abb */ /* 0x000fe20008000a00 */
[----:B0-----:R-:W-:Y:S01]  /*b640*/  @P1 IMAD.HI.U32 R4, R11, R6, RZ ;  /* 0x000000060b041227 */ /* 0x001fe200078e00ff */
[----:B------:R-:W-:Y:S01]  /*b650*/  USEL UR37, UR37, URZ, !UP0 ;  /* 0x0000003f25257287 */ /* 0x000fe2000c000000 */
[----:B------:R-:W-:Y:S01]  /*b660*/  ULDC.64 UR12, c[0x0][UR16+0x228] ;  /* 0x00008a00100c7abb */ /* 0x000fe20008000a00 */
[----:B------:R-:W-:Y:S02]  /*b670*/  UIMAD UR11, UR11, UR42, URZ ;  /* 0x0000002a0b0b72a4 */ /* 0x000fe4000f8e023f */
[----:B------:R-:W-:Y:S02]  /*b680*/  UIMAD.WIDE.U32 UR14, UR8, UR43, URZ ;  /* 0x0000002b080e72a5 */ /* 0x000fe4000f8e003f */
[----:B------:R-:W-:Y:S01]  /*b690*/  UIMAD UR17, UR9, UR43, URZ ;  /* 0x0000002b091172a4 */ /* 0x000fe2000f8e023f */
[----:B-1----:R-:W-:Y:S01]  /*b6a0*/  @P1 SHF.R.U32.HI R7, RZ, R9, R4 ;  /* 0x00000009ff071219 */ /* 0x002fe20000011604 */
[----:B------:R-:W-:-:S02]  /*b6b0*/  UIMAD.WIDE.U32 UR8, UR10, UR42, URZ ;  /* 0x0000002a0a0872a5 */ /* 0x000fc4000f8e003f */
[----:B------:R-:W-:Y:S02]  /*b6c0*/  UIMAD.WIDE.U32 UR18, UR12, UR7, URZ ;  /* 0x000000070c1272a5 */ /* 0x000fe4000f8e003f */
[----:B------:R-:W-:Y:S01]  /*b6d0*/  UIMAD UR7, UR13, UR7, URZ ;  /* 0x000000070d0772a4 */ /* 0x000fe2000f8e023f */
[--C-:B------:R-:W-:Y:S01]  /*b6e0*/  IMAD.MOV R9, RZ, RZ, -R7.reuse ;  /* 0x000000ffff097224 */ /* 0x100fe200078e0a07 */
[----:B------:R-:W-:Y:S02]  /*b6f0*/  UIMAD UR11, UR10, UR37, UR11 ;  /* 0x000000250a0b72a4 */ /* 0x000fe4000f8e020b */
[----:B------:R-:W-:Y:S01]  /*b700*/  UIADD3 UR17, UR15, UR17, URZ ;  /* 0x000000110f117290 */ /* 0x000fe2000fffe03f */
[----:B------:R-:W-:Y:S02]  /*b710*/  IMAD.U32 R4, RZ, RZ, UR18 ;  /* 0x00000012ff047e24 */ /* 0x000fe4000f8e00ff */
[----:B------:R-:W-:Y:S01]  /*b720*/  IMAD.U32 R5, RZ, RZ, UR19 ;  /* 0x00000013ff057e24 */ /* 0x000fe2000f8e00ff */
[----:B------:R-:W-:Y:S01]  /*b730*/  SHF.R.S32.HI R5, RZ, 0x1f, R7 ;  /* 0x0000001fff057819 */ /* 0x000fe20000011407 */
[----:B------:R-:W-:-:S05]  /*b740*/  IMAD R9, R34, R9, R11 ;  /* 0x0000000922097224 */ /* 0x000fca00078e020b */
[----:B------:R-:W-:Y:S02]  /*b750*/  SHF.R.S32.HI R6, RZ, 0x1f, R9 ;  /* 0x0000001fff067819 */ /* 0x000fe40000011409 */
[----:B--2---:R-:W-:-:S13]  /*b760*/  @P0 R2UR UR4, R30 ;  /* 0x000000001e0402ca */ /* 0x004fda00000e0000 */
        /* <DEDUP_REMOVED lines=23> */
.L_x_8571:
        /* <DEDUP_REMOVED lines=18> */
[C---:B------:R-:W-:Y:S02]  /*ba00*/  IADD3 R9, P6, R32.reuse, 0x1000, RZ ;  /* 0x0000100020097810 */ /* 0x040fe40007fde0ff */
[C---:B------:R-:W-:Y:S02]  /*ba10*/  IADD3 R13, P5, R32.reuse, 0x2000, RZ ;  /* 0x00002000200d7810 */ /* 0x040fe40007fbe0ff */
[----:B------:R-:W-:Y:S02]  /*ba20*/  LOP3.LUT R8, R9, 0x380, RZ, 0xc0, !PT ;  /* 0x0000038009087812 */ /* 0x000fe400078ec0ff */
[C---:B------:R-:W-:Y:S02]  /*ba30*/  IADD3 R25, P4, R32.reuse, 0x3000, RZ ;  /* 0x0000300020197810 */ /* 0x040fe40007f9e0ff */
[C---:B------:R-:W-:Y:S02]  /*ba40*/  IADD3 R29, P3, R32.reuse, 0x4000, RZ ;  /* 0x00004000201d7810 */ /* 0x040fe40007f7e0ff */
[----:B------:R-:W-:-:S02]  /*ba50*/  IADD3 R37, P2, R32, 0x5000, RZ ;  /* 0x0000500020257810 */ /* 0x000fc40007f5e0ff */
[C---:B------:R-:W-:Y:S02]  /*ba60*/  IADD3 R41, P0, R32.reuse, 0x6000, RZ ;  /* 0x0000600020297810 */ /* 0x040fe40007f1e0ff */
[----:B------:R-:W-:Y:S02]  /*ba70*/  LOP3.LUT R5, R32, 0x380, RZ, 0xc0, !PT ;  /* 0x0000038020057812 */ /* 0x000fe400078ec0ff */
[----:B------:R-:W-:Y:S02]  /*ba80*/  SHF.R.U64 R8, R8, 0x3, RZ ;  /* 0x0000000308087819 */ /* 0x000fe400000012ff */
[----:B------:R-:W-:Y:S02]  /*ba90*/  LOP3.LUT R12, R13, 0x380, RZ, 0xc0, !PT ;  /* 0x000003800d0c7812 */ /* 0x000fe400078ec0ff */
[----:B------:R-:W-:Y:S02]  /*baa0*/  LOP3.LUT R24, R25, 0x380, RZ, 0xc0, !PT ;  /* 0x0000038019187812 */ /* 0x000fe400078ec0ff */
[----:B------:R-:W-:-:S02]  /*bab0*/  LOP3.LUT R28, R29, 0x380, RZ, 0xc0, !PT ;  /* 0x000003801d1c7812 */ /* 0x000fc400078ec0ff */
[----:B------:R-:W-:Y:S02]  /*bac0*/  LOP3.LUT R36, R37, 0x380, RZ, 0xc0, !PT ;  /* 0x0000038025247812 */ /* 0x000fe400078ec0ff */
[----:B------:R-:W-:Y:S02]  /*bad0*/  LOP3.LUT R40, R41, 0x380, RZ, 0xc0, !PT ;  /* 0x0000038029287812 */ /* 0x000fe400078ec0ff */
[----:B------:R-:W-:Y:S02]  /*bae0*/  SHF.R.U64 R5, R5, 0x3, RZ ;  /* 0x0000000305057819 */ /* 0x000fe400000012ff */
[----:B------:R-:W-:Y:S01]  /*baf0*/  LOP3.LUT R8, R8, R9, RZ, 0x3c, !PT ;  /* 0x0000000908087212 */ /* 0x000fe200078e3cff */
[----:B------:R-:W-:Y:S01]  /*bb00*/  IMAD.X R9, RZ, RZ, R33, P6 ;  /* 0x000000ffff097224 */ /* 0x000fe200030e0621 */
[----:B------:R-:W-:Y:S02]  /*bb10*/  IADD3 R3, P6, R32, 0x7000, RZ ;  /* 0x0000700020037810 */ /* 0x000fe40007fde0ff */
[----:B------:R-:W-:-:S02]  /*bb20*/  SHF.R.U64 R12, R12, 0x3, RZ ;  /* 0x000000030c0c7819 */ /* 0x000fc400000012ff */
[----:B------:R-:W-:Y:S01]  /*bb30*/  SHF.R.U64 R24, R24, 0x3, RZ ;  /* 0x0000000318187819 */ /* 0x000fe200000012ff */
[--C-:B------:R-:W-:Y:S01]  /*bb40*/  IMAD.X R45, RZ, RZ, R33.reuse, P6 ;  /* 0x000000ffff2d7224 */ /* 0x100fe200030e0621 */
[----:B------:R-:W-:Y:S01]  /*bb50*/  SHF.R.U64 R28, R28, 0x3, RZ ;  /* 0x000000031c1c7819 */ /* 0x000fe200000012ff */
[----:B------:R-:W-:Y:S01]  /*bb60*/  UIMAD UR7, UR12, UR10, URZ ;  /* 0x0000000a0c0772a4 */ /* 0x000fe2000f8e023f */
[----:B------:R-:W-:Y:S01]  /*bb70*/  SHF.R.U64 R36, R36, 0x3, RZ ;  /* 0x0000000324247819 */ /* 0x000fe200000012ff */
[----:B------:R-:W-:Y:S01]  /*bb80*/  UIMAD.WIDE.U32 UR8, UR4, UR10, URZ ;  /* 0x0000000a040872a5 */ /* 0x000fe2000f8e003f */
[----:B------:R-:W-:Y:S01]  /*bb90*/  SHF.R.U64 R40, R40, 0x3, RZ ;  /* 0x0000000328287819 */ /* 0x000fe200000012ff */
[----:B------:R-:W5:Y:S01]  /*bba0*/  LD.E.128 R8, desc[UR50][R8.64] ;  /* 0x0000003208087980 */ /* 0x000f62000c101d00 */
        /* <DEDUP_REMOVED lines=11> */
[----:B------:R1:W5:Y:S01]  /*bc60*/  LD.E.128 R4, desc[UR50][R32.64] ;  /* 0x0000003220047980 */ /* 0x000362000c101d00 */
[----:B------:R-:W-:Y:S01]  /*bc70*/  LOP3.LUT R0, R3, 0x380, RZ, 0xc0, !PT ;  /* 0x0000038003007812 */ /* 0x000fe200078ec0ff */
[----:B------:R-:W-:-:S02]  /*bc80*/  UIMAD UR7, UR4, UR11, UR7 ;  /* 0x0000000b040772a4 */ /* 0x000fc4000f8e0207 */
[----:B------:R-:W5:Y:S01]  /*bc90*/  LD.E.128 R12, desc[UR50][R12.64] ;  /* 0x000000320c0c7980 */ /* 0x000f62000c101d00 */
[----:B------:R-:W-:-:S03]  /*bca0*/  SHF.R.U64 R0, R0, 0x3, RZ ;  /* 0x0000000300007819 */ /* 0x000fc600000012ff */
[----:B------:R-:W5:Y:S01]  /*bcb0*/  LD.E.128 R24, desc[UR50][R24.64] ;  /* 0x0000003218187980 */ /* 0x000f62000c101d00 */
[----:B-1----:R-:W1:Y:S01]  /*bcc0*/  @P1 LDC R33, c[0x0][0xbec] ;  /* 0x0002fb00ff211b82 */ /* 0x002e620000000800 */
[----:B------:R-:W-:Y:S01]  /*bcd0*/  UIADD3 UR9, UR9, UR7, URZ ;  /* 0x0000000709097290 */ /* 0x000fe2000fffe03f */
[----:B------:R-:W-:Y:S01]  /*bce0*/  LOP3.LUT R44, R0, R3, RZ, 0x3c, !PT ;  /* 0x00000003002c7212 */ /* 0x000fe200078e3cff */
[----:B------:R-:W-:Y:S01]  /*bcf0*/  ULDC.64 UR10, c[0x0][0xae8] ;  /* 0x0002ba00000a7ab9 */ /* 0x000fe20000000a00 */
[----:B------:R-:W-:Y:S01]  /*bd00*/  IMAD R0, R19, 0x20, R197 ;  /* 0x0000002013007824 */ /* 0x000fe200078e02c5 */
[----:B------:R-:W-:Y:S01]  /*bd10*/  UIMAD.WIDE.U32 UR8, UR43, UR10, UR8 ;  /* 0x0000000a2b0872a5 */ /* 0x000fe2000f8e0008 */
[----:B------:R-:W5:Y:S01]  /*bd20*/  LD.E.128 R28, desc[UR50][R28.64] ;  /* 0x000000321c1c7980 */ /* 0x000f62000c101d00 */
[----:B------:R-:W-:Y:S01]  /*bd30*/  USHF.R.S32.HI UR4, URZ, 0x1f, UR42 ;  /* 0x0000001f3f047899 */ /* 0x000fe2000801142a */
[----:B------:R-:W-:Y:S01]  /*bd40*/  VIADD R48, R0, UR38 ;  /* 0x0000002600307c36 */ /* 0x000fe20008000000 */
[----:B------:R-:W-:Y:S01]  /*bd50*/  UIMAD UR9, UR43, UR11, UR9 ;  /* 0x0000000b2b0972a4 */ /* 0x000fe2000f8e0209 */
[----:B------:R-:W5:Y:S02]  /*bd60*/  LD.E.128 R36, desc[UR50][R36.64] ;  /* 0x0000003224247980 */ /* 0x000f64000c101d00 */
[----:B------:R-:W-:-:S02]  /*bd70*/  ULDC.64 UR10, c[0x0][0xaf0] ;  /* 0x0002bc00000a7ab9 */ /* 0x000fc40000000a00 */
[----:B------:R-:W-:Y:S01]  /*bd80*/  UIMAD UR4, UR4, UR10, URZ ;  /* 0x0000000a040472a4 */ /* 0x000fe2000f8e023f */
[----:B------:R-:W-:Y:S01]  /*bd90*/  IMAD.MOV.U32 R3, RZ, RZ, R48 ;  /* 0x000000ffff037224 */ /* 0x000fe200078e0030 */
[----:B------:R-:W5:Y:S02]  /*bda0*/  LD.E.128 R40, desc[UR50][R40.64] ;  /* 0x0000003228287980 */ /* 0x000f64000c101d00 */
[----:B------:R-:W-:Y:S02]  /*bdb0*/  UIMAD UR4, UR42, UR11, UR4 ;  /* 0x0000000b2a0472a4 */ /* 0x000fe4000f8e0204 */
[----:B------:R-:W5:Y:S01]  /*bdc0*/  LD.E.128 R44, desc[UR50][R44.64] ;  /* 0x000000322c2c7980 */ /* 0x000f62000c101d00 */
[----:B-1----:R-:W-:Y:S01]  /*bdd0*/  @P1 IMAD.HI.U32 R0, R48, R33, RZ ;  /* 0x0000002130001227 */ /* 0x002fe200078e00ff */
[----:B------:R-:W-:Y:S01]  /*bde0*/  UIMAD.WIDE.U32 UR42, UR42, UR10, UR8 ;  /* 0x0000000a2a2a72a5 */ /* 0x000fe2000f8e0008 */
[----:B------:R-:W-:Y:S01]  /*bdf0*/  @!PT LDS RZ, [RZ] ;  /* 0x00000000fffff984 */ /* 0x000fe20000000800 */
[----:B------:R-:W-:Y:S01]  /*be00*/  @!PT LDS RZ, [RZ] ;  /* 0x00000000fffff984 */ /* 0x000fe20000000800 */
[----:B------:R-:W-:Y:S01]  /*be10*/  @!PT LDS RZ, [RZ] ;  /* 0x00000000fffff984 */ /* 0x000fe20000000800 */
[----:B------:R-:W-:Y:S01]  /*be20*/  @!PT LDS RZ, [RZ] ;  /* 0x00000000fffff984 */ /* 0x000fe20000000800 */
[----:B------:R1:W-:Y:S06]  /*be30*/  MEMBAR.ALL.CTA ;  /* 0x0000000000007992 */ /* 0x0003ec0000008000 */
[----:B-1----:R-:W1:Y:S01]  /*be40*/  FENCE.VIEW.ASYNC.S ;  /* 0x00000000000073c6 */ /* 0x002e620000000000 */
[----:B------:R-:W-:Y:S01]  /*be50*/  ULDC.64 UR8, c[0x0][0xae0] ;  /* 0x0002b80000087ab9 */ /* 0x000fe20000000a00 */
[----:B0-----:R-:W-:Y:S01]  /*be60*/  @P1 SHF.R.U32.HI R3, RZ, R49, R0 ;  /* 0x00000031ff031219 */ /* 0x001fe20000011600 */
[----:B------:R-:W-:-:S03]  /*be70*/  UIADD3 UR4, UR43, UR4, URZ ;  /* 0x000000042b047290 */ /* 0x000fc6000fffe03f */
[--C-:B------:R-:W-:Y:S01]  /*be80*/  SHF.R.S32.HI R0, RZ, 0x1f, R3.reuse ;  /* 0x0000001fff007819 */ /* 0x100fe20000011403 */
[----:B------:R-:W-:Y:S02]  /*be90*/  IMAD.MOV R49, RZ, RZ, -R3 ;  /* 0x000000ffff317224 */ /* 0x000fe400078e0a03 */
[----:B------:R-:W-:Y:S02]  /*bea0*/  IMAD.U32 R33, RZ, RZ, UR43 ;  /* 0x0000002bff217e24 */ /* 0x000fe4000f8e00ff */
[----:B------:R-:W-:Y:S02]  /*beb0*/  IMAD R0, R0, UR8, RZ ;  /* 0x0000000800007c24 */ /* 0x000fe4000f8e02ff */
[----:B------:R-:W-:Y:S02]  /*bec0*/  IMAD R49, R34, R49, R48 ;  /* 0x0000003122317224 */ /* 0x000fe400078e0230 */
[----:B------:R-:W-:Y:S02]  /*bed0*/  IMAD.U32 R32, RZ, RZ, UR42 ;  /* 0x0000002aff207e24 */ /* 0x000fe4000f8e00ff */
[----:B------:R-:W-:-:S02]  /*bee0*/  IMAD.U32 R33, RZ, RZ, UR4 ;  /* 0x00000004ff217e24 */ /* 0x000fc4000f8e00ff */
[C---:B------:R-:W-:Y:S01]  /*bef0*/  IMAD R51, R3.reuse, UR9, R0 ;  /* 0x0000000903337c24 */ /* 0x040fe2000f8e0200 */
[----:B------:R-:W-:Y:S01]  /*bf00*/  SHF.R.S32.HI R0, RZ, 0x1f, R49 ;  /* 0x0000001fff007819 */ /* 0x000fe20000011431 */
[----:B------:R-:W-:Y:S01]  /*bf10*/  IMAD.WIDE.U32 R32, R3, UR8, R32 ;  /* 0x0000000803207c25 */ /* 0x000fe2000f8e0020 */
[----:B------:R-:W-:-:S03]  /*bf20*/  ULDC.64 UR8, c[0x0][0xad8] ;  /* 0x0002b60000087ab9 */ /* 0x000fc60000000a00 */
[----:B------:R-:W-:Y:S02]  /*bf30*/  IMAD.IADD R33, R33, 0x1, R51 ;  /* 0x0000000121217824 */ /* 0x000fe400078e0233 */
[----:B------:R-:W-:Y:S02]  /*bf40*/  IMAD R34, R0, UR8, RZ ;  /* 0x0000000800227c24 */ /* 0x000fe4000f8e02ff */
[----:B------:R-:W-:Y:S02]  /*bf50*/  VIADD R50, R197, UR38 ;  /* 0x00000026c5327c36 */ /* 0x000fe40008000000 */
        /* <DEDUP_REMOVED lines=12> */
[----:B-1----:R0:W-:Y:S01]  /*c020*/  SYNCS.ARRIVE.TRANS64.RED.A1T0 RZ, [R20+URZ], RZ ;  /* 0x000000ff14ff79a7 */ /* 0x0021e2000810043f */
[----:B------:R0:W1:Y:S01]  /*c030*/  SHFL.IDX PT, R33, R34, RZ, 0x181f ;  /* 0x00181fff22217589 */ /* 0x00006200000e0000 */
[----:B------:R-:W-:Y:S03]  /*c040*/  BSSY B1, `(.L_x_8573) ;  /* 0x000000d000017945 */ /* 0x000fe60003800000 */
[----:B------:R0:W2:Y:S01]  /*c050*/  SHFL.IDX PT, R49, R3, RZ, 0x181f ;  /* 0x00181fff03317589 */ /* 0x0000a200000e0000 */
[----:B------:R-:W-:Y:S01]  /*c060*/  ISETP.GE.AND P1, PT, R0, R21, PT ;  /* 0x000000150000720c */ /* 0x000fe20003f26270 */
[----:B------:R-:W-:-:S12]  /*c070*/  @P2 BRA `(.L_x_8574) ;  /* 0x0000000000242947 */ /* 0x000fd80003800000 */
[----:B------:R-:W-:Y:S02]  /*c080*/  ULDC UR4, c[0x0][0xac8] ;  /* 0x0002b20000047ab9 */ /* 0x000fe40000000800 */
[----:B------:R-:W-:Y:S02]  /*c090*/  ISETP.GE.AND P2, PT, R2, UR4, PT ;  /* 0x0000000402007c0c */ /* 0x000fe4000bf46270 */
[----:B------:R-:W-:-:S11]  /*c0a0*/  ISETP.GE.AND P3, PT, R18, UR4, PT ;  /* 0x0000000412007c0c */ /* 0x000fd6000bf66270 */
[-C--:B-1----:R-:W-:Y:S02]  /*c0b0*/  @!P2 LEA R32, P4, R2, R33.reuse, 0x1 ;  /* 0x000000210220a211 */ /* 0x082fe400078808ff */
[----:B------:R-:W-:Y:S02]  /*c0c0*/  @!P3 LEA R48, P5, R18, R33, 0x1 ;  /* 0x000000211230b211 */ /* 0x000fe400078a08ff */
[-C--:B--2---:R-:W-:Y:S02]  /*c0d0*/  @!P2 LEA.HI.X R33, R2, R49.reuse, R218, 0x1, P4 ;  /* 0x000000310221a211 */ /* 0x084fe400020f0cda */
[----:B------:R-:W-:-:S03]  /*c0e0*/  @!P3 LEA.HI.X R49, R18, R49, R217, 0x1, P5 ;  /* 0x000000311231b211 */ /* 0x000fc600028f0cd9 */
[----:B-----5:R3:W-:Y:S04]  /*c0f0*/  @!P2 ST.E.128 desc[UR50][R32.64], R4 ;  /* 0x000000042000a985 */ /* 0x0207e8000c101d32 */
[----:B------:R3:W-:Y:S02]  /*c100*/  @!P3 ST.E.128 desc[UR50][R48.64], R28 ;  /* 0x0000001c3000b985 */ /* 0x0007e4000c101d32 */
.L_x_8574:
[----:B------:R-:W-:Y:S05]  /*c110*/  BSYNC B1 ;  /* 0x0000000000017941 */ /* 0x000fea0003800000 */
.L_x_8573:
[----:B---3-5:R3:W4:Y:S01]  /*c120*/  SHFL.IDX PT, R7, R3, 0x1, 0x181f ;  /* 0x00381f0003077f89 */ /* 0x02872200000e0000 */
[----:B------:R-:W-:Y:S03]  /*c130*/  BSSY B1, `(.L_x_8575) ;  /* 0x000000c000017945 */ /* 0x000fe60003800000 */
[----:B------:R3:W0:Y:S01]  /*c140*/  SHFL.IDX PT, R5, R34, 0x1, 0x181f ;  /* 0x00381f0022057f89 */ /* 0x00062200000e0000 */
[----:B------:R-:W-:Y:S05]  /*c150*/  @P0 BRA `(.L_x_8576) ;  /* 0x0000000000240947 */ /* 0x000fea0003800000 */
[----:B------:R-:W-:Y:S02]  /*c160*/  ULDC UR4, c[0x0][0xac8] ;  /* 0x0002b20000047ab9 */ /* 0x000fe40000000800 */
[----:B------:R-:W-:Y:S02]  /*c170*/  ISETP.GE.AND P3, PT, R2, UR4, PT ;  /* 0x0000000402007c0c */ /* 0x000fe4000bf66270 */
[----:B------:R-:W-:-:S11]  /*c180*/  ISETP.GE.AND P4, PT, R18, UR4, PT ;  /* 0x0000000412007c0c */ /* 0x000fd6000bf86270 */
[-C--:B0-----:R-:W-:Y:S02]  /*c190*/  @!P3 LEA R4, P0, R2, R5.reuse, 0x1 ;  /* 0x000000050204b211 */ /* 0x081fe400078008ff */
[----:B------:R-:W-:Y:S02]  /*c1a0*/  @!P4 LEA R6, P2, R18, R5, 0x1 ;  /* 0x000000051206c211 */ /* 0x000fe400078408ff */
[-C--:B----4-:R-:W-:Y:S02]  /*c1b0*/  @!P3 LEA.HI.X R5, R2, R7.reuse, R218, 0x1, P0 ;  /* 0x000000070205b211 */ /* 0x090fe400000f0cda */
[----:B------:R-:W-:-:S03]  /*c1c0*/  @!P4 LEA.HI.X R7, R18, R7, R217, 0x1, P2 ;  /* 0x000000071207c211 */ /* 0x000fc600010f0cd9 */
[----:B------:R0:W-:Y:S04]  /*c1d0*/  @!P3 ST.E.128 desc[UR50][R4.64], R8 ;  /* 0x000000080400b985 */ /* 0x0001e8000c101d32 */
[----:B------:R0:W-:Y:S02]  /*c1e0*/  @!P4 ST.E.128 desc[UR50][R6.64], R36 ;  /* 0x000000240600c985 */ /* 0x0001e4000c101d32 */
.L_x_8576:
[----:B------:R-:W-:Y:S05]  /*c1f0*/  BSYNC B1 ;  /* 0x0000000000017941 */ /* 0x000fea0003800000 */
.L_x_8575:
[----:B0---4-:R0:W4:Y:S01]  /*c200*/  SHFL.IDX PT, R7, R3, 0x2, 0x181f ;  /* 0x00581f0003077f89 */ /* 0x01112200000e0000 */
        /* <DEDUP_REMOVED lines=12> */
.L_x_8578:
[----:B------:R-:W-:Y:S05]  /*c2d0*/  BSYNC B1 ;  /* 0x0000000000017941 */ /* 0x000fea0003800000 */
.L_x_8577:
[----:B------:R-:W-:Y:S01]  /*c2e0*/  VIADD R0, R50, 0x60 ;  /* 0x0000006032007836 */ /* 0x000fe20000000000 */
[----:B0--3--:R-:W0:Y:S04]  /*c2f0*/  SHFL.IDX PT, R3, R3, 0x3, 0x181f ;  /* 0x00781f0003037f89 */ /* 0x009e2800000e0000 */
[----:B------:R-:W-:Y:S01]  /*c300*/  ISETP.GE.AND P0, PT, R0, R21, PT ;  /* 0x000000150000720c */ /* 0x000fe20003f06270 */
[----:B----4-:R3:W4:-:S12]  /*c310*/  SHFL.IDX PT, R7, R34, 0x3, 0x181f ;  /* 0x00781f0022077f89 */ /* 0x01071800000e0000 */
[----:B---3--:R-:W-:Y:S05]  /*c320*/  @P0 BRA `(.L_x_8579) ;  /* 0x0000001800280947 */ /* 0x008fea0003800000 */
[----:B------:R-:W-:Y:S02]  /*c330*/  ULDC UR4, c[0x0][0xac8] ;  /* 0x0002b20000047ab9 */ /* 0x000fe40000000800 */
[----:B------:R-:W-:-:S13]  /*c340*/  ISETP.GE.AND P1, PT, R2, UR4, PT ;  /* 0x0000000402007c0c */ /* 0x000fda000bf26270 */
[----:B----4-:R-:W-:-:S04]  /*c350*/  @!P1 LEA R4, P0, R2, R7, 0x1 ;  /* 0x0000000702049211 */ /* 0x010fc800078008ff */
        /* <DEDUP_REMOVED lines=8> */
.L_x_8572:
        /* <DEDUP_REMOVED lines=24> */
[----:B-1----:R-:W-:Y:S02]  /*c560*/  @P1 SHF.R.U32.HI R3, RZ, R5, R0 ;  /* 0x00000005ff031219 */ /* 0x002fe40000011600 */
[----:B------:R-:W-:Y:S02]  /*c570*/  UMOV UR8, UR42 ;  /* 0x0000002a00087c82 */ /* 0x000fe40008000000 */
[----:B------:R-:W-:Y:S01]  /*c580*/  UIMAD.WIDE.U32 UR8, UR39, UR10, UR8 ;  /* 0x0000000a270872a5 */ /* 0x000fe2000f8e0008 */
[--C-:B------:R-:W-:Y:S01]  /*c590*/  SHF.R.S32.HI R0, RZ, 0x1f, R3.reuse ;  /* 0x0000001fff007819 */ /* 0x100fe20000011403 */
[----:B------:R-:W-:Y:S02]  /*c5a0*/  IMAD.MOV R7, RZ, RZ, -R3 ;  /* 0x000000ffff077224 */ /* 0x000fe400078e0a03 */
[----:B------:R-:W-:-:S02]  /*c5b0*/  UIMAD UR39, UR39, UR11, UR9 ;  /* 0x0000000b272772a4 */ /* 0x000fc4000f8e0209 */
[----:B------:R-:W-:Y:S01]  /*c5c0*/  IMAD R7, R34, R7, R11 ;  /* 0x0000000722077224 */ /* 0x000fe200078e020b */
[----:B------:R-:W-:Y:S01]  /*c5d0*/  ULDC.64 UR10, c[0x0][0xb30] ;  /* 0x0002cc00000a7ab9 */ /* 0x000fe20000000a00 */
[----:B------:R-:W-:Y:S02]  /*c5e0*/  IMAD.U32 R5, RZ, RZ, UR9 ;  /* 0x00000009ff057e24 */ /* 0x000fe4000f8e00ff */
        /* <DEDUP_REMOVED lines=16> */
[----:B------:R2:W1:Y:S01]  /*c6f0*/  SHFL.IDX PT, R7, R3, RZ, 0x1c1f ;  /* 0x001c1fff03077589 */ /* 0x00046200000e0000 */
[----:B------:R-:W-:Y:S05]  /*c700*/  @P0 BRA `(.L_x_8581) ;  /* 0x0000000400000947 */ /* 0x000fea0003800000 */
[----:B------:R-:W-:Y:S02]  /*c710*/  ULDC UR4, c[0x0][0xac8] ;  /* 0x0002b20000047ab9 */ /* 0x000fe40000000800 */
[----:B------:R-:W-:Y:S02]  /*c720*/  ISETP.GE.AND P3, PT, R16, UR4, PT ;  /* 0x0000000410007c0c */ /* 0x000fe4000bf66270 */
[----:B------:R-:W-:Y:S02]  /*c730*/  ISETP.GE.AND P2, PT, R196, UR4, PT ;  /* 0x00000004c4007c0c */ /* 0x000fe4000bf46270 */
[----:B------:R-:W-:Y:S02]  /*c740*/  ISETP.GE.AND P1, PT, R195, UR4, PT ;  /* 0x00000004c3007c0c */ /* 0x000fe4000bf26270 */
[----:B------:R-:W-:Y:S02]  /*c750*/  ISETP.GE.AND P0, PT, R194, UR4, PT ;  /* 0x00000004c2007c0c */ /* 0x000fe4000bf06270 */
[----:B------:R-:W-:-:S05]  /*c760*/  ISETP.GE.AND P4, PT, R192, UR4, PT ;  /* 0x00000004c0007c0c */ /* 0x000fca000bf86270 */
[----:B01----:R-:W-:Y:S02]  /*c770*/  @!P3 IMAD.WIDE R4, R16, 0x4, R6 ;  /* 0x000000041004b825 */ /* 0x003fe400078e0206 */
        /* <DEDUP_REMOVED lines=12> */
[-C--:B0-----:R-:W-:Y:S01]  /*c840*/  @!P3 LEA R4, P6, R193, R6.reuse, 0x2 ;  /* 0x00000006c104b211 */ /* 0x081fe200078c10ff */
[----:B------:R0:W-:Y:S01]  /*c850*/  @!P0 ST.E.64 desc[UR50][R12.64], R100 ;  /* 0x000000640c008985 */ /* 0x0001e2000c101b32 */
[----:B------:R-:W-:-:S02]  /*c860*/  @!P4 LEA R14, P0, R192, R6, 0x2 ;  /* 0x00000006c00ec211 */ /* 0x000fc400078010ff */
        /* <DEDUP_REMOVED lines=9> */
[----:B-1----:R-:W-:-:S03]  /*c900*/  @!P2 LEA R8, P4, R190, R6, 0x2 ;  /* 0x00000006be08a211 */ /* 0x002fc600078810ff */
[----:B------:R-:W-:Y:S01]  /*c910*/  @!P5 ST.E.64 desc[UR50][R24.64], R112 ;  /* 0x000000701800d985 */ /* 0x000fe2000c101b32 */
[CC--:B---3--:R-:W-:Y:S02]  /*c920*/  @!P1 LEA R10, P5, R189.reuse, R6.reuse, 0x2 ;  /* 0x00000006bd0a9211 */ /* 0x0c8fe400078a10ff */
[-C--:B------:R-:W-:Y:S02]  /*c930*/  @!P2 LEA.HI.X R9, R190, R7.reuse, R207, 0x2, P4 ;  /* 0x00000007be09a211 */ /* 0x080fe400020f14cf */
[----:B0-----:R-:W-:Y:S02]  /*c940*/  @!P0 LEA R12, P6, R188, R6, 0x2 ;  /* 0x00000006bc0c8211 */ /* 0x001fe400078c10ff */
        /* <DEDUP_REMOVED lines=14> */
[CC--:B0-----:R-:W-:Y:S02]  /*ca30*/  @!P2 LEA R8, P3, R185.reuse, R6.reuse, 0x2 ;  /* 0x00000006b908a211 */ /* 0x0c1fe400078610ff */
[-C--:B------:R-:W-:Y:S02]  /*ca40*/  @!P4 LEA.HI.X R15, R186, R7.reuse, R203, 0x2, P6 ;  /* 0x00000007ba0fc211 */ /* 0x080fe400030f14cb */
[-C--:B-1----:R-:W-:Y:S02]  /*ca50*/  @!P1 LEA R10, P6, R184, R6.reuse, 0x2 ;  /* 0x00000006b80a9211 */ /* 0x082fe400078c10ff */
        /* <DEDUP_REMOVED lines=11> */
.L_x_8581:
[----:B------:R-:W-:Y:S05]  /*cb10*/  BSYNC B1 ;  /* 0x0000000000017941 */ /* 0x000fea0003800000 */
.L_x_8580:
[----:B------:R-:W-:Y:S01]  /*cb20*/  ISETP.GE.AND P0, PT, R26, R21, PT ;  /* 0x000000151a00720c */ /* 0x000fe20003f06270 */
[----:B-1--4-:R1:W3:Y:S04]  /*cb30*/  SHFL.IDX PT, R7, R3, 0x1, 0x1c1f ;  /* 0x003c1f0003077f89 */ /* 0x0122e800000e0000 */
[----:B0-----:R1:W0:Y:S08]  /*cb40*/  SHFL.IDX PT, R6, R0, 0x1, 0x1c1f ;  /* 0x003c1f0000067f89 */ /* 0x00123000000e0000 */
[----:B-1----:R-:W-:Y:S05]  /*cb50*/  @P0 BRA `(.L_x_8579) ;  /* 0x00000010001c0947 */ /* 0x002fea0003800000 */
[----:B------:R-:W-:Y:S02]  /*cb60*/  ULDC UR4, c[0x0][0xac8] ;  /* 0x0002b20000047ab9 */ /* 0x000fe40000000800 */
[----:B------:R-:W-:Y:S02]  /*cb70*/  ISETP.GE.AND P1, PT, R196, UR4, PT ;  /* 0x00000004c4007c0c */ /* 0x000fe4000bf26270 */
[----:B------:R-:W-:Y:S02]  /*cb80*/  ISETP.GE.AND P0, PT, R195, UR4, PT ;  /* 0x00000004c3007c0c */ /* 0x000fe4000bf06270 */
[----:B------:R-:W-:Y:S02]  /*cb90*/  ISETP.GE.AND P2, PT, R16, UR4, PT ;  /* 0x0000000410007c0c */ /* 0x000fe4000bf46270 */
[----:B------:R-:W-:Y:S02]  /*cba0*/  ISETP.GE.AND P4, PT, R193, UR4, PT ;  /* 0x00000004c1007c0c */ /* 0x000fe4000bf86270 */
[----:B------:R-:W-:-:S05]  /*cbb0*/  ISETP.GE.AND P3, PT, R194, UR4, PT ;  /* 0x00000004c2007c0c */ /* 0x000fca000bf66270 */
[CC--:B0-----:R-:W-:Y:S02]  /*cbc0*/  @!P1 LEA R8, P5, R196.reuse, R6.reuse, 0x2 ;  /* 0x00000006c4089211 */ /* 0x0c1fe400078a10ff */
[CC--:B------:R-:W-:Y:S02]  /*cbd0*/  @!P0 LEA R10, P6, R195.reuse, R6.reuse, 0x2 ;  /* 0x00000006c30a8211 */ /* 0x0c0fe400078c10ff */
[-C--:B---3--:R-:W-:Y:S01]  /*cbe0*/  @!P1 LEA.HI.X R9, R196, R7.reuse, R213, 0x2, P5 ;  /* 0x00000007c4099211 */ /* 0x088fe200028f14d5 */
[----:B------:R-:W-:Y:S01]  /*cbf0*/  @!P2 IMAD.WIDE R4, R16, 0x4, R6 ;  /* 0x000000041004a825 */ /* 0x000fe200078e0206 */
[----:B------:R-:W-:Y:S02]  /*cc00*/  ISETP.GE.AND P5, PT, R192, UR4, PT ;  /* 0x00000004c0007c0c */ /* 0x000fe4000bfa6270 */
[----:B------:R-:W-:Y:S02]  /*cc10*/  @!P0 LEA.HI.X R11, R195, R7, R212, 0x2, P6 ;  /* 0x00000007c30b8211 */ /* 0x000fe400030f14d4 */
[----:B------:R0:W-:Y:S01]  /*cc20*/  @!P2 ST.E.64 desc[UR50][R4.64], R90 ;  /* 0x0000005a0400a985 */ /* 0x0001e2000c101b32 */
[----:B------:R-:W-:-:S02]  /*cc30*/  @!P4 LEA R14, P2, R193, R6, 0x2 ;  /* 0x00000006c10ec211 */ /* 0x000fc400078410ff */
        /* <DEDUP_REMOVED lines=8> */
[----:B--2---:R-:W-:-:S03]  /*ccc0*/  @!P5 LEA R20, P6, R192, R6, 0x2 ;  /* 0x00000006c014d211 */ /* 0x004fc600078c10ff */
[----:B------:R2:W-:Y:S01]  /*ccd0*/  @!P3 ST.E.64 desc[UR50][R12.64], R102 ;  /* 0x000000660c00b985 */ /* 0x0005e2000c101b32 */
[-C--:B------:R-:W-:Y:S02]  /*cce0*/  @!P5 LEA.HI.X R21, R192, R7.reuse, R209, 0x2, P6 ;  /* 0x00000007c015d211 */ /* 0x080fe400030f14d1 */
[----:B------:R-:W-:Y:S01]  /*ccf0*/  ISETP.GE.AND P3, PT, R188, UR4, PT ;  /* 0x00000004bc007c0c */ /* 0x000fe2000bf66270 */
[----:B------:R3:W-:Y:S01]  /*cd00*/  @!P4 ST.E.64 desc[UR50][R14.64], R106 ;  /* 0x0000006a0e00c985 */ /* 0x0007e2000c101b32 */
[-C--:B0-----:R-:W-:Y:S02]  /*cd10*/  @!P0 LEA R4, P4, R191, R6.reuse, 0x2 ;  /* 0x00000006bf048211 */ /* 0x081fe400078810ff */
[-C--:B-1----:R-:W-:Y:S01]  /*cd20*/  @!P2 LEA R10, P6, R189, R6.reuse, 0x2 ;  /* 0x00000006bd0aa211 */ /* 0x082fe200078c10ff */
[----:B------:R-:W-:Y:S01]  /*cd30*/  @!P5 ST.E.64 desc[UR50][R20.64], R110 ;  /* 0x0000006e1400d985 */ /* 0x000fe2000c101b32 */
[----:B------:R-:W-:Y:S02]  /*cd40*/  @!P1 LEA R8, P5, R190, R6, 0x2 ;  /* 0x00000006be089211 */ /* 0x000fe400078a10ff */
[----:B------:R-:W-:-:S02]  /*cd50*/  @!P0 LEA.HI.X R5, R191, R7, R208, 0x2, P4 ;  /* 0x00000007bf058211 */ /* 0x000fc400020f14d0 */
[-C--:B------:R-:W-:Y:S02]  /*cd60*/  @!P1 LEA.HI.X R9, R190, R7.reuse, R207, 0x2, P5 ;  /* 0x00000007be099211 */ /* 0x080fe400028f14cf */
[----:B------:R-:W-:Y:S01]  /*cd70*/  ISETP.GE.AND P4, PT, R187, UR4, PT ;  /* 0x00000004bb007c0c */ /* 0x000fe2000bf86270 */
[----:B------:R-:W-:Y:S01]  /*cd80*/  @!P0 ST.E.64 desc[UR50][R4.64], R114 ;  /* 0x0000007204008985 */ /* 0x000fe2000c101b32 */
[----:B------:R-:W-:Y:S02]  /*cd90*/  @!P2 LEA.HI.X R11, R189, R7, R206, 0x2, P6 ;  /* 0x00000007bd0ba211 */ /* 0x000fe400030f14ce */
[----:B--2---:R-:W-:Y:S01]  /*cda0*/  @!P3 LEA R12, P5, R188, R6, 0x2 ;  /* 0x00000006bc0cb211 */ /* 0x004fe200078a10ff */
[----:B------:R0:W-:Y:S01]  /*cdb0*/  @!P1 ST.E.64 desc[UR50][R8.64], R118 ;  /* 0x0000007608009985 */ /* 0x0001e2000c101b32 */
[----:B------:R-:W-:Y:S02]  /*cdc0*/  ISETP.GE.AND P1, PT, R185, UR4, PT ;  /* 0x00000004b9007c0c */ /* 0x000fe4000bf26270 */
[----:B------:R-:W-:Y:S01]  /*cdd0*/  ISETP.GE.AND P0, PT, R184, UR4, PT ;  /* 0x00000004b8007c0c */ /* 0x000fe2000bf06270 */
[----:B------:R1:W-:Y:S01]  /*cde0*/  @!P2 ST.E.64 desc[UR50][R10.64], R122 ;  /* 0x0000007a0a00a985 */ /* 0x0003e2000c101b32 */
[----:B------:R-:W-:-:S02]  /*cdf0*/  ISETP.GE.AND P2, PT, R186, UR4, PT ;  /* 0x00000004ba007c0c */ /* 0x000fc4000bf46270 */
[-C--:B------:R-:W-:Y:S02]  /*ce00*/  @!P3 LEA.HI.X R13, R188, R7.reuse, R205, 0x2, P5 ;  /* 0x00000007bc0db211 */ /* 0x080fe400028f14cd */
[----:B------:R-:W-:Y:S02]  /*ce10*/  ISETP.GE.AND P5, PT, R23, UR4, PT ;  /* 0x0000000417007c0c */ /* 0x000fe4000bfa6270 */
[CC--:B---3--:R-:W-:Y:S01]  /*ce20*/  @!P4 LEA R14, P6, R187.reuse, R6.reuse, 0x2 ;  /* 0x00000006bb0ec211 */ /* 0x0c8fe200078c10ff */
[----:B------:R4:W-:Y:S03]  /*ce30*/  @!P3 ST.E.64 desc[UR50][R12.64], R126 ;  /* 0x0000007e0c00b985 */ /* 0x0009e6000c101b32 */
[----:B------:R-:W-:Y:S02]  /*ce40*/  @!P4 LEA.HI.X R15, R187, R7, R204, 0x2, P6 ;  /* 0x00000007bb0fc211 */ /* 0x000fe400030f14cc */
[----:B0-----:R-:W-:-:S02]  /*ce50*/  @!P1 LEA R8, P6, R185, R6, 0x2 ;  /* 0x00000006b9089211 */ /* 0x001fc400078c10ff */
[-C--:B------:R-:W-:Y:S01]  /*ce60*/  @!P2 LEA R4, P3, R186, R6.reuse, 0x2 ;  /* 0x00000006ba04a211 */ /* 0x080fe200078610ff */
[----:B------:R4:W-:Y:S01]  /*ce70*/  @!P4 ST.E.64 desc[UR50][R14.64], R130 ;  /* 0x000000820e00c985 */ /* 0x0009e2000c101b32 */
[-C--:B-1----:R-:W-:Y:S02]  /*ce80*/  @!P0 LEA R10, P4, R184, R6.reuse, 0x2 ;  /* 0x00000006b80a8211 */ /* 0x082fe400078810ff */
[-C--:B------:R-:W-:Y:S02]  /*ce90*/  @!P2 LEA.HI.X R5, R186, R7.reuse, R203, 0x2, P3 ;  /* 0x00000007ba05a211 */ /* 0x080fe400018f14cb */
[----:B------:R-:W-:Y:S02]  /*cea0*/  @!P5 LEA R20, P3, R23, R6, 0x2 ;  /* 0x000000061714d211 */ /* 0x000fe400078610ff */
[-C--:B------:R-:W-:Y:S01]  /*ceb0*/  @!P1 LEA.HI.X R9, R185, R7.reuse, R202, 0x2, P6 ;  /* 0x00000007b9099211 */ /* 0x080fe200030f14ca */
[----:B------:R4:W-:Y:S01]  /*cec0*/  @!P2 ST.E.64 desc[UR50][R4.64], R134 ;  /* 0x000000860400a985 */ /* 0x0009e2000c101b32 */
[----:B------:R-:W-:-:S02]  /*ced0*/  @!P0 LEA.HI.X R11, R184, R7, R201, 0x2, P4 ;  /* 0x00000007b80b8211 */ /* 0x000fc400020f14c9 */
[----:B------:R-:W-:Y:S01]  /*cee0*/  @!P5 LEA.HI.X R21, R23, R7, R200, 0x2, P3 ;  /* 0x000000071715d211 */ /* 0x000fe200018f14c8 */
[----:B------:R4:W-:Y:S04]  /*cef0*/  @!P1 ST.E.64 desc[UR50][R8.64], R138 ;  /* 0x0000008a08009985 */ /* 0x0009e8000c101b32 */
[----:B------:R4:W-:Y:S01]  /*cf00*/  @!P0 ST.E.64 desc[UR50][R10.64], R142 ;  /* 0x0000008e0a008985 */ /* 0x0009e2000c101b32 */
[----:B------:R-:W-:-:S03]  /*cf10*/  ISETP.GE.AND P0, PT, R22, UR4, PT ;  /* 0x0000000416007c0c */ /* 0x000fc6000bf06270 */
[----:B------:R4:W-:Y:S10]  /*cf20*/  @!P5 ST.E.64 desc[UR50][R20.64], R146 ;  /* 0x000000921400d985 */ /* 0x0009f4000c101b32 */
[----:B------:R-:W-:Y:S05]  /*cf30*/  @P0 BRA `(.L_x_8579) ;  /* 0x0000000c00240947 */ /* 0x000fea0003800000 */
[----:B----4-:R-:W-:-:S04]  /*cf40*/  LEA R4, P0, R22, R6, 0x2 ;  /* 0x0000000616047211 */ /* 0x010fc800078010ff */
[----:B------:R-:W-:-:S05]  /*cf50*/  LEA.HI.X R5, R22, R7, R199, 0x2, P0 ;  /* 0x0000000716057211 */ /* 0x000fca00000f14c7 */
[----:B------:R1:W-:Y:S01]  /*cf60*/  ST.E.64 desc[UR50][R4.64], R150 ;  /* 0x0000009604007985 */ /* 0x0003e2000c101b32 */
[----:B------:R-:W-:Y:S05]  /*cf70*/  BRA `(.L_x_8579) ;  /* 0x0000000c00147947 */ /* 0x000fea0003800000 */
.L_x_8570:
        /* <DEDUP_REMOVED lines=9> */
[----:B------:R-:W-:-:S03]  /*d010*/  UISETP.NE.U32.AND UP1, UPT, UR8, URZ, UPT ;  /* 0x0000003f0800728c */ /* 0x000fc6000bf25070 */
[----:B------:R-:W2:Y:S01]  /*d020*/  @P1 LDG.E R3, desc[UR50][R4.64] ;  /* 0x0000003204031981 */ /* 0x000ea2000c1e1900 */
[----:B------:R-:W-:Y:S01]  /*d030*/  UISETP.NE.AND.EX UP1, UPT, UR9, URZ, UPT, UP1 ;  /* 0x0000003f0900728c */ /* 0x000fe2000bf25310 */
[----:B------:R-:W-:Y:S02]  /*d040*/  ULDC UR4, c[0x0][0xa88] ;  /* 0x0002a20000047ab9 */ /* 0x000fe40000000800 */
[----:B------:R-:W-:-:S03]  /*d050*/  IMAD.U32 R0, RZ, RZ, UR4 ;  /* 0x00000004ff007e24 */ /* 0x000fc6000f8e00ff */
[----:B------:R-:W-:-:S05]  /*d060*/  PLOP3.LUT P2, PT, PT, PT, UP1, 0x80, 0x0 ;  /* 0x000000000000781c */ /* 0x000fca0003f4f018 */
[----:B------:R-:W-:-:S04]  /*d070*/  @UP1 ULEA UR8, UP2, UR42, UR8, 0x2 ;  /* 0x000000082a081291 */ /* 0x000fc8000f84103f */
[----:B------:R-:W-:Y:S02]  /*d080*/  @UP1 ULEA.HI.X UR9, UR42, UR9, UR37, 0x2, UP2 ;  /* 0x000000092a091291 */ /* 0x000fe400090f1425 */
[----:B------:R-:W-:-:S04]  /*d090*/  IMAD.U32 R6, RZ, RZ, UR8 ;  /* 0x00000008ff067e24 */ /* 0x000fc8000f8e00ff */
[----:B------:R-:W-:-:S05]  /*d0a0*/  IMAD.U32 R7, RZ, RZ, UR9 ;  /* 0x00000009ff077e24 */ /* 0x000fca000f8e00ff */
[----:B------:R0:W5:Y:S01]  /*d0b0*/  @P2 LDG.E R0, desc[UR50][R6.64] ;  /* 0x0000003206002981 */ /* 0x000162000c1e1900 */
[----:B------:R-:W-:Y:S01]  /*d0c0*/  UMOV UR4, URZ ;  /* 0x0000003f00047c82 */ /* 0x000fe20008000000 */
[----:B------:R-:W-:Y:S01]  /*d0d0*/  UISETP.NE.AND UP1, UPT, UR45, URZ, UPT ;  /* 0x0000003f2d00728c */ /* 0x000fe2000bf25270 */
[----:B------:R-:W-:-:S10]  /*d0e0*/  ISETP.GT.AND P0, PT, R219, 0x7f, PT ;  /* 0x0000007fdb00780c */ /* 0x000fd40003f04270 */
[----:B------:R-:W-:Y:S01]  /*d0f0*/  @!UP1 ULDC UR45, c[0x0][0xad4] ;  /* 0x0002b500002d9ab9 */ /* 0x000fe20000000800 */
[----:B--2---:R-:W-:-:S13]  /*d100*/  @P1 R2UR UR4, R3 ;  /* 0x00000000030412ca */ /* 0x004fda00000e0000 */
[----:B------:R-:W-:Y:S01]  /*d110*/  USHF.R.S32.HI UR18, URZ, 0x1f, UR4 ;  /* 0x0000001f3f127899 */ /* 0x000fe20008011404 */
[----:B0-----:R-:W-:Y:S11]  /*d120*/  @P2 BRA `(.L_x_8582) ;  /* 0x0000000000102947 */ /* 0x001ff60003800000 */
[----:B------:R-:W-:Y:S05]  /*d130*/  @!P1 BRA `(.L_x_8582) ;  /* 0x00000000000c9947 */ /* 0x000fea0003800000 */
[----:B------:R-:W2:Y:S04]  /*d140*/  LDG.E R3, desc[UR50][R4.64] ;  /* 0x0000003204037981 */ /* 0x000ea8000c1e1900 */
[----:B-----5:R-:W2:Y:S02]  /*d150*/  LDG.E R0, desc[UR50][R4.64+0x4] ;  /* 0x0000043204007981 */ /* 0x020ea4000c1e1900 */
[----:B--2---:R-:W-:-:S07]  /*d160*/  IMAD.IADD R0, R0, 0x1, -R3 ;  /* 0x0000000100007824 */ /* 0x004fce00078e0a03 */
.L_x_8582:
[----:B------:R-:W-:Y:S01]  /*d170*/  USEL UR42, UR42, URZ, !UP0 ;  /* 0x0000003f2a2a7287 */ /* 0x000fe2000c000000 */
[----:B------:R-:W-:Y:S01]  /*d180*/  BSSY B1, `(.L_x_8583) ;  /* 0x0000038000017945 */ /* 0x000fe20003800000 */
[----:B------:R-:W-:-:S03]  /*d190*/  USEL UR37, UR37, URZ, !UP0 ;  /* 0x0000003f25257287 */ /* 0x000fc6000c000000 */
[----:B------:R-:W-:Y:S09]  /*d1a0*/  @P0 BRA `(.L_x_8584) ;  /* 0x0000000000d40947 */ /* 0x000ff20003800000 */
        /* <DEDUP_REMOVED lines=9> */
[----:B------:R-:W-:-:S03]  /*d240*/  UMOV UR16, 0x9b8 ;  /* 0x000009b800107882 */ /* 0x000fc60000000000 */
[----:B------:R-:W-:Y:S02]  /*d250*/  USEL UR16, UR16, 0x978, UP0 ;  /* 0x0000097810107887 */ /* 0x000fe40008000000 */
[----:B------:R-:W-:-:S06]  /*d260*/  USEL UR7, UR39, URZ, UP0 ;  /* 0x0000003f27077287 */ /* 0x000fcc0008000000 */
[----:B------:R-:W0:Y:S04]  /*d270*/  @P0 LDC R3, c[0x0][0xbec] ;  /* 0x0002fb00ff030b82 */ /* 0x000e280000000800 */
[----:B------:R-:W-:Y:S01]  /*d280*/  ULDC.64 UR10, c[0x0][UR16+0x220] ;  /* 0x00008800100a7abb */ /* 0x000fe20008000a00 */
[----:B------:R-:W-:Y:S01]  /*d290*/  ULDC.64 UR8, c[0x0][UR16+0x218] ;  /* 0x0000860010087abb */ /* 0x000fe20008000a00 */
[----:B------:R-:W-:Y:S01]  /*d2a0*/  ULDC.64 UR12, c[0x0][UR16+0x228] ;  /* 0x00008a00100c7abb */ /* 0x000fe20008000a00 */
[----:B------:R-:W-:Y:S01]  /*d2b0*/  UIMAD UR11, UR11, UR42, URZ ;  /* 0x0000002a0b0b72a4 */ /* 0x000fe2000f8e023f */
[----:B------:R-:W1:Y:S01]  /*d2c0*/  @P0 LDC R5, c[0x0][0xbf0] ;  /* 0x0002fc00ff050b82 */ /* 0x000e620000000800 */
[----:B------:R-:W-:Y:S02]  /*d2d0*/  UIMAD.WIDE.U32 UR14, UR8, UR43, URZ ;  /* 0x0000002b080e72a5 */ /* 0x000fe4000f8e003f */
        /* <DEDUP_REMOVED lines=10> */
[----:B------:R-:W-:Y:S02]  /*d380*/  IMAD.MOV.U32 R3, RZ, RZ, R6 ;  /* 0x000000ffff037224 */ /* 0x000fe400078e0006 */
[----:B------:R-:W-:Y:S01]  /*d390*/  IMAD.U32 R8, RZ, RZ, UR8 ;  /* 0x00000008ff087e24 */ /* 0x000fe2000f8e00ff */
[----:B------:R-:W-:Y:S01]  /*d3a0*/  UIADD3.X UR7, UR7, UR17, UR18, UP1, UP2 ;  /* 0x0000001107077290 */ /* 0x000fe20008fe4412 */
[----:B-1----:R-:W-:Y:S01]  /*d3b0*/  @P0 SHF.R.U32.HI R3, RZ, R5, R4 ;  /* 0x00000005ff030219 */ /* 0x002fe20000011604 */
[----:B------:R-:W-:Y:S01]  /*d3c0*/  IMAD.U32 R4, RZ, RZ, UR20 ;  /* 0x00000014ff047e24 */ /* 0x000fe2000f8e00ff */
[----:B------:R-:W-:Y:S01]  /*d3d0*/  ULDC.64 UR8, c[0x0][UR16+0x210] ;  /* 0x0000840010087abb */ /* 0x000fe20008000a00 */
[----:B------:R-:W-:Y:S01]  /*d3e0*/  IMAD.U32 R5, RZ, RZ, UR21 ;  /* 0x00000015ff057e24 */ /* 0x000fe2000f8e00ff */
[--C-:B------:R-:W-:Y:S01]  /*d3f0*/  SHF.R.S32.HI R5, RZ, 0x1f, R3.reuse ;  /* 0x0000001fff057819 */ /* 0x100fe20000011403 */
[----:B------:R-:W-:Y:S01]  /*d400*/  IMAD.MOV R7, RZ, RZ, -R3 ;  /* 0x000000ffff077224 */ /* 0x000fe200078e0a03 */
[----:B------:R-:W-:Y:S01]  /*d410*/  IADD3 R4, P0, P1, R3, UR14, R4 ;  /* 0x0000000e03047c10 */ /* 0x000fe2000f91e004 */
[----:B------:R-:W-:Y:S01]  /*d420*/  ULDC.64 UR10, c[0x0][0xba8] ;  /* 0x0002ea00000a7ab9 */ /* 0x000fe20000000a00 */
[----:B------:R-:W-:Y:S01]  /*d430*/  @!UP0 ULDC UR10, c[0x0][0xb50] ;  /* 0x0002d400000a8ab9 */ /* 0x000fe20000000800 */
[----:B------:R-:W-:Y:S01]  /*d440*/  IMAD R7, R9, R7, R6 ;  /* 0x0000000709077224 */ /* 0x000fe200078e0206 */
[----:B------:R-:W-:Y:S01]  /*d450*/  IADD3.X R5, R5, UR7, R8, P0, P1 ;  /* 0x0000000705057c10 */ /* 0x000fe200087e2408 */
[----:B------:R-:W-:-:S02]  /*d460*/  @!UP0 ULDC UR11, c[0x0][0xb54] ;  /* 0x0002d500000b8ab9 */ /* 0x000fc40000000800 */
[C---:B------:R-:W-:Y:S01]  /*d470*/  IMAD R6, R7.reuse, UR9, RZ ;  /* 0x0000000907067c24 */ /* 0x040fe2000f8e02ff */
[----:B------:R-:W-:Y:S01]  /*d480*/  SHF.R.S32.HI R3, RZ, 0x1f, R7 ;  /* 0x0000001fff037819 */ /* 0x000fe20000011407 */
[----:B------:R-:W-:-:S04]  /*d490*/  IMAD.WIDE.U32 R4, R7, UR8, R4 ;  /* 0x0000000807047c25 */ /* 0x000fc8000f8e0004 */
[----:B------:R-:W-:Y:S01]  /*d4a0*/  IMAD R3, R3, UR8, R6 ;  /* 0x0000000803037c24 */ /* 0x000fe2000f8e0206 */
[----:B------:R-:W-:-:S03]  /*d4b0*/  LEA R6, P0, R4, UR10, 0x2 ;  /* 0x0000000a04067c11 */ /* 0x000fc6000f8010ff */
[----:B------:R-:W-:-:S05]  /*d4c0*/  IMAD.IADD R3, R5, 0x1, R3 ;  /* 0x0000000105037824 */ /* 0x000fca00078e0203 */
[----:B------:R-:W-:Y:S01]  /*d4d0*/  LEA.HI.X R7, R4, UR11, R3, 0x2, P0 ;  /* 0x0000000b04077c11 */ /* 0x000fe200080f1403 */
[----:B------:R-:W-:-:S05]  /*d4e0*/  IMAD.MOV.U32 R3, RZ, RZ, -0x800000 ;  /* 0xff800000ff037424 */ /* 0x000fca00078e00ff */
[----:B------:R0:W-:Y:S02]  /*d4f0*/  STG.E desc[UR50][R6.64], R3 ;  /* 0x0000000306007986 */ /* 0x0001e4000c101932 */
.L_x_8584:
[----:B------:R-:W-:Y:S05]  /*d500*/  BSYNC B1 ;  /* 0x0000000000017941 */ /* 0x000fea0003800000 */
.L_x_8583:
[----:B------:R-:W-:-:S06]  /*d510*/  UISETP.GT.AND UP0, UPT, UR45, 0x1, UPT ;  /* 0x000000012d00788c */ /* 0x000fcc000bf04270 */
[----:B------:R-:W-:-:S13]  /*d520*/  PLOP3.LUT P0, PT, PT, PT, UP0, 0x80, 0x0 ;  /* 0x000000000000781c */ /* 0x000fda0003f0f008 */
[----:B------:R-:W-:Y:S05]  /*d530*/  @P0 BRA `(.L_x_8579) ;  /* 0x0000000400a40947 */ /* 0x000fea0003800000 */
[----:B------:R-:W1:Y:S01]  /*d540*/  LDC R11, c[0x0][0xbe8] ;  /* 0x0002fa00ff0b7b82 */ /* 0x000e620000000800 */
[----:B------:R-:W-:Y:S01]  /*d550*/  ULDC.64 UR10, c[0x0][0xaa0] ;  /* 0x0002a800000a7ab9 */ /* 0x000fe20000000a00 */
[----:B0-----:R-:W-:Y:S01]  /*d560*/  IMAD R3, R19, 0x20, R197 ;  /* 0x0000002013037824 */ /* 0x001fe200078e02c5 */
[----:B------:R-:W-:Y:S01]  /*d570*/  UIMAD UR7, UR18, UR10, URZ ;  /* 0x0000000a120772a4 */ /* 0x000fe2000f8e023f */
[----:B------:R-:W-:Y:S01]  /*d580*/  BSSY B1, `(.L_x_8585) ;  /* 0x000003a000017945 */ /* 0x000fe20003800000 */
[----:B------:R-:W-:Y:S01]  /*d590*/  UIMAD.WIDE.U32 UR8, UR4, UR10, URZ ;  /* 0x0000000a040872a5 */ /* 0x000fe2000f8e003f */
[----:B------:R-:W-:Y:S01]  /*d5a0*/  VIADD R8, R3, UR38 ;  /* 0x0000002603087c36 */ /* 0x000fe20008000000 */
[----:B------:R-:W-:-:S03]  /*d5b0*/  UIMAD UR7, UR4, UR11, UR7 ;  /* 0x0000000b040772a4 */ /* 0x000fc6000f8e0207 */
[----:B------:R-:W-:Y:S01]  /*d5c0*/  ULDC.64 UR10, c[0x0][0xae8] ;  /* 0x0002ba00000a7ab9 */ /* 0x000fe20000000a00 */
[----:B------:R-:W-:Y:S01]  /*d5d0*/  UIADD3 UR9, UR9, UR7, URZ ;  /* 0x0000000709097290 */ /* 0x000fe2000fffe03f */
[----:B------:R-:W-:-:S03]  /*d5e0*/  IMAD.MOV.U32 R3, RZ, RZ, R8 ;  /* 0x000000ffff037224 */ /* 0x000fc600078e0008 */
        /* <DEDUP_REMOVED lines=18> */
[----:B------:R-:W-:Y:S02]  /*d710*/  IMAD.U32 R4, RZ, RZ, UR42 ;  /* 0x0000002aff047e24 */ /* 0x000fe4000f8e00ff */
[----:B------:R-:W-:Y:S02]  /*d720*/  IMAD R7, R11, R7, R8 ;  /* 0x000000070b077224 */ /* 0x000fe400078e0208 */
[C---:B------:R-:W-:Y:S02]  /*d730*/  IMAD R9, R3.reuse, UR9, R6 ;  /* 0x0000000903097c24 */ /* 0x040fe4000f8e0206 */
[----:B------:R-:W-:Y:S01]  /*d740*/  IMAD.WIDE.U32 R4, R3, UR8, R4 ;  /* 0x0000000803047c25 */ /* 0x000fe2000f8e0004 */
[----:B------:R-:W-:Y:S01]  /*d750*/  SHF.R.S32.HI R3, RZ, 0x1f, R7 ;  /* 0x0000001fff037819 */ /* 0x000fe20000011407 */
[----:B------:R-:W-:-:S02]  /*d760*/  ULDC.64 UR8, c[0x0][0xad8] ;  /* 0x0002b60000087ab9 */ /* 0x000fc40000000a00 */
        /* <DEDUP_REMOVED lines=8> */
[----:B------:R-:W-:Y:S01]  /*d7f0*/  IMAD.IADD R3, R5, 0x1, R3 ;  /* 0x0000000105037824 */ /* 0x000fe200078e0203 */
[----:B------:R-:W-:Y:S01]  /*d800*/  LEA R6, P3, R4, UR8, 0x1 ;  /* 0x0000000804067c11 */ /* 0x000fe2000f8608ff */
[----:B------:R-:W-:-:S03]  /*d810*/  VIADD R0, R8, 0x20 ;  /* 0x0000002008007836 */ /* 0x000fc60000000000 */
[----:B------:R-:W-:Y:S01]  /*d820*/  LEA.HI.X R3, R4, UR9, R3, 0x1, P3 ;  /* 0x0000000904037c11 */ /* 0x000fe200098f0c03 */
[----:B------:R0:W1:Y:S01]  /*d830*/  SHFL.IDX PT, R7, R6, RZ, 0x181f ;  /* 0x00181fff06077589 */ /* 0x00006200000e0000 */
[-C--:B------:R-:W-:Y:S01]  /*d840*/  ISETP.GE.AND P1, PT, R0, R11.reuse, PT ;  /* 0x0000000b0000720c */ /* 0x080fe20003f26270 */
[----:B------:R-:W-:Y:S02]  /*d850*/  VIADD R0, R8, 0x40 ;  /* 0x0000004008007836 */ /* 0x000fe40000000000 */
[----:B------:R0:W2:Y:S03]  /*d860*/  SHFL.IDX PT, R5, R3, RZ, 0x181f ;  /* 0x00181fff03057589 */ /* 0x0000a600000e0000 */
        /* <DEDUP_REMOVED lines=9> */
[----:B------:R3:W-:Y:S04]  /*d900*/  @!P4 ST.E.128 desc[UR50][R12.64], RZ ;  /* 0x000000ff0c00c985 */ /* 0x0007e8000c101d32 */
[----:B------:R3:W-:Y:S02]  /*d910*/  @!P5 ST.E.128 desc[UR50][R4.64], RZ ;  /* 0x000000ff0400d985 */ /* 0x0007e4000c101d32 */
.L_x_8586:
[----:B------:R-:W-:Y:S05]  /*d920*/  BSYNC B1 ;  /* 0x0000000000017941 */ /* 0x000fea0003800000 */
.L_x_8585:
[----:B--23--:R2:W3:Y:S01]  /*d930*/  SHFL.IDX PT, R5, R3, 0x1, 0x181f ;  /* 0x00381f0003057f89 */ /* 0x00c4e200000e0000 */
[----:B------:R-:W-:Y:S03]  /*d940*/  BSSY B1, `(.L_x_8587) ;  /* 0x000000c000017945 */ /* 0x000fe60003800000 */
[----:B-1----:R2:W1:Y:S01]  /*d950*/  SHFL.IDX PT, R7, R6, 0x1, 0x181f ;  /* 0x00381f0006077f89 */ /* 0x00246200000e0000 */
[----:B------:R-:W-:Y:S05]  /*d960*/  @P1 BRA `(.L_x_8588) ;  /* 0x0000000000241947 */ /* 0x000fea0003800000 */
[----:B------:R-:W-:Y:S02]  /*d970*/  ULDC UR4, c[0x0][0xac8] ;  /* 0x0002b20000047ab9 */ /* 0x000fe40000000800 */
[----:B------:R-:W-:Y:S02]  /*d980*/  ISETP.GE.AND P3, PT, R2, UR4, PT ;  /* 0x0000000402007c0c */ /* 0x000fe4000bf66270 */
[----:B------:R-:W-:-:S11]  /*d990*/  ISETP.GE.AND P4, PT, R18, UR4, PT ;  /* 0x0000000412007c0c */ /* 0x000fd6000bf86270 */
[-C--:B-1----:R-:W-:Y:S02]  /*d9a0*/  @!P3 LEA R12, P1, R2, R7.reuse, 0x1 ;  /* 0x00000007020cb211 */ /* 0x082fe400078208ff */
[----:B------:R-:W-:Y:S02]  /*d9b0*/  @!P4 LEA R4, P2, R18, R7, 0x1 ;  /* 0x000000071204c211 */ /* 0x000fe400078408ff */
[-C--:B---3--:R-:W-:Y:S02]  /*d9c0*/  @!P3 LEA.HI.X R13, R2, R5.reuse, R218, 0x1, P1 ;  /* 0x00000005020db211 */ /* 0x088fe400008f0cda */
[----:B------:R-:W-:-:S03]  /*d9d0*/  @!P4 LEA.HI.X R5, R18, R5, R217, 0x1, P2 ;  /* 0x000000051205c211 */ /* 0x000fc600010f0cd9 */
[----:B------:R4:W-:Y:S04]  /*d9e0*/  @!P3 ST.E.128 desc[UR50][R12.64], RZ ;  /* 0x000000ff0c00b985 */ /* 0x0009e8000c101d32 */
[----:B------:R4:W-:Y:S02]  /*d9f0*/  @!P4 ST.E.128 desc[UR50][R4.64], RZ ;  /* 0x000000ff0400c985 */ /* 0x0009e4000c101d32 */
.L_x_8588:
[----:B------:R-:W-:Y:S05]  /*da00*/  BSYNC B1 ;  /* 0x0000000000017941 */ /* 0x000fea0003800000 */
.L_x_8587:
[----:B---34-:R3:W4:Y:S01]  /*da10*/  SHFL.IDX PT, R5, R3, 0x2, 0x181f ;  /* 0x00581f0003057f89 */ /* 0x01872200000e0000 */
        /* <DEDUP_REMOVED lines=8> */
[-C--:B----4-:R-:W-:Y:S02]  /*daa0*/  @!P2 LEA.HI.X R13, R2, R5.reuse, R218, 0x1, P0 ;  /* 0x00000005020da211 */ /* 0x090fe400000f0cda */
[----:B------:R-:W-:-:S03]  /*dab0*/  @!P3 LEA.HI.X R5, R18, R5, R217, 0x1, P1 ;  /* 0x000000051205b211 */ /* 0x000fc600008f0cd9 */
[----:B------:R1:W-:Y:S04]  /*dac0*/  @!P2 ST.E.128 desc[UR50][R12.64], RZ ;  /* 0x000000ff0c00a985 */ /* 0x0003e8000c101d32 */
[----:B------:R1:W-:Y:S02]  /*dad0*/  @!P3 ST.E.128 desc[UR50][R4.64], RZ ;  /* 0x000000ff0400b985 */ /* 0x0003e4000c101d32 */
.L_x_8590:
[----:B------:R-:W-:Y:S05]  /*dae0*/  BSYNC B1 ;  /* 0x0000000000017941 */ /* 0x000fea0003800000 */
.L_x_8589:
[----:B------:R-:W-:Y:S01]  /*daf0*/  VIADD R0, R8, 0x60 ;  /* 0x0000006008007836 */ /* 0x000fe20000000000 */
[----:B0-23--:R-:W0:Y:S04]  /*db00*/  SHFL.IDX PT, R3, R3, 0x3, 0x181f ;  /* 0x00781f0003037f89 */ /* 0x00de2800000e0000 */
[----:B------:R-:W-:Y:S01]  /*db10*/  ISETP.GE.AND P0, PT, R0, R11, PT ;  /* 0x0000000b0000720c */ /* 0x000fe20003f06270 */
[----:B-1--4-:R1:W2:-:S12]  /*db20*/  SHFL.IDX PT, R5, R6, 0x3, 0x181f ;  /* 0x00781f0006057f89 */ /* 0x01229800000e0000 */
[----:B-1----:R-:W-:Y:S05]  /*db30*/  @P0 BRA `(.L_x_8579) ;  /* 0x0000000000240947 */ /* 0x002fea0003800000 */
[----:B------:R-:W-:Y:S02]  /*db40*/  ULDC UR4, c[0x0][0xac8] ;  /* 0x0002b20000047ab9 */ /* 0x000fe40000000800 */
[----:B------:R-:W-:Y:S02]  /*db50*/  ISETP.GE.AND P2, PT, R2, UR4, PT ;  /* 0x0000000402007c0c */ /* 0x000fe4000bf46270 */
[----:B------:R-:W-:-:S11]  /*db60*/  ISETP.GE.AND P3, PT, R18, UR4, PT ;  /* 0x0000000412007c0c */ /* 0x000fd6000bf66270 */
[-C--:B--2---:R-:W-:Y:S02]  /*db70*/  @!P2 LEA R6, P0, R2, R5.reuse, 0x1 ;  /* 0x000000050206a211 */ /* 0x084fe400078008ff */
[----:B------:R-:W-:Y:S02]  /*db80*/  @!P3 LEA R4, P1, R18, R5, 0x1 ;  /* 0x000000051204b211 */ /* 0x000fe400078208ff */
[-C--:B0-----:R-:W-:Y:S02]  /*db90*/  @!P2 LEA.HI.X R7, R2, R3.reuse, R218, 0x1, P0 ;  /* 0x000000030207a211 */ /* 0x081fe400000f0cda */
[----:B------:R-:W-:-:S03]  /*dba0*/  @!P3 LEA.HI.X R5, R18, R3, R217, 0x1, P1 ;  /* 0x000000031205b211 */ /* 0x000fc600008f0cd9 */
[----:B------:R0:W-:Y:S04]  /*dbb0*/  @!P2 ST.E.128 desc[UR50][R6.64], RZ ;  /* 0x000000ff0600a985 */ /* 0x0001e8000c101d32 */
[----:B------:R0:W-:Y:S02]  /*dbc0*/  @!P3 ST.E.128 desc[UR50][R4.64], RZ ;  /* 0x000000ff0400b985 */ /* 0x0001e4000c101d32 */
.L_x_8579:
[----:B------:R-:W-:Y:S05]  /*dbd0*/  BSYNC B0 ;  /* 0x0000000000007941 */ /* 0x000fea0003800000 */
.L_x_8569:
[----:B------:R-:W-:Y:S02]  /*dbe0*/  ULDC UR4, c[0x0][0xc3c] ;  /* 0x00030f0000047ab9 */ /* 0x000fe40000000800 */
[----:B------:R-:W-:-:S13]  /*dbf0*/  ISETP.GE.AND P0, PT, R35, UR4, PT ;  /* 0x0000000423007c0c */ /* 0x000fda000bf06270 */
[----:B------:R-:W-:Y:S05]  /*dc00*/  @!P0 BRA `(.L_x_8591) ;  /* 0xffffff3000f88947 */ /* 0x000fea000383ffff */
[----:B------:R-:W-:Y:S05]  /*dc10*/  EXIT ;  /* 0x000000000000794d */ /* 0x000fea0003800000 */
.L_x_8532:
[----:B------:R-:W-:-:S08]  /*dc20*/  NOP ;  /* 0x0000000000007918 */ /* 0x000fd00000000000 */
[----:B------:R-:W0:-:S00]  /*dc30*/  USETMAXREG.DEALLOC.CTAPOOL 0x18 ;  /* 0x00000018000079c8 */ /* 0x000e0000080e0500 */
        /* <DEDUP_REMOVED lines=16> */
.L_x_8592:
[----:B0-----:R-:W0:Y:S01]  /*dd40*/  S2R R0, SR_TID.X ;  /* 0x0000000000007919 */ /* 0x001e220000002100 */
[----:B------:R-:W-:Y:S01]  /*dd50*/  ULDC UR4, c[0x0][0xc3c] ;  /* 0x00030f0000047ab9 */ /* 0x000fe20000000800 */
[----:B------:R-:W1:Y:S01]  /*dd60*/  S2UR UR6, SR_CTAID.X ;  /* 0x00000000000679c3 */ /* 0x000e620000002500 */
[----:B------:R-:W-:Y:S01]  /*dd70*/  ULDC UR5, c[0x0][0xc38] ;  /* 0x00030e0000057ab9 */ /* 0x000fe20000000800 */
[----:B0-----:R-:W-:-:S04]  /*dd80*/  LOP3.LUT R0, R0, 0x1f, RZ, 0xc0, !PT ;  /* 0x0000001f00007812 */ /* 0x001fc800078ec0ff */
[----:B------:R-:W-:-:S04]  /*dd90*/  ISETP.NE.AND P0, PT, R0, 0x1f, PT ;  /* 0x0000001f0000780c */ /* 0x000fc80003f05270 */
[----:B------:R-:W-:-:S13]  /*dda0*/  ISETP.GE.OR P1, PT, R0, UR4, !P0 ;  /* 0x0000000400007c0c */ /* 0x000fda000c726670 */
[----:B------:R-:W0:Y:S08]  /*ddb0*/  @!P1 LDC.64 R2, c[0x0][0xc80] ;  /* 0x00032000ff029b82 */ /* 0x000e300000000a00 */
[----:B------:R-:W2:Y:S01]  /*ddc0*/  @!P1 LDC.64 R4, c[0x0][0xc78] ;  /* 0x00031e00ff049b82 */ /* 0x000ea20000000a00 */
[----:B0-----:R-:W-:-:S05]  /*ddd0*/  @!P1 IMAD.WIDE.U32 R2, R0, 0x4, R2 ;  /* 0x0000000400029825 */ /* 0x001fca00078e0002 */
[----:B------:R2:W3:Y:S02]  /*dde0*/  @!P1 LDG.E R6, desc[UR50][R2.64] ;  /* 0x0000003202069981 */ /* 0x0004e4000c1e1900 */
[----:B--2---:R-:W-:-:S04]  /*ddf0*/  @!P1 IMAD.WIDE.U32 R2, R0, 0x4, R4 ;  /* 0x0000000400029825 */ /* 0x004fc800078e0004 */
[----:B------:R-:W-:-:S06]  /*de00*/  IMAD.MOV.U32 R5, RZ, RZ, RZ ;  /* 0x000000ffff057224 */ /* 0x000fcc00078e00ff */
        /* <DEDUP_REMOVED lines=31> */
.L_x_8596:
        /* <DEDUP_REMOVED lines=39> */
.L_x_8594:
        /* <DEDUP_REMOVED lines=12> */
.L_x_8597:
[----:B----4-:R-:W-:Y:S01]  /*e330*/  IMAD R2, R8, UR5, R9 ;  /* 0x0000000508027c24 */ /* 0x010fe2000f8e0209 */
[----:B-1----:R-:W-:Y:S01]  /*e340*/  ISETP.NE.AND P0, PT, R7, 0x1, PT ;  /* 0x000000010700780c */ /* 0x002fe20003f05270 */
[----:B------:R-:W-:-:S03]  /*e350*/  VIADD R12, R10, UR4 ;  /* 0x000000040a0c7c36 */ /* 0x000fc60008000000 */
[----:B------:R1:W-:Y:S01]  /*e360*/  STL [R1], R2 ;  /* 0x0000000201007387 */ /* 0x0003e20000100800 */
[----:B0-----:R-:W-:-:S03]  /*e370*/  IADD3 R5, -R2, UR6, RZ ;  /* 0x0000000602057c10 */ /* 0x001fc6000fffe1ff */
[----:B------:R1:W-:Y:S05]  /*e380*/  STL [R1+0xc], R12 ;  /* 0x00000c0c01007387 */ /* 0x0003ea0000100800 */
[----:B------:R-:W-:Y:S05]  /*e390*/  @!P0 BRA `(.L_x_8598) ;  /* 0x0000000000e08947 */ /* 0x000fea0003800000 */
[-C--:B--2---:R-:W-:Y:S02]  /*e3a0*/  IABS R6, R4.reuse ;  /* 0x0000000400067213 */ /* 0x084fe40000000000 */
[----:B------:R-:W-:Y:S02]  /*e3b0*/  IABS R8, R7 ;  /* 0x0000000700087213 */ /* 0x000fe40000000000 */
[----:B------:R-:W0:Y:S08]  /*e3c0*/  I2F.RP R9, R6 ;  /* 0x0000000600097306 */ /* 0x000e300000209400 */
[----:B------:R-:W2:Y:S08]  /*e3d0*/  I2F.RP R10, R8 ;  /* 0x00000008000a7306 */ /* 0x000eb00000209400 */
[----:B0-----:R-:W1:Y:S08]  /*e3e0*/  MUFU.RCP R9, R9 ;  /* 0x0000000900097308 */ /* 0x001e700000001000 */
[----:B--2---:R-:W-:Y:S01]  /*e3f0*/  MUFU.RCP R10, R10 ;  /* 0x0000000a000a7308 */ /* 0x004fe20000001000 */
[----:B-1----:R-:W-:Y:S01]  /*e400*/  VIADD R2, R9, 0xffffffe ;  /* 0x0ffffffe09027836 */ /* 0x002fe20000000000 */
[----:B------:R-:W-:-:S06]  /*e410*/  IABS R9, R4 ;  /* 0x0000000400097213 */ /* 0x000fcc0000000000 */
[----:B---3--:R0:W1:Y:S02]  /*e420*/  F2I.FTZ.U32.TRUNC.NTZ R3, R2 ;  /* 0x0000000200037305 */ /* 0x008064000021f000 */
        /* <DEDUP_REMOVED lines=8> */
[----:B------:R-:W-:Y:S02]  /*e4b0*/  VIADD R3, R10, 0xffffffe ;  /* 0x0ffffffe0a037836 */ /* 0x000fe40000000000 */
[----:B------:R-:W-:Y:S01]  /*e4c0*/  IMAD.MOV.U32 R2, RZ, RZ, RZ ;  /* 0x000000ffff027224 */ /* 0x000fe200078e00ff */
[----:B------:R-:W-:-:S03]  /*e4d0*/  ISETP.GT.U32.AND P1, PT, R6, R11, PT ;  /* 0x0000000b0600720c */ /* 0x000fc60003f24070 */
        /* <DEDUP_REMOVED lines=36> */
.L_x_8598:
[----:B-1-3--:R-:W0:Y:S02]  /*e720*/  LDC.64 R2, c[0x0][0xc90] ;  /* 0x00032400ff027b82 */ /* 0x00ae240000000a00 */
        /* <DEDUP_REMOVED lines=60> */
.L_x_8599:
[----:B01----:R-:W-:-:S05]  /*eaf0*/  LOP3.LUT R3, RZ, R2, RZ, 0x33, !PT ;  /* 0x00000002ff037212 */ /* 0x003fca00078e33ff */
[----:B------:R-:W-:-:S05]  /*eb00*/  IMAD.IADD R2, R4, 0x1, R3 ;  /* 0x0000000104027824 */ /* 0x000fca00078e0203 */
[----:B------:R1:W-:Y:S01]  /*eb10*/  STL [R1+0x4], R2 ;  /* 0x0000040201007387 */ /* 0x0003e20000100800 */
[----:B------:R-:W-:Y:S05]  /*eb20*/  BRA `(.L_x_8600) ;  /* 0x0000000000107947 */ /* 0x000fea0003800000 */
.L_x_8595:
[----:B------:R-:W-:Y:S01]  /*eb30*/  IMAD.U32 R2, RZ, RZ, UR6 ;  /* 0x00000006ff027e24 */ /* 0x000fe2000f8e00ff */
[----:B------:R0:W-:Y:S04]  /*eb40*/  STL [R1+0x4], RZ ;  /* 0x000004ff01007387 */ /* 0x0001e80000100800 */
[----:B------:R0:W-:Y:S04]  /*eb50*/  STL [R1+0x8], RZ ;  /* 0x000008ff01007387 */ /* 0x0001e80000100800 */
[----:B------:R0:W-:Y:S02]  /*eb60*/  STL [R1], R2 ;  /* 0x0000000201007387 */ /* 0x0001e40000100800 */
.L_x_8600:
        /* <DEDUP_REMOVED lines=10> */
.L_x_8593:
        /* <DEDUP_REMOVED lines=23> */
[----:B------:R-:W-:Y:S02]  /*ed80*/  SHF.R.U32.HI R4, RZ, 0x3, R4 ;  /* 0x00000003ff047819 */ /* 0x000fe40000011604 */
        /* <DEDUP_REMOVED lines=9> */
.L_x_8702:
[----:B------:R-:W2:Y:S01]  /*ee20*/  LDL R0, [R1+0xc] ;  /* 0x00000c0001007983 */ /* 0x000ea20000100800 */
[----:B0-----:R-:W2:Y:S01]  /*ee30*/  LDC.64 R2, c[0x0][0xc88] ;  /* 0x00032200ff027b82 */ /* 0x001ea20000000a00 */
[----:B------:R-:W-:Y:S05]  /*ee40*/  YIELD ;  /* 0x0000000000007946 */ /* 0x000fea0003800000 */
[----:B------:R-:W-:Y:S01]  /*ee50*/  ULDC.64 UR4, c[0x0][0xa28] ;  /* 0x00028a0000047ab9 */ /* 0x000fe20000000a00 */
[----:B-1----:R-:W-:Y:S01]  /*ee60*/  IMAD.MOV.U32 R6, RZ, RZ, RZ ;  /* 0x000000ffff067224 */ /* 0x002fe200078e00ff */
[----:B------:R-:W-:Y:S01]  /*ee70*/  ISETP.NE.U32.AND P0, PT, RZ, UR4, PT ;  /* 0x00000004ff007c0c */ /* 0x000fe2000bf05070 */
[----:B------:R-:W-:Y:S01]  /*ee80*/  ULDC.64 UR8, c[0x0][0xa18] ;  /* 0x0002860000087ab9 */ /* 0x000fe20000000a00 */
[----:B------:R-:W-:Y:S01]  /*ee90*/  ULDC.64 UR6, c[0x0][0xa08] ;  /* 0x0002820000067ab9 */ /* 0x000fe20000000a00 */
[----:B--2---:R-:W-:-:S05]  /*eea0*/  IMAD.WIDE R2, R0, 0x4, R2 ;  /* 0x0000000400027825 */ /* 0x004fca00078e0202 */
[----:B------:R-:W2:Y:S01]  /*eeb0*/  LDG.E R11, desc[UR50][R2.64] ;  /* 0x00000032020b7981 */ /* 0x000ea2000c1e1900 */
[----:B------:R-:W-:Y:S01]  /*eec0*/  ISETP.NE.AND.EX P0, PT, RZ, UR5, PT, P0 ;  /* 0x00000005ff007c0c */ /* 0x000fe2000bf05300 */
[----:B------:R-:W-:Y:S01]  /*eed0*/  IMAD.MOV.U32 R0, RZ, RZ, RZ ;  /* 0x000000ffff007224 */ /* 0x000fe200078e00ff */
        /* <DEDUP_REMOVED lines=44> */
.L_x_8602:
        /* <DEDUP_REMOVED lines=14> */
[----:B------:R-:W-:-:S04]  /*f280*/  IADD3 R6, P0, R17, UR4, RZ ;  /* 0x0000000411067c10 */ /* 0x000fc8000ff1e0ff */
[----:B--2---:R-:W-:-:S05]  /*f290*/  IADD3.X R7, R10, UR5, RZ, P0, !PT ;  /* 0x000000050a077c10 */ /* 0x004fca00087fe4ff */
[----:B------:R3:W5:Y:S01]  /*f2a0*/  LDG.E R6, desc[UR50][R6.64] ;  /* 0x0000003206067981 */ /* 0x000762000c1e1900 */
[----:B------:R-:W-:Y:S05]  /*f2b0*/  BRA `(.L_x_8604) ;  /* 0x0000000000107947 */ /* 0x000fea0003800000 */
.L_x_8603:
[----:B------:R-:W-:Y:S05]  /*f2c0*/  @!P0 BRA `(.L_x_8604) ;  /* 0x00000000000c8947 */ /* 0x000fea0003800000 */
[----:B------:R-:W3:Y:S04]  /*f2d0*/  LDG.E R6, desc[UR50][R4.64] ;  /* 0x0000003204067981 */ /* 0x000ee8000c1e1900 */
[----:B------:R-:W3:Y:S02]  /*f2e0*/  LDG.E R4, desc[UR50][R4.64+0x4] ;  /* 0x0000043204047981 */ /* 0x000ee4000c1e1900 */
[----:B---3--:R-:W-:-:S07]  /*f2f0*/  IMAD.IADD R6, R4, 0x1, -R6 ;  /* 0x0000000104067824 */ /* 0x008fce00078e0a06 */
.L_x_8604:
[----:B------:R-:W4:Y:S01]  /*f300*/  LDL R5, [R1+0x4] ;  /* 0x0000040001057983 */ /* 0x000f220000100800 */
[----:B-----5:R-:W-:Y:S01]  /*f310*/  IMAD.IADD R6, R6, 0x1, -R0 ;  /* 0x0000000106067824 */ /* 0x020fe200078e0a00 */
[----:B------:R-:W-:Y:S01]  /*f320*/  BSSY B0, `(.L_x_8605) ;  /* 0x000003a000007945 */ /* 0x000fe20003800000 */
[----:B------:R-:W0:Y:S02]  /*f330*/  LDC R0, c[0x0][0x448] ;  /* 0x00011200ff007b82 */ /* 0x000e240000000800 */
[----:B0-----:R-:W-:-:S13]  /*f340*/  ISETP.NE.AND P0, PT, R0, 0x1, PT ;  /* 0x000000010000780c */ /* 0x001fda0003f05270 */
[----:B--2---:R-:W0:Y:S08]  /*f350*/  @P0 LDC R3, c[0x0][0x44c] ;  /* 0x00011300ff030b82 */ /* 0x004e300000000800 */
[----:B------:R-:W2:Y:S01]  /*f360*/  @P0 LDC R4, c[0x0][0x450] ;  /* 0x00011400ff040b82 */ /* 0x000ea20000000800 */
[----:B----4-:R-:W-:Y:S02]  /*f370*/  IMAD.SHL.U32 R0, R5, 0x80, RZ ;  /* 0x0000008005007824 */ /* 0x010fe400078e00ff */
[----:B------:R-:W-:-:S02]  /*f380*/  IMAD.MOV.U32 R5, RZ, RZ, RZ ;  /* 0x000000ffff057224 */ /* 0x000fc400078e00ff */
[----:B------:R-:W-:Y:S02]  /*f390*/  VIADD R0, R0, 0x7f ;  /* 0x0000007f00007836 */ /* 0x000fe40000000000 */
[----:B------:R-:W-:Y:S02]  /*f3a0*/  IMAD.MOV.U32 R10, RZ, RZ, R5 ;  /* 0x000000ffff0a7224 */ /* 0x000fe400078e0005 */
[----:B0-----:R-:W-:-:S05]  /*f3b0*/  @P0 IMAD.HI.U32 R3, R0, R3, RZ ;  /* 0x0000000300030227 */ /* 0x001fca00078e00ff */
[----:B--2---:R-:W-:Y:S02]  /*f3c0*/  @P0 SHF.R.U32.HI R0, RZ, R4, R3 ;  /* 0x00000004ff000219 */ /* 0x004fe40000011603 */
[C---:B------:R-:W-:Y:S01]  /*f3d0*/  IADD3 R3, R6.reuse, 0x80, -R9 ;  /* 0x0000008006037810 */ /* 0x040fe20007ffe809 */
[----:B------:R-:W-:Y:S01]  /*f3e0*/  VIADD R6, R6, 0x7f ;  /* 0x0000007f06067836 */ /* 0x000fe20000000000 */
[----:B-1----:R-:W-:-:S03]  /*f3f0*/  LOP3.LUT R9, R2, 0xff, RZ, 0xc0, !PT ;  /* 0x000000ff02097812 */ /* 0x002fc600078ec0ff */
[----:B------:R-:W-:Y:S01]  /*f400*/  IMAD.IADD R0, R3, 0x1, R0 ;  /* 0x0000000103007824 */ /* 0x000fe200078e0200 */
[----:B------:R-:W-:-:S04]  /*f410*/  SHF.R.S32.HI R3, RZ, 0x1f, R6 ;  /* 0x0000001fff037819 */ /* 0x000fc80000011406 */
[----:B------:R-:W-:Y:S02]  /*f420*/  SHF.R.S32.HI R4, RZ, 0x1f, R0 ;  /* 0x0000001fff047819 */ /* 0x000fe40000011400 */
[----:B------:R-:W-:Y:S02]  /*f430*/  LEA.HI R3, R3, R6, RZ, 0x7 ;  /* 0x0000000603037211 */ /* 0x000fe400078f38ff */
[----:B------:R-:W-:Y:S02]  /*f440*/  LEA.HI R4, R4, R0, RZ, 0x7 ;  /* 0x0000000004047211 */ /* 0x000fe400078f38ff */
[----:B------:R-:W-:Y:S02]  /*f450*/  SHF.R.U32.HI R0, RZ, 0x10, R2 ;  /* 0x00000010ff007819 */ /* 0x000fe40000011602 */
[----:B------:R-:W-:Y:S02]  /*f460*/  SHF.R.S32.HI R3, RZ, 0x7, R3 ;  /* 0x00000007ff037819 */ /* 0x000fe40000011403 */
[----:B------:R-:W-:-:S02]  /*f470*/  ISETP.NE.AND P0, PT, R0, RZ, PT ;  /* 0x000000ff0000720c */ /* 0x000fc40003f05270 */
[----:B------:R-:W-:-:S04]  /*f480*/  SHF.R.S32.HI R4, RZ, 0x7, R4 ;  /* 0x00000007ff047819 */ /* 0x000fc80000011404 */
[----:B------:R-:W-:-:S04]  /*f490*/  VIMNMX R8, R3, R4, PT ;  /* 0x0000000403087248 */ /* 0x000fc80003fe0100 */
[----:B------:R-:W-:Y:S01]  /*f4a0*/  ISETP.GE.AND P1, PT, R8, 0x1, PT ;  /* 0x000000010800780c */ /* 0x000fe20003f26270 */
[----:B------:R0:W-:Y:S02]  /*f4b0*/  STL [R1+0x30], R8 ;  /* 0x0000300801007387 */ /* 0x0001e40000100800 */
[----:B------:R-:W1:Y:S02]  /*f4c0*/  @!P0 LDC R0, c[0x0][0x9f0] ;  /* 0x00027c00ff008b82 */ /* 0x000e640000000800 */
[----:B------:R0:W-:Y:S04]  /*f4d0*/  STL [R1+0x3c], R5 ;  /* 0x00003c0501007387 */ /* 0x0001e80000100800 */
[----:B------:R0:W-:Y:S04]  /*f4e0*/  STL [R1+0x58], R9 ;  /* 0x0000580901007387 */ /* 0x0001e80000100800 */
        /* <DEDUP_REMOVED lines=9> */
[----:B---3--:R-:W-:Y:S01]  /*f580*/  IMAD.HI.U32 R7, R3, R5, R2 ;  /* 0x0000000503077227 */ /* 0x008fe200078e0002 */
        /* <DEDUP_REMOVED lines=19> */
.L_x_8606:
[----:B------:R-:W-:Y:S05]  /*f6c0*/  BSYNC B0 ;  /* 0x0000000000007941 */ /* 0x000fea0003800000 */
.L_x_8605:
        /* <DEDUP_REMOVED lines=12> */
[----:B0-----:R-:W0:Y:S01]  /*f790*/  S2R R5, SR_LANEID ;  /* 0x0000000000057919 */ /* 0x001e220000000000 */
[----:B------:R-:W-:Y:S01]  /*f7a0*/  VOTEU.ANY UR4, UPT, PT ;  /* 0x0000000000047886 */ /* 0x000fe200038e0100 */
[----:B------:R-:W1:Y:S01]  /*f7b0*/  LDC.64 R2, c[0x0][0xc60] ;  /* 0x00031800ff027b82 */ /* 0x000e620000000a00 */
[----:B------:R-:W0:Y:S02]  /*f7c0*/  FLO.U32 R0, UR4 ;  /* 0x0000000400007d00 */ /* 0x000e2400080e0000 */
[----:B0-----:R-:W-:-:S06]  /*f7d0*/  ISETP.EQ.U32.AND P0, PT, R0, R5, PT ;  /* 0x000000050000720c */ /* 0x001fcc0003f02070 */
[----:B------:R-:W1:Y:S07]  /*f7e0*/  POPC R5, UR4 ;  /* 0x0000000400057d09 */ /* 0x000e6e0008000000 */
[----:B-1----:R-:W4:Y:S01]  /*f7f0*/  @P0 ATOMG.E.ADD.STRONG.GPU PT, R3, desc[UR50][R2.64], R5 ;  /* 0x00000005020309a8 */ /* 0x002f2200081ee1f2 */
[----:B------:R-:W0:Y:S02]  /*f800*/  S2R R4, SR_LTMASK ;  /* 0x0000000000047919 */ /* 0x000e240000003900 */
[----:B0-----:R-:W-:-:S04]  /*f810*/  LOP3.LUT R4, R4, UR4, RZ, 0xc0, !PT ;  /* 0x0000000404047c12 */ /* 0x001fc8000f8ec0ff */
[----:B---3--:R-:W0:Y:S01]  /*f820*/  POPC R7, R4 ;  /* 0x0000000400077309 */ /* 0x008e220000000000 */
[----:B----4-:R-:W0:Y:S02]  /*f830*/  SHFL.IDX PT, R0, R3, R0, 0x1f ;  /* 0x00001f0003007589 */ /* 0x010e2400000e0000 */
[----:B0-----:R-:W-:-:S05]  /*f840*/  IADD3 R0, R0, UR37, R7 ;  /* 0x0000002500007c10 */ /* 0x001fca000fffe007 */
[----:B------:R4:W-:Y:S01]  /*f850*/  STL [R1], R0 ;  /* 0x0000000001007387 */ /* 0x0009e20000100800 */
[----:B------:R-:W-:Y:S05]  /*f860*/  BRA `(.L_x_8609) ;  /* 0x0000003800c87947 */ /* 0x000fea0003800000 */
.L_x_8608:
        /* <DEDUP_REMOVED lines=12> */
[----:B---3--:R-:W-:-:S02]  /*f930*/  IMAD.U32 R7, RZ, RZ, UR9 ;  /* 0x00000009ff077e24 */ /* 0x008fc4000f8e00ff */
[----:B--2---:R-:W-:Y:S02]  /*f940*/  IMAD.U32 R10, RZ, RZ, UR4 ;  /* 0x00000004ff0a7e24 */ /* 0x004fe4000f8e00ff */
[----:B------:R-:W-:Y:S02]  /*f950*/  IMAD.U32 R11, RZ, RZ, UR5 ;  /* 0x00000005ff0b7e24 */ /* 0x000fe4000f8e00ff */
[----:B------:R-:W-:Y:S02]  /*f960*/  IMAD.MOV.U32 R8, RZ, RZ, 0x70 ;  /* 0x00000070ff087424 */ /* 0x000fe400078e00ff */
[----:B------:R-:W-:Y:S02]  /*f970*/  IMAD.MOV.U32 R12, RZ, RZ, 0x1 ;  /* 0x00000001ff0c7424 */ /* 0x000fe400078e00ff */
[----:B------:R-:W-:-:S07]  /*f980*/  IMAD.MOV.U32 R13, RZ, RZ, RZ ;  /* 0x000000ffff0d7224 */ /* 0x000fce00078e00ff */
[----:B------:R-:W-:-:S07]  /*f990*/  LEPC R20, `(.L_x_8611) ;  /* 0x000000001014794e */ /* 0x000fce0000000000 */
[----:B-1----:R-:W-:Y:S05]  /*f9a0*/  CALL.ABS.NOINC R2 ;  /* 0x0000000002007343 */ /* 0x002fea0003c00000 */
.L_x_8611:
[----:B------:R-:W-:Y:S05]  /*f9b0*/  BSYNC B6 ;  /* 0x0000000000067941 */ /* 0x000fea0003800000 */
.L_x_8610:
        /* <DEDUP_REMOVED lines=9> */
[----:B------:R-:W-:Y:S02]  /*fa50*/  IMAD.U32 R4, RZ, RZ, UR6 ;  /* 0x00000006ff047e24 */ /* 0x000fe4000f8e00ff */
[----:B0-----:R-:W-:Y:S02]  /*fa60*/  IMAD.U32 R5, RZ, RZ, UR7 ;  /* 0x00000007ff057e24 */ /* 0x001fe4000f8e00ff */
[----:B------:R-:W-:Y:S02]  /*fa70*/  IMAD.U32 R6, RZ, RZ, UR8 ;  /* 0x00000008ff067e24 */ /* 0x000fe4000f8e00ff */
[----:B---3--:R-:W-:-:S02]  /*fa80*/  IMAD.U32 R7, RZ, RZ, UR9 ;  /* 0x00000009ff077e24 */ /* 0x008fc4000f8e00ff */
[----:B--2---:R-:W-:Y:S02]  /*fa90*/  IMAD.U32 R10, RZ, RZ, UR4 ;  /* 0x00000004ff0a7e24 */ /* 0x004fe4000f8e00ff */
[----:B------:R-:W-:Y:S02]  /*faa0*/  IMAD.U32 R11, RZ, RZ, UR5 ;  /* 0x00000005ff0b7e24 */ /* 0x000fe4000f8e00ff */
[----:B------:R-:W-:Y:S02]  /*fab0*/  IMAD.MOV.U32 R8, RZ, RZ, 0x70 ;  /* 0x00000070ff087424 */ /* 0x000fe400078e00ff */
[----:B------:R-:W-:Y:S02]  /*fac0*/  IMAD.MOV.U32 R12, RZ, RZ, 0x1 ;  /* 0x00000001ff0c7424 */ /* 0x000fe400078e00ff */
[----:B-1----:R-:W-:-:S07]  /*fad0*/  IMAD.MOV.U32 R13, RZ, RZ, RZ ;  /* 0x000000ffff0d7224 */ /* 0x002fce00078e00ff */
[----:B------:R-:W-:-:S07]  /*fae0*/  LEPC R20, `(.L_x_8614) ;  /* 0x000000001014794e */ /* 0x000fce0000000000 */
[----:B----4-:R-:W-:Y:S05]  /*faf0*/  CALL.ABS.NOINC R2 ;  /* 0x0000000002007343 */ /* 0x010fea0003c00000 */
.L_x_8614:
        /* <DEDUP_REMOVED lines=16> */
.L_x_8613:
[----:B------:R-:W-:Y:S05]  /*fc00*/  BSYNC B6 ;  /* 0x0000000000067941 */ /* 0x000fea0003800000 */
.L_x_8612:
[----:B------:R-:W4:Y:S01]  /*fc10*/  LDL.LU R4, [R1+0x1c] ;  /* 0x00001c0001047983 */ /* 0x000f220000300800 */
[----:B------:R-:W-:-:S03]  /*fc20*/  ULDC.64 UR4, c[0x0][0x9f8] ;  /* 0x00027e0000047ab9 */ /* 0x000fc60000000a00 */
[----:B---3--:R-:W3:Y:S01]  /*fc30*/  LDL R7, [R1+0x10] ;  /* 0x0000100001077983 */ /* 0x008ee20000100800 */
[----:B------:R-:W-:-:S03]  /*fc40*/  ISETP.NE.U32.AND P0, PT, RZ, UR4, PT ;  /* 0x00000004ff007c0c */ /* 0x000fc6000bf05070 */
[----:B------:R-:W5:Y:S01]  /*fc50*/  LDL R0, [R1+0x34] ;  /* 0x0000340001007983 */ /* 0x000f620000100800 */
[----:B------:R-:W-:-:S13]  /*fc60*/  ISETP.NE.AND.EX P0, PT, RZ, UR5, PT, P0 ;  /* 0x00000005ff007c0c */ /* 0x000fda000bf05300 */
[----:B------:R-:W-:-:S04]  /*fc70*/  @P0 IADD3 R2, P1, R17, UR4, RZ ;  /* 0x0000000411020c10 */ /* 0x000fc8000ff3e0ff */
[----:B----4-:R-:W-:Y:S01]  /*fc80*/  @P0 IADD3.X R3, R4, UR5, RZ, P1, !PT ;  /* 0x0000000504030c10 */ /* 0x010fe20008ffe4ff */
[----:B------:R-:W-:-:S04]  /*fc90*/  ULDC.64 UR4, c[0x0][0xa08] ;  /* 0x0002820000047ab9 */ /* 0x000fc80000000a00 */
[----:B---3--:R1:W0:Y:S02]  /*fca0*/  @P0 LDG.E R7, desc[UR50][R2.64] ;  /* 0x0000003202070981 */ /* 0x008224000c1e1900 */
        /* <DEDUP_REMOVED lines=14> */
.L_x_8718:
        /* <DEDUP_REMOVED lines=9> */
.L_x_8721:
[----:B------:R-:W-:Y:S05]  /*fe20*/  @!P6 BRA `(.L_x_8616) ;  /* 0x000000040008e947 */ /* 0x000fea0003800000 */
[----:B------:R-:W-:-:S04]  /*fe30*/  ISETP.NE.U32.AND P0, PT, R2, RZ, PT ;  /* 0x000000ff0200720c */ /* 0x000fc80003f05070 */
[----:B------:R-:W-:-:S13]  /*fe40*/  ISETP.NE.AND.EX P0, PT, R3, RZ, PT, P0 ;  /* 0x000000ff0300720c */ /* 0x000fda0003f05300 */
[----:B------:R-:W-:Y:S05]  /*fe50*/  @!P0 BRA `(.L_x_8618) ;  /* 0x0000000000508947 */ /* 0x000fea0003800000 */
[----:B------:R-:W0:Y:S01]  /*fe60*/  LDC R6, c[0x0][0x43c] ;  /* 0x00010f00ff067b82 */ /* 0x000e220000000800 */
[----:B------:R-:W-:Y:S01]  /*fe70*/  IMAD.MOV.U32 R9, RZ, RZ, R0 ;  /* 0x000000ffff097224 */ /* 0x000fe200078e0000 */
[----:B------:R-:W-:-:S03]  /*fe80*/  ULDC.64 UR4, c[0x0][0x428] ;  /* 0x00010a0000047ab9 */ /* 0x000fc60000000a00 */
        /* <DEDUP_REMOVED lines=17> */
.L_x_8618:
[----:B0-----:R-:W4:Y:S01]  /*ffa0*/  LDL R2, [R1+0x14] ;  /* 0x0000140001027983 */ /* 0x001f220000100800 */
[----:B---3--:R-:W-:Y:S01]  /*ffb0*/  IMAD R0, R19, 0x8, R18 ;  /* 0x0000000813007824 */ /* 0x008fe200078e0212 */
[----:B----4-:R-:W-:-:S04]  /*ffc0*/  SHF.L.U32 R2, R2, 0x1f, RZ ;  /* 0x0000001f02027819 */ /* 0x010fc800000006ff */
[----:B------:R-:W0:Y:S02]  /*ffd0*/  SYNCS.PHASECHK.TRANS64.TRYWAIT P0, [R0+URZ+0x28840], R2 ;  /* 0x02884002000075a7 */ /* 0x000e24000800017f */
[----:B0-----:R-:W-:Y:S05]  /*ffe0*/  @!P0 BRA `(.L_x_8619) ;  /* 0x0000004c00488947 */ /* 0x001fea0003800000 */
.L_x_8722:
        /* <DEDUP_REMOVED lines=11> */
.L_x_8620:
        /* <DEDUP_REMOVED lines=19> */
[----:B----4-:R-:W-:-:S13]  /*101d0*/  R2UR UR5, R2 ;  /* 0x00000000020572ca */ /* 0x010fda00000e0000 */
[----:B------:R-:W-:Y:S02]  /*101e0*/  ULEA UR11, UR11, UR5, 0x7 ;  /* 0x000000050b0b7291 */ /* 0x000fe4000f8e383f */
[----:B------:R-:W-:-:S09]  /*101f0*/  UIADD3.X UR5, URZ, UR39, URZ, UP0, !UPT ;  /* 0x000000273f057290 */ /* 0x000fd200087fe43f */
[----:B------:R1:W-:Y:S02]  /*10200*/  UTMALDG.4D [UR8], [UR4], desc[UR6] ;  /* 0x00000608040075b4 */ /* 0x0003e40008019000 */
[----:B-1----:R-:W-:Y:S01]  /*10210*/  UMOV UR8, UR14 ;  /* 0x0000000e00087c82 */ /* 0x002fe20008000000 */
[----:B------:R-:W-:Y:S02]  /*10220*/  UMOV UR10, UR15 ;  /* 0x0000000f000a7c82 */ /* 0x000fe40008000000 */
[----:B------:R0:W-:Y:S02]  /*10230*/  UTMALDG.4D [UR8], [UR4], desc[UR6] ;  /* 0x00000608040075b4 */ /* 0x0001e40008019000 */
[----:B0-----:R-:W-:Y:S01]  /*10240*/  NOP ;  /* 0x0000000000007918 */ /* 0x001fe20000000000 */
.L_x_8616:
        /* <DEDUP_REMOVED lines=40> */
.L_x_8622:
[----:B------:R-:W-:Y:S05]  /*104d0*/  BSYNC B6 ;  /* 0x0000000000067941 */ /* 0x000fea0003800000 */
.L_x_8621:
[----:B0-----:R-:W3:Y:S01]  /*104e0*/  LDL.LU R0, [R1+0x44] ;  /* 0x0000440001007983 */ /* 0x001ee20000300800 */
[----:B------:R-:W-:Y:S01]  /*104f0*/  ULDC.64 UR4, c[0x0][0x2d8] ;  /* 0x0000b60000047ab9 */ /* 0x000fe20000000a00 */
[----:B------:R-:W0:Y:S01]  /*10500*/  LDC R7, c[0x0][0x448] ;  /* 0x00011200ff077b82 */ /* 0x000e220000000800 */
[----:B------:R-:W-:Y:S01]  /*10510*/  ULDC.64 UR6, c[0x0][0x280] ;  /* 0x0000a00000067ab9 */ /* 0x000fe20000000a00 */
[----:B------:R-:W4:Y:S04]  /*10520*/  LDL.LU R5, [R1+0x38] ;  /* 0x0000380001057983 */ /* 0x000f280000300800 */
[----:B------:R-:W4:Y:S04]  /*10530*/  LDL.LU.64 R2, [R1+0x50] ;  /* 0x0000500001027983 */ /* 0x000f280000300a00 */
[----:B------:R-:W2:Y:S04]  /*10540*/  LDL.LU R4, [R1+0x2c] ;  /* 0x00002c0001047983 */ /* 0x000ea80000300800 */
[----:B------:R-:W2:Y:S01]  /*10550*/  LDL R8, [R1+0x4] ;  /* 0x0000040001087983 */ /* 0x000ea20000100800 */
[----:B------:R-:W1:Y:S01]  /*10560*/  S2R R9, SR_TID.X ;  /* 0x0000000000097919 */ /* 0x000e620000002100 */
[----:B0-----:R-:W-:-:S13]  /*10570*/  ISETP.NE.AND P0, PT, R7, 0x1, PT ;  /* 0x000000010700780c */ /* 0x001fda0003f05270 */
[----:B------:R-:W0:Y:S01]  /*10580*/  @P0 LDC R6, c[0x0][0x450] ;  /* 0x00011400ff060b82 */ /* 0x000e220000000800 */
[----:B-1----:R-:W-:-:S05]  /*10590*/  IMAD.SHL.U32 R9, R9, 0x8, RZ ;  /* 0x0000000809097824 */ /* 0x002fca00078e00ff */
        /* <DEDUP_REMOVED lines=8> */
[----:B--2---:R-:W-:-:S04]  /*10620*/  IMAD.WIDE.U32 R2, R4, UR4, R2 ;  /* 0x0000000404027c25 */ /* 0x004fc8000f8e0002 */
[----:B------:R-:W-:Y:S01]  /*10630*/  IMAD R0, R4, UR5, R0 ;  /* 0x0000000504007c24 */ /* 0x000fe2000f8e0200 */
[----:B------:R-:W-:Y:S01]  /*10640*/  ULDC.64 UR4, c[0x0][0x2d0] ;  /* 0x0000b40000047ab9 */ /* 0x000fe20000000a00 */
[----:B------:R-:W2:Y:S02]  /*10650*/  S2R R4, SR_TID.X ;  /* 0x0000000000047919 */ /* 0x000ea40000002100 */
[----:B------:R-:W-:Y:S01]  /*10660*/  IMAD.IADD R3, R3, 0x1, R0 ;  /* 0x0000000103037824 */ /* 0x000fe200078e0200 */
[----:B-1----:R-:W-:-:S04]  /*10670*/  LOP3.LUT R5, R5, 0x7f, RZ, 0xc0, !PT ;  /* 0x0000007f05057812 */ /* 0x002fc800078ec0ff */
[----:B------:R-:W-:Y:S01]  /*10680*/  SHF.R.U32.HI R5, RZ, 0x3, R5 ;  /* 0x00000003ff057819 */ /* 0x000fe20000011605 */
[----:B--2---:R-:W-:-:S05]  /*10690*/  IMAD.SHL.U32 R4, R4, 0x10, RZ ;  /* 0x0000001004047824 */ /* 0x004fca00078e00ff */
        /* <DEDUP_REMOVED lines=23> */
[----:B------:R-:W-:Y:S02]  /*10810*/  IMAD.IADD R0, R3, 0x1, R0 ;  /* 0x0000000103007824 */ /* 0x000fe400078e0200 */
[----:B0-----:R-:W-:-:S05]  /*10820*/  IMAD.SHL.U32 R10, R5, 0x8, RZ ;  /* 0x00000008050a7824 */ /* 0x001fca00078e00ff */
[----:B------:R-:W-:-:S04]  /*10830*/  LOP3.LUT R10, R10, 0x38, RZ, 0xc0, !PT ;  /* 0x000000380a0a7812 */ /* 0x000fc800078ec0ff */
[----:B------:R-:W-:Y:S01]  /*10840*/  ISETP.GE.AND P0, PT, R10, UR4, PT ;  /* 0x000000040a007c0c */ /* 0x000fe2000bf06270 */
[----:B------:R-:W-:Y:S01]  /*10850*/  UMOV UR4, 0xffffffff ;  /* 0xffffffff00047882 */ /* 0x000fe20000000000 */
[----:B------:R-:W-:Y:S02]  /*10860*/  LEA.HI.X R3, R2, UR7, R0, 0x1, P2 ;  /* 0x0000000702037c11 */ /* 0x000fe400090f0c00 */
[----:B-1----:R-:W-:Y:S09]  /*10870*/  BRA.DIV UR4, `(.L_x_8623) ;  /* 0x0000004604387947 */ /* 0x002ff2000b800000 */
[----:B------:R-:W0:Y:S01]  /*10880*/  S2R R6, SR_TID.X ;  /* 0x0000000000067919 */ /* 0x000e220000002100 */
[----:B------:R-:W2:Y:S01]  /*10890*/  LDL.LU R8, [R1+0x4] ;  /* 0x0000040001087983 */ /* 0x000ea20000300800 */
[----:B0-----:R-:W-:-:S04]  /*108a0*/  LOP3.LUT R6, R6, 0x7f, RZ, 0xc0, !PT ;  /* 0x0000007f06067812 */ /* 0x001fc800078ec0ff */
[----:B------:R-:W-:Y:S02]  /*108b0*/  SHF.R.U32.HI R11, RZ, 0x3, R6 ;  /* 0x00000003ff0b7819 */ /* 0x000fe40000011606 */
[----:B------:R-:W3:Y:S03]  /*108c0*/  LDL.LU R6, [R1+0x40] ;  /* 0x0000400001067983 */ /* 0x000ee60000300800 */
[----:B--2---:R-:W-:-:S04]  /*108d0*/  IMAD R2, R8, 0x80, R11 ;  /* 0x0000008008027824 */ /* 0x004fc800078e020b */
        /* <DEDUP_REMOVED lines=74> */
.L_x_8739:
        /* <DEDUP_REMOVED lines=11> */
.L_x_8625:
[----:B------:R-:W-:Y:S05]  /*10e30*/  BSYNC B0 ;  /* 0x0000000000007941 */ /* 0x000fea0003800000 */
.L_x_8624:
[----:B------:R-:W-:Y:S01]  /*10e40*/  NOP ;  /* 0x0000000000007918 */ /* 0x000fe20000000000 */
[----:B------:R-:W-:Y:S01]  /*10e50*/  PLOP3.LUT P0, PT, PT, PT, PT, 0x80, 0x0 ;  /* 0x000000000000781c */ /* 0x000fe20003f0f070 */
[----:B0-----:R-:W-:-:S12]  /*10e60*/  VIADD R6, R18, 0x28800 ;  /* 0x0002880012067836 */ /* 0x001fd80000000000 */
.L_x_8626:
        /* <DEDUP_REMOVED lines=18> */
.L_x_8740:
[----:B------:R-:W-:Y:S05]  /*10f90*/  BSYNC B0 ;  /* 0x0000000000007941 */ /* 0x000fea0003800000 */
.L_x_8627:
        /* <DEDUP_REMOVED lines=54> */
.L_x_8635:
[----:B------:R-:W-:Y:S01]  /*11300*/  IMAD R3, R8, 0x8, R18 ;  /* 0x0000000808037824 */ /* 0x000fe200078e0212 */
[----:B------:R-:W-:Y:S01]  /*11310*/  SHF.L.U32 R2, R11, 0x1f, RZ ;  /* 0x0000001f0b027819 */ /* 0x000fe200000006ff */
[----:B------:R-:W-:Y:S03]  /*11320*/  BSSY B3, `(.L_x_8636) ;  /* 0x0000003000037945 */ /* 0x000fe60003800000 */
[----:B------:R-:W1:Y:S02]  /*11330*/  SYNCS.PHASECHK.TRANS64.TRYWAIT P0, [R3+URZ+0x28840], R2 ;  /* 0x02884002030075a7 */ /* 0x000e64000800017f */
[----:B-1----:R-:W-:Y:S05]  /*11340*/  @!P0 BRA `(.L_x_8637) ;  /* 0x0000004400508947 */ /* 0x002fea0003800000 */
.L_x_8741:
[----:B------:R-:W-:Y:S05]  /*11350*/  BSYNC B3 ;  /* 0x0000000000037941 */ /* 0x000fea0003800000 */
.L_x_8636:
        /* <DEDUP_REMOVED lines=12> */
.L_x_8639:
[----:B------:R-:W-:Y:S05]  /*11420*/  BSYNC B3 ;  /* 0x0000000000037941 */ /* 0x000fea0003800000 */
.L_x_8638:
        /* <DEDUP_REMOVED lines=12> */
.L_x_8640:
        /* <DEDUP_REMOVED lines=16> */
.L_x_8641:
        /* <DEDUP_REMOVED lines=16> */
.L_x_8742:
[----:B------:R-:W-:Y:S05]  /*116f0*/  BSYNC B3 ;  /* 0x0000000000037941 */ /* 0x000fea0003800000 */
.L_x_8642:
        /* <DEDUP_REMOVED lines=12> */
.L_x_8645:
[----:B------:R-:W-:Y:S05]  /*117c0*/  BSYNC B3 ;  /* 0x0000000000037941 */ /* 0x000fea0003800000 */
.L_x_8644:
        /* <DEDUP_REMOVED lines=13> */
.L_x_8646:
        /* <DEDUP_REMOVED lines=15> */
.L_x_8647:
        /* <DEDUP_REMOVED lines=12> */
.L_x_8634:
[----:B------:R-:W-:Y:S05]  /*11a50*/  BSYNC B1 ;  /* 0x0000000000017941 */ /* 0x000fea0003800000 */
.L_x_8633:
[----:B0-----:R-:W2:Y:S01]  /*11a60*/  LDL.LU R0, [R1+0x34] ;  /* 0x0000340001007983 */ /* 0x001ea20000300800 */
[----:B------:R-:W-:-:S03]  /*11a70*/  IMAD.MOV.U32 R19, RZ, RZ, R8 ;  /* 0x000000ffff137224 */ /* 0x000fc600078e0008 */
[----:B------:R0:W-:Y:S02]  /*11a80*/  STL [R1+0x14], R11 ;  /* 0x0000140b01007387 */ /* 0x0001e40000100800 */
[----:B0-2---:R-:W-:-:S07]  /*11a90*/  VIADD R0, R0, 0xfffffffd ;  /* 0xfffffffd00007836 */ /* 0x005fce0000000000 */
.L_x_8632:
[----:B------:R-:W-:Y:S05]  /*11aa0*/  BSYNC B2 ;  /* 0x0000000000027941 */ /* 0x000fea0003800000 */
.L_x_8631:
[----:B------:R-:W-:Y:S01]  /*11ab0*/  VIADD R10, R10, 0xfffffffe ;  /* 0xfffffffe0a0a7836 */ /* 0x000fe20000000000 */
[----:B------:R-:W-:-:S04]  /*11ac0*/  LOP3.LUT R7, RZ, R7, RZ, 0x33, !PT ;  /* 0x00000007ff077212 */ /* 0x000fc800078e33ff */
[----:B------:R-:W-:-:S13]  /*11ad0*/  ISETP.NE.AND P0, PT, R10, R7, PT ;  /* 0x000000070a00720c */ /* 0x000fda0003f05270 */
[----:B------:R-:W-:Y:S05]  /*11ae0*/  @!P0 BRA `(.L_x_8630) ;  /* 0x0000001000cc8947 */ /* 0x000fea0003800000 */
[----:B------:R-:W-:-:S07]  /*11af0*/  IMAD.MOV.U32 R9, RZ, RZ, R17 ;  /* 0x000000ffff097224 */ /* 0x000fce00078e0011 */
.L_x_8678:
        /* <DEDUP_REMOVED lines=35> */
.L_x_8650:
[----:B------:R-:W-:Y:S01]  /*11d30*/  IMAD R3, R4, 0x8, R18 ;  /* 0x0000000804037824 */ /* 0x000fe200078e0212 */
[----:B------:R-:W-:Y:S01]  /*11d40*/  SHF.L.U32 R2, R5, 0x1f, RZ ;  /* 0x0000001f05027819 */ /* 0x000fe200000006ff */
[----:B------:R-:W-:Y:S03]  /*11d50*/  BSSY B2, `(.L_x_8651) ;  /* 0x0000003000027945 */ /* 0x000fe60003800000 */
[----:B------:R-:W1:Y:S02]  /*11d60*/  SYNCS.PHASECHK.TRANS64.TRYWAIT P0, [R3+URZ+0x28840], R2 ;  /* 0x02884002030075a7 */ /* 0x000e64000800017f */
[----:B-1----:R-:W-:Y:S05]  /*11d70*/  @!P0 BRA `(.L_x_8652) ;  /* 0x0000003800ec8947 */ /* 0x002fea0003800000 */
.L_x_8743:
[----:B------:R-:W-:Y:S05]  /*11d80*/  BSYNC B2 ;  /* 0x0000000000027941 */ /* 0x000fea0003800000 */
.L_x_8651:
        /* <DEDUP_REMOVED lines=12> */
.L_x_8654:
[----:B------:R-:W-:Y:S05]  /*11e50*/  BSYNC B2 ;  /* 0x0000000000027941 */ /* 0x000fea0003800000 */
.L_x_8653:
        /* <DEDUP_REMOVED lines=12> */
.L_x_8655:
        /* <DEDUP_REMOVED lines=16> */
.L_x_8656:
        /* <DEDUP_REMOVED lines=16> */
.L_x_8744:
[----:B------:R-:W-:Y:S05]  /*12120*/  BSYNC B2 ;  /* 0x0000000000027941 */ /* 0x000fea0003800000 */
.L_x_8657:
        /* <DEDUP_REMOVED lines=11> */
.L_x_8660:
[----:B------:R-:W-:Y:S05]  /*121e0*/  BSYNC B2 ;  /* 0x0000000000027941 */ /* 0x000fea0003800000 */
.L_x_8659:
        /* <DEDUP_REMOVED lines=12> */
.L_x_8661:
        /* <DEDUP_REMOVED lines=15> */
.L_x_8662:
        /* <DEDUP_REMOVED lines=12> */
.L_x_8649:
[----:B------:R-:W-:Y:S05]  /*12460*/  BSYNC B1 ;  /* 0x0000000000017941 */ /* 0x000fea0003800000 */
.L_x_8648:
        /* <DEDUP_REMOVED lines=35> */
.L_x_8665:
[----:B------:R-:W-:Y:S01]  /*126a0*/  IMAD R2, R19, 0x8, R18 ;  /* 0x0000000813027824 */ /* 0x000fe200078e0212 */
[----:B------:R-:W-:Y:S01]  /*126b0*/  SHF.L.U32 R3, R12, 0x1f, RZ ;  /* 0x0000001f0c037819 */ /* 0x000fe200000006ff */
[----:B------:R-:W-:Y:S03]  /*126c0*/  BSSY B2, `(.L_x_8666) ;  /* 0x0000003000027945 */ /* 0x000fe60003800000 */
[----:B------:R-:W2:Y:S02]  /*126d0*/  SYNCS.PHASECHK.TRANS64.TRYWAIT P0, [R2+URZ+0x28840], R3 ;  /* 0x02884003020075a7 */ /* 0x000ea4000800017f */
[----:B--2---:R-:W-:Y:S05]  /*126e0*/  @!P0 BRA `(.L_x_8667) ;  /* 0x0000003000b88947 */ /* 0x004fea0003800000 */
.L_x_8745:
[----:B------:R-:W-:Y:S05]  /*126f0*/  BSYNC B2 ;  /* 0x0000000000027941 */ /* 0x000fea0003800000 */
.L_x_8666:
        /* <DEDUP_REMOVED lines=12> */
.L_x_8669:
[----:B------:R-:W-:Y:S05]  /*127c0*/  BSYNC B2 ;  /* 0x0000000000027941 */ /* 0x000fea0003800000 */
.L_x_8668:
        /* <DEDUP_REMOVED lines=13> */
.L_x_8670:
        /* <DEDUP_REMOVED lines=16> */
.L_x_8671:
        /* <DEDUP_REMOVED lines=15> */
.L_x_8746:
[----:B------:R-:W-:Y:S05]  /*12a90*/  BSYNC B2 ;  /* 0x0000000000027941 */ /* 0x000fea0003800000 */
.L_x_8672:
        /* <DEDUP_REMOVED lines=11> */
.L_x_8675:
[----:B------:R-:W-:Y:S05]  /*12b50*/  BSYNC B2 ;  /* 0x0000000000027941 */ /* 0x000fea0003800000 */
.L_x_8674:
        /* <DEDUP_REMOVED lines=12> */
.L_x_8676:
        /* <DEDUP_REMOVED lines=15> */
.L_x_8677:
        /* <DEDUP_REMOVED lines=12> */
.L_x_8664:
[----:B------:R-:W-:Y:S05]  /*12dd0*/  BSYNC B1 ;  /* 0x0000000000017941 */ /* 0x000fea0003800000 */
.L_x_8663:
[----:B------:R-:W2:Y:S01]  /*12de0*/  LDL R2, [R1+0x24] ;  /* 0x0000240001027983 */ /* 0x000ea20000100800 */
[----:B------:R-:W-:Y:S01]  /*12df0*/  VIADD R0, R0, 0xfffffffe ;  /* 0xfffffffe00007836 */ /* 0x000fe20000000000 */
[----:B--2---:R-:W-:-:S13]  /*12e00*/  ISETP.GT.AND P0, PT, R7, R2, PT ;  /* 0x000000020700720c */ /* 0x004fda0003f04270 */
[----:B------:R-:W-:Y:S05]  /*12e10*/  @P0 BRA `(.L_x_8678) ;  /* 0xffffffec00380947 */ /* 0x000fea000383ffff */
.L_x_8630:
[----:B------:R-:W-:Y:S05]  /*12e20*/  BSYNC B0 ;  /* 0x0000000000007941 */ /* 0x000fea0003800000 */
.L_x_8629:
        /* <DEDUP_REMOVED lines=8> */
[----:B------:R-:W2:Y:S08]  /*12eb0*/  FLO.U32 R0, UR4 ;  /* 0x0000000400007d00 */ /* 0x000eb000080e0000 */
[----:B------:R-:W1:Y:S01]  /*12ec0*/  POPC R2, UR4 ;  /* 0x0000000400027d09 */ /* 0x000e620008000000 */
[----:B--2---:R-:W-:-:S13]  /*12ed0*/  ISETP.EQ.U32.AND P0, PT, R0, R3, PT ;  /* 0x000000030000720c */ /* 0x004fda0003f02070 */
[----:B-1----:R-:W2:Y:S01]  /*12ee0*/  @P0 ATOMG.E.ADD.STRONG.GPU PT, R5, desc[UR50][R4.64], R2 ;  /* 0x00000002040509a8 */ /* 0x002ea200081ee1f2 */
[----:B------:R-:W1:Y:S02]  /*12ef0*/  S2R R3, SR_LTMASK ;  /* 0x0000000000037919 */ /* 0x000e640000003900 */
[----:B-1----:R-:W-:-:S06]  /*12f00*/  LOP3.LUT R3, R3, UR4, RZ, 0xc0, !PT ;  /* 0x0000000403037c12 */ /* 0x002fcc000f8ec0ff */
[----:B------:R-:W1:Y:S01]  /*12f10*/  POPC R3, R3 ;  /* 0x0000000300037309 */ /* 0x000e620000000000 */
[----:B--2---:R-:W1:Y:S02]  /*12f20*/  SHFL.IDX PT, R0, R5, R0, 0x1f ;  /* 0x00001f0005007589 */ /* 0x004e6400000e0000 */
[----:B-1----:R-:W-:-:S05]  /*12f30*/  IADD3 R0, R0, UR37, R3 ;  /* 0x0000002500007c10 */ /* 0x002fca000fffe003 */
[----:B------:R2:W-:Y:S02]  /*12f40*/  STL [R1], R0 ;  /* 0x0000000001007387 */ /* 0x0005e40000100800 */
.L_x_8680:
[----:B------:R-:W-:Y:S05]  /*12f50*/  BSYNC B0 ;  /* 0x0000000000007941 */ /* 0x000fea0003800000 */
.L_x_8679:
        /* <DEDUP_REMOVED lines=11> */
.L_x_8747:
[----:B------:R-:W-:Y:S05]  /*13010*/  BSYNC B1 ;  /* 0x0000000000017941 */ /* 0x000fea0003800000 */
.L_x_8683:
        /* <DEDUP_REMOVED lines=9> */
.L_x_8686:
[----:B------:R-:W-:Y:S05]  /*130b0*/  BSYNC B1 ;  /* 0x0000000000017941 */ /* 0x000fea0003800000 */
.L_x_8685:
        /* <DEDUP_REMOVED lines=12> */
.L_x_8687:
        /* <DEDUP_REMOVED lines=15> */
.L_x_8688:
        /* <DEDUP_REMOVED lines=10> */
.L_x_8682:
[----:B------:R-:W-:Y:S05]  /*13310*/  BSYNC B0 ;  /* 0x0000000000007941 */ /* 0x000fea0003800000 */
.L_x_8681:
[----:B------:R-:W2:Y:S01]  /*13320*/  LDL.LU R4, [R1+0x14] ;  /* 0x0000140001047983 */ /* 0x000ea20000300800 */
[----:B------:R-:W-:-:S05]  /*13330*/  VIADD R19, R19, 0x1 ;  /* 0x0000000113137836 */ /* 0x000fca0000000000 */
[----:B------:R-:W-:-:S04]  /*13340*/  ISETP.NE.AND P0, PT, R19, 0x2, PT ;  /* 0x000000021300780c */ /* 0x000fc80003f05270 */
[----:B------:R-:W-:Y:S02]  /*13350*/  SEL R0, RZ, 0x1, P0 ;  /* 0x00000001ff007807 */ /* 0x000fe40000000000 */
[----:B------:R-:W-:Y:S02]  /*13360*/  SEL R19, R19, RZ, P0 ;  /* 0x000000ff13137207 */ /* 0x000fe40000000000 */
[----:B--2---:R-:W-:-:S05]  /*13370*/  LOP3.LUT R4, R4, R0, RZ, 0x3c, !PT ;  /* 0x0000000004047212 */ /* 0x004fca00078e3cff */
[----:B------:R2:W-:Y:S02]  /*13380*/  STL [R1+0x14], R4 ;  /* 0x0000140401007387 */ /* 0x0005e40000100800 */
.L_x_8609:
[----:B------:R-:W-:Y:S05]  /*13390*/  BSYNC B7 ;  /* 0x0000000000077941 */ /* 0x000fea0003800000 */
.L_x_8607:
        /* <DEDUP_REMOVED lines=9> */
[----:B0123--:R-:W0:Y:S04]  /*13430*/  LDS.128 R4, [R18+0x288d0] ;  /* 0x0288d00012047984 */ /* 0x00fe280000000c00 */
[----:B0-----:R0:W-:Y:S04]  /*13440*/  STL.64 [R1], R4 ;  /* 0x0000000401007387 */ /* 0x0011e80000100a00 */
[----:B------:R0:W-:Y:S01]  /*13450*/  STL.64 [R1+0x8], R6 ;  /* 0x0000080601007387 */ /* 0x0001e20000100a00 */
[----:B------:R-:W-:Y:S06]  /*13460*/  BAR.ARV 0x4, 0x180 ;  /* 0x0106000000007b1d */ /* 0x000fec0000002000 */
[----:B------:R-:W-:Y:S05]  /*13470*/  BRA `(.L_x_8690) ;  /* 0x00000010002c7947 */ /* 0x000fea0003800000 */
.L_x_8689:
[----:B------:R-:W4:Y:S01]  /*13480*/  S2R R0, SR_TID.X ;  /* 0x0000000000007919 */ /* 0x000f220000002100 */
[----:B------:R-:W-:Y:S01]  /*13490*/  UMOV UR4, 0xffffffff ;  /* 0xffffffff00047882 */ /* 0x000fe20000000000 */
[----:B----4-:R-:W-:-:S04]  /*134a0*/  LOP3.LUT R16, R0, 0x1f, RZ, 0xc0, !PT ;  /* 0x0000001f00107812 */ /* 0x010fc800078ec0ff */
[----:B------:R-:W-:Y:S01]  /*134b0*/  ISETP.NE.AND P0, PT, R16, 0x1f, PT ;  /* 0x0000001f1000780c */ /* 0x000fe20003f05270 */
[----:B------:R-:W-:-:S12]  /*134c0*/  BRA.DIV UR4, `(.L_x_8691) ;  /* 0x00000026047c7947 */ /* 0x000fd8000b800000 */
[----:B------:R-:W2:Y:S01]  /*134d0*/  LDL.LU R3, [R1] ;  /* 0x0000000001037983 */ /* 0x000ea20000300800 */
[----:B------:R-:W-:-:S03]  /*134e0*/  ULDC UR4, c[0x0][0xc3c] ;  /* 0x00030f0000047ab9 */ /* 0x000fc60000000800 */
[----:B01----:R-:W4:Y:S01]  /*134f0*/  LDL R8, [R1+0xc] ;  /* 0x00000c0001087983 */ /* 0x003f220000100800 */
[----:B--2---:R-:W-:Y:S02]  /*13500*/  IMAD.MOV.U32 R10, RZ, RZ, R3 ;  /* 0x000000ffff0a7224 */ /* 0x004fe400078e0003 */
[----:B----4-:R-:W-:-:S05]  /*13510*/  IMAD.IADD R0, R8, 0x1, R16 ;  /* 0x0000000108007824 */ /* 0x010fca00078e0210 */
[----:B------:R-:W-:-:S13]  /*13520*/  ISETP.GE.OR P1, PT, R0, UR4, !P0 ;  /* 0x0000000400007c0c */ /* 0x000fda000c726670 */
[----:B------:R-:W0:Y:S08]  /*13530*/  @!P1 LDC.64 R2, c[0x0][0xc80] ;  /* 0x00032000ff029b82 */ /* 0x000e300000000a00 */
[----:B---3--:R-:W1:Y:S01]  /*13540*/  @!P1 LDC.64 R6, c[0x0][0xc78] ;  /* 0x00031e00ff069b82 */ /* 0x008e620000000a00 */
[----:B0-----:R-:W-:-:S05]  /*13550*/  @!P1 IMAD.WIDE R2, R0, 0x4, R2 ;  /* 0x0000000400029825 */ /* 0x001fca00078e0202 */
[----:B------:R1:W2:Y:S02]  /*13560*/  @!P1 LDG.E R5, desc[UR50][R2.64] ;  /* 0x0000003202059981 */ /* 0x0002a4000c1e1900 */
[----:B-1----:R-:W-:-:S05]  /*13570*/  @!P1 IMAD.WIDE R2, R0, 0x4, R6 ;  /* 0x0000000400029825 */ /* 0x002fca00078e0206 */
        /* <DEDUP_REMOVED lines=9> */
[----:B---3--:R-:W-:Y:S01]  /*13610*/  @!P1 IMAD.MOV.U32 R7, RZ, RZ, R8 ;  /* 0x000000ffff079224 */ /* 0x008fe200078e0008 */
        /* <DEDUP_REMOVED lines=19> */
.L_x_8757:
[----:B------:R-:W-:Y:S02]  /*13750*/  ULDC UR4, c[0x0][0xc38] ;  /* 0x00030e0000047ab9 */ /* 0x000fe40000000800 */
[----:B------:R-:W-:-:S04]  /*13760*/  IMAD.U32 R8, RZ, RZ, UR4 ;  /* 0x00000004ff087e24 */ /* 0x000fc8000f8e00ff */
[----:B-1----:R-:W-:-:S04]  /*13770*/  IMAD R9, R9, R8, RZ ;  /* 0x0000000809097224 */ /* 0x002fc800078e02ff */
[----:B------:R-:W-:-:S05]  /*13780*/  IMAD.IADD R0, R0, 0x1, R9 ;  /* 0x0000000100007824 */ /* 0x000fca00078e0209 */
[----:B------:R-:W-:-:S13]  /*13790*/  ISETP.GT.AND P6, PT, R0, R4, PT ;  /* 0x000000040000720c */ /* 0x000fda0003fc4270 */
[----:B------:R-:W-:Y:S05]  /*137a0*/  @P6 BRA `(.L_x_8692) ;  /* 0x0000000000ac6947 */ /* 0x000fea0003800000 */
.L_x_8695:
        /* <DEDUP_REMOVED lines=37> */
.L_x_8765:
[----:B------:R-:W-:Y:S02]  /*13a00*/  ULDC UR4, c[0x0][0xc38] ;  /* 0x00030e0000047ab9 */ /* 0x000fe40000000800 */
[----:B------:R-:W-:-:S04]  /*13a10*/  IMAD.U32 R8, RZ, RZ, UR4 ;  /* 0x00000004ff087e24 */ /* 0x000fc8000f8e00ff */
[----:B-1----:R-:W-:-:S04]  /*13a20*/  IMAD R9, R9, R8, RZ ;  /* 0x0000000809097224 */ /* 0x002fc800078e02ff */
[----:B------:R-:W-:-:S05]  /*13a30*/  IMAD.IADD R0, R9, 0x1, R0 ;  /* 0x0000000109007824 */ /* 0x000fca00078e0200 */
[----:B------:R-:W-:-:S13]  /*13a40*/  ISETP.GT.AND P6, PT, R0, R4, PT ;  /* 0x000000040000720c */ /* 0x000fda0003fc4270 */
[----:B------:R-:W-:Y:S05]  /*13a50*/  @!P6 BRA `(.L_x_8695) ;  /* 0xfffffffc0054e947 */ /* 0x000fea000383ffff */
.L_x_8692:
        /* <DEDUP_REMOVED lines=12> */
.L_x_8770:
[----:B------:R-:W-:-:S13]  /*13b20*/  ISETP.NE.AND P0, PT, R3, RZ, PT ;  /* 0x000000ff0300720c */ /* 0x000fda0003f05270 */
[----:B------:R-:W-:Y:S05]  /*13b30*/  @!P0 BRA `(.L_x_8697) ;  /* 0x0000000000108947 */ /* 0x000fea0003800000 */
[----:B------:R-:W-:Y:S01]  /*13b40*/  UMOV UR4, 0xffffffff ;  /* 0xffffffff00047882 */ /* 0x000fe20000000000 */
[----:B---3--:R-:W-:Y:S02]  /*13b50*/  VIADD R10, R10, 0xffffffff ;  /* 0xffffffff0a0a7836 */ /* 0x008fe40000000000 */
[----:B------:R-:W-:Y:S05]  /*13b60*/  BRA.DIV UR4, `(.L_x_8698) ;  /* 0x0000002a04487947 */ /* 0x000fea000b800000 */
[----:B------:R1:W2:Y:S02]  /*13b70*/  SHFL.IDX PT, R5, R2, R10, 0x1f ;  /* 0x00001f0a02057589 */ /* 0x0002a400000e0000 */
.L_x_8697:
[----:B--2---:R-:W-:Y:S01]  /*13b80*/  IMAD R3, R5, R8, R9 ;  /* 0x0000000805037224 */ /* 0x004fe200078e0209 */
[----:B------:R-:W-:-:S03]  /*13b90*/  ISETP.NE.AND P0, PT, R7, 0x1, PT ;  /* 0x000000010700780c */ /* 0x000fc60003f05270 */
[----:B------:R-:W-:Y:S01]  /*13ba0*/  IMAD.IADD R4, R4, 0x1, -R3 ;  /* 0x0000000104047824 */ /* 0x000fe200078e0a03 */
[----:B------:R2:W-:Y:S09]  /*13bb0*/  STL [R1], R3 ;  /* 0x0000000301007387 */ /* 0x0005f20000100800 */
[----:B------:R-:W-:Y:S05]  /*13bc0*/  @!P0 BRA `(.L_x_8699) ;  /* 0x0000000000e48947 */ /* 0x000fea0003800000 */
[----:B------:R-:W-:-:S04]  /*13bd0*/  IABS R5, R0 ;  /* 0x0000000000057213 */ /* 0x000fc80000000000 */
[----:B0--3--:R-:W0:Y:S08]  /*13be0*/  I2F.RP R6, R5 ;  /* 0x0000000500067306 */ /* 0x009e300000209400 */
[----:B0-----:R-:W0:Y:S02]  /*13bf0*/  MUFU.RCP R6, R6 ;  /* 0x0000000600067308 */ /* 0x001e240000001000 */
[----:B0-----:R-:W-:-:S06]  /*13c00*/  VIADD R9, R6, 0xffffffe ;  /* 0x0ffffffe06097836 */ /* 0x001fcc0000000000 */
[----:B--2---:R-:W1:Y:S02]  /*13c10*/  F2I.FTZ.U32.TRUNC.NTZ R3, R9 ;  /* 0x0000000900037305 */ /* 0x004e64000021f000 */
        /* <DEDUP_REMOVED lines=52> */
.L_x_8699:
[----:B------:R-:W4:Y:S01]  /*13f60*/  LDL R5, [R1+0xc] ;  /* 0x00000c0001057983 */ /* 0x000f220000100800 */
[----:B012---:R-:W4:Y:S02]  /*13f70*/  LDC.64 R2, c[0x0][0xc90] ;  /* 0x00032400ff027b82 */ /* 0x007f240000000a00 */
[----:B----4-:R-:W-:-:S05]  /*13f80*/  IMAD.WIDE R2, R5, 0x4, R2 ;  /* 0x0000000405027825 */ /* 0x010fca00078e0202 */
        /* <DEDUP_REMOVED lines=60> */
.L_x_8700:
[----:B-1----:R-:W-:-:S05]  /*14350*/  LOP3.LUT R3, RZ, R4, RZ, 0x33, !PT ;  /* 0x00000004ff037212 */ /* 0x002fca00078e33ff */
[----:B------:R-:W-:-:S05]  /*14360*/  IMAD.IADD R0, R0, 0x1, R3 ;  /* 0x0000000100007824 */ /* 0x000fca00078e0203 */
[----:B------:R1:W-:Y:S01]  /*14370*/  STL [R1+0x4], R0 ;  /* 0x0000040001007387 */ /* 0x0003e20000100800 */
[----:B------:R-:W-:Y:S05]  /*14380*/  BRA `(.L_x_8701) ;  /* 0x0000000000287947 */ /* 0x000fea0003800000 */
.L_x_8693:
        /* <DEDUP_REMOVED lines=10> */
.L_x_8701:
[----:B--2---:R-:W2:Y:S04]  /*14430*/  LDL R3, [R1+0x8] ;  /* 0x0000080001037983 */ /* 0x004ea80000100800 */
[----:B0-----:R-:W3:Y:S04]  /*14440*/  LDL R2, [R1+0xc] ;  /* 0x00000c0001027983 */ /* 0x001ee80000100800 */
[----:B------:R-:W4:Y:S04]  /*14450*/  LDL R4, [R1] ;  /* 0x0000000001047983 */ /* 0x000f280000100800 */
[----:B------:R-:W4:Y:S01]  /*14460*/  LDL R5, [R1+0x4] ;  /* 0x0000040001057983 */ /* 0x000f220000100800 */
[----:B------:R-:W-:Y:S05]  /*14470*/  WARPSYNC.ALL ;  /* 0x0000000000007948 */ /* 0x000fea0003800000 */
[----:B-1----:R-:W0:Y:S02]  /*14480*/  S2R R0, SR_TID.X ;  /* 0x0000000000007919 */ /* 0x002e240000002100 */
        /* <DEDUP_REMOVED lines=10> */
.L_x_8690:
[----:B------:R-:W2:Y:S01]  /*14530*/  LDL R0, [R1+0xc] ;  /* 0x00000c0001007983 */ /* 0x000ea20000100800 */
[----:B------:R-:W-:Y:S02]  /*14540*/  ULDC UR4, c[0x0][0xc3c] ;  /* 0x00030f0000047ab9 */ /* 0x000fe40000000800 */
[----:B--2---:R-:W-:-:S13]  /*14550*/  ISETP.GE.AND P0, PT, R0, UR4, PT ;  /* 0x0000000400007c0c */ /* 0x004fda000bf06270 */
[----:B------:R-:W-:Y:S05]  /*14560*/  @!P0 BRA `(.L_x_8702) ;  /* 0xffffffa8002c8947 */ /* 0x000fea000383ffff */
[----:B------:R-:W-:Y:S05]  /*14570*/  BSYNC B8 ;  /* 0x0000000000087941 */ /* 0x000fea0003800000 */
.L_x_8601:
        /* <DEDUP_REMOVED lines=12> */
.L_x_8773:
[----:B------:R-:W-:Y:S05]  /*14640*/  BSYNC B0 ;  /* 0x0000000000007941 */ /* 0x000fea0003800000 */
.L_x_8703:
[----:B------:R-:W-:-:S03]  /*14650*/  UMOV UR4, 0xffffffff ;  /* 0xffffffff00047882 */ /* 0x000fc60000000000 */
[----:B------:R-:W-:Y:S05]  /*14660*/  BRA.DIV UR4, `(.L_x_8705) ;  /* 0x0000001e04c87947 */ /* 0x000fea000b800000 */
[----:B------:R-:W1:Y:S02]  /*14670*/  S2R R2, SR_TID.X ;  /* 0x0000000000027919 */ /* 0x000e640000002100 */
[----:B-1----:R-:W-:-:S04]  /*14680*/  SHF.R.U32.HI R2, RZ, 0x5, R2 ;  /* 0x00000005ff027819 */ /* 0x002fc80000011602 */
[----:B------:R-:W-:-:S05]  /*14690*/  LOP3.LUT R2, R2, 0x3, RZ, 0xc0, !PT ;  /* 0x0000000302027812 */ /* 0x000fca00078ec0ff */
[----:B------:R1:W2:Y:S02]  /*146a0*/  SHFL.IDX PT, R14, R2, RZ, 0x1f ;  /* 0x00001fff020e7589 */ /* 0x0002a400000e0000 */
.L_x_8776:
[----:B--2---:R-:W-:Y:S01]  /*146b0*/  ISETP.NE.AND P0, PT, R14, RZ, PT ;  /* 0x000000ff0e00720c */ /* 0x004fe20003f05270 */
[----:B------:R-:W-:-:S12]  /*146c0*/  BSSY B0, `(.L_x_8706) ;  /* 0x0000025000007945 */ /* 0x000fd80003800000 */
[----:B------:R-:W-:Y:S05]  /*146d0*/  @P0 BRA `(.L_x_8707) ;  /* 0x00000000008c0947 */ /* 0x000fea0003800000 */
[----:B------:R-:W-:-:S03]  /*146e0*/  UMOV UR4, 0xffffffff ;  /* 0xffffffff00047882 */ /* 0x000fc60000000000 */
[----:B------:R-:W-:Y:S05]  /*146f0*/  BRA.DIV UR4, `(.L_x_8708) ;  /* 0x0000001e04d87947 */ /* 0x000fea000b800000 */
[----:B------:R-:W-:-:S13]  /*14700*/  ELECT P6, URZ, PT ;  /* 0x00000000003f782f */ /* 0x000fda00038c0000 */
.L_x_8779:
[----:B------:R-:W-:Y:S05]  /*14710*/  @!P6 BRA `(.L_x_8707) ;  /* 0x00000000007ce947 */ /* 0x000fea0003800000 */
[----:B------:R-:W-:-:S06]  /*14720*/  ULOP3.LUT UR4, UR36, 0x2, URZ, 0xfc, !UPT ;  /* 0x0000000224047892 */ /* 0x000fcc000f8efc3f */
[----:B-1----:R-:W-:-:S05]  /*14730*/  IMAD.U32 R2, RZ, RZ, UR4 ;  /* 0x00000004ff027e24 */ /* 0x002fca000f8e00ff */
[----:B------:R-:W-:-:S13]  /*14740*/  ISETP.NE.AND P2, PT, R2, 0x3, PT ;  /* 0x000000030200780c */ /* 0x000fda0003f45270 */
[----:B------:R-:W-:Y:S05]  /*14750*/  @!P2 BRA `(.L_x_8709) ;  /* 0x000000000004a947 */ /* 0x000fea0003800000 */
[----:B------:R-:W-:Y:S01]  /*14760*/  BPT.TRAP 0x1 ;  /* 0x000000040000795c */ /* 0x000fe20000300000 */
.L_x_8709:
        /* <DEDUP_REMOVED lines=13> */
.L_x_8780:
[----:B------:R-:W1:Y:S02]  /*14840*/  SYNCS.PHASECHK.TRANS64.TRYWAIT P0, [R7+URZ], R2 ;  /* 0x00000002070075a7 */ /* 0x000e64000800017f */
[----:B-1----:R-:W-:Y:S05]  /*14850*/  @!P0 BRA `(.L_x_8711) ;  /* 0x0000001c00b48947 */ /* 0x002fea0003800000 */
.L_x_8781:
[----:B------:R-:W-:Y:S05]  /*14860*/  @!P2 BRA `(.L_x_8712) ;  /* 0x000000000004a947 */ /* 0x000fea0003800000 */
[----:B------:R-:W-:Y:S01]  /*14870*/  BPT.TRAP 0x1 ;  /* 0x000000040000795c */ /* 0x000fe20000300000 */
.L_x_8712:
[----:B------:R-:W-:-:S04]  /*14880*/  VIADD R0, R0, 0x28860 ;  /* 0x0002886000007836 */ /* 0x000fc80000000000 */
[----:B------:R-:W-:-:S04]  /*14890*/  IMAD R4, R19, 0x8, R0 ;  /* 0x0000000813047824 */ /* 0x000fc800078e0200 */
[----:B------:R-:W2:Y:S02]  /*148a0*/  SYNCS.PHASECHK.TRANS64.TRYWAIT P0, [R4+URZ], R5 ;  /* 0x00000005040075a7 */ /* 0x000ea4000800017f */
[----:B--2---:R-:W-:Y:S05]  /*148b0*/  @!P0 BRA `(.L_x_8713) ;  /* 0x0000001c00b08947 */ /* 0x004fea0003800000 */
.L_x_8782:
[----:B------:R-:W-:-:S07]  /*148c0*/  IMAD R3, R3, 0x8, R0 ;  /* 0x0000000803037824 */ /* 0x000fce00078e0200 */
.L_x_8714:
[----:B---3--:R3:W4:Y:S02]  /*148d0*/  SYNCS.PHASECHK.TRANS64.TRYWAIT P0, [R3+URZ], R2 ;  /* 0x00000002030075a7 */ /* 0x008724000800017f */
[----:B----4-:R-:W-:Y:S05]  /*148e0*/  @!P0 NANOSLEEP.SYNCS 0x989680 ;  /* 0x009896800000895d */ /* 0x010fea0003900000 */
[----:B------:R-:W4:Y:S02]  /*148f0*/  @!P0 SYNCS.PHASECHK.TRANS64 P0, [R3+URZ], R2 ;  /* 0x00000002030085a7 */ /* 0x000f24000800007f */
[----:B----4-:R-:W-:Y:S05]  /*14900*/  @!P0 BRA `(.L_x_8714) ;  /* 0xfffffffc00f08947 */ /* 0x010fea000383ffff */
.L_x_8707:
[----:B------:R-:W-:Y:S05]  /*14910*/  BSYNC B0 ;  /* 0x0000000000007941 */ /* 0x000fea0003800000 */
.L_x_8706:
[----:B------:R-:W-:Y:S05]  /*14920*/  EXIT ;  /* 0x000000000000794d */ /* 0x000fea0003800000 */
.L_x_8540:
[----:B0-----:R-:W-:-:S04]  /*14930*/  IMAD.U32 R3, RZ, RZ, UR41 ;  /* 0x00000029ff037e24 */ /* 0x001fc8000f8e00ff */
[----:B------:R0:W1:Y:S03]  /*14940*/  SYNCS.PHASECHK.TRANS64.TRYWAIT P1, [R3+URZ+0x28800], R0 ;  /* 0x02880000030075a7 */ /* 0x000066000802017f */
[----:B-1----:R-:W-:Y:S05]  /*14950*/  @!P1 NANOSLEEP.SYNCS 0x989680 ;  /* 0x009896800000995d */ /* 0x002fea0003900000 */
[----:B------:R-:W1:Y:S02]  /*14960*/  @!P1 SYNCS.PHASECHK.TRANS64 P1, [R3+URZ+0x28800], R0 ;  /* 0x02880000030095a7 */ /* 0x000e64000802007f */
[----:B-1----:R-:W-:Y:S05]  /*14970*/  @!P1 BRA `(.L_x_8540) ;  /* 0xfffffffc00ec9947 */ /* 0x002fea000383ffff */
[----:B------:R-:W-:Y:S05]  /*14980*/  BRA `(.L_x_8715) ;  /* 0xfffffed400107947 */ /* 0x000fea000383ffff */
.L_x_8544:
[----:B-1----:R1:W2:Y:S02]  /*14990*/  SYNCS.PHASECHK.TRANS64.TRYWAIT P2, [R0+URZ+0x28830], R3 ;  /* 0x02883003000075a7 */ /* 0x0022a4000804017f */
[----:B--2---:R-:W-:Y:S05]  /*149a0*/  @!P2 NANOSLEEP.SYNCS 0x989680 ;  /* 0x009896800000a95d */ /* 0x004fea0003900000 */
[----:B------:R-:W2:Y:S02]  /*149b0*/  @!P2 SYNCS.PHASECHK.TRANS64 P2, [R0+URZ+0x28830], R3 ;  /* 0x028830030000a5a7 */ /* 0x000ea4000804007f */
[----:B--2---:R-:W-:Y:S05]  /*149c0*/  @!P2 BRA `(.L_x_8544) ;  /* 0xfffffffc00f0a947 */ /* 0x004fea000383ffff */
[----:B------:R-:W-:Y:S05]  /*149d0*/  BRA `(.L_x_8543) ;  /* 0xfffffed400347947 */ /* 0x000fea000383ffff */
.L_x_8549:
[----:B-1----:R-:W-:-:S04]  /*149e0*/  IMAD.U32 R7, RZ, RZ, UR6 ;  /* 0x00000006ff077e24 */ /* 0x002fc8000f8e00ff */
[----:B------:R1:W2:Y:S03]  /*149f0*/  SYNCS.PHASECHK.TRANS64.TRYWAIT P3, [R7+URZ+0x28830], R6 ;  /* 0x02883006070075a7 */ /* 0x0002a6000806017f */
[----:B--2---:R-:W-:Y:S05]  /*14a00*/  @!P3 NANOSLEEP.SYNCS 0x989680 ;  /* 0x009896800000b95d */ /* 0x004fea0003900000 */
[----:B------:R-:W2:Y:S02]  /*14a10*/  @!P3 SYNCS.PHASECHK.TRANS64 P3, [R7+URZ+0x28830], R6 ;  /* 0x028830060700b5a7 */ /* 0x000ea4000806007f */
[----:B--2---:R-:W-:Y:S05]  /*14a20*/  @!P3 BRA `(.L_x_8549) ;  /* 0xfffffffc00ecb947 */ /* 0x004fea000383ffff */
[----:B------:R-:W-:Y:S05]  /*14a30*/  BRA `(.L_x_8546) ;  /* 0xffffff0000387947 */ /* 0x000fea000383ffff */
.L_x_8553:
[----:B-1----:R-:W-:-:S04]  /*14a40*/  IMAD.U32 R7, RZ, RZ, UR6 ;  /* 0x00000006ff077e24 */ /* 0x002fc8000f8e00ff */
[----:B------:R1:W2:Y:S03]  /*14a50*/  SYNCS.PHASECHK.TRANS64.TRYWAIT P3, [R7+URZ+0x28850], R6 ;  /* 0x02885006070075a7 */ /* 0x0002a6000806017f */
[----:B--2---:R-:W-:Y:S05]  /*14a60*/  @!P3 NANOSLEEP.SYNCS 0x989680 ;  /* 0x009896800000b95d */ /* 0x004fea0003900000 */
[----:B------:R-:W2:Y:S02]  /*14a70*/  @!P3 SYNCS.PHASECHK.TRANS64 P3, [R7+URZ+0x28850], R6 ;  /* 0x028850060700b5a7 */ /* 0x000ea4000806007f */
[----:B--2---:R-:W-:Y:S05]  /*14a80*/  @!P3 BRA `(.L_x_8553) ;  /* 0xfffffffc00ecb947 */ /* 0x004fea000383ffff */
[----:B------:R-:W-:Y:S05]  /*14a90*/  BRA `(.L_x_8550) ;  /* 0xffffff0400007947 */ /* 0x000fea000383ffff */
.L_x_8559:
[----:B-1----:R-:W-:-:S04]  /*14aa0*/  IMAD.U32 R7, RZ, RZ, UR6 ;  /* 0x00000006ff077e24 */ /* 0x002fc8000f8e00ff */
[----:B------:R1:W2:Y:S03]  /*14ab0*/  SYNCS.PHASECHK.TRANS64.TRYWAIT P2, [R7+URZ+0x28830], R6 ;  /* 0x02883006070075a7 */ /* 0x0002a6000804017f */
[----:B--2---:R-:W-:Y:S05]  /*14ac0*/  @!P2 NANOSLEEP.SYNCS 0x989680 ;  /* 0x009896800000a95d */ /* 0x004fea0003900000 */
[----:B------:R-:W2:Y:S02]  /*14ad0*/  @!P2 SYNCS.PHASECHK.TRANS64 P2, [R7+URZ+0x28830], R6 ;  /* 0x028830060700a5a7 */ /* 0x000ea4000804007f */
[----:B--2---:R-:W-:Y:S05]  /*14ae0*/  @!P2 BRA `(.L_x_8559) ;  /* 0xfffffffc00eca947 */ /* 0x004fea000383ffff */
[----:B------:R-:W-:Y:S05]  /*14af0*/  BRA `(.L_x_8556) ;  /* 0xffffff3000747947 */ /* 0x000fea000383ffff */
.L_x_8563:
[----:B-1----:R-:W-:-:S04]  /*14b00*/  IMAD.U32 R7, RZ, RZ, UR6 ;  /* 0x00000006ff077e24 */ /* 0x002fc8000f8e00ff */
[----:B------:R1:W2:Y:S03]  /*14b10*/  SYNCS.PHASECHK.TRANS64.TRYWAIT P2, [R7+URZ+0x28850], R6 ;  /* 0x02885006070075a7 */ /* 0x0002a6000804017f */
[----:B--2---:R-:W-:Y:S05]  /*14b20*/  @!P2 NANOSLEEP.SYNCS 0x989680 ;  /* 0x009896800000a95d */ /* 0x004fea0003900000 */
[----:B------:R-:W2:Y:S02]  /*14b30*/  @!P2 SYNCS.PHASECHK.TRANS64 P2, [R7+URZ+0x28850], R6 ;  /* 0x028850060700a5a7 */ /* 0x000ea4000804007f */
[----:B--2---:R-:W-:Y:S05]  /*14b40*/  @!P2 BRA `(.L_x_8563) ;  /* 0xfffffffc00eca947 */ /* 0x004fea000383ffff */
[----:B------:R-:W-:Y:S05]  /*14b50*/  BRA `(.L_x_8560) ;  /* 0xffffff34003c7947 */ /* 0x000fea000383ffff */
.L_x_8568:
[----:B-1----:R-:W-:-:S04]  /*14b60*/  IMAD.U32 R5, RZ, RZ, UR5 ;  /* 0x00000005ff057e24 */ /* 0x002fc8000f8e00ff */
[----:B------:R1:W2:Y:S03]  /*14b70*/  SYNCS.PHASECHK.TRANS64.TRYWAIT P0, [R5+URZ+0x28850], R4 ;  /* 0x02885004050075a7 */ /* 0x0002a6000800017f */
[----:B--2---:R-:W-:Y:S05]  /*14b80*/  @!P0 NANOSLEEP.SYNCS 0x989680 ;  /* 0x009896800000895d */ /* 0x004fea0003900000 */
[----:B------:R-:W2:Y:S02]  /*14b90*/  @!P0 SYNCS.PHASECHK.TRANS64 P0, [R5+URZ+0x28850], R4 ;  /* 0x02885004050085a7 */ /* 0x000ea4000800007f */
[----:B--2---:R-:W-:Y:S05]  /*14ba0*/  @!P0 BRA `(.L_x_8568) ;  /* 0xfffffffc00ec8947 */ /* 0x004fea000383ffff */
[----:B------:R-:W-:Y:S05]  /*14bb0*/  BRA `(.L_x_8567) ;  /* 0xffffff5800247947 */ /* 0x000fea000383ffff */
.L_x_8615:
        /* <DEDUP_REMOVED lines=11> */
.L_x_8717:
[----:B------:R-:W-:Y:S05]  /*14c70*/  BSYNC B0 ;  /* 0x0000000000007941 */ /* 0x000fea0003800000 */
.L_x_8716:
[----:B------:R-:W-:Y:S05]  /*14c80*/  BRA `(.L_x_8718) ;  /* 0xffffffb000407947 */ /* 0x000fea000383ffff */
.L_x_8617:
[----:B------:R-:W-:Y:S01]  /*14c90*/  BSSY B0, `(.L_x_8719) ;  /* 0x0000006000007945 */ /* 0x000fe20003800000 */
[----:B------:R-:W-:-:S07]  /*14ca0*/  IMAD.MOV.U32 R15, RZ, RZ, -0x1 ;  /* 0xffffffffff0f7424 */ /* 0x000fce00078e00ff */
[----:B--23--:R-:W-:Y:S05]  /*14cb0*/  WARPSYNC.COLLECTIVE R15, `(.L_x_8720) ;  /* 0x000000000f0c7348 */ /* 0x00cfea0003c00000 */
[----:B------:R-:W-:Y:S02]  /*14cc0*/  ELECT P6, UR62, PT ;  /* 0x00000000003e782f */ /* 0x000fe400038c0000 */
[----:B------:R-:W-:Y:S01]  /*14cd0*/  MOV R14, UR62 ;  /* 0x0000003e000e7c02 */ /* 0x000fe20008000f00 */
[----:B--23--:R-:W-:Y:S10]  /*14ce0*/  ENDCOLLECTIVE ;  /* 0x000000000000791b */ /* 0x00cff40003800000 */
.L_x_8720:
[----:B------:R-:W-:Y:S05]  /*14cf0*/  BSYNC B0 ;  /* 0x0000000000007941 */ /* 0x000fea0003800000 */
.L_x_8719:
[----:B------:R-:W-:Y:S05]  /*14d00*/  BRA `(.L_x_8721) ;  /* 0xffffffb000447947 */ /* 0x000fea000383ffff */
.L_x_8619:
[----:B0-----:R0:W1:Y:S02]  /*14d10*/  SYNCS.PHASECHK.TRANS64.TRYWAIT P0, [R0+URZ+0x28840], R2 ;  /* 0x02884002000075a7 */ /* 0x001064000800017f */
[----:B-1----:R-:W-:Y:S05]  /*14d20*/  @!P0 NANOSLEEP.SYNCS 0x989680 ;  /* 0x009896800000895d */ /* 0x002fea0003900000 */
[----:B------:R-:W1:Y:S02]  /*14d30*/  @!P0 SYNCS.PHASECHK.TRANS64 P0, [R0+URZ+0x28840], R2 ;  /* 0x02884002000085a7 */ /* 0x000e64000800007f */
[----:B-1----:R-:W-:Y:S05]  /*14d40*/  @!P0 BRA `(.L_x_8619) ;  /* 0xfffffffc00f08947 */ /* 0x002fea000383ffff */
[----:B------:R-:W-:Y:S05]  /*14d50*/  BRA `(.L_x_8722) ;  /* 0xffffffb000a47947 */ /* 0x000fea000383ffff */
.L_x_8623:
        /* <DEDUP_REMOVED lines=14> */
.L_x_8723:
[----:B------:R-:W-:Y:S02]  /*14e40*/  IMAD.MOV.U32 R13, RZ, RZ, R4 ;  /* 0x000000ffff0d7224 */ /* 0x000fe400078e0004 */
[----:B------:R-:W-:-:S07]  /*14e50*/  IMAD.MOV.U32 R6, RZ, RZ, R14 ;  /* 0x000000ffff067224 */ /* 0x000fce00078e000e */
[----:B------:R-:W-:Y:S05]  /*14e60*/  WARPSYNC.COLLECTIVE R15, `(.L_x_8724) ;  /* 0x000000000f087348 */ /* 0x000fea0003c00000 */
[----:B------:R0:W1:Y:S02]  /*14e70*/  SHFL.IDX P6, R14, R13, R12, R11 ;  /* 0x0000000c0d0e7389 */ /* 0x00006400000c000b */
[----:B01----:R-:W-:Y:S01]  /*14e80*/  ENDCOLLECTIVE ;  /* 0x000000000000791b */ /* 0x003fe20003800000 */
.L_x_8724:
[----:B------:R-:W-:Y:S02]  /*14e90*/  IMAD.MOV.U32 R13, RZ, RZ, R3 ;  /* 0x000000ffff0d7224 */ /* 0x000fe400078e0003 */
[----:B------:R-:W-:Y:S02]  /*14ea0*/  IMAD.MOV.U32 R12, RZ, RZ, 0x1 ;  /* 0x00000001ff0c7424 */ /* 0x000fe400078e00ff */
[----:B------:R-:W-:-:S07]  /*14eb0*/  IMAD.MOV.U32 R7, RZ, RZ, R14 ;  /* 0x000000ffff077224 */ /* 0x000fce00078e000e */
[----:B------:R-:W-:Y:S05]  /*14ec0*/  WARPSYNC.COLLECTIVE R15, `(.L_x_8725) ;  /* 0x000000000f087348 */ /* 0x000fea0003c00000 */
[----:B------:R0:W1:Y:S02]  /*14ed0*/  SHFL.IDX P6, R14, R13, R12, R11 ;  /* 0x0000000c0d0e7389 */ /* 0x00006400000c000b */
[----:B01----:R-:W-:Y:S01]  /*14ee0*/  ENDCOLLECTIVE ;  /* 0x000000000000791b */ /* 0x003fe20003800000 */
.L_x_8725:
        /* <DEDUP_REMOVED lines=10> */
.L_x_8726:
        /* <DEDUP_REMOVED lines=12> */
.L_x_8727:
        /* <DEDUP_REMOVED lines=17> */
.L_x_8728:
[----:B------:R-:W-:Y:S02]  /*15160*/  IMAD.MOV.U32 R13, RZ, RZ, R3 ;  /* 0x000000ffff0d7224 */ /* 0x000fe400078e0003 */
[----:B------:R-:W-:Y:S02]  /*15170*/  IMAD.MOV.U32 R12, RZ, RZ, 0x3 ;  /* 0x00000003ff0c7424 */ /* 0x000fe400078e00ff */
[----:B------:R-:W-:-:S07]  /*15180*/  IMAD.MOV.U32 R5, RZ, RZ, R14 ;  /* 0x000000ffff057224 */ /* 0x000fce00078e000e */
[----:B------:R-:W-:Y:S05]  /*15190*/  WARPSYNC.COLLECTIVE R15, `(.L_x_8729) ;  /* 0x000000000f087348 */ /* 0x000fea0003c00000 */
[----:B------:R0:W1:Y:S02]  /*151a0*/  SHFL.IDX P6, R14, R13, R12, R11 ;  /* 0x0000000c0d0e7389 */ /* 0x00006400000c000b */
[----:B01----:R-:W-:Y:S01]  /*151b0*/  ENDCOLLECTIVE ;  /* 0x000000000000791b */ /* 0x003fe20003800000 */
.L_x_8729:
        /* <DEDUP_REMOVED lines=16> */
.L_x_8730:
[----:B------:R-:W-:Y:S02]  /*152c0*/  IMAD.MOV.U32 R13, RZ, RZ, R3 ;  /* 0x000000ffff0d7224 */ /* 0x000fe400078e0003 */
[----:B------:R-:W-:Y:S02]  /*152d0*/  IMAD.MOV.U32 R12, RZ, RZ, 0x4 ;  /* 0x00000004ff0c7424 */ /* 0x000fe400078e00ff */
[----:B------:R-:W-:-:S07]  /*152e0*/  IMAD.MOV.U32 R5, RZ, RZ, R14 ;  /* 0x000000ffff057224 */ /* 0x000fce00078e000e */
[----:B------:R-:W-:Y:S05]  /*152f0*/  WARPSYNC.COLLECTIVE R15, `(.L_x_8731) ;  /* 0x000000000f087348 */ /* 0x000fea0003c00000 */
[----:B------:R0:W1:Y:S02]  /*15300*/  SHFL.IDX P6, R14, R13, R12, R11 ;  /* 0x0000000c0d0e7389 */ /* 0x00006400000c000b */
[----:B01----:R-:W-:Y:S01]  /*15310*/  ENDCOLLECTIVE ;  /* 0x000000000000791b */ /* 0x003fe20003800000 */
.L_x_8731:
        /* <DEDUP_REMOVED lines=16> */
.L_x_8732:
[----:B------:R-:W-:Y:S02]  /*15420*/  IMAD.MOV.U32 R13, RZ, RZ, R3 ;  /* 0x000000ffff0d7224 */ /* 0x000fe400078e0003 */
[----:B------:R-:W-:Y:S02]  /*15430*/  IMAD.MOV.U32 R12, RZ, RZ, 0x5 ;  /* 0x00000005ff0c7424 */ /* 0x000fe400078e00ff */
[----:B------:R-:W-:-:S07]  /*15440*/  IMAD.MOV.U32 R5, RZ, RZ, R14 ;  /* 0x000000ffff057224 */ /* 0x000fce00078e000e */
[----:B------:R-:W-:Y:S05]  /*15450*/  WARPSYNC.COLLECTIVE R15, `(.L_x_8733) ;  /* 0x000000000f087348 */ /* 0x000fea0003c00000 */
[----:B------:R0:W1:Y:S02]  /*15460*/  SHFL.IDX P6, R14, R13, R12, R11 ;  /* 0x0000000c0d0e7389 */ /* 0x00006400000c000b */
[----:B01----:R-:W-:Y:S01]  /*15470*/  ENDCOLLECTIVE ;  /* 0x000000000000791b */ /* 0x003fe20003800000 */
.L_x_8733:
        /* <DEDUP_REMOVED lines=16> */
.L_x_8734:
[----:B------:R-:W-:Y:S02]  /*15580*/  IMAD.MOV.U32 R13, RZ, RZ, R3 ;  /* 0x000000ffff0d7224 */ /* 0x000fe400078e0003 */
[----:B------:R-:W-:Y:S02]  /*15590*/  IMAD.MOV.U32 R12, RZ, RZ, 0x6 ;  /* 0x00000006ff0c7424 */ /* 0x000fe400078e00ff */
[----:B------:R-:W-:-:S07]  /*155a0*/  IMAD.MOV.U32 R5, RZ, RZ, R14 ;  /* 0x000000ffff057224 */ /* 0x000fce00078e000e */
[----:B------:R-:W-:Y:S05]  /*155b0*/  WARPSYNC.COLLECTIVE R15, `(.L_x_8735) ;  /* 0x000000000f087348 */ /* 0x000fea0003c00000 */
[----:B------:R0:W1:Y:S02]  /*155c0*/  SHFL.IDX P6, R14, R13, R12, R11 ;  /* 0x0000000c0d0e7389 */ /* 0x00006400000c000b */
[----:B01----:R-:W-:Y:S01]  /*155d0*/  ENDCOLLECTIVE ;  /* 0x000000000000791b */ /* 0x003fe20003800000 */
.L_x_8735:
        /* <DEDUP_REMOVED lines=14> */
.L_x_8736:
        /* <DEDUP_REMOVED lines=8> */
.L_x_8737:
        /* <DEDUP_REMOVED lines=14> */
.L_x_8738:
[----:B------:R-:W-:Y:S01]  /*15820*/  IMAD.MOV.U32 R3, RZ, RZ, R14 ;  /* 0x000000ffff037224 */ /* 0x000fe200078e000e */
[----:B------:R-:W-:Y:S06]  /*15830*/  BRA `(.L_x_8739) ;  /* 0xffffffb400507947 */ /* 0x000fec000383ffff */
.L_x_8628:
[----:B0-----:R0:W3:Y:S02]  /*15840*/  SYNCS.PHASECHK.TRANS64.TRYWAIT P0, [R18+URZ+0x28820], R0 ;  /* 0x02882000120075a7 */ /* 0x0010e4000800017f */
[----:B---3--:R-:W-:Y:S05]  /*15850*/  @!P0 NANOSLEEP.SYNCS 0x989680 ;  /* 0x009896800000895d */ /* 0x008fea0003900000 */
[----:B------:R-:W3:Y:S02]  /*15860*/  @!P0 SYNCS.PHASECHK.TRANS64 P0, [R18+URZ+0x28820], R0 ;  /* 0x02882000120085a7 */ /* 0x000ee4000800007f */
[----:B---3--:R-:W-:Y:S05]  /*15870*/  @!P0 BRA `(.L_x_8628) ;  /* 0xfffffffc00f08947 */ /* 0x008fea000383ffff */
[----:B------:R-:W-:Y:S05]  /*15880*/  BRA `(.L_x_8740) ;  /* 0xffffffb400c07947 */ /* 0x000fea000383ffff */
.L_x_8637:
[----:B-1----:R1:W2:Y:S02]  /*15890*/  SYNCS.PHASECHK.TRANS64.TRYWAIT P0, [R3+URZ+0x28840], R2 ;  /* 0x02884002030075a7 */ /* 0x0022a4000800017f */
[----:B--2---:R-:W-:Y:S05]  /*158a0*/  @!P0 NANOSLEEP.SYNCS 0x989680 ;  /* 0x009896800000895d */ /* 0x004fea0003900000 */
[----:B------:R-:W2:Y:S02]  /*158b0*/  @!P0 SYNCS.PHASECHK.TRANS64 P0, [R3+URZ+0x28840], R2 ;  /* 0x02884002030085a7 */ /* 0x000ea4000800007f */
[----:B--2---:R-:W-:Y:S05]  /*158c0*/  @!P0 BRA `(.L_x_8637) ;  /* 0xfffffffc00f08947 */ /* 0x004fea000383ffff */
[----:B------:R-:W-:Y:S05]  /*158d0*/  BRA `(.L_x_8741) ;  /* 0xffffffb8009c7947 */ /* 0x000fea000383ffff */
.L_x_8643:
[----:B0-----:R0:W1:Y:S02]  /*158e0*/  SYNCS.PHASECHK.TRANS64.TRYWAIT P0, [R3+URZ+0x60], R2 ;  /* 0x00006002030075a7 */ /* 0x001064000800017f */
[----:B-1----:R-:W-:Y:S05]  /*158f0*/  @!P0 NANOSLEEP.SYNCS 0x989680 ;  /* 0x009896800000895d */ /* 0x002fea0003900000 */
[----:B------:R-:W1:Y:S02]  /*15900*/  @!P0 SYNCS.PHASECHK.TRANS64 P0, [R3+URZ+0x60], R2 ;  /* 0x00006002030085a7 */ /* 0x000e64000800007f */
[----:B-1----:R-:W-:Y:S05]  /*15910*/  @!P0 BRA `(.L_x_8643) ;  /* 0xfffffffc00f08947 */ /* 0x002fea000383ffff */
[----:B------:R-:W-:Y:S05]  /*15920*/  BRA `(.L_x_8742) ;  /* 0xffffffbc00707947 */ /* 0x000fea000383ffff */
.L_x_8652:
[----:B-1----:R1:W2:Y:S02]  /*15930*/  SYNCS.PHASECHK.TRANS64.TRYWAIT P0, [R3+URZ+0x28840], R2 ;  /* 0x02884002030075a7 */ /* 0x0022a4000800017f */
[----:B--2---:R-:W-:Y:S05]  /*15940*/  @!P0 NANOSLEEP.SYNCS 0x989680 ;  /* 0x009896800000895d */ /* 0x004fea0003900000 */
[----:B------:R-:W2:Y:S02]  /*15950*/  @!P0 SYNCS.PHASECHK.TRANS64 P0, [R3+URZ+0x28840], R2 ;  /* 0x02884002030085a7 */ /* 0x000ea4000800007f */
[----:B--2---:R-:W-:Y:S05]  /*15960*/  @!P0 BRA `(.L_x_8652) ;  /* 0xfffffffc00f08947 */ /* 0x004fea000383ffff */
[----:B------:R-:W-:Y:S05]  /*15970*/  BRA `(.L_x_8743) ;  /* 0xffffffc400007947 */ /* 0x000fea000383ffff */
.L_x_8658:
[----:B0-----:R0:W1:Y:S02]  /*15980*/  SYNCS.PHASECHK.TRANS64.TRYWAIT P0, [R2+URZ+0x60], R3 ;  /* 0x00006003020075a7 */ /* 0x001064000800017f */
[----:B-1----:R-:W-:Y:S05]  /*15990*/  @!P0 NANOSLEEP.SYNCS 0x989680 ;  /* 0x009896800000895d */ /* 0x002fea0003900000 */
[----:B------:R-:W1:Y:S02]  /*159a0*/  @!P0 SYNCS.PHASECHK.TRANS64 P0, [R2+URZ+0x60], R3 ;  /* 0x00006003020085a7 */ /* 0x000e64000800007f */
[----:B-1----:R-:W-:Y:S05]  /*159b0*/  @!P0 BRA `(.L_x_8658) ;  /* 0xfffffffc00f08947 */ /* 0x002fea000383ffff */
[----:B------:R-:W-:Y:S05]  /*159c0*/  BRA `(.L_x_8744) ;  /* 0xffffffc400d47947 */ /* 0x000fea000383ffff */
.L_x_8667:
[----:B--2---:R2:W3:Y:S02]  /*159d0*/  SYNCS.PHASECHK.TRANS64.TRYWAIT P0, [R2+URZ+0x28840], R3 ;  /* 0x02884003020075a7 */ /* 0x0044e4000800017f */
[----:B---3--:R-:W-:Y:S05]  /*159e0*/  @!P0 NANOSLEEP.SYNCS 0x989680 ;  /* 0x009896800000895d */ /* 0x008fea0003900000 */
[----:B------:R-:W3:Y:S02]  /*159f0*/  @!P0 SYNCS.PHASECHK.TRANS64 P0, [R2+URZ+0x28840], R3 ;  /* 0x02884003020085a7 */ /* 0x000ee4000800007f */
[----:B---3--:R-:W-:Y:S05]  /*15a00*/  @!P0 BRA `(.L_x_8667) ;  /* 0xfffffffc00f08947 */ /* 0x008fea000383ffff */
[----:B------:R-:W-:Y:S05]  /*15a10*/  BRA `(.L_x_8745) ;  /* 0xffffffcc00347947 */ /* 0x000fea000383ffff */
.L_x_8673:
[----:B0-----:R0:W1:Y:S02]  /*15a20*/  SYNCS.PHASECHK.TRANS64.TRYWAIT P0, [R2+URZ+0x60], R5 ;  /* 0x00006005020075a7 */ /* 0x001064000800017f */
[----:B-1----:R-:W-:Y:S05]  /*15a30*/  @!P0 NANOSLEEP.SYNCS 0x989680 ;  /* 0x009896800000895d */ /* 0x002fea0003900000 */
[----:B------:R-:W1:Y:S02]  /*15a40*/  @!P0 SYNCS.PHASECHK.TRANS64 P0, [R2+URZ+0x60], R5 ;  /* 0x00006005020085a7 */ /* 0x000e64000800007f */
[----:B-1----:R-:W-:Y:S05]  /*15a50*/  @!P0 BRA `(.L_x_8673) ;  /* 0xfffffffc00f08947 */ /* 0x002fea000383ffff */
[----:B------:R-:W-:Y:S05]  /*15a60*/  BRA `(.L_x_8746) ;  /* 0xffffffd000087947 */ /* 0x000fea000383ffff */
.L_x_8684:
[----:B--2---:R2:W3:Y:S02]  /*15a70*/  SYNCS.PHASECHK.TRANS64.TRYWAIT P0, [R0+URZ+0x28860], R3 ;  /* 0x02886003000075a7 */ /* 0x0044e4000800017f */
[----:B---3--:R-:W-:Y:S05]  /*15a80*/  @!P0 NANOSLEEP.SYNCS 0x989680 ;  /* 0x009896800000895d */ /* 0x008fea0003900000 */
[----:B------:R-:W3:Y:S02]  /*15a90*/  @!P0 SYNCS.PHASECHK.TRANS64 P0, [R0+URZ+0x28860], R3 ;  /* 0x02886003000085a7 */ /* 0x000ee4000800007f */
[----:B---3--:R-:W-:Y:S05]  /*15aa0*/  @!P0 BRA `(.L_x_8684) ;  /* 0xfffffffc00f08947 */ /* 0x008fea000383ffff */
[----:B------:R-:W-:Y:S05]  /*15ab0*/  BRA `(.L_x_8747) ;  /* 0xffffffd400547947 */ /* 0x000fea000383ffff */
.L_x_8691:
        /* <DEDUP_REMOVED lines=9> */
.L_x_8749:
[----:B------:R-:W-:Y:S05]  /*15b50*/  BSYNC B0 ;  /* 0x0000000000007941 */ /* 0x000fea0003800000 */
.L_x_8748:
        /* <DEDUP_REMOVED lines=9> */
.L_x_8750:
        /* <DEDUP_REMOVED lines=25> */
.L_x_8751:
[----:B------:R-:W-:Y:S01]  /*15d80*/  IMAD.MOV.U32 R12, RZ, RZ, 0x2 ;  /* 0x00000002ff0c7424 */ /* 0x000fe200078e00ff */
[----:B------:R-:W-:-:S05]  /*15d90*/  SEL R3, R14, RZ, P1 ;  /* 0x000000ff0e037207 */ /* 0x000fca0000800000 */
[----:B------:R-:W-:-:S04]  /*15da0*/  IMAD.IADD R2, R2, 0x1, R3 ;  /* 0x0000000102027824 */ /* 0x000fc800078e0203 */
[----:B------:R-:W-:-:S07]  /*15db0*/  IMAD.MOV.U32 R13, RZ, RZ, R2 ;  /* 0x000000ffff0d7224 */ /* 0x000fce00078e0002 */
[----:B------:R-:W-:Y:S05]  /*15dc0*/  WARPSYNC.COLLECTIVE R15, `(.L_x_8752) ;  /* 0x000000000f087348 */ /* 0x000fea0003c00000 */
[----:B------:R0:W1:Y:S02]  /*15dd0*/  SHFL.UP P6, R14, R13, R12, R11 ;  /* 0x0400000c0d0e7389 */ /* 0x00006400000c000b */
[----:B01----:R-:W-:Y:S01]  /*15de0*/  ENDCOLLECTIVE ;  /* 0x000000000000791b */ /* 0x003fe20003800000 */
.L_x_8752:
[----:B------:R-:W-:Y:S01]  /*15df0*/  IMAD.MOV.U32 R12, RZ, RZ, 0x4 ;  /* 0x00000004ff0c7424 */ /* 0x000fe200078e00ff */
[----:B------:R-:W-:-:S05]  /*15e00*/  SEL R3, R14, RZ, P2 ;  /* 0x000000ff0e037207 */ /* 0x000fca0001000000 */
[----:B------:R-:W-:-:S04]  /*15e10*/  IMAD.IADD R2, R2, 0x1, R3 ;  /* 0x0000000102027824 */ /* 0x000fc800078e0203 */
[----:B------:R-:W-:-:S07]  /*15e20*/  IMAD.MOV.U32 R13, RZ, RZ, R2 ;  /* 0x000000ffff0d7224 */ /* 0x000fce00078e0002 */
[----:B------:R-:W-:Y:S05]  /*15e30*/  WARPSYNC.COLLECTIVE R15, `(.L_x_8753) ;  /* 0x000000000f087348 */ /* 0x000fea0003c00000 */
[----:B------:R0:W1:Y:S02]  /*15e40*/  SHFL.UP P6, R14, R13, R12, R11 ;  /* 0x0400000c0d0e7389 */ /* 0x00006400000c000b */
[----:B01----:R-:W-:Y:S01]  /*15e50*/  ENDCOLLECTIVE ;  /* 0x000000000000791b */ /* 0x003fe20003800000 */
.L_x_8753:
[----:B------:R-:W-:Y:S01]  /*15e60*/  IMAD.MOV.U32 R12, RZ, RZ, 0x8 ;  /* 0x00000008ff0c7424 */ /* 0x000fe200078e00ff */
[----:B------:R-:W-:-:S05]  /*15e70*/  SEL R3, R14, RZ, P3 ;  /* 0x000000ff0e037207 */ /* 0x000fca0001800000 */
[----:B------:R-:W-:-:S04]  /*15e80*/  IMAD.IADD R2, R2, 0x1, R3 ;  /* 0x0000000102027824 */ /* 0x000fc800078e0203 */
[----:B------:R-:W-:-:S07]  /*15e90*/  IMAD.MOV.U32 R13, RZ, RZ, R2 ;  /* 0x000000ffff0d7224 */ /* 0x000fce00078e0002 */
[----:B------:R-:W-:Y:S05]  /*15ea0*/  WARPSYNC.COLLECTIVE R15, `(.L_x_8754) ;  /* 0x000000000f087348 */ /* 0x000fea0003c00000 */
[----:B------:R0:W1:Y:S02]  /*15eb0*/  SHFL.UP P6, R14, R13, R12, R11 ;  /* 0x0400000c0d0e7389 */ /* 0x00006400000c000b */
[----:B01----:R-:W-:Y:S01]  /*15ec0*/  ENDCOLLECTIVE ;  /* 0x000000000000791b */ /* 0x003fe20003800000 */
.L_x_8754:
[----:B------:R-:W-:Y:S01]  /*15ed0*/  IMAD.MOV.U32 R12, RZ, RZ, 0x10 ;  /* 0x00000010ff0c7424 */ /* 0x000fe200078e00ff */
[----:B------:R-:W-:-:S05]  /*15ee0*/  SEL R3, R14, RZ, P4 ;  /* 0x000000ff0e037207 */ /* 0x000fca0002000000 */
[----:B------:R-:W-:-:S04]  /*15ef0*/  IMAD.IADD R2, R2, 0x1, R3 ;  /* 0x0000000102027824 */ /* 0x000fc800078e0203 */
[----:B------:R-:W-:-:S07]  /*15f00*/  IMAD.MOV.U32 R13, RZ, RZ, R2 ;  /* 0x000000ffff0d7224 */ /* 0x000fce00078e0002 */
[----:B------:R-:W-:Y:S05]  /*15f10*/  WARPSYNC.COLLECTIVE R15, `(.L_x_8755) ;  /* 0x000000000f087348 */ /* 0x000fea0003c00000 */
[----:B------:R0:W1:Y:S02]  /*15f20*/  SHFL.UP P6, R14, R13, R12, R11 ;  /* 0x0400000c0d0e7389 */ /* 0x00006400000c000b */
[----:B01----:R-:W-:Y:S01]  /*15f30*/  ENDCOLLECTIVE ;  /* 0x000000000000791b */ /* 0x003fe20003800000 */
.L_x_8755:
        /* <DEDUP_REMOVED lines=8> */
.L_x_8756:
[----:B------:R-:W-:Y:S01]  /*15fc0*/  IMAD.MOV.U32 R9, RZ, RZ, R14 ;  /* 0x000000ffff097224 */ /* 0x000fe200078e000e */
[----:B------:R-:W-:Y:S06]  /*15fd0*/  BRA `(.L_x_8757) ;  /* 0xffffffd400dc7947 */ /* 0x000fec000383ffff */
.L_x_8694:
        /* <DEDUP_REMOVED lines=8> */
.L_x_8759:
[----:B------:R-:W-:Y:S05]  /*16060*/  BSYNC B0 ;  /* 0x0000000000007941 */ /* 0x000fea0003800000 */
.L_x_8758:
        /* <DEDUP_REMOVED lines=9> */
.L_x_8760:
[----:B------:R-:W-:Y:S01]  /*16100*/  IMAD.MOV.U32 R12, RZ, RZ, 0x4 ;  /* 0x00000004ff0c7424 */ /* 0x000fe200078e00ff */
[----:B------:R-:W-:-:S05]  /*16110*/  SEL R3, R14, RZ, P2 ;  /* 0x000000ff0e037207 */ /* 0x000fca0001000000 */
[----:B------:R-:W-:-:S04]  /*16120*/  IMAD.IADD R2, R2, 0x1, R3 ;  /* 0x0000000102027824 */ /* 0x000fc800078e0203 */
[----:B------:R-:W-:-:S07]  /*16130*/  IMAD.MOV.U32 R13, RZ, RZ, R2 ;  /* 0x000000ffff0d7224 */ /* 0x000fce00078e0002 */
[----:B------:R-:W-:Y:S05]  /*16140*/  WARPSYNC.COLLECTIVE R15, `(.L_x_8761) ;  /* 0x000000000f087348 */ /* 0x000fea0003c00000 */
[----:B------:R0:W1:Y:S02]  /*16150*/  SHFL.UP P6, R14, R13, R12, R11 ;  /* 0x0400000c0d0e7389 */ /* 0x00006400000c000b */
[----:B01----:R-:W-:Y:S01]  /*16160*/  ENDCOLLECTIVE ;  /* 0x000000000000791b */ /* 0x003fe20003800000 */
.L_x_8761:
[----:B------:R-:W-:Y:S01]  /*16170*/  IMAD.MOV.U32 R12, RZ, RZ, 0x8 ;  /* 0x00000008ff0c7424 */ /* 0x000fe200078e00ff */
[----:B------:R-:W-:-:S05]  /*16180*/  SEL R3, R14, RZ, P3 ;  /* 0x000000ff0e037207 */ /* 0x000fca0001800000 */
[----:B------:R-:W-:-:S04]  /*16190*/  IMAD.IADD R2, R2, 0x1, R3 ;  /* 0x0000000102027824 */ /* 0x000fc800078e0203 */
[----:B------:R-:W-:-:S07]  /*161a0*/  IMAD.MOV.U32 R13, RZ, RZ, R2 ;  /* 0x000000ffff0d7224 */ /* 0x000fce00078e0002 */
[----:B------:R-:W-:Y:S05]  /*161b0*/  WARPSYNC.COLLECTIVE R15, `(.L_x_8762) ;  /* 0x000000000f087348 */ /* 0x000fea0003c00000 */
[----:B------:R0:W1:Y:S02]  /*161c0*/  SHFL.UP P6, R14, R13, R12, R11 ;  /* 0x0400000c0d0e7389 */ /* 0x00006400000c000b */
[----:B01----:R-:W-:Y:S01]  /*161d0*/  ENDCOLLECTIVE ;  /* 0x000000000000791b */ /* 0x003fe20003800000 */
.L_x_8762:
[----:B------:R-:W-:Y:S01]  /*161e0*/  IMAD.MOV.U32 R12, RZ, RZ, 0x10 ;  /* 0x00000010ff0c7424 */ /* 0x000fe200078e00ff */
[----:B------:R-:W-:-:S05]  /*161f0*/  SEL R3, R14, RZ, P4 ;  /* 0x000000ff0e037207 */ /* 0x000fca0002000000 */
[----:B------:R-:W-:-:S04]  /*16200*/  IMAD.IADD R2, R2, 0x1, R3 ;  /* 0x0000000102027824 */ /* 0x000fc800078e0203 */
[----:B------:R-:W-:-:S07]  /*16210*/  IMAD.MOV.U32 R13, RZ, RZ, R2 ;  /* 0x000000ffff0d7224 */ /* 0x000fce00078e0002 */
[----:B------:R-:W-:Y:S05]  /*16220*/  WARPSYNC.COLLECTIVE R15, `(.L_x_8763) ;  /* 0x000000000f087348 */ /* 0x000fea0003c00000 */
[----:B------:R0:W1:Y:S02]  /*16230*/  SHFL.UP P6, R14, R13, R12, R11 ;  /* 0x0400000c0d0e7389 */ /* 0x00006400000c000b */
[----:B01----:R-:W-:Y:S01]  /*16240*/  ENDCOLLECTIVE ;  /* 0x000000000000791b */ /* 0x003fe20003800000 */
.L_x_8763:
        /* <DEDUP_REMOVED lines=8> */
.L_x_8764:
[----:B------:R-:W-:Y:S01]  /*162d0*/  IMAD.MOV.U32 R9, RZ, RZ, R14 ;  /* 0x000000ffff097224 */ /* 0x000fe200078e000e */
[----:B------:R-:W-:Y:S06]  /*162e0*/  BRA `(.L_x_8765) ;  /* 0xffffffd400c47947 */ /* 0x000fec000383ffff */
.L_x_8696:
[----:B------:R-:W-:Y:S01]  /*162f0*/  BSSY B0, `(.L_x_8766) ;  /* 0x0000006000007945 */ /* 0x000fe20003800000 */
[----:B------:R-:W-:Y:S01]  /*16300*/  PLOP3.LUT P6, PT, P6, PT, PT, 0x8, 0x0 ;  /* 0x000000000000781c */ /* 0x000fe200037ce170 */
[----:B------:R-:W-:-:S12]  /*16310*/  IMAD.MOV.U32 R15, RZ, RZ, -0x1 ;  /* 0xffffffffff0f7424 */ /* 0x000fd800078e00ff */
[----:B0-----:R-:W-:Y:S05]  /*16320*/  WARPSYNC.COLLECTIVE R15, `(.L_x_8767) ;  /* 0x000000000f087348 */ /* 0x001fea0003c00000 */
[----:B------:R-:W-:Y:S01]  /*16330*/  VOTE.ANY R14, PT, P6 ;  /* 0x00000000000e7806 */ /* 0x000fe200030e0100 */
[----:B0-----:R-:W-:Y:S06]  /*16340*/  ENDCOLLECTIVE ;  /* 0x000000000000791b */ /* 0x001fec0003800000 */
.L_x_8767:
[----:B------:R-:W-:Y:S05]  /*16350*/  BSYNC B0 ;  /* 0x0000000000007941 */ /* 0x000fea0003800000 */
.L_x_8766:
        /* <DEDUP_REMOVED lines=10> */
.L_x_8768:
[----:B------:R-:W-:Y:S02]  /*16400*/  IMAD.MOV.U32 R13, RZ, RZ, R7 ;  /* 0x000000ffff0d7224 */ /* 0x000fe400078e0007 */
[----:B------:R-:W-:-:S07]  /*16410*/  IMAD.MOV.U32 R0, RZ, RZ, R14 ;  /* 0x000000ffff007224 */ /* 0x000fce00078e000e */
[----:B------:R-:W-:Y:S05]  /*16420*/  WARPSYNC.COLLECTIVE R15, `(.L_x_8769) ;  /* 0x000000000f087348 */ /* 0x000fea0003c00000 */
[----:B------:R0:W1:Y:S02]  /*16430*/  SHFL.IDX P6, R14, R13, R12, R11 ;  /* 0x0000000c0d0e7389 */ /* 0x00006400000c000b */
[----:B01----:R-:W-:Y:S01]  /*16440*/  ENDCOLLECTIVE ;  /* 0x000000000000791b */ /* 0x003fe20003800000 */
.L_x_8769:
[----:B------:R-:W-:Y:S02]  /*16450*/  IMAD.MOV.U32 R7, RZ, RZ, R14 ;  /* 0x000000ffff077224 */ /* 0x000fe400078e000e */
[----:B------:R-:W-:-:S05]  /*16460*/  IMAD.IADD R6, R10, 0x1, R16 ;  /* 0x000000010a067824 */ /* 0x000fca00078e0210 */
[----:B------:R0:W-:Y:S01]  /*16470*/  STL [R1+0xc], R6 ;  /* 0x00000c0601007387 */ /* 0x0001e20000100800 */
[----:B------:R-:W-:Y:S05]  /*16480*/  BRA `(.L_x_8770) ;  /* 0xffffffd400a47947 */ /* 0x000fea000383ffff */
.L_x_8698:
        /* <DEDUP_REMOVED lines=8> */
.L_x_8772:
[----:B------:R-:W-:Y:S05]  /*16510*/  BSYNC B0 ;  /* 0x0000000000007941 */ /* 0x000fea0003800000 */
.L_x_8771:
[----:B------:R-:W-:Y:S01]  /*16520*/  IMAD.MOV.U32 R5, RZ, RZ, R14 ;  /* 0x000000ffff057224 */ /* 0x000fe200078e000e */
[----:B------:R-:W-:Y:S06]  /*16530*/  BRA `(.L_x_8697) ;  /* 0xffffffd400907947 */ /* 0x000fec000383ffff */
.L_x_8704:
[----:B0-----:R0:W1:Y:S02]  /*16540*/  SYNCS.PHASECHK.TRANS64.TRYWAIT P0, [R0+URZ+0x28820], R3 ;  /* 0x02882003000075a7 */ /* 0x001064000800017f */
[----:B-1----:R-:W-:Y:S05]  /*16550*/  @!P0 NANOSLEEP.SYNCS 0x989680 ;  /* 0x009896800000895d */ /* 0x002fea0003900000 */
[----:B------:R-:W1:Y:S02]  /*16560*/  @!P0 SYNCS.PHASECHK.TRANS64 P0, [R0+URZ+0x28820], R3 ;  /* 0x02882003000085a7 */ /* 0x000e64000800007f */
[----:B-1----:R-:W-:Y:S05]  /*16570*/  @!P0 BRA `(.L_x_8704) ;  /* 0xfffffffc00f08947 */ /* 0x002fea000383ffff */
[----:B------:R-:W-:Y:S05]  /*16580*/  BRA `(.L_x_8773) ;  /* 0xffffffe0002c7947 */ /* 0x000fea000383ffff */
.L_x_8705:
        /* <DEDUP_REMOVED lines=11> */
.L_x_8775:
[----:B------:R-:W-:Y:S05]  /*16640*/  BSYNC B0 ;  /* 0x0000000000007941 */ /* 0x000fea0003800000 */
.L_x_8774:
[----:B------:R-:W-:Y:S05]  /*16650*/  BRA `(.L_x_8776) ;  /* 0xffffffe000147947 */ /* 0x000fea000383ffff */
.L_x_8708:
[----:B------:R-:W-:Y:S01]  /*16660*/  BSSY B1, `(.L_x_8777) ;  /* 0x0000006000017945 */ /* 0x000fe20003800000 */
[----:B------:R-:W-:-:S07]  /*16670*/  IMAD.MOV.U32 R15, RZ, RZ, -0x1 ;  /* 0xffffffffff0f7424 */ /* 0x000fce00078e00ff */
[----:B01----:R-:W-:Y:S05]  /*16680*/  WARPSYNC.COLLECTIVE R15, `(.L_x_8778) ;  /* 0x000000000f0c7348 */ /* 0x003fea0003c00000 */
[----:B------:R-:W-:Y:S02]  /*16690*/  ELECT P6, UR62, PT ;  /* 0x00000000003e782f */ /* 0x000fe400038c0000 */
[----:B------:R-:W-:Y:S01]  /*166a0*/  MOV R14, UR62 ;  /* 0x0000003e000e7c02 */ /* 0x000fe20008000f00 */
[----:B01----:R-:W-:Y:S10]  /*166b0*/  ENDCOLLECTIVE ;  /* 0x000000000000791b */ /* 0x003ff40003800000 */
.L_x_8778:
[----:B------:R-:W-:Y:S05]  /*166c0*/  BSYNC B1 ;  /* 0x0000000000017941 */ /* 0x000fea0003800000 */
.L_x_8777:
[----:B------:R-:W-:Y:S05]  /*166d0*/  BRA `(.L_x_8779) ;  /* 0xffffffe0000c7947 */ /* 0x000fea000383ffff */
.L_x_8710:
[----:B0-----:R0:W1:Y:S02]  /*166e0*/  SYNCS.PHASECHK.TRANS64.TRYWAIT P0, [R6+URZ], R5 ;  /* 0x00000005060075a7 */ /* 0x001064000800017f */
[----:B-1----:R-:W-:Y:S05]  /*166f0*/  @!P0 NANOSLEEP.SYNCS 0x989680 ;  /* 0x009896800000895d */ /* 0x002fea0003900000 */
[----:B------:R-:W1:Y:S02]  /*16700*/  @!P0 SYNCS.PHASECHK.TRANS64 P0, [R6+URZ], R5 ;  /* 0x00000005060085a7 */ /* 0x000e64000800007f */
[----:B-1----:R-:W-:Y:S05]  /*16710*/  @!P0 BRA `(.L_x_8710) ;  /* 0xfffffffc00f08947 */ /* 0x002fea000383ffff */
[----:B------:R-:W-:Y:S05]  /*16720*/  BRA `(.L_x_8780) ;  /* 0xffffffe000447947 */ /* 0x000fea000383ffff */
.L_x_8711:
[----:B-1----:R1:W2:Y:S02]  /*16730*/  SYNCS.PHASECHK.TRANS64.TRYWAIT P0, [R7+URZ], R2 ;  /* 0x00000002070075a7 */ /* 0x0022a4000800017f */
[----:B--2---:R-:W-:Y:S05]  /*16740*/  @!P0 NANOSLEEP.SYNCS 0x989680 ;  /* 0x009896800000895d */ /* 0x004fea0003900000 */
[----:B------:R-:W2:Y:S02]  /*16750*/  @!P0 SYNCS.PHASECHK.TRANS64 P0, [R7+URZ], R2 ;  /* 0x00000002070085a7 */ /* 0x000ea4000800007f */
[----:B--2---:R-:W-:Y:S05]  /*16760*/  @!P0 BRA `(.L_x_8711) ;  /* 0xfffffffc00f08947 */ /* 0x004fea000383ffff */
[----:B------:R-:W-:Y:S05]  /*16770*/  BRA `(.L_x_8781) ;  /* 0xffffffe000387947 */ /* 0x000fea000383ffff */
.L_x_8713:
[----:B--2---:R2:W3:Y:S02]  /*16780*/  SYNCS.PHASECHK.TRANS64.TRYWAIT P0, [R4+URZ], R5 ;  /* 0x00000005040075a7 */ /* 0x0044e4000800017f */
[----:B---3--:R-:W-:Y:S05]  /*16790*/  @!P0 NANOSLEEP.SYNCS 0x989680 ;  /* 0x009896800000895d */ /* 0x008fea0003900000 */
[----:B------:R-:W3:Y:S02]  /*167a0*/  @!P0 SYNCS.PHASECHK.TRANS64 P0, [R4+URZ], R5 ;  /* 0x00000005040085a7 */ /* 0x000ee4000800007f */
[----:B---3--:R-:W-:Y:S05]  /*167b0*/  @!P0 BRA `(.L_x_8713) ;  /* 0xfffffffc00f08947 */ /* 0x008fea000383ffff */
[----:B------:R-:W-:Y:S05]  /*167c0*/  BRA `(.L_x_8782) ;  /* 0xffffffe0003c7947 */ /* 0x000fea000383ffff */
.L_x_8783:
        /* <DEDUP_REMOVED lines=11> */
.L_x_14858:


//--------------------- .text._ZN7cutlass13device_kernelIN5flash11enable_sm90INS1_16FlashAttnFwdSm90INS1_25CollectiveMainloopFwdSm90ILi2EN4cute5tupleIJNS5_1CILi1EEES8_S8_EEENS6_IJNS7_ILi128EEESA_SA_EEELi128ENS_10bfloat16_tEfNS_4arch4Sm90ELb1ELb0ELb1ELb1ELb0ELb1ELb0ELb1ELb1ELb1ELb1ELb0EEENS1_21CollectiveEpilogueFwdISB_S9_SC_SE_Li256ELb1ELb1ELb1ELb0EEENS1_36VarlenDynamicPersistentTileSchedulerILi128ELi128ELi256ELi128ELb1ELb1ELb1ELb1ELb1ELb1EEEEEEEEEvNT_6ParamsE --------------------------
	.section	.text._ZN7cutlass13device_kernelIN5flash11enable_sm90INS1_16FlashAttnFwdSm90INS1_25CollectiveMainloopFwdSm90ILi2EN4cute5tupleIJNS5_1CILi1EEES8_S8_EEENS6_IJNS7_ILi128EEESA_SA_EEELi128ENS_10bfloat16_tEfNS_4arch4Sm90ELb1ELb0ELb1ELb1ELb0ELb1ELb0ELb1ELb1ELb1ELb1ELb0EEENS1_21CollectiveEpilogueFwdISB_S9_SC_SE_Li256ELb1ELb1ELb1ELb0EEENS1_36VarlenDynamicPersistentTileSchedulerILi128ELi128ELi256ELi128ELb1ELb1ELb1ELb1ELb1ELb1EEEEEEEEEvNT_6ParamsE,"ax",@progbits
	.align	128
.text._ZN7cutlass13device_kernelIN5flash11enable_sm90INS1_16FlashAttnFwdSm90INS1_25CollectiveMainloopFwdSm90ILi2EN4cute5tupleIJNS5_1CILi1EEES8_S8_EEENS6_IJNS7_ILi128EEESA_SA_EEELi128ENS_10bfloat16_tEfNS_4arch4Sm90ELb1ELb0ELb1ELb1ELb0ELb1ELb0ELb1ELb1ELb1ELb1ELb0EEENS1_21CollectiveEpilogueFwdISB_S9_SC_SE_Li256ELb1ELb1ELb1ELb0EEENS1_36VarlenDynamicPersistentTileSchedulerILi128ELi128ELi256ELi128ELb1ELb1ELb1ELb1ELb1ELb1EEEEEEEEEvNT_6ParamsE:
        .type           _ZN7cutlass13device_kernelIN5flash11enable_sm90INS1_16FlashAttnFwdSm90INS1_25CollectiveMainloopFwdSm90ILi2EN4cute5tupleIJNS5_1CILi1EEES8_S8_EEENS6_IJNS7_ILi128EEESA_SA_EEELi128ENS_10bfloat16_tEfNS_4arch4Sm90ELb1ELb0ELb1ELb1ELb0ELb1ELb0ELb1ELb1ELb1ELb1ELb0EEENS1_21CollectiveEpilogueFwdISB_S9_SC_SE_Li256ELb1ELb1ELb1ELb0EEENS1_36VarlenDynamicPersistentTileSchedulerILi128ELi128ELi256ELi128ELb1ELb1ELb1ELb1ELb1ELb1EEEEEEEEEvNT_6ParamsE,@function
        .size           _ZN7cutlass13device_kernelIN5flash11enable_sm90INS1_16FlashAttnFwdSm90INS1_25CollectiveMainloopFwdSm90ILi2EN4cute5tupleIJNS5_1CILi1EEES8_S8_EEENS6_IJNS7_ILi128EEESA_SA_EEELi128ENS_10bfloat16_tEfNS_4arch4Sm90ELb1ELb0ELb1ELb1ELb0ELb1ELb0ELb1ELb1ELb1ELb1ELb0EEENS1_21CollectiveEpilogueFwdISB_S9_SC_SE_Li256ELb1ELb1ELb1ELb0EEENS1_36VarlenDynamicPersistentTileSchedulerILi128ELi128ELi256ELi128ELb1ELb1ELb1ELb1ELb1ELb1EEEEEEEEEvNT_6ParamsE,(.L_x_14859 - _ZN7cutlass13device_kernelIN5flash11enable_sm90INS1_16FlashAttnFwdSm90INS1_25CollectiveMainloopFwdSm90ILi2EN4cute5tupleIJNS5_1CILi1EEES8_S8_EEENS6_IJNS7_ILi128EEESA_SA_EEELi128ENS_10bfloat16_tEfNS_4arch4Sm90ELb1ELb0ELb1ELb1ELb0ELb1ELb0ELb1ELb1ELb1ELb1ELb0EEENS1_21CollectiveEpilogueFwdISB_S9_SC_SE_Li256ELb1ELb1ELb1ELb0EEENS1_36VarlenDynamicPersistentTileSchedulerILi128ELi128ELi256ELi128ELb1ELb1ELb1ELb1ELb1ELb1EEEEEEEEEvNT_6ParamsE)
        .other          _ZN7cutlass13device_kernelIN5flash11enable_sm90INS1_16FlashAttnFwdSm90INS1_25CollectiveMainloopFwdSm90ILi2EN4cute5tupleIJNS5_1CILi1EEES8_S8_EEENS6_IJNS7_ILi128EEESA_SA_EEELi128ENS_10bfloat16_tEfNS_4arch4Sm90ELb1ELb0ELb1ELb1ELb0ELb1ELb0ELb1ELb1ELb1ELb1ELb0EEENS1_21CollectiveEpilogueFwdISB_S9_SC_SE_Li256ELb1ELb1ELb1ELb0EEENS1_36VarlenDynamicPersistentTileSchedulerILi128ELi128ELi256ELi128ELb1ELb1ELb1ELb1ELb1ELb1EEEEEEEEEvNT_6ParamsE,@"STO_CUDA_ENTRY STV_DEFAULT"
_ZN7cutlass13device_kernelIN5flash11enable_sm90INS1_16FlashAttnFwdSm90INS1_25CollectiveMainloopFwdSm90ILi2EN4cute5tupleIJNS5_1CILi1EEES8_S8_EEENS6_IJNS7_ILi128EEESA_SA_EEELi128ENS_10bfloat16_tEfNS_4arch4Sm90ELb1ELb0ELb1ELb1ELb0ELb1ELb0ELb1ELb1ELb1ELb1ELb0EEENS1_21CollectiveEpilogueFwdISB_S9_SC_SE_Li256ELb1ELb1ELb1ELb0EEENS1_36VarlenDynamicPersistentTileSchedulerILi128ELi128ELi256ELi128ELb1ELb1ELb1ELb1ELb1ELb1EEEEEEEEEvNT_6ParamsE:
        /* <DEDUP_REMOVED lines=24> */
.L_x_8785:
[----:B------:R-:W-:Y:S05]  /*0180*/  BSYNC B0 ;  /* 0x0000000000007941 */ /* 0x000fea0003800000 */
.L_x_8784:
        /* <DEDUP_REMOVED lines=41> */
.L_x_8786:
        /* <DEDUP_REMOVED lines=22> */
.L_x_8787:
        /* <DEDUP_REMOVED lines=18> */
.L_x_8788:
        /* <DEDUP_REMOVED lines=22> */
.L_x_8789:
        /* <DEDUP_REMOVED lines=22> */
.L_x_8790:
        /* <DEDUP_REMOVED lines=8> */
.L_x_8793:
        /* <DEDUP_REMOVED lines=21> */
[----:B----4-:R-:W-:Y:S05]  /*0b30*/  @P0 BRA `(.L_x_8794) ;  /* 0x0000022800d40947 */ /* 0x010fea0003800000 */
        /* <DEDUP_REMOVED lines=13> */
[-C--:B------:R-:W-:Y:S01]  /*0c10*/  LEA.HI R4, R0, R16.reuse, RZ, 0x4 ;  /* 0x0000001000047211 */ /* 0x080fe200078f20ff */
[----:B------:R-:W-:Y:S01]  /*0c20*/  IMAD.SHL.U32 R6, R5, 0x20, RZ ;  /* 0x0000002005067824 */ /* 0x000fe200078e00ff */
[----:B------:R-:W-:Y:S01]  /*0c30*/  SHF.R.S32.HI R18, RZ, 0x7, R3 ;  /* 0x00000007ff127819 */ /* 0x000fe20000011403 */
[----:B------:R-:W-:Y:S01]  /*0c40*/  IMAD.IADD R236, R16, 0x1, -R236 ;  /* 0x0000000110ec7824 */ /* 0x000fe200078e0aec */
[----:B------:R-:W-:Y:S02]  /*0c50*/  LOP3.LUT R5, R4, 0x3fffff0, RZ, 0xc0, !PT ;  /* 0x03fffff004057812 */ /* 0x000fe400078ec0ff */
[----:B------:R-:W-:Y:S02]  /*0c60*/  LEA.HI R22, R0, R16, RZ, 0x3 ;  /* 0x0000001000167211 */ /* 0x000fe400078f18ff */
[----:B------:R-:W-:Y:S01]  /*0c70*/  SHF.R.S32.HI R9, RZ, 0x1f, R236 ;  /* 0x0000001fff097819 */ /* 0x000fe200000114ec */
[----:B------:R-:W-:Y:S01]  /*0c80*/  IMAD.IADD R5, R16, 0x1, -R5 ;  /* 0x0000000110057824 */ /* 0x000fe200078e0a05 */
[----:B------:R-:W-:-:S02]  /*0c90*/  LOP3.LUT R6, R6, 0xfffffc00, RZ, 0xc0, !PT ;  /* 0xfffffc0006067812 */ /* 0x000fc400078ec0ff */
[CC--:B------:R-:W-:Y:S02]  /*0ca0*/  LEA.HI R8, R9.reuse, R236.reuse, RZ, 0x2 ;  /* 0x000000ec09087211 */ /* 0x0c0fe400078f10ff */
[----:B------:R-:W-:Y:S02]  /*0cb0*/  LEA.HI R9, R9, R236, RZ, 0x5 ;  /* 0x000000ec09097211 */ /* 0x000fe400078f28ff */
[--C-:B------:R-:W-:Y:S02]  /*0cc0*/  SHF.R.S32.HI R10, RZ, 0x2, R8.reuse ;  /* 0x00000002ff0a7819 */ /* 0x100fe40000011408 */
[----:B------:R-:W-:Y:S02]  /*0cd0*/  SHF.R.S32.HI R7, RZ, 0x1f, R8 ;  /* 0x0000001fff077819 */ /* 0x000fe40000011408 */
[----:B------:R-:W-:Y:S02]  /*0ce0*/  LEA.HI R3, R3, R18, RZ, 0x1 ;  /* 0x0000001203037211 */ /* 0x000fe400078f08ff */
[----:B------:R-:W-:-:S02]  /*0cf0*/  LEA.HI R7, R7, R10, RZ, 0x3 ;  /* 0x0000000a07077211 */ /* 0x000fc400078f18ff */
[-C--:B------:R-:W-:Y:S02]  /*0d00*/  LEA.HI R12, R0, R16.reuse, RZ, 0x2 ;  /* 0x00000010000c7211 */ /* 0x080fe400078f10ff */
[----:B------:R-:W-:Y:S01]  /*0d10*/  LOP3.LUT R11, R7, 0xfffffff8, RZ, 0xc0, !PT ;  /* 0xfffffff8070b7812 */ /* 0x000fe200078ec0ff */
[----:B------:R-:W-:Y:S01]  /*0d20*/  IMAD R7, R5, 0x40, R6 ;  /* 0x0000004005077824 */ /* 0x000fe200078e0206 */
[----:B------:R-:W-:Y:S02]  /*0d30*/  LOP3.LUT R207, R22, 0xfffffff8, RZ, 0xc0, !PT ;  /* 0xfffffff816cf7812 */ /* 0x000fe400078ec0ff */
[----:B------:R-:W-:Y:S01]  /*0d40*/  LEA.HI R0, R0, R16, RZ, 0x6 ;  /* 0x0000001000007211 */ /* 0x000fe200078f30ff */
[----:B------:R-:W-:Y:S01]  /*0d50*/  IMAD.IADD R10, R10, 0x1, -R11 ;  /* 0x000000010a0a7824 */ /* 0x000fe200078e0a0b */
[----:B------:R-:W-:Y:S01]  /*0d60*/  SHF.R.S32.HI R22, RZ, 0x3, R22 ;  /* 0x00000003ff167819 */ /* 0x000fe20000011416 */
[----:B------:R-:W-:Y:S01]  /*0d70*/  IMAD.IADD R207, R16, 0x1, -R207 ;  /* 0x0000000110cf7824 */ /* 0x000fe200078e0acf */
[----:B------:R-:W-:Y:S01]  /*0d80*/  SHF.R.S32.HI R5, RZ, 0x4, R4 ;  /* 0x00000004ff057819 */ /* 0x000fe20000011404 */
[----:B------:R-:W-:Y:S01]  /*0d90*/  IMAD.SHL.U32 R0, R0, 0x8, RZ ;  /* 0x0000000800007824 */ /* 0x000fe200078e00ff */
[----:B------:R-:W-:Y:S01]  /*0da0*/  SHF.R.S32.HI R9, RZ, 0x5, R9 ;  /* 0x00000005ff097819 */ /* 0x000fe20000011409 */
[C---:B------:R-:W-:Y:S01]  /*0db0*/  VIADD R214, R22.reuse, 0x20 ;  /* 0x0000002016d67836 */ /* 0x040fe20000000000 */
[----:B------:R-:W-:Y:S01]  /*0dc0*/  LOP3.LUT R3, R3, 0x3fffffe, RZ, 0xc0, !PT ;  /* 0x03fffffe03037812 */ /* 0x000fe200078ec0ff */
[----:B------:R-:W-:Y:S01]  /*0dd0*/  VIADD R213, R22, 0x40 ;  /* 0x0000004016d57836 */ /* 0x000fe20000000000 */
[----:B------:R-:W-:Y:S01]  /*0de0*/  LOP3.LUT R12, R12, 0xfffffffc, RZ, 0xc0, !PT ;  /* 0xfffffffc0c0c7812 */ /* 0x000fe200078ec0ff */
[----:B------:R-:W-:Y:S01]  /*0df0*/  IMAD R10, R9, 0x10, R10 ;  /* 0x00000010090a7824 */ /* 0x000fe200078e020a */
[----:B------:R-:W-:Y:S01]  /*0e00*/  LEA.HI R4, R4, R5, RZ, 0x1 ;  /* 0x0000000504047211 */ /* 0x000fe200078f08ff */
[----:B------:R-:W-:Y:S01]  /*0e10*/  IMAD.IADD R3, R18, 0x1, -R3 ;  /* 0x0000000112037824 */ /* 0x000fe200078e0a03 */
[----:B------:R-:W-:Y:S01]  /*0e20*/  LOP3.LUT R202, R0, 0xfffffe00, RZ, 0xc0, !PT ;  /* 0xfffffe0000ca7812 */ /* 0x000fe200078ec0ff */
[----:B------:R-:W-:Y:S01]  /*0e30*/  VIADD R212, R22, 0x60 ;  /* 0x0000006016d47836 */ /* 0x000fe20000000000 */
[----:B------:R-:W-:Y:S01]  /*0e40*/  LOP3.LUT R4, R4, 0x1ffffffe, RZ, 0xc0, !PT ;  /* 0x1ffffffe04047812 */ /* 0x000fe200078ec0ff */
[----:B------:R-:W-:Y:S01]  /*0e50*/  IMAD.IADD R12, R16, 0x1, -R12 ;  /* 0x00000001100c7824 */ /* 0x000fe200078e0a0c */
[----:B------:R-:W-:Y:S01]  /*0e60*/  SHF.R.S32.HI R9, RZ, 0x1f, R214 ;  /* 0x0000001fff097819 */ /* 0x000fe200000114d6 */
[----:B------:R-:W-:Y:S01]  /*0e70*/  IMAD R10, R3, 0x40, R10 ;  /* 0x00000040030a7824 */ /* 0x000fe200078e020a */
[----:B------:R-:W-:Y:S01]  /*0e80*/  SHF.R.S32.HI R0, RZ, 0x1f, R213 ;  /* 0x0000001fff007819 */ /* 0x000fe200000114d5 */
[----:B------:R-:W-:Y:S01]  /*0e90*/  IMAD.SHL.U32 R3, R22, 0x40, RZ ;  /* 0x0000004016037824 */ /* 0x000fe200078e00ff */
[----:B------:R-:W-:Y:S01]  /*0ea0*/  SHF.R.S32.HI R11, RZ, 0x1f, R212 ;  /* 0x0000001fff0b7819 */ /* 0x000fe200000114d4 */
[----:B------:R-:W-:Y:S01]  /*0eb0*/  IMAD.IADD R4, R5, 0x1, -R4 ;  /* 0x0000000105047824 */ /* 0x000fe200078e0a04 */
[----:B------:R-:W-:Y:S01]  /*0ec0*/  LEA.HI R6, R12, R12, RZ, 0x1 ;  /* 0x0000000c0c067211 */ /* 0x000fe200078f08ff */
[----:B------:R-:W-:Y:S01]  /*0ed0*/  IMAD.SHL.U32 R196, R214, 0x40, RZ ;  /* 0x00000040d6c47824 */ /* 0x000fe200078e00ff */
[----:B------:R-:W-:Y:S01]  /*0ee0*/  LEA.HI R9, R9, R214, RZ, 0x3 ;  /* 0x000000d609097211 */ /* 0x000fe200078f18ff */
[----:B------:R-:W-:Y:S01]  /*0ef0*/  IMAD.SHL.U32 R16, R207, 0x8, RZ ;  /* 0x00000008cf107824 */ /* 0x000fe200078e00ff */
[----:B------:R-:W-:Y:S01]  /*0f00*/  LEA.HI R0, R0, R213, RZ, 0x3 ;  /* 0x000000d500007211 */ /* 0x000fe200078f18ff */
[----:B------:R-:W-:Y:S01]  /*0f10*/  IMAD.SHL.U32 R195, R213, 0x40, RZ ;  /* 0x00000040d5c37824 */ /* 0x000fe200078e00ff */
[----:B------:R-:W-:Y:S01]  /*0f20*/  LEA.HI R11, R11, R212, RZ, 0x3 ;  /* 0x000000d40b0b7211 */ /* 0x000fe200078f18ff */
[----:B------:R-:W-:Y:S01]  /*0f30*/  IMAD.SHL.U32 R194, R212, 0x40, RZ ;  /* 0x00000040d4c27824 */ /* 0x000fe200078e00ff */
[----:B------:R-:W-:Y:S01]  /*0f40*/  LOP3.LUT R5, R6, 0x1ffffffe, RZ, 0xc0, !PT ;  /* 0x1ffffffe06057812 */ /* 0x000fe200078ec0ff */
[----:B------:R-:W-:Y:S01]  /*0f50*/  IMAD R4, R4, 0x8, R7 ;  /* 0x0000000804047824 */ /* 0x000fe200078e0207 */
[----:B------:R-:W-:Y:S01]  /*0f60*/  LOP3.LUT R3, R3, 0x1c0, RZ, 0xc0, !PT ;  /* 0x000001c003037812 */ /* 0x000fe200078ec0ff */
[----:B------:R-:W-:Y:S01]  /*0f70*/  IMAD.SHL.U32 R9, R9, 0x40, RZ ;  /* 0x0000004009097824 */ /* 0x000fe200078e00ff */
[----:B------:R-:W-:Y:S01]  /*0f80*/  LOP3.LUT R196, R196, 0x1c0, RZ, 0xc0, !PT ;  /* 0x000001c0c4c47812 */ /* 0x000fe200078ec0ff */
[----:B------:R-:W-:Y:S01]  /*0f90*/  IMAD.SHL.U32 R0, R0, 0x40, RZ ;  /* 0x0000004000007824 */ /* 0x000fe200078e00ff */
[----:B------:R-:W-:Y:S01]  /*0fa0*/  SHF.R.U32.HI R201, RZ, 0x3, R3 ;  /* 0x00000003ffc97819 */ /* 0x000fe20000011603 */
[----:B------:R-:W-:Y:S01]  /*0fb0*/  IMAD.SHL.U32 R11, R11, 0x40, RZ ;  /* 0x000000400b0b7824 */ /* 0x000fe200078e00ff */
[----:B------:R-:W-:Y:S01]  /*0fc0*/  LOP3.LUT R205, R3, 0x38, R16, 0xf8, !PT ;  /* 0x0000003803cd7812 */ /* 0x000fe200078ef810 */
[----:B------:R-:W-:Y:S01]  /*0fd0*/  IMAD.IADD R204, R12, 0x1, -R5 ;  /* 0x000000010ccc7824 */ /* 0x000fe200078e0a05 */
[----:B------:R-:W-:Y:S01]  /*0fe0*/  LOP3.LUT R195, R195, 0x1c0, RZ, 0xc0, !PT ;  /* 0x000001c0c3c37812 */ /* 0x000fe200078ec0ff */
[----:B------:R-:W-:Y:S01]  /*0ff0*/  IMAD.MOV.U32 R5, RZ, RZ, R13 ;  /* 0x000000ffff057224 */ /* 0x000fe200078e000d */
[----:B------:R-:W-:Y:S01]  /*1000*/  LOP3.LUT R194, R194, 0x1c0, RZ, 0xc0, !PT ;  /* 0x000001c0c2c27812 */ /* 0x000fe200078ec0ff */
[----:B------:R0:W-:Y:S01]  /*1010*/  STL [R1+0x54], R4 ;  /* 0x0000540401007387 */ /* 0x0001e20000100800 */
[----:B------:R-:W-:Y:S01]  /*1020*/  LOP3.LUT R3, R8, 0x7ffffffc, RZ, 0xc0, !PT ;  /* 0x7ffffffc08037812 */ /* 0x000fe200078ec0ff */
[----:B------:R-:W-:Y:S01]  /*1030*/  IMAD.MOV.U32 R6, RZ, RZ, R14 ;  /* 0x000000ffff067224 */ /* 0x000fe200078e000e */
[----:B------:R-:W-:Y:S01]  /*1040*/  SHF.R.U32.HI R20, RZ, 0x3, R196 ;  /* 0x00000003ff147819 */ /* 0x000fe200000116c4 */
[----:B------:R-:W-:Y:S01]  /*1050*/  IMAD.MOV.U32 R7, RZ, RZ, R15 ;  /* 0x000000ffff077224 */ /* 0x000fe200078e000f */
[--C-:B------:R-:W-:Y:S01]  /*1060*/  LOP3.LUT R13, R196, 0x38, R16.reuse, 0xf8, !PT ;  /* 0x00000038c40d7812 */ /* 0x100fe200078ef810 */
[----:B------:R-:W-:Y:S01]  /*1070*/  IMAD.IADD R3, R236, 0x1, -R3 ;  /* 0x00000001ec037824 */ /* 0x000fe200078e0a03 */
[----:B------:R-:W-:Y:S01]  /*1080*/  LOP3.LUT R200, R9, 0xfffffe00, RZ, 0xc0, !PT ;  /* 0xfffffe0009c87812 */ /* 0x000fe200078ec0ff */
[----:B------:R-:W-:Y:S01]  /*1090*/  IMAD.SHL.U32 R18, R207, 0x4, RZ ;  /* 0x00000004cf127824 */ /* 0x000fe200078e00ff */
[----:B------:R-:W-:Y:S01]  /*10a0*/  SHF.R.U32.HI R14, RZ, 0x3, R195 ;  /* 0x00000003ff0e7819 */ /* 0x000fe200000116c3 */
[----:B------:R-:W-:Y:S01]  /*10b0*/  IMAD.SHL.U32 R197, R3, 0x2, RZ ;  /* 0x0000000203c57824 */ /* 0x000fe200078e00ff */
[----:B0-----:R-:W-:Y:S01]  /*10c0*/  LOP3.LUT R4, R195, 0x38, R16, 0xf8, !PT ;  /* 0x00000038c3047812 */ /* 0x001fe200078ef810 */
[----:B------:R-:W-:Y:S01]  /*10d0*/  STL [R1+0x50], R10 ;  /* 0x0000500a01007387 */ /* 0x000fe20000100800 */
[----:B------:R-:W-:Y:S01]  /*10e0*/  LOP3.LUT R199, R0, 0xfffffe00, RZ, 0xc0, !PT ;  /* 0xfffffe0000c77812 */ /* 0x000fe200078ec0ff */
[C---:B------:R-:W-:Y:S01]  /*10f0*/  VIADD R233, R197.reuse, 0x8 ;  /* 0x00000008c5e97836 */ /* 0x040fe20000000000 */
[----:B------:R-:W-:Y:S01]  /*1100*/  SHF.R.U32.HI R12, RZ, 0x3, R194 ;  /* 0x00000003ff0c7819 */ /* 0x000fe200000116c2 */
[C---:B------:R-:W-:Y:S01]  /*1110*/  VIADD R232, R197.reuse, 0x10 ;  /* 0x00000010c5e87836 */ /* 0x040fe20000000000 */
[----:B------:R-:W-:Y:S01]  /*1120*/  LOP3.LUT R15, R194, 0x38, R16, 0xf8, !PT ;  /* 0x00000038c20f7812 */ /* 0x000fe200078ef810 */
[----:B------:R-:W-:Y:S01]  /*1130*/  VIADD R231, R197, 0x18 ;  /* 0x00000018c5e77836 */ /* 0x000fe20000000000 */
[----:B------:R-:W-:Y:S01]  /*1140*/  LOP3.LUT R198, R11, 0xfffffe00, RZ, 0xc0, !PT ;  /* 0xfffffe000bc67812 */ /* 0x000fe200078ec0ff */
[C---:B------:R-:W-:Y:S01]  /*1150*/  VIADD R230, R197.reuse, 0x20 ;  /* 0x00000020c5e67836 */ /* 0x040fe20000000000 */
[----:B------:R-:W-:Y:S01]  /*1160*/  LOP3.LUT R13, R200, R13, R20, 0xf6, !PT ;  /* 0x0000000dc80d7212 */ /* 0x000fe200078ef614 */
[----:B------:R-:W-:Y:S01]  /*1170*/  VIADD R229, R197, 0x28 ;  /* 0x00000028c5e57836 */ /* 0x000fe20000000000 */
[----:B------:R-:W-:Y:S01]  /*1180*/  LOP3.LUT R4, R199, R4, R14, 0xf6, !PT ;  /* 0x00000004c7047212 */ /* 0x000fe200078ef60e */
[C---:B------:R-:W-:Y:S01]  /*1190*/  VIADD R228, R197.reuse, 0x30 ;  /* 0x00000030c5e47836 */ /* 0x040fe20000000000 */
[----:B------:R-:W-:Y:S01]  /*11a0*/  LOP3.LUT R15, R198, R15, R12, 0xf6, !PT ;  /* 0x0000000fc60f7212 */ /* 0x000fe200078ef60c */
[----:B------:R-:W-:Y:S01]  /*11b0*/  VIADD R227, R197, 0x38 ;  /* 0x00000038c5e37836 */ /* 0x000fe20000000000 */
[----:B------:R-:W-:Y:S01]  /*11c0*/  LEA R8, R13, UR44, 0x1 ;  /* 0x0000002c0d087c11 */ /* 0x000fe2000f8e08ff */
[C---:B------:R-:W-:Y:S01]  /*11d0*/  VIADD R226, R197.reuse, 0x40 ;  /* 0x00000040c5e27836 */ /* 0x040fe20000000000 */
[----:B------:R-:W-:Y:S01]  /*11e0*/  LEA R3, R4, UR44, 0x1 ;  /* 0x0000002c04037c11 */ /* 0x000fe2000f8e08ff */
[----:B------:R-:W-:Y:S01]  /*11f0*/  VIADD R225, R197, 0x48 ;  /* 0x00000048c5e17836 */ /* 0x000fe20000000000 */
[----:B------:R-:W-:Y:S01]  /*1200*/  LEA R0, R15, UR44, 0x1 ;  /* 0x0000002c0f007c11 */ /* 0x000fe2000f8e08ff */
[----:B------:R-:W-:Y:S01]  /*1210*/  STL [R1+0x48], R8 ;  /* 0x0000480801007387 */ /* 0x000fe20000100800 */
[C---:B------:R-:W-:Y:S01]  /*1220*/  VIADD R224, R197.reuse, 0x50 ;  /* 0x00000050c5e07836 */ /* 0x040fe20000000000 */
[----:B------:R-:W-:Y:S01]  /*1230*/  LOP3.LUT R205, R202, R205, R201, 0xf6, !PT ;  /* 0x000000cdcacd7212 */ /* 0x000fe200078ef6c9 */
[C---:B------:R-:W-:Y:S01]  /*1240*/  VIADD R223, R197.reuse, 0x58 ;  /* 0x00000058c5df7836 */ /* 0x040fe20000000000 */
[----:B------:R0:W-:Y:S01]  /*1250*/  STL [R1+0x44], R3 ;  /* 0x0000440301007387 */ /* 0x0001e20000100800 */
[----:B------:R-:W-:Y:S01]  /*1260*/  VIADD R185, R18, 0x20 ;  /* 0x0000002012b97836 */ /* 0x000fe20000000000 */
[----:B------:R-:W-:Y:S01]  /*1270*/  SHF.R.S32.HI R4, RZ, 0x1f, R231 ;  /* 0x0000001fff047819 */ /* 0x000fe200000114e7 */
[----:B------:R-:W-:Y:S01]  /*1280*/  VIADD R187, R16, 0x40 ;  /* 0x0000004010bb7836 */ /* 0x000fe20000000000 */
[----:B------:R1:W-:Y:S01]  /*1290*/  STL [R1+0x40], R0 ;  /* 0x0000400001007387 */ /* 0x0003e20000100800 */
[C---:B------:R-:W-:Y:S01]  /*12a0*/  VIADD R222, R197.reuse, 0x60 ;  /* 0x00000060c5de7836 */ /* 0x040fe20000000000 */
[----:B------:R-:W-:Y:S01]  /*12b0*/  SHF.R.S32.HI R4, RZ, 0x1f, R228 ;  /* 0x0000001fff047819 */ /* 0x000fe200000114e4 */
[C---:B------:R-:W-:Y:S01]  /*12c0*/  VIADD R221, R197.reuse, 0x68 ;  /* 0x00000068c5dd7836 */ /* 0x040fe20000000000 */
[----:B------:R-:W-:Y:S01]  /*12d0*/  SHF.R.S32.HI R4, RZ, 0x1f, R225 ;  /* 0x0000001fff047819 */ /* 0x000fe200000114e1 */
[C---:B------:R-:W-:Y:S01]  /*12e0*/  VIADD R220, R197.reuse, 0x70 ;  /* 0x00000070c5dc7836 */ /* 0x040fe20000000000 */
[----:B0-----:R-:W-:Y:S01]  /*12f0*/  SHF.R.S32.HI R3, RZ, 0x1f, R233 ;  /* 0x0000001fff037819 */ /* 0x001fe200000114e9 */
[----:B------:R-:W-:Y:S01]  /*1300*/  VIADD R219, R197, 0x78 ;  /* 0x00000078c5db7836 */ /* 0x000fe20000000000 */
[----:B------:R-:W-:Y:S01]  /*1310*/  SHF.R.S32.HI R3, RZ, 0x1f, R230 ;  /* 0x0000001fff037819 */ /* 0x000fe200000114e6 */
[----:B------:R-:W-:Y:S01]  /*1320*/  IMAD R204, R204, 0x8, R10 ;  /* 0x00000008cccc7824 */ /* 0x000fe200078e020a */
[----:B-1----:R-:W-:-:S02]  /*1330*/  SHF.R.S32.HI R0, RZ, 0x1f, R232 ;  /* 0x0000001fff007819 */ /* 0x002fc400000114e8 */
        /* <DEDUP_REMOVED lines=10> */
[----:B------:R-:W-:Y:S02]  /*13e0*/  LEA R203, R205, UR44, 0x1 ;  /* 0x0000002ccdcb7c11 */ /* 0x000fe4000f8e08ff */
[----:B------:R-:W-:-:S02]  /*13f0*/  SHF.R.S32.HI R4, RZ, 0x1f, R222 ;  /* 0x0000001fff047819 */ /* 0x000fc400000114de */
[----:B------:R-:W-:Y:S02]  /*1400*/  SHF.R.S32.HI R3, RZ, 0x1f, R221 ;  /* 0x0000001fff037819 */ /* 0x000fe400000114dd */
[----:B------:R-:W-:Y:S02]  /*1410*/  SHF.R.S32.HI R0, RZ, 0x1f, R220 ;  /* 0x0000001fff007819 */ /* 0x000fe400000114dc */
[----:B------:R-:W-:-:S07]  /*1420*/  SHF.R.S32.HI R237, RZ, 0x1f, R219 ;  /* 0x0000001fffed7819 */ /* 0x000fce00000114db */
.L_x_9010:
[----:B0-2---:R-:W0:Y:S02]  /*1430*/  LDC.64 R8, c[0x0][0xc88] ;  /* 0x00032200ff087b82 */ /* 0x005e240000000a00 */
[----:B0-----:R-:W-:-:S05]  /*1440*/  IMAD.WIDE R8, R7, 0x4, R8 ;  /* 0x0000000407087825 */ /* 0x001fca00078e0208 */
[----:B------:R-:W2:Y:S01]  /*1450*/  LDG.E R209, desc[UR42][R8.64] ;  /* 0x0000002a08d17981 */ /* 0x000ea2000c1e1900 */
[----:B------:R-:W-:Y:S05]  /*1460*/  YIELD ;  /* 0x0000000000007946 */ /* 0x000fea0003800000 */
[----:B------:R-:W-:Y:S01]  /*1470*/  ULDC.64 UR4, c[0x0][0xa28] ;  /* 0x00028a0000047ab9 */ /* 0x000fe20000000a00 */
[----:B------:R-:W-:Y:S01]  /*1480*/  ULDC.64 UR8, c[0x0][0xa18] ;  /* 0x0002860000087ab9 */ /* 0x000fe20000000a00 */
[----:B------:R-:W-:Y:S01]  /*1490*/  ISETP.NE.U32.AND P1, PT, RZ, UR4, PT ;  /* 0x00000004ff007c0c */ /* 0x000fe2000bf25070 */
[----:B------:R-:W-:Y:S01]  /*14a0*/  ULDC.64 UR6, c[0x0][0xa08] ;  /* 0x0002820000067ab9 */ /* 0x000fe20000000a00 */
[----:B----4-:R-:W-:Y:S01]  /*14b0*/  IMAD.MOV.U32 R4, RZ, RZ, RZ ;  /* 0x000000ffff047224 */ /* 0x010fe200078e00ff */
[----:B------:R-:W-:Y:S01]  /*14c0*/  ISETP.NE.U32.AND P0, PT, RZ, UR6, PT ;  /* 0x00000006ff007c0c */ /* 0x000fe2000bf05070 */
[----:B-----5:R-:W-:Y:S01]  /*14d0*/  IMAD.MOV.U32 R28, RZ, RZ, RZ ;  /* 0x000000ffff1c7224 */ /* 0x020fe200078e00ff */
[----:B------:R-:W-:-:S02]  /*14e0*/  ISETP.NE.AND.EX P1, PT, RZ, UR5, PT, P1 ;  /* 0x00000005ff007c0c */ /* 0x000fc4000bf25310 */
[----:B------:R-:W-:Y:S02]  /*14f0*/  ISETP.NE.AND.EX P0, PT, RZ, UR7, PT, P0 ;  /* 0x00000007ff007c0c */ /* 0x000fe4000bf05300 */
[----:B--2---:R-:W-:Y:S01]  /*1500*/  SHF.R.S32.HI R234, RZ, 0x1f, R209 ;  /* 0x0000001fffea7819 */ /* 0x004fe200000114d1 */
[----:B------:R-:W-:-:S08]  /*1510*/  IMAD.SHL.U32 R210, R209, 0x4, RZ ;  /* 0x00000004d1d27824 */ /* 0x000fd000078e00ff */
[C---:B------:R-:W-:Y:S02]  /*1520*/  @P1 LEA R10, P2, R209.reuse, UR4, 0x2 ;  /* 0x00000004d10a1c11 */ /* 0x040fe4000f8410ff */
[C-C-:B------:R-:W-:Y:S02]  /*1530*/  SHF.L.U64.HI R211, R209.reuse, 0x2, R234.reuse ;  /* 0x00000002d1d37819 */ /* 0x140fe400000102ea */
[----:B------:R-:W-:Y:S02]  /*1540*/  @P1 LEA.HI.X R11, R209, UR5, R234, 0x2, P2 ;  /* 0x00000005d10b1c11 */ /* 0x000fe400090f14ea */
[----:B------:R-:W-:Y:S01]  /*1550*/  ISETP.NE.U32.AND P2, PT, RZ, UR8, PT ;  /* 0x00000008ff007c0c */ /* 0x000fe2000bf45070 */
[----:B------:R-:W-:Y:S01]  /*1560*/  ULDC UR4, c[0x0][0x288] ;  /* 0x0000a20000047ab9 */ /* 0x000fe20000000800 */
[----:B------:R-:W-:Y:S01]  /*1570*/  IADD3 R12, P3, R210, UR6, RZ ;  /* 0x00000006d20c7c10 */ /* 0x000fe2000ff7e0ff */
[----:B------:R0:W5:Y:S01]  /*1580*/  @P1 LDG.E R4, desc[UR42][R10.64] ;  /* 0x0000002a0a041981 */ /* 0x000162000c1e1900 */
[----:B------:R-:W-:Y:S01]  /*1590*/  ISETP.NE.AND.EX P2, PT, RZ, UR9, PT, P2 ;  /* 0x00000009ff007c0c */ /* 0x000fe2000bf45320 */
[----:B------:R-:W-:Y:S01]  /*15a0*/  IMAD.U32 R192, RZ, RZ, UR4 ;  /* 0x00000004ffc07e24 */ /* 0x000fe2000f8e00ff */
[----:B------:R-:W-:Y:S01]  /*15b0*/  IADD3.X R13, R211, UR7, RZ, P3, !PT ;  /* 0x00000007d30d7c10 */ /* 0x000fe20009ffe4ff */
[----:B------:R-:W-:-:S04]  /*15c0*/  ULDC.64 UR4, c[0x0][0x418] ;  /* 0x0001060000047ab9 */ /* 0x000fc80000000a00 */
[----:B------:R0:W5:Y:S06]  /*15d0*/  @P0 LDG.E R28, desc[UR42][R12.64] ;  /* 0x0000002a0c1c0981 */ /* 0x00016c000c1e1900 */
[----:B------:R-:W-:-:S04]  /*15e0*/  @P2 IADD3 R8, P1, R210, UR8, RZ ;  /* 0x00000008d2082c10 */ /* 0x000fc8000ff3e0ff */
[----:B------:R-:W-:-:S05]  /*15f0*/  @P2 IADD3.X R9, R211, UR9, RZ, P1, !PT ;  /* 0x00000009d3092c10 */ /* 0x000fca0008ffe4ff */
        /* <DEDUP_REMOVED lines=10> */
[----:B0--3--:R-:W-:Y:S06]  /*16a0*/  @P2 BRA `(.L_x_8795) ;  /* 0x0000000000242947 */ /* 0x009fec0003800000 */
        /* <DEDUP_REMOVED lines=9> */
.L_x_8795:
[----:B------:R-:W-:Y:S01]  /*1740*/  ULDC.64 UR4, c[0x0][0xa20] ;  /* 0x0002880000047ab9 */ /* 0x000fe20000000a00 */
[C---:B------:R-:W-:Y:S02]  /*1750*/  LOP3.LUT R3, R6.reuse, 0xff000000, RZ, 0xc0, !PT ;  /* 0xff00000006037812 */ /* 0x040fe400078ec0ff */
[----:B------:R-:W-:Y:S02]  /*1760*/  ISETP.NE.U32.AND P1, PT, RZ, UR4, PT ;  /* 0x00000004ff007c0c */ /* 0x000fe4000bf25070 */
[C---:B------:R-:W-:Y:S02]  /*1770*/  LOP3.LUT R0, R6.reuse, 0xff0000, RZ, 0xc0, !PT ;  /* 0x00ff000006007812 */ /* 0x040fe400078ec0ff */
[----:B------:R-:W-:Y:S02]  /*1780*/  ISETP.NE.AND.EX P1, PT, RZ, UR5, PT, P1 ;  /* 0x00000005ff007c0c */ /* 0x000fe4000bf25310 */
[----:B------:R-:W-:Y:S02]  /*1790*/  SHF.R.U32.HI R3, RZ, 0x8, R3 ;  /* 0x00000008ff037819 */ /* 0x000fe40000011603 */
[----:B------:R-:W-:-:S02]  /*17a0*/  LOP3.LUT R206, R6, 0xffff, RZ, 0xc0, !PT ;  /* 0x0000ffff06ce7812 */ /* 0x000fc400078ec0ff */
[----:B------:R-:W-:-:S07]  /*17b0*/  LEA.HI R208, R0, R3, RZ, 0x10 ;  /* 0x0000000300d07211 */ /* 0x000fce00078f80ff */
[----:B------:R-:W-:Y:S05]  /*17c0*/  @!P1 BRA `(.L_x_8796) ;  /* 0x0000000000109947 */ /* 0x000fea0003800000 */
[----:B------:R-:W-:-:S04]  /*17d0*/  IADD3 R6, P0, R210, UR4, RZ ;  /* 0x00000004d2067c10 */ /* 0x000fc8000ff1e0ff */
[----:B------:R-:W-:-:S05]  /*17e0*/  IADD3.X R7, R211, UR5, RZ, P0, !PT ;  /* 0x00000005d3077c10 */ /* 0x000fca00087fe4ff */
[----:B------:R0:W5:Y:S01]  /*17f0*/  LDG.E R27, desc[UR42][R6.64] ;  /* 0x0000002a061b7981 */ /* 0x000162000c1e1900 */
[----:B------:R-:W-:Y:S05]  /*1800*/  BRA `(.L_x_8797) ;  /* 0x0000000000107947 */ /* 0x000fea0003800000 */
.L_x_8796:
[----:B------:R-:W-:Y:S05]  /*1810*/  @!P0 BRA `(.L_x_8797) ;  /* 0x00000000000c8947 */ /* 0x000fea0003800000 */
[----:B------:R-:W2:Y:S04]  /*1820*/  LDG.E R0, desc[UR42][R12.64] ;  /* 0x0000002a0c007981 */ /* 0x000ea8000c1e1900 */
[----:B------:R-:W2:Y:S02]  /*1830*/  LDG.E R27, desc[UR42][R12.64+0x4] ;  /* 0x0000042a0c1b7981 */ /* 0x000ea4000c1e1900 */
[----:B--2---:R-:W-:-:S07]  /*1840*/  IMAD.IADD R27, R27, 0x1, -R0 ;  /* 0x000000011b1b7824 */ /* 0x004fce00078e0a00 */
.L_x_8797:
        /* <DEDUP_REMOVED lines=17> */
[----:B------:R-:W-:Y:S01]  /*1960*/  BSSY B0, `(.L_x_8798) ;  /* 0x0000035000007945 */ /* 0x000fe20003800000 */
[----:B------:R-:W-:Y:S01]  /*1970*/  IMAD.IADD R11, R27, 0x1, -R4 ;  /* 0x000000011b0b7824 */ /* 0x000fe200078e0a04 */
[----:B------:R-:W-:Y:S01]  /*1980*/  LOP3.LUT R217, R208, 0xff, RZ, 0xc0, !PT ;  /* 0x000000ffd0d97812 */ /* 0x000fe200078ec0ff */
[----:B------:R-:W-:Y:S01]  /*1990*/  VIADD R5, R190, 0x7f ;  /* 0x0000007fbe057836 */ /* 0x000fe20000000000 */
[----:B------:R-:W-:-:S07]  /*19a0*/  SHF.R.U32.HI R208, RZ, 0x10, R208 ;  /* 0x00000010ffd07819 */ /* 0x000fce00000116d0 */
[----:B------:R-:W1:Y:S08]  /*19b0*/  @P1 LDC R10, c[0x0][0x44c] ;  /* 0x00011300ff0a1b82 */ /* 0x000e700000000800 */
[----:B0-----:R-:W0:Y:S01]  /*19c0*/  @P1 LDC R7, c[0x0][0x450] ;  /* 0x00011400ff071b82 */ /* 0x001e220000000800 */
[----:B--2---:R-:W-:Y:S02]  /*19d0*/  @P0 IMAD.IADD R24, R3, 0x1, -R0 ;  /* 0x0000000103180824 */ /* 0x004fe400078e0a00 */
[----:B-1----:R-:W-:-:S04]  /*19e0*/  @P1 IMAD.HI.U32 R0, R5, R10, RZ ;  /* 0x0000000a05001227 */ /* 0x002fc800078e00ff */
[----:B------:R-:W-:Y:S01]  /*19f0*/  IMAD.IADD R193, R11, 0x1, R24 ;  /* 0x000000010bc17824 */ /* 0x000fe200078e0218 */
[----:B0-----:R-:W-:-:S03]  /*1a00*/  @P1 SHF.R.U32.HI R5, RZ, R7, R0 ;  /* 0x00000007ff051219 */ /* 0x001fc60000011600 */
[C---:B------:R-:W-:Y:S01]  /*1a10*/  VIADD R0, R193.reuse, 0x7f ;  /* 0x0000007fc1007836 */ /* 0x040fe20000000000 */
[----:B------:R-:W-:-:S04]  /*1a20*/  IADD3 R126, R193, 0x80, -R192 ;  /* 0x00000080c17e7810 */ /* 0x000fc80007ffe8c0 */
[----:B------:R-:W-:Y:S01]  /*1a30*/  SHF.R.S32.HI R3, RZ, 0x1f, R0 ;  /* 0x0000001fff037819 */ /* 0x000fe20000011400 */
[----:B------:R-:W-:-:S03]  /*1a40*/  IMAD.IADD R5, R126, 0x1, R5 ;  /* 0x000000017e057824 */ /* 0x000fc600078e0205 */
[----:B------:R-:W-:Y:S01]  /*1a50*/  LEA.HI R3, R3, R0, RZ, 0x7 ;  /* 0x0000000003037211 */ /* 0x000fe200078f38ff */
[----:B------:R-:W-:Y:S01]  /*1a60*/  IMAD.MOV.U32 R0, RZ, RZ, RZ ;  /* 0x000000ffff007224 */ /* 0x000fe200078e00ff */
[----:B------:R-:W-:Y:S02]  /*1a70*/  SHF.R.S32.HI R4, RZ, 0x1f, R5 ;  /* 0x0000001fff047819 */ /* 0x000fe40000011405 */
[----:B------:R-:W-:Y:S02]  /*1a80*/  SHF.R.S32.HI R127, RZ, 0x7, R3 ;  /* 0x00000007ff7f7819 */ /* 0x000fe40000011403 */
[----:B------:R-:W-:-:S04]  /*1a90*/  LEA.HI R4, R4, R5, RZ, 0x7 ;  /* 0x0000000504047211 */ /* 0x000fc800078f38ff */
[----:B------:R-:W-:-:S04]  /*1aa0*/  SHF.R.S32.HI R4, RZ, 0x7, R4 ;  /* 0x00000007ff047819 */ /* 0x000fc80000011404 */
[----:B---3--:R-:W-:-:S04]  /*1ab0*/  VIMNMX R9, R127, R4, PT ;  /* 0x000000047f097248 */ /* 0x008fc80003fe0100 */
[----:B------:R-:W-:-:S13]  /*1ac0*/  ISETP.GE.AND P0, PT, R9, 0x1, PT ;  /* 0x000000010900780c */ /* 0x000fda0003f06270 */
        /* <DEDUP_REMOVED lines=30> */
.L_x_8799:
[----:B------:R-:W-:Y:S05]  /*1cb0*/  BSYNC B0 ;  /* 0x0000000000007941 */ /* 0x000fea0003800000 */
.L_x_8798:
[----:B------:R-:W-:-:S05]  /*1cc0*/  IMAD R3, R217, R0, RZ ;  /* 0x00000000d9037224 */ /* 0x000fca00078e02ff */
        /* <DEDUP_REMOVED lines=35> */
.L_x_8802:
[----:B------:R-:W-:Y:S05]  /*1f00*/  BSYNC B6 ;  /* 0x0000000000067941 */ /* 0x000fea0003800000 */
.L_x_8801:
        /* <DEDUP_REMOVED lines=20> */
.L_x_8804:
[----:B------:R-:W-:Y:S05]  /*2050*/  BSYNC B6 ;  /* 0x0000000000067941 */ /* 0x000fea0003800000 */
.L_x_8803:
[----:B------:R-:W-:Y:S01]  /*2060*/  ULDC.64 UR4, c[0x0][0x9f8] ;  /* 0x00027e0000047ab9 */ /* 0x000fe20000000a00 */
[----:B------:R-:W-:Y:S01]  /*2070*/  IMAD.MOV.U32 R0, RZ, RZ, R209 ;  /* 0x000000ffff007224 */ /* 0x000fe200078e00d1 */
[----:B------:R-:W-:Y:S01]  /*2080*/  ISETP.NE.U32.AND P0, PT, RZ, UR4, PT ;  /* 0x00000004ff007c0c */ /* 0x000fe2000bf05070 */
[----:B------:R-:W2:Y:S01]  /*2090*/  LDL.LU R20, [R1+0x10] ;  /* 0x0000100001147983 */ /* 0x000ea20000300800 */
[----:B------:R-:W0:Y:S02]  /*20a0*/  LDC.64 R102, c[0x0][0x300] ;  /* 0x0000c000ff667b82 */ /* 0x000e240000000a00 */
[----:B------:R-:W-:Y:S01]  /*20b0*/  ISETP.NE.AND.EX P0, PT, RZ, UR5, PT, P0 ;  /* 0x00000005ff007c0c */ /* 0x000fe2000bf05300 */
[----:B------:R-:W1:Y:S01]  /*20c0*/  S2R R30, SR_TID.X ;  /* 0x00000000001e7919 */ /* 0x000e620000002100 */
[----:B------:R-:W-:-:S04]  /*20d0*/  IMAD.IADD R47, R28, 0x1, R27 ;  /* 0x000000011c2f7824 */ /* 0x000fc800078e021b */
[----:B------:R-:W3:Y:S07]  /*20e0*/  LDC R33, c[0x0][0x3f4] ;  /* 0x0000fd00ff217b82 */ /* 0x000eee0000000800 */
[----:B------:R-:W-:-:S04]  /*20f0*/  @P0 IADD3 R4, P1, R210, UR4, RZ ;  /* 0x00000004d2040c10 */ /* 0x000fc8000ff3e0ff */
[----:B------:R-:W-:Y:S01]  /*2100*/  @P0 IADD3.X R5, R211, UR5, RZ, P1, !PT ;  /* 0x00000005d3050c10 */ /* 0x000fe20008ffe4ff */
[----:B------:R-:W-:-:S04]  /*2110*/  ULDC.64 UR4, c[0x0][0xa08] ;  /* 0x0002820000047ab9 */ /* 0x000fc80000000a00 */
[----:B------:R4:W2:Y:S01]  /*2120*/  @P0 LDG.E R0, desc[UR42][R4.64] ;  /* 0x0000002a04000981 */ /* 0x0008a2000c1e1900 */
[----:B------:R-:W-:Y:S01]  /*2130*/  SHF.R.S32.HI R39, RZ, 0x1f, R47 ;  /* 0x0000001fff277819 */ /* 0x000fe2000001142f */
[-C--:B0-----:R-:W-:Y:S01]  /*2140*/  IMAD.WIDE.U32 R6, R47, R102.reuse, RZ ;  /* 0x000000662f067225 */ /* 0x081fe200078e00ff */
[----:B------:R-:W-:Y:S02]  /*2150*/  ISETP.NE.U32.AND P0, PT, RZ, UR4, PT ;  /* 0x00000004ff007c0c */ /* 0x000fe4000bf05070 */
[----:B------:R-:W-:Y:S01]  /*2160*/  SHF.R.U32.HI R32, RZ, 0x3, R196 ;  /* 0x00000003ff207819 */ /* 0x000fe200000116c4 */
[-C--:B------:R-:W-:Y:S01]  /*2170*/  IMAD R8, R39, R102.reuse, RZ ;  /* 0x0000006627087224 */ /* 0x080fe200078e02ff */
[----:B------:R-:W-:Y:S01]  /*2180*/  ISETP.NE.AND.EX P0, PT, RZ, UR5, PT, P0 ;  /* 0x00000005ff007c0c */ /* 0x000fe2000bf05300 */
[----:B------:R-:W-:Y:S01]  /*2190*/  ULDC.64 UR4, c[0x0][0x308] ;  /* 0x0000c20000047ab9 */ /* 0x000fe20000000a00 */
[----:B---3--:R-:W-:Y:S01]  /*21a0*/  ISETP.GE.AND P2, PT, R16, R33, PT ;  /* 0x000000211000720c */ /* 0x008fe20003f46270 */
[----:B------:R-:W-:Y:S01]  /*21b0*/  IMAD R3, R47, R103, R8 ;  /* 0x000000672f037224 */ /* 0x000fe200078e0208 */
[----:B-1----:R-:W-:Y:S01]  /*21c0*/  SHF.R.U32.HI R30, RZ, 0x7, R30 ;  /* 0x00000007ff1e7819 */ /* 0x002fe2000001161e */
[----:B------:R-:W-:Y:S01]  /*21d0*/  IMAD.SHL.U32 R34, R22, 0x40, RZ ;  /* 0x0000004016227824 */ /* 0x000fe200078e00ff */
[----:B------:R-:W-:Y:S01]  /*21e0*/  SHF.R.U32.HI R29, RZ, 0x3, R195 ;  /* 0x00000003ff1d7819 */ /* 0x000fe200000116c3 */
[----:B------:R-:W-:Y:S01]  /*21f0*/  IMAD.IADD R7, R7, 0x1, R3 ;  /* 0x0000000107077824 */ /* 0x000fe200078e0203 */
[----:B------:R-:W-:Y:S01]  /*2200*/  ISETP.NE.AND P6, PT, R30, 0x1, PT ;  /* 0x000000011e00780c */ /* 0x000fe20003fc5270 */
[----:B------:R-:W-:Y:S01]  /*2210*/  IMAD.SHL.U32 R92, R102, 0x20, RZ ;  /* 0x00000020665c7824 */ /* 0x000fe200078e00ff */
[----:B-----5:R-:W-:Y:S01]  /*2220*/  SHF.R.S32.HI R31, RZ, 0x1f, R111 ;  /* 0x0000001fff1f7819 */ /* 0x020fe2000001146f */
        /* <DEDUP_REMOVED lines=10> */
[----:B------:R-:W-:Y:S01]  /*22d0*/  VIADD R124, R30, 0x8 ;  /* 0x000000081e7c7836 */ /* 0x000fe20000000000 */
[C---:B------:R-:W-:Y:S01]  /*22e0*/  SHF.L.U64.HI R30, R102.reuse, 0x6, R103 ;  /* 0x00000006661e7819 */ /* 0x040fe20000010267 */
[----:B------:R-:W-:Y:S02]  /*22f0*/  IMAD.SHL.U32 R125, R102, 0x80, RZ ;  /* 0x00000080667d7824 */ /* 0x000fe400078e00ff */
[-C--:B0-----:R-:W-:Y:S01]  /*2300*/  IMAD.WIDE.U32 R96, R22, R6.reuse, R18 ;  /* 0x0000000616607225 */ /* 0x081fe200078e0012 */
[C-C-:B------:R-:W-:Y:S02]  /*2310*/  SHF.L.U64.HI R15, R6.reuse, 0x6, R7.reuse ;  /* 0x00000006060f7819 */ /* 0x140fe40000010207 */
[----:B------:R-:W-:Y:S01]  /*2320*/  SHF.L.U64.HI R14, R6, 0x7, R7 ;  /* 0x00000007060e7819 */ /* 0x000fe20000010207 */
[----:B------:R-:W-:-:S04]  /*2330*/  IMAD.WIDE.U32 R94, R22, R6, R16 ;  /* 0x00000006165e7225 */ /* 0x000fc800078e0010 */
[----:B------:R-:W-:Y:S02]  /*2340*/  IMAD R12, R31, R6, RZ ;  /* 0x000000061f0c7224 */ /* 0x000fe400078e02ff */
[C---:B------:R-:W-:Y:S02]  /*2350*/  IMAD.SHL.U32 R13, R6.reuse, 0x20, RZ ;  /* 0x00000020060d7824 */ /* 0x040fe400078e00ff */
        /* <DEDUP_REMOVED lines=10> */
[----:B------:R-:W-:-:S02]  /*2400*/  IMAD.WIDE.U32 R100, R99, UR4, R4 ;  /* 0x0000000463647c25 */ /* 0x000fc4000f8e0004 */
[----:B------:R-:W0:Y:S02]  /*2410*/  LDC.64 R4, c[0x0][0x408] ;  /* 0x00010200ff047b82 */ /* 0x000e240000000a00 */
[----:B------:R-:W-:Y:S01]  /*2420*/  IMAD R0, R3, UR4, RZ ;  /* 0x0000000403007c24 */ /* 0x000fe2000f8e02ff */
[----:B------:R-:W-:Y:S01]  /*2430*/  IADD3 R42, P4, R100, 0x40, RZ ;  /* 0x00000040642a7810 */ /* 0x000fe20007f9e0ff */
[----:B------:R-:W-:Y:S01]  /*2440*/  IMAD.X R47, R218, 0x1, R39, P0 ;  /* 0x00000001da2f7824 */ /* 0x000fe200000e0627 */
[----:B------:R-:W-:Y:S01]  /*2450*/  IADD3 R39, P0, R100, R44, RZ ;  /* 0x0000002c64277210 */ /* 0x000fe20007f1e0ff */
[----:B------:R-:W-:Y:S01]  /*2460*/  IMAD R41, R99, UR5, R0 ;  /* 0x0000000563297c24 */ /* 0x000fe2000f8e0200 */
[----:B------:R-:W-:Y:S05]  /*2470*/  @!P6 WARPSYNC.ALL ;  /* 0x000000000000e948 */ /* 0x000fea0003800000 */
[----:B------:R-:W-:Y:S01]  /*2480*/  ULDC.64 UR4, c[0x0][0x330] ;  /* 0x0000cc0000047ab9 */ /* 0x000fe20000000a00 */
[----:B------:R-:W-:Y:S01]  /*2490*/  IMAD.IADD R41, R101, 0x1, R41 ;  /* 0x0000000165297824 */ /* 0x000fe200078e0229 */
[----:B------:R-:W-:Y:S01]  /*24a0*/  @!P6 BAR.SYNC.DEFER_BLOCKING 0x9, 0x100 ;  /* 0x024400000000eb1d */ /* 0x000fe20000010000 */
[----:B------:R-:W-:Y:S01]  /*24b0*/  IMAD.WIDE.U32 R8, R206, UR4, R16 ;  /* 0x00000004ce087c25 */ /* 0x000fe2000f8e0010 */
[----:B------:R-:W-:-:S03]  /*24c0*/  IADD3 R43, P3, R39, 0x40, RZ ;  /* 0x00000040272b7810 */ /* 0x000fc60007f7e0ff */
[----:B------:R-:W-:Y:S01]  /*24d0*/  IMAD R9, R206, UR5, R9 ;  /* 0x00000005ce097c24 */ /* 0x000fe2000f8e0209 */
[----:B------:R-:W-:Y:S01]  /*24e0*/  ULDC.64 UR4, c[0x0][0x338] ;  /* 0x0000ce0000047ab9 */ /* 0x000fe20000000a00 */
[----:B------:R-:W-:Y:S02]  /*24f0*/  IMAD.X R107, RZ, RZ, R41, P4 ;  /* 0x000000ffff6b7224 */ /* 0x000fe400020e0629 */
[----:B------:R-:W-:Y:S01]  /*2500*/  IMAD R0, R3, UR4, RZ ;  /* 0x0000000403007c24 */ /* 0x000fe2000f8e02ff */
[----:B------:R-:W-:Y:S01]  /*2510*/  SEL R3, R33, RZ, P2 ;  /* 0x000000ff21037207 */ /* 0x000fe20001000000 */
[----:B0-----:R-:W-:-:S04]  /*2520*/  IMAD.WIDE.U32 R90, R22, R4, R18 ;  /* 0x00000004165a7225 */ /* 0x001fc800078e0012 */
[C---:B------:R-:W-:Y:S02]  /*2530*/  IMAD R109, R99.reuse, UR5, R0 ;  /* 0x00000005636d7c24 */ /* 0x040fe4000f8e0200 */
[----:B------:R-:W-:Y:S02]  /*2540*/  IMAD R0, R218, R6, RZ ;  /* 0x00000006da007224 */ /* 0x000fe400078e02ff */
[----:B------:R-:W-:Y:S01]  /*2550*/  IMAD.WIDE.U32 R98, R99, UR4, R8 ;  /* 0x0000000463627c25 */ /* 0x000fe2000f8e0008 */
[----:B------:R-:W-:Y:S02]  /*2560*/  ULDC UR4, c[0x0][0x2f4] ;  /* 0x0000bd0000047ab9 */ /* 0x000fe40000000800 */
[----:B------:R-:W-:Y:S01]  /*2570*/  ISETP.GE.AND P2, PT, R16, UR4, PT ;  /* 0x0000000410007c0c */ /* 0x000fe2000bf46270 */
[----:B------:R-:W-:Y:S02]  /*2580*/  IMAD R9, R22, R7, R0 ;  /* 0x0000000716097224 */ /* 0x000fe400078e0200 */
[----:B------:R-:W-:-:S02]  /*2590*/  IMAD R0, R218, R4, RZ ;  /* 0x00000004da007224 */ /* 0x000fc400078e02ff */
[----:B------:R-:W-:Y:S02]  /*25a0*/  IMAD.IADD R3, R16, 0x1, R3 ;  /* 0x0000000110037824 */ /* 0x000fe400078e0203 */
[C---:B------:R-:W-:Y:S02]  /*25b0*/  IMAD R11, R22.reuse, R5, R0 ;  /* 0x00000005160b7224 */ /* 0x040fe400078e0200 */
[----:B------:R-:W-:Y:S01]  /*25c0*/  IMAD.IADD R97, R97, 0x1, R9 ;  /* 0x0000000161617824 */ /* 0x000fe200078e0209 */
[----:B------:R-:W-:Y:S01]  /*25d0*/  SHF.R.S32.HI R0, RZ, 0x1f, R3 ;  /* 0x0000001fff007819 */ /* 0x000fe20000011403 */
[----:B------:R-:W-:Y:S02]  /*25e0*/  IMAD.IADD R95, R9, 0x1, R95 ;  /* 0x00000001095f7824 */ /* 0x000fe400078e025f */
[----:B------:R-:W-:Y:S01]  /*25f0*/  IMAD.WIDE.U32 R88, R22, R4, R16 ;  /* 0x0000000416587225 */ /* 0x000fe200078e0010 */
[CC--:B------:R-:W-:Y:S02]  /*2600*/  LEA.HI R8, R0.reuse, R3.reuse, RZ, 0x6 ;  /* 0x0000000300087211 */ /* 0x0c0fe400078f30ff */
[----:B------:R-:W-:Y:S01]  /*2610*/  LEA.HI R105, R0, R3, RZ, 0x3 ;  /* 0x0000000300697211 */ /* 0x000fe200078f18ff */
[----:B------:R-:W-:-:S02]  /*2620*/  IMAD.IADD R91, R91, 0x1, R11 ;  /* 0x000000015b5b7824 */ /* 0x000fc400078e020b */
[----:B------:R-:W-:Y:S01]  /*2630*/  IMAD.SHL.U32 R8, R8, 0x80, RZ ;  /* 0x0000008008087824 */ /* 0x000fe200078e00ff */
[----:B------:R-:W-:Y:S01]  /*2640*/  LOP3.LUT R0, R105, 0x38, RZ, 0xc0, !PT ;  /* 0x0000003869007812 */ /* 0x000fe200078ec0ff */
[----:B------:R-:W-:Y:S01]  /*2650*/  IMAD.IADD R89, R11, 0x1, R89 ;  /* 0x000000010b597824 */ /* 0x000fe200078e0259 */
[----:B------:R-:W-:Y:S01]  /*2660*/  LOP3.LUT R3, R196, 0x38, R105, 0xf8, !PT ;  /* 0x00000038c4037812 */ /* 0x000fe200078ef869 */
[-C--:B------:R-:W-:Y:S01]  /*2670*/  IMAD.WIDE.U32 R96, R111, R6.reuse, R96 ;  /* 0x000000066f607225 */ /* 0x080fe200078e0060 */
[--C-:B------:R-:W-:Y:S02]  /*2680*/  LOP3.LUT R9, R195, 0x38, R105.reuse, 0xf8, !PT ;  /* 0x00000038c3097812 */ /* 0x100fe400078ef869 */
[----:B------:R-:W-:Y:S01]  /*2690*/  LOP3.LUT R10, R194, 0x38, R105, 0xf8, !PT ;  /* 0x00000038c20a7812 */ /* 0x000fe200078ef869 */
[----:B------:R-:W-:Y:S01]  /*26a0*/  IMAD.WIDE.U32 R94, R111, R6, R94 ;  /* 0x000000066f5e7225 */ /* 0x000fe200078e005e */
[----:B------:R-:W-:Y:S02]  /*26b0*/  LOP3.LUT R0, R0, 0x1c0, R34, 0xf8, !PT ;  /* 0x000001c000007812 */ /* 0x000fe400078ef822 */
[----:B------:R-:W-:Y:S01]  /*26c0*/  LOP3.LUT R21, R8, 0xffffe000, RZ, 0xc0, !PT ;  /* 0xffffe00008157812 */ /* 0x000fe200078ec0ff */
[----:B------:R-:W-:Y:S01]  /*26d0*/  IMAD.SHL.U32 R11, R6, 0x80, RZ ;  /* 0x00000080060b7824 */ /* 0x000fe200078e00ff */
[----:B------:R-:W-:Y:S01]  /*26e0*/  LOP3.LUT R3, R3, R32, RZ, 0x3c, !PT ;  /* 0x0000002003037212 */ /* 0x000fe200078e3cff */
[----:B------:R-:W-:Y:S01]  /*26f0*/  IMAD.WIDE.U32 R90, R111, R4, R90 ;  /* 0x000000046f5a7225 */ /* 0x000fe200078e005a */
[----:B------:R-:W-:-:S02]  /*2700*/  LOP3.LUT R28, R9, R29, RZ, 0x3c, !PT ;  /* 0x0000001d091c7212 */ /* 0x000fc400078e3cff */
[----:B------:R-:W-:Y:S01]  /*2710*/  LOP3.LUT R10, R10, R20, RZ, 0x3c, !PT ;  /* 0x000000140a0a7212 */ /* 0x000fe200078e3cff */
[----:B------:R-:W-:Y:S01]  /*2720*/  IMAD.WIDE.U32 R88, R111, R4, R88 ;  /* 0x000000046f587225 */ /* 0x000fe200078e0058 */
[----:B------:R-:W-:Y:S02]  /*2730*/  LOP3.LUT R0, R0, R201, RZ, 0x3c, !PT ;  /* 0x000000c900007212 */ /* 0x000fe400078e3cff */
[-C--:B------:R-:W-:Y:S01]  /*2740*/  IADD3 R29, R3, R21.reuse, R200 ;  /* 0x00000015031d7210 */ /* 0x080fe20007ffe0c8 */
[----:B------:R-:W-:Y:S01]  /*2750*/  IMAD R3, R218, R102, RZ ;  /* 0x00000066da037224 */ /* 0x000fe200078e02ff */
[-C--:B------:R-:W-:Y:S01]  /*2760*/  IADD3 R28, R28, R21.reuse, R199 ;  /* 0x000000151c1c7210 */ /* 0x080fe20007ffe0c7 */
[----:B------:R-:W-:Y:S01]  /*2770*/  IMAD.IADD R36, R97, 0x1, R37 ;  /* 0x0000000161247824 */ /* 0x000fe200078e0225 */
[----:B------:R-:W-:Y:S01]  /*2780*/  IADD3 R27, R10, R21, R198 ;  /* 0x000000150a1b7210 */ /* 0x000fe20007ffe0c6 */
[----:B------:R-:W-:Y:S01]  /*2790*/  IMAD R35, R22, R103, R3 ;  /* 0x0000006716237224 */ /* 0x000fe200078e0203 */
[----:B------:R-:W-:Y:S01]  /*27a0*/  IADD3 R21, R0, R21, R202 ;  /* 0x0000001500157210 */ /* 0x000fe20007ffe0ca */
[----:B------:R-:W-:Y:S01]  /*27b0*/  IMAD R0, R31, R4, RZ ;  /* 0x000000041f007224 */ /* 0x000fe200078e02ff */
[----:B------:R-:W-:Y:S01]  /*27c0*/  SHF.L.U64.HI R20, R6, 0x5, R7 ;  /* 0x0000000506147819 */ /* 0x000fe20000010207 */
[C---:B------:R-:W-:Y:S01]  /*27d0*/  IMAD.SHL.U32 R7, R4.reuse, 0x20, RZ ;  /* 0x0000002004077824 */ /* 0x040fe200078e00ff */
[C-C-:B------:R-:W-:Y:S01]  /*27e0*/  SHF.L.U64.HI R10, R4.reuse, 0x5, R5.reuse ;  /* 0x00000005040a7819 */ /* 0x140fe20000010205 */
[----:B------:R-:W-:Y:S01]  /*27f0*/  IMAD R49, R111, R5, R0 ;  /* 0x000000056f317224 */ /* 0x000fe200078e0200 */
[C-C-:B------:R-:W-:Y:S01]  /*2800*/  SHF.L.U64.HI R9, R4.reuse, 0x6, R5.reuse ;  /* 0x0000000604097819 */ /* 0x140fe20000010205 */
[C---:B------:R-:W-:Y:S01]  /*2810*/  IMAD.SHL.U32 R6, R4.reuse, 0x40, RZ ;  /* 0x0000004004067824 */ /* 0x040fe200078e00ff */
[C---:B------:R-:W-:Y:S01]  /*2820*/  SHF.L.U64.HI R8, R4.reuse, 0x7, R5 ;  /* 0x0000000704087819 */ /* 0x040fe20000010205 */
[----:B------:R-:W-:Y:S01]  /*2830*/  IMAD.SHL.U32 R5, R4, 0x80, RZ ;  /* 0x0000008004057824 */ /* 0x000fe200078e00ff */
[----:B------:R-:W-:Y:S01]  /*2840*/  IADD3 R3, P1, R92, R128, RZ ;  /* 0x000000805c037210 */ /* 0x000fe20007f3e0ff */
[----:B------:R-:W-:Y:S01]  /*2850*/  IMAD.IADD R4, R35, 0x1, R129 ;  /* 0x0000000123047824 */ /* 0x000fe200078e0281 */
[----:B------:R-:W-:Y:S01]  /*2860*/  SHF.L.U64.HI R0, R102, 0x7, R103 ;  /* 0x0000000766007819 */ /* 0x000fe20000010267 */
[----:B------:R-:W-:Y:S01]  /*2870*/  IMAD.IADD R34, R45, 0x1, R35 ;  /* 0x000000012d227824 */ /* 0x000fe200078e0223 */
[----:B------:R-:W-:Y:S01]  /*2880*/  LOP3.LUT R40, R105, 0xfffffff8, RZ, 0xc0, !PT ;  /* 0xfffffff869287812 */ /* 0x000fe200078ec0ff */
[----:B------:R-:W-:Y:S01]  /*2890*/  IMAD.X R31, R4, 0x1, R93, P1 ;  /* 0x00000001041f7824 */ /* 0x000fe200008e065d */
[----:B------:R-:W-:Y:S01]  /*28a0*/  IADD3 R32, P1, R3, R92, RZ ;  /* 0x0000005c03207210 */ /* 0x000fe20007f3e0ff */
[----:B------:R-:W-:Y:S01]  /*28b0*/  IMAD.X R103, R34, 0x1, R41, P0 ;  /* 0x0000000122677824 */ /* 0x000fe200000e0629 */
[----:B------:R-:W-:Y:S01]  /*28c0*/  SHF.R.S32.HI R105, RZ, 0x3, R105 ;  /* 0x00000003ff697819 */ /* 0x000fe20000011469 */
[----:B------:R-:W-:Y:S01]  /*28d0*/  IMAD.SHL.U32 R33, R33, 0x2, RZ ;  /* 0x0000000221217824 */ /* 0x000fe200078e00ff */
[----:B------:R-:W-:Y:S01]  /*28e0*/  SHF.R.S32.HI R106, RZ, 0x1f, R40 ;  /* 0x0000001fff6a7819 */ /* 0x000fe20000011428 */
[----:B------:R-:W-:Y:S01]  /*28f0*/  IMAD.X R35, R31, 0x1, R93, P1 ;  /* 0x000000011f237824 */ /* 0x000fe200008e065d */
[----:B------:R-:W-:Y:S01]  /*2900*/  ISETP.GE.AND P1, PT, R187, UR4, PT ;  /* 0x00000004bb007c0c */ /* 0x000fe2000bf26270 */
[----:B------:R-:W-:-:S02]  /*2910*/  IMAD.IADD R37, R37, 0x1, R95 ;  /* 0x0000000125257824 */ /* 0x000fc400078e025f */
[----:B------:R-:W-:Y:S02]  /*2920*/  IMAD.IADD R38, R91, 0x1, R49 ;  /* 0x000000015b267824 */ /* 0x000fe400078e0231 */
[----:B------:R-:W-:Y:S02]  /*2930*/  IMAD.IADD R104, R49, 0x1, R89 ;  /* 0x0000000131687824 */ /* 0x000fe400078e0259 */
[----:B------:R-:W-:Y:S02]  /*2940*/  IMAD.X R108, RZ, RZ, R103, P3 ;  /* 0x000000ffff6c7224 */ /* 0x000fe400018e0667 */
[----:B------:R-:W-:-:S07]  /*2950*/  IMAD.IADD R109, R99, 0x1, R109 ;  /* 0x00000001636d7824 */ /* 0x000fce00078e026d */
.L_x_8890:
        /* <DEDUP_REMOVED lines=59> */
.L_x_8809:
[----:B------:R-:W-:Y:S05]  /*2d10*/  BSYNC B1 ;  /* 0x0000000000017941 */ /* 0x000fea0003800000 */
.L_x_8808:
        /* <DEDUP_REMOVED lines=42> */
.L_x_8811:
[----:B------:R-:W-:Y:S05]  /*2fc0*/  BSYNC B1 ;  /* 0x0000000000017941 */ /* 0x000fea0003800000 */
.L_x_8810:
        /* <DEDUP_REMOVED lines=48> */
.L_x_8813:
[----:B------:R-:W-:Y:S05]  /*32d0*/  BSYNC B1 ;  /* 0x0000000000017941 */ /* 0x000fea0003800000 */
.L_x_8812:
        /* <DEDUP_REMOVED lines=31> */
.L_x_8815:
[----:B------:R-:W-:Y:S05]  /*34d0*/  BSYNC B1 ;  /* 0x0000000000017941 */ /* 0x000fea0003800000 */
.L_x_8814:
        /* <DEDUP_REMOVED lines=36> */
.L_x_8816:
[----:B------:R-:W-:Y:S01]  /*3720*/  IMAD R110, R23, 0x8, R2 ;  /* 0x00000008176e7824 */ /* 0x000fe200078e0202 */
[----:B------:R-:W-:Y:S01]  /*3730*/  SHF.L.U32 R117, R188, 0x1f, RZ ;  /* 0x0000001fbc757819 */ /* 0x000fe200000006ff */
[----:B------:R-:W-:Y:S03]  /*3740*/  BSSY B1, `(.L_x_8817) ;  /* 0x0000003000017945 */ /* 0x000fe60003800000 */
[----:B------:R-:W0:Y:S02]  /*3750*/  SYNCS.PHASECHK.TRANS64.TRYWAIT P6, [R110+URZ+0x28890], R117 ;  /* 0x028890756e0075a7 */ /* 0x000e2400080c017f */
[----:B0-----:R-:W-:Y:S05]  /*3760*/  @!P6 BRA `(.L_x_8818) ;  /* 0x000001fc00d0e947 */ /* 0x001fea0003800000 */
.L_x_9174:
[----:B------:R-:W-:Y:S05]  /*3770*/  BSYNC B1 ;  /* 0x0000000000017941 */ /* 0x000fea0003800000 */
.L_x_8817:
        /* <DEDUP_REMOVED lines=16> */
[----:B--2---:R-:W-:Y:S01]  /*3880*/  IMAD.U32 R80, R49, 0x10000, RZ ;  /* 0x0001000031507824 */ /* 0x004fe200078e00ff */
[----:B------:R-:W-:Y:S02]  /*3890*/  PRMT R154, R154, 0x5410, R85 ;  /* 0x000054109a9a7816 */ /* 0x000fe40000000055 */
[----:B------:R-:W-:-:S02]  /*38a0*/  SHF.R.U32.HI R86, RZ, 0x10, R87 ;  /* 0x00000010ff567819 */ /* 0x000fc40000011657 */
[----:B------:R-:W-:Y:S02]  /*38b0*/  LOP3.LUT R156, R49, 0xffff0000, RZ, 0xc0, !PT ;  /* 0xffff0000319c7812 */ /* 0x000fe400078ec0ff */
[----:B------:R-:W-:Y:S02]  /*38c0*/  LOP3.LUT R85, R154, 0xffff0000, RZ, 0xc0, !PT ;  /* 0xffff00009a557812 */ /* 0x000fe400078ec0ff */
[C---:B------:R-:W-:Y:S01]  /*38d0*/  LOP3.LUT R87, R155.reuse, 0xffff0000, RZ, 0xc0, !PT ;  /* 0xffff00009b577812 */ /* 0x040fe200078ec0ff */
[----:B------:R-:W-:Y:S01]  /*38e0*/  IMAD.U32 R155, R155, 0x10000, RZ ;  /* 0x000100009b9b7824 */ /* 0x000fe200078e00ff */
[----:B------:R-:W-:Y:S01]  /*38f0*/  PRMT R151, R151, 0x5410, R86 ;  /* 0x0000541097977816 */ /* 0x000fe20000000056 */
[C---:B------:R-:W-:Y:S01]  /*3900*/  FMUL.FTZ R49, R156.reuse, R85 ;  /* 0x000000559c317220 */ /* 0x040fe20000410000 */
[----:B------:R-:W-:Y:S01]  /*3910*/  PRMT R153, R153, 0x5410, R84 ;  /* 0x0000541099997816 */ /* 0x000fe20000000054 */
[----:B------:R-:W-:Y:S01]  /*3920*/  FMUL.FTZ R156, R156, R87 ;  /* 0x000000579c9c7220 */ /* 0x000fe20000410000 */
[----:B------:R-:W-:-:S02]  /*3930*/  IMAD.U32 R84, R51, 0x10000, RZ ;  /* 0x0001000033547824 */ /* 0x000fc400078e00ff */
[C---:B------:R-:W-:Y:S01]  /*3940*/  FFMA.FTZ R49, R80.reuse, R87, -R49 ;  /* 0x0000005750317223 */ /* 0x040fe20000010831 */
[----:B------:R-:W-:Y:S01]  /*3950*/  FFMA.FTZ R156, R80, R85, R156 ;  /* 0x00000055509c7223 */ /* 0x000fe2000001009c */
        /* <DEDUP_REMOVED lines=11> */
[----:B------:R-:W-:Y:S01]  /*3a10*/  LOP3.LUT R50, R51, 0xffff0000, RZ, 0xc0, !PT ;  /* 0xffff000033327812 */ /* 0x000fe200078ec0ff */
[----:B------:R-:W-:-:S04]  /*3a20*/  IMAD.U32 R85, R154, 0x10000, RZ ;  /* 0x000100009a557824 */ /* 0x000fc800078e00ff */
        /* <DEDUP_REMOVED lines=8> */
[----:B------:R-:W-:Y:S01]  /*3ab0*/  FMUL.FTZ R84, R84, R155 ;  /* 0x0000009b54547220 */ /* 0x000fe20000410000 */
[----:B------:R-:W-:Y:S02]  /*3ac0*/  F2FP.BF16.F32.PACK_AB R50, R80, R157 ;  /* 0x0000009d5032723e */ /* 0x000fe400000010ff */
[C---:B------:R-:W-:Y:S01]  /*3ad0*/  FFMA.FTZ R87, R48.reuse, R155, -R87 ;  /* 0x0000009b30577223 */ /* 0x040fe20000010857 */
[----:B------:R-:W-:-:S05]  /*3ae0*/  FFMA.FTZ R84, R48, R85, R84 ;  /* 0x0000005530547223 */ /* 0x000fca0000010054 */
[----:B------:R-:W-:-:S07]  /*3af0*/  F2FP.BF16.F32.PACK_AB R48, R84, R87 ;  /* 0x000000575430723e */ /* 0x000fce00000010ff */
.L_x_8824:
[----:B------:R-:W-:Y:S05]  /*3b00*/  BSYNC B3 ;  /* 0x0000000000037941 */ /* 0x000fea0003800000 */
.L_x_8823:
[----:B------:R-:W-:Y:S02]  /*3b10*/  ULDC.64 UR4, c[0x0][0x2e8] ;  /* 0x0000ba0000047ab9 */ /* 0x000fe40000000a00 */
[----:B------:R-:W-:-:S04]  /*3b20*/  LEA R80, P3, R81, UR4, 0x1 ;  /* 0x0000000451507c11 */ /* 0x000fc8000f8608ff */
[----:B------:R-:W-:-:S05]  /*3b30*/  LEA.HI.X R81, R81, UR5, R152, 0x1, P3 ;  /* 0x0000000551517c11 */ /* 0x000fca00098f0c98 */
[----:B--2---:R1:W-:Y:S04]  /*3b40*/  STG.E.128 desc[UR42][R80.64], R48 ;  /* 0x0000003050007986 */ /* 0x0043e8000c101d2a */
.L_x_8822:
[----:B------:R-:W-:Y:S05]  /*3b50*/  BSYNC B2 ;  /* 0x0000000000027941 */ /* 0x000fea0003800000 */
.L_x_8821:
[----:B------:R-:W-:Y:S05]  /*3b60*/  @P1 BRA `(.L_x_8820) ;  /* 0x0000000000e01947 */ /* 0x000fea0003800000 */
[----:B-1----:R1:W2:Y:S01]  /*3b70*/  LDS.128 R48, [R112+0x1c400] ;  /* 0x01c4000070307984 */ /* 0x0022a20000000c00 */
        /* <DEDUP_REMOVED lines=12> */
[C---:B------:R-:W-:Y:S01]  /*3c40*/  LOP3.LUT R78, R144.reuse, 0xffff0000, RZ, 0xc0, !PT ;  /* 0xffff0000904e7812 */ /* 0x040fe200078ec0ff */
[----:B------:R-:W-:Y:S01]  /*3c50*/  IMAD.U32 R144, R144, 0x10000, RZ ;  /* 0x0001000090907824 */ /* 0x000fe200078e00ff */
[----:B------:R-:W-:Y:S01]  /*3c60*/  SHF.R.U32.HI R84, RZ, 0x10, R79 ;  /* 0x00000010ff547819 */ /* 0x000fe2000001164f */
[----:B------:R-:W-:Y:S01]  /*3c70*/  FMUL.FTZ R80, R81, R76 ;  /* 0x0000004c51507220 */ /* 0x000fe20000410000 */
[----:B------:R-:W-:Y:S01]  /*3c80*/  SHF.R.U32.HI R86, RZ, 0x10, R77 ;  /* 0x00000010ff567819 */ /* 0x000fe2000001164d */
[----:B------:R-:W-:-:S02]  /*3c90*/  IMAD.U32 R77, R49, 0x10000, RZ ;  /* 0x00010000314d7824 */ /* 0x000fc400078e00ff */
[----:B------:R-:W-:Y:S01]  /*3ca0*/  FMUL.FTZ R81, R81, R78 ;  /* 0x0000004e51517220 */ /* 0x000fe20000410000 */
[----:B------:R-:W-:Y:S01]  /*3cb0*/  PRMT R141, R141, 0x5410, R84 ;  /* 0x000054108d8d7816 */ /* 0x000fe20000000054 */
[----:B------:R-:W-:Y:S01]  /*3cc0*/  IMAD.U32 R79, R51, 0x10000, RZ ;  /* 0x00010000334f7824 */ /* 0x000fe200078e00ff */
[----:B------:R-:W-:Y:S01]  /*3cd0*/  PRMT R143, R143, 0x5410, R86 ;  /* 0x000054108f8f7816 */ /* 0x000fe20000000056 */
[C---:B------:R-:W-:Y:S01]  /*3ce0*/  FFMA.FTZ R76, R77.reuse, R76, R81 ;  /* 0x0000004c4d4c7223 */ /* 0x040fe20000010051 */
[----:B------:R-:W-:Y:S01]  /*3cf0*/  FFMA.FTZ R49, R77, R78, -R80 ;  /* 0x0000004e4d317223 */ /* 0x000fe20000010850 */
[C---:B------:R-:W-:Y:S01]  /*3d00*/  LOP3.LUT R81, R50.reuse, 0xffff0000, RZ, 0xc0, !PT ;  /* 0xffff000032517812 */ /* 0x040fe200078ec0ff */
[C---:B------:R-:W-:Y:S01]  /*3d10*/  IMAD.U32 R78, R141.reuse, 0x10000, RZ ;  /* 0x000100008d4e7824 */ /* 0x040fe200078e00ff */
[----:B------:R-:W-:Y:S01]  /*3d20*/  LOP3.LUT R141, R141, 0xffff0000, RZ, 0xc0, !PT ;  /* 0xffff00008d8d7812 */ /* 0x000fe200078ec0ff */
[C---:B------:R-:W-:Y:S01]  /*3d30*/  IMAD.U32 R80, R143.reuse, 0x10000, RZ ;  /* 0x000100008f507824 */ /* 0x040fe200078e00ff */
[----:B------:R-:W-:Y:S01]  /*3d40*/  LOP3.LUT R143, R143, 0xffff0000, RZ, 0xc0, !PT ;  /* 0xffff00008f8f7812 */ /* 0x000fe200078ec0ff */
[----:B------:R-:W-:Y:S01]  /*3d50*/  IMAD.U32 R77, R50, 0x10000, RZ ;  /* 0x00010000324d7824 */ /* 0x000fe200078e00ff */
[----:B------:R-:W-:Y:S01]  /*3d60*/  LOP3.LUT R50, R51, 0xffff0000, RZ, 0xc0, !PT ;  /* 0xffff000033327812 */ /* 0x000fe200078ec0ff */
[----:B------:R-:W-:Y:S01]  /*3d70*/  FMUL.FTZ R86, R81, R78 ;  /* 0x0000004e51567220 */ /* 0x000fe20000410000 */
[----:B------:R-:W-:-:S02]  /*3d80*/  IMAD.U32 R51, R48, 0x10000, RZ ;  /* 0x0001000030337824 */ /* 0x000fc400078e00ff */
[-C--:B------:R-:W-:Y:S01]  /*3d90*/  FMUL.FTZ R84, R81, R80.reuse ;  /* 0x0000005051547220 */ /* 0x080fe20000410000 */
[----:B------:R-:W-:Y:S01]  /*3da0*/  LOP3.LUT R48, R48, 0xffff0000, RZ, 0xc0, !PT ;  /* 0xffff000030307812 */ /* 0x000fe200078ec0ff */
[C---:B------:R-:W-:Y:S01]  /*3db0*/  FFMA.FTZ R80, R77.reuse, R80, -R86 ;  /* 0x000000504d507223 */ /* 0x040fe20000010856 */
[----:B------:R-:W-:Y:S01]  /*3dc0*/  F2FP.BF16.F32.PACK_AB R49, R76, R49 ;  /* 0x000000314c31723e */ /* 0x000fe200000010ff */
        /* <DEDUP_REMOVED lines=13> */
.L_x_8826:
[----:B------:R-:W-:Y:S05]  /*3ea0*/  BSYNC B2 ;  /* 0x0000000000027941 */ /* 0x000fea0003800000 */
.L_x_8825:
[----:B------:R-:W-:Y:S02]  /*3eb0*/  ULDC.64 UR4, c[0x0][0x2e8] ;  /* 0x0000ba0000047ab9 */ /* 0x000fe40000000a00 */
[----:B------:R-:W-:-:S04]  /*3ec0*/  LEA R76, P3, R149, UR4, 0x1 ;  /* 0x00000004954c7c11 */ /* 0x000fc8000f8608ff */
[----:B------:R-:W-:-:S05]  /*3ed0*/  LEA.HI.X R77, R149, UR5, R150, 0x1, P3 ;  /* 0x00000005954d7c11 */ /* 0x000fca00098f0c96 */
[----:B--2---:R2:W-:Y:S04]  /*3ee0*/  STG.E.128 desc[UR42][R76.64], R48 ;  /* 0x000000304c007986 */ /* 0x0045e8000c101d2a */
.L_x_8820:
[----:B------:R-:W-:Y:S05]  /*3ef0*/  BSYNC B1 ;  /* 0x0000000000017941 */ /* 0x000fea0003800000 */
.L_x_8819:
        /* <DEDUP_REMOVED lines=57> */
.L_x_8832:
[----:B------:R-:W-:Y:S05]  /*4290*/  BSYNC B3 ;  /* 0x0000000000037941 */ /* 0x000fea0003800000 */
.L_x_8831:
[----:B------:R-:W-:Y:S02]  /*42a0*/  ULDC.64 UR4, c[0x0][0x2e8] ;  /* 0x0000ba0000047ab9 */ /* 0x000fe40000000a00 */
[----:B------:R-:W-:-:S04]  /*42b0*/  LEA R72, P3, R78, UR4, 0x1 ;  /* 0x000000044e487c11 */ /* 0x000fc8000f8608ff */
[----:B------:R-:W-:-:S05]  /*42c0*/  LEA.HI.X R73, R78, UR5, R79, 0x1, P3 ;  /* 0x000000054e497c11 */ /* 0x000fca00098f0c4f */
[----:B--2---:R2:W-:Y:S04]  /*42d0*/  STG.E.128 desc[UR42][R72.64], R48 ;  /* 0x0000003048007986 */ /* 0x0045e8000c101d2a */
.L_x_8830:
[----:B------:R-:W-:Y:S05]  /*42e0*/  BSYNC B2 ;  /* 0x0000000000027941 */ /* 0x000fea0003800000 */
.L_x_8829:
[----:B------:R-:W-:Y:S05]  /*42f0*/  @P1 BRA `(.L_x_8828) ;  /* 0x0000000000e41947 */ /* 0x000fea0003800000 */
        /* <DEDUP_REMOVED lines=13> */
[----:B------:R-:W-:Y:S01]  /*43d0*/  PRMT R132, R132, 0x5410, R69 ;  /* 0x0000541084847816 */ /* 0x000fe20000000045 */
[C---:B------:R-:W-:Y:S01]  /*43e0*/  IMAD.U32 R69, R49.reuse, 0x10000, RZ ;  /* 0x0001000031457824 */ /* 0x040fe200078e00ff */
        /* <DEDUP_REMOVED lines=14> */
[----:B------:R-:W-:Y:S01]  /*44d0*/  IMAD.U32 R131, R131, 0x10000, RZ ;  /* 0x0001000083837824 */ /* 0x000fe200078e00ff */
[----:B------:R-:W-:Y:S01]  /*44e0*/  LOP3.LUT R48, R48, 0xffff0000, RZ, 0xc0, !PT ;  /* 0xffff000030307812 */ /* 0x000fe200078ec0ff */
[----:B------:R-:W-:Y:S01]  /*44f0*/  FMUL.FTZ R71, R71, R73 ;  /* 0x0000004947477220 */ /* 0x000fe20000410000 */
[----:B------:R-:W-:-:S02]  /*4500*/  IMAD.U32 R123, R123, 0x10000, RZ ;  /* 0x000100007b7b7824 */ /* 0x000fc400078e00ff */
[C---:B------:R-:W-:Y:S01]  /*4510*/  FFMA.FTZ R78, R69.reuse, R72, -R78 ;  /* 0x00000048454e7223 */ /* 0x040fe2000001084e */
[----:B------:R-:W-:Y:S01]  /*4520*/  FFMA.FTZ R79, R69, R74, R79 ;  /* 0x0000004a454f7223 */ /* 0x000fe2000001004f */
[C---:B------:R-:W-:Y:S01]  /*4530*/  FMUL.FTZ R70, R50.reuse, R132 ;  /* 0x0000008432467220 */ /* 0x040fe20000410000 */
[----:B------:R-:W-:Y:S01]  /*4540*/  FMUL.FTZ R69, R50, R130 ;  /* 0x0000008232457220 */ /* 0x000fe20000410000 */
[----:B------:R-:W-:Y:S01]  /*4550*/  FFMA.FTZ R81, R68, R73, -R81 ;  /* 0x0000004944517223 */ /* 0x000fe20000010851 */
[----:B------:R-:W-:Y:S01]  /*4560*/  FMUL.FTZ R50, R48, R131 ;  /* 0x0000008330327220 */ /* 0x000fe20000410000 */
[----:B------:R-:W-:Y:S01]  /*4570*/  FFMA.FTZ R68, R68, R75, R71 ;  /* 0x0000004b44447223 */ /* 0x000fe20000010047 */
[-C--:B------:R-:W-:Y:S01]  /*4580*/  FMUL.FTZ R48, R48, R123.reuse ;  /* 0x0000007b30307220 */ /* 0x080fe20000410000 */
[----:B------:R-:W-:Y:S02]  /*4590*/  IMAD.U32 R51, R51, 0x10000, RZ ;  /* 0x0001000033337824 */ /* 0x000fe400078e00ff */
[----:B------:R-:W-:Y:S01]  /*45a0*/  FFMA.FTZ R50, R49, R123, -R50 ;  /* 0x0000007b31327223 */ /* 0x000fe20000010832 */
        /* <DEDUP_REMOVED lines=9> */
.L_x_8834:
[----:B------:R-:W-:Y:S05]  /*4640*/  BSYNC B2 ;  /* 0x0000000000027941 */ /* 0x000fea0003800000 */
.L_x_8833:
[----:B------:R-:W-:Y:S02]  /*4650*/  ULDC.64 UR4, c[0x0][0x2e8] ;  /* 0x0000ba0000047ab9 */ /* 0x000fe40000000a00 */
[----:B------:R-:W-:-:S04]  /*4660*/  LEA R68, P3, R77, UR4, 0x1 ;  /* 0x000000044d447c11 */ /* 0x000fc8000f8608ff */
[----:B------:R-:W-:-:S05]  /*4670*/  LEA.HI.X R69, R77, UR5, R76, 0x1, P3 ;  /* 0x000000054d457c11 */ /* 0x000fca00098f0c4c */
[----:B--2---:R3:W-:Y:S04]  /*4680*/  STG.E.128 desc[UR42][R68.64], R48 ;  /* 0x0000003044007986 */ /* 0x0047e8000c101d2a */
.L_x_8828:
[----:B------:R-:W-:Y:S05]  /*4690*/  BSYNC B1 ;  /* 0x0000000000017941 */ /* 0x000fea0003800000 */
.L_x_8827:
        /* <DEDUP_REMOVED lines=13> */
[----:B------:R-:W-:Y:S02]  /*4770*/  SHF.R.U64 R75, R64, 0x10, R65 ;  /* 0x00000010404b7819 */ /* 0x000fe40000001241 */
[--C-:B------:R-:W-:Y:S02]  /*4780*/  SHF.R.U64 R73, R66, 0x10, R67.reuse ;  /* 0x0000001042497819 */ /* 0x100fe40000001243 */
[----:B------:R-:W-:Y:S02]  /*4790*/  SHF.R.U32.HI R64, RZ, 0x10, R67 ;  /* 0x00000010ff407819 */ /* 0x000fe40000011643 */
[----:B------:R-:W-:Y:S01]  /*47a0*/  SHF.R.U32.HI R72, RZ, 0x10, R65 ;  /* 0x00000010ff487819 */ /* 0x000fe20000011641 */
[----:B--2---:R-:W-:Y:S01]  /*47b0*/  IMAD.U32 R65, R50, 0x10000, RZ ;  /* 0x0001000032417824 */ /* 0x004fe200078e00ff */
        /* <DEDUP_REMOVED lines=40> */
.L_x_8840:
[----:B------:R-:W-:Y:S05]  /*4a40*/  BSYNC B3 ;  /* 0x0000000000037941 */ /* 0x000fea0003800000 */
.L_x_8839:
[----:B------:R-:W-:Y:S02]  /*4a50*/  ULDC.64 UR4, c[0x0][0x2e8] ;  /* 0x0000ba0000047ab9 */ /* 0x000fe40000000a00 */
[----:B------:R-:W-:-:S04]  /*4a60*/  LEA R64, P3, R70, UR4, 0x1 ;  /* 0x0000000446407c11 */ /* 0x000fc8000f8608ff */
[----:B------:R-:W-:-:S05]  /*4a70*/  LEA.HI.X R65, R70, UR5, R71, 0x1, P3 ;  /* 0x0000000546417c11 */ /* 0x000fca00098f0c47 */
[----:B--2---:R3:W-:Y:S04]  /*4a80*/  STG.E.128 desc[UR42][R64.64], R48 ;  /* 0x0000003040007986 */ /* 0x0047e8000c101d2a */
.L_x_8838:
[----:B------:R-:W-:Y:S05]  /*4a90*/  BSYNC B2 ;  /* 0x0000000000027941 */ /* 0x000fea0003800000 */
.L_x_8837:
        /* <DEDUP_REMOVED lines=53> */
.L_x_8842:
[----:B------:R-:W-:Y:S05]  /*4df0*/  BSYNC B2 ;  /* 0x0000000000027941 */ /* 0x000fea0003800000 */
.L_x_8841:
[----:B------:R-:W-:Y:S02]  /*4e00*/  ULDC.64 UR4, c[0x0][0x2e8] ;  /* 0x0000ba0000047ab9 */ /* 0x000fe40000000a00 */
[----:B------:R-:W-:-:S04]  /*4e10*/  LEA R60, P3, R69, UR4, 0x1 ;  /* 0x00000004453c7c11 */ /* 0x000fc8000f8608ff */
[----:B------:R-:W-:-:S05]  /*4e20*/  LEA.HI.X R61, R69, UR5, R68, 0x1, P3 ;  /* 0x00000005453d7c11 */ /* 0x000fca00098f0c44 */
[----:B--2---:R4:W-:Y:S04]  /*4e30*/  STG.E.128 desc[UR42][R60.64], R48 ;  /* 0x000000303c007986 */ /* 0x0049e8000c101d2a */
.L_x_8836:
[----:B------:R-:W-:Y:S05]  /*4e40*/  BSYNC B1 ;  /* 0x0000000000017941 */ /* 0x000fea0003800000 */
.L_x_8835:
[----:B------:R-:W-:Y:S05]  /*4e50*/  @P5 BRA `(.L_x_8843) ;  /* 0x0000003800945947 */ /* 0x000fea0003800000 */
[----:B------:R-:W-:Y:S01]  /*4e60*/  IADD3 R119, P3, P4, R32, R118, R16 ;  /* 0x0000007620777210 */ /* 0x000fe20007c7e010 */
[----:B------:R-:W-:Y:S03]  /*4e70*/  BSSY B1, `(.L_x_8844) ;  /* 0x000003c000017945 */ /* 0x000fe60003800000 */
[----:B------:R-:W-:Y:S01]  /*4e80*/  IADD3.X R120, R35, R120, R17, P3, P4 ;  /* 0x0000007823787210 */ /* 0x000fe20001fe8411 */
[----:B------:R-:W-:Y:S08]  /*4e90*/  @P2 BRA `(.L_x_8845) ;  /* 0x0000000000e42947 */ /* 0x000ff00003800000 */
[----:B-1234-:R1:W2:Y:S01]  /*4ea0*/  LDS.128 R48, [R112+0x1b400] ;  /* 0x01b4000070307984 */ /* 0x01e2a20000000c00 */
[----:B------:R-:W-:Y:S01]  /*4eb0*/  ISETP.GE.AND P4, PT, R18, R121, PT ;  /* 0x000000791200720c */ /* 0x000fe20003f86270 */
[----:B------:R-:W-:Y:S01]  /*4ec0*/  BSSY B2, `(.L_x_8846) ;  /* 0x0000031000027945 */ /* 0x000fe20003800000 */
[----:B------:R-:W-:-:S11]  /*4ed0*/  IADD3 R64, P3, R119, R100, RZ ;  /* 0x0000006477407210 */ /* 0x000fd60007f7e0ff */
        /* <DEDUP_REMOVED lines=47> */
.L_x_8847:
[----:B------:R-:W-:Y:S05]  /*51d0*/  BSYNC B2 ;  /* 0x0000000000027941 */ /* 0x000fea0003800000 */
.L_x_8846:
[----:B------:R-:W-:Y:S01]  /*51e0*/  ULDC.64 UR4, c[0x0][0x2e8] ;  /* 0x0000ba0000047ab9 */ /* 0x000fe20000000a00 */
[----:B------:R-:W-:Y:S01]  /*51f0*/  IMAD.X R57, R120, 0x1, R41, P3 ;  /* 0x0000000178397824 */ /* 0x000fe200018e0629 */
[----:B------:R-:W-:-:S04]  /*5200*/  LEA R56, P3, R64, UR4, 0x1 ;  /* 0x0000000440387c11 */ /* 0x000fc8000f8608ff */
[----:B------:R-:W-:-:S05]  /*5210*/  LEA.HI.X R57, R64, UR5, R57, 0x1, P3 ;  /* 0x0000000540397c11 */ /* 0x000fca00098f0c39 */
[----:B--2---:R1:W-:Y:S04]  /*5220*/  STG.E.128 desc[UR42][R56.64], R48 ;  /* 0x0000003038007986 */ /* 0x0043e8000c101d2a */
.L_x_8845:
[----:B------:R-:W-:Y:S05]  /*5230*/  BSYNC B1 ;  /* 0x0000000000017941 */ /* 0x000fea0003800000 */
.L_x_8844:
        /* <DEDUP_REMOVED lines=52> */
.L_x_8849:
[----:B------:R-:W-:Y:S05]  /*5580*/  BSYNC B1 ;  /* 0x0000000000017941 */ /* 0x000fea0003800000 */
.L_x_8848:
[----:B------:R-:W-:Y:S01]  /*5590*/  ULDC.64 UR4, c[0x0][0x2e8] ;  /* 0x0000ba0000047ab9 */ /* 0x000fe20000000a00 */
[----:B------:R-:W-:Y:S01]  /*55a0*/  IMAD.X R120, R120, 0x1, R107, P3 ;  /* 0x0000000178787824 */ /* 0x000fe200018e066b */
[----:B------:R-:W-:-:S04]  /*55b0*/  LEA R52, P3, R119, UR4, 0x1 ;  /* 0x0000000477347c11 */ /* 0x000fc8000f8608ff */
[----:B------:R-:W-:-:S05]  /*55c0*/  LEA.HI.X R53, R119, UR5, R120, 0x1, P3 ;  /* 0x0000000577357c11 */ /* 0x000fca00098f0c78 */
[----:B--2---:R1:W-:Y:S01]  /*55d0*/  STG.E.128 desc[UR42][R52.64], R48 ;  /* 0x0000003034007986 */ /* 0x0043e2000c101d2a */
[----:B------:R-:W-:Y:S05]  /*55e0*/  BRA `(.L_x_8843) ;  /* 0x0000003000b07947 */ /* 0x000fea0003800000 */
.L_x_8807:
        /* <DEDUP_REMOVED lines=84> */
.L_x_8851:
[----:B------:R-:W-:Y:S05]  /*5b30*/  BSYNC B1 ;  /* 0x0000000000017941 */ /* 0x000fea0003800000 */
.L_x_8850:
        /* <DEDUP_REMOVED lines=68> */
.L_x_8852:
        /* <DEDUP_REMOVED lines=9> */
.L_x_9175:
[----:B------:R-:W-:Y:S05]  /*6010*/  BSYNC B1 ;  /* 0x0000000000017941 */ /* 0x000fea0003800000 */
.L_x_8853:
[----:B------:R-:W-:Y:S01]  /*6020*/  ISETP.GE.OR P4, PT, R22, R113, P2 ;  /* 0x000000711600720c */ /* 0x000fe20001786670 */
[----:B------:R-:W-:-:S12]  /*6030*/  BSSY B1, `(.L_x_8855) ;  /* 0x0000088000017945 */ /* 0x000fd80003800000 */
[----:B------:R-:W-:Y:S05]  /*6040*/  @P4 BRA `(.L_x_8856) ;  /* 0x0000000800184947 */ /* 0x000fea0003800000 */
[----:B------:R-:W3:Y:S01]  /*6050*/  LDL R80, [R1+0x10] ;  /* 0x0000100001507983 */ /* 0x000ee20000100800 */
[C---:B--2---:R-:W-:Y:S01]  /*6060*/  IMAD.WIDE.U32 R122, R22.reuse, R120, R118 ;  /* 0x00000078167a7225 */ /* 0x044fe200078e0076 */
[----:B------:R-:W-:Y:S03]  /*6070*/  BSSY B2, `(.L_x_8857) ;  /* 0x0000078000027945 */ /* 0x000fe60003800000 */
[----:B------:R-:W-:Y:S01]  /*6080*/  IMAD.SHL.U32 R83, R22, 0x40, RZ ;  /* 0x0000004016537824 */ /* 0x000fe200078e00ff */
        /* <DEDUP_REMOVED lines=15> */
[----:B------:R-:W-:Y:S01]  /*6180*/  LOP3.LUT R82, R82, 0x1c0, R83, 0xf8, !PT ;  /* 0x000001c052527812 */ /* 0x000fe200078ef853 */
[----:B------:R-:W-:-:S03]  /*6190*/  IMAD R83, R23, 0x4000, R21 ;  /* 0x0000400017537824 */ /* 0x000fc600078e0215 */
[----:B------:R-:W-:Y:S01]  /*61a0*/  LOP3.LUT R81, R80, 0x7fffe000, RZ, 0xc0, !PT ;  /* 0x7fffe00050517812 */ /* 0x000fe200078ec0ff */
[----:B------:R-:W-:Y:S01]  /*61b0*/  IMAD R80, R83, 0x2, R2 ;  /* 0x0000000253507824 */ /* 0x000fe200078e0202 */
[----:B------:R-:W-:-:S04]  /*61c0*/  LOP3.LUT R82, R82, R201, RZ, 0x3c, !PT ;  /* 0x000000c952527212 */ /* 0x000fc800078e3cff */
        /* <DEDUP_REMOVED lines=8> */
[----:B------:R-:W-:Y:S02]  /*6250*/  SHF.R.U32.HI R151, RZ, 0x10, R53 ;  /* 0x00000010ff977819 */ /* 0x000fe40000011635 */
[----:B------:R-:W-:Y:S02]  /*6260*/  SHF.R.U32.HI R149, RZ, 0x10, R49 ;  /* 0x00000010ff957819 */ /* 0x000fe40000011631 */
[--C-:B------:R-:W-:Y:S02]  /*6270*/  SHF.R.U64 R48, R50, 0x10, R51.reuse ;  /* 0x0000001032307819 */ /* 0x100fe40000001233 */
[----:B------:R-:W-:Y:S02]  /*6280*/  SHF.R.U32.HI R50, RZ, 0x10, R51 ;  /* 0x00000010ff327819 */ /* 0x000fe40000011633 */
[----:B------:R-:W-:-:S02]  /*6290*/  SHF.R.U64 R51, R52, 0x10, R53 ;  /* 0x0000001034337819 */ /* 0x000fc40000001235 */
[----:B------:R-:W-:Y:S02]  /*62a0*/  PRMT R52, R152, 0x5410, R151 ;  /* 0x0000541098347816 */ /* 0x000fe40000000097 */
[----:B------:R-:W-:Y:S01]  /*62b0*/  PRMT R53, R154, 0x5410, R149 ;  /* 0x000054109a357816 */ /* 0x000fe20000000095 */
[----:B-1----:R-:W-:Y:S01]  /*62c0*/  IMAD.U32 R149, R81, 0x10000, RZ ;  /* 0x0001000051957824 */ /* 0x002fe200078e00ff */
[--C-:B------:R-:W-:Y:S01]  /*62d0*/  SHF.R.U64 R49, R54, 0x10, R55.reuse ;  /* 0x0000001036317819 */ /* 0x100fe20000001237 */
[----:B------:R-:W-:Y:S01]  /*62e0*/  IMAD.U32 R54, R52, 0x10000, RZ ;  /* 0x0001000034367824 */ /* 0x000fe200078e00ff */
[----:B------:R-:W-:Y:S01]  /*62f0*/  SHF.R.U32.HI R55, RZ, 0x10, R55 ;  /* 0x00000010ff377819 */ /* 0x000fe20000011637 */
[----:B------:R-:W-:Y:S01]  /*6300*/  IMAD.U32 R152, R53, 0x10000, RZ ;  /* 0x0001000035987824 */ /* 0x000fe200078e00ff */
[----:B------:R-:W-:Y:S01]  /*6310*/  PRMT R51, R160, 0x5410, R51 ;  /* 0x00005410a0337816 */ /* 0x000fe20000000033 */
[C---:B------:R-:W-:Y:S01]  /*6320*/  FMUL.FTZ R154, R159.reuse, R54 ;  /* 0x000000369f9a7220 */ /* 0x040fe20000410000 */
[----:B------:R-:W-:Y:S01]  /*6330*/  PRMT R49, R158, 0x5410, R49 ;  /* 0x000054109e317816 */ /* 0x000fe20000000031 */
[-C--:B------:R-:W-:Y:S01]  /*6340*/  FMUL.FTZ R159, R159, R152.reuse ;  /* 0x000000989f9f7220 */ /* 0x080fe20000410000 */
[----:B------:R-:W-:Y:S01]  /*6350*/  PRMT R48, R132, 0x5432, R48 ;  /* 0x0000543284307816 */ /* 0x000fe20000000030 */
[----:B------:R-:W-:Y:S01]  /*6360*/  FFMA.FTZ R151, R149, R152, -R154 ;  /* 0x0000009895977223 */ /* 0x000fe2000001089a */
[----:B------:R-:W-:Y:S01]  /*6370*/  LOP3.LUT R152, R85, 0xffff0000, RZ, 0xc0, !PT ;  /* 0xffff000055987812 */ /* 0x000fe200078ec0ff */
[----:B------:R-:W-:Y:S01]  /*6380*/  FFMA.FTZ R149, R149, R54, R159 ;  /* 0x0000003695957223 */ /* 0x000fe2000001009f */
[----:B------:R-:W-:Y:S01]  /*6390*/  LOP3.LUT R159, R53, 0xffff0000, RZ, 0xc0, !PT ;  /* 0xffff0000359f7812 */ /* 0x000fe200078ec0ff */
[----:B------:R-:W-:Y:S01]  /*63a0*/  IMAD.U32 R85, R87, 0x10000, RZ ;  /* 0x0001000057557824 */ /* 0x000fe200078e00ff */
[----:B------:R-:W-:-:S02]  /*63b0*/  LOP3.LUT R53, R52, 0xffff0000, RZ, 0xc0, !PT ;  /* 0xffff000034357812 */ /* 0x000fc400078ec0ff */
[----:B------:R-:W-:-:S03]  /*63c0*/  LOP3.LUT R52, R81, 0xffff0000, RZ, 0xc0, !PT ;  /* 0xffff000051347812 */ /* 0x000fc600078ec0ff */
[C---:B------:R-:W-:Y:S01]  /*63d0*/  FMUL.FTZ R81, R152.reuse, R53 ;  /* 0x0000003598517220 */ /* 0x040fe20000410000 */
[----:B------:R-:W-:-:S03]  /*63e0*/  FMUL.FTZ R152, R152, R159 ;  /* 0x0000009f98987220 */ /* 0x000fc60000410000 */
[C---:B------:R-:W-:Y:S01]  /*63f0*/  FFMA.FTZ R54, R52.reuse, R159, -R81 ;  /* 0x0000009f34367223 */ /* 0x040fe20000010851 */
[----:B------:R-:W-:Y:S01]  /*6400*/  FFMA.FTZ R52, R52, R53, R152 ;  /* 0x0000003534347223 */ /* 0x000fe20000010098 */
[----:B------:R-:W-:Y:S02]  /*6410*/  PRMT R53, R133, 0x5432, R50 ;  /* 0x0000543285357816 */ /* 0x000fe40000000032 */
[----:B------:R-:W-:Y:S01]  /*6420*/  PRMT R50, R156, 0x5410, R55 ;  /* 0x000054109c327816 */ /* 0x000fe20000000037 */
[----:B------:R-:W-:Y:S01]  /*6430*/  IMAD.U32 R55, R83, 0x10000, RZ ;  /* 0x0001000053377824 */ /* 0x000fe200078e00ff */
[----:B------:R-:W-:Y:S01]  /*6440*/  PRMT R81, R134, 0x5432, R150 ;  /* 0x0000543286517816 */ /* 0x000fe20000000096 */
[C---:B------:R-:W-:Y:S01]  /*6450*/  IMAD.U32 R150, R53.reuse, 0x10000, RZ ;  /* 0x0001000035967824 */ /* 0x040fe200078e00ff */
[----:B------:R-:W-:Y:S01]  /*6460*/  LOP3.LUT R53, R53, 0xffff0000, RZ, 0xc0, !PT ;  /* 0xffff000035357812 */ /* 0x000fe200078ec0ff */
[----:B------:R-:W-:Y:S01]  /*6470*/  IMAD.U32 R152, R50, 0x10000, RZ ;  /* 0x0001000032987824 */ /* 0x000fe200078e00ff */
[----:B------:R-:W-:-:S03]  /*6480*/  F2FP.BF16.F32.PACK_AB R52, R52, R149 ;  /* 0x000000953434723e */ /* 0x000fc600000010ff */
[C---:B------:R-:W-:Y:S01]  /*6490*/  FMUL.FTZ R154, R85.reuse, R152 ;  /* 0x00000098559a7220 */ /* 0x040fe20000410000 */
[----:B------:R-:W-:-:S03]  /*64a0*/  FMUL.FTZ R85, R85, R150 ;  /* 0x0000009655557220 */ /* 0x000fc60000410000 */
[C---:B------:R-:W-:Y:S01]  /*64b0*/  FFMA.FTZ R150, R55.reuse, R150, -R154 ;  /* 0x0000009637967223 */ /* 0x040fe2000001089a */
[----:B------:R-:W-:Y:S01]  /*64c0*/  FFMA.FTZ R55, R55, R152, R85 ;  /* 0x0000009837377223 */ /* 0x000fe20000010055 */
[----:B------:R-:W-:Y:S01]  /*64d0*/  LOP3.LUT R85, R50, 0xffff0000, RZ, 0xc0, !PT ;  /* 0xffff000032557812 */ /* 0x000fe200078ec0ff */
[----:B------:R-:W-:Y:S01]  /*64e0*/  IMAD.U32 R154, R81, 0x10000, RZ ;  /* 0x00010000519a7824 */ /* 0x000fe200078e00ff */
        /* <DEDUP_REMOVED lines=10> */
[C---:B------:R-:W-:Y:S01]  /*6590*/  IMAD.U32 R83, R80.reuse, 0x10000, RZ ;  /* 0x0001000050537824 */ /* 0x040fe200078e00ff */
[----:B------:R-:W-:Y:S01]  /*65a0*/  LOP3.LUT R80, R80, 0xffff0000, RZ, 0xc0, !PT ;  /* 0xffff000050507812 */ /* 0x000fe200078ec0ff */
[C---:B------:R-:W-:Y:S01]  /*65b0*/  FMUL.FTZ R156, R85.reuse, R152 ;  /* 0x00000098559c7220 */ /* 0x040fe20000410000 */
[----:B------:R-:W-:Y:S01]  /*65c0*/  FMUL.FTZ R85, R85, R154 ;  /* 0x0000009a55557220 */ /* 0x000fe20000410000 */
[----:B------:R-:W-:-:S02]  /*65d0*/  F2FP.BF16.F32.PACK_AB R50, R50, R55 ;  /* 0x000000373232723e */ /* 0x000fc400000010ff */
[C---:B------:R-:W-:Y:S01]  /*65e0*/  FFMA.FTZ R156, R83.reuse, R154, -R156 ;  /* 0x0000009a539c7223 */ /* 0x040fe2000001089c */
[----:B------:R-:W-:Y:S01]  /*65f0*/  FFMA.FTZ R85, R83, R152, R85 ;  /* 0x0000009853557223 */ /* 0x000fe20000010055 */
[----:B------:R-:W-:Y:S01]  /*6600*/  LOP3.LUT R83, R51, 0xffff0000, RZ, 0xc0, !PT ;  /* 0xffff000033537812 */ /* 0x000fe200078ec0ff */
[----:B------:R-:W-:Y:S01]  /*6610*/  IMAD.U32 R152, R48, 0x10000, RZ ;  /* 0x0001000030987824 */ /* 0x000fe200078e00ff */
[----:B------:R-:W-:-:S03]  /*6620*/  LOP3.LUT R51, R81, 0xffff0000, RZ, 0xc0, !PT ;  /* 0xffff000051337812 */ /* 0x000fc600078ec0ff */
[C---:B------:R-:W-:Y:S02]  /*6630*/  FMUL.FTZ R81, R84.reuse, R83 ;  /* 0x0000005354517220 */ /* 0x040fe40000410000 */
[-C--:B------:R-:W-:Y:S02]  /*6640*/  FMUL.FTZ R84, R84, R51.reuse ;  /* 0x0000003354547220 */ /* 0x080fe40000410000 */
[----:B------:R-:W-:Y:S01]  /*6650*/  FFMA.FTZ R51, R80, R51, -R81 ;  /* 0x0000003350337223 */ /* 0x000fe20000010851 */
[----:B------:R-:W-:Y:S02]  /*6660*/  IMAD.U32 R81, R82, 0x10000, RZ ;  /* 0x0001000052517824 */ /* 0x000fe400078e00ff */
[----:B------:R-:W-:Y:S01]  /*6670*/  FFMA.FTZ R80, R80, R83, R84 ;  /* 0x0000005350507223 */ /* 0x000fe20000010054 */
[C---:B------:R-:W-:Y:S01]  /*6680*/  IMAD.U32 R83, R86.reuse, 0x10000, RZ ;  /* 0x0001000056537824 */ /* 0x040fe200078e00ff */
[----:B------:R-:W-:Y:S01]  /*6690*/  LOP3.LUT R86, R86, 0xffff0000, RZ, 0xc0, !PT ;  /* 0xffff000056567812 */ /* 0x000fe200078ec0ff */
[C---:B------:R-:W-:Y:S01]  /*66a0*/  IMAD.U32 R84, R49.reuse, 0x10000, RZ ;  /* 0x0001000031547824 */ /* 0x040fe200078e00ff */
[----:B------:R-:W-:-:S02]  /*66b0*/  LOP3.LUT R49, R49, 0xffff0000, RZ, 0xc0, !PT ;  /* 0xffff000031317812 */ /* 0x000fc400078ec0ff */
[----:B------:R-:W-:Y:S01]  /*66c0*/  LOP3.LUT R82, R82, 0xffff0000, RZ, 0xc0, !PT ;  /* 0xffff000052527812 */ /* 0x000fe200078ec0ff */
[C---:B------:R-:W-:Y:S01]  /*66d0*/  FMUL.FTZ R154, R83.reuse, R84 ;  /* 0x00000054539a7220 */ /* 0x040fe20000410000 */
[----:B------:R-:W-:Y:S01]  /*66e0*/  FMUL.FTZ R83, R83, R152 ;  /* 0x0000009853537220 */ /* 0x000fe20000410000 */
[----:B------:R-:W-:Y:S01]  /*66f0*/  FMUL.FTZ R87, R86, R49 ;  /* 0x0000003156577220 */ /* 0x000fe20000410000 */
[----:B------:R-:W-:Y:S01]  /*6700*/  F2FP.BF16.F32.PACK_AB R156, R51, R156 ;  /* 0x0000009c339c723e */ /* 0x000fe200000010ff */
[C---:B------:R-:W-:Y:S01]  /*6710*/  FFMA.FTZ R154, R81.reuse, R152, -R154 ;  /* 0x00000098519a7223 */ /* 0x040fe2000001089a */
[----:B------:R-:W-:Y:S01]  /*6720*/  FFMA.FTZ R83, R81, R84, R83 ;  /* 0x0000005451537223 */ /* 0x000fe20000010053 */
[----:B------:R-:W-:Y:S02]  /*6730*/  LOP3.LUT R81, R48, 0xffff0000, RZ, 0xc0, !PT ;  /* 0xffff000030517812 */ /* 0x000fe400078ec0ff */
[----:B------:R-:W-:Y:S01]  /*6740*/  F2FP.BF16.F32.PACK_AB R84, R80, R85 ;  /* 0x000000555054723e */ /* 0x000fe200000010ff */
[----:B------:R-:W-:-:S02]  /*6750*/  IMAD.MOV.U32 R80, RZ, RZ, R156 ;  /* 0x000000ffff507224 */ /* 0x000fc400078e009c */
[-C--:B------:R-:W-:Y:S01]  /*6760*/  FMUL.FTZ R86, R86, R81.reuse ;  /* 0x0000005156567220 */ /* 0x080fe20000410000 */
[----:B------:R-:W-:Y:S01]  /*6770*/  FFMA.FTZ R87, R82, R81, -R87 ;  /* 0x0000005152577223 */ /* 0x000fe20000010857 */
[----:B------:R-:W-:Y:S01]  /*6780*/  F2FP.BF16.F32.PACK_AB R81, R54, R151 ;  /* 0x000000973651723e */ /* 0x000fe200000010ff */
[----:B------:R-:W-:Y:S02]  /*6790*/  IMAD.MOV.U32 R85, RZ, RZ, R52 ;  /* 0x000000ffff557224 */ /* 0x000fe400078e0034 */
[----:B------:R-:W-:Y:S01]  /*67a0*/  FFMA.FTZ R86, R82, R49, R86 ;  /* 0x0000003152567223 */ /* 0x000fe20000010056 */
[----:B------:R-:W-:Y:S01]  /*67b0*/  F2FP.BF16.F32.PACK_AB R82, R87, R154 ;  /* 0x0000009a5752723e */ /* 0x000fe200000010ff */
[----:B------:R-:W-:-:S03]  /*67c0*/  IMAD.MOV.U32 R87, RZ, RZ, R50 ;  /* 0x000000ffff577224 */ /* 0x000fc600078e0032 */
[----:B------:R-:W-:Y:S01]  /*67d0*/  F2FP.BF16.F32.PACK_AB R86, R86, R83 ;  /* 0x000000535656723e */ /* 0x000fe200000010ff */
[----:B------:R-:W-:-:S07]  /*67e0*/  IMAD.MOV.U32 R83, RZ, RZ, R53 ;  /* 0x000000ffff537224 */ /* 0x000fce00078e0035 */
.L_x_8858:
[----:B------:R-:W-:Y:S05]  /*67f0*/  BSYNC B2 ;  /* 0x0000000000027941 */ /* 0x000fea0003800000 */
.L_x_8857:
        /* <DEDUP_REMOVED lines=11> */
.L_x_8856:
[----:B------:R-:W-:Y:S05]  /*68b0*/  BSYNC B1 ;  /* 0x0000000000017941 */ /* 0x000fea0003800000 */
.L_x_8855:
[----:B------:R-:W-:Y:S01]  /*68c0*/  ISETP.GE.OR P4, PT, R214, R113, P2 ;  /* 0x00000071d600720c */ /* 0x000fe20001786670 */
[----:B------:R-:W-:-:S12]  /*68d0*/  BSSY B1, `(.L_x_8859) ;  /* 0x0000087000017945 */ /* 0x000fd80003800000 */
[----:B------:R-:W-:Y:S05]  /*68e0*/  @P4 BRA `(.L_x_8860) ;  /* 0x0000000800144947 */ /* 0x000fea0003800000 */
[----:B-1----:R-:W3:Y:S01]  /*68f0*/  LDL R48, [R1+0x10] ;  /* 0x0000100001307983 */ /* 0x002ee20000100800 */
[----:B--2---:R-:W-:Y:S01]  /*6900*/  IMAD.WIDE.U32 R80, R214, R120, R118 ;  /* 0x00000078d6507225 */ /* 0x004fe200078e0076 */
[----:B------:R-:W-:Y:S01]  /*6910*/  SHF.R.U32.HI R51, RZ, 0x3, R196 ;  /* 0x00000003ff337819 */ /* 0x000fe200000116c4 */
[----:B------:R-:W-:Y:S01]  /*6920*/  BSSY B2, `(.L_x_8861) ;  /* 0x0000076000027945 */ /* 0x000fe20003800000 */
        /* <DEDUP_REMOVED lines=27> */
[----:B------:R-:W-:Y:S01]  /*6ae0*/  SHF.R.U32.HI R123, RZ, 0x10, R57 ;  /* 0x00000010ff7b7819 */ /* 0x000fe20000011639 */
[----:B-1----:R-:W-:Y:S01]  /*6af0*/  IMAD.U32 R86, R49, 0x10000, RZ ;  /* 0x0001000031567824 */ /* 0x002fe200078e00ff */
        /* <DEDUP_REMOVED lines=8> */
[----:B------:R-:W-:Y:S01]  /*6b80*/  LOP3.LUT R49, R49, 0xffff0000, RZ, 0xc0, !PT ;  /* 0xffff000031317812 */ /* 0x000fe200078ec0ff */
[-C--:B------:R-:W-:Y:S01]  /*6b90*/  FMUL.FTZ R146, R122, R123.reuse ;  /* 0x0000007b7a927220 */ /* 0x080fe20000410000 */
[----:B------:R-:W-:Y:S01]  /*6ba0*/  SHF.R.U64 R60, R60, 0x10, R61 ;  /* 0x000000103c3c7819 */ /* 0x000fe2000000123d */
[C---:B------:R-:W-:Y:S01]  /*6bb0*/  FFMA.FTZ R122, R86.reuse, R123, -R145 ;  /* 0x0000007b567a7223 */ /* 0x040fe20000010891 */
[----:B------:R-:W-:Y:S01]  /*6bc0*/  SHF.R.U32.HI R123, RZ, 0x10, R59 ;  /* 0x00000010ff7b7819 */ /* 0x000fe2000001163b */
[----:B------:R-:W-:Y:S01]  /*6bd0*/  FFMA.FTZ R86, R86, R87, R146 ;  /* 0x0000005756567223 */ /* 0x000fe20000010092 */
[C---:B------:R-:W-:Y:S01]  /*6be0*/  FMUL.FTZ R146, R53.reuse, R168 ;  /* 0x000000a835927220 */ /* 0x040fe20000410000 */
[----:B------:R-:W-:Y:S01]  /*6bf0*/  FMUL.FTZ R87, R53, R164 ;  /* 0x000000a435577220 */ /* 0x000fe20000410000 */
[----:B------:R-:W-:Y:S01]  /*6c00*/  PRMT R162, R162, 0x5410, R123 ;  /* 0x00005410a2a27816 */ /* 0x000fe2000000007b */
[----:B------:R-:W-:-:S02]  /*6c10*/  IMAD.U32 R123, R55, 0x10000, RZ ;  /* 0x00010000377b7824 */ /* 0x000fc400078e00ff */
[C---:B------:R-:W-:Y:S01]  /*6c20*/  FFMA.FTZ R53, R49.reuse, R164, -R146 ;  /* 0x000000a431357223 */ /* 0x040fe20000010892 */
[----:B------:R-:W-:Y:S01]  /*6c30*/  FFMA.FTZ R49, R49, R168, R87 ;  /* 0x000000a831317223 */ /* 0x000fe20000010057 */
[----:B------:R-:W-:Y:S01]  /*6c40*/  SHF.R.U32.HI R87, RZ, 0x10, R63 ;  /* 0x00000010ff577819 */ /* 0x000fe2000001163f */
[C---:B------:R-:W-:Y:S01]  /*6c50*/  IMAD.U32 R148, R162.reuse, 0x10000, RZ ;  /* 0x00010000a2947824 */ /* 0x040fe200078e00ff */
[----:B------:R-:W-:Y:S02]  /*6c60*/  LOP3.LUT R61, R162, 0xffff0000, RZ, 0xc0, !PT ;  /* 0xffff0000a23d7812 */ /* 0x000fe400078ec0ff */
[----:B------:R-:W-:Y:S01]  /*6c70*/  PRMT R166, R166, 0x5410, R87 ;  /* 0x00005410a6a67816 */ /* 0x000fe20000000057 */
[----:B------:R-:W-:Y:S01]  /*6c80*/  IMAD.U32 R87, R51, 0x10000, RZ ;  /* 0x0001000033577824 */ /* 0x000fe200078e00ff */
[----:B------:R-:W-:Y:S02]  /*6c90*/  PRMT R167, R167, 0x5410, R60 ;  /* 0x00005410a7a77816 */ /* 0x000fe4000000003c */
[----:B------:R-:W-:Y:S01]  /*6ca0*/  SHF.R.U64 R62, R62, 0x10, R63 ;  /* 0x000000103e3e7819 */ /* 0x000fe2000000123f */
[----:B------:R-:W-:Y:S01]  /*6cb0*/  IMAD.U32 R146, R166, 0x10000, RZ ;  /* 0x00010000a6927824 */ /* 0x000fe200078e00ff */
[----:B------:R-:W-:Y:S01]  /*6cc0*/  SHF.R.U64 R58, R58, 0x10, R59 ;  /* 0x000000103a3a7819 */ /* 0x000fe2000000123b */
[C---:B------:R-:W-:Y:S01]  /*6cd0*/  IMAD.U32 R60, R167.reuse, 0x10000, RZ ;  /* 0x00010000a73c7824 */ /* 0x040fe200078e00ff */
[----:B------:R-:W-:Y:S01]  /*6ce0*/  LOP3.LUT R167, R167, 0xffff0000, RZ, 0xc0, !PT ;  /* 0xffff0000a7a77812 */ /* 0x000fe200078ec0ff */
[C---:B------:R-:W-:Y:S01]  /*6cf0*/  FMUL.FTZ R150, R123.reuse, R146 ;  /* 0x000000927b967220 */ /* 0x040fe20000410000 */
[----:B------:R-:W-:Y:S01]  /*6d00*/  FMUL.FTZ R123, R123, R148 ;  /* 0x000000947b7b7220 */ /* 0x000fe20000410000 */
[----:B------:R-:W-:-:S02]  /*6d10*/  PRMT R165, R165, 0x5410, R62 ;  /* 0x00005410a5a57816 */ /* 0x000fc4000000003e */
[C---:B------:R-:W-:Y:S01]  /*6d20*/  FFMA.FTZ R150, R87.reuse, R148, -R150 ;  /* 0x0000009457967223 */ /* 0x040fe20000010896 */
[----:B------:R-:W-:Y:S01]  /*6d30*/  FFMA.FTZ R123, R87, R146, R123 ;  /* 0x00000092577b7223 */ /* 0x000fe2000001007b */
[----:B------:R-:W-:Y:S02]  /*6d40*/  SHF.R.U64 R146, R56, 0x10, R57 ;  /* 0x0000001038927819 */ /* 0x000fe40000001239 */
[----:B------:R-:W-:Y:S02]  /*6d50*/  LOP3.LUT R57, R166, 0xffff0000, RZ, 0xc0, !PT ;  /* 0xffff0000a6397812 */ /* 0x000fe400078ec0ff */
[----:B------:R-:W-:Y:S01]  /*6d60*/  LOP3.LUT R148, R55, 0xffff0000, RZ, 0xc0, !PT ;  /* 0xffff000037947812 */ /* 0x000fe200078ec0ff */
[----:B------:R-:W-:Y:S01]  /*6d70*/  IMAD.U32 R55, R48, 0x10000, RZ ;  /* 0x0001000030377824 */ /* 0x000fe200078e00ff */
[----:B------:R-:W-:Y:S02]  /*6d80*/  LOP3.LUT R56, R51, 0xffff0000, RZ, 0xc0, !PT ;  /* 0xffff000033387812 */ /* 0x000fe400078ec0ff */
[----:B------:R-:W-:Y:S01]  /*6d90*/  PRMT R163, R163, 0x5410, R146 ;  /* 0x00005410a3a37816 */ /* 0x000fe20000000092 */
[C---:B------:R-:W-:Y:S01]  /*6da0*/  FMUL.FTZ R51, R148.reuse, R57 ;  /* 0x0000003994337220 */ /* 0x040fe20000410000 */
[----:B------:R-:W-:Y:S01]  /*6db0*/  FMUL.FTZ R148, R148, R61 ;  /* 0x0000003d94947220 */ /* 0x000fe20000410000 */
[----:B------:R-:W-:-:S02]  /*6dc0*/  PRMT R161, R161, 0x5410, R58 ;  /* 0x00005410a1a17816 */ /* 0x000fc4000000003a */
[C---:B------:R-:W-:Y:S01]  /*6dd0*/  FFMA.FTZ R51, R56.reuse, R61, -R51 ;  /* 0x0000003d38337223 */ /* 0x040fe20000010833 */
[----:B------:R-:W-:Y:S01]  /*6de0*/  FFMA.FTZ R56, R56, R57, R148 ;  /* 0x0000003938387223 */ /* 0x000fe20000010094 */
[----:B------:R-:W-:Y:S01]  /*6df0*/  IMAD.U32 R57, R52, 0x10000, RZ ;  /* 0x0001000034397824 */ /* 0x000fe200078e00ff */
[----:B------:R-:W-:Y:S01]  /*6e00*/  LOP3.LUT R59, R48, 0xffff0000, RZ, 0xc0, !PT ;  /* 0xffff0000303b7812 */ /* 0x000fe200078ec0ff */
[C---:B------:R-:W-:Y:S01]  /*6e10*/  IMAD.U32 R146, R163.reuse, 0x10000, RZ ;  /* 0x00010000a3927824 */ /* 0x040fe200078e00ff */
[----:B------:R-:W-:Y:S01]  /*6e20*/  LOP3.LUT R163, R163, 0xffff0000, RZ, 0xc0, !PT ;  /* 0xffff0000a3a37812 */ /* 0x000fe200078ec0ff */
[C---:B------:R-:W-:Y:S01]  /*6e30*/  FMUL.FTZ R148, R57.reuse, R60 ;  /* 0x0000003c39947220 */ /* 0x040fe20000410000 */
[C---:B------:R-:W-:Y:S02]  /*6e40*/  IMAD.U32 R48, R50.reuse, 0x10000, RZ ;  /* 0x0001000032307824 */ /* 0x040fe400078e00ff */
[-C--:B------:R-:W-:Y:S01]  /*6e50*/  FMUL.FTZ R61, R57, R146.reuse ;  /* 0x00000092393d7220 */ /* 0x080fe20000410000 */
[----:B------:R-:W-:Y:S01]  /*6e60*/  LOP3.LUT R50, R50, 0xffff0000, RZ, 0xc0, !PT ;  /* 0xffff000032327812 */ /* 0x000fe200078ec0ff */
[----:B------:R-:W-:Y:S01]  /*6e70*/  FFMA.FTZ R57, R55, R146, -R148 ;  /* 0x0000009237397223 */ /* 0x000fe20000010894 */
[----:B------:R-:W-:Y:S01]  /*6e80*/  F2FP.BF16.F32.PACK_AB R53, R53, R122 ;  /* 0x0000007a3535723e */ /* 0x000fe200000010ff */
[----:B------:R-:W-:Y:S01]  /*6e90*/  FFMA.FTZ R55, R55, R60, R61 ;  /* 0x0000003c37377223 */ /* 0x000fe2000001003d */
        /* <DEDUP_REMOVED lines=8> */
[----:B------:R-:W-:Y:S01]  /*6f20*/  F2FP.BF16.F32.PACK_AB R86, R49, R86 ;  /* 0x000000563156723e */ /* 0x000fe200000010ff */
[C---:B------:R-:W-:Y:S01]  /*6f30*/  FFMA.FTZ R58, R59.reuse, R163, -R58 ;  /* 0x000000a33b3a7223 */ /* 0x040fe2000001083a */
[----:B------:R-:W-:Y:S01]  /*6f40*/  FFMA.FTZ R60, R59, R167, R60 ;  /* 0x000000a73b3c7223 */ /* 0x000fe2000001003c */
[C---:B------:R-:W-:Y:S01]  /*6f50*/  IMAD.U32 R59, R161.reuse, 0x10000, RZ ;  /* 0x00010000a13b7824 */ /* 0x040fe200078e00ff */
[----:B------:R-:W-:Y:S01]  /*6f60*/  LOP3.LUT R161, R161, 0xffff0000, RZ, 0xc0, !PT ;  /* 0xffff0000a1a17812 */ /* 0x000fe200078ec0ff */
[----:B------:R-:W-:Y:S01]  /*6f70*/  IMAD.MOV.U32 R49, RZ, RZ, R53 ;  /* 0x000000ffff317224 */ /* 0x000fe200078e0035 */
[----:B------:R-:W-:Y:S01]  /*6f80*/  F2FP.BF16.F32.PACK_AB R56, R56, R123 ;  /* 0x0000007b3838723e */ /* 0x000fe200000010ff */
[-C--:B------:R-:W-:Y:S01]  /*6f90*/  FMUL.FTZ R62, R52, R59.reuse ;  /* 0x0000003b343e7220 */ /* 0x080fe20000410000 */
[----:B------:R-:W-:Y:S01]  /*6fa0*/  FFMA.FTZ R52, R48, R59, -R63 ;  /* 0x0000003b30347223 */ /* 0x000fe2000001083f */
[C---:B------:R-:W-:Y:S01]  /*6fb0*/  FMUL.FTZ R59, R54.reuse, R165 ;  /* 0x000000a5363b7220 */ /* 0x040fe20000410000 */
[----:B------:R-:W-:Y:S01]  /*6fc0*/  FMUL.FTZ R54, R54, R161 ;  /* 0x000000a136367220 */ /* 0x000fe20000410000 */
[----:B------:R-:W-:Y:S01]  /*6fd0*/  F2FP.BF16.F32.PACK_AB R55, R60, R55 ;  /* 0x000000373c37723e */ /* 0x000fe200000010ff */
[----:B------:R-:W-:Y:S01]  /*6fe0*/  FFMA.FTZ R62, R48, R61, R62 ;  /* 0x0000003d303e7223 */ /* 0x000fe2000001003e */
        /* <DEDUP_REMOVED lines=8> */
[----:B------:R-:W-:-:S07]  /*7070*/  IMAD.MOV.U32 R55, RZ, RZ, R56 ;  /* 0x000000ffff377224 */ /* 0x000fce00078e0038 */
.L_x_8862:
[----:B------:R-:W-:Y:S05]  /*7080*/  BSYNC B2 ;  /* 0x0000000000027941 */ /* 0x000fea0003800000 */
.L_x_8861:
        /* <DEDUP_REMOVED lines=11> */
.L_x_8860:
[----:B------:R-:W-:Y:S05]  /*7140*/  BSYNC B1 ;  /* 0x0000000000017941 */ /* 0x000fea0003800000 */
.L_x_8859:
[----:B------:R-:W-:Y:S01]  /*7150*/  ISETP.GE.OR P4, PT, R213, R113, P2 ;  /* 0x00000071d500720c */ /* 0x000fe20001786670 */
[----:B------:R-:W-:-:S12]  /*7160*/  BSSY B1, `(.L_x_8863) ;  /* 0x0000089000017945 */ /* 0x000fd80003800000 */
[----:B------:R-:W-:Y:S05]  /*7170*/  @P4 BRA `(.L_x_8864) ;  /* 0x00000008001c4947 */ /* 0x000fea0003800000 */
[----:B-1-3--:R-:W3:Y:S01]  /*7180*/  LDL R48, [R1+0x10] ;  /* 0x0000100001307983 */ /* 0x00aee20000100800 */
        /* <DEDUP_REMOVED lines=31> */
[----:B------:R-:W-:Y:S01]  /*7380*/  IMAD.U32 R82, R55, 0x10000, RZ ;  /* 0x0001000037527824 */ /* 0x000fe200078e00ff */
[----:B------:R-:W-:Y:S02]  /*7390*/  SHF.R.U64 R80, R66, 0x10, R67 ;  /* 0x0000001042507819 */ /* 0x000fe40000001243 */
[----:B------:R-:W-:Y:S02]  /*73a0*/  PRMT R144, R144, 0x5410, R85 ;  /* 0x0000541090907816 */ /* 0x000fe40000000055 */
[----:B------:R-:W-:Y:S01]  /*73b0*/  SHF.R.U64 R62, R64, 0x10, R65 ;  /* 0x00000010403e7819 */ /* 0x000fe20000001241 */
[----:B-1----:R-:W-:Y:S01]  /*73c0*/  IMAD.U32 R64, R50, 0x10000, RZ ;  /* 0x0001000032407824 */ /* 0x002fe200078e00ff */
[----:B------:R-:W-:-:S02]  /*73d0*/  PRMT R155, R155, 0x5410, R84 ;  /* 0x000054109b9b7816 */ /* 0x000fc40000000054 */
[----:B------:R-:W-:Y:S01]  /*73e0*/  SHF.R.U64 R66, R68, 0x10, R69 ;  /* 0x0000001044427819 */ /* 0x000fe20000001245 */
[----:B------:R-:W-:Y:S01]  /*73f0*/  IMAD.U32 R68, R51, 0x10000, RZ ;  /* 0x0001000033447824 */ /* 0x000fe200078e00ff */
[----:B------:R-:W-:Y:S01]  /*7400*/  PRMT R153, R153, 0x5410, R80 ;  /* 0x0000541099997816 */ /* 0x000fe20000000050 */
[----:B------:R-:W-:Y:S01]  /*7410*/  IMAD.U32 R80, R144, 0x10000, RZ ;  /* 0x0001000090507824 */ /* 0x000fe200078e00ff */
[----:B------:R-:W-:Y:S02]  /*7420*/  SHF.R.U64 R70, R70, 0x10, R71 ;  /* 0x0000001046467819 */ /* 0x000fe40000001247 */
[----:B------:R-:W-:Y:S01]  /*7430*/  PRMT R157, R157, 0x5410, R62 ;  /* 0x000054109d9d7816 */ /* 0x000fe2000000003e */
[----:B------:R-:W-:Y:S01]  /*7440*/  IMAD.U32 R62, R155, 0x10000, RZ ;  /* 0x000100009b3e7824 */ /* 0x000fe200078e00ff */
[----:B------:R-:W-:Y:S01]  /*7450*/  SHF.R.U32.HI R81, RZ, 0x10, R67 ;  /* 0x00000010ff517819 */ /* 0x000fe20000011643 */
[----:B------:R-:W-:Y:S01]  /*7460*/  IMAD.U32 R67, R49, 0x10000, RZ ;  /* 0x0001000031437824 */ /* 0x000fe200078e00ff */
[----:B------:R-:W-:Y:S01]  /*7470*/  PRMT R143, R143, 0x5410, R66 ;  /* 0x000054108f8f7816 */ /* 0x000fe20000000042 */
[----:B------:R-:W-:Y:S01]  /*7480*/  FMUL.FTZ R66, R83, R80 ;  /* 0x0000005053427220 */ /* 0x000fe20000410000 */
[----:B------:R-:W-:-:S02]  /*7490*/  SHF.R.U32.HI R71, RZ, 0x10, R71 ;  /* 0x00000010ff477819 */ /* 0x000fc40000011647 */
[----:B------:R-:W-:Y:S01]  /*74a0*/  PRMT R141, R141, 0x5410, R70 ;  /* 0x000054108d8d7816 */ /* 0x000fe20000000046 */
[-C--:B------:R-:W-:Y:S01]  /*74b0*/  FMUL.FTZ R70, R83, R62.reuse ;  /* 0x0000003e53467220 */ /* 0x080fe20000410000 */
[----:B------:R-:W-:Y:S01]  /*74c0*/  LOP3.LUT R69, R53, 0xffff0000, RZ, 0xc0, !PT ;  /* 0xffff000035457812 */ /* 0x000fe200078ec0ff */
[C---:B------:R-:W-:Y:S01]  /*74d0*/  FFMA.FTZ R62, R67.reuse, R62, -R66 ;  /* 0x0000003e433e7223 */ /* 0x040fe20000010842 */
[----:B------:R-:W-:Y:S01]  /*74e0*/  PRMT R142, R142, 0x5410, R71 ;  /* 0x000054108e8e7816 */ /* 0x000fe20000000047 */
[----:B------:R-:W-:Y:S01]  /*74f0*/  FFMA.FTZ R67, R67, R80, R70 ;  /* 0x0000005043437223 */ /* 0x000fe20000010046 */
[----:B------:R-:W-:Y:S01]  /*7500*/  LOP3.LUT R144, R144, 0xffff0000, RZ, 0xc0, !PT ;  /* 0xffff000090907812 */ /* 0x000fe200078ec0ff */
[----:B------:R-:W-:Y:S01]  /*7510*/  IMAD.U32 R53, R52, 0x10000, RZ ;  /* 0x0001000034357824 */ /* 0x000fe200078e00ff */
[----:B------:R-:W-:Y:S01]  /*7520*/  PRMT R140, R140, 0x5410, R81 ;  /* 0x000054108c8c7816 */ /* 0x000fe20000000051 */
[----:B------:R-:W-:Y:S01]  /*7530*/  IMAD.U32 R81, R142, 0x10000, RZ ;  /* 0x000100008e517824 */ /* 0x000fe200078e00ff */
[----:B------:R-:W-:Y:S01]  /*7540*/  LOP3.LUT R66, R155, 0xffff0000, RZ, 0xc0, !PT ;  /* 0xffff00009b427812 */ /* 0x000fe200078ec0ff */
[----:B------:R-:W-:Y:S01]  /*7550*/  FMUL.FTZ R84, R69, R144 ;  /* 0x0000009045547220 */ /* 0x000fe20000410000 */
[----:B------:R-:W-:Y:S01]  /*7560*/  LOP3.LUT R63, R49, 0xffff0000, RZ, 0xc0, !PT ;  /* 0xffff0000313f7812 */ /* 0x000fe200078ec0ff */
[----:B------:R-:W-:-:S02]  /*7570*/  IMAD.U32 R71, R140, 0x10000, RZ ;  /* 0x000100008c477824 */ /* 0x000fc400078e00ff */
[C---:B------:R-:W-:Y:S01]  /*7580*/  FMUL.FTZ R83, R82.reuse, R81 ;  /* 0x0000005152537220 */ /* 0x040fe20000410000 */
[-C--:B------:R-:W-:Y:S01]  /*7590*/  FMUL.FTZ R70, R69, R66.reuse ;  /* 0x0000004245467220 */ /* 0x080fe20000410000 */
[----:B------:R-:W-:Y:S01]  /*75a0*/  LOP3.LUT R55, R55, 0xffff0000, RZ, 0xc0, !PT ;  /* 0xffff000037377812 */ /* 0x000fe200078ec0ff */
[C---:B------:R-:W-:Y:S01]  /*75b0*/  FFMA.FTZ R69, R63.reuse, R66, -R84 ;  /* 0x000000423f457223 */ /* 0x040fe20000010854 */
[-C--:B------:R-:W-:Y:S01]  /*75c0*/  FMUL.FTZ R82, R82, R71.reuse ;  /* 0x0000004752527220 */ /* 0x080fe20000410000 */
[----:B------:R-:W-:Y:S01]  /*75d0*/  FFMA.FTZ R66, R63, R144, R70 ;  /* 0x000000903f427223 */ /* 0x000fe20000010046 */
[----:B------:R-:W-:Y:S01]  /*75e0*/  LOP3.LUT R142, R142, 0xffff0000, RZ, 0xc0, !PT ;  /* 0xffff00008e8e7812 */ /* 0x000fe200078ec0ff */
[----:B------:R-:W-:Y:S01]  /*75f0*/  FFMA.FTZ R63, R68, R71, -R83 ;  /* 0x00000047443f7223 */ /* 0x000fe20000010853 */
[----:B------:R-:W-:Y:S01]  /*7600*/  LOP3.LUT R70, R140, 0xffff0000, RZ, 0xc0, !PT ;  /* 0xffff00008c467812 */ /* 0x000fe200078ec0ff */
        /* <DEDUP_REMOVED lines=50> */
.L_x_8866:
[----:B------:R-:W-:Y:S05]  /*7930*/  BSYNC B2 ;  /* 0x0000000000027941 */ /* 0x000fea0003800000 */
.L_x_8865:
        /* <DEDUP_REMOVED lines=11> */
.L_x_8864:
[----:B------:R-:W-:Y:S05]  /*79f0*/  BSYNC B1 ;  /* 0x0000000000017941 */ /* 0x000fea0003800000 */
.L_x_8863:
        /* <DEDUP_REMOVED lines=15> */
[----:B------:R-:W-:Y:S02]  /*7af0*/  LEA.HI.X R59, R48, R57, R49, 0x1, P4 ;  /* 0x00000039303b7211 */ /* 0x000fe400020f0c31 */
[----:B------:R-:W-:-:S04]  /*7b00*/  SHF.R.S32.HI R48, RZ, 0x1f, R131 ;  /* 0x0000001fff307819 */ /* 0x000fc80000011483 */
        /* <DEDUP_REMOVED lines=17> */
[--C-:B------:R-:W-:Y:S01]  /*7c20*/  SHF.R.U64 R81, R74, 0x10, R75.reuse ;  /* 0x000000104a517819 */ /* 0x100fe2000000124b */
[----:B--2---:R-:W-:Y:S01]  /*7c30*/  IMAD.U32 R68, R53, 0x10000, RZ ;  /* 0x0001000035447824 */ /* 0x004fe200078e00ff */
[----:B------:R-:W-:Y:S01]  /*7c40*/  SHF.R.U32.HI R74, RZ, 0x10, R75 ;  /* 0x00000010ff4a7819 */ /* 0x000fe2000001164b */
[----:B------:R-:W-:Y:S01]  /*7c50*/  IMAD.U32 R70, R55, 0x10000, RZ ;  /* 0x0001000037467824 */ /* 0x000fe200078e00ff */
[----:B------:R-:W-:Y:S01]  /*7c60*/  SHF.R.U64 R83, R72, 0x10, R73 ;  /* 0x0000001048537819 */ /* 0x000fe20000001249 */
[----:B-1----:R-:W-:Y:S01]  /*7c70*/  IMAD.U32 R65, R49, 0x10000, RZ ;  /* 0x0001000031417824 */ /* 0x002fe200078e00ff */
[----:B------:R-:W-:Y:S01]  /*7c80*/  SHF.R.U64 R75, R76, 0x10, R77 ;  /* 0x000000104c4b7819 */ /* 0x000fe2000000124d */
[----:B------:R-:W-:Y:S01]  /*7c90*/  IMAD.U32 R67, R51, 0x10000, RZ ;  /* 0x0001000033437824 */ /* 0x000fe200078e00ff */
[----:B------:R-:W-:Y:S01]  /*7ca0*/  SHF.R.U32.HI R72, RZ, 0x10, R73 ;  /* 0x00000010ff487819 */ /* 0x000fe20000011649 */
[----:B------:R-:W-:Y:S01]  /*7cb0*/  IMAD.U32 R63, R52, 0x10000, RZ ;  /* 0x00010000343f7824 */ /* 0x000fe200078e00ff */
[----:B------:R-:W-:Y:S01]  /*7cc0*/  SHF.R.U32.HI R76, RZ, 0x10, R77 ;  /* 0x00000010ff4c7819 */ /* 0x000fe2000001164d */
[----:B------:R-:W-:Y:S01]  /*7cd0*/  IMAD.U32 R62, R48, 0x10000, RZ ;  /* 0x00010000303e7824 */ /* 0x000fe200078e00ff */
[----:B------:R-:W-:-:S02]  /*7ce0*/  PRMT R133, R133, 0x5410, R72 ;  /* 0x0000541085857816 */ /* 0x000fc40000000048 */
[----:B------:R-:W-:Y:S02]  /*7cf0*/  PRMT R139, R139, 0x5410, R76 ;  /* 0x000054108b8b7816 */ /* 0x000fe4000000004c */
[--C-:B------:R-:W-:Y:S02]  /*7d00*/  SHF.R.U64 R73, R78, 0x10, R79.reuse ;  /* 0x000000104e497819 */ /* 0x100fe4000000124f */
[----:B------:R-:W-:Y:S01]  /*7d10*/  LOP3.LUT R69, R53, 0xffff0000, RZ, 0xc0, !PT ;  /* 0xffff000035457812 */ /* 0x000fe200078ec0ff */
[----:B------:R-:W-:Y:S01]  /*7d20*/  IMAD.U32 R53, R133, 0x10000, RZ ;  /* 0x0001000085357824 */ /* 0x000fe200078e00ff */
[----:B------:R-:W-:Y:S01]  /*7d30*/  LOP3.LUT R71, R55, 0xffff0000, RZ, 0xc0, !PT ;  /* 0xffff000037477812 */ /* 0x000fe200078ec0ff */
[----:B------:R-:W-:Y:S01]  /*7d40*/  IMAD.U32 R55, R139, 0x10000, RZ ;  /* 0x000100008b377824 */ /* 0x000fe200078e00ff */
[----:B------:R-:W-:Y:S02]  /*7d50*/  SHF.R.U32.HI R78, RZ, 0x10, R79 ;  /* 0x00000010ff4e7819 */ /* 0x000fe4000001164f */
[----:B------:R-:W-:Y:S01]  /*7d60*/  PRMT R135, R135, 0x5410, R74 ;  /* 0x0000541087877816 */ /* 0x000fe2000000004a */
[C---:B------:R-:W-:Y:S01]  /*7d70*/  FMUL.FTZ R72, R68.reuse, R55 ;  /* 0x0000003744487220 */ /* 0x040fe20000410000 */
[----:B------:R-:W-:Y:S01]  /*7d80*/  LOP3.LUT R139, R139, 0xffff0000, RZ, 0xc0, !PT ;  /* 0xffff00008b8b7812 */ /* 0x000fe200078ec0ff */
[-C--:B------:R-:W-:Y:S01]  /*7d90*/  FMUL.FTZ R74, R68, R53.reuse ;  /* 0x00000035444a7220 */ /* 0x080fe20000410000 */
[----:B------:R-:W-:Y:S01]  /*7da0*/  PRMT R137, R137, 0x5410, R78 ;  /* 0x0000541089897816 */ /* 0x000fe2000000004e */
[----:B------:R-:W-:Y:S01]  /*7db0*/  FFMA.FTZ R53, R65, R53, -R72 ;  /* 0x0000003541357223 */ /* 0x000fe20000010848 */
[----:B------:R-:W-:Y:S01]  /*7dc0*/  LOP3.LUT R66, R49, 0xffff0000, RZ, 0xc0, !PT ;  /* 0xffff000031427812 */ /* 0x000fe200078ec0ff */
[----:B------:R-:W-:Y:S01]  /*7dd0*/  FFMA.FTZ R55, R65, R55, R74 ;  /* 0x0000003741377223 */ /* 0x000fe2000001004a */
[----:B------:R-:W-:Y:S01]  /*7de0*/  PRMT R132, R132, 0x5410, R73 ;  /* 0x0000541084847816 */ /* 0x000fe20000000049 */
[----:B------:R-:W-:Y:S01]  /*7df0*/  FMUL.FTZ R73, R69, R139 ;  /* 0x0000008b45497220 */ /* 0x000fe20000410000 */
[----:B------:R-:W-:Y:S01]  /*7e00*/  LOP3.LUT R133, R133, 0xffff0000, RZ, 0xc0, !PT ;  /* 0xffff000085857812 */ /* 0x000fe200078ec0ff */
[C---:B------:R-:W-:Y:S01]  /*7e10*/  IMAD.U32 R68, R137.reuse, 0x10000, RZ ;  /* 0x0001000089447824 */ /* 0x040fe200078e00ff */
[----:B------:R-:W-:Y:S01]  /*7e20*/  LOP3.LUT R137, R137, 0xffff0000, RZ, 0xc0, !PT ;  /* 0xffff000089897812 */ /* 0x000fe200078ec0ff */
[----:B------:R-:W-:Y:S01]  /*7e30*/  IMAD.U32 R65, R135, 0x10000, RZ ;  /* 0x0001000087417824 */ /* 0x000fe200078e00ff */
[----:B------:R-:W-:Y:S01]  /*7e40*/  PRMT R138, R138, 0x5410, R75 ;  /* 0x000054108a8a7816 */ /* 0x000fe2000000004b */
[----:B------:R-:W-:Y:S01]  /*7e50*/  FFMA.FTZ R72, R66, R133, -R73 ;  /* 0x0000008542487223 */ /* 0x000fe20000010849 */
[CC--:B------:R-:W-:Y:S01]  /*7e60*/  FMUL.FTZ R74, R70.reuse, R68.reuse ;  /* 0x00000044464a7220 */ /* 0x0c0fe20000410000 */
[----:B------:R-:W-:Y:S01]  /*7e70*/  FMUL.FTZ R73, R70, R65 ;  /* 0x0000004146497220 */ /* 0x000fe20000410000 */
[----:B------:R-:W-:Y:S01]  /*7e80*/  FMUL.FTZ R69, R69, R133 ;  /* 0x0000008545457220 */ /* 0x000fe20000410000 */
[----:B------:R-:W-:Y:S01]  /*7e90*/  LOP3.LUT R135, R135, 0xffff0000, RZ, 0xc0, !PT ;  /* 0xffff000087877812 */ /* 0x000fe200078ec0ff */
[----:B------:R-:W-:Y:S01]  /*7ea0*/  FFMA.FTZ R74, R67, R65, -R74 ;  /* 0x00000041434a7223 */ /* 0x000fe2000001084a */
[----:B------:R-:W-:Y:S01]  /*7eb0*/  LOP3.LUT R64, R51, 0xffff0000, RZ, 0xc0, !PT ;  /* 0xffff000033407812 */ /* 0x000fe200078ec0ff */
[----:B------:R-:W-:Y:S01]  /*7ec0*/  FFMA.FTZ R68, R67, R68, R73 ;  /* 0x0000004443447223 */ /* 0x000fe20000010049 */
[----:B------:R-:W-:Y:S01]  /*7ed0*/  PRMT R134, R134, 0x5410, R83 ;  /* 0x0000541086867816 */ /* 0x000fe20000000053 */
[----:B------:R-:W-:Y:S01]  /*7ee0*/  FFMA.FTZ R70, R66, R139, R69 ;  /* 0x0000008b42467223 */ /* 0x000fe20000010045 */
[----:B------:R-:W-:Y:S01]  /*7ef0*/  FMUL.FTZ R67, R71, R137 ;  /* 0x0000008947437220 */ /* 0x000fe20000410000 */
[----:B------:R-:W-:-:S02]  /*7f00*/  IMAD.U32 R66, R138, 0x10000, RZ ;  /* 0x000100008a427824 */ /* 0x000fc400078e00ff */
[-C--:B------:R-:W-:Y:S01]  /*7f10*/  FMUL.FTZ R73, R71, R135.reuse ;  /* 0x0000008747497220 */ /* 0x080fe20000410000 */
        /* <DEDUP_REMOVED lines=8> */
[----:B------:R-:W-:Y:S01]  /*7fa0*/  PRMT R136, R136, 0x5410, R81 ;  /* 0x0000541088887816 */ /* 0x000fe20000000051 */
[----:B------:R-:W-:Y:S01]  /*7fb0*/  FFMA.FTZ R71, R62, R65, -R71 ;  /* 0x000000413e477223 */ /* 0x000fe20000010847 */
[----:B------:R-:W-:Y:S01]  /*7fc0*/  LOP3.LUT R48, R48, 0xffff0000, RZ, 0xc0, !PT ;  /* 0xffff000030307812 */ /* 0x000fe200078ec0ff */
[C---:B------:R-:W-:Y:S01]  /*7fd0*/  IMAD.U32 R49, R50.reuse, 0x10000, RZ ;  /* 0x0001000032317824 */ /* 0x040fe200078e00ff */
[----:B------:R-:W-:Y:S01]  /*7fe0*/  LOP3.LUT R51, R50, 0xffff0000, RZ, 0xc0, !PT ;  /* 0xffff000032337812 */ /* 0x000fe200078ec0ff */
[C---:B------:R-:W-:Y:S01]  /*7ff0*/  FMUL.FTZ R73, R52.reuse, R69 ;  /* 0x0000004534497220 */ /* 0x040fe20000410000 */
[----:B------:R-:W-:Y:S01]  /*8000*/  FMUL.FTZ R65, R52, R67 ;  /* 0x0000004334417220 */ /* 0x000fe20000410000 */
[C---:B------:R-:W-:Y:S01]  /*8010*/  IMAD.U32 R50, R54.reuse, 0x10000, RZ ;  /* 0x0001000036327824 */ /* 0x040fe200078e00ff */
[----:B------:R-:W-:Y:S01]  /*8020*/  LOP3.LUT R54, R54, 0xffff0000, RZ, 0xc0, !PT ;  /* 0xffff000036367812 */ /* 0x000fe200078ec0ff */
[----:B------:R-:W-:-:S02]  /*8030*/  IMAD.U32 R52, R136, 0x10000, RZ ;  /* 0x0001000088347824 */ /* 0x000fc400078e00ff */
[----:B------:R-:W-:Y:S01]  /*8040*/  FFMA.FTZ R63, R62, R66, R63 ;  /* 0x000000423e3f7223 */ /* 0x000fe2000001003f */
[----:B------:R-:W-:Y:S01]  /*8050*/  LOP3.LUT R136, R136, 0xffff0000, RZ, 0xc0, !PT ;  /* 0xffff000088887812 */ /* 0x000fe200078ec0ff */
[C---:B------:R-:W-:Y:S01]  /*8060*/  IMAD.U32 R62, R132.reuse, 0x10000, RZ ;  /* 0x00010000843e7824 */ /* 0x040fe200078e00ff */
[----:B------:R-:W-:Y:S01]  /*8070*/  LOP3.LUT R132, R132, 0xffff0000, RZ, 0xc0, !PT ;  /* 0xffff000084847812 */ /* 0x000fe200078ec0ff */
[C---:B------:R-:W-:Y:S01]  /*8080*/  FFMA.FTZ R64, R48.reuse, R67, -R73 ;  /* 0x0000004330407223 */ /* 0x040fe20000010849 */
        /* <DEDUP_REMOVED lines=9> */
[----:B------:R-:W-:-:S02]  /*8120*/  F2FP.BF16.F32.PACK_AB R53, R72, R53 ;  /* 0x000000354835723e */ /* 0x000fc400000010ff */
[----:B------:R-:W-:Y:S02]  /*8130*/  F2FP.BF16.F32.PACK_AB R52, R64, R71 ;  /* 0x000000474034723e */ /* 0x000fe400000010ff */
[----:B------:R-:W-:Y:S02]  /*8140*/  F2FP.BF16.F32.PACK_AB R55, R70, R55 ;  /* 0x000000374637723e */ /* 0x000fe400000010ff */
        /* <DEDUP_REMOVED lines=11> */
.L_x_8868:
[----:B------:R-:W-:Y:S05]  /*8200*/  BSYNC B1 ;  /* 0x0000000000017941 */ /* 0x000fea0003800000 */
.L_x_8867:
        /* <DEDUP_REMOVED lines=10> */
.L_x_8806:
[----:B------:R-:W-:-:S06]  /*82b0*/  UISETP.NE.AND UP0, UPT, UR45, 0x3, UPT ;  /* 0x000000032d00788c */ /* 0x000fcc000bf05270 */
[----:B------:R-:W-:-:S13]  /*82c0*/  PLOP3.LUT P0, PT, PT, PT, UP0, 0x80, 0x0 ;  /* 0x000000000000781c */ /* 0x000fda0003f0f008 */
[----:B------:R-:W-:Y:S05]  /*82d0*/  @!P0 BRA `(.L_x_8869) ;  /* 0x0000000000048947 */ /* 0x000fea0003800000 */
[----:B------:R-:W-:Y:S01]  /*82e0*/  BPT.TRAP 0x1 ;  /* 0x000000040000795c */ /* 0x000fe20000300000 */
.L_x_8869:
        /* <DEDUP_REMOVED lines=9> */
.L_x_9176:
[----:B------:R-:W-:Y:S05]  /*8380*/  BSYNC B1 ;  /* 0x0000000000017941 */ /* 0x000fea0003800000 */
.L_x_8870:
        /* <DEDUP_REMOVED lines=20> */
.L_x_8873:
[----:B------:R-:W-:Y:S05]  /*84d0*/  BSYNC B1 ;  /* 0x0000000000017941 */ /* 0x000fea0003800000 */
.L_x_8872:
        /* <DEDUP_REMOVED lines=19> */
.L_x_8875:
[----:B------:R-:W-:Y:S05]  /*8610*/  BSYNC B1 ;  /* 0x0000000000017941 */ /* 0x000fea0003800000 */
.L_x_8874:
        /* <DEDUP_REMOVED lines=19> */
.L_x_8877:
[----:B------:R-:W-:Y:S05]  /*8750*/  BSYNC B1 ;  /* 0x0000000000017941 */ /* 0x000fea0003800000 */
.L_x_8876:
        /* <DEDUP_REMOVED lines=21> */
.L_x_8843:
[----:B------:R-:W-:Y:S05]  /*88b0*/  BSYNC B0 ;  /* 0x0000000000007941 */ /* 0x000fea0003800000 */
.L_x_8805:
        /* <DEDUP_REMOVED lines=17> */
.L_x_8879:
[----:B------:R-:W-:Y:S05]  /*89d0*/  BSYNC B0 ;  /* 0x0000000000007941 */ /* 0x000fea0003800000 */
.L_x_8878:
[----:B------:R-:W2:Y:S01]  /*89e0*/  SYNCS.PHASECHK.TRANS64.TRYWAIT P0, [R110+URZ+0x288b0], R117 ;  /* 0x0288b0756e0075a7 */ /* 0x000ea2000800017f */
[----:B------:R-:W-:Y:S01]  /*89f0*/  ULDC UR41, c[0x0][0x2f4] ;  /* 0x0000bd0000297ab9 */ /* 0x000fe20000000800 */
[----:B------:R-:W-:Y:S01]  /*8a00*/  ULDC.64 UR36, c[0x0][0x328] ;  /* 0x0000ca0000247ab9 */ /* 0x000fe20000000a00 */
[----:B------:R-:W-:Y:S01]  /*8a10*/  ULDC.64 UR38, c[0x0][0x318] ;  /* 0x0000c60000267ab9 */ /* 0x000fe20000000a00 */
[----:B------:R-:W-:Y:S04]  /*8a20*/  BSSY B0, `(.L_x_8880) ;  /* 0x0000002000007945 */ /* 0x000fe80003800000 */
[----:B--2---:R-:W-:Y:S05]  /*8a30*/  @!P0 BRA `(.L_x_8881) ;  /* 0x000001ac00588947 */ /* 0x004fea0003800000 */
.L_x_9177:
[----:B------:R-:W-:Y:S05]  /*8a40*/  BSYNC B0 ;  /* 0x0000000000007941 */ /* 0x000fea0003800000 */
.L_x_8880:
        /* <DEDUP_REMOVED lines=18> */
.L_x_8883:
[----:B------:R-:W-:Y:S05]  /*8b70*/  BSYNC B0 ;  /* 0x0000000000007941 */ /* 0x000fea0003800000 */
.L_x_8882:
        /* <DEDUP_REMOVED lines=19> */
.L_x_8885:
[----:B------:R-:W-:Y:S05]  /*8cb0*/  BSYNC B0 ;  /* 0x0000000000007941 */ /* 0x000fea0003800000 */
.L_x_8884:
        /* <DEDUP_REMOVED lines=19> */
.L_x_8887:
[----:B------:R-:W-:Y:S05]  /*8df0*/  BSYNC B0 ;  /* 0x0000000000007941 */ /* 0x000fea0003800000 */
.L_x_8886:
        /* <DEDUP_REMOVED lines=19> */
.L_x_8889:
[----:B------:R-:W-:Y:S05]  /*8f30*/  BSYNC B0 ;  /* 0x0000000000007941 */ /* 0x000fea0003800000 */
.L_x_8888:
        /* <DEDUP_REMOVED lines=12> */
[----:B------:R-:W-:Y:S02]  /*9000*/  SEL R49, RZ, 0x1, P0 ;  /* 0x00000001ff317807 */ /* 0x000fe40000000000 */
[----:B------:R-:W-:Y:S02]  /*9010*/  SEL R23, R23, RZ, P0 ;  /* 0x000000ff17177207 */ /* 0x000fe40000000000 */
[----:B------:R-:W-:Y:S01]  /*9020*/  LOP3.LUT R188, R188, R49, RZ, 0x3c, !PT ;  /* 0x00000031bcbc7212 */ /* 0x000fe200078e3cff */
[----:B------:R0:W-:Y:S01]  /*9030*/  @!P3 SYNCS.ARRIVE.TRANS64.RED.A1T0 RZ, [R110+URZ], RZ ;  /* 0x000000ff6effb9a7 */ /* 0x0001e2000810043f */
[----:B---3--:R-:W-:-:S13]  /*9040*/  LOP3.LUT P4, RZ, R48, 0x4, RZ, 0xc0, !PT ;  /* 0x0000000430ff7812 */ /* 0x008fda000788c0ff */
[----:B0-----:R-:W-:Y:S05]  /*9050*/  @P4 BRA `(.L_x_8890) ;  /* 0xffffff9800404947 */ /* 0x001fea000383ffff */
[----:B------:R-:W0:Y:S01]  /*9060*/  S2R R48, SR_TID.X ;  /* 0x0000000000307919 */ /* 0x000e220000002100 */
[----:B------:R-:W-:Y:S02]  /*9070*/  PLOP3.LUT P0, PT, PT, PT, PT, 0x8, 0x0 ;  /* 0x000000000000781c */ /* 0x000fe40003f0e170 */
[----:B0-----:R-:W-:-:S04]  /*9080*/  SHF.R.U32.HI R48, RZ, 0x7, R48 ;  /* 0x00000007ff307819 */ /* 0x001fc80000011630 */
[----:B------:R-:W-:-:S13]  /*9090*/  ISETP.NE.AND P4, PT, R48, 0x1, PT ;  /* 0x000000013000780c */ /* 0x000fda0003f85270 */
[----:B------:R-:W-:Y:S06]  /*90a0*/  @!P4 BAR.ARV 0x9, 0x100 ;  /* 0x024400000000cb1d */ /* 0x000fec0000002000 */
.L_x_8800:
[----:B------:R-:W0:Y:S01]  /*90b0*/  LDC R0, c[0x0][0x448] ;  /* 0x00011200ff007b82 */ /* 0x000e220000000800 */
[----:B------:R-:W-:Y:S02]  /*90c0*/  VIADD R3, R190, 0x7f ;  /* 0x0000007fbe037836 */ /* 0x000fe40000000000 */
[----:B------:R-:W-:Y:S01]  /*90d0*/  IMAD.MOV.U32 R88, RZ, RZ, RZ ;  /* 0x000000ffff587224 */ /* 0x000fe200078e00ff */
[----:B0-----:R-:W-:-:S13]  /*90e0*/  ISETP.NE.AND P1, PT, R0, 0x1, PT ;  /* 0x000000010000780c */ /* 0x001fda0003f25270 */
[----:B------:R-:W0:Y:S08]  /*90f0*/  @P1 LDC R0, c[0x0][0x44c] ;  /* 0x00011300ff001b82 */ /* 0x000e300000000800 */
[----:B------:R-:W1:Y:S01]  /*9100*/  @P1 LDC R5, c[0x0][0x450] ;  /* 0x00011400ff051b82 */ /* 0x000e620000000800 */
[----:B0-----:R-:W-:-:S05]  /*9110*/  @P1 IMAD.HI.U32 R0, R3, R0, RZ ;  /* 0x0000000003001227 */ /* 0x001fca00078e00ff */
[----:B-1----:R-:W-:-:S05]  /*9120*/  @P1 SHF.R.U32.HI R3, RZ, R5, R0 ;  /* 0x00000005ff031219 */ /* 0x002fca0000011600 */
[----:B------:R-:W-:-:S05]  /*9130*/  IMAD.IADD R3, R126, 0x1, R3 ;  /* 0x000000017e037824 */ /* 0x000fca00078e0203 */
[----:B------:R-:W-:-:S04]  /*9140*/  SHF.R.S32.HI R0, RZ, 0x1f, R3 ;  /* 0x0000001fff007819 */ /* 0x000fc80000011403 */
[----:B------:R-:W-:-:S04]  /*9150*/  LEA.HI R0, R0, R3, RZ, 0x7 ;  /* 0x0000000300007211 */ /* 0x000fc800078f38ff */
[----:B------:R-:W-:-:S04]  /*9160*/  SHF.R.S32.HI R0, RZ, 0x7, R0 ;  /* 0x00000007ff007819 */ /* 0x000fc80000011400 */
[----:B------:R-:W-:-:S04]  /*9170*/  VIMNMX R127, R127, R0, PT ;  /* 0x000000007f7f7248 */ /* 0x000fc80003fe0100 */
[----:B------:R-:W-:Y:S01]  /*9180*/  ISETP.GE.AND P1, PT, R127, 0x1, PT ;  /* 0x000000017f00780c */ /* 0x000fe20003f26270 */
[----:B------:R-:W-:-:S12]  /*9190*/  @P0 BRA `(.L_x_8891) ;  /* 0x00000000000c0947 */ /* 0x000fd80003800000 */
[----:B------:R-:W0:Y:S01]  /*91a0*/  FENCE.VIEW.ASYNC.G ;  /* 0x00000000000073c6 */ /* 0x000e220000000100 */
[----:B------:R-:W-:Y:S05]  /*91b0*/  WARPSYNC.ALL ;  /* 0x0000000000007948 */ /* 0x000fea0003800000 */
[----:B0-----:R-:W-:Y:S06]  /*91c0*/  BAR.ARV 0xc, 0x180 ;  /* 0x0306000000007b1d */ /* 0x001fec0000002000 */
.L_x_8891:
        /* <DEDUP_REMOVED lines=31> */
.L_x_8893:
[----:B------:R-:W-:Y:S05]  /*93c0*/  BSYNC B0 ;  /* 0x0000000000007941 */ /* 0x000fea0003800000 */
.L_x_8892:
[-C--:B------:R-:W-:Y:S01]  /*93d0*/  IMAD R191, R217, R88.reuse, RZ ;  /* 0x00000058d9bf7224 */ /* 0x080fe200078e02ff */
        /* <DEDUP_REMOVED lines=46> */
.L_x_9180:
        /* <DEDUP_REMOVED lines=26> */
.L_x_8896:
        /* <DEDUP_REMOVED lines=12> */
.L_x_8900:
[----:B-1----:R1:W2:Y:S02]  /*9920*/  SYNCS.PHASECHK.TRANS64.TRYWAIT P0, [R2+URZ+0x28800], R3 ;  /* 0x02880003020075a7 */ /* 0x0022a4000800017f */
[----:B--2---:R-:W-:Y:S05]  /*9930*/  @!P0 NANOSLEEP.SYNCS 0x989680 ;  /* 0x009896800000895d */ /* 0x004fea0003900000 */
[----:B------:R-:W2:Y:S02]  /*9940*/  @!P0 SYNCS.PHASECHK.TRANS64 P0, [R2+URZ+0x28800], R3 ;  /* 0x02880003020085a7 */ /* 0x000ea4000800007f */
[----:B--2---:R-:W-:Y:S05]  /*9950*/  @!P0 BRA `(.L_x_8900) ;  /* 0xfffffffc00f08947 */ /* 0x004fea000383ffff */
.L_x_8899:
[----:B------:R-:W-:Y:S05]  /*9960*/  BSYNC B0 ;  /* 0x0000000000007941 */ /* 0x000fea0003800000 */
.L_x_8898:
[----:B------:R-:W-:Y:S05]  /*9970*/  BRA `(.L_x_8901) ;  /* 0x0000005400007947 */ /* 0x000fea0003800000 */
.L_x_8897:
        /* <DEDUP_REMOVED lines=29> */
.L_x_8902:
        /* <DEDUP_REMOVED lines=39> */
.L_x_9186:
        /* <DEDUP_REMOVED lines=31> */
.L_x_8907:
[----:B------:R-:W-:Y:S05]  /*9fb0*/  BSYNC B1 ;  /* 0x0000000000017941 */ /* 0x000fea0003800000 */
.L_x_8906:
        /* <DEDUP_REMOVED lines=23> */
.L_x_9192:
        /* <DEDUP_REMOVED lines=30> */
.L_x_8910:
[----:B------:R-:W-:Y:S05]  /*a310*/  BSYNC B1 ;  /* 0x0000000000017941 */ /* 0x000fea0003800000 */
.L_x_8909:
        /* <DEDUP_REMOVED lines=22> */
.L_x_9198:
        /* <DEDUP_REMOVED lines=31> */
.L_x_8913:
[----:B------:R-:W-:Y:S05]  /*a670*/  BSYNC B1 ;  /* 0x0000000000017941 */ /* 0x000fea0003800000 */
.L_x_8912:
        /* <DEDUP_REMOVED lines=23> */
.L_x_9204:
        /* <DEDUP_REMOVED lines=34> */
.L_x_8916:
[----:B------:R-:W-:Y:S05]  /*aa10*/  BSYNC B1 ;  /* 0x0000000000017941 */ /* 0x000fea0003800000 */
.L_x_8915:
[----:B------:R-:W4:Y:S01]  /*aa20*/  SYNCS.PHASECHK.TRANS64.TRYWAIT P0, [R2+URZ+0x28800], R77 ;  /* 0x0288004d020075a7 */ /* 0x000f22000800017f */
[----:B-----5:R-:W-:Y:S01]  /*aa30*/  IMAD.MOV.U32 R4, RZ, RZ, R9 ;  /* 0x000000ffff047224 */ /* 0x020fe200078e0009 */
[----:B---3--:R-:W-:Y:S01]  /*aa40*/  VIADDMNMX R3, R75, -R190, 0x80, PT ;  /* 0x000000804b037446 */ /* 0x008fe200038009be */
[----:B--2---:R-:W-:Y:S01]  /*aa50*/  IMAD.MOV.U32 R0, RZ, RZ, R8 ;  /* 0x000000ffff007224 */ /* 0x004fe200078e0008 */
        /* <DEDUP_REMOVED lines=14> */
.L_x_9205:
[----:B------:R-:W-:Y:S05]  /*ab40*/  BSYNC B1 ;  /* 0x0000000000017941 */ /* 0x000fea0003800000 */
.L_x_8917:
        /* <DEDUP_REMOVED lines=55> */
.L_x_8922:
[----:B------:R-:W-:Y:S05]  /*aec0*/  BSYNC B2 ;  /* 0x0000000000027941 */ /* 0x000fea0003800000 */
.L_x_8921:
        /* <DEDUP_REMOVED lines=47> */
.L_x_8920:
[----:B------:R-:W-:Y:S05]  /*b1c0*/  BSYNC B1 ;  /* 0x0000000000017941 */ /* 0x000fea0003800000 */
.L_x_8919:
        /* <DEDUP_REMOVED lines=54> */
.L_x_8926:
[----:B------:R-:W-:Y:S05]  /*b530*/  BSYNC B2 ;  /* 0x0000000000027941 */ /* 0x000fea0003800000 */
.L_x_8925:
        /* <DEDUP_REMOVED lines=47> */
.L_x_8924:
[----:B------:R-:W-:Y:S05]  /*b830*/  BSYNC B1 ;  /* 0x0000000000017941 */ /* 0x000fea0003800000 */
.L_x_8923:
        /* <DEDUP_REMOVED lines=54> */
.L_x_8930:
[----:B------:R-:W-:Y:S05]  /*bba0*/  BSYNC B2 ;  /* 0x0000000000027941 */ /* 0x000fea0003800000 */
.L_x_8929:
        /* <DEDUP_REMOVED lines=47> */
.L_x_8928:
[----:B------:R-:W-:Y:S05]  /*bea0*/  BSYNC B1 ;  /* 0x0000000000017941 */ /* 0x000fea0003800000 */
.L_x_8927:
        /* <DEDUP_REMOVED lines=18> */
[----:B------:R-:W-:Y:S02]  /*bfd0*/  LOP3.LUT R52, R52, 0xffff0000, RZ, 0xc0, !PT ;  /* 0xffff000034347812 */ /* 0x000fe400078ec0ff */
[----:B------:R-:W-:Y:S02]  /*bfe0*/  LOP3.LUT R58, R58, 0xffff0000, RZ, 0xc0, !PT ;  /* 0xffff00003a3a7812 */ /* 0x000fe400078ec0ff */
        /* <DEDUP_REMOVED lines=33> */
.L_x_8933:
[----:B------:R-:W-:Y:S05]  /*c200*/  BSYNC B1 ;  /* 0x0000000000017941 */ /* 0x000fea0003800000 */
.L_x_8932:
        /* <DEDUP_REMOVED lines=48> */
.L_x_8904:
        /* <DEDUP_REMOVED lines=79> */
.L_x_9215:
        /* <DEDUP_REMOVED lines=19> */
.L_x_8936:
[----:B------:R-:W-:Y:S05]  /*cb30*/  BSYNC B1 ;  /* 0x0000000000017941 */ /* 0x000fea0003800000 */
.L_x_8935:
        /* <DEDUP_REMOVED lines=65> */
.L_x_9225:
        /* <DEDUP_REMOVED lines=23> */
.L_x_8939:
[----:B------:R-:W-:Y:S05]  /*d0c0*/  BSYNC B1 ;  /* 0x0000000000017941 */ /* 0x000fea0003800000 */
.L_x_8938:
        /* <DEDUP_REMOVED lines=22> */
.L_x_9226:
[----:B------:R-:W-:Y:S05]  /*d230*/  BSYNC B1 ;  /* 0x0000000000017941 */ /* 0x000fea0003800000 */
.L_x_8940:
        /* <DEDUP_REMOVED lines=106> */
.L_x_8943:
[----:B------:R-:W-:Y:S05]  /*d8e0*/  BSYNC B1 ;  /* 0x0000000000017941 */ /* 0x000fea0003800000 */
.L_x_8942:
        /* <DEDUP_REMOVED lines=106> */
.L_x_8945:
[----:B------:R-:W-:Y:S05]  /*df90*/  BSYNC B1 ;  /* 0x0000000000017941 */ /* 0x000fea0003800000 */
.L_x_8944:
        /* <DEDUP_REMOVED lines=106> */
.L_x_8947:
[----:B------:R-:W-:Y:S05]  /*e640*/  BSYNC B1 ;  /* 0x0000000000017941 */ /* 0x000fea0003800000 */
.L_x_8946:
        /* <DEDUP_REMOVED lines=106> */
.L_x_8931:
[----:B------:R-:W-:Y:S05]  /*ecf0*/  BSYNC B0 ;  /* 0x0000000000007941 */ /* 0x000fea0003800000 */
.L_x_8903:
        /* <DEDUP_REMOVED lines=8> */
.L_x_8901:
[----:B------:R-:W-:-:S05]  /*ed80*/  IMAD.U32 R0, RZ, RZ, UR45 ;  /* 0x0000002dff007e24 */ /* 0x000fca000f8e00ff */
[----:B------:R-:W-:-:S13]  /*ed90*/  ISETP.NE.AND P0, PT, R0, 0x3, PT ;  /* 0x000000030000780c */ /* 0x000fda0003f05270 */
[----:B------:R-:W-:Y:S05]  /*eda0*/  @!P0 BRA `(.L_x_8948) ;  /* 0x0000000000048947 */ /* 0x000fea0003800000 */
[----:B------:R-:W-:Y:S01]  /*edb0*/  BPT.TRAP 0x1 ;  /* 0x000000040000795c */ /* 0x000fe20000300000 */
.L_x_8948:
[----:B------:R-:W-:Y:S01]  /*edc0*/  IMAD R0, R184, 0x8, R2 ;  /* 0x00000008b8007824 */ /* 0x000fe200078e0202 */
[----:B01----:R-:W-:-:S04]  /*edd0*/  SHF.L.U32 R3, R186, 0x1f, RZ ;  /* 0x0000001fba037819 */ /* 0x003fc800000006ff */
[----:B------:R0:W1:Y:S01]  /*ede0*/  SYNCS.PHASECHK.TRANS64.TRYWAIT P2, [R0+URZ+0x28830], R3 ;  /* 0x02883003000075a7 */ /* 0x000062000804017f */
[----:B------:R-:W-:Y:S05]  /*edf0*/  @!P0 BRA `(.L_x_8949) ;  /* 0x0000000000048947 */ /* 0x000fea0003800000 */
[----:B------:R-:W-:Y:S01]  /*ee00*/  BPT.TRAP 0x1 ;  /* 0x000000040000795c */ /* 0x000fe20000300000 */
.L_x_8949:
[----:B--234-:R-:W2:Y:S02]  /*ee10*/  S2R R4, SR_TID.X ;  /* 0x0000000000047919 */ /* 0x01cea40000002100 */
[----:B--2---:R-:W-:-:S04]  /*ee20*/  LOP3.LUT R4, R4, 0x7f, RZ, 0xc0, !PT ;  /* 0x0000007f04047812 */ /* 0x004fc800078ec0ff */
[----:B------:R-:W-:Y:S01]  /*ee30*/  ISETP.NE.AND P1, PT, R4, RZ, PT ;  /* 0x000000ff0400720c */ /* 0x000fe20003f25270 */
[----:B-1----:R-:W-:-:S12]  /*ee40*/  @P2 BRA `(.L_x_8950) ;  /* 0x0000000000082947 */ /* 0x002fd80003800000 */
[----:B------:R-:W1:Y:S02]  /*ee50*/  SYNCS.PHASECHK.TRANS64.TRYWAIT P2, [R0+URZ+0x28830], R3 ;  /* 0x02883003000075a7 */ /* 0x000e64000804017f */
[----:B-1----:R-:W-:Y:S05]  /*ee60*/  @!P2 BRA `(.L_x_8951) ;  /* 0x0000015c0064a947 */ /* 0x002fea0003800000 */
.L_x_8950:
        /* <DEDUP_REMOVED lines=51> */
[----:B------:R-:W0:Y:S01]  /*f1a0*/  LDC R3, c[0x0][0x448] ;  /* 0x00011200ff037b82 */ /* 0x000e220000000800 */
[----:B------:R-:W-:Y:S01]  /*f1b0*/  IMAD.MOV.U32 R5, RZ, RZ, -0x80 ;  /* 0xffffff80ff057424 */ /* 0x000fe200078e00ff */
[----:B------:R-:W-:Y:S01]  /*f1c0*/  R2UR UR26, R8 ;  /* 0x00000000081a72ca */ /* 0x000fe200000e0000 */
[C---:B------:R-:W-:Y:S01]  /*f1d0*/  VIADD R8, R6.reuse, 0x404 ;  /* 0x0000040406087836 */ /* 0x040fe20000000000 */
[----:B------:R-:W-:Y:S01]  /*f1e0*/  ULDC UR48, c[0x0][0x9d8] ;  /* 0x0002760000307ab9 */ /* 0x000fe20000000800 */
[----:B------:R-:W-:Y:S01]  /*f1f0*/  VIADD R6, R6, 0x406 ;  /* 0x0000040606067836 */ /* 0x000fe20000000000 */
[----:B------:R-:W-:Y:S01]  /*f200*/  ULDC UR49, c[0x0][0x9d8] ;  /* 0x0002760000317ab9 */ /* 0x000fe20000000800 */
[----:B------:R-:W-:Y:S01]  /*f210*/  @!P1 VIADD R0, R0, 0x28840 ;  /* 0x0002884000009836 */ /* 0x000fe20000000000 */
[----:B------:R-:W-:Y:S01]  /*f220*/  R2UR UR30, R8 ;  /* 0x00000000081e72ca */ /* 0x000fe200000e0000 */
[----:B------:R-:W-:Y:S01]  /*f230*/  ULDC UR46, c[0x0][0x988] ;  /* 0x00026200002e7ab9 */ /* 0x000fe20000000800 */
[----:B------:R-:W-:Y:S01]  /*f240*/  R2UR UR34, R6 ;  /* 0x00000000062272ca */ /* 0x000fe200000e0000 */
[----:B------:R-:W-:Y:S01]  /*f250*/  IMAD.IADD R6, R204, 0x1, R190 ;  /* 0x00000001cc067824 */ /* 0x000fe200078e02be */
[----:B------:R-:W-:Y:S01]  /*f260*/  @!P1 PRMT R0, RZ, 0x654, R0 ;  /* 0x00000654ff009816 */ /* 0x000fe20000000000 */
[----:B------:R-:W-:Y:S01]  /*f270*/  ULDC UR47, c[0x0][0x988] ;  /* 0x00026200002f7ab9 */ /* 0x000fe20000000800 */
        /* <DEDUP_REMOVED lines=10> */
[----:B0-----:R-:W-:Y:S02]  /*f320*/  ISETP.NE.AND P2, PT, R3, 0x1, PT ;  /* 0x000000010300780c */ /* 0x001fe40003f45270 */
        /* <DEDUP_REMOVED lines=8> */
[----:B------:R-:W0:Y:S08]  /*f3b0*/  @P2 LDC R3, c[0x0][0x44c] ;  /* 0x00011300ff032b82 */ /* 0x000e300000000800 */
[----:B------:R-:W1:Y:S01]  /*f3c0*/  @P2 LDC R8, c[0x0][0x450] ;  /* 0x00011400ff082b82 */ /* 0x000e620000000800 */
[----:B0-----:R-:W-:-:S05]  /*f3d0*/  @P2 IMAD.HI.U32 R3, R6, R3, RZ ;  /* 0x0000000306032227 */ /* 0x001fca00078e00ff */
[----:B-1----:R-:W-:-:S05]  /*f3e0*/  @P2 SHF.R.U32.HI R6, RZ, R8, R3 ;  /* 0x00000008ff062219 */ /* 0x002fca0000011603 */
[----:B------:R-:W0:Y:S04]  /*f3f0*/  SHFL.IDX PT, R3, R6, 0x1, 0x1c1f ;  /* 0x003c1f0006037f89 */ /* 0x000e2800000e0000 */
[----:B------:R-:W1:Y:S01]  /*f400*/  SHFL.IDX PT, R6, R6, RZ, 0x1c1f ;  /* 0x001c1fff06067589 */ /* 0x000e6200000e0000 */
[----:B------:R-:W-:Y:S02]  /*f410*/  WARPGROUP.DEPBAR.LE gsb0, 0x0 ;  /* 0x00008000000079c5 */ /* 0x000fe40000010000 */
[----:B------:R-:W-:-:S06]  /*f420*/  WARPGROUP.ARRIVE ;  /* 0x00000000000079c5 */ /* 0x000fcc0000000000 */
[----:B------:R-:W-:Y:S03]  /*f430*/  HGMMA.64x128x16.F32.BF16 R24, gdesc[UR8], R24, gsb0 ;  /* 0x01e00000081879f0 */ /* 0x000fe60008001818 */
[----:B------:R-:W-:Y:S02]  /*f440*/  WARPGROUP.DEPBAR.LE gsb0, 0x0 ;  /* 0x00008000000079c5 */ /* 0x000fe40000010000 */
[----:B------:R-:W-:-:S07]  /*f450*/  WARPGROUP.ARRIVE ;  /* 0x00000000000079c5 */ /* 0x000fce0000000000 */
[----:B------:R-:W-:Y:S01]  /*f460*/  HGMMA.64x128x16.F32.BF16 R24, gdesc[UR4], R24, gsb0 ;  /* 0x01e00000041879f0 */ /* 0x000fe20008001818 */
[----:B------:R-:W-:Y:S01]  /*f470*/  ULDC UR6, c[0x0][0x9d8] ;  /* 0x0002760000067ab9 */ /* 0x000fe20000000800 */
[----:B------:R-:W-:Y:S01]  /*f480*/  ULDC UR7, c[0x0][0x988] ;  /* 0x0002620000077ab9 */ /* 0x000fe20000000800 */
        /* <DEDUP_REMOVED lines=20> */
[----:B-----5:R2:W-:Y:S01]  /*f5d0*/  MUFU.TANH R111, R30 ;  /* 0x0000001e006f7308 */ /* 0x0205e20000002400 */
        /* <DEDUP_REMOVED lines=8> */
[----:B--2---:R-:W-:-:S02]  /*f660*/  IMAD R30, R88, R5, 0x80 ;  /* 0x00000080581e7424 */ /* 0x004fc400078e0205 */
[----:B------:R-:W-:Y:S01]  /*f670*/  FMUL.FTZ R47, R47, UR6 ;  /* 0x000000062f2f7c20 */ /* 0x000fe20008410000 */
[----:B------:R-:W-:Y:S01]  /*f680*/  FMUL.FTZ R50, R50, UR6 ;  /* 0x0000000632327c20 */ /* 0x000fe20008410000 */
[----:B------:R-:W-:Y:S01]  /*f690*/  FMUL.FTZ R51, R51, UR6 ;  /* 0x0000000633337c20 */ /* 0x000fe20008410000 */
[----:B------:R-:W-:Y:S01]  /*f6a0*/  FMUL.FTZ R54, R54, UR6 ;  /* 0x0000000636367c20 */ /* 0x000fe20008410000 */
[--C-:B------:R-:W-:Y:S01]  /*f6b0*/  IADD3 R109, -R197, 0x1, R30.reuse ;  /* 0x00000001c56d7810 */ /* 0x100fe20007ffe11e */
[----:B------:R-:W-:Y:S01]  /*f6c0*/  FMUL.FTZ R55, R55, UR6 ;  /* 0x0000000637377c20 */ /* 0x000fe20008410000 */
[----:B------:R-:W2:Y:S01]  /*f6d0*/  MUFU.TANH R27, R27 ;  /* 0x0000001b001b7308 */ /* 0x000ea20000002400 */
[----:B------:R-:W-:Y:S01]  /*f6e0*/  IADD3 R30, -R197, R193, R30 ;  /* 0x000000c1c51e7210 */ /* 0x000fe20007ffe11e */
[----:B------:R-:W-:Y:S01]  /*f6f0*/  FMUL.FTZ R58, R58, UR6 ;  /* 0x000000063a3a7c20 */ /* 0x000fe20008410000 */
[----:B------:R-:W-:Y:S01]  /*f700*/  IADD3 R109, -R192, R109, R193 ;  /* 0x0000006dc06d7210 */ /* 0x000fe20007ffe1c1 */
[----:B------:R-:W-:Y:S01]  /*f710*/  FMUL.FTZ R67, R67, UR6 ;  /* 0x0000000643437c20 */ /* 0x000fe20008410000 */
[----:B------:R-:W-:Y:S01]  /*f720*/  FMUL.FTZ R5, R71, UR6 ;  /* 0x0000000647057c20 */ /* 0x000fe20008410000 */
[----:B------:R-:W-:Y:S01]  /*f730*/  FMUL.FTZ R21, R45, UR6 ;  /* 0x000000062d157c20 */ /* 0x000fe20008410000 */
[--C-:B0-----:R-:W-:Y:S01]  /*f740*/  VIADDMNMX R3, R3, R109, R30.reuse, PT ;  /* 0x0000006d03037246 */ /* 0x101fe2000380011e */
[----:B------:R-:W0:Y:S01]  /*f750*/  MUFU.TANH R31, R31 ;  /* 0x0000001f001f7308 */ /* 0x000e220000002400 */
[----:B------:R-:W-:Y:S01]  /*f760*/  FMUL.FTZ R59, R59, UR6 ;  /* 0x000000063b3b7c20 */ /* 0x000fe20008410000 */
[----:B------:R-:W-:Y:S01]  /*f770*/  FMUL.FTZ R63, R63, UR6 ;  /* 0x000000063f3f7c20 */ /* 0x000fe20008410000 */
[C---:B------:R-:W-:Y:S01]  /*f780*/  ISETP.GT.AND P4, PT, R3.reuse, RZ, PT ;  /* 0x000000ff0300720c */ /* 0x040fe20003f84270 */
[----:B------:R-:W-:Y:S01]  /*f790*/  FMUL.FTZ R62, R62, UR6 ;  /* 0x000000063e3e7c20 */ /* 0x000fe20008410000 */
[----:B------:R-:W-:Y:S01]  /*f7a0*/  ISETP.GT.AND P5, PT, R3, 0x1, PT ;  /* 0x000000010300780c */ /* 0x000fe20003fa4270 */
[----:B------:R-:W-:Y:S01]  /*f7b0*/  FMUL.FTZ R15, R49, UR6 ;  /* 0x00000006310f7c20 */ /* 0x000fe20008410000 */
[----:B------:R-:W-:Y:S01]  /*f7c0*/  ISETP.GT.AND P3, PT, R3, 0x8, PT ;  /* 0x000000080300780c */ /* 0x000fe20003f64270 */
[----:B------:R-:W4:Y:S01]  /*f7d0*/  MUFU.TANH R34, R34 ;  /* 0x0000002200227308 */ /* 0x000f220000002400 */
[----:B---3--:R-:W-:Y:S01]  /*f7e0*/  FSEL R115, R26, -INF , P4 ;  /* 0xff8000001a737808 */ /* 0x008fe20002000000 */
[----:B------:R-:W-:Y:S01]  /*f7f0*/  FMUL.FTZ R13, R53, UR6 ;  /* 0x00000006350d7c20 */ /* 0x000fe20008410000 */
[----:B--2---:R-:W-:Y:S01]  /*f800*/  FSEL R113, R27, -INF , P5 ;  /* 0xff8000001b717808 */ /* 0x004fe20002800000 */
[----:B------:R-:W-:Y:S01]  /*f810*/  FMUL.FTZ R66, R66, UR6 ;  /* 0x0000000642427c20 */ /* 0x000fe20008410000 */
[----:B------:R-:W-:Y:S01]  /*f820*/  ISETP.GT.AND P4, PT, R3, 0x9, PT ;  /* 0x000000090300780c */ /* 0x000fe20003f84270 */
[----:B------:R-:W-:Y:S01]  /*f830*/  FMUL.FTZ R11, R57, UR6 ;  /* 0x00000006390b7c20 */ /* 0x000fe20008410000 */
[----:B------:R-:W-:Y:S01]  /*f840*/  FSEL R111, R111, -INF , P3 ;  /* 0xff8000006f6f7808 */ /* 0x000fe20001800000 */
[----:B------:R-:W2:Y:S01]  /*f850*/  MUFU.TANH R35, R35 ;  /* 0x0000002300237308 */ /* 0x000ea20000002400 */
[----:B------:R-:W-:Y:S01]  /*f860*/  FMNMX.FTZ R8, R115, R113, !PT ;  /* 0x0000007173087209 */ /* 0x000fe20007810000 */
[----:B------:R-:W-:Y:S01]  /*f870*/  FMUL.FTZ R70, R70, UR6 ;  /* 0x0000000646467c20 */ /* 0x000fe20008410000 */
[----:B------:R-:W-:Y:S01]  /*f880*/  ISETP.GT.AND P3, PT, R3, 0x10, PT ;  /* 0x000000100300780c */ /* 0x000fe20003f64270 */
[----:B------:R-:W-:Y:S01]  /*f890*/  FMUL.FTZ R74, R74, UR6 ;  /* 0x000000064a4a7c20 */ /* 0x000fe20008410000 */
[----:B0-----:R-:W-:Y:S01]  /*f8a0*/  FSEL R107, R31, -INF , P4 ;  /* 0xff8000001f6b7808 */ /* 0x001fe20002000000 */
[----:B------:R-:W-:Y:S01]  /*f8b0*/  FMUL.FTZ R75, R75, UR6 ;  /* 0x000000064b4b7c20 */ /* 0x000fe20008410000 */
[----:B------:R-:W-:Y:S01]  /*f8c0*/  FMNMX.FTZ R8, R111, R8, !PT ;  /* 0x000000086f087209 */ /* 0x000fe20007810000 */
[----:B------:R-:W0:Y:S01]  /*f8d0*/  MUFU.TANH R38, R38 ;  /* 0x0000002600267308 */ /* 0x000e220000002400 */
[----:B------:R-:W-:Y:S01]  /*f8e0*/  ISETP.GT.AND P4, PT, R3, 0x11, PT ;  /* 0x000000110300780c */ /* 0x000fe20003f84270 */
[----:B------:R-:W-:Y:S01]  /*f8f0*/  FMUL.FTZ R78, R78, UR6 ;  /* 0x000000064e4e7c20 */ /* 0x000fe20008410000 */
[----:B----4-:R-:W-:Y:S01]  /*f900*/  FSEL R105, R34, -INF , P3 ;  /* 0xff80000022697808 */ /* 0x010fe20001800000 */
[----:B------:R-:W-:Y:S01]  /*f910*/  FMUL.FTZ R91, R32, UR6 ;  /* 0x00000006205b7c20 */ /* 0x000fe20008410000 */
[----:B------:R-:W-:Y:S01]  /*f920*/  FMNMX.FTZ R8, R107, R8, !PT ;  /* 0x000000086b087209 */ /* 0x000fe20007810000 */
[----:B------:R-:W-:Y:S01]  /*f930*/  FMUL.FTZ R32, R37, UR6 ;  /* 0x0000000625207c20 */ /* 0x000fe20008410000 */
[----:B------:R-:W-:Y:S01]  /*f940*/  ISETP.GT.AND P3, PT, R3, 0x18, PT ;  /* 0x000000180300780c */ /* 0x000fe20003f64270 */
[----:B------:R-:W3:Y:S01]  /*f950*/  MUFU.TANH R39, R39 ;  /* 0x0000002700277308 */ /* 0x000ee20000002400 */
[----:B--2---:R-:W-:Y:S01]  /*f960*/  FSEL R103, R35, -INF , P4 ;  /* 0xff80000023677808 */ /* 0x004fe20002000000 */
[----:B------:R-:W-:Y:S01]  /*f970*/  FMUL.FTZ R79, R79, UR6 ;  /* 0x000000064f4f7c20 */ /* 0x000fe20008410000 */
[----:B------:R-:W-:Y:S01]  /*f980*/  FMNMX.FTZ R8, R105, R8, !PT ;  /* 0x0000000869087209 */ /* 0x000fe20007810000 */
[----:B------:R-:W-:Y:S01]  /*f990*/  FMUL.FTZ R90, R29, UR6 ;  /* 0x000000061d5a7c20 */ /* 0x000fe20008410000 */
[----:B------:R-:W-:Y:S01]  /*f9a0*/  ISETP.GT.AND P4, PT, R3, 0x19, PT ;  /* 0x000000190300780c */ /* 0x000fe20003f84270 */
[----:B------:R-:W-:Y:S01]  /*f9b0*/  FMUL.FTZ R29, R41, UR6 ;  /* 0x00000006291d7c20 */ /* 0x000fe20008410000 */
[----:B------:R-:W-:Y:S01]  /*f9c0*/  FMNMX.FTZ R8, R103, R8, !PT ;  /* 0x0000000867087209 */ /* 0x000fe20007810000 */
[----:B------:R-:W2:Y:S01]  /*f9d0*/  MUFU.TANH R42, R42 ;  /* 0x0000002a002a7308 */ /* 0x000ea20000002400 */
[----:B0-----:R-:W-:Y:S01]  /*f9e0*/  FSEL R101, R38, -INF , P3 ;  /* 0xff80000026657808 */ /* 0x001fe20001800000 */
[----:B------:R-:W-:Y:S01]  /*f9f0*/  FMUL.FTZ R82, R82, UR6 ;  /* 0x0000000652527c20 */ /* 0x000fe20008410000 */
[----:B------:R-:W-:Y:S01]  /*fa00*/  ISETP.GT.AND P3, PT, R3, 0x20, PT ;  /* 0x000000200300780c */ /* 0x000fe20003f64270 */
[----:B------:R-:W-:Y:S01]  /*fa10*/  FMUL.FTZ R83, R83, UR6 ;  /* 0x0000000653537c20 */ /* 0x000fe20008410000 */
[----:B------:R-:W-:Y:S01]  /*fa20*/  FMNMX.FTZ R8, R101, R8, !PT ;  /* 0x0000000865087209 */ /* 0x000fe20007810000 */
[----:B------:R-:W-:Y:S01]  /*fa30*/  FMUL.FTZ R86, R86, UR6 ;  /* 0x0000000656567c20 */ /* 0x000fe20008410000 */
[----:B------:R-:W-:Y:S01]  /*fa40*/  FMUL.FTZ R87, R87, UR6 ;  /* 0x0000000657577c20 */ /* 0x000fe20008410000 */
[----:B------:R-:W0:Y:S01]  /*fa50*/  MUFU.TANH R43, R43 ;  /* 0x0000002b002b7308 */ /* 0x000e220000002400 */
[----:B---3--:R-:W-:Y:S01]  /*fa60*/  FSEL R99, R39, -INF , P4 ;  /* 0xff80000027637808 */ /* 0x008fe20002000000 */
[----:B------:R-:W-:Y:S01]  /*fa70*/  FMUL.FTZ R14, R52, UR6 ;  /* 0x00000006340e7c20 */ /* 0x000fe20008410000 */
[----:B------:R-:W-:Y:S01]  /*fa80*/  ISETP.GT.AND P4, PT, R3, 0x21, PT ;  /* 0x000000210300780c */ /* 0x000fe20003f84270 */
[----:B------:R-:W-:Y:S01]  /*fa90*/  FMUL.FTZ R52, R61, UR6 ;  /* 0x000000063d347c20 */ /* 0x000fe20008410000 */
[----:B------:R-:W-:Y:S01]  /*faa0*/  FMNMX.FTZ R8, R99, R8, !PT ;  /* 0x0000000863087209 */ /* 0x000fe20007810000 */
[----:B------:R-:W-:Y:S01]  /*fab0*/  FMUL.FTZ R10, R24, UR6 ;  /* 0x00000006180a7c20 */ /* 0x000fe20008410000 */
[----:B------:R-:W-:Y:S01]  /*fac0*/  FMUL.FTZ R12, R25, UR6 ;  /* 0x00000006190c7c20 */ /* 0x000fe20008410000 */
[----:B------:R-:W3:Y:S01]  /*fad0*/  MUFU.TANH R46, R46 ;  /* 0x0000002e002e7308 */ /* 0x000ee20000002400 */
[----:B--2---:R-:W-:Y:S01]  /*fae0*/  FSEL R97, R42, -INF , P3 ;  /* 0xff8000002a617808 */ /* 0x004fe20001800000 */
[----:B------:R-:W-:Y:S01]  /*faf0*/  FMUL.FTZ R89, R28, UR6 ;  /* 0x000000061c597c20 */ /* 0x000fe20008410000 */
[----:B------:R-:W-:Y:S01]  /*fb00*/  ISETP.GT.AND P3, PT, R3, 0x28, PT ;  /* 0x000000280300780c */ /* 0x000fe20003f64270 */
[----:B------:R-:W-:Y:S01]  /*fb10*/  IMAD.U32 R28, RZ, RZ, UR7 ;  /* 0x00000007ff1c7e24 */ /* 0x000fe2000f8e00ff */
[----:B------:R-:W-:Y:S01]  /*fb20*/  FMNMX.FTZ R8, R97, R8, !PT ;  /* 0x0000000861087209 */ /* 0x000fe20007810000 */
[----:B------:R-:W-:Y:S01]  /*fb30*/  FMUL.FTZ R92, R33, UR6 ;  /* 0x00000006215c7c20 */ /* 0x000fe20008410000 */
[----:B-1----:R-:W-:Y:S01]  /*fb40*/  VIADDMNMX R109, R6, R109, R30, PT ;  /* 0x0000006d066d7246 */ /* 0x002fe2000380011e */
[----:B------:R-:W1:Y:S01]  /*fb50*/  MUFU.TANH R47, R47 ;  /* 0x0000002f002f7308 */ /* 0x000e620000002400 */
[----:B0-----:R-:W-:Y:S01]  /*fb60*/  FSEL R95, R43, -INF , P4 ;  /* 0xff8000002b5f7808 */ /* 0x001fe20002000000 */
[----:B------:R-:W-:Y:S01]  /*fb70*/  FMUL.FTZ R33, R36, UR6 ;  /* 0x0000000624217c20 */ /* 0x000fe20008410000 */
[----:B------:R-:W-:Y:S01]  /*fb80*/  ISETP.GT.AND P4, PT, R3, 0x29, PT ;  /* 0x000000290300780c */ /* 0x000fe20003f84270 */
[----:B------:R-:W-:Y:S01]  /*fb90*/  FMUL.FTZ R25, R40, UR6 ;  /* 0x0000000628197c20 */ /* 0x000fe20008410000 */
[----:B------:R-:W-:Y:S01]  /*fba0*/  FMNMX.FTZ R8, R95, R8, !PT ;  /* 0x000000085f087209 */ /* 0x000fe20007810000 */
[----:B------:R-:W-:Y:S01]  /*fbb0*/  FMUL.FTZ R24, R44, UR6 ;  /* 0x000000062c187c20 */ /* 0x000fe20008410000 */
[----:B------:R-:W-:Y:S01]  /*fbc0*/  ISETP.GT.AND P5, PT, R109, 0x1, PT ;  /* 0x000000016d00780c */ /* 0x000fe20003fa4270 */
        /* <DEDUP_REMOVED lines=8> */
[----:B------:R-:W-:Y:S01]  /*fc50*/  MUFU.TANH R51, R51 ;  /* 0x0000003300337308 */ /* 0x000fe20000002400 */
[----:B-1----:R-:W-:Y:S01]  /*fc60*/  FSEL R71, R47, -INF , P4 ;  /* 0xff8000002f477808 */ /* 0x002fe20002000000 */
[----:B------:R-:W-:Y:S01]  /*fc70*/  FMUL.FTZ R40, R77, UR6 ;  /* 0x000000064d287c20 */ /* 0x000fe20008410000 */
[----:B------:R-:W-:Y:S01]  /*fc80*/  ISETP.GT.AND P4, PT, R3, 0x31, PT ;  /* 0x000000310300780c */ /* 0x000fe20003f84270 */
[----:B------:R-:W-:Y:S01]  /*fc90*/  FMUL.FTZ R44, R81, UR6 ;  /* 0x00000006512c7c20 */ /* 0x000fe20008410000 */
[----:B------:R-:W-:Y:S01]  /*fca0*/  FMNMX.FTZ R8, R71, R8, !PT ;  /* 0x0000000847087209 */ /* 0x000fe20007810000 */
[----:B------:R-:W-:Y:S01]  /*fcb0*/  FMUL.FTZ R34, R72, UR6 ;  /* 0x0000000648227c20 */ /* 0x000fe20008410000 */
[----:B------:R-:W-:Y:S01]  /*fcc0*/  FMUL.FTZ R36, R76, UR6 ;  /* 0x000000064c247c20 */ /* 0x000fe20008410000 */
[----:B------:R-:W1:Y:S01]  /*fcd0*/  MUFU.TANH R54, R54 ;  /* 0x0000003600367308 */ /* 0x000e620000002400 */
[----:B------:R-:W-:Y:S01]  /*fce0*/  FMUL.FTZ R48, R85, UR6 ;  /* 0x0000000655307c20 */ /* 0x000fe20008410000 */
[----:B------:R-:W-:Y:S01]  /*fcf0*/  FMUL.FTZ R42, R80, UR6 ;  /* 0x00000006502a7c20 */ /* 0x000fe20008410000 */
[----:B------:R-:W-:Y:S01]  /*fd00*/  FMUL.FTZ R46, R84, UR6 ;  /* 0x00000006542e7c20 */ /* 0x000fe20008410000 */
[----:B------:R2:W-:Y:S04]  /*fd10*/  @!P1 SYNCS.ARRIVE.TRANS64.RED.A1T0 RZ, [R0+URZ], RZ ;  /* 0x000000ff00ff99a7 */ /* 0x0005e8000810043f */
[----:B------:R-:W3:Y:S08]  /*fd20*/  MUFU.TANH R55, R55 ;  /* 0x0000003700377308 */ /* 0x000ef00000002400 */
[----:B------:R-:W4:Y:S08]  /*fd30*/  MUFU.TANH R58, R58 ;  /* 0x0000003a003a7308 */ /* 0x000f300000002400 */
[----:B------:R0:W-:Y:S08]  /*fd40*/  MUFU.TANH R45, R67 ;  /* 0x00000043002d7308 */ /* 0x0001f00000002400 */
[----:B------:R1:W2:Y:S01]  /*fd50*/  MUFU.TANH R53, R59 ;  /* 0x0000003b00357308 */ /* 0x0002a20000002400 */
[----:B0-----:R-:W-:Y:S01]  /*fd60*/  FSEL R67, R50, -INF , P3 ;  /* 0xff80000032437808 */ /* 0x001fe20001800000 */
[----:B------:R-:W-:Y:S01]  /*fd70*/  FMUL.FTZ R50, R60, UR6 ;  /* 0x000000063c327c20 */ /* 0x000fe20008410000 */
[----:B------:R-:W-:Y:S01]  /*fd80*/  ISETP.GT.AND P3, PT, R3, 0x38, PT ;  /* 0x000000380300780c */ /* 0x000fe20003f64270 */
[----:B------:R-:W-:Y:S01]  /*fd90*/  FMUL.FTZ R60, R65, UR6 ;  /* 0x00000006413c7c20 */ /* 0x000fe20008410000 */
[----:B------:R-:W-:-:S03]  /*fda0*/  FMNMX.FTZ R8, R67, R8, !PT ;  /* 0x0000000843087209 */ /* 0x000fc60007810000 */
[----:B------:R0:W-:Y:S01]  /*fdb0*/  MUFU.TANH R49, R63 ;  /* 0x0000003f00317308 */ /* 0x0001e20000002400 */
[----:B-1----:R-:W-:Y:S01]  /*fdc0*/  FSEL R59, R54, -INF , P3 ;  /* 0xff800000363b7808 */ /* 0x002fe20001800000 */
[----:B------:R-:W-:Y:S01]  /*fdd0*/  FMUL.FTZ R54, R68, UR6 ;  /* 0x0000000644367c20 */ /* 0x000fe20008410000 */
[----:B------:R-:W-:-:S05]  /*fde0*/  ISETP.GT.AND P3, PT, R3, 0x40, PT ;  /* 0x000000400300780c */ /* 0x000fca0003f64270 */
[----:B------:R-:W1:Y:S01]  /*fdf0*/  MUFU.TANH R62, R62 ;  /* 0x0000003e003e7308 */ /* 0x000e620000002400 */
[----:B0-----:R-:W-:Y:S02]  /*fe00*/  FSEL R63, R51, -INF , P4 ;  /* 0xff800000333f7808 */ /* 0x001fe40002000000 */
[----:B------:R-:W-:Y:S02]  /*fe10*/  ISETP.GT.AND P4, PT, R3, 0x39, PT ;  /* 0x000000390300780c */ /* 0x000fe40003f84270 */
[----:B------:R-:W-:Y:S02]  /*fe20*/  FMNMX.FTZ R8, R63, R8, !PT ;  /* 0x000000083f087209 */ /* 0x000fe40007810000 */
[----:B---3--:R-:W-:Y:S01]  /*fe30*/  FSEL R57, R55, -INF , P4 ;  /* 0xff80000037397808 */ /* 0x008fe20002000000 */
[----:B------:R-:W0:Y:S01]  /*fe40*/  MUFU.TANH R66, R66 ;  /* 0x0000004200427308 */ /* 0x000e220000002400 */
[----:B------:R-:W-:Y:S02]  /*fe50*/  FMNMX.FTZ R8, R59, R8, !PT ;  /* 0x000000083b087209 */ /* 0x000fe40007810000 */
[----:B------:R-:W-:-:S02]  /*fe60*/  ISETP.GT.AND P4, PT, R3, 0x41, PT ;  /* 0x000000410300780c */ /* 0x000fc40003f84270 */
[----:B----4-:R-:W-:Y:S01]  /*fe70*/  FSEL R55, R58, -INF , P3 ;  /* 0xff8000003a377808 */ /* 0x010fe20001800000 */
[----:B------:R-:W-:Y:S01]  /*fe80*/  FMUL.FTZ R58, R64, UR6 ;  /* 0x00000006403a7c20 */ /* 0x000fe20008410000 */
[----:B------:R-:W-:Y:S01]  /*fe90*/  FMNMX.FTZ R8, R57, R8, !PT ;  /* 0x0000000839087209 */ /* 0x000fe20007810000 */
[----:B------:R-:W3:Y:S01]  /*fea0*/  MUFU.TANH R70, R70 ;  /* 0x0000004600467308 */ /* 0x000ee20000002400 */
        /* <DEDUP_REMOVED lines=8> */
[----:B------:R-:W-:Y:S01]  /*ff30*/  FSEL R49, R49, -INF , P4 ;  /* 0xff80000031317808 */ /* 0x000fe20002000000 */
[----:B------:R-:W1:Y:S01]  /*ff40*/  MUFU.TANH R39, R74 ;  /* 0x0000004a00277308 */ /* 0x000e620000002400 */
[----:B------:R-:W-:Y:S02]  /*ff50*/  FMNMX.FTZ R8, R51, R8, !PT ;  /* 0x0000000833087209 */ /* 0x000fe40007810000 */
[----:B------:R-:W-:Y:S02]  /*ff60*/  ISETP.GT.AND P4, PT, R3, 0x51, PT ;  /* 0x000000510300780c */ /* 0x000fe40003f84270 */
[----:B0-----:R-:W-:-:S02]  /*ff70*/  FSEL R47, R66, -INF , P3 ;  /* 0xff800000422f7808 */ /* 0x001fc40001800000 */
[----:B------:R-:W-:Y:S01]  /*ff80*/  FMNMX.FTZ R8, R49, R8, !PT ;  /* 0x0000000831087209 */ /* 0x000fe20007810000 */
[----:B------:R-:W0:Y:S01]  /*ff90*/  MUFU.TANH R35, R75 ;  /* 0x0000004b00237308 */ /* 0x000e220000002400 */
[----:B------:R-:W-:Y:S02]  /*ffa0*/  ISETP.GT.AND P3, PT, R3, 0x58, PT ;  /* 0x000000580300780c */ /* 0x000fe40003f64270 */
[----:B------:R-:W-:Y:S02]  /*ffb0*/  FSEL R45, R45, -INF , P4 ;  /* 0xff8000002d2d7808 */ /* 0x000fe40002000000 */
[----:B------:R-:W-:Y:S02]  /*ffc0*/  FMNMX.FTZ R8, R47, R8, !PT ;  /* 0x000000082f087209 */ /* 0x000fe40007810000 */
[----:B------:R-:W-:Y:S01]  /*ffd0*/  ISETP.GT.AND P4, PT, R3, 0x59, PT ;  /* 0x000000590300780c */ /* 0x000fe20003f84270 */
[----:B------:R-:W4:Y:S01]  /*ffe0*/  MUFU.TANH R37, R78 ;  /* 0x0000004e00257308 */ /* 0x000f220000002400 */
[----:B---3--:R-:W-:-:S02]  /*fff0*/  FSEL R43, R70, -INF , P3 ;  /* 0xff800000462b7808 */ /* 0x008fc40001800000 */
[----:B------:R-:W-:Y:S02]  /*10000*/  FMNMX.FTZ R8, R45, R8, !PT ;  /* 0x000000082d087209 */ /* 0x000fe40007810000 */
[----:B------:R-:W-:Y:S02]  /*10010*/  ISETP.GT.AND P3, PT, R3, 0x60, PT ;  /* 0x000000600300780c */ /* 0x000fe40003f64270 */
[----:B--2---:R-:W-:Y:S01]  /*10020*/  FSEL R41, R5, -INF , P4 ;  /* 0xff80000005297808 */ /* 0x004fe20002000000 */
[----:B------:R-:W2:Y:S01]  /*10030*/  MUFU.TANH R27, R79 ;  /* 0x0000004f001b7308 */ /* 0x000ea20000002400 */
[----:B------:R-:W-:Y:S02]  /*10040*/  FMNMX.FTZ R8, R43, R8, !PT ;  /* 0x000000082b087209 */ /* 0x000fe40007810000 */
[----:B------:R-:W-:Y:S02]  /*10050*/  ISETP.GT.AND P4, PT, R3, 0x61, PT ;  /* 0x000000610300780c */ /* 0x000fe40003f84270 */
[----:B-1----:R-:W-:-:S02]  /*10060*/  FSEL R39, R39, -INF , P3 ;  /* 0xff80000027277808 */ /* 0x002fc40001800000 */
[----:B------:R-:W-:Y:S01]  /*10070*/  FMNMX.FTZ R8, R41, R8, !PT ;  /* 0x0000000829087209 */ /* 0x000fe20007810000 */
[----:B------:R-:W1:Y:S01]  /*10080*/  MUFU.TANH R31, R82 ;  /* 0x00000052001f7308 */ /* 0x000e620000002400 */
[----:B------:R-:W-:Y:S02]  /*10090*/  ISETP.GT.AND P3, PT, R3, 0x68, PT ;  /* 0x000000680300780c */ /* 0x000fe40003f64270 */
[----:B0-----:R-:W-:Y:S02]  /*100a0*/  FSEL R35, R35, -INF , P4 ;  /* 0xff80000023237808 */ /* 0x001fe40002000000 */
[----:B------:R-:W-:Y:S02]  /*100b0*/  FMNMX.FTZ R8, R39, R8, !PT ;  /* 0x0000000827087209 */ /* 0x000fe40007810000 */
[----:B------:R-:W-:Y:S01]  /*100c0*/  ISETP.GT.AND P4, PT, R3, 0x69, PT ;  /* 0x000000690300780c */ /* 0x000fe20003f84270 */
[----:B------:R-:W0:Y:S01]  /*100d0*/  MUFU.TANH R7, R83 ;  /* 0x0000005300077308 */ /* 0x000e220000002400 */
[----:B----4-:R-:W-:-:S02]  /*100e0*/  FSEL R37, R37, -INF , P3 ;  /* 0xff80000025257808 */ /* 0x010fc40001800000 */
        /* <DEDUP_REMOVED lines=13> */
[----:B------:R-:W-:Y:S01]  /*101c0*/  MUFU.TANH R10, R10 ;  /* 0x0000000a000a7308 */ /* 0x000fe20000002400 */
[----:B--2---:R-:W-:-:S02]  /*101d0*/  FSEL R5, R5, -INF , P3 ;  /* 0xff80000005057808 */ /* 0x004fc40001800000 */
[----:B------:R-:W-:-:S04]  /*101e0*/  FMNMX.FTZ R8, R7, R8, !PT ;  /* 0x0000000807087209 */ /* 0x000fc80007810000 */
[----:B------:R-:W-:Y:S01]  /*101f0*/  FMNMX.FTZ R8, R5, R8, !PT ;  /* 0x0000000805087209 */ /* 0x000fe20007810000 */
[----:B------:R-:W0:Y:S01]  /*10200*/  MUFU.TANH R12, R12 ;  /* 0x0000000c000c7308 */ /* 0x000e220000002400 */
[----:B-1----:R-:W-:Y:S02]  /*10210*/  FSEL R3, R87, -INF , P4 ;  /* 0xff80000057037808 */ /* 0x002fe40002000000 */
[----:B------:R-:W-:Y:S02]  /*10220*/  ISETP.GT.AND P4, PT, R109, RZ, PT ;  /* 0x000000ff6d00720c */ /* 0x000fe40003f84270 */
[----:B------:R-:W-:-:S03]  /*10230*/  FMNMX.FTZ R8, R3, R8, !PT ;  /* 0x0000000803087209 */ /* 0x000fc60007810000 */
[----:B------:R-:W-:Y:S02]  /*10240*/  MUFU.TANH R89, R89 ;  /* 0x0000005900597308 */ /* 0x000fe40000002400 */
[----:B------:R-:W1:Y:S06]  /*10250*/  SHFL.BFLY PT, R61, R8, 0x2, 0x1f ;  /* 0x0c401f00083d7f89 */ /* 0x000e6c00000e0000 */
[----:B------:R-:W2:Y:S01]  /*10260*/  MUFU.TANH R90, R90 ;  /* 0x0000005a005a7308 */ /* 0x000ea20000002400 */
[----:B0-----:R-:W-:-:S07]  /*10270*/  FSEL R30, R12, -INF , P5 ;  /* 0xff8000000c1e7808 */ /* 0x001fce0002800000 */
[----:B------:R-:W0:Y:S08]  /*10280*/  MUFU.TANH R91, R91 ;  /* 0x0000005b005b7308 */ /* 0x000e300000002400 */
[----:B------:R-:W3:Y:S01]  /*10290*/  MUFU.TANH R92, R92 ;  /* 0x0000005c005c7308 */ /* 0x000ee20000002400 */
[----:B-1----:R-:W-:-:S05]  /*102a0*/  FMNMX.FTZ R61, R8, R61, !PT ;  /* 0x0000003d083d7209 */ /* 0x002fca0007810000 */
[----:B------:R-:W1:Y:S02]  /*102b0*/  SHFL.BFLY PT, R8, R61, 0x1, 0x1f ;  /* 0x0c201f003d087f89 */ /* 0x000e6400000e0000 */
[----:B------:R-:W4:Y:S08]  /*102c0*/  MUFU.TANH R33, R33 ;  /* 0x0000002100217308 */ /* 0x000f300000002400 */
[----:B------:R-:W4:Y:S08]  /*102d0*/  MUFU.TANH R32, R32 ;  /* 0x0000002000207308 */ /* 0x000f300000002400 */
[----:B------:R-:W4:Y:S01]  /*102e0*/  MUFU.TANH R25, R25 ;  /* 0x0000001900197308 */ /* 0x000f220000002400 */
[----:B-1----:R-:W-:-:S07]  /*102f0*/  FMNMX.FTZ R8, R61, R8, !PT ;  /* 0x000000083d087209 */ /* 0x002fce0007810000 */
[----:B------:R-:W1:Y:S01]  /*10300*/  MUFU.TANH R29, R29 ;  /* 0x0000001d001d7308 */ /* 0x000e620000002400 */
[----:B------:R-:W-:Y:S02]  /*10310*/  FSEL R61, R10, -INF , P4 ;  /* 0xff8000000a3d7808 */ /* 0x000fe40002000000 */
[C---:B------:R-:W-:Y:S01]  /*10320*/  FSETP.NEU.FTZ.AND P3, PT, R8.reuse, -INF , PT ;  /* 0xff8000000800780b */ /* 0x040fe20003f7d000 */
[----:B------:R-:W-:Y:S01]  /*10330*/  FMUL.FTZ R26, R8, R28 ;  /* 0x0000001c081a7220 */ /* 0x000fe20000410000 */
[----:B------:R-:W-:Y:S02]  /*10340*/  ISETP.GT.AND P4, PT, R109, 0x9, PT ;  /* 0x000000096d00780c */ /* 0x000fe40003f84270 */
[----:B------:R-:W-:Y:S01]  /*10350*/  FMNMX.FTZ R12, R61, R30, !PT ;  /* 0x0000001e3d0c7209 */ /* 0x000fe20007810000 */
[----:B------:R-:W1:Y:S01]  /*10360*/  MUFU.TANH R24, R24 ;  /* 0x0000001800187308 */ /* 0x000e620000002400 */
[----:B------:R-:W-:Y:S02]  /*10370*/  FSEL R26, R26, RZ, P3 ;  /* 0x000000ff1a1a7208 */ /* 0x000fe40001800000 */
[----:B------:R-:W-:-:S02]  /*10380*/  ISETP.GT.AND P3, PT, R109, 0x8, PT ;  /* 0x000000086d00780c */ /* 0x000fc40003f64270 */
[----:B--2---:R-:W-:Y:S01]  /*10390*/  FSEL R65, R90, -INF , P4 ;  /* 0xff8000005a417808 */ /* 0x004fe20002000000 */
[-CC-:B------:R-:W-:Y:S01]  /*103a0*/  FFMA.FTZ R169, R67, R28.reuse, -R26.reuse ;  /* 0x0000001c43a97223 */ /* 0x180fe2000001081a */
[----:B------:R-:W-:Y:S01]  /*103b0*/  FSEL R89, R89, -INF , P3 ;  /* 0xff80000059597808 */ /* 0x000fe20001800000 */
[----:B------:R-:W2:Y:S01]  /*103c0*/  MUFU.TANH R21, R21 ;  /* 0x0000001500157308 */ /* 0x000ea20000002400 */
[----:B------:R-:W-:Y:S01]  /*103d0*/  ISETP.GT.AND P3, PT, R109, 0x10, PT ;  /* 0x000000106d00780c */ /* 0x000fe20003f64270 */
[--C-:B------:R-:W-:Y:S01]  /*103e0*/  FFMA.FTZ R171, R59, R28, -R26.reuse ;  /* 0x0000001c3bab7223 */ /* 0x100fe2000001081a */
[----:B------:R-:W-:Y:S01]  /*103f0*/  FMNMX.FTZ R12, R89, R12, !PT ;  /* 0x0000000c590c7209 */ /* 0x000fe20007810000 */
[-CC-:B------:R-:W-:Y:S01]  /*10400*/  FFMA.FTZ R175, R93, R28.reuse, -R26.reuse ;  /* 0x0000001c5daf7223 */ /* 0x180fe2000001081a */
[----:B------:R-:W-:Y:S01]  /*10410*/  ISETP.GT.AND P4, PT, R109, 0x11, PT ;  /* 0x000000116d00780c */ /* 0x000fe20003f84270 */
[--C-:B------:R-:W-:Y:S01]  /*10420*/  FFMA.FTZ R153, R55, R28, -R26.reuse ;  /* 0x0000001c37997223 */ /* 0x100fe2000001081a */
[----:B0-----:R-:W-:Y:S01]  /*10430*/  FSEL R91, R91, -INF , P3 ;  /* 0xff8000005b5b7808 */ /* 0x001fe20001800000 */
[----:B------:R-:W0:Y:S01]  /*10440*/  MUFU.TANH R20, R20 ;  /* 0x0000001400147308 */ /* 0x000e220000002400 */
[----:B------:R-:W-:Y:S01]  /*10450*/  FMNMX.FTZ R12, R65, R12, !PT ;  /* 0x0000000c410c7209 */ /* 0x000fe20007810000 */
[-CC-:B------:R-:W-:Y:S01]  /*10460*/  FFMA.FTZ R173, R97, R28.reuse, -R26.reuse ;  /* 0x0000001c61ad7223 */ /* 0x180fe2000001081a */
[----:B------:R-:W-:Y:S01]  /*10470*/  ISETP.GT.AND P3, PT, R109, 0x18, PT ;  /* 0x000000186d00780c */ /* 0x000fe20003f64270 */
[-CC-:B------:R-:W-:Y:S01]  /*10480*/  FFMA.FTZ R181, R115, R28.reuse, -R26.reuse ;  /* 0x0000001c73b57223 */ /* 0x180fe2000001081a */
[----:B---3--:R-:W-:Y:S01]  /*10490*/  FSEL R69, R92, -INF , P4 ;  /* 0xff8000005c457808 */ /* 0x008fe20002000000 */
[--C-:B------:R-:W-:Y:S01]  /*104a0*/  FFMA.FTZ R113, R113, R28, -R26.reuse ;  /* 0x0000001c71717223 */ /* 0x100fe2000001081a */
[----:B------:R-:W-:Y:S01]  /*104b0*/  FMNMX.FTZ R12, R91, R12, !PT ;  /* 0x0000000c5b0c7209 */ /* 0x000fe20007810000 */
[----:B------:R-:W3:Y:S01]  /*104c0*/  MUFU.TANH R15, R15 ;  /* 0x0000000f000f7308 */ /* 0x000ee20000002400 */
[----:B------:R-:W-:Y:S01]  /*104d0*/  ISETP.GT.AND P4, PT, R109, 0x19, PT ;  /* 0x000000196d00780c */ /* 0x000fe20003f84270 */
[-CC-:B------:R-:W-:Y:S01]  /*104e0*/  FFMA.FTZ R183, R111, R28.reuse, -R26.reuse ;  /* 0x0000001c6fb77223 */ /* 0x180fe2000001081a */
[----:B----4-:R-:W-:Y:S01]  /*104f0*/  FSEL R33, R33, -INF , P3 ;  /* 0xff80000021217808 */ /* 0x010fe20001800000 */
[--C-:B------:R-:W-:Y:S01]  /*10500*/  FFMA.FTZ R157, R47, R28, -R26.reuse ;  /* 0x0000001c2f9d7223 */ /* 0x100fe2000001081a */
[----:B------:R-:W-:Y:S01]  /*10510*/  FMNMX.FTZ R62, R69, R12, !PT ;  /* 0x0000000c453e7209 */ /* 0x000fe20007810000 */
[-CC-:B------:R-:W-:Y:S01]  /*10520*/  FFMA.FTZ R10, R107, R28.reuse, -R26.reuse ;  /* 0x0000001c6b0a7223 */ /* 0x180fe2000001081a */
[----:B------:R-:W-:Y:S01]  /*10530*/  ISETP.GT.AND P3, PT, R109, 0x20, PT ;  /* 0x000000206d00780c */ /* 0x000fe20003f64270 */
[----:B------:R-:W4:Y:S01]  /*10540*/  MUFU.TANH R14, R14 ;  /* 0x0000000e000e7308 */ /* 0x000f220000002400 */
[----:B------:R-:W-:Y:S01]  /*10550*/  FSEL R73, R32, -INF , P4 ;  /* 0xff80000020497808 */ /* 0x000fe20002000000 */
[--C-:B------:R-:W-:Y:S01]  /*10560*/  FFMA.FTZ R32, R63, R28, -R26.reuse ;  /* 0x0000001c3f207223 */ /* 0x100fe2000001081a */
[----:B------:R-:W-:Y:S01]  /*10570*/  FMNMX.FTZ R62, R33, R62, !PT ;  /* 0x0000003e213e7209 */ /* 0x000fe20007810000 */
[-CC-:B------:R-:W-:Y:S01]  /*10580*/  FFMA.FTZ R177, R105, R28.reuse, -R26.reuse ;  /* 0x0000001c69b17223 */ /* 0x180fe2000001081a */
[----:B------:R-:W-:Y:S01]  /*10590*/  ISETP.GT.AND P4, PT, R109, 0x21, PT ;  /* 0x000000216d00780c */ /* 0x000fe20003f84270 */
[--C-:B------:R-:W-:Y:S01]  /*105a0*/  FFMA.FTZ R103, R103, R28, -R26.reuse ;  /* 0x0000001c67677223 */ /* 0x100fe2000001081a */
[----:B------:R-:W-:Y:S01]  /*105b0*/  FSEL R25, R25, -INF , P3 ;  /* 0xff80000019197808 */ /* 0x000fe20001800000 */
[----:B------:R-:W4:Y:S01]  /*105c0*/  MUFU.TANH R13, R13 ;  /* 0x0000000d000d7308 */ /* 0x000f220000002400 */
[----:B------:R-:W-:Y:S01]  /*105d0*/  FMNMX.FTZ R62, R73, R62, !PT ;  /* 0x0000003e493e7209 */ /* 0x000fe20007810000 */
[-CC-:B------:R-:W-:Y:S01]  /*105e0*/  FFMA.FTZ R179, R101, R28.reuse, -R26.reuse ;  /* 0x0000001c65b37223 */ /* 0x180fe2000001081a */
[----:B------:R-:W-:Y:S01]  /*105f0*/  ISETP.GT.AND P3, PT, R109, 0x28, PT ;  /* 0x000000286d00780c */ /* 0x000fe20003f64270 */
[-CC-:B------:R-:W-:Y:S01]  /*10600*/  FFMA.FTZ R155, R51, R28.reuse, -R26.reuse ;  /* 0x0000001c339b7223 */ /* 0x180fe2000001081a */
[----:B-1----:R-:W-:Y:S01]  /*10610*/  FSEL R29, R29, -INF , P4 ;  /* 0xff8000001d1d7808 */ /* 0x002fe20002000000 */
[--C-:B------:R-:W-:Y:S01]  /*10620*/  FFMA.FTZ R159, R43, R28, -R26.reuse ;  /* 0x0000001c2b9f7223 */ /* 0x100fe2000001081a */
[----:B------:R-:W-:Y:S01]  /*10630*/  FMNMX.FTZ R62, R25, R62, !PT ;  /* 0x0000003e193e7209 */ /* 0x000fe20007810000 */
[----:B------:R-:W1:Y:S01]  /*10640*/  MUFU.TANH R9, R9 ;  /* 0x0000000900097308 */ /* 0x000e620000002400 */
[----:B------:R-:W-:Y:S01]  /*10650*/  ISETP.GT.AND P4, PT, R109, 0x29, PT ;  /* 0x000000296d00780c */ /* 0x000fe20003f84270 */
[-CC-:B------:R-:W-:Y:S01]  /*10660*/  FFMA.FTZ R161, R39, R28.reuse, -R26.reuse ;  /* 0x0000001c27a17223 */ /* 0x180fe2000001081a */
[----:B------:R-:W-:Y:S01]  /*10670*/  FSEL R75, R24, -INF , P3 ;  /* 0xff800000184b7808 */ /* 0x000fe20001800000 */
[--C-:B------:R-:W-:Y:S01]  /*10680*/  FFMA.FTZ R24, R99, R28, -R26.reuse ;  /* 0x0000001c63187223 */ /* 0x100fe2000001081a */
[----:B------:R-:W-:Y:S01]  /*10690*/  FMNMX.FTZ R62, R29, R62, !PT ;  /* 0x0000003e1d3e7209 */ /* 0x000fe20007810000 */
[-CC-:B------:R-:W-:Y:S01]  /*106a0*/  FFMA.FTZ R163, R37, R28.reuse, -R26.reuse ;  /* 0x0000001c25a37223 */ /* 0x180fe2000001081a */
[----:B------:R-:W-:Y:S01]  /*106b0*/  ISETP.GT.AND P3, PT, R109, 0x30, PT ;  /* 0x000000306d00780c */ /* 0x000fe20003f64270 */
[----:B------:R-:W1:Y:S01]  /*106c0*/  MUFU.TANH R11, R11 ;  /* 0x0000000b000b7308 */ /* 0x000e620000002400 */
[----:B--2---:R-:W-:Y:S01]  /*106d0*/  FSEL R21, R21, -INF , P4 ;  /* 0xff80000015157808 */ /* 0x004fe20002000000 */
        /* <DEDUP_REMOVED lines=8> */
[----:B------:R-:W-:Y:S01]  /*10760*/  FFMA.FTZ R20, R71, R28, -R26 ;  /* 0x0000001c47147223 */ /* 0x000fe2000001081a */
[----:B------:R-:W-:-:S02]  /*10770*/  ISETP.GT.AND P3, PT, R109, 0x38, PT ;  /* 0x000000386d00780c */ /* 0x000fc40003f64270 */
[----:B------:R-:W-:Y:S02]  /*10780*/  CS2R R114, SRZ ;  /* 0x0000000000727805 */ /* 0x000fe4000001ff00 */
[----:B---3--:R-:W-:Y:S02]  /*10790*/  FSEL R15, R15, -INF , P4 ;  /* 0xff8000000f0f7808 */ /* 0x008fe40002000000 */
[----:B------:R-:W-:Y:S02]  /*107a0*/  CS2R R110, SRZ ;  /* 0x00000000006e7805 */ /* 0x000fe4000001ff00 */
[----:B------:R-:W-:Y:S01]  /*107b0*/  FMNMX.FTZ R62, R77, R62, !PT ;  /* 0x0000003e4d3e7209 */ /* 0x000fe20007810000 */
[----:B------:R-:W2:Y:S01]  /*107c0*/  MUFU.TANH R52, R52 ;  /* 0x0000003400347308 */ /* 0x000ea20000002400 */
[----:B------:R-:W-:Y:S02]  /*107d0*/  ISETP.GT.AND P4, PT, R109, 0x39, PT ;  /* 0x000000396d00780c */ /* 0x000fe40003f84270 */
[----:B------:R-:W-:-:S02]  /*107e0*/  CS2R R106, SRZ ;  /* 0x00000000006a7805 */ /* 0x000fc4000001ff00 */
[----:B----4-:R-:W-:Y:S01]  /*107f0*/  FSEL R79, R14, -INF , P3 ;  /* 0xff8000000e4f7808 */ /* 0x010fe20001800000 */
[----:B------:R-:W-:Y:S01]  /*10800*/  FFMA.FTZ R14, R95, R28, -R26 ;  /* 0x0000001c5f0e7223 */ /* 0x000fe2000001081a */
[----:B------:R-:W-:Y:S02]  /*10810*/  FMNMX.FTZ R62, R15, R62, !PT ;  /* 0x0000003e0f3e7209 */ /* 0x000fe40007810000 */
[----:B------:R-:W-:Y:S02]  /*10820*/  CS2R R104, SRZ ;  /* 0x0000000000687805 */ /* 0x000fe4000001ff00 */
[----:B------:R-:W-:Y:S01]  /*10830*/  ISETP.GT.AND P3, PT, R109, 0x40, PT ;  /* 0x000000406d00780c */ /* 0x000fe20003f64270 */
[----:B------:R-:W3:Y:S01]  /*10840*/  MUFU.TANH R58, R58 ;  /* 0x0000003a003a7308 */ /* 0x000ee20000002400 */
[----:B------:R-:W-:Y:S02]  /*10850*/  FSEL R13, R13, -INF , P4 ;  /* 0xff8000000d0d7808 */ /* 0x000fe40002000000 */
[----:B------:R-:W-:-:S02]  /*10860*/  CS2R R100, SRZ ;  /* 0x0000000000647805 */ /* 0x000fc4000001ff00 */
[----:B------:R-:W-:Y:S02]  /*10870*/  FMNMX.FTZ R62, R79, R62, !PT ;  /* 0x0000003e4f3e7209 */ /* 0x000fe40007810000 */
[----:B------:R-:W-:Y:S02]  /*10880*/  CS2R R98, SRZ ;  /* 0x0000000000627805 */ /* 0x000fe4000001ff00 */
[----:B------:R-:W-:Y:S02]  /*10890*/  ISETP.GT.AND P4, PT, R109, 0x41, PT ;  /* 0x000000416d00780c */ /* 0x000fe40003f84270 */
[----:B-1----:R-:W-:Y:S01]  /*108a0*/  FSEL R9, R9, -INF , P3 ;  /* 0xff80000009097808 */ /* 0x002fe20001800000 */
[----:B------:R-:W1:Y:S01]  /*108b0*/  MUFU.TANH R60, R60 ;  /* 0x0000003c003c7308 */ /* 0x000e620000002400 */
[----:B------:R-:W-:Y:S02]  /*108c0*/  FMNMX.FTZ R62, R13, R62, !PT ;  /* 0x0000003e0d3e7209 */ /* 0x000fe40007810000 */
[----:B------:R-:W-:-:S02]  /*108d0*/  ISETP.GT.AND P3, PT, R109, 0x48, PT ;  /* 0x000000486d00780c */ /* 0x000fc40003f64270 */
[----:B------:R-:W-:Y:S02]  /*108e0*/  FSEL R11, R11, -INF , P4 ;  /* 0xff8000000b0b7808 */ /* 0x000fe40002000000 */
[----:B------:R-:W-:Y:S01]  /*108f0*/  FMNMX.FTZ R62, R9, R62, !PT ;  /* 0x0000003e093e7209 */ /* 0x000fe20007810000 */
[----:B------:R-:W4:Y:S01]  /*10900*/  MUFU.TANH R54, R54 ;  /* 0x0000003600367308 */ /* 0x000f220000002400 */
[----:B------:R-:W-:Y:S02]  /*10910*/  ISETP.GT.AND P4, PT, R109, 0x49, PT ;  /* 0x000000496d00780c */ /* 0x000fe40003f84270 */
[----:B0-----:R-:W-:Y:S02]  /*10920*/  FSEL R81, R50, -INF , P3 ;  /* 0xff80000032517808 */ /* 0x001fe40001800000 */
[----:B------:R-:W-:Y:S02]  /*10930*/  FMNMX.FTZ R62, R11, R62, !PT ;  /* 0x0000003e0b3e7209 */ /* 0x000fe40007810000 */
[----:B------:R-:W-:Y:S01]  /*10940*/  ISETP.GT.AND P3, PT, R109, 0x50, PT ;  /* 0x000000506d00780c */ /* 0x000fe20003f64270 */
[----:B------:R-:W0:Y:S01]  /*10950*/  MUFU.TANH R56, R56 ;  /* 0x0000003800387308 */ /* 0x000e220000002400 */
[----:B--2---:R-:W-:-:S02]  /*10960*/  FSEL R71, R52, -INF , P4 ;  /* 0xff80000034477808 */ /* 0x004fc40002000000 */
[----:B------:R-:W-:Y:S02]  /*10970*/  FMNMX.FTZ R62, R81, R62, !PT ;  /* 0x0000003e513e7209 */ /* 0x000fe40007810000 */
[----:B------:R-:W-:Y:S02]  /*10980*/  ISETP.GT.AND P4, PT, R109, 0x51, PT ;  /* 0x000000516d00780c */ /* 0x000fe40003f84270 */
[----:B---3--:R-:W-:Y:S01]  /*10990*/  FSEL R83, R58, -INF , P3 ;  /* 0xff8000003a537808 */ /* 0x008fe20001800000 */
[----:B------:R-:W2:Y:S01]  /*109a0*/  MUFU.TANH R34, R34 ;  /* 0x0000002200227308 */ /* 0x000ea20000002400 */
[----:B------:R-:W-:Y:S02]  /*109b0*/  FMNMX.FTZ R62, R71, R62, !PT ;  /* 0x0000003e473e7209 */ /* 0x000fe40007810000 */
[----:B------:R-:W-:Y:S02]  /*109c0*/  ISETP.GT.AND P3, PT, R109, 0x58, PT ;  /* 0x000000586d00780c */ /* 0x000fe40003f64270 */
[----:B-1----:R-:W-:-:S02]  /*109d0*/  FSEL R67, R60, -INF , P4 ;  /* 0xff8000003c437808 */ /* 0x002fc40002000000 */
[----:B------:R-:W-:Y:S01]  /*109e0*/  FMNMX.FTZ R62, R83, R62, !PT ;  /* 0x0000003e533e7209 */ /* 0x000fe20007810000 */
[----:B------:R-:W1:Y:S01]  /*109f0*/  MUFU.TANH R38, R38 ;  /* 0x0000002600267308 */ /* 0x000e620000002400 */
[----:B------:R-:W-:Y:S02]  /*10a00*/  ISETP.GT.AND P4, PT, R109, 0x59, PT ;  /* 0x000000596d00780c */ /* 0x000fe40003f84270 */
[----:B----4-:R-:W-:Y:S02]  /*10a10*/  FSEL R85, R54, -INF , P3 ;  /* 0xff80000036557808 */ /* 0x010fe40001800000 */
[----:B------:R-:W-:Y:S01]  /*10a20*/  FMNMX.FTZ R62, R67, R62, !PT ;  /* 0x0000003e433e7209 */ /* 0x000fe20007810000 */
[----:B------:R-:W3:Y:S01]  /*10a30*/  @P2 LDC R54, c[0x0][0x450] ;  /* 0x00011400ff362b82 */ /* 0x000ee20000000800 */
[----:B------:R-:W-:Y:S01]  /*10a40*/  ISETP.GT.AND P3, PT, R109, 0x60, PT ;  /* 0x000000606d00780c */ /* 0x000fe20003f64270 */
[----:B------:R-:W4:Y:S01]  /*10a50*/  MUFU.TANH R36, R36 ;  /* 0x0000002400247308 */ /* 0x000f220000002400 */
[----:B0-----:R-:W-:-:S02]  /*10a60*/  FSEL R63, R56, -INF , P4 ;  /* 0xff800000383f7808 */ /* 0x001fc40002000000 */
[----:B------:R-:W-:Y:S02]  /*10a70*/  FMNMX.FTZ R62, R85, R62, !PT ;  /* 0x0000003e553e7209 */ /* 0x000fe40007810000 */
[----:B------:R-:W-:Y:S02]  /*10a80*/  ISETP.GT.AND P4, PT, R109, 0x61, PT ;  /* 0x000000616d00780c */ /* 0x000fe40003f84270 */
[----:B--2---:R-:W-:Y:S01]  /*10a90*/  FSEL R87, R34, -INF , P3 ;  /* 0xff80000022577808 */ /* 0x004fe20001800000 */
[----:B------:R-:W0:Y:S01]  /*10aa0*/  MUFU.TANH R40, R40 ;  /* 0x0000002800287308 */ /* 0x000e220000002400 */
[----:B------:R-:W-:Y:S01]  /*10ab0*/  FMNMX.FTZ R62, R63, R62, !PT ;  /* 0x0000003e3f3e7209 */ /* 0x000fe20007810000 */
[-CC-:B------:R-:W-:Y:S01]  /*10ac0*/  FFMA.FTZ R34, R57, R28.reuse, -R26.reuse ;  /* 0x0000001c39227223 */ /* 0x180fe2000001081a */
[----:B------:R-:W-:Y:S02]  /*10ad0*/  ISETP.GT.AND P3, PT, R109, 0x68, PT ;  /* 0x000000686d00780c */ /* 0x000fe40003f64270 */
[----:B-1----:R-:W-:Y:S01]  /*10ae0*/  FSEL R59, R38, -INF , P4 ;  /* 0xff800000263b7808 */ /* 0x002fe20002000000 */
[----:B------:R-:W-:Y:S01]  /*10af0*/  FFMA.FTZ R38, R49, R28, -R26 ;  /* 0x0000001c31267223 */ /* 0x000fe2000001081a */
[----:B------:R-:W-:Y:S01]  /*10b00*/  FMNMX.FTZ R62, R87, R62, !PT ;  /* 0x0000003e573e7209 */ /* 0x000fe20007810000 */
[----:B------:R-:W1:Y:S01]  /*10b10*/  MUFU.TANH R42, R42 ;  /* 0x0000002a002a7308 */ /* 0x000e620000002400 */
[----:B------:R-:W-:-:S02]  /*10b20*/  ISETP.GT.AND P4, PT, R109, 0x69, PT ;  /* 0x000000696d00780c */ /* 0x000fc40003f84270 */
[----:B----4-:R-:W-:Y:S01]  /*10b30*/  FSEL R93, R36, -INF , P3 ;  /* 0xff800000245d7808 */ /* 0x010fe20001800000 */
[--C-:B------:R-:W-:Y:S01]  /*10b40*/  FFMA.FTZ R36, R53, R28, -R26.reuse ;  /* 0x0000001c35247223 */ /* 0x100fe2000001081a */
[----:B------:R-:W-:Y:S02]  /*10b50*/  FMNMX.FTZ R62, R59, R62, !PT ;  /* 0x0000003e3b3e7209 */ /* 0x000fe40007810000 */
[----:B------:R-:W-:Y:S01]  /*10b60*/  ISETP.GT.AND P3, PT, R109, 0x70, PT ;  /* 0x000000706d00780c */ /* 0x000fe20003f64270 */
[----:B------:R-:W2:Y:S01]  /*10b70*/  MUFU.TANH R44, R44 ;  /* 0x0000002c002c7308 */ /* 0x000ea20000002400 */
[----:B0-----:R-:W-:Y:S01]  /*10b80*/  FSEL R57, R40, -INF , P4 ;  /* 0xff80000028397808 */ /* 0x001fe20002000000 */
[----:B------:R-:W-:Y:S01]  /*10b90*/  FFMA.FTZ R40, R45, R28, -R26 ;  /* 0x0000001c2d287223 */ /* 0x000fe2000001081a */
[----:B------:R-:W-:Y:S02]  /*10ba0*/  FMNMX.FTZ R62, R93, R62, !PT ;  /* 0x0000003e5d3e7209 */ /* 0x000fe40007810000 */
[----:B------:R-:W-:-:S02]  /*10bb0*/  ISETP.GT.AND P4, PT, R109, 0x71, PT ;  /* 0x000000716d00780c */ /* 0x000fc40003f84270 */
[----:B------:R-:W-:Y:S01]  /*10bc0*/  FMNMX.FTZ R62, R57, R62, !PT ;  /* 0x0000003e393e7209 */ /* 0x000fe20007810000 */
[----:B------:R-:W0:Y:S01]  /*10bd0*/  MUFU.TANH R46, R46 ;  /* 0x0000002e002e7308 */ /* 0x000e220000002400 */
[----:B-1----:R-:W-:Y:S01]  /*10be0*/  FSEL R95, R42, -INF , P3 ;  /* 0xff8000002a5f7808 */ /* 0x002fe20001800000 */
[----:B------:R-:W-:Y:S01]  /*10bf0*/  FFMA.FTZ R42, R41, R28, -R26 ;  /* 0x0000001c292a7223 */ /* 0x000fe2000001081a */
[----:B------:R-:W-:Y:S02]  /*10c00*/  ISETP.GT.AND P3, PT, R109, 0x78, PT ;  /* 0x000000786d00780c */ /* 0x000fe40003f64270 */
[----:B------:R-:W-:-:S03]  /*10c10*/  FMNMX.FTZ R62, R95, R62, !PT ;  /* 0x0000003e5f3e7209 */ /* 0x000fc60007810000 */
[----:B------:R-:W1:Y:S01]  /*10c20*/  MUFU.TANH R48, R48 ;  /* 0x0000003000307308 */ /* 0x000e620000002400 */
[----:B--2---:R-:W-:Y:S01]  /*10c30*/  FSEL R55, R44, -INF , P4 ;  /* 0xff8000002c377808 */ /* 0x004fe20002000000 */
[----:B------:R-:W-:Y:S01]  /*10c40*/  FFMA.FTZ R44, R35, R28, -R26 ;  /* 0x0000001c232c7223 */ /* 0x000fe2000001081a */
[----:B------:R-:W-:Y:S01]  /*10c50*/  ISETP.GT.AND P4, PT, R109, 0x79, PT ;  /* 0x000000796d00780c */ /* 0x000fe20003f84270 */
[----:B------:R-:W-:Y:S01]  /*10c60*/  IMAD.MOV.U32 R35, RZ, RZ, R190 ;  /* 0x000000ffff237224 */ /* 0x000fe200078e00be */
[----:B------:R-:W-:Y:S02]  /*10c70*/  FMNMX.FTZ R62, R55, R62, !PT ;  /* 0x0000003e373e7209 */ /* 0x000fe40007810000 */
[----:B------:R-:W-:Y:S01]  /*10c80*/  CS2R R108, SRZ ;  /* 0x00000000006c7805 */ /* 0x000fe2000001ff00 */
[----:B------:R-:W-:Y:S01]  /*10c90*/  MUFU.EX2 R181, R181 ;  /* 0x000000b500b57308 */ /* 0x000fe20000000800 */
[----:B0-----:R-:W-:Y:S01]  /*10ca0*/  FSEL R97, R46, -INF , P3 ;  /* 0xff8000002e617808 */ /* 0x001fe20001800000 */
[-CC-:B------:R-:W-:Y:S01]  /*10cb0*/  FFMA.FTZ R46, R27, R28.reuse, -R26.reuse ;  /* 0x0000001c1b2e7223 */ /* 0x180fe2000001081a */
[----:B------:R-:W-:-:S02]  /*10cc0*/  FFMA.FTZ R26, R3, R28, -R26 ;  /* 0x0000001c031a7223 */ /* 0x000fc4000001081a */
[----:B------:R-:W-:-:S03]  /*10cd0*/  FMNMX.FTZ R62, R97, R62, !PT ;  /* 0x0000003e613e7209 */ /* 0x000fc60007810000 */
[----:B------:R0:W2:Y:S01]  /*10ce0*/  MUFU.EX2 R6, R113 ;  /* 0x0000007100067308 */ /* 0x0000a20000000800 */
[----:B-1----:R-:W-:-:S04]  /*10cf0*/  FSEL R53, R48, -INF , P4 ;  /* 0xff80000030357808 */ /* 0x002fc80002000000 */
[----:B------:R-:W-:-:S03]  /*10d00*/  FMNMX.FTZ R62, R53, R62, !PT ;  /* 0x0000003e353e7209 */ /* 0x000fc60007810000 */
[----:B------:R-:W1:Y:S01]  /*10d10*/  MUFU.EX2 R183, R183 ;  /* 0x000000b700b77308 */ /* 0x000e620000000800 */
[----:B0-----:R-:W-:Y:S01]  /*10d20*/  CS2R R112, SRZ ;  /* 0x0000000000707805 */ /* 0x001fe2000001ff00 */
[----:B------:R-:W0:Y:S06]  /*10d30*/  SHFL.BFLY PT, R49, R62, 0x2, 0x1f ;  /* 0x0c401f003e317f89 */ /* 0x000e2c00000e0000 */
[----:B------:R-:W4:Y:S08]  /*10d40*/  MUFU.EX2 R10, R10 ;  /* 0x0000000a000a7308 */ /* 0x000f300000000800 */
[----:B------:R-:W3:Y:S08]  /*10d50*/  MUFU.EX2 R177, R177 ;  /* 0x000000b100b17308 */ /* 0x000ef00000000800 */
[----:B------:R2:W3:Y:S01]  /*10d60*/  MUFU.EX2 R12, R103 ;  /* 0x00000067000c7308 */ /* 0x0004e20000000800 */
[----:B0-----:R-:W-:-:S05]  /*10d70*/  FMNMX.FTZ R49, R62, R49, !PT ;  /* 0x000000313e317209 */ /* 0x001fca0007810000 */
[----:B------:R-:W0:Y:S02]  /*10d80*/  SHFL.BFLY PT, R48, R49, 0x1, 0x1f ;  /* 0x0c201f0031307f89 */ /* 0x000e2400000e0000 */
[----:B------:R-:W3:Y:S01]  /*10d90*/  MUFU.EX2 R179, R179 ;  /* 0x000000b300b37308 */ /* 0x000ee20000000800 */
[----:B--2---:R-:W-:-:S07]  /*10da0*/  CS2R R102, SRZ ;  /* 0x0000000000667805 */ /* 0x004fce000001ff00 */
[----:B------:R-:W2:Y:S08]  /*10db0*/  MUFU.EX2 R24, R24 ;  /* 0x0000001800187308 */ /* 0x000eb00000000800 */
[----:B------:R-:W-:Y:S01]  /*10dc0*/  MUFU.EX2 R173, R173 ;  /* 0x000000ad00ad7308 */ /* 0x000fe20000000800 */
[----:B0-----:R-:W-:-:S07]  /*10dd0*/  FMNMX.FTZ R47, R49, R48, !PT ;  /* 0x00000030312f7209 */ /* 0x001fce0007810000 */
[----:B------:R-:W-:Y:S01]  /*10de0*/  MUFU.EX2 R14, R14 ;  /* 0x0000000e000e7308 */ /* 0x000fe20000000800 */
[C---:B------:R-:W-:Y:S01]  /*10df0*/  FSETP.NEU.FTZ.AND P3, PT, R47.reuse, -INF , PT ;  /* 0xff8000002f00780b */ /* 0x040fe20003f7d000 */
[----:B------:R-:W-:-:S06]  /*10e00*/  FMUL.FTZ R50, R47, R28 ;  /* 0x0000001c2f327220 */ /* 0x000fcc0000410000 */
[----:B------:R0:W-:Y:S01]  /*10e10*/  MUFU.EX2 R48, R7 ;  /* 0x0000000700307308 */ /* 0x0001e20000000800 */
[----:B------:R-:W-:-:S05]  /*10e20*/  FSEL R50, R50, RZ, P3 ;  /* 0x000000ff32327208 */ /* 0x000fca0001800000 */
[-CC-:B------:R-:W-:Y:S01]  /*10e30*/  FFMA.FTZ R180, R61, R28.reuse, -R50.reuse ;  /* 0x0000001c3db47223 */ /* 0x180fe20000010832 */
[-C--:B------:R-:W-:Y:S01]  /*10e40*/  FFMA.FTZ R3, R30, R28.reuse, -R50 ;  /* 0x0000001c1e037223 */ /* 0x080fe20000010832 */
[----:B------:R-:W-:Y:S01]  /*10e50*/  FADD.FTZ R30, R181, R6 ;  /* 0x00000006b51e7221 */ /* 0x000fe20000010000 */
[-CC-:B------:R-:W-:Y:S01]  /*10e60*/  FFMA.FTZ R182, R89, R28.reuse, -R50.reuse ;  /* 0x0000001c59b67223 */ /* 0x180fe20000010832 */
[-CC-:B0-----:R-:W-:Y:S01]  /*10e70*/  FFMA.FTZ R7, R65, R28.reuse, -R50.reuse ;  /* 0x0000001c41077223 */ /* 0x181fe20000010832 */
[-C--:B------:R-:W-:Y:S01]  /*10e80*/  FFMA.FTZ R176, R91, R28.reuse, -R50 ;  /* 0x0000001c5bb07223 */ /* 0x080fe20000010832 */
[----:B------:R-:W-:Y:S01]  /*10e90*/  MUFU.EX2 R180, R180 ;  /* 0x000000b400b47308 */ /* 0x000fe20000000800 */
[----:B-1----:R-:W-:Y:S01]  /*10ea0*/  FADD.FTZ R5, R183, R30 ;  /* 0x0000001eb7057221 */ /* 0x002fe20000010000 */
[-CC-:B------:R-:W-:Y:S01]  /*10eb0*/  FFMA.FTZ R178, R33, R28.reuse, -R50.reuse ;  /* 0x0000001c21b27223 */ /* 0x180fe20000010832 */
[-CC-:B------:R-:W-:Y:S01]  /*10ec0*/  FFMA.FTZ R27, R69, R28.reuse, -R50.reuse ;  /* 0x0000001c451b7223 */ /* 0x180fe20000010832 */
[----:B------:R-:W0:Y:S01]  /*10ed0*/  @P2 LDC R33, c[0x0][0x44c] ;  /* 0x00011300ff212b82 */ /* 0x000e220000000800 */
[----:B----4-:R-:W-:Y:S01]  /*10ee0*/  FADD.FTZ R30, R10, R5 ;  /* 0x000000050a1e7221 */ /* 0x010fe20000010000 */
[-CC-:B------:R-:W-:Y:S01]  /*10ef0*/  FFMA.FTZ R152, R9, R28.reuse, -R50.reuse ;  /* 0x0000001c09987223 */ /* 0x180fe20000010832 */
[-C--:B------:R-:W-:Y:S01]  /*10f00*/  FFMA.FTZ R9, R11, R28.reuse, -R50 ;  /* 0x0000001c0b097223 */ /* 0x080fe20000010832 */
[----:B------:R-:W1:Y:S01]  /*10f10*/  MUFU.EX2 R3, R3 ;  /* 0x0000000300037308 */ /* 0x000e620000000800 */
[----:B---3--:R-:W-:Y:S01]  /*10f20*/  FADD.FTZ R5, R177, R30 ;  /* 0x0000001eb1057221 */ /* 0x008fe20000010000 */
[-CC-:B------:R-:W-:Y:S01]  /*10f30*/  FFMA.FTZ R31, R73, R28.reuse, -R50.reuse ;  /* 0x0000001c491f7223 */ /* 0x180fe20000010832 */
[-CC-:B------:R-:W-:Y:S01]  /*10f40*/  FFMA.FTZ R172, R25, R28.reuse, -R50.reuse ;  /* 0x0000001c19ac7223 */ /* 0x180fe20000010832 */
[-CC-:B------:R-:W-:Y:S01]  /*10f50*/  FFMA.FTZ R25, R29, R28.reuse, -R50.reuse ;  /* 0x0000001c1d197223 */ /* 0x180fe20000010832 */
[----:B------:R-:W-:Y:S01]  /*10f60*/  FADD.FTZ R30, R12, R5 ;  /* 0x000000050c1e7221 */ /* 0x000fe20000010000 */
[-CC-:B------:R-:W-:Y:S01]  /*10f70*/  FFMA.FTZ R174, R75, R28.reuse, -R50.reuse ;  /* 0x0000001c4bae7223 */ /* 0x180fe20000010832 */
[-C--:B------:R-:W-:Y:S01]  /*10f80*/  FFMA.FTZ R21, R21, R28.reuse, -R50 ;  /* 0x0000001c15157223 */ /* 0x080fe20000010832 */
[----:B------:R-:W3:Y:S01]  /*10f90*/  MUFU.EX2 R182, R182 ;  /* 0x000000b600b67308 */ /* 0x000ee20000000800 */
[----:B------:R-:W-:Y:S01]  /*10fa0*/  FADD.FTZ R11, R179, R30 ;  /* 0x0000001eb30b7221 */ /* 0x000fe20000010000 */
[-CC-:B------:R-:W-:Y:S01]  /*10fb0*/  FFMA.FTZ R168, R77, R28.reuse, -R50.reuse ;  /* 0x0000001c4da87223 */ /* 0x180fe20000010832 */
[-CC-:B------:R-:W-:Y:S01]  /*10fc0*/  FFMA.FTZ R15, R15, R28.reuse, -R50.reuse ;  /* 0x0000001c0f0f7223 */ /* 0x180fe20000010832 */
[-CC-:B------:R-:W-:Y:S01]  /*10fd0*/  FFMA.FTZ R170, R79, R28.reuse, -R50.reuse ;  /* 0x0000001c4faa7223 */ /* 0x180fe20000010832 */
[----:B--2---:R-:W-:Y:S01]  /*10fe0*/  FADD.FTZ R52, R24, R11 ;  /* 0x0000000b18347221 */ /* 0x004fe20000010000 */
[-CC-:B------:R-:W-:Y:S01]  /*10ff0*/  FFMA.FTZ R13, R13, R28.reuse, -R50.reuse ;  /* 0x0000001c0d0d7223 */ /* 0x180fe20000010832 */
[-C--:B------:R-:W-:Y:S01]  /*11000*/  FFMA.FTZ R154, R81, R28.reuse, -R50 ;  /* 0x0000001c519a7223 */ /* 0x080fe20000010832 */
[----:B------:R-:W2:Y:S01]  /*11010*/  MUFU.EX2 R7, R7 ;  /* 0x0000000700077308 */ /* 0x000ea20000000800 */
[----:B-1----:R-:W-:Y:S01]  /*11020*/  FADD.FTZ R5, R180, R3 ;  /* 0x00000003b4057221 */ /* 0x002fe20000010000 */
[----:B------:R-:W-:Y:S01]  /*11030*/  FADD.FTZ R29, R173, R52 ;  /* 0x00000034ad1d7221 */ /* 0x000fe20000010000 */
[----:B------:R-:W-:Y:S01]  /*11040*/  FFMA.FTZ R11, R71, R28, -R50 ;  /* 0x0000001c470b7223 */ /* 0x000fe20000010832 */
[----:B0-----:R-:W-:-:S04]  /*11050*/  @P2 IMAD.HI.U32 R33, R190, R33, RZ ;  /* 0x00000021be212227 */ /* 0x001fc800078e00ff */
[-CC-:B------:R-:W-:Y:S01]  /*11060*/  FFMA.FTZ R156, R83, R28.reuse, -R50.reuse ;  /* 0x0000001c539c7223 */ /* 0x180fe20000010832 */
[--C-:B------:R-:W-:Y:S01]  /*11070*/  FFMA.FTZ R158, R85, R28, -R50.reuse ;  /* 0x0000001c559e7223 */ /* 0x100fe20000010832 */
[----:B------:R-:W-:Y:S01]  /*11080*/  F2FP.BF16.F32.PACK_AB R181, R6, R181 ;  /* 0x000000b506b5723e */ /* 0x000fe200000010ff */
[----:B------:R-:W0:Y:S01]  /*11090*/  MUFU.EX2 R176, R176 ;  /* 0x000000b000b07308 */ /* 0x000e220000000800 */
[----:B---3--:R-:W-:Y:S01]  /*110a0*/  FADD.FTZ R30, R182, R5 ;  /* 0x00000005b61e7221 */ /* 0x008fe20000010000 */
[----:B------:R-:W-:Y:S01]  /*110b0*/  @P2 SHF.R.U32.HI R35, RZ, R54, R33 ;  /* 0x00000036ff232219 */ /* 0x000fe20000011621 */
[-CC-:B------:R-:W-:Y:S01]  /*110c0*/  FFMA.FTZ R87, R87, R28.reuse, -R50.reuse ;  /* 0x0000001c57577223 */ /* 0x180fe20000010832 */
[-CC-:B------:R-:W-:Y:S01]  /*110d0*/  FFMA.FTZ R59, R59, R28.reuse, -R50.reuse ;  /* 0x0000001c3b3b7223 */ /* 0x180fe20000010832 */
[-C--:B------:R-:W-:Y:S01]  /*110e0*/  FFMA.FTZ R93, R93, R28.reuse, -R50 ;  /* 0x0000001c5d5d7223 */ /* 0x080fe20000010832 */
[----:B------:R-:W-:Y:S01]  /*110f0*/  IADD3 R39, R35, R193, -R192 ;  /* 0x000000c123277210 */ /* 0x000fe20007ffe8c0 */
[-C--:B------:R-:W-:Y:S01]  /*11100*/  FFMA.FTZ R57, R57, R28.reuse, -R50 ;  /* 0x0000001c39397223 */ /* 0x080fe20000010832 */
[----:B------:R-:W1:Y:S01]  /*11110*/  MUFU.EX2 R175, R175 ;  /* 0x000000af00af7308 */ /* 0x000e620000000800 */
[----:B--2---:R-:W-:Y:S01]  /*11120*/  FADD.FTZ R5, R7, R30 ;  /* 0x0000001e07057221 */ /* 0x004fe20000010000 */
[----:B------:R-:W-:Y:S01]  /*11130*/  FADD.FTZ R30, R14, R29 ;  /* 0x0000001d0e1e7221 */ /* 0x000fe20000010000 */
[-CC-:B------:R-:W-:Y:S01]  /*11140*/  FFMA.FTZ R95, R95, R28.reuse, -R50.reuse ;  /* 0x0000001c5f5f7223 */ /* 0x180fe20000010832 */
[-CC-:B------:R-:W-:Y:S01]  /*11150*/  FFMA.FTZ R55, R55, R28.reuse, -R50.reuse ;  /* 0x0000001c37377223 */ /* 0x180fe20000010832 */
[----:B------:R-:W-:Y:S01]  /*11160*/  FFMA.FTZ R97, R97, R28, -R50 ;  /* 0x0000001c61617223 */ /* 0x000fe20000010832 */
[----:B------:R-:W-:-:S02]  /*11170*/  F2FP.BF16.F32.PACK_AB R180, R3, R180 ;  /* 0x000000b403b4723e */ /* 0x000fc400000010ff */
[----:B------:R-:W-:Y:S01]  /*11180*/  CS2R R90, SRZ ;  /* 0x00000000005a7805 */ /* 0x000fe2000001ff00 */
[----:B------:R-:W2:Y:S01]  /*11190*/  MUFU.EX2 R27, R27 ;  /* 0x0000001b001b7308 */ /* 0x000ea20000000800 */
[----:B0-----:R-:W-:Y:S01]  /*111a0*/  FADD.FTZ R0, R176, R5 ;  /* 0x00000005b0007221 */ /* 0x001fe20000010000 */
[----:B------:R-:W-:Y:S02]  /*111b0*/  SHF.R.S32.HI R52, RZ, 0x1f, R39 ;  /* 0x0000001fff347819 */ /* 0x000fe40000011427 */
[----:B------:R-:W-:Y:S01]  /*111c0*/  F2FP.BF16.F32.PACK_AB R177, R12, R177 ;  /* 0x000000b10cb1723e */ /* 0x000fe200000010ff */
[----:B------:R-:W-:Y:S01]  /*111d0*/  VIADD R12, R88, 0xfffffffe ;  /* 0xfffffffe580c7836 */ /* 0x000fe20000000000 */
[----:B------:R-:W-:Y:S02]  /*111e0*/  F2FP.BF16.F32.PACK_AB R183, R10, R183 ;  /* 0x000000b70ab7723e */ /* 0x000fe400000010ff */
[----:B------:R-:W-:Y:S01]  /*111f0*/  CS2R R88, SRZ ;  /* 0x0000000000587805 */ /* 0x000fe2000001ff00 */
[----:B------:R-:W0:Y:S01]  /*11200*/  MUFU.EX2 R20, R20 ;  /* 0x0000001400147308 */ /* 0x000e220000000800 */
[----:B-1----:R-:W-:Y:S01]  /*11210*/  FADD.FTZ R29, R175, R30 ;  /* 0x0000001eaf1d7221 */ /* 0x002fe20000010000 */
[----:B------:R-:W-:-:S02]  /*11220*/  F2FP.BF16.F32.PACK_AB R179, R24, R179 ;  /* 0x000000b318b3723e */ /* 0x000fc400000010ff */
[----:B------:R-:W-:Y:S02]  /*11230*/  F2FP.BF16.F32.PACK_AB R173, R14, R173 ;  /* 0x000000ad0ead723e */ /* 0x000fe400000010ff */
[----:B------:R-:W-:Y:S02]  /*11240*/  F2FP.BF16.F32.PACK_AB R182, R7, R182 ;  /* 0x000000b607b6723e */ /* 0x000fe400000010ff */
[----:B------:R-:W1:Y:S01]  /*11250*/  MUFU.EX2 R178, R178 ;  /* 0x000000b200b27308 */ /* 0x000e620000000800 */
[C---:B--2---:R-:W-:Y:S01]  /*11260*/  FADD.FTZ R5, R27.reuse, R0 ;  /* 0x000000001b057221 */ /* 0x044fe20000010000 */
[----:B------:R-:W-:-:S06]  /*11270*/  F2FP.BF16.F32.PACK_AB R176, R27, R176 ;  /* 0x000000b01bb0723e */ /* 0x000fcc00000010ff */
[----:B------:R-:W2:Y:S01]  /*11280*/  MUFU.EX2 R169, R169 ;  /* 0x000000a900a97308 */ /* 0x000ea20000000800 */
[C---:B0-----:R-:W-:Y:S01]  /*11290*/  FADD.FTZ R30, R20.reuse, R29 ;  /* 0x0000001d141e7221 */ /* 0x041fe20000010000 */
[----:B------:R-:W-:Y:S01]  /*112a0*/  FFMA.FTZ R29, R67, R28, -R50 ;  /* 0x0000001c431d7223 */ /* 0x000fe20000010832 */
[----:B------:R-:W-:-:S05]  /*112b0*/  F2FP.BF16.F32.PACK_AB R175, R20, R175 ;  /* 0x000000af14af723e */ /* 0x000fca00000010ff */
        /* <DEDUP_REMOVED lines=9> */
[-CC-:B------:R-:W-:Y:S01]  /*11350*/  FFMA.FTZ R33, R63, R28.reuse, -R50.reuse ;  /* 0x0000001c3f217223 */ /* 0x180fe20000010832 */
[----:B------:R-:W-:Y:S01]  /*11360*/  FFMA.FTZ R50, R53, R28, -R50 ;  /* 0x0000001c35327223 */ /* 0x000fe20000010832 */
[----:B------:R-:W-:-:S04]  /*11370*/  F2FP.BF16.F32.PACK_AB R169, R32, R169 ;  /* 0x000000a920a9723e */ /* 0x000fc800000010ff */
        /* <DEDUP_REMOVED lines=31> */
[----:B--2---:R-:W-:Y:S01]  /*11570*/  FADD.FTZ R0, R170, R5 ;  /* 0x00000005aa007221 */ /* 0x004fe20000010000 */
[----:B------:R-:W-:-:S06]  /*11580*/  LEA.HI R5, R52, R39, RZ, 0x7 ;  /* 0x0000002734057211 */ /* 0x000fcc00078f38ff */
        /* <DEDUP_REMOVED lines=42> */
[----:B------:R-:W-:-:S03]  /*11830*/  F2FP.BF16.F32.PACK_AB R165, R48, R165 ;  /* 0x000000a530a5723e */ /* 0x000fc600000010ff */
[----:B------:R-:W-:-:S03]  /*11840*/  FADD.FTZ R6, R48, R35 ;  /* 0x0000002330067221 */ /* 0x000fc60000010000 */
        /* <DEDUP_REMOVED lines=14> */
[----:B------:R-:W-:Y:S02]  /*11930*/  F2FP.BF16.F32.PACK_AB R162, R162, R93 ;  /* 0x0000005da2a2723e */ /* 0x000fe400000010ff */
[----:B------:R-:W-:-:S04]  /*11940*/  CS2R R92, SRZ ;  /* 0x00000000005c7805 */ /* 0x000fc8000001ff00 */
[----:B------:R-:W1:Y:S01]  /*11950*/  MUFU.EX2 R97, R97 ;  /* 0x0000006100617308 */ /* 0x000e620000000800 */
[----:B--2---:R-:W-:-:S07]  /*11960*/  FADD.FTZ R3, R95, R6 ;  /* 0x000000065f037221 */ /* 0x004fce0000010000 */
[----:B------:R-:W2:Y:S01]  /*11970*/  MUFU.EX2 R50, R50 ;  /* 0x0000003200327308 */ /* 0x000ea20000000800 */
[C---:B0-----:R-:W-:Y:S01]  /*11980*/  FADD.FTZ R6, R164.reuse, R3 ;  /* 0x00000003a4067221 */ /* 0x041fe20000010000 */
[----:B------:R-:W-:Y:S02]  /*11990*/  F2FP.BF16.F32.PACK_AB R164, R164, R95 ;  /* 0x0000005fa4a4723e */ /* 0x000fe400000010ff */
[----:B------:R-:W-:-:S04]  /*119a0*/  CS2R R94, SRZ ;  /* 0x00000000005e7805 */ /* 0x000fc8000001ff00 */
[----:B------:R-:W0:Y:S01]  /*119b0*/  MUFU.EX2 R26, R26 ;  /* 0x0000001a001a7308 */ /* 0x000e220000000800 */
[----:B-1----:R-:W-:Y:S01]  /*119c0*/  FADD.FTZ R3, R97, R6 ;  /* 0x0000000661037221 */ /* 0x002fe20000010000 */
[----:B------:R-:W-:-:S04]  /*119d0*/  SHF.R.S32.HI R6, RZ, 0x7, R5 ;  /* 0x00000007ff067819 */ /* 0x000fc80000011405 */
[----:B------:R-:W-:Y:S02]  /*119e0*/  VIMNMX R5, R191, R6, !PT ;  /* 0x00000006bf057248 */ /* 0x000fe40007fe0100 */
[C---:B--2---:R-:W-:Y:S01]  /*119f0*/  F2FP.BF16.F32.PACK_AB R166, R50.reuse, R97 ;  /* 0x0000006132a6723e */ /* 0x044fe200000010ff */
[----:B------:R-:W-:Y:S01]  /*11a00*/  FADD.FTZ R3, R50, R3 ;  /* 0x0000000332037221 */ /* 0x000fe20000010000 */
[----:B------:R-:W-:Y:S02]  /*11a10*/  ISETP.GE.AND P3, PT, R12, R5, PT ;  /* 0x000000050c00720c */ /* 0x000fe40003f66270 */
[----:B------:R-:W-:Y:S01]  /*11a20*/  CS2R R96, SRZ ;  /* 0x0000000000607805 */ /* 0x000fe2000001ff00 */
[C---:B0-----:R-:W-:Y:S01]  /*11a30*/  FADD.FTZ R0, R26.reuse, R37 ;  /* 0x000000251a007221 */ /* 0x041fe20000010000 */
[----:B------:R-:W-:-:S09]  /*11a40*/  F2FP.BF16.F32.PACK_AB R167, R26, R167 ;  /* 0x000000a71aa7723e */ /* 0x000fd200000010ff */
[----:B------:R-:W-:Y:S05]  /*11a50*/  @!P3 BRA `(.L_x_8952) ;  /* 0x0000003000c4b947 */ /* 0x000fea0003800000 */
[----:B------:R-:W-:Y:S02]  /*11a60*/  IMAD.MOV.U32 R10, RZ, RZ, R8 ;  /* 0x000000ffff0a7224 */ /* 0x000fe400078e0008 */
[----:B------:R-:W-:Y:S02]  /*11a70*/  IMAD.MOV.U32 R11, RZ, RZ, R47 ;  /* 0x000000ffff0b7224 */ /* 0x000fe400078e002f */
[----:B------:R-:W-:Y:S02]  /*11a80*/  IMAD.MOV.U32 R6, RZ, RZ, R186 ;  /* 0x000000ffff067224 */ /* 0x000fe400078e00ba */
[----:B------:R-:W-:Y:S02]  /*11a90*/  IMAD.MOV.U32 R13, RZ, RZ, R184 ;  /* 0x000000ffff0d7224 */ /* 0x000fe400078e00b8 */
[----:B------:R-:W-:-:S07]  /*11aa0*/  IMAD.MOV.U32 R151, RZ, RZ, RZ ;  /* 0x000000ffff977224 */ /* 0x000fce00078e00ff */
.L_x_8962:
[----:B------:R-:W-:Y:S01]  /*11ab0*/  ISETP.NE.AND P3, PT, R189, RZ, PT ;  /* 0x000000ffbd00720c */ /* 0x000fe20003f65270 */
[----:B------:R-:W-:Y:S01]  /*11ac0*/  VIADD R184, R13, 0x1 ;  /* 0x000000010db87836 */ /* 0x000fe20000000000 */
[----:B------:R-:W-:Y:S05]  /*11ad0*/  YIELD ;  /* 0x0000000000007946 */ /* 0x000fea0003800000 */
[----:B------:R-:W-:-:S04]  /*11ae0*/  ISETP.NE.AND P4, PT, R184, 0x2, PT ;  /* 0x00000002b800780c */ /* 0x000fc80003f85270 */
[----:B------:R-:W-:Y:S02]  /*11af0*/  SEL R7, RZ, 0x1, P4 ;  /* 0x00000001ff077807 */ /* 0x000fe40002000000 */
[----:B------:R-:W-:Y:S02]  /*11b00*/  SEL R184, R184, RZ, P4 ;  /* 0x000000ffb8b87207 */ /* 0x000fe40002000000 */
[----:B------:R-:W-:Y:S01]  /*11b10*/  LOP3.LUT R186, R6, R7, RZ, 0x3c, !PT ;  /* 0x0000000706ba7212 */ /* 0x000fe200078e3cff */
[----:B------:R-:W-:Y:S06]  /*11b20*/  @P3 BRA `(.L_x_8953) ;  /* 0x0000000000303947 */ /* 0x000fec0003800000 */
[----:B------:R-:W-:Y:S05]  /*11b30*/  @!P0 BRA `(.L_x_8954) ;  /* 0x0000000000048947 */ /* 0x000fea0003800000 */
[----:B------:R-:W-:Y:S01]  /*11b40*/  BPT.TRAP 0x1 ;  /* 0x000000040000795c */ /* 0x000fe20000300000 */
.L_x_8954:
[----:B------:R-:W-:Y:S01]  /*11b50*/  IMAD R7, R184, 0x8, R2 ;  /* 0x00000008b8077824 */ /* 0x000fe200078e0202 */
[----:B------:R-:W-:-:S04]  /*11b60*/  SHF.L.U32 R8, R186, 0x1f, RZ ;  /* 0x0000001fba087819 */ /* 0x000fc800000006ff */
[----:B------:R0:W1:Y:S01]  /*11b70*/  SYNCS.PHASECHK.TRANS64.TRYWAIT P4, [R7+URZ+0x28830], R8 ;  /* 0x02883008070075a7 */ /* 0x000062000808017f */
[----:B------:R-:W-:Y:S05]  /*11b80*/  @!P0 BRA `(.L_x_8955) ;  /* 0x0000000000048947 */ /* 0x000fea0003800000 */
[----:B------:R-:W-:Y:S01]  /*11b90*/  BPT.TRAP 0x1 ;  /* 0x000000040000795c */ /* 0x000fe20000300000 */
.L_x_8955:
[----:B------:R-:W-:Y:S04]  /*11ba0*/  BSSY B0, `(.L_x_8953) ;  /* 0x0000004000007945 */ /* 0x000fe80003800000 */
[----:B-1----:R-:W-:Y:S05]  /*11bb0*/  @P4 BRA `(.L_x_8956) ;  /* 0x0000000000084947 */ /* 0x002fea0003800000 */
[----:B------:R-:W1:Y:S02]  /*11bc0*/  SYNCS.PHASECHK.TRANS64.TRYWAIT P4, [R7+URZ+0x28830], R8 ;  /* 0x02883008070075a7 */ /* 0x000e64000808017f */
[----:B-1----:R-:W-:Y:S05]  /*11bd0*/  @!P4 BRA `(.L_x_8957) ;  /* 0x00000130001cc947 */ /* 0x002fea0003800000 */
.L_x_8956:
[----:B------:R-:W-:Y:S05]  /*11be0*/  BSYNC B0 ;  /* 0x0000000000007941 */ /* 0x000fea0003800000 */
.L_x_8953:
        /* <DEDUP_REMOVED lines=60> */
.L_x_8959:
[----:B------:R-:W-:Y:S01]  /*11fb0*/  SHF.L.U32 R6, R6, 0x1f, RZ ;  /* 0x0000001f06067819 */ /* 0x000fe200000006ff */
[----:B------:R-:W-:-:S04]  /*11fc0*/  IMAD R7, R13, 0x8, R2 ;  /* 0x000000080d077824 */ /* 0x000fc800078e0202 */
[----:B------:R0:W1:Y:S01]  /*11fd0*/  SYNCS.PHASECHK.TRANS64.TRYWAIT P3, [R7+URZ+0x28850], R6 ;  /* 0x02885006070075a7 */ /* 0x000062000806017f */
[----:B------:R-:W-:Y:S05]  /*11fe0*/  @!P0 BRA `(.L_x_8960) ;  /* 0x0000000000048947 */ /* 0x000fea0003800000 */
[----:B------:R-:W-:Y:S01]  /*11ff0*/  BPT.TRAP 0x1 ;  /* 0x000000040000795c */ /* 0x000fe20000300000 */
.L_x_8960:
[----:B-1----:R-:W-:Y:S05]  /*12000*/  @P3 BRA `(.L_x_8958) ;  /* 0x0000000000083947 */ /* 0x002fea0003800000 */
[----:B------:R-:W1:Y:S02]  /*12010*/  SYNCS.PHASECHK.TRANS64.TRYWAIT P3, [R7+URZ+0x28850], R6 ;  /* 0x02885006070075a7 */ /* 0x000e64000806017f */
[----:B-1----:R-:W-:Y:S05]  /*12020*/  @!P3 BRA `(.L_x_8961) ;  /* 0x0000012c001cb947 */ /* 0x002fea0003800000 */
.L_x_8958:
        /* <DEDUP_REMOVED lines=17> */
[----:B------:R-:W-:Y:S02]  /*12140*/  IMAD.IADD R60, R204, 0x1, R190 ;  /* 0x00000001cc3c7824 */ /* 0x000fe400078e02be */
[----:B------:R-:W-:Y:S01]  /*12150*/  FMUL.FTZ R30, R35, UR49 ;  /* 0x00000031231e7c20 */ /* 0x000fe20008410000 */
[C---:B------:R-:W-:Y:S01]  /*12160*/  VIADD R8, R6.reuse, 0x80 ;  /* 0x0000008006087836 */ /* 0x040fe20000000000 */
        /* <DEDUP_REMOVED lines=60> */
[----:B------:R-:W-:-:S06]  /*12530*/  FMUL.FTZ R84, R87, UR49 ;  /* 0x0000003157547c20 */ /* 0x000fcc0008410000 */
        /* <DEDUP_REMOVED lines=16> */
[----:B------:R-:W-:Y:S01]  /*12640*/  R2UR UR6, R8 ;  /* 0x00000000080672ca */ /* 0x000fe200000e0000 */
[----:B------:R-:W-:Y:S01]  /*12650*/  VIADD R8, R6, 0x180 ;  /* 0x0000018006087836 */ /* 0x000fe20000000000 */
[----:B------:R-:W-:Y:S01]  /*12660*/  R2UR UR7, R9 ;  /* 0x00000000090772ca */ /* 0x000fe200000e0000 */
[----:B------:R-:W-:-:S03]  /*12670*/  IMAD.MOV.U32 R9, RZ, RZ, 0x40000040 ;  /* 0x40000040ff097424 */ /* 0x000fc600078e00ff */
[----:B------:R-:W5:Y:S08]  /*12680*/  MUFU.TANH R53, R53 ;  /* 0x0000003500357308 */ /* 0x000f700000002400 */
[----:B------:R-:W5:Y:S08]  /*12690*/  MUFU.TANH R56, R56 ;  /* 0x0000003800387308 */ /* 0x000f700000002400 */
[----:B------:R-:W5:Y:S08]  /*126a0*/  MUFU.TANH R57, R57 ;  /* 0x0000003900397308 */ /* 0x000f700000002400 */
        /* <DEDUP_REMOVED lines=40> */
[----:B------:R-:W-:Y:S02]  /*12930*/  R2UR UR7, R9 ;  /* 0x00000000090772ca */ /* 0x000fe400000e0000 */
[----:B------:R-:W0:Y:S01]  /*12940*/  @P2 LDC R9, c[0x0][0x44c] ;  /* 0x00011300ff092b82 */ /* 0x000e220000000800 */
[----:B------:R-:W-:-:S07]  /*12950*/  R2UR UR6, R8 ;  /* 0x00000000080672ca */ /* 0x000fce00000e0000 */
[----:B------:R-:W1:Y:S01]  /*12960*/  @P2 LDC R8, c[0x0][0x450] ;  /* 0x00011400ff082b82 */ /* 0x000e620000000800 */
[----:B0-----:R-:W-:-:S05]  /*12970*/  @P2 IMAD.HI.U32 R9, R60, R9, RZ ;  /* 0x000000093c092227 */ /* 0x001fca00078e00ff */
[----:B-1----:R-:W-:Y:S01]  /*12980*/  @P2 SHF.R.U32.HI R60, RZ, R8, R9 ;  /* 0x00000008ff3c2219 */ /* 0x002fe20000011609 */
[----:B------:R-:W-:Y:S02]  /*12990*/  IMAD.MOV.U32 R9, RZ, RZ, 0x40000040 ;  /* 0x40000040ff097424 */ /* 0x000fe400078e00ff */
[----:B------:R-:W-:Y:S02]  /*129a0*/  VIADD R8, R6, 0x280 ;  /* 0x0000028006087836 */ /* 0x000fe40000000000 */
[----:B------:R-:W0:Y:S01]  /*129b0*/  SHFL.IDX PT, R69, R60, RZ, 0x1c1f ;  /* 0x001c1fff3c457589 */ /* 0x000e2200000e0000 */
[----:B------:R-:W-:Y:S02]  /*129c0*/  WARPGROUP.DEPBAR.LE gsb0, 0x0 ;  /* 0x00008000000079c5 */ /* 0x000fe40000010000 */
[----:B------:R-:W-:-:S06]  /*129d0*/  WARPGROUP.ARRIVE ;  /* 0x00000000000079c5 */ /* 0x000fcc0000000000 */
[----:B------:R-:W-:Y:S01]  /*129e0*/  HGMMA.64x128x16.F32.BF16 R88, R152, gdesc[UR4].tnspB, R88, gsb0 ;  /* 0x41e0000498587df0 */ /* 0x000fe20008001858 */
[----:B------:R-:W-:Y:S01]  /*129f0*/  R2UR UR7, R9 ;  /* 0x00000000090772ca */ /* 0x000fe200000e0000 */
[----:B------:R-:W-:Y:S01]  /*12a00*/  IMAD.MOV.U32 R9, RZ, RZ, -0x80 ;  /* 0xffffff80ff097424 */ /* 0x000fe200078e00ff */
[----:B------:R-:W-:Y:S01]  /*12a10*/  R2UR UR6, R8 ;  /* 0x00000000080672ca */ /* 0x000fe200000e0000 */
[----:B------:R-:W-:Y:S01]  /*12a20*/  FMUL.FTZ R8, R72, UR49 ;  /* 0x0000003148087c20 */ /* 0x000fe20008410000 */
[----:B------:R-:W-:Y:S01]  /*12a30*/  FMUL.FTZ R72, R39, UR49 ;  /* 0x0000003127487c20 */ /* 0x000fe20008410000 */
[----:B------:R-:W-:Y:S01]  /*12a40*/  IMAD R9, R12, R9, 0x1 ;  /* 0x000000010c097424 */ /* 0x000fe200078e0209 */
[----:B------:R-:W-:Y:S04]  /*12a50*/  MUFU.TANH R39, R80 ;  /* 0x0000005000277308 */ /* 0x000fe80000002400 */
[----:B------:R-:W-:-:S04]  /*12a60*/  IADD3 R9, R193, R9, -R197 ;  /* 0x00000009c1097210 */ /* 0x000fc80007ffe8c5 */
[----:B------:R-:W1:Y:S01]  /*12a70*/  MUFU.TANH R8, R8 ;  /* 0x0000000800087308 */ /* 0x000e620000002400 */
[----:B------:R-:W-:-:S04]  /*12a80*/  IMAD.IADD R9, R9, 0x1, -R192 ;  /* 0x0000000109097824 */ /* 0x000fc800078e0ac0 */
[----:B0-----:R-:W-:-:S03]  /*12a90*/  IMAD.IADD R69, R9, 0x1, R69 ;  /* 0x0000000109457824 */ /* 0x001fc600078e0245 */
[----:B------:R-:W-:Y:S02]  /*12aa0*/  MUFU.TANH R72, R72 ;  /* 0x0000004800487308 */ /* 0x000fe40000002400 */
[C---:B------:R-:W-:Y:S02]  /*12ab0*/  ISETP.GT.AND P5, PT, R69.reuse, 0x8, PT ;  /* 0x000000084500780c */ /* 0x040fe40003fa4270 */
[C---:B------:R-:W-:Y:S02]  /*12ac0*/  ISETP.GT.AND P4, PT, R69.reuse, RZ, PT ;  /* 0x000000ff4500720c */ /* 0x040fe40003f84270 */
[----:B------:R-:W-:Y:S02]  /*12ad0*/  FSEL R24, R24, -INF , P5 ;  /* 0xff80000018187808 */ /* 0x000fe40002800000 */
[C---:B------:R-:W-:Y:S02]  /*12ae0*/  ISETP.GT.AND P5, PT, R69.reuse, 0x11, PT ;  /* 0x000000114500780c */ /* 0x040fe40003fa4270 */
[----:B------:R-:W-:-:S02]  /*12af0*/  ISETP.GT.AND P3, PT, R69, 0x1, PT ;  /* 0x000000014500780c */ /* 0x000fc40003f64270 */
[----:B------:R-:W-:Y:S02]  /*12b00*/  FSEL R14, R14, -INF , P4 ;  /* 0xff8000000e0e7808 */ /* 0x000fe40002000000 */
[----:B--2---:R-:W-:Y:S02]  /*12b10*/  FSEL R73, R28, -INF , P5 ;  /* 0xff8000001c497808 */ /* 0x004fe40002800000 */
[----:B------:R-:W-:Y:S02]  /*12b20*/  FSEL R20, R20, -INF , P3 ;  /* 0xff80000014147808 */ /* 0x000fe40001800000 */
[----:B------:R-:W-:Y:S02]  /*12b30*/  FMNMX.FTZ R28, R14, R11, !PT ;  /* 0x0000000b0e1c7209 */ /* 0x000fe40007810000 */
[----:B------:R-:W-:Y:S02]  /*12b40*/  ISETP.GT.AND P4, PT, R69, 0x9, PT ;  /* 0x000000094500780c */ /* 0x000fe40003f84270 */
[----:B------:R-:W-:-:S02]  /*12b50*/  FMNMX.FTZ R28, R20, R28, !PT ;  /* 0x0000001c141c7209 */ /* 0x000fc40007810000 */
[----:B------:R-:W-:Y:S02]  /*12b60*/  ISETP.GT.AND P3, PT, R69, 0x10, PT ;  /* 0x000000104500780c */ /* 0x000fe40003f64270 */
[----:B---3--:R-:W-:Y:S02]  /*12b70*/  FSEL R25, R25, -INF , P4 ;  /* 0xff80000019197808 */ /* 0x008fe40002000000 */
[----:B------:R-:W-:Y:S02]  /*12b80*/  FMNMX.FTZ R28, R24, R28, !PT ;  /* 0x0000001c181c7209 */ /* 0x000fe40007810000 */
[----:B----4-:R-:W-:Y:S02]  /*12b90*/  FSEL R27, R27, -INF , P3 ;  /* 0xff8000001b1b7808 */ /* 0x010fe40001800000 */
[----:B------:R-:W-:Y:S02]  /*12ba0*/  FMNMX.FTZ R28, R25, R28, !PT ;  /* 0x0000001c191c7209 */ /* 0x000fe40007810000 */
[----:B------:R-:W-:-:S02]  /*12bb0*/  ISETP.GT.AND P4, PT, R69, 0x18, PT ;  /* 0x000000184500780c */ /* 0x000fc40003f84270 */
[----:B------:R-:W-:Y:S02]  /*12bc0*/  FMNMX.FTZ R28, R27, R28, !PT ;  /* 0x0000001c1b1c7209 */ /* 0x000fe40007810000 */
[----:B------:R-:W-:Y:S02]  /*12bd0*/  ISETP.GT.AND P3, PT, R69, 0x19, PT ;  /* 0x000000194500780c */ /* 0x000fe40003f64270 */
[----:B-----5:R-:W-:Y:S02]  /*12be0*/  FSEL R31, R31, -INF , P4 ;  /* 0xff8000001f1f7808 */ /* 0x020fe40002000000 */
        /* <DEDUP_REMOVED lines=38> */
[----:B------:R-:W-:Y:S01]  /*12e50*/  ISETP.GT.AND P5, PT, R69, 0x50, PT ;  /* 0x000000504500780c */ /* 0x000fe20003fa4270 */
[----:B------:R-:W-:-:S02]  /*12e60*/  WARPGROUP.DEPBAR.LE gsb0, 0x0 ;  /* 0x00008000000079c5 */ /* 0x000fc40000010000 */
[C---:B------:R-:W-:Y:S01]  /*12e70*/  ISETP.GT.AND P4, PT, R69.reuse, 0x51, PT ;  /* 0x000000514500780c */ /* 0x040fe20003f84270 */
[----:B------:R-:W-:Y:S01]  /*12e80*/  WARPGROUP.ARRIVE ;  /* 0x00000000000079c5 */ /* 0x000fe20000000000 */
[----:B------:R-:W-:-:S05]  /*12e90*/  ISETP.GT.AND P3, PT, R69, 0x58, PT ;  /* 0x000000584500780c */ /* 0x000fca0003f64270 */
[----:B------:R-:W0:Y:S01]  /*12ea0*/  S2R R155, SR_TID.X ;  /* 0x00000000009b7919 */ /* 0x000e220000002100 */
[----:B------:R-:W-:Y:S02]  /*12eb0*/  FMNMX.FTZ R28, R49, R28, !PT ;  /* 0x0000001c311c7209 */ /* 0x000fe40007810000 */
[----:B------:R-:W-:Y:S01]  /*12ec0*/  FSEL R53, R53, -INF , P5 ;  /* 0xff80000035357808 */ /* 0x000fe20002800000 */
[----:B------:R-:W-:Y:S01]  /*12ed0*/  HGMMA.64x128x16.F32.BF16 R88, R156, gdesc[UR4].tnspB, R88, gsb0 ;  /* 0x41e000049c587df0 */ /* 0x000fe20008001858 */
[----:B------:R-:W-:Y:S02]  /*12ee0*/  FSEL R56, R56, -INF , P4 ;  /* 0xff80000038387808 */ /* 0x000fe40002000000 */
[----:B------:R-:W-:Y:S02]  /*12ef0*/  FSEL R57, R57, -INF , P3 ;  /* 0xff80000039397808 */ /* 0x000fe40001800000 */
[C---:B------:R-:W-:Y:S02]  /*12f00*/  ISETP.GT.AND P5, PT, R69.reuse, 0x59, PT ;  /* 0x000000594500780c */ /* 0x040fe40003fa4270 */
[----:B------:R-:W-:-:S02]  /*12f10*/  ISETP.GT.AND P4, PT, R69, 0x60, PT ;  /* 0x000000604500780c */ /* 0x000fc40003f84270 */
[----:B------:R-:W-:Y:S02]  /*12f20*/  ISETP.GT.AND P3, PT, R69, 0x61, PT ;  /* 0x000000614500780c */ /* 0x000fe40003f64270 */
[----:B------:R-:W-:Y:S02]  /*12f30*/  FMNMX.FTZ R28, R52, R28, !PT ;  /* 0x0000001c341c7209 */ /* 0x000fe40007810000 */
[----:B------:R-:W-:Y:S02]  /*12f40*/  FSEL R61, R61, -INF , P5 ;  /* 0xff8000003d3d7808 */ /* 0x000fe40002800000 */
[----:B-1----:R-:W-:Y:S02]  /*12f50*/  FSEL R8, R8, -INF , P4 ;  /* 0xff80000008087808 */ /* 0x002fe40002000000 */
[----:B------:R-:W-:Y:S02]  /*12f60*/  FSEL R64, R64, -INF , P3 ;  /* 0xff80000040407808 */ /* 0x000fe40001800000 */
[----:B------:R-:W-:-:S02]  /*12f70*/  FMNMX.FTZ R28, R53, R28, !PT ;  /* 0x0000001c351c7209 */ /* 0x000fc40007810000 */
[C---:B------:R-:W-:Y:S02]  /*12f80*/  ISETP.GT.AND P5, PT, R69.reuse, 0x68, PT ;  /* 0x000000684500780c */ /* 0x040fe40003fa4270 */
[C---:B------:R-:W-:Y:S02]  /*12f90*/  ISETP.GT.AND P4, PT, R69.reuse, 0x69, PT ;  /* 0x000000694500780c */ /* 0x040fe40003f84270 */
[----:B------:R-:W-:Y:S02]  /*12fa0*/  ISETP.GT.AND P3, PT, R69, 0x70, PT ;  /* 0x000000704500780c */ /* 0x000fe40003f64270 */
[----:B------:R-:W-:Y:S02]  /*12fb0*/  FMNMX.FTZ R28, R56, R28, !PT ;  /* 0x0000001c381c7209 */ /* 0x000fe40007810000 */
[----:B------:R-:W-:Y:S02]  /*12fc0*/  FSEL R65, R65, -INF , P5 ;  /* 0xff80000041417808 */ /* 0x000fe40002800000 */
[----:B------:R-:W-:-:S02]  /*12fd0*/  FSEL R68, R68, -INF , P4 ;  /* 0xff80000044447808 */ /* 0x000fc40002000000 */
[----:B------:R-:W-:Y:S02]  /*12fe0*/  FSEL R39, R39, -INF , P3 ;  /* 0xff80000027277808 */ /* 0x000fe40001800000 */
[C---:B------:R-:W-:Y:S02]  /*12ff0*/  ISETP.GT.AND P5, PT, R69.reuse, 0x71, PT ;  /* 0x000000714500780c */ /* 0x040fe40003fa4270 */
[C---:B------:R-:W-:Y:S02]  /*13000*/  ISETP.GT.AND P4, PT, R69.reuse, 0x78, PT ;  /* 0x000000784500780c */ /* 0x040fe40003f84270 */
[----:B------:R-:W-:Y:S01]  /*13010*/  ISETP.GT.AND P3, PT, R69, 0x79, PT ;  /* 0x000000794500780c */ /* 0x000fe20003f64270 */
[----:B------:R-:W-:Y:S01]  /*13020*/  FMUL.FTZ R69, R47, UR49 ;  /* 0x000000312f457c20 */ /* 0x000fe20008410000 */
[----:B------:R-:W-:Y:S01]  /*13030*/  FMUL.FTZ R47, R81, UR49 ;  /* 0x00000031512f7c20 */ /* 0x000fe20008410000 */
[----:B------:R-:W-:Y:S01]  /*13040*/  FMNMX.FTZ R28, R57, R28, !PT ;  /* 0x0000001c391c7209 */ /* 0x000fe20007810000 */
[----:B------:R-:W-:Y:S01]  /*13050*/  FMUL.FTZ R81, R82, UR49 ;  /* 0x0000003152517c20 */ /* 0x000fe20008410000 */
[----:B------:R-:W-:Y:S01]  /*13060*/  FSEL R76, R76, -INF , P4 ;  /* 0xff8000004c4c7808 */ /* 0x000fe20002000000 */
[----:B------:R-:W-:Y:S01]  /*13070*/  FMUL.FTZ R82, R83, UR49 ;  /* 0x0000003153527c20 */ /* 0x000fe20008410000 */
[----:B------:R-:W-:Y:S01]  /*13080*/  FMNMX.FTZ R28, R61, R28, !PT ;  /* 0x0000001c3d1c7209 */ /* 0x000fe20007810000 */
[----:B------:R-:W1:Y:S01]  /*13090*/  MUFU.TANH R47, R47 ;  /* 0x0000002f002f7308 */ /* 0x000e620000002400 */
[----:B0-----:R-:W-:-:S02]  /*130a0*/  SHF.R.U32.HI R155, RZ, 0x7, R155 ;  /* 0x00000007ff9b7819 */ /* 0x001fc4000001169b */
[----:B------:R-:W-:-:S04]  /*130b0*/  FMNMX.FTZ R28, R8, R28, !PT ;  /* 0x0000001c081c7209 */ /* 0x000fc80007810000 */
[----:B------:R-:W-:Y:S01]  /*130c0*/  FMNMX.FTZ R77, R64, R28, !PT ;  /* 0x0000001c404d7209 */ /* 0x000fe20007810000 */
[----:B------:R-:W-:Y:S03]  /*130d0*/  MUFU.TANH R69, R69 ;  /* 0x0000004500457308 */ /* 0x000fe60000002400 */
[----:B------:R-:W-:-:S04]  /*130e0*/  FMNMX.FTZ R77, R65, R77, !PT ;  /* 0x0000004d414d7209 */ /* 0x000fc80007810000 */
[----:B------:R-:W-:Y:S01]  /*130f0*/  FMNMX.FTZ R80, R68, R77, !PT ;  /* 0x0000004d44507209 */ /* 0x000fe20007810000 */
[----:B------:R0:W2:Y:S08]  /*13100*/  MUFU.TANH R28, R85 ;  /* 0x00000055001c7308 */ /* 0x0000b00000002400 */
[----:B------:R1:W3:Y:S01]  /*13110*/  MUFU.TANH R77, R62 ;  /* 0x0000003e004d7308 */ /* 0x0002e20000002400 */
[----:B0-----:R0:W-:Y:S07]  /*13120*/  SHFL.IDX PT, R85, R60, 0x1, 0x1c1f ;  /* 0x003c1f003c557f89 */ /* 0x0011ee00000e0000 */
[----:B------:R-:W-:Y:S01]  /*13130*/  MUFU.TANH R81, R81 ;  /* 0x0000005100517308 */ /* 0x000fe20000002400 */
[----:B-1----:R-:W-:Y:S01]  /*13140*/  FSEL R62, R47, -INF , P5 ;  /* 0xff8000002f3e7808 */ /* 0x002fe20002800000 */
[----:B0-----:R-:W-:Y:S01]  /*13150*/  FMUL.FTZ R60, R86, UR49 ;  /* 0x00000031563c7c20 */ /* 0x001fe20008410000 */
[----:B------:R-:W-:Y:S01]  /*13160*/  FMNMX.FTZ R47, R39, R80, !PT ;  /* 0x00000050272f7209 */ /* 0x000fe20007810000 */
[----:B------:R-:W-:Y:S01]  /*13170*/  FMUL.FTZ R80, R63, UR49 ;  /* 0x000000313f507c20 */ /* 0x000fe20008410000 */
[----:B--2---:R-:W-:-:S02]  /*13180*/  FSEL R63, R28, -INF , P3 ;  /* 0xff8000001c3f7808 */ /* 0x004fc40001800000 */
[----:B------:R-:W-:Y:S01]  /*13190*/  FMNMX.FTZ R47, R62, R47, !PT ;  /* 0x0000002f3e2f7209 */ /* 0x000fe20007810000 */
[----:B------:R-:W-:Y:S03]  /*131a0*/  MUFU.TANH R82, R82 ;  /* 0x0000005200527308 */ /* 0x000fe60000002400 */
[----:B------:R-:W-:-:S04]  /*131b0*/  FMNMX.FTZ R28, R76, R47, !PT ;  /* 0x0000002f4c1c7209 */ /* 0x000fc80007810000 */
[----:B------:R-:W-:Y:S01]  /*131c0*/  FMNMX.FTZ R28, R63, R28, !PT ;  /* 0x0000001c3f1c7209 */ /* 0x000fe20007810000 */
[----:B------:R-:W0:Y:S04]  /*131d0*/  MUFU.TANH R80, R80 ;  /* 0x0000005000507308 */ /* 0x000e280000002400 */
[----:B------:R-:W1:Y:S04]  /*131e0*/  SHFL.BFLY PT, R47, R28, 0x2, 0x1f ;  /* 0x0c401f001c2f7f89 */ /* 0x000e6800000e0000 */
[----:B------:R-:W2:Y:S01]  /*131f0*/  MUFU.TANH R60, R60 ;  /* 0x0000003c003c7308 */ /* 0x000ea20000002400 */
[----:B-1----:R-:W-:-:S05]  /*13200*/  FMNMX.FTZ R47, R28, R47, !PT ;  /* 0x0000002f1c2f7209 */ /* 0x002fca0007810000 */
[----:B------:R-:W1:Y:S01]  /*13210*/  SHFL.BFLY PT, R28, R47, 0x1, 0x1f ;  /* 0x0c201f002f1c7f89 */ /* 0x000e6200000e0000 */
[----:B------:R-:W-:Y:S02]  /*13220*/  WARPGROUP.DEPBAR.LE gsb0, 0x0 ;  /* 0x00008000000079c5 */ /* 0x000fe40000010000 */
[----:B------:R-:W-:Y:S01]  /*13230*/  WARPGROUP.ARRIVE ;  /* 0x00000000000079c5 */ /* 0x000fe20000000000 */
[----:B-1----:R-:W-:Y:S01]  /*13240*/  FMNMX.FTZ R47, R47, R28, !PT ;  /* 0x0000001c2f2f7209 */ /* 0x002fe20007810000 */
[----:B------:R-:W-:-:S03]  /*13250*/  IMAD.U32 R28, RZ, RZ, UR47 ;  /* 0x0000002fff1c7e24 */ /* 0x000fc6000f8e00ff */
[C---:B------:R-:W-:Y:S01]  /*13260*/  FSETP.NEU.FTZ.AND P3, PT, R47.reuse, -INF , PT ;  /* 0xff8000002f00780b */ /* 0x040fe20003f7d000 */
[----:B------:R-:W-:-:S05]  /*13270*/  FMUL.FTZ R83, R47, R28 ;  /* 0x0000001c2f537220 */ /* 0x000fca0000410000 */
[----:B------:R-:W-:-:S05]  /*13280*/  FSEL R83, R83, RZ, P3 ;  /* 0x000000ff53537208 */ /* 0x000fca0001800000 */
[-C--:B------:R-:W-:Y:S01]  /*13290*/  FFMA.FTZ R180, R14, R28.reuse, -R83 ;  /* 0x0000001c0eb47223 */ /* 0x080fe20000010853 */
[----:B------:R-:W-:Y:S02]  /*132a0*/  IMAD.IADD R14, R9, 0x1, R85 ;  /* 0x00000001090e7824 */ /* 0x000fe400078e0255 */
[-CC-:B------:R-:W-:Y:S01]  /*132b0*/  FFMA.FTZ R20, R20, R28.reuse, -R83.reuse ;  /* 0x0000001c14147223 */ /* 0x180fe20000010853 */
[-CC-:B------:R-:W-:Y:S01]  /*132c0*/  FFMA.FTZ R174, R36, R28.reuse, -R83.reuse ;  /* 0x0000001c24ae7223 */ /* 0x180fe20000010853 */
[-CC-:B------:R-:W-:Y:S01]  /*132d0*/  FFMA.FTZ R36, R8, R28.reuse, -R83.reuse ;  /* 0x0000001c08247223 */ /* 0x180fe20000010853 */
[-CC-:B------:R-:W-:Y:S01]  /*132e0*/  FFMA.FTZ R156, R53, R28.reuse, -R83.reuse ;  /* 0x0000001c359c7223 */ /* 0x180fe20000010853 */
[C---:B------:R-:W-:Y:S01]  /*132f0*/  ISETP.GT.AND P5, PT, R14.reuse, RZ, PT ;  /* 0x000000ff0e00720c */ /* 0x040fe20003fa4270 */
[----:B------:R1:W-:Y:S01]  /*13300*/  MUFU.EX2 R9, R20 ;  /* 0x0000001400097308 */ /* 0x0003e20000000800 */
[----:B------:R-:W-:Y:S01]  /*13310*/  ISETP.GT.AND P4, PT, R14, 0x1, PT ;  /* 0x000000010e00780c */ /* 0x000fe20003f84270 */
[-CC-:B------:R-:W-:Y:S01]  /*13320*/  FFMA.FTZ R182, R24, R28.reuse, -R83.reuse ;  /* 0x0000001c18b67223 */ /* 0x180fe20000010853 */
[----:B------:R-:W-:Y:S01]  /*13330*/  FSEL R7, R7, -INF , P5 ;  /* 0xff80000007077808 */ /* 0x000fe20002800000 */
[-CC-:B------:R-:W-:Y:S01]  /*13340*/  FFMA.FTZ R24, R25, R28.reuse, -R83.reuse ;  /* 0x0000001c19187223 */ /* 0x180fe20000010853 */
[C---:B------:R-:W-:Y:S01]  /*13350*/  ISETP.GT.AND P5, PT, R14.reuse, 0x8, PT ;  /* 0x000000080e00780c */ /* 0x040fe20003fa4270 */
[-CC-:B------:R-:W-:Y:S01]  /*13360*/  FFMA.FTZ R176, R27, R28.reuse, -R83.reuse ;  /* 0x0000001c1bb07223 */ /* 0x180fe20000010853 */
[-CC-:B------:R-:W-:Y:S01]  /*13370*/  FFMA.FTZ R25, R73, R28.reuse, -R83.reuse ;  /* 0x0000001c49197223 */ /* 0x180fe20000010853 */
[----:B------:R-:W-:Y:S01]  /*13380*/  MUFU.EX2 R180, R180 ;  /* 0x000000b400b47308 */ /* 0x000fe20000000800 */
[----:B-1----:R-:W-:Y:S01]  /*13390*/  FSEL R20, R15, -INF , P4 ;  /* 0xff8000000f147808 */ /* 0x002fe20002000000 */
[--C-:B------:R-:W-:Y:S01]  /*133a0*/  FFMA.FTZ R178, R31, R28, -R83.reuse ;  /* 0x0000001c1fb27223 */ /* 0x100fe20000010853 */
[----:B------:R-:W-:Y:S01]  /*133b0*/  FMNMX.FTZ R15, R7, R10, !PT ;  /* 0x0000000a070f7209 */ /* 0x000fe20007810000 */
[-CC-:B------:R-:W-:Y:S01]  /*133c0*/  FFMA.FTZ R27, R33, R28.reuse, -R83.reuse ;  /* 0x0000001c211b7223 */ /* 0x180fe20000010853 */
[----:B------:R-:W-:Y:S01]  /*133d0*/  ISETP.GT.AND P4, PT, R14, 0x9, PT ;  /* 0x000000090e00780c */ /* 0x000fe20003f84270 */
[-CC-:B------:R-:W-:Y:S01]  /*133e0*/  FFMA.FTZ R172, R34, R28.reuse, -R83.reuse ;  /* 0x0000001c22ac7223 */ /* 0x180fe20000010853 */
[----:B------:R-:W-:Y:S01]  /*133f0*/  FSEL R21, R21, -INF , P5 ;  /* 0xff80000015157808 */ /* 0x000fe20002800000 */
[----:B------:R-:W-:Y:S01]  /*13400*/  MUFU.EX2 R182, R182 ;  /* 0x000000b600b67308 */ /* 0x000fe20000000800 */
[----:B------:R-:W-:Y:S01]  /*13410*/  FMNMX.FTZ R15, R20, R15, !PT ;  /* 0x0000000f140f7209 */ /* 0x000fe20007810000 */
[-CC-:B------:R-:W-:Y:S01]  /*13420*/  FFMA.FTZ R31, R35, R28.reuse, -R83.reuse ;  /* 0x0000001c231f7223 */ /* 0x180fe20000010853 */
[----:B------:R-:W-:Y:S01]  /*13430*/  ISETP.GT.AND P5, PT, R14, 0x10, PT ;  /* 0x000000100e00780c */ /* 0x000fe20003fa4270 */
[-CC-:B------:R-:W-:Y:S01]  /*13440*/  FFMA.FTZ R33, R37, R28.reuse, -R83.reuse ;  /* 0x0000001c25217223 */ /* 0x180fe20000010853 */
[----:B------:R-:W-:Y:S01]  /*13450*/  FSEL R26, R26, -INF , P4 ;  /* 0xff8000001a1a7808 */ /* 0x000fe20002000000 */
[-CC-:B------:R-:W-:Y:S01]  /*13460*/  FFMA.FTZ R168, R38, R28.reuse, -R83.reuse ;  /* 0x0000001c26a87223 */ /* 0x180fe20000010853 */
[----:B------:R-:W-:Y:S01]  /*13470*/  FMNMX.FTZ R15, R21, R15, !PT ;  /* 0x0000000f150f7209 */ /* 0x000fe20007810000 */
[----:B------:R-:W-:Y:S01]  /*13480*/  MUFU.EX2 R24, R24 ;  /* 0x0000001800187308 */ /* 0x000fe20000000800 */
[----:B------:R-:W-:Y:S01]  /*13490*/  ISETP.GT.AND P4, PT, R14, 0x11, PT ;  /* 0x000000110e00780c */ /* 0x000fe20003f84270 */
[-CC-:B------:R-:W-:Y:S01]  /*134a0*/  FFMA.FTZ R34, R40, R28.reuse, -R83.reuse ;  /* 0x0000001c28227223 */ /* 0x180fe20000010853 */
[----:B------:R-:W-:Y:S01]  /*134b0*/  FSEL R29, R29, -INF , P5 ;  /* 0xff8000001d1d7808 */ /* 0x000fe20002800000 */
[-CC-:B------:R-:W-:Y:S01]  /*134c0*/  FFMA.FTZ R170, R41, R28.reuse, -R83.reuse ;  /* 0x0000001c29aa7223 */ /* 0x180fe20000010853 */
[----:B------:R-:W-:Y:S01]  /*134d0*/  FMNMX.FTZ R15, R26, R15, !PT ;  /* 0x0000000f1a0f7209 */ /* 0x000fe20007810000 */
[-CC-:B------:R-:W-:Y:S01]  /*134e0*/  FFMA.FTZ R35, R44, R28.reuse, -R83.reuse ;  /* 0x0000001c2c237223 */ /* 0x180fe20000010853 */
[----:B------:R-:W-:Y:S01]  /*134f0*/  ISETP.GT.AND P5, PT, R14, 0x18, PT ;  /* 0x000000180e00780c */ /* 0x000fe20003fa4270 */
[----:B------:R-:W-:Y:S01]  /*13500*/  MUFU.EX2 R176, R176 ;  /* 0x000000b000b07308 */ /* 0x000fe20000000800 */
[----:B------:R-:W-:Y:S01]  /*13510*/  FSEL R30, R30, -INF , P4 ;  /* 0xff8000001e1e7808 */ /* 0x000fe20002000000 */
[-CC-:B------:R-:W-:Y:S01]  /*13520*/  FFMA.FTZ R152, R45, R28.reuse, -R83.reuse ;  /* 0x0000001c2d987223 */ /* 0x180fe20000010853 */
        /* <DEDUP_REMOVED lines=27> */
[----:B------:R-:W-:Y:S01]  /*136e0*/  FFMA.FTZ R49, R62, R28, -R83 ;  /* 0x0000001c3e317223 */ /* 0x000fe20000010853 */
[----:B------:R-:W-:Y:S01]  /*136f0*/  FSEL R46, R46, -INF , P5 ;  /* 0xff8000002e2e7808 */ /* 0x000fe20002800000 */
[----:B------:R-:W-:Y:S01]  /*13700*/  MUFU.EX2 R172, R172 ;  /* 0x000000ac00ac7308 */ /* 0x000fe20000000800 */
[----:B------:R-:W-:-:S02]  /*13710*/  FMNMX.FTZ R15, R43, R15, !PT ;  /* 0x0000000f2b0f7209 */ /* 0x000fc40007810000 */
[----:B------:R-:W-:Y:S02]  /*13720*/  ISETP.GT.AND P5, PT, R14, 0x30, PT ;  /* 0x000000300e00780c */ /* 0x000fe40003fa4270 */
[----:B------:R-:W-:Y:S02]  /*13730*/  FSEL R69, R69, -INF , P4 ;  /* 0xff80000045457808 */ /* 0x000fe40002000000 */
        /* <DEDUP_REMOVED lines=25> */
[----:B---3--:R-:W-:Y:S01]  /*138d0*/  FSEL R77, R77, -INF , P5 ;  /* 0xff8000004d4d7808 */ /* 0x008fe20002800000 */
[----:B------:R-:W-:Y:S01]  /*138e0*/  MUFU.EX2 R170, R170 ;  /* 0x000000aa00aa7308 */ /* 0x000fe20000000800 */
[----:B------:R-:W-:-:S02]  /*138f0*/  FMNMX.FTZ R15, R59, R15, !PT ;  /* 0x0000000f3b0f7209 */ /* 0x000fc40007810000 */
[----:B------:R-:W-:Y:S02]  /*13900*/  ISETP.GT.AND P5, PT, R14, 0x50, PT ;  /* 0x000000500e00780c */ /* 0x000fe40003fa4270 */
[----:B0-----:R-:W-:Y:S02]  /*13910*/  FSEL R80, R80, -INF , P4 ;  /* 0xff80000050507808 */ /* 0x001fe40002000000 */
        /* <DEDUP_REMOVED lines=40> */
[----:B--2---:R-:W-:Y:S01]  /*13ba0*/  FSEL R60, R60, -INF , P5 ;  /* 0xff8000003c3c7808 */ /* 0x004fe20002800000 */
[----:B------:R-:W-:Y:S01]  /*13bb0*/  MUFU.EX2 R41, R41 ;  /* 0x0000002900297308 */ /* 0x000fe20000000800 */
[----:B------:R-:W-:-:S02]  /*13bc0*/  FMNMX.FTZ R15, R82, R15, !PT ;  /* 0x0000000f520f7209 */ /* 0x000fc40007810000 */
[----:B------:R-:W-:Y:S02]  /*13bd0*/  FSEL R84, R84, -INF , P4 ;  /* 0xff80000054547808 */ /* 0x000fe40002000000 */
[----:B------:R-:W-:-:S03]  /*13be0*/  FMNMX.FTZ R15, R60, R15, !PT ;  /* 0x0000000f3c0f7209 */ /* 0x000fc60007810000 */
[----:B------:R-:W-:Y:S01]  /*13bf0*/  MUFU.EX2 R36, R36 ;  /* 0x0000002400247308 */ /* 0x000fe20000000800 */
[----:B------:R-:W-:-:S05]  /*13c00*/  FMNMX.FTZ R15, R84, R15, !PT ;  /* 0x0000000f540f7209 */ /* 0x000fca0007810000 */
[----:B------:R-:W0:Y:S02]  /*13c10*/  SHFL.BFLY PT, R14, R15, 0x2, 0x1f ;  /* 0x0c401f000f0e7f89 */ /* 0x000e2400000e0000 */
[----:B------:R-:W1:Y:S08]  /*13c20*/  MUFU.EX2 R44, R44 ;  /* 0x0000002c002c7308 */ /* 0x000e700000000800 */
[----:B------:R-:W-:Y:S08]  /*13c30*/  MUFU.EX2 R45, R45 ;  /* 0x0000002d002d7308 */ /* 0x000ff00000000800 */
[----:B------:R-:W2:Y:S01]  /*13c40*/  MUFU.EX2 R48, R48 ;  /* 0x0000003000307308 */ /* 0x000ea20000000800 */
[----:B0-----:R-:W-:Y:S01]  /*13c50*/  FMNMX.FTZ R15, R15, R14, !PT ;  /* 0x0000000e0f0f7209 */ /* 0x001fe20007810000 */
[----:B------:R-:W-:-:S06]  /*13c60*/  VIADD R14, R6, 0x300 ;  /* 0x00000300060e7836 */ /* 0x000fcc0000000000 */
[----:B------:R-:W-:Y:S01]  /*13c70*/  MUFU.EX2 R39, R39 ;  /* 0x0000002700277308 */ /* 0x000fe20000000800 */
[----:B------:R-:W-:Y:S01]  /*13c80*/  VIADD R6, R6, 0x380 ;  /* 0x0000038006067836 */ /* 0x000fe20000000000 */
[----:B------:R-:W0:Y:S01]  /*13c90*/  SHFL.BFLY PT, R8, R15, 0x1, 0x1f ;  /* 0x0c201f000f087f89 */ /* 0x000e2200000e0000 */
[----:B------:R-:W-:Y:S01]  /*13ca0*/  R2UR UR6, R14 ;  /* 0x000000000e0672ca */ /* 0x000fe200000e0000 */
[----:B------:R-:W-:-:S04]  /*13cb0*/  FFMA.FTZ R14, R76, R28, -R83 ;  /* 0x0000001c4c0e7223 */ /* 0x000fc80000010853 */
[----:B------:R-:W-:Y:S08]  /*13cc0*/  MUFU.EX2 R49, R49 ;  /* 0x0000003100317308 */ /* 0x000ff00000000800 */
[----:B------:R-:W-:Y:S01]  /*13cd0*/  MUFU.EX2 R14, R14 ;  /* 0x0000000e000e7308 */ /* 0x000fe20000000800 */
[----:B0-----:R-:W-:Y:S01]  /*13ce0*/  FMNMX.FTZ R8, R15, R8, !PT ;  /* 0x000000080f087209 */ /* 0x001fe20007810000 */
[----:B------:R-:W-:-:S03]  /*13cf0*/  IMAD.MOV.U32 R15, RZ, RZ, 0x40000040 ;  /* 0x40000040ff0f7424 */ /* 0x000fc600078e00ff */
[C---:B------:R-:W-:Y:S01]  /*13d00*/  FSETP.NEU.FTZ.AND P4, PT, R8.reuse, -INF , PT ;  /* 0xff8000000800780b */ /* 0x040fe20003f9d000 */
[-C--:B------:R-:W-:Y:S01]  /*13d10*/  FMUL.FTZ R53, R8, R28.reuse ;  /* 0x0000001c08357220 */ /* 0x080fe20000410000 */
[----:B------:R-:W-:Y:S01]  /*13d20*/  R2UR UR7, R15 ;  /* 0x000000000f0772ca */ /* 0x000fe200000e0000 */
[----:B------:R-:W-:-:S03]  /*13d30*/  FFMA.FTZ R15, R63, R28, -R83 ;  /* 0x0000001c3f0f7223 */ /* 0x000fc60000010853 */
[----:B------:R-:W-:-:S03]  /*13d40*/  FSEL R53, R53, RZ, P4 ;  /* 0x000000ff35357208 */ /* 0x000fc60002000000 */
[----:B------:R-:W-:Y:S02]  /*13d50*/  MUFU.EX2 R15, R15 ;  /* 0x0000000f000f7308 */ /* 0x000fe40000000800 */
[-CC-:B------:R-:W-:Y:S01]  /*13d60*/  FFMA.FTZ R181, R7, R28.reuse, -R53.reuse ;  /* 0x0000001c07b57223 */ /* 0x180fe20000010835 */
[----:B------:R-:W-:Y:S01]  /*13d70*/  FSEL R7, R47, RZ, P3 ;  /* 0x000000ff2f077208 */ /* 0x000fe20001800000 */
[-CC-:B------:R-:W-:Y:S01]  /*13d80*/  FFMA.FTZ R173, R42, R28.reuse, -R53.reuse ;  /* 0x0000001c2aad7223 */ /* 0x180fe20000010835 */
[-C--:B------:R-:W-:Y:S01]  /*13d90*/  FFMA.FTZ R42, R51, R28.reuse, -R53 ;  /* 0x0000001c332a7223 */ /* 0x080fe20000010835 */
[----:B------:R-:W-:Y:S01]  /*13da0*/  HGMMA.64x128x16.F32.BF16 R88, R160, gdesc[UR4].tnspB, R88, gsb0 ;  /* 0x41e00004a0587df0 */ /* 0x000fe20008001858 */
[----:B------:R-:W-:Y:S01]  /*13db0*/  R2UR UR6, R6 ;  /* 0x00000000060672ca */ /* 0x000fe200000e0000 */
[----:B------:R-:W-:Y:S01]  /*13dc0*/  FADD.FTZ R51, -R7, R11 ;  /* 0x0000000b07337221 */ /* 0x000fe20000010100 */
[----:B------:R-:W-:Y:S01]  /*13dd0*/  IMAD.MOV.U32 R7, RZ, RZ, 0x40000040 ;  /* 0x40000040ff077424 */ /* 0x000fe200078e00ff */
[----:B------:R-:W-:Y:S01]  /*13de0*/  FSEL R11, R8, RZ, P4 ;  /* 0x000000ff080b7208 */ /* 0x000fe20002000000 */
[-CC-:B------:R-:W-:Y:S01]  /*13df0*/  FFMA.FTZ R20, R20, R28.reuse, -R53.reuse ;  /* 0x0000001c14147223 */ /* 0x180fe20000010835 */
[-C--:B------:R-:W-:Y:S01]  /*13e00*/  FMUL.FTZ R6, R51, R28.reuse ;  /* 0x0000001c33067220 */ /* 0x080fe20000410000 */
[----:B------:R-:W-:Y:S01]  /*13e10*/  MUFU.EX2 R181, R181 ;  /* 0x000000b500b57308 */ /* 0x000fe20000000800 */
[----:B------:R-:W-:Y:S01]  /*13e20*/  R2UR UR7, R7 ;  /* 0x00000000070772ca */ /* 0x000fe200000e0000 */
[----:B------:R-:W-:Y:S01]  /*13e30*/  FADD.FTZ R11, -R11, R10 ;  /* 0x0000000a0b0b7221 */ /* 0x000fe20000010100 */
[----:B------:R-:W-:Y:S01]  /*13e40*/  FFMA.FTZ R183, R21, R28, -R53 ;  /* 0x0000001c15b77223 */ /* 0x000fe20000010835 */
[----:B------:R-:W-:-:S02]  /*13e50*/  @!P1 IMAD R10, R184, 0x8, R2 ;  /* 0x00000008b80a9824 */ /* 0x000fc400078e0202 */
[-CC-:B------:R-:W-:Y:S01]  /*13e60*/  FFMA.FTZ R21, R26, R28.reuse, -R53.reuse ;  /* 0x0000001c1a157223 */ /* 0x180fe20000010835 */
[-C--:B------:R-:W-:Y:S01]  /*13e70*/  FMUL.FTZ R7, R11, R28.reuse ;  /* 0x0000001c0b077220 */ /* 0x080fe20000410000 */
[----:B------:R-:W-:Y:S01]  /*13e80*/  IADD3 R11, -R155, 0xb, RZ ;  /* 0x0000000b9b0b7810 */ /* 0x000fe20007ffe1ff */
[----:B------:R-:W-:Y:S01]  /*13e90*/  MUFU.EX2 R6, R6 ;  /* 0x0000000600067308 */ /* 0x000fe20000000800 */
[----:B------:R-:W-:Y:S02]  /*13ea0*/  @!P1 VIADD R10, R10, 0x28840 ;  /* 0x000288400a0a9836 */ /* 0x000fe40000000000 */
[-CC-:B------:R-:W-:Y:S01]  /*13eb0*/  FFMA.FTZ R177, R29, R28.reuse, -R53.reuse ;  /* 0x0000001c1db17223 */ /* 0x180fe20000010835 */
[-CC-:B------:R-:W-:Y:S01]  /*13ec0*/  FFMA.FTZ R175, R46, R28.reuse, -R53.reuse ;  /* 0x0000001c2eaf7223 */ /* 0x180fe20000010835 */
[-CC-:B------:R-:W-:Y:S01]  /*13ed0*/  FFMA.FTZ R26, R30, R28.reuse, -R53.reuse ;  /* 0x0000001c1e1a7223 */ /* 0x180fe20000010835 */
[-CC-:B------:R-:W-:Y:S01]  /*13ee0*/  FFMA.FTZ R179, R32, R28.reuse, -R53.reuse ;  /* 0x0000001c20b37223 */ /* 0x180fe20000010835 */
        /* <DEDUP_REMOVED lines=20> */
[----:B------:R-:W-:Y:S01]  /*14030*/  FFMA.FTZ R60, R60, R28, -R53 ;  /* 0x0000001c3c3c7223 */ /* 0x000fe20000010835 */
[C---:B------:R-:W-:Y:S01]  /*14040*/  ISETP.GT.AND P3, PT, R12.reuse, R5, PT ;  /* 0x000000050c00720c */ /* 0x040fe20003f64270 */
[----:B------:R-:W-:-:S04]  /*14050*/  VIADD R12, R12, 0xffffffff ;  /* 0xffffffff0c0c7836 */ /* 0x000fc80000000000 */
        /* <DEDUP_REMOVED lines=15> */
[----:B------:R-:W-:Y:S01]  /*14150*/  FFMA.FTZ R161, R74, R28, -R53 ;  /* 0x0000001c4aa17223 */ /* 0x000fe20000010835 */
[----:B-1----:R-:W-:Y:S02]  /*14160*/  F2FP.BF16.F32.PACK_AB R160, R44, R36 ;  /* 0x000000242ca0723e */ /* 0x002fe400000010ff */
[----:B--2---:R-:W-:Y:S01]  /*14170*/  F2FP.BF16.F32.PACK_AB R162, R48, R45 ;  /* 0x0000002d30a2723e */ /* 0x004fe200000010ff */
[----:B------:R-:W-:Y:S03]  /*14180*/  HGMMA.64x128x16.F32.BF16 R88, R164, gdesc[UR4].tnspB, R88, gsb0 ;  /* 0x41e00004a4587df0 */ /* 0x000fe60008001858 */
        /* <DEDUP_REMOVED lines=15> */
[-C--:B------:R-:W-:Y:S01]  /*14280*/  FMUL.FTZ R88, R88, R6.reuse ;  /* 0x0000000658587220 */ /* 0x080fe20000410000 */
[-C--:B------:R-:W-:Y:S01]  /*14290*/  FMUL.FTZ R89, R89, R6.reuse ;  /* 0x0000000659597220 */ /* 0x080fe20000410000 */
[-C--:B------:R-:W-:Y:S01]  /*142a0*/  FMUL.FTZ R92, R92, R6.reuse ;  /* 0x000000065c5c7220 */ /* 0x080fe20000410000 */
[-C--:B------:R-:W-:Y:S01]  /*142b0*/  FMUL.FTZ R93, R93, R6.reuse ;  /* 0x000000065d5d7220 */ /* 0x080fe20000410000 */
[-C--:B------:R-:W-:Y:S01]  /*142c0*/  FMUL.FTZ R96, R96, R6.reuse ;  /* 0x0000000660607220 */ /* 0x080fe20000410000 */
[-C--:B------:R-:W-:Y:S01]  /*142d0*/  FMUL.FTZ R97, R97, R6.reuse ;  /* 0x0000000661617220 */ /* 0x080fe20000410000 */
[----:B------:R-:W-:Y:S01]  /*142e0*/  FMUL.FTZ R100, R100, R6 ;  /* 0x0000000664647220 */ /* 0x000fe20000410000 */
[----:B-1----:R-:W-:Y:S01]  /*142f0*/  FFMA.FTZ R46, R6, R3, R180 ;  /* 0x00000003062e7223 */ /* 0x002fe200000100b4 */
[----:B------:R-:W-:Y:S01]  /*14300*/  FFMA.FTZ R3, R7, R0, R181 ;  /* 0x0000000007037223 */ /* 0x000fe200000100b5 */
[----:B------:R-:W-:Y:S01]  /*14310*/  @!P1 IMAD R0, R13, 0x8, R2 ;  /* 0x000000080d009824 */ /* 0x000fe200078e0202 */
[C---:B------:R-:W-:Y:S01]  /*14320*/  F2FP.BF16.F32.PACK_AB R180, R9.reuse, R180 ;  /* 0x000000b409b4723e */ /* 0x040fe200000010ff */
[----:B------:R-:W-:Y:S01]  /*14330*/  FADD.FTZ R13, R9, R46 ;  /* 0x0000002e090d7221 */ /* 0x000fe20000010000 */
[----:B------:R-:W-:Y:S01]  /*14340*/  FADD.FTZ R46, R20, R3 ;  /* 0x00000003142e7221 */ /* 0x000fe20000010000 */
[----:B------:R-:W-:-:S02]  /*14350*/  @!P1 VIADD R3, R0, 0x28860 ;  /* 0x0002886000039836 */ /* 0x000fc40000000000 */
[----:B------:R-:W-:Y:S01]  /*14360*/  FFMA.FTZ R0, R80, R28, -R53 ;  /* 0x0000001c50007223 */ /* 0x000fe20000010835 */
[----:B------:R-:W-:Y:S01]  /*14370*/  FADD.FTZ R13, R182, R13 ;  /* 0x0000000db60d7221 */ /* 0x000fe20000010000 */
[----:B------:R-:W-:Y:S01]  /*14380*/  FADD.FTZ R46, R183, R46 ;  /* 0x0000002eb72e7221 */ /* 0x000fe20000010000 */
[C---:B------:R-:W-:Y:S01]  /*14390*/  F2FP.BF16.F32.PACK_AB R182, R24.reuse, R182 ;  /* 0x000000b618b6723e */ /* 0x040fe200000010ff */
[-C--:B------:R-:W-:Y:S01]  /*143a0*/  FMUL.FTZ R101, R101, R6.reuse ;  /* 0x0000000665657220 */ /* 0x080fe20000410000 */
[----:B------:R-:W-:Y:S01]  /*143b0*/  FADD.FTZ R13, R24, R13 ;  /* 0x0000000d180d7221 */ /* 0x000fe20000010000 */
[----:B------:R-:W-:Y:S01]  /*143c0*/  FADD.FTZ R46, R21, R46 ;  /* 0x0000002e152e7221 */ /* 0x000fe20000010000 */
[----:B------:R-:W-:Y:S01]  /*143d0*/  F2FP.BF16.F32.PACK_AB R181, R20, R181 ;  /* 0x000000b514b5723e */ /* 0x000fe200000010ff */
[----:B------:R-:W1:Y:S01]  /*143e0*/  MUFU.EX2 R0, R0 ;  /* 0x0000000000007308 */ /* 0x000e620000000800 */
[----:B------:R-:W-:Y:S01]  /*143f0*/  FADD.FTZ R50, R176, R13 ;  /* 0x0000000db0327221 */ /* 0x000fe20000010000 */
[----:B0-----:R-:W-:Y:S01]  /*14400*/  FADD.FTZ R11, R177, R46 ;  /* 0x0000002eb10b7221 */ /* 0x001fe20000010000 */
[----:B------:R-:W-:Y:S01]  /*14410*/  @!P1 PRMT R3, RZ, 0x654, R3 ;  /* 0x00000654ff039816 */ /* 0x000fe20000000003 */
[----:B------:R-:W-:Y:S01]  /*14420*/  FMUL.FTZ R104, R104, R6 ;  /* 0x0000000668687220 */ /* 0x000fe20000410000 */
[----:B------:R-:W-:Y:S01]  /*14430*/  FADD.FTZ R13, R25, R50 ;  /* 0x00000032190d7221 */ /* 0x000fe20000010000 */
[----:B------:R-:W-:Y:S01]  /*14440*/  FADD.FTZ R46, R26, R11 ;  /* 0x0000000b1a2e7221 */ /* 0x000fe20000010000 */
[----:B------:R0:W-:Y:S01]  /*14450*/  @!P1 SYNCS.ARRIVE.TRANS64.RED.A1T0 RZ, [R3+URZ], RZ ;  /* 0x000000ff03ff99a7 */ /* 0x0001e2000810043f */
[----:B------:R-:W-:Y:S01]  /*14460*/  F2FP.BF16.F32.PACK_AB R183, R21, R183 ;  /* 0x000000b715b7723e */ /* 0x000fe200000010ff */
[----:B------:R-:W-:Y:S01]  /*14470*/  FADD.FTZ R50, R178, R13 ;  /* 0x0000000db2327221 */ /* 0x000fe20000010000 */
[----:B------:R-:W-:Y:S01]  /*14480*/  FADD.FTZ R46, R179, R46 ;  /* 0x0000002eb32e7221 */ /* 0x000fe20000010000 */
[--C-:B------:R-:W-:Y:S01]  /*14490*/  FFMA.FTZ R11, R71, R28, -R53.reuse ;  /* 0x0000001c470b7223 */ /* 0x100fe20000010835 */
[----:B------:R-:W-:Y:S01]  /*144a0*/  FMUL.FTZ R105, R105, R6 ;  /* 0x0000000669697220 */ /* 0x000fe20000410000 */
[----:B------:R-:W-:Y:S01]  /*144b0*/  FADD.FTZ R13, R27, R50 ;  /* 0x000000321b0d7221 */ /* 0x000fe20000010000 */
[----:B------:R-:W-:Y:S01]  /*144c0*/  FADD.FTZ R46, R29, R46 ;  /* 0x0000002e1d2e7221 */ /* 0x000fe20000010000 */
[-CC-:B0-----:R-:W-:Y:S01]  /*144d0*/  FFMA.FTZ R3, R67, R28.reuse, -R53.reuse ;  /* 0x0000001c43037223 */ /* 0x181fe20000010835 */
[----:B------:R-:W-:Y:S01]  /*144e0*/  FFMA.FTZ R53, R84, R28, -R53 ;  /* 0x0000001c54357223 */ /* 0x000fe20000010835 */
        /* <DEDUP_REMOVED lines=35> */
[-C--:B------:R-:W-:Y:S01]  /*14720*/  FMUL.FTZ R132, R132, R6.reuse ;  /* 0x0000000684847220 */ /* 0x080fe20000410000 */
[----:B------:R-:W-:Y:S01]  /*14730*/  FADD.FTZ R21, R37, R20 ;  /* 0x0000001425157221 */ /* 0x000fe20000010000 */
[----:B------:R-:W-:Y:S01]  /*14740*/  FADD.FTZ R20, R10, R13 ;  /* 0x0000000d0a147221 */ /* 0x000fe20000010000 */
[-C--:B------:R-:W-:Y:S01]  /*14750*/  FMUL.FTZ R133, R133, R6.reuse ;  /* 0x0000000685857220 */ /* 0x080fe20000410000 */
[-C--:B------:R-:W-:Y:S01]  /*14760*/  FMUL.FTZ R136, R136, R6.reuse ;  /* 0x0000000688887220 */ /* 0x080fe20000410000 */
[----:B------:R-:W-:Y:S01]  /*14770*/  FADD.FTZ R21, R154, R21 ;  /* 0x000000159a157221 */ /* 0x000fe20000010000 */
[----:B------:R-:W-:Y:S01]  /*14780*/  FADD.FTZ R13, R155, R20 ;  /* 0x000000149b0d7221 */ /* 0x000fe20000010000 */
[----:B-1----:R-:W-:Y:S01]  /*14790*/  F2FP.BF16.F32.PACK_AB R155, R0, R155 ;  /* 0x0000009b009b723e */ /* 0x002fe200000010ff */
        /* <DEDUP_REMOVED lines=23> */
[----:B--2---:R-:W-:Y:S01]  /*14910*/  F2FP.BF16.F32.PACK_AB R161, R9, R161 ;  /* 0x000000a109a1723e */ /* 0x004fe200000010ff */
        /* <DEDUP_REMOVED lines=27> */
[----:B------:R-:W-:Y:S01]  /*14ad0*/  FADD.FTZ R0, R53, R9 ;  /* 0x0000000935007221 */ /* 0x000fe20000010000 */
        /* <DEDUP_REMOVED lines=40> */
[----:B------:R-:W-:Y:S06]  /*14d60*/  @P3 BRA `(.L_x_8962) ;  /* 0xffffffcc00503947 */ /* 0x000fec000383ffff */
.L_x_8952:
[----:B------:R-:W-:-:S13]  /*14d70*/  ISETP.GE.AND P2, PT, R12, R191, PT ;  /* 0x000000bf0c00720c */ /* 0x000fda0003f46270 */
[----:B------:R-:W-:Y:S05]  /*14d80*/  @!P2 BRA `(.L_x_8963) ;  /* 0x000000280074a947 */ /* 0x000fea0003800000 */
[----:B------:R-:W-:Y:S02]  /*14d90*/  IMAD.MOV.U32 R10, RZ, RZ, R8 ;  /* 0x000000ffff0a7224 */ /* 0x000fe400078e0008 */
[----:B------:R-:W-:Y:S02]  /*14da0*/  IMAD.MOV.U32 R11, RZ, RZ, R47 ;  /* 0x000000ffff0b7224 */ /* 0x000fe400078e002f */
[----:B------:R-:W-:Y:S02]  /*14db0*/  IMAD.MOV.U32 R6, RZ, RZ, R186 ;  /* 0x000000ffff067224 */ /* 0x000fe400078e00ba */
[----:B------:R-:W-:-:S07]  /*14dc0*/  IMAD.MOV.U32 R5, RZ, RZ, R184 ;  /* 0x000000ffff057224 */ /* 0x000fce00078e00b8 */
.L_x_8973:
        /* <DEDUP_REMOVED lines=10> */
.L_x_8965:
[----:B------:R-:W-:Y:S01]  /*14e70*/  IMAD R7, R184, 0x8, R2 ;  /* 0x00000008b8077824 */ /* 0x000fe200078e0202 */
[----:B------:R-:W-:-:S04]  /*14e80*/  SHF.L.U32 R8, R186, 0x1f, RZ ;  /* 0x0000001fba087819 */ /* 0x000fc800000006ff */
[----:B------:R0:W1:Y:S01]  /*14e90*/  SYNCS.PHASECHK.TRANS64.TRYWAIT P3, [R7+URZ+0x28830], R8 ;  /* 0x02883008070075a7 */ /* 0x000062000806017f */
[----:B------:R-:W-:Y:S05]  /*14ea0*/  @!P0 BRA `(.L_x_8966) ;  /* 0x0000000000048947 */ /* 0x000fea0003800000 */
[----:B------:R-:W-:Y:S01]  /*14eb0*/  BPT.TRAP 0x1 ;  /* 0x000000040000795c */ /* 0x000fe20000300000 */
.L_x_8966:
[----:B------:R-:W-:Y:S04]  /*14ec0*/  BSSY B0, `(.L_x_8964) ;  /* 0x0000004000007945 */ /* 0x000fe80003800000 */
[----:B-1----:R-:W-:Y:S05]  /*14ed0*/  @P3 BRA `(.L_x_8967) ;  /* 0x0000000000083947 */ /* 0x002fea0003800000 */
[----:B------:R-:W1:Y:S02]  /*14ee0*/  SYNCS.PHASECHK.TRANS64.TRYWAIT P3, [R7+URZ+0x28830], R8 ;  /* 0x02883008070075a7 */ /* 0x000e64000806017f */
[----:B-1----:R-:W-:Y:S05]  /*14ef0*/  @!P3 BRA `(.L_x_8968) ;  /* 0x000000fc007cb947 */ /* 0x002fea0003800000 */
.L_x_8967:
[----:B------:R-:W-:Y:S05]  /*14f00*/  BSYNC B0 ;  /* 0x0000000000007941 */ /* 0x000fea0003800000 */
.L_x_8964:
        /* <DEDUP_REMOVED lines=60> */
.L_x_8970:
[----:B------:R-:W-:Y:S01]  /*152d0*/  SHF.L.U32 R6, R6, 0x1f, RZ ;  /* 0x0000001f06067819 */ /* 0x000fe200000006ff */
[----:B------:R-:W-:-:S04]  /*152e0*/  IMAD R7, R5, 0x8, R2 ;  /* 0x0000000805077824 */ /* 0x000fc800078e0202 */
[----:B------:R0:W1:Y:S01]  /*152f0*/  SYNCS.PHASECHK.TRANS64.TRYWAIT P2, [R7+URZ+0x28850], R6 ;  /* 0x02885006070075a7 */ /* 0x000062000804017f */
[----:B------:R-:W-:Y:S05]  /*15300*/  @!P0 BRA `(.L_x_8971) ;  /* 0x0000000000048947 */ /* 0x000fea0003800000 */
[----:B------:R-:W-:Y:S01]  /*15310*/  BPT.TRAP 0x1 ;  /* 0x000000040000795c */ /* 0x000fe20000300000 */
.L_x_8971:
[----:B-1----:R-:W-:Y:S05]  /*15320*/  @P2 BRA `(.L_x_8969) ;  /* 0x0000000000082947 */ /* 0x002fea0003800000 */
[----:B------:R-:W1:Y:S02]  /*15330*/  SYNCS.PHASECHK.TRANS64.TRYWAIT P2, [R7+URZ+0x28850], R6 ;  /* 0x02885006070075a7 */ /* 0x000e64000804017f */
[----:B-1----:R-:W-:Y:S05]  /*15340*/  @!P2 BRA `(.L_x_8972) ;  /* 0x000000f8007ca947 */ /* 0x002fea0003800000 */
.L_x_8969:
        /* <DEDUP_REMOVED lines=13> */
[----:B------:R-:W-:Y:S01]  /*15420*/  MUFU.TANH R14, R14 ;  /* 0x0000000e000e7308 */ /* 0x000fe20000002400 */
[----:B------:R-:W-:Y:S01]  /*15430*/  FMUL.FTZ R20, R30, UR48 ;  /* 0x000000301e147c20 */ /* 0x000fe20008410000 */
[----:B------:R-:W-:-:S02]  /*15440*/  IMAD R6, R5, 0x800, R6 ;  /* 0x0000080005067824 */ /* 0x000fc400078e0206 */
[----:B------:R-:W-:Y:S01]  /*15450*/  FMUL.FTZ R30, R36, UR48 ;  /* 0x00000030241e7c20 */ /* 0x000fe20008410000 */
[----:B------:R-:W-:Y:S01]  /*15460*/  FMUL.FTZ R21, R31, UR48 ;  /* 0x000000301f157c20 */ /* 0x000fe20008410000 */
[----:B------:R-:W-:Y:S01]  /*15470*/  FMUL.FTZ R31, R37, UR48 ;  /* 0x00000030251f7c20 */ /* 0x000fe20008410000 */
[C---:B------:R-:W-:Y:S01]  /*15480*/  VIADD R8, R6.reuse, 0x80 ;  /* 0x0000008006087836 */ /* 0x040fe20000000000 */
[----:B------:R-:W-:Y:S01]  /*15490*/  R2UR UR6, R6 ;  /* 0x00000000060672ca */ /* 0x000fe200000e0000 */
        /* <DEDUP_REMOVED lines=50> */
[----:B------:R-:W0:Y:S01]  /*157c0*/  S2R R192, SR_TID.X ;  /* 0x0000000000c07919 */ /* 0x000e220000002100 */
[----:B------:R-:W-:Y:S01]  /*157d0*/  @!P1 IMAD R5, R5, 0x8, R2 ;  /* 0x0000000805059824 */ /* 0x000fe200078e0202 */
[C---:B------:R-:W-:Y:S01]  /*157e0*/  ISETP.GT.AND P2, PT, R12.reuse, R191, PT ;  /* 0x000000bf0c00720c */ /* 0x040fe20003f44270 */
[----:B------:R-:W-:-:S02]  /*157f0*/  VIADD R12, R12, 0xffffffff ;  /* 0xffffffff0c0c7836 */ /* 0x000fc40000000000 */
[----:B------:R-:W-:Y:S02]  /*15800*/  @!P1 VIADD R5, R5, 0x28860 ;  /* 0x0002886005059836 */ /* 0x000fe40000000000 */
[----:B------:R-:W-:Y:S03]  /*15810*/  MUFU.TANH R42, R42 ;  /* 0x0000002a002a7308 */ /* 0x000fe60000002400 */
[----:B------:R-:W-:-:S05]  /*15820*/  @!P1 PRMT R5, RZ, 0x654, R5 ;  /* 0x00000654ff059816 */ /* 0x000fca0000000005 */
        /* <DEDUP_REMOVED lines=77> */
[----:B0-----:R-:W-:-:S04]  /*15d00*/  FMNMX.FTZ R28, R8, R28, !PT ;  /* 0x0000001c081c7209 */ /* 0x001fc80007810000 */
[----:B------:R-:W-:-:S03]  /*15d10*/  FMNMX.FTZ R28, R14, R28, !PT ;  /* 0x0000001c0e1c7209 */ /* 0x000fc60007810000 */
[----:B------:R-:W0:Y:S01]  /*15d20*/  MUFU.TANH R39, R39 ;  /* 0x0000002700277308 */ /* 0x000e220000002400 */
[----:B------:R-:W-:-:S04]  /*15d30*/  FMNMX.FTZ R28, R15, R28, !PT ;  /* 0x0000001c0f1c7209 */ /* 0x000fc80007810000 */
[----:B------:R-:W-:-:S03]  /*15d40*/  FMNMX.FTZ R28, R24, R28, !PT ;  /* 0x0000001c181c7209 */ /* 0x000fc60007810000 */
[----:B------:R-:W3:Y:S01]  /*15d50*/  MUFU.TANH R46, R46 ;  /* 0x0000002e002e7308 */ /* 0x000ee20000002400 */
[----:B-1----:R-:W-:-:S04]  /*15d60*/  FMNMX.FTZ R28, R25, R28, !PT ;  /* 0x0000001c191c7209 */ /* 0x002fc80007810000 */
        /* <DEDUP_REMOVED lines=8> */
[----:B0-----:R-:W-:-:S04]  /*15df0*/  FMNMX.FTZ R28, R39, R28, !PT ;  /* 0x0000001c271c7209 */ /* 0x001fc80007810000 */
[----:B------:R-:W-:-:S03]  /*15e00*/  FMNMX.FTZ R28, R42, R28, !PT ;  /* 0x0000001c2a1c7209 */ /* 0x000fc60007810000 */
[----:B------:R-:W0:Y:S01]  /*15e10*/  MUFU.TANH R60, R60 ;  /* 0x0000003c003c7308 */ /* 0x000e220000002400 */
[----:B------:R-:W-:-:S04]  /*15e20*/  FMNMX.FTZ R28, R43, R28, !PT ;  /* 0x0000001c2b1c7209 */ /* 0x000fc80007810000 */
[----:B---3--:R-:W-:-:S03]  /*15e30*/  FMNMX.FTZ R28, R46, R28, !PT ;  /* 0x0000001c2e1c7209 */ /* 0x008fc60007810000 */
[----:B------:R-:W3:Y:S01]  /*15e40*/  MUFU.TANH R64, R64 ;  /* 0x0000004000407308 */ /* 0x000ee20000002400 */
[----:B------:R-:W-:-:S04]  /*15e50*/  FMNMX.FTZ R28, R49, R28, !PT ;  /* 0x0000001c311c7209 */ /* 0x000fc80007810000 */
[----:B-1----:R-:W-:-:S03]  /*15e60*/  FMNMX.FTZ R28, R52, R28, !PT ;  /* 0x0000001c341c7209 */ /* 0x002fc60007810000 */
[----:B------:R-:W1:Y:S01]  /*15e70*/  MUFU.TANH R68, R68 ;  /* 0x0000004400447308 */ /* 0x000e620000002400 */
[----:B------:R-:W-:-:S04]  /*15e80*/  FMNMX.FTZ R28, R54, R28, !PT ;  /* 0x0000001c361c7209 */ /* 0x000fc80007810000 */
[----:B--2---:R-:W-:-:S03]  /*15e90*/  FMNMX.FTZ R28, R56, R28, !PT ;  /* 0x0000001c381c7209 */ /* 0x004fc60007810000 */
[----:B------:R-:W2:Y:S01]  /*15ea0*/  MUFU.TANH R73, R73 ;  /* 0x0000004900497308 */ /* 0x000ea20000002400 */
[----:B------:R-:W-:-:S04]  /*15eb0*/  FMNMX.FTZ R28, R57, R28, !PT ;  /* 0x0000001c391c7209 */ /* 0x000fc80007810000 */
[----:B----4-:R-:W-:-:S03]  /*15ec0*/  FMNMX.FTZ R28, R58, R28, !PT ;  /* 0x0000001c3a1c7209 */ /* 0x010fc60007810000 */
[----:B------:R-:W4:Y:S01]  /*15ed0*/  MUFU.TANH R9, R9 ;  /* 0x0000000900097308 */ /* 0x000f220000002400 */
[----:B------:R-:W-:-:S04]  /*15ee0*/  FMNMX.FTZ R28, R59, R28, !PT ;  /* 0x0000001c3b1c7209 */ /* 0x000fc80007810000 */
[----:B0-----:R-:W-:-:S03]  /*15ef0*/  FMNMX.FTZ R28, R60, R28, !PT ;  /* 0x0000001c3c1c7209 */ /* 0x001fc60007810000 */
[----:B------:R-:W0:Y:S01]  /*15f00*/  MUFU.TANH R26, R26 ;  /* 0x0000001a001a7308 */ /* 0x000e220000002400 */
[----:B------:R-:W-:-:S04]  /*15f10*/  FMNMX.FTZ R28, R61, R28, !PT ;  /* 0x0000001c3d1c7209 */ /* 0x000fc80007810000 */
[----:B------:R-:W-:-:S03]  /*15f20*/  FMNMX.FTZ R28, R62, R28, !PT ;  /* 0x0000001c3e1c7209 */ /* 0x000fc60007810000 */
[----:B------:R-:W5:Y:S01]  /*15f30*/  MUFU.TANH R33, R33 ;  /* 0x0000002100217308 */ /* 0x000f620000002400 */
[----:B---3--:R-:W-:-:S04]  /*15f40*/  FMNMX.FTZ R28, R64, R28, !PT ;  /* 0x0000001c401c7209 */ /* 0x008fc80007810000 */
[----:B------:R-:W-:-:S03]  /*15f50*/  FMNMX.FTZ R28, R65, R28, !PT ;  /* 0x0000001c411c7209 */ /* 0x000fc60007810000 */
[----:B------:R-:W-:Y:S01]  /*15f60*/  MUFU.TANH R40, R40 ;  /* 0x0000002800287308 */ /* 0x000fe20000002400 */
[----:B------:R-:W-:-:S04]  /*15f70*/  FMNMX.FTZ R28, R69, R28, !PT ;  /* 0x0000001c451c7209 */ /* 0x000fc80007810000 */
[----:B------:R-:W-:-:S03]  /*15f80*/  FMNMX.FTZ R28, R72, R28, !PT ;  /* 0x0000001c481c7209 */ /* 0x000fc60007810000 */
[----:B------:R-:W-:Y:S01]  /*15f90*/  MUFU.TANH R45, R45 ;  /* 0x0000002d002d7308 */ /* 0x000fe20000002400 */
[----:B-1----:R-:W-:-:S04]  /*15fa0*/  FMNMX.FTZ R28, R68, R28, !PT ;  /* 0x0000001c441c7209 */ /* 0x002fc80007810000 */
[----:B--2---:R-:W-:Y:S01]  /*15fb0*/  FMNMX.FTZ R28, R73, R28, !PT ;  /* 0x0000001c491c7209 */ /* 0x004fe20007810000 */
[----:B------:R-:W-:Y:S02]  /*15fc0*/  WARPGROUP.DEPBAR.LE gsb0, 0x0 ;  /* 0x00008000000079c5 */ /* 0x000fe40000010000 */
[----:B------:R-:W-:Y:S01]  /*15fd0*/  WARPGROUP.ARRIVE ;  /* 0x00000000000079c5 */ /* 0x000fe20000000000 */
[----:B------:R-:W-:Y:S01]  /*15fe0*/  FMNMX.FTZ R47, R76, R28, !PT ;  /* 0x0000001c4c2f7209 */ /* 0x000fe20007810000 */
[----:B------:R-:W-:Y:S04]  /*15ff0*/  MUFU.TANH R51, R51 ;  /* 0x0000003300337308 */ /* 0x000fe80000002400 */
[----:B------:R-:W-:Y:S01]  /*16000*/  HGMMA.64x128x16.F32.BF16 R88, R152, gdesc[UR4].tnspB, R88, gsb0 ;  /* 0x41e0000498587df0 */ /* 0x000fe20008001858 */
[----:B------:R-:W1:Y:S03]  /*16010*/  SHFL.BFLY PT, R28, R47, 0x2, 0x1f ;  /* 0x0c401f002f1c7f89 */ /* 0x000e6600000e0000 */
[----:B------:R-:W-:Y:S01]  /*16020*/  MUFU.TANH R81, R81 ;  /* 0x0000005100517308 */ /* 0x000fe20000002400 */
[----:B-1----:R-:W-:Y:S01]  /*16030*/  FMNMX.FTZ R47, R47, R28, !PT ;  /* 0x0000001c2f2f7209 */ /* 0x002fe20007810000 */
[----:B------:R-:W-:-:S04]  /*16040*/  VIADD R28, R6, 0x280 ;  /* 0x00000280061c7836 */ /* 0x000fc80000000000 */
[----:B------:R-:W1:Y:S01]  /*16050*/  SHFL.BFLY PT, R29, R47, 0x1, 0x1f ;  /* 0x0c201f002f1d7f89 */ /* 0x000e6200000e0000 */
[----:B------:R-:W-:Y:S01]  /*16060*/  R2UR UR6, R28 ;  /* 0x000000001c0672ca */ /* 0x000fe200000e0000 */
[----:B------:R-:W-:Y:S01]  /*16070*/  IMAD.U32 R28, RZ, RZ, UR46 ;  /* 0x0000002eff1c7e24 */ /* 0x000fe2000f8e00ff */
[----:B-1----:R-:W-:Y:S01]  /*16080*/  FMNMX.FTZ R47, R47, R29, !PT ;  /* 0x0000001d2f2f7209 */ /* 0x002fe20007810000 */
[----:B------:R-:W-:-:S04]  /*16090*/  IMAD.MOV.U32 R29, RZ, RZ, 0x40000040 ;  /* 0x40000040ff1d7424 */ /* 0x000fc800078e00ff */
[-C--:B------:R-:W-:Y:S01]  /*160a0*/  FMUL.FTZ R83, R47, R28.reuse ;  /* 0x0000001c2f537220 */ /* 0x080fe20000410000 */
[----:B------:R-:W-:Y:S01]  /*160b0*/  R2UR UR7, R29 ;  /* 0x000000001d0772ca */ /* 0x000fe200000e0000 */
[----:B------:R-:W-:Y:S01]  /*160c0*/  FADD.FTZ R11, -R47, R11 ;  /* 0x0000000b2f0b7221 */ /* 0x000fe20000010100 */
[----:B------:R-:W-:Y:S01]  /*160d0*/  MUFU.TANH R29, R87 ;  /* 0x00000057001d7308 */ /* 0x000fe20000002400 */
[--C-:B------:R-:W-:Y:S01]  /*160e0*/  FFMA.FTZ R82, R8, R28, -R83.reuse ;  /* 0x0000001c08527223 */ /* 0x100fe20000010853 */
[----:B----4-:R-:W-:Y:S01]  /*160f0*/  FMNMX.FTZ R8, R9, R10, !PT ;  /* 0x0000000a09087209 */ /* 0x010fe20007810000 */
[-CC-:B------:R-:W-:Y:S01]  /*16100*/  FFMA.FTZ R180, R7, R28.reuse, -R83.reuse ;  /* 0x0000001c07b47223 */ /* 0x180fe20000010853 */
[-CC-:B------:R-:W-:Y:S01]  /*16110*/  FFMA.FTZ R182, R14, R28.reuse, -R83.reuse ;  /* 0x0000001c0eb67223 */ /* 0x180fe20000010853 */
[----:B------:R-:W-:Y:S01]  /*16120*/  FFMA.FTZ R84, R15, R28, -R83 ;  /* 0x0000001c0f547223 */ /* 0x000fe20000010853 */
[----:B------:R-:W-:Y:S01]  /*16130*/  FMNMX.FTZ R7, R13, R8, !PT ;  /* 0x000000080d077209 */ /* 0x000fe20007810000 */
[----:B------:R-:W-:-:S02]  /*16140*/  VIADD R14, R6, 0x300 ;  /* 0x00000300060e7836 */ /* 0x000fc40000000000 */
[-CC-:B------:R-:W-:Y:S01]  /*16150*/  FFMA.FTZ R178, R30, R28.reuse, -R83.reuse ;  /* 0x0000001c1eb27223 */ /* 0x180fe20000010853 */
[----:B------:R-:W-:Y:S01]  /*16160*/  IMAD.MOV.U32 R15, RZ, RZ, 0x40000040 ;  /* 0x40000040ff0f7424 */ /* 0x000fe200078e00ff */
[----:B------:R-:W-:Y:S01]  /*16170*/  FMNMX.FTZ R8, R20, R7, !PT ;  /* 0x0000000714087209 */ /* 0x000fe20007810000 */
[----:B------:R-:W-:Y:S02]  /*16180*/  VIADD R6, R6, 0x380 ;  /* 0x0000038006067836 */ /* 0x000fe40000000000 */
[-CC-:B------:R-:W-:Y:S01]  /*16190*/  FFMA.FTZ R30, R35, R28.reuse, -R83.reuse ;  /* 0x0000001c231e7223 */ /* 0x180fe20000010853 */
[--C-:B------:R-:W-:Y:S01]  /*161a0*/  FFMA.FTZ R35, R57, R28, -R83.reuse ;  /* 0x0000001c39237223 */ /* 0x100fe20000010853 */
[----:B------:R-:W-:Y:S01]  /*161b0*/  FMNMX.FTZ R7, R21, R8, !PT ;  /* 0x0000000815077209 */ /* 0x000fe20007810000 */
[-C--:B------:R-:W-:Y:S01]  /*161c0*/  FMUL.FTZ R11, R11, R28.reuse ;  /* 0x0000001c0b0b7220 */ /* 0x080fe20000410000 */
[----:B------:R-:W-:Y:S01]  /*161d0*/  MUFU.EX2 R180, R180 ;  /* 0x000000b400b47308 */ /* 0x000fe20000000800 */
[-CC-:B------:R-:W-:Y:S01]  /*161e0*/  FFMA.FTZ R176, R24, R28.reuse, -R83.reuse ;  /* 0x0000001c18b07223 */ /* 0x180fe20000010853 */
[----:B0-----:R-:W-:Y:S01]  /*161f0*/  FMNMX.FTZ R8, R26, R7, !PT ;  /* 0x000000071a087209 */ /* 0x001fe20007810000 */
[-CC-:B------:R-:W-:Y:S01]  /*16200*/  FFMA.FTZ R85, R25, R28.reuse, -R83.reuse ;  /* 0x0000001c19557223 */ /* 0x180fe20000010853 */
[-CC-:B------:R-:W-:Y:S01]  /*16210*/  FFMA.FTZ R25, R31, R28.reuse, -R83.reuse ;  /* 0x0000001c1f197223 */ /* 0x180fe20000010853 */
[--C-:B------:R-:W-:Y:S01]  /*16220*/  FFMA.FTZ R172, R34, R28, -R83.reuse ;  /* 0x0000001c22ac7223 */ /* 0x100fe20000010853 */
[----:B------:R-:W-:Y:S01]  /*16230*/  FMNMX.FTZ R7, R27, R8, !PT ;  /* 0x000000081b077209 */ /* 0x000fe20007810000 */
[-CC-:B------:R-:W-:Y:S01]  /*16240*/  FFMA.FTZ R174, R38, R28.reuse, -R83.reuse ;  /* 0x0000001c26ae7223 */ /* 0x180fe20000010853 */
[----:B------:R-:W0:Y:S01]  /*16250*/  MUFU.EX2 R11, R11 ;  /* 0x0000000b000b7308 */ /* 0x000e220000000800 */
[-CC-:B------:R-:W-:Y:S01]  /*16260*/  FFMA.FTZ R86, R39, R28.reuse, -R83.reuse ;  /* 0x0000001c27567223 */ /* 0x180fe20000010853 */
[----:B------:R-:W-:Y:S01]  /*16270*/  FMNMX.FTZ R8, R32, R7, !PT ;  /* 0x0000000720087209 */ /* 0x000fe20007810000 */
[-CC-:B------:R-:W-:Y:S01]  /*16280*/  FFMA.FTZ R168, R42, R28.reuse, -R83.reuse ;  /* 0x0000001c2aa87223 */ /* 0x180fe20000010853 */
[-CC-:B------:R-:W-:Y:S01]  /*16290*/  FFMA.FTZ R31, R43, R28.reuse, -R83.reuse ;  /* 0x0000001c2b1f7223 */ /* 0x180fe20000010853 */
[--C-:B------:R-:W-:Y:S01]  /*162a0*/  FFMA.FTZ R170, R46, R28, -R83.reuse ;  /* 0x0000001c2eaa7223 */ /* 0x100fe20000010853 */
[----:B-----5:R-:W-:Y:S01]  /*162b0*/  FMNMX.FTZ R7, R33, R8, !PT ;  /* 0x0000000821077209 */ /* 0x020fe20007810000 */
[-CC-:B------:R-:W-:Y:S01]  /*162c0*/  FFMA.FTZ R34, R49, R28.reuse, -R83.reuse ;  /* 0x0000001c31227223 */ /* 0x180fe20000010853 */
[----:B------:R-:W1:Y:S01]  /*162d0*/  MUFU.EX2 R82, R82 ;  /* 0x0000005200527308 */ /* 0x000e620000000800 */
[-CC-:B------:R-:W-:Y:S01]  /*162e0*/  FFMA.FTZ R43, R54, R28.reuse, -R83.reuse ;  /* 0x0000001c362b7223 */ /* 0x180fe20000010853 */
[----:B------:R-:W-:Y:S01]  /*162f0*/  FMNMX.FTZ R8, R36, R7, !PT ;  /* 0x0000000724087209 */ /* 0x000fe20007810000 */
[-CC-:B------:R-:W-:Y:S01]  /*16300*/  FFMA.FTZ R38, R59, R28.reuse, -R83.reuse ;  /* 0x0000001c3b267223 */ /* 0x180fe20000010853 */
[-CC-:B------:R-:W-:Y:S01]  /*16310*/  FFMA.FTZ R42, R61, R28.reuse, -R83.reuse ;  /* 0x0000001c3d2a7223 */ /* 0x180fe20000010853 */
[--C-:B------:R-:W-:Y:S01]  /*16320*/  FFMA.FTZ R24, R62, R28, -R83.reuse ;  /* 0x0000001c3e187223 */ /* 0x100fe20000010853 */
[----:B------:R-:W-:Y:S01]  /*16330*/  FMNMX.FTZ R7, R37, R8, !PT ;  /* 0x0000000825077209 */ /* 0x000fe20007810000 */
[-CC-:B------:R-:W-:Y:S01]  /*16340*/  FFMA.FTZ R39, R64, R28.reuse, -R83.reuse ;  /* 0x0000001c40277223 */ /* 0x180fe20000010853 */
[----:B------:R-:W2:Y:S01]  /*16350*/  MUFU.EX2 R182, R182 ;  /* 0x000000b600b67308 */ /* 0x000ea20000000800 */
[----:B0-----:R-:W-:Y:S01]  /*16360*/  FFMA.FTZ R3, R11, R3, R180 ;  /* 0x000000030b037223 */ /* 0x001fe200000100b4 */
[----:B------:R-:W-:Y:S01]  /*16370*/  FMNMX.FTZ R8, R40, R7, !PT ;  /* 0x0000000728087209 */ /* 0x000fe20007810000 */
[-CC-:B------:R-:W-:Y:S01]  /*16380*/  FFMA.FTZ R46, R65, R28.reuse, -R83.reuse ;  /* 0x0000001c412e7223 */ /* 0x180fe20000010853 */
[-CC-:B------:R-:W-:Y:S01]  /*16390*/  FFMA.FTZ R49, R69, R28.reuse, -R83.reuse ;  /* 0x0000001c45317223 */ /* 0x180fe20000010853 */
[--C-:B------:R-:W-:Y:S01]  /*163a0*/  FFMA.FTZ R54, R68, R28, -R83.reuse ;  /* 0x0000001c44367223 */ /* 0x100fe20000010853 */
[----:B------:R-:W-:Y:S01]  /*163b0*/  FMNMX.FTZ R7, R41, R8, !PT ;  /* 0x0000000829077209 */ /* 0x000fe20007810000 */
[----:B------:R-:W-:Y:S01]  /*163c0*/  FFMA.FTZ R76, R76, R28, -R83 ;  /* 0x0000001c4c4c7223 */ /* 0x000fe20000010853 */
[----:B------:R-:W0:Y:S01]  /*163d0*/  MUFU.EX2 R84, R84 ;  /* 0x0000005400547308 */ /* 0x000e220000000800 */
[----:B-1----:R-:W-:Y:S01]  /*163e0*/  FADD.FTZ R3, R82, R3 ;  /* 0x0000000352037221 */ /* 0x002fe20000010000 */
[----:B------:R-:W-:-:S02]  /*163f0*/  FMNMX.FTZ R8, R44, R7, !PT ;  /* 0x000000072c087209 */ /* 0x000fc40007810000 */
[----:B------:R-:W-:Y:S02]  /*16400*/  F2FP.BF16.F32.PACK_AB R180, R82, R180 ;  /* 0x000000b452b4723e */ /* 0x000fe400000010ff */
[----:B------:R-:W-:Y:S02]  /*16410*/  FMNMX.FTZ R7, R45, R8, !PT ;  /* 0x000000082d077209 */ /* 0x000fe40007810000 */
[----:B------:R-:W1:Y:S01]  /*16420*/  MUFU.EX2 R176, R176 ;  /* 0x000000b000b07308 */ /* 0x000e620000000800 */
[----:B--2---:R-:W-:Y:S01]  /*16430*/  FADD.FTZ R3, R182, R3 ;  /* 0x00000003b6037221 */ /* 0x004fe20000010000 */
[----:B------:R-:W-:-:S04]  /*16440*/  FMNMX.FTZ R7, R48, R7, !PT ;  /* 0x0000000730077209 */ /* 0x000fc80007810000 */
[----:B------:R-:W-:Y:S02]  /*16450*/  FMNMX.FTZ R8, R50, R7, !PT ;  /* 0x0000000732087209 */ /* 0x000fe40007810000 */
[----:B------:R-:W-:Y:S01]  /*16460*/  MUFU.EX2 R85, R85 ;  /* 0x0000005500557308 */ /* 0x000fe20000000800 */
[C---:B0-----:R-:W-:Y:S01]  /*16470*/  FADD.FTZ R3, R84.reuse, R3 ;  /* 0x0000000354037221 */ /* 0x041fe20000010000 */
[----:B------:R-:W-:Y:S02]  /*16480*/  FMNMX.FTZ R8, R51, R8, !PT ;  /* 0x0000000833087209 */ /* 0x000fe40007810000 */
[----:B------:R-:W-:Y:S02]  /*16490*/  F2FP.BF16.F32.PACK_AB R182, R84, R182 ;  /* 0x000000b654b6723e */ /* 0x000fe400000010ff */
[----:B------:R-:W-:Y:S02]  /*164a0*/  FMNMX.FTZ R8, R53, R8, !PT ;  /* 0x0000000835087209 */ /* 0x000fe40007810000 */
[----:B------:R-:W-:Y:S02]  /*164b0*/  MUFU.EX2 R178, R178 ;  /* 0x000000b200b27308 */ /* 0x000fe40000000800 */
[----:B------:R-:W-:-:S04]  /*164c0*/  FMNMX.FTZ R8, R55, R8, !PT ;  /* 0x0000000837087209 */ /* 0x000fc80007810000 */
[----:B------:R-:W-:Y:S01]  /*164d0*/  FMNMX.FTZ R7, R63, R8, !PT ;  /* 0x000000083f077209 */ /* 0x000fe20007810000 */
[----:B------:R-:W-:Y:S02]  /*164e0*/  WARPGROUP.DEPBAR.LE gsb0, 0x0 ;  /* 0x00008000000079c5 */ /* 0x000fe40000010000 */
[----:B------:R-:W-:Y:S01]  /*164f0*/  WARPGROUP.ARRIVE ;  /* 0x00000000000079c5 */ /* 0x000fe20000000000 */
[----:B------:R-:W-:Y:S01]  /*16500*/  FMNMX.FTZ R8, R66, R7, !PT ;  /* 0x0000000742087209 */ /* 0x000fe20007810000 */
[----:B------:R-:W-:Y:S01]  /*16510*/  MUFU.EX2 R25, R25 ;  /* 0x0000001900197308 */ /* 0x000fe20000000800 */
[-CC-:B------:R-:W-:Y:S01]  /*16520*/  FFMA.FTZ R152, R52, R28.reuse, -R83.reuse ;  /* 0x0000001c34987223 */ /* 0x180fe20000010853 */
[--C-:B------:R-:W-:Y:S01]  /*16530*/  FFMA.FTZ R154, R56, R28, -R83.reuse ;  /* 0x0000001c389a7223 */ /* 0x100fe20000010853 */
[----:B------:R-:W-:Y:S01]  /*16540*/  FMNMX.FTZ R7, R67, R8, !PT ;  /* 0x0000000843077209 */ /* 0x000fe20007810000 */
[----:B------:R-:W-:Y:S01]  /*16550*/  HGMMA.64x128x16.F32.BF16 R88, R156, gdesc[UR4].tnspB, R88, gsb0 ;  /* 0x41e000049c587df0 */ /* 0x000fe20008001858 */
[----:B------:R-:W-:Y:S01]  /*16560*/  R2UR UR6, R14 ;  /* 0x000000000e0672ca */ /* 0x000fe200000e0000 */
[-CC-:B------:R-:W-:Y:S01]  /*16570*/  FFMA.FTZ R52, R72, R28.reuse, -R83.reuse ;  /* 0x0000001c48347223 */ /* 0x180fe20000010853 */
[----:B------:R-:W-:Y:S01]  /*16580*/  FMNMX.FTZ R8, R70, R7, !PT ;  /* 0x0000000746087209 */ /* 0x000fe20007810000 */
[----:B------:R-:W-:Y:S01]  /*16590*/  MUFU.EX2 R172, R172 ;  /* 0x000000ac00ac7308 */ /* 0x000fe20000000800 */
[----:B------:R-:W-:Y:S01]  /*165a0*/  R2UR UR7, R15 ;  /* 0x000000000f0772ca */ /* 0x000fe200000e0000 */
[----:B------:R-:W-:Y:S01]  /*165b0*/  FFMA.FTZ R14, R73, R28, -R83 ;  /* 0x0000001c490e7223 */ /* 0x000fe20000010853 */
        /* <DEDUP_REMOVED lines=23> */
[----:B0-----:R-:W-:-:S07]  /*16730*/  FMNMX.FTZ R8, R8, R7, !PT ;  /* 0x0000000708087209 */ /* 0x001fce0007810000 */
[----:B------:R-:W-:Y:S01]  /*16740*/  MUFU.EX2 R38, R38 ;  /* 0x0000002600267308 */ /* 0x000fe20000000800 */
[C---:B------:R-:W-:Y:S01]  /*16750*/  FADD.FTZ R7, -R8.reuse, R10 ;  /* 0x0000000a08077221 */ /* 0x040fe20000010100 */
[----:B------:R-:W-:-:S03]  /*16760*/  FMUL.FTZ R57, R8, R28 ;  /* 0x0000001c08397220 */ /* 0x000fc60000410000 */
[-C--:B------:R-:W-:Y:S01]  /*16770*/  FMUL.FTZ R7, R7, R28.reuse ;  /* 0x0000001c07077220 */ /* 0x080fe20000410000 */
        /* <DEDUP_REMOVED lines=9> */
[----:B------:R-:W-:Y:S01]  /*16810*/  FFMA.FTZ R20, R27, R28, -R57 ;  /* 0x0000001c1b147223 */ /* 0x000fe20000010839 */
[----:B------:R-:W-:Y:S01]  /*16820*/  IADD3 R33, -R192, 0xb, RZ ;  /* 0x0000000bc0217810 */ /* 0x000fe20007ffe1ff */
[----:B------:R-:W2:Y:S01]  /*16830*/  MUFU.EX2 R181, R181 ;  /* 0x000000b500b57308 */ /* 0x000ea20000000800 */
[----:B0-----:R-:W-:-:S02]  /*16840*/  IMAD.MOV.U32 R7, RZ, RZ, 0x40000040 ;  /* 0x40000040ff077424 */ /* 0x001fc400078e00ff */
[-CC-:B------:R-:W-:Y:S01]  /*16850*/  FFMA.FTZ R21, R37, R28.reuse, -R57.reuse ;  /* 0x0000001c25157223 */ /* 0x180fe20000010839 */
[-C--:B------:R-:W-:Y:S01]  /*16860*/  FFMA.FTZ R175, R40, R28.reuse, -R57 ;  /* 0x0000001c28af7223 */ /* 0x080fe20000010839 */
[----:B-1----:R-:W-:Y:S01]  /*16870*/  FADD.FTZ R40, R176, R3 ;  /* 0x00000003b0287221 */ /* 0x002fe20000010000 */
        /* <DEDUP_REMOVED lines=12> */
[----:B--2---:R-:W-:Y:S01]  /*16940*/  FFMA.FTZ R0, R15, R0, R181 ;  /* 0x000000000f007223 */ /* 0x004fe200000100b5 */
[-CC-:B------:R-:W-:Y:S01]  /*16950*/  FFMA.FTZ R80, R80, R28.reuse, -R57.reuse ;  /* 0x0000001c50507223 */ /* 0x180fe20000010839 */
[-CC-:B------:R-:W-:Y:S01]  /*16960*/  FFMA.FTZ R81, R81, R28.reuse, -R57.reuse ;  /* 0x0000001c51517223 */ /* 0x180fe20000010839 */
[----:B------:R-:W-:Y:S01]  /*16970*/  FFMA.FTZ R29, R29, R28, -R57 ;  /* 0x0000001c1d1d7223 */ /* 0x000fe20000010839 */
[----:B------:R-:W-:Y:S01]  /*16980*/  F2FP.BF16.F32.PACK_AB R176, R85, R176 ;  /* 0x000000b055b0723e */ /* 0x000fe200000010ff */
[----:B------:R-:W-:-:S02]  /*16990*/  WARPGROUP.DEPBAR.LE gsb0, 0x0 ;  /* 0x00008000000079c5 */ /* 0x000fc40000010000 */
[----:B------:R-:W-:Y:S01]  /*169a0*/  WARPGROUP.ARRIVE ;  /* 0x00000000000079c5 */ /* 0x000fe20000000000 */
[----:B------:R-:W-:Y:S01]  /*169b0*/  MUFU.EX2 R13, R13 ;  /* 0x0000000d000d7308 */ /* 0x000fe20000000800 */
[----:B0-----:R-:W-:Y:S01]  /*169c0*/  F2FP.BF16.F32.PACK_AB R181, R9, R181 ;  /* 0x000000b509b5723e */ /* 0x001fe200000010ff */
[-C--:B------:R-:W-:Y:S01]  /*169d0*/  FFMA.FTZ R156, R58, R28.reuse, -R83 ;  /* 0x0000001c3a9c7223 */ /* 0x080fe20000010853 */
[-C--:B------:R-:W-:Y:S01]  /*169e0*/  FFMA.FTZ R157, R66, R28.reuse, -R57 ;  /* 0x0000001c429d7223 */ /* 0x080fe20000010839 */
[-C--:B------:R-:W-:Y:S01]  /*169f0*/  FFMA.FTZ R158, R60, R28.reuse, -R83 ;  /* 0x0000001c3c9e7223 */ /* 0x080fe20000010853 */
[----:B------:R-:W-:Y:S01]  /*16a00*/  HGMMA.64x128x16.F32.BF16 R88, R160, gdesc[UR4].tnspB, R88, gsb0 ;  /* 0x41e00004a0587df0 */ /* 0x000fe20008001858 */
[----:B------:R-:W-:Y:S01]  /*16a10*/  R2UR UR6, R6 ;  /* 0x00000000060672ca */ /* 0x000fe200000e0000 */
[-CC-:B------:R-:W-:Y:S01]  /*16a20*/  FFMA.FTZ R6, R50, R28.reuse, -R57.reuse ;  /* 0x0000001c32067223 */ /* 0x180fe20000010839 */
[----:B------:R-:W-:Y:S01]  /*16a30*/  R2UR UR7, R7 ;  /* 0x00000000070772ca */ /* 0x000fe200000e0000 */
[----:B------:R-:W-:Y:S01]  /*16a40*/  @!P1 IMAD R7, R184, 0x8, R2 ;  /* 0x00000008b8079824 */ /* 0x000fe200078e0202 */
[----:B------:R-:W-:Y:S01]  /*16a50*/  MUFU.EX2 R177, R177 ;  /* 0x000000b100b17308 */ /* 0x000fe20000000800 */
[----:B------:R-:W-:-:S02]  /*16a60*/  FFMA.FTZ R159, R70, R28, -R57 ;  /* 0x0000001c469f7223 */ /* 0x000fc40000010839 */
[----:B------:R-:W-:Y:S02]  /*16a70*/  @!P1 VIADD R36, R7, 0x28840 ;  /* 0x0002884007249836 */ /* 0x000fe40000000000 */
[----:B------:R-:W-:-:S03]  /*16a80*/  FFMA.FTZ R7, R53, R28, -R57 ;  /* 0x0000001c35077223 */ /* 0x000fc60000010839 */
        /* <DEDUP_REMOVED lines=21> */
[----:B------:R-:W-:Y:S06]  /*16be0*/  HGMMA.64x128x16.F32.BF16 R88, R164, gdesc[UR4].tnspB, R88, gsb0 ;  /* 0x41e00004a4587df0 */ /* 0x000fec0008001858 */
        /* <DEDUP_REMOVED lines=19> */
[----:B------:R-:W0:Y:S08]  /*16d20*/  MUFU.EX2 R10, R76 ;  /* 0x0000004c000a7308 */ /* 0x000e300000000800 */
[----:B------:R-:W-:Y:S01]  /*16d30*/  MUFU.EX2 R29, R29 ;  /* 0x0000001d001d7308 */ /* 0x000fe20000000800 */
[----:B------:R-:W-:-:S02]  /*16d40*/  WARPGROUP.DEPBAR.LE gsb0, 0x0 ;  /* 0x00008000000079c5 */ /* 0x000fc40000010000 */
[----:B------:R1:W-:Y:S06]  /*16d50*/  BAR.ARV R33, 0x100 ;  /* 0x000400210000751d */ /* 0x0003ec0000002000 */
[----:B------:R2:W-:Y:S01]  /*16d60*/  @!P1 SYNCS.ARRIVE.TRANS64.RED.A1T0 RZ, [R36+URZ], RZ ;  /* 0x000000ff24ff99a7 */ /* 0x0005e2000810043f */
[----:B0-----:R-:W-:Y:S01]  /*16d70*/  F2FP.BF16.F32.PACK_AB R166, R10, R14 ;  /* 0x0000000e0aa6723e */ /* 0x001fe200000010ff */
[----:B-1----:R-:W-:Y:S01]  /*16d80*/  FADD.FTZ R33, R85, R40 ;  /* 0x0000002855217221 */ /* 0x002fe20000010000 */
[-C--:B------:R-:W-:Y:S01]  /*16d90*/  FMUL.FTZ R88, R88, R11.reuse ;  /* 0x0000000b58587220 */ /* 0x080fe20000410000 */
[-C--:B------:R-:W-:Y:S01]  /*16da0*/  FMUL.FTZ R89, R89, R11.reuse ;  /* 0x0000000b59597220 */ /* 0x080fe20000410000 */
[-C--:B------:R-:W-:Y:S01]  /*16db0*/  FMUL.FTZ R92, R92, R11.reuse ;  /* 0x0000000b5c5c7220 */ /* 0x080fe20000410000 */
[----:B------:R-:W-:Y:S01]  /*16dc0*/  FADD.FTZ R40, R178, R33 ;  /* 0x00000021b2287221 */ /* 0x000fe20000010000 */
[----:B------:R-:W-:Y:S01]  /*16dd0*/  FMUL.FTZ R93, R93, R11 ;  /* 0x0000000b5d5d7220 */ /* 0x000fe20000410000 */
[----:B--2---:R-:W-:Y:S01]  /*16de0*/  FADD.FTZ R36, R9, R0 ;  /* 0x0000000009247221 */ /* 0x004fe20000010000 */
[----:B------:R0:W-:Y:S01]  /*16df0*/  @!P1 SYNCS.ARRIVE.TRANS64.RED.A1T0 RZ, [R5+URZ], RZ ;  /* 0x000000ff05ff99a7 */ /* 0x0001e2000810043f */
[----:B------:R-:W-:Y:S01]  /*16e00*/  FADD.FTZ R37, R25, R40 ;  /* 0x0000002819257221 */ /* 0x000fe20000010000 */
[-C--:B------:R-:W-:Y:S01]  /*16e10*/  FFMA.FTZ R0, R63, R28.reuse, -R57 ;  /* 0x0000001c3f007223 */ /* 0x080fe20000010839 */
[----:B------:R-:W-:Y:S01]  /*16e20*/  FADD.FTZ R36, R183, R36 ;  /* 0x00000024b7247221 */ /* 0x000fe20000010000 */
[C---:B------:R-:W-:Y:S01]  /*16e30*/  F2FP.BF16.F32.PACK_AB R183, R13.reuse, R183 ;  /* 0x000000b70db7723e */ /* 0x040fe200000010ff */
[----:B------:R-:W-:Y:S01]  /*16e40*/  FADD.FTZ R37, R172, R37 ;  /* 0x00000025ac257221 */ /* 0x000fe20000010000 */
[-C--:B------:R-:W-:Y:S01]  /*16e50*/  FMUL.FTZ R96, R96, R11.reuse ;  /* 0x0000000b60607220 */ /* 0x080fe20000410000 */
[----:B------:R-:W-:Y:S01]  /*16e60*/  FADD.FTZ R36, R13, R36 ;  /* 0x000000240d247221 */ /* 0x000fe20000010000 */
[----:B------:R-:W1:Y:S01]  /*16e70*/  MUFU.EX2 R0, R0 ;  /* 0x0000000000007308 */ /* 0x000e620000000800 */
[----:B------:R-:W-:Y:S01]  /*16e80*/  FADD.FTZ R37, R30, R37 ;  /* 0x000000251e257221 */ /* 0x000fe20000010000 */
[----:B------:R-:W-:Y:S01]  /*16e90*/  FMUL.FTZ R97, R97, R11 ;  /* 0x0000000b61617220 */ /* 0x000fe20000410000 */
[----:B0-----:R-:W-:Y:S01]  /*16ea0*/  FADD.FTZ R5, R177, R36 ;  /* 0x00000024b1057221 */ /* 0x001fe20000010000 */
[----:B------:R-:W-:Y:S01]  /*16eb0*/  F2FP.BF16.F32.PACK_AB R177, R20, R177 ;  /* 0x000000b114b1723e */ /* 0x000fe200000010ff */
[----:B------:R-:W-:Y:S01]  /*16ec0*/  FADD.FTZ R37, R174, R37 ;  /* 0x00000025ae257221 */ /* 0x000fe20000010000 */
[-C--:B------:R-:W-:Y:S01]  /*16ed0*/  FMUL.FTZ R100, R100, R11.reuse ;  /* 0x0000000b64647220 */ /* 0x080fe20000410000 */
[----:B------:R-:W-:Y:S01]  /*16ee0*/  FADD.FTZ R36, R20, R5 ;  /* 0x0000000514247221 */ /* 0x000fe20000010000 */
[-C--:B------:R-:W-:Y:S01]  /*16ef0*/  FFMA.FTZ R5, R71, R28.reuse, -R57 ;  /* 0x0000001c47057223 */ /* 0x080fe20000010839 */
[----:B------:R-:W-:Y:S01]  /*16f00*/  FADD.FTZ R37, R86, R37 ;  /* 0x0000002556257221 */ /* 0x000fe20000010000 */
[-C--:B------:R-:W-:Y:S01]  /*16f10*/  FMUL.FTZ R101, R101, R11.reuse ;  /* 0x0000000b65657220 */ /* 0x080fe20000410000 */
[----:B------:R-:W-:Y:S01]  /*16f20*/  FADD.FTZ R33, R179, R36 ;  /* 0x00000024b3217221 */ /* 0x000fe20000010000 */
[----:B------:R-:W-:Y:S01]  /*16f30*/  FFMA.FTZ R36, R75, R28, -R57 ;  /* 0x0000001c4b247223 */ /* 0x000fe20000010839 */
[----:B------:R-:W-:Y:S01]  /*16f40*/  FADD.FTZ R44, R168, R37 ;  /* 0x00000025a82c7221 */ /* 0x000fe20000010000 */
[----:B------:R-:W0:Y:S01]  /*16f50*/  MUFU.EX2 R5, R5 ;  /* 0x0000000500057308 */ /* 0x000e220000000800 */
        /* <DEDUP_REMOVED lines=46> */
[C---:B-1----:R-:W-:Y:S01]  /*17240*/  F2FP.BF16.F32.PACK_AB R155, R0.reuse, R155 ;  /* 0x0000009b009b723e */ /* 0x042fe200000010ff */
        /* <DEDUP_REMOVED lines=15> */
[----:B0-----:R-:W-:Y:S01]  /*17340*/  F2FP.BF16.F32.PACK_AB R159, R5, R159 ;  /* 0x0000009f059f723e */ /* 0x001fe200000010ff */
        /* <DEDUP_REMOVED lines=9> */
[----:B--2---:R-:W-:Y:S01]  /*173e0*/  FADD.FTZ R0, R36, R7 ;  /* 0x0000000724007221 */ /* 0x004fe20000010000 */
        /* <DEDUP_REMOVED lines=55> */
.L_x_8963:
[----:B------:R-:W-:Y:S05]  /*17760*/  WARPSYNC.ALL ;  /* 0x0000000000007948 */ /* 0x000fea0003800000 */
[----:B------:R-:W-:Y:S06]  /*17770*/  BAR.ARV 0x8, 0x180 ;  /* 0x0206000000007b1d */ /* 0x000fec0000002000 */
[----:B------:R-:W-:Y:S05]  /*17780*/  @!P0 BRA `(.L_x_8974) ;  /* 0x0000000000048947 */ /* 0x000fea0003800000 */
[----:B------:R-:W-:Y:S01]  /*17790*/  BPT.TRAP 0x1 ;  /* 0x000000040000795c */ /* 0x000fe20000300000 */
.L_x_8974:
[----:B------:R-:W-:Y:S01]  /*177a0*/  IMAD R11, R184, 0x8, R2 ;  /* 0x00000008b80b7824 */ /* 0x000fe200078e0202 */
[----:B------:R-:W-:-:S04]  /*177b0*/  SHF.L.U32 R4, R186, 0x1f, RZ ;  /* 0x0000001fba047819 */ /* 0x000fc800000006ff */
[----:B------:R0:W1:Y:S01]  /*177c0*/  SYNCS.PHASECHK.TRANS64.TRYWAIT P2, [R11+URZ+0x28850], R4 ;  /* 0x028850040b0075a7 */ /* 0x000062000804017f */
[----:B------:R-:W-:Y:S05]  /*177d0*/  @!P0 BRA `(.L_x_8975) ;  /* 0x0000000000048947 */ /* 0x000fea0003800000 */
[----:B------:R-:W-:Y:S01]  /*177e0*/  BPT.TRAP 0x1 ;  /* 0x000000040000795c */ /* 0x000fe20000300000 */
.L_x_8975:
[----:B------:R-:W-:-:S05]  /*177f0*/  VIADD R2, R2, 0x400 ;  /* 0x0000040002027836 */ /* 0x000fca0000000000 */
[----:B------:R-:W-:-:S04]  /*17800*/  SHF.R.U32.HI R2, RZ, 0x4, R2 ;  /* 0x00000004ff027819 */ /* 0x000fc80000011602 */
[----:B------:R-:W-:-:S04]  /*17810*/  LOP3.LUT R2, R2, 0x3fff, RZ, 0xc0, !PT ;  /* 0x00003fff02027812 */ /* 0x000fc800078ec0ff */
[----:B------:R-:W-:Y:S01]  /*17820*/  LOP3.LUT R5, R2, 0x4000000, RZ, 0xfc, !PT ;  /* 0x0400000002057812 */ /* 0x000fe200078efcff */
[----:B-1----:R-:W-:Y:S06]  /*17830*/  @P2 BRA `(.L_x_8976) ;  /* 0x0000000000082947 */ /* 0x002fec0003800000 */
[----:B------:R-:W1:Y:S02]  /*17840*/  SYNCS.PHASECHK.TRANS64.TRYWAIT P0, [R11+URZ+0x28850], R4 ;  /* 0x028850040b0075a7 */ /* 0x000e64000800017f */
[----:B-1----:R-:W-:Y:S05]  /*17850*/  @!P0 BRA `(.L_x_8977) ;  /* 0x000000d4004c8947 */ /* 0x002fea0003800000 */
.L_x_8976:
[----:B01----:R-:W-:Y:S01]  /*17860*/  IMAD R4, R184, 0x800, R5 ;  /* 0x00000800b8047824 */ /* 0x003fe200078e0205 */
[----:B------:R-:W-:Y:S05]  /*17870*/  WARPSYNC.ALL ;  /* 0x0000000000007948 */ /* 0x000fea0003800000 */
[----:B------:R-:W-:Y:S01]  /*17880*/  IMAD.MOV.U32 R5, RZ, RZ, 0x40000040 ;  /* 0x40000040ff057424 */ /* 0x000fe200078e00ff */
        /* <DEDUP_REMOVED lines=9> */
[----:B------:R-:W-:Y:S01]  /*17920*/  VIADD R215, R215, 0x1 ;  /* 0x00000001d7d77836 */ /* 0x000fe20000000000 */
[----:B------:R-:W-:Y:S02]  /*17930*/  @!P1 PRMT R10, RZ, 0x654, R10 ;  /* 0x00000654ff0a9816 */ /* 0x000fe4000000000a */
        /* <DEDUP_REMOVED lines=8> */
[----:B------:R-:W-:-:S04]  /*179c0*/  SEL R3, RZ, 0x1, P2 ;  /* 0x00000001ff037807 */ /* 0x000fc80001000000 */
[----:B------:R-:W-:Y:S01]  /*179d0*/  LOP3.LUT R186, R186, R3, RZ, 0x3c, !PT ;  /* 0x00000003baba7212 */ /* 0x000fe200078e3cff */
[----:B------:R-:W-:Y:S01]  /*179e0*/  IMAD.MOV.U32 R3, RZ, RZ, -0x800000 ;  /* 0xff800000ff037424 */ /* 0x000fe200078e00ff */
        /* <DEDUP_REMOVED lines=45> */
[----:B-1----:R-:W-:-:S04]  /*17cc0*/  FADD.FTZ R13, R4, R7 ;  /* 0x00000007040d7221 */ /* 0x002fc80000010000 */
[----:B------:R-:W-:Y:S02]  /*17cd0*/  FSETP.NE.FTZ.AND P0, PT, R12, RZ, PT ;  /* 0x000000ff0c00720b */ /* 0x000fe40003f15000 */
[----:B------:R-:W-:Y:S02]  /*17ce0*/  CS2R R4, SRZ ;  /* 0x0000000000047805 */ /* 0x000fe4000001ff00 */
        /* <DEDUP_REMOVED lines=81> */
.L_x_8894:
        /* <DEDUP_REMOVED lines=13> */
[----:B------:R-:W-:Y:S01]  /*182d0*/  IMAD.MOV.U32 R57, RZ, RZ, RZ ;  /* 0x000000ffff397224 */ /* 0x000fe200078e00ff */
[----:B------:R-:W3:Y:S01]  /*182e0*/  S2R R9, SR_SWINHI ;  /* 0x0000000000097919 */ /* 0x000ee20000002f00 */
[----:B------:R-:W-:Y:S02]  /*182f0*/  F2FP.BF16.F32.PACK_AB R36, R137, R136 ;  /* 0x000000888924723e */ /* 0x000fe400000010ff */
[----:B------:R-:W-:Y:S02]  /*18300*/  MOV R42, R2 ;  /* 0x00000002002a7202 */ /* 0x000fe40000000f00 */
[----:B---3--:R-:W-:-:S03]  /*18310*/  MOV R43, R9 ;  /* 0x00000009002b7202 */ /* 0x008fc60000000f00 */
[----:B--2---:R-:W-:-:S03]  /*18320*/  IMAD.WIDE R12, R8, 0x2, R42 ;  /* 0x00000002080c7825 */ /* 0x004fc600078e022a */
[C---:B------:R-:W-:Y:S02]  /*18330*/  IADD3 R37, P0, R12.reuse, 0x40, RZ ;  /* 0x000000400c257810 */ /* 0x040fe40007f1e0ff */
[C---:B------:R-:W-:Y:S02]  /*18340*/  IADD3 R35, P5, R12.reuse, 0x20, RZ ;  /* 0x000000200c237810 */ /* 0x040fe40007fbe0ff */
[----:B------:R-:W-:Y:S01]  /*18350*/  IADD3 R39, P1, R12, 0x60, RZ ;  /* 0x000000600c277810 */ /* 0x000fe20007f3e0ff */
[--C-:B------:R-:W-:Y:S01]  /*18360*/  IMAD.X R11, RZ, RZ, R13.reuse, P0 ;  /* 0x000000ffff0b7224 */ /* 0x100fe200000e060d */
[C---:B------:R-:W-:Y:S01]  /*18370*/  ISETP.NE.AND P0, PT, R208.reuse, RZ, PT ;  /* 0x000000ffd000720c */ /* 0x040fe20003f05270 */
[--C-:B------:R-:W-:Y:S01]  /*18380*/  IMAD.X R9, RZ, RZ, R13.reuse, P5 ;  /* 0x000000ffff097224 */ /* 0x100fe200028e060d */
[----:B-1----:R-:W-:Y:S01]  /*18390*/  LOP3.LUT R4, R35, 0x380, RZ, 0xc0, !PT ;  /* 0x0000038023047812 */ /* 0x002fe200078ec0ff */
[----:B------:R-:W-:Y:S01]  /*183a0*/  IMAD.X R25, RZ, RZ, R13, P1 ;  /* 0x000000ffff197224 */ /* 0x000fe200008e060d */
[----:B------:R-:W-:Y:S01]  /*183b0*/  SEL R208, R208, UR4, P0 ;  /* 0x00000004d0d07c07 */ /* 0x000fe20008000000 */
[----:B------:R-:W-:Y:S05]  /*183c0*/  WARPSYNC.ALL ;  /* 0x0000000000007948 */ /* 0x000fea0003800000 */
[----:B------:R-:W-:Y:S01]  /*183d0*/  LOP3.LUT R15, R12, 0x380, RZ, 0xc0, !PT ;  /* 0x000003800c0f7812 */ /* 0x000fe200078ec0ff */
[----:B------:R-:W-:Y:S01]  /*183e0*/  ULDC.64 UR6, c[0x0][0xc08] ;  /* 0x0003020000067ab9 */ /* 0x000fe20000000a00 */
[----:B------:R-:W-:Y:S01]  /*183f0*/  LOP3.LUT R14, R39, 0x380, RZ, 0xc0, !PT ;  /* 0x00000380270e7812 */ /* 0x000fe200078ec0ff */
[----:B------:R-:W-:Y:S01]  /*18400*/  ULDC.64 UR4, c[0x0][0xc00] ;  /* 0x0003000000047ab9 */ /* 0x000fe20000000a00 */
[----:B------:R-:W-:-:S02]  /*18410*/  SHF.R.U64 R4, R4, 0x3, RZ ;  /* 0x0000000304047819 */ /* 0x000fc400000012ff */
[----:B------:R-:W-:Y:S02]  /*18420*/  IADD3 R45, P2, R12, 0x4000, RZ ;  /* 0x000040000c2d7810 */ /* 0x000fe40007f5e0ff */
[----:B------:R-:W-:Y:S02]  /*18430*/  SHF.R.U64 R15, R15, 0x3, RZ ;  /* 0x000000030f0f7819 */ /* 0x000fe400000012ff */
[----:B------:R-:W-:Y:S01]  /*18440*/  SHF.R.U64 R14, R14, 0x3, RZ ;  /* 0x000000030e0e7819 */ /* 0x000fe200000012ff */
[--C-:B------:R-:W-:Y:S01]  /*18450*/  IMAD.X R27, RZ, RZ, R13.reuse, P2 ;  /* 0x000000ffff1b7224 */ /* 0x100fe200010e060d */
[C---:B------:R-:W-:Y:S02]  /*18460*/  IADD3 R47, P3, R12.reuse, 0x4020, RZ ;  /* 0x000040200c2f7810 */ /* 0x040fe40007f7e0ff */
[C---:B------:R-:W-:Y:S02]  /*18470*/  IADD3 R30, P4, R12.reuse, 0x4040, RZ ;  /* 0x000040400c1e7810 */ /* 0x040fe40007f9e0ff */
[----:B------:R-:W-:Y:S01]  /*18480*/  IADD3 R49, P5, R12, 0x4060, RZ ;  /* 0x000040600c317810 */ /* 0x000fe20007fbe0ff */
[--C-:B------:R-:W-:Y:S01]  /*18490*/  IMAD.X R29, RZ, RZ, R13.reuse, P3 ;  /* 0x000000ffff1d7224 */ /* 0x100fe200018e060d */
[----:B------:R-:W-:Y:S01]  /*184a0*/  LOP3.LUT R8, R4, R35, RZ, 0x3c, !PT ;  /* 0x0000002304087212 */ /* 0x000fe200078e3cff */
[--C-:B------:R-:W-:Y:S01]  /*184b0*/  IMAD.X R31, RZ, RZ, R13.reuse, P4 ;  /* 0x000000ffff1f7224 */ /* 0x100fe200020e060d */
[----:B------:R-:W-:Y:S01]  /*184c0*/  LOP3.LUT R12, R15, R12, RZ, 0x3c, !PT ;  /* 0x0000000c0f0c7212 */ /* 0x000fe200078e3cff */
[----:B------:R-:W-:Y:S01]  /*184d0*/  IMAD.X R33, RZ, RZ, R13, P5 ;  /* 0x000000ffff217224 */ /* 0x000fe200028e060d */
[----:B------:R-:W-:-:S02]  /*184e0*/  LOP3.LUT R24, R14, R39, RZ, 0x3c, !PT ;  /* 0x000000270e187212 */ /* 0x000fc400078e3cff */
        /* <DEDUP_REMOVED lines=8> */
[----:B------:R-:W-:Y:S02]  /*18570*/  LOP3.LUT R26, R4, R45, RZ, 0x3c, !PT ;  /* 0x0000002d041a7212 */ /* 0x000fe400078e3cff */
[----:B------:R-:W-:Y:S02]  /*18580*/  LOP3.LUT R32, R49, 0x380, RZ, 0xc0, !PT ;  /* 0x0000038031207812 */ /* 0x000fe400078ec0ff */
[----:B------:R-:W-:Y:S02]  /*18590*/  LOP3.LUT R28, R14, R47, RZ, 0x3c, !PT ;  /* 0x0000002f0e1c7212 */ /* 0x000fe400078e3cff */
[----:B------:R-:W-:-:S02]  /*185a0*/  LOP3.LUT R30, R15, R30, RZ, 0x3c, !PT ;  /* 0x0000001e0f1e7212 */ /* 0x000fc400078e3cff */
[----:B------:R-:W-:Y:S02]  /*185b0*/  MOV R4, R12 ;  /* 0x0000000c00047202 */ /* 0x000fe40000000f00 */
[----:B------:R-:W-:Y:S02]  /*185c0*/  LOP3.LUT R10, R10, R37, RZ, 0x3c, !PT ;  /* 0x000000250a0a7212 */ /* 0x000fe400078e3cff */
[----:B------:R-:W-:Y:S02]  /*185d0*/  F2FP.BF16.F32.PACK_AB R12, R21, R20 ;  /* 0x00000014150c723e */ /* 0x000fe400000010ff */
[----:B------:R-:W-:Y:S02]  /*185e0*/  F2FP.BF16.F32.PACK_AB R13, R91, R90 ;  /* 0x0000005a5b0d723e */ /* 0x000fe400000010ff */
[----:B------:R-:W-:Y:S02]  /*185f0*/  F2FP.BF16.F32.PACK_AB R14, R93, R92 ;  /* 0x0000005c5d0e723e */ /* 0x000fe400000010ff */
[----:B------:R-:W-:Y:S01]  /*18600*/  F2FP.BF16.F32.PACK_AB R15, R95, R94 ;  /* 0x0000005e5f0f723e */ /* 0x000fe200000010ff */
[----:B------:R-:W-:Y:S01]  /*18610*/  BAR.SYNC.DEFER_BLOCKING 0x1, 0x100 ;  /* 0x0044000000007b1d */ /* 0x000fe20000010000 */
[----:B------:R-:W-:-:S02]  /*18620*/  SHF.R.U64 R32, R32, 0x3, RZ ;  /* 0x0000000320207819 */ /* 0x000fc400000012ff */
        /* <DEDUP_REMOVED lines=8> */
[----:B------:R-:W-:Y:S02]  /*186b0*/  LOP3.LUT R32, R32, R49, RZ, 0x3c, !PT ;  /* 0x0000003120207212 */ /* 0x000fe400078e3cff */
[----:B------:R-:W-:Y:S02]  /*186c0*/  F2FP.BF16.F32.PACK_AB R24, R113, R112 ;  /* 0x000000707118723e */ /* 0x000fe400000010ff */
[----:B------:R-:W-:Y:S01]  /*186d0*/  F2FP.BF16.F32.PACK_AB R25, R115, R114 ;  /* 0x000000727319723e */ /* 0x000fe200000010ff */
[----:B------:R1:W-:Y:S01]  /*186e0*/  STSM.16.M88.4 [R4], R12 ;  /* 0x0000000c04007844 */ /* 0x0003e20000000200 */
[----:B------:R-:W-:-:S02]  /*186f0*/  F2FP.BF16.F32.PACK_AB R26, R117, R116 ;  /* 0x00000074751a723e */ /* 0x000fc400000010ff */
[----:B------:R-:W-:Y:S01]  /*18700*/  F2FP.BF16.F32.PACK_AB R27, R119, R118 ;  /* 0x00000076771b723e */ /* 0x000fe200000010ff */
[----:B------:R2:W-:Y:S01]  /*18710*/  STSM.16.M88.4 [R37], R8 ;  /* 0x0000000825007844 */ /* 0x0005e20000000200 */
[----:B------:R-:W-:Y:S02]  /*18720*/  MOV R45, R28 ;  /* 0x0000001c002d7202 */ /* 0x000fe40000000f00 */
[----:B------:R-:W-:Y:S02]  /*18730*/  MOV R44, R30 ;  /* 0x0000001e002c7202 */ /* 0x000fe40000000f00 */
[----:B------:R-:W-:Y:S02]  /*18740*/  F2FP.BF16.F32.PACK_AB R28, R121, R120 ;  /* 0x00000078791c723e */ /* 0x000fe400000010ff */
[----:B------:R-:W-:Y:S02]  /*18750*/  F2FP.BF16.F32.PACK_AB R29, R123, R122 ;  /* 0x0000007a7b1d723e */ /* 0x000fe400000010ff */
[----:B------:R-:W-:-:S02]  /*18760*/  F2FP.BF16.F32.PACK_AB R30, R125, R124 ;  /* 0x0000007c7d1e723e */ /* 0x000fc400000010ff */
[----:B------:R-:W-:Y:S02]  /*18770*/  F2FP.BF16.F32.PACK_AB R31, R127, R126 ;  /* 0x0000007e7f1f723e */ /* 0x000fe400000010ff */
[----:B-1----:R-:W-:Y:S02]  /*18780*/  F2FP.BF16.F32.PACK_AB R12, R105, R104 ;  /* 0x00000068690c723e */ /* 0x002fe400000010ff */
[----:B------:R-:W-:Y:S02]  /*18790*/  F2FP.BF16.F32.PACK_AB R13, R107, R106 ;  /* 0x0000006a6b0d723e */ /* 0x000fe400000010ff */
[----:B------:R-:W-:Y:S02]  /*187a0*/  F2FP.BF16.F32.PACK_AB R14, R109, R108 ;  /* 0x0000006c6d0e723e */ /* 0x000fe400000010ff */
[----:B------:R-:W-:Y:S02]  /*187b0*/  F2FP.BF16.F32.PACK_AB R15, R41, R40 ;  /* 0x00000028290f723e */ /* 0x000fe400000010ff */
[----:B------:R-:W-:-:S02]  /*187c0*/  MOV R4, R32 ;  /* 0x0000002000047202 */ /* 0x000fc40000000f00 */
[----:B------:R-:W-:Y:S01]  /*187d0*/  F2FP.BF16.F32.PACK_AB R32, R129, R128 ;  /* 0x000000808120723e */ /* 0x000fe200000010ff */
[----:B------:R1:W-:Y:S01]  /*187e0*/  STSM.16.M88.4 [R38], R12 ;  /* 0x0000000c26007844 */ /* 0x0003e20000000200 */
[----:B------:R-:W-:Y:S02]  /*187f0*/  F2FP.BF16.F32.PACK_AB R33, R131, R130 ;  /* 0x000000828321723e */ /* 0x000fe400000010ff */
[----:B------:R-:W-:Y:S01]  /*18800*/  F2FP.BF16.F32.PACK_AB R35, R135, R134 ;  /* 0x000000868723723e */ /* 0x000fe200000010ff */
[----:B------:R3:W-:Y:S01]  /*18810*/  STSM.16.M88.4 [R39], R24 ;  /* 0x0000001827007844 */ /* 0x0007e20000000200 */
[----:B--2---:R-:W-:Y:S02]  /*18820*/  F2FP.BF16.F32.PACK_AB R37, R139, R138 ;  /* 0x0000008a8b25723e */ /* 0x004fe400000010ff */
[----:B------:R-:W-:Y:S01]  /*18830*/  F2FP.BF16.F32.PACK_AB R8, R145, R144 ;  /* 0x000000909108723e */ /* 0x000fe200000010ff */
[----:B------:R-:W-:Y:S01]  /*18840*/  STSM.16.M88.4 [R46], R28 ;  /* 0x0000001c2e007844 */ /* 0x000fe20000000200 */
[----:B------:R-:W-:-:S02]  /*18850*/  F2FP.BF16.F32.PACK_AB R9, R147, R146 ;  /* 0x000000929309723e */ /* 0x000fc400000010ff */
[----:B------:R-:W-:Y:S01]  /*18860*/  F2FP.BF16.F32.PACK_AB R10, R149, R148 ;  /* 0x00000094950a723e */ /* 0x000fe200000010ff */
[----:B------:R-:W-:Y:S01]  /*18870*/  STSM.16.M88.4 [R45], R32 ;  /* 0x000000202d007844 */ /* 0x000fe20000000200 */
[----:B------:R-:W-:Y:S02]  /*18880*/  F2FP.BF16.F32.PACK_AB R11, R151, R150 ;  /* 0x00000096970b723e */ /* 0x000fe400000010ff */
[----:B------:R-:W-:Y:S02]  /*18890*/  ISETP.NE.U32.AND P0, PT, RZ, UR4, PT ;  /* 0x00000004ff007c0c */ /* 0x000fe4000bf05070 */
[----:B-1----:R-:W-:Y:S02]  /*188a0*/  F2FP.BF16.F32.PACK_AB R38, R141, R140 ;  /* 0x0000008c8d26723e */ /* 0x002fe400000010ff */
[----:B------:R-:W-:Y:S02]  /*188b0*/  ISETP.NE.U32.AND P3, PT, RZ, UR6, PT ;  /* 0x00000006ff007c0c */ /* 0x000fe4000bf65070 */
[----:B---3--:R-:W-:-:S02]  /*188c0*/  F2FP.BF16.F32.PACK_AB R39, R143, R142 ;  /* 0x0000008e8f27723e */ /* 0x008fc400000010ff */
[C---:B------:R-:W-:Y:S02]  /*188d0*/  IADD3 R12, P1, R210.reuse, UR4, RZ ;  /* 0x00000004d20c7c10 */ /* 0x040fe4000ff3e0ff */
[----:B------:R-:W-:Y:S01]  /*188e0*/  ISETP.NE.AND.EX P0, PT, RZ, UR5, PT, P0 ;  /* 0x00000005ff007c0c */ /* 0x000fe2000bf05300 */
[----:B------:R-:W-:Y:S01]  /*188f0*/  STSM.16.M88.4 [R44], R36 ;  /* 0x000000242c007844 */ /* 0x000fe20000000200 */
[----:B------:R-:W-:Y:S02]  /*18900*/  ISETP.NE.AND.EX P3, PT, RZ, UR7, PT, P3 ;  /* 0x00000007ff007c0c */ /* 0x000fe4000bf65330 */
[----:B------:R-:W-:Y:S01]  /*18910*/  IADD3.X R13, R211, UR5, RZ, P1, !PT ;  /* 0x00000005d30d7c10 */ /* 0x000fe20008ffe4ff */
[----:B------:R1:W-:Y:S01]  /*18920*/  STSM.16.M88.4 [R4], R8 ;  /* 0x0000000804007844 */ /* 0x0003e20000000200 */
[----:B------:R-:W-:Y:S09]  /*18930*/  BAR.SYNC.DEFER_BLOCKING 0x1, 0x100 ;  /* 0x0044000000007b1d */ /* 0x000ff20000010000 */
[----:B------:R-:W-:Y:S01]  /*18940*/  @P3 IADD3 R210, P1, R210, UR6, RZ ;  /* 0x00000006d2d23c10 */ /* 0x000fe2000ff3e0ff */
[----:B------:R-:W-:-:S02]  /*18950*/  ULDC UR6, c[0x0][0xa88] ;  /* 0x0002a20000067ab9 */ /* 0x000fc40000000800 */
[----:B------:R-:W-:Y:S01]  /*18960*/  IMAD.U32 R27, RZ, RZ, UR6 ;  /* 0x00000006ff1b7e24 */ /* 0x000fe2000f8e00ff */
[----:B------:R-:W-:Y:S01]  /*18970*/  @P3 IADD3.X R211, R211, UR7, RZ, P1, !PT ;  /* 0x00000007d3d33c10 */ /* 0x000fe20008ffe4ff */
[----:B------:R-:W-:Y:S01]  /*18980*/  IMAD.MOV.U32 R26, RZ, RZ, 0x9b8 ;  /* 0x000009b8ff1a7424 */ /* 0x000fe200078e00ff */
[----:B------:R-:W-:Y:S01]  /*18990*/  ISETP.GT.AND P2, PT, R208, 0x1, PT ;  /* 0x00000001d000780c */ /* 0x000fe20003f44270 */
[----:B-1----:R-:W1:Y:S01]  /*189a0*/  LDC R4, c[0x0][0xbe8] ;  /* 0x0002fa00ff047b82 */ /* 0x002e620000000800 */
[----:B------:R2:W5:Y:S04]  /*189b0*/  @P0 LDG.E R57, desc[UR42][R12.64] ;  /* 0x0000002a0c390981 */ /* 0x000568000c1e1900 */
[----:B------:R2:W5:Y:S01]  /*189c0*/  @P3 LDG.E R27, desc[UR42][R210.64] ;  /* 0x0000002ad21b3981 */ /* 0x000562000c1e1900 */
[----:B------:R-:W-:-:S04]  /*189d0*/  SEL R26, R26, 0x978, P2 ;  /* 0x000009781a1a7807 */ /* 0x000fc80001000000 */
[----:B------:R2:W3:Y:S01]  /*189e0*/  LDC.64 R8, c[0x0][R26+0x220] ;  /* 0x000088001a087b82 */ /* 0x0004e20000000a00 */
[----:B-1----:R-:W-:-:S07]  /*189f0*/  ISETP.NE.AND P1, PT, R4, 0x1, PT ;  /* 0x000000010400780c */ /* 0x002fce0003f25270 */
[----:B------:R2:W1:Y:S08]  /*18a00*/  LDC.64 R10, c[0x0][R26+0x218] ;  /* 0x000086001a0a7b82 */ /* 0x0004700000000a00 */
[----:B------:R2:W4:Y:S01]  /*18a10*/  LDC.64 R14, c[0x0][R26+0x228] ;  /* 0x00008a001a0e7b82 */ /* 0x0005220000000a00 */
[----:B---3--:R-:W-:Y:S05]  /*18a20*/  @P3 BRA `(.L_x_8980) ;  /* 0x0000000000103947 */ /* 0x008fea0003800000 */
[----:B------:R-:W-:Y:S05]  /*18a30*/  @!P0 BRA `(.L_x_8980) ;  /* 0x00000000000c8947 */ /* 0x000fea0003800000 */
[----:B------:R-:W3:Y:S04]  /*18a40*/  LDG.E R24, desc[UR42][R12.64] ;  /* 0x0000002a0c187981 */ /* 0x000ee8000c1e1900 */
[----:B-----5:R-:W3:Y:S02]  /*18a50*/  LDG.E R27, desc[UR42][R12.64+0x4] ;  /* 0x0000042a0c1b7981 */ /* 0x020ee4000c1e1900 */
[----:B---3--:R-:W-:-:S07]  /*18a60*/  IMAD.IADD R27, R27, 0x1, -R24 ;  /* 0x000000011b1b7824 */ /* 0x008fce00078e0a18 */
.L_x_8980:
[----:B------:R-:W3:Y:S01]  /*18a70*/  LDL R30, [R1+0x50] ;  /* 0x00005000011e7983 */ /* 0x000ee20000100800 */
[----:B--2---:R-:W2:Y:S01]  /*18a80*/  LDC.64 R12, c[0x0][R26+0x210] ;  /* 0x000084001a0c7b82 */ /* 0x004ea20000000a00 */
[----:B------:R-:W-:Y:S01]  /*18a90*/  ISETP.NE.U32.AND P0, PT, RZ, UR4, PT ;  /* 0x00000004ff007c0c */ /* 0x000fe2000bf05070 */
[-C--:B-1----:R-:W-:Y:S01]  /*18aa0*/  IMAD R31, R11, R206.reuse, RZ ;  /* 0x000000ce0b1f7224 */ /* 0x082fe200078e02ff */
[----:B-----5:R-:W-:Y:S01]  /*18ab0*/  SHF.R.S32.HI R58, RZ, 0x1f, R57 ;  /* 0x0000001fff3a7819 */ /* 0x020fe20000011439 */
[----:B------:R-:W-:Y:S01]  /*18ac0*/  IMAD.WIDE.U32 R10, R10, R206, RZ ;  /* 0x000000ce0a0a7225 */ /* 0x000fe200078e00ff */
[----:B------:R-:W-:-:S03]  /*18ad0*/  ISETP.NE.AND.EX P0, PT, RZ, UR5, PT, P0 ;  /* 0x00000005ff007c0c */ /* 0x000fc6000bf05300 */
[----:B------:R-:W1:Y:S01]  /*18ae0*/  @P1 LDC R28, c[0x0][0xbec] ;  /* 0x0002fb00ff1c1b82 */ /* 0x000e620000000800 */
[----:B------:R-:W-:Y:S01]  /*18af0*/  SEL R209, R209, RZ, !P0 ;  /* 0x000000ffd1d17207 */ /* 0x000fe20004000000 */
[----:B------:R-:W-:Y:S01]  /*18b00*/  IMAD.IADD R37, R204, 0x1, R190 ;  /* 0x00000001cc257824 */ /* 0x000fe200078e02be */
[----:B------:R-:W-:Y:S01]  /*18b10*/  SEL R29, R234, RZ, !P0 ;  /* 0x000000ffea1d7207 */ /* 0x000fe20004000000 */
[----:B------:R-:W-:Y:S02]  /*18b20*/  IMAD.IADD R11, R11, 0x1, R31 ;  /* 0x000000010b0b7824 */ /* 0x000fe400078e021f */
[----:B------:R-:W-:Y:S02]  /*18b30*/  IMAD R9, R9, R209, RZ ;  /* 0x000000d109097224 */ /* 0x000fe400078e02ff */
[----:B------:R-:W0:Y:S01]  /*18b40*/  @P1 LDC R35, c[0x0][0xbf0] ;  /* 0x0002fc00ff231b82 */ /* 0x000e220000000800 */
[----:B------:R-:W-:Y:S02]  /*18b50*/  IMAD R56, R27, R4, RZ ;  /* 0x000000041b387224 */ /* 0x000fe400078e02ff */
[C---:B------:R-:W-:Y:S01]  /*18b60*/  IMAD R33, R8.reuse, R29, R9 ;  /* 0x0000001d08217224 */ /* 0x040fe200078e0209 */
[----:B------:R-:W-:Y:S01]  /*18b70*/  SEL R29, R217, RZ, P2 ;  /* 0x000000ffd91d7207 */ /* 0x000fe20001000000 */
[----:B------:R-:W-:-:S03]  /*18b80*/  IMAD.WIDE.U32 R8, R8, R209, RZ ;  /* 0x000000d108087225 */ /* 0x000fc600078e00ff */
[----:B------:R-:W2:Y:S01]  /*18b90*/  LDC.64 R24, c[0x0][0xba8] ;  /* 0x0002ea00ff187b82 */ /* 0x000ea20000000a00 */
[----:B------:R-:W-:Y:S01]  /*18ba0*/  IMAD.IADD R33, R9, 0x1, R33 ;  /* 0x0000000109217824 */ /* 0x000fe200078e0221 */
[----:B------:R-:W-:Y:S01]  /*18bb0*/  IADD3 R10, P0, P3, R8, R10, R57 ;  /* 0x0000000a080a7210 */ /* 0x000fe20007b1e039 */
[----:B------:R-:W-:Y:S02]  /*18bc0*/  IMAD.MOV.U32 R9, RZ, RZ, R37 ;  /* 0x000000ffff097224 */ /* 0x000fe400078e0025 */
[----:B----4-:R-:W-:Y:S01]  /*18bd0*/  IMAD R31, R15, R29, RZ ;  /* 0x0000001d0f1f7224 */ /* 0x010fe200078e02ff */
[----:B------:R-:W-:Y:S01]  /*18be0*/  IADD3.X R11, R33, R11, R58, P0, P3 ;  /* 0x0000000b210b7210 */ /* 0x000fe200007e643a */
[----:B------:R-:W-:-:S04]  /*18bf0*/  IMAD.WIDE.U32 R14, R14, R29, RZ ;  /* 0x0000001d0e0e7225 */ /* 0x000fc800078e00ff */
[----:B-1----:R-:W-:-:S04]  /*18c00*/  @P1 IMAD.HI.U32 R8, R37, R28, RZ ;  /* 0x0000001c25081227 */ /* 0x002fc800078e00ff */
[----:B------:R-:W-:Y:S01]  /*18c10*/  IMAD.IADD R31, R15, 0x1, R31 ;  /* 0x000000010f1f7824 */ /* 0x000fe200078e021f */
[----:B0-----:R-:W-:-:S04]  /*18c20*/  @P1 SHF.R.U32.HI R9, RZ, R35, R8 ;  /* 0x00000023ff091219 */ /* 0x001fc80000011608 */
[----:B------:R-:W-:Y:S01]  /*18c30*/  IADD3 R14, P0, P3, R9, R10, R14 ;  /* 0x0000000a090e7210 */ /* 0x000fe20007b1e00e */
[--C-:B------:R-:W-:Y:S01]  /*18c40*/  IMAD.MOV R29, RZ, RZ, -R9.reuse ;  /* 0x000000ffff1d7224 */ /* 0x100fe200078e0a09 */
[----:B------:R-:W-:Y:S01]  /*18c50*/  SHF.R.S32.HI R8, RZ, 0x1f, R9 ;  /* 0x0000001fff087819 */ /* 0x000fe20000011409 */
[----:B--2---:R-:W0:Y:S02]  /*18c60*/  @!P2 LDC R24, c[0x0][0xb50] ;  /* 0x0002d400ff18ab82 */ /* 0x004e240000000800 */
[----:B------:R-:W-:Y:S01]  /*18c70*/  IMAD R9, R4, R29, R37 ;  /* 0x0000001d04097224 */ /* 0x000fe200078e0225 */
[----:B------:R-:W-:-:S03]  /*18c80*/  IADD3.X R15, R8, R11, R31, P0, P3 ;  /* 0x0000000b080f7210 */ /* 0x000fc600007e641f */
[-C--:B------:R-:W-:Y:S01]  /*18c90*/  IMAD R8, R13, R9.reuse, RZ ;  /* 0x000000090d087224 */ /* 0x080fe200078e02ff */
[----:B------:R-:W-:Y:S01]  /*18ca0*/  SHF.R.S32.HI R11, RZ, 0x1f, R9 ;  /* 0x0000001fff0b7819 */ /* 0x000fe20000011409 */
[C---:B------:R-:W-:Y:S01]  /*18cb0*/  IMAD.WIDE.U32 R14, R12.reuse, R9, R14 ;  /* 0x000000090c0e7225 */ /* 0x040fe200078e000e */
[----:B------:R-:W1:Y:S03]  /*18cc0*/  @!P2 LDC R25, c[0x0][0xb54] ;  /* 0x0002d500ff19ab82 */ /* 0x000e660000000800 */
[----:B------:R-:W-:-:S04]  /*18cd0*/  IMAD R11, R12, R11, R8 ;  /* 0x0000000b0c0b7224 */ /* 0x000fc800078e0208 */
[----:B------:R-:W-:Y:S01]  /*18ce0*/  IMAD.IADD R8, R15, 0x1, R11 ;  /* 0x000000010f087824 */ /* 0x000fe200078e020b */
[----:B0-----:R-:W-:-:S05]  /*18cf0*/  LEA R24, P0, R14, R24, 0x2 ;  /* 0x000000180e187211 */ /* 0x001fca00078010ff */
[----:B------:R-:W-:Y:S01]  /*18d00*/  SHFL.IDX PT, R10, R24, 0x1, 0x1c1f ;  /* 0x003c1f00180a7f89 */ /* 0x000fe200000e0000 */
[----:B-1----:R-:W-:-:S03]  /*18d10*/  LEA.HI.X R14, R14, R25, R8, 0x2, P0 ;  /* 0x000000190e0e7211 */ /* 0x002fc600000f1408 */
[----:B------:R-:W-:Y:S01]  /*18d20*/  SHFL.IDX PT, R8, R24, RZ, 0x1c1f ;  /* 0x001c1fff18087589 */ /* 0x000fe200000e0000 */
[----:B------:R-:W-:-:S03]  /*18d30*/  LOP3.LUT P0, RZ, R236, 0x3, RZ, 0xc0, !PT ;  /* 0x00000003ecff7812 */ /* 0x000fc6000780c0ff */
[----:B------:R-:W0:Y:S04]  /*18d40*/  SHFL.IDX PT, R9, R14, RZ, 0x1c1f ;  /* 0x001c1fff0e097589 */ /* 0x000e2800000e0000 */
[----:B------:R-:W1:Y:S01]  /*18d50*/  SHFL.IDX PT, R11, R14, 0x1, 0x1c1f ;  /* 0x003c1f000e0b7f89 */ /* 0x000e6200000e0000 */
[----:B---3--:R-:W-:-:S04]  /*18d60*/  IMAD.IADD R29, R30, 0x1, R190 ;  /* 0x000000011e1d7824 */ /* 0x008fc800078e02be */
[C---:B------:R-:W-:Y:S01]  /*18d70*/  VIADD R25, R29.reuse, 0x8 ;  /* 0x000000081d197836 */ /* 0x040fe20000000000 */
[----:B------:R-:W-:-:S04]  /*18d80*/  ISETP.GE.OR P3, PT, R29, R56, P0 ;  /* 0x000000381d00720c */ /* 0x000fc80000766670 */
[----:B------:R-:W-:-:S09]  /*18d90*/  ISETP.GE.OR P0, PT, R25, R56, P0 ;  /* 0x000000381900720c */ /* 0x000fd20000706670 */
[----:B0-----:R0:W-:Y:S04]  /*18da0*/  @!P3 ST.E desc[UR42][R8.64], R3 ;  /* 0x000000030800b985 */ /* 0x0011e8000c10192a */
[----:B-1----:R0:W-:Y:S01]  /*18db0*/  @!P0 ST.E desc[UR42][R10.64], R0 ;  /* 0x000000000a008985 */ /* 0x0021e2000c10192a */
[----:B------:R-:W-:Y:S05]  /*18dc0*/  @P2 BRA `(.L_x_8981) ;  /* 0x0000000800a42947 */ /* 0x000fea0003800000 */
[----:B------:R-:W-:Y:S01]  /*18dd0*/  IMAD.SHL.U32 R30, R22, 0x40, RZ ;  /* 0x00000040161e7824 */ /* 0x000fe200078e00ff */
[----:B0-----:R-:W0:Y:S01]  /*18de0*/  @P1 LDC R11, c[0x0][0xbec] ;  /* 0x0002fb00ff0b1b82 */ /* 0x001e220000000800 */
[----:B------:R-:W-:Y:S02]  /*18df0*/  ULDC.64 UR4, c[0x0][0xaa0] ;  /* 0x0002a80000047ab9 */ /* 0x000fe40000000a00 */
[----:B------:R-:W-:-:S04]  /*18e00*/  IMAD.IADD R3, R16, 0x1, R30 ;  /* 0x0000000110037824 */ /* 0x000fc800078e021e */
[----:B------:R-:W-:Y:S01]  /*18e10*/  IMAD.WIDE R42, R3, 0x2, R42 ;  /* 0x00000002032a7825 */ /* 0x000fe200078e022a */
[----:B------:R-:W1:Y:S02]  /*18e20*/  @P1 LDC R13, c[0x0][0xbf0] ;  /* 0x0002fc00ff0d1b82 */ /* 0x000e640000000800 */
[C---:B------:R-:W-:Y:S02]  /*18e30*/  IADD3 R33, P0, R42.reuse, 0x2000, RZ ;  /* 0x000020002a217810 */ /* 0x040fe40007f1e0ff */
[----:B------:R-:W-:Y:S02]  /*18e40*/  IADD3 R29, P5, R42, 0x1000, RZ ;  /* 0x000010002a1d7810 */ /* 0x000fe40007fbe0ff */
[----:B------:R-:W-:Y:S02]  /*18e50*/  LOP3.LUT R32, R33, 0x380, RZ, 0xc0, !PT ;  /* 0x0000038021207812 */ /* 0x000fe400078ec0ff */
[----:B------:R-:W-:Y:S02]  /*18e60*/  LOP3.LUT R28, R29, 0x380, RZ, 0xc0, !PT ;  /* 0x000003801d1c7812 */ /* 0x000fe400078ec0ff */
[----:B------:R-:W-:-:S02]  /*18e70*/  SHF.R.U64 R32, R32, 0x3, RZ ;  /* 0x0000000320207819 */ /* 0x000fc400000012ff */
[----:B------:R-:W-:Y:S02]  /*18e80*/  SHF.R.U64 R28, R28, 0x3, RZ ;  /* 0x000000031c1c7819 */ /* 0x000fe400000012ff */
[----:B------:R-:W-:Y:S01]  /*18e90*/  LOP3.LUT R32, R32, R33, RZ, 0x3c, !PT ;  /* 0x0000002120207212 */ /* 0x000fe200078e3cff */
[--C-:B------:R-:W-:Y:S01]  /*18ea0*/  IMAD.X R33, RZ, RZ, R43.reuse, P0 ;  /* 0x000000ffff217224 */ /* 0x100fe200000e062b */
[----:B------:R-:W-:Y:S01]  /*18eb0*/  LOP3.LUT R28, R28, R29, RZ, 0x3c, !PT ;  /* 0x0000001d1c1c7212 */ /* 0x000fe200078e3cff */
[--C-:B------:R-:W-:Y:S01]  /*18ec0*/  IMAD.X R29, RZ, RZ, R43.reuse, P5 ;  /* 0x000000ffff1d7224 */ /* 0x100fe200028e062b */
[C---:B------:R-:W-:Y:S02]  /*18ed0*/  IADD3 R3, P0, R42.reuse, 0x7000, RZ ;  /* 0x000070002a037810 */ /* 0x040fe40007f1e0ff */
[----:B------:R-:W-:Y:S01]  /*18ee0*/  IADD3 R37, P2, R42, 0x3000, RZ ;  /* 0x000030002a257810 */ /* 0x000fe20007f5e0ff */
[----:B------:R-:W-:Y:S01]  /*18ef0*/  IMAD R58, R58, UR4, RZ ;  /* 0x000000043a3a7c24 */ /* 0x000fe2000f8e02ff */
[C---:B------:R-:W-:Y:S01]  /*18f00*/  IADD3 R41, P3, R42.reuse, 0x4000, RZ ;  /* 0x000040002a297810 */ /* 0x040fe20007f7e0ff */
[----:B------:R-:W-:Y:S01]  /*18f10*/  IMAD.WIDE.U32 R8, R57, UR4, RZ ;  /* 0x0000000439087c25 */ /* 0x000fe2000f8e00ff */
[C---:B------:R-:W-:Y:S01]  /*18f20*/  IADD3 R45, P4, R42.reuse, 0x5000, RZ ;  /* 0x000050002a2d7810 */ /* 0x040fe20007f9e0ff */
[----:B------:R-:W5:Y:S01]  /*18f30*/  LD.E.128 R28, desc[UR42][R28.64] ;  /* 0x0000002a1c1c7980 */ /* 0x000f62000c101d00 */
[----:B------:R-:W-:Y:S01]  /*18f40*/  IADD3 R49, P5, R42, 0x6000, RZ ;  /* 0x000060002a317810 */ /* 0x000fe20007fbe0ff */
[----:B------:R-:W-:Y:S01]  /*18f50*/  IMAD.X R53, RZ, RZ, R43, P0 ;  /* 0x000000ffff357224 */ /* 0x000fe200000e062b */
[----:B------:R-:W-:Y:S01]  /*18f60*/  LOP3.LUT R0, R3, 0x380, RZ, 0xc0, !PT ;  /* 0x0000038003007812 */ /* 0x000fe200078ec0ff */
[----:B------:R-:W5:Y:S01]  /*18f70*/  LD.E.128 R32, desc[UR42][R32.64] ;  /* 0x0000002a20207980 */ /* 0x000f62000c101d00 */
        /* <DEDUP_REMOVED lines=12> */
[----:B------:R-:W-:Y:S01]  /*19040*/  IMAD R3, R57, UR5, R58 ;  /* 0x0000000539037c24 */ /* 0x000fe2000f8e023a */
        /* <DEDUP_REMOVED lines=10> */
[----:B------:R-:W-:Y:S01]  /*190f0*/  ULDC.64 UR4, c[0x0][0xae8] ;  /* 0x0002ba0000047ab9 */ /* 0x000fe20000000a00 */
[----:B------:R-:W-:Y:S01]  /*19100*/  IMAD.IADD R9, R9, 0x1, R3 ;  /* 0x0000000109097824 */ /* 0x000fe200078e0203 */
[----:B------:R-:W5:Y:S01]  /*19110*/  LD.E.128 R36, desc[UR42][R36.64] ;  /* 0x0000002a24247980 */ /* 0x000f62000c101d00 */
[----:B------:R-:W-:-:S02]  /*19120*/  IMAD R3, R207, 0x20, R22 ;  /* 0x00000020cf037824 */ /* 0x000fc400078e0216 */
[----:B------:R-:W-:Y:S01]  /*19130*/  IMAD.WIDE.U32 R8, R206, UR4, R8 ;  /* 0x00000004ce087c25 */ /* 0x000fe2000f8e0008 */
[----:B------:R-:W5:Y:S01]  /*19140*/  LD.E.128 R24, desc[UR42][R24.64] ;  /* 0x0000002a18187980 */ /* 0x000f62000c101d00 */
[----:B------:R-:W-:-:S03]  /*19150*/  SHF.R.S32.HI R10, RZ, 0x1f, R209 ;  /* 0x0000001fff0a7819 */ /* 0x000fc600000114d1 */
[----:B------:R-:W5:Y:S01]  /*19160*/  LD.E.128 R40, desc[UR42][R40.64] ;  /* 0x0000002a28287980 */ /* 0x000f62000c101d00 */
[----:B------:R-:W-:-:S03]  /*19170*/  IMAD.IADD R12, R190, 0x1, R3 ;  /* 0x00000001be0c7824 */ /* 0x000fc600078e0203 */
[----:B------:R-:W5:Y:S04]  /*19180*/  LD.E.128 R44, desc[UR42][R44.64] ;  /* 0x0000002a2c2c7980 */ /* 0x000f68000c101d00 */
[----:B------:R-:W5:Y:S04]  /*19190*/  LD.E.128 R48, desc[UR42][R48.64] ;  /* 0x0000002a30307980 */ /* 0x000f68000c101d00 */
        /* <DEDUP_REMOVED lines=9> */
[----:B0-----:R-:W-:-:S04]  /*19230*/  @P1 IMAD.HI.U32 R0, R12, R11, RZ ;  /* 0x0000000b0c001227 */ /* 0x001fc800078e00ff */
[----:B------:R-:W-:Y:S02]  /*19240*/  IMAD R10, R10, UR4, RZ ;  /* 0x000000040a0a7c24 */ /* 0x000fe4000f8e02ff */
[----:B------:R-:W-:Y:S01]  /*19250*/  IMAD.MOV.U32 R3, RZ, RZ, R12 ;  /* 0x000000ffff037224 */ /* 0x000fe200078e000c */
[----:B-1----:R-:W-:Y:S01]  /*19260*/  @P1 SHF.R.U32.HI R3, RZ, R13, R0 ;  /* 0x0000000dff031219 */ /* 0x002fe20000011600 */
        /* <DEDUP_REMOVED lines=28> */
.L_x_9229:
[----:B------:R-:W-:Y:S01]  /*19430*/  ISETP.GE.AND P0, PT, R21, R56, PT ;  /* 0x000000381500720c */ /* 0x000fe20003f06270 */
[----:B------:R-:W-:-:S12]  /*19440*/  BSSY B1, `(.L_x_8983) ;  /* 0x000000b000017945 */ /* 0x000fd80003800000 */
[----:B------:R-:W-:Y:S05]  /*19450*/  @P0 BRA `(.L_x_8984) ;  /* 0x0000000000240947 */ /* 0x000fea0003800000 */
[----:B------:R-:W-:Y:S02]  /*19460*/  ULDC UR4, c[0x0][0xac8] ;  /* 0x0002b20000047ab9 */ /* 0x000fe40000000800 */
        /* <DEDUP_REMOVED lines=8> */
.L_x_8984:
[----:B------:R-:W-:Y:S05]  /*194f0*/  BSYNC B1 ;  /* 0x0000000000017941 */ /* 0x000fea0003800000 */
.L_x_8983:
[----:B------:R-:W-:-:S03]  /*19500*/  UMOV UR4, 0xffffffff ;  /* 0xffffffff00047882 */ /* 0x000fc60000000000 */
[----:B------:R-:W-:Y:S05]  /*19510*/  BRA.DIV UR4, `(.L_x_8985) ;  /* 0x000000ba04647947 */ /* 0x000fea000b800000 */
[----:B-1----:R1:W4:Y:S04]  /*19520*/  SHFL.IDX PT, R3, R4, 0x1, 0x181f ;  /* 0x00381f0004037f89 */ /* 0x00232800000e0000 */
[----:B--23--:R1:W2:Y:S02]  /*19530*/  SHFL.IDX PT, R14, R0, 0x1, 0x181f ;  /* 0x00381f00000e7f89 */ /* 0x00c2a400000e0000 */
.L_x_9233:
[----:B------:R-:W-:Y:S01]  /*19540*/  VIADD R9, R21, 0x20 ;  /* 0x0000002015097836 */ /* 0x000fe20000000000 */
[----:B------:R-:W-:Y:S04]  /*19550*/  BSSY B1, `(.L_x_8986) ;  /* 0x000000c000017945 */ /* 0x000fe80003800000 */
[----:B------:R-:W-:-:S13]  /*19560*/  ISETP.GE.AND P0, PT, R9, R56, PT ;  /* 0x000000380900720c */ /* 0x000fda0003f06270 */
[----:B------:R-:W-:Y:S05]  /*19570*/  @P0 BRA `(.L_x_8987) ;  /* 0x0000000000240947 */ /* 0x000fea0003800000 */
[----:B------:R-:W-:Y:S02]  /*19580*/  ULDC UR4, c[0x0][0xac8] ;  /* 0x0002b20000047ab9 */ /* 0x000fe40000000800 */
[----:B------:R-:W-:Y:S02]  /*19590*/  ISETP.GE.AND P2, PT, R16, UR4, PT ;  /* 0x0000000410007c0c */ /* 0x000fe4000bf46270 */
[----:B------:R-:W-:-:S11]  /*195a0*/  ISETP.GE.AND P3, PT, R187, UR4, PT ;  /* 0x00000004bb007c0c */ /* 0x000fd6000bf66270 */
[CC--:B--2---:R-:W-:Y:S02]  /*195b0*/  @!P2 LEA R8, P0, R16.reuse, R14.reuse, 0x1 ;  /* 0x0000000e1008a211 */ /* 0x0c4fe400078008ff */
[C---:B------:R-:W-:Y:S02]  /*195c0*/  @!P3 LEA R14, P1, R187.reuse, R14, 0x1 ;  /* 0x0000000ebb0eb211 */ /* 0x040fe400078208ff */
[-C--:B----4-:R-:W-:Y:S02]  /*195d0*/  @!P2 LEA.HI.X R9, R16, R3.reuse, R17, 0x1, P0 ;  /* 0x000000031009a211 */ /* 0x090fe400000f0c11 */
[----:B------:R-:W-:-:S03]  /*195e0*/  @!P3 LEA.HI.X R15, R187, R3, R216, 0x1, P1 ;  /* 0x00000003bb0fb211 */ /* 0x000fc600008f0cd8 */
[----:B-----5:R3:W-:Y:S04]  /*195f0*/  @!P2 ST.E.128 desc[UR42][R8.64], R28 ;  /* 0x0000001c0800a985 */ /* 0x0207e8000c101d2a */
[----:B------:R3:W-:Y:S02]  /*19600*/  @!P3 ST.E.128 desc[UR42][R14.64], R44 ;  /* 0x0000002c0e00b985 */ /* 0x0007e4000c101d2a */
.L_x_8987:
[----:B------:R-:W-:Y:S05]  /*19610*/  BSYNC B1 ;  /* 0x0000000000017941 */ /* 0x000fea0003800000 */
.L_x_8986:
[----:B------:R-:W-:-:S03]  /*19620*/  UMOV UR4, 0xffffffff ;  /* 0xffffffff00047882 */ /* 0x000fc60000000000 */
[----:B------:R-:W-:Y:S05]  /*19630*/  BRA.DIV UR4, `(.L_x_8988) ;  /* 0x000000ba04647947 */ /* 0x000fea000b800000 */
[----:B----4-:R4:W0:Y:S04]  /*19640*/  SHFL.IDX PT, R3, R4, 0x2, 0x181f ;  /* 0x00581f0004037f89 */ /* 0x01082800000e0000 */
[----:B--23--:R4:W2:Y:S02]  /*19650*/  SHFL.IDX PT, R14, R0, 0x2, 0x181f ;  /* 0x00581f00000e7f89 */ /* 0x00c8a400000e0000 */
.L_x_9237:
        /* <DEDUP_REMOVED lines=13> */
.L_x_8990:
[----:B------:R-:W-:Y:S05]  /*19730*/  BSYNC B1 ;  /* 0x0000000000017941 */ /* 0x000fea0003800000 */
.L_x_8989:
[----:B------:R-:W-:-:S03]  /*19740*/  UMOV UR4, 0xffffffff ;  /* 0xffffffff00047882 */ /* 0x000fc60000000000 */
[----:B------:R-:W-:Y:S05]  /*19750*/  BRA.DIV UR4, `(.L_x_8991) ;  /* 0x000000ba04647947 */ /* 0x000fea000b800000 */
[----:B0-----:R0:W0:Y:S04]  /*19760*/  SHFL.IDX PT, R3, R4, 0x3, 0x181f ;  /* 0x00781f0004037f89 */ /* 0x00102800000e0000 */
[----:B--23--:R2:W3:Y:S02]  /*19770*/  SHFL.IDX PT, R14, R0, 0x3, 0x181f ;  /* 0x00781f00000e7f89 */ /* 0x00c4e400000e0000 */
.L_x_9241:
[----:B------:R-:W-:-:S05]  /*19780*/  VIADD R9, R21, 0x60 ;  /* 0x0000006015097836 */ /* 0x000fca0000000000 */
[----:B------:R-:W-:-:S13]  /*19790*/  ISETP.GE.AND P0, PT, R9, R56, PT ;  /* 0x000000380900720c */ /* 0x000fda0003f06270 */
[----:B------:R-:W-:Y:S05]  /*197a0*/  @P0 BRA `(.L_x_8992) ;  /* 0x00000018008c0947 */ /* 0x000fea0003800000 */
[----:B------:R-:W-:Y:S02]  /*197b0*/  ULDC UR4, c[0x0][0xac8] ;  /* 0x0002b20000047ab9 */ /* 0x000fe40000000800 */
[----:B------:R-:W-:-:S13]  /*197c0*/  ISETP.GE.AND P1, PT, R16, UR4, PT ;  /* 0x0000000410007c0c */ /* 0x000fda000bf26270 */
[----:B---3--:R-:W-:-:S04]  /*197d0*/  @!P1 LEA R8, P0, R16, R14, 0x1 ;  /* 0x0000000e10089211 */ /* 0x008fc800078008ff */
[----:B0-----:R-:W-:Y:S02]  /*197e0*/  @!P1 LEA.HI.X R9, R16, R3, R17, 0x1, P0 ;  /* 0x0000000310099211 */ /* 0x001fe400000f0c11 */
[----:B------:R-:W-:-:S03]  /*197f0*/  ISETP.GE.AND P0, PT, R187, UR4, PT ;  /* 0x00000004bb007c0c */ /* 0x000fc6000bf06270 */
[----:B-----5:R0:W-:Y:S10]  /*19800*/  @!P1 ST.E.128 desc[UR42][R8.64], R36 ;  /* 0x0000002408009985 */ /* 0x0201f4000c101d2a */
[----:B------:R-:W-:Y:S05]  /*19810*/  @P0 BRA `(.L_x_8992) ;  /* 0x0000001800700947 */ /* 0x000fea0003800000 */
[----:B------:R-:W-:-:S04]  /*19820*/  LEA R14, P0, R187, R14, 0x1 ;  /* 0x0000000ebb0e7211 */ /* 0x000fc800078008ff */
[----:B------:R-:W-:-:S05]  /*19830*/  LEA.HI.X R15, R187, R3, R216, 0x1, P0 ;  /* 0x00000003bb0f7211 */ /* 0x000fca00000f0cd8 */
[----:B------:R3:W-:Y:S01]  /*19840*/  ST.E.128 desc[UR42][R14.64], R52 ;  /* 0x000000340e007985 */ /* 0x0007e2000c101d2a */
[----:B------:R-:W-:Y:S05]  /*19850*/  BRA `(.L_x_8992) ;  /* 0x0000001800607947 */ /* 0x000fea0003800000 */
.L_x_8981:
        /* <DEDUP_REMOVED lines=46> */
.L_x_9244:
        /* <DEDUP_REMOVED lines=10> */
[----:B------:R-:W-:Y:S02]  /*19be0*/  SHF.R.S32.HI R24, RZ, 0x1f, R231 ;  /* 0x0000001fff187819 */ /* 0x000fe400000114e7 */
[----:B------:R-:W-:Y:S01]  /*19bf0*/  SHF.R.S32.HI R30, RZ, 0x1f, R230 ;  /* 0x0000001fff1e7819 */ /* 0x000fe200000114e6 */
[----:B-1----:R-:W-:Y:S02]  /*19c00*/  @!P0 IMAD.MOV.U32 R15, RZ, RZ, R0 ;  /* 0x000000ffff0f8224 */ /* 0x002fe400078e0000 */
[----:B--2---:R-:W-:Y:S01]  /*19c10*/  @!P2 LEA R8, P4, R233, R14, 0x2 ;  /* 0x0000000ee908a211 */ /* 0x004fe200078810ff */
[----:B------:R-:W-:Y:S01]  /*19c20*/  @!P0 IMAD.WIDE R10, R197, 0x4, R14 ;  /* 0x00000004c50a8825 */ /* 0x000fe200078e020e */
[----:B------:R-:W-:Y:S02]  /*19c30*/  SHF.R.S32.HI R15, RZ, 0x1f, R226 ;  /* 0x0000001fff0f7819 */ /* 0x000fe400000114e2 */
[----:B------:R-:W-:Y:S02]  /*19c40*/  @!P2 LEA.HI.X R9, R233, R0, R12, 0x2, P4 ;  /* 0x00000000e909a211 */ /* 0x000fe400020f140c */
[----:B------:R1:W-:Y:S01]  /*19c50*/  @!P0 ST.E.64 desc[UR42][R10.64], R20 ;  /* 0x000000140a008985 */ /* 0x0003e2000c101b2a */
[----:B------:R-:W-:-:S02]  /*19c60*/  ISETP.GE.AND P0, PT, R230, UR4, PT ;  /* 0x00000004e6007c0c */ /* 0x000fc4000bf06270 */
[CC--:B------:R-:W-:Y:S01]  /*19c70*/  @!P3 LEA R12, P4, R232.reuse, R14.reuse, 0x2 ;  /* 0x0000000ee80cb211 */ /* 0x0c0fe200078810ff */
        /* <DEDUP_REMOVED lines=11> */
[C---:B-1----:R-:W-:Y:S02]  /*19d30*/  @!P2 LEA R10, P5, R229.reuse, R14, 0x2 ;  /* 0x0000000ee50aa211 */ /* 0x042fe400078a10ff */
[-C--:B------:R-:W-:Y:S02]  /*19d40*/  @!P0 LEA.HI.X R29, R230, R0.reuse, R30, 0x2, P3 ;  /* 0x00000000e61d8211 */ /* 0x080fe400018f141e */
[----:B------:R-:W-:Y:S02]  /*19d50*/  @!P2 LEA.HI.X R11, R229, R0, R24, 0x2, P5 ;  /* 0x00000000e50ba211 */ /* 0x000fe400028f1418 */
[----:B------:R-:W-:Y:S01]  /*19d60*/  ISETP.GE.AND P3, PT, R226, UR4, PT ;  /* 0x00000004e2007c0c */ /* 0x000fe2000bf66270 */
[----:B------:R-:W-:Y:S01]  /*19d70*/  @!P0 ST.E.64 desc[UR42][R28.64], R104 ;  /* 0x000000681c008985 */ /* 0x000fe2000c101b2a */
[----:B--2---:R-:W-:-:S02]  /*19d80*/  @!P4 LEA R8, P0, R228, R14, 0x2 ;  /* 0x0000000ee408c211 */ /* 0x004fc400078010ff */
[----:B------:R-:W-:Y:S01]  /*19d90*/  SHF.R.S32.HI R30, RZ, 0x1f, R228 ;  /* 0x0000001fff1e7819 */ /* 0x000fe200000114e4 */
[----:B------:R1:W-:Y:S01]  /*19da0*/  @!P2 ST.E.64 desc[UR42][R10.64], R108 ;  /* 0x0000006c0a00a985 */ /* 0x0003e2000c101b2a */
[----:B------:R-:W-:Y:S02]  /*19db0*/  SHF.R.S32.HI R24, RZ, 0x1f, R227 ;  /* 0x0000001fff187819 */ /* 0x000fe400000114e3 */
[----:B---3--:R-:W-:Y:S02]  /*19dc0*/  @!P1 LEA R12, P5, R227, R14, 0x2 ;  /* 0x0000000ee30c9211 */ /* 0x008fe400078a10ff */
[----:B------:R-:W-:Y:S02]  /*19dd0*/  ISETP.GE.AND P2, PT, R225, UR4, PT ;  /* 0x00000004e1007c0c */ /* 0x000fe4000bf46270 */
[----:B------:R-:W-:Y:S02]  /*19de0*/  @!P4 LEA.HI.X R9, R228, R0, R30, 0x2, P0 ;  /* 0x00000000e409c211 */ /* 0x000fe400000f141e */
[----:B------:R-:W-:-:S02]  /*19df0*/  ISETP.GE.AND P0, PT, R224, UR4, PT ;  /* 0x00000004e0007c0c */ /* 0x000fc4000bf06270 */
[----:B------:R-:W-:Y:S01]  /*19e00*/  @!P1 LEA.HI.X R13, R227, R0, R24, 0x2, P5 ;  /* 0x00000000e30d9211 */ /* 0x000fe200028f1418 */
[----:B------:R2:W-:Y:S01]  /*19e10*/  @!P4 ST.E.64 desc[UR42][R8.64], R112 ;  /* 0x000000700800c985 */ /* 0x0005e2000c101b2a */
[C---:B------:R-:W-:Y:S02]  /*19e20*/  @!P3 LEA R20, P5, R226.reuse, R14, 0x2 ;  /* 0x0000000ee214b211 */ /* 0x040fe400078a10ff */
[----:B------:R-:W-:Y:S01]  /*19e30*/  SHF.R.S32.HI R24, RZ, 0x1f, R225 ;  /* 0x0000001fff187819 */ /* 0x000fe200000114e1 */
[----:B------:R3:W-:Y:S01]  /*19e40*/  @!P1 ST.E.64 desc[UR42][R12.64], R116 ;  /* 0x000000740c009985 */ /* 0x0007e2000c101b2a */
[----:B------:R-:W-:Y:S02]  /*19e50*/  ISETP.GE.AND P1, PT, R223, UR4, PT ;  /* 0x00000004df007c0c */ /* 0x000fe4000bf26270 */
[----:B------:R-:W-:Y:S02]  /*19e60*/  @!P3 LEA.HI.X R21, R226, R0, R15, 0x2, P5 ;  /* 0x00000000e215b211 */ /* 0x000fe400028f140f */
[----:B----4-:R-:W-:-:S02]  /*19e70*/  @!P2 LEA R26, P4, R225, R14, 0x2 ;  /* 0x0000000ee11aa211 */ /* 0x010fc400078810ff */
[----:B-1----:R-:W-:Y:S01]  /*19e80*/  @!P0 LEA R10, P5, R224, R14, 0x2 ;  /* 0x0000000ee00a8211 */ /* 0x002fe200078a10ff */
[----:B------:R1:W-:Y:S01]  /*19e90*/  @!P3 ST.E.64 desc[UR42][R20.64], R120 ;  /* 0x000000781400b985 */ /* 0x0003e2000c101b2a */
[----:B------:R-:W-:Y:S02]  /*19ea0*/  SHF.R.S32.HI R15, RZ, 0x1f, R224 ;  /* 0x0000001fff0f7819 */ /* 0x000fe400000114e0 */
[-C--:B------:R-:W-:Y:S02]  /*19eb0*/  @!P2 LEA.HI.X R27, R225, R0.reuse, R24, 0x2, P4 ;  /* 0x00000000e11ba211 */ /* 0x080fe400020f1418 */
[----:B------:R-:W-:Y:S02]  /*19ec0*/  ISETP.GE.AND P3, PT, R222, UR4, PT ;  /* 0x00000004de007c0c */ /* 0x000fe4000bf66270 */
[----:B------:R-:W-:Y:S01]  /*19ed0*/  @!P0 LEA.HI.X R11, R224, R0, R15, 0x2, P5 ;  /* 0x00000000e00b8211 */ /* 0x000fe200028f140f */
[----:B------:R4:W-:Y:S01]  /*19ee0*/  @!P2 ST.E.64 desc[UR42][R26.64], R124 ;  /* 0x0000007c1a00a985 */ /* 0x0009e2000c101b2a */
[----:B------:R-:W-:-:S02]  /*19ef0*/  ISETP.GE.AND P4, PT, R221, UR4, PT ;  /* 0x00000004dd007c0c */ /* 0x000fc4000bf86270 */
[----:B------:R-:W-:Y:S01]  /*19f00*/  SHF.R.S32.HI R15, RZ, 0x1f, R223 ;  /* 0x0000001fff0f7819 */ /* 0x000fe200000114df */
[----:B------:R0:W-:Y:S01]  /*19f10*/  @!P0 ST.E.64 desc[UR42][R10.64], R128 ;  /* 0x000000800a008985 */ /* 0x0001e2000c101b2a */
[----:B--2---:R-:W-:Y:S02]  /*19f20*/  @!P1 LEA R8, P5, R223, R14, 0x2 ;  /* 0x0000000edf089211 */ /* 0x004fe400078a10ff */
[----:B------:R-:W-:Y:S02]  /*19f30*/  ISETP.GE.AND P2, PT, R220, UR4, PT ;  /* 0x00000004dc007c0c */ /* 0x000fe4000bf46270 */
[----:B------:R-:W-:Y:S02]  /*19f40*/  ISETP.GE.AND P0, PT, R219, UR4, PT ;  /* 0x00000004db007c0c */ /* 0x000fe4000bf06270 */
[----:B------:R-:W-:Y:S02]  /*19f50*/  @!P1 LEA.HI.X R9, R223, R0, R15, 0x2, P5 ;  /* 0x00000000df099211 */ /* 0x000fe400028f140f */
[----:B---3--:R-:W-:-:S02]  /*19f60*/  @!P3 LEA R12, P5, R222, R14, 0x2 ;  /* 0x0000000ede0cb211 */ /* 0x008fc400078a10ff */
[----:B------:R-:W-:Y:S01]  /*19f70*/  SHF.R.S32.HI R24, RZ, 0x1f, R222 ;  /* 0x0000001fff187819 */ /* 0x000fe200000114de */
[----:B------:R0:W-:Y:S01]  /*19f80*/  @!P1 ST.E.64 desc[UR42][R8.64], R132 ;  /* 0x0000008408009985 */ /* 0x0001e2000c101b2a */
[C---:B-1----:R-:W-:Y:S02]  /*19f90*/  @!P4 LEA R20, P1, R221.reuse, R14, 0x2 ;  /* 0x0000000edd14c211 */ /* 0x042fe400078210ff */
[----:B------:R-:W-:Y:S02]  /*19fa0*/  SHF.R.S32.HI R15, RZ, 0x1f, R221 ;  /* 0x0000001fff0f7819 */ /* 0x000fe400000114dd */
[----:B------:R-:W-:Y:S02]  /*19fb0*/  @!P3 LEA.HI.X R13, R222, R0, R24, 0x2, P5 ;  /* 0x00000000de0db211 */ /* 0x000fe400028f1418 */
[----:B------:R-:W-:Y:S02]  /*19fc0*/  SHF.R.S32.HI R24, RZ, 0x1f, R220 ;  /* 0x0000001fff187819 */ /* 0x000fe400000114dc */
[----:B----4-:R-:W-:Y:S01]  /*19fd0*/  @!P2 LEA R26, P5, R220, R14, 0x2 ;  /* 0x0000000edc1aa211 */ /* 0x010fe200078a10ff */
[----:B------:R0:W-:Y:S01]  /*19fe0*/  @!P3 ST.E.64 desc[UR42][R12.64], R136 ;  /* 0x000000880c00b985 */ /* 0x0001e2000c101b2a */
[----:B------:R-:W-:-:S02]  /*19ff0*/  @!P4 LEA.HI.X R21, R221, R0, R15, 0x2, P1 ;  /* 0x00000000dd15c211 */ /* 0x000fc400008f140f */
[C---:B------:R-:W-:Y:S02]  /*1a000*/  @!P0 LEA R14, P1, R219.reuse, R14, 0x2 ;  /* 0x0000000edb0e8211 */ /* 0x040fe400078210ff */
[-C--:B------:R-:W-:Y:S01]  /*1a010*/  @!P2 LEA.HI.X R27, R220, R0.reuse, R24, 0x2, P5 ;  /* 0x00000000dc1ba211 */ /* 0x080fe200028f1418 */
[----:B------:R0:W-:Y:S01]  /*1a020*/  @!P4 ST.E.64 desc[UR42][R20.64], R140 ;  /* 0x0000008c1400c985 */ /* 0x0001e2000c101b2a */
[----:B------:R-:W-:-:S03]  /*1a030*/  @!P0 LEA.HI.X R15, R219, R0, R237, 0x2, P1 ;  /* 0x00000000db0f8211 */ /* 0x000fc600008f14ed */
[----:B------:R0:W-:Y:S04]  /*1a040*/  @!P2 ST.E.64 desc[UR42][R26.64], R144 ;  /* 0x000000901a00a985 */ /* 0x0001e8000c101b2a */
[----:B------:R0:W-:Y:S02]  /*1a050*/  @!P0 ST.E.64 desc[UR42][R14.64], R148 ;  /* 0x000000940e008985 */ /* 0x0001e4000c101b2a */
.L_x_8995:
[----:B------:R-:W-:Y:S05]  /*1a060*/  BSYNC B1 ;  /* 0x0000000000017941 */ /* 0x000fea0003800000 */
.L_x_8994:
[----:B------:R-:W-:-:S03]  /*1a070*/  UMOV UR4, 0xffffffff ;  /* 0xffffffff00047882 */ /* 0x000fc60000000000 */
[----:B------:R-:W-:Y:S05]  /*1a080*/  BRA.DIV UR4, `(.L_x_8996) ;  /* 0x000000b204947947 */ /* 0x000fea000b800000 */
[----:B-1----:R1:W3:Y:S04]  /*1a090*/  SHFL.IDX PT, R0, R4, 0x1, 0x1c1f ;  /* 0x003c1f0004007f89 */ /* 0x0022e800000e0000 */
[----:B0-2---:R1:W0:Y:S02]  /*1a0a0*/  SHFL.IDX PT, R14, R3, 0x1, 0x1c1f ;  /* 0x003c1f00030e7f89 */ /* 0x00522400000e0000 */
.L_x_9248:
[----:B------:R-:W-:-:S13]  /*1a0b0*/  ISETP.GE.AND P0, PT, R25, R56, PT ;  /* 0x000000381900720c */ /* 0x000fda0003f06270 */
[----:B------:R-:W-:Y:S05]  /*1a0c0*/  @P0 BRA `(.L_x_8992) ;  /* 0x0000001000440947 */ /* 0x000fea0003800000 */
[----:B------:R-:W-:Y:S01]  /*1a0d0*/  ULDC UR4, c[0x0][0xac8] ;  /* 0x0002b20000047ab9 */ /* 0x000fe20000000800 */
[----:B-1----:R-:W-:Y:S02]  /*1a0e0*/  SHF.R.S32.HI R4, RZ, 0x1f, R233 ;  /* 0x0000001fff047819 */ /* 0x002fe400000114e9 */
[----:B------:R-:W-:Y:S02]  /*1a0f0*/  ISETP.GE.AND P2, PT, R197, UR4, PT ;  /* 0x00000004c5007c0c */ /* 0x000fe4000bf46270 */
[----:B------:R-:W-:Y:S02]  /*1a100*/  ISETP.GE.AND P3, PT, R233, UR4, PT ;  /* 0x00000004e9007c0c */ /* 0x000fe4000bf66270 */
[----:B------:R-:W-:Y:S02]  /*1a110*/  ISETP.GE.AND P1, PT, R232, UR4, PT ;  /* 0x00000004e8007c0c */ /* 0x000fe4000bf26270 */
[----:B------:R-:W-:Y:S02]  /*1a120*/  ISETP.GE.AND P0, PT, R231, UR4, PT ;  /* 0x00000004e7007c0c */ /* 0x000fe4000bf06270 */
[----:B------:R-:W-:-:S02]  /*1a130*/  SHF.R.S32.HI R3, RZ, 0x1f, R232 ;  /* 0x0000001fff037819 */ /* 0x000fc400000114e8 */
[----:B------:R-:W-:-:S03]  /*1a140*/  SHF.R.S32.HI R26, RZ, 0x1f, R222 ;  /* 0x0000001fff1a7819 */ /* 0x000fc600000114de */
[----:B---3--:R-:W-:Y:S02]  /*1a150*/  @!P2 IMAD.MOV.U32 R15, RZ, RZ, R0 ;  /* 0x000000ffff0fa224 */ /* 0x008fe400078e0000 */
[-C--:B0-----:R-:W-:Y:S01]  /*1a160*/  @!P3 LEA R10, P4, R233, R14.reuse, 0x2 ;  /* 0x0000000ee90ab211 */ /* 0x081fe200078810ff */
[----:B------:R-:W-:Y:S01]  /*1a170*/  @!P2 IMAD.WIDE R8, R197, 0x4, R14 ;  /* 0x00000004c508a825 */ /* 0x000fe200078e020e */
[----:B------:R-:W-:Y:S02]  /*1a180*/  @!P1 LEA R12, P5, R232, R14, 0x2 ;  /* 0x0000000ee80c9211 */ /* 0x000fe400078a10ff */
[-C--:B------:R-:W-:Y:S02]  /*1a190*/  @!P3 LEA.HI.X R11, R233, R0.reuse, R4, 0x2, P4 ;  /* 0x00000000e90bb211 */ /* 0x080fe400020f1404 */
[----:B------:R0:W-:Y:S01]  /*1a1a0*/  @!P2 ST.E.64 desc[UR42][R8.64], R90 ;  /* 0x0000005a0800a985 */ /* 0x0001e2000c101b2a */
[----:B------:R-:W-:Y:S02]  /*1a1b0*/  ISETP.GE.AND P2, PT, R230, UR4, PT ;  /* 0x00000004e6007c0c */ /* 0x000fe4000bf46270 */
[----:B------:R-:W-:Y:S01]  /*1a1c0*/  ISETP.GE.AND P4, PT, R229, UR4, PT ;  /* 0x00000004e5007c0c */ /* 0x000fe2000bf86270 */
[----:B------:R1:W-:Y:S01]  /*1a1d0*/  @!P3 ST.E.64 desc[UR42][R10.64], R94 ;  /* 0x0000005e0a00b985 */ /* 0x0003e2000c101b2a */
[----:B------:R-:W-:-:S02]  /*1a1e0*/  @!P1 LEA.HI.X R13, R232, R0, R3, 0x2, P5 ;  /* 0x00000000e80d9211 */ /* 0x000fc400028f1403 */
[CC--:B------:R-:W-:Y:S02]  /*1a1f0*/  @!P0 LEA R20, P5, R231.reuse, R14.reuse, 0x2 ;  /* 0x0000000ee7148211 */ /* 0x0c0fe400078a10ff */
[----:B------:R-:W-:Y:S01]  /*1a200*/  SHF.R.S32.HI R4, RZ, 0x1f, R231 ;  /* 0x0000001fff047819 */ /* 0x000fe200000114e7 */
[----:B------:R2:W-:Y:S01]  /*1a210*/  @!P1 ST.E.64 desc[UR42][R12.64], R98 ;  /* 0x000000620c009985 */ /* 0x0005e2000c101b2a */
[----:B------:R-:W-:Y:S02]  /*1a220*/  ISETP.GE.AND P3, PT, R228, UR4, PT ;  /* 0x00000004e4007c0c */ /* 0x000fe4000bf66270 */
[----:B------:R-:W-:Y:S02]  /*1a230*/  SHF.R.S32.HI R3, RZ, 0x1f, R230 ;  /* 0x0000001fff037819 */ /* 0x000fe400000114e6 */
[----:B------:R-:W-:Y:S02]  /*1a240*/  @!P2 LEA R24, P1, R230, R14, 0x2 ;  /* 0x0000000ee618a211 */ /* 0x000fe400078210ff */
[----:B------:R-:W-:-:S02]  /*1a250*/  @!P0 LEA.HI.X R21, R231, R0, R4, 0x2, P5 ;  /* 0x00000000e7158211 */ /* 0x000fc400028f1404 */
[----:B------:R-:W-:Y:S02]  /*1a260*/  @!P2 LEA.HI.X R25, R230, R0, R3, 0x2, P1 ;  /* 0x00000000e619a211 */ /* 0x000fe400008f1403 */
[----:B------:R-:W-:Y:S01]  /*1a270*/  ISETP.GE.AND P1, PT, R227, UR4, PT ;  /* 0x00000004e3007c0c */ /* 0x000fe2000bf26270 */
[----:B------:R3:W-:Y:S01]  /*1a280*/  @!P0 ST.E.64 desc[UR42][R20.64], R102 ;  /* 0x0000006614008985 */ /* 0x0007e2000c101b2a */
[-C--:B0-----:R-:W-:Y:S02]  /*1a290*/  @!P4 LEA R8, P0, R229, R14.reuse, 0x2 ;  /* 0x0000000ee508c211 */ /* 0x081fe400078010ff */
[----:B------:R-:W-:Y:S01]  /*1a2a0*/  SHF.R.S32.HI R4, RZ, 0x1f, R229 ;  /* 0x0000001fff047819 */ /* 0x000fe200000114e5 */
[----:B------:R0:W-:Y:S01]  /*1a2b0*/  @!P2 ST.E.64 desc[UR42][R24.64], R106 ;  /* 0x0000006a1800a985 */ /* 0x0001e2000c101b2a */
[----:B------:R-:W-:Y:S02]  /*1a2c0*/  SHF.R.S32.HI R3, RZ, 0x1f, R228 ;  /* 0x0000001fff037819 */ /* 0x000fe400000114e4 */
[----:B-1----:R-:W-:-:S02]  /*1a2d0*/  @!P3 LEA R10, P5, R228, R14, 0x2 ;  /* 0x0000000ee40ab211 */ /* 0x002fc400078a10ff */
[----:B------:R-:W-:Y:S02]  /*1a2e0*/  ISETP.GE.AND P2, PT, R226, UR4, PT ;  /* 0x00000004e2007c0c */ /* 0x000fe4000bf46270 */
[-C--:B------:R-:W-:Y:S02]  /*1a2f0*/  @!P4 LEA.HI.X R9, R229, R0.reuse, R4, 0x2, P0 ;  /* 0x00000000e509c211 */ /* 0x080fe400000f1404 */
[----:B------:R-:W-:Y:S02]  /*1a300*/  ISETP.GE.AND P0, PT, R225, UR4, PT ;  /* 0x00000004e1007c0c */ /* 0x000fe4000bf06270 */
[----:B------:R-:W-:Y:S01]  /*1a310*/  @!P3 LEA.HI.X R11, R228, R0, R3, 0x2, P5 ;  /* 0x00000000e40bb211 */ /* 0x000fe200028f1403 */
[----:B------:R1:W-:Y:S01]  /*1a320*/  @!P4 ST.E.64 desc[UR42][R8.64], R40 ;  /* 0x000000280800c985 */ /* 0x0003e2000c101b2a */
[----:B--2---:R-:W-:Y:S02]  /*1a330*/  @!P1 LEA R12, P5, R227, R14, 0x2 ;  /* 0x0000000ee30c9211 */ /* 0x004fe400078a10ff */
[----:B------:R-:W-:Y:S01]  /*1a340*/  SHF.R.S32.HI R3, RZ, 0x1f, R227 ;  /* 0x0000001fff037819 */ /* 0x000fe200000114e3 */
[----:B------:R2:W-:Y:S01]  /*1a350*/  @!P3 ST.E.64 desc[UR42][R10.64], R114 ;  /* 0x000000720a00b985 */ /* 0x0005e2000c101b2a */
[----:B------:R-:W-:-:S02]  /*1a360*/  ISETP.GE.AND P3, PT, R224, UR4, PT ;  /* 0x00000004e0007c0c */ /* 0x000fc4000bf66270 */
[----:B------:R-:W-:Y:S02]  /*1a370*/  @!P1 LEA.HI.X R13, R227, R0, R3, 0x2, P5 ;  /* 0x00000000e30d9211 */ /* 0x000fe400028f1403 */
[CC--:B---3--:R-:W-:Y:S02]  /*1a380*/  @!P2 LEA R20, P4, R226.reuse, R14.reuse, 0x2 ;  /* 0x0000000ee214a211 */ /* 0x0c8fe400078810ff */
[----:B------:R-:W-:Y:S01]  /*1a390*/  SHF.R.S32.HI R4, RZ, 0x1f, R226 ;  /* 0x0000001fff047819 */ /* 0x000fe200000114e2 */
[----:B------:R3:W-:Y:S01]  /*1a3a0*/  @!P1 ST.E.64 desc[UR42][R12.64], R118 ;  /* 0x000000760c009985 */ /* 0x0007e2000c101b2a */
[----:B0-----:R-:W-:Y:S02]  /*1a3b0*/  @!P0 LEA R24, P5, R225, R14, 0x2 ;  /* 0x0000000ee1188211 */ /* 0x001fe400078a10ff */
        /* <DEDUP_REMOVED lines=8> */
[----:B-1----:R-:W-:Y:S02]  /*1a440*/  @!P3 LEA R8, P5, R224, R14, 0x2 ;  /* 0x0000000ee008b211 */ /* 0x002fe400078a10ff */
[----:B------:R-:W-:-:S02]  /*1a450*/  ISETP.GE.AND P2, PT, R221, UR4, PT ;  /* 0x00000004dd007c0c */ /* 0x000fc4000bf46270 */
[----:B------:R-:W-:Y:S02]  /*1a460*/  ISETP.GE.AND P0, PT, R220, UR4, PT ;  /* 0x00000004dc007c0c */ /* 0x000fe4000bf06270 */
[----:B------:R-:W-:Y:S02]  /*1a470*/  @!P3 LEA.HI.X R9, R224, R0, R3, 0x2, P5 ;  /* 0x00000000e009b211 */ /* 0x000fe400028f1403 */
[----:B------:R-:W-:Y:S02]  /*1a480*/  SHF.R.S32.HI R3, RZ, 0x1f, R223 ;  /* 0x0000001fff037819 */ /* 0x000fe400000114df */
[CC--:B--2---:R-:W-:Y:S01]  /*1a490*/  @!P1 LEA R10, P5, R223.reuse, R14.reuse, 0x2 ;  /* 0x0000000edf0a9211 */ /* 0x0c4fe200078a10ff */
[----:B------:R4:W-:Y:S01]  /*1a4a0*/  @!P3 ST.E.64 desc[UR42][R8.64], R130 ;  /* 0x000000820800b985 */ /* 0x0009e2000c101b2a */
[----:B---3--:R-:W-:Y:S02]  /*1a4b0*/  @!P4 LEA R12, P3, R222, R14, 0x2 ;  /* 0x0000000ede0cc211 */ /* 0x008fe400078610ff */
[----:B------:R-:W-:-:S02]  /*1a4c0*/  @!P1 LEA.HI.X R11, R223, R0, R3, 0x2, P5 ;  /* 0x00000000df0b9211 */ /* 0x000fc400028f1403 */
[C---:B0-----:R-:W-:Y:S02]  /*1a4d0*/  @!P2 LEA R20, P5, R221.reuse, R14, 0x2 ;  /* 0x0000000edd14a211 */ /* 0x041fe400078a10ff */
[----:B------:R-:W-:Y:S01]  /*1a4e0*/  SHF.R.S32.HI R4, RZ, 0x1f, R221 ;  /* 0x0000001fff047819 */ /* 0x000fe200000114dd */
[----:B------:R4:W-:Y:S01]  /*1a4f0*/  @!P1 ST.E.64 desc[UR42][R10.64], R134 ;  /* 0x000000860a009985 */ /* 0x0009e2000c101b2a */
[----:B------:R-:W-:Y:S02]  /*1a500*/  @!P4 LEA.HI.X R13, R222, R0, R26, 0x2, P3 ;  /* 0x00000000de0dc211 */ /* 0x000fe400018f141a */
[----:B------:R-:W-:Y:S02]  /*1a510*/  SHF.R.S32.HI R3, RZ, 0x1f, R220 ;  /* 0x0000001fff037819 */ /* 0x000fe400000114dc */
[----:B------:R-:W-:Y:S01]  /*1a520*/  @!P0 LEA R26, P3, R220, R14, 0x2 ;  /* 0x0000000edc1a8211 */ /* 0x000fe200078610ff */
[----:B------:R4:W-:Y:S01]  /*1a530*/  @!P4 ST.E.64 desc[UR42][R12.64], R138 ;  /* 0x0000008a0c00c985 */ /* 0x0009e2000c101b2a */
[----:B------:R-:W-:-:S02]  /*1a540*/  @!P2 LEA.HI.X R21, R221, R0, R4, 0x2, P5 ;  /* 0x00000000dd15a211 */ /* 0x000fc400028f1404 */
        /* <DEDUP_REMOVED lines=9> */
.L_x_8979:
        /* <DEDUP_REMOVED lines=26> */
.L_x_8997:
        /* <DEDUP_REMOVED lines=26> */
[----:B------:R-:W-:-:S04]  /*1a920*/  IMAD.WIDE.U32 R24, R12, R209, RZ ;  /* 0x000000d10c187225 */ /* 0x000fc800078e00ff */
[----:B------:R-:W-:Y:S02]  /*1a930*/  IMAD R13, R12, R234, R13 ;  /* 0x000000ea0c0d7224 */ /* 0x000fe400078e020d */
[----:B-1----:R-:W-:Y:S01]  /*1a940*/  @P1 IMAD.HI.U32 R0, R31, R0, RZ ;  /* 0x000000001f001227 */ /* 0x002fe200078e00ff */
[----:B------:R-:W1:Y:S03]  /*1a950*/  @!P0 LDC R9, c[0x0][0xb54] ;  /* 0x0002d500ff098b82 */ /* 0x000e660000000800 */
[-C--:B----4-:R-:W-:Y:S02]  /*1a960*/  IMAD R29, R11, R206.reuse, RZ ;  /* 0x000000ce0b1d7224 */ /* 0x090fe400078e02ff */
[----:B------:R-:W-:Y:S01]  /*1a970*/  IMAD.WIDE.U32 R10, R10, R206, RZ ;  /* 0x000000ce0a0a7225 */ /* 0x000fe200078e00ff */
[----:B-----5:R-:W-:-:S03]  /*1a980*/  @P1 SHF.R.U32.HI R27, RZ, R35, R0 ;  /* 0x00000023ff1b1219 */ /* 0x020fc60000011600 */
        /* <DEDUP_REMOVED lines=10> */
[----:B0-----:R-:W-:Y:S01]  /*1aa30*/  IMAD R0, R21, R13, RZ ;  /* 0x0000000d15007224 */ /* 0x001fe200078e02ff */
[----:B------:R-:W-:-:S04]  /*1aa40*/  SHF.R.S32.HI R27, RZ, 0x1f, R27 ;  /* 0x0000001fff1b7819 */ /* 0x000fc8000001141b */
[----:B------:R-:W-:Y:S02]  /*1aa50*/  IADD3.X R11, R27, R4, R15, P0, P1 ;  /* 0x000000041b0b7210 */ /* 0x000fe400007e240f */
[----:B------:R-:W-:Y:S01]  /*1aa60*/  SHF.R.S32.HI R15, RZ, 0x1f, R13 ;  /* 0x0000001fff0f7819 */ /* 0x000fe2000001140d */
[----:B------:R-:W-:-:S04]  /*1aa70*/  IMAD.WIDE.U32 R10, R20, R13, R10 ;  /* 0x0000000d140a7225 */ /* 0x000fc800078e000a */
[----:B------:R-:W-:Y:S01]  /*1aa80*/  IMAD R15, R20, R15, R0 ;  /* 0x0000000f140f7224 */ /* 0x000fe200078e0200 */
[----:B--2---:R-:W-:-:S03]  /*1aa90*/  LEA R8, P0, R10, R8, 0x2 ;  /* 0x000000080a087211 */ /* 0x004fc600078010ff */
[----:B------:R-:W-:Y:S02]  /*1aaa0*/  IMAD.IADD R0, R11, 0x1, R15 ;  /* 0x000000010b007824 */ /* 0x000fe400078e020f */
[----:B------:R-:W-:-:S03]  /*1aab0*/  IMAD.MOV.U32 R11, RZ, RZ, -0x800000 ;  /* 0xff800000ff0b7424 */ /* 0x000fc600078e00ff */
[----:B-1----:R-:W-:-:S05]  /*1aac0*/  LEA.HI.X R9, R10, R9, R0, 0x2, P0 ;  /* 0x000000090a097211 */ /* 0x002fca00000f1400 */
[----:B------:R2:W-:Y:S02]  /*1aad0*/  STG.E desc[UR42][R8.64], R11 ;  /* 0x0000000b08007986 */ /* 0x0005e4000c10192a */
.L_x_8999:
[----:B------:R-:W-:Y:S05]  /*1aae0*/  BSYNC B1 ;  /* 0x0000000000017941 */ /* 0x000fea0003800000 */
.L_x_8998:
        /* <DEDUP_REMOVED lines=13> */
[----:B-1----:R-:W-:Y:S01]  /*1abc0*/  IMAD R4, R234, UR6, RZ ;  /* 0x00000006ea047c24 */ /* 0x002fe2000f8e02ff */
[----:B---3--:R-:W-:Y:S01]  /*1abd0*/  ISETP.NE.AND P0, PT, R21, 0x1, PT ;  /* 0x000000011500780c */ /* 0x008fe20003f05270 */
[----:B------:R-:W-:Y:S01]  /*1abe0*/  IMAD R9, R206, UR5, R9 ;  /* 0x00000005ce097c24 */ /* 0x000fe2000f8e0209 */
[----:B------:R-:W-:Y:S01]  /*1abf0*/  ULDC.64 UR4, c[0x0][0xae0] ;  /* 0x0002b80000047ab9 */ /* 0x000fe20000000a00 */
[----:B------:R-:W-:Y:S02]  /*1ac00*/  IMAD.IADD R190, R22, 0x1, R190 ;  /* 0x0000000116be7824 */ /* 0x000fe400078e02be */
[----:B------:R-:W-:-:S08]  /*1ac10*/  IMAD.WIDE.U32 R8, R209, UR6, R8 ;  /* 0x00000006d1087c25 */ /* 0x000fd0000f8e0008 */
[----:B------:R-:W1:Y:S08]  /*1ac20*/  @P0 LDC R13, c[0x0][0xbec] ;  /* 0x0002fb00ff0d0b82 */ /* 0x000e700000000800 */
[----:B------:R-:W2:Y:S01]  /*1ac30*/  @P0 LDC R15, c[0x0][0xbf0] ;  /* 0x0002fc00ff0f0b82 */ /* 0x000ea20000000800 */
[----:B-1----:R-:W-:-:S04]  /*1ac40*/  @P0 IMAD.HI.U32 R0, R10, R13, RZ ;  /* 0x0000000d0a000227 */ /* 0x002fc800078e00ff */
[----:B------:R-:W-:Y:S01]  /*1ac50*/  IMAD R13, R209, UR7, R4 ;  /* 0x00000007d10d7c24 */ /* 0x000fe2000f8e0204 */
[----:B--2---:R-:W-:-:S03]  /*1ac60*/  @P0 SHF.R.U32.HI R3, RZ, R15, R0 ;  /* 0x0000000fff030219 */ /* 0x004fc60000011600 */
        /* <DEDUP_REMOVED lines=19> */
[----:B------:R1:W2:Y:S04]  /*1ada0*/  SHFL.IDX PT, R3, R4, RZ, 0x181f ;  /* 0x00181fff04037589 */ /* 0x0002a800000e0000 */
[----:B------:R1:W3:Y:S02]  /*1adb0*/  SHFL.IDX PT, R14, R0, RZ, 0x181f ;  /* 0x00181fff000e7589 */ /* 0x0002e400000e0000 */
.L_x_9251:
[----:B------:R-:W-:Y:S01]  /*1adc0*/  IMAD R21, R26, R21, RZ ;  /* 0x000000151a157224 */ /* 0x000fe200078e02ff */
[----:B------:R-:W-:Y:S04]  /*1add0*/  BSSY B1, `(.L_x_9001) ;  /* 0x000000c000017945 */ /* 0x000fe80003800000 */
[----:B------:R-:W-:-:S13]  /*1ade0*/  ISETP.GE.AND P0, PT, R190, R21, PT ;  /* 0x00000015be00720c */ /* 0x000fda0003f06270 */
[----:B------:R-:W-:Y:S05]  /*1adf0*/  @P0 BRA `(.L_x_9002) ;  /* 0x0000000000240947 */ /* 0x000fea0003800000 */
[----:B------:R-:W-:Y:S02]  /*1ae00*/  ULDC UR4, c[0x0][0xac8] ;  /* 0x0002b20000047ab9 */ /* 0x000fe40000000800 */
        /* <DEDUP_REMOVED lines=8> */
.L_x_9002:
[----:B------:R-:W-:Y:S05]  /*1ae90*/  BSYNC B1 ;  /* 0x0000000000017941 */ /* 0x000fea0003800000 */
.L_x_9001:
[----:B------:R-:W-:-:S03]  /*1aea0*/  UMOV UR4, 0xffffffff ;  /* 0xffffffff00047882 */ /* 0x000fc60000000000 */
[----:B------:R-:W-:Y:S05]  /*1aeb0*/  BRA.DIV UR4, `(.L_x_9003) ;  /* 0x000000a604847947 */ /* 0x000fea000b800000 */
[----:B--2---:R2:W0:Y:S04]  /*1aec0*/  SHFL.IDX PT, R3, R4, 0x1, 0x181f ;  /* 0x00381f0004037f89 */ /* 0x00442800000e0000 */
[----:B---34-:R2:W3:Y:S02]  /*1aed0*/  SHFL.IDX PT, R14, R0, 0x1, 0x181f ;  /* 0x00381f00000e7f89 */ /* 0x0184e400000e0000 */
.L_x_9255:
[----:B------:R-:W-:Y:S01]  /*1aee0*/  VIADD R8, R190, 0x20 ;  /* 0x00000020be087836 */ /* 0x000fe20000000000 */
        /* <DEDUP_REMOVED lines=12> */
.L_x_9005:
[----:B------:R-:W-:Y:S05]  /*1afb0*/  BSYNC B1 ;  /* 0x0000000000017941 */ /* 0x000fea0003800000 */
.L_x_9004:
[----:B------:R-:W-:-:S03]  /*1afc0*/  UMOV UR4, 0xffffffff ;  /* 0xffffffff00047882 */ /* 0x000fc60000000000 */
[----:B------:R-:W-:Y:S05]  /*1afd0*/  BRA.DIV UR4, `(.L_x_9006) ;  /* 0x000000a604847947 */ /* 0x000fea000b800000 */
[----:B0-----:R0:W0:Y:S04]  /*1afe0*/  SHFL.IDX PT, R3, R4, 0x2, 0x181f ;  /* 0x00581f0004037f89 */ /* 0x00102800000e0000 */
[----:B---34-:R3:W4:Y:S02]  /*1aff0*/  SHFL.IDX PT, R14, R0, 0x2, 0x181f ;  /* 0x00581f00000e7f89 */ /* 0x01872400000e0000 */
.L_x_9259:
[----:B------:R-:W-:Y:S01]  /*1b000*/  VIADD R8, R190, 0x40 ;  /* 0x00000040be087836 */ /* 0x000fe20000000000 */
[----:B------:R-:W-:Y:S04]  /*1b010*/  BSSY B1, `(.L_x_9007) ;  /* 0x000000c000017945 */ /* 0x000fe80003800000 */
[----:B------:R-:W-:-:S13]  /*1b020*/  ISETP.GE.AND P0, PT, R8, R21, PT ;  /* 0x000000150800720c */ /* 0x000fda0003f06270 */
[----:B------:R-:W-:Y:S05]  /*1b030*/  @P0 BRA `(.L_x_9008) ;  /* 0x0000000000240947 */ /* 0x000fea0003800000 */
[----:B------:R-:W-:Y:S02]  /*1b040*/  ULDC UR4, c[0x0][0xac8] ;  /* 0x0002b20000047ab9 */ /* 0x000fe40000000800 */
        /* <DEDUP_REMOVED lines=8> */
.L_x_9008:
[----:B------:R-:W-:Y:S05]  /*1b0d0*/  BSYNC B1 ;  /* 0x0000000000017941 */ /* 0x000fea0003800000 */
.L_x_9007:
[----:B------:R-:W-:-:S03]  /*1b0e0*/  UMOV UR4, 0xffffffff ;  /* 0xffffffff00047882 */ /* 0x000fc60000000000 */
[----:B------:R-:W-:Y:S05]  /*1b0f0*/  BRA.DIV UR4, `(.L_x_9009) ;  /* 0x000000a604847947 */ /* 0x000fea000b800000 */
[----:B0-----:R0:W0:Y:S04]  /*1b100*/  SHFL.IDX PT, R3, R4, 0x3, 0x181f ;  /* 0x00781f0004037f89 */ /* 0x00102800000e0000 */
[----:B----4-:R4:W0:Y:S02]  /*1b110*/  SHFL.IDX PT, R14, R0, 0x3, 0x181f ;  /* 0x00781f00000e7f89 */ /* 0x01082400000e0000 */
.L_x_9263:
[----:B-1234-:R-:W-:-:S05]  /*1b120*/  VIADD R0, R190, 0x60 ;  /* 0x00000060be007836 */ /* 0x01efca0000000000 */
[----:B------:R-:W-:-:S13]  /*1b130*/  ISETP.GE.AND P0, PT, R0, R21, PT ;  /* 0x000000150000720c */ /* 0x000fda0003f06270 */
[----:B------:R-:W-:Y:S05]  /*1b140*/  @P0 BRA `(.L_x_8992) ;  /* 0x0000000000240947 */ /* 0x000fea0003800000 */
[----:B------:R-:W-:Y:S02]  /*1b150*/  ULDC UR4, c[0x0][0xac8] ;  /* 0x0002b20000047ab9 */ /* 0x000fe40000000800 */
        /* <DEDUP_REMOVED lines=8> */
.L_x_8992:
[----:B------:R-:W-:Y:S05]  /*1b1e0*/  BSYNC B0 ;  /* 0x0000000000007941 */ /* 0x000fea0003800000 */
.L_x_8978:
[----:B------:R-:W-:Y:S02]  /*1b1f0*/  ULDC UR4, c[0x0][0xc3c] ;  /* 0x00030f0000047ab9 */ /* 0x000fe40000000800 */
[----:B-1----:R-:W-:-:S13]  /*1b200*/  ISETP.GE.AND P0, PT, R7, UR4, PT ;  /* 0x0000000407007c0c */ /* 0x002fda000bf06270 */
[----:B------:R-:W-:Y:S05]  /*1b210*/  @!P0 BRA `(.L_x_9010) ;  /* 0xfffffe6000848947 */ /* 0x000fea000383ffff */
[----:B------:R-:W-:Y:S05]  /*1b220*/  BRA `(.L_x_8794) ;  /* 0x0000008400187947 */ /* 0x000fea0003800000 */
.L_x_8792:
        /* <DEDUP_REMOVED lines=20> */
.L_x_9011:
        /* <DEDUP_REMOVED lines=43> */
.L_x_9015:
        /* <DEDUP_REMOVED lines=39> */
.L_x_9013:
        /* <DEDUP_REMOVED lines=12> */
.L_x_9016:
        /* <DEDUP_REMOVED lines=63> */
.L_x_9017:
        /* <DEDUP_REMOVED lines=61> */
.L_x_9018:
[----:B01----:R-:W-:-:S05]  /*1c110*/  LOP3.LUT R3, RZ, R2, RZ, 0x33, !PT ;  /* 0x00000002ff037212 */ /* 0x003fca00078e33ff */
[----:B------:R-:W-:-:S05]  /*1c120*/  IMAD.IADD R2, R4, 0x1, R3 ;  /* 0x0000000104027824 */ /* 0x000fca00078e0203 */
[----:B------:R1:W-:Y:S01]  /*1c130*/  STL [R1+0x4], R2 ;  /* 0x0000040201007387 */ /* 0x0003e20000100800 */
[----:B------:R-:W-:Y:S05]  /*1c140*/  BRA `(.L_x_9019) ;  /* 0x0000000000107947 */ /* 0x000fea0003800000 */
.L_x_9014:
[----:B------:R-:W-:Y:S01]  /*1c150*/  IMAD.U32 R2, RZ, RZ, UR6 ;  /* 0x00000006ff027e24 */ /* 0x000fe2000f8e00ff */
[----:B------:R0:W-:Y:S04]  /*1c160*/  STL [R1+0x4], RZ ;  /* 0x000004ff01007387 */ /* 0x0001e80000100800 */
[----:B------:R0:W-:Y:S04]  /*1c170*/  STL [R1+0x8], RZ ;  /* 0x000008ff01007387 */ /* 0x0001e80000100800 */
[----:B------:R0:W-:Y:S02]  /*1c180*/  STL [R1], R2 ;  /* 0x0000000201007387 */ /* 0x0001e40000100800 */
.L_x_9019:
        /* <DEDUP_REMOVED lines=10> */
.L_x_9012:
        /* <DEDUP_REMOVED lines=8> */
[----:B------:R-:W3:Y:S01]  /*1c2b0*/  LDL.LU R4, [R1+0x10] ;  /* 0x0000100001047983 */ /* 0x000ee20000300800 */
        /* <DEDUP_REMOVED lines=38> */
.L_x_9163:
[----:B--2---:R-:W2:Y:S01]  /*1c520*/  LDL R0, [R1+0xc] ;  /* 0x00000c0001007983 */ /* 0x004ea20000100800 */
        /* <DEDUP_REMOVED lines=17> */
[----:B0-----:R0:W-:Y:S01]  /*1c640*/  STL [R1+0x38], R4 ;  /* 0x0000380401007387 */ /* 0x0011e20000100800 */
        /* <DEDUP_REMOVED lines=47> */
.L_x_9021:
        /* <DEDUP_REMOVED lines=18> */
.L_x_9022:
[----:B------:R-:W-:Y:S05]  /*1ca60*/  @!P2 BRA `(.L_x_9023) ;  /* 0x00000000000ca947 */ /* 0x000fea0003800000 */
[----:B------:R-:W2:Y:S04]  /*1ca70*/  LDG.E R8, desc[UR42][R6.64] ;  /* 0x0000002a06087981 */ /* 0x000ea8000c1e1900 */
[----:B------:R-:W2:Y:S02]  /*1ca80*/  LDG.E R6, desc[UR42][R6.64+0x4] ;  /* 0x0000042a06067981 */ /* 0x000ea4000c1e1900 */
[----:B--2---:R-:W-:-:S07]  /*1ca90*/  IMAD.IADD R8, R6, 0x1, -R8 ;  /* 0x0000000106087824 */ /* 0x004fce00078e0a08 */
.L_x_9023:
[----:B-1----:R-:W2:Y:S01]  /*1caa0*/  @P0 LDG.E R2, desc[UR42][R4.64] ;  /* 0x0000002a04020981 */ /* 0x002ea2000c1e1900 */
        /* <DEDUP_REMOVED lines=14> */
[----:B-1----:R-:W-:-:S05]  /*1cb90*/  @P1 IMAD.HI.U32 R0, R2, R3, RZ ;  /* 0x0000000302001227 */ /* 0x002fca00078e00ff */
[----:B----4-:R-:W-:Y:S01]  /*1cba0*/  @P1 SHF.R.U32.HI R2, RZ, R5, R0 ;  /* 0x00000005ff021219 */ /* 0x010fe20000011600 */
[----:B------:R-:W-:-:S05]  /*1cbb0*/  IMAD.IADD R0, R7, 0x1, R9 ;  /* 0x0000000107007824 */ /* 0x000fca00078e0209 */
[C---:B------:R-:W-:Y:S01]  /*1cbc0*/  IADD3 R21, R0.reuse, 0x80, -R13 ;  /* 0x0000008000157810 */ /* 0x040fe20007ffe80d */
[----:B------:R-:W-:-:S04]  /*1cbd0*/  VIADD R3, R0, 0x7f ;  /* 0x0000007f00037836 */ /* 0x000fc80000000000 */
        /* <DEDUP_REMOVED lines=40> */
.L_x_9025:
[----:B------:R-:W-:Y:S05]  /*1ce60*/  BSYNC B0 ;  /* 0x0000000000007941 */ /* 0x000fea0003800000 */
.L_x_9024:
[----:B------:R-:W-:Y:S01]  /*1ce70*/  IMAD R2, R11, R0, RZ ;  /* 0x000000000b027224 */ /* 0x000fe200078e02ff */
[----:B------:R-:W-:Y:S01]  /*1ce80*/  BSSY B0, `(.L_x_9026) ;  /* 0x000011e000007945 */ /* 0x000fe20003800000 */
[----:B------:R-:W-:-:S03]  /*1ce90*/  PLOP3.LUT P5, PT, PT, PT, PT, 0x80, 0x0 ;  /* 0x000000000000781c */ /* 0x000fc60003faf070 */
[C---:B------:R-:W-:Y:S01]  /*1cea0*/  VIADDMNMX R0, R2.reuse, R0, R6, PT ;  /* 0x0000000002007246 */ /* 0x040fe20003800106 */
[----:B------:R-:W-:-:S04]  /*1ceb0*/  IMAD R2, R2, 0x80, -R7 ;  /* 0x0000008002027824 */ /* 0x000fc800078e0a07 */
[----:B------:R-:W-:Y:S01]  /*1cec0*/  IMAD R0, R0, 0x80, -R7 ;  /* 0x0000008000007824 */ /* 0x000fe200078e0a07 */
[----:B------:R-:W-:-:S04]  /*1ced0*/  VIMNMX R2, RZ, R2, !PT ;  /* 0x00000002ff027248 */ /* 0x000fc80007fe0100 */
[----:B------:R-:W-:-:S04]  /*1cee0*/  VIMNMX R9, R0, R9, PT ;  /* 0x0000000900097248 */ /* 0x000fc80003fe0100 */
[----:B------:R-:W-:-:S13]  /*1cef0*/  ISETP.GT.AND P1, PT, R9, R2, PT ;  /* 0x000000020900720c */ /* 0x000fda0003f24270 */
[----:B------:R-:W-:Y:S01]  /*1cf00*/  @P1 VIADD R0, R9, 0x7f ;  /* 0x0000007f09001836 */ /* 0x000fe20000000000 */
[----:B------:R-:W-:-:S04]  /*1cf10*/  SHF.R.U32.HI R9, RZ, 0x7, R2 ;  /* 0x00000007ff097819 */ /* 0x000fc80000011602 */
[----:B------:R-:W-:Y:S01]  /*1cf20*/  @P1 SHF.R.S32.HI R2, RZ, 0x1f, R0 ;  /* 0x0000001fff021819 */ /* 0x000fe20000011400 */
[----:B------:R-:W-:-:S03]  /*1cf30*/  IMAD.MOV.U32 R6, RZ, RZ, R9 ;  /* 0x000000ffff067224 */ /* 0x000fc600078e0009 */
[----:B------:R-:W-:-:S04]  /*1cf40*/  @P1 LEA.HI R0, R2, R0, RZ, 0x7 ;  /* 0x0000000002001211 */ /* 0x000fc800078f38ff */
[----:B------:R-:W-:-:S04]  /*1cf50*/  @P1 SHF.R.S32.HI R6, RZ, 0x7, R0 ;  /* 0x00000007ff061819 */ /* 0x000fc80000011400 */
        /* <DEDUP_REMOVED lines=9> */
.L_x_9266:
[----:B-1----:R-:W-:Y:S02]  /*1cff0*/  ISETP.NE.AND P0, PT, R14, RZ, PT ;  /* 0x000000ff0e00720c */ /* 0x002fe40003f05270 */
[----:B------:R-:W-:-:S11]  /*1d000*/  PLOP3.LUT P1, PT, PT, PT, PT, 0x8, 0x0 ;  /* 0x000000000000781c */ /* 0x000fd60003f2e170 */
[----:B------:R-:W-:Y:S05]  /*1d010*/  @P0 BRA `(.L_x_9029) ;  /* 0x00000000000c0947 */ /* 0x000fea0003800000 */
[----:B------:R-:W-:-:S03]  /*1d020*/  UMOV UR4, 0xffffffff ;  /* 0xffffffff00047882 */ /* 0x000fc60000000000 */
[----:B------:R-:W-:Y:S05]  /*1d030*/  BRA.DIV UR4, `(.L_x_9030) ;  /* 0x0000008a04307947 */ /* 0x000fea000b800000 */
[----:B------:R-:W-:-:S13]  /*1d040*/  ELECT P1, URZ, PT ;  /* 0x00000000003f782f */ /* 0x000fda0003820000 */
.L_x_9029:
        /* <DEDUP_REMOVED lines=9> */
.L_x_9269:
[----:B------:R-:W-:Y:S05]  /*1d0e0*/  BSYNC B1 ;  /* 0x0000000000017941 */ /* 0x000fea0003800000 */
.L_x_9031:
        /* <DEDUP_REMOVED lines=12> */
.L_x_9270:
[----:B------:R-:W-:Y:S05]  /*1d1b0*/  BSYNC B2 ;  /* 0x0000000000027941 */ /* 0x000fea0003800000 */
.L_x_9035:
        /* <DEDUP_REMOVED lines=8> */
.L_x_9038:
[----:B------:R-:W-:Y:S05]  /*1d240*/  BSYNC B2 ;  /* 0x0000000000027941 */ /* 0x000fea0003800000 */
.L_x_9037:
        /* <DEDUP_REMOVED lines=11> */
[----:B------:R-:W-:Y:S02]  /*1d300*/  IMAD.SHL.U32 R11, R2, 0x4000, RZ ;  /* 0x00004000020b7824 */ /* 0x000fe400078e00ff */
[----:B------:R-:W-:Y:S02]  /*1d310*/  VIADD R2, R5, 0x28890 ;  /* 0x0002889005027836 */ /* 0x000fe40000000000 */
[----:B------:R-:W-:-:S07]  /*1d320*/  VIADD R4, R7, 0x18400 ;  /* 0x0001840007047836 */ /* 0x000fce0000000000 */
.L_x_9039:
        /* <DEDUP_REMOVED lines=16> */
.L_x_9040:
        /* <DEDUP_REMOVED lines=13> */
.L_x_9271:
[----:B------:R-:W-:Y:S05]  /*1d500*/  BSYNC B2 ;  /* 0x0000000000027941 */ /* 0x000fea0003800000 */
.L_x_9041:
        /* <DEDUP_REMOVED lines=10> */
.L_x_9044:
[----:B------:R-:W-:Y:S05]  /*1d5b0*/  BSYNC B2 ;  /* 0x0000000000027941 */ /* 0x000fea0003800000 */
.L_x_9043:
        /* <DEDUP_REMOVED lines=9> */
.L_x_9045:
        /* <DEDUP_REMOVED lines=15> */
.L_x_9046:
        /* <DEDUP_REMOVED lines=10> */
.L_x_9034:
[----:B------:R-:W-:Y:S05]  /*1d7e0*/  BSYNC B1 ;  /* 0x0000000000017941 */ /* 0x000fea0003800000 */
.L_x_9033:
        /* <DEDUP_REMOVED lines=13> */
.L_x_9061:
        /* <DEDUP_REMOVED lines=13> */
.L_x_9272:
[----:B------:R-:W-:Y:S05]  /*1d990*/  BSYNC B2 ;  /* 0x0000000000027941 */ /* 0x000fea0003800000 */
.L_x_9049:
        /* <DEDUP_REMOVED lines=8> */
.L_x_9052:
[----:B------:R-:W-:Y:S05]  /*1da20*/  BSYNC B2 ;  /* 0x0000000000027941 */ /* 0x000fea0003800000 */
.L_x_9051:
        /* <DEDUP_REMOVED lines=12> */
.L_x_9053:
        /* <DEDUP_REMOVED lines=16> */
.L_x_9054:
        /* <DEDUP_REMOVED lines=13> */
.L_x_9273:
[----:B------:R-:W-:Y:S05]  /*1dcc0*/  BSYNC B2 ;  /* 0x0000000000027941 */ /* 0x000fea0003800000 */
.L_x_9055:
        /* <DEDUP_REMOVED lines=10> */
.L_x_9058:
[----:B------:R-:W-:Y:S05]  /*1dd70*/  BSYNC B2 ;  /* 0x0000000000027941 */ /* 0x000fea0003800000 */
.L_x_9057:
        /* <DEDUP_REMOVED lines=8> */
.L_x_9059:
        /* <DEDUP_REMOVED lines=15> */
.L_x_9060:
        /* <DEDUP_REMOVED lines=10> */
.L_x_9048:
[----:B------:R-:W-:Y:S05]  /*1df90*/  BSYNC B1 ;  /* 0x0000000000017941 */ /* 0x000fea0003800000 */
.L_x_9047:
        /* <DEDUP_REMOVED lines=12> */
.L_x_9027:
[----:B------:R-:W-:Y:S05]  /*1e060*/  BSYNC B0 ;  /* 0x0000000000007941 */ /* 0x000fea0003800000 */
.L_x_9026:
        /* <DEDUP_REMOVED lines=49> */
.L_x_9063:
[----:B------:R-:W-:Y:S05]  /*1e380*/  BSYNC B0 ;  /* 0x0000000000007941 */ /* 0x000fea0003800000 */
.L_x_9062:
        /* <DEDUP_REMOVED lines=25> */
[----:B------:R4:W-:Y:S01]  /*1e520*/  STL [R1], R0 ;  /* 0x0000000001007387 */ /* 0x0009e20000100800 */
[----:B------:R-:W-:Y:S05]  /*1e530*/  BRA `(.L_x_9066) ;  /* 0x0000003800f47947 */ /* 0x000fea0003800000 */
.L_x_9065:
        /* <DEDUP_REMOVED lines=20> */
.L_x_9068:
[----:B------:R-:W-:Y:S05]  /*1e680*/  BSYNC B6 ;  /* 0x0000000000067941 */ /* 0x000fea0003800000 */
.L_x_9067:
        /* <DEDUP_REMOVED lines=20> */
.L_x_9071:
        /* <DEDUP_REMOVED lines=15> */
.L_x_9070:
[----:B------:R-:W-:Y:S05]  /*1e8c0*/  BSYNC B6 ;  /* 0x0000000000067941 */ /* 0x000fea0003800000 */
.L_x_9069:
        /* <DEDUP_REMOVED lines=25> */
.L_x_9276:
        /* <DEDUP_REMOVED lines=11> */
.L_x_9279:
        /* <DEDUP_REMOVED lines=24> */
.L_x_9075:
[----:B-1----:R-:W2:Y:S01]  /*1ec90*/  LDL R2, [R1+0x18] ;  /* 0x0000180001027983 */ /* 0x002ea20000100800 */
[----:B0-----:R-:W-:Y:S01]  /*1eca0*/  IMAD R0, R19, 0x8, R18 ;  /* 0x0000000813007824 */ /* 0x001fe200078e0212 */
[----:B--2---:R-:W-:-:S04]  /*1ecb0*/  SHF.L.U32 R2, R2, 0x1f, RZ ;  /* 0x0000001f02027819 */ /* 0x004fc800000006ff */
[----:B------:R-:W0:Y:S02]  /*1ecc0*/  SYNCS.PHASECHK.TRANS64.TRYWAIT P0, [R0+URZ+0x28840], R2 ;  /* 0x02884002000075a7 */ /* 0x000e24000800017f */
[----:B0-----:R-:W-:Y:S05]  /*1ecd0*/  @!P0 BRA `(.L_x_9076) ;  /* 0x0000006c00e48947 */ /* 0x001fea0003800000 */
.L_x_9280:
        /* <DEDUP_REMOVED lines=10> */
.L_x_9077:
        /* <DEDUP_REMOVED lines=19> */
[----:B--2---:R-:W-:Y:S02]  /*1eeb0*/  R2UR UR11, R4 ;  /* 0x00000000040b72ca */ /* 0x004fe400000e0000 */
[----:B---3--:R-:W-:-:S13]  /*1eec0*/  R2UR UR5, R2 ;  /* 0x00000000020572ca */ /* 0x008fda00000e0000 */
[----:B------:R-:W-:Y:S02]  /*1eed0*/  ULEA UR11, UR11, UR5, 0x7 ;  /* 0x000000050b0b7291 */ /* 0x000fe4000f8e383f */
[----:B------:R-:W-:-:S09]  /*1eee0*/  UIADD3.X UR5, URZ, UR39, URZ, UP0, !UPT ;  /* 0x000000273f057290 */ /* 0x000fd200087fe43f */
[----:B------:R0:W-:Y:S02]  /*1eef0*/  UTMALDG.4D [UR8], [UR4], desc[UR6] ;  /* 0x00000608040075b4 */ /* 0x0001e40008019000 */
[----:B0-----:R-:W-:Y:S01]  /*1ef00*/  UMOV UR8, UR14 ;  /* 0x0000000e00087c82 */ /* 0x001fe20008000000 */
[----:B------:R-:W-:Y:S02]  /*1ef10*/  UMOV UR10, UR15 ;  /* 0x0000000f000a7c82 */ /* 0x000fe40008000000 */
[----:B------:R1:W-:Y:S02]  /*1ef20*/  UTMALDG.4D [UR8], [UR4], desc[UR6] ;  /* 0x00000608040075b4 */ /* 0x0003e40008019000 */
[----:B-1----:R-:W-:Y:S01]  /*1ef30*/  NOP ;  /* 0x0000000000007918 */ /* 0x002fe20000000000 */
.L_x_9073:
        /* <DEDUP_REMOVED lines=40> */
.L_x_9079:
[----:B------:R-:W-:Y:S05]  /*1f1c0*/  BSYNC B6 ;  /* 0x0000000000067941 */ /* 0x000fea0003800000 */
.L_x_9078:
[----:B0-----:R-:W2:Y:S01]  /*1f1d0*/  LDL.LU R0, [R1+0x4c] ;  /* 0x00004c0001007983 */ /* 0x001ea20000300800 */
[----:B------:R-:W-:Y:S01]  /*1f1e0*/  ULDC.64 UR4, c[0x0][0x2d8] ;  /* 0x0000b60000047ab9 */ /* 0x000fe20000000a00 */
[----:B------:R-:W0:Y:S02]  /*1f1f0*/  LDC R7, c[0x0][0x448] ;  /* 0x00011200ff077b82 */ /* 0x000e240000000800 */
[----:B------:R-:W3:Y:S04]  /*1f200*/  LDL.LU R4, [R1+0x3c] ;  /* 0x00003c0001047983 */ /* 0x000ee80000300800 */
[----:B------:R-:W3:Y:S04]  /*1f210*/  LDL.LU.64 R2, [R1+0x58] ;  /* 0x0000580001027983 */ /* 0x000ee80000300a00 */
[----:B------:R-:W4:Y:S04]  /*1f220*/  LDL.LU R5, [R1+0x38] ;  /* 0x0000380001057983 */ /* 0x000f280000300800 */
[----:B------:R-:W4:Y:S01]  /*1f230*/  LDL R10, [R1+0x4] ;  /* 0x00000400010a7983 */ /* 0x000f220000100800 */
[----:B------:R-:W1:Y:S01]  /*1f240*/  S2R R8, SR_TID.X ;  /* 0x0000000000087919 */ /* 0x000e620000002100 */
[----:B------:R-:W1:Y:S01]  /*1f250*/  S2R R9, SR_TID.X ;  /* 0x0000000000097919 */ /* 0x000e620000002100 */
[----:B0-----:R-:W-:-:S13]  /*1f260*/  ISETP.NE.AND P0, PT, R7, 0x1, PT ;  /* 0x000000010700780c */ /* 0x001fda0003f05270 */
[----:B------:R-:W0:Y:S01]  /*1f270*/  @P0 LDC R6, c[0x0][0x450] ;  /* 0x00011400ff060b82 */ /* 0x000e220000000800 */
[----:B-1----:R-:W-:Y:S02]  /*1f280*/  IMAD.SHL.U32 R8, R8, 0x8, RZ ;  /* 0x0000000808087824 */ /* 0x002fe400078e00ff */
[----:B------:R-:W-:-:S03]  /*1f290*/  IMAD.SHL.U32 R9, R9, 0x8, RZ ;  /* 0x0000000809097824 */ /* 0x000fc600078e00ff */
[----:B------:R-:W-:-:S04]  /*1f2a0*/  LOP3.LUT R8, R8, 0x38, RZ, 0xc0, !PT ;  /* 0x0000003808087812 */ /* 0x000fc800078ec0ff */
        /* <DEDUP_REMOVED lines=47> */
[----:B------:R-:W-:-:S05]  /*1f5a0*/  SHF.R.U32.HI R11, RZ, 0x3, R11 ;  /* 0x00000003ff0b7819 */ /* 0x000fca000001160b */
[----:B------:R-:W-:-:S04]  /*1f5b0*/  IMAD R0, R10, 0x80, R11 ;  /* 0x000000800a007824 */ /* 0x000fc800078e020b */
[----:B------:R-:W-:Y:S02]  /*1f5c0*/  VIADD R5, R0, 0x10 ;  /* 0x0000001000057836 */ /* 0x000fe40000000000 */
[----:B--2---:R-:W-:Y:S02]  /*1f5d0*/  IMAD R2, R6, R7, RZ ;  /* 0x0000000706027224 */ /* 0x004fe400078e02ff */
[----:B------:R-:W1:Y:S04]  /*1f5e0*/  SHFL.IDX PT, R7, R4, RZ, 0x181f ;  /* 0x00181fff04077589 */ /* 0x000e6800000e0000 */
[----:B------:R-:W2:Y:S01]  /*1f5f0*/  SHFL.IDX PT, R6, R3, RZ, 0x181f ;  /* 0x00181fff03067589 */ /* 0x000ea200000e0000 */
        /* <DEDUP_REMOVED lines=70> */
.L_x_9297:
[----:B------:R-:W-:Y:S01]  /*1fa60*/  VIADD R0, R0, 0x70 ;  /* 0x0000007000007836 */ /* 0x000fe20000000000 */
[----:B------:R-:W-:Y:S04]  /*1fa70*/  BSSY B0, `(.L_x_9081) ;  /* 0x000000a000007945 */ /* 0x000fe80003800000 */
[----:B------:R-:W-:-:S13]  /*1fa80*/  ISETP.GE.AND P2, PT, R0, R2, PT ;  /* 0x000000020000720c */ /* 0x000fda0003f46270 */
[----:B------:R-:W-:Y:S05]  /*1fa90*/  @P2 BRA `(.L_x_9082) ;  /* 0x00000000001c2947 */ /* 0x000fea0003800000 */
[----:B---3--:R-:W-:-:S05]  /*1faa0*/  LEA R2, P2, R9, R3, 0x1 ;  /* 0x0000000309027211 */ /* 0x008fca00078408ff */
[----:B-12---:R-:W-:-:S05]  /*1fab0*/  IMAD.X R3, RZ, RZ, R5, P2 ;  /* 0x000000ffff037224 */ /* 0x006fca00010e0605 */
[----:B------:R-:W-:Y:S01]  /*1fac0*/  @!PT LDS RZ, [RZ] ;  /* 0x00000000fffff984 */ /* 0x000fe20000000800 */
[----:B------:R-:W-:Y:S01]  /*1fad0*/  @!PT LDS RZ, [RZ] ;  /* 0x00000000fffff984 */ /* 0x000fe20000000800 */
[----:B------:R-:W-:Y:S01]  /*1fae0*/  @!PT LDS RZ, [RZ] ;  /* 0x00000000fffff984 */ /* 0x000fe20000000800 */
[----:B------:R4:W-:Y:S04]  /*1faf0*/  LDGSTS.E.BYPASS.LTC128B.128 [R8+0x13c00], desc[UR42][R2.64], !P0 ;  /* 0x13c0000002087fae */ /* 0x0009e8000c101d6a */
[----:B------:R4:W-:Y:S02]  /*1fb00*/  LDGSTS.E.BYPASS.LTC128B.128 [R8+0x17c00], desc[UR42][R2.64+0x80], !P1 ;  /* 0x17c0008002087fae */ /* 0x0009e4000c901d6a */
.L_x_9082:
[----:B------:R-:W-:Y:S05]  /*1fb10*/  BSYNC B0 ;  /* 0x0000000000007941 */ /* 0x000fea0003800000 */
.L_x_9081:
[----:B------:R-:W-:Y:S01]  /*1fb20*/  NOP ;  /* 0x0000000000007918 */ /* 0x000fe20000000000 */
[----:B------:R-:W-:-:S13]  /*1fb30*/  PLOP3.LUT P0, PT, PT, PT, PT, 0x80, 0x0 ;  /* 0x000000000000781c */ /* 0x000fda0003f0f070 */
.L_x_9083:
        /* <DEDUP_REMOVED lines=18> */
.L_x_9298:
[----:B------:R-:W-:Y:S05]  /*1fc60*/  BSYNC B0 ;  /* 0x0000000000007941 */ /* 0x000fea0003800000 */
.L_x_9084:
        /* <DEDUP_REMOVED lines=8> */
[----:B------:R-:W4:Y:S01]  /*1fcf0*/  LDL.LU R4, [R1+0x40] ;  /* 0x0000400001047983 */ /* 0x000f220000300800 */
[----:B------:R-:W-:Y:S01]  /*1fd00*/  BSSY B2, `(.L_x_9088) ;  /* 0x00000a8000027945 */ /* 0x000fe20003800000 */
[----:B---3--:R-:W-:-:S04]  /*1fd10*/  VIADD R2, R2, 0x1 ;  /* 0x0000000102027836 */ /* 0x008fc80000000000 */
[----:B--2---:R-:W-:-:S05]  /*1fd20*/  IMAD R2, R2, R5, RZ ;  /* 0x0000000502027224 */ /* 0x004fca00078e02ff */
        /* <DEDUP_REMOVED lines=42> */
.L_x_9092:
[----:B------:R-:W-:Y:S01]  /*1ffd0*/  IMAD R3, R7, 0x8, R18 ;  /* 0x0000000807037824 */ /* 0x000fe200078e0212 */
[----:B------:R-:W-:Y:S01]  /*1ffe0*/  SHF.L.U32 R2, R10, 0x1f, RZ ;  /* 0x0000001f0a027819 */ /* 0x000fe200000006ff */
[----:B------:R-:W-:Y:S03]  /*1fff0*/  BSSY B3, `(.L_x_9093) ;  /* 0x0000003000037945 */ /* 0x000fe60003800000 */
[----:B------:R-:W2:Y:S02]  /*20000*/  SYNCS.PHASECHK.TRANS64.TRYWAIT P0, [R3+URZ+0x28840], R2 ;  /* 0x02884002030075a7 */ /* 0x000ea4000800017f */
[----:B--2---:R-:W-:Y:S05]  /*20010*/  @!P0 BRA `(.L_x_9094) ;  /* 0x0000006400f48947 */ /* 0x004fea0003800000 */
.L_x_9299:
[----:B------:R-:W-:Y:S05]  /*20020*/  BSYNC B3 ;  /* 0x0000000000037941 */ /* 0x000fea0003800000 */
.L_x_9093:
        /* <DEDUP_REMOVED lines=11> */
.L_x_9096:
[----:B------:R-:W-:Y:S05]  /*200e0*/  BSYNC B3 ;  /* 0x0000000000037941 */ /* 0x000fea0003800000 */
.L_x_9095:
        /* <DEDUP_REMOVED lines=12> */
.L_x_9097:
        /* <DEDUP_REMOVED lines=16> */
.L_x_9098:
        /* <DEDUP_REMOVED lines=16> */
.L_x_9300:
[----:B------:R-:W-:Y:S05]  /*203b0*/  BSYNC B3 ;  /* 0x0000000000037941 */ /* 0x000fea0003800000 */
.L_x_9099:
        /* <DEDUP_REMOVED lines=10> */
.L_x_9101:
[----:B------:R-:W2:Y:S01]  /*20460*/  LDL R3, [R1+0x10] ;  /* 0x0000100001037983 */ /* 0x000ea20000100800 */
[----:B------:R-:W-:Y:S01]  /*20470*/  BSSY B3, `(.L_x_9102) ;  /* 0x0000004000037945 */ /* 0x000fe20003800000 */
[----:B--2---:R-:W-:-:S13]  /*20480*/  LOP3.LUT P0, RZ, R3, 0x8, RZ, 0xc0, !PT ;  /* 0x0000000803ff7812 */ /* 0x004fda000780c0ff */
[----:B------:R-:W-:Y:S05]  /*20490*/  @P0 BRA `(.L_x_9103) ;  /* 0x0000000000040947 */ /* 0x000fea0003800000 */
[----:B------:R-:W-:Y:S01]  /*204a0*/  BPT.TRAP 0x1 ;  /* 0x000000040000795c */ /* 0x000fe20000300000 */
.L_x_9103:
[----:B------:R-:W-:Y:S05]  /*204b0*/  BSYNC B3 ;  /* 0x0000000000037941 */ /* 0x000fea0003800000 */
.L_x_9102:
        /* <DEDUP_REMOVED lines=12> */
.L_x_9104:
        /* <DEDUP_REMOVED lines=15> */
.L_x_9105:
        /* <DEDUP_REMOVED lines=12> */
.L_x_9091:
[----:B------:R-:W-:Y:S05]  /*20730*/  BSYNC B1 ;  /* 0x0000000000017941 */ /* 0x000fea0003800000 */
.L_x_9090:
[----:B-1----:R-:W2:Y:S01]  /*20740*/  LDL.LU R0, [R1+0x44] ;  /* 0x0000440001007983 */ /* 0x002ea20000300800 */
[----:B------:R-:W-:-:S03]  /*20750*/  IMAD.MOV.U32 R19, RZ, RZ, R7 ;  /* 0x000000ffff137224 */ /* 0x000fc600078e0007 */
[----:B------:R1:W-:Y:S02]  /*20760*/  STL [R1+0x18], R10 ;  /* 0x0000180a01007387 */ /* 0x0003e40000100800 */
[----:B-12---:R-:W-:-:S07]  /*20770*/  VIADD R0, R0, 0xfffffffd ;  /* 0xfffffffd00007836 */ /* 0x006fce0000000000 */
.L_x_9089:
[----:B------:R-:W-:Y:S05]  /*20780*/  BSYNC B2 ;  /* 0x0000000000027941 */ /* 0x000fea0003800000 */
.L_x_9088:
[----:B------:R-:W-:Y:S01]  /*20790*/  VIADD R9, R9, 0xfffffffe ;  /* 0xfffffffe09097836 */ /* 0x000fe20000000000 */
[----:B------:R-:W-:-:S04]  /*207a0*/  LOP3.LUT R6, RZ, R6, RZ, 0x33, !PT ;  /* 0x00000006ff067212 */ /* 0x000fc800078e33ff */
[----:B------:R-:W-:-:S13]  /*207b0*/  ISETP.NE.AND P0, PT, R9, R6, PT ;  /* 0x000000060900720c */ /* 0x000fda0003f05270 */
[----:B------:R-:W-:Y:S05]  /*207c0*/  @!P0 BRA `(.L_x_9087) ;  /* 0x0000001000e08947 */ /* 0x000fea0003800000 */
[----:B------:R-:W-:-:S07]  /*207d0*/  IMAD.MOV.U32 R8, RZ, RZ, R17 ;  /* 0x000000ffff087224 */ /* 0x000fce00078e0011 */
.L_x_9138:
[----:B--2---:R-:W2:Y:S04]  /*207e0*/  LDL R3, [R1+0x10] ;  /* 0x0000100001037983 */ /* 0x004ea80000100800 */
        /* <DEDUP_REMOVED lines=34> */
.L_x_9108:
[----:B------:R-:W-:Y:S01]  /*20a10*/  IMAD R3, R4, 0x8, R18 ;  /* 0x0000000804037824 */ /* 0x000fe200078e0212 */
[----:B------:R-:W-:Y:S01]  /*20a20*/  SHF.L.U32 R2, R5, 0x1f, RZ ;  /* 0x0000001f05027819 */ /* 0x000fe200000006ff */
[----:B------:R-:W-:Y:S03]  /*20a30*/  BSSY B2, `(.L_x_9109) ;  /* 0x0000003000027945 */ /* 0x000fe60003800000 */
[----:B------:R-:W2:Y:S02]  /*20a40*/  SYNCS.PHASECHK.TRANS64.TRYWAIT P0, [R3+URZ+0x28840], R2 ;  /* 0x02884002030075a7 */ /* 0x000ea4000800017f */
[----:B--2---:R-:W-:Y:S05]  /*20a50*/  @!P0 BRA `(.L_x_9110) ;  /* 0x0000005c008c8947 */ /* 0x004fea0003800000 */
.L_x_9301:
[----:B------:R-:W-:Y:S05]  /*20a60*/  BSYNC B2 ;  /* 0x0000000000027941 */ /* 0x000fea0003800000 */
.L_x_9109:
[----:B------:R-:W3:Y:S01]  /*20a70*/  S2R R7, SR_TID.X ;  /* 0x0000000000077919 */ /* 0x000ee20000002100 */
[----:B------:R-:W-:Y:S01]  /*20a80*/  BSSY B2, `(.L_x_9111) ;  /* 0x000000a000027945 */ /* 0x000fe20003800000 */
[----:B---3--:R-:W-:-:S04]  /*20a90*/  LOP3.LUT R7, R7, 0x7f, RZ, 0xc0, !PT ;  /* 0x0000007f07077812 */ /* 0x008fc800078ec0ff */
[----:B------:R-:W-:-:S13]  /*20aa0*/  ISETP.NE.AND P0, PT, R7, RZ, PT ;  /* 0x000000ff0700720c */ /* 0x000fda0003f05270 */
[----:B------:R-:W-:Y:S05]  /*20ab0*/  @P0 BRA `(.L_x_9112) ;  /* 0x0000000000180947 */ /* 0x000fea0003800000 */
[----:B------:R-:W3:Y:S01]  /*20ac0*/  LDL R7, [R1+0x10] ;  /* 0x0000100001077983 */ /* 0x000ee20000100800 */
[----:B--2---:R-:W-:-:S04]  /*20ad0*/  IMAD.MOV.U32 R2, RZ, RZ, 0x8000 ;  /* 0x00008000ff027424 */ /* 0x004fc800078e00ff */
[----:B------:R4:W-:Y:S01]  /*20ae0*/  SYNCS.ARRIVE.TRANS64 RZ, [R3+URZ+0x28830], R2 ;  /* 0x0288300203ff79a7 */ /* 0x0009e2000800003f */
[----:B---3--:R-:W-:-:S13]  /*20af0*/  LOP3.LUT P1, RZ, R7, 0x1, RZ, 0xc0, !PT ;  /* 0x0000000107ff7812 */ /* 0x008fda000782c0ff */
[----:B----4-:R-:W-:Y:S05]  /*20b00*/  @!P1 BRA `(.L_x_9112) ;  /* 0x0000000000049947 */ /* 0x010fea0003800000 */
[----:B------:R-:W-:Y:S01]  /*20b10*/  BPT.TRAP 0x1 ;  /* 0x000000040000795c */ /* 0x000fe20000300000 */
.L_x_9112:
[----:B------:R-:W-:Y:S05]  /*20b20*/  BSYNC B2 ;  /* 0x0000000000027941 */ /* 0x000fea0003800000 */
.L_x_9111:
        /* <DEDUP_REMOVED lines=12> */
.L_x_9113:
        /* <DEDUP_REMOVED lines=16> */
.L_x_9114:
        /* <DEDUP_REMOVED lines=16> */
.L_x_9302:
[----:B------:R-:W-:Y:S05]  /*20df0*/  BSYNC B2 ;  /* 0x0000000000027941 */ /* 0x000fea0003800000 */
.L_x_9115:
        /* <DEDUP_REMOVED lines=10> */
.L_x_9117:
[----:B------:R-:W2:Y:S01]  /*20ea0*/  LDL R3, [R1+0x10] ;  /* 0x0000100001037983 */ /* 0x000ea20000100800 */
[----:B------:R-:W-:Y:S01]  /*20eb0*/  BSSY B2, `(.L_x_9118) ;  /* 0x0000004000027945 */ /* 0x000fe20003800000 */
[----:B--2---:R-:W-:-:S13]  /*20ec0*/  LOP3.LUT P0, RZ, R3, 0x8, RZ, 0xc0, !PT ;  /* 0x0000000803ff7812 */ /* 0x004fda000780c0ff */
[----:B------:R-:W-:Y:S05]  /*20ed0*/  @P0 BRA `(.L_x_9119) ;  /* 0x0000000000040947 */ /* 0x000fea0003800000 */
[----:B------:R-:W-:Y:S01]  /*20ee0*/  BPT.TRAP 0x1 ;  /* 0x000000040000795c */ /* 0x000fe20000300000 */
.L_x_9119:
[----:B------:R-:W-:Y:S05]  /*20ef0*/  BSYNC B2 ;  /* 0x0000000000027941 */ /* 0x000fea0003800000 */
.L_x_9118:
        /* <DEDUP_REMOVED lines=12> */
.L_x_9120:
        /* <DEDUP_REMOVED lines=15> */
.L_x_9121:
        /* <DEDUP_REMOVED lines=12> */
.L_x_9107:
[----:B------:R-:W-:Y:S05]  /*21170*/  BSYNC B1 ;  /* 0x0000000000017941 */ /* 0x000fea0003800000 */
.L_x_9106:
[----:B------:R-:W2:Y:S01]  /*21180*/  LDL R2, [R1+0x10] ;  /* 0x0000100001027983 */ /* 0x000ea20000100800 */
        /* <DEDUP_REMOVED lines=34> */
.L_x_9124:
[----:B------:R-:W-:Y:S01]  /*213b0*/  IMAD R2, R19, 0x8, R18 ;  /* 0x0000000813027824 */ /* 0x000fe200078e0212 */
[----:B------:R-:W-:Y:S01]  /*213c0*/  SHF.L.U32 R3, R10, 0x1f, RZ ;  /* 0x0000001f0a037819 */ /* 0x000fe200000006ff */
[----:B------:R-:W-:Y:S03]  /*213d0*/  BSSY B2, `(.L_x_9125) ;  /* 0x0000003000027945 */ /* 0x000fe60003800000 */
[----:B------:R-:W3:Y:S02]  /*213e0*/  SYNCS.PHASECHK.TRANS64.TRYWAIT P0, [R2+URZ+0x28840], R3 ;  /* 0x02884003020075a7 */ /* 0x000ee4000800017f */
[----:B---3--:R-:W-:Y:S05]  /*213f0*/  @!P0 BRA `(.L_x_9126) ;  /* 0x00000054004c8947 */ /* 0x008fea0003800000 */
.L_x_9303:
[----:B------:R-:W-:Y:S05]  /*21400*/  BSYNC B2 ;  /* 0x0000000000027941 */ /* 0x000fea0003800000 */
.L_x_9125:
[----:B--2---:R-:W2:Y:S01]  /*21410*/  S2R R9, SR_TID.X ;  /* 0x0000000000097919 */ /* 0x004ea20000002100 */
[----:B------:R-:W-:Y:S01]  /*21420*/  BSSY B2, `(.L_x_9127) ;  /* 0x000000a000027945 */ /* 0x000fe20003800000 */
[----:B--2---:R-:W-:-:S04]  /*21430*/  LOP3.LUT R9, R9, 0x7f, RZ, 0xc0, !PT ;  /* 0x0000007f09097812 */ /* 0x004fc800078ec0ff */
[----:B------:R-:W-:-:S13]  /*21440*/  ISETP.NE.AND P0, PT, R9, RZ, PT ;  /* 0x000000ff0900720c */ /* 0x000fda0003f05270 */
[----:B------:R-:W-:Y:S05]  /*21450*/  @P0 BRA `(.L_x_9128) ;  /* 0x0000000000180947 */ /* 0x000fea0003800000 */
[----:B------:R-:W2:Y:S01]  /*21460*/  LDL R9, [R1+0x10] ;  /* 0x0000100001097983 */ /* 0x000ea20000100800 */
[----:B---3--:R-:W-:-:S04]  /*21470*/  IMAD.MOV.U32 R3, RZ, RZ, 0x8000 ;  /* 0x00008000ff037424 */ /* 0x008fc800078e00ff */
[----:B------:R4:W-:Y:S01]  /*21480*/  SYNCS.ARRIVE.TRANS64 RZ, [R2+URZ+0x28830], R3 ;  /* 0x0288300302ff79a7 */ /* 0x0009e2000800003f */
[----:B--2---:R-:W-:-:S13]  /*21490*/  LOP3.LUT P1, RZ, R9, 0x1, RZ, 0xc0, !PT ;  /* 0x0000000109ff7812 */ /* 0x004fda000782c0ff */
[----:B----4-:R-:W-:Y:S05]  /*214a0*/  @!P1 BRA `(.L_x_9128) ;  /* 0x0000000000049947 */ /* 0x010fea0003800000 */
[----:B------:R-:W-:Y:S01]  /*214b0*/  BPT.TRAP 0x1 ;  /* 0x000000040000795c */ /* 0x000fe20000300000 */
.L_x_9128:
[----:B------:R-:W-:Y:S05]  /*214c0*/  BSYNC B2 ;  /* 0x0000000000027941 */ /* 0x000fea0003800000 */
.L_x_9127:
        /* <DEDUP_REMOVED lines=12> */
.L_x_9129:
        /* <DEDUP_REMOVED lines=16> */
.L_x_9130:
        /* <DEDUP_REMOVED lines=15> */
.L_x_9304:
[----:B------:R-:W-:Y:S05]  /*21780*/  BSYNC B2 ;  /* 0x0000000000027941 */ /* 0x000fea0003800000 */
.L_x_9131:
        /* <DEDUP_REMOVED lines=10> */
.L_x_9133:
[----:B------:R-:W2:Y:S01]  /*21830*/  LDL R3, [R1+0x10] ;  /* 0x0000100001037983 */ /* 0x000ea20000100800 */
[----:B------:R-:W-:Y:S01]  /*21840*/  BSSY B2, `(.L_x_9134) ;  /* 0x0000004000027945 */ /* 0x000fe20003800000 */
[----:B--2---:R-:W-:-:S13]  /*21850*/  LOP3.LUT P0, RZ, R3, 0x8, RZ, 0xc0, !PT ;  /* 0x0000000803ff7812 */ /* 0x004fda000780c0ff */
[----:B------:R-:W-:Y:S05]  /*21860*/  @P0 BRA `(.L_x_9135) ;  /* 0x0000000000040947 */ /* 0x000fea0003800000 */
[----:B------:R-:W-:Y:S01]  /*21870*/  BPT.TRAP 0x1 ;  /* 0x000000040000795c */ /* 0x000fe20000300000 */
.L_x_9135:
[----:B------:R-:W-:Y:S05]  /*21880*/  BSYNC B2 ;  /* 0x0000000000027941 */ /* 0x000fea0003800000 */
.L_x_9134:
        /* <DEDUP_REMOVED lines=12> */
.L_x_9136:
        /* <DEDUP_REMOVED lines=15> */
.L_x_9137:
        /* <DEDUP_REMOVED lines=12> */
.L_x_9123:
[----:B------:R-:W-:Y:S05]  /*21b00*/  BSYNC B1 ;  /* 0x0000000000017941 */ /* 0x000fea0003800000 */
.L_x_9122:
[----:B------:R-:W3:Y:S01]  /*21b10*/  LDL R2, [R1+0x30] ;  /* 0x0000300001027983 */ /* 0x000ee20000100800 */
[----:B------:R-:W-:Y:S01]  /*21b20*/  VIADD R0, R0, 0xfffffffe ;  /* 0xfffffffe00007836 */ /* 0x000fe20000000000 */
[----:B---3--:R-:W-:-:S13]  /*21b30*/  ISETP.GT.AND P0, PT, R6, R2, PT ;  /* 0x000000020600720c */ /* 0x008fda0003f04270 */
[----:B------:R-:W-:Y:S05]  /*21b40*/  @P0 BRA `(.L_x_9138) ;  /* 0xffffffec00240947 */ /* 0x000fea000383ffff */
.L_x_9087:
[----:B------:R-:W-:Y:S05]  /*21b50*/  BSYNC B0 ;  /* 0x0000000000007941 */ /* 0x000fea0003800000 */
.L_x_9086:
        /* <DEDUP_REMOVED lines=18> */
.L_x_9140:
[----:B------:R-:W-:Y:S05]  /*21c80*/  BSYNC B0 ;  /* 0x0000000000007941 */ /* 0x000fea0003800000 */
.L_x_9139:
        /* <DEDUP_REMOVED lines=10> */
.L_x_9305:
[----:B------:R-:W-:Y:S05]  /*21d30*/  BSYNC B1 ;  /* 0x0000000000017941 */ /* 0x000fea0003800000 */
.L_x_9143:
        /* <DEDUP_REMOVED lines=10> */
.L_x_9145:
[----:B------:R-:W3:Y:S01]  /*21de0*/  LDL R2, [R1+0x10] ;  /* 0x0000100001027983 */ /* 0x000ee20000100800 */
[----:B------:R-:W-:Y:S01]  /*21df0*/  BSSY B1, `(.L_x_9146) ;  /* 0x0000004000017945 */ /* 0x000fe20003800000 */
[----:B---3--:R-:W-:-:S13]  /*21e00*/  LOP3.LUT P0, RZ, R2, 0x8, RZ, 0xc0, !PT ;  /* 0x0000000802ff7812 */ /* 0x008fda000780c0ff */
[----:B------:R-:W-:Y:S05]  /*21e10*/  @P0 BRA `(.L_x_9147) ;  /* 0x0000000000040947 */ /* 0x000fea0003800000 */
[----:B------:R-:W-:Y:S01]  /*21e20*/  BPT.TRAP 0x1 ;  /* 0x000000040000795c */ /* 0x000fe20000300000 */
.L_x_9147:
[----:B------:R-:W-:Y:S05]  /*21e30*/  BSYNC B1 ;  /* 0x0000000000017941 */ /* 0x000fea0003800000 */
.L_x_9146:
        /* <DEDUP_REMOVED lines=12> */
.L_x_9148:
        /* <DEDUP_REMOVED lines=15> */
.L_x_9149:
        /* <DEDUP_REMOVED lines=10> */
.L_x_9142:
[----:B------:R-:W-:Y:S05]  /*22090*/  BSYNC B0 ;  /* 0x0000000000007941 */ /* 0x000fea0003800000 */
.L_x_9141:
[----:B------:R-:W3:Y:S01]  /*220a0*/  LDL.LU R4, [R1+0x18] ;  /* 0x0000180001047983 */ /* 0x000ee20000300800 */
[----:B------:R-:W-:-:S05]  /*220b0*/  VIADD R19, R19, 0x1 ;  /* 0x0000000113137836 */ /* 0x000fca0000000000 */
[----:B------:R-:W-:-:S04]  /*220c0*/  ISETP.NE.AND P0, PT, R19, 0x2, PT ;  /* 0x000000021300780c */ /* 0x000fc80003f05270 */
[----:B------:R-:W-:Y:S02]  /*220d0*/  SEL R0, RZ, 0x1, P0 ;  /* 0x00000001ff007807 */ /* 0x000fe40000000000 */
[----:B------:R-:W-:Y:S02]  /*220e0*/  SEL R19, R19, RZ, P0 ;  /* 0x000000ff13137207 */ /* 0x000fe40000000000 */
[----:B---3--:R-:W-:-:S05]  /*220f0*/  LOP3.LUT R4, R4, R0, RZ, 0x3c, !PT ;  /* 0x0000000004047212 */ /* 0x008fca00078e3cff */
[----:B------:R3:W-:Y:S02]  /*22100*/  STL [R1+0x18], R4 ;  /* 0x0000180401007387 */ /* 0x0007e40000100800 */
.L_x_9066:
[----:B------:R-:W-:Y:S05]  /*22110*/  BSYNC B7 ;  /* 0x0000000000077941 */ /* 0x000fea0003800000 */
.L_x_9064:
[----:B-1----:R-:W5:Y:S02]  /*22120*/  LDL R10, [R1+0x10] ;  /* 0x00001000010a7983 */ /* 0x002f640000100800 */
[----:B-----5:R-:W-:-:S13]  /*22130*/  LOP3.LUT P0, RZ, R10, 0x10, RZ, 0xc0, !PT ;  /* 0x000000100aff7812 */ /* 0x020fda000780c0ff */
[----:B------:R-:W-:Y:S05]  /*22140*/  @!P0 BRA `(.L_x_9150) ;  /* 0x00000000002c8947 */ /* 0x000fea0003800000 */
[----:B------:R-:W-:Y:S05]  /*22150*/  WARPSYNC.ALL ;  /* 0x0000000000007948 */ /* 0x000fea0003800000 */
[----:B------:R-:W1:Y:S08]  /*22160*/  S2UR UR5, SR_CgaCtaId ;  /* 0x00000000000579c3 */ /* 0x000e700000008800 */
[----:B------:R-:W-:Y:S06]  /*22170*/  BAR.SYNC.DEFER_BLOCKING 0x5, 0x180 ;  /* 0x0146000000007b1d */ /* 0x000fec0000010000 */
[----:B------:R-:W-:-:S02]  /*22180*/  UMOV UR4, 0x400 ;  /* 0x0000040000047882 */ /* 0x000fc40000000000 */
[----:B-1----:R-:W-:-:S06]  /*22190*/  ULEA UR4, UR5, UR4, 0x18 ;  /* 0x0000000405047291 */ /* 0x002fcc000f8ec03f */
[----:B------:R-:W-:-:S05]  /*221a0*/  IMAD.U32 R18, RZ, RZ, UR4 ;  /* 0x00000004ff127e24 */ /* 0x000fca000f8e00ff */
[----:B--23--:R-:W1:Y:S04]  /*221b0*/  LDS.128 R4, [R18+0x288d0] ;  /* 0x0288d00012047984 */ /* 0x00ce680000000c00 */
[----:B-1----:R1:W-:Y:S04]  /*221c0*/  STL.64 [R1], R4 ;  /* 0x0000000401007387 */ /* 0x0023e80000100a00 */
[----:B------:R1:W-:Y:S01]  /*221d0*/  STL.64 [R1+0x8], R6 ;  /* 0x0000080601007387 */ /* 0x0003e20000100a00 */
[----:B------:R-:W-:Y:S06]  /*221e0*/  BAR.ARV 0x4, 0x180 ;  /* 0x0106000000007b1d */ /* 0x000fec0000002000 */
[----:B------:R-:W-:Y:S05]  /*221f0*/  BRA `(.L_x_9151) ;  /* 0x0000001000307947 */ /* 0x000fea0003800000 */
.L_x_9150:
        /* <DEDUP_REMOVED lines=11> */
[----:B------:R-:W1:Y:S08]  /*222b0*/  @!P0 LDC.64 R2, c[0x0][0xc80] ;  /* 0x00032000ff028b82 */ /* 0x000e700000000a00 */
[----:B--2---:R-:W2:Y:S01]  /*222c0*/  @!P0 LDC.64 R6, c[0x0][0xc78] ;  /* 0x00031e00ff068b82 */ /* 0x004ea20000000a00 */
[----:B-1----:R-:W-:-:S05]  /*222d0*/  @!P0 IMAD.WIDE R2, R0, 0x4, R2 ;  /* 0x0000000400028825 */ /* 0x002fca00078e0202 */
[----:B------:R2:W4:Y:S02]  /*222e0*/  @!P0 LDG.E R8, desc[UR42][R2.64] ;  /* 0x0000002a02088981 */ /* 0x000524000c1e1900 */
[----:B--2---:R-:W-:-:S06]  /*222f0*/  @!P0 IMAD.WIDE R2, R0, 0x4, R6 ;  /* 0x0000000400028825 */ /* 0x004fcc00078e0206 */
[----:B------:R-:W2:Y:S01]  /*22300*/  @!P0 LDG.E R2, desc[UR42][R2.64] ;  /* 0x0000002a02028981 */ /* 0x000ea2000c1e1900 */
[----:B---3--:R-:W-:Y:S01]  /*22310*/  IMAD.MOV.U32 R4, RZ, RZ, RZ ;  /* 0x000000ffff047224 */ /* 0x008fe200078e00ff */
[C---:B------:R-:W-:Y:S01]  /*22320*/  ISETP.GE.U32.AND P1, PT, R16.reuse, 0x4, PT ;  /* 0x000000041000780c */ /* 0x040fe20003f26070 */
[----:B------:R-:W-:Y:S01]  /*22330*/  IMAD.MOV.U32 R6, RZ, RZ, RZ ;  /* 0x000000ffff067224 */ /* 0x000fe200078e00ff */
[C---:B------:R-:W-:Y:S01]  /*22340*/  ISETP.GE.U32.AND P2, PT, R16.reuse, 0x8, PT ;  /* 0x000000081000780c */ /* 0x040fe20003f46070 */
[----:B------:R-:W-:Y:S01]  /*22350*/  SHFL.IDX PT, R0, R10, 0x1, 0x1f ;  /* 0x00201f000a007f89 */ /* 0x000fe200000e0000 */
[C---:B------:R-:W-:Y:S01]  /*22360*/  ISETP.GE.U32.AND P3, PT, R16.reuse, 0x10, PT ;  /* 0x000000101000780c */ /* 0x040fe20003f66070 */
[----:B----4-:R-:W-:Y:S02]  /*22370*/  @!P0 IMAD.MOV.U32 R4, RZ, RZ, R8 ;  /* 0x000000ffff048224 */ /* 0x010fe400078e0008 */
[----:B------:R-:W-:Y:S02]  /*22380*/  IMAD.MOV.U32 R8, RZ, RZ, RZ ;  /* 0x000000ffff087224 */ /* 0x000fe400078e00ff */
[----:B--2---:R-:W-:Y:S01]  /*22390*/  @!P0 IMAD.MOV.U32 R6, RZ, RZ, R2 ;  /* 0x000000ffff068224 */ /* 0x004fe200078e0002 */
        /* <DEDUP_REMOVED lines=19> */
.L_x_9315:
[----:B------:R-:W-:Y:S02]  /*224d0*/  ULDC UR4, c[0x0][0xc38] ;  /* 0x00030e0000047ab9 */ /* 0x000fe40000000800 */
[----:B------:R-:W-:-:S04]  /*224e0*/  IMAD.U32 R2, RZ, RZ, UR4 ;  /* 0x00000004ff027e24 */ /* 0x000fc8000f8e00ff */
[----:B--2---:R-:W-:-:S04]  /*224f0*/  IMAD R9, R9, R2, RZ ;  /* 0x0000000209097224 */ /* 0x004fc800078e02ff */
[----:B------:R-:W-:-:S05]  /*22500*/  IMAD.IADD R0, R0, 0x1, R9 ;  /* 0x0000000100007824 */ /* 0x000fca00078e0209 */
[----:B------:R-:W-:-:S13]  /*22510*/  ISETP.GT.AND P4, PT, R0, R5, PT ;  /* 0x000000050000720c */ /* 0x000fda0003f84270 */
[----:B------:R-:W-:Y:S05]  /*22520*/  @P4 BRA `(.L_x_9153) ;  /* 0x0000000000b04947 */ /* 0x000fea0003800000 */
.L_x_9156:
[----:B------:R-:W2:Y:S01]  /*22530*/  LDL.LU R2, [R1+0xc] ;  /* 0x00000c0001027983 */ /* 0x000ea20000300800 */
[----:B------:R-:W3:Y:S01]  /*22540*/  LDC R3, c[0x0][0xc3c] ;  /* 0x00030f00ff037b82 */ /* 0x000ee20000000800 */
[----:B--2---:R-:W-:-:S05]  /*22550*/  VIADD R2, R2, 0x1f ;  /* 0x0000001f02027836 */ /* 0x004fca0000000000 */
[----:B---3--:R-:W-:-:S13]  /*22560*/  ISETP.GE.AND P4, PT, R2, R3, PT ;  /* 0x000000030200720c */ /* 0x008fda0003f86270 */
[----:B------:R-:W-:Y:S05]  /*22570*/  @P4 BRA `(.L_x_9154) ;  /* 0x0000000800ec4947 */ /* 0x000fea0003800000 */
[----:B------:R-:W2:Y:S04]  /*22580*/  LDL R4, [R1+0x2c] ;  /* 0x00002c0001047983 */ /* 0x000ea80000100800 */
        /* <DEDUP_REMOVED lines=14> */
[----:B------:R-:W2:Y:S02]  /*22670*/  LDL R3, [R1+0x10] ;  /* 0x0000100001037983 */ /* 0x000ea40000100800 */
        /* <DEDUP_REMOVED lines=17> */
.L_x_9323:
[----:B------:R-:W-:Y:S02]  /*22790*/  ULDC UR4, c[0x0][0xc38] ;  /* 0x00030e0000047ab9 */ /* 0x000fe40000000800 */
[----:B------:R-:W-:-:S04]  /*227a0*/  IMAD.U32 R2, RZ, RZ, UR4 ;  /* 0x00000004ff027e24 */ /* 0x000fc8000f8e00ff */
[----:B--2---:R-:W-:-:S04]  /*227b0*/  IMAD R9, R9, R2, RZ ;  /* 0x0000000209097224 */ /* 0x004fc800078e02ff */
[----:B------:R-:W-:-:S05]  /*227c0*/  IMAD.IADD R0, R9, 0x1, R0 ;  /* 0x0000000109007824 */ /* 0x000fca00078e0200 */
[----:B------:R-:W-:-:S13]  /*227d0*/  ISETP.GT.AND P4, PT, R0, R5, PT ;  /* 0x000000050000720c */ /* 0x000fda0003f84270 */
[----:B------:R-:W-:Y:S05]  /*227e0*/  @!P4 BRA `(.L_x_9156) ;  /* 0xfffffffc0050c947 */ /* 0x000fea000383ffff */
.L_x_9153:
        /* <DEDUP_REMOVED lines=12> */
.L_x_9328:
[----:B------:R-:W-:-:S13]  /*228b0*/  ISETP.NE.AND P0, PT, R0, RZ, PT ;  /* 0x000000ff0000720c */ /* 0x000fda0003f05270 */
[----:B------:R-:W-:Y:S05]  /*228c0*/  @!P0 BRA `(.L_x_9158) ;  /* 0x0000000000148947 */ /* 0x000fea0003800000 */
[----:B------:R-:W-:Y:S01]  /*228d0*/  UMOV UR4, 0xffffffff ;  /* 0xffffffff00047882 */ /* 0x000fe20000000000 */
[----:B---3--:R-:W-:Y:S02]  /*228e0*/  VIADD R3, R3, 0xffffffff ;  /* 0xffffffff03037836 */ /* 0x008fe40000000000 */
[----:B------:R-:W-:Y:S05]  /*228f0*/  BRA.DIV UR4, `(.L_x_9159) ;  /* 0x0000004a04f07947 */ /* 0x000fea000b800000 */
[----:B------:R2:W3:Y:S02]  /*22900*/  SHFL.IDX PT, R3, R7, R3, 0x1f ;  /* 0x00001f0307037589 */ /* 0x0004e400000e0000 */
.L_x_9331:
[----:B---3--:R-:W-:-:S07]  /*22910*/  IMAD.MOV.U32 R8, RZ, RZ, R3 ;  /* 0x000000ffff087224 */ /* 0x008fce00078e0003 */
.L_x_9158:
[----:B------:R-:W-:Y:S01]  /*22920*/  ISETP.NE.AND P0, PT, R6, 0x1, PT ;  /* 0x000000010600780c */ /* 0x000fe20003f05270 */
[----:B------:R-:W-:-:S05]  /*22930*/  IMAD R0, R8, R2, R9 ;  /* 0x0000000208007224 */ /* 0x000fca00078e0209 */
[----:B------:R4:W-:Y:S02]  /*22940*/  STL [R1], R0 ;  /* 0x0000000001007387 */ /* 0x0009e40000100800 */
[----:B----4-:R-:W-:-:S05]  /*22950*/  IMAD.IADD R0, R5, 0x1, -R0 ;  /* 0x0000000105007824 */ /* 0x010fca00078e0a00 */
[----:B------:R-:W-:Y:S05]  /*22960*/  @!P0 BRA `(.L_x_9160) ;  /* 0x0000000000e48947 */ /* 0x000fea0003800000 */
[----:B------:R-:W-:-:S04]  /*22970*/  IABS R5, R4 ;  /* 0x0000000400057213 */ /* 0x000fc80000000000 */
[----:B------:R-:W4:Y:S08]  /*22980*/  I2F.RP R2, R5 ;  /* 0x0000000500027306 */ /* 0x000f300000209400 */
[----:B----4-:R-:W4:Y:S02]  /*22990*/  MUFU.RCP R2, R2 ;  /* 0x0000000200027308 */ /* 0x010f240000001000 */
[----:B----4-:R-:W-:-:S06]  /*229a0*/  VIADD R2, R2, 0xffffffe ;  /* 0x0ffffffe02027836 */ /* 0x010fcc0000000000 */
[----:B---3--:R-:W3:Y:S02]  /*229b0*/  F2I.FTZ.U32.TRUNC.NTZ R3, R2 ;  /* 0x0000000200037305 */ /* 0x008ee4000021f000 */
        /* <DEDUP_REMOVED lines=52> */
.L_x_9160:
[----:B---3--:R-:W3:Y:S01]  /*22d00*/  LDL R3, [R1+0xc] ;  /* 0x00000c0001037983 */ /* 0x008ee20000100800 */
[----:B-12---:R-:W3:Y:S02]  /*22d10*/  LDC.64 R6, c[0x0][0xc90] ;  /* 0x00032400ff067b82 */ /* 0x006ee40000000a00 */
        /* <DEDUP_REMOVED lines=61> */
.L_x_9161:
[----:B------:R-:W-:-:S05]  /*230f0*/  LOP3.LUT R3, RZ, R0, RZ, 0x33, !PT ;  /* 0x00000000ff037212 */ /* 0x000fca00078e33ff */
[----:B------:R-:W-:-:S05]  /*23100*/  IMAD.IADD R0, R4, 0x1, R3 ;  /* 0x0000000104007824 */ /* 0x000fca00078e0203 */
[----:B------:R3:W-:Y:S01]  /*23110*/  STL [R1+0x4], R0 ;  /* 0x0000040001007387 */ /* 0x0007e20000100800 */
[----:B------:R-:W-:Y:S05]  /*23120*/  BRA `(.L_x_9162) ;  /* 0x0000000000287947 */ /* 0x000fea0003800000 */
.L_x_9154:
        /* <DEDUP_REMOVED lines=10> */
.L_x_9162:
[----:B---34-:R-:W3:Y:S04]  /*231d0*/  LDL R0, [R1+0x2c] ;  /* 0x00002c0001007983 */ /* 0x018ee80000100800 */
[----:B------:R-:W4:Y:S04]  /*231e0*/  LDL R3, [R1+0x8] ;  /* 0x0000080001037983 */ /* 0x000f280000100800 */
[----:B-12---:R-:W2:Y:S04]  /*231f0*/  LDL R2, [R1+0xc] ;  /* 0x00000c0001027983 */ /* 0x006ea80000100800 */
[----:B------:R-:W5:Y:S04]  /*23200*/  LDL R4, [R1] ;  /* 0x0000000001047983 */ /* 0x000f680000100800 */
[----:B------:R-:W5:Y:S01]  /*23210*/  LDL R5, [R1+0x4] ;  /* 0x0000040001057983 */ /* 0x000f620000100800 */
[----:B------:R-:W-:Y:S05]  /*23220*/  WARPSYNC.ALL ;  /* 0x0000000000007948 */ /* 0x000fea0003800000 */
[----:B------:R-:W-:Y:S01]  /*23230*/  BAR.SYNC.DEFER_BLOCKING 0x4, 0x180 ;  /* 0x0106000000007b1d */ /* 0x000fe20000010000 */
[----:B---3--:R-:W-:Y:S01]  /*23240*/  ISETP.NE.AND P0, PT, R0, RZ, PT ;  /* 0x000000ff0000720c */ /* 0x008fe20003f05270 */
[----:B----4-:R-:W-:-:S12]  /*23250*/  IMAD.MOV.U32 R6, RZ, RZ, R3 ;  /* 0x000000ffff067224 */ /* 0x010fd800078e0003 */
[----:B------:R-:W1:Y:S01]  /*23260*/  @!P0 S2R R3, SR_CgaCtaId ;  /* 0x0000000000038919 */ /* 0x000e620000008800 */
[----:B------:R-:W-:Y:S01]  /*23270*/  @!P0 MOV R0, 0x400 ;  /* 0x0000040000008802 */ /* 0x000fe20000000f00 */
[----:B--2---:R-:W-:-:S03]  /*23280*/  IMAD.MOV.U32 R7, RZ, RZ, R2 ;  /* 0x000000ffff077224 */ /* 0x004fc600078e0002 */
[----:B-1----:R-:W-:-:S05]  /*23290*/  @!P0 LEA R18, R3, R0, 0x18 ;  /* 0x0000000003128211 */ /* 0x002fca00078ec0ff */
[----:B-----5:R2:W-:Y:S01]  /*232a0*/  @!P0 STS.128 [R18+0x288d0], R4 ;  /* 0x0288d00412008388 */ /* 0x0205e20000000c00 */
[----:B------:R-:W-:Y:S06]  /*232b0*/  BAR.ARV 0x5, 0x180 ;  /* 0x0146000000007b1d */ /* 0x000fec0000002000 */
.L_x_9151:
[----:B----4-:R-:W3:Y:S01]  /*232c0*/  LDL R0, [R1+0xc] ;  /* 0x00000c0001007983 */ /* 0x010ee20000100800 */
[----:B------:R-:W-:Y:S02]  /*232d0*/  ULDC UR4, c[0x0][0xc3c] ;  /* 0x00030f0000047ab9 */ /* 0x000fe40000000800 */
[----:B---3--:R-:W-:-:S13]  /*232e0*/  ISETP.GE.AND P0, PT, R0, UR4, PT ;  /* 0x0000000400007c0c */ /* 0x008fda000bf06270 */
[----:B------:R-:W-:Y:S05]  /*232f0*/  @!P0 BRA `(.L_x_9163) ;  /* 0xffffff9000888947 */ /* 0x000fea000383ffff */
[----:B------:R-:W-:Y:S05]  /*23300*/  BSYNC B8 ;  /* 0x0000000000087941 */ /* 0x000fea0003800000 */
.L_x_9020:
[----:B--2---:R-:W2:Y:S01]  /*23310*/  LDL.LU R0, [R1+0x64] ;  /* 0x0000640001007983 */ /* 0x004ea20000300800 */
[----:B------:R-:W-:Y:S01]  /*23320*/  BSSY B0, `(.L_x_9164) ;  /* 0x000000b000007945 */ /* 0x000fe20003800000 */
[----:B-1----:R-:W1:Y:S01]  /*23330*/  S2R R5, SR_CgaCtaId ;  /* 0x0000000000057919 */ /* 0x002e620000008800 */
[----:B--2---:R-:W-:-:S05]  /*23340*/  VIADD R0, R0, 0x1 ;  /* 0x0000000100007836 */ /* 0x004fca0000000000 */
        /* <DEDUP_REMOVED lines=8> */
.L_x_9332:
[----:B------:R-:W-:Y:S05]  /*233d0*/  BSYNC B0 ;  /* 0x0000000000007941 */ /* 0x000fea0003800000 */
.L_x_9164:
[----:B------:R-:W-:-:S03]  /*233e0*/  UMOV UR4, 0xffffffff ;  /* 0xffffffff00047882 */ /* 0x000fc60000000000 */
[----:B------:R-:W-:Y:S05]  /*233f0*/  BRA.DIV UR4, `(.L_x_9166) ;  /* 0x0000004204707947 */ /* 0x000fea000b800000 */
[----:B------:R-:W1:Y:S02]  /*23400*/  S2R R2, SR_TID.X ;  /* 0x0000000000027919 */ /* 0x000e640000002100 */
[----:B-1----:R-:W-:-:S04]  /*23410*/  SHF.R.U32.HI R2, RZ, 0x5, R2 ;  /* 0x00000005ff027819 */ /* 0x002fc80000011602 */
[----:B------:R-:W-:-:S05]  /*23420*/  LOP3.LUT R2, R2, 0x3, RZ, 0xc0, !PT ;  /* 0x0000000302027812 */ /* 0x000fca00078ec0ff */
[----:B------:R1:W2:Y:S02]  /*23430*/  SHFL.IDX PT, R14, R2, RZ, 0x1f ;  /* 0x00001fff020e7589 */ /* 0x0002a400000e0000 */
.L_x_9335:
[----:B--2---:R-:W-:-:S13]  /*23440*/  ISETP.NE.AND P0, PT, R14, RZ, PT ;  /* 0x000000ff0e00720c */ /* 0x004fda0003f05270 */
[----:B------:R-:W-:Y:S05]  /*23450*/  @P0 BRA `(.L_x_8794) ;  /* 0x00000000008c0947 */ /* 0x000fea0003800000 */
[----:B------:R-:W-:-:S03]  /*23460*/  UMOV UR4, 0xffffffff ;  /* 0xffffffff00047882 */ /* 0x000fc60000000000 */
[----:B------:R-:W-:Y:S05]  /*23470*/  BRA.DIV UR4, `(.L_x_9167) ;  /* 0x0000004204847947 */ /* 0x000fea000b800000 */
[----:B------:R-:W-:-:S13]  /*23480*/  ELECT P6, URZ, PT ;  /* 0x00000000003f782f */ /* 0x000fda00038c0000 */
.L_x_9338:
[----:B------:R-:W-:Y:S05]  /*23490*/  @!P6 BRA `(.L_x_8794) ;  /* 0x00000000007ce947 */ /* 0x000fea0003800000 */
[----:B------:R-:W-:-:S06]  /*234a0*/  ULOP3.LUT UR4, UR40, 0x2, URZ, 0xfc, !UPT ;  /* 0x0000000228047892 */ /* 0x000fcc000f8efc3f */
[----:B-1----:R-:W-:-:S05]  /*234b0*/  IMAD.U32 R2, RZ, RZ, UR4 ;  /* 0x00000004ff027e24 */ /* 0x002fca000f8e00ff */
[----:B------:R-:W-:-:S13]  /*234c0*/  ISETP.NE.AND P2, PT, R2, 0x3, PT ;  /* 0x000000030200780c */ /* 0x000fda0003f45270 */
[----:B------:R-:W-:Y:S05]  /*234d0*/  @!P2 BRA `(.L_x_9168) ;  /* 0x000000000004a947 */ /* 0x000fea0003800000 */
[----:B------:R-:W-:Y:S01]  /*234e0*/  BPT.TRAP 0x1 ;  /* 0x000000040000795c */ /* 0x000fe20000300000 */
.L_x_9168:
        /* <DEDUP_REMOVED lines=13> */
.L_x_9339:
[----:B------:R-:W1:Y:S02]  /*235c0*/  SYNCS.PHASECHK.TRANS64.TRYWAIT P0, [R7+URZ], R2 ;  /* 0x00000002070075a7 */ /* 0x000e64000800017f */
[----:B-1----:R-:W-:Y:S05]  /*235d0*/  @!P0 BRA `(.L_x_9170) ;  /* 0x0000004000608947 */ /* 0x002fea0003800000 */
.L_x_9340:
[----:B------:R-:W-:Y:S05]  /*235e0*/  @!P2 BRA `(.L_x_9171) ;  /* 0x000000000004a947 */ /* 0x000fea0003800000 */
[----:B------:R-:W-:Y:S01]  /*235f0*/  BPT.TRAP 0x1 ;  /* 0x000000040000795c */ /* 0x000fe20000300000 */
.L_x_9171:
[----:B------:R-:W-:-:S04]  /*23600*/  VIADD R0, R0, 0x28860 ;  /* 0x0002886000007836 */ /* 0x000fc80000000000 */
[----:B------:R-:W-:-:S04]  /*23610*/  IMAD R4, R19, 0x8, R0 ;  /* 0x0000000813047824 */ /* 0x000fc800078e0200 */
[----:B------:R-:W2:Y:S02]  /*23620*/  SYNCS.PHASECHK.TRANS64.TRYWAIT P0, [R4+URZ], R5 ;  /* 0x00000005040075a7 */ /* 0x000ea4000800017f */
[----:B--2---:R-:W-:Y:S05]  /*23630*/  @!P0 BRA `(.L_x_9172) ;  /* 0x00000040005c8947 */ /* 0x004fea0003800000 */
.L_x_9341:
[----:B------:R-:W-:-:S07]  /*23640*/  IMAD R3, R3, 0x8, R0 ;  /* 0x0000000803037824 */ /* 0x000fce00078e0200 */
.L_x_9173:
[----:B---3--:R3:W4:Y:S02]  /*23650*/  SYNCS.PHASECHK.TRANS64.TRYWAIT P0, [R3+URZ], R2 ;  /* 0x00000002030075a7 */ /* 0x008724000800017f */
[----:B----4-:R-:W-:Y:S05]  /*23660*/  @!P0 NANOSLEEP.SYNCS 0x989680 ;  /* 0x009896800000895d */ /* 0x010fea0003900000 */
[----:B------:R-:W4:Y:S02]  /*23670*/  @!P0 SYNCS.PHASECHK.TRANS64 P0, [R3+URZ], R2 ;  /* 0x00000002030085a7 */ /* 0x000f24000800007f */
[----:B----4-:R-:W-:Y:S05]  /*23680*/  @!P0 BRA `(.L_x_9173) ;  /* 0xfffffffc00f08947 */ /* 0x010fea000383ffff */
.L_x_8794:
[----:B------:R-:W-:Y:S05]  /*23690*/  BSYNC B9 ;  /* 0x0000000000097941 */ /* 0x000fea0003800000 */
.L_x_8791:
[----:B------:R-:W-:Y:S05]  /*236a0*/  EXIT ;  /* 0x000000000000794d */ /* 0x000fea0003800000 */
.L_x_8818:
[----:B0-----:R0:W1:Y:S02]  /*236b0*/  SYNCS.PHASECHK.TRANS64.TRYWAIT P6, [R110+URZ+0x28890], R117 ;  /* 0x028890756e0075a7 */ /* 0x00106400080c017f */
[----:B-1----:R-:W-:Y:S05]  /*236c0*/  @!P6 NANOSLEEP.SYNCS 0x989680 ;  /* 0x009896800000e95d */ /* 0x002fea0003900000 */
[----:B------:R-:W1:Y:S02]  /*236d0*/  @!P6 SYNCS.PHASECHK.TRANS64 P6, [R110+URZ+0x28890], R117 ;  /* 0x028890756e00e5a7 */ /* 0x000e6400080c007f */
[----:B-1----:R-:W-:Y:S05]  /*236e0*/  @!P6 BRA `(.L_x_8818) ;  /* 0xfffffffc00f0e947 */ /* 0x002fea000383ffff */
[----:B------:R-:W-:Y:S05]  /*236f0*/  BRA `(.L_x_9174) ;  /* 0xfffffe00001c7947 */ /* 0x000fea000383ffff */
.L_x_8854:
[----:B0-----:R0:W1:Y:S02]  /*23700*/  SYNCS.PHASECHK.TRANS64.TRYWAIT P4, [R110+URZ+0x28890], R117 ;  /* 0x028890756e0075a7 */ /* 0x001064000808017f */
[----:B-1----:R-:W-:Y:S05]  /*23710*/  @!P4 NANOSLEEP.SYNCS 0x989680 ;  /* 0x009896800000c95d */ /* 0x002fea0003900000 */
[----:B------:R-:W1:Y:S02]  /*23720*/  @!P4 SYNCS.PHASECHK.TRANS64 P4, [R110+URZ+0x28890], R117 ;  /* 0x028890756e00c5a7 */ /* 0x000e64000808007f */
[----:B-1----:R-:W-:Y:S05]  /*23730*/  @!P4 BRA `(.L_x_8854) ;  /* 0xfffffffc00f0c947 */ /* 0x002fea000383ffff */
[----:B------:R-:W-:Y:S05]  /*23740*/  BRA `(.L_x_9175) ;  /* 0xfffffe2800307947 */ /* 0x000fea000383ffff */
.L_x_8871:
[----:B0-----:R0:W1:Y:S02]  /*23750*/  SYNCS.PHASECHK.TRANS64.TRYWAIT P3, [R110+URZ+0x28890], R117 ;  /* 0x028890756e0075a7 */ /* 0x001064000806017f */
[----:B-1----:R-:W-:Y:S05]  /*23760*/  @!P3 NANOSLEEP.SYNCS 0x989680 ;  /* 0x009896800000b95d */ /* 0x002fea0003900000 */
[----:B------:R-:W1:Y:S02]  /*23770*/  @!P3 SYNCS.PHASECHK.TRANS64 P3, [R110+URZ+0x28890], R117 ;  /* 0x028890756e00b5a7 */ /* 0x000e64000806007f */
[----:B-1----:R-:W-:Y:S05]  /*23780*/  @!P3 BRA `(.L_x_8871) ;  /* 0xfffffffc00f0b947 */ /* 0x002fea000383ffff */
[----:B------:R-:W-:Y:S05]  /*23790*/  BRA `(.L_x_9176) ;  /* 0xfffffe4800f87947 */ /* 0x000fea000383ffff */
.L_x_8881:
[----:B--2---:R2:W3:Y:S02]  /*237a0*/  SYNCS.PHASECHK.TRANS64.TRYWAIT P0, [R110+URZ+0x288b0], R117 ;  /* 0x0288b0756e0075a7 */ /* 0x0044e4000800017f */
[----:B---3--:R-:W-:Y:S05]  /*237b0*/  @!P0 NANOSLEEP.SYNCS 0x989680 ;  /* 0x009896800000895d */ /* 0x008fea0003900000 */
[----:B------:R-:W3:Y:S02]  /*237c0*/  @!P0 SYNCS.PHASECHK.TRANS64 P0, [R110+URZ+0x288b0], R117 ;  /* 0x0288b0756e0085a7 */ /* 0x000ee4000800007f */
[----:B---3--:R-:W-:Y:S05]  /*237d0*/  @!P0 BRA `(.L_x_8881) ;  /* 0xfffffffc00f08947 */ /* 0x008fea000383ffff */
[----:B------:R-:W-:Y:S05]  /*237e0*/  BRA `(.L_x_9177) ;  /* 0xfffffe5000947947 */ /* 0x000fea000383ffff */
.L_x_8895:
        /* <DEDUP_REMOVED lines=13> */
.L_x_9179:
[----:B------:R-:W-:Y:S05]  /*238c0*/  BSYNC B0 ;  /* 0x0000000000007941 */ /* 0x000fea0003800000 */
.L_x_9178:
[----:B------:R-:W-:Y:S01]  /*238d0*/  IMAD.MOV.U32 R189, RZ, RZ, R14 ;  /* 0x000000ffffbd7224 */ /* 0x000fe200078e000e */
[----:B------:R-:W-:Y:S06]  /*238e0*/  BRA `(.L_x_9180) ;  /* 0xfffffe5c00747947 */ /* 0x000fec000383ffff */
.L_x_8905:
        /* <DEDUP_REMOVED lines=8> */
.L_x_9182:
[----:B------:R-:W-:Y:S05]  /*23970*/  BSYNC B1 ;  /* 0x0000000000017941 */ /* 0x000fea0003800000 */
.L_x_9181:
        /* <DEDUP_REMOVED lines=8> */
.L_x_9183:
[----:B------:R-:W-:Y:S02]  /*23a00*/  IMAD.MOV.U32 R13, RZ, RZ, R10 ;  /* 0x000000ffff0d7224 */ /* 0x000fe400078e000a */
[----:B------:R-:W-:-:S07]  /*23a10*/  IMAD.MOV.U32 R3, RZ, RZ, R14 ;  /* 0x000000ffff037224 */ /* 0x000fce00078e000e */
[----:B------:R-:W-:Y:S05]  /*23a20*/  WARPSYNC.COLLECTIVE R15, `(.L_x_9184) ;  /* 0x000000000f087348 */ /* 0x000fea0003c00000 */
[----:B------:R0:W1:Y:S02]  /*23a30*/  SHFL.IDX P6, R14, R13, R12, R11 ;  /* 0x0000000c0d0e7389 */ /* 0x00006400000c000b */
[----:B01----:R-:W-:Y:S01]  /*23a40*/  ENDCOLLECTIVE ;  /* 0x000000000000791b */ /* 0x003fe20003800000 */
.L_x_9184:
[----:B------:R-:W-:Y:S02]  /*23a50*/  IMAD.MOV.U32 R13, RZ, RZ, R5 ;  /* 0x000000ffff0d7224 */ /* 0x000fe400078e0005 */
[----:B------:R-:W-:-:S07]  /*23a60*/  IMAD.MOV.U32 R4, RZ, RZ, R14 ;  /* 0x000000ffff047224 */ /* 0x000fce00078e000e */
[----:B------:R-:W-:Y:S05]  /*23a70*/  WARPSYNC.COLLECTIVE R15, `(.L_x_9185) ;  /* 0x000000000f087348 */ /* 0x000fea0003c00000 */
[----:B------:R0:W1:Y:S02]  /*23a80*/  SHFL.IDX P6, R14, R13, R12, R11 ;  /* 0x0000000c0d0e7389 */ /* 0x00006400000c000b */
[----:B01----:R-:W-:Y:S01]  /*23a90*/  ENDCOLLECTIVE ;  /* 0x000000000000791b */ /* 0x003fe20003800000 */
.L_x_9185:
[----:B------:R-:W-:Y:S05]  /*23aa0*/  BRA `(.L_x_9186) ;  /* 0xfffffe6000c47947 */ /* 0x000fea000383ffff */
.L_x_8908:
        /* <DEDUP_REMOVED lines=8> */
.L_x_9188:
[----:B------:R-:W-:Y:S05]  /*23b30*/  BSYNC B1 ;  /* 0x0000000000017941 */ /* 0x000fea0003800000 */
.L_x_9187:
        /* <DEDUP_REMOVED lines=8> */
.L_x_9189:
[----:B------:R-:W-:Y:S02]  /*23bc0*/  IMAD.MOV.U32 R13, RZ, RZ, R10 ;  /* 0x000000ffff0d7224 */ /* 0x000fe400078e000a */
[----:B------:R-:W-:-:S07]  /*23bd0*/  IMAD.MOV.U32 R3, RZ, RZ, R14 ;  /* 0x000000ffff037224 */ /* 0x000fce00078e000e */
[----:B------:R-:W-:Y:S05]  /*23be0*/  WARPSYNC.COLLECTIVE R15, `(.L_x_9190) ;  /* 0x000000000f087348 */ /* 0x000fea0003c00000 */
[----:B------:R0:W1:Y:S02]  /*23bf0*/  SHFL.IDX P6, R14, R13, R12, R11 ;  /* 0x0000000c0d0e7389 */ /* 0x00006400000c000b */
[----:B01----:R-:W-:Y:S01]  /*23c00*/  ENDCOLLECTIVE ;  /* 0x000000000000791b */ /* 0x003fe20003800000 */
.L_x_9190:
[----:B------:R-:W-:Y:S02]  /*23c10*/  IMAD.MOV.U32 R13, RZ, RZ, R5 ;  /* 0x000000ffff0d7224 */ /* 0x000fe400078e0005 */
[----:B------:R-:W-:-:S07]  /*23c20*/  IMAD.MOV.U32 R4, RZ, RZ, R14 ;  /* 0x000000ffff047224 */ /* 0x000fce00078e000e */
[----:B------:R-:W-:Y:S05]  /*23c30*/  WARPSYNC.COLLECTIVE R15, `(.L_x_9191) ;  /* 0x000000000f087348 */ /* 0x000fea0003c00000 */
[----:B------:R0:W1:Y:S02]  /*23c40*/  SHFL.IDX P6, R14, R13, R12, R11 ;  /* 0x0000000c0d0e7389 */ /* 0x00006400000c000b */
[----:B01----:R-:W-:Y:S01]  /*23c50*/  ENDCOLLECTIVE ;  /* 0x000000000000791b */ /* 0x003fe20003800000 */
.L_x_9191:
[----:B------:R-:W-:Y:S05]  /*23c60*/  BRA `(.L_x_9192) ;  /* 0xfffffe6400307947 */ /* 0x000fea000383ffff */
.L_x_8911:
        /* <DEDUP_REMOVED lines=8> */
.L_x_9194:
[----:B------:R-:W-:Y:S05]  /*23cf0*/  BSYNC B1 ;  /* 0x0000000000017941 */ /* 0x000fea0003800000 */
.L_x_9193:
        /* <DEDUP_REMOVED lines=8> */
.L_x_9195:
[----:B------:R-:W-:Y:S02]  /*23d80*/  IMAD.MOV.U32 R13, RZ, RZ, R10 ;  /* 0x000000ffff0d7224 */ /* 0x000fe400078e000a */
[----:B------:R-:W-:-:S07]  /*23d90*/  IMAD.MOV.U32 R3, RZ, RZ, R14 ;  /* 0x000000ffff037224 */ /* 0x000fce00078e000e */
[----:B------:R-:W-:Y:S05]  /*23da0*/  WARPSYNC.COLLECTIVE R15, `(.L_x_9196) ;  /* 0x000000000f087348 */ /* 0x000fea0003c00000 */
[----:B------:R0:W1:Y:S02]  /*23db0*/  SHFL.IDX P6, R14, R13, R12, R11 ;  /* 0x0000000c0d0e7389 */ /* 0x00006400000c000b */
[----:B01----:R-:W-:Y:S01]  /*23dc0*/  ENDCOLLECTIVE ;  /* 0x000000000000791b */ /* 0x003fe20003800000 */
.L_x_9196:
[----:B------:R-:W-:Y:S02]  /*23dd0*/  IMAD.MOV.U32 R13, RZ, RZ, R5 ;  /* 0x000000ffff0d7224 */ /* 0x000fe400078e0005 */
[----:B------:R-:W-:-:S07]  /*23de0*/  IMAD.MOV.U32 R4, RZ, RZ, R14 ;  /* 0x000000ffff047224 */ /* 0x000fce00078e000e */
[----:B------:R-:W-:Y:S05]  /*23df0*/  WARPSYNC.COLLECTIVE R15, `(.L_x_9197) ;  /* 0x000000000f087348 */ /* 0x000fea0003c00000 */
[----:B------:R0:W1:Y:S02]  /*23e00*/  SHFL.IDX P6, R14, R13, R12, R11 ;  /* 0x0000000c0d0e7389 */ /* 0x00006400000c000b */
[----:B01----:R-:W-:Y:S01]  /*23e10*/  ENDCOLLECTIVE ;  /* 0x000000000000791b */ /* 0x003fe20003800000 */
.L_x_9197:
[----:B------:R-:W-:Y:S05]  /*23e20*/  BRA `(.L_x_9198) ;  /* 0xfffffe6400947947 */ /* 0x000fea000383ffff */
.L_x_8914:
        /* <DEDUP_REMOVED lines=8> */
.L_x_9200:
[----:B------:R-:W-:Y:S05]  /*23eb0*/  BSYNC B1 ;  /* 0x0000000000017941 */ /* 0x000fea0003800000 */
.L_x_9199:
        /* <DEDUP_REMOVED lines=8> */
.L_x_9201:
[----:B------:R-:W-:Y:S02]  /*23f40*/  IMAD.MOV.U32 R13, RZ, RZ, R10 ;  /* 0x000000ffff0d7224 */ /* 0x000fe400078e000a */
[----:B------:R-:W-:-:S07]  /*23f50*/  IMAD.MOV.U32 R3, RZ, RZ, R14 ;  /* 0x000000ffff037224 */ /* 0x000fce00078e000e */
[----:B------:R-:W-:Y:S05]  /*23f60*/  WARPSYNC.COLLECTIVE R15, `(.L_x_9202) ;  /* 0x000000000f087348 */ /* 0x000fea0003c00000 */
[----:B------:R0:W1:Y:S02]  /*23f70*/  SHFL.IDX P6, R14, R13, R12, R11 ;  /* 0x0000000c0d0e7389 */ /* 0x00006400000c000b */
[----:B01----:R-:W-:Y:S01]  /*23f80*/  ENDCOLLECTIVE ;  /* 0x000000000000791b */ /* 0x003fe20003800000 */
.L_x_9202:
[----:B------:R-:W-:Y:S02]  /*23f90*/  IMAD.MOV.U32 R13, RZ, RZ, R5 ;  /* 0x000000ffff0d7224 */ /* 0x000fe400078e0005 */
[----:B------:R-:W-:-:S07]  /*23fa0*/  IMAD.MOV.U32 R4, RZ, RZ, R14 ;  /* 0x000000ffff047224 */ /* 0x000fce00078e000e */
[----:B------:R-:W-:Y:S05]  /*23fb0*/  WARPSYNC.COLLECTIVE R15, `(.L_x_9203) ;  /* 0x000000000f087348 */ /* 0x000fea0003c00000 */
[----:B------:R0:W1:Y:S02]  /*23fc0*/  SHFL.IDX P6, R14, R13, R12, R11 ;  /* 0x0000000c0d0e7389 */ /* 0x00006400000c000b */
[----:B01----:R-:W-:Y:S01]  /*23fd0*/  ENDCOLLECTIVE ;  /* 0x000000000000791b */ /* 0x003fe20003800000 */
.L_x_9203:
[----:B------:R-:W-:Y:S01]  /*23fe0*/  IMAD.MOV.U32 R5, RZ, RZ, R14 ;  /* 0x000000ffff057224 */ /* 0x000fe200078e000e */
[----:B------:R-:W-:Y:S06]  /*23ff0*/  BRA `(.L_x_9204) ;  /* 0xfffffe6400fc7947 */ /* 0x000fec000383ffff */
.L_x_8918:
[----:B0-----:R0:W1:Y:S02]  /*24000*/  SYNCS.PHASECHK.TRANS64.TRYWAIT P0, [R2+URZ+0x28800], R77 ;  /* 0x0288004d020075a7 */ /* 0x001064000800017f */
[----:B-1----:R-:W-:Y:S05]  /*24010*/  @!P0 NANOSLEEP.SYNCS 0x989680 ;  /* 0x009896800000895d */ /* 0x002fea0003900000 */
[----:B------:R-:W1:Y:S02]  /*24020*/  @!P0 SYNCS.PHASECHK.TRANS64 P0, [R2+URZ+0x28800], R77 ;  /* 0x0288004d020085a7 */ /* 0x000e64000800007f */
[----:B-1----:R-:W-:Y:S05]  /*24030*/  @!P0 BRA `(.L_x_8918) ;  /* 0xfffffffc00f08947 */ /* 0x002fea000383ffff */
[----:B------:R-:W-:Y:S05]  /*24040*/  BRA `(.L_x_9205) ;  /* 0xfffffe6800bc7947 */ /* 0x000fea000383ffff */
.L_x_8934:
        /* <DEDUP_REMOVED lines=9> */
.L_x_9207:
[----:B------:R-:W-:Y:S05]  /*240e0*/  BSYNC B1 ;  /* 0x0000000000017941 */ /* 0x000fea0003800000 */
.L_x_9206:
        /* <DEDUP_REMOVED lines=10> */
.L_x_9208:
        /* <DEDUP_REMOVED lines=8> */
.L_x_9209:
        /* <DEDUP_REMOVED lines=9> */
.L_x_9210:
        /* <DEDUP_REMOVED lines=23> */
.L_x_9211:
        /* <DEDUP_REMOVED lines=19> */
.L_x_9212:
        /* <DEDUP_REMOVED lines=8> */
.L_x_9213:
[----:B------:R-:W-:Y:S02]  /*245c0*/  IMAD.MOV.U32 R13, RZ, RZ, R34 ;  /* 0x000000ffff0d7224 */ /* 0x000fe400078e0022 */
[----:B------:R-:W-:-:S07]  /*245d0*/  IMAD.MOV.U32 R9, RZ, RZ, R14 ;  /* 0x000000ffff097224 */ /* 0x000fce00078e000e */
[----:B------:R-:W-:Y:S05]  /*245e0*/  WARPSYNC.COLLECTIVE R15, `(.L_x_9214) ;  /* 0x000000000f087348 */ /* 0x000fea0003c00000 */
[----:B------:R0:W1:Y:S02]  /*245f0*/  SHFL.IDX P6, R14, R13, R12, R11 ;  /* 0x0000000c0d0e7389 */ /* 0x00006400000c000b */
[----:B01----:R-:W-:Y:S01]  /*24600*/  ENDCOLLECTIVE ;  /* 0x000000000000791b */ /* 0x003fe20003800000 */
.L_x_9214:
[----:B------:R-:W-:Y:S05]  /*24610*/  BRA `(.L_x_9215) ;  /* 0xfffffe8000f87947 */ /* 0x000fea000383ffff */
.L_x_8937:
        /* <DEDUP_REMOVED lines=8> */
.L_x_9217:
[----:B------:R-:W-:Y:S05]  /*246a0*/  BSYNC B1 ;  /* 0x0000000000017941 */ /* 0x000fea0003800000 */
.L_x_9216:
        /* <DEDUP_REMOVED lines=9> */
.L_x_9218:
        /* <DEDUP_REMOVED lines=8> */
.L_x_9219:
[----:B------:R-:W-:-:S05]  /*247c0*/  @!P1 IADD3 R8, P2, R8, R21, RZ ;  /* 0x0000001508089210 */ /* 0x000fca0007f5e0ff */
[----:B------:R-:W-:Y:S02]  /*247d0*/  @!P1 IMAD.X R9, R0, 0x1, R29, P2 ;  /* 0x0000000100099824 */ /* 0x000fe400010e061d */
[----:B------:R-:W-:Y:S02]  /*247e0*/  IMAD.MOV.U32 R13, RZ, RZ, R34 ;  /* 0x000000ffff0d7224 */ /* 0x000fe400078e0022 */
[----:B------:R-:W-:-:S07]  /*247f0*/  IMAD.MOV.U32 R20, RZ, RZ, R14 ;  /* 0x000000ffff147224 */ /* 0x000fce00078e000e */
[----:B------:R-:W-:Y:S05]  /*24800*/  WARPSYNC.COLLECTIVE R15, `(.L_x_9220) ;  /* 0x000000000f087348 */ /* 0x000fea0003c00000 */
[----:B------:R0:W1:Y:S02]  /*24810*/  SHFL.IDX P6, R14, R13, R12, R11 ;  /* 0x0000000c0d0e7389 */ /* 0x00006400000c000b */
[----:B01----:R-:W-:Y:S01]  /*24820*/  ENDCOLLECTIVE ;  /* 0x000000000000791b */ /* 0x003fe20003800000 */
.L_x_9220:
        /* <DEDUP_REMOVED lines=21> */
.L_x_9221:
        /* <DEDUP_REMOVED lines=20> */
.L_x_9222:
[----:B------:R-:W-:Y:S01]  /*24ac0*/  CS2R R8, SRZ ;  /* 0x0000000000087805 */ /* 0x000fe2000001ff00 */
[----:B------:R-:W-:Y:S02]  /*24ad0*/  IMAD.MOV.U32 R13, RZ, RZ, R33 ;  /* 0x000000ffff0d7224 */ /* 0x000fe400078e0021 */
[----:B------:R-:W-:-:S07]  /*24ae0*/  IMAD.MOV.U32 R32, RZ, RZ, R14 ;  /* 0x000000ffff207224 */ /* 0x000fce00078e000e */
[----:B------:R-:W-:Y:S05]  /*24af0*/  WARPSYNC.COLLECTIVE R15, `(.L_x_9223) ;  /* 0x000000000f087348 */ /* 0x000fea0003c00000 */
[----:B------:R0:W1:Y:S02]  /*24b00*/  SHFL.IDX P6, R14, R13, R12, R11 ;  /* 0x0000000c0d0e7389 */ /* 0x00006400000c000b */
[----:B01----:R-:W-:Y:S01]  /*24b10*/  ENDCOLLECTIVE ;  /* 0x000000000000791b */ /* 0x003fe20003800000 */
.L_x_9223:
[----:B------:R-:W-:Y:S02]  /*24b20*/  IMAD.MOV.U32 R13, RZ, RZ, R34 ;  /* 0x000000ffff0d7224 */ /* 0x000fe400078e0022 */
[----:B------:R-:W-:-:S07]  /*24b30*/  IMAD.MOV.U32 R33, RZ, RZ, R14 ;  /* 0x000000ffff217224 */ /* 0x000fce00078e000e */
[----:B------:R-:W-:Y:S05]  /*24b40*/  WARPSYNC.COLLECTIVE R15, `(.L_x_9224) ;  /* 0x000000000f087348 */ /* 0x000fea0003c00000 */
[----:B------:R0:W1:Y:S02]  /*24b50*/  SHFL.IDX P6, R14, R13, R12, R11 ;  /* 0x0000000c0d0e7389 */ /* 0x00006400000c000b */
[----:B01----:R-:W-:Y:S01]  /*24b60*/  ENDCOLLECTIVE ;  /* 0x000000000000791b */ /* 0x003fe20003800000 */
.L_x_9224:
[----:B------:R-:W-:-:S05]  /*24b70*/  IMAD.MOV.U32 R11, RZ, RZ, R43 ;  /* 0x000000ffff0b7224 */ /* 0x000fca00078e002b */
[----:B------:R-:W-:Y:S01]  /*24b80*/  PRMT R75, R11, 0x7610, R75 ;  /* 0x000076100b4b7816 */ /* 0x000fe2000000004b */
[----:B------:R-:W-:Y:S01]  /*24b90*/  IMAD.MOV.U32 R34, RZ, RZ, R14 ;  /* 0x000000ffff227224 */ /* 0x000fe200078e000e */
[----:B------:R-:W-:Y:S06]  /*24ba0*/  BRA `(.L_x_9225) ;  /* 0xfffffe8000e87947 */ /* 0x000fec000383ffff */
.L_x_8941:
[----:B0-----:R0:W1:Y:S02]  /*24bb0*/  SYNCS.PHASECHK.TRANS64.TRYWAIT P4, [R2+URZ+0x28800], R29 ;  /* 0x0288001d020075a7 */ /* 0x001064000808017f */
[----:B-1----:R-:W-:Y:S05]  /*24bc0*/  @!P4 NANOSLEEP.SYNCS 0x989680 ;  /* 0x009896800000c95d */ /* 0x002fea0003900000 */
[----:B------:R-:W1:Y:S02]  /*24bd0*/  @!P4 SYNCS.PHASECHK.TRANS64 P4, [R2+URZ+0x28800], R29 ;  /* 0x0288001d0200c5a7 */ /* 0x000e64000808007f */
[----:B-1----:R-:W-:Y:S05]  /*24be0*/  @!P4 BRA `(.L_x_8941) ;  /* 0xfffffffc00f0c947 */ /* 0x002fea000383ffff */
[----:B------:R-:W-:Y:S05]  /*24bf0*/  BRA `(.L_x_9226) ;  /* 0xfffffe84008c7947 */ /* 0x000fea000383ffff */
.L_x_8951:
[----:B-1----:R1:W2:Y:S02]  /*24c00*/  SYNCS.PHASECHK.TRANS64.TRYWAIT P2, [R0+URZ+0x28830], R3 ;  /* 0x02883003000075a7 */ /* 0x0022a4000804017f */
[----:B--2---:R-:W-:Y:S05]  /*24c10*/  @!P2 NANOSLEEP.SYNCS 0x989680 ;  /* 0x009896800000a95d */ /* 0x004fea0003900000 */
[----:B------:R-:W2:Y:S02]  /*24c20*/  @!P2 SYNCS.PHASECHK.TRANS64 P2, [R0+URZ+0x28830], R3 ;  /* 0x028830030000a5a7 */ /* 0x000ea4000804007f */
[----:B--2---:R-:W-:Y:S05]  /*24c30*/  @!P2 BRA `(.L_x_8951) ;  /* 0xfffffffc00f0a947 */ /* 0x004fea000383ffff */
[----:B------:R-:W-:Y:S05]  /*24c40*/  BRA `(.L_x_8950) ;  /* 0xfffffea000887947 */ /* 0x000fea000383ffff */
.L_x_8957:
[----:B-1----:R1:W2:Y:S02]  /*24c50*/  SYNCS.PHASECHK.TRANS64.TRYWAIT P4, [R7+URZ+0x28830], R8 ;  /* 0x02883008070075a7 */ /* 0x0022a4000808017f */
[----:B--2---:R-:W-:Y:S05]  /*24c60*/  @!P4 NANOSLEEP.SYNCS 0x989680 ;  /* 0x009896800000c95d */ /* 0x004fea0003900000 */
[----:B------:R-:W2:Y:S02]  /*24c70*/  @!P4 SYNCS.PHASECHK.TRANS64 P4, [R7+URZ+0x28830], R8 ;  /* 0x028830080700c5a7 */ /* 0x000ea4000808007f */
[----:B--2---:R-:W-:Y:S05]  /*24c80*/  @!P4 BRA `(.L_x_8957) ;  /* 0xfffffffc00f0c947 */ /* 0x004fea000383ffff */
[----:B------:R-:W-:Y:S05]  /*24c90*/  BRA `(.L_x_8956) ;  /* 0xfffffecc00d07947 */ /* 0x000fea000383ffff */
.L_x_8961:
[----:B-1----:R1:W2:Y:S02]  /*24ca0*/  SYNCS.PHASECHK.TRANS64.TRYWAIT P3, [R7+URZ+0x28850], R6 ;  /* 0x02885006070075a7 */ /* 0x0022a4000806017f */
[----:B--2---:R-:W-:Y:S05]  /*24cb0*/  @!P3 NANOSLEEP.SYNCS 0x989680 ;  /* 0x009896800000b95d */ /* 0x004fea0003900000 */
[----:B------:R-:W2:Y:S02]  /*24cc0*/  @!P3 SYNCS.PHASECHK.TRANS64 P3, [R7+URZ+0x28850], R6 ;  /* 0x028850060700b5a7 */ /* 0x000ea4000806007f */
[----:B--2---:R-:W-:Y:S05]  /*24cd0*/  @!P3 BRA `(.L_x_8961) ;  /* 0xfffffffc00f0b947 */ /* 0x004fea000383ffff */
[----:B------:R-:W-:Y:S05]  /*24ce0*/  BRA `(.L_x_8958) ;  /* 0xfffffed000d07947 */ /* 0x000fea000383ffff */
.L_x_8968:
[----:B-1----:R1:W2:Y:S02]  /*24cf0*/  SYNCS.PHASECHK.TRANS64.TRYWAIT P3, [R7+URZ+0x28830], R8 ;  /* 0x02883008070075a7 */ /* 0x0022a4000806017f */
[----:B--2---:R-:W-:Y:S05]  /*24d00*/  @!P3 NANOSLEEP.SYNCS 0x989680 ;  /* 0x009896800000b95d */ /* 0x004fea0003900000 */
[----:B------:R-:W2:Y:S02]  /*24d10*/  @!P3 SYNCS.PHASECHK.TRANS64 P3, [R7+URZ+0x28830], R8 ;  /* 0x028830080700b5a7 */ /* 0x000ea4000806007f */
[----:B--2---:R-:W-:Y:S05]  /*24d20*/  @!P3 BRA `(.L_x_8968) ;  /* 0xfffffffc00f0b947 */ /* 0x004fea000383ffff */
[----:B------:R-:W-:Y:S05]  /*24d30*/  BRA `(.L_x_8967) ;  /* 0xffffff0000707947 */ /* 0x000fea000383ffff */
.L_x_8972:
[----:B-1----:R1:W2:Y:S02]  /*24d40*/  SYNCS.PHASECHK.TRANS64.TRYWAIT P2, [R7+URZ+0x28850], R6 ;  /* 0x02885006070075a7 */ /* 0x0022a4000804017f */
[----:B--2---:R-:W-:Y:S05]  /*24d50*/  @!P2 NANOSLEEP.SYNCS 0x989680 ;  /* 0x009896800000a95d */ /* 0x004fea0003900000 */
[----:B------:R-:W2:Y:S02]  /*24d60*/  @!P2 SYNCS.PHASECHK.TRANS64 P2, [R7+URZ+0x28850], R6 ;  /* 0x028850060700a5a7 */ /* 0x000ea4000804007f */
[----:B--2---:R-:W-:Y:S05]  /*24d70*/  @!P2 BRA `(.L_x_8972) ;  /* 0xfffffffc00f0a947 */ /* 0x004fea000383ffff */
[----:B------:R-:W-:Y:S05]  /*24d80*/  BRA `(.L_x_8969) ;  /* 0xffffff0400707947 */ /* 0x000fea000383ffff */
.L_x_8977:
[----:B-1----:R1:W2:Y:S02]  /*24d90*/  SYNCS.PHASECHK.TRANS64.TRYWAIT P0, [R11+URZ+0x28850], R4 ;  /* 0x028850040b0075a7 */ /* 0x0022a4000800017f */
[----:B--2---:R-:W-:Y:S05]  /*24da0*/  @!P0 NANOSLEEP.SYNCS 0x989680 ;  /* 0x009896800000895d */ /* 0x004fea0003900000 */
[----:B------:R-:W2:Y:S02]  /*24db0*/  @!P0 SYNCS.PHASECHK.TRANS64 P0, [R11+URZ+0x28850], R4 ;  /* 0x028850040b0085a7 */ /* 0x000ea4000800007f */
[----:B--2---:R-:W-:Y:S05]  /*24dc0*/  @!P0 BRA `(.L_x_8977) ;  /* 0xfffffffc00f08947 */ /* 0x004fea000383ffff */
[----:B------:R-:W-:Y:S05]  /*24dd0*/  BRA `(.L_x_8976) ;  /* 0xffffff2800a07947 */ /* 0x000fea000383ffff */
.L_x_8982:
[----:B------:R-:W-:Y:S02]  /*24de0*/  IMAD.MOV.U32 R13, RZ, RZ, R4 ;  /* 0x000000ffff0d7224 */ /* 0x000fe400078e0004 */
[----:B------:R-:W-:Y:S02]  /*24df0*/  IMAD.MOV.U32 R12, RZ, RZ, RZ ;  /* 0x000000ffff0c7224 */ /* 0x000fe400078e00ff */
[----:B------:R-:W-:Y:S02]  /*24e00*/  IMAD.MOV.U32 R11, RZ, RZ, 0x181f ;  /* 0x0000181fff0b7424 */ /* 0x000fe400078e00ff */
[----:B------:R-:W-:-:S07]  /*24e10*/  IMAD.MOV.U32 R15, RZ, RZ, -0x1 ;  /* 0xffffffffff0f7424 */ /* 0x000fce00078e00ff */
[----:B-----5:R-:W-:Y:S05]  /*24e20*/  WARPSYNC.COLLECTIVE R15, `(.L_x_9227) ;  /* 0x000000000f087348 */ /* 0x020fea0003c00000 */
[----:B------:R0:W1:Y:S02]  /*24e30*/  SHFL.IDX P6, R14, R13, R12, R11 ;  /* 0x0000000c0d0e7389 */ /* 0x00006400000c000b */
[----:B01---5:R-:W-:Y:S01]  /*24e40*/  ENDCOLLECTIVE ;  /* 0x000000000000791b */ /* 0x023fe20003800000 */
.L_x_9227:
[----:B------:R-:W-:Y:S02]  /*24e50*/  IMAD.MOV.U32 R13, RZ, RZ, R0 ;  /* 0x000000ffff0d7224 */ /* 0x000fe400078e0000 */
[----:B------:R-:W-:-:S07]  /*24e60*/  IMAD.MOV.U32 R3, RZ, RZ, R14 ;  /* 0x000000ffff037224 */ /* 0x000fce00078e000e */
[----:B------:R-:W-:Y:S05]  /*24e70*/  WARPSYNC.COLLECTIVE R15, `(.L_x_9228) ;  /* 0x000000000f087348 */ /* 0x000fea0003c00000 */
[----:B------:R0:W1:Y:S02]  /*24e80*/  SHFL.IDX P6, R14, R13, R12, R11 ;  /* 0x0000000c0d0e7389 */ /* 0x00006400000c000b */
[----:B01----:R-:W-:Y:S01]  /*24e90*/  ENDCOLLECTIVE ;  /* 0x000000000000791b */ /* 0x003fe20003800000 */
.L_x_9228:
[----:B------:R-:W-:Y:S05]  /*24ea0*/  BRA `(.L_x_9229) ;  /* 0xffffff4400607947 */ /* 0x000fea000383ffff */
.L_x_8985:
[----:B------:R-:W-:Y:S01]  /*24eb0*/  BSSY B1, `(.L_x_9230) ;  /* 0x0000008000017945 */ /* 0x000fe20003800000 */
[----:B------:R-:W-:Y:S02]  /*24ec0*/  IMAD.MOV.U32 R13, RZ, RZ, R4 ;  /* 0x000000ffff0d7224 */ /* 0x000fe400078e0004 */
[----:B------:R-:W-:Y:S02]  /*24ed0*/  IMAD.MOV.U32 R12, RZ, RZ, 0x1 ;  /* 0x00000001ff0c7424 */ /* 0x000fe400078e00ff */
[----:B------:R-:W-:Y:S02]  /*24ee0*/  IMAD.MOV.U32 R11, RZ, RZ, 0x181f ;  /* 0x0000181fff0b7424 */ /* 0x000fe400078e00ff */
[----:B---3--:R-:W-:-:S07]  /*24ef0*/  IMAD.MOV.U32 R15, RZ, RZ, -0x1 ;  /* 0xffffffffff0f7424 */ /* 0x008fce00078e00ff */
[----:B012--5:R-:W-:Y:S05]  /*24f00*/  WARPSYNC.COLLECTIVE R15, `(.L_x_9231) ;  /* 0x000000000f087348 */ /* 0x027fea0003c00000 */
[----:B--2---:R2:W3:Y:S02]  /*24f10*/  SHFL.IDX P6, R14, R13, R12, R11 ;  /* 0x0000000c0d0e7389 */ /* 0x0044e400000c000b */
[----:B0123-5:R-:W-:Y:S01]  /*24f20*/  ENDCOLLECTIVE ;  /* 0x000000000000791b */ /* 0x02ffe20003800000 */
.L_x_9231:
[----:B------:R-:W-:Y:S05]  /*24f30*/  BSYNC B1 ;  /* 0x0000000000017941 */ /* 0x000fea0003800000 */
.L_x_9230:
        /* <DEDUP_REMOVED lines=8> */
.L_x_9232:
[----:B------:R-:W-:Y:S05]  /*24fc0*/  BRA `(.L_x_9233) ;  /* 0xffffff44005c7947 */ /* 0x000fea000383ffff */
.L_x_8988:
[----:B------:R-:W-:Y:S01]  /*24fd0*/  BSSY B1, `(.L_x_9234) ;  /* 0x0000008000017945 */ /* 0x000fe20003800000 */
[----:B------:R-:W-:Y:S02]  /*24fe0*/  IMAD.MOV.U32 R13, RZ, RZ, R4 ;  /* 0x000000ffff0d7224 */ /* 0x000fe400078e0004 */
[----:B------:R-:W-:Y:S02]  /*24ff0*/  IMAD.MOV.U32 R12, RZ, RZ, 0x2 ;  /* 0x00000002ff0c7424 */ /* 0x000fe400078e00ff */
[----:B------:R-:W-:Y:S02]  /*25000*/  IMAD.MOV.U32 R11, RZ, RZ, 0x181f ;  /* 0x0000181fff0b7424 */ /* 0x000fe400078e00ff */
[----:B---3--:R-:W-:-:S07]  /*25010*/  IMAD.MOV.U32 R15, RZ, RZ, -0x1 ;  /* 0xffffffffff0f7424 */ /* 0x008fce00078e00ff */
[----:B012-45:R-:W-:Y:S05]  /*25020*/  WARPSYNC.COLLECTIVE R15, `(.L_x_9235) ;  /* 0x000000000f087348 */ /* 0x037fea0003c00000 */
[----:B--2---:R2:W3:Y:S02]  /*25030*/  SHFL.IDX P6, R14, R13, R12, R11 ;  /* 0x0000000c0d0e7389 */ /* 0x0044e400000c000b */
[----:B012345:R-:W-:Y:S01]  /*25040*/  ENDCOLLECTIVE ;  /* 0x000000000000791b */ /* 0x03ffe20003800000 */
.L_x_9235:
[----:B------:R-:W-:Y:S05]  /*25050*/  BSYNC B1 ;  /* 0x0000000000017941 */ /* 0x000fea0003800000 */
.L_x_9234:
        /* <DEDUP_REMOVED lines=8> */
.L_x_9236:
[----:B------:R-:W-:Y:S05]  /*250e0*/  BRA `(.L_x_9237) ;  /* 0xffffff44005c7947 */ /* 0x000fea000383ffff */
.L_x_8991:
        /* <DEDUP_REMOVED lines=8> */
.L_x_9239:
[----:B------:R-:W-:Y:S05]  /*25170*/  BSYNC B1 ;  /* 0x0000000000017941 */ /* 0x000fea0003800000 */
.L_x_9238:
        /* <DEDUP_REMOVED lines=8> */
.L_x_9240:
[----:B------:R-:W-:Y:S05]  /*25200*/  BRA `(.L_x_9241) ;  /* 0xffffff44005c7947 */ /* 0x000fea000383ffff */
.L_x_8993:
[----:B------:R-:W-:Y:S02]  /*25210*/  IMAD.MOV.U32 R13, RZ, RZ, R4 ;  /* 0x000000ffff0d7224 */ /* 0x000fe400078e0004 */
[----:B------:R-:W-:Y:S02]  /*25220*/  IMAD.MOV.U32 R12, RZ, RZ, RZ ;  /* 0x000000ffff0c7224 */ /* 0x000fe400078e00ff */
[----:B------:R-:W-:Y:S02]  /*25230*/  IMAD.MOV.U32 R11, RZ, RZ, 0x1c1f ;  /* 0x00001c1fff0b7424 */ /* 0x000fe400078e00ff */
[----:B------:R-:W-:-:S07]  /*25240*/  IMAD.MOV.U32 R15, RZ, RZ, -0x1 ;  /* 0xffffffffff0f7424 */ /* 0x000fce00078e00ff */
[----:B------:R-:W-:Y:S05]  /*25250*/  WARPSYNC.COLLECTIVE R15, `(.L_x_9242) ;  /* 0x000000000f087348 */ /* 0x000fea0003c00000 */
[----:B------:R0:W1:Y:S02]  /*25260*/  SHFL.IDX P6, R14, R13, R12, R11 ;  /* 0x0000000c0d0e7389 */ /* 0x00006400000c000b */
[----:B01----:R-:W-:Y:S01]  /*25270*/  ENDCOLLECTIVE ;  /* 0x000000000000791b */ /* 0x003fe20003800000 */
.L_x_9242:
[----:B------:R-:W-:Y:S02]  /*25280*/  IMAD.MOV.U32 R13, RZ, RZ, R3 ;  /* 0x000000ffff0d7224 */ /* 0x000fe400078e0003 */
[----:B------:R-:W-:-:S07]  /*25290*/  IMAD.MOV.U32 R0, RZ, RZ, R14 ;  /* 0x000000ffff007224 */ /* 0x000fce00078e000e */
[----:B------:R-:W-:Y:S05]  /*252a0*/  WARPSYNC.COLLECTIVE R15, `(.L_x_9243) ;  /* 0x000000000f087348 */ /* 0x000fea0003c00000 */
[----:B------:R0:W1:Y:S02]  /*252b0*/  SHFL.IDX P6, R14, R13, R12, R11 ;  /* 0x0000000c0d0e7389 */ /* 0x00006400000c000b */
[----:B01----:R-:W-:Y:S01]  /*252c0*/  ENDCOLLECTIVE ;  /* 0x000000000000791b */ /* 0x003fe20003800000 */
.L_x_9243:
[----:B------:R-:W-:Y:S05]  /*252d0*/  BRA `(.L_x_9244) ;  /* 0xffffff4800187947 */ /* 0x000fea000383ffff */
.L_x_8996:
        /* <DEDUP_REMOVED lines=8> */
.L_x_9246:
[----:B------:R-:W-:Y:S05]  /*25360*/  BSYNC B1 ;  /* 0x0000000000017941 */ /* 0x000fea0003800000 */
.L_x_9245:
        /* <DEDUP_REMOVED lines=8> */
.L_x_9247:
[----:B------:R-:W-:Y:S05]  /*253f0*/  BRA `(.L_x_9248) ;  /* 0xffffff4c002c7947 */ /* 0x000fea000383ffff */
.L_x_9000:
[----:B------:R-:W-:Y:S02]  /*25400*/  IMAD.MOV.U32 R13, RZ, RZ, R4 ;  /* 0x000000ffff0d7224 */ /* 0x000fe400078e0004 */
[----:B------:R-:W-:Y:S02]  /*25410*/  IMAD.MOV.U32 R12, RZ, RZ, RZ ;  /* 0x000000ffff0c7224 */ /* 0x000fe400078e00ff */
[----:B------:R-:W-:Y:S02]  /*25420*/  IMAD.MOV.U32 R11, RZ, RZ, 0x181f ;  /* 0x0000181fff0b7424 */ /* 0x000fe400078e00ff */
[----:B------:R-:W-:-:S07]  /*25430*/  IMAD.MOV.U32 R15, RZ, RZ, -0x1 ;  /* 0xffffffffff0f7424 */ /* 0x000fce00078e00ff */
[----:B0-----:R-:W-:Y:S05]  /*25440*/  WARPSYNC.COLLECTIVE R15, `(.L_x_9249) ;  /* 0x000000000f087348 */ /* 0x001fea0003c00000 */
[----:B------:R1:W2:Y:S02]  /*25450*/  SHFL.IDX P6, R14, R13, R12, R11 ;  /* 0x0000000c0d0e7389 */ /* 0x0002a400000c000b */
[----:B012---:R-:W-:Y:S01]  /*25460*/  ENDCOLLECTIVE ;  /* 0x000000000000791b */ /* 0x007fe20003800000 */
.L_x_9249:
[----:B------:R-:W-:Y:S02]  /*25470*/  IMAD.MOV.U32 R13, RZ, RZ, R0 ;  /* 0x000000ffff0d7224 */ /* 0x000fe400078e0000 */
[----:B------:R-:W-:-:S07]  /*25480*/  IMAD.MOV.U32 R3, RZ, RZ, R14 ;  /* 0x000000ffff037224 */ /* 0x000fce00078e000e */
[----:B------:R-:W-:Y:S05]  /*25490*/  WARPSYNC.COLLECTIVE R15, `(.L_x_9250) ;  /* 0x000000000f087348 */ /* 0x000fea0003c00000 */
[----:B------:R0:W1:Y:S02]  /*254a0*/  SHFL.IDX P6, R14, R13, R12, R11 ;  /* 0x0000000c0d0e7389 */ /* 0x00006400000c000b */
[----:B01----:R-:W-:Y:S01]  /*254b0*/  ENDCOLLECTIVE ;  /* 0x000000000000791b */ /* 0x003fe20003800000 */
.L_x_9250:
[----:B------:R-:W-:Y:S05]  /*254c0*/  BRA `(.L_x_9251) ;  /* 0xffffff58003c7947 */ /* 0x000fea000383ffff */
.L_x_9003:
        /* <DEDUP_REMOVED lines=8> */
.L_x_9253:
[----:B------:R-:W-:Y:S05]  /*25550*/  BSYNC B1 ;  /* 0x0000000000017941 */ /* 0x000fea0003800000 */
.L_x_9252:
        /* <DEDUP_REMOVED lines=8> */
.L_x_9254:
[----:B------:R-:W-:Y:S05]  /*255e0*/  BRA `(.L_x_9255) ;  /* 0xffffff58003c7947 */ /* 0x000fea000383ffff */
.L_x_9006:
        /* <DEDUP_REMOVED lines=8> */
.L_x_9257:
[----:B------:R-:W-:Y:S05]  /*25670*/  BSYNC B1 ;  /* 0x0000000000017941 */ /* 0x000fea0003800000 */
.L_x_9256:
        /* <DEDUP_REMOVED lines=8> */
.L_x_9258:
[----:B------:R-:W-:Y:S05]  /*25700*/  BRA `(.L_x_9259) ;  /* 0xffffff58003c7947 */ /* 0x000fea000383ffff */
.L_x_9009:
        /* <DEDUP_REMOVED lines=8> */
.L_x_9261:
[----:B------:R-:W-:Y:S05]  /*25790*/  BSYNC B1 ;  /* 0x0000000000017941 */ /* 0x000fea0003800000 */
.L_x_9260:
        /* <DEDUP_REMOVED lines=8> */
.L_x_9262:
[----:B------:R-:W-:Y:S05]  /*25820*/  BRA `(.L_x_9263) ;  /* 0xffffff58003c7947 */ /* 0x000fea000383ffff */
.L_x_9028:
        /* <DEDUP_REMOVED lines=11> */
.L_x_9265:
[----:B------:R-:W-:Y:S05]  /*258e0*/  BSYNC B1 ;  /* 0x0000000000017941 */ /* 0x000fea0003800000 */
.L_x_9264:
[----:B------:R-:W-:Y:S05]  /*258f0*/  BRA `(.L_x_9266) ;  /* 0xffffff7400bc7947 */ /* 0x000fea000383ffff */
.L_x_9030:
[----:B------:R-:W-:Y:S01]  /*25900*/  BSSY B1, `(.L_x_9267) ;  /* 0x0000006000017945 */ /* 0x000fe20003800000 */
[----:B------:R-:W-:-:S07]  /*25910*/  IMAD.MOV.U32 R15, RZ, RZ, -0x1 ;  /* 0xffffffffff0f7424 */ /* 0x000fce00078e00ff */
[----:B0-----:R-:W-:Y:S05]  /*25920*/  WARPSYNC.COLLECTIVE R15, `(.L_x_9268) ;  /* 0x000000000f0c7348 */ /* 0x001fea0003c00000 */
[----:B------:R-:W-:Y:S02]  /*25930*/  ELECT P6, UR62, PT ;  /* 0x00000000003e782f */ /* 0x000fe400038c0000 */
[----:B------:R-:W-:Y:S01]  /*25940*/  MOV R14, UR62 ;  /* 0x0000003e000e7c02 */ /* 0x000fe20008000f00 */
[----:B0-----:R-:W-:Y:S10]  /*25950*/  ENDCOLLECTIVE ;  /* 0x000000000000791b */ /* 0x001ff40003800000 */
.L_x_9268:
[----:B------:R-:W-:Y:S05]  /*25960*/  BSYNC B1 ;  /* 0x0000000000017941 */ /* 0x000fea0003800000 */
.L_x_9267:
[----:B------:R-:W-:Y:S01]  /*25970*/  PLOP3.LUT P1, PT, P6, PT, PT, 0x80, 0x0 ;  /* 0x000000000000781c */ /* 0x000fe2000372f070 */
[----:B------:R-:W-:-:S12]  /*25980*/  BRA `(.L_x_9029) ;  /* 0xffffff7400b07947 */ /* 0x000fd8000383ffff */
.L_x_9032:
[----:B0-----:R0:W1:Y:S02]  /*25990*/  SYNCS.PHASECHK.TRANS64.TRYWAIT P0, [R18+URZ+0x28820], R2 ;  /* 0x02882002120075a7 */ /* 0x001064000800017f */
[----:B-1----:R-:W-:Y:S05]  /*259a0*/  @!P0 NANOSLEEP.SYNCS 0x989680 ;  /* 0x009896800000895d */ /* 0x002fea0003900000 */
[----:B------:R-:W1:Y:S02]  /*259b0*/  @!P0 SYNCS.PHASECHK.TRANS64 P0, [R18+URZ+0x28820], R2 ;  /* 0x02882002120085a7 */ /* 0x000e64000800007f */
[----:B-1----:R-:W-:Y:S05]  /*259c0*/  @!P0 BRA `(.L_x_9032) ;  /* 0xfffffffc00f08947 */ /* 0x002fea000383ffff */
[----:B------:R-:W-:Y:S05]  /*259d0*/  BRA `(.L_x_9269) ;  /* 0xffffff7400c07947 */ /* 0x000fea000383ffff */
.L_x_9036:
[----:B-1----:R1:W2:Y:S02]  /*259e0*/  SYNCS.PHASECHK.TRANS64.TRYWAIT P0, [R5+URZ+0x288a0], R8 ;  /* 0x0288a008050075a7 */ /* 0x0022a4000800017f */
[----:B--2---:R-:W-:Y:S05]  /*259f0*/  @!P0 NANOSLEEP.SYNCS 0x989680 ;  /* 0x009896800000895d */ /* 0x004fea0003900000 */
[----:B------:R-:W2:Y:S02]  /*25a00*/  @!P0 SYNCS.PHASECHK.TRANS64 P0, [R5+URZ+0x288a0], R8 ;  /* 0x0288a008050085a7 */ /* 0x000ea4000800007f */
[----:B--2---:R-:W-:Y:S05]  /*25a10*/  @!P0 BRA `(.L_x_9036) ;  /* 0xfffffffc00f08947 */ /* 0x004fea000383ffff */
[----:B------:R-:W-:Y:S05]  /*25a20*/  BRA `(.L_x_9270) ;  /* 0xffffff7400e07947 */ /* 0x000fea000383ffff */
.L_x_9042:
[----:B0-----:R0:W2:Y:S02]  /*25a30*/  SYNCS.PHASECHK.TRANS64.TRYWAIT P0, [R5+URZ+0x288c0], R8 ;  /* 0x0288c008050075a7 */ /* 0x0010a4000800017f */
[----:B--2---:R-:W-:Y:S05]  /*25a40*/  @!P0 NANOSLEEP.SYNCS 0x989680 ;  /* 0x009896800000895d */ /* 0x004fea0003900000 */
[----:B------:R-:W2:Y:S02]  /*25a50*/  @!P0 SYNCS.PHASECHK.TRANS64 P0, [R5+URZ+0x288c0], R8 ;  /* 0x0288c008050085a7 */ /* 0x000ea4000800007f */
[----:B--2---:R-:W-:Y:S05]  /*25a60*/  @!P0 BRA `(.L_x_9042) ;  /* 0xfffffffc00f08947 */ /* 0x004fea000383ffff */
[----:B------:R-:W-:Y:S05]  /*25a70*/  BRA `(.L_x_9271) ;  /* 0xffffff7800a07947 */ /* 0x000fea000383ffff */
.L_x_9050:
[----:B0-----:R0:W1:Y:S02]  /*25a80*/  SYNCS.PHASECHK.TRANS64.TRYWAIT P0, [R6+URZ+0x288a0], R5 ;  /* 0x0288a005060075a7 */ /* 0x001064000800017f */
[----:B-1----:R-:W-:Y:S05]  /*25a90*/  @!P0 NANOSLEEP.SYNCS 0x989680 ;  /* 0x009896800000895d */ /* 0x002fea0003900000 */
[----:B------:R-:W1:Y:S02]  /*25aa0*/  @!P0 SYNCS.PHASECHK.TRANS64 P0, [R6+URZ+0x288a0], R5 ;  /* 0x0288a005060085a7 */ /* 0x000e64000800007f */
[----:B-1----:R-:W-:Y:S05]  /*25ab0*/  @!P0 BRA `(.L_x_9050) ;  /* 0xfffffffc00f08947 */ /* 0x002fea000383ffff */
[----:B------:R-:W-:Y:S05]  /*25ac0*/  BRA `(.L_x_9272) ;  /* 0xffffff7c00b07947 */ /* 0x000fea000383ffff */
.L_x_9056:
[----:B-1----:R1:W2:Y:S02]  /*25ad0*/  SYNCS.PHASECHK.TRANS64.TRYWAIT P0, [R6+URZ+0x288c0], R5 ;  /* 0x0288c005060075a7 */ /* 0x0022a4000800017f */
[----:B--2---:R-:W-:Y:S05]  /*25ae0*/  @!P0 NANOSLEEP.SYNCS 0x989680 ;  /* 0x009896800000895d */ /* 0x004fea0003900000 */
[----:B------:R-:W2:Y:S02]  /*25af0*/  @!P0 SYNCS.PHASECHK.TRANS64 P0, [R6+URZ+0x288c0], R5 ;  /* 0x0288c005060085a7 */ /* 0x000ea4000800007f */
[----:B--2---:R-:W-:Y:S05]  /*25b00*/  @!P0 BRA `(.L_x_9056) ;  /* 0xfffffffc00f08947 */ /* 0x004fea000383ffff */
[----:B------:R-:W-:Y:S05]  /*25b10*/  BRA `(.L_x_9273) ;  /* 0xffffff8000687947 */ /* 0x000fea000383ffff */
.L_x_9072:
        /* <DEDUP_REMOVED lines=11> */
.L_x_9275:
[----:B------:R-:W-:Y:S05]  /*25bd0*/  BSYNC B0 ;  /* 0x0000000000007941 */ /* 0x000fea0003800000 */
.L_x_9274:
[----:B------:R-:W-:Y:S05]  /*25be0*/  BRA `(.L_x_9276) ;  /* 0xffffff8c009c7947 */ /* 0x000fea000383ffff */
.L_x_9074:
[----:B------:R-:W-:Y:S01]  /*25bf0*/  BSSY B0, `(.L_x_9277) ;  /* 0x0000006000007945 */ /* 0x000fe20003800000 */
[----:B------:R-:W-:-:S07]  /*25c00*/  IMAD.MOV.U32 R15, RZ, RZ, -0x1 ;  /* 0xffffffffff0f7424 */ /* 0x000fce00078e00ff */
[----:B0-----:R-:W-:Y:S05]  /*25c10*/  WARPSYNC.COLLECTIVE R15, `(.L_x_9278) ;  /* 0x000000000f0c7348 */ /* 0x001fea0003c00000 */
[----:B------:R-:W-:Y:S02]  /*25c20*/  ELECT P6, UR62, PT ;  /* 0x00000000003e782f */ /* 0x000fe400038c0000 */
[----:B------:R-:W-:Y:S01]  /*25c30*/  MOV R14, UR62 ;  /* 0x0000003e000e7c02 */ /* 0x000fe20008000f00 */
[----:B0-----:R-:W-:Y:S10]  /*25c40*/  ENDCOLLECTIVE ;  /* 0x000000000000791b */ /* 0x001ff40003800000 */
.L_x_9278:
[----:B------:R-:W-:Y:S05]  /*25c50*/  BSYNC B0 ;  /* 0x0000000000007941 */ /* 0x000fea0003800000 */
.L_x_9277:
[----:B------:R-:W-:Y:S05]  /*25c60*/  BRA `(.L_x_9279) ;  /* 0xffffff8c00a87947 */ /* 0x000fea000383ffff */
.L_x_9076:
[----:B0-----:R0:W1:Y:S02]  /*25c70*/  SYNCS.PHASECHK.TRANS64.TRYWAIT P0, [R0+URZ+0x28840], R2 ;  /* 0x02884002000075a7 */ /* 0x001064000800017f */
[----:B-1----:R-:W-:Y:S05]  /*25c80*/  @!P0 NANOSLEEP.SYNCS 0x989680 ;  /* 0x009896800000895d */ /* 0x002fea0003900000 */
[----:B------:R-:W1:Y:S02]  /*25c90*/  @!P0 SYNCS.PHASECHK.TRANS64 P0, [R0+URZ+0x28840], R2 ;  /* 0x02884002000085a7 */ /* 0x000e64000800007f */
[----:B-1----:R-:W-:Y:S05]  /*25ca0*/  @!P0 BRA `(.L_x_9076) ;  /* 0xfffffffc00f08947 */ /* 0x002fea000383ffff */
[----:B------:R-:W-:Y:S05]  /*25cb0*/  BRA `(.L_x_9280) ;  /* 0xffffff9000087947 */ /* 0x000fea000383ffff */
.L_x_9080:
[----:B------:R-:W2:Y:S01]  /*25cc0*/  LDL.LU R11, [R1+0x50] ;  /* 0x00005000010b7983 */ /* 0x000ea20000300800 */
[----:B------:R-:W-:Y:S02]  /*25cd0*/  IMAD.MOV.U32 R13, RZ, RZ, R3 ;  /* 0x000000ffff0d7224 */ /* 0x000fe400078e0003 */
[----:B------:R-:W-:Y:S01]  /*25ce0*/  IMAD.MOV.U32 R12, RZ, RZ, RZ ;  /* 0x000000ffff0c7224 */ /* 0x000fe200078e00ff */
[----:B------:R-:W1:Y:S01]  /*25cf0*/  S2R R5, SR_TID.X ;  /* 0x0000000000057919 */ /* 0x000e620000002100 */
[----:B------:R-:W-:Y:S01]  /*25d00*/  IMAD.MOV.U32 R15, RZ, RZ, -0x1 ;  /* 0xffffffffff0f7424 */ /* 0x000fe200078e00ff */
[----:B-1----:R-:W-:-:S04]  /*25d10*/  LOP3.LUT R5, R5, 0x7f, RZ, 0xc0, !PT ;  /* 0x0000007f05057812 */ /* 0x002fc800078ec0ff */
[----:B------:R-:W-:-:S05]  /*25d20*/  SHF.R.U32.HI R0, RZ, 0x3, R5 ;  /* 0x00000003ff007819 */ /* 0x000fca0000011605 */
[----:B------:R-:W-:-:S04]  /*25d30*/  IMAD R0, R10, 0x80, R0 ;  /* 0x000000800a007824 */ /* 0x000fc800078e0200 */
[----:B------:R-:W-:Y:S02]  /*25d40*/  VIADD R5, R0, 0x10 ;  /* 0x0000001000057836 */ /* 0x000fe40000000000 */
[----:B--2---:R-:W-:Y:S02]  /*25d50*/  IMAD R2, R11, R7, RZ ;  /* 0x000000070b027224 */ /* 0x004fe400078e02ff */
[----:B------:R-:W-:-:S03]  /*25d60*/  IMAD.MOV.U32 R11, RZ, RZ, 0x181f ;  /* 0x0000181fff0b7424 */ /* 0x000fc600078e00ff */
[----:B------:R-:W-:-:S13]  /*25d70*/  ISETP.GE.AND P2, PT, R0, R2, PT ;  /* 0x000000020000720c */ /* 0x000fda0003f46270 */
[----:B0----5:R-:W-:Y:S05]  /*25d80*/  WARPSYNC.COLLECTIVE R15, `(.L_x_9281) ;  /* 0x000000000f087348 */ /* 0x021fea0003c00000 */
[----:B------:R1:W2:Y:S02]  /*25d90*/  SHFL.IDX P6, R14, R13, R12, R11 ;  /* 0x0000000c0d0e7389 */ /* 0x0002a400000c000b */
[----:B012--5:R-:W-:Y:S01]  /*25da0*/  ENDCOLLECTIVE ;  /* 0x000000000000791b */ /* 0x027fe20003800000 */
.L_x_9281:
[----:B------:R-:W-:Y:S02]  /*25db0*/  IMAD.MOV.U32 R13, RZ, RZ, R4 ;  /* 0x000000ffff0d7224 */ /* 0x000fe400078e0004 */
[----:B------:R-:W-:-:S07]  /*25dc0*/  IMAD.MOV.U32 R6, RZ, RZ, R14 ;  /* 0x000000ffff067224 */ /* 0x000fce00078e000e */
[----:B------:R-:W-:Y:S05]  /*25dd0*/  WARPSYNC.COLLECTIVE R15, `(.L_x_9282) ;  /* 0x000000000f087348 */ /* 0x000fea0003c00000 */
[----:B------:R0:W1:Y:S02]  /*25de0*/  SHFL.IDX P6, R14, R13, R12, R11 ;  /* 0x0000000c0d0e7389 */ /* 0x00006400000c000b */
[----:B01----:R-:W-:Y:S01]  /*25df0*/  ENDCOLLECTIVE ;  /* 0x000000000000791b */ /* 0x003fe20003800000 */
.L_x_9282:
[----:B------:R-:W-:Y:S02]  /*25e00*/  IMAD.MOV.U32 R13, RZ, RZ, R3 ;  /* 0x000000ffff0d7224 */ /* 0x000fe400078e0003 */
[----:B------:R-:W-:Y:S02]  /*25e10*/  IMAD.MOV.U32 R12, RZ, RZ, 0x1 ;  /* 0x00000001ff0c7424 */ /* 0x000fe400078e00ff */
[----:B------:R-:W-:-:S07]  /*25e20*/  IMAD.MOV.U32 R7, RZ, RZ, R14 ;  /* 0x000000ffff077224 */ /* 0x000fce00078e000e */
[----:B------:R-:W-:Y:S05]  /*25e30*/  WARPSYNC.COLLECTIVE R15, `(.L_x_9283) ;  /* 0x000000000f087348 */ /* 0x000fea0003c00000 */
[----:B------:R0:W1:Y:S02]  /*25e40*/  SHFL.IDX P6, R14, R13, R12, R11 ;  /* 0x0000000c0d0e7389 */ /* 0x00006400000c000b */
[----:B01----:R-:W-:Y:S01]  /*25e50*/  ENDCOLLECTIVE ;  /* 0x000000000000791b */ /* 0x003fe20003800000 */
.L_x_9283:
        /* <DEDUP_REMOVED lines=16> */
.L_x_9284:
[----:B------:R-:W-:Y:S02]  /*25f60*/  IMAD.MOV.U32 R13, RZ, RZ, R3 ;  /* 0x000000ffff0d7224 */ /* 0x000fe400078e0003 */
[----:B------:R-:W-:Y:S02]  /*25f70*/  IMAD.MOV.U32 R12, RZ, RZ, 0x2 ;  /* 0x00000002ff0c7424 */ /* 0x000fe400078e00ff */
[----:B------:R-:W-:-:S07]  /*25f80*/  IMAD.MOV.U32 R5, RZ, RZ, R14 ;  /* 0x000000ffff057224 */ /* 0x000fce00078e000e */
[----:B------:R-:W-:Y:S05]  /*25f90*/  WARPSYNC.COLLECTIVE R15, `(.L_x_9285) ;  /* 0x000000000f087348 */ /* 0x000fea0003c00000 */
[----:B------:R0:W1:Y:S02]  /*25fa0*/  SHFL.IDX P6, R14, R13, R12, R11 ;  /* 0x0000000c0d0e7389 */ /* 0x00006400000c000b */
[----:B01----:R-:W-:Y:S01]  /*25fb0*/  ENDCOLLECTIVE ;  /* 0x000000000000791b */ /* 0x003fe20003800000 */
.L_x_9285:
        /* <DEDUP_REMOVED lines=16> */
.L_x_9286:
[----:B------:R-:W-:Y:S02]  /*260c0*/  IMAD.MOV.U32 R13, RZ, RZ, R3 ;  /* 0x000000ffff0d7224 */ /* 0x000fe400078e0003 */
[----:B------:R-:W-:Y:S02]  /*260d0*/  IMAD.MOV.U32 R12, RZ, RZ, 0x3 ;  /* 0x00000003ff0c7424 */ /* 0x000fe400078e00ff */
[----:B------:R-:W-:-:S07]  /*260e0*/  IMAD.MOV.U32 R5, RZ, RZ, R14 ;  /* 0x000000ffff057224 */ /* 0x000fce00078e000e */
[----:B------:R-:W-:Y:S05]  /*260f0*/  WARPSYNC.COLLECTIVE R15, `(.L_x_9287) ;  /* 0x000000000f087348 */ /* 0x000fea0003c00000 */
[----:B------:R0:W1:Y:S02]  /*26100*/  SHFL.IDX P6, R14, R13, R12, R11 ;  /* 0x0000000c0d0e7389 */ /* 0x00006400000c000b */
[----:B01----:R-:W-:Y:S01]  /*26110*/  ENDCOLLECTIVE ;  /* 0x000000000000791b */ /* 0x003fe20003800000 */
.L_x_9287:
        /* <DEDUP_REMOVED lines=16> */
.L_x_9288:
[----:B------:R-:W-:Y:S02]  /*26220*/  IMAD.MOV.U32 R13, RZ, RZ, R3 ;  /* 0x000000ffff0d7224 */ /* 0x000fe400078e0003 */
[----:B------:R-:W-:Y:S02]  /*26230*/  IMAD.MOV.U32 R12, RZ, RZ, 0x4 ;  /* 0x00000004ff0c7424 */ /* 0x000fe400078e00ff */
[----:B------:R-:W-:-:S07]  /*26240*/  IMAD.MOV.U32 R5, RZ, RZ, R14 ;  /* 0x000000ffff057224 */ /* 0x000fce00078e000e */
[----:B------:R-:W-:Y:S05]  /*26250*/  WARPSYNC.COLLECTIVE R15, `(.L_x_9289) ;  /* 0x000000000f087348 */ /* 0x000fea0003c00000 */
[----:B------:R0:W1:Y:S02]  /*26260*/  SHFL.IDX P6, R14, R13, R12, R11 ;  /* 0x0000000c0d0e7389 */ /* 0x00006400000c000b */
[----:B01----:R-:W-:Y:S01]  /*26270*/  ENDCOLLECTIVE ;  /* 0x000000000000791b */ /* 0x003fe20003800000 */
.L_x_9289:
        /* <DEDUP_REMOVED lines=16> */
.L_x_9290:
[----:B------:R-:W-:Y:S02]  /*26380*/  IMAD.MOV.U32 R13, RZ, RZ, R3 ;  /* 0x000000ffff0d7224 */ /* 0x000fe400078e0003 */
[----:B------:R-:W-:Y:S02]  /*26390*/  IMAD.MOV.U32 R12, RZ, RZ, 0x5 ;  /* 0x00000005ff0c7424 */ /* 0x000fe400078e00ff */
[----:B------:R-:W-:-:S07]  /*263a0*/  IMAD.MOV.U32 R5, RZ, RZ, R14 ;  /* 0x000000ffff057224 */ /* 0x000fce00078e000e */
[----:B------:R-:W-:Y:S05]  /*263b0*/  WARPSYNC.COLLECTIVE R15, `(.L_x_9291) ;  /* 0x000000000f087348 */ /* 0x000fea0003c00000 */
[----:B------:R0:W1:Y:S02]  /*263c0*/  SHFL.IDX P6, R14, R13, R12, R11 ;  /* 0x0000000c0d0e7389 */ /* 0x00006400000c000b */
[----:B01----:R-:W-:Y:S01]  /*263d0*/  ENDCOLLECTIVE ;  /* 0x000000000000791b */ /* 0x003fe20003800000 */
.L_x_9291:
        /* <DEDUP_REMOVED lines=16> */
.L_x_9292:
[----:B------:R-:W-:Y:S02]  /*264e0*/  IMAD.MOV.U32 R13, RZ, RZ, R3 ;  /* 0x000000ffff0d7224 */ /* 0x000fe400078e0003 */
[----:B------:R-:W-:Y:S02]  /*264f0*/  IMAD.MOV.U32 R12, RZ, RZ, 0x6 ;  /* 0x00000006ff0c7424 */ /* 0x000fe400078e00ff */
[----:B------:R-:W-:-:S07]  /*26500*/  IMAD.MOV.U32 R5, RZ, RZ, R14 ;  /* 0x000000ffff057224 */ /* 0x000fce00078e000e */
[----:B------:R-:W-:Y:S05]  /*26510*/  WARPSYNC.COLLECTIVE R15, `(.L_x_9293) ;  /* 0x000000000f087348 */ /* 0x000fea0003c00000 */
[----:B------:R0:W1:Y:S02]  /*26520*/  SHFL.IDX P6, R14, R13, R12, R11 ;  /* 0x0000000c0d0e7389 */ /* 0x00006400000c000b */
[----:B01----:R-:W-:Y:S01]  /*26530*/  ENDCOLLECTIVE ;  /* 0x000000000000791b */ /* 0x003fe20003800000 */
.L_x_9293:
        /* <DEDUP_REMOVED lines=16> */
.L_x_9294:
[----:B------:R-:W-:Y:S02]  /*26640*/  IMAD.MOV.U32 R13, RZ, RZ, R3 ;  /* 0x000000ffff0d7224 */ /* 0x000fe400078e0003 */
[----:B------:R-:W-:Y:S02]  /*26650*/  IMAD.MOV.U32 R12, RZ, RZ, 0x7 ;  /* 0x00000007ff0c7424 */ /* 0x000fe400078e00ff */
[----:B------:R-:W-:-:S07]  /*26660*/  IMAD.MOV.U32 R5, RZ, RZ, R14 ;  /* 0x000000ffff057224 */ /* 0x000fce00078e000e */
[----:B------:R-:W-:Y:S05]  /*26670*/  WARPSYNC.COLLECTIVE R15, `(.L_x_9295) ;  /* 0x000000000f087348 */ /* 0x000fea0003c00000 */
[----:B------:R0:W1:Y:S02]  /*26680*/  SHFL.IDX P6, R14, R13, R12, R11 ;  /* 0x0000000c0d0e7389 */ /* 0x00006400000c000b */
[----:B01----:R-:W-:Y:S01]  /*26690*/  ENDCOLLECTIVE ;  /* 0x000000000000791b */ /* 0x003fe20003800000 */
.L_x_9295:
        /* <DEDUP_REMOVED lines=14> */
.L_x_9296:
[----:B------:R-:W-:Y:S01]  /*26780*/  IMAD.MOV.U32 R3, RZ, RZ, R14 ;  /* 0x000000ffff037224 */ /* 0x000fe200078e000e */
[----:B------:R-:W-:Y:S06]  /*26790*/  BRA `(.L_x_9297) ;  /* 0xffffff9000b07947 */ /* 0x000fec000383ffff */
.L_x_9085:
[----:B----4-:R4:W0:Y:S02]  /*267a0*/  SYNCS.PHASECHK.TRANS64.TRYWAIT P0, [R18+URZ+0x28820], R0 ;  /* 0x02882000120075a7 */ /* 0x010824000800017f */
[----:B0-----:R-:W-:Y:S05]  /*267b0*/  @!P0 NANOSLEEP.SYNCS 0x989680 ;  /* 0x009896800000895d */ /* 0x001fea0003900000 */
[----:B------:R-:W0:Y:S02]  /*267c0*/  @!P0 SYNCS.PHASECHK.TRANS64 P0, [R18+URZ+0x28820], R0 ;  /* 0x02882000120085a7 */ /* 0x000e24000800007f */
[----:B0-----:R-:W-:Y:S05]  /*267d0*/  @!P0 BRA `(.L_x_9085) ;  /* 0xfffffffc00f08947 */ /* 0x001fea000383ffff */
[----:B------:R-:W-:Y:S05]  /*267e0*/  BRA `(.L_x_9298) ;  /* 0xffffff94001c7947 */ /* 0x000fea000383ffff */
.L_x_9094:
[----:B--2---:R2:W3:Y:S02]  /*267f0*/  SYNCS.PHASECHK.TRANS64.TRYWAIT P0, [R3+URZ+0x28840], R2 ;  /* 0x02884002030075a7 */ /* 0x0044e4000800017f */
[----:B---3--:R-:W-:Y:S05]  /*26800*/  @!P0 NANOSLEEP.SYNCS 0x989680 ;  /* 0x009896800000895d */ /* 0x008fea0003900000 */
[----:B------:R-:W3:Y:S02]  /*26810*/  @!P0 SYNCS.PHASECHK.TRANS64 P0, [R3+URZ+0x28840], R2 ;  /* 0x02884002030085a7 */ /* 0x000ee4000800007f */
[----:B---3--:R-:W-:Y:S05]  /*26820*/  @!P0 BRA `(.L_x_9094) ;  /* 0xfffffffc00f08947 */ /* 0x008fea000383ffff */
[----:B------:R-:W-:Y:S05]  /*26830*/  BRA `(.L_x_9299) ;  /* 0xffffff9400f87947 */ /* 0x000fea000383ffff */
.L_x_9100:
[----:B-1----:R1:W2:Y:S02]  /*26840*/  SYNCS.PHASECHK.TRANS64.TRYWAIT P0, [R2+URZ+0x28860], R3 ;  /* 0x02886003020075a7 */ /* 0x0022a4000800017f */
[----:B--2---:R-:W-:Y:S05]  /*26850*/  @!P0 NANOSLEEP.SYNCS 0x989680 ;  /* 0x009896800000895d */ /* 0x004fea0003900000 */
[----:B------:R-:W2:Y:S02]  /*26860*/  @!P0 SYNCS.PHASECHK.TRANS64 P0, [R2+URZ+0x28860], R3 ;  /* 0x02886003020085a7 */ /* 0x000ea4000800007f */
[----:B--2---:R-:W-:Y:S05]  /*26870*/  @!P0 BRA `(.L_x_9100) ;  /* 0xfffffffc00f08947 */ /* 0x004fea000383ffff */
[----:B------:R-:W-:Y:S05]  /*26880*/  BRA `(.L_x_9300) ;  /* 0xffffff9800c87947 */ /* 0x000fea000383ffff */
.L_x_9110:
[----:B--2---:R2:W3:Y:S02]  /*26890*/  SYNCS.PHASECHK.TRANS64.TRYWAIT P0, [R3+URZ+0x28840], R2 ;  /* 0x02884002030075a7 */ /* 0x0044e4000800017f */
[----:B---3--:R-:W-:Y:S05]  /*268a0*/  @!P0 NANOSLEEP.SYNCS 0x989680 ;  /* 0x009896800000895d */ /* 0x008fea0003900000 */
[----:B------:R-:W3:Y:S02]  /*268b0*/  @!P0 SYNCS.PHASECHK.TRANS64 P0, [R3+URZ+0x28840], R2 ;  /* 0x02884002030085a7 */ /* 0x000ee4000800007f */
[----:B---3--:R-:W-:Y:S05]  /*268c0*/  @!P0 BRA `(.L_x_9110) ;  /* 0xfffffffc00f08947 */ /* 0x008fea000383ffff */
[----:B------:R-:W-:Y:S05]  /*268d0*/  BRA `(.L_x_9301) ;  /* 0xffffffa000607947 */ /* 0x000fea000383ffff */
.L_x_9116:
[----:B-1----:R1:W2:Y:S02]  /*268e0*/  SYNCS.PHASECHK.TRANS64.TRYWAIT P0, [R2+URZ+0x28860], R3 ;  /* 0x02886003020075a7 */ /* 0x0022a4000800017f */
[----:B--2---:R-:W-:Y:S05]  /*268f0*/  @!P0 NANOSLEEP.SYNCS 0x989680 ;  /* 0x009896800000895d */ /* 0x004fea0003900000 */
[----:B------:R-:W2:Y:S02]  /*26900*/  @!P0 SYNCS.PHASECHK.TRANS64 P0, [R2+URZ+0x28860], R3 ;  /* 0x02886003020085a7 */ /* 0x000ea4000800007f */
[----:B--2---:R-:W-:Y:S05]  /*26910*/  @!P0 BRA `(.L_x_9116) ;  /* 0xfffffffc00f08947 */ /* 0x004fea000383ffff */
[----:B------:R-:W-:Y:S05]  /*26920*/  BRA `(.L_x_9302) ;  /* 0xffffffa400307947 */ /* 0x000fea000383ffff */
.L_x_9126:
[----:B---3--:R3:W4:Y:S02]  /*26930*/  SYNCS.PHASECHK.TRANS64.TRYWAIT P0, [R2+URZ+0x28840], R3 ;  /* 0x02884003020075a7 */ /* 0x008724000800017f */
[----:B----4-:R-:W-:Y:S05]  /*26940*/  @!P0 NANOSLEEP.SYNCS 0x989680 ;  /* 0x009896800000895d */ /* 0x010fea0003900000 */
[----:B------:R-:W4:Y:S02]  /*26950*/  @!P0 SYNCS.PHASECHK.TRANS64 P0, [R2+URZ+0x28840], R3 ;  /* 0x02884003020085a7 */ /* 0x000f24000800007f */
[----:B----4-:R-:W-:Y:S05]  /*26960*/  @!P0 BRA `(.L_x_9126) ;  /* 0xfffffffc00f08947 */ /* 0x010fea000383ffff */
[----:B------:R-:W-:Y:S05]  /*26970*/  BRA `(.L_x_9303) ;  /* 0xffffffa800a07947 */ /* 0x000fea000383ffff */
.L_x_9132:
[----:B-1----:R1:W2:Y:S02]  /*26980*/  SYNCS.PHASECHK.TRANS64.TRYWAIT P0, [R2+URZ+0x28860], R5 ;  /* 0x02886005020075a7 */ /* 0x0022a4000800017f */
[----:B--2---:R-:W-:Y:S05]  /*26990*/  @!P0 NANOSLEEP.SYNCS 0x989680 ;  /* 0x009896800000895d */ /* 0x004fea0003900000 */
[----:B------:R-:W2:Y:S02]  /*269a0*/  @!P0 SYNCS.PHASECHK.TRANS64 P0, [R2+URZ+0x28860], R5 ;  /* 0x02886005020085a7 */ /* 0x000ea4000800007f */
[----:B--2---:R-:W-:Y:S05]  /*269b0*/  @!P0 BRA `(.L_x_9132) ;  /* 0xfffffffc00f08947 */ /* 0x004fea000383ffff */
[----:B------:R-:W-:Y:S05]  /*269c0*/  BRA `(.L_x_9304) ;  /* 0xffffffac006c7947 */ /* 0x000fea000383ffff */
.L_x_9144:
[----:B---3--:R3:W4:Y:S02]  /*269d0*/  SYNCS.PHASECHK.TRANS64.TRYWAIT P0, [R0+URZ+0x28860], R2 ;  /* 0x02886002000075a7 */ /* 0x008724000800017f */
[----:B----4-:R-:W-:Y:S05]  /*269e0*/  @!P0 NANOSLEEP.SYNCS 0x989680 ;  /* 0x009896800000895d */ /* 0x010fea0003900000 */
[----:B------:R-:W4:Y:S02]  /*269f0*/  @!P0 SYNCS.PHASECHK.TRANS64 P0, [R0+URZ+0x28860], R2 ;  /* 0x02886002000085a7 */ /* 0x000f24000800007f */
[----:B----4-:R-:W-:Y:S05]  /*26a00*/  @!P0 BRA `(.L_x_9144) ;  /* 0xfffffffc00f08947 */ /* 0x010fea000383ffff */
[----:B------:R-:W-:Y:S05]  /*26a10*/  BRA `(.L_x_9305) ;  /* 0xffffffb000c47947 */ /* 0x000fea000383ffff */
.L_x_9152:
[----:B----4-:R-:W4:Y:S01]  /*26a20*/  LDL R0, [R1] ;  /* 0x0000000001007983 */ /* 0x010f220000100800 */
[----:B------:R-:W-:Y:S01]  /*26a30*/  BSSY B0, `(.L_x_9306) ;  /* 0x0000008000007945 */ /* 0x000fe20003800000 */
[----:B------:R-:W-:Y:S02]  /*26a40*/  IMAD.MOV.U32 R12, RZ, RZ, RZ ;  /* 0x000000ffff0c7224 */ /* 0x000fe400078e00ff */
[----:B------:R-:W-:Y:S02]  /*26a50*/  IMAD.MOV.U32 R11, RZ, RZ, 0x1f ;  /* 0x0000001fff0b7424 */ /* 0x000fe400078e00ff */
[----:B------:R-:W-:Y:S02]  /*26a60*/  IMAD.MOV.U32 R15, RZ, RZ, -0x1 ;  /* 0xffffffffff0f7424 */ /* 0x000fe400078e00ff */
[----:B----4-:R-:W-:-:S07]  /*26a70*/  IMAD.MOV.U32 R13, RZ, RZ, R0 ;  /* 0x000000ffff0d7224 */ /* 0x010fce00078e0000 */
[----:B0-23--:R-:W-:Y:S05]  /*26a80*/  WARPSYNC.COLLECTIVE R15, `(.L_x_9307) ;  /* 0x000000000f087348 */ /* 0x00dfea0003c00000 */
[----:B------:R1:W4:Y:S02]  /*26a90*/  SHFL.IDX P6, R14, R13, R12, R11 ;  /* 0x0000000c0d0e7389 */ /* 0x00032400000c000b */
[----:B01234-:R-:W-:Y:S01]  /*26aa0*/  ENDCOLLECTIVE ;  /* 0x000000000000791b */ /* 0x01ffe20003800000 */
.L_x_9307:
[----:B------:R-:W-:Y:S05]  /*26ab0*/  BSYNC B0 ;  /* 0x0000000000007941 */ /* 0x000fea0003800000 */
.L_x_9306:
        /* <DEDUP_REMOVED lines=10> */
.L_x_9308:
        /* <DEDUP_REMOVED lines=24> */
.L_x_9309:
        /* <DEDUP_REMOVED lines=9> */
.L_x_9310:
        /* <DEDUP_REMOVED lines=8> */
.L_x_9311:
        /* <DEDUP_REMOVED lines=8> */
.L_x_9312:
        /* <DEDUP_REMOVED lines=8> */
.L_x_9313:
        /* <DEDUP_REMOVED lines=9> */
.L_x_9314:
[----:B------:R-:W-:Y:S01]  /*26f80*/  IMAD.MOV.U32 R9, RZ, RZ, R14 ;  /* 0x000000ffff097224 */ /* 0x000fe200078e000e */
[----:B------:R-:W-:Y:S06]  /*26f90*/  BRA `(.L_x_9315) ;  /* 0xffffffb4004c7947 */ /* 0x000fec000383ffff */
.L_x_9155:
        /* <DEDUP_REMOVED lines=8> */
.L_x_9317:
[----:B------:R-:W-:Y:S05]  /*27020*/  BSYNC B0 ;  /* 0x0000000000007941 */ /* 0x000fea0003800000 */
.L_x_9316:
        /* <DEDUP_REMOVED lines=12> */
.L_x_9318:
        /* <DEDUP_REMOVED lines=8> */
.L_x_9319:
        /* <DEDUP_REMOVED lines=8> */
.L_x_9320:
        /* <DEDUP_REMOVED lines=8> */
.L_x_9321:
        /* <DEDUP_REMOVED lines=9> */
.L_x_9322:
[----:B------:R-:W-:Y:S01]  /*27300*/  IMAD.MOV.U32 R9, RZ, RZ, R14 ;  /* 0x000000ffff097224 */ /* 0x000fe200078e000e */
[----:B------:R-:W-:Y:S06]  /*27310*/  BRA `(.L_x_9323) ;  /* 0xffffffb4001c7947 */ /* 0x000fec000383ffff */
.L_x_9157:
[----:B------:R-:W-:Y:S01]  /*27320*/  BSSY B0, `(.L_x_9324) ;  /* 0x0000006000007945 */ /* 0x000fe20003800000 */
[----:B------:R-:W-:Y:S01]  /*27330*/  PLOP3.LUT P6, PT, P6, PT, PT, 0x8, 0x0 ;  /* 0x000000000000781c */ /* 0x000fe200037ce170 */
[----:B------:R-:W-:-:S12]  /*27340*/  IMAD.MOV.U32 R15, RZ, RZ, -0x1 ;  /* 0xffffffffff0f7424 */ /* 0x000fd800078e00ff */
[----:B01----:R-:W-:Y:S05]  /*27350*/  WARPSYNC.COLLECTIVE R15, `(.L_x_9325) ;  /* 0x000000000f087348 */ /* 0x003fea0003c00000 */
[----:B------:R-:W-:Y:S01]  /*27360*/  VOTE.ANY R14, PT, P6 ;  /* 0x00000000000e7806 */ /* 0x000fe200030e0100 */
[----:B01----:R-:W-:Y:S06]  /*27370*/  ENDCOLLECTIVE ;  /* 0x000000000000791b */ /* 0x003fec0003800000 */
.L_x_9325:
[----:B------:R-:W-:Y:S05]  /*27380*/  BSYNC B0 ;  /* 0x0000000000007941 */ /* 0x000fea0003800000 */
.L_x_9324:
        /* <DEDUP_REMOVED lines=10> */
.L_x_9326:
[----:B------:R-:W-:Y:S02]  /*27430*/  IMAD.MOV.U32 R13, RZ, RZ, R6 ;  /* 0x000000ffff0d7224 */ /* 0x000fe400078e0006 */
[----:B------:R-:W-:-:S07]  /*27440*/  IMAD.MOV.U32 R4, RZ, RZ, R14 ;  /* 0x000000ffff047224 */ /* 0x000fce00078e000e */
[----:B------:R-:W-:Y:S05]  /*27450*/  WARPSYNC.COLLECTIVE R15, `(.L_x_9327) ;  /* 0x000000000f087348 */ /* 0x000fea0003c00000 */
[----:B------:R0:W1:Y:S02]  /*27460*/  SHFL.IDX P6, R14, R13, R12, R11 ;  /* 0x0000000c0d0e7389 */ /* 0x00006400000c000b */
[----:B01----:R-:W-:Y:S01]  /*27470*/  ENDCOLLECTIVE ;  /* 0x000000000000791b */ /* 0x003fe20003800000 */
.L_x_9327:
[----:B------:R-:W-:Y:S02]  /*27480*/  IMAD.MOV.U32 R6, RZ, RZ, R14 ;  /* 0x000000ffff067224 */ /* 0x000fe400078e000e */
[----:B------:R-:W-:-:S05]  /*27490*/  IMAD.IADD R10, R3, 0x1, R10 ;  /* 0x00000001030a7824 */ /* 0x000fca00078e020a */
[----:B------:R0:W-:Y:S01]  /*274a0*/  STL [R1+0xc], R10 ;  /* 0x00000c0a01007387 */ /* 0x0001e20000100800 */
[----:B------:R-:W-:Y:S05]  /*274b0*/  BRA `(.L_x_9328) ;  /* 0xffffffb000fc7947 */ /* 0x000fea000383ffff */
.L_x_9159:
        /* <DEDUP_REMOVED lines=8> */
.L_x_9330:
[----:B------:R-:W-:Y:S05]  /*27540*/  BSYNC B0 ;  /* 0x0000000000007941 */ /* 0x000fea0003800000 */
.L_x_9329:
[----:B------:R-:W-:Y:S01]  /*27550*/  IMAD.MOV.U32 R3, RZ, RZ, R14 ;  /* 0x000000ffff037224 */ /* 0x000fe200078e000e */
[----:B------:R-:W-:Y:S06]  /*27560*/  BRA `(.L_x_9331) ;  /* 0xffffffb000e87947 */ /* 0x000fec000383ffff */
.L_x_9165:
[----:B0-----:R0:W1:Y:S02]  /*27570*/  SYNCS.PHASECHK.TRANS64.TRYWAIT P0, [R0+URZ+0x28820], R3 ;  /* 0x02882003000075a7 */ /* 0x001064000800017f */
[----:B-1----:R-:W-:Y:S05]  /*27580*/  @!P0 NANOSLEEP.SYNCS 0x989680 ;  /* 0x009896800000895d */ /* 0x002fea0003900000 */
[----:B------:R-:W1:Y:S02]  /*27590*/  @!P0 SYNCS.PHASECHK.TRANS64 P0, [R0+URZ+0x28820], R3 ;  /* 0x02882003000085a7 */ /* 0x000e64000800007f */
[----:B-1----:R-:W-:Y:S05]  /*275a0*/  @!P0 BRA `(.L_x_9165) ;  /* 0xfffffffc00f08947 */ /* 0x002fea000383ffff */
[----:B------:R-:W-:Y:S05]  /*275b0*/  BRA `(.L_x_9332) ;  /* 0xffffffbc00847947 */ /* 0x000fea000383ffff */
.L_x_9166:
        /* <DEDUP_REMOVED lines=11> */
.L_x_9334:
[----:B------:R-:W-:Y:S05]  /*27670*/  BSYNC B0 ;  /* 0x0000000000007941 */ /* 0x000fea0003800000 */
.L_x_9333:
[----:B------:R-:W-:Y:S05]  /*27680*/  BRA `(.L_x_9335) ;  /* 0xffffffbc006c7947 */ /* 0x000fea000383ffff */
.L_x_9167:
[----:B------:R-:W-:Y:S01]  /*27690*/  BSSY B0, `(.L_x_9336) ;  /* 0x0000006000007945 */ /* 0x000fe20003800000 */
[----:B------:R-:W-:-:S07]  /*276a0*/  IMAD.MOV.U32 R15, RZ, RZ, -0x1 ;  /* 0xffffffffff0f7424 */ /* 0x000fce00078e00ff */
[----:B01----:R-:W-:Y:S05]  /*276b0*/  WARPSYNC.COLLECTIVE R15, `(.L_x_9337) ;  /* 0x000000000f0c7348 */ /* 0x003fea0003c00000 */
[----:B------:R-:W-:Y:S02]  /*276c0*/  ELECT P6, UR62, PT ;  /* 0x00000000003e782f */ /* 0x000fe400038c0000 */
[----:B------:R-:W-:Y:S01]  /*276d0*/  MOV R14, UR62 ;  /* 0x0000003e000e7c02 */ /* 0x000fe20008000f00 */
[----:B01----:R-:W-:Y:S10]  /*276e0*/  ENDCOLLECTIVE ;  /* 0x000000000000791b */ /* 0x003ff40003800000 */
.L_x_9337:
[----:B------:R-:W-:Y:S05]  /*276f0*/  BSYNC B0 ;  /* 0x0000000000007941 */ /* 0x000fea0003800000 */
.L_x_9336:
[----:B------:R-:W-:Y:S05]  /*27700*/  BRA `(.L_x_9338) ;  /* 0xffffffbc00607947 */ /* 0x000fea000383ffff */
.L_x_9169:
[----:B0-----:R0:W1:Y:S02]  /*27710*/  SYNCS.PHASECHK.TRANS64.TRYWAIT P0, [R6+URZ], R5 ;  /* 0x00000005060075a7 */ /* 0x001064000800017f */
[----:B-1----:R-:W-:Y:S05]  /*27720*/  @!P0 NANOSLEEP.SYNCS 0x989680 ;  /* 0x009896800000895d */ /* 0x002fea0003900000 */
[----:B------:R-:W1:Y:S02]  /*27730*/  @!P0 SYNCS.PHASECHK.TRANS64 P0, [R6+URZ], R5 ;  /* 0x00000005060085a7 */ /* 0x000e64000800007f */
[----:B-1----:R-:W-:Y:S05]  /*27740*/  @!P0 BRA `(.L_x_9169) ;  /* 0xfffffffc00f08947 */ /* 0x002fea000383ffff */
[----:B------:R-:W-:Y:S05]  /*27750*/  BRA `(.L_x_9339) ;  /* 0xffffffbc00987947 */ /* 0x000fea000383ffff */
.L_x_9170:
[----:B-1----:R1:W2:Y:S02]  /*27760*/  SYNCS.PHASECHK.TRANS64.TRYWAIT P0, [R7+URZ], R2 ;  /* 0x00000002070075a7 */ /* 0x0022a4000800017f */
[----:B--2---:R-:W-:Y:S05]  /*27770*/  @!P0 NANOSLEEP.SYNCS 0x989680 ;  /* 0x009896800000895d */ /* 0x004fea0003900000 */
[----:B------:R-:W2:Y:S02]  /*27780*/  @!P0 SYNCS.PHASECHK.TRANS64 P0, [R7+URZ], R2 ;  /* 0x00000002070085a7 */ /* 0x000ea4000800007f */
[----:B--2---:R-:W-:Y:S05]  /*27790*/  @!P0 BRA `(.L_x_9170) ;  /* 0xfffffffc00f08947 */ /* 0x004fea000383ffff */
[----:B------:R-:W-:Y:S05]  /*277a0*/  BRA `(.L_x_9340) ;  /* 0xffffffbc008c7947 */ /* 0x000fea000383ffff */
.L_x_9172:
[----:B--2---:R2:W3:Y:S02]  /*277b0*/  SYNCS.PHASECHK.TRANS64.TRYWAIT P0, [R4+URZ], R5 ;  /* 0x00000005040075a7 */ /* 0x0044e4000800017f */
[----:B---3--:R-:W-:Y:S05]  /*277c0*/  @!P0 NANOSLEEP.SYNCS 0x989680 ;  /* 0x009896800000895d */ /* 0x008fea0003900000 */
[----:B------:R-:W3:Y:S02]  /*277d0*/  @!P0 SYNCS.PHASECHK.TRANS64 P0, [R4+URZ], R5 ;  /* 0x00000005040085a7 */ /* 0x000ee4000800007f */
[----:B---3--:R-:W-:Y:S05]  /*277e0*/  @!P0 BRA `(.L_x_9172) ;  /* 0xfffffffc00f08947 */ /* 0x008fea000383ffff */
[----:B------:R-:W-:Y:S05]  /*277f0*/  BRA `(.L_x_9341) ;  /* 0xffffffbc00907947 */ /* 0x000fea000383ffff */
.L_x_9342:
        /* <DEDUP_REMOVED lines=16> */
.L_x_14859:


//--------------------- .text._ZN7cutlass13device_kernelIN5flash11enable_sm90INS1_16FlashAttnFwdSm90INS1_25CollectiveMainloopFwdSm90ILi2EN4cute5tupleIJNS5_1CILi1EEES8_S8_EEENS6_IJNS7_ILi192EEENS7_ILi144EEENS7_ILi96EEEEEELi96ENS_10bfloat16_tEfNS_4arch4Sm90ELb0ELb0ELb1ELb0ELb0ELb0ELb0ELb0ELb1ELb1ELb1ELb0EEENS1_21CollectiveEpilogueFwdINS6_IJSA_SC_SB_EEES9_SE_SG_Li384ELb0ELb1ELb1ELb0EEENS1_19SingleTileSchedulerILb0ELb1ELb1ELi192EEEEEEEEEvNT_6ParamsE --------------------------
	.section	.text._ZN7cutlass13device_kernelIN5flash11enable_sm90INS1_16FlashAttnFwdSm90INS1_25CollectiveMainloopFwdSm90ILi2EN4cute5tupleIJNS5_1CILi1EEES8_S8_EEENS6_IJNS7_ILi192EEENS7_ILi144EEENS7_ILi96EEEEEELi96ENS_10bfloat16_tEfNS_4arch4Sm90ELb0ELb0ELb1ELb0ELb0ELb0ELb0ELb0ELb1ELb1ELb1ELb0EEENS1_21CollectiveEpilogueFwdINS6_IJSA_SC_SB_EEES9_SE_SG_Li384ELb0ELb1ELb1ELb0EEENS1_19SingleTileSchedulerILb0ELb1ELb1ELi192EEEEEEEEEvNT_6ParamsE,"ax",@progbits
	.align	128
.text._ZN7cutlass13device_kernelIN5flash11enable_sm90INS1_16FlashAttnFwdSm90INS1_25CollectiveMainloopFwdSm90ILi2EN4cute5tupleIJNS5_1CILi1EEES8_S8_EEENS6_IJNS7_ILi192EEENS7_ILi144EEENS7_ILi96EEEEEELi96ENS_10bfloat16_tEfNS_4arch4Sm90ELb0ELb0ELb1ELb0ELb0ELb0ELb0ELb0ELb1ELb1ELb1ELb0EEENS1_21CollectiveEpilogueFwdINS6_IJSA_SC_SB_EEES9_SE_SG_Li384ELb0ELb1ELb1ELb0EEENS1_19SingleTileSchedulerILb0ELb1ELb1ELi192EEEEEEEEEvNT_6ParamsE:
        .type           _ZN7cutlass13device_kernelIN5flash11enable_sm90INS1_16FlashAttnFwdSm90INS1_25CollectiveMainloopFwdSm90ILi2EN4cute5tupleIJNS5_1CILi1EEES8_S8_EEENS6_IJNS7_ILi192EEENS7_ILi144EEENS7_ILi96EEEEEELi96ENS_10bfloat16_tEfNS_4arch4Sm90ELb0ELb0ELb1ELb0ELb0ELb0ELb0ELb0ELb1ELb1ELb1ELb0EEENS1_21CollectiveEpilogueFwdINS6_IJSA_SC_SB_EEES9_SE_SG_Li384ELb0ELb1ELb1ELb0EEENS1_19SingleTileSchedulerILb0ELb1ELb1ELi192EEEEEEEEEvNT_6ParamsE,@function
        .size           _ZN7cutlass13device_kernelIN5flash11enable_sm90INS1_16FlashAttnFwdSm90INS1_25CollectiveMainloopFwdSm90ILi2EN4cute5tupleIJNS5_1CILi1EEES8_S8_EEENS6_IJNS7_ILi192EEENS7_ILi144EEENS7_ILi96EEEEEELi96ENS_10bfloat16_tEfNS_4arch4Sm90ELb0ELb0ELb1ELb0ELb0ELb0ELb0ELb0ELb1ELb1ELb1ELb0EEENS1_21CollectiveEpilogueFwdINS6_IJSA_SC_SB_EEES9_SE_SG_Li384ELb0ELb1ELb1ELb0EEENS1_19SingleTileSchedulerILb0ELb1ELb1ELi192EEEEEEEEEvNT_6ParamsE,(.L_x_14860 - _ZN7cutlass13device_kernelIN5flash11enable_sm90INS1_16FlashAttnFwdSm90INS1_25CollectiveMainloopFwdSm90ILi2EN4cute5tupleIJNS5_1CILi1EEES8_S8_EEENS6_IJNS7_ILi192EEENS7_ILi144EEENS7_ILi96EEEEEELi96ENS_10bfloat16_tEfNS_4arch4Sm90ELb0ELb0ELb1ELb0ELb0ELb0ELb0ELb0ELb1ELb1ELb1ELb0EEENS1_21CollectiveEpilogueFwdINS6_IJSA_SC_SB_EEES9_SE_SG_Li384ELb0ELb1ELb1ELb0EEENS1_19SingleTileSchedulerILb0ELb1ELb1ELi192EEEEEEEEEvNT_6ParamsE)
        .other          _ZN7cutlass13device_kernelIN5flash11enable_sm90INS1_16FlashAttnFwdSm90INS1_25CollectiveMainloopFwdSm90ILi2EN4cute5tupleIJNS5_1CILi1EEES8_S8_EEENS6_IJNS7_ILi192EEENS7_ILi144EEENS7_ILi96EEEEEELi96ENS_10bfloat16_tEfNS_4arch4Sm90ELb0ELb0ELb1ELb0ELb0ELb0ELb0ELb0ELb1ELb1ELb1ELb0EEENS1_21CollectiveEpilogueFwdINS6_IJSA_SC_SB_EEES9_SE_SG_Li384ELb0ELb1ELb1ELb0EEENS1_19SingleTileSchedulerILb0ELb1ELb1ELi192EEEEEEEEEvNT_6ParamsE,@"STO_CUDA_ENTRY STV_DEFAULT"
_ZN7cutlass13device_kernelIN5flash11enable_sm90INS1_16FlashAttnFwdSm90INS1_25CollectiveMainloopFwdSm90ILi2EN4cute5tupleIJNS5_1CILi1EEES8_S8_EEENS6_IJNS7_ILi192EEENS7_ILi144EEENS7_ILi96EEEEEELi96ENS_10bfloat16_tEfNS_4arch4Sm90ELb0ELb0ELb1ELb0ELb0ELb0ELb0ELb0ELb1ELb1ELb1ELb0EEENS1_21CollectiveEpilogueFwdINS6_IJSA_SC_SB_EEES9_SE_SG_Li384ELb0ELb1ELb1ELb0EEENS1_19SingleTileSchedulerILb0ELb1ELb1ELi192EEEEEEEEEvNT_6ParamsE:
[----:B------:R-:W0:Y:S01]  /*0000*/  LDC R1, c[0x0][0x28] ;  /* 0x00000a00ff017b82 */ /* 0x000e220000000800 */
[----:B------:R-:W1:Y:S01]  /*0010*/  S2R R4, SR_TID.X ;  /* 0x0000000000047919 */ /* 0x000e620000002100 */
[----:B------:R-:W-:Y:S01]  /*0020*/  ELECT P0, URZ, PT ;  /* 0x00000000003f782f */ /* 0x000fe20003800000 */
[----:B------:R-:W-:Y:S01]  /*0030*/  BSSY B0, `(.L_x_9343) ;  /* 0x000000d000007945 */ /* 0x000fe20003800000 */
[----:B-1----:R-:W-:-:S05]  /*0040*/  SHF.R.U32.HI R0, RZ, 0x5, R4 ;  /* 0x00000005ff007819 */ /* 0x002fca0000011604 */
[----:B------:R-:W1:Y:S02]  /*0050*/  SHFL.IDX PT, R2, R0, RZ, 0x1f ;  /* 0x00001fff00027589 */ /* 0x000e6400000e0000 */
[----:B-1----:R-:W-:-:S13]  /*0060*/  ISETP.EQ.AND P0, PT, R2, RZ, P0 ;  /* 0x000000ff0200720c */ /* 0x002fda0000702270 */
[----:B0-----:R-:W-:Y:S05]  /*0070*/  @!P0 BRA `(.L_x_9344) ;  /* 0x0000000000208947 */ /* 0x001fea0003800000 */
        /* <DEDUP_REMOVED lines=8> */
.L_x_9344:
[----:B------:R-:W-:Y:S05]  /*0100*/  BSYNC B0 ;  /* 0x0000000000007941 */ /* 0x000fea0003800000 */
.L_x_9343:
        /* <DEDUP_REMOVED lines=40> */
.L_x_9345:
        /* <DEDUP_REMOVED lines=22> */
.L_x_9346:
        /* <DEDUP_REMOVED lines=18> */
.L_x_9347:
        /* <DEDUP_REMOVED lines=22> */
.L_x_9348:
        /* <DEDUP_REMOVED lines=22> */
.L_x_9349:
[----:B--2---:R-:W-:Y:S01]  /*08d0*/  ISETP.NE.AND P0, PT, R2, RZ, PT ;  /* 0x000000ff0200720c */ /* 0x004fe20003f05270 */
[----:B------:R-:W-:Y:S01]  /*08e0*/  IMAD.MOV.U32 R27, RZ, RZ, 0x1 ;  /* 0x00000001ff1b7424 */ /* 0x000fe200078e00ff */
[----:B------:R-:W-:Y:S01]  /*08f0*/  NOP ;  /* 0x0000000000007918 */ /* 0x000fe20000000000 */
[----:B------:R-:W-:Y:S01]  /*0900*/  ULDC.64 UR38, c[0x0][0x208] ;  /* 0x0000820000267ab9 */ /* 0x000fe20000000a00 */
[----:B------:R-:W-:Y:S01]  /*0910*/  BSSY B6, `(.L_x_9350) ;  /* 0x0000ec9000067945 */ /* 0x000fe20003800000 */
[----:B------:R-:W-:Y:S02]  /*0920*/  LOP3.LUT R28, R4, 0x7f, RZ, 0xc0, !PT ;  /* 0x0000007f041c7812 */ /* 0x000fe400078ec0ff */
[----:B------:R-:W-:Y:S01]  /*0930*/  SEL R27, R27, 0x2, !P0 ;  /* 0x000000021b1b7807 */ /* 0x000fe20004000000 */
[----:B01-34-:R-:W-:Y:S06]  /*0940*/  BAR.SYNC.DEFER_BLOCKING 0x0 ;  /* 0x0000000000007b1d */ /* 0x01bfec0000010000 */
[----:B------:R-:W-:Y:S05]  /*0950*/  @!P0 BRA `(.L_x_9351) ;  /* 0x000000ac00388947 */ /* 0x000fea0003800000 */
.L_x_9352:
[----:B------:R-:W-:-:S08]  /*0960*/  NOP ;  /* 0x0000000000007918 */ /* 0x000fd00000000000 */
[----:B------:R-:W0:Y:S02]  /*0970*/  USETMAXREG.TRY_ALLOC.CTAPOOL UP0, 0xa0 ;  /* 0x000000a0000079c8 */ /* 0x000e240008000600 */
[----:B0-----:R-:W-:-:S13]  /*0980*/  PLOP3.LUT P0, PT, PT, PT, UP0, 0x80, 0x0 ;  /* 0x000000000000781c */ /* 0x001fda0003f0f008 */
[----:B------:R-:W-:Y:S05]  /*0990*/  @!P0 BRA `(.L_x_9352) ;  /* 0xfffffffc00f08947 */ /* 0x000fea000383ffff */
[----:B------:R-:W0:Y:S01]  /*09a0*/  LDC R2, c[0x0][0xc50] ;  /* 0x00031400ff027b82 */ /* 0x000e220000000800 */
        /* <DEDUP_REMOVED lines=17> */
[----:B------:R-:W0:Y:S01]  /*0ac0*/  LDC.64 R4, c[0x0][0x418] ;  /* 0x00010600ff047b82 */ /* 0x000e220000000a00 */
[----:B------:R-:W-:-:S07]  /*0ad0*/  LOP3.LUT R7, R2, 0xffff, RZ, 0xc0, !PT ;  /* 0x0000ffff02077812 */ /* 0x000fce00078ec0ff */
[----:B------:R-:W1:Y:S08]  /*0ae0*/  LDC R18, c[0x0][0x424] ;  /* 0x00010900ff127b82 */ /* 0x000e700000000800 */
[----:B------:R-:W2:Y:S01]  /*0af0*/  LDC R3, c[0x0][0x2f0] ;  /* 0x0000bc00ff037b82 */ /* 0x000ea20000000800 */
[----:B0-----:R-:W-:-:S04]  /*0b00*/  ISETP.NE.U32.AND P0, PT, R4, RZ, PT ;  /* 0x000000ff0400720c */ /* 0x001fc80003f05070 */
[----:B------:R-:W-:-:S04]  /*0b10*/  ISETP.NE.AND.EX P0, PT, R5, RZ, PT, P0 ;  /* 0x000000ff0500720c */ /* 0x000fc80003f05300 */
[----:B-1----:R-:W-:-:S05]  /*0b20*/  SEL R18, R18, 0x1, P0 ;  /* 0x0000000112127807 */ /* 0x002fca0000000000 */
[----:B--2---:R-:W-:-:S04]  /*0b30*/  IMAD R18, R18, R3, RZ ;  /* 0x0000000312127224 */ /* 0x004fc800078e02ff */
[C---:B------:R-:W-:Y:S01]  /*0b40*/  VIADD R0, R18.reuse, 0x8f ;  /* 0x0000008f12007836 */ /* 0x040fe20000000000 */
[----:B------:R-:W-:-:S03]  /*0b50*/  ISETP.GE.AND P0, PT, R18, 0x1, PT ;  /* 0x000000011200780c */ /* 0x000fc60003f06270 */
[----:B------:R-:W-:-:S05]  /*0b60*/  IMAD.HI R0, R0, 0x38e38e39, RZ ;  /* 0x38e38e3900007827 */ /* 0x000fca00078e02ff */
[----:B------:R-:W-:-:S04]  /*0b70*/  SHF.R.U32.HI R3, RZ, 0x1f, R0 ;  /* 0x0000001fff037819 */ /* 0x000fc80000011600 */
[----:B------:R-:W-:Y:S01]  /*0b80*/  LEA.HI.SX32 R17, R0, R3, 0x1b ;  /* 0x0000000300117211 */ /* 0x000fe200078fdaff */
[----:B------:R-:W-:Y:S01]  /*0b90*/  IMAD.MOV.U32 R0, RZ, RZ, RZ ;  /* 0x000000ffff007224 */ /* 0x000fe200078e00ff */
        /* <DEDUP_REMOVED lines=15> */
[----:B0-----:R-:W-:Y:S01]  /*0c90*/  IMAD.MOV.U32 R2, RZ, RZ, RZ ;  /* 0x000000ffff027224 */ /* 0x001fe200078e00ff */
[----:B-1----:R-:W-:-:S05]  /*0ca0*/  IADD3 R6, RZ, -R3, RZ ;  /* 0x80000003ff067210 */ /* 0x002fca0007ffe0ff */
        /* <DEDUP_REMOVED lines=14> */
.L_x_9354:
        /* <DEDUP_REMOVED lines=39> */
[----:B------:R-:W-:-:S04]  /*1000*/  UIADD3 UR6, UR37, 0x24300, URZ ;  /* 0x0002430025067890 */ /* 0x000fc8000fffe03f */
[----:B------:R-:W-:Y:S01]  /*1010*/  ULOP3.LUT UP0, URZ, UR6, 0x9f, URZ, 0xc0, !UPT ;  /* 0x0000009f063f7892 */ /* 0x000fe2000f80c03f */
[----:B-1----:R-:W-:-:S05]  /*1020*/  R2UR UR36, R0 ;  /* 0x00000000002472ca */ /* 0x002fca00000e0000 */
[----:B------:R-:W-:-:S08]  /*1030*/  PLOP3.LUT P0, PT, PT, PT, UP0, 0x80, 0x0 ;  /* 0x000000000000781c */ /* 0x000fd00003f0f008 */
[----:B------:R-:W-:-:S04]  /*1040*/  UIMAD.WIDE UR4, UR36, 0x55555556, URZ ;  /* 0x55555556240478a5 */ /* 0x000fc8000f8e023f */
[----:B------:R-:W-:-:S04]  /*1050*/  ULEA.HI UR5, UR5, UR5, URZ, 0x1 ;  /* 0x0000000505057291 */ /* 0x000fc8000f8f083f */
[----:B------:R-:W-:-:S04]  /*1060*/  UIMAD UR41, UR5, -0x3, UR36 ;  /* 0xfffffffd052978a4 */ /* 0x000fc8000f8e0224 */
        /* <DEDUP_REMOVED lines=13> */
[----:B------:R-:W-:Y:S02]  /*1140*/  IMAD.U32 R7, RZ, RZ, UR5 ;  /* 0x00000005ff077e24 */ /* 0x000fe4000f8e00ff */
[----:B------:R-:W-:-:S02]  /*1150*/  IMAD.U32 R11, RZ, RZ, UR7 ;  /* 0x00000007ff0b7e24 */ /* 0x000fc4000f8e00ff */
[----:B------:R-:W-:Y:S02]  /*1160*/  IMAD.MOV.U32 R8, RZ, RZ, 0x70 ;  /* 0x00000070ff087424 */ /* 0x000fe400078e00ff */
[----:B------:R-:W-:Y:S02]  /*1170*/  IMAD.MOV.U32 R12, RZ, RZ, 0x1 ;  /* 0x00000001ff0c7424 */ /* 0x000fe400078e00ff */
[----:B0-----:R-:W-:-:S07]  /*1180*/  IMAD.MOV.U32 R13, RZ, RZ, RZ ;  /* 0x000000ffff0d7224 */ /* 0x001fce00078e00ff */
[----:B------:R-:W-:-:S07]  /*1190*/  LEPC R20, `(.L_x_9356) ;  /* 0x000000001014794e */ /* 0x000fce0000000000 */
[----:B-1----:R-:W-:Y:S05]  /*11a0*/  CALL.ABS.NOINC R2 ;  /* 0x0000000002007343 */ /* 0x002fea0003c00000 */
.L_x_9356:
[----:B------:R-:W-:Y:S02]  /*11b0*/  SHF.L.U32 R0, RZ, 0x1f, RZ ;  /* 0x0000001fff007819 */ /* 0x000fe400000006ff */
[----:B------:R-:W-:Y:S02]  /*11c0*/  LOP3.LUT R27, R27, 0x1, RZ, 0xfc, !PT ;  /* 0x000000011b1b7812 */ /* 0x000fe400078efcff */
[----:B------:R-:W0:Y:S02]  /*11d0*/  SYNCS.PHASECHK.TRANS64.TRYWAIT P1, [UR37+0x31c00], R0 ;  /* 0x031c0000ff0075a7 */ /* 0x000e240008020165 */
[----:B------:R-:W-:Y:S01]  /*11e0*/  ISETP.NE.AND P0, PT, R27, 0x3, PT ;  /* 0x000000031b00780c */ /* 0x000fe20003f05270 */
[----:B0-----:R-:W-:-:S12]  /*11f0*/  @!P1 BRA `(.L_x_9357) ;  /* 0x000000e000f09947 */ /* 0x001fd80003800000 */
.L_x_9468:
[----:B------:R-:W-:Y:S05]  /*1200*/  @!P0 BRA `(.L_x_9358) ;  /* 0x0000000000048947 */ /* 0x000fea0003800000 */
[----:B------:R-:W-:Y:S01]  /*1210*/  BPT.TRAP 0x1 ;  /* 0x000000040000795c */ /* 0x000fe20000300000 */
.L_x_9358:
[----:B------:R1:W2:Y:S01]  /*1220*/  SYNCS.PHASECHK.TRANS64.TRYWAIT P1, [UR37+0x31c30], R0 ;  /* 0x031c3000ff0075a7 */ /* 0x0002a20008020165 */
[----:B------:R-:W-:Y:S05]  /*1230*/  @!P0 BRA `(.L_x_9359) ;  /* 0x0000000000048947 */ /* 0x000fea0003800000 */
[----:B------:R-:W-:Y:S01]  /*1240*/  BPT.TRAP 0x1 ;  /* 0x000000040000795c */ /* 0x000fe20000300000 */
.L_x_9359:
[----:B--2---:R-:W-:Y:S05]  /*1250*/  @P1 BRA `(.L_x_9360) ;  /* 0x0000000000081947 */ /* 0x004fea0003800000 */
[----:B------:R-:W2:Y:S02]  /*1260*/  SYNCS.PHASECHK.TRANS64.TRYWAIT P1, [UR37+0x31c30], R0 ;  /* 0x031c3000ff0075a7 */ /* 0x000ea40008020165 */
[----:B--2---:R-:W-:Y:S05]  /*1270*/  @!P1 BRA `(.L_x_9361) ;  /* 0x000000e000e89947 */ /* 0x004fea0003800000 */
.L_x_9360:
[----:B------:R-:W-:Y:S01]  /*1280*/  ULEA UR4, UR41, UR37, 0xc ;  /* 0x0000002529047291 */ /* 0x000fe2000f8e603f */
[----:B------:R-:W-:Y:S01]  /*1290*/  ISETP.NE.AND P1, PT, R28, RZ, PT ;  /* 0x000000ff1c00720c */ /* 0x000fe20003f25270 */
[----:B01----:R-:W-:Y:S02]  /*12a0*/  IMAD.MOV.U32 R0, RZ, RZ, RZ ;  /* 0x000000ffff007224 */ /* 0x003fe400078e00ff */
[----:B------:R-:W-:Y:S01]  /*12b0*/  UIADD3 UR4, UR4, 0xda00, URZ ;  /* 0x0000da0004047890 */ /* 0x000fe2000fffe03f */
[----:B------:R-:W-:Y:S02]  /*12c0*/  IMAD.MOV.U32 R71, RZ, RZ, RZ ;  /* 0x000000ffff477224 */ /* 0x000fe400078e00ff */
[----:B------:R-:W-:Y:S01]  /*12d0*/  IMAD.MOV.U32 R3, RZ, RZ, -0x7fffffe0 ;  /* 0x80000020ff037424 */ /* 0x000fe200078e00ff */
[----:B------:R-:W-:-:S04]  /*12e0*/  USHF.R.U32.HI UR4, URZ, 0x4, UR4 ;  /* 0x000000043f047899 */ /* 0x000fc80008011604 */
[----:B------:R-:W-:-:S06]  /*12f0*/  ULOP3.LUT UR4, UR4, 0x3fff, URZ, 0xc0, !UPT ;  /* 0x00003fff04047892 */ /* 0x000fcc000f8ec03f */
[----:B------:R-:W-:Y:S01]  /*1300*/  MOV R2, UR4 ;  /* 0x0000000400027c02 */ /* 0x000fe20008000f00 */
[----:B------:R-:W-:Y:S05]  /*1310*/  WARPSYNC.ALL ;  /* 0x0000000000007948 */ /* 0x000fea0003800000 */
[----:B------:R-:W-:Y:S01]  /*1320*/  LOP3.LUT R2, R2, 0x10000, RZ, 0xfc, !PT ;  /* 0x0001000002027812 */ /* 0x000fe200078efcff */
[----:B------:R-:W-:-:S03]  /*1330*/  UIADD3 UR4, UR37, 0x16a00, URZ ;  /* 0x00016a0025047890 */ /* 0x000fc6000fffe03f */
[C---:B------:R-:W-:Y:S01]  /*1340*/  R2UR UR8, R2.reuse ;  /* 0x00000000020872ca */ /* 0x040fe200000e0000 */
[----:B------:R-:W-:Y:S01]  /*1350*/  WARPGROUP.ARRIVE ;  /* 0x00000000000079c5 */ /* 0x000fe20000000000 */
[C---:B------:R-:W-:Y:S01]  /*1360*/  R2UR UR9, R3.reuse ;  /* 0x00000000030972ca */ /* 0x040fe200000e0000 */
[----:B------:R-:W-:Y:S01]  /*1370*/  USHF.R.U32.HI UR4, URZ, 0x4, UR4 ;  /* 0x000000043f047899 */ /* 0x000fe20008011604 */
[C---:B------:R-:W-:Y:S01]  /*1380*/  R2UR UR16, R2.reuse ;  /* 0x00000000021072ca */ /* 0x040fe200000e0000 */
[----:B------:R-:W-:Y:S01]  /*1390*/  UMOV UR11, 0x80000020 ;  /* 0x80000020000b7882 */ /* 0x000fe20000000000 */
[C---:B------:R-:W-:Y:S01]  /*13a0*/  R2UR UR17, R3.reuse ;  /* 0x00000000031172ca */ /* 0x040fe200000e0000 */
[----:B------:R-:W-:Y:S01]  /*13b0*/  ULOP3.LUT UR4, UR4, 0x3fff, URZ, 0xc0, !UPT ;  /* 0x00003fff04047892 */ /* 0x000fe2000f8ec03f */
[C---:B------:R-:W-:Y:S01]  /*13c0*/  R2UR UR24, R2.reuse ;  /* 0x00000000021872ca */ /* 0x040fe200000e0000 */
[----:B------:R-:W-:Y:S01]  /*13d0*/  UMOV UR19, 0x80000020 ;  /* 0x8000002000137882 */ /* 0x000fe20000000000 */
[C---:B------:R-:W-:Y:S01]  /*13e0*/  R2UR UR25, R3.reuse ;  /* 0x00000000031972ca */ /* 0x040fe200000e0000 */
[----:B------:R-:W-:Y:S01]  /*13f0*/  ULOP3.LUT UR42, UR4, 0x10000, URZ, 0xfc, !UPT ;  /* 0x00010000042a7892 */ /* 0x000fe2000f8efc3f */
[C---:B------:R-:W-:Y:S01]  /*1400*/  R2UR UR20, R2.reuse ;  /* 0x00000000021472ca */ /* 0x040fe200000e0000 */
[----:B------:R-:W-:Y:S01]  /*1410*/  UMOV UR27, 0x80000020 ;  /* 0x80000020001b7882 */ /* 0x000fe20000000000 */
[C---:B------:R-:W-:Y:S01]  /*1420*/  R2UR UR21, R3.reuse ;  /* 0x00000000031572ca */ /* 0x040fe200000e0000 */
[----:B------:R-:W-:Y:S01]  /*1430*/  UIADD3 UR4, UR42, 0x40, URZ ;  /* 0x000000402a047890 */ /* 0x000fe2000fffe03f */
[C---:B------:R-:W-:Y:S01]  /*1440*/  R2UR UR12, R2.reuse ;  /* 0x00000000020c72ca */ /* 0x040fe200000e0000 */
[----:B------:R-:W-:Y:S01]  /*1450*/  UMOV UR23, 0x80000020 ;  /* 0x8000002000177882 */ /* 0x000fe20000000000 */
[----:B------:R-:W-:Y:S01]  /*1460*/  UMOV UR10, UR42 ;  /* 0x0000002a000a7c82 */ /* 0x000fe20008000000 */
[----:B------:R-:W-:Y:S01]  /*1470*/  R2UR UR13, R3 ;  /* 0x00000000030d72ca */ /* 0x000fe200000e0000 */
[----:B------:R-:W-:Y:S01]  /*1480*/  HGMMA.64x16x16.F32.BF16 R96, gdesc[UR8], RZ, !UPT, gsb0 ;  /* 0x00200000086079f0 */ /* 0x000fe2000c0018ff */
[----:B------:R-:W-:Y:S01]  /*1490*/  UIADD3 UR8, UR42, 0x80, URZ ;  /* 0x000000802a087890 */ /* 0x000fe2000fffe03f */
[----:B------:R-:W-:Y:S01]  /*14a0*/  R2UR UR6, R2 ;  /* 0x00000000020672ca */ /* 0x000fe200000e0000 */
[----:B------:R-:W-:Y:S01]  /*14b0*/  UMOV UR18, UR4 ;  /* 0x0000000400127c82 */ /* 0x000fe20008000000 */
[----:B------:R-:W-:Y:S01]  /*14c0*/  UIADD3 UR10, UR42, 0xc0, URZ ;  /* 0x000000c02a0a7890 */ /* 0x000fe2000fffe03f */
[----:B------:R-:W-:Y:S01]  /*14d0*/  P2R R104, PR, RZ, 0x1 ;  /* 0x00000001ff687803 */ /* 0x000fe20000000000 */
[----:B------:R-:W-:-:S02]  /*14e0*/  UIADD3 UR4, UR42, 0x100, URZ ;  /* 0x000001002a047890 */ /* 0x000fc4000fffe03f */
[----:B------:R-:W-:Y:S01]  /*14f0*/  UMOV UR26, UR8 ;  /* 0x00000008001a7c82 */ /* 0x000fe20008000000 */
[----:B------:R-:W-:Y:S01]  /*1500*/  UMOV UR15, 0x80000020 ;  /* 0x80000020000f7882 */ /* 0x000fe20000000000 */
[----:B------:R-:W-:Y:S01]  /*1510*/  UIADD3 UR8, UR42, 0x140, URZ ;  /* 0x000001402a087890 */ /* 0x000fe2000fffe03f */
[----:B------:R-:W-:Y:S02]  /*1520*/  UMOV UR22, UR10 ;  /* 0x0000000a00167c82 */ /* 0x000fe40008000000 */
[----:B------:R-:W-:Y:S01]  /*1530*/  UMOV UR14, UR4 ;  /* 0x00000004000e7c82 */ /* 0x000fe20008000000 */
[----:B------:R-:W-:Y:S02]  /*1540*/  UIADD3 UR10, UR42, 0x180, URZ ;  /* 0x000001802a0a7890 */ /* 0x000fe4000fffe03f */
[----:B------:R-:W-:Y:S02]  /*1550*/  UIADD3 UR4, UR42, 0x1c0, URZ ;  /* 0x000001c02a047890 */ /* 0x000fe4000fffe03f */
[----:B------:R-:W-:Y:S01]  /*1560*/  UIADD3 UR7, UR6, 0x2, URZ ;  /* 0x0000000206077890 */ /* 0x000fe2000fffe03f */
[----:B------:R-:W-:Y:S01]  /*1570*/  UMOV UR5, 0x80000020 ;  /* 0x8000002000057882 */ /* 0x000fe20000000000 */
[----:B------:R-:W-:Y:S01]  /*1580*/  UMOV UR11, 0x80000020 ;  /* 0x80000020000b7882 */ /* 0x000fe20000000000 */
[----:B------:R-:W-:Y:S01]  /*1590*/  UMOV UR9, UR5 ;  /* 0x0000000500097c82 */ /* 0x000fe20008000000 */
[----:B------:R-:W-:-:S02]  /*15a0*/  WARPGROUP.DEPBAR.LE gsb0, 0x0 ;  /* 0x00008000000079c5 */ /* 0x000fc40000010000 */
[----:B------:R-:W-:-:S06]  /*15b0*/  WARPGROUP.ARRIVE ;  /* 0x00000000000079c5 */ /* 0x000fcc0000000000 */
[----:B------:R-:W-:Y:S01]  /*15c0*/  HGMMA.64x16x16.F32.BF16 R88, gdesc[UR16], RZ, !UPT, gsb0 ;  /* 0x00200000105879f0 */ /* 0x000fe2000c0018ff */
[----:B------:R-:W-:Y:S01]  /*15d0*/  R2UR UR16, R2 ;  /* 0x00000000021072ca */ /* 0x000fe200000e0000 */
[----:B------:R-:W-:Y:S01]  /*15e0*/  UMOV UR18, UR8 ;  /* 0x0000000800127c82 */ /* 0x000fe20008000000 */
[----:B------:R-:W-:Y:S01]  /*15f0*/  R2UR UR17, R3 ;  /* 0x00000000031172ca */ /* 0x000fe200000e0000 */
[----:B------:R-:W-:Y:S01]  /*1600*/  UMOV UR19, 0x80000020 ;  /* 0x8000002000137882 */ /* 0x000fe20000000000 */
[----:B------:R-:W-:Y:S01]  /*1610*/  UIADD3 UR8, UR42, 0x200, URZ ;  /* 0x000002002a087890 */ /* 0x000fe2000fffe03f */
[----:B------:R-:W-:Y:S02]  /*1620*/  WARPGROUP.DEPBAR.LE gsb0, 0x0 ;  /* 0x00008000000079c5 */ /* 0x000fe40000010000 */
        /* <DEDUP_REMOVED lines=14> */
[----:B------:R-:W-:Y:S01]  /*1710*/  UMOV UR4, UR7 ;  /* 0x0000000700047c82 */ /* 0x000fe20008000000 */
        /* <DEDUP_REMOVED lines=28> */
[----:B------:R-:W-:Y:S02]  /*18e0*/  UMOV UR25, UR21 ;  /* 0x0000001500197c82 */ /* 0x000fe40008000000 */
[----:B------:R-:W-:Y:S01]  /*18f0*/  UMOV UR24, UR20 ;  /* 0x0000001400187c82 */ /* 0x000fe20008000000 */
        /* <DEDUP_REMOVED lines=251> */
[----:B------:R-:W0:Y:S08]  /*28b0*/  MUFU.TANH R8, R8 ;  /* 0x0000000800087308 */ /* 0x000e300000002400 */
        /* <DEDUP_REMOVED lines=14> */
[----:B------:R-:W2:Y:S01]  /*29a0*/  MUFU.TANH R14, R14 ;  /* 0x0000000e000e7308 */ /* 0x000ea20000002400 */
[----:B------:R-:W-:Y:S01]  /*29b0*/  UMOV UR23, 0x80000020 ;  /* 0x8000002000177882 */ /* 0x000fe20000000000 */
[----:B------:R-:W-:Y:S01]  /*29c0*/  FMUL.FTZ R13, R89, UR6 ;  /* 0x00000006590d7c20 */ /* 0x000fe20008410000 */
[----:B------:R-:W-:Y:S01]  /*29d0*/  FMUL.FTZ R21, R93, UR6 ;  /* 0x000000065d157c20 */ /* 0x000fe20008410000 */
[----:B------:R-:W-:-:S04]  /*29e0*/  FMUL.FTZ R15, R92, UR6 ;  /* 0x000000065c0f7c20 */ /* 0x000fc80008410000 */
[----:B------:R-:W3:Y:S08]  /*29f0*/  MUFU.TANH R20, R20 ;  /* 0x0000001400147308 */ /* 0x000ef00000002400 */
[----:B------:R-:W4:Y:S08]  /*2a00*/  MUFU.TANH R66, R66 ;  /* 0x0000004200427308 */ /* 0x000f300000002400 */
[----:B------:R-:W5:Y:S08]  /*2a10*/  MUFU.TANH R9, R9 ;  /* 0x0000000900097308 */ /* 0x000f700000002400 */
[----:B------:R-:W5:Y:S08]  /*2a20*/  MUFU.TANH R23, R23 ;  /* 0x0000001700177308 */ /* 0x000f700000002400 */
[----:B------:R-:W5:Y:S08]  /*2a30*/  MUFU.TANH R11, R11 ;  /* 0x0000000b000b7308 */ /* 0x000f700000002400 */
        /* <DEDUP_REMOVED lines=12> */
[----:B------:R-:W5:Y:S01]  /*2b00*/  MUFU.TANH R67, R67 ;  /* 0x0000004300437308 */ /* 0x000f620000002400 */
[----:B------:R-:W-:Y:S01]  /*2b10*/  FMUL.FTZ R64, R81, UR6 ;  /* 0x0000000651407c20 */ /* 0x000fe20008410000 */
[----:B------:R-:W-:-:S06]  /*2b20*/  FMUL.FTZ R81, R86, UR6 ;  /* 0x0000000656517c20 */ /* 0x000fcc0008410000 */
        /* <DEDUP_REMOVED lines=36> */
[----:B------:R-:W-:Y:S01]  /*2d70*/  LOP3.LUT R63, R22, 0xffffff80, RZ, 0xc0, !PT ;  /* 0xffffff80163f7812 */ /* 0x000fe200078ec0ff */
[----:B------:R-:W-:Y:S01]  /*2d80*/  FMUL.FTZ R58, R58, UR6 ;  /* 0x000000063a3a7c20 */ /* 0x000fe20008410000 */
[----:B------:R-:W5:Y:S01]  /*2d90*/  MUFU.TANH R79, R79 ;  /* 0x0000004f004f7308 */ /* 0x000f620000002400 */
[----:B------:R-:W-:-:S02]  /*2da0*/  FMUL.FTZ R62, R62, UR6 ;  /* 0x000000063e3e7c20 */ /* 0x000fc40008410000 */
[----:B------:R-:W-:-:S05]  /*2db0*/  IMAD.IADD R77, R16, 0x1, -R63 ;  /* 0x00000001104d7824 */ /* 0x000fca00078e0a3f */
[----:B------:R-:W-:Y:S01]  /*2dc0*/  SHF.R.S32.HI R84, RZ, 0x1f, R77 ;  /* 0x0000001fff547819 */ /* 0x000fe2000001144d */
[----:B------:R-:W5:Y:S03]  /*2dd0*/  MUFU.TANH R82, R82 ;  /* 0x0000005200527308 */ /* 0x000f660000002400 */
[----:B------:R-:W-:-:S04]  /*2de0*/  LEA.HI R84, R84, R77, RZ, 0x2 ;  /* 0x0000004d54547211 */ /* 0x000fc800078f10ff */
[----:B------:R-:W-:Y:S01]  /*2df0*/  LOP3.LUT R84, R84, 0x7ffffffc, RZ, 0xc0, !PT ;  /* 0x7ffffffc54547812 */ /* 0x000fe200078ec0ff */
[----:B------:R-:W5:Y:S04]  /*2e00*/  MUFU.TANH R58, R58 ;  /* 0x0000003a003a7308 */ /* 0x000f680000002400 */
[----:B------:R-:W-:-:S04]  /*2e10*/  IMAD.IADD R84, R77, 0x1, -R84 ;  /* 0x000000014d547824 */ /* 0x000fc800078e0a54 */
[----:B------:R-:W5:Y:S08]  /*2e20*/  MUFU.TANH R72, R72 ;  /* 0x0000004800487308 */ /* 0x000f700000002400 */
[----:B------:R-:W5:Y:S08]  /*2e30*/  MUFU.TANH R57, R57 ;  /* 0x0000003900397308 */ /* 0x000f700000002400 */
[----:B------:R-:W5:Y:S01]  /*2e40*/  MUFU.TANH R76, R76 ;  /* 0x0000004c004c7308 */ /* 0x000f620000002400 */
[----:B------:R-:W-:-:S02]  /*2e50*/  WARPGROUP.DEPBAR.LE gsb0, 0x0 ;  /* 0x00008000000079c5 */ /* 0x000fc40000010000 */
[----:B------:R-:W-:Y:S01]  /*2e60*/  WARPGROUP.ARRIVE ;  /* 0x00000000000079c5 */ /* 0x000fe20000000000 */
[----:B------:R-:W-:Y:S01]  /*2e70*/  FMUL.FTZ R22, R49, UR6 ;  /* 0x0000000631167c20 */ /* 0x000fe20008410000 */
[----:B------:R-:W-:-:S03]  /*2e80*/  IMAD.MOV.U32 R49, RZ, RZ, -0x2 ;  /* 0xfffffffeff317424 */ /* 0x000fc600078e00ff */
[----:B------:R-:W5:Y:S01]  /*2e90*/  MUFU.TANH R62, R62 ;  /* 0x0000003e003e7308 */ /* 0x000f620000002400 */
[----:B------:R-:W-:Y:S01]  /*2ea0*/  FMUL.FTZ R63, R50, UR6 ;  /* 0x00000006323f7c20 */ /* 0x000fe20008410000 */
[----:B------:R-:W-:Y:S01]  /*2eb0*/  FMUL.FTZ R50, R51, UR6 ;  /* 0x0000000633327c20 */ /* 0x000fe20008410000 */
[----:B------:R-:W-:Y:S01]  /*2ec0*/  HGMMA.64x16x16.F32.BF16 R40, gdesc[UR20], R40, gsb0 ;  /* 0x00200000142879f0 */ /* 0x000fe20008001828 */
[----:B------:R-:W-:Y:S01]  /*2ed0*/  IMAD R49, R84, R49, 0x90 ;  /* 0x0000009054317424 */ /* 0x000fe200078e0231 */
[----:B------:R-:W-:Y:S01]  /*2ee0*/  UIADD3 UR22, UR42, 0x642, URZ ;  /* 0x000006422a167890 */ /* 0x000fe2000fffe03f */
[----:B------:R-:W-:Y:S01]  /*2ef0*/  FMUL.FTZ R127, R55, UR6 ;  /* 0x00000006377f7c20 */ /* 0x000fe20008410000 */
[----:B------:R-:W-:Y:S01]  /*2f00*/  UMOV UR23, 0x80000020 ;  /* 0x8000002000177882 */ /* 0x000fe20000000000 */
[----:B------:R-:W5:Y:S01]  /*2f10*/  MUFU.TANH R75, R75 ;  /* 0x0000004b004b7308 */ /* 0x000f620000002400 */
[----:B------:R-:W-:Y:S01]  /*2f20*/  IADD3 R18, R18, R49, RZ ;  /* 0x0000003112127210 */ /* 0x000fe20007ffe0ff */
[----:B------:R-:W-:Y:S01]  /*2f30*/  FMUL.FTZ R125, R54, UR6 ;  /* 0x00000006367d7c20 */ /* 0x000fe20008410000 */
[----:B------:R-:W-:Y:S01]  /*2f40*/  FMUL.FTZ R53, R53, UR6 ;  /* 0x0000000635357c20 */ /* 0x000fe20008410000 */
[----:B------:R-:W-:Y:S01]  /*2f50*/  FMUL.FTZ R48, R48, UR6 ;  /* 0x0000000630307c20 */ /* 0x000fe20008410000 */
[----:B------:R-:W-:Y:S01]  /*2f60*/  FMUL.FTZ R52, R52, UR6 ;  /* 0x0000000634347c20 */ /* 0x000fe20008410000 */
[----:B------:R-:W-:-:S02]  /*2f70*/  IMAD R18, R17, -0x90, R18 ;  /* 0xffffff7011127824 */ /* 0x000fc400078e0212 */
[----:B------:R-:W5:Y:S03]  /*2f80*/  MUFU.TANH R61, R61 ;  /* 0x0000003d003d7308 */ /* 0x000f660000002400 */
[C---:B------:R-:W-:Y:S02]  /*2f90*/  ISETP.GT.AND P3, PT, R18.reuse, RZ, PT ;  /* 0x000000ff1200720c */ /* 0x040fe40003f64270 */
[----:B------:R-:W-:Y:S02]  /*2fa0*/  ISETP.GT.AND P6, PT, R18, 0x1, PT ;  /* 0x000000011200780c */ /* 0x000fe40003fc4270 */
[----:B0-----:R-:W-:Y:S01]  /*2fb0*/  FSEL R77, R8, -INF , P3 ;  /* 0xff800000084d7808 */ /* 0x001fe20001800000 */
[----:B------:R-:W0:Y:S01]  /*2fc0*/  MUFU.TANH R83, R83 ;  /* 0x0000005300537308 */ /* 0x000e220000002400 */
[----:B------:R-:W-:Y:S02]  /*2fd0*/  FSEL R5, R5, -INF , P3 ;  /* 0xff80000005057808 */ /* 0x000fe40001800000 */
[----:B------:R-:W-:-:S02]  /*2fe0*/  ISETP.GT.AND P3, PT, R18, 0x11, PT ;  /* 0x000000111200780c */ /* 0x000fc40003f64270 */
[----:B------:R-:W-:Y:S02]  /*2ff0*/  ISETP.GT.AND P5, PT, R18, 0x8, PT ;  /* 0x000000081200780c */ /* 0x000fe40003fa4270 */
[----:B-1----:R-:W-:Y:S01]  /*3000*/  FSEL R6, R6, -INF , P6 ;  /* 0xff80000006067808 */ /* 0x002fe20003000000 */
[----:B------:R-:W1:Y:S01]  /*3010*/  MUFU.TANH R63, R63 ;  /* 0x0000003f003f7308 */ /* 0x000e620000002400 */
[----:B--2---:R-:W-:Y:S02]  /*3020*/  FSEL R95, R14, -INF , P3 ;  /* 0xff8000000e5f7808 */ /* 0x004fe40001800000 */
[----:B------:R-:W-:Y:S02]  /*3030*/  ISETP.GT.AND P4, PT, R18, 0x9, PT ;  /* 0x000000091200780c */ /* 0x000fe40003f84270 */
[----:B------:R-:W-:Y:S02]  /*3040*/  FSEL R85, R12, -INF , P5 ;  /* 0xff8000000c557808 */ /* 0x000fe40002800000 */
[----:B------:R-:W-:Y:S01]  /*3050*/  FMNMX.FTZ R14, R77, R6, !PT ;  /* 0x000000064d0e7209 */ /* 0x000fe20007810000 */
[----:B------:R-:W2:Y:S01]  /*3060*/  MUFU.TANH R56, R56 ;  /* 0x0000003800387308 */ /* 0x000ea20000002400 */
[----:B------:R-:W-:-:S02]  /*3070*/  ISETP.GT.AND P2, PT, R18, 0x10, PT ;  /* 0x000000101200780c */ /* 0x000fc40003f44270 */
[----:B------:R-:W-:Y:S02]  /*3080*/  FSEL R87, R10, -INF , P4 ;  /* 0xff8000000a577808 */ /* 0x000fe40002000000 */
[----:B------:R-:W-:Y:S02]  /*3090*/  FMNMX.FTZ R14, R85, R14, !PT ;  /* 0x0000000e550e7209 */ /* 0x000fe40007810000 */
[----:B---3--:R-:W-:Y:S01]  /*30a0*/  FSEL R93, R20, -INF , P2 ;  /* 0xff800000145d7808 */ /* 0x008fe20001000000 */
[----:B------:R-:W3:Y:S01]  /*30b0*/  MUFU.TANH R50, R50 ;  /* 0x0000003200327308 */ /* 0x000ee20000002400 */
[----:B------:R-:W-:Y:S02]  /*30c0*/  FMNMX.FTZ R20, R87, R14, !PT ;  /* 0x0000000e57147209 */ /* 0x000fe40007810000 */
[----:B------:R-:W-:Y:S02]  /*30d0*/  FSEL R4, R4, -INF , P6 ;  /* 0xff80000004047808 */ /* 0x000fe40003000000 */
[----:B------:R-:W-:Y:S01]  /*30e0*/  ISETP.GT.AND P6, PT, R18, 0x18, PT ;  /* 0x000000181200780c */ /* 0x000fe20003fc4270 */
[----:B------:R-:W-:-:S02]  /*30f0*/  WARPGROUP.DEPBAR.LE gsb0, 0x0 ;  /* 0x00008000000079c5 */ /* 0x000fc40000010000 */
[----:B------:R-:W-:Y:S01]  /*3100*/  WARPGROUP.ARRIVE ;  /* 0x00000000000079c5 */ /* 0x000fe20000000000 */
[----:B------:R-:W-:Y:S01]  /*3110*/  FMNMX.FTZ R20, R93, R20, !PT ;  /* 0x000000145d147209 */ /* 0x000fe20007810000 */
[----:B------:R-:W-:Y:S01]  /*3120*/  FMUL.FTZ R40, R40, UR6 ;  /* 0x0000000628287c20 */ /* 0x000fe20008410000 */
[----:B------:R-:W-:Y:S01]  /*3130*/  FSEL R7, R7, -INF , P5 ;  /* 0xff80000007077808 */ /* 0x000fe20002800000 */
[----:B------:R-:W-:Y:S01]  /*3140*/  FMUL.FTZ R41, R41, UR6 ;  /* 0x0000000629297c20 */ /* 0x000fe20008410000 */
[----:B------:R-:W-:Y:S01]  /*3150*/  ISETP.GT.AND P5, PT, R18, 0x19, PT ;  /* 0x000000191200780c */ /* 0x000fe20003fa4270 */
[----:B------:R-:W-:Y:S01]  /*3160*/  HGMMA.64x16x16.F32.BF16 R32, gdesc[UR20], R32, gsb0 ;  /* 0x00200000142079f0 */ /* 0x000fe20008001820 */
[----:B----4-:R-:W-:Y:S01]  /*3170*/  FSEL R97, R66, -INF , P6 ;  /* 0xff80000042617808 */ /* 0x010fe20003000000 */
[----:B------:R4:W-:Y:S01]  /*3180*/  MUFU.TANH R8, R40 ;  /* 0x0000002800087308 */ /* 0x0009e20000002400 */
[----:B------:R-:W-:Y:S01]  /*3190*/  FMNMX.FTZ R20, R95, R20, !PT ;  /* 0x000000145f147209 */ /* 0x000fe20007810000 */
[----:B------:R-:W-:Y:S01]  /*31a0*/  FMUL.FTZ R129, R42, UR6 ;  /* 0x000000062a817c20 */ /* 0x000fe20008410000 */
[----:B-----5:R-:W-:Y:S01]  /*31b0*/  FSEL R9, R9, -INF , P4 ;  /* 0xff80000009097808 */ /* 0x020fe20002000000 */
[----:B------:R-:W-:Y:S01]  /*31c0*/  FMUL.FTZ R131, R43, UR6 ;  /* 0x000000062b837c20 */ /* 0x000fe20008410000 */
[----:B------:R-:W-:Y:S01]  /*31d0*/  ISETP.GT.AND P4, PT, R18, 0x20, PT ;  /* 0x000000201200780c */ /* 0x000fe20003f84270 */
[----:B------:R-:W-:Y:S01]  /*31e0*/  FMUL.FTZ R42, R45, UR6 ;  /* 0x000000062d2a7c20 */ /* 0x000fe20008410000 */
[----:B------:R-:W-:Y:S01]  /*31f0*/  FSEL R99, R23, -INF , P5 ;  /* 0xff80000017637808 */ /* 0x000fe20002800000 */
[----:B------:R5:W-:Y:S01]  /*3200*/  MUFU.TANH R12, R41 ;  /* 0x00000029000c7308 */ /* 0x000be20000002400 */
[----:B------:R-:W-:Y:S01]  /*3210*/  FMNMX.FTZ R20, R97, R20, !PT ;  /* 0x0000001461147209 */ /* 0x000fe20007810000 */
[----:B------:R-:W-:Y:S01]  /*3220*/  FMUL.FTZ R55, R47, UR6 ;  /* 0x000000062f377c20 */ /* 0x000fe20008410000 */
[----:B------:R-:W-:Y:S01]  /*3230*/  FSEL R11, R11, -INF , P2 ;  /* 0xff8000000b0b7808 */ /* 0x000fe20001000000 */
[----:B------:R-:W-:Y:S01]  /*3240*/  FMUL.FTZ R46, R46, UR6 ;  /* 0x000000062e2e7c20 */ /* 0x000fe20008410000 */
[----:B------:R-:W-:Y:S01]  /*3250*/  ISETP.GT.AND P2, PT, R18, 0x21, PT ;  /* 0x000000211200780c */ /* 0x000fe20003f44270 */
[----:B------:R-:W-:Y:S01]  /*3260*/  FMUL.FTZ R44, R44, UR6 ;  /* 0x000000062c2c7c20 */ /* 0x000fe20008410000 */
[----:B------:R-:W-:Y:S01]  /*3270*/  FSEL R101, R67, -INF , P4 ;  /* 0xff80000043657808 */ /* 0x000fe20002000000 */
[----:B------:R0:W-:Y:S01]  /*3280*/  MUFU.TANH R14, R42 ;  /* 0x0000002a000e7308 */ /* 0x0001e20000002400 */
[----:B------:R-:W-:Y:S01]  /*3290*/  FMNMX.FTZ R20, R99, R20, !PT ;  /* 0x0000001463147209 */ /* 0x000fe20007810000 */
[----:B------:R-:W-:Y:S01]  /*32a0*/  IMAD.MOV.U32 R66, RZ, RZ, R71 ;  /* 0x000000ffff427224 */ /* 0x000fe200078e0047 */
[----:B------:R-:W-:-:S02]  /*32b0*/  FSEL R13, R13, -INF , P3 ;  /* 0xff8000000d0d7808 */ /* 0x000fc40001800000 */
[C---:B------:R-:W-:Y:S02]  /*32c0*/  ISETP.GT.AND P3, PT, R18.reuse, 0x28, PT ;  /* 0x000000281200780c */ /* 0x040fe40003f64270 */
[----:B------:R-:W-:Y:S01]  /*32d0*/  FSEL R103, R69, -INF , P2 ;  /* 0xff80000045677808 */ /* 0x000fe20001000000 */
[----:B------:R-:W3:Y:S01]  /*32e0*/  MUFU.TANH R59, R59 ;  /* 0x0000003b003b7308 */ /* 0x000ee20000002400 */
[----:B------:R-:W-:Y:S02]  /*32f0*/  FMNMX.FTZ R20, R101, R20, !PT ;  /* 0x0000001465147209 */ /* 0x000fe40007810000 */
[----:B------:R-:W-:Y:S02]  /*3300*/  FSEL R15, R15, -INF , P6 ;  /* 0xff8000000f0f7808 */ /* 0x000fe40003000000 */
[----:B------:R-:W-:Y:S02]  /*3310*/  ISETP.GT.AND P6, PT, R18, 0x29, PT ;  /* 0x000000291200780c */ /* 0x000fe40003fc4270 */
[----:B------:R-:W-:Y:S01]  /*3320*/  FSEL R81, R81, -INF , P3 ;  /* 0xff80000051517808 */ /* 0x000fe20001800000 */
[----:B------:R-:W3:Y:S01]  /*3330*/  MUFU.TANH R125, R125 ;  /* 0x0000007d007d7308 */ /* 0x000ee20000002400 */
[----:B------:R-:W-:-:S02]  /*3340*/  FMNMX.FTZ R20, R103, R20, !PT ;  /* 0x0000001467147209 */ /* 0x000fc40007810000 */
[----:B------:R-:W-:Y:S02]  /*3350*/  FSEL R21, R21, -INF , P5 ;  /* 0xff80000015157808 */ /* 0x000fe40002800000 */
[----:B------:R-:W-:Y:S02]  /*3360*/  ISETP.GT.AND P5, PT, R18, 0x30, PT ;  /* 0x000000301200780c */ /* 0x000fe40003fa4270 */
[----:B------:R-:W-:Y:S01]  /*3370*/  FSEL R105, R80, -INF , P6 ;  /* 0xff80000050697808 */ /* 0x000fe20003000000 */
[----:B------:R-:W3:Y:S01]  /*3380*/  MUFU.TANH R60, R60 ;  /* 0x0000003c003c7308 */ /* 0x000ee20000002400 */
[----:B----4-:R-:W-:Y:S02]  /*3390*/  FMNMX.FTZ R40, R81, R20, !PT ;  /* 0x0000001451287209 */ /* 0x010fe40007810000 */
[----:B------:R-:W-:Y:S02]  /*33a0*/  FSEL R23, R65, -INF , P4 ;  /* 0xff80000041177808 */ /* 0x000fe40002000000 */
[----:B------:R-:W-:-:S02]  /*33b0*/  ISETP.GT.AND P4, PT, R18, 0x31, PT ;  /* 0x000000311200780c */ /* 0x000fc40003f84270 */
[----:B------:R-:W-:Y:S01]  /*33c0*/  FSEL R107, R74, -INF , P5 ;  /* 0xff8000004a6b7808 */ /* 0x000fe20002800000 */
[----:B------:R4:W-:Y:S01]  /*33d0*/  MUFU.TANH R54, R53 ;  /* 0x0000003500367308 */ /* 0x0009e20000002400 */
[----:B------:R-:W-:Y:S01]  /*33e0*/  FMNMX.FTZ R40, R105, R40, !PT ;  /* 0x0000002869287209 */ /* 0x000fe20007810000 */
[----:B------:R-:W-:Y:S02]  /*33f0*/  WARPGROUP.DEPBAR.LE gsb0, 0x0 ;  /* 0x00008000000079c5 */ /* 0x000fe40000010000 */
[----:B------:R-:W-:Y:S01]  /*3400*/  WARPGROUP.ARRIVE ;  /* 0x00000000000079c5 */ /* 0x000fe20000000000 */
[----:B-----5:R-:W-:Y:S01]  /*3410*/  FSEL R41, R64, -INF , P2 ;  /* 0xff80000040297808 */ /* 0x020fe20001000000 */
[----:B------:R-:W-:Y:S01]  /*3420*/  FMUL.FTZ R20, R33, UR6 ;  /* 0x0000000621147c20 */ /* 0x000fe20008410000 */
[----:B------:R-:W-:Y:S01]  /*3430*/  ISETP.GT.AND P2, PT, R18, 0x38, PT ;  /* 0x000000381200780c */ /* 0x000fe20003f44270 */
[----:B------:R-:W5:Y:S01]  /*3440*/  MUFU.TANH R127, R127 ;  /* 0x0000007f007f7308 */ /* 0x000f620000002400 */
[----:B------:R-:W-:Y:S01]  /*3450*/  FSEL R109, R73, -INF , P4 ;  /* 0xff800000496d7808 */ /* 0x000fe20002000000 */
[----:B------:R-:W-:Y:S01]  /*3460*/  HGMMA.64x16x16.F32.BF16 R24, gdesc[UR24], R24, gsb0 ;  /* 0x00200000181879f0 */ /* 0x000fe20008001818 */
[----:B------:R-:W-:Y:S01]  /*3470*/  FMNMX.FTZ R40, R107, R40, !PT ;  /* 0x000000286b287209 */ /* 0x000fe20007810000 */
[----:B------:R-:W-:Y:S01]  /*3480*/  FMUL.FTZ R34, R34, UR6 ;  /* 0x0000000622227c20 */ /* 0x000fe20008410000 */
[----:B------:R-:W-:Y:S01]  /*3490*/  FSEL R43, R70, -INF , P3 ;  /* 0xff800000462b7808 */ /* 0x000fe20001800000 */
[----:B------:R-:W-:Y:S01]  /*34a0*/  FMUL.FTZ R38, R38, UR6 ;  /* 0x0000000626267c20 */ /* 0x000fe20008410000 */
[----:B------:R-:W-:Y:S01]  /*34b0*/  ISETP.GT.AND P3, PT, R18, 0x39, PT ;  /* 0x000000391200780c */ /* 0x000fe20003f64270 */
[----:B------:R-:W5:Y:S01]  /*34c0*/  MUFU.TANH R48, R48 ;  /* 0x0000003000307308 */ /* 0x000f620000002400 */
[----:B------:R-:W-:Y:S01]  /*34d0*/  FSEL R111, R78, -INF , P2 ;  /* 0xff8000004e6f7808 */ /* 0x000fe20001000000 */
[----:B------:R-:W-:Y:S01]  /*34e0*/  FMUL.FTZ R32, R32, UR6 ;  /* 0x0000000620207c20 */ /* 0x000fe20008410000 */
[----:B------:R-:W-:Y:S01]  /*34f0*/  FMNMX.FTZ R40, R109, R40, !PT ;  /* 0x000000286d287209 */ /* 0x000fe20007810000 */
[----:B------:R-:W-:Y:S01]  /*3500*/  FMUL.FTZ R36, R36, UR6 ;  /* 0x0000000624247c20 */ /* 0x000fe20008410000 */
[----:B------:R-:W-:Y:S01]  /*3510*/  FSEL R45, R68, -INF , P6 ;  /* 0xff800000442d7808 */ /* 0x000fe20003000000 */
[----:B------:R-:W-:Y:S01]  /*3520*/  IMAD.U32 R74, RZ, RZ, UR7 ;  /* 0x00000007ff4a7e24 */ /* 0x000fe2000f8e00ff */
[----:B------:R-:W-:Y:S01]  /*3530*/  ISETP.GT.AND P6, PT, R18, 0x40, PT ;  /* 0x000000401200780c */ /* 0x000fe20003fc4270 */
[----:B------:R1:W-:Y:S01]  /*3540*/  MUFU.TANH R135, R55 ;  /* 0x0000003700877308 */ /* 0x0003e20000002400 */
[----:B------:R-:W-:Y:S01]  /*3550*/  FSEL R79, R79, -INF , P3 ;  /* 0xff8000004f4f7808 */ /* 0x000fe20001800000 */
[--C-:B------:R-:W-:Y:S01]  /*3560*/  IMAD.MOV.U32 R70, RZ, RZ, R71.reuse ;  /* 0x000000ffff467224 */ /* 0x100fe200078e0047 */
[----:B0-----:R-:W-:Y:S01]  /*3570*/  FMNMX.FTZ R42, R111, R40, !PT ;  /* 0x000000286f2a7209 */ /* 0x001fe20007810000 */
[----:B------:R-:W-:Y:S01]  /*3580*/  FMUL.FTZ R40, R35, UR6 ;  /* 0x0000000623287c20 */ /* 0x000fe20008410000 */
[----:B------:R-:W-:Y:S01]  /*3590*/  FSEL R47, R82, -INF , P5 ;  /* 0xff800000522f7808 */ /* 0x000fe20002800000 */
[----:B------:R-:W-:Y:S01]  /*35a0*/  IMAD.MOV.U32 R68, RZ, RZ, R71 ;  /* 0x000000ffff447224 */ /* 0x000fe200078e0047 */
[----:B------:R-:W-:Y:S01]  /*35b0*/  ISETP.GT.AND P5, PT, R18, 0x41, PT ;  /* 0x000000411200780c */ /* 0x000fe20003fa4270 */
[----:B------:R-:W0:Y:S01]  /*35c0*/  MUFU.TANH R129, R129 ;  /* 0x0000008100817308 */ /* 0x000e220000002400 */
[----:B------:R-:W-:-:S02]  /*35d0*/  FSEL R113, R58, -INF , P6 ;  /* 0xff8000003a717808 */ /* 0x000fc40003000000 */
[----:B------:R-:W-:Y:S02]  /*35e0*/  FMNMX.FTZ R42, R79, R42, !PT ;  /* 0x0000002a4f2a7209 */ /* 0x000fe40007810000 */
[----:B------:R-:W-:Y:S02]  /*35f0*/  FSEL R49, R72, -INF , P4 ;  /* 0xff80000048317808 */ /* 0x000fe40002000000 */
[----:B------:R-:W-:Y:S01]  /*3600*/  ISETP.GT.AND P4, PT, R18, 0x48, PT ;  /* 0x000000481200780c */ /* 0x000fe20003f84270 */
[----:B------:R-:W0:Y:S01]  /*3610*/  MUFU.TANH R22, R22 ;  /* 0x0000001600167308 */ /* 0x000e220000002400 */
[----:B------:R-:W-:Y:S02]  /*3620*/  FSEL R115, R57, -INF , P5 ;  /* 0xff80000039737808 */ /* 0x000fe40002800000 */
[----:B------:R-:W-:Y:S02]  /*3630*/  FMNMX.FTZ R42, R113, R42, !PT ;  /* 0x0000002a712a7209 */ /* 0x000fe40007810000 */
[----:B------:R-:W-:-:S02]  /*3640*/  FSEL R51, R76, -INF , P2 ;  /* 0xff8000004c337808 */ /* 0x000fc40001000000 */
[----:B------:R-:W-:Y:S01]  /*3650*/  ISETP.GT.AND P2, PT, R18, 0x49, PT ;  /* 0x000000491200780c */ /* 0x000fe20003f44270 */
[----:B------:R-:W0:Y:S01]  /*3660*/  MUFU.TANH R131, R131 ;  /* 0x0000008300837308 */ /* 0x000e220000002400 */
[----:B------:R-:W-:Y:S02]  /*3670*/  FSEL R117, R62, -INF , P4 ;  /* 0xff8000003e757808 */ /* 0x000fe40002000000 */
[----:B------:R-:W-:Y:S02]  /*3680*/  FMNMX.FTZ R42, R115, R42, !PT ;  /* 0x0000002a732a7209 */ /* 0x000fe40007810000 */
[----:B----4-:R-:W-:Y:S02]  /*3690*/  FSEL R53, R75, -INF , P3 ;  /* 0xff8000004b357808 */ /* 0x010fe40001800000 */
[----:B------:R-:W-:Y:S01]  /*36a0*/  ISETP.GT.AND P3, PT, R18, 0x50, PT ;  /* 0x000000501200780c */ /* 0x000fe20003f64270 */
[----:B------:R-:W4:Y:S01]  /*36b0*/  MUFU.TANH R52, R52 ;  /* 0x0000003400347308 */ /* 0x000f220000002400 */
[----:B------:R-:W-:-:S02]  /*36c0*/  FSEL R119, R61, -INF , P2 ;  /* 0xff8000003d777808 */ /* 0x000fc40001000000 */
[----:B------:R-:W-:Y:S02]  /*36d0*/  FMNMX.FTZ R42, R117, R42, !PT ;  /* 0x0000002a752a7209 */ /* 0x000fe40007810000 */
[----:B-1----:R-:W-:Y:S01]  /*36e0*/  FSEL R55, R83, -INF , P6 ;  /* 0xff80000053377808 */ /* 0x002fe20003000000 */
[----:B------:R-:W-:Y:S02]  /*36f0*/  WARPGROUP.DEPBAR.LE gsb0, 0x0 ;  /* 0x00008000000079c5 */ /* 0x000fe40000010000 */
[----:B------:R-:W-:Y:S01]  /*3700*/  ISETP.GT.AND P6, PT, R18, 0x51, PT ;  /* 0x000000511200780c */ /* 0x000fe20003fc4270 */
[----:B------:R-:W1:Y:S01]  /*3710*/  MUFU.TANH R46, R46 ;  /* 0x0000002e002e7308 */ /* 0x000e620000002400 */
[----:B------:R-:W-:Y:S01]  /*3720*/  FSEL R121, R63, -INF , P3 ;  /* 0xff8000003f797808 */ /* 0x000fe20001800000 */
[----:B------:R-:W-:Y:S01]  /*3730*/  FMUL.FTZ R26, R26, UR6 ;  /* 0x000000061a1a7c20 */ /* 0x000fe20008410000 */
[----:B------:R-:W-:Y:S01]  /*3740*/  FMNMX.FTZ R42, R119, R42, !PT ;  /* 0x0000002a772a7209 */ /* 0x000fe20007810000 */
[----:B------:R-:W-:Y:S01]  /*3750*/  FMUL.FTZ R30, R30, UR6 ;  /* 0x000000061e1e7c20 */ /* 0x000fe20008410000 */
[----:B--2---:R-:W-:-:S02]  /*3760*/  FSEL R33, R56, -INF , P5 ;  /* 0xff80000038217808 */ /* 0x004fc40002800000 */
[----:B------:R-:W-:Y:S01]  /*3770*/  ISETP.GT.AND P5, PT, R18, 0x58, PT ;  /* 0x000000581200780c */ /* 0x000fe20003fa4270 */
[----:B------:R-:W2:Y:S01]  /*3780*/  MUFU.TANH R34, R34 ;  /* 0x0000002200227308 */ /* 0x000ea20000002400 */
[----:B---3--:R-:W-:Y:S02]  /*3790*/  FSEL R123, R50, -INF , P6 ;  /* 0xff800000327b7808 */ /* 0x008fe40003000000 */
[----:B------:R-:W-:Y:S02]  /*37a0*/  FMNMX.FTZ R42, R121, R42, !PT ;  /* 0x0000002a792a7209 */ /* 0x000fe40007810000 */
[----:B------:R-:W-:Y:S02]  /*37b0*/  FSEL R57, R59, -INF , P4 ;  /* 0xff8000003b397808 */ /* 0x000fe40002000000 */
[----:B------:R-:W-:Y:S01]  /*37c0*/  ISETP.GT.AND P4, PT, R18, 0x59, PT ;  /* 0x000000591200780c */ /* 0x000fe20003f84270 */
[----:B------:R-:W3:Y:S01]  /*37d0*/  MUFU.TANH R10, R44 ;  /* 0x0000002c000a7308 */ /* 0x000ee20000002400 */
[----:B------:R-:W-:-:S02]  /*37e0*/  FSEL R125, R125, -INF , P5 ;  /* 0xff8000007d7d7808 */ /* 0x000fc40002800000 */
[----:B------:R-:W-:Y:S02]  /*37f0*/  FMNMX.FTZ R42, R123, R42, !PT ;  /* 0x0000002a7b2a7209 */ /* 0x000fe40007810000 */
[----:B------:R-:W-:Y:S02]  /*3800*/  FSEL R35, R60, -INF , P2 ;  /* 0xff8000003c237808 */ /* 0x000fe40001000000 */
[----:B------:R-:W-:Y:S01]  /*3810*/  ISETP.GT.AND P2, PT, R18, 0x60, PT ;  /* 0x000000601200780c */ /* 0x000fe20003f44270 */
[----:B------:R-:W3:Y:S01]  /*3820*/  MUFU.TANH R40, R40 ;  /* 0x0000002800287308 */ /* 0x000ee20000002400 */
[----:B-----5:R-:W-:Y:S02]  /*3830*/  FSEL R127, R127, -INF , P4 ;  /* 0xff8000007f7f7808 */ /* 0x020fe40002000000 */
[----:B------:R-:W-:Y:S02]  /*3840*/  FMNMX.FTZ R42, R125, R42, !PT ;  /* 0x0000002a7d2a7209 */ /* 0x000fe40007810000 */
[----:B------:R-:W-:-:S02]  /*3850*/  FSEL R59, R48, -INF , P3 ;  /* 0xff800000303b7808 */ /* 0x000fc40001800000 */
[----:B------:R-:W-:Y:S01]  /*3860*/  ISETP.GT.AND P3, PT, R18, 0x61, PT ;  /* 0x000000611200780c */ /* 0x000fe20003f64270 */
[----:B------:R-:W5:Y:S01]  /*3870*/  MUFU.TANH R38, R38 ;  /* 0x0000002600267308 */ /* 0x000f620000002400 */
[----:B0-----:R-:W-:Y:S02]  /*3880*/  FSEL R129, R129, -INF , P2 ;  /* 0xff80000081817808 */ /* 0x001fe40001000000 */
[----:B------:R-:W-:Y:S02]  /*3890*/  FMNMX.FTZ R42, R127, R42, !PT ;  /* 0x0000002a7f2a7209 */ /* 0x000fe40007810000 */
[----:B------:R-:W-:Y:S01]  /*38a0*/  FSEL R61, R22, -INF , P6 ;  /* 0xff800000163d7808 */ /* 0x000fe20003000000 */
[----:B------:R-:W-:Y:S01]  /*38b0*/  FMUL.FTZ R22, R39, UR6 ;  /* 0x0000000627167c20 */ /* 0x000fe20008410000 */
[----:B------:R-:W-:Y:S01]  /*38c0*/  ISETP.GT.AND P6, PT, R18, 0x68, PT ;  /* 0x000000681200780c */ /* 0x000fe20003fc4270 */
[----:B------:R-:W-:Y:S01]  /*38d0*/  MUFU.TANH R32, R32 ;  /* 0x0000002000207308 */ /* 0x000fe20000002400 */
[----:B------:R-:W-:-:S02]  /*38e0*/  FSEL R131, R131, -INF , P3 ;  /* 0xff80000083837808 */ /* 0x000fc40001800000 */
[----:B------:R-:W-:Y:S02]  /*38f0*/  FMNMX.FTZ R42, R129, R42, !PT ;  /* 0x0000002a812a7209 */ /* 0x000fe40007810000 */
[----:B----4-:R-:W-:Y:S02]  /*3900*/  FSEL R63, R52, -INF , P5 ;  /* 0xff800000343f7808 */ /* 0x010fe40002800000 */
[----:B------:R-:W-:Y:S01]  /*3910*/  ISETP.GT.AND P5, PT, R18, 0x69, PT ;  /* 0x000000691200780c */ /* 0x000fe20003fa4270 */
[----:B------:R-:W0:Y:S01]  /*3920*/  MUFU.TANH R22, R22 ;  /* 0x0000001600167308 */ /* 0x000e220000002400 */
[----:B-1----:R-:W-:Y:S02]  /*3930*/  FSEL R133, R46, -INF , P6 ;  /* 0xff8000002e857808 */ /* 0x002fe40003000000 */
[----:B------:R-:W-:Y:S02]  /*3940*/  FMNMX.FTZ R42, R131, R42, !PT ;  /* 0x0000002a832a7209 */ /* 0x000fe40007810000 */
[----:B------:R-:W-:-:S02]  /*3950*/  FSEL R65, R54, -INF , P4 ;  /* 0xff80000036417808 */ /* 0x000fc40002000000 */
[----:B------:R-:W-:Y:S01]  /*3960*/  ISETP.GT.AND P4, PT, R18, 0x70, PT ;  /* 0x000000701200780c */ /* 0x000fe20003f84270 */
[----:B------:R-:W1:Y:S01]  /*3970*/  MUFU.TANH R26, R26 ;  /* 0x0000001a001a7308 */ /* 0x000e620000002400 */
[----:B------:R-:W-:Y:S01]  /*3980*/  FSEL R39, R8, -INF , P2 ;  /* 0xff80000008277808 */ /* 0x000fe20001000000 */
[----:B------:R-:W-:Y:S01]  /*3990*/  FMUL.FTZ R8, R27, UR6 ;  /* 0x000000061b087c20 */ /* 0x000fe20008410000 */
[----:B------:R-:W-:Y:S02]  /*39a0*/  FSEL R135, R135, -INF , P5 ;  /* 0xff80000087877808 */ /* 0x000fe40002800000 */
[----:B------:R-:W-:Y:S02]  /*39b0*/  FMNMX.FTZ R42, R133, R42, !PT ;  /* 0x0000002a852a7209 */ /* 0x000fe40007810000 */
[----:B------:R-:W-:Y:S01]  /*39c0*/  FSEL R67, R12, -INF , P3 ;  /* 0xff8000000c437808 */ /* 0x000fe20001800000 */
[----:B------:R-:W4:Y:S01]  /*39d0*/  MUFU.TANH R20, R20 ;  /* 0x0000001400147308 */ /* 0x000f220000002400 */
[----:B------:R-:W-:-:S02]  /*39e0*/  ISETP.GT.AND P3, PT, R18, 0x71, PT ;  /* 0x000000711200780c */ /* 0x000fc40003f64270 */
[----:B--2---:R-:W-:Y:S01]  /*39f0*/  FSEL R137, R34, -INF , P4 ;  /* 0xff80000022897808 */ /* 0x004fe20002000000 */
[----:B------:R-:W-:Y:S01]  /*3a00*/  FMUL.FTZ R34, R28, UR6 ;  /* 0x000000061c227c20 */ /* 0x000fe20008410000 */
[----:B------:R-:W-:Y:S02]  /*3a10*/  FMNMX.FTZ R42, R135, R42, !PT ;  /* 0x0000002a872a7209 */ /* 0x000fe40007810000 */
[----:B------:R-:W-:Y:S01]  /*3a20*/  ISETP.GT.AND P2, PT, R18, 0x78, PT ;  /* 0x000000781200780c */ /* 0x000fe20003f44270 */
[----:B------:R-:W2:Y:S01]  /*3a30*/  MUFU.TANH R8, R8 ;  /* 0x0000000800087308 */ /* 0x000ea20000002400 */
[----:B---3--:R-:W-:Y:S01]  /*3a40*/  FSEL R27, R10, -INF , P6 ;  /* 0xff8000000a1b7808 */ /* 0x008fe20003000000 */
[----:B------:R-:W-:Y:S01]  /*3a50*/  FMUL.FTZ R10, R31, UR6 ;  /* 0x000000061f0a7c20 */ /* 0x000fe20008410000 */
[----:B------:R-:W-:Y:S02]  /*3a60*/  FSEL R139, R40, -INF , P3 ;  /* 0xff800000288b7808 */ /* 0x000fe40001800000 */
[----:B------:R-:W-:-:S02]  /*3a70*/  FMNMX.FTZ R42, R137, R42, !PT ;  /* 0x0000002a892a7209 */ /* 0x000fc40007810000 */
[----:B------:R-:W-:Y:S01]  /*3a80*/  ISETP.GT.AND P6, PT, R18, 0x79, PT ;  /* 0x000000791200780c */ /* 0x000fe20003fc4270 */
[----:B------:R-:W3:Y:S01]  /*3a90*/  MUFU.TANH R36, R36 ;  /* 0x0000002400247308 */ /* 0x000ee20000002400 */
[----:B-----5:R-:W-:Y:S01]  /*3aa0*/  FSEL R141, R38, -INF , P2 ;  /* 0xff800000268d7808 */ /* 0x020fe20001000000 */
[----:B------:R-:W-:Y:S01]  /*3ab0*/  FMUL.FTZ R38, R37, UR6 ;  /* 0x0000000625267c20 */ /* 0x000fe20008410000 */
[----:B------:R-:W-:Y:S02]  /*3ac0*/  FMNMX.FTZ R42, R139, R42, !PT ;  /* 0x0000002a8b2a7209 */ /* 0x000fe40007810000 */
[----:B------:R-:W-:Y:S02]  /*3ad0*/  FSEL R73, R14, -INF , P5 ;  /* 0xff8000000e497808 */ /* 0x000fe40002800000 */
[----:B------:R-:W-:Y:S01]  /*3ae0*/  ISETP.GT.AND P5, PT, R18, 0x80, PT ;  /* 0x000000801200780c */ /* 0x000fe20003fa4270 */
[----:B------:R-:W5:Y:S01]  /*3af0*/  MUFU.TANH R30, R30 ;  /* 0x0000001e001e7308 */ /* 0x000f620000002400 */
[----:B0-----:R-:W-:-:S02]  /*3b00*/  FSEL R143, R22, -INF , P6 ;  /* 0xff800000168f7808 */ /* 0x001fc40003000000 */
[----:B------:R-:W-:Y:S02]  /*3b10*/  FMNMX.FTZ R42, R141, R42, !PT ;  /* 0x0000002a8d2a7209 */ /* 0x000fe40007810000 */
[----:B------:R-:W-:Y:S01]  /*3b20*/  FSEL R75, R32, -INF , P4 ;  /* 0xff800000204b7808 */ /* 0x000fe20002000000 */
[----:B------:R-:W-:Y:S01]  /*3b30*/  FMUL.FTZ R32, R24, UR6 ;  /* 0x0000000618207c20 */ /* 0x000fe20008410000 */
[----:B------:R-:W-:Y:S01]  /*3b40*/  ISETP.GT.AND P4, PT, R18, 0x81, PT ;  /* 0x000000811200780c */ /* 0x000fe20003f84270 */
[----:B------:R-:W0:Y:S01]  /*3b50*/  MUFU.TANH R10, R10 ;  /* 0x0000000a000a7308 */ /* 0x000e220000002400 */
[----:B-1----:R-:W-:Y:S02]  /*3b60*/  FSEL R147, R26, -INF , P5 ;  /* 0xff8000001a937808 */ /* 0x002fe40002800000 */
[----:B------:R-:W-:Y:S02]  /*3b70*/  FMNMX.FTZ R42, R143, R42, !PT ;  /* 0x0000002a8f2a7209 */ /* 0x000fe40007810000 */
[----:B----4-:R-:W-:-:S02]  /*3b80*/  FSEL R31, R20, -INF , P3 ;  /* 0xff800000141f7808 */ /* 0x010fc40001800000 */
[----:B------:R-:W-:Y:S01]  /*3b90*/  ISETP.GT.AND P3, PT, R18, 0x88, PT ;  /* 0x000000881200780c */ /* 0x000fe20003f64270 */
[----:B------:R-:W1:Y:S01]  /*3ba0*/  MUFU.TANH R38, R38 ;  /* 0x0000002600267308 */ /* 0x000e620000002400 */
[----:B--2---:R-:W-:Y:S02]  /*3bb0*/  FSEL R149, R8, -INF , P4 ;  /* 0xff80000008957808 */ /* 0x004fe40002000000 */
[----:B------:R-:W-:Y:S02]  /*3bc0*/  FMNMX.FTZ R42, R147, R42, !PT ;  /* 0x0000002a932a7209 */ /* 0x000fe40007810000 */
[----:B---3--:R-:W-:Y:S01]  /*3bd0*/  FSEL R69, R36, -INF , P2 ;  /* 0xff80000024457808 */ /* 0x008fe20001000000 */
[----:B------:R-:W-:Y:S01]  /*3be0*/  FMUL.FTZ R36, R25, UR6 ;  /* 0x0000000619247c20 */ /* 0x000fe20008410000 */
[----:B------:R-:W-:Y:S01]  /*3bf0*/  ISETP.GT.AND P2, PT, R18, 0x89, PT ;  /* 0x000000891200780c */ /* 0x000fe20003f44270 */
[----:B------:R-:W2:Y:S01]  /*3c00*/  MUFU.TANH R32, R32 ;  /* 0x0000002000207308 */ /* 0x000ea20000002400 */
[----:B-----5:R-:W-:Y:S01]  /*3c10*/  FSEL R153, R30, -INF , P3 ;  /* 0xff8000001e997808 */ /* 0x020fe20001800000 */
[----:B------:R-:W-:Y:S01]  /*3c20*/  FMUL.FTZ R30, R29, UR6 ;  /* 0x000000061d1e7c20 */ /* 0x000fe20008410000 */
[----:B------:R-:W-:-:S02]  /*3c30*/  FMNMX.FTZ R42, R149, R42, !PT ;  /* 0x0000002a952a7209 */ /* 0x000fc40007810000 */
[----:B0-----:R-:W-:Y:S02]  /*3c40*/  FSEL R151, R10, -INF , P2 ;  /* 0xff8000000a977808 */ /* 0x001fe40001000000 */
[----:B------:R-:W-:Y:S01]  /*3c50*/  FMNMX.FTZ R42, R153, R42, !PT ;  /* 0x0000002a992a7209 */ /* 0x000fe20007810000 */
[----:B------:R-:W0:Y:S03]  /*3c60*/  MUFU.TANH R36, R36 ;  /* 0x0000002400247308 */ /* 0x000e260000002400 */
[----:B------:R-:W-:-:S05]  /*3c70*/  FMNMX.FTZ R42, R151, R42, !PT ;  /* 0x0000002a972a7209 */ /* 0x000fca0007810000 */
[----:B------:R-:W3:Y:S01]  /*3c80*/  SHFL.BFLY PT, R83, R42, 0x2, 0x1f ;  /* 0x0c401f002a537f89 */ /* 0x000ee200000e0000 */
[----:B------:R-:W4:Y:S08]  /*3c90*/  MUFU.TANH R34, R34 ;  /* 0x0000002200227308 */ /* 0x000f300000002400 */
[----:B------:R-:W5:Y:S01]  /*3ca0*/  MUFU.TANH R30, R30 ;  /* 0x0000001e001e7308 */ /* 0x000f620000002400 */
[----:B---3--:R-:W-:-:S05]  /*3cb0*/  FMNMX.FTZ R83, R42, R83, !PT ;  /* 0x000000532a537209 */ /* 0x008fca0007810000 */
[----:B------:R-:W3:Y:S02]  /*3cc0*/  SHFL.BFLY PT, R72, R83, 0x1, 0x1f ;  /* 0x0c201f0053487f89 */ /* 0x000ee400000e0000 */
[----:B---3--:R-:W-:-:S04]  /*3cd0*/  FMNMX.FTZ R72, R83, R72, !PT ;  /* 0x0000004853487209 */ /* 0x008fc80007810000 */
        /* <DEDUP_REMOVED lines=10> */
[-CC-:B------:R-:W-:Y:S01]  /*3d80*/  FFMA.FTZ R22, R107, R74.reuse, -R26.reuse ;  /* 0x0000004a6b167223 */ /* 0x180fe2000001081a */
[----:B--2---:R-:W-:Y:S01]  /*3d90*/  FSEL R101, R32, -INF , P5 ;  /* 0xff80000020657808 */ /* 0x004fe20002800000 */
[--C-:B------:R-:W-:Y:S01]  /*3da0*/  FFMA.FTZ R24, R111, R74, -R26.reuse ;  /* 0x0000004a6f187223 */ /* 0x100fe2000001081a */
[----:B------:R-:W-:Y:S01]  /*3db0*/  FMNMX.FTZ R6, R9, R6, !PT ;  /* 0x0000000609067209 */ /* 0x000fe20007810000 */
[-CC-:B------:R-:W-:Y:S01]  /*3dc0*/  FFMA.FTZ R117, R117, R74.reuse, -R26.reuse ;  /* 0x0000004a75757223 */ /* 0x180fe2000001081a */
[----:B0-----:R-:W-:Y:S01]  /*3dd0*/  FSEL R107, R36, -INF , P4 ;  /* 0xff800000246b7808 */ /* 0x001fe20002000000 */
[--C-:B------:R-:W-:Y:S01]  /*3de0*/  FFMA.FTZ R83, R79, R74, -R26.reuse ;  /* 0x0000004a4f537223 */ /* 0x100fe2000001081a */
[----:B------:R-:W-:Y:S01]  /*3df0*/  FMNMX.FTZ R6, R11, R6, !PT ;  /* 0x000000060b067209 */ /* 0x000fe20007810000 */
[-CC-:B------:R-:W-:Y:S01]  /*3e00*/  FFMA.FTZ R113, R113, R74.reuse, -R26.reuse ;  /* 0x0000004a71717223 */ /* 0x180fe2000001081a */
[----:B----4-:R-:W-:Y:S01]  /*3e10*/  FSEL R111, R34, -INF , P3 ;  /* 0xff800000226f7808 */ /* 0x010fe20001800000 */
        /* <DEDUP_REMOVED lines=55> */
[----:B------:R-:W-:Y:S01]  /*4190*/  MUFU.EX2 R12, R12 ;  /* 0x0000000c000c7308 */ /* 0x000fe20000000800 */
[----:B--2---:R-:W-:Y:S02]  /*41a0*/  FFMA.FTZ R113, R151, R74, -R26 ;  /* 0x0000004a97717223 */ /* 0x004fe4000001081a */
[----:B------:R-:W-:-:S04]  /*41b0*/  FMNMX.FTZ R40, R75, R40, !PT ;  /* 0x000000284b287209 */ /* 0x000fc80007810000 */
[----:B------:R-:W-:Y:S01]  /*41c0*/  FMNMX.FTZ R40, R31, R40, !PT ;  /* 0x000000281f287209 */ /* 0x000fe20007810000 */
[----:B------:R5:W-:Y:S03]  /*41d0*/  MUFU.EX2 R28, R117 ;  /* 0x00000075001c7308 */ /* 0x000be60000000800 */
[----:B------:R-:W-:-:S04]  /*41e0*/  FMNMX.FTZ R40, R69, R40, !PT ;  /* 0x0000002845287209 */ /* 0x000fc80007810000 */
[----:B------:R-:W-:Y:S01]  /*41f0*/  FMNMX.FTZ R40, R97, R40, !PT ;  /* 0x0000002861287209 */ /* 0x000fe20007810000 */
[----:B------:R-:W-:Y:S01]  /*4200*/  MUFU.EX2 R95, R95 ;  /* 0x0000005f005f7308 */ /* 0x000fe20000000800 */
[----:B-----5:R-:W-:Y:S01]  /*4210*/  FSEL R117, R30, -INF , P2 ;  /* 0xff8000001e757808 */ /* 0x020fe20001000000 */
[----:B------:R-:W-:Y:S01]  /*4220*/  FFMA.FTZ R30, R129, R74, -R26 ;  /* 0x0000004a811e7223 */ /* 0x000fe2000001081a */
[----:B------:R-:W-:-:S04]  /*4230*/  FMNMX.FTZ R40, R101, R40, !PT ;  /* 0x0000002865287209 */ /* 0x000fc80007810000 */
[----:B------:R-:W-:Y:S01]  /*4240*/  FMNMX.FTZ R40, R107, R40, !PT ;  /* 0x000000286b287209 */ /* 0x000fe20007810000 */
[----:B------:R-:W-:Y:S03]  /*4250*/  MUFU.EX2 R18, R18 ;  /* 0x0000001200127308 */ /* 0x000fe60000000800 */
[----:B------:R-:W-:-:S04]  /*4260*/  FMNMX.FTZ R40, R111, R40, !PT ;  /* 0x000000286f287209 */ /* 0x000fc80007810000 */
[----:B------:R-:W-:Y:S01]  /*4270*/  FMNMX.FTZ R36, R117, R40, !PT ;  /* 0x0000002875247209 */ /* 0x000fe20007810000 */
[----:B------:R-:W-:Y:S04]  /*4280*/  MUFU.EX2 R25, R25 ;  /* 0x0000001900197308 */ /* 0x000fe80000000800 */
[----:B------:R-:W2:Y:S04]  /*4290*/  SHFL.BFLY PT, R79, R36, 0x2, 0x1f ;  /* 0x0c401f00244f7f89 */ /* 0x000ea800000e0000 */
[----:B------:R-:W-:Y:S08]  /*42a0*/  MUFU.EX2 R20, R20 ;  /* 0x0000001400147308 */ /* 0x000ff00000000800 */
[----:B------:R-:W-:Y:S08]  /*42b0*/  MUFU.EX2 R37, R37 ;  /* 0x0000002500257308 */ /* 0x000ff00000000800 */
[----:B------:R-:W-:Y:S01]  /*42c0*/  MUFU.EX2 R22, R22 ;  /* 0x0000001600167308 */ /* 0x000fe20000000800 */
[----:B--2---:R-:W-:Y:S01]  /*42d0*/  FMNMX.FTZ R46, R36, R79, !PT ;  /* 0x0000004f242e7209 */ /* 0x004fe20007810000 */
[----:B------:R-:W-:-:S06]  /*42e0*/  FFMA.FTZ R36, R153, R74, -R26 ;  /* 0x0000004a99247223 */ /* 0x000fcc000001081a */
[----:B------:R-:W-:Y:S01]  /*42f0*/  MUFU.EX2 R81, R81 ;  /* 0x0000005100517308 */ /* 0x000fe20000000800 */
[----:B------:R-:W2:Y:S07]  /*4300*/  SHFL.BFLY PT, R79, R46, 0x1, 0x1f ;  /* 0x0c201f002e4f7f89 */ /* 0x000eae00000e0000 */
[----:B------:R-:W-:Y:S08]  /*4310*/  MUFU.EX2 R24, R24 ;  /* 0x0000001800187308 */ /* 0x000ff00000000800 */
[----:B------:R-:W-:Y:S08]  /*4320*/  MUFU.EX2 R83, R83 ;  /* 0x0000005300537308 */ /* 0x000ff00000000800 */
[----:B------:R-:W-:Y:S01]  /*4330*/  MUFU.EX2 R29, R29 ;  /* 0x0000001d001d7308 */ /* 0x000fe20000000800 */
[----:B--2---:R-:W-:-:S04]  /*4340*/  FMNMX.FTZ R79, R46, R79, !PT ;  /* 0x0000004f2e4f7209 */ /* 0x004fc80007810000 */
[C---:B------:R-:W-:Y:S01]  /*4350*/  FSETP.NEU.FTZ.AND P2, PT, R79.reuse, -INF , PT ;  /* 0xff8000004f00780b */ /* 0x040fe20003f5d000 */
[----:B------:R-:W-:Y:S02]  /*4360*/  FMUL.FTZ R46, R79, R74 ;  /* 0x0000004a4f2e7220 */ /* 0x000fe40000410000 */
[----:B------:R-:W-:Y:S03]  /*4370*/  MUFU.EX2 R77, R77 ;  /* 0x0000004d004d7308 */ /* 0x000fe60000000800 */
[----:B------:R-:W-:-:S05]  /*4380*/  FSEL R26, R46, RZ, P2 ;  /* 0x000000ff2e1a7208 */ /* 0x000fca0001000000 */
[--C-:B------:R-:W-:Y:S01]  /*4390*/  FFMA.FTZ R119, R9, R74, -R26.reuse ;  /* 0x0000004a09777223 */ /* 0x100fe2000001081a */
[----:B------:R-:W-:Y:S01]  /*43a0*/  LEA.HI R9, R19, R16, RZ, 0x4 ;  /* 0x0000001013097211 */ /* 0x000fe200078f20ff */
[--C-:B------:R-:W-:Y:S01]  /*43b0*/  FFMA.FTZ R58, R11, R74, -R26.reuse ;  /* 0x0000004a0b3a7223 */ /* 0x100fe2000001081a */
[----:B------:R-:W-:Y:S01]  /*43c0*/  LEA.HI R19, R19, R16, RZ, 0x5 ;  /* 0x0000001013137211 */ /* 0x000fe200078f28ff */
[-CC-:B------:R-:W-:Y:S01]  /*43d0*/  FFMA.FTZ R121, R13, R74.reuse, -R26.reuse ;  /* 0x0000004a0d797223 */ /* 0x180fe2000001081a */
[----:B------:R-:W-:Y:S01]  /*43e0*/  LOP3.LUT R11, R9, 0xfffffff0, RZ, 0xc0, !PT ;  /* 0xfffffff0090b7812 */ /* 0x000fe200078ec0ff */
[-CC-:B------:R-:W-:Y:S01]  /*43f0*/  FFMA.FTZ R60, R15, R74.reuse, -R26.reuse ;  /* 0x0000004a0f3c7223 */ /* 0x180fe2000001081a */
[----:B------:R-:W-:Y:S01]  /*4400*/  SHF.R.S32.HI R13, RZ, 0x4, R9 ;  /* 0x00000004ff0d7819 */ /* 0x000fe20000011409 */
[----:B------:R-:W-:Y:S02]  /*4410*/  IMAD.SHL.U32 R15, R19, 0x8, RZ ;  /* 0x00000008130f7824 */ /* 0x000fe400078e00ff */
[----:B------:R-:W-:Y:S01]  /*4420*/  FFMA.FTZ R5, R5, R74, -R26 ;  /* 0x0000004a05057223 */ /* 0x000fe2000001081a */
[----:B------:R-:W-:-:S02]  /*4430*/  IMAD.IADD R11, R16, 0x1, -R11 ;  /* 0x00000001100b7824 */ /* 0x000fc400078e0a0b */
[-CC-:B------:R-:W-:Y:S01]  /*4440*/  FFMA.FTZ R56, R4, R74.reuse, -R26.reuse ;  /* 0x0000004a04387223 */ /* 0x180fe2000001081a */
[----:B------:R-:W-:Y:S01]  /*4450*/  IMAD.SHL.U32 R62, R13, 0x8, RZ ;  /* 0x000000080d3e7824 */ /* 0x000fe200078e00ff */
[----:B------:R-:W-:Y:S01]  /*4460*/  LOP3.LUT R64, R15, 0x7fffff00, RZ, 0xc0, !PT ;  /* 0x7fffff000f407812 */ /* 0x000fe200078ec0ff */
[-CC-:B------:R-:W-:Y:S01]  /*4470*/  FFMA.FTZ R54, R7, R74.reuse, -R26.reuse ;  /* 0x0000004a07367223 */ /* 0x180fe2000001081a */
[----:B------:R-:W-:Y:S01]  /*4480*/  SHF.R.S32.HI R52, RZ, 0x1f, R11 ;  /* 0x0000001fff347819 */ /* 0x000fe2000001140b */
[----:B------:R-:W-:Y:S01]  /*4490*/  MUFU.EX2 R5, R5 ;  /* 0x0000000500057308 */ /* 0x000fe20000000800 */
[-CC-:B------:R-:W-:Y:S01]  /*44a0*/  FFMA.FTZ R46, R45, R74.reuse, -R26.reuse ;  /* 0x0000004a2d2e7223 */ /* 0x180fe2000001081a */
[-CC-:B------:R-:W-:Y:S01]  /*44b0*/  FFMA.FTZ R45, R51, R74.reuse, -R26.reuse ;  /* 0x0000004a332d7223 */ /* 0x180fe2000001081a */
[CC--:B------:R-:W-:Y:S01]  /*44c0*/  LEA.HI R9, R52.reuse, R11.reuse, RZ, 0x2 ;  /* 0x0000000b34097211 */ /* 0x0c0fe200078f10ff */
[-CC-:B------:R-:W-:Y:S01]  /*44d0*/  FFMA.FTZ R21, R21, R74.reuse, -R26.reuse ;  /* 0x0000004a15157223 */ /* 0x180fe2000001081a */
[----:B------:R-:W-:Y:S01]  /*44e0*/  LEA.HI R52, R52, R11, RZ, 0x3 ;  /* 0x0000000b34347211 */ /* 0x000fe200078f18ff */
[-CC-:B------:R-:W-:Y:S01]  /*44f0*/  FFMA.FTZ R4, R23, R74.reuse, -R26.reuse ;  /* 0x0000004a17047223 */ /* 0x180fe2000001081a */
[----:B------:R-:W-:Y:S01]  /*4500*/  SHF.R.S32.HI R13, RZ, 0x2, R9 ;  /* 0x00000002ff0d7819 */ /* 0x000fe20000011409 */
[----:B------:R-:W2:Y:S01]  /*4510*/  MUFU.EX2 R56, R56 ;  /* 0x0000003800387308 */ /* 0x000ea20000000800 */
[----:B------:R-:W-:Y:S01]  /*4520*/  FFMA.FTZ R7, R41, R74, -R26 ;  /* 0x0000004a29077223 */ /* 0x000fe2000001081a */
[----:B------:R-:W-:Y:S01]  /*4530*/  IMAD.SHL.U32 R15, R52, 0x10, RZ ;  /* 0x00000010340f7824 */ /* 0x000fe200078e00ff */
[----:B------:R-:W-:Y:S01]  /*4540*/  LOP3.LUT R52, R9, 0x7fffffc, RZ, 0xc0, !PT ;  /* 0x07fffffc09347812 */ /* 0x000fe200078ec0ff */
[----:B------:R-:W-:-:S02]  /*4550*/  IMAD.SHL.U32 R13, R13, 0x40, RZ ;  /* 0x000000400d0d7824 */ /* 0x000fc400078e00ff */
[----:B------:R-:W-:Y:S01]  /*4560*/  FFMA.FTZ R41, R43, R74, -R26 ;  /* 0x0000004a2b297223 */ /* 0x000fe2000001081a */
[----:B------:R-:W-:Y:S01]  /*4570*/  IMAD.U32 R9, RZ, RZ, UR37 ;  /* 0x00000025ff097e24 */ /* 0x000fe2000f8e00ff */
[----:B------:R-:W-:Y:S01]  /*4580*/  LOP3.LUT R15, R15, 0x7fffff80, RZ, 0xc0, !PT ;  /* 0x7fffff800f0f7812 */ /* 0x000fe200078ec0ff */
[----:B------:R-:W3:Y:S01]  /*4590*/  MUFU.EX2 R54, R54 ;  /* 0x0000003600367308 */ /* 0x000ee20000000800 */
[----:B------:R-:W-:Y:S01]  /*45a0*/  LOP3.LUT R13, R13, 0x40, RZ, 0xc0, !PT ;  /* 0x000000400d0d7812 */ /* 0x000fe200078ec0ff */
[----:B------:R-:W-:Y:S01]  /*45b0*/  @!P1 VIADD R9, R9, 0x31c40 ;  /* 0x00031c4009099836 */ /* 0x000fe20000000000 */
[----:B------:R-:W-:Y:S01]  /*45c0*/  IADD3 R11, R11, -R52, RZ ;  /* 0x800000340b0b7210 */ /* 0x000fe20007ffe0ff */
[----:B------:R-:W-:Y:S01]  /*45d0*/  IMAD.IADD R64, R15, 0x1, R64 ;  /* 0x000000010f407824 */ /* 0x000fe200078e0240 */
[----:B------:R-:W-:Y:S01]  /*45e0*/  LOP3.LUT R62, R13, 0x8, R62, 0xf8, !PT ;  /* 0x000000080d3e7812 */ /* 0x000fe200078ef83e */
[----:B------:R-:W-:Y:S01]  /*45f0*/  FFMA.FTZ R48, R49, R74, -R26 ;  /* 0x0000004a31307223 */ /* 0x000fe2000001081a */
[----:B------:R-:W-:Y:S01]  /*4600*/  SHF.R.U32.HI R13, RZ, 0x3, R13 ;  /* 0x00000003ff0d7819 */ /* 0x000fe2000001160d */
[----:B------:R-:W4:Y:S01]  /*4610*/  MUFU.EX2 R119, R119 ;  /* 0x0000007700777308 */ /* 0x000f220000000800 */
[----:B------:R-:W-:-:S02]  /*4620*/  IMAD R64, R11, 0x10, R64 ;  /* 0x000000100b407824 */ /* 0x000fc400078e0240 */
[----:B0-----:R-:W-:Y:S01]  /*4630*/  FADD.FTZ R11, R10, R91 ;  /* 0x0000005b0a0b7221 */ /* 0x001fe20000010000 */
[----:B------:R-:W-:Y:S01]  /*4640*/  LOP3.LUT R13, R62, R13, RZ, 0x3c, !PT ;  /* 0x0000000d3e0d7212 */ /* 0x000fe200078e3cff */
[----:B------:R-:W-:Y:S01]  /*4650*/  FFMA.FTZ R43, R47, R74, -R26 ;  /* 0x0000004a2f2b7223 */ /* 0x000fe2000001081a */
[----:B------:R-:W-:Y:S01]  /*4660*/  @!P1 PRMT R9, RZ, 0x654, R9 ;  /* 0x00000654ff099816 */ /* 0x000fe20000000009 */
[----:B-1----:R-:W-:Y:S01]  /*4670*/  FADD.FTZ R62, R8, R11 ;  /* 0x0000000b083e7221 */ /* 0x002fe20000010000 */
[----:B--2---:R-:W-:Y:S01]  /*4680*/  FADD.FTZ R11, R5, R56 ;  /* 0x00000038050b7221 */ /* 0x004fe20000010000 */
[----:B------:R-:W0:Y:S01]  /*4690*/  MUFU.EX2 R58, R58 ;  /* 0x0000003a003a7308 */ /* 0x000e220000000800 */
[----:B------:R-:W-:Y:S02]  /*46a0*/  IMAD.IADD R51, R13, 0x1, R64 ;  /* 0x000000010d337824 */ /* 0x000fe400078e0240 */
[C---:B------:R-:W-:Y:S01]  /*46b0*/  FADD.FTZ R13, R89.reuse, R62 ;  /* 0x0000003e590d7221 */ /* 0x040fe20000010000 */
[----:B---3--:R-:W-:Y:S01]  /*46c0*/  FADD.FTZ R62, R54, R11 ;  /* 0x0000000b363e7221 */ /* 0x008fe20000010000 */
[----:B------:R-:W-:Y:S01]  /*46d0*/  F2FP.BF16.F32.PACK_AB R11, R89, R8 ;  /* 0x00000008590b723e */ /* 0x000fe200000010ff */
[----:B------:R1:W-:Y:S01]  /*46e0*/  @!P1 SYNCS.ARRIVE.TRANS64.RED.A1T0 RZ, [R9+URZ], RZ ;  /* 0x000000ff09ff99a7 */ /* 0x0003e2000810043f */
[----:B------:R-:W-:Y:S01]  /*46f0*/  FADD.FTZ R64, R14, R13 ;  /* 0x0000000d0e407221 */ /* 0x000fe20000010000 */
[-C--:B------:R-:W-:Y:S01]  /*4700*/  FFMA.FTZ R50, R53, R74.reuse, -R26 ;  /* 0x0000004a35327223 */ /* 0x080fe2000001081a */
[----:B------:R-:W2:Y:S01]  /*4710*/  MUFU.EX2 R121, R121 ;  /* 0x0000007900797308 */ /* 0x000ea20000000800 */
[----:B----4-:R-:W-:Y:S01]  /*4720*/  FADD.FTZ R13, R119, R62 ;  /* 0x0000003e770d7221 */ /* 0x010fe20000010000 */
[----:B------:R-:W-:Y:S01]  /*4730*/  FADD.FTZ R15, R93, R64 ;  /* 0x000000405d0f7221 */ /* 0x000fe20000010000 */
[-CC-:B------:R-:W-:Y:S01]  /*4740*/  FFMA.FTZ R55, R55, R74.reuse, -R26.reuse ;  /* 0x0000004a37377223 */ /* 0x180fe2000001081a */
[--C-:B------:R-:W-:Y:S01]  /*4750*/  FFMA.FTZ R19, R33, R74, -R26.reuse ;  /* 0x0000004a21137223 */ /* 0x100fe2000001081a */
[----:B-1----:R-:W-:Y:S01]  /*4760*/  F2FP.BF16.F32.PACK_AB R9, R91, R10 ;  /* 0x0000000a5b09723e */ /* 0x002fe200000010ff */
[----:B------:R-:W-:Y:S01]  /*4770*/  FADD.FTZ R10, R12, R15 ;  /* 0x0000000f0c0a7221 */ /* 0x000fe20000010000 */
[----:B------:R-:W-:Y:S01]  /*4780*/  FFMA.FTZ R33, R57, R74, -R26 ;  /* 0x0000004a39217223 */ /* 0x000fe2000001081a */
[----:B------:R-:W1:Y:S01]  /*4790*/  MUFU.EX2 R60, R60 ;  /* 0x0000003c003c7308 */ /* 0x000e620000000800 */
[----:B0-----:R-:W-:Y:S01]  /*47a0*/  FADD.FTZ R8, R58, R13 ;  /* 0x0000000d3a087221 */ /* 0x001fe20000010000 */
[----:B------:R-:W-:Y:S01]  /*47b0*/  FADD.FTZ R49, R95, R10 ;  /* 0x0000000a5f317221 */ /* 0x000fe20000010000 */
[----:B------:R-:W-:Y:S01]  /*47c0*/  F2FP.BF16.F32.PACK_AB R13, R93, R14 ;  /* 0x0000000e5d0d723e */ /* 0x000fe200000010ff */
[--C-:B------:R-:W-:Y:S01]  /*47d0*/  FFMA.FTZ R52, R35, R74, -R26.reuse ;  /* 0x0000004a23347223 */ /* 0x100fe2000001081a */
[----:B------:R-:W-:Y:S01]  /*47e0*/  F2FP.BF16.F32.PACK_AB R10, R119, R54 ;  /* 0x00000036770a723e */ /* 0x000fe200000010ff */
[----:B------:R-:W-:Y:S01]  /*47f0*/  FADD.FTZ R54, R18, R49 ;  /* 0x0000003112367221 */ /* 0x000fe20000010000 */
[-C--:B------:R-:W-:Y:S01]  /*4800*/  FFMA.FTZ R100, R59, R74.reuse, -R26 ;  /* 0x0000004a3b647223 */ /* 0x080fe2000001081a */
[----:B------:R-:W0:Y:S01]  /*4810*/  MUFU.EX2 R21, R21 ;  /* 0x0000001500157308 */ /* 0x000e220000000800 */
[----:B--2---:R-:W-:Y:S01]  /*4820*/  FADD.FTZ R23, R121, R8 ;  /* 0x0000000879177221 */ /* 0x004fe20000010000 */
[----:B------:R-:W-:Y:S01]  /*4830*/  F2FP.BF16.F32.PACK_AB R8, R56, R5 ;  /* 0x000000053808723e */ /* 0x000fe200000010ff */
        /* <DEDUP_REMOVED lines=12> */
[----:B------:R-:W-:Y:S01]  /*4900*/  FFMA.FTZ R97, R97, R74, -R26 ;  /* 0x0000004a61617223 */ /* 0x000fe2000001081a */
[----:B------:R-:W1:Y:S01]  /*4910*/  MUFU.EX2 R7, R7 ;  /* 0x0000000700077308 */ /* 0x000e620000000800 */
[C---:B0-----:R-:W-:Y:S01]  /*4920*/  FADD.FTZ R23, R21.reuse, R14 ;  /* 0x0000000e15177221 */ /* 0x041fe20000010000 */
[----:B------:R-:W-:Y:S01]  /*4930*/  F2FP.BF16.F32.PACK_AB R14, R21, R60 ;  /* 0x0000003c150e723e */ /* 0x000fe200000010ff */
[----:B------:R-:W-:Y:S01]  /*4940*/  FADD.FTZ R21, R25, R54 ;  /* 0x0000003619157221 */ /* 0x000fe20000010000 */
[-CC-:B------:R-:W-:Y:S01]  /*4950*/  FFMA.FTZ R49, R101, R74.reuse, -R26.reuse ;  /* 0x0000004a65317223 */ /* 0x180fe2000001081a */
[-CC-:B------:R-:W-:Y:S01]  /*4960*/  FFMA.FTZ R107, R107, R74.reuse, -R26.reuse ;  /* 0x0000004a6b6b7223 */ /* 0x180fe2000001081a */
[-CC-:B------:R-:W-:Y:S01]  /*4970*/  FFMA.FTZ R111, R111, R74.reuse, -R26.reuse ;  /* 0x0000004a6f6f7223 */ /* 0x180fe2000001081a */
[----:B------:R-:W-:Y:S01]  /*4980*/  FADD.FTZ R56, R20, R21 ;  /* 0x0000001514387221 */ /* 0x000fe20000010000 */
[----:B------:R-:W0:Y:S01]  /*4990*/  MUFU.EX2 R41, R41 ;  /* 0x0000002900297308 */ /* 0x000e220000000800 */
[----:B--2---:R-:W-:Y:S01]  /*49a0*/  FADD.FTZ R54, R4, R23 ;  /* 0x0000001704367221 */ /* 0x004fe20000010000 */
[----:B------:R-:W-:Y:S01]  /*49b0*/  FFMA.FTZ R117, R117, R74, -R26 ;  /* 0x0000004a75757223 */ /* 0x000fe2000001081a */
[----:B------:R-:W-:Y:S01]  /*49c0*/  FADD.FTZ R23, R37, R56 ;  /* 0x0000003825177221 */ /* 0x000fe20000010000 */
[----:B------:R-:W-:Y:S01]  /*49d0*/  LEA R5, R51, UR37, 0x1 ;  /* 0x0000002533057c11 */ /* 0x000fe2000f8e08ff */
[----:B------:R-:W-:Y:S01]  /*49e0*/  IMAD.MOV.U32 R67, RZ, RZ, R71 ;  /* 0x000000ffff437224 */ /* 0x000fe200078e0047 */
[----:B------:R-:W-:Y:S01]  /*49f0*/  F2FP.BF16.F32.PACK_AB R15, R95, R12 ;  /* 0x0000000c5f0f723e */ /* 0x000fe200000010ff */
[----:B------:R-:W-:Y:S01]  /*4a00*/  FADD.FTZ R56, R22, R23 ;  /* 0x0000001716387221 */ /* 0x000fe20000010000 */
[----:B------:R-:W2:Y:S01]  /*4a10*/  MUFU.EX2 R46, R46 ;  /* 0x0000002e002e7308 */ /* 0x000ea20000000800 */
[----:B-1----:R-:W-:Y:S01]  /*4a20*/  FADD.FTZ R54, R7, R54 ;  /* 0x0000003607367221 */ /* 0x002fe20000010000 */
[----:B------:R1:W-:Y:S01]  /*4a30*/  STSM.16.M88.4 [R5+0x24300], R8 ;  /* 0x0243000805007844 */ /* 0x0003e20000000200 */
[----:B------:R-:W-:Y:S01]  /*4a40*/  FADD.FTZ R23, R81, R56 ;  /* 0x0000003851177221 */ /* 0x000fe20000010000 */
[----:B------:R-:W-:Y:S01]  /*4a50*/  F2FP.BF16.F32.PACK_AB R12, R121, R58 ;  /* 0x0000003a790c723e */ /* 0x000fe200000010ff */
[----:B------:R-:W-:Y:S01]  /*4a60*/  IMAD.MOV.U32 R65, RZ, RZ, R71 ;  /* 0x000000ffff417224 */ /* 0x000fe200078e0047 */
[-C--:B------:R-:W-:Y:S01]  /*4a70*/  MOV R64, R71.reuse ;  /* 0x0000004700407202 */ /* 0x080fe20000000f00 */
[----:B------:R-:W-:Y:S01]  /*4a80*/  FADD.FTZ R56, R24, R23 ;  /* 0x0000001718387221 */ /* 0x000fe20000010000 */
[----:B------:R-:W3:Y:S01]  /*4a90*/  MUFU.EX2 R43, R43 ;  /* 0x0000002b002b7308 */ /* 0x000ee20000000800 */
[----:B0-----:R-:W-:Y:S01]  /*4aa0*/  FADD.FTZ R21, R41, R54 ;  /* 0x0000003629157221 */ /* 0x001fe20000010000 */
[----:B------:R-:W-:Y:S01]  /*4ab0*/  STSM.16.M88.4 [R5+0x25b00], R12 ;  /* 0x025b000c05007844 */ /* 0x000fe20000000200 */
[----:B------:R-:W-:Y:S01]  /*4ac0*/  FADD.FTZ R23, R83, R56 ;  /* 0x0000003853177221 */ /* 0x000fe20000010000 */
[--C-:B------:R-:W-:Y:S01]  /*4ad0*/  IMAD.MOV.U32 R63, RZ, RZ, R71.reuse ;  /* 0x000000ffff3f7224 */ /* 0x100fe200078e0047 */
[----:B------:R-:W-:Y:S01]  /*4ae0*/  MOV R57, R71 ;  /* 0x0000004700397202 */ /* 0x000fe20000000f00 */
[----:B------:R-:W-:-:S02]  /*4af0*/  IMAD.MOV.U32 R62, RZ, RZ, R71 ;  /* 0x000000ffff3e7224 */ /* 0x000fc400078e0047 */
[----:B------:R-:W-:Y:S01]  /*4b00*/  FADD.FTZ R26, R6, R23 ;  /* 0x00000017061a7221 */ /* 0x000fe20000010000 */
[----:B------:R-:W0:Y:S01]  /*4b10*/  MUFU.EX2 R48, R48 ;  /* 0x0000003000307308 */ /* 0x000e220000000800 */
[----:B--2---:R-:W-:Y:S01]  /*4b20*/  FADD.FTZ R54, R46, R21 ;  /* 0x000000152e367221 */ /* 0x004fe20000010000 */
[--C-:B------:R-:W-:Y:S02]  /*4b30*/  IMAD.MOV.U32 R61, RZ, RZ, R71.reuse ;  /* 0x000000ffff3d7224 */ /* 0x100fe400078e0047 */
[--C-:B------:R-:W-:Y:S02]  /*4b40*/  IMAD.MOV.U32 R60, RZ, RZ, R71.reuse ;  /* 0x000000ffff3c7224 */ /* 0x100fe400078e0047 */
[--C-:B------:R-:W-:Y:S02]  /*4b50*/  IMAD.MOV.U32 R59, RZ, RZ, R71.reuse ;  /* 0x000000ffff3b7224 */ /* 0x100fe400078e0047 */
[----:B------:R-:W2:Y:S01]  /*4b60*/  MUFU.EX2 R45, R45 ;  /* 0x0000002d002d7308 */ /* 0x000ea20000000800 */
[----:B---3--:R-:W-:Y:S01]  /*4b70*/  FADD.FTZ R21, R43, R54 ;  /* 0x000000362b157221 */ /* 0x008fe20000010000 */
[----:B------:R-:W-:-:S02]  /*4b80*/  IMAD.MOV.U32 R58, RZ, RZ, R71 ;  /* 0x000000ffff3a7224 */ /* 0x000fc400078e0047 */
[--C-:B------:R-:W-:Y:S02]  /*4b90*/  IMAD.MOV.U32 R56, RZ, RZ, R71.reuse ;  /* 0x000000ffff387224 */ /* 0x100fe400078e0047 */
[----:B------:R-:W-:Y:S02]  /*4ba0*/  IMAD.MOV.U32 R53, RZ, RZ, R71 ;  /* 0x000000ffff357224 */ /* 0x000fe400078e0047 */
[----:B------:R-:W3:Y:S01]  /*4bb0*/  MUFU.EX2 R50, R50 ;  /* 0x0000003200327308 */ /* 0x000ee20000000800 */
[----:B0-----:R-:W-:Y:S01]  /*4bc0*/  FADD.FTZ R54, R48, R21 ;  /* 0x0000001530367221 */ /* 0x001fe20000010000 */
[----:B------:R-:W-:-:S06]  /*4bd0*/  IMAD.MOV.U32 R51, RZ, RZ, R71 ;  /* 0x000000ffff337224 */ /* 0x000fcc00078e0047 */
[----:B------:R0:W4:Y:S01]  /*4be0*/  MUFU.EX2 R16, R55 ;  /* 0x0000003700107308 */ /* 0x0001220000000800 */
[----:B--2---:R-:W-:Y:S01]  /*4bf0*/  FADD.FTZ R21, R45, R54 ;  /* 0x000000362d157221 */ /* 0x004fe20000010000 */
[----:B------:R-:W-:-:S06]  /*4c00*/  IMAD.MOV.U32 R54, RZ, RZ, R71 ;  /* 0x000000ffff367224 */ /* 0x000fcc00078e0047 */
[----:B------:R-:W2:Y:S01]  /*4c10*/  MUFU.EX2 R19, R19 ;  /* 0x0000001300137308 */ /* 0x000ea20000000800 */
[----:B---3--:R-:W-:Y:S01]  /*4c20*/  FADD.FTZ R23, R50, R21 ;  /* 0x0000001532177221 */ /* 0x008fe20000010000 */
[----:B------:R-:W-:Y:S01]  /*4c30*/  F2FP.BF16.F32.PACK_AB R21, R25, R18 ;  /* 0x000000121915723e */ /* 0x000fe200000010ff */
[--C-:B0-----:R-:W-:Y:S01]  /*4c40*/  IMAD.MOV.U32 R55, RZ, RZ, R71.reuse ;  /* 0x000000ffff377224 */ /* 0x101fe200078e0047 */
[----:B------:R-:W-:Y:S02]  /*4c50*/  F2FP.BF16.F32.PACK_AB R25, R81, R22 ;  /* 0x000000165119723e */ /* 0x000fe400000010ff */
[----:B------:R-:W-:Y:S01]  /*4c60*/  F2FP.BF16.F32.PACK_AB R22, R46, R41 ;  /* 0x000000292e16723e */ /* 0x000fe200000010ff */
[----:B------:R-:W-:Y:S01]  /*4c70*/  IMAD.MOV.U32 R46, RZ, RZ, R71 ;  /* 0x000000ffff2e7224 */ /* 0x000fe200078e0047 */
[----:B------:R-:W1:Y:S01]  /*4c80*/  MUFU.EX2 R33, R33 ;  /* 0x0000002100217308 */ /* 0x000e620000000800 */
[----:B----4-:R-:W-:Y:S01]  /*4c90*/  FADD.FTZ R18, R16, R23 ;  /* 0x0000001710127221 */ /* 0x010fe20000010000 */
[----:B------:R-:W-:Y:S01]  /*4ca0*/  F2FP.BF16.F32.PACK_AB R23, R37, R20 ;  /* 0x000000142517723e */ /* 0x000fe200000010ff */
[--C-:B------:R-:W-:Y:S01]  /*4cb0*/  IMAD.MOV.U32 R41, RZ, RZ, R71.reuse ;  /* 0x000000ffff297224 */ /* 0x100fe200078e0047 */
[----:B------:R-:W-:Y:S01]  /*4cc0*/  F2FP.BF16.F32.PACK_AB R20, R7, R4 ;  /* 0x000000040714723e */ /* 0x000fe200000010ff */
[----:B------:R-:W-:-:S03]  /*4cd0*/  IMAD.MOV.U32 R37, RZ, RZ, R71 ;  /* 0x000000ffff257224 */ /* 0x000fc600078e0047 */
[----:B------:R-:W-:Y:S01]  /*4ce0*/  MUFU.EX2 R32, R32 ;  /* 0x0000002000207308 */ /* 0x000fe20000000800 */
[----:B--2---:R-:W-:Y:S01]  /*4cf0*/  FADD.FTZ R18, R19, R18 ;  /* 0x0000001213127221 */ /* 0x004fe20000010000 */
[----:B------:R-:W-:Y:S06]  /*4d00*/  STSM.16.M88.4 [R5+0x27300], R20 ;  /* 0x0273001405007844 */ /* 0x000fec0000000200 */
[----:B------:R-:W0:Y:S01]  /*4d10*/  MUFU.EX2 R52, R52 ;  /* 0x0000003400347308 */ /* 0x000e220000000800 */
[----:B-1----:R-:W-:-:S07]  /*4d20*/  FADD.FTZ R9, R33, R18 ;  /* 0x0000001221097221 */ /* 0x002fce0000010000 */
[----:B------:R-:W1:Y:S08]  /*4d30*/  MUFU.EX2 R99, R99 ;  /* 0x0000006300637308 */ /* 0x000e700000000800 */
[----:B------:R2:W-:Y:S01]  /*4d40*/  MUFU.EX2 R86, R27 ;  /* 0x0000001b00567308 */ /* 0x0005e20000000800 */
[C---:B0-----:R-:W-:Y:S01]  /*4d50*/  FADD.FTZ R9, R52.reuse, R9 ;  /* 0x0000000934097221 */ /* 0x041fe20000010000 */
[----:B------:R-:W-:Y:S01]  /*4d60*/  F2FP.BF16.F32.PACK_AB R10, R52, R33 ;  /* 0x00000021340a723e */ /* 0x000fe200000010ff */
[----:B------:R-:W-:-:S02]  /*4d70*/  IMAD.MOV.U32 R52, RZ, RZ, R71 ;  /* 0x000000ffff347224 */ /* 0x000fc400078e0047 */
[----:B------:R-:W-:-:S03]  /*4d80*/  IMAD.MOV.U32 R33, RZ, RZ, R71 ;  /* 0x000000ffff217224 */ /* 0x000fc600078e0047 */
[----:B------:R-:W0:Y:S01]  /*4d90*/  MUFU.EX2 R100, R100 ;  /* 0x0000006400647308 */ /* 0x000e220000000800 */
[----:B--2---:R-:W-:Y:S01]  /*4da0*/  FADD.FTZ R27, R29, R26 ;  /* 0x0000001a1d1b7221 */ /* 0x004fe20000010000 */
[----:B-1----:R-:W-:-:S03]  /*4db0*/  F2FP.BF16.F32.PACK_AB R101, R99, R32 ;  /* 0x000000206365723e */ /* 0x002fc600000010ff */
[----:B------:R-:W-:Y:S01]  /*4dc0*/  FADD.FTZ R26, R28, R27 ;  /* 0x0000001b1c1a7221 */ /* 0x000fe20000010000 */
[----:B------:R-:W-:Y:S02]  /*4dd0*/  F2FP.BF16.F32.PACK_AB R27, R83, R24 ;  /* 0x00000018531b723e */ /* 0x000fe400000010ff */
[----:B------:R-:W1:Y:S01]  /*4de0*/  MUFU.EX2 R40, R125 ;  /* 0x0000007d00287308 */ /* 0x000e620000000800 */
[C---:B------:R-:W-:Y:S01]  /*4df0*/  FADD.FTZ R11, R77.reuse, R26 ;  /* 0x0000001a4d0b7221 */ /* 0x040fe20000010000 */
[----:B------:R-:W-:Y:S01]  /*4e00*/  F2FP.BF16.F32.PACK_AB R24, R48, R43 ;  /* 0x0000002b3018723e */ /* 0x000fe200000010ff */
[----:B------:R-:W-:Y:S01]  /*4e10*/  IMAD.MOV.U32 R48, RZ, RZ, R71 ;  /* 0x000000ffff307224 */ /* 0x000fe200078e0047 */
[----:B------:R-:W-:Y:S01]  /*4e20*/  F2FP.BF16.F32.PACK_AB R26, R50, R45 ;  /* 0x0000002d321a723e */ /* 0x000fe200000010ff */
[----:B------:R-:W-:Y:S01]  /*4e30*/  FADD.FTZ R8, R32, R11 ;  /* 0x0000000b20087221 */ /* 0x000fe20000010000 */
[----:B------:R-:W-:Y:S01]  /*4e40*/  F2FP.BF16.F32.PACK_AB R11, R77, R28 ;  /* 0x0000001c4d0b723e */ /* 0x000fe200000010ff */
[----:B------:R-:W-:Y:S01]  /*4e50*/  IMAD.MOV.U32 R45, RZ, RZ, R71 ;  /* 0x000000ffff2d7224 */ /* 0x000fe200078e0047 */
[----:B------:R-:W2:Y:S01]  /*4e60*/  MUFU.EX2 R35, R35 ;  /* 0x0000002300237308 */ /* 0x000ea20000000800 */
[----:B------:R-:W-:Y:S01]  /*4e70*/  FADD.FTZ R7, R99, R8 ;  /* 0x0000000863077221 */ /* 0x000fe20000010000 */
[----:B0-----:R-:W-:Y:S01]  /*4e80*/  FADD.FTZ R4, R100, R9 ;  /* 0x0000000964047221 */ /* 0x001fe20000010000 */
[----:B------:R0:W-:Y:S01]  /*4e90*/  STSM.16.M88.4 [R5+0x28b00], R24 ;  /* 0x028b001805007844 */ /* 0x0001e20000000200 */
[-C--:B------:R-:W-:Y:S01]  /*4ea0*/  MOV R50, R71.reuse ;  /* 0x0000004700327202 */ /* 0x080fe20000000f00 */
[--C-:B------:R-:W-:Y:S01]  /*4eb0*/  IMAD.MOV.U32 R32, RZ, RZ, R71.reuse ;  /* 0x000000ffff207224 */ /* 0x100fe200078e0047 */
[----:B------:R-:W-:Y:S01]  /*4ec0*/  MOV R43, R71 ;  /* 0x00000047002b7202 */ /* 0x000fe20000000f00 */
[----:B------:R-:W-:Y:S01]  /*4ed0*/  IMAD.MOV.U32 R28, RZ, RZ, R71 ;  /* 0x000000ffff1c7224 */ /* 0x000fe200078e0047 */
[----:B------:R-:W3:Y:S01]  /*4ee0*/  MUFU.EX2 R103, R103 ;  /* 0x0000006700677308 */ /* 0x000ee20000000800 */
[----:B-1----:R-:W-:-:S07]  /*4ef0*/  FADD.FTZ R8, R40, R7 ;  /* 0x0000000728087221 */ /* 0x002fce0000010000 */
[----:B------:R-:W1:Y:S01]  /*4f00*/  MUFU.EX2 R102, R102 ;  /* 0x0000006600667308 */ /* 0x000e620000000800 */
[C---:B--2---:R-:W-:Y:S01]  /*4f10*/  FADD.FTZ R7, R35.reuse, R4 ;  /* 0x0000000423077221 */ /* 0x044fe20000010000 */
[----:B------:R-:W-:Y:S01]  /*4f20*/  F2FP.BF16.F32.PACK_AB R100, R35, R100 ;  /* 0x000000642364723e */ /* 0x000fe200000010ff */
[--C-:B------:R-:W-:Y:S02]  /*4f30*/  IMAD.MOV.U32 R35, RZ, RZ, R71.reuse ;  /* 0x000000ffff237224 */ /* 0x100fe400078e0047 */
[--C-:B0-----:R-:W-:Y:S02]  /*4f40*/  IMAD.MOV.U32 R27, RZ, RZ, R71.reuse ;  /* 0x000000ffff1b7224 */ /* 0x101fe400078e0047 */
[--C-:B------:R-:W-:Y:S01]  /*4f50*/  IMAD.MOV.U32 R26, RZ, RZ, R71.reuse ;  /* 0x000000ffff1a7224 */ /* 0x100fe200078e0047 */
[----:B------:R-:W0:Y:S01]  /*4f60*/  MUFU.EX2 R30, R30 ;  /* 0x0000001e001e7308 */ /* 0x000e220000000800 */
[C---:B---3--:R-:W-:Y:S01]  /*4f70*/  FADD.FTZ R9, R103.reuse, R8 ;  /* 0x0000000867097221 */ /* 0x048fe20000010000 */
[----:B------:R-:W-:Y:S01]  /*4f80*/  F2FP.BF16.F32.PACK_AB R103, R103, R40 ;  /* 0x000000286767723e */ /* 0x000fe200000010ff */
[----:B------:R-:W-:-:S02]  /*4f90*/  IMAD.MOV.U32 R40, RZ, RZ, R71 ;  /* 0x000000ffff287224 */ /* 0x000fc400078e0047 */
[--C-:B------:R-:W-:Y:S02]  /*4fa0*/  IMAD.MOV.U32 R25, RZ, RZ, R71.reuse ;  /* 0x000000ffff197224 */ /* 0x100fe400078e0047 */
[----:B------:R-:W-:Y:S01]  /*4fb0*/  IMAD.MOV.U32 R24, RZ, RZ, R71 ;  /* 0x000000ffff187224 */ /* 0x000fe200078e0047 */
[----:B------:R-:W2:Y:S01]  /*4fc0*/  MUFU.EX2 R47, R47 ;  /* 0x0000002f002f7308 */ /* 0x000ea20000000800 */
[----:B-1----:R-:W-:-:S07]  /*4fd0*/  FADD.FTZ R4, R102, R7 ;  /* 0x0000000766047221 */ /* 0x002fce0000010000 */
[----:B------:R-:W1:Y:S01]  /*4fe0*/  MUFU.EX2 R85, R85 ;  /* 0x0000005500557308 */ /* 0x000e620000000800 */
[----:B0-----:R-:W-:Y:S01]  /*4ff0*/  FADD.FTZ R8, R30, R9 ;  /* 0x000000091e087221 */ /* 0x001fe20000010000 */
[----:B------:R-:W-:Y:S02]  /*5000*/  F2FP.BF16.F32.PACK_AB R9, R29, R6 ;  /* 0x000000061d09723e */ /* 0x000fe400000010ff */
[----:B------:R-:W-:-:S04]  /*5010*/  MOV R29, R71 ;  /* 0x00000047001d7202 */ /* 0x000fc80000000f00 */
[----:B------:R-:W0:Y:S01]  /*5020*/  MUFU.EX2 R39, R39 ;  /* 0x0000002700277308 */ /* 0x000e220000000800 */
[C---:B--2---:R-:W-:Y:S01]  /*5030*/  FADD.FTZ R4, R47.reuse, R4 ;  /* 0x000000042f047221 */ /* 0x044fe20000010000 */
[----:B------:R-:W-:Y:S01]  /*5040*/  F2FP.BF16.F32.PACK_AB R102, R47, R102 ;  /* 0x000000662f66723e */ /* 0x000fe200000010ff */
[----:B------:R-:W-:-:S05]  /*5050*/  IMAD.MOV.U32 R47, RZ, RZ, R71 ;  /* 0x000000ffff2f7224 */ /* 0x000fca00078e0047 */
[----:B------:R-:W2:Y:S01]  /*5060*/  MUFU.EX2 R34, R34 ;  /* 0x0000002200227308 */ /* 0x000ea20000000800 */
[----:B-1----:R-:W-:Y:S01]  /*5070*/  FADD.FTZ R13, R85, R8 ;  /* 0x00000008550d7221 */ /* 0x002fe20000010000 */
[----:B------:R-:W-:Y:S02]  /*5080*/  F2FP.BF16.F32.PACK_AB R8, R19, R16 ;  /* 0x000000101308723e */ /* 0x000fe400000010ff */
[----:B------:R-:W-:Y:S01]  /*5090*/  F2FP.BF16.F32.PACK_AB R85, R85, R30 ;  /* 0x0000001e5555723e */ /* 0x000fe200000010ff */
[----:B------:R-:W-:Y:S02]  /*50a0*/  IMAD.MOV.U32 R30, RZ, RZ, R71 ;  /* 0x000000ffff1e7224 */ /* 0x000fe400078e0047 */
[----:B------:R1:W-:Y:S01]  /*50b0*/  STSM.16.M88.4 [R5+0x2a300], R8 ;  /* 0x02a3000805007844 */ /* 0x0003e20000000200 */
[----:B------:R-:W3:Y:S01]  /*50c0*/  MUFU.EX2 R84, R84 ;  /* 0x0000005400547308 */ /* 0x000ee20000000800 */
[----:B0-----:R-:W-:Y:S02]  /*50d0*/  FADD.FTZ R7, R39, R4 ;  /* 0x0000000427077221 */ /* 0x001fe40000010000 */
[----:B------:R0:W-:Y:S05]  /*50e0*/  STSM.16.M88.4 [R5+0x2bb00], R100 ;  /* 0x02bb006405007844 */ /* 0x0001ea0000000200 */
[----:B------:R-:W4:Y:S01]  /*50f0*/  MUFU.EX2 R87, R87 ;  /* 0x0000005700577308 */ /* 0x000f220000000800 */
[----:B--2---:R-:W-:-:S07]  /*5100*/  FADD.FTZ R4, R34, R13 ;  /* 0x0000000d22047221 */ /* 0x004fce0000010000 */
[----:B------:R-:W2:Y:S01]  /*5110*/  MUFU.EX2 R38, R38 ;  /* 0x0000002600267308 */ /* 0x000ea20000000800 */
[C---:B---3--:R-:W-:Y:S01]  /*5120*/  FADD.FTZ R7, R84.reuse, R7 ;  /* 0x0000000754077221 */ /* 0x048fe20000010000 */
[----:B------:R-:W-:Y:S01]  /*5130*/  F2FP.BF16.F32.PACK_AB R84, R84, R39 ;  /* 0x000000275454723e */ /* 0x000fe200000010ff */
[----:B------:R-:W-:Y:S02]  /*5140*/  IMAD.MOV.U32 R39, RZ, RZ, R71 ;  /* 0x000000ffff277224 */ /* 0x000fe400078e0047 */
[----:B------:R-:W-:-:S03]  /*5150*/  FADD.FTZ R6, R86, R7 ;  /* 0x0000000756067221 */ /* 0x000fc60000010000 */
[----:B------:R-:W3:Y:S01]  /*5160*/  MUFU.EX2 R73, R73 ;  /* 0x0000004900497308 */ /* 0x000ee20000000800 */
[C---:B----4-:R-:W-:Y:S01]  /*5170*/  FADD.FTZ R13, R87.reuse, R4 ;  /* 0x00000004570d7221 */ /* 0x050fe20000010000 */
[----:B------:R-:W-:Y:S01]  /*5180*/  F2FP.BF16.F32.PACK_AB R87, R87, R34 ;  /* 0x000000225757723e */ /* 0x000fe200000010ff */
[----:B------:R-:W-:-:S05]  /*5190*/  IMAD.MOV.U32 R34, RZ, RZ, R71 ;  /* 0x000000ffff227224 */ /* 0x000fca00078e0047 */
[----:B------:R-:W4:Y:S01]  /*51a0*/  MUFU.EX2 R105, R105 ;  /* 0x0000006900697308 */ /* 0x000f220000000800 */
[----:B--2---:R-:W-:-:S07]  /*51b0*/  FADD.FTZ R12, R38, R13 ;  /* 0x0000000d260c7221 */ /* 0x004fce0000010000 */
[----:B------:R-:W2:Y:S01]  /*51c0*/  MUFU.EX2 R75, R75 ;  /* 0x0000004b004b7308 */ /* 0x000ea20000000800 */
[C---:B---3--:R-:W-:Y:S01]  /*51d0*/  FADD.FTZ R6, R73.reuse, R6 ;  /* 0x0000000649067221 */ /* 0x048fe20000010000 */
[----:B------:R-:W-:-:S05]  /*51e0*/  F2FP.BF16.F32.PACK_AB R86, R73, R86 ;  /* 0x000000564956723e */ /* 0x000fca00000010ff */
[----:B------:R0:W-:Y:S01]  /*51f0*/  STSM.16.M88.4 [R5+0x2d300], R84 ;  /* 0x02d3005405007844 */ /* 0x0001e20000000200 */
[----:B------:R-:W3:Y:S01]  /*5200*/  MUFU.EX2 R42, R42 ;  /* 0x0000002a002a7308 */ /* 0x000ee20000000800 */
[C---:B----4-:R-:W-:Y:S01]  /*5210*/  FADD.FTZ R13, R105.reuse, R12 ;  /* 0x0000000c690d7221 */ /* 0x050fe20000010000 */
[----:B------:R-:W-:Y:S01]  /*5220*/  F2FP.BF16.F32.PACK_AB R105, R105, R38 ;  /* 0x000000266969723e */ /* 0x000fe200000010ff */
[----:B------:R-:W-:-:S05]  /*5230*/  IMAD.MOV.U32 R38, RZ, RZ, R71 ;  /* 0x000000ffff267224 */ /* 0x000fca00078e0047 */
[----:B------:R-:W4:Y:S01]  /*5240*/  MUFU.EX2 R109, R109 ;  /* 0x0000006d006d7308 */ /* 0x000f220000000800 */
[----:B--2---:R-:W-:-:S07]  /*5250*/  FADD.FTZ R7, R75, R6 ;  /* 0x000000064b077221 */ /* 0x004fce0000010000 */
[----:B------:R2:W5:Y:S01]  /*5260*/  MUFU.EX2 R104, R31 ;  /* 0x0000001f00687308 */ /* 0x0005620000000800 */
[----:B---3--:R-:W-:-:S07]  /*5270*/  FADD.FTZ R6, R42, R13 ;  /* 0x0000000d2a067221 */ /* 0x008fce0000010000 */
[----:B------:R-:W3:Y:S01]  /*5280*/  MUFU.EX2 R69, R69 ;  /* 0x0000004500457308 */ /* 0x000ee20000000800 */
[----:B----4-:R-:W-:Y:S01]  /*5290*/  FADD.FTZ R13, R109, R6 ;  /* 0x000000066d0d7221 */ /* 0x010fe20000010000 */
[----:B--2---:R-:W-:-:S06]  /*52a0*/  IMAD.MOV.U32 R31, RZ, RZ, R71 ;  /* 0x000000ffff1f7224 */ /* 0x004fcc00078e0047 */
[----:B------:R-:W2:Y:S01]  /*52b0*/  MUFU.EX2 R44, R44 ;  /* 0x0000002c002c7308 */ /* 0x000ea20000000800 */
[C---:B-----5:R-:W-:Y:S01]  /*52c0*/  FADD.FTZ R12, R104.reuse, R7 ;  /* 0x00000007680c7221 */ /* 0x060fe20000010000 */
[----:B------:R-:W-:-:S06]  /*52d0*/  F2FP.BF16.F32.PACK_AB R104, R104, R75 ;  /* 0x0000004b6868723e */ /* 0x000fcc00000010ff */
[----:B------:R-:W1:Y:S01]  /*52e0*/  MUFU.EX2 R106, R97 ;  /* 0x00000061006a7308 */ /* 0x000e620000000800 */
[----:B---3--:R-:W-:-:S07]  /*52f0*/  FADD.FTZ R7, R69, R12 ;  /* 0x0000000c45077221 */ /* 0x008fce0000010000 */
[----:B------:R-:W3:Y:S01]  /*5300*/  MUFU.EX2 R115, R115 ;  /* 0x0000007300737308 */ /* 0x000ee20000000800 */
[----:B--2---:R-:W-:-:S07]  /*5310*/  FADD.FTZ R12, R44, R13 ;  /* 0x0000000d2c0c7221 */ /* 0x004fce0000010000 */
[----:B------:R-:W-:Y:S01]  /*5320*/  MUFU.EX2 R36, R36 ;  /* 0x0000002400247308 */ /* 0x000fe20000000800 */
[C---:B-1----:R-:W-:Y:S01]  /*5330*/  FADD.FTZ R8, R106.reuse, R7 ;  /* 0x000000076a087221 */ /* 0x042fe20000010000 */
[----:B------:R-:W-:Y:S01]  /*5340*/  F2FP.BF16.F32.PACK_AB R106, R106, R69 ;  /* 0x000000456a6a723e */ /* 0x000fe200000010ff */
[----:B------:R-:W-:-:S05]  /*5350*/  IMAD.MOV.U32 R69, RZ, RZ, R71 ;  /* 0x000000ffff457224 */ /* 0x000fca00078e0047 */
[----:B------:R-:W1:Y:S01]  /*5360*/  MUFU.EX2 R113, R113 ;  /* 0x0000007100717308 */ /* 0x000e620000000800 */
[C---:B---3--:R-:W-:Y:S01]  /*5370*/  FADD.FTZ R9, R115.reuse, R12 ;  /* 0x0000000c73097221 */ /* 0x048fe20000010000 */
[----:B------:R-:W-:Y:S01]  /*5380*/  F2FP.BF16.F32.PACK_AB R13, R115, R44 ;  /* 0x0000002c730d723e */ /* 0x000fe200000010ff */
[----:B------:R-:W-:-:S05]  /*5390*/  IMAD.MOV.U32 R44, RZ, RZ, R71 ;  /* 0x000000ffff2c7224 */ /* 0x000fca00078e0047 */
[----:B------:R-:W2:Y:S08]  /*53a0*/  MUFU.EX2 R49, R49 ;  /* 0x0000003100317308 */ /* 0x000eb00000000800 */
[----:B------:R3:W4:Y:S01]  /*53b0*/  MUFU.EX2 R4, R107 ;  /* 0x0000006b00047308 */ /* 0x0007220000000800 */
[----:B-1----:R-:W-:Y:S01]  /*53c0*/  F2FP.BF16.F32.PACK_AB R15, R113, R36 ;  /* 0x00000024710f723e */ /* 0x002fe200000010ff */
[----:B------:R-:W-:-:S06]  /*53d0*/  FADD.FTZ R36, R36, R9 ;  /* 0x0000000924247221 */ /* 0x000fcc0000010000 */
[----:B------:R-:W-:Y:S01]  /*53e0*/  MUFU.EX2 R111, R111 ;  /* 0x0000006f006f7308 */ /* 0x000fe20000000800 */
[----:B---3--:R-:W-:Y:S01]  /*53f0*/  F2FP.BF16.F32.PACK_AB R107, R109, R42 ;  /* 0x0000002a6d6b723e */ /* 0x008fe200000010ff */
[----:B--2---:R-:W-:Y:S01]  /*5400*/  FADD.FTZ R7, R49, R8 ;  /* 0x0000000831077221 */ /* 0x004fe20000010000 */
[----:B------:R-:W-:-:S03]  /*5410*/  IMAD.MOV.U32 R42, RZ, RZ, R71 ;  /* 0x000000ffff2a7224 */ /* 0x000fc600078e0047 */
[----:B------:R0:W-:Y:S02]  /*5420*/  STSM.16.M88.4 [R5+0x2eb00], R104 ;  /* 0x02eb006805007844 */ /* 0x0001e40000000200 */
[----:B------:R-:W1:Y:S01]  /*5430*/  MUFU.EX2 R6, R117 ;  /* 0x0000007500067308 */ /* 0x000e620000000800 */
[C---:B----4-:R-:W-:Y:S01]  /*5440*/  F2FP.BF16.F32.PACK_AB R12, R4.reuse, R49 ;  /* 0x00000031040c723e */ /* 0x050fe200000010ff */
[----:B------:R-:W-:Y:S01]  /*5450*/  FADD.FTZ R8, R4, R7 ;  /* 0x0000000704087221 */ /* 0x000fe20000010000 */
[----:B------:R-:W-:Y:S02]  /*5460*/  VIADD R7, R17, 0xfffffffe ;  /* 0xfffffffe11077836 */ /* 0x000fe40000000000 */
[----:B------:R-:W-:-:S03]  /*5470*/  IMAD.MOV.U32 R49, RZ, RZ, R71 ;  /* 0x000000ffff317224 */ /* 0x000fc600078e0047 */
[----:B------:R-:W-:Y:S02]  /*5480*/  ISETP.GE.AND P2, PT, R7, R144, PT ;  /* 0x000000900700720c */ /* 0x000fe40003f46270 */
[C---:B-1----:R-:W-:Y:S01]  /*5490*/  F2FP.BF16.F32.PACK_AB R14, R6.reuse, R111 ;  /* 0x0000006f060e723e */ /* 0x042fe200000010ff */
[----:B------:R-:W-:Y:S01]  /*54a0*/  FADD.FTZ R111, R111, R8 ;  /* 0x000000086f6f7221 */ /* 0x000fe20000010000 */
[----:B------:R-:W-:Y:S01]  /*54b0*/  FADD.FTZ R8, R113, R36 ;  /* 0x0000002471087221 */ /* 0x000fe20000010000 */
[----:B------:R-:W-:Y:S02]  /*54c0*/  MOV R36, R71 ;  /* 0x0000004700247202 */ /* 0x000fe40000000f00 */
[----:B------:R0:W-:Y:S01]  /*54d0*/  STSM.16.M88.4 [R5+0x30300], R12 ;  /* 0x0303000c05007844 */ /* 0x0001e20000000200 */
[----:B------:R-:W-:Y:S01]  /*54e0*/  FADD.FTZ R4, R6, R111 ;  /* 0x0000006f06047221 */ /* 0x000fe20000010000 */
[----:B------:R-:W-:Y:S01]  /*54f0*/  MOV R6, RZ ;  /* 0x000000ff00067202 */ /* 0x000fe20000000f00 */
[----:B------:R1:W-:Y:S06]  /*5500*/  MEMBAR.ALL.CTA ;  /* 0x0000000000007992 */ /* 0x0003ec0000008000 */
[----:B-1----:R-:W1:Y:S02]  /*5510*/  FENCE.VIEW.ASYNC.S ;  /* 0x00000000000073c6 */ /* 0x002e640000000000 */
[----:B-1----:R-:W-:Y:S01]  /*5520*/  NOP ;  /* 0x0000000000007918 */ /* 0x002fe20000000000 */
[----:B------:R-:W-:Y:S05]  /*5530*/  @!P2 BRA `(.L_x_9362) ;  /* 0x000000400070a947 */ /* 0x000fea0003800000 */
[----:B------:R-:W-:Y:S01]  /*5540*/  IMAD.MOV.U32 R10, RZ, RZ, R72 ;  /* 0x000000ffff0a7224 */ /* 0x000fe200078e0048 */
[----:B------:R-:W-:Y:S01]  /*5550*/  MOV R9, R79 ;  /* 0x0000004f00097202 */ /* 0x000fe20000000f00 */
        /* <DEDUP_REMOVED lines=25> */
[----:B------:R-:W-:Y:S01]  /*56f0*/  UMOV UR43, URZ ;  /* 0x0000003f002b7c82 */ /* 0x000fe20008000000 */
[----:B------:R-:W-:-:S05]  /*5700*/  ULDC UR41, c[0x0][0x9d8] ;  /* 0x0002760000297ab9 */ /* 0x000fca0000000800 */
.L_x_9371:
[----:B------:R-:W-:Y:S01]  /*5710*/  UIADD3 UR6, UR43, 0x1, URZ ;  /* 0x000000012b067890 */ /* 0x000fe2000fffe03f */
[----:B------:R-:W-:-:S03]  /*5720*/  ISETP.NE.AND P3, PT, RZ, UR36, PT ;  /* 0x00000024ff007c0c */ /* 0x000fc6000bf65270 */
[----:B------:R-:W-:-:S04]  /*5730*/  UISETP.NE.AND UP0, UPT, UR6, 0x2, UPT ;  /* 0x000000020600788c */ /* 0x000fc8000bf05270 */
[----:B------:R-:W-:Y:S02]  /*5740*/  USEL UR7, URZ, 0x1, UP0 ;  /* 0x000000013f077887 */ /* 0x000fe40008000000 */
[----:B------:R-:W-:-:S04]  /*5750*/  USEL UR6, UR6, URZ, UP0 ;  /* 0x0000003f06067287 */ /* 0x000fc80008000000 */
[----:B------:R-:W-:Y:S02]  /*5760*/  LOP3.LUT R6, R11, UR7, RZ, 0x3c, !PT ;  /* 0x000000070b067c12 */ /* 0x000fe4000f8e3cff */
[----:B------:R-:W-:Y:S01]  /*5770*/  IMAD.U32 R0, RZ, RZ, UR6 ;  /* 0x00000006ff007e24 */ /* 0x000fe2000f8e00ff */
[----:B---3--:R-:W-:Y:S06]  /*5780*/  @P3 BRA `(.L_x_9363) ;  /* 0x0000000000283947 */ /* 0x008fec0003800000 */
[----:B------:R-:W-:Y:S05]  /*5790*/  @!P0 BRA `(.L_x_9364) ;  /* 0x0000000000048947 */ /* 0x000fea0003800000 */
[----:B------:R-:W-:Y:S01]  /*57a0*/  BPT.TRAP 0x1 ;  /* 0x000000040000795c */ /* 0x000fe20000300000 */
.L_x_9364:
[----:B0-----:R-:W-:Y:S02]  /*57b0*/  LEA R13, R0, UR37, 0x3 ;  /* 0x00000025000d7c11 */ /* 0x001fe4000f8e18ff */
[----:B------:R-:W-:-:S04]  /*57c0*/  SHF.L.U32 R12, R6, 0x1f, RZ ;  /* 0x0000001f060c7819 */ /* 0x000fc800000006ff */
[----:B------:R0:W1:Y:S01]  /*57d0*/  SYNCS.PHASECHK.TRANS64.TRYWAIT P2, [R13+URZ+0x31c30], R12 ;  /* 0x031c300c0d0075a7 */ /* 0x000062000804017f */
[----:B------:R-:W-:Y:S05]  /*57e0*/  @!P0 BRA `(.L_x_9365) ;  /* 0x0000000000048947 */ /* 0x000fea0003800000 */
[----:B------:R-:W-:Y:S01]  /*57f0*/  BPT.TRAP 0x1 ;  /* 0x000000040000795c */ /* 0x000fe20000300000 */
.L_x_9365:
[----:B-1----:R-:W-:Y:S05]  /*5800*/  @P2 BRA `(.L_x_9363) ;  /* 0x0000000000082947 */ /* 0x002fea0003800000 */
[----:B------:R-:W1:Y:S02]  /*5810*/  SYNCS.PHASECHK.TRANS64.TRYWAIT P2, [R13+URZ+0x31c30], R12 ;  /* 0x031c300c0d0075a7 */ /* 0x000e64000804017f */
[----:B-1----:R-:W-:Y:S05]  /*5820*/  @!P2 BRA `(.L_x_9366) ;  /* 0x0000009c0094a947 */ /* 0x002fea0003800000 */
.L_x_9363:
[----:B0-----:R-:W0:Y:S01]  /*5830*/  S2R R14, SR_TID.X ;  /* 0x00000000000e7919 */ /* 0x001e220000002100 */
        /* <DEDUP_REMOVED lines=14> */
[C---:B------:R-:W-:Y:S01]  /*5920*/  R2UR UR28, R2.reuse ;  /* 0x00000000021c72ca */ /* 0x040fe200000e0000 */
[----:B------:R-:W-:Y:S01]  /*5930*/  UMOV UR11, 0x80000020 ;  /* 0x80000020000b7882 */ /* 0x000fe20000000000 */
[C---:B------:R-:W-:Y:S01]  /*5940*/  R2UR UR29, R3.reuse ;  /* 0x00000000031d72ca */ /* 0x040fe200000e0000 */
[----:B------:R-:W-:Y:S01]  /*5950*/  UIADD3 UR50, UR52, 0x40, URZ ;  /* 0x0000004034327890 */ /* 0x000fe2000fffe03f */
[----:B------:R-:W-:Y:S01]  /*5960*/  R2UR UR32, R2 ;  /* 0x00000000022072ca */ /* 0x000fe200000e0000 */
[----:B------:R-:W-:Y:S01]  /*5970*/  UIADD3 UR26, UR52, 0x80, URZ ;  /* 0x00000080341a7890 */ /* 0x000fe2000fffe03f */
[----:B------:R-:W-:Y:S01]  /*5980*/  R2UR UR33, R3 ;  /* 0x00000000032172ca */ /* 0x000fe200000e0000 */
[----:B------:R-:W-:Y:S01]  /*5990*/  UMOV UR46, UR52 ;  /* 0x00000034002e7c82 */ /* 0x000fe20008000000 */
[----:B------:R-:W-:-:S02]  /*59a0*/  UIADD3 UR30, UR52, 0xc0, URZ ;  /* 0x000000c0341e7890 */ /* 0x000fc4000fffe03f */
[----:B------:R-:W-:Y:S02]  /*59b0*/  UIADD3 UR34, UR52, 0x100, URZ ;  /* 0x0000010034227890 */ /* 0x000fe4000fffe03f */
[----:B------:R-:W-:Y:S02]  /*59c0*/  UIADD3 UR6, UR52, 0x2, URZ ;  /* 0x0000000234067890 */ /* 0x000fe4000fffe03f */
[----:B------:R-:W-:Y:S02]  /*59d0*/  UIADD3 UR10, UR52, 0x42, URZ ;  /* 0x00000042340a7890 */ /* 0x000fe4000fffe03f */
[----:B------:R-:W-:Y:S01]  /*59e0*/  UIADD3 UR14, UR52, 0x242, URZ ;  /* 0x00000242340e7890 */ /* 0x000fe2000fffe03f */
[----:B0-----:R-:W-:Y:S01]  /*59f0*/  SHF.R.U32.HI R14, RZ, 0x7, R14 ;  /* 0x00000007ff0e7819 */ /* 0x001fe2000001160e */
[----:B------:R-:W-:Y:S01]  /*5a00*/  UMOV UR15, 0x80000020 ;  /* 0x80000020000f7882 */ /* 0x000fe20000000000 */
[----:B------:R-:W-:Y:S01]  /*5a10*/  UIADD3 UR18, UR52, 0x480, URZ ;  /* 0x0000048034127890 */ /* 0x000fe2000fffe03f */
[----:B------:R-:W-:-:S02]  /*5a20*/  UMOV UR19, 0x80000020 ;  /* 0x8000002000137882 */ /* 0x000fc40000000000 */
[----:B-1----:R-:W-:Y:S01]  /*5a30*/  VIADD R12, R14, 0x8 ;  /* 0x000000080e0c7836 */ /* 0x002fe20000000000 */
[----:B------:R-:W-:Y:S01]  /*5a40*/  UIADD3 UR22, UR52, 0x482, URZ ;  /* 0x0000048234167890 */ /* 0x000fe2000fffe03f */
[----:B------:R-:W-:-:S03]  /*5a50*/  UMOV UR23, 0x80000020 ;  /* 0x8000002000177882 */ /* 0x000fc60000000000 */
[----:B------:R0:W-:Y:S06]  /*5a60*/  BAR.SYNC.DEFER_BLOCKING R12, 0x100 ;  /* 0x0004000c0000751d */ /* 0x0001ec0000010000 */
        /* <DEDUP_REMOVED lines=321> */
.L_x_9368:
[----:B------:R-:W-:Y:S01]  /*6e80*/  ULEA UR6, UR43, UR37, 0x3 ;  /* 0x000000252b067291 */ /* 0x000fe2000f8e183f */
[----:B------:R-:W-:-:S08]  /*6e90*/  SHF.L.U32 R11, R11, 0x1f, RZ ;  /* 0x0000001f0b0b7819 */ /* 0x000fd000000006ff */
[----:B------:R0:W1:Y:S01]  /*6ea0*/  SYNCS.PHASECHK.TRANS64.TRYWAIT P2, [UR6+0x31c50], R11 ;  /* 0x031c500bff0075a7 */ /* 0x0000620008040146 */
[----:B------:R-:W-:Y:S05]  /*6eb0*/  @!P0 BRA `(.L_x_9369) ;  /* 0x0000000000048947 */ /* 0x000fea0003800000 */
[----:B------:R-:W-:Y:S01]  /*6ec0*/  BPT.TRAP 0x1 ;  /* 0x000000040000795c */ /* 0x000fe20000300000 */
.L_x_9369:
[----:B-1----:R-:W-:Y:S05]  /*6ed0*/  @P2 BRA `(.L_x_9367) ;  /* 0x0000000000082947 */ /* 0x002fea0003800000 */
[----:B------:R-:W1:Y:S02]  /*6ee0*/  SYNCS.PHASECHK.TRANS64.TRYWAIT P2, [UR6+0x31c50], R11 ;  /* 0x031c500bff0075a7 */ /* 0x000e640008040146 */
[----:B-1----:R-:W-:Y:S05]  /*6ef0*/  @!P2 BRA `(.L_x_9370) ;  /* 0x0000008400f4a947 */ /* 0x002fea0003800000 */
.L_x_9367:
[----:B------:R-:W-:Y:S01]  /*6f00*/  UIADD3 UR6, UR37, 0x200, URZ ;  /* 0x0000020025067890 */ /* 0x000fe2000fffe03f */
[----:B------:R-:W-:Y:S01]  /*6f10*/  WARPGROUP.ARRIVE ;  /* 0x00000000000079c5 */ /* 0x000fe20000000000 */
[----:B------:R-:W-:Y:S01]  /*6f20*/  ULOP3.LUT UR7, UR40, 0x10000, URZ, 0xfc, !UPT ;  /* 0x0001000028077892 */ /* 0x000fe2000f8efc3f */
[----:B01----:R-:W-:Y:S01]  /*6f30*/  FMUL.FTZ R11, R136, UR41 ;  /* 0x00000029880b7c20 */ /* 0x003fe20008410000 */
[----:B------:R-:W-:Y:S01]  /*6f40*/  USHF.R.U32.HI UR6, URZ, 0x4, UR6 ;  /* 0x000000043f067899 */ /* 0x000fe20008011606 */
[----:B------:R-:W-:Y:S01]  /*6f50*/  FMUL.FTZ R12, R137, UR41 ;  /* 0x00000029890c7c20 */ /* 0x000fe20008410000 */
[----:B------:R-:W-:Y:S01]  /*6f60*/  UMOV UR25, 0xc0000010 ;  /* 0xc000001000197882 */ /* 0x000fe20000000000 */
[----:B------:R-:W-:Y:S01]  /*6f70*/  UMOV UR27, 0x80000020 ;  /* 0x80000020001b7882 */ /* 0x000fe20000000000 */
[----:B------:R-:W-:Y:S01]  /*6f80*/  ULOP3.LUT UR6, UR6, 0x3fff, URZ, 0xc0, !UPT ;  /* 0x00003fff06067892 */ /* 0x000fe2000f8ec03f */
[----:B------:R-:W0:Y:S01]  /*6f90*/  MUFU.TANH R11, R11 ;  /* 0x0000000b000b7308 */ /* 0x000e220000002400 */
[----:B------:R-:W-:Y:S01]  /*6fa0*/  UMOV UR24, UR7 ;  /* 0x0000000700187c82 */ /* 0x000fe20008000000 */
        /* <DEDUP_REMOVED lines=14> */
[----:B------:R-:W-:Y:S01]  /*7090*/  HGMMA.64x96x16.F32.BF16 R24, gdesc[UR24].tnspB, R24, gsb0 ;  /* 0x41600000181879f0 */ /* 0x000fe20008001818 */
[----:B------:R-:W-:Y:S01]  /*70a0*/  UIADD3 UR24, UR7, 0x180, URZ ;  /* 0x0000018007187890 */ /* 0x000fe2000fffe03f */
[----:B------:R-:W2:Y:S01]  /*70b0*/  MUFU.TANH R15, R15 ;  /* 0x0000000f000f7308 */ /* 0x000ea20000002400 */
[----:B------:R-:W-:Y:S01]  /*70c0*/  UIADD3 UR26, UR6, 0x40, URZ ;  /* 0x00000040061a7890 */ /* 0x000fe2000fffe03f */
[----:B0-----:R-:W-:Y:S01]  /*70d0*/  FMNMX.FTZ R131, R11, R9, !PT ;  /* 0x000000090b837209 */ /* 0x001fe20007810000 */
[----:B------:R-:W-:Y:S01]  /*70e0*/  UMOV UR25, 0xc0000010 ;  /* 0xc000001000197882 */ /* 0x000fe20000000000 */
[----:B------:R-:W-:Y:S01]  /*70f0*/  UMOV UR27, 0x80000020 ;  /* 0x80000020001b7882 */ /* 0x000fe20000000000 */
        /* <DEDUP_REMOVED lines=78> */
[----:B------:R-:W1:Y:S05]  /*75e0*/  S2R R147, SR_TID.X ;  /* 0x0000000000937919 */ /* 0x000e6a0000002100 */
[----:B------:R-:W3:Y:S01]  /*75f0*/  MUFU.TANH R113, R113 ;  /* 0x0000007100717308 */ /* 0x000ee20000002400 */
[----:B--2---:R-:W-:-:S07]  /*7600*/  FMNMX.FTZ R131, R125, R132, !PT ;  /* 0x000000847d837209 */ /* 0x004fce0007810000 */
[----:B------:R-:W2:Y:S01]  /*7610*/  MUFU.TANH R116, R116 ;  /* 0x0000007400747308 */ /* 0x000ea20000002400 */
[----:B0-----:R-:W-:Y:S01]  /*7620*/  FMNMX.FTZ R132, R112, R131, !PT ;  /* 0x0000008370847209 */ /* 0x001fe20007810000 */
[----:B------:R-:W-:Y:S02]  /*7630*/  WARPGROUP.DEPBAR.LE gsb0, 0x0 ;  /* 0x00008000000079c5 */ /* 0x000fe40000010000 */
[----:B------:R-:W-:-:S04]  /*7640*/  WARPGROUP.ARRIVE ;  /* 0x00000000000079c5 */ /* 0x000fc80000000000 */
[----:B------:R-:W0:Y:S01]  /*7650*/  MUFU.TANH R117, R117 ;  /* 0x0000007500757308 */ /* 0x000e220000002400 */
[----:B---3--:R-:W-:Y:S01]  /*7660*/  FMNMX.FTZ R131, R113, R132, !PT ;  /* 0x0000008471837209 */ /* 0x008fe20007810000 */
[----:B------:R-:W-:Y:S01]  /*7670*/  HGMMA.64x96x16.F32.BF16 R24, gdesc[UR24].tnspB, R24, gsb0 ;  /* 0x41600000181879f0 */ /* 0x000fe20008001818 */
[----:B------:R-:W-:Y:S02]  /*7680*/  UIADD3 UR24, UR7, 0x300, URZ ;  /* 0x0000030007187890 */ /* 0x000fe4000fffe03f */
[----:B------:R-:W-:-:S03]  /*7690*/  UIADD3 UR26, UR6, 0x80, URZ ;  /* 0x00000080061a7890 */ /* 0x000fc6000fffe03f */
[----:B------:R-:W3:Y:S01]  /*76a0*/  MUFU.TANH R104, R104 ;  /* 0x0000006800687308 */ /* 0x000ee20000002400 */
[----:B------:R-:W-:Y:S01]  /*76b0*/  UMOV UR25, 0xc0000010 ;  /* 0xc000001000197882 */ /* 0x000fe20000000000 */
[----:B------:R-:W-:Y:S01]  /*76c0*/  UMOV UR27, 0x80000020 ;  /* 0x80000020001b7882 */ /* 0x000fe20000000000 */
[----:B--2---:R-:W-:Y:S02]  /*76d0*/  FMNMX.FTZ R132, R116, R131, !PT ;  /* 0x0000008374847209 */ /* 0x004fe40007810000 */
[----:B-1----:R-:W-:Y:S02]  /*76e0*/  SHF.R.U32.HI R146, RZ, 0x7, R147 ;  /* 0x00000007ff927819 */ /* 0x002fe40000011693 */
[----:B------:R-:W-:Y:S01]  /*76f0*/  ISETP.GE.U32.AND P2, PT, R147, 0x180, PT ;  /* 0x000001809300780c */ /* 0x000fe20003f46070 */
        /* <DEDUP_REMOVED lines=28> */
[----:B------:R-:W-:Y:S01]  /*78c0*/  HGMMA.64x96x16.F32.BF16 R24, gdesc[UR24].tnspB, R24, gsb0 ;  /* 0x41600000181879f0 */ /* 0x000fe20008001818 */
[----:B------:R-:W-:Y:S02]  /*78d0*/  UIADD3 UR24, UR7, 0x480, URZ ;  /* 0x0000048007187890 */ /* 0x000fe4000fffe03f */
[----:B------:R-:W-:Y:S01]  /*78e0*/  UIADD3 UR26, UR6, 0xc0, URZ ;  /* 0x000000c0061a7890 */ /* 0x000fe2000fffe03f */
[----:B------:R-:W-:Y:S01]  /*78f0*/  UMOV UR25, 0xc0000010 ;  /* 0xc000001000197882 */ /* 0x000fe20000000000 */
[----:B------:R-:W-:Y:S01]  /*7900*/  UMOV UR27, 0x80000020 ;  /* 0x80000020001b7882 */ /* 0x000fe20000000000 */
        /* <DEDUP_REMOVED lines=15> */
[----:B-1----:R-:W-:-:S05]  /*7a00*/  FMNMX.FTZ R132, R77, R132, !PT ;  /* 0x000000844d847209 */ /* 0x002fca0007810000 */
[----:B------:R-:W1:Y:S02]  /*7a10*/  SHFL.BFLY PT, R131, R132, 0x2, 0x1f ;  /* 0x0c401f0084837f89 */ /* 0x000e6400000e0000 */
[----:B------:R-:W3:Y:S01]  /*7a20*/  MUFU.TANH R17, R17 ;  /* 0x0000001100117308 */ /* 0x000ee20000002400 */
[----:B0-----:R-:W-:-:S07]  /*7a30*/  FMNMX.FTZ R135, R13, R10, !PT ;  /* 0x0000000a0d877209 */ /* 0x001fce0007810000 */
[----:B------:R-:W0:Y:S01]  /*7a40*/  MUFU.TANH R18, R18 ;  /* 0x0000001200127308 */ /* 0x000e220000002400 */
[----:B--2---:R-:W-:-:S07]  /*7a50*/  FMNMX.FTZ R136, R14, R135, !PT ;  /* 0x000000870e887209 */ /* 0x004fce0007810000 */
[----:B------:R-:W2:Y:S01]  /*7a60*/  MUFU.TANH R21, R21 ;  /* 0x0000001500157308 */ /* 0x000ea20000002400 */
[----:B-1----:R-:W-:Y:S01]  /*7a70*/  FMNMX.FTZ R133, R132, R131, !PT ;  /* 0x0000008384857209 */ /* 0x002fe20007810000 */
[----:B------:R-:W-:Y:S01]  /*7a80*/  FMUL.FTZ R131, R74, UR41 ;  /* 0x000000294a837c20 */ /* 0x000fe20008410000 */
[----:B------:R-:W-:Y:S01]  /*7a90*/  FMUL.FTZ R132, R79, UR41 ;  /* 0x000000294f847c20 */ /* 0x000fe20008410000 */
[----:B------:R-:W1:Y:S04]  /*7aa0*/  LDC R74, c[0x0][0x988] ;  /* 0x00026200ff4a7b82 */ /* 0x000e680000000800 */
[----:B------:R-:W4:Y:S01]  /*7ab0*/  MUFU.TANH R22, R22 ;  /* 0x0000001600167308 */ /* 0x000f220000002400 */
[----:B------:R-:W5:Y:S01]  /*7ac0*/  SHFL.BFLY PT, R134, R133, 0x1, 0x1f ;  /* 0x0c201f0085867f89 */ /* 0x000f6200000e0000 */
[----:B------:R-:W-:-:S02]  /*7ad0*/  WARPGROUP.DEPBAR.LE gsb0, 0x0 ;  /* 0x00008000000079c5 */ /* 0x000fc40000010000 */
[----:B------:R-:W-:-:S04]  /*7ae0*/  WARPGROUP.ARRIVE ;  /* 0x00000000000079c5 */ /* 0x000fc80000000000 */
[----:B------:R-:W4:Y:S02]  /*7af0*/  MUFU.TANH R129, R129 ;  /* 0x0000008100817308 */ /* 0x000f240000002400 */
[----:B------:R-:W-:Y:S01]  /*7b00*/  HGMMA.64x96x16.F32.BF16 R24, gdesc[UR24].tnspB, R24, gsb0 ;  /* 0x41600000181879f0 */ /* 0x000fe20008001818 */
[----:B------:R-:W-:Y:S02]  /*7b10*/  UIADD3 UR24, UR7, 0x600, URZ ;  /* 0x0000060007187890 */ /* 0x000fe4000fffe03f */
[----:B------:R-:W-:-:S03]  /*7b20*/  UIADD3 UR26, UR6, 0x100, URZ ;  /* 0x00000100061a7890 */ /* 0x000fc6000fffe03f */
[----:B------:R-:W4:Y:S01]  /*7b30*/  MUFU.TANH R130, R130 ;  /* 0x0000008200827308 */ /* 0x000f220000002400 */
[----:B------:R-:W-:Y:S01]  /*7b40*/  UMOV UR25, 0xc0000010 ;  /* 0xc000001000197882 */ /* 0x000fe20000000000 */
[----:B------:R-:W-:Y:S01]  /*7b50*/  UMOV UR27, 0x80000020 ;  /* 0x80000020001b7882 */ /* 0x000fe20000000000 */
[----:B-----5:R-:W-:-:S05]  /*7b60*/  FMNMX.FTZ R79, R133, R134, !PT ;  /* 0x00000086854f7209 */ /* 0x020fca0007810000 */
[----:B------:R-:W5:Y:S01]  /*7b70*/  MUFU.TANH R122, R122 ;  /* 0x0000007a007a7308 */ /* 0x000f620000002400 */
[C---:B-1----:R-:W-:Y:S01]  /*7b80*/  FMUL.FTZ R133, R79.reuse, R74 ;  /* 0x0000004a4f857220 */ /* 0x042fe20000410000 */
[----:B------:R-:W-:-:S03]  /*7b90*/  FADD.FTZ R9, -R79, R9 ;  /* 0x000000094f097221 */ /* 0x000fc60000010100 */
[-CC-:B------:R-:W-:Y:S01]  /*7ba0*/  FFMA.FTZ R134, R16, R74.reuse, -R133.reuse ;  /* 0x0000004a10867223 */ /* 0x180fe20000010885 */
[-CC-:B------:R-:W-:Y:S01]  /*7bb0*/  FFMA.FTZ R16, R19, R74.reuse, -R133.reuse ;  /* 0x0000004a13107223 */ /* 0x180fe20000010885 */
[-CC-:B------:R-:W-:Y:S01]  /*7bc0*/  FFMA.FTZ R19, R20, R74.reuse, -R133.reuse ;  /* 0x0000004a14137223 */ /* 0x180fe20000010885 */
[--C-:B------:R-:W-:Y:S01]  /*7bd0*/  FFMA.FTZ R20, R23, R74, -R133.reuse ;  /* 0x0000004a17147223 */ /* 0x100fe20000010885 */
[----:B---3--:R-:W-:Y:S01]  /*7be0*/  FMNMX.FTZ R23, R17, R136, !PT ;  /* 0x0000008811177209 */ /* 0x008fe20007810000 */
[-CC-:B------:R-:W-:Y:S01]  /*7bf0*/  FFMA.FTZ R136, R128, R74.reuse, -R133.reuse ;  /* 0x0000004a80887223 */ /* 0x180fe20000010885 */
[----:B------:R-:W1:Y:S01]  /*7c00*/  MUFU.TANH R123, R123 ;  /* 0x0000007b007b7308 */ /* 0x000e620000002400 */
[-CC-:B------:R-:W-:Y:S01]  /*7c10*/  FFMA.FTZ R11, R11, R74.reuse, -R133.reuse ;  /* 0x0000004a0b0b7223 */ /* 0x180fe20000010885 */
[----:B0-----:R-:W-:Y:S01]  /*7c20*/  FMNMX.FTZ R128, R18, R23, !PT ;  /* 0x0000001712807209 */ /* 0x001fe20007810000 */
[-CC-:B------:R-:W-:Y:S01]  /*7c30*/  FFMA.FTZ R12, R12, R74.reuse, -R133.reuse ;  /* 0x0000004a0c0c7223 */ /* 0x180fe20000010885 */
[-CC-:B------:R-:W-:Y:S01]  /*7c40*/  FFMA.FTZ R15, R15, R74.reuse, -R133.reuse ;  /* 0x0000004a0f0f7223 */ /* 0x180fe20000010885 */
[--C-:B------:R-:W-:Y:S01]  /*7c50*/  FFMA.FTZ R120, R120, R74, -R133.reuse ;  /* 0x0000004a78787223 */ /* 0x100fe20000010885 */
[----:B--2---:R-:W-:Y:S01]  /*7c60*/  FMNMX.FTZ R135, R21, R128, !PT ;  /* 0x0000008015877209 */ /* 0x004fe20007810000 */
[-CC-:B------:R-:W-:Y:S01]  /*7c70*/  FFMA.FTZ R121, R121, R74.reuse, -R133.reuse ;  /* 0x0000004a79797223 */ /* 0x180fe20000010885 */
[----:B------:R-:W0:Y:S01]  /*7c80*/  MUFU.TANH R126, R126 ;  /* 0x0000007e007e7308 */ /* 0x000e220000002400 */
[-CC-:B------:R-:W-:Y:S01]  /*7c90*/  FFMA.FTZ R124, R124, R74.reuse, -R133.reuse ;  /* 0x0000004a7c7c7223 */ /* 0x180fe20000010885 */
[----:B----4-:R-:W-:Y:S01]  /*7ca0*/  FMNMX.FTZ R128, R22, R135, !PT ;  /* 0x0000008716807209 */ /* 0x010fe20007810000 */
[-CC-:B------:R-:W-:Y:S01]  /*7cb0*/  FFMA.FTZ R125, R125, R74.reuse, -R133.reuse ;  /* 0x0000004a7d7d7223 */ /* 0x180fe20000010885 */
[-CC-:B------:R-:W-:Y:S01]  /*7cc0*/  FFMA.FTZ R112, R112, R74.reuse, -R133.reuse ;  /* 0x0000004a70707223 */ /* 0x180fe20000010885 */
[--C-:B------:R-:W-:Y:S01]  /*7cd0*/  FFMA.FTZ R113, R113, R74, -R133.reuse ;  /* 0x0000004a71717223 */ /* 0x100fe20000010885 */
[----:B------:R-:W-:Y:S01]  /*7ce0*/  FMNMX.FTZ R135, R129, R128, !PT ;  /* 0x0000008081877209 */ /* 0x000fe20007810000 */
[-CC-:B------:R-:W-:Y:S01]  /*7cf0*/  FFMA.FTZ R116, R116, R74.reuse, -R133.reuse ;  /* 0x0000004a74747223 */ /* 0x180fe20000010885 */
[----:B------:R-:W2:Y:S01]  /*7d00*/  MUFU.TANH R127, R127 ;  /* 0x0000007f007f7308 */ /* 0x000ea20000002400 */
[-CC-:B------:R-:W-:Y:S01]  /*7d10*/  FFMA.FTZ R117, R117, R74.reuse, -R133.reuse ;  /* 0x0000004a75757223 */ /* 0x180fe20000010885 */
[----:B------:R-:W-:Y:S01]  /*7d20*/  FMNMX.FTZ R135, R130, R135, !PT ;  /* 0x0000008782877209 */ /* 0x000fe20007810000 */
[-CC-:B------:R-:W-:Y:S01]  /*7d30*/  FFMA.FTZ R104, R104, R74.reuse, -R133.reuse ;  /* 0x0000004a68687223 */ /* 0x180fe20000010885 */
[-CC-:B------:R-:W-:Y:S01]  /*7d40*/  FFMA.FTZ R105, R105, R74.reuse, -R133.reuse ;  /* 0x0000004a69697223 */ /* 0x180fe20000010885 */
[-CC-:B------:R-:W-:Y:S01]  /*7d50*/  FFMA.FTZ R108, R108, R74.reuse, -R133.reuse ;  /* 0x0000004a6c6c7223 */ /* 0x180fe20000010885 */
[----:B-----5:R-:W-:Y:S01]  /*7d60*/  FMNMX.FTZ R128, R122, R135, !PT ;  /* 0x000000877a807209 */ /* 0x020fe20007810000 */
[-CC-:B------:R-:W-:Y:S01]  /*7d70*/  FFMA.FTZ R109, R109, R74.reuse, -R133.reuse ;  /* 0x0000004a6d6d7223 */ /* 0x180fe20000010885 */
[----:B------:R-:W3:Y:S01]  /*7d80*/  MUFU.TANH R114, R114 ;  /* 0x0000007200727308 */ /* 0x000ee20000002400 */
[--C-:B------:R-:W-:Y:S01]  /*7d90*/  FFMA.FTZ R96, R96, R74, -R133.reuse ;  /* 0x0000004a60607223 */ /* 0x100fe20000010885 */
[----:B-1----:R-:W-:Y:S01]  /*7da0*/  FMNMX.FTZ R135, R123, R128, !PT ;  /* 0x000000807b877209 */ /* 0x002fe20007810000 */
[-CC-:B------:R-:W-:Y:S01]  /*7db0*/  FFMA.FTZ R97, R97, R74.reuse, -R133.reuse ;  /* 0x0000004a61617223 */ /* 0x180fe20000010885 */
[-CC-:B------:R-:W-:Y:S01]  /*7dc0*/  FFMA.FTZ R100, R100, R74.reuse, -R133.reuse ;  /* 0x0000004a64647223 */ /* 0x180fe20000010885 */
[-CC-:B------:R-:W-:Y:S01]  /*7dd0*/  FFMA.FTZ R101, R101, R74.reuse, -R133.reuse ;  /* 0x0000004a65657223 */ /* 0x180fe20000010885 */
[----:B0-----:R-:W-:Y:S01]  /*7de0*/  FMNMX.FTZ R128, R126, R135, !PT ;  /* 0x000000877e807209 */ /* 0x001fe20007810000 */
[-CC-:B------:R-:W-:Y:S01]  /*7df0*/  FFMA.FTZ R88, R88, R74.reuse, -R133.reuse ;  /* 0x0000004a58587223 */ /* 0x180fe20000010885 */
[----:B------:R-:W0:Y:S01]  /*7e00*/  MUFU.TANH R115, R115 ;  /* 0x0000007300737308 */ /* 0x000e220000002400 */
[--C-:B------:R-:W-:Y:S01]  /*7e10*/  FFMA.FTZ R89, R89, R74, -R133.reuse ;  /* 0x0000004a59597223 */ /* 0x100fe20000010885 */
[----:B--2---:R-:W-:Y:S01]  /*7e20*/  FMNMX.FTZ R135, R127, R128, !PT ;  /* 0x000000807f877209 */ /* 0x004fe20007810000 */
[-CC-:B------:R-:W-:Y:S01]  /*7e30*/  FFMA.FTZ R92, R92, R74.reuse, -R133.reuse ;  /* 0x0000004a5c5c7223 */ /* 0x180fe20000010885 */
[-CC-:B------:R-:W-:Y:S01]  /*7e40*/  FFMA.FTZ R93, R93, R74.reuse, -R133.reuse ;  /* 0x0000004a5d5d7223 */ /* 0x180fe20000010885 */
[-CC-:B------:R-:W-:Y:S01]  /*7e50*/  FFMA.FTZ R80, R80, R74.reuse, -R133.reuse ;  /* 0x0000004a50507223 */ /* 0x180fe20000010885 */
[-CC-:B------:R-:W-:Y:S01]  /*7e60*/  FFMA.FTZ R81, R81, R74.reuse, -R133.reuse ;  /* 0x0000004a51517223 */ /* 0x180fe20000010885 */
[-CC-:B------:R-:W-:Y:S01]  /*7e70*/  FFMA.FTZ R84, R84, R74.reuse, -R133.reuse ;  /* 0x0000004a54547223 */ /* 0x180fe20000010885 */
[----:B------:R-:W1:Y:S01]  /*7e80*/  MUFU.TANH R118, R118 ;  /* 0x0000007600767308 */ /* 0x000e620000002400 */
[----:B---3--:R-:W-:Y:S01]  /*7e90*/  FMNMX.FTZ R128, R114, R135, !PT ;  /* 0x0000008772807209 */ /* 0x008fe20007810000 */
[-CC-:B------:R-:W-:Y:S01]  /*7ea0*/  FFMA.FTZ R85, R85, R74.reuse, -R133.reuse ;  /* 0x0000004a55557223 */ /* 0x180fe20000010885 */
[-CC-:B------:R-:W-:Y:S01]  /*7eb0*/  FFMA.FTZ R73, R73, R74.reuse, -R133.reuse ;  /* 0x0000004a49497223 */ /* 0x180fe20000010885 */
[-C--:B------:R-:W-:Y:S01]  /*7ec0*/  FFMA.FTZ R76, R76, R74.reuse, -R133 ;  /* 0x0000004a4c4c7223 */ /* 0x080fe20000010885 */
[----:B------:R-:W-:-:S03]  /*7ed0*/  FMUL.FTZ R9, R9, R74 ;  /* 0x0000004a09097220 */ /* 0x000fc60000410000 */
        /* <DEDUP_REMOVED lines=12> */
[----:B------:R-:W-:Y:S01]  /*7fa0*/  HGMMA.64x96x16.F32.BF16 R24, gdesc[UR24].tnspB, R24, gsb0 ;  /* 0x41600000181879f0 */ /* 0x000fe20008001818 */
[----:B------:R-:W-:Y:S02]  /*7fb0*/  UIADD3 UR24, UR7, 0x780, URZ ;  /* 0x0000078007187890 */ /* 0x000fe4000fffe03f */
[----:B------:R-:W-:Y:S01]  /*7fc0*/  UIADD3 UR26, UR6, 0x140, URZ ;  /* 0x00000140061a7890 */ /* 0x000fe2000fffe03f */
[----:B------:R-:W-:Y:S01]  /*7fd0*/  UMOV UR25, 0xc0000010 ;  /* 0xc000001000197882 */ /* 0x000fe20000000000 */
[----:B------:R-:W-:Y:S01]  /*7fe0*/  UMOV UR27, 0x80000020 ;  /* 0x80000020001b7882 */ /* 0x000fe20000000000 */
[----:B------:R-:W1:Y:S01]  /*7ff0*/  MUFU.TANH R98, R98 ;  /* 0x0000006200627308 */ /* 0x000e620000002400 */
[----:B--2---:R-:W-:-:S04]  /*8000*/  FMNMX.FTZ R128, R110, R135, !PT ;  /* 0x000000876e807209 */ /* 0x004fc80007810000 */
[----:B0-----:R-:W-:-:S03]  /*8010*/  FMNMX.FTZ R135, R111, R128, !PT ;  /* 0x000000806f877209 */ /* 0x001fc60007810000 */
[----:B------:R-:W0:Y:S08]  /*8020*/  MUFU.TANH R99, R99 ;  /* 0x0000006300637308 */ /* 0x000e300000002400 */
        /* <DEDUP_REMOVED lines=26> */
[----:B--2---:R-:W-:Y:S01]  /*81d0*/  FMNMX.FTZ R128, R87, R128, !PT ;  /* 0x0000008057807209 */ /* 0x004fe20007810000 */
[----:B------:R-:W-:Y:S02]  /*81e0*/  UIADD3 UR26, UR6, 0x180, URZ ;  /* 0x00000180061a7890 */ /* 0x000fe4000fffe03f */
[----:B------:R-:W0:Y:S01]  /*81f0*/  MUFU.TANH R75, R75 ;  /* 0x0000004b004b7308 */ /* 0x000e220000002400 */
[----:B------:R-:W-:Y:S01]  /*8200*/  UMOV UR25, 0xc0000010 ;  /* 0xc000001000197882 */ /* 0x000fe20000000000 */
[----:B------:R-:W-:-:S06]  /*8210*/  UMOV UR27, 0x80000020 ;  /* 0x80000020001b7882 */ /* 0x000fcc0000000000 */
[----:B------:R-:W2:Y:S01]  /*8220*/  MUFU.TANH R78, R78 ;  /* 0x0000004e004e7308 */ /* 0x000ea20000002400 */
[----:B-1----:R-:W-:-:S07]  /*8230*/  FMNMX.FTZ R128, R131, R128, !PT ;  /* 0x0000008083807209 */ /* 0x002fce0007810000 */
[----:B------:R-:W1:Y:S01]  /*8240*/  MUFU.TANH R132, R132 ;  /* 0x0000008400847308 */ /* 0x000e620000002400 */
[----:B0-----:R-:W-:-:S07]  /*8250*/  FMNMX.FTZ R135, R75, R128, !PT ;  /* 0x000000804b877209 */ /* 0x001fce0007810000 */
[----:B------:R0:W-:Y:S01]  /*8260*/  MUFU.EX2 R23, R136 ;  /* 0x0000008800177308 */ /* 0x0001e20000000800 */
[----:B--2---:R-:W-:-:S07]  /*8270*/  FMNMX.FTZ R135, R78, R135, !PT ;  /* 0x000000874e877209 */ /* 0x004fce0007810000 */
[----:B------:R-:W-:Y:S01]  /*8280*/  MUFU.EX2 R9, R9 ;  /* 0x0000000900097308 */ /* 0x000fe20000000800 */
[----:B-1----:R-:W-:-:S05]  /*8290*/  FMNMX.FTZ R135, R132, R135, !PT ;  /* 0x0000008784877209 */ /* 0x002fca0007810000 */
[----:B------:R-:W0:Y:S02]  /*82a0*/  SHFL.BFLY PT, R128, R135, 0x2, 0x1f ;  /* 0x0c401f0087807f89 */ /* 0x000e2400000e0000 */
[----:B------:R-:W1:Y:S08]  /*82b0*/  MUFU.EX2 R11, R11 ;  /* 0x0000000b000b7308 */ /* 0x000e700000000800 */
        /* <DEDUP_REMOVED lines=10> */
[----:B------:R-:W-:-:S04]  /*8360*/  FFMA.FTZ R136, R77, R74, -R133 ;  /* 0x0000004a4d887223 */ /* 0x000fc80000010885 */
[C---:B------:R-:W-:Y:S01]  /*8370*/  FADD.FTZ R77, -R72.reuse, R10 ;  /* 0x0000000a484d7221 */ /* 0x040fe20000010100 */
[-C--:B------:R-:W-:Y:S01]  /*8380*/  FMUL.FTZ R133, R72, R74.reuse ;  /* 0x0000004a48857220 */ /* 0x080fe20000410000 */
[----:B------:R-:W-:Y:S02]  /*8390*/  WARPGROUP.DEPBAR.LE gsb0, 0x0 ;  /* 0x00008000000079c5 */ /* 0x000fe40000010000 */
[----:B------:R-:W-:Y:S01]  /*83a0*/  WARPGROUP.ARRIVE ;  /* 0x00000000000079c5 */ /* 0x000fe20000000000 */
[-C--:B------:R-:W-:Y:S01]  /*83b0*/  FMUL.FTZ R77, R77, R74.reuse ;  /* 0x0000004a4d4d7220 */ /* 0x080fe20000410000 */
[-CC-:B------:R-:W-:Y:S01]  /*83c0*/  FFMA.FTZ R13, R13, R74.reuse, -R133.reuse ;  /* 0x0000004a0d0d7223 */ /* 0x180fe20000010885 */
[-CC-:B------:R-:W-:Y:S01]  /*83d0*/  FFMA.FTZ R135, R14, R74.reuse, -R133.reuse ;  /* 0x0000004a0e877223 */ /* 0x180fe20000010885 */
[-CC-:B------:R-:W-:Y:S01]  /*83e0*/  FFMA.FTZ R137, R22, R74.reuse, -R133.reuse ;  /* 0x0000004a16897223 */ /* 0x180fe20000010885 */
[-CC-:B------:R-:W-:Y:S01]  /*83f0*/  FFMA.FTZ R22, R114, R74.reuse, -R133.reuse ;  /* 0x0000004a72167223 */ /* 0x180fe20000010885 */
[----:B------:R-:W-:Y:S01]  /*8400*/  HGMMA.64x96x16.F32.BF16 R24, gdesc[UR24].tnspB, R24, gsb0 ;  /* 0x41600000181879f0 */ /* 0x000fe20008001818 */
[----:B------:R-:W-:Y:S01]  /*8410*/  UIADD3 UR24, UR7, 0xa80, URZ ;  /* 0x00000a8007187890 */ /* 0x000fe2000fffe03f */
[----:B------:R-:W-:Y:S01]  /*8420*/  MUFU.EX2 R77, R77 ;  /* 0x0000004d004d7308 */ /* 0x000fe20000000800 */
[----:B------:R-:W-:Y:S01]  /*8430*/  UIADD3 UR26, UR6, 0x1c0, URZ ;  /* 0x000001c0061a7890 */ /* 0x000fe2000fffe03f */
[-CC-:B------:R-:W-:Y:S01]  /*8440*/  FFMA.FTZ R114, R115, R74.reuse, -R133.reuse ;  /* 0x0000004a73727223 */ /* 0x180fe20000010885 */
[----:B------:R-:W-:Y:S01]  /*8450*/  UMOV UR25, 0xc0000010 ;  /* 0xc000001000197882 */ /* 0x000fe20000000000 */
[----:B------:R-:W-:Y:S01]  /*8460*/  UMOV UR27, 0x80000020 ;  /* 0x80000020001b7882 */ /* 0x000fe20000000000 */
[-CC-:B------:R-:W-:Y:S01]  /*8470*/  FFMA.FTZ R115, R118, R74.reuse, -R133.reuse ;  /* 0x0000004a76737223 */ /* 0x180fe20000010885 */
[-CC-:B------:R-:W-:Y:S01]  /*8480*/  FFMA.FTZ R118, R119, R74.reuse, -R133.reuse ;  /* 0x0000004a77767223 */ /* 0x180fe20000010885 */
[-CC-:B------:R-:W-:Y:S01]  /*8490*/  FFMA.FTZ R14, R17, R74.reuse, -R133.reuse ;  /* 0x0000004a110e7223 */ /* 0x180fe20000010885 */
[----:B------:R-:W0:Y:S01]  /*84a0*/  MUFU.EX2 R13, R13 ;  /* 0x0000000d000d7308 */ /* 0x000e220000000800 */
[----:B------:R-:W-:Y:S01]  /*84b0*/  @!P1 LEA R119, R0, UR37, 0x3 ;  /* 0x0000002500779c11 */ /* 0x000fe2000f8e18ff */
[-CC-:B------:R-:W-:Y:S01]  /*84c0*/  FFMA.FTZ R17, R21, R74.reuse, -R133.reuse ;  /* 0x0000004a15117223 */ /* 0x180fe20000010885 */
[-CC-:B------:R-:W-:Y:S01]  /*84d0*/  FFMA.FTZ R21, R106, R74.reuse, -R133.reuse ;  /* 0x0000004a6a157223 */ /* 0x180fe20000010885 */
[-CC-:B------:R-:W-:Y:S01]  /*84e0*/  FFMA.FTZ R18, R18, R74.reuse, -R133.reuse ;  /* 0x0000004a12127223 */ /* 0x180fe20000010885 */
[-CC-:B------:R-:W-:Y:S01]  /*84f0*/  FFMA.FTZ R106, R107, R74.reuse, -R133.reuse ;  /* 0x0000004a6b6a7223 */ /* 0x180fe20000010885 */
[-CC-:B------:R-:W-:Y:S01]  /*8500*/  FFMA.FTZ R107, R110, R74.reuse, -R133.reuse ;  /* 0x0000004a6e6b7223 */ /* 0x180fe20000010885 */
[----:B------:R-:W-:Y:S01]  /*8510*/  @!P1 VIADD R110, R119, 0x31c40 ;  /* 0x00031c40776e9836 */ /* 0x000fe20000000000 */
[----:B------:R-:W2:Y:S01]  /*8520*/  MUFU.EX2 R135, R135 ;  /* 0x0000008700877308 */ /* 0x000ea20000000800 */
[-CC-:B------:R-:W-:Y:S01]  /*8530*/  FFMA.FTZ R129, R129, R74.reuse, -R133.reuse ;  /* 0x0000004a81817223 */ /* 0x180fe20000010885 */
[-CC-:B------:R-:W-:Y:S01]  /*8540*/  FFMA.FTZ R130, R130, R74.reuse, -R133.reuse ;  /* 0x0000004a82827223 */ /* 0x180fe20000010885 */
[-CC-:B------:R-:W-:Y:S01]  /*8550*/  FFMA.FTZ R122, R122, R74.reuse, -R133.reuse ;  /* 0x0000004a7a7a7223 */ /* 0x180fe20000010885 */
[----:B------:R-:W-:Y:S01]  /*8560*/  @!P1 PRMT R119, RZ, 0x654, R110 ;  /* 0x00000654ff779816 */ /* 0x000fe2000000006e */
[----:B------:R-:W-:Y:S01]  /*8570*/  FFMA.FTZ R110, R111, R74, -R133 ;  /* 0x0000004a6f6e7223 */ /* 0x000fe20000010885 */
[----:B-1----:R-:W-:Y:S01]  /*8580*/  FFMA.FTZ R111, R9, R4, R11 ;  /* 0x00000004096f7223 */ /* 0x002fe2000001000b */
[----:B------:R-:W-:Y:S01]  /*8590*/  FFMA.FTZ R98, R98, R74, -R133 ;  /* 0x0000004a62627223 */ /* 0x000fe20000010885 */
[----:B------:R-:W-:Y:S01]  /*85a0*/  MUFU.EX2 R10, R136 ;  /* 0x00000088000a7308 */ /* 0x000fe20000000800 */
[----:B0-----:R-:W-:Y:S01]  /*85b0*/  FFMA.FTZ R140, R77, R8, R13 ;  /* 0x000000084d8c7223 */ /* 0x001fe2000001000d */
[C---:B------:R-:W-:Y:S01]  /*85c0*/  FADD.FTZ R142, R12.reuse, R111 ;  /* 0x0000006f0c8e7221 */ /* 0x040fe20000010000 */
[-CC-:B------:R-:W-:Y:S01]  /*85d0*/  FFMA.FTZ R8, R99, R74.reuse, -R133.reuse ;  /* 0x0000004a63087223 */ /* 0x180fe20000010885 */
[----:B------:R-:W-:Y:S01]  /*85e0*/  F2FP.BF16.F32.PACK_AB R12, R12, R11 ;  /* 0x0000000b0c0c723e */ /* 0x000fe200000010ff */
[-CC-:B------:R-:W-:Y:S01]  /*85f0*/  FFMA.FTZ R138, R123, R74.reuse, -R133.reuse ;  /* 0x0000004a7b8a7223 */ /* 0x180fe20000010885 */
[----:B------:R-:W-:Y:S01]  /*8600*/  FADD.FTZ R111, R15, R142 ;  /* 0x0000008e0f6f7221 */ /* 0x000fe20000010000 */
[-C--:B------:R-:W-:Y:S01]  /*8610*/  FFMA.FTZ R123, R126, R74.reuse, -R133 ;  /* 0x0000004a7e7b7223 */ /* 0x080fe20000010885 */
[----:B------:R0:W-:Y:S01]  /*8620*/  MUFU.EX2 R136, R14 ;  /* 0x0000000e00887308 */ /* 0x0001e20000000800 */
[----:B--2---:R-:W-:Y:S01]  /*8630*/  FADD.FTZ R99, R135, R140 ;  /* 0x0000008c87637221 */ /* 0x004fe20000010000 */
[----:B------:R-:W-:Y:S01]  /*8640*/  FADD.FTZ R111, R134, R111 ;  /* 0x0000006f866f7221 */ /* 0x000fe20000010000 */
[-CC-:B------:R-:W-:Y:S01]  /*8650*/  FFMA.FTZ R126, R127, R74.reuse, -R133.reuse ;  /* 0x0000004a7f7e7223 */ /* 0x180fe20000010885 */
[-CC-:B------:R-:W-:Y:S01]  /*8660*/  FFMA.FTZ R103, R103, R74.reuse, -R133.reuse ;  /* 0x0000004a67677223 */ /* 0x180fe20000010885 */
[----:B------:R-:W-:Y:S01]  /*8670*/  IMAD.U32 R127, RZ, RZ, UR43 ;  /* 0x0000002bff7f7e24 */ /* 0x000fe2000f8e00ff */
[----:B------:R-:W-:Y:S01]  /*8680*/  F2FP.BF16.F32.PACK_AB R13, R135, R13 ;  /* 0x0000000d870d723e */ /* 0x000fe200000010ff */
[-CC-:B------:R-:W-:Y:S01]  /*8690*/  FFMA.FTZ R94, R94, R74.reuse, -R133.reuse ;  /* 0x0000004a5e5e7223 */ /* 0x180fe20000010885 */
[----:B------:R-:W1:Y:S01]  /*86a0*/  MUFU.EX2 R18, R18 ;  /* 0x0000001200127308 */ /* 0x000e620000000800 */
[----:B0-----:R-:W-:Y:S01]  /*86b0*/  VIADD R14, R146, 0x9 ;  /* 0x00000009920e7836 */ /* 0x001fe20000000000 */
[----:B------:R-:W-:Y:S01]  /*86c0*/  @!P1 LEA R127, R127, UR37, 0x3 ;  /* 0x000000257f7f9c11 */ /* 0x000fe2000f8e18ff */
[-CC-:B------:R-:W-:Y:S01]  /*86d0*/  FFMA.FTZ R95, R95, R74.reuse, -R133.reuse ;  /* 0x0000004a5f5f7223 */ /* 0x180fe20000010885 */
[-CC-:B------:R-:W-:Y:S01]  /*86e0*/  FFMA.FTZ R86, R86, R74.reuse, -R133.reuse ;  /* 0x0000004a56567223 */ /* 0x180fe20000010885 */
[-CC-:B------:R-:W-:Y:S01]  /*86f0*/  FFMA.FTZ R87, R87, R74.reuse, -R133.reuse ;  /* 0x0000004a57577223 */ /* 0x180fe20000010885 */
[----:B------:R-:W-:Y:S01]  /*8700*/  SEL R14, R14, 0x9, !P2 ;  /* 0x000000090e0e7807 */ /* 0x000fe20005000000 */
[-CC-:B------:R-:W-:Y:S01]  /*8710*/  FFMA.FTZ R131, R131, R74.reuse, -R133.reuse ;  /* 0x0000004a83837223 */ /* 0x180fe20000010885 */
[----:B------:R-:W0:Y:S01]  /*8720*/  MUFU.EX2 R17, R17 ;  /* 0x0000001100117308 */ /* 0x000e220000000800 */
[----:B------:R-:W-:Y:S01]  /*8730*/  @!P1 IADD3 R127, R127, 0x31c60, RZ ;  /* 0x00031c607f7f9810 */ /* 0x000fe20007ffe0ff */
[-CC-:B------:R-:W-:Y:S01]  /*8740*/  FFMA.FTZ R78, R78, R74.reuse, -R133.reuse ;  /* 0x0000004a4e4e7223 */ /* 0x180fe20000010885 */
[----:B------:R-:W-:Y:S01]  /*8750*/  FFMA.FTZ R132, R132, R74, -R133 ;  /* 0x0000004a84847223 */ /* 0x000fe20000010885 */
[C---:B------:R-:W-:Y:S01]  /*8760*/  ISETP.GT.AND P2, PT, R7.reuse, R144, PT ;  /* 0x000000900700720c */ /* 0x040fe20003f44270 */
[----:B------:R-:W-:Y:S01]  /*8770*/  VIADD R7, R7, 0xffffffff ;  /* 0xffffffff07077836 */ /* 0x000fe20000000000 */
[----:B------:R-:W-:-:S02]  /*8780*/  @!P1 PRMT R127, RZ, 0x654, R127 ;  /* 0x00000654ff7f9816 */ /* 0x000fc4000000007f */
[----:B------:R-:W2:Y:S01]  /*8790*/  MUFU.EX2 R137, R137 ;  /* 0x0000008900897308 */ /* 0x000ea20000000800 */
[----:B------:R-:W-:-:S07]  /*87a0*/  R2UR UR43, R0 ;  /* 0x00000000002b72ca */ /* 0x000fce00000e0000 */
[----:B------:R-:W3:Y:S08]  /*87b0*/  MUFU.EX2 R129, R129 ;  /* 0x0000008100817308 */ /* 0x000ef00000000800 */
[----:B------:R-:W-:Y:S08]  /*87c0*/  MUFU.EX2 R130, R130 ;  /* 0x0000008200827308 */ /* 0x000ff00000000800 */
[----:B------:R-:W4:Y:S08]  /*87d0*/  MUFU.EX2 R120, R120 ;  /* 0x0000007800787308 */ /* 0x000f300000000800 */
[----:B------:R5:W-:Y:S08]  /*87e0*/  MUFU.EX2 R11, R8 ;  /* 0x00000008000b7308 */ /* 0x000bf00000000800 */
[----:B------:R-:W-:Y:S01]  /*87f0*/  MUFU.EX2 R122, R122 ;  /* 0x0000007a007a7308 */ /* 0x000fe20000000800 */
[----:B-----5:R-:W-:Y:S01]  /*8800*/  FADD.FTZ R8, R16, R111 ;  /* 0x0000006f10087221 */ /* 0x020fe20000010000 */
[----:B------:R-:W-:Y:S01]  /*8810*/  F2FP.BF16.F32.PACK_AB R16, R19, R16 ;  /* 0x000000101310723e */ /* 0x000fe200000010ff */
[----:B------:R-:W-:-:S02]  /*8820*/  WARPGROUP.DEPBAR.LE gsb0, 0x0 ;  /* 0x00008000000079c5 */ /* 0x000fc40000010000 */
[----:B------:R-:W-:-:S03]  /*8830*/  WARPGROUP.ARRIVE ;  /* 0x00000000000079c5 */ /* 0x000fc60000000000 */
[----:B------:R5:W-:Y:S03]  /*8840*/  MUFU.EX2 R4, R98 ;  /* 0x0000006200047308 */ /* 0x000be60000000800 */
[----:B------:R-:W-:Y:S01]  /*8850*/  HGMMA.64x96x16.F32.BF16 R24, gdesc[UR24].tnspB, R24, gsb0 ;  /* 0x41600000181879f0 */ /* 0x000fe20008001818 */
[----:B------:R-:W-:Y:S02]  /*8860*/  UIADD3 UR24, UR7, 0xc00, URZ ;  /* 0x00000c0007187890 */ /* 0x000fe4000fffe03f */
[----:B------:R-:W-:Y:S02]  /*8870*/  UIADD3 UR26, UR6, 0x200, URZ ;  /* 0x00000200061a7890 */ /* 0x000fe4000fffe03f */
[----:B------:R-:W4:Y:S01]  /*8880*/  MUFU.EX2 R121, R121 ;  /* 0x0000007900797308 */ /* 0x000f220000000800 */
[----:B------:R-:W-:Y:S01]  /*8890*/  UMOV UR25, 0xc0000010 ;  /* 0xc000001000197882 */ /* 0x000fe20000000000 */
[----:B------:R-:W-:Y:S01]  /*88a0*/  UMOV UR27, 0x80000020 ;  /* 0x80000020001b7882 */ /* 0x000fe20000000000 */
[----:B-----5:R-:W-:Y:S01]  /*88b0*/  FFMA.FTZ R98, R91, R74, -R133 ;  /* 0x0000004a5b627223 */ /* 0x020fe20000010885 */
[----:B------:R-:W-:-:S04]  /*88c0*/  FADD.FTZ R91, R19, R8 ;  /* 0x00000008135b7221 */ /* 0x000fc80000010000 */
[----:B------:R-:W-:Y:S08]  /*88d0*/  MUFU.EX2 R138, R138 ;  /* 0x0000008a008a7308 */ /* 0x000ff00000000800 */
[----:B------:R-:W5:Y:S08]  /*88e0*/  MUFU.EX2 R124, R124 ;  /* 0x0000007c007c7308 */ /* 0x000f700000000800 */
[----:B------:R-:W-:Y:S08]  /*88f0*/  MUFU.EX2 R123, R123 ;  /* 0x0000007b007b7308 */ /* 0x000ff00000000800 */
[----:B------:R-:W5:Y:S08]  /*8900*/  MUFU.EX2 R125, R125 ;  /* 0x0000007d007d7308 */ /* 0x000f700000000800 */
[----:B------:R-:W-:Y:S08]  /*8910*/  MUFU.EX2 R126, R126 ;  /* 0x0000007e007e7308 */ /* 0x000ff00000000800 */
[----:B------:R-:W5:Y:S08]  /*8920*/  MUFU.EX2 R112, R112 ;  /* 0x0000007000707308 */ /* 0x000f700000000800 */
[----:B------:R-:W-:Y:S08]  /*8930*/  MUFU.EX2 R22, R22 ;  /* 0x0000001600167308 */ /* 0x000ff00000000800 */
[----:B------:R-:W5:Y:S08]  /*8940*/  MUFU.EX2 R113, R113 ;  /* 0x0000007100717308 */ /* 0x000f700000000800 */
[----:B------:R5:W-:Y:S08]  /*8950*/  MUFU.EX2 R8, R103 ;  /* 0x0000006700087308 */ /* 0x000bf00000000800 */
[----:B------:R-:W-:Y:S08]  /*8960*/  MUFU.EX2 R114, R114 ;  /* 0x0000007200727308 */ /* 0x000ff00000000800 */
[----:B------:R-:W5:Y:S08]  /*8970*/  MUFU.EX2 R116, R116 ;  /* 0x0000007400747308 */ /* 0x000f700000000800 */
[----:B------:R-:W-:Y:S01]  /*8980*/  MUFU.EX2 R115, R115 ;  /* 0x0000007300737308 */ /* 0x000fe20000000800 */
[----:B------:R-:W-:-:S02]  /*8990*/  WARPGROUP.DEPBAR.LE gsb0, 0x0 ;  /* 0x00008000000079c5 */ /* 0x000fc40000010000 */
[----:B------:R-:W-:-:S05]  /*89a0*/  WARPGROUP.ARRIVE ;  /* 0x00000000000079c5 */ /* 0x000fca0000000000 */
[----:B------:R-:W5:Y:S01]  /*89b0*/  MUFU.EX2 R117, R117 ;  /* 0x0000007500757308 */ /* 0x000f620000000800 */
[----:B------:R-:W-:Y:S07]  /*89c0*/  HGMMA.64x96x16.F32.BF16 R24, gdesc[UR24].tnspB, R24, gsb0 ;  /* 0x41600000181879f0 */ /* 0x000fee0008001818 */
        /* <DEDUP_REMOVED lines=10> */
[----:B------:R-:W5:Y:S08]  /*8a70*/  MUFU.EX2 R97, R97 ;  /* 0x0000006100617308 */ /* 0x000f700000000800 */
[----:B------:R-:W5:Y:S01]  /*8a80*/  MUFU.EX2 R100, R100 ;  /* 0x0000006400647308 */ /* 0x000f620000000800 */
[----:B------:R-:W-:-:S02]  /*8a90*/  WARPGROUP.DEPBAR.LE gsb0, 0x0 ;  /* 0x00008000000079c5 */ /* 0x000fc40000010000 */
[----:B------:R1:W-:Y:S06]  /*8aa0*/  BAR.ARV R14, 0x100 ;  /* 0x0004000e0000751d */ /* 0x0003ec0000002000 */
[----:B------:R0:W-:Y:S01]  /*8ab0*/  @!P1 SYNCS.ARRIVE.TRANS64.RED.A1T0 RZ, [R119+URZ], RZ ;  /* 0x000000ff77ff99a7 */ /* 0x0001e2000810043f */
[----:B------:R-:W-:Y:S01]  /*8ac0*/  MUFU.EX2 R101, R101 ;  /* 0x0000006500657308 */ /* 0x000fe20000000800 */
[----:B-1----:R-:W-:Y:S01]  /*8ad0*/  F2FP.BF16.F32.PACK_AB R14, R134, R15 ;  /* 0x0000000f860e723e */ /* 0x002fe200000010ff */
[----:B------:R-:W-:Y:S01]  /*8ae0*/  FADD.FTZ R134, R20, R91 ;  /* 0x0000005b14867221 */ /* 0x000fe20000010000 */
[----:B------:R-:W-:Y:S01]  /*8af0*/  F2FP.BF16.F32.PACK_AB R15, R18, R136 ;  /* 0x00000088120f723e */ /* 0x000fe200000010ff */
[-C--:B------:R-:W-:Y:S01]  /*8b00*/  FFMA.FTZ R91, R82, R74.reuse, -R133 ;  /* 0x0000004a525b7223 */ /* 0x080fe20000010885 */
[-C--:B------:R-:W-:Y:S01]  /*8b10*/  FMUL.FTZ R24, R24, R9.reuse ;  /* 0x0000000918187220 */ /* 0x080fe20000410000 */
[----:B------:R-:W-:Y:S01]  /*8b20*/  FMUL.FTZ R25, R25, R9 ;  /* 0x0000000919197220 */ /* 0x000fe20000410000 */
[----:B0-----:R-:W-:Y:S01]  /*8b30*/  FADD.FTZ R119, R136, R99 ;  /* 0x0000006388777221 */ /* 0x001fe20000010000 */
[-C--:B------:R-:W-:Y:S01]  /*8b40*/  FFMA.FTZ R99, R102, R74.reuse, -R133 ;  /* 0x0000004a66637223 */ /* 0x080fe20000010885 */
[----:B------:R1:W-:Y:S01]  /*8b50*/  @!P1 SYNCS.ARRIVE.TRANS64.RED.A1T0 RZ, [R127+URZ], RZ ;  /* 0x000000ff7fff99a7 */ /* 0x0003e2000810043f */
[----:B------:R0:W-:Y:S01]  /*8b60*/  STSM.16.M88.4 [R5+0x24300], R12 ;  /* 0x0243000c05007844 */ /* 0x0001e20000000200 */
[----:B------:R-:W-:Y:S01]  /*8b70*/  FADD.FTZ R102, R18, R119 ;  /* 0x0000007712667221 */ /* 0x000fe20000010000 */
[-CC-:B------:R-:W-:Y:S01]  /*8b80*/  FFMA.FTZ R18, R90, R74.reuse, -R133.reuse ;  /* 0x0000004a5a127223 */ /* 0x180fe20000010885 */
[-C--:B------:R-:W-:Y:S01]  /*8b90*/  FFMA.FTZ R90, R83, R74.reuse, -R133 ;  /* 0x0000004a535a7223 */ /* 0x080fe20000010885 */
[----:B------:R-:W-:Y:S01]  /*8ba0*/  FADD.FTZ R83, R23, R134 ;  /* 0x0000008617537221 */ /* 0x000fe20000010000 */
[----:B------:R-:W-:Y:S01]  /*8bb0*/  FADD.FTZ R102, R17, R102 ;  /* 0x0000006611667221 */ /* 0x000fe20000010000 */
[----:B------:R1:W-:Y:S01]  /*8bc0*/  MUFU.EX2 R82, R18 ;  /* 0x0000001200527308 */ /* 0x0003e20000000800 */
[C---:B--2---:R-:W-:Y:S01]  /*8bd0*/  F2FP.BF16.F32.PACK_AB R17, R137.reuse, R17 ;  /* 0x000000118911723e */ /* 0x044fe200000010ff */
[-C--:B------:R-:W-:Y:S01]  /*8be0*/  FMUL.FTZ R28, R28, R9.reuse ;  /* 0x000000091c1c7220 */ /* 0x080fe20000410000 */
[----:B------:R-:W-:Y:S01]  /*8bf0*/  FADD.FTZ R102, R137, R102 ;  /* 0x0000006689667221 */ /* 0x000fe20000010000 */
[-C--:B------:R-:W-:Y:S01]  /*8c00*/  FMUL.FTZ R29, R29, R9.reuse ;  /* 0x000000091d1d7220 */ /* 0x080fe20000410000 */
[-C--:B------:R-:W-:Y:S01]  /*8c10*/  FMUL.FTZ R32, R32, R9.reuse ;  /* 0x0000000920207220 */ /* 0x080fe20000410000 */
[-C--:B------:R-:W-:Y:S01]  /*8c20*/  FMUL.FTZ R33, R33, R9.reuse ;  /* 0x0000000921217220 */ /* 0x080fe20000410000 */
[----:B---3--:R-:W-:Y:S01]  /*8c30*/  FADD.FTZ R111, R129, R102 ;  /* 0x00000066816f7221 */ /* 0x008fe20000010000 */
[----:B----4-:R-:W-:Y:S01]  /*8c40*/  FADD.FTZ R102, R120, R83 ;  /* 0x0000005378667221 */ /* 0x010fe20000010000 */
[----:B------:R-:W2:Y:S01]  /*8c50*/  MUFU.EX2 R99, R99 ;  /* 0x0000006300637308 */ /* 0x000ea20000000800 */
[----:B------:R-:W-:Y:S01]  /*8c60*/  FFMA.FTZ R83, R75, R74, -R133 ;  /* 0x0000004a4b537223 */ /* 0x000fe20000010885 */
[----:B------:R-:W-:Y:S01]  /*8c70*/  FADD.FTZ R111, R130, R111 ;  /* 0x0000006f826f7221 */ /* 0x000fe20000010000 */
[C---:B-----5:R-:W-:Y:S01]  /*8c80*/  FADD.FTZ R103, R121.reuse, R102 ;  /* 0x0000006679677221 */ /* 0x060fe20000010000 */
[----:B------:R-:W-:Y:S01]  /*8c90*/  F2FP.BF16.F32.PACK_AB R120, R121, R120 ;  /* 0x000000787978723e */ /* 0x000fe200000010ff */
[-C--:B------:R-:W-:Y:S01]  /*8ca0*/  FMUL.FTZ R36, R36, R9.reuse ;  /* 0x0000000924247220 */ /* 0x080fe20000410000 */
[----:B------:R-:W-:Y:S01]  /*8cb0*/  FADD.FTZ R111, R122, R111 ;  /* 0x0000006f7a6f7221 */ /* 0x000fe20000010000 */
[----:B------:R-:W-:Y:S01]  /*8cc0*/  FADD.FTZ R134, R124, R103 ;  /* 0x000000677c867221 */ /* 0x000fe20000010000 */
[----:B------:R-:W3:Y:S01]  /*8cd0*/  MUFU.EX2 R88, R88 ;  /* 0x0000005800587308 */ /* 0x000ee20000000800 */
[C---:B------:R-:W-:Y:S01]  /*8ce0*/  F2FP.BF16.F32.PACK_AB R121, R138.reuse, R122 ;  /* 0x0000007a8a79723e */ /* 0x040fe200000010ff */
[----:B------:R-:W-:Y:S01]  /*8cf0*/  FADD.FTZ R102, R138, R111 ;  /* 0x0000006f8a667221 */ /* 0x000fe20000010000 */
[C---:B------:R-:W-:Y:S01]  /*8d00*/  FADD.FTZ R111, R125.reuse, R134 ;  /* 0x000000867d6f7221 */ /* 0x040fe20000010000 */
[----:B------:R-:W-:Y:S01]  /*8d10*/  F2FP.BF16.F32.PACK_AB R122, R125, R124 ;  /* 0x0000007c7d7a723e */ /* 0x000fe200000010ff */
[-C--:B------:R-:W-:Y:S01]  /*8d20*/  FMUL.FTZ R37, R37, R9.reuse ;  /* 0x0000000925257220 */ /* 0x080fe20000410000 */
[----:B------:R-:W-:Y:S01]  /*8d30*/  FADD.FTZ R103, R123, R102 ;  /* 0x000000667b677221 */ /* 0x000fe20000010000 */
[----:B-1----:R-:W-:Y:S01]  /*8d40*/  FADD.FTZ R18, R112, R111 ;  /* 0x0000006f70127221 */ /* 0x002fe20000010000 */
[----:B------:R-:W-:Y:S01]  /*8d50*/  MUFU.EX2 R75, R98 ;  /* 0x00000062004b7308 */ /* 0x000fe20000000800 */
[C---:B------:R-:W-:Y:S01]  /*8d60*/  F2FP.BF16.F32.PACK_AB R112, R113.reuse, R112 ;  /* 0x000000707170723e */ /* 0x040fe200000010ff */
[----:B------:R-:W-:Y:S01]  /*8d70*/  FADD.FTZ R103, R126, R103 ;  /* 0x000000677e677221 */ /* 0x000fe20000010000 */
[----:B------:R-:W-:Y:S01]  /*8d80*/  FADD.FTZ R19, R113, R18 ;  /* 0x0000001271137221 */ /* 0x000fe20000010000 */
[----:B------:R-:W-:Y:S01]  /*8d90*/  F2FP.BF16.F32.PACK_AB R18, R23, R20 ;  /* 0x000000141712723e */ /* 0x000fe200000010ff */
[----:B------:R-:W-:Y:S01]  /*8da0*/  FMUL.FTZ R40, R40, R9 ;  /* 0x0000000928287220 */ /* 0x000fe20000410000 */
[----:B------:R-:W-:Y:S01]  /*8db0*/  FADD.FTZ R103, R22, R103 ;  /* 0x0000006716677221 */ /* 0x000fe20000010000 */
[----:B0-----:R-:W-:Y:S01]  /*8dc0*/  FADD.FTZ R12, R116, R19 ;  /* 0x00000013740c7221 */ /* 0x001fe20000010000 */
[----:B------:R-:W0:Y:S01]  /*8dd0*/  MUFU.EX2 R89, R89 ;  /* 0x0000005900597308 */ /* 0x000e220000000800 */
[----:B------:R-:W-:Y:S01]  /*8de0*/  F2FP.BF16.F32.PACK_AB R19, R130, R129 ;  /* 0x000000818213723e */ /* 0x000fe200000010ff */
[----:B------:R-:W-:Y:S01]  /*8df0*/  FADD.FTZ R20, R114, R103 ;  /* 0x0000006772147221 */ /* 0x000fe20000010000 */
[----:B------:R-:W-:Y:S01]  /*8e00*/  FADD.FTZ R15, R117, R12 ;  /* 0x0000000c750f7221 */ /* 0x000fe20000010000 */
[----:B------:R-:W-:Y:S01]  /*8e10*/  F2FP.BF16.F32.PACK_AB R123, R126, R123 ;  /* 0x0000007b7e7b723e */ /* 0x000fe200000010ff */
[-C--:B------:R-:W-:Y:S01]  /*8e20*/  FMUL.FTZ R41, R41, R9.reuse ;  /* 0x0000000929297220 */ /* 0x080fe20000410000 */
[----:B------:R-:W-:Y:S01]  /*8e30*/  FADD.FTZ R13, R115, R20 ;  /* 0x00000014730d7221 */ /* 0x000fe20000010000 */
[----:B------:R-:W-:Y:S01]  /*8e40*/  FADD.FTZ R20, R104, R15 ;  /* 0x0000000f68147221 */ /* 0x000fe20000010000 */
[----:B------:R-:W-:Y:S01]  /*8e50*/  MUFU.EX2 R94, R94 ;  /* 0x0000005e005e7308 */ /* 0x000fe20000000800 */
[----:B------:R1:W-:Y:S01]  /*8e60*/  STSM.16.M88.4 [R5+0x25b00], R16 ;  /* 0x025b001005007844 */ /* 0x0003e20000000200 */
[----:B------:R-:W-:Y:S01]  /*8e70*/  FADD.FTZ R14, R118, R13 ;  /* 0x0000000d760e7221 */ /* 0x000fe20000010000 */
[----:B------:R-:W-:Y:S01]  /*8e80*/  FADD.FTZ R15, R105, R20 ;  /* 0x00000014690f7221 */ /* 0x000fe20000010000 */
[----:B------:R-:W-:Y:S01]  /*8e90*/  F2FP.BF16.F32.PACK_AB R113, R114, R22 ;  /* 0x000000167271723e */ /* 0x000fe200000010ff */
[----:B------:R4:W-:Y:S01]  /*8ea0*/  STSM.16.M88.4 [R5+0x27300], R120 ;  /* 0x0273007805007844 */ /* 0x0009e20000000200 */
[----:B------:R-:W-:Y:S01]  /*8eb0*/  FADD.FTZ R13, R21, R14 ;  /* 0x0000000e150d7221 */ /* 0x000fe20000010000 */
[----:B------:R-:W-:Y:S01]  /*8ec0*/  FADD.FTZ R20, R108, R15 ;  /* 0x0000000f6c147221 */ /* 0x000fe20000010000 */
[----:B------:R-:W5:Y:S01]  /*8ed0*/  MUFU.EX2 R92, R92 ;  /* 0x0000005c005c7308 */ /* 0x000f620000000800 */
[----:B------:R-:W-:Y:S01]  /*8ee0*/  F2FP.BF16.F32.PACK_AB R104, R105, R104 ;  /* 0x000000686968723e */ /* 0x000fe200000010ff */
[----:B------:R-:W-:Y:S01]  /*8ef0*/  FADD.FTZ R14, R106, R13 ;  /* 0x0000000d6a0e7221 */ /* 0x000fe20000010000 */
[----:B------:R-:W-:Y:S01]  /*8f00*/  FADD.FTZ R23, R109, R20 ;  /* 0x000000146d177221 */ /* 0x000fe20000010000 */
[----:B------:R-:W-:Y:S01]  /*8f10*/  F2FP.BF16.F32.PACK_AB R114, R117, R116 ;  /* 0x000000747572723e */ /* 0x000fe200000010ff */
[----:B------:R-:W-:Y:S01]  /*8f20*/  FMUL.FTZ R44, R44, R9 ;  /* 0x000000092c2c7220 */ /* 0x000fe20000410000 */
[----:B------:R-:W-:Y:S01]  /*8f30*/  FADD.FTZ R15, R107, R14 ;  /* 0x0000000e6b0f7221 */ /* 0x000fe20000010000 */
[----:B------:R-:W-:Y:S01]  /*8f40*/  FADD.FTZ R14, R96, R23 ;  /* 0x00000017600e7221 */ /* 0x000fe20000010000 */
[----:B------:R-:W-:Y:S01]  /*8f50*/  MUFU.EX2 R95, R95 ;  /* 0x0000005f005f7308 */ /* 0x000fe20000000800 */
[----:B------:R-:W-:Y:S01]  /*8f60*/  F2FP.BF16.F32.PACK_AB R96, R97, R96 ;  /* 0x000000606160723e */ /* 0x000fe200000010ff */
[----:B------:R-:W-:Y:S01]  /*8f70*/  FADD.FTZ R15, R110, R15 ;  /* 0x0000000f6e0f7221 */ /* 0x000fe20000010000 */
[----:B------:R-:W-:Y:S01]  /*8f80*/  F2FP.BF16.F32.PACK_AB R115, R118, R115 ;  /* 0x000000737673723e */ /* 0x000fe200000010ff */
[----:B------:R-:W-:Y:S01]  /*8f90*/  FMUL.FTZ R45, R45, R9 ;  /* 0x000000092d2d7220 */ /* 0x000fe20000410000 */
[----:B------:R-:W-:Y:S01]  /*8fa0*/  F2FP.BF16.F32.PACK_AB R105, R106, R21 ;  /* 0x000000156a69723e */ /* 0x000fe200000010ff */
[----:B------:R-:W-:Y:S01]  /*8fb0*/  FADD.FTZ R20, R4, R15 ;  /* 0x0000000f04147221 */ /* 0x000fe20000010000 */
[----:B------:R-:W-:Y:S01]  /*8fc0*/  FADD.FTZ R15, R97, R14 ;  /* 0x0000000e610f7221 */ /* 0x000fe20000010000 */
[----:B------:R-:W4:Y:S01]  /*8fd0*/  MUFU.EX2 R93, R93 ;  /* 0x0000005d005d7308 */ /* 0x000f220000000800 */
[C---:B------:R-:W-:Y:S01]  /*8fe0*/  F2FP.BF16.F32.PACK_AB R97, R11.reuse, R4 ;  /* 0x000000040b61723e */ /* 0x040fe200000010ff */
[----:B------:R-:W-:Y:S01]  /*8ff0*/  FADD.FTZ R20, R11, R20 ;  /* 0x000000140b147221 */ /* 0x000fe20000010000 */
[----:B------:R-:W-:Y:S01]  /*9000*/  FADD.FTZ R14, R100, R15 ;  /* 0x0000000f640e7221 */ /* 0x000fe20000010000 */
[----:B------:R-:W-:Y:S01]  /*9010*/  F2FP.BF16.F32.PACK_AB R106, R109, R108 ;  /* 0x0000006c6d6a723e */ /* 0x000fe200000010ff */
[----:B------:R4:W-:Y:S01]  /*9020*/  STSM.16.M88.4 [R5+0x28b00], R112 ;  /* 0x028b007005007844 */ /* 0x0009e20000000200 */
[----:B--2---:R-:W-:Y:S01]  /*9030*/  FADD.FTZ R15, R99, R20 ;  /* 0x00000014630f7221 */ /* 0x004fe20000010000 */
[----:B-1----:R-:W-:Y:S01]  /*9040*/  FADD.FTZ R17, R101, R14 ;  /* 0x0000000e65117221 */ /* 0x002fe20000010000 */
[----:B------:R1:W2:Y:S01]  /*9050*/  MUFU.EX2 R12, R91 ;  /* 0x0000005b000c7308 */ /* 0x0002a20000000800 */
[C---:B------:R-:W-:Y:S01]  /*9060*/  F2FP.BF16.F32.PACK_AB R99, R8.reuse, R99 ;  /* 0x000000630863723e */ /* 0x040fe200000010ff */
[----:B------:R-:W-:Y:S01]  /*9070*/  FADD.FTZ R15, R8, R15 ;  /* 0x0000000f080f7221 */ /* 0x000fe20000010000 */
[----:B---3--:R-:W-:Y:S01]  /*9080*/  FADD.FTZ R14, R88, R17 ;  /* 0x00000011580e7221 */ /* 0x008fe20000010000 */
[----:B------:R-:W-:Y:S01]  /*9090*/  F2FP.BF16.F32.PACK_AB R107, R110, R107 ;  /* 0x0000006b6e6b723e */ /* 0x000fe200000010ff */
[-C--:B------:R-:W-:Y:S01]  /*90a0*/  FMUL.FTZ R48, R48, R9.reuse ;  /* 0x0000000930307220 */ /* 0x080fe20000410000 */
[----:B------:R-:W-:Y:S01]  /*90b0*/  FADD.FTZ R16, R82, R15 ;  /* 0x0000000f52107221 */ /* 0x000fe20000010000 */
[----:B0-----:R-:W-:Y:S01]  /*90c0*/  FADD.FTZ R15, R89, R14 ;  /* 0x0000000e590f7221 */ /* 0x001fe20000010000 */
[----:B------:R-:W0:Y:S01]  /*90d0*/  MUFU.EX2 R80, R80 ;  /* 0x0000005000507308 */ /* 0x000e220000000800 */
[----:B------:R-:W-:Y:S01]  /*90e0*/  F2FP.BF16.F32.PACK_AB R98, R101, R100 ;  /* 0x000000646562723e */ /* 0x000fe200000010ff */
[----:B------:R-:W-:Y:S01]  /*90f0*/  FADD.FTZ R11, R75, R16 ;  /* 0x000000104b0b7221 */ /* 0x000fe20000010000 */
[----:B-----5:R-:W-:Y:S01]  /*9100*/  FADD.FTZ R4, R92, R15 ;  /* 0x0000000f5c047221 */ /* 0x020fe20000010000 */
[----:B------:R-:W-:Y:S01]  /*9110*/  F2FP.BF16.F32.PACK_AB R88, R89, R88 ;  /* 0x000000585958723e */ /* 0x000fe200000010ff */
[----:B------:R3:W-:Y:S01]  /*9120*/  STSM.16.M88.4 [R5+0x2a300], R104 ;  /* 0x02a3006805007844 */ /* 0x0007e20000000200 */
[----:B------:R-:W-:Y:S01]  /*9130*/  FADD.FTZ R14, R94, R11 ;  /* 0x0000000b5e0e7221 */ /* 0x000fe20000010000 */
[----:B----4-:R-:W-:Y:S01]  /*9140*/  FADD.FTZ R11, R93, R4 ;  /* 0x000000045d0b7221 */ /* 0x010fe20000010000 */
[----:B------:R4:W5:Y:S01]  /*9150*/  MUFU.EX2 R13, R90 ;  /* 0x0000005a000d7308 */ /* 0x0009620000000800 */
[----:B------:R-:W-:Y:S01]  /*9160*/  F2FP.BF16.F32.PACK_AB R89, R75, R82 ;  /* 0x000000524b59723e */ /* 0x000fe200000010ff */
[C---:B------:R-:W-:Y:S01]  /*9170*/  FADD.FTZ R15, R95.reuse, R14 ;  /* 0x0000000e5f0f7221 */ /* 0x040fe20000010000 */
[----:B-1----:R-:W-:Y:S01]  /*9180*/  F2FP.BF16.F32.PACK_AB R91, R95, R94 ;  /* 0x0000005e5f5b723e */ /* 0x002fe200000010ff */
[----:B------:R3:W-:Y:S01]  /*9190*/  STSM.16.M88.4 [R5+0x2bb00], R96 ;  /* 0x02bb006005007844 */ /* 0x0007e20000000200 */
[-C--:B------:R-:W-:Y:S01]  /*91a0*/  FMUL.FTZ R49, R49, R9.reuse ;  /* 0x0000000931317220 */ /* 0x080fe20000410000 */
[----:B--2---:R-:W-:Y:S01]  /*91b0*/  FADD.FTZ R8, R12, R15 ;  /* 0x0000000f0c087221 */ /* 0x004fe20000010000 */
[-C--:B------:R-:W-:Y:S01]  /*91c0*/  FMUL.FTZ R52, R52, R9.reuse ;  /* 0x0000000934347220 */ /* 0x080fe20000410000 */
[----:B------:R-:W1:Y:S01]  /*91d0*/  MUFU.EX2 R81, R81 ;  /* 0x0000005100517308 */ /* 0x000e620000000800 */
[----:B0-----:R-:W-:Y:S01]  /*91e0*/  FADD.FTZ R4, R80, R11 ;  /* 0x0000000b50047221 */ /* 0x001fe20000010000 */
[----:B----4-:R-:W-:Y:S01]  /*91f0*/  F2FP.BF16.F32.PACK_AB R90, R93, R92 ;  /* 0x0000005c5d5a723e */ /* 0x010fe200000010ff */
[-C--:B------:R-:W-:Y:S01]  /*9200*/  FMUL.FTZ R53, R53, R9.reuse ;  /* 0x0000000935357220 */ /* 0x080fe20000410000 */
[-C--:B------:R-:W-:Y:S01]  /*9210*/  FMUL.FTZ R56, R56, R9.reuse ;  /* 0x0000000938387220 */ /* 0x080fe20000410000 */
[-C--:B------:R-:W-:Y:S01]  /*9220*/  FMUL.FTZ R57, R57, R9.reuse ;  /* 0x0000000939397220 */ /* 0x080fe20000410000 */
[-C--:B------:R-:W-:Y:S01]  /*9230*/  FMUL.FTZ R60, R60, R9.reuse ;  /* 0x000000093c3c7220 */ /* 0x080fe20000410000 */
[----:B------:R3:W-:Y:S01]  /*9240*/  STSM.16.M88.4 [R5+0x2d300], R88 ;  /* 0x02d3005805007844 */ /* 0x0007e20000000200 */
[----:B------:R-:W0:Y:S01]  /*9250*/  MUFU.EX2 R86, R86 ;  /* 0x0000005600567308 */ /* 0x000e220000000800 */
[----:B-----5:R-:W-:Y:S01]  /*9260*/  FADD.FTZ R15, R13, R8 ;  /* 0x000000080d0f7221 */ /* 0x020fe20000010000 */
[-C--:B------:R-:W-:Y:S01]  /*9270*/  FMUL.FTZ R61, R61, R9.reuse ;  /* 0x000000093d3d7220 */ /* 0x080fe20000410000 */
[-C--:B------:R-:W-:Y:S01]  /*9280*/  FMUL.FTZ R64, R64, R9.reuse ;  /* 0x0000000940407220 */ /* 0x080fe20000410000 */
[-C--:B------:R-:W-:Y:S01]  /*9290*/  FMUL.FTZ R65, R65, R9.reuse ;  /* 0x0000000941417220 */ /* 0x080fe20000410000 */
[-C--:B------:R-:W-:Y:S01]  /*92a0*/  FMUL.FTZ R68, R68, R9.reuse ;  /* 0x0000000944447220 */ /* 0x080fe20000410000 */
[----:B------:R-:W-:Y:S01]  /*92b0*/  FMUL.FTZ R69, R69, R9 ;  /* 0x0000000945457220 */ /* 0x000fe20000410000 */
[-C--:B------:R-:W-:Y:S01]  /*92c0*/  FMUL.FTZ R26, R26, R77.reuse ;  /* 0x0000004d1a1a7220 */ /* 0x080fe20000410000 */
[----:B------:R-:W2:Y:S01]  /*92d0*/  MUFU.EX2 R84, R84 ;  /* 0x0000005400547308 */ /* 0x000ea20000000800 */
[C---:B-1----:R-:W-:Y:S01]  /*92e0*/  FADD.FTZ R11, R81.reuse, R4 ;  /* 0x00000004510b7221 */ /* 0x042fe20000010000 */
[----:B------:R-:W-:Y:S01]  /*92f0*/  F2FP.BF16.F32.PACK_AB R80, R81, R80 ;  /* 0x000000505150723e */ /* 0x000fe200000010ff */
[-C--:B------:R-:W-:Y:S01]  /*9300*/  FMUL.FTZ R27, R27, R77.reuse ;  /* 0x0000004d1b1b7220 */ /* 0x080fe20000410000 */
[----:B------:R-:W-:Y:S01]  /*9310*/  F2FP.BF16.F32.PACK_AB R81, R13, R12 ;  /* 0x0000000c0d51723e */ /* 0x000fe200000010ff */
        /* <DEDUP_REMOVED lines=30> */
[----:B------:R-:W-:Y:S01]  /*9500*/  FMUL.FTZ R71, R71, R77 ;  /* 0x0000004d47477220 */ /* 0x000fe20000410000 */
[----:B------:R-:W-:-:S04]  /*9510*/  IMAD.MOV.U32 R9, RZ, RZ, R79 ;  /* 0x000000ffff097224 */ /* 0x000fc800078e004f */
[----:B------:R0:W4:Y:S01]  /*9520*/  MUFU.EX2 R129, R83 ;  /* 0x0000005300817308 */ /* 0x0001220000000800 */
[----:B--2---:R-:W-:-:S07]  /*9530*/  FADD.FTZ R15, R18, R15 ;  /* 0x0000000f120f7221 */ /* 0x004fce0000010000 */
[----:B------:R-:W2:Y:S01]  /*9540*/  MUFU.EX2 R73, R73 ;  /* 0x0000004900497308 */ /* 0x000ea20000000800 */
[----:B-1----:R-:W-:Y:S01]  /*9550*/  FADD.FTZ R4, R128, R11 ;  /* 0x0000000b80047221 */ /* 0x002fe20000010000 */
[----:B0-----:R-:W-:-:S05]  /*9560*/  F2FP.BF16.F32.PACK_AB R83, R87, R86 ;  /* 0x000000565753723e */ /* 0x001fca00000010ff */
[----:B------:R3:W-:Y:S01]  /*9570*/  STSM.16.M88.4 [R5+0x2eb00], R80 ;  /* 0x02eb005005007844 */ /* 0x0007e20000000200 */
[----:B------:R-:W0:Y:S01]  /*9580*/  MUFU.EX2 R76, R76 ;  /* 0x0000004c004c7308 */ /* 0x000e220000000800 */
[C---:B----4-:R-:W-:Y:S01]  /*9590*/  FADD.FTZ R15, R129.reuse, R15 ;  /* 0x0000000f810f7221 */ /* 0x050fe20000010000 */
[----:B------:R-:W-:-:S06]  /*95a0*/  F2FP.BF16.F32.PACK_AB R129, R129, R18 ;  /* 0x000000128181723e */ /* 0x000fcc00000010ff */
[----:B------:R-:W1:Y:S01]  /*95b0*/  MUFU.EX2 R78, R78 ;  /* 0x0000004e004e7308 */ /* 0x000e620000000800 */
[C---:B--2---:R-:W-:Y:S01]  /*95c0*/  F2FP.BF16.F32.PACK_AB R128, R73.reuse, R128 ;  /* 0x000000804980723e */ /* 0x044fe200000010ff */
[----:B------:R-:W-:-:S06]  /*95d0*/  FADD.FTZ R11, R73, R4 ;  /* 0x00000004490b7221 */ /* 0x000fcc0000010000 */
[----:B------:R-:W2:Y:S01]  /*95e0*/  MUFU.EX2 R132, R132 ;  /* 0x0000008400847308 */ /* 0x000ea20000000800 */
[----:B0-----:R-:W-:Y:S01]  /*95f0*/  F2FP.BF16.F32.PACK_AB R130, R10, R76 ;  /* 0x0000004c0a82723e */ /* 0x001fe200000010ff */
[----:B------:R-:W-:-:S04]  /*9600*/  FADD.FTZ R11, R76, R11 ;  /* 0x0000000b4c0b7221 */ /* 0x000fc80000010000 */
[----:B------:R-:W-:Y:S01]  /*9610*/  FADD.FTZ R4, R10, R11 ;  /* 0x0000000b0a047221 */ /* 0x000fe20000010000 */
[----:B------:R-:W-:Y:S02]  /*9620*/  IMAD.MOV.U32 R11, RZ, RZ, R6 ;  /* 0x000000ffff0b7224 */ /* 0x000fe400078e0006 */
[----:B-1----:R-:W-:Y:S01]  /*9630*/  FADD.FTZ R15, R78, R15 ;  /* 0x0000000f4e0f7221 */ /* 0x002fe20000010000 */
[----:B------:R-:W-:Y:S01]  /*9640*/  IMAD.MOV.U32 R10, RZ, RZ, R72 ;  /* 0x000000ffff0a7224 */ /* 0x000fe200078e0048 */
[C---:B--2---:R-:W-:Y:S02]  /*9650*/  F2FP.BF16.F32.PACK_AB R131, R132.reuse, R78 ;  /* 0x0000004e8483723e */ /* 0x044fe400000010ff */
[----:B------:R-:W-:-:S03]  /*9660*/  FADD.FTZ R8, R132, R15 ;  /* 0x0000000f84087221 */ /* 0x000fc60000010000 */
[----:B------:R3:W-:Y:S01]  /*9670*/  STSM.16.M88.4 [R5+0x30300], R128 ;  /* 0x0303008005007844 */ /* 0x0007e20000000200 */
[----:B------:R-:W-:Y:S01]  /*9680*/  @!PT LDS RZ, [RZ] ;  /* 0x00000000fffff984 */ /* 0x000fe20000000800 */
[----:B------:R-:W-:Y:S01]  /*9690*/  @!PT LDS RZ, [RZ] ;  /* 0x00000000fffff984 */ /* 0x000fe20000000800 */
[----:B------:R-:W-:Y:S01]  /*96a0*/  @!PT LDS RZ, [RZ] ;  /* 0x00000000fffff984 */ /* 0x000fe20000000800 */
[----:B------:R-:W-:Y:S01]  /*96b0*/  @!PT LDS RZ, [RZ] ;  /* 0x00000000fffff984 */ /* 0x000fe20000000800 */
[----:B------:R0:W-:Y:S06]  /*96c0*/  MEMBAR.ALL.CTA ;  /* 0x0000000000007992 */ /* 0x0001ec0000008000 */
[----:B0-----:R-:W0:Y:S02]  /*96d0*/  FENCE.VIEW.ASYNC.S ;  /* 0x00000000000073c6 */ /* 0x001e240000000000 */
[----:B0-----:R-:W-:Y:S01]  /*96e0*/  NOP ;  /* 0x0000000000007918 */ /* 0x001fe20000000000 */
[----:B------:R-:W-:Y:S05]  /*96f0*/  @P2 BRA `(.L_x_9371) ;  /* 0xffffffc000042947 */ /* 0x000fea000383ffff */
.L_x_9362:
[----:B------:R-:W-:Y:S06]  /*9700*/  BAR.ARV 0x8, 0x200 ;  /* 0x0208000000007b1d */ /* 0x000fec0000002000 */
[----:B------:R-:W-:Y:S05]  /*9710*/  @!P0 BRA `(.L_x_9372) ;  /* 0x0000000000048947 */ /* 0x000fea0003800000 */
[----:B------:R-:W-:Y:S01]  /*9720*/  BPT.TRAP 0x1 ;  /* 0x000000040000795c */ /* 0x000fe20000300000 */
.L_x_9372:
[----:B------:R-:W-:Y:S02]  /*9730*/  SHF.L.U32 R6, R6, 0x1f, RZ ;  /* 0x0000001f06067819 */ /* 0x000fe400000006ff */
[----:B------:R-:W-:-:S04]  /*9740*/  LEA R7, R0, UR37, 0x3 ;  /* 0x0000002500077c11 */ /* 0x000fc8000f8e18ff */
[----:B------:R1:W2:Y:S01]  /*9750*/  SYNCS.PHASECHK.TRANS64.TRYWAIT P2, [R7+URZ+0x31c50], R6 ;  /* 0x031c5006070075a7 */ /* 0x0002a2000804017f */
[----:B------:R-:W-:Y:S05]  /*9760*/  @!P0 BRA `(.L_x_9373) ;  /* 0x0000000000048947 */ /* 0x000fea0003800000 */
[----:B------:R-:W-:Y:S01]  /*9770*/  BPT.TRAP 0x1 ;  /* 0x000000040000795c */ /* 0x000fe20000300000 */
.L_x_9373:
[----:B--2---:R-:W-:Y:S05]  /*9780*/  @P2 BRA `(.L_x_9374) ;  /* 0x0000000000082947 */ /* 0x004fea0003800000 */
[----:B------:R-:W2:Y:S02]  /*9790*/  SYNCS.PHASECHK.TRANS64.TRYWAIT P0, [R7+URZ+0x31c50], R6 ;  /* 0x031c5006070075a7 */ /* 0x000ea4000800017f */
[----:B--2---:R-:W-:Y:S05]  /*97a0*/  @!P0 BRA `(.L_x_9375) ;  /* 0x0000005c00e08947 */ /* 0x004fea0003800000 */
.L_x_9374:
[----:B------:R-:W-:Y:S01]  /*97b0*/  UIADD3 UR37, UR37, 0x200, URZ ;  /* 0x0000020025257890 */ /* 0x000fe2000fffe03f */
[----:B------:R-:W-:Y:S01]  /*97c0*/  R2UR UR4, R0 ;  /* 0x00000000000472ca */ /* 0x000fe200000e0000 */
[----:B------:R-:W-:Y:S01]  /*97d0*/  ULOP3.LUT UR40, UR40, 0x10000, URZ, 0xfc, !UPT ;  /* 0x0001000028287892 */ /* 0x000fe2000f8efc3f */
[----:B------:R-:W-:Y:S01]  /*97e0*/  WARPGROUP.ARRIVE ;  /* 0x00000000000079c5 */ /* 0x000fe20000000000 */
[----:B------:R-:W-:Y:S01]  /*97f0*/  USHF.R.U32.HI UR37, URZ, 0x4, UR37 ;  /* 0x000000043f257899 */ /* 0x000fe20008011625 */
[----:B0--3--:R-:W0:Y:S01]  /*9800*/  SHFL.BFLY PT, R5, R8, 0x2, 0x1f ;  /* 0x0c401f0008057f89 */ /* 0x009e2200000e0000 */
[----:B------:R-:W-:Y:S01]  /*9810*/  UMOV UR5, 0xc0000010 ;  /* 0xc000001000057882 */ /* 0x000fe20000000000 */
[----:B------:R-:W-:Y:S01]  /*9820*/  UMOV UR7, 0x80000020 ;  /* 0x8000002000077882 */ /* 0x000fe20000000000 */
[----:B------:R-:W-:Y:S01]  /*9830*/  ULOP3.LUT UR37, UR37, 0x3fff, URZ, 0xc0, !UPT ;  /* 0x00003fff25257892 */ /* 0x000fe2000f8ec03f */
[----:B------:R-:W3:Y:S01]  /*9840*/  SHFL.BFLY PT, R3, R4, 0x2, 0x1f ;  /* 0x0c401f0004037f89 */ /* 0x000ee200000e0000 */
[----:B------:R-:W-:-:S02]  /*9850*/  IMAD.MOV.U32 R16, RZ, RZ, RZ ;  /* 0x000000ffff107224 */ /* 0x000fc400078e00ff */
[----:B------:R-:W-:Y:S01]  /*9860*/  ULOP3.LUT UR8, UR37, 0x2400000, URZ, 0xfc, !UPT ;  /* 0x0240000025087892 */ /* 0x000fe2000f8efc3f */
[----:B-12---:R-:W-:Y:S02]  /*9870*/  @!P1 VIADD R7, R7, 0x31c60 ;  /* 0x00031c6007079836 */ /* 0x006fe40000000000 */
[----:B------:R-:W-:Y:S01]  /*9880*/  IMAD.MOV.U32 R19, RZ, RZ, -0x800000 ;  /* 0xff800000ff137424 */ /* 0x000fe200078e00ff */
[----:B------:R-:W-:Y:S02]  /*9890*/  UIMAD UR8, UR4, 0x6c0, UR8 ;  /* 0x000006c0040878a4 */ /* 0x000fe4000f8e0208 */
[----:B------:R-:W-:Y:S01]  /*98a0*/  @!P1 PRMT R7, RZ, 0x654, R7 ;  /* 0x00000654ff079816 */ /* 0x000fe20000000007 */
[----:B------:R-:W-:-:S04]  /*98b0*/  UMOV UR4, UR40 ;  /* 0x0000002800047c82 */ /* 0x000fc80008000000 */
[----:B------:R-:W-:Y:S02]  /*98c0*/  UMOV UR6, UR8 ;  /* 0x0000000800067c82 */ /* 0x000fe40008000000 */
[----:B------:R-:W-:Y:S01]  /*98d0*/  HGMMA.64x96x16.F32.BF16 R24, gdesc[UR4].tnspB, R24, gsb0 ;  /* 0x41600000041879f0 */ /* 0x000fe20008001818 */
[----:B------:R-:W-:Y:S02]  /*98e0*/  UIADD3 UR4, UR40, 0x180, URZ ;  /* 0x0000018028047890 */ /* 0x000fe4000fffe03f */
[----:B------:R-:W-:Y:S01]  /*98f0*/  UIADD3 UR6, UR8, 0x40, URZ ;  /* 0x0000004008067890 */ /* 0x000fe2000fffe03f */
[----:B0-----:R-:W-:Y:S01]  /*9900*/  FADD.FTZ R5, R5, R8 ;  /* 0x0000000805057221 */ /* 0x001fe20000010000 */
[----:B------:R-:W-:Y:S01]  /*9910*/  UMOV UR5, 0xc0000010 ;  /* 0xc000001000057882 */ /* 0x000fe20000000000 */
[----:B------:R-:W-:Y:S01]  /*9920*/  UMOV UR7, 0x80000020 ;  /* 0x8000002000077882 */ /* 0x000fe20000000000 */
[----:B------:R-:W-:Y:S02]  /*9930*/  IMAD.MOV.U32 R8, RZ, RZ, RZ ;  /* 0x000000ffff087224 */ /* 0x000fe400078e00ff */
[----:B---3--:R-:W-:Y:S01]  /*9940*/  FADD.FTZ R3, R3, R4 ;  /* 0x0000000403037221 */ /* 0x008fe20000010000 */
[----:B------:R-:W0:Y:S04]  /*9950*/  SHFL.BFLY PT, R2, R5, 0x1, 0x1f ;  /* 0x0c201f0005027f89 */ /* 0x000e2800000e0000 */
[----:B------:R-:W1:Y:S01]  /*9960*/  SHFL.BFLY PT, R0, R3, 0x1, 0x1f ;  /* 0x0c201f0003007f89 */ /* 0x000e6200000e0000 */
[----:B0-----:R-:W-:Y:S01]  /*9970*/  FADD.FTZ R10, R5, R2 ;  /* 0x00000002050a7221 */ /* 0x001fe20000010000 */
[----:B-1----:R-:W-:-:S04]  /*9980*/  FADD.FTZ R9, R3, R0 ;  /* 0x0000000003097221 */ /* 0x002fc80000010000 */
[----:B------:R-:W-:Y:S02]  /*9990*/  FSETP.NE.FTZ.AND P2, PT, R10, RZ, PT ;  /* 0x000000ff0a00720b */ /* 0x000fe40003f55000 */
[----:B------:R-:W-:Y:S02]  /*99a0*/  MOV R0, 0xff800000 ;  /* 0xff80000000007802 */ /* 0x000fe40000000f00 */
[----:B------:R-:W-:-:S09]  /*99b0*/  FSETP.NE.FTZ.AND P0, PT, R9, RZ, PT ;  /* 0x000000ff0900720b */ /* 0x000fd20003f15000 */
[----:B------:R-:W0:Y:S04]  /*99c0*/  @P2 MUFU.LG2 R6, R10 ;  /* 0x0000000a00062308 */ /* 0x000e280000000c00 */
[C---:B------:R-:W-:Y:S01]  /*99d0*/  @P0 FMUL.FTZ R2, R74.reuse, 0.69314718246459960938 ;  /* 0x3f3172184a020820 */ /* 0x040fe20000410000 */
[----:B------:R-:W-:-:S03]  /*99e0*/  @P2 FMUL.FTZ R74, R74, 0.69314718246459960938 ;  /* 0x3f3172184a4a2820 */ /* 0x000fc60000410000 */
[----:B------:R-:W1:Y:S08]  /*99f0*/  @P0 MUFU.LG2 R4, R9 ;  /* 0x0000000900040308 */ /* 0x000e700000000c00 */
[----:B------:R-:W2:Y:S01]  /*9a00*/  @P0 MUFU.RCP R8, R9 ;  /* 0x0000000900080308 */ /* 0x000ea20000001000 */
[----:B0-----:R-:W-:-:S04]  /*9a10*/  @P2 FMUL.FTZ R5, R6, 0.69314718246459960938 ;  /* 0x3f31721806052820 */ /* 0x001fc80000410000 */
[----:B------:R-:W-:-:S03]  /*9a20*/  @P2 FFMA.FTZ R19, R74, R72, R5 ;  /* 0x000000484a132223 */ /* 0x000fc60000010005 */
[----:B------:R0:W3:Y:S01]  /*9a30*/  @P2 MUFU.RCP R16, R10 ;  /* 0x0000000a00102308 */ /* 0x0000e20000001000 */
[----:B-1----:R-:W-:-:S04]  /*9a40*/  @P0 FMUL.FTZ R3, R4, 0.69314718246459960938 ;  /* 0x3f31721804030820 */ /* 0x002fc80000410000 */
[----:B------:R-:W-:Y:S01]  /*9a50*/  @P0 FFMA.FTZ R0, R2, R79, R3 ;  /* 0x0000004f02000223 */ /* 0x000fe20000010003 */
[----:B------:R-:W-:Y:S01]  /*9a60*/  PLOP3.LUT P0, PT, PT, PT, PT, 0x8, 0x0 ;  /* 0x000000000000781c */ /* 0x000fe20003f0e170 */
[----:B------:R-:W-:Y:S02]  /*9a70*/  WARPGROUP.DEPBAR.LE gsb0, 0x0 ;  /* 0x00008000000079c5 */ /* 0x000fe40000010000 */
[----:B------:R-:W-:-:S06]  /*9a80*/  WARPGROUP.ARRIVE ;  /* 0x00000000000079c5 */ /* 0x000fcc0000000000 */
[----:B------:R-:W-:Y:S01]  /*9a90*/  HGMMA.64x96x16.F32.BF16 R24, gdesc[UR4].tnspB, R24, gsb0 ;  /* 0x41600000041879f0 */ /* 0x000fe20008001818 */
[----:B------:R-:W-:Y:S02]  /*9aa0*/  UIADD3 UR4, UR40, 0x300, URZ ;  /* 0x0000030028047890 */ /* 0x000fe4000fffe03f */
[----:B------:R-:W-:Y:S01]  /*9ab0*/  UIADD3 UR6, UR8, 0x80, URZ ;  /* 0x0000008008067890 */ /* 0x000fe2000fffe03f */
[----:B------:R-:W-:Y:S01]  /*9ac0*/  UMOV UR5, 0xc0000010 ;  /* 0xc000001000057882 */ /* 0x000fe20000000000 */
[----:B------:R-:W-:Y:S01]  /*9ad0*/  UMOV UR7, 0x80000020 ;  /* 0x8000002000077882 */ /* 0x000fe20000000000 */
        /* <DEDUP_REMOVED lines=44> */
[----:B------:R-:W-:Y:S03]  /*9da0*/  HGMMA.64x96x16.F32.BF16 R24, gdesc[UR4].tnspB, R24, gsb0 ;  /* 0x41600000041879f0 */ /* 0x000fe60008001818 */
[----:B------:R-:W-:Y:S02]  /*9db0*/  WARPGROUP.DEPBAR.LE gsb0, 0x0 ;  /* 0x00008000000079c5 */ /* 0x000fe40000010000 */
[-C--:B--2---:R-:W-:Y:S01]  /*9dc0*/  FMUL.FTZ R74, R24, R8.reuse ;  /* 0x00000008184a7220 */ /* 0x084fe20000410000 */
        /* <DEDUP_REMOVED lines=15> */
[-C--:B-1----:R-:W-:Y:S01]  /*9ec0*/  FMUL.FTZ R7, R53, R8.reuse ;  /* 0x0000000835077220 */ /* 0x082fe20000410000 */
[-C--:B0-----:R-:W-:Y:S01]  /*9ed0*/  FMUL.FTZ R10, R56, R8.reuse ;  /* 0x00000008380a7220 */ /* 0x081fe20000410000 */
        /* <DEDUP_REMOVED lines=31> */
.L_x_9355:
        /* <DEDUP_REMOVED lines=20> */
[----:B------:R-:W-:Y:S02]  /*a210*/  LOP3.LUT R28, R28, 0xfffffffc, RZ, 0xc0, !PT ;  /* 0xfffffffc1c1c7812 */ /* 0x000fe400078ec0ff */
[----:B------:R-:W-:Y:S01]  /*a220*/  SHF.R.S32.HI R47, RZ, 0x7, R46 ;  /* 0x00000007ff2f7819 */ /* 0x000fe2000001142e */
[C---:B------:R-:W-:Y:S01]  /*a230*/  IMAD.IADD R18, R29.reuse, 0x1, -R18 ;  /* 0x000000011d127824 */ /* 0x040fe200078e0a12 */
[----:B------:R-:W5:Y:S01]  /*a240*/  @P0 LDC R55, c[0x0][0xbec] ;  /* 0x0002fb00ff370b82 */ /* 0x000f620000000800 */
[----:B------:R-:W-:-:S03]  /*a250*/  IMAD.IADD R29, R29, 0x1, -R28 ;  /* 0x000000011d1d7824 */ /* 0x000fc600078e0a1c */
[----:B------:R-:W-:Y:S02]  /*a260*/  SHF.R.S32.HI R51, RZ, 0x1f, R18 ;  /* 0x0000001fff337819 */ /* 0x000fe40000011412 */
[----:B------:R-:W-:Y:S02]  /*a270*/  LEA.HI R28, R29, R29, RZ, 0x1 ;  /* 0x0000001d1d1c7211 */ /* 0x000fe400078f08ff */
[----:B------:R-:W-:Y:S01]  /*a280*/  LEA.HI R26, R51, R18, RZ, 0x2 ;  /* 0x00000012331a7211 */ /* 0x000fe200078f10ff */
[----:B------:R-:W5:Y:S01]  /*a290*/  @P0 LDC R57, c[0x0][0xbec] ;  /* 0x0002fb00ff390b82 */ /* 0x000f620000000800 */
[----:B------:R-:W-:Y:S02]  /*a2a0*/  LOP3.LUT R50, R28, 0x1ffffffe, RZ, 0xc0, !PT ;  /* 0x1ffffffe1c327812 */ /* 0x000fe400078ec0ff */
[--C-:B------:R-:W-:Y:S02]  /*a2b0*/  SHF.R.S32.HI R16, RZ, 0x2, R26.reuse ;  /* 0x00000002ff107819 */ /* 0x100fe4000001141a */
[----:B------:R-:W-:-:S03]  /*a2c0*/  SHF.R.S32.HI R17, RZ, 0x1f, R26 ;  /* 0x0000001fff117819 */ /* 0x000fc6000001141a */
[----:B------:R-:W5:Y:S01]  /*a2d0*/  @P0 LDC R56, c[0x0][0xbf0] ;  /* 0x0002fc00ff380b82 */ /* 0x000f620000000800 */
[----:B------:R-:W-:-:S04]  /*a2e0*/  LEA.HI R17, R17, R16, RZ, 0x3 ;  /* 0x0000001011117211 */ /* 0x000fc800078f18ff */
[----:B------:R-:W-:-:S03]  /*a2f0*/  LOP3.LUT R17, R17, 0xfffffff8, RZ, 0xc0, !PT ;  /* 0xfffffff811117812 */ /* 0x000fc600078ec0ff */
[----:B------:R-:W5:Y:S02]  /*a300*/  @P0 LDC R64, c[0x0][0xbf0] ;  /* 0x0002fc00ff400b82 */ /* 0x000f640000000800 */
[----:B------:R-:W-:Y:S01]  /*a310*/  IMAD.IADD R46, R16, 0x1, -R17 ;  /* 0x00000001102e7824 */ /* 0x000fe200078e0a11 */
[----:B------:R-:W-:Y:S01]  /*a320*/  LEA.HI R17, R51, R18, RZ, 0x5 ;  /* 0x0000001233117211 */ /* 0x000fe200078f28ff */
[----:B------:R-:W-:-:S03]  /*a330*/  IMAD.HI R16, R47, 0x55555556, RZ ;  /* 0x555555562f107827 */ /* 0x000fc600078e02ff */
[----:B------:R-:W-:Y:S02]  /*a340*/  SHF.R.S32.HI R17, RZ, 0x5, R17 ;  /* 0x00000005ff117819 */ /* 0x000fe40000011411 */
[----:B------:R-:W-:-:S05]  /*a350*/  LEA.HI R16, R16, R16, RZ, 0x1 ;  /* 0x0000001010107211 */ /* 0x000fca00078f08ff */
[----:B------:R-:W-:Y:S01]  /*a360*/  IMAD R28, R16, -0x3, R47 ;  /* 0xfffffffd101c7824 */ /* 0x000fe200078e022f */
[----:B------:R-:W-:Y:S01]  /*a370*/  IADD3 R47, R29, -R50, RZ ;  /* 0x800000321d2f7210 */ /* 0x000fe20007ffe0ff */
[----:B------:R-:W-:Y:S02]  /*a380*/  IMAD R29, R17, 0x10, R46 ;  /* 0x00000010111d7824 */ /* 0x000fe400078e022e */
[----:B------:R-:W-:Y:S02]  /*a390*/  IMAD R46, R54, UR4, RZ ;  /* 0x00000004362e7c24 */ /* 0x000fe4000f8e02ff */
[----:B------:R-:W-:Y:S01]  /*a3a0*/  IMAD.WIDE.U32 R16, R145, UR4, RZ ;  /* 0x0000000491107c25 */ /* 0x000fe2000f8e00ff */
[----:B---3--:R-:W-:-:S03]  /*a3b0*/  USHF.R.S32.HI UR4, URZ, 0x1f, UR9 ;  /* 0x0000001f3f047899 */ /* 0x008fc60008011409 */
[----:B------:R-:W-:Y:S02]  /*a3c0*/  IMAD R51, R145, UR5, R46 ;  /* 0x0000000591337c24 */ /* 0x000fe4000f8e022e */
[----:B------:R-:W-:Y:S02]  /*a3d0*/  IMAD R54, R54, UR6, RZ ;  /* 0x0000000636367c24 */ /* 0x000fe4000f8e02ff */
[----:B------:R-:W-:Y:S02]  /*a3e0*/  IMAD R46, R28, 0x40, R29 ;  /* 0x000000401c2e7824 */ /* 0x000fe400078e021d */
[----:B------:R-:W-:Y:S02]  /*a3f0*/  IMAD.IADD R17, R17, 0x1, R51 ;  /* 0x0000000111117824 */ /* 0x000fe400078e0233 */
[----:B------:R-:W-:-:S04]  /*a400*/  IMAD.WIDE.U32 R28, R145, UR6, RZ ;  /* 0x00000006911c7c25 */ /* 0x000fc8000f8e00ff */
[C---:B----4-:R-:W-:Y:S02]  /*a410*/  IMAD R50, R58.reuse, UR4, RZ ;  /* 0x000000043a327c24 */ /* 0x050fe4000f8e02ff */
[----:B------:R-:W-:Y:S01]  /*a420*/  IMAD R51, R145, UR7, R54 ;  /* 0x0000000791337c24 */ /* 0x000fe2000f8e0236 */
[----:B------:R-:W-:Y:S01]  /*a430*/  ULDC.64 UR6, c[0x0][0xb48] ;  /* 0x0002d20000067ab9 */ /* 0x000fe20000000a00 */
[----:B------:R-:W-:Y:S02]  /*a440*/  IMAD.MOV R145, RZ, RZ, -R145 ;  /* 0x000000ffff917224 */ /* 0x000fe400078e0a91 */
[----:B------:R-:W-:Y:S02]  /*a450*/  IMAD R47, R47, 0x8, R46 ;  /* 0x000000082f2f7824 */ /* 0x000fe400078e022e */
[----:B------:R-:W-:Y:S02]  /*a460*/  IMAD R53, R59, UR9, R50 ;  /* 0x000000093b357c24 */ /* 0x000fe4000f8e0232 */
[----:B------:R-:W-:-:S04]  /*a470*/  IMAD.WIDE.U32 R16, R58, UR9, R16 ;  /* 0x000000093a107c25 */ /* 0x000fc8000f8e0010 */
[----:B0-----:R-:W-:Y:S01]  /*a480*/  IMAD R54, R60, UR4, RZ ;  /* 0x000000043c367c24 */ /* 0x001fe2000f8e02ff */
[----:B------:R-:W-:Y:S01]  /*a490*/  ULDC.64 UR4, c[0x0][0xbe0] ;  /* 0x0002f80000047ab9 */ /* 0x000fe20000000a00 */
[----:B-1----:R-:W-:Y:S02]  /*a4a0*/  IMAD R145, R62, R145, UR8 ;  /* 0x000000083e917e24 */ /* 0x002fe4000f8e0291 */
[----:B------:R-:W-:Y:S02]  /*a4b0*/  IMAD.IADD R29, R29, 0x1, R51 ;  /* 0x000000011d1d7824 */ /* 0x000fe400078e0233 */
[----:B--2---:R-:W-:Y:S02]  /*a4c0*/  IMAD R50, R52, 0xc0, R47 ;  /* 0x000000c034327824 */ /* 0x004fe400078e022f */
[----:B------:R-:W-:Y:S02]  /*a4d0*/  IMAD.IADD R17, R17, 0x1, R53 ;  /* 0x0000000111117824 */ /* 0x000fe400078e0235 */
[----:B------:R-:W-:Y:S01]  /*a4e0*/  IMAD R53, R61, UR9, R54 ;  /* 0x000000093d357c24 */ /* 0x000fe2000f8e0236 */
[----:B------:R-:W-:Y:S01]  /*a4f0*/  SHF.R.S32.HI R54, RZ, 0x1f, R145 ;  /* 0x0000001fff367819 */ /* 0x000fe20000011491 */
[----:B------:R-:W-:Y:S01]  /*a500*/  IMAD.WIDE.U32 R28, R60, UR9, R28 ;  /* 0x000000093c1c7c25 */ /* 0x000fe2000f8e001c */
[----:B------:R-:W-:Y:S01]  /*a510*/  MOV R47, R50 ;  /* 0x00000032002f7202 */ /* 0x000fe20000000f00 */
[----:B------:R-:W-:-:S02]  /*a520*/  ULDC.64 UR8, c[0x0][0xb28] ;  /* 0x0002ca0000087ab9 */ /* 0x000fc40000000a00 */
[----:B-----5:R-:W-:-:S04]  /*a530*/  @P0 IMAD.HI.U32 R51, R50, R55, RZ ;  /* 0x0000003732330227 */ /* 0x020fc800078e00ff */
[----:B------:R-:W-:Y:S01]  /*a540*/  @P0 IMAD.HI.U32 R57, R50, R57, RZ ;  /* 0x0000003932390227 */ /* 0x000fe200078e00ff */
[----:B------:R-:W-:-:S03]  /*a550*/  @P0 SHF.R.U32.HI R47, RZ, R56, R51 ;  /* 0x00000038ff2f0219 */ /* 0x000fc60000011633 */
[----:B------:R-:W-:Y:S02]  /*a560*/  IMAD.IADD R29, R29, 0x1, R53 ;  /* 0x000000011d1d7824 */ /* 0x000fe400078e0235 */
        /* <DEDUP_REMOVED lines=8> */
[----:B------:R-:W-:Y:S01]  /*a5f0*/  IMAD.MOV R47, RZ, RZ, -R47 ;  /* 0x000000ffff2f7224 */ /* 0x000fe200078e0a2f */
[----:B------:R-:W-:Y:S01]  /*a600*/  ULDC.64 UR4, c[0x0][0xb30] ;  /* 0x0002cc0000047ab9 */ /* 0x000fe20000000a00 */
[C---:B------:R-:W-:Y:S01]  /*a610*/  IMAD R57, R145.reuse, UR7, R54 ;  /* 0x0000000791397c24 */ /* 0x040fe2000f8e0236 */
[----:B------:R-:W-:Y:S01]  /*a620*/  SHF.R.S32.HI R54, RZ, 0x1f, R51 ;  /* 0x0000001fff367819 */ /* 0x000fe20000011433 */
[----:B------:R-:W-:Y:S01]  /*a630*/  IMAD.WIDE.U32 R28, R145, UR6, R28 ;  /* 0x00000006911c7c25 */ /* 0x000fe2000f8e001c */
[----:B------:R-:W-:Y:S01]  /*a640*/  IADD3.X R17, R53, R17, R55, P0, !PT ;  /* 0x0000001135117210 */ /* 0x000fe200007fe437 */
[----:B------:R-:W-:-:S02]  /*a650*/  ULDC.64 UR6, c[0x0][0xbc8] ;  /* 0x0002f20000067ab9 */ /* 0x000fc40000000a00 */
[----:B------:R-:W-:Y:S02]  /*a660*/  IMAD.MOV R56, RZ, RZ, -R51 ;  /* 0x000000ffff387224 */ /* 0x000fe400078e0a33 */
[--C-:B------:R-:W-:Y:S02]  /*a670*/  IMAD R47, R27, R47, R50.reuse ;  /* 0x0000002f1b2f7224 */ /* 0x100fe400078e0232 */
[----:B------:R-:W-:Y:S02]  /*a680*/  IMAD.IADD R29, R29, 0x1, R57 ;  /* 0x000000011d1d7824 */ /* 0x000fe400078e0239 */
[----:B------:R-:W-:Y:S02]  /*a690*/  IMAD R54, R54, UR4, RZ ;  /* 0x0000000436367c24 */ /* 0x000fe4000f8e02ff */
[----:B------:R-:W-:Y:S01]  /*a6a0*/  IMAD R53, R27, R56, R50 ;  /* 0x000000381b357224 */ /* 0x000fe200078e0232 */
[----:B------:R-:W-:Y:S01]  /*a6b0*/  SHF.R.S32.HI R50, RZ, 0x1f, R47 ;  /* 0x0000001fff327819 */ /* 0x000fe2000001142f */
[C---:B------:R-:W-:Y:S01]  /*a6c0*/  IMAD R55, R51.reuse, UR5, R54 ;  /* 0x0000000533377c24 */ /* 0x040fe2000f8e0236 */
[----:B------:R-:W0:Y:S01]  /*a6d0*/  S2UR UR5, SR_CgaCtaId ;  /* 0x00000000000579c3 */ /* 0x000e220000008800 */
[----:B------:R-:W-:Y:S01]  /*a6e0*/  IMAD.WIDE.U32 R28, R51, UR4, R28 ;  /* 0x00000004331c7c25 */ /* 0x000fe2000f8e001c */
[----:B------:R-:W-:Y:S01]  /*a6f0*/  SHF.R.S32.HI R51, RZ, 0x1f, R53 ;  /* 0x0000001fff337819 */ /* 0x000fe20000011435 */
[----:B------:R-:W-:-:S02]  /*a700*/  UMOV UR4, 0x400 ;  /* 0x0000040000047882 */ /* 0x000fc40000000000 */
[----:B------:R-:W-:Y:S01]  /*a710*/  IMAD R50, R50, UR6, RZ ;  /* 0x0000000632327c24 */ /* 0x000fe2000f8e02ff */
[----:B------:R-:W-:Y:S01]  /*a720*/  IADD3 R29, R29, R55, RZ ;  /* 0x000000371d1d7210 */ /* 0x000fe20007ffe0ff */
[----:B------:R-:W-:Y:S02]  /*a730*/  IMAD R54, R51, UR8, RZ ;  /* 0x0000000833367c24 */ /* 0x000fe4000f8e02ff */
[C---:B------:R-:W-:Y:S02]  /*a740*/  IMAD R51, R47.reuse, UR7, R50 ;  /* 0x000000072f337c24 */ /* 0x040fe4000f8e0232 */
[----:B------:R-:W-:Y:S01]  /*a750*/  IMAD.WIDE.U32 R16, R47, UR6, R16 ;  /* 0x000000062f107c25 */ /* 0x000fe2000f8e0010 */
[----:B------:R-:W-:-:S03]  /*a760*/  ULDC.64 UR6, c[0x0][0xba8] ;  /* 0x0002ea0000067ab9 */ /* 0x000fc60000000a00 */
[C---:B------:R-:W-:Y:S02]  /*a770*/  IMAD R55, R53.reuse, UR9, R54 ;  /* 0x0000000935377c24 */ /* 0x040fe4000f8e0236 */
[----:B------:R-:W-:Y:S01]  /*a780*/  IMAD.WIDE.U32 R28, R53, UR8, R28 ;  /* 0x00000008351c7c25 */ /* 0x000fe2000f8e001c */
[----:B------:R-:W-:Y:S01]  /*a790*/  LEA R53, P0, R16, UR6, 0x2 ;  /* 0x0000000610357c11 */ /* 0x000fe2000f8010ff */
[----:B------:R-:W-:Y:S01]  /*a7a0*/  ULDC.64 UR8, c[0x0][0xb00] ;  /* 0x0002c00000087ab9 */ /* 0x000fe20000000a00 */
[----:B------:R-:W-:Y:S01]  /*a7b0*/  ULDC UR6, c[0x0][0xa88] ;  /* 0x0002a20000067ab9 */ /* 0x000fe20000000800 */
[----:B------:R-:W-:Y:S01]  /*a7c0*/  IMAD.IADD R47, R17, 0x1, R51 ;  /* 0x00000001112f7824 */ /* 0x000fe200078e0233 */
[----:B------:R-:W-:Y:S01]  /*a7d0*/  LEA R58, P1, R28, UR8, 0x2 ;  /* 0x000000081c3a7c11 */ /* 0x000fe2000f8210ff */
[----:B------:R-:W-:Y:S01]  /*a7e0*/  IMAD.IADD R17, R29, 0x1, R55 ;  /* 0x000000011d117824 */ /* 0x000fe200078e0237 */
[----:B0-----:R-:W-:Y:S01]  /*a7f0*/  ULEA UR4, UR5, UR4, 0x18 ;  /* 0x0000000405047291 */ /* 0x001fe2000f8ec03f */
[----:B------:R-:W-:Y:S01]  /*a800*/  IMAD R50, R52, 0xc0, R46 ;  /* 0x000000c034327824 */ /* 0x000fe200078e022e */
[----:B------:R-:W-:Y:S01]  /*a810*/  LEA.HI.X R51, R16, UR7, R47, 0x2, P0 ;  /* 0x0000000710337c11 */ /* 0x000fe200080f142f */
[----:B------:R-:W-:Y:S01]  /*a820*/  SHFL.IDX PT, R46, R53, 0x1, 0x1c1f ;  /* 0x003c1f00352e7f89 */ /* 0x000fe200000e0000 */
[----:B------:R-:W-:Y:S01]  /*a830*/  LEA.HI.X R59, R28, UR9, R17, 0x2, P1 ;  /* 0x000000091c3b7c11 */ /* 0x000fe200088f1411 */
[----:B------:R-:W-:Y:S01]  /*a840*/  IMAD R55, R27, UR6, RZ ;  /* 0x000000061b377c24 */ /* 0x000fe2000f8e02ff */
[----:B------:R-:W-:Y:S01]  /*a850*/  LOP3.LUT P0, RZ, R18, 0x3, RZ, 0xc0, !PT ;  /* 0x0000000312ff7812 */ /* 0x000fe2000780c0ff */
[----:B------:R-:W-:Y:S01]  /*a860*/  SHFL.IDX PT, R28, R53, RZ, 0x1c1f ;  /* 0x001c1fff351c7589 */ /* 0x000fe200000e0000 */
[C---:B------:R-:W-:Y:S01]  /*a870*/  VIADD R54, R50.reuse, 0x8 ;  /* 0x0000000832367836 */ /* 0x040fe20000000000 */
[----:B------:R-:W-:Y:S01]  /*a880*/  UIADD3 UR4, UR4, 0x31c20, URZ ;  /* 0x00031c2004047890 */ /* 0x000fe2000fffe03f */
[CC--:B------:R-:W-:Y:S01]  /*a890*/  ISETP.GE.OR P1, PT, R50.reuse, R55.reuse, P0 ;  /* 0x000000373200720c */ /* 0x0c0fe20000726670 */
[----:B------:R-:W0:Y:S01]  /*a8a0*/  SHFL.IDX PT, R29, R51, RZ, 0x1c1f ;  /* 0x001c1fff331d7589 */ /* 0x000e2200000e0000 */
[-C--:B------:R-:W-:Y:S01]  /*a8b0*/  ISETP.GE.AND P2, PT, R50, R55.reuse, PT ;  /* 0x000000373200720c */ /* 0x080fe20003f46270 */
[----:B------:R-:W-:Y:S01]  /*a8c0*/  UPRMT UR4, URZ, 0x654, UR4 ;  /* 0x000006543f047896 */ /* 0x000fe20008000004 */
[----:B------:R-:W-:Y:S01]  /*a8d0*/  ISETP.GE.OR P0, PT, R54, R55, P0 ;  /* 0x000000373600720c */ /* 0x000fe20000706670 */
[----:B------:R-:W1:Y:S01]  /*a8e0*/  SHFL.IDX PT, R47, R51, 0x1, 0x1c1f ;  /* 0x003c1f00332f7f89 */ /* 0x000e6200000e0000 */
[----:B------:R-:W-:-:S03]  /*a8f0*/  LOP3.LUT R27, R26, 0x7ffffffc, RZ, 0xc0, !PT ;  /* 0x7ffffffc1a1b7812 */ /* 0x000fc600078ec0ff */
[----:B------:R2:W3:Y:S02]  /*a900*/  SHFL.IDX PT, R16, R58, RZ, 0x1c1f ;  /* 0x001c1fff3a107589 */ /* 0x0004e400000e0000 */
[----:B------:R-:W-:Y:S01]  /*a910*/  IMAD.IADD R27, R18, 0x1, -R27 ;  /* 0x00000001121b7824 */ /* 0x000fe200078e0a1b */
[----:B------:R-:W-:Y:S01]  /*a920*/  SYNCS.ARRIVE.TRANS64.RED.A1T0 RZ, [UR4], RZ ;  /* 0x000000ffffff79a7 */ /* 0x000fe20008100404 */
[----:B------:R2:W4:Y:S02]  /*a930*/  SHFL.IDX PT, R17, R59, RZ, 0x1c1f ;  /* 0x001c1fff3b117589 */ /* 0x00052400000e0000 */
[----:B------:R-:W-:Y:S02]  /*a940*/  IMAD.SHL.U32 R27, R27, 0x2, RZ ;  /* 0x000000021b1b7824 */ /* 0x000fe400078e00ff */
[----:B0-----:R2:W-:Y:S04]  /*a950*/  @!P1 ST.E desc[UR38][R28.64], R0 ;  /* 0x000000001c009985 */ /* 0x0015e8000c101926 */
[----:B-1----:R2:W-:Y:S01]  /*a960*/  @!P0 ST.E desc[UR38][R46.64], R19 ;  /* 0x000000132e008985 */ /* 0x0025e2000c101926 */
[----:B------:R-:W-:Y:S05]  /*a970*/  @P2 BRA `(.L_x_9378) ;  /* 0x0000000400182947 */ /* 0x000fea0003800000 */
[C---:B--2---:R-:W-:Y:S01]  /*a980*/  VIADD R0, R27.reuse, 0x8 ;  /* 0x000000081b007836 */ /* 0x044fe20000000000 */
[----:B------:R-:W-:Y:S01]  /*a990*/  ULDC UR4, c[0x0][0xac8] ;  /* 0x0002b20000047ab9 */ /* 0x000fe20000000800 */
[C---:B------:R-:W-:Y:S01]  /*a9a0*/  IADD3 R18, R27.reuse, 0x10, RZ ;  /* 0x000000101b127810 */ /* 0x040fe20007ffe0ff */
[C---:B------:R-:W-:Y:S01]  /*a9b0*/  VIADD R19, R27.reuse, 0x18 ;  /* 0x000000181b137836 */ /* 0x040fe20000000000 */
[C---:B------:R-:W-:Y:S01]  /*a9c0*/  ISETP.GE.AND P0, PT, R27.reuse, UR4, PT ;  /* 0x000000041b007c0c */ /* 0x040fe2000bf06270 */
[C---:B------:R-:W-:Y:S01]  /*a9d0*/  VIADD R28, R27.reuse, 0x20 ;  /* 0x000000201b1c7836 */ /* 0x040fe20000000000 */
[----:B------:R-:W-:Y:S01]  /*a9e0*/  ISETP.GE.AND P1, PT, R0, UR4, PT ;  /* 0x0000000400007c0c */ /* 0x000fe2000bf26270 */
[C---:B------:R-:W-:Y:S01]  /*a9f0*/  VIADD R56, R27.reuse, 0x38 ;  /* 0x000000381b387836 */ /* 0x040fe20000000000 */
[----:B------:R-:W-:Y:S01]  /*aa00*/  ISETP.GE.AND P2, PT, R18, UR4, PT ;  /* 0x0000000412007c0c */ /* 0x000fe2000bf46270 */
[----:B------:R-:W-:Y:S01]  /*aa10*/  VIADD R57, R27, 0x40 ;  /* 0x000000401b397836 */ /* 0x000fe20000000000 */
[----:B------:R-:W-:-:S02]  /*aa20*/  ISETP.GE.AND P3, PT, R19, UR4, PT ;  /* 0x0000000413007c0c */ /* 0x000fc4000bf66270 */
[----:B------:R-:W-:-:S07]  /*aa30*/  ISETP.GE.AND P4, PT, R28, UR4, PT ;  /* 0x000000041c007c0c */ /* 0x000fce000bf86270 */
[----:B------:R-:W-:Y:S02]  /*aa40*/  @!P1 LEA.HI R0, R0, R0, RZ, 0x1 ;  /* 0x0000000000009211 */ /* 0x000fe400078f08ff */
[----:B------:R-:W-:Y:S02]  /*aa50*/  @!P2 LEA.HI R18, R18, R18, RZ, 0x1 ;  /* 0x000000121212a211 */ /* 0x000fe400078f08ff */
[----:B------:R-:W-:Y:S02]  /*aa60*/  @!P3 LEA.HI R26, R19, R19, RZ, 0x1 ;  /* 0x00000013131ab211 */ /* 0x000fe400078f08ff */
[----:B------:R-:W-:Y:S02]  /*aa70*/  @!P1 LOP3.LUT R29, R0, 0xfffffffe, RZ, 0xc0, !PT ;  /* 0xfffffffe001d9812 */ /* 0x000fe400078ec0ff */
[----:B------:R-:W-:Y:S02]  /*aa80*/  @!P4 LEA.HI R0, R28, R28, RZ, 0x1 ;  /* 0x0000001c1c00c211 */ /* 0x000fe400078f08ff */
[----:B------:R-:W-:Y:S01]  /*aa90*/  @!P2 LOP3.LUT R47, R18, 0xfffffffe, RZ, 0xc0, !PT ;  /* 0xfffffffe122fa812 */ /* 0x000fe200078ec0ff */
[----:B---34-:R-:W-:Y:S01]  /*aaa0*/  @!P0 IMAD.WIDE R18, R27, 0x4, R16 ;  /* 0x000000041b128825 */ /* 0x018fe200078e0210 */
[----:B------:R-:W-:-:S02]  /*aab0*/  @!P3 LOP3.LUT R51, R26, 0xfffffffe, RZ, 0xc0, !PT ;  /* 0xfffffffe1a33b812 */ /* 0x000fc400078ec0ff */
[----:B------:R-:W-:Y:S01]  /*aac0*/  @!P4 LOP3.LUT R53, R0, 0xfffffffe, RZ, 0xc0, !PT ;  /* 0xfffffffe0035c812 */ /* 0x000fe200078ec0ff */
[--C-:B------:R-:W-:Y:S01]  /*aad0*/  @!P1 IMAD.WIDE R28, R29, 0x4, R16.reuse ;  /* 0x000000041d1c9825 */ /* 0x100fe200078e0210 */
[----:B------:R0:W-:Y:S03]  /*aae0*/  @!P0 ST.E.64 desc[UR38][R18.64], R74 ;  /* 0x0000004a12008985 */ /* 0x0001e6000c101b26 */
[----:B------:R-:W-:Y:S01]  /*aaf0*/  VIADD R0, R27, 0x28 ;  /* 0x000000281b007836 */ /* 0x000fe20000000000 */
[----:B------:R1:W-:Y:S01]  /*ab00*/  @!P1 ST.E.64 desc[UR38][R28.64], R72 ;  /* 0x000000481c009985 */ /* 0x0003e2000c101b26 */
[----:B------:R-:W-:-:S03]  /*ab10*/  @!P2 IMAD.WIDE R46, R47, 0x4, R16 ;  /* 0x000000042f2ea825 */ /* 0x000fc600078e0210 */
[----:B------:R-:W-:Y:S01]  /*ab20*/  ISETP.GE.AND P0, PT, R0, UR4, PT ;  /* 0x0000000400007c0c */ /* 0x000fe2000bf06270 */
[----:B------:R-:W-:Y:S01]  /*ab30*/  VIADD R26, R27, 0x30 ;  /* 0x000000301b1a7836 */ /* 0x000fe20000000000 */
[----:B------:R2:W-:Y:S01]  /*ab40*/  @!P2 ST.E.64 desc[UR38][R46.64], R24 ;  /* 0x000000182e00a985 */ /* 0x0005e2000c101b26 */
[--C-:B------:R-:W-:Y:S01]  /*ab50*/  @!P3 IMAD.WIDE R50, R51, 0x4, R16.reuse ;  /* 0x000000043332b825 */ /* 0x100fe200078e0210 */
[----:B------:R-:W-:Y:S02]  /*ab60*/  ISETP.GE.AND P2, PT, R56, UR4, PT ;  /* 0x0000000438007c0c */ /* 0x000fe4000bf46270 */
[----:B0-----:R-:W-:Y:S01]  /*ab70*/  IADD3 R18, R27, 0x48, RZ ;  /* 0x000000481b127810 */ /* 0x001fe20007ffe0ff */
[----:B------:R-:W-:Y:S01]  /*ab80*/  @!P4 IMAD.WIDE R52, R53, 0x4, R16 ;  /* 0x000000043534c825 */ /* 0x000fe200078e0210 */
[----:B------:R-:W-:Y:S01]  /*ab90*/  ISETP.GE.AND P1, PT, R26, UR4, PT ;  /* 0x000000041a007c0c */ /* 0x000fe2000bf26270 */
[----:B------:R0:W-:Y:S01]  /*aba0*/  @!P3 ST.E.64 desc[UR38][R50.64], R76 ;  /* 0x0000004c3200b985 */ /* 0x0001e2000c101b26 */
[----:B------:R-:W-:Y:S01]  /*abb0*/  ISETP.GE.AND P3, PT, R57, UR4, PT ;  /* 0x0000000439007c0c */ /* 0x000fe2000bf66270 */
[----:B------:R-:W-:-:S02]  /*abc0*/  VIADD R19, R27, 0x50 ;  /* 0x000000501b137836 */ /* 0x000fc40000000000 */
[----:B-1----:R-:W-:Y:S01]  /*abd0*/  VIADD R28, R27, 0x58 ;  /* 0x000000581b1c7836 */ /* 0x002fe20000000000 */
[----:B------:R1:W-:Y:S01]  /*abe0*/  @!P4 ST.E.64 desc[UR38][R52.64], R78 ;  /* 0x0000004e3400c985 */ /* 0x0003e2000c101b26 */
[----:B------:R-:W-:Y:S02]  /*abf0*/  ISETP.GE.AND P4, PT, R18, UR4, PT ;  /* 0x0000000412007c0c */ /* 0x000fe4000bf86270 */
[----:B------:R-:W-:Y:S02]  /*ac00*/  ISETP.GE.AND P5, PT, R19, UR4, PT ;  /* 0x0000000413007c0c */ /* 0x000fe4000bfa6270 */
[----:B------:R-:W-:Y:S02]  /*ac10*/  ISETP.GE.AND P6, PT, R28, UR4, PT ;  /* 0x000000041c007c0c */ /* 0x000fe4000bfc6270 */
[----:B------:R-:W-:Y:S02]  /*ac20*/  @!P0 LEA.HI R0, R0, R0, RZ, 0x1 ;  /* 0x0000000000008211 */ /* 0x000fe400078f08ff */
[----:B------:R-:W-:-:S02]  /*ac30*/  @!P1 LEA.HI R26, R26, R26, RZ, 0x1 ;  /* 0x0000001a1a1a9211 */ /* 0x000fc400078f08ff */
[----:B------:R-:W-:Y:S02]  /*ac40*/  @!P2 LEA.HI R56, R56, R56, RZ, 0x1 ;  /* 0x000000383838a211 */ /* 0x000fe400078f08ff */
[----:B------:R-:W-:Y:S02]  /*ac50*/  @!P3 LEA.HI R57, R57, R57, RZ, 0x1 ;  /* 0x000000393939b211 */ /* 0x000fe400078f08ff */
[----:B------:R-:W-:Y:S02]  /*ac60*/  @!P4 LEA.HI R18, R18, R18, RZ, 0x1 ;  /* 0x000000121212c211 */ /* 0x000fe400078f08ff */
[----:B--2---:R-:W-:Y:S02]  /*ac70*/  @!P5 LEA.HI R24, R19, R19, RZ, 0x1 ;  /* 0x000000131318d211 */ /* 0x004fe400078f08ff */
[----:B------:R-:W-:Y:S02]  /*ac80*/  @!P0 LOP3.LUT R19, R0, 0xfffffffe, RZ, 0xc0, !PT ;  /* 0xfffffffe00138812 */ /* 0x000fe400078ec0ff */
[----:B------:R-:W-:-:S02]  /*ac90*/  @!P1 LOP3.LUT R25, R26, 0xfffffffe, RZ, 0xc0, !PT ;  /* 0xfffffffe1a199812 */ /* 0x000fc400078ec0ff */
[----:B------:R-:W-:Y:S02]  /*aca0*/  @!P6 LEA.HI R28, R28, R28, RZ, 0x1 ;  /* 0x0000001c1c1ce211 */ /* 0x000fe400078f08ff */
[----:B------:R-:W-:Y:S02]  /*acb0*/  @!P2 LOP3.LUT R29, R56, 0xfffffffe, RZ, 0xc0, !PT ;  /* 0xfffffffe381da812 */ /* 0x000fe400078ec0ff */
[----:B------:R-:W-:Y:S02]  /*acc0*/  @!P3 LOP3.LUT R47, R57, 0xfffffffe, RZ, 0xc0, !PT ;  /* 0xfffffffe392fb812 */ /* 0x000fe400078ec0ff */
[----:B0-----:R-:W-:Y:S01]  /*acd0*/  @!P4 LOP3.LUT R51, R18, 0xfffffffe, RZ, 0xc0, !PT ;  /* 0xfffffffe1233c812 */ /* 0x001fe200078ec0ff */
[--C-:B------:R-:W-:Y:S01]  /*ace0*/  @!P0 IMAD.WIDE R18, R19, 0x4, R16.reuse ;  /* 0x0000000413128825 */ /* 0x100fe200078e0210 */
[----:B-1----:R-:W-:Y:S02]  /*acf0*/  @!P5 LOP3.LUT R53, R24, 0xfffffffe, RZ, 0xc0, !PT ;  /* 0xfffffffe1835d812 */ /* 0x002fe400078ec0ff */
[----:B------:R-:W-:Y:S01]  /*ad00*/  @!P6 LOP3.LUT R57, R28, 0xfffffffe, RZ, 0xc0, !PT ;  /* 0xfffffffe1c39e812 */ /* 0x000fe200078ec0ff */
        /* <DEDUP_REMOVED lines=12> */
[----:B------:R0:W-:Y:S02]  /*add0*/  @!P6 ST.E.64 desc[UR38][R16.64], R44 ;  /* 0x0000002c1000e985 */ /* 0x0001e4000c101b26 */
.L_x_9378:
[----:B------:R-:W-:Y:S05]  /*ade0*/  BSYNC B0 ;  /* 0x0000000000007941 */ /* 0x000fea0003800000 */
.L_x_9377:
        /* <DEDUP_REMOVED lines=24> */
[----:B------:R-:W-:Y:S01]  /*af70*/  VIADD R0, R27, 0x30 ;  /* 0x000000301b007836 */ /* 0x000fe20000000000 */
[----:B------:R-:W-:Y:S02]  /*af80*/  @!P4 LOP3.LUT R7, R2, 0xfffffffe, RZ, 0xc0, !PT ;  /* 0xfffffffe0207c812 */ /* 0x000fe400078ec0ff */
[----:B------:R-:W-:Y:S01]  /*af90*/  @!P5 LOP3.LUT R11, R3, 0xfffffffe, RZ, 0xc0, !PT ;  /* 0xfffffffe030bd812 */ /* 0x000fe200078ec0ff */
[----:B0--3--:R-:W-:Y:S01]  /*afa0*/  @!P2 IMAD.WIDE R2, R27, 0x4, R16 ;  /* 0x000000041b02a825 */ /* 0x009fe200078e0210 */
        /* <DEDUP_REMOVED lines=14> */
[----:B------:R-:W-:Y:S01]  /*b090*/  VIADD R27, R27, 0x58 ;  /* 0x000000581b1b7836 */ /* 0x000fe20000000000 */
[----:B0-----:R-:W-:Y:S02]  /*b0a0*/  @!P0 LOP3.LUT R3, R18, 0xfffffffe, RZ, 0xc0, !PT ;  /* 0xfffffffe12038812 */ /* 0x001fe400078ec0ff */
        /* <DEDUP_REMOVED lines=13> */
[----:B------:R-:W-:Y:S02]  /*b180*/  @!P5 LOP3.LUT R15, R24, 0xfffffffe, RZ, 0xc0, !PT ;  /* 0xfffffffe180fd812 */ /* 0x000fe400078ec0ff */
[----:B------:R-:W-:Y:S02]  /*b190*/  @!P6 LOP3.LUT R25, R25, 0xfffffffe, RZ, 0xc0, !PT ;  /* 0xfffffffe1919e812 */ /* 0x000fe400078ec0ff */
[----:B------:R-:W-:Y:S01]  /*b1a0*/  ISETP.GE.AND P0, PT, R27, UR4, PT ;  /* 0x000000041b007c0c */ /* 0x000fe2000bf06270 */
        /* <DEDUP_REMOVED lines=12> */
[----:B----4-:R-:W-:-:S05]  /*b270*/  LOP3.LUT R3, R27, 0xfffffffe, RZ, 0xc0, !PT ;  /* 0xfffffffe1b037812 */ /* 0x010fca00078ec0ff */
[----:B------:R-:W-:-:S05]  /*b280*/  IMAD.WIDE R2, R3, 0x4, R16 ;  /* 0x0000000403027825 */ /* 0x000fca00078e0210 */
[----:B------:R0:W-:Y:S01]  /*b290*/  ST.E.64 desc[UR38][R2.64], R70 ;  /* 0x0000004602007985 */ /* 0x0001e2000c101b26 */
[----:B------:R-:W-:Y:S05]  /*b2a0*/  BRA `(.L_x_9353) ;  /* 0x0000004000bc7947 */ /* 0x000fea0003800000 */
.L_x_9376:
[----:B------:R-:W0:Y:S02]  /*b2b0*/  S2R R2, SR_TID.X ;  /* 0x0000000000027919 */ /* 0x000e240000002100 */
[----:B0-----:R-:W-:-:S04]  /*b2c0*/  IADD3 R0, R2, -0x80, RZ ;  /* 0xffffff8002007810 */ /* 0x001fc80007ffe0ff */
[----:B------:R-:W-:-:S13]  /*b2d0*/  ISETP.GT.AND P0, PT, R0, 0xbf, PT ;  /* 0x000000bf0000780c */ /* 0x000fda0003f04270 */
[----:B------:R-:W-:Y:S05]  /*b2e0*/  @P0 BRA `(.L_x_9353) ;  /* 0x0000004000ac0947 */ /* 0x000fea0003800000 */
[----:B------:R-:W0:Y:S01]  /*b2f0*/  S2R R0, SR_CTAID.X ;  /* 0x0000000000007919 */ /* 0x000e220000002500 */
[----:B------:R-:W1:Y:S01]  /*b300*/  LDC R6, c[0x0][0xbe8] ;  /* 0x0002fa00ff067b82 */ /* 0x000e620000000800 */
[----:B------:R-:W-:Y:S02]  /*b310*/  ULDC UR4, c[0x0][0xa88] ;  /* 0x0002a20000047ab9 */ /* 0x000fe40000000800 */
[----:B-1----:R-:W-:Y:S02]  /*b320*/  IMAD R3, R6, UR4, RZ ;  /* 0x0000000406037c24 */ /* 0x002fe4000f8e02ff */
[----:B0-----:R-:W-:-:S04]  /*b330*/  IMAD R0, R0, 0xc0, R2 ;  /* 0x000000c000007824 */ /* 0x001fc800078e0202 */
        /* <DEDUP_REMOVED lines=29> */
[--C-:B------:R-:W-:Y:S01]  /*b510*/  SHF.R.S32.HI R9, RZ, 0x1f, R5.reuse ;  /* 0x0000001fff097819 */ /* 0x100fe20000011405 */
[----:B------:R-:W-:Y:S01]  /*b520*/  IMAD.MOV R7, RZ, RZ, -R5 ;  /* 0x000000ffff077224 */ /* 0x000fe200078e0a05 */
[----:B------:R-:W-:Y:S01]  /*b530*/  IADD3 R2, P0, R5, R2, RZ ;  /* 0x0000000205027210 */ /* 0x000fe20007f1e0ff */
[----:B------:R-:W-:Y:S02]  /*b540*/  IMAD R4, R4, UR4, RZ ;  /* 0x0000000404047c24 */ /* 0x000fe4000f8e02ff */
        /* <DEDUP_REMOVED lines=9> */
[----:B------:R-:W-:Y:S02]  /*b5e0*/  LEA R4, P0, R2, UR4, 0x2 ;  /* 0x0000000402047c11 */ /* 0x000fe4000f8010ff */
[----:B------:R-:W-:-:S04]  /*b5f0*/  IADD3 R3, R3, R5, RZ ;  /* 0x0000000503037210 */ /* 0x000fc80007ffe0ff */
[----:B------:R-:W-:Y:S01]  /*b600*/  LEA.HI.X R5, R2, UR5, R3, 0x2, P0 ;  /* 0x0000000502057c11 */ /* 0x000fe200080f1403 */
[----:B------:R-:W-:-:S05]  /*b610*/  IMAD.MOV.U32 R3, RZ, RZ, -0x800000 ;  /* 0xff800000ff037424 */ /* 0x000fca00078e00ff */
[----:B------:R0:W-:Y:S01]  /*b620*/  STG.E desc[UR38][R4.64], R3 ;  /* 0x0000000304007986 */ /* 0x0001e2000c101926 */
[----:B------:R-:W-:Y:S05]  /*b630*/  BRA `(.L_x_9353) ;  /* 0x0000003c00d87947 */ /* 0x000fea0003800000 */
.L_x_9351:
[----:B------:R-:W-:-:S08]  /*b640*/  NOP ;  /* 0x0000000000007918 */ /* 0x000fd00000000000 */
[----:B------:R-:W0:-:S00]  /*b650*/  USETMAXREG.DEALLOC.CTAPOOL 0x20 ;  /* 0x00000020000079c8 */ /* 0x000e0000080e0500 */
        /* <DEDUP_REMOVED lines=16> */
.L_x_9379:
[----:B------:R-:W-:Y:S01]  /*b760*/  ULDC UR7, c[0x0][0xc50] ;  /* 0x0003140000077ab9 */ /* 0x000fe20000000800 */
[----:B------:R-:W-:Y:S01]  /*b770*/  UMOV UR36, UR6 ;  /* 0x0000000600247c82 */ /* 0x000fe20008000000 */
[----:B------:R-:W-:-:S11]  /*b780*/  UISETP.NE.AND UP0, UPT, UR7, 0x1, UPT ;  /* 0x000000010700788c */ /* 0x000fd6000bf05270 */
[----:B------:R-:W-:Y:S01]  /*b790*/  @UP0 ULDC UR4, c[0x0][0xc54] ;  /* 0x0003150000040ab9 */ /* 0x000fe20000000800 */
[----:B------:R-:W-:Y:S01]  /*b7a0*/  @UP0 ULDC UR8, c[0x0][0xc58] ;  /* 0x0003160000080ab9 */ /* 0x000fe20000000800 */
[----:B------:R-:W-:-:S04]  /*b7b0*/  UIMAD.WIDE.U32 UR4, UR6, UR4, URZ ;  /* 0x00000004060472a5 */ /* 0x000fc8000f8e003f */
[----:B------:R-:W-:-:S12]  /*b7c0*/  @UP0 USHF.R.U32.HI UR36, URZ, UR8, UR5 ;  /* 0x000000083f240299 */ /* 0x000fd80008011605 */
.L_x_9380:
[----:B------:R-:W-:Y:S01]  /*b7d0*/  ISETP.GE.AND P0, PT, R17, RZ, PT ;  /* 0x000000ff1100720c */ /* 0x000fe20003f06270 */
[----:B------:R-:W-:Y:S01]  /*b7e0*/  UIADD3 UR4, -UR36, URZ, URZ ;  /* 0x0000003f24047290 */ /* 0x000fe2000fffe13f */
[----:B------:R-:W-:Y:S02]  /*b7f0*/  IMAD.MOV.U32 R6, RZ, RZ, 0x1 ;  /* 0x00000001ff067424 */ /* 0x000fe400078e00ff */
[----:B------:R-:W-:Y:S01]  /*b800*/  IMAD.MOV.U32 R0, RZ, RZ, RZ ;  /* 0x000000ffff007224 */ /* 0x000fe200078e00ff */
[----:B------:R-:W-:Y:S01]  /*b810*/  UIMAD UR6, UR7, UR4, UR6 ;  /* 0x00000004070672a4 */ /* 0x000fe2000f8e0206 */
[----:B------:R-:W-:-:S07]  /*b820*/  IMAD.MOV.U32 R2, RZ, RZ, 0x1 ;  /* 0x00000001ff027424 */ /* 0x000fce00078e00ff */
[----:B------:R-:W-:Y:S05]  /*b830*/  @!P0 BRA `(.L_x_9381) ;  /* 0x00000038009c8947 */ /* 0x000fea0003800000 */
[----:B------:R-:W-:Y:S01]  /*b840*/  ULDC.64 UR4, c[0x0][0x418] ;  /* 0x0001060000047ab9 */ /* 0x000fe20000000a00 */
[----:B------:R-:W-:Y:S01]  /*b850*/  ULOP3.LUT UR42, UR6, 0xffff, URZ, 0xc0, !UPT ;  /* 0x0000ffff062a7892 */ /* 0x000fe2000f8ec03f */
[----:B------:R-:W-:Y:S01]  /*b860*/  IMAD.MOV.U32 R25, RZ, RZ, RZ ;  /* 0x000000ffff197224 */ /* 0x000fe200078e00ff */
[----:B------:R-:W-:-:S03]  /*b870*/  UISETP.NE.U32.AND UP0, UPT, UR4, URZ, UPT ;  /* 0x0000003f0400728c */ /* 0x000fc6000bf05070 */
        /* <DEDUP_REMOVED lines=12> */
[----:B------:R-:W-:-:S04]  /*b940*/  USHF.R.U32.HI UR4, URZ, 0x10, UR6 ;  /* 0x000000103f047899 */ /* 0x000fc80008011606 */
[----:B------:R-:W-:-:S11]  /*b950*/  UISETP.NE.AND UP0, UPT, UR4, URZ, UPT ;  /* 0x0000003f0400728c */ /* 0x000fd6000bf05270 */
[----:B------:R-:W-:Y:S02]  /*b960*/  @!UP0 ULDC UR4, c[0x0][0x9f0] ;  /* 0x00027c0000048ab9 */ /* 0x000fe40000000800 */
[----:B------:R-:W-:Y:S01]  /*b970*/  IMAD.U32 R4, RZ, RZ, UR4 ;  /* 0x00000004ff047e24 */ /* 0x000fe2000f8e00ff */
[----:B------:R-:W-:-:S04]  /*b980*/  UIADD3 UR5, UR41, -0x1, UR4 ;  /* 0xffffffff29057890 */ /* 0x000fc8000fffe004 */
[-C--:B------:R-:W-:Y:S02]  /*b990*/  IABS R5, R4.reuse ;  /* 0x0000000400057213 */ /* 0x080fe40000000000 */
[----:B------:R-:W-:Y:S01]  /*b9a0*/  IMAD.U32 R8, RZ, RZ, UR5 ;  /* 0x00000005ff087e24 */ /* 0x000fe2000f8e00ff */
[----:B------:R-:W-:Y:S01]  /*b9b0*/  IABS R4, R4 ;  /* 0x0000000400047213 */ /* 0x000fe20000000000 */
[----:B------:R-:W0:Y:S01]  /*b9c0*/  I2F.RP R0, R5 ;  /* 0x0000000500007306 */ /* 0x000e220000209400 */
[----:B------:R-:W-:-:S03]  /*b9d0*/  ULOP3.LUT UR5, UR5, UR4, URZ, 0x3c, !UPT ;  /* 0x0000000405057292 */ /* 0x000fc6000f8e3c3f */
[----:B------:R-:W-:-:S03]  /*b9e0*/  IMAD.MOV R4, RZ, RZ, -R4 ;  /* 0x000000ffff047224 */ /* 0x000fc600078e0a04 */
[----:B------:R-:W-:Y:S01]  /*b9f0*/  ISETP.LE.AND P2, PT, RZ, UR5, PT ;  /* 0x00000005ff007c0c */ /* 0x000fe2000bf43270 */
[----:B0-----:R-:W0:Y:S02]  /*ba00*/  MUFU.RCP R0, R0 ;  /* 0x0000000000007308 */ /* 0x001e240000001000 */
[----:B0-----:R-:W-:Y:S02]  /*ba10*/  IADD3 R2, R0, 0xffffffe, RZ ;  /* 0x0ffffffe00027810 */ /* 0x001fe40007ffe0ff */
[----:B------:R-:W-:-:S04]  /*ba20*/  IABS R0, R8 ;  /* 0x0000000800007213 */ /* 0x000fc80000000000 */
[----:B------:R0:W1:Y:S02]  /*ba30*/  F2I.FTZ.U32.TRUNC.NTZ R3, R2 ;  /* 0x0000000200037305 */ /* 0x000064000021f000 */
        /* <DEDUP_REMOVED lines=8> */
[----:B------:R-:W-:Y:S01]  /*bac0*/  @!P1 IMAD.IADD R0, R0, 0x1, -R5 ;  /* 0x0000000100009824 */ /* 0x000fe200078e0a05 */
[----:B------:R-:W-:Y:S02]  /*bad0*/  @!P1 IADD3 R3, R3, 0x1, RZ ;  /* 0x0000000103039810 */ /* 0x000fe40007ffe0ff */
[----:B------:R-:W-:Y:S02]  /*bae0*/  ISETP.NE.AND P1, PT, RZ, UR4, PT ;  /* 0x00000004ff007c0c */ /* 0x000fe4000bf25270 */
[----:B------:R-:W-:-:S13]  /*baf0*/  ISETP.GE.U32.AND P0, PT, R0, R5, PT ;  /* 0x000000050000720c */ /* 0x000fda0003f06070 */
[----:B------:R-:W-:-:S04]  /*bb00*/  @P0 VIADD R3, R3, 0x1 ;  /* 0x0000000103030836 */ /* 0x000fc80000000000 */
[----:B------:R-:W-:Y:S01]  /*bb10*/  @!P2 IMAD.MOV R3, RZ, RZ, -R3 ;  /* 0x000000ffff03a224 */ /* 0x000fe200078e0a03 */
[----:B------:R-:W-:-:S05]  /*bb20*/  @!P1 LOP3.LUT R3, RZ, UR4, RZ, 0x33, !PT ;  /* 0x00000004ff039c12 */ /* 0x000fca000f8e33ff */
[----:B------:R-:W-:-:S07]  /*bb30*/  IMAD.MOV.U32 R25, RZ, RZ, R3 ;  /* 0x000000ffff197224 */ /* 0x000fce00078e0003 */
.L_x_9382:
[----:B------:R-:W-:Y:S02]  /*bb40*/  IMAD R24, R25, UR42, RZ ;  /* 0x0000002a19187c24 */ /* 0x000fe4000f8e02ff */
[----:B------:R-:W-:Y:S02]  /*bb50*/  IMAD.MOV.U32 R0, RZ, RZ, RZ ;  /* 0x000000ffff007224 */ /* 0x000fe400078e00ff */
[----:B------:R-:W-:Y:S01]  /*bb60*/  IMAD.MOV.U32 R2, RZ, RZ, 0x1 ;  /* 0x00000001ff027424 */ /* 0x000fe200078e00ff */
[----:B------:R-:W-:-:S04]  /*bb70*/  VIADDMNMX R26, R24, R25, UR41, PT ;  /* 0x00000029181a7e46 */ /* 0x000fc8000b800119 */
[----:B------:R-:W-:-:S13]  /*bb80*/  ISETP.GT.AND P0, PT, R26, R24, PT ;  /* 0x000000181a00720c */ /* 0x000fda0003f04270 */
[----:B------:R-:W-:Y:S05]  /*bb90*/  @!P0 BRA `(.L_x_9381) ;  /* 0x0000003400c48947 */ /* 0x000fea0003800000 */
        /* <DEDUP_REMOVED lines=10> */
[----:B------:R-:W-:Y:S01]  /*bc40*/  IMAD.U32 R4, RZ, RZ, UR4 ;  /* 0x00000004ff047e24 */ /* 0x000fe2000f8e00ff */
[----:B------:R-:W-:Y:S01]  /*bc50*/  MOV R5, UR5 ;  /* 0x0000000500057c02 */ /* 0x000fe20008000f00 */
[----:B------:R-:W-:Y:S01]  /*bc60*/  ULDC.64 UR4, c[0x4][0x50] ;  /* 0x0100140000047ab9 */ /* 0x000fe20000000a00 */
        /* <DEDUP_REMOVED lines=10> */
.L_x_9383:
        /* <DEDUP_REMOVED lines=20> */
.L_x_9385:
[----:B------:R0:W1:Y:S01]  /*be50*/  LDC.64 R2, c[0x4][R16] ;  /* 0x0100000010027b82 */ /* 0x0000620000000a00 */
[----:B------:R-:W-:Y:S01]  /*be60*/  ULDC.64 UR4, c[0x4][0x1b8] ;  /* 0x01006e0000047ab9 */ /* 0x000fe20000000a00 */
[----:B------:R-:W-:Y:S01]  /*be70*/  ULDC.64 UR6, c[0x4][0x1c0] ;  /* 0x0100700000067ab9 */ /* 0x000fe20000000a00 */
[----:B------:R-:W-:Y:S02]  /*be80*/  IMAD.U32 R4, RZ, RZ, UR4 ;  /* 0x00000004ff047e24 */ /* 0x000fe4000f8e00ff */
        /* <DEDUP_REMOVED lines=11> */
.L_x_9384:
[----:B------:R-:W0:Y:S01]  /*bf40*/  LDC.64 R2, c[0x0][0x9f8] ;  /* 0x00027e00ff027b82 */ /* 0x000e220000000a00 */
[----:B------:R-:W-:-:S07]  /*bf50*/  IMAD.MOV.U32 R18, RZ, RZ, R17 ;  /* 0x000000ffff127224 */ /* 0x000fce00078e0011 */
        /* <DEDUP_REMOVED lines=8> */
[----:B------:R-:W-:Y:S02]  /*bfe0*/  IADD3 R17, R26, -0x1, RZ ;  /* 0xffffffff1a117810 */ /* 0x000fe40007ffe0ff */
[----:B------:R-:W-:-:S04]  /*bff0*/  ISETP.NE.AND.EX P1, PT, R5, RZ, PT, P0 ;  /* 0x000000ff0500720c */ /* 0x000fc80003f25300 */
[----:B------:R-:W-:Y:S02]  /*c000*/  P2R R23, PR, RZ, 0x2 ;  /* 0x00000002ff177803 */ /* 0x000fe40000000000 */
[----:B--2---:R-:W-:Y:S02]  /*c010*/  SHF.R.S32.HI R19, RZ, 0x1f, R18 ;  /* 0x0000001fff137819 */ /* 0x004fe40000011412 */
[----:B------:R-:W-:Y:S01]  /*c020*/  SEL R16, R18, RZ, !P1 ;  /* 0x000000ff12107207 */ /* 0x000fe20004800000 */
[----:B------:R-:W-:Y:S06]  /*c030*/  BRA.DIV UR4, `(.L_x_9386) ;  /* 0x0000003604d07947 */ /* 0x000fec000b800000 */
[----:B------:R0:W1:Y:S02]  /*c040*/  SHFL.IDX PT, R14, R22, RZ, 0x1f ;  /* 0x00001fff160e7589 */ /* 0x00006400000e0000 */
.L_x_9470:
[----:B-1----:R-:W-:Y:S02]  /*c050*/  ISETP.NE.AND P0, PT, R14, RZ, PT ;  /* 0x000000ff0e00720c */ /* 0x002fe40003f05270 */
[----:B------:R-:W-:-:S04]  /*c060*/  PLOP3.LUT P2, PT, PT, PT, PT, 0x8, 0x0 ;  /* 0x000000000000781c */ /* 0x000fc80003f4e170 */
[----:B0-----:R-:W-:-:S07]  /*c070*/  P2R R22, PR, RZ, 0x4 ;  /* 0x00000004ff167803 */ /* 0x001fce0000000000 */
[----:B------:R-:W-:Y:S05]  /*c080*/  @P0 BRA `(.L_x_9387) ;  /* 0x0000000400040947 */ /* 0x000fea0003800000 */
[----:B------:R-:W-:-:S03]  /*c090*/  UMOV UR4, 0xffffffff ;  /* 0xffffffff00047882 */ /* 0x000fc60000000000 */
[----:B------:R-:W-:Y:S05]  /*c0a0*/  BRA.DIV UR4, `(.L_x_9388) ;  /* 0x0000003604d47947 */ /* 0x000fea000b800000 */
[----:B------:R-:W-:-:S13]  /*c0b0*/  ELECT P6, URZ, PT ;  /* 0x00000000003f782f */ /* 0x000fda00038c0000 */
.L_x_9473:
[----:B------:R-:W-:Y:S05]  /*c0c0*/  @!P6 BRA `(.L_x_9387) ;  /* 0x0000000000f4e947 */ /* 0x000fea0003800000 */
[----:B------:R-:W-:Y:S02]  /*c0d0*/  IMAD.MOV.U32 R0, RZ, RZ, 0x1 ;  /* 0x00000001ff007424 */ /* 0x000fe400078e00ff */
[----:B------:R-:W-:-:S03]  /*c0e0*/  IMAD.MOV.U32 R16, RZ, RZ, R18 ;  /* 0x000000ffff107224 */ /* 0x000fc600078e0012 */
[----:B------:R-:W-:Y:S01]  /*c0f0*/  SHF.L.U32 R0, R0, 0x1f, RZ ;  /* 0x0000001f00007819 */ /* 0x000fe200000006ff */
[----:B------:R-:W-:Y:S06]  /*c100*/  @!P1 BRA `(.L_x_9389) ;  /* 0x0000000000489947 */ /* 0x000fec0003800000 */
[----:B------:R-:W0:Y:S01]  /*c110*/  LDC R6, c[0x0][0x43c] ;  /* 0x00010f00ff067b82 */ /* 0x000e220000000800 */
[----:B------:R-:W-:Y:S01]  /*c120*/  IMAD.MOV.U32 R7, RZ, RZ, R17 ;  /* 0x000000ffff077224 */ /* 0x000fe200078e0011 */
        /* <DEDUP_REMOVED lines=16> */
.L_x_9389:
[----:B------:R-:W1:Y:S01]  /*c230*/  SYNCS.PHASECHK.TRANS64.TRYWAIT P0, [UR40+0x31c40], R0 ;  /* 0x031c4000ff0075a7 */ /* 0x000e620008000168 */
[----:B------:R-:W-:Y:S01]  /*c240*/  ISETP.NE.AND P1, PT, R28, RZ, PT ;  /* 0x000000ff1c00720c */ /* 0x000fe20003f25270 */
[----:B-1----:R-:W-:-:S12]  /*c250*/  @!P0 BRA `(.L_x_9390) ;  /* 0x0000003400888947 */ /* 0x002fd80003800000 */
.L_x_9474:
[----:B------:R-:W-:Y:S05]  /*c260*/  @P1 BRA `(.L_x_9391) ;  /* 0x0000000000181947 */ /* 0x000fea0003800000 */
[----:B------:R-:W2:Y:S01]  /*c270*/  S2R R2, SR_TID.X ;  /* 0x0000000000027919 */ /* 0x000ea20000002100 */
[----:B-1----:R-:W-:-:S04]  /*c280*/  IMAD.MOV.U32 R0, RZ, RZ, 0x6c00 ;  /* 0x00006c00ff007424 */ /* 0x002fc800078e00ff */
[----:B------:R3:W-:Y:S01]  /*c290*/  SYNCS.ARRIVE.TRANS64 RZ, [UR40+0x31c30], R0 ;  /* 0x031c3000ffff79a7 */ /* 0x0007e20008000028 */
[----:B--2---:R-:W-:-:S13]  /*c2a0*/  LOP3.LUT P0, RZ, R2, 0x1f, RZ, 0xc0, !PT ;  /* 0x0000001f02ff7812 */ /* 0x004fda000780c0ff */
[----:B---3--:R-:W-:Y:S05]  /*c2b0*/  @!P0 BRA `(.L_x_9391) ;  /* 0x0000000000048947 */ /* 0x008fea0003800000 */
[----:B------:R-:W-:Y:S01]  /*c2c0*/  BPT.TRAP 0x1 ;  /* 0x000000040000795c */ /* 0x000fe20000300000 */
.L_x_9391:
[----:B------:R-:W-:Y:S01]  /*c2d0*/  R2UR UR11, R17 ;  /* 0x00000000110b72ca */ /* 0x000fe200000e0000 */
[----:B------:R-:W-:Y:S01]  /*c2e0*/  ULDC.64 UR4, c[0x0][0x198] ;  /* 0x0000660000047ab9 */ /* 0x000fe20000000a00 */
[----:B-----5:R-:W-:Y:S01]  /*c2f0*/  R2UR UR13, R16 ;  /* 0x00000000100d72ca */ /* 0x020fe200000e0000 */
[----:B------:R-:W-:Y:S01]  /*c300*/  UIADD3 UR4, UP0, UR4, 0x370, URZ ;  /* 0x0000037004047890 */ /* 0x000fe2000ff1e03f */
[----:B------:R-:W-:Y:S01]  /*c310*/  PLOP3.LUT P0, PT, PT, PT, PT, 0x80, 0x0 ;  /* 0x000000000000781c */ /* 0x000fe20003f0f070 */
[----:B------:R-:W-:Y:S02]  /*c320*/  UIADD3 UR8, UR40, 0x16a00, URZ ;  /* 0x00016a0028087890 */ /* 0x000fe4000fffe03f */
[----:B------:R-:W-:Y:S01]  /*c330*/  UIADD3 UR9, UR40, 0x31c30, URZ ;  /* 0x00031c3028097890 */ /* 0x000fe2000fffe03f */
[----:B------:R-:W-:Y:S01]  /*c340*/  P2R R22, PR, RZ, 0x1 ;  /* 0x00000001ff167803 */ /* 0x000fe20000000000 */
        /* <DEDUP_REMOVED lines=16> */
[----:B------:R2:W-:Y:S01]  /*c450*/  UTMALDG.4D [UR8], [UR4], desc[UR6] ;  /* 0x00000608040075b4 */ /* 0x0005e20008019000 */
[----:B------:R-:W-:Y:S01]  /*c460*/  UMOV UR35, UR11 ;  /* 0x0000000b00237c82 */ /* 0x000fe20008000000 */
[----:B------:R2:W-:Y:S01]  /*c470*/  UTMALDG.4D [UR16], [UR4], desc[UR6] ;  /* 0x00000610040075b4 */ /* 0x0005e20008019000 */
[----:B------:R2:W-:Y:S02]  /*c480*/  UTMALDG.4D [UR32], [UR4], desc[UR6] ;  /* 0x00000620040075b4 */ /* 0x0005e40008019000 */
[----:B--2---:R-:W-:Y:S01]  /*c490*/  NOP ;  /* 0x0000000000007918 */ /* 0x004fe20000000000 */
.L_x_9387:
[----:B------:R-:W-:Y:S05]  /*c4a0*/  WARPSYNC.ALL ;  /* 0x0000000000007948 */ /* 0x000fea0003800000 */
[----:B-1----:R-:W1:Y:S01]  /*c4b0*/  S2R R0, SR_CTAID.Z ;  /* 0x0000000000007919 */ /* 0x002e620000002700 */
[----:B------:R-:W-:Y:S02]  /*c4c0*/  UIADD3 UR5, UR40, 0xda00, URZ ;  /* 0x0000da0028057890 */ /* 0x000fe4000fffe03f */
[----:B------:R-:W-:Y:S01]  /*c4d0*/  USHF.R.S32.HI UR4, URZ, 0x1f, UR36 ;  /* 0x0000001f3f047899 */ /* 0x000fe20008011424 */
[----:B------:R-:W-:Y:S01]  /*c4e0*/  BAR.SYNC.DEFER_BLOCKING 0x8, 0x200 ;  /* 0x0208000000007b1d */ /* 0x000fe20000010000 */
[----:B------:R-:W-:-:S05]  /*c4f0*/  ULOP3.LUT UP0, URZ, UR5, 0x1bf, URZ, 0xc0, !UPT ;  /* 0x000001bf053f7892 */ /* 0x000fca000f80c03f */
[----:B------:R-:W-:Y:S01]  /*c500*/  ULDC.64 UR6, c[0x0][0x2d8] ;  /* 0x0000b60000067ab9 */ /* 0x000fe20000000a00 */
[----:B------:R-:W-:Y:S01]  /*c510*/  PLOP3.LUT P0, PT, PT, PT, UP0, 0x80, 0x0 ;  /* 0x000000000000781c */ /* 0x000fe20003f0f008 */
[----:B------:R-:W-:Y:S02]  /*c520*/  UIMAD UR4, UR4, UR6, URZ ;  /* 0x00000006040472a4 */ /* 0x000fe4000f8e023f */
[----:B------:R-:W-:Y:S02]  /*c530*/  UIMAD.WIDE.U32 UR44, UR36, UR6, URZ ;  /* 0x00000006242c72a5 */ /* 0x000fe4000f8e003f */
[----:B------:R-:W-:-:S04]  /*c540*/  UIMAD UR4, UR36, UR7, UR4 ;  /* 0x00000007240472a4 */ /* 0x000fc8000f8e0204 */
[----:B------:R-:W-:Y:S01]  /*c550*/  UIADD3 UR43, UR45, UR4, URZ ;  /* 0x000000042d2b7290 */ /* 0x000fe2000fffe03f */
[----:B-1----:R-:W-:-:S03]  /*c560*/  SHF.R.S32.HI R29, RZ, 0x1f, R0 ;  /* 0x0000001fff1d7819 */ /* 0x002fc60000011400 */
[----:B------:R-:W-:Y:S08]  /*c570*/  @!P0 BRA `(.L_x_9392) ;  /* 0x0000000000408947 */ /* 0x000ff00003800000 */
[----:B------:R-:W-:Y:S01]  /*c580*/  MOV R2, 0x0 ;  /* 0x0000000000027802 */ /* 0x000fe20000000f00 */
[----:B------:R-:W-:Y:S01]  /*c590*/  ULDC.64 UR6, c[0x4][0x1b8] ;  /* 0x01006e0000067ab9 */ /* 0x000fe20000000a00 */
[----:B------:R-:W-:Y:S01]  /*c5a0*/  ULDC.64 UR8, c[0x4][0x1c0] ;  /* 0x0100700000087ab9 */ /* 0x000fe20000000a00 */
[----:B------:R-:W-:Y:S01]  /*c5b0*/  ULDC.64 UR4, c[0x4][0x68] ;  /* 0x01001a0000047ab9 */ /* 0x000fe20000000a00 */
[----:B0-----:R-:W-:Y:S01]  /*c5c0*/  IMAD.U32 R4, RZ, RZ, UR6 ;  /* 0x00000006ff047e24 */ /* 0x001fe2000f8e00ff */
        /* <DEDUP_REMOVED lines=11> */
.L_x_9392:
[----:B------:R-:W1:Y:S01]  /*c680*/  LDC R14, c[0x0][0x448] ;  /* 0x00011200ff0e7b82 */ /* 0x000e620000000800 */
[----:B------:R-:W2:Y:S01]  /*c690*/  S2R R20, SR_TID.X ;  /* 0x0000000000147919 */ /* 0x000ea20000002100 */
[----:B------:R-:W-:Y:S01]  /*c6a0*/  SHF.R.U32.HI R11, RZ, 0x2, R28 ;  /* 0x00000002ff0b7819 */ /* 0x000fe2000001161c */
[----:B------:R-:W-:Y:S01]  /*c6b0*/  UMOV UR4, UR44 ;  /* 0x0000002c00047c82 */ /* 0x000fe20008000000 */
[----:B------:R-:W-:Y:S01]  /*c6c0*/  UMOV UR5, UR43 ;  /* 0x0000002b00057c82 */ /* 0x000fe20008000000 */
[----:B------:R-:W3:Y:S01]  /*c6d0*/  S2R R12, SR_CTAID.X ;  /* 0x00000000000c7919 */ /* 0x000ee20000002500 */
[----:B------:R-:W-:Y:S01]  /*c6e0*/  ULDC.64 UR6, c[0x0][0x2c8] ;  /* 0x0000b20000067ab9 */ /* 0x000fe20000000a00 */
[----:B------:R-:W-:Y:S01]  /*c6f0*/  ULDC.64 UR8, c[0x0][0x280] ;  /* 0x0000a00000087ab9 */ /* 0x000fe20000000a00 */
[----:B------:R-:W4:Y:S01]  /*c700*/  LDC.64 R2, c[0x0][0x2e0] ;  /* 0x0000b800ff027b82 */ /* 0x000f220000000a00 */
[----:B------:R-:W5:Y:S01]  /*c710*/  S2R R21, SR_CTAID.Z ;  /* 0x0000000000157919 */ /* 0x000f620000002700 */
[----:B-1----:R-:W-:Y:S01]  /*c720*/  ISETP.NE.AND P0, PT, R14, 0x1, PT ;  /* 0x000000010e00780c */ /* 0x002fe20003f05270 */
[----:B--2---:R-:W-:-:S12]  /*c730*/  IMAD.SHL.U32 R0, R20, 0x20, RZ ;  /* 0x0000002014007824 */ /* 0x004fd800078e00ff */
[----:B0-----:R-:W0:Y:S01]  /*c740*/  @P0 LDC R5, c[0x0][0x44c] ;  /* 0x00011300ff050b82 */ /* 0x001e220000000800 */
[----:B------:R-:W-:-:S05]  /*c750*/  LOP3.LUT R0, R11, 0x60, R0, 0xf8, !PT ;  /* 0x000000600b007812 */ /* 0x000fca00078ef800 */
[----:B---3--:R-:W-:Y:S02]  /*c760*/  IMAD R0, R12, 0xc0, R0 ;  /* 0x000000c00c007824 */ /* 0x008fe400078e0200 */
[----:B------:R-:W1:Y:S02]  /*c770*/  @P0 LDC R7, c[0x0][0x450] ;  /* 0x00011400ff070b82 */ /* 0x000e640000000800 */
[----:B------:R-:W-:-:S06]  /*c780*/  VIADD R9, R0, 0x80 ;  /* 0x0000008000097836 */ /* 0x000fcc0000000000 */
[----:B------:R-:W2:Y:S08]  /*c790*/  @P0 LDC R8, c[0x0][0x44c] ;  /* 0x00011300ff080b82 */ /* 0x000eb00000000800 */
[----:B------:R-:W3:Y:S01]  /*c7a0*/  @P0 LDC R4, c[0x0][0x450] ;  /* 0x00011400ff040b82 */ /* 0x000ee20000000800 */
[----:B0-----:R-:W-:Y:S01]  /*c7b0*/  @P0 IMAD.HI.U32 R6, R0, R5, RZ ;  /* 0x0000000500060227 */ /* 0x001fe200078e00ff */
[----:B------:R-:W-:-:S04]  /*c7c0*/  MOV R5, R0 ;  /* 0x0000000000057202 */ /* 0x000fc80000000f00 */
[----:B-1----:R-:W-:Y:S02]  /*c7d0*/  @P0 SHF.R.U32.HI R5, RZ, R7, R6 ;  /* 0x00000007ff050219 */ /* 0x002fe40000011606 */
[----:B------:R-:W-:-:S03]  /*c7e0*/  SHF.R.U32.HI R6, RZ, 0x3, R20 ;  /* 0x00000003ff067819 */ /* 0x000fc60000011614 */
[----:B------:R-:W-:Y:S01]  /*c7f0*/  IMAD.MOV R13, RZ, RZ, -R5 ;  /* 0x000000ffff0d7224 */ /* 0x000fe200078e0a05 */
[----:B------:R-:W-:Y:S01]  /*c800*/  LOP3.LUT R6, R6, 0x3, RZ, 0xc0, !PT ;  /* 0x0000000306067812 */ /* 0x000fe200078ec0ff */
[----:B--2---:R-:W-:-:S04]  /*c810*/  @P0 IMAD.HI.U32 R7, R9, R8, RZ ;  /* 0x0000000809070227 */ /* 0x004fc800078e00ff */
[----:B------:R-:W-:Y:S02]  /*c820*/  IMAD.MOV.U32 R8, RZ, RZ, R9 ;  /* 0x000000ffff087224 */ /* 0x000fe400078e0009 */
[----:B------:R-:W-:Y:S01]  /*c830*/  IMAD R13, R14, R13, R0 ;  /* 0x0000000d0e0d7224 */ /* 0x000fe200078e0200 */
[----:B---3--:R-:W-:Y:S01]  /*c840*/  @P0 SHF.R.U32.HI R8, RZ, R4, R7 ;  /* 0x00000004ff080219 */ /* 0x008fe20000011607 */
[----:B----4-:R-:W-:-:S03]  /*c850*/  IMAD R4, R29, R2, RZ ;  /* 0x000000021d047224 */ /* 0x010fc600078e02ff */
[----:B------:R-:W-:Y:S01]  /*c860*/  SHF.R.S32.HI R0, RZ, 0x1f, R13 ;  /* 0x0000001fff007819 */ /* 0x000fe2000001140d */
[C---:B-----5:R-:W-:Y:S01]  /*c870*/  IMAD R7, R21.reuse, R3, R4 ;  /* 0x0000000315077224 */ /* 0x060fe200078e0204 */
[----:B------:R-:W-:Y:S01]  /*c880*/  SHF.R.S32.HI R4, RZ, 0x1f, R5 ;  /* 0x0000001fff047819 */ /* 0x000fe20000011405 */
[----:B------:R-:W-:Y:S01]  /*c890*/  IMAD.WIDE.U32 R2, R21, R2, UR4 ;  /* 0x0000000415027e25 */ /* 0x000fe2000f8e0002 */
[----:B------:R-:W-:-:S03]  /*c8a0*/  ULDC.64 UR4, c[0x0][0x2d0] ;  /* 0x0000b40000047ab9 */ /* 0x000fc60000000a00 */
[----:B------:R-:W-:Y:S02]  /*c8b0*/  IMAD R4, R4, UR4, RZ ;  /* 0x0000000404047c24 */ /* 0x000fe4000f8e02ff */
[----:B------:R-:W-:Y:S02]  /*c8c0*/  IMAD.IADD R3, R3, 0x1, R7 ;  /* 0x0000000103037824 */ /* 0x000fe400078e0207 */
[C---:B------:R-:W-:Y:S02]  /*c8d0*/  IMAD R7, R5.reuse, UR5, R4 ;  /* 0x0000000505077c24 */ /* 0x040fe4000f8e0204 */
[----:B------:R-:W-:-:S04]  /*c8e0*/  IMAD.WIDE.U32 R4, R5, UR4, R2 ;  /* 0x0000000405047c25 */ /* 0x000fc8000f8e0002 */
[----:B------:R-:W-:Y:S02]  /*c8f0*/  IMAD R0, R0, UR6, RZ ;  /* 0x0000000600007c24 */ /* 0x000fe4000f8e02ff */
[----:B------:R-:W-:Y:S02]  /*c900*/  IMAD.IADD R5, R5, 0x1, R7 ;  /* 0x0000000105057824 */ /* 0x000fe400078e0207 */
[C---:B------:R-:W-:Y:S01]  /*c910*/  IMAD R7, R13.reuse, UR7, R0 ;  /* 0x000000070d077c24 */ /* 0x040fe2000f8e0200 */
[----:B------:R-:W-:Y:S01]  /*c920*/  SHF.L.U32 R0, R20, 0x3, RZ ;  /* 0x0000000314007819 */ /* 0x000fe200000006ff */
[----:B------:R-:W-:-:S03]  /*c930*/  IMAD.WIDE.U32 R4, R13, UR6, R4 ;  /* 0x000000060d047c25 */ /* 0x000fc6000f8e0004 */
[----:B------:R-:W-:Y:S01]  /*c940*/  LOP3.LUT R21, R0, 0x18, RZ, 0xc0, !PT ;  /* 0x0000001800157812 */ /* 0x000fe200078ec0ff */
[----:B------:R-:W-:Y:S01]  /*c950*/  IMAD.SHL.U32 R13, R28, 0x8, RZ ;  /* 0x000000081c0d7824 */ /* 0x000fe200078e00ff */
[----:B------:R-:W-:Y:S01]  /*c960*/  LOP3.LUT R0, R0, 0x20, RZ, 0xc0, !PT ;  /* 0x0000002000007812 */ /* 0x000fe200078ec0ff */
[----:B------:R-:W-:Y:S02]  /*c970*/  IMAD.IADD R7, R5, 0x1, R7 ;  /* 0x0000000105077824 */ /* 0x000fe400078e0207 */
[----:B------:R-:W-:Y:S01]  /*c980*/  IMAD.MOV R10, RZ, RZ, -R8 ;  /* 0x000000ffff0a7224 */ /* 0x000fe200078e0a08 */
[----:B------:R-:W-:Y:S01]  /*c990*/  LOP3.LUT R0, R0, 0x300, R13, 0xf8, !PT ;  /* 0x0000030000007812 */ /* 0x000fe200078ef80d */
[C---:B------:R-:W-:Y:S02]  /*c9a0*/  IMAD R13, R6.reuse, 0x40, R21 ;  /* 0x00000040060d7824 */ /* 0x040fe400078e0215 */
[----:B------:R-:W-:Y:S02]  /*c9b0*/  IMAD.SHL.U32 R6, R6, 0x8, RZ ;  /* 0x0000000806067824 */ /* 0x000fe400078e00ff */
[----:B------:R-:W-:-:S02]  /*c9c0*/  IMAD R5, R14, R10, R9 ;  /* 0x0000000a0e057224 */ /* 0x000fc400078e0209 */
[----:B------:R-:W-:Y:S01]  /*c9d0*/  IMAD.WIDE.U32 R2, R8, UR4, R2 ;  /* 0x0000000408027c25 */ /* 0x000fe2000f8e0002 */
[----:B------:R-:W-:Y:S02]  /*c9e0*/  LOP3.LUT R0, R0, R13, R6, 0xf6, !PT ;  /* 0x0000000d00007212 */ /* 0x000fe400078ef606 */
[----:B------:R-:W-:-:S04]  /*c9f0*/  LEA R6, P0, R4, UR8, 0x1 ;  /* 0x0000000804067c11 */ /* 0x000fc8000f8008ff */
[----:B------:R-:W-:Y:S02]  /*ca00*/  LEA.HI.X R7, R4, UR9, R7, 0x1, P0 ;  /* 0x0000000904077c11 */ /* 0x000fe400080f0c07 */
[----:B------:R-:W-:-:S05]  /*ca10*/  SHF.R.S32.HI R4, RZ, 0x1f, R8 ;  /* 0x0000001fff047819 */ /* 0x000fca0000011408 */
[----:B------:R-:W-:Y:S01]  /*ca20*/  IMAD R9, R4, UR4, RZ ;  /* 0x0000000404097c24 */ /* 0x000fe2000f8e02ff */
[----:B------:R-:W-:Y:S01]  /*ca30*/  SHF.R.S32.HI R4, RZ, 0x1f, R5 ;  /* 0x0000001fff047819 */ /* 0x000fe20000011405 */
[----:B------:R-:W-:Y:S02]  /*ca40*/  ULDC UR4, c[0x0][0x2b8] ;  /* 0x0000ae0000047ab9 */ /* 0x000fe40000000800 */
[----:B------:R-:W-:Y:S01]  /*ca50*/  IMAD R9, R8, UR5, R9 ;  /* 0x0000000508097c24 */ /* 0x000fe2000f8e0209 */
[----:B------:R-:W-:Y:S01]  /*ca60*/  ISETP.GE.AND P2, PT, R21, UR4, PT ;  /* 0x0000000415007c0c */ /* 0x000fe2000bf46270 */
[----:B------:R-:W-:-:S03]  /*ca70*/  IMAD R4, R4, UR6, RZ ;  /* 0x0000000604047c24 */ /* 0x000fc6000f8e02ff */
[----:B------:R-:W-:Y:S01]  /*ca80*/  IADD3 R3, R3, R9, RZ ;  /* 0x0000000903037210 */ /* 0x000fe20007ffe0ff */
[----:B------:R-:W-:Y:S01]  /*ca90*/  IMAD R9, R5, UR7, R4 ;  /* 0x0000000705097c24 */ /* 0x000fe2000f8e0204 */
[----:B------:R-:W-:Y:S01]  /*caa0*/  LOP3.LUT R4, R21, 0x20, RZ, 0xfc, !PT ;  /* 0x0000002015047812 */ /* 0x000fe200078efcff */
[----:B------:R-:W-:-:S03]  /*cab0*/  IMAD.WIDE.U32 R2, R5, UR6, R2 ;  /* 0x0000000605027c25 */ /* 0x000fc6000f8e0002 */
[----:B------:R-:W-:Y:S02]  /*cac0*/  ISETP.GE.AND P0, PT, R4, UR4, PT ;  /* 0x0000000404007c0c */ /* 0x000fe4000bf06270 */
[----:B------:R-:W-:Y:S01]  /*cad0*/  LOP3.LUT R4, R21, 0x40, RZ, 0xfc, !PT ;  /* 0x0000004015047812 */ /* 0x000fe200078efcff */
[----:B------:R-:W-:Y:S01]  /*cae0*/  IMAD.IADD R3, R3, 0x1, R9 ;  /* 0x0000000103037824 */ /* 0x000fe200078e0209 */
[----:B------:R-:W-:Y:S02]  /*caf0*/  LEA R20, P3, R2, UR8, 0x1 ;  /* 0x0000000802147c11 */ /* 0x000fe4000f8608ff */
[----:B------:R-:W-:Y:S01]  /*cb00*/  ISETP.GE.AND P1, PT, R4, UR4, PT ;  /* 0x0000000404007c0c */ /* 0x000fe2000bf26270 */
[----:B------:R-:W-:Y:S01]  /*cb10*/  UMOV UR4, 0xffffffff ;  /* 0xffffffff00047882 */ /* 0x000fe20000000000 */
[----:B------:R-:W-:Y:S02]  /*cb20*/  LEA.HI.X R10, R2, UR9, R3, 0x1, P3 ;  /* 0x00000009020a7c11 */ /* 0x000fe400098f0c03 */
[----:B------:R-:W-:Y:S09]  /*cb30*/  BRA.DIV UR4, `(.L_x_9393) ;  /* 0x0000002e04687947 */ /* 0x000ff2000b800000 */
[----:B------:R-:W0:Y:S01]  /*cb40*/  S2R R2, SR_CTAID.X ;  /* 0x0000000000027919 */ /* 0x000e220000002500 */
[----:B------:R-:W1:Y:S01]  /*cb50*/  LDC R4, c[0x0][0x448] ;  /* 0x00011200ff047b82 */ /* 0x000e620000000800 */
[----:B------:R-:W-:Y:S01]  /*cb60*/  ULDC UR4, c[0x0][0x288] ;  /* 0x0000a20000047ab9 */ /* 0x000fe20000000800 */
[----:B------:R-:W-:Y:S04]  /*cb70*/  SHFL.IDX PT, R3, R7, RZ, 0x1c1f ;  /* 0x001c1fff07037589 */ /* 0x000fe800000e0000 */
[----:B------:R-:W-:Y:S04]  /*cb80*/  SHFL.IDX PT, R5, R7, 0x1, 0x1c1f ;  /* 0x003c1f0007057f89 */ /* 0x000fe800000e0000 */
[----:B------:R-:W-:Y:S01]  /*cb90*/  SHFL.IDX PT, R14, R6, 0x2, 0x1c1f ;  /* 0x005c1f00060e7f89 */ /* 0x000fe200000e0000 */
[----:B-1----:R-:W-:-:S03]  /*cba0*/  IMAD R9, R4, UR4, RZ ;  /* 0x0000000404097c24 */ /* 0x002fc6000f8e02ff */
[----:B------:R-:W-:Y:S01]  /*cbb0*/  SHFL.IDX PT, R4, R6, 0x1, 0x1c1f ;  /* 0x003c1f0006047f89 */ /* 0x000fe200000e0000 */
[----:B0-----:R-:W-:-:S03]  /*cbc0*/  IMAD R8, R2, 0xc0, R11 ;  /* 0x000000c002087824 */ /* 0x001fc600078e020b */
[----:B------:R-:W0:Y:S01]  /*cbd0*/  SHFL.IDX PT, R2, R6, RZ, 0x1c1f ;  /* 0x001c1fff06027589 */ /* 0x000e2200000e0000 */
[C---:B------:R-:W-:Y:S01]  /*cbe0*/  VIADD R12, R8.reuse, 0x20 ;  /* 0x00000020080c7836 */ /* 0x040fe20000000000 */
[----:B------:R-:W-:-:S13]  /*cbf0*/  ISETP.GE.AND P3, PT, R8, R9, PT ;  /* 0x000000090800720c */ /* 0x000fda0003f66270 */
[----:B------:R-:W-:Y:S01]  /*cc00*/  @!P3 LEA R29, R0, UR40, 0x1 ;  /* 0x00000028001dbc11 */ /* 0x000fe2000f8e08ff */
[----:B0-----:R-:W-:-:S05]  /*cc10*/  @!P3 IMAD.WIDE.U32 R2, R21, 0x2, R2 ;  /* 0x000000021502b825 */ /* 0x001fca00078e0002 */
[----:B------:R-:W-:Y:S04]  /*cc20*/  @!P3 LDGSTS.E.BYPASS.LTC128B.128 [R29+0xda00], desc[UR38][R2.64], !P2 ;  /* 0x0da00000021dbfae */ /* 0x000fe8000d101d66 */
[----:B------:R-:W-:Y:S04]  /*cc30*/  @!P3 LDGSTS.E.BYPASS.LTC128B.128 [R29+0x10a00], desc[UR38][R2.64+0x40], !P0 ;  /* 0x10a00040021dbfae */ /* 0x000fe8000c101d66 */
[----:B------:R0:W-:Y:S01]  /*cc40*/  @!P3 LDGSTS.E.BYPASS.LTC128B.128 [R29+0x13a00], desc[UR38][R2.64+0x80], !P1 ;  /* 0x13a00080021dbfae */ /* 0x0001e2000c901d66 */
[----:B------:R-:W-:Y:S01]  /*cc50*/  ISETP.GE.AND P3, PT, R12, R9, PT ;  /* 0x000000090c00720c */ /* 0x000fe20003f66270 */
[----:B------:R-:W-:-:S05]  /*cc60*/  VIADD R12, R8, 0x40 ;  /* 0x00000040080c7836 */ /* 0x000fca0000000000 */
[-C--:B------:R-:W-:Y:S02]  /*cc70*/  ISETP.GE.AND P4, PT, R12, R9.reuse, PT ;  /* 0x000000090c00720c */ /* 0x080fe40003f86270 */
[----:B------:R-:W-:Y:S01]  /*cc80*/  IADD3 R12, R8, 0x60, RZ ;  /* 0x00000060080c7810 */ /* 0x000fe20007ffe0ff */
[----:B0-----:R-:W0:Y:S04]  /*cc90*/  SHFL.IDX PT, R2, R7, 0x2, 0x1c1f ;  /* 0x005c1f0007027f89 */ /* 0x001e2800000e0000 */
[----:B------:R-:W-:Y:S01]  /*cca0*/  @!P3 IMAD.WIDE.U32 R4, R21, 0x2, R4 ;  /* 0x000000021504b825 */ /* 0x000fe200078e0004 */
[----:B------:R-:W-:Y:S01]  /*ccb0*/  @!P3 LEA R29, R0, UR40, 0x1 ;  /* 0x00000028001dbc11 */ /* 0x000fe2000f8e08ff */
[----:B------:R-:W-:Y:S04]  /*ccc0*/  SHFL.IDX PT, R7, R7, 0x3, 0x1c1f ;  /* 0x007c1f0007077f89 */ /* 0x000fe800000e0000 */
[----:B------:R-:W-:Y:S04]  /*ccd0*/  @!P3 LDGSTS.E.BYPASS.LTC128B.128 [R29+0xe200], desc[UR38][R4.64], !P2 ;  /* 0x0e200000041dbfae */ /* 0x000fe8000d101d66 */
[----:B------:R-:W-:Y:S04]  /*cce0*/  @!P3 LDGSTS.E.BYPASS.LTC128B.128 [R29+0x11200], desc[UR38][R4.64+0x40], !P0 ;  /* 0x11200040041dbfae */ /* 0x000fe8000c101d66 */
[----:B------:R1:W-:Y:S01]  /*ccf0*/  @!P3 LDGSTS.E.BYPASS.LTC128B.128 [R29+0x14200], desc[UR38][R4.64+0x80], !P1 ;  /* 0x14200080041dbfae */ /* 0x0003e2000c901d66 */
[----:B------:R-:W-:Y:S01]  /*cd00*/  ISETP.GE.AND P3, PT, R12, R9, PT ;  /* 0x000000090c00720c */ /* 0x000fe20003f66270 */
[----:B0-----:R-:W-:-:S02]  /*cd10*/  IMAD.MOV.U32 R3, RZ, RZ, R2 ;  /* 0x000000ffff037224 */ /* 0x001fc400078e0002 */
[----:B------:R-:W-:Y:S02]  /*cd20*/  IMAD.MOV.U32 R2, RZ, RZ, R14 ;  /* 0x000000ffff027224 */ /* 0x000fe400078e000e */
[----:B------:R-:W0:Y:S01]  /*cd30*/  SHFL.IDX PT, R14, R6, 0x3, 0x1c1f ;  /* 0x007c1f00060e7f89 */ /* 0x000e2200000e0000 */
[----:B-1----:R-:W-:Y:S01]  /*cd40*/  @!P4 LEA R5, R0, UR40, 0x1 ;  /* 0x000000280005cc11 */ /* 0x002fe2000f8e08ff */
[----:B------:R-:W-:Y:S02]  /*cd50*/  @!P4 IMAD.WIDE.U32 R2, R21, 0x2, R2 ;  /* 0x000000021502c825 */ /* 0x000fe400078e0002 */
[----:B------:R-:W-:Y:S02]  /*cd60*/  SHFL.IDX PT, R29, R10, RZ, 0x1c1f ;  /* 0x001c1fff0a1d7589 */ /* 0x000fe400000e0000 */
[----:B------:R-:W-:Y:S02]  /*cd70*/  VIADD R4, R8, 0x80 ;  /* 0x0000008008047836 */ /* 0x000fe40000000000 */
[----:B------:R-:W1:Y:S04]  /*cd80*/  SHFL.IDX PT, R6, R20, RZ, 0x1c1f ;  /* 0x001c1fff14067589 */ /* 0x000e6800000e0000 */
[----:B------:R-:W-:Y:S04]  /*cd90*/  @!P4 LDGSTS.E.BYPASS.LTC128B.128 [R5+0xea00], desc[UR38][R2.64], !P2 ;  /* 0x0ea000000205cfae */ /* 0x000fe8000d101d66 */
[----:B------:R-:W-:Y:S04]  /*cda0*/  @!P4 LDGSTS.E.BYPASS.LTC128B.128 [R5+0x11a00], desc[UR38][R2.64+0x40], !P0 ;  /* 0x11a000400205cfae */ /* 0x000fe8000c101d66 */
[----:B------:R2:W-:Y:S01]  /*cdb0*/  @!P4 LDGSTS.E.BYPASS.LTC128B.128 [R5+0x14a00], desc[UR38][R2.64+0x80], !P1 ;  /* 0x14a000800205cfae */ /* 0x0005e2000c901d66 */
[----:B------:R-:W-:Y:S01]  /*cdc0*/  ISETP.GE.AND P4, PT, R4, R9, PT ;  /* 0x000000090400720c */ /* 0x000fe20003f86270 */
[----:B0-----:R-:W-:-:S02]  /*cdd0*/  IMAD.MOV.U32 R4, RZ, RZ, R14 ;  /* 0x000000ffff047224 */ /* 0x001fc400078e000e */
[----:B------:R-:W0:Y:S04]  /*cde0*/  SHFL.IDX PT, R10, R10, 0x1, 0x1c1f ;  /* 0x003c1f000a0a7f89 */ /* 0x000e2800000e0000 */
[----:B------:R3:W4:Y:S01]  /*cdf0*/  SHFL.IDX PT, R14, R20, 0x1, 0x1c1f ;  /* 0x003c1f00140e7f89 */ /* 0x00072200000e0000 */
[----:B--2---:R-:W-:Y:S01]  /*ce00*/  IMAD.MOV.U32 R5, RZ, RZ, R7 ;  /* 0x000000ffff057224 */ /* 0x004fe200078e0007 */
[C---:B------:R-:W-:Y:S01]  /*ce10*/  @!P3 LEA R7, R0.reuse, UR40, 0x1 ;  /* 0x000000280007bc11 */ /* 0x040fe2000f8e08ff */
[----:B-1----:R-:W-:Y:S01]  /*ce20*/  IMAD.MOV.U32 R2, RZ, RZ, R6 ;  /* 0x000000ffff027224 */ /* 0x002fe200078e0006 */
[----:B------:R-:W-:Y:S01]  /*ce30*/  MOV R6, 0x1 ;  /* 0x0000000100067802 */ /* 0x000fe20000000f00 */
[----:B------:R-:W-:Y:S01]  /*ce40*/  IMAD.MOV.U32 R3, RZ, RZ, R29 ;  /* 0x000000ffff037224 */ /* 0x000fe200078e001d */
[----:B------:R-:W-:Y:S01]  /*ce50*/  @!P4 LEA R29, R0, UR40, 0x1 ;  /* 0x00000028001dcc11 */ /* 0x000fe2000f8e08ff */
[----:B------:R-:W-:-:S04]  /*ce60*/  @!P3 IMAD.WIDE.U32 R4, R21, 0x2, R4 ;  /* 0x000000021504b825 */ /* 0x000fc800078e0004 */
[----:B------:R-:W-:Y:S01]  /*ce70*/  @!P4 IMAD.WIDE.U32 R2, R21, 0x2, R2 ;  /* 0x000000021502c825 */ /* 0x000fe200078e0002 */
[----:B------:R3:W-:Y:S04]  /*ce80*/  @!P3 LDGSTS.E.BYPASS.LTC128B.128 [R7+0xf200], desc[UR38][R4.64], !P2 ;  /* 0x0f2000000407bfae */ /* 0x0007e8000d101d66 */
[----:B------:R3:W-:Y:S04]  /*ce90*/  @!P3 LDGSTS.E.BYPASS.LTC128B.128 [R7+0x12200], desc[UR38][R4.64+0x40], !P0 ;  /* 0x122000400407bfae */ /* 0x0007e8000c101d66 */
[----:B------:R3:W-:Y:S04]  /*cea0*/  @!P3 LDGSTS.E.BYPASS.LTC128B.128 [R7+0x15200], desc[UR38][R4.64+0x80], !P1 ;  /* 0x152000800407bfae */ /* 0x0007e8000c901d66 */
[----:B------:R3:W-:Y:S04]  /*ceb0*/  @!P4 LDGSTS.E.BYPASS.LTC128B.128 [R29+0xfa00], desc[UR38][R2.64], !P2 ;  /* 0x0fa00000021dcfae */ /* 0x0007e8000d101d66 */
[----:B------:R3:W-:Y:S04]  /*cec0*/  @!P4 LDGSTS.E.BYPASS.LTC128B.128 [R29+0x12a00], desc[UR38][R2.64+0x40], !P0 ;  /* 0x12a00040021dcfae */ /* 0x0007e8000c101d66 */
[----:B0---4-:R3:W-:Y:S02]  /*ced0*/  @!P4 LDGSTS.E.BYPASS.LTC128B.128 [R29+0x15a00], desc[UR38][R2.64+0x80], !P1 ;  /* 0x15a00080021dcfae */ /* 0x0117e4000c901d66 */
.L_x_9487:
[----:B------:R-:W-:Y:S01]  /*cee0*/  VIADD R8, R8, 0xa0 ;  /* 0x000000a008087836 */ /* 0x000fe20000000000 */
[----:B------:R-:W-:Y:S01]  /*cef0*/  BSSY B0, `(.L_x_9394) ;  /* 0x000000e000007945 */ /* 0x000fe20003800000 */
[----:B---3--:R-:W-:Y:S02]  /*cf00*/  IMAD.MOV.U32 R4, RZ, RZ, 0x1 ;  /* 0x00000001ff047424 */ /* 0x008fe400078e00ff */
[----:B------:R-:W-:Y:S01]  /*cf10*/  IMAD.MOV.U32 R2, RZ, RZ, R14 ;  /* 0x000000ffff027224 */ /* 0x000fe200078e000e */
[----:B------:R-:W-:Y:S01]  /*cf20*/  ISETP.GE.AND P3, PT, R8, R9, PT ;  /* 0x000000090800720c */ /* 0x000fe20003f66270 */
[----:B------:R-:W-:-:S12]  /*cf30*/  IMAD.MOV.U32 R3, RZ, RZ, R10 ;  /* 0x000000ffff037224 */ /* 0x000fd800078e000a */
[----:B------:R-:W-:Y:S05]  /*cf40*/  @P3 BRA `(.L_x_9395) ;  /* 0x0000000000203947 */ /* 0x000fea0003800000 */
[----:B------:R-:W-:Y:S01]  /*cf50*/  IMAD.WIDE.U32 R2, R21, 0x2, R2 ;  /* 0x0000000215027825 */ /* 0x000fe200078e0002 */
[----:B------:R-:W-:-:S05]  /*cf60*/  LEA R5, R0, UR40, 0x1 ;  /* 0x0000002800057c11 */ /* 0x000fca000f8e08ff */
[----:B------:R-:W-:Y:S01]  /*cf70*/  @!PT LDS RZ, [RZ] ;  /* 0x00000000fffff984 */ /* 0x000fe20000000800 */
[----:B------:R-:W-:Y:S01]  /*cf80*/  @!PT LDS RZ, [RZ] ;  /* 0x00000000fffff984 */ /* 0x000fe20000000800 */
[----:B------:R-:W-:Y:S01]  /*cf90*/  @!PT LDS RZ, [RZ] ;  /* 0x00000000fffff984 */ /* 0x000fe20000000800 */
[----:B------:R0:W-:Y:S04]  /*cfa0*/  LDGSTS.E.BYPASS.LTC128B.128 [R5+0x10200], desc[UR38][R2.64], !P2 ;  /* 0x1020000002057fae */ /* 0x0001e8000d101d66 */
[----:B------:R0:W-:Y:S04]  /*cfb0*/  LDGSTS.E.BYPASS.LTC128B.128 [R5+0x13200], desc[UR38][R2.64+0x40], !P0 ;  /* 0x1320004002057fae */ /* 0x0001e8000c101d66 */
[----:B------:R0:W-:Y:S02]  /*cfc0*/  LDGSTS.E.BYPASS.LTC128B.128 [R5+0x16200], desc[UR38][R2.64+0x80], !P1 ;  /* 0x1620008002057fae */ /* 0x0001e4000c901d66 */
.L_x_9395:
[----:B------:R-:W-:Y:S05]  /*cfd0*/  BSYNC B0 ;  /* 0x0000000000007941 */ /* 0x000fea0003800000 */
.L_x_9394:
[----:B------:R-:W-:Y:S01]  /*cfe0*/  NOP ;  /* 0x0000000000007918 */ /* 0x000fe20000000000 */
[----:B------:R-:W-:Y:S01]  /*cff0*/  SYNCS.ARRIVE.TRANS64.RED.A0T1 RZ, [UR40+0x31c00], RZ ;  /* 0x031c00ffffff79a7 */ /* 0x000fe20008200428 */
[----:B------:R-:W-:Y:S01]  /*d000*/  SHF.L.U32 R0, R4, 0x1f, RZ ;  /* 0x0000001f04007819 */ /* 0x000fe200000006ff */
[----:B------:R-:W-:Y:S01]  /*d010*/  ARRIVES.LDGSTSBAR.64.TRANSCNT [UR40+0x31c00] ;  /* 0x031c0000ff0079b0 */ /* 0x000fe20008000aa8 */
[----:B------:R-:W-:Y:S01]  /*d020*/  NOP ;  /* 0x0000000000007918 */ /* 0x000fe20000000000 */
[----:B------:R-:W-:Y:S01]  /*d030*/  SYNCS.ARRIVE.TRANS64.A1T0 RZ, [UR40+0x31c00], RZ ;  /* 0x031c00ffffff79a7 */ /* 0x000fe20008100028 */
[----:B------:R-:W-:-:S05]  /*d040*/  VIADD R8, R26, 0xfffffffe ;  /* 0xfffffffe1a087836 */ /* 0x000fca0000000000 */
[----:B------:R-:W-:Y:S01]  /*d050*/  ISETP.GE.AND P1, PT, R8, R24, PT ;  /* 0x000000180800720c */ /* 0x000fe20003f26270 */
[----:B------:R-:W1:Y:S02]  /*d060*/  SYNCS.PHASECHK.TRANS64.TRYWAIT P0, [UR40+0x31c20], R0 ;  /* 0x031c2000ff0075a7 */ /* 0x000e640008000168 */
[----:B-1----:R-:W-:Y:S10]  /*d070*/  @!P0 BRA `(.L_x_9396) ;  /* 0x0000003000108947 */ /* 0x002ff40003800000 */
.L_x_9488:
[----:B0-----:R-:W-:Y:S01]  /*d080*/  MOV R0, RZ ;  /* 0x000000ff00007202 */ /* 0x001fe20000000f00 */
[----:B------:R-:W-:Y:S06]  /*d090*/  @!P1 BRA `(.L_x_9397) ;  /* 0x0000001c00609947 */ /* 0x000fec0003800000 */
[----:B------:R-:W-:Y:S01]  /*d0a0*/  UIADD3 UR4, UR42, 0x1, URZ ;  /* 0x000000012a047890 */ /* 0x000fe2000fffe03f */
[----:B------:R-:W0:Y:S01]  /*d0b0*/  S2R R4, SR_TID.X ;  /* 0x0000000000047919 */ /* 0x000e220000002100 */
[----:B------:R-:W-:Y:S01]  /*d0c0*/  LOP3.LUT R24, RZ, R24, RZ, 0x33, !PT ;  /* 0x00000018ff187212 */ /* 0x000fe200078e33ff */
[----:B------:R-:W-:-:S03]  /*d0d0*/  IMAD.MOV.U32 R6, RZ, RZ, 0x1 ;  /* 0x00000001ff067424 */ /* 0x000fc600078e00ff */
[----:B------:R-:W-:-:S05]  /*d0e0*/  IMAD R25, R25, UR4, RZ ;  /* 0x0000000419197c24 */ /* 0x000fca000f8e02ff */
[----:B------:R-:W-:-:S04]  /*d0f0*/  VIMNMX R25, R25, UR41, PT ;  /* 0x0000002919197c48 */ /* 0x000fc8000bfe0100 */
[----:B------:R-:W-:Y:S01]  /*d100*/  LOP3.LUT R2, RZ, R25, RZ, 0x33, !PT ;  /* 0x00000019ff027212 */ /* 0x000fe200078e33ff */
[----:B------:R-:W-:-:S05]  /*d110*/  IMAD.MOV R3, RZ, RZ, -R25 ;  /* 0x000000ffff037224 */ /* 0x000fca00078e0a19 */
[----:B------:R-:W-:-:S05]  /*d120*/  VIADDMNMX R24, R3, 0x1, R24, !PT ;  /* 0x0000000103187846 */ /* 0x000fca0007800118 */
[----:B------:R-:W-:Y:S02]  /*d130*/  VIADD R3, R24, 0xfffffffe ;  /* 0xfffffffe18037836 */ /* 0x000fe40000000000 */
[----:B------:R-:W-:-:S03]  /*d140*/  IMAD.IADD R9, R25, 0x1, R24 ;  /* 0x0000000119097824 */ /* 0x000fc600078e0218 */
[----:B------:R-:W-:Y:S02]  /*d150*/  ISETP.NE.AND P0, PT, R3, R2, PT ;  /* 0x000000020300720c */ /* 0x000fe40003f05270 */
[----:B0-----:R-:W-:Y:S01]  /*d160*/  LOP3.LUT R7, R4, 0x1f, RZ, 0xc0, !PT ;  /* 0x0000001f04077812 */ /* 0x001fe200078ec0ff */
[----:B------:R-:W-:Y:S01]  /*d170*/  IMAD.MOV.U32 R4, RZ, RZ, R16 ;  /* 0x000000ffff047224 */ /* 0x000fe200078e0010 */
[----:B------:R-:W-:-:S09]  /*d180*/  LOP3.LUT R10, R9, 0x1, RZ, 0xc0, !PT ;  /* 0x00000001090a7812 */ /* 0x000fd200078ec0ff */
[----:B------:R-:W-:Y:S05]  /*d190*/  @!P0 BRA `(.L_x_9398) ;  /* 0x0000001000cc8947 */ /* 0x000fea0003800000 */
[----:B------:R-:W-:Y:S01]  /*d1a0*/  BSSY B0, `(.L_x_9398) ;  /* 0x0000132000007945 */ /* 0x000fe20003800000 */
[----:B------:R-:W-:Y:S01]  /*d1b0*/  IADD3 R9, R9, -R10, RZ ;  /* 0x8000000a09097210 */ /* 0x000fe20007ffe0ff */
[----:B------:R-:W-:Y:S02]  /*d1c0*/  IMAD.MOV.U32 R11, RZ, RZ, 0x1 ;  /* 0x00000001ff0b7424 */ /* 0x000fe400078e00ff */
[----:B------:R-:W-:-:S07]  /*d1d0*/  IMAD.MOV.U32 R4, RZ, RZ, R16 ;  /* 0x000000ffff047224 */ /* 0x000fce00078e0010 */
.L_x_9433:
[----:B------:R-:W-:Y:S01]  /*d1e0*/  ISETP.NE.AND P0, PT, R22, RZ, PT ;  /* 0x000000ff1600720c */ /* 0x000fe20003f05270 */
[----:B------:R-:W-:Y:S01]  /*d1f0*/  VIADD R9, R9, 0xfffffffe ;  /* 0xfffffffe09097836 */ /* 0x000fe20000000000 */
[----:B------:R-:W-:Y:S04]  /*d200*/  BSSY B1, `(.L_x_9399) ;  /* 0x0000093000017945 */ /* 0x000fe80003800000 */
[----:B------:R-:W-:-:S07]  /*d210*/  ISETP.NE.AND P1, PT, R9, RZ, PT ;  /* 0x000000ff0900720c */ /* 0x000fce0003f25270 */
[----:B------:R-:W-:Y:S06]  /*d220*/  @!P0 BRA `(.L_x_9400) ;  /* 0x0000000800408947 */ /* 0x000fec0003800000 */
[----:B------:R-:W-:Y:S01]  /*d230*/  ISETP.NE.AND P0, PT, R23, RZ, PT ;  /* 0x000000ff1700720c */ /* 0x000fe20003f05270 */
[----:B------:R-:W-:Y:S01]  /*d240*/  IMAD.MOV.U32 R13, RZ, RZ, R8 ;  /* 0x000000ffff0d7224 */ /* 0x000fe200078e0008 */
[----:B------:R-:W-:-:S11]  /*d250*/  SHF.L.U32 R6, R11, 0x1f, RZ ;  /* 0x0000001f0b067819 */ /* 0x000fd600000006ff */
[----:B------:R-:W-:Y:S05]  /*d260*/  @!P0 BRA `(.L_x_9401) ;  /* 0x00000000004c8947 */ /* 0x000fea0003800000 */
        /* <DEDUP_REMOVED lines=19> */
.L_x_9401:
[----:B------:R-:W1:Y:S01]  /*d3a0*/  SYNCS.PHASECHK.TRANS64.TRYWAIT P0, [UR40+0x31c48], R6 ;  /* 0x031c4806ff0075a7 */ /* 0x000e620008000168 */
[----:B------:R-:W-:Y:S01]  /*d3b0*/  BSSY B2, `(.L_x_9402) ;  /* 0x0000003000027945 */ /* 0x000fe20003800000 */
[----:B------:R-:W-:-:S03]  /*d3c0*/  ISETP.NE.AND P2, PT, R28, RZ, PT ;  /* 0x000000ff1c00720c */ /* 0x000fc60003f45270 */
[----:B-1----:R-:W-:Y:S10]  /*d3d0*/  @!P0 BRA `(.L_x_9403) ;  /* 0x0000002c00508947 */ /* 0x002ff40003800000 */
.L_x_9489:
[----:B------:R-:W-:Y:S05]  /*d3e0*/  BSYNC B2 ;  /* 0x0000000000027941 */ /* 0x000fea0003800000 */
.L_x_9402:
[----:B------:R-:W-:Y:S04]  /*d3f0*/  BSSY B2, `(.L_x_9404) ;  /* 0x0000007000027945 */ /* 0x000fe80003800000 */
[----:B------:R-:W-:Y:S05]  /*d400*/  @P2 BRA `(.L_x_9405) ;  /* 0x0000000000142947 */ /* 0x000fea0003800000 */
[----:B------:R-:W-:Y:S01]  /*d410*/  ISETP.NE.AND P0, PT, R7, RZ, PT ;  /* 0x000000ff0700720c */ /* 0x000fe20003f05270 */
[----:B------:R-:W-:-:S04]  /*d420*/  IMAD.MOV.U32 R2, RZ, RZ, 0x6c00 ;  /* 0x00006c00ff027424 */ /* 0x000fc800078e00ff */
[----:B------:R2:W-:Y:S08]  /*d430*/  SYNCS.ARRIVE.TRANS64 RZ, [UR40+0x31c38], R2 ;  /* 0x031c3802ffff79a7 */ /* 0x0005f00008000028 */
[----:B--2---:R-:W-:Y:S05]  /*d440*/  @!P0 BRA `(.L_x_9405) ;  /* 0x0000000000048947 */ /* 0x004fea0003800000 */
[----:B------:R-:W-:Y:S01]  /*d450*/  BPT.TRAP 0x1 ;  /* 0x000000040000795c */ /* 0x000fe20000300000 */
.L_x_9405:
[----:B------:R-:W-:Y:S05]  /*d460*/  BSYNC B2 ;  /* 0x0000000000027941 */ /* 0x000fea0003800000 */
.L_x_9404:
[----:B0-----:R-:W-:Y:S01]  /*d470*/  IMAD.MOV.U32 R5, RZ, RZ, RZ ;  /* 0x000000ffff057224 */ /* 0x001fe200078e00ff */
[----:B------:R-:W-:Y:S01]  /*d480*/  ULDC.64 UR4, c[0x0][0x198] ;  /* 0x0000660000047ab9 */ /* 0x000fe20000000a00 */
[----:B------:R-:W-:Y:S01]  /*d490*/  PLOP3.LUT P0, PT, PT, PT, PT, 0x80, 0x0 ;  /* 0x000000000000781c */ /* 0x000fe20003f0f070 */
[----:B------:R-:W-:Y:S01]  /*d4a0*/  UIADD3 UR4, UP0, UR4, 0x370, URZ ;  /* 0x0000037004047890 */ /* 0x000fe2000ff1e03f */
[----:B------:R-:W-:Y:S01]  /*d4b0*/  IMAD R2, R13, 0x90, RZ ;  /* 0x000000900d027824 */ /* 0x000fe200078e02ff */
[----:B------:R-:W-:Y:S01]  /*d4c0*/  R2UR UR34, R5 ;  /* 0x00000000052272ca */ /* 0x000fe200000e0000 */
[----:B------:R-:W-:Y:S02]  /*d4d0*/  UIADD3 UR32, UR40, 0x1d600, URZ ;  /* 0x0001d60028207890 */ /* 0x000fe4000fffe03f */
[----:B------:R-:W-:Y:S02]  /*d4e0*/  UIADD3 UR33, UR40, 0x31c38, URZ ;  /* 0x00031c3828217890 */ /* 0x000fe4000fffe03f */
[----:B------:R-:W-:Y:S01]  /*d4f0*/  UIADD3.X UR5, URZ, UR5, URZ, UP0, !UPT ;  /* 0x000000053f057290 */ /* 0x000fe200087fe43f */
[----:B------:R-:W-:Y:S01]  /*d500*/  UMOV UR6, 0x0 ;  /* 0x0000000000067882 */ /* 0x000fe20000000000 */
[----:B------:R-:W-:-:S10]  /*d510*/  UMOV UR7, 0x14f00000 ;  /* 0x14f0000000077882 */ /* 0x000fd40000000000 */
.L_x_9406:
        /* <DEDUP_REMOVED lines=13> */
.L_x_9407:
        /* <DEDUP_REMOVED lines=15> */
.L_x_9408:
        /* <DEDUP_REMOVED lines=12> */
.L_x_9490:
[----:B------:R-:W-:Y:S05]  /*d7a0*/  BSYNC B2 ;  /* 0x0000000000027941 */ /* 0x000fea0003800000 */
.L_x_9409:
[----:B------:R-:W-:Y:S01]  /*d7b0*/  BSSY B2, `(.L_x_9411) ;  /* 0x0000009000027945 */ /* 0x000fe20003800000 */
[----:B------:R-:W-:Y:S02]  /*d7c0*/  IMAD.MOV.U32 R2, RZ, RZ, 0x0 ;  /* 0x00000000ff027424 */ /* 0x000fe400078e00ff */
[----:B01----:R-:W-:Y:S01]  /*d7d0*/  IMAD.MOV.U32 R3, RZ, RZ, 0x14f00000 ;  /* 0x14f00000ff037424 */ /* 0x003fe200078e00ff */
[----:B------:R-:W-:Y:S06]  /*d7e0*/  @P2 BRA `(.L_x_9412) ;  /* 0x0000000000142947 */ /* 0x000fec0003800000 */
[----:B------:R-:W-:Y:S01]  /*d7f0*/  ISETP.NE.AND P0, PT, R7, RZ, PT ;  /* 0x000000ff0700720c */ /* 0x000fe20003f05270 */
[----:B------:R-:W-:-:S04]  /*d800*/  IMAD.MOV.U32 R6, RZ, RZ, 0x6c00 ;  /* 0x00006c00ff067424 */ /* 0x000fc800078e00ff */
[----:B------:R0:W-:Y:S08]  /*d810*/  SYNCS.ARRIVE.TRANS64 RZ, [UR40+0x31c50], R6 ;  /* 0x031c5006ffff79a7 */ /* 0x0001f00008000028 */
[----:B0-----:R-:W-:Y:S05]  /*d820*/  @!P0 BRA `(.L_x_9412) ;  /* 0x0000000000048947 */ /* 0x001fea0003800000 */
[----:B------:R-:W-:Y:S01]  /*d830*/  BPT.TRAP 0x1 ;  /* 0x000000040000795c */ /* 0x000fe20000300000 */
.L_x_9412:
[----:B------:R-:W-:Y:S05]  /*d840*/  BSYNC B2 ;  /* 0x0000000000027941 */ /* 0x000fea0003800000 */
.L_x_9411:
        /* <DEDUP_REMOVED lines=10> */
.L_x_9413:
        /* <DEDUP_REMOVED lines=13> */
.L_x_9414:
        /* <DEDUP_REMOVED lines=13> */
.L_x_9415:
        /* <DEDUP_REMOVED lines=10> */
.L_x_9400:
[----:B------:R-:W-:Y:S05]  /*db30*/  BSYNC B1 ;  /* 0x0000000000017941 */ /* 0x000fea0003800000 */
.L_x_9399:
[----:B------:R-:W-:Y:S01]  /*db40*/  ISETP.NE.AND P0, PT, R22, RZ, PT ;  /* 0x000000ff1600720c */ /* 0x000fe20003f05270 */
[----:B------:R-:W-:Y:S01]  /*db50*/  BSSY B1, `(.L_x_9416) ;  /* 0x0000093000017945 */ /* 0x000fe20003800000 */
[----:B------:R-:W-:-:S11]  /*db60*/  LOP3.LUT R6, R11, 0x1, RZ, 0x3c, !PT ;  /* 0x000000010b067812 */ /* 0x000fd600078e3cff */
[----:B------:R-:W-:Y:S05]  /*db70*/  @!P0 BRA `(.L_x_9417) ;  /* 0x0000000800408947 */ /* 0x000fea0003800000 */
[----:B------:R-:W-:Y:S02]  /*db80*/  ISETP.NE.AND P0, PT, R23, RZ, PT ;  /* 0x000000ff1700720c */ /* 0x000fe40003f05270 */
[----:B------:R-:W-:Y:S02]  /*db90*/  SHF.L.U32 R12, R6, 0x1f, RZ ;  /* 0x0000001f060c7819 */ /* 0x000fe400000006ff */
[----:B------:R-:W-:-:S09]  /*dba0*/  IADD3 R13, R8, -0x1, RZ ;  /* 0xffffffff080d7810 */ /* 0x000fd20007ffe0ff */
        /* <DEDUP_REMOVED lines=20> */
.L_x_9418:
[----:B------:R-:W1:Y:S01]  /*dcf0*/  SYNCS.PHASECHK.TRANS64.TRYWAIT P0, [UR40+0x31c40], R12 ;  /* 0x031c400cff0075a7 */ /* 0x000e620008000168 */
[----:B------:R-:W-:Y:S01]  /*dd00*/  BSSY B2, `(.L_x_9419) ;  /* 0x0000003000027945 */ /* 0x000fe20003800000 */
[----:B------:R-:W-:-:S03]  /*dd10*/  ISETP.NE.AND P2, PT, R28, RZ, PT ;  /* 0x000000ff1c00720c */ /* 0x000fc60003f45270 */
[----:B-1----:R-:W-:Y:S10]  /*dd20*/  @!P0 BRA `(.L_x_9420) ;  /* 0x00000024002c8947 */ /* 0x002ff40003800000 */
.L_x_9491:
[----:B------:R-:W-:Y:S05]  /*dd30*/  BSYNC B2 ;  /* 0x0000000000027941 */ /* 0x000fea0003800000 */
.L_x_9419:
[----:B------:R-:W-:Y:S04]  /*dd40*/  BSSY B2, `(.L_x_9421) ;  /* 0x0000007000027945 */ /* 0x000fe80003800000 */
[----:B------:R-:W-:Y:S05]  /*dd50*/  @P2 BRA `(.L_x_9422) ;  /* 0x0000000000142947 */ /* 0x000fea0003800000 */
[----:B------:R-:W-:Y:S01]  /*dd60*/  ISETP.NE.AND P0, PT, R7, RZ, PT ;  /* 0x000000ff0700720c */ /* 0x000fe20003f05270 */
[----:B------:R-:W-:-:S04]  /*dd70*/  IMAD.MOV.U32 R2, RZ, RZ, 0x6c00 ;  /* 0x00006c00ff027424 */ /* 0x000fc800078e00ff */
[----:B------:R2:W-:Y:S08]  /*dd80*/  SYNCS.ARRIVE.TRANS64 RZ, [UR40+0x31c30], R2 ;  /* 0x031c3002ffff79a7 */ /* 0x0005f00008000028 */
[----:B--2---:R-:W-:Y:S05]  /*dd90*/  @!P0 BRA `(.L_x_9422) ;  /* 0x0000000000048947 */ /* 0x004fea0003800000 */
[----:B------:R-:W-:Y:S01]  /*dda0*/  BPT.TRAP 0x1 ;  /* 0x000000040000795c */ /* 0x000fe20000300000 */
.L_x_9422:
[----:B------:R-:W-:Y:S05]  /*ddb0*/  BSYNC B2 ;  /* 0x0000000000027941 */ /* 0x000fea0003800000 */
.L_x_9421:
[----:B0-----:R-:W-:Y:S01]  /*ddc0*/  MOV R5, RZ ;  /* 0x000000ff00057202 */ /* 0x001fe20000000f00 */
[----:B------:R-:W-:Y:S01]  /*ddd0*/  ULDC.64 UR4, c[0x0][0x198] ;  /* 0x0000660000047ab9 */ /* 0x000fe20000000a00 */
[----:B------:R-:W-:Y:S01]  /*dde0*/  PLOP3.LUT P0, PT, PT, PT, PT, 0x80, 0x0 ;  /* 0x000000000000781c */ /* 0x000fe20003f0f070 */
[----:B------:R-:W-:Y:S01]  /*ddf0*/  UIADD3 UR4, UP0, UR4, 0x370, URZ ;  /* 0x0000037004047890 */ /* 0x000fe2000ff1e03f */
[----:B------:R-:W-:Y:S01]  /*de00*/  R2UR UR10, R5 ;  /* 0x00000000050a72ca */ /* 0x000fe200000e0000 */
[----:B------:R-:W-:Y:S01]  /*de10*/  IMAD R2, R13, 0x90, RZ ;  /* 0x000000900d027824 */ /* 0x000fe200078e02ff */
[----:B------:R-:W-:Y:S02]  /*de20*/  UIADD3 UR8, UR40, 0x16a00, URZ ;  /* 0x00016a0028087890 */ /* 0x000fe4000fffe03f */
[----:B------:R-:W-:Y:S02]  /*de30*/  UIADD3 UR9, UR40, 0x31c30, URZ ;  /* 0x00031c3028097890 */ /* 0x000fe4000fffe03f */
[----:B------:R-:W-:Y:S01]  /*de40*/  UIADD3.X UR5, URZ, UR5, URZ, UP0, !UPT ;  /* 0x000000053f057290 */ /* 0x000fe200087fe43f */
[----:B------:R-:W-:Y:S01]  /*de50*/  UMOV UR6, 0x0 ;  /* 0x0000000000067882 */ /* 0x000fe20000000000 */
[----:B------:R-:W-:-:S10]  /*de60*/  UMOV UR7, 0x14f00000 ;  /* 0x14f0000000077882 */ /* 0x000fd40000000000 */
.L_x_9423:
        /* <DEDUP_REMOVED lines=14> */
.L_x_9424:
        /* <DEDUP_REMOVED lines=14> */
.L_x_9425:
        /* <DEDUP_REMOVED lines=12> */
.L_x_9492:
[----:B------:R-:W-:Y:S05]  /*e0f0*/  BSYNC B2 ;  /* 0x0000000000027941 */ /* 0x000fea0003800000 */
.L_x_9426:
        /* <DEDUP_REMOVED lines=9> */
.L_x_9429:
[----:B------:R-:W-:Y:S05]  /*e190*/  BSYNC B2 ;  /* 0x0000000000027941 */ /* 0x000fea0003800000 */
.L_x_9428:
        /* <DEDUP_REMOVED lines=10> */
.L_x_9430:
        /* <DEDUP_REMOVED lines=13> */
.L_x_9431:
        /* <DEDUP_REMOVED lines=13> */
.L_x_9432:
        /* <DEDUP_REMOVED lines=10> */
.L_x_9417:
[----:B------:R-:W-:Y:S05]  /*e480*/  BSYNC B1 ;  /* 0x0000000000017941 */ /* 0x000fea0003800000 */
.L_x_9416:
[----:B------:R-:W-:Y:S02]  /*e490*/  VIADD R8, R8, 0xfffffffe ;  /* 0xfffffffe08087836 */ /* 0x000fe40000000000 */
[----:B------:R-:W-:Y:S01]  /*e4a0*/  IMAD.MOV.U32 R11, RZ, RZ, R6 ;  /* 0x000000ffff0b7224 */ /* 0x000fe200078e0006 */
[----:B------:R-:W-:Y:S06]  /*e4b0*/  @P1 BRA `(.L_x_9433) ;  /* 0xffffffec00481947 */ /* 0x000fec000383ffff */
[----:B------:R-:W-:Y:S05]  /*e4c0*/  BSYNC B0 ;  /* 0x0000000000007941 */ /* 0x000fea0003800000 */
.L_x_9398:
[----:B------:R-:W-:Y:S01]  /*e4d0*/  ISETP.NE.AND P0, PT, R10, RZ, PT ;  /* 0x000000ff0a00720c */ /* 0x000fe20003f05270 */
[----:B------:R-:W-:-:S12]  /*e4e0*/  BSSY B0, `(.L_x_9397) ;  /* 0x0000093000007945 */ /* 0x000fd80003800000 */
[----:B------:R-:W-:Y:S05]  /*e4f0*/  @!P0 BRA `(.L_x_9434) ;  /* 0x0000000800448947 */ /* 0x000fea0003800000 */
[----:B------:R-:W-:Y:S01]  /*e500*/  ISETP.NE.AND P1, PT, R22, RZ, PT ;  /* 0x000000ff1600720c */ /* 0x000fe20003f25270 */
[----:B------:R-:W-:-:S12]  /*e510*/  IMAD.MOV.U32 R0, RZ, RZ, 0x1 ;  /* 0x00000001ff007424 */ /* 0x000fd800078e00ff */
[----:B------:R-:W-:Y:S05]  /*e520*/  @!P1 BRA `(.L_x_9434) ;  /* 0x0000000800389947 */ /* 0x000fea0003800000 */
[----:B------:R-:W-:Y:S02]  /*e530*/  ISETP.NE.AND P1, PT, R23, RZ, PT ;  /* 0x000000ff1700720c */ /* 0x000fe40003f25270 */
        /* <DEDUP_REMOVED lines=21> */
.L_x_9435:
[----:B------:R-:W1:Y:S01]  /*e690*/  SYNCS.PHASECHK.TRANS64.TRYWAIT P0, [UR40+0x31c48], R9 ;  /* 0x031c4809ff0075a7 */ /* 0x000e620008000168 */
[----:B------:R-:W-:Y:S01]  /*e6a0*/  BSSY B1, `(.L_x_9436) ;  /* 0x0000003000017945 */ /* 0x000fe20003800000 */
[----:B------:R-:W-:-:S03]  /*e6b0*/  ISETP.NE.AND P1, PT, R28, RZ, PT ;  /* 0x000000ff1c00720c */ /* 0x000fc60003f25270 */
[----:B-1----:R-:W-:Y:S10]  /*e6c0*/  @!P0 BRA `(.L_x_9437) ;  /* 0x0000001800f48947 */ /* 0x002ff40003800000 */
.L_x_9493:
[----:B------:R-:W-:Y:S05]  /*e6d0*/  BSYNC B1 ;  /* 0x0000000000017941 */ /* 0x000fea0003800000 */
.L_x_9436:
[----:B------:R-:W-:Y:S04]  /*e6e0*/  BSSY B1, `(.L_x_9438) ;  /* 0x0000007000017945 */ /* 0x000fe80003800000 */
[----:B------:R-:W-:Y:S05]  /*e6f0*/  @P1 BRA `(.L_x_9439) ;  /* 0x0000000000141947 */ /* 0x000fea0003800000 */
[----:B------:R-:W-:Y:S01]  /*e700*/  ISETP.NE.AND P0, PT, R7, RZ, PT ;  /* 0x000000ff0700720c */ /* 0x000fe20003f05270 */
[----:B-1----:R-:W-:-:S04]  /*e710*/  IMAD.MOV.U32 R2, RZ, RZ, 0x6c00 ;  /* 0x00006c00ff027424 */ /* 0x002fc800078e00ff */
[----:B------:R2:W-:Y:S08]  /*e720*/  SYNCS.ARRIVE.TRANS64 RZ, [UR40+0x31c38], R2 ;  /* 0x031c3802ffff79a7 */ /* 0x0005f00008000028 */
[----:B--2---:R-:W-:Y:S05]  /*e730*/  @!P0 BRA `(.L_x_9439) ;  /* 0x0000000000048947 */ /* 0x004fea0003800000 */
[----:B------:R-:W-:Y:S01]  /*e740*/  BPT.TRAP 0x1 ;  /* 0x000000040000795c */ /* 0x000fe20000300000 */
.L_x_9439:
[----:B------:R-:W-:Y:S05]  /*e750*/  BSYNC B1 ;  /* 0x0000000000017941 */ /* 0x000fea0003800000 */
.L_x_9438:
        /* <DEDUP_REMOVED lines=11> */
.L_x_9440:
        /* <DEDUP_REMOVED lines=14> */
.L_x_9441:
        /* <DEDUP_REMOVED lines=14> */
.L_x_9442:
        /* <DEDUP_REMOVED lines=11> */
.L_x_9494:
[----:B------:R-:W-:Y:S05]  /*ea80*/  BSYNC B1 ;  /* 0x0000000000017941 */ /* 0x000fea0003800000 */
.L_x_9443:
        /* <DEDUP_REMOVED lines=9> */
.L_x_9446:
[----:B------:R-:W-:Y:S05]  /*eb20*/  BSYNC B1 ;  /* 0x0000000000017941 */ /* 0x000fea0003800000 */
.L_x_9445:
        /* <DEDUP_REMOVED lines=10> */
.L_x_9447:
        /* <DEDUP_REMOVED lines=13> */
.L_x_9448:
        /* <DEDUP_REMOVED lines=13> */
.L_x_9449:
        /* <DEDUP_REMOVED lines=10> */
.L_x_9434:
[----:B------:R-:W-:Y:S05]  /*ee10*/  BSYNC B0 ;  /* 0x0000000000007941 */ /* 0x000fea0003800000 */
.L_x_9397:
[----:B------:R-:W-:Y:S01]  /*ee20*/  ISETP.NE.AND P0, PT, R22, RZ, PT ;  /* 0x000000ff1600720c */ /* 0x000fe20003f05270 */
[----:B------:R-:W-:-:S12]  /*ee30*/  BSSY B0, `(.L_x_9450) ;  /* 0x0000041000007945 */ /* 0x000fd80003800000 */
[----:B------:R-:W-:Y:S05]  /*ee40*/  @!P0 BRA `(.L_x_9451) ;  /* 0x0000000000fc8947 */ /* 0x000fea0003800000 */
[----:B------:R-:W-:Y:S01]  /*ee50*/  LEA R3, R0, UR40, 0x3 ;  /* 0x0000002800037c11 */ /* 0x000fe2000f8e18ff */
[----:B------:R-:W-:Y:S01]  /*ee60*/  BSSY B1, `(.L_x_9452) ;  /* 0x0000005000017945 */ /* 0x000fe20003800000 */
[----:B------:R-:W-:Y:S02]  /*ee70*/  SHF.L.U32 R2, R6, 0x1f, RZ ;  /* 0x0000001f06027819 */ /* 0x000fe400000006ff */
[----:B------:R-:W-:Y:S02]  /*ee80*/  ISETP.NE.AND P1, PT, R28, RZ, PT ;  /* 0x000000ff1c00720c */ /* 0x000fe40003f25270 */
[----:B------:R-:W0:Y:S02]  /*ee90*/  SYNCS.PHASECHK.TRANS64.TRYWAIT P0, [R3+URZ+0x31c60], R2 ;  /* 0x031c6002030075a7 */ /* 0x000e24000800017f */
[----:B0-----:R-:W-:Y:S09]  /*eea0*/  @!P0 BRA `(.L_x_9453) ;  /* 0x00000014002c8947 */ /* 0x001ff20003800000 */
.L_x_9495:
[----:B------:R-:W-:Y:S05]  /*eeb0*/  BSYNC B1 ;  /* 0x0000000000017941 */ /* 0x000fea0003800000 */
.L_x_9452:
        /* <DEDUP_REMOVED lines=8> */
.L_x_9455:
[----:B------:R-:W-:Y:S05]  /*ef40*/  BSYNC B1 ;  /* 0x0000000000017941 */ /* 0x000fea0003800000 */
.L_x_9454:
        /* <DEDUP_REMOVED lines=13> */
.L_x_9456:
        /* <DEDUP_REMOVED lines=13> */
.L_x_9457:
        /* <DEDUP_REMOVED lines=13> */
.L_x_9458:
        /* <DEDUP_REMOVED lines=8> */
.L_x_9451:
[----:B------:R-:W-:Y:S05]  /*f240*/  BSYNC B0 ;  /* 0x0000000000007941 */ /* 0x000fea0003800000 */
.L_x_9450:
[----:B------:R-:W-:Y:S02]  /*f250*/  VIADD R0, R0, 0x1 ;  /* 0x0000000100007836 */ /* 0x000fe40000000000 */
[----:B0-----:R-:W-:-:S03]  /*f260*/  IMAD.MOV.U32 R2, RZ, RZ, RZ ;  /* 0x000000ffff027224 */ /* 0x001fc600078e00ff */
[----:B------:R-:W-:-:S04]  /*f270*/  ISETP.NE.AND P0, PT, R0, 0x2, PT ;  /* 0x000000020000780c */ /* 0x000fc80003f05270 */
[----:B------:R-:W-:Y:S02]  /*f280*/  SEL R3, RZ, 0x1, P0 ;  /* 0x00000001ff037807 */ /* 0x000fe40000000000 */
[----:B------:R-:W-:Y:S02]  /*f290*/  SEL R0, R0, RZ, P0 ;  /* 0x000000ff00007207 */ /* 0x000fe40000000000 */
[----:B------:R-:W-:-:S07]  /*f2a0*/  LOP3.LUT R6, R6, R3, RZ, 0x3c, !PT ;  /* 0x0000000306067212 */ /* 0x000fce00078e3cff */
.L_x_9381:
[----:B------:R-:W0:Y:S01]  /*f2b0*/  S2R R4, SR_CgaCtaId ;  /* 0x0000000000047919 */ /* 0x000e220000008800 */
[----:B------:R-:W-:Y:S02]  /*f2c0*/  MOV R3, 0x400 ;  /* 0x0000040000037802 */ /* 0x000fe40000000f00 */
[----:B------:R-:W-:Y:S02]  /*f2d0*/  SHF.L.U32 R2, R2, 0x1f, RZ ;  /* 0x0000001f02027819 */ /* 0x000fe400000006ff */
[----:B0-----:R-:W-:-:S04]  /*f2e0*/  LEA R7, R4, R3, 0x18 ;  /* 0x0000000304077211 */ /* 0x001fc800078ec0ff */
[----:B------:R-:W0:Y:S02]  /*f2f0*/  SYNCS.PHASECHK.TRANS64.TRYWAIT P0, [R7+URZ+0x31c20], R2 ;  /* 0x031c2002070075a7 */ /* 0x000e24000800017f */
[----:B0-----:R-:W-:Y:S05]  /*f300*/  @!P0 BRA `(.L_x_9459) ;  /* 0x0000001000288947 */ /* 0x001fea0003800000 */
.L_x_9496:
[----:B------:R-:W-:-:S03]  /*f310*/  UMOV UR4, 0xffffffff ;  /* 0xffffffff00047882 */ /* 0x000fc60000000000 */
[----:B------:R-:W-:Y:S05]  /*f320*/  BRA.DIV UR4, `(.L_x_9460) ;  /* 0x0000001204347947 */ /* 0x000fea000b800000 */
[----:B0-----:R-:W0:Y:S02]  /*f330*/  S2R R2, SR_TID.X ;  /* 0x0000000000027919 */ /* 0x001e240000002100 */
[----:B0-----:R-:W-:-:S04]  /*f340*/  SHF.R.U32.HI R2, RZ, 0x5, R2 ;  /* 0x00000005ff027819 */ /* 0x001fc80000011602 */
[----:B------:R-:W-:-:S05]  /*f350*/  LOP3.LUT R2, R2, 0x3, RZ, 0xc0, !PT ;  /* 0x0000000302027812 */ /* 0x000fca00078ec0ff */
[----:B------:R0:W1:Y:S02]  /*f360*/  SHFL.IDX PT, R14, R2, RZ, 0x1f ;  /* 0x00001fff020e7589 */ /* 0x00006400000e0000 */
.L_x_9499:
[----:B-1----:R-:W-:-:S13]  /*f370*/  ISETP.NE.AND P0, PT, R14, RZ, PT ;  /* 0x000000ff0e00720c */ /* 0x002fda0003f05270 */
[----:B------:R-:W-:Y:S05]  /*f380*/  @P0 BRA `(.L_x_9353) ;  /* 0x0000000000840947 */ /* 0x000fea0003800000 */
[----:B------:R-:W-:-:S03]  /*f390*/  UMOV UR4, 0xffffffff ;  /* 0xffffffff00047882 */ /* 0x000fc60000000000 */
[----:B------:R-:W-:Y:S05]  /*f3a0*/  BRA.DIV UR4, `(.L_x_9461) ;  /* 0x0000001204487947 */ /* 0x000fea000b800000 */
[----:B------:R-:W-:-:S13]  /*f3b0*/  ELECT P6, URZ, PT ;  /* 0x00000000003f782f */ /* 0x000fda00038c0000 */
.L_x_9502:
[----:B------:R-:W-:Y:S05]  /*f3c0*/  @!P6 BRA `(.L_x_9353) ;  /* 0x000000000074e947 */ /* 0x000fea0003800000 */
[----:B------:R-:W-:-:S04]  /*f3d0*/  LOP3.LUT R27, R27, 0x2, RZ, 0xfc, !PT ;  /* 0x000000021b1b7812 */ /* 0x000fc800078efcff */
[----:B------:R-:W-:-:S13]  /*f3e0*/  ISETP.NE.AND P2, PT, R27, 0x3, PT ;  /* 0x000000031b00780c */ /* 0x000fda0003f45270 */
[----:B------:R-:W-:Y:S05]  /*f3f0*/  @!P2 BRA `(.L_x_9462) ;  /* 0x000000000004a947 */ /* 0x000fea0003800000 */
[----:B------:R-:W-:Y:S01]  /*f400*/  BPT.TRAP 0x1 ;  /* 0x000000040000795c */ /* 0x000fe20000300000 */
.L_x_9462:
[----:B------:R-:W-:Y:S01]  /*f410*/  VIADD R9, R7, 0x31c40 ;  /* 0x00031c4007097836 */ /* 0x000fe20000000000 */
[----:B------:R-:W-:Y:S01]  /*f420*/  SHF.L.U32 R4, R6, 0x1f, RZ ;  /* 0x0000001f06047819 */ /* 0x000fe200000006ff */
[C---:B0-----:R-:W-:Y:S02]  /*f430*/  VIADD R2, R0.reuse, 0x1 ;  /* 0x0000000100027836 */ /* 0x041fe40000000000 */
[----:B------:R-:W-:-:S03]  /*f440*/  IMAD R5, R0, 0x8, R9 ;  /* 0x0000000800057824 */ /* 0x000fc600078e0209 */
[C---:B------:R-:W-:Y:S01]  /*f450*/  ISETP.NE.AND P1, PT, R2.reuse, 0x2, PT ;  /* 0x000000020200780c */ /* 0x040fe20003f25270 */
[----:B------:R-:W0:Y:S03]  /*f460*/  SYNCS.PHASECHK.TRANS64.TRYWAIT P0, [R5+URZ], R4 ;  /* 0x00000004050075a7 */ /* 0x000e26000800017f */
[----:B------:R-:W-:Y:S02]  /*f470*/  SEL R3, RZ, 0x1, P1 ;  /* 0x00000001ff037807 */ /* 0x000fe40000800000 */
[----:B------:R-:W-:Y:S02]  /*f480*/  SEL R8, R2, RZ, P1 ;  /* 0x000000ff02087207 */ /* 0x000fe40000800000 */
[----:B------:R-:W-:Y:S02]  /*f490*/  LOP3.LUT R2, R6, R3, RZ, 0x3c, !PT ;  /* 0x0000000306027212 */ /* 0x000fe400078e3cff */
[----:B------:R-:W-:-:S02]  /*f4a0*/  LEA R3, R8, R9, 0x3 ;  /* 0x0000000908037211 */ /* 0x000fc400078e18ff */
[----:B------:R-:W-:Y:S01]  /*f4b0*/  SHF.L.U32 R2, R2, 0x1f, RZ ;  /* 0x0000001f02027819 */ /* 0x000fe200000006ff */
[----:B0-----:R-:W-:Y:S06]  /*f4c0*/  @!P0 BRA `(.L_x_9463) ;  /* 0x0000001000208947 */ /* 0x001fec0003800000 */
.L_x_9503:
[----:B------:R-:W1:Y:S02]  /*f4d0*/  SYNCS.PHASECHK.TRANS64.TRYWAIT P0, [R3+URZ], R2 ;  /* 0x00000002030075a7 */ /* 0x000e64000800017f */
[----:B-1----:R-:W-:Y:S05]  /*f4e0*/  @!P0 BRA `(.L_x_9464) ;  /* 0x00000010002c8947 */ /* 0x002fea0003800000 */
.L_x_9504:
[----:B------:R-:W-:Y:S05]  /*f4f0*/  @!P2 BRA `(.L_x_9465) ;  /* 0x000000000004a947 */ /* 0x000fea0003800000 */
[----:B------:R-:W-:Y:S01]  /*f500*/  BPT.TRAP 0x1 ;  /* 0x000000040000795c */ /* 0x000fe20000300000 */
.L_x_9465:
[----:B-1----:R-:W-:-:S04]  /*f510*/  VIADD R3, R7, 0x31c60 ;  /* 0x00031c6007037836 */ /* 0x002fc80000000000 */
[----:B0-----:R-:W-:-:S04]  /*f520*/  IMAD R5, R0, 0x8, R3 ;  /* 0x0000000800057824 */ /* 0x001fc800078e0203 */
[----:B------:R-:W0:Y:S02]  /*f530*/  SYNCS.PHASECHK.TRANS64.TRYWAIT P0, [R5+URZ], R4 ;  /* 0x00000004050075a7 */ /* 0x000e24000800017f */
[----:B0-----:R-:W-:Y:S05]  /*f540*/  @!P0 BRA `(.L_x_9466) ;  /* 0x0000001000288947 */ /* 0x001fea0003800000 */
.L_x_9505:
[----:B------:R-:W-:-:S07]  /*f550*/  IMAD R3, R8, 0x8, R3 ;  /* 0x0000000808037824 */ /* 0x000fce00078e0203 */
.L_x_9467:
[----:B-1----:R1:W2:Y:S02]  /*f560*/  SYNCS.PHASECHK.TRANS64.TRYWAIT P0, [R3+URZ], R2 ;  /* 0x00000002030075a7 */ /* 0x0022a4000800017f */
[----:B--2---:R-:W-:Y:S05]  /*f570*/  @!P0 NANOSLEEP.SYNCS 0x989680 ;  /* 0x009896800000895d */ /* 0x004fea0003900000 */
[----:B------:R-:W2:Y:S02]  /*f580*/  @!P0 SYNCS.PHASECHK.TRANS64 P0, [R3+URZ], R2 ;  /* 0x00000002030085a7 */ /* 0x000ea4000800007f */
[----:B--2---:R-:W-:Y:S05]  /*f590*/  @!P0 BRA `(.L_x_9467) ;  /* 0xfffffffc00f08947 */ /* 0x004fea000383ffff */
.L_x_9353:
[----:B------:R-:W-:Y:S05]  /*f5a0*/  BSYNC B6 ;  /* 0x0000000000067941 */ /* 0x000fea0003800000 */
.L_x_9350:
[----:B------:R-:W-:Y:S05]  /*f5b0*/  EXIT ;  /* 0x000000000000794d */ /* 0x000fea0003800000 */
.L_x_9357:
[----:B0-----:R-:W-:-:S04]  /*f5c0*/  IMAD.U32 R3, RZ, RZ, UR37 ;  /* 0x00000025ff037e24 */ /* 0x001fc8000f8e00ff */
[----:B------:R0:W1:Y:S03]  /*f5d0*/  SYNCS.PHASECHK.TRANS64.TRYWAIT P1, [R3+URZ+0x31c00], R0 ;  /* 0x031c0000030075a7 */ /* 0x000066000802017f */
[----:B-1----:R-:W-:Y:S05]  /*f5e0*/  @!P1 NANOSLEEP.SYNCS 0x989680 ;  /* 0x009896800000995d */ /* 0x002fea0003900000 */
[----:B------:R-:W1:Y:S02]  /*f5f0*/  @!P1 SYNCS.PHASECHK.TRANS64 P1, [R3+URZ+0x31c00], R0 ;  /* 0x031c0000030095a7 */ /* 0x000e64000802007f */
[----:B-1----:R-:W-:Y:S05]  /*f600*/  @!P1 BRA `(.L_x_9357) ;  /* 0xfffffffc00ec9947 */ /* 0x002fea000383ffff */
[----:B------:R-:W-:Y:S05]  /*f610*/  BRA `(.L_x_9468) ;  /* 0xffffff1800f87947 */ /* 0x000fea000383ffff */
.L_x_9361:
[----:B0-----:R-:W-:-:S04]  /*f620*/  IMAD.U32 R3, RZ, RZ, UR37 ;  /* 0x00000025ff037e24 */ /* 0x001fc8000f8e00ff */
[----:B------:R0:W2:Y:S03]  /*f630*/  SYNCS.PHASECHK.TRANS64.TRYWAIT P1, [R3+URZ+0x31c30], R0 ;  /* 0x031c3000030075a7 */ /* 0x0000a6000802017f */
[----:B--2---:R-:W-:Y:S05]  /*f640*/  @!P1 NANOSLEEP.SYNCS 0x989680 ;  /* 0x009896800000995d */ /* 0x004fea0003900000 */
[----:B------:R-:W2:Y:S02]  /*f650*/  @!P1 SYNCS.PHASECHK.TRANS64 P1, [R3+URZ+0x31c30], R0 ;  /* 0x031c3000030095a7 */ /* 0x000ea4000802007f */
[----:B--2---:R-:W-:Y:S05]  /*f660*/  @!P1 BRA `(.L_x_9361) ;  /* 0xfffffffc00ec9947 */ /* 0x004fea000383ffff */
[----:B------:R-:W-:Y:S05]  /*f670*/  BRA `(.L_x_9360) ;  /* 0xffffff1c00007947 */ /* 0x000fea000383ffff */
.L_x_9366:
[----:B-1----:R1:W2:Y:S02]  /*f680*/  SYNCS.PHASECHK.TRANS64.TRYWAIT P2, [R13+URZ+0x31c30], R12 ;  /* 0x031c300c0d0075a7 */ /* 0x0022a4000804017f */
[----:B--2---:R-:W-:Y:S05]  /*f690*/  @!P2 NANOSLEEP.SYNCS 0x989680 ;  /* 0x009896800000a95d */ /* 0x004fea0003900000 */
[----:B------:R-:W2:Y:S02]  /*f6a0*/  @!P2 SYNCS.PHASECHK.TRANS64 P2, [R13+URZ+0x31c30], R12 ;  /* 0x031c300c0d00a5a7 */ /* 0x000ea4000804007f */
[----:B--2---:R-:W-:Y:S05]  /*f6b0*/  @!P2 BRA `(.L_x_9366) ;  /* 0xfffffffc00f0a947 */ /* 0x004fea000383ffff */
[----:B------:R-:W-:Y:S05]  /*f6c0*/  BRA `(.L_x_9363) ;  /* 0xffffff6000587947 */ /* 0x000fea000383ffff */
.L_x_9370:
[----:B-1----:R-:W-:-:S04]  /*f6d0*/  MOV R12, UR6 ;  /* 0x00000006000c7c02 */ /* 0x002fc80008000f00 */
[----:B------:R1:W2:Y:S03]  /*f6e0*/  SYNCS.PHASECHK.TRANS64.TRYWAIT P2, [R12+URZ+0x31c50], R11 ;  /* 0x031c500b0c0075a7 */ /* 0x0002a6000804017f */
[----:B--2---:R-:W-:Y:S05]  /*f6f0*/  @!P2 NANOSLEEP.SYNCS 0x989680 ;  /* 0x009896800000a95d */ /* 0x004fea0003900000 */
[----:B------:R-:W2:Y:S02]  /*f700*/  @!P2 SYNCS.PHASECHK.TRANS64 P2, [R12+URZ+0x31c50], R11 ;  /* 0x031c500b0c00a5a7 */ /* 0x000ea4000804007f */
[----:B--2---:R-:W-:Y:S05]  /*f710*/  @!P2 BRA `(.L_x_9370) ;  /* 0xfffffffc00eca947 */ /* 0x004fea000383ffff */
[----:B------:R-:W-:Y:S05]  /*f720*/  BRA `(.L_x_9367) ;  /* 0xffffff7400f47947 */ /* 0x000fea000383ffff */
.L_x_9375:
[----:B--2---:R2:W4:Y:S02]  /*f730*/  SYNCS.PHASECHK.TRANS64.TRYWAIT P0, [R7+URZ+0x31c50], R6 ;  /* 0x031c5006070075a7 */ /* 0x004524000800017f */
[----:B----4-:R-:W-:Y:S05]  /*f740*/  @!P0 NANOSLEEP.SYNCS 0x989680 ;  /* 0x009896800000895d */ /* 0x010fea0003900000 */
[----:B------:R-:W4:Y:S02]  /*f750*/  @!P0 SYNCS.PHASECHK.TRANS64 P0, [R7+URZ+0x31c50], R6 ;  /* 0x031c5006070085a7 */ /* 0x000f24000800007f */
[----:B----4-:R-:W-:Y:S05]  /*f760*/  @!P0 BRA `(.L_x_9375) ;  /* 0xfffffffc00f08947 */ /* 0x010fea000383ffff */
[----:B------:R-:W-:Y:S05]  /*f770*/  BRA `(.L_x_9374) ;  /* 0xffffffa0000c7947 */ /* 0x000fea000383ffff */
.L_x_9386:
[----:B------:R-:W-:Y:S02]  /*f780*/  IMAD.MOV.U32 R13, RZ, RZ, R22 ;  /* 0x000000ffff0d7224 */ /* 0x000fe400078e0016 */
[----:B------:R-:W-:Y:S02]  /*f790*/  IMAD.MOV.U32 R12, RZ, RZ, RZ ;  /* 0x000000ffff0c7224 */ /* 0x000fe400078e00ff */
[----:B------:R-:W-:Y:S02]  /*f7a0*/  IMAD.MOV.U32 R11, RZ, RZ, 0x1f ;  /* 0x0000001fff0b7424 */ /* 0x000fe400078e00ff */
[----:B------:R-:W-:-:S07]  /*f7b0*/  IMAD.MOV.U32 R15, RZ, RZ, -0x1 ;  /* 0xffffffffff0f7424 */ /* 0x000fce00078e00ff */
[----:B------:R-:W-:Y:S05]  /*f7c0*/  WARPSYNC.COLLECTIVE R15, `(.L_x_9469) ;  /* 0x000000000f087348 */ /* 0x000fea0003c00000 */
[----:B------:R0:W1:Y:S02]  /*f7d0*/  SHFL.IDX P6, R14, R13, R12, R11 ;  /* 0x0000000c0d0e7389 */ /* 0x00006400000c000b */
[----:B01----:R-:W-:Y:S01]  /*f7e0*/  ENDCOLLECTIVE ;  /* 0x000000000000791b */ /* 0x003fe20003800000 */
.L_x_9469:
[----:B------:R-:W-:Y:S05]  /*f7f0*/  BRA `(.L_x_9470) ;  /* 0xffffffc800147947 */ /* 0x000fea000383ffff */
.L_x_9388:
[----:B------:R-:W-:Y:S01]  /*f800*/  BSSY B0, `(.L_x_9471) ;  /* 0x0000006000007945 */ /* 0x000fe20003800000 */
[----:B------:R-:W-:-:S07]  /*f810*/  IMAD.MOV.U32 R15, RZ, RZ, -0x1 ;  /* 0xffffffffff0f7424 */ /* 0x000fce00078e00ff */
[----:B------:R-:W-:Y:S05]  /*f820*/  WARPSYNC.COLLECTIVE R15, `(.L_x_9472) ;  /* 0x000000000f0c7348 */ /* 0x000fea0003c00000 */
[----:B------:R-:W-:Y:S02]  /*f830*/  ELECT P6, UR62, PT ;  /* 0x00000000003e782f */ /* 0x000fe400038c0000 */
[----:B------:R-:W-:Y:S01]  /*f840*/  MOV R14, UR62 ;  /* 0x0000003e000e7c02 */ /* 0x000fe20008000f00 */
[----:B------:R-:W-:Y:S10]  /*f850*/  ENDCOLLECTIVE ;  /* 0x000000000000791b */ /* 0x000ff40003800000 */
.L_x_9472:
[----:B------:R-:W-:Y:S05]  /*f860*/  BSYNC B0 ;  /* 0x0000000000007941 */ /* 0x000fea0003800000 */
.L_x_9471:
[----:B------:R-:W-:Y:S05]  /*f870*/  BRA `(.L_x_9473) ;  /* 0xffffffc800107947 */ /* 0x000fea000383ffff */
.L_x_9390:
[----:B-1----:R-:W-:-:S04]  /*f880*/  MOV R3, UR40 ;  /* 0x0000002800037c02 */ /* 0x002fc80008000f00 */
[----:B------:R1:W2:Y:S03]  /*f890*/  SYNCS.PHASECHK.TRANS64.TRYWAIT P0, [R3+URZ+0x31c40], R0 ;  /* 0x031c4000030075a7 */ /* 0x0002a6000800017f */
[----:B--2---:R-:W-:Y:S05]  /*f8a0*/  @!P0 NANOSLEEP.SYNCS 0x989680 ;  /* 0x009896800000895d */ /* 0x004fea0003900000 */
[----:B------:R-:W2:Y:S02]  /*f8b0*/  @!P0 SYNCS.PHASECHK.TRANS64 P0, [R3+URZ+0x31c40], R0 ;  /* 0x031c4000030085a7 */ /* 0x000ea4000800007f */
[----:B--2---:R-:W-:Y:S05]  /*f8c0*/  @!P0 BRA `(.L_x_9390) ;  /* 0xfffffffc00ec8947 */ /* 0x004fea000383ffff */
[----:B------:R-:W-:Y:S05]  /*f8d0*/  BRA `(.L_x_9474) ;  /* 0xffffffc800607947 */ /* 0x000fea000383ffff */
.L_x_9393:
[----:B------:R-:W-:Y:S01]  /*f8e0*/  IMAD R8, R12, 0xc0, R11 ;  /* 0x000000c00c087824 */ /* 0x000fe200078e020b */
[----:B------:R-:W0:Y:S01]  /*f8f0*/  LDC R5, c[0x0][0x448] ;  /* 0x00011200ff057b82 */ /* 0x000e220000000800 */
[----:B------:R-:W-:Y:S02]  /*f900*/  IMAD.MOV.U32 R13, RZ, RZ, R7 ;  /* 0x000000ffff0d7224 */ /* 0x000fe400078e0007 */
[----:B------:R-:W-:Y:S02]  /*f910*/  IMAD.MOV.U32 R12, RZ, RZ, RZ ;  /* 0x000000ffff0c7224 */ /* 0x000fe400078e00ff */
[----:B------:R-:W-:Y:S02]  /*f920*/  IMAD.MOV.U32 R11, RZ, RZ, 0x1c1f ;  /* 0x00001c1fff0b7424 */ /* 0x000fe400078e00ff */
[----:B------:R-:W-:Y:S02]  /*f930*/  IMAD.MOV.U32 R15, RZ, RZ, -0x1 ;  /* 0xffffffffff0f7424 */ /* 0x000fe400078e00ff */
[----:B------:R-:W-:-:S07]  /*f940*/  VIADD R4, R8, 0x20 ;  /* 0x0000002008047836 */ /* 0x000fce0000000000 */
[----:B0-----:R-:W-:Y:S05]  /*f950*/  WARPSYNC.COLLECTIVE R15, `(.L_x_9475) ;  /* 0x000000000f087348 */ /* 0x001fea0003c00000 */
[----:B------:R1:W2:Y:S02]  /*f960*/  SHFL.IDX P6, R14, R13, R12, R11 ;  /* 0x0000000c0d0e7389 */ /* 0x0002a400000c000b */
[----:B012---:R-:W-:Y:S01]  /*f970*/  ENDCOLLECTIVE ;  /* 0x000000000000791b */ /* 0x007fe20003800000 */
.L_x_9475:
[----:B------:R-:W-:Y:S01]  /*f980*/  MOV R13, R6 ;  /* 0x00000006000d7202 */ /* 0x000fe20000000f00 */
[----:B------:R-:W-:-:S07]  /*f990*/  IMAD.MOV.U32 R3, RZ, RZ, R14 ;  /* 0x000000ffff037224 */ /* 0x000fce00078e000e */
[----:B------:R-:W-:Y:S05]  /*f9a0*/  WARPSYNC.COLLECTIVE R15, `(.L_x_9476) ;  /* 0x000000000f087348 */ /* 0x000fea0003c00000 */
[----:B------:R0:W1:Y:S02]  /*f9b0*/  SHFL.IDX P6, R14, R13, R12, R11 ;  /* 0x0000000c0d0e7389 */ /* 0x00006400000c000b */
[----:B01----:R-:W-:Y:S01]  /*f9c0*/  ENDCOLLECTIVE ;  /* 0x000000000000791b */ /* 0x003fe20003800000 */
.L_x_9476:
[----:B------:R-:W-:Y:S02]  /*f9d0*/  ULDC UR4, c[0x0][0x288] ;  /* 0x0000a20000047ab9 */ /* 0x000fe40000000800 */
[----:B------:R-:W-:-:S05]  /*f9e0*/  IMAD R9, R5, UR4, RZ ;  /* 0x0000000405097c24 */ /* 0x000fca000f8e02ff */
[----:B------:R-:W-:Y:S01]  /*f9f0*/  ISETP.GE.AND P3, PT, R8, R9, PT ;  /* 0x000000090800720c */ /* 0x000fe20003f66270 */
[----:B------:R-:W-:Y:S02]  /*fa00*/  IMAD.MOV.U32 R13, RZ, RZ, R7 ;  /* 0x000000ffff0d7224 */ /* 0x000fe400078e0007 */
[----:B------:R-:W-:-:S10]  /*fa10*/  IMAD.MOV.U32 R12, RZ, RZ, 0x1 ;  /* 0x00000001ff0c7424 */ /* 0x000fd400078e00ff */
[----:B------:R-:W-:Y:S01]  /*fa20*/  @!P3 LEA R29, R0, UR40, 0x1 ;  /* 0x00000028001dbc11 */ /* 0x000fe2000f8e08ff */
[----:B------:R-:W-:-:S07]  /*fa30*/  IMAD.MOV.U32 R2, RZ, RZ, R14 ;  /* 0x000000ffff027224 */ /* 0x000fce00078e000e */
[----:B------:R-:W-:Y:S05]  /*fa40*/  WARPSYNC.COLLECTIVE R15, `(.L_x_9477) ;  /* 0x000000000f087348 */ /* 0x000fea0003c00000 */
[----:B------:R0:W1:Y:S02]  /*fa50*/  SHFL.IDX P6, R14, R13, R12, R11 ;  /* 0x0000000c0d0e7389 */ /* 0x00006400000c000b */
[----:B01----:R-:W-:Y:S01]  /*fa60*/  ENDCOLLECTIVE ;  /* 0x000000000000791b */ /* 0x003fe20003800000 */
.L_x_9477:
[----:B------:R-:W-:-:S05]  /*fa70*/  @!P3 IMAD.WIDE.U32 R2, R21, 0x2, R2 ;  /* 0x000000021502b825 */ /* 0x000fca00078e0002 */
[----:B------:R-:W-:Y:S01]  /*fa80*/  @!PT LDS RZ, [RZ] ;  /* 0x00000000fffff984 */ /* 0x000fe20000000800 */
[----:B------:R-:W-:Y:S01]  /*fa90*/  @!PT LDS RZ, [RZ] ;  /* 0x00000000fffff984 */ /* 0x000fe20000000800 */
[----:B------:R-:W-:Y:S01]  /*faa0*/  @!PT LDS RZ, [RZ] ;  /* 0x00000000fffff984 */ /* 0x000fe20000000800 */
[----:B------:R0:W-:Y:S04]  /*fab0*/  @!P3 LDGSTS.E.BYPASS.LTC128B.128 [R29+0xda00], desc[UR38][R2.64], !P2 ;  /* 0x0da00000021dbfae */ /* 0x0001e8000d101d66 */
[----:B------:R0:W-:Y:S01]  /*fac0*/  @!P3 LDGSTS.E.BYPASS.LTC128B.128 [R29+0x10a00], desc[UR38][R2.64+0x40], !P0 ;  /* 0x10a00040021dbfae */ /* 0x0001e2000c101d66 */
[----:B------:R-:W-:-:S03]  /*fad0*/  MOV R13, R6 ;  /* 0x00000006000d7202 */ /* 0x000fc60000000f00 */
[----:B------:R0:W-:Y:S01]  /*fae0*/  @!P3 LDGSTS.E.BYPASS.LTC128B.128 [R29+0x13a00], desc[UR38][R2.64+0x80], !P1 ;  /* 0x13a00080021dbfae */ /* 0x0001e2000c901d66 */
[----:B------:R-:W-:Y:S01]  /*faf0*/  ISETP.GE.AND P3, PT, R4, R9, PT ;  /* 0x000000090400720c */ /* 0x000fe20003f66270 */
[----:B------:R-:W-:-:S12]  /*fb00*/  IMAD.MOV.U32 R5, RZ, RZ, R14 ;  /* 0x000000ffff057224 */ /* 0x000fd800078e000e */
[----:B0-----:R-:W-:Y:S05]  /*fb10*/  WARPSYNC.COLLECTIVE R15, `(.L_x_9478) ;  /* 0x000000000f087348 */ /* 0x001fea0003c00000 */
[----:B------:R1:W2:Y:S02]  /*fb20*/  SHFL.IDX P6, R14, R13, R12, R11 ;  /* 0x0000000c0d0e7389 */ /* 0x0002a400000c000b */
[----:B012---:R-:W-:Y:S01]  /*fb30*/  ENDCOLLECTIVE ;  /* 0x000000000000791b */ /* 0x007fe20003800000 */
.L_x_9478:
[----:B------:R-:W-:Y:S01]  /*fb40*/  VIADD R2, R8, 0x40 ;  /* 0x0000004008027836 */ /* 0x000fe20000000000 */
[----:B------:R-:W-:Y:S01]  /*fb50*/  @!P3 LEA R29, R0, UR40, 0x1 ;  /* 0x00000028001dbc11 */ /* 0x000fe2000f8e08ff */
[----:B------:R-:W-:Y:S02]  /*fb60*/  IMAD.MOV.U32 R13, RZ, RZ, R7 ;  /* 0x000000ffff0d7224 */ /* 0x000fe400078e0007 */
[----:B------:R-:W-:Y:S02]  /*fb70*/  IMAD.MOV.U32 R12, RZ, RZ, 0x2 ;  /* 0x00000002ff0c7424 */ /* 0x000fe400078e00ff */
[----:B------:R-:W-:-:S07]  /*fb80*/  IMAD.MOV.U32 R4, RZ, RZ, R14 ;  /* 0x000000ffff047224 */ /* 0x000fce00078e000e */
[----:B------:R-:W-:Y:S05]  /*fb90*/  WARPSYNC.COLLECTIVE R15, `(.L_x_9479) ;  /* 0x000000000f087348 */ /* 0x000fea0003c00000 */
[----:B------:R0:W1:Y:S02]  /*fba0*/  SHFL.IDX P6, R14, R13, R12, R11 ;  /* 0x0000000c0d0e7389 */ /* 0x00006400000c000b */
[----:B01----:R-:W-:Y:S01]  /*fbb0*/  ENDCOLLECTIVE ;  /* 0x000000000000791b */ /* 0x003fe20003800000 */
.L_x_9479:
        /* <DEDUP_REMOVED lines=13> */
.L_x_9480:
[----:B------:R-:W-:Y:S01]  /*fc90*/  IMAD.MOV.U32 R3, RZ, RZ, R2 ;  /* 0x000000ffff037224 */ /* 0x000fe200078e0002 */
[----:B------:R-:W-:Y:S01]  /*fca0*/  @!P3 LEA R5, R0, UR40, 0x1 ;  /* 0x000000280005bc11 */ /* 0x000fe2000f8e08ff */
[----:B------:R-:W-:Y:S02]  /*fcb0*/  IMAD.MOV.U32 R13, RZ, RZ, R7 ;  /* 0x000000ffff0d7224 */ /* 0x000fe400078e0007 */
[----:B------:R-:W-:Y:S02]  /*fcc0*/  IMAD.MOV.U32 R12, RZ, RZ, 0x3 ;  /* 0x00000003ff0c7424 */ /* 0x000fe400078e00ff */
[----:B------:R-:W-:-:S07]  /*fcd0*/  IMAD.MOV.U32 R2, RZ, RZ, R14 ;  /* 0x000000ffff027224 */ /* 0x000fce00078e000e */
[----:B------:R-:W-:Y:S05]  /*fce0*/  WARPSYNC.COLLECTIVE R15, `(.L_x_9481) ;  /* 0x000000000f087348 */ /* 0x000fea0003c00000 */
[----:B------:R0:W1:Y:S02]  /*fcf0*/  SHFL.IDX P6, R14, R13, R12, R11 ;  /* 0x0000000c0d0e7389 */ /* 0x00006400000c000b */
[----:B01----:R-:W-:Y:S01]  /*fd00*/  ENDCOLLECTIVE ;  /* 0x000000000000791b */ /* 0x003fe20003800000 */
.L_x_9481:
        /* <DEDUP_REMOVED lines=8> */
[----:B------:R-:W-:-:S07]  /*fd90*/  IMAD.MOV.U32 R7, RZ, RZ, R14 ;  /* 0x000000ffff077224 */ /* 0x000fce00078e000e */
[----:B0-----:R-:W-:Y:S05]  /*fda0*/  WARPSYNC.COLLECTIVE R15, `(.L_x_9482) ;  /* 0x000000000f087348 */ /* 0x001fea0003c00000 */
[----:B------:R1:W2:Y:S02]  /*fdb0*/  SHFL.IDX P6, R14, R13, R12, R11 ;  /* 0x0000000c0d0e7389 */ /* 0x0002a400000c000b */
[----:B012---:R-:W-:Y:S01]  /*fdc0*/  ENDCOLLECTIVE ;  /* 0x000000000000791b */ /* 0x007fe20003800000 */
.L_x_9482:
[----:B------:R-:W-:Y:S02]  /*fdd0*/  VIADD R2, R8, 0x60 ;  /* 0x0000006008027836 */ /* 0x000fe40000000000 */
[----:B------:R-:W-:-:S03]  /*fde0*/  IMAD.MOV.U32 R5, RZ, RZ, R7 ;  /* 0x000000ffff057224 */ /* 0x000fc600078e0007 */
[----:B------:R-:W-:Y:S01]  /*fdf0*/  ISETP.GE.AND P3, PT, R2, R9, PT ;  /* 0x000000090200720c */ /* 0x000fe20003f66270 */
[----:B------:R-:W-:Y:S02]  /*fe00*/  VIADD R2, R8, 0x80 ;  /* 0x0000008008027836 */ /* 0x000fe40000000000 */
[----:B------:R-:W-:Y:S01]  /*fe10*/  IMAD.MOV.U32 R13, RZ, RZ, R10 ;  /* 0x000000ffff0d7224 */ /* 0x000fe200078e000a */
[----:B------:R-:W-:-:S09]  /*fe20*/  MOV R12, RZ ;  /* 0x000000ff000c7202 */ /* 0x000fd20000000f00 */
[----:B------:R-:W-:Y:S01]  /*fe30*/  @!P3 LEA R7, R0, UR40, 0x1 ;  /* 0x000000280007bc11 */ /* 0x000fe2000f8e08ff */
[----:B------:R-:W-:-:S07]  /*fe40*/  IMAD.MOV.U32 R4, RZ, RZ, R14 ;  /* 0x000000ffff047224 */ /* 0x000fce00078e000e */
[----:B------:R-:W-:Y:S05]  /*fe50*/  WARPSYNC.COLLECTIVE R15, `(.L_x_9483) ;  /* 0x000000000f087348 */ /* 0x000fea0003c00000 */
[----:B------:R0:W1:Y:S02]  /*fe60*/  SHFL.IDX P6, R14, R13, R12, R11 ;  /* 0x0000000c0d0e7389 */ /* 0x00006400000c000b */
[----:B01----:R-:W-:Y:S01]  /*fe70*/  ENDCOLLECTIVE ;  /* 0x000000000000791b */ /* 0x003fe20003800000 */
.L_x_9483:
[----:B------:R-:W-:-:S05]  /*fe80*/  @!P3 IMAD.WIDE.U32 R4, R21, 0x2, R4 ;  /* 0x000000021504b825 */ /* 0x000fca00078e0004 */
[----:B------:R-:W-:Y:S01]  /*fe90*/  @!PT LDS RZ, [RZ] ;  /* 0x00000000fffff984 */ /* 0x000fe20000000800 */
[----:B------:R-:W-:Y:S01]  /*fea0*/  @!PT LDS RZ, [RZ] ;  /* 0x00000000fffff984 */ /* 0x000fe20000000800 */
[----:B------:R-:W-:Y:S01]  /*feb0*/  @!PT LDS RZ, [RZ] ;  /* 0x00000000fffff984 */ /* 0x000fe20000000800 */
[----:B------:R0:W-:Y:S04]  /*fec0*/  @!P3 LDGSTS.E.BYPASS.LTC128B.128 [R7+0xf200], desc[UR38][R4.64], !P2 ;  /* 0x0f2000000407bfae */ /* 0x0001e8000d101d66 */
[----:B------:R0:W-:Y:S01]  /*fed0*/  @!P3 LDGSTS.E.BYPASS.LTC128B.128 [R7+0x12200], desc[UR38][R4.64+0x40], !P0 ;  /* 0x122000400407bfae */ /* 0x0001e2000c101d66 */
[----:B------:R-:W-:-:S03]  /*fee0*/  IMAD.MOV.U32 R13, RZ, RZ, R20 ;  /* 0x000000ffff0d7224 */ /* 0x000fc600078e0014 */
[----:B------:R0:W-:Y:S01]  /*fef0*/  @!P3 LDGSTS.E.BYPASS.LTC128B.128 [R7+0x15200], desc[UR38][R4.64+0x80], !P1 ;  /* 0x152000800407bfae */ /* 0x0001e2000c901d66 */
[----:B------:R-:W-:Y:S01]  /*ff00*/  ISETP.GE.AND P3, PT, R2, R9, PT ;  /* 0x000000090200720c */ /* 0x000fe20003f66270 */
[----:B------:R-:W-:-:S12]  /*ff10*/  IMAD.MOV.U32 R29, RZ, RZ, R14 ;  /* 0x000000ffff1d7224 */ /* 0x000fd800078e000e */
[----:B0-----:R-:W-:Y:S05]  /*ff20*/  WARPSYNC.COLLECTIVE R15, `(.L_x_9484) ;  /* 0x000000000f087348 */ /* 0x001fea0003c00000 */
[----:B------:R1:W2:Y:S02]  /*ff30*/  SHFL.IDX P6, R14, R13, R12, R11 ;  /* 0x0000000c0d0e7389 */ /* 0x0002a400000c000b */
[----:B012---:R-:W-:Y:S01]  /*ff40*/  ENDCOLLECTIVE ;  /* 0x000000000000791b */ /* 0x007fe20003800000 */
.L_x_9484:
[----:B------:R-:W-:Y:S01]  /*ff50*/  IMAD.MOV.U32 R3, RZ, RZ, R29 ;  /* 0x000000ffff037224 */ /* 0x000fe200078e001d */
[----:B------:R-:W-:Y:S02]  /*ff60*/  @!P3 LEA R29, R0, UR40, 0x1 ;  /* 0x00000028001dbc11 */ /* 0x000fe4000f8e08ff */
[----:B------:R-:W-:Y:S01]  /*ff70*/  MOV R13, R10 ;  /* 0x0000000a000d7202 */ /* 0x000fe20000000f00 */
[----:B------:R-:W-:Y:S02]  /*ff80*/  IMAD.MOV.U32 R12, RZ, RZ, 0x1 ;  /* 0x00000001ff0c7424 */ /* 0x000fe400078e00ff */
[----:B------:R-:W-:-:S07]  /*ff90*/  IMAD.MOV.U32 R6, RZ, RZ, R14 ;  /* 0x000000ffff067224 */ /* 0x000fce00078e000e */
[----:B------:R-:W-:Y:S05]  /*ffa0*/  WARPSYNC.COLLECTIVE R15, `(.L_x_9485) ;  /* 0x000000000f087348 */ /* 0x000fea0003c00000 */
[----:B------:R0:W1:Y:S02]  /*ffb0*/  SHFL.IDX P6, R14, R13, R12, R11 ;  /* 0x0000000c0d0e7389 */ /* 0x00006400000c000b */
[----:B01----:R-:W-:Y:S01]  /*ffc0*/  ENDCOLLECTIVE ;  /* 0x000000000000791b */ /* 0x003fe20003800000 */
.L_x_9485:
[----:B------:R-:W-:Y:S02]  /*ffd0*/  IMAD.MOV.U32 R2, RZ, RZ, R6 ;  /* 0x000000ffff027224 */ /* 0x000fe400078e0006 */
[----:B------:R-:W-:Y:S02]  /*ffe0*/  IMAD.MOV.U32 R6, RZ, RZ, 0x1 ;  /* 0x00000001ff067424 */ /* 0x000fe400078e00ff */
[----:B------:R-:W-:-:S05]  /*fff0*/  @!P3 IMAD.WIDE.U32 R2, R21, 0x2, R2 ;  /* 0x000000021502b825 */ /* 0x000fca00078e0002 */
[----:B------:R-:W-:Y:S01]  /*10000*/  @!PT LDS RZ, [RZ] ;  /* 0x00000000fffff984 */ /* 0x000fe20000000800 */
[----:B------:R-:W-:Y:S01]  /*10010*/  @!PT LDS RZ, [RZ] ;  /* 0x00000000fffff984 */ /* 0x000fe20000000800 */
[----:B------:R-:W-:Y:S01]  /*10020*/  @!PT LDS RZ, [RZ] ;  /* 0x00000000fffff984 */ /* 0x000fe20000000800 */
[----:B------:R0:W-:Y:S01]  /*10030*/  @!P3 LDGSTS.E.BYPASS.LTC128B.128 [R29+0xfa00], desc[UR38][R2.64], !P2 ;  /* 0x0fa00000021dbfae */ /* 0x0001e2000d101d66 */
[----:B------:R-:W-:-:S03]  /*10040*/  IMAD.MOV.U32 R13, RZ, RZ, R20 ;  /* 0x000000ffff0d7224 */ /* 0x000fc600078e0014 */
[----:B------:R0:W-:Y:S04]  /*10050*/  @!P3 LDGSTS.E.BYPASS.LTC128B.128 [R29+0x12a00], desc[UR38][R2.64+0x40], !P0 ;  /* 0x12a00040021dbfae */ /* 0x0001e8000c101d66 */
[----:B------:R0:W-:Y:S01]  /*10060*/  @!P3 LDGSTS.E.BYPASS.LTC128B.128 [R29+0x15a00], desc[UR38][R2.64+0x80], !P1 ;  /* 0x15a00080021dbfae */ /* 0x0001e2000c901d66 */
[----:B------:R-:W-:-:S07]  /*10070*/  IMAD.MOV.U32 R10, RZ, RZ, R14 ;  /* 0x000000ffff0a7224 */ /* 0x000fce00078e000e */
[----:B0-----:R-:W-:Y:S05]  /*10080*/  WARPSYNC.COLLECTIVE R15, `(.L_x_9486) ;  /* 0x000000000f087348 */ /* 0x001fea0003c00000 */
[----:B------:R1:W2:Y:S02]  /*10090*/  SHFL.IDX P6, R14, R13, R12, R11 ;  /* 0x0000000c0d0e7389 */ /* 0x0002a400000c000b */
[----:B012---:R-:W-:Y:S01]  /*100a0*/  ENDCOLLECTIVE ;  /* 0x000000000000791b */ /* 0x007fe20003800000 */
.L_x_9486:
[----:B------:R-:W-:Y:S05]  /*100b0*/  BRA `(.L_x_9487) ;  /* 0xffffffcc00887947 */ /* 0x000fea000383ffff */
.L_x_9396:
[----:B0-----:R-:W-:-:S04]  /*100c0*/  IMAD.U32 R3, RZ, RZ, UR40 ;  /* 0x00000028ff037e24 */ /* 0x001fc8000f8e00ff */
[----:B------:R0:W1:Y:S03]  /*100d0*/  SYNCS.PHASECHK.TRANS64.TRYWAIT P0, [R3+URZ+0x31c20], R0 ;  /* 0x031c2000030075a7 */ /* 0x000066000800017f */
[----:B-1----:R-:W-:Y:S05]  /*100e0*/  @!P0 NANOSLEEP.SYNCS 0x989680 ;  /* 0x009896800000895d */ /* 0x002fea0003900000 */
[----:B------:R-:W1:Y:S02]  /*100f0*/  @!P0 SYNCS.PHASECHK.TRANS64 P0, [R3+URZ+0x31c20], R0 ;  /* 0x031c2000030085a7 */ /* 0x000e64000800007f */
[----:B-1----:R-:W-:Y:S05]  /*10100*/  @!P0 BRA `(.L_x_9396) ;  /* 0xfffffffc00ec8947 */ /* 0x002fea000383ffff */
[----:B------:R-:W-:Y:S05]  /*10110*/  BRA `(.L_x_9488) ;  /* 0xffffffcc00d87947 */ /* 0x000fea000383ffff */
.L_x_9403:
[----:B-1----:R-:W-:-:S04]  /*10120*/  MOV R3, UR40 ;  /* 0x0000002800037c02 */ /* 0x002fc80008000f00 */
[----:B------:R1:W2:Y:S03]  /*10130*/  SYNCS.PHASECHK.TRANS64.TRYWAIT P0, [R3+URZ+0x31c48], R6 ;  /* 0x031c4806030075a7 */ /* 0x0002a6000800017f */
[----:B--2---:R-:W-:Y:S05]  /*10140*/  @!P0 NANOSLEEP.SYNCS 0x989680 ;  /* 0x009896800000895d */ /* 0x004fea0003900000 */
[----:B------:R-:W2:Y:S02]  /*10150*/  @!P0 SYNCS.PHASECHK.TRANS64 P0, [R3+URZ+0x31c48], R6 ;  /* 0x031c4806030085a7 */ /* 0x000ea4000800007f */
[----:B--2---:R-:W-:Y:S05]  /*10160*/  @!P0 BRA `(.L_x_9403) ;  /* 0xfffffffc00ec8947 */ /* 0x004fea000383ffff */
[----:B------:R-:W-:Y:S05]  /*10170*/  BRA `(.L_x_9489) ;  /* 0xffffffd000987947 */ /* 0x000fea000383ffff */
.L_x_9410:
[----:B01----:R-:W-:-:S04]  /*10180*/  IMAD.U32 R3, RZ, RZ, UR40 ;  /* 0x00000028ff037e24 */ /* 0x003fc8000f8e00ff */
[----:B------:R0:W1:Y:S03]  /*10190*/  SYNCS.PHASECHK.TRANS64.TRYWAIT P0, [R3+URZ+0x31c60], R6 ;  /* 0x031c6006030075a7 */ /* 0x000066000800017f */
[----:B-1----:R-:W-:Y:S05]  /*101a0*/  @!P0 NANOSLEEP.SYNCS 0x989680 ;  /* 0x009896800000895d */ /* 0x002fea0003900000 */
[----:B------:R-:W1:Y:S02]  /*101b0*/  @!P0 SYNCS.PHASECHK.TRANS64 P0, [R3+URZ+0x31c60], R6 ;  /* 0x031c6006030085a7 */ /* 0x000e64000800007f */
[----:B-1----:R-:W-:Y:S05]  /*101c0*/  @!P0 BRA `(.L_x_9410) ;  /* 0xfffffffc00ec8947 */ /* 0x002fea000383ffff */
[----:B------:R-:W-:Y:S05]  /*101d0*/  BRA `(.L_x_9490) ;  /* 0xffffffd400707947 */ /* 0x000fea000383ffff */
.L_x_9420:
[----:B-1----:R-:W-:-:S04]  /*101e0*/  IMAD.U32 R3, RZ, RZ, UR40 ;  /* 0x00000028ff037e24 */ /* 0x002fc8000f8e00ff */
[----:B------:R1:W2:Y:S03]  /*101f0*/  SYNCS.PHASECHK.TRANS64.TRYWAIT P0, [R3+URZ+0x31c40], R12 ;  /* 0x031c400c030075a7 */ /* 0x0002a6000800017f */
[----:B--2---:R-:W-:Y:S05]  /*10200*/  @!P0 NANOSLEEP.SYNCS 0x989680 ;  /* 0x009896800000895d */ /* 0x004fea0003900000 */
[----:B------:R-:W2:Y:S02]  /*10210*/  @!P0 SYNCS.PHASECHK.TRANS64 P0, [R3+URZ+0x31c40], R12 ;  /* 0x031c400c030085a7 */ /* 0x000ea4000800007f */
[----:B--2---:R-:W-:Y:S05]  /*10220*/  @!P0 BRA `(.L_x_9420) ;  /* 0xfffffffc00ec8947 */ /* 0x004fea000383ffff */
[----:B------:R-:W-:Y:S05]  /*10230*/  BRA `(.L_x_9491) ;  /* 0xffffffd800bc7947 */ /* 0x000fea000383ffff */
.L_x_9427:
[----:B0-----:R-:W-:-:S04]  /*10240*/  IMAD.U32 R3, RZ, RZ, UR40 ;  /* 0x00000028ff037e24 */ /* 0x001fc8000f8e00ff */
[----:B------:R0:W1:Y:S03]  /*10250*/  SYNCS.PHASECHK.TRANS64.TRYWAIT P0, [R3+URZ+0x31c68], R2 ;  /* 0x031c6802030075a7 */ /* 0x000066000800017f */
[----:B-1----:R-:W-:Y:S05]  /*10260*/  @!P0 NANOSLEEP.SYNCS 0x989680 ;  /* 0x009896800000895d */ /* 0x002fea0003900000 */
[----:B------:R-:W1:Y:S02]  /*10270*/  @!P0 SYNCS.PHASECHK.TRANS64 P0, [R3+URZ+0x31c68], R2 ;  /* 0x031c6802030085a7 */ /* 0x000e64000800007f */
[----:B-1----:R-:W-:Y:S05]  /*10280*/  @!P0 BRA `(.L_x_9427) ;  /* 0xfffffffc00ec8947 */ /* 0x002fea000383ffff */
[----:B------:R-:W-:Y:S05]  /*10290*/  BRA `(.L_x_9492) ;  /* 0xffffffdc00947947 */ /* 0x000fea000383ffff */
.L_x_9437:
[----:B-1----:R-:W-:-:S04]  /*102a0*/  IMAD.U32 R2, RZ, RZ, UR40 ;  /* 0x00000028ff027e24 */ /* 0x002fc8000f8e00ff */
[----:B------:R1:W2:Y:S03]  /*102b0*/  SYNCS.PHASECHK.TRANS64.TRYWAIT P0, [R2+URZ+0x31c48], R9 ;  /* 0x031c4809020075a7 */ /* 0x0002a6000800017f */
[----:B--2---:R-:W-:Y:S05]  /*102c0*/  @!P0 NANOSLEEP.SYNCS 0x989680 ;  /* 0x009896800000895d */ /* 0x004fea0003900000 */
[----:B------:R-:W2:Y:S02]  /*102d0*/  @!P0 SYNCS.PHASECHK.TRANS64 P0, [R2+URZ+0x31c48], R9 ;  /* 0x031c4809020085a7 */ /* 0x000ea4000800007f */
[----:B--2---:R-:W-:Y:S05]  /*102e0*/  @!P0 BRA `(.L_x_9437) ;  /* 0xfffffffc00ec8947 */ /* 0x004fea000383ffff */
[----:B------:R-:W-:Y:S05]  /*102f0*/  BRA `(.L_x_9493) ;  /* 0xffffffe000f47947 */ /* 0x000fea000383ffff */
.L_x_9444:
[----:B0-----:R-:W-:-:S04]  /*10300*/  IMAD.U32 R2, RZ, RZ, UR40 ;  /* 0x00000028ff027e24 */ /* 0x001fc8000f8e00ff */
[----:B------:R0:W1:Y:S03]  /*10310*/  SYNCS.PHASECHK.TRANS64.TRYWAIT P0, [R2+URZ+0x31c60], R9 ;  /* 0x031c6009020075a7 */ /* 0x000066000800017f */
[----:B-1----:R-:W-:Y:S05]  /*10320*/  @!P0 NANOSLEEP.SYNCS 0x989680 ;  /* 0x009896800000895d */ /* 0x002fea0003900000 */
[----:B------:R-:W1:Y:S02]  /*10330*/  @!P0 SYNCS.PHASECHK.TRANS64 P0, [R2+URZ+0x31c60], R9 ;  /* 0x031c6009020085a7 */ /* 0x000e64000800007f */
[----:B-1----:R-:W-:Y:S05]  /*10340*/  @!P0 BRA `(.L_x_9444) ;  /* 0xfffffffc00ec8947 */ /* 0x002fea000383ffff */
[----:B------:R-:W-:Y:S05]  /*10350*/  BRA `(.L_x_9494) ;  /* 0xffffffe400c87947 */ /* 0x000fea000383ffff */
.L_x_9453:
[----:B0-----:R0:W1:Y:S02]  /*10360*/  SYNCS.PHASECHK.TRANS64.TRYWAIT P0, [R3+URZ+0x31c60], R2 ;  /* 0x031c6002030075a7 */ /* 0x001064000800017f */
[----:B-1----:R-:W-:Y:S05]  /*10370*/  @!P0 NANOSLEEP.SYNCS 0x989680 ;  /* 0x009896800000895d */ /* 0x002fea0003900000 */
[----:B------:R-:W1:Y:S02]  /*10380*/  @!P0 SYNCS.PHASECHK.TRANS64 P0, [R3+URZ+0x31c60], R2 ;  /* 0x031c6002030085a7 */ /* 0x000e64000800007f */
[----:B-1----:R-:W-:Y:S05]  /*10390*/  @!P0 BRA `(.L_x_9453) ;  /* 0xfffffffc00f08947 */ /* 0x002fea000383ffff */
[----:B------:R-:W-:Y:S05]  /*103a0*/  BRA `(.L_x_9495) ;  /* 0xffffffe800c07947 */ /* 0x000fea000383ffff */
.L_x_9459:
[----:B0-----:R0:W1:Y:S02]  /*103b0*/  SYNCS.PHASECHK.TRANS64.TRYWAIT P0, [R7+URZ+0x31c20], R2 ;  /* 0x031c2002070075a7 */ /* 0x001064000800017f */
[----:B-1----:R-:W-:Y:S05]  /*103c0*/  @!P0 NANOSLEEP.SYNCS 0x989680 ;  /* 0x009896800000895d */ /* 0x002fea0003900000 */
[----:B------:R-:W1:Y:S02]  /*103d0*/  @!P0 SYNCS.PHASECHK.TRANS64 P0, [R7+URZ+0x31c20], R2 ;  /* 0x031c2002070085a7 */ /* 0x000e64000800007f */
[----:B-1----:R-:W-:Y:S05]  /*103e0*/  @!P0 BRA `(.L_x_9459) ;  /* 0xfffffffc00f08947 */ /* 0x002fea000383ffff */
[----:B------:R-:W-:Y:S05]  /*103f0*/  BRA `(.L_x_9496) ;  /* 0xffffffec00c47947 */ /* 0x000fea000383ffff */
.L_x_9460:
[----:B------:R-:W1:Y:S01]  /*10400*/  S2R R3, SR_TID.X ;  /* 0x0000000000037919 */ /* 0x000e620000002100 */
[----:B------:R-:W-:Y:S01]  /*10410*/  BSSY B0, `(.L_x_9497) ;  /* 0x000000a000007945 */ /* 0x000fe20003800000 */
[----:B------:R-:W-:Y:S02]  /*10420*/  IMAD.MOV.U32 R12, RZ, RZ, RZ ;  /* 0x000000ffff0c7224 */ /* 0x000fe400078e00ff */
[----:B------:R-:W-:Y:S02]  /*10430*/  IMAD.MOV.U32 R11, RZ, RZ, 0x1f ;  /* 0x0000001fff0b7424 */ /* 0x000fe400078e00ff */
[----:B------:R-:W-:Y:S01]  /*10440*/  IMAD.MOV.U32 R15, RZ, RZ, -0x1 ;  /* 0xffffffffff0f7424 */ /* 0x000fe200078e00ff */
[----:B-1----:R-:W-:-:S04]  /*10450*/  SHF.R.U32.HI R3, RZ, 0x5, R3 ;  /* 0x00000005ff037819 */ /* 0x002fc80000011603 */
[----:B------:R-:W-:-:S04]  /*10460*/  LOP3.LUT R3, R3, 0x3, RZ, 0xc0, !PT ;  /* 0x0000000303037812 */ /* 0x000fc800078ec0ff */
[----:B------:R-:W-:-:S07]  /*10470*/  MOV R13, R3 ;  /* 0x00000003000d7202 */ /* 0x000fce0000000f00 */
[----:B0-----:R-:W-:Y:S05]  /*10480*/  WARPSYNC.COLLECTIVE R15, `(.L_x_9498) ;  /* 0x000000000f087348 */ /* 0x001fea0003c00000 */
[----:B------:R1:W2:Y:S02]  /*10490*/  SHFL.IDX P6, R14, R13, R12, R11 ;  /* 0x0000000c0d0e7389 */ /* 0x0002a400000c000b */
[----:B012---:R-:W-:Y:S01]  /*104a0*/  ENDCOLLECTIVE ;  /* 0x000000000000791b */ /* 0x007fe20003800000 */
.L_x_9498:
[----:B------:R-:W-:Y:S05]  /*104b0*/  BSYNC B0 ;  /* 0x0000000000007941 */ /* 0x000fea0003800000 */
.L_x_9497:
[----:B------:R-:W-:Y:S05]  /*104c0*/  BRA `(.L_x_9499) ;  /* 0xffffffec00a87947 */ /* 0x000fea000383ffff */
.L_x_9461:
[----:B------:R-:W-:Y:S01]  /*104d0*/  BSSY B0, `(.L_x_9500) ;  /* 0x0000006000007945 */ /* 0x000fe20003800000 */
[----:B------:R-:W-:-:S07]  /*104e0*/  IMAD.MOV.U32 R15, RZ, RZ, -0x1 ;  /* 0xffffffffff0f7424 */ /* 0x000fce00078e00ff */
[----:B0-----:R-:W-:Y:S05]  /*104f0*/  WARPSYNC.COLLECTIVE R15, `(.L_x_9501) ;  /* 0x000000000f0c7348 */ /* 0x001fea0003c00000 */
[----:B------:R-:W-:Y:S02]  /*10500*/  ELECT P6, UR62, PT ;  /* 0x00000000003e782f */ /* 0x000fe400038c0000 */
[----:B------:R-:W-:Y:S01]  /*10510*/  MOV R14, UR62 ;  /* 0x0000003e000e7c02 */ /* 0x000fe20008000f00 */
[----:B0-----:R-:W-:Y:S10]  /*10520*/  ENDCOLLECTIVE ;  /* 0x000000000000791b */ /* 0x001ff40003800000 */
.L_x_9501:
[----:B------:R-:W-:Y:S05]  /*10530*/  BSYNC B0 ;  /* 0x0000000000007941 */ /* 0x000fea0003800000 */
.L_x_9500:
[----:B------:R-:W-:Y:S05]  /*10540*/  BRA `(.L_x_9502) ;  /* 0xffffffec009c7947 */ /* 0x000fea000383ffff */
.L_x_9463:
[----:B0-----:R0:W1:Y:S02]  /*10550*/  SYNCS.PHASECHK.TRANS64.TRYWAIT P0, [R5+URZ], R4 ;  /* 0x00000004050075a7 */ /* 0x001064000800017f */
[----:B-1----:R-:W-:Y:S05]  /*10560*/  @!P0 NANOSLEEP.SYNCS 0x989680 ;  /* 0x009896800000895d */ /* 0x002fea0003900000 */
[----:B------:R-:W1:Y:S02]  /*10570*/  @!P0 SYNCS.PHASECHK.TRANS64 P0, [R5+URZ], R4 ;  /* 0x00000004050085a7 */ /* 0x000e64000800007f */
[----:B-1----:R-:W-:Y:S05]  /*10580*/  @!P0 BRA `(.L_x_9463) ;  /* 0xfffffffc00f08947 */ /* 0x002fea000383ffff */
[----:B------:R-:W-:Y:S05]  /*10590*/  BRA `(.L_x_9503) ;  /* 0xffffffec00cc7947 */ /* 0x000fea000383ffff */
.L_x_9464:
[----:B-1----:R1:W2:Y:S02]  /*105a0*/  SYNCS.PHASECHK.TRANS64.TRYWAIT P0, [R3+URZ], R2 ;  /* 0x00000002030075a7 */ /* 0x0022a4000800017f */
[----:B--2---:R-:W-:Y:S05]  /*105b0*/  @!P0 NANOSLEEP.SYNCS 0x989680 ;  /* 0x009896800000895d */ /* 0x004fea0003900000 */
[----:B------:R-:W2:Y:S02]  /*105c0*/  @!P0 SYNCS.PHASECHK.TRANS64 P0, [R3+URZ], R2 ;  /* 0x00000002030085a7 */ /* 0x000ea4000800007f */
[----:B--2---:R-:W-:Y:S05]  /*105d0*/  @!P0 BRA `(.L_x_9464) ;  /* 0xfffffffc00f08947 */ /* 0x004fea000383ffff */
[----:B------:R-:W-:Y:S05]  /*105e0*/  BRA `(.L_x_9504) ;  /* 0xffffffec00c07947 */ /* 0x000fea000383ffff */
.L_x_9466:
[----:B0-----:R0:W1:Y:S02]  /*105f0*/  SYNCS.PHASECHK.TRANS64.TRYWAIT P0, [R5+URZ], R4 ;  /* 0x00000004050075a7 */ /* 0x001064000800017f */
[----:B-1----:R-:W-:Y:S05]  /*10600*/  @!P0 NANOSLEEP.SYNCS 0x989680 ;  /* 0x009896800000895d */ /* 0x002fea0003900000 */
[----:B------:R-:W1:Y:S02]  /*10610*/  @!P0 SYNCS.PHASECHK.TRANS64 P0, [R5+URZ], R4 ;  /* 0x00000004050085a7 */ /* 0x000e64000800007f */
[----:B-1----:R-:W-:Y:S05]  /*10620*/  @!P0 BRA `(.L_x_9466) ;  /* 0xfffffffc00f08947 */ /* 0x002fea000383ffff */
[----:B------:R-:W-:Y:S05]  /*10630*/  BRA `(.L_x_9505) ;  /* 0xffffffec00c47947 */ /* 0x000fea000383ffff */
.L_x_9506:
        /* <DEDUP_REMOVED lines=12> */
.L_x_14860:


//--------------------- .text._ZN7cutlass13device_kernelIN5flash11enable_sm90INS1_16FlashAttnFwdSm90INS1_25CollectiveMainloopFwdSm90ILi2EN4cute5tupleIJNS5_1CILi1EEES8_S8_EEENS6_IJNS7_ILi192EEENS7_ILi144EEENS7_ILi96EEEEEELi96ENS_10bfloat16_tEfNS_4arch4Sm90ELb0ELb0ELb1ELb1ELb0ELb0ELb0ELb0ELb1ELb1ELb1ELb0EEENS1_21CollectiveEpilogueFwdINS6_IJSA_SC_SB_EEES9_SE_SG_Li384ELb1ELb1ELb1ELb0EEENS1_36VarlenDynamicPersistentTileSchedulerILi192ELi144ELi384ELi128ELb1ELb1ELb1ELb0ELb1ELb1EEEEEEEEEvNT_6ParamsE --------------------------
	.section	.text._ZN7cutlass13device_kernelIN5flash11enable_sm90INS1_16FlashAttnFwdSm90INS1_25CollectiveMainloopFwdSm90ILi2EN4cute5tupleIJNS5_1CILi1EEES8_S8_EEENS6_IJNS7_ILi192EEENS7_ILi144EEENS7_ILi96EEEEEELi96ENS_10bfloat16_tEfNS_4arch4Sm90ELb0ELb0ELb1ELb1ELb0ELb0ELb0ELb0ELb1ELb1ELb1ELb0EEENS1_21CollectiveEpilogueFwdINS6_IJSA_SC_SB_EEES9_SE_SG_Li384ELb1ELb1ELb1ELb0EEENS1_36VarlenDynamicPersistentTileSchedulerILi192ELi144ELi384ELi128ELb1ELb1ELb1ELb0ELb1ELb1EEEEEEEEEvNT_6ParamsE,"ax",@progbits
	.align	128
.text._ZN7cutlass13device_kernelIN5flash11enable_sm90INS1_16FlashAttnFwdSm90INS1_25CollectiveMainloopFwdSm90ILi2EN4cute5tupleIJNS5_1CILi1EEES8_S8_EEENS6_IJNS7_ILi192EEENS7_ILi144EEENS7_ILi96EEEEEELi96ENS_10bfloat16_tEfNS_4arch4Sm90ELb0ELb0ELb1ELb1ELb0ELb0ELb0ELb0ELb1ELb1ELb1ELb0EEENS1_21CollectiveEpilogueFwdINS6_IJSA_SC_SB_EEES9_SE_SG_Li384ELb1ELb1ELb1ELb0EEENS1_36VarlenDynamicPersistentTileSchedulerILi192ELi144ELi384ELi128ELb1ELb1ELb1ELb0ELb1ELb1EEEEEEEEEvNT_6ParamsE:
        .type           _ZN7cutlass13device_kernelIN5flash11enable_sm90INS1_16FlashAttnFwdSm90INS1_25CollectiveMainloopFwdSm90ILi2EN4cute5tupleIJNS5_1CILi1EEES8_S8_EEENS6_IJNS7_ILi192EEENS7_ILi144EEENS7_ILi96EEEEEELi96ENS_10bfloat16_tEfNS_4arch4Sm90ELb0ELb0ELb1ELb1ELb0ELb0ELb0ELb0ELb1ELb1ELb1ELb0EEENS1_21CollectiveEpilogueFwdINS6_IJSA_SC_SB_EEES9_SE_SG_Li384ELb1ELb1ELb1ELb0EEENS1_36VarlenDynamicPersistentTileSchedulerILi192ELi144ELi384ELi128ELb1ELb1ELb1ELb0ELb1ELb1EEEEEEEEEvNT_6ParamsE,@function
        .size           _ZN7cutlass13device_kernelIN5flash11enable_sm90INS1_16FlashAttnFwdSm90INS1_25CollectiveMainloopFwdSm90ILi2EN4cute5tupleIJNS5_1CILi1EEES8_S8_EEENS6_IJNS7_ILi192EEENS7_ILi144EEENS7_ILi96EEEEEELi96ENS_10bfloat16_tEfNS_4arch4Sm90ELb0ELb0ELb1ELb1ELb0ELb0ELb0ELb0ELb1ELb1ELb1ELb0EEENS1_21CollectiveEpilogueFwdINS6_IJSA_SC_SB_EEES9_SE_SG_Li384ELb1ELb1ELb1ELb0EEENS1_36VarlenDynamicPersistentTileSchedulerILi192ELi144ELi384ELi128ELb1ELb1ELb1ELb0ELb1ELb1EEEEEEEEEvNT_6ParamsE,(.L_x_14861 - _ZN7cutlass13device_kernelIN5flash11enable_sm90INS1_16FlashAttnFwdSm90INS1_25CollectiveMainloopFwdSm90ILi2EN4cute5tupleIJNS5_1CILi1EEES8_S8_EEENS6_IJNS7_ILi192EEENS7_ILi144EEENS7_ILi96EEEEEELi96ENS_10bfloat16_tEfNS_4arch4Sm90ELb0ELb0ELb1ELb1ELb0ELb0ELb0ELb0ELb1ELb1ELb1ELb0EEENS1_21CollectiveEpilogueFwdINS6_IJSA_SC_SB_EEES9_SE_SG_Li384ELb1ELb1ELb1ELb0EEENS1_36VarlenDynamicPersistentTileSchedulerILi192ELi144ELi384ELi128ELb1ELb1ELb1ELb0ELb1ELb1EEEEEEEEEvNT_6ParamsE)
        .other          _ZN7cutlass13device_kernelIN5flash11enable_sm90INS1_16FlashAttnFwdSm90INS1_25CollectiveMainloopFwdSm90ILi2EN4cute5tupleIJNS5_1CILi1EEES8_S8_EEENS6_IJNS7_ILi192EEENS7_ILi144EEENS7_ILi96EEEEEELi96ENS_10bfloat16_tEfNS_4arch4Sm90ELb0ELb0ELb1ELb1ELb0ELb0ELb0ELb0ELb1ELb1ELb1ELb0EEENS1_21CollectiveEpilogueFwdINS6_IJSA_SC_SB_EEES9_SE_SG_Li384ELb1ELb1ELb1ELb0EEENS1_36VarlenDynamicPersistentTileSchedulerILi192ELi144ELi384ELi128ELb1ELb1ELb1ELb0ELb1ELb1EEEEEEEEEvNT_6ParamsE,@"STO_CUDA_ENTRY STV_DEFAULT"
_ZN7cutlass13device_kernelIN5flash11enable_sm90INS1_16FlashAttnFwdSm90INS1_25CollectiveMainloopFwdSm90ILi2EN4cute5tupleIJNS5_1CILi1EEES8_S8_EEENS6_IJNS7_ILi192EEENS7_ILi144EEENS7_ILi96EEEEEELi96ENS_10bfloat16_tEfNS_4arch4Sm90ELb0ELb0ELb1ELb1ELb0ELb0ELb0ELb0ELb1ELb1ELb1ELb0EEENS1_21CollectiveEpilogueFwdINS6_IJSA_SC_SB_EEES9_SE_SG_Li384ELb1ELb1ELb1ELb0EEENS1_36VarlenDynamicPersistentTileSchedulerILi192ELi144ELi384ELi128ELb1ELb1ELb1ELb0ELb1ELb1EEEEEEEEEvNT_6ParamsE:
        /* <DEDUP_REMOVED lines=18> */
.L_x_9508:
[----:B------:R-:W-:Y:S05]  /*0120*/  BSYNC B0 ;  /* 0x0000000000007941 */ /* 0x000fea0003800000 */
.L_x_9507:
        /* <DEDUP_REMOVED lines=41> */
.L_x_9509:
        /* <DEDUP_REMOVED lines=22> */
.L_x_9510:
        /* <DEDUP_REMOVED lines=18> */
.L_x_9511:
        /* <DEDUP_REMOVED lines=22> */
.L_x_9512:
        /* <DEDUP_REMOVED lines=22> */
.L_x_9513:
        /* <DEDUP_REMOVED lines=8> */
.L_x_9515:
        /* <DEDUP_REMOVED lines=8> */
[----:B-1----:R-:W-:-:S03]  /*0a00*/  ULEA UR37, UR4, UR37, 0x18 ;  /* 0x0000002504257291 */ /* 0x002fc6000f8ec03f */
[----:B------:R-:W-:Y:S01]  /*0a10*/  ULDC UR4, c[0x0][0xc3c] ;  /* 0x00030f0000047ab9 */ /* 0x000fe20000000800 */
[----:B0-----:R-:W-:-:S04]  /*0a20*/  LOP3.LUT R0, R2, 0xffffff80, RZ, 0xc0, !PT ;  /* 0xffffff8002007812 */ /* 0x001fc800078ec0ff */
[----:B------:R-:W-:-:S13]  /*0a30*/  ISETP.NE.AND P0, PT, R0, 0x80, PT ;  /* 0x000000800000780c */ /* 0x000fda0003f05270 */
[----:B------:R-:W-:Y:S08]  /*0a40*/  @!P0 BAR.ARV 0x9, 0x100 ;  /* 0x0244000000008b1d */ /* 0x000ff00000002000 */
[----:B------:R-:W-:Y:S06]  /*0a50*/  BAR.SYNC.DEFER_BLOCKING 0x5, 0x200 ;  /* 0x0148000000007b1d */ /* 0x000fec0000010000 */
[----:B------:R-:W0:Y:S02]  /*0a60*/  LDS.128 R8, [UR37+0x31cd0] ;  /* 0x031cd025ff087984 */ /* 0x000e240008000c00 */
[----:B------:R-:W-:Y:S06]  /*0a70*/  BAR.ARV 0x4, 0x200 ;  /* 0x0108000000007b1d */ /* 0x000fec0000002000 */
[----:B0-----:R-:W-:-:S13]  /*0a80*/  ISETP.GE.AND P0, PT, R11, UR4, PT ;  /* 0x000000040b007c0c */ /* 0x001fda000bf06270 */
        /* <DEDUP_REMOVED lines=9> */
[----:B------:R-:W-:-:S02]  /*0b20*/  LEA.HI R2, R0, R15, RZ, 0x4 ;  /* 0x0000000f00027211 */ /* 0x000fc400078f20ff */
[----:B------:R-:W-:Y:S02]  /*0b30*/  LEA.HI R7, R0, R15, RZ, 0x5 ;  /* 0x0000000f00077211 */ /* 0x000fe400078f28ff */
[----:B------:R-:W-:Y:S02]  /*0b40*/  SHF.R.S32.HI R5, RZ, 0x4, R2 ;  /* 0x00000004ff057819 */ /* 0x000fe40000011402 */
[----:B------:R-:W-:Y:S02]  /*0b50*/  SHF.R.S32.HI R10, RZ, 0x5, R7 ;  /* 0x00000005ff0a7819 */ /* 0x000fe40000011407 */
[----:B------:R-:W-:-:S04]  /*0b60*/  LEA.HI R4, R2, R5, RZ, 0x1 ;  /* 0x0000000502047211 */ /* 0x000fc800078f08ff */
[----:B------:R-:W-:-:S05]  /*0b70*/  LOP3.LUT R6, R4, 0x1ffffffe, RZ, 0xc0, !PT ;  /* 0x1ffffffe04067812 */ /* 0x000fca00078ec0ff */
[----:B------:R-:W-:Y:S01]  /*0b80*/  IMAD.IADD R6, R5, 0x1, -R6 ;  /* 0x0000000105067824 */ /* 0x000fe200078e0a06 */
[----:B--2---:R-:W-:Y:S02]  /*0b90*/  R2UR UR4, R3 ;  /* 0x00000000030472ca */ /* 0x004fe400000e0000 */
[----:B------:R-:W-:Y:S02]  /*0ba0*/  LOP3.LUT R3, R2, 0xfffffff0, RZ, 0xc0, !PT ;  /* 0xfffffff002037812 */ /* 0x000fe400078ec0ff */
[CC--:B------:R-:W-:Y:S02]  /*0bb0*/  LEA.HI R2, R0.reuse, R15.reuse, RZ, 0x7 ;  /* 0x0000000f00027211 */ /* 0x0c0fe400078f38ff */
[----:B------:R-:W-:Y:S01]  /*0bc0*/  LEA.HI R0, R0, R15, RZ, 0x2 ;  /* 0x0000000f00007211 */ /* 0x000fe200078f10ff */
[C---:B------:R-:W-:Y:S01]  /*0bd0*/  IMAD.IADD R3, R15.reuse, 0x1, -R3 ;  /* 0x000000010f037824 */ /* 0x040fe200078e0a03 */
[----:B------:R-:W-:Y:S02]  /*0be0*/  LOP3.LUT R8, R2, 0xffffff80, RZ, 0xc0, !PT ;  /* 0xffffff8002087812 */ /* 0x000fe400078ec0ff */
[----:B------:R-:W-:Y:S01]  /*0bf0*/  SHF.R.S32.HI R16, RZ, 0x7, R2 ;  /* 0x00000007ff107819 */ /* 0x000fe20000011402 */
[--C-:B------:R-:W-:Y:S01]  /*0c00*/  IMAD R12, R10, 0x10, R3.reuse ;  /* 0x000000100a0c7824 */ /* 0x100fe200078e0203 */
[----:B------:R-:W-:Y:S01]  /*0c10*/  SHF.R.S32.HI R4, RZ, 0x1f, R3 ;  /* 0x0000001fff047819 */ /* 0x000fe20000011403 */
[----:B------:R-:W-:Y:S01]  /*0c20*/  IMAD.IADD R14, R15, 0x1, -R8 ;  /* 0x000000010f0e7824 */ /* 0x000fe200078e0a08 */
[----:B------:R-:W-:Y:S01]  /*0c30*/  ULOP3.LUT UR8, UR4, 0x1, URZ, 0xfc, !UPT ;  /* 0x0000000104087892 */ /* 0x000fe2000f8efc3f */
[----:B------:R-:W-:Y:S01]  /*0c40*/  IMAD.HI R2, R16, 0x55555556, RZ ;  /* 0x5555555610027827 */ /* 0x000fe200078e02ff */
[CC--:B------:R-:W-:Y:S01]  /*0c50*/  LEA.HI R5, R4.reuse, R3.reuse, RZ, 0x3 ;  /* 0x0000000304057211 */ /* 0x0c0fe200078f18ff */
[----:B------:R-:W-:Y:S01]  /*0c60*/  UMOV UR4, URZ ;  /* 0x0000003f00047c82 */ /* 0x000fe20008000000 */
[----:B------:R-:W-:-:S02]  /*0c70*/  LEA.HI R4, R4, R3, RZ, 0x2 ;  /* 0x0000000304047211 */ /* 0x000fc400078f10ff */
[----:B------:R-:W-:Y:S01]  /*0c80*/  SHF.R.S32.HI R9, RZ, 0x1f, R14 ;  /* 0x0000001fff097819 */ /* 0x000fe2000001140e */
[----:B------:R-:W-:Y:S01]  /*0c90*/  IMAD.SHL.U32 R5, R5, 0x10, RZ ;  /* 0x0000001005057824 */ /* 0x000fe200078e00ff */
[----:B------:R-:W-:Y:S02]  /*0ca0*/  LOP3.LUT R8, R4, 0x7fffffc, RZ, 0xc0, !PT ;  /* 0x07fffffc04087812 */ /* 0x000fe400078ec0ff */
[----:B------:R-:W-:Y:S02]  /*0cb0*/  LEA.HI R11, R9, R14, RZ, 0x2 ;  /* 0x0000000e090b7211 */ /* 0x000fe400078f10ff */
[----:B------:R-:W-:Y:S01]  /*0cc0*/  LOP3.LUT R5, R5, 0x7fffff80, RZ, 0xc0, !PT ;  /* 0x7fffff8005057812 */ /* 0x000fe200078ec0ff */
[----:B------:R-:W-:Y:S01]  /*0cd0*/  IMAD.IADD R8, R3, 0x1, -R8 ;  /* 0x0000000103087824 */ /* 0x000fe200078e0a08 */
[----:B------:R-:W-:Y:S02]  /*0ce0*/  SHF.R.S32.HI R4, RZ, 0x2, R4 ;  /* 0x00000002ff047819 */ /* 0x000fe40000011404 */
[----:B------:R-:W-:Y:S01]  /*0cf0*/  SHF.R.S32.HI R3, RZ, 0x1f, R11 ;  /* 0x0000001fff037819 */ /* 0x000fe2000001140b */
[----:B------:R-:W-:Y:S01]  /*0d00*/  IMAD R5, R10, 0x100, R5 ;  /* 0x000001000a057824 */ /* 0x000fe200078e0205 */
[----:B------:R-:W-:Y:S01]  /*0d10*/  SHF.R.S32.HI R10, RZ, 0x2, R11 ;  /* 0x00000002ff0a7819 */ /* 0x000fe2000001140b */
[----:B------:R-:W-:Y:S01]  /*0d20*/  IMAD.SHL.U32 R4, R4, 0x40, RZ ;  /* 0x0000004004047824 */ /* 0x000fe200078e00ff */
[----:B------:R-:W-:Y:S01]  /*0d30*/  LOP3.LUT R11, R11, 0x7ffffffc, RZ, 0xc0, !PT ;  /* 0x7ffffffc0b0b7812 */ /* 0x000fe200078ec0ff */
[----:B------:R-:W-:Y:S01]  /*0d40*/  IMAD R7, R8, 0x10, R5 ;  /* 0x0000001008077824 */ /* 0x000fe200078e0205 */
[----:B------:R-:W-:Y:S01]  /*0d50*/  LEA.HI R5, R3, R10, RZ, 0x3 ;  /* 0x0000000a03057211 */ /* 0x000fe200078f18ff */
[----:B------:R-:W-:Y:S01]  /*0d60*/  IMAD.SHL.U32 R3, R6, 0x8, RZ ;  /* 0x0000000806037824 */ /* 0x000fe200078e00ff */
[----:B------:R-:W-:Y:S01]  /*0d70*/  LOP3.LUT R4, R4, 0x40, RZ, 0xc0, !PT ;  /* 0x0000004004047812 */ /* 0x000fe200078ec0ff */
[----:B------:R-:W-:Y:S01]  /*0d80*/  IMAD.IADD R11, R14, 0x1, -R11 ;  /* 0x000000010e0b7824 */ /* 0x000fe200078e0a0b */
[----:B------:R-:W-:-:S02]  /*0d90*/  LEA.HI R6, R2, R2, RZ, 0x1 ;  /* 0x0000000202067211 */ /* 0x000fc400078f08ff */
[----:B------:R-:W-:Y:S01]  /*0da0*/  LOP3.LUT R13, R5, 0xfffffff8, RZ, 0xc0, !PT ;  /* 0xfffffff8050d7812 */ /* 0x000fe200078ec0ff */
[----:B------:R-:W-:Y:S01]  /*0db0*/  IMAD.SHL.U32 R157, R11, 0x2, RZ ;  /* 0x000000020b9d7824 */ /* 0x000fe200078e00ff */
[--C-:B------:R-:W-:Y:S01]  /*0dc0*/  LOP3.LUT R2, R4, 0x8, R3.reuse, 0xf8, !PT ;  /* 0x0000000804027812 */ /* 0x100fe200078ef803 */
[----:B------:R-:W-:Y:S01]  /*0dd0*/  IMAD.U32 R3, R12, 0x20, R3 ;  /* 0x000000200c037824 */ /* 0x000fe200078e0003 */
[----:B------:R-:W-:Y:S01]  /*0de0*/  SHF.R.U32.HI R5, RZ, 0x3, R4 ;  /* 0x00000003ff057819 */ /* 0x000fe20000011604 */
[----:B------:R-:W-:Y:S01]  /*0df0*/  IMAD.IADD R10, R10, 0x1, -R13 ;  /* 0x000000010a0a7824 */ /* 0x000fe200078e0a0d */
[----:B------:R-:W-:Y:S01]  /*0e00*/  LOP3.LUT R4, R0, 0xfffffffc, RZ, 0xc0, !PT ;  /* 0xfffffffc00047812 */ /* 0x000fe200078ec0ff */
[----:B------:R-:W-:Y:S01]  /*0e10*/  VIADD R155, R157, 0x8 ;  /* 0x000000089d9b7836 */ /* 0x000fe20000000000 */
[----:B------:R-:W-:Y:S01]  /*0e20*/  LEA.HI R9, R9, R14, RZ, 0x5 ;  /* 0x0000000e09097211 */ /* 0x000fe200078f28ff */
[----:B------:R0:W-:Y:S01]  /*0e30*/  STL [R1+0x48], R3 ;  /* 0x0000480301007387 */ /* 0x0001e20000100800 */
[----:B------:R-:W-:Y:S01]  /*0e40*/  LOP3.LUT R2, R2, R5, RZ, 0x3c, !PT ;  /* 0x0000000502027212 */ /* 0x000fe200078e3cff */
[----:B------:R-:W-:Y:S01]  /*0e50*/  IMAD.IADD R4, R15, 0x1, -R4 ;  /* 0x000000010f047824 */ /* 0x000fe200078e0a04 */
[----:B------:R-:W-:Y:S01]  /*0e60*/  SHF.R.S32.HI R9, RZ, 0x5, R9 ;  /* 0x00000005ff097819 */ /* 0x000fe20000011409 */
[----:B------:R-:W-:Y:S01]  /*0e70*/  IMAD R6, R6, -0x3, R16 ;  /* 0xfffffffd06067824 */ /* 0x000fe200078e0210 */
[----:B------:R-:W-:Y:S01]  /*0e80*/  SHF.R.S32.HI R0, RZ, 0x2, R0 ;  /* 0x00000002ff007819 */ /* 0x000fe20000011400 */
[----:B------:R-:W-:-:S02]  /*0e90*/  IMAD.SHL.U32 R18, R4, 0x8, RZ ;  /* 0x0000000804127824 */ /* 0x000fc400078e00ff */
[----:B------:R-:W-:Y:S01]  /*0ea0*/  IMAD R9, R9, 0x10, R10 ;  /* 0x0000001009097824 */ /* 0x000fe200078e020a */
[----:B0-----:R-:W-:Y:S01]  /*0eb0*/  LEA.HI R3, R4, R4, RZ, 0x1 ;  /* 0x0000000404037211 */ /* 0x001fe200078f08ff */
[----:B------:R-:W-:Y:S02]  /*0ec0*/  VIADD R144, R18, 0x40 ;  /* 0x0000004012907836 */ /* 0x000fe40000000000 */
[----:B------:R-:W-:Y:S01]  /*0ed0*/  VIADD R152, R157, 0x20 ;  /* 0x000000209d987836 */ /* 0x000fe20000000000 */
[----:B------:R-:W-:Y:S01]  /*0ee0*/  LOP3.LUT R3, R3, 0x1ffffffe, RZ, 0xc0, !PT ;  /* 0x1ffffffe03037812 */ /* 0x000fe200078ec0ff */
[C---:B------:R-:W-:Y:S01]  /*0ef0*/  VIADD R149, R157.reuse, 0x38 ;  /* 0x000000389d957836 */ /* 0x040fe20000000000 */
[----:B------:R-:W-:Y:S01]  /*0f00*/  SHF.R.S32.HI R0, RZ, 0x1f, R144 ;  /* 0x0000001fff007819 */ /* 0x000fe20000011490 */
[----:B------:R-:W-:Y:S01]  /*0f10*/  VIADD R146, R157, 0x50 ;  /* 0x000000509d927836 */ /* 0x000fe20000000000 */
[----:B------:R-:W-:Y:S01]  /*0f20*/  SHF.R.S32.HI R0, RZ, 0x1f, R155 ;  /* 0x0000001fff007819 */ /* 0x000fe2000001149b */
[----:B------:R-:W-:Y:S01]  /*0f30*/  IMAD R5, R6, 0x40, R9 ;  /* 0x0000004006057824 */ /* 0x000fe200078e0209 */
[----:B------:R-:W-:Y:S01]  /*0f40*/  SHF.R.S32.HI R0, RZ, 0x1f, R152 ;  /* 0x0000001fff007819 */ /* 0x000fe20000011498 */
[----:B------:R-:W-:Y:S01]  /*0f50*/  IMAD.IADD R3, R4, 0x1, -R3 ;  /* 0x0000000104037824 */ /* 0x000fe200078e0a03 */
[----:B------:R-:W-:Y:S01]  /*0f60*/  SHF.R.S32.HI R0, RZ, 0x1f, R149 ;  /* 0x0000001fff007819 */ /* 0x000fe20000011495 */
[----:B------:R-:W-:Y:S01]  /*0f70*/  IMAD.IADD R2, R2, 0x1, R7 ;  /* 0x0000000102027824 */ /* 0x000fe200078e0207 */
[----:B------:R-:W-:Y:S01]  /*0f80*/  SHF.R.S32.HI R0, RZ, 0x1f, R146 ;  /* 0x0000001fff007819 */ /* 0x000fe20000011492 */
[----:B------:R-:W-:Y:S01]  /*0f90*/  IMAD.U32 R7, RZ, RZ, UR8 ;  /* 0x00000008ff077e24 */ /* 0x000fe2000f8e00ff */
[----:B------:R-:W-:Y:S01]  /*0fa0*/  STL [R1+0x40], R5 ;  /* 0x0000400501007387 */ /* 0x000fe20000100800 */
[----:B------:R-:W-:Y:S01]  /*0fb0*/  IMAD.U32 R6, RZ, RZ, UR4 ;  /* 0x00000004ff067e24 */ /* 0x000fe2000f8e00ff */
[----:B------:R-:W-:Y:S01]  /*0fc0*/  LEA R2, R2, UR37, 0x1 ;  /* 0x0000002502027c11 */ /* 0x000fe2000f8e08ff */
[----:B------:R-:W-:Y:S01]  /*0fd0*/  IMAD R0, R3, 0x8, R5 ;  /* 0x0000000803007824 */ /* 0x000fe200078e0205 */
[----:B------:R-:W-:Y:S01]  /*0fe0*/  STL [R1+0x4c], R7 ;  /* 0x00004c0701007387 */ /* 0x000fe20000100800 */
[----:B------:R-:W-:-:S02]  /*0ff0*/  VIADD R22, R18, 0x20 ;  /* 0x0000002012167836 */ /* 0x000fc40000000000 */
[C---:B------:R-:W-:Y:S01]  /*1000*/  VIADD R154, R157.reuse, 0x10 ;  /* 0x000000109d9a7836 */ /* 0x040fe20000000000 */
[----:B------:R0:W-:Y:S01]  /*1010*/  STL [R1+0x14], R6 ;  /* 0x0000140601007387 */ /* 0x0001e20000100800 */
        /* <DEDUP_REMOVED lines=11> */
[----:B------:R-:W-:-:S02]  /*10d0*/  SHF.R.S32.HI R6, RZ, 0x1f, R150 ;  /* 0x0000001fff067819 */ /* 0x000fc40000011496 */
[----:B------:R-:W-:Y:S02]  /*10e0*/  SHF.R.S32.HI R4, RZ, 0x1f, R148 ;  /* 0x0000001fff047819 */ /* 0x000fe40000011494 */
[----:B------:R-:W-:Y:S02]  /*10f0*/  SHF.R.S32.HI R6, RZ, 0x1f, R147 ;  /* 0x0000001fff067819 */ /* 0x000fe40000011493 */
[----:B-1----:R-:W-:-:S07]  /*1100*/  SHF.R.S32.HI R4, RZ, 0x1f, R145 ;  /* 0x0000001fff047819 */ /* 0x002fce0000011491 */
.L_x_9553:
[----:B------:R-:W-:Y:S01]  /*1110*/  ULDC.64 UR8, c[0x0][0xc88] ;  /* 0x0003220000087ab9 */ /* 0x000fe20000000a00 */
[----:B------:R-:W-:Y:S01]  /*1120*/  ULDC.64 UR12, c[0x0][0x208] ;  /* 0x00008200000c7ab9 */ /* 0x000fe20000000a00 */
[----:B------:R-:W-:Y:S01]  /*1130*/  UIMAD.WIDE UR8, UR7, 0x4, UR8 ;  /* 0x00000004070878a5 */ /* 0x000fe2000f8e0208 */
[----:B------:R-:W-:Y:S02]  /*1140*/  ULDC.64 UR10, c[0x0][0xa20] ;  /* 0x00028800000a7ab9 */ /* 0x000fe40000000a00 */
[----:B------:R-:W-:-:S03]  /*1150*/  ULDC UR7, c[0x0][0x2f0] ;  /* 0x0000bc0000077ab9 */ /* 0x000fc60000000800 */
[----:B012---:R-:W-:Y:S02]  /*1160*/  IMAD.U32 R4, RZ, RZ, UR8 ;  /* 0x00000008ff047e24 */ /* 0x007fe4000f8e00ff */
[----:B----4-:R-:W-:Y:S01]  /*1170*/  IMAD.U32 R5, RZ, RZ, UR9 ;  /* 0x00000009ff057e24 */ /* 0x010fe2000f8e00ff */
        /* <DEDUP_REMOVED lines=23> */
[----:B---3--:R-:W-:Y:S01]  /*12f0*/  IMAD.U32 R7, RZ, RZ, UR11 ;  /* 0x0000000bff077e24 */ /* 0x008fe2000f8e00ff */
[----:B------:R-:W2:Y:S04]  /*1300*/  @P0 LDG.E R4, desc[UR12][R4.64] ;  /* 0x0000000c04040981 */ /* 0x000ea8000c1e1900 */
[----:B------:R-:W3:Y:S01]  /*1310*/  @P1 LDG.E R6, desc[UR12][R6.64] ;  /* 0x0000000c06061981 */ /* 0x000ee2000c1e1900 */
[----:B0-----:R-:W-:Y:S01]  /*1320*/  IMAD.U32 R3, RZ, RZ, UR6 ;  /* 0x00000006ff037e24 */ /* 0x001fe2000f8e00ff */
[----:B------:R-:W-:-:S02]  /*1330*/  UISETP.NE.U32.AND UP0, UPT, UR8, URZ, UPT ;  /* 0x0000003f0800728c */ /* 0x000fc4000bf05070 */
[----:B------:R-:W-:Y:S02]  /*1340*/  ULOP3.LUT UR6, UR5, 0xffff, URZ, 0xc0, !UPT ;  /* 0x0000ffff05067892 */ /* 0x000fe4000f8ec03f */
[----:B------:R0:W-:Y:S01]  /*1350*/  STL [R1+0x4], R3 ;  /* 0x0000040301007387 */ /* 0x0001e20000100800 */
[----:B------:R-:W-:Y:S01]  /*1360*/  UISETP.NE.AND.EX UP0, UPT, UR9, URZ, UPT, UP0 ;  /* 0x0000003f0900728c */ /* 0x000fe2000bf05300 */
[----:B------:R-:W-:Y:S02]  /*1370*/  UMOV UR38, URZ ;  /* 0x0000003f00267c82 */ /* 0x000fe40008000000 */
[----:B------:R-:W-:Y:S01]  /*1380*/  IMAD.U32 R156, RZ, RZ, UR6 ;  /* 0x00000006ff9c7e24 */ /* 0x000fe2000f8e00ff */
[----:B------:R-:W-:Y:S02]  /*1390*/  USEL UR4, UR4, 0x1, UP0 ;  /* 0x0000000104047887 */ /* 0x000fe40008000000 */
[----:B------:R-:W-:Y:S02]  /*13a0*/  ULOP3.LUT UR6, UR5, 0xff0000, URZ, 0xc0, !UPT ;  /* 0x00ff000005067892 */ /* 0x000fe4000f8ec03f */
[----:B------:R-:W-:-:S02]  /*13b0*/  UIMAD UR4, UR4, UR7, URZ ;  /* 0x00000007040472a4 */ /* 0x000fc4000f8e023f */
[----:B------:R-:W-:Y:S01]  /*13c0*/  ULOP3.LUT UR7, UR5, 0xff000000, URZ, 0xc0, !UPT ;  /* 0xff00000005077892 */ /* 0x000fe2000f8ec03f */
[----:B--2---:R-:W-:-:S04]  /*13d0*/  @P0 R2UR UR38, R4 ;  /* 0x00000000042602ca */ /* 0x004fc800000e0000 */
[----:B---3--:R-:W-:Y:S01]  /*13e0*/  @P1 R2UR UR4, R6 ;  /* 0x00000000060412ca */ /* 0x008fe200000e0000 */
[----:B0-----:R-:W-:-:S14]  /*13f0*/  @P1 BRA `(.L_x_9516) ;  /* 0x00000000003c1947 */ /* 0x001fdc0003800000 */
        /* <DEDUP_REMOVED lines=15> */
.L_x_9516:
        /* <DEDUP_REMOVED lines=52> */
.L_x_9517:
        /* <DEDUP_REMOVED lines=34> */
[----:B------:R-:W-:-:S06]  /*1a50*/  UISETP.GT.AND UP0, UPT, UR40, UR5, UPT ;  /* 0x000000052800728c */ /* 0x000fcc000bf04270 */
[----:B------:R-:W-:-:S13]  /*1a60*/  PLOP3.LUT P1, PT, PT, PT, UP0, 0x80, 0x0 ;  /* 0x000000000000781c */ /* 0x000fda0003f2f008 */
[----:B------:R-:W-:Y:S05]  /*1a70*/  @!P1 BRA `(.L_x_9518) ;  /* 0x0000008c00e89947 */ /* 0x000fea0003800000 */
[----:B------:R-:W0:Y:S02]  /*1a80*/  S2R R4, SR_TID.X ;  /* 0x0000000000047919 */ /* 0x000e240000002100 */
[----:B0-----:R-:W-:-:S05]  /*1a90*/  VIADD R5, R4, 0xffffff80 ;  /* 0xffffff8004057836 */ /* 0x001fca0000000000 */
[----:B------:R-:W-:-:S04]  /*1aa0*/  SHF.R.S32.HI R4, RZ, 0x1f, R5 ;  /* 0x0000001fff047819 */ /* 0x000fc80000011405 */
[----:B------:R-:W-:-:S04]  /*1ab0*/  LEA.HI R4, R4, R5, RZ, 0x7 ;  /* 0x0000000504047211 */ /* 0x000fc800078f38ff */
[----:B------:R-:W-:-:S05]  /*1ac0*/  SHF.R.S32.HI R4, RZ, 0x7, R4 ;  /* 0x00000007ff047819 */ /* 0x000fca0000011404 */
[----:B------:R-:W0:Y:S02]  /*1ad0*/  SHFL.IDX PT, R0, R4, RZ, 0x1f ;  /* 0x00001fff04007589 */ /* 0x000e2400000e0000 */
[----:B0-----:R-:W-:-:S13]  /*1ae0*/  R2UR UR6, R0 ;  /* 0x00000000000672ca */ /* 0x001fda00000e0000 */
[----:B------:R-:W-:Y:S02]  /*1af0*/  UIMAD.WIDE UR4, UR6, 0x55555556, URZ ;  /* 0x55555556060478a5 */ /* 0x000fe4000f8e023f */
[----:B------:R-:W-:Y:S02]  /*1b00*/  IMAD.U32 R17, RZ, RZ, UR6 ;  /* 0x00000006ff117e24 */ /* 0x000fe4000f8e00ff */
[----:B------:R-:W-:Y:S02]  /*1b10*/  ULEA.HI UR41, UR5, UR5, URZ, 0x1 ;  /* 0x0000000505297291 */ /* 0x000fe4000f8f083f */
[----:B------:R-:W-:Y:S02]  /*1b20*/  UIADD3 UR5, UR37, 0x24300, URZ ;  /* 0x0002430025057890 */ /* 0x000fe4000fffe03f */
[----:B------:R-:W-:Y:S02]  /*1b30*/  UIMAD UR41, UR41, -0x3, UR6 ;  /* 0xfffffffd292978a4 */ /* 0x000fe4000f8e0206 */
[----:B------:R-:W-:-:S02]  /*1b40*/  ULOP3.LUT UP0, URZ, UR5, 0x9f, URZ, 0xc0, !UPT ;  /* 0x0000009f053f7892 */ /* 0x000fc4000f80c03f */
[----:B------:R-:W-:-:S04]  /*1b50*/  ULEA UR4, UR41, UR5, 0xb ;  /* 0x0000000529047291 */ /* 0x000fc8000f8e583f */
[----:B------:R-:W-:Y:S01]  /*1b60*/  PLOP3.LUT P0, PT, PT, PT, UP0, 0x80, 0x0 ;  /* 0x000000000000781c */ /* 0x000fe20003f0f008 */
[----:B------:R-:W-:-:S04]  /*1b70*/  USHF.R.U32.HI UR4, URZ, 0x4, UR4 ;  /* 0x000000043f047899 */ /* 0x000fc80008011604 */
[----:B------:R-:W-:-:S08]  /*1b80*/  ULOP3.LUT UR61, UR4, 0x3fff, URZ, 0xc0, !UPT ;  /* 0x00003fff043d7892 */ /* 0x000fd0000f8ec03f */
        /* <DEDUP_REMOVED lines=17> */
.L_x_9519:
[----:B------:R-:W2:Y:S04]  /*1ca0*/  LDL R21, [R1+0x14] ;  /* 0x0000140001157983 */ /* 0x000ea80000100800 */
[----:B------:R-:W3:Y:S01]  /*1cb0*/  LDL R20, [R1+0x4c] ;  /* 0x00004c0001147983 */ /* 0x000ee20000100800 */
        /* <DEDUP_REMOVED lines=11> */
.L_x_9678:
[----:B------:R-:W-:Y:S05]  /*1d70*/  @!P0 BRA `(.L_x_9521) ;  /* 0x0000000000048947 */ /* 0x000fea0003800000 */
[----:B------:R-:W-:Y:S01]  /*1d80*/  BPT.TRAP 0x1 ;  /* 0x000000040000795c */ /* 0x000fe20000300000 */
.L_x_9521:
[----:B0-----:R-:W-:Y:S02]  /*1d90*/  IMAD.U32 R0, RZ, RZ, UR36 ;  /* 0x00000024ff007e24 */ /* 0x001fe4000f8e00ff */
[----:B------:R-:W-:-:S03]  /*1da0*/  IMAD.U32 R3, RZ, RZ, UR39 ;  /* 0x00000027ff037e24 */ /* 0x000fc6000f8e00ff */
[----:B------:R-:W-:Y:S02]  /*1db0*/  LEA R0, R0, UR37, 0x3 ;  /* 0x0000002500007c11 */ /* 0x000fe4000f8e18ff */
[----:B------:R-:W-:-:S04]  /*1dc0*/  SHF.L.U32 R3, R3, 0x1f, RZ ;  /* 0x0000001f03037819 */ /* 0x000fc800000006ff */
[----:B------:R0:W1:Y:S01]  /*1dd0*/  SYNCS.PHASECHK.TRANS64.TRYWAIT P2, [R0+URZ+0x31c30], R3 ;  /* 0x031c3003000075a7 */ /* 0x000062000804017f */
[----:B------:R-:W-:Y:S05]  /*1de0*/  @!P0 BRA `(.L_x_9522) ;  /* 0x0000000000048947 */ /* 0x000fea0003800000 */
[----:B------:R-:W-:Y:S01]  /*1df0*/  BPT.TRAP 0x1 ;  /* 0x000000040000795c */ /* 0x000fe20000300000 */
.L_x_9522:
[----:B------:R-:W2:Y:S01]  /*1e00*/  S2R R4, SR_TID.X ;  /* 0x0000000000047919 */ /* 0x000ea20000002100 */
[----:B------:R-:W-:Y:S01]  /*1e10*/  IMAD.MOV.U32 R71, RZ, RZ, RZ ;  /* 0x000000ffff477224 */ /* 0x000fe200078e00ff */
[----:B--2---:R-:W-:Y:S01]  /*1e20*/  LOP3.LUT P1, RZ, R4, 0x7f, RZ, 0xc0, !PT ;  /* 0x0000007f04ff7812 */ /* 0x004fe2000782c0ff */
[----:B-1----:R-:W-:-:S12]  /*1e30*/  @P2 BRA `(.L_x_9523) ;  /* 0x0000000000082947 */ /* 0x002fd80003800000 */
[----:B------:R-:W1:Y:S02]  /*1e40*/  SYNCS.PHASECHK.TRANS64.TRYWAIT P2, [R0+URZ+0x31c30], R3 ;  /* 0x031c3003000075a7 */ /* 0x000e64000804017f */
[----:B-1----:R-:W-:Y:S05]  /*1e50*/  @!P2 BRA `(.L_x_9524) ;  /* 0x000001200034a947 */ /* 0x002fea0003800000 */
.L_x_9523:
[----:B------:R-:W-:Y:S05]  /*1e60*/  WARPSYNC.ALL ;  /* 0x0000000000007948 */ /* 0x000fea0003800000 */
[----:B------:R-:W-:Y:S01]  /*1e70*/  UIADD3 UR4, UR37, 0x16a00, URZ ;  /* 0x00016a0025047890 */ /* 0x000fe2000fffe03f */
[----:B------:R-:W-:Y:S01]  /*1e80*/  WARPGROUP.ARRIVE ;  /* 0x00000000000079c5 */ /* 0x000fe20000000000 */
[----:B------:R-:W-:Y:S01]  /*1e90*/  ULEA UR41, UR41, UR37, 0xc ;  /* 0x0000002529297291 */ /* 0x000fe2000f8e603f */
[----:B------:R-:W-:Y:S01]  /*1ea0*/  P2R R104, PR, RZ, 0x1 ;  /* 0x00000001ff687803 */ /* 0x000fe20000000000 */
[----:B------:R-:W-:Y:S01]  /*1eb0*/  USHF.R.U32.HI UR4, URZ, 0x4, UR4 ;  /* 0x000000043f047899 */ /* 0x000fe20008011604 */
[----:B01----:R-:W-:Y:S01]  /*1ec0*/  @!P1 VIADD R0, R0, 0x31c40 ;  /* 0x00031c4000009836 */ /* 0x003fe20000000000 */
[----:B------:R-:W-:Y:S01]  /*1ed0*/  UIADD3 UR41, UR41, 0xda00, URZ ;  /* 0x0000da0029297890 */ /* 0x000fe2000fffe03f */
[----:B------:R-:W-:Y:S01]  /*1ee0*/  R2UR UR32, R16 ;  /* 0x00000000102072ca */ /* 0x000fe200000e0000 */
[----:B------:R-:W-:-:S02]  /*1ef0*/  ULOP3.LUT UR4, UR4, 0x3fff, URZ, 0xc0, !UPT ;  /* 0x00003fff04047892 */ /* 0x000fc4000f8ec03f */
[----:B------:R-:W-:Y:S02]  /*1f00*/  USHF.R.U32.HI UR41, URZ, 0x4, UR41 ;  /* 0x000000043f297899 */ /* 0x000fe40008011629 */
[----:B------:R-:W-:Y:S02]  /*1f10*/  ULOP3.LUT UR6, UR4, 0x10000, URZ, 0xfc, !UPT ;  /* 0x0001000004067892 */ /* 0x000fe4000f8efc3f */
[----:B------:R-:W-:Y:S02]  /*1f20*/  ULOP3.LUT UR5, UR41, 0x3fff, URZ, 0xc0, !UPT ;  /* 0x00003fff29057892 */ /* 0x000fe4000f8ec03f */
[----:B------:R-:W-:Y:S02]  /*1f30*/  UIMAD UR4, UR36, 0x6c0, UR6 ;  /* 0x000006c0240478a4 */ /* 0x000fe4000f8e0206 */
[----:B------:R-:W-:Y:S01]  /*1f40*/  ULOP3.LUT UR5, UR5, 0x10000, URZ, 0xfc, !UPT ;  /* 0x0001000005057892 */ /* 0x000fe2000f8efc3f */
[----:B------:R-:W-:Y:S01]  /*1f50*/  UMOV UR31, 0x80000020 ;  /* 0x80000020001f7882 */ /* 0x000fe20000000000 */
[----:B------:R-:W-:Y:S01]  /*1f60*/  UMOV UR29, 0x80000020 ;  /* 0x80000020001d7882 */ /* 0x000fe20000000000 */
[----:B------:R-:W-:-:S02]  /*1f70*/  UIADD3 UR10, UR4, 0x40, URZ ;  /* 0x00000040040a7890 */ /* 0x000fc4000fffe03f */
[----:B------:R-:W-:Y:S02]  /*1f80*/  UMOV UR30, UR4 ;  /* 0x00000004001e7c82 */ /* 0x000fe40008000000 */
[----:B------:R-:W-:Y:S01]  /*1f90*/  UMOV UR28, UR5 ;  /* 0x00000005001c7c82 */ /* 0x000fe20008000000 */
[----:B------:R-:W-:Y:S01]  /*1fa0*/  UMOV UR9, UR29 ;  /* 0x0000001d00097c82 */ /* 0x000fe20008000000 */
[----:B------:R-:W-:Y:S01]  /*1fb0*/  HGMMA.64x16x16.F32.BF16 R96, gdesc[UR28], RZ, !UPT, gsb0 ;  /* 0x002000001c6079f0 */ /* 0x000fe2000c0018ff */
[----:B------:R-:W-:Y:S01]  /*1fc0*/  UMOV UR8, UR28 ;  /* 0x0000001c00087c82 */ /* 0x000fe20008000000 */
[----:B------:R-:W-:Y:S01]  /*1fd0*/  UMOV UR11, 0x80000020 ;  /* 0x80000020000b7882 */ /* 0x000fe20000000000 */
[----:B------:R-:W-:Y:S02]  /*1fe0*/  UIADD3 UR7, UR4, 0x80, URZ ;  /* 0x0000008004077890 */ /* 0x000fe4000fffe03f */
[----:B------:R-:W-:Y:S02]  /*1ff0*/  UIADD3 UR12, UR4, 0xc0, URZ ;  /* 0x000000c0040c7890 */ /* 0x000fe4000fffe03f */
[----:B------:R-:W-:-:S02]  /*2000*/  UIADD3 UR13, UR4, 0x100, URZ ;  /* 0x00000100040d7890 */ /* 0x000fc4000fffe03f */
[----:B------:R-:W-:Y:S01]  /*2010*/  UIADD3 UR14, UR4, 0x140, URZ ;  /* 0x00000140040e7890 */ /* 0x000fe2000fffe03f */
        /* <DEDUP_REMOVED lines=13> */
[----:B------:R-:W-:-:S04]  /*20f0*/  UIADD3 UR60, UR40, -0x2, URZ ;  /* 0xfffffffe283c7890 */ /* 0x000fc8000fffe03f */
[----:B------:R-:W-:Y:S01]  /*2100*/  UISETP.GE.AND UP0, UPT, UR60, UR32, UPT ;  /* 0x000000203c00728c */ /* 0x000fe2000bf06270 */
        /* <DEDUP_REMOVED lines=290> */
[----:B------:R-:W4:Y:S08]  /*3330*/  MUFU.TANH R9, R9 ;  /* 0x0000000900097308 */ /* 0x000f300000002400 */
        /* <DEDUP_REMOVED lines=16> */
[----:B------:R-:W-:Y:S08]  /*3440*/  MUFU.TANH R20, R20 ;  /* 0x0000001400147308 */ /* 0x000ff00000002400 */
        /* <DEDUP_REMOVED lines=11> */
[----:B------:R-:W-:Y:S01]  /*3500*/  IMAD.U32 R84, RZ, RZ, UR40 ;  /* 0x00000028ff547e24 */ /* 0x000fe2000f8e00ff */
[----:B------:R-:W-:Y:S01]  /*3510*/  HGMMA.64x16x16.F32.BF16 R72, gdesc[UR24], R72, gsb0 ;  /* 0x00200000184879f0 */ /* 0x000fe20008001848 */
[----:B------:R-:W-:Y:S01]  /*3520*/  UIADD3 UR26, UR4, 0x582, URZ ;  /* 0x00000582041a7890 */ /* 0x000fe2000fffe03f */
[----:B------:R-:W-:Y:S01]  /*3530*/  IADD3 R83, R82, 0x90, -R157 ;  /* 0x0000009052537810 */ /* 0x000fe20007ffe89d */
[----:B------:R-:W-:Y:S01]  /*3540*/  UMOV UR27, 0x80000020 ;  /* 0x80000020001b7882 */ /* 0x000fe20000000000 */
[----:B------:R-:W-:Y:S01]  /*3550*/  FMUL.FTZ R65, R80, UR5 ;  /* 0x0000000550417c20 */ /* 0x000fe20008410000 */
[----:B------:R-:W-:Y:S01]  /*3560*/  FMUL.FTZ R80, R86, UR5 ;  /* 0x0000000556507c20 */ /* 0x000fe20008410000 */
[----:B------:R-:W-:Y:S01]  /*3570*/  FMUL.FTZ R66, R81, UR5 ;  /* 0x0000000551427c20 */ /* 0x000fe20008410000 */
[----:B------:R-:W-:Y:S01]  /*3580*/  FMUL.FTZ R81, R87, UR5 ;  /* 0x0000000557517c20 */ /* 0x000fe20008410000 */
[----:B------:R-:W-:Y:S01]  /*3590*/  MUFU.TANH R14, R14 ;  /* 0x0000000e000e7308 */ /* 0x000fe20000002400 */
[----:B------:R-:W-:-:S07]  /*35a0*/  FMUL.FTZ R70, R85, UR5 ;  /* 0x0000000555467c20 */ /* 0x000fce0008410000 */
        /* <DEDUP_REMOVED lines=15> */
[----:B------:R-:W-:Y:S01]  /*36a0*/  UMOV UR27, 0x80000020 ;  /* 0x80000020001b7882 */ /* 0x000fe20000000000 */
[----:B------:R-:W-:Y:S01]  /*36b0*/  FMUL.FTZ R75, R75, UR5 ;  /* 0x000000054b4b7c20 */ /* 0x000fe20008410000 */
[----:B------:R-:W-:Y:S01]  /*36c0*/  FMUL.FTZ R78, R78, UR5 ;  /* 0x000000054e4e7c20 */ /* 0x000fe20008410000 */
[----:B------:R-:W5:Y:S01]  /*36d0*/  MUFU.TANH R74, R74 ;  /* 0x0000004a004a7308 */ /* 0x000f620000002400 */
[----:B------:R-:W-:-:S07]  /*36e0*/  FMUL.FTZ R79, R79, UR5 ;  /* 0x000000054f4f7c20 */ /* 0x000fce0008410000 */
[----:B------:R-:W5:Y:S08]  /*36f0*/  MUFU.TANH R72, R72 ;  /* 0x0000004800487308 */ /* 0x000f700000002400 */
[----:B------:R-:W5:Y:S08]  /*3700*/  MUFU.TANH R68, R68 ;  /* 0x0000004400447308 */ /* 0x000f700000002400 */
[----:B------:R-:W5:Y:S08]  /*3710*/  MUFU.TANH R73, R73 ;  /* 0x0000004900497308 */ /* 0x000f700000002400 */
[----:B------:R-:W5:Y:S08]  /*3720*/  MUFU.TANH R80, R80 ;  /* 0x0000005000507308 */ /* 0x000f700000002400 */
[----:B------:R-:W5:Y:S01]  /*3730*/  MUFU.TANH R76, R76 ;  /* 0x0000004c004c7308 */ /* 0x000f620000002400 */
[----:B------:R-:W-:-:S02]  /*3740*/  WARPGROUP.DEPBAR.LE gsb0, 0x0 ;  /* 0x00008000000079c5 */ /* 0x000fc40000010000 */
[----:B------:R-:W-:Y:S01]  /*3750*/  WARPGROUP.ARRIVE ;  /* 0x00000000000079c5 */ /* 0x000fe20000000000 */
[----:B------:R-:W-:-:S04]  /*3760*/  FMUL.FTZ R56, R56, UR5 ;  /* 0x0000000538387c20 */ /* 0x000fc80008410000 */
[----:B------:R-:W5:Y:S01]  /*3770*/  MUFU.TANH R81, R81 ;  /* 0x0000005100517308 */ /* 0x000f620000002400 */
        /* <DEDUP_REMOVED lines=9> */
[----:B------:R-:W-:Y:S01]  /*3810*/  FMUL.FTZ R62, R62, UR5 ;  /* 0x000000053e3e7c20 */ /* 0x000fe20008410000 */
[----:B------:R-:W-:-:S05]  /*3820*/  FMUL.FTZ R63, R63, UR5 ;  /* 0x000000053f3f7c20 */ /* 0x000fca0008410000 */
        /* <DEDUP_REMOVED lines=8> */
[----:B------:R-:W-:Y:S02]  /*38b0*/  IMAD R52, R84, -0x90, R83 ;  /* 0xffffff7054347824 */ /* 0x000fe400078e0253 */
[----:B------:R-:W-:Y:S01]  /*38c0*/  FMUL.FTZ R84, R54, UR5 ;  /* 0x0000000536547c20 */ /* 0x000fe20008410000 */
[----:B------:R-:W-:Y:S01]  /*38d0*/  FMUL.FTZ R55, R55, UR5 ;  /* 0x0000000537377c20 */ /* 0x000fe20008410000 */
[----:B------:R-:W-:Y:S01]  /*38e0*/  FMUL.FTZ R83, R53, UR5 ;  /* 0x0000000535537c20 */ /* 0x000fe20008410000 */
[----:B------:R-:W-:Y:S01]  /*38f0*/  HGMMA.64x16x16.F32.BF16 R40, gdesc[UR24], R40, gsb0 ;  /* 0x00200000182879f0 */ /* 0x000fe20008001828 */
[----:B------:R-:W-:Y:S01]  /*3900*/  UIADD3 UR26, UR4, 0x642, URZ ;  /* 0x00000642041a7890 */ /* 0x000fe2000fffe03f */
[C---:B------:R-:W-:Y:S01]  /*3910*/  ISETP.GT.AND P3, PT, R52.reuse, RZ, PT ;  /* 0x000000ff3400720c */ /* 0x040fe20003f64270 */
[----:B------:R-:W-:Y:S01]  /*3920*/  UMOV UR27, 0x80000020 ;  /* 0x80000020001b7882 */ /* 0x000fe20000000000 */
[----:B------:R-:W-:Y:S01]  /*3930*/  ISETP.GT.AND P6, PT, R52, 0x1, PT ;  /* 0x000000013400780c */ /* 0x000fe20003fc4270 */
[----:B------:R-:W-:Y:S01]  /*3940*/  FMUL.FTZ R48, R48, UR5 ;  /* 0x0000000530307c20 */ /* 0x000fe20008410000 */
[----:B------:R-:W-:Y:S01]  /*3950*/  ISETP.GT.AND P5, PT, R52, 0x8, PT ;  /* 0x000000083400780c */ /* 0x000fe20003fa4270 */
[----:B------:R-:W5:Y:S01]  /*3960*/  MUFU.TANH R79, R79 ;  /* 0x0000004f004f7308 */ /* 0x000f620000002400 */
[----:B0-----:R-:W-:Y:S01]  /*3970*/  FSEL R3, R3, -INF , P3 ;  /* 0xff80000003037808 */ /* 0x001fe20001800000 */
[----:B------:R-:W-:Y:S01]  /*3980*/  FMUL.FTZ R49, R49, UR5 ;  /* 0x0000000531317c20 */ /* 0x000fe20008410000 */
[----:B-1----:R-:W-:Y:S01]  /*3990*/  FSEL R4, R4, -INF , P6 ;  /* 0xff80000004047808 */ /* 0x002fe20003000000 */
[----:B------:R-:W-:Y:S01]  /*39a0*/  FMUL.FTZ R50, R50, UR5 ;  /* 0x0000000532327c20 */ /* 0x000fe20008410000 */
[C---:B------:R-:W-:Y:S01]  /*39b0*/  ISETP.GT.AND P4, PT, R52.reuse, 0x9, PT ;  /* 0x000000093400780c */ /* 0x040fe20003f84270 */
[----:B------:R-:W-:Y:S01]  /*39c0*/  FMUL.FTZ R51, R51, UR5 ;  /* 0x0000000533337c20 */ /* 0x000fe20008410000 */
[----:B--2---:R-:W-:Y:S01]  /*39d0*/  FSEL R7, R7, -INF , P5 ;  /* 0xff80000007077808 */ /* 0x004fe20002800000 */
[----:B------:R-:W0:Y:S01]  /*39e0*/  MUFU.TANH R61, R61 ;  /* 0x0000003d003d7308 */ /* 0x000e220000002400 */
[----:B------:R-:W-:-:S02]  /*39f0*/  ISETP.GT.AND P2, PT, R52, 0x10, PT ;  /* 0x000000103400780c */ /* 0x000fc40003f44270 */
[----:B---3--:R-:W-:Y:S02]  /*3a00*/  FSEL R8, R8, -INF , P4 ;  /* 0xff80000008087808 */ /* 0x008fe40002000000 */
[----:B----4-:R-:W-:Y:S02]  /*3a10*/  FSEL R9, R9, -INF , P5 ;  /* 0xff80000009097808 */ /* 0x010fe40002800000 */
[C---:B------:R-:W-:Y:S01]  /*3a20*/  ISETP.GT.AND P5, PT, R52.reuse, 0x19, PT ;  /* 0x000000193400780c */ /* 0x040fe20003fa4270 */
[----:B------:R-:W1:Y:S01]  /*3a30*/  MUFU.TANH R58, R58 ;  /* 0x0000003a003a7308 */ /* 0x000e620000002400 */
[----:B-----5:R-:W-:Y:S02]  /*3a40*/  FSEL R5, R5, -INF , P3 ;  /* 0xff80000005057808 */ /* 0x020fe40001800000 */
[----:B------:R-:W-:Y:S02]  /*3a50*/  ISETP.GT.AND P3, PT, R52, 0x11, PT ;  /* 0x000000113400780c */ /* 0x000fe40003f64270 */
[----:B------:R-:W-:-:S02]  /*3a60*/  FSEL R11, R11, -INF , P2 ;  /* 0xff8000000b0b7808 */ /* 0x000fc40001000000 */
[----:B------:R-:W-:Y:S01]  /*3a70*/  FSEL R64, R64, -INF , P5 ;  /* 0xff80000040407808 */ /* 0x000fe20002800000 */
[----:B------:R-:W2:Y:S01]  /*3a80*/  MUFU.TANH R48, R48 ;  /* 0x0000003000307308 */ /* 0x000ea20000002400 */
[----:B------:R-:W-:Y:S02]  /*3a90*/  FSEL R20, R20, -INF , P5 ;  /* 0xff80000014147808 */ /* 0x000fe40002800000 */
[----:B------:R-:W-:Y:S02]  /*3aa0*/  FSEL R6, R6, -INF , P6 ;  /* 0xff80000006067808 */ /* 0x000fe40003000000 */
[C---:B------:R-:W-:Y:S02]  /*3ab0*/  ISETP.GT.AND P5, PT, R52.reuse, 0x30, PT ;  /* 0x000000303400780c */ /* 0x040fe40003fa4270 */
[----:B------:R-:W-:Y:S01]  /*3ac0*/  ISETP.GT.AND P6, PT, R52, 0x18, PT ;  /* 0x000000183400780c */ /* 0x000fe20003fc4270 */
[----:B------:R-:W3:Y:S01]  /*3ad0*/  MUFU.TANH R59, R59 ;  /* 0x0000003b003b7308 */ /* 0x000ee20000002400 */
[----:B------:R-:W-:-:S02]  /*3ae0*/  FSEL R12, R12, -INF , P3 ;  /* 0xff8000000c0c7808 */ /* 0x000fc40001800000 */
[----:B------:R-:W-:Y:S02]  /*3af0*/  FSEL R15, R15, -INF , P6 ;  /* 0xff8000000f0f7808 */ /* 0x000fe40003000000 */
[----:B------:R-:W-:Y:S02]  /*3b00*/  FSEL R10, R10, -INF , P4 ;  /* 0xff8000000a0a7808 */ /* 0x000fe40002000000 */
[C---:B------:R-:W-:Y:S01]  /*3b10*/  ISETP.GT.AND P4, PT, R52.reuse, 0x20, PT ;  /* 0x000000203400780c */ /* 0x040fe20003f84270 */
[----:B------:R-:W4:Y:S01]  /*3b20*/  MUFU.TANH R49, R49 ;  /* 0x0000003100317308 */ /* 0x000f220000002400 */
[----:B------:R-:W-:Y:S02]  /*3b30*/  FSEL R13, R13, -INF , P2 ;  /* 0xff8000000d0d7808 */ /* 0x000fe40001000000 */
[----:B------:R-:W-:Y:S01]  /*3b40*/  ISETP.GT.AND P2, PT, R52, 0x21, PT ;  /* 0x000000213400780c */ /* 0x000fe20003f44270 */
[----:B------:R-:W-:Y:S02]  /*3b50*/  WARPGROUP.DEPBAR.LE gsb0, 0x0 ;  /* 0x00008000000079c5 */ /* 0x000fe40000010000 */
[----:B------:R-:W-:Y:S01]  /*3b60*/  WARPGROUP.ARRIVE ;  /* 0x00000000000079c5 */ /* 0x000fe20000000000 */
[----:B------:R-:W-:Y:S01]  /*3b70*/  FMUL.FTZ R86, R41, UR5 ;  /* 0x0000000529567c20 */ /* 0x000fe20008410000 */
[----:B------:R-:W-:Y:S01]  /*3b80*/  FMUL.FTZ R90, R45, UR5 ;  /* 0x000000052d5a7c20 */ /* 0x000fe20008410000 */
[----:B------:R5:W-:Y:S01]  /*3b90*/  MUFU.TANH R41, R84 ;  /* 0x0000005400297308 */ /* 0x000be20000002400 */
[----:B------:R-:W-:Y:S01]  /*3ba0*/  FMUL.FTZ R87, R42, UR5 ;  /* 0x000000052a577c20 */ /* 0x000fe20008410000 */
[----:B------:R-:W-:Y:S01]  /*3bb0*/  FSEL R65, R65, -INF , P4 ;  /* 0xff80000041417808 */ /* 0x000fe20002000000 */
[----:B------:R-:W-:Y:S01]  /*3bc0*/  HGMMA.64x16x16.F32.BF16 R32, gdesc[UR24], R32, gsb0 ;  /* 0x00200000182079f0 */ /* 0x000fe20008001820 */
[----:B------:R-:W-:Y:S01]  /*3bd0*/  FMUL.FTZ R88, R43, UR5 ;  /* 0x000000052b587c20 */ /* 0x000fe20008410000 */
[----:B------:R-:W-:Y:S01]  /*3be0*/  FSEL R14, R14, -INF , P3 ;  /* 0xff8000000e0e7808 */ /* 0x000fe20001800000 */
[----:B------:R-:W-:Y:S01]  /*3bf0*/  FMUL.FTZ R53, R47, UR5 ;  /* 0x000000052f357c20 */ /* 0x000fe20008410000 */
[----:B------:R-:W-:Y:S01]  /*3c00*/  ISETP.GT.AND P3, PT, R52, 0x28, PT ;  /* 0x000000283400780c */ /* 0x000fe20003f64270 */
[----:B------:R0:W-:Y:S01]  /*3c10*/  MUFU.TANH R42, R55 ;  /* 0x00000037002a7308 */ /* 0x0001e20000002400 */
[----:B-----5:R-:W-:Y:S01]  /*3c20*/  FMNMX.FTZ R84, R3, R4, !PT ;  /* 0x0000000403547209 */ /* 0x020fe20007810000 */
[----:B------:R-:W-:Y:S01]  /*3c30*/  UIADD3 UR26, UR4, 0x682, URZ ;  /* 0x00000682041a7890 */ /* 0x000fe2000fffe03f */
[----:B------:R-:W-:Y:S01]  /*3c40*/  FSEL R66, R66, -INF , P2 ;  /* 0xff80000042427808 */ /* 0x000fe20001000000 */
[----:B------:R-:W-:Y:S01]  /*3c50*/  UMOV UR27, 0x80000020 ;  /* 0x80000020001b7882 */ /* 0x000fe20000000000 */
[----:B------:R-:W-:Y:S01]  /*3c60*/  FMNMX.FTZ R45, R7, R84, !PT ;  /* 0x00000054072d7209 */ /* 0x000fe20007810000 */
[----:B------:R-:W-:Y:S01]  /*3c70*/  FMUL.FTZ R85, R40, UR5 ;  /* 0x0000000528557c20 */ /* 0x000fe20008410000 */
[----:B------:R-:W-:Y:S01]  /*3c80*/  FSEL R21, R21, -INF , P6 ;  /* 0xff80000015157808 */ /* 0x000fe20003000000 */
[----:B------:R5:W-:Y:S01]  /*3c90*/  MUFU.TANH R47, R88 ;  /* 0x00000058002f7308 */ /* 0x000be20000002400 */
[----:B------:R-:W-:Y:S01]  /*3ca0*/  FMNMX.FTZ R84, R8, R45, !PT ;  /* 0x0000002d08547209 */ /* 0x000fe20007810000 */
[----:B------:R-:W-:Y:S01]  /*3cb0*/  FMUL.FTZ R92, R44, UR5 ;  /* 0x000000052c5c7c20 */ /* 0x000fe20008410000 */
[----:B------:R-:W-:Y:S01]  /*3cc0*/  FSEL R45, R74, -INF , P5 ;  /* 0xff8000004a2d7808 */ /* 0x000fe20002800000 */
[----:B------:R-:W-:Y:S01]  /*3cd0*/  FMUL.FTZ R54, R46, UR5 ;  /* 0x000000052e367c20 */ /* 0x000fe20008410000 */
[----:B0-----:R-:W-:-:S02]  /*3ce0*/  FMNMX.FTZ R55, R11, R84, !PT ;  /* 0x000000540b377209 */ /* 0x001fc40007810000 */
[----:B------:R-:W-:Y:S01]  /*3cf0*/  ISETP.GT.AND P6, PT, R52, 0x29, PT ;  /* 0x000000293400780c */ /* 0x000fe20003fc4270 */
[----:B------:R-:W0:Y:S01]  /*3d00*/  MUFU.TANH R62, R62 ;  /* 0x0000003e003e7308 */ /* 0x000e220000002400 */
[----:B------:R-:W-:Y:S02]  /*3d10*/  FMNMX.FTZ R74, R12, R55, !PT ;  /* 0x000000370c4a7209 */ /* 0x000fe40007810000 */
[----:B------:R-:W-:Y:S02]  /*3d20*/  FSEL R69, R69, -INF , P3 ;  /* 0xff80000045457808 */ /* 0x000fe40001800000 */
[----:B------:R-:W-:Y:S02]  /*3d30*/  FMNMX.FTZ R55, R15, R74, !PT ;  /* 0x0000004a0f377209 */ /* 0x000fe40007810000 */
[----:B------:R-:W-:Y:S01]  /*3d40*/  FSEL R70, R70, -INF , P6 ;  /* 0xff80000046467808 */ /* 0x000fe20003000000 */
[----:B------:R-:W0:Y:S01]  /*3d50*/  MUFU.TANH R82, R82 ;  /* 0x0000005200527308 */ /* 0x000e220000002400 */
[----:B------:R-:W-:-:S02]  /*3d60*/  FMNMX.FTZ R74, R20, R55, !PT ;  /* 0x00000037144a7209 */ /* 0x000fc40007810000 */
[----:B------:R-:W-:Y:S02]  /*3d70*/  FSEL R67, R67, -INF , P4 ;  /* 0xff80000043437808 */ /* 0x000fe40002000000 */
[----:B------:R-:W-:Y:S02]  /*3d80*/  FMNMX.FTZ R55, R65, R74, !PT ;  /* 0x0000004a41377209 */ /* 0x000fe40007810000 */
[----:B------:R-:W-:Y:S01]  /*3d90*/  ISETP.GT.AND P4, PT, R52, 0x31, PT ;  /* 0x000000313400780c */ /* 0x000fe20003f84270 */
[----:B------:R-:W0:Y:S01]  /*3da0*/  MUFU.TANH R63, R63 ;  /* 0x0000003f003f7308 */ /* 0x000e220000002400 */
[----:B------:R-:W-:Y:S02]  /*3db0*/  FSEL R72, R72, -INF , P5 ;  /* 0xff80000048487808 */ /* 0x000fe40002800000 */
[----:B------:R-:W-:Y:S02]  /*3dc0*/  FSEL R68, R68, -INF , P2 ;  /* 0xff80000044447808 */ /* 0x000fe40001000000 */
[----:B------:R-:W-:-:S02]  /*3dd0*/  ISETP.GT.AND P2, PT, R52, 0x38, PT ;  /* 0x000000383400780c */ /* 0x000fc40003f44270 */
[----:B------:R-:W-:Y:S01]  /*3de0*/  FSEL R73, R73, -INF , P4 ;  /* 0xff80000049497808 */ /* 0x000fe20002000000 */
[----:B------:R-:W0:Y:S01]  /*3df0*/  MUFU.TANH R40, R83 ;  /* 0x0000005300287308 */ /* 0x000e220000002400 */
[----:B------:R-:W-:Y:S02]  /*3e00*/  FSEL R80, R80, -INF , P3 ;  /* 0xff80000050507808 */ /* 0x000fe40001800000 */
[----:B------:R-:W-:Y:S02]  /*3e10*/  ISETP.GT.AND P3, PT, R52, 0x39, PT ;  /* 0x000000393400780c */ /* 0x000fe40003f64270 */
[----:B------:R-:W-:Y:S01]  /*3e20*/  FSEL R76, R76, -INF , P2 ;  /* 0xff8000004c4c7808 */ /* 0x000fe20001000000 */
[----:B------:R-:W-:Y:S02]  /*3e30*/  WARPGROUP.DEPBAR.LE gsb0, 0x0 ;  /* 0x00008000000079c5 */ /* 0x000fe40000010000 */
[----:B-----5:R-:W-:Y:S01]  /*3e40*/  FMUL.FTZ R88, R32, UR5 ;  /* 0x0000000520587c20 */ /* 0x020fe20008410000 */
[----:B------:R-:W-:Y:S01]  /*3e50*/  FMNMX.FTZ R32, R66, R55, !PT ;  /* 0x0000003742207209 */ /* 0x000fe20007810000 */
[----:B------:R-:W-:Y:S01]  /*3e60*/  WARPGROUP.ARRIVE ;  /* 0x00000000000079c5 */ /* 0x000fe20000000000 */
[----:B------:R-:W-:Y:S01]  /*3e70*/  FSEL R81, R81, -INF , P6 ;  /* 0xff80000051517808 */ /* 0x000fe20003000000 */
[----:B------:R-:W5:Y:S01]  /*3e80*/  MUFU.TANH R50, R50 ;  /* 0x0000003200327308 */ /* 0x000f620000002400 */
[----:B------:R-:W-:Y:S01]  /*3e90*/  FMNMX.FTZ R55, R69, R32, !PT ;  /* 0x0000002045377209 */ /* 0x000fe20007810000 */
[----:B------:R-:W-:Y:S01]  /*3ea0*/  FMUL.FTZ R74, R36, UR5 ;  /* 0x00000005244a7c20 */ /* 0x000fe20008410000 */
[----:B------:R-:W-:Y:S01]  /*3eb0*/  ISETP.GT.AND P6, PT, R52, 0x40, PT ;  /* 0x000000403400780c */ /* 0x000fe20003fc4270 */
[----:B------:R-:W-:Y:S01]  /*3ec0*/  HGMMA.64x16x16.F32.BF16 R24, gdesc[UR24], R24, gsb0 ;  /* 0x00200000181879f0 */ /* 0x000fe20008001818 */
[----:B------:R-:W-:Y:S01]  /*3ed0*/  FMNMX.FTZ R55, R70, R55, !PT ;  /* 0x0000003746377209 */ /* 0x000fe20007810000 */
[----:B------:R-:W-:Y:S01]  /*3ee0*/  FMUL.FTZ R36, R37, UR5 ;  /* 0x0000000525247c20 */ /* 0x000fe20008410000 */
[----:B------:R-:W-:Y:S01]  /*3ef0*/  FSEL R77, R77, -INF , P3 ;  /* 0xff8000004d4d7808 */ /* 0x000fe20001800000 */
[----:B------:R-:W5:Y:S01]  /*3f00*/  MUFU.TANH R43, R85 ;  /* 0x00000055002b7308 */ /* 0x000f620000002400 */
[----:B------:R-:W-:Y:S01]  /*3f10*/  FMNMX.FTZ R32, R72, R55, !PT ;  /* 0x0000003748207209 */ /* 0x000fe20007810000 */
[----:B------:R-:W-:Y:S01]  /*3f20*/  FMUL.FTZ R33, R33, UR5 ;  /* 0x0000000521217c20 */ /* 0x000fe20008410000 */
[----:B------:R-:W-:Y:S01]  /*3f30*/  ISETP.GT.AND P5, PT, R52, 0x41, PT ;  /* 0x000000413400780c */ /* 0x000fe20003fa4270 */
[----:B------:R-:W-:Y:S01]  /*3f40*/  FMUL.FTZ R34, R34, UR5 ;  /* 0x0000000522227c20 */ /* 0x000fe20008410000 */
[----:B------:R-:W-:Y:S01]  /*3f50*/  FMNMX.FTZ R55, R73, R32, !PT ;  /* 0x0000002049377209 */ /* 0x000fe20007810000 */
[----:B------:R-:W-:Y:S01]  /*3f60*/  FMUL.FTZ R35, R35, UR5 ;  /* 0x0000000523237c20 */ /* 0x000fe20008410000 */
[----:B------:R-:W-:Y:S01]  /*3f70*/  FSEL R56, R56, -INF , P6 ;  /* 0xff80000038387808 */ /* 0x000fe20003000000 */
[----:B------:R-:W5:Y:S01]  /*3f80*/  MUFU.TANH R51, R51 ;  /* 0x0000003300337308 */ /* 0x000f620000002400 */
[----:B------:R-:W-:Y:S01]  /*3f90*/  FMNMX.FTZ R32, R76, R55, !PT ;  /* 0x000000374c207209 */ /* 0x000fe20007810000 */
[----:B------:R-:W-:Y:S01]  /*3fa0*/  FMUL.FTZ R39, R39, UR5 ;  /* 0x0000000527277c20 */ /* 0x000fe20008410000 */
[----:B------:R-:W-:-:S02]  /*3fb0*/  FSEL R75, R75, -INF , P4 ;  /* 0xff8000004b4b7808 */ /* 0x000fc40002000000 */
[----:B------:R-:W-:Y:S02]  /*3fc0*/  FMNMX.FTZ R55, R77, R32, !PT ;  /* 0x000000204d377209 */ /* 0x000fe40007810000 */
[----:B------:R-:W-:Y:S01]  /*3fd0*/  ISETP.GT.AND P4, PT, R52, 0x48, PT ;  /* 0x000000483400780c */ /* 0x000fe20003f84270 */
[----:B------:R-:W5:Y:S01]  /*3fe0*/  MUFU.TANH R44, R86 ;  /* 0x00000056002c7308 */ /* 0x000f620000002400 */
[----:B------:R-:W-:Y:S02]  /*3ff0*/  FSEL R57, R57, -INF , P5 ;  /* 0xff80000039397808 */ /* 0x000fe40002800000 */
[----:B------:R-:W-:Y:S02]  /*4000*/  FMNMX.FTZ R32, R56, R55, !PT ;  /* 0x0000003738207209 */ /* 0x000fe40007810000 */
[----:B------:R-:W-:Y:S02]  /*4010*/  FSEL R78, R78, -INF , P2 ;  /* 0xff8000004e4e7808 */ /* 0x000fe40001000000 */
[----:B------:R-:W-:Y:S01]  /*4020*/  ISETP.GT.AND P2, PT, R52, 0x49, PT ;  /* 0x000000493400780c */ /* 0x000fe20003f44270 */
[----:B------:R-:W5:Y:S01]  /*4030*/  MUFU.TANH R92, R92 ;  /* 0x0000005c005c7308 */ /* 0x000f620000002400 */
[----:B------:R-:W-:-:S02]  /*4040*/  FSEL R60, R60, -INF , P4 ;  /* 0xff8000003c3c7808 */ /* 0x000fc40002000000 */
[----:B------:R-:W-:Y:S02]  /*4050*/  FMNMX.FTZ R55, R57, R32, !PT ;  /* 0x0000002039377209 */ /* 0x000fe40007810000 */
[----:B------:R-:W-:Y:S02]  /*4060*/  FSEL R79, R79, -INF , P3 ;  /* 0xff8000004f4f7808 */ /* 0x000fe40001800000 */
[----:B------:R-:W-:Y:S01]  /*4070*/  ISETP.GT.AND P3, PT, R52, 0x50, PT ;  /* 0x000000503400780c */ /* 0x000fe20003f64270 */
[----:B------:R-:W5:Y:S01]  /*4080*/  MUFU.TANH R90, R90 ;  /* 0x0000005a005a7308 */ /* 0x000f620000002400 */
[----:B------:R-:W-:Y:S02]  /*4090*/  FSEL R61, R61, -INF , P2 ;  /* 0xff8000003d3d7808 */ /* 0x000fe40001000000 */
[----:B------:R-:W-:Y:S02]  /*40a0*/  FMNMX.FTZ R32, R60, R55, !PT ;  /* 0x000000373c207209 */ /* 0x000fe40007810000 */
[----:B-1----:R-:W-:-:S02]  /*40b0*/  FSEL R58, R58, -INF , P6 ;  /* 0xff8000003a3a7808 */ /* 0x002fc40003000000 */
[----:B------:R-:W-:Y:S01]  /*40c0*/  ISETP.GT.AND P6, PT, R52, 0x51, PT ;  /* 0x000000513400780c */ /* 0x000fe20003fc4270 */
[----:B------:R-:W1:Y:S01]  /*40d0*/  MUFU.TANH R88, R88 ;  /* 0x0000005800587308 */ /* 0x000e620000002400 */
[----:B--2---:R-:W-:Y:S02]  /*40e0*/  FSEL R48, R48, -INF , P3 ;  /* 0xff80000030307808 */ /* 0x004fe40001800000 */
[----:B------:R-:W-:Y:S02]  /*40f0*/  FMNMX.FTZ R37, R61, R32, !PT ;  /* 0x000000203d257209 */ /* 0x000fe40007810000 */
[----:B---3--:R-:W-:Y:S02]  /*4100*/  FSEL R59, R59, -INF , P5 ;  /* 0xff8000003b3b7808 */ /* 0x008fe40002800000 */
[----:B------:R-:W-:Y:S01]  /*4110*/  ISETP.GT.AND P5, PT, R52, 0x58, PT ;  /* 0x000000583400780c */ /* 0x000fe20003fa4270 */
[----:B------:R2:W3:Y:S01]  /*4120*/  MUFU.TANH R46, R87 ;  /* 0x00000057002e7308 */ /* 0x0004e20000002400 */
[----:B----4-:R-:W-:Y:S01]  /*4130*/  FSEL R49, R49, -INF , P6 ;  /* 0xff80000031317808 */ /* 0x010fe20003000000 */
[----:B------:R-:W-:-:S02]  /*4140*/  WARPGROUP.DEPBAR.LE gsb0, 0x0 ;  /* 0x00008000000079c5 */ /* 0x000fc40000010000 */
[----:B------:R-:W-:Y:S01]  /*4150*/  FMNMX.FTZ R32, R48, R37, !PT ;  /* 0x0000002530207209 */ /* 0x000fe20007810000 */
[----:B------:R-:W-:Y:S01]  /*4160*/  FMUL.FTZ R37, R38, UR5 ;  /* 0x0000000526257c20 */ /* 0x000fe20008410000 */
[----:B0-----:R-:W-:Y:S01]  /*4170*/  FSEL R62, R62, -INF , P4 ;  /* 0xff8000003e3e7808 */ /* 0x001fe20002000000 */
[----:B------:R-:W-:Y:S01]  /*4180*/  FMUL.FTZ R38, R24, UR5 ;  /* 0x0000000518267c20 */ /* 0x000fe20008410000 */
[----:B------:R-:W-:Y:S01]  /*4190*/  ISETP.GT.AND P4, PT, R52, 0x59, PT ;  /* 0x000000593400780c */ /* 0x000fe20003f84270 */
[----:B------:R-:W0:Y:S01]  /*41a0*/  MUFU.TANH R54, R54 ;  /* 0x0000003600367308 */ /* 0x000e220000002400 */
[----:B------:R-:W-:Y:S01]  /*41b0*/  FSEL R82, R82, -INF , P5 ;  /* 0xff80000052527808 */ /* 0x000fe20002800000 */
[----:B------:R-:W-:Y:S01]  /*41c0*/  FMUL.FTZ R28, R28, UR5 ;  /* 0x000000051c1c7c20 */ /* 0x000fe20008410000 */
[----:B------:R-:W-:Y:S01]  /*41d0*/  FMNMX.FTZ R55, R49, R32, !PT ;  /* 0x0000002031377209 */ /* 0x000fe20007810000 */
[----:B--2---:R-:W-:Y:S01]  /*41e0*/  FMUL.FTZ R87, R31, UR5 ;  /* 0x000000051f577c20 */ /* 0x004fe20008410000 */
[----:B------:R-:W-:Y:S01]  /*41f0*/  FSEL R63, R63, -INF , P2 ;  /* 0xff8000003f3f7808 */ /* 0x000fe20001000000 */
[----:B------:R-:W-:Y:S01]  /*4200*/  FMUL.FTZ R85, R30, UR5 ;  /* 0x000000051e557c20 */ /* 0x000fe20008410000 */
[----:B------:R-:W-:Y:S01]  /*4210*/  ISETP.GT.AND P2, PT, R52, 0x60, PT ;  /* 0x000000603400780c */ /* 0x000fe20003f44270 */
[----:B------:R-:W2:Y:S01]  /*4220*/  MUFU.TANH R33, R33 ;  /* 0x0000002100217308 */ /* 0x000ea20000002400 */
[----:B------:R-:W-:Y:S01]  /*4230*/  FSEL R84, R40, -INF , P4 ;  /* 0xff80000028547808 */ /* 0x000fe20002000000 */
[----:B------:R-:W-:Y:S01]  /*4240*/  FMUL.FTZ R40, R25, UR5 ;  /* 0x0000000519287c20 */ /* 0x000fe20008410000 */
[----:B------:R-:W-:-:S02]  /*4250*/  FMNMX.FTZ R55, R82, R55, !PT ;  /* 0x0000003752377209 */ /* 0x000fc40007810000 */
[----:B-----5:R-:W-:Y:S02]  /*4260*/  FSEL R50, R50, -INF , P3 ;  /* 0xff80000032327808 */ /* 0x020fe40001800000 */
[----:B------:R-:W-:Y:S01]  /*4270*/  ISETP.GT.AND P3, PT, R52, 0x61, PT ;  /* 0x000000613400780c */ /* 0x000fe20003f64270 */
[----:B------:R-:W4:Y:S01]  /*4280*/  MUFU.TANH R74, R74 ;  /* 0x0000004a004a7308 */ /* 0x000f220000002400 */
        /* <DEDUP_REMOVED lines=12> */
[----:B------:R-:W-:-:S02]  /*4350*/  FSEL R42, R42, -INF , P4 ;  /* 0xff8000002a2a7808 */ /* 0x000fc40002000000 */
[----:B------:R-:W-:Y:S01]  /*4360*/  ISETP.GT.AND P4, PT, R52, 0x70, PT ;  /* 0x000000703400780c */ /* 0x000fe20003f84270 */
[----:B------:R-:W5:Y:S01]  /*4370*/  MUFU.TANH R34, R34 ;  /* 0x0000002200227308 */ /* 0x000f620000002400 */
[----:B------:R-:W-:Y:S02]  /*4380*/  FSEL R90, R90, -INF , P5 ;  /* 0xff8000005a5a7808 */ /* 0x000fe40002800000 */
[----:B------:R-:W-:Y:S02]  /*4390*/  FMNMX.FTZ R55, R92, R55, !PT ;  /* 0x000000375c377209 */ /* 0x000fe40007810000 */
[----:B------:R-:W-:Y:S01]  /*43a0*/  FSEL R32, R47, -INF , P3 ;  /* 0xff8000002f207808 */ /* 0x000fe20001800000 */
[----:B------:R-:W-:Y:S01]  /*43b0*/  FMUL.FTZ R47, R29, UR5 ;  /* 0x000000051d2f7c20 */ /* 0x000fe20008410000 */
[----:B------:R-:W-:Y:S01]  /*43c0*/  ISETP.GT.AND P3, PT, R52, 0x71, PT ;  /* 0x000000713400780c */ /* 0x000fe20003f64270 */
[----:B------:R-:W5:Y:S01]  /*43d0*/  MUFU.TANH R38, R38 ;  /* 0x0000002600267308 */ /* 0x000f620000002400 */
[----:B-1----:R-:W-:-:S02]  /*43e0*/  FSEL R88, R88, -INF , P4 ;  /* 0xff80000058587808 */ /* 0x002fc40002000000 */
[----:B------:R-:W-:Y:S02]  /*43f0*/  FMNMX.FTZ R55, R90, R55, !PT ;  /* 0x000000375a377209 */ /* 0x000fe40007810000 */
[----:B---3--:R-:W-:Y:S02]  /*4400*/  FSEL R24, R46, -INF , P2 ;  /* 0xff8000002e187808 */ /* 0x008fe40001000000 */
[----:B0-----:R-:W-:Y:S01]  /*4410*/  FSEL R25, R54, -INF , P6 ;  /* 0xff80000036197808 */ /* 0x001fe20003000000 */
[----:B------:R-:W0:Y:S01]  /*4420*/  MUFU.TANH R35, R35 ;  /* 0x0000002300237308 */ /* 0x000e220000002400 */
[----:B------:R-:W-:Y:S02]  /*4430*/  ISETP.GT.AND P2, PT, R52, 0x78, PT ;  /* 0x000000783400780c */ /* 0x000fe40003f44270 */
[----:B--2---:R-:W-:Y:S02]  /*4440*/  FSEL R54, R33, -INF , P3 ;  /* 0xff80000021367808 */ /* 0x004fe40001800000 */
[----:B------:R-:W-:-:S02]  /*4450*/  FMNMX.FTZ R55, R88, R55, !PT ;  /* 0x0000003758377209 */ /* 0x000fc40007810000 */
        /* <DEDUP_REMOVED lines=11> */
[----:B------:R2:W3:Y:S01]  /*4510*/  MUFU.TANH R43, R28 ;  /* 0x0000001c002b7308 */ /* 0x0004e20000002400 */
[----:B------:R-:W-:Y:S02]  /*4520*/  FSEL R44, R38, -INF , P5 ;  /* 0xff800000262c7808 */ /* 0x000fe40002800000 */
[----:B------:R-:W-:Y:S02]  /*4530*/  FMNMX.FTZ R55, R46, R55, !PT ;  /* 0x000000372e377209 */ /* 0x000fe40007810000 */
[----:B0-----:R-:W-:-:S02]  /*4540*/  FSEL R34, R35, -INF , P3 ;  /* 0xff80000023227808 */ /* 0x001fc40001800000 */
[----:B------:R-:W-:Y:S01]  /*4550*/  ISETP.GT.AND P3, PT, R52, 0x88, PT ;  /* 0x000000883400780c */ /* 0x000fe20003f64270 */
[----:B------:R-:W0:Y:S01]  /*4560*/  MUFU.TANH R47, R47 ;  /* 0x0000002f002f7308 */ /* 0x000e220000002400 */
[----:B-1----:R-:W-:Y:S02]  /*4570*/  FSEL R40, R40, -INF , P4 ;  /* 0xff80000028287808 */ /* 0x002fe40002000000 */
[----:B------:R-:W-:Y:S02]  /*4580*/  FMNMX.FTZ R55, R44, R55, !PT ;  /* 0x000000372c377209 */ /* 0x000fe40007810000 */
[----:B--2---:R-:W-:Y:S01]  /*4590*/  FSEL R28, R37, -INF , P2 ;  /* 0xff800000251c7808 */ /* 0x004fe20001000000 */
[----:B------:R-:W-:Y:S01]  /*45a0*/  FMUL.FTZ R37, R26, UR5 ;  /* 0x000000051a257c20 */ /* 0x000fe20008410000 */
[----:B------:R-:W-:Y:S01]  /*45b0*/  ISETP.GT.AND P2, PT, R52, 0x89, PT ;  /* 0x000000893400780c */ /* 0x000fe20003f44270 */
[----:B------:R-:W-:Y:S01]  /*45c0*/  MUFU.TANH R39, R39 ;  /* 0x0000002700277308 */ /* 0x000fe20000002400 */
[----:B---3--:R-:W-:Y:S01]  /*45d0*/  FSEL R38, R43, -INF , P3 ;  /* 0xff8000002b267808 */ /* 0x008fe20001800000 */
[----:B------:R-:W-:Y:S01]  /*45e0*/  FMUL.FTZ R43, R27, UR5 ;  /* 0x000000051b2b7c20 */ /* 0x000fe20008410000 */
[----:B------:R-:W-:-:S04]  /*45f0*/  FMNMX.FTZ R55, R40, R55, !PT ;  /* 0x0000003728377209 */ /* 0x000fc80007810000 */
[----:B------:R-:W-:Y:S01]  /*4600*/  FMNMX.FTZ R55, R38, R55, !PT ;  /* 0x0000003726377209 */ /* 0x000fe20007810000 */
[----:B------:R-:W-:Y:S01]  /*4610*/  MUFU.TANH R37, R37 ;  /* 0x0000002500257308 */ /* 0x000fe20000002400 */
[----:B0-----:R-:W-:-:S04]  /*4620*/  FSEL R36, R47, -INF , P2 ;  /* 0xff8000002f247808 */ /* 0x001fc80001000000 */
[----:B------:R-:W-:-:S03]  /*4630*/  FMNMX.FTZ R55, R36, R55, !PT ;  /* 0x0000003724377209 */ /* 0x000fc60007810000 */
[----:B------:R-:W-:Y:S02]  /*4640*/  MUFU.TANH R43, R43 ;  /* 0x0000002b002b7308 */ /* 0x000fe40000002400 */
[----:B------:R-:W0:Y:S06]  /*4650*/  SHFL.BFLY PT, R52, R55, 0x2, 0x1f ;  /* 0x0c401f0037347f89 */ /* 0x000e2c00000e0000 */
[----:B------:R-:W1:Y:S08]  /*4660*/  MUFU.TANH R85, R85 ;  /* 0x0000005500557308 */ /* 0x000e700000002400 */
[----:B------:R-:W2:Y:S01]  /*4670*/  MUFU.TANH R87, R87 ;  /* 0x0000005700577308 */ /* 0x000ea20000002400 */
[----:B-1----:R-:W-:-:S02]  /*4680*/  FSEL R85, R85, -INF , P3 ;  /* 0xff80000055557808 */ /* 0x002fc40001800000 */
[----:B0-----:R-:W-:-:S05]  /*4690*/  FMNMX.FTZ R52, R55, R52, !PT ;  /* 0x0000003437347209 */ /* 0x001fca0007810000 */
[----:B------:R-:W0:Y:S01]  /*46a0*/  SHFL.BFLY PT, R35, R52, 0x1, 0x1f ;  /* 0x0c201f0034237f89 */ /* 0x000e2200000e0000 */
[----:B--2---:R-:W-:Y:S02]  /*46b0*/  FSEL R87, R87, -INF , P2 ;  /* 0xff80000057577808 */ /* 0x004fe40001000000 */
        /* <DEDUP_REMOVED lines=52> */
[----:B------:R-:W-:-:S02]  /*4a00*/  FFMA.FTZ R36, R36, UR11, -R35 ;  /* 0x0000000b24247c23 */ /* 0x000fc40008010823 */
        /* <DEDUP_REMOVED lines=12> */
[----:B---3--:R-:W-:Y:S02]  /*4ad0*/  FFMA.FTZ R72, R90, UR11, -R35 ;  /* 0x0000000b5a487c23 */ /* 0x008fe40008010823 */
        /* <DEDUP_REMOVED lines=16> */
[--C-:B---3--:R-:W-:Y:S01]  /*4be0*/  FFMA.FTZ R60, R84, UR11, -R35.reuse ;  /* 0x0000000b543c7c23 */ /* 0x108fe20008010823 */
[----:B------:R-:W-:Y:S01]  /*4bf0*/  FMNMX.FTZ R3, R73, R56, !PT ;  /* 0x0000003849037209 */ /* 0x000fe20007810000 */
[--C-:B------:R-:W-:Y:S01]  /*4c00*/  FFMA.FTZ R56, R49, UR11, -R35.reuse ;  /* 0x0000000b31387c23 */ /* 0x100fe20008010823 */
[----:B------:R-:W-:Y:S02]  /*4c10*/  FFMA.FTZ R49, R74, UR11, -R35 ;  /* 0x0000000b4a317c23 */ /* 0x000fe40008010823 */
[----:B------:R-:W-:Y:S02]  /*4c20*/  FMNMX.FTZ R48, R76, R3, !PT ;  /* 0x000000034c307209 */ /* 0x000fe40007810000 */
[----:B------:R-:W-:Y:S02]  /*4c30*/  MUFU.EX2 R66, R66 ;  /* 0x0000004200427308 */ /* 0x000fe40000000800 */
[----:B------:R-:W-:-:S04]  /*4c40*/  FMNMX.FTZ R48, R77, R48, !PT ;  /* 0x000000304d307209 */ /* 0x000fc80007810000 */
[----:B------:R-:W-:Y:S02]  /*4c50*/  FMNMX.FTZ R48, R85, R48, !PT ;  /* 0x0000003055307209 */ /* 0x000fe40007810000 */
[----:B------:R-:W-:Y:S02]  /*4c60*/  MUFU.EX2 R53, R53 ;  /* 0x0000003500357308 */ /* 0x000fe40000000800 */
[----:B------:R-:W-:-:S05]  /*4c70*/  FMNMX.FTZ R48, R87, R48, !PT ;  /* 0x0000003057307209 */ /* 0x000fca0007810000 */
[----:B------:R-:W3:Y:S01]  /*4c80*/  SHFL.BFLY PT, R3, R48, 0x2, 0x1f ;  /* 0x0c401f0030037f89 */ /* 0x000ee200000e0000 */
[----:B------:R-:W-:Y:S08]  /*4c90*/  MUFU.EX2 R15, R15 ;  /* 0x0000000f000f7308 */ /* 0x000ff00000000800 */
[----:B------:R-:W-:Y:S08]  /*4ca0*/  MUFU.EX2 R52, R52 ;  /* 0x0000003400347308 */ /* 0x000ff00000000800 */
[----:B------:R-:W-:Y:S01]  /*4cb0*/  MUFU.EX2 R20, R20 ;  /* 0x0000001400147308 */ /* 0x000fe20000000800 */
[----:B---3--:R-:W-:Y:S01]  /*4cc0*/  FMNMX.FTZ R3, R48, R3, !PT ;  /* 0x0000000330037209 */ /* 0x008fe20007810000 */
[----:B------:R-:W-:-:S06]  /*4cd0*/  FFMA.FTZ R48, R88, UR11, -R35 ;  /* 0x0000000b58307c23 */ /* 0x000fcc0008010823 */
[----:B------:R-:W-:Y:S01]  /*4ce0*/  MUFU.EX2 R57, R57 ;  /* 0x0000003900397308 */ /* 0x000fe20000000800 */
[----:B------:R-:W3:Y:S07]  /*4cf0*/  SHFL.BFLY PT, R82, R3, 0x1, 0x1f ;  /* 0x0c201f0003527f89 */ /* 0x000eee00000e0000 */
[----:B------:R-:W-:Y:S08]  /*4d00*/  MUFU.EX2 R55, R55 ;  /* 0x0000003700377308 */ /* 0x000ff00000000800 */
[----:B------:R-:W-:Y:S08]  /*4d10*/  MUFU.EX2 R37, R37 ;  /* 0x0000002500257308 */ /* 0x000ff00000000800 */
[----:B------:R-:W-:Y:S01]  /*4d20*/  MUFU.EX2 R56, R56 ;  /* 0x0000003800387308 */ /* 0x000fe20000000800 */
[----:B---3--:R-:W-:Y:S01]  /*4d30*/  FMNMX.FTZ R74, R3, R82, !PT ;  /* 0x00000052034a7209 */ /* 0x008fe20007810000 */
[----:B------:R-:W-:-:S03]  /*4d40*/  FFMA.FTZ R3, R38, UR11, -R35 ;  /* 0x0000000b26037c23 */ /* 0x000fc60008010823 */
        /* <DEDUP_REMOVED lines=17> */
[----:B------:R-:W-:Y:S01]  /*4e60*/  FFMA.FTZ R68, R59, UR11, -R38 ;  /* 0x0000000b3b447c23 */ /* 0x000fe20008010826 */
[----:B0-----:R-:W-:Y:S01]  /*4e70*/  FADD.FTZ R62, R31, R4 ;  /* 0x000000041f3e7221 */ /* 0x001fe20000010000 */
[--C-:B------:R-:W-:Y:S01]  /*4e80*/  FFMA.FTZ R35, R58, UR11, -R38.reuse ;  /* 0x0000000b3a237c23 */ /* 0x100fe20008010826 */
[----:B------:R-:W-:Y:S01]  /*4e90*/  FFMA.FTZ R58, R63, UR11, -R38 ;  /* 0x0000000b3f3a7c23 */ /* 0x000fe20008010826 */
[----:B------:R-:W0:Y:S01]  /*4ea0*/  MUFU.EX2 R82, R82 ;  /* 0x0000005200527308 */ /* 0x000e220000000800 */
[----:B-1----:R-:W-:Y:S01]  /*4eb0*/  FADD.FTZ R63, R7, R62 ;  /* 0x0000003e073f7221 */ /* 0x002fe20000010000 */
[--C-:B------:R-:W-:Y:S01]  /*4ec0*/  FFMA.FTZ R9, R67, UR11, -R38.reuse ;  /* 0x0000000b43097c23 */ /* 0x100fe20008010826 */
[----:B------:R-:W-:Y:S01]  /*4ed0*/  FFMA.FTZ R50, R50, UR11, -R38 ;  /* 0x0000000b32327c23 */ /* 0x000fe20008010826 */
[----:B------:R-:W-:Y:S01]  /*4ee0*/  @!P1 PRMT R6, RZ, 0x654, R0 ;  /* 0x00000654ff069816 */ /* 0x000fe20000000000 */
[----:B--2---:R-:W-:Y:S01]  /*4ef0*/  FADD.FTZ R63, R98, R63 ;  /* 0x0000003f623f7221 */ /* 0x004fe20000010000 */
[--C-:B------:R-:W-:Y:S01]  /*4f00*/  FFMA.FTZ R14, R80, UR11, -R38.reuse ;  /* 0x0000000b500e7c23 */ /* 0x100fe20008010826 */
[--C-:B------:R-:W-:Y:S01]  /*4f10*/  FFMA.FTZ R51, R51, UR11, -R38.reuse ;  /* 0x0000000b33337c23 */ /* 0x100fe20008010826 */
[----:B------:R-:W1:Y:S01]  /*4f20*/  MUFU.EX2 R84, R84 ;  /* 0x0000005400547308 */ /* 0x000e620000000800 */
[----:B------:R-:W-:Y:S01]  /*4f30*/  F2FP.BF16.F32.PACK_AB R4, R4, R31 ;  /* 0x0000001f0404723e */ /* 0x000fe200000010ff */
[--C-:B------:R-:W-:Y:S01]  /*4f40*/  FFMA.FTZ R67, R81, UR11, -R38.reuse ;  /* 0x0000000b51437c23 */ /* 0x100fe20008010826 */
[--C-:B------:R-:W-:Y:S01]  /*4f50*/  FFMA.FTZ R13, R45, UR11, -R38.reuse ;  /* 0x0000000b2d0d7c23 */ /* 0x100fe20008010826 */
[--C-:B------:R-:W-:Y:S01]  /*4f60*/  FFMA.FTZ R80, R75, UR11, -R38.reuse ;  /* 0x0000000b4b507c23 */ /* 0x100fe20008010826 */
[--C-:B------:R-:W-:Y:S01]  /*4f70*/  FFMA.FTZ R40, R78, UR11, -R38.reuse ;  /* 0x0000000b4e287c23 */ /* 0x100fe20008010826 */
[--C-:B------:R-:W-:Y:S01]  /*4f80*/  FFMA.FTZ R24, R24, UR11, -R38.reuse ;  /* 0x0000000b18187c23 */ /* 0x100fe20008010826 */
[----:B------:R-:W-:Y:S01]  /*4f90*/  FFMA.FTZ R45, R79, UR11, -R38 ;  /* 0x0000000b4f2d7c23 */ /* 0x000fe20008010826 */
[----:B------:R-:W2:Y:S01]  /*4fa0*/  MUFU.EX2 R93, R93 ;  /* 0x0000005d005d7308 */ /* 0x000ea20000000800 */
[----:B0-----:R-:W-:Y:S01]  /*4fb0*/  FADD.FTZ R59, R5, R82 ;  /* 0x00000052053b7221 */ /* 0x001fe20000010000 */
[----:B------:R0:W-:Y:S01]  /*4fc0*/  @!P1 SYNCS.ARRIVE.TRANS64.RED.A1T0 RZ, [R6+URZ], RZ ;  /* 0x000000ff06ff99a7 */ /* 0x0001e2000810043f */
[----:B------:R-:W-:Y:S01]  /*4fd0*/  F2FP.BF16.F32.PACK_AB R5, R82, R5 ;  /* 0x000000055205723e */ /* 0x000fe200000010ff */
[--C-:B------:R-:W-:Y:S01]  /*4fe0*/  FFMA.FTZ R42, R42, UR11, -R38.reuse ;  /* 0x0000000b2a2a7c23 */ /* 0x100fe20008010826 */
[--C-:B------:R-:W-:Y:S01]  /*4ff0*/  FFMA.FTZ R41, R41, UR11, -R38.reuse ;  /* 0x0000000b29297c23 */ /* 0x100fe20008010826 */
[--C-:B------:R-:W-:Y:S01]  /*5000*/  FFMA.FTZ R33, R33, UR11, -R38.reuse ;  /* 0x0000000b21217c23 */ /* 0x100fe20008010826 */
[--C-:B------:R-:W-:Y:S01]  /*5010*/  FFMA.FTZ R34, R34, UR11, -R38.reuse ;  /* 0x0000000b22227c23 */ /* 0x100fe20008010826 */
[----:B------:R-:W-:Y:S01]  /*5020*/  MUFU.EX2 R54, R54 ;  /* 0x0000003600367308 */ /* 0x000fe20000000800 */
[----:B-1----:R-:W-:Y:S01]  /*5030*/  FADD.FTZ R62, R84, R59 ;  /* 0x0000003b543e7221 */ /* 0x002fe20000010000 */
[----:B0-----:R-:W-:Y:S01]  /*5040*/  F2FP.BF16.F32.PACK_AB R6, R98, R7 ;  /* 0x000000076206723e */ /* 0x001fe200000010ff */
[--C-:B------:R-:W-:Y:S01]  /*5050*/  FFMA.FTZ R73, R73, UR11, -R38.reuse ;  /* 0x0000000b49497c23 */ /* 0x100fe20008010826 */
[--C-:B------:R-:W-:Y:S01]  /*5060*/  FFMA.FTZ R76, R76, UR11, -R38.reuse ;  /* 0x0000000b4c4c7c23 */ /* 0x100fe20008010826 */
[--C-:B------:R-:W-:Y:S01]  /*5070*/  FFMA.FTZ R77, R77, UR11, -R38.reuse ;  /* 0x0000000b4d4d7c23 */ /* 0x100fe20008010826 */
[----:B------:R-:W-:-:S02]  /*5080*/  FFMA.FTZ R85, R85, UR11, -R38 ;  /* 0x0000000b55557c23 */ /* 0x000fc40008010826 */
[----:B------:R-:W0:Y:S01]  /*5090*/  MUFU.EX2 R91, R91 ;  /* 0x0000005b005b7308 */ /* 0x000e220000000800 */
[C---:B--2---:R-:W-:Y:S01]  /*50a0*/  FADD.FTZ R59, R93.reuse, R62 ;  /* 0x0000003e5d3b7221 */ /* 0x044fe20000010000 */
[----:B------:R-:W-:Y:S01]  /*50b0*/  FADD.FTZ R62, R30, R63 ;  /* 0x0000003f1e3e7221 */ /* 0x000fe20000010000 */
[----:B------:R-:W-:-:S03]  /*50c0*/  F2FP.BF16.F32.PACK_AB R7, R93, R84 ;  /* 0x000000545d07723e */ /* 0x000fc600000010ff */
[----:B------:R-:W-:Y:S02]  /*50d0*/  FADD.FTZ R62, R83, R62 ;  /* 0x0000003e533e7221 */ /* 0x000fe40000010000 */
[----:B------:R-:W-:Y:S01]  /*50e0*/  MUFU.EX2 R10, R10 ;  /* 0x0000000a000a7308 */ /* 0x000fe20000000800 */
[----:B------:R1:W-:Y:S07]  /*50f0*/  STSM.16.M88.4 [R2+0x24300], R4 ;  /* 0x0243000402007844 */ /* 0x0003ee0000000200 */
[----:B------:R-:W2:Y:S08]  /*5100*/  MUFU.EX2 R89, R89 ;  /* 0x0000005900597308 */ /* 0x000eb00000000800 */
[----:B------:R3:W-:Y:S01]  /*5110*/  MUFU.EX2 R0, R50 ;  /* 0x0000003200007308 */ /* 0x0007e20000000800 */
[----:B-1----:R-:W-:-:S02]  /*5120*/  F2FP.BF16.F32.PACK_AB R6, R94, R27 ;  /* 0x0000001b5e06723e */ /* 0x002fc400000010ff */
[----:B------:R-:W-:Y:S02]  /*5130*/  F2FP.BF16.F32.PACK_AB R4, R83, R30 ;  /* 0x0000001e5304723e */ /* 0x000fe400000010ff */
[----:B0-----:R-:W-:-:S03]  /*5140*/  F2FP.BF16.F32.PACK_AB R5, R91, R54 ;  /* 0x000000365b05723e */ /* 0x001fc600000010ff */
[----:B------:R-:W0:Y:S01]  /*5150*/  MUFU.EX2 R9, R9 ;  /* 0x0000000900097308 */ /* 0x000e220000000800 */
[--C-:B---3--:R-:W-:Y:S01]  /*5160*/  FFMA.FTZ R50, R32, UR11, -R38.reuse ;  /* 0x0000000b20327c23 */ /* 0x108fe20008010826 */
[----:B------:R-:W-:Y:S01]  /*5170*/  FADD.FTZ R32, R54, R59 ;  /* 0x0000003b36207221 */ /* 0x000fe20000010000 */
[----:B------:R-:W-:Y:S01]  /*5180*/  FFMA.FTZ R59, R25, UR11, -R38 ;  /* 0x0000000b193b7c23 */ /* 0x000fe20008010826 */
[----:B--2---:R-:W-:Y:S01]  /*5190*/  F2FP.BF16.F32.PACK_AB R7, R89, R10 ;  /* 0x0000000a5907723e */ /* 0x004fe200000010ff */
[----:B------:R-:W-:Y:S02]  /*51a0*/  IMAD.MOV.U32 R54, RZ, RZ, R71 ;  /* 0x000000ffff367224 */ /* 0x000fe400078e0047 */
[----:B------:R-:W-:Y:S01]  /*51b0*/  FADD.FTZ R25, R91, R32 ;  /* 0x000000205b197221 */ /* 0x000fe20000010000 */
[----:B------:R-:W1:Y:S01]  /*51c0*/  MUFU.EX2 R64, R64 ;  /* 0x0000004000407308 */ /* 0x000e620000000800 */
[----:B------:R-:W-:Y:S07]  /*51d0*/  STSM.16.M88.4 [R2+0x25b00], R4 ;  /* 0x025b000402007844 */ /* 0x000fee0000000200 */
[----:B------:R2:W-:Y:S08]  /*51e0*/  MUFU.EX2 R31, R51 ;  /* 0x00000033001f7308 */ /* 0x0005f00000000800 */
[----:B------:R-:W3:Y:S01]  /*51f0*/  MUFU.EX2 R14, R14 ;  /* 0x0000000e000e7308 */ /* 0x000ee20000000800 */
[----:B--2---:R-:W-:Y:S01]  /*5200*/  FFMA.FTZ R51, R29, UR11, -R38 ;  /* 0x0000000b1d337c23 */ /* 0x004fe20008010826 */
[----:B------:R-:W-:Y:S01]  /*5210*/  FADD.FTZ R29, R27, R62 ;  /* 0x0000003e1b1d7221 */ /* 0x000fe20000010000 */
[----:B------:R-:W-:Y:S01]  /*5220*/  FADD.FTZ R62, R10, R25 ;  /* 0x000000190a3e7221 */ /* 0x000fe20000010000 */
[--C-:B------:R-:W-:Y:S01]  /*5230*/  FFMA.FTZ R25, R28, UR11, -R38.reuse ;  /* 0x0000000b1c197c23 */ /* 0x100fe20008010826 */
[----:B------:R-:W-:Y:S01]  /*5240*/  FFMA.FTZ R38, R87, UR11, -R38 ;  /* 0x0000000b57267c23 */ /* 0x000fe20008010826 */
[----:B------:R-:W-:Y:S01]  /*5250*/  FADD.FTZ R29, R94, R29 ;  /* 0x0000001d5e1d7221 */ /* 0x000fe20000010000 */
[----:B------:R-:W-:Y:S01]  /*5260*/  FADD.FTZ R62, R89, R62 ;  /* 0x0000003e593e7221 */ /* 0x000fe20000010000 */
[----:B------:R-:W2:Y:S02]  /*5270*/  MUFU.EX2 R67, R67 ;  /* 0x0000004300437308 */ /* 0x000ea40000000800 */
[----:B------:R-:W-:Y:S01]  /*5280*/  FADD.FTZ R78, R8, R29 ;  /* 0x0000001d084e7221 */ /* 0x000fe20000010000 */
[----:B0-----:R-:W-:Y:S01]  /*5290*/  FADD.FTZ R29, R9, R62 ;  /* 0x0000003e091d7221 */ /* 0x001fe20000010000 */
[----:B------:R-:W-:-:S02]  /*52a0*/  F2FP.BF16.F32.PACK_AB R8, R65, R8 ;  /* 0x000000084108723e */ /* 0x000fc400000010ff */
[----:B------:R-:W-:Y:S01]  /*52b0*/  FADD.FTZ R78, R65, R78 ;  /* 0x0000004e414e7221 */ /* 0x000fe20000010000 */
[C---:B-1----:R-:W-:Y:S01]  /*52c0*/  FADD.FTZ R63, R64.reuse, R29 ;  /* 0x0000001d403f7221 */ /* 0x042fe20000010000 */
[----:B------:R-:W0:Y:S01]  /*52d0*/  MUFU.EX2 R13, R13 ;  /* 0x0000000d000d7308 */ /* 0x000e220000000800 */
[----:B------:R-:W-:Y:S01]  /*52e0*/  F2FP.BF16.F32.PACK_AB R9, R64, R9 ;  /* 0x000000094009723e */ /* 0x000fe200000010ff */
[----:B------:R-:W-:Y:S01]  /*52f0*/  FADD.FTZ R75, R11, R78 ;  /* 0x0000004e0b4b7221 */ /* 0x000fe20000010000 */
[--C-:B------:R-:W-:Y:S02]  /*5300*/  IMAD.MOV.U32 R65, RZ, RZ, R71.reuse ;  /* 0x000000ffff417224 */ /* 0x100fe400078e0047 */
[----:B------:R-:W-:Y:S02]  /*5310*/  IMAD.MOV.U32 R64, RZ, RZ, R71 ;  /* 0x000000ffff407224 */ /* 0x000fe400078e0047 */
[----:B------:R-:W-:Y:S01]  /*5320*/  FADD.FTZ R75, R66, R75 ;  /* 0x0000004b424b7221 */ /* 0x000fe20000010000 */
[----:B------:R-:W1:Y:S03]  /*5330*/  MUFU.EX2 R80, R80 ;  /* 0x0000005000507308 */ /* 0x000e660000000800 */
[----:B------:R-:W-:Y:S01]  /*5340*/  FADD.FTZ R62, R12, R75 ;  /* 0x0000004b0c3e7221 */ /* 0x000fe20000010000 */
[----:B------:R-:W-:-:S03]  /*5350*/  F2FP.BF16.F32.PACK_AB R12, R53, R12 ;  /* 0x0000000c350c723e */ /* 0x000fc600000010ff */
[----:B------:R-:W-:Y:S01]  /*5360*/  FADD.FTZ R62, R53, R62 ;  /* 0x0000003e353e7221 */ /* 0x000fe20000010000 */
[--C-:B------:R-:W-:Y:S01]  /*5370*/  IMAD.MOV.U32 R53, RZ, RZ, R71.reuse ;  /* 0x000000ffff357224 */ /* 0x100fe200078e0047 */
[----:B------:R-:W4:Y:S02]  /*5380*/  MUFU.EX2 R40, R40 ;  /* 0x0000002800287308 */ /* 0x000f240000000800 */
[----:B------:R-:W-:Y:S01]  /*5390*/  FADD.FTZ R27, R15, R62 ;  /* 0x0000003e0f1b7221 */ /* 0x000fe20000010000 */
[----:B------:R-:W-:-:S03]  /*53a0*/  IMAD.MOV.U32 R62, RZ, RZ, R71 ;  /* 0x000000ffff3e7224 */ /* 0x000fc600078e0047 */
[----:B------:R-:W-:Y:S02]  /*53b0*/  FADD.FTZ R27, R52, R27 ;  /* 0x0000001b341b7221 */ /* 0x000fe40000010000 */
[----:B------:R3:W-:Y:S02]  /*53c0*/  MUFU.EX2 R28, R24 ;  /* 0x00000018001c7308 */ /* 0x0007e40000000800 */
[----:B------:R-:W-:-:S06]  /*53d0*/  FADD.FTZ R30, R20, R27 ;  /* 0x0000001b141e7221 */ /* 0x000fcc0000010000 */
[----:B------:R-:W5:Y:S01]  /*53e0*/  MUFU.EX2 R45, R45 ;  /* 0x0000002d002d7308 */ /* 0x000f620000000800 */
[----:B---3--:R-:W-:-:S04]  /*53f0*/  FADD.FTZ R24, R14, R63 ;  /* 0x0000003f0e187221 */ /* 0x008fc80000010000 */
[----:B--2---:R-:W-:-:S03]  /*5400*/  FADD.FTZ R24, R67, R24 ;  /* 0x0000001843187221 */ /* 0x004fc60000010000 */
[----:B------:R-:W2:Y:S01]  /*5410*/  MUFU.EX2 R35, R35 ;  /* 0x0000002300237308 */ /* 0x000ea20000000800 */
[----:B0-----:R-:W-:Y:S01]  /*5420*/  FADD.FTZ R63, R13, R24 ;  /* 0x000000180d3f7221 */ /* 0x001fe20000010000 */
[----:B-1----:R-:W-:-:S03]  /*5430*/  F2FP.BF16.F32.PACK_AB R13, R80, R13 ;  /* 0x0000000d500d723e */ /* 0x002fc600000010ff */
[----:B------:R-:W-:-:S03]  /*5440*/  FADD.FTZ R63, R80, R63 ;  /* 0x0000003f503f7221 */ /* 0x000fc60000010000 */
[----:B------:R-:W0:Y:S01]  /*5450*/  MUFU.EX2 R68, R68 ;  /* 0x0000004400447308 */ /* 0x000e220000000800 */
[----:B----4-:R-:W-:Y:S01]  /*5460*/  FADD.FTZ R10, R40, R63 ;  /* 0x0000003f280a7221 */ /* 0x010fe20000010000 */
[----:B------:R-:W-:-:S03]  /*5470*/  IMAD.MOV.U32 R63, RZ, RZ, R71 ;  /* 0x000000ffff3f7224 */ /* 0x000fc600078e0047 */
[----:B-----5:R-:W-:Y:S01]  /*5480*/  FADD.FTZ R24, R45, R10 ;  /* 0x0000000a2d187221 */ /* 0x020fe20000010000 */
[----:B------:R-:W-:Y:S01]  /*5490*/  F2FP.BF16.F32.PACK_AB R10, R66, R11 ;  /* 0x0000000b420a723e */ /* 0x000fe200000010ff */
[--C-:B------:R-:W-:Y:S01]  /*54a0*/  IMAD.MOV.U32 R66, RZ, RZ, R71.reuse ;  /* 0x000000ffff427224 */ /* 0x100fe200078e0047 */
[----:B------:R-:W1:Y:S01]  /*54b0*/  MUFU.EX2 R21, R21 ;  /* 0x0000001500157308 */ /* 0x000e620000000800 */
[----:B--2---:R-:W-:Y:S01]  /*54c0*/  FADD.FTZ R27, R35, R24 ;  /* 0x00000018231b7221 */ /* 0x004fe20000010000 */
[----:B------:R-:W-:Y:S01]  /*54d0*/  F2FP.BF16.F32.PACK_AB R11, R67, R14 ;  /* 0x0000000e430b723e */ /* 0x000fe200000010ff */
[----:B------:R-:W-:-:S04]  /*54e0*/  IMAD.MOV.U32 R67, RZ, RZ, R71 ;  /* 0x000000ffff437224 */ /* 0x000fc800078e0047 */
[----:B------:R2:W-:Y:S01]  /*54f0*/  STSM.16.M88.4 [R2+0x27300], R8 ;  /* 0x0273000802007844 */ /* 0x0005e20000000200 */
[----:B------:R-:W3:Y:S01]  /*5500*/  MUFU.EX2 R58, R58 ;  /* 0x0000003a003a7308 */ /* 0x000ee20000000800 */
[----:B0-----:R-:W-:-:S07]  /*5510*/  FADD.FTZ R14, R68, R27 ;  /* 0x0000001b440e7221 */ /* 0x001fce0000010000 */
[----:B------:R-:W-:Y:S01]  /*5520*/  MUFU.EX2 R32, R42 ;  /* 0x0000002a00207308 */ /* 0x000fe20000000800 */
[----:B-1----:R-:W-:Y:S01]  /*5530*/  FADD.FTZ R27, R21, R14 ;  /* 0x0000000e151b7221 */ /* 0x002fe20000010000 */
[----:B------:R-:W-:Y:S01]  /*5540*/  F2FP.BF16.F32.PACK_AB R14, R52, R15 ;  /* 0x0000000f340e723e */ /* 0x000fe200000010ff */
[----:B------:R-:W-:Y:S01]  /*5550*/  IMAD.MOV.U32 R52, RZ, RZ, R71 ;  /* 0x000000ffff347224 */ /* 0x000fe200078e0047 */
[----:B------:R-:W-:Y:S02]  /*5560*/  F2FP.BF16.F32.PACK_AB R15, R45, R40 ;  /* 0x000000282d0f723e */ /* 0x000fe400000010ff */
[----:B--2---:R-:W-:Y:S02]  /*5570*/  F2FP.BF16.F32.PACK_AB R9, R31, R0 ;  /* 0x000000001f09723e */ /* 0x004fe400000010ff */
[----:B------:R0:W-:Y:S01]  /*5580*/  MUFU.EX2 R42, R59 ;  /* 0x0000003b002a7308 */ /* 0x0001e20000000800 */
[----:B---3--:R-:W-:Y:S01]  /*5590*/  FADD.FTZ R27, R58, R27 ;  /* 0x0000001b3a1b7221 */ /* 0x008fe20000010000 */
[----:B------:R1:W-:Y:S01]  /*55a0*/  STSM.16.M88.4 [R2+0x28b00], R12 ;  /* 0x028b000c02007844 */ /* 0x0003e20000000200 */
[----:B------:R-:W-:-:S02]  /*55b0*/  F2FP.BF16.F32.PACK_AB R8, R56, R37 ;  /* 0x000000253808723e */ /* 0x000fc400000010ff */
[----:B------:R-:W-:-:S03]  /*55c0*/  F2FP.BF16.F32.PACK_AB R10, R60, R39 ;  /* 0x000000273c0a723e */ /* 0x000fc600000010ff */
[----:B------:R-:W2:Y:S01]  /*55d0*/  MUFU.EX2 R41, R41 ;  /* 0x0000002900297308 */ /* 0x000ea20000000800 */
[----:B0-----:R-:W-:-:S04]  /*55e0*/  FADD.FTZ R59, R57, R30 ;  /* 0x0000001e393b7221 */ /* 0x001fc80000010000 */
[----:B------:R-:W-:Y:S01]  /*55f0*/  FADD.FTZ R24, R26, R59 ;  /* 0x0000003b1a187221 */ /* 0x000fe20000010000 */
[C---:B------:R-:W-:Y:S01]  /*5600*/  F2FP.BF16.F32.PACK_AB R26, R55.reuse, R26 ;  /* 0x0000001a371a723e */ /* 0x040fe200000010ff */
[--C-:B------:R-:W-:Y:S01]  /*5610*/  IMAD.MOV.U32 R59, RZ, RZ, R71.reuse ;  /* 0x000000ffff3b7224 */ /* 0x100fe200078e0047 */
[----:B------:R-:W0:Y:S01]  /*5620*/  MUFU.EX2 R43, R43 ;  /* 0x0000002b002b7308 */ /* 0x000e220000000800 */
[----:B------:R-:W-:Y:S01]  /*5630*/  FADD.FTZ R24, R55, R24 ;  /* 0x0000001837187221 */ /* 0x000fe20000010000 */
[----:B------:R-:W-:-:S03]  /*5640*/  IMAD.MOV.U32 R55, RZ, RZ, R71 ;  /* 0x000000ffff377224 */ /* 0x000fc600078e0047 */
[----:B------:R-:W-:Y:S01]  /*5650*/  FADD.FTZ R45, R37, R24 ;  /* 0x00000018252d7221 */ /* 0x000fe20000010000 */
[----:B------:R-:W-:Y:S01]  /*5660*/  FADD.FTZ R24, R0, R27 ;  /* 0x0000001b00187221 */ /* 0x000fe20000010000 */
[----:B------:R-:W-:Y:S01]  /*5670*/  IMAD.MOV.U32 R37, RZ, RZ, R71 ;  /* 0x000000ffff257224 */ /* 0x000fe200078e0047 */
[----:B------:R-:W3:Y:S01]  /*5680*/  MUFU.EX2 R70, R70 ;  /* 0x0000004600467308 */ /* 0x000ee20000000800 */
[----:B------:R-:W-:Y:S01]  /*5690*/  FADD.FTZ R40, R56, R45 ;  /* 0x0000002d38287221 */ /* 0x000fe20000010000 */
[----:B--2---:R-:W-:Y:S01]  /*56a0*/  F2FP.BF16.F32.PACK_AB R11, R32, R41 ;  /* 0x00000029200b723e */ /* 0x004fe200000010ff */
[--C-:B------:R-:W-:Y:S02]  /*56b0*/  IMAD.MOV.U32 R56, RZ, RZ, R71.reuse ;  /* 0x000000ffff387224 */ /* 0x100fe400078e0047 */
[----:B------:R-:W-:Y:S01]  /*56c0*/  FADD.FTZ R27, R39, R40 ;  /* 0x00000028271b7221 */ /* 0x000fe20000010000 */
[----:B------:R-:W-:Y:S02]  /*56d0*/  IMAD.MOV.U32 R40, RZ, RZ, R71 ;  /* 0x000000ffff287224 */ /* 0x000fe400078e0047 */
[----:B------:R2:W4:Y:S01]  /*56e0*/  MUFU.EX2 R29, R50 ;  /* 0x00000032001d7308 */ /* 0x0005220000000800 */
[----:B------:R-:W-:Y:S01]  /*56f0*/  FADD.FTZ R4, R60, R27 ;  /* 0x0000001b3c047221 */ /* 0x000fe20000010000 */
[----:B------:R-:W-:Y:S01]  /*5700*/  F2FP.BF16.F32.PACK_AB R27, R58, R21 ;  /* 0x000000153a1b723e */ /* 0x000fe200000010ff */
[----:B------:R-:W-:-:S02]  /*5710*/  IMAD.MOV.U32 R60, RZ, RZ, R71 ;  /* 0x000000ffff3c7224 */ /* 0x000fc400078e0047 */
[----:B0-----:R-:W-:Y:S01]  /*5720*/  FADD.FTZ R5, R43, R4 ;  /* 0x000000042b057221 */ /* 0x001fe20000010000 */
[----:B------:R-:W-:Y:S02]  /*5730*/  IMAD.MOV.U32 R58, RZ, RZ, R71 ;  /* 0x000000ffff3a7224 */ /* 0x000fe400078e0047 */
[----:B------:R-:W0:Y:S01]  /*5740*/  MUFU.EX2 R47, R47 ;  /* 0x0000002f002f7308 */ /* 0x000e220000000800 */
[----:B--2---:R-:W-:Y:S01]  /*5750*/  FADD.FTZ R50, R31, R24 ;  /* 0x000000181f327221 */ /* 0x004fe20000010000 */
[----:B---3--:R-:W-:Y:S01]  /*5760*/  FADD.FTZ R6, R70, R5 ;  /* 0x0000000546067221 */ /* 0x008fe20000010000 */
[----:B------:R-:W-:Y:S01]  /*5770*/  F2FP.BF16.F32.PACK_AB R24, R57, R20 ;  /* 0x000000143918723e */ /* 0x000fe200000010ff */
[--C-:B------:R-:W-:Y:S02]  /*5780*/  IMAD.MOV.U32 R57, RZ, RZ, R71.reuse ;  /* 0x000000ffff397224 */ /* 0x100fe400078e0047 */
[----:B------:R-:W-:Y:S01]  /*5790*/  FADD.FTZ R45, R41, R50 ;  /* 0x00000032292d7221 */ /* 0x000fe20000010000 */
[----:B------:R-:W-:Y:S01]  /*57a0*/  IMAD.MOV.U32 R50, RZ, RZ, R71 ;  /* 0x000000ffff327224 */ /* 0x000fe200078e0047 */
[----:B------:R-:W2:Y:S02]  /*57b0*/  MUFU.EX2 R72, R72 ;  /* 0x0000004800487308 */ /* 0x000ea40000000800 */
[----:B------:R-:W-:Y:S01]  /*57c0*/  FADD.FTZ R45, R32, R45 ;  /* 0x0000002d202d7221 */ /* 0x000fe20000010000 */
[----:B------:R-:W-:-:S02]  /*57d0*/  IMAD.MOV.U32 R41, RZ, RZ, R71 ;  /* 0x000000ffff297224 */ /* 0x000fc400078e0047 */
[----:B------:R-:W-:Y:S02]  /*57e0*/  IMAD.MOV.U32 R39, RZ, RZ, R71 ;  /* 0x000000ffff277224 */ /* 0x000fe400078e0047 */
[----:B------:R-:W-:Y:S01]  /*57f0*/  FADD.FTZ R4, R28, R45 ;  /* 0x0000002d1c047221 */ /* 0x000fe20000010000 */
[--C-:B------:R-:W-:Y:S01]  /*5800*/  IMAD.MOV.U32 R45, RZ, RZ, R71.reuse ;  /* 0x000000ffff2d7224 */ /* 0x100fe200078e0047 */
[----:B------:R-:W3:Y:S02]  /*5810*/  MUFU.EX2 R51, R51 ;  /* 0x0000003300337308 */ /* 0x000ee40000000800 */
[----:B----4-:R-:W-:Y:S01]  /*5820*/  FADD.FTZ R5, R29, R4 ;  /* 0x000000041d057221 */ /* 0x010fe20000010000 */
[----:B0-----:R-:W-:Y:S01]  /*5830*/  FADD.FTZ R7, R47, R6 ;  /* 0x000000062f077221 */ /* 0x001fe20000010000 */
[----:B------:R-:W-:Y:S01]  /*5840*/  F2FP.BF16.F32.PACK_AB R4, R70, R43 ;  /* 0x0000002b4604723e */ /* 0x000fe200000010ff */
[----:B------:R-:W-:Y:S02]  /*5850*/  IMAD.MOV.U32 R70, RZ, RZ, R71 ;  /* 0x000000ffff467224 */ /* 0x000fe400078e0047 */
[----:B------:R-:W-:Y:S01]  /*5860*/  FADD.FTZ R0, R42, R5 ;  /* 0x000000052a007221 */ /* 0x000fe20000010000 */
[----:B------:R-:W-:Y:S01]  /*5870*/  F2FP.BF16.F32.PACK_AB R5, R29, R28 ;  /* 0x0000001c1d05723e */ /* 0x000fe200000010ff */
[----:B------:R-:W-:Y:S01]  /*5880*/  IMAD.MOV.U32 R43, RZ, RZ, R71 ;  /* 0x000000ffff2b7224 */ /* 0x000fe200078e0047 */
[----:B------:R-:W0:Y:S01]  /*5890*/  MUFU.EX2 R48, R48 ;  /* 0x0000003000307308 */ /* 0x000e220000000800 */
[----:B--2---:R-:W-:Y:S01]  /*58a0*/  FADD.FTZ R7, R72, R7 ;  /* 0x0000000748077221 */ /* 0x004fe20000010000 */
[----:B------:R-:W-:-:S02]  /*58b0*/  IMAD.MOV.U32 R32, RZ, RZ, R71 ;  /* 0x000000ffff207224 */ /* 0x000fc400078e0047 */
[--C-:B------:R-:W-:Y:S02]  /*58c0*/  IMAD.MOV.U32 R31, RZ, RZ, R71.reuse ;  /* 0x000000ffff1f7224 */ /* 0x100fe400078e0047 */
[--C-:B------:R-:W-:Y:S02]  /*58d0*/  IMAD.MOV.U32 R29, RZ, RZ, R71.reuse ;  /* 0x000000ffff1d7224 */ /* 0x100fe400078e0047 */
[----:B------:R-:W2:Y:S01]  /*58e0*/  MUFU.EX2 R33, R33 ;  /* 0x0000002100217308 */ /* 0x000ea20000000800 */
[----:B---3--:R-:W-:Y:S01]  /*58f0*/  FADD.FTZ R0, R51, R0 ;  /* 0x0000000033007221 */ /* 0x008fe20000010000 */
[----:B------:R-:W-:-:S06]  /*5900*/  IMAD.MOV.U32 R28, RZ, RZ, R71 ;  /* 0x000000ffff1c7224 */ /* 0x000fcc00078e0047 */
[----:B------:R-:W3:Y:S01]  /*5910*/  MUFU.EX2 R34, R34 ;  /* 0x0000002200227308 */ /* 0x000ee20000000800 */
[----:B0-----:R-:W-:-:S07]  /*5920*/  FADD.FTZ R6, R48, R7 ;  /* 0x0000000730067221 */ /* 0x001fce0000010000 */
[----:B------:R-:W0:Y:S01]  /*5930*/  MUFU.EX2 R61, R61 ;  /* 0x0000003d003d7308 */ /* 0x000e220000000800 */
[----:B--2---:R-:W-:-:S07]  /*5940*/  FADD.FTZ R7, R33, R0 ;  /* 0x0000000021077221 */ /* 0x004fce0000010000 */
[----:B------:R2:W4:Y:S01]  /*5950*/  MUFU.EX2 R30, R25 ;  /* 0x00000019001e7308 */ /* 0x0005220000000800 */
[----:B---3--:R-:W-:-:S07]  /*5960*/  FADD.FTZ R7, R34, R7 ;  /* 0x0000000722077221 */ /* 0x008fce0000010000 */
[----:B------:R-:W1:Y:S01]  /*5970*/  MUFU.EX2 R49, R49 ;  /* 0x0000003100317308 */ /* 0x000e620000000800 */
[----:B--2---:R-:W-:Y:S01]  /*5980*/  F2FP.BF16.F32.PACK_AB R25, R68, R35 ;  /* 0x000000234419723e */ /* 0x004fe200000010ff */
[----:B0-----:R-:W-:Y:S01]  /*5990*/  FADD.FTZ R6, R61, R6 ;  /* 0x000000063d067221 */ /* 0x001fe20000010000 */
[--C-:B------:R-:W-:Y:S02]  /*59a0*/  IMAD.MOV.U32 R68, RZ, RZ, R71.reuse ;  /* 0x000000ffff447224 */ /* 0x100fe400078e0047 */
[----:B------:R-:W-:Y:S01]  /*59b0*/  IMAD.MOV.U32 R35, RZ, RZ, R71 ;  /* 0x000000ffff237224 */ /* 0x000fe200078e0047 */
[----:B------:R0:W-:Y:S02]  /*59c0*/  STSM.16.M88.4 [R2+0x2a300], R24 ;  /* 0x02a3001802007844 */ /* 0x0001e40000000200 */
[----:B------:R-:W2:Y:S01]  /*59d0*/  MUFU.EX2 R73, R73 ;  /* 0x0000004900497308 */ /* 0x000ea20000000800 */
[----:B----4-:R-:W-:Y:S01]  /*59e0*/  FADD.FTZ R0, R30, R7 ;  /* 0x000000071e007221 */ /* 0x010fe20000010000 */
[----:B------:R2:W-:Y:S01]  /*59f0*/  STSM.16.M88.4 [R2+0x2bb00], R8 ;  /* 0x02bb000802007844 */ /* 0x0005e20000000200 */
[----:B------:R-:W-:Y:S01]  /*5a00*/  F2FP.BF16.F32.PACK_AB R7, R51, R42 ;  /* 0x0000002a3307723e */ /* 0x000fe200000010ff */
[----:B------:R-:W-:-:S02]  /*5a10*/  IMAD.MOV.U32 R51, RZ, RZ, R71 ;  /* 0x000000ffff337224 */ /* 0x000fc400078e0047 */
[--C-:B------:R-:W-:Y:S02]  /*5a20*/  IMAD.MOV.U32 R42, RZ, RZ, R71.reuse ;  /* 0x000000ffff2a7224 */ /* 0x100fe400078e0047 */
[----:B------:R-:W3:Y:S01]  /*5a30*/  MUFU.EX2 R46, R46 ;  /* 0x0000002e002e7308 */ /* 0x000ee20000000800 */
[----:B-1----:R-:W-:Y:S01]  /*5a40*/  FADD.FTZ R15, R49, R6 ;  /* 0x00000006310f7221 */ /* 0x002fe20000010000 */
[----:B------:R-:W-:Y:S01]  /*5a50*/  F2FP.BF16.F32.PACK_AB R6, R72, R47 ;  /* 0x0000002f4806723e */ /* 0x000fe200000010ff */
[--C-:B------:R-:W-:Y:S02]  /*5a60*/  IMAD.MOV.U32 R47, RZ, RZ, R71.reuse ;  /* 0x000000ffff2f7224 */ /* 0x100fe400078e0047 */
[--C-:B0-----:R-:W-:Y:S02]  /*5a70*/  IMAD.MOV.U32 R27, RZ, RZ, R71.reuse ;  /* 0x000000ffff1b7224 */ /* 0x101fe400078e0047 */
[----:B------:R0:W-:Y:S01]  /*5a80*/  STSM.16.M88.4 [R2+0x2d300], R4 ;  /* 0x02d3000402007844 */ /* 0x0001e20000000200 */
[----:B------:R-:W1:Y:S01]  /*5a90*/  MUFU.EX2 R76, R76 ;  /* 0x0000004c004c7308 */ /* 0x000e620000000800 */
[----:B------:R-:W-:-:S02]  /*5aa0*/  IMAD.MOV.U32 R26, RZ, RZ, R71 ;  /* 0x000000ffff1a7224 */ /* 0x000fc400078e0047 */
[----:B--2---:R-:W-:Y:S01]  /*5ab0*/  FADD.FTZ R11, R73, R0 ;  /* 0x00000000490b7221 */ /* 0x004fe20000010000 */
[----:B------:R-:W-:Y:S01]  /*5ac0*/  F2FP.BF16.F32.PACK_AB R8, R61, R48 ;  /* 0x000000303d08723e */ /* 0x000fe200000010ff */
[--C-:B------:R-:W-:Y:S01]  /*5ad0*/  IMAD.MOV.U32 R61, RZ, RZ, R71.reuse ;  /* 0x000000ffff3d7224 */ /* 0x100fe200078e0047 */
[----:B------:R-:W-:Y:S01]  /*5ae0*/  F2FP.BF16.F32.PACK_AB R9, R34, R33 ;  /* 0x000000212209723e */ /* 0x000fe200000010ff */
[----:B------:R-:W-:Y:S01]  /*5af0*/  IMAD.MOV.U32 R48, RZ, RZ, R71 ;  /* 0x000000ffff307224 */ /* 0x000fe200078e0047 */
[----:B------:R-:W2:Y:S01]  /*5b00*/  MUFU.EX2 R44, R44 ;  /* 0x0000002c002c7308 */ /* 0x000ea20000000800 */
[C---:B---3--:R-:W-:Y:S01]  /*5b10*/  FADD.FTZ R15, R46.reuse, R15 ;  /* 0x0000000f2e0f7221 */ /* 0x048fe20000010000 */
[----:B------:R-:W-:Y:S01]  /*5b20*/  F2FP.BF16.F32.PACK_AB R10, R46, R49 ;  /* 0x000000312e0a723e */ /* 0x000fe200000010ff */
[--C-:B------:R-:W-:Y:S02]  /*5b30*/  IMAD.MOV.U32 R49, RZ, RZ, R71.reuse ;  /* 0x000000ffff317224 */ /* 0x100fe400078e0047 */
[----:B------:R-:W-:-:S02]  /*5b40*/  IMAD.MOV.U32 R46, RZ, RZ, R71 ;  /* 0x000000ffff2e7224 */ /* 0x000fc400078e0047 */
[----:B------:R-:W-:Y:S01]  /*5b50*/  IMAD.MOV.U32 R34, RZ, RZ, R71 ;  /* 0x000000ffff227224 */ /* 0x000fe200078e0047 */
[----:B------:R-:W3:Y:S01]  /*5b60*/  MUFU.EX2 R13, R77 ;  /* 0x0000004d000d7308 */ /* 0x000ee20000000800 */
[----:B-1----:R-:W-:Y:S01]  /*5b70*/  FADD.FTZ R14, R76, R11 ;  /* 0x0000000b4c0e7221 */ /* 0x002fe20000010000 */
[----:B------:R-:W-:Y:S01]  /*5b80*/  F2FP.BF16.F32.PACK_AB R11, R73, R30 ;  /* 0x0000001e490b723e */ /* 0x000fe200000010ff */
[--C-:B------:R-:W-:Y:S02]  /*5b90*/  IMAD.MOV.U32 R33, RZ, RZ, R71.reuse ;  /* 0x000000ffff217224 */ /* 0x100fe400078e0047 */
[----:B------:R-:W-:Y:S02]  /*5ba0*/  IMAD.MOV.U32 R30, RZ, RZ, R71 ;  /* 0x000000ffff1e7224 */ /* 0x000fe400078e0047 */
[----:B------:R1:W-:Y:S01]  /*5bb0*/  STSM.16.M88.4 [R2+0x2eb00], R8 ;  /* 0x02eb000802007844 */ /* 0x0003e20000000200 */
[----:B------:R-:W4:Y:S01]  /*5bc0*/  MUFU.EX2 R69, R69 ;  /* 0x0000004500457308 */ /* 0x000f220000000800 */
[----:B--2---:R-:W-:Y:S01]  /*5bd0*/  FADD.FTZ R0, R44, R15 ;  /* 0x0000000f2c007221 */ /* 0x004fe20000010000 */
[----:B------:R-:W-:-:S02]  /*5be0*/  IMAD.MOV.U32 R25, RZ, RZ, R71 ;  /* 0x000000ffff197224 */ /* 0x000fc400078e0047 */
[----:B------:R-:W-:-:S04]  /*5bf0*/  IMAD.MOV.U32 R24, RZ, RZ, R71 ;  /* 0x000000ffff187224 */ /* 0x000fc800078e0047 */
[----:B------:R-:W-:Y:S01]  /*5c00*/  MUFU.EX2 R3, R3 ;  /* 0x0000000300037308 */ /* 0x000fe20000000800 */
[C---:B---3--:R-:W-:Y:S01]  /*5c10*/  FADD.FTZ R20, R13.reuse, R14 ;  /* 0x0000000e0d147221 */ /* 0x048fe20000010000 */
[----:B------:R-:W-:-:S06]  /*5c20*/  F2FP.BF16.F32.PACK_AB R13, R13, R76 ;  /* 0x0000004c0d0d723e */ /* 0x000fcc00000010ff */
[----:B------:R-:W2:Y:S01]  /*5c30*/  MUFU.EX2 R36, R36 ;  /* 0x0000002400247308 */ /* 0x000ea20000000800 */
[C---:B----4-:R-:W-:Y:S01]  /*5c40*/  F2FP.BF16.F32.PACK_AB R12, R69.reuse, R44 ;  /* 0x0000002c450c723e */ /* 0x050fe200000010ff */
[----:B------:R-:W-:Y:S01]  /*5c50*/  FADD.FTZ R0, R69, R0 ;  /* 0x0000000045007221 */ /* 0x000fe20000010000 */
[--C-:B------:R-:W-:Y:S02]  /*5c60*/  IMAD.MOV.U32 R69, RZ, RZ, R71.reuse ;  /* 0x000000ffff457224 */ /* 0x100fe400078e0047 */
[----:B------:R-:W-:-:S03]  /*5c70*/  IMAD.MOV.U32 R44, RZ, RZ, R71 ;  /* 0x000000ffff2c7224 */ /* 0x000fc600078e0047 */
[----:B------:R-:W-:Y:S08]  /*5c80*/  MUFU.EX2 R85, R85 ;  /* 0x0000005500557308 */ /* 0x000ff00000000800 */
[----:B------:R-:W3:Y:S01]  /*5c90*/  MUFU.EX2 R38, R38 ;  /* 0x0000002600267308 */ /* 0x000ee20000000800 */
[----:B--2---:R-:W-:Y:S01]  /*5ca0*/  F2FP.BF16.F32.PACK_AB R14, R36, R3 ;  /* 0x00000003240e723e */ /* 0x004fe200000010ff */
[----:B------:R-:W-:-:S04]  /*5cb0*/  FADD.FTZ R3, R3, R0 ;  /* 0x0000000003037221 */ /* 0x000fc80000010000 */
[----:B0-----:R-:W-:Y:S01]  /*5cc0*/  FADD.FTZ R5, R36, R3 ;  /* 0x0000000324057221 */ /* 0x001fe20000010000 */
[----:B------:R-:W-:Y:S01]  /*5cd0*/  IMAD.MOV.U32 R36, RZ, RZ, R71 ;  /* 0x000000ffff247224 */ /* 0x000fe200078e0047 */
[----:B---3--:R-:W-:Y:S01]  /*5ce0*/  F2FP.BF16.F32.PACK_AB R15, R38, R85 ;  /* 0x00000055260f723e */ /* 0x008fe200000010ff */
[----:B------:R-:W-:-:S04]  /*5cf0*/  FADD.FTZ R85, R85, R20 ;  /* 0x0000001455557221 */ /* 0x000fc80000010000 */
[----:B------:R1:W-:Y:S01]  /*5d00*/  STSM.16.M88.4 [R2+0x30300], R12 ;  /* 0x0303000c02007844 */ /* 0x0003e20000000200 */
[----:B------:R-:W-:Y:S01]  /*5d10*/  FADD.FTZ R4, R38, R85 ;  /* 0x0000005526047221 */ /* 0x000fe20000010000 */
[----:B------:R-:W-:Y:S01]  /*5d20*/  IMAD.MOV.U32 R38, RZ, RZ, R71 ;  /* 0x000000ffff267224 */ /* 0x000fe200078e0047 */
[----:B------:R0:W-:Y:S06]  /*5d30*/  MEMBAR.ALL.CTA ;  /* 0x0000000000007992 */ /* 0x0001ec0000008000 */
[----:B0-----:R-:W0:Y:S02]  /*5d40*/  FENCE.VIEW.ASYNC.S ;  /* 0x00000000000073c6 */ /* 0x001e240000000000 */
[----:B0-----:R-:W-:Y:S01]  /*5d50*/  NOP ;  /* 0x0000000000007918 */ /* 0x001fe20000000000 */
[----:B------:R-:W-:Y:S05]  /*5d60*/  @!P2 BRA `(.L_x_9525) ;  /* 0x000000400088a947 */ /* 0x000fea0003800000 */
[----:B------:R-:W-:Y:S01]  /*5d70*/  IMAD.MOV.U32 R0, RZ, RZ, R74 ;  /* 0x000000ffff007224 */ /* 0x000fe200078e004a */
[----:B------:R-:W-:Y:S01]  /*5d80*/  CS2R R70, SRZ ;  /* 0x0000000000467805 */ /* 0x000fe2000001ff00 */
[----:B------:R-:W-:Y:S01]  /*5d90*/  IMAD.MOV.U32 R3, RZ, RZ, R114 ;  /* 0x000000ffff037224 */ /* 0x000fe200078e0072 */
        /* <DEDUP_REMOVED lines=23> */
[----:B------:R-:W-:Y:S01]  /*5f10*/  UMOV UR38, UR39 ;  /* 0x0000002700267c82 */ /* 0x000fe20008000000 */
[----:B------:R-:W-:Y:S01]  /*5f20*/  UMOV UR7, UR36 ;  /* 0x0000002400077c82 */ /* 0x000fe20008000000 */
[----:B------:R-:W-:-:S05]  /*5f30*/  ULDC UR5, c[0x0][0x9d8] ;  /* 0x0002760000057ab9 */ /* 0x000fca0000000800 */
.L_x_9534:
[----:B------:R-:W-:Y:S01]  /*5f40*/  R2UR UR4, R17 ;  /* 0x00000000110472ca */ /* 0x000fe200000e0000 */
[----:B------:R-:W-:-:S04]  /*5f50*/  UIADD3 UR36, UR7, 0x1, URZ ;  /* 0x0000000107247890 */ /* 0x000fc8000fffe03f */
[----:B------:R-:W-:-:S04]  /*5f60*/  UISETP.NE.AND UP0, UPT, UR36, 0x2, UPT ;  /* 0x000000022400788c */ /* 0x000fc8000bf05270 */
[----:B------:R-:W-:Y:S02]  /*5f70*/  USEL UR39, URZ, 0x1, UP0 ;  /* 0x000000013f277887 */ /* 0x000fe40008000000 */
[----:B------:R-:W-:Y:S02]  /*5f80*/  USEL UR36, UR36, URZ, UP0 ;  /* 0x0000003f24247287 */ /* 0x000fe40008000000 */
[----:B------:R-:W-:Y:S01]  /*5f90*/  ISETP.NE.AND P3, PT, RZ, UR4, PT ;  /* 0x00000004ff007c0c */ /* 0x000fe2000bf65270 */
[----:B------:R-:W-:-:S12]  /*5fa0*/  ULOP3.LUT UR39, UR38, UR39, URZ, 0x3c, !UPT ;  /* 0x0000002726277292 */ /* 0x000fd8000f8e3c3f */
[----:B0-----:R-:W-:Y:S05]  /*5fb0*/  @P3 BRA `(.L_x_9526) ;  /* 0x00000000002c3947 */ /* 0x001fea0003800000 */
[----:B------:R-:W-:Y:S05]  /*5fc0*/  @!P0 BRA `(.L_x_9527) ;  /* 0x0000000000048947 */ /* 0x000fea0003800000 */
[----:B------:R-:W-:Y:S01]  /*5fd0*/  BPT.TRAP 0x1 ;  /* 0x000000040000795c */ /* 0x000fe20000300000 */
.L_x_9527:
[----:B------:R-:W-:Y:S01]  /*5fe0*/  ULEA UR4, UR36, UR37, 0x3 ;  /* 0x0000002524047291 */ /* 0x000fe2000f8e183f */
[----:B------:R-:W-:-:S05]  /*5ff0*/  IMAD.U32 R6, RZ, RZ, UR39 ;  /* 0x00000027ff067e24 */ /* 0x000fca000f8e00ff */
[----:B------:R-:W-:-:S04]  /*6000*/  SHF.L.U32 R6, R6, 0x1f, RZ ;  /* 0x0000001f06067819 */ /* 0x000fc800000006ff */
[----:B------:R0:W2:Y:S01]  /*6010*/  SYNCS.PHASECHK.TRANS64.TRYWAIT P2, [UR4+0x31c30], R6 ;  /* 0x031c3006ff0075a7 */ /* 0x0000a20008040144 */
[----:B------:R-:W-:Y:S05]  /*6020*/  @!P0 BRA `(.L_x_9528) ;  /* 0x0000000000048947 */ /* 0x000fea0003800000 */
[----:B------:R-:W-:Y:S01]  /*6030*/  BPT.TRAP 0x1 ;  /* 0x000000040000795c */ /* 0x000fe20000300000 */
.L_x_9528:
[----:B--2---:R-:W-:Y:S05]  /*6040*/  @P2 BRA `(.L_x_9526) ;  /* 0x0000000000082947 */ /* 0x004fea0003800000 */
[----:B------:R-:W2:Y:S02]  /*6050*/  SYNCS.PHASECHK.TRANS64.TRYWAIT P2, [UR4+0x31c30], R6 ;  /* 0x031c3006ff0075a7 */ /* 0x000ea40008040144 */
[----:B--2---:R-:W-:Y:S05]  /*6060*/  @!P2 BRA `(.L_x_9529) ;  /* 0x000000dc00c4a947 */ /* 0x004fea0003800000 */
.L_x_9526:
[----:B--2---:R-:W2:Y:S01]  /*6070*/  S2R R7, SR_TID.X ;  /* 0x0000000000077919 */ /* 0x004ea20000002100 */
[----:B------:R-:W-:Y:S01]  /*6080*/  UIMAD UR4, UR36, 0x6c0, UR6 ;  /* 0x000006c0240478a4 */ /* 0x000fe2000f8e0206 */
[----:B------:R-:W-:Y:S01]  /*6090*/  UMOV UR31, 0x80000020 ;  /* 0x80000020001f7882 */ /* 0x000fe20000000000 */
[----:B------:R-:W-:Y:S02]  /*60a0*/  UMOV UR32, UR28 ;  /* 0x0000001c00207c82 */ /* 0x000fe40008000000 */
[----:B------:R-:W-:Y:S01]  /*60b0*/  UIADD3 UR34, UR4, 0x40, URZ ;  /* 0x0000004004227890 */ /* 0x000fe2000fffe03f */
[----:B------:R-:W-:Y:S02]  /*60c0*/  UMOV UR33, UR29 ;  /* 0x0000001d00217c82 */ /* 0x000fe40008000000 */
[----:B------:R-:W-:Y:S01]  /*60d0*/  UMOV UR30, UR4 ;  /* 0x00000004001e7c82 */ /* 0x000fe20008000000 */
[----:B------:R-:W-:Y:S01]  /*60e0*/  UMOV UR35, 0x80000020 ;  /* 0x8000002000237882 */ /* 0x000fe20000000000 */
[----:B------:R-:W-:Y:S01]  /*60f0*/  UIADD3 UR42, UR4, 0x80, URZ ;  /* 0x00000080042a7890 */ /* 0x000fe2000fffe03f */
[----:B------:R-:W-:Y:S01]  /*6100*/  UMOV UR40, UR28 ;  /* 0x0000001c00287c82 */ /* 0x000fe20008000000 */
        /* <DEDUP_REMOVED lines=15> */
[----:B--2---:R-:W-:Y:S01]  /*6200*/  SHF.R.U32.HI R7, RZ, 0x7, R7 ;  /* 0x00000007ff077819 */ /* 0x004fe20000011607 */
[----:B------:R-:W-:Y:S01]  /*6210*/  UMOV UR56, UR28 ;  /* 0x0000001c00387c82 */ /* 0x000fe20008000000 */
[----:B------:R-:W-:Y:S01]  /*6220*/  UMOV UR57, UR29 ;  /* 0x0000001d00397c82 */ /* 0x000fe20008000000 */
[----:B------:R-:W-:Y:S01]  /*6230*/  UMOV UR59, 0x80000020 ;  /* 0x80000020003b7882 */ /* 0x000fe20000000000 */
[----:B------:R-:W-:Y:S01]  /*6240*/  UIADD3 UR10, UR4, 0x2, URZ ;  /* 0x00000002040a7890 */ /* 0x000fe2000fffe03f */
[----:B0-----:R-:W-:Y:S01]  /*6250*/  VIADD R6, R7, 0x8 ;  /* 0x0000000807067836 */ /* 0x001fe20000000000 */
[----:B------:R-:W-:Y:S01]  /*6260*/  UMOV UR11, 0x80000020 ;  /* 0x80000020000b7882 */ /* 0x000fe20000000000 */
[----:B------:R-:W-:Y:S01]  /*6270*/  UIADD3 UR14, UR4, 0x202, URZ ;  /* 0x00000202040e7890 */ /* 0x000fe2000fffe03f */
[----:B------:R-:W-:-:S02]  /*6280*/  UMOV UR15, 0x80000020 ;  /* 0x80000020000f7882 */ /* 0x000fc40000000000 */
[----:B------:R0:W-:Y:S01]  /*6290*/  BAR.SYNC.DEFER_BLOCKING R6, 0x100 ;  /* 0x000400060000751d */ /* 0x0001e20000010000 */
[----:B------:R-:W-:Y:S02]  /*62a0*/  UIADD3 UR18, UR4, 0x242, URZ ;  /* 0x0000024204127890 */ /* 0x000fe4000fffe03f */
[----:B------:R-:W-:Y:S02]  /*62b0*/  UIADD3 UR22, UR4, 0x480, URZ ;  /* 0x0000048004167890 */ /* 0x000fe4000fffe03f */
[----:B------:R-:W-:Y:S01]  /*62c0*/  UIADD3 UR26, UR4, 0x482, URZ ;  /* 0x00000482041a7890 */ /* 0x000fe2000fffe03f */
[----:B------:R-:W-:Y:S01]  /*62d0*/  UMOV UR19, 0x80000020 ;  /* 0x8000002000137882 */ /* 0x000fe20000000000 */
[----:B------:R-:W-:Y:S01]  /*62e0*/  UMOV UR23, 0x80000020 ;  /* 0x8000002000177882 */ /* 0x000fe20000000000 */
[----:B------:R-:W-:Y:S01]  /*62f0*/  UMOV UR27, 0x80000020 ;  /* 0x80000020001b7882 */ /* 0x000fe20000000000 */
        /* <DEDUP_REMOVED lines=316> */
.L_x_9531:
[----:B------:R-:W-:Y:S01]  /*76c0*/  ULEA UR4, UR7, UR37, 0x3 ;  /* 0x0000002507047291 */ /* 0x000fe2000f8e183f */
[----:B------:R-:W-:-:S05]  /*76d0*/  IMAD.U32 R6, RZ, RZ, UR38 ;  /* 0x00000026ff067e24 */ /* 0x000fca000f8e00ff */
[----:B------:R-:W-:-:S04]  /*76e0*/  SHF.L.U32 R6, R6, 0x1f, RZ ;  /* 0x0000001f06067819 */ /* 0x000fc800000006ff */
[----:B------:R0:W2:Y:S01]  /*76f0*/  SYNCS.PHASECHK.TRANS64.TRYWAIT P2, [UR4+0x31c50], R6 ;  /* 0x031c5006ff0075a7 */ /* 0x0000a20008040144 */
[----:B------:R-:W-:Y:S05]  /*7700*/  @!P0 BRA `(.L_x_9532) ;  /* 0x0000000000048947 */ /* 0x000fea0003800000 */
[----:B------:R-:W-:Y:S01]  /*7710*/  BPT.TRAP 0x1 ;  /* 0x000000040000795c */ /* 0x000fe20000300000 */
.L_x_9532:
[----:B--2---:R-:W-:Y:S05]  /*7720*/  @P2 BRA `(.L_x_9530) ;  /* 0x0000000000082947 */ /* 0x004fea0003800000 */
[----:B------:R-:W2:Y:S02]  /*7730*/  SYNCS.PHASECHK.TRANS64.TRYWAIT P2, [UR4+0x31c50], R6 ;  /* 0x031c5006ff0075a7 */ /* 0x000ea40008040144 */
[----:B--2---:R-:W-:Y:S05]  /*7740*/  @!P2 BRA `(.L_x_9533) ;  /* 0x000000c80024a947 */ /* 0x004fea0003800000 */
.L_x_9530:
[----:B------:R-:W-:Y:S01]  /*7750*/  UIADD3 UR4, UR37, 0x200, URZ ;  /* 0x0000020025047890 */ /* 0x000fe2000fffe03f */
[----:B------:R-:W-:Y:S01]  /*7760*/  WARPGROUP.ARRIVE ;  /* 0x00000000000079c5 */ /* 0x000fe20000000000 */
[----:B------:R-:W-:Y:S01]  /*7770*/  UMOV UR33, 0xc0000010 ;  /* 0xc000001000217882 */ /* 0x000fe20000000000 */
[----:B------:R-:W-:Y:S01]  /*7780*/  UMOV UR35, 0x80000020 ;  /* 0x8000002000237882 */ /* 0x000fe20000000000 */
[----:B------:R-:W-:Y:S01]  /*7790*/  USHF.R.U32.HI UR4, URZ, 0x4, UR4 ;  /* 0x000000043f047899 */ /* 0x000fe20008011604 */
[----:B0-2---:R-:W-:Y:S01]  /*77a0*/  FMUL.FTZ R6, R136, UR5 ;  /* 0x0000000588067c20 */ /* 0x005fe20008410000 */
[----:B------:R-:W-:Y:S01]  /*77b0*/  FMUL.FTZ R7, R137, UR5 ;  /* 0x0000000589077c20 */ /* 0x000fe20008410000 */
[----:B-1----:R-:W-:Y:S01]  /*77c0*/  FMUL.FTZ R10, R140, UR5 ;  /* 0x000000058c0a7c20 */ /* 0x002fe20008410000 */
[----:B------:R-:W-:Y:S01]  /*77d0*/  ULOP3.LUT UR4, UR4, 0x3fff, URZ, 0xc0, !UPT ;  /* 0x00003fff04047892 */ /* 0x000fe2000f8ec03f */
[----:B------:R-:W-:Y:S01]  /*77e0*/  FMUL.FTZ R11, R141, UR5 ;  /* 0x000000058d0b7c20 */ /* 0x000fe20008410000 */
[----:B------:R-:W-:Y:S01]  /*77f0*/  FMUL.FTZ R12, R128, UR5 ;  /* 0x00000005800c7c20 */ /* 0x000fe20008410000 */
[----:B------:R-:W0:Y:S01]  /*7800*/  MUFU.TANH R6, R6 ;  /* 0x0000000600067308 */ /* 0x000e220000002400 */
[----:B------:R-:W-:Y:S01]  /*7810*/  ULOP3.LUT UR10, UR4, 0x2400000, URZ, 0xfc, !UPT ;  /* 0x02400000040a7892 */ /* 0x000fe2000f8efc3f */
[----:B------:R-:W-:Y:S01]  /*7820*/  FMUL.FTZ R13, R129, UR5 ;  /* 0x00000005810d7c20 */ /* 0x000fe20008410000 */
[----:B------:R-:W-:Y:S01]  /*7830*/  ULOP3.LUT UR4, UR61, 0x10000, URZ, 0xfc, !UPT ;  /* 0x000100003d047892 */ /* 0x000fe2000f8efc3f */
[----:B------:R-:W-:Y:S01]  /*7840*/  FMUL.FTZ R20, R120, UR5 ;  /* 0x0000000578147c20 */ /* 0x000fe20008410000 */
[----:B------:R-:W-:Y:S01]  /*7850*/  UIMAD UR10, UR7, 0x6c0, UR10 ;  /* 0x000006c0070a78a4 */ /* 0x000fe2000f8e020a */
[----:B------:R-:W-:Y:S01]  /*7860*/  FMUL.FTZ R120, R124, UR5 ;  /* 0x000000057c787c20 */ /* 0x000fe20008410000 */
[----:B------:R-:W-:Y:S01]  /*7870*/  FMUL.FTZ R14, R132, UR5 ;  /* 0x00000005840e7c20 */ /* 0x000fe20008410000 */
[----:B------:R-:W1:Y:S01]  /*7880*/  MUFU.TANH R7, R7 ;  /* 0x0000000700077308 */ /* 0x000e620000002400 */
[----:B------:R-:W-:Y:S01]  /*7890*/  FMUL.FTZ R15, R133, UR5 ;  /* 0x00000005850f7c20 */ /* 0x000fe20008410000 */
[----:B------:R-:W-:Y:S01]  /*78a0*/  UMOV UR32, UR4 ;  /* 0x0000000400207c82 */ /* 0x000fe20008000000 */
        /* <DEDUP_REMOVED lines=41> */
[----:B------:R-:W-:Y:S01]  /*7b40*/  ULDC UR11, c[0x0][0x988] ;  /* 0x00026200000b7ab9 */ /* 0x000fe20000000800 */
        /* <DEDUP_REMOVED lines=37> */
[----:B------:R-:W0:Y:S01]  /*7da0*/  S2R R139, SR_TID.X ;  /* 0x00000000008b7919 */ /* 0x000e220000002100 */
[----:B------:R-:W-:Y:S01]  /*7db0*/  R2UR UR14, R16 ;  /* 0x00000000100e72ca */ /* 0x000fe200000e0000 */
[----:B------:R-:W-:-:S04]  /*7dc0*/  UMOV UR38, UR39 ;  /* 0x0000002700267c82 */ /* 0x000fc80008000000 */
[----:B------:R-:W3:Y:S01]  /*7dd0*/  MUFU.TANH R112, R112 ;  /* 0x0000007000707308 */ /* 0x000ee20000002400 */
[----:B-1----:R-:W-:-:S07]  /*7de0*/  FMNMX.FTZ R124, R120, R124, !PT ;  /* 0x0000007c787c7209 */ /* 0x002fce0007810000 */
[----:B------:R-:W1:Y:S01]  /*7df0*/  MUFU.TANH R113, R113 ;  /* 0x0000007100717308 */ /* 0x000e620000002400 */
[----:B--2---:R-:W-:Y:S01]  /*7e00*/  FMNMX.FTZ R124, R121, R124, !PT ;  /* 0x0000007c797c7209 */ /* 0x004fe20007810000 */
[----:B------:R-:W-:-:S06]  /*7e10*/  UISETP.GT.AND UP0, UPT, UR60, UR14, UPT ;  /* 0x0000000e3c00728c */ /* 0x000fcc000bf04270 */
[----:B------:R-:W2:Y:S01]  /*7e20*/  MUFU.TANH R116, R116 ;  /* 0x0000007400747308 */ /* 0x000ea20000002400 */
[----:B---3--:R-:W-:Y:S01]  /*7e30*/  FMNMX.FTZ R124, R112, R124, !PT ;  /* 0x0000007c707c7209 */ /* 0x008fe20007810000 */
[----:B------:R-:W-:Y:S02]  /*7e40*/  WARPGROUP.DEPBAR.LE gsb0, 0x0 ;  /* 0x00008000000079c5 */ /* 0x000fe40000010000 */
[----:B------:R-:W-:-:S04]  /*7e50*/  WARPGROUP.ARRIVE ;  /* 0x00000000000079c5 */ /* 0x000fc80000000000 */
[----:B------:R-:W3:Y:S01]  /*7e60*/  MUFU.TANH R117, R117 ;  /* 0x0000007500757308 */ /* 0x000ee20000002400 */
[----:B-1----:R-:W-:Y:S02]  /*7e70*/  FMNMX.FTZ R124, R113, R124, !PT ;  /* 0x0000007c717c7209 */ /* 0x002fe40007810000 */
[----:B0-----:R-:W-:Y:S01]  /*7e80*/  SHF.R.U32.HI R138, RZ, 0x7, R139 ;  /* 0x00000007ff8a7819 */ /* 0x001fe2000001168b */
[----:B------:R-:W-:Y:S01]  /*7e90*/  HGMMA.64x96x16.F32.BF16 R24, gdesc[UR32].tnspB, R24, gsb0 ;  /* 0x41600000201879f0 */ /* 0x000fe20008001818 */
[----:B------:R-:W-:Y:S01]  /*7ea0*/  UIADD3 UR32, UR4, 0x300, URZ ;  /* 0x0000030004207890 */ /* 0x000fe2000fffe03f */
[----:B------:R-:W-:Y:S01]  /*7eb0*/  ISETP.GE.U32.AND P2, PT, R139, 0x180, PT ;  /* 0x000001808b00780c */ /* 0x000fe20003f46070 */
[----:B------:R-:W-:Y:S01]  /*7ec0*/  UIADD3 UR34, UR10, 0x80, URZ ;  /* 0x000000800a227890 */ /* 0x000fe2000fffe03f */
[----:B------:R-:W0:Y:S01]  /*7ed0*/  MUFU.TANH R104, R104 ;  /* 0x0000006800687308 */ /* 0x000e220000002400 */
[----:B------:R-:W-:Y:S01]  /*7ee0*/  UMOV UR33, 0xc0000010 ;  /* 0xc000001000217882 */ /* 0x000fe20000000000 */
[----:B------:R-:W-:Y:S01]  /*7ef0*/  UMOV UR35, 0x80000020 ;  /* 0x8000002000237882 */ /* 0x000fe20000000000 */
[----:B--2---:R-:W-:-:S05]  /*7f00*/  FMNMX.FTZ R124, R116, R124, !PT ;  /* 0x0000007c747c7209 */ /* 0x004fca0007810000 */
[----:B------:R-:W1:Y:S01]  /*7f10*/  MUFU.TANH R105, R105 ;  /* 0x0000006900697308 */ /* 0x000e620000002400 */
[----:B---3--:R-:W-:-:S07]  /*7f20*/  FMNMX.FTZ R124, R117, R124, !PT ;  /* 0x0000007c757c7209 */ /* 0x008fce0007810000 */
        /* <DEDUP_REMOVED lines=22> */
[----:B------:R-:W-:Y:S02]  /*8090*/  WARPGROUP.DEPBAR.LE gsb0, 0x0 ;  /* 0x00008000000079c5 */ /* 0x000fe40000010000 */
[----:B------:R-:W-:Y:S01]  /*80a0*/  WARPGROUP.ARRIVE ;  /* 0x00000000000079c5 */ /* 0x000fe20000000000 */
[----:B------:R-:W-:-:S03]  /*80b0*/  FMUL.FTZ R124, R76, UR5 ;  /* 0x000000054c7c7c20 */ /* 0x000fc60008410000 */
[----:B------:R-:W1:Y:S01]  /*80c0*/  MUFU.TANH R81, R81 ;  /* 0x0000005100517308 */ /* 0x000e620000002400 */
[----:B--2---:R-:W-:Y:S01]  /*80d0*/  FMNMX.FTZ R76, R93, R125, !PT ;  /* 0x0000007d5d4c7209 */ /* 0x004fe20007810000 */
[----:B------:R-:W-:Y:S01]  /*80e0*/  HGMMA.64x96x16.F32.BF16 R24, gdesc[UR32].tnspB, R24, gsb0 ;  /* 0x41600000201879f0 */ /* 0x000fe20008001818 */
[----:B------:R-:W-:Y:S01]  /*80f0*/  UIADD3 UR32, UR4, 0x480, URZ ;  /* 0x0000048004207890 */ /* 0x000fe2000fffe03f */
[----:B------:R-:W-:Y:S01]  /*8100*/  FMUL.FTZ R125, R77, UR5 ;  /* 0x000000054d7d7c20 */ /* 0x000fe20008410000 */
[----:B------:R-:W-:Y:S01]  /*8110*/  UIADD3 UR34, UR10, 0xc0, URZ ;  /* 0x000000c00a227890 */ /* 0x000fe2000fffe03f */
[----:B------:R-:W-:Y:S01]  /*8120*/  UMOV UR33, 0xc0000010 ;  /* 0xc000001000217882 */ /* 0x000fe20000000000 */
[----:B------:R-:W-:Y:S01]  /*8130*/  UMOV UR35, 0x80000020 ;  /* 0x8000002000237882 */ /* 0x000fe20000000000 */
        /* <DEDUP_REMOVED lines=15> */
[----:B-1----:R-:W-:-:S05]  /*8230*/  FMNMX.FTZ R132, R125, R128, !PT ;  /* 0x000000807d847209 */ /* 0x002fca0007810000 */
[----:B------:R-:W0:Y:S02]  /*8240*/  SHFL.BFLY PT, R133, R132, 0x2, 0x1f ;  /* 0x0c401f0084857f89 */ /* 0x000e2400000e0000 */
[----:B------:R1:W-:Y:S08]  /*8250*/  MUFU.TANH R128, R130 ;  /* 0x0000008200807308 */ /* 0x0003f00000002400 */
[----:B------:R-:W-:Y:S01]  /*8260*/  MUFU.TANH R76, R142 ;  /* 0x0000008e004c7308 */ /* 0x000fe20000002400 */
[----:B-1----:R-:W-:-:S07]  /*8270*/  FMUL.FTZ R130, R134, UR5 ;  /* 0x0000000586827c20 */ /* 0x002fce0008410000 */
[----:B------:R-:W-:Y:S01]  /*8280*/  MUFU.TANH R77, R143 ;  /* 0x0000008f004d7308 */ /* 0x000fe20000002400 */
[----:B0-----:R-:W-:Y:S01]  /*8290*/  FMNMX.FTZ R133, R132, R133, !PT ;  /* 0x0000008584857209 */ /* 0x001fe20007810000 */
[----:B------:R-:W-:-:S06]  /*82a0*/  FMUL.FTZ R132, R114, UR5 ;  /* 0x0000000572847c20 */ /* 0x000fcc0008410000 */
[----:B------:R-:W-:Y:S01]  /*82b0*/  MUFU.TANH R129, R129 ;  /* 0x0000008100817308 */ /* 0x000fe20000002400 */
[----:B------:R-:W0:Y:S01]  /*82c0*/  SHFL.BFLY PT, R134, R133, 0x1, 0x1f ;  /* 0x0c201f0085867f89 */ /* 0x000e2200000e0000 */
[----:B------:R-:W-:Y:S02]  /*82d0*/  WARPGROUP.DEPBAR.LE gsb0, 0x0 ;  /* 0x00008000000079c5 */ /* 0x000fe40000010000 */
[----:B------:R-:W-:-:S04]  /*82e0*/  WARPGROUP.ARRIVE ;  /* 0x00000000000079c5 */ /* 0x000fc80000000000 */
[----:B------:R-:W-:Y:S02]  /*82f0*/  MUFU.TANH R130, R130 ;  /* 0x0000008200827308 */ /* 0x000fe40000002400 */
[----:B------:R-:W-:Y:S01]  /*8300*/  HGMMA.64x96x16.F32.BF16 R24, gdesc[UR32].tnspB, R24, gsb0 ;  /* 0x41600000201879f0 */ /* 0x000fe20008001818 */
[----:B------:R-:W-:Y:S02]  /*8310*/  UIADD3 UR32, UR4, 0x600, URZ ;  /* 0x0000060004207890 */ /* 0x000fe4000fffe03f */
[----:B------:R-:W-:-:S03]  /*8320*/  UIADD3 UR34, UR10, 0x100, URZ ;  /* 0x000001000a227890 */ /* 0x000fc6000fffe03f */
[----:B------:R-:W-:Y:S01]  /*8330*/  MUFU.TANH R131, R131 ;  /* 0x0000008300837308 */ /* 0x000fe20000002400 */
[----:B------:R-:W-:Y:S01]  /*8340*/  UMOV UR33, 0xc0000010 ;  /* 0xc000001000217882 */ /* 0x000fe20000000000 */
[----:B------:R-:W-:Y:S01]  /*8350*/  UMOV UR35, 0x80000020 ;  /* 0x8000002000237882 */ /* 0x000fe20000000000 */
[----:B0-----:R-:W-:-:S05]  /*8360*/  FMNMX.FTZ R114, R133, R134, !PT ;  /* 0x0000008685727209 */ /* 0x001fca0007810000 */
[----:B------:R-:W-:Y:S01]  /*8370*/  MUFU.TANH R122, R122 ;  /* 0x0000007a007a7308 */ /* 0x000fe20000002400 */
[C---:B------:R-:W-:Y:S01]  /*8380*/  FADD.FTZ R3, -R114.reuse, R3 ;  /* 0x0000000372037221 */ /* 0x040fe20000010100 */
[----:B------:R-:W-:-:S03]  /*8390*/  FMUL.FTZ R133, R114, UR11 ;  /* 0x0000000b72857c20 */ /* 0x000fc60008410000 */
[----:B------:R-:W-:Y:S01]  /*83a0*/  FMUL.FTZ R3, R3, UR11 ;  /* 0x0000000b03037c20 */ /* 0x000fe20008410000 */
[--C-:B------:R-:W-:Y:S01]  /*83b0*/  FFMA.FTZ R134, R6, UR11, -R133.reuse ;  /* 0x0000000b06867c23 */ /* 0x100fe20008010885 */
[--C-:B------:R-:W-:Y:S01]  /*83c0*/  FFMA.FTZ R6, R12, UR11, -R133.reuse ;  /* 0x0000000b0c067c23 */ /* 0x100fe20008010885 */
[--C-:B------:R-:W-:Y:S01]  /*83d0*/  FFMA.FTZ R136, R11, UR11, -R133.reuse ;  /* 0x0000000b0b887c23 */ /* 0x100fe20008010885 */
[--C-:B------:R-:W-:Y:S01]  /*83e0*/  FFMA.FTZ R11, R14, UR11, -R133.reuse ;  /* 0x0000000b0e0b7c23 */ /* 0x100fe20008010885 */
[----:B------:R-:W-:Y:S01]  /*83f0*/  MUFU.EX2 R12, R134 ;  /* 0x00000086000c7308 */ /* 0x000fe20000000800 */
[--C-:B------:R-:W-:Y:S01]  /*8400*/  FFMA.FTZ R135, R7, UR11, -R133.reuse ;  /* 0x0000000b07877c23 */ /* 0x100fe20008010885 */
[--C-:B------:R-:W-:Y:S01]  /*8410*/  FFMA.FTZ R7, R13, UR11, -R133.reuse ;  /* 0x0000000b0d077c23 */ /* 0x100fe20008010885 */
[----:B------:R-:W-:Y:S01]  /*8420*/  FMUL.FTZ R13, R118, UR5 ;  /* 0x00000005760d7c20 */ /* 0x000fe20008410000 */
[--C-:B------:R-:W-:Y:S01]  /*8430*/  FFMA.FTZ R137, R15, UR11, -R133.reuse ;  /* 0x0000000b0f897c23 */ /* 0x100fe20008010885 */
[----:B------:R-:W-:Y:S01]  /*8440*/  FMUL.FTZ R15, R119, UR5 ;  /* 0x00000005770f7c20 */ /* 0x000fe20008410000 */
        /* <DEDUP_REMOVED lines=18> */
[----:B------:R-:W2:Y:S01]  /*8570*/  MUFU.TANH R126, R126 ;  /* 0x0000007e007e7308 */ /* 0x000ea20000002400 */
[----:B0-----:R-:W-:Y:S01]  /*8580*/  FFMA.FTZ R14, R3, R5, R12 ;  /* 0x00000005030e7223 */ /* 0x001fe2000001000c */
[----:B------:R-:W-:Y:S01]  /*8590*/  FMUL.FTZ R5, R106, UR5 ;  /* 0x000000056a057c20 */ /* 0x000fe20008410000 */
[----:B------:R-:W-:Y:S01]  /*85a0*/  FMUL.FTZ R106, R107, UR5 ;  /* 0x000000056b6a7c20 */ /* 0x000fe20008410000 */
[----:B------:R-:W-:Y:S01]  /*85b0*/  FMUL.FTZ R107, R110, UR5 ;  /* 0x000000056e6b7c20 */ /* 0x000fe20008410000 */
[----:B------:R-:W-:Y:S01]  /*85c0*/  FMUL.FTZ R110, R111, UR5 ;  /* 0x000000056f6e7c20 */ /* 0x000fe20008410000 */
[----:B------:R-:W-:Y:S01]  /*85d0*/  FMNMX.FTZ R111, R8, R0, !PT ;  /* 0x00000000086f7209 */ /* 0x000fe20007810000 */
[--C-:B------:R-:W-:Y:S01]  /*85e0*/  FFMA.FTZ R101, R101, UR11, -R133.reuse ;  /* 0x0000000b65657c23 */ /* 0x100fe20008010885 */
[----:B------:R-:W0:Y:S01]  /*85f0*/  MUFU.TANH R127, R127 ;  /* 0x0000007f007f7308 */ /* 0x000e220000002400 */
[--C-:B------:R-:W-:Y:S01]  /*8600*/  FFMA.FTZ R88, R88, UR11, -R133.reuse ;  /* 0x0000000b58587c23 */ /* 0x100fe20008010885 */
[----:B------:R-:W-:Y:S01]  /*8610*/  FMNMX.FTZ R111, R9, R111, !PT ;  /* 0x0000006f096f7209 */ /* 0x000fe20007810000 */
[--C-:B------:R-:W-:Y:S01]  /*8620*/  FFMA.FTZ R89, R89, UR11, -R133.reuse ;  /* 0x0000000b59597c23 */ /* 0x100fe20008010885 */
[--C-:B------:R-:W-:Y:S01]  /*8630*/  FFMA.FTZ R92, R92, UR11, -R133.reuse ;  /* 0x0000000b5c5c7c23 */ /* 0x100fe20008010885 */
[--C-:B------:R-:W-:Y:S01]  /*8640*/  FFMA.FTZ R93, R93, UR11, -R133.reuse ;  /* 0x0000000b5d5d7c23 */ /* 0x100fe20008010885 */
[----:B------:R-:W-:Y:S01]  /*8650*/  FMNMX.FTZ R111, R76, R111, !PT ;  /* 0x0000006f4c6f7209 */ /* 0x000fe20007810000 */
[--C-:B------:R-:W-:Y:S01]  /*8660*/  FFMA.FTZ R80, R80, UR11, -R133.reuse ;  /* 0x0000000b50507c23 */ /* 0x100fe20008010885 */
[----:B------:R-:W3:Y:S01]  /*8670*/  MUFU.TANH R132, R132 ;  /* 0x0000008400847308 */ /* 0x000ee20000002400 */
[--C-:B------:R-:W-:Y:S01]  /*8680*/  FFMA.FTZ R81, R81, UR11, -R133.reuse ;  /* 0x0000000b51517c23 */ /* 0x100fe20008010885 */
[----:B------:R-:W-:Y:S01]  /*8690*/  FMNMX.FTZ R111, R77, R111, !PT ;  /* 0x0000006f4d6f7209 */ /* 0x000fe20007810000 */
[--C-:B------:R-:W-:Y:S01]  /*86a0*/  FFMA.FTZ R84, R84, UR11, -R133.reuse ;  /* 0x0000000b54547c23 */ /* 0x100fe20008010885 */
[--C-:B------:R-:W-:Y:S01]  /*86b0*/  FFMA.FTZ R85, R85, UR11, -R133.reuse ;  /* 0x0000000b55557c23 */ /* 0x100fe20008010885 */
[--C-:B------:R-:W-:Y:S01]  /*86c0*/  FFMA.FTZ R72, R72, UR11, -R133.reuse ;  /* 0x0000000b48487c23 */ /* 0x100fe20008010885 */
[----:B------:R-:W-:Y:S01]  /*86d0*/  FMNMX.FTZ R111, R128, R111, !PT ;  /* 0x0000006f806f7209 */ /* 0x000fe20007810000 */
[--C-:B------:R-:W-:Y:S01]  /*86e0*/  FFMA.FTZ R73, R73, UR11, -R133.reuse ;  /* 0x0000000b49497c23 */ /* 0x100fe20008010885 */
[----:B------:R-:W4:Y:S01]  /*86f0*/  MUFU.TANH R115, R115 ;  /* 0x0000007300737308 */ /* 0x000f220000002400 */
[--C-:B------:R-:W-:Y:S01]  /*8700*/  FFMA.FTZ R124, R124, UR11, -R133.reuse ;  /* 0x0000000b7c7c7c23 */ /* 0x100fe20008010885 */
[----:B------:R-:W-:Y:S01]  /*8710*/  FMNMX.FTZ R111, R129, R111, !PT ;  /* 0x0000006f816f7209 */ /* 0x000fe20007810000 */
[----:B------:R-:W-:-:S03]  /*8720*/  FFMA.FTZ R125, R125, UR11, -R133 ;  /* 0x0000000b7d7d7c23 */ /* 0x000fc60008010885 */
[----:B------:R-:W-:Y:S02]  /*8730*/  FMNMX.FTZ R111, R130, R111, !PT ;  /* 0x0000006f826f7209 */ /* 0x000fe40007810000 */
[----:B------:R-:W5:Y:S02]  /*8740*/  MUFU.TANH R13, R13 ;  /* 0x0000000d000d7308 */ /* 0x000f640000002400 */
[----:B------:R-:W-:-:S04]  /*8750*/  FMNMX.FTZ R111, R131, R111, !PT ;  /* 0x0000006f836f7209 */ /* 0x000fc80007810000 */
[----:B------:R-:W-:Y:S02]  /*8760*/  FMNMX.FTZ R111, R122, R111, !PT ;  /* 0x0000006f7a6f7209 */ /* 0x000fe40007810000 */
[----:B------:R-:W5:Y:S02]  /*8770*/  MUFU.TANH R15, R15 ;  /* 0x0000000f000f7308 */ /* 0x000f640000002400 */
[----:B-1----:R-:W-:-:S04]  /*8780*/  FMNMX.FTZ R111, R123, R111, !PT ;  /* 0x0000006f7b6f7209 */ /* 0x002fc80007810000 */
[----:B--2---:R-:W-:Y:S02]  /*8790*/  FMNMX.FTZ R111, R126, R111, !PT ;  /* 0x0000006f7e6f7209 */ /* 0x004fe40007810000 */
[----:B------:R-:W1:Y:S02]  /*87a0*/  MUFU.TANH R5, R5 ;  /* 0x0000000500057308 */ /* 0x000e640000002400 */
[----:B0-----:R-:W-:Y:S01]  /*87b0*/  FMNMX.FTZ R111, R127, R111, !PT ;  /* 0x0000006f7f6f7209 */ /* 0x001fe20007810000 */
[----:B------:R-:W-:Y:S02]  /*87c0*/  WARPGROUP.DEPBAR.LE gsb0, 0x0 ;  /* 0x00008000000079c5 */ /* 0x000fe40000010000 */
[----:B------:R-:W-:Y:S01]  /*87d0*/  WARPGROUP.ARRIVE ;  /* 0x00000000000079c5 */ /* 0x000fe20000000000 */
[----:B---3--:R-:W-:Y:S02]  /*87e0*/  FMNMX.FTZ R111, R132, R111, !PT ;  /* 0x0000006f846f7209 */ /* 0x008fe40007810000 */
[----:B------:R-:W0:Y:S02]  /*87f0*/  MUFU.TANH R106, R106 ;  /* 0x0000006a006a7308 */ /* 0x000e240000002400 */
[----:B----4-:R-:W-:Y:S01]  /*8800*/  FMNMX.FTZ R111, R115, R111, !PT ;  /* 0x0000006f736f7209 */ /* 0x010fe20007810000 */
[----:B------:R-:W-:Y:S01]  /*8810*/  HGMMA.64x96x16.F32.BF16 R24, gdesc[UR32].tnspB, R24, gsb0 ;  /* 0x41600000201879f0 */ /* 0x000fe20008001818 */
[----:B------:R-:W-:-:S02]  /*8820*/  UIADD3 UR32, UR4, 0x780, URZ ;  /* 0x0000078004207890 */ /* 0x000fc4000fffe03f */
[----:B------:R-:W-:Y:S02]  /*8830*/  UIADD3 UR34, UR10, 0x140, URZ ;  /* 0x000001400a227890 */ /* 0x000fe4000fffe03f */
[----:B------:R-:W2:Y:S01]  /*8840*/  MUFU.TANH R107, R107 ;  /* 0x0000006b006b7308 */ /* 0x000ea20000002400 */
[----:B------:R-:W-:Y:S01]  /*8850*/  UMOV UR33, 0xc0000010 ;  /* 0xc000001000217882 */ /* 0x000fe20000000000 */
[----:B------:R-:W-:Y:S01]  /*8860*/  UMOV UR35, 0x80000020 ;  /* 0x8000002000237882 */ /* 0x000fe20000000000 */
[----:B-----5:R-:W-:-:S04]  /*8870*/  FMNMX.FTZ R111, R13, R111, !PT ;  /* 0x0000006f0d6f7209 */ /* 0x020fc80007810000 */
[----:B------:R-:W-:Y:S01]  /*8880*/  FMNMX.FTZ R111, R15, R111, !PT ;  /* 0x0000006f0f6f7209 */ /* 0x000fe20007810000 */
[----:B------:R-:W3:Y:S03]  /*8890*/  MUFU.TANH R110, R110 ;  /* 0x0000006e006e7308 */ /* 0x000ee60000002400 */
[----:B-1----:R-:W-:-:S04]  /*88a0*/  FMNMX.FTZ R111, R5, R111, !PT ;  /* 0x0000006f056f7209 */ /* 0x002fc80007810000 */
[----:B0-----:R-:W-:Y:S01]  /*88b0*/  FMNMX.FTZ R111, R106, R111, !PT ;  /* 0x0000006f6a6f7209 */ /* 0x001fe20007810000 */
[----:B------:R-:W0:Y:S03]  /*88c0*/  MUFU.TANH R98, R98 ;  /* 0x0000006200627308 */ /* 0x000e260000002400 */
[----:B--2---:R-:W-:-:S05]  /*88d0*/  FMNMX.FTZ R111, R107, R111, !PT ;  /* 0x0000006f6b6f7209 */ /* 0x004fca0007810000 */
[----:B------:R-:W1:Y:S01]  /*88e0*/  MUFU.TANH R99, R99 ;  /* 0x0000006300637308 */ /* 0x000e620000002400 */
[----:B---3--:R-:W-:-:S07]  /*88f0*/  FMNMX.FTZ R111, R110, R111, !PT ;  /* 0x0000006f6e6f7209 */ /* 0x008fce0007810000 */
[----:B------:R-:W2:Y:S01]  /*8900*/  MUFU.TANH R102, R102 ;  /* 0x0000006600667308 */ /* 0x000ea20000002400 */
[----:B0-----:R-:W-:-:S07]  /*8910*/  FMNMX.FTZ R111, R98, R111, !PT ;  /* 0x0000006f626f7209 */ /* 0x001fce0007810000 */
[----:B------:R-:W0:Y:S01]  /*8920*/  MUFU.EX2 R135, R135 ;  /* 0x0000008700877308 */ /* 0x000e220000000800 */
[----:B-1----:R-:W-:-:S07]  /*8930*/  FMNMX.FTZ R111, R99, R111, !PT ;  /* 0x0000006f636f7209 */ /* 0x002fce0007810000 */
[----:B------:R-:W1:Y:S01]  /*8940*/  MUFU.TANH R103, R103 ;  /* 0x0000006700677308 */ /* 0x000e620000002400 */
[----:B--2---:R-:W-:-:S07]  /*8950*/  FMNMX.FTZ R111, R102, R111, !PT ;  /* 0x0000006f666f7209 */ /* 0x004fce0007810000 */
[----:B------:R-:W2:Y:S01]  /*8960*/  MUFU.EX2 R118, R10 ;  /* 0x0000000a00767308 */ /* 0x000ea20000000800 */
[C---:B0-----:R-:W-:Y:S01]  /*8970*/  FADD.FTZ R14, R135.reuse, R14 ;  /* 0x0000000e870e7221 */ /* 0x041fe20000010000 */
[----:B------:R-:W-:-:S06]  /*8980*/  F2FP.BF16.F32.PACK_AB R12, R135, R12 ;  /* 0x0000000c870c723e */ /* 0x000fcc00000010ff */
[----:B------:R-:W0:Y:S01]  /*8990*/  MUFU.EX2 R136, R136 ;  /* 0x0000008800887308 */ /* 0x000e220000000800 */
[----:B-1----:R-:W-:-:S07]  /*89a0*/  FMNMX.FTZ R111, R103, R111, !PT ;  /* 0x0000006f676f7209 */ /* 0x002fce0007810000 */
[----:B------:R-:W1:Y:S01]  /*89b0*/  MUFU.TANH R90, R90 ;  /* 0x0000005a005a7308 */ /* 0x000e620000002400 */
[----:B--2---:R-:W-:-:S07]  /*89c0*/  FADD.FTZ R10, R118, R14 ;  /* 0x0000000e760a7221 */ /* 0x004fce0000010000 */
[----:B------:R-:W2:Y:S01]  /*89d0*/  MUFU.TANH R91, R91 ;  /* 0x0000005b005b7308 */ /* 0x000ea20000002400 */
[C---:B0-----:R-:W-:Y:S01]  /*89e0*/  F2FP.BF16.F32.PACK_AB R14, R136.reuse, R118 ;  /* 0x00000076880e723e */ /* 0x041fe200000010ff */
[----:B------:R-:W-:-:S06]  /*89f0*/  FADD.FTZ R10, R136, R10 ;  /* 0x0000000a880a7221 */ /* 0x000fcc0000010000 */
        /* <DEDUP_REMOVED lines=8> */
[----:B------:R-:W-:Y:S01]  /*8a80*/  HGMMA.64x96x16.F32.BF16 R24, gdesc[UR32].tnspB, R24, gsb0 ;  /* 0x41600000201879f0 */ /* 0x000fe20008001818 */
[----:B------:R-:W-:Y:S02]  /*8a90*/  UIADD3 UR32, UR4, 0x900, URZ ;  /* 0x0000090004207890 */ /* 0x000fe4000fffe03f */
[----:B------:R-:W-:Y:S01]  /*8aa0*/  UIADD3 UR34, UR10, 0x180, URZ ;  /* 0x000001800a227890 */ /* 0x000fe2000fffe03f */
[----:B------:R-:W-:Y:S01]  /*8ab0*/  UMOV UR33, 0xc0000010 ;  /* 0xc000001000217882 */ /* 0x000fe20000000000 */
[----:B------:R-:W-:Y:S01]  /*8ac0*/  UMOV UR35, 0x80000020 ;  /* 0x8000002000237882 */ /* 0x000fe20000000000 */
        /* <DEDUP_REMOVED lines=17> */
[----:B0-----:R-:W-:-:S05]  /*8be0*/  FMNMX.FTZ R74, R79, R74, !PT ;  /* 0x0000004a4f4a7209 */ /* 0x001fca0007810000 */
[----:B------:R-:W0:Y:S02]  /*8bf0*/  SHFL.BFLY PT, R118, R74, 0x2, 0x1f ;  /* 0x0c401f004a767f89 */ /* 0x000e2400000e0000 */
[----:B------:R-:W-:Y:S08]  /*8c00*/  MUFU.EX2 R21, R21 ;  /* 0x0000001500157308 */ /* 0x000ff00000000800 */
[----:B------:R-:W-:Y:S08]  /*8c10*/  MUFU.EX2 R120, R120 ;  /* 0x0000007800787308 */ /* 0x000ff00000000800 */
[----:B------:R-:W-:Y:S01]  /*8c20*/  MUFU.EX2 R121, R121 ;  /* 0x0000007900797308 */ /* 0x000fe20000000800 */
[----:B0-----:R-:W-:Y:S01]  /*8c30*/  FMNMX.FTZ R74, R74, R118, !PT ;  /* 0x000000764a4a7209 */ /* 0x001fe20007810000 */
[----:B------:R-:W-:-:S02]  /*8c40*/  WARPGROUP.DEPBAR.LE gsb0, 0x0 ;  /* 0x00008000000079c5 */ /* 0x000fc40000010000 */
[----:B------:R-:W-:-:S04]  /*8c50*/  WARPGROUP.ARRIVE ;  /* 0x00000000000079c5 */ /* 0x000fc80000000000 */
[----:B------:R-:W-:Y:S01]  /*8c60*/  MUFU.EX2 R112, R112 ;  /* 0x0000007000707308 */ /* 0x000fe20000000800 */
[----:B------:R-:W0:Y:S01]  /*8c70*/  SHFL.BFLY PT, R118, R74, 0x1, 0x1f ;  /* 0x0c201f004a767f89 */ /* 0x000e2200000e0000 */
[----:B------:R-:W-:Y:S01]  /*8c80*/  HGMMA.64x96x16.F32.BF16 R24, gdesc[UR32].tnspB, R24, gsb0 ;  /* 0x41600000201879f0 */ /* 0x000fe20008001818 */
[----:B------:R-:W-:Y:S02]  /*8c90*/  UIADD3 UR32, UR4, 0xa80, URZ ;  /* 0x00000a8004207890 */ /* 0x000fe4000fffe03f */
[----:B------:R-:W-:-:S03]  /*8ca0*/  UIADD3 UR34, UR10, 0x1c0, URZ ;  /* 0x000001c00a227890 */ /* 0x000fc6000fffe03f */
[----:B------:R-:W-:Y:S01]  /*8cb0*/  MUFU.EX2 R116, R116 ;  /* 0x0000007400747308 */ /* 0x000fe20000000800 */
[----:B------:R-:W-:Y:S01]  /*8cc0*/  UMOV UR33, 0xc0000010 ;  /* 0xc000001000217882 */ /* 0x000fe20000000000 */
[----:B------:R-:W-:-:S06]  /*8cd0*/  UMOV UR35, 0x80000020 ;  /* 0x8000002000237882 */ /* 0x000fcc0000000000 */
[----:B------:R-:W-:Y:S01]  /*8ce0*/  MUFU.EX2 R104, R104 ;  /* 0x0000006800687308 */ /* 0x000fe20000000800 */
[----:B0-----:R-:W-:-:S07]  /*8cf0*/  FMNMX.FTZ R74, R74, R118, !PT ;  /* 0x000000764a4a7209 */ /* 0x001fce0007810000 */
[----:B------:R-:W-:Y:S01]  /*8d00*/  MUFU.EX2 R105, R105 ;  /* 0x0000006900697308 */ /* 0x000fe20000000800 */
[C---:B------:R-:W-:Y:S01]  /*8d10*/  FADD.FTZ R0, -R74.reuse, R0 ;  /* 0x000000004a007221 */ /* 0x040fe20000010100 */
[----:B------:R-:W-:-:S03]  /*8d20*/  FMUL.FTZ R118, R74, UR11 ;  /* 0x0000000b4a767c20 */ /* 0x000fc60008410000 */
        /* <DEDUP_REMOVED lines=34> */
[--C-:B------:R-:W-:Y:S01]  /*8f50*/  FFMA.FTZ R82, R82, UR11, -R118.reuse ;  /* 0x0000000b52527c23 */ /* 0x100fe20008010876 */
[--C-:B------:R-:W-:Y:S01]  /*8f60*/  FFMA.FTZ R83, R83, UR11, -R118.reuse ;  /* 0x0000000b53537c23 */ /* 0x100fe20008010876 */
[--C-:B------:R-:W-:Y:S01]  /*8f70*/  FFMA.FTZ R86, R86, UR11, -R118.reuse ;  /* 0x0000000b56567c23 */ /* 0x100fe20008010876 */
[----:B------:R-:W-:Y:S01]  /*8f80*/  FFMA.FTZ R87, R87, UR11, -R118 ;  /* 0x0000000b57577c23 */ /* 0x000fe20008010876 */
[----:B------:R-:W0:Y:S01]  /*8f90*/  MUFU.EX2 R77, R77 ;  /* 0x0000004d004d7308 */ /* 0x000e220000000800 */
[----:B-1----:R-:W-:Y:S01]  /*8fa0*/  F2FP.BF16.F32.PACK_AB R13, R9, R8 ;  /* 0x00000008090d723e */ /* 0x002fe200000010ff */
[----:B------:R-:W-:-:S02]  /*8fb0*/  VIADD R8, R138, 0x9 ;  /* 0x000000098a087836 */ /* 0x000fc40000000000 */
[----:B------:R-:W-:Y:S01]  /*8fc0*/  FADD.FTZ R4, R9, R4 ;  /* 0x0000000409047221 */ /* 0x000fe20000010000 */
[--C-:B------:R-:W-:Y:S01]  /*8fd0*/  FFMA.FTZ R111, R111, UR11, -R118.reuse ;  /* 0x0000000b6f6f7c23 */ /* 0x100fe20008010876 */
[--C-:B------:R-:W-:Y:S01]  /*8fe0*/  FFMA.FTZ R75, R75, UR11, -R118.reuse ;  /* 0x0000000b4b4b7c23 */ /* 0x100fe20008010876 */
[----:B------:R-:W-:Y:S01]  /*8ff0*/  FFMA.FTZ R79, R79, UR11, -R118 ;  /* 0x0000000b4f4f7c23 */ /* 0x000fe20008010876 */
[----:B------:R-:W-:Y:S01]  /*9000*/  SEL R8, R8, 0x9, !P2 ;  /* 0x0000000908087807 */ /* 0x000fe20005000000 */
[----:B------:R-:W1:Y:S01]  /*9010*/  MUFU.EX2 R9, R6 ;  /* 0x0000000600097308 */ /* 0x000e620000000800 */
[----:B--2---:R-:W-:Y:S01]  /*9020*/  FADD.FTZ R4, R15, R4 ;  /* 0x000000040f047221 */ /* 0x004fe20000010000 */
[----:B------:R-:W-:Y:S01]  /*9030*/  FFMA.FTZ R78, R78, UR11, -R118 ;  /* 0x0000000b4e4e7c23 */ /* 0x000fe20008010876 */
[----:B------:R-:W-:-:S05]  /*9040*/  PLOP3.LUT P2, PT, PT, PT, UP0, 0x80, 0x0 ;  /* 0x000000000000781c */ /* 0x000fca0003f4f008 */
[----:B------:R-:W2:Y:S01]  /*9050*/  MUFU.EX2 R128, R128 ;  /* 0x0000008000807308 */ /* 0x000ea20000000800 */
[C---:B0-----:R-:W-:Y:S01]  /*9060*/  F2FP.BF16.F32.PACK_AB R15, R77.reuse, R15 ;  /* 0x0000000f4d0f723e */ /* 0x041fe200000010ff */
[----:B------:R-:W-:-:S06]  /*9070*/  FADD.FTZ R77, R77, R4 ;  /* 0x000000044d4d7221 */ /* 0x000fcc0000010000 */
[----:B------:R-:W0:Y:S01]  /*9080*/  MUFU.EX2 R6, R11 ;  /* 0x0000000b00067308 */ /* 0x000e220000000800 */
[----:B-1----:R-:W-:Y:S01]  /*9090*/  FADD.FTZ R10, R9, R10 ;  /* 0x0000000a090a7221 */ /* 0x002fe20000010000 */
[----:B------:R-:W-:-:S03]  /*90a0*/  F2FP.BF16.F32.PACK_AB R4, R7, R9 ;  /* 0x000000090704723e */ /* 0x000fc600000010ff */
[----:B------:R-:W-:-:S03]  /*90b0*/  FADD.FTZ R10, R7, R10 ;  /* 0x0000000a070a7221 */ /* 0x000fc60000010000 */
[----:B------:R-:W1:Y:S01]  /*90c0*/  MUFU.EX2 R129, R129 ;  /* 0x0000008100817308 */ /* 0x000e620000000800 */
[----:B--2---:R-:W-:Y:S01]  /*90d0*/  FADD.FTZ R7, R128, R77 ;  /* 0x0000004d80077221 */ /* 0x004fe20000010000 */
[----:B------:R-:W-:Y:S02]  /*90e0*/  WARPGROUP.DEPBAR.LE gsb0, 0x0 ;  /* 0x00008000000079c5 */ /* 0x000fe40000010000 */
[----:B------:R-:W-:-:S04]  /*90f0*/  WARPGROUP.ARRIVE ;  /* 0x00000000000079c5 */ /* 0x000fc80000000000 */
[----:B------:R-:W2:Y:S01]  /*9100*/  MUFU.EX2 R130, R130 ;  /* 0x0000008200827308 */ /* 0x000ea20000000800 */
[----:B0-----:R-:W-:Y:S01]  /*9110*/  FADD.FTZ R10, R6, R10 ;  /* 0x0000000a060a7221 */ /* 0x001fe20000010000 */
[C---:B------:R-:W-:Y:S01]  /*9120*/  F2FP.BF16.F32.PACK_AB R6, R137.reuse, R6 ;  /* 0x000000068906723e */ /* 0x040fe200000010ff */
[----:B------:R-:W-:Y:S01]  /*9130*/  HGMMA.64x96x16.F32.BF16 R24, gdesc[UR32].tnspB, R24, gsb0 ;  /* 0x41600000201879f0 */ /* 0x000fe20008001818 */
[----:B------:R-:W-:Y:S01]  /*9140*/  UIADD3 UR32, UR4, 0xc00, URZ ;  /* 0x00000c0004207890 */ /* 0x000fe2000fffe03f */
[----:B------:R-:W-:Y:S01]  /*9150*/  FADD.FTZ R10, R137, R10 ;  /* 0x0000000a890a7221 */ /* 0x000fe20000010000 */
[----:B------:R-:W-:Y:S01]  /*9160*/  UIADD3 UR34, UR10, 0x200, URZ ;  /* 0x000002000a227890 */ /* 0x000fe2000fffe03f */
[----:B------:R-:W-:Y:S01]  /*9170*/  UMOV UR33, 0xc0000010 ;  /* 0xc000001000217882 */ /* 0x000fe20000000000 */
[----:B------:R-:W-:Y:S01]  /*9180*/  UMOV UR35, 0x80000020 ;  /* 0x8000002000237882 */ /* 0x000fe20000000000 */
[----:B------:R-:W0:Y:S01]  /*9190*/  MUFU.EX2 R131, R131 ;  /* 0x0000008300837308 */ /* 0x000e220000000800 */
[----:B-1----:R-:W-:Y:S01]  /*91a0*/  FADD.FTZ R7, R129, R7 ;  /* 0x0000000781077221 */ /* 0x002fe20000010000 */
[----:B------:R-:W-:-:S03]  /*91b0*/  UIADD3 UR4, UR60, -0x1, URZ ;  /* 0xffffffff3c047890 */ /* 0x000fc6000fffe03f */
[----:B--2---:R-:W-:-:S03]  /*91c0*/  FADD.FTZ R7, R130, R7 ;  /* 0x0000000782077221 */ /* 0x004fc60000010000 */
[----:B------:R-:W1:Y:S01]  /*91d0*/  MUFU.EX2 R122, R122 ;  /* 0x0000007a007a7308 */ /* 0x000e620000000800 */
[----:B------:R-:W-:-:S07]  /*91e0*/  UMOV UR60, UR4 ;  /* 0x00000004003c7c82 */ /* 0x000fce0008000000 */
        /* <DEDUP_REMOVED lines=16> */
[----:B------:R-:W-:Y:S07]  /*92f0*/  HGMMA.64x96x16.F32.BF16 R24, gdesc[UR32].tnspB, R24, gsb0 ;  /* 0x41600000201879f0 */ /* 0x000fee0008001818 */
        /* <DEDUP_REMOVED lines=15> */
[----:B------:R-:W-:Y:S01]  /*93f0*/  MUFU.EX2 R95, R95 ;  /* 0x0000005f005f7308 */ /* 0x000fe20000000800 */
[-C--:B------:R-:W-:Y:S01]  /*9400*/  FMUL.FTZ R24, R24, R3.reuse ;  /* 0x0000000318187220 */ /* 0x080fe20000410000 */
[----:B0-----:R-:W-:Y:S02]  /*9410*/  IMAD.U32 R8, RZ, RZ, UR36 ;  /* 0x00000024ff087e24 */ /* 0x001fe4000f8e00ff */
[-C--:B------:R-:W-:Y:S01]  /*9420*/  FMUL.FTZ R25, R25, R3.reuse ;  /* 0x0000000319197220 */ /* 0x080fe20000410000 */
[-C--:B------:R-:W-:Y:S01]  /*9430*/  FMUL.FTZ R28, R28, R3.reuse ;  /* 0x000000031c1c7220 */ /* 0x080fe20000410000 */
[-C--:B------:R-:W-:Y:S01]  /*9440*/  FMUL.FTZ R29, R29, R3.reuse ;  /* 0x000000031d1d7220 */ /* 0x080fe20000410000 */
[-C--:B------:R-:W-:Y:S01]  /*9450*/  FMUL.FTZ R32, R32, R3.reuse ;  /* 0x0000000320207220 */ /* 0x080fe20000410000 */
[----:B------:R-:W-:Y:S01]  /*9460*/  @!P1 LEA R8, R8, UR37, 0x3 ;  /* 0x0000002508089c11 */ /* 0x000fe2000f8e18ff */
[----:B------:R-:W-:Y:S01]  /*9470*/  MUFU.EX2 R81, R81 ;  /* 0x0000005100517308 */ /* 0x000fe20000000800 */
[-C--:B------:R-:W-:Y:S01]  /*9480*/  FMUL.FTZ R33, R33, R3.reuse ;  /* 0x0000000321217220 */ /* 0x080fe20000410000 */
[-C--:B------:R-:W-:Y:S01]  /*9490*/  FMUL.FTZ R36, R36, R3.reuse ;  /* 0x0000000324247220 */ /* 0x080fe20000410000 */
[----:B------:R-:W-:Y:S01]  /*94a0*/  FMUL.FTZ R37, R37, R3 ;  /* 0x0000000325257220 */ /* 0x000fe20000410000 */
[----:B------:R-:W-:-:S02]  /*94b0*/  @!P1 VIADD R8, R8, 0x31c40 ;  /* 0x00031c4008089836 */ /* 0x000fc40000000000 */
[-C--:B------:R-:W-:Y:S01]  /*94c0*/  FMUL.FTZ R40, R40, R3.reuse ;  /* 0x0000000328287220 */ /* 0x080fe20000410000 */
[-C--:B------:R-:W-:Y:S01]  /*94d0*/  FMUL.FTZ R41, R41, R3.reuse ;  /* 0x0000000329297220 */ /* 0x080fe20000410000 */
[-C--:B------:R-:W-:Y:S01]  /*94e0*/  FMUL.FTZ R44, R44, R3.reuse ;  /* 0x000000032c2c7220 */ /* 0x080fe20000410000 */
[----:B------:R-:W-:Y:S01]  /*94f0*/  MUFU.EX2 R82, R82 ;  /* 0x0000005200527308 */ /* 0x000fe20000000800 */
[----:B------:R-:W-:Y:S01]  /*9500*/  @!P1 PRMT R8, RZ, 0x654, R8 ;  /* 0x00000654ff089816 */ /* 0x000fe20000000008 */
[-C--:B------:R-:W-:Y:S01]  /*9510*/  FMUL.FTZ R45, R45, R3.reuse ;  /* 0x000000032d2d7220 */ /* 0x080fe20000410000 */
[-C--:B------:R-:W-:Y:S01]  /*9520*/  FMUL.FTZ R48, R48, R3.reuse ;  /* 0x0000000330307220 */ /* 0x080fe20000410000 */
[-C--:B------:R-:W-:Y:S01]  /*9530*/  FMUL.FTZ R49, R49, R3.reuse ;  /* 0x0000000331317220 */ /* 0x080fe20000410000 */
[----:B------:R0:W-:Y:S01]  /*9540*/  @!P1 SYNCS.ARRIVE.TRANS64.RED.A1T0 RZ, [R8+URZ], RZ ;  /* 0x000000ff08ff99a7 */ /* 0x0001e2000810043f */
[-C--:B------:R-:W-:Y:S01]  /*9550*/  FMUL.FTZ R52, R52, R3.reuse ;  /* 0x0000000334347220 */ /* 0x080fe20000410000 */
[-C--:B------:R-:W-:Y:S01]  /*9560*/  FMUL.FTZ R53, R53, R3.reuse ;  /* 0x0000000335357220 */ /* 0x080fe20000410000 */
[----:B------:R-:W-:Y:S01]  /*9570*/  MUFU.EX2 R84, R84 ;  /* 0x0000005400547308 */ /* 0x000fe20000000800 */
[-C--:B------:R-:W-:Y:S01]  /*9580*/  FMUL.FTZ R56, R56, R3.reuse ;  /* 0x0000000338387220 */ /* 0x080fe20000410000 */
[-C--:B------:R-:W-:Y:S01]  /*9590*/  FMUL.FTZ R57, R57, R3.reuse ;  /* 0x0000000339397220 */ /* 0x080fe20000410000 */
[-C--:B------:R-:W-:Y:S01]  /*95a0*/  FMUL.FTZ R60, R60, R3.reuse ;  /* 0x000000033c3c7220 */ /* 0x080fe20000410000 */
[-C--:B------:R-:W-:Y:S01]  /*95b0*/  FMUL.FTZ R61, R61, R3.reuse ;  /* 0x000000033d3d7220 */ /* 0x080fe20000410000 */
[----:B0-----:R-:W-:Y:S01]  /*95c0*/  IMAD.U32 R8, RZ, RZ, UR7 ;  /* 0x00000007ff087e24 */ /* 0x001fe2000f8e00ff */
[----:B------:R-:W-:Y:S01]  /*95d0*/  UMOV UR7, UR36 ;  /* 0x0000002400077c82 */ /* 0x000fe20008000000 */
[-C--:B------:R-:W-:Y:S01]  /*95e0*/  FMUL.FTZ R64, R64, R3.reuse ;  /* 0x0000000340407220 */ /* 0x080fe20000410000 */
[----:B------:R-:W-:Y:S01]  /*95f0*/  MUFU.EX2 R83, R83 ;  /* 0x0000005300537308 */ /* 0x000fe20000000800 */
[-C--:B------:R-:W-:Y:S01]  /*9600*/  FMUL.FTZ R65, R65, R3.reuse ;  /* 0x0000000341417220 */ /* 0x080fe20000410000 */
[----:B------:R-:W-:Y:S01]  /*9610*/  @!P1 LEA R8, R8, UR37, 0x3 ;  /* 0x0000002508089c11 */ /* 0x000fe2000f8e18ff */
[-C--:B------:R-:W-:Y:S01]  /*9620*/  FMUL.FTZ R68, R68, R3.reuse ;  /* 0x0000000344447220 */ /* 0x080fe20000410000 */
[----:B------:R-:W-:Y:S01]  /*9630*/  FMUL.FTZ R69, R69, R3 ;  /* 0x0000000345457220 */ /* 0x000fe20000410000 */
[-C--:B------:R-:W-:Y:S01]  /*9640*/  FMUL.FTZ R26, R26, R0.reuse ;  /* 0x000000001a1a7220 */ /* 0x080fe20000410000 */
[-C--:B------:R-:W-:Y:S01]  /*9650*/  FMUL.FTZ R27, R27, R0.reuse ;  /* 0x000000001b1b7220 */ /* 0x080fe20000410000 */
[----:B------:R-:W-:Y:S01]  /*9660*/  @!P1 VIADD R8, R8, 0x31c60 ;  /* 0x00031c6008089836 */ /* 0x000fe20000000000 */
[----:B------:R-:W-:Y:S01]  /*9670*/  MUFU.EX2 R85, R85 ;  /* 0x0000005500557308 */ /* 0x000fe20000000800 */
[-C--:B------:R-:W-:Y:S01]  /*9680*/  FMUL.FTZ R30, R30, R0.reuse ;  /* 0x000000001e1e7220 */ /* 0x080fe20000410000 */
[-C--:B------:R-:W-:Y:S01]  /*9690*/  FMUL.FTZ R31, R31, R0.reuse ;  /* 0x000000001f1f7220 */ /* 0x080fe20000410000 */
[-C--:B------:R-:W-:Y:S01]  /*96a0*/  FMUL.FTZ R34, R34, R0.reuse ;  /* 0x0000000022227220 */ /* 0x080fe20000410000 */
[----:B------:R-:W-:Y:S01]  /*96b0*/  @!P1 PRMT R8, RZ, 0x654, R8 ;  /* 0x00000654ff089816 */ /* 0x000fe20000000008 */
[-C--:B------:R-:W-:Y:S01]  /*96c0*/  FMUL.FTZ R35, R35, R0.reuse ;  /* 0x0000000023237220 */ /* 0x080fe20000410000 */
[-C--:B------:R-:W-:Y:S01]  /*96d0*/  FMUL.FTZ R38, R38, R0.reuse ;  /* 0x0000000026267220 */ /* 0x080fe20000410000 */
[-C--:B------:R-:W-:Y:S01]  /*96e0*/  FMUL.FTZ R39, R39, R0.reuse ;  /* 0x0000000027277220 */ /* 0x080fe20000410000 */
[----:B------:R0:W-:Y:S01]  /*96f0*/  @!P1 SYNCS.ARRIVE.TRANS64.RED.A1T0 RZ, [R8+URZ], RZ ;  /* 0x000000ff08ff99a7 */ /* 0x0001e2000810043f */
[----:B------:R1:W-:Y:S01]  /*9700*/  STSM.16.M88.4 [R2+0x24300], R12 ;  /* 0x0243000c02007844 */ /* 0x0003e20000000200 */
[----:B------:R-:W-:Y:S01]  /*9710*/  MUFU.EX2 R86, R86 ;  /* 0x0000005600567308 */ /* 0x000fe20000000800 */
[-C--:B------:R-:W-:Y:S01]  /*9720*/  FMUL.FTZ R42, R42, R0.reuse ;  /* 0x000000002a2a7220 */ /* 0x080fe20000410000 */
[-C--:B------:R-:W-:Y:S01]  /*9730*/  FMUL.FTZ R43, R43, R0.reuse ;  /* 0x000000002b2b7220 */ /* 0x080fe20000410000 */
[-C--:B------:R-:W-:Y:S01]  /*9740*/  FMUL.FTZ R46, R46, R0.reuse ;  /* 0x000000002e2e7220 */ /* 0x080fe20000410000 */
[-C--:B------:R-:W-:Y:S01]  /*9750*/  FMUL.FTZ R47, R47, R0.reuse ;  /* 0x000000002f2f7220 */ /* 0x080fe20000410000 */
[-C--:B------:R-:W-:Y:S01]  /*9760*/  FMUL.FTZ R50, R50, R0.reuse ;  /* 0x0000000032327220 */ /* 0x080fe20000410000 */
[-C--:B------:R-:W-:Y:S01]  /*9770*/  FMUL.FTZ R51, R51, R0.reuse ;  /* 0x0000000033337220 */ /* 0x080fe20000410000 */
[-C--:B------:R-:W-:Y:S01]  /*9780*/  FMUL.FTZ R54, R54, R0.reuse ;  /* 0x0000000036367220 */ /* 0x080fe20000410000 */
[----:B0-----:R-:W0:Y:S01]  /*9790*/  MUFU.EX2 R8, R20 ;  /* 0x0000001400087308 */ /* 0x001e220000000800 */
[-C--:B------:R-:W-:Y:S01]  /*97a0*/  FMUL.FTZ R55, R55, R0.reuse ;  /* 0x0000000037377220 */ /* 0x080fe20000410000 */
[-C--:B------:R-:W-:Y:S01]  /*97b0*/  FMUL.FTZ R58, R58, R0.reuse ;  /* 0x000000003a3a7220 */ /* 0x080fe20000410000 */
[-C--:B------:R-:W-:Y:S01]  /*97c0*/  FMUL.FTZ R59, R59, R0.reuse ;  /* 0x000000003b3b7220 */ /* 0x080fe20000410000 */
[-C--:B------:R-:W-:Y:S01]  /*97d0*/  FMUL.FTZ R62, R62, R0.reuse ;  /* 0x000000003e3e7220 */ /* 0x080fe20000410000 */
[-C--:B------:R-:W-:Y:S01]  /*97e0*/  FMUL.FTZ R63, R63, R0.reuse ;  /* 0x000000003f3f7220 */ /* 0x080fe20000410000 */
[-C--:B------:R-:W-:Y:S01]  /*97f0*/  FMUL.FTZ R66, R66, R0.reuse ;  /* 0x0000000042427220 */ /* 0x080fe20000410000 */
[-C--:B------:R-:W-:Y:S01]  /*9800*/  FMUL.FTZ R67, R67, R0.reuse ;  /* 0x0000000043437220 */ /* 0x080fe20000410000 */
[----:B-1----:R-:W1:Y:S01]  /*9810*/  MUFU.EX2 R12, R113 ;  /* 0x00000071000c7308 */ /* 0x002e620000000800 */
[-C--:B------:R-:W-:Y:S01]  /*9820*/  FMUL.FTZ R70, R70, R0.reuse ;  /* 0x0000000046467220 */ /* 0x080fe20000410000 */
[----:B------:R-:W-:Y:S01]  /*9830*/  FMUL.FTZ R71, R71, R0 ;  /* 0x0000000047477220 */ /* 0x000fe20000410000 */
[----:B------:R-:W-:-:S02]  /*9840*/  IMAD.MOV.U32 R0, RZ, RZ, R74 ;  /* 0x000000ffff007224 */ /* 0x000fc400078e004a */
[----:B------:R-:W-:-:S03]  /*9850*/  IMAD.MOV.U32 R3, RZ, RZ, R114 ;  /* 0x000000ffff037224 */ /* 0x000fc600078e0072 */
[----:B------:R-:W2:Y:S01]  /*9860*/  MUFU.EX2 R13, R132 ;  /* 0x00000084000d7308 */ /* 0x000ea20000000800 */
[----:B0-----:R-:W-:Y:S01]  /*9870*/  FADD.FTZ R10, R8, R10 ;  /* 0x0000000a080a7221 */ /* 0x001fe20000010000 */
[----:B------:R-:W-:-:S03]  /*9880*/  F2FP.BF16.F32.PACK_AB R8, R21, R8 ;  /* 0x000000081508723e */ /* 0x000fc600000010ff */
[----:B------:R-:W-:-:S03]  /*9890*/  FADD.FTZ R10, R21, R10 ;  /* 0x0000000a150a7221 */ /* 0x000fc60000010000 */
[----:B------:R-:W0:Y:S01]  /*98a0*/  MUFU.EX2 R14, R117 ;  /* 0x00000075000e7308 */ /* 0x000e220000000800 */
[----:B------:R-:W-:Y:S01]  /*98b0*/  FADD.FTZ R21, R120, R10 ;  /* 0x0000000a78157221 */ /* 0x000fe20000010000 */
[C---:B------:R-:W-:Y:S01]  /*98c0*/  FADD.FTZ R10, R123.reuse, R9 ;  /* 0x000000097b0a7221 */ /* 0x040fe20000010000 */
[----:B------:R-:W-:Y:S02]  /*98d0*/  F2FP.BF16.F32.PACK_AB R9, R123, R122 ;  /* 0x0000007a7b09723e */ /* 0x000fe400000010ff */
[----:B------:R-:W-:Y:S01]  /*98e0*/  FADD.FTZ R76, R121, R21 ;  /* 0x00000015794c7221 */ /* 0x000fe20000010000 */
[----:B------:R-:W-:Y:S01]  /*98f0*/  FADD.FTZ R10, R11, R10 ;  /* 0x0000000a0b0a7221 */ /* 0x000fe20000010000 */
[C---:B------:R-:W-:Y:S01]  /*9900*/  F2FP.BF16.F32.PACK_AB R11, R127.reuse, R11 ;  /* 0x0000000b7f0b723e */ /* 0x040fe200000010ff */
[----:B------:R-:W3:Y:S01]  /*9910*/  MUFU.EX2 R15, R119 ;  /* 0x00000077000f7308 */ /* 0x000ee20000000800 */
[----:B------:R-:W-:Y:S01]  /*9920*/  FADD.FTZ R76, R112, R76 ;  /* 0x0000004c704c7221 */ /* 0x000fe20000010000 */
[----:B------:R-:W-:-:S03]  /*9930*/  FADD.FTZ R10, R127, R10 ;  /* 0x0000000a7f0a7221 */ /* 0x000fc60000010000 */
[C---:B-1----:R-:W-:Y:S01]  /*9940*/  FADD.FTZ R76, R12.reuse, R76 ;  /* 0x0000004c0c4c7221 */ /* 0x042fe20000010000 */
[----:B--2---:R-:W-:Y:S01]  /*9950*/  FADD.FTZ R10, R13, R10 ;  /* 0x0000000a0d0a7221 */ /* 0x004fe20000010000 */
[----:B------:R-:W-:Y:S01]  /*9960*/  F2FP.BF16.F32.PACK_AB R12, R12, R112 ;  /* 0x000000700c0c723e */ /* 0x000fe200000010ff */
[----:B------:R1:W2:Y:S01]  /*9970*/  MUFU.EX2 R20, R5 ;  /* 0x0000000500147308 */ /* 0x0002a20000000800 */
[----:B------:R-:W-:Y:S01]  /*9980*/  FADD.FTZ R76, R116, R76 ;  /* 0x0000004c744c7221 */ /* 0x000fe20000010000 */
[C---:B------:R-:W-:Y:S01]  /*9990*/  FADD.FTZ R10, R115.reuse, R10 ;  /* 0x0000000a730a7221 */ /* 0x040fe20000010000 */
[----:B------:R-:W-:Y:S02]  /*99a0*/  F2FP.BF16.F32.PACK_AB R13, R115, R13 ;  /* 0x0000000d730d723e */ /* 0x000fe400000010ff */
[C---:B0-----:R-:W-:Y:S01]  /*99b0*/  FADD.FTZ R76, R14.reuse, R76 ;  /* 0x0000004c0e4c7221 */ /* 0x041fe20000010000 */
[----:B------:R-:W-:Y:S02]  /*99c0*/  F2FP.BF16.F32.PACK_AB R14, R14, R116 ;  /* 0x000000740e0e723e */ /* 0x000fe400000010ff */
[----:B------:R-:W0:Y:S01]  /*99d0*/  MUFU.EX2 R21, R91 ;  /* 0x0000005b00157308 */ /* 0x000e220000000800 */
[----:B---3--:R-:W-:Y:S01]  /*99e0*/  FADD.FTZ R10, R15, R10 ;  /* 0x0000000a0f0a7221 */ /* 0x008fe20000010000 */
[----:B------:R-:W-:Y:S01]  /*99f0*/  FADD.FTZ R76, R104, R76 ;  /* 0x0000004c684c7221 */ /* 0x000fe20000010000 */
[----:B-1----:R-:W-:-:S02]  /*9a00*/  F2FP.BF16.F32.PACK_AB R5, R129, R128 ;  /* 0x000000808105723e */ /* 0x002fc400000010ff */
[----:B------:R-:W-:Y:S01]  /*9a10*/  FADD.FTZ R77, R133, R10 ;  /* 0x0000000a854d7221 */ /* 0x000fe20000010000 */
[----:B------:R-:W-:Y:S01]  /*9a20*/  FADD.FTZ R76, R105, R76 ;  /* 0x0000004c694c7221 */ /* 0x000fe20000010000 */
[----:B------:R-:W-:Y:S01]  /*9a30*/  F2FP.BF16.F32.PACK_AB R10, R121, R120 ;  /* 0x00000078790a723e */ /* 0x000fe200000010ff */
[----:B------:R1:W-:Y:S01]  /*9a40*/  STSM.16.M88.4 [R2+0x25b00], R4 ;  /* 0x025b000402007844 */ /* 0x0003e20000000200 */
[----:B--2---:R-:W-:Y:S01]  /*9a50*/  FADD.FTZ R77, R20, R77 ;  /* 0x0000004d144d7221 */ /* 0x004fe20000010000 */
[----:B------:R-:W-:Y:S01]  /*9a60*/  FADD.FTZ R76, R108, R76 ;  /* 0x0000004c6c4c7221 */ /* 0x000fe20000010000 */
[----:B------:R-:W2:Y:S01]  /*9a70*/  MUFU.EX2 R91, R94 ;  /* 0x0000005e005b7308 */ /* 0x000ea20000000800 */
[----:B------:R3:W-:Y:S01]  /*9a80*/  STSM.16.M88.4 [R2+0x27300], R8 ;  /* 0x0273000802007844 */ /* 0x0007e20000000200 */
[----:B------:R-:W-:Y:S01]  /*9a90*/  FADD.FTZ R77, R106, R77 ;  /* 0x0000004d6a4d7221 */ /* 0x000fe20000010000 */
[----:B------:R-:W-:Y:S01]  /*9aa0*/  FADD.FTZ R113, R109, R76 ;  /* 0x0000004c6d717221 */ /* 0x000fe20000010000 */
[----:B------:R-:W-:-:S02]  /*9ab0*/  F2FP.BF16.F32.PACK_AB R15, R133, R15 ;  /* 0x0000000f850f723e */ /* 0x000fc400000010ff */
[----:B------:R-:W-:Y:S01]  /*9ac0*/  FADD.FTZ R77, R107, R77 ;  /* 0x0000004d6b4d7221 */ /* 0x000fe20000010000 */
[----:B------:R-:W-:Y:S01]  /*9ad0*/  FADD.FTZ R76, R96, R113 ;  /* 0x00000071604c7221 */ /* 0x000fe20000010000 */
[----:B------:R-:W4:Y:S01]  /*9ae0*/  MUFU.EX2 R72, R72 ;  /* 0x0000004800487308 */ /* 0x000f220000000800 */
[----:B------:R5:W-:Y:S01]  /*9af0*/  STSM.16.M88.4 [R2+0x28b00], R12 ;  /* 0x028b000c02007844 */ /* 0x000be20000000200 */
[----:B------:R-:W-:Y:S01]  /*9b00*/  FADD.FTZ R77, R110, R77 ;  /* 0x0000004d6e4d7221 */ /* 0x000fe20000010000 */
[----:B------:R-:W-:Y:S01]  /*9b10*/  FADD.FTZ R113, R97, R76 ;  /* 0x0000004c61717221 */ /* 0x000fe20000010000 */
[----:B------:R-:W-:Y:S02]  /*9b20*/  F2FP.BF16.F32.PACK_AB R104, R105, R104 ;  /* 0x000000686968723e */ /* 0x000fe400000010ff */
[----:B-1----:R-:W-:Y:S01]  /*9b30*/  FADD.FTZ R4, R98, R77 ;  /* 0x0000004d62047221 */ /* 0x002fe20000010000 */
[----:B------:R-:W-:Y:S01]  /*9b40*/  FADD.FTZ R6, R100, R113 ;  /* 0x0000007164067221 */ /* 0x000fe20000010000 */
[----:B------:R-:W1:Y:S01]  /*9b50*/  MUFU.EX2 R87, R87 ;  /* 0x0000005700577308 */ /* 0x000e620000000800 */
[----:B------:R-:W-:Y:S01]  /*9b60*/  F2FP.BF16.F32.PACK_AB R105, R106, R20 ;  /* 0x000000146a69723e */ /* 0x000fe200000010ff */
[----:B------:R-:W-:Y:S01]  /*9b70*/  FADD.FTZ R5, R99, R4 ;  /* 0x0000000463057221 */ /* 0x000fe20000010000 */
[----:B------:R-:W-:Y:S01]  /*9b80*/  FADD.FTZ R7, R101, R6 ;  /* 0x0000000665077221 */ /* 0x000fe20000010000 */
[----:B------:R-:W-:-:S02]  /*9b90*/  F2FP.BF16.F32.PACK_AB R96, R97, R96 ;  /* 0x000000606160723e */ /* 0x000fc400000010ff */
[----:B------:R-:W-:Y:S01]  /*9ba0*/  FADD.FTZ R4, R102, R5 ;  /* 0x0000000566047221 */ /* 0x000fe20000010000 */
[----:B------:R-:W-:Y:S01]  /*9bb0*/  FADD.FTZ R6, R88, R7 ;  /* 0x0000000758067221 */ /* 0x000fe20000010000 */
[----:B------:R-:W5:Y:S01]  /*9bc0*/  MUFU.EX2 R73, R73 ;  /* 0x0000004900497308 */ /* 0x000f620000000800 */
[----:B------:R-:W-:Y:S01]  /*9bd0*/  F2FP.BF16.F32.PACK_AB R106, R109, R108 ;  /* 0x0000006c6d6a723e */ /* 0x000fe200000010ff */
[----:B------:R-:W-:Y:S01]  /*9be0*/  FADD.FTZ R5, R103, R4 ;  /* 0x0000000467057221 */ /* 0x000fe20000010000 */
[----:B------:R-:W-:Y:S01]  /*9bf0*/  FADD.FTZ R7, R89, R6 ;  /* 0x0000000659077221 */ /* 0x000fe20000010000 */
[----:B------:R-:W-:Y:S02]  /*9c00*/  F2FP.BF16.F32.PACK_AB R107, R110, R107 ;  /* 0x0000006b6e6b723e */ /* 0x000fe400000010ff */
[----:B------:R-:W-:Y:S01]  /*9c10*/  FADD.FTZ R4, R90, R5 ;  /* 0x000000055a047221 */ /* 0x000fe20000010000 */
[----:B---3--:R-:W-:Y:S01]  /*9c20*/  FADD.FTZ R8, R92, R7 ;  /* 0x000000075c087221 */ /* 0x008fe20000010000 */
[----:B------:R-:W3:Y:S01]  /*9c30*/  MUFU.EX2 R9, R111 ;  /* 0x0000006f00097308 */ /* 0x000ee20000000800 */
[----:B------:R-:W-:Y:S01]  /*9c40*/  F2FP.BF16.F32.PACK_AB R97, R99, R98 ;  /* 0x000000626361723e */ /* 0x000fe200000010ff */
[----:B0-----:R-:W-:Y:S01]  /*9c50*/  FADD.FTZ R6, R21, R4 ;  /* 0x0000000415067221 */ /* 0x001fe20000010000 */
[----:B------:R-:W-:Y:S01]  /*9c60*/  FADD.FTZ R5, R93, R8 ;  /* 0x000000085d057221 */ /* 0x000fe20000010000 */
[----:B------:R-:W-:Y:S01]  /*9c70*/  F2FP.BF16.F32.PACK_AB R88, R89, R88 ;  /* 0x000000585958723e */ /* 0x000fe200000010ff */
[----:B------:R0:W-:Y:S01]  /*9c80*/  STSM.16.M88.4 [R2+0x2a300], R104 ;  /* 0x02a3006802007844 */ /* 0x0001e20000000200 */
[----:B--2---:R-:W-:Y:S01]  /*9c90*/  FADD.FTZ R6, R91, R6 ;  /* 0x000000065b067221 */ /* 0x004fe20000010000 */
[----:B------:R-:W-:Y:S01]  /*9ca0*/  FADD.FTZ R8, R80, R5 ;  /* 0x0000000550087221 */ /* 0x000fe20000010000 */
[----:B------:R-:W2:Y:S01]  /*9cb0*/  MUFU.EX2 R124, R124 ;  /* 0x0000007c007c7308 */ /* 0x000ea20000000800 */
[----:B------:R-:W-:Y:S01]  /*9cc0*/  F2FP.BF16.F32.PACK_AB R98, R101, R100 ;  /* 0x000000646562723e */ /* 0x000fe200000010ff */
[----:B------:R-:W-:Y:S01]  /*9cd0*/  FADD.FTZ R5, R95, R6 ;  /* 0x000000065f057221 */ /* 0x000fe20000010000 */
[----:B------:R-:W-:Y:S01]  /*9ce0*/  FADD.FTZ R7, R81, R8 ;  /* 0x0000000851077221 */ /* 0x000fe20000010000 */
[----:B------:R-:W-:-:S02]  /*9cf0*/  F2FP.BF16.F32.PACK_AB R99, R103, R102 ;  /* 0x000000666763723e */ /* 0x000fc400000010ff */
[----:B------:R-:W-:Y:S01]  /*9d00*/  FADD.FTZ R6, R82, R5 ;  /* 0x0000000552067221 */ /* 0x000fe20000010000 */
[----:B------:R-:W-:Y:S01]  /*9d10*/  FADD.FTZ R8, R84, R7 ;  /* 0x0000000754087221 */ /* 0x000fe20000010000 */
[----:B------:R-:W0:Y:S01]  /*9d20*/  MUFU.EX2 R4, R75 ;  /* 0x0000004b00047308 */ /* 0x000e220000000800 */
[----:B------:R-:W-:Y:S01]  /*9d30*/  F2FP.BF16.F32.PACK_AB R89, R21, R90 ;  /* 0x0000005a1559723e */ /* 0x000fe200000010ff */
[----:B------:R-:W-:Y:S01]  /*9d40*/  FADD.FTZ R5, R83, R6 ;  /* 0x0000000653057221 */ /* 0x000fe20000010000 */
[----:B------:R-:W-:Y:S01]  /*9d50*/  FADD.FTZ R7, R85, R8 ;  /* 0x0000000855077221 */ /* 0x000fe20000010000 */
[----:B------:R-:W-:Y:S01]  /*9d60*/  F2FP.BF16.F32.PACK_AB R80, R81, R80 ;  /* 0x000000505150723e */ /* 0x000fe200000010ff */
[----:B------:R0:W-:Y:S01]  /*9d70*/  STSM.16.M88.4 [R2+0x2bb00], R96 ;  /* 0x02bb006002007844 */ /* 0x0001e20000000200 */
[----:B------:R-:W-:Y:S01]  /*9d80*/  FADD.FTZ R6, R86, R5 ;  /* 0x0000000556067221 */ /* 0x000fe20000010000 */
[----:B----4-:R-:W-:Y:S01]  /*9d90*/  FADD.FTZ R8, R72, R7 ;  /* 0x0000000748087221 */ /* 0x010fe20000010000 */
[----:B------:R-:W4:Y:S01]  /*9da0*/  MUFU.EX2 R125, R125 ;  /* 0x0000007d007d7308 */ /* 0x000f220000000800 */
[----:B------:R-:W-:Y:S01]  /*9db0*/  F2FP.BF16.F32.PACK_AB R90, R93, R92 ;  /* 0x0000005c5d5a723e */ /* 0x000fe200000010ff */
[----:B-1----:R-:W-:Y:S01]  /*9dc0*/  FADD.FTZ R6, R87, R6 ;  /* 0x0000000657067221 */ /* 0x002fe20000010000 */
[----:B-----5:R-:W-:Y:S01]  /*9dd0*/  FADD.FTZ R7, R73, R8 ;  /* 0x0000000849077221 */ /* 0x020fe20000010000 */
[----:B------:R-:W-:-:S02]  /*9de0*/  F2FP.BF16.F32.PACK_AB R91, R95, R91 ;  /* 0x0000005b5f5b723e */ /* 0x000fc400000010ff */
[----:B---3--:R-:W-:Y:S01]  /*9df0*/  FADD.FTZ R5, R9, R6 ;  /* 0x0000000609057221 */ /* 0x008fe20000010000 */
[----:B--2---:R-:W-:Y:S01]  /*9e00*/  FADD.FTZ R10, R124, R7 ;  /* 0x000000077c0a7221 */ /* 0x004fe20000010000 */
[----:B------:R-:W1:Y:S01]  /*9e10*/  MUFU.EX2 R13, R78 ;  /* 0x0000004e000d7308 */ /* 0x000e620000000800 */
[----:B------:R-:W-:Y:S01]  /*9e20*/  F2FP.BF16.F32.PACK_AB R81, R83, R82 ;  /* 0x000000525351723e */ /* 0x000fe200000010ff */
[C---:B0-----:R-:W-:Y:S01]  /*9e30*/  FADD.FTZ R6, R4.reuse, R5 ;  /* 0x0000000504067221 */ /* 0x041fe20000010000 */
[----:B------:R-:W-:Y:S01]  /*9e40*/  F2FP.BF16.F32.PACK_AB R82, R85, R84 ;  /* 0x000000545552723e */ /* 0x000fe200000010ff */
[----:B------:R0:W-:Y:S01]  /*9e50*/  STSM.16.M88.4 [R2+0x2d300], R88 ;  /* 0x02d3005802007844 */ /* 0x0001e20000000200 */
[----:B------:R-:W-:Y:S02]  /*9e60*/  F2FP.BF16.F32.PACK_AB R83, R87, R86 ;  /* 0x000000565753723e */ /* 0x000fe400000010ff */
[----:B------:R-:W-:Y:S01]  /*9e70*/  F2FP.BF16.F32.PACK_AB R8, R73, R72 ;  /* 0x000000484908723e */ /* 0x000fe200000010ff */
[----:B------:R-:W2:Y:S01]  /*9e80*/  MUFU.EX2 R79, R79 ;  /* 0x0000004f004f7308 */ /* 0x000ea20000000800 */
[C---:B----4-:R-:W-:Y:S01]  /*9e90*/  FADD.FTZ R5, R125.reuse, R10 ;  /* 0x0000000a7d057221 */ /* 0x050fe20000010000 */
[----:B------:R-:W-:Y:S01]  /*9ea0*/  F2FP.BF16.F32.PACK_AB R9, R4, R9 ;  /* 0x000000090409723e */ /* 0x000fe200000010ff */
[----:B------:R0:W-:Y:S01]  /*9eb0*/  STSM.16.M88.4 [R2+0x2eb00], R80 ;  /* 0x02eb005002007844 */ /* 0x0001e20000000200 */
[----:B------:R-:W-:Y:S01]  /*9ec0*/  F2FP.BF16.F32.PACK_AB R10, R125, R124 ;  /* 0x0000007c7d0a723e */ /* 0x000fe200000010ff */
[----:B-1----:R-:W-:Y:S01]  /*9ed0*/  FADD.FTZ R6, R13, R6 ;  /* 0x000000060d067221 */ /* 0x002fe20000010000 */
[----:B--2---:R-:W-:-:S03]  /*9ee0*/  F2FP.BF16.F32.PACK_AB R11, R79, R13 ;  /* 0x0000000d4f0b723e */ /* 0x004fc600000010ff */
[----:B------:R-:W-:Y:S02]  /*9ef0*/  FADD.FTZ R4, R79, R6 ;  /* 0x000000064f047221 */ /* 0x000fe40000010000 */
[----:B------:R0:W-:Y:S01]  /*9f00*/  STSM.16.M88.4 [R2+0x30300], R8 ;  /* 0x0303000802007844 */ /* 0x0001e20000000200 */
[----:B------:R-:W-:Y:S01]  /*9f10*/  @!PT LDS RZ, [RZ] ;  /* 0x00000000fffff984 */ /* 0x000fe20000000800 */
[----:B------:R-:W-:Y:S01]  /*9f20*/  @!PT LDS RZ, [RZ] ;  /* 0x00000000fffff984 */ /* 0x000fe20000000800 */
[----:B------:R-:W-:Y:S01]  /*9f30*/  @!PT LDS RZ, [RZ] ;  /* 0x00000000fffff984 */ /* 0x000fe20000000800 */
[----:B------:R-:W-:Y:S01]  /*9f40*/  @!PT LDS RZ, [RZ] ;  /* 0x00000000fffff984 */ /* 0x000fe20000000800 */
[----:B------:R1:W-:Y:S06]  /*9f50*/  MEMBAR.ALL.CTA ;  /* 0x0000000000007992 */ /* 0x0003ec0000008000 */
[----:B-1----:R-:W1:Y:S02]  /*9f60*/  FENCE.VIEW.ASYNC.S ;  /* 0x00000000000073c6 */ /* 0x002e640000000000 */
[----:B-1----:R-:W-:Y:S01]  /*9f70*/  NOP ;  /* 0x0000000000007918 */ /* 0x002fe20000000000 */
[----:B------:R-:W-:Y:S05]  /*9f80*/  @P2 BRA `(.L_x_9534) ;  /* 0xffffffbc00ec2947 */ /* 0x000fea000383ffff */
.L_x_9525:
[----:B------:R-:W-:Y:S06]  /*9f90*/  BAR.ARV 0x8, 0x200 ;  /* 0x0208000000007b1d */ /* 0x000fec0000002000 */
[----:B------:R-:W-:Y:S05]  /*9fa0*/  @!P0 BRA `(.L_x_9535) ;  /* 0x0000000000048947 */ /* 0x000fea0003800000 */
[----:B------:R-:W-:Y:S01]  /*9fb0*/  BPT.TRAP 0x1 ;  /* 0x000000040000795c */ /* 0x000fe20000300000 */
.L_x_9535:
[----:B------:R-:W-:Y:S01]  /*9fc0*/  ULEA UR9, UR36, UR37, 0x3 ;  /* 0x0000002524097291 */ /* 0x000fe2000f8e183f */
[----:B------:R-:W-:-:S05]  /*9fd0*/  IMAD.U32 R0, RZ, RZ, UR39 ;  /* 0x00000027ff007e24 */ /* 0x000fca000f8e00ff */
[----:B------:R-:W-:-:S04]  /*9fe0*/  SHF.L.U32 R0, R0, 0x1f, RZ ;  /* 0x0000001f00007819 */ /* 0x000fc800000006ff */
[----:B------:R2:W3:Y:S01]  /*9ff0*/  SYNCS.PHASECHK.TRANS64.TRYWAIT P2, [UR9+0x31c50], R0 ;  /* 0x031c5000ff0075a7 */ /* 0x0004e20008040149 */
[----:B------:R-:W-:Y:S05]  /*a000*/  @!P0 BRA `(.L_x_9536) ;  /* 0x0000000000048947 */ /* 0x000fea0003800000 */
[----:B------:R-:W-:Y:S01]  /*a010*/  BPT.TRAP 0x1 ;  /* 0x000000040000795c */ /* 0x000fe20000300000 */
.L_x_9536:
[----:B---3--:R-:W-:Y:S05]  /*a020*/  @P2 BRA `(.L_x_9537) ;  /* 0x0000000000082947 */ /* 0x008fea0003800000 */
[----:B------:R-:W3:Y:S02]  /*a030*/  SYNCS.PHASECHK.TRANS64.TRYWAIT P0, [UR9+0x31c50], R0 ;  /* 0x031c5000ff0075a7 */ /* 0x000ee40008000149 */
[----:B---3--:R-:W-:Y:S05]  /*a040*/  @!P0 BRA `(.L_x_9538) ;  /* 0x0000009c00fc8947 */ /* 0x008fea0003800000 */
.L_x_9537:
[----:B------:R-:W-:Y:S01]  /*a050*/  UIADD3 UR37, UR37, 0x200, URZ ;  /* 0x0000020025257890 */ /* 0x000fe2000fffe03f */
[----:B---3--:R-:W3:Y:S01]  /*a060*/  LDL.LU R3, [R1+0x14] ;  /* 0x0000140001037983 */ /* 0x008ee20000300800 */
[----:B------:R-:W-:Y:S01]  /*a070*/  ULOP3.LUT UR61, UR61, 0x10000, URZ, 0xfc, !UPT ;  /* 0x000100003d3d7892 */ /* 0x000fe2000f8efc3f */
[----:B------:R-:W-:Y:S01]  /*a080*/  WARPGROUP.ARRIVE ;  /* 0x00000000000079c5 */ /* 0x000fe20000000000 */
[----:B------:R-:W-:Y:S01]  /*a090*/  USHF.R.U32.HI UR37, URZ, 0x4, UR37 ;  /* 0x000000043f257899 */ /* 0x000fe20008011625 */
[----:B--2---:R-:W2:Y:S01]  /*a0a0*/  SHFL.BFLY PT, R0, R5, 0x2, 0x1f ;  /* 0x0c401f0005007f89 */ /* 0x004ea200000e0000 */
[----:B------:R-:W-:Y:S01]  /*a0b0*/  UMOV UR5, 0xc0000010 ;  /* 0xc000001000057882 */ /* 0x000fe20000000000 */
[----:B------:R-:W-:Y:S01]  /*a0c0*/  UMOV UR7, 0x80000020 ;  /* 0x8000002000077882 */ /* 0x000fe20000000000 */
[----:B------:R-:W-:Y:S01]  /*a0d0*/  ULOP3.LUT UR37, UR37, 0x3fff, URZ, 0xc0, !UPT ;  /* 0x00003fff25257892 */ /* 0x000fe2000f8ec03f */
[----:B-1----:R-:W-:Y:S01]  /*a0e0*/  IMAD.U32 R12, RZ, RZ, UR11 ;  /* 0x0000000bff0c7e24 */ /* 0x002fe2000f8e00ff */
[----:B------:R-:W-:-:S02]  /*a0f0*/  UMOV UR4, UR61 ;  /* 0x0000003d00047c82 */ /* 0x000fc40008000000 */
[----:B------:R-:W-:-:S04]  /*a100*/  ULOP3.LUT UR8, UR37, 0x2400000, URZ, 0xfc, !UPT ;  /* 0x0240000025087892 */ /* 0x000fc8000f8efc3f */
[----:B------:R-:W-:Y:S02]  /*a110*/  UIMAD UR8, UR36, 0x6c0, UR8 ;  /* 0x000006c0240878a4 */ /* 0x000fe4000f8e0208 */
[----:B------:R-:W-:-:S04]  /*a120*/  UIADD3 UR36, UR36, 0x1, URZ ;  /* 0x0000000124247890 */ /* 0x000fc8000fffe03f */
[----:B------:R-:W-:Y:S01]  /*a130*/  UISETP.NE.AND UP0, UPT, UR36, 0x2, UPT ;  /* 0x000000022400788c */ /* 0x000fe2000bf05270 */
[----:B------:R-:W-:Y:S02]  /*a140*/  UMOV UR6, UR8 ;  /* 0x0000000800067c82 */ /* 0x000fe40008000000 */
[----:B------:R-:W-:Y:S01]  /*a150*/  HGMMA.64x96x16.F32.BF16 R24, gdesc[UR4].tnspB, R24, gsb0 ;  /* 0x41600000041879f0 */ /* 0x000fe20008001818 */
[----:B------:R-:W-:Y:S02]  /*a160*/  UIADD3 UR4, UR61, 0x180, URZ ;  /* 0x000001803d047890 */ /* 0x000fe4000fffe03f */
[----:B------:R-:W-:Y:S01]  /*a170*/  UIADD3 UR6, UR8, 0x40, URZ ;  /* 0x0000004008067890 */ /* 0x000fe2000fffe03f */
[----:B--2---:R-:W-:Y:S01]  /*a180*/  FADD.FTZ R0, R0, R5 ;  /* 0x0000000500007221 */ /* 0x004fe20000010000 */
[----:B------:R-:W-:Y:S01]  /*a190*/  UMOV UR5, 0xc0000010 ;  /* 0xc000001000057882 */ /* 0x000fe20000000000 */
[----:B------:R-:W-:Y:S01]  /*a1a0*/  UMOV UR7, 0x80000020 ;  /* 0x8000002000077882 */ /* 0x000fe20000000000 */
[----:B------:R-:W-:Y:S01]  /*a1b0*/  USEL UR36, UR36, URZ, UP0 ;  /* 0x0000003f24247287 */ /* 0x000fe20008000000 */
[----:B------:R-:W-:-:S02]  /*a1c0*/  WARPGROUP.DEPBAR.LE gsb0, 0x0 ;  /* 0x00008000000079c5 */ /* 0x000fc40000010000 */
        /* <DEDUP_REMOVED lines=13> */
[----:B---3--:R-:W-:Y:S02]  /*a2a0*/  R2UR UR10, R3 ;  /* 0x00000000030a72ca */ /* 0x008fe400000e0000 */
[----:B------:R-:W1:Y:S11]  /*a2b0*/  SHFL.BFLY PT, R3, R4, 0x2, 0x1f ;  /* 0x0c401f0004037f89 */ /* 0x000e7600000e0000 */
[----:B------:R-:W-:Y:S01]  /*a2c0*/  UIADD3 UR10, UR10, 0x1, URZ ;  /* 0x000000010a0a7890 */ /* 0x000fe2000fffe03f */
[----:B-1----:R-:W-:Y:S01]  /*a2d0*/  FADD.FTZ R6, R3, R4 ;  /* 0x0000000403067221 */ /* 0x002fe20000010000 */
[----:B------:R-:W-:Y:S01]  /*a2e0*/  CS2R R4, SRZ ;  /* 0x0000000000047805 */ /* 0x000fe2000001ff00 */
[----:B------:R-:W0:Y:S04]  /*a2f0*/  SHFL.BFLY PT, R3, R0, 0x1, 0x1f ;  /* 0x0c201f0000037f89 */ /* 0x000e2800000e0000 */
[----:B------:R-:W1:Y:S01]  /*a300*/  SHFL.BFLY PT, R7, R6, 0x1, 0x1f ;  /* 0x0c201f0006077f89 */ /* 0x000e6200000e0000 */
[----:B------:R-:W-:-:S02]  /*a310*/  WARPGROUP.DEPBAR.LE gsb0, 0x0 ;  /* 0x00008000000079c5 */ /* 0x000fc40000010000 */
[----:B------:R-:W-:Y:S01]  /*a320*/  WARPGROUP.ARRIVE ;  /* 0x00000000000079c5 */ /* 0x000fe20000000000 */
[----:B0-----:R-:W-:Y:S01]  /*a330*/  FADD.FTZ R10, R0, R3 ;  /* 0x00000003000a7221 */ /* 0x001fe20000010000 */
[----:B------:R-:W-:-:S04]  /*a340*/  IMAD.MOV.U32 R0, RZ, RZ, -0x800000 ;  /* 0xff800000ff007424 */ /* 0x000fc800078e00ff */
[----:B------:R-:W-:Y:S01]  /*a350*/  HGMMA.64x96x16.F32.BF16 R24, gdesc[UR4].tnspB, R24, gsb0 ;  /* 0x41600000041879f0 */ /* 0x000fe20008001818 */
[----:B------:R-:W-:Y:S01]  /*a360*/  UIADD3 UR4, UR61, 0x600, URZ ;  /* 0x000006003d047890 */ /* 0x000fe2000fffe03f */
[----:B-1----:R-:W-:Y:S01]  /*a370*/  FADD.FTZ R11, R6, R7 ;  /* 0x00000007060b7221 */ /* 0x002fe20000010000 */
[----:B------:R-:W-:Y:S01]  /*a380*/  UIADD3 UR6, UR8, 0x100, URZ ;  /* 0x0000010008067890 */ /* 0x000fe2000fffe03f */
[----:B------:R-:W-:Y:S01]  /*a390*/  IMAD.U32 R6, RZ, RZ, UR9 ;  /* 0x00000009ff067e24 */ /* 0x000fe2000f8e00ff */
[----:B------:R-:W-:Y:S01]  /*a3a0*/  UMOV UR5, 0xc0000010 ;  /* 0xc000001000057882 */ /* 0x000fe20000000000 */
[----:B------:R-:W-:Y:S01]  /*a3b0*/  UMOV UR7, 0x80000020 ;  /* 0x8000002000077882 */ /* 0x000fe20000000000 */
[----:B------:R-:W-:Y:S01]  /*a3c0*/  FSETP.NE.FTZ.AND P0, PT, R10, RZ, PT ;  /* 0x000000ff0a00720b */ /* 0x000fe20003f15000 */
[----:B------:R-:W-:Y:S01]  /*a3d0*/  @!P1 VIADD R6, R6, 0x31c60 ;  /* 0x00031c6006069836 */ /* 0x000fe20000000000 */
[----:B------:R-:W-:Y:S01]  /*a3e0*/  FSETP.NE.FTZ.AND P2, PT, R11, RZ, PT ;  /* 0x000000ff0b00720b */ /* 0x000fe20003f55000 */
[----:B------:R-:W-:-:S02]  /*a3f0*/  IMAD.U32 R7, RZ, RZ, UR11 ;  /* 0x0000000bff077e24 */ /* 0x000fc4000f8e00ff */
[----:B------:R-:W-:Y:S01]  /*a400*/  IMAD.MOV.U32 R3, RZ, RZ, -0x800000 ;  /* 0xff800000ff037424 */ /* 0x000fe200078e00ff */
[----:B------:R-:W-:-:S07]  /*a410*/  @!P1 PRMT R6, RZ, 0x654, R6 ;  /* 0x00000654ff069816 */ /* 0x000fce0000000006 */
        /* <DEDUP_REMOVED lines=42> */
[----:B------:R-:W-:-:S04]  /*a6c0*/  USEL UR4, URZ, 0x1, UP0 ;  /* 0x000000013f047887 */ /* 0x000fc80008000000 */
[----:B------:R-:W-:Y:S01]  /*a6d0*/  ULOP3.LUT UR39, UR39, UR4, URZ, 0x3c, !UPT ;  /* 0x0000000427277292 */ /* 0x000fe2000f8e3c3f */
        /* <DEDUP_REMOVED lines=8> */
[----:B------:R-:W-:Y:S01]  /*a760*/  FMUL.FTZ R36, R36, R5 ;  /* 0x0000000524247220 */ /* 0x000fe20000410000 */
[----:B-1----:R-:W-:-:S02]  /*a770*/  IMAD.U32 R6, RZ, RZ, UR10 ;  /* 0x0000000aff067e24 */ /* 0x002fc4000f8e00ff */
[-C--:B------:R-:W-:Y:S01]  /*a780*/  FMUL.FTZ R37, R37, R5.reuse ;  /* 0x0000000525257220 */ /* 0x080fe20000410000 */
[-C--:B------:R-:W-:Y:S01]  /*a790*/  FMUL.FTZ R40, R40, R5.reuse ;  /* 0x0000000528287220 */ /* 0x080fe20000410000 */
[-C--:B------:R-:W-:Y:S01]  /*a7a0*/  FMUL.FTZ R41, R41, R5.reuse ;  /* 0x0000000529297220 */ /* 0x080fe20000410000 */
[-C--:B------:R-:W-:Y:S01]  /*a7b0*/  FMUL.FTZ R44, R44, R5.reuse ;  /* 0x000000052c2c7220 */ /* 0x080fe20000410000 */
[----:B------:R1:W-:Y:S01]  /*a7c0*/  STL [R1+0x14], R6 ;  /* 0x0000140601007387 */ /* 0x0003e20000100800 */
        /* <DEDUP_REMOVED lines=37> */
.L_x_9518:
        /* <DEDUP_REMOVED lines=13> */
[----:B------:R-:W-:Y:S01]  /*aaf0*/  R2UR UR16, R19 ;  /* 0x00000000131072ca */ /* 0x000fe200000e0000 */
[----:B------:R-:W-:Y:S01]  /*ab00*/  ULDC.64 UR10, c[0x0][0xc00] ;  /* 0x00030000000a7ab9 */ /* 0x000fe20000000a00 */
[----:B------:R-:W3:Y:S04]  /*ab10*/  LDL.LU R9, [R1+0x10] ;  /* 0x0000100001097983 */ /* 0x000ee80000300800 */
[----:B------:R-:W4:Y:S04]  /*ab20*/  LDL R8, [R1+0x48] ;  /* 0x0000480001087983 */ /* 0x000f280000100800 */
[----:B------:R-:W4:Y:S01]  /*ab30*/  LDL R80, [R1+0x4] ;  /* 0x0000040001507983 */ /* 0x000f220000100800 */
[----:B------:R-:W-:Y:S01]  /*ab40*/  ULDC.64 UR18, c[0x0][0x208] ;  /* 0x0000820000127ab9 */ /* 0x000fe20000000a00 */
[----:B------:R-:W-:-:S02]  /*ab50*/  R2UR UR15, R23 ;  /* 0x00000000170f72ca */ /* 0x000fc400000e0000 */
[----:B------:R-:W4:Y:S01]  /*ab60*/  LDL R81, [R1+0x44] ;  /* 0x0000440001517983 */ /* 0x000f220000100800 */
[----:B------:R-:W-:Y:S01]  /*ab70*/  R2UR UR20, R156 ;  /* 0x000000009c1472ca */ /* 0x000fe200000e0000 */
[----:B------:R-:W-:Y:S01]  /*ab80*/  UMOV UR8, UR37 ;  /* 0x0000002500087c82 */ /* 0x000fe20008000000 */
[----:B0-----:R-:W-:Y:S01]  /*ab90*/  UMOV UR9, UR4 ;  /* 0x0000000400097c82 */ /* 0x001fe20008000000 */
[----:B------:R-:W-:Y:S02]  /*aba0*/  IMAD.U32 R16, RZ, RZ, UR8 ;  /* 0x00000008ff107e24 */ /* 0x000fe4000f8e00ff */
[----:B------:R-:W-:Y:S01]  /*abb0*/  IMAD.U32 R17, RZ, RZ, UR9 ;  /* 0x00000009ff117e24 */ /* 0x000fe2000f8e00ff */
[----:B------:R-:W-:Y:S01]  /*abc0*/  BAR.SYNC.DEFER_BLOCKING 0x1, 0x180 ;  /* 0x0046000000007b1d */ /* 0x000fe20000010000 */
[----:B--2---:R-:W-:Y:S02]  /*abd0*/  R2UR UR14, R10 ;  /* 0x000000000a0e72ca */ /* 0x004fe400000e0000 */
[----:B---3--:R-:W-:Y:S01]  /*abe0*/  R2UR UR13, R9 ;  /* 0x00000000090d72ca */ /* 0x008fe200000e0000 */
[----:B----4-:R-:W-:Y:S01]  /*abf0*/  IMAD.WIDE R4, R8, 0x2, R16 ;  /* 0x0000000208047825 */ /* 0x010fe200078e0210 */
[----:B------:R-:W-:-:S02]  /*ac00*/  R2UR UR21, R80 ;  /* 0x00000000501572ca */ /* 0x000fc400000e0000 */
[C---:B------:R-:W-:Y:S02]  /*ac10*/  LOP3.LUT R7, R4.reuse, 0x180, RZ, 0xc0, !PT ;  /* 0x0000018004077812 */ /* 0x040fe400078ec0ff */
[C---:B------:R-:W-:Y:S02]  /*ac20*/  IADD3 R10, P3, R4.reuse, 0x3000, RZ ;  /* 0x00003000040a7810 */ /* 0x040fe40007f7e0ff */
[----:B------:R-:W-:Y:S02]  /*ac30*/  IADD3 R19, P4, R4, 0x20, RZ ;  /* 0x0000002004137810 */ /* 0x000fe40007f9e0ff */
[----:B------:R-:W-:Y:S02]  /*ac40*/  SHF.R.U64 R7, R7, 0x3, RZ ;  /* 0x0000000307077819 */ /* 0x000fe400000012ff */
[----:B------:R-:W-:Y:S02]  /*ac50*/  LOP3.LUT R8, R10, 0x180, RZ, 0xc0, !PT ;  /* 0x000001800a087812 */ /* 0x000fe400078ec0ff */
[----:B------:R-:W-:-:S02]  /*ac60*/  LOP3.LUT R6, R19, 0x180, RZ, 0xc0, !PT ;  /* 0x0000018013067812 */ /* 0x000fc400078ec0ff */
[C---:B------:R-:W-:Y:S02]  /*ac70*/  IADD3 R75, P2, R4.reuse, 0x3020, RZ ;  /* 0x00003020044b7810 */ /* 0x040fe40007f5e0ff */
[C---:B------:R-:W-:Y:S02]  /*ac80*/  IADD3 R77, P1, R4.reuse, 0x6000, RZ ;  /* 0x00006000044d7810 */ /* 0x040fe40007f3e0ff */
[----:B------:R-:W-:Y:S02]  /*ac90*/  IADD3 R26, P0, R4, 0x6020, RZ ;  /* 0x00006020041a7810 */ /* 0x000fe40007f1e0ff */
[----:B------:R-:W-:Y:S02]  /*aca0*/  LOP3.LUT R4, R7, R4, RZ, 0x3c, !PT ;  /* 0x0000000407047212 */ /* 0x000fe400078e3cff */
[----:B------:R-:W-:Y:S02]  /*acb0*/  SHF.R.U64 R7, R8, 0x3, RZ ;  /* 0x0000000308077819 */ /* 0x000fe400000012ff */
[----:B------:R-:W-:-:S02]  /*acc0*/  SHF.R.U64 R6, R6, 0x3, RZ ;  /* 0x0000000306067819 */ /* 0x000fc400000012ff */
[----:B------:R-:W-:Y:S02]  /*acd0*/  LOP3.LUT R14, R7, R10, RZ, 0x3c, !PT ;  /* 0x0000000a070e7212 */ /* 0x000fe400078e3cff */
[----:B------:R-:W-:Y:S02]  /*ace0*/  LOP3.LUT R8, R75, 0x180, RZ, 0xc0, !PT ;  /* 0x000001804b087812 */ /* 0x000fe400078ec0ff */
[----:B------:R-:W-:Y:S02]  /*acf0*/  LOP3.LUT R12, R6, R19, RZ, 0x3c, !PT ;  /* 0x00000013060c7212 */ /* 0x000fe400078e3cff */
[----:B------:R-:W-:Y:S02]  /*ad00*/  LOP3.LUT R10, R77, 0x180, RZ, 0xc0, !PT ;  /* 0x000001804d0a7812 */ /* 0x000fe400078ec0ff */
[----:B------:R-:W-:Y:S02]  /*ad10*/  LOP3.LUT R19, R26, 0x180, RZ, 0xc0, !PT ;  /* 0x000001801a137812 */ /* 0x000fe400078ec0ff */
[----:B------:R-:W-:Y:S01]  /*ad20*/  SHF.R.U64 R8, R8, 0x3, RZ ;  /* 0x0000000308087819 */ /* 0x000fe200000012ff */
[--C-:B------:R-:W-:Y:S01]  /*ad30*/  IMAD.X R13, RZ, RZ, R5.reuse, P4 ;  /* 0x000000ffff0d7224 */ /* 0x100fe200020e0605 */
[----:B------:R-:W-:Y:S01]  /*ad40*/  SHF.R.U64 R10, R10, 0x3, RZ ;  /* 0x000000030a0a7819 */ /* 0x000fe200000012ff */
[--C-:B------:R-:W-:Y:S01]  /*ad50*/  IMAD.X R15, RZ, RZ, R5.reuse, P3 ;  /* 0x000000ffff0f7224 */ /* 0x100fe200018e0605 */
[----:B------:R-:W-:Y:S01]  /*ad60*/  SHF.R.U64 R19, R19, 0x3, RZ ;  /* 0x0000000313137819 */ /* 0x000fe200000012ff */
[--C-:B------:R-:W-:Y:S01]  /*ad70*/  IMAD.X R25, RZ, RZ, R5.reuse, P2 ;  /* 0x000000ffff197224 */ /* 0x100fe200010e0605 */
[----:B------:R-:W-:Y:S01]  /*ad80*/  LOP3.LUT R24, R8, R75, RZ, 0x3c, !PT ;  /* 0x0000004b08187212 */ /* 0x000fe200078e3cff */
[--C-:B------:R-:W-:Y:S01]  /*ad90*/  IMAD.X R9, RZ, RZ, R5.reuse, P1 ;  /* 0x000000ffff097224 */ /* 0x100fe200008e0605 */
[----:B------:R-:W-:Y:S01]  /*ada0*/  MOV R27, R4 ;  /* 0x00000004001b7202 */ /* 0x000fe20000000f00 */
[----:B------:R-:W-:Y:S01]  /*adb0*/  IMAD.X R11, RZ, RZ, R5, P0 ;  /* 0x000000ffff0b7224 */ /* 0x000fe200000e0605 */
[----:B------:R-:W-:-:S02]  /*adc0*/  LOP3.LUT R8, R10, R77, RZ, 0x3c, !PT ;  /* 0x0000004d0a087212 */ /* 0x000fc400078e3cff */
[----:B------:R-:W-:Y:S02]  /*add0*/  F2FP.BF16.F32.PACK_AB R4, R21, R20 ;  /* 0x000000141504723e */ /* 0x000fe400000010ff */
[----:B------:R-:W-:Y:S02]  /*ade0*/  F2FP.BF16.F32.PACK_AB R5, R73, R72 ;  /* 0x000000484905723e */ /* 0x000fe400000010ff */
[----:B------:R-:W-:Y:S02]  /*adf0*/  F2FP.BF16.F32.PACK_AB R6, R29, R28 ;  /* 0x0000001c1d06723e */ /* 0x000fe400000010ff */
[----:B------:R-:W-:Y:S02]  /*ae00*/  F2FP.BF16.F32.PACK_AB R7, R31, R30 ;  /* 0x0000001e1f07723e */ /* 0x000fe400000010ff */
[----:B------:R-:W-:Y:S02]  /*ae10*/  LOP3.LUT R10, R19, R26, RZ, 0x3c, !PT ;  /* 0x0000001a130a7212 */ /* 0x000fe400078e3cff */
[----:B------:R-:W-:-:S02]  /*ae20*/  MOV R26, R12 ;  /* 0x0000000c001a7202 */ /* 0x000fc40000000f00 */
[----:B------:R-:W-:Y:S02]  /*ae30*/  MOV R79, R14 ;  /* 0x0000000e004f7202 */ /* 0x000fe40000000f00 */
[----:B------:R-:W-:Y:S02]  /*ae40*/  F2FP.BF16.F32.PACK_AB R12, R33, R32 ;  /* 0x00000020210c723e */ /* 0x000fe400000010ff */
[----:B------:R-:W-:Y:S02]  /*ae50*/  F2FP.BF16.F32.PACK_AB R13, R35, R34 ;  /* 0x00000022230d723e */ /* 0x000fe400000010ff */
[----:B------:R-:W-:Y:S02]  /*ae60*/  F2FP.BF16.F32.PACK_AB R14, R37, R36 ;  /* 0x00000024250e723e */ /* 0x000fe400000010ff */
[----:B------:R-:W-:Y:S01]  /*ae70*/  F2FP.BF16.F32.PACK_AB R15, R39, R38 ;  /* 0x00000026270f723e */ /* 0x000fe200000010ff */
[----:B------:R0:W-:Y:S01]  /*ae80*/  STSM.16.M88.4 [R27], R4 ;  /* 0x000000041b007844 */ /* 0x0001e20000000200 */
[----:B------:R-:W-:-:S02]  /*ae90*/  MOV R19, R8 ;  /* 0x0000000800137202 */ /* 0x000fc40000000f00 */
[----:B------:R-:W-:Y:S01]  /*aea0*/  MOV R76, R10 ;  /* 0x0000000a004c7202 */ /* 0x000fe20000000f00 */
[----:B------:R1:W-:Y:S01]  /*aeb0*/  STSM.16.M88.4 [R26], R12 ;  /* 0x0000000c1a007844 */ /* 0x0003e20000000200 */
[----:B------:R-:W-:Y:S02]  /*aec0*/  MOV R78, R24 ;  /* 0x00000018004e7202 */ /* 0x000fe40000000f00 */
[----:B------:R-:W-:Y:S02]  /*aed0*/  F2FP.BF16.F32.PACK_AB R8, R49, R48 ;  /* 0x000000303108723e */ /* 0x000fe400000010ff */
[----:B------:R-:W-:Y:S02]  /*aee0*/  F2FP.BF16.F32.PACK_AB R9, R51, R50 ;  /* 0x000000323309723e */ /* 0x000fe400000010ff */
[----:B------:R-:W-:Y:S02]  /*aef0*/  F2FP.BF16.F32.PACK_AB R10, R53, R52 ;  /* 0x00000034350a723e */ /* 0x000fe400000010ff */
[----:B------:R-:W-:-:S02]  /*af00*/  F2FP.BF16.F32.PACK_AB R11, R55, R54 ;  /* 0x00000036370b723e */ /* 0x000fc400000010ff */
[----:B0-----:R-:W-:Y:S02]  /*af10*/  F2FP.BF16.F32.PACK_AB R4, R41, R40 ;  /* 0x000000282904723e */ /* 0x001fe400000010ff */
[----:B------:R-:W-:Y:S02]  /*af20*/  F2FP.BF16.F32.PACK_AB R5, R43, R42 ;  /* 0x0000002a2b05723e */ /* 0x000fe400000010ff */
[----:B------:R-:W-:Y:S02]  /*af30*/  F2FP.BF16.F32.PACK_AB R6, R45, R44 ;  /* 0x0000002c2d06723e */ /* 0x000fe400000010ff */
[----:B------:R-:W-:Y:S02]  /*af40*/  F2FP.BF16.F32.PACK_AB R7, R47, R46 ;  /* 0x0000002e2f07723e */ /* 0x000fe400000010ff */
[----:B-1----:R-:W-:Y:S02]  /*af50*/  F2FP.BF16.F32.PACK_AB R12, R57, R56 ;  /* 0x00000038390c723e */ /* 0x002fe400000010ff */
[----:B------:R-:W-:-:S02]  /*af60*/  F2FP.BF16.F32.PACK_AB R13, R59, R58 ;  /* 0x0000003a3b0d723e */ /* 0x000fc400000010ff */
[----:B------:R-:W-:Y:S02]  /*af70*/  F2FP.BF16.F32.PACK_AB R14, R61, R60 ;  /* 0x0000003c3d0e723e */ /* 0x000fe400000010ff */
[----:B------:R-:W-:Y:S02]  /*af80*/  F2FP.BF16.F32.PACK_AB R15, R63, R62 ;  /* 0x0000003e3f0f723e */ /* 0x000fe400000010ff */
[----:B------:R-:W-:Y:S02]  /*af90*/  F2FP.BF16.F32.PACK_AB R24, R65, R64 ;  /* 0x000000404118723e */ /* 0x000fe400000010ff */
        /* <DEDUP_REMOVED lines=14> */
[----:B------:R-:W-:Y:S01]  /*b080*/  IMAD.U32 R74, RZ, RZ, UR8 ;  /* 0x00000008ff4a7e24 */ /* 0x000fe2000f8e00ff */
[----:B0-----:R-:W0:Y:S03]  /*b090*/  LDC R76, c[0x0][0xbe8] ;  /* 0x0002fa00ff4c7b82 */ /* 0x001e260000000800 */
[----:B------:R-:W-:Y:S01]  /*b0a0*/  IMAD.U32 R75, RZ, RZ, UR9 ;  /* 0x00000009ff4b7e24 */ /* 0x000fe2000f8e00ff */
[----:B------:R-:W-:-:S04]  /*b0b0*/  ULDC.64 UR8, c[0x0][0xc08] ;  /* 0x0003020000087ab9 */ /* 0x000fc80000000a00 */
[----:B------:R-:W2:Y:S01]  /*b0c0*/  @P0 LDG.E R77, desc[UR18][R74.64] ;  /* 0x000000124a4d0981 */ /* 0x000ea2000c1e1900 */
[----:B------:R-:W-:-:S04]  /*b0d0*/  UISETP.NE.U32.AND UP0, UPT, UR8, URZ, UPT ;  /* 0x0000003f0800728c */ /* 0x000fc8000bf05070 */
[----:B------:R-:W-:Y:S01]  /*b0e0*/  UISETP.NE.AND.EX UP0, UPT, UR9, URZ, UPT, UP0 ;  /* 0x0000003f0900728c */ /* 0x000fe2000bf05300 */
[----:B0-----:R-:W-:-:S05]  /*b0f0*/  ISETP.NE.AND P1, PT, R76, 0x1, PT ;  /* 0x000000014c00780c */ /* 0x001fca0003f25270 */
[----:B------:R-:W-:-:S05]  /*b100*/  PLOP3.LUT P4, PT, PT, PT, UP0, 0x80, 0x0 ;  /* 0x000000000000781c */ /* 0x000fca0003f8f008 */
[----:B------:R-:W-:-:S03]  /*b110*/  @UP0 UIADD3 UR8, UP1, UR4, UR8, URZ ;  /* 0x0000000804080290 */ /* 0x000fc6000ff3e03f */
[----:B------:R-:W-:Y:S01]  /*b120*/  ULDC UR4, c[0x0][0xa88] ;  /* 0x0002a20000047ab9 */ /* 0x000fe20000000800 */
[----:B------:R-:W-:Y:S01]  /*b130*/  @UP0 UIADD3.X UR9, UR12, UR9, URZ, UP1, !UPT ;  /* 0x000000090c090290 */ /* 0x000fe20008ffe43f */
[----:B------:R-:W-:Y:S01]  /*b140*/  IMAD.U32 R19, RZ, RZ, UR4 ;  /* 0x00000004ff137e24 */ /* 0x000fe2000f8e00ff */
[----:B------:R-:W-:Y:S01]  /*b150*/  UISETP.NE.AND UP0, UPT, UR16, URZ, UPT ;  /* 0x0000003f1000728c */ /* 0x000fe2000bf05270 */
[----:B------:R-:W-:Y:S01]  /*b160*/  ULDC UR4, c[0x0][0xad4] ;  /* 0x0002b50000047ab9 */ /* 0x000fe20000000800 */
[----:B------:R-:W0:Y:S01]  /*b170*/  @P1 LDC R6, c[0x0][0xbec] ;  /* 0x0002fb00ff061b82 */ /* 0x000e220000000800 */
[----:B------:R-:W-:Y:S01]  /*b180*/  IMAD.U32 R4, RZ, RZ, UR8 ;  /* 0x00000008ff047e24 */ /* 0x000fe2000f8e00ff */
[----:B------:R-:W-:Y:S01]  /*b190*/  USEL UR4, UR16, UR4, UP0 ;  /* 0x0000000410047287 */ /* 0x000fe20008000000 */
[----:B------:R-:W-:-:S03]  /*b1a0*/  IMAD.U32 R5, RZ, RZ, UR9 ;  /* 0x00000009ff057e24 */ /* 0x000fc6000f8e00ff */
[----:B------:R-:W-:Y:S02]  /*b1b0*/  UISETP.GT.AND UP1, UPT, UR4, 0x1, UPT ;  /* 0x000000010400788c */ /* 0x000fe4000bf24270 */
[----:B------:R-:W1:Y:S01]  /*b1c0*/  @P1 LDC R9, c[0x0][0xbf0] ;  /* 0x0002fc00ff091b82 */ /* 0x000e620000000800 */
[----:B------:R0:W5:Y:S01]  /*b1d0*/  @P4 LDG.E R19, desc[UR18][R4.64] ;  /* 0x0000001204134981 */ /* 0x000162000c1e1900 */
[----:B------:R-:W-:Y:S02]  /*b1e0*/  UMOV UR19, 0x9b8 ;  /* 0x000009b800137882 */ /* 0x000fe40000000000 */
[----:B------:R-:W-:Y:S02]  /*b1f0*/  USEL UR19, UR19, 0x978, UP1 ;  /* 0x0000097813137887 */ /* 0x000fe40008800000 */
[----:B------:R-:W-:Y:S01]  /*b200*/  UISETP.NE.U32.AND UP0, UPT, UR10, URZ, UPT ;  /* 0x0000003f0a00728c */ /* 0x000fe2000bf05070 */
[----:B------:R-:W-:Y:S01]  /*b210*/  IMAD.U32 R11, RZ, RZ, UR21 ;  /* 0x00000015ff0b7e24 */ /* 0x000fe2000f8e00ff */
[----:B------:R-:W-:-:S02]  /*b220*/  UMOV UR4, URZ ;  /* 0x0000003f00047c82 */ /* 0x000fc40008000000 */
[----:B------:R-:W-:Y:S01]  /*b230*/  UISETP.NE.AND.EX UP0, UPT, UR11, URZ, UPT, UP0 ;  /* 0x0000003f0b00728c */ /* 0x000fe2000bf05300 */
[----:B------:R-:W-:Y:S01]  /*b240*/  IMAD R11, R11, 0xc0, R81 ;  /* 0x000000c00b0b7824 */ /* 0x000fe200078e0251 */
[----:B------:R-:W-:Y:S02]  /*b250*/  USEL UR9, UR15, URZ, UP1 ;  /* 0x0000003f0f097287 */ /* 0x000fe40008800000 */
[----:B------:R-:W-:Y:S02]  /*b260*/  USEL UR8, UR14, URZ, !UP0 ;  /* 0x0000003f0e087287 */ /* 0x000fe4000c000000 */
[----:B------:R-:W-:Y:S01]  /*b270*/  USEL UR18, UR13, URZ, !UP0 ;  /* 0x0000003f0d127287 */ /* 0x000fe2000c000000 */
[----:B0-----:R-:W-:Y:S01]  /*b280*/  @P1 IMAD.HI.U32 R4, R11, R6, RZ ;  /* 0x000000060b041227 */ /* 0x001fe200078e00ff */
[----:B------:R-:W-:Y:S01]  /*b290*/  ULDC.64 UR10, c[0x0][UR19+0x218] ;  /* 0x00008600130a7abb */ /* 0x000fe20008000a00 */
[----:B------:R-:W-:Y:S01]  /*b2a0*/  ULDC.64 UR12, c[0x0][UR19+0x220] ;  /* 0x00008800130c7abb */ /* 0x000fe20008000a00 */
[----:B------:R-:W-:Y:S01]  /*b2b0*/  ULDC.64 UR14, c[0x0][UR19+0x228] ;  /* 0x00008a00130e7abb */ /* 0x000fe20008000a00 */
[----:B------:R-:W-:-:S02]  /*b2c0*/  UIMAD.WIDE.U32 UR16, UR10, UR20, URZ ;  /* 0x000000140a1072a5 */ /* 0x000fc4000f8e003f */
[----:B------:R-:W-:Y:S02]  /*b2d0*/  UIMAD UR13, UR13, UR8, URZ ;  /* 0x000000080d0d72a4 */ /* 0x000fe4000f8e023f */
[----:B------:R-:W-:Y:S01]  /*b2e0*/  UIMAD UR20, UR11, UR20, URZ ;  /* 0x000000140b1472a4 */ /* 0x000fe2000f8e023f */
[----:B------:R-:W-:Y:S01]  /*b2f0*/  IMAD.MOV.U32 R7, RZ, RZ, R11 ;  /* 0x000000ffff077224 */ /* 0x000fe200078e000b */
[----:B------:R-:W-:Y:S02]  /*b300*/  UIMAD.WIDE.U32 UR10, UR12, UR8, URZ ;  /* 0x000000080c0a72a5 */ /* 0x000fe4000f8e003f */
[----:B------:R-:W-:Y:S01]  /*b310*/  UIMAD.WIDE.U32 UR22, UR14, UR9, URZ ;  /* 0x000000090e1672a5 */ /* 0x000fe2000f8e003f */
[----:B-1----:R-:W-:Y:S01]  /*b320*/  @P1 SHF.R.U32.HI R7, RZ, R9, R4 ;  /* 0x00000009ff071219 */ /* 0x002fe20000011604 */
[----:B------:R-:W-:Y:S02]  /*b330*/  UIMAD UR9, UR15, UR9, URZ ;  /* 0x000000090f0972a4 */ /* 0x000fe4000f8e023f */
[----:B------:R-:W-:-:S02]  /*b340*/  UIMAD UR13, UR12, UR18, UR13 ;  /* 0x000000120c0d72a4 */ /* 0x000fc4000f8e020d */
[----:B------:R-:W-:Y:S01]  /*b350*/  UIADD3 UR20, UR17, UR20, URZ ;  /* 0x0000001411147290 */ /* 0x000fe2000fffe03f */
[--C-:B------:R-:W-:Y:S02]  /*b360*/  IMAD.MOV R9, RZ, RZ, -R7.reuse ;  /* 0x000000ffff097224 */ /* 0x100fe400078e0a07 */
[----:B------:R-:W-:Y:S02]  /*b370*/  IMAD.U32 R4, RZ, RZ, UR22 ;  /* 0x00000016ff047e24 */ /* 0x000fe4000f8e00ff */
[----:B------:R-:W-:Y:S01]  /*b380*/  IMAD.U32 R5, RZ, RZ, UR23 ;  /* 0x00000017ff057e24 */ /* 0x000fe2000f8e00ff */
[----:B------:R-:W-:Y:S01]  /*b390*/  SHF.R.S32.HI R5, RZ, 0x1f, R7 ;  /* 0x0000001fff057819 */ /* 0x000fe20000011407 */
[----:B------:R-:W-:-:S05]  /*b3a0*/  IMAD R9, R76, R9, R11 ;  /* 0x000000094c097224 */ /* 0x000fca00078e020b */
[----:B------:R-:W-:Y:S01]  /*b3b0*/  SHF.R.S32.HI R6, RZ, 0x1f, R9 ;  /* 0x0000001fff067819 */ /* 0x000fe20000011409 */
[----:B------:R-:W-:Y:S01]  /*b3c0*/  IMAD.U32 R12, RZ, RZ, UR21 ;  /* 0x00000015ff0c7e24 */ /* 0x000fe2000f8e00ff */
        /* <DEDUP_REMOVED lines=9> */
[----:B------:R-:W-:Y:S01]  /*b460*/  ULDC.64 UR10, c[0x0][UR19+0x210] ;  /* 0x00008400130a7abb */ /* 0x000fe20008000a00 */
[----:B------:R-:W-:Y:S01]  /*b470*/  @!UP1 ULDC UR12, c[0x0][0xb50] ;  /* 0x0002d400000c9ab9 */ /* 0x000fe20000000800 */
[----:B------:R-:W-:Y:S01]  /*b480*/  IMAD R7, R9, UR11, RZ ;  /* 0x0000000b09077c24 */ /* 0x000fe2000f8e02ff */
[----:B------:R-:W-:-:S02]  /*b490*/  @!UP1 ULDC UR13, c[0x0][0xb54] ;  /* 0x0002d500000d9ab9 */ /* 0x000fc40000000800 */
[----:B------:R-:W-:Y:S01]  /*b4a0*/  IADD3.X R5, R5, UR9, R8, P2, P3 ;  /* 0x0000000905057c10 */ /* 0x000fe200097e6408 */
        /* <DEDUP_REMOVED lines=11> */
.L_x_9541:
[----:B------:R-:W2:Y:S01]  /*b560*/  LDL R13, [R1+0x40] ;  /* 0x00004000010d7983 */ /* 0x000ea20000100800 */
[----:B------:R-:W0:Y:S03]  /*b570*/  S2R R4, SR_TID.X ;  /* 0x0000000000047919 */ /* 0x000e260000002100 */
[----:B------:R-:W-:Y:S04]  /*b580*/  SHFL.IDX PT, R5, R10, RZ, 0x1c1f ;  /* 0x001c1fff0a057589 */ /* 0x000fe800000e0000 */
[----:B------:R-:W-:Y:S04]  /*b590*/  SHFL.IDX PT, R6, R9, 0x1, 0x1c1f ;  /* 0x003c1f0009067f89 */ /* 0x000fe800000e0000 */
[----:B------:R-:W-:Y:S01]  /*b5a0*/  SHFL.IDX PT, R7, R10, 0x1, 0x1c1f ;  /* 0x003c1f000a077f89 */ /* 0x000fe200000e0000 */
[----:B0-----:R-:W-:-:S05]  /*b5b0*/  VIADD R14, R4, 0xffffff80 ;  /* 0xffffff80040e7836 */ /* 0x001fca0000000000 */
[----:B------:R-:W-:-:S04]  /*b5c0*/  SHF.R.S32.HI R8, RZ, 0x1f, R14 ;  /* 0x0000001fff087819 */ /* 0x000fc8000001140e */
[----:B------:R-:W-:-:S04]  /*b5d0*/  LEA.HI R8, R8, R14, RZ, 0x7 ;  /* 0x0000000e08087211 */ /* 0x000fc800078f38ff */
[----:B------:R-:W-:Y:S01]  /*b5e0*/  LOP3.LUT R8, R8, 0xffffff80, RZ, 0xc0, !PT ;  /* 0xffffff8008087812 */ /* 0x000fe200078ec0ff */
[----:B------:R-:W0:Y:S04]  /*b5f0*/  SHFL.IDX PT, R4, R9, RZ, 0x1c1f ;  /* 0x001c1fff09047589 */ /* 0x000e2800000e0000 */
[----:B------:R-:W-:Y:S02]  /*b600*/  IMAD.IADD R8, R14, 0x1, -R8 ;  /* 0x000000010e087824 */ /* 0x000fe400078e0a08 */
[----:B-----5:R-:W-:-:S03]  /*b610*/  IMAD R19, R19, R76, RZ ;  /* 0x0000004c13137224 */ /* 0x020fc600078e02ff */
[----:B------:R-:W-:Y:S01]  /*b620*/  LOP3.LUT P0, RZ, R8, 0x3, RZ, 0xc0, !PT ;  /* 0x0000000308ff7812 */ /* 0x000fe2000780c0ff */
[----:B------:R-:W-:Y:S01]  /*b630*/  ULDC.64 UR10, c[0x0][0x208] ;  /* 0x00008200000a7ab9 */ /* 0x000fe20000000a00 */
[----:B--2---:R-:W-:-:S04]  /*b640*/  IMAD R12, R12, 0xc0, R13 ;  /* 0x000000c00c0c7824 */ /* 0x004fc800078e020d */
[C---:B------:R-:W-:Y:S01]  /*b650*/  VIADD R8, R12.reuse, 0x8 ;  /* 0x000000080c087836 */ /* 0x040fe20000000000 */
[----:B------:R-:W-:-:S04]  /*b660*/  ISETP.GE.OR P2, PT, R12, R19, P0 ;  /* 0x000000130c00720c */ /* 0x000fc80000746670 */
[----:B------:R-:W-:-:S09]  /*b670*/  ISETP.GE.OR P0, PT, R8, R19, P0 ;  /* 0x000000130800720c */ /* 0x000fd20000706670 */
[----:B0-----:R0:W-:Y:S04]  /*b680*/  @!P2 ST.E desc[UR10][R4.64], R0 ;  /* 0x000000000400a985 */ /* 0x0011e8000c10190a */
[----:B------:R0:W-:Y:S01]  /*b690*/  @!P0 ST.E desc[UR10][R6.64], R3 ;  /* 0x0000000306008985 */ /* 0x0001e2000c10190a */
[----:B------:R-:W-:-:S13]  /*b6a0*/  PLOP3.LUT P0, PT, PT, PT, UP1, 0x80, 0x0 ;  /* 0x000000000000781c */ /* 0x000fda0003f0f018 */
[----:B0-----:R-:W-:Y:S05]  /*b6b0*/  @P0 BRA `(.L_x_9542) ;  /* 0x00000008003c0947 */ /* 0x001fea0003800000 */
        /* <DEDUP_REMOVED lines=14> */
[C---:B------:R-:W-:Y:S02]  /*b7a0*/  IADD3 R25, P3, R16.reuse, 0x4800, RZ ;  /* 0x0000480010197810 */ /* 0x040fe40007f7e0ff */
[C---:B------:R-:W-:Y:S02]  /*b7b0*/  IADD3 R29, P4, R16.reuse, 0x6000, RZ ;  /* 0x00006000101d7810 */ /* 0x040fe40007f9e0ff */
[----:B------:R-:W-:Y:S02]  /*b7c0*/  LOP3.LUT R5, R16, 0x180, RZ, 0xc0, !PT ;  /* 0x0000018010057812 */ /* 0x000fe400078ec0ff */
[----:B------:R-:W-:-:S02]  /*b7d0*/  LOP3.LUT R8, R9, 0x180, RZ, 0xc0, !PT ;  /* 0x0000018009087812 */ /* 0x000fc400078ec0ff */
[----:B------:R-:W-:Y:S02]  /*b7e0*/  LOP3.LUT R12, R13, 0x180, RZ, 0xc0, !PT ;  /* 0x000001800d0c7812 */ /* 0x000fe400078ec0ff */
[----:B------:R-:W-:Y:S02]  /*b7f0*/  LOP3.LUT R24, R25, 0x180, RZ, 0xc0, !PT ;  /* 0x0000018019187812 */ /* 0x000fe400078ec0ff */
[----:B------:R-:W-:Y:S02]  /*b800*/  LOP3.LUT R28, R29, 0x180, RZ, 0xc0, !PT ;  /* 0x000001801d1c7812 */ /* 0x000fe400078ec0ff */
[----:B------:R-:W-:Y:S02]  /*b810*/  SHF.R.U64 R5, R5, 0x3, RZ ;  /* 0x0000000305057819 */ /* 0x000fe400000012ff */
[----:B------:R-:W-:Y:S02]  /*b820*/  IADD3 R3, P5, R16, 0x7800, RZ ;  /* 0x0000780010037810 */ /* 0x000fe40007fbe0ff */
[----:B------:R-:W-:-:S02]  /*b830*/  SHF.R.U64 R8, R8, 0x3, RZ ;  /* 0x0000000308087819 */ /* 0x000fc400000012ff */
[----:B------:R-:W-:Y:S01]  /*b840*/  SHF.R.U64 R12, R12, 0x3, RZ ;  /* 0x000000030c0c7819 */ /* 0x000fe200000012ff */
[----:B------:R-:W-:Y:S01]  /*b850*/  IMAD.X R33, RZ, RZ, R17, P5 ;  /* 0x000000ffff217224 */ /* 0x000fe200028e0611 */
[----:B------:R-:W-:Y:S02]  /*b860*/  SHF.R.U64 R24, R24, 0x3, RZ ;  /* 0x0000000318187819 */ /* 0x000fe400000012ff */
[----:B------:R-:W-:Y:S02]  /*b870*/  SHF.R.U64 R28, R28, 0x3, RZ ;  /* 0x000000031c1c7819 */ /* 0x000fe400000012ff */
[----:B------:R-:W-:Y:S02]  /*b880*/  LOP3.LUT R16, R5, R16, RZ, 0x3c, !PT ;  /* 0x0000001005107212 */ /* 0x000fe400078e3cff */
[----:B------:R-:W-:Y:S02]  /*b890*/  SHF.R.S32.HI R20, RZ, 0x1f, R75 ;  /* 0x0000001fff147819 */ /* 0x000fe4000001144b */
[----:B------:R-:W-:Y:S01]  /*b8a0*/  LOP3.LUT R0, R3, 0x180, RZ, 0xc0, !PT ;  /* 0x0000018003007812 */ /* 0x000fe200078ec0ff */
[----:B------:R0:W5:Y:S01]  /*b8b0*/  LD.E.128 R4, desc[UR10][R16.64] ;  /* 0x0000000a10047980 */ /* 0x000162000c101d00 */
        /* <DEDUP_REMOVED lines=8> */
[----:B------:R-:W-:Y:S01]  /*b940*/  LEA.HI R20, R20, R75, RZ, 0x2 ;  /* 0x0000004b14147211 */ /* 0x000fe200078f10ff */
[----:B0-----:R-:W0:Y:S01]  /*b950*/  @P1 LDC R17, c[0x0][0xbf0] ;  /* 0x0002fc00ff111b82 */ /* 0x001e220000000800 */
[----:B------:R-:W-:Y:S01]  /*b960*/  SHF.R.U64 R0, R0, 0x3, RZ ;  /* 0x0000000300007819 */ /* 0x000fe200000012ff */
[----:B------:R-:W-:Y:S01]  /*b970*/  UIMAD UR9, UR14, UR12, URZ ;  /* 0x0000000c0e0972a4 */ /* 0x000fe2000f8e023f */
[----:B------:R-:W-:Y:S01]  /*b980*/  LOP3.LUT R20, R20, 0xfffffffc, RZ, 0xc0, !PT ;  /* 0xfffffffc14147812 */ /* 0x000fe200078ec0ff */
[----:B------:R-:W5:Y:S01]  /*b990*/  LD.E.128 R8, desc[UR10][R8.64] ;  /* 0x0000000a08087980 */ /* 0x000f62000c101d00 */
[----:B------:R-:W-:Y:S01]  /*b9a0*/  LOP3.LUT R32, R0, R3, RZ, 0x3c, !PT ;  /* 0x0000000300207212 */ /* 0x000fe200078e3cff */
[----:B------:R-:W-:-:S02]  /*b9b0*/  ULDC.64 UR14, c[0x0][0xaf0] ;  /* 0x0002bc00000e7ab9 */ /* 0x000fc40000000a00 */
[----:B------:R-:W-:Y:S01]  /*b9c0*/  IMAD.IADD R20, R75, 0x1, -R20 ;  /* 0x000000014b147824 */ /* 0x000fe200078e0a14 */
[----:B------:R-:W5:Y:S01]  /*b9d0*/  LD.E.128 R12, desc[UR10][R12.64] ;  /* 0x0000000a0c0c7980 */ /* 0x000f62000c101d00 */
[----:B------:R-:W-:Y:S01]  /*b9e0*/  IMAD.U32 R3, RZ, RZ, UR16 ;  /* 0x00000010ff037e24 */ /* 0x000fe2000f8e00ff */
[----:B------:R-:W-:Y:S01]  /*b9f0*/  UIMAD UR9, UR4, UR13, UR9 ;  /* 0x0000000d040972a4 */ /* 0x000fe2000f8e0209 */
[----:B------:R-:W-:Y:S01]  /*ba00*/  IMAD R0, R20, 0x60, R74 ;  /* 0x0000006014007824 */ /* 0x000fe200078e024a */
[----:B------:R-:W5:Y:S04]  /*ba10*/  LD.E.128 R24, desc[UR10][R24.64] ;  /* 0x0000000a18187980 */ /* 0x000f68000c101d00 */
[----:B------:R-:W5:Y:S04]  /*ba20*/  LD.E.128 R28, desc[UR10][R28.64] ;  /* 0x0000000a1c1c7980 */ /* 0x000f68000c101d00 */
[----:B------:R-:W5:Y:S01]  /*ba30*/  LD.E.128 R32, desc[UR10][R32.64] ;  /* 0x0000000a20207980 */ /* 0x000f62000c101d00 */
[----:B------:R-:W-:Y:S01]  /*ba40*/  UIMAD.WIDE.U32 UR10, UR4, UR12, URZ ;  /* 0x0000000c040a72a5 */ /* 0x000fe2000f8e003f */
[----:B------:R-:W-:-:S02]  /*ba50*/  IMAD R20, R3, 0xc0, R0 ;  /* 0x000000c003147824 */ /* 0x000fc400078e0200 */
[----:B------:R-:W-:Y:S01]  /*ba60*/  ULDC.64 UR12, c[0x0][0xae8] ;  /* 0x0002ba00000c7ab9 */ /* 0x000fe20000000a00 */
[----:B------:R-:W-:Y:S01]  /*ba70*/  UIADD3 UR11, UR11, UR9, URZ ;  /* 0x000000090b0b7290 */ /* 0x000fe2000fffe03f */
[----:B-1----:R-:W-:Y:S01]  /*ba80*/  @P1 IMAD.HI.U32 R0, R20, R21, RZ ;  /* 0x0000001514001227 */ /* 0x002fe200078e00ff */
[----:B------:R-:W-:Y:S01]  /*ba90*/  USHF.R.S32.HI UR4, URZ, 0x1f, UR8 ;  /* 0x0000001f3f047899 */ /* 0x000fe20008011408 */
[----:B------:R-:W-:Y:S01]  /*baa0*/  @!PT LDS RZ, [RZ] ;  /* 0x00000000fffff984 */ /* 0x000fe20000000800 */
[----:B------:R-:W-:Y:S01]  /*bab0*/  @!PT LDS RZ, [RZ] ;  /* 0x00000000fffff984 */ /* 0x000fe20000000800 */
[----:B------:R-:W-:Y:S01]  /*bac0*/  @!PT LDS RZ, [RZ] ;  /* 0x00000000fffff984 */ /* 0x000fe20000000800 */
[----:B------:R-:W-:Y:S01]  /*bad0*/  @!PT LDS RZ, [RZ] ;  /* 0x00000000fffff984 */ /* 0x000fe20000000800 */
[----:B------:R1:W-:Y:S06]  /*bae0*/  MEMBAR.ALL.CTA ;  /* 0x0000000000007992 */ /* 0x0003ec0000008000 */
[----:B-1----:R-:W1:Y:S01]  /*baf0*/  FENCE.VIEW.ASYNC.S ;  /* 0x00000000000073c6 */ /* 0x002e620000000000 */
[----:B------:R-:W-:Y:S01]  /*bb00*/  UIMAD.WIDE.U32 UR10, UR17, UR12, UR10 ;  /* 0x0000000c110a72a5 */ /* 0x000fe2000f8e000a */
[----:B------:R-:W-:Y:S01]  /*bb10*/  IMAD.MOV.U32 R3, RZ, RZ, R20 ;  /* 0x000000ffff037224 */ /* 0x000fe200078e0014 */
[----:B------:R-:W-:Y:S01]  /*bb20*/  UIMAD UR4, UR4, UR14, URZ ;  /* 0x0000000e040472a4 */ /* 0x000fe2000f8e023f */
[----:B0-----:R-:W-:Y:S01]  /*bb30*/  @P1 SHF.R.U32.HI R3, RZ, R17, R0 ;  /* 0x00000011ff031219 */ /* 0x001fe20000011600 */
[----:B------:R-:W-:-:S02]  /*bb40*/  UIMAD UR11, UR17, UR13, UR11 ;  /* 0x0000000d110b72a4 */ /* 0x000fc4000f8e020b */
[----:B------:R-:W-:Y:S01]  /*bb50*/  UIMAD UR4, UR8, UR15, UR4 ;  /* 0x0000000f080472a4 */ /* 0x000fe2000f8e0204 */
[--C-:B------:R-:W-:Y:S01]  /*bb60*/  SHF.R.S32.HI R0, RZ, 0x1f, R3.reuse ;  /* 0x0000001fff007819 */ /* 0x100fe20000011403 */
[----:B------:R-:W-:Y:S01]  /*bb70*/  UIMAD.WIDE.U32 UR8, UR8, UR14, UR10 ;  /* 0x0000000e080872a5 */ /* 0x000fe2000f8e000a */
[----:B------:R-:W-:Y:S02]  /*bb80*/  IMAD.MOV R21, RZ, RZ, -R3 ;  /* 0x000000ffff157224 */ /* 0x000fe400078e0a03 */
[----:B------:R-:W-:Y:S01]  /*bb90*/  ULDC.64 UR10, c[0x0][0xae0] ;  /* 0x0002b800000a7ab9 */ /* 0x000fe20000000a00 */
[----:B------:R-:W-:Y:S01]  /*bba0*/  UIADD3 UR4, UR9, UR4, URZ ;  /* 0x0000000409047290 */ /* 0x000fe2000fffe03f */
[----:B------:R-:W-:Y:S02]  /*bbb0*/  IMAD R0, R0, UR10, RZ ;  /* 0x0000000a00007c24 */ /* 0x000fe4000f8e02ff */
[----:B------:R-:W-:Y:S02]  /*bbc0*/  IMAD R21, R76, R21, R20 ;  /* 0x000000154c157224 */ /* 0x000fe400078e0214 */
[----:B------:R-:W-:-:S02]  /*bbd0*/  IMAD R23, R3, UR11, R0 ;  /* 0x0000000b03177c24 */ /* 0x000fc4000f8e0200 */
[----:B------:R-:W-:Y:S01]  /*bbe0*/  IMAD.U32 R17, RZ, RZ, UR9 ;  /* 0x00000009ff117e24 */ /* 0x000fe2000f8e00ff */
[----:B------:R-:W-:Y:S01]  /*bbf0*/  SHF.R.S32.HI R0, RZ, 0x1f, R21 ;  /* 0x0000001fff007819 */ /* 0x000fe20000011415 */
[----:B------:R-:W-:Y:S01]  /*bc00*/  IMAD.U32 R16, RZ, RZ, UR8 ;  /* 0x00000008ff107e24 */ /* 0x000fe2000f8e00ff */
[----:B------:R-:W-:Y:S01]  /*bc10*/  ULDC.64 UR8, c[0x0][0xad8] ;  /* 0x0002b60000087ab9 */ /* 0x000fe20000000a00 */
[----:B------:R-:W-:Y:S02]  /*bc20*/  IMAD.U32 R17, RZ, RZ, UR4 ;  /* 0x00000004ff117e24 */ /* 0x000fe4000f8e00ff */
[----:B------:R-:W-:Y:S02]  /*bc30*/  IMAD R0, R0, UR8, RZ ;  /* 0x0000000800007c24 */ /* 0x000fe4000f8e02ff */
[----:B------:R-:W-:-:S04]  /*bc40*/  IMAD.WIDE.U32 R16, R3, UR10, R16 ;  /* 0x0000000a03107c25 */ /* 0x000fc8000f8e0010 */
[----:B------:R-:W-:Y:S02]  /*bc50*/  IMAD.U32 R20, RZ, RZ, UR16 ;  /* 0x00000010ff147e24 */ /* 0x000fe4000f8e00ff */
[----:B------:R-:W-:Y:S02]  /*bc60*/  IMAD.IADD R17, R17, 0x1, R23 ;  /* 0x0000000111117824 */ /* 0x000fe400078e0217 */
[C---:B------:R-:W-:Y:S02]  /*bc70*/  IMAD R3, R21.reuse, UR9, R0 ;  /* 0x0000000915037c24 */ /* 0x040fe4000f8e0200 */
[----:B------:R-:W-:Y:S01]  /*bc80*/  IMAD R0, R20, 0xc0, R74 ;  /* 0x000000c014007824 */ /* 0x000fe200078e024a */
[----:B------:R-:W-:Y:S01]  /*bc90*/  UIADD3 UR4, UR37, 0x31c20, URZ ;  /* 0x00031c2025047890 */ /* 0x000fe2000fffe03f */
[----:B------:R-:W-:Y:S01]  /*bca0*/  IMAD.WIDE.U32 R16, R21, UR8, R16 ;  /* 0x0000000815107c25 */ /* 0x000fe2000f8e0010 */
[----:B------:R-:W-:Y:S02]  /*bcb0*/  ULDC.64 UR8, c[0x0][0xa80] ;  /* 0x0002a00000087ab9 */ /* 0x000fe40000000a00 */
[----:B------:R-:W-:Y:S01]  /*bcc0*/  ISETP.GE.AND P0, PT, R0, R19, PT ;  /* 0x000000130000720c */ /* 0x000fe20003f06270 */
[----:B------:R-:W-:Y:S01]  /*bcd0*/  IMAD.IADD R3, R17, 0x1, R3 ;  /* 0x0000000111037824 */ /* 0x000fe200078e0203 */
[----:B------:R-:W-:Y:S01]  /*bce0*/  UPRMT UR4, URZ, 0x654, UR4 ;  /* 0x000006543f047896 */ /* 0x000fe20008000004 */
[----:B------:R-:W-:-:S04]  /*bcf0*/  LEA R23, P1, R16, UR8, 0x1 ;  /* 0x0000000810177c11 */ /* 0x000fc8000f8208ff */
[----:B------:R-:W-:Y:S01]  /*bd00*/  LEA.HI.X R3, R16, UR9, R3, 0x1, P1 ;  /* 0x0000000910037c11 */ /* 0x000fe200088f0c03 */
[----:B-1----:R0:W1:Y:S01]  /*bd10*/  SHFL.IDX PT, R20, R23, RZ, 0x1c1f ;  /* 0x001c1fff17147589 */ /* 0x00206200000e0000 */
[----:B------:R-:W-:Y:S02]  /*bd20*/  BSSY B1, `(.L_x_9543) ;  /* 0x0000013000017945 */ /* 0x000fe40003800000 */
[----:B------:R-:W-:Y:S01]  /*bd30*/  SYNCS.ARRIVE.TRANS64.RED.A1T0 RZ, [UR4], RZ ;  /* 0x000000ffffff79a7 */ /* 0x000fe20008100404 */
        /* <DEDUP_REMOVED lines=11> */
[----:B--2---:R-:W-:Y:S01]  /*bdf0*/  @!P0 IMAD.WIDE R16, R18, 0x2, R20 ;  /* 0x0000000212108825 */ /* 0x004fe200078e0214 */
[-C--:B------:R-:W-:Y:S02]  /*be00*/  @!P1 LEA.HI.X R37, R22, R21.reuse, R41, 0x1, P3 ;  /* 0x0000001516259211 */ /* 0x080fe400018f0c29 */
[----:B------:R-:W-:Y:S02]  /*be10*/  @!P2 LEA.HI.X R39, R144, R21, R40, 0x1, P4 ;  /* 0x000000159027a211 */ /* 0x000fe400020f0c28 */
[----:B-----5:R3:W-:Y:S04]  /*be20*/  @!P0 ST.E.128 desc[UR8][R16.64], R4 ;  /* 0x0000000410008985 */ /* 0x0207e8000c101d08 */
[----:B------:R3:W-:Y:S04]  /*be30*/  @!P1 ST.E.128 desc[UR8][R36.64], R12 ;  /* 0x0000000c24009985 */ /* 0x0007e8000c101d08 */
[----:B------:R3:W-:Y:S02]  /*be40*/  @!P2 ST.E.128 desc[UR8][R38.64], R28 ;  /* 0x0000001c2600a985 */ /* 0x0007e4000c101d08 */
.L_x_9544:
[----:B------:R-:W-:Y:S05]  /*be50*/  BSYNC B1 ;  /* 0x0000000000017941 */ /* 0x000fea0003800000 */
.L_x_9543:
[----:B------:R-:W-:Y:S01]  /*be60*/  VIADD R0, R0, 0x60 ;  /* 0x0000006000007836 */ /* 0x000fe20000000000 */
[----:B---3-5:R3:W4:Y:S04]  /*be70*/  SHFL.IDX PT, R7, R3, 0x1, 0x1c1f ;  /* 0x003c1f0003077f89 */ /* 0x02872800000e0000 */
[----:B------:R-:W-:Y:S01]  /*be80*/  ISETP.GE.AND P0, PT, R0, R19, PT ;  /* 0x000000130000720c */ /* 0x000fe20003f06270 */
[----:B------:R3:W0:-:S12]  /*be90*/  SHFL.IDX PT, R6, R23, 0x1, 0x1c1f ;  /* 0x003c1f0017067f89 */ /* 0x00061800000e0000 */
[----:B---3--:R-:W-:Y:S05]  /*bea0*/  @P0 BRA `(.L_x_9545) ;  /* 0x00000018001c0947 */ /* 0x008fea0003800000 */
[----:B------:R-:W-:Y:S01]  /*beb0*/  ULDC UR4, c[0x0][0xac8] ;  /* 0x0002b20000047ab9 */ /* 0x000fe20000000800 */
[----:B------:R-:W-:Y:S01]  /*bec0*/  ULDC.64 UR8, c[0x0][0x208] ;  /* 0x0000820000087ab9 */ /* 0x000fe20000000a00 */
[----:B------:R-:W-:Y:S02]  /*bed0*/  ISETP.GE.AND P2, PT, R22, UR4, PT ;  /* 0x0000000416007c0c */ /* 0x000fe4000bf46270 */
[----:B------:R-:W-:-:S11]  /*bee0*/  ISETP.GE.AND P1, PT, R18, UR4, PT ;  /* 0x0000000412007c0c */ /* 0x000fd6000bf26270 */
[----:B0-----:R-:W-:Y:S02]  /*bef0*/  @!P2 LEA R12, P0, R22, R6, 0x1 ;  /* 0x00000006160ca211 */ /* 0x001fe400078008ff */
[----:B----4-:R-:W-:Y:S02]  /*bf00*/  @!P1 IMAD.WIDE R4, R18, 0x2, R6 ;  /* 0x0000000212049825 */ /* 0x010fe400078e0206 */
[----:B------:R-:W-:Y:S02]  /*bf10*/  @!P2 LEA.HI.X R13, R22, R7, R41, 0x1, P0 ;  /* 0x00000007160da211 */ /* 0x000fe400000f0c29 */
[----:B------:R-:W-:Y:S01]  /*bf20*/  ISETP.GE.AND P0, PT, R144, UR4, PT ;  /* 0x0000000490007c0c */ /* 0x000fe2000bf06270 */
[----:B------:R0:W-:Y:S04]  /*bf30*/  @!P1 ST.E.128 desc[UR8][R4.64], R8 ;  /* 0x0000000804009985 */ /* 0x0001e8000c101d08 */
[----:B------:R0:W-:Y:S08]  /*bf40*/  @!P2 ST.E.128 desc[UR8][R12.64], R24 ;  /* 0x000000180c00a985 */ /* 0x0001f0000c101d08 */
[----:B------:R-:W-:Y:S05]  /*bf50*/  @P0 BRA `(.L_x_9545) ;  /* 0x0000001400f00947 */ /* 0x000fea0003800000 */
[----:B0-----:R-:W-:Y:S01]  /*bf60*/  LEA R4, P0, R144, R6, 0x1 ;  /* 0x0000000690047211 */ /* 0x001fe200078008ff */
[----:B------:R-:W-:-:S03]  /*bf70*/  ULDC.64 UR8, c[0x0][0x208] ;  /* 0x0000820000087ab9 */ /* 0x000fc60000000a00 */
[----:B------:R-:W-:-:S05]  /*bf80*/  LEA.HI.X R5, R144, R7, R40, 0x1, P0 ;  /* 0x0000000790057211 */ /* 0x000fca00000f0c28 */
[----:B------:R0:W-:Y:S01]  /*bf90*/  ST.E.128 desc[UR8][R4.64], R32 ;  /* 0x0000002004007985 */ /* 0x0001e2000c101d08 */
[----:B------:R-:W-:Y:S05]  /*bfa0*/  BRA `(.L_x_9545) ;  /* 0x0000001400dc7947 */ /* 0x000fea0003800000 */
.L_x_9542:
        /* <DEDUP_REMOVED lines=12> */
[----:B------:R-:W-:Y:S01]  /*c070*/  ULDC.64 UR12, c[0x0][0xb38] ;  /* 0x0002ce00000c7ab9 */ /* 0x000fe20000000a00 */
[----:B------:R-:W-:Y:S01]  /*c080*/  BSSY B1, `(.L_x_9546) ;  /* 0x0000063000017945 */ /* 0x000fe20003800000 */
[----:B------:R-:W-:Y:S01]  /*c090*/  UIMAD.WIDE.U32 UR10, UR16, UR12, UR10 ;  /* 0x0000000c100a72a5 */ /* 0x000fe2000f8e000a */
[----:B------:R-:W-:-:S02]  /*c0a0*/  SHF.R.S32.HI R26, RZ, 0x1f, R145 ;  /* 0x0000001fff1a7819 */ /* 0x000fc40000011491 */
[----:B------:R-:W-:Y:S01]  /*c0b0*/  SHF.R.S32.HI R27, RZ, 0x1f, R146 ;  /* 0x0000001fff1b7819 */ /* 0x000fe20000011492 */
[----:B------:R-:W-:Y:S01]  /*c0c0*/  UIMAD UR11, UR16, UR13, UR11 ;  /* 0x0000000d100b72a4 */ /* 0x000fe2000f8e020b */
[----:B------:R-:W-:Y:S02]  /*c0d0*/  SHF.R.S32.HI R74, RZ, 0x1f, R147 ;  /* 0x0000001fff4a7819 */ /* 0x000fe40000011493 */
[----:B------:R-:W-:Y:S01]  /*c0e0*/  ULDC.64 UR12, c[0x0][0xb40] ;  /* 0x0002d000000c7ab9 */ /* 0x000fe20000000a00 */
[----:B------:R-:W-:Y:S01]  /*c0f0*/  SHF.R.S32.HI R75, RZ, 0x1f, R148 ;  /* 0x0000001fff4b7819 */ /* 0x000fe20000011494 */
[----:B------:R-:W-:Y:S01]  /*c100*/  UIMAD UR4, UR4, UR12, URZ ;  /* 0x0000000c040472a4 */ /* 0x000fe2000f8e023f */
[----:B------:R-:W-:Y:S02]  /*c110*/  SHF.R.S32.HI R77, RZ, 0x1f, R149 ;  /* 0x0000001fff4d7819 */ /* 0x000fe40000011495 */
[----:B------:R-:W-:Y:S01]  /*c120*/  SHF.R.S32.HI R78, RZ, 0x1f, R150 ;  /* 0x0000001fff4e7819 */ /* 0x000fe20000011496 */
[----:B------:R-:W-:Y:S01]  /*c130*/  UIMAD UR4, UR8, UR13, UR4 ;  /* 0x0000000d080472a4 */ /* 0x000fe2000f8e0204 */
[----:B0-----:R-:W-:Y:S01]  /*c140*/  @P1 IMAD.HI.U32 R0, R11, R0, RZ ;  /* 0x000000000b001227 */ /* 0x001fe200078e00ff */
[----:B------:R-:W-:Y:S01]  /*c150*/  UIMAD.WIDE.U32 UR8, UR8, UR12, UR10 ;  /* 0x0000000c080872a5 */ /* 0x000fe2000f8e000a */
[----:B------:R-:W-:-:S02]  /*c160*/  SHF.R.S32.HI R79, RZ, 0x1f, R151 ;  /* 0x0000001fff4f7819 */ /* 0x000fc40000011497 */
[----:B------:R-:W-:Y:S01]  /*c170*/  ULDC.64 UR10, c[0x0][0xb48] ;  /* 0x0002d200000a7ab9 */ /* 0x000fe20000000a00 */
[----:B------:R-:W-:Y:S01]  /*c180*/  UIADD3 UR9, UR9, UR4, URZ ;  /* 0x0000000409097290 */ /* 0x000fe2000fffe03f */
[----:B------:R-:W-:Y:S02]  /*c190*/  SHF.R.S32.HI R80, RZ, 0x1f, R152 ;  /* 0x0000001fff507819 */ /* 0x000fe40000011498 */
[----:B-1----:R-:W-:Y:S01]  /*c1a0*/  @P1 SHF.R.U32.HI R3, RZ, R5, R0 ;  /* 0x00000005ff031219 */ /* 0x002fe20000011600 */
        /* <DEDUP_REMOVED lines=10> */
[----:B------:R-:W-:Y:S02]  /*c250*/  IMAD R0, R0, UR10, RZ ;  /* 0x0000000a00007c24 */ /* 0x000fe4000f8e02ff */
[----:B------:R-:W-:Y:S01]  /*c260*/  IMAD.U32 R4, RZ, RZ, UR8 ;  /* 0x00000008ff047e24 */ /* 0x000fe2000f8e00ff */
[----:B------:R-:W-:Y:S01]  /*c270*/  ULDC.64 UR8, c[0x0][0xb28] ;  /* 0x0002ca0000087ab9 */ /* 0x000fe20000000a00 */
[----:B------:R-:W-:Y:S01]  /*c280*/  IMAD.U32 R5, RZ, RZ, UR4 ;  /* 0x00000004ff057e24 */ /* 0x000fe2000f8e00ff */
[----:B------:R-:W-:Y:S01]  /*c290*/  UIADD3 UR4, UR37, 0x31c20, URZ ;  /* 0x00031c2025047890 */ /* 0x000fe2000fffe03f */
[C---:B------:R-:W-:Y:S01]  /*c2a0*/  IMAD R9, R3.reuse, UR11, R0 ;  /* 0x0000000b03097c24 */ /* 0x040fe2000f8e0200 */
[----:B------:R-:W-:Y:S01]  /*c2b0*/  SHF.R.S32.HI R0, RZ, 0x1f, R7 ;  /* 0x0000001fff007819 */ /* 0x000fe20000011407 */
[----:B------:R-:W-:Y:S01]  /*c2c0*/  IMAD.WIDE.U32 R4, R3, UR10, R4 ;  /* 0x0000000a03047c25 */ /* 0x000fe2000f8e0004 */
[----:B------:R-:W-:-:S03]  /*c2d0*/  UPRMT UR4, URZ, 0x654, UR4 ;  /* 0x000006543f047896 */ /* 0x000fc60008000004 */
[----:B------:R-:W-:Y:S02]  /*c2e0*/  IMAD R0, R0, UR8, RZ ;  /* 0x0000000800007c24 */ /* 0x000fe4000f8e02ff */
[----:B------:R-:W-:Y:S02]  /*c2f0*/  IMAD.IADD R5, R5, 0x1, R9 ;  /* 0x0000000105057824 */ /* 0x000fe400078e0209 */
[C---:B------:R-:W-:Y:S02]  /*c300*/  IMAD R3, R7.reuse, UR9, R0 ;  /* 0x0000000907037c24 */ /* 0x040fe4000f8e0200 */
[----:B------:R-:W-:Y:S01]  /*c310*/  IMAD.WIDE.U32 R4, R7, UR8, R4 ;  /* 0x0000000807047c25 */ /* 0x000fe2000f8e0004 */
[----:B------:R-:W-:Y:S01]  /*c320*/  ULDC.64 UR8, c[0x0][0xb00] ;  /* 0x0002c00000087ab9 */ /* 0x000fe20000000a00 */
[----:B------:R-:W-:Y:S02]  /*c330*/  SYNCS.ARRIVE.TRANS64.RED.A1T0 RZ, [UR4], RZ ;  /* 0x000000ffffff79a7 */ /* 0x000fe40008100404 */
        /* <DEDUP_REMOVED lines=12> */
[----:B------:R-:W-:-:S02]  /*c400*/  ISETP.GE.AND P3, PT, R152, UR4, PT ;  /* 0x0000000498007c0c */ /* 0x000fc4000bf66270 */
[----:B------:R-:W-:-:S03]  /*c410*/  ISETP.GE.AND P4, PT, R151, UR4, PT ;  /* 0x0000000497007c0c */ /* 0x000fc6000bf86270 */
[----:B-1----:R-:W-:-:S04]  /*c420*/  @!P1 LEA R10, P6, R155, R4, 0x2 ;  /* 0x000000049b0a9211 */ /* 0x002fc800078c10ff */
[----:B--2---:R-:W-:Y:S01]  /*c430*/  @!P1 LEA.HI.X R11, R155, R5, R83, 0x2, P6 ;  /* 0x000000059b0b9211 */ /* 0x004fe200030f1453 */
[----:B------:R-:W-:Y:S01]  /*c440*/  @!P5 IMAD.WIDE R6, R157, 0x4, R4 ;  /* 0x000000049d06d825 */ /* 0x000fe200078e0204 */
[----:B------:R-:W-:-:S04]  /*c450*/  @!P0 LEA R12, P6, R154, R4, 0x2 ;  /* 0x000000049a0c8211 */ /* 0x000fc800078c10ff */
[-C--:B------:R-:W-:Y:S01]  /*c460*/  @!P0 LEA.HI.X R13, R154, R5.reuse, R82, 0x2, P6 ;  /* 0x000000059a0d8211 */ /* 0x080fe200030f1452 */
[----:B------:R1:W-:Y:S01]  /*c470*/  @!P5 ST.E.64 desc[UR8][R6.64], R20 ;  /* 0x000000140600d985 */ /* 0x0003e2000c101b08 */
[CC--:B------:R-:W-:Y:S02]  /*c480*/  @!P3 LEA R16, P5, R152.reuse, R4.reuse, 0x2 ;  /* 0x000000049810b211 */ /* 0x0c0fe400078a10ff */
[-C--:B------:R-:W-:Y:S01]  /*c490*/  @!P4 LEA R24, P6, R151, R4.reuse, 0x2 ;  /* 0x000000049718c211 */ /* 0x080fe200078c10ff */
[----:B------:R2:W-:Y:S01]  /*c4a0*/  @!P1 ST.E.64 desc[UR8][R10.64], R28 ;  /* 0x0000001c0a009985 */ /* 0x0005e2000c101b08 */
[----:B------:R-:W-:Y:S02]  /*c4b0*/  @!P2 LEA R14, P1, R153, R4, 0x2 ;  /* 0x00000004990ea211 */ /* 0x000fe400078210ff */
[----:B------:R-:W-:Y:S01]  /*c4c0*/  @!P3 LEA.HI.X R17, R152, R5, R80, 0x2, P5 ;  /* 0x000000059811b211 */ /* 0x000fe200028f1450 */
[----:B------:R-:W-:Y:S01]  /*c4d0*/  @!P0 ST.E.64 desc[UR8][R12.64], R32 ;  /* 0x000000200c008985 */ /* 0x000fe2000c101b08 */
[----:B------:R-:W-:-:S02]  /*c4e0*/  ISETP.GE.AND P0, PT, R150, UR4, PT ;  /* 0x0000000496007c0c */ /* 0x000fc4000bf06270 */
[-C--:B------:R-:W-:Y:S02]  /*c4f0*/  @!P2 LEA.HI.X R15, R153, R5.reuse, R81, 0x2, P1 ;  /* 0x00000005990fa211 */ /* 0x080fe400008f1451 */
[----:B------:R-:W-:Y:S02]  /*c500*/  ISETP.GE.AND P1, PT, R149, UR4, PT ;  /* 0x0000000495007c0c */ /* 0x000fe4000bf26270 */
[----:B------:R-:W-:Y:S01]  /*c510*/  @!P4 LEA.HI.X R25, R151, R5, R79, 0x2, P6 ;  /* 0x000000059719c211 */ /* 0x000fe200030f144f */
[----:B------:R3:W-:Y:S01]  /*c520*/  @!P2 ST.E.64 desc[UR8][R14.64], R36 ;  /* 0x000000240e00a985 */ /* 0x0007e2000c101b08 */
[----:B------:R-:W-:-:S03]  /*c530*/  ISETP.GE.AND P2, PT, R146, UR4, PT ;  /* 0x0000000492007c0c */ /* 0x000fc6000bf46270 */
[----:B------:R4:W-:Y:S01]  /*c540*/  @!P3 ST.E.64 desc[UR8][R16.64], R40 ;  /* 0x000000281000b985 */ /* 0x0009e2000c101b08 */
[----:B------:R-:W-:Y:S02]  /*c550*/  ISETP.GE.AND P3, PT, R147, UR4, PT ;  /* 0x0000000493007c0c */ /* 0x000fe4000bf66270 */
[-C--:B-1----:R-:W-:Y:S01]  /*c560*/  @!P0 LEA R6, P5, R150, R4.reuse, 0x2 ;  /* 0x0000000496068211 */ /* 0x082fe200078a10ff */
[----:B------:R1:W-:Y:S01]  /*c570*/  @!P4 ST.E.64 desc[UR8][R24.64], R44 ;  /* 0x0000002c1800c985 */ /* 0x0003e2000c101b08 */
[----:B------:R-:W-:Y:S02]  /*c580*/  ISETP.GE.AND P4, PT, R148, UR4, PT ;  /* 0x0000000494007c0c */ /* 0x000fe4000bf86270 */
[-C--:B------:R-:W-:Y:S02]  /*c590*/  @!P0 LEA.HI.X R7, R150, R5.reuse, R78, 0x2, P5 ;  /* 0x0000000596078211 */ /* 0x080fe400028f144e */
[----:B------:R-:W-:Y:S02]  /*c5a0*/  ISETP.GE.AND P5, PT, R145, UR4, PT ;  /* 0x0000000491007c0c */ /* 0x000fe4000bfa6270 */
[C---:B--2---:R-:W-:Y:S01]  /*c5b0*/  @!P1 LEA R10, P6, R149.reuse, R4, 0x2 ;  /* 0x00000004950a9211 */ /* 0x044fe200078c10ff */
[----:B------:R1:W-:Y:S03]  /*c5c0*/  @!P0 ST.E.64 desc[UR8][R6.64], R48 ;  /* 0x0000003006008985 */ /* 0x0003e6000c101b08 */
[----:B------:R-:W-:-:S02]  /*c5d0*/  @!P1 LEA.HI.X R11, R149, R5, R77, 0x2, P6 ;  /* 0x00000005950b9211 */ /* 0x000fc400030f144d */
[-C--:B---3--:R-:W-:Y:S02]  /*c5e0*/  @!P3 LEA R14, P6, R147, R4.reuse, 0x2 ;  /* 0x00000004930eb211 */ /* 0x088fe400078c10ff */
[-C--:B------:R-:W-:Y:S01]  /*c5f0*/  @!P4 LEA R12, P0, R148, R4.reuse, 0x2 ;  /* 0x00000004940cc211 */ /* 0x080fe200078010ff */
[----:B------:R1:W-:Y:S01]  /*c600*/  @!P1 ST.E.64 desc[UR8][R10.64], R52 ;  /* 0x000000340a009985 */ /* 0x0003e2000c101b08 */
[-C--:B----4-:R-:W-:Y:S02]  /*c610*/  @!P2 LEA R16, P1, R146, R4.reuse, 0x2 ;  /* 0x000000049210a211 */ /* 0x090fe400078210ff */
[-C--:B------:R-:W-:Y:S02]  /*c620*/  @!P4 LEA.HI.X R13, R148, R5.reuse, R75, 0x2, P0 ;  /* 0x00000005940dc211 */ /* 0x080fe400000f144b */
[----:B------:R-:W-:Y:S02]  /*c630*/  @!P5 LEA R4, P0, R145, R4, 0x2 ;  /* 0x000000049104d211 */ /* 0x000fe400078010ff */
[-C--:B------:R-:W-:Y:S01]  /*c640*/  @!P3 LEA.HI.X R15, R147, R5.reuse, R74, 0x2, P6 ;  /* 0x00000005930fb211 */ /* 0x080fe200030f144a */
[----:B------:R1:W-:Y:S01]  /*c650*/  @!P4 ST.E.64 desc[UR8][R12.64], R56 ;  /* 0x000000380c00c985 */ /* 0x0003e2000c101b08 */
[----:B------:R-:W-:-:S02]  /*c660*/  @!P2 LEA.HI.X R17, R146, R5, R27, 0x2, P1 ;  /* 0x000000059211a211 */ /* 0x000fc400008f141b */
[----:B------:R-:W-:Y:S01]  /*c670*/  @!P5 LEA.HI.X R5, R145, R5, R26, 0x2, P0 ;  /* 0x000000059105d211 */ /* 0x000fe200000f141a */
[----:B------:R1:W-:Y:S04]  /*c680*/  @!P3 ST.E.64 desc[UR8][R14.64], R60 ;  /* 0x0000003c0e00b985 */ /* 0x0003e8000c101b08 */
[----:B------:R1:W-:Y:S04]  /*c690*/  @!P2 ST.E.64 desc[UR8][R16.64], R64 ;  /* 0x000000401000a985 */ /* 0x0003e8000c101b08 */
[----:B------:R1:W-:Y:S02]  /*c6a0*/  @!P5 ST.E.64 desc[UR8][R4.64], R68 ;  /* 0x000000440400d985 */ /* 0x0003e4000c101b08 */
.L_x_9547:
[----:B------:R-:W-:Y:S05]  /*c6b0*/  BSYNC B1 ;  /* 0x0000000000017941 */ /* 0x000fea0003800000 */
.L_x_9546:
[----:B------:R-:W-:Y:S01]  /*c6c0*/  ISETP.GE.AND P0, PT, R8, R19, PT ;  /* 0x000000130800720c */ /* 0x000fe20003f06270 */
[----:B-1----:R1:W3:Y:S04]  /*c6d0*/  SHFL.IDX PT, R7, R3, 0x1, 0x1c1f ;  /* 0x003c1f0003077f89 */ /* 0x0022e800000e0000 */
[----:B------:R1:W4:Y:S08]  /*c6e0*/  SHFL.IDX PT, R6, R0, 0x1, 0x1c1f ;  /* 0x003c1f0000067f89 */ /* 0x00033000000e0000 */
        /* <DEDUP_REMOVED lines=8> */
[-C--:B----4-:R-:W-:Y:S02]  /*c770*/  @!P5 LEA R8, P0, R155, R6.reuse, 0x2 ;  /* 0x000000069b08d211 */ /* 0x090fe400078010ff */
[----:B--23--:R-:W-:Y:S02]  /*c780*/  @!P1 IMAD.WIDE R4, R157, 0x4, R6 ;  /* 0x000000049d049825 */ /* 0x00cfe400078e0206 */
[-C--:B------:R-:W-:Y:S02]  /*c790*/  @!P5 LEA.HI.X R9, R155, R7.reuse, R83, 0x2, P0 ;  /* 0x000000079b09d211 */ /* 0x080fe400000f1453 */
[CC--:B------:R-:W-:Y:S01]  /*c7a0*/  @!P3 LEA R10, P0, R154.reuse, R6.reuse, 0x2 ;  /* 0x000000069a0ab211 */ /* 0x0c0fe200078010ff */
[----:B------:R1:W-:Y:S01]  /*c7b0*/  @!P1 ST.E.64 desc[UR8][R4.64], R72 ;  /* 0x0000004804009985 */ /* 0x0003e2000c101b08 */
[----:B------:R-:W-:Y:S02]  /*c7c0*/  ISETP.GE.AND P1, PT, R151, UR4, PT ;  /* 0x0000000497007c0c */ /* 0x000fe4000bf26270 */
[----:B------:R-:W-:Y:S01]  /*c7d0*/  @!P3 LEA.HI.X R11, R154, R7, R82, 0x2, P0 ;  /* 0x000000079a0bb211 */ /* 0x000fe200000f1452 */
[----:B------:R2:W-:Y:S01]  /*c7e0*/  @!P5 ST.E.64 desc[UR8][R8.64], R30 ;  /* 0x0000001e0800d985 */ /* 0x0005e2000c101b08 */
[----:B------:R-:W-:-:S02]  /*c7f0*/  @!P2 LEA R12, P5, R153, R6, 0x2 ;  /* 0x00000006990ca211 */ /* 0x000fc400078a10ff */
[----:B------:R-:W-:Y:S01]  /*c800*/  ISETP.GE.AND P0, PT, R150, UR4, PT ;  /* 0x0000000496007c0c */ /* 0x000fe2000bf06270 */
[----:B------:R-:W-:Y:S01]  /*c810*/  @!P3 ST.E.64 desc[UR8][R10.64], R34 ;  /* 0x000000220a00b985 */ /* 0x000fe2000c101b08 */
[CC--:B------:R-:W-:Y:S02]  /*c820*/  @!P4 LEA R14, P6, R152.reuse, R6.reuse, 0x2 ;  /* 0x00000006980ec211 */ /* 0x0c0fe400078c10ff */
[-C--:B------:R-:W-:Y:S02]  /*c830*/  @!P2 LEA.HI.X R13, R153, R7.reuse, R81, 0x2, P5 ;  /* 0x00000007990da211 */ /* 0x080fe400028f1451 */
[----:B------:R-:W-:Y:S02]  /*c840*/  @!P4 LEA.HI.X R15, R152, R7, R80, 0x2, P6 ;  /* 0x00000007980fc211 */ /* 0x000fe400030f1450 */
[----:B-1----:R-:W-:Y:S01]  /*c850*/  @!P1 LEA R4, P5, R151, R6, 0x2 ;  /* 0x0000000697049211 */ /* 0x002fe200078a10ff */
[----:B------:R1:W-:Y:S01]  /*c860*/  @!P2 ST.E.64 desc[UR8][R12.64], R38 ;  /* 0x000000260c00a985 */ /* 0x0003e2000c101b08 */
[----:B------:R-:W-:-:S02]  /*c870*/  ISETP.GE.AND P2, PT, R147, UR4, PT ;  /* 0x0000000493007c0c */ /* 0x000fc4000bf46270 */
[----:B------:R-:W-:Y:S01]  /*c880*/  ISETP.GE.AND P3, PT, R148, UR4, PT ;  /* 0x0000000494007c0c */ /* 0x000fe2000bf66270 */
[----:B------:R3:W-:Y:S01]  /*c890*/  @!P4 ST.E.64 desc[UR8][R14.64], R42 ;  /* 0x0000002a0e00c985 */ /* 0x0007e2000c101b08 */
[----:B------:R-:W-:Y:S02]  /*c8a0*/  ISETP.GE.AND P4, PT, R149, UR4, PT ;  /* 0x0000000495007c0c */ /* 0x000fe4000bf86270 */
[CC--:B--2---:R-:W-:Y:S02]  /*c8b0*/  @!P0 LEA R8, P6, R150.reuse, R6.reuse, 0x2 ;  /* 0x0000000696088211 */ /* 0x0c4fe400078c10ff */
[-C--:B------:R-:W-:Y:S02]  /*c8c0*/  @!P1 LEA.HI.X R5, R151, R7.reuse, R79, 0x2, P5 ;  /* 0x0000000797059211 */ /* 0x080fe400028f144f */
[----:B------:R-:W-:Y:S02]  /*c8d0*/  @!P0 LEA.HI.X R9, R150, R7, R78, 0x2, P6 ;  /* 0x0000000796098211 */ /* 0x000fe400030f144e */
[----:B------:R-:W-:Y:S01]  /*c8e0*/  ISETP.GE.AND P5, PT, R146, UR4, PT ;  /* 0x0000000492007c0c */ /* 0x000fe2000bfa6270 */
[----:B------:R2:W-:Y:S02]  /*c8f0*/  @!P1 ST.E.64 desc[UR8][R4.64], R46 ;  /* 0x0000002e04009985 */ /* 0x0005e4000c101b08 */
[----:B-1----:R-:W-:-:S02]  /*c900*/  @!P3 LEA R12, P6, R148, R6, 0x2 ;  /* 0x00000006940cb211 */ /* 0x002fc400078c10ff */
[----:B------:R2:W-:Y:S01]  /*c910*/  @!P0 ST.E.64 desc[UR8][R8.64], R50 ;  /* 0x0000003208008985 */ /* 0x0005e2000c101b08 */
[-C--:B---3--:R-:W-:Y:S02]  /*c920*/  @!P2 LEA R14, P0, R147, R6.reuse, 0x2 ;  /* 0x00000006930ea211 */ /* 0x088fe400078010ff */
[-C--:B------:R-:W-:Y:S02]  /*c930*/  @!P4 LEA R10, P1, R149, R6.reuse, 0x2 ;  /* 0x00000006950ac211 */ /* 0x080fe400078210ff */
[-C--:B------:R-:W-:Y:S02]  /*c940*/  @!P2 LEA.HI.X R15, R147, R7.reuse, R74, 0x2, P0 ;  /* 0x00000007930fa211 */ /* 0x080fe400000f144a */
[----:B------:R-:W-:Y:S02]  /*c950*/  ISETP.GE.AND P0, PT, R145, UR4, PT ;  /* 0x0000000491007c0c */ /* 0x000fe4000bf06270 */
[----:B------:R-:W-:Y:S02]  /*c960*/  @!P4 LEA.HI.X R11, R149, R7, R77, 0x2, P1 ;  /* 0x00000007950bc211 */ /* 0x000fe400008f144d */
[----:B------:R-:W-:-:S02]  /*c970*/  @!P5 LEA R16, P1, R146, R6, 0x2 ;  /* 0x000000069210d211 */ /* 0x000fc400078210ff */
[-C--:B------:R-:W-:Y:S01]  /*c980*/  @!P3 LEA.HI.X R13, R148, R7.reuse, R75, 0x2, P6 ;  /* 0x00000007940db211 */ /* 0x080fe200030f144b */
[----:B------:R2:W-:Y:S01]  /*c990*/  @!P4 ST.E.64 desc[UR8][R10.64], R54 ;  /* 0x000000360a00c985 */ /* 0x0005e2000c101b08 */
[----:B------:R-:W-:-:S03]  /*c9a0*/  @!P5 LEA.HI.X R17, R146, R7, R27, 0x2, P1 ;  /* 0x000000079211d211 */ /* 0x000fc600008f141b */
[----:B------:R2:W-:Y:S04]  /*c9b0*/  @!P3 ST.E.64 desc[UR8][R12.64], R58 ;  /* 0x0000003a0c00b985 */ /* 0x0005e8000c101b08 */
[----:B------:R2:W-:Y:S04]  /*c9c0*/  @!P2 ST.E.64 desc[UR8][R14.64], R62 ;  /* 0x0000003e0e00a985 */ /* 0x0005e8000c101b08 */
[----:B------:R2:W-:Y:S01]  /*c9d0*/  @!P5 ST.E.64 desc[UR8][R16.64], R66 ;  /* 0x000000421000d985 */ /* 0x0005e2000c101b08 */
[----:B------:R-:W-:Y:S05]  /*c9e0*/  @P0 BRA `(.L_x_9545) ;  /* 0x0000000c004c0947 */ /* 0x000fea0003800000 */
[----:B--2---:R-:W-:Y:S01]  /*c9f0*/  LEA R4, P0, R145, R6, 0x2 ;  /* 0x0000000691047211 */ /* 0x004fe200078010ff */
[----:B------:R-:W-:-:S03]  /*ca00*/  ULDC.64 UR8, c[0x0][0x208] ;  /* 0x0000820000087ab9 */ /* 0x000fc60000000a00 */
[----:B------:R-:W-:-:S05]  /*ca10*/  LEA.HI.X R5, R145, R7, R26, 0x2, P0 ;  /* 0x0000000791057211 */ /* 0x000fca00000f141a */
[----:B------:R1:W-:Y:S01]  /*ca20*/  ST.E.64 desc[UR8][R4.64], R70 ;  /* 0x0000004604007985 */ /* 0x0003e2000c101b08 */
[----:B------:R-:W-:Y:S05]  /*ca30*/  BRA `(.L_x_9545) ;  /* 0x0000000c00387947 */ /* 0x000fea0003800000 */
.L_x_9540:
        /* <DEDUP_REMOVED lines=41> */
.L_x_9548:
[----:B------:R-:W-:Y:S01]  /*ccd0*/  R2UR UR9, R10 ;  /* 0x000000000a0972ca */ /* 0x000fe200000e0000 */
[----:B------:R-:W-:Y:S01]  /*cce0*/  BSSY B1, `(.L_x_9549) ;  /* 0x0000040000017945 */ /* 0x000fe20003800000 */
[----:B------:R-:W-:-:S11]  /*ccf0*/  R2UR UR8, R9 ;  /* 0x00000000090872ca */ /* 0x000fd600000e0000 */
[----:B------:R-:W-:Y:S02]  /*cd00*/  USEL UR14, UR9, URZ, !UP0 ;  /* 0x0000003f090e7287 */ /* 0x000fe4000c000000 */
[----:B------:R-:W-:Y:S01]  /*cd10*/  USEL UR15, UR8, URZ, !UP0 ;  /* 0x0000003f080f7287 */ /* 0x000fe2000c000000 */
[----:B------:R-:W-:Y:S11]  /*cd20*/  @P0 BRA `(.L_x_9550) ;  /* 0x0000000000ec0947 */ /* 0x000ff60003800000 */
[----:B------:R-:W2:Y:S01]  /*cd30*/  LDL R3, [R1+0x4] ;  /* 0x0000040001037983 */ /* 0x000ea20000100800 */
        /* <DEDUP_REMOVED lines=26> */
[----:B------:R-:W-:Y:S01]  /*cee0*/  UIMAD.WIDE.U32 UR22, UR16, UR18, URZ ;  /* 0x00000012101672a5 */ /* 0x000fe2000f8e003f */
[----:B------:R-:W-:Y:S01]  /*cef0*/  IMAD.MOV.U32 R3, RZ, RZ, R6 ;  /* 0x000000ffff037224 */ /* 0x000fe200078e0006 */
        /* <DEDUP_REMOVED lines=9> */
[----:B------:R-:W-:Y:S01]  /*cf90*/  UIADD3 UR20, UR9, UR20, URZ ;  /* 0x0000001409147290 */ /* 0x000fe2000fffe03f */
[----:B------:R-:W-:Y:S01]  /*cfa0*/  SHF.R.S32.HI R5, RZ, 0x1f, R3 ;  /* 0x0000001fff057819 */ /* 0x000fe20000011403 */
[----:B------:R-:W-:Y:S01]  /*cfb0*/  UIADD3 UR10, UR11, UR13, URZ ;  /* 0x0000000d0b0a7290 */ /* 0x000fe2000fffe03f */
[----:B------:R-:W-:Y:S01]  /*cfc0*/  IMAD R7, R9, R7, R6 ;  /* 0x0000000709077224 */ /* 0x000fe200078e0206 */
[----:B------:R-:W-:Y:S01]  /*cfd0*/  IADD3 R4, P0, P1, R3, UR8, R4 ;  /* 0x0000000803047c10 */ /* 0x000fe2000f91e004 */
[----:B------:R-:W-:Y:S01]  /*cfe0*/  IMAD.U32 R8, RZ, RZ, UR16 ;  /* 0x00000010ff087e24 */ /* 0x000fe2000f8e00ff */
[----:B------:R-:W-:Y:S01]  /*cff0*/  UIADD3.X UR10, UR10, UR20, UR21, UP1, UP2 ;  /* 0x000000140a0a7290 */ /* 0x000fe20008fe4415 */
[----:B------:R-:W-:Y:S01]  /*d000*/  ULDC.64 UR8, c[0x0][UR19+0x210] ;  /* 0x0000840013087abb */ /* 0x000fe20008000a00 */
[----:B------:R-:W-:Y:S01]  /*d010*/  SHF.R.S32.HI R3, RZ, 0x1f, R7 ;  /* 0x0000001fff037819 */ /* 0x000fe20000011407 */
[----:B------:R-:W-:-:S03]  /*d020*/  IMAD R6, R7, UR9, RZ ;  /* 0x0000000907067c24 */ /* 0x000fc6000f8e02ff */
        /* <DEDUP_REMOVED lines=11> */
.L_x_9550:
[----:B------:R-:W-:Y:S05]  /*d0e0*/  BSYNC B1 ;  /* 0x0000000000017941 */ /* 0x000fea0003800000 */
.L_x_9549:
[----:B------:R-:W-:-:S13]  /*d0f0*/  R2UR UR8, R19 ;  /* 0x00000000130872ca */ /* 0x000fda00000e0000 */
[----:B------:R-:W-:-:S06]  /*d100*/  UISETP.GT.AND UP0, UPT, UR8, 0x1, UPT ;  /* 0x000000010800788c */ /* 0x000fcc000bf04270 */
[----:B------:R-:W-:-:S13]  /*d110*/  PLOP3.LUT P0, PT, PT, PT, UP0, 0x80, 0x0 ;  /* 0x000000000000781c */ /* 0x000fda0003f0f008 */
[----:B------:R-:W-:Y:S05]  /*d120*/  @P0 BRA `(.L_x_9545) ;  /* 0x00000004007c0947 */ /* 0x000fea0003800000 */
[----:B0-----:R-:W2:Y:S01]  /*d130*/  LDL.LU R3, [R1+0x4] ;  /* 0x0000040001037983 */ /* 0x001ea20000300800 */
[----:B------:R-:W0:Y:S01]  /*d140*/  LDC R11, c[0x0][0xbe8] ;  /* 0x0002fa00ff0b7b82 */ /* 0x000e220000000800 */
[----:B------:R-:W-:Y:S01]  /*d150*/  SHF.R.S32.HI R10, RZ, 0x1f, R12 ;  /* 0x0000001fff0a7819 */ /* 0x000fe2000001140c */
[----:B------:R-:W-:Y:S01]  /*d160*/  ULDC.64 UR12, c[0x0][0xaa0] ;  /* 0x0002a800000c7ab9 */ /* 0x000fe20000000a00 */
[----:B------:R-:W-:Y:S01]  /*d170*/  R2UR UR17, R156 ;  /* 0x000000009c1172ca */ /* 0x000fe200000e0000 */
[----:B------:R-:W-:Y:S01]  /*d180*/  UIMAD UR10, UR21, UR12, URZ ;  /* 0x0000000c150a72a4 */ /* 0x000fe2000f8e023f */
[----:B------:R-:W-:Y:S01]  /*d190*/  LEA.HI R10, R10, R12, RZ, 0x2 ;  /* 0x0000000c0a0a7211 */ /* 0x000fe200078f10ff */
[----:B------:R-:W-:Y:S01]  /*d1a0*/  UIMAD.WIDE.U32 UR8, UR4, UR12, URZ ;  /* 0x0000000c040872a5 */ /* 0x000fe2000f8e003f */
[----:B------:R-:W-:Y:S01]  /*d1b0*/  BSSY B1, `(.L_x_9551) ;  /* 0x0000044000017945 */ /* 0x000fe20003800000 */
[----:B------:R-:W-:Y:S01]  /*d1c0*/  UIMAD UR10, UR4, UR13, UR10 ;  /* 0x0000000d040a72a4 */ /* 0x000fe2000f8e020a */
        /* <DEDUP_REMOVED lines=9> */
[----:B------:R-:W-:-:S04]  /*d260*/  UIMAD UR15, UR15, UR10, URZ ;  /* 0x0000000a0f0f72a4 */ /* 0x000fc8000f8e023f */
[----:B------:R-:W-:Y:S02]  /*d270*/  UIMAD UR4, UR14, UR11, UR15 ;  /* 0x0000000b0e0472a4 */ /* 0x000fe4000f8e020f */
[----:B------:R-:W-:-:S03]  /*d280*/  UIMAD.WIDE.U32 UR14, UR14, UR10, UR8 ;  /* 0x0000000a0e0e72a5 */ /* 0x000fc6000f8e0008 */
[----:B------:R-:W-:Y:S01]  /*d290*/  ULDC.64 UR8, c[0x0][0xae0] ;  /* 0x0002b80000087ab9 */ /* 0x000fe20000000a00 */
[----:B------:R-:W0:Y:S01]  /*d2a0*/  @P0 LDC R5, c[0x0][0xbec] ;  /* 0x0002fb00ff050b82 */ /* 0x000e220000000800 */
[----:B------:R-:W-:-:S07]  /*d2b0*/  UIADD3 UR4, UR15, UR4, URZ ;  /* 0x000000040f047290 */ /* 0x000fce000fffe03f */
[----:B------:R-:W1:Y:S01]  /*d2c0*/  @P0 LDC R7, c[0x0][0xbf0] ;  /* 0x0002fc00ff070b82 */ /* 0x000e620000000800 */
[----:B--2---:R-:W-:Y:S02]  /*d2d0*/  R2UR UR16, R3 ;  /* 0x00000000031072ca */ /* 0x004fe400000e0000 */
[----:B------:R-:W-:-:S04]  /*d2e0*/  SHF.R.S32.HI R3, RZ, 0x1f, R12 ;  /* 0x0000001fff037819 */ /* 0x000fc8000001140c */
[----:B------:R-:W-:-:S04]  /*d2f0*/  LEA.HI R3, R3, R12, RZ, 0x2 ;  /* 0x0000000c03037211 */ /* 0x000fc800078f10ff */
[----:B------:R-:W-:-:S03]  /*d300*/  LOP3.LUT R3, R3, 0xfffffffc, RZ, 0xc0, !PT ;  /* 0xfffffffc03037812 */ /* 0x000fc600078ec0ff */
[----:B------:R-:W-:Y:S02]  /*d310*/  IMAD.U32 R6, RZ, RZ, UR16 ;  /* 0x00000010ff067e24 */ /* 0x000fe4000f8e00ff */
[----:B------:R-:W-:Y:S02]  /*d320*/  IMAD.IADD R3, R12, 0x1, -R3 ;  /* 0x000000010c037824 */ /* 0x000fe400078e0a03 */
[----:B------:R-:W-:Y:S02]  /*d330*/  IMAD.U32 R8, RZ, RZ, UR16 ;  /* 0x00000010ff087e24 */ /* 0x000fe4000f8e00ff */
[----:B------:R-:W-:-:S04]  /*d340*/  IMAD R3, R3, 0x60, R10 ;  /* 0x0000006003037824 */ /* 0x000fc800078e020a */
        /* <DEDUP_REMOVED lines=8> */
[----:B------:R-:W-:Y:S02]  /*d3d0*/  IMAD R7, R11, R7, R6 ;  /* 0x000000070b077224 */ /* 0x000fe400078e0206 */
        /* <DEDUP_REMOVED lines=8> */
[----:B-----5:R-:W-:Y:S02]  /*d460*/  IMAD R11, R0, R11, RZ ;  /* 0x0000000b000b7224 */ /* 0x020fe400078e02ff */
[----:B------:R-:W-:Y:S02]  /*d470*/  IMAD R0, R8, 0xc0, R10 ;  /* 0x000000c008007824 */ /* 0x000fe400078e020a */
[C---:B------:R-:W-:Y:S02]  /*d480*/  IMAD R3, R7.reuse, UR9, R6 ;  /* 0x0000000907037c24 */ /* 0x040fe4000f8e0206 */
[----:B------:R-:W-:Y:S01]  /*d490*/  IMAD.WIDE.U32 R4, R7, UR8, R4 ;  /* 0x0000000807047c25 */ /* 0x000fe2000f8e0004 */
[----:B------:R-:W-:Y:S01]  /*d4a0*/  ISETP.GE.AND P0, PT, R0, R11, PT ;  /* 0x0000000b0000720c */ /* 0x000fe20003f06270 */
[----:B------:R-:W-:-:S02]  /*d4b0*/  ULDC.64 UR8, c[0x0][0xa80] ;  /* 0x0002a00000087ab9 */ /* 0x000fc40000000a00 */
        /* <DEDUP_REMOVED lines=16> */
[----:B------:R3:W-:Y:S04]  /*d5c0*/  @!P2 ST.E.128 desc[UR8][R8.64], RZ ;  /* 0x000000ff0800a985 */ /* 0x0007e8000c101d08 */
[----:B------:R3:W-:Y:S04]  /*d5d0*/  @!P3 ST.E.128 desc[UR8][R12.64], RZ ;  /* 0x000000ff0c00b985 */ /* 0x0007e8000c101d08 */
[----:B------:R3:W-:Y:S02]  /*d5e0*/  @!P4 ST.E.128 desc[UR8][R14.64], RZ ;  /* 0x000000ff0e00c985 */ /* 0x0007e4000c101d08 */
.L_x_9552:
[----:B------:R-:W-:Y:S05]  /*d5f0*/  BSYNC B1 ;  /* 0x0000000000017941 */ /* 0x000fea0003800000 */
.L_x_9551:
[----:B------:R-:W-:Y:S01]  /*d600*/  VIADD R0, R0, 0x60 ;  /* 0x0000006000007836 */ /* 0x000fe20000000000 */
[----:B--2---:R2:W4:Y:S04]  /*d610*/  SHFL.IDX PT, R5, R3, 0x1, 0x1c1f ;  /* 0x003c1f0003057f89 */ /* 0x00452800000e0000 */
[----:B------:R-:W-:Y:S01]  /*d620*/  ISETP.GE.AND P0, PT, R0, R11, PT ;  /* 0x0000000b0000720c */ /* 0x000fe20003f06270 */
[----:B-1----:R2:W1:-:S12]  /*d630*/  SHFL.IDX PT, R4, R6, 0x1, 0x1c1f ;  /* 0x003c1f0006047f89 */ /* 0x00245800000e0000 */
[----:B--2---:R-:W-:Y:S05]  /*d640*/  @P0 BRA `(.L_x_9545) ;  /* 0x0000000000340947 */ /* 0x004fea0003800000 */
[----:B------:R-:W-:Y:S01]  /*d650*/  ULDC UR4, c[0x0][0xac8] ;  /* 0x0002b20000047ab9 */ /* 0x000fe20000000800 */
[----:B------:R-:W-:Y:S01]  /*d660*/  ULDC.64 UR8, c[0x0][0x208] ;  /* 0x0000820000087ab9 */ /* 0x000fe20000000a00 */
[----:B------:R-:W-:Y:S02]  /*d670*/  ISETP.GE.AND P3, PT, R22, UR4, PT ;  /* 0x0000000416007c0c */ /* 0x000fe4000bf66270 */
[----:B------:R-:W-:Y:S02]  /*d680*/  ISETP.GE.AND P4, PT, R144, UR4, PT ;  /* 0x0000000490007c0c */ /* 0x000fe4000bf86270 */
[----:B------:R-:W-:-:S09]  /*d690*/  ISETP.GE.AND P2, PT, R18, UR4, PT ;  /* 0x0000000412007c0c */ /* 0x000fd2000bf46270 */
[-C--:B-1-3--:R-:W-:Y:S02]  /*d6a0*/  @!P3 LEA R8, P0, R22, R4.reuse, 0x1 ;  /* 0x000000041608b211 */ /* 0x08afe400078008ff */
[----:B------:R-:W-:Y:S02]  /*d6b0*/  @!P4 LEA R10, P1, R144, R4, 0x1 ;  /* 0x00000004900ac211 */ /* 0x000fe400078208ff */
[----:B0---4-:R-:W-:Y:S01]  /*d6c0*/  @!P2 IMAD.WIDE R6, R18, 0x2, R4 ;  /* 0x000000021206a825 */ /* 0x011fe200078e0204 */
[-C--:B------:R-:W-:Y:S02]  /*d6d0*/  @!P3 LEA.HI.X R9, R22, R5.reuse, R17, 0x1, P0 ;  /* 0x000000051609b211 */ /* 0x080fe400000f0c11 */
[----:B------:R-:W-:Y:S02]  /*d6e0*/  @!P4 LEA.HI.X R11, R144, R5, R16, 0x1, P1 ;  /* 0x00000005900bc211 */ /* 0x000fe400008f0c10 */
[----:B------:R2:W-:Y:S04]  /*d6f0*/  @!P2 ST.E.128 desc[UR8][R6.64], RZ ;  /* 0x000000ff0600a985 */ /* 0x0005e8000c101d08 */
[----:B------:R2:W-:Y:S04]  /*d700*/  @!P3 ST.E.128 desc[UR8][R8.64], RZ ;  /* 0x000000ff0800b985 */ /* 0x0005e8000c101d08 */
[----:B------:R2:W-:Y:S02]  /*d710*/  @!P4 ST.E.128 desc[UR8][R10.64], RZ ;  /* 0x000000ff0a00c985 */ /* 0x0005e4000c101d08 */
.L_x_9545:
[----:B------:R-:W-:Y:S05]  /*d720*/  BSYNC B0 ;  /* 0x0000000000007941 */ /* 0x000fea0003800000 */
.L_x_9539:
[----:B------:R-:W-:Y:S02]  /*d730*/  ULDC UR4, c[0x0][0xc3c] ;  /* 0x00030f0000047ab9 */ /* 0x000fe40000000800 */
[----:B------:R-:W-:-:S06]  /*d740*/  UISETP.GE.AND UP0, UPT, UR7, UR4, UPT ;  /* 0x000000040700728c */ /* 0x000fcc000bf06270 */
[----:B------:R-:W-:-:S13]  /*d750*/  PLOP3.LUT P0, PT, PT, PT, UP0, 0x80, 0x0 ;  /* 0x000000000000781c */ /* 0x000fda0003f0f008 */
[----:B------:R-:W-:Y:S05]  /*d760*/  @!P0 BRA `(.L_x_9553) ;  /* 0xffffff3800688947 */ /* 0x000fea000383ffff */
[----:B------:R-:W-:Y:S05]  /*d770*/  EXIT ;  /* 0x000000000000794d */ /* 0x000fea0003800000 */
.L_x_9514:
        /* <DEDUP_REMOVED lines=13> */
[----:B------:R-:W1:Y:S01]  /*d850*/  LDS.128 R24, [UR4+0x31cd0] ;  /* 0x031cd004ff187984 */ /* 0x000e620008000c00 */
[----:B------:R-:W-:Y:S06]  /*d860*/  BAR.ARV 0x4, 0x200 ;  /* 0x0108000000007b1d */ /* 0x000fec0000002000 */
[----:B------:R-:W-:Y:S05]  /*d870*/  BRA `(.L_x_9555) ;  /* 0x0000000800947947 */ /* 0x000fea0003800000 */
.L_x_9554:
[----:B0-----:R-:W0:Y:S01]  /*d880*/  S2R R0, SR_TID.X ;  /* 0x0000000000007919 */ /* 0x001e220000002100 */
[----:B------:R-:W-:Y:S01]  /*d890*/  ULDC UR4, c[0x0][0xc3c] ;  /* 0x00030f0000047ab9 */ /* 0x000fe20000000800 */
[----:B------:R-:W-:Y:S01]  /*d8a0*/  IMAD.MOV.U32 R7, RZ, RZ, RZ ;  /* 0x000000ffff077224 */ /* 0x000fe200078e00ff */
        /* <DEDUP_REMOVED lines=8> */
[----:B------:R-:W2:Y:S01]  /*d930*/  @!P1 LDG.E R6, desc[UR6][R4.64] ;  /* 0x0000000604069981 */ /* 0x000ea2000c1e1900 */
[----:B-1----:R-:W-:-:S05]  /*d940*/  @!P1 IMAD.WIDE.U32 R2, R0, 0x4, R2 ;  /* 0x0000000400029825 */ /* 0x002fca00078e0002 */
[----:B------:R-:W2:Y:S01]  /*d950*/  @!P1 LDG.E R7, desc[UR6][R2.64] ;  /* 0x0000000602079981 */ /* 0x000ea2000c1e1900 */
[C---:B------:R-:W-:Y:S02]  /*d960*/  ISETP.NE.AND P1, PT, R0.reuse, RZ, PT ;  /* 0x000000ff0000720c */ /* 0x040fe40003f25270 */
[C---:B------:R-:W-:Y:S02]  /*d970*/  ISETP.GE.U32.AND P2, PT, R0.reuse, 0x2, PT ;  /* 0x000000020000780c */ /* 0x040fe40003f46070 */
[C---:B------:R-:W-:Y:S02]  /*d980*/  ISETP.GE.U32.AND P3, PT, R0.reuse, 0x4, PT ;  /* 0x000000040000780c */ /* 0x040fe40003f66070 */
[C---:B------:R-:W-:Y:S02]  /*d990*/  ISETP.GE.U32.AND P4, PT, R0.reuse, 0x8, PT ;  /* 0x000000080000780c */ /* 0x040fe40003f86070 */
[----:B------:R-:W-:Y:S01]  /*d9a0*/  ISETP.GE.U32.AND P5, PT, R0, 0x10, PT ;  /* 0x000000100000780c */ /* 0x000fe20003fa6070 */
[----:B------:R-:W0:Y:S01]  /*d9b0*/  S2UR UR6, SR_CTAID.X ;  /* 0x00000000000679c3 */ /* 0x000e220000002500 */
[----:B------:R-:W-:Y:S01]  /*d9c0*/  UMOV UR4, URZ ;  /* 0x0000003f00047c82 */ /* 0x000fe20008000000 */
        /* <DEDUP_REMOVED lines=17> */
[----:B-1----:R-:W-:-:S05]  /*dae0*/  IMAD R8, R8, UR5, RZ ;  /* 0x0000000508087c24 */ /* 0x002fca000f8e02ff */
[----:B0-----:R-:W-:Y:S01]  /*daf0*/  ISETP.GT.AND P6, PT, R8, UR6, PT ;  /* 0x0000000608007c0c */ /* 0x001fe2000bfc4270 */
[----:B------:R-:W-:-:S12]  /*db00*/  IMAD.MOV.U32 R3, RZ, RZ, R8 ;  /* 0x000000ffff037224 */ /* 0x000fd800078e0008 */
[----:B------:R-:W-:Y:S05]  /*db10*/  @P6 BRA `(.L_x_9556) ;  /* 0x0000000000a06947 */ /* 0x000fea0003800000 */
[----:B------:R-:W-:Y:S01]  /*db20*/  IMAD.MOV.U32 R8, RZ, RZ, R3 ;  /* 0x000000ffff087224 */ /* 0x000fe200078e0003 */
[----:B------:R-:W-:Y:S01]  /*db30*/  UMOV UR4, URZ ;  /* 0x0000003f00047c82 */ /* 0x000fe20008000000 */
[----:B------:R-:W-:-:S05]  /*db40*/  ULDC UR5, c[0x0][0xc38] ;  /* 0x00030e0000057ab9 */ /* 0x000fca0000000800 */
.L_x_9558:
[----:B------:R-:W0:Y:S01]  /*db50*/  LDC R2, c[0x0][0xc3c] ;  /* 0x00030f00ff027b82 */ /* 0x000e220000000800 */
[----:B------:R-:W-:Y:S01]  /*db60*/  UIADD3 UR4, UR4, 0x1f, URZ ;  /* 0x0000001f04047890 */ /* 0x000fe2000fffe03f */
[----:B------:R-:W-:Y:S02]  /*db70*/  ULDC UR7, c[0x0][0xc3c] ;  /* 0x00030f0000077ab9 */ /* 0x000fe40000000800 */
[----:B------:R-:W-:-:S03]  /*db80*/  IMAD.U32 R27, RZ, RZ, UR7 ;  /* 0x00000007ff1b7e24 */ /* 0x000fc6000f8e00ff */
[----:B0-----:R-:W-:-:S13]  /*db90*/  ISETP.LE.AND P6, PT, R2, UR4, PT ;  /* 0x0000000402007c0c */ /* 0x001fda000bfc3270 */
[----:B------:R-:W-:Y:S05]  /*dba0*/  @P6 BRA `(.L_x_9557) ;  /* 0x0000000400a46947 */ /* 0x000fea0003800000 */
[----:B------:R-:W-:Y:S01]  /*dbb0*/  VIADD R7, R0, UR4 ;  /* 0x0000000400077c36 */ /* 0x000fe20008000000 */
[----:B------:R-:W-:-:S04]  /*dbc0*/  ULDC.64 UR8, c[0x0][0x208] ;  /* 0x0000820000087ab9 */ /* 0x000fc80000000a00 */
[----:B------:R-:W-:-:S13]  /*dbd0*/  ISETP.GE.OR P6, PT, R7, R2, !P0 ;  /* 0x000000020700720c */ /* 0x000fda00047c6670 */
[----:B------:R-:W0:Y:S08]  /*dbe0*/  @!P6 LDC.64 R4, c[0x0][0xc80] ;  /* 0x00032000ff04eb82 */ /* 0x000e300000000a00 */
[----:B------:R-:W1:Y:S01]  /*dbf0*/  @!P6 LDC.64 R2, c[0x0][0xc78] ;  /* 0x00031e00ff02eb82 */ /* 0x000e620000000a00 */
[----:B0-----:R-:W-:-:S04]  /*dc00*/  @!P6 IMAD.WIDE R4, R7, 0x4, R4 ;  /* 0x000000040704e825 */ /* 0x001fc800078e0204 */
[----:B-1----:R-:W-:Y:S01]  /*dc10*/  @!P6 IMAD.WIDE R2, R7, 0x4, R2 ;  /* 0x000000040702e825 */ /* 0x002fe200078e0202 */
[----:B------:R-:W-:-:S06]  /*dc20*/  CS2R R6, SRZ ;  /* 0x0000000000067805 */ /* 0x000fcc000001ff00 */
[----:B------:R-:W2:Y:S04]  /*dc30*/  @!P6 LDG.E R6, desc[UR8][R4.64] ;  /* 0x000000080406e981 */ /* 0x000ea8000c1e1900 */
        /* <DEDUP_REMOVED lines=22> */
.L_x_9556:
        /* <DEDUP_REMOVED lines=12> */
[----:B0-----:R-:W0:Y:S02]  /*de60*/  MUFU.RCP R8, R8 ;  /* 0x0000000800087308 */ /* 0x001e240000001000 */
[----:B0-----:R-:W-:-:S06]  /*de70*/  VIADD R3, R8, 0xffffffe ;  /* 0x0ffffffe08037836 */ /* 0x001fcc0000000000 */
[----:B------:R-:W0:Y:S02]  /*de80*/  F2I.FTZ.U32.TRUNC.NTZ R3, R3 ;  /* 0x0000000300037305 */ /* 0x000e24000021f000 */
[----:B0-----:R-:W-:Y:S01]  /*de90*/  IMAD.MOV R11, RZ, RZ, -R3 ;  /* 0x000000ffff0b7224 */ /* 0x001fe200078e0a03 */
[----:B------:R-:W-:Y:S06]  /*dea0*/  @!P0 BRA `(.L_x_9559) ;  /* 0x0000000000088947 */ /* 0x000fec0003800000 */
[----:B------:R-:W-:-:S05]  /*deb0*/  VIADD R5, R27, 0xffffffff ;  /* 0xffffffff1b057836 */ /* 0x000fca0000000000 */
[----:B------:R0:W1:Y:S02]  /*dec0*/  SHFL.IDX PT, R24, R2, R5, 0x1f ;  /* 0x00001f0502187589 */ /* 0x00006400000e0000 */
.L_x_9559:
[----:B-1----:R-:W-:Y:S02]  /*ded0*/  IMAD R24, R24, UR5, R9 ;  /* 0x0000000518187c24 */ /* 0x002fe4000f8e0209 */
[----:B------:R-:W-:Y:S02]  /*dee0*/  IMAD R9, R11, R4, RZ ;  /* 0x000000040b097224 */ /* 0x000fe400078e02ff */
[----:B0-----:R-:W-:Y:S01]  /*def0*/  IMAD.MOV.U32 R2, RZ, RZ, RZ ;  /* 0x000000ffff027224 */ /* 0x001fe200078e00ff */
[----:B------:R-:W-:Y:S01]  /*df00*/  IADD3 R25, -R24, UR6, RZ ;  /* 0x0000000618197c10 */ /* 0x000fe2000fffe1ff */
[----:B------:R-:W-:Y:S01]  /*df10*/  IMAD.MOV.U32 R5, RZ, RZ, R10 ;  /* 0x000000ffff057224 */ /* 0x000fe200078e000a */
[----:B------:R-:W-:Y:S01]  /*df20*/  IABS R10, R7 ;  /* 0x00000007000a7213 */ /* 0x000fe20000000000 */
[----:B------:R-:W-:Y:S01]  /*df30*/  IMAD.HI.U32 R2, R3, R9, R2 ;  /* 0x0000000903027227 */ /* 0x000fe200078e0002 */
[----:B------:R-:W-:Y:S01]  /*df40*/  IABS R9, R6 ;  /* 0x0000000600097213 */ /* 0x000fe20000000000 */
[----:B------:R-:W0:Y:S01]  /*df50*/  I2F.RP R8, R5 ;  /* 0x0000000500087306 */ /* 0x000e220000209400 */
[----:B------:R-:W-:Y:S01]  /*df60*/  IABS R3, R25 ;  /* 0x0000001900037213 */ /* 0x000fe20000000000 */
[----:B------:R-:W-:-:S02]  /*df70*/  IMAD.MOV R10, RZ, RZ, -R10 ;  /* 0x000000ffff0a7224 */ /* 0x000fc400078e0a0a */
[----:B------:R-:W-:Y:S02]  /*df80*/  IMAD.MOV R9, RZ, RZ, -R9 ;  /* 0x000000ffff097224 */ /* 0x000fe400078e0a09 */
[----:B------:R-:W-:-:S04]  /*df90*/  IMAD.HI.U32 R2, R2, R3, RZ ;  /* 0x0000000302027227 */ /* 0x000fc800078e00ff */
[----:B------:R-:W-:Y:S02]  /*dfa0*/  IMAD R3, R2, R9, R3 ;  /* 0x0000000902037224 */ /* 0x000fe400078e0203 */
[----:B------:R-:W-:-:S03]  /*dfb0*/  VIADD R27, R27, UR4 ;  /* 0x000000041b1b7c36 */ /* 0x000fc60008000000 */
[----:B------:R-:W-:Y:S01]  /*dfc0*/  ISETP.GT.U32.AND P1, PT, R4, R3, PT ;  /* 0x000000030400720c */ /* 0x000fe20003f24070 */
[----:B0-----:R-:W0:-:S12]  /*dfd0*/  MUFU.RCP R8, R8 ;  /* 0x0000000800087308 */ /* 0x001e180000001000 */
[----:B------:R-:W-:Y:S02]  /*dfe0*/  @!P1 IMAD.IADD R3, R3, 0x1, -R4 ;  /* 0x0000000103039824 */ /* 0x000fe400078e0a04 */
[----:B------:R-:W-:Y:S01]  /*dff0*/  @!P1 VIADD R2, R2, 0x1 ;  /* 0x0000000102029836 */ /* 0x000fe20000000000 */
[----:B------:R-:W-:Y:S02]  /*e000*/  ISETP.NE.AND P1, PT, R6, RZ, PT ;  /* 0x000000ff0600720c */ /* 0x000fe40003f25270 */
[----:B------:R-:W-:Y:S01]  /*e010*/  ISETP.GE.U32.AND P0, PT, R3, R4, PT ;  /* 0x000000040300720c */ /* 0x000fe20003f06070 */
[----:B0-----:R-:W-:Y:S01]  /*e020*/  VIADD R9, R8, 0xffffffe ;  /* 0x0ffffffe08097836 */ /* 0x001fe20000000000 */
[----:B------:R-:W-:-:S03]  /*e030*/  LOP3.LUT R4, R25, R6, RZ, 0x3c, !PT ;  /* 0x0000000619047212 */ /* 0x000fc600078e3cff */
[----:B------:R-:W0:Y:S01]  /*e040*/  F2I.FTZ.U32.TRUNC.NTZ R3, R9 ;  /* 0x0000000900037305 */ /* 0x000e22000021f000 */
[----:B------:R-:W-:-:S07]  /*e050*/  ISETP.GE.AND P2, PT, R4, RZ, PT ;  /* 0x000000ff0400720c */ /* 0x000fce0003f46270 */
[----:B------:R-:W-:-:S04]  /*e060*/  @P0 VIADD R2, R2, 0x1 ;  /* 0x0000000102020836 */ /* 0x000fc80000000000 */
[----:B------:R-:W-:Y:S02]  /*e070*/  IMAD.MOV.U32 R4, RZ, RZ, R2 ;  /* 0x000000ffff047224 */ /* 0x000fe400078e0002 */
[----:B0-----:R-:W-:Y:S02]  /*e080*/  IMAD.MOV R2, RZ, RZ, -R3 ;  /* 0x000000ffff027224 */ /* 0x001fe400078e0a03 */
[----:B------:R-:W-:Y:S01]  /*e090*/  @!P2 IMAD.MOV R4, RZ, RZ, -R4 ;  /* 0x000000ffff04a224 */ /* 0x000fe200078e0a04 */
[----:B------:R-:W-:Y:S01]  /*e0a0*/  @!P1 LOP3.LUT R4, RZ, R6, RZ, 0x33, !PT ;  /* 0x00000006ff049212 */ /* 0x000fe200078e33ff */
[----:B------:R-:W-:Y:S02]  /*e0b0*/  IMAD R9, R2, R5, RZ ;  /* 0x0000000502097224 */ /* 0x000fe400078e02ff */
[----:B------:R-:W-:Y:S01]  /*e0c0*/  IMAD.MOV.U32 R2, RZ, RZ, RZ ;  /* 0x000000ffff027224 */ /* 0x000fe200078e00ff */
[-C--:B------:R-:W-:Y:S01]  /*e0d0*/  IABS R8, R4.reuse ;  /* 0x0000000400087213 */ /* 0x080fe20000000000 */
[----:B------:R-:W-:-:S02]  /*e0e0*/  IMAD R6, R6, R4, RZ ;  /* 0x0000000406067224 */ /* 0x000fc400078e02ff */
[----:B------:R-:W-:-:S04]  /*e0f0*/  IMAD.HI.U32 R2, R3, R9, R2 ;  /* 0x0000000903027227 */ /* 0x000fc800078e0002 */
[----:B------:R-:W-:Y:S02]  /*e100*/  IMAD.MOV.U32 R3, RZ, RZ, R8 ;  /* 0x000000ffff037224 */ /* 0x000fe400078e0008 */
[----:B------:R-:W-:Y:S02]  /*e110*/  IMAD.MOV.U32 R8, RZ, RZ, R10 ;  /* 0x000000ffff087224 */ /* 0x000fe400078e000a */
[----:B------:R-:W-:-:S04]  /*e120*/  IMAD.HI.U32 R2, R2, R3, RZ ;  /* 0x0000000302027227 */ /* 0x000fc800078e00ff */
[----:B------:R-:W-:Y:S01]  /*e130*/  IMAD R8, R2, R8, R3 ;  /* 0x0000000802087224 */ /* 0x000fe200078e0203 */
[----:B------:R-:W-:Y:S01]  /*e140*/  LOP3.LUT R3, R4, R7, RZ, 0x3c, !PT ;  /* 0x0000000704037212 */ /* 0x000fe200078e3cff */
[----:B------:R-:W-:-:S03]  /*e150*/  IMAD.IADD R25, R25, 0x1, -R6 ;  /* 0x0000000119197824 */ /* 0x000fc600078e0a06 */
        /* <DEDUP_REMOVED lines=11> */
[----:B------:R-:W-:-:S04]  /*e210*/  IMAD R7, R7, 0x1000000, R2 ;  /* 0x0100000007077824 */ /* 0x000fc800078e0202 */
[----:B------:R-:W-:Y:S01]  /*e220*/  IMAD R26, R4, 0x10000, R7 ;  /* 0x00010000041a7824 */ /* 0x000fe200078e0207 */
[----:B------:R-:W-:Y:S06]  /*e230*/  BRA `(.L_x_9560) ;  /* 0x00000000000c7947 */ /* 0x000fec0003800000 */
.L_x_9557:
[----:B------:R-:W-:Y:S02]  /*e240*/  IMAD.MOV.U32 R25, RZ, RZ, RZ ;  /* 0x000000ffff197224 */ /* 0x000fe400078e00ff */
[----:B------:R-:W-:Y:S02]  /*e250*/  IMAD.U32 R24, RZ, RZ, UR6 ;  /* 0x00000006ff187e24 */ /* 0x000fe4000f8e00ff */
[----:B------:R-:W-:-:S07]  /*e260*/  IMAD.MOV.U32 R26, RZ, RZ, RZ ;  /* 0x000000ffff1a7224 */ /* 0x000fce00078e00ff */
.L_x_9560:
[----:B------:R-:W-:-:S13]  /*e270*/  ISETP.NE.AND P0, PT, R0, RZ, PT ;  /* 0x000000ff0000720c */ /* 0x000fda0003f05270 */
[----:B------:R-:W0:Y:S01]  /*e280*/  @!P0 S2R R3, SR_CgaCtaId ;  /* 0x0000000000038919 */ /* 0x000e220000008800 */
[----:B------:R-:W-:-:S04]  /*e290*/  @!P0 MOV R0, 0x400 ;  /* 0x0000040000008802 */ /* 0x000fc80000000f00 */
[----:B0-----:R-:W-:-:S05]  /*e2a0*/  @!P0 LEA R0, R3, R0, 0x18 ;  /* 0x0000000003008211 */ /* 0x001fca00078ec0ff */
[----:B------:R2:W-:Y:S01]  /*e2b0*/  @!P0 STS.128 [R0+0x31cd0], R24 ;  /* 0x031cd01800008388 */ /* 0x0005e20000000c00 */
[----:B------:R-:W-:Y:S06]  /*e2c0*/  BAR.ARV 0x5, 0x200 ;  /* 0x0148000000007b1d */ /* 0x000fec0000002000 */
.L_x_9555:
[----:B------:R3:W-:Y:S01]  /*e2d0*/  STL [R1+0x34], RZ ;  /* 0x000034ff01007387 */ /* 0x0007e20000100800 */
[----:B------:R-:W-:Y:S01]  /*e2e0*/  ULDC UR4, c[0x0][0xc3c] ;  /* 0x00030f0000047ab9 */ /* 0x000fe20000000800 */
[----:B------:R-:W-:Y:S01]  /*e2f0*/  IMAD.MOV.U32 R28, RZ, RZ, 0x1 ;  /* 0x00000001ff1c7424 */ /* 0x000fe200078e00ff */
[----:B-1----:R-:W-:Y:S01]  /*e300*/  ISETP.GE.AND P0, PT, R27, UR4, PT ;  /* 0x000000041b007c0c */ /* 0x002fe2000bf06270 */
[----:B------:R-:W-:-:S12]  /*e310*/  IMAD.MOV.U32 R18, RZ, RZ, RZ ;  /* 0x000000ffff127224 */ /* 0x000fd800078e00ff */
[----:B---3--:R-:W-:Y:S05]  /*e320*/  @P0 BRA `(.L_x_9561) ;  /* 0x0000005400f80947 */ /* 0x008fea0003800000 */
[----:B------:R-:W1:Y:S01]  /*e330*/  S2R R6, SR_TID.X ;  /* 0x0000000000067919 */ /* 0x000e620000002100 */
[----:B------:R-:W3:Y:S01]  /*e340*/  S2UR UR5, SR_CgaCtaId ;  /* 0x00000000000579c3 */ /* 0x000ee20000008800 */
[----:B------:R-:W-:Y:S01]  /*e350*/  UMOV UR4, 0x400 ;  /* 0x0000040000047882 */ /* 0x000fe20000000000 */
[----:B------:R-:W-:Y:S01]  /*e360*/  BSSY B8, `(.L_x_9561) ;  /* 0x000057a000087945 */ /* 0x000fe20003800000 */
[----:B------:R4:W-:Y:S01]  /*e370*/  STL [R1+0x34], RZ ;  /* 0x000034ff01007387 */ /* 0x0009e20000100800 */
[----:B------:R-:W-:Y:S01]  /*e380*/  IMAD.MOV.U32 R28, RZ, RZ, 0x1 ;  /* 0x00000001ff1c7424 */ /* 0x000fe200078e00ff */
[----:B------:R-:W-:Y:S01]  /*e390*/  ULDC UR38, c[0x0][0xc] ;  /* 0x0000030000267ab9 */ /* 0x000fe20000000800 */
[----:B------:R-:W-:Y:S01]  /*e3a0*/  IMAD.MOV.U32 R18, RZ, RZ, RZ ;  /* 0x000000ffff127224 */ /* 0x000fe200078e00ff */
[----:B------:R-:W-:Y:S01]  /*e3b0*/  ULDC.64 UR36, c[0x0][0x198] ;  /* 0x0000660000247ab9 */ /* 0x000fe20000000a00 */
[----:B---3--:R-:W-:-:S06]  /*e3c0*/  ULEA UR4, UR5, UR4, 0x18 ;  /* 0x0000000405047291 */ /* 0x008fcc000f8ec03f */
[----:B------:R-:W-:Y:S01]  /*e3d0*/  IMAD.U32 R17, RZ, RZ, UR4 ;  /* 0x00000004ff117e24 */ /* 0x000fe2000f8e00ff */
[C---:B-1----:R-:W-:Y:S01]  /*e3e0*/  LOP3.LUT R5, R6.reuse, 0x7f, RZ, 0xc0, !PT ;  /* 0x0000007f06057812 */ /* 0x042fe200078ec0ff */
[----:B0-2---:R-:W-:-:S04]  /*e3f0*/  IMAD.SHL.U32 R0, R6, 0x8, RZ ;  /* 0x0000000806007824 */ /* 0x005fc800078e00ff */
[----:B------:R-:W-:Y:S01]  /*e400*/  IMAD.SHL.U32 R4, R5, 0x8, RZ ;  /* 0x0000000805047824 */ /* 0x000fe200078e00ff */
[C---:B------:R-:W-:Y:S02]  /*e410*/  LOP3.LUT R3, R0.reuse, 0x20, RZ, 0xc0, !PT ;  /* 0x0000002000037812 */ /* 0x040fe400078ec0ff */
[----:B------:R-:W-:Y:S02]  /*e420*/  LOP3.LUT R2, R0, 0xd8, RZ, 0xc0, !PT ;  /* 0x000000d800027812 */ /* 0x000fe400078ec0ff */
[----:B------:R-:W-:Y:S02]  /*e430*/  LOP3.LUT R3, R3, 0x300, R4, 0xf8, !PT ;  /* 0x0000030003037812 */ /* 0x000fe400078ef804 */
[----:B------:R-:W-:Y:S02]  /*e440*/  LOP3.LUT R2, R2, 0x18, R6, 0x78, !PT ;  /* 0x0000001802027812 */ /* 0x000fe400078e7806 */
[----:B------:R-:W-:Y:S02]  /*e450*/  LOP3.LUT R0, R0, 0x18, RZ, 0xc0, !PT ;  /* 0x0000001800007812 */ /* 0x000fe400078ec0ff */
[----:B------:R-:W-:Y:S01]  /*e460*/  LOP3.LUT R4, R3, R2, RZ, 0xfc, !PT ;  /* 0x0000000203047212 */ /* 0x000fe200078efcff */
[----:B------:R-:W-:Y:S01]  /*e470*/  IMAD.SHL.U32 R2, R6, 0x20, RZ ;  /* 0x0000002006027824 */ /* 0x000fe200078e00ff */
[----:B------:R-:W-:-:S04]  /*e480*/  SHF.R.U32.HI R3, RZ, 0x2, R5 ;  /* 0x00000002ff037819 */ /* 0x000fc80000011605 */
[----:B------:R-:W-:Y:S01]  /*e490*/  LOP3.LUT R5, R3, 0x60, R2, 0xf8, !PT ;  /* 0x0000006003057812 */ /* 0x000fe200078ef802 */
[----:B------:R-:W-:Y:S01]  /*e4a0*/  IMAD R2, R4, 0x2, R17 ;  /* 0x0000000204027824 */ /* 0x000fe200078e0211 */
[C---:B------:R-:W-:Y:S02]  /*e4b0*/  LOP3.LUT R3, R0.reuse, 0x20, RZ, 0xfc, !PT ;  /* 0x0000002000037812 */ /* 0x040fe400078efcff */
[----:B------:R-:W-:Y:S02]  /*e4c0*/  LOP3.LUT R0, R0, 0x40, RZ, 0xfc, !PT ;  /* 0x0000004000007812 */ /* 0x000fe400078efcff */
[----:B------:R4:W-:Y:S05]  /*e4d0*/  STL [R1+0x8], R2 ;  /* 0x0000080201007387 */ /* 0x0009ea0000100800 */
.L_x_9665:
[----:B01--4-:R-:W0:Y:S01]  /*e4e0*/  LDC.64 R2, c[0x0][0xc88] ;  /* 0x00032200ff027b82 */ /* 0x013e220000000a00 */
[----:B------:R-:W-:Y:S01]  /*e4f0*/  ULDC.64 UR4, c[0x0][0x208] ;  /* 0x0000820000047ab9 */ /* 0x000fe20000000a00 */
[----:B0-----:R-:W-:-:S05]  /*e500*/  IMAD.WIDE R2, R27, 0x4, R2 ;  /* 0x000000041b027825 */ /* 0x001fca00078e0202 */
[----:B--2---:R-:W2:Y:S01]  /*e510*/  LDG.E R9, desc[UR4][R2.64] ;  /* 0x0000000402097981 */ /* 0x004ea2000c1e1900 */
[----:B------:R-:W-:Y:S05]  /*e520*/  YIELD ;  /* 0x0000000000007946 */ /* 0x000fea0003800000 */
[----:B------:R-:W-:Y:S01]  /*e530*/  ULDC.64 UR4, c[0x0][0xa28] ;  /* 0x00028a0000047ab9 */ /* 0x000fe20000000a00 */
[----:B------:R-:W-:Y:S01]  /*e540*/  IMAD.MOV.U32 R0, RZ, RZ, RZ ;  /* 0x000000ffff007224 */ /* 0x000fe200078e00ff */
[----:B------:R-:W-:Y:S01]  /*e550*/  ISETP.NE.U32.AND P0, PT, RZ, UR4, PT ;  /* 0x00000004ff007c0c */ /* 0x000fe2000bf05070 */
[----:B------:R-:W-:Y:S01]  /*e560*/  ULDC.64 UR10, c[0x0][0x208] ;  /* 0x00008200000a7ab9 */ /* 0x000fe20000000a00 */
[----:B------:R-:W-:Y:S01]  /*e570*/  IMAD.MOV.U32 R6, RZ, RZ, RZ ;  /* 0x000000ffff067224 */ /* 0x000fe200078e00ff */
[----:B------:R-:W-:Y:S01]  /*e580*/  ULDC.64 UR8, c[0x0][0xa08] ;  /* 0x0002820000087ab9 */ /* 0x000fe20000000a00 */
[----:B------:R-:W-:Y:S01]  /*e590*/  ISETP.NE.AND.EX P0, PT, RZ, UR5, PT, P0 ;  /* 0x00000005ff007c0c */ /* 0x000fe2000bf05300 */
[----:B------:R-:W-:Y:S01]  /*e5a0*/  ULDC.64 UR6, c[0x0][0xa18] ;  /* 0x0002860000067ab9 */ /* 0x000fe20000000a00 */
[----:B------:R-:W-:-:S02]  /*e5b0*/  ISETP.NE.U32.AND P2, PT, RZ, UR8, PT ;  /* 0x00000008ff007c0c */ /* 0x000fc4000bf45070 */
[----:B--2---:R-:W-:Y:S01]  /*e5c0*/  SHF.R.S32.HI R4, RZ, 0x1f, R9 ;  /* 0x0000001fff047819 */ /* 0x004fe20000011409 */
[----:B------:R-:W-:-:S08]  /*e5d0*/  IMAD.SHL.U32 R19, R9, 0x4, RZ ;  /* 0x0000000409137824 */ /* 0x000fd000078e00ff */
        /* <DEDUP_REMOVED lines=10> */
[----:B------:R-:W-:Y:S02]  /*e680*/  ISETP.NE.AND.EX P0, PT, RZ, UR9, PT, P2 ;  /* 0x00000009ff007c0c */ /* 0x000fe4000bf05320 */
[----:B------:R-:W-:Y:S02]  /*e690*/  ISETP.NE.U32.AND P2, PT, RZ, UR6, PT ;  /* 0x00000006ff007c0c */ /* 0x000fe4000bf45070 */
[C---:B0-----:R-:W-:Y:S02]  /*e6a0*/  IADD3 R4, P4, R19.reuse, UR8, RZ ;  /* 0x0000000813047c10 */ /* 0x041fe4000ff9e0ff */
[----:B-1----:R-:W-:Y:S02]  /*e6b0*/  IADD3 R2, P3, R19, UR4, RZ ;  /* 0x0000000413027c10 */ /* 0x002fe4000ff7e0ff */
[----:B------:R-:W-:-:S02]  /*e6c0*/  ISETP.NE.AND.EX P2, PT, RZ, UR7, PT, P2 ;  /* 0x00000007ff007c0c */ /* 0x000fc4000bf45320 */
[C---:B------:R-:W-:Y:S02]  /*e6d0*/  IADD3.X R3, R22.reuse, UR5, RZ, P3, !PT ;  /* 0x0000000516037c10 */ /* 0x040fe40009ffe4ff */
[----:B------:R-:W-:-:S03]  /*e6e0*/  IADD3.X R5, R22, UR9, RZ, P4, !PT ;  /* 0x0000000916057c10 */ /* 0x000fc6000a7fe4ff */
[----:B------:R-:W2:Y:S01]  /*e6f0*/  @P1 LDG.E R6, desc[UR10][R2.64] ;  /* 0x0000000a02061981 */ /* 0x000ea2000c1e1900 */
[----:B------:R-:W-:Y:S02]  /*e700*/  ULDC UR4, c[0x0][0x288] ;  /* 0x0000a20000047ab9 */ /* 0x000fe40000000800 */
[----:B------:R-:W-:Y:S01]  /*e710*/  IMAD.U32 R10, RZ, RZ, UR4 ;  /* 0x00000004ff0a7e24 */ /* 0x000fe2000f8e00ff */
[----:B------:R-:W-:Y:S01]  /*e720*/  ULDC.64 UR4, c[0x0][0x418] ;  /* 0x0001060000047ab9 */ /* 0x000fe20000000a00 */
        /* <DEDUP_REMOVED lines=13> */
[----:B---3--:R-:W-:Y:S05]  /*e800*/  @P2 BRA `(.L_x_9562) ;  /* 0x0000000000182947 */ /* 0x008fea0003800000 */
[----:B------:R-:W-:Y:S05]  /*e810*/  @!P1 BRA `(.L_x_9562) ;  /* 0x0000000000149947 */ /* 0x000fea0003800000 */
[----:B------:R-:W-:Y:S02]  /*e820*/  ULDC.64 UR4, c[0x0][0x208] ;  /* 0x0000820000047ab9 */ /* 0x000fe40000000a00 */
[----:B------:R-:W2:Y:S04]  /*e830*/  LDG.E R6, desc[UR4][R2.64] ;  /* 0x0000000402067981 */ /* 0x000ea8000c1e1900 */
[----:B------:R-:W2:Y:S02]  /*e840*/  LDG.E R2, desc[UR4][R2.64+0x4] ;  /* 0x0000040402027981 */ /* 0x000ea4000c1e1900 */
[----:B--2---:R-:W-:-:S05]  /*e850*/  IMAD.IADD R2, R2, 0x1, -R6 ;  /* 0x0000000102027824 */ /* 0x004fca00078e0a06 */
[----:B------:R1:W-:Y:S02]  /*e860*/  STL [R1+0x24], R2 ;  /* 0x0000240201007387 */ /* 0x0003e40000100800 */
.L_x_9562:
[----:B------:R-:W-:Y:S01]  /*e870*/  ULDC.64 UR4, c[0x0][0xa20] ;  /* 0x0002880000047ab9 */ /* 0x000fe20000000a00 */
[C---:B------:R-:W-:Y:S01]  /*e880*/  LOP3.LUT R6, R26.reuse, 0xff000000, RZ, 0xc0, !PT ;  /* 0xff0000001a067812 */ /* 0x040fe200078ec0ff */
[----:B------:R-:W-:Y:S01]  /*e890*/  IMAD.MOV.U32 R23, RZ, RZ, R9 ;  /* 0x000000ffff177224 */ /* 0x000fe200078e0009 */
[----:B------:R-:W-:Y:S02]  /*e8a0*/  ISETP.NE.U32.AND P1, PT, RZ, UR4, PT ;  /* 0x00000004ff007c0c */ /* 0x000fe4000bf25070 */
[----:B------:R-:W-:Y:S02]  /*e8b0*/  SHF.R.U32.HI R6, RZ, 0x8, R6 ;  /* 0x00000008ff067819 */ /* 0x000fe40000011606 */
[----:B------:R-:W-:Y:S02]  /*e8c0*/  ISETP.NE.AND.EX P1, PT, RZ, UR5, PT, P1 ;  /* 0x00000005ff007c0c */ /* 0x000fe4000bf25310 */
[C---:B-1----:R-:W-:Y:S02]  /*e8d0*/  LOP3.LUT R2, R26.reuse, 0xff0000, RZ, 0xc0, !PT ;  /* 0x00ff00001a027812 */ /* 0x042fe400078ec0ff */
[----:B------:R-:W-:Y:S01]  /*e8e0*/  LOP3.LUT R16, R26, 0xffff, RZ, 0xc0, !PT ;  /* 0x0000ffff1a107812 */ /* 0x000fe200078ec0ff */
[----:B-----5:R-:W-:Y:S01]  /*e8f0*/  IMAD.IADD R26, R8, 0x1, R0 ;  /* 0x00000001081a7824 */ /* 0x020fe200078e0200 */
[----:B------:R-:W-:-:S07]  /*e900*/  LEA.HI R6, R2, R6, RZ, 0x10 ;  /* 0x0000000602067211 */ /* 0x000fce00078f80ff */
[----:B------:R-:W-:Y:S05]  /*e910*/  @!P1 BRA `(.L_x_9563) ;  /* 0x0000000000149947 */ /* 0x000fea0003800000 */
[----:B------:R-:W-:Y:S01]  /*e920*/  IADD3 R2, P0, R19, UR4, RZ ;  /* 0x0000000413027c10 */ /* 0x000fe2000ff1e0ff */
[----:B------:R-:W-:-:S03]  /*e930*/  ULDC.64 UR6, c[0x0][0x208] ;  /* 0x0000820000067ab9 */ /* 0x000fc60000000a00 */
[----:B------:R-:W-:-:S05]  /*e940*/  IADD3.X R3, R22, UR5, RZ, P0, !PT ;  /* 0x0000000516037c10 */ /* 0x000fca00087fe4ff */
[----:B------:R1:W5:Y:S01]  /*e950*/  LDG.E R7, desc[UR6][R2.64] ;  /* 0x0000000602077981 */ /* 0x000362000c1e1900 */
[----:B------:R-:W-:Y:S05]  /*e960*/  BRA `(.L_x_9564) ;  /* 0x0000000000147947 */ /* 0x000fea0003800000 */
.L_x_9563:
[----:B------:R-:W-:Y:S05]  /*e970*/  @!P0 BRA `(.L_x_9564) ;  /* 0x0000000000108947 */ /* 0x000fea0003800000 */
[----:B------:R-:W-:Y:S02]  /*e980*/  ULDC.64 UR4, c[0x0][0x208] ;  /* 0x0000820000047ab9 */ /* 0x000fe40000000a00 */
[----:B------:R-:W2:Y:S04]  /*e990*/  LDG.E R7, desc[UR4][R4.64] ;  /* 0x0000000404077981 */ /* 0x000ea8000c1e1900 */
[----:B------:R-:W2:Y:S02]  /*e9a0*/  LDG.E R4, desc[UR4][R4.64+0x4] ;  /* 0x0000040404047981 */ /* 0x000ea4000c1e1900 */
[----:B--2---:R-:W-:-:S07]  /*e9b0*/  IMAD.IADD R7, R4, 0x1, -R7 ;  /* 0x0000000104077824 */ /* 0x004fce00078e0a07 */
.L_x_9564:
[----:B-----5:R-:W-:Y:S01]  /*e9c0*/  IMAD.IADD R7, R7, 0x1, -R0 ;  /* 0x0000000107077824 */ /* 0x020fe200078e0a00 */
[----:B------:R-:W-:Y:S01]  /*e9d0*/  LOP3.LUT R9, R6, 0xff, RZ, 0xc0, !PT ;  /* 0x000000ff06097812 */ /* 0x000fe200078ec0ff */
[----:B-1----:R-:W-:Y:S01]  /*e9e0*/  IMAD.MOV.U32 R3, RZ, RZ, RZ ;  /* 0x000000ffff037224 */ /* 0x002fe200078e00ff */
[----:B------:R-:W-:Y:S01]  /*e9f0*/  BSSY B0, `(.L_x_9565) ;  /* 0x0000029000007945 */ /* 0x000fe20003800000 */
[C---:B------:R-:W-:Y:S01]  /*ea00*/  VIADD R0, R7.reuse, 0x8f ;  /* 0x0000008f07007836 */ /* 0x040fe20000000000 */
[----:B------:R-:W-:Y:S01]  /*ea10*/  ISETP.GE.AND P0, PT, R7, 0x1, PT ;  /* 0x000000010700780c */ /* 0x000fe20003f06270 */
[----:B------:R-:W-:Y:S01]  /*ea20*/  IMAD.MOV.U32 R7, RZ, RZ, R3 ;  /* 0x000000ffff077224 */ /* 0x000fe200078e0003 */
[----:B------:R1:W-:Y:S01]  /*ea30*/  STL [R1+0x18], R3 ;  /* 0x0000180301007387 */ /* 0x0003e20000100800 */
[----:B------:R-:W-:-:S05]  /*ea40*/  IMAD.HI R0, R0, 0x38e38e39, RZ ;  /* 0x38e38e3900007827 */ /* 0x000fca00078e02ff */
[----:B------:R-:W-:-:S04]  /*ea50*/  SHF.R.U32.HI R2, RZ, 0x1f, R0 ;  /* 0x0000001fff027819 */ /* 0x000fc80000011600 */
[----:B------:R-:W-:-:S05]  /*ea60*/  LEA.HI.SX32 R8, R0, R2, 0x1b ;  /* 0x0000000200087211 */ /* 0x000fca00078fdaff */
[----:B------:R1:W-:Y:S04]  /*ea70*/  STL [R1+0x30], R8 ;  /* 0x0000300801007387 */ /* 0x0003e80000100800 */
[----:B------:R1:W-:Y:S01]  /*ea80*/  STL [R1+0x38], R9 ;  /* 0x0000380901007387 */ /* 0x0003e20000100800 */
[----:B------:R-:W-:Y:S05]  /*ea90*/  @!P0 BRA `(.L_x_9566) ;  /* 0x0000000000788947 */ /* 0x000fea0003800000 */
[----:B------:R-:W-:-:S04]  /*eaa0*/  SHF.R.U32.HI R6, RZ, 0x10, R6 ;  /* 0x00000010ff067819 */ /* 0x000fc80000011606 */
[----:B------:R-:W-:-:S13]  /*eab0*/  ISETP.NE.AND P0, PT, R6, RZ, PT ;  /* 0x000000ff0600720c */ /* 0x000fda0003f05270 */
[----:B------:R-:W2:Y:S02]  /*eac0*/  @!P0 LDC R6, c[0x0][0x9f0] ;  /* 0x00027c00ff068b82 */ /* 0x000ea40000000800 */
[-C--:B--2---:R-:W-:Y:S02]  /*ead0*/  IABS R0, R6.reuse ;  /* 0x0000000600007213 */ /* 0x084fe40000000000 */
[----:B------:R-:W-:Y:S02]  /*eae0*/  IABS R5, R6 ;  /* 0x0000000600057213 */ /* 0x000fe40000000000 */
[----:B------:R-:W2:Y:S03]  /*eaf0*/  I2F.RP R2, R0 ;  /* 0x0000000000027306 */ /* 0x000ea60000209400 */
[----:B------:R-:W-:-:S05]  /*eb00*/  IMAD.MOV R5, RZ, RZ, -R5 ;  /* 0x000000ffff057224 */ /* 0x000fca00078e0a05 */
[----:B--2---:R-:W2:Y:S02]  /*eb10*/  MUFU.RCP R2, R2 ;  /* 0x0000000200027308 */ /* 0x004ea40000001000 */
[----:B--2---:R-:W-:-:S06]  /*eb20*/  VIADD R2, R2, 0xffffffe ;  /* 0x0ffffffe02027836 */ /* 0x004fcc0000000000 */
[----:B-1----:R-:W1:Y:S02]  /*eb30*/  F2I.FTZ.U32.TRUNC.NTZ R3, R2 ;  /* 0x0000000200037305 */ /* 0x002e64000021f000 */
[----:B-1----:R-:W-:-:S04]  /*eb40*/  IMAD.MOV R2, RZ, RZ, -R3 ;  /* 0x000000ffff027224 */ /* 0x002fc800078e0a03 */
[----:B------:R-:W-:Y:S02]  /*eb50*/  IMAD R4, R2, R0, RZ ;  /* 0x0000000002047224 */ /* 0x000fe400078e02ff */
[----:B------:R-:W-:-:S04]  /*eb60*/  IMAD.MOV.U32 R2, RZ, RZ, RZ ;  /* 0x000000ffff027224 */ /* 0x000fc800078e00ff */
[----:B------:R-:W-:Y:S01]  /*eb70*/  IMAD.HI.U32 R4, R3, R4, R2 ;  /* 0x0000000403047227 */ /* 0x000fe200078e0002 */
[----:B------:R-:W-:-:S04]  /*eb80*/  IADD3 R3, R6, -0x1, R8 ;  /* 0xffffffff06037810 */ /* 0x000fc80007ffe008 */
        /* <DEDUP_REMOVED lines=15> */
.L_x_9566:
[----:B------:R-:W-:Y:S05]  /*ec80*/  BSYNC B0 ;  /* 0x0000000000007941 */ /* 0x000fea0003800000 */
.L_x_9565:
        /* <DEDUP_REMOVED lines=19> */
[----:B-1----:R-:W3:Y:S01]  /*edc0*/  @P0 ATOMG.E.ADD.STRONG.GPU PT, R3, desc[UR6][R2.64], R5 ;  /* 0x00000005020309a8 */ /* 0x002ee200081ee1c6 */
[----:B------:R-:W1:Y:S02]  /*edd0*/  S2R R4, SR_LTMASK ;  /* 0x0000000000047919 */ /* 0x000e640000003900 */
[----:B-1----:R-:W-:-:S04]  /*ede0*/  LOP3.LUT R4, R4, UR4, RZ, 0xc0, !PT ;  /* 0x0000000404047c12 */ /* 0x002fc8000f8ec0ff */
[----:B--2---:R-:W1:Y:S01]  /*edf0*/  POPC R7, R4 ;  /* 0x0000000400077309 */ /* 0x004e620000000000 */
[----:B---3--:R-:W1:Y:S02]  /*ee00*/  SHFL.IDX PT, R0, R3, R0, 0x1f ;  /* 0x00001f0003007589 */ /* 0x008e6400000e0000 */
[----:B-1----:R-:W-:Y:S01]  /*ee10*/  IADD3 R24, R0, UR38, R7 ;  /* 0x0000002600187c10 */ /* 0x002fe2000fffe007 */
[----:B------:R-:W-:Y:S06]  /*ee20*/  BRA `(.L_x_9569) ;  /* 0x00000040001c7947 */ /* 0x000fec0003800000 */
.L_x_9568:
        /* <DEDUP_REMOVED lines=9> */
[----:B-1----:R-:W1:Y:S01]  /*eec0*/  LDC.64 R2, c[0x4][R2] ;  /* 0x0100000002027b82 */ /* 0x002e620000000a00 */
[----:B------:R-:W-:Y:S02]  /*eed0*/  IMAD.U32 R5, RZ, RZ, UR7 ;  /* 0x00000007ff057e24 */ /* 0x000fe4000f8e00ff */
[----:B------:R-:W-:Y:S02]  /*eee0*/  IMAD.U32 R6, RZ, RZ, UR8 ;  /* 0x00000008ff067e24 */ /* 0x000fe4000f8e00ff */
[----:B--2---:R-:W-:-:S02]  /*eef0*/  IMAD.U32 R7, RZ, RZ, UR9 ;  /* 0x00000009ff077e24 */ /* 0x004fc4000f8e00ff */
[----:B0-----:R-:W-:Y:S02]  /*ef00*/  IMAD.U32 R10, RZ, RZ, UR4 ;  /* 0x00000004ff0a7e24 */ /* 0x001fe4000f8e00ff */
[----:B------:R-:W-:Y:S02]  /*ef10*/  IMAD.U32 R11, RZ, RZ, UR5 ;  /* 0x00000005ff0b7e24 */ /* 0x000fe4000f8e00ff */
[----:B------:R-:W-:Y:S02]  /*ef20*/  IMAD.MOV.U32 R8, RZ, RZ, 0x70 ;  /* 0x00000070ff087424 */ /* 0x000fe400078e00ff */
[----:B------:R-:W-:Y:S02]  /*ef30*/  IMAD.MOV.U32 R12, RZ, RZ, 0x1 ;  /* 0x00000001ff0c7424 */ /* 0x000fe400078e00ff */
[----:B------:R-:W-:-:S07]  /*ef40*/  IMAD.MOV.U32 R13, RZ, RZ, RZ ;  /* 0x000000ffff0d7224 */ /* 0x000fce00078e00ff */
[----:B------:R-:W-:-:S07]  /*ef50*/  LEPC R20, `(.L_x_9571) ;  /* 0x000000001014794e */ /* 0x000fce0000000000 */
[----:B-1----:R-:W-:Y:S05]  /*ef60*/  CALL.ABS.NOINC R2 ;  /* 0x0000000002007343 */ /* 0x002fea0003c00000 */
.L_x_9571:
[----:B------:R-:W-:Y:S05]  /*ef70*/  BSYNC B6 ;  /* 0x0000000000067941 */ /* 0x000fea0003800000 */
.L_x_9570:
        /* <DEDUP_REMOVED lines=8> */
[----:B-1----:R1:W3:Y:S01]  /*f000*/  LDC.64 R2, c[0x4][R29] ;  /* 0x010000001d027b82 */ /* 0x0022e20000000a00 */
[----:B------:R-:W-:Y:S02]  /*f010*/  IMAD.U32 R4, RZ, RZ, UR6 ;  /* 0x00000006ff047e24 */ /* 0x000fe4000f8e00ff */
[----:B------:R-:W-:Y:S02]  /*f020*/  IMAD.U32 R5, RZ, RZ, UR7 ;  /* 0x00000007ff057e24 */ /* 0x000fe4000f8e00ff */
[----:B------:R-:W-:Y:S02]  /*f030*/  IMAD.U32 R6, RZ, RZ, UR8 ;  /* 0x00000008ff067e24 */ /* 0x000fe4000f8e00ff */
[----:B--2---:R-:W-:-:S02]  /*f040*/  IMAD.U32 R7, RZ, RZ, UR9 ;  /* 0x00000009ff077e24 */ /* 0x004fc4000f8e00ff */
[----:B0-----:R-:W-:Y:S02]  /*f050*/  IMAD.U32 R10, RZ, RZ, UR4 ;  /* 0x00000004ff0a7e24 */ /* 0x001fe4000f8e00ff */
[----:B------:R-:W-:Y:S02]  /*f060*/  IMAD.U32 R11, RZ, RZ, UR5 ;  /* 0x00000005ff0b7e24 */ /* 0x000fe4000f8e00ff */
[----:B------:R-:W-:Y:S02]  /*f070*/  IMAD.MOV.U32 R8, RZ, RZ, 0x70 ;  /* 0x00000070ff087424 */ /* 0x000fe400078e00ff */
[----:B------:R-:W-:Y:S02]  /*f080*/  IMAD.MOV.U32 R12, RZ, RZ, 0x1 ;  /* 0x00000001ff0c7424 */ /* 0x000fe400078e00ff */
[----:B-1----:R-:W-:-:S07]  /*f090*/  IMAD.MOV.U32 R13, RZ, RZ, RZ ;  /* 0x000000ffff0d7224 */ /* 0x002fce00078e00ff */
[----:B------:R-:W-:-:S07]  /*f0a0*/  LEPC R20, `(.L_x_9574) ;  /* 0x000000001014794e */ /* 0x000fce0000000000 */
[----:B---3--:R-:W-:Y:S05]  /*f0b0*/  CALL.ABS.NOINC R2 ;  /* 0x0000000002007343 */ /* 0x008fea0003c00000 */
.L_x_9574:
        /* <DEDUP_REMOVED lines=15> */
.L_x_9573:
[----:B------:R-:W-:Y:S05]  /*f1b0*/  BSYNC B6 ;  /* 0x0000000000067941 */ /* 0x000fea0003800000 */
.L_x_9572:
[----:B------:R-:W-:Y:S01]  /*f1c0*/  ULDC.64 UR4, c[0x0][0x9f8] ;  /* 0x00027e0000047ab9 */ /* 0x000fe20000000a00 */
[----:B------:R-:W3:Y:S01]  /*f1d0*/  LDL R20, [R1+0x1c] ;  /* 0x00001c0001147983 */ /* 0x000ee20000100800 */
[----:B------:R-:W-:Y:S01]  /*f1e0*/  ISETP.NE.U32.AND P0, PT, RZ, UR4, PT ;  /* 0x00000004ff007c0c */ /* 0x000fe2000bf05070 */
[----:B------:R-:W-:-:S03]  /*f1f0*/  ULDC.64 UR6, c[0x0][0x208] ;  /* 0x0000820000067ab9 */ /* 0x000fc60000000a00 */
[----:B------:R-:W-:-:S13]  /*f200*/  ISETP.NE.AND.EX P0, PT, RZ, UR5, PT, P0 ;  /* 0x00000005ff007c0c */ /* 0x000fda000bf05300 */
[----:B------:R-:W-:-:S04]  /*f210*/  @P0 IADD3 R2, P1, R19, UR4, RZ ;  /* 0x0000000413020c10 */ /* 0x000fc8000ff3e0ff */
[----:B-1----:R-:W-:Y:S01]  /*f220*/  @P0 IADD3.X R3, R22, UR5, RZ, P1, !PT ;  /* 0x0000000516030c10 */ /* 0x002fe20008ffe4ff */
[----:B------:R-:W-:-:S04]  /*f230*/  ULDC.64 UR4, c[0x0][0xa08] ;  /* 0x0002820000047ab9 */ /* 0x000fc80000000a00 */
[----:B------:R1:W4:Y:S02]  /*f240*/  @P0 LDG.E R23, desc[UR6][R2.64] ;  /* 0x0000000602170981 */ /* 0x000324000c1e1900 */
[----:B-1----:R-:W1:Y:S02]  /*f250*/  LDC.64 R2, c[0x0][0x418] ;  /* 0x00010600ff027b82 */ /* 0x002e640000000a00 */
[----:B-1----:R-:W-:Y:S01]  /*f260*/  LOP3.LUT P0, RZ, R2, UR4, RZ, 0xfc, !PT ;  /* 0x0000000402ff7c12 */ /* 0x002fe2000f80fcff */
[----:B------:R-:W-:-:S03]  /*f270*/  UMOV UR4, 0xffffffff ;  /* 0xffffffff00047882 */ /* 0x000fc60000000000 */
[----:B------:R-:W-:Y:S01]  /*f280*/  LOP3.LUT P0, RZ, R3, UR5, RZ, 0xfc, P0 ;  /* 0x0000000503ff7c12 */ /* 0x000fe2000800fcff */
[----:B---3--:R-:W-:Y:S01]  /*f290*/  VIADD R22, R20, 0xffffffff ;  /* 0xffffffff14167836 */ /* 0x008fe20000000000 */
[----:B----4-:R-:W-:Y:S02]  /*f2a0*/  SHF.R.S32.HI R29, RZ, 0x1f, R23 ;  /* 0x0000001fff1d7819 */ /* 0x010fe40000011417 */
[----:B------:R-:W-:Y:S01]  /*f2b0*/  SEL R19, R23, RZ, !P0 ;  /* 0x000000ff17137207 */ /* 0x000fe20004000000 */
[----:B------:R-:W-:Y:S08]  /*f2c0*/  BRA.DIV UR4, `(.L_x_9575) ;  /* 0x0000004e04747947 */ /* 0x000ff0000b800000 */
[----:B------:R-:W1:Y:S02]  /*f2d0*/  S2R R0, SR_TID.X ;  /* 0x0000000000007919 */ /* 0x000e640000002100 */
[----:B-1----:R-:W-:-:S04]  /*f2e0*/  SHF.R.U32.HI R0, RZ, 0x5, R0 ;  /* 0x00000005ff007819 */ /* 0x002fc80000011600 */
[----:B------:R-:W-:-:S05]  /*f2f0*/  LOP3.LUT R0, R0, 0x3, RZ, 0xc0, !PT ;  /* 0x0000000300007812 */ /* 0x000fca00078ec0ff */
[----:B------:R1:W3:Y:S02]  /*f300*/  SHFL.IDX PT, R14, R0, RZ, 0x1f ;  /* 0x00001fff000e7589 */ /* 0x0002e400000e0000 */
.L_x_9681:
[----:B------:R-:W-:Y:S02]  /*f310*/  PLOP3.LUT P1, PT, PT, PT, PT, 0x8, 0x0 ;  /* 0x000000000000781c */ /* 0x000fe40003f2e170 */
[----:B---3--:R-:W-:Y:S02]  /*f320*/  ISETP.NE.AND P0, PT, R14, RZ, PT ;  /* 0x000000ff0e00720c */ /* 0x008fe40003f05270 */
[----:B-1----:R-:W-:-:S05]  /*f330*/  P2R R0, PR, RZ, 0x2 ;  /* 0x00000002ff007803 */ /* 0x002fca0000000000 */
[----:B------:R1:W-:Y:S06]  /*f340*/  STL [R1], R0 ;  /* 0x0000000001007387 */ /* 0x0003ec0000100800 */
[----:B------:R-:W-:Y:S05]  /*f350*/  @P0 BRA `(.L_x_9576) ;  /* 0x00000004001c0947 */ /* 0x000fea0003800000 */
[----:B------:R-:W-:-:S03]  /*f360*/  UMOV UR4, 0xffffffff ;  /* 0xffffffff00047882 */ /* 0x000fc60000000000 */
[----:B------:R-:W-:Y:S05]  /*f370*/  BRA.DIV UR4, `(.L_x_9577) ;  /* 0x0000004e047c7947 */ /* 0x000fea000b800000 */
[----:B------:R-:W-:-:S13]  /*f380*/  ELECT P6, URZ, PT ;  /* 0x00000000003f782f */ /* 0x000fda00038c0000 */
.L_x_9684:
[----:B------:R-:W-:Y:S05]  /*f390*/  @!P6 BRA `(.L_x_9576) ;  /* 0x00000004000ce947 */ /* 0x000fea0003800000 */
[----:B------:R-:W-:-:S04]  /*f3a0*/  ISETP.NE.U32.AND P0, PT, R2, RZ, PT ;  /* 0x000000ff0200720c */ /* 0x000fc80003f05070 */
[----:B------:R-:W-:-:S13]  /*f3b0*/  ISETP.NE.AND.EX P0, PT, R3, RZ, PT, P0 ;  /* 0x000000ff0300720c */ /* 0x000fda0003f05300 */
[----:B------:R-:W-:Y:S05]  /*f3c0*/  @!P0 BRA `(.L_x_9578) ;  /* 0x0000000000488947 */ /* 0x000fea0003800000 */
[----:B------:R-:W3:Y:S01]  /*f3d0*/  LDC R6, c[0x0][0x43c] ;  /* 0x00010f00ff067b82 */ /* 0x000ee20000000800 */
[----:B------:R-:W-:Y:S01]  /*f3e0*/  ULDC.64 UR4, c[0x0][0x428] ;  /* 0x00010a0000047ab9 */ /* 0x000fe20000000a00 */
[----:B------:R-:W-:Y:S01]  /*f3f0*/  ULDC.64 UR6, c[0x0][0x208] ;  /* 0x0000820000067ab9 */ /* 0x000fe20000000a00 */
[----:B---3--:R-:W-:-:S13]  /*f400*/  ISETP.NE.AND P0, PT, R6, 0x1, PT ;  /* 0x000000010600780c */ /* 0x008fda0003f05270 */
[----:B------:R-:W1:Y:S02]  /*f410*/  @P0 LDC.64 R4, c[0x0][0x440] ;  /* 0x00011000ff040b82 */ /* 0x000e640000000a00 */
[----:B-1----:R-:W-:-:S04]  /*f420*/  @P0 IMAD.HI.U32 R0, R22, R4, RZ ;  /* 0x0000000416000227 */ /* 0x002fc800078e00ff */
        /* <DEDUP_REMOVED lines=12> */
.L_x_9578:
[----:B-1----:R-:W-:Y:S01]  /*f4f0*/  IMAD R0, R18, 0x8, R17 ;  /* 0x0000000812007824 */ /* 0x002fe200078e0211 */
[----:B---3--:R-:W-:-:S04]  /*f500*/  SHF.L.U32 R2, R28, 0x1f, RZ ;  /* 0x0000001f1c027819 */ /* 0x008fc800000006ff */
[----:B------:R-:W1:Y:S02]  /*f510*/  SYNCS.PHASECHK.TRANS64.TRYWAIT P0, [R0+URZ+0x31c40], R2 ;  /* 0x031c4002000075a7 */ /* 0x000e64000800017f */
[----:B-1----:R-:W-:Y:S05]  /*f520*/  @!P0 BRA `(.L_x_9579) ;  /* 0x0000004c00308947 */ /* 0x002fea0003800000 */
.L_x_9685:
        /* <DEDUP_REMOVED lines=11> */
.L_x_9580:
[----:B------:R-:W-:Y:S01]  /*f5e0*/  R2UR UR9, R0 ;  /* 0x00000000000972ca */ /* 0x000fe200000e0000 */
[----:B-1----:R-:W-:Y:S01]  /*f5f0*/  IMAD R0, R18, 0x6c00, R17 ;  /* 0x00006c0012007824 */ /* 0x002fe200078e0211 */
[----:B------:R-:W-:Y:S01]  /*f600*/  R2UR UR11, R22 ;  /* 0x00000000160b72ca */ /* 0x000fe200000e0000 */
[----:B------:R-:W-:Y:S01]  /*f610*/  UIADD3 UR4, UP0, UR36, 0x370, URZ ;  /* 0x0000037024047890 */ /* 0x000fe2000ff1e03f */
[----:B------:R-:W-:Y:S01]  /*f620*/  R2UR UR5, R26 ;  /* 0x000000001a0572ca */ /* 0x000fe200000e0000 */
[----:B------:R-:W-:Y:S01]  /*f630*/  UMOV UR10, URZ ;  /* 0x0000003f000a7c82 */ /* 0x000fe20008000000 */
[----:B------:R-:W-:Y:S01]  /*f640*/  R2UR UR8, R0 ;  /* 0x00000000000872ca */ /* 0x000fe200000e0000 */
[----:B------:R-:W-:Y:S01]  /*f650*/  UMOV UR6, 0x0 ;  /* 0x0000000000067882 */ /* 0x000fe20000000000 */
[----:B------:R-:W-:Y:S01]  /*f660*/  R2UR UR12, R16 ;  /* 0x00000000100c72ca */ /* 0x000fe200000e0000 */
[----:B------:R-:W-:Y:S01]  /*f670*/  UMOV UR7, 0x14f00000 ;  /* 0x14f0000000077882 */ /* 0x000fe20000000000 */
[----:B-----5:R-:W-:Y:S01]  /*f680*/  R2UR UR13, R19 ;  /* 0x00000000130d72ca */ /* 0x020fe200000e0000 */
[----:B------:R-:W-:Y:S01]  /*f690*/  UMOV UR16, 0x20 ;  /* 0x0000002000107882 */ /* 0x000fe20000000000 */
[----:B------:R-:W-:Y:S01]  /*f6a0*/  PLOP3.LUT P0, PT, PT, PT, PT, 0x80, 0x0 ;  /* 0x000000000000781c */ /* 0x000fe20003f0f070 */
[----:B------:R-:W-:-:S03]  /*f6b0*/  UIADD3 UR9, UR9, 0x31c30, URZ ;  /* 0x00031c3009097890 */ /* 0x000fc6000fffe03f */
[----:B------:R-:W-:Y:S01]  /*f6c0*/  P2R R0, PR, RZ, 0x1 ;  /* 0x00000001ff007803 */ /* 0x000fe20000000000 */
[----:B------:R-:W-:Y:S02]  /*f6d0*/  UIMAD UR11, UR11, 0x90, UR5 ;  /* 0x000000900b0b78a4 */ /* 0x000fe4000f8e0205 */
[----:B------:R-:W-:Y:S02]  /*f6e0*/  UIADD3 UR14, UR8, 0x16a00, URZ ;  /* 0x00016a00080e7890 */ /* 0x000fe4000fffe03f */
[----:B------:R-:W-:Y:S01]  /*f6f0*/  UIADD3.X UR5, URZ, UR37, URZ, UP0, !UPT ;  /* 0x000000253f057290 */ /* 0x000fe200087fe43f */
[----:B------:R3:W-:Y:S01]  /*f700*/  STL [R1], R0 ;  /* 0x0000000001007387 */ /* 0x0007e20000100800 */
        /* <DEDUP_REMOVED lines=12> */
.L_x_9576:
[----:B------:R-:W3:Y:S04]  /*f7d0*/  LDL.LU R4, [R1+0x10] ;  /* 0x0000100001047983 */ /* 0x000ee80000300800 */
[----:B------:R-:W4:Y:S04]  /*f7e0*/  LDL.LU R6, [R1+0xc] ;  /* 0x00000c0001067983 */ /* 0x000f280000300800 */
[----:B------:R-:W5:Y:S01]  /*f7f0*/  LDL.LU R3, [R1+0x20] ;  /* 0x0000200001037983 */ /* 0x000f620000300800 */
[----:B------:R-:W-:Y:S05]  /*f800*/  WARPSYNC.ALL ;  /* 0x0000000000007948 */ /* 0x000fea0003800000 */
[----:B------:R-:W-:Y:S01]  /*f810*/  ULDC.64 UR6, c[0x0][0xa00] ;  /* 0x0002800000067ab9 */ /* 0x000fe20000000a00 */
[----:B------:R-:W-:Y:S01]  /*f820*/  ULDC.64 UR4, c[0x0][0x298] ;  /* 0x0000a60000047ab9 */ /* 0x000fe20000000a00 */
[----:B-1----:R-:W-:Y:S01]  /*f830*/  VIADD R0, R17, 0xda00 ;  /* 0x0000da0011007836 */ /* 0x002fe20000000000 */
[----:B------:R-:W-:Y:S01]  /*f840*/  BAR.SYNC.DEFER_BLOCKING 0x8, 0x200 ;  /* 0x0208000000007b1d */ /* 0x000fe20000010000 */
[----:B------:R-:W-:-:S03]  /*f850*/  ISETP.NE.U32.AND P0, PT, RZ, UR6, PT ;  /* 0x00000006ff007c0c */ /* 0x000fc6000bf05070 */
[----:B------:R-:W-:Y:S02]  /*f860*/  LOP3.LUT P1, RZ, R0, 0x1bf, RZ, 0xc0, !PT ;  /* 0x000001bf00ff7812 */ /* 0x000fe4000782c0ff */
[----:B------:R-:W-:Y:S01]  /*f870*/  ISETP.NE.AND.EX P0, PT, RZ, UR7, PT, P0 ;  /* 0x00000007ff007c0c */ /* 0x000fe2000bf05300 */
[----:B------:R-:W-:Y:S01]  /*f880*/  BSSY B6, `(.L_x_9581) ;  /* 0x000001d000067945 */ /* 0x000fe20003800000 */
[----:B---3--:R-:W-:Y:S02]  /*f890*/  SHF.R.S32.HI R2, RZ, 0x1f, R4 ;  /* 0x0000001fff027819 */ /* 0x008fe40000011404 */
[----:B----4-:R-:W-:-:S03]  /*f8a0*/  SEL R6, R6, RZ, !P0 ;  /* 0x000000ff06067207 */ /* 0x010fc60004000000 */
[----:B------:R-:W-:-:S04]  /*f8b0*/  IMAD R2, R2, UR4, RZ ;  /* 0x0000000402027c24 */ /* 0x000fc8000f8e02ff */
[C---:B------:R-:W-:Y:S01]  /*f8c0*/  IMAD R0, R4.reuse, UR5, R2 ;  /* 0x0000000504007c24 */ /* 0x040fe2000f8e0202 */
[----:B-----5:R-:W-:Y:S01]  /*f8d0*/  SEL R2, R3, RZ, !P0 ;  /* 0x000000ff03027207 */ /* 0x020fe20004000000 */
[----:B------:R-:W-:-:S04]  /*f8e0*/  IMAD.WIDE.U32 R4, R4, UR4, RZ ;  /* 0x0000000404047c25 */ /* 0x000fc8000f8e00ff */
[----:B------:R-:W-:Y:S01]  /*f8f0*/  IMAD.IADD R0, R5, 0x1, R0 ;  /* 0x0000000105007824 */ /* 0x000fe200078e0200 */
[----:B------:R1:W-:Y:S04]  /*f900*/  STL.64 [R1+0x28], R4 ;  /* 0x0000280401007387 */ /* 0x0003e80000100a00 */
[----:B------:R1:W-:Y:S04]  /*f910*/  STL [R1+0xc], R6 ;  /* 0x00000c0601007387 */ /* 0x0003e80000100800 */
[----:B------:R1:W-:Y:S04]  /*f920*/  STL [R1+0x20], R2 ;  /* 0x0000200201007387 */ /* 0x0003e80000100800 */
[----:B------:R1:W-:Y:S01]  /*f930*/  STL [R1+0x10], R0 ;  /* 0x0000100001007387 */ /* 0x0003e20000100800 */
[----:B------:R-:W-:Y:S05]  /*f940*/  @!P1 BRA `(.L_x_9582) ;  /* 0x0000000000409947 */ /* 0x000fea0003800000 */
[----:B-1----:R-:W-:Y:S01]  /*f950*/  MOV R2, 0x0 ;  /* 0x0000000000027802 */ /* 0x002fe20000000f00 */
[----:B------:R-:W-:Y:S01]  /*f960*/  ULDC.64 UR6, c[0x4][0x1b8] ;  /* 0x01006e0000067ab9 */ /* 0x000fe20000000a00 */
[----:B------:R-:W-:Y:S01]  /*f970*/  ULDC.64 UR8, c[0x4][0x1c0] ;  /* 0x0100700000087ab9 */ /* 0x000fe20000000a00 */
[----:B------:R-:W-:Y:S01]  /*f980*/  ULDC.64 UR4, c[0x4][0x68] ;  /* 0x01001a0000047ab9 */ /* 0x000fe20000000a00 */
[----:B------:R-:W-:Y:S02]  /*f990*/  IMAD.U32 R4, RZ, RZ, UR6 ;  /* 0x00000006ff047e24 */ /* 0x000fe4000f8e00ff */
[----:B------:R-:W1:Y:S01]  /*f9a0*/  LDC.64 R2, c[0x4][R2] ;  /* 0x0100000002027b82 */ /* 0x000e620000000a00 */
        /* <DEDUP_REMOVED lines=10> */
.L_x_9582:
[----:B------:R-:W-:Y:S05]  /*fa50*/  BSYNC B6 ;  /* 0x0000000000067941 */ /* 0x000fea0003800000 */
.L_x_9581:
[----:B------:R-:W3:Y:S01]  /*fa60*/  LDL.LU R20, [R1+0x10] ;  /* 0x0000100001147983 */ /* 0x000ee20000300800 */
[----:B------:R-:W4:Y:S01]  /*fa70*/  LDC R9, c[0x0][0x448] ;  /* 0x00011200ff097b82 */ /* 0x000f220000000800 */
[----:B------:R-:W-:Y:S01]  /*fa80*/  ULDC.64 UR4, c[0x0][0x2d8] ;  /* 0x0000b60000047ab9 */ /* 0x000fe20000000a00 */
[----:B------:R-:W-:Y:S01]  /*fa90*/  ULDC.64 UR6, c[0x0][0x2e0] ;  /* 0x0000b80000067ab9 */ /* 0x000fe20000000a00 */
[----:B-1----:R-:W3:Y:S01]  /*faa0*/  LDL.LU.64 R2, [R1+0x28] ;  /* 0x0000280001027983 */ /* 0x002ee20000300a00 */
[----:B------:R-:W-:-:S03]  /*fab0*/  ULDC.64 UR8, c[0x0][0x280] ;  /* 0x0000a00000087ab9 */ /* 0x000fc60000000a00 */
[----:B------:R-:W2:Y:S04]  /*fac0*/  LDL.LU R21, [R1+0x20] ;  /* 0x0000200001157983 */ /* 0x000ea80000300800 */
[----:B------:R-:W2:Y:S01]  /*fad0*/  LDL.LU R4, [R1+0xc] ;  /* 0x00000c0001047983 */ /* 0x000ea20000300800 */
[----:B0-----:R-:W0:Y:S01]  /*fae0*/  S2R R10, SR_TID.X ;  /* 0x00000000000a7919 */ /* 0x001e220000002100 */
[----:B------:R-:W1:Y:S01]  /*faf0*/  S2R R11, SR_TID.X ;  /* 0x00000000000b7919 */ /* 0x000e620000002100 */
[----:B----4-:R-:W-:-:S13]  /*fb00*/  ISETP.NE.AND P0, PT, R9, 0x1, PT ;  /* 0x000000010900780c */ /* 0x010fda0003f05270 */
[----:B------:R-:W4:Y:S08]  /*fb10*/  @P0 LDC R5, c[0x0][0x450] ;  /* 0x00011400ff050b82 */ /* 0x000f300000000800 */
[----:B------:R-:W4:Y:S01]  /*fb20*/  @P0 LDC R8, c[0x0][0x450] ;  /* 0x00011400ff080b82 */ /* 0x000f220000000800 */
[----:B---3--:R-:W-:Y:S02]  /*fb30*/  IMAD.MOV.U32 R3, RZ, RZ, R20 ;  /* 0x000000ffff037224 */ /* 0x008fe400078e0014 */
[----:B------:R-:W3:Y:S01]  /*fb40*/  S2R R20, SR_TID.X ;  /* 0x0000000000147919 */ /* 0x000ee20000002100 */
[----:B------:R-:W-:-:S04]  /*fb50*/  IMAD.WIDE.U32 R2, R16, UR4, R2 ;  /* 0x0000000410027c25 */ /* 0x000fc8000f8e0002 */
[----:B------:R-:W-:Y:S01]  /*fb60*/  IMAD R3, R16, UR5, R3 ;  /* 0x0000000510037c24 */ /* 0x000fe2000f8e0203 */
[----:B------:R-:W-:Y:S01]  /*fb70*/  ULDC.64 UR4, c[0x0][0x2d0] ;  /* 0x0000b40000047ab9 */ /* 0x000fe20000000a00 */
[----:B--2---:R-:W-:Y:S02]  /*fb80*/  IMAD R0, R21, UR6, RZ ;  /* 0x0000000615007c24 */ /* 0x004fe4000f8e02ff */
[----:B------:R-:W-:-:S04]  /*fb90*/  IMAD.WIDE.U32 R2, R4, UR6, R2 ;  /* 0x0000000604027c25 */ /* 0x000fc8000f8e0002 */
[----:B------:R-:W-:Y:S01]  /*fba0*/  IMAD R0, R4, UR7, R0 ;  /* 0x0000000704007c24 */ /* 0x000fe2000f8e0200 */
[----:B------:R-:W-:Y:S01]  /*fbb0*/  ULDC.64 UR6, c[0x0][0x2c8] ;  /* 0x0000b20000067ab9 */ /* 0x000fe20000000a00 */
[----:B------:R-:W2:Y:S02]  /*fbc0*/  @P0 LDC R4, c[0x0][0x44c] ;  /* 0x00011300ff040b82 */ /* 0x000ea40000000800 */
[----:B------:R-:W-:Y:S01]  /*fbd0*/  IMAD.IADD R3, R3, 0x1, R0 ;  /* 0x0000000103037824 */ /* 0x000fe200078e0200 */
[C---:B---3--:R-:W-:Y:S01]  /*fbe0*/  LOP3.LUT R21, R20.reuse, 0x7f, RZ, 0xc0, !PT ;  /* 0x0000007f14157812 */ /* 0x048fe200078ec0ff */
[----:B------:R-:W-:-:S03]  /*fbf0*/  IMAD.SHL.U32 R20, R20, 0x20, RZ ;  /* 0x0000002014147824 */ /* 0x000fc600078e00ff */
[----:B------:R-:W-:-:S04]  /*fc00*/  SHF.R.U32.HI R21, RZ, 0x2, R21 ;  /* 0x00000002ff157819 */ /* 0x000fc80000011615 */
[----:B------:R-:W-:Y:S01]  /*fc10*/  LOP3.LUT R20, R21, 0x60, R20, 0xf8, !PT ;  /* 0x0000006015147812 */ /* 0x000fe200078ef814 */
[----:B0-----:R-:W-:-:S04]  /*fc20*/  IMAD.SHL.U32 R21, R10, 0x8, RZ ;  /* 0x000000080a157824 */ /* 0x001fc800078e00ff */
[----:B------:R-:W-:Y:S01]  /*fc30*/  IMAD R6, R25, 0xc0, R20 ;  /* 0x000000c019067824 */ /* 0x000fe200078e0214 */
[----:B------:R-:W-:Y:S01]  /*fc40*/  LOP3.LUT R21, R21, 0x18, RZ, 0xc0, !PT ;  /* 0x0000001815157812 */ /* 0x000fe200078ec0ff */
[----:B-1----:R-:W-:Y:S02]  /*fc50*/  IMAD.SHL.U32 R20, R11, 0x8, RZ ;  /* 0x000000080b147824 */ /* 0x002fe400078e00ff */
[----:B--2---:R-:W-:Y:S01]  /*fc60*/  @P0 IMAD.HI.U32 R0, R6, R4, RZ ;  /* 0x0000000406000227 */ /* 0x004fe200078e00ff */
[C---:B------:R-:W-:Y:S02]  /*fc70*/  LOP3.LUT R10, R21.reuse, 0x40, RZ, 0xfc, !PT ;  /* 0x00000040150a7812 */ /* 0x040fe400078efcff */
[----:B------:R-:W-:Y:S01]  /*fc80*/  LOP3.LUT R20, R20, 0x18, RZ, 0xc0, !PT ;  /* 0x0000001814147812 */ /* 0x000fe200078ec0ff */
[----:B------:R-:W-:Y:S01]  /*fc90*/  IMAD.MOV.U32 R4, RZ, RZ, R6 ;  /* 0x000000ffff047224 */ /* 0x000fe200078e0006 */
[----:B----4-:R-:W-:Y:S02]  /*fca0*/  @P0 SHF.R.U32.HI R4, RZ, R5, R0 ;  /* 0x00000005ff040219 */ /* 0x010fe40000011600 */
[----:B------:R-:W-:-:S02]  /*fcb0*/  LOP3.LUT R12, R21, 0x20, RZ, 0xfc, !PT ;  /* 0x00000020150c7812 */ /* 0x000fc400078efcff */
[----:B------:R-:W-:-:S05]  /*fcc0*/  SHF.R.S32.HI R0, RZ, 0x1f, R4 ;  /* 0x0000001fff007819 */ /* 0x000fca0000011404 */
[----:B------:R-:W-:-:S04]  /*fcd0*/  IMAD R0, R0, UR4, RZ ;  /* 0x0000000400007c24 */ /* 0x000fc8000f8e02ff */
[C---:B------:R-:W-:Y:S02]  /*fce0*/  IMAD R7, R4.reuse, UR5, R0 ;  /* 0x0000000504077c24 */ /* 0x040fe4000f8e0200 */
[----:B------:R-:W-:Y:S02]  /*fcf0*/  IMAD.MOV R0, RZ, RZ, -R4 ;  /* 0x000000ffff007224 */ /* 0x000fe400078e0a04 */
[----:B------:R-:W-:-:S04]  /*fd00*/  IMAD.WIDE.U32 R4, R4, UR4, R2 ;  /* 0x0000000404047c25 */ /* 0x000fc8000f8e0002 */
[----:B------:R-:W-:Y:S02]  /*fd10*/  IMAD R0, R9, R0, R6 ;  /* 0x0000000009007224 */ /* 0x000fe400078e0206 */
[----:B------:R-:W-:-:S03]  /*fd20*/  IMAD.IADD R5, R5, 0x1, R7 ;  /* 0x0000000105057824 */ /* 0x000fc600078e0207 */
[----:B------:R-:W-:Y:S01]  /*fd30*/  SHF.R.S32.HI R7, RZ, 0x1f, R0 ;  /* 0x0000001fff077819 */ /* 0x000fe20000011400 */
[----:B------:R-:W-:-:S04]  /*fd40*/  IMAD.WIDE.U32 R4, R0, UR6, R4 ;  /* 0x0000000600047c25 */ /* 0x000fc8000f8e0004 */
[----:B------:R-:W-:-:S04]  /*fd50*/  IMAD R7, R7, UR6, RZ ;  /* 0x0000000607077c24 */ /* 0x000fc8000f8e02ff */
[----:B------:R-:W-:Y:S01]  /*fd60*/  IMAD R7, R0, UR7, R7 ;  /* 0x0000000700077c24 */ /* 0x000fe2000f8e0207 */
[----:B------:R-:W-:-:S03]  /*fd70*/  LEA R0, P1, R4, UR8, 0x1 ;  /* 0x0000000804007c11 */ /* 0x000fc6000f8208ff */
[----:B------:R-:W-:Y:S02]  /*fd80*/  IMAD.IADD R5, R5, 0x1, R7 ;  /* 0x0000000105057824 */ /* 0x000fe400078e0207 */
[----:B------:R-:W0:Y:S03]  /*fd90*/  @P0 LDC R7, c[0x0][0x44c] ;  /* 0x00011300ff070b82 */ /* 0x000e260000000800 */
[----:B------:R-:W-:Y:S01]  /*fda0*/  LEA.HI.X R4, R4, UR9, R5, 0x1, P1 ;  /* 0x0000000904047c11 */ /* 0x000fe200088f0c05 */
[----:B------:R-:W-:-:S04]  /*fdb0*/  VIADD R5, R6, 0x80 ;  /* 0x0000008006057836 */ /* 0x000fc80000000000 */
[----:B------:R-:W-:Y:S02]  /*fdc0*/  IMAD.MOV.U32 R6, RZ, RZ, R5 ;  /* 0x000000ffff067224 */ /* 0x000fe400078e0005 */
[----:B0-----:R-:W-:-:S05]  /*fdd0*/  @P0 IMAD.HI.U32 R7, R5, R7, RZ ;  /* 0x0000000705070227 */ /* 0x001fca00078e00ff */
[----:B------:R-:W-:-:S05]  /*fde0*/  @P0 SHF.R.U32.HI R6, RZ, R8, R7 ;  /* 0x00000008ff060219 */ /* 0x000fca0000011607 */
[----:B------:R-:W-:Y:S02]  /*fdf0*/  IMAD.MOV R7, RZ, RZ, -R6 ;  /* 0x000000ffff077224 */ /* 0x000fe400078e0a06 */
[----:B------:R-:W-:-:S04]  /*fe00*/  IMAD.WIDE.U32 R2, R6, UR4, R2 ;  /* 0x0000000406027c25 */ /* 0x000fc8000f8e0002 */
[----:B------:R-:W-:Y:S01]  /*fe10*/  IMAD R5, R9, R7, R5 ;  /* 0x0000000709057224 */ /* 0x000fe200078e0205 */
[----:B------:R-:W-:-:S05]  /*fe20*/  SHF.R.S32.HI R7, RZ, 0x1f, R6 ;  /* 0x0000001fff077819 */ /* 0x000fca0000011406 */
[----:B------:R-:W-:Y:S01]  /*fe30*/  IMAD R7, R7, UR4, RZ ;  /* 0x0000000407077c24 */ /* 0x000fe2000f8e02ff */
[----:B------:R-:W-:Y:S02]  /*fe40*/  ULDC UR4, c[0x0][0x2b8] ;  /* 0x0000ae0000047ab9 */ /* 0x000fe40000000800 */
[----:B------:R-:W-:Y:S01]  /*fe50*/  ISETP.GE.AND P0, PT, R10, UR4, PT ;  /* 0x000000040a007c0c */ /* 0x000fe2000bf06270 */
[----:B------:R-:W-:Y:S01]  /*fe60*/  IMAD R7, R6, UR5, R7 ;  /* 0x0000000506077c24 */ /* 0x000fe2000f8e0207 */
[----:B------:R0:W5:Y:S01]  /*fe70*/  LDL R10, [R1+0x8] ;  /* 0x00000800010a7983 */ /* 0x0001620000100800 */
[----:B------:R-:W-:Y:S02]  /*fe80*/  SHF.R.S32.HI R6, RZ, 0x1f, R5 ;  /* 0x0000001fff067819 */ /* 0x000fe40000011405 */
[----:B------:R-:W-:Y:S01]  /*fe90*/  IMAD.IADD R3, R3, 0x1, R7 ;  /* 0x0000000103037824 */ /* 0x000fe200078e0207 */
[----:B------:R-:W-:Y:S02]  /*fea0*/  ISETP.GE.AND P2, PT, R20, UR4, PT ;  /* 0x0000000414007c0c */ /* 0x000fe4000bf46270 */
[----:B------:R-:W-:Y:S01]  /*feb0*/  IMAD R6, R6, UR6, RZ ;  /* 0x0000000606067c24 */ /* 0x000fe2000f8e02ff */
[----:B------:R-:W-:Y:S01]  /*fec0*/  ISETP.GE.AND P1, PT, R12, UR4, PT ;  /* 0x000000040c007c0c */ /* 0x000fe2000bf26270 */
[----:B------:R-:W-:-:S04]  /*fed0*/  IMAD.WIDE.U32 R2, R5, UR6, R2 ;  /* 0x0000000605027c25 */ /* 0x000fc8000f8e0002 */
[----:B------:R-:W-:Y:S01]  /*fee0*/  IMAD R6, R5, UR7, R6 ;  /* 0x0000000705067c24 */ /* 0x000fe2000f8e0206 */
[----:B------:R-:W-:-:S03]  /*fef0*/  LEA R7, P3, R2, UR8, 0x1 ;  /* 0x0000000802077c11 */ /* 0x000fc6000f8608ff */
[----:B------:R-:W-:Y:S01]  /*ff00*/  IMAD.IADD R6, R3, 0x1, R6 ;  /* 0x0000000103067824 */ /* 0x000fe200078e0206 */
[----:B------:R-:W-:Y:S01]  /*ff10*/  UMOV UR4, 0xffffffff ;  /* 0xffffffff00047882 */ /* 0x000fe20000000000 */
[----:B------:R-:W-:-:S03]  /*ff20*/  LOP3.LUT R21, R11, 0x7f, RZ, 0xc0, !PT ;  /* 0x0000007f0b157812 */ /* 0x000fc600078ec0ff */
[----:B------:R-:W-:Y:S02]  /*ff30*/  LEA.HI.X R6, R2, UR9, R6, 0x1, P3 ;  /* 0x0000000902067c11 */ /* 0x000fe400098f0c06 */
[----:B------:R-:W-:Y:S01]  /*ff40*/  SHF.R.U32.HI R21, RZ, 0x2, R21 ;  /* 0x00000002ff157819 */ /* 0x000fe20000011615 */
[----:B0-----:R-:W-:Y:S06]  /*ff50*/  BRA.DIV UR4, `(.L_x_9583) ;  /* 0x0000004204b87947 */ /* 0x001fec000b800000 */
[----:B------:R-:W2:Y:S01]  /*ff60*/  LDL.LU R3, [R1+0x24] ;  /* 0x0000240001037983 */ /* 0x000ea20000300800 */
[----:B------:R-:W-:Y:S01]  /*ff70*/  IMAD R25, R25, 0xc0, R21 ;  /* 0x000000c019197824 */ /* 0x000fe200078e0215 */
[----:B------:R-:W-:Y:S02]  /*ff80*/  ULDC.64 UR4, c[0x0][0x208] ;  /* 0x0000820000047ab9 */ /* 0x000fe40000000a00 */
[----:B------:R-:W-:Y:S01]  /*ff90*/  SHFL.IDX PT, R2, R4, RZ, 0x1c1f ;  /* 0x001c1fff04027589 */ /* 0x000fe200000e0000 */
[----:B--2---:R-:W-:-:S03]  /*ffa0*/  IMAD R5, R3, R9, RZ ;  /* 0x0000000903057224 */ /* 0x004fc600078e02ff */
[----:B------:R-:W0:Y:S02]  /*ffb0*/  SHFL.IDX PT, R3, R0, RZ, 0x1c1f ;  /* 0x001c1fff00037589 */ /* 0x000e2400000e0000 */
[----:B------:R-:W-:-:S13]  /*ffc0*/  ISETP.GE.AND P4, PT, R25, R5, PT ;  /* 0x000000051900720c */ /* 0x000fda0003f86270 */
[----:B0-----:R-:W-:-:S05]  /*ffd0*/  @!P4 LEA R3, P3, R20, R3, 0x1 ;  /* 0x000000031403c211 */ /* 0x001fca00078608ff */
[----:B------:R-:W-:-:S05]  /*ffe0*/  @!P4 IMAD.X R2, RZ, RZ, R2, P3 ;  /* 0x000000ffff02c224 */ /* 0x000fca00018e0602 */
[----:B------:R-:W-:-:S04]  /*fff0*/  @!P4 LOP3.LUT R3, R3, R2, RZ, 0x3c, !PT ;  /* 0x000000020303c212 */ /* 0x000fc800078e3cff */
[----:B------:R-:W-:-:S04]  /*10000*/  @!P4 LOP3.LUT R2, R3, R2, RZ, 0x3c, !PT ;  /* 0x000000020302c212 */ /* 0x000fc800078e3cff */
[----:B------:R-:W-:-:S05]  /*10010*/  @!P4 LOP3.LUT R3, R3, R2, RZ, 0x3c, !PT ;  /* 0x000000020303c212 */ /* 0x000fca00078e3cff */
[----:B------:R-:W-:Y:S01]  /*10020*/  @!PT LDS RZ, [RZ] ;  /* 0x00000000fffff984 */ /* 0x000fe20000000800 */
[----:B-----5:R-:W-:Y:S04]  /*10030*/  @!P4 LDGSTS.E.BYPASS.LTC128B.128 [R10+0xda00], desc[UR4][R2.64], !P2 ;  /* 0x0da00000020acfae */ /* 0x020fe8000d101d44 */
[----:B------:R-:W-:Y:S04]  /*10040*/  @!P4 LDGSTS.E.BYPASS.LTC128B.128 [R10+0x10a00], desc[UR4][R2.64+0x40], !P1 ;  /* 0x10a00040020acfae */ /* 0x000fe8000c901d44 */
[----:B------:R0:W-:Y:S02]  /*10050*/  @!P4 LDGSTS.E.BYPASS.LTC128B.128 [R10+0x13a00], desc[UR4][R2.64+0x80], !P0 ;  /* 0x13a00080020acfae */ /* 0x0001e4000c101d44 */
[----:B0-----:R-:W-:-:S02]  /*10060*/  VIADD R2, R25, 0x20 ;  /* 0x0000002019027836 */ /* 0x001fc40000000000 */
[----:B------:R-:W0:Y:S03]  /*10070*/  SHFL.IDX PT, R3, R0, 0x1, 0x1c1f ;  /* 0x003c1f0000037f89 */ /* 0x000e2600000e0000 */
[----:B------:R-:W-:Y:S02]  /*10080*/  ISETP.GE.AND P3, PT, R2, R5, PT ;  /* 0x000000050200720c */ /* 0x000fe40003f66270 */
[----:B------:R-:W1:Y:S11]  /*10090*/  SHFL.IDX PT, R2, R4, 0x1, 0x1c1f ;  /* 0x003c1f0004027f89 */ /* 0x000e7600000e0000 */
[----:B0-----:R-:W-:-:S05]  /*100a0*/  @!P3 LEA R3, P4, R20, R3, 0x1 ;  /* 0x000000031403b211 */ /* 0x001fca00078808ff */
[----:B-1----:R-:W-:-:S05]  /*100b0*/  @!P3 IMAD.X R2, RZ, RZ, R2, P4 ;  /* 0x000000ffff02b224 */ /* 0x002fca00020e0602 */
[----:B------:R-:W-:-:S04]  /*100c0*/  @!P3 LOP3.LUT R3, R3, R2, RZ, 0x3c, !PT ;  /* 0x000000020303b212 */ /* 0x000fc800078e3cff */
[----:B------:R-:W-:-:S04]  /*100d0*/  @!P3 LOP3.LUT R2, R3, R2, RZ, 0x3c, !PT ;  /* 0x000000020302b212 */ /* 0x000fc800078e3cff */
[----:B------:R-:W-:-:S05]  /*100e0*/  @!P3 LOP3.LUT R3, R3, R2, RZ, 0x3c, !PT ;  /* 0x000000020303b212 */ /* 0x000fca00078e3cff */
[----:B------:R-:W-:Y:S04]  /*100f0*/  @!P3 LDGSTS.E.BYPASS.LTC128B.128 [R10+0xe200], desc[UR4][R2.64], !P2 ;  /* 0x0e200000020abfae */ /* 0x000fe8000d101d44 */
[----:B------:R-:W-:Y:S04]  /*10100*/  @!P3 LDGSTS.E.BYPASS.LTC128B.128 [R10+0x11200], desc[UR4][R2.64+0x40], !P1 ;  /* 0x11200040020abfae */ /* 0x000fe8000c901d44 */
[----:B------:R0:W-:Y:S02]  /*10110*/  @!P3 LDGSTS.E.BYPASS.LTC128B.128 [R10+0x14200], desc[UR4][R2.64+0x80], !P0 ;  /* 0x14200080020abfae */ /* 0x0001e4000c101d44 */
[----:B0-----:R-:W-:-:S02]  /*10120*/  VIADD R2, R25, 0x40 ;  /* 0x0000004019027836 */ /* 0x001fc40000000000 */
[----:B------:R-:W0:Y:S03]  /*10130*/  SHFL.IDX PT, R3, R0, 0x2, 0x1c1f ;  /* 0x005c1f0000037f89 */ /* 0x000e2600000e0000 */
[----:B------:R-:W-:Y:S02]  /*10140*/  ISETP.GE.AND P3, PT, R2, R5, PT ;  /* 0x000000050200720c */ /* 0x000fe40003f66270 */
[----:B------:R-:W1:Y:S04]  /*10150*/  SHFL.IDX PT, R2, R4, 0x2, 0x1c1f ;  /* 0x005c1f0004027f89 */ /* 0x000e6800000e0000 */
[----:B------:R-:W-:Y:S07]  /*10160*/  SHFL.IDX PT, R4, R4, 0x3, 0x1c1f ;  /* 0x007c1f0004047f89 */ /* 0x000fee00000e0000 */
[----:B0-----:R-:W-:-:S05]  /*10170*/  @!P3 LEA R3, P4, R20, R3, 0x1 ;  /* 0x000000031403b211 */ /* 0x001fca00078808ff */
[----:B-1----:R-:W-:-:S05]  /*10180*/  @!P3 IMAD.X R2, RZ, RZ, R2, P4 ;  /* 0x000000ffff02b224 */ /* 0x002fca00020e0602 */
[----:B------:R-:W-:-:S04]  /*10190*/  @!P3 LOP3.LUT R3, R3, R2, RZ, 0x3c, !PT ;  /* 0x000000020303b212 */ /* 0x000fc800078e3cff */
[----:B------:R-:W-:-:S04]  /*101a0*/  @!P3 LOP3.LUT R2, R3, R2, RZ, 0x3c, !PT ;  /* 0x000000020302b212 */ /* 0x000fc800078e3cff */
[----:B------:R-:W-:-:S05]  /*101b0*/  @!P3 LOP3.LUT R3, R3, R2, RZ, 0x3c, !PT ;  /* 0x000000020303b212 */ /* 0x000fca00078e3cff */
[----:B------:R-:W-:Y:S04]  /*101c0*/  @!P3 LDGSTS.E.BYPASS.LTC128B.128 [R10+0xea00], desc[UR4][R2.64], !P2 ;  /* 0x0ea00000020abfae */ /* 0x000fe8000d101d44 */
[----:B------:R-:W-:Y:S04]  /*101d0*/  @!P3 LDGSTS.E.BYPASS.LTC128B.128 [R10+0x11a00], desc[UR4][R2.64+0x40], !P1 ;  /* 0x11a00040020abfae */ /* 0x000fe8000c901d44 */
[----:B------:R0:W-:Y:S04]  /*101e0*/  @!P3 LDGSTS.E.BYPASS.LTC128B.128 [R10+0x14a00], desc[UR4][R2.64+0x80], !P0 ;  /* 0x14a00080020abfae */ /* 0x0001e8000c101d44 */
[----:B0-----:R0:W1:Y:S02]  /*101f0*/  SHFL.IDX PT, R2, R0, 0x3, 0x1c1f ;  /* 0x007c1f0000027f89 */ /* 0x00106400000e0000 */
[----:B0-----:R-:W-:-:S05]  /*10200*/  VIADD R0, R25, 0x80 ;  /* 0x0000008019007836 */ /* 0x001fca0000000000 */
[----:B------:R-:W-:Y:S01]  /*10210*/  ISETP.GE.AND P3, PT, R0, R5, PT ;  /* 0x000000050000720c */ /* 0x000fe20003f66270 */
[----:B------:R-:W-:-:S05]  /*10220*/  VIADD R0, R25, 0x60 ;  /* 0x0000006019007836 */ /* 0x000fca0000000000 */
[----:B------:R-:W-:Y:S02]  /*10230*/  ISETP.GE.AND P4, PT, R0, R5, PT ;  /* 0x000000050000720c */ /* 0x000fe40003f86270 */
[----:B------:R-:W-:Y:S04]  /*10240*/  SHFL.IDX PT, R0, R6, RZ, 0x1c1f ;  /* 0x001c1fff06007589 */ /* 0x000fe800000e0000 */
[----:B------:R-:W-:Y:S07]  /*10250*/  SHFL.IDX PT, R6, R6, 0x1, 0x1c1f ;  /* 0x003c1f0006067f89 */ /* 0x000fee00000e0000 */
[----:B-1----:R-:W-:-:S05]  /*10260*/  @!P4 LEA R2, P5, R20, R2, 0x1 ;  /* 0x000000021402c211 */ /* 0x002fca00078a08ff */
[----:B------:R-:W-:Y:S02]  /*10270*/  @!P4 IMAD.X R3, RZ, RZ, R4, P5 ;  /* 0x000000ffff03c224 */ /* 0x000fe400028e0604 */
[----:B------:R-:W0:Y:S04]  /*10280*/  SHFL.IDX PT, R4, R7, RZ, 0x1c1f ;  /* 0x001c1fff07047589 */ /* 0x000e2800000e0000 */
[----:B------:R-:W-:Y:S04]  /*10290*/  @!P4 LDGSTS.E.BYPASS.LTC128B.128 [R10+0xf200], desc[UR4][R2.64], !P2 ;  /* 0x0f200000020acfae */ /* 0x000fe8000d101d44 */
[----:B------:R-:W-:Y:S04]  /*102a0*/  @!P4 LDGSTS.E.BYPASS.LTC128B.128 [R10+0x12200], desc[UR4][R2.64+0x40], !P1 ;  /* 0x12200040020acfae */ /* 0x000fe8000c901d44 */
[----:B------:R1:W-:Y:S01]  /*102b0*/  @!P4 LDGSTS.E.BYPASS.LTC128B.128 [R10+0x15200], desc[UR4][R2.64+0x80], !P0 ;  /* 0x15200080020acfae */ /* 0x0003e2000c101d44 */
[----:B0-----:R-:W-:-:S05]  /*102c0*/  @!P3 LEA R4, P5, R20, R4, 0x1 ;  /* 0x000000041404b211 */ /* 0x001fca00078a08ff */
[----:B------:R-:W-:Y:S02]  /*102d0*/  @!P3 IMAD.X R0, RZ, RZ, R0, P5 ;  /* 0x000000ffff00b224 */ /* 0x000fe400028e0600 */
[----:B-1----:R-:W-:Y:S02]  /*102e0*/  @!P3 IMAD.MOV.U32 R2, RZ, RZ, R4 ;  /* 0x000000ffff02b224 */ /* 0x002fe400078e0004 */
[----:B------:R-:W-:-:S05]  /*102f0*/  @!P3 IMAD.MOV.U32 R3, RZ, RZ, R0 ;  /* 0x000000ffff03b224 */ /* 0x000fca00078e0000 */
[----:B------:R-:W-:Y:S04]  /*10300*/  @!P3 LDGSTS.E.BYPASS.LTC128B.128 [R10+0xfa00], desc[UR4][R2.64], !P2 ;  /* 0x0fa00000020abfae */ /* 0x000fe8000d101d44 */
[----:B------:R-:W-:Y:S04]  /*10310*/  @!P3 LDGSTS.E.BYPASS.LTC128B.128 [R10+0x12a00], desc[UR4][R2.64+0x40], !P1 ;  /* 0x12a00040020abfae */ /* 0x000fe8000c901d44 */
[----:B------:R0:W-:Y:S04]  /*10320*/  @!P3 LDGSTS.E.BYPASS.LTC128B.128 [R10+0x15a00], desc[UR4][R2.64+0x80], !P0 ;  /* 0x15a00080020abfae */ /* 0x0001e8000c101d44 */
[----:B0-----:R0:W1:Y:S02]  /*10330*/  SHFL.IDX PT, R2, R7, 0x1, 0x1c1f ;  /* 0x003c1f0007027f89 */ /* 0x00106400000e0000 */
.L_x_9698:
[----:B------:R-:W-:Y:S01]  /*10340*/  VIADD R25, R25, 0xa0 ;  /* 0x000000a019197836 */ /* 0x000fe20000000000 */
[----:B------:R-:W-:Y:S01]  /*10350*/  ULDC.64 UR4, c[0x0][0x208] ;  /* 0x0000820000047ab9 */ /* 0x000fe20000000a00 */
[----:B------:R-:W-:-:S03]  /*10360*/  VIADD R8, R17, 0x31c00 ;  /* 0x00031c0011087836 */ /* 0x000fc60000000000 */
[----:B------:R-:W-:-:S13]  /*10370*/  ISETP.GE.AND P3, PT, R25, R5, PT ;  /* 0x000000051900720c */ /* 0x000fda0003f66270 */
[----:B-1----:R-:W-:-:S05]  /*10380*/  @!P3 LEA R2, P4, R20, R2, 0x1 ;  /* 0x000000021402b211 */ /* 0x002fca00078808ff */
[----:B------:R-:W-:-:S05]  /*10390*/  @!P3 IMAD.X R3, RZ, RZ, R6, P4 ;  /* 0x000000ffff03b224 */ /* 0x000fca00020e0606 */
[----:B------:R-:W-:Y:S01]  /*103a0*/  @!PT LDS RZ, [RZ] ;  /* 0x00000000fffff984 */ /* 0x000fe20000000800 */
[----:B------:R-:W-:Y:S01]  /*103b0*/  @!PT LDS RZ, [RZ] ;  /* 0x00000000fffff984 */ /* 0x000fe20000000800 */
[----:B------:R-:W-:Y:S01]  /*103c0*/  @!PT LDS RZ, [RZ] ;  /* 0x00000000fffff984 */ /* 0x000fe20000000800 */
[----:B------:R1:W-:Y:S04]  /*103d0*/  @!P3 LDGSTS.E.BYPASS.LTC128B.128 [R10+0x10200], desc[UR4][R2.64], !P2 ;  /* 0x10200000020abfae */ /* 0x0003e8000d101d44 */
[----:B------:R1:W-:Y:S04]  /*103e0*/  @!P3 LDGSTS.E.BYPASS.LTC128B.128 [R10+0x13200], desc[UR4][R2.64+0x40], !P1 ;  /* 0x13200040020abfae */ /* 0x0003e8000c901d44 */
[----:B------:R1:W-:Y:S01]  /*103f0*/  @!P3 LDGSTS.E.BYPASS.LTC128B.128 [R10+0x16200], desc[UR4][R2.64+0x80], !P0 ;  /* 0x16200080020abfae */ /* 0x0003e2000c101d44 */
[----:B------:R-:W-:Y:S01]  /*10400*/  PLOP3.LUT P0, PT, PT, PT, PT, 0x80, 0x0 ;  /* 0x000000000000781c */ /* 0x000fe20003f0f070 */
[----:B------:R-:W-:-:S12]  /*10410*/  NOP ;  /* 0x0000000000007918 */ /* 0x000fd80000000000 */
.L_x_9584:
[----:B------:R-:W-:Y:S02]  /*10420*/  PLOP3.LUT P1, PT, P1, P0, PT, 0xa2, 0x0 ;  /* 0x000000000000781c */ /* 0x000fe40000f21472 */
[----:B------:R-:W-:-:S08]  /*10430*/  @P0 R2UR P1, UR4, R17 ;  /* 0x00000000110402ca */ /* 0x000fd00000020000 */
[----:B------:R-:W-:-:S05]  /*10440*/  @P0 PLOP3.LUT P0, PT, P1, PT, PT, 0x80, 0x0 ;  /* 0x000000000000081c */ /* 0x000fca0000f0f070 */
[----:B------:R-:W-:Y:S01]  /*10450*/  @!P1 SYNCS.ARRIVE.TRANS64.RED.A0T1 RZ, [UR4+0x31c00], RZ ;  /* 0x031c00ffffff99a7 */ /* 0x000fe20008200404 */
[----:B------:R-:W-:Y:S07]  /*10460*/  @!P1 ARRIVES.LDGSTSBAR.64.TRANSCNT [UR4+0x31c00] ;  /* 0x031c0000ff0099b0 */ /* 0x000fee0008000a84 */
[----:B------:R-:W-:Y:S05]  /*10470*/  @P0 BRA.U.ANY `(.L_x_9584) ;  /* 0xfffffffd00e80947 */ /* 0x000fea000393ffff */
[----:B-1----:R-:W2:Y:S02]  /*10480*/  LDL.LU R2, [R1+0x34] ;  /* 0x0000340001027983 */ /* 0x002ea40000300800 */
[----:B--2---:R-:W-:-:S05]  /*10490*/  VIADD R2, R2, 0x1 ;  /* 0x0000000102027836 */ /* 0x004fca0000000000 */
        /* <DEDUP_REMOVED lines=8> */
[----:B------:R-:W2:Y:S03]  /*10520*/  SYNCS.PHASECHK.TRANS64.TRYWAIT P0, [R17+URZ+0x31c20], R0 ;  /* 0x031c2000110075a7 */ /* 0x000ea6000800017f */
[----:B-12---:R-:W-:Y:S05]  /*10530*/  @!P0 BRA `(.L_x_9586) ;  /* 0x0000004400648947 */ /* 0x006fea0003800000 */
.L_x_9699:
[----:B------:R-:W-:Y:S05]  /*10540*/  BSYNC B0 ;  /* 0x0000000000007941 */ /* 0x000fea0003800000 */
.L_x_9585:
[----:B------:R-:W1:Y:S04]  /*10550*/  LDL R2, [R1+0x1c] ;  /* 0x00001c0001027983 */ /* 0x000e680000100800 */
[----:B------:R-:W2:Y:S01]  /*10560*/  LDL R3, [R1+0x4] ;  /* 0x0000040001037983 */ /* 0x000ea20000100800 */
[----:B------:R-:W-:Y:S01]  /*10570*/  BSSY B0, `(.L_x_9587) ;  /* 0x0000232000007945 */ /* 0x000fe20003800000 */
[----:B-1----:R-:W-:-:S05]  /*10580*/  VIADD R0, R2, 0xfffffffe ;  /* 0xfffffffe02007836 */ /* 0x002fca0000000000 */
[----:B--2---:R-:W-:-:S13]  /*10590*/  ISETP.GE.AND P0, PT, R0, R3, PT ;  /* 0x000000030000720c */ /* 0x004fda0003f06270 */
[----:B------:R-:W-:Y:S05]  /*105a0*/  @!P0 BRA `(.L_x_9588) ;  /* 0x0000002000b88947 */ /* 0x000fea0003800000 */
[----:B------:R-:W2:Y:S04]  /*105b0*/  LDL.LU R2, [R1+0x38] ;  /* 0x0000380001027983 */ /* 0x000ea80000300800 */
[----:B------:R-:W3:Y:S04]  /*105c0*/  LDL.LU R5, [R1+0x18] ;  /* 0x0000180001057983 */ /* 0x000ee80000300800 */
[----:B------:R-:W4:Y:S01]  /*105d0*/  LDL.LU R4, [R1+0x30] ;  /* 0x0000300001047983 */ /* 0x000f220000300800 */
[----:B0-----:R-:W-:Y:S01]  /*105e0*/  LOP3.LUT R7, RZ, R3, RZ, 0x33, !PT ;  /* 0x00000003ff077212 */ /* 0x001fe200078e33ff */
        /* <DEDUP_REMOVED lines=10> */
[----:B------:R-:W2:Y:S01]  /*10690*/  LDL R3, [R1] ;  /* 0x0000000001037983 */ /* 0x000ea20000100800 */
[----:B------:R-:W-:Y:S01]  /*106a0*/  VIADD R6, R18, 0x1 ;  /* 0x0000000112067836 */ /* 0x000fe20000000000 */
[----:B------:R-:W-:Y:S04]  /*106b0*/  BSSY B1, `(.L_x_9591) ;  /* 0x00000ae000017945 */ /* 0x000fe80003800000 */
[----:B------:R-:W-:-:S04]  /*106c0*/  ISETP.NE.AND P0, PT, R6, 0x2, PT ;  /* 0x000000020600780c */ /* 0x000fc80003f05270 */
[----:B------:R-:W-:Y:S02]  /*106d0*/  SEL R10, RZ, 0x1, P0 ;  /* 0x00000001ff0a7807 */ /* 0x000fe40000000000 */
[----:B------:R-:W-:Y:S02]  /*106e0*/  SEL R6, R6, RZ, P0 ;  /* 0x000000ff06067207 */ /* 0x000fe40000000000 */
[----:B------:R-:W-:Y:S02]  /*106f0*/  LOP3.LUT R10, R28, R10, RZ, 0x3c, !PT ;  /* 0x0000000a1c0a7212 */ /* 0x000fe400078e3cff */
[----:B--2---:R-:W-:-:S13]  /*10700*/  ISETP.NE.AND P1, PT, R3, RZ, PT ;  /* 0x000000ff0300720c */ /* 0x004fda0003f25270 */
[----:B------:R-:W-:Y:S05]  /*10710*/  @!P1 BRA `(.L_x_9592) ;  /* 0x00000008009c9947 */ /* 0x000fea0003800000 */
[----:B------:R-:W-:Y:S01]  /*10720*/  ULDC.64 UR4, c[0x0][0x418] ;  /* 0x0001060000047ab9 */ /* 0x000fe20000000a00 */
[----:B------:R-:W-:Y:S01]  /*10730*/  IMAD.MOV.U32 R5, RZ, RZ, R19 ;  /* 0x000000ffff057224 */ /* 0x000fe200078e0013 */
[----:B------:R-:W-:-:S04]  /*10740*/  ISETP.NE.U32.AND P0, PT, RZ, UR4, PT ;  /* 0x00000004ff007c0c */ /* 0x000fc8000bf05070 */
[----:B------:R-:W-:-:S13]  /*10750*/  ISETP.NE.AND.EX P0, PT, RZ, UR5, PT, P0 ;  /* 0x00000005ff007c0c */ /* 0x000fda000bf05300 */
        /* <DEDUP_REMOVED lines=8> */
[----:B------:R-:W-:Y:S01]  /*107e0*/  @P0 SHF.R.U32.HI R2, RZ, R3, R4 ;  /* 0x00000003ff020219 */ /* 0x000fe20000011604 */
[----:B------:R-:W-:-:S04]  /*107f0*/  IMAD R4, R29, UR6, RZ ;  /* 0x000000061d047c24 */ /* 0x000fc8000f8e02ff */
[----:B------:R-:W-:Y:S02]  /*10800*/  IMAD.MOV R3, RZ, RZ, -R2 ;  /* 0x000000ffff037224 */ /* 0x000fe400078e0a02 */
[----:B------:R-:W-:Y:S02]  /*10810*/  IMAD R4, R23, UR7, R4 ;  /* 0x0000000717047c24 */ /* 0x000fe4000f8e0204 */
[----:B------:R-:W-:Y:S01]  /*10820*/  IMAD R0, R5, R3, R0 ;  /* 0x0000000305007224 */ /* 0x000fe200078e0200 */
[----:B------:R-:W-:-:S03]  /*10830*/  SHF.R.S32.HI R3, RZ, 0x1f, R2 ;  /* 0x0000001fff037819 */ /* 0x000fc60000011402 */
[----:B------:R-:W-:-:S04]  /*10840*/  IMAD.WIDE.U32 R2, R23, UR6, R2 ;  /* 0x0000000617027c25 */ /* 0x000fc8000f8e0002 */
[----:B------:R-:W-:Y:S01]  /*10850*/  IMAD.IADD R3, R4, 0x1, R3 ;  /* 0x0000000104037824 */ /* 0x000fe200078e0203 */
[----:B------:R-:W-:-:S04]  /*10860*/  LEA R4, P0, R2, UR4, 0x2 ;  /* 0x0000000402047c11 */ /* 0x000fc8000f8010ff */
[----:B------:R-:W-:-:S06]  /*10870*/  LEA.HI.X R5, R2, UR5, R3, 0x2, P0 ;  /* 0x0000000502057c11 */ /* 0x000fcc00080f1403 */
[----:B------:R0:W5:Y:S03]  /*10880*/  LDG.E R5, desc[UR8][R4.64] ;  /* 0x0000000804057981 */ /* 0x000166000c1e1900 */
.L_x_9593:
[----:B------:R-:W-:Y:S01]  /*10890*/  IMAD R3, R6, 0x8, R17 ;  /* 0x0000000806037824 */ /* 0x000fe200078e0211 */
[----:B------:R-:W-:Y:S01]  /*108a0*/  SHF.L.U32 R2, R10, 0x1f, RZ ;  /* 0x0000001f0a027819 */ /* 0x000fe200000006ff */
[----:B------:R-:W-:Y:S03]  /*108b0*/  BSSY B3, `(.L_x_9594) ;  /* 0x0000003000037945 */ /* 0x000fe60003800000 */
[----:B------:R-:W1:Y:S02]  /*108c0*/  SYNCS.PHASECHK.TRANS64.TRYWAIT P0, [R3+URZ+0x31c40], R2 ;  /* 0x031c4002030075a7 */ /* 0x000e64000800017f */
[----:B-1----:R-:W-:Y:S05]  /*108d0*/  @!P0 BRA `(.L_x_9595) ;  /* 0x0000004000908947 */ /* 0x002fea0003800000 */
.L_x_9700:
[----:B------:R-:W-:Y:S05]  /*108e0*/  BSYNC B3 ;  /* 0x0000000000037941 */ /* 0x000fea0003800000 */
.L_x_9594:
        /* <DEDUP_REMOVED lines=12> */
.L_x_9597:
[----:B------:R-:W-:Y:S05]  /*109b0*/  BSYNC B3 ;  /* 0x0000000000037941 */ /* 0x000fea0003800000 */
.L_x_9596:
[----:B------:R-:W-:Y:S01]  /*109c0*/  IMAD.MOV.U32 R14, RZ, RZ, RZ ;  /* 0x000000ffff0e7224 */ /* 0x000fe200078e00ff */
[----:B------:R-:W-:Y:S01]  /*109d0*/  UIADD3 UR4, UP0, UR36, 0x370, URZ ;  /* 0x0000037024047890 */ /* 0x000fe2000ff1e03f */
[----:B------:R-:W-:Y:S01]  /*109e0*/  IMAD R4, R6, 0x6c00, R17 ;  /* 0x00006c0006047824 */ /* 0x000fe200078e0211 */
[----:B------:R-:W-:Y:S01]  /*109f0*/  PLOP3.LUT P0, PT, PT, PT, PT, 0x80, 0x0 ;  /* 0x000000000000781c */ /* 0x000fe20003f0f070 */
[----:B-1----:R-:W-:Y:S01]  /*10a00*/  VIADD R3, R3, 0x31c30 ;  /* 0x00031c3003037836 */ /* 0x002fe20000000000 */
[----:B------:R-:W-:Y:S01]  /*10a10*/  R2UR UR10, R14 ;  /* 0x000000000e0a72ca */ /* 0x000fe200000e0000 */
[----:B------:R-:W-:Y:S01]  /*10a20*/  IMAD R2, R0, 0x90, R26 ;  /* 0x0000009000027824 */ /* 0x000fe200078e021a */
[----:B------:R-:W-:Y:S01]  /*10a30*/  UIADD3.X UR5, URZ, UR37, URZ, UP0, !UPT ;  /* 0x000000253f057290 */ /* 0x000fe200087fe43f */
[----:B------:R-:W-:Y:S01]  /*10a40*/  VIADD R11, R4, 0x16a00 ;  /* 0x00016a00040b7836 */ /* 0x000fe20000000000 */
[----:B------:R-:W-:Y:S01]  /*10a50*/  UMOV UR6, 0x0 ;  /* 0x0000000000067882 */ /* 0x000fe20000000000 */
[----:B------:R-:W-:-:S10]  /*10a60*/  UMOV UR7, 0x14f00000 ;  /* 0x14f0000000077882 */ /* 0x000fd40000000000 */
.L_x_9598:
        /* <DEDUP_REMOVED lines=16> */
.L_x_9599:
        /* <DEDUP_REMOVED lines=16> */
.L_x_9600:
        /* <DEDUP_REMOVED lines=15> */
.L_x_9701:
[----:B------:R-:W-:Y:S05]  /*10d60*/  BSYNC B3 ;  /* 0x0000000000037941 */ /* 0x000fea0003800000 */
.L_x_9601:
        /* <DEDUP_REMOVED lines=12> */
.L_x_9604:
[----:B------:R-:W-:Y:S05]  /*10e30*/  BSYNC B3 ;  /* 0x0000000000037941 */ /* 0x000fea0003800000 */
.L_x_9603:
[----:B------:R-:W-:Y:S01]  /*10e40*/  R2UR UR10, R14 ;  /* 0x000000000e0a72ca */ /* 0x000fe200000e0000 */
[--C-:B0-----:R-:W-:Y:S01]  /*10e50*/  IMAD R2, R18, 0x8, R17.reuse ;  /* 0x0000000812027824 */ /* 0x101fe200078e0211 */
[----:B------:R-:W-:Y:S01]  /*10e60*/  R2UR UR6, R12 ;  /* 0x000000000c0672ca */ /* 0x000fe200000e0000 */
[----:B------:R-:W-:Y:S01]  /*10e70*/  IMAD R3, R18, 0x6c00, R17 ;  /* 0x00006c0012037824 */ /* 0x000fe200078e0211 */
[----:B------:R-:W-:Y:S01]  /*10e80*/  R2UR UR7, R13 ;  /* 0x000000000d0772ca */ /* 0x000fe200000e0000 */
[----:B------:R-:W-:Y:S01]  /*10e90*/  UIADD3 UR4, UP0, UR36, 0x470, URZ ;  /* 0x0000047024047890 */ /* 0x000fe2000ff1e03f */
[----:B------:R-:W-:Y:S01]  /*10ea0*/  PLOP3.LUT P0, PT, PT, PT, PT, 0x80, 0x0 ;  /* 0x000000000000781c */ /* 0x000fe20003f0f070 */
[----:B------:R-:W-:Y:S02]  /*10eb0*/  IMAD R4, R22, 0x90, R26 ;  /* 0x0000009016047824 */ /* 0x000fe400078e021a */
[----:B------:R-:W-:Y:S01]  /*10ec0*/  VIADD R2, R2, 0x31c50 ;  /* 0x00031c5002027836 */ /* 0x000fe20000000000 */
[----:B------:R-:W-:Y:S01]  /*10ed0*/  UIADD3.X UR5, URZ, UR37, URZ, UP0, !UPT ;  /* 0x000000253f057290 */ /* 0x000fe200087fe43f */
[----:B------:R-:W-:-:S11]  /*10ee0*/  VIADD R11, R3, 0x200 ;  /* 0x00000200030b7836 */ /* 0x000fd60000000000 */
.L_x_9605:
        /* <DEDUP_REMOVED lines=15> */
.L_x_9606:
        /* <DEDUP_REMOVED lines=15> */
.L_x_9607:
        /* <DEDUP_REMOVED lines=10> */
[----:B------:R-:W-:Y:S02]  /*11170*/  IMAD.MOV.U32 R19, RZ, RZ, R5 ;  /* 0x000000ffff137224 */ /* 0x000fe400078e0005 */
[----:B------:R-:W-:-:S07]  /*11180*/  IMAD.MOV.U32 R22, RZ, RZ, R0 ;  /* 0x000000ffff167224 */ /* 0x000fce00078e0000 */
.L_x_9592:
[----:B------:R-:W-:Y:S05]  /*11190*/  BSYNC B1 ;  /* 0x0000000000017941 */ /* 0x000fea0003800000 */
.L_x_9591:
[----:B------:R-:W2:Y:S01]  /*111a0*/  LDL.LU R0, [R1+0x1c] ;  /* 0x00001c0001007983 */ /* 0x000ea20000300800 */
[----:B------:R-:W-:Y:S02]  /*111b0*/  IMAD.MOV.U32 R28, RZ, RZ, R10 ;  /* 0x000000ffff1c7224 */ /* 0x000fe400078e000a */
[----:B------:R-:W-:Y:S02]  /*111c0*/  IMAD.MOV.U32 R18, RZ, RZ, R6 ;  /* 0x000000ffff127224 */ /* 0x000fe400078e0006 */
[----:B--2---:R-:W-:-:S07]  /*111d0*/  VIADD R0, R0, 0xfffffffd ;  /* 0xfffffffd00007836 */ /* 0x004fce0000000000 */
.L_x_9590:
[----:B------:R-:W-:Y:S05]  /*111e0*/  BSYNC B2 ;  /* 0x0000000000027941 */ /* 0x000fea0003800000 */
.L_x_9589:
[----:B------:R-:W-:Y:S01]  /*111f0*/  VIADD R7, R7, 0xfffffffe ;  /* 0xfffffffe07077836 */ /* 0x000fe20000000000 */
[----:B------:R-:W-:-:S04]  /*11200*/  LOP3.LUT R2, RZ, R9, RZ, 0x33, !PT ;  /* 0x00000009ff027212 */ /* 0x000fc800078e33ff */
[----:B------:R-:W-:-:S13]  /*11210*/  ISETP.NE.AND P0, PT, R7, R2, PT ;  /* 0x000000020700720c */ /* 0x000fda0003f05270 */
[----:B------:R-:W-:Y:S05]  /*11220*/  @!P0 BRA `(.L_x_9588) ;  /* 0x0000001400988947 */ /* 0x000fea0003800000 */
[----:B------:R-:W-:-:S07]  /*11230*/  IMAD.MOV.U32 R4, RZ, RZ, R19 ;  /* 0x000000ffff047224 */ /* 0x000fce00078e0013 */
.L_x_9642:
[----:B------:R-:W2:Y:S01]  /*11240*/  LDL R2, [R1] ;  /* 0x0000000001027983 */ /* 0x000ea20000100800 */
[----:B------:R-:W-:Y:S01]  /*11250*/  VIADD R6, R18, 0x1 ;  /* 0x0000000112067836 */ /* 0x000fe20000000000 */
[----:B------:R-:W-:Y:S05]  /*11260*/  YIELD ;  /* 0x0000000000007946 */ /* 0x000fea0003800000 */
[----:B------:R-:W-:Y:S01]  /*11270*/  ISETP.NE.AND P0, PT, R6, 0x2, PT ;  /* 0x000000020600780c */ /* 0x000fe20003f05270 */
[----:B------:R-:W-:Y:S03]  /*11280*/  BSSY B1, `(.L_x_9608) ;  /* 0x00000ab000017945 */ /* 0x000fe60003800000 */
[----:B------:R-:W-:-:S02]  /*11290*/  SEL R7, RZ, 0x1, P0 ;  /* 0x00000001ff077807 */ /* 0x000fc40000000000 */
        /* <DEDUP_REMOVED lines=25> */
[----:B------:R-:W-:-:S05]  /*11430*/  LEA.HI.X R5, R2, UR5, R3, 0x2, P0 ;  /* 0x0000000502057c11 */ /* 0x000fca00080f1403 */
[----:B------:R0:W5:Y:S04]  /*11440*/  LDG.E R4, desc[UR8][R4.64] ;  /* 0x0000000804047981 */ /* 0x000168000c1e1900 */
.L_x_9610:
[----:B------:R-:W-:Y:S01]  /*11450*/  IMAD R3, R6, 0x8, R17 ;  /* 0x0000000806037824 */ /* 0x000fe200078e0211 */
[----:B------:R-:W-:Y:S01]  /*11460*/  SHF.L.U32 R2, R7, 0x1f, RZ ;  /* 0x0000001f07027819 */ /* 0x000fe200000006ff */
[----:B------:R-:W-:Y:S03]  /*11470*/  BSSY B2, `(.L_x_9611) ;  /* 0x0000003000027945 */ /* 0x000fe60003800000 */
[----:B------:R-:W1:Y:S02]  /*11480*/  SYNCS.PHASECHK.TRANS64.TRYWAIT P0, [R3+URZ+0x31c40], R2 ;  /* 0x031c4002030075a7 */ /* 0x000e64000800017f */
[----:B-1----:R-:W-:Y:S05]  /*11490*/  @!P0 BRA `(.L_x_9612) ;  /* 0x0000003400c88947 */ /* 0x002fea0003800000 */
.L_x_9702:
[----:B------:R-:W-:Y:S05]  /*114a0*/  BSYNC B2 ;  /* 0x0000000000027941 */ /* 0x000fea0003800000 */
.L_x_9611:
        /* <DEDUP_REMOVED lines=12> */
.L_x_9614:
[----:B------:R-:W-:Y:S05]  /*11570*/  BSYNC B2 ;  /* 0x0000000000027941 */ /* 0x000fea0003800000 */
.L_x_9613:
        /* <DEDUP_REMOVED lines=11> */
.L_x_9615:
        /* <DEDUP_REMOVED lines=16> */
.L_x_9616:
        /* <DEDUP_REMOVED lines=16> */
.L_x_9617:
        /* <DEDUP_REMOVED lines=15> */
.L_x_9703:
[----:B------:R-:W-:Y:S05]  /*11920*/  BSYNC B2 ;  /* 0x0000000000027941 */ /* 0x000fea0003800000 */
.L_x_9618:
        /* <DEDUP_REMOVED lines=11> */
.L_x_9621:
[----:B------:R-:W-:Y:S05]  /*119e0*/  BSYNC B2 ;  /* 0x0000000000027941 */ /* 0x000fea0003800000 */
.L_x_9620:
[----:B------:R-:W-:Y:S01]  /*119f0*/  R2UR UR6, R2 ;  /* 0x00000000020672ca */ /* 0x000fe200000e0000 */
[----:B------:R-:W-:Y:S01]  /*11a00*/  IMAD R18, R18, 0x6c00, R17 ;  /* 0x00006c0012127824 */ /* 0x000fe200078e0211 */
[----:B------:R-:W-:Y:S01]  /*11a10*/  R2UR UR7, R3 ;  /* 0x00000000030772ca */ /* 0x000fe200000e0000 */
[----:B------:R-:W-:Y:S01]  /*11a20*/  UIADD3 UR4, UP0, UR36, 0x470, URZ ;  /* 0x0000047024047890 */ /* 0x000fe2000ff1e03f */
[----:B------:R-:W-:Y:S01]  /*11a30*/  R2UR UR10, R5 ;  /* 0x00000000050a72ca */ /* 0x000fe200000e0000 */
[----:B------:R-:W-:Y:S01]  /*11a40*/  IMAD R5, R22, 0x90, R26 ;  /* 0x0000009016057824 */ /* 0x000fe200078e021a */
[----:B------:R-:W-:Y:S01]  /*11a50*/  PLOP3.LUT P0, PT, PT, PT, PT, 0x80, 0x0 ;  /* 0x000000000000781c */ /* 0x000fe20003f0f070 */
[----:B0-----:R-:W-:Y:S01]  /*11a60*/  VIADD R12, R12, 0x50 ;  /* 0x000000500c0c7836 */ /* 0x001fe20000000000 */
[----:B------:R-:W-:Y:S01]  /*11a70*/  UIADD3.X UR5, URZ, UR37, URZ, UP0, !UPT ;  /* 0x000000253f057290 */ /* 0x000fe200087fe43f */
[----:B------:R-:W-:-:S11]  /*11a80*/  VIADD R13, R18, 0x200 ;  /* 0x00000200120d7836 */ /* 0x000fd60000000000 */
.L_x_9622:
        /* <DEDUP_REMOVED lines=10> */
[----:B------:R-:W-:Y:S02]  /*11b30*/  R2UR UR6, R2 ;  /* 0x00000000020672ca */ /* 0x000fe400000e0000 */
[----:B------:R-:W-:Y:S02]  /*11b40*/  R2UR UR7, R3 ;  /* 0x00000000030772ca */ /* 0x000fe400000e0000 */
[----:B------:R-:W-:Y:S01]  /*11b50*/  R2UR UR10, R10 ;  /* 0x000000000a0a72ca */ /* 0x000fe200000e0000 */
[----:B------:R-:W-:Y:S01]  /*11b60*/  VIADD R10, R18, 0x2600 ;  /* 0x00002600120a7836 */ /* 0x000fe20000000000 */
[----:B------:R-:W-:-:S13]  /*11b70*/  PLOP3.LUT P0, PT, PT, PT, PT, 0x80, 0x0 ;  /* 0x000000000000781c */ /* 0x000fda0003f0f070 */
.L_x_9623:
        /* <DEDUP_REMOVED lines=15> */
.L_x_9624:
        /* <DEDUP_REMOVED lines=12> */
.L_x_9609:
[----:B------:R-:W-:Y:S05]  /*11d30*/  BSYNC B1 ;  /* 0x0000000000017941 */ /* 0x000fea0003800000 */
.L_x_9608:
[----:B------:R-:W2:Y:S01]  /*11d40*/  LDL R2, [R1] ;  /* 0x0000000001027983 */ /* 0x000ea20000100800 */
[----:B------:R-:W-:Y:S01]  /*11d50*/  VIADD R18, R6, 0x1 ;  /* 0x0000000106127836 */ /* 0x000fe20000000000 */
[----:B------:R-:W-:Y:S01]  /*11d60*/  BSSY B1, `(.L_x_9625) ;  /* 0x00000ae000017945 */ /* 0x000fe20003800000 */
[----:B------:R-:W-:-:S03]  /*11d70*/  VIADD R9, R0, 0xffffffff ;  /* 0xffffffff00097836 */ /* 0x000fc60000000000 */
        /* <DEDUP_REMOVED lines=29> */
.L_x_9627:
[----:B------:R-:W-:Y:S01]  /*11f50*/  IMAD R2, R18, 0x8, R17 ;  /* 0x0000000812027824 */ /* 0x000fe200078e0211 */
[----:B------:R-:W-:Y:S01]  /*11f60*/  SHF.L.U32 R3, R28, 0x1f, RZ ;  /* 0x0000001f1c037819 */ /* 0x000fe200000006ff */
[----:B------:R-:W-:Y:S03]  /*11f70*/  BSSY B2, `(.L_x_9628) ;  /* 0x0000003000027945 */ /* 0x000fe60003800000 */
[----:B------:R-:W1:Y:S02]  /*11f80*/  SYNCS.PHASECHK.TRANS64.TRYWAIT P0, [R2+URZ+0x31c40], R3 ;  /* 0x031c4003020075a7 */ /* 0x000e64000800017f */
[----:B-1----:R-:W-:Y:S05]  /*11f90*/  @!P0 BRA `(.L_x_9629) ;  /* 0x0000002c00308947 */ /* 0x002fea0003800000 */
.L_x_9704:
[----:B------:R-:W-:Y:S05]  /*11fa0*/  BSYNC B2 ;  /* 0x0000000000027941 */ /* 0x000fea0003800000 */
.L_x_9628:
        /* <DEDUP_REMOVED lines=12> */
.L_x_9631:
[----:B------:R-:W-:Y:S05]  /*12070*/  BSYNC B2 ;  /* 0x0000000000027941 */ /* 0x000fea0003800000 */
.L_x_9630:
[----:B------:R-:W-:Y:S01]  /*12080*/  IMAD.MOV.U32 R13, RZ, RZ, RZ ;  /* 0x000000ffff0d7224 */ /* 0x000fe200078e00ff */
[----:B------:R-:W-:Y:S01]  /*12090*/  UIADD3 UR4, UP0, UR36, 0x370, URZ ;  /* 0x0000037024047890 */ /* 0x000fe2000ff1e03f */
[C---:B-1----:R-:W-:Y:S01]  /*120a0*/  IMAD R3, R18.reuse, 0x8, R8 ;  /* 0x0000000812037824 */ /* 0x042fe200078e0208 */
[----:B------:R-:W-:Y:S01]  /*120b0*/  PLOP3.LUT P0, PT, PT, PT, PT, 0x80, 0x0 ;  /* 0x000000000000781c */ /* 0x000fe20003f0f070 */
[----:B------:R-:W-:Y:S01]  /*120c0*/  IMAD R12, R18, 0x6c00, R17 ;  /* 0x00006c00120c7824 */ /* 0x000fe200078e0211 */
[----:B------:R-:W-:Y:S01]  /*120d0*/  R2UR UR10, R13 ;  /* 0x000000000d0a72ca */ /* 0x000fe200000e0000 */
[----:B------:R-:W-:Y:S01]  /*120e0*/  VIADD R3, R3, 0x30 ;  /* 0x0000003003037836 */ /* 0x000fe20000000000 */
[----:B------:R-:W-:Y:S01]  /*120f0*/  UIADD3.X UR5, URZ, UR37, URZ, UP0, !UPT ;  /* 0x000000253f057290 */ /* 0x000fe200087fe43f */
[----:B------:R-:W-:Y:S01]  /*12100*/  IMAD R2, R10, 0x90, R26 ;  /* 0x000000900a027824 */ /* 0x000fe200078e021a */
[----:B------:R-:W-:Y:S01]  /*12110*/  UMOV UR6, 0x0 ;  /* 0x0000000000067882 */ /* 0x000fe20000000000 */
[----:B------:R-:W-:Y:S01]  /*12120*/  VIADD R5, R12, 0x16a00 ;  /* 0x00016a000c057836 */ /* 0x000fe20000000000 */
[----:B------:R-:W-:-:S09]  /*12130*/  UMOV UR7, 0x14f00000 ;  /* 0x14f0000000077882 */ /* 0x000fd20000000000 */
.L_x_9632:
        /* <DEDUP_REMOVED lines=16> */
.L_x_9633:
        /* <DEDUP_REMOVED lines=16> */
.L_x_9634:
        /* <DEDUP_REMOVED lines=15> */
.L_x_9705:
[----:B------:R-:W-:Y:S05]  /*12430*/  BSYNC B2 ;  /* 0x0000000000027941 */ /* 0x000fea0003800000 */
.L_x_9635:
[----:B------:R-:W-:Y:S01]  /*12440*/  BSSY B2, `(.L_x_9637) ;  /* 0x000000b000027945 */ /* 0x000fe20003800000 */
[----:B0-----:R-:W-:Y:S02]  /*12450*/  IMAD.MOV.U32 R2, RZ, RZ, 0x0 ;  /* 0x00000000ff027424 */ /* 0x001fe400078e00ff */
[----:B------:R-:W-:Y:S01]  /*12460*/  IMAD.MOV.U32 R3, RZ, RZ, 0x14f00000 ;  /* 0x14f00000ff037424 */ /* 0x000fe200078e00ff */
[----:B------:R-:W-:Y:S06]  /*12470*/  @P1 BRA `(.L_x_9638) ;  /* 0x00000000001c1947 */ /* 0x000fec0003800000 */
[----:B------:R-:W0:Y:S02]  /*12480*/  S2R R12, SR_TID.X ;  /* 0x00000000000c7919 */ /* 0x000e240000002100 */
[----:B0-----:R-:W-:Y:S01]  /*12490*/  LOP3.LUT R14, R12, 0x1f, RZ, 0xc0, !PT ;  /* 0x0000001f0c0e7812 */ /* 0x001fe200078ec0ff */
[----:B------:R-:W-:-:S03]  /*124a0*/  IMAD.MOV.U32 R12, RZ, RZ, 0x6c00 ;  /* 0x00006c00ff0c7424 */ /* 0x000fc600078e00ff */
[----:B------:R-:W-:Y:S01]  /*124b0*/  ISETP.NE.AND P0, PT, R14, RZ, PT ;  /* 0x000000ff0e00720c */ /* 0x000fe20003f05270 */
[----:B------:R0:W-:-:S12]  /*124c0*/  SYNCS.ARRIVE.TRANS64 RZ, [R7+URZ+0x50], R12 ;  /* 0x0000500c07ff79a7 */ /* 0x0001d8000800003f */
[----:B0-----:R-:W-:Y:S05]  /*124d0*/  @!P0 BRA `(.L_x_9638) ;  /* 0x0000000000048947 */ /* 0x001fea0003800000 */
[----:B------:R-:W-:Y:S01]  /*124e0*/  BPT.TRAP 0x1 ;  /* 0x000000040000795c */ /* 0x000fe20000300000 */
.L_x_9638:
[----:B------:R-:W-:Y:S05]  /*124f0*/  BSYNC B2 ;  /* 0x0000000000027941 */ /* 0x000fea0003800000 */
.L_x_9637:
[----:B------:R-:W-:Y:S01]  /*12500*/  R2UR UR6, R2 ;  /* 0x00000000020672ca */ /* 0x000fe200000e0000 */
[----:B------:R-:W-:Y:S01]  /*12510*/  IMAD R6, R6, 0x6c00, R17 ;  /* 0x00006c0006067824 */ /* 0x000fe200078e0211 */
[----:B------:R-:W-:Y:S01]  /*12520*/  R2UR UR7, R3 ;  /* 0x00000000030772ca */ /* 0x000fe200000e0000 */
[----:B------:R-:W-:Y:S01]  /*12530*/  UIADD3 UR4, UP0, UR36, 0x470, URZ ;  /* 0x0000047024047890 */ /* 0x000fe2000ff1e03f */
[----:B------:R-:W-:Y:S01]  /*12540*/  R2UR UR10, R13 ;  /* 0x000000000d0a72ca */ /* 0x000fe200000e0000 */
[----:B------:R-:W-:Y:S01]  /*12550*/  IMAD R12, R22, 0x90, R26 ;  /* 0x00000090160c7824 */ /* 0x000fe200078e021a */
[----:B------:R-:W-:Y:S01]  /*12560*/  PLOP3.LUT P0, PT, PT, PT, PT, 0x80, 0x0 ;  /* 0x000000000000781c */ /* 0x000fe20003f0f070 */
[----:B------:R-:W-:Y:S01]  /*12570*/  VIADD R7, R7, 0x50 ;  /* 0x0000005007077836 */ /* 0x000fe20000000000 */
[----:B------:R-:W-:Y:S01]  /*12580*/  UIADD3.X UR5, URZ, UR37, URZ, UP0, !UPT ;  /* 0x000000253f057290 */ /* 0x000fe200087fe43f */
[----:B------:R-:W-:-:S11]  /*12590*/  VIADD R13, R6, 0x200 ;  /* 0x00000200060d7836 */ /* 0x000fd60000000000 */
.L_x_9639:
        /* <DEDUP_REMOVED lines=15> */
.L_x_9640:
        /* <DEDUP_REMOVED lines=15> */
.L_x_9641:
        /* <DEDUP_REMOVED lines=12> */
.L_x_9626:
[----:B------:R-:W-:Y:S05]  /*12840*/  BSYNC B1 ;  /* 0x0000000000017941 */ /* 0x000fea0003800000 */
.L_x_9625:
[----:B------:R-:W2:Y:S01]  /*12850*/  LDL R2, [R1+0x4] ;  /* 0x0000040001027983 */ /* 0x000ea20000100800 */
[----:B------:R-:W-:Y:S01]  /*12860*/  VIADD R0, R0, 0xfffffffe ;  /* 0xfffffffe00007836 */ /* 0x000fe20000000000 */
[----:B--2---:R-:W-:-:S13]  /*12870*/  ISETP.GT.AND P0, PT, R9, R2, PT ;  /* 0x000000020900720c */ /* 0x004fda0003f04270 */
[----:B------:R-:W-:Y:S05]  /*12880*/  @P0 BRA `(.L_x_9642) ;  /* 0xffffffe8006c0947 */ /* 0x000fea000383ffff */
.L_x_9588:
[----:B------:R-:W-:Y:S05]  /*12890*/  BSYNC B0 ;  /* 0x0000000000007941 */ /* 0x000fea0003800000 */
.L_x_9587:
[----:B------:R-:W1:Y:S01]  /*128a0*/  S2R R2, SR_TID.X ;  /* 0x0000000000027919 */ /* 0x000e620000002100 */
[----:B------:R-:W-:Y:S01]  /*128b0*/  BSSY B0, `(.L_x_9643) ;  /* 0x0000011000007945 */ /* 0x000fe20003800000 */
[----:B-1----:R-:W-:-:S04]  /*128c0*/  LOP3.LUT R6, R2, 0x7f, RZ, 0xc0, !PT ;  /* 0x0000007f02067812 */ /* 0x002fc800078ec0ff */
[----:B------:R-:W-:-:S13]  /*128d0*/  ISETP.NE.AND P0, PT, R6, RZ, PT ;  /* 0x000000ff0600720c */ /* 0x000fda0003f05270 */
[----:B------:R-:W-:Y:S05]  /*128e0*/  @P0 BRA `(.L_x_9644) ;  /* 0x0000000000340947 */ /* 0x000fea0003800000 */
[----:B------:R-:W1:Y:S01]  /*128f0*/  S2R R5, SR_LANEID ;  /* 0x0000000000057919 */ /* 0x000e620000000000 */
[----:B------:R-:W-:Y:S01]  /*12900*/  VOTEU.ANY UR4, UPT, PT ;  /* 0x0000000000047886 */ /* 0x000fe200038e0100 */
[----:B------:R-:W2:Y:S01]  /*12910*/  LDC.64 R2, c[0x0][0xc60] ;  /* 0x00031800ff027b82 */ /* 0x000ea20000000a00 */
[----:B------:R-:W1:Y:S01]  /*12920*/  FLO.U32 R0, UR4 ;  /* 0x0000000400007d00 */ /* 0x000e6200080e0000 */
[----:B------:R-:W-:Y:S01]  /*12930*/  ULDC.64 UR6, c[0x0][0x208] ;  /* 0x0000820000067ab9 */ /* 0x000fe20000000a00 */
[----:B-1----:R-:W-:-:S06]  /*12940*/  ISETP.EQ.U32.AND P0, PT, R0, R5, PT ;  /* 0x000000050000720c */ /* 0x002fcc0003f02070 */
[----:B------:R-:W2:Y:S07]  /*12950*/  POPC R5, UR4 ;  /* 0x0000000400057d09 */ /* 0x000eae0008000000 */
[----:B--2---:R-:W2:Y:S01]  /*12960*/  @P0 ATOMG.E.ADD.STRONG.GPU PT, R3, desc[UR6][R2.64], R5 ;  /* 0x00000005020309a8 */ /* 0x004ea200081ee1c6 */
[----:B------:R-:W1:Y:S02]  /*12970*/  S2R R4, SR_LTMASK ;  /* 0x0000000000047919 */ /* 0x000e640000003900 */
[----:B-1----:R-:W-:-:S04]  /*12980*/  LOP3.LUT R4, R4, UR4, RZ, 0xc0, !PT ;  /* 0x0000000404047c12 */ /* 0x002fc8000f8ec0ff */
[----:B0-----:R-:W0:Y:S01]  /*12990*/  POPC R7, R4 ;  /* 0x0000000400077309 */ /* 0x001e220000000000 */
[----:B--2---:R-:W0:Y:S02]  /*129a0*/  SHFL.IDX PT, R0, R3, R0, 0x1f ;  /* 0x00001f0003007589 */ /* 0x004e2400000e0000 */
[----:B0-----:R-:W-:-:S07]  /*129b0*/  IADD3 R24, R0, UR38, R7 ;  /* 0x0000002600187c10 */ /* 0x001fce000fffe007 */
.L_x_9644:
[----:B------:R-:W-:Y:S05]  /*129c0*/  BSYNC B0 ;  /* 0x0000000000007941 */ /* 0x000fea0003800000 */
.L_x_9643:
[----:B------:R-:W2:Y:S01]  /*129d0*/  LDL.LU R0, [R1] ;  /* 0x0000000001007983 */ /* 0x000ea20000300800 */
[----:B------:R-:W-:Y:S01]  /*129e0*/  BSSY B0, `(.L_x_9645) ;  /* 0x0000046000007945 */ /* 0x000fe20003800000 */
[----:B--2---:R-:W-:-:S13]  /*129f0*/  ISETP.NE.AND P0, PT, R0, RZ, PT ;  /* 0x000000ff0000720c */ /* 0x004fda0003f05270 */
[----:B------:R-:W-:Y:S05]  /*12a00*/  @!P0 BRA `(.L_x_9646) ;  /* 0x00000004000c8947 */ /* 0x000fea0003800000 */
[----:B------:R-:W-:Y:S01]  /*12a10*/  IMAD R3, R18, 0x8, R17 ;  /* 0x0000000812037824 */ /* 0x000fe200078e0211 */
[----:B------:R-:W-:Y:S01]  /*12a20*/  SHF.L.U32 R0, R28, 0x1f, RZ ;  /* 0x0000001f1c007819 */ /* 0x000fe200000006ff */
[----:B------:R-:W-:Y:S01]  /*12a30*/  BSSY B1, `(.L_x_9647) ;  /* 0x0000004000017945 */ /* 0x000fe20003800000 */
[----:B------:R-:W-:Y:S02]  /*12a40*/  ISETP.NE.AND P1, PT, R6, RZ, PT ;  /* 0x000000ff0600720c */ /* 0x000fe40003f25270 */
[----:B------:R-:W1:Y:S02]  /*12a50*/  SYNCS.PHASECHK.TRANS64.TRYWAIT P0, [R3+URZ+0x31c60], R0 ;  /* 0x031c6000030075a7 */ /* 0x000e64000800017f */
[----:B-1----:R-:W-:Y:S09]  /*12a60*/  @!P0 BRA `(.L_x_9648) ;  /* 0x0000002000a48947 */ /* 0x002ff20003800000 */
.L_x_9706:
[----:B------:R-:W-:Y:S05]  /*12a70*/  BSYNC B1 ;  /* 0x0000000000017941 */ /* 0x000fea0003800000 */
.L_x_9647:
[----:B------:R-:W-:Y:S04]  /*12a80*/  BSSY B1, `(.L_x_9649) ;  /* 0x0000009000017945 */ /* 0x000fe80003800000 */
        /* <DEDUP_REMOVED lines=8> */
.L_x_9650:
[----:B------:R-:W-:Y:S05]  /*12b10*/  BSYNC B1 ;  /* 0x0000000000017941 */ /* 0x000fea0003800000 */
.L_x_9649:
[----:B-1----:R-:W-:Y:S01]  /*12b20*/  IMAD R0, R18, 0x6c00, R17 ;  /* 0x00006c0012007824 */ /* 0x002fe200078e0211 */
[----:B------:R-:W-:Y:S01]  /*12b30*/  UIADD3 UR4, UP0, UR36, 0x470, URZ ;  /* 0x0000047024047890 */ /* 0x000fe2000ff1e03f */
[----:B------:R-:W-:Y:S01]  /*12b40*/  VIADD R2, R3, 0x31c50 ;  /* 0x00031c5003027836 */ /* 0x000fe20000000000 */
[----:B------:R-:W-:Y:S01]  /*12b50*/  PLOP3.LUT P0, PT, PT, PT, PT, 0x80, 0x0 ;  /* 0x000000000000781c */ /* 0x000fe20003f0f070 */
[----:B------:R-:W-:Y:S01]  /*12b60*/  IMAD R22, R22, 0x90, R26 ;  /* 0x0000009016167824 */ /* 0x000fe200078e021a */
[----:B------:R-:W-:Y:S01]  /*12b70*/  UIADD3.X UR5, URZ, UR37, URZ, UP0, !UPT ;  /* 0x000000253f057290 */ /* 0x000fe200087fe43f */
[----:B------:R-:W-:Y:S01]  /*12b80*/  VIADD R3, R0, 0x200 ;  /* 0x0000020000037836 */ /* 0x000fe20000000000 */
[----:B------:R-:W-:Y:S01]  /*12b90*/  UMOV UR6, 0x0 ;  /* 0x0000000000067882 */ /* 0x000fe20000000000 */
[----:B------:R-:W-:Y:S01]  /*12ba0*/  UMOV UR7, 0x14f00000 ;  /* 0x14f0000000077882 */ /* 0x000fe20000000000 */
[----:B------:R-:W-:-:S08]  /*12bb0*/  UMOV UR10, URZ ;  /* 0x0000003f000a7c82 */ /* 0x000fd00008000000 */
.L_x_9651:
        /* <DEDUP_REMOVED lines=10> */
[----:B------:R-:W-:Y:S01]  /*12c60*/  PLOP3.LUT P0, PT, PT, PT, PT, 0x80, 0x0 ;  /* 0x000000000000781c */ /* 0x000fe20003f0f070 */
[----:B------:R-:W-:Y:S01]  /*12c70*/  VIADD R3, R0, 0x2600 ;  /* 0x0000260000037836 */ /* 0x000fe20000000000 */
[----:B------:R-:W-:Y:S01]  /*12c80*/  UMOV UR6, 0x0 ;  /* 0x0000000000067882 */ /* 0x000fe20000000000 */
[----:B------:R-:W-:Y:S01]  /*12c90*/  UMOV UR7, 0x14f00000 ;  /* 0x14f0000000077882 */ /* 0x000fe20000000000 */
[----:B------:R-:W-:-:S09]  /*12ca0*/  UMOV UR10, 0x20 ;  /* 0x00000020000a7882 */ /* 0x000fd20000000000 */
.L_x_9652:
        /* <DEDUP_REMOVED lines=15> */
.L_x_9653:
        /* <DEDUP_REMOVED lines=10> */
.L_x_9646:
[----:B------:R-:W-:Y:S05]  /*12e40*/  BSYNC B0 ;  /* 0x0000000000007941 */ /* 0x000fea0003800000 */
.L_x_9645:
[----:B------:R-:W-:-:S05]  /*12e50*/  VIADD R18, R18, 0x1 ;  /* 0x0000000112127836 */ /* 0x000fca0000000000 */
[----:B------:R-:W-:-:S04]  /*12e60*/  ISETP.NE.AND P0, PT, R18, 0x2, PT ;  /* 0x000000021200780c */ /* 0x000fc80003f05270 */
[----:B------:R-:W-:Y:S02]  /*12e70*/  SEL R3, RZ, 0x1, P0 ;  /* 0x00000001ff037807 */ /* 0x000fe40000000000 */
[----:B------:R-:W-:Y:S02]  /*12e80*/  SEL R18, R18, RZ, P0 ;  /* 0x000000ff12127207 */ /* 0x000fe40000000000 */
[----:B------:R-:W-:-:S07]  /*12e90*/  LOP3.LUT R28, R28, R3, RZ, 0x3c, !PT ;  /* 0x000000031c1c7212 */ /* 0x000fce00078e3cff */
.L_x_9569:
[----:B------:R-:W-:Y:S05]  /*12ea0*/  BSYNC B7 ;  /* 0x0000000000077941 */ /* 0x000fea0003800000 */
.L_x_9567:
[----:B------:R-:W3:Y:S02]  /*12eb0*/  LDL R0, [R1+0x3c] ;  /* 0x00003c0001007983 */ /* 0x000ee40000100800 */
        /* <DEDUP_REMOVED lines=8> */
[----:B------:R3:W4:Y:S01]  /*12f40*/  LDS.128 R24, [R17+0x31cd0] ;  /* 0x031cd00011187984 */ /* 0x0007220000000c00 */
[----:B------:R-:W-:Y:S06]  /*12f50*/  BAR.ARV 0x4, 0x200 ;  /* 0x0108000000007b1d */ /* 0x000fec0000002000 */
[----:B------:R-:W-:Y:S05]  /*12f60*/  BRA `(.L_x_9655) ;  /* 0x0000000800d87947 */ /* 0x000fea0003800000 */
.L_x_9654:
[----:B------:R-:W1:Y:S01]  /*12f70*/  S2R R0, SR_TID.X ;  /* 0x0000000000007919 */ /* 0x000e620000002100 */
[----:B------:R-:W-:Y:S01]  /*12f80*/  UMOV UR4, 0xffffffff ;  /* 0xffffffff00047882 */ /* 0x000fe20000000000 */
[----:B-1----:R-:W-:-:S04]  /*12f90*/  LOP3.LUT R9, R0, 0x1f, RZ, 0xc0, !PT ;  /* 0x0000001f00097812 */ /* 0x002fc800078ec0ff */
[----:B------:R-:W-:Y:S01]  /*12fa0*/  ISETP.NE.AND P0, PT, R9, 0x1f, PT ;  /* 0x0000001f0900780c */ /* 0x000fe20003f05270 */
[----:B------:R-:W-:-:S12]  /*12fb0*/  BRA.DIV UR4, `(.L_x_9656) ;  /* 0x0000001e04647947 */ /* 0x000fd8000b800000 */
[----:B0-2---:R-:W-:Y:S01]  /*12fc0*/  IMAD.IADD R7, R27, 0x1, R9 ;  /* 0x000000011b077824 */ /* 0x005fe200078e0209 */
[----:B------:R-:W-:Y:S01]  /*12fd0*/  ULDC UR4, c[0x0][0xc3c] ;  /* 0x00030f0000047ab9 */ /* 0x000fe20000000800 */
[----:B------:R-:W-:-:S03]  /*12fe0*/  ULDC.64 UR6, c[0x0][0x208] ;  /* 0x0000820000067ab9 */ /* 0x000fc60000000a00 */
        /* <DEDUP_REMOVED lines=14> */
[----:B------:R0:W-:Y:S02]  /*130d0*/  SHFL.IDX PT, R6, R24, 0x1, 0x1f ;  /* 0x00201f0018067f89 */ /* 0x0001e400000e0000 */
[----:B0-----:R-:W-:-:S02]  /*130e0*/  IMAD.MOV.U32 R24, RZ, RZ, RZ ;  /* 0x000000ffff187224 */ /* 0x001fc400078e00ff */
[----:B--2---:R-:W-:Y:S02]  /*130f0*/  @!P1 IMAD.MOV.U32 R7, RZ, RZ, R8 ;  /* 0x000000ffff079224 */ /* 0x004fe400078e0008 */
        /* <DEDUP_REMOVED lines=19> */
.L_x_9716:
[----:B------:R-:W-:Y:S02]  /*13230*/  ULDC UR4, c[0x0][0xc38] ;  /* 0x00030e0000047ab9 */ /* 0x000fe40000000800 */
[----:B------:R-:W-:-:S04]  /*13240*/  IMAD.U32 R2, RZ, RZ, UR4 ;  /* 0x00000004ff027e24 */ /* 0x000fc8000f8e00ff */
[----:B-1----:R-:W-:-:S04]  /*13250*/  IMAD R5, R14, R2, RZ ;  /* 0x000000020e057224 */ /* 0x002fc800078e02ff */
[----:B------:R-:W-:-:S05]  /*13260*/  IMAD.IADD R6, R6, 0x1, R5 ;  /* 0x0000000106067824 */ /* 0x000fca00078e0205 */
[----:B------:R-:W-:-:S13]  /*13270*/  ISETP.GT.AND P6, PT, R6, R0, PT ;  /* 0x000000000600720c */ /* 0x000fda0003fc4270 */
[----:B------:R-:W-:Y:S05]  /*13280*/  @P6 BRA `(.L_x_9657) ;  /* 0x0000000000a86947 */ /* 0x000fea0003800000 */
.L_x_9660:
[----:B------:R-:W1:Y:S01]  /*13290*/  LDC R2, c[0x0][0xc3c] ;  /* 0x00030f00ff027b82 */ /* 0x000e620000000800 */
[----:B------:R-:W-:-:S05]  /*132a0*/  VIADD R27, R27, 0x1f ;  /* 0x0000001f1b1b7836 */ /* 0x000fca0000000000 */
[----:B-1----:R-:W-:-:S13]  /*132b0*/  ISETP.GE.AND P6, PT, R27, R2, PT ;  /* 0x000000021b00720c */ /* 0x002fda0003fc6270 */
[----:B------:R-:W-:Y:S05]  /*132c0*/  @P6 BRA `(.L_x_9658) ;  /* 0x0000000400bc6947 */ /* 0x000fea0003800000 */
[----:B0-----:R-:W0:Y:S01]  /*132d0*/  S2R R3, SR_TID.X ;  /* 0x0000000000037919 */ /* 0x001e220000002100 */
[----:B------:R-:W-:Y:S01]  /*132e0*/  IMAD.MOV.U32 R7, RZ, RZ, RZ ;  /* 0x000000ffff077224 */ /* 0x000fe200078e00ff */
[----:B------:R-:W-:Y:S01]  /*132f0*/  ULDC.64 UR4, c[0x0][0x208] ;  /* 0x0000820000047ab9 */ /* 0x000fe20000000a00 */
[----:B0-----:R-:W-:-:S05]  /*13300*/  LOP3.LUT R3, R3, 0x1f, RZ, 0xc0, !PT ;  /* 0x0000001f03037812 */ /* 0x001fca00078ec0ff */
[----:B------:R-:W-:-:S05]  /*13310*/  IMAD.IADD R9, R27, 0x1, R3 ;  /* 0x000000011b097824 */ /* 0x000fca00078e0203 */
[----:B------:R-:W-:-:S13]  /*13320*/  ISETP.GE.OR P6, PT, R9, R2, !P0 ;  /* 0x000000020900720c */ /* 0x000fda00047c6670 */
[----:B------:R-:W0:Y:S08]  /*13330*/  @!P6 LDC.64 R2, c[0x0][0xc80] ;  /* 0x00032000ff02eb82 */ /* 0x000e300000000a00 */
[----:B------:R-:W1:Y:S01]  /*13340*/  @!P6 LDC.64 R4, c[0x0][0xc78] ;  /* 0x00031e00ff04eb82 */ /* 0x000e620000000a00 */
[----:B0-----:R-:W-:-:S05]  /*13350*/  @!P6 IMAD.WIDE R2, R9, 0x4, R2 ;  /* 0x000000040902e825 */ /* 0x001fca00078e0202 */
[----:B------:R1:W2:Y:S02]  /*13360*/  @!P6 LDG.E R7, desc[UR4][R2.64] ;  /* 0x000000040207e981 */ /* 0x0002a4000c1e1900 */
[----:B-1----:R-:W-:-:S04]  /*13370*/  @!P6 IMAD.WIDE R2, R9, 0x4, R4 ;  /* 0x000000040902e825 */ /* 0x002fc800078e0204 */
        /* <DEDUP_REMOVED lines=21> */
.L_x_9724:
[----:B------:R-:W-:Y:S02]  /*134d0*/  ULDC UR4, c[0x0][0xc38] ;  /* 0x00030e0000047ab9 */ /* 0x000fe40000000800 */
[----:B------:R-:W-:-:S04]  /*134e0*/  IMAD.U32 R2, RZ, RZ, UR4 ;  /* 0x00000004ff027e24 */ /* 0x000fc8000f8e00ff */
[----:B-1----:R-:W-:-:S04]  /*134f0*/  IMAD R5, R14, R2, RZ ;  /* 0x000000020e057224 */ /* 0x002fc800078e02ff */
[----:B------:R-:W-:-:S05]  /*13500*/  IMAD.IADD R6, R5, 0x1, R6 ;  /* 0x0000000105067824 */ /* 0x000fca00078e0206 */
[----:B------:R-:W-:-:S13]  /*13510*/  ISETP.GT.AND P6, PT, R6, R0, PT ;  /* 0x000000000600720c */ /* 0x000fda0003fc4270 */
[----:B------:R-:W-:Y:S05]  /*13520*/  @!P6 BRA `(.L_x_9660) ;  /* 0xfffffffc0058e947 */ /* 0x000fea000383ffff */
.L_x_9657:
        /* <DEDUP_REMOVED lines=9> */
.L_x_9729:
[----:B------:R-:W-:-:S13]  /*135c0*/  ISETP.NE.AND P0, PT, R8, RZ, PT ;  /* 0x000000ff0800720c */ /* 0x000fda0003f05270 */
[----:B------:R-:W-:Y:S05]  /*135d0*/  @!P0 BRA `(.L_x_9662) ;  /* 0x0000000000108947 */ /* 0x000fea0003800000 */
[----:B------:R-:W-:Y:S01]  /*135e0*/  UMOV UR4, 0xffffffff ;  /* 0xffffffff00047882 */ /* 0x000fe20000000000 */
[----:B------:R-:W-:Y:S02]  /*135f0*/  VIADD R12, R5, 0xffffffff ;  /* 0xffffffff050c7836 */ /* 0x000fe40000000000 */
[----:B------:R-:W-:Y:S05]  /*13600*/  BRA.DIV UR4, `(.L_x_9663) ;  /* 0x0000002204247947 */ /* 0x000fea000b800000 */
[----:B------:R4:W0:Y:S02]  /*13610*/  SHFL.IDX PT, R24, R3, R12, 0x1f ;  /* 0x00001f0c03187589 */ /* 0x00082400000e0000 */
.L_x_9662:
[----:B--2---:R-:W-:Y:S01]  /*13620*/  IABS R8, R7 ;  /* 0x0000000700087213 */ /* 0x004fe20000000000 */
[----:B0-----:R-:W-:Y:S01]  /*13630*/  IMAD R24, R24, R2, R6 ;  /* 0x0000000218187224 */ /* 0x001fe200078e0206 */
[----:B---3--:R-:W-:Y:S01]  /*13640*/  IABS R6, R4 ;  /* 0x0000000400067213 */ /* 0x008fe20000000000 */
[----:B------:R-:W-:Y:S01]  /*13650*/  IMAD.MOV.U32 R2, RZ, RZ, RZ ;  /* 0x000000ffff027224 */ /* 0x000fe200078e00ff */
[----:B------:R-:W0:Y:S01]  /*13660*/  I2F.RP R9, R8 ;  /* 0x0000000800097306 */ /* 0x000e220000209400 */
[----:B------:R-:W-:Y:S02]  /*13670*/  IMAD.IADD R0, R0, 0x1, -R24 ;  /* 0x0000000100007824 */ /* 0x000fe400078e0a18 */
[----:B------:R-:W-:-:S05]  /*13680*/  IMAD.IADD R27, R5, 0x1, R27 ;  /* 0x00000001051b7824 */ /* 0x000fca00078e021b */
[----:B------:R-:W2:Y:S08]  /*13690*/  I2F.RP R10, R6 ;  /* 0x00000006000a7306 */ /* 0x000eb00000209400 */
[----:B0-----:R-:W4:Y:S08]  /*136a0*/  MUFU.RCP R9, R9 ;  /* 0x0000000900097308 */ /* 0x001f300000001000 */
[----:B--2---:R-:W-:Y:S01]  /*136b0*/  MUFU.RCP R10, R10 ;  /* 0x0000000a000a7308 */ /* 0x004fe20000001000 */
[----:B----4-:R-:W-:-:S07]  /*136c0*/  VIADD R3, R9, 0xffffffe ;  /* 0x0ffffffe09037836 */ /* 0x010fce0000000000 */
[----:B------:R-:W0:Y:S02]  /*136d0*/  F2I.FTZ.U32.TRUNC.NTZ R3, R3 ;  /* 0x0000000300037305 */ /* 0x000e24000021f000 */
[----:B0-----:R-:W-:-:S04]  /*136e0*/  IMAD.MOV R11, RZ, RZ, -R3 ;  /* 0x000000ffff0b7224 */ /* 0x001fc800078e0a03 */
[----:B------:R-:W-:-:S04]  /*136f0*/  IMAD R11, R11, R8, RZ ;  /* 0x000000080b0b7224 */ /* 0x000fc800078e02ff */
[----:B------:R-:W-:Y:S01]  /*13700*/  IMAD.HI.U32 R2, R3, R11, R2 ;  /* 0x0000000b03027227 */ /* 0x000fe200078e0002 */
[----:B------:R-:W-:Y:S02]  /*13710*/  IABS R3, R7 ;  /* 0x0000000700037213 */ /* 0x000fe40000000000 */
[----:B------:R-:W-:-:S03]  /*13720*/  IABS R11, R0 ;  /* 0x00000000000b7213 */ /* 0x000fc60000000000 */
[----:B------:R-:W-:Y:S02]  /*13730*/  IMAD.MOV R12, RZ, RZ, -R3 ;  /* 0x000000ffff0c7224 */ /* 0x000fe400078e0a03 */
[----:B------:R-:W-:-:S04]  /*13740*/  IMAD.HI.U32 R9, R2, R11, RZ ;  /* 0x0000000b02097227 */ /* 0x000fc800078e00ff */
[----:B------:R-:W-:Y:S02]  /*13750*/  IMAD R11, R9, R12, R11 ;  /* 0x0000000c090b7224 */ /* 0x000fe400078e020b */
[----:B------:R-:W-:Y:S02]  /*13760*/  VIADD R12, R10, 0xffffffe ;  /* 0x0ffffffe0a0c7836 */ /* 0x000fe40000000000 */
[----:B------:R-:W-:Y:S01]  /*13770*/  IMAD.MOV.U32 R2, RZ, RZ, RZ ;  /* 0x000000ffff027224 */ /* 0x000fe200078e00ff */
[----:B------:R-:W-:Y:S01]  /*13780*/  ISETP.GT.U32.AND P1, PT, R8, R11, PT ;  /* 0x0000000b0800720c */ /* 0x000fe20003f24070 */
[----:B------:R-:W0:-:S12]  /*13790*/  F2I.FTZ.U32.TRUNC.NTZ R3, R12 ;  /* 0x0000000c00037305 */ /* 0x000e18000021f000 */
[----:B------:R-:W-:Y:S02]  /*137a0*/  @!P1 IMAD.IADD R11, R11, 0x1, -R8 ;  /* 0x000000010b0b9824 */ /* 0x000fe400078e0a08 */
[----:B------:R-:W-:Y:S01]  /*137b0*/  @!P1 VIADD R9, R9, 0x1 ;  /* 0x0000000109099836 */ /* 0x000fe20000000000 */
[----:B------:R-:W-:Y:S02]  /*137c0*/  ISETP.NE.AND P1, PT, R7, RZ, PT ;  /* 0x000000ff0700720c */ /* 0x000fe40003f25270 */
[----:B------:R-:W-:Y:S01]  /*137d0*/  ISETP.GE.U32.AND P0, PT, R11, R8, PT ;  /* 0x000000080b00720c */ /* 0x000fe20003f06070 */
[----:B0-----:R-:W-:Y:S01]  /*137e0*/  IMAD.MOV R11, RZ, RZ, -R3 ;  /* 0x000000ffff0b7224 */ /* 0x001fe200078e0a03 */
[----:B------:R-:W-:-:S03]  /*137f0*/  IABS R8, R4 ;  /* 0x0000000400087213 */ /* 0x000fc60000000000 */
[----:B------:R-:W-:Y:S02]  /*13800*/  IMAD R11, R11, R6, RZ ;  /* 0x000000060b0b7224 */ /* 0x000fe400078e02ff */
[----:B------:R-:W-:Y:S02]  /*13810*/  IMAD.MOV R8, RZ, RZ, -R8 ;  /* 0x000000ffff087224 */ /* 0x000fe400078e0a08 */
[----:B------:R-:W-:Y:S01]  /*13820*/  IMAD.HI.U32 R2, R3, R11, R2 ;  /* 0x0000000b03027227 */ /* 0x000fe200078e0002 */
[----:B------:R-:W-:-:S03]  /*13830*/  LOP3.LUT R3, R0, R7, RZ, 0x3c, !PT ;  /* 0x0000000700037212 */ /* 0x000fc600078e3cff */
[----:B------:R-:W-:Y:S01]  /*13840*/  @P0 VIADD R9, R9, 0x1 ;  /* 0x0000000109090836 */ /* 0x000fe20000000000 */
[----:B------:R-:W-:-:S13]  /*13850*/  ISETP.GE.AND P2, PT, R3, RZ, PT ;  /* 0x000000ff0300720c */ /* 0x000fda0003f46270 */
        /* <DEDUP_REMOVED lines=20> */
[----:B------:R-:W-:Y:S01]  /*139a0*/  IMAD R26, R9, 0x10000, R2 ;  /* 0x00010000091a7824 */ /* 0x000fe200078e0202 */
[----:B------:R-:W-:Y:S06]  /*139b0*/  BRA `(.L_x_9664) ;  /* 0x00000000001c7947 */ /* 0x000fec0003800000 */
.L_x_9658:
[----:B------:R-:W-:Y:S01]  /*139c0*/  UMOV UR4, URZ ;  /* 0x0000003f00047c82 */ /* 0x000fe20008000000 */
[----:B------:R-:W-:Y:S01]  /*139d0*/  UMOV UR5, URZ ;  /* 0x0000003f00057c82 */ /* 0x000fe20008000000 */
[----:B------:R-:W-:Y:S01]  /*139e0*/  ULDC UR6, c[0x0][0xc3c] ;  /* 0x00030f0000067ab9 */ /* 0x000fe20000000800 */
[----:B------:R-:W-:Y:S02]  /*139f0*/  IMAD.MOV.U32 R24, RZ, RZ, R0 ;  /* 0x000000ffff187224 */ /* 0x000fe400078e0000 */
[----:B------:R-:W-:Y:S02]  /*13a00*/  IMAD.U32 R25, RZ, RZ, UR4 ;  /* 0x00000004ff197e24 */ /* 0x000fe4000f8e00ff */
[----:B------:R-:W-:Y:S02]  /*13a10*/  IMAD.U32 R26, RZ, RZ, UR5 ;  /* 0x00000005ff1a7e24 */ /* 0x000fe4000f8e00ff */
[----:B------:R-:W-:-:S07]  /*13a20*/  IMAD.U32 R27, RZ, RZ, UR6 ;  /* 0x00000006ff1b7e24 */ /* 0x000fce000f8e00ff */
.L_x_9664:
[----:B------:R-:W2:Y:S01]  /*13a30*/  S2R R0, SR_TID.X ;  /* 0x0000000000007919 */ /* 0x000ea20000002100 */
[----:B------:R-:W-:Y:S05]  /*13a40*/  WARPSYNC.ALL ;  /* 0x0000000000007948 */ /* 0x000fea0003800000 */
[----:B------:R-:W-:Y:S01]  /*13a50*/  BAR.SYNC.DEFER_BLOCKING 0x4, 0x200 ;  /* 0x0108000000007b1d */ /* 0x000fe20000010000 */
[----:B--2---:R-:W-:-:S04]  /*13a60*/  LOP3.LUT R0, R0, 0x1f, RZ, 0xc0, !PT ;  /* 0x0000001f00007812 */ /* 0x004fc800078ec0ff */
[----:B------:R-:W-:-:S13]  /*13a70*/  ISETP.NE.AND P0, PT, R0, RZ, PT ;  /* 0x000000ff0000720c */ /* 0x000fda0003f05270 */
[----:B0-----:R-:W0:Y:S01]  /*13a80*/  @!P0 S2R R3, SR_CgaCtaId ;  /* 0x0000000000038919 */ /* 0x001e220000008800 */
[----:B------:R-:W-:-:S04]  /*13a90*/  @!P0 MOV R0, 0x400 ;  /* 0x0000040000008802 */ /* 0x000fc80000000f00 */
[----:B0-----:R-:W-:-:S05]  /*13aa0*/  @!P0 LEA R17, R3, R0, 0x18 ;  /* 0x0000000003118211 */ /* 0x001fca00078ec0ff */
[----:B------:R0:W-:Y:S01]  /*13ab0*/  @!P0 STS.128 [R17+0x31cd0], R24 ;  /* 0x031cd01811008388 */ /* 0x0001e20000000c00 */
[----:B------:R-:W-:Y:S06]  /*13ac0*/  BAR.ARV 0x5, 0x200 ;  /* 0x0148000000007b1d */ /* 0x000fec0000002000 */
.L_x_9655:
[----:B------:R-:W-:Y:S02]  /*13ad0*/  ULDC UR4, c[0x0][0xc3c] ;  /* 0x00030f0000047ab9 */ /* 0x000fe40000000800 */
[----:B----4-:R-:W-:-:S13]  /*13ae0*/  ISETP.GE.AND P0, PT, R27, UR4, PT ;  /* 0x000000041b007c0c */ /* 0x010fda000bf06270 */
[----:B------:R-:W-:Y:S05]  /*13af0*/  @!P0 BRA `(.L_x_9665) ;  /* 0xffffffa800788947 */ /* 0x000fea000383ffff */
[----:B------:R-:W-:Y:S05]  /*13b00*/  BSYNC B8 ;  /* 0x0000000000087941 */ /* 0x000fea0003800000 */
.L_x_9561:
[----:B0-2---:R-:W2:Y:S01]  /*13b10*/  LDL.LU R0, [R1+0x34] ;  /* 0x0000340001007983 */ /* 0x005ea20000300800 */
[----:B------:R-:W-:Y:S01]  /*13b20*/  BSSY B0, `(.L_x_9666) ;  /* 0x000000b000007945 */ /* 0x000fe20003800000 */
[----:B-1----:R-:W0:Y:S01]  /*13b30*/  S2R R5, SR_CgaCtaId ;  /* 0x0000000000057919 */ /* 0x002e220000008800 */
[----:B--2---:R-:W-:-:S05]  /*13b40*/  VIADD R0, R0, 0x1 ;  /* 0x0000000100007836 */ /* 0x004fca0000000000 */
[----:B------:R-:W-:-:S04]  /*13b50*/  LEA.HI R2, R0, R0, RZ, 0x1 ;  /* 0x0000000000027211 */ /* 0x000fc800078f08ff */
[----:B------:R-:W-:Y:S02]  /*13b60*/  LOP3.LUT R3, R2, 0xfffffffe, RZ, 0xc0, !PT ;  /* 0xfffffffe02037812 */ /* 0x000fe400078ec0ff */
[----:B------:R-:W-:-:S03]  /*13b70*/  MOV R2, 0x400 ;  /* 0x0000040000027802 */ /* 0x000fc60000000f00 */
[----:B------:R-:W-:Y:S01]  /*13b80*/  IMAD.IADD R0, R0, 0x1, -R3 ;  /* 0x0000000100007824 */ /* 0x000fe200078e0a03 */
[----:B0-----:R-:W-:-:S04]  /*13b90*/  LEA R9, R5, R2, 0x18 ;  /* 0x0000000205097211 */ /* 0x001fc800078ec0ff */
[----:B------:R-:W-:-:S04]  /*13ba0*/  SHF.L.U32 R0, R0, 0x1f, RZ ;  /* 0x0000001f00007819 */ /* 0x000fc800000006ff */
[----:B------:R-:W0:Y:S02]  /*13bb0*/  SYNCS.PHASECHK.TRANS64.TRYWAIT P0, [R9+URZ+0x31c20], R0 ;  /* 0x031c2000090075a7 */ /* 0x000e24000800017f */
[----:B0-----:R-:W-:Y:S05]  /*13bc0*/  @!P0 BRA `(.L_x_9667) ;  /* 0x0000001800dc8947 */ /* 0x001fea0003800000 */
.L_x_9732:
[----:B------:R-:W-:Y:S05]  /*13bd0*/  BSYNC B0 ;  /* 0x0000000000007941 */ /* 0x000fea0003800000 */
.L_x_9666:
[----:B------:R-:W-:-:S03]  /*13be0*/  UMOV UR4, 0xffffffff ;  /* 0xffffffff00047882 */ /* 0x000fc60000000000 */
[----:B------:R-:W-:Y:S05]  /*13bf0*/  BRA.DIV UR4, `(.L_x_9668) ;  /* 0x0000001a04e47947 */ /* 0x000fea000b800000 */
[----:B0-----:R-:W0:Y:S02]  /*13c00*/  S2R R0, SR_TID.X ;  /* 0x0000000000007919 */ /* 0x001e240000002100 */
[----:B0-----:R-:W-:-:S04]  /*13c10*/  SHF.R.U32.HI R0, RZ, 0x5, R0 ;  /* 0x00000005ff007819 */ /* 0x001fc80000011600 */
[----:B------:R-:W-:-:S05]  /*13c20*/  LOP3.LUT R0, R0, 0x3, RZ, 0xc0, !PT ;  /* 0x0000000300007812 */ /* 0x000fca00078ec0ff */
[----:B------:R0:W1:Y:S02]  /*13c30*/  SHFL.IDX PT, R14, R0, RZ, 0x1f ;  /* 0x00001fff000e7589 */ /* 0x00006400000e0000 */
.L_x_9735:
[----:B-1----:R-:W-:Y:S01]  /*13c40*/  ISETP.NE.AND P0, PT, R14, RZ, PT ;  /* 0x000000ff0e00720c */ /* 0x002fe20003f05270 */
[----:B------:R-:W-:-:S12]  /*13c50*/  BSSY B0, `(.L_x_9669) ;  /* 0x0000026000007945 */ /* 0x000fd80003800000 */
[----:B------:R-:W-:Y:S05]  /*13c60*/  @P0 BRA `(.L_x_9670) ;  /* 0x0000000000900947 */ /* 0x000fea0003800000 */
[----:B------:R-:W-:-:S03]  /*13c70*/  UMOV UR4, 0xffffffff ;  /* 0xffffffff00047882 */ /* 0x000fc60000000000 */
[----:B------:R-:W-:Y:S05]  /*13c80*/  BRA.DIV UR4, `(.L_x_9671) ;  /* 0x0000001a04f47947 */ /* 0x000fea000b800000 */
[----:B------:R-:W-:-:S13]  /*13c90*/  ELECT P6, URZ, PT ;  /* 0x00000000003f782f */ /* 0x000fda00038c0000 */
.L_x_9738:
        /* <DEDUP_REMOVED lines=8> */
.L_x_9672:
        /* <DEDUP_REMOVED lines=12> */
.L_x_9739:
[----:B------:R-:W1:Y:S02]  /*13de0*/  SYNCS.PHASECHK.TRANS64.TRYWAIT P0, [R3+URZ], R0 ;  /* 0x00000000030075a7 */ /* 0x000e64000800017f */
[----:B-1----:R-:W-:Y:S05]  /*13df0*/  @!P0 BRA `(.L_x_9674) ;  /* 0x0000001800cc8947 */ /* 0x002fea0003800000 */
.L_x_9740:
[----:B------:R-:W-:Y:S05]  /*13e00*/  @!P2 BRA `(.L_x_9675) ;  /* 0x000000000004a947 */ /* 0x000fea0003800000 */
[----:B------:R-:W-:Y:S01]  /*13e10*/  BPT.TRAP 0x1 ;  /* 0x000000040000795c */ /* 0x000fe20000300000 */
.L_x_9675:
[----:B-1----:R-:W-:-:S04]  /*13e20*/  VIADD R3, R9, 0x31c60 ;  /* 0x00031c6009037836 */ /* 0x002fc80000000000 */
[----:B------:R-:W-:-:S04]  /*13e30*/  IMAD R5, R18, 0x8, R3 ;  /* 0x0000000812057824 */ /* 0x000fc800078e0203 */
[----:B------:R-:W1:Y:S02]  /*13e40*/  SYNCS.PHASECHK.TRANS64.TRYWAIT P0, [R5+URZ], R2 ;  /* 0x00000002050075a7 */ /* 0x000e64000800017f */
[----:B-1----:R-:W-:Y:S05]  /*13e50*/  @!P0 BRA `(.L_x_9676) ;  /* 0x0000001800c88947 */ /* 0x002fea0003800000 */
.L_x_9741:
[----:B------:R-:W-:-:S07]  /*13e60*/  IMAD R3, R4, 0x8, R3 ;  /* 0x0000000804037824 */ /* 0x000fce00078e0203 */
.L_x_9677:
[----:B--2---:R2:W4:Y:S02]  /*13e70*/  SYNCS.PHASECHK.TRANS64.TRYWAIT P0, [R3+URZ], R0 ;  /* 0x00000000030075a7 */ /* 0x004524000800017f */
[----:B----4-:R-:W-:Y:S05]  /*13e80*/  @!P0 NANOSLEEP.SYNCS 0x989680 ;  /* 0x009896800000895d */ /* 0x010fea0003900000 */
[----:B------:R-:W4:Y:S02]  /*13e90*/  @!P0 SYNCS.PHASECHK.TRANS64 P0, [R3+URZ], R0 ;  /* 0x00000000030085a7 */ /* 0x000f24000800007f */
[----:B----4-:R-:W-:Y:S05]  /*13ea0*/  @!P0 BRA `(.L_x_9677) ;  /* 0xfffffffc00f08947 */ /* 0x010fea000383ffff */
.L_x_9670:
[----:B------:R-:W-:Y:S05]  /*13eb0*/  BSYNC B0 ;  /* 0x0000000000007941 */ /* 0x000fea0003800000 */
.L_x_9669:
[----:B------:R-:W-:Y:S05]  /*13ec0*/  EXIT ;  /* 0x000000000000794d */ /* 0x000fea0003800000 */
.L_x_9520:
[----:B0-----:R-:W-:-:S04]  /*13ed0*/  IMAD.U32 R3, RZ, RZ, UR37 ;  /* 0x00000025ff037e24 */ /* 0x001fc8000f8e00ff */
[----:B------:R0:W1:Y:S03]  /*13ee0*/  SYNCS.PHASECHK.TRANS64.TRYWAIT P1, [R3+URZ+0x31c00], R0 ;  /* 0x031c0000030075a7 */ /* 0x000066000802017f */
[----:B-1----:R-:W-:Y:S05]  /*13ef0*/  @!P1 NANOSLEEP.SYNCS 0x989680 ;  /* 0x009896800000995d */ /* 0x002fea0003900000 */
[----:B------:R-:W1:Y:S02]  /*13f00*/  @!P1 SYNCS.PHASECHK.TRANS64 P1, [R3+URZ+0x31c00], R0 ;  /* 0x031c0000030095a7 */ /* 0x000e64000802007f */
[----:B-1----:R-:W-:Y:S05]  /*13f10*/  @!P1 BRA `(.L_x_9520) ;  /* 0xfffffffc00ec9947 */ /* 0x002fea000383ffff */
[----:B------:R-:W-:Y:S05]  /*13f20*/  BRA `(.L_x_9678) ;  /* 0xfffffedc00907947 */ /* 0x000fea000383ffff */
.L_x_9524:
[----:B-1----:R1:W2:Y:S02]  /*13f30*/  SYNCS.PHASECHK.TRANS64.TRYWAIT P2, [R0+URZ+0x31c30], R3 ;  /* 0x031c3003000075a7 */ /* 0x0022a4000804017f */
[----:B--2---:R-:W-:Y:S05]  /*13f40*/  @!P2 NANOSLEEP.SYNCS 0x989680 ;  /* 0x009896800000a95d */ /* 0x004fea0003900000 */
[----:B------:R-:W2:Y:S02]  /*13f50*/  @!P2 SYNCS.PHASECHK.TRANS64 P2, [R0+URZ+0x31c30], R3 ;  /* 0x031c30030000a5a7 */ /* 0x000ea4000804007f */
[----:B--2---:R-:W-:Y:S05]  /*13f60*/  @!P2 BRA `(.L_x_9524) ;  /* 0xfffffffc00f0a947 */ /* 0x004fea000383ffff */
[----:B------:R-:W-:Y:S05]  /*13f70*/  BRA `(.L_x_9523) ;  /* 0xfffffedc00b87947 */ /* 0x000fea000383ffff */
.L_x_9529:
[----:B--2---:R-:W-:-:S04]  /*13f80*/  IMAD.U32 R7, RZ, RZ, UR4 ;  /* 0x00000004ff077e24 */ /* 0x004fc8000f8e00ff */
[----:B------:R2:W3:Y:S03]  /*13f90*/  SYNCS.PHASECHK.TRANS64.TRYWAIT P2, [R7+URZ+0x31c30], R6 ;  /* 0x031c3006070075a7 */ /* 0x0004e6000804017f */
[----:B---3--:R-:W-:Y:S05]  /*13fa0*/  @!P2 NANOSLEEP.SYNCS 0x989680 ;  /* 0x009896800000a95d */ /* 0x008fea0003900000 */
[----:B------:R-:W3:Y:S02]  /*13fb0*/  @!P2 SYNCS.PHASECHK.TRANS64 P2, [R7+URZ+0x31c30], R6 ;  /* 0x031c30060700a5a7 */ /* 0x000ee4000804007f */
[----:B---3--:R-:W-:Y:S05]  /*13fc0*/  @!P2 BRA `(.L_x_9529) ;  /* 0xfffffffc00eca947 */ /* 0x008fea000383ffff */
[----:B------:R-:W-:Y:S05]  /*13fd0*/  BRA `(.L_x_9526) ;  /* 0xffffff2000247947 */ /* 0x000fea000383ffff */
.L_x_9533:
[----:B--2---:R-:W-:-:S04]  /*13fe0*/  IMAD.U32 R7, RZ, RZ, UR4 ;  /* 0x00000004ff077e24 */ /* 0x004fc8000f8e00ff */
[----:B------:R2:W3:Y:S03]  /*13ff0*/  SYNCS.PHASECHK.TRANS64.TRYWAIT P2, [R7+URZ+0x31c50], R6 ;  /* 0x031c5006070075a7 */ /* 0x0004e6000804017f */
[----:B---3--:R-:W-:Y:S05]  /*14000*/  @!P2 NANOSLEEP.SYNCS 0x989680 ;  /* 0x009896800000a95d */ /* 0x008fea0003900000 */
[----:B------:R-:W3:Y:S02]  /*14010*/  @!P2 SYNCS.PHASECHK.TRANS64 P2, [R7+URZ+0x31c50], R6 ;  /* 0x031c50060700a5a7 */ /* 0x000ee4000804007f */
[----:B---3--:R-:W-:Y:S05]  /*14020*/  @!P2 BRA `(.L_x_9533) ;  /* 0xfffffffc00eca947 */ /* 0x008fea000383ffff */
[----:B------:R-:W-:Y:S05]  /*14030*/  BRA `(.L_x_9530) ;  /* 0xffffff3400c47947 */ /* 0x000fea000383ffff */
.L_x_9538:
[----:B---3--:R-:W-:-:S04]  /*14040*/  IMAD.U32 R3, RZ, RZ, UR9 ;  /* 0x00000009ff037e24 */ /* 0x008fc8000f8e00ff */
[----:B------:R3:W4:Y:S03]  /*14050*/  SYNCS.PHASECHK.TRANS64.TRYWAIT P0, [R3+URZ+0x31c50], R0 ;  /* 0x031c5000030075a7 */ /* 0x000726000800017f */
[----:B----4-:R-:W-:Y:S05]  /*14060*/  @!P0 NANOSLEEP.SYNCS 0x989680 ;  /* 0x009896800000895d */ /* 0x010fea0003900000 */
[----:B------:R-:W4:Y:S02]  /*14070*/  @!P0 SYNCS.PHASECHK.TRANS64 P0, [R3+URZ+0x31c50], R0 ;  /* 0x031c5000030085a7 */ /* 0x000f24000800007f */
[----:B----4-:R-:W-:Y:S05]  /*14080*/  @!P0 BRA `(.L_x_9538) ;  /* 0xfffffffc00ec8947 */ /* 0x010fea000383ffff */
[----:B------:R-:W-:Y:S05]  /*14090*/  BRA `(.L_x_9537) ;  /* 0xffffff5c00ec7947 */ /* 0x000fea000383ffff */
.L_x_9575:
        /* <DEDUP_REMOVED lines=11> */
.L_x_9680:
[----:B------:R-:W-:Y:S05]  /*14150*/  BSYNC B0 ;  /* 0x0000000000007941 */ /* 0x000fea0003800000 */
.L_x_9679:
[----:B------:R-:W-:Y:S05]  /*14160*/  BRA `(.L_x_9681) ;  /* 0xffffffb000687947 */ /* 0x000fea000383ffff */
.L_x_9577:
[----:B------:R-:W-:Y:S01]  /*14170*/  BSSY B0, `(.L_x_9682) ;  /* 0x0000006000007945 */ /* 0x000fe20003800000 */
[----:B------:R-:W-:-:S07]  /*14180*/  IMAD.MOV.U32 R15, RZ, RZ, -0x1 ;  /* 0xffffffffff0f7424 */ /* 0x000fce00078e00ff */
[----:B012---:R-:W-:Y:S05]  /*14190*/  WARPSYNC.COLLECTIVE R15, `(.L_x_9683) ;  /* 0x000000000f0c7348 */ /* 0x007fea0003c00000 */
[----:B------:R-:W-:Y:S02]  /*141a0*/  ELECT P6, UR62, PT ;  /* 0x00000000003e782f */ /* 0x000fe400038c0000 */
[----:B------:R-:W-:Y:S01]  /*141b0*/  MOV R14, UR62 ;  /* 0x0000003e000e7c02 */ /* 0x000fe20008000f00 */
[----:B012---:R-:W-:Y:S10]  /*141c0*/  ENDCOLLECTIVE ;  /* 0x000000000000791b */ /* 0x007ff40003800000 */
.L_x_9683:
[----:B------:R-:W-:Y:S05]  /*141d0*/  BSYNC B0 ;  /* 0x0000000000007941 */ /* 0x000fea0003800000 */
.L_x_9682:
[----:B------:R-:W-:Y:S05]  /*141e0*/  BRA `(.L_x_9684) ;  /* 0xffffffb000687947 */ /* 0x000fea000383ffff */
.L_x_9579:
[----:B-1----:R1:W3:Y:S02]  /*141f0*/  SYNCS.PHASECHK.TRANS64.TRYWAIT P0, [R0+URZ+0x31c40], R2 ;  /* 0x031c4002000075a7 */ /* 0x0022e4000800017f */
[----:B---3--:R-:W-:Y:S05]  /*14200*/  @!P0 NANOSLEEP.SYNCS 0x989680 ;  /* 0x009896800000895d */ /* 0x008fea0003900000 */
[----:B------:R-:W3:Y:S02]  /*14210*/  @!P0 SYNCS.PHASECHK.TRANS64 P0, [R0+URZ+0x31c40], R2 ;  /* 0x031c4002000085a7 */ /* 0x000ee4000800007f */
[----:B---3--:R-:W-:Y:S05]  /*14220*/  @!P0 BRA `(.L_x_9579) ;  /* 0xfffffffc00f08947 */ /* 0x008fea000383ffff */
[----:B------:R-:W-:Y:S05]  /*14230*/  BRA `(.L_x_9685) ;  /* 0xffffffb000bc7947 */ /* 0x000fea000383ffff */
.L_x_9583:
[----:B------:R-:W2:Y:S01]  /*14240*/  LDL.LU R11, [R1+0x24] ;  /* 0x00002400010b7983 */ /* 0x000ea20000300800 */
[----:B------:R-:W-:Y:S02]  /*14250*/  IMAD.MOV.U32 R13, RZ, RZ, R4 ;  /* 0x000000ffff0d7224 */ /* 0x000fe400078e0004 */
[----:B------:R-:W-:Y:S02]  /*14260*/  IMAD.MOV.U32 R12, RZ, RZ, RZ ;  /* 0x000000ffff0c7224 */ /* 0x000fe400078e00ff */
[----:B------:R-:W-:Y:S02]  /*14270*/  IMAD.MOV.U32 R15, RZ, RZ, -0x1 ;  /* 0xffffffffff0f7424 */ /* 0x000fe400078e00ff */
        /* <DEDUP_REMOVED lines=8> */
.L_x_9686:
[----:B------:R-:W-:Y:S02]  /*14300*/  IMAD.MOV.U32 R13, RZ, RZ, R0 ;  /* 0x000000ffff0d7224 */ /* 0x000fe400078e0000 */
[----:B------:R-:W-:-:S07]  /*14310*/  IMAD.MOV.U32 R2, RZ, RZ, R14 ;  /* 0x000000ffff027224 */ /* 0x000fce00078e000e */
[----:B------:R-:W-:Y:S05]  /*14320*/  WARPSYNC.COLLECTIVE R15, `(.L_x_9687) ;  /* 0x000000000f087348 */ /* 0x000fea0003c00000 */
[----:B------:R0:W1:Y:S02]  /*14330*/  SHFL.IDX P6, R14, R13, R12, R11 ;  /* 0x0000000c0d0e7389 */ /* 0x00006400000c000b */
[----:B01----:R-:W-:Y:S01]  /*14340*/  ENDCOLLECTIVE ;  /* 0x000000000000791b */ /* 0x003fe20003800000 */
.L_x_9687:
[----:B------:R-:W-:Y:S01]  /*14350*/  ULDC.64 UR4, c[0x0][0x208] ;  /* 0x0000820000047ab9 */ /* 0x000fe20000000a00 */
[----:B------:R-:W-:Y:S02]  /*14360*/  IMAD.MOV.U32 R13, RZ, RZ, R4 ;  /* 0x000000ffff0d7224 */ /* 0x000fe400078e0004 */
[----:B------:R-:W-:Y:S02]  /*14370*/  IMAD.MOV.U32 R12, RZ, RZ, 0x1 ;  /* 0x00000001ff0c7424 */ /* 0x000fe400078e00ff */
[----:B------:R-:W-:-:S05]  /*14380*/  IMAD.MOV.U32 R3, RZ, RZ, R14 ;  /* 0x000000ffff037224 */ /* 0x000fca00078e000e */
[----:B------:R-:W-:-:S05]  /*14390*/  @!P4 LEA R3, P3, R20, R3, 0x1 ;  /* 0x000000031403c211 */ /* 0x000fca00078608ff */
[----:B------:R-:W-:Y:S01]  /*143a0*/  @!P4 IMAD.X R2, RZ, RZ, R2, P3 ;  /* 0x000000ffff02c224 */ /* 0x000fe200018e0602 */
[----:B------:R-:W-:-:S04]  /*143b0*/  ISETP.GE.AND P3, PT, R8, R5, PT ;  /* 0x000000050800720c */ /* 0x000fc80003f66270 */
        /* <DEDUP_REMOVED lines=12> */
.L_x_9688:
[----:B------:R-:W-:Y:S02]  /*14480*/  IMAD.MOV.U32 R13, RZ, RZ, R0 ;  /* 0x000000ffff0d7224 */ /* 0x000fe400078e0000 */
[----:B------:R-:W-:-:S07]  /*14490*/  IMAD.MOV.U32 R2, RZ, RZ, R14 ;  /* 0x000000ffff027224 */ /* 0x000fce00078e000e */
[----:B------:R-:W-:Y:S05]  /*144a0*/  WARPSYNC.COLLECTIVE R15, `(.L_x_9689) ;  /* 0x000000000f087348 */ /* 0x000fea0003c00000 */
[----:B------:R0:W1:Y:S02]  /*144b0*/  SHFL.IDX P6, R14, R13, R12, R11 ;  /* 0x0000000c0d0e7389 */ /* 0x00006400000c000b */
[----:B01----:R-:W-:Y:S01]  /*144c0*/  ENDCOLLECTIVE ;  /* 0x000000000000791b */ /* 0x003fe20003800000 */
.L_x_9689:
        /* <DEDUP_REMOVED lines=18> */
.L_x_9690:
[----:B------:R-:W-:-:S05]  /*145f0*/  VIADD R2, R25, 0x40 ;  /* 0x0000004019027836 */ /* 0x000fca0000000000 */
[----:B------:R-:W-:Y:S01]  /*14600*/  ISETP.GE.AND P3, PT, R2, R5, PT ;  /* 0x000000050200720c */ /* 0x000fe20003f66270 */
[----:B------:R-:W-:Y:S02]  /*14610*/  IMAD.MOV.U32 R13, RZ, RZ, R0 ;  /* 0x000000ffff0d7224 */ /* 0x000fe400078e0000 */
[----:B------:R-:W-:-:S10]  /*14620*/  IMAD.MOV.U32 R2, RZ, RZ, R14 ;  /* 0x000000ffff027224 */ /* 0x000fd400078e000e */
[----:B------:R-:W-:Y:S05]  /*14630*/  WARPSYNC.COLLECTIVE R15, `(.L_x_9691) ;  /* 0x000000000f087348 */ /* 0x000fea0003c00000 */
[----:B------:R0:W1:Y:S02]  /*14640*/  SHFL.IDX P6, R14, R13, R12, R11 ;  /* 0x0000000c0d0e7389 */ /* 0x00006400000c000b */
[----:B01----:R-:W-:Y:S01]  /*14650*/  ENDCOLLECTIVE ;  /* 0x000000000000791b */ /* 0x003fe20003800000 */
.L_x_9691:
        /* <DEDUP_REMOVED lines=18> */
.L_x_9692:
[----:B------:R-:W-:Y:S02]  /*14780*/  IMAD.MOV.U32 R13, RZ, RZ, R0 ;  /* 0x000000ffff0d7224 */ /* 0x000fe400078e0000 */
[----:B------:R-:W-:-:S05]  /*14790*/  VIADD R0, R25, 0x60 ;  /* 0x0000006019007836 */ /* 0x000fca0000000000 */
[----:B------:R-:W-:Y:S01]  /*147a0*/  ISETP.GE.AND P3, PT, R0, R5, PT ;  /* 0x000000050000720c */ /* 0x000fe20003f66270 */
[----:B------:R-:W-:-:S12]  /*147b0*/  IMAD.MOV.U32 R4, RZ, RZ, R14 ;  /* 0x000000ffff047224 */ /* 0x000fd800078e000e */
[----:B------:R-:W-:Y:S05]  /*147c0*/  WARPSYNC.COLLECTIVE R15, `(.L_x_9693) ;  /* 0x000000000f087348 */ /* 0x000fea0003c00000 */
[----:B------:R0:W1:Y:S02]  /*147d0*/  SHFL.IDX P6, R14, R13, R12, R11 ;  /* 0x0000000c0d0e7389 */ /* 0x00006400000c000b */
[----:B01----:R-:W-:Y:S01]  /*147e0*/  ENDCOLLECTIVE ;  /* 0x000000000000791b */ /* 0x003fe20003800000 */
.L_x_9693:
[----:B------:R-:W-:Y:S01]  /*147f0*/  ULDC.64 UR4, c[0x0][0x208] ;  /* 0x0000820000047ab9 */ /* 0x000fe20000000a00 */
[----:B------:R-:W-:Y:S02]  /*14800*/  IMAD.MOV.U32 R13, RZ, RZ, R6 ;  /* 0x000000ffff0d7224 */ /* 0x000fe400078e0006 */
[----:B------:R-:W-:Y:S02]  /*14810*/  IMAD.MOV.U32 R12, RZ, RZ, RZ ;  /* 0x000000ffff0c7224 */ /* 0x000fe400078e00ff */
[----:B------:R-:W-:-:S05]  /*14820*/  IMAD.MOV.U32 R2, RZ, RZ, R14 ;  /* 0x000000ffff027224 */ /* 0x000fca00078e000e */
[----:B------:R-:W-:-:S05]  /*14830*/  @!P3 LEA R2, P5, R20, R2, 0x1 ;  /* 0x000000021402b211 */ /* 0x000fca00078a08ff */
[----:B------:R-:W-:-:S05]  /*14840*/  @!P3 IMAD.X R3, RZ, RZ, R4, P5 ;  /* 0x000000ffff03b224 */ /* 0x000fca00028e0604 */
        /* <DEDUP_REMOVED lines=9> */
.L_x_9694:
[----:B------:R-:W-:-:S05]  /*148e0*/  VIADD R2, R25, 0x80 ;  /* 0x0000008019027836 */ /* 0x000fca0000000000 */
[----:B------:R-:W-:Y:S01]  /*148f0*/  ISETP.GE.AND P3, PT, R2, R5, PT ;  /* 0x000000050200720c */ /* 0x000fe20003f66270 */
[----:B------:R-:W-:Y:S02]  /*14900*/  IMAD.MOV.U32 R13, RZ, RZ, R7 ;  /* 0x000000ffff0d7224 */ /* 0x000fe400078e0007 */
[----:B------:R-:W-:-:S10]  /*14910*/  IMAD.MOV.U32 R0, RZ, RZ, R14 ;  /* 0x000000ffff007224 */ /* 0x000fd400078e000e */
[----:B------:R-:W-:Y:S05]  /*14920*/  WARPSYNC.COLLECTIVE R15, `(.L_x_9695) ;  /* 0x000000000f087348 */ /* 0x000fea0003c00000 */
[----:B------:R0:W1:Y:S02]  /*14930*/  SHFL.IDX P6, R14, R13, R12, R11 ;  /* 0x0000000c0d0e7389 */ /* 0x00006400000c000b */
[----:B01----:R-:W-:Y:S01]  /*14940*/  ENDCOLLECTIVE ;  /* 0x000000000000791b */ /* 0x003fe20003800000 */
.L_x_9695:
[----:B------:R-:W-:Y:S01]  /*14950*/  ULDC.64 UR4, c[0x0][0x208] ;  /* 0x0000820000047ab9 */ /* 0x000fe20000000a00 */
[----:B------:R-:W-:Y:S02]  /*14960*/  IMAD.MOV.U32 R13, RZ, RZ, R6 ;  /* 0x000000ffff0d7224 */ /* 0x000fe400078e0006 */
[----:B------:R-:W-:Y:S02]  /*14970*/  IMAD.MOV.U32 R12, RZ, RZ, 0x1 ;  /* 0x00000001ff0c7424 */ /* 0x000fe400078e00ff */
[----:B------:R-:W-:-:S05]  /*14980*/  IMAD.MOV.U32 R4, RZ, RZ, R14 ;  /* 0x000000ffff047224 */ /* 0x000fca00078e000e */
[----:B------:R-:W-:-:S05]  /*14990*/  @!P3 LEA R4, P5, R20, R4, 0x1 ;  /* 0x000000041404b211 */ /* 0x000fca00078a08ff */
[----:B------:R-:W-:Y:S02]  /*149a0*/  @!P3 IMAD.X R0, RZ, RZ, R0, P5 ;  /* 0x000000ffff00b224 */ /* 0x000fe400028e0600 */
        /* <DEDUP_REMOVED lines=11> */
.L_x_9696:
[----:B------:R-:W-:Y:S02]  /*14a60*/  IMAD.MOV.U32 R13, RZ, RZ, R7 ;  /* 0x000000ffff0d7224 */ /* 0x000fe400078e0007 */
[----:B------:R-:W-:-:S07]  /*14a70*/  IMAD.MOV.U32 R6, RZ, RZ, R14 ;  /* 0x000000ffff067224 */ /* 0x000fce00078e000e */
[----:B------:R-:W-:Y:S05]  /*14a80*/  WARPSYNC.COLLECTIVE R15, `(.L_x_9697) ;  /* 0x000000000f087348 */ /* 0x000fea0003c00000 */
[----:B------:R0:W1:Y:S02]  /*14a90*/  SHFL.IDX P6, R14, R13, R12, R11 ;  /* 0x0000000c0d0e7389 */ /* 0x00006400000c000b */
[----:B01----:R-:W-:Y:S01]  /*14aa0*/  ENDCOLLECTIVE ;  /* 0x000000000000791b */ /* 0x003fe20003800000 */
.L_x_9697:
[----:B------:R-:W-:Y:S01]  /*14ab0*/  IMAD.MOV.U32 R2, RZ, RZ, R14 ;  /* 0x000000ffff027224 */ /* 0x000fe200078e000e */
[----:B------:R-:W-:Y:S06]  /*14ac0*/  BRA `(.L_x_9698) ;  /* 0xffffffb8001c7947 */ /* 0x000fec000383ffff */
.L_x_9586:
[----:B-1----:R1:W2:Y:S02]  /*14ad0*/  SYNCS.PHASECHK.TRANS64.TRYWAIT P0, [R17+URZ+0x31c20], R0 ;  /* 0x031c2000110075a7 */ /* 0x0022a4000800017f */
[----:B--2---:R-:W-:Y:S05]  /*14ae0*/  @!P0 NANOSLEEP.SYNCS 0x989680 ;  /* 0x009896800000895d */ /* 0x004fea0003900000 */
[----:B------:R-:W2:Y:S02]  /*14af0*/  @!P0 SYNCS.PHASECHK.TRANS64 P0, [R17+URZ+0x31c20], R0 ;  /* 0x031c2000110085a7 */ /* 0x000ea4000800007f */
[----:B--2---:R-:W-:Y:S05]  /*14b00*/  @!P0 BRA `(.L_x_9586) ;  /* 0xfffffffc00f08947 */ /* 0x004fea000383ffff */
[----:B------:R-:W-:Y:S05]  /*14b10*/  BRA `(.L_x_9699) ;  /* 0xffffffb800887947 */ /* 0x000fea000383ffff */
.L_x_9595:
[----:B-1----:R1:W2:Y:S02]  /*14b20*/  SYNCS.PHASECHK.TRANS64.TRYWAIT P0, [R3+URZ+0x31c40], R2 ;  /* 0x031c4002030075a7 */ /* 0x0022a4000800017f */
[----:B--2---:R-:W-:Y:S05]  /*14b30*/  @!P0 NANOSLEEP.SYNCS 0x989680 ;  /* 0x009896800000895d */ /* 0x004fea0003900000 */
[----:B------:R-:W2:Y:S02]  /*14b40*/  @!P0 SYNCS.PHASECHK.TRANS64 P0, [R3+URZ+0x31c40], R2 ;  /* 0x031c4002030085a7 */ /* 0x000ea4000800007f */
[----:B--2---:R-:W-:Y:S05]  /*14b50*/  @!P0 BRA `(.L_x_9595) ;  /* 0xfffffffc00f08947 */ /* 0x004fea000383ffff */
[----:B------:R-:W-:Y:S05]  /*14b60*/  BRA `(.L_x_9700) ;  /* 0xffffffbc005c7947 */ /* 0x000fea000383ffff */
.L_x_9602:
[----:B0-----:R0:W1:Y:S02]  /*14b70*/  SYNCS.PHASECHK.TRANS64.TRYWAIT P0, [R2+URZ+0x60], R3 ;  /* 0x00006003020075a7 */ /* 0x001064000800017f */
[----:B-1----:R-:W-:Y:S05]  /*14b80*/  @!P0 NANOSLEEP.SYNCS 0x989680 ;  /* 0x009896800000895d */ /* 0x002fea0003900000 */
[----:B------:R-:W1:Y:S02]  /*14b90*/  @!P0 SYNCS.PHASECHK.TRANS64 P0, [R2+URZ+0x60], R3 ;  /* 0x00006003020085a7 */ /* 0x000e64000800007f */
[----:B-1----:R-:W-:Y:S05]  /*14ba0*/  @!P0 BRA `(.L_x_9602) ;  /* 0xfffffffc00f08947 */ /* 0x002fea000383ffff */
[----:B------:R-:W-:Y:S05]  /*14bb0*/  BRA `(.L_x_9701) ;  /* 0xffffffc000687947 */ /* 0x000fea000383ffff */
.L_x_9612:
[----:B-1----:R1:W2:Y:S02]  /*14bc0*/  SYNCS.PHASECHK.TRANS64.TRYWAIT P0, [R3+URZ+0x31c40], R2 ;  /* 0x031c4002030075a7 */ /* 0x0022a4000800017f */
[----:B--2---:R-:W-:Y:S05]  /*14bd0*/  @!P0 NANOSLEEP.SYNCS 0x989680 ;  /* 0x009896800000895d */ /* 0x004fea0003900000 */
[----:B------:R-:W2:Y:S02]  /*14be0*/  @!P0 SYNCS.PHASECHK.TRANS64 P0, [R3+URZ+0x31c40], R2 ;  /* 0x031c4002030085a7 */ /* 0x000ea4000800007f */
[----:B--2---:R-:W-:Y:S05]  /*14bf0*/  @!P0 BRA `(.L_x_9612) ;  /* 0xfffffffc00f08947 */ /* 0x004fea000383ffff */
[----:B------:R-:W-:Y:S05]  /*14c00*/  BRA `(.L_x_9702) ;  /* 0xffffffc800247947 */ /* 0x000fea000383ffff */
.L_x_9619:
[----:B0-----:R0:W1:Y:S02]  /*14c10*/  SYNCS.PHASECHK.TRANS64.TRYWAIT P0, [R12+URZ+0x60], R28 ;  /* 0x0000601c0c0075a7 */ /* 0x001064000800017f */
[----:B-1----:R-:W-:Y:S05]  /*14c20*/  @!P0 NANOSLEEP.SYNCS 0x989680 ;  /* 0x009896800000895d */ /* 0x002fea0003900000 */
[----:B------:R-:W1:Y:S02]  /*14c30*/  @!P0 SYNCS.PHASECHK.TRANS64 P0, [R12+URZ+0x60], R28 ;  /* 0x0000601c0c0085a7 */ /* 0x000e64000800007f */
[----:B-1----:R-:W-:Y:S05]  /*14c40*/  @!P0 BRA `(.L_x_9619) ;  /* 0xfffffffc00f08947 */ /* 0x002fea000383ffff */
[----:B------:R-:W-:Y:S05]  /*14c50*/  BRA `(.L_x_9703) ;  /* 0xffffffcc00307947 */ /* 0x000fea000383ffff */
.L_x_9629:
[----:B-1----:R1:W2:Y:S02]  /*14c60*/  SYNCS.PHASECHK.TRANS64.TRYWAIT P0, [R2+URZ+0x31c40], R3 ;  /* 0x031c4003020075a7 */ /* 0x0022a4000800017f */
[----:B--2---:R-:W-:Y:S05]  /*14c70*/  @!P0 NANOSLEEP.SYNCS 0x989680 ;  /* 0x009896800000895d */ /* 0x004fea0003900000 */
[----:B------:R-:W2:Y:S02]  /*14c80*/  @!P0 SYNCS.PHASECHK.TRANS64 P0, [R2+URZ+0x31c40], R3 ;  /* 0x031c4003020085a7 */ /* 0x000ea4000800007f */
[----:B--2---:R-:W-:Y:S05]  /*14c90*/  @!P0 BRA `(.L_x_9629) ;  /* 0xfffffffc00f08947 */ /* 0x004fea000383ffff */
[----:B------:R-:W-:Y:S05]  /*14ca0*/  BRA `(.L_x_9704) ;  /* 0xffffffd000bc7947 */ /* 0x000fea000383ffff */
.L_x_9636:
[----:B0-----:R0:W1:Y:S02]  /*14cb0*/  SYNCS.PHASECHK.TRANS64.TRYWAIT P0, [R7+URZ+0x60], R2 ;  /* 0x00006002070075a7 */ /* 0x001064000800017f */
[----:B-1----:R-:W-:Y:S05]  /*14cc0*/  @!P0 NANOSLEEP.SYNCS 0x989680 ;  /* 0x009896800000895d */ /* 0x002fea0003900000 */
[----:B------:R-:W1:Y:S02]  /*14cd0*/  @!P0 SYNCS.PHASECHK.TRANS64 P0, [R7+URZ+0x60], R2 ;  /* 0x00006002070085a7 */ /* 0x000e64000800007f */
[----:B-1----:R-:W-:Y:S05]  /*14ce0*/  @!P0 BRA `(.L_x_9636) ;  /* 0xfffffffc00f08947 */ /* 0x002fea000383ffff */
[----:B------:R-:W-:Y:S05]  /*14cf0*/  BRA `(.L_x_9705) ;  /* 0xffffffd400cc7947 */ /* 0x000fea000383ffff */
.L_x_9648:
[----:B-1----:R1:W2:Y:S02]  /*14d00*/  SYNCS.PHASECHK.TRANS64.TRYWAIT P0, [R3+URZ+0x31c60], R0 ;  /* 0x031c6000030075a7 */ /* 0x0022a4000800017f */
[----:B--2---:R-:W-:Y:S05]  /*14d10*/  @!P0 NANOSLEEP.SYNCS 0x989680 ;  /* 0x009896800000895d */ /* 0x004fea0003900000 */
[----:B------:R-:W2:Y:S02]  /*14d20*/  @!P0 SYNCS.PHASECHK.TRANS64 P0, [R3+URZ+0x31c60], R0 ;  /* 0x031c6000030085a7 */ /* 0x000ea4000800007f */
[----:B--2---:R-:W-:Y:S05]  /*14d30*/  @!P0 BRA `(.L_x_9648) ;  /* 0xfffffffc00f08947 */ /* 0x004fea000383ffff */
[----:B------:R-:W-:Y:S05]  /*14d40*/  BRA `(.L_x_9706) ;  /* 0xffffffdc00487947 */ /* 0x000fea000383ffff */
.L_x_9656:
[----:B------:R-:W-:Y:S01]  /*14d50*/  BSSY B0, `(.L_x_9707) ;  /* 0x0000008000007945 */ /* 0x000fe20003800000 */
[----:B------:R-:W-:Y:S02]  /*14d60*/  IMAD.MOV.U32 R13, RZ, RZ, R24 ;  /* 0x000000ffff0d7224 */ /* 0x000fe400078e0018 */
[----:B------:R-:W-:Y:S02]  /*14d70*/  IMAD.MOV.U32 R12, RZ, RZ, RZ ;  /* 0x000000ffff0c7224 */ /* 0x000fe400078e00ff */
[----:B------:R-:W-:Y:S02]  /*14d80*/  IMAD.MOV.U32 R11, RZ, RZ, 0x1f ;  /* 0x0000001fff0b7424 */ /* 0x000fe400078e00ff */
[----:B------:R-:W-:-:S07]  /*14d90*/  IMAD.MOV.U32 R15, RZ, RZ, -0x1 ;  /* 0xffffffffff0f7424 */ /* 0x000fce00078e00ff */
[----:B0-2---:R-:W-:Y:S05]  /*14da0*/  WARPSYNC.COLLECTIVE R15, `(.L_x_9708) ;  /* 0x000000000f087348 */ /* 0x005fea0003c00000 */
[----:B------:R1:W3:Y:S02]  /*14db0*/  SHFL.IDX P6, R14, R13, R12, R11 ;  /* 0x0000000c0d0e7389 */ /* 0x0002e400000c000b */
[----:B0123--:R-:W-:Y:S01]  /*14dc0*/  ENDCOLLECTIVE ;  /* 0x000000000000791b */ /* 0x00ffe20003800000 */
.L_x_9708:
[----:B------:R-:W-:Y:S05]  /*14dd0*/  BSYNC B0 ;  /* 0x0000000000007941 */ /* 0x000fea0003800000 */
.L_x_9707:
[----:B------:R-:W-:Y:S02]  /*14de0*/  IMAD.MOV.U32 R13, RZ, RZ, R24 ;  /* 0x000000ffff0d7224 */ /* 0x000fe400078e0018 */
[----:B------:R-:W-:Y:S02]  /*14df0*/  IMAD.MOV.U32 R12, RZ, RZ, 0x1 ;  /* 0x00000001ff0c7424 */ /* 0x000fe400078e00ff */
[----:B------:R-:W-:Y:S02]  /*14e00*/  IMAD.MOV.U32 R11, RZ, RZ, 0x1f ;  /* 0x0000001fff0b7424 */ /* 0x000fe400078e00ff */
[----:B------:R-:W-:Y:S02]  /*14e10*/  IMAD.MOV.U32 R15, RZ, RZ, -0x1 ;  /* 0xffffffffff0f7424 */ /* 0x000fe400078e00ff */
[----:B------:R-:W-:Y:S02]  /*14e20*/  IMAD.IADD R7, R27, 0x1, R9 ;  /* 0x000000011b077824 */ /* 0x000fe400078e0209 */
[----:B------:R-:W-:-:S07]  /*14e30*/  IMAD.MOV.U32 R0, RZ, RZ, R14 ;  /* 0x000000ffff007224 */ /* 0x000fce00078e000e */
[----:B------:R-:W-:Y:S05]  /*14e40*/  WARPSYNC.COLLECTIVE R15, `(.L_x_9709) ;  /* 0x000000000f087348 */ /* 0x000fea0003c00000 */
[----:B------:R0:W1:Y:S02]  /*14e50*/  SHFL.IDX P6, R14, R13, R12, R11 ;  /* 0x0000000c0d0e7389 */ /* 0x00006400000c000b */
[----:B01----:R-:W-:Y:S01]  /*14e60*/  ENDCOLLECTIVE ;  /* 0x000000000000791b */ /* 0x003fe20003800000 */
.L_x_9709:
[----:B------:R-:W-:Y:S01]  /*14e70*/  ULDC UR4, c[0x0][0xc3c] ;  /* 0x00030f0000047ab9 */ /* 0x000fe20000000800 */
[----:B------:R-:W-:Y:S01]  /*14e80*/  ULDC.64 UR6, c[0x0][0x208] ;  /* 0x0000820000067ab9 */ /* 0x000fe20000000a00 */
[----:B------:R-:W-:-:S13]  /*14e90*/  ISETP.GE.OR P1, PT, R7, UR4, !P0 ;  /* 0x0000000407007c0c */ /* 0x000fda000c726670 */
[----:B------:R-:W0:Y:S08]  /*14ea0*/  @!P1 LDC.64 R2, c[0x0][0xc80] ;  /* 0x00032000ff029b82 */ /* 0x000e300000000a00 */
[----:B------:R-:W1:Y:S01]  /*14eb0*/  @!P1 LDC.64 R4, c[0x0][0xc78] ;  /* 0x00031e00ff049b82 */ /* 0x000e620000000a00 */
[----:B------:R-:W-:Y:S02]  /*14ec0*/  IMAD.MOV.U32 R11, RZ, RZ, RZ ;  /* 0x000000ffff0b7224 */ /* 0x000fe400078e00ff */
[----:B------:R-:W-:-:S02]  /*14ed0*/  IMAD.MOV.U32 R6, RZ, RZ, R14 ;  /* 0x000000ffff067224 */ /* 0x000fc400078e000e */
        /* <DEDUP_REMOVED lines=8> */
[----:B------:R-:W-:Y:S01]  /*14f60*/  IMAD.MOV.U32 R24, RZ, RZ, RZ ;  /* 0x000000ffff187224 */ /* 0x000fe200078e00ff */
[C---:B------:R-:W-:Y:S02]  /*14f70*/  ISETP.GE.U32.AND P4, PT, R9.reuse, 0x8, PT ;  /* 0x000000080900780c */ /* 0x040fe40003f86070 */
[C---:B------:R-:W-:Y:S01]  /*14f80*/  ISETP.GE.U32.AND P5, PT, R9.reuse, 0x10, PT ;  /* 0x000000100900780c */ /* 0x040fe20003fa6070 */
[----:B--2---:R-:W-:Y:S02]  /*14f90*/  @!P1 IMAD.MOV.U32 R7, RZ, RZ, R8 ;  /* 0x000000ffff079224 */ /* 0x004fe400078e0008 */
[----:B---3--:R-:W-:Y:S01]  /*14fa0*/  @!P1 IMAD.MOV.U32 R4, RZ, RZ, R5 ;  /* 0x000000ffff049224 */ /* 0x008fe200078e0005 */
[----:B------:R-:W-:-:S03]  /*14fb0*/  ISETP.NE.AND P1, PT, R9, RZ, PT ;  /* 0x000000ff0900720c */ /* 0x000fc60003f25270 */
[----:B------:R-:W-:-:S10]  /*14fc0*/  IMAD R13, R4, R7, RZ ;  /* 0x00000007040d7224 */ /* 0x000fd400078e02ff */
[----:B------:R-:W-:Y:S05]  /*14fd0*/  WARPSYNC.COLLECTIVE R15, `(.L_x_9710) ;  /* 0x000000000f087348 */ /* 0x000fea0003c00000 */
[----:B------:R0:W1:Y:S02]  /*14fe0*/  SHFL.UP P6, R14, R13, R12, R11 ;  /* 0x0400000c0d0e7389 */ /* 0x00006400000c000b */
[----:B01----:R-:W-:Y:S01]  /*14ff0*/  ENDCOLLECTIVE ;  /* 0x000000000000791b */ /* 0x003fe20003800000 */
.L_x_9710:
[----:B------:R-:W-:Y:S01]  /*15000*/  IMAD.MOV.U32 R12, RZ, RZ, 0x2 ;  /* 0x00000002ff0c7424 */ /* 0x000fe200078e00ff */
[----:B------:R-:W-:-:S05]  /*15010*/  SEL R14, R14, RZ, P1 ;  /* 0x000000ff0e0e7207 */ /* 0x000fca0000800000 */
[----:B------:R-:W-:-:S04]  /*15020*/  IMAD.IADD R5, R13, 0x1, R14 ;  /* 0x000000010d057824 */ /* 0x000fc800078e020e */
[----:B------:R-:W-:-:S07]  /*15030*/  IMAD.MOV.U32 R13, RZ, RZ, R5 ;  /* 0x000000ffff0d7224 */ /* 0x000fce00078e0005 */
[----:B------:R-:W-:Y:S05]  /*15040*/  WARPSYNC.COLLECTIVE R15, `(.L_x_9711) ;  /* 0x000000000f087348 */ /* 0x000fea0003c00000 */
[----:B------:R0:W1:Y:S02]  /*15050*/  SHFL.UP P6, R14, R13, R12, R11 ;  /* 0x0400000c0d0e7389 */ /* 0x00006400000c000b */
[----:B01----:R-:W-:Y:S01]  /*15060*/  ENDCOLLECTIVE ;  /* 0x000000000000791b */ /* 0x003fe20003800000 */
.L_x_9711:
[----:B------:R-:W-:Y:S01]  /*15070*/  IMAD.MOV.U32 R12, RZ, RZ, 0x4 ;  /* 0x00000004ff0c7424 */ /* 0x000fe200078e00ff */
[----:B------:R-:W-:-:S05]  /*15080*/  SEL R2, R14, RZ, P2 ;  /* 0x000000ff0e027207 */ /* 0x000fca0001000000 */
[----:B------:R-:W-:-:S04]  /*15090*/  IMAD.IADD R2, R5, 0x1, R2 ;  /* 0x0000000105027824 */ /* 0x000fc800078e0202 */
[----:B------:R-:W-:-:S07]  /*150a0*/  IMAD.MOV.U32 R13, RZ, RZ, R2 ;  /* 0x000000ffff0d7224 */ /* 0x000fce00078e0002 */
[----:B------:R-:W-:Y:S05]  /*150b0*/  WARPSYNC.COLLECTIVE R15, `(.L_x_9712) ;  /* 0x000000000f087348 */ /* 0x000fea0003c00000 */
[----:B------:R0:W1:Y:S02]  /*150c0*/  SHFL.UP P6, R14, R13, R12, R11 ;  /* 0x0400000c0d0e7389 */ /* 0x00006400000c000b */
[----:B01----:R-:W-:Y:S01]  /*150d0*/  ENDCOLLECTIVE ;  /* 0x000000000000791b */ /* 0x003fe20003800000 */
.L_x_9712:
[----:B------:R-:W-:Y:S01]  /*150e0*/  IMAD.MOV.U32 R12, RZ, RZ, 0x8 ;  /* 0x00000008ff0c7424 */ /* 0x000fe200078e00ff */
[----:B------:R-:W-:-:S05]  /*150f0*/  SEL R3, R14, RZ, P3 ;  /* 0x000000ff0e037207 */ /* 0x000fca0001800000 */
[----:B------:R-:W-:-:S04]  /*15100*/  IMAD.IADD R8, R2, 0x1, R3 ;  /* 0x0000000102087824 */ /* 0x000fc800078e0203 */
[----:B------:R-:W-:-:S07]  /*15110*/  IMAD.MOV.U32 R13, RZ, RZ, R8 ;  /* 0x000000ffff0d7224 */ /* 0x000fce00078e0008 */
[----:B------:R-:W-:Y:S05]  /*15120*/  WARPSYNC.COLLECTIVE R15, `(.L_x_9713) ;  /* 0x000000000f087348 */ /* 0x000fea0003c00000 */
[----:B------:R0:W1:Y:S02]  /*15130*/  SHFL.UP P6, R14, R13, R12, R11 ;  /* 0x0400000c0d0e7389 */ /* 0x00006400000c000b */
[----:B01----:R-:W-:Y:S01]  /*15140*/  ENDCOLLECTIVE ;  /* 0x000000000000791b */ /* 0x003fe20003800000 */
.L_x_9713:
[----:B------:R-:W-:Y:S01]  /*15150*/  IMAD.MOV.U32 R12, RZ, RZ, 0x10 ;  /* 0x00000010ff0c7424 */ /* 0x000fe200078e00ff */
[----:B------:R-:W-:-:S05]  /*15160*/  SEL R5, R14, RZ, P4 ;  /* 0x000000ff0e057207 */ /* 0x000fca0002000000 */
[----:B------:R-:W-:-:S04]  /*15170*/  IMAD.IADD R5, R8, 0x1, R5 ;  /* 0x0000000108057824 */ /* 0x000fc800078e0205 */
[----:B------:R-:W-:-:S07]  /*15180*/  IMAD.MOV.U32 R13, RZ, RZ, R5 ;  /* 0x000000ffff0d7224 */ /* 0x000fce00078e0005 */
[----:B------:R-:W-:Y:S05]  /*15190*/  WARPSYNC.COLLECTIVE R15, `(.L_x_9714) ;  /* 0x000000000f087348 */ /* 0x000fea0003c00000 */
[----:B------:R0:W1:Y:S02]  /*151a0*/  SHFL.UP P6, R14, R13, R12, R11 ;  /* 0x0400000c0d0e7389 */ /* 0x00006400000c000b */
[----:B01----:R-:W-:Y:S01]  /*151b0*/  ENDCOLLECTIVE ;  /* 0x000000000000791b */ /* 0x003fe20003800000 */
.L_x_9714:
        /* <DEDUP_REMOVED lines=8> */
.L_x_9715:
[----:B------:R-:W-:Y:S05]  /*15240*/  BRA `(.L_x_9716) ;  /* 0xffffffdc00f87947 */ /* 0x000fea000383ffff */
.L_x_9659:
[----:B------:R-:W-:Y:S01]  /*15250*/  BSSY B0, `(.L_x_9717) ;  /* 0x0000007000007945 */ /* 0x000fe20003800000 */
[----:B------:R-:W-:Y:S02]  /*15260*/  IMAD.MOV.U32 R12, RZ, RZ, 0x1 ;  /* 0x00000001ff0c7424 */ /* 0x000fe400078e00ff */
[----:B------:R-:W-:Y:S02]  /*15270*/  IMAD.MOV.U32 R11, RZ, RZ, RZ ;  /* 0x000000ffff0b7224 */ /* 0x000fe400078e00ff */
[----:B------:R-:W-:-:S07]  /*15280*/  IMAD.MOV.U32 R15, RZ, RZ, -0x1 ;  /* 0xffffffffff0f7424 */ /* 0x000fce00078e00ff */
[----:B------:R-:W-:Y:S05]  /*15290*/  WARPSYNC.COLLECTIVE R15, `(.L_x_9718) ;  /* 0x000000000f087348 */ /* 0x000fea0003c00000 */
[----:B------:R0:W1:Y:S02]  /*152a0*/  SHFL.UP P6, R14, R13, R12, R11 ;  /* 0x0400000c0d0e7389 */ /* 0x00006400000c000b */
[----:B01----:R-:W-:Y:S01]  /*152b0*/  ENDCOLLECTIVE ;  /* 0x000000000000791b */ /* 0x003fe20003800000 */
.L_x_9718:
[----:B------:R-:W-:Y:S05]  /*152c0*/  BSYNC B0 ;  /* 0x0000000000007941 */ /* 0x000fea0003800000 */
.L_x_9717:
[----:B------:R-:W-:Y:S01]  /*152d0*/  SEL R14, R14, RZ, P1 ;  /* 0x000000ff0e0e7207 */ /* 0x000fe20000800000 */
[----:B------:R-:W-:Y:S02]  /*152e0*/  IMAD.MOV.U32 R12, RZ, RZ, 0x2 ;  /* 0x00000002ff0c7424 */ /* 0x000fe400078e00ff */
[----:B------:R-:W-:Y:S02]  /*152f0*/  IMAD.MOV.U32 R11, RZ, RZ, RZ ;  /* 0x000000ffff0b7224 */ /* 0x000fe400078e00ff */
[----:B------:R-:W-:Y:S02]  /*15300*/  IMAD.IADD R13, R13, 0x1, R14 ;  /* 0x000000010d0d7824 */ /* 0x000fe400078e020e */
[----:B------:R-:W-:-:S07]  /*15310*/  IMAD.MOV.U32 R15, RZ, RZ, -0x1 ;  /* 0xffffffffff0f7424 */ /* 0x000fce00078e00ff */
[----:B------:R-:W-:Y:S05]  /*15320*/  WARPSYNC.COLLECTIVE R15, `(.L_x_9719) ;  /* 0x000000000f087348 */ /* 0x000fea0003c00000 */
[----:B------:R0:W1:Y:S02]  /*15330*/  SHFL.UP P6, R14, R13, R12, R11 ;  /* 0x0400000c0d0e7389 */ /* 0x00006400000c000b */
[----:B01----:R-:W-:Y:S01]  /*15340*/  ENDCOLLECTIVE ;  /* 0x000000000000791b */ /* 0x003fe20003800000 */
.L_x_9719:
[----:B------:R-:W-:Y:S01]  /*15350*/  IMAD.MOV.U32 R12, RZ, RZ, 0x4 ;  /* 0x00000004ff0c7424 */ /* 0x000fe200078e00ff */
[----:B------:R-:W-:-:S05]  /*15360*/  SEL R2, R14, RZ, P2 ;  /* 0x000000ff0e027207 */ /* 0x000fca0001000000 */
[----:B------:R-:W-:-:S04]  /*15370*/  IMAD.IADD R2, R13, 0x1, R2 ;  /* 0x000000010d027824 */ /* 0x000fc800078e0202 */
[----:B------:R-:W-:-:S07]  /*15380*/  IMAD.MOV.U32 R13, RZ, RZ, R2 ;  /* 0x000000ffff0d7224 */ /* 0x000fce00078e0002 */
[----:B------:R-:W-:Y:S05]  /*15390*/  WARPSYNC.COLLECTIVE R15, `(.L_x_9720) ;  /* 0x000000000f087348 */ /* 0x000fea0003c00000 */
[----:B------:R0:W1:Y:S02]  /*153a0*/  SHFL.UP P6, R14, R13, R12, R11 ;  /* 0x0400000c0d0e7389 */ /* 0x00006400000c000b */
[----:B01----:R-:W-:Y:S01]  /*153b0*/  ENDCOLLECTIVE ;  /* 0x000000000000791b */ /* 0x003fe20003800000 */
.L_x_9720:
[----:B------:R-:W-:Y:S01]  /*153c0*/  IMAD.MOV.U32 R12, RZ, RZ, 0x8 ;  /* 0x00000008ff0c7424 */ /* 0x000fe200078e00ff */
[----:B------:R-:W-:-:S05]  /*153d0*/  SEL R3, R14, RZ, P3 ;  /* 0x000000ff0e037207 */ /* 0x000fca0001800000 */
[----:B------:R-:W-:-:S04]  /*153e0*/  IMAD.IADD R3, R2, 0x1, R3 ;  /* 0x0000000102037824 */ /* 0x000fc800078e0203 */
[----:B------:R-:W-:-:S07]  /*153f0*/  IMAD.MOV.U32 R13, RZ, RZ, R3 ;  /* 0x000000ffff0d7224 */ /* 0x000fce00078e0003 */
[----:B------:R-:W-:Y:S05]  /*15400*/  WARPSYNC.COLLECTIVE R15, `(.L_x_9721) ;  /* 0x000000000f087348 */ /* 0x000fea0003c00000 */
[----:B------:R0:W1:Y:S02]  /*15410*/  SHFL.UP P6, R14, R13, R12, R11 ;  /* 0x0400000c0d0e7389 */ /* 0x00006400000c000b */
[----:B01----:R-:W-:Y:S01]  /*15420*/  ENDCOLLECTIVE ;  /* 0x000000000000791b */ /* 0x003fe20003800000 */
.L_x_9721:
[----:B------:R-:W-:Y:S01]  /*15430*/  IMAD.MOV.U32 R12, RZ, RZ, 0x10 ;  /* 0x00000010ff0c7424 */ /* 0x000fe200078e00ff */
[----:B------:R-:W-:-:S05]  /*15440*/  SEL R14, R14, RZ, P4 ;  /* 0x000000ff0e0e7207 */ /* 0x000fca0002000000 */
[----:B------:R-:W-:-:S04]  /*15450*/  IMAD.IADD R5, R3, 0x1, R14 ;  /* 0x0000000103057824 */ /* 0x000fc800078e020e */
[----:B------:R-:W-:-:S07]  /*15460*/  IMAD.MOV.U32 R13, RZ, RZ, R5 ;  /* 0x000000ffff0d7224 */ /* 0x000fce00078e0005 */
[----:B------:R-:W-:Y:S05]  /*15470*/  WARPSYNC.COLLECTIVE R15, `(.L_x_9722) ;  /* 0x000000000f087348 */ /* 0x000fea0003c00000 */
[----:B------:R0:W1:Y:S02]  /*15480*/  SHFL.UP P6, R14, R13, R12, R11 ;  /* 0x0400000c0d0e7389 */ /* 0x00006400000c000b */
[----:B01----:R-:W-:Y:S01]  /*15490*/  ENDCOLLECTIVE ;  /* 0x000000000000791b */ /* 0x003fe20003800000 */
.L_x_9722:
        /* <DEDUP_REMOVED lines=8> */
.L_x_9723:
[----:B------:R-:W-:Y:S05]  /*15520*/  BRA `(.L_x_9724) ;  /* 0xffffffdc00e87947 */ /* 0x000fea000383ffff */
.L_x_9661:
[----:B------:R-:W-:Y:S01]  /*15530*/  BSSY B0, `(.L_x_9725) ;  /* 0x0000006000007945 */ /* 0x000fe20003800000 */
[----:B------:R-:W-:Y:S01]  /*15540*/  PLOP3.LUT P6, PT, P6, PT, PT, 0x8, 0x0 ;  /* 0x000000000000781c */ /* 0x000fe200037ce170 */
[----:B------:R-:W-:-:S12]  /*15550*/  IMAD.MOV.U32 R15, RZ, RZ, -0x1 ;  /* 0xffffffffff0f7424 */ /* 0x000fd800078e00ff */
[----:B0-----:R-:W-:Y:S05]  /*15560*/  WARPSYNC.COLLECTIVE R15, `(.L_x_9726) ;  /* 0x000000000f087348 */ /* 0x001fea0003c00000 */
[----:B------:R-:W-:Y:S01]  /*15570*/  VOTE.ANY R14, PT, P6 ;  /* 0x00000000000e7806 */ /* 0x000fe200030e0100 */
[----:B0-----:R-:W-:Y:S06]  /*15580*/  ENDCOLLECTIVE ;  /* 0x000000000000791b */ /* 0x001fec0003800000 */
.L_x_9726:
[----:B------:R-:W-:Y:S05]  /*15590*/  BSYNC B0 ;  /* 0x0000000000007941 */ /* 0x000fea0003800000 */
.L_x_9725:
        /* <DEDUP_REMOVED lines=9> */
.L_x_9727:
[----:B------:R-:W-:Y:S02]  /*15630*/  IMAD.MOV.U32 R13, RZ, RZ, R4 ;  /* 0x000000ffff0d7224 */ /* 0x000fe400078e0004 */
[----:B------:R-:W-:-:S07]  /*15640*/  IMAD.MOV.U32 R7, RZ, RZ, R14 ;  /* 0x000000ffff077224 */ /* 0x000fce00078e000e */
[----:B------:R-:W-:Y:S05]  /*15650*/  WARPSYNC.COLLECTIVE R15, `(.L_x_9728) ;  /* 0x000000000f087348 */ /* 0x000fea0003c00000 */
[----:B------:R0:W1:Y:S02]  /*15660*/  SHFL.IDX P6, R14, R13, R12, R11 ;  /* 0x0000000c0d0e7389 */ /* 0x00006400000c000b */
[----:B01----:R-:W-:Y:S01]  /*15670*/  ENDCOLLECTIVE ;  /* 0x000000000000791b */ /* 0x003fe20003800000 */
.L_x_9728:
[----:B------:R-:W-:Y:S01]  /*15680*/  IMAD.MOV.U32 R4, RZ, RZ, R14 ;  /* 0x000000ffff047224 */ /* 0x000fe200078e000e */
[----:B------:R-:W-:Y:S06]  /*15690*/  BRA `(.L_x_9729) ;  /* 0xffffffdc00c87947 */ /* 0x000fec000383ffff */
.L_x_9663:
[----:B------:R-:W-:Y:S01]  /*156a0*/  BSSY B0, `(.L_x_9730) ;  /* 0x0000007000007945 */ /* 0x000fe20003800000 */
[----:B------:R-:W-:Y:S02]  /*156b0*/  IMAD.MOV.U32 R13, RZ, RZ, R3 ;  /* 0x000000ffff0d7224 */ /* 0x000fe400078e0003 */
[----:B------:R-:W-:Y:S02]  /*156c0*/  IMAD.MOV.U32 R11, RZ, RZ, 0x1f ;  /* 0x0000001fff0b7424 */ /* 0x000fe400078e00ff */
[----:B------:R-:W-:-:S07]  /*156d0*/  IMAD.MOV.U32 R15, RZ, RZ, -0x1 ;  /* 0xffffffffff0f7424 */ /* 0x000fce00078e00ff */
[----:B0123--:R-:W-:Y:S05]  /*156e0*/  WARPSYNC.COLLECTIVE R15, `(.L_x_9731) ;  /* 0x000000000f087348 */ /* 0x00ffea0003c00000 */
[----:B------:R4:W0:Y:S02]  /*156f0*/  SHFL.IDX P6, R14, R13, R12, R11 ;  /* 0x0000000c0d0e7389 */ /* 0x00082400000c000b */
[----:B01234-:R-:W-:Y:S01]  /*15700*/  ENDCOLLECTIVE ;  /* 0x000000000000791b */ /* 0x01ffe20003800000 */
.L_x_9731:
[----:B------:R-:W-:Y:S05]  /*15710*/  BSYNC B0 ;  /* 0x0000000000007941 */ /* 0x000fea0003800000 */
.L_x_9730:
[----:B------:R-:W-:Y:S01]  /*15720*/  IMAD.MOV.U32 R24, RZ, RZ, R14 ;  /* 0x000000ffff187224 */ /* 0x000fe200078e000e */
[----:B------:R-:W-:Y:S06]  /*15730*/  BRA `(.L_x_9662) ;  /* 0xffffffdc00b87947 */ /* 0x000fec000383ffff */
.L_x_9667:
[----:B0-----:R0:W1:Y:S02]  /*15740*/  SYNCS.PHASECHK.TRANS64.TRYWAIT P0, [R9+URZ+0x31c20], R0 ;  /* 0x031c2000090075a7 */ /* 0x001064000800017f */
[----:B-1----:R-:W-:Y:S05]  /*15750*/  @!P0 NANOSLEEP.SYNCS 0x989680 ;  /* 0x009896800000895d */ /* 0x002fea0003900000 */
[----:B------:R-:W1:Y:S02]  /*15760*/  @!P0 SYNCS.PHASECHK.TRANS64 P0, [R9+URZ+0x31c20], R0 ;  /* 0x031c2000090085a7 */ /* 0x000e64000800007f */
[----:B-1----:R-:W-:Y:S05]  /*15770*/  @!P0 BRA `(.L_x_9667) ;  /* 0xfffffffc00f08947 */ /* 0x002fea000383ffff */
[----:B------:R-:W-:Y:S05]  /*15780*/  BRA `(.L_x_9732) ;  /* 0xffffffe400107947 */ /* 0x000fea000383ffff */
.L_x_9668:
        /* <DEDUP_REMOVED lines=8> */
[----:B0--3--:R-:W-:Y:S05]  /*15810*/  WARPSYNC.COLLECTIVE R15, `(.L_x_9734) ;  /* 0x000000000f087348 */ /* 0x009fea0003c00000 */
[----:B------:R1:W2:Y:S02]  /*15820*/  SHFL.IDX P6, R14, R13, R12, R11 ;  /* 0x0000000c0d0e7389 */ /* 0x0002a400000c000b */
[----:B0123--:R-:W-:Y:S01]  /*15830*/  ENDCOLLECTIVE ;  /* 0x000000000000791b */ /* 0x00ffe20003800000 */
.L_x_9734:
[----:B------:R-:W-:Y:S05]  /*15840*/  BSYNC B0 ;  /* 0x0000000000007941 */ /* 0x000fea0003800000 */
.L_x_9733:
[----:B------:R-:W-:Y:S05]  /*15850*/  BRA `(.L_x_9735) ;  /* 0xffffffe000f87947 */ /* 0x000fea000383ffff */
.L_x_9671:
[----:B------:R-:W-:Y:S01]  /*15860*/  BSSY B1, `(.L_x_9736) ;  /* 0x0000006000017945 */ /* 0x000fe20003800000 */
[----:B------:R-:W-:-:S07]  /*15870*/  IMAD.MOV.U32 R15, RZ, RZ, -0x1 ;  /* 0xffffffffff0f7424 */ /* 0x000fce00078e00ff */
[----:B0--3--:R-:W-:Y:S05]  /*15880*/  WARPSYNC.COLLECTIVE R15, `(.L_x_9737) ;  /* 0x000000000f0c7348 */ /* 0x009fea0003c00000 */
[----:B------:R-:W-:Y:S02]  /*15890*/  ELECT P6, UR62, PT ;  /* 0x00000000003e782f */ /* 0x000fe400038c0000 */
[----:B------:R-:W-:Y:S01]  /*158a0*/  MOV R14, UR62 ;  /* 0x0000003e000e7c02 */ /* 0x000fe20008000f00 */
[----:B0--3--:R-:W-:Y:S10]  /*158b0*/  ENDCOLLECTIVE ;  /* 0x000000000000791b */ /* 0x009ff40003800000 */
.L_x_9737:
[----:B------:R-:W-:Y:S05]  /*158c0*/  BSYNC B1 ;  /* 0x0000000000017941 */ /* 0x000fea0003800000 */
.L_x_9736:
[----:B------:R-:W-:Y:S05]  /*158d0*/  BRA `(.L_x_9738) ;  /* 0xffffffe000f07947 */ /* 0x000fea000383ffff */
.L_x_9673:
[----:B0-----:R0:W1:Y:S02]  /*158e0*/  SYNCS.PHASECHK.TRANS64.TRYWAIT P0, [R7+URZ], R2 ;  /* 0x00000002070075a7 */ /* 0x001064000800017f */
[----:B-1----:R-:W-:Y:S05]  /*158f0*/  @!P0 NANOSLEEP.SYNCS 0x989680 ;  /* 0x009896800000895d */ /* 0x002fea0003900000 */
[----:B------:R-:W1:Y:S02]  /*15900*/  @!P0 SYNCS.PHASECHK.TRANS64 P0, [R7+URZ], R2 ;  /* 0x00000002070085a7 */ /* 0x000e64000800007f */
[----:B-1----:R-:W-:Y:S05]  /*15910*/  @!P0 BRA `(.L_x_9673) ;  /* 0xfffffffc00f08947 */ /* 0x002fea000383ffff */
[----:B------:R-:W-:Y:S05]  /*15920*/  BRA `(.L_x_9739) ;  /* 0xffffffe4002c7947 */ /* 0x000fea000383ffff */
.L_x_9674:
[----:B-1----:R1:W2:Y:S02]  /*15930*/  SYNCS.PHASECHK.TRANS64.TRYWAIT P0, [R3+URZ], R0 ;  /* 0x00000000030075a7 */ /* 0x0022a4000800017f */
[----:B--2---:R-:W-:Y:S05]  /*15940*/  @!P0 NANOSLEEP.SYNCS 0x989680 ;  /* 0x009896800000895d */ /* 0x004fea0003900000 */
[----:B------:R-:W2:Y:S02]  /*15950*/  @!P0 SYNCS.PHASECHK.TRANS64 P0, [R3+URZ], R0 ;  /* 0x00000000030085a7 */ /* 0x000ea4000800007f */
[----:B--2---:R-:W-:Y:S05]  /*15960*/  @!P0 BRA `(.L_x_9674) ;  /* 0xfffffffc00f08947 */ /* 0x004fea000383ffff */
[----:B------:R-:W-:Y:S05]  /*15970*/  BRA `(.L_x_9740) ;  /* 0xffffffe400207947 */ /* 0x000fea000383ffff */
.L_x_9676:
[----:B-1----:R1:W2:Y:S02]  /*15980*/  SYNCS.PHASECHK.TRANS64.TRYWAIT P0, [R5+URZ], R2 ;  /* 0x00000002050075a7 */ /* 0x0022a4000800017f */
[----:B--2---:R-:W-:Y:S05]  /*15990*/  @!P0 NANOSLEEP.SYNCS 0x989680 ;  /* 0x009896800000895d */ /* 0x004fea0003900000 */
[----:B------:R-:W2:Y:S02]  /*159a0*/  @!P0 SYNCS.PHASECHK.TRANS64 P0, [R5+URZ], R2 ;  /* 0x00000002050085a7 */ /* 0x000ea4000800007f */
[----:B--2---:R-:W-:Y:S05]  /*159b0*/  @!P0 BRA `(.L_x_9676) ;  /* 0xfffffffc00f08947 */ /* 0x004fea000383ffff */
[----:B------:R-:W-:Y:S05]  /*159c0*/  BRA `(.L_x_9741) ;  /* 0xffffffe400247947 */ /* 0x000fea000383ffff */
.L_x_9742:
        /* <DEDUP_REMOVED lines=11> */
.L_x_14861:


//--------------------- .text._ZN7cutlass13device_kernelIN5flash11enable_sm90INS1_16FlashAttnFwdSm90INS1_25CollectiveMainloopFwdSm90ILi2EN4cute5tupleIJNS5_1CILi1EEES8_S8_EEENS6_IJNS7_ILi192EEENS7_ILi144EEENS7_ILi96EEEEEELi96ENS_10bfloat16_tEfNS_4arch4Sm90ELb0ELb0ELb1ELb1ELb0ELb1ELb0ELb0ELb1ELb1ELb1ELb0EEENS1_21CollectiveEpilogueFwdINS6_IJSA_SC_SB_EEES9_SE_SG_Li384ELb1ELb1ELb1ELb0EEENS1_36VarlenDynamicPersistentTileSchedulerILi192ELi144ELi384ELi128ELb1ELb1ELb1ELb0ELb1ELb1EEEEEEEEEvNT_6ParamsE --------------------------
	.section	.text._ZN7cutlass13device_kernelIN5flash11enable_sm90INS1_16FlashAttnFwdSm90INS1_25CollectiveMainloopFwdSm90ILi2EN4cute5tupleIJNS5_1CILi1EEES8_S8_EEENS6_IJNS7_ILi192EEENS7_ILi144EEENS7_ILi96EEEEEELi96ENS_10bfloat16_tEfNS_4arch4Sm90ELb0ELb0ELb1ELb1ELb0ELb1ELb0ELb0ELb1ELb1ELb1ELb0EEENS1_21CollectiveEpilogueFwdINS6_IJSA_SC_SB_EEES9_SE_SG_Li384ELb1ELb1ELb1ELb0EEENS1_36VarlenDynamicPersistentTileSchedulerILi192ELi144ELi384ELi128ELb1ELb1ELb1ELb0ELb1ELb1EEEEEEEEEvNT_6ParamsE,"ax",@progbits
	.align	128
.text._ZN7cutlass13device_kernelIN5flash11enable_sm90INS1_16FlashAttnFwdSm90INS1_25CollectiveMainloopFwdSm90ILi2EN4cute5tupleIJNS5_1CILi1EEES8_S8_EEENS6_IJNS7_ILi192EEENS7_ILi144EEENS7_ILi96EEEEEELi96ENS_10bfloat16_tEfNS_4arch4Sm90ELb0ELb0ELb1ELb1ELb0ELb1ELb0ELb0ELb1ELb1ELb1ELb0EEENS1_21CollectiveEpilogueFwdINS6_IJSA_SC_SB_EEES9_SE_SG_Li384ELb1ELb1ELb1ELb0EEENS1_36VarlenDynamicPersistentTileSchedulerILi192ELi144ELi384ELi128ELb1ELb1ELb1ELb0ELb1ELb1EEEEEEEEEvNT_6ParamsE:
        .type           _ZN7cutlass13device_kernelIN5flash11enable_sm90INS1_16FlashAttnFwdSm90INS1_25CollectiveMainloopFwdSm90ILi2EN4cute5tupleIJNS5_1CILi1EEES8_S8_EEENS6_IJNS7_ILi192EEENS7_ILi144EEENS7_ILi96EEEEEELi96ENS_10bfloat16_tEfNS_4arch4Sm90ELb0ELb0ELb1ELb1ELb0ELb1ELb0ELb0ELb1ELb1ELb1ELb0EEENS1_21CollectiveEpilogueFwdINS6_IJSA_SC_SB_EEES9_SE_SG_Li384ELb1ELb1ELb1ELb0EEENS1_36VarlenDynamicPersistentTileSchedulerILi192ELi144ELi384ELi128ELb1ELb1ELb1ELb0ELb1ELb1EEEEEEEEEvNT_6ParamsE,@function
        .size           _ZN7cutlass13device_kernelIN5flash11enable_sm90INS1_16FlashAttnFwdSm90INS1_25CollectiveMainloopFwdSm90ILi2EN4cute5tupleIJNS5_1CILi1EEES8_S8_EEENS6_IJNS7_ILi192EEENS7_ILi144EEENS7_ILi96EEEEEELi96ENS_10bfloat16_tEfNS_4arch4Sm90ELb0ELb0ELb1ELb1ELb0ELb1ELb0ELb0ELb1ELb1ELb1ELb0EEENS1_21CollectiveEpilogueFwdINS6_IJSA_SC_SB_EEES9_SE_SG_Li384ELb1ELb1ELb1ELb0EEENS1_36VarlenDynamicPersistentTileSchedulerILi192ELi144ELi384ELi128ELb1ELb1ELb1ELb0ELb1ELb1EEEEEEEEEvNT_6ParamsE,(.L_x_14862 - _ZN7cutlass13device_kernelIN5flash11enable_sm90INS1_16FlashAttnFwdSm90INS1_25CollectiveMainloopFwdSm90ILi2EN4cute5tupleIJNS5_1CILi1EEES8_S8_EEENS6_IJNS7_ILi192EEENS7_ILi144EEENS7_ILi96EEEEEELi96ENS_10bfloat16_tEfNS_4arch4Sm90ELb0ELb0ELb1ELb1ELb0ELb1ELb0ELb0ELb1ELb1ELb1ELb0EEENS1_21CollectiveEpilogueFwdINS6_IJSA_SC_SB_EEES9_SE_SG_Li384ELb1ELb1ELb1ELb0EEENS1_36VarlenDynamicPersistentTileSchedulerILi192ELi144ELi384ELi128ELb1ELb1ELb1ELb0ELb1ELb1EEEEEEEEEvNT_6ParamsE)
        .other          _ZN7cutlass13device_kernelIN5flash11enable_sm90INS1_16FlashAttnFwdSm90INS1_25CollectiveMainloopFwdSm90ILi2EN4cute5tupleIJNS5_1CILi1EEES8_S8_EEENS6_IJNS7_ILi192EEENS7_ILi144EEENS7_ILi96EEEEEELi96ENS_10bfloat16_tEfNS_4arch4Sm90ELb0ELb0ELb1ELb1ELb0ELb1ELb0ELb0ELb1ELb1ELb1ELb0EEENS1_21CollectiveEpilogueFwdINS6_IJSA_SC_SB_EEES9_SE_SG_Li384ELb1ELb1ELb1ELb0EEENS1_36VarlenDynamicPersistentTileSchedulerILi192ELi144ELi384ELi128ELb1ELb1ELb1ELb0ELb1ELb1EEEEEEEEEvNT_6ParamsE,@"STO_CUDA_ENTRY STV_DEFAULT"
_ZN7cutlass13device_kernelIN5flash11enable_sm90INS1_16FlashAttnFwdSm90INS1_25CollectiveMainloopFwdSm90ILi2EN4cute5tupleIJNS5_1CILi1EEES8_S8_EEENS6_IJNS7_ILi192EEENS7_ILi144EEENS7_ILi96EEEEEELi96ENS_10bfloat16_tEfNS_4arch4Sm90ELb0ELb0ELb1ELb1ELb0ELb1ELb0ELb0ELb1ELb1ELb1ELb0EEENS1_21CollectiveEpilogueFwdINS6_IJSA_SC_SB_EEES9_SE_SG_Li384ELb1ELb1ELb1ELb0EEENS1_36VarlenDynamicPersistentTileSchedulerILi192ELi144ELi384ELi128ELb1ELb1ELb1ELb0ELb1ELb1EEEEEEEEEvNT_6ParamsE:
        /* <DEDUP_REMOVED lines=23> */
.L_x_9744:
[----:B------:R-:W-:Y:S05]  /*0170*/  BSYNC B0 ;  /* 0x0000000000007941 */ /* 0x000fea0003800000 */
.L_x_9743:
        /* <DEDUP_REMOVED lines=40> */
.L_x_9745:
        /* <DEDUP_REMOVED lines=22> */
.L_x_9746:
        /* <DEDUP_REMOVED lines=18> */
.L_x_9747:
        /* <DEDUP_REMOVED lines=22> */
.L_x_9748:
        /* <DEDUP_REMOVED lines=22> */
.L_x_9749:
        /* <DEDUP_REMOVED lines=9> */
.L_x_9752:
[----:B------:R-:W-:-:S08]  /*09d0*/  NOP ;  /* 0x0000000000007918 */ /* 0x000fd00000000000 */
[----:B------:R-:W0:Y:S02]  /*09e0*/  USETMAXREG.TRY_ALLOC.CTAPOOL UP0, 0xa0 ;  /* 0x000000a0000079c8 */ /* 0x000e240008000600 */
[----:B0-----:R-:W-:-:S13]  /*09f0*/  PLOP3.LUT P0, PT, PT, PT, UP0, 0x80, 0x0 ;  /* 0x000000000000781c */ /* 0x001fda0003f0f008 */
[----:B------:R-:W-:Y:S05]  /*0a00*/  @!P0 BRA `(.L_x_9752) ;  /* 0xfffffffc00f08947 */ /* 0x000fea000383ffff */
[----:B------:R-:W0:Y:S01]  /*0a10*/  S2R R0, SR_TID.X ;  /* 0x0000000000007919 */ /* 0x000e220000002100 */
[----:B------:R-:W1:Y:S01]  /*0a20*/  S2UR UR5, SR_CgaCtaId ;  /* 0x00000000000579c3 */ /* 0x000e620000008800 */
[----:B------:R-:W-:Y:S01]  /*0a30*/  UMOV UR4, 0x400 ;  /* 0x0000040000047882 */ /* 0x000fe20000000000 */
[----:B------:R-:W-:-:S06]  /*0a40*/  LOP3.LUT R19, R19, 0xfffffff7, RZ, 0xc0, !PT ;  /* 0xfffffff713137812 */ /* 0x000fcc00078ec0ff */
[----:B------:R-:W-:Y:S06]  /*0a50*/  BAR.ARV 0x8, 0x200 ;  /* 0x0208000000007b1d */ /* 0x000fec0000002000 */
[----:B-1----:R-:W-:-:S06]  /*0a60*/  ULEA UR4, UR5, UR4, 0x18 ;  /* 0x0000000405047291 */ /* 0x002fcc000f8ec03f */
[----:B------:R-:W-:Y:S01]  /*0a70*/  IMAD.U32 R16, RZ, RZ, UR4 ;  /* 0x00000004ff107e24 */ /* 0x000fe2000f8e00ff */
[----:B0-----:R-:W-:Y:S01]  /*0a80*/  SHF.R.U32.HI R0, RZ, 0x7, R0 ;  /* 0x00000007ff007819 */ /* 0x001fe20000011600 */
[----:B------:R-:W-:-:S03]  /*0a90*/  ULDC UR4, c[0x0][0xc3c] ;  /* 0x00030f0000047ab9 */ /* 0x000fc60000000800 */
[----:B------:R-:W-:-:S13]  /*0aa0*/  ISETP.NE.AND P0, PT, R0, 0x1, PT ;  /* 0x000000010000780c */ /* 0x000fda0003f05270 */
[----:B------:R-:W-:Y:S01]  /*0ab0*/  @P0 LOP3.LUT R19, R19, 0x8, RZ, 0xfc, !PT ;  /* 0x0000000813130812 */ /* 0x000fe200078efcff */
[----:B------:R-:W-:Y:S08]  /*0ac0*/  @!P0 BAR.ARV 0x9, 0x100 ;  /* 0x0244000000008b1d */ /* 0x000ff00000002000 */
[----:B------:R-:W-:Y:S06]  /*0ad0*/  BAR.SYNC.DEFER_BLOCKING 0x5, 0x200 ;  /* 0x0148000000007b1d */ /* 0x000fec0000010000 */
[----:B------:R-:W0:Y:S02]  /*0ae0*/  LDS.128 R108, [R16+0x31cd0] ;  /* 0x031cd000106c7984 */ /* 0x000e240000000c00 */
[----:B------:R-:W-:Y:S06]  /*0af0*/  BAR.ARV 0x4, 0x200 ;  /* 0x0108000000007b1d */ /* 0x000fec0000002000 */
[----:B0-----:R-:W-:-:S13]  /*0b00*/  ISETP.GE.AND P0, PT, R111, UR4, PT ;  /* 0x000000046f007c0c */ /* 0x001fda000bf06270 */
[----:B------:R-:W-:Y:S05]  /*0b10*/  @P0 BRA `(.L_x_9753) ;  /* 0x00000204003c0947 */ /* 0x000fea0003800000 */
[----:B------:R-:W0:Y:S02]  /*0b20*/  S2R R0, SR_TID.X ;  /* 0x0000000000007919 */ /* 0x000e240000002100 */
[----:B0-----:R-:W-:-:S05]  /*0b30*/  VIADD R0, R0, 0xffffff80 ;  /* 0xffffff8000007836 */ /* 0x001fca0000000000 */
[CC--:B------:R-:W-:Y:S02]  /*0b40*/  LEA.HI R13, R0.reuse, R0.reuse, RZ, 0x1 ;  /* 0x00000000000d7211 */ /* 0x0c0fe400078f08ff */
[----:B------:R-:W-:Y:S02]  /*0b50*/  SHF.R.S32.HI R3, RZ, 0x1f, R0 ;  /* 0x0000001fff037819 */ /* 0x000fe40000011400 */
[----:B------:R-:W-:Y:S02]  /*0b60*/  LOP3.LUT R9, R13, 0xfffffffe, RZ, 0xc0, !PT ;  /* 0xfffffffe0d097812 */ /* 0x000fe400078ec0ff */
[CC--:B--2---:R-:W-:Y:S02]  /*0b70*/  LEA.HI R2, R3.reuse, R0.reuse, RZ, 0x7 ;  /* 0x0000000003027211 */ /* 0x0c4fe400078f38ff */
[----:B------:R-:W-:Y:S01]  /*0b80*/  LEA.HI R4, R3, R0, RZ, 0x4 ;  /* 0x0000000003047211 */ /* 0x000fe200078f20ff */
[----:B------:R-:W-:Y:S01]  /*0b90*/  IMAD.IADD R22, R0, 0x1, -R9 ;  /* 0x0000000100167824 */ /* 0x000fe200078e0a09 */
[----:B------:R-:W-:-:S02]  /*0ba0*/  LOP3.LUT R11, R2, 0xffffff80, RZ, 0xc0, !PT ;  /* 0xffffff80020b7812 */ /* 0x000fc400078ec0ff */
[CC--:B------:R-:W-:Y:S01]  /*0bb0*/  LEA.HI R7, R3.reuse, R0.reuse, RZ, 0x2 ;  /* 0x0000000003077211 */ /* 0x0c0fe200078f10ff */
[----:B------:R-:W-:Y:S01]  /*0bc0*/  IMAD.SHL.U32 R24, R22, 0x4, RZ ;  /* 0x0000000416187824 */ /* 0x000fe200078e00ff */
[----:B------:R-:W-:Y:S01]  /*0bd0*/  LEA.HI R6, R3, R0, RZ, 0x5 ;  /* 0x0000000003067211 */ /* 0x000fe200078f28ff */
[----:B------:R-:W-:Y:S01]  /*0be0*/  IMAD.IADD R27, R0, 0x1, -R11 ;  /* 0x00000001001b7824 */ /* 0x000fe200078e0a0b */
[----:B------:R-:W-:Y:S01]  /*0bf0*/  SHF.R.S32.HI R3, RZ, 0x7, R2 ;  /* 0x00000007ff037819 */ /* 0x000fe20000011402 */
[----:B------:R-:W-:Y:S01]  /*0c00*/  VIADD R12, R24, 0x10 ;  /* 0x00000010180c7836 */ /* 0x000fe20000000000 */
[----:B------:R-:W-:Y:S02]  /*0c10*/  LOP3.LUT R5, R4, 0xfffffff0, RZ, 0xc0, !PT ;  /* 0xfffffff004057812 */ /* 0x000fe400078ec0ff */
[----:B------:R-:W-:Y:S01]  /*0c20*/  STL [R1+0xcc], R27 ;  /* 0x0000cc1b01007387 */ /* 0x000fe20000100800 */
[----:B------:R-:W-:Y:S01]  /*0c30*/  LOP3.LUT R9, R7, 0xfffffffc, RZ, 0xc0, !PT ;  /* 0xfffffffc07097812 */ /* 0x000fe200078ec0ff */
[----:B------:R-:W-:Y:S01]  /*0c40*/  IMAD.HI R2, R3, 0x55555556, RZ ;  /* 0x5555555603027827 */ /* 0x000fe200078e02ff */
[----:B------:R-:W-:Y:S01]  /*0c50*/  SHF.R.S32.HI R11, RZ, 0x1f, R7 ;  /* 0x0000001fff0b7819 */ /* 0x000fe20000011407 */
[----:B------:R-:W-:Y:S01]  /*0c60*/  STL [R1+0x48], R24 ;  /* 0x0000481801007387 */ /* 0x000fe20000100800 */
[----:B------:R-:W-:Y:S01]  /*0c70*/  SHF.R.S32.HI R144, RZ, 0x1, R13 ;  /* 0x00000001ff907819 */ /* 0x000fe2000001140d */
[----:B------:R-:W-:Y:S01]  /*0c80*/  IMAD.IADD R5, R0, 0x1, -R5 ;  /* 0x0000000100057824 */ /* 0x000fe200078e0a05 */
[----:B------:R-:W-:Y:S01]  /*0c90*/  LEA.HI R2, R2, R2, RZ, 0x1 ;  /* 0x0000000202027211 */ /* 0x000fe200078f08ff */
[----:B------:R0:W-:Y:S01]  /*0ca0*/  STL [R1+0x64], R12 ;  /* 0x0000640c01007387 */ /* 0x0001e20000100800 */
[----:B------:R-:W-:Y:S01]  /*0cb0*/  IMAD.IADD R9, R0, 0x1, -R9 ;  /* 0x0000000100097824 */ /* 0x000fe200078e0a09 */
[----:B------:R-:W-:-:S02]  /*0cc0*/  SHF.R.S32.HI R0, RZ, 0x2, R7 ;  /* 0x00000002ff007819 */ /* 0x000fc40000011407 */
[----:B------:R-:W2:Y:S01]  /*0cd0*/  LDL.LU R17, [R1+0x38] ;  /* 0x0000380001117983 */ /* 0x000ea20000300800 */
[----:B------:R-:W-:Y:S01]  /*0ce0*/  LEA.HI R13, R13, R144, RZ, 0x1 ;  /* 0x000000900d0d7211 */ /* 0x000fe200078f08ff */
[----:B------:R-:W-:Y:S01]  /*0cf0*/  IMAD R8, R2, -0x3, R3 ;  /* 0xfffffffd02087824 */ /* 0x000fe200078e0203 */
[----:B------:R-:W-:Y:S02]  /*0d00*/  LEA.HI R11, R11, R0, RZ, 0x2 ;  /* 0x000000000b0b7211 */ /* 0x000fe400078f10ff */
[----:B------:R-:W-:Y:S02]  /*0d10*/  LEA.HI R2, R9, R9, RZ, 0x1 ;  /* 0x0000000909027211 */ /* 0x000fe400078f08ff */
[----:B------:R-:W-:Y:S02]  /*0d20*/  LOP3.LUT R11, R11, 0xfffffffc, RZ, 0xc0, !PT ;  /* 0xfffffffc0b0b7812 */ /* 0x000fe400078ec0ff */
[----:B------:R-:W-:Y:S02]  /*0d30*/  LOP3.LUT R13, R13, 0x7fffffe, RZ, 0xc0, !PT ;  /* 0x07fffffe0d0d7812 */ /* 0x000fe400078ec0ff */
[----:B------:R-:W-:Y:S01]  /*0d40*/  SHF.R.S32.HI R7, RZ, 0x4, R4 ;  /* 0x00000004ff077819 */ /* 0x000fe20000011404 */
[----:B------:R-:W-:Y:S01]  /*0d50*/  IMAD.IADD R14, R0, 0x1, -R11 ;  /* 0x00000001000e7824 */ /* 0x000fe200078e0a0b */
[----:B------:R-:W-:Y:S01]  /*0d60*/  LOP3.LUT R2, R2, 0x1ffffffe, RZ, 0xc0, !PT ;  /* 0x1ffffffe02027812 */ /* 0x000fe200078ec0ff */
[----:B------:R-:W-:Y:S01]  /*0d70*/  IMAD.IADD R10, R144, 0x1, -R13 ;  /* 0x00000001900a7824 */ /* 0x000fe200078e0a0d */
[----:B------:R-:W-:-:S02]  /*0d80*/  SHF.R.S32.HI R0, RZ, 0x1f, R5 ;  /* 0x0000001fff007819 */ /* 0x000fc40000011405 */
[----:B------:R-:W-:Y:S01]  /*0d90*/  LEA.HI R4, R4, R7, RZ, 0x1 ;  /* 0x0000000704047211 */ /* 0x000fe200078f08ff */
[----:B------:R-:W-:Y:S01]  /*0da0*/  IMAD.IADD R13, R9, 0x1, -R2 ;  /* 0x00000001090d7824 */ /* 0x000fe200078e0a02 */
[-C--:B------:R-:W-:Y:S01]  /*0db0*/  LEA.HI R2, R0, R5.reuse, RZ, 0x3 ;  /* 0x0000000500027211 */ /* 0x080fe200078f18ff */
[C---:B------:R-:W-:Y:S01]  /*0dc0*/  IMAD R15, R7.reuse, 0x8, R10 ;  /* 0x00000008070f7824 */ /* 0x040fe200078e020a */
[----:B------:R-:W-:Y:S02]  /*0dd0*/  LOP3.LUT R4, R4, 0x1ffffffe, RZ, 0xc0, !PT ;  /* 0x1ffffffe04047812 */ /* 0x000fe400078ec0ff */
[----:B------:R-:W-:Y:S01]  /*0de0*/  SHF.R.S32.HI R9, RZ, 0x1f, R27 ;  /* 0x0000001fff097819 */ /* 0x000fe2000001141b */
[----:B------:R-:W-:Y:S01]  /*0df0*/  IMAD.SHL.U32 R3, R2, 0x10, RZ ;  /* 0x0000001002037824 */ /* 0x000fe200078e00ff */
[----:B------:R-:W-:Y:S01]  /*0e00*/  LEA.HI R0, R0, R5, RZ, 0x2 ;  /* 0x0000000500007211 */ /* 0x000fe200078f10ff */
[----:B------:R-:W-:Y:S01]  /*0e10*/  IMAD.IADD R4, R7, 0x1, -R4 ;  /* 0x0000000107047824 */ /* 0x000fe200078e0a04 */
[----:B------:R-:W-:Y:S01]  /*0e20*/  LEA.HI R10, R9, R27, RZ, 0x2 ;  /* 0x0000001b090a7211 */ /* 0x000fe200078f10ff */
[----:B------:R-:W-:Y:S01]  /*0e30*/  IMAD.IADD R7, R24, 0x1, R12 ;  /* 0x0000000118077824 */ /* 0x000fe200078e020c */
[----:B------:R-:W-:-:S02]  /*0e40*/  SHF.R.S32.HI R6, RZ, 0x5, R6 ;  /* 0x00000005ff067819 */ /* 0x000fc40000011406 */
[----:B------:R-:W-:Y:S02]  /*0e50*/  LOP3.LUT R2, R0, 0x7fffffc, RZ, 0xc0, !PT ;  /* 0x07fffffc00027812 */ /* 0x000fe400078ec0ff */
[----:B------:R-:W-:Y:S02]  /*0e60*/  LOP3.LUT R3, R3, 0x7fffff80, RZ, 0xc0, !PT ;  /* 0x7fffff8003037812 */ /* 0x000fe400078ec0ff */
[--C-:B------:R-:W-:Y:S02]  /*0e70*/  SHF.R.S32.HI R11, RZ, 0x2, R10.reuse ;  /* 0x00000002ff0b7819 */ /* 0x100fe4000001140a */
[----:B0-----:R-:W-:Y:S02]  /*0e80*/  SHF.R.S32.HI R12, RZ, 0x1f, R10 ;  /* 0x0000001fff0c7819 */ /* 0x001fe4000001140a */
[----:B------:R-:W-:Y:S02]  /*0e90*/  SHF.R.S32.HI R0, RZ, 0x2, R0 ;  /* 0x00000002ff007819 */ /* 0x000fe40000011400 */
[----:B------:R-:W-:Y:S01]  /*0ea0*/  SHF.R.S32.HI R18, RZ, 0x1f, R7 ;  /* 0x0000001fff127819 */ /* 0x000fe20000011407 */
[----:B------:R-:W-:Y:S01]  /*0eb0*/  IMAD.IADD R2, R5, 0x1, -R2 ;  /* 0x0000000105027824 */ /* 0x000fe200078e0a02 */
[----:B------:R-:W-:Y:S01]  /*0ec0*/  LEA.HI R12, R12, R11, RZ, 0x3 ;  /* 0x0000000b0c0c7211 */ /* 0x000fe200078f18ff */
[----:B------:R-:W-:-:S02]  /*0ed0*/  IMAD R3, R6, 0x100, R3 ;  /* 0x0000010006037824 */ /* 0x000fc400078e0203 */
[----:B------:R-:W-:Y:S02]  /*0ee0*/  IMAD.SHL.U32 R14, R14, 0x40, RZ ;  /* 0x000000400e0e7824 */ /* 0x000fe400078e00ff */
[----:B------:R-:W-:Y:S01]  /*0ef0*/  IMAD R20, R6, 0x10, R5 ;  /* 0x0000001006147824 */ /* 0x000fe200078e0205 */
[-C--:B------:R-:W-:Y:S01]  /*0f00*/  LEA.HI R5, R18, R7.reuse, RZ, 0x3 ;  /* 0x0000000712057211 */ /* 0x080fe200078f18ff */
[----:B------:R-:W-:Y:S01]  /*0f10*/  IMAD.SHL.U32 R0, R0, 0x40, RZ ;  /* 0x0000004000007824 */ /* 0x000fe200078e00ff */
[----:B------:R-:W-:Y:S01]  /*0f20*/  LEA.HI R18, R18, R7, RZ, 0x5 ;  /* 0x0000000712127211 */ /* 0x000fe200078f28ff */
[----:B------:R-:W-:Y:S01]  /*0f30*/  IMAD R7, R2, 0x10, R3 ;  /* 0x0000001002077824 */ /* 0x000fe200078e0203 */
[----:B------:R-:W-:Y:S01]  /*0f40*/  LOP3.LUT R12, R12, 0xfffffff8, RZ, 0xc0, !PT ;  /* 0xfffffff80c0c7812 */ /* 0x000fe200078ec0ff */
[----:B------:R-:W-:Y:S01]  /*0f50*/  IMAD.SHL.U32 R3, R4, 0x8, RZ ;  /* 0x0000000804037824 */ /* 0x000fe200078e00ff */
[----:B------:R-:W-:Y:S02]  /*0f60*/  LEA.HI R9, R9, R27, RZ, 0x5 ;  /* 0x0000001b09097211 */ /* 0x000fe400078f28ff */
[----:B------:R-:W-:-:S02]  /*0f70*/  LOP3.LUT R26, R14, 0xc0, RZ, 0xc0, !PT ;  /* 0x000000c00e1a7812 */ /* 0x000fc400078ec0ff */
[----:B------:R-:W-:Y:S01]  /*0f80*/  LOP3.LUT R0, R0, 0x40, RZ, 0xc0, !PT ;  /* 0x0000004000007812 */ /* 0x000fe200078ec0ff */
[----:B------:R-:W-:Y:S01]  /*0f90*/  IMAD.IADD R12, R11, 0x1, -R12 ;  /* 0x000000010b0c7824 */ /* 0x000fe200078e0a0c */
[----:B------:R-:W-:Y:S01]  /*0fa0*/  SHF.R.S32.HI R9, RZ, 0x5, R9 ;  /* 0x00000005ff097819 */ /* 0x000fe20000011409 */
[----:B------:R-:W-:Y:S01]  /*0fb0*/  IMAD.SHL.U32 R15, R15, 0x20, RZ ;  /* 0x000000200f0f7824 */ /* 0x000fe200078e00ff */
[----:B------:R-:W-:Y:S02]  /*0fc0*/  LOP3.LUT R4, R26, 0x18, R5, 0xf8, !PT ;  /* 0x000000181a047812 */ /* 0x000fe400078ef805 */
[--C-:B------:R-:W-:Y:S02]  /*0fd0*/  LOP3.LUT R2, R0, 0x8, R3.reuse, 0xf8, !PT ;  /* 0x0000000800027812 */ /* 0x100fe400078ef803 */
[----:B------:R-:W-:Y:S01]  /*0fe0*/  SHF.R.U32.HI R5, RZ, 0x3, R0 ;  /* 0x00000003ff057819 */ /* 0x000fe20000011600 */
[----:B------:R-:W-:Y:S01]  /*0ff0*/  IMAD.U32 R0, R20, 0x20, R3 ;  /* 0x0000002014007824 */ /* 0x000fe200078e0003 */
[----:B------:R-:W-:Y:S01]  /*1000*/  SHF.R.U32.HI R21, RZ, 0x3, R26 ;  /* 0x00000003ff157819 */ /* 0x000fe2000001161a */
[----:B------:R-:W-:Y:S01]  /*1010*/  IMAD R9, R9, 0x10, R12 ;  /* 0x0000001009097824 */ /* 0x000fe200078e020c */
[----:B------:R-:W-:Y:S01]  /*1020*/  STL [R1+0x54], R26 ;  /* 0x0000541a01007387 */ /* 0x000fe20000100800 */
[----:B------:R-:W-:-:S02]  /*1030*/  LOP3.LUT R2, R2, R5, RZ, 0x3c, !PT ;  /* 0x0000000502027212 */ /* 0x000fc400078e3cff */
[----:B------:R-:W-:Y:S01]  /*1040*/  LOP3.LUT R11, R4, R21, RZ, 0x3c, !PT ;  /* 0x00000015040b7212 */ /* 0x000fe200078e3cff */
[----:B------:R-:W-:Y:S01]  /*1050*/  STL [R1+0x5c], R15 ;  /* 0x00005c0f01007387 */ /* 0x000fe20000100800 */
[----:B------:R-:W-:-:S03]  /*1060*/  IMAD R4, R8, 0x40, R9 ;  /* 0x0000004008047824 */ /* 0x000fc600078e0209 */
[----:B------:R-:W-:Y:S01]  /*1070*/  STL [R1+0x58], R21 ;  /* 0x0000581501007387 */ /* 0x000fe20000100800 */
[----:B------:R-:W-:-:S03]  /*1080*/  IMAD.IADD R7, R2, 0x1, R7 ;  /* 0x0000000102077824 */ /* 0x000fc600078e0207 */
[----:B------:R2:W-:Y:S01]  /*1090*/  STL [R1+0xec], R0 ;  /* 0x0000ec0001007387 */ /* 0x0005e20000100800 */
[----:B------:R-:W-:Y:S01]  /*10a0*/  VIADD R2, R16, 0xda00 ;  /* 0x0000da0010027836 */ /* 0x000fe20000000000 */
[----:B------:R-:W-:Y:S01]  /*10b0*/  LOP3.LUT R10, R10, 0x7ffffffc, RZ, 0xc0, !PT ;  /* 0x7ffffffc0a0a7812 */ /* 0x000fe200078ec0ff */
[----:B------:R-:W-:Y:S01]  /*10c0*/  VIADD R5, R24, 0x20 ;  /* 0x0000002018057836 */ /* 0x000fe20000000000 */
[----:B------:R-:W-:Y:S01]  /*10d0*/  STL [R1+0xe4], R4 ;  /* 0x0000e40401007387 */ /* 0x000fe20000100800 */
[----:B------:R-:W-:Y:S02]  /*10e0*/  IMAD.SHL.U32 R22, R22, 0x8, RZ ;  /* 0x0000000816167824 */ /* 0x000fe400078e00ff */
[----:B------:R-:W-:Y:S02]  /*10f0*/  VIADD R3, R24, 0x8 ;  /* 0x0000000818037836 */ /* 0x000fe40000000000 */
[----:B------:R-:W-:-:S04]  /*1100*/  IMAD.IADD R10, R27, 0x1, -R10 ;  /* 0x000000011b0a7824 */ /* 0x000fc800078e0a0a */
[----:B------:R-:W-:-:S04]  /*1110*/  IMAD.SHL.U32 R9, R10, 0x2, RZ ;  /* 0x000000020a097824 */ /* 0x000fc800078e00ff */
[C---:B------:R-:W-:Y:S02]  /*1120*/  VIADD R8, R9.reuse, 0x8 ;  /* 0x0000000809087836 */ /* 0x040fe40000000000 */
[C---:B------:R-:W-:Y:S02]  /*1130*/  VIADD R6, R9.reuse, 0x10 ;  /* 0x0000001009067836 */ /* 0x040fe40000000000 */
[----:B------:R-:W-:Y:S01]  /*1140*/  VIADD R10, R9, 0x28 ;  /* 0x00000028090a7836 */ /* 0x000fe20000000000 */
[----:B------:R-:W-:-:S05]  /*1150*/  SHF.R.S32.HI R18, RZ, 0x5, R18 ;  /* 0x00000005ff127819 */ /* 0x000fca0000011412 */
[----:B------:R-:W-:-:S04]  /*1160*/  IMAD R18, R18, 0x1800, R15 ;  /* 0x0000180012127824 */ /* 0x000fc800078e020f */
[----:B------:R-:W-:Y:S02]  /*1170*/  IMAD.IADD R11, R18, 0x1, R11 ;  /* 0x00000001120b7824 */ /* 0x000fe400078e020b */
[----:B------:R-:W-:Y:S02]  /*1180*/  IMAD.MOV.U32 R156, RZ, RZ, RZ ;  /* 0x000000ffff9c7224 */ /* 0x000fe400078e00ff */
[----:B------:R-:W-:Y:S02]  /*1190*/  IMAD.MOV.U32 R145, RZ, RZ, RZ ;  /* 0x000000ffff917224 */ /* 0x000fe400078e00ff */
[----:B------:R-:W-:Y:S01]  /*11a0*/  IMAD R18, R7, 0x2, R16 ;  /* 0x0000000207127824 */ /* 0x000fe200078e0210 */
[----:B--2---:R-:W-:-:S05]  /*11b0*/  LOP3.LUT R0, R17, 0x1, RZ, 0xfc, !PT ;  /* 0x0000000111007812 */ /* 0x004fca00078efcff */
[----:B------:R0:W-:Y:S04]  /*11c0*/  STL [R1+0x50], R0 ;  /* 0x0000500001007387 */ /* 0x0001e80000100800 */
[----:B------:R-:W-:Y:S04]  /*11d0*/  STL [R1+0xa4], RZ ;  /* 0x0000a4ff01007387 */ /* 0x000fe80000100800 */
[----:B------:R-:W-:Y:S01]  /*11e0*/  STL [R1+0xc8], R2 ;  /* 0x0000c80201007387 */ /* 0x000fe20000100800 */
[----:B0-----:R-:W-:-:S03]  /*11f0*/  SHF.R.S32.HI R0, RZ, 0x1f, R144 ;  /* 0x0000001fff007819 */ /* 0x001fc60000011490 */
[----:B------:R-:W-:Y:S01]  /*1200*/  STL [R1+0x60], RZ ;  /* 0x000060ff01007387 */ /* 0x000fe20000100800 */
[----:B------:R-:W-:-:S03]  /*1210*/  LOP3.LUT R0, R26, 0x8, R22, 0xf8, !PT ;  /* 0x000000081a007812 */ /* 0x000fc600078ef816 */
[----:B------:R0:W-:Y:S01]  /*1220*/  STL [R1+0x68], R5 ;  /* 0x0000680501007387 */ /* 0x0001e20000100800 */
[----:B------:R-:W-:-:S03]  /*1230*/  LOP3.LUT R0, R0, R21, RZ, 0x3c, !PT ;  /* 0x0000001500007212 */ /* 0x000fc600078e3cff */
[----:B------:R1:W-:Y:S01]  /*1240*/  STL [R1+0x6c], R3 ;  /* 0x00006c0301007387 */ /* 0x0003e20000100800 */
[C---:B0-----:R-:W-:Y:S02]  /*1250*/  VIADD R5, R24.reuse, 0x18 ;  /* 0x0000001818057836 */ /* 0x041fe40000000000 */
[----:B-1----:R-:W-:-:S03]  /*1260*/  VIADD R3, R24, 0x28 ;  /* 0x0000002818037836 */ /* 0x002fc60000000000 */
[----:B------:R0:W-:Y:S04]  /*1270*/  STL [R1+0x70], R5 ;  /* 0x0000700501007387 */ /* 0x0001e80000100800 */
[----:B------:R-:W-:Y:S04]  /*1280*/  STL [R1+0x8c], R9 ;  /* 0x00008c0901007387 */ /* 0x000fe80000100800 */
[----:B------:R1:W-:Y:S01]  /*1290*/  STL [R1+0x74], R3 ;  /* 0x0000740301007387 */ /* 0x0003e20000100800 */
[----:B0-----:R-:W-:-:S03]  /*12a0*/  VIADD R5, R9, 0x18 ;  /* 0x0000001809057836 */ /* 0x001fc60000000000 */
[----:B------:R-:W-:Y:S01]  /*12b0*/  STL [R1+0xc0], R8 ;  /* 0x0000c00801007387 */ /* 0x000fe20000100800 */
[----:B-1----:R-:W-:Y:S02]  /*12c0*/  VIADD R3, R9, 0x20 ;  /* 0x0000002009037836 */ /* 0x002fe40000000000 */
[----:B------:R-:W-:Y:S01]  /*12d0*/  IMAD.IADD R9, R15, 0x1, R0 ;  /* 0x000000010f097824 */ /* 0x000fe200078e0200 */
[----:B------:R0:W-:Y:S01]  /*12e0*/  STL [R1+0xbc], R6 ;  /* 0x0000bc0601007387 */ /* 0x0001e20000100800 */
[----:B------:R-:W-:-:S03]  /*12f0*/  SHF.R.S32.HI R0, RZ, 0x1f, R8 ;  /* 0x0000001fff007819 */ /* 0x000fc60000011408 */
[----:B------:R-:W-:Y:S04]  /*1300*/  STL [R1+0xac], R10 ;  /* 0x0000ac0a01007387 */ /* 0x000fe80000100800 */
[----:B------:R1:W-:Y:S01]  /*1310*/  STL [R1+0xb8], R5 ;  /* 0x0000b80501007387 */ /* 0x0003e20000100800 */
[----:B0-----:R-:W-:-:S03]  /*1320*/  SHF.R.S32.HI R6, RZ, 0x1f, R6 ;  /* 0x0000001fff067819 */ /* 0x001fc60000011406 */
[----:B------:R-:W-:Y:S04]  /*1330*/  STL [R1+0x88], R9 ;  /* 0x0000880901007387 */ /* 0x000fe80000100800 */
[----:B------:R-:W-:Y:S01]  /*1340*/  STL [R1+0xb4], R3 ;  /* 0x0000b40301007387 */ /* 0x000fe20000100800 */
[----:B-1----:R-:W-:-:S03]  /*1350*/  SHF.R.S32.HI R5, RZ, 0x1f, R5 ;  /* 0x0000001fff057819 */ /* 0x002fc60000011405 */
[----:B------:R0:W-:Y:S01]  /*1360*/  STL [R1+0xdc], R0 ;  /* 0x0000dc0001007387 */ /* 0x0001e20000100800 */
[----:B------:R-:W-:-:S03]  /*1370*/  IMAD R2, R11, 0x2, R2 ;  /* 0x000000020b027824 */ /* 0x000fc600078e0202 */
[----:B------:R-:W-:Y:S01]  /*1380*/  STL [R1+0xd8], R6 ;  /* 0x0000d80601007387 */ /* 0x000fe20000100800 */
[----:B0-----:R-:W-:-:S03]  /*1390*/  SHF.R.S32.HI R0, RZ, 0x1f, R3 ;  /* 0x0000001fff007819 */ /* 0x001fc60000011403 */
[----:B------:R-:W-:Y:S04]  /*13a0*/  STL [R1+0xd4], R5 ;  /* 0x0000d40501007387 */ /* 0x000fe80000100800 */
[----:B------:R0:W-:Y:S04]  /*13b0*/  STL [R1+0xd0], R0 ;  /* 0x0000d00001007387 */ /* 0x0001e80000100800 */
[----:B------:R1:W-:Y:S01]  /*13c0*/  STL [R1+0xe0], R2 ;  /* 0x0000e00201007387 */ /* 0x0003e20000100800 */
[----:B0-----:R-:W-:-:S05]  /*13d0*/  IMAD R0, R13, 0x8, R4 ;  /* 0x000000080d007824 */ /* 0x001fca00078e0204 */
[----:B------:R1:W-:Y:S01]  /*13e0*/  STL [R1+0xe8], R0 ;  /* 0x0000e80001007387 */ /* 0x0003e20000100800 */
[----:B------:R-:W-:-:S07]  /*13f0*/  IMAD.MOV.U32 R17, RZ, RZ, RZ ;  /* 0x000000ffff117224 */ /* 0x000fce00078e00ff */
.L_x_9899:
[----:B012-4-:R-:W0:Y:S02]  /*1400*/  LDC.64 R2, c[0x0][0xc88] ;  /* 0x00032200ff027b82 */ /* 0x017e240000000a00 */
        /* <DEDUP_REMOVED lines=9> */
[----:B------:R-:W-:Y:S01]  /*14a0*/  IMAD.MOV.U32 R71, RZ, RZ, RZ ;  /* 0x000000ffff477224 */ /* 0x000fe200078e00ff */
[----:B------:R-:W-:-:S02]  /*14b0*/  ISETP.NE.AND.EX P1, PT, RZ, UR5, PT, P1 ;  /* 0x00000005ff007c0c */ /* 0x000fc4000bf25310 */
[----:B------:R-:W-:Y:S02]  /*14c0*/  ISETP.NE.AND.EX P0, PT, RZ, UR7, PT, P0 ;  /* 0x00000007ff007c0c */ /* 0x000fe4000bf05300 */
        /* <DEDUP_REMOVED lines=8> */
[----:B------:R0:W-:Y:S01]  /*1550*/  STL [R1+0xc4], R0 ;  /* 0x0000c40001007387 */ /* 0x0001e20000100800 */
[C---:B------:R-:W-:Y:S02]  /*1560*/  IADD3 R8, P3, R29.reuse, UR6, RZ ;  /* 0x000000061d087c10 */ /* 0x040fe4000ff7e0ff */
[----:B------:R-:W-:Y:S01]  /*1570*/  ISETP.NE.AND.EX P2, PT, RZ, UR9, PT, P2 ;  /* 0x00000009ff007c0c */ /* 0x000fe2000bf45320 */
[----:B------:R0:W5:Y:S01]  /*1580*/  @P1 LDG.E R11, desc[UR60][R4.64] ;  /* 0x0000003c040b1981 */ /* 0x000162000c1e1900 */
[----:B------:R-:W-:Y:S01]  /*1590*/  IMAD.U32 R112, RZ, RZ, UR4 ;  /* 0x00000004ff707e24 */ /* 0x000fe2000f8e00ff */
[C---:B------:R-:W-:Y:S01]  /*15a0*/  IADD3.X R9, R28.reuse, UR7, RZ, P3, !PT ;  /* 0x000000071c097c10 */ /* 0x040fe20009ffe4ff */
[----:B------:R-:W-:Y:S01]  /*15b0*/  ULDC.64 UR4, c[0x0][0x418] ;  /* 0x0001060000047ab9 */ /* 0x000fe20000000a00 */
[----:B------:R0:W-:Y:S04]  /*15c0*/  STL [R1+0x9c], R29 ;  /* 0x00009c1d01007387 */ /* 0x0001e80000100800 */
[----:B------:R0:W5:Y:S04]  /*15d0*/  @P0 LDG.E R71, desc[UR60][R8.64] ;  /* 0x0000003c08470981 */ /* 0x000168000c1e1900 */
[----:B------:R-:W-:Y:S01]  /*15e0*/  @P2 IADD3 R6, P1, R29, UR8, RZ ;  /* 0x000000081d062c10 */ /* 0x000fe2000ff3e0ff */
[----:B------:R-:W-:Y:S01]  /*15f0*/  UISETP.NE.U32.AND UP0, UPT, UR4, URZ, UPT ;  /* 0x0000003f0400728c */ /* 0x000fe2000bf05070 */
[----:B------:R0:W-:Y:S02]  /*1600*/  STL [R1+0xa0], R28 ;  /* 0x0000a01c01007387 */ /* 0x0001e40000100800 */
[----:B------:R-:W-:Y:S01]  /*1610*/  @P2 IADD3.X R7, R28, UR9, RZ, P1, !PT ;  /* 0x000000091c072c10 */ /* 0x000fe20008ffe4ff */
[----:B------:R-:W-:-:S04]  /*1620*/  ULDC UR4, c[0x0][0x424] ;  /* 0x0001090000047ab9 */ /* 0x000fc80000000800 */
[----:B------:R0:W5:Y:S01]  /*1630*/  @P2 LDG.E R112, desc[UR60][R6.64] ;  /* 0x0000003c06702981 */ /* 0x000162000c1e1900 */
        /* <DEDUP_REMOVED lines=17> */
.L_x_9754:
[C---:B------:R-:W-:Y:S01]  /*1750*/  LOP3.LUT R32, R110.reuse, 0xffff, RZ, 0xc0, !PT ;  /* 0x0000ffff6e207812 */ /* 0x040fe200078ec0ff */
[----:B------:R-:W-:Y:S01]  /*1760*/  ULDC.64 UR4, c[0x0][0xa20] ;  /* 0x0002880000047ab9 */ /* 0x000fe20000000a00 */
[----:B------:R0:W-:Y:S01]  /*1770*/  STL [R1+0xa8], R109 ;  /* 0x0000a86d01007387 */ /* 0x0001e20000100800 */
[----:B------:R-:W-:Y:S02]  /*1780*/  ISETP.NE.U32.AND P1, PT, RZ, UR4, PT ;  /* 0x00000004ff007c0c */ /* 0x000fe4000bf25070 */
[C---:B------:R-:W-:Y:S01]  /*1790*/  LOP3.LUT R3, R110.reuse, 0xff000000, RZ, 0xc0, !PT ;  /* 0xff0000006e037812 */ /* 0x040fe200078ec0ff */
[----:B------:R0:W-:Y:S01]  /*17a0*/  STL [R1+0x90], R32 ;  /* 0x0000902001007387 */ /* 0x0001e20000100800 */
[----:B------:R-:W-:Y:S02]  /*17b0*/  ISETP.NE.AND.EX P1, PT, RZ, UR5, PT, P1 ;  /* 0x00000005ff007c0c */ /* 0x000fe4000bf25310 */
[----:B------:R-:W-:Y:S02]  /*17c0*/  LOP3.LUT R0, R110, 0xff0000, RZ, 0xc0, !PT ;  /* 0x00ff00006e007812 */ /* 0x000fe400078ec0ff */
[----:B------:R-:W-:-:S04]  /*17d0*/  SHF.R.U32.HI R3, RZ, 0x8, R3 ;  /* 0x00000008ff037819 */ /* 0x000fc80000011603 */
[----:B------:R-:W-:-:S05]  /*17e0*/  LEA.HI R10, R0, R3, RZ, 0x10 ;  /* 0x00000003000a7211 */ /* 0x000fca00078f80ff */
[----:B0-----:R-:W-:Y:S05]  /*17f0*/  @!P1 BRA `(.L_x_9755) ;  /* 0x0000000000109947 */ /* 0x001fea0003800000 */
[----:B------:R-:W-:-:S04]  /*1800*/  IADD3 R4, P0, R29, UR4, RZ ;  /* 0x000000041d047c10 */ /* 0x000fc8000ff1e0ff */
[----:B------:R-:W-:-:S05]  /*1810*/  IADD3.X R5, R28, UR5, RZ, P0, !PT ;  /* 0x000000051c057c10 */ /* 0x000fca00087fe4ff */
[----:B------:R0:W5:Y:S01]  /*1820*/  LDG.E R26, desc[UR60][R4.64] ;  /* 0x0000003c041a7981 */ /* 0x000162000c1e1900 */
[----:B------:R-:W-:Y:S05]  /*1830*/  BRA `(.L_x_9756) ;  /* 0x0000000000107947 */ /* 0x000fea0003800000 */
.L_x_9755:
[----:B------:R-:W-:Y:S05]  /*1840*/  @!P0 BRA `(.L_x_9756) ;  /* 0x00000000000c8947 */ /* 0x000fea0003800000 */
[----:B------:R-:W2:Y:S04]  /*1850*/  LDG.E R3, desc[UR60][R8.64] ;  /* 0x0000003c08037981 */ /* 0x000ea8000c1e1900 */
[----:B------:R-:W2:Y:S02]  /*1860*/  LDG.E R26, desc[UR60][R8.64+0x4] ;  /* 0x0000043c081a7981 */ /* 0x000ea4000c1e1900 */
[----:B--2---:R-:W-:-:S07]  /*1870*/  IMAD.IADD R26, R26, 0x1, -R3 ;  /* 0x000000011a1a7824 */ /* 0x004fce00078e0a03 */
.L_x_9756:
[----:B------:R-:W-:Y:S02]  /*1880*/  ULDC.64 UR4, c[0x0][0xa10] ;  /* 0x0002840000047ab9 */ /* 0x000fe40000000a00 */
[----:B------:R-:W-:-:S04]  /*1890*/  ISETP.NE.U32.AND P0, PT, RZ, UR4, PT ;  /* 0x00000004ff007c0c */ /* 0x000fc8000bf05070 */
[----:B------:R-:W-:Y:S01]  /*18a0*/  ISETP.NE.AND.EX P0, PT, RZ, UR5, PT, P0 ;  /* 0x00000005ff007c0c */ /* 0x000fe2000bf05300 */
[----:B------:R-:W-:-:S12]  /*18b0*/  ULDC.64 UR4, c[0x0][0xa30] ;  /* 0x00028c0000047ab9 */ /* 0x000fd80000000a00 */
[----:B0-----:R-:W0:Y:S01]  /*18c0*/  @P0 LDC.64 R4, c[0x0][0xa10] ;  /* 0x00028400ff040b82 */ /* 0x001e220000000a00 */
[----:B------:R-:W-:-:S04]  /*18d0*/  ISETP.NE.U32.AND P1, PT, RZ, UR4, PT ;  /* 0x00000004ff007c0c */ /* 0x000fc8000bf25070 */
[----:B------:R-:W-:Y:S01]  /*18e0*/  ISETP.NE.AND.EX P1, PT, RZ, UR5, PT, P1 ;  /* 0x00000005ff007c0c */ /* 0x000fe2000bf25310 */
[----:B0-----:R-:W-:-:S05]  /*18f0*/  @P0 IMAD.WIDE R4, R27, 0x4, R4 ;  /* 0x000000041b040825 */ /* 0x001fca00078e0204 */
[----:B------:R-:W2:Y:S04]  /*1900*/  @P0 LDG.E R0, desc[UR60][R4.64] ;  /* 0x0000003c04000981 */ /* 0x000ea8000c1e1900 */
[----:B------:R-:W2:Y:S03]  /*1910*/  @P0 LDG.E R3, desc[UR60][R4.64+0x4] ;  /* 0x0000043c04030981 */ /* 0x000ea6000c1e1900 */
[----:B------:R-:W-:Y:S01]  /*1920*/  @P1 IADD3 R6, P2, R29, UR4, RZ ;  /* 0x000000041d061c10 */ /* 0x000fe2000ff5e0ff */
[----:B-----5:R-:W-:-:S03]  /*1930*/  IMAD.MOV.U32 R107, RZ, RZ, R26 ;  /* 0x000000ffff6b7224 */ /* 0x020fc600078e001a */
[----:B------:R-:W-:-:S05]  /*1940*/  @P1 IADD3.X R7, R28, UR5, RZ, P2, !PT ;  /* 0x000000051c071c10 */ /* 0x000fca00097fe4ff */
[----:B------:R0:W5:Y:S01]  /*1950*/  @P1 LDG.E R107, desc[UR60][R6.64] ;  /* 0x0000003c066b1981 */ /* 0x000162000c1e1900 */
[----:B------:R-:W-:Y:S01]  /*1960*/  LOP3.LUT R12, R10, 0xff, RZ, 0xc0, !PT ;  /* 0x000000ff0a0c7812 */ /* 0x000fe200078ec0ff */
[----:B------:R-:W-:Y:S01]  /*1970*/  IMAD.IADD R11, R26, 0x1, -R11 ;  /* 0x000000011a0b7824 */ /* 0x000fe200078e0a0b */
[----:B------:R-:W-:Y:S01]  /*1980*/  SHF.R.U32.HI R8, RZ, 0x10, R10 ;  /* 0x00000010ff087819 */ /* 0x000fe2000001160a */
[----:B------:R-:W-:Y:S01]  /*1990*/  BSSY B0, `(.L_x_9757) ;  /* 0x000002b000007945 */ /* 0x000fe20003800000 */
[----:B------:R-:W-:Y:S01]  /*19a0*/  LOP3.LUT R19, R19, 0xfffffffb, RZ, 0xc0, !PT ;  /* 0xfffffffb13137812 */ /* 0x000fe200078ec0ff */
[----:B------:R0:W-:Y:S04]  /*19b0*/  STL [R1+0xb0], R12 ;  /* 0x0000b00c01007387 */ /* 0x0001e80000100800 */
[----:B------:R0:W-:Y:S01]  /*19c0*/  STL [R1+0x94], R8 ;  /* 0x0000940801007387 */ /* 0x0001e20000100800 */
[----:B--2---:R-:W-:-:S04]  /*19d0*/  @P0 IMAD.IADD R2, R3, 0x1, -R0 ;  /* 0x0000000103020824 */ /* 0x004fc800078e0a00 */
[----:B------:R-:W-:-:S04]  /*19e0*/  IMAD.IADD R116, R11, 0x1, R2 ;  /* 0x000000010b747824 */ /* 0x000fc800078e0202 */
[C---:B------:R-:W-:Y:S01]  /*19f0*/  VIADD R0, R116.reuse, 0x8f ;  /* 0x0000008f74007836 */ /* 0x040fe20000000000 */
[----:B------:R-:W-:-:S03]  /*1a00*/  ISETP.GE.AND P3, PT, R116, 0x1, PT ;  /* 0x000000017400780c */ /* 0x000fc60003f66270 */
[----:B------:R-:W-:-:S05]  /*1a10*/  IMAD.HI R0, R0, 0x38e38e39, RZ ;  /* 0x38e38e3900007827 */ /* 0x000fca00078e02ff */
[----:B------:R-:W-:-:S04]  /*1a20*/  SHF.R.U32.HI R111, RZ, 0x1f, R0 ;  /* 0x0000001fff6f7819 */ /* 0x000fc80000011600 */
[----:B------:R-:W-:Y:S01]  /*1a30*/  LEA.HI.SX32 R111, R0, R111, 0x1b ;  /* 0x0000006f006f7211 */ /* 0x000fe200078fdaff */
[----:B------:R-:W-:Y:S01]  /*1a40*/  IMAD.MOV.U32 R0, RZ, RZ, RZ ;  /* 0x000000ffff007224 */ /* 0x000fe200078e00ff */
[----:B------:R-:W-:Y:S01]  /*1a50*/  @P3 LOP3.LUT R19, R19, 0x4, RZ, 0xfc, !PT ;  /* 0x0000000413133812 */ /* 0x000fe200078efcff */
[----:B0-----:R-:W-:Y:S06]  /*1a60*/  @!P3 BRA `(.L_x_9758) ;  /* 0x000000000074b947 */ /* 0x001fec0003800000 */
        /* <DEDUP_REMOVED lines=29> */
.L_x_9758:
[----:B------:R-:W-:Y:S05]  /*1c40*/  BSYNC B0 ;  /* 0x0000000000007941 */ /* 0x000fea0003800000 */
.L_x_9757:
[----:B------:R-:W-:-:S05]  /*1c50*/  IMAD R3, R12, R0, RZ ;  /* 0x000000000c037224 */ /* 0x000fca00078e02ff */
[C---:B------:R-:W-:Y:S01]  /*1c60*/  VIADDMNMX R0, R3.reuse, R0, R111, PT ;  /* 0x0000000003007246 */ /* 0x040fe2000380016f */
[----:B------:R-:W-:-:S04]  /*1c70*/  IMAD R3, R3, 0x90, -R11 ;  /* 0x0000009003037824 */ /* 0x000fc800078e0a0b */
[----:B------:R-:W-:Y:S01]  /*1c80*/  IMAD R5, R0, 0x90, -R11 ;  /* 0x0000009000057824 */ /* 0x000fe200078e0a0b */
[----:B------:R-:W-:-:S04]  /*1c90*/  VIMNMX R3, RZ, R3, !PT ;  /* 0x00000003ff037248 */ /* 0x000fc80007fe0100 */
[----:B------:R-:W-:Y:S01]  /*1ca0*/  VIMNMX R0, R5, R2, PT ;  /* 0x0000000205007248 */ /* 0x000fe20003fe0100 */
[----:B------:R-:W-:-:S03]  /*1cb0*/  IMAD.WIDE.U32 R84, R3, 0x38e38e39, RZ ;  /* 0x38e38e3903547825 */ /* 0x000fc600078e00ff */
        /* <DEDUP_REMOVED lines=30> */
.L_x_9761:
[----:B------:R-:W-:Y:S05]  /*1ea0*/  BSYNC B6 ;  /* 0x0000000000067941 */ /* 0x000fea0003800000 */
.L_x_9760:
        /* <DEDUP_REMOVED lines=20> */
.L_x_9763:
[----:B------:R-:W-:Y:S05]  /*1ff0*/  BSYNC B6 ;  /* 0x0000000000067941 */ /* 0x000fea0003800000 */
.L_x_9762:
[----:B------:R-:W-:Y:S01]  /*2000*/  ULDC.64 UR4, c[0x0][0x9f8] ;  /* 0x00027e0000047ab9 */ /* 0x000fe20000000a00 */
[----:B------:R-:W-:Y:S01]  /*2010*/  IMAD.MOV.U32 R0, RZ, RZ, R27 ;  /* 0x000000ffff007224 */ /* 0x000fe200078e001b */
[----:B------:R-:W-:Y:S01]  /*2020*/  ISETP.NE.U32.AND P0, PT, RZ, UR4, PT ;  /* 0x00000004ff007c0c */ /* 0x000fe2000bf05070 */
[----:B------:R-:W0:Y:S01]  /*2030*/  S2R R20, SR_TID.X ;  /* 0x0000000000147919 */ /* 0x000e220000002100 */
[----:B------:R-:W1:Y:S02]  /*2040*/  LDC.64 R30, c[0x0][0x300] ;  /* 0x0000c000ff1e7b82 */ /* 0x000e640000000a00 */
[----:B------:R-:W-:Y:S01]  /*2050*/  ISETP.NE.AND.EX P0, PT, RZ, UR5, PT, P0 ;  /* 0x00000005ff007c0c */ /* 0x000fe2000bf05300 */
[----:B------:R-:W-:Y:S01]  /*2060*/  IMAD.IADD R71, R71, 0x1, R26 ;  /* 0x0000000147477824 */ /* 0x000fe200078e021a */
[----:B------:R-:W2:Y:S04]  /*2070*/  LDL.64 R42, [R1+0x48] ;  /* 0x00004800012a7983 */ /* 0x000ea80000100a00 */
[----:B------:R-:W2:Y:S01]  /*2080*/  LDL.64 R40, [R1+0x48] ;  /* 0x0000480001287983 */ /* 0x000ea20000100a00 */
[----:B------:R-:W-:Y:S01]  /*2090*/  SHF.R.S32.HI R23, RZ, 0x1f, R22 ;  /* 0x0000001fff177819 */ /* 0x000fe20000011416 */
[----:B------:R-:W3:Y:S02]  /*20a0*/  LDC.64 R68, c[0x0][0x408] ;  /* 0x00010200ff447b82 */ /* 0x000ee40000000a00 */
[----:B------:R-:W4:Y:S03]  /*20b0*/  LDL R37, [R1+0x58] ;  /* 0x0000580001257983 */ /* 0x000f260000100800 */
[----:B------:R-:W-:Y:S01]  /*20c0*/  @P0 IADD3 R4, P1, R29, UR4, RZ ;  /* 0x000000041d040c10 */ /* 0x000fe2000ff3e0ff */
[----:B------:R-:W4:Y:S01]  /*20d0*/  LDL R38, [R1+0x5c] ;  /* 0x00005c0001267983 */ /* 0x000f220000100800 */
[----:B------:R-:W-:Y:S01]  /*20e0*/  SHF.R.S32.HI R34, RZ, 0x1f, R144 ;  /* 0x0000001fff227819 */ /* 0x000fe20000011490 */
[----:B------:R-:W3:Y:S01]  /*20f0*/  LDC.64 R76, c[0x0][0x3f8] ;  /* 0x0000fe00ff4c7b82 */ /* 0x000ee20000000a00 */
[----:B------:R-:W-:Y:S01]  /*2100*/  @P0 IADD3.X R5, R28, UR5, RZ, P1, !PT ;  /* 0x000000051c050c10 */ /* 0x000fe20008ffe4ff */
[----:B------:R-:W-:-:S04]  /*2110*/  ULDC.64 UR4, c[0x0][0xa08] ;  /* 0x0002820000047ab9 */ /* 0x000fc80000000a00 */
[----:B------:R0:W3:Y:S01]  /*2120*/  @P0 LDG.E R0, desc[UR60][R4.64] ;  /* 0x0000003c04000981 */ /* 0x0000e2000c1e1900 */
[----:B------:R-:W-:Y:S01]  /*2130*/  SHF.R.S32.HI R11, RZ, 0x1f, R71 ;  /* 0x0000001fff0b7819 */ /* 0x000fe20000011447 */
[-C--:B-1----:R-:W-:Y:S01]  /*2140*/  IMAD.WIDE.U32 R6, R71, R30.reuse, RZ ;  /* 0x0000001e47067225 */ /* 0x082fe200078e00ff */
[----:B------:R-:W-:Y:S01]  /*2150*/  ISETP.NE.U32.AND P0, PT, RZ, UR4, PT ;  /* 0x00000004ff007c0c */ /* 0x000fe2000bf05070 */
[----:B------:R-:W1:Y:S02]  /*2160*/  LDC R13, c[0x0][0x3f4] ;  /* 0x0000fd00ff0d7b82 */ /* 0x000e640000000800 */
[----:B------:R-:W-:Y:S01]  /*2170*/  IMAD R8, R11, R30, RZ ;  /* 0x0000001e0b087224 */ /* 0x000fe200078e02ff */
[----:B0-----:R-:W-:Y:S01]  /*2180*/  SHF.R.U32.HI R36, RZ, 0x7, R20 ;  /* 0x00000007ff247819 */ /* 0x001fe20000011614 */
[----:B------:R-:W-:Y:S01]  /*2190*/  VIADD R9, R20, 0xffffff80 ;  /* 0xffffff8014097836 */ /* 0x000fe20000000000 */
[----:B------:R-:W-:Y:S01]  /*21a0*/  ISETP.NE.AND.EX P0, PT, RZ, UR5, PT, P0 ;  /* 0x00000005ff007c0c */ /* 0x000fe2000bf05300 */
[----:B------:R-:W-:Y:S01]  /*21b0*/  IMAD R3, R71, R31, R8 ;  /* 0x0000001f47037224 */ /* 0x000fe200078e0208 */
[----:B------:R-:W-:Y:S01]  /*21c0*/  ULDC.64 UR4, c[0x0][0x308] ;  /* 0x0000c20000047ab9 */ /* 0x000fe20000000a00 */
[----:B------:R-:W-:-:S02]  /*21d0*/  ISETP.NE.AND P6, PT, R36, 0x1, PT ;  /* 0x000000012400780c */ /* 0x000fc40003fc5270 */
[----:B------:R-:W-:Y:S01]  /*21e0*/  SHF.R.S32.HI R8, RZ, 0x1f, R9 ;  /* 0x0000001fff087819 */ /* 0x000fe20000011409 */
[----:B------:R-:W-:-:S03]  /*21f0*/  IMAD.IADD R7, R7, 0x1, R3 ;  /* 0x0000000107077824 */ /* 0x000fc600078e0203 */
[----:B------:R-:W-:-:S04]  /*2200*/  LEA.HI R8, R8, R9, RZ, 0x2 ;  /* 0x0000000908087211 */ /* 0x000fc800078f10ff */
[--C-:B------:R-:W-:Y:S02]  /*2210*/  SHF.R.S32.HI R78, RZ, 0x2, R8.reuse ;  /* 0x00000002ff4e7819 */ /* 0x100fe40000011408 */
[----:B------:R-:W-:-:S04]  /*2220*/  SHF.R.S32.HI R5, RZ, 0x1f, R8 ;  /* 0x0000001fff057819 */ /* 0x000fc80000011408 */
[----:B------:R-:W-:Y:S01]  /*2230*/  LEA.HI R8, R5, R78, RZ, 0x2 ;  /* 0x0000004e05087211 */ /* 0x000fe200078f10ff */
[----:B------:R-:W-:-:S04]  /*2240*/  IMAD.WIDE.U32 R4, R32, UR4, R6 ;  /* 0x0000000420047c25 */ /* 0x000fc8000f8e0006 */
[----:B------:R-:W-:Y:S01]  /*2250*/  IMAD R5, R32, UR5, R5 ;  /* 0x0000000520057c24 */ /* 0x000fe2000f8e0205 */
[----:B------:R-:W-:Y:S01]  /*2260*/  ULDC.64 UR4, c[0x0][0x310] ;  /* 0x0000c40000047ab9 */ /* 0x000fe20000000a00 */
[----:B------:R-:W-:-:S04]  /*2270*/  IMAD R6, R34, R30, RZ ;  /* 0x0000001e22067224 */ /* 0x000fc800078e02ff */
[----:B------:R-:W-:Y:S01]  /*2280*/  IMAD R6, R144, R31, R6 ;  /* 0x0000001f90067224 */ /* 0x000fe200078e0206 */
[----:B---3--:R-:W-:Y:S02]  /*2290*/  SHF.R.S32.HI R3, RZ, 0x1f, R0 ;  /* 0x0000001fff037819 */ /* 0x008fe40000011400 */
[----:B------:R-:W-:Y:S02]  /*22a0*/  SEL R21, R0, RZ, !P0 ;  /* 0x000000ff00157207 */ /* 0x000fe40004000000 */
[----:B------:R-:W-:Y:S02]  /*22b0*/  SEL R91, R3, RZ, !P0 ;  /* 0x000000ff035b7207 */ /* 0x000fe40004000000 */
[----:B------:R-:W-:Y:S01]  /*22c0*/  LOP3.LUT R3, R8, 0xfffffffc, RZ, 0xc0, !PT ;  /* 0xfffffffc08037812 */ /* 0x000fe200078ec0ff */
[----:B------:R-:W-:-:S04]  /*22d0*/  IMAD.WIDE.U32 R26, R21, UR4, R4 ;  /* 0x00000004151a7c25 */ /* 0x000fc8000f8e0004 */
[----:B------:R-:W-:Y:S02]  /*22e0*/  IMAD R0, R91, UR4, RZ ;  /* 0x000000045b007c24 */ /* 0x000fe4000f8e02ff */
[----:B------:R-:W-:Y:S02]  /*22f0*/  IMAD.IADD R78, R78, 0x1, -R3 ;  /* 0x000000014e4e7824 */ /* 0x000fe400078e0a03 */
[----:B------:R-:W-:Y:S01]  /*2300*/  IMAD R3, R21, UR5, R0 ;  /* 0x0000000515037c24 */ /* 0x000fe2000f8e0200 */
[----:B------:R-:W-:Y:S05]  /*2310*/  @!P6 WARPSYNC.ALL ;  /* 0x000000000000e948 */ /* 0x000fea0003800000 */
[----:B------:R-:W-:Y:S01]  /*2320*/  ULDC.64 UR4, c[0x0][0x330] ;  /* 0x0000cc0000047ab9 */ /* 0x000fe20000000a00 */
[----:B------:R-:W-:-:S04]  /*2330*/  IMAD.WIDE.U32 R4, R144, R30, R22 ;  /* 0x0000001e90047225 */ /* 0x000fc800078e0016 */
[----:B------:R-:W-:Y:S01]  /*2340*/  IMAD R8, R34, R68, RZ ;  /* 0x0000004422087224 */ /* 0x000fe200078e02ff */
[----:B------:R-:W-:Y:S01]  /*2350*/  IADD3 R97, P0, R26, R4, RZ ;  /* 0x000000041a617210 */ /* 0x000fe20007f1e0ff */
[----:B------:R-:W-:Y:S01]  /*2360*/  IMAD.WIDE.U32 R28, R32, UR4, R22 ;  /* 0x00000004201c7c25 */ /* 0x000fe2000f8e0016 */
[----:B------:R-:W-:Y:S01]  /*2370*/  ULDC UR4, c[0x0][0x2f4] ;  /* 0x0000bd0000047ab9 */ /* 0x000fe20000000800 */
[----:B------:R-:W-:Y:S01]  /*2380*/  LOP3.LUT P2, RZ, R78, 0x2, RZ, 0xc0, !PT ;  /* 0x000000024eff7812 */ /* 0x000fe2000784c0ff */
[----:B------:R-:W-:Y:S01]  /*2390*/  ULDC.64 UR6, c[0x0][0x338] ;  /* 0x0000ce0000067ab9 */ /* 0x000fe20000000a00 */
[----:B------:R-:W-:Y:S02]  /*23a0*/  IMAD R29, R32, UR5, R29 ;  /* 0x00000005201d7c24 */ /* 0x000fe4000f8e021d */
[----:B------:R-:W3:Y:S01]  /*23b0*/  LDL R32, [R1+0x54] ;  /* 0x0000540001207983 */ /* 0x000ee20000100800 */
[----:B------:R-:W-:Y:S02]  /*23c0*/  VIADD R0, R22, 0x10 ;  /* 0x0000001016007836 */ /* 0x000fe40000000000 */
[----:B------:R-:W-:-:S03]  /*23d0*/  IMAD.IADD R3, R27, 0x1, R3 ;  /* 0x000000011b037824 */ /* 0x000fc600078e0203 */
[----:B------:R-:W-:Y:S02]  /*23e0*/  ISETP.GE.AND P1, PT, R0, UR4, PT ;  /* 0x0000000400007c0c */ /* 0x000fe4000bf26270 */
[----:B------:R-:W-:Y:S02]  /*23f0*/  IADD3.X R96, R3, R5, R6, P0, !PT ;  /* 0x0000000503607210 */ /* 0x000fe400007fe406 */
[----:B------:R-:W-:Y:S02]  /*2400*/  SEL R5, RZ, 0xffffffff, P1 ;  /* 0xffffffffff057807 */ /* 0x000fe40000800000 */
[C---:B------:R-:W-:Y:S01]  /*2410*/  ISETP.GE.AND P0, PT, R22.reuse, UR4, PT ;  /* 0x0000000416007c0c */ /* 0x040fe2000bf06270 */
[C---:B------:R-:W-:Y:S02]  /*2420*/  VIADD R4, R22.reuse, 0x20 ;  /* 0x0000002016047836 */ /* 0x040fe40000000000 */
[----:B------:R-:W-:Y:S01]  /*2430*/  IMAD.SHL.U32 R7, R5, 0x2, RZ ;  /* 0x0000000205077824 */ /* 0x000fe200078e00ff */
[----:B------:R-:W-:Y:S01]  /*2440*/  SEL R6, RZ, 0x1, P0 ;  /* 0x00000001ff067807 */ /* 0x000fe20000000000 */
[----:B------:R-:W-:Y:S01]  /*2450*/  VIADD R5, R22, 0x30 ;  /* 0x0000003016057836 */ /* 0x000fe20000000000 */
[----:B------:R-:W-:-:S02]  /*2460*/  ISETP.GE.AND P0, PT, R4, UR4, PT ;  /* 0x0000000404007c0c */ /* 0x000fc4000bf06270 */
[----:B------:R-:W-:Y:S01]  /*2470*/  LOP3.LUT R7, R7, 0x2, R6, 0xe2, !PT ;  /* 0x0000000207077812 */ /* 0x000fe200078ee206 */
[----:B------:R-:W-:Y:S01]  /*2480*/  VIADD R6, R22, 0x40 ;  /* 0x0000004016067836 */ /* 0x000fe20000000000 */
[----:B------:R-:W-:Y:S01]  /*2490*/  ISETP.GE.AND P1, PT, R5, UR4, PT ;  /* 0x0000000405007c0c */ /* 0x000fe2000bf26270 */
[----:B------:R-:W-:Y:S01]  /*24a0*/  IMAD R15, R144, R69, R8 ;  /* 0x00000045900f7224 */ /* 0x000fe200078e0208 */
[----:B------:R-:W-:Y:S02]  /*24b0*/  SEL R8, RZ, 0x4, P0 ;  /* 0x00000004ff087807 */ /* 0x000fe40000000000 */
[----:B------:R-:W-:Y:S02]  /*24c0*/  SEL R9, RZ, 0x8, P1 ;  /* 0x00000008ff097807 */ /* 0x000fe40000800000 */
[----:B------:R-:W-:Y:S02]  /*24d0*/  ISETP.GE.AND P0, PT, R6, UR4, PT ;  /* 0x0000000406007c0c */ /* 0x000fe4000bf06270 */
[----:B------:R-:W-:-:S02]  /*24e0*/  LOP3.LUT R7, R9, R7, R8, 0xfe, !PT ;  /* 0x0000000709077212 */ /* 0x000fc400078efe08 */
[----:B------:R-:W-:Y:S02]  /*24f0*/  SEL R10, RZ, 0x10, P0 ;  /* 0x00000010ff0a7807 */ /* 0x000fe40000000000 */
[----:B-1----:R-:W-:Y:S02]  /*2500*/  ISETP.GE.AND P0, PT, R22, R13, PT ;  /* 0x0000000d1600720c */ /* 0x002fe40003f06270 */
[----:B------:R-:W-:Y:S01]  /*2510*/  LOP3.LUT R10, R7, R10, RZ, 0xfc, !PT ;  /* 0x0000000a070a7212 */ /* 0x000fe200078efcff */
[----:B------:R-:W-:Y:S01]  /*2520*/  IMAD R7, R34, R76, RZ ;  /* 0x0000004c22077224 */ /* 0x000fe200078e02ff */
[----:B------:R-:W-:-:S03]  /*2530*/  LOP3.LUT R19, R19, 0xfffffffd, RZ, 0xc0, !PT ;  /* 0xfffffffd13137812 */ /* 0x000fc600078ec0ff */
[----:B------:R-:W-:Y:S01]  /*2540*/  IMAD R33, R144, R77, R7 ;  /* 0x0000004d90217224 */ /* 0x000fe200078e0207 */
[----:B------:R-:W-:Y:S02]  /*2550*/  SEL R7, R13, RZ, P0 ;  /* 0x000000ff0d077207 */ /* 0x000fe40000000000 */
[----:B------:R-:W-:Y:S01]  /*2560*/  @P2 LOP3.LUT R19, R19, 0x2, RZ, 0xfc, !PT ;  /* 0x0000000213132812 */ /* 0x000fe200078efcff */
[----:B--2---:R-:W-:Y:S01]  /*2570*/  IMAD.MOV.U32 R40, RZ, RZ, R42 ;  /* 0x000000ffff287224 */ /* 0x004fe200078e002a */
[-C--:B------:R-:W-:Y:S01]  /*2580*/  ISETP.GE.AND P2, PT, R4, R13.reuse, PT ;  /* 0x0000000d0400720c */ /* 0x080fe20003f46270 */
[----:B------:R-:W-:Y:S01]  /*2590*/  IMAD.IADD R8, R22, 0x1, R7 ;  /* 0x0000000116087824 */ /* 0x000fe200078e0207 */
[----:B------:R-:W-:Y:S02]  /*25a0*/  ISETP.GE.AND P1, PT, R0, R13, PT ;  /* 0x0000000d0000720c */ /* 0x000fe40003f26270 */
[----:B------:R-:W-:Y:S02]  /*25b0*/  SEL R7, R13, RZ, P2 ;  /* 0x000000ff0d077207 */ /* 0x000fe40001000000 */
[----:B------:R-:W-:-:S02]  /*25c0*/  SHF.R.S32.HI R41, RZ, 0x1f, R40 ;  /* 0x0000001fff297819 */ /* 0x000fc40000011428 */
[----:B------:R-:W-:Y:S01]  /*25d0*/  SEL R9, R13, RZ, P1 ;  /* 0x000000ff0d097207 */ /* 0x000fe20000800000 */
[----:B------:R-:W-:Y:S02]  /*25e0*/  IMAD R91, R91, UR6, RZ ;  /* 0x000000065b5b7c24 */ /* 0x000fe4000f8e02ff */
[----:B------:R-:W-:Y:S02]  /*25f0*/  IMAD.IADD R20, R4, 0x1, R7 ;  /* 0x0000000104147824 */ /* 0x000fe400078e0207 */
[----:B------:R-:W-:-:S04]  /*2600*/  IMAD.WIDE.U32 R64, R144, R68, R22 ;  /* 0x0000004490407225 */ /* 0x000fc800078e0016 */
[----:B------:R-:W-:-:S04]  /*2610*/  IMAD.WIDE.U32 R66, R144, R68, R40 ;  /* 0x0000004490427225 */ /* 0x000fc800078e0028 */
[----:B------:R-:W-:Y:S01]  /*2620*/  IMAD.IADD R14, R0, 0x1, R9 ;  /* 0x00000001000e7824 */ /* 0x000fe200078e0209 */
[----:B------:R-:W-:Y:S01]  /*2630*/  SHF.R.S32.HI R9, RZ, 0x1f, R8 ;  /* 0x0000001fff097819 */ /* 0x000fe20000011408 */
[C---:B------:R-:W-:Y:S02]  /*2640*/  IMAD R91, R21.reuse, UR7, R91 ;  /* 0x00000007155b7c24 */ /* 0x040fe4000f8e025b */
[----:B------:R-:W-:Y:S01]  /*2650*/  IMAD.WIDE.U32 R28, R21, UR6, R28 ;  /* 0x00000006151c7c25 */ /* 0x000fe2000f8e001c */
[----:B------:R-:W-:-:S03]  /*2660*/  SHF.R.S32.HI R21, RZ, 0x1f, R20 ;  /* 0x0000001fff157819 */ /* 0x000fc60000011414 */
[----:B------:R-:W-:Y:S02]  /*2670*/  IMAD.IADD R65, R65, 0x1, R15 ;  /* 0x0000000141417824 */ /* 0x000fe400078e020f */
[----:B------:R-:W-:Y:S01]  /*2680*/  IMAD.IADD R67, R15, 0x1, R67 ;  /* 0x000000010f437824 */ /* 0x000fe200078e0243 */
[----:B------:R-:W-:Y:S01]  /*2690*/  SHF.R.S32.HI R15, RZ, 0x1f, R14 ;  /* 0x0000001fff0f7819 */ /* 0x000fe2000001140e */
[C---:B------:R-:W-:Y:S01]  /*26a0*/  IMAD.WIDE.U32 R72, R144.reuse, R76, R22 ;  /* 0x0000004c90487225 */ /* 0x040fe200078e0016 */
[CC--:B------:R-:W-:Y:S02]  /*26b0*/  LEA.HI R7, R9.reuse, R8.reuse, RZ, 0x3 ;  /* 0x0000000809077211 */ /* 0x0c0fe400078f18ff */
[----:B------:R-:W-:Y:S01]  /*26c0*/  LEA.HI R12, R9, R8, RZ, 0x5 ;  /* 0x00000008090c7211 */ /* 0x000fe200078f28ff */
[----:B------:R-:W-:Y:S01]  /*26d0*/  IMAD.WIDE.U32 R74, R144, R76, R40 ;  /* 0x0000004c904a7225 */ /* 0x000fe200078e0028 */
[CC--:B------:R-:W-:Y:S02]  /*26e0*/  LEA.HI R9, R21.reuse, R20.reuse, RZ, 0x3 ;  /* 0x0000001415097211 */ /* 0x0c0fe400078f18ff */
[----:B------:R-:W-:-:S02]  /*26f0*/  LEA.HI R20, R21, R20, RZ, 0x5 ;  /* 0x0000001415147211 */ /* 0x000fc400078f28ff */
[-C--:B------:R-:W-:Y:S01]  /*2700*/  LEA.HI R8, R15, R14.reuse, RZ, 0x3 ;  /* 0x0000000e0f087211 */ /* 0x080fe200078f18ff */
[----:B------:R-:W-:Y:S01]  /*2710*/  IMAD.IADD R73, R73, 0x1, R33 ;  /* 0x0000000149497824 */ /* 0x000fe200078e0221 */
[----:B------:R-:W-:Y:S01]  /*2720*/  LEA.HI R15, R15, R14, RZ, 0x5 ;  /* 0x0000000e0f0f7211 */ /* 0x000fe200078f28ff */
[----:B------:R-:W-:Y:S01]  /*2730*/  IMAD.IADD R75, R33, 0x1, R75 ;  /* 0x00000001214b7824 */ /* 0x000fe200078e024b */
[----:B------:R-:W-:Y:S02]  /*2740*/  SHF.R.S32.HI R14, RZ, 0x5, R12 ;  /* 0x00000005ff0e7819 */ /* 0x000fe4000001140c */
[----:B------:R-:W-:Y:S01]  /*2750*/  SHF.R.S32.HI R33, RZ, 0x5, R20 ;  /* 0x00000005ff217819 */ /* 0x000fe20000011414 */
[----:B------:R0:W-:Y:S01]  /*2760*/  STL [R1+0x4c], R41 ;  /* 0x00004c2901007387 */ /* 0x0001e20000100800 */
[----:B-----5:R-:W-:Y:S01]  /*2770*/  SHF.R.S32.HI R35, RZ, 0x1f, R107 ;  /* 0x0000001fff237819 */ /* 0x020fe2000001146b */
[----:B------:R-:W-:Y:S01]  /*2780*/  VIADD R83, R22, 0x50 ;  /* 0x0000005016537836 */ /* 0x000fe20000000000 */
[----:B------:R-:W-:Y:S01]  /*2790*/  LOP3.LUT R19, R19, 0xfffffffe, RZ, 0xc0, !PT ;  /* 0xfffffffe13137812 */ /* 0x000fe200078ec0ff */
[--C-:B----4-:R-:W-:Y:S01]  /*27a0*/  IMAD R33, R33, 0x1200, R38.reuse ;  /* 0x0000120021217824 */ /* 0x110fe200078e0226 */
[----:B------:R-:W-:Y:S01]  /*27b0*/  SHF.R.S32.HI R21, RZ, 0x5, R15 ;  /* 0x00000005ff157819 */ /* 0x000fe2000001140f */
[----:B------:R-:W-:Y:S01]  /*27c0*/  IMAD R14, R14, 0x1200, R38 ;  /* 0x000012000e0e7824 */ /* 0x000fe200078e0226 */
[----:B------:R-:W-:-:S02]  /*27d0*/  @P2 LOP3.LUT R19, R19, 0x1, RZ, 0xfc, !PT ;  /* 0x0000000113132812 */ /* 0x000fc400078efcff */
[----:B------:R-:W-:Y:S01]  /*27e0*/  ISETP.GE.AND P2, PT, R83, UR4, PT ;  /* 0x0000000453007c0c */ /* 0x000fe2000bf46270 */
[----:B------:R-:W-:Y:S01]  /*27f0*/  IMAD R21, R21, 0x1200, R38 ;  /* 0x0000120015157824 */ /* 0x000fe200078e0226 */
[----:B------:R-:W-:Y:S01]  /*2800*/  LOP3.LUT R81, R7, 0xfffffff8, RZ, 0xc0, !PT ;  /* 0xfffffff807517812 */ /* 0x000fe200078ec0ff */
[----:B------:R-:W-:Y:S01]  /*2810*/  IMAD R99, R69, 0x90, RZ ;  /* 0x0000009045637824 */ /* 0x000fe200078e02ff */
[----:B------:R-:W-:Y:S01]  /*2820*/  LOP3.LUT R80, R8, 0xfffffff8, RZ, 0xc0, !PT ;  /* 0xfffffff808507812 */ /* 0x000fe200078ec0ff */
[----:B------:R-:W-:Y:S01]  /*2830*/  IMAD.WIDE.U32 R64, R107, R68, R64 ;  /* 0x000000446b407225 */ /* 0x000fe200078e0040 */
[----:B------:R-:W-:-:S03]  /*2840*/  LOP3.LUT R79, R9, 0xfffffff8, RZ, 0xc0, !PT ;  /* 0xfffffff8094f7812 */ /* 0x000fc600078ec0ff */
[----:B------:R-:W-:-:S04]  /*2850*/  IMAD.WIDE.U32 R66, R107, R68, R66 ;  /* 0x000000446b427225 */ /* 0x000fc800078e0042 */
[----:B------:R-:W-:-:S04]  /*2860*/  IMAD.WIDE.U32 R72, R107, R76, R72 ;  /* 0x0000004c6b487225 */ /* 0x000fc800078e0048 */
[----:B------:R-:W-:Y:S01]  /*2870*/  IMAD.WIDE.U32 R74, R107, R76, R74 ;  /* 0x0000004c6b4a7225 */ /* 0x000fe200078e004a */
[----:B------:R-:W-:-:S03]  /*2880*/  SHF.R.S32.HI R103, RZ, 0x1f, R81 ;  /* 0x0000001fff677819 */ /* 0x000fc60000011451 */
[----:B------:R-:W-:Y:S01]  /*2890*/  IMAD.SHL.U32 R110, R13, 0x2, RZ ;  /* 0x000000020d6e7824 */ /* 0x000fe200078e00ff */
[----:B------:R-:W-:Y:S01]  /*28a0*/  SHF.R.S32.HI R102, RZ, 0x1f, R80 ;  /* 0x0000001fff667819 */ /* 0x000fe20000011450 */
[----:B------:R-:W-:Y:S01]  /*28b0*/  VIADD R115, R36, 0x8 ;  /* 0x0000000824737836 */ /* 0x000fe20000000000 */
[----:B------:R-:W-:Y:S01]  /*28c0*/  SHF.R.S32.HI R101, RZ, 0x1f, R79 ;  /* 0x0000001fff657819 */ /* 0x000fe2000001144f */
[----:B------:R-:W-:Y:S01]  /*28d0*/  IMAD.IADD R91, R29, 0x1, R91 ;  /* 0x000000011d5b7824 */ /* 0x000fe200078e025b */
[C---:B---3--:R-:W-:Y:S02]  /*28e0*/  LOP3.LUT R12, R32.reuse, 0x18, R7, 0xf8, !PT ;  /* 0x00000018200c7812 */ /* 0x048fe400078ef807 */
[C---:B------:R-:W-:Y:S02]  /*28f0*/  LOP3.LUT R20, R32.reuse, 0x18, R8, 0xf8, !PT ;  /* 0x0000001820147812 */ /* 0x040fe400078ef808 */
[----:B------:R-:W-:Y:S02]  /*2900*/  LOP3.LUT R32, R32, 0x18, R9, 0xf8, !PT ;  /* 0x0000001820207812 */ /* 0x000fe400078ef809 */
[----:B------:R-:W-:-:S02]  /*2910*/  LOP3.LUT R15, R12, R37, RZ, 0x3c, !PT ;  /* 0x000000250c0f7212 */ /* 0x000fc400078e3cff */
[-C--:B------:R-:W-:Y:S01]  /*2920*/  LOP3.LUT R32, R32, R37.reuse, RZ, 0x3c, !PT ;  /* 0x0000002520207212 */ /* 0x080fe200078e3cff */
[----:B------:R-:W-:Y:S01]  /*2930*/  IMAD R12, R35, R68, RZ ;  /* 0x00000044230c7224 */ /* 0x000fe200078e02ff */
[----:B------:R-:W-:Y:S01]  /*2940*/  LOP3.LUT R20, R20, R37, RZ, 0x3c, !PT ;  /* 0x0000002514147212 */ /* 0x000fe200078e3cff */
[----:B------:R-:W-:Y:S02]  /*2950*/  IMAD.IADD R106, R14, 0x1, R15 ;  /* 0x000000010e6a7824 */ /* 0x000fe400078e020f */
[----:B------:R-:W-:Y:S01]  /*2960*/  IMAD.IADD R104, R33, 0x1, R32 ;  /* 0x0000000121687824 */ /* 0x000fe200078e0220 */
[----:B------:R-:W-:Y:S01]  /*2970*/  SEL R15, RZ, 0x20, P2 ;  /* 0x00000020ff0f7807 */ /* 0x000fe20001000000 */
[----:B------:R-:W-:Y:S02]  /*2980*/  IMAD R33, R107, R69, R12 ;  /* 0x000000456b217224 */ /* 0x000fe400078e020c */
[----:B------:R-:W-:Y:S01]  /*2990*/  IMAD R12, R35, R76, RZ ;  /* 0x0000004c230c7224 */ /* 0x000fe200078e02ff */
[----:B------:R-:W-:Y:S01]  /*29a0*/  IADD3 R70, P2, R144, R71, RZ ;  /* 0x0000004790467210 */ /* 0x000fe20007f5e0ff */
[----:B------:R-:W-:Y:S01]  /*29b0*/  IMAD.IADD R105, R21, 0x1, R20 ;  /* 0x0000000115697824 */ /* 0x000fe200078e0214 */
[----:B------:R-:W-:Y:S01]  /*29c0*/  LOP3.LUT R15, R10, R15, RZ, 0xfc, !PT ;  /* 0x0000000f0a0f7212 */ /* 0x000fe200078efcff */
[----:B------:R-:W-:-:S02]  /*29d0*/  IMAD R21, R31, 0x90, RZ ;  /* 0x000000901f157824 */ /* 0x000fc400078e02ff */
[----:B------:R-:W-:Y:S02]  /*29e0*/  IMAD R85, R107, R77, R12 ;  /* 0x0000004d6b557224 */ /* 0x000fe400078e020c */
[----:B------:R-:W-:Y:S02]  /*29f0*/  IMAD R35, R77, 0x90, RZ ;  /* 0x000000904d237824 */ /* 0x000fe400078e02ff */
[----:B------:R-:W-:Y:S01]  /*2a00*/  IMAD.WIDE.U32 R30, R30, 0x90, RZ ;  /* 0x000000901e1e7825 */ /* 0x000fe200078e00ff */
[----:B------:R-:W-:-:S03]  /*2a10*/  LOP3.LUT R12, R15, 0x4, RZ, 0xc0, !PT ;  /* 0x000000040f0c7812 */ /* 0x000fc600078ec0ff */
[----:B------:R-:W-:Y:S01]  /*2a20*/  IMAD.WIDE.U32 R68, R68, 0x90, RZ ;  /* 0x0000009044447825 */ /* 0x000fe200078e00ff */
[----:B------:R-:W-:-:S03]  /*2a30*/  LOP3.LUT R13, R15, 0x8, RZ, 0xc0, !PT ;  /* 0x000000080f0d7812 */ /* 0x000fc600078ec0ff */
[----:B------:R-:W-:Y:S01]  /*2a40*/  IMAD.WIDE.U32 R76, R76, 0x90, RZ ;  /* 0x000000904c4c7825 */ /* 0x000fe200078e00ff */
[----:B------:R-:W-:-:S03]  /*2a50*/  LOP3.LUT R14, R15, 0x10, RZ, 0xc0, !PT ;  /* 0x000000100f0e7812 */ /* 0x000fc600078ec0ff */
[----:B------:R-:W-:Y:S01]  /*2a60*/  IMAD.X R71, R34, 0x1, R11, P2 ;  /* 0x0000000122477824 */ /* 0x000fe200010e060b */
[----:B------:R-:W-:Y:S01]  /*2a70*/  LOP3.LUT R11, R15, 0x2, RZ, 0xc0, !PT ;  /* 0x000000020f0b7812 */ /* 0x000fe200078ec0ff */
[----:B------:R-:W-:Y:S01]  /*2a80*/  IMAD.IADD R87, R73, 0x1, R85 ;  /* 0x0000000149577824 */ /* 0x000fe200078e0255 */
[----:B------:R-:W-:Y:S01]  /*2a90*/  LOP3.LUT R10, R10, 0x1, RZ, 0xc0, !PT ;  /* 0x000000010a0a7812 */ /* 0x000fe200078ec0ff */
[----:B------:R-:W-:Y:S01]  /*2aa0*/  IMAD.IADD R98, R31, 0x1, R21 ;  /* 0x000000011f627824 */ /* 0x000fe200078e0215 */
[----:B------:R-:W-:Y:S01]  /*2ab0*/  LOP3.LUT R15, R15, 0x20, RZ, 0xc0, !PT ;  /* 0x000000200f0f7812 */ /* 0x000fe200078ec0ff */
[----:B------:R-:W-:Y:S02]  /*2ac0*/  IMAD.IADD R99, R69, 0x1, R99 ;  /* 0x0000000145637824 */ /* 0x000fe400078e0263 */
[----:B------:R-:W-:Y:S02]  /*2ad0*/  IMAD.IADD R100, R77, 0x1, R35 ;  /* 0x000000014d647824 */ /* 0x000fe400078e0223 */
[----:B------:R-:W-:-:S02]  /*2ae0*/  IMAD.IADD R88, R65, 0x1, R33 ;  /* 0x0000000141587824 */ /* 0x000fc400078e0221 */
[----:B------:R-:W-:Y:S02]  /*2af0*/  IMAD.IADD R86, R33, 0x1, R67 ;  /* 0x0000000121567824 */ /* 0x000fe400078e0243 */
[----:B------:R-:W-:Y:S01]  /*2b00*/  IMAD.IADD R85, R85, 0x1, R75 ;  /* 0x0000000155557824 */ /* 0x000fe200078e024b */
[----:B0-----:R-:W-:Y:S06]  /*2b10*/  @!P6 BAR.SYNC.DEFER_BLOCKING 0x9, 0x100 ;  /* 0x024400000000eb1d */ /* 0x001fec0000010000 */
.L_x_9819:
[----:B0-----:R-:W2:Y:S01]  /*2b20*/  LDL R20, [R1+0x88] ;  /* 0x0000880001147983 */ /* 0x001ea20000100800 */
[----:B------:R-:W0:Y:S01]  /*2b30*/  LDC R108, c[0x0][0x3f4] ;  /* 0x0000fd00ff6c7b82 */ /* 0x000e220000000800 */
[----:B------:R-:W-:Y:S01]  /*2b40*/  LOP3.LUT P3, RZ, R78, 0x2, RZ, 0xc0, !PT ;  /* 0x000000024eff7812 */ /* 0x000fe2000786c0ff */
[----:B------:R-:W-:Y:S01]  /*2b50*/  VIADD R39, R24, 0xffffffff ;  /* 0xffffffff18277836 */ /* 0x000fe20000000000 */
[----:B------:R-:W-:Y:S05]  /*2b60*/  YIELD ;  /* 0x0000000000007946 */ /* 0x000fea0003800000 */
[----:B-1----:R-:W1:Y:S01]  /*2b70*/  LDC.64 R92, c[0x0][0x2e8] ;  /* 0x0000ba00ff5c7b82 */ /* 0x002e620000000a00 */
[----:B---3--:R-:W-:Y:S01]  /*2b80*/  SHF.R.S32.HI R32, RZ, 0x1f, R39 ;  /* 0x0000001fff207819 */ /* 0x008fe20000011427 */
[-C--:B------:R-:W-:Y:S01]  /*2b90*/  IMAD R21, R98, R39.reuse, RZ ;  /* 0x0000002762157224 */ /* 0x080fe200078e02ff */
[----:B------:R-:W-:Y:S01]  /*2ba0*/  BSSY B0, `(.L_x_9764) ;  /* 0x0000401000007945 */ /* 0x000fe20003800000 */
[----:B------:R-:W-:-:S04]  /*2bb0*/  IMAD.WIDE.U32 R60, R30, R39, RZ ;  /* 0x000000271e3c7225 */ /* 0x000fc800078e00ff */
[----:B------:R-:W-:Y:S01]  /*2bc0*/  IMAD R33, R32, R30, R21 ;  /* 0x0000001e20217224 */ /* 0x000fe200078e0215 */
[----:B------:R-:W-:-:S03]  /*2bd0*/  IADD3 R21, P2, R97, R60, RZ ;  /* 0x0000003c61157210 */ /* 0x000fc60007f5e0ff */
[----:B------:R-:W-:-:S04]  /*2be0*/  IMAD.IADD R94, R61, 0x1, R33 ;  /* 0x000000013d5e7824 */ /* 0x000fc800078e0221 */
[----:B------:R-:W-:Y:S01]  /*2bf0*/  IMAD.X R24, R94, 0x1, R96, P2 ;  /* 0x000000015e187824 */ /* 0x000fe200010e0660 */
[----:B-1----:R-:W-:-:S04]  /*2c00*/  LEA R36, P2, R21, R92, 0x1 ;  /* 0x0000005c15247211 */ /* 0x002fc800078408ff */
[----:B------:R-:W-:Y:S01]  /*2c10*/  LEA.HI.X R37, R21, R93, R24, 0x1, P2 ;  /* 0x0000005d15257211 */ /* 0x000fe200010f0c18 */
[----:B------:R-:W-:Y:S01]  /*2c20*/  IMAD.MOV.U32 R24, RZ, RZ, R39 ;  /* 0x000000ffff187224 */ /* 0x000fe200078e0027 */
[----:B------:R-:W-:Y:S01]  /*2c30*/  ISETP.GT.AND P2, PT, R39, R84, PT ;  /* 0x000000542700720c */ /* 0x000fe20003f44270 */
[----:B--2---:R-:W-:-:S04]  /*2c40*/  IMAD R82, R17, 0x3600, R20 ;  /* 0x0000360011527824 */ /* 0x004fc800078e0214 */
[C---:B------:R-:W-:Y:S02]  /*2c50*/  VIADD R20, R82.reuse, 0x10 ;  /* 0x0000001052147836 */ /* 0x040fe40000000000 */
[----:B------:R-:W-:Y:S01]  /*2c60*/  @P3 VIADD R20, R82, 0xfffffff0 ;  /* 0xfffffff052143836 */ /* 0x000fe20000000000 */
[----:B0-----:R-:W-:Y:S01]  /*2c70*/  ISETP.GE.AND P3, PT, R108, 0x1, PT ;  /* 0x000000016c00780c */ /* 0x001fe20003f66270 */
[--C-:B------:R-:W-:Y:S02]  /*2c80*/  IMAD R82, R82, 0x2, R25.reuse ;  /* 0x0000000252527824 */ /* 0x100fe400078e0219 */
[----:B------:R-:W-:-:S10]  /*2c90*/  IMAD R21, R20, 0x2, R25 ;  /* 0x0000000214157824 */ /* 0x000fd400078e0219 */
[----:B------:R-:W-:Y:S05]  /*2ca0*/  @!P3 BRA `(.L_x_9765) ;  /* 0x0000003c0040b947 */ /* 0x000fea0003800000 */
[----:B------:R-:W-:Y:S01]  /*2cb0*/  ULDC.U8 UR4, c[0x0][0x410] ;  /* 0x0001040000047ab9 */ /* 0x000fe20000000000 */
[-C--:B------:R-:W-:Y:S01]  /*2cc0*/  IMAD R33, R100, R39.reuse, RZ ;  /* 0x0000002764217224 */ /* 0x080fe200078e02ff */
        /* <DEDUP_REMOVED lines=26> */
[----:B------:R-:W2:Y:S04]  /*2e70*/  LDL.64 R120, [R1+0x48] ;  /* 0x0000480001787983 */ /* 0x000ea80000100a00 */
[----:B------:R-:W3:Y:S04]  /*2e80*/  LDL R118, [R1+0x6c] ;  /* 0x00006c0001767983 */ /* 0x000ee80000100800 */
[----:B------:R-:W4:Y:S04]  /*2e90*/  LDL R117, [R1+0x64] ;  /* 0x0000640001757983 */ /* 0x000f280000100800 */
[----:B------:R-:W4:Y:S04]  /*2ea0*/  LDL R114, [R1+0x70] ;  /* 0x0000700001727983 */ /* 0x000f280000100800 */
[----:B------:R-:W4:Y:S04]  /*2eb0*/  LDL R113, [R1+0x68] ;  /* 0x0000680001717983 */ /* 0x000f280000100800 */
[----:B------:R-:W4:Y:S01]  /*2ec0*/  LDL R95, [R1+0x74] ;  /* 0x00007400015f7983 */ /* 0x000f220000100800 */
[----:B------:R-:W-:Y:S01]  /*2ed0*/  IADD3 R58, P3, R74, R58, RZ ;  /* 0x0000003a4a3a7210 */ /* 0x000fe20007f7e0ff */
[----:B------:R-:W-:Y:S01]  /*2ee0*/  ULDC.64 UR4, c[0x0][0x3e8] ;  /* 0x0000fa0000047ab9 */ /* 0x000fe20000000a00 */
[----:B------:R-:W-:-:S02]  /*2ef0*/  CS2R R62, SRZ ;  /* 0x00000000003e7805 */ /* 0x000fc4000001ff00 */
        /* <DEDUP_REMOVED lines=19> */
[----:B--2---:R-:W-:-:S13]  /*3030*/  ISETP.GE.AND P3, PT, R120, R108, PT ;  /* 0x0000006c7800720c */ /* 0x004fda0003f66270 */
[----:B------:R0:W5:Y:S04]  /*3040*/  @!P3 LDG.E.64 R62, desc[UR60][R34.64] ;  /* 0x0000003c223eb981 */ /* 0x000168000c1e1b00 */
[----:B------:R0:W5:Y:S01]  /*3050*/  @!P3 LDG.E.64 R92, desc[UR60][R32.64] ;  /* 0x0000003c205cb981 */ /* 0x000162000c1e1b00 */
[----:B---3--:R-:W-:-:S13]  /*3060*/  ISETP.GE.AND P3, PT, R118, R108, PT ;  /* 0x0000006c7600720c */ /* 0x008fda0003f66270 */
[----:B------:R0:W5:Y:S04]  /*3070*/  @!P3 LDG.E.64 R54, desc[UR60][R34.64+0x10] ;  /* 0x0000103c2236b981 */ /* 0x000168000c1e1b00 */
[----:B------:R0:W5:Y:S01]  /*3080*/  @!P3 LDG.E.64 R60, desc[UR60][R32.64+0x10] ;  /* 0x0000103c203cb981 */ /* 0x000162000c1e1b00 */
[----:B----4-:R-:W-:-:S13]  /*3090*/  ISETP.GE.AND P3, PT, R117, R108, PT ;  /* 0x0000006c7500720c */ /* 0x010fda0003f66270 */
[----:B------:R0:W5:Y:S04]  /*30a0*/  @!P3 LDG.E.64 R50, desc[UR60][R34.64+0x20] ;  /* 0x0000203c2232b981 */ /* 0x000168000c1e1b00 */
[----:B------:R0:W5:Y:S01]  /*30b0*/  @!P3 LDG.E.64 R52, desc[UR60][R32.64+0x20] ;  /* 0x0000203c2034b981 */ /* 0x000162000c1e1b00 */
[----:B------:R-:W-:-:S13]  /*30c0*/  ISETP.GE.AND P3, PT, R114, R108, PT ;  /* 0x0000006c7200720c */ /* 0x000fda0003f66270 */
[----:B------:R0:W5:Y:S04]  /*30d0*/  @!P3 LDG.E.64 R46, desc[UR60][R34.64+0x30] ;  /* 0x0000303c222eb981 */ /* 0x000168000c1e1b00 */
[----:B------:R0:W5:Y:S01]  /*30e0*/  @!P3 LDG.E.64 R48, desc[UR60][R32.64+0x30] ;  /* 0x0000303c2030b981 */ /* 0x000162000c1e1b00 */
[----:B------:R-:W-:-:S13]  /*30f0*/  ISETP.GE.AND P3, PT, R113, R108, PT ;  /* 0x0000006c7100720c */ /* 0x000fda0003f66270 */
[----:B------:R0:W5:Y:S04]  /*3100*/  @!P3 LDG.E.64 R42, desc[UR60][R34.64+0x40] ;  /* 0x0000403c222ab981 */ /* 0x000168000c1e1b00 */
[----:B------:R0:W5:Y:S01]  /*3110*/  @!P3 LDG.E.64 R44, desc[UR60][R32.64+0x40] ;  /* 0x0000403c202cb981 */ /* 0x000162000c1e1b00 */
[----:B------:R-:W-:-:S13]  /*3120*/  ISETP.GE.AND P3, PT, R95, R108, PT ;  /* 0x0000006c5f00720c */ /* 0x000fda0003f66270 */
[----:B------:R0:W5:Y:S04]  /*3130*/  @!P3 LDG.E.64 R38, desc[UR60][R34.64+0x50] ;  /* 0x0000503c2226b981 */ /* 0x000168000c1e1b00 */
[----:B------:R0:W5:Y:S02]  /*3140*/  @!P3 LDG.E.64 R40, desc[UR60][R32.64+0x50] ;  /* 0x0000503c2028b981 */ /* 0x000164000c1e1b00 */
.L_x_9768:
[----:B------:R-:W-:Y:S05]  /*3150*/  BSYNC B1 ;  /* 0x0000000000017941 */ /* 0x000fea0003800000 */
.L_x_9767:
[----:B0-----:R-:W2:Y:S01]  /*3160*/  LDL R33, [R1+0x50] ;  /* 0x0000500001217983 */ /* 0x001ea20000100800 */
[----:B-----5:R-:W-:Y:S02]  /*3170*/  IMAD.MOV.U32 R20, RZ, RZ, R38 ;  /* 0x000000ffff147224 */ /* 0x020fe400078e0026 */
        /* <DEDUP_REMOVED lines=39> */
[----:B------:R-:W-:-:S04]  /*33f0*/  PRMT R127, R32, 0x7610, R127 ;  /* 0x00007610207f7816 */ /* 0x000fc8000000007f */
[----:B------:R-:W-:Y:S01]  /*3400*/  PRMT R128, R20, 0x7610, R128 ;  /* 0x0000761014807816 */ /* 0x000fe20000000080 */
[----:B------:R-:W-:-:S05]  /*3410*/  IMAD.MOV.U32 R20, RZ, RZ, R61 ;  /* 0x000000ffff147224 */ /* 0x000fca00078e003d */
[----:B------:R-:W-:Y:S01]  /*3420*/  PRMT R129, R20, 0x7610, R129 ;  /* 0x0000761014817816 */ /* 0x000fe20000000081 */
[----:B------:R-:W-:-:S05]  /*3430*/  IMAD.MOV.U32 R20, RZ, RZ, R92 ;  /* 0x000000ffff147224 */ /* 0x000fca00078e005c */
[----:B------:R-:W-:Y:S01]  /*3440*/  PRMT R58, R20, 0x7610, R58 ;  /* 0x00007610143a7816 */ /* 0x000fe2000000003a */
[----:B------:R-:W-:-:S05]  /*3450*/  IMAD.MOV.U32 R20, RZ, RZ, R93 ;  /* 0x000000ffff147224 */ /* 0x000fca00078e005d */
[----:B------:R-:W-:Y:S02]  /*3460*/  PRMT R94, R20, 0x7610, R94 ;  /* 0x00007610145e7816 */ /* 0x000fe4000000005e */
[----:B--2---:R-:W-:-:S13]  /*3470*/  ISETP.NE.AND P3, PT, R33, 0x3, PT ;  /* 0x000000032100780c */ /* 0x004fda0003f65270 */
[----:B------:R-:W-:Y:S05]  /*3480*/  @!P3 BRA `(.L_x_9769) ;  /* 0x000000000004b947 */ /* 0x000fea0003800000 */
[----:B------:R-:W-:Y:S01]  /*3490*/  BPT.TRAP 0x1 ;  /* 0x000000040000795c */ /* 0x000fe20000300000 */
.L_x_9769:
[----:B------:R-:W-:Y:S01]  /*34a0*/  IMAD R20, R17, 0x8, R16 ;  /* 0x0000000811147824 */ /* 0x000fe200078e0210 */
[----:B------:R-:W-:Y:S01]  /*34b0*/  SHF.L.U32 R90, R156, 0x1f, RZ ;  /* 0x0000001f9c5a7819 */ /* 0x000fe200000006ff */
[----:B------:R-:W-:Y:S03]  /*34c0*/  BSSY B1, `(.L_x_9770) ;  /* 0x0000003000017945 */ /* 0x000fe60003800000 */
[----:B------:R-:W0:Y:S02]  /*34d0*/  SYNCS.PHASECHK.TRANS64.TRYWAIT P5, [R20+URZ+0x31c90], R90 ;  /* 0x031c905a140075a7 */ /* 0x000e2400080a017f */
[----:B0-----:R-:W-:Y:S05]  /*34e0*/  @!P5 BRA `(.L_x_9771) ;  /* 0x000001d800d0d947 */ /* 0x001fea0003800000 */
.L_x_10068:
[----:B------:R-:W-:Y:S05]  /*34f0*/  BSYNC B1 ;  /* 0x0000000000017941 */ /* 0x000fea0003800000 */
.L_x_9770:
[----:B------:R-:W-:Y:S05]  /*3500*/  @P4 BRA `(.L_x_9772) ;  /* 0x0000003400a84947 */ /* 0x000fea0003800000 */
[----:B------:R-:W-:Y:S01]  /*3510*/  ISETP.NE.AND P4, PT, R10, RZ, PT ;  /* 0x000000ff0a00720c */ /* 0x000fe20003f85270 */
[----:B------:R-:W-:-:S12]  /*3520*/  BSSY B1, `(.L_x_9773) ;  /* 0x0000036000017945 */ /* 0x000fd80003800000 */
[----:B------:R-:W-:Y:S05]  /*3530*/  @!P4 BRA `(.L_x_9774) ;  /* 0x0000000000d0c947 */ /* 0x000fea0003800000 */
[----:B------:R-:W2:Y:S01]  /*3540*/  LDL.64 R56, [R1+0x48] ;  /* 0x0000480001387983 */ /* 0x000ea20000100a00 */
[----:B------:R-:W-:Y:S03]  /*3550*/  BSSY B2, `(.L_x_9775) ;  /* 0x0000031000027945 */ /* 0x000fe60003800000 */
[----:B------:R1:W3:Y:S01]  /*3560*/  LDS.128 R32, [R82+0x16800] ;  /* 0x0168000052207984 */ /* 0x0002e20000000c00 */
[----:B--2---:R-:W-:-:S13]  /*3570*/  ISETP.GE.AND P4, PT, R56, R108, PT ;  /* 0x0000006c3800720c */ /* 0x004fda0003f86270 */
[----:B-1-3--:R-:W-:Y:S05]  /*3580*/  @P4 BRA `(.L_x_9776) ;  /* 0x0000000000b44947 */ /* 0x00afea0003800000 */
[----:B------:R-:W-:Y:S02]  /*3590*/  SHF.R.U64 R59, R92, 0x10, R93 ;  /* 0x000000105c3b7819 */ /* 0x000fe4000000125d */
[----:B------:R-:W-:Y:S02]  /*35a0*/  SHF.R.U64 R56, R62, 0x10, R63 ;  /* 0x000000103e387819 */ /* 0x000fe4000000123f */
[C---:B------:R-:W-:Y:S02]  /*35b0*/  PRMT R59, R58.reuse, 0x5410, R59 ;  /* 0x000054103a3b7816 */ /* 0x040fe4000000003b */
[----:B------:R-:W-:Y:S02]  /*35c0*/  SHF.R.U32.HI R57, RZ, 0x10, R93 ;  /* 0x00000010ff397819 */ /* 0x000fe4000001165d */
[----:B------:R-:W-:Y:S02]  /*35d0*/  PRMT R56, R58, 0x5432, R56 ;  /* 0x000054323a387816 */ /* 0x000fe40000000038 */
[----:B------:R-:W-:-:S02]  /*35e0*/  LOP3.LUT R93, R33, 0xffff0000, RZ, 0xc0, !PT ;  /* 0xffff0000215d7812 */ /* 0x000fc400078ec0ff */
[----:B------:R-:W-:Y:S02]  /*35f0*/  LOP3.LUT R92, R59, 0xffff0000, RZ, 0xc0, !PT ;  /* 0xffff00003b5c7812 */ /* 0x000fe400078ec0ff */
[----:B------:R-:W-:Y:S01]  /*3600*/  SHF.R.U32.HI R62, RZ, 0x10, R63 ;  /* 0x00000010ff3e7819 */ /* 0x000fe2000001163f */
[----:B------:R-:W-:Y:S01]  /*3610*/  IMAD.U32 R63, R33, 0x10000, RZ ;  /* 0x00010000213f7824 */ /* 0x000fe200078e00ff */
[----:B------:R-:W-:Y:S01]  /*3620*/  LOP3.LUT R33, R56, 0xffff0000, RZ, 0xc0, !PT ;  /* 0xffff000038217812 */ /* 0x000fe200078ec0ff */
[----:B------:R-:W-:Y:S01]  /*3630*/  FMUL.FTZ R58, R93, R92 ;  /* 0x0000005c5d3a7220 */ /* 0x000fe20000410000 */
[----:B------:R-:W-:Y:S01]  /*3640*/  PRMT R57, R94, 0x5410, R57 ;  /* 0x000054105e397816 */ /* 0x000fe20000000039 */
        /* <DEDUP_REMOVED lines=17> */
[----:B------:R-:W-:-:S04]  /*3760*/  IMAD.U32 R35, R35, 0x10000, RZ ;  /* 0x0001000023237824 */ /* 0x000fc800078e00ff */
        /* <DEDUP_REMOVED lines=13> */
[----:B------:R-:W-:Y:S01]  /*3840*/  F2FP.BF16.F32.PACK_AB R32, R35, R32 ;  /* 0x000000202320723e */ /* 0x000fe200000010ff */
[----:B------:R-:W-:-:S07]  /*3850*/  IMAD.MOV.U32 R35, RZ, RZ, R63 ;  /* 0x000000ffff237224 */ /* 0x000fce00078e003f */
.L_x_9776:
[----:B------:R-:W-:Y:S05]  /*3860*/  BSYNC B2 ;  /* 0x0000000000027941 */ /* 0x000fea0003800000 */
.L_x_9775:
[----:B------:R1:W-:Y:S02]  /*3870*/  STG.E.128 desc[UR60][R36.64], R32 ;  /* 0x0000002024007986 */ /* 0x0003e4000c101d3c */
.L_x_9774:
[----:B------:R-:W-:Y:S05]  /*3880*/  BSYNC B1 ;  /* 0x0000000000017941 */ /* 0x000fea0003800000 */
.L_x_9773:
[----:B------:R-:W-:Y:S01]  /*3890*/  ISETP.NE.AND P4, PT, R11, RZ, PT ;  /* 0x000000ff0b00720c */ /* 0x000fe20003f85270 */
[----:B------:R-:W-:-:S12]  /*38a0*/  BSSY B1, `(.L_x_9777) ;  /* 0x0000036000017945 */ /* 0x000fd80003800000 */
[----:B------:R-:W-:Y:S05]  /*38b0*/  @!P4 BRA `(.L_x_9778) ;  /* 0x0000000000d0c947 */ /* 0x000fea0003800000 */
[----:B------:R-:W2:Y:S01]  /*38c0*/  LDL R56, [R1+0x6c] ;  /* 0x00006c0001387983 */ /* 0x000ea20000100800 */
[----:B------:R-:W-:Y:S03]  /*38d0*/  BSSY B2, `(.L_x_9779) ;  /* 0x0000031000027945 */ /* 0x000fe60003800000 */
[----:B-1----:R1:W3:Y:S01]  /*38e0*/  LDS.128 R32, [R21+0x16800] ;  /* 0x0168000015207984 */ /* 0x0022e20000000c00 */
[----:B--2---:R-:W-:-:S13]  /*38f0*/  ISETP.GE.AND P4, PT, R56, R108, PT ;  /* 0x0000006c3800720c */ /* 0x004fda0003f86270 */
[----:B-1-3--:R-:W-:Y:S05]  /*3900*/  @P4 BRA `(.L_x_9780) ;  /* 0x0000000000b44947 */ /* 0x00afea0003800000 */
[----:B------:R-:W-:Y:S01]  /*3910*/  SHF.R.U64 R57, R60, 0x10, R61 ;  /* 0x000000103c397819 */ /* 0x000fe2000000123d */
[C---:B------:R-:W-:Y:S01]  /*3920*/  IMAD.U32 R60, R33.reuse, 0x10000, RZ ;  /* 0x00010000213c7824 */ /* 0x040fe200078e00ff */
[----:B------:R-:W-:Y:S02]  /*3930*/  SHF.R.U64 R54, R54, 0x10, R55 ;  /* 0x0000001036367819 */ /* 0x000fe40000001237 */
[----:B------:R-:W-:Y:S02]  /*3940*/  PRMT R57, R128, 0x5410, R57 ;  /* 0x0000541080397816 */ /* 0x000fe40000000039 */
[----:B------:R-:W-:Y:S02]  /*3950*/  PRMT R54, R114, 0x5432, R54 ;  /* 0x0000543272367816 */ /* 0x000fe40000000036 */
[----:B------:R-:W-:Y:S02]  /*3960*/  LOP3.LUT R62, R33, 0xffff0000, RZ, 0xc0, !PT ;  /* 0xffff0000213e7812 */ /* 0x000fe400078ec0ff */
[----:B------:R-:W-:-:S02]  /*3970*/  LOP3.LUT R59, R57, 0xffff0000, RZ, 0xc0, !PT ;  /* 0xffff0000393b7812 */ /* 0x000fc400078ec0ff */
[C---:B------:R-:W-:Y:S01]  /*3980*/  LOP3.LUT R33, R54.reuse, 0xffff0000, RZ, 0xc0, !PT ;  /* 0xffff000036217812 */ /* 0x040fe200078ec0ff */
[----:B------:R-:W-:Y:S01]  /*3990*/  IMAD.U32 R54, R54, 0x10000, RZ ;  /* 0x0001000036367824 */ /* 0x000fe200078e00ff */
[----:B------:R-:W-:Y:S02]  /*39a0*/  SHF.R.U32.HI R58, RZ, 0x10, R55 ;  /* 0x00000010ff3a7819 */ /* 0x000fe40000011637 */
[----:B------:R-:W-:Y:S01]  /*39b0*/  SHF.R.U32.HI R55, RZ, 0x10, R61 ;  /* 0x00000010ff377819 */ /* 0x000fe2000001163d */
[C---:B------:R-:W-:Y:S01]  /*39c0*/  FMUL.FTZ R61, R62.reuse, R59 ;  /* 0x0000003b3e3d7220 */ /* 0x040fe20000410000 */
[-C--:B------:R-:W-:Y:S01]  /*39d0*/  FMUL.FTZ R62, R62, R33.reuse ;  /* 0x000000213e3e7220 */ /* 0x080fe20000410000 */
[----:B------:R-:W-:Y:S02]  /*39e0*/  PRMT R58, R117, 0x5432, R58 ;  /* 0x00005432753a7816 */ /* 0x000fe4000000003a */
[----:B------:R-:W-:Y:S01]  /*39f0*/  PRMT R55, R129, 0x5410, R55 ;  /* 0x0000541081377816 */ /* 0x000fe20000000037 */
[C---:B------:R-:W-:Y:S01]  /*3a00*/  FFMA.FTZ R56, R60.reuse, R33, -R61 ;  /* 0x000000213c387223 */ /* 0x040fe2000001083d */
[----:B------:R-:W-:Y:S01]  /*3a10*/  FFMA.FTZ R33, R60, R59, R62 ;  /* 0x0000003b3c217223 */ /* 0x000fe2000001003e */
[----:B------:R-:W-:Y:S01]  /*3a20*/  LOP3.LUT R60, R34, 0xffff0000, RZ, 0xc0, !PT ;  /* 0xffff0000223c7812 */ /* 0x000fe200078ec0ff */
[----:B------:R-:W-:-:S02]  /*3a30*/  IMAD.U32 R61, R58, 0x10000, RZ ;  /* 0x000100003a3d7824 */ /* 0x000fc400078e00ff */
[C---:B------:R-:W-:Y:S01]  /*3a40*/  IMAD.U32 R59, R55.reuse, 0x10000, RZ ;  /* 0x00010000373b7824 */ /* 0x040fe200078e00ff */
[----:B------:R-:W-:Y:S01]  /*3a50*/  LOP3.LUT R55, R55, 0xffff0000, RZ, 0xc0, !PT ;  /* 0xffff000037377812 */ /* 0x000fe200078ec0ff */
[----:B------:R-:W-:Y:S01]  /*3a60*/  IMAD.U32 R34, R34, 0x10000, RZ ;  /* 0x0001000022227824 */ /* 0x000fe200078e00ff */
[----:B------:R-:W-:Y:S01]  /*3a70*/  F2FP.BF16.F32.PACK_AB R33, R33, R56 ;  /* 0x000000382121723e */ /* 0x000fe200000010ff */
[C---:B------:R-:W-:Y:S01]  /*3a80*/  FMUL.FTZ R63, R60.reuse, R59 ;  /* 0x0000003b3c3f7220 */ /* 0x040fe20000410000 */
[-C--:B------:R-:W-:Y:S01]  /*3a90*/  FMUL.FTZ R60, R60, R61.reuse ;  /* 0x0000003d3c3c7220 */ /* 0x080fe20000410000 */
[C---:B------:R-:W-:Y:S02]  /*3aa0*/  IMAD.U32 R62, R35.reuse, 0x10000, RZ ;  /* 0x00010000233e7824 */ /* 0x040fe400078e00ff */
[C---:B------:R-:W-:Y:S01]  /*3ab0*/  FFMA.FTZ R63, R34.reuse, R61, -R63 ;  /* 0x0000003d223f7223 */ /* 0x040fe2000001083f */
[----:B------:R-:W-:Y:S01]  /*3ac0*/  FFMA.FTZ R60, R34, R59, R60 ;  /* 0x0000003b223c7223 */ /* 0x000fe2000001003c */
[----:B------:R-:W-:-:S02]  /*3ad0*/  LOP3.LUT R34, R35, 0xffff0000, RZ, 0xc0, !PT ;  /* 0xffff000023227812 */ /* 0x000fc400078ec0ff */
        /* <DEDUP_REMOVED lines=16> */
.L_x_9780:
[----:B------:R-:W-:Y:S05]  /*3be0*/  BSYNC B2 ;  /* 0x0000000000027941 */ /* 0x000fea0003800000 */
.L_x_9779:
[----:B------:R2:W-:Y:S02]  /*3bf0*/  STG.E.128 desc[UR60][R36.64+0x20], R32 ;  /* 0x0000202024007986 */ /* 0x0005e4000c101d3c */
.L_x_9778:
[----:B------:R-:W-:Y:S05]  /*3c00*/  BSYNC B1 ;  /* 0x0000000000017941 */ /* 0x000fea0003800000 */
.L_x_9777:
[----:B------:R-:W-:Y:S01]  /*3c10*/  ISETP.NE.AND P4, PT, R12, RZ, PT ;  /* 0x000000ff0c00720c */ /* 0x000fe20003f85270 */
[----:B------:R-:W-:-:S12]  /*3c20*/  BSSY B1, `(.L_x_9781) ;  /* 0x0000036000017945 */ /* 0x000fd80003800000 */
[----:B------:R-:W-:Y:S05]  /*3c30*/  @!P4 BRA `(.L_x_9782) ;  /* 0x0000000000d0c947 */ /* 0x000fea0003800000 */
[----:B------:R-:W3:Y:S01]  /*3c40*/  LDL R54, [R1+0x64] ;  /* 0x0000640001367983 */ /* 0x000ee20000100800 */
[----:B------:R-:W-:Y:S03]  /*3c50*/  BSSY B2, `(.L_x_9783) ;  /* 0x0000031000027945 */ /* 0x000fe60003800000 */
[----:B-12---:R1:W2:Y:S01]  /*3c60*/  LDS.128 R32, [R82+0x18c00] ;  /* 0x018c000052207984 */ /* 0x0062a20000000c00 */
[----:B---3--:R-:W-:-:S13]  /*3c70*/  ISETP.GE.AND P4, PT, R54, R108, PT ;  /* 0x0000006c3600720c */ /* 0x008fda0003f86270 */
[----:B-12---:R-:W-:Y:S05]  /*3c80*/  @P4 BRA `(.L_x_9784) ;  /* 0x0000000000b44947 */ /* 0x006fea0003800000 */
[--C-:B------:R-:W-:Y:S02]  /*3c90*/  SHF.R.U64 R50, R50, 0x10, R51.reuse ;  /* 0x0000001032327819 */ /* 0x100fe40000001233 */
[----:B------:R-:W-:Y:S02]  /*3ca0*/  SHF.R.U32.HI R54, RZ, 0x10, R51 ;  /* 0x00000010ff367819 */ /* 0x000fe40000011633 */
[--C-:B------:R-:W-:Y:S02]  /*3cb0*/  SHF.R.U64 R51, R52, 0x10, R53.reuse ;  /* 0x0000001034337819 */ /* 0x100fe40000001235 */
[----:B------:R-:W-:Y:S02]  /*3cc0*/  SHF.R.U32.HI R55, RZ, 0x10, R53 ;  /* 0x00000010ff377819 */ /* 0x000fe40000011635 */
[----:B------:R-:W-:Y:S01]  /*3cd0*/  PRMT R53, R126, 0x5410, R51 ;  /* 0x000054107e357816 */ /* 0x000fe20000000033 */
[----:B------:R-:W-:Y:S01]  /*3ce0*/  IMAD.U32 R51, R33, 0x10000, RZ ;  /* 0x0001000021337824 */ /* 0x000fe200078e00ff */
        /* <DEDUP_REMOVED lines=39> */
.L_x_9784:
[----:B------:R-:W-:Y:S05]  /*3f60*/  BSYNC B2 ;  /* 0x0000000000027941 */ /* 0x000fea0003800000 */
.L_x_9783:
[----:B------:R3:W-:Y:S02]  /*3f70*/  STG.E.128 desc[UR60][R36.64+0x40], R32 ;  /* 0x0000402024007986 */ /* 0x0007e4000c101d3c */
.L_x_9782:
[----:B------:R-:W-:Y:S05]  /*3f80*/  BSYNC B1 ;  /* 0x0000000000017941 */ /* 0x000fea0003800000 */
.L_x_9781:
[----:B------:R-:W-:Y:S01]  /*3f90*/  ISETP.NE.AND P4, PT, R13, RZ, PT ;  /* 0x000000ff0d00720c */ /* 0x000fe20003f85270 */
[----:B------:R-:W-:-:S12]  /*3fa0*/  BSSY B1, `(.L_x_9785) ;  /* 0x0000035000017945 */ /* 0x000fd80003800000 */
[----:B------:R-:W-:Y:S05]  /*3fb0*/  @!P4 BRA `(.L_x_9786) ;  /* 0x0000000000ccc947 */ /* 0x000fea0003800000 */
[----:B------:R-:W4:Y:S01]  /*3fc0*/  LDL R50, [R1+0x70] ;  /* 0x0000700001327983 */ /* 0x000f220000100800 */
[----:B------:R-:W-:Y:S03]  /*3fd0*/  BSSY B2, `(.L_x_9787) ;  /* 0x0000030000027945 */ /* 0x000fe60003800000 */
[----:B-123--:R1:W2:Y:S01]  /*3fe0*/  LDS.128 R32, [R21+0x18c00] ;  /* 0x018c000015207984 */ /* 0x00e2a20000000c00 */
[----:B----4-:R-:W-:-:S13]  /*3ff0*/  ISETP.GE.AND P4, PT, R50, R108, PT ;  /* 0x0000006c3200720c */ /* 0x010fda0003f86270 */
[----:B-12---:R-:W-:Y:S05]  /*4000*/  @P4 BRA `(.L_x_9788) ;  /* 0x0000000000b04947 */ /* 0x006fea0003800000 */
[----:B------:R-:W-:Y:S02]  /*4010*/  SHF.R.U64 R51, R48, 0x10, R49 ;  /* 0x0000001030337819 */ /* 0x000fe40000001231 */
[----:B------:R-:W-:Y:S02]  /*4020*/  SHF.R.U64 R53, R46, 0x10, R47 ;  /* 0x000000102e357819 */ /* 0x000fe4000000122f */
[----:B------:R-:W-:Y:S02]  /*4030*/  PRMT R124, R124, 0x5410, R51 ;  /* 0x000054107c7c7816 */ /* 0x000fe40000000033 */
[----:B------:R-:W-:Y:S02]  /*4040*/  PRMT R122, R122, 0x5410, R53 ;  /* 0x000054107a7a7816 */ /* 0x000fe40000000035 */
[----:B------:R-:W-:Y:S02]  /*4050*/  SHF.R.U32.HI R48, RZ, 0x10, R47 ;  /* 0x00000010ff307819 */ /* 0x000fe4000001162f */
[----:B------:R-:W-:-:S02]  /*4060*/  SHF.R.U32.HI R50, RZ, 0x10, R49 ;  /* 0x00000010ff327819 */ /* 0x000fc40000011631 */
[C---:B------:R-:W-:Y:S01]  /*4070*/  LOP3.LUT R47, R33.reuse, 0xffff0000, RZ, 0xc0, !PT ;  /* 0xffff0000212f7812 */ /* 0x040fe200078ec0ff */
        /* <DEDUP_REMOVED lines=8> */
[----:B------:R-:W-:Y:S01]  /*4100*/  FMUL.FTZ R47, R47, R46 ;  /* 0x0000002e2f2f7220 */ /* 0x000fe20000410000 */
[----:B------:R-:W-:Y:S01]  /*4110*/  LOP3.LUT R49, R34, 0xffff0000, RZ, 0xc0, !PT ;  /* 0xffff000022317812 */ /* 0x000fe200078ec0ff */
[----:B------:R-:W-:-:S02]  /*4120*/  IMAD.U32 R48, R125, 0x10000, RZ ;  /* 0x000100007d307824 */ /* 0x000fc400078e00ff */
[----:B------:R-:W-:Y:S01]  /*4130*/  FFMA.FTZ R46, R33, R46, -R54 ;  /* 0x0000002e212e7223 */ /* 0x000fe20000010836 */
[----:B------:R-:W-:Y:S02]  /*4140*/  IMAD.U32 R50, R123, 0x10000, RZ ;  /* 0x000100007b327824 */ /* 0x000fe400078e00ff */
[----:B------:R-:W-:Y:S01]  /*4150*/  FFMA.FTZ R33, R33, R52, R47 ;  /* 0x0000003421217223 */ /* 0x000fe2000001002f */
[----:B------:R-:W-:Y:S02]  /*4160*/  IMAD.U32 R47, R34, 0x10000, RZ ;  /* 0x00010000222f7824 */ /* 0x000fe400078e00ff */
[C---:B------:R-:W-:Y:S01]  /*4170*/  FMUL.FTZ R34, R49.reuse, R48 ;  /* 0x0000003031227220 */ /* 0x040fe20000410000 */
[-C--:B------:R-:W-:Y:S01]  /*4180*/  FMUL.FTZ R49, R49, R50.reuse ;  /* 0x0000003231317220 */ /* 0x080fe20000410000 */
[----:B------:R-:W-:Y:S02]  /*4190*/  LOP3.LUT R123, R123, 0xffff0000, RZ, 0xc0, !PT ;  /* 0xffff00007b7b7812 */ /* 0x000fe400078ec0ff */
[C---:B------:R-:W-:Y:S01]  /*41a0*/  FFMA.FTZ R34, R47.reuse, R50, -R34 ;  /* 0x000000322f227223 */ /* 0x040fe20000010822 */
[----:B------:R-:W-:Y:S01]  /*41b0*/  FFMA.FTZ R47, R47, R48, R49 ;  /* 0x000000302f2f7223 */ /* 0x000fe20000010031 */
[----:B------:R-:W-:Y:S01]  /*41c0*/  LOP3.LUT R48, R125, 0xffff0000, RZ, 0xc0, !PT ;  /* 0xffff00007d307812 */ /* 0x000fe200078ec0ff */
[C---:B------:R-:W-:Y:S01]  /*41d0*/  IMAD.U32 R49, R35.reuse, 0x10000, RZ ;  /* 0x0001000023317824 */ /* 0x040fe200078e00ff */
[----:B------:R-:W-:-:S02]  /*41e0*/  LOP3.LUT R50, R35, 0xffff0000, RZ, 0xc0, !PT ;  /* 0xffff000023327812 */ /* 0x000fc400078ec0ff */
[----:B------:R-:W-:Y:S02]  /*41f0*/  F2FP.BF16.F32.PACK_AB R33, R33, R46 ;  /* 0x0000002e2121723e */ /* 0x000fe400000010ff */
        /* <DEDUP_REMOVED lines=12> */
[----:B------:R-:W-:-:S07]  /*42c0*/  F2FP.BF16.F32.PACK_AB R32, R32, R51 ;  /* 0x000000332020723e */ /* 0x000fce00000010ff */
.L_x_9788:
[----:B------:R-:W-:Y:S05]  /*42d0*/  BSYNC B2 ;  /* 0x0000000000027941 */ /* 0x000fea0003800000 */
.L_x_9787:
[----:B------:R4:W-:Y:S02]  /*42e0*/  STG.E.128 desc[UR60][R36.64+0x60], R32 ;  /* 0x0000602024007986 */ /* 0x0009e4000c101d3c */
.L_x_9786:
[----:B------:R-:W-:Y:S05]  /*42f0*/  BSYNC B1 ;  /* 0x0000000000017941 */ /* 0x000fea0003800000 */
.L_x_9785:
[----:B------:R-:W-:Y:S01]  /*4300*/  ISETP.NE.AND P4, PT, R14, RZ, PT ;  /* 0x000000ff0e00720c */ /* 0x000fe20003f85270 */
[----:B------:R-:W-:-:S12]  /*4310*/  BSSY B1, `(.L_x_9789) ;  /* 0x0000036000017945 */ /* 0x000fd80003800000 */
[----:B------:R-:W-:Y:S05]  /*4320*/  @!P4 BRA `(.L_x_9790) ;  /* 0x0000000000d0c947 */ /* 0x000fea0003800000 */
[----:B------:R-:W5:Y:S01]  /*4330*/  LDL R46, [R1+0x68] ;  /* 0x00006800012e7983 */ /* 0x000f620000100800 */
[----:B------:R-:W-:Y:S03]  /*4340*/  BSSY B2, `(.L_x_9791) ;  /* 0x0000031000027945 */ /* 0x000fe60003800000 */
[----:B-1234-:R1:W2:Y:S01]  /*4350*/  LDS.128 R32, [R82+0x1b000] ;  /* 0x01b0000052207984 */ /* 0x01e2a20000000c00 */
[----:B-----5:R-:W-:-:S13]  /*4360*/  ISETP.GE.AND P4, PT, R46, R108, PT ;  /* 0x0000006c2e00720c */ /* 0x020fda0003f86270 */
[----:B-12---:R-:W-:Y:S05]  /*4370*/  @P4 BRA `(.L_x_9792) ;  /* 0x0000000000b44947 */ /* 0x006fea0003800000 */
[----:B------:R-:W-:Y:S01]  /*4380*/  SHF.R.U64 R51, R44, 0x10, R45 ;  /* 0x000000102c337819 */ /* 0x000fe2000000122d */
[C---:B------:R-:W-:Y:S01]  /*4390*/  IMAD.U32 R44, R33.reuse, 0x10000, RZ ;  /* 0x00010000212c7824 */ /* 0x040fe200078e00ff */
[----:B------:R-:W-:Y:S01]  /*43a0*/  SHF.R.U64 R49, R42, 0x10, R43 ;  /* 0x000000102a317819 */ /* 0x000fe2000000122b */
[----:B------:R-:W-:Y:S01]  /*43b0*/  IMAD.U32 R42, R34, 0x10000, RZ ;  /* 0x00010000222a7824 */ /* 0x000fe200078e00ff */
[----:B------:R-:W-:Y:S02]  /*43c0*/  PRMT R120, R120, 0x5410, R51 ;  /* 0x0000541078787816 */ /* 0x000fe40000000033 */
[----:B------:R-:W-:Y:S02]  /*43d0*/  SHF.R.U32.HI R50, RZ, 0x10, R45 ;  /* 0x00000010ff327819 */ /* 0x000fe4000001162d */
[----:B------:R-:W-:Y:S02]  /*43e0*/  SHF.R.U32.HI R46, RZ, 0x10, R43 ;  /* 0x00000010ff2e7819 */ /* 0x000fe4000001162b */
[----:B------:R-:W-:Y:S01]  /*43f0*/  LOP3.LUT R47, R33, 0xffff0000, RZ, 0xc0, !PT ;  /* 0xffff0000212f7812 */ /* 0x000fe200078ec0ff */
[----:B------:R-:W-:Y:S01]  /*4400*/  IMAD.U32 R33, R32, 0x10000, RZ ;  /* 0x0001000020217824 */ /* 0x000fe200078e00ff */
[C---:B------:R-:W-:Y:S01]  /*4410*/  LOP3.LUT R48, R120.reuse, 0xffff0000, RZ, 0xc0, !PT ;  /* 0xffff000078307812 */ /* 0x040fe200078ec0ff */
[----:B------:R-:W-:Y:S01]  /*4420*/  IMAD.U32 R120, R120, 0x10000, RZ ;  /* 0x0001000078787824 */ /* 0x000fe200078e00ff */
[----:B------:R-:W-:-:S02]  /*4430*/  PRMT R118, R118, 0x5410, R49 ;  /* 0x0000541076767816 */ /* 0x000fc40000000031 */
[----:B------:R-:W-:Y:S01]  /*4440*/  PRMT R121, R121, 0x5410, R50 ;  /* 0x0000541079797816 */ /* 0x000fe20000000032 */
[----:B------:R-:W-:Y:S01]  /*4450*/  FMUL.FTZ R51, R47, R48 ;  /* 0x000000302f337220 */ /* 0x000fe20000410000 */
[----:B------:R-:W-:Y:S02]  /*4460*/  PRMT R119, R119, 0x5410, R46 ;  /* 0x0000541077777816 */ /* 0x000fe4000000002e */
[----:B------:R-:W-:Y:S01]  /*4470*/  LOP3.LUT R49, R118, 0xffff0000, RZ, 0xc0, !PT ;  /* 0xffff000076317812 */ /* 0x000fe200078ec0ff */
[----:B------:R-:W-:Y:S01]  /*4480*/  IMAD.U32 R45, R121, 0x10000, RZ ;  /* 0x00010000792d7824 */ /* 0x000fe200078e00ff */
[----:B------:R-:W-:Y:S01]  /*4490*/  LOP3.LUT R43, R34, 0xffff0000, RZ, 0xc0, !PT ;  /* 0xffff0000222b7812 */ /* 0x000fe200078ec0ff */
[----:B------:R-:W-:Y:S01]  /*44a0*/  IMAD.U32 R50, R119, 0x10000, RZ ;  /* 0x0001000077327824 */ /* 0x000fe200078e00ff */
[----:B------:R-:W-:Y:S01]  /*44b0*/  LOP3.LUT R34, R35, 0xffff0000, RZ, 0xc0, !PT ;  /* 0xffff000023227812 */ /* 0x000fe200078ec0ff */
[-C--:B------:R-:W-:Y:S01]  /*44c0*/  FMUL.FTZ R47, R47, R49.reuse ;  /* 0x000000312f2f7220 */ /* 0x080fe20000410000 */
[----:B------:R-:W-:Y:S01]  /*44d0*/  FFMA.FTZ R46, R44, R49, -R51 ;  /* 0x000000312c2e7223 */ /* 0x000fe20000010833 */
[-C--:B------:R-:W-:Y:S01]  /*44e0*/  FMUL.FTZ R49, R43, R45.reuse ;  /* 0x0000002d2b317220 */ /* 0x080fe20000410000 */
[----:B------:R-:W-:Y:S01]  /*44f0*/  LOP3.LUT R121, R121, 0xffff0000, RZ, 0xc0, !PT ;  /* 0xffff000079797812 */ /* 0x000fe200078ec0ff */
[----:B------:R-:W-:Y:S01]  /*4500*/  FMUL.FTZ R51, R43, R50 ;  /* 0x000000322b337220 */ /* 0x000fe20000410000 */
        /* <DEDUP_REMOVED lines=20> */
.L_x_9792:
[----:B------:R-:W-:Y:S05]  /*4650*/  BSYNC B2 ;  /* 0x0000000000027941 */ /* 0x000fea0003800000 */
.L_x_9791:
[----:B------:R1:W-:Y:S02]  /*4660*/  STG.E.128 desc[UR60][R36.64+0x80], R32 ;  /* 0x0000802024007986 */ /* 0x0003e4000c101d3c */
.L_x_9790:
[----:B------:R-:W-:Y:S05]  /*4670*/  BSYNC B1 ;  /* 0x0000000000017941 */ /* 0x000fea0003800000 */
.L_x_9789:
[----:B------:R-:W-:-:S13]  /*4680*/  ISETP.NE.AND P4, PT, R15, RZ, PT ;  /* 0x000000ff0f00720c */ /* 0x000fda0003f85270 */
[----:B------:R-:W-:Y:S05]  /*4690*/  @!P4 BRA `(.L_x_9772) ;  /* 0x000000240044c947 */ /* 0x000fea0003800000 */
[----:B------:R-:W5:Y:S01]  /*46a0*/  LDL R42, [R1+0x74] ;  /* 0x00007400012a7983 */ /* 0x000f620000100800 */
[----:B------:R-:W-:Y:S03]  /*46b0*/  BSSY B1, `(.L_x_9793) ;  /* 0x0000031000017945 */ /* 0x000fe60003800000 */
[----:B-1234-:R1:W2:Y:S01]  /*46c0*/  LDS.128 R32, [R21+0x1b000] ;  /* 0x01b0000015207984 */ /* 0x01e2a20000000c00 */
[----:B-----5:R-:W-:-:S13]  /*46d0*/  ISETP.GE.AND P4, PT, R42, R108, PT ;  /* 0x0000006c2a00720c */ /* 0x020fda0003f86270 */
[----:B-12---:R-:W-:Y:S05]  /*46e0*/  @P4 BRA `(.L_x_9794) ;  /* 0x0000000000b44947 */ /* 0x006fea0003800000 */
[--C-:B------:R-:W-:Y:S01]  /*46f0*/  SHF.R.U64 R44, R38, 0x10, R39.reuse ;  /* 0x00000010262c7819 */ /* 0x100fe20000001227 */
[----:B------:R-:W-:Y:S01]  /*4700*/  IMAD.U32 R38, R34, 0x10000, RZ ;  /* 0x0001000022267824 */ /* 0x000fe200078e00ff */
        /* <DEDUP_REMOVED lines=24> */
[----:B------:R-:W-:Y:S01]  /*4890*/  FFMA.FTZ R46, R39, R42, -R46 ;  /* 0x0000002a272e7223 */ /* 0x000fe2000001082e */
[----:B------:R-:W-:Y:S02]  /*48a0*/  IMAD.U32 R95, R95, 0x10000, RZ ;  /* 0x000100005f5f7824 */ /* 0x000fe400078e00ff */
[----:B------:R-:W-:Y:S01]  /*48b0*/  FFMA.FTZ R47, R39, R44, R47 ;  /* 0x0000002c272f7223 */ /* 0x000fe2000001002f */
[----:B------:R-:W-:Y:S01]  /*48c0*/  FFMA.FTZ R49, R38, R43, -R49 ;  /* 0x0000002b26317223 */ /* 0x000fe20000010831 */
[C---:B------:R-:W-:Y:S01]  /*48d0*/  FMUL.FTZ R40, R34.reuse, R117 ;  /* 0x0000007522287220 */ /* 0x040fe20000410000 */
[----:B------:R-:W-:Y:S01]  /*48e0*/  FMUL.FTZ R42, R34, R113 ;  /* 0x00000071222a7220 */ /* 0x000fe20000410000 */
[----:B------:R-:W-:Y:S02]  /*48f0*/  IMAD.U32 R35, R35, 0x10000, RZ ;  /* 0x0001000023237824 */ /* 0x000fe400078e00ff */
[----:B------:R-:W-:Y:S01]  /*4900*/  FFMA.FTZ R38, R38, R45, R41 ;  /* 0x0000002d26267223 */ /* 0x000fe20000010029 */
        /* <DEDUP_REMOVED lines=11> */
.L_x_9794:
[----:B------:R-:W-:Y:S05]  /*49c0*/  BSYNC B1 ;  /* 0x0000000000017941 */ /* 0x000fea0003800000 */
.L_x_9793:
[----:B------:R1:W-:Y:S01]  /*49d0*/  STG.E.128 desc[UR60][R36.64+0xa0], R32 ;  /* 0x0000a02024007986 */ /* 0x0003e2000c101d3c */
[----:B------:R-:W-:Y:S05]  /*49e0*/  BRA `(.L_x_9772) ;  /* 0x0000002000707947 */ /* 0x000fea0003800000 */
.L_x_9766:
        /* <DEDUP_REMOVED lines=34> */
[----:B------:R-:W5:Y:S04]  /*4c10*/  @!P3 LDG.E.128 R40, desc[UR60][R44.64] ;  /* 0x0000003c2c28b981 */ /* 0x000f68000c1e1d00 */
[----:B------:R-:W5:Y:S01]  /*4c20*/  @!P3 LDG.E.128 R52, desc[UR60][R56.64] ;  /* 0x0000003c3834b981 */ /* 0x000f62000c1e1d00 */
        /* <DEDUP_REMOVED lines=10> */
.L_x_9796:
[----:B------:R-:W-:Y:S05]  /*4cd0*/  BSYNC B1 ;  /* 0x0000000000017941 */ /* 0x000fea0003800000 */
.L_x_9795:
[----:B0-----:R-:W2:Y:S01]  /*4ce0*/  LDL R57, [R1+0x50] ;  /* 0x0000500001397983 */ /* 0x001ea20000100800 */
[----:B-----5:R-:W-:Y:S02]  /*4cf0*/  IMAD.MOV.U32 R20, RZ, RZ, R34 ;  /* 0x000000ffff147224 */ /* 0x020fe400078e0022 */
        /* <DEDUP_REMOVED lines=41> */
.L_x_9797:
[----:B------:R-:W-:Y:S01]  /*4f90*/  IMAD R20, R17, 0x8, R16 ;  /* 0x0000000811147824 */ /* 0x000fe200078e0210 */
[----:B------:R-:W-:Y:S01]  /*4fa0*/  SHF.L.U32 R90, R156, 0x1f, RZ ;  /* 0x0000001f9c5a7819 */ /* 0x000fe200000006ff */
[----:B------:R-:W-:Y:S03]  /*4fb0*/  BSSY B1, `(.L_x_9798) ;  /* 0x0000003000017945 */ /* 0x000fe60003800000 */
[----:B------:R-:W0:Y:S02]  /*4fc0*/  SYNCS.PHASECHK.TRANS64.TRYWAIT P5, [R20+URZ+0x31c90], R90 ;  /* 0x031c905a140075a7 */ /* 0x000e2400080a017f */
[----:B0-----:R-:W-:Y:S05]  /*4fd0*/  @!P5 BRA `(.L_x_9799) ;  /* 0x000001c00028d947 */ /* 0x001fea0003800000 */
.L_x_10069:
[----:B------:R-:W-:Y:S05]  /*4fe0*/  BSYNC B1 ;  /* 0x0000000000017941 */ /* 0x000fea0003800000 */
.L_x_9798:
[----:B------:R-:W-:Y:S05]  /*4ff0*/  @P4 BRA `(.L_x_9772) ;  /* 0x0000001800ec4947 */ /* 0x000fea0003800000 */
[----:B------:R-:W1:Y:S01]  /*5000*/  LDC R113, c[0x0][0x2f4] ;  /* 0x0000bd00ff717b82 */ /* 0x000e620000000800 */
[----:B------:R-:W-:Y:S01]  /*5010*/  ISETP.NE.AND P4, PT, R10, RZ, PT ;  /* 0x000000ff0a00720c */ /* 0x000fe20003f85270 */
[----:B------:R-:W-:Y:S01]  /*5020*/  ULDC.64 UR4, c[0x0][0x300] ;  /* 0x0000c00000047ab9 */ /* 0x000fe20000000a00 */
[----:B------:R-:W-:Y:S01]  /*5030*/  SHF.R.S32.HI R56, RZ, 0x1f, R144 ;  /* 0x0000001fff387819 */ /* 0x000fe20000011490 */
[----:B------:R-:W-:Y:S01]  /*5040*/  IMAD.MOV.U32 R95, RZ, RZ, R94 ;  /* 0x000000ffff5f7224 */ /* 0x000fe200078e005e */
[----:B------:R-:W-:Y:S01]  /*5050*/  BSSY B1, `(.L_x_9800) ;  /* 0x000008a000017945 */ /* 0x000fe20003800000 */
[----:B------:R-:W-:Y:S02]  /*5060*/  IMAD.MOV.U32 R94, RZ, RZ, R60 ;  /* 0x000000ffff5e7224 */ /* 0x000fe400078e003c */
[----:B------:R-:W-:Y:S02]  /*5070*/  IMAD R56, R56, UR4, RZ ;  /* 0x0000000438387c24 */ /* 0x000fe4000f8e02ff */
[----:B------:R-:W-:-:S04]  /*5080*/  IMAD.WIDE.U32 R94, R144, UR4, R94 ;  /* 0x00000004905e7c25 */ /* 0x000fc8000f8e005e */
[----:B------:R-:W-:-:S04]  /*5090*/  IMAD R56, R144, UR5, R56 ;  /* 0x0000000590387c24 */ /* 0x000fc8000f8e0238 */
[----:B------:R-:W-:Y:S02]  /*50a0*/  IMAD.IADD R114, R56, 0x1, R95 ;  /* 0x0000000138727824 */ /* 0x000fe400078e025f */
[----:B-1----:R-:W-:Y:S01]  /*50b0*/  IMAD.IADD R117, R113, 0x1, -R110 ;  /* 0x0000000171757824 */ /* 0x002fe200078e0a6e */
[----:B------:R-:W-:Y:S06]  /*50c0*/  @!P4 BRA `(.L_x_9801) ;  /* 0x000000080008c947 */ /* 0x000fec0003800000 */
[----:B------:R-:W2:Y:S04]  /*50d0*/  LDL R62, [R1+0x54] ;  /* 0x00005400013e7983 */ /* 0x000ea80000100800 */
[----:B------:R-:W3:Y:S04]  /*50e0*/  LDL R58, [R1+0x58] ;  /* 0x00005800013a7983 */ /* 0x000ee80000100800 */
[----:B------:R-:W4:Y:S01]  /*50f0*/  LDL R59, [R1+0x5c] ;  /* 0x00005c00013b7983 */ /* 0x000f220000100800 */
[----:B------:R-:W-:-:S04]  /*5100*/  SEL R56, R110, R117, !P0 ;  /* 0x000000756e387207 */ /* 0x000fc80004000000 */
[----:B------:R-:W-:-:S04]  /*5110*/  SHF.R.S32.HI R57, RZ, 0x1f, R56 ;  /* 0x0000001fff397819 */ /* 0x000fc80000011438 */
[----:B------:R-:W-:-:S04]  /*5120*/  LEA.HI R57, R57, R56, RZ, 0x4 ;  /* 0x0000003839397211 */ /* 0x000fc800078f20ff */
[----:B------:R-:W-:-:S04]  /*5130*/  SHF.R.S32.HI R57, RZ, 0x4, R57 ;  /* 0x00000004ff397819 */ /* 0x000fc80000011439 */
[----:B------:R-:W-:-:S04]  /*5140*/  LEA.HI.SX32 R118, R7, R57, 0x1d ;  /* 0x0000003907767211 */ /* 0x000fc800078feaff */
[----:B------:R-:W-:-:S04]  /*5150*/  SHF.R.S32.HI R57, RZ, 0x1f, R118 ;  /* 0x0000001fff397819 */ /* 0x000fc80000011476 */
[----:B------:R-:W-:Y:S01]  /*5160*/  LEA.HI R57, R57, R118, RZ, 0x2 ;  /* 0x0000007639397211 */ /* 0x000fe200078f10ff */
[----:B------:R-:W-:-:S03]  /*5170*/  IMAD.SHL.U32 R118, R118, 0x8, RZ ;  /* 0x0000000876767824 */ /* 0x000fc600078e00ff */
[----:B------:R-:W-:Y:S02]  /*5180*/  SHF.R.S32.HI R57, RZ, 0x2, R57 ;  /* 0x00000002ff397819 */ /* 0x000fe40000011439 */
[----:B------:R-:W-:Y:S01]  /*5190*/  ISETP.GE.AND P4, PT, R22, R108, PT ;  /* 0x0000006c1600720c */ /* 0x000fe20003f86270 */
[----:B------:R-:W-:Y:S01]  /*51a0*/  BSSY B2, `(.L_x_9802) ;  /* 0x0000068000027945 */ /* 0x000fe20003800000 */
[----:B--2---:R-:W-:-:S04]  /*51b0*/  LOP3.LUT R56, R62, 0x18, R118, 0xf8, !PT ;  /* 0x000000183e387812 */ /* 0x004fc800078ef876 */
[----:B---3--:R-:W-:Y:S01]  /*51c0*/  LOP3.LUT R56, R56, R58, RZ, 0x3c, !PT ;  /* 0x0000003a38387212 */ /* 0x008fe200078e3cff */
[----:B----4-:R-:W-:-:S04]  /*51d0*/  IMAD R57, R57, 0x1200, R59 ;  /* 0x0000120039397824 */ /* 0x010fc800078e023b */
[----:B------:R-:W-:-:S04]  /*51e0*/  IMAD.IADD R56, R57, 0x1, R56 ;  /* 0x0000000139387824 */ /* 0x000fc800078e0238 */
[C---:B------:R-:W-:Y:S02]  /*51f0*/  IMAD R60, R17.reuse, 0x3600, R56 ;  /* 0x00003600113c7824 */ /* 0x040fe400078e0238 */
[----:B------:R-:W-:Y:S02]  /*5200*/  IMAD R56, R17, 0x3600, R106 ;  /* 0x0000360011387824 */ /* 0x000fe400078e026a */
[--C-:B------:R-:W-:Y:S02]  /*5210*/  IMAD R60, R60, 0x2, R16.reuse ;  /* 0x000000023c3c7824 */ /* 0x100fe400078e0210 */
[----:B------:R-:W-:-:S04]  /*5220*/  IMAD R56, R56, 0x2, R16 ;  /* 0x0000000238387824 */ /* 0x000fc800078e0210 */
[----:B------:R-:W1:Y:S04]  /*5230*/  LDS.128 R60, [R60+0x16a00] ;  /* 0x016a00003c3c7984 */ /* 0x000e680000000c00 */
        /* <DEDUP_REMOVED lines=12> */
[----:B------:R-:W-:Y:S01]  /*5300*/  IMAD.U32 R55, R119, 0x10000, RZ ;  /* 0x0001000077377824 */ /* 0x000fe200078e00ff */
[C---:B------:R-:W-:Y:S02]  /*5310*/  PRMT R120, R123.reuse, 0x5432, R120 ;  /* 0x000054327b787816 */ /* 0x040fe40000000078 */
[----:B------:R-:W-:Y:S01]  /*5320*/  PRMT R43, R123, 0x5410, R43 ;  /* 0x000054107b2b7816 */ /* 0x000fe2000000002b */
[----:B-1----:R-:W-:Y:S01]  /*5330*/  IMAD.U32 R123, R61, 0x10000, RZ ;  /* 0x000100003d7b7824 */ /* 0x002fe200078e00ff */
[----:B------:R-:W-:-:S02]  /*5340*/  PRMT R52, R122, 0x5432, R52 ;  /* 0x000054327a347816 */ /* 0x000fc40000000034 */
[----:B------:R-:W-:Y:S01]  /*5350*/  PRMT R53, R122, 0x5410, R53 ;  /* 0x000054107a357816 */ /* 0x000fe20000000035 */
[C---:B------:R-:W-:Y:S01]  /*5360*/  IMAD.U32 R122, R120.reuse, 0x10000, RZ ;  /* 0x00010000787a7824 */ /* 0x040fe200078e00ff */
[C---:B------:R-:W-:Y:S02]  /*5370*/  PRMT R41, R121.reuse, 0x5410, R41 ;  /* 0x0000541079297816 */ /* 0x040fe40000000029 */
[----:B------:R-:W-:Y:S01]  /*5380*/  PRMT R42, R121, 0x5432, R42 ;  /* 0x00005432792a7816 */ /* 0x000fe2000000002a */
[----:B--2---:R-:W-:Y:S02]  /*5390*/  IMAD.U32 R121, R57, 0x10000, RZ ;  /* 0x0001000039797824 */ /* 0x004fe400078e00ff */
[----:B------:R-:W-:Y:S01]  /*53a0*/  FMUL.FTZ R54, R123, R122 ;  /* 0x0000007a7b367220 */ /* 0x000fe20000410000 */
[----:B------:R-:W-:Y:S02]  /*53b0*/  LOP3.LUT R120, R120, 0xffff0000, RZ, 0xc0, !PT ;  /* 0xffff000078787812 */ /* 0x000fe400078ec0ff */
[----:B------:R-:W-:Y:S01]  /*53c0*/  LOP3.LUT R61, R61, 0xffff0000, RZ, 0xc0, !PT ;  /* 0xffff00003d3d7812 */ /* 0x000fe200078ec0ff */
[-C--:B------:R-:W-:Y:S01]  /*53d0*/  FFMA.FTZ R54, R121, R55.reuse, -R54 ;  /* 0x0000003779367223 */ /* 0x080fe20000010836 */
[----:B------:R-:W-:Y:S01]  /*53e0*/  FMUL.FTZ R55, R123, R55 ;  /* 0x000000377b377220 */ /* 0x000fe20000410000 */
[----:B------:R-:W-:-:S03]  /*53f0*/  LOP3.LUT R119, R119, 0xffff0000, RZ, 0xc0, !PT ;  /* 0xffff000077777812 */ /* 0x000fc600078ec0ff */
        /* <DEDUP_REMOVED lines=10> */
[----:B------:R-:W-:Y:S01]  /*54a0*/  IMAD.U32 R120, R59, 0x10000, RZ ;  /* 0x000100003b787824 */ /* 0x000fe200078e00ff */
[----:B------:R-:W-:Y:S01]  /*54b0*/  F2FP.BF16.F32.PACK_AB R57, R57, R54 ;  /* 0x000000363939723e */ /* 0x000fe200000010ff */
[----:B------:R-:W-:-:S02]  /*54c0*/  IMAD.U32 R119, R42, 0x10000, RZ ;  /* 0x000100002a777824 */ /* 0x000fc400078e00ff */
[----:B------:R-:W-:Y:S01]  /*54d0*/  FMUL.FTZ R123, R122, R121 ;  /* 0x000000797a7b7220 */ /* 0x000fe20000410000 */
[----:B------:R-:W-:Y:S01]  /*54e0*/  F2FP.BF16.F32.PACK_AB R61, R61, R55 ;  /* 0x000000373d3d723e */ /* 0x000fe200000010ff */
[----:B------:R-:W-:Y:S02]  /*54f0*/  IMAD.U32 R54, R60, 0x10000, RZ ;  /* 0x000100003c367824 */ /* 0x000fe400078e00ff */
[-C--:B------:R-:W-:Y:S01]  /*5500*/  FFMA.FTZ R123, R120, R119.reuse, -R123 ;  /* 0x00000077787b7223 */ /* 0x080fe2000001087b */
[----:B------:R-:W-:Y:S01]  /*5510*/  FMUL.FTZ R119, R122, R119 ;  /* 0x000000777a777220 */ /* 0x000fe20000410000 */
[C---:B------:R-:W-:Y:S01]  /*5520*/  IMAD.U32 R55, R40.reuse, 0x10000, RZ ;  /* 0x0001000028377824 */ /* 0x040fe200078e00ff */
[----:B------:R-:W-:Y:S02]  /*5530*/  LOP3.LUT R40, R40, 0xffff0000, RZ, 0xc0, !PT ;  /* 0xffff000028287812 */ /* 0x000fe400078ec0ff */
[----:B------:R-:W-:Y:S01]  /*5540*/  FFMA.FTZ R120, R120, R121, R119 ;  /* 0x0000007978787223 */ /* 0x000fe20000010077 */
[----:B------:R-:W-:-:S02]  /*5550*/  LOP3.LUT R119, R42, 0xffff0000, RZ, 0xc0, !PT ;  /* 0xffff00002a777812 */ /* 0x000fc400078ec0ff */
        /* <DEDUP_REMOVED lines=44> */
.L_x_9803:
[----:B------:R-:W-:Y:S05]  /*5820*/  BSYNC B2 ;  /* 0x0000000000027941 */ /* 0x000fea0003800000 */
.L_x_9802:
        /* <DEDUP_REMOVED lines=11> */
[----:B-1----:R2:W-:Y:S04]  /*58e0*/  @!P4 STG.E.128 desc[UR60][R42.64], R60 ;  /* 0x0000003c2a00c986 */ /* 0x0025e8000c101d3c */
.L_x_9801:
[----:B------:R-:W-:Y:S05]  /*58f0*/  BSYNC B1 ;  /* 0x0000000000017941 */ /* 0x000fea0003800000 */
.L_x_9800:
[----:B------:R-:W-:Y:S01]  /*5900*/  ISETP.NE.AND P4, PT, R11, RZ, PT ;  /* 0x000000ff0b00720c */ /* 0x000fe20003f85270 */
[----:B------:R-:W-:-:S12]  /*5910*/  BSSY B1, `(.L_x_9804) ;  /* 0x0000084000017945 */ /* 0x000fd80003800000 */
[----:B------:R-:W-:Y:S05]  /*5920*/  @!P4 BRA `(.L_x_9805) ;  /* 0x000000080008c947 */ /* 0x000fea0003800000 */
[----:B------:R-:W3:Y:S04]  /*5930*/  LDL R52, [R1+0x54] ;  /* 0x0000540001347983 */ /* 0x000ee80000100800 */
[----:B--2---:R-:W2:Y:S04]  /*5940*/  LDL R42, [R1+0x58] ;  /* 0x00005800012a7983 */ /* 0x004ea80000100800 */
        /* <DEDUP_REMOVED lines=12> */
[----:B---3--:R-:W-:-:S04]  /*5a10*/  LOP3.LUT R40, R52, 0x18, R56, 0xf8, !PT ;  /* 0x0000001834287812 */ /* 0x008fc800078ef838 */
[----:B--2---:R-:W-:Y:S01]  /*5a20*/  LOP3.LUT R40, R40, R42, RZ, 0x3c, !PT ;  /* 0x0000002a28287212 */ /* 0x004fe200078e3cff */
        /* <DEDUP_REMOVED lines=9> */
[----:B------:R-:W-:Y:S01]  /*5ac0*/  SHF.R.U64 R38, R38, 0x10, R39 ;  /* 0x0000001026267819 */ /* 0x000fe20000001227 */
[----:B-1----:R-:W-:Y:S01]  /*5ad0*/  IMAD.U32 R61, R53, 0x10000, RZ ;  /* 0x00010000353d7824 */ /* 0x002fe200078e00ff */
        /* <DEDUP_REMOVED lines=90> */
.L_x_9807:
[----:B------:R-:W-:Y:S05]  /*6080*/  BSYNC B2 ;  /* 0x0000000000027941 */ /* 0x000fea0003800000 */
.L_x_9806:
        /* <DEDUP_REMOVED lines=12> */
.L_x_9805:
[----:B------:R-:W-:Y:S05]  /*6150*/  BSYNC B1 ;  /* 0x0000000000017941 */ /* 0x000fea0003800000 */
.L_x_9804:
[----:B------:R-:W-:-:S13]  /*6160*/  ISETP.NE.AND P4, PT, R12, RZ, PT ;  /* 0x000000ff0c00720c */ /* 0x000fda0003f85270 */
[----:B------:R-:W-:Y:S05]  /*6170*/  @!P4 BRA `(.L_x_9772) ;  /* 0x00000008008cc947 */ /* 0x000fea0003800000 */
[----:B--23--:R-:W2:Y:S04]  /*6180*/  LDL R40, [R1+0x54] ;  /* 0x0000540001287983 */ /* 0x00cea80000100800 */
[----:B------:R-:W3:Y:S04]  /*6190*/  LDL R38, [R1+0x58] ;  /* 0x0000580001267983 */ /* 0x000ee80000100800 */
[----:B------:R-:W4:Y:S01]  /*61a0*/  LDL R39, [R1+0x5c] ;  /* 0x00005c0001277983 */ /* 0x000f220000100800 */
[----:B------:R-:W-:Y:S02]  /*61b0*/  IADD3 R36, P4, P5, R26, R94, R79 ;  /* 0x0000005e1a247210 */ /* 0x000fe40007d9e04f */
[----:B------:R-:W-:-:S02]  /*61c0*/  LOP3.LUT P6, RZ, R19, 0x1, RZ, 0xc0, !PT ;  /* 0x0000000113ff7812 */ /* 0x000fc400078cc0ff */
[----:B------:R-:W-:Y:S02]  /*61d0*/  IADD3.X R37, R3, R114, R101, P4, P5 ;  /* 0x0000007203257210 */ /* 0x000fe400027ea465 */
[----:B------:R-:W-:Y:S02]  /*61e0*/  LEA R48, P4, R36, R92, 0x1 ;  /* 0x0000005c24307211 */ /* 0x000fe400078808ff */
[----:B------:R-:W-:Y:S02]  /*61f0*/  SEL R117, R110, R117, !P6 ;  /* 0x000000756e757207 */ /* 0x000fe40007000000 */
[----:B------:R-:W-:Y:S02]  /*6200*/  LEA.HI.X R49, R36, R93, R37, 0x1, P4 ;  /* 0x0000005d24317211 */ /* 0x000fe400020f0c25 */
[----:B------:R-:W-:-:S04]  /*6210*/  SHF.R.S32.HI R36, RZ, 0x1f, R117 ;  /* 0x0000001fff247819 */ /* 0x000fc80000011475 */
[----:B------:R-:W-:-:S04]  /*6220*/  LEA.HI R36, R36, R117, RZ, 0x4 ;  /* 0x0000007524247211 */ /* 0x000fc800078f20ff */
[----:B------:R-:W-:-:S04]  /*6230*/  SHF.R.S32.HI R36, RZ, 0x4, R36 ;  /* 0x00000004ff247819 */ /* 0x000fc80000011424 */
[----:B------:R-:W-:-:S04]  /*6240*/  LEA.HI.SX32 R36, R9, R36, 0x1d ;  /* 0x0000002409247211 */ /* 0x000fc800078feaff */
[----:B------:R-:W-:Y:S01]  /*6250*/  SHF.R.S32.HI R37, RZ, 0x1f, R36 ;  /* 0x0000001fff257819 */ /* 0x000fe20000011424 */
[----:B------:R-:W-:-:S03]  /*6260*/  IMAD.SHL.U32 R50, R36, 0x8, RZ ;  /* 0x0000000824327824 */ /* 0x000fc600078e00ff */
[----:B------:R-:W-:-:S04]  /*6270*/  LEA.HI R37, R37, R36, RZ, 0x2 ;  /* 0x0000002425257211 */ /* 0x000fc800078f10ff */
[----:B------:R-:W-:Y:S02]  /*6280*/  SHF.R.S32.HI R37, RZ, 0x2, R37 ;  /* 0x00000002ff257819 */ /* 0x000fe40000011425 */
[----:B------:R-:W-:Y:S01]  /*6290*/  ISETP.GE.AND P4, PT, R4, R108, PT ;  /* 0x0000006c0400720c */ /* 0x000fe20003f86270 */
[----:B------:R-:W-:Y:S01]  /*62a0*/  BSSY B1, `(.L_x_9808) ;  /* 0x0000066000017945 */ /* 0x000fe20003800000 */
[----:B--2---:R-:W-:-:S04]  /*62b0*/  LOP3.LUT R36, R40, 0x18, R50, 0xf8, !PT ;  /* 0x0000001828247812 */ /* 0x004fc800078ef832 */
[----:B---3--:R-:W-:Y:S01]  /*62c0*/  LOP3.LUT R36, R36, R38, RZ, 0x3c, !PT ;  /* 0x0000002624247212 */ /* 0x008fe200078e3cff */
[----:B----4-:R-:W-:-:S04]  /*62d0*/  IMAD R37, R37, 0x1200, R39 ;  /* 0x0000120025257824 */ /* 0x010fc800078e0227 */
[----:B------:R-:W-:Y:S02]  /*62e0*/  IMAD.IADD R36, R37, 0x1, R36 ;  /* 0x0000000125247824 */ /* 0x000fe400078e0224 */
[C---:B------:R-:W-:Y:S02]  /*62f0*/  IMAD R37, R17.reuse, 0x3600, R104 ;  /* 0x0000360011257824 */ /* 0x040fe400078e0268 */
        /* <DEDUP_REMOVED lines=8> */
[--C-:B------:R-:W-:Y:S01]  /*6380*/  SHF.R.U32.HI R54, RZ, 0x10, R33.reuse ;  /* 0x00000010ff367819 */ /* 0x100fe20000011621 */
        /* <DEDUP_REMOVED lines=8> */
[----:B------:R-:W-:Y:S01]  /*6410*/  FMUL.FTZ R57, R55, R54 ;  /* 0x0000003637397220 */ /* 0x000fe20000410000 */
        /* <DEDUP_REMOVED lines=8> */
[----:B------:R-:W-:-:S02]  /*64a0*/  PRMT R33, R124, 0x5432, R33 ;  /* 0x000054327c217816 */ /* 0x000fc40000000021 */
[C---:B------:R-:W-:Y:S01]  /*64b0*/  FFMA.FTZ R53, R37.reuse, R51, -R53 ;  /* 0x0000003325357223 */ /* 0x040fe20000010835 */
[----:B------:R-:W-:Y:S01]  /*64c0*/  FFMA.FTZ R41, R37, R52, R41 ;  /* 0x0000003425297223 */ /* 0x000fe20000010029 */
[----:B------:R-:W-:Y:S01]  /*64d0*/  SHF.R.U32.HI R37, RZ, 0x10, R47 ;  /* 0x00000010ff257819 */ /* 0x000fe2000001162f */
[----:B------:R-:W-:Y:S01]  /*64e0*/  IMAD.U32 R52, R43, 0x10000, RZ ;  /* 0x000100002b347824 */ /* 0x000fe200078e00ff */
[----:B------:R-:W-:Y:S01]  /*64f0*/  SHF.R.U64 R44, R44, 0x10, R45 ;  /* 0x000000102c2c7819 */ /* 0x000fe2000000122d */
[----:B------:R-:W-:Y:S01]  /*6500*/  IMAD.U32 R54, R33, 0x10000, RZ ;  /* 0x0001000021367824 */ /* 0x000fe200078e00ff */
[----:B------:R-:W-:Y:S01]  /*6510*/  PRMT R37, R126, 0x5432, R37 ;  /* 0x000054327e257816 */ /* 0x000fe20000000025 */
[----:B------:R-:W-:Y:S01]  /*6520*/  IMAD.U32 R45, R39, 0x10000, RZ ;  /* 0x00010000272d7824 */ /* 0x000fe200078e00ff */
[----:B------:R-:W-:Y:S02]  /*6530*/  LOP3.LUT R33, R33, 0xffff0000, RZ, 0xc0, !PT ;  /* 0xffff000021217812 */ /* 0x000fe400078ec0ff */
[----:B------:R-:W-:Y:S01]  /*6540*/  LOP3.LUT R39, R39, 0xffff0000, RZ, 0xc0, !PT ;  /* 0xffff000027277812 */ /* 0x000fe200078ec0ff */
[C---:B------:R-:W-:Y:S01]  /*6550*/  IMAD.U32 R51, R37.reuse, 0x10000, RZ ;  /* 0x0001000025337824 */ /* 0x040fe200078e00ff */
[----:B------:R-:W-:-:S02]  /*6560*/  LOP3.LUT R37, R37, 0xffff0000, RZ, 0xc0, !PT ;  /* 0xffff000025257812 */ /* 0x000fc400078ec0ff */
[----:B------:R-:W-:Y:S01]  /*6570*/  PRMT R44, R127, 0x5410, R44 ;  /* 0x000054107f2c7816 */ /* 0x000fe2000000002c */
[CC--:B------:R-:W-:Y:S01]  /*6580*/  FMUL.FTZ R56, R52.reuse, R51.reuse ;  /* 0x0000003334387220 */ /* 0x0c0fe20000410000 */
[-C--:B------:R-:W-:Y:S01]  /*6590*/  FMUL.FTZ R52, R52, R54.reuse ;  /* 0x0000003634347220 */ /* 0x080fe20000410000 */
[----:B------:R-:W-:Y:S02]  /*65a0*/  PRMT R32, R125, 0x5410, R32 ;  /* 0x000054107d207816 */ /* 0x000fe40000000020 */
[C---:B------:R-:W-:Y:S01]  /*65b0*/  FFMA.FTZ R56, R45.reuse, R54, -R56 ;  /* 0x000000362d387223 */ /* 0x040fe20000010838 */
[----:B------:R-:W-:Y:S01]  /*65c0*/  FFMA.FTZ R52, R45, R51, R52 ;  /* 0x000000332d347223 */ /* 0x000fe20000010034 */
[----:B------:R-:W-:Y:S01]  /*65d0*/  LOP3.LUT R45, R43, 0xffff0000, RZ, 0xc0, !PT ;  /* 0xffff00002b2d7812 */ /* 0x000fe200078ec0ff */
[C---:B------:R-:W-:Y:S01]  /*65e0*/  IMAD.U32 R51, R32.reuse, 0x10000, RZ ;  /* 0x0001000020337824 */ /* 0x040fe200078e00ff */
[----:B------:R-:W-:Y:S02]  /*65f0*/  LOP3.LUT R32, R32, 0xffff0000, RZ, 0xc0, !PT ;  /* 0xffff000020207812 */ /* 0x000fe400078ec0ff */
[----:B------:R-:W-:Y:S01]  /*6600*/  SHF.R.U64 R47, R46, 0x10, R47 ;  /* 0x000000102e2f7819 */ /* 0x000fe2000000122f */
[C---:B------:R-:W-:Y:S01]  /*6610*/  FMUL.FTZ R43, R45.reuse, R37 ;  /* 0x000000252d2b7220 */ /* 0x040fe20000410000 */
[----:B------:R-:W-:Y:S01]  /*6620*/  FMUL.FTZ R45, R45, R33 ;  /* 0x000000212d2d7220 */ /* 0x000fe20000410000 */
[----:B------:R-:W-:-:S02]  /*6630*/  SHF.R.U64 R35, R34, 0x10, R35 ;  /* 0x0000001022237819 */ /* 0x000fc40000001223 */
[C---:B------:R-:W-:Y:S01]  /*6640*/  FFMA.FTZ R43, R39.reuse, R33, -R43 ;  /* 0x00000021272b7223 */ /* 0x040fe2000001082b */
[----:B------:R-:W-:Y:S01]  /*6650*/  FFMA.FTZ R45, R39, R37, R45 ;  /* 0x00000025272d7223 */ /* 0x000fe2000001002d */
[----:B------:R-:W-:Y:S01]  /*6660*/  IMAD.U32 R39, R40, 0x10000, RZ ;  /* 0x0001000028277824 */ /* 0x000fe200078e00ff */
[----:B------:R-:W-:Y:S01]  /*6670*/  PRMT R126, R126, 0x5410, R47 ;  /* 0x000054107e7e7816 */ /* 0x000fe2000000002f */
[C---:B------:R-:W-:Y:S01]  /*6680*/  IMAD.U32 R37, R44.reuse, 0x10000, RZ ;  /* 0x000100002c257824 */ /* 0x040fe200078e00ff */
[----:B------:R-:W-:Y:S01]  /*6690*/  LOP3.LUT R44, R44, 0xffff0000, RZ, 0xc0, !PT ;  /* 0xffff00002c2c7812 */ /* 0x000fe200078ec0ff */
[----:B------:R-:W-:Y:S01]  /*66a0*/  IMAD.U32 R33, R36, 0x10000, RZ ;  /* 0x0001000024217824 */ /* 0x000fe200078e00ff */
[----:B------:R-:W-:Y:S01]  /*66b0*/  PRMT R124, R124, 0x5410, R35 ;  /* 0x000054107c7c7816 */ /* 0x000fe20000000023 */
[C---:B------:R-:W-:Y:S01]  /*66c0*/  FMUL.FTZ R54, R39.reuse, R37 ;  /* 0x0000002527367220 */ /* 0x040fe20000410000 */
[-C--:B------:R-:W-:Y:S01]  /*66d0*/  FMUL.FTZ R39, R39, R51.reuse ;  /* 0x0000003327277220 */ /* 0x080fe20000410000 */
[----:B------:R-:W-:Y:S01]  /*66e0*/  IMAD.U32 R35, R38, 0x10000, RZ ;  /* 0x0001000026237824 */ /* 0x000fe200078e00ff */
[----:B------:R-:W-:Y:S01]  /*66f0*/  LOP3.LUT R47, R126, 0xffff0000, RZ, 0xc0, !PT ;  /* 0xffff00007e2f7812 */ /* 0x000fe200078ec0ff */
[C---:B------:R-:W-:Y:S01]  /*6700*/  FFMA.FTZ R54, R33.reuse, R51, -R54 ;  /* 0x0000003321367223 */ /* 0x040fe20000010836 */
[----:B------:R-:W-:Y:S01]  /*6710*/  FFMA.FTZ R39, R33, R37, R39 ;  /* 0x0000002521277223 */ /* 0x000fe20000010027 */
[----:B------:R-:W-:-:S02]  /*6720*/  LOP3.LUT R33, R40, 0xffff0000, RZ, 0xc0, !PT ;  /* 0xffff000028217812 */ /* 0x000fc400078ec0ff */
[----:B------:R-:W-:Y:S01]  /*6730*/  LOP3.LUT R37, R36, 0xffff0000, RZ, 0xc0, !PT ;  /* 0xffff000024257812 */ /* 0x000fe200078ec0ff */
[----:B------:R-:W-:Y:S01]  /*6740*/  IMAD.U32 R36, R124, 0x10000, RZ ;  /* 0x000100007c247824 */ /* 0x000fe200078e00ff */
[----:B------:R-:W-:Y:S01]  /*6750*/  LOP3.LUT R38, R38, 0xffff0000, RZ, 0xc0, !PT ;  /* 0xffff000026267812 */ /* 0x000fe200078ec0ff */
[C---:B------:R-:W-:Y:S01]  /*6760*/  FMUL.FTZ R34, R33.reuse, R44 ;  /* 0x0000002c21227220 */ /* 0x040fe20000410000 */
[----:B------:R-:W-:Y:S01]  /*6770*/  FMUL.FTZ R51, R33, R32 ;  /* 0x0000002021337220 */ /* 0x000fe20000410000 */
[----:B------:R-:W-:Y:S02]  /*6780*/  F2FP.BF16.F32.PACK_AB R43, R43, R56 ;  /* 0x000000382b2b723e */ /* 0x000fe400000010ff */
[C---:B------:R-:W-:Y:S01]  /*6790*/  FFMA.FTZ R33, R37.reuse, R32, -R34 ;  /* 0x0000002025217223 */ /* 0x040fe20000010822 */
[----:B------:R-:W-:Y:S01]  /*67a0*/  FFMA.FTZ R32, R37, R44, R51 ;  /* 0x0000002c25207223 */ /* 0x000fe20000010033 */
[C---:B------:R-:W-:Y:S01]  /*67b0*/  IMAD.U32 R34, R42.reuse, 0x10000, RZ ;  /* 0x000100002a227824 */ /* 0x040fe200078e00ff */
[----:B------:R-:W-:Y:S01]  /*67c0*/  LOP3.LUT R42, R42, 0xffff0000, RZ, 0xc0, !PT ;  /* 0xffff00002a2a7812 */ /* 0x000fe200078ec0ff */
[----:B------:R-:W-:Y:S01]  /*67d0*/  IMAD.U32 R37, R126, 0x10000, RZ ;  /* 0x000100007e257824 */ /* 0x000fe200078e00ff */
[----:B------:R-:W-:Y:S01]  /*67e0*/  F2FP.BF16.F32.PACK_AB R45, R45, R52 ;  /* 0x000000342d2d723e */ /* 0x000fe200000010ff */
[C---:B------:R-:W-:Y:S01]  /*67f0*/  FMUL.FTZ R44, R34.reuse, R36 ;  /* 0x00000024222c7220 */ /* 0x040fe20000410000 */
[----:B------:R-:W-:Y:S01]  /*6800*/  F2FP.BF16.F32.PACK_AB R41, R41, R55 ;  /* 0x000000372929723e */ /* 0x000fe200000010ff */
[----:B------:R-:W-:Y:S01]  /*6810*/  FMUL.FTZ R40, R34, R37 ;  /* 0x0000002522287220 */ /* 0x000fe20000410000 */
[----:B------:R-:W-:-:S03]  /*6820*/  FMUL.FTZ R51, R42, R47 ;  /* 0x0000002f2a337220 */ /* 0x000fc60000410000 */
[C---:B------:R-:W-:Y:S01]  /*6830*/  FFMA.FTZ R34, R35.reuse, R36, -R40 ;  /* 0x0000002423227223 */ /* 0x040fe20000010828 */
[----:B------:R-:W-:Y:S01]  /*6840*/  FFMA.FTZ R35, R35, R37, R44 ;  /* 0x0000002523237223 */ /* 0x000fe2000001002c */
[----:B------:R-:W-:Y:S02]  /*6850*/  LOP3.LUT R37, R124, 0xffff0000, RZ, 0xc0, !PT ;  /* 0xffff00007c257812 */ /* 0x000fe400078ec0ff */
[----:B------:R-:W-:Y:S01]  /*6860*/  F2FP.BF16.F32.PACK_AB R40, R32, R39 ;  /* 0x000000272028723e */ /* 0x000fe200000010ff */
[----:B------:R-:W-:Y:S01]  /*6870*/  IMAD.MOV.U32 R39, RZ, RZ, R43 ;  /* 0x000000ffff277224 */ /* 0x000fe200078e002b */
[----:B------:R-:W-:Y:S01]  /*6880*/  F2FP.BF16.F32.PACK_AB R36, R33, R54 ;  /* 0x000000362124723e */ /* 0x000fe200000010ff */
[-C--:B------:R-:W-:Y:S01]  /*6890*/  FMUL.FTZ R42, R42, R37.reuse ;  /* 0x000000252a2a7220 */ /* 0x080fe20000410000 */
[----:B------:R-:W-:Y:S01]  /*68a0*/  FFMA.FTZ R51, R38, R37, -R51 ;  /* 0x0000002526337223 */ /* 0x000fe20000010833 */
[----:B------:R-:W-:Y:S01]  /*68b0*/  F2FP.BF16.F32.PACK_AB R37, R53, R57 ;  /* 0x000000393525723e */ /* 0x000fe200000010ff */
[----:B------:R-:W-:-:S02]  /*68c0*/  IMAD.MOV.U32 R43, RZ, RZ, R45 ;  /* 0x000000ffff2b7224 */ /* 0x000fc400078e002d */
[----:B------:R-:W-:Y:S01]  /*68d0*/  FFMA.FTZ R42, R38, R47, R42 ;  /* 0x0000002f262a7223 */ /* 0x000fe2000001002a */
[----:B------:R-:W-:-:S04]  /*68e0*/  F2FP.BF16.F32.PACK_AB R38, R51, R34 ;  /* 0x000000223326723e */ /* 0x000fc800000010ff */
[----:B------:R-:W-:-:S07]  /*68f0*/  F2FP.BF16.F32.PACK_AB R42, R42, R35 ;  /* 0x000000232a2a723e */ /* 0x000fce00000010ff */
.L_x_9809:
[----:B------:R-:W-:Y:S05]  /*6900*/  BSYNC B1 ;  /* 0x0000000000017941 */ /* 0x000fea0003800000 */
.L_x_9808:
[----:B-1----:R1:W-:Y:S01]  /*6910*/  STG.E.128 desc[UR60][R48.64], R36 ;  /* 0x0000002430007986 */ /* 0x0023e2000c101d3c */
[----:B------:R-:W-:-:S13]  /*6920*/  ISETP.GE.AND P4, PT, R50, R113, PT ;  /* 0x000000713200720c */ /* 0x000fda0003f86270 */
[----:B------:R-:W-:Y:S05]  /*6930*/  @P4 BRA `(.L_x_9772) ;  /* 0x00000000009c4947 */ /* 0x000fea0003800000 */
[--C-:B------:R-:W-:Y:S02]  /*6940*/  SHF.R.S32.HI R32, RZ, 0x1f, R50.reuse ;  /* 0x0000001fff207819 */ /* 0x100fe40000011432 */
[----:B------:R-:W-:-:S04]  /*6950*/  IADD3 R50, P4, P5, R26, R94, R50 ;  /* 0x0000005e1a327210 */ /* 0x000fc80007d9e032 */
[----:B------:R-:W-:Y:S02]  /*6960*/  IADD3.X R32, R3, R114, R32, P4, P5 ;  /* 0x0000007203207210 */ /* 0x000fe400027ea420 */
[----:B------:R-:W-:-:S04]  /*6970*/  LEA R92, P4, R50, R92, 0x1 ;  /* 0x0000005c325c7211 */ /* 0x000fc800078808ff */
[----:B------:R-:W-:-:S05]  /*6980*/  LEA.HI.X R93, R50, R93, R32, 0x1, P4 ;  /* 0x0000005d325d7211 */ /* 0x000fca00020f0c20 */
[----:B--2---:R2:W-:Y:S01]  /*6990*/  STG.E.128 desc[UR60][R92.64], R40 ;  /* 0x000000285c007986 */ /* 0x0045e2000c101d3c */
[----:B------:R-:W-:Y:S05]  /*69a0*/  BRA `(.L_x_9772) ;  /* 0x0000000000807947 */ /* 0x000fea0003800000 */
.L_x_9765:
[----:B------:R-:W2:Y:S02]  /*69b0*/  LDL R32, [R1+0x50] ;  /* 0x0000500001207983 */ /* 0x000ea40000100800 */
[----:B--2---:R-:W-:-:S13]  /*69c0*/  ISETP.NE.AND P3, PT, R32, 0x3, PT ;  /* 0x000000032000780c */ /* 0x004fda0003f65270 */
[----:B------:R-:W-:Y:S05]  /*69d0*/  @!P3 BRA `(.L_x_9810) ;  /* 0x000000000004b947 */ /* 0x000fea0003800000 */
[----:B------:R-:W-:Y:S01]  /*69e0*/  BPT.TRAP 0x1 ;  /* 0x000000040000795c */ /* 0x000fe20000300000 */
.L_x_9810:
[----:B------:R-:W-:Y:S01]  /*69f0*/  IMAD R20, R17, 0x8, R16 ;  /* 0x0000000811147824 */ /* 0x000fe200078e0210 */
[----:B------:R-:W-:Y:S01]  /*6a00*/  SHF.L.U32 R90, R156, 0x1f, RZ ;  /* 0x0000001f9c5a7819 */ /* 0x000fe200000006ff */
[----:B------:R-:W-:Y:S01]  /*6a10*/  IMAD R89, R24, -0x90, R2 ;  /* 0xffffff7018597824 */ /* 0x000fe200078e0202 */
[----:B------:R-:W-:Y:S02]  /*6a20*/  BSSY B1, `(.L_x_9811) ;  /* 0x0000004000017945 */ /* 0x000fe40003800000 */
[----:B------:R-:W0:Y:S02]  /*6a30*/  SYNCS.PHASECHK.TRANS64.TRYWAIT P4, [R20+URZ+0x31c90], R90 ;  /* 0x031c905a140075a7 */ /* 0x000e24000808017f */
[----:B------:R-:W-:Y:S01]  /*6a40*/  VIMNMX R89, R89, 0x90, PT ;  /* 0x0000009059597848 */ /* 0x000fe20003fe0100 */
[----:B0-----:R-:W-:Y:S06]  /*6a50*/  @!P4 BRA `(.L_x_9812) ;  /* 0x000001a4009cc947 */ /* 0x001fec0003800000 */
.L_x_10070:
[----:B------:R-:W-:Y:S05]  /*6a60*/  BSYNC B1 ;  /* 0x0000000000017941 */ /* 0x000fea0003800000 */
.L_x_9811:
[----:B------:R-:W-:-:S13]  /*6a70*/  ISETP.GE.AND P4, PT, R144, R89, PT ;  /* 0x000000599000720c */ /* 0x000fda0003f86270 */
[----:B------:R-:W-:Y:S05]  /*6a80*/  @P4 BRA `(.L_x_9772) ;  /* 0x0000000000484947 */ /* 0x000fea0003800000 */
[----:B------:R-:W-:-:S13]  /*6a90*/  ISETP.NE.AND P4, PT, R10, RZ, PT ;  /* 0x000000ff0a00720c */ /* 0x000fda0003f85270 */
[----:B------:R-:W1:Y:S04]  /*6aa0*/  @P4 LDS.128 R32, [R82+0x16800] ;  /* 0x0168000052204984 */ /* 0x000e680000000c00 */
[----:B-1----:R-:W-:Y:S01]  /*6ab0*/  @P4 STG.E.128 desc[UR60][R36.64], R32 ;  /* 0x0000002024004986 */ /* 0x002fe2000c101d3c */
        /* <DEDUP_REMOVED lines=14> */
[----:B-1----:R1:W-:Y:S02]  /*6ba0*/  @P4 STG.E.128 desc[UR60][R36.64+0xa0], R32 ;  /* 0x0000a02024004986 */ /* 0x0023e4000c101d3c */
.L_x_9772:
[----:B------:R-:W-:Y:S05]  /*6bb0*/  BSYNC B0 ;  /* 0x0000000000007941 */ /* 0x000fea0003800000 */
.L_x_9764:
        /* <DEDUP_REMOVED lines=17> */
.L_x_9814:
[----:B------:R-:W-:Y:S05]  /*6cd0*/  BSYNC B0 ;  /* 0x0000000000007941 */ /* 0x000fea0003800000 */
.L_x_9813:
[----:B------:R-:W2:Y:S01]  /*6ce0*/  SYNCS.PHASECHK.TRANS64.TRYWAIT P3, [R20+URZ+0x31cb0], R90 ;  /* 0x031cb05a140075a7 */ /* 0x000ea2000806017f */
[----:B------:R-:W-:Y:S04]  /*6cf0*/  BSSY B0, `(.L_x_9815) ;  /* 0x0000002000007945 */ /* 0x000fe80003800000 */
[----:B--2---:R-:W-:Y:S05]  /*6d00*/  @!P3 BRA `(.L_x_9816) ;  /* 0x000001a40004b947 */ /* 0x004fea0003800000 */
.L_x_10071:
[----:B------:R-:W-:Y:S05]  /*6d10*/  BSYNC B0 ;  /* 0x0000000000007941 */ /* 0x000fea0003800000 */
.L_x_9815:
[----:B------:R-:W-:Y:S01]  /*6d20*/  ISETP.GE.AND P3, PT, R144, R89, PT ;  /* 0x000000599000720c */ /* 0x000fe20003f66270 */
[----:B------:R-:W-:-:S12]  /*6d30*/  BSSY B0, `(.L_x_9817) ;  /* 0x0000020000007945 */ /* 0x000fd80003800000 */
[----:B------:R-:W-:Y:S05]  /*6d40*/  @P3 BRA `(.L_x_9818) ;  /* 0x0000000000783947 */ /* 0x000fea0003800000 */
[----:B------:R-:W-:Y:S01]  /*6d50*/  IMAD.WIDE R34, R24, 0x90, R70 ;  /* 0x0000009018227825 */ /* 0x000fe200078e0246 */
[----:B------:R-:W-:-:S03]  /*6d60*/  ULDC.64 UR4, c[0x0][0x328] ;  /* 0x0000ca0000047ab9 */ /* 0x000fc60000000a00 */
[----:B------:R-:W-:Y:S02]  /*6d70*/  IMAD R35, R35, UR4, RZ ;  /* 0x0000000423237c24 */ /* 0x000fe4000f8e02ff */
[----:B-1----:R-:W-:Y:S02]  /*6d80*/  IMAD.MOV.U32 R32, RZ, RZ, R28 ;  /* 0x000000ffff207224 */ /* 0x002fe400078e001c */
[----:B------:R-:W-:Y:S02]  /*6d90*/  IMAD.MOV.U32 R33, RZ, RZ, R91 ;  /* 0x000000ffff217224 */ /* 0x000fe400078e005b */
[C---:B------:R-:W-:Y:S02]  /*6da0*/  IMAD R35, R34.reuse, UR5, R35 ;  /* 0x0000000522237c24 */ /* 0x040fe4000f8e0223 */
[----:B------:R-:W-:Y:S01]  /*6db0*/  IMAD.WIDE.U32 R32, R34, UR4, R32 ;  /* 0x0000000422207c25 */ /* 0x000fe2000f8e0020 */
[----:B------:R-:W-:-:S03]  /*6dc0*/  ULDC.64 UR4, c[0x0][0x318] ;  /* 0x0000c60000047ab9 */ /* 0x000fc60000000a00 */
[----:B------:R-:W-:Y:S01]  /*6dd0*/  IMAD.IADD R33, R33, 0x1, R35 ;  /* 0x0000000121217824 */ /* 0x000fe200078e0223 */
[----:B------:R-:W-:Y:S01]  /*6de0*/  LEA R36, P3, R32, UR4, 0x1 ;  /* 0x0000000420247c11 */ /* 0x000fe2000f8608ff */
[----:B------:R-:W-:-:S03]  /*6df0*/  ULDC UR4, c[0x0][0x2f4] ;  /* 0x0000bd0000047ab9 */ /* 0x000fc60000000800 */
[----:B------:R-:W-:Y:S02]  /*6e00*/  LEA.HI.X R37, R32, UR5, R33, 0x1, P3 ;  /* 0x0000000520257c11 */ /* 0x000fe400098f0c21 */
        /* <DEDUP_REMOVED lines=17> */
[----:B-1----:R3:W-:Y:S02]  /*6f20*/  @!P3 STG.E.128 desc[UR60][R36.64+0xa0], R32 ;  /* 0x0000a0202400b986 */ /* 0x0027e4000c101d3c */
.L_x_9818:
[----:B------:R-:W-:Y:S05]  /*6f30*/  BSYNC B0 ;  /* 0x0000000000007941 */ /* 0x000fea0003800000 */
.L_x_9817:
[----:B------:R-:W-:Y:S01]  /*6f40*/  @!PT LDS RZ, [RZ] ;  /* 0x00000000fffff984 */ /* 0x000fe20000000800 */
[----:B------:R-:W-:Y:S01]  /*6f50*/  @!PT LDS RZ, [RZ] ;  /* 0x00000000fffff984 */ /* 0x000fe20000000800 */
[----:B------:R-:W-:Y:S01]  /*6f60*/  @!PT LDS RZ, [RZ] ;  /* 0x00000000fffff984 */ /* 0x000fe20000000800 */
[----:B------:R-:W-:Y:S01]  /*6f70*/  @!PT LDS RZ, [RZ] ;  /* 0x00000000fffff984 */ /* 0x000fe20000000800 */
[----:B------:R4:W-:Y:S06]  /*6f80*/  MEMBAR.ALL.CTA ;  /* 0x0000000000007992 */ /* 0x0009ec0000008000 */
[----:B----4-:R-:W4:Y:S01]  /*6f90*/  FENCE.VIEW.ASYNC.S ;  /* 0x00000000000073c6 */ /* 0x010f220000000000 */
[----:B------:R-:W-:Y:S02]  /*6fa0*/  VIADD R17, R17, 0x1 ;  /* 0x0000000111117836 */ /* 0x000fe40000000000 */
[----:B0-2---:R-:W-:Y:S01]  /*6fb0*/  @!P4 VIADD R20, R20, 0x31cc0 ;  /* 0x00031cc01414c836 */ /* 0x005fe20000000000 */
[----:B----4-:R0:W-:Y:S02]  /*6fc0*/  BAR.SYNC.DEFER_BLOCKING R115, 0x80 ;  /* 0x000200730000751d */ /* 0x0101e40000010000 */
[----:B------:R-:W-:-:S02]  /*6fd0*/  ISETP.NE.AND P3, PT, R17, 0x2, PT ;  /* 0x000000021100780c */ /* 0x000fc40003f65270 */
[----:B------:R-:W-:Y:S02]  /*6fe0*/  @!P4 PRMT R20, RZ, 0x654, R20 ;  /* 0x00000654ff14c816 */ /* 0x000fe40000000014 */
[----:B------:R-:W-:Y:S02]  /*6ff0*/  SEL R21, RZ, 0x1, P3 ;  /* 0x00000001ff157807 */ /* 0x000fe40001800000 */
[----:B------:R-:W-:Y:S02]  /*7000*/  SEL R17, R17, RZ, P3 ;  /* 0x000000ff11117207 */ /* 0x000fe40001800000 */
[----:B------:R-:W-:Y:S01]  /*7010*/  LOP3.LUT R156, R156, R21, RZ, 0x3c, !PT ;  /* 0x000000159c9c7212 */ /* 0x000fe200078e3cff */
[----:B------:R0:W-:Y:S01]  /*7020*/  @!P4 SYNCS.ARRIVE.TRANS64.RED.A1T0 RZ, [R20+URZ], RZ ;  /* 0x000000ff14ffc9a7 */ /* 0x0001e2000810043f */
[----:B------:R-:W-:Y:S05]  /*7030*/  @P2 BRA `(.L_x_9819) ;  /* 0xffffffb800b82947 */ /* 0x000fea000383ffff */
[----:B-1-3--:R-:W1:Y:S01]  /*7040*/  S2R R32, SR_TID.X ;  /* 0x0000000000207919 */ /* 0x00ae620000002100 */
[----:B------:R-:W-:Y:S02]  /*7050*/  PLOP3.LUT P0, PT, PT, PT, PT, 0x8, 0x0 ;  /* 0x000000000000781c */ /* 0x000fe40003f0e170 */
[----:B-1----:R-:W-:-:S04]  /*7060*/  SHF.R.U32.HI R32, RZ, 0x7, R32 ;  /* 0x00000007ff207819 */ /* 0x002fc80000011620 */
[----:B------:R-:W-:-:S13]  /*7070*/  ISETP.NE.AND P5, PT, R32, 0x1, PT ;  /* 0x000000012000780c */ /* 0x000fda0003fa5270 */
[----:B------:R-:W-:Y:S06]  /*7080*/  @!P5 BAR.ARV 0x9, 0x100 ;  /* 0x024400000000db1d */ /* 0x000fec0000002000 */
.L_x_9759:
[----:B------:R-:W-:Y:S01]  /*7090*/  IMAD.MOV.U32 R2, RZ, RZ, RZ ;  /* 0x000000ffff027224 */ /* 0x000fe200078e00ff */
[----:B------:R-:W-:Y:S06]  /*70a0*/  @P0 BRA `(.L_x_9820) ;  /* 0x00000000000c0947 */ /* 0x000fec0003800000 */
[----:B------:R-:W1:Y:S01]  /*70b0*/  FENCE.VIEW.ASYNC.G ;  /* 0x00000000000073c6 */ /* 0x000e620000000100 */
[----:B------:R-:W-:Y:S05]  /*70c0*/  WARPSYNC.ALL ;  /* 0x0000000000007948 */ /* 0x000fea0003800000 */
[----:B-1----:R-:W-:Y:S06]  /*70d0*/  BAR.ARV 0xc, 0x200 ;  /* 0x0308000000007b1d */ /* 0x002fec0000002000 */
.L_x_9820:
[----:B------:R-:W-:Y:S01]  /*70e0*/  LOP3.LUT P0, RZ, R19, 0x4, RZ, 0xc0, !PT ;  /* 0x0000000413ff7812 */ /* 0x000fe2000780c0ff */
[----:B------:R-:W-:-:S12]  /*70f0*/  BSSY B0, `(.L_x_9821) ;  /* 0x0000021000007945 */ /* 0x000fd80003800000 */
[----:B------:R-:W-:Y:S05]  /*7100*/  @!P0 BRA `(.L_x_9822) ;  /* 0x00000000007c8947 */ /* 0x000fea0003800000 */
[----:B------:R-:W2:Y:S01]  /*7110*/  LDL R0, [R1+0x94] ;  /* 0x0000940001007983 */ /* 0x000ea20000100800 */
[----:B------:R-:W-:Y:S01]  /*7120*/  ULDC UR4, c[0x0][0x9f0] ;  /* 0x00027c0000047ab9 */ /* 0x000fe20000000800 */
[----:B--2---:R-:W-:-:S04]  /*7130*/  ISETP.NE.AND P0, PT, R0, RZ, PT ;  /* 0x000000ff0000720c */ /* 0x004fc80003f05270 */
[----:B------:R-:W-:-:S04]  /*7140*/  SEL R6, R0, UR4, P0 ;  /* 0x0000000400067c07 */ /* 0x000fc80008000000 */
[-C--:B------:R-:W-:Y:S02]  /*7150*/  IABS R5, R6.reuse ;  /* 0x0000000600057213 */ /* 0x080fe40000000000 */
[----:B------:R-:W-:Y:S02]  /*7160*/  IADD3 R0, R111, -0x1, R6 ;  /* 0xffffffff6f007810 */ /* 0x000fe40007ffe006 */
[----:B------:R-:W1:Y:S01]  /*7170*/  I2F.RP R4, R5 ;  /* 0x0000000500047306 */ /* 0x000e620000209400 */
        /* <DEDUP_REMOVED lines=24> */
.L_x_9822:
[----:B------:R-:W-:Y:S05]  /*7300*/  BSYNC B0 ;  /* 0x0000000000007941 */ /* 0x000fea0003800000 */
.L_x_9821:
        /* <DEDUP_REMOVED lines=24> */
[----:B------:R-:W-:-:S02]  /*7490*/  CS2R R68, SRZ ;  /* 0x0000000000447805 */ /* 0x000fc4000001ff00 */
        /* <DEDUP_REMOVED lines=8> */
[----:B------:R-:W0:Y:S01]  /*7520*/  S2R R3, SR_TID.X ;  /* 0x0000000000037919 */ /* 0x000e220000002100 */
[----:B------:R-:W-:Y:S01]  /*7530*/  UMOV UR4, 0xffffffff ;  /* 0xffffffff00047882 */ /* 0x000fe20000000000 */
[----:B0-----:R-:W-:-:S05]  /*7540*/  VIADD R38, R3, 0xffffff80 ;  /* 0xffffff8003267836 */ /* 0x001fca0000000000 */
[----:B------:R-:W-:-:S04]  /*7550*/  SHF.R.S32.HI R39, RZ, 0x1f, R38 ;  /* 0x0000001fff277819 */ /* 0x000fc80000011426 */
[----:B------:R-:W-:-:S04]  /*7560*/  LEA.HI R13, R39, R38, RZ, 0x7 ;  /* 0x00000026270d7211 */ /* 0x000fc800078f38ff */
[----:B------:R-:W-:Y:S01]  /*7570*/  SHF.R.S32.HI R13, RZ, 0x7, R13 ;  /* 0x00000007ff0d7819 */ /* 0x000fe2000001140d */
[----:B------:R-:W-:Y:S06]  /*7580*/  BRA.DIV UR4, `(.L_x_9824) ;  /* 0x0000019a04f87947 */ /* 0x000fec000b800000 */
[----:B------:R-:W0:Y:S04]  /*7590*/  SHFL.IDX PT, R0, R13, RZ, 0x1f ;  /* 0x00001fff0d007589 */ /* 0x000e2800000e0000 */
[----:B0-----:R0:W-:Y:S02]  /*75a0*/  STL [R1+0x7c], R0 ;  /* 0x00007c0001007387 */ /* 0x0011e40000100800 */
.L_x_10074:
[----:B------:R-:W0:Y:S01]  /*75b0*/  LDL R3, [R1+0x7c] ;  /* 0x00007c0001037983 */ /* 0x000e220000100800 */
[----:B------:R-:W-:Y:S01]  /*75c0*/  BSSY B6, `(.L_x_9825) ;  /* 0x000001b000067945 */ /* 0x000fe20003800000 */
[----:B0-----:R-:W-:-:S05]  /*75d0*/  IMAD.HI R0, R3, 0x55555556, RZ ;  /* 0x5555555603007827 */ /* 0x001fca00078e02ff */
[----:B------:R-:W-:-:S05]  /*75e0*/  LEA.HI R2, R0, R0, RZ, 0x1 ;  /* 0x0000000000027211 */ /* 0x000fca00078f08ff */
[----:B------:R-:W-:Y:S02]  /*75f0*/  IMAD R2, R2, -0x3, R3 ;  /* 0xfffffffd02027824 */ /* 0x000fe400078e0203 */
[----:B------:R-:W-:-:S04]  /*7600*/  VIADD R3, R16, 0x24300 ;  /* 0x0002430010037836 */ /* 0x000fc80000000000 */
[----:B------:R-:W-:Y:S01]  /*7610*/  IMAD R0, R2, 0x800, R3 ;  /* 0x0000080002007824 */ /* 0x000fe200078e0203 */
[----:B------:R-:W-:-:S04]  /*7620*/  LOP3.LUT P0, RZ, R3, 0x9f, RZ, 0xc0, !PT ;  /* 0x0000009f03ff7812 */ /* 0x000fc8000780c0ff */
[----:B------:R-:W-:-:S04]  /*7630*/  SHF.R.U32.HI R0, RZ, 0x4, R0 ;  /* 0x00000004ff007819 */ /* 0x000fc80000011600 */
[----:B------:R-:W-:-:S05]  /*7640*/  LOP3.LUT R0, R0, 0x3fff, RZ, 0xc0, !PT ;  /* 0x00003fff00007812 */ /* 0x000fca00078ec0ff */
[----:B------:R0:W-:Y:S01]  /*7650*/  STL [R1+0x84], R0 ;  /* 0x0000840001007387 */ /* 0x0001e20000100800 */
[----:B------:R-:W-:Y:S05]  /*7660*/  @!P0 BRA `(.L_x_9826) ;  /* 0x0000000000408947 */ /* 0x000fea0003800000 */
[----:B0-----:R-:W-:Y:S01]  /*7670*/  MOV R0, 0x0 ;  /* 0x0000000000007802 */ /* 0x001fe20000000f00 */
[----:B------:R-:W-:Y:S01]  /*7680*/  ULDC.64 UR4, c[0x4][0x1b8] ;  /* 0x01006e0000047ab9 */ /* 0x000fe20000000a00 */
[----:B------:R-:W-:Y:S01]  /*7690*/  ULDC.64 UR6, c[0x4][0x1c0] ;  /* 0x0100700000067ab9 */ /* 0x000fe20000000a00 */
[----:B------:R-:W-:Y:S01]  /*76a0*/  IMAD.U32 R4, RZ, RZ, UR4 ;  /* 0x00000004ff047e24 */ /* 0x000fe2000f8e00ff */
[----:B-1----:R0:W1:Y:S01]  /*76b0*/  LDC.64 R14, c[0x4][R0] ;  /* 0x01000000000e7b82 */ /* 0x0020620000000a00 */
        /* <DEDUP_REMOVED lines=11> */
.L_x_9826:
[----:B------:R-:W-:Y:S05]  /*7770*/  BSYNC B6 ;  /* 0x0000000000067941 */ /* 0x000fea0003800000 */
.L_x_9825:
[----:B------:R-:W-:Y:S02]  /*7780*/  ULDC UR4, c[0x0][0x3f4] ;  /* 0x0000fd0000047ab9 */ /* 0x000fe40000000800 */
[----:B------:R-:W-:-:S13]  /*7790*/  ISETP.LT.AND P0, PT, RZ, UR4, PT ;  /* 0x00000004ff007c0c */ /* 0x000fda000bf01270 */
[----:B------:R-:W-:Y:S05]  /*77a0*/  @P0 BRA `(.L_x_9827) ;  /* 0x0000000000400947 */ /* 0x000fea0003800000 */
[----:B------:R-:W0:Y:S02]  /*77b0*/  LDL R20, [R1+0xa4] ;  /* 0x0000a40001147983 */ /* 0x000e240000100800 */
[----:B0-----:R-:W-:-:S04]  /*77c0*/  LEA.HI R0, R20, R20, RZ, 0x1 ;  /* 0x0000001414007211 */ /* 0x001fc800078f08ff */
        /* <DEDUP_REMOVED lines=8> */
.L_x_9830:
[----:B--2---:R2:W3:Y:S02]  /*7850*/  SYNCS.PHASECHK.TRANS64.TRYWAIT P0, [R16+URZ+0x31c00], R3 ;  /* 0x031c0003100075a7 */ /* 0x0044e4000800017f */
[----:B---3--:R-:W-:Y:S05]  /*7860*/  @!P0 NANOSLEEP.SYNCS 0x989680 ;  /* 0x009896800000895d */ /* 0x008fea0003900000 */
[----:B------:R-:W3:Y:S02]  /*7870*/  @!P0 SYNCS.PHASECHK.TRANS64 P0, [R16+URZ+0x31c00], R3 ;  /* 0x031c0003100085a7 */ /* 0x000ee4000800007f */
[----:B---3--:R-:W-:Y:S05]  /*7880*/  @!P0 BRA `(.L_x_9830) ;  /* 0xfffffffc00f08947 */ /* 0x008fea000383ffff */
.L_x_9829:
[----:B------:R-:W-:Y:S05]  /*7890*/  BSYNC B0 ;  /* 0x0000000000007941 */ /* 0x000fea0003800000 */
.L_x_9828:
[----:B------:R-:W-:Y:S05]  /*78a0*/  BRA `(.L_x_9831) ;  /* 0x0000003c00cc7947 */ /* 0x000fea0003800000 */
.L_x_9827:
[----:B------:R-:W2:Y:S01]  /*78b0*/  LDL R3, [R1+0xc8] ;  /* 0x0000c80001037983 */ /* 0x000ea20000100800 */
[----:B0----5:R-:W-:Y:S01]  /*78c0*/  SHF.R.S32.HI R0, RZ, 0x1f, R107 ;  /* 0x0000001fff007819 */ /* 0x021fe2000001146b */
        /* <DEDUP_REMOVED lines=16> */
[----:B--2---:R-:W-:-:S13]  /*79d0*/  LOP3.LUT P0, RZ, R3, 0x1bf, RZ, 0xc0, !PT ;  /* 0x000001bf03ff7812 */ /* 0x004fda000780c0ff */
[----:B------:R-:W-:Y:S05]  /*79e0*/  @!P0 BRA `(.L_x_9832) ;  /* 0x0000000000408947 */ /* 0x000fea0003800000 */
[----:B------:R-:W-:Y:S01]  /*79f0*/  MOV R0, 0x0 ;  /* 0x0000000000007802 */ /* 0x000fe20000000f00 */
        /* <DEDUP_REMOVED lines=15> */
.L_x_9832:
[----:B------:R-:W-:Y:S01]  /*7af0*/  ULDC.U8 UR4, c[0x0][0x410] ;  /* 0x0001040000047ab9 */ /* 0x000fe20000000000 */
[----:B------:R-:W-:Y:S01]  /*7b00*/  BSSY B0, `(.L_x_9833) ;  /* 0x00003c5000007945 */ /* 0x000fe20003800000 */
[----:B------:R-:W-:Y:S01]  /*7b10*/  ISETP.NE.AND P0, PT, RZ, UR4, PT ;  /* 0x00000004ff007c0c */ /* 0x000fe2000bf05270 */
[----:B------:R-:W-:-:S12]  /*7b20*/  IMAD R8, R109, 0xc0, R144 ;  /* 0x000000c06d087824 */ /* 0x000fd800078e0290 */
[----:B------:R-:W-:Y:S05]  /*7b30*/  @!P0 BRA `(.L_x_9834) ;  /* 0x0000001c00788947 */ /* 0x000fea0003800000 */
[----:B------:R-:W-:-:S03]  /*7b40*/  UMOV UR4, 0xffffffff ;  /* 0xffffffff00047882 */ /* 0x000fc60000000000 */
[----:B------:R-:W-:Y:S05]  /*7b50*/  BRA.DIV UR4, `(.L_x_9835) ;  /* 0x0000019604ac7947 */ /* 0x000fea000b800000 */
[----:B------:R0:W2:Y:S04]  /*7b60*/  SHFL.IDX PT, R3, R25, RZ, 0x1e1f ;  /* 0x001e1fff19037589 */ /* 0x0000a800000e0000 */
[----:B------:R0:W3:Y:S04]  /*7b70*/  SHFL.IDX PT, R0, R24, RZ, 0x1e1f ;  /* 0x001e1fff18007589 */ /* 0x0000e800000e0000 */
[----:B------:R0:W4:Y:S04]  /*7b80*/  SHFL.IDX PT, R5, R27, RZ, 0x1e1f ;  /* 0x001e1fff1b057589 */ /* 0x00012800000e0000 */
[----:B------:R0:W0:Y:S02]  /*7b90*/  SHFL.IDX PT, R4, R26, RZ, 0x1e1f ;  /* 0x001e1fff1a047589 */ /* 0x00002400000e0000 */
.L_x_10080:
[----:B------:R-:W5:Y:S01]  /*7ba0*/  LDL R57, [R1+0xa4] ;  /* 0x0000a40001397983 */ /* 0x000f620000100800 */
[----:B------:R-:W-:Y:S01]  /*7bb0*/  ULDC UR4, c[0x0][0x448] ;  /* 0x0001120000047ab9 */ /* 0x000fe20000000800 */
[----:B------:R-:W-:Y:S01]  /*7bc0*/  BSSY B1, `(.L_x_9836) ;  /* 0x0000060000017945 */ /* 0x000fe20003800000 */
[----:B------:R-:W-:Y:S01]  /*7bd0*/  IMAD R112, R112, UR4, RZ ;  /* 0x0000000470707c24 */ /* 0x000fe2000f8e02ff */
[----:B------:R-:W-:Y:S02]  /*7be0*/  CS2R R34, SRZ ;  /* 0x0000000000227805 */ /* 0x000fe4000001ff00 */
[----:B------:R-:W-:Y:S02]  /*7bf0*/  CS2R R30, SRZ ;  /* 0x00000000001e7805 */ /* 0x000fe4000001ff00 */
[----:B0-----:R-:W-:Y:S01]  /*7c00*/  CS2R R26, SRZ ;  /* 0x00000000001a7805 */ /* 0x001fe2000001ff00 */
[----:B------:R-:W-:Y:S01]  /*7c10*/  IMAD R6, R109, -0xc0, R112 ;  /* 0xffffff406d067824 */ /* 0x000fe200078e0270 */
[----:B------:R-:W-:-:S02]  /*7c20*/  ISETP.GE.AND P1, PT, R8, R112, PT ;  /* 0x000000700800720c */ /* 0x000fc40003f26270 */
[----:B------:R-:W-:Y:S02]  /*7c30*/  CS2R R20, SRZ ;  /* 0x0000000000147805 */ /* 0x000fe4000001ff00 */
[----:B------:R-:W-:Y:S02]  /*7c40*/  CS2R R12, SRZ ;  /* 0x00000000000c7805 */ /* 0x000fe4000001ff00 */
[----:B------:R-:W-:Y:S02]  /*7c50*/  CS2R R8, SRZ ;  /* 0x0000000000087805 */ /* 0x000fe4000001ff00 */
[----:B------:R-:W-:Y:S02]  /*7c60*/  VIMNMX R7, R6, 0xc0, PT ;  /* 0x000000c006077848 */ /* 0x000fe40003fe0100 */
[----:B------:R-:W-:Y:S02]  /*7c70*/  CS2R R36, SRZ ;  /* 0x0000000000247805 */ /* 0x000fe4000001ff00 */
[----:B------:R-:W-:-:S02]  /*7c80*/  CS2R R32, SRZ ;  /* 0x0000000000207805 */ /* 0x000fc4000001ff00 */
[----:B------:R-:W-:Y:S02]  /*7c90*/  CS2R R28, SRZ ;  /* 0x00000000001c7805 */ /* 0x000fe4000001ff00 */
[----:B------:R-:W-:Y:S02]  /*7ca0*/  ISETP.GE.AND P0, PT, R144, R7, PT ;  /* 0x000000079000720c */ /* 0x000fe40003f06270 */
[----:B------:R-:W-:Y:S02]  /*7cb0*/  CS2R R24, SRZ ;  /* 0x0000000000187805 */ /* 0x000fe4000001ff00 */
[----:B-1----:R-:W-:Y:S02]  /*7cc0*/  CS2R R14, SRZ ;  /* 0x00000000000e7805 */ /* 0x002fe4000001ff00 */
[----:B------:R-:W-:Y:S02]  /*7cd0*/  CS2R R10, SRZ ;  /* 0x00000000000a7805 */ /* 0x000fe4000001ff00 */
[----:B-----5:R-:W-:Y:S01]  /*7ce0*/  LEA.HI R52, R57, R57, RZ, 0x1 ;  /* 0x0000003939347211 */ /* 0x020fe200078f08ff */
[----:B------:R-:W-:Y:S06]  /*7cf0*/  @P1 BRA `(.L_x_9837) ;  /* 0x0000000400301947 */ /* 0x000fec0003800000 */
[----:B------:R-:W2:Y:S01]  /*7d00*/  LDL R45, [R1+0x6c] ;  /* 0x00006c00012d7983 */ /* 0x000ea20000100800 */
[----:B------:R-:W-:-:S03]  /*7d10*/  ULDC UR4, c[0x0][0x3f4] ;  /* 0x0000fd0000047ab9 */ /* 0x000fc60000000800 */
[----:B------:R-:W3:Y:S04]  /*7d20*/  LDL R44, [R1+0x64] ;  /* 0x00006400012c7983 */ /* 0x000ee80000100800 */
[----:B------:R-:W4:Y:S04]  /*7d30*/  LDL R43, [R1+0x70] ;  /* 0x00007000012b7983 */ /* 0x000f280000100800 */
[----:B------:R-:W4:Y:S04]  /*7d40*/  LDL R42, [R1+0x68] ;  /* 0x00006800012a7983 */ /* 0x000f280000100800 */
[----:B------:R-:W4:Y:S04]  /*7d50*/  LDL.64 R40, [R1+0x48] ;  /* 0x0000480001287983 */ /* 0x000f280000100a00 */
[----:B------:R-:W4:Y:S01]  /*7d60*/  LDL R14, [R1+0x74] ;  /* 0x00007400010e7983 */ /* 0x000f220000100800 */
        /* <DEDUP_REMOVED lines=8> */
[C---:B--2---:R-:W-:Y:S01]  /*7df0*/  ISETP.GE.AND P4, PT, R45.reuse, UR4, PT ;  /* 0x000000042d007c0c */ /* 0x044fe2000bf86270 */
[C---:B------:R-:W-:Y:S01]  /*7e00*/  IMAD.SHL.U32 R9, R45.reuse, 0x2, RZ ;  /* 0x000000022d097824 */ /* 0x040fe200078e00ff */
[----:B------:R-:W-:Y:S02]  /*7e10*/  SHF.R.S32.HI R6, RZ, 0x1f, R45 ;  /* 0x0000001fff067819 */ /* 0x000fe4000001142d */
[----:B---3--:R-:W-:Y:S02]  /*7e20*/  ISETP.GE.AND P3, PT, R44, UR4, PT ;  /* 0x000000042c007c0c */ /* 0x008fe4000bf66270 */
[----:B------:R-:W-:-:S07]  /*7e30*/  SHF.L.U64.HI R10, R45, 0x1, R6 ;  /* 0x000000012d0a7819 */ /* 0x000fce0000010206 */
[-C--:B------:R-:W-:Y:S02]  /*7e40*/  @!P4 IADD3 R8, P2, R4, R9.reuse, RZ ;  /* 0x000000090408c210 */ /* 0x080fe40007f5e0ff */
[----:B------:R-:W-:-:S03]  /*7e50*/  @!P4 IADD3 R6, P1, R0, R9, RZ ;  /* 0x000000090006c210 */ /* 0x000fc60007f3e0ff */
[--C-:B----4-:R-:W-:Y:S01]  /*7e60*/  @!P4 IMAD.X R9, R5, 0x1, R10.reuse, P2 ;  /* 0x000000010509c824 */ /* 0x110fe200010e060a */
[----:B------:R-:W-:Y:S01]  /*7e70*/  ISETP.GE.AND P2, PT, R43, UR4, PT ;  /* 0x000000042b007c0c */ /* 0x000fe2000bf46270 */
[----:B------:R-:W-:Y:S01]  /*7e80*/  @!P4 IMAD.X R7, R3, 0x1, R10, P1 ;  /* 0x000000010307c824 */ /* 0x000fe200008e060a */
[----:B------:R-:W-:Y:S01]  /*7e90*/  SHF.R.S32.HI R10, RZ, 0x1f, R44 ;  /* 0x0000001fff0a7819 */ /* 0x000fe2000001142c */
[----:B------:R-:W-:Y:S01]  /*7ea0*/  IMAD.SHL.U32 R49, R44, 0x2, RZ ;  /* 0x000000022c317824 */ /* 0x000fe200078e00ff */
[----:B------:R-:W5:Y:S01]  /*7eb0*/  @!P4 LD.E.64 R30, desc[UR60][R8.64] ;  /* 0x0000003c081ec980 */ /* 0x000f62000c101b00 */
[----:B------:R-:W-:Y:S01]  /*7ec0*/  ISETP.GE.AND P1, PT, R42, UR4, PT ;  /* 0x000000042a007c0c */ /* 0x000fe2000bf26270 */
[----:B------:R-:W-:Y:S01]  /*7ed0*/  IMAD.SHL.U32 R45, R43, 0x2, RZ ;  /* 0x000000022b2d7824 */ /* 0x000fe200078e00ff */
[----:B------:R-:W-:Y:S01]  /*7ee0*/  SHF.L.U64.HI R10, R44, 0x1, R10 ;  /* 0x000000012c0a7819 */ /* 0x000fe2000001020a */
[----:B------:R0:W5:Y:S01]  /*7ef0*/  @!P4 LD.E.64 R32, desc[UR60][R6.64] ;  /* 0x0000003c0620c980 */ /* 0x000162000c101b00 */
[----:B------:R-:W-:-:S02]  /*7f00*/  @!P3 IADD3 R48, P4, R4, R49, RZ ;  /* 0x000000310430b210 */ /* 0x000fc40007f9e0ff */
[----:B------:R-:W-:Y:S02]  /*7f10*/  SHF.R.S32.HI R11, RZ, 0x1f, R43 ;  /* 0x0000001fff0b7819 */ /* 0x000fe4000001142b */
[----:B------:R-:W-:Y:S01]  /*7f20*/  @!P3 IADD3 R50, P5, R0, R49, RZ ;  /* 0x000000310032b210 */ /* 0x000fe20007fbe0ff */
[----:B------:R-:W-:Y:S01]  /*7f30*/  @!P3 IMAD.X R49, R5, 0x1, R10, P4 ;  /* 0x000000010531b824 */ /* 0x000fe200020e060a */
[-C--:B------:R-:W-:Y:S02]  /*7f40*/  @!P2 IADD3 R44, P4, R4, R45.reuse, RZ ;  /* 0x0000002d042ca210 */ /* 0x080fe40007f9e0ff */
[----:B------:R-:W-:Y:S01]  /*7f50*/  SHF.R.S32.HI R12, RZ, 0x1f, R42 ;  /* 0x0000001fff0c7819 */ /* 0x000fe2000001142a */
[----:B0-----:R-:W-:Y:S01]  /*7f60*/  IMAD.SHL.U32 R7, R42, 0x2, RZ ;  /* 0x000000022a077824 */ /* 0x001fe200078e00ff */
[----:B------:R-:W-:Y:S01]  /*7f70*/  SHF.L.U64.HI R6, R43, 0x1, R11 ;  /* 0x000000012b067819 */ /* 0x000fe2000001020b */
[----:B------:R-:W-:Y:S01]  /*7f80*/  @!P3 IMAD.X R51, R3, 0x1, R10, P5 ;  /* 0x000000010333b824 */ /* 0x000fe200028e060a */
[----:B------:R-:W-:Y:S01]  /*7f90*/  @!P2 IADD3 R46, P5, R0, R45, RZ ;  /* 0x0000002d002ea210 */ /* 0x000fe20007fbe0ff */
[----:B------:R-:W-:Y:S01]  /*7fa0*/  IMAD.SHL.U32 R13, R14, 0x2, RZ ;  /* 0x000000020e0d7824 */ /* 0x000fe200078e00ff */
[----:B------:R-:W-:Y:S01]  /*7fb0*/  SHF.L.U64.HI R12, R42, 0x1, R12 ;  /* 0x000000012a0c7819 */ /* 0x000fe2000001020c */
[--C-:B------:R-:W-:Y:S01]  /*7fc0*/  @!P2 IMAD.X R45, R5, 0x1, R6.reuse, P4 ;  /* 0x00000001052da824 */ /* 0x100fe200020e0606 */
[-C--:B------:R-:W-:Y:S01]  /*7fd0*/  @!P1 IADD3 R42, P4, R0, R7.reuse, RZ ;  /* 0x00000007002a9210 */ /* 0x080fe20007f9e0ff */
[C---:B------:R-:W-:Y:S01]  /*7fe0*/  @!P2 IMAD.X R47, R3.reuse, 0x1, R6, P5 ;  /* 0x00000001032fa824 */ /* 0x040fe200028e0606 */
[----:B------:R-:W-:Y:S01]  /*7ff0*/  ISETP.GE.AND P5, PT, R40, UR4, PT ;  /* 0x0000000428007c0c */ /* 0x000fe2000bfa6270 */
[----:B------:R-:W5:Y:S02]  /*8000*/  @!P3 LD.E.64 R28, desc[UR60][R50.64] ;  /* 0x0000003c321cb980 */ /* 0x000f64000c101b00 */
[--C-:B------:R-:W-:Y:S01]  /*8010*/  @!P1 IMAD.X R43, R3, 0x1, R12.reuse, P4 ;  /* 0x00000001032b9824 */ /* 0x100fe200020e060c */
[----:B------:R-:W-:Y:S01]  /*8020*/  @!P1 IADD3 R6, P4, R4, R7, RZ ;  /* 0x0000000704069210 */ /* 0x000fe20007f9e0ff */
[----:B------:R-:W5:Y:S04]  /*8030*/  @!P3 LD.E.64 R26, desc[UR60][R48.64] ;  /* 0x0000003c301ab980 */ /* 0x000f68000c101b00 */
[----:B------:R-:W-:Y:S01]  /*8040*/  @!P1 IMAD.X R7, R5, 0x1, R12, P4 ;  /* 0x0000000105079824 */ /* 0x000fe200020e060c */
[----:B------:R-:W-:Y:S01]  /*8050*/  ISETP.GE.AND P4, PT, R14, UR4, PT ;  /* 0x000000040e007c0c */ /* 0x000fe2000bf86270 */
[----:B------:R-:W5:Y:S02]  /*8060*/  @!P2 LD.E.64 R24, desc[UR60][R46.64] ;  /* 0x0000003c2e18a980 */ /* 0x000f64000c101b00 */
[----:B------:R-:W-:-:S02]  /*8070*/  @!P5 IMAD.MOV.U32 R8, RZ, RZ, R0 ;  /* 0x000000ffff08d224 */ /* 0x000fc400078e0000 */
[----:B------:R-:W-:Y:S01]  /*8080*/  @!P5 IMAD.MOV.U32 R9, RZ, RZ, R3 ;  /* 0x000000ffff09d224 */ /* 0x000fe200078e0003 */
[----:B------:R-:W5:Y:S01]  /*8090*/  @!P2 LD.E.64 R20, desc[UR60][R44.64] ;  /* 0x0000003c2c14a980 */ /* 0x000f62000c101b00 */
[----:B------:R-:W-:Y:S01]  /*80a0*/  @!P5 IMAD.WIDE R10, R40, 0x2, R4 ;  /* 0x00000002280ad825 */ /* 0x000fe200078e0204 */
[----:B------:R-:W-:-:S03]  /*80b0*/  SHF.R.S32.HI R12, RZ, 0x1f, R14 ;  /* 0x0000001fff0c7819 */ /* 0x000fc6000001140e */
[----:B------:R-:W-:Y:S01]  /*80c0*/  @!P5 IMAD.WIDE R8, R40, 0x2, R8 ;  /* 0x000000022808d825 */ /* 0x000fe200078e0208 */
[----:B------:R0:W5:Y:S01]  /*80d0*/  @!P5 LD.E.64 R34, desc[UR60][R10.64] ;  /* 0x0000003c0a22d980 */ /* 0x000162000c101b00 */
[----:B------:R-:W-:-:S03]  /*80e0*/  SHF.L.U64.HI R12, R14, 0x1, R12 ;  /* 0x000000010e0c7819 */ /* 0x000fc6000001020c */
[----:B------:R1:W5:Y:S01]  /*80f0*/  @!P5 LD.E.64 R36, desc[UR60][R8.64] ;  /* 0x0000003c0824d980 */ /* 0x000362000c101b00 */
[----:B------:R-:W-:-:S05]  /*8100*/  @!P4 IADD3 R40, P5, R0, R13, RZ ;  /* 0x0000000d0028c210 */ /* 0x000fca0007fbe0ff */
[--C-:B------:R-:W-:Y:S01]  /*8110*/  @!P4 IMAD.X R41, R3, 0x1, R12.reuse, P5 ;  /* 0x000000010329c824 */ /* 0x100fe200028e060c */
[----:B------:R-:W-:Y:S02]  /*8120*/  @!P4 IADD3 R4, P5, R4, R13, RZ ;  /* 0x0000000d0404c210 */ /* 0x000fe40007fbe0ff */
[----:B------:R-:W-:Y:S02]  /*8130*/  CS2R R14, SRZ ;  /* 0x00000000000e7805 */ /* 0x000fe4000001ff00 */
[----:B0-----:R-:W-:Y:S02]  /*8140*/  CS2R R10, SRZ ;  /* 0x00000000000a7805 */ /* 0x001fe4000001ff00 */
[----:B-1----:R-:W-:Y:S01]  /*8150*/  CS2R R8, SRZ ;  /* 0x0000000000087805 */ /* 0x002fe2000001ff00 */
[----:B------:R-:W-:Y:S01]  /*8160*/  @!P4 IMAD.X R5, R5, 0x1, R12, P5 ;  /* 0x000000010505c824 */ /* 0x000fe200028e060c */
[----:B------:R-:W-:Y:S01]  /*8170*/  CS2R R12, SRZ ;  /* 0x00000000000c7805 */ /* 0x000fe2000001ff00 */
[----:B------:R0:W5:Y:S04]  /*8180*/  @!P1 LD.E.64 R14, desc[UR60][R42.64] ;  /* 0x0000003c2a0e9980 */ /* 0x000168000c101b00 */
[----:B------:R0:W5:Y:S04]  /*8190*/  @!P4 LD.E.64 R10, desc[UR60][R40.64] ;  /* 0x0000003c280ac980 */ /* 0x000168000c101b00 */
[----:B------:R0:W5:Y:S04]  /*81a0*/  @!P1 LD.E.64 R12, desc[UR60][R6.64] ;  /* 0x0000003c060c9980 */ /* 0x000168000c101b00 */
[----:B------:R0:W5:Y:S02]  /*81b0*/  @!P4 LD.E.64 R8, desc[UR60][R4.64] ;  /* 0x0000003c0408c980 */ /* 0x000164000c101b00 */
.L_x_9837:
[----:B------:R-:W-:Y:S05]  /*81c0*/  BSYNC B1 ;  /* 0x0000000000017941 */ /* 0x000fea0003800000 */
.L_x_9836:
[----:B--2--5:R-:W-:Y:S01]  /*81d0*/  IMAD.MOV.U32 R3, RZ, RZ, R35 ;  /* 0x000000ffff037224 */ /* 0x024fe200078e0023 */
[----:B------:R-:W-:Y:S01]  /*81e0*/  LOP3.LUT R52, R52, 0xfffffffe, RZ, 0xc0, !PT ;  /* 0xfffffffe34347812 */ /* 0x000fe200078ec0ff */
[----:B---3--:R-:W-:Y:S01]  /*81f0*/  IMAD.MOV.U32 R0, RZ, RZ, R34 ;  /* 0x000000ffff007224 */ /* 0x008fe200078e0022 */
[----:B------:R-:W-:Y:S01]  /*8200*/  BSSY B1, `(.L_x_9838) ;  /* 0x0000031000017945 */ /* 0x000fe20003800000 */
[----:B0-----:R-:W-:Y:S01]  /*8210*/  IMAD.MOV.U32 R4, RZ, RZ, R30 ;  /* 0x000000ffff047224 */ /* 0x001fe200078e001e */
[----:B------:R-:W-:Y:S01]  /*8220*/  PRMT R40, R40, 0x5410, R3 ;  /* 0x0000541028287816 */ /* 0x000fe20000000003 */
[----:B------:R-:W-:Y:S01]  /*8230*/  IMAD.IADD R3, R57, 0x1, -R52 ;  /* 0x0000000139037824 */ /* 0x000fe200078e0a34 */
[----:B------:R-:W-:Y:S01]  /*8240*/  PRMT R56, R0, 0x7610, R56 ;  /* 0x0000761000387816 */ /* 0x000fe20000000038 */
[----:B------:R-:W-:Y:S01]  /*8250*/  IMAD.MOV.U32 R0, RZ, RZ, R31 ;  /* 0x000000ffff007224 */ /* 0x000fe200078e001f */
[----:B------:R-:W-:Y:S01]  /*8260*/  PRMT R62, R4, 0x7610, R62 ;  /* 0x00007610043e7816 */ /* 0x000fe2000000003e */
[----:B------:R-:W-:Y:S01]  /*8270*/  IMAD.MOV.U32 R4, RZ, RZ, R26 ;  /* 0x000000ffff047224 */ /* 0x000fe200078e001a */
[----:B------:R-:W-:Y:S01]  /*8280*/  SHF.L.U32 R3, R3, 0x1f, RZ ;  /* 0x0000001f03037819 */ /* 0x000fe200000006ff */
[----:B----4-:R-:W-:Y:S01]  /*8290*/  IMAD.MOV.U32 R5, RZ, RZ, R27 ;  /* 0x000000ffff057224 */ /* 0x010fe200078e001b */
[----:B------:R-:W-:Y:S01]  /*82a0*/  PRMT R41, R41, 0x5410, R0 ;  /* 0x0000541029297816 */ /* 0x000fe20000000000 */
        /* <DEDUP_REMOVED lines=37> */
[----:B0-----:R-:W-:Y:S06]  /*8500*/  @!P1 BRA `(.L_x_9839) ;  /* 0x0000018c00b49947 */ /* 0x001fec0003800000 */
.L_x_10081:
[----:B------:R-:W-:Y:S05]  /*8510*/  BSYNC B1 ;  /* 0x0000000000017941 */ /* 0x000fea0003800000 */
.L_x_9838:
[----:B------:R-:W-:Y:S02]  /*8520*/  PRMT R42, R0, 0x7610, R42 ;  /* 0x00007610002a7816 */ /* 0x000fe4000000002a */
[----:B------:R-:W-:Y:S01]  /*8530*/  PRMT R43, R4, 0x7610, R43 ;  /* 0x00007610042b7816 */ /* 0x000fe2000000002b */
[----:B------:R-:W-:Y:S06]  /*8540*/  @P0 BRA `(.L_x_9840) ;  /* 0x0000003000800947 */ /* 0x000fec0003800000 */
[----:B------:R-:W2:Y:S01]  /*8550*/  LDL.64 R66, [R1+0x48] ;  /* 0x0000480001427983 */ /* 0x000ea20000100a00 */
[----:B------:R-:W2:Y:S03]  /*8560*/  LDC R4, c[0x0][0x3f4] ;  /* 0x0000fd00ff047b82 */ /* 0x000ea60000000800 */
[----:B------:R-:W3:Y:S04]  /*8570*/  LDL R61, [R1+0x88] ;  /* 0x00008800013d7983 */ /* 0x000ee80000100800 */
[----:B------:R-:W4:Y:S04]  /*8580*/  LDL R60, [R1+0x6c] ;  /* 0x00006c00013c7983 */ /* 0x000f280000100800 */
[----:B------:R-:W5:Y:S04]  /*8590*/  LDL R58, [R1+0x64] ;  /* 0x00006400013a7983 */ /* 0x000f680000100800 */
[----:B------:R-:W5:Y:S04]  /*85a0*/  LDL R57, [R1+0x70] ;  /* 0x0000700001397983 */ /* 0x000f680000100800 */
[----:B------:R-:W5:Y:S04]  /*85b0*/  LDL R7, [R1+0x68] ;  /* 0x0000680001077983 */ /* 0x000f680000100800 */
[----:B------:R-:W5:Y:S01]  /*85c0*/  LDL R6, [R1+0x74] ;  /* 0x0000740001067983 */ /* 0x000f620000100800 */
[----:B------:R-:W-:-:S04]  /*85d0*/  LEA.HI R38, R39, R38, RZ, 0x2 ;  /* 0x0000002627267211 */ /* 0x000fc800078f10ff */
[--C-:B------:R-:W-:Y:S02]  /*85e0*/  SHF.R.S32.HI R0, RZ, 0x2, R38.reuse ;  /* 0x00000002ff007819 */ /* 0x100fe40000011426 */
[----:B0-----:R-:W-:-:S04]  /*85f0*/  SHF.R.S32.HI R3, RZ, 0x1f, R38 ;  /* 0x0000001fff037819 */ /* 0x001fc80000011426 */
[----:B------:R-:W-:-:S04]  /*8600*/  LEA.HI R3, R3, R0, RZ, 0x2 ;  /* 0x0000000003037211 */ /* 0x000fc800078f10ff */
[----:B------:R-:W-:Y:S01]  /*8610*/  LOP3.LUT R5, R3, 0xfffffffc, RZ, 0xc0, !PT ;  /* 0xfffffffc03057812 */ /* 0x000fe200078ec0ff */
[----:B------:R-:W-:Y:S04]  /*8620*/  BSSY B1, `(.L_x_9841) ;  /* 0x000003a000017945 */ /* 0x000fe80003800000 */
[----:B------:R-:W-:-:S05]  /*8630*/  IMAD.IADD R5, R0, 0x1, -R5 ;  /* 0x0000000100057824 */ /* 0x000fca00078e0a05 */
[----:B------:R-:W-:Y:S02]  /*8640*/  LOP3.LUT P0, RZ, R5, 0x2, RZ, 0xc0, !PT ;  /* 0x0000000205ff7812 */ /* 0x000fe4000780c0ff */
[----:B--2---:R-:W-:Y:S01]  /*8650*/  ISETP.GE.AND P6, PT, R66, R4, PT ;  /* 0x000000044200720c */ /* 0x004fe20003fc6270 */
[----:B---3--:R-:W-:-:S04]  /*8660*/  IMAD R3, R61, 0x2, R16 ;  /* 0x000000023d037824 */ /* 0x008fc800078e0210 */
[----:B------:R-:W-:Y:S01]  /*8670*/  VIADD R0, R3, 0x20 ;  /* 0x0000002003007836 */ /* 0x000fe20000000000 */
[-C--:B----4-:R-:W-:Y:S02]  /*8680*/  ISETP.GE.AND P1, PT, R60, R4.reuse, PT ;  /* 0x000000043c00720c */ /* 0x090fe40003f26270 */
[-C--:B-----5:R-:W-:Y:S02]  /*8690*/  ISETP.GE.AND P2, PT, R58, R4.reuse, PT ;  /* 0x000000043a00720c */ /* 0x0a0fe40003f46270 */
[-C--:B------:R-:W-:Y:S02]  /*86a0*/  ISETP.GE.AND P3, PT, R57, R4.reuse, PT ;  /* 0x000000043900720c */ /* 0x080fe40003f66270 */
[-C--:B------:R-:W-:Y:S02]  /*86b0*/  ISETP.GE.AND P4, PT, R7, R4.reuse, PT ;  /* 0x000000040700720c */ /* 0x080fe40003f86270 */
[----:B------:R-:W-:Y:S01]  /*86c0*/  ISETP.GE.AND P5, PT, R6, R4, PT ;  /* 0x000000040600720c */ /* 0x000fe20003fa6270 */
[----:B------:R-:W-:-:S12]  /*86d0*/  @P6 BRA `(.L_x_9842) ;  /* 0x0000000000b86947 */ /* 0x000fd80003800000 */
[----:B------:R-:W0:Y:S01]  /*86e0*/  LDS.128 R4, [R3+0xda00] ;  /* 0x00da000003047984 */ /* 0x000e220000000c00 */
        /* <DEDUP_REMOVED lines=12> */
[C---:B0-----:R-:W-:Y:S01]  /*87b0*/  LOP3.LUT R35, R6.reuse, 0xffff0000, RZ, 0xc0, !PT ;  /* 0xffff000006237812 */ /* 0x041fe200078ec0ff */
        /* <DEDUP_REMOVED lines=31> */
[----:B------:R0:W-:Y:S02]  /*89b0*/  STS.128 [R3+0xda00], R4 ;  /* 0x00da000403007388 */ /* 0x0001e40000000c00 */
.L_x_9842:
[----:B------:R-:W-:Y:S05]  /*89c0*/  BSYNC B1 ;  /* 0x0000000000017941 */ /* 0x000fea0003800000 */
.L_x_9841:
[----:B------:R-:W-:Y:S01]  /*89d0*/  BSSY B1, `(.L_x_9843) ;  /* 0x0000031000017945 */ /* 0x000fe20003800000 */
[----:B------:R-:W-:-:S03]  /*89e0*/  @P0 VIADD R0, R3, 0xffffffe0 ;  /* 0xffffffe003000836 */ /* 0x000fc60000000000 */
[----:B------:R-:W-:Y:S05]  /*89f0*/  @P1 BRA `(.L_x_9844) ;  /* 0x0000000000b81947 */ /* 0x000fea0003800000 */
[----:B0-----:R-:W0:Y:S01]  /*8a00*/  LDS.128 R4, [R0+0xda00] ;  /* 0x00da000000047984 */ /* 0x001e220000000c00 */
[----:B------:R-:W-:Y:S02]  /*8a10*/  SHF.R.U32.HI R38, RZ, 0x10, R31 ;  /* 0x00000010ff267819 */ /* 0x000fe4000001161f */
[----:B------:R-:W-:Y:S02]  /*8a20*/  SHF.R.U32.HI R35, RZ, 0x10, R33 ;  /* 0x00000010ff237819 */ /* 0x000fe40000011621 */
        /* <DEDUP_REMOVED lines=10> */
[C---:B0-----:R-:W-:Y:S01]  /*8ad0*/  LOP3.LUT R31, R6.reuse, 0xffff0000, RZ, 0xc0, !PT ;  /* 0xffff0000061f7812 */ /* 0x041fe200078ec0ff */
[----:B------:R-:W-:Y:S01]  /*8ae0*/  IMAD.U32 R30, R6, 0x10000, RZ ;  /* 0x00010000061e7824 */ /* 0x000fe200078e00ff */
[C---:B------:R-:W-:Y:S01]  /*8af0*/  LOP3.LUT R33, R7.reuse, 0xffff0000, RZ, 0xc0, !PT ;  /* 0xffff000007217812 */ /* 0x040fe200078ec0ff */
[----:B------:R-:W-:Y:S02]  /*8b00*/  IMAD.U32 R32, R7, 0x10000, RZ ;  /* 0x0001000007207824 */ /* 0x000fe400078e00ff */
[C---:B------:R-:W-:Y:S01]  /*8b10*/  FMUL.FTZ R57, R31.reuse, R39 ;  /* 0x000000271f397220 */ /* 0x040fe20000410000 */
[----:B------:R-:W-:Y:S01]  /*8b20*/  FMUL.FTZ R56, R31, R36 ;  /* 0x000000241f387220 */ /* 0x000fe20000410000 */
[----:B------:R-:W-:Y:S01]  /*8b30*/  FMUL.FTZ R31, R33, R38 ;  /* 0x00000026211f7220 */ /* 0x000fe20000410000 */
[----:B------:R-:W-:-:S02]  /*8b40*/  IMAD.U32 R6, R4, 0x10000, RZ ;  /* 0x0001000004067824 */ /* 0x000fc400078e00ff */
        /* <DEDUP_REMOVED lines=25> */
.L_x_9844:
[----:B------:R-:W-:Y:S05]  /*8ce0*/  BSYNC B1 ;  /* 0x0000000000017941 */ /* 0x000fea0003800000 */
.L_x_9843:
        /* <DEDUP_REMOVED lines=48> */
.L_x_9846:
[----:B------:R-:W-:Y:S05]  /*8ff0*/  BSYNC B1 ;  /* 0x0000000000017941 */ /* 0x000fea0003800000 */
.L_x_9845:
        /* <DEDUP_REMOVED lines=48> */
.L_x_9848:
[----:B------:R-:W-:Y:S05]  /*9300*/  BSYNC B1 ;  /* 0x0000000000017941 */ /* 0x000fea0003800000 */
.L_x_9847:
        /* <DEDUP_REMOVED lines=48> */
.L_x_9850:
[----:B------:R-:W-:Y:S05]  /*9610*/  BSYNC B1 ;  /* 0x0000000000017941 */ /* 0x000fea0003800000 */
.L_x_9849:
        /* <DEDUP_REMOVED lines=48> */
.L_x_9834:
[----:B------:R-:W-:-:S03]  /*9920*/  UMOV UR4, 0xffffffff ;  /* 0xffffffff00047882 */ /* 0x000fc60000000000 */
[----:B------:R-:W-:Y:S05]  /*9930*/  BRA.DIV UR4, `(.L_x_9851) ;  /* 0x0000017a04bc7947 */ /* 0x000fea000b800000 */
[----:B------:R-:W0:Y:S04]  /*9940*/  SHFL.IDX PT, R3, R25, RZ, 0x1e1f ;  /* 0x001e1fff19037589 */ /* 0x000e2800000e0000 */
[----:B------:R-:W2:Y:S04]  /*9950*/  SHFL.IDX PT, R0, R24, RZ, 0x1e1f ;  /* 0x001e1fff18007589 */ /* 0x000ea800000e0000 */
[----:B------:R3:W4:Y:S04]  /*9960*/  SHFL.IDX PT, R5, R27, RZ, 0x1e1f ;  /* 0x001e1fff1b057589 */ /* 0x00072800000e0000 */
[----:B-1----:R3:W1:Y:S01]  /*9970*/  SHFL.IDX PT, R14, R26, RZ, 0x1e1f ;  /* 0x001e1fff1a0e7589 */ /* 0x00266200000e0000 */
[----:B0-----:R-:W-:-:S02]  /*9980*/  IMAD.MOV.U32 R21, RZ, RZ, R3 ;  /* 0x000000ffff157224 */ /* 0x001fc400078e0003 */
[----:B--23--:R-:W-:-:S07]  /*9990*/  IMAD.MOV.U32 R20, RZ, RZ, R0 ;  /* 0x000000ffff147224 */ /* 0x00cfce00078e0000 */
.L_x_10087:
[----:B------:R-:W2:Y:S01]  /*99a0*/  LDL R39, [R1+0xa4] ;  /* 0x0000a40001277983 */ /* 0x000ea20000100800 */
[----:B------:R-:W-:Y:S01]  /*99b0*/  ULDC UR4, c[0x0][0x448] ;  /* 0x0001120000047ab9 */ /* 0x000fe20000000800 */
[----:B------:R-:W-:Y:S01]  /*99c0*/  BSSY B1, `(.L_x_9852) ;  /* 0x0000041000017945 */ /* 0x000fe20003800000 */
[----:B------:R-:W-:Y:S01]  /*99d0*/  IMAD R112, R112, UR4, RZ ;  /* 0x0000000470707c24 */ /* 0x000fe2000f8e02ff */
[----:B------:R-:W-:Y:S01]  /*99e0*/  CS2R R6, SRZ ;  /* 0x0000000000067805 */ /* 0x000fe2000001ff00 */
[----:B-1----:R-:W-:Y:S01]  /*99f0*/  IMAD.MOV.U32 R36, RZ, RZ, R14 ;  /* 0x000000ffff247224 */ /* 0x002fe200078e000e */
[----:B------:R-:W-:Y:S01]  /*9a00*/  CS2R R10, SRZ ;  /* 0x00000000000a7805 */ /* 0x000fe2000001ff00 */
[----:B------:R-:W-:Y:S01]  /*9a10*/  IMAD R0, R109, -0xc0, R112 ;  /* 0xffffff406d007824 */ /* 0x000fe200078e0270 */
[----:B------:R-:W-:Y:S01]  /*9a20*/  ISETP.GE.AND P1, PT, R8, R112, PT ;  /* 0x000000700800720c */ /* 0x000fe20003f26270 */
[----:B----4-:R-:W-:Y:S01]  /*9a30*/  IMAD.MOV.U32 R37, RZ, RZ, R5 ;  /* 0x000000ffff257224 */ /* 0x010fe200078e0005 */
[----:B------:R-:W-:-:S02]  /*9a40*/  CS2R R4, SRZ ;  /* 0x0000000000047805 */ /* 0x000fc4000001ff00 */
[----:B------:R-:W-:Y:S02]  /*9a50*/  CS2R R8, SRZ ;  /* 0x0000000000087805 */ /* 0x000fe4000001ff00 */
[----:B------:R-:W-:Y:S02]  /*9a60*/  VIMNMX R3, R0, 0xc0, PT ;  /* 0x000000c000037848 */ /* 0x000fe40003fe0100 */
[----:B------:R-:W-:Y:S02]  /*9a70*/  CS2R R12, SRZ ;  /* 0x00000000000c7805 */ /* 0x000fe4000001ff00 */
[----:B------:R-:W-:Y:S02]  /*9a80*/  CS2R R14, SRZ ;  /* 0x00000000000e7805 */ /* 0x000fe4000001ff00 */
[----:B------:R-:W-:Y:S02]  /*9a90*/  CS2R R24, SRZ ;  /* 0x0000000000187805 */ /* 0x000fe4000001ff00 */
[----:B------:R-:W-:-:S02]  /*9aa0*/  ISETP.GE.AND P0, PT, R144, R3, PT ;  /* 0x000000039000720c */ /* 0x000fc40003f06270 */
[----:B------:R-:W-:Y:S02]  /*9ab0*/  CS2R R26, SRZ ;  /* 0x00000000001a7805 */ /* 0x000fe4000001ff00 */
[----:B------:R-:W-:Y:S02]  /*9ac0*/  CS2R R28, SRZ ;  /* 0x00000000001c7805 */ /* 0x000fe4000001ff00 */
[----:B------:R-:W-:Y:S02]  /*9ad0*/  CS2R R30, SRZ ;  /* 0x00000000001e7805 */ /* 0x000fe4000001ff00 */
[----:B------:R-:W-:Y:S02]  /*9ae0*/  CS2R R32, SRZ ;  /* 0x0000000000207805 */ /* 0x000fe4000001ff00 */
[----:B------:R-:W-:Y:S02]  /*9af0*/  CS2R R34, SRZ ;  /* 0x0000000000227805 */ /* 0x000fe4000001ff00 */
[----:B--2---:R-:W-:Y:S01]  /*9b00*/  LEA.HI R0, R39, R39, RZ, 0x1 ;  /* 0x0000002727007211 */ /* 0x004fe200078f08ff */
[----:B------:R-:W-:Y:S06]  /*9b10*/  @P1 BRA `(.L_x_9853) ;  /* 0x0000000000ac1947 */ /* 0x000fec0003800000 */
[----:B------:R-:W2:Y:S04]  /*9b20*/  LDL R43, [R1+0x64] ;  /* 0x00006400012b7983 */ /* 0x000ea80000100800 */
[----:B------:R-:W3:Y:S04]  /*9b30*/  LDL R42, [R1+0x68] ;  /* 0x00006800012a7983 */ /* 0x000ee80000100800 */
[----:B------:R-:W2:Y:S01]  /*9b40*/  LDL.64 R40, [R1+0x48] ;  /* 0x0000480001287983 */ /* 0x000ea20000100a00 */
[C---:B------:R-:W-:Y:S01]  /*9b50*/  VIADD R3, R22.reuse, 0x10 ;  /* 0x0000001016037836 */ /* 0x040fe20000000000 */
[----:B------:R-:W-:Y:S01]  /*9b60*/  ULDC UR4, c[0x0][0x3f4] ;  /* 0x0000fd0000047ab9 */ /* 0x000fe20000000800 */
[C---:B------:R-:W-:Y:S01]  /*9b70*/  VIADD R4, R22.reuse, 0x20 ;  /* 0x0000002016047836 */ /* 0x040fe20000000000 */
[----:B------:R-:W-:-:S02]  /*9b80*/  ISETP.GE.AND P1, PT, R22, UR4, PT ;  /* 0x0000000416007c0c */ /* 0x000fc4000bf26270 */
[----:B------:R-:W-:Y:S02]  /*9b90*/  CS2R R24, SRZ ;  /* 0x0000000000187805 */ /* 0x000fe4000001ff00 */
[----:B------:R-:W-:Y:S02]  /*9ba0*/  ISETP.GE.AND P2, PT, R3, UR4, PT ;  /* 0x0000000403007c0c */ /* 0x000fe4000bf46270 */
[----:B------:R-:W-:Y:S02]  /*9bb0*/  CS2R R26, SRZ ;  /* 0x00000000001a7805 */ /* 0x000fe4000001ff00 */
[----:B------:R-:W-:Y:S02]  /*9bc0*/  ISETP.GE.AND P3, PT, R4, UR4, PT ;  /* 0x0000000404007c0c */ /* 0x000fe4000bf66270 */
[----:B------:R-:W-:Y:S02]  /*9bd0*/  CS2R R28, SRZ ;  /* 0x00000000001c7805 */ /* 0x000fe4000001ff00 */
[----:B------:R-:W-:-:S02]  /*9be0*/  CS2R R30, SRZ ;  /* 0x00000000001e7805 */ /* 0x000fc4000001ff00 */
[----:B------:R-:W-:Y:S01]  /*9bf0*/  CS2R R10, SRZ ;  /* 0x00000000000a7805 */ /* 0x000fe2000001ff00 */
[----:B------:R-:W-:Y:S01]  /*9c00*/  @!P1 IMAD.WIDE R12, R22, 0x2, R20 ;  /* 0x00000002160c9825 */ /* 0x000fe200078e0214 */
[----:B------:R-:W-:Y:S02]  /*9c10*/  CS2R R32, SRZ ;  /* 0x0000000000207805 */ /* 0x000fe4000001ff00 */
[----:B------:R-:W-:Y:S02]  /*9c20*/  CS2R R34, SRZ ;  /* 0x0000000000227805 */ /* 0x000fe4000001ff00 */
[----:B------:R-:W-:Y:S01]  /*9c30*/  CS2R R14, SRZ ;  /* 0x00000000000e7805 */ /* 0x000fe2000001ff00 */
[----:B------:R0:W5:Y:S02]  /*9c40*/  @!P1 LD.E.128 R24, desc[UR60][R12.64] ;  /* 0x0000003c0c189980 */ /* 0x000164000c101d00 */
[----:B0-----:R-:W-:Y:S01]  /*9c50*/  CS2R R12, SRZ ;  /* 0x00000000000c7805 */ /* 0x001fe2000001ff00 */
[----:B--2---:R-:W-:-:S02]  /*9c60*/  IMAD.IADD R5, R40, 0x1, R43 ;  /* 0x0000000128057824 */ /* 0x004fc400078e022b */
[----:B---3--:R-:W-:-:S03]  /*9c70*/  IMAD.IADD R3, R40, 0x1, R42 ;  /* 0x0000000128037824 */ /* 0x008fc600078e022a */
[----:B------:R-:W-:Y:S02]  /*9c80*/  SHF.R.S32.HI R6, RZ, 0x1f, R5 ;  /* 0x0000001fff067819 */ /* 0x000fe40000011405 */
[----:B------:R-:W-:Y:S02]  /*9c90*/  SHF.R.S32.HI R4, RZ, 0x1f, R3 ;  /* 0x0000001fff047819 */ /* 0x000fe40000011403 */
[----:B------:R-:W-:Y:S02]  /*9ca0*/  LEA.HI R6, R6, R5, RZ, 0x3 ;  /* 0x0000000506067211 */ /* 0x000fe400078f18ff */
[----:B------:R-:W-:Y:S02]  /*9cb0*/  LEA.HI R3, R4, R3, RZ, 0x3 ;  /* 0x0000000304037211 */ /* 0x000fe400078f18ff */
[----:B------:R-:W-:Y:S02]  /*9cc0*/  SHF.R.S32.HI R8, RZ, 0x3, R6 ;  /* 0x00000003ff087819 */ /* 0x000fe40000011406 */
[----:B------:R-:W-:-:S03]  /*9cd0*/  SHF.R.S32.HI R45, RZ, 0x3, R3 ;  /* 0x00000003ff2d7819 */ /* 0x000fc60000011403 */
[----:B------:R-:W-:Y:S02]  /*9ce0*/  @!P2 IMAD.SHL.U32 R3, R8, 0x8, RZ ;  /* 0x000000080803a824 */ /* 0x000fe400078e00ff */
[----:B------:R-:W-:Y:S01]  /*9cf0*/  @!P3 IMAD.SHL.U32 R45, R45, 0x8, RZ ;  /* 0x000000082d2db824 */ /* 0x000fe200078e00ff */
[----:B------:R-:W-:Y:S01]  /*9d00*/  CS2R R4, SRZ ;  /* 0x0000000000047805 */ /* 0x000fe2000001ff00 */
[--C-:B------:R-:W-:Y:S01]  /*9d10*/  @!P2 IMAD.WIDE R40, R3, 0x2, R20.reuse ;  /* 0x000000020328a825 */ /* 0x100fe200078e0214 */
[----:B------:R-:W-:Y:S02]  /*9d20*/  CS2R R6, SRZ ;  /* 0x0000000000067805 */ /* 0x000fe4000001ff00 */
[----:B------:R-:W-:Y:S01]  /*9d30*/  CS2R R8, SRZ ;  /* 0x0000000000087805 */ /* 0x000fe2000001ff00 */
[----:B------:R-:W-:Y:S01]  /*9d40*/  @!P3 IMAD.WIDE R42, R45, 0x2, R20 ;  /* 0x000000022d2ab825 */ /* 0x000fe200078e0214 */
[----:B------:R0:W5:Y:S03]  /*9d50*/  @!P2 LD.E.128 R28, desc[UR60][R40.64] ;  /* 0x0000003c281ca980 */ /* 0x000166000c101d00 */
[--C-:B------:R-:W-:Y:S01]  /*9d60*/  @!P2 IMAD.WIDE R20, R3, 0x2, R36.reuse ;  /* 0x000000020314a825 */ /* 0x100fe200078e0224 */
[----:B------:R0:W5:Y:S03]  /*9d70*/  @!P3 LD.E.128 R32, desc[UR60][R42.64] ;  /* 0x0000003c2a20b980 */ /* 0x000166000c101d00 */
[--C-:B------:R-:W-:Y:S01]  /*9d80*/  @!P3 IMAD.WIDE R44, R45, 0x2, R36.reuse ;  /* 0x000000022d2cb825 */ /* 0x100fe200078e0224 */
[----:B------:R0:W5:Y:S03]  /*9d90*/  @!P2 LD.E.128 R8, desc[UR60][R20.64] ;  /* 0x0000003c1408a980 */ /* 0x000166000c101d00 */
[----:B------:R-:W-:Y:S01]  /*9da0*/  @!P1 IMAD.WIDE R36, R22, 0x2, R36 ;  /* 0x0000000216249825 */ /* 0x000fe200078e0224 */
[----:B------:R0:W5:Y:S04]  /*9db0*/  @!P3 LD.E.128 R12, desc[UR60][R44.64] ;  /* 0x0000003c2c0cb980 */ /* 0x000168000c101d00 */
[----:B------:R0:W5:Y:S02]  /*9dc0*/  @!P1 LD.E.128 R4, desc[UR60][R36.64] ;  /* 0x0000003c24049980 */ /* 0x000164000c101d00 */
.L_x_9853:
[----:B------:R-:W-:Y:S05]  /*9dd0*/  BSYNC B1 ;  /* 0x0000000000017941 */ /* 0x000fea0003800000 */
.L_x_9852:
[----:B------:R-:W-:Y:S01]  /*9de0*/  LOP3.LUT R0, R0, 0xfffffffe, RZ, 0xc0, !PT ;  /* 0xfffffffe00007812 */ /* 0x000fe200078ec0ff */
[----:B-----5:R-:W-:Y:S01]  /*9df0*/  IMAD.MOV.U32 R3, RZ, RZ, R4 ;  /* 0x000000ffff037224 */ /* 0x020fe200078e0004 */
[----:B------:R-:W-:Y:S01]  /*9e00*/  BSSY B1, `(.L_x_9854) ;  /* 0x0000031000017945 */ /* 0x000fe20003800000 */
[----:B0-----:R-:W-:Y:S02]  /*9e10*/  IMAD.MOV.U32 R20, RZ, RZ, R5 ;  /* 0x000000ffff147224 */ /* 0x001fe400078e0005 */
        /* <DEDUP_REMOVED lines=47> */
.L_x_10088:
[----:B------:R-:W-:Y:S05]  /*a110*/  BSYNC B1 ;  /* 0x0000000000017941 */ /* 0x000fea0003800000 */
.L_x_9854:
[----:B------:R-:W-:Y:S02]  /*a120*/  PRMT R50, R0, 0x7610, R50 ;  /* 0x0000761000327816 */ /* 0x000fe40000000032 */
[----:B------:R-:W-:Y:S01]  /*a130*/  PRMT R51, R20, 0x7610, R51 ;  /* 0x0000761014337816 */ /* 0x000fe20000000033 */
[----:B------:R-:W-:Y:S06]  /*a140*/  @P0 BRA `(.L_x_9840) ;  /* 0x0000001400800947 */ /* 0x000fec0003800000 */
[----:B------:R1:W5:Y:S01]  /*a150*/  LDL R76, [R1+0x54] ;  /* 0x00005400014c7983 */ /* 0x0003620000100800 */
[----:B0-----:R-:W0:Y:S03]  /*a160*/  LDC R3, c[0x0][0x3f4] ;  /* 0x0000fd00ff037b82 */ /* 0x001e260000000800 */
[----:B------:R1:W5:Y:S04]  /*a170*/  LDL R75, [R1+0x5c] ;  /* 0x00005c00014b7983 */ /* 0x0003680000100800 */
[----:B------:R1:W5:Y:S01]  /*a180*/  LDL R74, [R1+0x58] ;  /* 0x00005800014a7983 */ /* 0x0003620000100800 */
[C---:B------:R-:W-:Y:S01]  /*a190*/  VIADD R0, R22.reuse, 0x10 ;  /* 0x0000001016007836 */ /* 0x040fe20000000000 */
[----:B------:R-:W-:Y:S01]  /*a1a0*/  BSSY B1, `(.L_x_9856) ;  /* 0x0000074000017945 */ /* 0x000fe20003800000 */
[C---:B------:R-:W-:Y:S01]  /*a1b0*/  VIADD R20, R22.reuse, 0x20 ;  /* 0x0000002016147836 */ /* 0x040fe20000000000 */
[----:B0-----:R-:W-:-:S02]  /*a1c0*/  ISETP.GE.AND P0, PT, R22, R3, PT ;  /* 0x000000031600720c */ /* 0x001fc40003f06270 */
[-C--:B------:R-:W-:Y:S02]  /*a1d0*/  ISETP.GE.AND P1, PT, R0, R3.reuse, PT ;  /* 0x000000030000720c */ /* 0x080fe40003f26270 */
[----:B------:R-:W-:-:S09]  /*a1e0*/  ISETP.GE.AND P2, PT, R20, R3, PT ;  /* 0x000000031400720c */ /* 0x000fd20003f46270 */
[----:B-1----:R-:W-:Y:S05]  /*a1f0*/  @P0 BRA `(.L_x_9857) ;  /* 0x0000000400b80947 */ /* 0x002fea0003800000 */
[----:B------:R-:W2:Y:S01]  /*a200*/  LDL R37, [R1+0xc8] ;  /* 0x0000c80001257983 */ /* 0x000ea20000100800 */
[----:B------:R-:W-:Y:S02]  /*a210*/  LEA.HI R0, R38, R38, RZ, 0x1 ;  /* 0x0000002626007211 */ /* 0x000fe400078f08ff */
[----:B-----5:R-:W-:Y:S02]  /*a220*/  LOP3.LUT R20, R76, 0x18, R22, 0xf8, !PT ;  /* 0x000000184c147812 */ /* 0x020fe400078ef816 */
[----:B------:R-:W-:Y:S02]  /*a230*/  LOP3.LUT R21, R0, 0xfffffffe, RZ, 0xc0, !PT ;  /* 0xfffffffe00157812 */ /* 0x000fe400078ec0ff */
[----:B------:R-:W-:Y:S02]  /*a240*/  LOP3.LUT R20, R20, R74, RZ, 0x3c, !PT ;  /* 0x0000004a14147212 */ /* 0x000fe400078e3cff */
[----:B------:R-:W-:Y:S01]  /*a250*/  SHF.R.U64 R67, R4, 0x10, R5 ;  /* 0x0000001004437819 */ /* 0x000fe20000001205 */
[----:B------:R-:W-:Y:S01]  /*a260*/  IMAD.IADD R0, R38, 0x1, -R21 ;  /* 0x0000000126007824 */ /* 0x000fe200078e0a15 */
[----:B------:R-:W-:Y:S01]  /*a270*/  SHF.R.U64 R64, R24, 0x10, R25 ;  /* 0x0000001018407819 */ /* 0x000fe20000001219 */
[----:B------:R-:W-:Y:S01]  /*a280*/  IMAD.IADD R36, R75, 0x1, R20 ;  /* 0x000000014b247824 */ /* 0x000fe200078e0214 */
[----:B------:R-:W-:-:S02]  /*a290*/  PRMT R67, R60, 0x5410, R67 ;  /* 0x000054103c437816 */ /* 0x000fc40000000043 */
[----:B------:R-:W-:Y:S02]  /*a2a0*/  LEA.HI R0, R3, R0, RZ, 0x1d ;  /* 0x0000000003007211 */ /* 0x000fe400078fe8ff */
[----:B------:R-:W-:Y:S01]  /*a2b0*/  SHF.R.U32.HI R69, RZ, 0x10, R5 ;  /* 0x00000010ff457819 */ /* 0x000fe20000011605 */
[----:B------:R-:W-:Y:S01]  /*a2c0*/  IMAD.U32 R68, R67, 0x10000, RZ ;  /* 0x0001000043447824 */ /* 0x000fe200078e00ff */
[----:B------:R-:W-:Y:S02]  /*a2d0*/  SHF.R.S32.HI R21, RZ, 0x1f, R0 ;  /* 0x0000001fff157819 */ /* 0x000fe40000011400 */
[----:B------:R-:W-:Y:S02]  /*a2e0*/  PRMT R64, R45, 0x5432, R64 ;  /* 0x000054322d407816 */ /* 0x000fe40000000040 */
[----:B------:R-:W-:Y:S01]  /*a2f0*/  LEA.HI R21, R21, R0, RZ, 0x2 ;  /* 0x0000000015157211 */ /* 0x000fe200078f10ff */
[----:B------:R-:W-:Y:S01]  /*a300*/  IMAD.SHL.U32 R0, R0, 0x8, RZ ;  /* 0x0000000800007824 */ /* 0x000fe200078e00ff */
[----:B------:R-:W-:Y:S01]  /*a310*/  SHF.R.U32.HI R66, RZ, 0x10, R25 ;  /* 0x00000010ff427819 */ /* 0x000fe20000011619 */
[----:B------:R-:W-:Y:S01]  /*a320*/  IMAD.U32 R65, R64, 0x10000, RZ ;  /* 0x0001000040417824 */ /* 0x000fe200078e00ff */
[----:B------:R-:W-:-:S02]  /*a330*/  SHF.R.S32.HI R21, RZ, 0x2, R21 ;  /* 0x00000002ff157819 */ /* 0x000fc40000011415 */
[----:B------:R-:W-:Y:S02]  /*a340*/  LOP3.LUT R20, R76, 0x18, R0, 0xf8, !PT ;  /* 0x000000184c147812 */ /* 0x000fe400078ef800 */
[----:B------:R-:W-:Y:S01]  /*a350*/  SHF.R.U64 R25, R6, 0x10, R7 ;  /* 0x0000001006197819 */ /* 0x000fe20000001207 */
[----:B------:R-:W-:Y:S01]  /*a360*/  IMAD R21, R21, 0x1800, R75 ;  /* 0x0000180015157824 */ /* 0x000fe200078e024b */
[----:B------:R-:W-:Y:S02]  /*a370*/  LOP3.LUT R20, R20, R74, RZ, 0x3c, !PT ;  /* 0x0000004a14147212 */ /* 0x000fe400078e3cff */
[----:B------:R-:W-:Y:S02]  /*a380*/  SHF.R.U32.HI R6, RZ, 0x10, R7 ;  /* 0x00000010ff067819 */ /* 0x000fe40000011607 */
[----:B------:R-:W-:Y:S01]  /*a390*/  PRMT R69, R61, 0x5410, R69 ;  /* 0x000054103d457816 */ /* 0x000fe20000000045 */
[----:B------:R-:W-:Y:S01]  /*a3a0*/  IMAD.IADD R21, R21, 0x1, R20 ;  /* 0x0000000115157824 */ /* 0x000fe200078e0214 */
[----:B------:R-:W-:-:S02]  /*a3b0*/  PRMT R66, R46, 0x5432, R66 ;  /* 0x000054322e427816 */ /* 0x000fc40000000042 */
[----:B------:R-:W-:Y:S01]  /*a3c0*/  PRMT R25, R62, 0x5410, R25 ;  /* 0x000054103e197816 */ /* 0x000fe20000000019 */
[----:B------:R-:W-:Y:S01]  /*a3d0*/  IMAD R20, R21, 0x2, R16 ;  /* 0x0000000215147824 */ /* 0x000fe200078e0210 */
[--C-:B------:R-:W-:Y:S01]  /*a3e0*/  SHF.R.U64 R21, R26, 0x10, R27.reuse ;  /* 0x000000101a157819 */ /* 0x100fe2000000121b */
[----:B------:R-:W-:Y:S01]  /*a3f0*/  IMAD.U32 R71, R69, 0x10000, RZ ;  /* 0x0001000045477824 */ /* 0x000fe200078e00ff */
[----:B------:R-:W-:Y:S02]  /*a400*/  SHF.R.U32.HI R26, RZ, 0x10, R27 ;  /* 0x00000010ff1a7819 */ /* 0x000fe4000001161b */
[----:B------:R-:W0:Y:S01]  /*a410*/  LDS.128 R40, [R20+0xda00] ;  /* 0x00da000014287984 */ /* 0x000e220000000c00 */
[----:B------:R-:W-:Y:S02]  /*a420*/  PRMT R6, R44, 0x5432, R6 ;  /* 0x000054322c067816 */ /* 0x000fe40000000006 */
[----:B------:R-:W-:Y:S02]  /*a430*/  PRMT R4, R47, 0x5432, R26 ;  /* 0x000054322f047816 */ /* 0x000fe4000000001a */
[----:B------:R-:W-:-:S02]  /*a440*/  PRMT R21, R63, 0x5410, R21 ;  /* 0x000054103f157816 */ /* 0x000fc40000000015 */
[----:B------:R-:W-:Y:S02]  /*a450*/  LOP3.LUT R67, R67, 0xffff0000, RZ, 0xc0, !PT ;  /* 0xffff000043437812 */ /* 0x000fe400078ec0ff */
[----:B------:R-:W-:Y:S02]  /*a460*/  LOP3.LUT R64, R64, 0xffff0000, RZ, 0xc0, !PT ;  /* 0xffff000040407812 */ /* 0x000fe400078ec0ff */
[----:B------:R-:W-:Y:S01]  /*a470*/  LOP3.LUT R69, R69, 0xffff0000, RZ, 0xc0, !PT ;  /* 0xffff000045457812 */ /* 0x000fe200078ec0ff */
[----:B0-----:R-:W-:Y:S01]  /*a480*/  IMAD.U32 R26, R40, 0x10000, RZ ;  /* 0x00010000281a7824 */ /* 0x001fe200078e00ff */
[----:B------:R-:W-:Y:S01]  /*a490*/  LOP3.LUT R24, R42, 0xffff0000, RZ, 0xc0, !PT ;  /* 0xffff00002a187812 */ /* 0x000fe200078ec0ff */
[----:B------:R-:W-:Y:S02]  /*a4a0*/  IMAD.U32 R62, R41, 0x10000, RZ ;  /* 0x00010000293e7824 */ /* 0x000fe400078e00ff */
[C---:B------:R-:W-:Y:S01]  /*a4b0*/  FMUL.FTZ R70, R26.reuse, R68 ;  /* 0x000000441a467220 */ /* 0x040fe20000410000 */
[----:B------:R-:W-:Y:S01]  /*a4c0*/  FMUL.FTZ R72, R26, R65 ;  /* 0x000000411a487220 */ /* 0x000fe20000410000 */
[----:B------:R-:W-:-:S02]  /*a4d0*/  IMAD.U32 R63, R43, 0x10000, RZ ;  /* 0x000100002b3f7824 */ /* 0x000fc400078e00ff */
[----:B--2---:R-:W-:-:S05]  /*a4e0*/  IMAD R0, R36, 0x2, R37 ;  /* 0x0000000224007824 */ /* 0x004fca00078e0225 */
[----:B------:R-:W0:Y:S02]  /*a4f0*/  LDS.128 R36, [R0] ;  /* 0x0000000000247984 */ /* 0x000e240000000c00 */
        /* <DEDUP_REMOVED lines=10> */
[----:B------:R-:W-:Y:S01]  /*a5a0*/  FFMA.FTZ R26, R27, R65, -R70 ;  /* 0x000000411b1a7223 */ /* 0x000fe20000010846 */
[----:B------:R-:W-:-:S02]  /*a5b0*/  IMAD.U32 R43, R66, 0x10000, RZ ;  /* 0x00010000422b7824 */ /* 0x000fc400078e00ff */
[----:B------:R-:W-:Y:S01]  /*a5c0*/  FMUL.FTZ R65, R62, R71 ;  /* 0x000000473e417220 */ /* 0x000fe20000410000 */
[----:B------:R-:W-:Y:S02]  /*a5d0*/  IMAD.U32 R70, R6, 0x10000, RZ ;  /* 0x0001000006467824 */ /* 0x000fe400078e00ff */
[----:B------:R-:W-:Y:S01]  /*a5e0*/  FFMA.FTZ R27, R27, R68, R72 ;  /* 0x000000441b1b7223 */ /* 0x000fe20000010048 */
[----:B------:R-:W-:Y:S02]  /*a5f0*/  IMAD.U32 R68, R4, 0x10000, RZ ;  /* 0x0001000004447824 */ /* 0x000fe400078e00ff */
[-C--:B------:R-:W-:Y:S01]  /*a600*/  FMUL.FTZ R73, R62, R43.reuse ;  /* 0x0000002b3e497220 */ /* 0x080fe20000410000 */
[----:B------:R-:W-:Y:S01]  /*a610*/  FFMA.FTZ R65, R60, R43, -R65 ;  /* 0x0000002b3c417223 */ /* 0x000fe20000010841 */
[C---:B------:R-:W-:Y:S01]  /*a620*/  FMUL.FTZ R62, R63.reuse, R70 ;  /* 0x000000463f3e7220 */ /* 0x040fe20000410000 */
[-C--:B------:R-:W-:Y:S01]  /*a630*/  FMUL.FTZ R43, R63, R68.reuse ;  /* 0x000000443f2b7220 */ /* 0x080fe20000410000 */
[----:B------:R-:W-:Y:S01]  /*a640*/  LOP3.LUT R36, R36, 0xffff0000, RZ, 0xc0, !PT ;  /* 0xffff000024247812 */ /* 0x000fe200078ec0ff */
[----:B------:R-:W-:Y:S01]  /*a650*/  FFMA.FTZ R73, R60, R71, R73 ;  /* 0x000000473c497223 */ /* 0x000fe20000010049 */
[C---:B------:R-:W-:Y:S01]  /*a660*/  FFMA.FTZ R63, R61.reuse, R68, -R62 ;  /* 0x000000443d3f7223 */ /* 0x040fe2000001083e */
[----:B------:R-:W-:Y:S01]  /*a670*/  FFMA.FTZ R61, R61, R70, R43 ;  /* 0x000000463d3d7223 */ /* 0x000fe2000001002b */
[C---:B------:R-:W-:Y:S01]  /*a680*/  FMUL.FTZ R43, R39.reuse, R67 ;  /* 0x00000043272b7220 */ /* 0x040fe20000410000 */
[----:B------:R-:W-:Y:S01]  /*a690*/  LOP3.LUT R66, R66, 0xffff0000, RZ, 0xc0, !PT ;  /* 0xffff000042427812 */ /* 0x000fe200078ec0ff */
[-C--:B------:R-:W-:Y:S01]  /*a6a0*/  FMUL.FTZ R39, R39, R64.reuse ;  /* 0x0000004027277220 */ /* 0x080fe20000410000 */
[----:B------:R-:W-:Y:S01]  /*a6b0*/  IMAD.U32 R62, R25, 0x10000, RZ ;  /* 0x00010000193e7824 */ /* 0x000fe200078e00ff */
[----:B------:R-:W-:Y:S01]  /*a6c0*/  LOP3.LUT R37, R37, 0xffff0000, RZ, 0xc0, !PT ;  /* 0xffff000025257812 */ /* 0x000fe200078ec0ff */
[----:B------:R-:W-:Y:S01]  /*a6d0*/  FFMA.FTZ R43, R36, R64, -R43 ;  /* 0x00000040242b7223 */ /* 0x000fe2000001082b */
[C---:B------:R-:W-:Y:S01]  /*a6e0*/  FMUL.FTZ R64, R40.reuse, R69 ;  /* 0x0000004528407220 */ /* 0x040fe20000410000 */
[----:B------:R-:W-:Y:S01]  /*a6f0*/  FMUL.FTZ R68, R40, R66 ;  /* 0x0000004228447220 */ /* 0x000fe20000410000 */
[----:B------:R-:W-:-:S02]  /*a700*/  IMAD.U32 R60, R21, 0x10000, RZ ;  /* 0x00010000153c7824 */ /* 0x000fc400078e00ff */
[----:B------:R-:W-:Y:S01]  /*a710*/  FFMA.FTZ R40, R36, R67, R39 ;  /* 0x0000004324287223 */ /* 0x000fe20000010027 */
[----:B------:R-:W-:Y:S01]  /*a720*/  FMUL.FTZ R36, R41, R62 ;  /* 0x0000003e29247220 */ /* 0x000fe20000410000 */
[----:B------:R-:W-:Y:S01]  /*a730*/  FFMA.FTZ R64, R37, R66, -R64 ;  /* 0x0000004225407223 */ /* 0x000fe20000010840 */
[-C--:B------:R-:W-:Y:S01]  /*a740*/  FMUL.FTZ R66, R41, R60.reuse ;  /* 0x0000003c29427220 */ /* 0x080fe20000410000 */
[----:B------:R-:W-:Y:S01]  /*a750*/  FFMA.FTZ R68, R37, R69, R68 ;  /* 0x0000004525447223 */ /* 0x000fe20000010044 */
[----:B------:R-:W-:Y:S01]  /*a760*/  FFMA.FTZ R60, R7, R60, -R36 ;  /* 0x0000003c073c7223 */ /* 0x000fe20000010824 */
[----:B------:R-:W-:Y:S01]  /*a770*/  LOP3.LUT R21, R21, 0xffff0000, RZ, 0xc0, !PT ;  /* 0xffff000015157812 */ /* 0x000fe200078ec0ff */
[----:B------:R-:W-:Y:S01]  /*a780*/  FFMA.FTZ R66, R7, R62, R66 ;  /* 0x0000003e07427223 */ /* 0x000fe20000010042 */
[----:B------:R-:W-:Y:S02]  /*a790*/  LOP3.LUT R36, R25, 0xffff0000, RZ, 0xc0, !PT ;  /* 0xffff000019247812 */ /* 0x000fe400078ec0ff */
[----:B------:R-:W-:Y:S01]  /*a7a0*/  LOP3.LUT R37, R6, 0xffff0000, RZ, 0xc0, !PT ;  /* 0xffff000006257812 */ /* 0x000fe200078ec0ff */
[----:B------:R-:W-:Y:S01]  /*a7b0*/  FMUL.FTZ R7, R24, R21 ;  /* 0x0000001518077220 */ /* 0x000fe20000410000 */
[----:B------:R-:W-:Y:S01]  /*a7c0*/  LOP3.LUT R25, R4, 0xffff0000, RZ, 0xc0, !PT ;  /* 0xffff000004197812 */ /* 0x000fe200078ec0ff */
[-C--:B------:R-:W-:Y:S01]  /*a7d0*/  FMUL.FTZ R4, R24, R36.reuse ;  /* 0x0000002418047220 */ /* 0x080fe20000410000 */
[----:B------:R-:W-:Y:S01]  /*a7e0*/  F2FP.BF16.F32.PACK_AB R24, R40, R27 ;  /* 0x0000001b2818723e */ /* 0x000fe200000010ff */
[C---:B------:R-:W-:Y:S01]  /*a7f0*/  FMUL.FTZ R39, R42.reuse, R37 ;  /* 0x000000252a277220 */ /* 0x040fe20000410000 */
[C---:B------:R-:W-:Y:S01]  /*a800*/  FFMA.FTZ R7, R5.reuse, R36, R7 ;  /* 0x0000002405077223 */ /* 0x040fe20000010007 */
[----:B------:R-:W-:Y:S01]  /*a810*/  FMUL.FTZ R42, R42, R25 ;  /* 0x000000192a2a7220 */ /* 0x000fe20000410000 */
[----:B------:R-:W-:Y:S01]  /*a820*/  FFMA.FTZ R21, R5, R21, -R4 ;  /* 0x0000001505157223 */ /* 0x000fe20000010804 */
[C---:B------:R-:W-:Y:S01]  /*a830*/  FFMA.FTZ R36, R38.reuse, R25, -R39 ;  /* 0x0000001926247223 */ /* 0x040fe20000010827 */
        /* <DEDUP_REMOVED lines=10> */
.L_x_9857:
[----:B------:R-:W-:Y:S05]  /*a8e0*/  BSYNC B1 ;  /* 0x0000000000017941 */ /* 0x000fea0003800000 */
.L_x_9856:
[----:B------:R-:W-:Y:S04]  /*a8f0*/  BSSY B1, `(.L_x_9858) ;  /* 0x000006f000017945 */ /* 0x000fe80003800000 */
[----:B------:R-:W-:Y:S05]  /*a900*/  @P1 BRA `(.L_x_9859) ;  /* 0x0000000400b41947 */ /* 0x000fea0003800000 */
[----:B0-----:R-:W2:Y:S04]  /*a910*/  LDL R0, [R1+0x64] ;  /* 0x0000640001007983 */ /* 0x001ea80000100800 */
[----:B------:R-:W2:Y:S04]  /*a920*/  LDL.64 R4, [R1+0x48] ;  /* 0x0000480001047983 */ /* 0x000ea80000100a00 */
[----:B------:R-:W3:Y:S01]  /*a930*/  LDL R40, [R1+0xe0] ;  /* 0x0000e00001287983 */ /* 0x000ee20000100800 */
[----:B------:R-:W-:Y:S02]  /*a940*/  SHF.R.U64 R36, R28, 0x10, R29 ;  /* 0x000000101c247819 */ /* 0x000fe4000000121d */
[----:B------:R-:W-:-:S02]  /*a950*/  SHF.R.U64 R20, R8, 0x10, R9 ;  /* 0x0000001008147819 */ /* 0x000fc40000001209 */
[--C-:B------:R-:W-:Y:S02]  /*a960*/  SHF.R.U64 R28, R30, 0x10, R31.reuse ;  /* 0x000000101e1c7819 */ /* 0x100fe4000000121f */
[----:B------:R-:W-:Y:S02]  /*a970*/  SHF.R.U32.HI R31, RZ, 0x10, R31 ;  /* 0x00000010ff1f7819 */ /* 0x000fe4000001161f */
[----:B------:R-:W-:Y:S02]  /*a980*/  SHF.R.U32.HI R9, RZ, 0x10, R9 ;  /* 0x00000010ff097819 */ /* 0x000fe40000011609 */
[----:B------:R-:W-:Y:S02]  /*a990*/  PRMT R59, R59, 0x5410, R36 ;  /* 0x000054103b3b7816 */ /* 0x000fe40000000024 */
[----:B------:R-:W-:Y:S02]  /*a9a0*/  PRMT R55, R55, 0x5410, R20 ;  /* 0x0000541037377816 */ /* 0x000fe40000000014 */
[----:B------:R-:W-:-:S02]  /*a9b0*/  SHF.R.U32.HI R29, RZ, 0x10, R29 ;  /* 0x00000010ff1d7819 */ /* 0x000fc4000001161d */
[----:B------:R-:W-:Y:S01]  /*a9c0*/  SHF.R.U64 R8, R10, 0x10, R11 ;  /* 0x000000100a087819 */ /* 0x000fe2000000120b */
[----:B------:R-:W-:Y:S01]  /*a9d0*/  IMAD.U32 R37, R55, 0x10000, RZ ;  /* 0x0001000037257824 */ /* 0x000fe200078e00ff */
[----:B------:R-:W-:Y:S01]  /*a9e0*/  PRMT R56, R56, 0x5410, R31 ;  /* 0x0000541038387816 */ /* 0x000fe2000000001f */
[----:B------:R-:W-:Y:S01]  /*a9f0*/  IMAD.U32 R31, R59, 0x10000, RZ ;  /* 0x000100003b1f7824 */ /* 0x000fe200078e00ff */
[----:B------:R-:W-:Y:S02]  /*aa00*/  PRMT R54, R54, 0x5410, R9 ;  /* 0x0000541036367816 */ /* 0x000fe40000000009 */
        /* <DEDUP_REMOVED lines=8> */
[----:B------:R-:W-:Y:S02]  /*aa90*/  LOP3.LUT R59, R59, 0xffff0000, RZ, 0xc0, !PT ;  /* 0xffff00003b3b7812 */ /* 0x000fe400078ec0ff */
[----:B------:R-:W-:Y:S02]  /*aaa0*/  LOP3.LUT R54, R54, 0xffff0000, RZ, 0xc0, !PT ;  /* 0xffff000036367812 */ /* 0x000fe400078ec0ff */
[----:B------:R-:W-:Y:S01]  /*aab0*/  LOP3.LUT R52, R52, 0xffff0000, RZ, 0xc0, !PT ;  /* 0xffff000034347812 */ /* 0x000fe200078ec0ff */
[----:B--2---:R-:W-:-:S05]  /*aac0*/  IMAD.IADD R0, R4, 0x1, R0 ;  /* 0x0000000104007824 */ /* 0x004fca00078e0200 */
[----:B------:R-:W-:-:S04]  /*aad0*/  SHF.R.S32.HI R5, RZ, 0x1f, R0 ;  /* 0x0000001fff057819 */ /* 0x000fc80000011400 */
[----:B------:R-:W-:-:S04]  /*aae0*/  LEA.HI R5, R5, R0, RZ, 0x3 ;  /* 0x0000000005057211 */ /* 0x000fc800078f18ff */
[----:B------:R-:W-:-:S04]  /*aaf0*/  SHF.R.S32.HI R0, RZ, 0x3, R5 ;  /* 0x00000003ff007819 */ /* 0x000fc80000011405 */
[----:B------:R-:W-:-:S04]  /*ab00*/  LEA.HI R0, R3, R0, RZ, 0x1d ;  /* 0x0000000003007211 */ /* 0x000fc800078fe8ff */
[----:B------:R-:W-:-:S04]  /*ab10*/  SHF.R.S32.HI R5, RZ, 0x1f, R0 ;  /* 0x0000001fff057819 */ /* 0x000fc80000011400 */
[----:B------:R-:W-:Y:S01]  /*ab20*/  LEA.HI R5, R5, R0, RZ, 0x2 ;  /* 0x0000000005057211 */ /* 0x000fe200078f10ff */
[----:B------:R-:W-:-:S03]  /*ab30*/  IMAD.SHL.U32 R0, R0, 0x8, RZ ;  /* 0x0000000800007824 */ /* 0x000fc600078e00ff */
[----:B------:R-:W-:Y:S02]  /*ab40*/  SHF.R.S32.HI R5, RZ, 0x2, R5 ;  /* 0x00000002ff057819 */ /* 0x000fe40000011405 */
[----:B-----5:R-:W-:-:S03]  /*ab50*/  LOP3.LUT R0, R76, 0x18, R0, 0xf8, !PT ;  /* 0x000000184c007812 */ /* 0x020fc600078ef800 */
[----:B------:R-:W-:Y:S01]  /*ab60*/  IMAD R5, R5, 0x1800, R75 ;  /* 0x0000180005057824 */ /* 0x000fe200078e024b */
[----:B------:R-:W-:-:S05]  /*ab70*/  LOP3.LUT R0, R0, R74, RZ, 0x3c, !PT ;  /* 0x0000004a00007212 */ /* 0x000fca00078e3cff */
[----:B------:R-:W-:Y:S02]  /*ab80*/  IMAD.IADD R21, R5, 0x1, R0 ;  /* 0x0000000105157824 */ /* 0x000fe400078e0200 */
[----:B---3--:R-:W0:Y:S02]  /*ab90*/  LDS.128 R4, [R40] ;  /* 0x0000000028047984 */ /* 0x008e240000000c00 */
        /* <DEDUP_REMOVED lines=8> */
[----:B------:R-:W-:Y:S01]  /*ac20*/  IMAD.U32 R10, R6, 0x10000, RZ ;  /* 0x00010000060a7824 */ /* 0x000fe200078e00ff */
[C---:B-1----:R-:W-:Y:S01]  /*ac30*/  LOP3.LUT R21, R24.reuse, 0xffff0000, RZ, 0xc0, !PT ;  /* 0xffff000018157812 */ /* 0x042fe200078ec0ff */
[----:B------:R-:W-:Y:S01]  /*ac40*/  IMAD.U32 R20, R24, 0x10000, RZ ;  /* 0x0001000018147824 */ /* 0x000fe200078e00ff */
[C---:B------:R-:W-:Y:S01]  /*ac50*/  LOP3.LUT R24, R25.reuse, 0xffff0000, RZ, 0xc0, !PT ;  /* 0xffff000019187812 */ /* 0x040fe200078ec0ff */
[----:B------:R-:W-:Y:S01]  /*ac60*/  IMAD.U32 R28, R25, 0x10000, RZ ;  /* 0x00010000191c7824 */ /* 0x000fe200078e00ff */
[----:B------:R-:W-:Y:S01]  /*ac70*/  LOP3.LUT R6, R6, 0xffff0000, RZ, 0xc0, !PT ;  /* 0xffff000006067812 */ /* 0x000fe200078ec0ff */
[C---:B------:R-:W-:Y:S01]  /*ac80*/  FMUL.FTZ R39, R20.reuse, R37 ;  /* 0x0000002514277220 */ /* 0x040fe20000410000 */
[----:B------:R-:W-:Y:S01]  /*ac90*/  FMUL.FTZ R41, R20, R31 ;  /* 0x0000001f14297220 */ /* 0x000fe20000410000 */
[----:B------:R-:W-:-:S02]  /*aca0*/  IMAD.U32 R20, R58, 0x10000, RZ ;  /* 0x000100003a147824 */ /* 0x000fc400078e00ff */
[----:B------:R-:W-:Y:S01]  /*acb0*/  FMUL.FTZ R38, R28, R30 ;  /* 0x0000001e1c267220 */ /* 0x000fe20000410000 */
[----:B------:R-:W-:Y:S02]  /*acc0*/  IMAD.U32 R29, R27, 0x10000, RZ ;  /* 0x000100001b1d7824 */ /* 0x000fe400078e00ff */
[----:B------:R-:W-:Y:S01]  /*acd0*/  FFMA.FTZ R39, R8, R31, -R39 ;  /* 0x0000001f08277223 */ /* 0x000fe20000010827 */
[-C--:B------:R-:W-:Y:S01]  /*ace0*/  FMUL.FTZ R28, R28, R20.reuse ;  /* 0x000000141c1c7220 */ /* 0x080fe20000410000 */
[----:B------:R-:W-:Y:S01]  /*acf0*/  FFMA.FTZ R41, R8, R37, R41 ;  /* 0x0000002508297223 */ /* 0x000fe20000010029 */
[----:B------:R-:W-:Y:S02]  /*ad00*/  IMAD.U32 R8, R56, 0x10000, RZ ;  /* 0x0001000038087824 */ /* 0x000fe400078e00ff */
[----:B------:R-:W-:Y:S01]  /*ad10*/  FFMA.FTZ R38, R9, R20, -R38 ;  /* 0x0000001409267223 */ /* 0x000fe20000010826 */
[----:B------:R-:W-:Y:S01]  /*ad20*/  FMUL.FTZ R20, R29, R36 ;  /* 0x000000241d147220 */ /* 0x000fe20000410000 */
[----:B------:R-:W-:Y:S01]  /*ad30*/  FFMA.FTZ R28, R9, R30, R28 ;  /* 0x0000001e091c7223 */ /* 0x000fe2000001001c */
[----:B------:R-:W-:Y:S01]  /*ad40*/  FMUL.FTZ R9, R21, R55 ;  /* 0x0000003715097220 */ /* 0x000fe20000410000 */
[-C--:B------:R-:W-:Y:S01]  /*ad50*/  FMUL.FTZ R29, R29, R8.reuse ;  /* 0x000000081d1d7220 */ /* 0x080fe20000410000 */
[----:B------:R-:W-:Y:S01]  /*ad60*/  LOP3.LUT R58, R58, 0xffff0000, RZ, 0xc0, !PT ;  /* 0xffff00003a3a7812 */ /* 0x000fe200078ec0ff */
[----:B------:R-:W-:Y:S01]  /*ad70*/  FFMA.FTZ R31, R11, R8, -R20 ;  /* 0x000000080b1f7223 */ /* 0x000fe20000010814 */
[-C--:B------:R-:W-:Y:S01]  /*ad80*/  FMUL.FTZ R21, R21, R59.reuse ;  /* 0x0000003b15157220 */ /* 0x080fe20000410000 */
[----:B------:R-:W-:Y:S01]  /*ad90*/  FFMA.FTZ R20, R4, R59, -R9 ;  /* 0x0000003b04147223 */ /* 0x000fe20000010809 */
[----:B------:R-:W-:-:S02]  /*ada0*/  IMAD.U32 R25, R26, 0x10000, RZ ;  /* 0x000100001a197824 */ /* 0x000fc400078e00ff */
[----:B------:R-:W-:Y:S01]  /*adb0*/  FFMA.FTZ R36, R11, R36, R29 ;  /* 0x000000240b247223 */ /* 0x000fe2000001001d */
[----:B------:R-:W-:Y:S02]  /*adc0*/  IMAD.U32 R9, R53, 0x10000, RZ ;  /* 0x0001000035097824 */ /* 0x000fe400078e00ff */
[C---:B------:R-:W-:Y:S01]  /*add0*/  FMUL.FTZ R30, R24.reuse, R54 ;  /* 0x00000036181e7220 */ /* 0x040fe20000410000 */
[-C--:B------:R-:W-:Y:S01]  /*ade0*/  FMUL.FTZ R29, R24, R58.reuse ;  /* 0x0000003a181d7220 */ /* 0x080fe20000410000 */
[----:B------:R-:W-:Y:S01]  /*adf0*/  FFMA.FTZ R24, R4, R55, R21 ;  /* 0x0000003704187223 */ /* 0x000fe20000010015 */
        /* <DEDUP_REMOVED lines=11> */
[C---:B------:R-:W-:Y:S01]  /*aeb0*/  FMUL.FTZ R5, R26.reuse, R53 ;  /* 0x000000351a057220 */ /* 0x040fe20000410000 */
[C---:B------:R-:W-:Y:S01]  /*aec0*/  FMUL.FTZ R8, R27.reuse, R52 ;  /* 0x000000341b087220 */ /* 0x040fe20000410000 */
[-C--:B------:R-:W-:Y:S01]  /*aed0*/  FMUL.FTZ R4, R26, R57.reuse ;  /* 0x000000391a047220 */ /* 0x080fe20000410000 */
[-C--:B------:R-:W-:Y:S01]  /*aee0*/  FMUL.FTZ R27, R27, R56.reuse ;  /* 0x000000381b1b7220 */ /* 0x080fe20000410000 */
[----:B------:R-:W-:Y:S01]  /*aef0*/  FFMA.FTZ R26, R6, R57, -R5 ;  /* 0x00000039061a7223 */ /* 0x000fe20000010805 */
[C---:B------:R-:W-:Y:S01]  /*af00*/  FFMA.FTZ R56, R7.reuse, R56, -R8 ;  /* 0x0000003807387223 */ /* 0x040fe20000010808 */
        /* <DEDUP_REMOVED lines=13> */
.L_x_9859:
[----:B------:R-:W-:Y:S05]  /*afe0*/  BSYNC B1 ;  /* 0x0000000000017941 */ /* 0x000fea0003800000 */
.L_x_9858:
[----:B------:R-:W-:Y:S05]  /*aff0*/  @P2 BRA `(.L_x_9840) ;  /* 0x0000000400d42947 */ /* 0x000fea0003800000 */
[----:B01----:R-:W2:Y:S04]  /*b000*/  LDL R0, [R1+0x68] ;  /* 0x0000680001007983 */ /* 0x003ea80000100800 */
[----:B------:R-:W2:Y:S04]  /*b010*/  LDL.64 R4, [R1+0x48] ;  /* 0x0000480001047983 */ /* 0x000ea80000100a00 */
[----:B------:R-:W3:Y:S01]  /*b020*/  LDL R6, [R1+0xc8] ;  /* 0x0000c80001067983 */ /* 0x000ee20000100800 */
[----:B------:R-:W-:Y:S02]  /*b030*/  SHF.R.U64 R21, R12, 0x10, R13 ;  /* 0x000000100c157819 */ /* 0x000fe4000000120d */
[----:B------:R-:W-:-:S02]  /*b040*/  SHF.R.U64 R27, R32, 0x10, R33 ;  /* 0x00000010201b7819 */ /* 0x000fc40000001221 */
[----:B------:R-:W-:Y:S02]  /*b050*/  PRMT R44, R44, 0x5410, R21 ;  /* 0x000054102c2c7816 */ /* 0x000fe40000000015 */
[----:B------:R-:W-:Y:S02]  /*b060*/  SHF.R.U32.HI R12, RZ, 0x10, R13 ;  /* 0x00000010ff0c7819 */ /* 0x000fe4000001160d */
[----:B------:R-:W-:Y:S01]  /*b070*/  PRMT R48, R48, 0x5410, R27 ;  /* 0x0000541030307816 */ /* 0x000fe2000000001b */
[----:B------:R-:W-:Y:S01]  /*b080*/  IMAD.U32 R29, R44, 0x10000, RZ ;  /* 0x000100002c1d7824 */ /* 0x000fe200078e00ff */
[----:B------:R-:W-:Y:S02]  /*b090*/  SHF.R.U32.HI R32, RZ, 0x10, R33 ;  /* 0x00000010ff207819 */ /* 0x000fe40000011621 */
[----:B------:R-:W-:Y:S01]  /*b0a0*/  PRMT R45, R45, 0x5410, R12 ;  /* 0x000054102d2d7816 */ /* 0x000fe2000000000c */
[----:B------:R-:W-:Y:S01]  /*b0b0*/  IMAD.U32 R27, R48, 0x10000, RZ ;  /* 0x00010000301b7824 */ /* 0x000fe200078e00ff */
[----:B------:R-:W-:-:S02]  /*b0c0*/  SHF.R.U64 R25, R34, 0x10, R35 ;  /* 0x0000001022197819 */ /* 0x000fc40000001223 */
[----:B------:R-:W-:Y:S02]  /*b0d0*/  SHF.R.U32.HI R34, RZ, 0x10, R35 ;  /* 0x00000010ff227819 */ /* 0x000fe40000011623 */
[----:B------:R-:W-:Y:S02]  /*b0e0*/  PRMT R49, R49, 0x5410, R32 ;  /* 0x0000541031317816 */ /* 0x000fe40000000020 */
[----:B------:R-:W-:Y:S02]  /*b0f0*/  LOP3.LUT R31, R44, 0xffff0000, RZ, 0xc0, !PT ;  /* 0xffff00002c1f7812 */ /* 0x000fe400078ec0ff */
[--C-:B------:R-:W-:Y:S02]  /*b100*/  SHF.R.U64 R13, R14, 0x10, R15.reuse ;  /* 0x000000100e0d7819 */ /* 0x100fe4000000120f */
[----:B------:R-:W-:Y:S02]  /*b110*/  SHF.R.U32.HI R14, RZ, 0x10, R15 ;  /* 0x00000010ff0e7819 */ /* 0x000fe4000001160f */
[----:B------:R-:W-:-:S02]  /*b120*/  PRMT R46, R46, 0x5410, R13 ;  /* 0x000054102e2e7816 */ /* 0x000fc4000000000d */
[----:B------:R-:W-:Y:S02]  /*b130*/  PRMT R50, R50, 0x5410, R25 ;  /* 0x0000541032327816 */ /* 0x000fe40000000019 */
[----:B------:R-:W-:Y:S02]  /*b140*/  PRMT R47, R47, 0x5410, R14 ;  /* 0x000054102f2f7816 */ /* 0x000fe4000000000e */
[----:B------:R-:W-:Y:S01]  /*b150*/  PRMT R51, R51, 0x5410, R34 ;  /* 0x0000541033337816 */ /* 0x000fe20000000022 */
[----:B--2---:R-:W-:-:S05]  /*b160*/  IMAD.IADD R0, R4, 0x1, R0 ;  /* 0x0000000104007824 */ /* 0x004fca00078e0200 */
[----:B------:R-:W-:Y:S01]  /*b170*/  SHF.R.S32.HI R5, RZ, 0x1f, R0 ;  /* 0x0000001fff057819 */ /* 0x000fe20000011400 */
[----:B---3--:R-:W-:-:S03]  /*b180*/  IMAD.MOV.U32 R7, RZ, RZ, R6 ;  /* 0x000000ffff077224 */ /* 0x008fc600078e0006 */
[----:B------:R-:W-:-:S04]  /*b190*/  LEA.HI R4, R5, R0, RZ, 0x3 ;  /* 0x0000000005047211 */ /* 0x000fc800078f18ff */
[----:B------:R-:W-:Y:S02]  /*b1a0*/  SHF.R.S32.HI R6, RZ, 0x3, R4 ;  /* 0x00000003ff067819 */ /* 0x000fe40000011404 */
[----:B------:R-:W-:Y:S02]  /*b1b0*/  LEA.HI R0, R5, R0, RZ, 0x5 ;  /* 0x0000000005007211 */ /* 0x000fe400078f28ff */
[----:B------:R-:W-:Y:S02]  /*b1c0*/  LEA.HI R3, R3, R6, RZ, 0x1d ;  /* 0x0000000603037211 */ /* 0x000fe400078fe8ff */
[----:B------:R-:W-:Y:S02]  /*b1d0*/  SHF.R.S32.HI R5, RZ, 0x5, R0 ;  /* 0x00000005ff057819 */ /* 0x000fe40000011400 */
[----:B-----5:R-:W-:Y:S02]  /*b1e0*/  LOP3.LUT R4, R76, 0x18, R4, 0xf8, !PT ;  /* 0x000000184c047812 */ /* 0x020fe400078ef804 */
[----:B------:R-:W-:Y:S01]  /*b1f0*/  SHF.R.S32.HI R0, RZ, 0x1f, R3 ;  /* 0x0000001fff007819 */ /* 0x000fe20000011403 */
[----:B------:R-:W-:Y:S01]  /*b200*/  IMAD R5, R5, 0x1800, R75 ;  /* 0x0000180005057824 */ /* 0x000fe200078e024b */
[----:B------:R-:W-:-:S02]  /*b210*/  LOP3.LUT R4, R4, R74, RZ, 0x3c, !PT ;  /* 0x0000004a04047212 */ /* 0x000fc400078e3cff */
[----:B------:R-:W-:Y:S01]  /*b220*/  LEA.HI R0, R0, R3, RZ, 0x2 ;  /* 0x0000000300007211 */ /* 0x000fe200078f10ff */
[----:B------:R-:W-:Y:S02]  /*b230*/  IMAD.SHL.U32 R3, R3, 0x8, RZ ;  /* 0x0000000803037824 */ /* 0x000fe400078e00ff */
[----:B------:R-:W-:Y:S01]  /*b240*/  IMAD.IADD R5, R5, 0x1, R4 ;  /* 0x0000000105057824 */ /* 0x000fe200078e0204 */
[----:B------:R-:W-:Y:S02]  /*b250*/  SHF.R.S32.HI R4, RZ, 0x2, R0 ;  /* 0x00000002ff047819 */ /* 0x000fe40000011400 */
[----:B------:R-:W-:-:S03]  /*b260*/  LOP3.LUT R3, R76, 0x18, R3, 0xf8, !PT ;  /* 0x000000184c037812 */ /* 0x000fc600078ef803 */
[----:B------:R-:W-:Y:S01]  /*b270*/  IMAD R4, R4, 0x1800, R75 ;  /* 0x0000180004047824 */ /* 0x000fe200078e024b */
[----:B------:R-:W-:-:S05]  /*b280*/  LOP3.LUT R3, R3, R74, RZ, 0x3c, !PT ;  /* 0x0000004a03037212 */ /* 0x000fca00078e3cff */
[----:B------:R-:W-:-:S04]  /*b290*/  IMAD.IADD R3, R4, 0x1, R3 ;  /* 0x0000000104037824 */ /* 0x000fc800078e0203 */
[----:B------:R-:W-:Y:S02]  /*b2a0*/  IMAD R3, R3, 0x2, R16 ;  /* 0x0000000203037824 */ /* 0x000fe400078e0210 */
[----:B------:R-:W-:-:S03]  /*b2b0*/  IMAD R0, R5, 0x2, R7 ;  /* 0x0000000205007824 */ /* 0x000fc600078e0207 */
[----:B------:R-:W0:Y:S04]  /*b2c0*/  LDS.128 R8, [R3+0xda00] ;  /* 0x00da000003087984 */ /* 0x000e280000000c00 */
[----:B------:R-:W1:Y:S01]  /*b2d0*/  LDS.128 R4, [R0] ;  /* 0x0000000000047984 */ /* 0x000e620000000c00 */
[----:B0-----:R-:W-:Y:S02]  /*b2e0*/  IMAD.U32 R20, R8, 0x10000, RZ ;  /* 0x0001000008147824 */ /* 0x001fe400078e00ff */
[----:B-1----:R-:W-:Y:S02]  /*b2f0*/  IMAD.U32 R12, R4, 0x10000, RZ ;  /* 0x00010000040c7824 */ /* 0x002fe400078e00ff */
[C---:B------:R-:W-:Y:S01]  /*b300*/  FMUL.FTZ R33, R20.reuse, R29 ;  /* 0x0000001d14217220 */ /* 0x040fe20000410000 */
[----:B------:R-:W-:Y:S01]  /*b310*/  FMUL.FTZ R35, R20, R27 ;  /* 0x0000001b14237220 */ /* 0x000fe20000410000 */
[----:B------:R-:W-:-:S02]  /*b320*/  LOP3.LUT R8, R8, 0xffff0000, RZ, 0xc0, !PT ;  /* 0xffff000008087812 */ /* 0x000fc400078ec0ff */
[----:B------:R-:W-:Y:S01]  /*b330*/  FFMA.FTZ R33, R12, R27, -R33 ;  /* 0x0000001b0c217223 */ /* 0x000fe20000010821 */
[----:B------:R-:W-:Y:S01]  /*b340*/  LOP3.LUT R27, R48, 0xffff0000, RZ, 0xc0, !PT ;  /* 0xffff0000301b7812 */ /* 0x000fe200078ec0ff */
[----:B------:R-:W-:Y:S02]  /*b350*/  IMAD.U32 R21, R9, 0x10000, RZ ;  /* 0x0001000009157824 */ /* 0x000fe400078e00ff */
[----:B------:R-:W-:Y:S01]  /*b360*/  IMAD.U32 R20, R45, 0x10000, RZ ;  /* 0x000100002d147824 */ /* 0x000fe200078e00ff */
[----:B------:R-:W-:Y:S01]  /*b370*/  LOP3.LUT R4, R4, 0xffff0000, RZ, 0xc0, !PT ;  /* 0xffff000004047812 */ /* 0x000fe200078ec0ff */
[----:B------:R-:W-:Y:S01]  /*b380*/  FFMA.FTZ R35, R12, R29, R35 ;  /* 0x0000001d0c237223 */ /* 0x000fe20000010023 */
[C---:B------:R-:W-:Y:S01]  /*b390*/  FMUL.FTZ R37, R8.reuse, R31 ;  /* 0x0000001f08257220 */ /* 0x040fe20000410000 */
[----:B------:R-:W-:Y:S02]  /*b3a0*/  IMAD.U32 R12, R49, 0x10000, RZ ;  /* 0x00010000310c7824 */ /* 0x000fe400078e00ff */
[-C--:B------:R-:W-:Y:S01]  /*b3b0*/  FMUL.FTZ R29, R8, R27.reuse ;  /* 0x0000001b081d7220 */ /* 0x080fe20000410000 */
[----:B------:R-:W-:Y:S01]  /*b3c0*/  IMAD.U32 R13, R5, 0x10000, RZ ;  /* 0x00010000050d7824 */ /* 0x000fe200078e00ff */
[----:B------:R-:W-:Y:S01]  /*b3d0*/  LOP3.LUT R9, R9, 0xffff0000, RZ, 0xc0, !PT ;  /* 0xffff000009097812 */ /* 0x000fe200078ec0ff */
[----:B------:R-:W-:Y:S01]  /*b3e0*/  FMUL.FTZ R30, R21, R20 ;  /* 0x00000014151e7220 */ /* 0x000fe20000410000 */
[----:B------:R-:W-:Y:S01]  /*b3f0*/  LOP3.LUT R8, R45, 0xffff0000, RZ, 0xc0, !PT ;  /* 0xffff00002d087812 */ /* 0x000fe200078ec0ff */
[C---:B------:R-:W-:Y:S01]  /*b400*/  FFMA.FTZ R26, R4.reuse, R27, -R37 ;  /* 0x0000001b041a7223 */ /* 0x040fe20000010825 */
[-C--:B------:R-:W-:Y:S01]  /*b410*/  FMUL.FTZ R21, R21, R12.reuse ;  /* 0x0000000c15157220 */ /* 0x080fe20000410000 */
[----:B------:R-:W-:Y:S01]  /*b420*/  FFMA.FTZ R28, R4, R31, R29 ;  /* 0x0000001f041c7223 */ /* 0x000fe2000001001d */
[----:B------:R-:W-:Y:S01]  /*b430*/  LOP3.LUT R5, R5, 0xffff0000, RZ, 0xc0, !PT ;  /* 0xffff000005057812 */ /* 0x000fe200078ec0ff */
[----:B------:R-:W-:Y:S01]  /*b440*/  FFMA.FTZ R30, R13, R12, -R30 ;  /* 0x0000000c0d1e7223 */ /* 0x000fe2000001081e */
[----:B------:R-:W-:Y:S01]  /*b450*/  LOP3.LUT R4, R49, 0xffff0000, RZ, 0xc0, !PT ;  /* 0xffff000031047812 */ /* 0x000fe200078ec0ff */
[----:B------:R-:W-:Y:S01]  /*b460*/  FMUL.FTZ R12, R9, R8 ;  /* 0x00000008090c7220 */ /* 0x000fe20000410000 */
[----:B------:R-:W-:Y:S01]  /*b470*/  FFMA.FTZ R20, R13, R20, R21 ;  /* 0x000000140d147223 */ /* 0x000fe20000010015 */
[----:B------:R-:W-:-:S02]  /*b480*/  IMAD.U32 R24, R10, 0x10000, RZ ;  /* 0x000100000a187824 */ /* 0x000fc400078e00ff */
[----:B------:R-:W-:Y:S02]  /*b490*/  IMAD.U32 R21, R46, 0x10000, RZ ;  /* 0x000100002e157824 */ /* 0x000fe400078e00ff */
[-C--:B------:R-:W-:Y:S01]  /*b4a0*/  FMUL.FTZ R32, R9, R4.reuse ;  /* 0x0000000409207220 */ /* 0x080fe20000410000 */
[----:B------:R-:W-:Y:S02]  /*b4b0*/  IMAD.U32 R13, R50, 0x10000, RZ ;  /* 0x00010000320d7824 */ /* 0x000fe400078e00ff */
[----:B------:R-:W-:Y:S01]  /*b4c0*/  FFMA.FTZ R27, R5, R4, -R12 ;  /* 0x00000004051b7223 */ /* 0x000fe2000001080c */
[----:B------:R-:W-:Y:S02]  /*b4d0*/  IMAD.U32 R25, R11, 0x10000, RZ ;  /* 0x000100000b197824 */ /* 0x000fe400078e00ff */
[----:B------:R-:W-:Y:S02]  /*b4e0*/  IMAD.U32 R12, R47, 0x10000, RZ ;  /* 0x000100002f0c7824 */ /* 0x000fe400078e00ff */
[----:B------:R-:W-:Y:S01]  /*b4f0*/  FMUL.FTZ R9, R24, R21 ;  /* 0x0000001518097220 */ /* 0x000fe20000410000 */
[----:B------:R-:W-:-:S02]  /*b500*/  IMAD.U32 R14, R6, 0x10000, RZ ;  /* 0x00010000060e7824 */ /* 0x000fc400078e00ff */
[-C--:B------:R-:W-:Y:S01]  /*b510*/  FMUL.FTZ R24, R24, R13.reuse ;  /* 0x0000000d18187220 */ /* 0x080fe20000410000 */
[----:B------:R-:W-:Y:S01]  /*b520*/  FFMA.FTZ R29, R5, R8, R32 ;  /* 0x00000008051d7223 */ /* 0x000fe20000010020 */
[----:B------:R-:W-:Y:S02]  /*b530*/  IMAD.U32 R15, R7, 0x10000, RZ ;  /* 0x00010000070f7824 */ /* 0x000fe400078e00ff */
[----:B------:R-:W-:Y:S01]  /*b540*/  FMUL.FTZ R8, R25, R12 ;  /* 0x0000000c19087220 */ /* 0x000fe20000410000 */
[----:B------:R-:W-:Y:S02]  /*b550*/  IMAD.U32 R4, R51, 0x10000, RZ ;  /* 0x0001000033047824 */ /* 0x000fe400078e00ff */
[C---:B------:R-:W-:Y:S01]  /*b560*/  FFMA.FTZ R13, R14.reuse, R13, -R9 ;  /* 0x0000000d0e0d7223 */ /* 0x040fe20000010809 */
[----:B------:R-:W-:Y:S01]  /*b570*/  FFMA.FTZ R24, R14, R21, R24 ;  /* 0x000000150e187223 */ /* 0x000fe20000010018 */
[----:B------:R-:W-:Y:S01]  /*b580*/  LOP3.LUT R10, R10, 0xffff0000, RZ, 0xc0, !PT ;  /* 0xffff00000a0a7812 */ /* 0x000fe200078ec0ff */
[-C--:B------:R-:W-:Y:S01]  /*b590*/  FMUL.FTZ R32, R25, R4.reuse ;  /* 0x0000000419207220 */ /* 0x080fe20000410000 */
[----:B------:R-:W-:Y:S01]  /*b5a0*/  FFMA.FTZ R14, R15, R4, -R8 ;  /* 0x000000040f0e7223 */ /* 0x000fe20000010808 */
[----:B------:R-:W-:-:S02]  /*b5b0*/  LOP3.LUT R9, R46, 0xffff0000, RZ, 0xc0, !PT ;  /* 0xffff00002e097812 */ /* 0x000fc400078ec0ff */
[----:B------:R-:W-:Y:S02]  /*b5c0*/  LOP3.LUT R11, R11, 0xffff0000, RZ, 0xc0, !PT ;  /* 0xffff00000b0b7812 */ /* 0x000fe400078ec0ff */
[----:B------:R-:W-:Y:S02]  /*b5d0*/  LOP3.LUT R5, R50, 0xffff0000, RZ, 0xc0, !PT ;  /* 0xffff000032057812 */ /* 0x000fe400078ec0ff */
[----:B------:R-:W-:Y:S02]  /*b5e0*/  LOP3.LUT R8, R47, 0xffff0000, RZ, 0xc0, !PT ;  /* 0xffff00002f087812 */ /* 0x000fe400078ec0ff */
[----:B------:R-:W-:Y:S01]  /*b5f0*/  LOP3.LUT R4, R51, 0xffff0000, RZ, 0xc0, !PT ;  /* 0xffff000033047812 */ /* 0x000fe200078ec0ff */
[----:B------:R-:W-:Y:S01]  /*b600*/  FFMA.FTZ R32, R15, R12, R32 ;  /* 0x0000000c0f207223 */ /* 0x000fe20000010020 */
[----:B------:R-:W-:Y:S01]  /*b610*/  LOP3.LUT R6, R6, 0xffff0000, RZ, 0xc0, !PT ;  /* 0xffff000006067812 */ /* 0x000fe200078ec0ff */
[C---:B------:R-:W-:Y:S01]  /*b620*/  FMUL.FTZ R15, R10.reuse, R9 ;  /* 0x000000090a0f7220 */ /* 0x040fe20000410000 */
[----:B------:R-:W-:Y:S01]  /*b630*/  LOP3.LUT R7, R7, 0xffff0000, RZ, 0xc0, !PT ;  /* 0xffff000007077812 */ /* 0x000fe200078ec0ff */
        /* <DEDUP_REMOVED lines=17> */
.L_x_9840:
[----:B------:R-:W-:Y:S05]  /*b750*/  BSYNC B0 ;  /* 0x0000000000007941 */ /* 0x000fea0003800000 */
.L_x_9833:
        /* <DEDUP_REMOVED lines=8> */
.L_x_9831:
[----:B0--3--:R-:W3:Y:S02]  /*b7e0*/  LDL R0, [R1+0x50] ;  /* 0x0000500001007983 */ /* 0x009ee40000100800 */
[----:B---3--:R-:W-:-:S13]  /*b7f0*/  ISETP.NE.AND P0, PT, R0, 0x3, PT ;  /* 0x000000030000780c */ /* 0x008fda0003f05270 */
[----:B------:R-:W-:Y:S05]  /*b800*/  @!P0 BRA `(.L_x_9860) ;  /* 0x0000000000048947 */ /* 0x000fea0003800000 */
[----:B------:R-:W-:Y:S01]  /*b810*/  BPT.TRAP 0x1 ;  /* 0x000000040000795c */ /* 0x000fe20000300000 */
.L_x_9860:
[----:B--2-4-:R-:W2:Y:S01]  /*b820*/  LDL R3, [R1+0x60] ;  /* 0x0000600001037983 */ /* 0x014ea20000100800 */
[----:B------:R-:W-:Y:S01]  /*b830*/  IMAD R0, R145, 0x8, R16 ;  /* 0x0000000891007824 */ /* 0x000fe200078e0210 */
[----:B--2---:R-:W-:-:S04]  /*b840*/  SHF.L.U32 R5, R3, 0x1f, RZ ;  /* 0x0000001f03057819 */ /* 0x004fc800000006ff */
[----:B------:R0:W2:Y:S01]  /*b850*/  SYNCS.PHASECHK.TRANS64.TRYWAIT P1, [R0+URZ+0x31c30], R5 ;  /* 0x031c3005000075a7 */ /* 0x0000a2000802017f */
[----:B------:R-:W-:Y:S05]  /*b860*/  @!P0 BRA `(.L_x_9861) ;  /* 0x0000000000048947 */ /* 0x000fea0003800000 */
[----:B------:R-:W-:Y:S01]  /*b870*/  BPT.TRAP 0x1 ;  /* 0x000000040000795c */ /* 0x000fe20000300000 */
.L_x_9861:
[----:B------:R-:W-:Y:S02]  /*b880*/  IMAD R2, R2, 0x1000, R16 ;  /* 0x0000100002027824 */ /* 0x000fe400078e0210 */
[----:B------:R-:W-:Y:S02]  /*b890*/  VIADD R4, R16, 0x16a00 ;  /* 0x00016a0010047836 */ /* 0x000fe40000000000 */
[----:B------:R-:W-:-:S03]  /*b8a0*/  VIADD R3, R2, 0xda00 ;  /* 0x0000da0002037836 */ /* 0x000fc60000000000 */
[----:B------:R-:W-:Y:S02]  /*b8b0*/  SHF.R.U32.HI R2, RZ, 0x4, R4 ;  /* 0x00000004ff027819 */ /* 0x000fe40000011604 */
[----:B------:R-:W-:Y:S02]  /*b8c0*/  SHF.R.U32.HI R3, RZ, 0x4, R3 ;  /* 0x00000004ff037819 */ /* 0x000fe40000011603 */
[----:B------:R-:W-:Y:S02]  /*b8d0*/  LOP3.LUT R2, R2, 0x3fff, RZ, 0xc0, !PT ;  /* 0x00003fff02027812 */ /* 0x000fe400078ec0ff */
[----:B------:R-:W-:Y:S02]  /*b8e0*/  LOP3.LUT R3, R3, 0x3fff, RZ, 0xc0, !PT ;  /* 0x00003fff03037812 */ /* 0x000fe400078ec0ff */
[----:B------:R-:W-:-:S05]  /*b8f0*/  LOP3.LUT R2, R2, 0x10000, RZ, 0xfc, !PT ;  /* 0x0001000002027812 */ /* 0x000fca00078efcff */
[----:B------:R3:W-:Y:S01]  /*b900*/  STL [R1+0x80], R2 ;  /* 0x0000800201007387 */ /* 0x0007e20000100800 */
[----:B--2---:R-:W-:Y:S05]  /*b910*/  @P1 BRA `(.L_x_9862) ;  /* 0x0000000000081947 */ /* 0x004fea0003800000 */
[----:B------:R-:W2:Y:S02]  /*b920*/  SYNCS.PHASECHK.TRANS64.TRYWAIT P1, [R0+URZ+0x31c30], R5 ;  /* 0x031c3005000075a7 */ /* 0x000ea4000802017f */
[----:B--2---:R-:W-:Y:S05]  /*b930*/  @!P1 BRA `(.L_x_9863) ;  /* 0x0000015c00489947 */ /* 0x004fea0003800000 */
.L_x_9862:
[----:B------:R-:W1:Y:S01]  /*b940*/  LDL R4, [R1+0x80] ;  /* 0x0000800001047983 */ /* 0x000e620000100800 */
[----:B---3--:R-:W-:Y:S01]  /*b950*/  LOP3.LUT R2, R3, 0x10000, RZ, 0xfc, !PT ;  /* 0x0001000003027812 */ /* 0x008fe200078efcff */
[----:B------:R-:W-:Y:S02]  /*b960*/  IMAD.MOV.U32 R15, RZ, RZ, -0x7fffffe0 ;  /* 0x80000020ff0f7424 */ /* 0x000fe400078e00ff */
[----:B------:R-:W-:Y:S01]  /*b970*/  IMAD.MOV.U32 R3, RZ, RZ, -0x7fffffe0 ;  /* 0x80000020ff037424 */ /* 0x000fe200078e00ff */
[----:B------:R-:W-:Y:S05]  /*b980*/  WARPSYNC.ALL ;  /* 0x0000000000007948 */ /* 0x000fea0003800000 */
[----:B------:R-:W-:Y:S01]  /*b990*/  R2UR UR7, R15 ;  /* 0x000000000f0772ca */ /* 0x000fe200000e0000 */
[----:B------:R-:W3:Y:S01]  /*b9a0*/  LDL R98, [R1+0x8c] ;  /* 0x00008c0001627983 */ /* 0x000ee20000100800 */
[----:B------:R-:W-:-:S02]  /*b9b0*/  R2UR UR4, R2 ;  /* 0x00000000020472ca */ /* 0x000fc400000e0000 */
[C---:B------:R-:W-:Y:S01]  /*b9c0*/  R2UR UR5, R3.reuse ;  /* 0x00000000030572ca */ /* 0x040fe200000e0000 */
[----:B------:R-:W-:Y:S01]  /*b9d0*/  WARPGROUP.ARRIVE ;  /* 0x00000000000079c5 */ /* 0x000fe20000000000 */
[----:B0-2---:R-:W-:Y:S02]  /*b9e0*/  IMAD.MOV.U32 R5, RZ, RZ, -0x7fffffe0 ;  /* 0x80000020ff057424 */ /* 0x005fe400078e00ff */
[----:B------:R-:W-:Y:S01]  /*b9f0*/  IMAD.MOV.U32 R7, RZ, RZ, -0x7fffffe0 ;  /* 0x80000020ff077424 */ /* 0x000fe200078e00ff */
[C---:B------:R-:W-:Y:S02]  /*ba00*/  R2UR UR8, R2.reuse ;  /* 0x00000000020872ca */ /* 0x040fe400000e0000 */
[----:B------:R-:W-:Y:S02]  /*ba10*/  R2UR UR9, R3 ;  /* 0x00000000030972ca */ /* 0x000fe400000e0000 */
[----:B------:R-:W-:Y:S02]  /*ba20*/  R2UR UR11, R7 ;  /* 0x00000000070b72ca */ /* 0x000fe400000e0000 */
[----:B------:R-:W-:-:S02]  /*ba30*/  R2UR UR12, R2 ;  /* 0x00000000020c72ca */ /* 0x000fc400000e0000 */
[C---:B------:R-:W-:Y:S01]  /*ba40*/  R2UR UR13, R3.reuse ;  /* 0x00000000030d72ca */ /* 0x040fe200000e0000 */
[----:B------:R-:W-:Y:S01]  /*ba50*/  IMAD.MOV.U32 R9, RZ, RZ, -0x7fffffe0 ;  /* 0x80000020ff097424 */ /* 0x000fe200078e00ff */
[----:B------:R-:W-:Y:S02]  /*ba60*/  R2UR UR16, R2 ;  /* 0x00000000021072ca */ /* 0x000fe400000e0000 */
[----:B------:R-:W-:Y:S02]  /*ba70*/  R2UR UR17, R3 ;  /* 0x00000000031172ca */ /* 0x000fe400000e0000 */
[----:B------:R-:W-:Y:S01]  /*ba80*/  R2UR UR19, R9 ;  /* 0x00000000091372ca */ /* 0x000fe200000e0000 */
[----:B-1----:R-:W-:-:S05]  /*ba90*/  IMAD R14, R145, 0x6c0, R4 ;  /* 0x000006c0910e7824 */ /* 0x002fca00078e0204 */
[----:B------:R-:W-:-:S13]  /*baa0*/  R2UR UR6, R14 ;  /* 0x000000000e0672ca */ /* 0x000fda00000e0000 */
[----:B------:R-:W-:Y:S01]  /*bab0*/  HGMMA.64x16x16.F32.BF16 R88, gdesc[UR4], RZ, !UPT, gsb0 ;  /* 0x00200000045879f0 */ /* 0x000fe2000c0018ff */
[----:B------:R-:W-:Y:S01]  /*bac0*/  VIADD R4, R14, 0x40 ;  /* 0x000000400e047836 */ /* 0x000fe20000000000 */
[----:B------:R-:W-:Y:S02]  /*bad0*/  R2UR UR7, R5 ;  /* 0x00000000050772ca */ /* 0x000fe400000e0000 */
[----:B------:R-:W-:Y:S02]  /*bae0*/  R2UR UR4, R2 ;  /* 0x00000000020472ca */ /* 0x000fe400000e0000 */
[----:B------:R-:W-:Y:S02]  /*baf0*/  R2UR UR6, R4 ;  /* 0x00000000040672ca */ /* 0x000fe400000e0000 */
[----:B------:R-:W-:Y:S01]  /*bb00*/  R2UR UR5, R3 ;  /* 0x00000000030572ca */ /* 0x000fe200000e0000 */
[----:B------:R-:W-:Y:S02]  /*bb10*/  WARPGROUP.DEPBAR.LE gsb0, 0x0 ;  /* 0x00008000000079c5 */ /* 0x000fe40000010000 */
[----:B------:R-:W-:-:S10]  /*bb20*/  WARPGROUP.ARRIVE ;  /* 0x00000000000079c5 */ /* 0x000fd40000000000 */
[----:B------:R-:W-:Y:S01]  /*bb30*/  HGMMA.64x16x16.F32.BF16 R80, gdesc[UR4], RZ, !UPT, gsb0 ;  /* 0x00200000045079f0 */ /* 0x000fe2000c0018ff */
[----:B------:R-:W-:-:S05]  /*bb40*/  VIADD R6, R14, 0x80 ;  /* 0x000000800e067836 */ /* 0x000fca0000000000 */
[----:B------:R-:W-:Y:S01]  /*bb50*/  R2UR UR10, R6 ;  /* 0x00000000060a72ca */ /* 0x000fe200000e0000 */
[----:B------:R-:W-:Y:S02]  /*bb60*/  WARPGROUP.DEPBAR.LE gsb0, 0x0 ;  /* 0x00008000000079c5 */ /* 0x000fe40000010000 */
[----:B-----5:R-:W-:-:S10]  /*bb70*/  WARPGROUP.ARRIVE ;  /* 0x00000000000079c5 */ /* 0x020fd40000000000 */
[----:B------:R-:W-:Y:S01]  /*bb80*/  HGMMA.64x16x16.F32.BF16 R72, gdesc[UR8], RZ, !UPT, gsb0 ;  /* 0x00200000084879f0 */ /* 0x000fe2000c0018ff */
[----:B------:R-:W-:Y:S02]  /*bb90*/  VIADD R4, R14, 0xc0 ;  /* 0x000000c00e047836 */ /* 0x000fe40000000000 */
[----:B------:R-:W-:-:S03]  /*bba0*/  IMAD.MOV.U32 R5, RZ, RZ, -0x7fffffe0 ;  /* 0x80000020ff057424 */ /* 0x000fc600078e00ff */
        /* <DEDUP_REMOVED lines=8> */
[----:B------:R-:W-:-:S10]  /*bc30*/  WARPGROUP.ARRIVE ;  /* 0x00000000000079c5 */ /* 0x000fd40000000000 */
[----:B------:R-:W-:Y:S01]  /*bc40*/  HGMMA.64x16x16.F32.BF16 R56, gdesc[UR16], RZ, !UPT, gsb0 ;  /* 0x00200000103879f0 */ /* 0x000fe2000c0018ff */
[----:B------:R-:W-:Y:S02]  /*bc50*/  VIADD R6, R14, 0x140 ;  /* 0x000001400e067836 */ /* 0x000fe40000000000 */
[----:B------:R-:W-:Y:S01]  /*bc60*/  IMAD.MOV.U32 R7, RZ, RZ, -0x7fffffe0 ;  /* 0x80000020ff077424 */ /* 0x000fe200078e00ff */
[----:B------:R-:W-:Y:S02]  /*bc70*/  R2UR UR20, R2 ;  /* 0x00000000021472ca */ /* 0x000fe400000e0000 */
[----:B------:R-:W-:Y:S02]  /*bc80*/  R2UR UR22, R6 ;  /* 0x00000000061672ca */ /* 0x000fe400000e0000 */
[----:B------:R-:W-:Y:S02]  /*bc90*/  R2UR UR23, R7 ;  /* 0x00000000071772ca */ /* 0x000fe400000e0000 */
[----:B------:R-:W-:Y:S01]  /*bca0*/  R2UR UR21, R3 ;  /* 0x00000000031572ca */ /* 0x000fe200000e0000 */
[----:B------:R-:W-:-:S02]  /*bcb0*/  WARPGROUP.DEPBAR.LE gsb0, 0x0 ;  /* 0x00008000000079c5 */ /* 0x000fc40000010000 */
        /* <DEDUP_REMOVED lines=30> */
[----:B------:R-:W-:Y:S02]  /*bea0*/  IMAD.MOV.U32 R5, RZ, RZ, -0x7fffffe0 ;  /* 0x80000020ff057424 */ /* 0x000fe400078e00ff */
[----:B------:R-:W-:Y:S02]  /*beb0*/  VIADD R8, R2, 0x2 ;  /* 0x0000000202087836 */ /* 0x000fe40000000000 */
[----:B------:R-:W-:Y:S01]  /*bec0*/  IMAD.MOV.U32 R9, RZ, RZ, -0x7fffffe0 ;  /* 0x80000020ff097424 */ /* 0x000fe200078e00ff */
[----:B------:R-:W-:Y:S02]  /*bed0*/  R2UR UR38, R4 ;  /* 0x00000000042672ca */ /* 0x000fe400000e0000 */
[----:B------:R-:W-:-:S02]  /*bee0*/  R2UR UR39, R5 ;  /* 0x00000000052772ca */ /* 0x000fc400000e0000 */
[----:B------:R-:W-:Y:S02]  /*bef0*/  R2UR UR36, R8 ;  /* 0x00000000082472ca */ /* 0x000fe400000e0000 */
[----:B------:R-:W-:Y:S01]  /*bf00*/  R2UR UR37, R9 ;  /* 0x00000000092572ca */ /* 0x000fe200000e0000 */
[----:B------:R-:W-:Y:S02]  /*bf10*/  WARPGROUP.DEPBAR.LE gsb0, 0x0 ;  /* 0x00008000000079c5 */ /* 0x000fe40000010000 */
[----:B------:R-:W-:-:S10]  /*bf20*/  WARPGROUP.ARRIVE ;  /* 0x00000000000079c5 */ /* 0x000fd40000000000 */
[----:B------:R-:W-:Y:S01]  /*bf30*/  HGMMA.64x16x16.F32.BF16 R88, gdesc[UR36], R88, gsb0 ;  /* 0x00200000245879f0 */ /* 0x000fe20008001858 */
        /* <DEDUP_REMOVED lines=239> */
[----:B------:R-:W-:-:S03]  /*ce30*/  IMAD.MOV.U32 R7, RZ, RZ, -0x7fffffe0 ;  /* 0x80000020ff077424 */ /* 0x000fc600078e00ff */
[----:B------:R-:W-:Y:S01]  /*ce40*/  R2UR UR38, R6 ;  /* 0x00000000062672ca */ /* 0x000fe200000e0000 */
[----:B------:R-:W-:Y:S01]  /*ce50*/  VIADD R6, R2, 0x600 ;  /* 0x0000060002067836 */ /* 0x000fe20000000000 */
[----:B------:R-:W-:Y:S01]  /*ce60*/  R2UR UR39, R7 ;  /* 0x00000000072772ca */ /* 0x000fe200000e0000 */
[----:B------:R-:W-:-:S03]  /*ce70*/  IMAD.MOV.U32 R7, RZ, RZ, -0x7fffffe0 ;  /* 0x80000020ff077424 */ /* 0x000fc600078e00ff */
        /* <DEDUP_REMOVED lines=78> */
[----:B------:R-:W-:Y:S02]  /*d360*/  VIADD R4, R2, 0x602 ;  /* 0x0000060202047836 */ /* 0x000fe40000000000 */
[----:B------:R-:W-:Y:S02]  /*d370*/  IMAD.MOV.U32 R97, RZ, RZ, -0x7fffffe0 ;  /* 0x80000020ff617424 */ /* 0x000fe400078e00ff */
        /* <DEDUP_REMOVED lines=17> */
[----:B------:R-:W-:Y:S01]  /*d490*/  VIADD R20, R14, 0x502 ;  /* 0x000005020e147836 */ /* 0x000fe20000000000 */
[----:B------:R-:W-:Y:S01]  /*d4a0*/  R2UR UR8, R4 ;  /* 0x00000000040872ca */ /* 0x000fe200000e0000 */
[----:B------:R-:W-:Y:S01]  /*d4b0*/  IMAD.MOV.U32 R21, RZ, RZ, -0x7fffffe0 ;  /* 0x80000020ff157424 */ /* 0x000fe200078e00ff */
[----:B------:R-:W-:Y:S01]  /*d4c0*/  R2UR UR9, R5 ;  /* 0x00000000050972ca */ /* 0x000fe200000e0000 */
[----:B------:R-:W-:Y:S01]  /*d4d0*/  ULDC UR4, c[0x0][0x9d8] ;  /* 0x0002760000047ab9 */ /* 0x000fe20000000800 */
[----:B------:R-:W-:Y:S01]  /*d4e0*/  R2UR UR10, R20 ;  /* 0x00000000140a72ca */ /* 0x000fe200000e0000 */
[----:B------:R-:W-:Y:S01]  /*d4f0*/  ULDC UR5, c[0x0][0x988] ;  /* 0x0002620000057ab9 */ /* 0x000fe20000000800 */
        /* <DEDUP_REMOVED lines=49> */
[----:B------:R-:W-:Y:S01]  /*d810*/  VIADD R20, R14, 0x642 ;  /* 0x000006420e147836 */ /* 0x000fe20000000000 */
[----:B------:R-:W-:-:S02]  /*d820*/  R2UR UR8, R4 ;  /* 0x00000000040872ca */ /* 0x000fc400000e0000 */
[----:B------:R-:W-:Y:S02]  /*d830*/  R2UR UR9, R5 ;  /* 0x00000000050972ca */ /* 0x000fe400000e0000 */
[----:B------:R-:W-:Y:S01]  /*d840*/  R2UR UR10, R20 ;  /* 0x00000000140a72ca */ /* 0x000fe200000e0000 */
[----:B------:R-:W-:Y:S01]  /*d850*/  FMUL.FTZ R74, R74, UR4 ;  /* 0x000000044a4a7c20 */ /* 0x000fe20008410000 */
[----:B------:R-:W-:Y:S01]  /*d860*/  MUFU.TANH R92, R92 ;  /* 0x0000005c005c7308 */ /* 0x000fe20000002400 */
[----:B---3--:R-:W-:-:S07]  /*d870*/  IADD3 R116, R116, 0x90, -R98 ;  /* 0x0000009074747810 */ /* 0x008fce0007ffe862 */
[----:B------:R-:W0:Y:S01]  /*d880*/  MUFU.TANH R94, R94 ;  /* 0x0000005e005e7308 */ /* 0x000e220000002400 */
[----:B------:R-:W-:Y:S02]  /*d890*/  WARPGROUP.DEPBAR.LE gsb0, 0x0 ;  /* 0x00008000000079c5 */ /* 0x000fe40000010000 */
[----:B------:R-:W-:Y:S01]  /*d8a0*/  FMUL.FTZ R95, R40, UR4 ;  /* 0x00000004285f7c20 */ /* 0x000fe20008410000 */
[----:B------:R-:W-:-:S04]  /*d8b0*/  VIADD R40, R14, 0x682 ;  /* 0x000006820e287836 */ /* 0x000fc80000000000 */
[----:B------:R1:W-:Y:S02]  /*d8c0*/  MUFU.TANH R14, R21 ;  /* 0x00000015000e7308 */ /* 0x0003e40000002400 */
[----:B-1----:R-:W-:-:S05]  /*d8d0*/  IMAD.MOV.U32 R21, RZ, RZ, -0x7fffffe0 ;  /* 0x80000020ff157424 */ /* 0x002fca00078e00ff */
[----:B------:R-:W-:Y:S01]  /*d8e0*/  R2UR UR11, R21 ;  /* 0x00000000150b72ca */ /* 0x000fe200000e0000 */
[----:B------:R-:W-:Y:S01]  /*d8f0*/  WARPGROUP.ARRIVE ;  /* 0x00000000000079c5 */ /* 0x000fe20000000000 */
[----:B------:R-:W1:Y:S01]  /*d900*/  MUFU.TANH R15, R15 ;  /* 0x0000000f000f7308 */ /* 0x000e620000002400 */
[----:B------:R-:W-:Y:S01]  /*d910*/  FMUL.FTZ R54, R43, UR4 ;  /* 0x000000042b367c20 */ /* 0x000fe20008410000 */
[----:B------:R-:W-:-:S06]  /*d920*/  FMUL.FTZ R80, R80, UR4 ;  /* 0x0000000450507c20 */ /* 0x000fcc0008410000 */
[----:B------:R-:W2:Y:S03]  /*d930*/  MUFU.TANH R88, R88 ;  /* 0x0000005800587308 */ /* 0x000ea60000002400 */
[----:B------:R-:W-:Y:S01]  /*d940*/  HGMMA.64x16x16.F32.BF16 R32, gdesc[UR8], R32, gsb0 ;  /* 0x00200000082079f0 */ /* 0x000fe20008001820 */
[----:B------:R-:W-:-:S04]  /*d950*/  IMAD R43, R111, -0x90, R116 ;  /* 0xffffff706f2b7824 */ /* 0x000fc800078e0274 */
[----:B------:R-:W-:Y:S01]  /*d960*/  MUFU.TANH R74, R74 ;  /* 0x0000004a004a7308 */ /* 0x000fe20000002400 */
[----:B------:R-:W-:-:S07]  /*d970*/  FMUL.FTZ R81, R81, UR4 ;  /* 0x0000000451517c20 */ /* 0x000fce0008410000 */
[----:B------:R-:W3:Y:S01]  /*d980*/  MUFU.TANH R91, R91 ;  /* 0x0000005b005b7308 */ /* 0x000ee20000002400 */
[----:B------:R-:W-:Y:S01]  /*d990*/  FMUL.FTZ R96, R55, UR4 ;  /* 0x0000000437607c20 */ /* 0x000fe20008410000 */
[----:B------:R-:W-:Y:S01]  /*d9a0*/  ISETP.GT.AND P3, PT, R43, 0x9, PT ;  /* 0x000000092b00780c */ /* 0x000fe20003f64270 */
[----:B------:R-:W-:Y:S01]  /*d9b0*/  FMUL.FTZ R55, R41, UR4 ;  /* 0x0000000429377c20 */ /* 0x000fe20008410000 */
[----:B------:R-:W-:Y:S01]  /*d9c0*/  IMAD.MOV.U32 R41, RZ, RZ, -0x7fffffe0 ;  /* 0x80000020ff297424 */ /* 0x000fe200078e00ff */
[----:B------:R-:W-:-:S03]  /*d9d0*/  ISETP.GT.AND P5, PT, R43, RZ, PT ;  /* 0x000000ff2b00720c */ /* 0x000fc60003fa4270 */
[----:B------:R-:W4:Y:S01]  /*d9e0*/  MUFU.TANH R89, R89 ;  /* 0x0000005900597308 */ /* 0x000f220000002400 */
[----:B------:R-:W-:Y:S01]  /*d9f0*/  ISETP.GT.AND P1, PT, R43, 0x1, PT ;  /* 0x000000012b00780c */ /* 0x000fe20003f24270 */
[----:B------:R-:W-:Y:S01]  /*da00*/  FMUL.FTZ R84, R84, UR4 ;  /* 0x0000000454547c20 */ /* 0x000fe20008410000 */
[----:B------:R-:W-:Y:S01]  /*da10*/  FMUL.FTZ R97, R53, UR4 ;  /* 0x0000000435617c20 */ /* 0x000fe20008410000 */
[----:B------:R-:W-:Y:S01]  /*da20*/  FMUL.FTZ R53, R42, UR4 ;  /* 0x000000042a357c20 */ /* 0x000fe20008410000 */
[----:B0-----:R-:W-:-:S03]  /*da30*/  FSEL R94, R94, -INF , P3 ;  /* 0xff8000005e5e7808 */ /* 0x001fc60001800000 */
[----:B------:R-:W0:Y:S01]  /*da40*/  MUFU.TANH R80, R80 ;  /* 0x0000005000507308 */ /* 0x000e220000002400 */
[----:B------:R-:W-:Y:S02]  /*da50*/  FSEL R92, R92, -INF , P3 ;  /* 0xff8000005c5c7808 */ /* 0x000fe40001800000 */
[----:B------:R-:W-:Y:S01]  /*da60*/  ISETP.GT.AND P3, PT, R43, 0x20, PT ;  /* 0x000000202b00780c */ /* 0x000fe20003f64270 */
[----:B------:R-:W-:Y:S01]  /*da70*/  FMUL.FTZ R85, R85, UR4 ;  /* 0x0000000455557c20 */ /* 0x000fe20008410000 */
[----:B------:R-:W-:-:S03]  /*da80*/  ISETP.GT.AND P2, PT, R43, 0x8, PT ;  /* 0x000000082b00780c */ /* 0x000fc60003f44270 */
[----:B------:R-:W0:Y:S01]  /*da90*/  MUFU.TANH R90, R90 ;  /* 0x0000005a005a7308 */ /* 0x000e220000002400 */
[----:B-1----:R-:W-:Y:S02]  /*daa0*/  FSEL R20, R15, -INF , P5 ;  /* 0xff8000000f147808 */ /* 0x002fe40002800000 */
[----:B--2---:R-:W-:Y:S02]  /*dab0*/  FSEL R88, R88, -INF , P1 ;  /* 0xff80000058587808 */ /* 0x004fe40000800000 */
[----:B------:R-:W-:-:S03]  /*dac0*/  R2UR UR15, R41 ;  /* 0x00000000290f72ca */ /* 0x000fc600000e0000 */
[----:B------:R-:W1:Y:S01]  /*dad0*/  MUFU.TANH R81, R81 ;  /* 0x0000005100517308 */ /* 0x000e620000002400 */
[----:B------:R-:W-:Y:S01]  /*dae0*/  FMUL.FTZ R82, R82, UR4 ;  /* 0x0000000452527c20 */ /* 0x000fe20008410000 */
[----:B---3--:R-:W-:Y:S01]  /*daf0*/  FSEL R91, R91, -INF , P2 ;  /* 0xff8000005b5b7808 */ /* 0x008fe20001000000 */
[----:B------:R-:W-:Y:S01]  /*db00*/  FMUL.FTZ R72, R72, UR4 ;  /* 0x0000000448487c20 */ /* 0x000fe20008410000 */
[----:B------:R-:W-:-:S04]  /*db10*/  R2UR UR14, R40 ;  /* 0x00000000280e72ca */ /* 0x000fc800000e0000 */
[----:B------:R-:W2:Y:S01]  /*db20*/  MUFU.TANH R93, R93 ;  /* 0x0000005d005d7308 */ /* 0x000ea20000002400 */
[----:B------:R-:W-:Y:S01]  /*db30*/  FMUL.FTZ R83, R83, UR4 ;  /* 0x0000000453537c20 */ /* 0x000fe20008410000 */
[----:B------:R-:W-:-:S06]  /*db40*/  ISETP.GT.AND P4, PT, R43, 0x10, PT ;  /* 0x000000102b00780c */ /* 0x000fcc0003f84270 */
[----:B------:R3:W-:Y:S01]  /*db50*/  MUFU.TANH R41, R53 ;  /* 0x0000003500297308 */ /* 0x0007e20000002400 */
[----:B------:R-:W-:-:S07]  /*db60*/  FMUL.FTZ R73, R73, UR4 ;  /* 0x0000000449497c20 */ /* 0x000fce0008410000 */
[----:B------:R-:W2:Y:S01]  /*db70*/  MUFU.TANH R84, R84 ;  /* 0x0000005400547308 */ /* 0x000ea20000002400 */
[----:B---3--:R-:W-:Y:S02]  /*db80*/  FSEL R53, R74, -INF , P3 ;  /* 0xff8000004a357808 */ /* 0x008fe40001800000 */
[----:B------:R-:W-:-:S05]  /*db90*/  FMNMX.FTZ R74, R20, R88, !PT ;  /* 0x00000058144a7209 */ /* 0x000fca0007810000 */
[----:B------:R-:W3:Y:S01]  /*dba0*/  MUFU.TANH R85, R85 ;  /* 0x0000005500557308 */ /* 0x000ee20000002400 */
[----:B----4-:R-:W-:Y:S01]  /*dbb0*/  FSEL R89, R89, -INF , P5 ;  /* 0xff80000059597808 */ /* 0x010fe20002800000 */
[----:B------:R-:W-:Y:S01]  /*dbc0*/  FMUL.FTZ R86, R86, UR4 ;  /* 0x0000000456567c20 */ /* 0x000fe20008410000 */
[----:B------:R-:W-:-:S05]  /*dbd0*/  ISETP.GT.AND P5, PT, R43, 0x11, PT ;  /* 0x000000112b00780c */ /* 0x000fca0003fa4270 */
[----:B------:R4:W-:Y:S01]  /*dbe0*/  MUFU.TANH R40, R55 ;  /* 0x0000003700287308 */ /* 0x0009e20000002400 */
[----:B0-----:R-:W-:Y:S01]  /*dbf0*/  FSEL R80, R80, -INF , P4 ;  /* 0xff80000050507808 */ /* 0x001fe20002000000 */
[----:B------:R-:W-:Y:S01]  /*dc00*/  FMUL.FTZ R76, R76, UR4 ;  /* 0x000000044c4c7c20 */ /* 0x000fe20008410000 */
[----:B----4-:R-:W-:-:S05]  /*dc10*/  FMNMX.FTZ R55, R91, R74, !PT ;  /* 0x0000004a5b377209 */ /* 0x010fca0007810000 */
[----:B------:R-:W0:Y:S01]  /*dc20*/  MUFU.TANH R82, R82 ;  /* 0x0000005200527308 */ /* 0x000e220000002400 */
[----:B------:R-:W-:-:S07]  /*dc30*/  FMNMX.FTZ R55, R92, R55, !PT ;  /* 0x000000375c377209 */ /* 0x000fce0007810000 */
[----:B------:R-:W4:Y:S01]  /*dc40*/  MUFU.TANH R72, R72 ;  /* 0x0000004800487308 */ /* 0x000f220000002400 */
[----:B------:R-:W-:Y:S01]  /*dc50*/  FSEL R90, R90, -INF , P1 ;  /* 0xff8000005a5a7808 */ /* 0x000fe20000800000 */
[----:B------:R-:W-:Y:S01]  /*dc60*/  FMUL.FTZ R87, R87, UR4 ;  /* 0x0000000457577c20 */ /* 0x000fe20008410000 */
[----:B------:R-:W-:Y:S01]  /*dc70*/  ISETP.GT.AND P1, PT, R43, 0x18, PT ;  /* 0x000000182b00780c */ /* 0x000fe20003f24270 */
[----:B------:R-:W-:Y:S01]  /*dc80*/  FMUL.FTZ R77, R77, UR4 ;  /* 0x000000044d4d7c20 */ /* 0x000fe20008410000 */
[----:B-1----:R-:W-:-:S03]  /*dc90*/  FSEL R81, R81, -INF , P5 ;  /* 0xff80000051517808 */ /* 0x002fc60002800000 */
[----:B------:R-:W1:Y:S01]  /*dca0*/  MUFU.TANH R83, R83 ;  /* 0x0000005300537308 */ /* 0x000e620000002400 */
[----:B------:R-:W-:Y:S02]  /*dcb0*/  FMNMX.FTZ R74, R80, R55, !PT ;  /* 0x00000037504a7209 */ /* 0x000fe40007810000 */
[----:B--2---:R-:W-:-:S05]  /*dcc0*/  FSEL R93, R93, -INF , P2 ;  /* 0xff8000005d5d7808 */ /* 0x004fca0001000000 */
[----:B------:R-:W2:Y:S01]  /*dcd0*/  MUFU.TANH R73, R73 ;  /* 0x0000004900497308 */ /* 0x000ea20000002400 */
[----:B------:R-:W-:Y:S01]  /*dce0*/  ISETP.GT.AND P2, PT, R43, 0x19, PT ;  /* 0x000000192b00780c */ /* 0x000fe20003f44270 */
[----:B------:R-:W-:Y:S01]  /*dcf0*/  FMUL.FTZ R64, R64, UR4 ;  /* 0x0000000440407c20 */ /* 0x000fe20008410000 */
[----:B------:R-:W-:Y:S02]  /*dd00*/  FSEL R84, R84, -INF , P1 ;  /* 0xff80000054547808 */ /* 0x000fe40000800000 */
[----:B------:R-:W-:-:S03]  /*dd10*/  FMNMX.FTZ R55, R81, R74, !PT ;  /* 0x0000004a51377209 */ /* 0x000fc60007810000 */
[----:B------:R-:W2:Y:S01]  /*dd20*/  MUFU.TANH R86, R86 ;  /* 0x0000005600567308 */ /* 0x000ea20000002400 */
[----:B------:R-:W-:Y:S01]  /*dd30*/  FMUL.FTZ R75, R75, UR4 ;  /* 0x000000044b4b7c20 */ /* 0x000fe20008410000 */
[----:B---3--:R-:W-:-:S06]  /*dd40*/  FSEL R85, R85, -INF , P2 ;  /* 0xff80000055557808 */ /* 0x008fcc0001000000 */
[----:B------:R-:W3:Y:S01]  /*dd50*/  MUFU.TANH R76, R76 ;  /* 0x0000004c004c7308 */ /* 0x000ee20000002400 */
[----:B------:R-:W-:Y:S01]  /*dd60*/  FMNMX.FTZ R74, R84, R55, !PT ;  /* 0x00000037544a7209 */ /* 0x000fe20007810000 */
[----:B------:R-:W-:Y:S01]  /*dd70*/  FMUL.FTZ R65, R65, UR4 ;  /* 0x0000000441417c20 */ /* 0x000fe20008410000 */
[----:B------:R-:W-:-:S05]  /*dd80*/  R2UR UR12, R4 ;  /* 0x00000000040c72ca */ /* 0x000fca00000e0000 */
[----:B------:R-:W3:Y:S01]  /*dd90*/  MUFU.TANH R87, R87 ;  /* 0x0000005700577308 */ /* 0x000ee20000002400 */
[----:B------:R-:W-:Y:S01]  /*dda0*/  R2UR UR13, R5 ;  /* 0x00000000050d72ca */ /* 0x000fe200000e0000 */
[----:B------:R-:W-:Y:S01]  /*ddb0*/  FMUL.FTZ R78, R78, UR4 ;  /* 0x000000044e4e7c20 */ /* 0x000fe20008410000 */
[----:B0-----:R-:W-:-:S05]  /*ddc0*/  FSEL R82, R82, -INF , P4 ;  /* 0xff80000052527808 */ /* 0x001fca0002000000 */
[----:B------:R-:W0:Y:S01]  /*ddd0*/  MUFU.TANH R77, R77 ;  /* 0x0000004d004d7308 */ /* 0x000e220000002400 */
[----:B------:R-:W-:Y:S01]  /*dde0*/  ISETP.GT.AND P4, PT, R43, 0x21, PT ;  /* 0x000000212b00780c */ /* 0x000fe20003f84270 */
[----:B------:R-:W-:Y:S01]  /*ddf0*/  FMUL.FTZ R68, R68, UR4 ;  /* 0x0000000444447c20 */ /* 0x000fe20008410000 */
[----:B----4-:R-:W-:Y:S02]  /*de00*/  FSEL R72, R72, -INF , P3 ;  /* 0xff80000048487808 */ /* 0x010fe40001800000 */
[----:B------:R-:W-:-:S03]  /*de10*/  FMNMX.FTZ R55, R85, R74, !PT ;  /* 0x0000004a55377209 */ /* 0x000fc60007810000 */
[----:B------:R-:W4:Y:S01]  /*de20*/  MUFU.TANH R64, R64 ;  /* 0x0000004000407308 */ /* 0x000f220000002400 */
[----:B-1----:R-:W-:Y:S01]  /*de30*/  FSEL R83, R83, -INF , P5 ;  /* 0xff80000053537808 */ /* 0x002fe20002800000 */
[----:B------:R-:W-:Y:S01]  /*de40*/  FMUL.FTZ R79, R79, UR4 ;  /* 0x000000044f4f7c20 */ /* 0x000fe20008410000 */
[----:B------:R-:W-:Y:S02]  /*de50*/  WARPGROUP.DEPBAR.LE gsb0, 0x0 ;  /* 0x00008000000079c5 */ /* 0x000fe40000010000 */
[----:B------:R-:W-:-:S03]  /*de60*/  ISETP.GT.AND P5, PT, R43, 0x28, PT ;  /* 0x000000282b00780c */ /* 0x000fc60003fa4270 */
[----:B------:R-:W1:Y:S01]  /*de70*/  MUFU.TANH R75, R75 ;  /* 0x0000004b004b7308 */ /* 0x000e620000002400 */
[----:B--2---:R-:W-:Y:S01]  /*de80*/  FSEL R73, R73, -INF , P4 ;  /* 0xff80000049497808 */ /* 0x004fe20002000000 */
[----:B------:R-:W-:Y:S01]  /*de90*/  FMUL.FTZ R69, R69, UR4 ;  /* 0x0000000445457c20 */ /* 0x000fe20008410000 */
[----:B------:R-:W-:Y:S01]  /*dea0*/  FMNMX.FTZ R74, R72, R55, !PT ;  /* 0x00000037484a7209 */ /* 0x000fe20007810000 */
[----:B------:R-:W-:-:S04]  /*deb0*/  WARPGROUP.ARRIVE ;  /* 0x00000000000079c5 */ /* 0x000fc80000000000 */
[----:B------:R-:W2:Y:S01]  /*dec0*/  MUFU.TANH R65, R65 ;  /* 0x0000004100417308 */ /* 0x000ea20000002400 */
[----:B------:R-:W-:Y:S01]  /*ded0*/  FSEL R86, R86, -INF , P1 ;  /* 0xff80000056567808 */ /* 0x000fe20000800000 */
[----:B------:R-:W-:Y:S01]  /*dee0*/  FMUL.FTZ R66, R66, UR4 ;  /* 0x0000000442427c20 */ /* 0x000fe20008410000 */
[----:B------:R-:W-:Y:S01]  /*def0*/  ISETP.GT.AND P1, PT, R43, 0x29, PT ;  /* 0x000000292b00780c */ /* 0x000fe20003f24270 */
[----:B------:R-:W-:Y:S01]  /*df00*/  FMUL.FTZ R56, R56, UR4 ;  /* 0x0000000438387c20 */ /* 0x000fe20008410000 */
[----:B---3--:R-:W-:-:S03]  /*df10*/  FSEL R76, R76, -INF , P5 ;  /* 0xff8000004c4c7808 */ /* 0x008fc60002800000 */
[----:B------:R-:W3:Y:S01]  /*df20*/  MUFU.TANH R78, R78 ;  /* 0x0000004e004e7308 */ /* 0x000ee20000002400 */
[----:B------:R-:W-:Y:S01]  /*df30*/  FSEL R87, R87, -INF , P2 ;  /* 0xff80000057577808 */ /* 0x000fe20001000000 */
[----:B------:R-:W-:Y:S01]  /*df40*/  FMUL.FTZ R55, R32, UR4 ;  /* 0x0000000420377c20 */ /* 0x000fe20008410000 */
[----:B------:R-:W-:Y:S05]  /*df50*/  HGMMA.64x16x16.F32.BF16 R24, gdesc[UR12], R24, gsb0 ;  /* 0x002000000c1879f0 */ /* 0x000fea0008001818 */
[----:B------:R-:W3:Y:S01]  /*df60*/  MUFU.TANH R68, R68 ;  /* 0x0000004400447308 */ /* 0x000ee20000002400 */
[----:B------:R-:W-:Y:S01]  /*df70*/  FMUL.FTZ R67, R67, UR4 ;  /* 0x0000000443437c20 */ /* 0x000fe20008410000 */
[----:B------:R-:W-:-:S06]  /*df80*/  ISETP.GT.AND P2, PT, R43, 0x30, PT ;  /* 0x000000302b00780c */ /* 0x000fcc0003f44270 */
[----:B------:R4:W-:Y:S01]  /*df90*/  MUFU.TANH R15, R95 ;  /* 0x0000005f000f7308 */ /* 0x0009e20000002400 */
[----:B0-----:R-:W-:Y:S01]  /*dfa0*/  FSEL R77, R77, -INF , P1 ;  /* 0xff8000004d4d7808 */ /* 0x001fe20000800000 */
[----:B------:R-:W-:Y:S01]  /*dfb0*/  FMUL.FTZ R57, R57, UR4 ;  /* 0x0000000439397c20 */ /* 0x000fe20008410000 */
[----:B----4-:R-:W-:-:S05]  /*dfc0*/  FMNMX.FTZ R95, R73, R74, !PT ;  /* 0x0000004a495f7209 */ /* 0x010fca0007810000 */
[----:B------:R-:W0:Y:S01]  /*dfd0*/  MUFU.TANH R79, R79 ;  /* 0x0000004f004f7308 */ /* 0x000e220000002400 */
[----:B------:R-:W-:Y:S01]  /*dfe0*/  FMNMX.FTZ R32, R76, R95, !PT ;  /* 0x0000005f4c207209 */ /* 0x000fe20007810000 */
[----:B------:R-:W-:-:S06]  /*dff0*/  FMUL.FTZ R74, R33, UR4 ;  /* 0x00000004214a7c20 */ /* 0x000fcc0008410000 */
[----:B------:R-:W4:Y:S01]  /*e000*/  MUFU.TANH R69, R69 ;  /* 0x0000004500457308 */ /* 0x000f220000002400 */
[----:B------:R-:W-:Y:S01]  /*e010*/  FMUL.FTZ R70, R70, UR4 ;  /* 0x0000000446467c20 */ /* 0x000fe20008410000 */
[----:B------:R-:W-:Y:S01]  /*e020*/  ISETP.GT.AND P3, PT, R43, 0x31, PT ;  /* 0x000000312b00780c */ /* 0x000fe20003f64270 */
[----:B------:R-:W-:Y:S01]  /*e030*/  FMUL.FTZ R60, R60, UR4 ;  /* 0x000000043c3c7c20 */ /* 0x000fe20008410000 */
[----:B------:R-:W-:Y:S02]  /*e040*/  FSEL R64, R64, -INF , P2 ;  /* 0xff80000040407808 */ /* 0x000fe40001000000 */
[----:B------:R-:W-:Y:S02]  /*e050*/  FMNMX.FTZ R33, R77, R32, !PT ;  /* 0x000000204d217209 */ /* 0x000fe40007810000 */
[----:B------:R-:W4:Y:S01]  /*e060*/  MUFU.TANH R66, R66 ;  /* 0x0000004200427308 */ /* 0x000f220000002400 */
[----:B-1----:R-:W-:Y:S01]  /*e070*/  FSEL R75, R75, -INF , P4 ;  /* 0xff8000004b4b7808 */ /* 0x002fe20002000000 */
[----:B------:R-:W-:Y:S01]  /*e080*/  FMUL.FTZ R71, R71, UR4 ;  /* 0x0000000447477c20 */ /* 0x000fe20008410000 */
[----:B------:R-:W-:-:S05]  /*e090*/  ISETP.GT.AND P4, PT, R43, 0x38, PT ;  /* 0x000000382b00780c */ /* 0x000fca0003f84270 */
[----:B------:R-:W1:Y:S01]  /*e0a0*/  MUFU.TANH R56, R56 ;  /* 0x0000003800387308 */ /* 0x000e620000002400 */
[----:B--2---:R-:W-:Y:S01]  /*e0b0*/  FSEL R65, R65, -INF , P3 ;  /* 0xff80000041417808 */ /* 0x004fe20001800000 */
[----:B------:R-:W-:Y:S01]  /*e0c0*/  FMUL.FTZ R61, R61, UR4 ;  /* 0x000000043d3d7c20 */ /* 0x000fe20008410000 */
[----:B------:R-:W-:-:S05]  /*e0d0*/  FMNMX.FTZ R32, R64, R33, !PT ;  /* 0x0000002140207209 */ /* 0x000fca0007810000 */
[----:B------:R-:W2:Y:S01]  /*e0e0*/  MUFU.TANH R67, R67 ;  /* 0x0000004300437308 */ /* 0x000ea20000002400 */
[----:B---3--:R-:W-:Y:S01]  /*e0f0*/  FSEL R78, R78, -INF , P5 ;  /* 0xff8000004e4e7808 */ /* 0x008fe20002800000 */
[----:B------:R-:W-:Y:S01]  /*e100*/  FMUL.FTZ R58, R58, UR4 ;  /* 0x000000043a3a7c20 */ /* 0x000fe20008410000 */
[----:B------:R-:W-:-:S05]  /*e110*/  ISETP.GT.AND P5, PT, R43, 0x39, PT ;  /* 0x000000392b00780c */ /* 0x000fca0003fa4270 */
[----:B------:R-:W3:Y:S01]  /*e120*/  MUFU.TANH R57, R57 ;  /* 0x0000003900397308 */ /* 0x000ee20000002400 */
[----:B------:R-:W-:Y:S01]  /*e130*/  FSEL R68, R68, -INF , P4 ;  /* 0xff80000044447808 */ /* 0x000fe20002000000 */
[----:B------:R-:W-:Y:S01]  /*e140*/  FMUL.FTZ R48, R48, UR4 ;  /* 0x0000000430307c20 */ /* 0x000fe20008410000 */
[----:B------:R-:W-:-:S05]  /*e150*/  FMNMX.FTZ R33, R65, R32, !PT ;  /* 0x0000002041217209 */ /* 0x000fca0007810000 */
[----:B------:R-:W3:Y:S01]  /*e160*/  MUFU.TANH R70, R70 ;  /* 0x0000004600467308 */ /* 0x000ee20000002400 */
[----:B0-----:R-:W-:Y:S01]  /*e170*/  FSEL R79, R79, -INF , P1 ;  /* 0xff8000004f4f7808 */ /* 0x001fe20000800000 */
[----:B------:R-:W-:Y:S01]  /*e180*/  FMUL.FTZ R59, R59, UR4 ;  /* 0x000000043b3b7c20 */ /* 0x000fe20008410000 */
[----:B------:R-:W-:-:S05]  /*e190*/  ISETP.GT.AND P1, PT, R43, 0x40, PT ;  /* 0x000000402b00780c */ /* 0x000fca0003f24270 */
[----:B------:R-:W0:Y:S01]  /*e1a0*/  MUFU.TANH R60, R60 ;  /* 0x0000003c003c7308 */ /* 0x000e220000002400 */
[----:B----4-:R-:W-:Y:S01]  /*e1b0*/  FSEL R69, R69, -INF , P5 ;  /* 0xff80000045457808 */ /* 0x010fe20002800000 */
[----:B------:R-:W-:Y:S01]  /*e1c0*/  FMUL.FTZ R49, R49, UR4 ;  /* 0x0000000431317c20 */ /* 0x000fe20008410000 */
[----:B------:R-:W-:-:S05]  /*e1d0*/  FMNMX.FTZ R32, R68, R33, !PT ;  /* 0x0000002144207209 */ /* 0x000fca0007810000 */
[----:B------:R-:W4:Y:S01]  /*e1e0*/  MUFU.TANH R71, R71 ;  /* 0x0000004700477308 */ /* 0x000f220000002400 */
[----:B------:R-:W-:Y:S01]  /*e1f0*/  FSEL R66, R66, -INF , P2 ;  /* 0xff80000042427808 */ /* 0x000fe20001000000 */
[----:B------:R-:W-:Y:S01]  /*e200*/  FMUL.FTZ R62, R62, UR4 ;  /* 0x000000043e3e7c20 */ /* 0x000fe20008410000 */
[----:B------:R-:W-:-:S05]  /*e210*/  ISETP.GT.AND P2, PT, R43, 0x41, PT ;  /* 0x000000412b00780c */ /* 0x000fca0003f44270 */
[----:B------:R-:W4:Y:S01]  /*e220*/  MUFU.TANH R61, R61 ;  /* 0x0000003d003d7308 */ /* 0x000f220000002400 */
[----:B-1----:R-:W-:Y:S01]  /*e230*/  FSEL R56, R56, -INF , P1 ;  /* 0xff80000038387808 */ /* 0x002fe20000800000 */
[----:B------:R-:W-:Y:S01]  /*e240*/  FMUL.FTZ R52, R52, UR4 ;  /* 0x0000000434347c20 */ /* 0x000fe20008410000 */
[----:B------:R-:W-:-:S05]  /*e250*/  FMNMX.FTZ R33, R69, R32, !PT ;  /* 0x0000002045217209 */ /* 0x000fca0007810000 */
[----:B------:R-:W1:Y:S01]  /*e260*/  MUFU.TANH R58, R58 ;  /* 0x0000003a003a7308 */ /* 0x000e620000002400 */
[----:B--2---:R-:W-:Y:S01]  /*e270*/  FSEL R67, R67, -INF , P3 ;  /* 0xff80000043437808 */ /* 0x004fe20001800000 */
[----:B------:R-:W-:Y:S01]  /*e280*/  FMUL.FTZ R63, R63, UR4 ;  /* 0x000000043f3f7c20 */ /* 0x000fe20008410000 */
[----:B------:R-:W-:-:S05]  /*e290*/  ISETP.GT.AND P3, PT, R43, 0x48, PT ;  /* 0x000000482b00780c */ /* 0x000fca0003f64270 */
[----:B------:R-:W2:Y:S01]  /*e2a0*/  MUFU.TANH R48, R48 ;  /* 0x0000003000307308 */ /* 0x000ea20000002400 */
[----:B---3--:R-:W-:Y:S02]  /*e2b0*/  FSEL R57, R57, -INF , P2 ;  /* 0xff80000039397808 */ /* 0x008fe40001000000 */
[----:B------:R-:W-:-:S05]  /*e2c0*/  FMNMX.FTZ R32, R56, R33, !PT ;  /* 0x0000002138207209 */ /* 0x000fca0007810000 */
[----:B------:R-:W3:Y:S01]  /*e2d0*/  MUFU.TANH R59, R59 ;  /* 0x0000003b003b7308 */ /* 0x000ee20000002400 */
[----:B------:R-:W-:Y:S01]  /*e2e0*/  FSEL R70, R70, -INF , P4 ;  /* 0xff80000046467808 */ /* 0x000fe20002000000 */
[----:B------:R-:W-:Y:S01]  /*e2f0*/  FMUL.FTZ R50, R50, UR4 ;  /* 0x0000000432327c20 */ /* 0x000fe20008410000 */
[----:B------:R-:W-:-:S05]  /*e300*/  ISETP.GT.AND P4, PT, R43, 0x49, PT ;  /* 0x000000492b00780c */ /* 0x000fca0003f84270 */
[----:B------:R-:W3:Y:S01]  /*e310*/  MUFU.TANH R49, R49 ;  /* 0x0000003100317308 */ /* 0x000ee20000002400 */
[----:B0-----:R-:W-:Y:S02]  /*e320*/  FSEL R60, R60, -INF , P3 ;  /* 0xff8000003c3c7808 */ /* 0x001fe40001800000 */
[----:B------:R-:W-:-:S05]  /*e330*/  FMNMX.FTZ R33, R57, R32, !PT ;  /* 0x0000002039217209 */ /* 0x000fca0007810000 */
[----:B------:R-:W0:Y:S01]  /*e340*/  MUFU.TANH R62, R62 ;  /* 0x0000003e003e7308 */ /* 0x000e220000002400 */
[----:B----4-:R-:W-:Y:S01]  /*e350*/  FSEL R71, R71, -INF , P5 ;  /* 0xff80000047477808 */ /* 0x010fe20002800000 */
[----:B------:R-:W-:Y:S01]  /*e360*/  FMUL.FTZ R51, R51, UR4 ;  /* 0x0000000433337c20 */ /* 0x000fe20008410000 */
[----:B------:R-:W-:-:S05]  /*e370*/  ISETP.GT.AND P5, PT, R43, 0x50, PT ;  /* 0x000000502b00780c */ /* 0x000fca0003fa4270 */
[----:B------:R-:W4:Y:S01]  /*e380*/  MUFU.TANH R52, R52 ;  /* 0x0000003400347308 */ /* 0x000f220000002400 */
[----:B------:R-:W-:Y:S02]  /*e390*/  FSEL R61, R61, -INF , P4 ;  /* 0xff8000003d3d7808 */ /* 0x000fe40002000000 */
[----:B------:R-:W-:-:S05]  /*e3a0*/  FMNMX.FTZ R32, R60, R33, !PT ;  /* 0x000000213c207209 */ /* 0x000fca0007810000 */
[----:B------:R-:W4:Y:S01]  /*e3b0*/  MUFU.TANH R63, R63 ;  /* 0x0000003f003f7308 */ /* 0x000f220000002400 */
[----:B-1----:R-:W-:Y:S01]  /*e3c0*/  FSEL R58, R58, -INF , P1 ;  /* 0xff8000003a3a7808 */ /* 0x002fe20000800000 */
[----:B------:R-:W-:Y:S01]  /*e3d0*/  FMUL.FTZ R44, R44, UR4 ;  /* 0x000000042c2c7c20 */ /* 0x000fe20008410000 */
[----:B------:R-:W-:-:S05]  /*e3e0*/  ISETP.GT.AND P1, PT, R43, 0x51, PT ;  /* 0x000000512b00780c */ /* 0x000fca0003f24270 */
[----:B------:R-:W1:Y:S01]  /*e3f0*/  MUFU.TANH R42, R97 ;  /* 0x00000061002a7308 */ /* 0x000e620000002400 */
[----:B--2---:R-:W-:Y:S02]  /*e400*/  FSEL R48, R48, -INF , P5 ;  /* 0xff80000030307808 */ /* 0x004fe40002800000 */
[----:B------:R-:W-:-:S05]  /*e410*/  FMNMX.FTZ R33, R61, R32, !PT ;  /* 0x000000203d217209 */ /* 0x000fca0007810000 */
[----:B------:R-:W2:Y:S01]  /*e420*/  MUFU.TANH R50, R50 ;  /* 0x0000003200327308 */ /* 0x000ea20000002400 */
[----:B---3--:R-:W-:Y:S01]  /*e430*/  FSEL R59, R59, -INF , P2 ;  /* 0xff8000003b3b7808 */ /* 0x008fe20001000000 */
[----:B------:R-:W-:Y:S01]  /*e440*/  FMUL.FTZ R45, R45, UR4 ;  /* 0x000000042d2d7c20 */ /* 0x000fe20008410000 */
[----:B------:R-:W-:Y:S02]  /*e450*/  ISETP.GT.AND P2, PT, R43, 0x58, PT ;  /* 0x000000582b00780c */ /* 0x000fe40003f44270 */
[----:B------:R-:W-:-:S03]  /*e460*/  FSEL R49, R49, -INF , P1 ;  /* 0xff80000031317808 */ /* 0x000fc60000800000 */
[----:B------:R-:W3:Y:S01]  /*e470*/  MUFU.TANH R51, R51 ;  /* 0x0000003300337308 */ /* 0x000ee20000002400 */
[----:B0-----:R-:W-:Y:S02]  /*e480*/  FSEL R62, R62, -INF , P3 ;  /* 0xff8000003e3e7808 */ /* 0x001fe40001800000 */
[----:B------:R-:W-:-:S05]  /*e490*/  ISETP.GT.AND P3, PT, R43, 0x59, PT ;  /* 0x000000592b00780c */ /* 0x000fca0003f64270 */
[----:B------:R0:W-:Y:S01]  /*e4a0*/  MUFU.TANH R21, R96 ;  /* 0x0000006000157308 */ /* 0x0001e20000002400 */
[----:B----4-:R-:W-:Y:S01]  /*e4b0*/  FSEL R52, R52, -INF , P2 ;  /* 0xff80000034347808 */ /* 0x010fe20001000000 */
[----:B------:R-:W-:Y:S01]  /*e4c0*/  FMUL.FTZ R95, R35, UR4 ;  /* 0x00000004235f7c20 */ /* 0x000fe20008410000 */
[----:B0-----:R-:W-:-:S05]  /*e4d0*/  FMNMX.FTZ R96, R48, R33, !PT ;  /* 0x0000002130607209 */ /* 0x001fca0007810000 */
[----:B------:R-:W0:Y:S01]  /*e4e0*/  MUFU.TANH R44, R44 ;  /* 0x0000002c002c7308 */ /* 0x000e220000002400 */
[----:B------:R-:W-:Y:S01]  /*e4f0*/  FMNMX.FTZ R33, R49, R96, !PT ;  /* 0x0000006031217209 */ /* 0x000fe20007810000 */
[----:B------:R-:W-:Y:S01]  /*e500*/  FMUL.FTZ R46, R46, UR4 ;  /* 0x000000042e2e7c20 */ /* 0x000fe20008410000 */
[----:B------:R-:W-:Y:S02]  /*e510*/  FSEL R63, R63, -INF , P4 ;  /* 0xff8000003f3f7808 */ /* 0x000fe40002000000 */
[----:B------:R-:W-:-:S03]  /*e520*/  ISETP.GT.AND P4, PT, R43, 0x60, PT ;  /* 0x000000602b00780c */ /* 0x000fc60003f84270 */
[----:B------:R-:W4:Y:S01]  /*e530*/  MUFU.TANH R45, R45 ;  /* 0x0000002d002d7308 */ /* 0x000f220000002400 */
[----:B-1----:R-:W-:Y:S02]  /*e540*/  FSEL R42, R42, -INF , P3 ;  /* 0xff8000002a2a7808 */ /* 0x002fe40001800000 */
[----:B------:R-:W-:Y:S01]  /*e550*/  FMNMX.FTZ R35, R52, R33, !PT ;  /* 0x0000002134237209 */ /* 0x000fe20007810000 */
[----:B------:R-:W-:Y:S02]  /*e560*/  WARPGROUP.DEPBAR.LE gsb0, 0x0 ;  /* 0x00008000000079c5 */ /* 0x000fe40000010000 */
[----:B--2---:R-:W-:Y:S01]  /*e570*/  FSEL R50, R50, -INF , P5 ;  /* 0xff80000032327808 */ /* 0x004fe20002800000 */
[----:B------:R-:W-:Y:S01]  /*e580*/  FMUL.FTZ R33, R24, UR4 ;  /* 0x0000000418217c20 */ /* 0x000fe20008410000 */
[----:B------:R-:W1:Y:S01]  /*e590*/  MUFU.TANH R55, R55 ;  /* 0x0000003700377308 */ /* 0x000e620000002400 */
[----:B------:R-:W-:Y:S01]  /*e5a0*/  FMUL.FTZ R47, R47, UR4 ;  /* 0x000000042f2f7c20 */ /* 0x000fe20008410000 */
[----:B------:R-:W-:Y:S01]  /*e5b0*/  ISETP.GT.AND P5, PT, R43, 0x61, PT ;  /* 0x000000612b00780c */ /* 0x000fe20003fa4270 */
[----:B------:R-:W-:Y:S01]  /*e5c0*/  FMUL.FTZ R36, R36, UR4 ;  /* 0x0000000424247c20 */ /* 0x000fe20008410000 */
[----:B------:R-:W-:-:S02]  /*e5d0*/  FSEL R24, R15, -INF , P4 ;  /* 0xff8000000f187808 */ /* 0x000fc40002000000 */
[----:B------:R-:W-:Y:S02]  /*e5e0*/  FMNMX.FTZ R35, R42, R35, !PT ;  /* 0x000000232a237209 */ /* 0x000fe40007810000 */
[----:B------:R-:W2:Y:S01]  /*e5f0*/  MUFU.TANH R54, R54 ;  /* 0x0000003600367308 */ /* 0x000ea20000002400 */
[----:B---3--:R-:W-:Y:S01]  /*e600*/  FSEL R51, R51, -INF , P1 ;  /* 0xff80000033337808 */ /* 0x008fe20000800000 */
[----:B------:R-:W-:Y:S01]  /*e610*/  FMUL.FTZ R37, R37, UR4 ;  /* 0x0000000425257c20 */ /* 0x000fe20008410000 */
[----:B------:R-:W-:Y:S02]  /*e620*/  ISETP.GT.AND P1, PT, R43, 0x68, PT ;  /* 0x000000682b00780c */ /* 0x000fe40003f24270 */
[----:B------:R-:W-:-:S03]  /*e630*/  FSEL R40, R40, -INF , P5 ;  /* 0xff80000028287808 */ /* 0x000fc60002800000 */
[----:B------:R-:W-:Y:S01]  /*e640*/  MUFU.TANH R46, R46 ;  /* 0x0000002e002e7308 */ /* 0x000fe20000002400 */
[----:B------:R-:W-:Y:S01]  /*e650*/  FMNMX.FTZ R35, R24, R35, !PT ;  /* 0x0000002318237209 */ /* 0x000fe20007810000 */
[----:B------:R-:W-:Y:S01]  /*e660*/  FMUL.FTZ R34, R34, UR4 ;  /* 0x0000000422227c20 */ /* 0x000fe20008410000 */
[----:B------:R-:W-:-:S05]  /*e670*/  FSEL R32, R14, -INF , P2 ;  /* 0xff8000000e207808 */ /* 0x000fca0001000000 */
[----:B------:R-:W3:Y:S01]  /*e680*/  MUFU.TANH R74, R74 ;  /* 0x0000004a004a7308 */ /* 0x000ee20000002400 */
[----:B------:R-:W-:Y:S02]  /*e690*/  ISETP.GT.AND P2, PT, R43, 0x69, PT ;  /* 0x000000692b00780c */ /* 0x000fe40003f44270 */
[----:B0-----:R-:W-:Y:S02]  /*e6a0*/  FSEL R44, R44, -INF , P1 ;  /* 0xff8000002c2c7808 */ /* 0x001fe40000800000 */
[----:B------:R-:W-:-:S03]  /*e6b0*/  FMNMX.FTZ R35, R40, R35, !PT ;  /* 0x0000002328237209 */ /* 0x000fc60007810000 */
[----:B------:R-:W0:Y:S01]  /*e6c0*/  MUFU.TANH R47, R47 ;  /* 0x0000002f002f7308 */ /* 0x000e220000002400 */
[----:B------:R-:W-:Y:S01]  /*e6d0*/  FSEL R21, R21, -INF , P3 ;  /* 0xff80000015157808 */ /* 0x000fe20001800000 */
[----:B------:R-:W-:Y:S01]  /*e6e0*/  FMUL.FTZ R14, R38, UR4 ;  /* 0x00000004260e7c20 */ /* 0x000fe20008410000 */
[----:B------:R-:W-:-:S05]  /*e6f0*/  ISETP.GT.AND P3, PT, R43, 0x70, PT ;  /* 0x000000702b00780c */ /* 0x000fca0003f64270 */
[----:B------:R-:W0:Y:S01]  /*e700*/  MUFU.TANH R36, R36 ;  /* 0x0000002400247308 */ /* 0x000e220000002400 */
[----:B----4-:R-:W-:Y:S01]  /*e710*/  FSEL R45, R45, -INF , P2 ;  /* 0xff8000002d2d7808 */ /* 0x010fe20001000000 */
[----:B------:R-:W-:Y:S01]  /*e720*/  FMUL.FTZ R38, R25, UR4 ;  /* 0x0000000419267c20 */ /* 0x000fe20008410000 */
[----:B------:R-:W-:Y:S01]  /*e730*/  FMNMX.FTZ R98, R44, R35, !PT ;  /* 0x000000232c627209 */ /* 0x000fe20007810000 */
[----:B------:R-:W-:-:S04]  /*e740*/  FMUL.FTZ R96, R28, UR4 ;  /* 0x000000041c607c20 */ /* 0x000fc80008410000 */
[----:B------:R-:W4:Y:S01]  /*e750*/  MUFU.TANH R37, R37 ;  /* 0x0000002500257308 */ /* 0x000f220000002400 */
[----:B------:R-:W-:Y:S02]  /*e760*/  FSEL R41, R41, -INF , P4 ;  /* 0xff80000029297808 */ /* 0x000fe40002000000 */
[----:B------:R-:W-:Y:S02]  /*e770*/  ISETP.GT.AND P4, PT, R43, 0x71, PT ;  /* 0x000000712b00780c */ /* 0x000fe40003f84270 */
[----:B-1----:R-:W-:-:S03]  /*e780*/  FSEL R28, R55, -INF , P3 ;  /* 0xff800000371c7808 */ /* 0x002fc60001800000 */
[----:B------:R-:W1:Y:S01]  /*e790*/  MUFU.TANH R34, R34 ;  /* 0x0000002200227308 */ /* 0x000e620000002400 */
[----:B------:R-:W-:Y:S02]  /*e7a0*/  FMNMX.FTZ R35, R45, R98, !PT ;  /* 0x000000622d237209 */ /* 0x000fe40007810000 */
[----:B--2---:R-:W-:-:S05]  /*e7b0*/  FSEL R54, R54, -INF , P5 ;  /* 0xff80000036367808 */ /* 0x004fca0002800000 */
[----:B------:R2:W1:Y:S01]  /*e7c0*/  MUFU.TANH R15, R33 ;  /* 0x00000021000f7308 */ /* 0x0004620000002400 */
[----:B------:R-:W-:Y:S01]  /*e7d0*/  ISETP.GT.AND P5, PT, R43, 0x78, PT ;  /* 0x000000782b00780c */ /* 0x000fe20003fa4270 */
[----:B------:R-:W-:Y:S01]  /*e7e0*/  FMUL.FTZ R29, R29, UR4 ;  /* 0x000000041d1d7c20 */ /* 0x000fe20008410000 */
[----:B---3--:R-:W-:-:S05]  /*e7f0*/  FSEL R25, R74, -INF , P4 ;  /* 0xff8000004a197808 */ /* 0x008fca0002000000 */
[----:B------:R-:W3:Y:S01]  /*e800*/  MUFU.TANH R95, R95 ;  /* 0x0000005f005f7308 */ /* 0x000ee20000002400 */
[----:B--2---:R-:W-:Y:S02]  /*e810*/  FSEL R33, R46, -INF , P1 ;  /* 0xff8000002e217808 */ /* 0x004fe40000800000 */
[----:B------:R-:W-:-:S05]  /*e820*/  FMNMX.FTZ R46, R28, R35, !PT ;  /* 0x000000231c2e7209 */ /* 0x000fca0007810000 */
[----:B------:R-:W2:Y:S01]  /*e830*/  MUFU.TANH R38, R38 ;  /* 0x0000002600267308 */ /* 0x000ea20000002400 */
[----:B0-----:R-:W-:Y:S02]  /*e840*/  FSEL R35, R47, -INF , P2 ;  /* 0xff8000002f237808 */ /* 0x001fe40001000000 */
[----:B------:R-:W-:Y:S02]  /*e850*/  ISETP.GT.AND P1, PT, R43, 0x79, PT ;  /* 0x000000792b00780c */ /* 0x000fe40003f24270 */
[----:B------:R-:W-:-:S03]  /*e860*/  FSEL R74, R36, -INF , P5 ;  /* 0xff800000244a7808 */ /* 0x000fc60002800000 */
[----:B------:R-:W0:Y:S01]  /*e870*/  MUFU.TANH R14, R14 ;  /* 0x0000000e000e7308 */ /* 0x000e220000002400 */
[----:B------:R-:W-:Y:S02]  /*e880*/  FMNMX.FTZ R47, R25, R46, !PT ;  /* 0x0000002e192f7209 */ /* 0x000fe40007810000 */
[----:B------:R-:W-:-:S05]  /*e890*/  ISETP.GT.AND P2, PT, R43, 0x80, PT ;  /* 0x000000802b00780c */ /* 0x000fca0003f44270 */
[----:B------:R-:W0:Y:S01]  /*e8a0*/  MUFU.TANH R96, R96 ;  /* 0x0000006000607308 */ /* 0x000e220000002400 */
[----:B----4-:R-:W-:Y:S02]  /*e8b0*/  FSEL R55, R37, -INF , P1 ;  /* 0xff80000025377808 */ /* 0x010fe40000800000 */
[----:B------:R-:W-:-:S05]  /*e8c0*/  FMNMX.FTZ R36, R74, R47, !PT ;  /* 0x0000002f4a247209 */ /* 0x000fca0007810000 */
[----:B------:R-:W4:Y:S01]  /*e8d0*/  MUFU.TANH R29, R29 ;  /* 0x0000001d001d7308 */ /* 0x000f220000002400 */
[----:B-1----:R-:W-:Y:S02]  /*e8e0*/  FSEL R34, R34, -INF , P3 ;  /* 0xff80000022227808 */ /* 0x002fe40001800000 */
[----:B------:R-:W-:Y:S02]  /*e8f0*/  ISETP.GT.AND P3, PT, R43, 0x81, PT ;  /* 0x000000812b00780c */ /* 0x000fe40003f64270 */
[----:B------:R-:W-:Y:S02]  /*e900*/  FSEL R47, R15, -INF , P2 ;  /* 0xff8000000f2f7808 */ /* 0x000fe40001000000 */
[----:B------:R-:W-:Y:S02]  /*e910*/  FMNMX.FTZ R36, R55, R36, !PT ;  /* 0x0000002437247209 */ /* 0x000fe40007810000 */
[----:B---3--:R-:W-:Y:S02]  /*e920*/  FSEL R37, R95, -INF , P4 ;  /* 0xff8000005f257808 */ /* 0x008fe40002000000 */
[----:B------:R-:W-:-:S02]  /*e930*/  ISETP.GT.AND P4, PT, R43, 0x88, PT ;  /* 0x000000882b00780c */ /* 0x000fc40003f84270 */
[----:B--2---:R-:W-:Y:S02]  /*e940*/  FSEL R46, R38, -INF , P3 ;  /* 0xff800000262e7808 */ /* 0x004fe40001800000 */
[----:B------:R-:W-:Y:S02]  /*e950*/  FMNMX.FTZ R15, R47, R36, !PT ;  /* 0x000000242f0f7209 */ /* 0x000fe40007810000 */
[----:B0-----:R-:W-:Y:S02]  /*e960*/  FSEL R36, R14, -INF , P5 ;  /* 0xff8000000e247808 */ /* 0x001fe40002800000 */
[----:B------:R-:W-:Y:S02]  /*e970*/  ISETP.GT.AND P5, PT, R43, 0x89, PT ;  /* 0x000000892b00780c */ /* 0x000fe40003fa4270 */
[----:B------:R-:W-:Y:S02]  /*e980*/  FSEL R43, R96, -INF , P4 ;  /* 0xff800000602b7808 */ /* 0x000fe40002000000 */
[----:B------:R-:W-:-:S02]  /*e990*/  FMNMX.FTZ R14, R46, R15, !PT ;  /* 0x0000000f2e0e7209 */ /* 0x000fc40007810000 */
[----:B----4-:R-:W-:Y:S02]  /*e9a0*/  FSEL R29, R29, -INF , P5 ;  /* 0xff8000001d1d7808 */ /* 0x010fe40002800000 */
[----:B------:R-:W-:-:S04]  /*e9b0*/  FMNMX.FTZ R14, R43, R14, !PT ;  /* 0x0000000e2b0e7209 */ /* 0x000fc80007810000 */
[----:B------:R-:W-:-:S05]  /*e9c0*/  FMNMX.FTZ R95, R29, R14, !PT ;  /* 0x0000000e1d5f7209 */ /* 0x000fca0007810000 */
[----:B------:R-:W0:Y:S02]  /*e9d0*/  SHFL.BFLY PT, R14, R95, 0x2, 0x1f ;  /* 0x0c401f005f0e7f89 */ /* 0x000e2400000e0000 */
[----:B0-----:R-:W-:-:S05]  /*e9e0*/  FMNMX.FTZ R96, R95, R14, !PT ;  /* 0x0000000e5f607209 */ /* 0x001fca0007810000 */
[----:B------:R-:W0:Y:S01]  /*e9f0*/  SHFL.BFLY PT, R15, R96, 0x1, 0x1f ;  /* 0x0c201f00600f7f89 */ /* 0x000e2200000e0000 */
[----:B------:R-:W-:Y:S01]  /*ea00*/  FMUL.FTZ R99, R26, UR4 ;  /* 0x000000041a637c20 */ /* 0x000fe20008410000 */
[----:B------:R-:W-:Y:S01]  /*ea10*/  FMUL.FTZ R98, R39, UR4 ;  /* 0x0000000427627c20 */ /* 0x000fe20008410000 */
[----:B0-----:R-:W-:Y:S01]  /*ea20*/  FMNMX.FTZ R14, R96, R15, !PT ;  /* 0x0000000f600e7209 */ /* 0x001fe20007810000 */
[----:B------:R-:W-:-:S03]  /*ea30*/  IMAD.U32 R15, RZ, RZ, UR5 ;  /* 0x00000005ff0f7e24 */ /* 0x000fc6000f8e00ff */
        /* <DEDUP_REMOVED lines=10> */
[----:B------:R-:W-:Y:S01]  /*eae0*/  FMNMX.FTZ R20, R87, R20, !PT ;  /* 0x0000001457147209 */ /* 0x000fe20007810000 */
[----:B------:R-:W-:-:S03]  /*eaf0*/  FFMA.FTZ R39, R72, R15, -R38 ;  /* 0x0000000f48277223 */ /* 0x000fc60000010826 */
[----:B------:R-:W-:Y:S01]  /*eb00*/  FMNMX.FTZ R20, R53, R20, !PT ;  /* 0x0000001435147209 */ /* 0x000fe20007810000 */
[----:B------:R-:W-:-:S03]  /*eb10*/  FFMA.FTZ R72, R73, R15, -R38 ;  /* 0x0000000f49487223 */ /* 0x000fc60000010826 */
[----:B------:R-:W-:Y:S01]  /*eb20*/  FMNMX.FTZ R73, R75, R20, !PT ;  /* 0x000000144b497209 */ /* 0x000fe20007810000 */
[----:B------:R-:W-:Y:S01]  /*eb30*/  FMUL.FTZ R101, R30, UR4 ;  /* 0x000000041e657c20 */ /* 0x000fe20008410000 */
[--C-:B------:R-:W-:Y:S02]  /*eb40*/  FFMA.FTZ R30, R91, R15, -R38.reuse ;  /* 0x0000000f5b1e7223 */ /* 0x100fe40000010826 */
[----:B------:R-:W-:Y:S01]  /*eb50*/  FMNMX.FTZ R20, R78, R73, !PT ;  /* 0x000000494e147209 */ /* 0x000fe20007810000 */
[----:B------:R-:W-:-:S03]  /*eb60*/  FFMA.FTZ R91, R81, R15, -R38 ;  /* 0x0000000f515b7223 */ /* 0x000fc60000010826 */
[----:B------:R-:W-:Y:S01]  /*eb70*/  FMNMX.FTZ R81, R79, R20, !PT ;  /* 0x000000144f517209 */ /* 0x000fe20007810000 */
[----:B------:R-:W-:-:S03]  /*eb80*/  FFMA.FTZ R73, R76, R15, -R38 ;  /* 0x0000000f4c497223 */ /* 0x000fc60000010826 */
[----:B------:R-:W-:Y:S01]  /*eb90*/  FMNMX.FTZ R20, R66, R81, !PT ;  /* 0x0000005142147209 */ /* 0x000fe20007810000 */
[----:B------:R-:W-:-:S03]  /*eba0*/  FFMA.FTZ R76, R77, R15, -R38 ;  /* 0x0000000f4d4c7223 */ /* 0x000fc60000010826 */
[----:B------:R-:W-:-:S04]  /*ebb0*/  FMNMX.FTZ R77, R67, R20, !PT ;  /* 0x00000014434d7209 */ /* 0x000fc80007810000 */
[----:B------:R-:W-:-:S04]  /*ebc0*/  FMNMX.FTZ R20, R70, R77, !PT ;  /* 0x0000004d46147209 */ /* 0x000fc80007810000 */
[----:B------:R-:W-:-:S04]  /*ebd0*/  FMNMX.FTZ R81, R71, R20, !PT ;  /* 0x0000001447517209 */ /* 0x000fc80007810000 */
[----:B------:R-:W-:Y:S01]  /*ebe0*/  FMNMX.FTZ R20, R58, R81, !PT ;  /* 0x000000513a147209 */ /* 0x000fe20007810000 */
[----:B------:R-:W-:-:S03]  /*ebf0*/  FFMA.FTZ R81, R65, R15, -R38 ;  /* 0x0000000f41517223 */ /* 0x000fc60000010826 */
        /* <DEDUP_REMOVED lines=8> */
[----:B------:R-:W0:Y:S03]  /*ec80*/  MUFU.TANH R98, R98 ;  /* 0x0000006200627308 */ /* 0x000e260000002400 */
[----:B------:R-:W-:Y:S01]  /*ec90*/  FMNMX.FTZ R20, R54, R65, !PT ;  /* 0x0000004136147209 */ /* 0x000fe20007810000 */
[----:B------:R-:W-:-:S03]  /*eca0*/  FMUL.FTZ R100, R27, UR4 ;  /* 0x000000041b647c20 */ /* 0x000fc60008410000 */
[----:B------:R-:W-:Y:S01]  /*ecb0*/  FMNMX.FTZ R20, R33, R20, !PT ;  /* 0x0000001421147209 */ /* 0x000fe20007810000 */
[----:B------:R-:W1:Y:S03]  /*ecc0*/  MUFU.TANH R99, R99 ;  /* 0x0000006300637308 */ /* 0x000e660000002400 */
[----:B------:R-:W-:Y:S01]  /*ecd0*/  FMNMX.FTZ R65, R35, R20, !PT ;  /* 0x0000001423417209 */ /* 0x000fe20007810000 */
[----:B------:R-:W-:-:S03]  /*ece0*/  FMUL.FTZ R97, R31, UR4 ;  /* 0x000000041f617c20 */ /* 0x000fc60008410000 */
[----:B------:R-:W-:Y:S01]  /*ecf0*/  FMNMX.FTZ R20, R34, R65, !PT ;  /* 0x0000004122147209 */ /* 0x000fe20007810000 */
[----:B------:R-:W2:Y:S03]  /*ed00*/  MUFU.TANH R100, R100 ;  /* 0x0000006400647308 */ /* 0x000ea60000002400 */
[----:B------:R-:W-:-:S05]  /*ed10*/  FMNMX.FTZ R65, R37, R20, !PT ;  /* 0x0000001425417209 */ /* 0x000fca0007810000 */
[----:B------:R-:W3:Y:S01]  /*ed20*/  MUFU.TANH R101, R101 ;  /* 0x0000006500657308 */ /* 0x000ee20000002400 */
[----:B0-----:R-:W-:Y:S02]  /*ed30*/  FSEL R98, R98, -INF , P1 ;  /* 0xff80000062627808 */ /* 0x001fe40000800000 */
[----:B------:R-:W-:-:S05]  /*ed40*/  FMNMX.FTZ R65, R36, R65, !PT ;  /* 0x0000004124417209 */ /* 0x000fca0007810000 */
[----:B------:R-:W0:Y:S01]  /*ed50*/  MUFU.TANH R97, R97 ;  /* 0x0000006100617308 */ /* 0x000e220000002400 */
[----:B-1----:R-:W-:Y:S02]  /*ed60*/  FSEL R99, R99, -INF , P2 ;  /* 0xff80000063637808 */ /* 0x002fe40001000000 */
[----:B------:R-:W-:Y:S02]  /*ed70*/  FMNMX.FTZ R20, R98, R65, !PT ;  /* 0x0000004162147209 */ /* 0x000fe40007810000 */
[----:B--2---:R-:W-:Y:S02]  /*ed80*/  FSEL R100, R100, -INF , P3 ;  /* 0xff80000064647808 */ /* 0x004fe40001800000 */
[----:B------:R-:W-:Y:S01]  /*ed90*/  FMNMX.FTZ R65, R99, R20, !PT ;  /* 0x0000001463417209 */ /* 0x000fe20007810000 */
[--C-:B------:R-:W-:Y:S01]  /*eda0*/  FFMA.FTZ R31, R92, R15, -R38.reuse ;  /* 0x0000000f5c1f7223 */ /* 0x100fe20000010826 */
[----:B---3--:R-:W-:Y:S02]  /*edb0*/  FSEL R101, R101, -INF , P4 ;  /* 0xff80000065657808 */ /* 0x008fe40002000000 */
[----:B------:R-:W-:Y:S01]  /*edc0*/  FMNMX.FTZ R20, R100, R65, !PT ;  /* 0x0000004164147209 */ /* 0x000fe20007810000 */
[-CC-:B------:R-:W-:Y:S01]  /*edd0*/  FFMA.FTZ R92, R84, R15.reuse, -R38.reuse ;  /* 0x0000000f545c7223 */ /* 0x180fe20000010826 */
[----:B------:R-:W-:-:S02]  /*ede0*/  FFMA.FTZ R84, R49, R15, -R38 ;  /* 0x0000000f31547223 */ /* 0x000fc40000010826 */
[----:B------:R-:W-:Y:S02]  /*edf0*/  FMNMX.FTZ R49, R101, R20, !PT ;  /* 0x0000001465317209 */ /* 0x000fe40007810000 */
[----:B0-----:R-:W-:-:S04]  /*ee00*/  FSEL R102, R97, -INF , P5 ;  /* 0xff80000061667808 */ /* 0x001fc80002800000 */
[----:B------:R-:W-:-:S05]  /*ee10*/  FMNMX.FTZ R20, R102, R49, !PT ;  /* 0x0000003166147209 */ /* 0x000fca0007810000 */
[----:B------:R-:W0:Y:S01]  /*ee20*/  SHFL.BFLY PT, R65, R20, 0x2, 0x1f ;  /* 0x0c401f0014417f89 */ /* 0x000e2200000e0000 */
[-CC-:B------:R-:W-:Y:S01]  /*ee30*/  FFMA.FTZ R77, R64, R15.reuse, -R38.reuse ;  /* 0x0000000f404d7223 */ /* 0x180fe20000010826 */
[-CC-:B------:R-:W-:Y:S01]  /*ee40*/  FFMA.FTZ R64, R48, R15.reuse, -R38.reuse ;  /* 0x0000000f30407223 */ /* 0x180fe20000010826 */
[----:B------:R-:W-:Y:S01]  /*ee50*/  FFMA.FTZ R48, R24, R15, -R38 ;  /* 0x0000000f18307223 */ /* 0x000fe20000010826 */
[----:B0-----:R-:W-:-:S05]  /*ee60*/  FMNMX.FTZ R24, R20, R65, !PT ;  /* 0x0000004114187209 */ /* 0x001fca0007810000 */
[----:B------:R-:W0:Y:S01]  /*ee70*/  SHFL.BFLY PT, R103, R24, 0x1, 0x1f ;  /* 0x0c201f0018677f89 */ /* 0x000e2200000e0000 */
        /* <DEDUP_REMOVED lines=15> */
[----:B0-----:R-:W-:Y:S01]  /*ef70*/  FMNMX.FTZ R74, R24, R103, !PT ;  /* 0x00000067184a7209 */ /* 0x001fe20007810000 */
[----:B------:R-:W-:-:S03]  /*ef80*/  FFMA.FTZ R65, R28, R15, -R38 ;  /* 0x0000000f1c417223 */ /* 0x000fc60000010826 */
[C---:B------:R-:W-:Y:S01]  /*ef90*/  FSETP.NEU.FTZ.AND P1, PT, R74.reuse, -INF , PT ;  /* 0xff8000004a00780b */ /* 0x040fe20003f3d000 */
[-C--:B------:R-:W-:Y:S01]  /*efa0*/  FMUL.FTZ R24, R74, R15.reuse ;  /* 0x0000000f4a187220 */ /* 0x080fe20000410000 */
[-CC-:B------:R-:W-:Y:S01]  /*efb0*/  FFMA.FTZ R68, R25, R15.reuse, -R38.reuse ;  /* 0x0000000f19447223 */ /* 0x180fe20000010826 */
[-CC-:B------:R-:W-:Y:S01]  /*efc0*/  FFMA.FTZ R55, R55, R15.reuse, -R38.reuse ;  /* 0x0000000f37377223 */ /* 0x180fe20000010826 */
[-CC-:B------:R-:W-:Y:S01]  /*efd0*/  FFMA.FTZ R44, R47, R15.reuse, -R38.reuse ;  /* 0x0000000f2f2c7223 */ /* 0x180fe20000010826 */
[-CC-:B------:R-:W-:Y:S01]  /*efe0*/  FFMA.FTZ R20, R46, R15.reuse, -R38.reuse ;  /* 0x0000000f2e147223 */ /* 0x180fe20000010826 */
[-CC-:B------:R-:W-:Y:S01]  /*eff0*/  FFMA.FTZ R40, R43, R15.reuse, -R38.reuse ;  /* 0x0000000f2b287223 */ /* 0x180fe20000010826 */
[----:B------:R-:W-:Y:S01]  /*f000*/  FFMA.FTZ R42, R29, R15, -R38 ;  /* 0x0000000f1d2a7223 */ /* 0x000fe20000010826 */
[----:B------:R-:W-:-:S05]  /*f010*/  FSEL R38, R24, RZ, P1 ;  /* 0x000000ff18267208 */ /* 0x000fca0000800000 */
[-CC-:B------:R-:W-:Y:S01]  /*f020*/  FFMA.FTZ R43, R53, R15.reuse, -R38.reuse ;  /* 0x0000000f352b7223 */ /* 0x180fe20000010826 */
[-CC-:B------:R-:W-:Y:S01]  /*f030*/  FFMA.FTZ R53, R75, R15.reuse, -R38.reuse ;  /* 0x0000000f4b357223 */ /* 0x180fe20000010826 */
[-CC-:B------:R-:W-:Y:S01]  /*f040*/  FFMA.FTZ R75, R78, R15.reuse, -R38.reuse ;  /* 0x0000000f4e4b7223 */ /* 0x180fe20000010826 */
[-CC-:B------:R-:W-:Y:S02]  /*f050*/  FFMA.FTZ R78, R79, R15.reuse, -R38.reuse ;  /* 0x0000000f4f4e7223 */ /* 0x180fe40000010826 */
[----:B------:R-:W2:Y:S01]  /*f060*/  LDL R79, [R1+0x78] ;  /* 0x00007800014f7983 */ /* 0x000ea20000100800 */
[----:B------:R-:W0:Y:S01]  /*f070*/  S2R R104, SR_TID.X ;  /* 0x0000000000687919 */ /* 0x000e220000002100 */
[-CC-:B------:R-:W-:Y:S01]  /*f080*/  FFMA.FTZ R25, R89, R15.reuse, -R38.reuse ;  /* 0x0000000f59197223 */ /* 0x180fe20000010826 */
[-CC-:B------:R-:W-:Y:S01]  /*f090*/  FFMA.FTZ R29, R90, R15.reuse, -R38.reuse ;  /* 0x0000000f5a1d7223 */ /* 0x180fe20000010826 */
[----:B------:R-:W-:Y:S01]  /*f0a0*/  MUFU.EX2 R26, R26 ;  /* 0x0000001a001a7308 */ /* 0x000fe20000000800 */
[----:B------:R-:W-:-:S07]  /*f0b0*/  FFMA.FTZ R47, R93, R15, -R38 ;  /* 0x0000000f5d2f7223 */ /* 0x000fce0000010826 */
[----:B------:R-:W1:Y:S01]  /*f0c0*/  MUFU.EX2 R27, R27 ;  /* 0x0000001b001b7308 */ /* 0x000e620000000800 */
[----:B------:R-:W-:-:S07]  /*f0d0*/  FFMA.FTZ R89, R94, R15, -R38 ;  /* 0x0000000f5e597223 */ /* 0x000fce0000010826 */
[----:B------:R-:W3:Y:S01]  /*f0e0*/  MUFU.EX2 R30, R30 ;  /* 0x0000001e001e7308 */ /* 0x000ee20000000800 */
[----:B------:R-:W-:-:S07]  /*f0f0*/  FFMA.FTZ R82, R82, R15, -R38 ;  /* 0x0000000f52527223 */ /* 0x000fce0000010826 */
[----:B------:R-:W-:Y:S01]  /*f100*/  MUFU.EX2 R25, R25 ;  /* 0x0000001900197308 */ /* 0x000fe20000000800 */
[----:B0-----:R-:W-:-:S07]  /*f110*/  LOP3.LUT R104, R104, 0x7f, RZ, 0xc0, !PT ;  /* 0x0000007f68687812 */ /* 0x001fce00078ec0ff */
[----:B------:R-:W0:Y:S01]  /*f120*/  MUFU.EX2 R29, R29 ;  /* 0x0000001d001d7308 */ /* 0x000e220000000800 */
[----:B------:R-:W-:Y:S01]  /*f130*/  ISETP.NE.AND P1, PT, R104, RZ, PT ;  /* 0x000000ff6800720c */ /* 0x000fe20003f25270 */
[----:B------:R-:W-:-:S06]  /*f140*/  FFMA.FTZ R46, R58, R15, -R38 ;  /* 0x0000000f3a2e7223 */ /* 0x000fcc0000010826 */
[----:B------:R-:W4:Y:S01]  /*f150*/  MUFU.EX2 R31, R31 ;  /* 0x0000001f001f7308 */ /* 0x000f220000000800 */
[-CC-:B------:R-:W-:Y:S01]  /*f160*/  FFMA.FTZ R58, R59, R15.reuse, -R38.reuse ;  /* 0x0000000f3b3a7223 */ /* 0x180fe20000010826 */
[----:B------:R-:W-:-:S06]  /*f170*/  FFMA.FTZ R83, R83, R15, -R38 ;  /* 0x0000000f53537223 */ /* 0x000fcc0000010826 */
[----:B------:R-:W4:Y:S01]  /*f180*/  MUFU.EX2 R47, R47 ;  /* 0x0000002f002f7308 */ /* 0x000f220000000800 */
[-CC-:B------:R-:W-:Y:S01]  /*f190*/  FFMA.FTZ R59, R62, R15.reuse, -R38.reuse ;  /* 0x0000000f3e3b7223 */ /* 0x180fe20000010826 */
[----:B------:R-:W-:Y:S01]  /*f1a0*/  FFMA.FTZ R62, R63, R15, -R38 ;  /* 0x0000000f3f3e7223 */ /* 0x000fe20000010826 */
[----:B-1----:R-:W-:-:S05]  /*f1b0*/  FADD.FTZ R63, R26, R27 ;  /* 0x0000001b1a3f7221 */ /* 0x002fca0000010000 */
[----:B------:R-:W1:Y:S01]  /*f1c0*/  MUFU.EX2 R80, R80 ;  /* 0x0000005000507308 */ /* 0x000e620000000800 */
[----:B------:R-:W-:Y:S01]  /*f1d0*/  FFMA.FTZ R86, R86, R15, -R38 ;  /* 0x0000000f56567223 */ /* 0x000fe20000010826 */
[----:B------:R-:W-:-:S06]  /*f1e0*/  @!P1 VIADD R24, R0, 0x31c40 ;  /* 0x00031c4000189836 */ /* 0x000fcc0000000000 */
[----:B------:R-:W1:Y:S01]  /*f1f0*/  MUFU.EX2 R89, R89 ;  /* 0x0000005900597308 */ /* 0x000e620000000800 */
[----:B---3--:R-:W-:Y:S01]  /*f200*/  FADD.FTZ R94, R30, R63 ;  /* 0x0000003f1e5e7221 */ /* 0x008fe20000010000 */
[----:B0-----:R-:W-:-:S06]  /*f210*/  FADD.FTZ R90, R25, R29 ;  /* 0x0000001d195a7221 */ /* 0x001fcc0000010000 */
[----:B------:R-:W0:Y:S01]  /*f220*/  MUFU.EX2 R91, R91 ;  /* 0x0000005b005b7308 */ /* 0x000e220000000800 */
[-CC-:B------:R-:W-:Y:S01]  /*f230*/  FFMA.FTZ R87, R87, R15.reuse, -R38.reuse ;  /* 0x0000000f57577223 */ /* 0x180fe20000010826 */
[----:B------:R-:W-:-:S06]  /*f240*/  FFMA.FTZ R28, R50, R15, -R38 ;  /* 0x0000000f321c7223 */ /* 0x000fcc0000010826 */
[----:B------:R-:W3:Y:S01]  /*f250*/  MUFU.EX2 R82, R82 ;  /* 0x0000005200527308 */ /* 0x000ee20000000800 */
[----:B------:R-:W-:Y:S01]  /*f260*/  @!P1 PRMT R24, RZ, 0x654, R24 ;  /* 0x00000654ff189816 */ /* 0x000fe20000000018 */
[----:B------:R-:W-:Y:S01]  /*f270*/  FFMA.FTZ R50, R51, R15, -R38 ;  /* 0x0000000f33327223 */ /* 0x000fe20000010826 */
[----:B----4-:R-:W-:-:S05]  /*f280*/  FADD.FTZ R51, R31, R94 ;  /* 0x0000005e1f337221 */ /* 0x010fca0000010000 */
[----:B------:R-:W4:Y:S01]  /*f290*/  MUFU.EX2 R92, R92 ;  /* 0x0000005c005c7308 */ /* 0x000f220000000800 */
[----:B------:R-:W-:Y:S01]  /*f2a0*/  FADD.FTZ R90, R47, R90 ;  /* 0x0000005a2f5a7221 */ /* 0x000fe20000010000 */
[----:B------:R0:W-:Y:S06]  /*f2b0*/  @!P1 SYNCS.ARRIVE.TRANS64.RED.A1T0 RZ, [R24+URZ], RZ ;  /* 0x000000ff18ff99a7 */ /* 0x0001ec000810043f */
[----:B------:R-:W4:Y:S01]  /*f2c0*/  MUFU.EX2 R83, R83 ;  /* 0x0000005300537308 */ /* 0x000f220000000800 */
[----:B-1----:R-:W-:Y:S01]  /*f2d0*/  FADD.FTZ R94, R80, R51 ;  /* 0x00000033505e7221 */ /* 0x002fe20000010000 */
[----:B0-----:R-:W-:-:S06]  /*f2e0*/  F2FP.BF16.F32.PACK_AB R24, R27, R26 ;  /* 0x0000001a1b18723e */ /* 0x001fcc00000010ff */
[----:B------:R-:W0:Y:S01]  /*f2f0*/  MUFU.EX2 R95, R95 ;  /* 0x0000005f005f7308 */ /* 0x000e220000000800 */
[----:B------:R-:W-:-:S07]  /*f300*/  FADD.FTZ R27, R89, R90 ;  /* 0x0000005a591b7221 */ /* 0x000fce0000010000 */
[----:B------:R-:W1:Y:S01]  /*f310*/  MUFU.EX2 R86, R86 ;  /* 0x0000005600567308 */ /* 0x000e620000000800 */
[----:B------:R-:W-:Y:S01]  /*f320*/  FADD.FTZ R63, R91, R94 ;  /* 0x0000005e5b3f7221 */ /* 0x000fe20000010000 */
[----:B------:R-:W-:-:S06]  /*f330*/  F2FP.BF16.F32.PACK_AB R26, R31, R30 ;  /* 0x0000001e1f1a723e */ /* 0x000fcc00000010ff */
[----:B------:R-:W1:Y:S01]  /*f340*/  MUFU.EX2 R39, R39 ;  /* 0x0000002700277308 */ /* 0x000e620000000800 */
[----:B---3--:R-:W-:-:S07]  /*f350*/  FADD.FTZ R30, R82, R27 ;  /* 0x0000001b521e7221 */ /* 0x008fce0000010000 */
[----:B------:R-:W3:Y:S01]  /*f360*/  MUFU.EX2 R87, R87 ;  /* 0x0000005700577308 */ /* 0x000ee20000000800 */
[----:B------:R-:W-:Y:S01]  /*f370*/  FFMA.FTZ R51, R32, R15, -R38 ;  /* 0x0000000f20337223 */ /* 0x000fe20000010826 */
[----:B----4-:R-:W-:-:S06]  /*f380*/  FADD.FTZ R32, R92, R63 ;  /* 0x0000003f5c207221 */ /* 0x010fcc0000010000 */
[----:B------:R-:W4:Y:S01]  /*f390*/  MUFU.EX2 R72, R72 ;  /* 0x0000004800487308 */ /* 0x000f220000000800 */
[----:B------:R-:W-:-:S07]  /*f3a0*/  FADD.FTZ R27, R83, R30 ;  /* 0x0000001e531b7221 */ /* 0x000fce0000010000 */
[----:B------:R-:W4:Y:S01]  /*f3b0*/  MUFU.EX2 R43, R43 ;  /* 0x0000002b002b7308 */ /* 0x000f220000000800 */
[----:B------:R-:W-:-:S07]  /*f3c0*/  FFMA.FTZ R66, R66, R15, -R38 ;  /* 0x0000000f42427223 */ /* 0x000fce0000010826 */
[----:B------:R-:W4:Y:S08]  /*f3d0*/  MUFU.EX2 R73, R73 ;  /* 0x0000004900497308 */ /* 0x000f300000000800 */
[----:B------:R-:W4:Y:S08]  /*f3e0*/  MUFU.EX2 R53, R53 ;  /* 0x0000003500357308 */ /* 0x000f300000000800 */
[----:B------:R0:W-:Y:S01]  /*f3f0*/  MUFU.EX2 R0, R28 ;  /* 0x0000001c00007308 */ /* 0x0001e20000000800 */
[----:B------:R-:W-:-:S07]  /*f400*/  FFMA.FTZ R67, R67, R15, -R38 ;  /* 0x0000000f43437223 */ /* 0x000fce0000010826 */
[----:B------:R-:W4:Y:S01]  /*f410*/  MUFU.EX2 R76, R76 ;  /* 0x0000004c004c7308 */ /* 0x000f220000000800 */
[----:B0-----:R-:W-:Y:S01]  /*f420*/  F2FP.BF16.F32.PACK_AB R28, R91, R80 ;  /* 0x000000505b1c723e */ /* 0x001fe200000010ff */
[----:B------:R-:W-:Y:S01]  /*f430*/  FADD.FTZ R80, R95, R32 ;  /* 0x000000205f507221 */ /* 0x000fe20000010000 */
[----:B-1----:R-:W-:-:S05]  /*f440*/  FADD.FTZ R32, R86, R27 ;  /* 0x0000001b56207221 */ /* 0x002fca0000010000 */
[----:B------:R-:W0:Y:S01]  /*f450*/  MUFU.EX2 R75, R75 ;  /* 0x0000004b004b7308 */ /* 0x000e220000000800 */
[----:B------:R-:W-:Y:S01]  /*f460*/  FADD.FTZ R63, R39, R80 ;  /* 0x00000050273f7221 */ /* 0x000fe20000010000 */
[----:B---3--:R-:W-:Y:S01]  /*f470*/  FADD.FTZ R32, R87, R32 ;  /* 0x0000002057207221 */ /* 0x008fe20000010000 */
[----:B------:R-:W-:Y:S02]  /*f480*/  F2FP.BF16.F32.PACK_AB R25, R29, R25 ;  /* 0x000000191d19723e */ /* 0x000fe400000010ff */
[----:B------:R-:W-:-:S03]  /*f490*/  F2FP.BF16.F32.PACK_AB R29, R83, R82 ;  /* 0x00000052531d723e */ /* 0x000fc600000010ff */
[----:B------:R-:W1:Y:S01]  /*f4a0*/  MUFU.EX2 R78, R78 ;  /* 0x0000004e004e7308 */ /* 0x000e620000000800 */
[----:B----4-:R-:W-:Y:S01]  /*f4b0*/  FADD.FTZ R82, R72, R63 ;  /* 0x0000003f48527221 */ /* 0x010fe20000010000 */
[----:B------:R-:W-:Y:S01]  /*f4c0*/  FADD.FTZ R32, R43, R32 ;  /* 0x000000202b207221 */ /* 0x000fe20000010000 */
[----:B------:R-:W-:Y:S01]  /*f4d0*/  FFMA.FTZ R70, R70, R15, -R38 ;  /* 0x0000000f46467223 */ /* 0x000fe20000010826 */
[----:B------:R-:W-:-:S04]  /*f4e0*/  F2FP.BF16.F32.PACK_AB R27, R89, R47 ;  /* 0x0000002f591b723e */ /* 0x000fc800000010ff */
[----:B------:R-:W3:Y:S01]  /*f4f0*/  MUFU.EX2 R77, R77 ;  /* 0x0000004d004d7308 */ /* 0x000ee20000000800 */
[----:B------:R-:W-:Y:S01]  /*f500*/  FFMA.FTZ R47, R33, R15, -R38 ;  /* 0x0000000f212f7223 */ /* 0x000fe20000010826 */
[----:B------:R-:W-:Y:S01]  /*f510*/  FADD.FTZ R33, R73, R82 ;  /* 0x0000005249217221 */ /* 0x000fe20000010000 */
[----:B------:R-:W-:-:S05]  /*f520*/  FADD.FTZ R32, R53, R32 ;  /* 0x0000002035207221 */ /* 0x000fca0000010000 */
[----:B------:R-:W4:Y:S01]  /*f530*/  MUFU.EX2 R66, R66 ;  /* 0x0000004200427308 */ /* 0x000f220000000800 */
[----:B------:R-:W-:Y:S01]  /*f540*/  FFMA.FTZ R71, R71, R15, -R38 ;  /* 0x0000000f47477223 */ /* 0x000fe20000010826 */
[----:B------:R-:W-:-:S06]  /*f550*/  FADD.FTZ R82, R76, R33 ;  /* 0x000000214c527221 */ /* 0x000fcc0000010000 */
[----:B------:R-:W4:Y:S01]  /*f560*/  MUFU.EX2 R81, R81 ;  /* 0x0000005100517308 */ /* 0x000f220000000800 */
[----:B0-----:R-:W-:-:S07]  /*f570*/  FADD.FTZ R33, R75, R32 ;  /* 0x000000204b217221 */ /* 0x001fce0000010000 */
[----:B------:R-:W0:Y:S01]  /*f580*/  MUFU.EX2 R67, R67 ;  /* 0x0000004300437308 */ /* 0x000e220000000800 */
[----:B-1----:R-:W-:-:S07]  /*f590*/  FADD.FTZ R33, R78, R33 ;  /* 0x000000214e217221 */ /* 0x002fce0000010000 */
[----:B------:R-:W1:Y:S08]  /*f5a0*/  MUFU.EX2 R88, R88 ;  /* 0x0000005800587308 */ /* 0x000e700000000800 */
[----:B------:R-:W1:Y:S01]  /*f5b0*/  MUFU.EX2 R70, R70 ;  /* 0x0000004600467308 */ /* 0x000e620000000800 */
[----:B---3--:R-:W-:Y:S01]  /*f5c0*/  FADD.FTZ R82, R77, R82 ;  /* 0x000000524d527221 */ /* 0x008fe20000010000 */
[----:B----4-:R-:W-:-:S06]  /*f5d0*/  FADD.FTZ R32, R66, R33 ;  /* 0x0000002142207221 */ /* 0x010fcc0000010000 */
[----:B------:R-:W3:Y:S01]  /*f5e0*/  MUFU.EX2 R96, R96 ;  /* 0x0000006000607308 */ /* 0x000ee20000000800 */
[----:B------:R-:W-:-:S07]  /*f5f0*/  FFMA.FTZ R80, R35, R15, -R38 ;  /* 0x0000000f23507223 */ /* 0x000fce0000010826 */
[----:B------:R-:W4:Y:S01]  /*f600*/  MUFU.EX2 R71, R71 ;  /* 0x0000004700477308 */ /* 0x000f220000000800 */
[----:B------:R-:W-:Y:S01]  /*f610*/  FADD.FTZ R35, R81, R82 ;  /* 0x0000005251237221 */ /* 0x000fe20000010000 */
[----:B0-----:R-:W-:-:S06]  /*f620*/  FADD.FTZ R33, R67, R32 ;  /* 0x0000002043217221 */ /* 0x001fcc0000010000 */
[----:B------:R-:W0:Y:S08]  /*f630*/  MUFU.EX2 R56, R56 ;  /* 0x0000003800387308 */ /* 0x000e300000000800 */
[----:B------:R-:W0:Y:S01]  /*f640*/  MUFU.EX2 R46, R46 ;  /* 0x0000002e002e7308 */ /* 0x000e220000000800 */
[----:B-1----:R-:W-:Y:S01]  /*f650*/  FADD.FTZ R35, R88, R35 ;  /* 0x0000002358237221 */ /* 0x002fe20000010000 */
[----:B------:R-:W-:-:S06]  /*f660*/  FADD.FTZ R32, R70, R33 ;  /* 0x0000002146207221 */ /* 0x000fcc0000010000 */
[----:B------:R-:W1:Y:S08]  /*f670*/  MUFU.EX2 R57, R57 ;  /* 0x0000003900397308 */ /* 0x000e700000000800 */
[----:B------:R-:W2:Y:S01]  /*f680*/  MUFU.EX2 R58, R58 ;  /* 0x0000003a003a7308 */ /* 0x000ea20000000800 */
[----:B---3--:R-:W-:Y:S01]  /*f690*/  FADD.FTZ R35, R96, R35 ;  /* 0x0000002360237221 */ /* 0x008fe20000010000 */
[----:B----4-:R-:W-:-:S06]  /*f6a0*/  FADD.FTZ R33, R71, R32 ;  /* 0x0000002047217221 */ /* 0x010fcc0000010000 */
[----:B------:R-:W3:Y:S01]  /*f6b0*/  MUFU.EX2 R60, R60 ;  /* 0x0000003c003c7308 */ /* 0x000ee20000000800 */
[----:B------:R-:W-:-:S07]  /*f6c0*/  FFMA.FTZ R21, R21, R15, -R38 ;  /* 0x0000000f15157223 */ /* 0x000fce0000010826 */
[----:B------:R-:W4:Y:S01]  /*f6d0*/  MUFU.EX2 R59, R59 ;  /* 0x0000003b003b7308 */ /* 0x000f220000000800 */
[-CC-:B------:R-:W-:Y:S01]  /*f6e0*/  FFMA.FTZ R41, R41, R15.reuse, -R38.reuse ;  /* 0x0000000f29297223 */ /* 0x180fe20000010826 */
[-CC-:B------:R-:W-:Y:S01]  /*f6f0*/  FFMA.FTZ R54, R54, R15.reuse, -R38.reuse ;  /* 0x0000000f36367223 */ /* 0x180fe20000010826 */
[-CC-:B------:R-:W-:Y:S01]  /*f700*/  FFMA.FTZ R34, R34, R15.reuse, -R38.reuse ;  /* 0x0000000f22227223 */ /* 0x180fe20000010826 */
[----:B------:R-:W-:-:S04]  /*f710*/  FFMA.FTZ R37, R37, R15, -R38 ;  /* 0x0000000f25257223 */ /* 0x000fc80000010826 */
[----:B------:R-:W4:Y:S01]  /*f720*/  MUFU.EX2 R61, R61 ;  /* 0x0000003d003d7308 */ /* 0x000f220000000800 */
[-CC-:B------:R-:W-:Y:S01]  /*f730*/  FFMA.FTZ R36, R36, R15.reuse, -R38.reuse ;  /* 0x0000000f24247223 */ /* 0x180fe20000010826 */
[-CC-:B------:R-:W-:Y:S01]  /*f740*/  FFMA.FTZ R98, R98, R15.reuse, -R38.reuse ;  /* 0x0000000f62627223 */ /* 0x180fe20000010826 */
[-CC-:B------:R-:W-:Y:S01]  /*f750*/  FFMA.FTZ R99, R99, R15.reuse, -R38.reuse ;  /* 0x0000000f63637223 */ /* 0x180fe20000010826 */
[-CC-:B------:R-:W-:Y:S01]  /*f760*/  FFMA.FTZ R100, R100, R15.reuse, -R38.reuse ;  /* 0x0000000f64647223 */ /* 0x180fe20000010826 */
[----:B------:R-:W-:-:S03]  /*f770*/  FFMA.FTZ R101, R101, R15, -R38 ;  /* 0x0000000f65657223 */ /* 0x000fc60000010826 */
[----:B------:R-:W4:Y:S01]  /*f780*/  MUFU.EX2 R62, R62 ;  /* 0x0000003e003e7308 */ /* 0x000f220000000800 */
[----:B------:R-:W-:Y:S01]  /*f790*/  FFMA.FTZ R102, R102, R15, -R38 ;  /* 0x0000000f66667223 */ /* 0x000fe20000010826 */
[----:B0-----:R-:W-:Y:S01]  /*f7a0*/  FADD.FTZ R38, R56, R35 ;  /* 0x0000002338267221 */ /* 0x001fe20000010000 */
[----:B------:R-:W-:Y:S01]  /*f7b0*/  FADD.FTZ R33, R46, R33 ;  /* 0x000000212e217221 */ /* 0x000fe20000010000 */
[----:B------:R-:W-:-:S04]  /*f7c0*/  F2FP.BF16.F32.PACK_AB R30, R95, R92 ;  /* 0x0000005c5f1e723e */ /* 0x000fc800000010ff */
[----:B------:R-:W0:Y:S01]  /*f7d0*/  MUFU.EX2 R64, R64 ;  /* 0x0000004000407308 */ /* 0x000e220000000800 */
[----:B------:R-:W-:Y:S01]  /*f7e0*/  F2FP.BF16.F32.PACK_AB R31, R87, R86 ;  /* 0x00000056571f723e */ /* 0x000fe200000010ff */
[----:B-1----:R-:W-:Y:S01]  /*f7f0*/  FADD.FTZ R35, R57, R38 ;  /* 0x0000002639237221 */ /* 0x002fe20000010000 */
[----:B--2---:R-:W-:Y:S01]  /*f800*/  FADD.FTZ R32, R58, R33 ;  /* 0x000000213a207221 */ /* 0x004fe20000010000 */
[----:B------:R-:W-:Y:S04]  /*f810*/  STSM.16.M88.4 [R18+0x24300], R24 ;  /* 0x0243001812007844 */ /* 0x000fe80000000200 */
[----:B------:R-:W1:Y:S01]  /*f820*/  MUFU.EX2 R84, R84 ;  /* 0x0000005400547308 */ /* 0x000e620000000800 */
[----:B------:R4:W-:Y:S01]  /*f830*/  STSM.16.M88.4 [R18+0x25b00], R28 ;  /* 0x025b001c12007844 */ /* 0x0009e20000000200 */
[----:B---3--:R-:W-:-:S06]  /*f840*/  FADD.FTZ R38, R60, R35 ;  /* 0x000000233c267221 */ /* 0x008fcc0000010000 */
[----:B------:R-:W2:Y:S08]  /*f850*/  MUFU.EX2 R50, R50 ;  /* 0x0000003200327308 */ /* 0x000eb00000000800 */
[----:B------:R-:W-:Y:S01]  /*f860*/  MUFU.EX2 R85, R85 ;  /* 0x0000005500557308 */ /* 0x000fe20000000800 */
[----:B----4-:R-:W-:Y:S01]  /*f870*/  FADD.FTZ R31, R59, R32 ;  /* 0x000000203b1f7221 */ /* 0x010fe20000010000 */
[----:B------:R-:W-:-:S06]  /*f880*/  FADD.FTZ R29, R61, R38 ;  /* 0x000000263d1d7221 */ /* 0x000fcc0000010000 */
[----:B------:R-:W3:Y:S01]  /*f890*/  MUFU.EX2 R51, R51 ;  /* 0x0000003300337308 */ /* 0x000ee20000000800 */
[----:B------:R-:W-:Y:S01]  /*f8a0*/  FADD.FTZ R33, R62, R31 ;  /* 0x0000001f3e217221 */ /* 0x000fe20000010000 */
[----:B0-----:R-:W-:-:S06]  /*f8b0*/  FADD.FTZ R35, R64, R29 ;  /* 0x0000001d40237221 */ /* 0x001fcc0000010000 */
[----:B------:R-:W-:Y:S01]  /*f8c0*/  MUFU.EX2 R97, R97 ;  /* 0x0000006100617308 */ /* 0x000fe20000000800 */
[----:B------:R-:W-:-:S07]  /*f8d0*/  FADD.FTZ R33, R0, R33 ;  /* 0x0000002100217221 */ /* 0x000fce0000010000 */
[----:B------:R-:W0:Y:S01]  /*f8e0*/  MUFU.EX2 R21, R21 ;  /* 0x0000001500157308 */ /* 0x000e220000000800 */
[----:B------:R-:W-:Y:S01]  /*f8f0*/  F2FP.BF16.F32.PACK_AB R25, R53, R43 ;  /* 0x0000002b3519723e */ /* 0x000fe200000010ff */
[----:B-1----:R-:W-:-:S06]  /*f900*/  FADD.FTZ R32, R84, R35 ;  /* 0x0000002354207221 */ /* 0x002fcc0000010000 */
[----:B------:R-:W1:Y:S01]  /*f910*/  MUFU.EX2 R48, R48 ;  /* 0x0000003000307308 */ /* 0x000e620000000800 */
[----:B------:R-:W-:-:S07]  /*f920*/  F2FP.BF16.F32.PACK_AB R24, R72, R39 ;  /* 0x000000274818723e */ /* 0x000fce00000010ff */
[----:B------:R-:W4:Y:S01]  /*f930*/  MUFU.EX2 R41, R41 ;  /* 0x0000002900297308 */ /* 0x000f220000000800 */
[----:B------:R-:W-:Y:S02]  /*f940*/  F2FP.BF16.F32.PACK_AB R26, R76, R73 ;  /* 0x000000494c1a723e */ /* 0x000fe400000010ff */
[----:B------:R-:W-:-:S05]  /*f950*/  F2FP.BF16.F32.PACK_AB R27, R78, R75 ;  /* 0x0000004b4e1b723e */ /* 0x000fca00000010ff */
[----:B------:R-:W4:Y:S08]  /*f960*/  MUFU.EX2 R49, R49 ;  /* 0x0000003100317308 */ /* 0x000f300000000800 */
[----:B------:R-:W4:Y:S08]  /*f970*/  MUFU.EX2 R54, R54 ;  /* 0x0000003600367308 */ /* 0x000f300000000800 */
[----:B------:R2:W-:Y:S01]  /*f980*/  MUFU.EX2 R43, R36 ;  /* 0x00000024002b7308 */ /* 0x0005e20000000800 */
[----:B------:R0:W-:Y:S01]  /*f990*/  STSM.16.M88.4 [R18+0x27300], R24 ;  /* 0x0273001812007844 */ /* 0x0001e20000000200 */
[----:B--2---:R-:W-:-:S06]  /*f9a0*/  FADD.FTZ R36, R50, R33 ;  /* 0x0000002132247221 */ /* 0x004fcc0000010000 */
[----:B------:R-:W2:Y:S01]  /*f9b0*/  MUFU.EX2 R52, R52 ;  /* 0x0000003400347308 */ /* 0x000ea20000000800 */
[----:B---3--:R-:W-:-:S07]  /*f9c0*/  FADD.FTZ R38, R51, R36 ;  /* 0x0000002433267221 */ /* 0x008fce0000010000 */
[----:B------:R3:W-:Y:S01]  /*f9d0*/  MUFU.EX2 R63, R34 ;  /* 0x00000022003f7308 */ /* 0x0007e20000000800 */
[----:B0-----:R-:W-:-:S07]  /*f9e0*/  FADD.FTZ R24, R21, R38 ;  /* 0x0000002615187221 */ /* 0x001fce0000010000 */
[----:B------:R-:W0:Y:S01]  /*f9f0*/  MUFU.EX2 R47, R47 ;  /* 0x0000002f002f7308 */ /* 0x000e220000000800 */
[----:B---3--:R-:W-:-:S04]  /*fa00*/  FADD.FTZ R34, R85, R32 ;  /* 0x0000002055227221 */ /* 0x008fc80000010000 */
[----:B------:R-:W-:-:S03]  /*fa10*/  FADD.FTZ R33, R97, R34 ;  /* 0x0000002261217221 */ /* 0x000fc60000010000 */
[----:B------:R-:W3:Y:S01]  /*fa20*/  MUFU.EX2 R45, R45 ;  /* 0x0000002d002d7308 */ /* 0x000ee20000000800 */
[----:B-1----:R-:W-:Y:S01]  /*fa30*/  FADD.FTZ R26, R48, R33 ;  /* 0x00000021301a7221 */ /* 0x002fe20000010000 */
[----:B----4-:R-:W-:-:S06]  /*fa40*/  FADD.FTZ R25, R41, R24 ;  /* 0x0000001829197221 */ /* 0x010fcc0000010000 */
[----:B------:R-:W1:Y:S01]  /*fa50*/  MUFU.EX2 R80, R80 ;  /* 0x0000005000507308 */ /* 0x000e620000000800 */
[----:B------:R-:W-:Y:S01]  /*fa60*/  FADD.FTZ R27, R49, R26 ;  /* 0x0000001a311b7221 */ /* 0x000fe20000010000 */
[----:B------:R-:W-:-:S06]  /*fa70*/  FADD.FTZ R24, R54, R25 ;  /* 0x0000001936187221 */ /* 0x000fcc0000010000 */
[----:B------:R-:W4:Y:S01]  /*fa80*/  MUFU.EX2 R65, R65 ;  /* 0x0000004100417308 */ /* 0x000f220000000800 */
[----:B--2---:R-:W-:Y:S01]  /*fa90*/  FADD.FTZ R26, R52, R27 ;  /* 0x0000001b341a7221 */ /* 0x004fe20000010000 */
[----:B------:R-:W-:-:S06]  /*faa0*/  F2FP.BF16.F32.PACK_AB R39, R21, R51 ;  /* 0x000000331527723e */ /* 0x000fcc00000010ff */
[----:B------:R-:W2:Y:S01]  /*fab0*/  MUFU.EX2 R68, R68 ;  /* 0x0000004400447308 */ /* 0x000ea20000000800 */
[----:B0-----:R-:W-:-:S07]  /*fac0*/  FADD.FTZ R21, R47, R24 ;  /* 0x000000182f157221 */ /* 0x001fce0000010000 */
[----:B------:R0:W2:Y:S01]  /*fad0*/  MUFU.EX2 R72, R37 ;  /* 0x0000002500487308 */ /* 0x0000a20000000800 */
[----:B---3--:R-:W-:-:S07]  /*fae0*/  FADD.FTZ R26, R45, R26 ;  /* 0x0000001a2d1a7221 */ /* 0x008fce0000010000 */
[----:B------:R-:W3:Y:S01]  /*faf0*/  MUFU.EX2 R69, R69 ;  /* 0x0000004500457308 */ /* 0x000ee20000000800 */
[----:B0-----:R-:W-:Y:S01]  /*fb00*/  F2FP.BF16.F32.PACK_AB R37, R50, R0 ;  /* 0x000000003225723e */ /* 0x001fe200000010ff */
[----:B-1----:R-:W-:Y:S01]  /*fb10*/  FADD.FTZ R0, R80, R21 ;  /* 0x0000001550007221 */ /* 0x002fe20000010000 */
[----:B----4-:R-:W-:-:S05]  /*fb20*/  FADD.FTZ R25, R65, R26 ;  /* 0x0000001a41197221 */ /* 0x010fca0000010000 */
[----:B------:R-:W-:Y:S01]  /*fb30*/  MUFU.EX2 R55, R55 ;  /* 0x0000003700377308 */ /* 0x000fe20000000800 */
[----:B------:R-:W-:Y:S01]  /*fb40*/  FADD.FTZ R21, R63, R0 ;  /* 0x000000003f157221 */ /* 0x000fe20000010000 */
[----:B------:R-:W-:-:S06]  /*fb50*/  F2FP.BF16.F32.PACK_AB R28, R81, R77 ;  /* 0x0000004d511c723e */ /* 0x000fcc00000010ff */
[----:B------:R-:W0:Y:S01]  /*fb60*/  MUFU.EX2 R98, R98 ;  /* 0x0000006200627308 */ /* 0x000e220000000800 */
[----:B------:R-:W-:Y:S02]  /*fb70*/  F2FP.BF16.F32.PACK_AB R30, R96, R88 ;  /* 0x00000058601e723e */ /* 0x000fe400000010ff */
[----:B------:R-:W-:Y:S02]  /*fb80*/  F2FP.BF16.F32.PACK_AB R29, R67, R66 ;  /* 0x00000042431d723e */ /* 0x000fe400000010ff */
[----:B------:R-:W-:-:S03]  /*fb90*/  F2FP.BF16.F32.PACK_AB R31, R71, R70 ;  /* 0x00000046471f723e */ /* 0x000fc600000010ff */
[----:B------:R-:W1:Y:S01]  /*fba0*/  MUFU.EX2 R44, R44 ;  /* 0x0000002c002c7308 */ /* 0x000e620000000800 */
[----:B--2---:R-:W-:Y:S01]  /*fbb0*/  FADD.FTZ R26, R68, R25 ;  /* 0x00000019441a7221 */ /* 0x004fe20000010000 */
[----:B------:R-:W-:-:S06]  /*fbc0*/  FADD.FTZ R0, R72, R21 ;  /* 0x0000001548007221 */ /* 0x000fcc0000010000 */
[----:B------:R-:W2:Y:S01]  /*fbd0*/  MUFU.EX2 R99, R99 ;  /* 0x0000006300637308 */ /* 0x000ea20000000800 */
[----:B------:R-:W-:Y:S01]  /*fbe0*/  F2FP.BF16.F32.PACK_AB R32, R57, R56 ;  /* 0x000000383920723e */ /* 0x000fe200000010ff */
[----:B------:R3:W-:Y:S01]  /*fbf0*/  STSM.16.M88.4 [R18+0x28b00], R28 ;  /* 0x028b001c12007844 */ /* 0x0007e20000000200 */
[----:B------:R-:W-:Y:S02]  /*fc00*/  F2FP.BF16.F32.PACK_AB R34, R61, R60 ;  /* 0x0000003c3d22723e */ /* 0x000fe400000010ff */
[----:B------:R-:W-:-:S03]  /*fc10*/  F2FP.BF16.F32.PACK_AB R33, R58, R46 ;  /* 0x0000002e3a21723e */ /* 0x000fc600000010ff */
[----:B------:R-:W4:Y:S01]  /*fc20*/  MUFU.EX2 R20, R20 ;  /* 0x0000001400147308 */ /* 0x000f220000000800 */
[----:B------:R-:W-:Y:S01]  /*fc30*/  F2FP.BF16.F32.PACK_AB R35, R62, R59 ;  /* 0x0000003b3e23723e */ /* 0x000fe200000010ff */
[----:B------:R-:W-:-:S06]  /*fc40*/  FADD.FTZ R21, R43, R0 ;  /* 0x000000002b157221 */ /* 0x000fcc0000010000 */
[----:B------:R-:W4:Y:S01]  /*fc50*/  MUFU.EX2 R100, R100 ;  /* 0x0000006400647308 */ /* 0x000f220000000800 */
[----:B---3--:R-:W-:-:S07]  /*fc60*/  FADD.FTZ R30, R69, R26 ;  /* 0x0000001a451e7221 */ /* 0x008fce0000010000 */
[----:B------:R-:W-:Y:S01]  /*fc70*/  MUFU.EX2 R40, R40 ;  /* 0x0000002800287308 */ /* 0x000fe20000000800 */
[----:B------:R-:W-:-:S07]  /*fc80*/  F2FP.BF16.F32.PACK_AB R36, R84, R64 ;  /* 0x000000405424723e */ /* 0x000fce00000010ff */
[----:B------:R-:W3:Y:S01]  /*fc90*/  MUFU.EX2 R42, R42 ;  /* 0x0000002a002a7308 */ /* 0x000ee20000000800 */
[----:B------:R-:W-:-:S07]  /*fca0*/  F2FP.BF16.F32.PACK_AB R38, R97, R85 ;  /* 0x000000556126723e */ /* 0x000fce00000010ff */
[----:B------:R-:W-:Y:S01]  /*fcb0*/  MUFU.EX2 R101, R101 ;  /* 0x0000006500657308 */ /* 0x000fe20000000800 */
[----:B------:R1:W-:Y:S07]  /*fcc0*/  STSM.16.M88.4 [R18+0x2a300], R32 ;  /* 0x02a3002012007844 */ /* 0x0003ee0000000200 */
[----:B------:R-:W3:Y:S01]  /*fcd0*/  MUFU.EX2 R102, R102 ;  /* 0x0000006600667308 */ /* 0x000ee20000000800 */
[----:B0-----:R-:W-:Y:S01]  /*fce0*/  FADD.FTZ R0, R98, R21 ;  /* 0x0000001562007221 */ /* 0x001fe20000010000 */
[----:B------:R2:W-:Y:S01]  /*fcf0*/  STSM.16.M88.4 [R18+0x2bb00], R36 ;  /* 0x02bb002412007844 */ /* 0x0005e20000000200 */
[----:B-1----:R-:W-:Y:S01]  /*fd00*/  FADD.FTZ R33, R55, R30 ;  /* 0x0000001e37217221 */ /* 0x002fe20000010000 */
[----:B------:R-:W-:-:S03]  /*fd10*/  F2FP.BF16.F32.PACK_AB R24, R49, R48 ;  /* 0x000000303118723e */ /* 0x000fc600000010ff */
[----:B------:R-:W-:Y:S01]  /*fd20*/  FADD.FTZ R21, R44, R33 ;  /* 0x000000212c157221 */ /* 0x000fe20000010000 */
[----:B------:R-:W-:Y:S02]  /*fd30*/  F2FP.BF16.F32.PACK_AB R26, R45, R52 ;  /* 0x000000342d1a723e */ /* 0x000fe400000010ff */
[----:B------:R-:W-:Y:S01]  /*fd40*/  F2FP.BF16.F32.PACK_AB R25, R54, R41 ;  /* 0x000000293619723e */ /* 0x000fe200000010ff */
[----:B--2---:R-:W-:Y:S01]  /*fd50*/  FADD.FTZ R37, R99, R0 ;  /* 0x0000000063257221 */ /* 0x004fe20000010000 */
[----:B------:R-:W-:Y:S01]  /*fd60*/  F2FP.BF16.F32.PACK_AB R27, R80, R47 ;  /* 0x0000002f501b723e */ /* 0x000fe200000010ff */
[----:B----4-:R-:W-:Y:S01]  /*fd70*/  FADD.FTZ R21, R20, R21 ;  /* 0x0000001514157221 */ /* 0x010fe20000010000 */
[----:B------:R-:W-:Y:S02]  /*fd80*/  F2FP.BF16.F32.PACK_AB R28, R68, R65 ;  /* 0x00000041441c723e */ /* 0x000fe400000010ff */
[----:B------:R-:W-:Y:S02]  /*fd90*/  F2FP.BF16.F32.PACK_AB R30, R55, R69 ;  /* 0x00000045371e723e */ /* 0x000fe400000010ff */
[----:B------:R-:W-:-:S02]  /*fda0*/  F2FP.BF16.F32.PACK_AB R29, R72, R63 ;  /* 0x0000003f481d723e */ /* 0x000fc400000010ff */
[----:B------:R-:W-:Y:S02]  /*fdb0*/  F2FP.BF16.F32.PACK_AB R31, R98, R43 ;  /* 0x0000002b621f723e */ /* 0x000fe400000010ff */
[C---:B------:R-:W-:Y:S01]  /*fdc0*/  F2FP.BF16.F32.PACK_AB R33, R100.reuse, R99 ;  /* 0x000000636421723e */ /* 0x040fe200000010ff */
[----:B------:R-:W-:Y:S01]  /*fdd0*/  FADD.FTZ R100, R100, R37 ;  /* 0x0000002564647221 */ /* 0x000fe20000010000 */
[----:B------:R-:W-:Y:S02]  /*fde0*/  F2FP.BF16.F32.PACK_AB R32, R20, R44 ;  /* 0x0000002c1420723e */ /* 0x000fe400000010ff */
[----:B---3--:R-:W-:Y:S02]  /*fdf0*/  F2FP.BF16.F32.PACK_AB R34, R42, R40 ;  /* 0x000000282a22723e */ /* 0x008fe400000010ff */
[----:B------:R-:W-:Y:S01]  /*fe00*/  F2FP.BF16.F32.PACK_AB R35, R102, R101 ;  /* 0x000000656623723e */ /* 0x000fe200000010ff */
[----:B------:R-:W-:Y:S01]  /*fe10*/  STSM.16.M88.4 [R18+0x2d300], R24 ;  /* 0x02d3001812007844 */ /* 0x000fe20000000200 */
[----:B------:R-:W-:Y:S01]  /*fe20*/  FADD.FTZ R21, R40, R21 ;  /* 0x0000001528157221 */ /* 0x000fe20000010000 */
[----:B------:R-:W-:-:S02]  /*fe30*/  FADD.FTZ R101, R101, R100 ;  /* 0x0000006465657221 */ /* 0x000fc40000010000 */
[----:B------:R-:W-:Y:S01]  /*fe40*/  STSM.16.M88.4 [R18+0x2eb00], R28 ;  /* 0x02eb001c12007844 */ /* 0x000fe20000000200 */
[----:B------:R-:W-:-:S03]  /*fe50*/  FADD.FTZ R20, R42, R21 ;  /* 0x000000152a147221 */ /* 0x000fc60000010000 */
[----:B------:R0:W-:Y:S01]  /*fe60*/  STSM.16.M88.4 [R18+0x30300], R32 ;  /* 0x0303002012007844 */ /* 0x0001e20000000200 */
[----:B------:R-:W-:Y:S01]  /*fe70*/  FADD.FTZ R0, R102, R101 ;  /* 0x0000006566007221 */ /* 0x000fe20000010000 */
[----:B------:R1:W-:Y:S06]  /*fe80*/  MEMBAR.ALL.CTA ;  /* 0x0000000000007992 */ /* 0x0003ec0000008000 */
[----:B-1----:R-:W1:Y:S01]  /*fe90*/  FENCE.VIEW.ASYNC.S ;  /* 0x00000000000073c6 */ /* 0x002e620000000000 */
[----:B------:R-:W-:-:S03]  /*fea0*/  VIADD R111, R111, 0xfffffffe ;  /* 0xfffffffe6f6f7836 */ /* 0x000fc60000000000 */
[----:B------:R2:W-:Y:S04]  /*feb0*/  STL [R1+0x3c], R20 ;  /* 0x00003c1401007387 */ /* 0x0005e80000100800 */
[----:B------:R2:W-:Y:S01]  /*fec0*/  STL [R1+0x44], R0 ;  /* 0x0000440001007387 */ /* 0x0005e20000100800 */
[----:B------:R-:W-:Y:S01]  /*fed0*/  ISETP.GE.AND P2, PT, R111, R79, PT ;  /* 0x0000004f6f00720c */ /* 0x000fe20003f46270 */
[----:B------:R-:W-:-:S04]  /*fee0*/  IMAD.MOV.U32 R71, RZ, RZ, RZ ;  /* 0x000000ffff477224 */ /* 0x000fc800078e00ff */
        /* <DEDUP_REMOVED lines=35> */
[----:B0-----:R-:W-:-:S02]  /*10120*/  IMAD.MOV.U32 R35, RZ, RZ, R71 ;  /* 0x000000ffff237224 */ /* 0x001fc400078e0047 */
        /* <DEDUP_REMOVED lines=10> */
[----:B------:R-:W-:Y:S01]  /*101d0*/  IMAD.MOV.U32 R24, RZ, RZ, R71 ;  /* 0x000000ffff187224 */ /* 0x000fe200078e0047 */
[----:B-1----:R-:W-:Y:S01]  /*101e0*/  NOP ;  /* 0x0000000000007918 */ /* 0x002fe20000000000 */
[----:B--2---:R-:W-:Y:S05]  /*101f0*/  @!P2 BRA `(.L_x_9864) ;  /* 0x000000540064a947 */ /* 0x004fea0003800000 */
[----:B------:R0:W-:Y:S01]  /*10200*/  STL [R1+0x40], R111 ;  /* 0x0000406f01007387 */ /* 0x0001e20000100800 */
[----:B------:R-:W-:-:S03]  /*10210*/  IMAD.MOV.U32 R157, RZ, RZ, R14 ;  /* 0x000000ffff9d7224 */ /* 0x000fc600078e000e */
[----:B------:R0:W-:Y:S04]  /*10220*/  STL [R1+0x38], R74 ;  /* 0x0000384a01007387 */ /* 0x0001e80000100800 */
[----:B------:R-:W2:Y:S01]  /*10230*/  LDL.LU R14, [R1+0x60] ;  /* 0x00006000010e7983 */ /* 0x000ea20000300800 */
        /* <DEDUP_REMOVED lines=25> */
[----:B--2---:R0:W-:Y:S06]  /*103d0*/  STL [R1], R14 ;  /* 0x0000000e01007387 */ /* 0x0041ec0000100800 */
.L_x_9874:
[----:B------:R-:W2:Y:S04]  /*103e0*/  LDL R15, [R1] ;  /* 0x00000000010f7983 */ /* 0x000ea80000100800 */
[----:B-1----:R-:W3:Y:S01]  /*103f0*/  LDL R20, [R1+0x7c] ;  /* 0x00007c0001147983 */ /* 0x002ee20000100800 */
[----:B------:R-:W-:-:S05]  /*10400*/  VIADD R145, R0, 0x1 ;  /* 0x0000000100917836 */ /* 0x000fca0000000000 */
[----:B------:R-:W-:-:S04]  /*10410*/  ISETP.NE.AND P3, PT, R145, 0x2, PT ;  /* 0x000000029100780c */ /* 0x000fc80003f65270 */
[----:B0-----:R-:W-:Y:S01]  /*10420*/  SEL R14, RZ, 0x1, P3 ;  /* 0x00000001ff0e7807 */ /* 0x001fe20001800000 */
[----:B------:R-:W-:Y:S05]  /*10430*/  YIELD ;  /* 0x0000000000007946 */ /* 0x000fea0003800000 */
[----:B------:R-:W-:Y:S02]  /*10440*/  SEL R145, R145, RZ, P3 ;  /* 0x000000ff91917207 */ /* 0x000fe40001800000 */
[----:B--2---:R-:W-:-:S05]  /*10450*/  LOP3.LUT R15, R15, R14, RZ, 0x3c, !PT ;  /* 0x0000000e0f0f7212 */ /* 0x004fca00078e3cff */
[----:B------:R0:W-:Y:S01]  /*10460*/  STL [R1+0x60], R15 ;  /* 0x0000600f01007387 */ /* 0x0001e20000100800 */
[----:B---3--:R-:W-:-:S13]  /*10470*/  ISETP.NE.AND P2, PT, R20, RZ, PT ;  /* 0x000000ff1400720c */ /* 0x008fda0003f45270 */
[----:B0-----:R-:W-:Y:S05]  /*10480*/  @P2 BRA `(.L_x_9865) ;  /* 0x0000000000302947 */ /* 0x001fea0003800000 */
[----:B------:R-:W-:Y:S05]  /*10490*/  @!P0 BRA `(.L_x_9866) ;  /* 0x0000000000048947 */ /* 0x000fea0003800000 */
[----:B------:R-:W-:Y:S01]  /*104a0*/  BPT.TRAP 0x1 ;  /* 0x000000040000795c */ /* 0x000fe20000300000 */
.L_x_9866:
[----:B------:R-:W-:Y:S01]  /*104b0*/  IMAD R14, R145, 0x8, R16 ;  /* 0x00000008910e7824 */ /* 0x000fe200078e0210 */
[----:B------:R-:W-:-:S04]  /*104c0*/  SHF.L.U32 R15, R15, 0x1f, RZ ;  /* 0x0000001f0f0f7819 */ /* 0x000fc800000006ff */
[----:B------:R0:W1:Y:S01]  /*104d0*/  SYNCS.PHASECHK.TRANS64.TRYWAIT P3, [R14+URZ+0x31c30], R15 ;  /* 0x031c300f0e0075a7 */ /* 0x000062000806017f */
[----:B------:R-:W-:Y:S05]  /*104e0*/  @!P0 BRA `(.L_x_9867) ;  /* 0x0000000000048947 */ /* 0x000fea0003800000 */
[----:B------:R-:W-:Y:S01]  /*104f0*/  BPT.TRAP 0x1 ;  /* 0x000000040000795c */ /* 0x000fe20000300000 */
.L_x_9867:
[----:B------:R-:W-:Y:S04]  /*10500*/  BSSY B0, `(.L_x_9865) ;  /* 0x0000004000007945 */ /* 0x000fe80003800000 */
[----:B-1----:R-:W-:Y:S05]  /*10510*/  @P3 BRA `(.L_x_9868) ;  /* 0x0000000000083947 */ /* 0x002fea0003800000 */
[----:B------:R-:W1:Y:S02]  /*10520*/  SYNCS.PHASECHK.TRANS64.TRYWAIT P3, [R14+URZ+0x31c30], R15 ;  /* 0x031c300f0e0075a7 */ /* 0x000e64000806017f */
[----:B-1----:R-:W-:Y:S05]  /*10530*/  @!P3 BRA `(.L_x_9869) ;  /* 0x00000110005cb947 */ /* 0x002fea0003800000 */
.L_x_9868:
[----:B------:R-:W-:Y:S05]  /*10540*/  BSYNC B0 ;  /* 0x0000000000007941 */ /* 0x000fea0003800000 */
.L_x_9865:
[----:B01----:R-:W2:Y:S01]  /*10550*/  LDL R14, [R1+0x80] ;  /* 0x00008000010e7983 */ /* 0x003ea20000100800 */
[----:B------:R-:W-:Y:S05]  /*10560*/  WARPSYNC.ALL ;  /* 0x0000000000007948 */ /* 0x000fea0003800000 */
[----:B------:R-:W0:Y:S01]  /*10570*/  S2R R20, SR_TID.X ;  /* 0x0000000000147919 */ /* 0x000e220000002100 */
[----:B------:R-:W-:Y:S01]  /*10580*/  IMAD.MOV.U32 R21, RZ, RZ, -0x7fffffe0 ;  /* 0x80000020ff157424 */ /* 0x000fe200078e00ff */
[----:B------:R-:W-:Y:S01]  /*10590*/  R2UR UR52, R2 ;  /* 0x00000000023472ca */ /* 0x000fe200000e0000 */
[----:B------:R-:W-:Y:S01]  /*105a0*/  IMAD.MOV.U32 R73, RZ, RZ, -0x7fffffe0 ;  /* 0x80000020ff497424 */ /* 0x000fe200078e00ff */
[----:B------:R-:W-:Y:S01]  /*105b0*/  R2UR UR53, R3 ;  /* 0x00000000033572ca */ /* 0x000fe200000e0000 */
[----:B------:R-:W-:Y:S01]  /*105c0*/  IMAD.MOV.U32 R151, RZ, RZ, -0x7fffffe0 ;  /* 0x80000020ff977424 */ /* 0x000fe200078e00ff */
[C---:B------:R-:W-:Y:S01]  /*105d0*/  R2UR UR7, R21.reuse ;  /* 0x00000000150772ca */ /* 0x040fe200000e0000 */
[----:B------:R-:W-:Y:S01]  /*105e0*/  IMAD.MOV.U32 R15, RZ, RZ, -0x7fffffe0 ;  /* 0x80000020ff0f7424 */ /* 0x000fe200078e00ff */
[----:B------:R-:W-:Y:S01]  /*105f0*/  R2UR UR11, R21 ;  /* 0x00000000150b72ca */ /* 0x000fe200000e0000 */
[----:B------:R-:W-:Y:S01]  /*10600*/  IMAD.MOV.U32 R83, RZ, RZ, -0x7fffffe0 ;  /* 0x80000020ff537424 */ /* 0x000fe200078e00ff */
[----:B------:R-:W-:Y:S01]  /*10610*/  R2UR UR55, R73 ;  /* 0x00000000493772ca */ /* 0x000fe200000e0000 */
[----:B------:R1:W-:Y:S01]  /*10620*/  STL [R1+0x11c], R28 ;  /* 0x00011c1c01007387 */ /* 0x0003e20000100800 */
[----:B------:R-:W-:Y:S01]  /*10630*/  R2UR UR5, R21 ;  /* 0x00000000150572ca */ /* 0x000fe200000e0000 */
[----:B------:R-:W-:Y:S01]  /*10640*/  IMAD.MOV.U32 R153, RZ, RZ, -0x7fffffe0 ;  /* 0x80000020ff997424 */ /* 0x000fe200078e00ff */
[C---:B------:R-:W-:Y:S01]  /*10650*/  R2UR UR59, R15.reuse ;  /* 0x000000000f3b72ca */ /* 0x040fe200000e0000 */
[----:B------:R-:W-:Y:S01]  /*10660*/  STL [R1+0x118], R27 ;  /* 0x0001181b01007387 */ /* 0x000fe20000100800 */
[----:B------:R-:W-:-:S02]  /*10670*/  R2UR UR9, R15 ;  /* 0x000000000f0972ca */ /* 0x000fc400000e0000 */
[----:B------:R-:W-:Y:S01]  /*10680*/  R2UR UR56, R2 ;  /* 0x00000000023872ca */ /* 0x000fe200000e0000 */
[----:B------:R-:W-:Y:S01]  /*10690*/  STL [R1+0x114], R26 ;  /* 0x0001141a01007387 */ /* 0x000fe20000100800 */
[----:B------:R-:W-:Y:S01]  /*106a0*/  MOV R75, UR7 ;  /* 0x00000007004b7c02 */ /* 0x000fe20008000f00 */
[----:B------:R-:W-:Y:S01]  /*106b0*/  UMOV UR7, UR11 ;  /* 0x0000000b00077c82 */ /* 0x000fe20008000000 */
[----:B------:R-:W-:Y:S01]  /*106c0*/  R2UR UR57, R3 ;  /* 0x00000000033972ca */ /* 0x000fe200000e0000 */
[----:B------:R-:W-:Y:S01]  /*106d0*/  STL [R1+0x110], R25 ;  /* 0x0001101901007387 */ /* 0x000fe20000100800 */
[----:B------:R-:W-:Y:S01]  /*106e0*/  MOV R78, UR55 ;  /* 0x00000037004e7c02 */ /* 0x000fe20008000f00 */
[----:B------:R-:W-:Y:S01]  /*106f0*/  UMOV UR55, UR5 ;  /* 0x0000000500377c82 */ /* 0x000fe20008000000 */
[----:B------:R-:W-:Y:S01]  /*10700*/  MOV R21, UR7 ;  /* 0x0000000700157c02 */ /* 0x000fe20008000f00 */
[----:B------:R-:W-:Y:S01]  /*10710*/  STL [R1+0x10c], R24 ;  /* 0x00010c1801007387 */ /* 0x000fe20000100800 */
[----:B------:R-:W-:-:S02]  /*10720*/  R2UR UR7, R151 ;  /* 0x00000000970772ca */ /* 0x000fc400000e0000 */
[----:B------:R-:W-:Y:S01]  /*10730*/  R2UR UR5, R3 ;  /* 0x00000000030572ca */ /* 0x000fe200000e0000 */
[----:B------:R-:W-:Y:S01]  /*10740*/  STL [R1+0x108], R23 ;  /* 0x0001081701007387 */ /* 0x000fe20000100800 */
[----:B0-----:R-:W-:Y:S02]  /*10750*/  SHF.R.U32.HI R20, RZ, 0x7, R20 ;  /* 0x00000007ff147819 */ /* 0x001fe40000011614 */
[----:B------:R-:W-:Y:S01]  /*10760*/  MOV R76, UR59 ;  /* 0x0000003b004c7c02 */ /* 0x000fe20008000f00 */
[----:B------:R-:W-:Y:S01]  /*10770*/  UMOV UR59, UR9 ;  /* 0x00000009003b7c82 */ /* 0x000fe20008000000 */
[----:B------:R-:W-:Y:S01]  /*10780*/  R2UR UR9, R73 ;  /* 0x00000000490972ca */ /* 0x000fe200000e0000 */
[----:B------:R-:W-:Y:S01]  /*10790*/  VIADD R74, R20, 0x8 ;  /* 0x00000008144a7836 */ /* 0x000fe20000000000 */
[C---:B------:R-:W-:Y:S01]  /*107a0*/  R2UR UR11, R15.reuse ;  /* 0x000000000f0b72ca */ /* 0x040fe200000e0000 */
[----:B------:R-:W-:Y:S01]  /*107b0*/  STL [R1+0x104], R22 ;  /* 0x0001041601007387 */ /* 0x000fe20000100800 */
[----:B------:R-:W-:-:S02]  /*107c0*/  R2UR UR23, R15 ;  /* 0x000000000f1772ca */ /* 0x000fc400000e0000 */
[C---:B------:R-:W-:Y:S01]  /*107d0*/  R2UR UR35, R15.reuse ;  /* 0x000000000f2372ca */ /* 0x040fe200000e0000 */
[----:B------:R0:W-:Y:S01]  /*107e0*/  BAR.SYNC.DEFER_BLOCKING R74, 0x100 ;  /* 0x0004004a0000751d */ /* 0x0001e20000010000 */
[C---:B------:R-:W-:Y:S02]  /*107f0*/  R2UR UR47, R15.reuse ;  /* 0x000000000f2f72ca */ /* 0x040fe400000e0000 */
[C---:B------:R-:W-:Y:S02]  /*10800*/  R2UR UR33, R15.reuse ;  /* 0x000000000f2172ca */ /* 0x040fe400000e0000 */
[C---:B------:R-:W-:Y:S01]  /*10810*/  R2UR UR29, R15.reuse ;  /* 0x000000000f1d72ca */ /* 0x040fe200000e0000 */
[----:B------:R-:W-:Y:S01]  /*10820*/  IMAD.U32 R155, RZ, RZ, UR9 ;  /* 0x00000009ff9b7e24 */ /* 0x000fe2000f8e00ff */
[----:B------:R-:W-:Y:S01]  /*10830*/  R2UR UR9, R15 ;  /* 0x000000000f0972ca */ /* 0x000fe200000e0000 */
[----:B------:R-:W-:Y:S01]  /*10840*/  STL [R1+0x100], R19 ;  /* 0x0001001301007387 */ /* 0x000fe20000100800 */
[----:B------:R-:W-:-:S02]  /*10850*/  R2UR UR15, R83 ;  /* 0x00000000530f72ca */ /* 0x000fc400000e0000 */
[C---:B------:R-:W-:Y:S01]  /*10860*/  R2UR UR31, R83.reuse ;  /* 0x00000000531f72ca */ /* 0x040fe200000e0000 */
[----:B------:R-:W-:Y:S01]  /*10870*/  STL [R1+0xfc], R18 ;  /* 0x0000fc1201007387 */ /* 0x000fe20000100800 */
[C---:B------:R-:W-:Y:S02]  /*10880*/  R2UR UR39, R83.reuse ;  /* 0x00000000532772ca */ /* 0x040fe400000e0000 */
[C---:B------:R-:W-:Y:S01]  /*10890*/  R2UR UR51, R83.reuse ;  /* 0x00000000533372ca */ /* 0x040fe200000e0000 */
[----:B------:R-:W-:Y:S01]  /*108a0*/  STL [R1+0xf8], R17 ;  /* 0x0000f81101007387 */ /* 0x000fe20000100800 */
[----:B------:R-:W-:Y:S02]  /*108b0*/  R2UR UR25, R83 ;  /* 0x00000000531972ca */ /* 0x000fe400000e0000 */
[C---:B------:R-:W-:Y:S01]  /*108c0*/  R2UR UR19, R73.reuse ;  /* 0x00000000491372ca */ /* 0x040fe200000e0000 */
[----:B------:R-:W-:Y:S01]  /*108d0*/  IMAD.U32 R15, RZ, RZ, UR9 ;  /* 0x00000009ff0f7e24 */ /* 0x000fe2000f8e00ff */
[C---:B------:R-:W-:Y:S01]  /*108e0*/  R2UR UR27, R73.reuse ;  /* 0x00000000491b72ca */ /* 0x040fe200000e0000 */
[----:B------:R-:W-:Y:S01]  /*108f0*/  STL [R1+0xf4], R16 ;  /* 0x0000f41001007387 */ /* 0x000fe20000100800 */
[C---:B------:R-:W-:Y:S01]  /*10900*/  R2UR UR43, R73.reuse ;  /* 0x00000000492b72ca */ /* 0x040fe200000e0000 */
[----:B------:R-:W-:Y:S01]  /*10910*/  WARPGROUP.ARRIVE ;  /* 0x00000000000079c5 */ /* 0x000fe20000000000 */
[C---:B------:R-:W-:Y:S01]  /*10920*/  R2UR UR21, R73.reuse ;  /* 0x00000000491572ca */ /* 0x040fe200000e0000 */
[----:B------:R3:W-:Y:S01]  /*10930*/  STL [R1+0xf0], R0 ;  /* 0x0000f00001007387 */ /* 0x0007e20000100800 */
[----:B------:R-:W-:Y:S01]  /*10940*/  R2UR UR17, R73 ;  /* 0x00000000491172ca */ /* 0x000fe200000e0000 */
[----:B------:R-:W-:Y:S01]  /*10950*/  IMAD.MOV.U32 R73, RZ, RZ, -0x7fffffe0 ;  /* 0x80000020ff497424 */ /* 0x000fe200078e00ff */
[----:B-1----:R-:W-:-:S02]  /*10960*/  MOV R28, UR60 ;  /* 0x0000003c001c7c02 */ /* 0x002fc40008000f00 */
[C---:B------:R-:W-:Y:S02]  /*10970*/  R2UR UR40, R8.reuse ;  /* 0x00000000082872ca */ /* 0x040fe400000e0000 */
[----:B------:R-:W-:Y:S01]  /*10980*/  R2UR UR13, R73 ;  /* 0x00000000490d72ca */ /* 0x000fe200000e0000 */
[----:B------:R-:W-:Y:S01]  /*10990*/  IMAD.MOV.U32 R73, RZ, RZ, -0x7fffffe0 ;  /* 0x80000020ff497424 */ /* 0x000fe200078e00ff */
[----:B------:R-:W-:Y:S02]  /*109a0*/  R2UR UR41, R9 ;  /* 0x00000000092972ca */ /* 0x000fe400000e0000 */
[----:B---3--:R-:W-:Y:S02]  /*109b0*/  MOV R0, UR61 ;  /* 0x0000003d00007c02 */ /* 0x008fe40008000f00 */
[----:B------:R-:W-:Y:S01]  /*109c0*/  R2UR UR61, R73 ;  /* 0x00000000493d72ca */ /* 0x000fe200000e0000 */
[----:B------:R-:W-:Y:S01]  /*109d0*/  IMAD.MOV.U32 R73, RZ, RZ, -0x7fffffe0 ;  /* 0x80000020ff497424 */ /* 0x000fe200078e00ff */
[----:B------:R-:W-:-:S02]  /*109e0*/  R2UR UR44, R8 ;  /* 0x00000000082c72ca */ /* 0x000fc400000e0000 */
[C---:B------:R-:W-:Y:S02]  /*109f0*/  R2UR UR45, R9.reuse ;  /* 0x00000000092d72ca */ /* 0x040fe400000e0000 */
[----:B------:R-:W-:Y:S02]  /*10a00*/  R2UR UR48, R8 ;  /* 0x00000000083072ca */ /* 0x000fe400000e0000 */
[----:B------:R-:W-:Y:S01]  /*10a10*/  R2UR UR49, R9 ;  /* 0x00000000093172ca */ /* 0x000fe200000e0000 */
[----:B--2---:R-:W-:-:S04]  /*10a20*/  IMAD R150, R145, 0x6c0, R14 ;  /* 0x000006c091967824 */ /* 0x004fc800078e020e */
[C---:B------:R-:W-:Y:S02]  /*10a30*/  VIADD R20, R150.reuse, 0x40 ;  /* 0x0000004096147836 */ /* 0x040fe40000000000 */
[C---:B------:R-:W-:Y:S02]  /*10a40*/  VIADD R72, R150.reuse, 0x100 ;  /* 0x0000010096487836 */ /* 0x040fe40000000000 */
        /* <DEDUP_REMOVED lines=17> */
[----:B------:R-:W-:Y:S01]  /*10b60*/  MOV R79, UR54 ;  /* 0x00000036004f7c02 */ /* 0x000fe20008000f00 */
[----:B------:R-:W-:Y:S01]  /*10b70*/  UMOV UR54, UR4 ;  /* 0x0000000400367c82 */ /* 0x000fe20008000000 */
        /* <DEDUP_REMOVED lines=8> */
[----:B0-----:R-:W-:Y:S01]  /*10c00*/  MOV R74, UR6 ;  /* 0x00000006004a7c02 */ /* 0x001fe20008000f00 */
[----:B------:R-:W-:Y:S01]  /*10c10*/  UMOV UR6, UR10 ;  /* 0x0000000a00067c82 */ /* 0x000fe20008000000 */
[----:B------:R-:W-:Y:S01]  /*10c20*/  R2UR UR10, R14 ;  /* 0x000000000e0a72ca */ /* 0x000fe200000e0000 */
[C---:B------:R-:W-:Y:S01]  /*10c30*/  VIADD R14, R150.reuse, 0x42 ;  /* 0x00000042960e7836 */ /* 0x040fe20000000000 */
[----:B------:R-:W-:Y:S01]  /*10c40*/  MOV R80, UR6 ;  /* 0x0000000600507c02 */ /* 0x000fe20008000f00 */
[C---:B------:R-:W-:Y:S01]  /*10c50*/  VIADD R152, R150.reuse, 0x402 ;  /* 0x0000040296987836 */ /* 0x040fe20000000000 */
[----:B------:R-:W-:-:S02]  /*10c60*/  R2UR UR6, R150 ;  /* 0x00000000960672ca */ /* 0x000fc400000e0000 */
        /* <DEDUP_REMOVED lines=11> */
[----:B------:R-:W-:Y:S01]  /*10d20*/  HGMMA.64x16x16.F32.BF16 R136, gdesc[UR4], RZ, !UPT, gsb0 ;  /* 0x00200000048879f0 */ /* 0x000fe2000c0018ff */
[----:B------:R-:W-:Y:S01]  /*10d30*/  R2UR UR7, R21 ;  /* 0x00000000150772ca */ /* 0x000fe200000e0000 */
[----:B------:R-:W-:Y:S01]  /*10d40*/  IMAD.MOV.U32 R21, RZ, RZ, -0x7fffffe0 ;  /* 0x80000020ff157424 */ /* 0x000fe200078e00ff */
[----:B------:R-:W-:Y:S01]  /*10d50*/  R2UR UR6, R80 ;  /* 0x00000000500672ca */ /* 0x000fe200000e0000 */
[----:B------:R-:W-:Y:S01]  /*10d60*/  VIADD R82, R150, 0x202 ;  /* 0x0000020296527836 */ /* 0x000fe20000000000 */
[----:B------:R-:W-:-:S02]  /*10d70*/  R2UR UR4, R2 ;  /* 0x00000000020472ca */ /* 0x000fc400000e0000 */
[----:B------:R-:W-:Y:S02]  /*10d80*/  R2UR UR5, R3 ;  /* 0x00000000030572ca */ /* 0x000fe400000e0000 */
[----:B------:R-:W-:Y:S01]  /*10d90*/  R2UR UR46, R14 ;  /* 0x000000000e2e72ca */ /* 0x000fe200000e0000 */
[----:B------:R-:W-:Y:S01]  /*10da0*/  VIADD R14, R150, 0x240 ;  /* 0x00000240960e7836 */ /* 0x000fe20000000000 */
[----:B------:R-:W-:Y:S01]  /*10db0*/  R2UR UR9, R21 ;  /* 0x00000000150972ca */ /* 0x000fe200000e0000 */
[----:B------:R-:W-:Y:S01]  /*10dc0*/  IMAD.U32 R154, RZ, RZ, UR8 ;  /* 0x00000008ff9a7e24 */ /* 0x000fe2000f8e00ff */
[----:B------:R-:W-:Y:S01]  /*10dd0*/  R2UR UR50, R82 ;  /* 0x00000000523272ca */ /* 0x000fe200000e0000 */
[----:B------:R-:W-:Y:S01]  /*10de0*/  VIADD R82, R150, 0x280 ;  /* 0x0000028096527836 */ /* 0x000fe20000000000 */
[----:B------:R-:W-:Y:S01]  /*10df0*/  R2UR UR32, R14 ;  /* 0x000000000e2072ca */ /* 0x000fe200000e0000 */
[----:B------:R-:W-:Y:S01]  /*10e00*/  VIADD R14, R150, 0x300 ;  /* 0x00000300960e7836 */ /* 0x000fe20000000000 */
[----:B------:R-:W-:Y:S01]  /*10e10*/  R2UR UR16, R72 ;  /* 0x00000000481072ca */ /* 0x000fe200000e0000 */
[----:B------:R-:W-:Y:S01]  /*10e20*/  IMAD.MOV.U32 R21, RZ, RZ, -0x7fffffe0 ;  /* 0x80000020ff157424 */ /* 0x000fe200078e00ff */
        /* <DEDUP_REMOVED lines=8> */
[----:B------:R-:W-:-:S04]  /*10eb0*/  R2UR UR8, R14 ;  /* 0x000000000e0872ca */ /* 0x000fc800000e0000 */
[----:B------:R-:W-:Y:S01]  /*10ec0*/  R2UR UR60, R72 ;  /* 0x00000000483c72ca */ /* 0x000fe200000e0000 */
[----:B------:R-:W-:-:S04]  /*10ed0*/  VIADD R72, R150, 0x342 ;  /* 0x0000034296487836 */ /* 0x000fc80000000000 */
[----:B------:R-:W-:Y:S01]  /*10ee0*/  IMAD.U32 R147, RZ, RZ, UR37 ;  /* 0x00000025ff937e24 */ /* 0x000fe2000f8e00ff */
[----:B------:R-:W-:Y:S01]  /*10ef0*/  R2UR UR37, R21 ;  /* 0x00000000152572ca */ /* 0x000fe200000e0000 */
[----:B------:R-:W-:Y:S02]  /*10f00*/  IMAD.MOV.U32 R21, RZ, RZ, -0x7fffffe0 ;  /* 0x80000020ff157424 */ /* 0x000fe400078e00ff */
[----:B------:R-:W-:Y:S01]  /*10f10*/  IMAD.U32 R14, RZ, RZ, UR8 ;  /* 0x00000008ff0e7e24 */ /* 0x000fe2000f8e00ff */
[----:B------:R-:W-:Y:S01]  /*10f20*/  R2UR UR8, R20 ;  /* 0x00000000140872ca */ /* 0x000fe200000e0000 */
[----:B------:R-:W-:-:S05]  /*10f30*/  VIADD R20, R150, 0x242 ;  /* 0x0000024296147836 */ /* 0x000fca0000000000 */
[----:B------:R-:W-:Y:S01]  /*10f40*/  R2UR UR36, R20 ;  /* 0x00000000142472ca */ /* 0x000fe200000e0000 */
[----:B------:R-:W-:Y:S02]  /*10f50*/  VIADD R20, R150, 0x282 ;  /* 0x0000028296147836 */ /* 0x000fe40000000000 */
[----:B------:R-:W-:Y:S01]  /*10f60*/  IMAD.U32 R149, RZ, RZ, UR37 ;  /* 0x00000025ff957e24 */ /* 0x000fe2000f8e00ff */
[----:B------:R-:W-:Y:S01]  /*10f70*/  R2UR UR37, R9 ;  /* 0x00000000092572ca */ /* 0x000fe200000e0000 */
[----:B------:R-:W-:Y:S02]  /*10f80*/  WARPGROUP.DEPBAR.LE gsb0, 0x0 ;  /* 0x00008000000079c5 */ /* 0x000fe40000010000 */
[----:B------:R-:W-:-:S06]  /*10f90*/  WARPGROUP.ARRIVE ;  /* 0x00000000000079c5 */ /* 0x000fcc0000000000 */
[----:B------:R-:W-:Y:S01]  /*10fa0*/  HGMMA.64x16x16.F32.BF16 R128, gdesc[UR52], RZ, !UPT, gsb0 ;  /* 0x00200000348079f0 */ /* 0x000fe2000c0018ff */
[----:B------:R-:W-:Y:S01]  /*10fb0*/  R2UR UR55, R78 ;  /* 0x000000004e3772ca */ /* 0x000fe200000e0000 */
[----:B------:R-:W-:Y:S01]  /*10fc0*/  IMAD.U32 R146, RZ, RZ, UR36 ;  /* 0x00000024ff927e24 */ /* 0x000fe2000f8e00ff */
[----:B------:R-:W-:Y:S02]  /*10fd0*/  R2UR UR54, R79 ;  /* 0x000000004f3672ca */ /* 0x000fe400000e0000 */
[----:B------:R-:W-:Y:S02]  /*10fe0*/  R2UR UR52, R2 ;  /* 0x00000000023472ca */ /* 0x000fe400000e0000 */
[----:B------:R-:W-:Y:S02]  /*10ff0*/  R2UR UR53, R3 ;  /* 0x00000000033572ca */ /* 0x000fe400000e0000 */
[----:B------:R-:W-:Y:S01]  /*11000*/  R2UR UR36, R20 ;  /* 0x00000000142472ca */ /* 0x000fe200000e0000 */
[----:B------:R-:W-:-:S12]  /*11010*/  VIADD R20, R150, 0x302 ;  /* 0x0000030296147836 */ /* 0x000fd80000000000 */
[----:B------:R-:W-:Y:S01]  /*11020*/  IMAD.U32 R148, RZ, RZ, UR36 ;  /* 0x00000024ff947e24 */ /* 0x000fe2000f8e00ff */
[----:B------:R-:W-:Y:S01]  /*11030*/  R2UR UR36, R8 ;  /* 0x00000000082472ca */ /* 0x000fe200000e0000 */
[----:B------:R-:W-:Y:S02]  /*11040*/  WARPGROUP.DEPBAR.LE gsb0, 0x0 ;  /* 0x00008000000079c5 */ /* 0x000fe40000010000 */
[----:B------:R-:W-:-:S06]  /*11050*/  WARPGROUP.ARRIVE ;  /* 0x00000000000079c5 */ /* 0x000fcc0000000000 */
[----:B------:R-:W-:Y:S01]  /*11060*/  HGMMA.64x16x16.F32.BF16 R120, gdesc[UR56], RZ, !UPT, gsb0 ;  /* 0x00200000387879f0 */ /* 0x000fe2000c0018ff */
[----:B------:R-:W-:Y:S02]  /*11070*/  R2UR UR59, R76 ;  /* 0x000000004c3b72ca */ /* 0x000fe400000e0000 */
[----:B------:R-:W-:Y:S02]  /*11080*/  R2UR UR58, R77 ;  /* 0x000000004d3a72ca */ /* 0x000fe400000e0000 */
[----:B------:R-:W-:Y:S02]  /*11090*/  R2UR UR56, R2 ;  /* 0x00000000023872ca */ /* 0x000fe400000e0000 */
[----:B------:R-:W-:Y:S01]  /*110a0*/  R2UR UR57, R3 ;  /* 0x00000000033972ca */ /* 0x000fe200000e0000 */
[----:B------:R-:W-:Y:S02]  /*110b0*/  WARPGROUP.DEPBAR.LE gsb0, 0x0 ;  /* 0x00008000000079c5 */ /* 0x000fe40000010000 */
[----:B------:R-:W-:-:S06]  /*110c0*/  WARPGROUP.ARRIVE ;  /* 0x00000000000079c5 */ /* 0x000fcc0000000000 */
[----:B------:R-:W-:Y:S01]  /*110d0*/  HGMMA.64x16x16.F32.BF16 R112, gdesc[UR4], RZ, !UPT, gsb0 ;  /* 0x00200000047079f0 */ /* 0x000fe2000c0018ff */
[----:B------:R-:W-:Y:S01]  /*110e0*/  R2UR UR7, R75 ;  /* 0x000000004b0772ca */ /* 0x000fe200000e0000 */
[----:B------:R-:W-:Y:S01]  /*110f0*/  IMAD.MOV.U32 R75, RZ, RZ, -0x7fffffe0 ;  /* 0x80000020ff4b7424 */ /* 0x000fe200078e00ff */
[----:B------:R-:W-:Y:S01]  /*11100*/  R2UR UR6, R74 ;  /* 0x000000004a0672ca */ /* 0x000fe200000e0000 */
[----:B------:R-:W-:Y:S01]  /*11110*/  VIADD R74, R150, 0x382 ;  /* 0x00000382964a7836 */ /* 0x000fe20000000000 */
[----:B------:R-:W-:Y:S02]  /*11120*/  R2UR UR4, R2 ;  /* 0x00000000020472ca */ /* 0x000fe400000e0000 */
[----:B------:R-:W-:Y:S01]  /*11130*/  R2UR UR5, R3 ;  /* 0x00000000030572ca */ /* 0x000fe200000e0000 */
[----:B------:R-:W-:Y:S02]  /*11140*/  WARPGROUP.DEPBAR.LE gsb0, 0x0 ;  /* 0x00008000000079c5 */ /* 0x000fe40000010000 */
[----:B------:R-:W-:-:S06]  /*11150*/  WARPGROUP.ARRIVE ;  /* 0x00000000000079c5 */ /* 0x000fcc0000000000 */
[----:B------:R-:W-:Y:S01]  /*11160*/  HGMMA.64x16x16.F32.BF16 R104, gdesc[UR52], RZ, !UPT, gsb0 ;  /* 0x00200000346879f0 */ /* 0x000fe2000c0018ff */
[----:B------:R-:W-:Y:S01]  /*11170*/  UMOV UR54, UR12 ;  /* 0x0000000c00367c82 */ /* 0x000fe20008000000 */
[----:B------:R-:W-:Y:S01]  /*11180*/  UMOV UR55, UR13 ;  /* 0x0000000d00377c82 */ /* 0x000fe20008000000 */
[----:B------:R-:W-:Y:S01]  /*11190*/  R2UR UR12, R20 ;  /* 0x00000000140c72ca */ /* 0x000fe200000e0000 */
[----:B------:R-:W-:Y:S01]  /*111a0*/  UMOV UR52, UR16 ;  /* 0x0000001000347c82 */ /* 0x000fe20008000000 */
[----:B------:R-:W-:Y:S01]  /*111b0*/  R2UR UR13, R21 ;  /* 0x00000000150d72ca */ /* 0x000fe200000e0000 */
[----:B------:R-:W-:Y:S01]  /*111c0*/  UMOV UR53, UR17 ;  /* 0x0000001100357c82 */ /* 0x000fe20008000000 */
[C---:B------:R-:W-:Y:S02]  /*111d0*/  R2UR UR16, R8.reuse ;  /* 0x00000000081072ca */ /* 0x040fe400000e0000 */
[----:B------:R-:W-:Y:S02]  /*111e0*/  R2UR UR17, R9 ;  /* 0x00000000091172ca */ /* 0x000fe400000e0000 */
[----:B------:R-:W-:Y:S01]  /*111f0*/  MOV R27, UR55 ;  /* 0x00000037001b7c02 */ /* 0x000fe20008000f00 */
[----:B------:R-:W-:Y:S01]  /*11200*/  UMOV UR55, UR25 ;  /* 0x0000001900377c82 */ /* 0x000fe20008000000 */
[----:B------:R-:W-:Y:S01]  /*11210*/  MOV R26, UR54 ;  /* 0x00000036001a7c02 */ /* 0x000fe20008000f00 */
[----:B------:R-:W-:Y:S01]  /*11220*/  UMOV UR54, UR24 ;  /* 0x0000001800367c82 */ /* 0x000fe20008000000 */
[----:B------:R-:W-:Y:S01]  /*11230*/  R2UR UR24, R8 ;  /* 0x00000000081872ca */ /* 0x000fe200000e0000 */
[----:B------:R-:W-:Y:S01]  /*11240*/  IMAD.U32 R20, RZ, RZ, UR12 ;  /* 0x0000000cff147e24 */ /* 0x000fe2000f8e00ff */
[----:B------:R-:W-:Y:S01]  /*11250*/  R2UR UR12, R2 ;  /* 0x00000000020c72ca */ /* 0x000fe200000e0000 */
[----:B------:R-:W-:Y:S01]  /*11260*/  IMAD.U32 R21, RZ, RZ, UR13 ;  /* 0x0000000dff157e24 */ /* 0x000fe2000f8e00ff */
[----:B------:R-:W-:-:S02]  /*11270*/  R2UR UR13, R3 ;  /* 0x00000000030d72ca */ /* 0x000fc400000e0000 */
[----:B------:R-:W-:Y:S01]  /*11280*/  R2UR UR25, R9 ;  /* 0x00000000091972ca */ /* 0x000fe200000e0000 */
[----:B------:R-:W-:Y:S02]  /*11290*/  WARPGROUP.DEPBAR.LE gsb0, 0x0 ;  /* 0x00008000000079c5 */ /* 0x000fe40000010000 */
[----:B------:R-:W-:-:S06]  /*112a0*/  WARPGROUP.ARRIVE ;  /* 0x00000000000079c5 */ /* 0x000fcc0000000000 */
[----:B------:R-:W-:Y:S01]  /*112b0*/  HGMMA.64x16x16.F32.BF16 R96, gdesc[UR56], RZ, !UPT, gsb0 ;  /* 0x00200000386079f0 */ /* 0x000fe2000c0018ff */
[----:B------:R-:W-:Y:S01]  /*112c0*/  UMOV UR58, UR8 ;  /* 0x00000008003a7c82 */ /* 0x000fe20008000000 */
[----:B------:R-:W-:Y:S01]  /*112d0*/  UMOV UR59, UR9 ;  /* 0x00000009003b7c82 */ /* 0x000fe20008000000 */
[----:B------:R-:W-:Y:S02]  /*112e0*/  R2UR UR8, R2 ;  /* 0x00000000020872ca */ /* 0x000fe400000e0000 */
[----:B------:R-:W-:Y:S02]  /*112f0*/  R2UR UR9, R3 ;  /* 0x00000000030972ca */ /* 0x000fe400000e0000 */
[----:B------:R-:W-:Y:S01]  /*11300*/  R2UR UR56, R72 ;  /* 0x00000000483872ca */ /* 0x000fe200000e0000 */
[----:B------:R-:W-:Y:S01]  /*11310*/  VIADD R72, R150, 0x3c2 ;  /* 0x000003c296487836 */ /* 0x000fe20000000000 */
[----:B------:R-:W-:Y:S01]  /*11320*/  R2UR UR57, R73 ;  /* 0x00000000493972ca */ /* 0x000fe200000e0000 */
[----:B------:R-:W-:Y:S01]  /*11330*/  IMAD.MOV.U32 R73, RZ, RZ, -0x7fffffe0 ;  /* 0x80000020ff497424 */ /* 0x000fe200078e00ff */
[----:B------:R-:W-:-:S02]  /*11340*/  WARPGROUP.DEPBAR.LE gsb0, 0x0 ;  /* 0x00008000000079c5 */ /* 0x000fc40000010000 */
[----:B------:R-:W-:-:S06]  /*11350*/  WARPGROUP.ARRIVE ;  /* 0x00000000000079c5 */ /* 0x000fcc0000000000 */
[----:B------:R-:W-:Y:S01]  /*11360*/  HGMMA.64x16x16.F32.BF16 R88, gdesc[UR4], RZ, !UPT, gsb0 ;  /* 0x00200000045879f0 */ /* 0x000fe2000c0018ff */
[----:B------:R-:W-:Y:S01]  /*11370*/  R2UR UR6, R74 ;  /* 0x000000004a0672ca */ /* 0x000fe200000e0000 */
[----:B------:R-:W-:Y:S01]  /*11380*/  UMOV UR4, UR20 ;  /* 0x0000001400047c82 */ /* 0x000fe20008000000 */
[----:B------:R-:W-:Y:S01]  /*11390*/  R2UR UR7, R75 ;  /* 0x000000004b0772ca */ /* 0x000fe200000e0000 */
[----:B------:R-:W-:Y:S01]  /*113a0*/  UMOV UR5, UR21 ;  /* 0x0000001500057c82 */ /* 0x000fe20008000000 */
[----:B------:R-:W-:Y:S02]  /*113b0*/  R2UR UR20, R8 ;  /* 0x00000000081472ca */ /* 0x000fe400000e0000 */
[----:B------:R-:W-:-:S07]  /*113c0*/  R2UR UR21, R9 ;  /* 0x00000000091572ca */ /* 0x000fce00000e0000 */
[----:B------:R-:W-:Y:S01]  /*113d0*/  MOV R22, UR6 ;  /* 0x0000000600167c02 */ /* 0x000fe20008000f00 */
[----:B------:R-:W-:Y:S01]  /*113e0*/  UMOV UR6, UR32 ;  /* 0x0000002000067c82 */ /* 0x000fe20008000000 */
[----:B------:R-:W-:Y:S01]  /*113f0*/  MOV R23, UR7 ;  /* 0x0000000700177c02 */ /* 0x000fe20008000f00 */
[----:B------:R-:W-:Y:S01]  /*11400*/  UMOV UR7, UR33 ;  /* 0x0000002100077c82 */ /* 0x000fe20008000000 */
[----:B------:R-:W-:Y:S02]  /*11410*/  R2UR UR32, R8 ;  /* 0x00000000082072ca */ /* 0x000fe400000e0000 */
[----:B------:R-:W-:Y:S01]  /*11420*/  R2UR UR33, R9 ;  /* 0x00000000092172ca */ /* 0x000fe200000e0000 */
[----:B------:R-:W-:Y:S02]  /*11430*/  WARPGROUP.DEPBAR.LE gsb0, 0x0 ;  /* 0x00008000000079c5 */ /* 0x000fe40000010000 */
[----:B------:R-:W-:-:S06]  /*11440*/  WARPGROUP.ARRIVE ;  /* 0x00000000000079c5 */ /* 0x000fcc0000000000 */
[----:B------:R-:W-:Y:S01]  /*11450*/  HGMMA.64x16x16.F32.BF16 R80, gdesc[UR8], RZ, !UPT, gsb0 ;  /* 0x00200000085079f0 */ /* 0x000fe2000c0018ff */
[----:B------:R-:W-:Y:S02]  /*11460*/  R2UR UR10, R72 ;  /* 0x00000000480a72ca */ /* 0x000fe400000e0000 */
[----:B------:R-:W-:Y:S02]  /*11470*/  R2UR UR11, R73 ;  /* 0x00000000490b72ca */ /* 0x000fe400000e0000 */
        /* <DEDUP_REMOVED lines=11> */
[----:B------:R-:W-:Y:S01]  /*11530*/  R2UR UR14, R152 ;  /* 0x00000000980e72ca */ /* 0x000fe200000e0000 */
[----:B------:R-:W-:Y:S01]  /*11540*/  VIADD R152, R150, 0x442 ;  /* 0x0000044296987836 */ /* 0x000fe20000000000 */
[----:B------:R-:W-:Y:S01]  /*11550*/  R2UR UR15, R153 ;  /* 0x00000000990f72ca */ /* 0x000fe200000e0000 */
[----:B------:R-:W-:Y:S01]  /*11560*/  IMAD.MOV.U32 R153, RZ, RZ, -0x7fffffe0 ;  /* 0x80000020ff997424 */ /* 0x000fe200078e00ff */
[----:B------:R-:W-:Y:S02]  /*11570*/  WARPGROUP.DEPBAR.LE gsb0, 0x0 ;  /* 0x00008000000079c5 */ /* 0x000fe40000010000 */
[----:B------:R-:W-:-:S06]  /*11580*/  WARPGROUP.ARRIVE ;  /* 0x00000000000079c5 */ /* 0x000fcc0000000000 */
[----:B------:R-:W-:Y:S01]  /*11590*/  HGMMA.64x16x16.F32.BF16 R136, gdesc[UR16], R136, gsb0 ;  /* 0x00200000108879f0 */ /* 0x000fe20008001888 */
        /* <DEDUP_REMOVED lines=8> */
[----:B------:R-:W-:Y:S01]  /*11620*/  IMAD.MOV.U32 R152, RZ, RZ, R0 ;  /* 0x000000ffff987224 */ /* 0x000fe200078e0000 */
        /* <DEDUP_REMOVED lines=31> */
[----:B------:R-:W-:Y:S01]  /*11820*/  UMOV UR46, UR52 ;  /* 0x00000034002e7c82 */ /* 0x000fe20008000000 */
[----:B------:R-:W-:Y:S01]  /*11830*/  UMOV UR47, UR53 ;  /* 0x00000035002f7c82 */ /* 0x000fe20008000000 */
[----:B------:R-:W-:Y:S02]  /*11840*/  R2UR UR52, R12 ;  /* 0x000000000c3472ca */ /* 0x000fe400000e0000 */
[----:B------:R-:W-:Y:S01]  /*11850*/  R2UR UR53, R13 ;  /* 0x000000000d3572ca */ /* 0x000fe200000e0000 */
[----:B------:R-:W-:Y:S02]  /*11860*/  WARPGROUP.DEPBAR.LE gsb0, 0x0 ;  /* 0x00008000000079c5 */ /* 0x000fe40000010000 */
[----:B------:R-:W-:-:S06]  /*11870*/  WARPGROUP.ARRIVE ;  /* 0x00000000000079c5 */ /* 0x000fcc0000000000 */
[----:B------:R-:W-:Y:S01]  /*11880*/  HGMMA.64x16x16.F32.BF16 R72, gdesc[UR48], R72, gsb0 ;  /* 0x00200000304879f0 */ /* 0x000fe20008001848 */
[----:B------:R-:W-:Y:S02]  /*11890*/  R2UR UR4, R12 ;  /* 0x000000000c0472ca */ /* 0x000fe400000e0000 */
[----:B------:R-:W-:Y:S02]  /*118a0*/  R2UR UR5, R13 ;  /* 0x000000000d0572ca */ /* 0x000fe400000e0000 */
[----:B------:R-:W-:Y:S01]  /*118b0*/  R2UR UR50, R14 ;  /* 0x000000000e3272ca */ /* 0x000fe200000e0000 */
[----:B------:R-:W-:Y:S01]  /*118c0*/  VIADD R14, R150, 0x4c0 ;  /* 0x000004c0960e7836 */ /* 0x000fe20000000000 */
[----:B------:R-:W-:Y:S01]  /*118d0*/  R2UR UR51, R15 ;  /* 0x000000000f3372ca */ /* 0x000fe200000e0000 */
[----:B------:R-:W-:Y:S01]  /*118e0*/  IMAD.MOV.U32 R15, RZ, RZ, -0x7fffffe0 ;  /* 0x80000020ff0f7424 */ /* 0x000fe200078e00ff */
[----:B------:R-:W-:Y:S02]  /*118f0*/  R2UR UR48, R12 ;  /* 0x000000000c3072ca */ /* 0x000fe400000e0000 */
[----:B------:R-:W-:-:S02]  /*11900*/  R2UR UR49, R13 ;  /* 0x000000000d3172ca */ /* 0x000fc400000e0000 */
[----:B------:R-:W-:Y:S02]  /*11910*/  R2UR UR44, R12 ;  /* 0x000000000c2c72ca */ /* 0x000fe400000e0000 */
[----:B------:R-:W-:Y:S02]  /*11920*/  R2UR UR45, R13 ;  /* 0x000000000d2d72ca */ /* 0x000fe400000e0000 */
[----:B------:R-:W-:Y:S01]  /*11930*/  R2UR UR26, R14 ;  /* 0x000000000e1a72ca */ /* 0x000fe200000e0000 */
[----:B------:R-:W-:Y:S01]  /*11940*/  VIADD R14, R150, 0x500 ;  /* 0x00000500960e7836 */ /* 0x000fe20000000000 */
[----:B------:R-:W-:Y:S01]  /*11950*/  R2UR UR27, R15 ;  /* 0x000000000f1b72ca */ /* 0x000fe200000e0000 */
[----:B------:R-:W-:-:S03]  /*11960*/  IMAD.MOV.U32 R15, RZ, RZ, -0x7fffffe0 ;  /* 0x80000020ff0f7424 */ /* 0x000fc600078e00ff */
[----:B------:R-:W-:Y:S01]  /*11970*/  R2UR UR30, R14 ;  /* 0x000000000e1e72ca */ /* 0x000fe200000e0000 */
[----:B------:R-:W-:Y:S01]  /*11980*/  VIADD R14, R150, 0x540 ;  /* 0x00000540960e7836 */ /* 0x000fe20000000000 */
[----:B------:R-:W-:Y:S01]  /*11990*/  R2UR UR31, R15 ;  /* 0x000000000f1f72ca */ /* 0x000fe200000e0000 */
[----:B------:R-:W-:-:S03]  /*119a0*/  IMAD.MOV.U32 R15, RZ, RZ, -0x7fffffe0 ;  /* 0x80000020ff0f7424 */ /* 0x000fc600078e00ff */
[----:B------:R-:W-:Y:S01]  /*119b0*/  R2UR UR34, R14 ;  /* 0x000000000e2272ca */ /* 0x000fe200000e0000 */
[----:B------:R-:W-:Y:S01]  /*119c0*/  VIADD R14, R150, 0x580 ;  /* 0x00000580960e7836 */ /* 0x000fe20000000000 */
[----:B------:R-:W-:Y:S01]  /*119d0*/  R2UR UR35, R15 ;  /* 0x000000000f2372ca */ /* 0x000fe200000e0000 */
[----:B------:R-:W-:Y:S01]  /*119e0*/  IMAD.MOV.U32 R15, RZ, RZ, -0x7fffffe0 ;  /* 0x80000020ff0f7424 */ /* 0x000fe200078e00ff */
[----:B------:R-:W-:Y:S02]  /*119f0*/  R2UR UR36, R10 ;  /* 0x000000000a2472ca */ /* 0x000fe400000e0000 */
[----:B------:R-:W-:Y:S01]  /*11a00*/  R2UR UR38, R14 ;  /* 0x000000000e2672ca */ /* 0x000fe200000e0000 */
[----:B------:R-:W-:Y:S01]  /*11a10*/  IMAD.MOV.U32 R14, RZ, RZ, R152 ;  /* 0x000000ffff0e7224 */ /* 0x000fe200078e0098 */
[----:B------:R-:W-:Y:S02]  /*11a20*/  R2UR UR39, R15 ;  /* 0x000000000f2772ca */ /* 0x000fe400000e0000 */
[----:B------:R-:W-:-:S02]  /*11a30*/  R2UR UR37, R11 ;  /* 0x000000000b2572ca */ /* 0x000fc400000e0000 */
[----:B------:R-:W-:Y:S02]  /*11a40*/  R2UR UR32, R10 ;  /* 0x000000000a2072ca */ /* 0x000fe400000e0000 */
[----:B------:R-:W-:Y:S02]  /*11a50*/  MOV R153, UR34 ;  /* 0x0000002200997c02 */ /* 0x000fe40008000f00 */
[----:B------:R-:W-:Y:S02]  /*11a60*/  MOV R154, UR35 ;  /* 0x00000023009a7c02 */ /* 0x000fe40008000f00 */
[----:B------:R-:W-:Y:S02]  /*11a70*/  R2UR UR34, R148 ;  /* 0x00000000942272ca */ /* 0x000fe400000e0000 */
[----:B------:R-:W-:Y:S02]  /*11a80*/  MOV R151, UR38 ;  /* 0x0000002600977c02 */ /* 0x000fe40008000f00 */
[----:B------:R-:W-:Y:S01]  /*11a90*/  MOV R152, UR39 ;  /* 0x0000002700987c02 */ /* 0x000fe20008000f00 */
[----:B------:R-:W-:-:S02]  /*11aa0*/  WARPGROUP.DEPBAR.LE gsb0, 0x0 ;  /* 0x00008000000079c5 */ /* 0x000fc40000010000 */
[----:B------:R-:W-:Y:S01]  /*11ab0*/  WARPGROUP.ARRIVE ;  /* 0x00000000000079c5 */ /* 0x000fe20000000000 */
[----:B------:R-:W-:Y:S02]  /*11ac0*/  R2UR UR38, R146 ;  /* 0x00000000922672ca */ /* 0x000fe400000e0000 */
[----:B------:R-:W-:Y:S02]  /*11ad0*/  R2UR UR39, R147 ;  /* 0x00000000932772ca */ /* 0x000fe400000e0000 */
[----:B------:R-:W-:Y:S01]  /*11ae0*/  R2UR UR35, R149 ;  /* 0x00000000952372ca */ /* 0x000fe200000e0000 */
[----:B------:R-:W-:Y:S01]  /*11af0*/  HGMMA.64x16x16.F32.BF16 R136, gdesc[UR20], R136, gsb0 ;  /* 0x00200000148879f0 */ /* 0x000fe20008001888 */
[----:B------:R-:W-:Y:S01]  /*11b00*/  UMOV UR22, UR56 ;  /* 0x0000003800167c82 */ /* 0x000fe20008000000 */
[----:B------:R-:W-:Y:S01]  /*11b10*/  UMOV UR23, UR57 ;  /* 0x0000003900177c82 */ /* 0x000fe20008000000 */
[----:B------:R-:W-:Y:S02]  /*11b20*/  R2UR UR33, R11 ;  /* 0x000000000b2172ca */ /* 0x000fe400000e0000 */
[----:B------:R-:W-:-:S02]  /*11b30*/  R2UR UR28, R10 ;  /* 0x000000000a1c72ca */ /* 0x000fc400000e0000 */
[----:B------:R-:W-:Y:S02]  /*11b40*/  R2UR UR29, R11 ;  /* 0x000000000b1d72ca */ /* 0x000fe400000e0000 */
[----:B------:R-:W-:Y:S01]  /*11b50*/  MOV R19, UR31 ;  /* 0x0000001f00137c02 */ /* 0x000fe20008000f00 */
[----:B------:R-:W-:Y:S01]  /*11b60*/  UMOV UR31, UR61 ;  /* 0x0000003d001f7c82 */ /* 0x000fe20008000000 */
[----:B------:R-:W-:Y:S01]  /*11b70*/  MOV R155, UR30 ;  /* 0x0000001e009b7c02 */ /* 0x000fe20008000f00 */
[----:B------:R-:W-:Y:S01]  /*11b80*/  UMOV UR30, UR60 ;  /* 0x0000003c001e7c82 */ /* 0x000fe20008000000 */
[----:B------:R-:W-:Y:S02]  /*11b90*/  MOV R18, UR27 ;  /* 0x0000001b00127c02 */ /* 0x000fe40008000f00 */
[----:B------:R-:W-:Y:S01]  /*11ba0*/  MOV R17, UR26 ;  /* 0x0000001a00117c02 */ /* 0x000fe20008000f00 */
[----:B------:R-:W-:Y:S02]  /*11bb0*/  WARPGROUP.DEPBAR.LE gsb0, 0x0 ;  /* 0x00008000000079c5 */ /* 0x000fe40000010000 */
[----:B------:R-:W-:Y:S01]  /*11bc0*/  WARPGROUP.ARRIVE ;  /* 0x00000000000079c5 */ /* 0x000fe20000000000 */
[----:B------:R-:W-:-:S02]  /*11bd0*/  R2UR UR56, R12 ;  /* 0x000000000c3872ca */ /* 0x000fc400000e0000 */
[----:B------:R-:W-:Y:S02]  /*11be0*/  R2UR UR57, R13 ;  /* 0x000000000d3972ca */ /* 0x000fe400000e0000 */
[----:B------:R-:W-:Y:S01]  /*11bf0*/  R2UR UR26, R20 ;  /* 0x00000000141a72ca */ /* 0x000fe200000e0000 */
[----:B------:R-:W-:Y:S01]  /*11c00*/  HGMMA.64x16x16.F32.BF16 R128, gdesc[UR52], R128, gsb0 ;  /* 0x00200000348079f0 */ /* 0x000fe20008001880 */
[----:B------:R-:W-:Y:S02]  /*11c10*/  R2UR UR27, R21 ;  /* 0x00000000151b72ca */ /* 0x000fe400000e0000 */
[C---:B------:R-:W-:Y:S02]  /*11c20*/  R2UR UR24, R10.reuse ;  /* 0x000000000a1872ca */ /* 0x040fe400000e0000 */
[----:B------:R-:W-:Y:S02]  /*11c30*/  R2UR UR25, R11 ;  /* 0x000000000b1972ca */ /* 0x000fe400000e0000 */
[----:B------:R-:W-:-:S02]  /*11c40*/  R2UR UR20, R10 ;  /* 0x000000000a1472ca */ /* 0x000fc400000e0000 */
[C---:B------:R-:W-:Y:S02]  /*11c50*/  R2UR UR21, R11.reuse ;  /* 0x000000000b1572ca */ /* 0x040fe400000e0000 */
[C---:B------:R-:W-:Y:S02]  /*11c60*/  R2UR UR12, R10.reuse ;  /* 0x000000000a0c72ca */ /* 0x040fe400000e0000 */
[C---:B------:R-:W-:Y:S02]  /*11c70*/  R2UR UR13, R11.reuse ;  /* 0x000000000b0d72ca */ /* 0x040fe400000e0000 */
[----:B------:R-:W-:Y:S02]  /*11c80*/  R2UR UR16, R10 ;  /* 0x000000000a1072ca */ /* 0x000fe400000e0000 */
[----:B------:R-:W-:Y:S01]  /*11c90*/  R2UR UR17, R11 ;  /* 0x000000000b1172ca */ /* 0x000fe200000e0000 */
[----:B------:R-:W-:Y:S01]  /*11ca0*/  IMAD.MOV.U32 R15, RZ, RZ, -0x7fffffe0 ;  /* 0x80000020ff0f7424 */ /* 0x000fe200078e00ff */
[----:B------:R-:W-:-:S02]  /*11cb0*/  R2UR UR61, R14 ;  /* 0x000000000e3d72ca */ /* 0x000fc400000e0000 */
[----:B------:R-:W-:Y:S01]  /*11cc0*/  R2UR UR60, R28 ;  /* 0x000000001c3c72ca */ /* 0x000fe200000e0000 */
[----:B------:R-:W-:Y:S02]  /*11cd0*/  WARPGROUP.DEPBAR.LE gsb0, 0x0 ;  /* 0x00008000000079c5 */ /* 0x000fe40000010000 */
[----:B------:R-:W-:Y:S01]  /*11ce0*/  WARPGROUP.ARRIVE ;  /* 0x00000000000079c5 */ /* 0x000fe20000000000 */
[----:B------:R-:W-:Y:S02]  /*11cf0*/  R2UR UR55, R27 ;  /* 0x000000001b3772ca */ /* 0x000fe400000e0000 */
[----:B------:R-:W-:Y:S02]  /*11d00*/  R2UR UR54, R26 ;  /* 0x000000001a3672ca */ /* 0x000fe400000e0000 */
[----:B------:R-:W-:Y:S01]  /*11d10*/  R2UR UR52, R12 ;  /* 0x000000000c3472ca */ /* 0x000fe200000e0000 */
[----:B------:R-:W-:Y:S01]  /*11d20*/  HGMMA.64x16x16.F32.BF16 R120, gdesc[UR40], R120, gsb0 ;  /* 0x00200000287879f0 */ /* 0x000fe20008001878 */
[----:B------:R-:W-:Y:S01]  /*11d30*/  R2UR UR53, R13 ;  /* 0x000000000d3572ca */ /* 0x000fe200000e0000 */
[----:B------:R-:W-:Y:S01]  /*11d40*/  VIADD R14, R150, 0x5c0 ;  /* 0x000005c0960e7836 */ /* 0x000fe20000000000 */
[----:B------:R0:W5:Y:S01]  /*11d50*/  LDL.LU R28, [R1+0x11c] ;  /* 0x00011c00011c7983 */ /* 0x0001620000300800 */
[----:B------:R-:W-:-:S02]  /*11d60*/  WARPGROUP.DEPBAR.LE gsb0, 0x0 ;  /* 0x00008000000079c5 */ /* 0x000fc40000010000 */
[----:B------:R-:W-:Y:S01]  /*11d70*/  WARPGROUP.ARRIVE ;  /* 0x00000000000079c5 */ /* 0x000fe20000000000 */
[----:B------:R-:W-:Y:S01]  /*11d80*/  R2UR UR42, R14 ;  /* 0x000000000e2a72ca */ /* 0x000fe200000e0000 */
[----:B------:R0:W5:Y:S04]  /*11d90*/  LDL.LU R27, [R1+0x118] ;  /* 0x00011800011b7983 */ /* 0x0001680000300800 */
[----:B------:R-:W-:Y:S01]  /*11da0*/  HGMMA.64x16x16.F32.BF16 R112, gdesc[UR8], R112, gsb0 ;  /* 0x00200000087079f0 */ /* 0x000fe20008001870 */
[----:B------:R-:W-:Y:S02]  /*11db0*/  R2UR UR43, R15 ;  /* 0x000000000f2b72ca */ /* 0x000fe400000e0000 */
[----:B------:R-:W-:Y:S02]  /*11dc0*/  R2UR UR40, R6 ;  /* 0x00000000062872ca */ /* 0x000fe400000e0000 */
[----:B------:R-:W-:Y:S01]  /*11dd0*/  R2UR UR41, R7 ;  /* 0x00000000072972ca */ /* 0x000fe200000e0000 */
[----:B------:R-:W-:Y:S01]  /*11de0*/  VIADD R14, R150, 0x600 ;  /* 0x00000600960e7836 */ /* 0x000fe20000000000 */
[----:B------:R0:W5:Y:S01]  /*11df0*/  LDL.LU R26, [R1+0x114] ;  /* 0x00011400011a7983 */ /* 0x0001620000300800 */
[----:B------:R-:W-:Y:S01]  /*11e00*/  R2UR UR11, R25 ;  /* 0x00000000190b72ca */ /* 0x000fe200000e0000 */
[----:B------:R-:W-:-:S02]  /*11e10*/  WARPGROUP.DEPBAR.LE gsb0, 0x0 ;  /* 0x00008000000079c5 */ /* 0x000fc40000010000 */
[----:B------:R-:W-:Y:S01]  /*11e20*/  WARPGROUP.ARRIVE ;  /* 0x00000000000079c5 */ /* 0x000fe20000000000 */
[----:B------:R-:W-:Y:S02]  /*11e30*/  R2UR UR10, R24 ;  /* 0x00000000180a72ca */ /* 0x000fe400000e0000 */
[----:B------:R-:W-:Y:S02]  /*11e40*/  R2UR UR8, R10 ;  /* 0x000000000a0872ca */ /* 0x000fe400000e0000 */
[----:B------:R-:W-:Y:S01]  /*11e50*/  R2UR UR9, R11 ;  /* 0x000000000b0972ca */ /* 0x000fe200000e0000 */
[----:B------:R-:W-:Y:S01]  /*11e60*/  HGMMA.64x16x16.F32.BF16 R104, gdesc[UR4], R104, gsb0 ;  /* 0x00200000046879f0 */ /* 0x000fe20008001868 */
[----:B------:R-:W-:Y:S01]  /*11e70*/  IMAD.MOV.U32 R15, RZ, RZ, -0x7fffffe0 ;  /* 0x80000020ff0f7424 */ /* 0x000fe200078e00ff */
[----:B------:R0:W5:Y:S01]  /*11e80*/  LDL.LU R25, [R1+0x110] ;  /* 0x0001100001197983 */ /* 0x0001620000300800 */
[----:B------:R-:W-:Y:S02]  /*11e90*/  R2UR UR7, R23 ;  /* 0x00000000170772ca */ /* 0x000fe400000e0000 */
[----:B------:R-:W-:Y:S01]  /*11ea0*/  R2UR UR6, R22 ;  /* 0x00000000160672ca */ /* 0x000fe200000e0000 */
[----:B------:R0:W5:Y:S01]  /*11eb0*/  LDL.LU R24, [R1+0x10c] ;  /* 0x00010c0001187983 */ /* 0x0001620000300800 */
[----:B------:R-:W-:-:S02]  /*11ec0*/  R2UR UR4, R10 ;  /* 0x000000000a0472ca */ /* 0x000fc400000e0000 */
[----:B------:R-:W-:Y:S01]  /*11ed0*/  R2UR UR5, R11 ;  /* 0x000000000b0572ca */ /* 0x000fe200000e0000 */
[----:B------:R0:W5:Y:S04]  /*11ee0*/  LDL.LU R23, [R1+0x108] ;  /* 0x0001080001177983 */ /* 0x0001680000300800 */
[----:B------:R0:W5:Y:S01]  /*11ef0*/  LDL.LU R22, [R1+0x104] ;  /* 0x0001040001167983 */ /* 0x0001620000300800 */
        /* <DEDUP_REMOVED lines=40> */
[----:B------:R-:W-:Y:S02]  /*12180*/  R2UR UR22, R0 ;  /* 0x00000000001672ca */ /* 0x000fe400000e0000 */
[----:B------:R-:W-:Y:S02]  /*12190*/  R2UR UR20, R6 ;  /* 0x00000000061472ca */ /* 0x000fe400000e0000 */
[----:B------:R-:W-:Y:S01]  /*121a0*/  R2UR UR21, R7 ;  /* 0x00000000071572ca */ /* 0x000fe200000e0000 */
[----:B------:R-:W-:Y:S02]  /*121b0*/  WARPGROUP.DEPBAR.LE gsb0, 0x0 ;  /* 0x00008000000079c5 */ /* 0x000fe40000010000 */
[----:B------:R-:W-:-:S10]  /*121c0*/  WARPGROUP.ARRIVE ;  /* 0x00000000000079c5 */ /* 0x000fd40000000000 */
        /* <DEDUP_REMOVED lines=9> */
[----:B------:R-:W-:Y:S01]  /*12260*/  R2UR UR30, R155 ;  /* 0x000000009b1e72ca */ /* 0x000fe200000e0000 */
[----:B------:R0:W5:Y:S01]  /*12270*/  LDL.LU R19, [R1+0x100] ;  /* 0x0001000001137983 */ /* 0x0001620000300800 */
[----:B------:R-:W-:Y:S02]  /*12280*/  R2UR UR28, R6 ;  /* 0x00000000061c72ca */ /* 0x000fe400000e0000 */
[----:B------:R-:W-:Y:S01]  /*12290*/  R2UR UR29, R7 ;  /* 0x00000000071d72ca */ /* 0x000fe200000e0000 */
[----:B------:R0:W5:Y:S01]  /*122a0*/  LDL.LU R18, [R1+0xfc] ;  /* 0x0000fc0001127983 */ /* 0x0001620000300800 */
[----:B------:R-:W-:Y:S02]  /*122b0*/  R2UR UR35, R154 ;  /* 0x000000009a2372ca */ /* 0x000fe400000e0000 */
[----:B------:R-:W-:Y:S01]  /*122c0*/  R2UR UR34, R153 ;  /* 0x00000000992272ca */ /* 0x000fe200000e0000 */
[----:B------:R0:W5:Y:S01]  /*122d0*/  LDL.LU R17, [R1+0xf8] ;  /* 0x0000f80001117983 */ /* 0x0001620000300800 */
[----:B------:R-:W-:-:S02]  /*122e0*/  R2UR UR32, R6 ;  /* 0x00000000062072ca */ /* 0x000fc400000e0000 */
[----:B------:R-:W-:Y:S01]  /*122f0*/  R2UR UR33, R7 ;  /* 0x00000000072172ca */ /* 0x000fe200000e0000 */
[----:B------:R0:W5:Y:S01]  /*12300*/  LDL.LU R16, [R1+0xf4] ;  /* 0x0000f40001107983 */ /* 0x0001620000300800 */
[----:B------:R-:W-:Y:S02]  /*12310*/  R2UR UR39, R152 ;  /* 0x00000000982772ca */ /* 0x000fe400000e0000 */
[----:B------:R-:W-:Y:S01]  /*12320*/  R2UR UR38, R151 ;  /* 0x00000000972672ca */ /* 0x000fe200000e0000 */
[----:B------:R0:W5:Y:S01]  /*12330*/  LDL.LU R0, [R1+0xf0] ;  /* 0x0000f00001007983 */ /* 0x0001620000300800 */
        /* <DEDUP_REMOVED lines=8> */
[----:B------:R-:W-:Y:S02]  /*123c0*/  WARPGROUP.DEPBAR.LE gsb0, 0x0 ;  /* 0x00008000000079c5 */ /* 0x000fe40000010000 */
[----:B------:R-:W-:-:S10]  /*123d0*/  WARPGROUP.ARRIVE ;  /* 0x00000000000079c5 */ /* 0x000fd40000000000 */
        /* <DEDUP_REMOVED lines=109> */
[----:B------:R-:W-:Y:S03]  /*12ab0*/  HGMMA.64x16x16.F32.BF16 R72, gdesc[UR32], R72, gsb0 ;  /* 0x00200000204879f0 */ /* 0x000fe60008001848 */
[----:B------:R-:W-:Y:S02]  /*12ac0*/  WARPGROUP.DEPBAR.LE gsb0, 0x0 ;  /* 0x00008000000079c5 */ /* 0x000fe40000010000 */
[----:B0-----:R-:W-:Y:S05]  /*12ad0*/  @P2 BRA `(.L_x_9870) ;  /* 0x00000000002c2947 */ /* 0x001fea0003800000 */
[----:B------:R-:W-:Y:S05]  /*12ae0*/  @!P0 BRA `(.L_x_9871) ;  /* 0x0000000000048947 */ /* 0x000fea0003800000 */
[----:B------:R-:W-:Y:S01]  /*12af0*/  BPT.TRAP 0x1 ;  /* 0x000000040000795c */ /* 0x000fe20000300000 */
.L_x_9871:
[----:B------:R-:W2:Y:S01]  /*12b00*/  LDL.LU R14, [R1] ;  /* 0x00000000010e7983 */ /* 0x000ea20000300800 */
[----:B-----5:R-:W-:Y:S01]  /*12b10*/  IMAD R15, R0, 0x8, R16 ;  /* 0x00000008000f7824 */ /* 0x020fe200078e0210 */
[----:B--2---:R-:W-:-:S04]  /*12b20*/  SHF.L.U32 R14, R14, 0x1f, RZ ;  /* 0x0000001f0e0e7819 */ /* 0x004fc800000006ff */
[----:B------:R0:W1:Y:S01]  /*12b30*/  SYNCS.PHASECHK.TRANS64.TRYWAIT P2, [R15+URZ+0x31c50], R14 ;  /* 0x031c500e0f0075a7 */ /* 0x000062000804017f */
[----:B------:R-:W-:Y:S05]  /*12b40*/  @!P0 BRA `(.L_x_9872) ;  /* 0x0000000000048947 */ /* 0x000fea0003800000 */
[----:B------:R-:W-:Y:S01]  /*12b50*/  BPT.TRAP 0x1 ;  /* 0x000000040000795c */ /* 0x000fe20000300000 */
.L_x_9872:
[----:B-1----:R-:W-:Y:S05]  /*12b60*/  @P2 BRA `(.L_x_9870) ;  /* 0x0000000000082947 */ /* 0x002fea0003800000 */
[----:B------:R-:W1:Y:S02]  /*12b70*/  SYNCS.PHASECHK.TRANS64.TRYWAIT P2, [R15+URZ+0x31c50], R14 ;  /* 0x031c500e0f0075a7 */ /* 0x000e64000804017f */
[----:B-1----:R-:W-:Y:S05]  /*12b80*/  @!P2 BRA `(.L_x_9873) ;  /* 0x000000e800dca947 */ /* 0x002fea0003800000 */
.L_x_9870:
[----:B------:R-:W-:Y:S05]  /*12b90*/  WARPSYNC.ALL ;  /* 0x0000000000007948 */ /* 0x000fea0003800000 */
[----:B------:R-:W-:Y:S01]  /*12ba0*/  ULDC UR4, c[0x0][0x9d8] ;  /* 0x0002760000047ab9 */ /* 0x000fe20000000800 */
[----:B------:R-:W-:Y:S01]  /*12bb0*/  STL [R1+0xf8], R4 ;  /* 0x0000f80401007387 */ /* 0x000fe20000100800 */
[----:B------:R-:W-:Y:S01]  /*12bc0*/  FMUL.FTZ R155, R136, UR4 ;  /* 0x00000004889b7c20 */ /* 0x000fe20008410000 */
[----:B------:R-:W-:Y:S01]  /*12bd0*/  FMUL.FTZ R154, R137, UR4 ;  /* 0x00000004899a7c20 */ /* 0x000fe20008410000 */
[----:B------:R-:W-:Y:S01]  /*12be0*/  FMUL.FTZ R146, R140, UR4 ;  /* 0x000000048c927c20 */ /* 0x000fe20008410000 */
[----:B------:R-:W-:Y:S01]  /*12bf0*/  FMUL.FTZ R138, R138, UR4 ;  /* 0x000000048a8a7c20 */ /* 0x000fe20008410000 */
[----:B------:R-:W-:Y:S01]  /*12c00*/  FMUL.FTZ R141, R141, UR4 ;  /* 0x000000048d8d7c20 */ /* 0x000fe20008410000 */
[----:B------:R-:W-:Y:S01]  /*12c10*/  STL [R1+0xf4], R3 ;  /* 0x0000f40301007387 */ /* 0x000fe20000100800 */
[----:B------:R-:W0:Y:S01]  /*12c20*/  MUFU.TANH R155, R155 ;  /* 0x0000009b009b7308 */ /* 0x000e220000002400 */
[----:B------:R-:W-:Y:S01]  /*12c30*/  FMUL.FTZ R137, R129, UR4 ;  /* 0x0000000481897c20 */ /* 0x000fe20008410000 */
[----:B------:R-:W-:Y:S01]  /*12c40*/  FMUL.FTZ R136, R132, UR4 ;  /* 0x0000000484887c20 */ /* 0x000fe20008410000 */
[----:B------:R2:W-:Y:S01]  /*12c50*/  STL [R1+0xf0], R2 ;  /* 0x0000f00201007387 */ /* 0x0005e20000100800 */
        /* <DEDUP_REMOVED lines=13> */
[----:B01----:R-:W-:Y:S01]  /*12d30*/  FMNMX.FTZ R14, R155, R157, !PT ;  /* 0x0000009d9b0e7209 */ /* 0x003fe20007810000 */
[----:B------:R-:W-:Y:S01]  /*12d40*/  FMUL.FTZ R100, R100, UR4 ;  /* 0x0000000464647c20 */ /* 0x000fe20008410000 */
[----:B------:R-:W-:Y:S01]  /*12d50*/  FMUL.FTZ R101, R101, UR4 ;  /* 0x0000000465657c20 */ /* 0x000fe20008410000 */
[----:B------:R-:W-:Y:S01]  /*12d60*/  FMUL.FTZ R113, R88, UR4 ;  /* 0x0000000458717c20 */ /* 0x000fe20008410000 */
[----:B------:R-:W-:Y:S01]  /*12d70*/  FMUL.FTZ R116, R89, UR4 ;  /* 0x0000000459747c20 */ /* 0x000fe20008410000 */
[----:B------:R-:W-:Y:S01]  /*12d80*/  FMUL.FTZ R92, R92, UR4 ;  /* 0x000000045c5c7c20 */ /* 0x000fe20008410000 */
[----:B------:R-:W-:Y:S01]  /*12d90*/  FMUL.FTZ R140, R80, UR4 ;  /* 0x00000004508c7c20 */ /* 0x000fe20008410000 */
[----:B--2---:R0:W1:Y:S01]  /*12da0*/  MUFU.TANH R2, R138 ;  /* 0x0000008a00027308 */ /* 0x0040620000002400 */
[----:B---3--:R-:W-:Y:S01]  /*12db0*/  FMNMX.FTZ R14, R154, R14, !PT ;  /* 0x0000000e9a0e7209 */ /* 0x008fe20007810000 */
[----:B------:R-:W-:Y:S01]  /*12dc0*/  FMUL.FTZ R150, R81, UR4 ;  /* 0x0000000451967c20 */ /* 0x000fe20008410000 */
[----:B------:R-:W-:Y:S01]  /*12dd0*/  FMUL.FTZ R149, R84, UR4 ;  /* 0x0000000454957c20 */ /* 0x000fe20008410000 */
[----:B------:R-:W-:Y:S01]  /*12de0*/  FMUL.FTZ R147, R85, UR4 ;  /* 0x0000000455937c20 */ /* 0x000fe20008410000 */
[----:B------:R-:W-:Y:S01]  /*12df0*/  FMUL.FTZ R148, R72, UR4 ;  /* 0x0000000448947c20 */ /* 0x000fe20008410000 */
[----:B------:R-:W-:Y:S01]  /*12e00*/  FMUL.FTZ R151, R73, UR4 ;  /* 0x0000000449977c20 */ /* 0x000fe20008410000 */
[----:B------:R-:W-:Y:S01]  /*12e10*/  FMUL.FTZ R152, R76, UR4 ;  /* 0x000000044c987c20 */ /* 0x000fe20008410000 */
[----:B------:R-:W2:Y:S01]  /*12e20*/  MUFU.TANH R141, R141 ;  /* 0x0000008d008d7308 */ /* 0x000ea20000002400 */
[----:B0-----:R-:W-:Y:S01]  /*12e30*/  FMUL.FTZ R138, R128, UR4 ;  /* 0x00000004808a7c20 */ /* 0x001fe20008410000 */
[----:B----4-:R-:W-:Y:S01]  /*12e40*/  FMNMX.FTZ R14, R146, R14, !PT ;  /* 0x0000000e920e7209 */ /* 0x010fe20007810000 */
        /* <DEDUP_REMOVED lines=9> */
[----:B------:R-:W-:Y:S01]  /*12ee0*/  ULDC UR5, c[0x0][0x988] ;  /* 0x0002620000057ab9 */ /* 0x000fe20000000800 */
[----:B------:R-:W-:Y:S01]  /*12ef0*/  FMUL.FTZ R135, R135, UR4 ;  /* 0x0000000487877c20 */ /* 0x000fe20008410000 */
[----:B------:R-:W-:Y:S01]  /*12f00*/  FMUL.FTZ R127, R127, UR4 ;  /* 0x000000047f7f7c20 */ /* 0x000fe20008410000 */
[----:B-1----:R-:W-:Y:S01]  /*12f10*/  STL [R1+0x34], R2 ;  /* 0x0000340201007387 */ /* 0x002fe20000100800 */
        /* <DEDUP_REMOVED lines=13> */
[----:B------:R-:W-:-:S03]  /*12ff0*/  FMUL.FTZ R131, R131, UR4 ;  /* 0x0000000483837c20 */ /* 0x000fc60008410000 */
        /* <DEDUP_REMOVED lines=63> */
[----:B------:R2:W-:Y:S08]  /*133f0*/  MUFU.TANH R84, R135 ;  /* 0x0000008700547308 */ /* 0x0005f00000002400 */
[----:B------:R3:W-:Y:S08]  /*13400*/  MUFU.TANH R72, R127 ;  /* 0x0000007f00487308 */ /* 0x0007f00000002400 */
[----:B------:R-:W4:Y:S01]  /*13410*/  MUFU.TANH R93, R126 ;  /* 0x0000007e005d7308 */ /* 0x000f220000002400 */
[----:B-1----:R-:W-:-:S07]  /*13420*/  FMNMX.FTZ R14, R14, R15, !PT ;  /* 0x0000000f0e0e7209 */ /* 0x002fce0007810000 */
[----:B------:R1:W4:Y:S01]  /*13430*/  MUFU.TANH R81, R123 ;  /* 0x0000007b00517308 */ /* 0x0003220000002400 */
[----:B------:R-:W0:Y:S01]  /*13440*/  SHFL.BFLY PT, R15, R14, 0x1, 0x1f ;  /* 0x0c201f000e0f7f89 */ /* 0x000e2200000e0000 */
[----:B--2---:R-:W-:-:S06]  /*13450*/  IMAD.MOV.U32 R135, RZ, RZ, R80 ;  /* 0x000000ffff877224 */ /* 0x004fcc00078e0050 */
[----:B------:R2:W-:Y:S08]  /*13460*/  MUFU.TANH R89, R115 ;  /* 0x0000007300597308 */ /* 0x0005f00000002400 */
[----:B------:R4:W4:Y:S08]  /*13470*/  MUFU.TANH R85, R122 ;  /* 0x0000007a00557308 */ /* 0x0009300000002400 */
[----:B------:R-:W-:Y:S01]  /*13480*/  MUFU.TANH R4, R139 ;  /* 0x0000008b00047308 */ /* 0x000fe20000002400 */
[----:B0-----:R-:W-:Y:S01]  /*13490*/  FMNMX.FTZ R14, R14, R15, !PT ;  /* 0x0000000f0e0e7209 */ /* 0x001fe20007810000 */
[----:B------:R-:W-:-:S04]  /*134a0*/  IMAD.U32 R15, RZ, RZ, UR5 ;  /* 0x00000005ff0f7e24 */ /* 0x000fc8000f8e00ff */
[CC--:B------:R-:W-:Y:S01]  /*134b0*/  FMUL.FTZ R134, R14.reuse, R15.reuse ;  /* 0x0000000f0e867220 */ /* 0x0c0fe20000410000 */
[----:B------:R-:W-:Y:S01]  /*134c0*/  FADD.FTZ R133, -R14, R157 ;  /* 0x0000009d0e857221 */ /* 0x000fe20000010100 */
[----:B------:R-:W-:Y:S02]  /*134d0*/  MUFU.TANH R3, R142 ;  /* 0x0000008e00037308 */ /* 0x000fe40000002400 */
[-CC-:B------:R-:W-:Y:S01]  /*134e0*/  FFMA.FTZ R114, R155, R15.reuse, -R134.reuse ;  /* 0x0000000f9b727223 */ /* 0x180fe20000010886 */
[-CC-:B------:R-:W-:Y:S01]  /*134f0*/  FFMA.FTZ R80, R105, R15.reuse, -R134.reuse ;  /* 0x0000000f69507223 */ /* 0x180fe20000010886 */
[----:B------:R-:W4:Y:S01]  /*13500*/  LDL.LU R155, [R1+0x38] ;  /* 0x00003800019b7983 */ /* 0x000f220000300800 */
[-C--:B---3--:R-:W-:Y:S01]  /*13510*/  FFMA.FTZ R127, R121, R15.reuse, -R134 ;  /* 0x0000000f797f7223 */ /* 0x088fe20000010886 */
[----:B------:R-:W-:Y:S02]  /*13520*/  IMAD.MOV.U32 R105, RZ, RZ, R88 ;  /* 0x000000ffff697224 */ /* 0x000fe400078e0058 */
[-CC-:B------:R-:W-:Y:S01]  /*13530*/  FFMA.FTZ R88, R108, R15.reuse, -R134.reuse ;  /* 0x0000000f6c587223 */ /* 0x180fe20000010886 */
[----:B------:R-:W3:Y:S01]  /*13540*/  LDL.LU R121, [R1+0x34] ;  /* 0x0000340001797983 */ /* 0x000ee20000300800 */
[-C--:B------:R-:W-:Y:S01]  /*13550*/  FMUL.FTZ R133, R133, R15.reuse ;  /* 0x0000000f85857220 */ /* 0x080fe20000410000 */
[-CC-:B-1----:R-:W-:Y:S01]  /*13560*/  FFMA.FTZ R123, R20, R15.reuse, -R134.reuse ;  /* 0x0000000f147b7223 */ /* 0x182fe20000010886 */
[-CC-:B------:R-:W-:Y:S01]  /*13570*/  FFMA.FTZ R73, R104, R15.reuse, -R134.reuse ;  /* 0x0000000f68497223 */ /* 0x180fe20000010886 */
[----:B------:R-:W3:Y:S01]  /*13580*/  LDL.LU R108, [R1+0x3c] ;  /* 0x00003c00016c7983 */ /* 0x000ee20000300800 */
[-CC-:B--2---:R-:W-:Y:S01]  /*13590*/  FFMA.FTZ R115, R154, R15.reuse, -R134.reuse ;  /* 0x0000000f9a737223 */ /* 0x184fe20000010886 */
[----:B------:R-:W-:Y:S01]  /*135a0*/  MUFU.EX2 R20, R133 ;  /* 0x0000008500147308 */ /* 0x000fe20000000800 */
[----:B------:R-:W-:Y:S01]  /*135b0*/  FFMA.FTZ R126, R120, R15, -R134 ;  /* 0x0000000f787e7223 */ /* 0x000fe20000010886 */
[----:B----4-:R-:W-:-:S02]  /*135c0*/  IMAD.MOV.U32 R120, RZ, RZ, R93 ;  /* 0x000000ffff787224 */ /* 0x010fc400078e005d */
[----:B------:R-:W-:-:S04]  /*135d0*/  FFMA.FTZ R93, R100, R15, -R134 ;  /* 0x0000000f645d7223 */ /* 0x000fc80000010886 */
[----:B------:R-:W-:Y:S01]  /*135e0*/  MUFU.EX2 R104, R114 ;  /* 0x0000007200687308 */ /* 0x000fe20000000800 */
[----:B------:R-:W-:-:S07]  /*135f0*/  FFMA.FTZ R122, R141, R15, -R134 ;  /* 0x0000000f8d7a7223 */ /* 0x000fce0000010886 */
[----:B------:R0:W-:Y:S08]  /*13600*/  MUFU.TANH R157, R118 ;  /* 0x00000076009d7308 */ /* 0x0001f00000002400 */
[----:B------:R1:W-:Y:S01]  /*13610*/  MUFU.EX2 R100, R115 ;  /* 0x0000007300647308 */ /* 0x0003e20000000800 */
[-CC-:B0-----:R-:W-:Y:S01]  /*13620*/  FFMA.FTZ R118, R146, R15.reuse, -R134.reuse ;  /* 0x0000000f92767223 */ /* 0x181fe20000010886 */
[----:B------:R-:W-:-:S06]  /*13630*/  FFMA.FTZ R132, R138, R15, -R134 ;  /* 0x0000000f8a847223 */ /* 0x000fcc0000010886 */
[----:B------:R-:W-:Y:S01]  /*13640*/  MUFU.TANH R2, R143 ;  /* 0x0000008f00027308 */ /* 0x000fe20000002400 */
[----:B-1----:R-:W-:-:S07]  /*13650*/  FMUL.FTZ R115, R106, UR4 ;  /* 0x000000046a737c20 */ /* 0x002fce0008410000 */
[----:B------:R-:W-:Y:S01]  /*13660*/  MUFU.EX2 R106, R118 ;  /* 0x00000076006a7308 */ /* 0x000fe20000000800 */
[----:B------:R-:W-:Y:S02]  /*13670*/  IMAD.MOV.U32 R138, RZ, RZ, R72 ;  /* 0x000000ffff8a7224 */ /* 0x000fe400078e0048 */
[----:B------:R-:W-:-:S05]  /*13680*/  FFMA.FTZ R72, R97, R15, -R134 ;  /* 0x0000000f61487223 */ /* 0x000fca0000010886 */
[----:B------:R-:W-:Y:S01]  /*13690*/  MUFU.EX2 R122, R122 ;  /* 0x0000007a007a7308 */ /* 0x000fe20000000800 */
[----:B------:R-:W-:-:S07]  /*136a0*/  IMAD.MOV.U32 R154, RZ, RZ, R81 ;  /* 0x000000ffff9a7224 */ /* 0x000fce00078e0051 */
[----:B------:R0:W1:Y:S08]  /*136b0*/  MUFU.TANH R139, R130 ;  /* 0x00000082008b7308 */ /* 0x0000700000002400 */
[----:B------:R2:W4:Y:S01]  /*136c0*/  MUFU.TANH R143, R131 ;  /* 0x00000083008f7308 */ /* 0x0005220000002400 */
[-CC-:B------:R-:W-:Y:S01]  /*136d0*/  FFMA.FTZ R77, R109, R15.reuse, -R134.reuse ;  /* 0x0000000f6d4d7223 */ /* 0x180fe20000010886 */
[----:B0-----:R-:W-:Y:S01]  /*136e0*/  FFMA.FTZ R130, R136, R15, -R134 ;  /* 0x0000000f88827223 */ /* 0x001fe20000010886 */
[----:B------:R-:W-:Y:S01]  /*136f0*/  FMUL.FTZ R109, R103, UR4 ;  /* 0x00000004676d7c20 */ /* 0x000fe20008410000 */
[----:B------:R-:W-:-:S02]  /*13700*/  IMAD.MOV.U32 R136, RZ, RZ, R84 ;  /* 0x000000ffff887224 */ /* 0x000fc400078e0054 */
[----:B------:R-:W-:Y:S02]  /*13710*/  IMAD.MOV.U32 R103, RZ, RZ, R135 ;  /* 0x000000ffff677224 */ /* 0x000fe400078e0087 */
[----:B------:R-:W-:Y:S01]  /*13720*/  FMUL.FTZ R114, R119, UR4 ;  /* 0x0000000477727c20 */ /* 0x000fe20008410000 */
[----:B------:R-:W-:Y:S01]  /*13730*/  FMUL.FTZ R119, R98, UR4 ;  /* 0x0000000462777c20 */ /* 0x000fe20008410000 */
[-CC-:B--2---:R-:W-:Y:S01]  /*13740*/  FFMA.FTZ R131, R137, R15.reuse, -R134.reuse ;  /* 0x0000000f89837223 */ /* 0x184fe20000010886 */
[----:B------:R-:W-:Y:S02]  /*13750*/  IMAD.MOV.U32 R137, RZ, RZ, R85 ;  /* 0x000000ffff897224 */ /* 0x000fe400078e0055 */
[-C--:B------:R-:W-:Y:S01]  /*13760*/  FFMA.FTZ R76, R21, R15.reuse, -R134 ;  /* 0x0000000f154c7223 */ /* 0x080fe20000010886 */
[----:B------:R-:W-:Y:S02]  /*13770*/  IMAD.MOV.U32 R98, RZ, RZ, R136 ;  /* 0x000000ffff627224 */ /* 0x000fe400078e0088 */
[----:B------:R-:W-:Y:S01]  /*13780*/  FFMA.FTZ R21, R101, R15, -R134 ;  /* 0x0000000f65157223 */ /* 0x000fe20000010886 */
[----:B------:R-:W-:-:S02]  /*13790*/  IMAD.MOV.U32 R101, RZ, RZ, R120 ;  /* 0x000000ffff657224 */ /* 0x000fc400078e0078 */
[----:B------:R-:W-:Y:S01]  /*137a0*/  FMUL.FTZ R120, R99, UR4 ;  /* 0x0000000463787c20 */ /* 0x000fe20008410000 */
[----:B------:R-:W-:Y:S02]  /*137b0*/  IMAD.MOV.U32 R99, RZ, RZ, R137 ;  /* 0x000000ffff637224 */ /* 0x000fe400078e0089 */
[-CC-:B------:R-:W-:Y:S01]  /*137c0*/  FFMA.FTZ R81, R112, R15.reuse, -R134.reuse ;  /* 0x0000000f70517223 */ /* 0x180fe20000010886 */
[----:B------:R-:W-:Y:S02]  /*137d0*/  IMAD.MOV.U32 R112, RZ, RZ, R89 ;  /* 0x000000ffff707224 */ /* 0x000fe400078e0059 */
[-CC-:B------:R-:W-:Y:S01]  /*137e0*/  FFMA.FTZ R89, R113, R15.reuse, -R134.reuse ;  /* 0x0000000f71597223 */ /* 0x180fe20000010886 */
[----:B------:R-:W0:Y:S01]  /*137f0*/  MUFU.TANH R114, R114 ;  /* 0x0000007200727308 */ /* 0x000e220000002400 */
[----:B------:R-:W-:Y:S02]  /*13800*/  IMAD.MOV.U32 R113, RZ, RZ, R105 ;  /* 0x000000ffff717224 */ /* 0x000fe400078e0069 */
[-CC-:B------:R-:W-:Y:S01]  /*13810*/  FFMA.FTZ R85, R116, R15.reuse, -R134.reuse ;  /* 0x0000000f74557223 */ /* 0x180fe20000010886 */
[----:B------:R-:W-:Y:S01]  /*13820*/  FMUL.FTZ R116, R107, UR4 ;  /* 0x000000046b747c20 */ /* 0x000fe20008410000 */
[----:B------:R-:W-:Y:S01]  /*13830*/  FFMA.FTZ R84, R117, R15, -R134 ;  /* 0x0000000f75547223 */ /* 0x000fe20000010886 */
[----:B------:R-:W-:-:S02]  /*13840*/  FMUL.FTZ R117, R110, UR4 ;  /* 0x000000046e757c20 */ /* 0x000fc40008410000 */
[----:B------:R-:W2:Y:S01]  /*13850*/  MUFU.TANH R115, R115 ;  /* 0x0000007300737308 */ /* 0x000ea20000002400 */
[----:B------:R-:W-:-:S07]  /*13860*/  FMUL.FTZ R118, R111, UR4 ;  /* 0x000000046f767c20 */ /* 0x000fce0008410000 */
[----:B------:R-:W2:Y:S08]  /*13870*/  MUFU.TANH R116, R116 ;  /* 0x0000007400747308 */ /* 0x000eb00000002400 */
[----:B------:R-:W2:Y:S08]  /*13880*/  MUFU.TANH R117, R117 ;  /* 0x0000007500757308 */ /* 0x000eb00000002400 */
[----:B------:R-:W2:Y:S08]  /*13890*/  MUFU.TANH R118, R118 ;  /* 0x0000007600767308 */ /* 0x000eb00000002400 */
[----:B------:R-:W2:Y:S01]  /*138a0*/  MUFU.TANH R119, R119 ;  /* 0x0000007700777308 */ /* 0x000ea20000002400 */
[----:B------:R-:W-:-:S07]  /*138b0*/  FMUL.FTZ R110, R90, UR4 ;  /* 0x000000045a6e7c20 */ /* 0x000fce0008410000 */
[----:B------:R-:W2:Y:S01]  /*138c0*/  MUFU.TANH R120, R120 ;  /* 0x0000007800787308 */ /* 0x000ea20000002400 */
[----:B------:R-:W-:Y:S01]  /*138d0*/  FMUL.FTZ R111, R91, UR4 ;  /* 0x000000045b6f7c20 */ /* 0x000fe20008410000 */
[----:B------:R-:W-:-:S06]  /*138e0*/  FMUL.FTZ R133, R94, UR4 ;  /* 0x000000045e857c20 */ /* 0x000fcc0008410000 */
[----:B------:R-:W-:Y:S01]  /*138f0*/  MUFU.TANH R109, R109 ;  /* 0x0000006d006d7308 */ /* 0x000fe20000002400 */
[-CC-:B------:R-:W-:Y:S01]  /*13900*/  FFMA.FTZ R129, R129, R15.reuse, -R134.reuse ;  /* 0x0000000f81817223 */ /* 0x180fe20000010886 */
[-CC-:B------:R-:W-:Y:S01]  /*13910*/  FFMA.FTZ R128, R128, R15.reuse, -R134.reuse ;  /* 0x0000000f80807223 */ /* 0x180fe20000010886 */
[----:B------:R-:W-:-:S05]  /*13920*/  FFMA.FTZ R125, R125, R15, -R134 ;  /* 0x0000000f7d7d7223 */ /* 0x000fca0000010886 */
[----:B------:R-:W-:Y:S01]  /*13930*/  MUFU.TANH R110, R110 ;  /* 0x0000006e006e7308 */ /* 0x000fe20000002400 */
[-CC-:B------:R-:W-:Y:S01]  /*13940*/  FFMA.FTZ R124, R124, R15.reuse, -R134.reuse ;  /* 0x0000000f7c7c7223 */ /* 0x180fe20000010886 */
[-CC-:B------:R-:W-:Y:S01]  /*13950*/  FFMA.FTZ R96, R96, R15.reuse, -R134.reuse ;  /* 0x0000000f60607223 */ /* 0x180fe20000010886 */
[-CC-:B------:R-:W-:Y:S01]  /*13960*/  FFMA.FTZ R92, R92, R15.reuse, -R134.reuse ;  /* 0x0000000f5c5c7223 */ /* 0x180fe20000010886 */
[-CC-:B------:R-:W-:Y:S01]  /*13970*/  FFMA.FTZ R140, R140, R15.reuse, -R134.reuse ;  /* 0x0000000f8c8c7223 */ /* 0x180fe20000010886 */
[-CC-:B------:R-:W-:Y:S01]  /*13980*/  FFMA.FTZ R141, R150, R15.reuse, -R134.reuse ;  /* 0x0000000f968d7223 */ /* 0x180fe20000010886 */
[-CC-:B------:R-:W-:Y:S01]  /*13990*/  FFMA.FTZ R142, R149, R15.reuse, -R134.reuse ;  /* 0x0000000f958e7223 */ /* 0x180fe20000010886 */
[-CC-:B------:R-:W-:Y:S01]  /*139a0*/  FFMA.FTZ R146, R147, R15.reuse, -R134.reuse ;  /* 0x0000000f93927223 */ /* 0x180fe20000010886 */
[----:B------:R-:W-:Y:S01]  /*139b0*/  MUFU.TANH R111, R111 ;  /* 0x0000006f006f7308 */ /* 0x000fe20000002400 */
[-CC-:B------:R-:W-:Y:S01]  /*139c0*/  FFMA.FTZ R148, R148, R15.reuse, -R134.reuse ;  /* 0x0000000f94947223 */ /* 0x180fe20000010886 */
[-CC-:B------:R-:W-:Y:S01]  /*139d0*/  FFMA.FTZ R151, R151, R15.reuse, -R134.reuse ;  /* 0x0000000f97977223 */ /* 0x180fe20000010886 */
[-CC-:B------:R-:W-:Y:S01]  /*139e0*/  FFMA.FTZ R152, R152, R15.reuse, -R134.reuse ;  /* 0x0000000f98987223 */ /* 0x180fe20000010886 */
[----:B------:R-:W-:Y:S01]  /*139f0*/  FFMA.FTZ R153, R153, R15, -R134 ;  /* 0x0000000f99997223 */ /* 0x000fe20000010886 */
[----:B------:R-:W-:Y:S01]  /*13a00*/  FMUL.FTZ R134, R95, UR4 ;  /* 0x000000045f867c20 */ /* 0x000fe20008410000 */
[----:B------:R-:W-:-:S02]  /*13a10*/  FMUL.FTZ R135, R82, UR4 ;  /* 0x0000000452877c20 */ /* 0x000fc40008410000 */
[----:B------:R-:W-:Y:S01]  /*13a20*/  MUFU.TANH R133, R133 ;  /* 0x0000008500857308 */ /* 0x000fe20000002400 */
[----:B------:R-:W-:Y:S01]  /*13a30*/  FMUL.FTZ R136, R83, UR4 ;  /* 0x0000000453887c20 */ /* 0x000fe20008410000 */
[----:B------:R-:W-:-:S06]  /*13a40*/  FMUL.FTZ R137, R86, UR4 ;  /* 0x0000000456897c20 */ /* 0x000fcc0008410000 */
[----:B------:R-:W-:Y:S01]  /*13a50*/  MUFU.TANH R134, R134 ;  /* 0x0000008600867308 */ /* 0x000fe20000002400 */
[----:B-1----:R-:W-:-:S07]  /*13a60*/  IMAD.MOV.U32 R91, RZ, RZ, R139 ;  /* 0x000000ffff5b7224 */ /* 0x002fce00078e008b */
[----:B------:R-:W-:Y:S01]  /*13a70*/  MUFU.TANH R135, R135 ;  /* 0x0000008700877308 */ /* 0x000fe20000002400 */
[----:B----4-:R-:W-:Y:S02]  /*13a80*/  IMAD.MOV.U32 R90, RZ, RZ, R143 ;  /* 0x000000ffff5a7224 */ /* 0x010fe400078e008f */
[----:B---3--:R-:W-:-:S04]  /*13a90*/  FFMA.FTZ R97, R20, R108, R104 ;  /* 0x0000006c14617223 */ /* 0x008fc80000010068 */
[C---:B------:R-:W-:Y:S01]  /*13aa0*/  FADD.FTZ R97, R100.reuse, R97 ;  /* 0x0000006164617221 */ /* 0x040fe20000010000 */
[----:B------:R-:W-:-:S03]  /*13ab0*/  F2FP.BF16.F32.PACK_AB R104, R100, R104 ;  /* 0x000000686468723e */ /* 0x000fc600000010ff */
[----:B------:R-:W-:Y:S01]  /*13ac0*/  FADD.FTZ R97, R106, R97 ;  /* 0x000000616a617221 */ /* 0x000fe20000010000 */
[----:B------:R-:W-:-:S03]  /*13ad0*/  IMAD.MOV.U32 R100, RZ, RZ, R154 ;  /* 0x000000ffff647224 */ /* 0x000fc600078e009a */
[----:B------:R-:W-:Y:S01]  /*13ae0*/  FADD.FTZ R154, R122, R97 ;  /* 0x000000617a9a7221 */ /* 0x000fe20000010000 */
        /* <DEDUP_REMOVED lines=10> */
[----:B------:R-:W-:Y:S01]  /*13b90*/  FMNMX.FTZ R97, R100, R97, !PT ;  /* 0x0000006164617209 */ /* 0x000fe20007810000 */
[----:B------:R-:W-:-:S03]  /*13ba0*/  IMAD.MOV.U32 R102, RZ, RZ, R138 ;  /* 0x000000ffff667224 */ /* 0x000fc600078e008a */
[----:B------:R-:W-:-:S04]  /*13bb0*/  FMNMX.FTZ R97, R101, R97, !PT ;  /* 0x0000006165617209 */ /* 0x000fc80007810000 */
[----:B------:R-:W-:-:S04]  /*13bc0*/  FMNMX.FTZ R97, R102, R97, !PT ;  /* 0x0000006166617209 */ /* 0x000fc80007810000 */
[----:B------:R-:W-:-:S04]  /*13bd0*/  FMNMX.FTZ R97, R113, R97, !PT ;  /* 0x0000006171617209 */ /* 0x000fc80007810000 */
[----:B------:R-:W-:-:S04]  /*13be0*/  FMNMX.FTZ R97, R112, R97, !PT ;  /* 0x0000006170617209 */ /* 0x000fc80007810000 */
[----:B------:R-:W-:-:S04]  /*13bf0*/  FMNMX.FTZ R97, R157, R97, !PT ;  /* 0x000000619d617209 */ /* 0x000fc80007810000 */
[----:B0-----:R-:W-:-:S04]  /*13c00*/  FMNMX.FTZ R97, R114, R97, !PT ;  /* 0x0000006172617209 */ /* 0x001fc80007810000 */
[----:B--2---:R-:W-:Y:S01]  /*13c10*/  FMNMX.FTZ R97, R115, R97, !PT ;  /* 0x0000006173617209 */ /* 0x004fe20007810000 */
[----:B------:R-:W0:Y:S03]  /*13c20*/  MUFU.TANH R108, R108 ;  /* 0x0000006c006c7308 */ /* 0x000e260000002400 */
[----:B------:R-:W-:-:S04]  /*13c30*/  FMNMX.FTZ R97, R116, R97, !PT ;  /* 0x0000006174617209 */ /* 0x000fc80007810000 */
[----:B------:R-:W-:-:S04]  /*13c40*/  FMNMX.FTZ R97, R117, R97, !PT ;  /* 0x0000006175617209 */ /* 0x000fc80007810000 */
[----:B------:R-:W-:-:S04]  /*13c50*/  FMNMX.FTZ R97, R118, R97, !PT ;  /* 0x0000006176617209 */ /* 0x000fc80007810000 */
[----:B------:R-:W-:-:S04]  /*13c60*/  FMNMX.FTZ R97, R119, R97, !PT ;  /* 0x0000006177617209 */ /* 0x000fc80007810000 */
[----:B------:R-:W-:-:S04]  /*13c70*/  FMNMX.FTZ R97, R120, R97, !PT ;  /* 0x0000006178617209 */ /* 0x000fc80007810000 */
[----:B0-----:R-:W-:-:S04]  /*13c80*/  FMNMX.FTZ R97, R108, R97, !PT ;  /* 0x000000616c617209 */ /* 0x001fc80007810000 */
[----:B------:R-:W-:Y:S01]  /*13c90*/  FMNMX.FTZ R97, R109, R97, !PT ;  /* 0x000000616d617209 */ /* 0x000fe20007810000 */
[----:B------:R-:W0:Y:S03]  /*13ca0*/  MUFU.TANH R136, R136 ;  /* 0x0000008800887308 */ /* 0x000e260000002400 */
[----:B------:R-:W-:Y:S01]  /*13cb0*/  FMNMX.FTZ R97, R110, R97, !PT ;  /* 0x000000616e617209 */ /* 0x000fe20007810000 */
[----:B------:R-:W-:-:S03]  /*13cc0*/  FMUL.FTZ R139, R87, UR4 ;  /* 0x00000004578b7c20 */ /* 0x000fc60008410000 */
[----:B------:R-:W-:Y:S01]  /*13cd0*/  FMNMX.FTZ R97, R111, R97, !PT ;  /* 0x000000616f617209 */ /* 0x000fe20007810000 */
[----:B------:R-:W1:Y:S01]  /*13ce0*/  MUFU.TANH R137, R137 ;  /* 0x0000008900897308 */ /* 0x000e620000002400 */
[----:B------:R-:W-:Y:S02]  /*13cf0*/  FMUL.FTZ R143, R74, UR4 ;  /* 0x000000044a8f7c20 */ /* 0x000fe40008410000 */
[----:B------:R-:W-:Y:S01]  /*13d00*/  FMNMX.FTZ R97, R133, R97, !PT ;  /* 0x0000006185617209 */ /* 0x000fe20007810000 */
[----:B------:R-:W-:-:S03]  /*13d10*/  FMUL.FTZ R147, R75, UR4 ;  /* 0x000000044b937c20 */ /* 0x000fc60008410000 */
[----:B------:R-:W-:Y:S01]  /*13d20*/  FMNMX.FTZ R97, R134, R97, !PT ;  /* 0x0000006186617209 */ /* 0x000fe20007810000 */
[----:B------:R-:W2:Y:S01]  /*13d30*/  MUFU.TANH R139, R139 ;  /* 0x0000008b008b7308 */ /* 0x000ea20000002400 */
[----:B------:R-:W-:Y:S02]  /*13d40*/  FMUL.FTZ R149, R78, UR4 ;  /* 0x000000044e957c20 */ /* 0x000fe40008410000 */
[----:B------:R-:W-:-:S05]  /*13d50*/  FMNMX.FTZ R97, R135, R97, !PT ;  /* 0x0000006187617209 */ /* 0x000fca0007810000 */
[----:B------:R-:W3:Y:S01]  /*13d60*/  MUFU.TANH R143, R143 ;  /* 0x0000008f008f7308 */ /* 0x000ee20000002400 */
[----:B0-----:R-:W-:Y:S01]  /*13d70*/  FMNMX.FTZ R97, R136, R97, !PT ;  /* 0x0000006188617209 */ /* 0x001fe20007810000 */
[----:B------:R-:W-:-:S06]  /*13d80*/  FMUL.FTZ R150, R79, UR4 ;  /* 0x000000044f967c20 */ /* 0x000fcc0008410000 */
[----:B------:R-:W0:Y:S01]  /*13d90*/  MUFU.TANH R147, R147 ;  /* 0x0000009300937308 */ /* 0x000e220000002400 */
[----:B-1----:R-:W-:-:S07]  /*13da0*/  FMNMX.FTZ R97, R137, R97, !PT ;  /* 0x0000006189617209 */ /* 0x002fce0007810000 */
[----:B------:R-:W1:Y:S01]  /*13db0*/  MUFU.TANH R149, R149 ;  /* 0x0000009500957308 */ /* 0x000e620000002400 */
[----:B--2---:R-:W-:-:S07]  /*13dc0*/  FMNMX.FTZ R97, R139, R97, !PT ;  /* 0x000000618b617209 */ /* 0x004fce0007810000 */
[----:B------:R-:W2:Y:S01]  /*13dd0*/  MUFU.TANH R150, R150 ;  /* 0x0000009600967308 */ /* 0x000ea20000002400 */
[----:B---3--:R-:W-:-:S04]  /*13de0*/  FMNMX.FTZ R97, R143, R97, !PT ;  /* 0x000000618f617209 */ /* 0x008fc80007810000 */
[----:B0-----:R-:W-:-:S04]  /*13df0*/  FMNMX.FTZ R97, R147, R97, !PT ;  /* 0x0000006193617209 */ /* 0x001fc80007810000 */
[----:B-1----:R-:W-:-:S04]  /*13e00*/  FMNMX.FTZ R74, R149, R97, !PT ;  /* 0x00000061954a7209 */ /* 0x002fc80007810000 */
[----:B--2---:R-:W-:-:S05]  /*13e10*/  FMNMX.FTZ R74, R150, R74, !PT ;  /* 0x0000004a964a7209 */ /* 0x004fca0007810000 */
[----:B------:R-:W0:Y:S02]  /*13e20*/  SHFL.BFLY PT, R75, R74, 0x2, 0x1f ;  /* 0x0c401f004a4b7f89 */ /* 0x000e2400000e0000 */
[----:B0-----:R-:W-:-:S05]  /*13e30*/  FMNMX.FTZ R74, R74, R75, !PT ;  /* 0x0000004b4a4a7209 */ /* 0x001fca0007810000 */
[----:B------:R-:W0:Y:S01]  /*13e40*/  SHFL.BFLY PT, R75, R74, 0x1, 0x1f ;  /* 0x0c201f004a4b7f89 */ /* 0x000e2200000e0000 */
[----:B------:R-:W-:Y:S02]  /*13e50*/  F2FP.BF16.F32.PACK_AB R106, R122, R106 ;  /* 0x0000006a7a6a723e */ /* 0x000fe400000010ff */
[----:B0-----:R-:W-:-:S05]  /*13e60*/  FMNMX.FTZ R74, R74, R75, !PT ;  /* 0x0000004b4a4a7209 */ /* 0x001fca0007810000 */
[----:B------:R-:W-:-:S04]  /*13e70*/  FMUL.FTZ R138, R74, R15 ;  /* 0x0000000f4a8a7220 */ /* 0x000fc80000410000 */
[-CC-:B------:R-:W-:Y:S01]  /*13e80*/  FFMA.FTZ R105, R121, R15.reuse, -R138.reuse ;  /* 0x0000000f79697223 */ /* 0x180fe2000001088a */
[-CC-:B------:R-:W-:Y:S01]  /*13e90*/  FFMA.FTZ R107, R4, R15.reuse, -R138.reuse ;  /* 0x0000000f046b7223 */ /* 0x180fe2000001088a */
[-CC-:B------:R-:W-:Y:S01]  /*13ea0*/  FFMA.FTZ R121, R3, R15.reuse, -R138.reuse ;  /* 0x0000000f03797223 */ /* 0x180fe2000001088a */
[----:B------:R1:W5:Y:S01]  /*13eb0*/  LDL.LU R4, [R1+0xf8] ;  /* 0x0000f80001047983 */ /* 0x0003620000300800 */
[-CC-:B------:R-:W-:Y:S01]  /*13ec0*/  FFMA.FTZ R122, R2, R15.reuse, -R138.reuse ;  /* 0x0000000f027a7223 */ /* 0x180fe2000001088a */
[-CC-:B------:R-:W-:Y:S02]  /*13ed0*/  FFMA.FTZ R82, R133, R15.reuse, -R138.reuse ;  /* 0x0000000f85527223 */ /* 0x180fe4000001088a */
[----:B------:R1:W5:Y:S04]  /*13ee0*/  LDL.LU R3, [R1+0xf4] ;  /* 0x0000f40001037983 */ /* 0x0003680000300800 */
[----:B------:R1:W5:Y:S04]  /*13ef0*/  LDL.LU R2, [R1+0xf0] ;  /* 0x0000f00001027983 */ /* 0x0003680000300800 */
[----:B------:R-:W2:Y:S01]  /*13f00*/  LDL R133, [R1+0x84] ;  /* 0x0000840001857983 */ /* 0x000ea20000100800 */
[-CC-:B------:R-:W-:Y:S01]  /*13f10*/  FFMA.FTZ R95, R90, R15.reuse, -R138.reuse ;  /* 0x0000000f5a5f7223 */ /* 0x180fe2000001088a */
[----:B------:R-:W-:Y:S01]  /*13f20*/  FFMA.FTZ R90, R108, R15, -R138 ;  /* 0x0000000f6c5a7223 */ /* 0x000fe2000001088a */
[----:B-----5:R-:W-:-:S05]  /*13f30*/  VIADD R108, R16, 0x200 ;  /* 0x00000200106c7836 */ /* 0x020fca0000000000 */
[----:B------:R-:W-:-:S04]  /*13f40*/  SHF.R.U32.HI R108, RZ, 0x4, R108 ;  /* 0x00000004ff6c7819 */ /* 0x000fc8000001166c */
[----:B------:R-:W-:-:S04]  /*13f50*/  LOP3.LUT R108, R108, 0x3fff, RZ, 0xc0, !PT ;  /* 0x00003fff6c6c7812 */ /* 0x000fc800078ec0ff */
[----:B------:R-:W-:Y:S01]  /*13f60*/  LOP3.LUT R108, R108, 0x2400000, RZ, 0xfc, !PT ;  /* 0x024000006c6c7812 */ /* 0x000fe200078efcff */
[----:B------:R-:W-:-:S04]  /*13f70*/  FFMA.FTZ R87, R110, R15, -R138 ;  /* 0x0000000f6e577223 */ /* 0x000fc8000001088a */
[----:B------:R-:W-:-:S04]  /*13f80*/  IMAD R108, R0, 0x6c0, R108 ;  /* 0x000006c0006c7824 */ /* 0x000fc800078e026c */
[----:B------:R-:W-:-:S05]  /*13f90*/  VIADD R110, R108, 0x40 ;  /* 0x000000406c6e7836 */ /* 0x000fca0000000000 */
[----:B------:R-:W-:Y:S01]  /*13fa0*/  R2UR UR10, R110 ;  /* 0x000000006e0a72ca */ /* 0x000fe200000e0000 */
        /* <DEDUP_REMOVED lines=8> */
[C---:B------:R-:W-:Y:S02]  /*14030*/  VIADD R110, R108.reuse, 0x180 ;  /* 0x000001806c6e7836 */ /* 0x040fe40000000000 */
[-CC-:B------:R-:W-:Y:S01]  /*14040*/  FFMA.FTZ R94, R91, R15.reuse, -R138.reuse ;  /* 0x0000000f5b5e7223 */ /* 0x180fe2000001088a */
[----:B------:R-:W-:Y:S01]  /*14050*/  FFMA.FTZ R91, R109, R15, -R138 ;  /* 0x0000000f6d5b7223 */ /* 0x000fe2000001088a */
[----:B------:R-:W-:Y:S01]  /*14060*/  IMAD.MOV.U32 R109, RZ, RZ, -0x7fffffe0 ;  /* 0x80000020ff6d7424 */ /* 0x000fe200078e00ff */
[----:B------:R-:W-:Y:S02]  /*14070*/  R2UR UR6, R108 ;  /* 0x000000006c0672ca */ /* 0x000fe400000e0000 */
[----:B------:R-:W-:Y:S01]  /*14080*/  R2UR UR30, R110 ;  /* 0x000000006e1e72ca */ /* 0x000fe200000e0000 */
[C---:B------:R-:W-:Y:S02]  /*14090*/  VIADD R110, R108.reuse, 0x1c0 ;  /* 0x000001c06c6e7836 */ /* 0x040fe40000000000 */
[----:B------:R-:W-:Y:S01]  /*140a0*/  VIADD R108, R108, 0x200 ;  /* 0x000002006c6c7836 */ /* 0x000fe20000000000 */
[----:B------:R-:W-:-:S02]  /*140b0*/  R2UR UR7, R109 ;  /* 0x000000006d0772ca */ /* 0x000fc400000e0000 */
[----:B------:R-:W-:Y:S01]  /*140c0*/  R2UR UR39, R109 ;  /* 0x000000006d2772ca */ /* 0x000fe200000e0000 */
[----:B------:R-:W-:Y:S01]  /*140d0*/  IMAD.MOV.U32 R109, RZ, RZ, -0x3ffffff0 ;  /* 0xc0000010ff6d7424 */ /* 0x000fe200078e00ff */
[----:B------:R-:W-:-:S04]  /*140e0*/  R2UR UR38, R108 ;  /* 0x000000006c2672ca */ /* 0x000fc800000e0000 */
[----:B------:R-:W-:Y:S01]  /*140f0*/  R2UR UR5, R109 ;  /* 0x000000006d0572ca */ /* 0x000fe200000e0000 */
[----:B------:R-:W-:Y:S01]  /*14100*/  WARPGROUP.ARRIVE ;  /* 0x00000000000079c5 */ /* 0x000fe20000000000 */
[----:B------:R-:W-:Y:S01]  /*14110*/  FFMA.FTZ R79, R111, R15, -R138 ;  /* 0x0000000f6f4f7223 */ /* 0x000fe2000001088a */
[----:B------:R-:W-:Y:S01]  /*14120*/  IMAD.MOV.U32 R111, RZ, RZ, -0x7fffffe0 ;  /* 0x80000020ff6f7424 */ /* 0x000fe200078e00ff */
[----:B------:R-:W-:-:S04]  /*14130*/  R2UR UR34, R110 ;  /* 0x000000006e2272ca */ /* 0x000fc800000e0000 */
[C---:B------:R-:W-:Y:S02]  /*14140*/  R2UR UR11, R111.reuse ;  /* 0x000000006f0b72ca */ /* 0x040fe400000e0000 */
[C---:B------:R-:W-:Y:S02]  /*14150*/  R2UR UR15, R111.reuse ;  /* 0x000000006f0f72ca */ /* 0x040fe400000e0000 */
[C---:B------:R-:W-:Y:S02]  /*14160*/  R2UR UR19, R111.reuse ;  /* 0x000000006f1372ca */ /* 0x040fe400000e0000 */
[C---:B------:R-:W-:Y:S02]  /*14170*/  R2UR UR23, R111.reuse ;  /* 0x000000006f1772ca */ /* 0x040fe400000e0000 */
[C---:B------:R-:W-:Y:S02]  /*14180*/  R2UR UR27, R111.reuse ;  /* 0x000000006f1b72ca */ /* 0x040fe400000e0000 */
[----:B------:R-:W-:-:S02]  /*14190*/  R2UR UR31, R111 ;  /* 0x000000006f1f72ca */ /* 0x000fc400000e0000 */
[----:B------:R-:W-:Y:S01]  /*141a0*/  R2UR UR35, R111 ;  /* 0x000000006f2372ca */ /* 0x000fe200000e0000 */
[----:B------:R-:W-:-:S05]  /*141b0*/  IMAD.MOV.U32 R111, RZ, RZ, -0x3ffffff0 ;  /* 0xc0000010ff6f7424 */ /* 0x000fca00078e00ff */
[----:B------:R-:W-:Y:S01]  /*141c0*/  R2UR UR9, R111 ;  /* 0x000000006f0972ca */ /* 0x000fe200000e0000 */
[----:B------:R-:W-:Y:S01]  /*141d0*/  IMAD.MOV.U32 R111, RZ, RZ, -0x3ffffff0 ;  /* 0xc0000010ff6f7424 */ /* 0x000fe200078e00ff */
[----:B--2---:R-:W-:-:S04]  /*141e0*/  LOP3.LUT R108, R133, 0x10000, RZ, 0xfc, !PT ;  /* 0x00010000856c7812 */ /* 0x004fc800078efcff */
[----:B------:R-:W-:Y:S01]  /*141f0*/  R2UR UR13, R111 ;  /* 0x000000006f0d72ca */ /* 0x000fe200000e0000 */
[----:B------:R-:W2:Y:S01]  /*14200*/  LDL.LU R133, [R1+0x44] ;  /* 0x0000440001857983 */ /* 0x000ea20000300800 */
[----:B------:R-:W-:-:S13]  /*14210*/  R2UR UR4, R108 ;  /* 0x000000006c0472ca */ /* 0x000fda00000e0000 */
[----:B------:R-:W-:Y:S01]  /*14220*/  HGMMA.64x96x16.F32.BF16 R24, gdesc[UR4].tnspB, R24, gsb0 ;  /* 0x41600000041879f0 */ /* 0x000fe20008001818 */
[----:B------:R-:W-:-:S05]  /*14230*/  VIADD R110, R108, 0x180 ;  /* 0x000001806c6e7836 */ /* 0x000fca0000000000 */
[----:B------:R-:W-:Y:S01]  /*14240*/  R2UR UR8, R110 ;  /* 0x000000006e0872ca */ /* 0x000fe200000e0000 */
[----:B------:R-:W-:Y:S01]  /*14250*/  VIADD R110, R108, 0x300 ;  /* 0x000003006c6e7836 */ /* 0x000fe20000000000 */
[----:B------:R-:W-:Y:S02]  /*14260*/  WARPGROUP.DEPBAR.LE gsb0, 0x0 ;  /* 0x00008000000079c5 */ /* 0x000fe40000010000 */
[----:B------:R-:W-:-:S09]  /*14270*/  WARPGROUP.ARRIVE ;  /* 0x00000000000079c5 */ /* 0x000fd20000000000 */
[----:B------:R-:W-:Y:S01]  /*14280*/  HGMMA.64x96x16.F32.BF16 R24, gdesc[UR8].tnspB, R24, gsb0 ;  /* 0x41600000081879f0 */ /* 0x000fe20008001818 */
[----:B------:R-:W-:Y:S01]  /*14290*/  R2UR UR12, R110 ;  /* 0x000000006e0c72ca */ /* 0x000fe200000e0000 */
[----:B------:R-:W-:Y:S02]  /*142a0*/  VIADD R110, R108, 0x480 ;  /* 0x000004806c6e7836 */ /* 0x000fe40000000000 */
[----:B------:R-:W-:-:S03]  /*142b0*/  IMAD.MOV.U32 R111, RZ, RZ, -0x3ffffff0 ;  /* 0xc0000010ff6f7424 */ /* 0x000fc600078e00ff */
[----:B------:R-:W-:Y:S02]  /*142c0*/  R2UR UR16, R110 ;  /* 0x000000006e1072ca */ /* 0x000fe400000e0000 */
[----:B------:R-:W-:Y:S01]  /*142d0*/  R2UR UR17, R111 ;  /* 0x000000006f1172ca */ /* 0x000fe200000e0000 */
[----:B------:R-:W-:Y:S02]  /*142e0*/  WARPGROUP.DEPBAR.LE gsb0, 0x0 ;  /* 0x00008000000079c5 */ /* 0x000fe40000010000 */
[----:B------:R-:W-:-:S06]  /*142f0*/  WARPGROUP.ARRIVE ;  /* 0x00000000000079c5 */ /* 0x000fcc0000000000 */
[----:B------:R-:W-:Y:S01]  /*14300*/  HGMMA.64x96x16.F32.BF16 R24, gdesc[UR12].tnspB, R24, gsb0 ;  /* 0x416000000c1879f0 */ /* 0x000fe20008001818 */
        /* <DEDUP_REMOVED lines=28> */
[----:B------:R-:W-:-:S04]  /*144d0*/  FADD.FTZ R109, -R74, R155 ;  /* 0x0000009b4a6d7221 */ /* 0x000fc80000010100 */
[----:B------:R-:W-:Y:S01]  /*144e0*/  FMUL.FTZ R109, R109, R15 ;  /* 0x0000000f6d6d7220 */ /* 0x000fe20000410000 */
[----:B------:R-:W-:-:S03]  /*144f0*/  VIADD R108, R108, 0xc00 ;  /* 0x00000c006c6c7836 */ /* 0x000fc60000000000 */
[----:B------:R0:W-:Y:S01]  /*14500*/  MUFU.EX2 R110, R109 ;  /* 0x0000006d006e7308 */ /* 0x0001e20000000800 */
[----:B------:R-:W-:Y:S02]  /*14510*/  WARPGROUP.DEPBAR.LE gsb0, 0x0 ;  /* 0x00008000000079c5 */ /* 0x000fe40000010000 */
[----:B------:R-:W-:-:S06]  /*14520*/  WARPGROUP.ARRIVE ;  /* 0x00000000000079c5 */ /* 0x000fcc0000000000 */
[----:B------:R-:W-:Y:S01]  /*14530*/  HGMMA.64x96x16.F32.BF16 R24, gdesc[UR32].tnspB, R24, gsb0 ;  /* 0x41600000201879f0 */ /* 0x000fe20008001818 */
[----:B0-----:R-:W-:Y:S01]  /*14540*/  IMAD.MOV.U32 R109, RZ, RZ, -0x3ffffff0 ;  /* 0xc0000010ff6d7424 */ /* 0x001fe200078e00ff */
[----:B------:R-:W-:-:S04]  /*14550*/  R2UR UR36, R108 ;  /* 0x000000006c2472ca */ /* 0x000fc800000e0000 */
[----:B------:R-:W-:Y:S01]  /*14560*/  R2UR UR37, R109 ;  /* 0x000000006d2572ca */ /* 0x000fe200000e0000 */
[----:B------:R-:W0:Y:S01]  /*14570*/  S2R R155, SR_TID.X ;  /* 0x00000000009b7919 */ /* 0x000e220000002100 */
[----:B------:R-:W2:Y:S01]  /*14580*/  MUFU.EX2 R105, R105 ;  /* 0x0000006900697308 */ /* 0x000ea20000000800 */
[----:B------:R-:W-:-:S07]  /*14590*/  FFMA.FTZ R83, R134, R15, -R138 ;  /* 0x0000000f86537223 */ /* 0x000fce000001088a */
[----:B------:R-:W3:Y:S01]  /*145a0*/  MUFU.EX2 R108, R107 ;  /* 0x0000006b006c7308 */ /* 0x000ee20000000800 */
[----:B------:R-:W-:Y:S02]  /*145b0*/  WARPGROUP.DEPBAR.LE gsb0, 0x0 ;  /* 0x00008000000079c5 */ /* 0x000fe40000010000 */
[----:B------:R-:W-:-:S06]  /*145c0*/  WARPGROUP.ARRIVE ;  /* 0x00000000000079c5 */ /* 0x000fcc0000000000 */
[----:B------:R-:W-:Y:S01]  /*145d0*/  HGMMA.64x96x16.F32.BF16 R24, gdesc[UR36].tnspB, R24, gsb0 ;  /* 0x41600000241879f0 */ /* 0x000fe20008001818 */
[----:B0-----:R-:W-:Y:S02]  /*145e0*/  SHF.R.U32.HI R134, RZ, 0x7, R155 ;  /* 0x00000007ff867819 */ /* 0x001fe4000001169b */
[----:B------:R-:W-:-:S03]  /*145f0*/  ISETP.GE.U32.AND P2, PT, R155, 0x180, PT ;  /* 0x000001809b00780c */ /* 0x000fc60003f46070 */
[----:B------:R-:W-:Y:S01]  /*14600*/  VIADD R109, R134, 0x9 ;  /* 0x00000009866d7836 */ /* 0x000fe20000000000 */
[----:B------:R-:W-:Y:S01]  /*14610*/  MUFU.EX2 R107, R121 ;  /* 0x00000079006b7308 */ /* 0x000fe20000000800 */
[----:B--2---:R-:W-:-:S03]  /*14620*/  FFMA.FTZ R111, R110, R133, R105 ;  /* 0x000000856e6f7223 */ /* 0x004fc60000010069 */
[----:B------:R-:W-:-:S04]  /*14630*/  SEL R109, R109, 0x9, !P2 ;  /* 0x000000096d6d7807 */ /* 0x000fc80005000000 */
[----:B------:R-:W-:Y:S01]  /*14640*/  MUFU.EX2 R122, R122 ;  /* 0x0000007a007a7308 */ /* 0x000fe20000000800 */
[----:B---3--:R-:W-:-:S07]  /*14650*/  F2FP.BF16.F32.PACK_AB R105, R108, R105 ;  /* 0x000000696c69723e */ /* 0x008fce00000010ff */
[----:B------:R-:W0:Y:S01]  /*14660*/  MUFU.EX2 R132, R132 ;  /* 0x0000008400847308 */ /* 0x000e220000000800 */
[----:B------:R-:W-:-:S07]  /*14670*/  FFMA.FTZ R97, R103, R15, -R138 ;  /* 0x0000000f67617223 */ /* 0x000fce000001088a */
[----:B------:R-:W2:Y:S01]  /*14680*/  MUFU.EX2 R131, R131 ;  /* 0x0000008300837308 */ /* 0x000ea20000000800 */
[----:B------:R-:W-:-:S07]  /*14690*/  FFMA.FTZ R98, R98, R15, -R138 ;  /* 0x0000000f62627223 */ /* 0x000fce000001088a */
[----:B------:R-:W3:Y:S08]  /*146a0*/  MUFU.EX2 R130, R130 ;  /* 0x0000008200827308 */ /* 0x000ef00000000800 */
[----:B------:R-:W-:Y:S01]  /*146b0*/  MUFU.EX2 R95, R95 ;  /* 0x0000005f005f7308 */ /* 0x000fe20000000800 */
[----:B------:R-:W-:Y:S01]  /*146c0*/  FFMA.FTZ R99, R99, R15, -R138 ;  /* 0x0000000f63637223 */ /* 0x000fe2000001088a */
[----:B0-----:R-:W-:-:S06]  /*146d0*/  FADD.FTZ R154, R132, R154 ;  /* 0x0000009a849a7221 */ /* 0x001fcc0000010000 */
[----:B------:R-:W-:Y:S01]  /*146e0*/  MUFU.EX2 R129, R129 ;  /* 0x0000008100817308 */ /* 0x000fe20000000800 */
[----:B------:R-:W-:-:S07]  /*146f0*/  FFMA.FTZ R100, R100, R15, -R138 ;  /* 0x0000000f64647223 */ /* 0x000fce000001088a */
[----:B------:R-:W-:Y:S01]  /*14700*/  MUFU.EX2 R97, R97 ;  /* 0x0000006100617308 */ /* 0x000fe20000000800 */
[----:B--2---:R-:W-:-:S07]  /*14710*/  FADD.FTZ R154, R131, R154 ;  /* 0x0000009a839a7221 */ /* 0x004fce0000010000 */
[----:B------:R-:W-:Y:S01]  /*14720*/  MUFU.EX2 R128, R128 ;  /* 0x0000008000807308 */ /* 0x000fe20000000800 */
[----:B------:R-:W-:Y:S02]  /*14730*/  WARPGROUP.DEPBAR.LE gsb0, 0x0 ;  /* 0x00008000000079c5 */ /* 0x000fe40000010000 */
[----:B------:R0:W-:Y:S06]  /*14740*/  BAR.ARV R109, 0x100 ;  /* 0x0004006d0000751d */ /* 0x0001ec0000002000 */
[----:B0-----:R-:W-:Y:S01]  /*14750*/  FADD.FTZ R109, R108, R111 ;  /* 0x0000006f6c6d7221 */ /* 0x001fe20000010000 */
[----:B------:R-:W-:-:S02]  /*14760*/  @!P1 IMAD R111, R145, 0x8, R16 ;  /* 0x00000008916f9824 */ /* 0x000fc400078e0210 */
[----:B------:R-:W-:Y:S02]  /*14770*/  @!P1 IMAD R108, R0, 0x8, R16 ;  /* 0x00000008006c9824 */ /* 0x000fe400078e0210 */
[----:B------:R-:W-:Y:S02]  /*14780*/  @!P1 VIADD R111, R111, 0x31c40 ;  /* 0x00031c406f6f9836 */ /* 0x000fe40000000000 */
[----:B------:R-:W-:Y:S02]  /*14790*/  @!P1 VIADD R108, R108, 0x31c60 ;  /* 0x00031c606c6c9836 */ /* 0x000fe40000000000 */
[----:B------:R-:W-:Y:S01]  /*147a0*/  FADD.FTZ R0, R107, R109 ;  /* 0x0000006d6b007221 */ /* 0x000fe20000010000 */
[----:B------:R-:W-:Y:S02]  /*147b0*/  F2FP.BF16.F32.PACK_AB R107, R122, R107 ;  /* 0x0000006b7a6b723e */ /* 0x000fe400000010ff */
[----:B------:R-:W-:Y:S02]  /*147c0*/  @!P1 PRMT R111, RZ, 0x654, R111 ;  /* 0x00000654ff6f9816 */ /* 0x000fe4000000006f */
[----:B------:R-:W-:-:S02]  /*147d0*/  @!P1 PRMT R108, RZ, 0x654, R108 ;  /* 0x00000654ff6c9816 */ /* 0x000fc4000000006c */
[----:B------:R0:W-:Y:S02]  /*147e0*/  @!P1 SYNCS.ARRIVE.TRANS64.RED.A1T0 RZ, [R111+URZ], RZ ;  /* 0x000000ff6fff99a7 */ /* 0x0001e4000810043f */
[----:B------:R2:W-:Y:S01]  /*147f0*/  @!P1 SYNCS.ARRIVE.TRANS64.RED.A1T0 RZ, [R108+URZ], RZ ;  /* 0x000000ff6cff99a7 */ /* 0x0005e2000810043f */
[----:B------:R4:W-:Y:S01]  /*14800*/  STSM.16.M88.4 [R18+0x24300], R104 ;  /* 0x0243006812007844 */ /* 0x0009e20000000200 */
[----:B------:R-:W-:Y:S01]  /*14810*/  MUFU.EX2 R98, R98 ;  /* 0x0000006200627308 */ /* 0x000fe20000000800 */
[----:B------:R-:W-:-:S07]  /*14820*/  FADD.FTZ R122, R122, R0 ;  /* 0x000000007a7a7221 */ /* 0x000fce0000010000 */
[----:B----4-:R-:W-:Y:S08]  /*14830*/  MUFU.EX2 R105, R89 ;  /* 0x0000005900697308 */ /* 0x010ff00000000800 */
[----:B------:R-:W4:Y:S01]  /*14840*/  MUFU.EX2 R89, R94 ;  /* 0x0000005e00597308 */ /* 0x000f220000000800 */
[----:B------:R-:W-:Y:S01]  /*14850*/  FFMA.FTZ R101, R101, R15, -R138 ;  /* 0x0000000f65657223 */ /* 0x000fe2000001088a */
[----:B---3--:R-:W-:-:S06]  /*14860*/  FADD.FTZ R154, R130, R154 ;  /* 0x0000009a829a7221 */ /* 0x008fcc0000010000 */
[----:B------:R-:W3:Y:S01]  /*14870*/  MUFU.EX2 R127, R127 ;  /* 0x0000007f007f7308 */ /* 0x000ee20000000800 */
[----:B------:R-:W-:-:S07]  /*14880*/  FFMA.FTZ R102, R102, R15, -R138 ;  /* 0x0000000f66667223 */ /* 0x000fce000001088a */
[----:B------:R-:W-:Y:S08]  /*14890*/  MUFU.EX2 R121, R81 ;  /* 0x0000005100797308 */ /* 0x000ff00000000800 */
[----:B------:R4:W-:Y:S08]  /*148a0*/  MUFU.EX2 R133, R80 ;  /* 0x0000005000857308 */ /* 0x0009f00000000800 */
[----:B------:R-:W-:Y:S01]  /*148b0*/  MUFU.EX2 R81, R99 ;  /* 0x0000006300517308 */ /* 0x000fe20000000800 */
[----:B----4-:R-:W-:Y:S01]  /*148c0*/  FADD.FTZ R80, R89, R122 ;  /* 0x0000007a59507221 */ /* 0x010fe20000010000 */
[----:B------:R-:W-:-:S03]  /*148d0*/  FADD.FTZ R154, R129, R154 ;  /* 0x0000009a819a7221 */ /* 0x000fc60000010000 */
[----:B------:R-:W-:-:S03]  /*148e0*/  FADD.FTZ R80, R95, R80 ;  /* 0x000000505f507221 */ /* 0x000fc60000010000 */
[----:B------:R-:W4:Y:S01]  /*148f0*/  MUFU.EX2 R126, R126 ;  /* 0x0000007e007e7308 */ /* 0x000f220000000800 */
[----:B------:R-:W-:Y:S01]  /*14900*/  FADD.FTZ R80, R97, R80 ;  /* 0x0000005061507221 */ /* 0x000fe20000010000 */
[----:B------:R-:W-:-:S06]  /*14910*/  FFMA.FTZ R103, R113, R15, -R138 ;  /* 0x0000000f71677223 */ /* 0x000fcc000001088a */
[----:B------:R-:W1:Y:S01]  /*14920*/  MUFU.EX2 R100, R100 ;  /* 0x0000006400647308 */ /* 0x000e620000000800 */
[-CC-:B------:R-:W-:Y:S01]  /*14930*/  FFMA.FTZ R112, R112, R15.reuse, -R138.reuse ;  /* 0x0000000f70707223 */ /* 0x180fe2000001088a */
[-CC-:B------:R-:W-:Y:S01]  /*14940*/  FFMA.FTZ R113, R157, R15.reuse, -R138.reuse ;  /* 0x0000000f9d717223 */ /* 0x180fe2000001088a */
[-CC-:B------:R-:W-:Y:S01]  /*14950*/  FFMA.FTZ R114, R114, R15.reuse, -R138.reuse ;  /* 0x0000000f72727223 */ /* 0x180fe2000001088a */
[----:B------:R-:W-:-:S04]  /*14960*/  FFMA.FTZ R115, R115, R15, -R138 ;  /* 0x0000000f73737223 */ /* 0x000fc8000001088a */
[----:B------:R-:W0:Y:S01]  /*14970*/  MUFU.EX2 R125, R125 ;  /* 0x0000007d007d7308 */ /* 0x000e220000000800 */
        /* <DEDUP_REMOVED lines=15> */
[----:B------:R-:W-:-:S07]  /*14a70*/  FADD.FTZ R154, R128, R154 ;  /* 0x0000009a809a7221 */ /* 0x000fce0000010000 */
[----:B------:R4:W-:Y:S01]  /*14a80*/  MUFU.EX2 R138, R84 ;  /* 0x00000054008a7308 */ /* 0x0009e20000000800 */
[----:B---3--:R-:W-:-:S07]  /*14a90*/  FADD.FTZ R154, R127, R154 ;  /* 0x0000009a7f9a7221 */ /* 0x008fce0000010000 */
[----:B------:R-:W3:Y:S01]  /*14aa0*/  MUFU.EX2 R102, R102 ;  /* 0x0000006600667308 */ /* 0x000ee20000000800 */
[----:B----4-:R-:W-:Y:S01]  /*14ab0*/  FADD.FTZ R84, R98, R80 ;  /* 0x0000005062547221 */ /* 0x010fe20000010000 */
[----:B------:R-:W-:-:S03]  /*14ac0*/  FADD.FTZ R154, R126, R154 ;  /* 0x0000009a7e9a7221 */ /* 0x000fc60000010000 */
[----:B------:R-:W-:-:S03]  /*14ad0*/  FADD.FTZ R84, R81, R84 ;  /* 0x0000005451547221 */ /* 0x000fc60000010000 */
[----:B------:R-:W4:Y:S01]  /*14ae0*/  MUFU.EX2 R123, R123 ;  /* 0x0000007b007b7308 */ /* 0x000f220000000800 */
[----:B-1----:R-:W-:-:S07]  /*14af0*/  FADD.FTZ R84, R100, R84 ;  /* 0x0000005464547221 */ /* 0x002fce0000010000 */
[----:B------:R-:W-:Y:S08]  /*14b00*/  MUFU.EX2 R137, R85 ;  /* 0x0000005500897308 */ /* 0x000ff00000000800 */
[----:B------:R-:W1:Y:S01]  /*14b10*/  MUFU.EX2 R85, R103 ;  /* 0x0000006700557308 */ /* 0x000e620000000800 */
[----:B0-----:R-:W-:Y:S01]  /*14b20*/  FADD.FTZ R154, R125, R154 ;  /* 0x0000009a7d9a7221 */ /* 0x001fe20000010000 */
[----:B--2---:R-:W-:-:S06]  /*14b30*/  FADD.FTZ R84, R101, R84 ;  /* 0x0000005465547221 */ /* 0x004fcc0000010000 */
[----:B------:R-:W0:Y:S01]  /*14b40*/  MUFU.EX2 R111, R76 ;  /* 0x0000004c006f7308 */ /* 0x000e220000000800 */
[----:B------:R-:W-:-:S07]  /*14b50*/  F2FP.BF16.F32.PACK_AB R89, R95, R89 ;  /* 0x000000595f59723e */ /* 0x000fce00000010ff */
[----:B------:R-:W2:Y:S01]  /*14b60*/  MUFU.EX2 R112, R112 ;  /* 0x0000007000707308 */ /* 0x000ea20000000800 */
[----:B---3--:R-:W-:-:S07]  /*14b70*/  FADD.FTZ R84, R102, R84 ;  /* 0x0000005466547221 */ /* 0x008fce0000010000 */
[----:B------:R-:W3:Y:S08]  /*14b80*/  MUFU.EX2 R113, R113 ;  /* 0x0000007100717308 */ /* 0x000ef00000000800 */
[----:B------:R-:W3:Y:S08]  /*14b90*/  MUFU.EX2 R109, R73 ;  /* 0x00000049006d7308 */ /* 0x000ef00000000800 */
[----:B------:R4:W-:Y:S08]  /*14ba0*/  MUFU.EX2 R95, R87 ;  /* 0x00000057005f7308 */ /* 0x0009f00000000800 */
[----:B------:R-:W3:Y:S01]  /*14bb0*/  MUFU.EX2 R114, R114 ;  /* 0x0000007200727308 */ /* 0x000ee20000000800 */
[----:B----4-:R-:W-:-:S04]  /*14bc0*/  FADD.FTZ R87, R124, R154 ;  /* 0x0000009a7c577221 */ /* 0x010fc80000010000 */
[----:B------:R-:W-:-:S03]  /*14bd0*/  FADD.FTZ R87, R123, R87 ;  /* 0x000000577b577221 */ /* 0x000fc60000010000 */
[----:B------:R4:W-:Y:S02]  /*14be0*/  MUFU.EX2 R94, R91 ;  /* 0x0000005b005e7308 */ /* 0x0009e40000000800 */
[----:B----4-:R-:W-:-:S06]  /*14bf0*/  F2FP.BF16.F32.PACK_AB R91, R98, R97 ;  /* 0x00000061625b723e */ /* 0x010fcc00000010ff */
[----:B------:R-:W4:Y:S08]  /*14c00*/  MUFU.EX2 R115, R115 ;  /* 0x0000007300737308 */ /* 0x000f300000000800 */
[----:B------:R-:W-:Y:S08]  /*14c10*/  MUFU.EX2 R98, R79 ;  /* 0x0000004f00627308 */ /* 0x000ff00000000800 */
[----:B------:R1:W-:Y:S02]  /*14c20*/  MUFU.EX2 R79, R82 ;  /* 0x00000052004f7308 */ /* 0x0003e40000000800 */
[----:B-1----:R-:W-:-:S06]  /*14c30*/  FADD.FTZ R82, R85, R84 ;  /* 0x0000005455527221 */ /* 0x002fcc0000010000 */
[----:B------:R-:W1:Y:S01]  /*14c40*/  MUFU.EX2 R116, R116 ;  /* 0x0000007400747308 */ /* 0x000e620000000800 */
[----:B0-----:R-:W-:Y:S01]  /*14c50*/  FADD.FTZ R84, R111, R87 ;  /* 0x000000576f547221 */ /* 0x001fe20000010000 */
[----:B--2---:R-:W-:-:S03]  /*14c60*/  FADD.FTZ R82, R112, R82 ;  /* 0x0000005270527221 */ /* 0x004fc60000010000 */
[----:B------:R-:W-:-:S03]  /*14c70*/  FADD.FTZ R84, R121, R84 ;  /* 0x0000005479547221 */ /* 0x000fc60000010000 */
[----:B------:R-:W-:Y:S01]  /*14c80*/  MUFU.EX2 R108, R88 ;  /* 0x00000058006c7308 */ /* 0x000fe20000000800 */
[----:B---3--:R-:W-:-:S07]  /*14c90*/  FADD.FTZ R82, R113, R82 ;  /* 0x0000005271527221 */ /* 0x008fce0000010000 */
[----:B------:R-:W0:Y:S08]  /*14ca0*/  MUFU.EX2 R117, R117 ;  /* 0x0000007500757308 */ /* 0x000e300000000800 */
[----:B------:R-:W-:Y:S08]  /*14cb0*/  MUFU.EX2 R134, R77 ;  /* 0x0000004d00867308 */ /* 0x000ff00000000800 */
[----:B------:R2:W-:Y:S08]  /*14cc0*/  MUFU.EX2 R99, R83 ;  /* 0x0000005300637308 */ /* 0x0005f00000000800 */
[----:B------:R-:W3:Y:S01]  /*14cd0*/  MUFU.EX2 R118, R118 ;  /* 0x0000007600767308 */ /* 0x000ee20000000800 */
[----:B--2---:R-:W-:Y:S01]  /*14ce0*/  FADD.FTZ R83, R109, R84 ;  /* 0x000000546d537221 */ /* 0x004fe20000010000 */
[----:B------:R-:W-:-:S04]  /*14cf0*/  FADD.FTZ R84, R114, R82 ;  /* 0x0000005272547221 */ /* 0x000fc80000010000 */
[----:B----4-:R-:W-:Y:S02]  /*14d00*/  FADD.FTZ R84, R115, R84 ;  /* 0x0000005473547221 */ /* 0x010fe40000010000 */
[----:B------:R-:W2:Y:S01]  /*14d10*/  MUFU.EX2 R107, R96 ;  /* 0x00000060006b7308 */ /* 0x000ea20000000800 */
[----:B------:R-:W-:Y:S01]  /*14d20*/  FADD.FTZ R83, R133, R83 ;  /* 0x0000005385537221 */ /* 0x000fe20000010000 */
[----:B-1----:R-:W-:-:S06]  /*14d30*/  FADD.FTZ R84, R116, R84 ;  /* 0x0000005474547221 */ /* 0x002fcc0000010000 */
[----:B------:R-:W1:Y:S01]  /*14d40*/  MUFU.EX2 R119, R119 ;  /* 0x0000007700777308 */ /* 0x000e620000000800 */
[----:B0-----:R-:W-:-:S07]  /*14d50*/  FADD.FTZ R87, R117, R84 ;  /* 0x0000005475577221 */ /* 0x001fce0000010000 */
[----:B------:R-:W0:Y:S01]  /*14d60*/  MUFU.EX2 R135, R72 ;  /* 0x0000004800877308 */ /* 0x000e220000000800 */
[----:B------:R-:W-:-:S07]  /*14d70*/  F2FP.BF16.F32.PACK_AB R88, R131, R132 ;  /* 0x000000848358723e */ /* 0x000fce00000010ff */
[----:B------:R-:W4:Y:S01]  /*14d80*/  MUFU.EX2 R120, R120 ;  /* 0x0000007800787308 */ /* 0x000f220000000800 */
[----:B------:R-:W-:Y:S02]  /*14d90*/  F2FP.BF16.F32.PACK_AB R80, R127, R128 ;  /* 0x000000807f50723e */ /* 0x000fe400000010ff */
[----:B------:R-:W-:-:S05]  /*14da0*/  F2FP.BF16.F32.PACK_AB R81, R100, R81 ;  /* 0x000000516451723e */ /* 0x000fca00000010ff */
[----:B------:R-:W4:Y:S01]  /*14db0*/  MUFU.EX2 R106, R93 ;  /* 0x0000005d006a7308 */ /* 0x000f220000000800 */
[----:B------:R-:W-:Y:S01]  /*14dc0*/  F2FP.BF16.F32.PACK_AB R82, R125, R126 ;  /* 0x0000007e7d52723e */ /* 0x000fe200000010ff */
[----:B---3--:R-:W-:-:S06]  /*14dd0*/  FADD.FTZ R87, R118, R87 ;  /* 0x0000005776577221 */ /* 0x008fcc0000010000 */
[----:B------:R3:W-:Y:S08]  /*14de0*/  MUFU.EX2 R97, R86 ;  /* 0x0000005600617308 */ /* 0x0007f00000000800 */
[----:B------:R2:W4:Y:S01]  /*14df0*/  MUFU.EX2 R0, R90 ;  /* 0x0000005a00007308 */ /* 0x0005220000000800 */
[----:B---3--:R-:W-:Y:S01]  /*14e00*/  FADD.FTZ R86, R108, R83 ;  /* 0x000000536c567221 */ /* 0x008fe20000010000 */
[----:B------:R-:W-:-:S03]  /*14e10*/  F2FP.BF16.F32.PACK_AB R83, R102, R101 ;  /* 0x000000656653723e */ /* 0x000fc600000010ff */
[----:B------:R-:W-:-:S03]  /*14e20*/  FADD.FTZ R86, R134, R86 ;  /* 0x0000005686567221 */ /* 0x000fc60000010000 */
[----:B------:R-:W3:Y:S01]  /*14e30*/  MUFU.EX2 R136, R21 ;  /* 0x0000001500887308 */ /* 0x000ee20000000800 */
[----:B--2---:R-:W-:Y:S01]  /*14e40*/  F2FP.BF16.F32.PACK_AB R90, R129, R130 ;  /* 0x00000082815a723e */ /* 0x004fe200000010ff */
[----:B------:R-:W-:-:S04]  /*14e50*/  FADD.FTZ R86, R107, R86 ;  /* 0x000000566b567221 */ /* 0x000fc80000010000 */
[----:B------:R-:W-:Y:S04]  /*14e60*/  STSM.16.M88.4 [R18+0x25b00], R88 ;  /* 0x025b005812007844 */ /* 0x000fe80000000200 */
[----:B------:R1:W-:Y:S01]  /*14e70*/  STSM.16.M88.4 [R18+0x27300], R80 ;  /* 0x0273005012007844 */ /* 0x0003e20000000200 */
[----:B------:R-:W2:Y:S01]  /*14e80*/  MUFU.EX2 R104, R92 ;  /* 0x0000005c00687308 */ /* 0x000ea20000000800 */
[----:B-1----:R-:W-:Y:S01]  /*14e90*/  FADD.FTZ R81, R119, R87 ;  /* 0x0000005777517221 */ /* 0x002fe20000010000 */
[----:B0-----:R-:W-:-:S03]  /*14ea0*/  FADD.FTZ R80, R135, R86 ;  /* 0x0000005687507221 */ /* 0x001fc60000010000 */
[----:B----4-:R-:W-:Y:S01]  /*14eb0*/  FADD.FTZ R81, R120, R81 ;  /* 0x0000005178517221 */ /* 0x010fe20000010000 */
[----:B------:R-:W-:-:S03]  /*14ec0*/  FADD.FTZ R80, R106, R80 ;  /* 0x000000506a507221 */ /* 0x000fc60000010000 */
[----:B------:R-:W-:Y:S01]  /*14ed0*/  FADD.FTZ R81, R0, R81 ;  /* 0x0000005100517221 */ /* 0x000fe20000010000 */
[----:B---3--:R-:W-:Y:S01]  /*14ee0*/  FADD.FTZ R80, R136, R80 ;  /* 0x0000005088507221 */ /* 0x008fe20000010000 */
[----:B------:R-:W0:Y:S02]  /*14ef0*/  MUFU.EX2 R93, R140 ;  /* 0x0000008c005d7308 */ /* 0x000e240000000800 */
[----:B------:R-:W-:Y:S01]  /*14f00*/  FADD.FTZ R81, R94, R81 ;  /* 0x000000515e517221 */ /* 0x000fe20000010000 */
[----:B------:R-:W-:-:S03]  /*14f10*/  FADD.FTZ R80, R105, R80 ;  /* 0x0000005069507221 */ /* 0x000fc60000010000 */
[----:B------:R-:W-:Y:S01]  /*14f20*/  FADD.FTZ R81, R95, R81 ;  /* 0x000000515f517221 */ /* 0x000fe20000010000 */
[----:B------:R-:W-:Y:S01]  /*14f30*/  FADD.FTZ R80, R137, R80 ;  /* 0x0000005089507221 */ /* 0x000fe20000010000 */
[----:B------:R-:W1:Y:S02]  /*14f40*/  MUFU.EX2 R96, R141 ;  /* 0x0000008d00607308 */ /* 0x000e640000000800 */
[----:B------:R-:W-:Y:S01]  /*14f50*/  FADD.FTZ R100, R98, R81 ;  /* 0x0000005162647221 */ /* 0x000fe20000010000 */
[----:B--2---:R-:W-:-:S05]  /*14f60*/  FADD.FTZ R82, R104, R80 ;  /* 0x0000005068527221 */ /* 0x004fca0000010000 */
[----:B------:R-:W2:Y:S01]  /*14f70*/  MUFU.EX2 R75, R75 ;  /* 0x0000004b004b7308 */ /* 0x000ea20000000800 */
[----:B------:R-:W-:Y:S01]  /*14f80*/  FADD.FTZ R100, R79, R100 ;  /* 0x000000644f647221 */ /* 0x000fe20000010000 */
[----:B------:R-:W-:-:S06]  /*14f90*/  FADD.FTZ R82, R138, R82 ;  /* 0x000000528a527221 */ /* 0x000fcc0000010000 */
[----:B------:R-:W3:Y:S01]  /*14fa0*/  MUFU.EX2 R77, R142 ;  /* 0x0000008e004d7308 */ /* 0x000ee20000000800 */
[----:B------:R-:W-:-:S07]  /*14fb0*/  FADD.FTZ R100, R99, R100 ;  /* 0x0000006463647221 */ /* 0x000fce0000010000 */
[----:B------:R-:W4:Y:S01]  /*14fc0*/  MUFU.EX2 R78, R78 ;  /* 0x0000004e004e7308 */ /* 0x000f220000000800 */
[----:B------:R-:W-:Y:S01]  /*14fd0*/  F2FP.BF16.F32.PACK_AB R84, R123, R124 ;  /* 0x0000007c7b54723e */ /* 0x000fe200000010ff */
[----:B0-----:R-:W-:Y:S01]  /*14fe0*/  FADD.FTZ R101, R93, R82 ;  /* 0x000000525d657221 */ /* 0x001fe20000010000 */
[----:B------:R-:W-:-:S05]  /*14ff0*/  F2FP.BF16.F32.PACK_AB R85, R112, R85 ;  /* 0x000000557055723e */ /* 0x000fca00000010ff */
[----:B------:R-:W0:Y:S01]  /*15000*/  MUFU.EX2 R92, R146 ;  /* 0x00000092005c7308 */ /* 0x000e220000000800 */
[----:B------:R-:W-:Y:S02]  /*15010*/  F2FP.BF16.F32.PACK_AB R86, R121, R111 ;  /* 0x0000006f7956723e */ /* 0x000fe400000010ff */
[----:B------:R-:W-:-:S05]  /*15020*/  F2FP.BF16.F32.PACK_AB R87, R114, R113 ;  /* 0x000000717257723e */ /* 0x000fca00000010ff */
[----:B------:R-:W0:Y:S01]  /*15030*/  MUFU.EX2 R139, R139 ;  /* 0x0000008b008b7308 */ /* 0x000e220000000800 */
[----:B------:R-:W-:Y:S01]  /*15040*/  FADD.FTZ R100, R97, R100 ;  /* 0x0000006461647221 */ /* 0x000fe20000010000 */
[----:B------:R-:W-:Y:S02]  /*15050*/  F2FP.BF16.F32.PACK_AB R88, R133, R109 ;  /* 0x0000006d8558723e */ /* 0x000fe400000010ff */
[----:B------:R-:W-:-:S04]  /*15060*/  F2FP.BF16.F32.PACK_AB R89, R116, R115 ;  /* 0x000000737459723e */ /* 0x000fc800000010ff */
[----:B------:R-:W0:Y:S01]  /*15070*/  MUFU.EX2 R21, R148 ;  /* 0x0000009400157308 */ /* 0x000e220000000800 */
[----:B------:R-:W-:Y:S02]  /*15080*/  F2FP.BF16.F32.PACK_AB R90, R134, R108 ;  /* 0x0000006c865a723e */ /* 0x000fe400000010ff */
[----:B------:R-:W-:Y:S01]  /*15090*/  F2FP.BF16.F32.PACK_AB R91, R118, R117 ;  /* 0x00000075765b723e */ /* 0x000fe200000010ff */
[----:B------:R2:W-:Y:S01]  /*150a0*/  STSM.16.M88.4 [R18+0x28b00], R84 ;  /* 0x028b005412007844 */ /* 0x0005e20000000200 */
[----:B------:R-:W-:-:S03]  /*150b0*/  F2FP.BF16.F32.PACK_AB R83, R94, R0 ;  /* 0x000000005e53723e */ /* 0x000fc600000010ff */
[----:B------:R-:W0:Y:S01]  /*150c0*/  MUFU.EX2 R143, R143 ;  /* 0x0000008f008f7308 */ /* 0x000e220000000800 */
[----:B-1----:R-:W-:Y:S01]  /*150d0*/  FADD.FTZ R0, R96, R101 ;  /* 0x0000006560007221 */ /* 0x002fe20000010000 */
[----:B------:R3:W-:Y:S06]  /*150e0*/  STSM.16.M88.4 [R18+0x2a300], R88 ;  /* 0x02a3005812007844 */ /* 0x0007ec0000000200 */
[----:B------:R-:W1:Y:S01]  /*150f0*/  MUFU.EX2 R72, R151 ;  /* 0x0000009700487308 */ /* 0x000e620000000800 */
[----:B--2---:R-:W-:-:S07]  /*15100*/  FADD.FTZ R87, R75, R100 ;  /* 0x000000644b577221 */ /* 0x004fce0000010000 */
[----:B------:R-:W2:Y:S01]  /*15110*/  MUFU.EX2 R147, R147 ;  /* 0x0000009300937308 */ /* 0x000ea20000000800 */
[----:B---3--:R-:W-:Y:S01]  /*15120*/  FADD.FTZ R89, R77, R0 ;  /* 0x000000004d597221 */ /* 0x008fe20000010000 */
[----:B----4-:R-:W-:-:S06]  /*15130*/  FADD.FTZ R0, R78, R87 ;  /* 0x000000574e007221 */ /* 0x010fcc0000010000 */
[----:B------:R-:W3:Y:S01]  /*15140*/  MUFU.EX2 R73, R152 ;  /* 0x0000009800497308 */ /* 0x000ee20000000800 */
[----:B0-----:R-:W-:Y:S01]  /*15150*/  FADD.FTZ R88, R92, R89 ;  /* 0x000000595c587221 */ /* 0x001fe20000010000 */
[----:B------:R-:W-:-:S06]  /*15160*/  FADD.FTZ R0, R139, R0 ;  /* 0x000000008b007221 */ /* 0x000fcc0000010000 */
[----:B------:R-:W-:Y:S08]  /*15170*/  MUFU.EX2 R149, R149 ;  /* 0x0000009500957308 */ /* 0x000ff00000000800 */
[----:B------:R-:W0:Y:S01]  /*15180*/  MUFU.EX2 R150, R150 ;  /* 0x0000009600967308 */ /* 0x000e220000000800 */
[----:B------:R-:W-:Y:S01]  /*15190*/  F2FP.BF16.F32.PACK_AB R87, R99, R79 ;  /* 0x0000004f6357723e */ /* 0x000fe200000010ff */
[----:B------:R-:W-:-:S06]  /*151a0*/  FADD.FTZ R79, R21, R88 ;  /* 0x00000058154f7221 */ /* 0x000fcc0000010000 */
[----:B------:R-:W4:Y:S01]  /*151b0*/  MUFU.EX2 R76, R153 ;  /* 0x00000099004c7308 */ /* 0x000f220000000800 */
[----:B------:R-:W-:Y:S01]  /*151c0*/  FADD.FTZ R0, R143, R0 ;  /* 0x000000008f007221 */ /* 0x000fe20000010000 */
[----:B-1----:R-:W-:Y:S01]  /*151d0*/  FADD.FTZ R94, R72, R79 ;  /* 0x0000004f485e7221 */ /* 0x002fe20000010000 */
[----:B------:R-:W-:Y:S02]  /*151e0*/  F2FP.BF16.F32.PACK_AB R85, R98, R95 ;  /* 0x0000005f6255723e */ /* 0x000fe400000010ff */
[----:B--2---:R-:W-:Y:S01]  /*151f0*/  FADD.FTZ R0, R147, R0 ;  /* 0x0000000093007221 */ /* 0x004fe20000010000 */
[----:B------:R-:W-:Y:S01]  /*15200*/  F2FP.BF16.F32.PACK_AB R89, R75, R97 ;  /* 0x000000614b59723e */ /* 0x000fe200000010ff */
[----:B---3--:R-:W-:Y:S01]  /*15210*/  FADD.FTZ R75, R73, R94 ;  /* 0x0000005e494b7221 */ /* 0x008fe20000010000 */
[----:B0-----:R-:W-:Y:S01]  /*15220*/  F2FP.BF16.F32.PACK_AB R95, R150, R149 ;  /* 0x00000095965f723e */ /* 0x001fe200000010ff */
[----:B------:R-:W-:Y:S01]  /*15230*/  FADD.FTZ R149, R149, R0 ;  /* 0x0000000095957221 */ /* 0x000fe20000010000 */
[----:B------:R-:W-:-:S02]  /*15240*/  F2FP.BF16.F32.PACK_AB R90, R92, R77 ;  /* 0x0000004d5c5a723e */ /* 0x000fc400000010ff */
[----:B------:R-:W-:Y:S01]  /*15250*/  F2FP.BF16.F32.PACK_AB R92, R72, R21 ;  /* 0x00000015485c723e */ /* 0x000fe200000010ff */
[----:B------:R-:W-:Y:S01]  /*15260*/  FADD.FTZ R0, R150, R149 ;  /* 0x0000009596007221 */ /* 0x000fe20000010000 */
[----:B------:R-:W2:Y:S01]  /*15270*/  LDL R72, [R1+0x78] ;  /* 0x0000780001487983 */ /* 0x000ea20000100800 */
[----:B----4-:R-:W-:-:S03]  /*15280*/  FADD.FTZ R75, R76, R75 ;  /* 0x0000004b4c4b7221 */ /* 0x010fc60000010000 */
[----:B------:R-:W3:Y:S01]  /*15290*/  LDL.LU R21, [R1+0x40] ;  /* 0x0000400001157983 */ /* 0x000ee20000300800 */
[-C--:B------:R-:W-:Y:S01]  /*152a0*/  FMUL.FTZ R24, R24, R20.reuse ;  /* 0x0000001418187220 */ /* 0x080fe20000410000 */
[-C--:B------:R-:W-:Y:S01]  /*152b0*/  FMUL.FTZ R25, R25, R20.reuse ;  /* 0x0000001419197220 */ /* 0x080fe20000410000 */
[-C--:B------:R-:W-:Y:S01]  /*152c0*/  FMUL.FTZ R28, R28, R20.reuse ;  /* 0x000000141c1c7220 */ /* 0x080fe20000410000 */
[----:B------:R-:W-:Y:S01]  /*152d0*/  STL [R1+0x3c], R75 ;  /* 0x00003c4b01007387 */ /* 0x000fe20000100800 */
        /* <DEDUP_REMOVED lines=21> */
[----:B------:R-:W-:-:S02]  /*15430*/  FMUL.FTZ R69, R69, R20 ;  /* 0x0000001445457220 */ /* 0x000fc40000410000 */
[----:B------:R-:W4:Y:S01]  /*15440*/  LDL R20, [R1+0x60] ;  /* 0x0000600001147983 */ /* 0x000f220000100800 */
        /* <DEDUP_REMOVED lines=9> */
[----:B------:R-:W-:Y:S04]  /*154e0*/  STSM.16.M88.4 [R18+0x2bb00], R80 ;  /* 0x02bb005012007844 */ /* 0x000fe80000000200 */
[----:B------:R-:W-:Y:S04]  /*154f0*/  STSM.16.M88.4 [R18+0x2d300], R84 ;  /* 0x02d3005412007844 */ /* 0x000fe80000000200 */
[----:B------:R-:W-:Y:S04]  /*15500*/  STSM.16.M88.4 [R18+0x2eb00], R88 ;  /* 0x02eb005812007844 */ /* 0x000fe80000000200 */
[----:B------:R-:W-:Y:S01]  /*15510*/  STSM.16.M88.4 [R18+0x30300], R92 ;  /* 0x0303005c12007844 */ /* 0x000fe20000000200 */
[----:B------:R-:W-:Y:S01]  /*15520*/  @!PT LDS RZ, [RZ] ;  /* 0x00000000fffff984 */ /* 0x000fe20000000800 */
[----:B------:R-:W-:Y:S01]  /*15530*/  @!PT LDS RZ, [RZ] ;  /* 0x00000000fffff984 */ /* 0x000fe20000000800 */
[----:B------:R-:W-:Y:S01]  /*15540*/  @!PT LDS RZ, [RZ] ;  /* 0x00000000fffff984 */ /* 0x000fe20000000800 */
[----:B------:R-:W-:Y:S01]  /*15550*/  @!PT LDS RZ, [RZ] ;  /* 0x00000000fffff984 */ /* 0x000fe20000000800 */
[----:B------:R0:W-:Y:S06]  /*15560*/  MEMBAR.ALL.CTA ;  /* 0x0000000000007992 */ /* 0x0001ec0000008000 */
[----:B0-----:R-:W0:Y:S01]  /*15570*/  FENCE.VIEW.ASYNC.S ;  /* 0x00000000000073c6 */ /* 0x001e220000000000 */
        /* <DEDUP_REMOVED lines=25> */
[----:B0-----:R-:W-:Y:S01]  /*15710*/  NOP ;  /* 0x0000000000007918 */ /* 0x001fe20000000000 */
[----:B---3--:R-:W-:-:S05]  /*15720*/  VIADD R0, R21, 0xffffffff ;  /* 0xffffffff15007836 */ /* 0x008fca0000000000 */
[----:B------:R0:W-:Y:S01]  /*15730*/  STL [R1+0x40], R0 ;  /* 0x0000400001007387 */ /* 0x0001e20000100800 */
[----:B--2---:R-:W-:-:S03]  /*15740*/  ISETP.GT.AND P2, PT, R21, R72, PT ;  /* 0x000000481500720c */ /* 0x004fc60003f44270 */
[----:B----4-:R1:W-:Y:S04]  /*15750*/  STL [R1], R20 ;  /* 0x0000001401007387 */ /* 0x0103e80000100800 */
[----:B------:R1:W-:Y:S01]  /*15760*/  STL [R1+0x38], R74 ;  /* 0x0000384a01007387 */ /* 0x0003e20000100800 */
[----:B0-----:R-:W-:-:S05]  /*15770*/  IMAD.MOV.U32 R0, RZ, RZ, R145 ;  /* 0x000000ffff007224 */ /* 0x001fca00078e0091 */
[----:B------:R-:W-:Y:S05]  /*15780*/  @P2 BRA `(.L_x_9874) ;  /* 0xffffffac00142947 */ /* 0x000fea000383ffff */
.L_x_9864:
[----:B------:R-:W-:Y:S05]  /*15790*/  WARPSYNC.ALL ;  /* 0x0000000000007948 */ /* 0x000fea0003800000 */
[----:B------:R-:W-:Y:S06]  /*157a0*/  BAR.ARV 0x8, 0x200 ;  /* 0x0208000000007b1d */ /* 0x000fec0000002000 */
[----:B------:R-:W-:Y:S05]  /*157b0*/  @!P0 BRA `(.L_x_9875) ;  /* 0x0000000000048947 */ /* 0x000fea0003800000 */
[----:B------:R-:W-:Y:S01]  /*157c0*/  BPT.TRAP 0x1 ;  /* 0x000000040000795c */ /* 0x000fe20000300000 */
.L_x_9875:
[----:B------:R-:W2:Y:S01]  /*157d0*/  LDL R2, [R1+0x60] ;  /* 0x0000600001027983 */ /* 0x000ea20000100800 */
[----:B------:R-:W-:Y:S01]  /*157e0*/  IMAD R0, R145, 0x8, R16 ;  /* 0x0000000891007824 */ /* 0x000fe200078e0210 */
[----:B--2---:R-:W-:-:S04]  /*157f0*/  SHF.L.U32 R3, R2, 0x1f, RZ ;  /* 0x0000001f02037819 */ /* 0x004fc800000006ff */
[----:B------:R0:W2:Y:S01]  /*15800*/  SYNCS.PHASECHK.TRANS64.TRYWAIT P2, [R0+URZ+0x31c50], R3 ;  /* 0x031c5003000075a7 */ /* 0x0000a2000804017f */
[----:B------:R-:W-:Y:S05]  /*15810*/  @!P0 BRA `(.L_x_9876) ;  /* 0x0000000000048947 */ /* 0x000fea0003800000 */
[----:B------:R-:W-:Y:S01]  /*15820*/  BPT.TRAP 0x1 ;  /* 0x000000040000795c */ /* 0x000fe20000300000 */
.L_x_9876:
[----:B------:R-:W3:Y:S01]  /*15830*/  LDL.LU R2, [R1+0x84] ;  /* 0x0000840001027983 */ /* 0x000ee20000300800 */
[----:B------:R-:W-:Y:S02]  /*15840*/  VIADD R16, R16, 0x200 ;  /* 0x0000020010107836 */ /* 0x000fe40000000000 */
[----:B------:R-:W-:-:S03]  /*15850*/  IMAD.MOV.U32 R5, RZ, RZ, -0x3ffffff0 ;  /* 0xc0000010ff057424 */ /* 0x000fc600078e00ff */
[----:B------:R-:W-:-:S04]  /*15860*/  SHF.R.U32.HI R16, RZ, 0x4, R16 ;  /* 0x00000004ff107819 */ /* 0x000fc80000011610 */
[----:B------:R-:W-:-:S04]  /*15870*/  LOP3.LUT R16, R16, 0x3fff, RZ, 0xc0, !PT ;  /* 0x00003fff10107812 */ /* 0x000fc800078ec0ff */
[----:B------:R-:W-:Y:S02]  /*15880*/  LOP3.LUT R16, R16, 0x2400000, RZ, 0xfc, !PT ;  /* 0x0240000010107812 */ /* 0x000fe400078efcff */
[----:B---3--:R-:W-:Y:S01]  /*15890*/  LOP3.LUT R4, R2, 0x10000, RZ, 0xfc, !PT ;  /* 0x0001000002047812 */ /* 0x008fe200078efcff */
[----:B--2---:R-:W-:Y:S06]  /*158a0*/  @P2 BRA `(.L_x_9877) ;  /* 0x0000000000082947 */ /* 0x004fec0003800000 */
[----:B------:R-:W2:Y:S02]  /*158b0*/  SYNCS.PHASECHK.TRANS64.TRYWAIT P0, [R0+URZ+0x31c50], R3 ;  /* 0x031c5003000075a7 */ /* 0x000ea4000800017f */
[----:B--2---:R-:W-:Y:S05]  /*158c0*/  @!P0 BRA `(.L_x_9878) ;  /* 0x000000bc00a08947 */ /* 0x004fea0003800000 */
.L_x_9877:
[----:B------:R-:W-:Y:S01]  /*158d0*/  IMAD R2, R145, 0x6c0, R16 ;  /* 0x000006c091027824 */ /* 0x000fe200078e0210 */
[----:B------:R-:W3:Y:S01]  /*158e0*/  LDL.LU R11, [R1+0x3c] ;  /* 0x00003c00010b7983 */ /* 0x000ee20000300800 */
[----:B0-2---:R-:W-:Y:S01]  /*158f0*/  IMAD.MOV.U32 R3, RZ, RZ, -0x7fffffe0 ;  /* 0x80000020ff037424 */ /* 0x005fe200078e00ff */
[----:B------:R-:W-:Y:S05]  /*15900*/  WARPSYNC.ALL ;  /* 0x0000000000007948 */ /* 0x000fea0003800000 */
[C---:B------:R-:W-:Y:S01]  /*15910*/  R2UR UR4, R4.reuse ;  /* 0x00000000040472ca */ /* 0x040fe200000e0000 */
[----:B------:R-:W-:Y:S01]  /*15920*/  VIADD R6, R4, 0x180 ;  /* 0x0000018004067836 */ /* 0x000fe20000000000 */
[----:B------:R-:W-:Y:S01]  /*15930*/  R2UR UR5, R5 ;  /* 0x00000000050572ca */ /* 0x000fe200000e0000 */
[C---:B------:R-:W-:Y:S01]  /*15940*/  VIADD R8, R2.reuse, 0x40 ;  /* 0x0000004002087836 */ /* 0x040fe20000000000 */
[----:B------:R-:W-:Y:S01]  /*15950*/  R2UR UR6, R2 ;  /* 0x00000000020672ca */ /* 0x000fe200000e0000 */
[----:B------:R-:W-:Y:S01]  /*15960*/  IMAD.MOV.U32 R7, RZ, RZ, -0x3ffffff0 ;  /* 0xc0000010ff077424 */ /* 0x000fe200078e00ff */
[----:B------:R-:W-:Y:S01]  /*15970*/  R2UR UR7, R3 ;  /* 0x00000000030772ca */ /* 0x000fe200000e0000 */
[----:B------:R-:W-:Y:S01]  /*15980*/  WARPGROUP.ARRIVE ;  /* 0x00000000000079c5 */ /* 0x000fe20000000000 */
[----:B------:R-:W-:Y:S01]  /*15990*/  IMAD.MOV.U32 R9, RZ, RZ, -0x7fffffe0 ;  /* 0x80000020ff097424 */ /* 0x000fe200078e00ff */
[----:B------:R-:W2:Y:S04]  /*159a0*/  LDL.LU R10, [R1+0x44] ;  /* 0x00004400010a7983 */ /* 0x000ea80000300800 */
[----:B------:R-:W4:Y:S01]  /*159b0*/  LDL.LU R12, [R1+0x60] ;  /* 0x00006000010c7983 */ /* 0x000f220000300800 */
[----:B------:R-:W-:-:S02]  /*159c0*/  IMAD.MOV.U32 R5, RZ, RZ, -0x3ffffff0 ;  /* 0xc0000010ff057424 */ /* 0x000fc400078e00ff */
[----:B------:R-:W-:Y:S01]  /*159d0*/  IMAD.MOV.U32 R3, RZ, RZ, -0x7fffffe0 ;  /* 0x80000020ff037424 */ /* 0x000fe200078e00ff */
[----:B------:R-:W5:Y:S01]  /*159e0*/  LDL.LU R13, [R1+0xa4] ;  /* 0x0000a400010d7983 */ /* 0x000f620000300800 */
[----:B------:R-:W-:Y:S01]  /*159f0*/  VIADD R145, R145, 0x1 ;  /* 0x0000000191917836 */ /* 0x000fe20000000000 */
[----:B------:R-:W-:Y:S01]  /*15a00*/  HGMMA.64x96x16.F32.BF16 R24, gdesc[UR4].tnspB, R24, gsb0 ;  /* 0x41600000041879f0 */ /* 0x000fe20008001818 */
[----:B------:R-:W-:Y:S01]  /*15a10*/  R2UR UR4, R6 ;  /* 0x00000000060472ca */ /* 0x000fe200000e0000 */
[----:B------:R-:W-:Y:S01]  /*15a20*/  VIADD R6, R4, 0x300 ;  /* 0x0000030004067836 */ /* 0x000fe20000000000 */
[----:B------:R-:W-:Y:S01]  /*15a30*/  R2UR UR5, R7 ;  /* 0x00000000070572ca */ /* 0x000fe200000e0000 */
[----:B------:R-:W-:Y:S01]  /*15a40*/  IMAD.MOV.U32 R7, RZ, RZ, -0x3ffffff0 ;  /* 0xc0000010ff077424 */ /* 0x000fe200078e00ff */
[----:B------:R-:W-:Y:S01]  /*15a50*/  R2UR UR6, R8 ;  /* 0x00000000080672ca */ /* 0x000fe200000e0000 */
[----:B------:R-:W-:Y:S01]  /*15a60*/  VIADD R8, R2, 0x80 ;  /* 0x0000008002087836 */ /* 0x000fe20000000000 */
[----:B------:R-:W-:Y:S01]  /*15a70*/  R2UR UR7, R9 ;  /* 0x00000000090772ca */ /* 0x000fe200000e0000 */
[----:B------:R-:W-:Y:S01]  /*15a80*/  IMAD.MOV.U32 R9, RZ, RZ, -0x7fffffe0 ;  /* 0x80000020ff097424 */ /* 0x000fe200078e00ff */
[----:B------:R-:W-:Y:S01]  /*15a90*/  ISETP.NE.AND P2, PT, R145, 0x2, PT ;  /* 0x000000029100780c */ /* 0x000fe20003f45270 */
[----:B------:R-:W-:-:S02]  /*15aa0*/  WARPGROUP.DEPBAR.LE gsb0, 0x0 ;  /* 0x00008000000079c5 */ /* 0x000fc40000010000 */
[----:B------:R-:W-:-:S08]  /*15ab0*/  WARPGROUP.ARRIVE ;  /* 0x00000000000079c5 */ /* 0x000fd00000000000 */
        /* <DEDUP_REMOVED lines=9> */
[----:B------:R-:W-:Y:S02]  /*15b50*/  WARPGROUP.DEPBAR.LE gsb0, 0x0 ;  /* 0x00008000000079c5 */ /* 0x000fe40000010000 */
[----:B------:R-:W-:-:S09]  /*15b60*/  WARPGROUP.ARRIVE ;  /* 0x00000000000079c5 */ /* 0x000fd20000000000 */
        /* <DEDUP_REMOVED lines=41> */
[----:B------:R-:W-:Y:S02]  /*15e00*/  IMAD.MOV.U32 R9, RZ, RZ, -0x7fffffe0 ;  /* 0x80000020ff097424 */ /* 0x000fe400078e00ff */
[----:B------:R-:W-:-:S02]  /*15e10*/  VIADD R4, R4, 0xc00 ;  /* 0x00000c0004047836 */ /* 0x000fc40000000000 */
[----:B------:R-:W-:Y:S01]  /*15e20*/  VIADD R2, R2, 0x200 ;  /* 0x0000020002027836 */ /* 0x000fe20000000000 */
[----:B------:R-:W-:Y:S02]  /*15e30*/  WARPGROUP.DEPBAR.LE gsb0, 0x0 ;  /* 0x00008000000079c5 */ /* 0x000fe40000010000 */
[----:B------:R-:W-:-:S06]  /*15e40*/  WARPGROUP.ARRIVE ;  /* 0x00000000000079c5 */ /* 0x000fcc0000000000 */
[----:B------:R-:W-:Y:S01]  /*15e50*/  HGMMA.64x96x16.F32.BF16 R24, gdesc[UR4].tnspB, R24, gsb0 ;  /* 0x41600000041879f0 */ /* 0x000fe20008001818 */
[----:B------:R-:W-:Y:S02]  /*15e60*/  R2UR UR4, R6 ;  /* 0x00000000060472ca */ /* 0x000fe400000e0000 */
[----:B------:R-:W-:Y:S02]  /*15e70*/  R2UR UR5, R7 ;  /* 0x00000000070572ca */ /* 0x000fe400000e0000 */
[----:B------:R-:W-:Y:S02]  /*15e80*/  R2UR UR6, R8 ;  /* 0x00000000080672ca */ /* 0x000fe400000e0000 */
[----:B------:R-:W-:Y:S01]  /*15e90*/  R2UR UR7, R9 ;  /* 0x00000000090772ca */ /* 0x000fe200000e0000 */
[----:B------:R-:W-:Y:S02]  /*15ea0*/  WARPGROUP.DEPBAR.LE gsb0, 0x0 ;  /* 0x00008000000079c5 */ /* 0x000fe40000010000 */
[----:B------:R-:W-:-:S10]  /*15eb0*/  WARPGROUP.ARRIVE ;  /* 0x00000000000079c5 */ /* 0x000fd40000000000 */
[----:B------:R-:W-:Y:S01]  /*15ec0*/  HGMMA.64x96x16.F32.BF16 R24, gdesc[UR4].tnspB, R24, gsb0 ;  /* 0x41600000041879f0 */ /* 0x000fe20008001818 */
[----:B------:R-:W-:Y:S02]  /*15ed0*/  R2UR UR4, R4 ;  /* 0x00000000040472ca */ /* 0x000fe400000e0000 */
[----:B------:R-:W-:Y:S02]  /*15ee0*/  R2UR UR5, R5 ;  /* 0x00000000050572ca */ /* 0x000fe400000e0000 */
[----:B------:R-:W-:Y:S02]  /*15ef0*/  R2UR UR6, R2 ;  /* 0x00000000020672ca */ /* 0x000fe400000e0000 */
[----:B------:R-:W-:Y:S01]  /*15f00*/  R2UR UR7, R3 ;  /* 0x00000000030772ca */ /* 0x000fe200000e0000 */
[----:B---3--:R-:W0:Y:S04]  /*15f10*/  SHFL.BFLY PT, R2, R11, 0x2, 0x1f ;  /* 0x0c401f000b027f89 */ /* 0x008e2800000e0000 */
[----:B--2---:R-:W2:Y:S01]  /*15f20*/  SHFL.BFLY PT, R3, R10, 0x2, 0x1f ;  /* 0x0c401f000a037f89 */ /* 0x004ea200000e0000 */
[----:B0-----:R-:W-:Y:S01]  /*15f30*/  FADD.FTZ R2, R2, R11 ;  /* 0x0000000b02027221 */ /* 0x001fe20000010000 */
[----:B--2---:R-:W-:Y:S01]  /*15f40*/  FADD.FTZ R4, R3, R10 ;  /* 0x0000000a03047221 */ /* 0x004fe20000010000 */
[----:B------:R-:W-:-:S03]  /*15f50*/  IMAD.MOV.U32 R10, RZ, RZ, RZ ;  /* 0x000000ffff0a7224 */ /* 0x000fc600078e00ff */
[----:B------:R-:W0:Y:S04]  /*15f60*/  SHFL.BFLY PT, R3, R2, 0x1, 0x1f ;  /* 0x0c201f0002037f89 */ /* 0x000e2800000e0000 */
[----:B------:R-:W2:Y:S01]  /*15f70*/  SHFL.BFLY PT, R5, R4, 0x1, 0x1f ;  /* 0x0c201f0004057f89 */ /* 0x000ea200000e0000 */
[----:B-----5:R-:W-:Y:S02]  /*15f80*/  VIADD R13, R13, 0x1 ;  /* 0x000000010d0d7836 */ /* 0x020fe40000000000 */
[----:B0-----:R-:W-:Y:S01]  /*15f90*/  FADD.FTZ R8, R2, R3 ;  /* 0x0000000302087221 */ /* 0x001fe20000010000 */
[----:B------:R-:W-:Y:S01]  /*15fa0*/  SEL R2, RZ, 0x1, P2 ;  /* 0x00000001ff027807 */ /* 0x000fe20001000000 */
[----:B--2---:R-:W-:-:S03]  /*15fb0*/  FADD.FTZ R11, R4, R5 ;  /* 0x00000005040b7221 */ /* 0x004fc60000010000 */
[----:B------:R-:W-:Y:S02]  /*15fc0*/  FSETP.NE.FTZ.AND P0, PT, R8, RZ, PT ;  /* 0x000000ff0800720b */ /* 0x000fe40003f15000 */
[----:B----4-:R-:W-:Y:S02]  /*15fd0*/  LOP3.LUT R12, R12, R2, RZ, 0x3c, !PT ;  /* 0x000000020c0c7212 */ /* 0x010fe400078e3cff */
[----:B------:R-:W-:Y:S01]  /*15fe0*/  FSETP.NE.FTZ.AND P3, PT, R11, RZ, PT ;  /* 0x000000ff0b00720b */ /* 0x000fe20003f75000 */
[----:B------:R-:W-:Y:S02]  /*15ff0*/  WARPGROUP.DEPBAR.LE gsb0, 0x0 ;  /* 0x00008000000079c5 */ /* 0x000fe40000010000 */
[----:B------:R-:W-:-:S06]  /*16000*/  WARPGROUP.ARRIVE ;  /* 0x00000000000079c5 */ /* 0x000fcc0000000000 */
[----:B------:R-:W-:Y:S01]  /*16010*/  @P0 MUFU.RCP R10, R8 ;  /* 0x00000008000a0308 */ /* 0x000fe20000001000 */
[----:B------:R-:W-:Y:S01]  /*16020*/  HGMMA.64x96x16.F32.BF16 R24, gdesc[UR4].tnspB, R24, gsb0 ;  /* 0x41600000041879f0 */ /* 0x000fe20008001818 */
[----:B------:R-:W-:Y:S01]  /*16030*/  IMAD.MOV.U32 R3, RZ, RZ, RZ ;  /* 0x000000ffff037224 */ /* 0x000fe200078e00ff */
[----:B------:R0:W-:Y:S05]  /*16040*/  STL [R1+0x60], R12 ;  /* 0x0000600c01007387 */ /* 0x0001ea0000100800 */
[----:B------:R-:W2:Y:S01]  /*16050*/  @P0 MUFU.LG2 R6, R8 ;  /* 0x0000000800060308 */ /* 0x000ea20000000c00 */
[----:B------:R3:W-:Y:S07]  /*16060*/  STL [R1+0xa4], R13 ;  /* 0x0000a40d01007387 */ /* 0x0007ee0000100800 */
[----:B------:R-:W4:Y:S01]  /*16070*/  @P3 MUFU.LG2 R7, R11 ;  /* 0x0000000b00073308 */ /* 0x000f220000000c00 */
[----:B------:R-:W-:-:S07]  /*16080*/  @!P1 VIADD R4, R0, 0x31c60 ;  /* 0x00031c6000049836 */ /* 0x000fce0000000000 */
[----:B------:R-:W5:Y:S01]  /*16090*/  @P3 MUFU.RCP R3, R11 ;  /* 0x0000000b00033308 */ /* 0x000f620000001000 */
[C---:B------:R-:W-:Y:S01]  /*160a0*/  @P0 FMUL.FTZ R5, R15.reuse, 0.69314718246459960938 ;  /* 0x3f3172180f050820 */ /* 0x040fe20000410000 */
[----:B0-----:R-:W-:Y:S01]  /*160b0*/  @P3 FMUL.FTZ R12, R15, 0.69314718246459960938 ;  /* 0x3f3172180f0c3820 */ /* 0x001fe20000410000 */
[----:B--2---:R-:W-:Y:S01]  /*160c0*/  @P0 FMUL.FTZ R6, R6, 0.69314718246459960938 ;  /* 0x3f31721806060820 */ /* 0x004fe20000410000 */
[----:B------:R-:W-:Y:S01]  /*160d0*/  @!P1 PRMT R4, RZ, 0x654, R4 ;  /* 0x00000654ff049816 */ /* 0x000fe20000000004 */
[----:B------:R-:W-:Y:S02]  /*160e0*/  IMAD.MOV.U32 R2, RZ, RZ, -0x800000 ;  /* 0xff800000ff027424 */ /* 0x000fe400078e00ff */
[----:B----4-:R-:W-:Y:S01]  /*160f0*/  @P3 FMUL.FTZ R7, R7, 0.69314718246459960938 ;  /* 0x3f31721807073820 */ /* 0x010fe20000410000 */
[----:B------:R-:W-:Y:S02]  /*16100*/  IMAD.MOV.U32 R0, RZ, RZ, -0x800000 ;  /* 0xff800000ff007424 */ /* 0x000fe400078e00ff */
[----:B------:R-:W-:Y:S01]  /*16110*/  @P0 FFMA.FTZ R2, R5, R14, R6 ;  /* 0x0000000e05020223 */ /* 0x000fe20000010006 */
[----:B------:R-:W-:Y:S01]  /*16120*/  PLOP3.LUT P0, PT, PT, PT, PT, 0x8, 0x0 ;  /* 0x000000000000781c */ /* 0x000fe20003f0e170 */
[----:B------:R-:W-:Y:S01]  /*16130*/  @P3 FFMA.FTZ R0, R12, R74, R7 ;  /* 0x0000004a0c003223 */ /* 0x000fe20000010007 */
[----:B------:R-:W-:Y:S01]  /*16140*/  SEL R145, R145, RZ, P2 ;  /* 0x000000ff91917207 */ /* 0x000fe20001000000 */
[----:B------:R-:W-:-:S02]  /*16150*/  WARPGROUP.DEPBAR.LE gsb0, 0x0 ;  /* 0x00008000000079c5 */ /* 0x000fc40000010000 */
        /* <DEDUP_REMOVED lines=24> */
[----:B0-----:R-:W-:Y:S01]  /*162e0*/  FMUL.FTZ R4, R24, R10 ;  /* 0x0000000a18047220 */ /* 0x001fe20000410000 */
[-C--:B-----5:R-:W-:Y:S01]  /*162f0*/  FMUL.FTZ R68, R26, R3.reuse ;  /* 0x000000031a447220 */ /* 0x0a0fe20000410000 */
        /* <DEDUP_REMOVED lines=22> */
[----:B---3--:R-:W-:-:S07]  /*16460*/  FMUL.FTZ R71, R71, R3 ;  /* 0x0000000347477220 */ /* 0x008fce0000410000 */
.L_x_9823:
        /* <DEDUP_REMOVED lines=12> */
[----:B------:R-:W3:Y:S04]  /*16530*/  LDL.LU R76, [R1+0x94] ;  /* 0x00009400014c7983 */ /* 0x000ee80000300800 */
[----:B------:R-:W4:Y:S04]  /*16540*/  LDL.LU R82, [R1+0x9c] ;  /* 0x00009c0001527983 */ /* 0x000f280000300800 */
[----:B------:R-:W4:Y:S01]  /*16550*/  LDL.LU R81, [R1+0xa0] ;  /* 0x0000a00001517983 */ /* 0x000f220000300800 */
[----:B------:R-:W0:Y:S01]  /*16560*/  S2R R3, SR_SWINHI ;  /* 0x0000000000037919 */ /* 0x000e220000002f00 */
[----:B------:R-:W-:-:S02]  /*16570*/  MOV R10, R16 ;  /* 0x00000010000a7202 */ /* 0x000fc40000000f00 */
[----:B0-----:R-:W-:-:S03]  /*16580*/  MOV R11, R3 ;  /* 0x00000003000b7202 */ /* 0x001fc60000000f00 */
[----:B--2---:R-:W-:-:S03]  /*16590*/  IMAD.WIDE R12, R12, 0x2, R10 ;  /* 0x000000020c0c7825 */ /* 0x004fc600078e020a */
[C---:B------:R-:W-:Y:S02]  /*165a0*/  IADD3 R77, P0, R12.reuse, 0x6020, RZ ;  /* 0x000060200c4d7810 */ /* 0x040fe40007f1e0ff */
[----:B------:R-:W-:-:S03]  /*165b0*/  LOP3.LUT R3, R12, 0x180, RZ, 0xc0, !PT ;  /* 0x000001800c037812 */ /* 0x000fc600078ec0ff */
[----:B------:R-:W-:Y:S01]  /*165c0*/  IMAD.X R27, RZ, RZ, R13, P0 ;  /* 0x000000ffff1b7224 */ /* 0x000fe200000e060d */
[----:B---3--:R-:W-:Y:S02]  /*165d0*/  ISETP.NE.AND P0, PT, R76, RZ, PT ;  /* 0x000000ff4c00720c */ /* 0x008fe40003f05270 */
[----:B------:R-:W-:Y:S02]  /*165e0*/  IADD3 R24, P4, R12, 0x20, RZ ;  /* 0x000000200c187810 */ /* 0x000fe40007f9e0ff */
[----:B------:R-:W-:Y:S01]  /*165f0*/  SEL R80, R76, UR4, P0 ;  /* 0x000000044c507c07 */ /* 0x000fe20008000000 */
[----:B------:R-:W-:Y:S05]  /*16600*/  WARPSYNC.ALL ;  /* 0x0000000000007948 */ /* 0x000fea0003800000 */
[----:B------:R-:W-:-:S02]  /*16610*/  SHF.R.U64 R3, R3, 0x3, RZ ;  /* 0x0000000303037819 */ /* 0x000fc400000012ff */
[----:B------:R-:W-:Y:S01]  /*16620*/  LOP3.LUT R14, R24, 0x180, RZ, 0xc0, !PT ;  /* 0x00000180180e7812 */ /* 0x000fe200078ec0ff */
[----:B------:R-:W-:Y:S01]  /*16630*/  BAR.SYNC.DEFER_BLOCKING 0x1, 0x180 ;  /* 0x0046000000007b1d */ /* 0x000fe20000010000 */
[C---:B------:R-:W-:Y:S02]  /*16640*/  IADD3 R26, P3, R12.reuse, 0x3000, RZ ;  /* 0x000030000c1a7810 */ /* 0x040fe40007f7e0ff */
[C---:B------:R-:W-:Y:S02]  /*16650*/  IADD3 R15, P2, R12.reuse, 0x3020, RZ ;  /* 0x000030200c0f7810 */ /* 0x040fe40007f5e0ff */
[----:B------:R-:W-:Y:S02]  /*16660*/  IADD3 R35, P1, R12, 0x6000, RZ ;  /* 0x000060000c237810 */ /* 0x000fe40007f3e0ff */
[----:B------:R-:W-:Y:S01]  /*16670*/  LOP3.LUT R34, R77, 0x180, RZ, 0xc0, !PT ;  /* 0x000001804d227812 */ /* 0x000fe200078ec0ff */
[----:B------:R-:W-:Y:S01]  /*16680*/  IMAD.X R29, RZ, RZ, R13, P4 ;  /* 0x000000ffff1d7224 */ /* 0x000fe200020e060d */
[----:B------:R-:W-:Y:S01]  /*16690*/  LOP3.LUT R12, R3, R12, RZ, 0x3c, !PT ;  /* 0x0000000c030c7212 */ /* 0x000fe200078e3cff */
[----:B------:R-:W-:Y:S01]  /*166a0*/  ULDC.64 UR6, c[0x0][0xc08] ;  /* 0x0003020000067ab9 */ /* 0x000fe20000000a00 */
[----:B------:R-:W-:Y:S01]  /*166b0*/  SHF.R.U64 R3, R14, 0x3, RZ ;  /* 0x000000030e037819 */ /* 0x000fe200000012ff */
[----:B------:R-:W-:Y:S01]  /*166c0*/  ULDC.64 UR4, c[0x0][0xc00] ;  /* 0x0003000000047ab9 */ /* 0x000fe20000000a00 */
[----:B------:R-:W-:-:S02]  /*166d0*/  LOP3.LUT R14, R15, 0x180, RZ, 0xc0, !PT ;  /* 0x000001800f0e7812 */ /* 0x000fc400078ec0ff */
[----:B------:R-:W-:Y:S02]  /*166e0*/  LOP3.LUT R28, R3, R24, RZ, 0x3c, !PT ;  /* 0x00000018031c7212 */ /* 0x000fe400078e3cff */
[----:B------:R-:W-:Y:S02]  /*166f0*/  LOP3.LUT R3, R26, 0x180, RZ, 0xc0, !PT ;  /* 0x000001801a037812 */ /* 0x000fe400078ec0ff */
[----:B------:R-:W-:Y:S02]  /*16700*/  LOP3.LUT R24, R35, 0x180, RZ, 0xc0, !PT ;  /* 0x0000018023187812 */ /* 0x000fe400078ec0ff */
[----:B------:R-:W-:Y:S02]  /*16710*/  SHF.R.U64 R3, R3, 0x3, RZ ;  /* 0x0000000303037819 */ /* 0x000fe400000012ff */
[----:B------:R-:W-:Y:S02]  /*16720*/  SHF.R.U64 R24, R24, 0x3, RZ ;  /* 0x0000000318187819 */ /* 0x000fe400000012ff */
[----:B------:R-:W-:Y:S01]  /*16730*/  SHF.R.U64 R14, R14, 0x3, RZ ;  /* 0x000000030e0e7819 */ /* 0x000fe200000012ff */
[--C-:B------:R-:W-:Y:S01]  /*16740*/  IMAD.X R31, RZ, RZ, R13.reuse, P3 ;  /* 0x000000ffff1f7224 */ /* 0x100fe200018e060d */
[----:B------:R-:W-:Y:S01]  /*16750*/  LOP3.LUT R30, R3, R26, RZ, 0x3c, !PT ;  /* 0x0000001a031e7212 */ /* 0x000fe200078e3cff */
[--C-:B------:R-:W-:Y:S01]  /*16760*/  IMAD.X R33, RZ, RZ, R13.reuse, P2 ;  /* 0x000000ffff217224 */ /* 0x100fe200010e060d */
[----:B------:R-:W-:Y:S01]  /*16770*/  LOP3.LUT R24, R24, R35, RZ, 0x3c, !PT ;  /* 0x0000002318187212 */ /* 0x000fe200078e3cff */
[----:B------:R-:W-:Y:S01]  /*16780*/  IMAD.X R25, RZ, RZ, R13, P1 ;  /* 0x000000ffff197224 */ /* 0x000fe200008e060d */
[----:B------:R-:W-:-:S02]  /*16790*/  SHF.R.U64 R34, R34, 0x3, RZ ;  /* 0x0000000322227819 */ /* 0x000fc400000012ff */
[----:B------:R-:W-:Y:S02]  /*167a0*/  LOP3.LUT R32, R14, R15, RZ, 0x3c, !PT ;  /* 0x0000000f0e207212 */ /* 0x000fe400078e3cff */
        /* <DEDUP_REMOVED lines=16> */
[----:B------:R-:W-:Y:S01]  /*168b0*/  F2FP.BF16.F32.PACK_AB R34, R41, R40 ;  /* 0x000000282922723e */ /* 0x000fe200000010ff */
[----:B------:R2:W-:Y:S01]  /*168c0*/  STSM.16.M88.4 [R79], R28 ;  /* 0x0000001c4f007844 */ /* 0x0005e20000000200 */
[----:B------:R-:W-:-:S02]  /*168d0*/  MOV R77, R24 ;  /* 0x00000018004d7202 */ /* 0x000fc40000000f00 */
[----:B------:R-:W-:Y:S02]  /*168e0*/  MOV R76, R26 ;  /* 0x0000001a004c7202 */ /* 0x000fe40000000f00 */
[----:B------:R-:W-:Y:S02]  /*168f0*/  F2FP.BF16.F32.PACK_AB R24, R53, R52 ;  /* 0x000000343518723e */ /* 0x000fe400000010ff */
[----:B0-----:R-:W-:Y:S02]  /*16900*/  F2FP.BF16.F32.PACK_AB R35, R47, R46 ;  /* 0x0000002e2f23723e */ /* 0x001fe400000010ff */
[----:B------:R-:W-:Y:S02]  /*16910*/  F2FP.BF16.F32.PACK_AB R12, R45, R44 ;  /* 0x0000002c2d0c723e */ /* 0x000fe400000010ff */
[----:B------:R-:W-:Y:S02]  /*16920*/  F2FP.BF16.F32.PACK_AB R13, R51, R50 ;  /* 0x00000032330d723e */ /* 0x000fe400000010ff */
[----:B------:R-:W-:-:S02]  /*16930*/  F2FP.BF16.F32.PACK_AB R14, R49, R48 ;  /* 0x00000030310e723e */ /* 0x000fc400000010ff */
[----:B------:R-:W-:Y:S02]  /*16940*/  F2FP.BF16.F32.PACK_AB R15, R55, R54 ;  /* 0x00000036370f723e */ /* 0x000fe400000010ff */
[----:B------:R-:W-:Y:S02]  /*16950*/  F2FP.BF16.F32.PACK_AB R25, R59, R58 ;  /* 0x0000003a3b19723e */ /* 0x000fe400000010ff */
[----:B------:R-:W-:Y:S02]  /*16960*/  F2FP.BF16.F32.PACK_AB R26, R57, R56 ;  /* 0x00000038391a723e */ /* 0x000fe400000010ff */
[----:B------:R-:W-:Y:S02]  /*16970*/  F2FP.BF16.F32.PACK_AB R27, R63, R62 ;  /* 0x0000003e3f1b723e */ /* 0x000fe400000010ff */
[----:B--2---:R-:W-:Y:S02]  /*16980*/  F2FP.BF16.F32.PACK_AB R28, R61, R60 ;  /* 0x0000003c3d1c723e */ /* 0x004fe400000010ff */
[----:B------:R-:W-:-:S02]  /*16990*/  F2FP.BF16.F32.PACK_AB R29, R67, R66 ;  /* 0x00000042431d723e */ /* 0x000fc400000010ff */
[----:B------:R-:W-:Y:S02]  /*169a0*/  F2FP.BF16.F32.PACK_AB R30, R65, R64 ;  /* 0x00000040411e723e */ /* 0x000fe400000010ff */
[----:B------:R-:W-:Y:S01]  /*169b0*/  F2FP.BF16.F32.PACK_AB R31, R71, R70 ;  /* 0x00000046471f723e */ /* 0x000fe200000010ff */
[----:B------:R4:W-:Y:S01]  /*169c0*/  STSM.16.M88.4 [R3], R32 ;  /* 0x0000002003007844 */ /* 0x0009e20000000200 */
[----:B------:R-:W-:-:S03]  /*169d0*/  ISETP.NE.U32.AND P3, PT, RZ, UR6, PT ;  /* 0x00000006ff007c0c */ /* 0x000fc6000bf65070 */
[----:B------:R-:W-:Y:S01]  /*169e0*/  STSM.16.M88.4 [R78], R12 ;  /* 0x0000000c4e007844 */ /* 0x000fe20000000200 */
[----:B------:R-:W-:-:S03]  /*169f0*/  ISETP.NE.AND.EX P3, PT, RZ, UR7, PT, P3 ;  /* 0x00000007ff007c0c */ /* 0x000fc6000bf65330 */
[----:B------:R0:W-:Y:S04]  /*16a00*/  STSM.16.M88.4 [R77], R24 ;  /* 0x000000184d007844 */ /* 0x0001e80000000200 */
[----:B------:R2:W-:Y:S01]  /*16a10*/  STSM.16.M88.4 [R76], R28 ;  /* 0x0000001c4c007844 */ /* 0x0005e20000000200 */
[----:B------:R-:W-:Y:S01]  /*16a20*/  BAR.SYNC.DEFER_BLOCKING 0x1, 0x180 ;  /* 0x0046000000007b1d */ /* 0x000fe20000010000 */
[----:B------:R-:W-:Y:S02]  /*16a30*/  ISETP.NE.U32.AND P0, PT, RZ, UR4, PT ;  /* 0x00000004ff007c0c */ /* 0x000fe4000bf05070 */
[----:B----4-:R-:W-:Y:S02]  /*16a40*/  IADD3 R32, P1, R82, UR4, RZ ;  /* 0x0000000452207c10 */ /* 0x010fe4000ff3e0ff */
[----:B------:R-:W-:-:S02]  /*16a50*/  ISETP.NE.AND.EX P0, PT, RZ, UR5, PT, P0 ;  /* 0x00000005ff007c0c */ /* 0x000fc4000bf05300 */
[C---:B------:R-:W-:Y:S02]  /*16a60*/  IADD3.X R33, R81.reuse, UR5, RZ, P1, !PT ;  /* 0x0000000551217c10 */ /* 0x040fe40008ffe4ff */
[----:B------:R-:W-:Y:S01]  /*16a70*/  @P3 IADD3 R34, P1, R82, UR6, RZ ;  /* 0x0000000652223c10 */ /* 0x000fe2000ff3e0ff */
[----:B------:R-:W-:Y:S01]  /*16a80*/  ULDC UR6, c[0x0][0xa88] ;  /* 0x0002a20000067ab9 */ /* 0x000fe20000000800 */
[----:B------:R-:W-:Y:S01]  /*16a90*/  IMAD.MOV.U32 R3, RZ, RZ, RZ ;  /* 0x000000ffff037224 */ /* 0x000fe200078e00ff */
[----:B------:R-:W-:Y:S01]  /*16aa0*/  ISETP.GT.AND P2, PT, R80, 0x1, PT ;  /* 0x000000015000780c */ /* 0x000fe20003f44270 */
[----:B0-----:R-:W-:Y:S01]  /*16ab0*/  IMAD.MOV.U32 R26, RZ, RZ, 0x9b8 ;  /* 0x000009b8ff1a7424 */ /* 0x001fe200078e00ff */
[----:B------:R-:W-:Y:S01]  /*16ac0*/  @P3 IADD3.X R35, R81, UR7, RZ, P1, !PT ;  /* 0x0000000751233c10 */ /* 0x000fe20008ffe4ff */
[----:B------:R-:W-:Y:S01]  /*16ad0*/  IMAD.U32 R81, RZ, RZ, UR6 ;  /* 0x00000006ff517e24 */ /* 0x000fe2000f8e00ff */
[----:B--2---:R-:W0:Y:S02]  /*16ae0*/  LDC R76, c[0x0][0xbe8] ;  /* 0x0002fa00ff4c7b82 */ /* 0x004e240000000800 */
[----:B------:R2:W5:Y:S04]  /*16af0*/  @P0 LDG.E R3, desc[UR60][R32.64] ;  /* 0x0000003c20030981 */ /* 0x000568000c1e1900 */
[----:B------:R2:W5:Y:S01]  /*16b00*/  @P3 LDG.E R81, desc[UR60][R34.64] ;  /* 0x0000003c22513981 */ /* 0x000562000c1e1900 */
[----:B------:R-:W-:-:S04]  /*16b10*/  SEL R26, R26, 0x978, P2 ;  /* 0x000009781a1a7807 */ /* 0x000fc80001000000 */
[----:B------:R2:W3:Y:S08]  /*16b20*/  LDC.64 R12, c[0x0][R26+0x220] ;  /* 0x000088001a0c7b82 */ /* 0x0004f00000000a00 */
[----:B------:R2:W4:Y:S08]  /*16b30*/  LDC.64 R14, c[0x0][R26+0x218] ;  /* 0x000086001a0e7b82 */ /* 0x0005300000000a00 */
[----:B------:R2:W1:Y:S01]  /*16b40*/  LDC.64 R24, c[0x0][R26+0x228] ;  /* 0x00008a001a187b82 */ /* 0x0004620000000a00 */
[----:B0-----:R-:W-:Y:S01]  /*16b50*/  ISETP.NE.AND P1, PT, R76, 0x1, PT ;  /* 0x000000014c00780c */ /* 0x001fe20003f25270 */
[----:B--2---:R-:W-:-:S12]  /*16b60*/  @P3 BRA `(.L_x_9881) ;  /* 0x0000000000103947 */ /* 0x004fd80003800000 */
[----:B------:R-:W-:Y:S05]  /*16b70*/  @!P0 BRA `(.L_x_9881) ;  /* 0x00000000000c8947 */ /* 0x000fea0003800000 */
[----:B------:R-:W2:Y:S04]  /*16b80*/  LDG.E R28, desc[UR60][R32.64] ;  /* 0x0000003c201c7981 */ /* 0x000ea8000c1e1900 */
[----:B-----5:R-:W2:Y:S02]  /*16b90*/  LDG.E R81, desc[UR60][R32.64+0x4] ;  /* 0x0000043c20517981 */ /* 0x020ea4000c1e1900 */
[----:B--2---:R-:W-:-:S07]  /*16ba0*/  IMAD.IADD R81, R81, 0x1, -R28 ;  /* 0x0000000151517824 */ /* 0x004fce00078e0a1c */
.L_x_9881:
[----:B------:R-:W2:Y:S01]  /*16bb0*/  LDL.LU R28, [R1+0x98] ;  /* 0x00009800011c7983 */ /* 0x000ea20000300800 */
[----:B------:R-:W0:Y:S03]  /*16bc0*/  LDC.64 R26, c[0x0][R26+0x210] ;  /* 0x000084001a1a7b82 */ /* 0x000e260000000a00 */
[----:B------:R-:W3:Y:S04]  /*16bd0*/  LDL.LU R31, [R1+0xc4] ;  /* 0x0000c400011f7983 */ /* 0x000ee80000300800 */
[----:B------:R-:W4:Y:S01]  /*16be0*/  LDL R82, [R1+0x90] ;  /* 0x0000900001527983 */ /* 0x000f220000100800 */
[----:B------:R-:W-:Y:S01]  /*16bf0*/  ISETP.NE.U32.AND P0, PT, RZ, UR4, PT ;  /* 0x00000004ff007c0c */ /* 0x000fe2000bf05070 */
[----:B------:R-:W1:Y:S02]  /*16c00*/  @P1 LDC R30, c[0x0][0xbec] ;  /* 0x0002fb00ff1e1b82 */ /* 0x000e640000000800 */
[----:B------:R-:W4:Y:S04]  /*16c10*/  LDL R32, [R1+0xe8] ;  /* 0x0000e80001207983 */ /* 0x000f280000100800 */
[----:B------:R-:W4:Y:S02]  /*16c20*/  LDL R84, [R1+0xa8] ;  /* 0x0000a80001547983 */ /* 0x000f240000100800 */
[----:B------:R-:W0:Y:S02]  /*16c30*/  @P1 LDC R83, c[0x0][0xbf0] ;  /* 0x0002fc00ff531b82 */ /* 0x000e240000000800 */
[----:B------:R-:W4:Y:S04]  /*16c40*/  LDL R80, [R1+0xb0] ;  /* 0x0000b00001507983 */ /* 0x000f280000100800 */
[----:B------:R-:W4:Y:S04]  /*16c50*/  LDL R78, [R1+0xe4] ;  /* 0x0000e400014e7983 */ /* 0x000f280000100800 */
[----:B------:R-:W4:Y:S01]  /*16c60*/  LDL R34, [R1+0xcc] ;  /* 0x0000cc0001227983 */ /* 0x000f220000100800 */
[----:B------:R-:W-:-:S04]  /*16c70*/  ISETP.NE.AND.EX P0, PT, RZ, UR5, PT, P0 ;  /* 0x00000005ff007c0c */ /* 0x000fc8000bf05300 */
[----:B--2---:R-:W-:Y:S02]  /*16c80*/  SEL R77, R28, RZ, !P0 ;  /* 0x000000ff1c4d7207 */ /* 0x004fe40004000000 */
[----:B------:R-:W2:Y:S01]  /*16c90*/  LDC.64 R28, c[0x0][0xba8] ;  /* 0x0002ea00ff1c7b82 */ /* 0x000ea20000000a00 */
[----:B---3--:R-:W-:Y:S02]  /*16ca0*/  SEL R31, R31, RZ, !P0 ;  /* 0x000000ff1f1f7207 */ /* 0x008fe40004000000 */
[----:B------:R-:W-:Y:S02]  /*16cb0*/  IMAD R13, R13, R77, RZ ;  /* 0x0000004d0d0d7224 */ /* 0x000fe400078e02ff */
[-C--:B----4-:R-:W-:Y:S02]  /*16cc0*/  IMAD R35, R15, R82.reuse, RZ ;  /* 0x000000520f237224 */ /* 0x090fe400078e02ff */
[----:B------:R-:W-:Y:S02]  /*16cd0*/  IMAD R79, R12, R31, R13 ;  /* 0x0000001f0c4f7224 */ /* 0x000fe400078e020d */
[----:B------:R-:W-:-:S04]  /*16ce0*/  IMAD.WIDE.U32 R14, R14, R82, RZ ;  /* 0x000000520e0e7225 */ /* 0x000fc800078e00ff */
[----:B------:R-:W-:-:S04]  /*16cf0*/  IMAD.WIDE.U32 R12, R12, R77, RZ ;  /* 0x0000004d0c0c7225 */ /* 0x000fc800078e00ff */
[----:B------:R-:W-:Y:S01]  /*16d00*/  IMAD R31, R84, 0xc0, R32 ;  /* 0x000000c0541f7824 */ /* 0x000fe200078e0220 */
[----:B-----5:R-:W-:Y:S01]  /*16d10*/  IADD3 R14, P0, P3, R12, R14, R3 ;  /* 0x0000000e0c0e7210 */ /* 0x020fe20007b1e003 */
[----:B------:R-:W-:Y:S02]  /*16d20*/  IMAD.IADD R32, R15, 0x1, R35 ;  /* 0x000000010f207824 */ /* 0x000fe400078e0223 */
[----:B-1----:R-:W-:Y:S01]  /*16d30*/  @P1 IMAD.HI.U32 R12, R31, R30, RZ ;  /* 0x0000001e1f0c1227 */ /* 0x002fe200078e00ff */
[----:B------:R-:W-:Y:S01]  /*16d40*/  SEL R33, R80, RZ, P2 ;  /* 0x000000ff50217207 */ /* 0x000fe20001000000 */
[----:B--2---:R-:W1:Y:S02]  /*16d50*/  @!P2 LDC R28, c[0x0][0xb50] ;  /* 0x0002d400ff1cab82 */ /* 0x004e640000000800 */
[----:B------:R-:W-:Y:S02]  /*16d60*/  IMAD.IADD R15, R13, 0x1, R79 ;  /* 0x000000010d0f7824 */ /* 0x000fe400078e024f */
[----:B------:R-:W-:Y:S01]  /*16d70*/  IMAD.MOV.U32 R13, RZ, RZ, R31 ;  /* 0x000000ffff0d7224 */ /* 0x000fe200078e001f */
[----:B0-----:R-:W-:Y:S01]  /*16d80*/  @P1 SHF.R.U32.HI R13, RZ, R83, R12 ;  /* 0x00000053ff0d1219 */ /* 0x001fe2000001160c */
[-C--:B------:R-:W-:Y:S01]  /*16d90*/  IMAD R35, R25, R33.reuse, RZ ;  /* 0x0000002119237224 */ /* 0x080fe200078e02ff */
[----:B------:R-:W-:Y:S01]  /*16da0*/  SHF.R.S32.HI R79, RZ, 0x1f, R3 ;  /* 0x0000001fff4f7819 */ /* 0x000fe20000011403 */
[----:B------:R-:W-:Y:S01]  /*16db0*/  IMAD.WIDE.U32 R24, R24, R33, RZ ;  /* 0x0000002118187225 */ /* 0x000fe200078e00ff */
[----:B------:R-:W0:Y:S03]  /*16dc0*/  @!P2 LDC R29, c[0x0][0xb54] ;  /* 0x0002d500ff1dab82 */ /* 0x000e260000000800 */
[----:B------:R-:W-:Y:S01]  /*16dd0*/  IMAD.MOV R30, RZ, RZ, -R13 ;  /* 0x000000ffff1e7224 */ /* 0x000fe200078e0a0d */
[----:B------:R-:W-:Y:S01]  /*16de0*/  IADD3.X R15, R15, R32, R79, P0, P3 ;  /* 0x000000200f0f7210 */ /* 0x000fe200007e644f */
[----:B------:R-:W-:Y:S01]  /*16df0*/  IMAD.IADD R35, R25, 0x1, R35 ;  /* 0x0000000119237824 */ /* 0x000fe200078e0223 */
[----:B------:R-:W-:-:S02]  /*16e00*/  IADD3 R24, P0, P3, R13, R14, R24 ;  /* 0x0000000e0d187210 */ /* 0x000fc40007b1e018 */
[----:B------:R-:W-:Y:S01]  /*16e10*/  SHF.R.S32.HI R12, RZ, 0x1f, R13 ;  /* 0x0000001fff0c7819 */ /* 0x000fe2000001140d */
[----:B------:R-:W-:-:S03]  /*16e20*/  IMAD R13, R76, R30, R31 ;  /* 0x0000001e4c0d7224 */ /* 0x000fc600078e021f */
[----:B------:R-:W-:Y:S01]  /*16e30*/  IADD3.X R25, R12, R15, R35, P0, P3 ;  /* 0x0000000f0c197210 */ /* 0x000fe200007e6423 */
[-C--:B------:R-:W-:Y:S01]  /*16e40*/  IMAD R12, R27, R13.reuse, RZ ;  /* 0x0000000d1b0c7224 */ /* 0x080fe200078e02ff */
[----:B------:R-:W-:Y:S01]  /*16e50*/  SHF.R.S32.HI R15, RZ, 0x1f, R13 ;  /* 0x0000001fff0f7819 */ /* 0x000fe2000001140d */
[----:B------:R-:W-:-:S04]  /*16e60*/  IMAD.WIDE.U32 R24, R26, R13, R24 ;  /* 0x0000000d1a187225 */ /* 0x000fc800078e0018 */
[----:B------:R-:W-:Y:S01]  /*16e70*/  IMAD R15, R26, R15, R12 ;  /* 0x0000000f1a0f7224 */ /* 0x000fe200078e020c */
[----:B-1----:R-:W-:-:S03]  /*16e80*/  LEA R28, P0, R24, R28, 0x2 ;  /* 0x0000001c181c7211 */ /* 0x002fc600078010ff */
[----:B------:R-:W-:-:S05]  /*16e90*/  IMAD.IADD R12, R25, 0x1, R15 ;  /* 0x00000001190c7824 */ /* 0x000fca00078e020f */
[----:B0-----:R-:W-:Y:S01]  /*16ea0*/  LEA.HI.X R29, R24, R29, R12, 0x2, P0 ;  /* 0x0000001d181d7211 */ /* 0x001fe200000f140c */
[----:B------:R-:W-:Y:S01]  /*16eb0*/  SHFL.IDX PT, R14, R28, 0x1, 0x1c1f ;  /* 0x003c1f001c0e7f89 */ /* 0x000fe200000e0000 */
[----:B------:R-:W-:-:S03]  /*16ec0*/  IMAD R27, R84, 0xc0, R78 ;  /* 0x000000c0541b7824 */ /* 0x000fc600078e024e */
[----:B------:R-:W-:Y:S04]  /*16ed0*/  SHFL.IDX PT, R12, R28, RZ, 0x1c1f ;  /* 0x001c1fff1c0c7589 */ /* 0x000fe800000e0000 */
[----:B------:R-:W0:Y:S04]  /*16ee0*/  SHFL.IDX PT, R13, R29, RZ, 0x1c1f ;  /* 0x001c1fff1d0d7589 */ /* 0x000e2800000e0000 */
        /* <DEDUP_REMOVED lines=9> */
[----:B------:R-:W1:Y:S01]  /*16f80*/  S2R R34, SR_TID.X ;  /* 0x0000000000227919 */ /* 0x000e620000002100 */
[----:B0-----:R-:W0:Y:S01]  /*16f90*/  @P1 LDC R15, c[0x0][0xbec] ;  /* 0x0002fb00ff0f1b82 */ /* 0x001e220000000800 */
[----:B------:R-:W-:-:S07]  /*16fa0*/  ULDC.64 UR4, c[0x0][0xaa0] ;  /* 0x0002a80000047ab9 */ /* 0x000fce0000000a00 */
[----:B------:R-:W2:Y:S01]  /*16fb0*/  @P1 LDC R21, c[0x0][0xbf0] ;  /* 0x0002fc00ff151b82 */ /* 0x000ea20000000800 */
[----:B-1----:R-:W-:-:S05]  /*16fc0*/  VIADD R0, R34, 0xffffff80 ;  /* 0xffffff8022007836 */ /* 0x002fca0000000000 */
        /* <DEDUP_REMOVED lines=9> */
[C---:B------:R-:W-:Y:S02]  /*17060*/  LOP3.LUT R7, R10.reuse, 0x180, RZ, 0xc0, !PT ;  /* 0x000001800a077812 */ /* 0x040fe400078ec0ff */
[----:B------:R-:W-:Y:S01]  /*17070*/  LOP3.LUT R0, R5, 0x180, RZ, 0xc0, !PT ;  /* 0x0000018005007812 */ /* 0x000fe200078ec0ff */
[----:B------:R-:W-:Y:S01]  /*17080*/  IMAD.X R41, RZ, RZ, R11, P5 ;  /* 0x000000ffff297224 */ /* 0x000fe200028e060b */
[----:B------:R-:W-:Y:S02]  /*17090*/  IADD3 R25, P0, R10, 0x1800, RZ ;  /* 0x000018000a197810 */ /* 0x000fe40007f1e0ff */
[----:B------:R-:W-:Y:S02]  /*170a0*/  SHF.R.U64 R0, R0, 0x3, RZ ;  /* 0x0000000300007819 */ /* 0x000fe400000012ff */
[----:B------:R-:W-:-:S02]  /*170b0*/  IADD3 R29, P2, R10, 0x3000, RZ ;  /* 0x000030000a1d7810 */ /* 0x000fc40007f5e0ff */
[----:B------:R-:W-:Y:S01]  /*170c0*/  LOP3.LUT R40, R0, R5, RZ, 0x3c, !PT ;  /* 0x0000000500287212 */ /* 0x000fe200078e3cff */
[----:B------:R-:W-:Y:S01]  /*170d0*/  IMAD R0, R79, UR4, RZ ;  /* 0x000000044f007c24 */ /* 0x000fe2000f8e02ff */
[C---:B------:R-:W-:Y:S02]  /*170e0*/  IADD3 R33, P3, R10.reuse, 0x4800, RZ ;  /* 0x000048000a217810 */ /* 0x040fe40007f7e0ff */
[----:B------:R-:W-:Y:S01]  /*170f0*/  IADD3 R37, P4, R10, 0x6000, RZ ;  /* 0x000060000a257810 */ /* 0x000fe20007f9e0ff */
[----:B------:R-:W-:Y:S01]  /*17100*/  IMAD R13, R3, UR5, R0 ;  /* 0x00000005030d7c24 */ /* 0x000fe2000f8e0200 */
[----:B------:R-:W-:Y:S01]  /*17110*/  SHF.R.U64 R7, R7, 0x3, RZ ;  /* 0x0000000307077819 */ /* 0x000fe200000012ff */
[----:B------:R-:W-:Y:S01]  /*17120*/  IMAD.WIDE.U32 R2, R3, UR4, RZ ;  /* 0x0000000403027c25 */ /* 0x000fe2000f8e00ff */
[----:B------:R-:W-:Y:S01]  /*17130*/  LOP3.LUT R24, R25, 0x180, RZ, 0xc0, !PT ;  /* 0x0000018019187812 */ /* 0x000fe200078ec0ff */
[----:B------:R-:W-:Y:S01]  /*17140*/  ULDC.64 UR4, c[0x0][0xae8] ;  /* 0x0002ba0000047ab9 */ /* 0x000fe20000000a00 */
[----:B------:R-:W-:Y:S01]  /*17150*/  LOP3.LUT R28, R29, 0x180, RZ, 0xc0, !PT ;  /* 0x000001801d1c7812 */ /* 0x000fe200078ec0ff */
[----:B------:R-:W-:Y:S01]  /*17160*/  IMAD R0, R12, 0x60, R9 ;  /* 0x000000600c007824 */ /* 0x000fe200078e0209 */
[----:B------:R-:W-:Y:S01]  /*17170*/  LOP3.LUT R32, R33, 0x180, RZ, 0xc0, !PT ;  /* 0x0000018021207812 */ /* 0x000fe200078ec0ff */
[----:B------:R-:W5:Y:S01]  /*17180*/  LD.E.128 R40, desc[UR60][R40.64] ;  /* 0x0000003c28287980 */ /* 0x000f62000c101d00 */
[----:B------:R-:W-:Y:S01]  /*17190*/  LOP3.LUT R36, R37, 0x180, RZ, 0xc0, !PT ;  /* 0x0000018025247812 */ /* 0x000fe200078ec0ff */
[----:B------:R-:W-:Y:S01]  /*171a0*/  IMAD.IADD R3, R3, 0x1, R13 ;  /* 0x0000000103037824 */ /* 0x000fe200078e020d */
[----:B------:R-:W-:Y:S01]  /*171b0*/  LOP3.LUT R10, R7, R10, RZ, 0x3c, !PT ;  /* 0x0000000a070a7212 */ /* 0x000fe200078e3cff */
[----:B------:R-:W-:Y:S01]  /*171c0*/  IMAD R12, R84, 0xc0, R0 ;  /* 0x000000c0540c7824 */ /* 0x000fe200078e0200 */
[----:B------:R-:W-:-:S02]  /*171d0*/  SHF.R.U64 R24, R24, 0x3, RZ ;  /* 0x0000000318187819 */ /* 0x000fc400000012ff */
[----:B------:R-:W-:Y:S02]  /*171e0*/  SHF.R.U64 R28, R28, 0x3, RZ ;  /* 0x000000031c1c7819 */ /* 0x000fe400000012ff */
[----:B------:R-:W-:Y:S02]  /*171f0*/  SHF.R.U64 R32, R32, 0x3, RZ ;  /* 0x0000000320207819 */ /* 0x000fe400000012ff */
[----:B------:R-:W-:Y:S01]  /*17200*/  SHF.R.U64 R36, R36, 0x3, RZ ;  /* 0x0000000324247819 */ /* 0x000fe200000012ff */
[----:B------:R-:W-:Y:S01]  /*17210*/  IMAD.WIDE.U32 R2, R82, UR4, R2 ;  /* 0x0000000452027c25 */ /* 0x000fe2000f8e0002 */
[----:B------:R1:W5:Y:S01]  /*17220*/  LD.E.128 R4, desc[UR60][R10.64] ;  /* 0x0000003c0a047980 */ /* 0x000362000c101d00 */
[----:B------:R-:W-:Y:S02]  /*17230*/  LOP3.LUT R24, R24, R25, RZ, 0x3c, !PT ;  /* 0x0000001918187212 */ /* 0x000fe400078e3cff */
[----:B------:R-:W-:Y:S01]  /*17240*/  LOP3.LUT R28, R28, R29, RZ, 0x3c, !PT ;  /* 0x0000001d1c1c7212 */ /* 0x000fe200078e3cff */
[----:B0-----:R-:W-:Y:S01]  /*17250*/  @P1 IMAD.HI.U32 R0, R12, R15, RZ ;  /* 0x0000000f0c001227 */ /* 0x001fe200078e00ff */
[----:B------:R-:W-:-:S02]  /*17260*/  LOP3.LUT R32, R32, R33, RZ, 0x3c, !PT ;  /* 0x0000002120207212 */ /* 0x000fc400078e3cff */
[----:B------:R-:W-:Y:S01]  /*17270*/  LOP3.LUT R36, R36, R37, RZ, 0x3c, !PT ;  /* 0x0000002524247212 */ /* 0x000fe200078e3cff */
[----:B------:R-:W-:Y:S01]  /*17280*/  IMAD.X R25, RZ, RZ, R11, P0 ;  /* 0x000000ffff197224 */ /* 0x000fe200000e060b */
[----:B-1----:R-:W-:Y:S01]  /*17290*/  SHF.R.S32.HI R10, RZ, 0x1f, R77 ;  /* 0x0000001fff0a7819 */ /* 0x002fe2000001144d */
[--C-:B------:R-:W-:Y:S02]  /*172a0*/  IMAD.X R29, RZ, RZ, R11.reuse, P2 ;  /* 0x000000ffff1d7224 */ /* 0x100fe400010e060b */
[--C-:B------:R-:W-:Y:S02]  /*172b0*/  IMAD.X R33, RZ, RZ, R11.reuse, P3 ;  /* 0x000000ffff217224 */ /* 0x100fe400018e060b */
[----:B------:R-:W5:Y:S01]  /*172c0*/  LD.E.128 R24, desc[UR60][R24.64] ;  /* 0x0000003c18187980 */ /* 0x000f62000c101d00 */
[----:B------:R-:W-:Y:S02]  /*172d0*/  IMAD.X R37, RZ, RZ, R11, P4 ;  /* 0x000000ffff257224 */ /* 0x000fe400020e060b */
[----:B------:R-:W-:Y:S01]  /*172e0*/  IMAD R3, R82, UR5, R3 ;  /* 0x0000000552037c24 */ /* 0x000fe2000f8e0203 */
[----:B------:R-:W-:Y:S01]  /*172f0*/  ULDC.64 UR4, c[0x0][0xaf0] ;  /* 0x0002bc0000047ab9 */ /* 0x000fe20000000a00 */
[----:B------:R-:W-:Y:S01]  /*17300*/  IMAD.MOV.U32 R11, RZ, RZ, R12 ;  /* 0x000000ffff0b7224 */ /* 0x000fe200078e000c */
[----:B--2---:R-:W-:Y:S01]  /*17310*/  @P1 SHF.R.U32.HI R11, RZ, R21, R0 ;  /* 0x00000015ff0b1219 */ /* 0x004fe20000011600 */
[----:B------:R-:W-:Y:S01]  /*17320*/  IMAD R10, R10, UR4, RZ ;  /* 0x000000040a0a7c24 */ /* 0x000fe2000f8e02ff */
[----:B------:R-:W5:Y:S01]  /*17330*/  LD.E.128 R28, desc[UR60][R28.64] ;  /* 0x0000003c1c1c7980 */ /* 0x000f62000c101d00 */
[----:B------:R-:W-:-:S03]  /*17340*/  IMAD.WIDE.U32 R2, R77, UR4, R2 ;  /* 0x000000044d027c25 */ /* 0x000fc6000f8e0002 */
[----:B------:R-:W5:Y:S01]  /*17350*/  LD.E.128 R32, desc[UR60][R32.64] ;  /* 0x0000003c20207980 */ /* 0x000f62000c101d00 */
[----:B------:R-:W-:-:S03]  /*17360*/  IMAD R13, R77, UR5, R10 ;  /* 0x000000054d0d7c24 */ /* 0x000fc6000f8e020a */
[----:B------:R-:W5:Y:S01]  /*17370*/  LD.E.128 R36, desc[UR60][R36.64] ;  /* 0x0000003c24247980 */ /* 0x000f62000c101d00 */
[--C-:B------:R-:W-:Y:S01]  /*17380*/  IMAD.MOV R15, RZ, RZ, -R11.reuse ;  /* 0x000000ffff0f7224 */ /* 0x100fe200078e0a0b */
[----:B------:R-:W-:Y:S01]  /*17390*/  SHF.R.S32.HI R0, RZ, 0x1f, R11 ;  /* 0x0000001fff007819 */ /* 0x000fe2000001140b */
[----:B------:R-:W-:Y:S01]  /*173a0*/  ULDC.64 UR4, c[0x0][0xae0] ;  /* 0x0002b80000047ab9 */ /* 0x000fe20000000a00 */
[----:B------:R-:W-:Y:S01]  /*173b0*/  @!PT LDS RZ, [RZ] ;  /* 0x00000000fffff984 */ /* 0x000fe20000000800 */
[----:B------:R-:W-:Y:S01]  /*173c0*/  @!PT LDS RZ, [RZ] ;  /* 0x00000000fffff984 */ /* 0x000fe20000000800 */
[----:B------:R-:W-:Y:S01]  /*173d0*/  @!PT LDS RZ, [RZ] ;  /* 0x00000000fffff984 */ /* 0x000fe20000000800 */
[----:B------:R-:W-:Y:S01]  /*173e0*/  @!PT LDS RZ, [RZ] ;  /* 0x00000000fffff984 */ /* 0x000fe20000000800 */
[----:B------:R0:W-:Y:S06]  /*173f0*/  MEMBAR.ALL.CTA ;  /* 0x0000000000007992 */ /* 0x0001ec0000008000 */
[----:B0-----:R-:W0:Y:S01]  /*17400*/  FENCE.VIEW.ASYNC.S ;  /* 0x00000000000073c6 */ /* 0x001e220000000000 */
[----:B------:R-:W-:-:S02]  /*17410*/  IMAD.IADD R3, R3, 0x1, R13 ;  /* 0x0000000103037824 */ /* 0x000fc400078e020d */
        /* <DEDUP_REMOVED lines=9> */
[----:B------:R-:W-:Y:S01]  /*174b0*/  PRMT R0, RZ, 0x654, R0 ;  /* 0x00000654ff007816 */ /* 0x000fe20000000000 */
[----:B------:R-:W-:-:S04]  /*174c0*/  IMAD.WIDE.U32 R2, R13, UR4, R2 ;  /* 0x000000040d027c25 */ /* 0x000fc8000f8e0002 */
[----:B------:R-:W-:Y:S01]  /*174d0*/  IMAD R11, R13, UR5, R10 ;  /* 0x000000050d0b7c24 */ /* 0x000fe2000f8e020a */
[----:B------:R-:W-:Y:S01]  /*174e0*/  ULDC.64 UR4, c[0x0][0xa80] ;  /* 0x0002a00000047ab9 */ /* 0x000fe20000000a00 */
[----:B0-----:R0:W-:Y:S02]  /*174f0*/  SYNCS.ARRIVE.TRANS64.RED.A1T0 RZ, [R0+URZ], RZ ;  /* 0x000000ff00ff79a7 */ /* 0x0011e4000810043f */
[----:B------:R-:W-:Y:S02]  /*17500*/  IMAD.IADD R3, R3, 0x1, R11 ;  /* 0x0000000103037824 */ /* 0x000fe400078e020b */
[C---:B------:R-:W-:Y:S02]  /*17510*/  VIADD R44, R8.reuse, 0x20 ;  /* 0x00000020082c7836 */ /* 0x040fe40000000000 */
[----:B------:R-:W-:Y:S01]  /*17520*/  VIADD R46, R8, 0x40 ;  /* 0x00000040082e7836 */ /* 0x000fe20000000000 */
[----:B0-----:R-:W-:Y:S01]  /*17530*/  LEA R0, P0, R2, UR4, 0x1 ;  /* 0x0000000402007c11 */ /* 0x001fe2000f8008ff */
[----:B------:R-:W-:-:S03]  /*17540*/  UMOV UR4, 0xffffffff ;  /* 0xffffffff00047882 */ /* 0x000fc60000000000 */
[----:B------:R-:W-:Y:S02]  /*17550*/  LEA.HI.X R2, R2, UR5, R3, 0x1, P0 ;  /* 0x0000000502027c11 */ /* 0x000fe400080f0c03 */
[----:B------:R-:W-:Y:S02]  /*17560*/  SHF.R.S32.HI R45, RZ, 0x1f, R44 ;  /* 0x0000001fff2d7819 */ /* 0x000fe4000001142c */
[----:B------:R-:W-:Y:S01]  /*17570*/  SHF.R.S32.HI R47, RZ, 0x1f, R46 ;  /* 0x0000001fff2f7819 */ /* 0x000fe2000001142e */
[----:B------:R-:W-:Y:S06]  /*17580*/  BRA.DIV UR4, `(.L_x_9883) ;  /* 0x000000a204847947 */ /* 0x000fec000b800000 */
[----:B------:R0:W1:Y:S04]  /*17590*/  SHFL.IDX PT, R3, R2, RZ, 0x1c1f ;  /* 0x001c1fff02037589 */ /* 0x00006800000e0000 */
[----:B------:R0:W2:Y:S02]  /*175a0*/  SHFL.IDX PT, R14, R0, RZ, 0x1c1f ;  /* 0x001c1fff000e7589 */ /* 0x0000a400000e0000 */
.L_x_10091:
[----:B------:R-:W-:Y:S01]  /*175b0*/  IMAD R9, R84, 0xc0, R9 ;  /* 0x000000c054097824 */ /* 0x000fe200078e0209 */
[----:B------:R-:W-:Y:S04]  /*175c0*/  BSSY B1, `(.L_x_9884) ;  /* 0x0000010000017945 */ /* 0x000fe80003800000 */
[----:B------:R-:W-:-:S13]  /*175d0*/  ISETP.GE.AND P0, PT, R9, R78, PT ;  /* 0x0000004e0900720c */ /* 0x000fda0003f06270 */
[----:B------:R-:W-:Y:S05]  /*175e0*/  @P0 BRA `(.L_x_9885) ;  /* 0x0000000000340947 */ /* 0x000fea0003800000 */
[----:B------:R-:W-:Y:S02]  /*175f0*/  ULDC UR4, c[0x0][0xac8] ;  /* 0x0002b20000047ab9 */ /* 0x000fe40000000800 */
[----:B------:R-:W-:Y:S02]  /*17600*/  ISETP.GE.AND P0, PT, R8, UR4, PT ;  /* 0x0000000408007c0c */ /* 0x000fe4000bf06270 */
[----:B------:R-:W-:Y:S02]  /*17610*/  ISETP.GE.AND P1, PT, R44, UR4, PT ;  /* 0x000000042c007c0c */ /* 0x000fe4000bf26270 */
[----:B------:R-:W-:-:S09]  /*17620*/  ISETP.GE.AND P2, PT, R46, UR4, PT ;  /* 0x000000042e007c0c */ /* 0x000fd2000bf46270 */
[----:B-1----:R-:W-:Y:S02]  /*17630*/  @!P0 IMAD.MOV.U32 R15, RZ, RZ, R3 ;  /* 0x000000ffff0f8224 */ /* 0x002fe400078e0003 */
[-C--:B--2---:R-:W-:Y:S02]  /*17640*/  @!P1 LEA R12, P3, R44, R14.reuse, 0x1 ;  /* 0x0000000e2c0c9211 */ /* 0x084fe400078608ff */
[----:B------:R-:W-:Y:S01]  /*17650*/  @!P2 LEA R20, P4, R46, R14, 0x1 ;  /* 0x0000000e2e14a211 */ /* 0x000fe200078808ff */
[----:B------:R-:W-:Y:S01]  /*17660*/  @!P0 IMAD.WIDE R10, R8, 0x2, R14 ;  /* 0x00000002080a8825 */ /* 0x000fe200078e020e */
[-C--:B------:R-:W-:Y:S02]  /*17670*/  @!P1 LEA.HI.X R13, R44, R3.reuse, R45, 0x1, P3 ;  /* 0x000000032c0d9211 */ /* 0x080fe400018f0c2d */
[----:B------:R-:W-:Y:S02]  /*17680*/  @!P2 LEA.HI.X R21, R46, R3, R47, 0x1, P4 ;  /* 0x000000032e15a211 */ /* 0x000fe400020f0c2f */
[----:B-----5:R3:W-:Y:S04]  /*17690*/  @!P0 ST.E.128 desc[UR60][R10.64], R4 ;  /* 0x000000040a008985 */ /* 0x0207e8000c101d3c */
[----:B------:R3:W-:Y:S04]  /*176a0*/  @!P1 ST.E.128 desc[UR60][R12.64], R28 ;  /* 0x0000001c0c009985 */ /* 0x0007e8000c101d3c */
[----:B------:R3:W-:Y:S02]  /*176b0*/  @!P2 ST.E.128 desc[UR60][R20.64], R36 ;  /* 0x000000241400a985 */ /* 0x0007e4000c101d3c */
.L_x_9885:
[----:B------:R-:W-:Y:S05]  /*176c0*/  BSYNC B1 ;  /* 0x0000000000017941 */ /* 0x000fea0003800000 */
.L_x_9884:
[----:B------:R-:W-:-:S03]  /*176d0*/  UMOV UR4, 0xffffffff ;  /* 0xffffffff00047882 */ /* 0x000fc60000000000 */
[----:B------:R-:W-:Y:S05]  /*176e0*/  BRA.DIV UR4, `(.L_x_9886) ;  /* 0x000000a204607947 */ /* 0x000fea000b800000 */
[----:B-1----:R1:W4:Y:S04]  /*176f0*/  SHFL.IDX PT, R3, R2, 0x1, 0x1c1f ;  /* 0x003c1f0002037f89 */ /* 0x00232800000e0000 */
[----:B--2---:R1:W2:Y:S02]  /*17700*/  SHFL.IDX PT, R14, R0, 0x1, 0x1c1f ;  /* 0x003c1f00000e7f89 */ /* 0x0042a400000e0000 */
.L_x_10095:
[----:B---3-5:R-:W-:-:S05]  /*17710*/  VIADD R5, R9, 0x60 ;  /* 0x0000006009057836 */ /* 0x028fca0000000000 */
[----:B------:R-:W-:-:S13]  /*17720*/  ISETP.GE.AND P0, PT, R5, R78, PT ;  /* 0x0000004e0500720c */ /* 0x000fda0003f06270 */
[----:B------:R-:W-:Y:S05]  /*17730*/  @P0 BRA `(.L_x_9887) ;  /* 0x0000001800480947 */ /* 0x000fea0003800000 */
[----:B------:R-:W-:Y:S02]  /*17740*/  ULDC UR4, c[0x0][0xac8] ;  /* 0x0002b20000047ab9 */ /* 0x000fe40000000800 */
[----:B------:R-:W-:Y:S02]  /*17750*/  ISETP.GE.AND P1, PT, R8, UR4, PT ;  /* 0x0000000408007c0c */ /* 0x000fe4000bf26270 */
[----:B------:R-:W-:-:S11]  /*17760*/  ISETP.GE.AND P2, PT, R44, UR4, PT ;  /* 0x000000042c007c0c */ /* 0x000fd6000bf46270 */
[----:B012---:R-:W-:Y:S02]  /*17770*/  @!P1 IMAD.MOV.U32 R2, RZ, RZ, R14 ;  /* 0x000000ffff029224 */ /* 0x007fe400078e000e */
[----:B------:R-:W-:Y:S02]  /*17780*/  @!P2 LEA R4, P0, R44, R14, 0x1 ;  /* 0x0000000e2c04a211 */ /* 0x000fe400078008ff */
[----:B----4-:R-:W-:Y:S02]  /*17790*/  @!P1 IMAD.WIDE R8, R8, 0x2, R2 ;  /* 0x0000000208089825 */ /* 0x010fe400078e0202 */
[----:B------:R-:W-:Y:S02]  /*177a0*/  @!P2 LEA.HI.X R5, R44, R3, R45, 0x1, P0 ;  /* 0x000000032c05a211 */ /* 0x000fe400000f0c2d */
[----:B------:R-:W-:Y:S01]  /*177b0*/  ISETP.GE.AND P0, PT, R46, UR4, PT ;  /* 0x000000042e007c0c */ /* 0x000fe2000bf06270 */
[----:B------:R0:W-:Y:S04]  /*177c0*/  @!P1 ST.E.128 desc[UR60][R8.64], R24 ;  /* 0x0000001808009985 */ /* 0x0001e8000c101d3c */
[----:B------:R0:W-:Y:S08]  /*177d0*/  @!P2 ST.E.128 desc[UR60][R4.64], R32 ;  /* 0x000000200400a985 */ /* 0x0001f0000c101d3c */
[----:B------:R-:W-:Y:S05]  /*177e0*/  @P0 BRA `(.L_x_9887) ;  /* 0x00000018001c0947 */ /* 0x000fea0003800000 */
[----:B------:R-:W-:-:S04]  /*177f0*/  LEA R14, P0, R46, R14, 0x1 ;  /* 0x0000000e2e0e7211 */ /* 0x000fc800078008ff */
[----:B------:R-:W-:-:S05]  /*17800*/  LEA.HI.X R15, R46, R3, R47, 0x1, P0 ;  /* 0x000000032e0f7211 */ /* 0x000fca00000f0c2f */
[----:B------:R1:W-:Y:S01]  /*17810*/  ST.E.128 desc[UR60][R14.64], R40 ;  /* 0x000000280e007985 */ /* 0x0003e2000c101d3c */
[----:B------:R-:W-:Y:S05]  /*17820*/  BRA `(.L_x_9887) ;  /* 0x00000018000c7947 */ /* 0x000fea0003800000 */
.L_x_9882:
[----:B------:R-:W-:Y:S01]  /*17830*/  ULDC.64 UR4, c[0x0][0xb08] ;  /* 0x0002c20000047ab9 */ /* 0x000fe20000000a00 */
[----:B0-----:R-:W0:Y:S01]  /*17840*/  @P1 LDC R12, c[0x0][0xbec] ;  /* 0x0002fb00ff0c1b82 */ /* 0x001e220000000800 */
[----:B------:R-:W-:Y:S02]  /*17850*/  IMAD R0, R79, UR4, RZ ;  /* 0x000000044f007c24 */ /* 0x000fe4000f8e02ff */
[----:B------:R-:W-:-:S04]  /*17860*/  IMAD.WIDE.U32 R10, R3, UR4, RZ ;  /* 0x00000004030a7c25 */ /* 0x000fc8000f8e00ff */
[----:B------:R-:W-:Y:S01]  /*17870*/  IMAD R3, R3, UR5, R0 ;  /* 0x0000000503037c24 */ /* 0x000fe2000f8e0200 */
[----:B------:R-:W1:Y:S01]  /*17880*/  @P1 LDC R15, c[0x0][0xbf0] ;  /* 0x0002fc00ff0f1b82 */ /* 0x000e620000000800 */
[----:B------:R-:W-:Y:S01]  /*17890*/  ULDC.64 UR4, c[0x0][0xb38] ;  /* 0x0002ce0000047ab9 */ /* 0x000fe20000000a00 */
[----:B------:R-:W-:Y:S01]  /*178a0*/  SHF.R.S32.HI R0, RZ, 0x1f, R77 ;  /* 0x0000001fff007819 */ /* 0x000fe2000001144d */
[----:B------:R-:W-:Y:S02]  /*178b0*/  IMAD.IADD R11, R11, 0x1, R3 ;  /* 0x000000010b0b7824 */ /* 0x000fe400078e0203 */
[----:B------:R-:W-:-:S04]  /*178c0*/  IMAD.WIDE.U32 R2, R82, UR4, R10 ;  /* 0x0000000452027c25 */ /* 0x000fc8000f8e000a */
[----:B------:R-:W-:Y:S01]  /*178d0*/  IMAD R3, R82, UR5, R3 ;  /* 0x0000000552037c24 */ /* 0x000fe2000f8e0203 */
[----:B------:R-:W-:Y:S01]  /*178e0*/  ULDC.64 UR4, c[0x0][0xb40] ;  /* 0x0002d00000047ab9 */ /* 0x000fe20000000a00 */
[----:B------:R-:W-:Y:S02]  /*178f0*/  IMAD.MOV.U32 R11, RZ, RZ, R31 ;  /* 0x000000ffff0b7224 */ /* 0x000fe400078e001f */
        /* <DEDUP_REMOVED lines=33> */
.L_x_10098:
[----:B------:R-:W-:Y:S01]  /*17b10*/  ISETP.GE.AND P0, PT, R27, R78, PT ;  /* 0x0000004e1b00720c */ /* 0x000fe20003f06270 */
[----:B------:R-:W-:-:S12]  /*17b20*/  BSSY B1, `(.L_x_9889) ;  /* 0x000004a000017945 */ /* 0x000fd80003800000 */
[----:B------:R-:W-:Y:S05]  /*17b30*/  @P0 BRA `(.L_x_9890) ;  /* 0x0000000400200947 */ /* 0x000fea0003800000 */
[----:B------:R-:W3:Y:S01]  /*17b40*/  LDL R35, [R1+0x8c] ;  /* 0x00008c0001237983 */ /* 0x000ee20000100800 */
[----:B------:R-:W-:-:S03]  /*17b50*/  ULDC UR4, c[0x0][0xac8] ;  /* 0x0002b20000047ab9 */ /* 0x000fc60000000800 */
[----:B------:R-:W4:Y:S04]  /*17b60*/  LDL R33, [R1+0xc0] ;  /* 0x0000c00001217983 */ /* 0x000f280000100800 */
[----:B------:R-:W5:Y:S04]  /*17b70*/  LDL R31, [R1+0xbc] ;  /* 0x0000bc00011f7983 */ /* 0x000f680000100800 */
[----:B------:R-:W2:Y:S04]  /*17b80*/  LDL R24, [R1+0xb8] ;  /* 0x0000b80001187983 */ /* 0x000ea80000100800 */
[----:B------:R-:W2:Y:S04]  /*17b90*/  LDL R34, [R1+0xdc] ;  /* 0x0000dc0001227983 */ /* 0x000ea80000100800 */
[----:B------:R-:W2:Y:S04]  /*17ba0*/  LDL R32, [R1+0xd8] ;  /* 0x0000d80001207983 */ /* 0x000ea80000100800 */
[----:B------:R-:W2:Y:S04]  /*17bb0*/  LDL R77, [R1+0xb4] ;  /* 0x0000b400014d7983 */ /* 0x000ea80000100800 */
[----:B------:R-:W2:Y:S04]  /*17bc0*/  LDL R76, [R1+0xac] ;  /* 0x0000ac00014c7983 */ /* 0x000ea80000100800 */
[----:B------:R-:W2:Y:S04]  /*17bd0*/  LDL R30, [R1+0xd4] ;  /* 0x0000d400011e7983 */ /* 0x000ea80000100800 */
[----:B------:R-:W2:Y:S01]  /*17be0*/  LDL R79, [R1+0xd0] ;  /* 0x0000d000014f7983 */ /* 0x000ea20000100800 */
[----:B---3--:R-:W-:-:S02]  /*17bf0*/  ISETP.GE.AND P1, PT, R35, UR4, PT ;  /* 0x0000000423007c0c */ /* 0x008fc4000bf26270 */
[----:B----4-:R-:W-:Y:S02]  /*17c00*/  ISETP.GE.AND P0, PT, R33, UR4, PT ;  /* 0x0000000421007c0c */ /* 0x010fe4000bf06270 */
[----:B-----5:R-:W-:-:S09]  /*17c10*/  ISETP.GE.AND P3, PT, R31, UR4, PT ;  /* 0x000000041f007c0c */ /* 0x020fd2000bf66270 */
[----:B-1----:R-:W-:Y:S01]  /*17c20*/  @!P1 IMAD.MOV.U32 R15, RZ, RZ, R3 ;  /* 0x000000ffff0f9224 */ /* 0x002fe200078e0003 */
[----:B--2---:R-:W-:Y:S01]  /*17c30*/  ISETP.GE.AND P4, PT, R24, UR4, PT ;  /* 0x0000000418007c0c */ /* 0x004fe2000bf86270 */
[----:B------:R-:W-:Y:S01]  /*17c40*/  @!P1 IMAD.WIDE R10, R35, 0x4, R14 ;  /* 0x00000004230a9825 */ /* 0x000fe200078e020e */
[----:B------:R-:W-:-:S04]  /*17c50*/  @!P0 LEA R12, P2, R33, R14, 0x2 ;  /* 0x0000000e210c8211 */ /* 0x000fc800078410ff */
[----:B------:R1:W-:Y:S01]  /*17c60*/  @!P1 ST.E.64 desc[UR60][R10.64], R4 ;  /* 0x000000040a009985 */ /* 0x0003e2000c101b3c */
[-C--:B------:R-:W-:Y:S02]  /*17c70*/  @!P3 LEA R26, P1, R31, R14.reuse, 0x2 ;  /* 0x0000000e1f1ab211 */ /* 0x080fe400078210ff */
[-C--:B------:R-:W-:Y:S02]  /*17c80*/  @!P0 LEA.HI.X R13, R33, R3.reuse, R34, 0x2, P2 ;  /* 0x00000003210d8211 */ /* 0x080fe400010f1422 */
[----:B------:R-:W-:Y:S02]  /*17c90*/  ISETP.GE.AND P2, PT, R77, UR4, PT ;  /* 0x000000044d007c0c */ /* 0x000fe4000bf46270 */
[----:B------:R-:W-:Y:S02]  /*17ca0*/  @!P3 LEA.HI.X R27, R31, R3, R32, 0x2, P1 ;  /* 0x000000031f1bb211 */ /* 0x000fe400008f1420 */
[----:B------:R-:W-:Y:S02]  /*17cb0*/  ISETP.GE.AND P1, PT, R76, UR4, PT ;  /* 0x000000044c007c0c */ /* 0x000fe4000bf26270 */
[----:B------:R-:W-:Y:S01]  /*17cc0*/  @!P4 LEA R28, P5, R24, R14, 0x2 ;  /* 0x0000000e181cc211 */ /* 0x000fe200078a10ff */
[----:B------:R-:W-:-:S02]  /*17cd0*/  VIADD R15, R35, 0x30 ;  /* 0x00000030230f7836 */ /* 0x000fc40000000000 */
[----:B------:R-:W-:Y:S01]  /*17ce0*/  VIADD R33, R35, 0x38 ;  /* 0x0000003823217836 */ /* 0x000fe20000000000 */
[----:B------:R-:W-:Y:S01]  /*17cf0*/  @!P4 LEA.HI.X R29, R24, R3, R30, 0x2, P5 ;  /* 0x00000003181dc211 */ /* 0x000fe200028f141e */
[----:B------:R2:W-:Y:S01]  /*17d00*/  @!P0 ST.E.64 desc[UR60][R12.64], R6 ;  /* 0x000000060c008985 */ /* 0x0005e2000c101b3c */
[----:B------:R-:W-:-:S03]  /*17d10*/  ISETP.GE.AND P0, PT, R15, UR4, PT ;  /* 0x000000040f007c0c */ /* 0x000fc6000bf06270 */
[----:B------:R-:W-:Y:S01]  /*17d20*/  @!P3 ST.E.64 desc[UR60][R26.64], R8 ;  /* 0x000000081a00b985 */ /* 0x000fe2000c101b3c */
[----:B------:R-:W-:Y:S01]  /*17d30*/  ISETP.GE.AND P3, PT, R33, UR4, PT ;  /* 0x0000000421007c0c */ /* 0x000fe2000bf66270 */
[----:B------:R-:W-:Y:S01]  /*17d40*/  VIADD R34, R35, 0x40 ;  /* 0x0000004023227836 */ /* 0x000fe20000000000 */
[CC--:B-1----:R-:W-:Y:S01]  /*17d50*/  @!P2 LEA R10, P5, R77.reuse, R14.reuse, 0x2 ;  /* 0x0000000e4d0aa211 */ /* 0x0c2fe200078a10ff */
[----:B------:R1:W-:Y:S01]  /*17d60*/  @!P4 ST.E.64 desc[UR60][R28.64], R20 ;  /* 0x000000141c00c985 */ /* 0x0003e2000c101b3c */
[----:B------:R-:W-:Y:S02]  /*17d70*/  SHF.R.S32.HI R24, RZ, 0x1f, R76 ;  /* 0x0000001fff187819 */ /* 0x000fe4000001144c */
[C---:B------:R-:W-:Y:S02]  /*17d80*/  @!P1 LEA R30, P4, R76.reuse, R14, 0x2 ;  /* 0x0000000e4c1e9211 */ /* 0x040fe400078810ff */
[-C--:B------:R-:W-:Y:S01]  /*17d90*/  @!P2 LEA.HI.X R11, R77, R3.reuse, R79, 0x2, P5 ;  /* 0x000000034d0ba211 */ /* 0x080fe200028f144f */
[----:B--2---:R-:W-:Y:S01]  /*17da0*/  VIADD R13, R35, 0x48 ;  /* 0x00000048230d7836 */ /* 0x004fe20000000000 */
[----:B------:R-:W-:-:S02]  /*17db0*/  @!P1 LEA.HI.X R31, R76, R3, R24, 0x2, P4 ;  /* 0x000000034c1f9211 */ /* 0x000fc400020f1418 */
[----:B------:R-:W-:Y:S01]  /*17dc0*/  ISETP.GE.AND P4, PT, R34, UR4, PT ;  /* 0x0000000422007c0c */ /* 0x000fe2000bf86270 */
[----:B------:R2:W-:Y:S01]  /*17dd0*/  @!P2 ST.E.64 desc[UR60][R10.64], R36 ;  /* 0x000000240a00a985 */ /* 0x0005e2000c101b3c */
[----:B------:R-:W-:Y:S02]  /*17de0*/  SHF.R.S32.HI R32, RZ, 0x1f, R15 ;  /* 0x0000001fff207819 */ /* 0x000fe4000001140f */
[-C--:B------:R-:W-:Y:S01]  /*17df0*/  @!P0 LEA R4, P5, R15, R14.reuse, 0x2 ;  /* 0x0000000e0f048211 */ /* 0x080fe200078a10ff */
[----:B------:R3:W-:Y:S01]  /*17e00*/  @!P1 ST.E.64 desc[UR60][R30.64], R40 ;  /* 0x000000281e009985 */ /* 0x0007e2000c101b3c */
[----:B------:R-:W-:Y:S01]  /*17e10*/  ISETP.GE.AND P2, PT, R13, UR4, PT ;  /* 0x000000040d007c0c */ /* 0x000fe2000bf46270 */
[----:B-1----:R-:W-:Y:S01]  /*17e20*/  VIADD R20, R35, 0x50 ;  /* 0x0000005023147836 */ /* 0x002fe20000000000 */
[----:B------:R-:W-:Y:S02]  /*17e30*/  SHF.R.S32.HI R12, RZ, 0x1f, R33 ;  /* 0x0000001fff0c7819 */ /* 0x000fe40000011421 */
[----:B------:R-:W-:-:S02]  /*17e40*/  @!P3 LEA R6, P1, R33, R14, 0x2 ;  /* 0x0000000e2106b211 */ /* 0x000fc400078210ff */
[-C--:B------:R-:W-:Y:S01]  /*17e50*/  @!P0 LEA.HI.X R5, R15, R3.reuse, R32, 0x2, P5 ;  /* 0x000000030f058211 */ /* 0x080fe200028f1420 */
[----:B------:R-:W-:Y:S01]  /*17e60*/  VIADD R15, R35, 0x58 ;  /* 0x00000058230f7836 */ /* 0x000fe20000000000 */
[----:B------:R-:W-:Y:S02]  /*17e70*/  @!P3 LEA.HI.X R7, R33, R3, R12, 0x2, P1 ;  /* 0x000000032107b211 */ /* 0x000fe400008f140c */
[----:B------:R-:W-:Y:S01]  /*17e80*/  ISETP.GE.AND P1, PT, R20, UR4, PT ;  /* 0x0000000414007c0c */ /* 0x000fe2000bf26270 */
[----:B------:R3:W-:Y:S01]  /*17e90*/  @!P0 ST.E.64 desc[UR60][R4.64], R44 ;  /* 0x0000002c04008985 */ /* 0x0007e2000c101b3c */
[----:B------:R-:W-:Y:S02]  /*17ea0*/  SHF.R.S32.HI R9, RZ, 0x1f, R34 ;  /* 0x0000001fff097819 */ /* 0x000fe40000011422 */
[----:B------:R-:W-:Y:S02]  /*17eb0*/  @!P4 LEA R8, P5, R34, R14, 0x2 ;  /* 0x0000000e2208c211 */ /* 0x000fe400078a10ff */
[----:B------:R-:W-:-:S02]  /*17ec0*/  ISETP.GE.AND P0, PT, R15, UR4, PT ;  /* 0x000000040f007c0c */ /* 0x000fc4000bf06270 */
[----:B------:R-:W-:Y:S02]  /*17ed0*/  @!P4 LEA.HI.X R9, R34, R3, R9, 0x2, P5 ;  /* 0x000000032209c211 */ /* 0x000fe400028f1409 */
[----:B------:R-:W-:Y:S02]  /*17ee0*/  SHF.R.S32.HI R12, RZ, 0x1f, R13 ;  /* 0x0000001fff0c7819 */ /* 0x000fe4000001140d */
[----:B--2---:R-:W-:-:S04]  /*17ef0*/  @!P2 LEA R10, P5, R13, R14, 0x2 ;  /* 0x0000000e0d0aa211 */ /* 0x004fc800078a10ff */
[----:B------:R-:W-:Y:S02]  /*17f00*/  @!P2 LEA.HI.X R11, R13, R3, R12, 0x2, P5 ;  /* 0x000000030d0ba211 */ /* 0x000fe400028f140c */
[----:B------:R-:W-:Y:S02]  /*17f10*/  SHF.R.S32.HI R13, RZ, 0x1f, R20 ;  /* 0x0000001fff0d7819 */ /* 0x000fe40000011414 */
[----:B------:R-:W-:-:S04]  /*17f20*/  @!P1 LEA R12, P5, R20, R14, 0x2 ;  /* 0x0000000e140c9211 */ /* 0x000fc800078a10ff */
[-C--:B------:R-:W-:Y:S02]  /*17f30*/  @!P1 LEA.HI.X R13, R20, R3.reuse, R13, 0x2, P5 ;  /* 0x00000003140d9211 */ /* 0x080fe400028f140d */
[----:B------:R-:W-:Y:S02]  /*17f40*/  SHF.R.S32.HI R20, RZ, 0x1f, R15 ;  /* 0x0000001fff147819 */ /* 0x000fe4000001140f */
[C---:B------:R-:W-:Y:S01]  /*17f50*/  @!P0 LEA R14, P5, R15.reuse, R14, 0x2 ;  /* 0x0000000e0f0e8211 */ /* 0x040fe200078a10ff */
[----:B------:R3:W-:Y:S03]  /*17f60*/  @!P3 ST.E.64 desc[UR60][R6.64], R48 ;  /* 0x000000300600b985 */ /* 0x0007e6000c101b3c */
[----:B------:R-:W-:Y:S01]  /*17f70*/  @!P0 LEA.HI.X R15, R15, R3, R20, 0x2, P5 ;  /* 0x000000030f0f8211 */ /* 0x000fe200028f1414 */
[----:B------:R3:W-:Y:S04]  /*17f80*/  @!P4 ST.E.64 desc[UR60][R8.64], R52 ;  /* 0x000000340800c985 */ /* 0x0007e8000c101b3c */
[----:B------:R3:W-:Y:S04]  /*17f90*/  @!P2 ST.E.64 desc[UR60][R10.64], R56 ;  /* 0x000000380a00a985 */ /* 0x0007e8000c101b3c */
[----:B------:R3:W-:Y:S04]  /*17fa0*/  @!P1 ST.E.64 desc[UR60][R12.64], R60 ;  /* 0x0000003c0c009985 */ /* 0x0007e8000c101b3c */
[----:B------:R3:W-:Y:S02]  /*17fb0*/  @!P0 ST.E.64 desc[UR60][R14.64], R64 ;  /* 0x000000400e008985 */ /* 0x0007e4000c101b3c */
.L_x_9890:
[----:B------:R-:W-:Y:S05]  /*17fc0*/  BSYNC B1 ;  /* 0x0000000000017941 */ /* 0x000fea0003800000 */
.L_x_9889:
[----:B------:R-:W-:-:S03]  /*17fd0*/  UMOV UR4, 0xffffffff ;  /* 0xffffffff00047882 */ /* 0x000fc60000000000 */
[----:B------:R-:W-:Y:S05]  /*17fe0*/  BRA.DIV UR4, `(.L_x_9891) ;  /* 0x0000009a049c7947 */ /* 0x000fea000b800000 */
[----:B-1----:R1:W4:Y:S04]  /*17ff0*/  SHFL.IDX PT, R3, R2, 0x1, 0x1c1f ;  /* 0x003c1f0002037f89 */ /* 0x00232800000e0000 */
[----:B--23--:R1:W2:Y:S02]  /*18000*/  SHFL.IDX PT, R14, R0, 0x1, 0x1c1f ;  /* 0x003c1f00000e7f89 */ /* 0x00c2a400000e0000 */
.L_x_10102:
[----:B------:R-:W-:-:S13]  /*18010*/  ISETP.GE.AND P0, PT, R25, R78, PT ;  /* 0x0000004e1900720c */ /* 0x000fda0003f06270 */
[----:B------:R-:W-:Y:S05]  /*18020*/  @P0 BRA `(.L_x_9887) ;  /* 0x00000010000c0947 */ /* 0x000fea0003800000 */
[----:B------:R-:W3:Y:S01]  /*18030*/  LDL R8, [R1+0xc0] ;  /* 0x0000c00001087983 */ /* 0x000ee20000100800 */
[----:B------:R-:W-:-:S03]  /*18040*/  ULDC UR4, c[0x0][0xac8] ;  /* 0x0002b20000047ab9 */ /* 0x000fc60000000800 */
[----:B------:R-:W5:Y:S04]  /*18050*/  LDL R27, [R1+0x8c] ;  /* 0x00008c00011b7983 */ /* 0x000f680000100800 */
[----:B01----:R-:W4:Y:S04]  /*18060*/  LDL R0, [R1+0xbc] ;  /* 0x0000bc0001007983 */ /* 0x003f280000100800 */
        /* <DEDUP_REMOVED lines=8> */
[----:B-----5:R-:W-:Y:S02]  /*180f0*/  ISETP.GE.AND P5, PT, R27, UR4, PT ;  /* 0x000000041b007c0c */ /* 0x020fe4000bfa6270 */
[----:B----4-:R-:W-:-:S09]  /*18100*/  ISETP.GE.AND P0, PT, R0, UR4, PT ;  /* 0x0000000400007c0c */ /* 0x010fd2000bf06270 */
[-C--:B--2---:R-:W-:Y:S02]  /*18110*/  @!P1 LEA R6, P2, R8, R14.reuse, 0x2 ;  /* 0x0000000e08069211 */ /* 0x084fe400078410ff */
[----:B------:R-:W-:Y:S01]  /*18120*/  ISETP.GE.AND P3, PT, R24, UR4, PT ;  /* 0x0000000418007c0c */ /* 0x000fe2000bf66270 */
[----:B------:R-:W-:Y:S01]  /*18130*/  @!P5 IMAD.MOV.U32 R2, RZ, RZ, R14 ;  /* 0x000000ffff02d224 */ /* 0x000fe200078e000e */
[----:B------:R-:W-:Y:S02]  /*18140*/  @!P1 LEA.HI.X R7, R8, R3, R9, 0x2, P2 ;  /* 0x0000000308079211 */ /* 0x000fe400010f1409 */
[----:B------:R-:W-:Y:S02]  /*18150*/  ISETP.GE.AND P4, PT, R15, UR4, PT ;  /* 0x000000040f007c0c */ /* 0x000fe4000bf86270 */
[----:B------:R-:W-:Y:S01]  /*18160*/  @!P0 LEA R8, P2, R0, R14, 0x2 ;  /* 0x0000000e00088211 */ /* 0x000fe200078410ff */
[----:B------:R-:W-:-:S03]  /*18170*/  @!P5 IMAD.WIDE R4, R27, 0x4, R2 ;  /* 0x000000041b04d825 */ /* 0x000fc600078e0202 */
[----:B------:R-:W-:Y:S01]  /*18180*/  @!P0 LEA.HI.X R9, R0, R3, R12, 0x2, P2 ;  /* 0x0000000300098211 */ /* 0x000fe200010f140c */
[----:B------:R-:W-:Y:S01]  /*18190*/  VIADD R21, R27, 0x30 ;  /* 0x000000301b157836 */ /* 0x000fe20000000000 */
[----:B------:R0:W-:Y:S04]  /*181a0*/  @!P5 ST.E.64 desc[UR60][R4.64], R68 ;  /* 0x000000440400d985 */ /* 0x0001e8000c101b3c */
[----:B------:R1:W-:Y:S01]  /*181b0*/  @!P1 ST.E.64 desc[UR60][R6.64], R72 ;  /* 0x0000004806009985 */ /* 0x0003e2000c101b3c */
[----:B------:R-:W-:-:S03]  /*181c0*/  ISETP.GE.AND P1, PT, R28, UR4, PT ;  /* 0x000000041c007c0c */ /* 0x000fc6000bf26270 */
[----:B------:R2:W-:Y:S01]  /*181d0*/  @!P0 ST.E.64 desc[UR60][R8.64], R74 ;  /* 0x0000004a08008985 */ /* 0x0005e2000c101b3c */
[----:B------:R-:W-:Y:S01]  /*181e0*/  ISETP.GE.AND P0, PT, R21, UR4, PT ;  /* 0x0000000415007c0c */ /* 0x000fe2000bf06270 */
[----:B------:R-:W-:Y:S01]  /*181f0*/  VIADD R0, R27, 0x38 ;  /* 0x000000381b007836 */ /* 0x000fe20000000000 */
[CC--:B------:R-:W-:Y:S02]  /*18200*/  @!P3 LEA R10, P5, R24.reuse, R14.reuse, 0x2 ;  /* 0x0000000e180ab211 */ /* 0x0c0fe400078a10ff */
[CC--:B------:R-:W-:Y:S02]  /*18210*/  @!P4 LEA R12, P2, R15.reuse, R14.reuse, 0x2 ;  /* 0x0000000e0f0cc211 */ /* 0x0c0fe400078410ff */
[-C--:B------:R-:W-:Y:S02]  /*18220*/  @!P3 LEA.HI.X R11, R24, R3.reuse, R26, 0x2, P5 ;  /* 0x00000003180bb211 */ /* 0x080fe400028f141a */
[----:B------:R-:W-:Y:S01]  /*18230*/  @!P4 LEA.HI.X R13, R15, R3, R20, 0x2, P2 ;  /* 0x000000030f0dc211 */ /* 0x000fe200010f1414 */
[C---:B------:R-:W-:Y:S01]  /*18240*/  VIADD R20, R27.reuse, 0x40 ;  /* 0x000000401b147836 */ /* 0x040fe20000000000 */
[----:B------:R-:W-:Y:S01]  /*18250*/  ISETP.GE.AND P2, PT, R0, UR4, PT ;  /* 0x0000000400007c0c */ /* 0x000fe2000bf46270 */
[----:B------:R3:W-:Y:S01]  /*18260*/  @!P3 ST.E.64 desc[UR60][R10.64], R38 ;  /* 0x000000260a00b985 */ /* 0x0007e2000c101b3c */
[----:B------:R-:W-:Y:S01]  /*18270*/  SHF.R.S32.HI R26, RZ, 0x1f, R28 ;  /* 0x0000001fff1a7819 */ /* 0x000fe2000001141c */
[----:B------:R-:W-:Y:S01]  /*18280*/  VIADD R15, R27, 0x48 ;  /* 0x000000481b0f7836 */ /* 0x000fe20000000000 */
[----:B------:R-:W-:Y:S01]  /*18290*/  ISETP.GE.AND P3, PT, R20, UR4, PT ;  /* 0x0000000414007c0c */ /* 0x000fe2000bf66270 */
[----:B------:R4:W-:Y:S01]  /*182a0*/  @!P4 ST.E.64 desc[UR60][R12.64], R42 ;  /* 0x0000002a0c00c985 */ /* 0x0009e2000c101b3c */
[----:B0-----:R-:W-:-:S02]  /*182b0*/  @!P1 LEA R4, P4, R28, R14, 0x2 ;  /* 0x0000000e1c049211 */ /* 0x001fc400078810ff */
[----:B------:R-:W-:Y:S02]  /*182c0*/  SHF.R.S32.HI R24, RZ, 0x1f, R21 ;  /* 0x0000001fff187819 */ /* 0x000fe40000011415 */
[C---:B-1----:R-:W-:Y:S02]  /*182d0*/  @!P0 LEA R6, P5, R21.reuse, R14, 0x2 ;  /* 0x0000000e15068211 */ /* 0x042fe400078a10ff */
[-C--:B------:R-:W-:Y:S02]  /*182e0*/  @!P1 LEA.HI.X R5, R28, R3.reuse, R26, 0x2, P4 ;  /* 0x000000031c059211 */ /* 0x080fe400020f141a */
[----:B------:R-:W-:Y:S01]  /*182f0*/  @!P0 LEA.HI.X R7, R21, R3, R24, 0x2, P5 ;  /* 0x0000000315078211 */ /* 0x000fe200028f1418 */
[----:B------:R-:W-:Y:S01]  /*18300*/  VIADD R21, R27, 0x50 ;  /* 0x000000501b157836 */ /* 0x000fe20000000000 */
[----:B------:R-:W-:Y:S01]  /*18310*/  ISETP.GE.AND P5, PT, R15, UR4, PT ;  /* 0x000000040f007c0c */ /* 0x000fe2000bfa6270 */
[----:B------:R0:W-:Y:S01]  /*18320*/  @!P1 ST.E.64 desc[UR60][R4.64], R46 ;  /* 0x0000002e04009985 */ /* 0x0001e2000c101b3c */
[----:B------:R-:W-:-:S02]  /*18330*/  SHF.R.S32.HI R2, RZ, 0x1f, R0 ;  /* 0x0000001fff027819 */ /* 0x000fc40000011400 */
[CC--:B--2---:R-:W-:Y:S02]  /*18340*/  @!P2 LEA R8, P4, R0.reuse, R14.reuse, 0x2 ;  /* 0x0000000e0008a211 */ /* 0x0c4fe400078810ff */
[----:B------:R-:W-:Y:S02]  /*18350*/  ISETP.GE.AND P1, PT, R21, UR4, PT ;  /* 0x0000000415007c0c */ /* 0x000fe4000bf26270 */
[----:B------:R-:W-:Y:S02]  /*18360*/  @!P2 LEA.HI.X R9, R0, R3, R2, 0x2, P4 ;  /* 0x000000030009a211 */ /* 0x000fe400020f1402 */
[----:B------:R-:W-:Y:S02]  /*18370*/  SHF.R.S32.HI R0, RZ, 0x1f, R20 ;  /* 0x0000001fff007819 */ /* 0x000fe40000011414 */
[----:B---3--:R-:W-:-:S04]  /*18380*/  @!P3 LEA R10, P4, R20, R14, 0x2 ;  /* 0x0000000e140ab211 */ /* 0x008fc800078810ff */
[----:B------:R-:W-:Y:S02]  /*18390*/  @!P3 LEA.HI.X R11, R20, R3, R0, 0x2, P4 ;  /* 0x00000003140bb211 */ /* 0x000fe400020f1400 */
[----:B------:R-:W-:Y:S02]  /*183a0*/  SHF.R.S32.HI R0, RZ, 0x1f, R15 ;  /* 0x0000001fff007819 */ /* 0x000fe4000001140f */
[----:B----4-:R-:W-:-:S04]  /*183b0*/  @!P5 LEA R12, P4, R15, R14, 0x2 ;  /* 0x0000000e0f0cd211 */ /* 0x010fc800078810ff */
[-C--:B------:R-:W-:Y:S02]  /*183c0*/  @!P5 LEA.HI.X R13, R15, R3.reuse, R0, 0x2, P4 ;  /* 0x000000030f0dd211 */ /* 0x080fe400020f1400 */
[----:B------:R-:W-:Y:S02]  /*183d0*/  SHF.R.S32.HI R0, RZ, 0x1f, R21 ;  /* 0x0000001fff007819 */ /* 0x000fe40000011415 */
[C---:B------:R-:W-:Y:S01]  /*183e0*/  @!P1 LEA R20, P4, R21.reuse, R14, 0x2 ;  /* 0x0000000e15149211 */ /* 0x040fe200078810ff */
[----:B------:R0:W-:Y:S03]  /*183f0*/  @!P0 ST.E.64 desc[UR60][R6.64], R50 ;  /* 0x0000003206008985 */ /* 0x0001e6000c101b3c */
[----:B------:R-:W-:Y:S01]  /*18400*/  @!P1 LEA.HI.X R21, R21, R3, R0, 0x2, P4 ;  /* 0x0000000315159211 */ /* 0x000fe200020f1400 */
[----:B------:R0:W-:Y:S01]  /*18410*/  @!P2 ST.E.64 desc[UR60][R8.64], R54 ;  /* 0x000000360800a985 */ /* 0x0001e2000c101b3c */
[----:B------:R-:W-:-:S03]  /*18420*/  VIADD R0, R27, 0x58 ;  /* 0x000000581b007836 */ /* 0x000fc60000000000 */
[----:B------:R0:W-:Y:S04]  /*18430*/  @!P3 ST.E.64 desc[UR60][R10.64], R58 ;  /* 0x0000003a0a00b985 */ /* 0x0001e8000c101b3c */
[----:B------:R0:W-:Y:S04]  /*18440*/  @!P5 ST.E.64 desc[UR60][R12.64], R62 ;  /* 0x0000003e0c00d985 */ /* 0x0001e8000c101b3c */
[----:B------:R0:W-:Y:S01]  /*18450*/  @!P1 ST.E.64 desc[UR60][R20.64], R66 ;  /* 0x0000004214009985 */ /* 0x0001e2000c101b3c */
[----:B------:R-:W-:-:S13]  /*18460*/  ISETP.GE.AND P0, PT, R0, UR4, PT ;  /* 0x0000000400007c0c */ /* 0x000fda000bf06270 */
[----:B0-----:R-:W-:Y:S05]  /*18470*/  @P0 BRA `(.L_x_9887) ;  /* 0x0000000800f80947 */ /* 0x001fea0003800000 */
[----:B------:R-:W-:Y:S02]  /*18480*/  LEA R14, P0, R0, R14, 0x2 ;  /* 0x0000000e000e7211 */ /* 0x000fe400078010ff */
[----:B------:R-:W-:-:S04]  /*18490*/  SHF.R.S32.HI R2, RZ, 0x1f, R0 ;  /* 0x0000001fff027819 */ /* 0x000fc80000011400 */
[----:B------:R-:W-:-:S05]  /*184a0*/  LEA.HI.X R15, R0, R3, R2, 0x2, P0 ;  /* 0x00000003000f7211 */ /* 0x000fca00000f1402 */
[----:B------:R0:W-:Y:S01]  /*184b0*/  ST.E.64 desc[UR60][R14.64], R70 ;  /* 0x000000460e007985 */ /* 0x0001e2000c101b3c */
[----:B------:R-:W-:Y:S05]  /*184c0*/  BRA `(.L_x_9887) ;  /* 0x0000000800e47947 */ /* 0x000fea0003800000 */
.L_x_9880:
[----:B------:R-:W2:Y:S01]  /*184d0*/  LDL.LU R4, [R1+0x9c] ;  /* 0x00009c0001047983 */ /* 0x000ea20000300800 */
[----:B------:R-:W-:Y:S01]  /*184e0*/  ULDC.64 UR6, c[0x0][0xc08] ;  /* 0x0003020000067ab9 */ /* 0x000fe20000000a00 */
[----:B------:R-:W-:Y:S02]  /*184f0*/  ULDC.64 UR4, c[0x0][0xc00] ;  /* 0x0003000000047ab9 */ /* 0x000fe40000000a00 */
[----:B------:R-:W3:Y:S04]  /*18500*/  LDL.LU R0, [R1+0xa0] ;  /* 0x0000a00001007983 */ /* 0x000ee80000300800 */
[----:B------:R-:W4:Y:S01]  /*18510*/  LDL R8, [R1+0x94] ;  /* 0x0000940001087983 */ /* 0x000f220000100800 */
[----:B------:R-:W-:Y:S01]  /*18520*/  ISETP.NE.U32.AND P1, PT, RZ, UR6, PT ;  /* 0x00000006ff007c0c */ /* 0x000fe2000bf25070 */
[----:B------:R-:W-:Y:S01]  /*18530*/  IMAD.MOV.U32 R7, RZ, RZ, RZ ;  /* 0x000000ffff077224 */ /* 0x000fe200078e00ff */
[----:B------:R-:W-:-:S02]  /*18540*/  ISETP.NE.U32.AND P0, PT, RZ, UR4, PT ;  /* 0x00000004ff007c0c */ /* 0x000fc4000bf05070 */
[----:B------:R-:W-:Y:S02]  /*18550*/  ISETP.NE.AND.EX P1, PT, RZ, UR7, PT, P1 ;  /* 0x00000007ff007c0c */ /* 0x000fe4000bf25310 */
[----:B------:R-:W-:Y:S01]  /*18560*/  ISETP.NE.AND.EX P0, PT, RZ, UR5, PT, P0 ;  /* 0x00000005ff007c0c */ /* 0x000fe2000bf05300 */
[----:B------:R-:W0:Y:S01]  /*18570*/  S2R R9, SR_TID.X ;  /* 0x0000000000097919 */ /* 0x000e220000002100 */
[----:B--2---:R-:W-:Y:S01]  /*18580*/  IADD3 R2, P2, R4, UR4, RZ ;  /* 0x0000000404027c10 */ /* 0x004fe2000ff5e0ff */
[----:B------:R-:W-:-:S03]  /*18590*/  ULDC UR4, c[0x0][0xa88] ;  /* 0x0002a20000047ab9 */ /* 0x000fc60000000800 */
[----:B---3--:R-:W-:-:S05]  /*185a0*/  IADD3.X R3, R0, UR5, RZ, P2, !PT ;  /* 0x0000000500037c10 */ /* 0x008fca00097fe4ff */
[----:B------:R-:W-:Y:S01]  /*185b0*/  @P1 IADD3 R4, P2, R4, UR6, RZ ;  /* 0x0000000604041c10 */ /* 0x000fe2000ff5e0ff */
[----:B------:R-:W-:Y:S01]  /*185c0*/  IMAD.U32 R6, RZ, RZ, UR4 ;  /* 0x00000004ff067e24 */ /* 0x000fe2000f8e00ff */
[----:B------:R2:W5:Y:S02]  /*185d0*/  @P0 LDG.E R7, desc[UR60][R2.64] ;  /* 0x0000003c02070981 */ /* 0x000564000c1e1900 */
[----:B------:R-:W-:-:S05]  /*185e0*/  @P1 IADD3.X R5, R0, UR7, RZ, P2, !PT ;  /* 0x0000000700051c10 */ /* 0x000fca00097fe4ff */
[----:B------:R2:W5:Y:S01]  /*185f0*/  @P1 LDG.E R6, desc[UR60][R4.64] ;  /* 0x0000003c04061981 */ /* 0x000562000c1e1900 */
[----:B----4-:R-:W-:Y:S01]  /*18600*/  ISETP.NE.AND P2, PT, R8, RZ, PT ;  /* 0x000000ff0800720c */ /* 0x010fe20003f45270 */
[----:B0-----:R-:W-:-:S05]  /*18610*/  VIADD R28, R9, 0xffffff80 ;  /* 0xffffff80091c7836 */ /* 0x001fca0000000000 */
[----:B------:R-:W-:-:S07]  /*18620*/  ISETP.GT.AND P3, PT, R28, 0xbf, PT ;  /* 0x000000bf1c00780c */ /* 0x000fce0003f64270 */
[----:B------:R-:W0:Y:S02]  /*18630*/  @!P2 LDC R8, c[0x0][0xad4] ;  /* 0x0002b500ff08ab82 */ /* 0x000e240000000800 */
[----:B0-----:R2:W-:Y:S01]  /*18640*/  @!P2 STL [R1+0x94], R8 ;  /* 0x000094080100a387 */ /* 0x0015e20000100800 */
[----:B------:R-:W-:Y:S01]  /*18650*/  ISETP.GT.AND P2, PT, R8, 0x1, PT ;  /* 0x000000010800780c */ /* 0x000fe20003f44270 */
[----:B------:R-:W-:-:S12]  /*18660*/  @P1 BRA `(.L_x_9892) ;  /* 0x0000000000101947 */ /* 0x000fd80003800000 */
[----:B------:R-:W-:Y:S05]  /*18670*/  @!P0 BRA `(.L_x_9892) ;  /* 0x00000000000c8947 */ /* 0x000fea0003800000 */
[----:B--2---:R-:W2:Y:S04]  /*18680*/  LDG.E R5, desc[UR60][R2.64] ;  /* 0x0000003c02057981 */ /* 0x004ea8000c1e1900 */
[----:B-----5:R-:W2:Y:S02]  /*18690*/  LDG.E R6, desc[UR60][R2.64+0x4] ;  /* 0x0000043c02067981 */ /* 0x020ea4000c1e1900 */
[----:B--2---:R-:W-:-:S07]  /*186a0*/  IMAD.IADD R6, R6, 0x1, -R5 ;  /* 0x0000000106067824 */ /* 0x004fce00078e0a05 */
.L_x_9892:
[----:B------:R-:W3:Y:S04]  /*186b0*/  LDL.LU R0, [R1+0xc4] ;  /* 0x0000c40001007983 */ /* 0x000ee80000300800 */
[----:B--2---:R-:W2:Y:S01]  /*186c0*/  LDL.LU R2, [R1+0x98] ;  /* 0x0000980001027983 */ /* 0x004ea20000300800 */
[----:B------:R-:W-:Y:S01]  /*186d0*/  BSSY B1, `(.L_x_9893) ;  /* 0x0000039000017945 */ /* 0x000fe20003800000 */
[----:B-----5:R-:W-:Y:S02]  /*186e0*/  SHF.R.S32.HI R24, RZ, 0x1f, R7 ;  /* 0x0000001fff187819 */ /* 0x020fe40000011407 */
[----:B---3--:R-:W-:Y:S02]  /*186f0*/  SEL R26, R0, RZ, !P0 ;  /* 0x000000ff001a7207 */ /* 0x008fe40004000000 */
[----:B--2---:R-:W-:Y:S01]  /*18700*/  SEL R29, R2, RZ, !P0 ;  /* 0x000000ff021d7207 */ /* 0x004fe20004000000 */
[----:B------:R-:W-:Y:S06]  /*18710*/  @P3 BRA `(.L_x_9894) ;  /* 0x0000000000d03947 */ /* 0x000fec0003800000 */
[----:B------:R-:W2:Y:S01]  /*18720*/  LDL R0, [R1+0xa8] ;  /* 0x0000a80001007983 */ /* 0x000ea20000100800 */
[----:B------:R-:W0:Y:S02]  /*18730*/  LDC R33, c[0x0][0xbe8] ;  /* 0x0002fa00ff217b82 */ /* 0x000e240000000800 */
[----:B0-----:R-:W-:Y:S02]  /*18740*/  IMAD R2, R6, R33, RZ ;  /* 0x0000002106027224 */ /* 0x001fe400078e02ff */
[----:B--2---:R-:W-:-:S04]  /*18750*/  IMAD R0, R0, 0xc0, R9 ;  /* 0x000000c000007824 */ /* 0x004fc800078e0209 */
        /* <DEDUP_REMOVED lines=10> */
[----:B------:R-:W-:-:S04]  /*18800*/  SEL R20, R20, 0x978, P0 ;  /* 0x0000097814147807 */ /* 0x000fc80000000000 */
        /* <DEDUP_REMOVED lines=33> */
[----:B0-----:R-:W-:Y:S01]  /*18a20*/  LEA R2, P0, R4, R2, 0x2 ;  /* 0x0000000204027211 */ /* 0x001fe200078010ff */
[----:B------:R-:W-:-:S03]  /*18a30*/  IMAD.MOV.U32 R5, RZ, RZ, -0x800000 ;  /* 0xff800000ff057424 */ /* 0x000fc600078e00ff */
[----:B-1----:R-:W-:-:S05]  /*18a40*/  LEA.HI.X R3, R4, R3, R0, 0x2, P0 ;  /* 0x0000000304037211 */ /* 0x002fca00000f1400 */
[----:B------:R0:W-:Y:S04]  /*18a50*/  STG.E desc[UR60][R2.64], R5 ;  /* 0x0000000502007986 */ /* 0x0001e8000c10193c */
.L_x_9894:
[----:B------:R-:W-:Y:S05]  /*18a60*/  BSYNC B1 ;  /* 0x0000000000017941 */ /* 0x000fea0003800000 */
.L_x_9893:
[----:B------:R-:W-:Y:S05]  /*18a70*/  @P2 BRA `(.L_x_9887) ;  /* 0x0000000400782947 */ /* 0x000fea0003800000 */
[----:B------:R-:W2:Y:S01]  /*18a80*/  LDL.LU R10, [R1+0x90] ;  /* 0x00009000010a7983 */ /* 0x000ea20000300800 */
[----:B------:R-:W3:Y:S01]  /*18a90*/  LDC R21, c[0x0][0xbe8] ;  /* 0x0002fa00ff157b82 */ /* 0x000ee20000000800 */
[----:B0-----:R-:W-:Y:S01]  /*18aa0*/  SHF.R.S32.HI R3, RZ, 0x1f, R28 ;  /* 0x0000001fff037819 */ /* 0x001fe2000001141c */
[----:B------:R-:W-:Y:S01]  /*18ab0*/  ULDC.64 UR4, c[0x0][0xaa0] ;  /* 0x0002a80000047ab9 */ /* 0x000fe20000000a00 */
[----:B------:R-:W4:Y:S01]  /*18ac0*/  LDL R20, [R1+0xa8] ;  /* 0x0000a80001147983 */ /* 0x000f220000100800 */
[----:B------:R-:W-:Y:S01]  /*18ad0*/  IMAD R0, R24, UR4, RZ ;  /* 0x0000000418007c24 */ /* 0x000fe2000f8e02ff */
[----:B------:R-:W-:Y:S01]  /*18ae0*/  LEA.HI R4, R3, R28, RZ, 0x2 ;  /* 0x0000001c03047211 */ /* 0x000fe200078f10ff */
[C---:B------:R-:W-:Y:S01]  /*18af0*/  IMAD.WIDE.U32 R2, R7.reuse, UR4, RZ ;  /* 0x0000000407027c25 */ /* 0x040fe2000f8e00ff */
[----:B------:R-:W-:Y:S02]  /*18b00*/  ULDC.64 UR6, c[0x0][0xaf0] ;  /* 0x0002bc0000067ab9 */ /* 0x000fe40000000a00 */
[----:B------:R-:W-:Y:S01]  /*18b10*/  LOP3.LUT R9, R4, 0xfffffffc, RZ, 0xc0, !PT ;  /* 0xfffffffc04097812 */ /* 0x000fe200078ec0ff */
[----:B------:R-:W-:Y:S01]  /*18b20*/  IMAD R5, R7, UR5, R0 ;  /* 0x0000000507057c24 */ /* 0x000fe2000f8e0200 */
[----:B------:R-:W-:Y:S01]  /*18b30*/  SHF.R.S32.HI R25, RZ, 0x2, R4 ;  /* 0x00000002ff197819 */ /* 0x000fe20000011404 */
[----:B------:R-:W-:Y:S01]  /*18b40*/  ULDC.64 UR4, c[0x0][0xae8] ;  /* 0x0002ba0000047ab9 */ /* 0x000fe20000000a00 */
[----:B------:R-:W-:-:S02]  /*18b50*/  IMAD R4, R26, UR6, RZ ;  /* 0x000000061a047c24 */ /* 0x000fc4000f8e02ff */
[----:B------:R-:W-:Y:S02]  /*18b60*/  IMAD.IADD R28, R28, 0x1, -R9 ;  /* 0x000000011c1c7824 */ /* 0x000fe400078e0a09 */
[----:B------:R-:W-:Y:S02]  /*18b70*/  IMAD.IADD R3, R3, 0x1, R5 ;  /* 0x0000000103037824 */ /* 0x000fe400078e0205 */
[----:B------:R-:W-:Y:S02]  /*18b80*/  IMAD R0, R28, 0x60, R25 ;  /* 0x000000601c007824 */ /* 0x000fe400078e0219 */
[----:B------:R-:W-:Y:S01]  /*18b90*/  IMAD R7, R29, UR7, R4 ;  /* 0x000000071d077c24 */ /* 0x000fe2000f8e0204 */
[----:B---3--:R-:W-:-:S13]  /*18ba0*/  ISETP.NE.AND P0, PT, R21, 0x1, PT ;  /* 0x000000011500780c */ /* 0x008fda0003f05270 */
[----:B------:R-:W0:Y:S08]  /*18bb0*/  @P0 LDC R8, c[0x0][0xbec] ;  /* 0x0002fb00ff080b82 */ /* 0x000e300000000800 */
[----:B------:R-:W3:Y:S01]  /*18bc0*/  @P0 LDC R11, c[0x0][0xbf0] ;  /* 0x0002fc00ff0b0b82 */ /* 0x000ee20000000800 */
[----:B--2---:R-:W-:-:S04]  /*18bd0*/  IMAD.WIDE.U32 R2, R10, UR4, R2 ;  /* 0x000000040a027c25 */ /* 0x004fc8000f8e0002 */
[----:B----4-:R-:W-:Y:S02]  /*18be0*/  IMAD R9, R20, 0xc0, R0 ;  /* 0x000000c014097824 */ /* 0x010fe400078e0200 */
[----:B------:R-:W-:Y:S01]  /*18bf0*/  IMAD R3, R10, UR5, R3 ;  /* 0x000000050a037c24 */ /* 0x000fe2000f8e0203 */
[----:B------:R-:W-:Y:S01]  /*18c00*/  ULDC.64 UR4, c[0x0][0xae0] ;  /* 0x0002b80000047ab9 */ /* 0x000fe20000000a00 */
[----:B0-----:R-:W-:-:S04]  /*18c10*/  @P0 IMAD.HI.U32 R0, R9, R8, RZ ;  /* 0x0000000809000227 */ /* 0x001fc800078e00ff */
[----:B------:R-:W-:Y:S01]  /*18c20*/  IMAD.MOV.U32 R5, RZ, RZ, R9 ;  /* 0x000000ffff057224 */ /* 0x000fe200078e0009 */
[----:B---3--:R-:W-:Y:S01]  /*18c30*/  @P0 SHF.R.U32.HI R5, RZ, R11, R0 ;  /* 0x0000000bff050219 */ /* 0x008fe20000011600 */
[----:B------:R-:W-:-:S03]  /*18c40*/  IMAD.WIDE.U32 R2, R29, UR6, R2 ;  /* 0x000000061d027c25 */ /* 0x000fc6000f8e0002 */
[--C-:B------:R-:W-:Y:S01]  /*18c50*/  SHF.R.S32.HI R0, RZ, 0x1f, R5.reuse ;  /* 0x0000001fff007819 */ /* 0x100fe20000011405 */
        /* <DEDUP_REMOVED lines=12> */
[----:B------:R-:W-:Y:S01]  /*18d20*/  ULDC.64 UR4, c[0x0][0xa80] ;  /* 0x0002a00000047ab9 */ /* 0x000fe20000000a00 */
[----:B------:R-:W-:Y:S01]  /*18d30*/  IMAD.SHL.U32 R5, R28, 0x8, RZ ;  /* 0x000000081c057824 */ /* 0x000fe200078e00ff */
[C---:B------:R-:W-:Y:S01]  /*18d40*/  LEA R0, P0, R2.reuse, UR4, 0x1 ;  /* 0x0000000402007c11 */ /* 0x040fe2000f8008ff */
[----:B------:R-:W-:Y:S01]  /*18d50*/  IMAD.IADD R3, R3, 0x1, R7 ;  /* 0x0000000103037824 */ /* 0x000fe200078e0207 */
[----:B------:R-:W-:Y:S01]  /*18d60*/  UMOV UR4, 0xffffffff ;  /* 0xffffffff00047882 */ /* 0x000fe20000000000 */
[C---:B------:R-:W-:Y:S02]  /*18d70*/  VIADD R8, R5.reuse, 0x20 ;  /* 0x0000002005087836 */ /* 0x040fe40000000000 */
[----:B------:R-:W-:Y:S01]  /*18d80*/  VIADD R9, R5, 0x40 ;  /* 0x0000004005097836 */ /* 0x000fe20000000000 */
[----:B------:R-:W-:Y:S02]  /*18d90*/  LEA.HI.X R2, R2, UR5, R3, 0x1, P0 ;  /* 0x0000000502027c11 */ /* 0x000fe400080f0c03 */
[----:B------:R-:W-:-:S02]  /*18da0*/  SHF.R.S32.HI R7, RZ, 0x1f, R8 ;  /* 0x0000001fff077819 */ /* 0x000fc40000011408 */
[----:B------:R-:W-:Y:S01]  /*18db0*/  SHF.R.S32.HI R10, RZ, 0x1f, R9 ;  /* 0x0000001fff0a7819 */ /* 0x000fe20000011409 */
[----:B------:R-:W-:Y:S06]  /*18dc0*/  BRA.DIV UR4, `(.L_x_9895) ;  /* 0x0000008e046c7947 */ /* 0x000fec000b800000 */
[----:B------:R0:W2:Y:S04]  /*18dd0*/  SHFL.IDX PT, R3, R2, RZ, 0x1c1f ;  /* 0x001c1fff02037589 */ /* 0x0000a800000e0000 */
[----:B------:R0:W3:Y:S02]  /*18de0*/  SHFL.IDX PT, R14, R0, RZ, 0x1c1f ;  /* 0x001c1fff000e7589 */ /* 0x0000e400000e0000 */
.L_x_10105:
[----:B------:R-:W-:Y:S01]  /*18df0*/  IMAD R21, R6, R21, RZ ;  /* 0x0000001506157224 */ /* 0x000fe200078e02ff */
[----:B------:R-:W-:Y:S01]  /*18e00*/  BSSY B1, `(.L_x_9896) ;  /* 0x0000011000017945 */ /* 0x000fe20003800000 */
[----:B------:R-:W-:-:S05]  /*18e10*/  IMAD R4, R20, 0xc0, R25 ;  /* 0x000000c014047824 */ /* 0x000fca00078e0219 */
[----:B------:R-:W-:-:S13]  /*18e20*/  ISETP.GE.AND P0, PT, R4, R21, PT ;  /* 0x000000150400720c */ /* 0x000fda0003f06270 */
[----:B------:R-:W-:Y:S05]  /*18e30*/  @P0 BRA `(.L_x_9897) ;  /* 0x0000000000340947 */ /* 0x000fea0003800000 */
[----:B------:R-:W-:Y:S02]  /*18e40*/  ULDC UR4, c[0x0][0xac8] ;  /* 0x0002b20000047ab9 */ /* 0x000fe40000000800 */
[----:B------:R-:W-:Y:S02]  /*18e50*/  ISETP.GE.AND P2, PT, R5, UR4, PT ;  /* 0x0000000405007c0c */ /* 0x000fe4000bf46270 */
[----:B------:R-:W-:Y:S02]  /*18e60*/  ISETP.GE.AND P3, PT, R8, UR4, PT ;  /* 0x0000000408007c0c */ /* 0x000fe4000bf66270 */
[----:B------:R-:W-:-:S09]  /*18e70*/  ISETP.GE.AND P4, PT, R9, UR4, PT ;  /* 0x0000000409007c0c */ /* 0x000fd2000bf86270 */
[----:B--2---:R-:W-:Y:S02]  /*18e80*/  @!P2 IMAD.MOV.U32 R15, RZ, RZ, R3 ;  /* 0x000000ffff0fa224 */ /* 0x004fe400078e0003 */
[CC--:B---3--:R-:W-:Y:S02]  /*18e90*/  @!P3 LEA R24, P0, R8.reuse, R14.reuse, 0x1 ;  /* 0x0000000e0818b211 */ /* 0x0c8fe400078008ff */
[----:B------:R-:W-:Y:S01]  /*18ea0*/  @!P4 LEA R26, P1, R9, R14, 0x1 ;  /* 0x0000000e091ac211 */ /* 0x000fe200078208ff */
[----:B------:R-:W-:Y:S01]  /*18eb0*/  @!P2 IMAD.WIDE R12, R5, 0x2, R14 ;  /* 0x00000002050ca825 */ /* 0x000fe200078e020e */
[-C--:B------:R-:W-:Y:S02]  /*18ec0*/  @!P3 LEA.HI.X R25, R8, R3.reuse, R7, 0x1, P0 ;  /* 0x000000030819b211 */ /* 0x080fe400000f0c07 */
[----:B------:R-:W-:Y:S02]  /*18ed0*/  @!P4 LEA.HI.X R27, R9, R3, R10, 0x1, P1 ;  /* 0x00000003091bc211 */ /* 0x000fe400008f0c0a */
[----:B------:R4:W-:Y:S04]  /*18ee0*/  @!P2 ST.E.128 desc[UR60][R12.64], RZ ;  /* 0x000000ff0c00a985 */ /* 0x0009e8000c101d3c */
[----:B------:R4:W-:Y:S04]  /*18ef0*/  @!P3 ST.E.128 desc[UR60][R24.64], RZ ;  /* 0x000000ff1800b985 */ /* 0x0009e8000c101d3c */
[----:B------:R4:W-:Y:S02]  /*18f00*/  @!P4 ST.E.128 desc[UR60][R26.64], RZ ;  /* 0x000000ff1a00c985 */ /* 0x0009e4000c101d3c */
.L_x_9897:
[----:B------:R-:W-:Y:S05]  /*18f10*/  BSYNC B1 ;  /* 0x0000000000017941 */ /* 0x000fea0003800000 */
.L_x_9896:
[----:B------:R-:W-:-:S03]  /*18f20*/  UMOV UR4, 0xffffffff ;  /* 0xffffffff00047882 */ /* 0x000fc60000000000 */
[----:B------:R-:W-:Y:S05]  /*18f30*/  BRA.DIV UR4, `(.L_x_9898) ;  /* 0x0000008e04447947 */ /* 0x000fea000b800000 */
[----:B--2---:R2:W0:Y:S04]  /*18f40*/  SHFL.IDX PT, R3, R2, 0x1, 0x1c1f ;  /* 0x003c1f0002037f89 */ /* 0x00442800000e0000 */
[----:B---3--:R2:W3:Y:S02]  /*18f50*/  SHFL.IDX PT, R14, R0, 0x1, 0x1c1f ;  /* 0x003c1f00000e7f89 */ /* 0x0084e400000e0000 */
.L_x_10109:
[----:B0-2---:R-:W-:-:S05]  /*18f60*/  VIADD R0, R4, 0x60 ;  /* 0x0000006004007836 */ /* 0x005fca0000000000 */
[----:B------:R-:W-:-:S13]  /*18f70*/  ISETP.GE.AND P0, PT, R0, R21, PT ;  /* 0x000000150000720c */ /* 0x000fda0003f06270 */
[----:B------:R-:W-:Y:S05]  /*18f80*/  @P0 BRA `(.L_x_9887) ;  /* 0x0000000000340947 */ /* 0x000fea0003800000 */
[----:B------:R-:W-:Y:S02]  /*18f90*/  ULDC UR4, c[0x0][0xac8] ;  /* 0x0002b20000047ab9 */ /* 0x000fe40000000800 */
[----:B------:R-:W-:Y:S02]  /*18fa0*/  ISETP.GE.AND P2, PT, R5, UR4, PT ;  /* 0x0000000405007c0c */ /* 0x000fe4000bf46270 */
[----:B------:R-:W-:Y:S02]  /*18fb0*/  ISETP.GE.AND P3, PT, R8, UR4, PT ;  /* 0x0000000408007c0c */ /* 0x000fe4000bf66270 */
[----:B------:R-:W-:-:S09]  /*18fc0*/  ISETP.GE.AND P4, PT, R9, UR4, PT ;  /* 0x0000000409007c0c */ /* 0x000fd2000bf86270 */
[----:B------:R-:W-:Y:S02]  /*18fd0*/  @!P2 IMAD.MOV.U32 R15, RZ, RZ, R3 ;  /* 0x000000ffff0fa224 */ /* 0x000fe400078e0003 */
        /* <DEDUP_REMOVED lines=8> */
.L_x_9887:
[----:B------:R-:W-:Y:S05]  /*19060*/  BSYNC B0 ;  /* 0x0000000000007941 */ /* 0x000fea0003800000 */
.L_x_9879:
[----:B------:R-:W-:Y:S02]  /*19070*/  ULDC UR4, c[0x0][0xc3c] ;  /* 0x00030f0000047ab9 */ /* 0x000fe40000000800 */
[----:B-1----:R-:W-:-:S13]  /*19080*/  ISETP.GE.AND P0, PT, R111, UR4, PT ;  /* 0x000000046f007c0c */ /* 0x002fda000bf06270 */
[----:B------:R-:W-:Y:S05]  /*19090*/  @!P0 BRA `(.L_x_9899) ;  /* 0xfffffe8000d88947 */ /* 0x000fea000383ffff */
[----:B------:R-:W-:Y:S05]  /*190a0*/  BRA `(.L_x_9753) ;  /* 0x0000007c00d87947 */ /* 0x000fea0003800000 */
.L_x_9751:
[----:B------:R-:W-:-:S08]  /*190b0*/  NOP ;  /* 0x0000000000007918 */ /* 0x000fd00000000000 */
[----:B--2---:R-:W0:-:S00]  /*190c0*/  USETMAXREG.DEALLOC.CTAPOOL 0x20 ;  /* 0x00000020000079c8 */ /* 0x004e0000080e0500 */
        /* <DEDUP_REMOVED lines=11> */
[----:B------:R-:W1:Y:S01]  /*19180*/  LDS.128 R24, [UR4+0x31cd0] ;  /* 0x031cd004ff187984 */ /* 0x000e620008000c00 */
[----:B------:R-:W-:Y:S06]  /*19190*/  BAR.ARV 0x4, 0x200 ;  /* 0x0108000000007b1d */ /* 0x000fec0000002000 */
[----:B------:R-:W-:Y:S05]  /*191a0*/  BRA `(.L_x_9901) ;  /* 0x0000000800887947 */ /* 0x000fea0003800000 */
.L_x_9900:
[----:B------:R-:W0:Y:S01]  /*191b0*/  S2R R0, SR_TID.X ;  /* 0x0000000000007919 */ /* 0x000e220000002100 */
[----:B------:R-:W-:Y:S01]  /*191c0*/  ULDC UR4, c[0x0][0xc3c] ;  /* 0x00030f0000047ab9 */ /* 0x000fe20000000800 */
[----:B------:R-:W-:Y:S01]  /*191d0*/  IMAD.MOV.U32 R7, RZ, RZ, RZ ;  /* 0x000000ffff077224 */ /* 0x000fe200078e00ff */
        /* <DEDUP_REMOVED lines=8> */
[----:B------:R-:W3:Y:S01]  /*19260*/  @!P1 LDG.E R6, desc[UR60][R4.64] ;  /* 0x0000003c04069981 */ /* 0x000ee2000c1e1900 */
[----:B--2---:R-:W-:-:S05]  /*19270*/  @!P1 IMAD.WIDE.U32 R2, R0, 0x4, R2 ;  /* 0x0000000400029825 */ /* 0x004fca00078e0002 */
[----:B------:R-:W3:Y:S01]  /*19280*/  @!P1 LDG.E R7, desc[UR60][R2.64] ;  /* 0x0000003c02079981 */ /* 0x000ee2000c1e1900 */
[C---:B------:R-:W-:Y:S02]  /*19290*/  ISETP.NE.AND P1, PT, R0.reuse, RZ, PT ;  /* 0x000000ff0000720c */ /* 0x040fe40003f25270 */
[C---:B------:R-:W-:Y:S02]  /*192a0*/  ISETP.GE.U32.AND P2, PT, R0.reuse, 0x2, PT ;  /* 0x000000020000780c */ /* 0x040fe40003f46070 */
[C---:B------:R-:W-:Y:S02]  /*192b0*/  ISETP.GE.U32.AND P3, PT, R0.reuse, 0x4, PT ;  /* 0x000000040000780c */ /* 0x040fe40003f66070 */
[C---:B------:R-:W-:Y:S02]  /*192c0*/  ISETP.GE.U32.AND P4, PT, R0.reuse, 0x8, PT ;  /* 0x000000080000780c */ /* 0x040fe40003f86070 */
[----:B------:R-:W-:Y:S01]  /*192d0*/  ISETP.GE.U32.AND P5, PT, R0, 0x10, PT ;  /* 0x000000100000780c */ /* 0x000fe20003fa6070 */
[----:B------:R-:W-:Y:S01]  /*192e0*/  UMOV UR4, URZ ;  /* 0x0000003f00047c82 */ /* 0x000fe20008000000 */
        /* <DEDUP_REMOVED lines=17> */
[----:B0-----:R-:W-:-:S05]  /*19400*/  IMAD R8, R8, UR5, RZ ;  /* 0x0000000508087c24 */ /* 0x001fca000f8e02ff */
[----:B-1----:R-:W-:Y:S01]  /*19410*/  ISETP.GT.AND P6, PT, R8, UR6, PT ;  /* 0x0000000608007c0c */ /* 0x002fe2000bfc4270 */
[----:B------:R-:W-:-:S12]  /*19420*/  IMAD.MOV.U32 R3, RZ, RZ, R8 ;  /* 0x000000ffff037224 */ /* 0x000fd800078e0008 */
[----:B------:R-:W-:Y:S05]  /*19430*/  @P6 BRA `(.L_x_9902) ;  /* 0x00000000009c6947 */ /* 0x000fea0003800000 */
[----:B------:R-:W-:Y:S01]  /*19440*/  IMAD.MOV.U32 R8, RZ, RZ, R3 ;  /* 0x000000ffff087224 */ /* 0x000fe200078e0003 */
[----:B------:R-:W-:Y:S01]  /*19450*/  UMOV UR4, URZ ;  /* 0x0000003f00047c82 */ /* 0x000fe20008000000 */
[----:B------:R-:W-:-:S05]  /*19460*/  ULDC UR5, c[0x0][0xc38] ;  /* 0x00030e0000057ab9 */ /* 0x000fca0000000800 */
.L_x_9904:
[----:B------:R-:W0:Y:S01]  /*19470*/  LDC R2, c[0x0][0xc3c] ;  /* 0x00030f00ff027b82 */ /* 0x000e220000000800 */
[----:B------:R-:W-:Y:S01]  /*19480*/  UIADD3 UR4, UR4, 0x1f, URZ ;  /* 0x0000001f04047890 */ /* 0x000fe2000fffe03f */
[----:B------:R-:W-:Y:S02]  /*19490*/  ULDC UR7, c[0x0][0xc3c] ;  /* 0x00030f0000077ab9 */ /* 0x000fe40000000800 */
[----:B------:R-:W-:-:S03]  /*194a0*/  IMAD.U32 R27, RZ, RZ, UR7 ;  /* 0x00000007ff1b7e24 */ /* 0x000fc6000f8e00ff */
[----:B0-----:R-:W-:-:S13]  /*194b0*/  ISETP.LE.AND P6, PT, R2, UR4, PT ;  /* 0x0000000402007c0c */ /* 0x001fda000bfc3270 */
[----:B------:R-:W-:Y:S05]  /*194c0*/  @P6 BRA `(.L_x_9903) ;  /* 0x00000004009c6947 */ /* 0x000fea0003800000 */
[----:B------:R-:W-:-:S05]  /*194d0*/  VIADD R7, R0, UR4 ;  /* 0x0000000400077c36 */ /* 0x000fca0008000000 */
        /* <DEDUP_REMOVED lines=29> */
.L_x_9902:
        /* <DEDUP_REMOVED lines=19> */
.L_x_9905:
[----:B0-----:R-:W-:Y:S02]  /*197e0*/  IMAD.MOV.U32 R5, RZ, RZ, R10 ;  /* 0x000000ffff057224 */ /* 0x001fe400078e000a */
[----:B-1----:R-:W-:Y:S02]  /*197f0*/  IMAD R24, R24, UR5, R9 ;  /* 0x0000000518187c24 */ /* 0x002fe4000f8e0209 */
[----:B------:R-:W0:Y:S01]  /*19800*/  I2F.RP R8, R5 ;  /* 0x0000000500087306 */ /* 0x000e220000209400 */
[----:B------:R-:W-:Y:S02]  /*19810*/  IMAD R9, R11, R4, RZ ;  /* 0x000000040b097224 */ /* 0x000fe400078e02ff */
[----:B------:R-:W-:Y:S01]  /*19820*/  IMAD.MOV.U32 R2, RZ, RZ, RZ ;  /* 0x000000ffff027224 */ /* 0x000fe200078e00ff */
[----:B------:R-:W-:Y:S01]  /*19830*/  IADD3 R25, -R24, UR6, RZ ;  /* 0x0000000618197c10 */ /* 0x000fe2000fffe1ff */
[----:B------:R-:W-:Y:S02]  /*19840*/  VIADD R27, R27, UR4 ;  /* 0x000000041b1b7c36 */ /* 0x000fe40008000000 */
[----:B------:R-:W-:Y:S01]  /*19850*/  IMAD.HI.U32 R2, R3, R9, R2 ;  /* 0x0000000903027227 */ /* 0x000fe200078e0002 */
[----:B------:R-:W-:-:S02]  /*19860*/  IABS R3, R6 ;  /* 0x0000000600037213 */ /* 0x000fc40000000000 */
[----:B------:R-:W-:-:S03]  /*19870*/  IABS R9, R25 ;  /* 0x0000001900097213 */ /* 0x000fc60000000000 */
[----:B------:R-:W-:Y:S02]  /*19880*/  IMAD.MOV R3, RZ, RZ, -R3 ;  /* 0x000000ffff037224 */ /* 0x000fe400078e0a03 */
[----:B------:R-:W-:Y:S01]  /*19890*/  IMAD.HI.U32 R2, R2, R9, RZ ;  /* 0x0000000902027227 */ /* 0x000fe200078e00ff */
[----:B0-----:R-:W0:Y:S03]  /*198a0*/  MUFU.RCP R8, R8 ;  /* 0x0000000800087308 */ /* 0x001e260000001000 */
[----:B------:R-:W-:-:S05]  /*198b0*/  IMAD R9, R2, R3, R9 ;  /* 0x0000000302097224 */ /* 0x000fca00078e0209 */
[----:B------:R-:W-:Y:S01]  /*198c0*/  ISETP.GT.U32.AND P1, PT, R4, R9, PT ;  /* 0x000000090400720c */ /* 0x000fe20003f24070 */
[----:B0-----:R-:W-:-:S12]  /*198d0*/  VIADD R3, R8, 0xffffffe ;  /* 0x0ffffffe08037836 */ /* 0x001fd80000000000 */
[----:B------:R-:W-:Y:S01]  /*198e0*/  @!P1 IMAD.IADD R9, R9, 0x1, -R4 ;  /* 0x0000000109099824 */ /* 0x000fe200078e0a04 */
[----:B------:R-:W0:Y:S01]  /*198f0*/  F2I.FTZ.U32.TRUNC.NTZ R3, R3 ;  /* 0x0000000300037305 */ /* 0x000e22000021f000 */
[----:B------:R-:W-:Y:S01]  /*19900*/  @!P1 VIADD R2, R2, 0x1 ;  /* 0x0000000102029836 */ /* 0x000fe20000000000 */
[----:B------:R-:W-:Y:S02]  /*19910*/  ISETP.NE.AND P1, PT, R6, RZ, PT ;  /* 0x000000ff0600720c */ /* 0x000fe40003f25270 */
[----:B------:R-:W-:Y:S02]  /*19920*/  ISETP.GE.U32.AND P0, PT, R9, R4, PT ;  /* 0x000000040900720c */ /* 0x000fe40003f06070 */
[----:B------:R-:W-:-:S04]  /*19930*/  LOP3.LUT R4, R25, R6, RZ, 0x3c, !PT ;  /* 0x0000000619047212 */ /* 0x000fc800078e3cff */
[----:B------:R-:W-:Y:S01]  /*19940*/  ISETP.GE.AND P2, PT, R4, RZ, PT ;  /* 0x000000ff0400720c */ /* 0x000fe20003f46270 */
[----:B0-----:R-:W-:-:S06]  /*19950*/  IMAD.MOV R8, RZ, RZ, -R3 ;  /* 0x000000ffff087224 */ /* 0x001fcc00078e0a03 */
[----:B------:R-:W-:-:S04]  /*19960*/  @P0 VIADD R2, R2, 0x1 ;  /* 0x0000000102020836 */ /* 0x000fc80000000000 */
[----:B------:R-:W-:Y:S02]  /*19970*/  IMAD.MOV.U32 R4, RZ, RZ, R2 ;  /* 0x000000ffff047224 */ /* 0x000fe400078e0002 */
[----:B------:R-:W-:Y:S01]  /*19980*/  IMAD.MOV.U32 R2, RZ, RZ, R8 ;  /* 0x000000ffff027224 */ /* 0x000fe200078e0008 */
[----:B------:R-:W-:Y:S01]  /*19990*/  IABS R8, R7 ;  /* 0x0000000700087213 */ /* 0x000fe20000000000 */
[----:B------:R-:W-:Y:S01]  /*199a0*/  @!P2 IMAD.MOV R4, RZ, RZ, -R4 ;  /* 0x000000ffff04a224 */ /* 0x000fe200078e0a04 */
[----:B------:R-:W-:Y:S01]  /*199b0*/  @!P1 LOP3.LUT R4, RZ, R6, RZ, 0x33, !PT ;  /* 0x00000006ff049212 */ /* 0x000fe200078e33ff */
[----:B------:R-:W-:Y:S02]  /*199c0*/  IMAD R9, R2, R5, RZ ;  /* 0x0000000502097224 */ /* 0x000fe400078e02ff */
[----:B------:R-:W-:Y:S02]  /*199d0*/  IMAD.MOV.U32 R2, RZ, RZ, RZ ;  /* 0x000000ffff027224 */ /* 0x000fe400078e00ff */
[----:B------:R-:W-:-:S02]  /*199e0*/  IMAD.MOV R8, RZ, RZ, -R8 ;  /* 0x000000ffff087224 */ /* 0x000fc400078e0a08 */
[----:B------:R-:W-:Y:S01]  /*199f0*/  IMAD.HI.U32 R2, R3, R9, R2 ;  /* 0x0000000903027227 */ /* 0x000fe200078e0002 */
[----:B------:R-:W-:-:S03]  /*19a00*/  IABS R3, R4 ;  /* 0x0000000400037213 */ /* 0x000fc60000000000 */
[----:B------:R-:W-:Y:S02]  /*19a10*/  IMAD R6, R6, R4, RZ ;  /* 0x0000000406067224 */ /* 0x000fe400078e02ff */
        /* <DEDUP_REMOVED lines=18> */
.L_x_9903:
[----:B------:R-:W-:Y:S02]  /*19b40*/  IMAD.MOV.U32 R25, RZ, RZ, RZ ;  /* 0x000000ffff197224 */ /* 0x000fe400078e00ff */
[----:B------:R-:W-:Y:S02]  /*19b50*/  IMAD.U32 R24, RZ, RZ, UR6 ;  /* 0x00000006ff187e24 */ /* 0x000fe4000f8e00ff */
[----:B------:R-:W-:-:S07]  /*19b60*/  IMAD.MOV.U32 R26, RZ, RZ, RZ ;  /* 0x000000ffff1a7224 */ /* 0x000fce00078e00ff */
.L_x_9906:
[----:B------:R-:W-:-:S13]  /*19b70*/  ISETP.NE.AND P0, PT, R0, RZ, PT ;  /* 0x000000ff0000720c */ /* 0x000fda0003f05270 */
[----:B------:R-:W0:Y:S01]  /*19b80*/  @!P0 S2R R3, SR_CgaCtaId ;  /* 0x0000000000038919 */ /* 0x000e220000008800 */
[----:B------:R-:W-:-:S04]  /*19b90*/  @!P0 MOV R0, 0x400 ;  /* 0x0000040000008802 */ /* 0x000fc80000000f00 */
[----:B0-----:R-:W-:-:S05]  /*19ba0*/  @!P0 LEA R0, R3, R0, 0x18 ;  /* 0x0000000003008211 */ /* 0x001fca00078ec0ff */
[----:B------:R0:W-:Y:S01]  /*19bb0*/  @!P0 STS.128 [R0+0x31cd0], R24 ;  /* 0x031cd01800008388 */ /* 0x0001e20000000c00 */
[----:B------:R-:W-:Y:S06]  /*19bc0*/  BAR.ARV 0x5, 0x200 ;  /* 0x0148000000007b1d */ /* 0x000fec0000002000 */
.L_x_9901:
[----:B------:R2:W-:Y:S01]  /*19bd0*/  STL [R1+0x40], RZ ;  /* 0x000040ff01007387 */ /* 0x0005e20000100800 */
[----:B------:R-:W-:Y:S01]  /*19be0*/  ULDC UR4, c[0x0][0xc3c] ;  /* 0x00030f0000047ab9 */ /* 0x000fe20000000800 */
[----:B------:R-:W-:Y:S01]  /*19bf0*/  IMAD.MOV.U32 R28, RZ, RZ, 0x1 ;  /* 0x00000001ff1c7424 */ /* 0x000fe200078e00ff */
[----:B-1----:R-:W-:Y:S01]  /*19c00*/  ISETP.GE.AND P0, PT, R27, UR4, PT ;  /* 0x000000041b007c0c */ /* 0x002fe2000bf06270 */
[----:B------:R-:W-:-:S12]  /*19c10*/  IMAD.MOV.U32 R18, RZ, RZ, RZ ;  /* 0x000000ffff127224 */ /* 0x000fd800078e00ff */
[----:B--2---:R-:W-:Y:S05]  /*19c20*/  @P0 BRA `(.L_x_9907) ;  /* 0x00000070001c0947 */ /* 0x004fea0003800000 */
[----:B------:R-:W2:Y:S01]  /*19c30*/  LDL R6, [R1+0x38] ;  /* 0x0000380001067983 */ /* 0x000ea20000100800 */
[----:B------:R-:W1:Y:S01]  /*19c40*/  S2R R7, SR_TID.X ;  /* 0x0000000000077919 */ /* 0x000e620000002100 */
[----:B------:R-:W3:Y:S01]  /*19c50*/  S2UR UR5, SR_CgaCtaId ;  /* 0x00000000000579c3 */ /* 0x000ee20000008800 */
[----:B------:R-:W-:Y:S01]  /*19c60*/  UMOV UR4, 0x400 ;  /* 0x0000040000047882 */ /* 0x000fe20000000000 */
[----:B------:R-:W-:Y:S02]  /*19c70*/  LOP3.LUT R19, R19, 0xfffffffd, RZ, 0xc0, !PT ;  /* 0xfffffffd13137812 */ /* 0x000fe400078ec0ff */
[C---:B-1----:R-:W-:Y:S01]  /*19c80*/  LOP3.LUT R5, R7.reuse, 0x7f, RZ, 0xc0, !PT ;  /* 0x0000007f07057812 */ /* 0x042fe200078ec0ff */
[----:B0-----:R-:W-:-:S04]  /*19c90*/  IMAD.SHL.U32 R0, R7, 0x8, RZ ;  /* 0x0000000807007824 */ /* 0x001fc800078e00ff */
[----:B------:R-:W-:Y:S01]  /*19ca0*/  IMAD.SHL.U32 R4, R5, 0x8, RZ ;  /* 0x0000000805047824 */ /* 0x000fe200078e00ff */
[C---:B------:R-:W-:Y:S02]  /*19cb0*/  LOP3.LUT R3, R0.reuse, 0x20, RZ, 0xc0, !PT ;  /* 0x0000002000037812 */ /* 0x040fe400078ec0ff */
[----:B------:R-:W-:Y:S02]  /*19cc0*/  LOP3.LUT R2, R0, 0xd8, RZ, 0xc0, !PT ;  /* 0x000000d800027812 */ /* 0x000fe400078ec0ff */
[----:B------:R-:W-:Y:S02]  /*19cd0*/  LOP3.LUT R3, R3, 0x300, R4, 0xf8, !PT ;  /* 0x0000030003037812 */ /* 0x000fe400078ef804 */
[----:B------:R-:W-:Y:S01]  /*19ce0*/  LOP3.LUT R2, R2, 0x18, R7, 0x78, !PT ;  /* 0x0000001802027812 */ /* 0x000fe200078e7807 */
[----:B---3--:R-:W-:-:S03]  /*19cf0*/  ULEA UR4, UR5, UR4, 0x18 ;  /* 0x0000000405047291 */ /* 0x008fc6000f8ec03f */
[----:B------:R-:W-:Y:S02]  /*19d00*/  LOP3.LUT R3, R3, R2, RZ, 0xfc, !PT ;  /* 0x0000000203037212 */ /* 0x000fe400078efcff */
[----:B------:R-:W-:Y:S02]  /*19d10*/  LOP3.LUT P0, R2, R7, 0x1f, RZ, 0xc0, !PT ;  /* 0x0000001f07027812 */ /* 0x000fe4000780c0ff */
[----:B------:R-:W-:-:S03]  /*19d20*/  ISETP.NE.AND P1, PT, R5, RZ, PT ;  /* 0x000000ff0500720c */ /* 0x000fc60003f25270 */
[----:B------:R0:W-:Y:S01]  /*19d30*/  STL [R1+0xc], R2 ;  /* 0x00000c0201007387 */ /* 0x0001e20000100800 */
[----:B------:R-:W-:Y:S01]  /*19d40*/  SHF.R.U32.HI R4, RZ, 0x2, R5 ;  /* 0x00000002ff047819 */ /* 0x000fe20000011605 */
[----:B------:R-:W-:Y:S02]  /*19d50*/  IMAD.U32 R16, RZ, RZ, UR4 ;  /* 0x00000004ff107e24 */ /* 0x000fe4000f8e00ff */
[----:B0-----:R-:W-:-:S05]  /*19d60*/  IMAD.SHL.U32 R2, R7, 0x20, RZ ;  /* 0x0000002007027824 */ /* 0x001fca00078e00ff */
[----:B------:R-:W-:Y:S01]  /*19d70*/  LOP3.LUT R4, R4, 0x60, R2, 0xf8, !PT ;  /* 0x0000006004047812 */ /* 0x000fe200078ef802 */
[----:B------:R-:W-:Y:S01]  /*19d80*/  IMAD R2, R3, 0x2, R16 ;  /* 0x0000000203027824 */ /* 0x000fe200078e0210 */
[----:B------:R-:W-:-:S04]  /*19d90*/  @P1 LOP3.LUT R19, R19, 0x2, RZ, 0xfc, !PT ;  /* 0x0000000213131812 */ /* 0x000fc800078efcff */
[----:B------:R-:W-:-:S04]  /*19da0*/  LOP3.LUT R19, R19, 0xfffffffe, RZ, 0xc0, !PT ;  /* 0xfffffffe13137812 */ /* 0x000fc800078ec0ff */
[----:B------:R-:W-:Y:S02]  /*19db0*/  @P0 LOP3.LUT R19, R19, 0x1, RZ, 0xfc, !PT ;  /* 0x0000000113130812 */ /* 0x000fe400078efcff */
[----:B------:R-:W-:Y:S02]  /*19dc0*/  ISETP.NE.OR P0, PT, R5, RZ, !P0 ;  /* 0x000000ff0500720c */ /* 0x000fe40004705670 */
[----:B------:R-:W-:Y:S02]  /*19dd0*/  LOP3.LUT R0, R0, 0x18, RZ, 0xc0, !PT ;  /* 0x0000001800007812 */ /* 0x000fe400078ec0ff */
[----:B------:R-:W-:Y:S01]  /*19de0*/  LOP3.LUT R19, R19, 0xfffffff7, RZ, 0xc0, !PT ;  /* 0xfffffff713137812 */ /* 0x000fe200078ec0ff */
[----:B------:R-:W-:Y:S01]  /*19df0*/  BSSY B8, `(.L_x_9907) ;  /* 0x00006ea000087945 */ /* 0x000fe20003800000 */
[----:B------:R-:W-:Y:S02]  /*19e00*/  IMAD.MOV.U32 R28, RZ, RZ, 0x1 ;  /* 0x00000001ff1c7424 */ /* 0x000fe400078e00ff */
[----:B------:R-:W-:Y:S01]  /*19e10*/  IMAD.MOV.U32 R18, RZ, RZ, RZ ;  /* 0x000000ffff127224 */ /* 0x000fe200078e00ff */
[----:B------:R-:W-:Y:S01]  /*19e20*/  ULDC.64 UR36, c[0x0][0x198] ;  /* 0x0000660000247ab9 */ /* 0x000fe20000000a00 */
[----:B------:R-:W-:-:S03]  /*19e30*/  ULDC UR38, c[0x0][0xc] ;  /* 0x0000030000267ab9 */ /* 0x000fc60000000800 */
[----:B------:R-:W-:Y:S02]  /*19e40*/  @P0 LOP3.LUT R19, R19, 0x8, RZ, 0xfc, !PT ;  /* 0x0000000813130812 */ /* 0x000fe400078efcff */
[----:B--2---:R-:W-:Y:S01]  /*19e50*/  LOP3.LUT R7, R6, 0x2, RZ, 0xfc, !PT ;  /* 0x0000000206077812 */ /* 0x004fe200078efcff */
[----:B------:R-:W-:-:S04]  /*19e60*/  IMAD.MOV.U32 R6, RZ, RZ, 0x1 ;  /* 0x00000001ff067424 */ /* 0x000fc800078e00ff */
[----:B------:R-:W-:Y:S04]  /*19e70*/  STL [R1+0x1c], R7 ;  /* 0x00001c0701007387 */ /* 0x000fe80000100800 */
[----:B------:R-:W-:Y:S04]  /*19e80*/  STL [R1+0x40], RZ ;  /* 0x000040ff01007387 */ /* 0x000fe80000100800 */
[----:B------:R-:W-:Y:S04]  /*19e90*/  STL [R1+0x4], R6 ;  /* 0x0000040601007387 */ /* 0x000fe80000100800 */
[----:B------:R0:W-:Y:S04]  /*19ea0*/  STL [R1+0x14], R2 ;  /* 0x0000140201007387 */ /* 0x0001e80000100800 */
[----:B------:R1:W-:Y:S01]  /*19eb0*/  STL [R1], RZ ;  /* 0x000000ff01007387 */ /* 0x0003e20000100800 */
[----:B0-----:R-:W-:-:S02]  /*19ec0*/  LOP3.LUT R2, R0, 0x20, RZ, 0xfc, !PT ;  /* 0x0000002000027812 */ /* 0x001fc400078efcff */
[----:B-1----:R-:W-:-:S07]  /*19ed0*/  LOP3.LUT R0, R0, 0x40, RZ, 0xfc, !PT ;  /* 0x0000004000007812 */ /* 0x002fce00078efcff */
.L_x_10057:
[----:B------:R-:W0:Y:S02]  /*19ee0*/  LDC.64 R2, c[0x0][0xc88] ;  /* 0x00032200ff027b82 */ /* 0x000e240000000a00 */
[----:B0-----:R-:W-:-:S05]  /*19ef0*/  IMAD.WIDE R2, R27, 0x4, R2 ;  /* 0x000000041b027825 */ /* 0x001fca00078e0202 */
[----:B-12---:R-:W2:Y:S01]  /*19f00*/  LDG.E R12, desc[UR60][R2.64] ;  /* 0x0000003c020c7981 */ /* 0x006ea2000c1e1900 */
[----:B------:R-:W-:Y:S05]  /*19f10*/  YIELD ;  /* 0x0000000000007946 */ /* 0x000fea0003800000 */
[----:B------:R-:W-:Y:S01]  /*19f20*/  ULDC.64 UR4, c[0x0][0xa28] ;  /* 0x00028a0000047ab9 */ /* 0x000fe20000000a00 */
[----:B------:R-:W-:Y:S01]  /*19f30*/  ULDC.64 UR6, c[0x0][0xa18] ;  /* 0x0002860000067ab9 */ /* 0x000fe20000000a00 */
[----:B------:R-:W-:Y:S02]  /*19f40*/  ISETP.NE.U32.AND P0, PT, RZ, UR4, PT ;  /* 0x00000004ff007c0c */ /* 0x000fe4000bf05070 */
[----:B------:R-:W-:-:S02]  /*19f50*/  CS2R R8, SRZ ;  /* 0x0000000000087805 */ /* 0x000fc4000001ff00 */
[----:B------:R-:W-:Y:S01]  /*19f60*/  ISETP.NE.U32.AND P3, PT, RZ, UR6, PT ;  /* 0x00000006ff007c0c */ /* 0x000fe2000bf65070 */
[----:B------:R-:W-:Y:S01]  /*19f70*/  ULDC.64 UR8, c[0x0][0xa10] ;  /* 0x0002840000087ab9 */ /* 0x000fe20000000a00 */
[----:B------:R-:W-:Y:S02]  /*19f80*/  ISETP.NE.AND.EX P0, PT, RZ, UR5, PT, P0 ;  /* 0x00000005ff007c0c */ /* 0x000fe4000bf05300 */
[----:B------:R-:W-:Y:S02]  /*19f90*/  ISETP.NE.AND.EX P3, PT, RZ, UR7, PT, P3 ;  /* 0x00000007ff007c0c */ /* 0x000fe4000bf65330 */
[----:B--2---:R-:W-:Y:S01]  /*19fa0*/  SHF.R.S32.HI R0, RZ, 0x1f, R12 ;  /* 0x0000001fff007819 */ /* 0x004fe2000001140c */
[----:B------:R-:W-:-:S08]  /*19fb0*/  IMAD.SHL.U32 R22, R12, 0x4, RZ ;  /* 0x000000040c167824 */ /* 0x000fd000078e00ff */
[C---:B------:R-:W-:Y:S01]  /*19fc0*/  @P0 LEA R2, P1, R12.reuse, UR4, 0x2 ;  /* 0x000000040c020c11 */ /* 0x040fe2000f8210ff */
[----:B------:R-:W-:Y:S01]  /*19fd0*/  STL [R1+0x18], R12 ;  /* 0x0000180c01007387 */ /* 0x000fe20000100800 */
[C-C-:B------:R-:W-:Y:S02]  /*19fe0*/  SHF.L.U64.HI R23, R12.reuse, 0x2, R0.reuse ;  /* 0x000000020c177819 */ /* 0x140fe40000010200 */
[----:B------:R-:W-:Y:S01]  /*19ff0*/  @P0 LEA.HI.X R3, R12, UR5, R0, 0x2, P1 ;  /* 0x000000050c030c11 */ /* 0x000fe200088f1400 */
[----:B------:R-:W-:Y:S01]  /*1a000*/  ULDC.64 UR4, c[0x0][0xa00] ;  /* 0x0002800000047ab9 */ /* 0x000fe20000000a00 */
[C---:B------:R-:W-:Y:S01]  /*1a010*/  @P3 IADD3 R10, P1, R22.reuse, UR6, RZ ;  /* 0x00000006160a3c10 */ /* 0x040fe2000ff3e0ff */
[----:B------:R0:W-:Y:S03]  /*1a020*/  STL [R1+0x3c], R0 ;  /* 0x00003c0001007387 */ /* 0x0001e60000100800 */
[----:B------:R-:W-:Y:S01]  /*1a030*/  @P3 IADD3.X R11, R23, UR7, RZ, P1, !PT ;  /* 0x00000007170b3c10 */ /* 0x000fe20008ffe4ff */
[----:B------:R-:W-:Y:S01]  /*1a040*/  ULDC.64 UR6, c[0x0][0xa08] ;  /* 0x0002820000067ab9 */ /* 0x000fe20000000a00 */
[----:B------:R1:W5:Y:S01]  /*1a050*/  @P0 LDG.E R9, desc[UR60][R2.64] ;  /* 0x0000003c02090981 */ /* 0x000362000c1e1900 */
[----:B------:R-:W-:Y:S01]  /*1a060*/  IADD3 R6, P1, R22, UR6, RZ ;  /* 0x0000000616067c10 */ /* 0x000fe2000ff3e0ff */
[----:B------:R-:W-:Y:S01]  /*1a070*/  IMAD.MOV.U32 R29, RZ, RZ, RZ ;  /* 0x000000ffff1d7224 */ /* 0x000fe200078e00ff */
[----:B------:R-:W-:-:S02]  /*1a080*/  ISETP.NE.U32.AND P2, PT, RZ, UR6, PT ;  /* 0x00000006ff007c0c */ /* 0x000fc4000bf45070 */
[----:B------:R-:W-:Y:S01]  /*1a090*/  IADD3.X R7, R23, UR7, RZ, P1, !PT ;  /* 0x0000000717077c10 */ /* 0x000fe20008ffe4ff */
[----:B0-----:R-:W-:Y:S01]  /*1a0a0*/  IMAD.MOV.U32 R0, RZ, RZ, RZ ;  /* 0x000000ffff007224 */ /* 0x001fe200078e00ff */
[----:B------:R-:W-:Y:S02]  /*1a0b0*/  ISETP.NE.U32.AND P1, PT, RZ, UR4, PT ;  /* 0x00000004ff007c0c */ /* 0x000fe4000bf25070 */
[----:B------:R-:W-:Y:S02]  /*1a0c0*/  ISETP.NE.AND.EX P2, PT, RZ, UR7, PT, P2 ;  /* 0x00000007ff007c0c */ /* 0x000fe4000bf45320 */
[----:B------:R-:W-:Y:S02]  /*1a0d0*/  ISETP.NE.AND.EX P1, PT, RZ, UR5, PT, P1 ;  /* 0x00000005ff007c0c */ /* 0x000fe4000bf25310 */
[----:B-1----:R-:W-:-:S04]  /*1a0e0*/  IADD3 R2, P0, R22, UR4, RZ ;  /* 0x0000000416027c10 */ /* 0x002fc8000ff1e0ff */
[C---:B------:R-:W-:Y:S02]  /*1a0f0*/  IADD3.X R3, R23.reuse, UR5, RZ, P0, !PT ;  /* 0x0000000517037c10 */ /* 0x040fe400087fe4ff */
[----:B------:R-:W-:Y:S01]  /*1a100*/  IADD3 R4, P0, R22, UR8, RZ ;  /* 0x0000000816047c10 */ /* 0x000fe2000ff1e0ff */
[----:B------:R-:W-:Y:S02]  /*1a110*/  ULDC UR4, c[0x0][0x288] ;  /* 0x0000a20000047ab9 */ /* 0x000fe40000000800 */
[----:B------:R-:W5:Y:S01]  /*1a120*/  @P2 LDG.E R29, desc[UR60][R6.64] ;  /* 0x0000003c061d2981 */ /* 0x000f62000c1e1900 */
[----:B---3--:R-:W-:Y:S02]  /*1a130*/  IADD3.X R5, R23, UR9, RZ, P0, !PT ;  /* 0x0000000917057c10 */ /* 0x008fe400087fe4ff */
        /* <DEDUP_REMOVED lines=14> */
[----:B------:R-:W-:-:S03]  /*1a220*/  ULDC UR5, c[0x0][0x348] ;  /* 0x0000d20000057ab9 */ /* 0x000fc60000000800 */
[----:B0-----:R-:W-:Y:S01]  /*1a230*/  IMAD.U32 R10, RZ, RZ, UR4 ;  /* 0x00000004ff0a7e24 */ /* 0x001fe2000f8e00ff */
[----:B--2---:R0:W-:Y:S02]  /*1a240*/  STL [R1+0x44], R8 ;  /* 0x0000440801007387 */ /* 0x0041e40000100800 */
[----:B0-----:R-:W-:Y:S01]  /*1a250*/  IMAD.U32 R8, RZ, RZ, UR5 ;  /* 0x00000005ff087e24 */ /* 0x001fe2000f8e00ff */
[----:B----4-:R-:W-:Y:S06]  /*1a260*/  @P3 BRA `(.L_x_9908) ;  /* 0x0000000000143947 */ /* 0x010fec0003800000 */
[----:B------:R-:W-:Y:S05]  /*1a270*/  @!P1 BRA `(.L_x_9908) ;  /* 0x0000000000109947 */ /* 0x000fea0003800000 */
[----:B------:R-:W2:Y:S04]  /*1a280*/  LDG.E R11, desc[UR60][R2.64] ;  /* 0x0000003c020b7981 */ /* 0x000ea8000c1e1900 */
[----:B------:R-:W2:Y:S02]  /*1a290*/  LDG.E R2, desc[UR60][R2.64+0x4] ;  /* 0x0000043c02027981 */ /* 0x000ea4000c1e1900 */
[----:B--2---:R-:W-:-:S05]  /*1a2a0*/  IMAD.IADD R2, R2, 0x1, -R11 ;  /* 0x0000000102027824 */ /* 0x004fca00078e0a0b */
[----:B------:R0:W-:Y:S02]  /*1a2b0*/  STL [R1+0x44], R2 ;  /* 0x0000440201007387 */ /* 0x0001e40000100800 */
.L_x_9908:
[----:B------:R-:W-:Y:S01]  /*1a2c0*/  ULDC.64 UR4, c[0x0][0xa20] ;  /* 0x0002880000047ab9 */ /* 0x000fe20000000a00 */
[C---:B0-----:R-:W-:Y:S01]  /*1a2d0*/  LOP3.LUT R2, R26.reuse, 0xff000000, RZ, 0xc0, !PT ;  /* 0xff0000001a027812 */ /* 0x041fe200078ec0ff */
[----:B-----5:R-:W-:Y:S01]  /*1a2e0*/  IMAD.IADD R29, R29, 0x1, R9 ;  /* 0x000000011d1d7824 */ /* 0x020fe200078e0209 */
[----:B------:R-:W-:Y:S02]  /*1a2f0*/  ISETP.NE.U32.AND P1, PT, RZ, UR4, PT ;  /* 0x00000004ff007c0c */ /* 0x000fe4000bf25070 */
[----:B------:R-:W-:Y:S02]  /*1a300*/  SHF.R.U32.HI R2, RZ, 0x8, R2 ;  /* 0x00000008ff027819 */ /* 0x000fe40000011602 */
[----:B------:R-:W-:Y:S02]  /*1a310*/  ISETP.NE.AND.EX P1, PT, RZ, UR5, PT, P1 ;  /* 0x00000005ff007c0c */ /* 0x000fe4000bf25310 */
[C---:B------:R-:W-:Y:S02]  /*1a320*/  LOP3.LUT R3, R26.reuse, 0xff0000, RZ, 0xc0, !PT ;  /* 0x00ff00001a037812 */ /* 0x040fe400078ec0ff */
[----:B------:R-:W-:Y:S01]  /*1a330*/  LOP3.LUT R17, R26, 0xffff, RZ, 0xc0, !PT ;  /* 0x0000ffff1a117812 */ /* 0x000fe200078ec0ff */
[----:B------:R-:W-:Y:S01]  /*1a340*/  IMAD.MOV.U32 R26, RZ, RZ, R12 ;  /* 0x000000ffff1a7224 */ /* 0x000fe200078e000c */
[----:B------:R-:W-:-:S07]  /*1a350*/  LEA.HI R2, R3, R2, RZ, 0x10 ;  /* 0x0000000203027211 */ /* 0x000fce00078f80ff */
[----:B------:R-:W-:Y:S05]  /*1a360*/  @!P1 BRA `(.L_x_9909) ;  /* 0x0000000000109947 */ /* 0x000fea0003800000 */
[----:B------:R-:W-:-:S04]  /*1a370*/  IADD3 R10, P1, R22, UR4, RZ ;  /* 0x00000004160a7c10 */ /* 0x000fc8000ff3e0ff */
[----:B------:R-:W-:-:S05]  /*1a380*/  IADD3.X R11, R23, UR5, RZ, P1, !PT ;  /* 0x00000005170b7c10 */ /* 0x000fca0008ffe4ff */
[----:B------:R0:W5:Y:S01]  /*1a390*/  LDG.E R10, desc[UR60][R10.64] ;  /* 0x0000003c0a0a7981 */ /* 0x000162000c1e1900 */
[----:B------:R-:W-:Y:S05]  /*1a3a0*/  BRA `(.L_x_9910) ;  /* 0x0000000000107947 */ /* 0x000fea0003800000 */
.L_x_9909:
[----:B------:R-:W-:Y:S05]  /*1a3b0*/  @!P2 BRA `(.L_x_9910) ;  /* 0x00000000000ca947 */ /* 0x000fea0003800000 */
[----:B------:R-:W2:Y:S04]  /*1a3c0*/  LDG.E R10, desc[UR60][R6.64] ;  /* 0x0000003c060a7981 */ /* 0x000ea8000c1e1900 */
[----:B------:R-:W2:Y:S02]  /*1a3d0*/  LDG.E R6, desc[UR60][R6.64+0x4] ;  /* 0x0000043c06067981 */ /* 0x000ea4000c1e1900 */
[----:B--2---:R-:W-:-:S07]  /*1a3e0*/  IMAD.IADD R10, R6, 0x1, -R10 ;  /* 0x00000001060a7824 */ /* 0x004fce00078e0a0a */
.L_x_9910:
[----:B------:R-:W2:Y:S01]  /*1a3f0*/  @P0 LDG.E R3, desc[UR60][R4.64] ;  /* 0x0000003c04030981 */ /* 0x000ea2000c1e1900 */
[----:B-----5:R-:W-:-:S03]  /*1a400*/  IMAD.IADD R10, R10, 0x1, -R9 ;  /* 0x000000010a0a7824 */ /* 0x020fc600078e0a09 */
[----:B------:R-:W2:Y:S01]  /*1a410*/  @P0 LDG.E R4, desc[UR60][R4.64+0x4] ;  /* 0x0000043c04040981 */ /* 0x000ea2000c1e1900 */
[----:B------:R-:W-:Y:S01]  /*1a420*/  LOP3.LUT R13, R2, 0xff, RZ, 0xc0, !PT ;  /* 0x000000ff020d7812 */ /* 0x000fe200078ec0ff */
[----:B------:R-:W-:Y:S01]  /*1a430*/  BSSY B0, `(.L_x_9911) ;  /* 0x000002d000007945 */ /* 0x000fe20003800000 */
[----:B------:R-:W-:Y:S01]  /*1a440*/  LOP3.LUT R19, R19, 0xfffffffb, RZ, 0xc0, !PT ;  /* 0xfffffffb13137812 */ /* 0x000fe200078ec0ff */
[----:B--2---:R-:W-:-:S04]  /*1a450*/  @P0 IMAD.IADD R8, R4, 0x1, -R3 ;  /* 0x0000000104080824 */ /* 0x004fc800078e0a03 */
[----:B------:R-:W-:-:S04]  /*1a460*/  IMAD.IADD R3, R10, 0x1, R8 ;  /* 0x000000010a037824 */ /* 0x000fc800078e0208 */
[----:B------:R-:W-:-:S04]  /*1a470*/  VIADD R4, R3, 0x8f ;  /* 0x0000008f03047836 */ /* 0x000fc80000000000 */
[----:B------:R-:W-:Y:S01]  /*1a480*/  IMAD.HI R4, R4, 0x38e38e39, RZ ;  /* 0x38e38e3904047827 */ /* 0x000fe200078e02ff */
[----:B------:R-:W-:-:S04]  /*1a490*/  ISETP.GE.AND P1, PT, R3, 0x1, PT ;  /* 0x000000010300780c */ /* 0x000fc80003f26270 */
[----:B------:R-:W-:-:S04]  /*1a4a0*/  SHF.R.U32.HI R3, RZ, 0x1f, R4 ;  /* 0x0000001fff037819 */ /* 0x000fc80000011604 */
[----:B------:R-:W-:-:S05]  /*1a4b0*/  LEA.HI.SX32 R12, R4, R3, 0x1b ;  /* 0x00000003040c7211 */ /* 0x000fca00078fdaff */
[----:B------:R1:W-:Y:S04]  /*1a4c0*/  STL [R1+0x20], R12 ;  /* 0x0000200c01007387 */ /* 0x0003e80000100800 */
[----:B------:R1:W-:Y:S01]  /*1a4d0*/  STL [R1+0x48], R13 ;  /* 0x0000480d01007387 */ /* 0x0003e20000100800 */
[----:B------:R-:W-:Y:S01]  /*1a4e0*/  @P1 LOP3.LUT R19, R19, 0x4, RZ, 0xfc, !PT ;  /* 0x0000000413131812 */ /* 0x000fe200078efcff */
[----:B------:R-:W-:Y:S01]  /*1a4f0*/  IMAD.MOV.U32 R3, RZ, RZ, RZ ;  /* 0x000000ffff037224 */ /* 0x000fe200078e00ff */
[----:B------:R-:W-:Y:S01]  /*1a500*/  SHF.R.U32.HI R4, RZ, 0x10, R2 ;  /* 0x00000010ff047819 */ /* 0x000fe20000011602 */
[----:B------:R-:W-:Y:S06]  /*1a510*/  @!P1 BRA `(.L_x_9912) ;  /* 0x0000000000789947 */ /* 0x000fec0003800000 */
[----:B------:R-:W-:Y:S01]  /*1a520*/  ISETP.NE.AND P1, PT, R4, RZ, PT ;  /* 0x000000ff0400720c */ /* 0x000fe20003f25270 */
[----:B------:R-:W-:-:S03]  /*1a530*/  ULDC UR4, c[0x0][0x9f0] ;  /* 0x00027c0000047ab9 */ /* 0x000fc60000000800 */
[----:B------:R-:W-:-:S04]  /*1a540*/  SEL R5, R4, UR4, P1 ;  /* 0x0000000404057c07 */ /* 0x000fc80008800000 */
[----:B------:R-:W-:-:S04]  /*1a550*/  IABS R6, R5 ;  /* 0x0000000500067213 */ /* 0x000fc80000000000 */
[----:B------:R-:W2:Y:S08]  /*1a560*/  I2F.RP R2, R6 ;  /* 0x0000000600027306 */ /* 0x000eb00000209400 */
[----:B--2---:R-:W2:Y:S02]  /*1a570*/  MUFU.RCP R2, R2 ;  /* 0x0000000200027308 */ /* 0x004ea40000001000 */
[----:B--2---:R-:W-:-:S06]  /*1a580*/  VIADD R2, R2, 0xffffffe ;  /* 0x0ffffffe02027836 */ /* 0x004fcc0000000000 */
[----:B------:R-:W2:Y:S02]  /*1a590*/  F2I.FTZ.U32.TRUNC.NTZ R3, R2 ;  /* 0x0000000200037305 */ /* 0x000ea4000021f000 */
[----:B--2---:R-:W-:-:S04]  /*1a5a0*/  IMAD.MOV R2, RZ, RZ, -R3 ;  /* 0x000000ffff027224 */ /* 0x004fc800078e0a03 */
        /* <DEDUP_REMOVED lines=19> */
[----:B------:R-:W-:-:S05]  /*1a6e0*/  @!P1 LOP3.LUT R2, RZ, R5, RZ, 0x33, !PT ;  /* 0x00000005ff029212 */ /* 0x000fca00078e33ff */
[----:B------:R-:W-:-:S07]  /*1a6f0*/  IMAD.MOV.U32 R3, RZ, RZ, R2 ;  /* 0x000000ffff037224 */ /* 0x000fce00078e0002 */
.L_x_9912:
[----:B------:R-:W-:Y:S05]  /*1a700*/  BSYNC B0 ;  /* 0x0000000000007941 */ /* 0x000fea0003800000 */
.L_x_9911:
        /* <DEDUP_REMOVED lines=9> */
[----:B------:R-:W-:Y:S02]  /*1a7a0*/  @P1 VIADD R5, R3, 0x8f ;  /* 0x0000008f03051836 */ /* 0x000fe40000000000 */
[----:B------:R-:W-:-:S04]  /*1a7b0*/  IMAD.WIDE.U32 R2, R2, 0x38e38e39, RZ ;  /* 0x38e38e3902027825 */ /* 0x000fc800078e00ff */
[----:B------:R-:W-:Y:S01]  /*1a7c0*/  @P1 IMAD.HI R2, R5, 0x38e38e39, RZ ;  /* 0x38e38e3905021827 */ /* 0x000fe200078e02ff */
[----:B------:R-:W-:-:S04]  /*1a7d0*/  SHF.R.U32.HI R3, RZ, 0x5, R3 ;  /* 0x00000005ff037819 */ /* 0x000fc80000011603 */
[----:B------:R-:W-:Y:S01]  /*1a7e0*/  @P1 SHF.R.U32.HI R6, RZ, 0x1f, R2 ;  /* 0x0000001fff061819 */ /* 0x000fe20000011602 */
[----:B------:R-:W-:-:S03]  /*1a7f0*/  IMAD.MOV.U32 R5, RZ, RZ, R3 ;  /* 0x000000ffff057224 */ /* 0x000fc600078e0003 */
[----:B------:R-:W-:-:S04]  /*1a800*/  @P1 LEA.HI.SX32 R5, R2, R6, 0x1b ;  /* 0x0000000602051211 */ /* 0x000fc800078fdaff */
[----:B------:R-:W-:-:S13]  /*1a810*/  ISETP.GT.AND P1, PT, R5, R3, PT ;  /* 0x000000030500720c */ /* 0x000fda0003f24270 */
[----:B------:R-:W-:Y:S05]  /*1a820*/  @!P1 BRA `(.L_x_9914) ;  /* 0x0000001400189947 */ /* 0x000fea0003800000 */
[----:B------:R-:W-:Y:S01]  /*1a830*/  UMOV UR4, 0xffffffff ;  /* 0xffffffff00047882 */ /* 0x000fe20000000000 */
[----:B------:R-:W-:Y:S02]  /*1a840*/  SEL R2, R26, RZ, !P0 ;  /* 0x000000ff1a027207 */ /* 0x000fe40004000000 */
[----:B------:R-:W-:Y:S05]  /*1a850*/  BRA.DIV UR4, `(.L_x_9915) ;  /* 0x0000007604447947 */ /* 0x000fea000b800000 */
[----:B------:R-:W2:Y:S02]  /*1a860*/  S2R R6, SR_TID.X ;  /* 0x0000000000067919 */ /* 0x000ea40000002100 */
[----:B--2---:R-:W-:-:S04]  /*1a870*/  SHF.R.U32.HI R6, RZ, 0x5, R6 ;  /* 0x00000005ff067819 */ /* 0x004fc80000011606 */
[----:B------:R-:W-:-:S05]  /*1a880*/  LOP3.LUT R6, R6, 0x3, RZ, 0xc0, !PT ;  /* 0x0000000306067812 */ /* 0x000fca00078ec0ff */
[----:B------:R2:W3:Y:S02]  /*1a890*/  SHFL.IDX PT, R14, R6, RZ, 0x1f ;  /* 0x00001fff060e7589 */ /* 0x0004e400000e0000 */
.L_x_10112:
[----:B---3--:R-:W-:Y:S02]  /*1a8a0*/  ISETP.NE.AND P0, PT, R14, RZ, PT ;  /* 0x000000ff0e00720c */ /* 0x008fe40003f05270 */
[----:B------:R-:W-:-:S11]  /*1a8b0*/  PLOP3.LUT P2, PT, PT, PT, PT, 0x8, 0x0 ;  /* 0x000000000000781c */ /* 0x000fd60003f4e170 */
[----:B------:R-:W-:Y:S05]  /*1a8c0*/  @P0 BRA `(.L_x_9916) ;  /* 0x00000000000c0947 */ /* 0x000fea0003800000 */
[----:B------:R-:W-:-:S03]  /*1a8d0*/  UMOV UR4, 0xffffffff ;  /* 0xffffffff00047882 */ /* 0x000fc60000000000 */
[----:B------:R-:W-:Y:S05]  /*1a8e0*/  BRA.DIV UR4, `(.L_x_9917) ;  /* 0x0000007604547947 */ /* 0x000fea000b800000 */
[----:B------:R-:W-:-:S13]  /*1a8f0*/  ELECT P2, URZ, PT ;  /* 0x00000000003f782f */ /* 0x000fda0003840000 */
.L_x_9916:
[----:B--2---:R-:W2:Y:S01]  /*1a900*/  LDL R6, [R1+0x40] ;  /* 0x0000400001067983 */ /* 0x004ea20000100800 */
[----:B------:R-:W-:Y:S01]  /*1a910*/  BSSY B1, `(.L_x_9918) ;  /* 0x0000008000017945 */ /* 0x000fe20003800000 */
[----:B--2---:R-:W-:-:S05]  /*1a920*/  VIADD R6, R6, 0x1 ;  /* 0x0000000106067836 */ /* 0x004fca0000000000 */
[----:B------:R-:W-:-:S04]  /*1a930*/  LEA.HI R7, R6, R6, RZ, 0x1 ;  /* 0x0000000606077211 */ /* 0x000fc800078f08ff */
[----:B------:R-:W-:-:S05]  /*1a940*/  LOP3.LUT R7, R7, 0xfffffffe, RZ, 0xc0, !PT ;  /* 0xfffffffe07077812 */ /* 0x000fca00078ec0ff */
[----:B------:R-:W-:-:S05]  /*1a950*/  IMAD.IADD R6, R6, 0x1, -R7 ;  /* 0x0000000106067824 */ /* 0x000fca00078e0a07 */
[----:B------:R-:W-:-:S04]  /*1a960*/  SHF.L.U32 R6, R6, 0x1f, RZ ;  /* 0x0000001f06067819 */ /* 0x000fc800000006ff */
[----:B------:R-:W2:Y:S02]  /*1a970*/  SYNCS.PHASECHK.TRANS64.TRYWAIT P0, [R16+URZ+0x31c20], R6 ;  /* 0x031c2006100075a7 */ /* 0x000ea4000800017f */
[----:B--2---:R-:W-:Y:S05]  /*1a980*/  @!P0 BRA `(.L_x_9919) ;  /* 0x0000007400508947 */ /* 0x004fea0003800000 */
.L_x_10115:
[----:B------:R-:W-:Y:S05]  /*1a990*/  BSYNC B1 ;  /* 0x0000000000017941 */ /* 0x000fea0003800000 */
.L_x_9918:
[----:B------:R-:W-:Y:S04]  /*1a9a0*/  BSSY B1, `(.L_x_9920) ;  /* 0x000008a000017945 */ /* 0x000fe80003800000 */
[----:B------:R-:W-:Y:S05]  /*1a9b0*/  @!P2 BRA `(.L_x_9921) ;  /* 0x000000080020a947 */ /* 0x000fea0003800000 */
[----:B------:R-:W3:Y:S04]  /*1a9c0*/  LDL R9, [R1] ;  /* 0x0000000001097983 */ /* 0x000ee80000100800 */
[----:B------:R-:W0:Y:S01]  /*1a9d0*/  LDL R8, [R1+0x4] ;  /* 0x0000040001087983 */ /* 0x000e220000100800 */
[----:B------:R-:W4:Y:S01]  /*1a9e0*/  S2R R7, SR_TID.X ;  /* 0x0000000000077919 */ /* 0x000f220000002100 */
[----:B------:R-:W-:Y:S01]  /*1a9f0*/  BSSY B2, `(.L_x_9922) ;  /* 0x0000007000027945 */ /* 0x000fe20003800000 */
[----:B----4-:R-:W-:-:S04]  /*1aa00*/  LOP3.LUT R7, R7, 0x7f, RZ, 0xc0, !PT ;  /* 0x0000007f07077812 */ /* 0x010fc800078ec0ff */
[----:B------:R-:W-:Y:S01]  /*1aa10*/  ISETP.NE.AND P4, PT, R7, RZ, PT ;  /* 0x000000ff0700720c */ /* 0x000fe20003f85270 */
[----:B---3--:R-:W-:Y:S01]  /*1aa20*/  IMAD R9, R9, 0x8, R16 ;  /* 0x0000000809097824 */ /* 0x008fe200078e0210 */
[----:B0-----:R-:W-:-:S04]  /*1aa30*/  SHF.L.U32 R11, R8, 0x1f, RZ ;  /* 0x0000001f080b7819 */ /* 0x001fc800000006ff */
[----:B------:R-:W0:Y:S02]  /*1aa40*/  SYNCS.PHASECHK.TRANS64.TRYWAIT P0, [R9+URZ+0x31ca0], R11 ;  /* 0x031ca00b090075a7 */ /* 0x000e24000800017f */
[----:B0-----:R-:W-:Y:S05]  /*1aa50*/  @!P0 BRA `(.L_x_9923) ;  /* 0x0000007400308947 */ /* 0x001fea0003800000 */
.L_x_10116:
[----:B------:R-:W-:Y:S05]  /*1aa60*/  BSYNC B2 ;  /* 0x0000000000027941 */ /* 0x000fea0003800000 */
.L_x_9922:
[----:B------:R-:W-:Y:S04]  /*1aa70*/  BSSY B2, `(.L_x_9924) ;  /* 0x0000007000027945 */ /* 0x000fe80003800000 */
[----:B------:R-:W-:Y:S05]  /*1aa80*/  @P4 BRA `(.L_x_9925) ;  /* 0x0000000000144947 */ /* 0x000fea0003800000 */
[----:B------:R-:W-:Y:S01]  /*1aa90*/  LOP3.LUT P0, RZ, R19, 0x1, RZ, 0xc0, !PT ;  /* 0x0000000113ff7812 */ /* 0x000fe2000780c0ff */
[----:B--2---:R-:W-:-:S04]  /*1aaa0*/  IMAD.MOV.U32 R6, RZ, RZ, 0x6c00 ;  /* 0x00006c00ff067424 */ /* 0x004fc800078e00ff */
[----:B------:R3:W-:Y:S08]  /*1aab0*/  SYNCS.ARRIVE.TRANS64 RZ, [R9+URZ+0x31c90], R6 ;  /* 0x031c900609ff79a7 */ /* 0x0007f0000800003f */
[----:B------:R-:W-:Y:S05]  /*1aac0*/  @!P0 BRA `(.L_x_9925) ;  /* 0x0000000000048947 */ /* 0x000fea0003800000 */
[----:B------:R-:W-:Y:S01]  /*1aad0*/  BPT.TRAP 0x1 ;  /* 0x000000040000795c */ /* 0x000fe20000300000 */
.L_x_9925:
[----:B------:R-:W-:Y:S05]  /*1aae0*/  BSYNC B2 ;  /* 0x0000000000027941 */ /* 0x000fea0003800000 */
.L_x_9924:
[----:B--23--:R-:W2:Y:S01]  /*1aaf0*/  LDL R6, [R1] ;  /* 0x0000000001067983 */ /* 0x00cea20000100800 */
[----:B-1----:R-:W-:Y:S01]  /*1ab00*/  IMAD.MOV.U32 R12, RZ, RZ, RZ ;  /* 0x000000ffff0c7224 */ /* 0x002fe200078e00ff */
        /* <DEDUP_REMOVED lines=11> */
.L_x_9926:
        /* <DEDUP_REMOVED lines=16> */
.L_x_9927:
        /* <DEDUP_REMOVED lines=16> */
.L_x_9928:
        /* <DEDUP_REMOVED lines=13> */
.L_x_10117:
[----:B------:R-:W-:Y:S05]  /*1ae90*/  BSYNC B2 ;  /* 0x0000000000027941 */ /* 0x000fea0003800000 */
.L_x_9929:
[----:B------:R-:W-:Y:S01]  /*1aea0*/  BSSY B2, `(.L_x_9931) ;  /* 0x0000009000027945 */ /* 0x000fe20003800000 */
[----:B------:R-:W-:Y:S02]  /*1aeb0*/  IMAD.MOV.U32 R10, RZ, RZ, 0x0 ;  /* 0x00000000ff0a7424 */ /* 0x000fe400078e00ff */
[----:B01----:R-:W-:Y:S01]  /*1aec0*/  IMAD.MOV.U32 R11, RZ, RZ, 0x12f00000 ;  /* 0x12f00000ff0b7424 */ /* 0x003fe200078e00ff */
[----:B------:R-:W-:Y:S06]  /*1aed0*/  @P4 BRA `(.L_x_9932) ;  /* 0x0000000000144947 */ /* 0x000fec0003800000 */
[----:B------:R-:W-:Y:S01]  /*1aee0*/  LOP3.LUT P0, RZ, R19, 0x1, RZ, 0xc0, !PT ;  /* 0x0000000113ff7812 */ /* 0x000fe2000780c0ff */
[----:B------:R-:W-:-:S04]  /*1aef0*/  IMAD.MOV.U32 R6, RZ, RZ, 0x6c00 ;  /* 0x00006c00ff067424 */ /* 0x000fc800078e00ff */
[----:B------:R0:W-:Y:S08]  /*1af00*/  SYNCS.ARRIVE.TRANS64 RZ, [R9+URZ+0x31cb0], R6 ;  /* 0x031cb00609ff79a7 */ /* 0x0001f0000800003f */
[----:B------:R-:W-:Y:S05]  /*1af10*/  @!P0 BRA `(.L_x_9932) ;  /* 0x0000000000048947 */ /* 0x000fea0003800000 */
[----:B------:R-:W-:Y:S01]  /*1af20*/  BPT.TRAP 0x1 ;  /* 0x000000040000795c */ /* 0x000fe20000300000 */
.L_x_9932:
[----:B------:R-:W-:Y:S05]  /*1af30*/  BSYNC B2 ;  /* 0x0000000000027941 */ /* 0x000fea0003800000 */
.L_x_9931:
[----:B------:R-:W-:Y:S01]  /*1af40*/  R2UR UR10, R12 ;  /* 0x000000000c0a72ca */ /* 0x000fe200000e0000 */
[----:B------:R-:W-:Y:S01]  /*1af50*/  UIADD3 UR4, UP0, UR36, 0x670, URZ ;  /* 0x0000067024047890 */ /* 0x000fe2000ff1e03f */
[----:B------:R-:W-:Y:S01]  /*1af60*/  R2UR UR6, R10 ;  /* 0x000000000a0672ca */ /* 0x000fe200000e0000 */
[----:B0-----:R-:W-:Y:S01]  /*1af70*/  VIADD R9, R9, 0x31cb0 ;  /* 0x00031cb009097836 */ /* 0x001fe20000000000 */
[----:B------:R-:W-:Y:S01]  /*1af80*/  R2UR UR7, R11 ;  /* 0x000000000b0772ca */ /* 0x000fe200000e0000 */
[----:B------:R-:W-:Y:S01]  /*1af90*/  VIADD R6, R7, 0x200 ;  /* 0x0000020007067836 */ /* 0x000fe20000000000 */
[----:B------:R-:W-:Y:S01]  /*1afa0*/  PLOP3.LUT P0, PT, PT, PT, PT, 0x80, 0x0 ;  /* 0x000000000000781c */ /* 0x000fe20003f0f070 */
[----:B------:R-:W-:-:S12]  /*1afb0*/  UIADD3.X UR5, URZ, UR37, URZ, UP0, !UPT ;  /* 0x000000253f057290 */ /* 0x000fd800087fe43f */
.L_x_9933:
        /* <DEDUP_REMOVED lines=15> */
.L_x_9934:
        /* <DEDUP_REMOVED lines=15> */
.L_x_9935:
        /* <DEDUP_REMOVED lines=10> */
.L_x_9921:
[----:B------:R-:W-:Y:S05]  /*1b240*/  BSYNC B1 ;  /* 0x0000000000017941 */ /* 0x000fea0003800000 */
.L_x_9920:
[----:B--2---:R-:W2:Y:S04]  /*1b250*/  LDL.LU R6, [R1] ;  /* 0x0000000001067983 */ /* 0x004ea80000300800 */
[----:B------:R-:W3:Y:S01]  /*1b260*/  LDL.LU R10, [R1+0x4] ;  /* 0x00000400010a7983 */ /* 0x000ee20000300800 */
[----:B------:R-:W-:Y:S01]  /*1b270*/  PLOP3.LUT P5, PT, PT, PT, PT, 0x8, 0x0 ;  /* 0x000000000000781c */ /* 0x000fe20003fae170 */
[----:B--2---:R-:W-:-:S05]  /*1b280*/  VIADD R6, R6, 0x1 ;  /* 0x0000000106067836 */ /* 0x004fca0000000000 */
[----:B------:R-:W-:-:S04]  /*1b290*/  ISETP.NE.AND P0, PT, R6, 0x2, PT ;  /* 0x000000020600780c */ /* 0x000fc80003f05270 */
[----:B------:R-:W-:-:S04]  /*1b2a0*/  SEL R7, RZ, 0x1, P0 ;  /* 0x00000001ff077807 */ /* 0x000fc80000000000 */
[----:B---3--:R-:W-:-:S05]  /*1b2b0*/  LOP3.LUT R10, R10, R7, RZ, 0x3c, !PT ;  /* 0x000000070a0a7212 */ /* 0x008fca00078e3cff */
[----:B------:R2:W-:Y:S02]  /*1b2c0*/  STL [R1+0x4], R10 ;  /* 0x0000040a01007387 */ /* 0x0005e40000100800 */
[----:B--2---:R-:W-:Y:S01]  /*1b2d0*/  VIADD R10, R5, 0xfffffffe ;  /* 0xfffffffe050a7836 */ /* 0x004fe20000000000 */
[----:B------:R-:W-:-:S04]  /*1b2e0*/  SEL R5, R6, RZ, P0 ;  /* 0x000000ff06057207 */ /* 0x000fc80000000000 */
[----:B------:R-:W-:Y:S01]  /*1b2f0*/  ISETP.GE.AND P0, PT, R10, R3, PT ;  /* 0x000000030a00720c */ /* 0x000fe20003f06270 */
[----:B------:R2:W-:-:S12]  /*1b300*/  STL [R1], R5 ;  /* 0x0000000501007387 */ /* 0x0005d80000100800 */
[----:B--2---:R-:W-:Y:S05]  /*1b310*/  @!P0 BRA `(.L_x_9914) ;  /* 0x00000008005c8947 */ /* 0x004fea0003800000 */
.L_x_9952:
[----:B------:R-:W-:Y:S05]  /*1b320*/  YIELD ;  /* 0x0000000000007946 */ /* 0x000fea0003800000 */
[----:B------:R-:W-:Y:S04]  /*1b330*/  BSSY B1, `(.L_x_9936) ;  /* 0x0000089000017945 */ /* 0x000fe80003800000 */
[----:B--2---:R-:W-:Y:S05]  /*1b340*/  @!P2 BRA `(.L_x_9937) ;  /* 0x00000008001ca947 */ /* 0x004fea0003800000 */
[----:B------:R-:W2:Y:S04]  /*1b350*/  LDL R6, [R1] ;  /* 0x0000000001067983 */ /* 0x000ea80000100800 */
[----:B------:R-:W3:Y:S01]  /*1b360*/  LDL R5, [R1+0x4] ;  /* 0x0000040001057983 */ /* 0x000ee20000100800 */
[----:B------:R-:W-:Y:S01]  /*1b370*/  BSSY B2, `(.L_x_9938) ;  /* 0x0000005000027945 */ /* 0x000fe20003800000 */
[----:B--2---:R-:W-:Y:S01]  /*1b380*/  IMAD R9, R6, 0x8, R16 ;  /* 0x0000000806097824 */ /* 0x004fe200078e0210 */
[----:B---3--:R-:W-:-:S04]  /*1b390*/  SHF.L.U32 R8, R5, 0x1f, RZ ;  /* 0x0000001f05087819 */ /* 0x008fc800000006ff */
[----:B------:R-:W2:Y:S02]  /*1b3a0*/  SYNCS.PHASECHK.TRANS64.TRYWAIT P0, [R9+URZ+0x31ca0], R8 ;  /* 0x031ca008090075a7 */ /* 0x000ea4000800017f */
[----:B--2---:R-:W-:Y:S05]  /*1b3b0*/  @!P0 BRA `(.L_x_9939) ;  /* 0x0000006c00008947 */ /* 0x004fea0003800000 */
.L_x_10118:
[----:B------:R-:W-:Y:S05]  /*1b3c0*/  BSYNC B2 ;  /* 0x0000000000027941 */ /* 0x000fea0003800000 */
.L_x_9938:
[----:B------:R-:W3:Y:S01]  /*1b3d0*/  S2R R5, SR_TID.X ;  /* 0x0000000000057919 */ /* 0x000ee20000002100 */
[----:B------:R-:W-:Y:S01]  /*1b3e0*/  BSSY B2, `(.L_x_9940) ;  /* 0x0000009000027945 */ /* 0x000fe20003800000 */
[----:B---3--:R-:W-:-:S04]  /*1b3f0*/  LOP3.LUT R5, R5, 0x7f, RZ, 0xc0, !PT ;  /* 0x0000007f05057812 */ /* 0x008fc800078ec0ff */
[----:B------:R-:W-:-:S13]  /*1b400*/  ISETP.NE.AND P1, PT, R5, RZ, PT ;  /* 0x000000ff0500720c */ /* 0x000fda0003f25270 */
[----:B------:R-:W-:Y:S05]  /*1b410*/  @P1 BRA `(.L_x_9941) ;  /* 0x0000000000141947 */ /* 0x000fea0003800000 */
[----:B------:R-:W-:Y:S01]  /*1b420*/  LOP3.LUT P0, RZ, R19, 0x1, RZ, 0xc0, !PT ;  /* 0x0000000113ff7812 */ /* 0x000fe2000780c0ff */
[----:B------:R-:W-:-:S04]  /*1b430*/  IMAD.MOV.U32 R5, RZ, RZ, 0x6c00 ;  /* 0x00006c00ff057424 */ /* 0x000fc800078e00ff */
[----:B------:R3:W-:Y:S08]  /*1b440*/  SYNCS.ARRIVE.TRANS64 RZ, [R9+URZ+0x31c90], R5 ;  /* 0x031c900509ff79a7 */ /* 0x0007f0000800003f */
[----:B------:R-:W-:Y:S05]  /*1b450*/  @!P0 BRA `(.L_x_9941) ;  /* 0x0000000000048947 */ /* 0x000fea0003800000 */
[----:B------:R-:W-:Y:S01]  /*1b460*/  BPT.TRAP 0x1 ;  /* 0x000000040000795c */ /* 0x000fe20000300000 */
.L_x_9941:
[----:B------:R-:W-:Y:S05]  /*1b470*/  BSYNC B2 ;  /* 0x0000000000027941 */ /* 0x000fea0003800000 */
.L_x_9940:
[----:B---3--:R-:W3:Y:S01]  /*1b480*/  LDL R5, [R1] ;  /* 0x0000000001057983 */ /* 0x008ee20000100800 */
        /* <DEDUP_REMOVED lines=8> */
[----:B---3--:R-:W-:Y:S02]  /*1b510*/  IMAD R7, R5, 0x6c00, R16 ;  /* 0x00006c0005077824 */ /* 0x008fe400078e0210 */
[----:B------:R-:W-:-:S02]  /*1b520*/  VIADD R5, R9, 0x31c90 ;  /* 0x00031c9009057836 */ /* 0x000fc40000000000 */
[----:B0-----:R-:W-:-:S08]  /*1b530*/  VIADD R11, R7, 0x16a00 ;  /* 0x00016a00070b7836 */ /* 0x001fd00000000000 */
.L_x_9942:
        /* <DEDUP_REMOVED lines=16> */
.L_x_9943:
        /* <DEDUP_REMOVED lines=16> */
.L_x_9944:
        /* <DEDUP_REMOVED lines=13> */
.L_x_10119:
[----:B------:R-:W-:Y:S05]  /*1b810*/  BSYNC B2 ;  /* 0x0000000000027941 */ /* 0x000fea0003800000 */
.L_x_9945:
[----:B------:R-:W-:Y:S01]  /*1b820*/  BSSY B2, `(.L_x_9947) ;  /* 0x0000009000027945 */ /* 0x000fe20003800000 */
[----:B-1----:R-:W-:Y:S02]  /*1b830*/  IMAD.MOV.U32 R12, RZ, RZ, 0x0 ;  /* 0x00000000ff0c7424 */ /* 0x002fe400078e00ff */
[----:B------:R-:W-:Y:S01]  /*1b840*/  IMAD.MOV.U32 R13, RZ, RZ, 0x12f00000 ;  /* 0x12f00000ff0d7424 */ /* 0x000fe200078e00ff */
[----:B------:R-:W-:Y:S06]  /*1b850*/  @P1 BRA `(.L_x_9948) ;  /* 0x0000000000141947 */ /* 0x000fec0003800000 */
[----:B------:R-:W-:Y:S01]  /*1b860*/  LOP3.LUT P0, RZ, R19, 0x1, RZ, 0xc0, !PT ;  /* 0x0000000113ff7812 */ /* 0x000fe2000780c0ff */
[----:B------:R-:W-:-:S04]  /*1b870*/  IMAD.MOV.U32 R5, RZ, RZ, 0x6c00 ;  /* 0x00006c00ff057424 */ /* 0x000fc800078e00ff */
[----:B------:R1:W-:Y:S08]  /*1b880*/  SYNCS.ARRIVE.TRANS64 RZ, [R9+URZ+0x31cb0], R5 ;  /* 0x031cb00509ff79a7 */ /* 0x0003f0000800003f */
[----:B------:R-:W-:Y:S05]  /*1b890*/  @!P0 BRA `(.L_x_9948) ;  /* 0x0000000000048947 */ /* 0x000fea0003800000 */
[----:B------:R-:W-:Y:S01]  /*1b8a0*/  BPT.TRAP 0x1 ;  /* 0x000000040000795c */ /* 0x000fe20000300000 */
.L_x_9948:
[----:B------:R-:W-:Y:S05]  /*1b8b0*/  BSYNC B2 ;  /* 0x0000000000027941 */ /* 0x000fea0003800000 */
.L_x_9947:
        /* <DEDUP_REMOVED lines=8> */
.L_x_9949:
        /* <DEDUP_REMOVED lines=15> */
.L_x_9950:
        /* <DEDUP_REMOVED lines=15> */
.L_x_9951:
        /* <DEDUP_REMOVED lines=10> */
.L_x_9937:
[----:B------:R-:W-:Y:S05]  /*1bbc0*/  BSYNC B1 ;  /* 0x0000000000017941 */ /* 0x000fea0003800000 */
.L_x_9936:
[----:B------:R-:W2:Y:S04]  /*1bbd0*/  LDL.LU R5, [R1] ;  /* 0x0000000001057983 */ /* 0x000ea80000300800 */
        /* <DEDUP_REMOVED lines=9> */
[----:B------:R2:W-:Y:S06]  /*1bc70*/  STL [R1], R5 ;  /* 0x0000000501007387 */ /* 0x0005ec0000100800 */
[----:B------:R-:W-:Y:S05]  /*1bc80*/  @P0 BRA `(.L_x_9952) ;  /* 0xfffffff400a40947 */ /* 0x000fea000383ffff */
.L_x_9914:
[----:B------:R-:W-:Y:S05]  /*1bc90*/  BSYNC B0 ;  /* 0x0000000000007941 */ /* 0x000fea0003800000 */
.L_x_9913:
[----:B------:R3:W5:Y:S01]  /*1bca0*/  LDL R7, [R1+0x20] ;  /* 0x0000200001077983 */ /* 0x0007620000100800 */
[----:B------:R-:W-:Y:S01]  /*1bcb0*/  LOP3.LUT P0, RZ, R19, 0x4, RZ, 0xc0, !PT ;  /* 0x0000000413ff7812 */ /* 0x000fe2000780c0ff */
[----:B------:R-:W-:Y:S05]  /*1bcc0*/  @!P5 WARPSYNC.ALL ;  /* 0x000000000000d948 */ /* 0x000fea0003800000 */
[----:B------:R3:W-:Y:S01]  /*1bcd0*/  STL [R1+0x2c], RZ ;  /* 0x00002cff01007387 */ /* 0x0007e20000100800 */
[----:B------:R-:W-:Y:S01]  /*1bce0*/  BSSY B0, `(.L_x_9953) ;  /* 0x000001f000007945 */ /* 0x000fe20003800000 */
[----:B------:R-:W-:Y:S06]  /*1bcf0*/  @!P5 BAR.SYNC.DEFER_BLOCKING 0xc, 0x200 ;  /* 0x030800000000db1d */ /* 0x000fec0000010000 */
[----:B---3--:R-:W-:Y:S05]  /*1bd00*/  @!P0 BRA `(.L_x_9954) ;  /* 0x0000000000708947 */ /* 0x008fea0003800000 */
[----:B------:R-:W-:-:S13]  /*1bd10*/  ISETP.NE.AND P0, PT, R4, RZ, PT ;  /* 0x000000ff0400720c */ /* 0x000fda0003f05270 */
[----:B------:R-:W3:Y:S02]  /*1bd20*/  @!P0 LDC R4, c[0x0][0x9f0] ;  /* 0x00027c00ff048b82 */ /* 0x000ee40000000800 */
[-C--:B---3--:R-:W-:Y:S02]  /*1bd30*/  IABS R0, R4.reuse ;  /* 0x0000000400007213 */ /* 0x088fe40000000000 */
[----:B------:R-:W-:Y:S02]  /*1bd40*/  IABS R6, R4 ;  /* 0x0000000400067213 */ /* 0x000fe40000000000 */
[----:B------:R-:W3:Y:S03]  /*1bd50*/  I2F.RP R2, R0 ;  /* 0x0000000000027306 */ /* 0x000ee60000209400 */
[----:B------:R-:W-:-:S05]  /*1bd60*/  IMAD.MOV R6, RZ, RZ, -R6 ;  /* 0x000000ffff067224 */ /* 0x000fca00078e0a06 */
[----:B---3--:R-:W3:Y:S02]  /*1bd70*/  MUFU.RCP R2, R2 ;  /* 0x0000000200027308 */ /* 0x008ee40000001000 */
[----:B---3--:R-:W-:-:S06]  /*1bd80*/  VIADD R2, R2, 0xffffffe ;  /* 0x0ffffffe02027836 */ /* 0x008fcc0000000000 */
[----:B------:R-:W3:Y:S02]  /*1bd90*/  F2I.FTZ.U32.TRUNC.NTZ R3, R2 ;  /* 0x0000000200037305 */ /* 0x000ee4000021f000 */
[----:B---3--:R-:W-:-:S04]  /*1bda0*/  IMAD.MOV R2, RZ, RZ, -R3 ;  /* 0x000000ffff027224 */ /* 0x008fc800078e0a03 */
[----:B--2---:R-:W-:Y:S02]  /*1bdb0*/  IMAD R5, R2, R0, RZ ;  /* 0x0000000002057224 */ /* 0x004fe400078e02ff */
[----:B------:R-:W-:-:S04]  /*1bdc0*/  IMAD.MOV.U32 R2, RZ, RZ, RZ ;  /* 0x000000ffff027224 */ /* 0x000fc800078e00ff */
[----:B------:R-:W-:Y:S01]  /*1bdd0*/  IMAD.HI.U32 R5, R3, R5, R2 ;  /* 0x0000000503057227 */ /* 0x000fe200078e0002 */
[----:B-----5:R-:W-:-:S04]  /*1bde0*/  IADD3 R3, R7, -0x1, R4 ;  /* 0xffffffff07037810 */ /* 0x020fc80007ffe004 */
        /* <DEDUP_REMOVED lines=14> */
.L_x_9954:
[----:B------:R-:W-:Y:S05]  /*1bed0*/  BSYNC B0 ;  /* 0x0000000000007941 */ /* 0x000fea0003800000 */
.L_x_9953:
[----:B------:R-:W4:Y:S04]  /*1bee0*/  LDL R0, [R1+0x2c] ;  /* 0x00002c0001007983 */ /* 0x000f280000100800 */
[----:B------:R-:W4:Y:S01]  /*1bef0*/  LDL R2, [R1+0x48] ;  /* 0x0000480001027983 */ /* 0x000f220000100800 */
[----:B------:R-:W-:Y:S01]  /*1bf00*/  BSSY B7, `(.L_x_9955) ;  /* 0x000041a000077945 */ /* 0x000fe20003800000 */
[----:B----4-:R-:W-:-:S05]  /*1bf10*/  IMAD R2, R2, R0, RZ ;  /* 0x0000000002027224 */ /* 0x010fca00078e02ff */
[----:B-----5:R-:W-:Y:S01]  /*1bf20*/  VIADDMNMX R0, R2, R0, R7, PT ;  /* 0x0000000002007246 */ /* 0x020fe20003800107 */
        /* <DEDUP_REMOVED lines=8> */
[----:B--23--:R-:W2:Y:S01]  /*1bfb0*/  S2R R5, SR_LANEID ;  /* 0x0000000000057919 */ /* 0x00cea20000000000 */
[----:B------:R-:W-:Y:S01]  /*1bfc0*/  VOTEU.ANY UR4, UPT, PT ;  /* 0x0000000000047886 */ /* 0x000fe200038e0100 */
[----:B------:R-:W3:Y:S01]  /*1bfd0*/  LDC.64 R2, c[0x0][0xc60] ;  /* 0x00031800ff027b82 */ /* 0x000ee20000000a00 */
[----:B------:R-:W2:Y:S02]  /*1bfe0*/  FLO.U32 R0, UR4 ;  /* 0x0000000400007d00 */ /* 0x000ea400080e0000 */
[----:B--2---:R-:W-:-:S06]  /*1bff0*/  ISETP.EQ.U32.AND P0, PT, R0, R5, PT ;  /* 0x000000050000720c */ /* 0x004fcc0003f02070 */
[----:B------:R-:W3:Y:S07]  /*1c000*/  POPC R5, UR4 ;  /* 0x0000000400057d09 */ /* 0x000eee0008000000 */
[----:B---3--:R-:W2:Y:S01]  /*1c010*/  @P0 ATOMG.E.ADD.STRONG.GPU PT, R3, desc[UR60][R2.64], R5 ;  /* 0x00000005020309a8 */ /* 0x008ea200081ee1fc */
[----:B------:R-:W3:Y:S02]  /*1c020*/  S2R R4, SR_LTMASK ;  /* 0x0000000000047919 */ /* 0x000ee40000003900 */
[----:B---3--:R-:W-:-:S04]  /*1c030*/  LOP3.LUT R4, R4, UR4, RZ, 0xc0, !PT ;  /* 0x0000000404047c12 */ /* 0x008fc8000f8ec0ff */
[----:B------:R-:W3:Y:S01]  /*1c040*/  POPC R7, R4 ;  /* 0x0000000400077309 */ /* 0x000ee20000000000 */
[----:B--2---:R-:W3:Y:S02]  /*1c050*/  SHFL.IDX PT, R0, R3, R0, 0x1f ;  /* 0x00001f0003007589 */ /* 0x004ee400000e0000 */
[----:B---3--:R-:W-:Y:S01]  /*1c060*/  IADD3 R24, R0, UR38, R7 ;  /* 0x0000002600187c10 */ /* 0x008fe2000fffe007 */
[----:B------:R-:W-:Y:S06]  /*1c070*/  BRA `(.L_x_9957) ;  /* 0x0000004000087947 */ /* 0x000fec0003800000 */
.L_x_9956:
        /* <DEDUP_REMOVED lines=9> */
[----:B------:R-:W4:Y:S01]  /*1c110*/  LDC.64 R2, c[0x4][R2] ;  /* 0x0100000002027b82 */ /* 0x000f220000000a00 */
[----:B--23--:R-:W-:Y:S02]  /*1c120*/  IMAD.U32 R5, RZ, RZ, UR7 ;  /* 0x00000007ff057e24 */ /* 0x00cfe4000f8e00ff */
[----:B------:R-:W-:Y:S02]  /*1c130*/  IMAD.U32 R6, RZ, RZ, UR8 ;  /* 0x00000008ff067e24 */ /* 0x000fe4000f8e00ff */
[----:B------:R-:W-:-:S02]  /*1c140*/  IMAD.U32 R7, RZ, RZ, UR9 ;  /* 0x00000009ff077e24 */ /* 0x000fc4000f8e00ff */
[----:B------:R-:W-:Y:S02]  /*1c150*/  IMAD.U32 R10, RZ, RZ, UR4 ;  /* 0x00000004ff0a7e24 */ /* 0x000fe4000f8e00ff */
[----:B0-----:R-:W-:Y:S02]  /*1c160*/  IMAD.U32 R11, RZ, RZ, UR5 ;  /* 0x00000005ff0b7e24 */ /* 0x001fe4000f8e00ff */
[----:B------:R-:W-:Y:S02]  /*1c170*/  IMAD.MOV.U32 R8, RZ, RZ, 0x70 ;  /* 0x00000070ff087424 */ /* 0x000fe400078e00ff */
[----:B-1----:R-:W-:Y:S02]  /*1c180*/  IMAD.MOV.U32 R12, RZ, RZ, 0x1 ;  /* 0x00000001ff0c7424 */ /* 0x002fe400078e00ff */
[----:B------:R-:W-:-:S07]  /*1c190*/  IMAD.MOV.U32 R13, RZ, RZ, RZ ;  /* 0x000000ffff0d7224 */ /* 0x000fce00078e00ff */
[----:B------:R-:W-:-:S07]  /*1c1a0*/  LEPC R20, `(.L_x_9959) ;  /* 0x000000001014794e */ /* 0x000fce0000000000 */
[----:B----4-:R-:W-:Y:S05]  /*1c1b0*/  CALL.ABS.NOINC R2 ;  /* 0x0000000002007343 */ /* 0x010fea0003c00000 */
.L_x_9959:
[----:B------:R-:W-:Y:S05]  /*1c1c0*/  BSYNC B6 ;  /* 0x0000000000067941 */ /* 0x000fea0003800000 */
.L_x_9958:
        /* <DEDUP_REMOVED lines=20> */
.L_x_9962:
        /* <DEDUP_REMOVED lines=16> */
.L_x_9961:
[----:B------:R-:W-:Y:S05]  /*1c410*/  BSYNC B6 ;  /* 0x0000000000067941 */ /* 0x000fea0003800000 */
.L_x_9960:
[----:B------:R-:W-:Y:S01]  /*1c420*/  ULDC.64 UR4, c[0x0][0x9f8] ;  /* 0x00027e0000047ab9 */ /* 0x000fe20000000a00 */
[----:B------:R-:W4:Y:S01]  /*1c430*/  LDL R20, [R1+0x24] ;  /* 0x0000240001147983 */ /* 0x000f220000100800 */
[----:B------:R-:W-:Y:S01]  /*1c440*/  ISETP.NE.U32.AND P0, PT, RZ, UR4, PT ;  /* 0x00000004ff007c0c */ /* 0x000fe2000bf05070 */
[----:B------:R-:W5:Y:S03]  /*1c450*/  LDC.64 R2, c[0x0][0x418] ;  /* 0x00010600ff027b82 */ /* 0x000f660000000a00 */
[----:B------:R-:W-:-:S13]  /*1c460*/  ISETP.NE.AND.EX P0, PT, RZ, UR5, PT, P0 ;  /* 0x00000005ff007c0c */ /* 0x000fda000bf05300 */
[----:B------:R-:W-:-:S04]  /*1c470*/  @P0 IADD3 R22, P1, R22, UR4, RZ ;  /* 0x0000000416160c10 */ /* 0x000fc8000ff3e0ff */
[----:B------:R-:W-:Y:S01]  /*1c480*/  @P0 IADD3.X R23, R23, UR5, RZ, P1, !PT ;  /* 0x0000000517170c10 */ /* 0x000fe20008ffe4ff */
[----:B------:R-:W-:-:S04]  /*1c490*/  ULDC.64 UR4, c[0x0][0xa08] ;  /* 0x0002820000047ab9 */ /* 0x000fc80000000a00 */
[----:B------:R4:W2:Y:S01]  /*1c4a0*/  @P0 LDG.E R26, desc[UR60][R22.64] ;  /* 0x0000003c161a0981 */ /* 0x0008a2000c1e1900 */
[----:B-----5:R-:W-:Y:S01]  /*1c4b0*/  LOP3.LUT P0, RZ, R2, UR4, RZ, 0xfc, !PT ;  /* 0x0000000402ff7c12 */ /* 0x020fe2000f80fcff */
[----:B------:R-:W-:-:S03]  /*1c4c0*/  UMOV UR4, 0xffffffff ;  /* 0xffffffff00047882 */ /* 0x000fc60000000000 */
[----:B------:R-:W-:Y:S01]  /*1c4d0*/  LOP3.LUT P0, RZ, R3, UR5, RZ, 0xfc, P0 ;  /* 0x0000000503ff7c12 */ /* 0x000fe2000800fcff */
[----:B----4-:R-:W-:Y:S01]  /*1c4e0*/  VIADD R23, R20, 0xffffffff ;  /* 0xffffffff14177836 */ /* 0x010fe20000000000 */
[----:B--2---:R-:W-:Y:S02]  /*1c4f0*/  SHF.R.S32.HI R7, RZ, 0x1f, R26 ;  /* 0x0000001fff077819 */ /* 0x004fe4000001141a */
[----:B------:R-:W-:-:S03]  /*1c500*/  SEL R22, R26, RZ, !P0 ;  /* 0x000000ff1a167207 */ /* 0x000fc60004000000 */
[----:B------:R2:W-:Y:S01]  /*1c510*/  STL [R1+0x8], R7 ;  /* 0x0000080701007387 */ /* 0x0005e20000100800 */
[----:B------:R-:W-:Y:S05]  /*1c520*/  BRA.DIV UR4, `(.L_x_9963) ;  /* 0x0000005a04cc7947 */ /* 0x000fea000b800000 */
[----:B------:R-:W4:Y:S02]  /*1c530*/  S2R R0, SR_TID.X ;  /* 0x0000000000007919 */ /* 0x000f240000002100 */
[----:B----4-:R-:W-:-:S04]  /*1c540*/  SHF.R.U32.HI R0, RZ, 0x5, R0 ;  /* 0x00000005ff007819 */ /* 0x010fc80000011600 */
[----:B------:R-:W-:-:S05]  /*1c550*/  LOP3.LUT R0, R0, 0x3, RZ, 0xc0, !PT ;  /* 0x0000000300007812 */ /* 0x000fca00078ec0ff */
[----:B------:R4:W0:Y:S02]  /*1c560*/  SHFL.IDX PT, R14, R0, RZ, 0x1f ;  /* 0x00001fff000e7589 */ /* 0x00082400000e0000 */
.L_x_10122:
[----:B0-----:R-:W-:Y:S02]  /*1c570*/  ISETP.NE.AND P0, PT, R14, RZ, PT ;  /* 0x000000ff0e00720c */ /* 0x001fe40003f05270 */
[----:B------:R-:W-:Y:S02]  /*1c580*/  PLOP3.LUT P1, PT, PT, PT, PT, 0x8, 0x0 ;  /* 0x000000000000781c */ /* 0x000fe40003f2e170 */
[----:B------:R-:W-:-:S11]  /*1c590*/  LOP3.LUT R19, R19, 0xfffffffb, RZ, 0xc0, !PT ;  /* 0xfffffffb13137812 */ /* 0x000fd600078ec0ff */
[----:B------:R-:W-:Y:S01]  /*1c5a0*/  @P1 LOP3.LUT R19, R19, 0x4, RZ, 0xfc, !PT ;  /* 0x0000000413131812 */ /* 0x000fe200078efcff */
[----:B------:R-:W-:Y:S06]  /*1c5b0*/  @P0 BRA `(.L_x_9964) ;  /* 0x0000000400140947 */ /* 0x000fec0003800000 */
[----:B------:R-:W-:-:S03]  /*1c5c0*/  UMOV UR4, 0xffffffff ;  /* 0xffffffff00047882 */ /* 0x000fc60000000000 */
[----:B------:R-:W-:Y:S05]  /*1c5d0*/  BRA.DIV UR4, `(.L_x_9965) ;  /* 0x0000005a04d47947 */ /* 0x000fea000b800000 */
[----:B------:R-:W-:-:S13]  /*1c5e0*/  ELECT P6, URZ, PT ;  /* 0x00000000003f782f */ /* 0x000fda00038c0000 */
.L_x_10125:
[----:B------:R-:W-:Y:S05]  /*1c5f0*/  @!P6 BRA `(.L_x_9964) ;  /* 0x000000040004e947 */ /* 0x000fea0003800000 */
[----:B------:R-:W-:-:S04]  /*1c600*/  ISETP.NE.U32.AND P0, PT, R2, RZ, PT ;  /* 0x000000ff0200720c */ /* 0x000fc80003f05070 */
[----:B------:R-:W-:-:S13]  /*1c610*/  ISETP.NE.AND.EX P0, PT, R3, RZ, PT, P0 ;  /* 0x000000ff0300720c */ /* 0x000fda0003f05300 */
[----:B------:R-:W-:Y:S05]  /*1c620*/  @!P0 BRA `(.L_x_9966) ;  /* 0x0000000000488947 */ /* 0x000fea0003800000 */
[----:B------:R-:W0:Y:S01]  /*1c630*/  LDC R6, c[0x0][0x43c] ;  /* 0x00010f00ff067b82 */ /* 0x000e220000000800 */
[----:B----4-:R-:W-:Y:S01]  /*1c640*/  IMAD.MOV.U32 R0, RZ, RZ, R23 ;  /* 0x000000ffff007224 */ /* 0x010fe200078e0017 */
[----:B------:R-:W-:Y:S01]  /*1c650*/  ULDC.64 UR4, c[0x0][0x428] ;  /* 0x00010a0000047ab9 */ /* 0x000fe20000000a00 */
[----:B0-----:R-:W-:-:S13]  /*1c660*/  ISETP.NE.AND P0, PT, R6, 0x1, PT ;  /* 0x000000010600780c */ /* 0x001fda0003f05270 */
[----:B---3--:R-:W0:Y:S02]  /*1c670*/  @P0 LDC.64 R4, c[0x0][0x440] ;  /* 0x00011000ff040b82 */ /* 0x008e240000000a00 */
[----:B0-----:R-:W-:-:S05]  /*1c680*/  @P0 IMAD.HI.U32 R4, R23, R4, RZ ;  /* 0x0000000417040227 */ /* 0x001fca00078e00ff */
[----:B------:R-:W-:-:S04]  /*1c690*/  @P0 SHF.R.U32.HI R0, RZ, R5, R4 ;  /* 0x00000005ff000219 */ /* 0x000fc80000011604 */
[--C-:B------:R-:W-:Y:S01]  /*1c6a0*/  SHF.R.S32.HI R5, RZ, 0x1f, R0.reuse ;  /* 0x0000001fff057819 */ /* 0x100fe20000011400 */
[----:B------:R-:W-:-:S04]  /*1c6b0*/  IMAD.MOV R4, RZ, RZ, -R0 ;  /* 0x000000ffff047224 */ /* 0x000fc800078e0a00 */
[----:B------:R-:W-:Y:S02]  /*1c6c0*/  IMAD R23, R6, R4, R23 ;  /* 0x0000000406177224 */ /* 0x000fe400078e0217 */
[----:B------:R-:W-:Y:S02]  /*1c6d0*/  IMAD R6, R7, UR4, RZ ;  /* 0x0000000407067c24 */ /* 0x000fe4000f8e02ff */
[----:B------:R-:W-:Y:S02]  /*1c6e0*/  IMAD.MOV.U32 R4, RZ, RZ, R0 ;  /* 0x000000ffff047224 */ /* 0x000fe400078e0000 */
[C---:B------:R-:W-:Y:S02]  /*1c6f0*/  IMAD R0, R26.reuse, UR5, R6 ;  /* 0x000000051a007c24 */ /* 0x040fe4000f8e0206 */
[----:B------:R-:W-:-:S04]  /*1c700*/  IMAD.WIDE.U32 R4, R26, UR4, R4 ;  /* 0x000000041a047c25 */ /* 0x000fc8000f8e0004 */
[----:B------:R-:W-:Y:S01]  /*1c710*/  IMAD.IADD R0, R5, 0x1, R0 ;  /* 0x0000000105007824 */ /* 0x000fe200078e0200 */
[----:B------:R-:W-:-:S04]  /*1c720*/  LEA R2, P0, R4, R2, 0x2 ;  /* 0x0000000204027211 */ /* 0x000fc800078010ff */
[----:B------:R-:W-:-:S05]  /*1c730*/  LEA.HI.X R3, R4, R3, R0, 0x2, P0 ;  /* 0x0000000304037211 */ /* 0x000fca00000f1400 */
[----:B------:R0:W5:Y:S04]  /*1c740*/  LDG.E R22, desc[UR60][R2.64] ;  /* 0x0000003c02167981 */ /* 0x000168000c1e1900 */
.L_x_9966:
[----:B----4-:R-:W-:Y:S01]  /*1c750*/  IMAD R0, R18, 0x8, R16 ;  /* 0x0000000812007824 */ /* 0x010fe200078e0210 */
[----:B0-----:R-:W-:-:S04]  /*1c760*/  SHF.L.U32 R2, R28, 0x1f, RZ ;  /* 0x0000001f1c027819 */ /* 0x001fc800000006ff */
[----:B------:R-:W0:Y:S02]  /*1c770*/  SYNCS.PHASECHK.TRANS64.TRYWAIT P0, [R0+URZ+0x31c40], R2 ;  /* 0x031c4002000075a7 */ /* 0x000e24000800017f */
[----:B0-----:R-:W-:Y:S05]  /*1c780*/  @!P0 BRA `(.L_x_9967) ;  /* 0x0000005800888947 */ /* 0x001fea0003800000 */
.L_x_10126:
[----:B------:R-:W4:Y:S02]  /*1c790*/  S2R R3, SR_TID.X ;  /* 0x0000000000037919 */ /* 0x000f240000002100 */
[----:B----4-:R-:W-:-:S04]  /*1c7a0*/  LOP3.LUT R3, R3, 0x7f, RZ, 0xc0, !PT ;  /* 0x0000007f03037812 */ /* 0x010fc800078ec0ff */
[----:B------:R-:W-:-:S13]  /*1c7b0*/  ISETP.NE.AND P0, PT, R3, RZ, PT ;  /* 0x000000ff0300720c */ /* 0x000fda0003f05270 */
[----:B------:R-:W-:Y:S05]  /*1c7c0*/  @P0 BRA `(.L_x_9968) ;  /* 0x0000000000140947 */ /* 0x000fea0003800000 */
[----:B------:R-:W-:Y:S01]  /*1c7d0*/  LOP3.LUT P1, RZ, R19, 0x1, RZ, 0xc0, !PT ;  /* 0x0000000113ff7812 */ /* 0x000fe2000782c0ff */
[----:B0-----:R-:W-:-:S04]  /*1c7e0*/  IMAD.MOV.U32 R2, RZ, RZ, 0x6c00 ;  /* 0x00006c00ff027424 */ /* 0x001fc800078e00ff */
[----:B------:R4:W-:Y:S08]  /*1c7f0*/  SYNCS.ARRIVE.TRANS64 RZ, [R0+URZ+0x31c30], R2 ;  /* 0x031c300200ff79a7 */ /* 0x0009f0000800003f */
[----:B------:R-:W-:Y:S05]  /*1c800*/  @!P1 BRA `(.L_x_9968) ;  /* 0x0000000000049947 */ /* 0x000fea0003800000 */
[----:B------:R-:W-:Y:S01]  /*1c810*/  BPT.TRAP 0x1 ;  /* 0x000000040000795c */ /* 0x000fe20000300000 */
.L_x_9968:
[----:B------:R-:W-:Y:S01]  /*1c820*/  R2UR UR9, R0 ;  /* 0x00000000000972ca */ /* 0x000fe200000e0000 */
[----:B0---4-:R-:W-:Y:S01]  /*1c830*/  IMAD R0, R18, 0x6c00, R16 ;  /* 0x00006c0012007824 */ /* 0x011fe200078e0210 */
        /* <DEDUP_REMOVED lines=11> */
[----:B------:R-:W-:Y:S01]  /*1c8f0*/  UIADD3 UR9, UR9, 0x31c30, URZ ;  /* 0x00031c3009097890 */ /* 0x000fe2000fffe03f */
[----:B------:R-:W-:-:S03]  /*1c900*/  LOP3.LUT R19, R19, 0xfffffffb, RZ, 0xc0, !PT ;  /* 0xfffffffb13137812 */ /* 0x000fc600078ec0ff */
[----:B------:R-:W-:Y:S02]  /*1c910*/  UIMAD UR11, UR11, 0x90, UR5 ;  /* 0x000000900b0b78a4 */ /* 0x000fe4000f8e0205 */
[----:B------:R-:W-:Y:S02]  /*1c920*/  UIADD3 UR14, UR8, 0x16a00, URZ ;  /* 0x00016a00080e7890 */ /* 0x000fe4000fffe03f */
[----:B------:R-:W-:Y:S02]  /*1c930*/  UIADD3.X UR5, URZ, UR37, URZ, UP0, !UPT ;  /* 0x000000253f057290 */ /* 0x000fe400087fe43f */
[----:B------:R-:W-:Y:S02]  /*1c940*/  UIADD3 UR15, UR8, 0x18e00, URZ ;  /* 0x00018e00080f7890 */ /* 0x000fe4000fffe03f */
[----:B------:R-:W-:Y:S01]  /*1c950*/  UIADD3 UR16, UR8, 0x1b200, URZ ;  /* 0x0001b20008107890 */ /* 0x000fe2000fffe03f */
[----:B------:R-:W-:Y:S02]  /*1c960*/  @P0 LOP3.LUT R19, R19, 0x4, RZ, 0xfc, !PT ;  /* 0x0000000413130812 */ /* 0x000fe400078efcff */
[----:B------:R-:W-:Y:S01]  /*1c970*/  UMOV UR8, UR14 ;  /* 0x0000000e00087c82 */ /* 0x000fe20008000000 */
[----:B------:R-:W-:Y:S01]  /*1c980*/  UMOV UR14, 0x40 ;  /* 0x00000040000e7882 */ /* 0x000fe20000000000 */
[----:B------:R0:W-:Y:S02]  /*1c990*/  UTMALDG.4D [UR8], [UR4], desc[UR6] ;  /* 0x00000608040075b4 */ /* 0x0001e40008019000 */
[----:B0-----:R-:W-:Y:S01]  /*1c9a0*/  UMOV UR8, UR15 ;  /* 0x0000000f00087c82 */ /* 0x001fe20008000000 */
[----:B------:R-:W-:-:S02]  /*1c9b0*/  UMOV UR10, UR17 ;  /* 0x00000011000a7c82 */ /* 0x000fc40008000000 */
[----:B------:R0:W-:Y:S02]  /*1c9c0*/  UTMALDG.4D [UR8], [UR4], desc[UR6] ;  /* 0x00000608040075b4 */ /* 0x0001e40008019000 */
[----:B0-----:R-:W-:Y:S01]  /*1c9d0*/  UMOV UR8, UR16 ;  /* 0x0000001000087c82 */ /* 0x001fe20008000000 */
[----:B------:R-:W-:Y:S02]  /*1c9e0*/  UMOV UR10, UR14 ;  /* 0x0000000e000a7c82 */ /* 0x000fe40008000000 */
[----:B------:R0:W-:Y:S02]  /*1c9f0*/  UTMALDG.4D [UR8], [UR4], desc[UR6] ;  /* 0x00000608040075b4 */ /* 0x0001e40008019000 */
[----:B0-----:R-:W-:Y:S01]  /*1ca00*/  NOP ;  /* 0x0000000000007918 */ /* 0x001fe20000000000 */
.L_x_9964:
[----:B------:R-:W5:Y:S04]  /*1ca10*/  LDL.LU R4, [R1+0x28] ;  /* 0x0000280001047983 */ /* 0x000f680000300800 */
[----:B------:R-:W2:Y:S04]  /*1ca20*/  LDL.LU R6, [R1+0x18] ;  /* 0x0000180001067983 */ /* 0x000ea80000300800 */
[----:B------:R-:W3:Y:S01]  /*1ca30*/  LDL.LU R3, [R1+0x3c] ;  /* 0x00003c0001037983 */ /* 0x000ee20000300800 */
[----:B------:R-:W-:Y:S05]  /*1ca40*/  WARPSYNC.ALL ;  /* 0x0000000000007948 */ /* 0x000fea0003800000 */
[----:B------:R-:W-:Y:S01]  /*1ca50*/  ULDC.64 UR6, c[0x0][0xa00] ;  /* 0x0002800000067ab9 */ /* 0x000fe20000000a00 */
[----:B------:R-:W-:Y:S01]  /*1ca60*/  ULDC.64 UR4, c[0x0][0x298] ;  /* 0x0000a60000047ab9 */ /* 0x000fe20000000a00 */
[----:B----4-:R-:W-:Y:S01]  /*1ca70*/  VIADD R0, R16, 0xda00 ;  /* 0x0000da0010007836 */ /* 0x010fe20000000000 */
[----:B------:R-:W-:Y:S01]  /*1ca80*/  BAR.SYNC.DEFER_BLOCKING 0x8, 0x200 ;  /* 0x0208000000007b1d */ /* 0x000fe20000010000 */
[----:B------:R-:W-:-:S03]  /*1ca90*/  ISETP.NE.U32.AND P0, PT, RZ, UR6, PT ;  /* 0x00000006ff007c0c */ /* 0x000fc6000bf05070 */
[----:B------:R-:W-:Y:S02]  /*1caa0*/  LOP3.LUT P1, RZ, R0, 0x1bf, RZ, 0xc0, !PT ;  /* 0x000001bf00ff7812 */ /* 0x000fe4000782c0ff */
[----:B------:R-:W-:Y:S01]  /*1cab0*/  ISETP.NE.AND.EX P0, PT, RZ, UR7, PT, P0 ;  /* 0x00000007ff007c0c */ /* 0x000fe2000bf05300 */
[----:B------:R-:W-:Y:S01]  /*1cac0*/  BSSY B6, `(.L_x_9969) ;  /* 0x000001d000067945 */ /* 0x000fe20003800000 */
[----:B-----5:R-:W-:Y:S02]  /*1cad0*/  SHF.R.S32.HI R2, RZ, 0x1f, R4 ;  /* 0x0000001fff027819 */ /* 0x020fe40000011404 */
[----:B--2---:R-:W-:-:S03]  /*1cae0*/  SEL R6, R6, RZ, !P0 ;  /* 0x000000ff06067207 */ /* 0x004fc60004000000 */
[----:B------:R-:W-:-:S04]  /*1caf0*/  IMAD R2, R2, UR4, RZ ;  /* 0x0000000402027c24 */ /* 0x000fc8000f8e02ff */
[C---:B------:R-:W-:Y:S01]  /*1cb00*/  IMAD R0, R4.reuse, UR5, R2 ;  /* 0x0000000504007c24 */ /* 0x040fe2000f8e0202 */
[----:B---3--:R-:W-:Y:S01]  /*1cb10*/  SEL R2, R3, RZ, !P0 ;  /* 0x000000ff03027207 */ /* 0x008fe20004000000 */
        /* <DEDUP_REMOVED lines=19> */
[----:B-1----:R-:W-:Y:S02]  /*1cc50*/  IMAD.MOV.U32 R12, RZ, RZ, 0x1 ;  /* 0x00000001ff0c7424 */ /* 0x002fe400078e00ff */
[----:B------:R-:W-:-:S07]  /*1cc60*/  IMAD.MOV.U32 R13, RZ, RZ, RZ ;  /* 0x000000ffff0d7224 */ /* 0x000fce00078e00ff */
[----:B------:R-:W-:-:S07]  /*1cc70*/  LEPC R20, `(.L_x_9970) ;  /* 0x000000001014794e */ /* 0x000fce0000000000 */
[----:B0-----:R-:W-:Y:S05]  /*1cc80*/  CALL.ABS.NOINC R2 ;  /* 0x0000000002007343 */ /* 0x001fea0003c00000 */
.L_x_9970:
[----:B------:R-:W-:Y:S05]  /*1cc90*/  BSYNC B6 ;  /* 0x0000000000067941 */ /* 0x000fea0003800000 */
.L_x_9969:
[----:B------:R-:W2:Y:S01]  /*1cca0*/  LDL.LU R20, [R1+0x28] ;  /* 0x0000280001147983 */ /* 0x000ea20000300800 */
[----:B------:R-:W3:Y:S01]  /*1ccb0*/  LDC R10, c[0x0][0x448] ;  /* 0x00011200ff0a7b82 */ /* 0x000ee20000000800 */
[----:B------:R-:W-:Y:S01]  /*1ccc0*/  ULDC.64 UR4, c[0x0][0x2d8] ;  /* 0x0000b60000047ab9 */ /* 0x000fe20000000a00 */
[----:B------:R-:W-:Y:S01]  /*1ccd0*/  ULDC.64 UR6, c[0x0][0x2e0] ;  /* 0x0000b80000067ab9 */ /* 0x000fe20000000a00 */
[----:B0-----:R-:W2:Y:S01]  /*1cce0*/  LDL.LU.64 R2, [R1+0x30] ;  /* 0x0000300001027983 */ /* 0x001ea20000300a00 */
[----:B------:R-:W-:-:S03]  /*1ccf0*/  ULDC.64 UR8, c[0x0][0x280] ;  /* 0x0000a00000087ab9 */ /* 0x000fc60000000a00 */
[----:B------:R-:W4:Y:S04]  /*1cd00*/  LDL.LU R21, [R1+0x3c] ;  /* 0x00003c0001157983 */ /* 0x000f280000300800 */
[----:B------:R-:W5:Y:S01]  /*1cd10*/  LDL.LU R4, [R1+0x18] ;  /* 0x0000180001047983 */ /* 0x000f620000300800 */
[----:B-1----:R-:W0:Y:S01]  /*1cd20*/  S2R R13, SR_TID.X ;  /* 0x00000000000d7919 */ /* 0x002e220000002100 */
[----:B---3--:R-:W-:-:S13]  /*1cd30*/  ISETP.NE.AND P0, PT, R10, 0x1, PT ;  /* 0x000000010a00780c */ /* 0x008fda0003f05270 */
[----:B------:R-:W1:Y:S01]  /*1cd40*/  @P0 LDC R5, c[0x0][0x450] ;  /* 0x00011400ff050b82 */ /* 0x000e620000000800 */
[----:B0-----:R-:W-:-:S05]  /*1cd50*/  IMAD.SHL.U32 R11, R13, 0x8, RZ ;  /* 0x000000080d0b7824 */ /* 0x001fca00078e00ff */
[----:B------:R-:W-:-:S04]  /*1cd60*/  LOP3.LUT R11, R11, 0x18, RZ, 0xc0, !PT ;  /* 0x000000180b0b7812 */ /* 0x000fc800078ec0ff */
[C---:B------:R-:W-:Y:S02]  /*1cd70*/  LOP3.LUT R12, R11.reuse, 0x20, RZ, 0xfc, !PT ;  /* 0x000000200b0c7812 */ /* 0x040fe400078efcff */
[----:B------:R-:W-:Y:S01]  /*1cd80*/  LOP3.LUT R11, R11, 0x40, RZ, 0xfc, !PT ;  /* 0x000000400b0b7812 */ /* 0x000fe200078efcff */
[----:B--2---:R-:W-:Y:S02]  /*1cd90*/  IMAD.MOV.U32 R3, RZ, RZ, R20 ;  /* 0x000000ffff037224 */ /* 0x004fe400078e0014 */
[----:B------:R-:W0:Y:S01]  /*1cda0*/  S2R R20, SR_TID.X ;  /* 0x0000000000147919 */ /* 0x000e220000002100 */
[----:B------:R-:W-:-:S04]  /*1cdb0*/  IMAD.WIDE.U32 R2, R17, UR4, R2 ;  /* 0x0000000411027c25 */ /* 0x000fc8000f8e0002 */
[----:B------:R-:W-:Y:S01]  /*1cdc0*/  IMAD R3, R17, UR5, R3 ;  /* 0x0000000511037c24 */ /* 0x000fe2000f8e0203 */
[----:B------:R-:W-:Y:S01]  /*1cdd0*/  ULDC.64 UR4, c[0x0][0x2d0] ;  /* 0x0000b40000047ab9 */ /* 0x000fe20000000a00 */
[----:B----4-:R-:W-:Y:S02]  /*1cde0*/  IMAD R0, R21, UR6, RZ ;  /* 0x0000000615007c24 */ /* 0x010fe4000f8e02ff */
[----:B-----5:R-:W-:-:S04]  /*1cdf0*/  IMAD.WIDE.U32 R2, R4, UR6, R2 ;  /* 0x0000000604027c25 */ /* 0x020fc8000f8e0002 */
[----:B------:R-:W-:Y:S01]  /*1ce00*/  IMAD R0, R4, UR7, R0 ;  /* 0x0000000704007c24 */ /* 0x000fe2000f8e0200 */
[----:B------:R-:W-:Y:S01]  /*1ce10*/  ULDC.64 UR6, c[0x0][0x2c8] ;  /* 0x0000b20000067ab9 */ /* 0x000fe20000000a00 */
[----:B------:R-:W2:Y:S02]  /*1ce20*/  @P0 LDC R4, c[0x0][0x44c] ;  /* 0x00011300ff040b82 */ /* 0x000ea40000000800 */
[----:B------:R-:W-:Y:S01]  /*1ce30*/  IMAD.IADD R3, R3, 0x1, R0 ;  /* 0x0000000103037824 */ /* 0x000fe200078e0200 */
[C---:B0-----:R-:W-:Y:S01]  /*1ce40*/  LOP3.LUT R21, R20.reuse, 0x7f, RZ, 0xc0, !PT ;  /* 0x0000007f14157812 */ /* 0x041fe200078ec0ff */
[----:B------:R-:W-:-:S03]  /*1ce50*/  IMAD.SHL.U32 R20, R20, 0x20, RZ ;  /* 0x0000002014147824 */ /* 0x000fc600078e00ff */
[----:B------:R-:W-:-:S04]  /*1ce60*/  SHF.R.U32.HI R21, RZ, 0x2, R21 ;  /* 0x00000002ff157819 */ /* 0x000fc80000011615 */
[----:B------:R-:W-:Y:S02]  /*1ce70*/  LOP3.LUT R20, R21, 0x60, R20, 0xf8, !PT ;  /* 0x0000006015147812 */ /* 0x000fe400078ef814 */
[----:B------:R-:W-:-:S03]  /*1ce80*/  LOP3.LUT R21, R13, 0x7f, RZ, 0xc0, !PT ;  /* 0x0000007f0d157812 */ /* 0x000fc600078ec0ff */
[----:B------:R-:W-:Y:S01]  /*1ce90*/  IMAD R8, R25, 0xc0, R20 ;  /* 0x000000c019087824 */ /* 0x000fe200078e0214 */
[----:B------:R-:W-:Y:S01]  /*1cea0*/  SHF.R.U32.HI R21, RZ, 0x2, R21 ;  /* 0x00000002ff157819 */ /* 0x000fe20000011615 */
[----:B------:R-:W-:Y:S02]  /*1ceb0*/  IMAD.SHL.U32 R20, R13, 0x8, RZ ;  /* 0x000000080d147824 */ /* 0x000fe400078e00ff */
[----:B--2---:R-:W-:-:S03]  /*1cec0*/  @P0 IMAD.HI.U32 R0, R8, R4, RZ ;  /* 0x0000000408000227 */ /* 0x004fc600078e00ff */
[----:B------:R-:W-:Y:S01]  /*1ced0*/  LOP3.LUT R20, R20, 0x18, RZ, 0xc0, !PT ;  /* 0x0000001814147812 */ /* 0x000fe200078ec0ff */
[----:B------:R-:W-:Y:S01]  /*1cee0*/  IMAD.MOV.U32 R4, RZ, RZ, R8 ;  /* 0x000000ffff047224 */ /* 0x000fe200078e0008 */
[----:B-1----:R-:W-:-:S04]  /*1cef0*/  @P0 SHF.R.U32.HI R4, RZ, R5, R0 ;  /* 0x00000005ff040219 */ /* 0x002fc80000011600 */
[--C-:B------:R-:W-:Y:S01]  /*1cf00*/  SHF.R.S32.HI R0, RZ, 0x1f, R4.reuse ;  /* 0x0000001fff007819 */ /* 0x100fe20000011404 */
[----:B------:R-:W-:-:S04]  /*1cf10*/  IMAD.MOV R6, RZ, RZ, -R4 ;  /* 0x000000ffff067224 */ /* 0x000fc800078e0a04 */
[----:B------:R-:W-:-:S04]  /*1cf20*/  IMAD R0, R0, UR4, RZ ;  /* 0x0000000400007c24 */ /* 0x000fc8000f8e02ff */
[C---:B------:R-:W-:Y:S02]  /*1cf30*/  IMAD R0, R4.reuse, UR5, R0 ;  /* 0x0000000504007c24 */ /* 0x040fe4000f8e0200 */
[----:B------:R-:W-:-:S04]  /*1cf40*/  IMAD.WIDE.U32 R4, R4, UR4, R2 ;  /* 0x0000000404047c25 */ /* 0x000fc8000f8e0002 */
[----:B------:R-:W-:Y:S02]  /*1cf50*/  IMAD.IADD R5, R5, 0x1, R0 ;  /* 0x0000000105057824 */ /* 0x000fe400078e0200 */
[----:B------:R-:W-:Y:S02]  /*1cf60*/  IMAD R0, R10, R6, R8 ;  /* 0x000000060a007224 */ /* 0x000fe400078e0208 */
[----:B------:R-:W-:-:S03]  /*1cf70*/  VIADD R8, R8, 0x80 ;  /* 0x0000008008087836 */ /* 0x000fc60000000000 */
[----:B------:R-:W-:-:S05]  /*1cf80*/  SHF.R.S32.HI R6, RZ, 0x1f, R0 ;  /* 0x0000001fff067819 */ /* 0x000fca0000011400 */
[----:B------:R-:W-:Y:S02]  /*1cf90*/  IMAD R9, R6, UR6, RZ ;  /* 0x0000000606097c24 */ /* 0x000fe4000f8e02ff */
[C---:B------:R-:W-:Y:S02]  /*1cfa0*/  IMAD.WIDE.U32 R6, R0.reuse, UR6, R4 ;  /* 0x0000000600067c25 */ /* 0x040fe4000f8e0004 */
[----:B------:R-:W0:Y:S02]  /*1cfb0*/  @P0 LDC R5, c[0x0][0x44c] ;  /* 0x00011300ff050b82 */ /* 0x000e240000000800 */
[----:B------:R-:W-:Y:S01]  /*1cfc0*/  IMAD R0, R0, UR7, R9 ;  /* 0x0000000700007c24 */ /* 0x000fe2000f8e0209 */
[----:B------:R-:W-:-:S03]  /*1cfd0*/  LEA R4, P1, R6, UR8, 0x1 ;  /* 0x0000000806047c11 */ /* 0x000fc6000f8208ff */
[----:B------:R-:W-:Y:S02]  /*1cfe0*/  IMAD.IADD R0, R7, 0x1, R0 ;  /* 0x0000000107007824 */ /* 0x000fe400078e0200 */
[----:B------:R-:W1:Y:S03]  /*1cff0*/  @P0 LDC R7, c[0x0][0x450] ;  /* 0x00011400ff070b82 */ /* 0x000e660000000800 */
[----:B------:R-:W-:Y:S01]  /*1d000*/  LEA.HI.X R0, R6, UR9, R0, 0x1, P1 ;  /* 0x0000000906007c11 */ /* 0x000fe200088f0c00 */
[----:B------:R-:W-:Y:S02]  /*1d010*/  IMAD.MOV.U32 R6, RZ, RZ, R8 ;  /* 0x000000ffff067224 */ /* 0x000fe400078e0008 */
[----:B0-----:R-:W-:-:S05]  /*1d020*/  @P0 IMAD.HI.U32 R5, R8, R5, RZ ;  /* 0x0000000508050227 */ /* 0x001fca00078e00ff */
[----:B-1----:R-:W-:-:S04]  /*1d030*/  @P0 SHF.R.U32.HI R6, RZ, R7, R5 ;  /* 0x00000007ff060219 */ /* 0x002fc80000011605 */
[--C-:B------:R-:W-:Y:S01]  /*1d040*/  SHF.R.S32.HI R7, RZ, 0x1f, R6.reuse ;  /* 0x0000001fff077819 */ /* 0x100fe20000011406 */
[----:B------:R-:W-:Y:S02]  /*1d050*/  IMAD.MOV R5, RZ, RZ, -R6 ;  /* 0x000000ffff057224 */ /* 0x000fe400078e0a06 */
[----:B------:R-:W-:-:S04]  /*1d060*/  IMAD.WIDE.U32 R2, R6, UR4, R2 ;  /* 0x0000000406027c25 */ /* 0x000fc8000f8e0002 */
[----:B------:R-:W-:Y:S02]  /*1d070*/  IMAD R5, R10, R5, R8 ;  /* 0x000000050a057224 */ /* 0x000fe400078e0208 */
[----:B------:R-:W-:Y:S01]  /*1d080*/  IMAD R7, R7, UR4, RZ ;  /* 0x0000000407077c24 */ /* 0x000fe2000f8e02ff */
[----:B------:R-:W-:Y:S02]  /*1d090*/  ULDC UR4, c[0x0][0x2b8] ;  /* 0x0000ae0000047ab9 */ /* 0x000fe40000000800 */
[----:B------:R-:W-:Y:S01]  /*1d0a0*/  ISETP.GE.AND P3, PT, R20, UR4, PT ;  /* 0x0000000414007c0c */ /* 0x000fe2000bf66270 */
[----:B------:R-:W-:Y:S01]  /*1d0b0*/  IMAD R7, R6, UR5, R7 ;  /* 0x0000000506077c24 */ /* 0x000fe2000f8e0207 */
[----:B------:R-:W-:Y:S01]  /*1d0c0*/  SHF.R.S32.HI R6, RZ, 0x1f, R5 ;  /* 0x0000001fff067819 */ /* 0x000fe20000011405 */
[----:B------:R-:W-:Y:S01]  /*1d0d0*/  UMOV UR5, 0xffffffff ;  /* 0xffffffff00057882 */ /* 0x000fe20000000000 */
[----:B------:R-:W-:Y:S01]  /*1d0e0*/  ISETP.GE.AND P1, PT, R11, UR4, PT ;  /* 0x000000040b007c0c */ /* 0x000fe2000bf26270 */
[----:B------:R-:W-:-:S02]  /*1d0f0*/  IMAD.IADD R3, R3, 0x1, R7 ;  /* 0x0000000103037824 */ /* 0x000fc400078e0207 */
[----:B------:R-:W-:Y:S02]  /*1d100*/  IMAD R6, R6, UR6, RZ ;  /* 0x0000000606067c24 */ /* 0x000fe4000f8e02ff */
[----:B------:R-:W-:-:S04]  /*1d110*/  IMAD.WIDE.U32 R2, R5, UR6, R2 ;  /* 0x0000000605027c25 */ /* 0x000fc8000f8e0002 */
[----:B------:R-:W-:Y:S01]  /*1d120*/  IMAD R6, R5, UR7, R6 ;  /* 0x0000000705067c24 */ /* 0x000fe2000f8e0206 */
[----:B------:R-:W-:-:S03]  /*1d130*/  LEA R8, P0, R2, UR8, 0x1 ;  /* 0x0000000802087c11 */ /* 0x000fc6000f8008ff */
[----:B------:R-:W-:-:S05]  /*1d140*/  IMAD.IADD R3, R3, 0x1, R6 ;  /* 0x0000000103037824 */ /* 0x000fca00078e0206 */
[----:B------:R-:W-:Y:S02]  /*1d150*/  LEA.HI.X R3, R2, UR9, R3, 0x1, P0 ;  /* 0x0000000902037c11 */ /* 0x000fe400080f0c03 */
[----:B------:R-:W-:Y:S01]  /*1d160*/  ISETP.GE.AND P0, PT, R12, UR4, PT ;  /* 0x000000040c007c0c */ /* 0x000fe2000bf06270 */
[----:B------:R-:W-:-:S12]  /*1d170*/  BRA.DIV UR5, `(.L_x_9971) ;  /* 0x0000005205207947 */ /* 0x000fd8000b800000 */
[----:B------:R-:W2:Y:S04]  /*1d180*/  LDL.LU R5, [R1+0x44] ;  /* 0x0000440001057983 */ /* 0x000ea80000300800 */
[----:B------:R-:W3:Y:S01]  /*1d190*/  LDL R9, [R1+0x14] ;  /* 0x0000140001097983 */ /* 0x000ee20000100800 */
[----:B------:R-:W-:-:S03]  /*1d1a0*/  IMAD R25, R25, 0xc0, R21 ;  /* 0x000000c019197824 */ /* 0x000fc600078e0215 */
[----:B------:R-:W0:Y:S04]  /*1d1b0*/  SHFL.IDX PT, R7, R4, RZ, 0x1c1f ;  /* 0x001c1fff04077589 */ /* 0x000e2800000e0000 */
[----:B------:R-:W1:Y:S01]  /*1d1c0*/  SHFL.IDX PT, R6, R0, RZ, 0x1c1f ;  /* 0x001c1fff00067589 */ /* 0x000e6200000e0000 */
[----:B--2---:R-:W-:Y:S02]  /*1d1d0*/  IMAD R2, R5, R10, RZ ;  /* 0x0000000a05027224 */ /* 0x004fe400078e02ff */
[----:B------:R-:W-:-:S03]  /*1d1e0*/  VIADD R5, R25, 0x20 ;  /* 0x0000002019057836 */ /* 0x000fc60000000000 */
        /* <DEDUP_REMOVED lines=10> */
[----:B------:R-:W-:Y:S01]  /*1d290*/  ISETP.GE.AND P2, PT, R5, R2, PT ;  /* 0x000000020500720c */ /* 0x000fe20003f46270 */
[----:B------:R-:W-:-:S02]  /*1d2a0*/  VIADD R5, R25, 0x40 ;  /* 0x0000004019057836 */ /* 0x000fc40000000000 */
[----:B0-----:R-:W0:Y:S04]  /*1d2b0*/  SHFL.IDX PT, R7, R4, 0x1, 0x1c1f ;  /* 0x003c1f0004077f89 */ /* 0x001e2800000e0000 */
[----:B------:R-:W1:Y:S06]  /*1d2c0*/  SHFL.IDX PT, R6, R0, 0x1, 0x1c1f ;  /* 0x003c1f0000067f89 */ /* 0x000e6c00000e0000 */
[----:B0-----:R-:W-:-:S05]  /*1d2d0*/  @!P2 LEA R7, P4, R20, R7, 0x1 ;  /* 0x000000071407a211 */ /* 0x001fca00078808ff */
[----:B-1----:R-:W-:-:S05]  /*1d2e0*/  @!P2 IMAD.X R6, RZ, RZ, R6, P4 ;  /* 0x000000ffff06a224 */ /* 0x002fca00020e0606 */
[----:B------:R-:W-:-:S04]  /*1d2f0*/  @!P2 LOP3.LUT R7, R7, R6, RZ, 0x3c, !PT ;  /* 0x000000060707a212 */ /* 0x000fc800078e3cff */
[----:B------:R-:W-:-:S04]  /*1d300*/  @!P2 LOP3.LUT R6, R7, R6, RZ, 0x3c, !PT ;  /* 0x000000060706a212 */ /* 0x000fc800078e3cff */
[----:B------:R-:W-:-:S05]  /*1d310*/  @!P2 LOP3.LUT R7, R7, R6, RZ, 0x3c, !PT ;  /* 0x000000060707a212 */ /* 0x000fca00078e3cff */
[----:B------:R-:W-:Y:S04]  /*1d320*/  @!P2 LDGSTS.E.BYPASS.LTC128B.128 [R9+0xe200], desc[UR60][R6.64], !P3 ;  /* 0x0e2000000609afae */ /* 0x000fe8000d901d7c */
[----:B------:R-:W-:Y:S04]  /*1d330*/  @!P2 LDGSTS.E.BYPASS.LTC128B.128 [R9+0x11200], desc[UR60][R6.64+0x40], !P0 ;  /* 0x112000400609afae */ /* 0x000fe8000c101d7c */
[----:B------:R0:W-:Y:S01]  /*1d340*/  @!P2 LDGSTS.E.BYPASS.LTC128B.128 [R9+0x14200], desc[UR60][R6.64+0x80], !P1 ;  /* 0x142000800609afae */ /* 0x0001e2000c901d7c */
[----:B------:R-:W-:Y:S01]  /*1d350*/  ISETP.GE.AND P2, PT, R5, R2, PT ;  /* 0x000000020500720c */ /* 0x000fe20003f46270 */
[----:B------:R-:W-:-:S02]  /*1d360*/  VIADD R5, R25, 0x60 ;  /* 0x0000006019057836 */ /* 0x000fc40000000000 */
[----:B0-----:R-:W0:Y:S04]  /*1d370*/  SHFL.IDX PT, R7, R4, 0x2, 0x1c1f ;  /* 0x005c1f0004077f89 */ /* 0x001e2800000e0000 */
[----:B------:R-:W1:Y:S04]  /*1d380*/  SHFL.IDX PT, R6, R0, 0x2, 0x1c1f ;  /* 0x005c1f0000067f89 */ /* 0x000e6800000e0000 */
[----:B------:R-:W2:Y:S04]  /*1d390*/  SHFL.IDX PT, R4, R4, 0x3, 0x1c1f ;  /* 0x007c1f0004047f89 */ /* 0x000ea800000e0000 */
[----:B------:R-:W3:Y:S01]  /*1d3a0*/  SHFL.IDX PT, R0, R0, 0x3, 0x1c1f ;  /* 0x007c1f0000007f89 */ /* 0x000ee200000e0000 */
[----:B0-----:R-:W-:-:S05]  /*1d3b0*/  @!P2 LEA R7, P4, R20, R7, 0x1 ;  /* 0x000000071407a211 */ /* 0x001fca00078808ff */
[----:B-1----:R-:W-:-:S05]  /*1d3c0*/  @!P2 IMAD.X R6, RZ, RZ, R6, P4 ;  /* 0x000000ffff06a224 */ /* 0x002fca00020e0606 */
[----:B------:R-:W-:-:S04]  /*1d3d0*/  @!P2 LOP3.LUT R7, R7, R6, RZ, 0x3c, !PT ;  /* 0x000000060707a212 */ /* 0x000fc800078e3cff */
[----:B------:R-:W-:-:S04]  /*1d3e0*/  @!P2 LOP3.LUT R6, R7, R6, RZ, 0x3c, !PT ;  /* 0x000000060706a212 */ /* 0x000fc800078e3cff */
[----:B------:R-:W-:-:S05]  /*1d3f0*/  @!P2 LOP3.LUT R7, R7, R6, RZ, 0x3c, !PT ;  /* 0x000000060707a212 */ /* 0x000fca00078e3cff */
[----:B------:R-:W-:Y:S04]  /*1d400*/  @!P2 LDGSTS.E.BYPASS.LTC128B.128 [R9+0xea00], desc[UR60][R6.64], !P3 ;  /* 0x0ea000000609afae */ /* 0x000fe8000d901d7c */
[----:B------:R-:W-:Y:S04]  /*1d410*/  @!P2 LDGSTS.E.BYPASS.LTC128B.128 [R9+0x11a00], desc[UR60][R6.64+0x40], !P0 ;  /* 0x11a000400609afae */ /* 0x000fe8000c101d7c */
[----:B------:R-:W-:Y:S01]  /*1d420*/  @!P2 LDGSTS.E.BYPASS.LTC128B.128 [R9+0x14a00], desc[UR60][R6.64+0x80], !P1 ;  /* 0x14a000800609afae */ /* 0x000fe2000c901d7c */
[----:B------:R-:W-:-:S13]  /*1d430*/  ISETP.GE.AND P2, PT, R5, R2, PT ;  /* 0x000000020500720c */ /* 0x000fda0003f46270 */
[----:B--2---:R-:W-:-:S05]  /*1d440*/  @!P2 LEA R4, P4, R20, R4, 0x1 ;  /* 0x000000041404a211 */ /* 0x004fca00078808ff */
[----:B---3--:R-:W-:-:S04]  /*1d450*/  @!P2 IMAD.X R0, RZ, RZ, R0, P4 ;  /* 0x000000ffff00a224 */ /* 0x008fc800020e0600 */
[----:B------:R-:W-:Y:S02]  /*1d460*/  @!P2 IMAD.MOV.U32 R5, RZ, RZ, R0 ;  /* 0x000000ffff05a224 */ /* 0x000fe400078e0000 */
[----:B------:R-:W-:Y:S04]  /*1d470*/  SHFL.IDX PT, R0, R3, RZ, 0x1c1f ;  /* 0x001c1fff03007589 */ /* 0x000fe800000e0000 */
[----:B------:R-:W-:Y:S04]  /*1d480*/  @!P2 LDGSTS.E.BYPASS.LTC128B.128 [R9+0xf200], desc[UR60][R4.64], !P3 ;  /* 0x0f2000000409afae */ /* 0x000fe8000d901d7c */
[----:B------:R-:W-:Y:S04]  /*1d490*/  @!P2 LDGSTS.E.BYPASS.LTC128B.128 [R9+0x12200], desc[UR60][R4.64+0x40], !P0 ;  /* 0x122000400409afae */ /* 0x000fe8000c101d7c */
[----:B------:R0:W-:Y:S04]  /*1d4a0*/  @!P2 LDGSTS.E.BYPASS.LTC128B.128 [R9+0x15200], desc[UR60][R4.64+0x80], !P1 ;  /* 0x152000800409afae */ /* 0x0001e8000c901d7c */
[----:B------:R-:W-:Y:S04]  /*1d4b0*/  SHFL.IDX PT, R3, R3, 0x1, 0x1c1f ;  /* 0x003c1f0003037f89 */ /* 0x000fe800000e0000 */
[----:B0-----:R-:W0:Y:S01]  /*1d4c0*/  SHFL.IDX PT, R4, R8, RZ, 0x1c1f ;  /* 0x001c1fff08047589 */ /* 0x001e2200000e0000 */
[----:B------:R-:W-:-:S03]  /*1d4d0*/  VIADD R5, R25, 0x80 ;  /* 0x0000008019057836 */ /* 0x000fc60000000000 */
[----:B------:R-:W1:Y:S02]  /*1d4e0*/  SHFL.IDX PT, R8, R8, 0x1, 0x1c1f ;  /* 0x003c1f0008087f89 */ /* 0x000e6400000e0000 */
[----:B------:R-:W-:-:S13]  /*1d4f0*/  ISETP.GE.AND P2, PT, R5, R2, PT ;  /* 0x000000020500720c */ /* 0x000fda0003f46270 */
[----:B0-----:R-:W-:-:S05]  /*1d500*/  @!P2 LEA R4, P4, R20, R4, 0x1 ;  /* 0x000000041404a211 */ /* 0x001fca00078808ff */
[----:B------:R-:W-:-:S04]  /*1d510*/  @!P2 IMAD.X R0, RZ, RZ, R0, P4 ;  /* 0x000000ffff00a224 */ /* 0x000fc800020e0600 */
[----:B------:R-:W-:-:S05]  /*1d520*/  @!P2 IMAD.MOV.U32 R5, RZ, RZ, R0 ;  /* 0x000000ffff05a224 */ /* 0x000fca00078e0000 */
[----:B------:R0:W-:Y:S04]  /*1d530*/  @!P2 LDGSTS.E.BYPASS.LTC128B.128 [R9+0xfa00], desc[UR60][R4.64], !P3 ;  /* 0x0fa000000409afae */ /* 0x0001e8000d901d7c */
[----:B------:R0:W-:Y:S04]  /*1d540*/  @!P2 LDGSTS.E.BYPASS.LTC128B.128 [R9+0x12a00], desc[UR60][R4.64+0x40], !P0 ;  /* 0x12a000400409afae */ /* 0x0001e8000c101d7c */
[----:B-1----:R0:W-:Y:S02]  /*1d550*/  @!P2 LDGSTS.E.BYPASS.LTC128B.128 [R9+0x15a00], desc[UR60][R4.64+0x80], !P1 ;  /* 0x15a000800409afae */ /* 0x0021e4000c901d7c */
.L_x_10139:
[----:B------:R-:W2:Y:S01]  /*1d560*/  LDL R0, [R1+0x14] ;  /* 0x0000140001007983 */ /* 0x000ea20000100800 */
[----:B------:R-:W-:-:S05]  /*1d570*/  VIADD R25, R25, 0xa0 ;  /* 0x000000a019197836 */ /* 0x000fca0000000000 */
[----:B------:R-:W-:-:S13]  /*1d580*/  ISETP.GE.AND P2, PT, R25, R2, PT ;  /* 0x000000021900720c */ /* 0x000fda0003f46270 */
[----:B------:R-:W-:-:S05]  /*1d590*/  @!P2 LEA R2, P4, R20, R8, 0x1 ;  /* 0x000000081402a211 */ /* 0x000fca00078808ff */
[----:B------:R-:W-:-:S05]  /*1d5a0*/  @!P2 IMAD.X R3, RZ, RZ, R3, P4 ;  /* 0x000000ffff03a224 */ /* 0x000fca00020e0603 */
[----:B------:R-:W-:Y:S01]  /*1d5b0*/  @!PT LDS RZ, [RZ] ;  /* 0x00000000fffff984 */ /* 0x000fe20000000800 */
[----:B------:R-:W-:Y:S01]  /*1d5c0*/  @!PT LDS RZ, [RZ] ;  /* 0x00000000fffff984 */ /* 0x000fe20000000800 */
[----:B------:R-:W-:Y:S01]  /*1d5d0*/  @!PT LDS RZ, [RZ] ;  /* 0x00000000fffff984 */ /* 0x000fe20000000800 */
[----:B--2---:R1:W-:Y:S04]  /*1d5e0*/  @!P2 LDGSTS.E.BYPASS.LTC128B.128 [R0+0x10200], desc[UR60][R2.64], !P3 ;  /* 0x102000000200afae */ /* 0x0043e8000d901d7c */
[----:B------:R1:W-:Y:S01]  /*1d5f0*/  @!P2 LDGSTS.E.BYPASS.LTC128B.128 [R0+0x13200], desc[UR60][R2.64+0x40], !P0 ;  /* 0x132000400200afae */ /* 0x0003e2000c101d7c */
[----:B------:R-:W-:-:S03]  /*1d600*/  PLOP3.LUT P0, PT, PT, PT, PT, 0x80, 0x0 ;  /* 0x000000000000781c */ /* 0x000fc60003f0f070 */
[----:B------:R1:W-:Y:S01]  /*1d610*/  @!P2 LDGSTS.E.BYPASS.LTC128B.128 [R0+0x16200], desc[UR60][R2.64+0x80], !P1 ;  /* 0x162000800200afae */ /* 0x0003e2000c901d7c */
[----:B------:R-:W-:-:S09]  /*1d620*/  NOP ;  /* 0x0000000000007918 */ /* 0x000fd20000000000 */
.L_x_9972:
        /* <DEDUP_REMOVED lines=18> */
.L_x_10140:
[----:B------:R-:W-:Y:S05]  /*1d750*/  BSYNC B0 ;  /* 0x0000000000007941 */ /* 0x000fea0003800000 */
.L_x_9973:
[----:B------:R-:W1:Y:S04]  /*1d760*/  LDL R2, [R1+0x24] ;  /* 0x0000240001027983 */ /* 0x000e680000100800 */
[----:B------:R-:W2:Y:S01]  /*1d770*/  LDL R3, [R1+0x10] ;  /* 0x0000100001037983 */ /* 0x000ea20000100800 */
[----:B------:R-:W-:Y:S01]  /*1d780*/  BSSY B0, `(.L_x_9975) ;  /* 0x000022f000007945 */ /* 0x000fe20003800000 */
[----:B-1----:R-:W-:-:S05]  /*1d790*/  VIADD R0, R2, 0xfffffffe ;  /* 0xfffffffe02007836 */ /* 0x002fca0000000000 */
[----:B--2---:R-:W-:-:S13]  /*1d7a0*/  ISETP.GE.AND P0, PT, R0, R3, PT ;  /* 0x000000030000720c */ /* 0x004fda0003f06270 */
[----:B------:R-:W-:Y:S05]  /*1d7b0*/  @!P0 BRA `(.L_x_9976) ;  /* 0x0000002000ac8947 */ /* 0x000fea0003800000 */
[----:B------:R-:W2:Y:S04]  /*1d7c0*/  LDL.LU R2, [R1+0x48] ;  /* 0x0000480001027983 */ /* 0x000ea80000300800 */
[----:B0-----:R-:W3:Y:S04]  /*1d7d0*/  LDL.LU R5, [R1+0x2c] ;  /* 0x00002c0001057983 */ /* 0x001ee80000300800 */
        /* <DEDUP_REMOVED lines=12> */
[----:B------:R-:W-:Y:S01]  /*1d8a0*/  LOP3.LUT P1, RZ, R19, 0x4, RZ, 0xc0, !PT ;  /* 0x0000000413ff7812 */ /* 0x000fe2000782c0ff */
[----:B------:R-:W-:Y:S01]  /*1d8b0*/  VIADD R5, R18, 0x1 ;  /* 0x0000000112057836 */ /* 0x000fe20000000000 */
[----:B------:R-:W-:Y:S04]  /*1d8c0*/  BSSY B1, `(.L_x_9979) ;  /* 0x00000ac000017945 */ /* 0x000fe80003800000 */
[----:B------:R-:W-:-:S04]  /*1d8d0*/  ISETP.NE.AND P0, PT, R5, 0x2, PT ;  /* 0x000000020500780c */ /* 0x000fc80003f05270 */
[----:B------:R-:W-:Y:S02]  /*1d8e0*/  SEL R9, RZ, 0x1, P0 ;  /* 0x00000001ff097807 */ /* 0x000fe40000000000 */
[----:B------:R-:W-:Y:S02]  /*1d8f0*/  SEL R5, R5, RZ, P0 ;  /* 0x000000ff05057207 */ /* 0x000fe40000000000 */
[----:B------:R-:W-:Y:S01]  /*1d900*/  LOP3.LUT R9, R28, R9, RZ, 0x3c, !PT ;  /* 0x000000091c097212 */ /* 0x000fe200078e3cff */
        /* <DEDUP_REMOVED lines=19> */
[----:B------:R-:W-:-:S04]  /*1da40*/  IMAD R6, R26, UR7, R6 ;  /* 0x000000071a067c24 */ /* 0x000fc8000f8e0206 */
[----:B------:R-:W-:Y:S01]  /*1da50*/  IMAD.IADD R3, R6, 0x1, R3 ;  /* 0x0000000106037824 */ /* 0x000fe200078e0203 */
[----:B------:R-:W-:-:S04]  /*1da60*/  LEA R6, P0, R2, UR4, 0x2 ;  /* 0x0000000402067c11 */ /* 0x000fc8000f8010ff */
[----:B------:R-:W-:-:S06]  /*1da70*/  LEA.HI.X R7, R2, UR5, R3, 0x2, P0 ;  /* 0x0000000502077c11 */ /* 0x000fcc00080f1403 */
[----:B------:R0:W5:Y:S03]  /*1da80*/  LDG.E R7, desc[UR60][R6.64] ;  /* 0x0000003c06077981 */ /* 0x000166000c1e1900 */
.L_x_9981:
[----:B------:R-:W-:Y:S01]  /*1da90*/  IMAD R3, R5, 0x8, R16 ;  /* 0x0000000805037824 */ /* 0x000fe200078e0210 */
[----:B------:R-:W-:Y:S01]  /*1daa0*/  SHF.L.U32 R2, R9, 0x1f, RZ ;  /* 0x0000001f09027819 */ /* 0x000fe200000006ff */
[----:B------:R-:W-:Y:S03]  /*1dab0*/  BSSY B3, `(.L_x_9982) ;  /* 0x0000003000037945 */ /* 0x000fe60003800000 */
[----:B------:R-:W1:Y:S02]  /*1dac0*/  SYNCS.PHASECHK.TRANS64.TRYWAIT P0, [R3+URZ+0x31c40], R2 ;  /* 0x031c4002030075a7 */ /* 0x000e64000800017f */
[----:B-1----:R-:W-:Y:S05]  /*1dad0*/  @!P0 BRA `(.L_x_9983) ;  /* 0x0000004c00f08947 */ /* 0x002fea0003800000 */
.L_x_10141:
[----:B------:R-:W-:Y:S05]  /*1dae0*/  BSYNC B3 ;  /* 0x0000000000037941 */ /* 0x000fea0003800000 */
.L_x_9982:
        /* <DEDUP_REMOVED lines=10> */
.L_x_9985:
[----:B------:R-:W-:Y:S05]  /*1db90*/  BSYNC B3 ;  /* 0x0000000000037941 */ /* 0x000fea0003800000 */
.L_x_9984:
[----:B------:R-:W-:Y:S01]  /*1dba0*/  IMAD.MOV.U32 R11, RZ, RZ, RZ ;  /* 0x000000ffff0b7224 */ /* 0x000fe200078e00ff */
[----:B------:R-:W-:Y:S01]  /*1dbb0*/  UIADD3 UR4, UP0, UR36, 0x370, URZ ;  /* 0x0000037024047890 */ /* 0x000fe2000ff1e03f */
[----:B------:R-:W-:Y:S01]  /*1dbc0*/  IMAD R6, R5, 0x6c00, R16 ;  /* 0x00006c0005067824 */ /* 0x000fe200078e0210 */
[----:B------:R-:W-:Y:S01]  /*1dbd0*/  PLOP3.LUT P0, PT, PT, PT, PT, 0x80, 0x0 ;  /* 0x000000000000781c */ /* 0x000fe20003f0f070 */
[----:B01----:R-:W-:Y:S01]  /*1dbe0*/  VIADD R3, R3, 0x31c30 ;  /* 0x00031c3003037836 */ /* 0x003fe20000000000 */
[----:B------:R-:W-:Y:S01]  /*1dbf0*/  R2UR UR10, R11 ;  /* 0x000000000b0a72ca */ /* 0x000fe200000e0000 */
[----:B------:R-:W-:Y:S01]  /*1dc00*/  IMAD R2, R0, 0x90, R29 ;  /* 0x0000009000027824 */ /* 0x000fe200078e021d */
[----:B------:R-:W-:Y:S01]  /*1dc10*/  UIADD3.X UR5, URZ, UR37, URZ, UP0, !UPT ;  /* 0x000000253f057290 */ /* 0x000fe200087fe43f */
[----:B------:R-:W-:Y:S01]  /*1dc20*/  VIADD R10, R6, 0x16a00 ;  /* 0x00016a00060a7836 */ /* 0x000fe20000000000 */
[----:B------:R-:W-:Y:S01]  /*1dc30*/  UMOV UR6, 0x0 ;  /* 0x0000000000067882 */ /* 0x000fe20000000000 */
[----:B------:R-:W-:-:S10]  /*1dc40*/  UMOV UR7, 0x14f00000 ;  /* 0x14f0000000077882 */ /* 0x000fd40000000000 */
.L_x_9986:
        /* <DEDUP_REMOVED lines=16> */
.L_x_9987:
        /* <DEDUP_REMOVED lines=16> */
.L_x_9988:
        /* <DEDUP_REMOVED lines=15> */
.L_x_10142:
[----:B------:R-:W-:Y:S05]  /*1df40*/  BSYNC B3 ;  /* 0x0000000000037941 */ /* 0x000fea0003800000 */
.L_x_9989:
[----:B------:R-:W1:Y:S02]  /*1df50*/  S2R R6, SR_TID.X ;  /* 0x0000000000067919 */ /* 0x000e640000002100 */
[----:B-1----:R-:W-:Y:S02]  /*1df60*/  LOP3.LUT R10, R6, 0x7f, RZ, 0xc0, !PT ;  /* 0x0000007f060a7812 */ /* 0x002fe400078ec0ff */
[----:B------:R-:W2:Y:S02]  /*1df70*/  LDL R6, [R1+0x1c] ;  /* 0x00001c0001067983 */ /* 0x000ea40000100800 */
[----:B------:R-:W-:-:S13]  /*1df80*/  ISETP.NE.AND P0, PT, R10, RZ, PT ;  /* 0x000000ff0a00720c */ /* 0x000fda0003f05270 */
[----:B0-----:R-:W-:-:S04]  /*1df90*/  @!P0 IMAD.MOV.U32 R3, RZ, RZ, 0x6c00 ;  /* 0x00006c00ff038424 */ /* 0x001fc800078e00ff */
[----:B------:R2:W-:Y:S02]  /*1dfa0*/  @!P0 SYNCS.ARRIVE.TRANS64 RZ, [R2+URZ+0x31c50], R3 ;  /* 0x031c500302ff89a7 */ /* 0x0005e4000800003f */
[----:B--2---:R-:W-:-:S04]  /*1dfb0*/  PRMT R3, R6, 0x9910, RZ ;  /* 0x0000991006037816 */ /* 0x004fc800000000ff */
[----:B------:R-:W-:-:S13]  /*1dfc0*/  ISETP.NE.AND P0, PT, R3, 0x2, PT ;  /* 0x000000020300780c */ /* 0x000fda0003f05270 */
[----:B------:R-:W-:Y:S05]  /*1dfd0*/  @P0 BRA `(.L_x_9991) ;  /* 0x0000000000040947 */ /* 0x000fea0003800000 */
[----:B------:R-:W-:Y:S01]  /*1dfe0*/  BPT.TRAP 0x1 ;  /* 0x000000040000795c */ /* 0x000fe20000300000 */
.L_x_9991:
[----:B------:R-:W-:Y:S01]  /*1dff0*/  LOP3.LUT P0, RZ, R19, 0x8, RZ, 0xc0, !PT ;  /* 0x0000000813ff7812 */ /* 0x000fe2000780c0ff */
[----:B------:R-:W-:-:S12]  /*1e000*/  BSSY B3, `(.L_x_9992) ;  /* 0x0000003000037945 */ /* 0x000fd80003800000 */
[----:B------:R-:W-:Y:S05]  /*1e010*/  @P0 BRA `(.L_x_9993) ;  /* 0x0000000000040947 */ /* 0x000fea0003800000 */
[----:B------:R-:W-:Y:S01]  /*1e020*/  BPT.TRAP 0x1 ;  /* 0x000000040000795c */ /* 0x000fe20000300000 */
.L_x_9993:
[----:B------:R-:W-:Y:S05]  /*1e030*/  BSYNC B3 ;  /* 0x0000000000037941 */ /* 0x000fea0003800000 */
.L_x_9992:
[----:B------:R-:W-:Y:S01]  /*1e040*/  R2UR UR10, R11 ;  /* 0x000000000b0a72ca */ /* 0x000fe200000e0000 */
[----:B------:R-:W-:Y:S01]  /*1e050*/  IMAD R3, R18, 0x6c00, R16 ;  /* 0x00006c0012037824 */ /* 0x000fe200078e0210 */
[----:B------:R-:W-:Y:S01]  /*1e060*/  UIADD3 UR4, UP0, UR36, 0x470, URZ ;  /* 0x0000047024047890 */ /* 0x000fe2000ff1e03f */
[----:B------:R-:W-:Y:S01]  /*1e070*/  PLOP3.LUT P0, PT, PT, PT, PT, 0x80, 0x0 ;  /* 0x000000000000781c */ /* 0x000fe20003f0f070 */
[----:B------:R-:W-:Y:S01]  /*1e080*/  IMAD R6, R23, 0x90, R29 ;  /* 0x0000009017067824 */ /* 0x000fe200078e021d */
[----:B------:R-:W-:Y:S01]  /*1e090*/  UMOV UR6, 0x0 ;  /* 0x0000000000067882 */ /* 0x000fe20000000000 */
[----:B------:R-:W-:Y:S01]  /*1e0a0*/  VIADD R2, R2, 0x31c50 ;  /* 0x00031c5002027836 */ /* 0x000fe20000000000 */
[----:B------:R-:W-:Y:S01]  /*1e0b0*/  UIADD3.X UR5, URZ, UR37, URZ, UP0, !UPT ;  /* 0x000000253f057290 */ /* 0x000fe200087fe43f */
[----:B------:R-:W-:Y:S01]  /*1e0c0*/  VIADD R10, R3, 0x200 ;  /* 0x00000200030a7836 */ /* 0x000fe20000000000 */
[----:B------:R-:W-:-:S10]  /*1e0d0*/  UMOV UR7, 0x14f00000 ;  /* 0x14f0000000077882 */ /* 0x000fd40000000000 */
.L_x_9994:
        /* <DEDUP_REMOVED lines=15> */
.L_x_9995:
        /* <DEDUP_REMOVED lines=15> */
.L_x_9996:
        /* <DEDUP_REMOVED lines=12> */
.L_x_9980:
[----:B------:R-:W-:Y:S05]  /*1e380*/  BSYNC B1 ;  /* 0x0000000000017941 */ /* 0x000fea0003800000 */
.L_x_9979:
[----:B------:R-:W2:Y:S01]  /*1e390*/  LDL.LU R0, [R1+0x24] ;  /* 0x0000240001007983 */ /* 0x000ea20000300800 */
[----:B------:R-:W-:Y:S02]  /*1e3a0*/  IMAD.MOV.U32 R28, RZ, RZ, R9 ;  /* 0x000000ffff1c7224 */ /* 0x000fe400078e0009 */
[----:B------:R-:W-:Y:S02]  /*1e3b0*/  IMAD.MOV.U32 R18, RZ, RZ, R5 ;  /* 0x000000ffff127224 */ /* 0x000fe400078e0005 */
[----:B--2---:R-:W-:-:S07]  /*1e3c0*/  VIADD R0, R0, 0xfffffffd ;  /* 0xfffffffd00007836 */ /* 0x004fce0000000000 */
.L_x_9978:
[----:B------:R-:W-:Y:S05]  /*1e3d0*/  BSYNC B2 ;  /* 0x0000000000027941 */ /* 0x000fea0003800000 */
.L_x_9977:
[----:B------:R-:W-:Y:S01]  /*1e3e0*/  VIADD R8, R8, 0xfffffffe ;  /* 0xfffffffe08087836 */ /* 0x000fe20000000000 */
[----:B------:R-:W-:-:S04]  /*1e3f0*/  LOP3.LUT R4, RZ, R4, RZ, 0x33, !PT ;  /* 0x00000004ff047212 */ /* 0x000fc800078e33ff */
[----:B------:R-:W-:-:S13]  /*1e400*/  ISETP.NE.AND P0, PT, R8, R4, PT ;  /* 0x000000040800720c */ /* 0x000fda0003f05270 */
[----:B------:R-:W-:Y:S05]  /*1e410*/  @!P0 BRA `(.L_x_9976) ;  /* 0x0000001400948947 */ /* 0x000fea0003800000 */
[----:B------:R-:W-:-:S07]  /*1e420*/  IMAD.MOV.U32 R4, RZ, RZ, R22 ;  /* 0x000000ffff047224 */ /* 0x000fce00078e0016 */
.L_x_10033:
[----:B------:R-:W-:Y:S01]  /*1e430*/  LOP3.LUT P1, RZ, R19, 0x4, RZ, 0xc0, !PT ;  /* 0x0000000413ff7812 */ /* 0x000fe2000782c0ff */
[----:B------:R-:W-:Y:S01]  /*1e440*/  VIADD R6, R18, 0x1 ;  /* 0x0000000112067836 */ /* 0x000fe20000000000 */
[----:B------:R-:W-:Y:S05]  /*1e450*/  YIELD ;  /* 0x0000000000007946 */ /* 0x000fea0003800000 */
[----:B------:R-:W-:Y:S01]  /*1e460*/  ISETP.NE.AND P0, PT, R6, 0x2, PT ;  /* 0x000000020600780c */ /* 0x000fe20003f05270 */
[----:B------:R-:W-:Y:S03]  /*1e470*/  BSSY B1, `(.L_x_9997) ;  /* 0x00000ab000017945 */ /* 0x000fe60003800000 */
[----:B------:R-:W-:-:S02]  /*1e480*/  SEL R7, RZ, 0x1, P0 ;  /* 0x00000001ff077807 */ /* 0x000fc40000000000 */
        /* <DEDUP_REMOVED lines=24> */
[----:B------:R-:W-:-:S05]  /*1e610*/  LEA.HI.X R5, R2, UR5, R3, 0x2, P0 ;  /* 0x0000000502057c11 */ /* 0x000fca00080f1403 */
[----:B------:R0:W5:Y:S04]  /*1e620*/  LDG.E R4, desc[UR60][R4.64] ;  /* 0x0000003c04047981 */ /* 0x000168000c1e1900 */
.L_x_9999:
[----:B------:R-:W-:Y:S01]  /*1e630*/  IMAD R3, R6, 0x8, R16 ;  /* 0x0000000806037824 */ /* 0x000fe200078e0210 */
[----:B------:R-:W-:Y:S01]  /*1e640*/  SHF.L.U32 R2, R7, 0x1f, RZ ;  /* 0x0000001f07027819 */ /* 0x000fe200000006ff */
[----:B------:R-:W-:Y:S03]  /*1e650*/  BSSY B2, `(.L_x_10000) ;  /* 0x0000003000027945 */ /* 0x000fe60003800000 */
[----:B------:R-:W1:Y:S02]  /*1e660*/  SYNCS.PHASECHK.TRANS64.TRYWAIT P0, [R3+URZ+0x31c40], R2 ;  /* 0x031c4002030075a7 */ /* 0x000e64000800017f */
[----:B-1----:R-:W-:Y:S05]  /*1e670*/  @!P0 BRA `(.L_x_10001) ;  /* 0x0000004400308947 */ /* 0x002fea0003800000 */
.L_x_10143:
[----:B------:R-:W-:Y:S05]  /*1e680*/  BSYNC B2 ;  /* 0x0000000000027941 */ /* 0x000fea0003800000 */
.L_x_10000:
        /* <DEDUP_REMOVED lines=10> */
.L_x_10003:
[----:B------:R-:W-:Y:S05]  /*1e730*/  BSYNC B2 ;  /* 0x0000000000027941 */ /* 0x000fea0003800000 */
.L_x_10002:
        /* <DEDUP_REMOVED lines=11> */
.L_x_10004:
        /* <DEDUP_REMOVED lines=16> */
.L_x_10005:
        /* <DEDUP_REMOVED lines=16> */
.L_x_10006:
        /* <DEDUP_REMOVED lines=15> */
.L_x_10144:
[----:B------:R-:W-:Y:S05]  /*1eae0*/  BSYNC B2 ;  /* 0x0000000000027941 */ /* 0x000fea0003800000 */
.L_x_10007:
        /* <DEDUP_REMOVED lines=10> */
.L_x_10009:
[----:B------:R-:W-:Y:S01]  /*1eb90*/  LOP3.LUT P0, RZ, R19, 0x8, RZ, 0xc0, !PT ;  /* 0x0000000813ff7812 */ /* 0x000fe2000780c0ff */
[----:B------:R-:W-:-:S12]  /*1eba0*/  BSSY B2, `(.L_x_10010) ;  /* 0x0000003000027945 */ /* 0x000fd80003800000 */
[----:B------:R-:W-:Y:S05]  /*1ebb0*/  @P0 BRA `(.L_x_10011) ;  /* 0x0000000000040947 */ /* 0x000fea0003800000 */
[----:B------:R-:W-:Y:S01]  /*1ebc0*/  BPT.TRAP 0x1 ;  /* 0x000000040000795c */ /* 0x000fe20000300000 */
.L_x_10011:
[----:B------:R-:W-:Y:S05]  /*1ebd0*/  BSYNC B2 ;  /* 0x0000000000027941 */ /* 0x000fea0003800000 */
.L_x_10010:
[----:B------:R-:W-:Y:S01]  /*1ebe0*/  R2UR UR10, R11 ;  /* 0x000000000b0a72ca */ /* 0x000fe200000e0000 */
[----:B------:R-:W-:Y:S01]  /*1ebf0*/  IMAD R18, R18, 0x6c00, R16 ;  /* 0x00006c0012127824 */ /* 0x000fe200078e0210 */
[----:B------:R-:W-:Y:S01]  /*1ec00*/  UIADD3 UR4, UP0, UR36, 0x470, URZ ;  /* 0x0000047024047890 */ /* 0x000fe2000ff1e03f */
[----:B------:R-:W-:Y:S01]  /*1ec10*/  PLOP3.LUT P0, PT, PT, PT, PT, 0x80, 0x0 ;  /* 0x000000000000781c */ /* 0x000fe20003f0f070 */
[----:B------:R-:W-:Y:S01]  /*1ec20*/  IMAD R3, R23, 0x90, R29 ;  /* 0x0000009017037824 */ /* 0x000fe200078e021d */
[----:B------:R-:W-:Y:S01]  /*1ec30*/  UMOV UR6, 0x0 ;  /* 0x0000000000067882 */ /* 0x000fe20000000000 */
[----:B0-----:R-:W-:Y:S01]  /*1ec40*/  VIADD R2, R2, 0x31c50 ;  /* 0x00031c5002027836 */ /* 0x001fe20000000000 */
[----:B------:R-:W-:Y:S01]  /*1ec50*/  UIADD3.X UR5, URZ, UR37, URZ, UP0, !UPT ;  /* 0x000000253f057290 */ /* 0x000fe200087fe43f */
[----:B------:R-:W-:Y:S01]  /*1ec60*/  VIADD R5, R18, 0x200 ;  /* 0x0000020012057836 */ /* 0x000fe20000000000 */
[----:B------:R-:W-:-:S10]  /*1ec70*/  UMOV UR7, 0x14f00000 ;  /* 0x14f0000000077882 */ /* 0x000fd40000000000 */
.L_x_10012:
        /* <DEDUP_REMOVED lines=15> */
.L_x_10013:
        /* <DEDUP_REMOVED lines=15> */
.L_x_10014:
        /* <DEDUP_REMOVED lines=12> */
.L_x_9998:
[----:B------:R-:W-:Y:S05]  /*1ef20*/  BSYNC B1 ;  /* 0x0000000000017941 */ /* 0x000fea0003800000 */
.L_x_9997:
[----:B------:R-:W-:Y:S01]  /*1ef30*/  LOP3.LUT P1, RZ, R19, 0x4, RZ, 0xc0, !PT ;  /* 0x0000000413ff7812 */ /* 0x000fe2000782c0ff */
[----:B------:R-:W-:Y:S01]  /*1ef40*/  VIADD R18, R6, 0x1 ;  /* 0x0000000106127836 */ /* 0x000fe20000000000 */
[----:B------:R-:W-:Y:S01]  /*1ef50*/  BSSY B1, `(.L_x_10015) ;  /* 0x00000ad000017945 */ /* 0x000fe20003800000 */
[----:B------:R-:W-:-:S03]  /*1ef60*/  VIADD R8, R0, 0xffffffff ;  /* 0xffffffff00087836 */ /* 0x000fc60000000000 */
        /* <DEDUP_REMOVED lines=28> */
.L_x_10017:
[----:B------:R-:W-:Y:S01]  /*1f130*/  IMAD R3, R18, 0x8, R16 ;  /* 0x0000000812037824 */ /* 0x000fe200078e0210 */
[----:B------:R-:W-:Y:S01]  /*1f140*/  SHF.L.U32 R2, R28, 0x1f, RZ ;  /* 0x0000001f1c027819 */ /* 0x000fe200000006ff */
[----:B------:R-:W-:Y:S03]  /*1f150*/  BSSY B2, `(.L_x_10018) ;  /* 0x0000003000027945 */ /* 0x000fe60003800000 */
[----:B------:R-:W1:Y:S02]  /*1f160*/  SYNCS.PHASECHK.TRANS64.TRYWAIT P0, [R3+URZ+0x31c40], R2 ;  /* 0x031c4002030075a7 */ /* 0x000e64000800017f */
[----:B-1----:R-:W-:Y:S05]  /*1f170*/  @!P0 BRA `(.L_x_10019) ;  /* 0x0000003800988947 */ /* 0x002fea0003800000 */
.L_x_10145:
[----:B------:R-:W-:Y:S05]  /*1f180*/  BSYNC B2 ;  /* 0x0000000000027941 */ /* 0x000fea0003800000 */
.L_x_10018:
        /* <DEDUP_REMOVED lines=10> */
.L_x_10021:
[----:B------:R-:W-:Y:S05]  /*1f230*/  BSYNC B2 ;  /* 0x0000000000027941 */ /* 0x000fea0003800000 */
.L_x_10020:
        /* <DEDUP_REMOVED lines=11> */
.L_x_10022:
        /* <DEDUP_REMOVED lines=16> */
.L_x_10023:
        /* <DEDUP_REMOVED lines=16> */
.L_x_10024:
        /* <DEDUP_REMOVED lines=15> */
.L_x_10146:
[----:B------:R-:W-:Y:S05]  /*1f5e0*/  BSYNC B2 ;  /* 0x0000000000027941 */ /* 0x000fea0003800000 */
.L_x_10025:
        /* <DEDUP_REMOVED lines=10> */
.L_x_10027:
[----:B------:R-:W-:Y:S01]  /*1f690*/  LOP3.LUT P0, RZ, R19, 0x8, RZ, 0xc0, !PT ;  /* 0x0000000813ff7812 */ /* 0x000fe2000780c0ff */
[----:B------:R-:W-:-:S12]  /*1f6a0*/  BSSY B2, `(.L_x_10028) ;  /* 0x0000003000027945 */ /* 0x000fd80003800000 */
[----:B------:R-:W-:Y:S05]  /*1f6b0*/  @P0 BRA `(.L_x_10029) ;  /* 0x0000000000040947 */ /* 0x000fea0003800000 */
[----:B------:R-:W-:Y:S01]  /*1f6c0*/  BPT.TRAP 0x1 ;  /* 0x000000040000795c */ /* 0x000fe20000300000 */
.L_x_10029:
[----:B------:R-:W-:Y:S05]  /*1f6d0*/  BSYNC B2 ;  /* 0x0000000000027941 */ /* 0x000fea0003800000 */
.L_x_10028:
        /* <DEDUP_REMOVED lines=10> */
.L_x_10030:
        /* <DEDUP_REMOVED lines=15> */
.L_x_10031:
        /* <DEDUP_REMOVED lines=15> */
.L_x_10032:
        /* <DEDUP_REMOVED lines=12> */
.L_x_10016:
[----:B------:R-:W-:Y:S05]  /*1fa20*/  BSYNC B1 ;  /* 0x0000000000017941 */ /* 0x000fea0003800000 */
.L_x_10015:
[----:B------:R-:W2:Y:S01]  /*1fa30*/  LDL R2, [R1+0x10] ;  /* 0x0000100001027983 */ /* 0x000ea20000100800 */
[----:B------:R-:W-:Y:S01]  /*1fa40*/  VIADD R0, R0, 0xfffffffe ;  /* 0xfffffffe00007836 */ /* 0x000fe20000000000 */
[----:B--2---:R-:W-:-:S13]  /*1fa50*/  ISETP.GT.AND P0, PT, R8, R2, PT ;  /* 0x000000020800720c */ /* 0x004fda0003f04270 */
[----:B------:R-:W-:Y:S05]  /*1fa60*/  @P0 BRA `(.L_x_10033) ;  /* 0xffffffe800700947 */ /* 0x000fea000383ffff */
.L_x_9976:
[----:B------:R-:W-:Y:S05]  /*1fa70*/  BSYNC B0 ;  /* 0x0000000000007941 */ /* 0x000fea0003800000 */
.L_x_9975:
[----:B------:R-:W1:Y:S01]  /*1fa80*/  S2R R2, SR_TID.X ;  /* 0x0000000000027919 */ /* 0x000e620000002100 */
[----:B------:R-:W-:Y:S01]  /*1fa90*/  BSSY B0, `(.L_x_10034) ;  /* 0x0000010000007945 */ /* 0x000fe20003800000 */
        /* <DEDUP_REMOVED lines=9> */
[----:B-1----:R-:W2:Y:S01]  /*1fb30*/  @P0 ATOMG.E.ADD.STRONG.GPU PT, R3, desc[UR60][R2.64], R5 ;  /* 0x00000005020309a8 */ /* 0x002ea200081ee1fc */
[----:B------:R-:W0:Y:S02]  /*1fb40*/  S2R R4, SR_LTMASK ;  /* 0x0000000000047919 */ /* 0x000e240000003900 */
[----:B0-----:R-:W-:-:S04]  /*1fb50*/  LOP3.LUT R4, R4, UR4, RZ, 0xc0, !PT ;  /* 0x0000000404047c12 */ /* 0x001fc8000f8ec0ff */
[----:B------:R-:W0:Y:S01]  /*1fb60*/  POPC R7, R4 ;  /* 0x0000000400077309 */ /* 0x000e220000000000 */
[----:B--2---:R-:W0:Y:S02]  /*1fb70*/  SHFL.IDX PT, R0, R3, R0, 0x1f ;  /* 0x00001f0003007589 */ /* 0x004e2400000e0000 */
[----:B0-----:R-:W-:-:S07]  /*1fb80*/  IADD3 R24, R0, UR38, R7 ;  /* 0x0000002600187c10 */ /* 0x001fce000fffe007 */
.L_x_10035:
[----:B------:R-:W-:Y:S05]  /*1fb90*/  BSYNC B0 ;  /* 0x0000000000007941 */ /* 0x000fea0003800000 */
.L_x_10034:
[----:B------:R-:W-:Y:S01]  /*1fba0*/  LOP3.LUT P0, RZ, R19, 0x4, RZ, 0xc0, !PT ;  /* 0x0000000413ff7812 */ /* 0x000fe2000780c0ff */
[----:B------:R-:W-:-:S12]  /*1fbb0*/  BSSY B0, `(.L_x_10036) ;  /* 0x0000049000007945 */ /* 0x000fd80003800000 */
[----:B------:R-:W-:Y:S05]  /*1fbc0*/  @!P0 BRA `(.L_x_10037) ;  /* 0x00000004001c8947 */ /* 0x000fea0003800000 */
[----:B------:R-:W-:Y:S01]  /*1fbd0*/  IMAD R0, R18, 0x8, R16 ;  /* 0x0000000812007824 */ /* 0x000fe200078e0210 */
[----:B------:R-:W-:Y:S01]  /*1fbe0*/  SHF.L.U32 R3, R28, 0x1f, RZ ;  /* 0x0000001f1c037819 */ /* 0x000fe200000006ff */
[----:B------:R-:W-:Y:S03]  /*1fbf0*/  BSSY B1, `(.L_x_10038) ;  /* 0x0000003000017945 */ /* 0x000fe60003800000 */
[----:B------:R-:W1:Y:S02]  /*1fc00*/  SYNCS.PHASECHK.TRANS64.TRYWAIT P0, [R0+URZ+0x31c60], R3 ;  /* 0x031c6003000075a7 */ /* 0x000e64000800017f */
[----:B-1----:R-:W-:Y:S05]  /*1fc10*/  @!P0 BRA `(.L_x_10039) ;  /* 0x0000003000188947 */ /* 0x002fea0003800000 */
.L_x_10147:
[----:B------:R-:W-:Y:S05]  /*1fc20*/  BSYNC B1 ;  /* 0x0000000000017941 */ /* 0x000fea0003800000 */
.L_x_10038:
[----:B------:R-:W0:Y:S02]  /*1fc30*/  S2R R2, SR_TID.X ;  /* 0x0000000000027919 */ /* 0x000e240000002100 */
[----:B0-----:R-:W-:Y:S02]  /*1fc40*/  LOP3.LUT R4, R2, 0x7f, RZ, 0xc0, !PT ;  /* 0x0000007f02047812 */ /* 0x001fe400078ec0ff */
[----:B------:R-:W2:Y:S02]  /*1fc50*/  LDL R2, [R1+0x1c] ;  /* 0x00001c0001027983 */ /* 0x000ea40000100800 */
[----:B------:R-:W-:-:S13]  /*1fc60*/  ISETP.NE.AND P0, PT, R4, RZ, PT ;  /* 0x000000ff0400720c */ /* 0x000fda0003f05270 */
[----:B-1----:R-:W-:-:S04]  /*1fc70*/  @!P0 IMAD.MOV.U32 R3, RZ, RZ, 0x6c00 ;  /* 0x00006c00ff038424 */ /* 0x002fc800078e00ff */
[----:B------:R0:W-:Y:S01]  /*1fc80*/  @!P0 SYNCS.ARRIVE.TRANS64 RZ, [R0+URZ+0x31c50], R3 ;  /* 0x031c500300ff89a7 */ /* 0x0001e2000800003f */
[----:B--2---:R-:W-:-:S04]  /*1fc90*/  PRMT R2, R2, 0x9910, RZ ;  /* 0x0000991002027816 */ /* 0x004fc800000000ff */
[----:B------:R-:W-:-:S13]  /*1fca0*/  ISETP.NE.AND P0, PT, R2, 0x2, PT ;  /* 0x000000020200780c */ /* 0x000fda0003f05270 */
[----:B0-----:R-:W-:Y:S05]  /*1fcb0*/  @P0 BRA `(.L_x_10040) ;  /* 0x0000000000040947 */ /* 0x001fea0003800000 */
[----:B------:R-:W-:Y:S01]  /*1fcc0*/  BPT.TRAP 0x1 ;  /* 0x000000040000795c */ /* 0x000fe20000300000 */
.L_x_10040:
[----:B------:R-:W-:Y:S01]  /*1fcd0*/  LOP3.LUT P0, RZ, R19, 0x8, RZ, 0xc0, !PT ;  /* 0x0000000813ff7812 */ /* 0x000fe2000780c0ff */
[----:B------:R-:W-:-:S12]  /*1fce0*/  BSSY B1, `(.L_x_10041) ;  /* 0x0000003000017945 */ /* 0x000fd80003800000 */
[----:B------:R-:W-:Y:S05]  /*1fcf0*/  @P0 BRA `(.L_x_10042) ;  /* 0x0000000000040947 */ /* 0x000fea0003800000 */
[----:B------:R-:W-:Y:S01]  /*1fd00*/  BPT.TRAP 0x1 ;  /* 0x000000040000795c */ /* 0x000fe20000300000 */
.L_x_10042:
[----:B------:R-:W-:Y:S05]  /*1fd10*/  BSYNC B1 ;  /* 0x0000000000017941 */ /* 0x000fea0003800000 */
.L_x_10041:
[----:B------:R-:W-:Y:S01]  /*1fd20*/  IMAD R2, R18, 0x6c00, R16 ;  /* 0x00006c0012027824 */ /* 0x000fe200078e0210 */
[----:B------:R-:W-:Y:S01]  /*1fd30*/  UIADD3 UR4, UP0, UR36, 0x470, URZ ;  /* 0x0000047024047890 */ /* 0x000fe2000ff1e03f */
[----:B------:R-:W-:Y:S01]  /*1fd40*/  IMAD R23, R23, 0x90, R29 ;  /* 0x0000009017177824 */ /* 0x000fe200078e021d */
[----:B------:R-:W-:Y:S01]  /*1fd50*/  PLOP3.LUT P0, PT, PT, PT, PT, 0x80, 0x0 ;  /* 0x000000000000781c */ /* 0x000fe20003f0f070 */
[----:B------:R-:W-:Y:S01]  /*1fd60*/  VIADD R0, R0, 0x31c50 ;  /* 0x00031c5000007836 */ /* 0x000fe20000000000 */
[----:B------:R-:W-:Y:S01]  /*1fd70*/  UIADD3.X UR5, URZ, UR37, URZ, UP0, !UPT ;  /* 0x000000253f057290 */ /* 0x000fe200087fe43f */
[----:B------:R-:W-:Y:S01]  /*1fd80*/  VIADD R3, R2, 0x200 ;  /* 0x0000020002037836 */ /* 0x000fe20000000000 */
[----:B------:R-:W-:Y:S01]  /*1fd90*/  UMOV UR6, 0x0 ;  /* 0x0000000000067882 */ /* 0x000fe20000000000 */
[----:B------:R-:W-:Y:S01]  /*1fda0*/  UMOV UR7, 0x14f00000 ;  /* 0x14f0000000077882 */ /* 0x000fe20000000000 */
[----:B------:R-:W-:-:S08]  /*1fdb0*/  UMOV UR10, URZ ;  /* 0x0000003f000a7c82 */ /* 0x000fd00008000000 */
.L_x_10043:
        /* <DEDUP_REMOVED lines=10> */
[----:B------:R-:W-:Y:S01]  /*1fe60*/  PLOP3.LUT P0, PT, PT, PT, PT, 0x80, 0x0 ;  /* 0x000000000000781c */ /* 0x000fe20003f0f070 */
[----:B------:R-:W-:Y:S01]  /*1fe70*/  VIADD R3, R2, 0x2600 ;  /* 0x0000260002037836 */ /* 0x000fe20000000000 */
[----:B------:R-:W-:Y:S01]  /*1fe80*/  UMOV UR6, 0x0 ;  /* 0x0000000000067882 */ /* 0x000fe20000000000 */
[----:B------:R-:W-:Y:S01]  /*1fe90*/  UMOV UR7, 0x14f00000 ;  /* 0x14f0000000077882 */ /* 0x000fe20000000000 */
[----:B------:R-:W-:-:S09]  /*1fea0*/  UMOV UR10, 0x20 ;  /* 0x00000020000a7882 */ /* 0x000fd20000000000 */
.L_x_10044:
        /* <DEDUP_REMOVED lines=15> */
.L_x_10045:
        /* <DEDUP_REMOVED lines=10> */
.L_x_10037:
[----:B------:R-:W-:Y:S05]  /*20040*/  BSYNC B0 ;  /* 0x0000000000007941 */ /* 0x000fea0003800000 */
.L_x_10036:
[----:B------:R-:W-:-:S05]  /*20050*/  VIADD R18, R18, 0x1 ;  /* 0x0000000112127836 */ /* 0x000fca0000000000 */
[----:B------:R-:W-:-:S04]  /*20060*/  ISETP.NE.AND P0, PT, R18, 0x2, PT ;  /* 0x000000021200780c */ /* 0x000fc80003f05270 */
[----:B------:R-:W-:Y:S02]  /*20070*/  SEL R3, RZ, 0x1, P0 ;  /* 0x00000001ff037807 */ /* 0x000fe40000000000 */
[----:B------:R-:W-:Y:S02]  /*20080*/  SEL R18, R18, RZ, P0 ;  /* 0x000000ff12127207 */ /* 0x000fe40000000000 */
[----:B------:R-:W-:-:S07]  /*20090*/  LOP3.LUT R28, R28, R3, RZ, 0x3c, !PT ;  /* 0x000000031c1c7212 */ /* 0x000fce00078e3cff */
.L_x_9957:
[----:B------:R-:W-:Y:S05]  /*200a0*/  BSYNC B7 ;  /* 0x0000000000077941 */ /* 0x000fea0003800000 */
.L_x_9955:
        /* <DEDUP_REMOVED lines=8> */
[----:B------:R4:W0:Y:S01]  /*20130*/  LDS.128 R24, [R16+0x31cd0] ;  /* 0x031cd00010187984 */ /* 0x0008220000000c00 */
[----:B------:R-:W-:Y:S06]  /*20140*/  BAR.ARV 0x4, 0x200 ;  /* 0x0108000000007b1d */ /* 0x000fec0000002000 */
[----:B------:R-:W-:Y:S05]  /*20150*/  BRA `(.L_x_10047) ;  /* 0x0000000800c07947 */ /* 0x000fea0003800000 */
.L_x_10046:
[----:B------:R-:W4:Y:S01]  /*20160*/  LDL R10, [R1+0xc] ;  /* 0x00000c00010a7983 */ /* 0x000f220000100800 */
[----:B------:R-:W-:Y:S01]  /*20170*/  UMOV UR4, 0xffffffff ;  /* 0xffffffff00047882 */ /* 0x000fe20000000000 */
[----:B----4-:R-:W-:Y:S02]  /*20180*/  ISETP.NE.AND P5, PT, R10, 0x1f, PT ;  /* 0x0000001f0a00780c */ /* 0x010fe40003fa5270 */
[----:B------:R-:W-:Y:S11]  /*20190*/  BRA.DIV UR4, `(.L_x_10048) ;  /* 0x0000002a04cc7947 */ /* 0x000ff6000b800000 */
[----:B0-----:R-:W-:Y:S01]  /*201a0*/  IMAD.IADD R9, R27, 0x1, R10 ;  /* 0x000000011b097824 */ /* 0x001fe200078e020a */
[----:B------:R-:W-:Y:S01]  /*201b0*/  ULDC UR4, c[0x0][0xc3c] ;  /* 0x00030f0000047ab9 */ /* 0x000fe20000000800 */
[----:B------:R-:W-:-:S03]  /*201c0*/  LOP3.LUT P4, RZ, R19, 0x1, RZ, 0xc0, !PT ;  /* 0x0000000113ff7812 */ /* 0x000fc6000788c0ff */
[----:B------:R-:W-:-:S13]  /*201d0*/  ISETP.GE.OR P0, PT, R9, UR4, !P5 ;  /* 0x0000000409007c0c */ /* 0x000fda000ef06670 */
[----:B------:R-:W0:Y:S08]  /*201e0*/  @!P0 LDC.64 R2, c[0x0][0xc80] ;  /* 0x00032000ff028b82 */ /* 0x000e300000000a00 */
[----:B--23--:R-:W2:Y:S01]  /*201f0*/  @!P0 LDC.64 R4, c[0x0][0xc78] ;  /* 0x00031e00ff048b82 */ /* 0x00cea20000000a00 */
[----:B0-----:R-:W-:-:S05]  /*20200*/  @!P0 IMAD.WIDE R2, R9, 0x4, R2 ;  /* 0x0000000409028825 */ /* 0x001fca00078e0202 */
[----:B------:R2:W3:Y:S02]  /*20210*/  @!P0 LDG.E R7, desc[UR60][R2.64] ;  /* 0x0000003c02078981 */ /* 0x0004e4000c1e1900 */
[----:B--2---:R-:W-:-:S05]  /*20220*/  @!P0 IMAD.WIDE R2, R9, 0x4, R4 ;  /* 0x0000000409028825 */ /* 0x004fca00078e0204 */
[----:B------:R-:W2:Y:S01]  /*20230*/  @!P0 LDG.E R8, desc[UR60][R2.64] ;  /* 0x0000003c02088981 */ /* 0x000ea2000c1e1900 */
[----:B------:R-:W-:Y:S02]  /*20240*/  CS2R R4, SRZ ;  /* 0x0000000000047805 */ /* 0x000fe4000001ff00 */
[C---:B------:R-:W-:Y:S02]  /*20250*/  ISETP.GE.U32.AND P1, PT, R10.reuse, 0x4, PT ;  /* 0x000000040a00780c */ /* 0x040fe40003f26070 */
[C---:B------:R-:W-:Y:S01]  /*20260*/  ISETP.GE.U32.AND P2, PT, R10.reuse, 0x8, PT ;  /* 0x000000080a00780c */ /* 0x040fe20003f46070 */
[----:B------:R-:W-:Y:S01]  /*20270*/  SHFL.IDX PT, R0, R24, RZ, 0x1f ;  /* 0x00001fff18007589 */ /* 0x000fe200000e0000 */
[----:B------:R-:W-:-:S03]  /*20280*/  ISETP.GE.U32.AND P3, PT, R10, 0x10, PT ;  /* 0x000000100a00780c */ /* 0x000fc60003f66070 */
[----:B------:R0:W-:Y:S02]  /*20290*/  SHFL.IDX PT, R6, R24, 0x1, 0x1f ;  /* 0x00201f0018067f89 */ /* 0x0001e400000e0000 */
[----:B0-----:R-:W-:Y:S02]  /*202a0*/  IMAD.MOV.U32 R24, RZ, RZ, RZ ;  /* 0x000000ffff187224 */ /* 0x001fe400078e00ff */
[----:B---3--:R-:W-:Y:S02]  /*202b0*/  @!P0 IMAD.MOV.U32 R4, RZ, RZ, R7 ;  /* 0x000000ffff048224 */ /* 0x008fe400078e0007 */
[----:B--2---:R-:W-:Y:S01]  /*202c0*/  @!P0 IMAD.MOV.U32 R5, RZ, RZ, R8 ;  /* 0x000000ffff058224 */ /* 0x004fe200078e0008 */
[----:B------:R-:W-:-:S03]  /*202d0*/  ISETP.GE.U32.AND P0, PT, R10, 0x2, PT ;  /* 0x000000020a00780c */ /* 0x000fc60003f06070 */
[----:B-1----:R-:W-:-:S05]  /*202e0*/  IMAD R13, R5, R4, RZ ;  /* 0x00000004050d7224 */ /* 0x002fca00078e02ff */
        /* <DEDUP_REMOVED lines=16> */
.L_x_10157:
[----:B------:R-:W-:Y:S02]  /*203f0*/  ULDC UR4, c[0x0][0xc38] ;  /* 0x00030e0000047ab9 */ /* 0x000fe40000000800 */
[----:B------:R-:W-:-:S04]  /*20400*/  IMAD.U32 R7, RZ, RZ, UR4 ;  /* 0x00000004ff077e24 */ /* 0x000fc8000f8e00ff */
[----:B-1----:R-:W-:-:S04]  /*20410*/  IMAD R3, R14, R7, RZ ;  /* 0x000000070e037224 */ /* 0x002fc800078e02ff */
[----:B------:R-:W-:-:S05]  /*20420*/  IMAD.IADD R6, R6, 0x1, R3 ;  /* 0x0000000106067824 */ /* 0x000fca00078e0203 */
[----:B------:R-:W-:-:S13]  /*20430*/  ISETP.GT.AND P4, PT, R6, R0, PT ;  /* 0x000000000600720c */ /* 0x000fda0003f84270 */
[----:B------:R-:W-:Y:S05]  /*20440*/  @P4 BRA `(.L_x_10049) ;  /* 0x0000000000a44947 */ /* 0x000fea0003800000 */
.L_x_10052:
[----:B0-----:R-:W0:Y:S01]  /*20450*/  LDC R2, c[0x0][0xc3c] ;  /* 0x00030f00ff027b82 */ /* 0x001e220000000800 */
[----:B------:R-:W-:-:S05]  /*20460*/  VIADD R27, R27, 0x1f ;  /* 0x0000001f1b1b7836 */ /* 0x000fca0000000000 */
[----:B0-----:R-:W-:-:S13]  /*20470*/  ISETP.GE.AND P4, PT, R27, R2, PT ;  /* 0x000000021b00720c */ /* 0x001fda0003f86270 */
[----:B------:R-:W-:Y:S05]  /*20480*/  @P4 BRA `(.L_x_10050) ;  /* 0x0000000400b44947 */ /* 0x000fea0003800000 */
[----:B------:R-:W2:Y:S01]  /*20490*/  LDL R3, [R1+0xc] ;  /* 0x00000c0001037983 */ /* 0x000ea20000100800 */
[----:B------:R-:W-:Y:S02]  /*204a0*/  IMAD.MOV.U32 R4, RZ, RZ, RZ ;  /* 0x000000ffff047224 */ /* 0x000fe400078e00ff */
[----:B--2---:R-:W-:-:S05]  /*204b0*/  IMAD.IADD R5, R27, 0x1, R3 ;  /* 0x000000011b057824 */ /* 0x004fca00078e0203 */
[----:B------:R-:W-:-:S13]  /*204c0*/  ISETP.GE.OR P4, PT, R5, R2, !P5 ;  /* 0x000000020500720c */ /* 0x000fda0006f86670 */
[----:B------:R-:W0:Y:S02]  /*204d0*/  @!P4 LDC.64 R2, c[0x0][0xc80] ;  /* 0x00032000ff02cb82 */ /* 0x000e240000000a00 */
        /* <DEDUP_REMOVED lines=9> */
[----:B------:R-:W0:Y:S01]  /*20570*/  SHFL.UP PT, R14, R13, 0x1, RZ ;  /* 0x042000000d0e7989 */ /* 0x000e2200000e00ff */
[----:B------:R-:W-:-:S04]  /*20580*/  LOP3.LUT P4, RZ, R19, 0x1, RZ, 0xc0, !PT ;  /* 0x0000000113ff7812 */ /* 0x000fc8000788c0ff */
        /* <DEDUP_REMOVED lines=15> */
.L_x_10165:
[----:B------:R-:W-:Y:S02]  /*20680*/  ULDC UR4, c[0x0][0xc38] ;  /* 0x00030e0000047ab9 */ /* 0x000fe40000000800 */
[----:B------:R-:W-:-:S04]  /*20690*/  IMAD.U32 R7, RZ, RZ, UR4 ;  /* 0x00000004ff077e24 */ /* 0x000fc8000f8e00ff */
[----:B-1----:R-:W-:-:S04]  /*206a0*/  IMAD R3, R14, R7, RZ ;  /* 0x000000070e037224 */ /* 0x002fc800078e02ff */
[----:B------:R-:W-:-:S05]  /*206b0*/  IMAD.IADD R6, R3, 0x1, R6 ;  /* 0x0000000103067824 */ /* 0x000fca00078e0206 */
[----:B------:R-:W-:-:S13]  /*206c0*/  ISETP.GT.AND P4, PT, R6, R0, PT ;  /* 0x000000000600720c */ /* 0x000fda0003f84270 */
[----:B------:R-:W-:Y:S05]  /*206d0*/  @!P4 BRA `(.L_x_10052) ;  /* 0xfffffffc005cc947 */ /* 0x000fea000383ffff */
.L_x_10049:
        /* <DEDUP_REMOVED lines=9> */
.L_x_10170:
[----:B------:R-:W-:-:S13]  /*20770*/  ISETP.NE.AND P0, PT, R3, RZ, PT ;  /* 0x000000ff0300720c */ /* 0x000fda0003f05270 */
[----:B------:R-:W-:Y:S05]  /*20780*/  @!P0 BRA `(.L_x_10054) ;  /* 0x0000000000108947 */ /* 0x000fea0003800000 */
[----:B------:R-:W-:Y:S01]  /*20790*/  UMOV UR4, 0xffffffff ;  /* 0xffffffff00047882 */ /* 0x000fe20000000000 */
[----:B------:R-:W-:Y:S02]  /*207a0*/  VIADD R12, R6, 0xffffffff ;  /* 0xffffffff060c7836 */ /* 0x000fe40000000000 */
[----:B------:R-:W-:Y:S05]  /*207b0*/  BRA.DIV UR4, `(.L_x_10055) ;  /* 0x0000002e04947947 */ /* 0x000fea000b800000 */
[----:B------:R4:W0:Y:S02]  /*207c0*/  SHFL.IDX PT, R24, R2, R12, 0x1f ;  /* 0x00001f0c02187589 */ /* 0x00082400000e0000 */
.L_x_10054:
[-C--:B--2---:R-:W-:Y:S01]  /*207d0*/  IABS R9, R4.reuse ;  /* 0x0000000400097213 */ /* 0x084fe20000000000 */
[----:B0-----:R-:W-:Y:S02]  /*207e0*/  IMAD R24, R24, R7, R8 ;  /* 0x0000000718187224 */ /* 0x001fe400078e0208 */
[----:B------:R-:W-:Y:S01]  /*207f0*/  IMAD.IADD R27, R6, 0x1, R27 ;  /* 0x00000001061b7824 */ /* 0x000fe200078e021b */
[----:B------:R-:W0:Y:S01]  /*20800*/  I2F.RP R11, R9 ;  /* 0x00000009000b7306 */ /* 0x000e220000209400 */
[----:B------:R-:W-:Y:S01]  /*20810*/  IMAD.IADD R25, R0, 0x1, -R24 ;  /* 0x0000000100197824 */ /* 0x000fe200078e0a18 */
[----:B------:R-:W-:-:S05]  /*20820*/  IABS R0, R4 ;  /* 0x0000000400007213 */ /* 0x000fca0000000000 */
[----:B------:R-:W-:Y:S01]  /*20830*/  IMAD.MOV R0, RZ, RZ, -R0 ;  /* 0x000000ffff007224 */ /* 0x000fe200078e0a00 */
[----:B0-----:R-:W0:Y:S02]  /*20840*/  MUFU.RCP R11, R11 ;  /* 0x0000000b000b7308 */ /* 0x001e240000001000 */
[----:B0-----:R-:W-:-:S06]  /*20850*/  VIADD R3, R11, 0xffffffe ;  /* 0x0ffffffe0b037836 */ /* 0x001fcc0000000000 */
[----:B------:R-:W4:Y:S02]  /*20860*/  F2I.FTZ.U32.TRUNC.NTZ R3, R3 ;  /* 0x0000000300037305 */ /* 0x000f24000021f000 */
[----:B----4-:R-:W-:-:S04]  /*20870*/  IMAD.MOV R2, RZ, RZ, -R3 ;  /* 0x000000ffff027224 */ /* 0x010fc800078e0a03 */
        /* <DEDUP_REMOVED lines=16> */
[----:B------:R0:W2:Y:S02]  /*20980*/  F2I.FTZ.U32.TRUNC.NTZ R3, R8 ;  /* 0x0000000800037305 */ /* 0x0000a4000021f000 */
[----:B0-----:R-:W-:-:S05]  /*20990*/  IABS R8, R5 ;  /* 0x0000000500087213 */ /* 0x001fca0000000000 */
[----:B------:R-:W-:Y:S02]  /*209a0*/  IMAD.MOV R8, RZ, RZ, -R8 ;  /* 0x000000ffff087224 */ /* 0x000fe400078e0a08 */
[----:B--2---:R-:W-:-:S04]  /*209b0*/  IMAD.MOV R9, RZ, RZ, -R3 ;  /* 0x000000ffff097224 */ /* 0x004fc800078e0a03 */
[----:B------:R-:W-:-:S04]  /*209c0*/  IMAD R9, R9, R0, RZ ;  /* 0x0000000009097224 */ /* 0x000fc800078e02ff */
[----:B------:R-:W-:Y:S01]  /*209d0*/  IMAD.HI.U32 R2, R3, R9, R2 ;  /* 0x0000000903027227 */ /* 0x000fe200078e0002 */
[----:B------:R-:W-:-:S04]  /*209e0*/  LOP3.LUT R3, R25, R4, RZ, 0x3c, !PT ;  /* 0x0000000419037212 */ /* 0x000fc800078e3cff */
        /* <DEDUP_REMOVED lines=18> */
[----:B------:R-:W-:-:S04]  /*20b10*/  IMAD.MOV R0, RZ, RZ, -R2 ;  /* 0x000000ffff007224 */ /* 0x000fc800078e0a02 */
[C---:B------:R-:W-:Y:S02]  /*20b20*/  IMAD R10, R5.reuse, R0, R10 ;  /* 0x00000000050a7224 */ /* 0x040fe400078e020a */
[----:B------:R-:W-:-:S04]  /*20b30*/  IMAD R5, R5, 0x1000000, R2 ;  /* 0x0100000005057824 */ /* 0x000fc800078e0202 */
[----:B------:R-:W-:Y:S01]  /*20b40*/  IMAD R26, R10, 0x10000, R5 ;  /* 0x000100000a1a7824 */ /* 0x000fe200078e0205 */
[----:B------:R-:W-:Y:S06]  /*20b50*/  BRA `(.L_x_10056) ;  /* 0x00000000001c7947 */ /* 0x000fec0003800000 */
.L_x_10050:
[----:B------:R-:W-:Y:S01]  /*20b60*/  UMOV UR4, URZ ;  /* 0x0000003f00047c82 */ /* 0x000fe20008000000 */
[----:B------:R-:W-:Y:S01]  /*20b70*/  UMOV UR5, URZ ;  /* 0x0000003f00057c82 */ /* 0x000fe20008000000 */
[----:B------:R-:W-:Y:S01]  /*20b80*/  ULDC UR6, c[0x0][0xc3c] ;  /* 0x00030f0000067ab9 */ /* 0x000fe20000000800 */
[----:B------:R-:W-:Y:S02]  /*20b90*/  IMAD.MOV.U32 R24, RZ, RZ, R0 ;  /* 0x000000ffff187224 */ /* 0x000fe400078e0000 */
[----:B------:R-:W-:Y:S02]  /*20ba0*/  IMAD.U32 R25, RZ, RZ, UR4 ;  /* 0x00000004ff197e24 */ /* 0x000fe4000f8e00ff */
[----:B------:R-:W-:Y:S02]  /*20bb0*/  IMAD.U32 R26, RZ, RZ, UR5 ;  /* 0x00000005ff1a7e24 */ /* 0x000fe4000f8e00ff */
[----:B------:R-:W-:-:S07]  /*20bc0*/  IMAD.U32 R27, RZ, RZ, UR6 ;  /* 0x00000006ff1b7e24 */ /* 0x000fce000f8e00ff */
.L_x_10056:
[----:B------:R-:W2:Y:S01]  /*20bd0*/  LDL R0, [R1+0xc] ;  /* 0x00000c0001007983 */ /* 0x000ea20000100800 */
[----:B------:R-:W-:Y:S05]  /*20be0*/  WARPSYNC.ALL ;  /* 0x0000000000007948 */ /* 0x000fea0003800000 */
[----:B------:R-:W-:Y:S01]  /*20bf0*/  BAR.SYNC.DEFER_BLOCKING 0x4, 0x200 ;  /* 0x0108000000007b1d */ /* 0x000fe20000010000 */
[----:B--2---:R-:W-:-:S13]  /*20c00*/  ISETP.NE.AND P0, PT, R0, RZ, PT ;  /* 0x000000ff0000720c */ /* 0x004fda0003f05270 */
[----:B------:R-:W0:Y:S01]  /*20c10*/  @!P0 S2R R3, SR_CgaCtaId ;  /* 0x0000000000038919 */ /* 0x000e220000008800 */
[----:B------:R-:W-:-:S04]  /*20c20*/  @!P0 MOV R0, 0x400 ;  /* 0x0000040000008802 */ /* 0x000fc80000000f00 */
[----:B0-----:R-:W-:-:S05]  /*20c30*/  @!P0 LEA R16, R3, R0, 0x18 ;  /* 0x0000000003108211 */ /* 0x001fca00078ec0ff */
[----:B------:R0:W-:Y:S01]  /*20c40*/  @!P0 STS.128 [R16+0x31cd0], R24 ;  /* 0x031cd01810008388 */ /* 0x0001e20000000c00 */
[----:B------:R-:W-:Y:S06]  /*20c50*/  BAR.ARV 0x5, 0x200 ;  /* 0x0148000000007b1d */ /* 0x000fec0000002000 */
.L_x_10047:
[----:B------:R-:W-:Y:S02]  /*20c60*/  ULDC UR4, c[0x0][0xc3c] ;  /* 0x00030f0000047ab9 */ /* 0x000fe40000000800 */
[----:B0-----:R-:W-:-:S13]  /*20c70*/  ISETP.GE.AND P0, PT, R27, UR4, PT ;  /* 0x000000041b007c0c */ /* 0x001fda000bf06270 */
[----:B------:R-:W-:Y:S05]  /*20c80*/  @!P0 BRA `(.L_x_10057) ;  /* 0xffffff9000948947 */ /* 0x000fea000383ffff */
[----:B------:R-:W-:Y:S05]  /*20c90*/  BSYNC B8 ;  /* 0x0000000000087941 */ /* 0x000fea0003800000 */
.L_x_9907:
[----:B0-----:R-:W5:Y:S01]  /*20ca0*/  LDL.LU R0, [R1+0x40] ;  /* 0x0000400001007983 */ /* 0x001f620000300800 */
[----:B------:R-:W-:Y:S01]  /*20cb0*/  BSSY B0, `(.L_x_10058) ;  /* 0x000000b000007945 */ /* 0x000fe20003800000 */
[----:B--23--:R-:W0:Y:S01]  /*20cc0*/  S2R R5, SR_CgaCtaId ;  /* 0x0000000000057919 */ /* 0x00ce220000008800 */
[----:B-----5:R-:W-:-:S05]  /*20cd0*/  VIADD R0, R0, 0x1 ;  /* 0x0000000100007836 */ /* 0x020fca0000000000 */
        /* <DEDUP_REMOVED lines=8> */
.L_x_10173:
[----:B------:R-:W-:Y:S05]  /*20d60*/  BSYNC B0 ;  /* 0x0000000000007941 */ /* 0x000fea0003800000 */
.L_x_10058:
[----:B------:R-:W-:-:S03]  /*20d70*/  UMOV UR4, 0xffffffff ;  /* 0xffffffff00047882 */ /* 0x000fc60000000000 */
[----:B------:R-:W-:Y:S05]  /*20d80*/  BRA.DIV UR4, `(.L_x_10060) ;  /* 0x0000002a045c7947 */ /* 0x000fea000b800000 */
[----:B0-----:R-:W0:Y:S02]  /*20d90*/  S2R R0, SR_TID.X ;  /* 0x0000000000007919 */ /* 0x001e240000002100 */
[----:B0-----:R-:W-:-:S04]  /*20da0*/  SHF.R.U32.HI R0, RZ, 0x5, R0 ;  /* 0x00000005ff007819 */ /* 0x001fc80000011600 */
[----:B------:R-:W-:-:S05]  /*20db0*/  LOP3.LUT R0, R0, 0x3, RZ, 0xc0, !PT ;  /* 0x0000000300007812 */ /* 0x000fca00078ec0ff */
[----:B------:R0:W2:Y:S02]  /*20dc0*/  SHFL.IDX PT, R14, R0, RZ, 0x1f ;  /* 0x00001fff000e7589 */ /* 0x0000a400000e0000 */
.L_x_10176:
[----:B--2---:R-:W-:-:S13]  /*20dd0*/  ISETP.NE.AND P0, PT, R14, RZ, PT ;  /* 0x000000ff0e00720c */ /* 0x004fda0003f05270 */
[----:B------:R-:W-:Y:S05]  /*20de0*/  @P0 BRA `(.L_x_9753) ;  /* 0x0000000000880947 */ /* 0x000fea0003800000 */
[----:B------:R-:W-:-:S03]  /*20df0*/  UMOV UR4, 0xffffffff ;  /* 0xffffffff00047882 */ /* 0x000fc60000000000 */
[----:B------:R-:W-:Y:S05]  /*20e00*/  BRA.DIV UR4, `(.L_x_10061) ;  /* 0x0000002a04707947 */ /* 0x000fea000b800000 */
[----:B------:R-:W-:-:S13]  /*20e10*/  ELECT P6, URZ, PT ;  /* 0x00000000003f782f */ /* 0x000fda00038c0000 */
.L_x_10179:
[----:B------:R-:W-:Y:S05]  /*20e20*/  @!P6 BRA `(.L_x_9753) ;  /* 0x000000000078e947 */ /* 0x000fea0003800000 */
[----:B0-----:R-:W2:Y:S02]  /*20e30*/  LDL.LU R0, [R1+0x38] ;  /* 0x0000380001007983 */ /* 0x001ea40000300800 */
[----:B--2---:R-:W-:-:S04]  /*20e40*/  LOP3.LUT R0, R0, 0x2, RZ, 0xfc, !PT ;  /* 0x0000000200007812 */ /* 0x004fc800078efcff */
[----:B------:R-:W-:-:S13]  /*20e50*/  ISETP.NE.AND P2, PT, R0, 0x3, PT ;  /* 0x000000030000780c */ /* 0x000fda0003f45270 */
[----:B------:R-:W-:Y:S05]  /*20e60*/  @!P2 BRA `(.L_x_10062) ;  /* 0x000000000004a947 */ /* 0x000fea0003800000 */
[----:B------:R-:W-:Y:S01]  /*20e70*/  BPT.TRAP 0x1 ;  /* 0x000000040000795c */ /* 0x000fe20000300000 */
.L_x_10062:
        /* <DEDUP_REMOVED lines=12> */
.L_x_10180:
[----:B------:R-:W2:Y:S02]  /*20f40*/  SYNCS.PHASECHK.TRANS64.TRYWAIT P0, [R3+URZ], R0 ;  /* 0x00000000030075a7 */ /* 0x000ea4000800017f */
[----:B--2---:R-:W-:Y:S05]  /*20f50*/  @!P0 BRA `(.L_x_10064) ;  /* 0x0000002800508947 */ /* 0x004fea0003800000 */
.L_x_10181:
[----:B------:R-:W-:Y:S05]  /*20f60*/  @!P2 BRA `(.L_x_10065) ;  /* 0x000000000004a947 */ /* 0x000fea0003800000 */
[----:B------:R-:W-:Y:S01]  /*20f70*/  BPT.TRAP 0x1 ;  /* 0x000000040000795c */ /* 0x000fe20000300000 */
.L_x_10065:
[----:B--2---:R-:W-:-:S04]  /*20f80*/  VIADD R3, R9, 0x31c60 ;  /* 0x00031c6009037836 */ /* 0x004fc80000000000 */
[----:B------:R-:W-:-:S04]  /*20f90*/  IMAD R5, R18, 0x8, R3 ;  /* 0x0000000812057824 */ /* 0x000fc800078e0203 */
[----:B------:R-:W2:Y:S02]  /*20fa0*/  SYNCS.PHASECHK.TRANS64.TRYWAIT P0, [R5+URZ], R2 ;  /* 0x00000002050075a7 */ /* 0x000ea4000800017f */
[----:B--2---:R-:W-:Y:S05]  /*20fb0*/  @!P0 BRA `(.L_x_10066) ;  /* 0x00000028004c8947 */ /* 0x004fea0003800000 */
.L_x_10182:
[----:B------:R-:W-:-:S07]  /*20fc0*/  IMAD R3, R4, 0x8, R3 ;  /* 0x0000000804037824 */ /* 0x000fce00078e0203 */
.L_x_10067:
[----:B---3--:R3:W0:Y:S02]  /*20fd0*/  SYNCS.PHASECHK.TRANS64.TRYWAIT P0, [R3+URZ], R0 ;  /* 0x00000000030075a7 */ /* 0x008624000800017f */
[----:B0-----:R-:W-:Y:S05]  /*20fe0*/  @!P0 NANOSLEEP.SYNCS 0x989680 ;  /* 0x009896800000895d */ /* 0x001fea0003900000 */
[----:B------:R-:W0:Y:S02]  /*20ff0*/  @!P0 SYNCS.PHASECHK.TRANS64 P0, [R3+URZ], R0 ;  /* 0x00000000030085a7 */ /* 0x000e24000800007f */
[----:B0-----:R-:W-:Y:S05]  /*21000*/  @!P0 BRA `(.L_x_10067) ;  /* 0xfffffffc00f08947 */ /* 0x001fea000383ffff */
.L_x_9753:
[----:B------:R-:W-:Y:S05]  /*21010*/  BSYNC B9 ;  /* 0x0000000000097941 */ /* 0x000fea0003800000 */
.L_x_9750:
[----:B------:R-:W-:Y:S05]  /*21020*/  EXIT ;  /* 0x000000000000794d */ /* 0x000fea0003800000 */
.L_x_9771:
[----:B0-----:R0:W1:Y:S02]  /*21030*/  SYNCS.PHASECHK.TRANS64.TRYWAIT P5, [R20+URZ+0x31c90], R90 ;  /* 0x031c905a140075a7 */ /* 0x00106400080a017f */
[----:B-1----:R-:W-:Y:S05]  /*21040*/  @!P5 NANOSLEEP.SYNCS 0x989680 ;  /* 0x009896800000d95d */ /* 0x002fea0003900000 */
[----:B------:R-:W1:Y:S02]  /*21050*/  @!P5 SYNCS.PHASECHK.TRANS64 P5, [R20+URZ+0x31c90], R90 ;  /* 0x031c905a1400d5a7 */ /* 0x000e6400080a007f */
[----:B-1----:R-:W-:Y:S05]  /*21060*/  @!P5 BRA `(.L_x_9771) ;  /* 0xfffffffc00f0d947 */ /* 0x002fea000383ffff */
[----:B------:R-:W-:Y:S05]  /*21070*/  BRA `(.L_x_10068) ;  /* 0xfffffe24001c7947 */ /* 0x000fea000383ffff */
.L_x_9799:
[----:B0-----:R0:W1:Y:S02]  /*21080*/  SYNCS.PHASECHK.TRANS64.TRYWAIT P5, [R20+URZ+0x31c90], R90 ;  /* 0x031c905a140075a7 */ /* 0x00106400080a017f */
[----:B-1----:R-:W-:Y:S05]  /*21090*/  @!P5 NANOSLEEP.SYNCS 0x989680 ;  /* 0x009896800000d95d */ /* 0x002fea0003900000 */
[----:B------:R-:W1:Y:S02]  /*210a0*/  @!P5 SYNCS.PHASECHK.TRANS64 P5, [R20+URZ+0x31c90], R90 ;  /* 0x031c905a1400d5a7 */ /* 0x000e6400080a007f */
[----:B-1----:R-:W-:Y:S05]  /*210b0*/  @!P5 BRA `(.L_x_9799) ;  /* 0xfffffffc00f0d947 */ /* 0x002fea000383ffff */
[----:B------:R-:W-:Y:S05]  /*210c0*/  BRA `(.L_x_10069) ;  /* 0xfffffe3c00c47947 */ /* 0x000fea000383ffff */
.L_x_9812:
[----:B0-----:R0:W1:Y:S02]  /*210d0*/  SYNCS.PHASECHK.TRANS64.TRYWAIT P4, [R20+URZ+0x31c90], R90 ;  /* 0x031c905a140075a7 */ /* 0x001064000808017f */
[----:B-1----:R-:W-:Y:S05]  /*210e0*/  @!P4 NANOSLEEP.SYNCS 0x989680 ;  /* 0x009896800000c95d */ /* 0x002fea0003900000 */
[----:B------:R-:W1:Y:S02]  /*210f0*/  @!P4 SYNCS.PHASECHK.TRANS64 P4, [R20+URZ+0x31c90], R90 ;  /* 0x031c905a1400c5a7 */ /* 0x000e64000808007f */
[----:B-1----:R-:W-:Y:S05]  /*21100*/  @!P4 BRA `(.L_x_9812) ;  /* 0xfffffffc00f0c947 */ /* 0x002fea000383ffff */
[----:B------:R-:W-:Y:S05]  /*21110*/  BRA `(.L_x_10070) ;  /* 0xfffffe5800507947 */ /* 0x000fea000383ffff */
.L_x_9816:
[----:B--2---:R2:W3:Y:S02]  /*21120*/  SYNCS.PHASECHK.TRANS64.TRYWAIT P3, [R20+URZ+0x31cb0], R90 ;  /* 0x031cb05a140075a7 */ /* 0x0044e4000806017f */
[----:B---3--:R-:W-:Y:S05]  /*21130*/  @!P3 NANOSLEEP.SYNCS 0x989680 ;  /* 0x009896800000b95d */ /* 0x008fea0003900000 */
[----:B------:R-:W3:Y:S02]  /*21140*/  @!P3 SYNCS.PHASECHK.TRANS64 P3, [R20+URZ+0x31cb0], R90 ;  /* 0x031cb05a1400b5a7 */ /* 0x000ee4000806007f */
[----:B---3--:R-:W-:Y:S05]  /*21150*/  @!P3 BRA `(.L_x_9816) ;  /* 0xfffffffc00f0b947 */ /* 0x008fea000383ffff */
[----:B------:R-:W-:Y:S05]  /*21160*/  BRA `(.L_x_10071) ;  /* 0xfffffe5800e87947 */ /* 0x000fea000383ffff */
.L_x_9824:
[----:B------:R-:W-:Y:S01]  /*21170*/  BSSY B0, `(.L_x_10072) ;  /* 0x0000007000007945 */ /* 0x000fe20003800000 */
[----:B------:R-:W-:Y:S02]  /*21180*/  IMAD.MOV.U32 R12, RZ, RZ, RZ ;  /* 0x000000ffff0c7224 */ /* 0x000fe400078e00ff */
[----:B------:R-:W-:Y:S02]  /*21190*/  IMAD.MOV.U32 R11, RZ, RZ, 0x1f ;  /* 0x0000001fff0b7424 */ /* 0x000fe400078e00ff */
[----:B------:R-:W-:-:S07]  /*211a0*/  IMAD.MOV.U32 R15, RZ, RZ, -0x1 ;  /* 0xffffffffff0f7424 */ /* 0x000fce00078e00ff */
[----:B-----5:R-:W-:Y:S05]  /*211b0*/  WARPSYNC.COLLECTIVE R15, `(.L_x_10073) ;  /* 0x000000000f087348 */ /* 0x020fea0003c00000 */
[----:B------:R0:W1:Y:S02]  /*211c0*/  SHFL.IDX P6, R14, R13, R12, R11 ;  /* 0x0000000c0d0e7389 */ /* 0x00006400000c000b */
[----:B01---5:R-:W-:Y:S01]  /*211d0*/  ENDCOLLECTIVE ;  /* 0x000000000000791b */ /* 0x023fe20003800000 */
.L_x_10073:
[----:B------:R-:W-:Y:S05]  /*211e0*/  BSYNC B0 ;  /* 0x0000000000007941 */ /* 0x000fea0003800000 */
.L_x_10072:
[----:B------:R1:W-:Y:S01]  /*211f0*/  STL [R1+0x7c], R14 ;  /* 0x00007c0e01007387 */ /* 0x0003e20000100800 */
[----:B------:R-:W-:Y:S05]  /*21200*/  BRA `(.L_x_10074) ;  /* 0xfffffe6000e87947 */ /* 0x000fea000383ffff */
.L_x_9835:
[----:B------:R-:W-:Y:S01]  /*21210*/  BSSY B1, `(.L_x_10075) ;  /* 0x0000008000017945 */ /* 0x000fe20003800000 */
[----:B------:R-:W-:Y:S02]  /*21220*/  IMAD.MOV.U32 R13, RZ, RZ, R25 ;  /* 0x000000ffff0d7224 */ /* 0x000fe400078e0019 */
[----:B------:R-:W-:Y:S02]  /*21230*/  IMAD.MOV.U32 R12, RZ, RZ, RZ ;  /* 0x000000ffff0c7224 */ /* 0x000fe400078e00ff */
[----:B------:R-:W-:Y:S02]  /*21240*/  IMAD.MOV.U32 R11, RZ, RZ, 0x1e1f ;  /* 0x00001e1fff0b7424 */ /* 0x000fe400078e00ff */
[----:B------:R-:W-:-:S07]  /*21250*/  IMAD.MOV.U32 R15, RZ, RZ, -0x1 ;  /* 0xffffffffff0f7424 */ /* 0x000fce00078e00ff */
[----:B-1----:R-:W-:Y:S05]  /*21260*/  WARPSYNC.COLLECTIVE R15, `(.L_x_10076) ;  /* 0x000000000f087348 */ /* 0x002fea0003c00000 */
[----:B-1----:R0:W1:Y:S02]  /*21270*/  SHFL.IDX P6, R14, R13, R12, R11 ;  /* 0x0000000c0d0e7389 */ /* 0x00206400000c000b */
[----:B01----:R-:W-:Y:S01]  /*21280*/  ENDCOLLECTIVE ;  /* 0x000000000000791b */ /* 0x003fe20003800000 */
.L_x_10076:
[----:B------:R-:W-:Y:S05]  /*21290*/  BSYNC B1 ;  /* 0x0000000000017941 */ /* 0x000fea0003800000 */
.L_x_10075:
        /* <DEDUP_REMOVED lines=8> */
.L_x_10077:
[----:B------:R-:W-:Y:S02]  /*21320*/  IMAD.MOV.U32 R13, RZ, RZ, R27 ;  /* 0x000000ffff0d7224 */ /* 0x000fe400078e001b */
[----:B------:R-:W-:-:S07]  /*21330*/  IMAD.MOV.U32 R0, RZ, RZ, R14 ;  /* 0x000000ffff007224 */ /* 0x000fce00078e000e */
[----:B------:R-:W-:Y:S05]  /*21340*/  WARPSYNC.COLLECTIVE R15, `(.L_x_10078) ;  /* 0x000000000f087348 */ /* 0x000fea0003c00000 */
[----:B------:R0:W1:Y:S02]  /*21350*/  SHFL.IDX P6, R14, R13, R12, R11 ;  /* 0x0000000c0d0e7389 */ /* 0x00006400000c000b */
[----:B01----:R-:W-:Y:S01]  /*21360*/  ENDCOLLECTIVE ;  /* 0x000000000000791b */ /* 0x003fe20003800000 */
.L_x_10078:
[----:B------:R-:W-:Y:S02]  /*21370*/  IMAD.MOV.U32 R13, RZ, RZ, R26 ;  /* 0x000000ffff0d7224 */ /* 0x000fe400078e001a */
[----:B------:R-:W-:-:S07]  /*21380*/  IMAD.MOV.U32 R5, RZ, RZ, R14 ;  /* 0x000000ffff057224 */ /* 0x000fce00078e000e */
[----:B------:R-:W-:Y:S05]  /*21390*/  WARPSYNC.COLLECTIVE R15, `(.L_x_10079) ;  /* 0x000000000f087348 */ /* 0x000fea0003c00000 */
[----:B------:R0:W1:Y:S02]  /*213a0*/  SHFL.IDX P6, R14, R13, R12, R11 ;  /* 0x0000000c0d0e7389 */ /* 0x00006400000c000b */
[----:B01----:R-:W-:Y:S01]  /*213b0*/  ENDCOLLECTIVE ;  /* 0x000000000000791b */ /* 0x003fe20003800000 */
.L_x_10079:
[----:B------:R-:W-:Y:S01]  /*213c0*/  IMAD.MOV.U32 R4, RZ, RZ, R14 ;  /* 0x000000ffff047224 */ /* 0x000fe200078e000e */
[----:B------:R-:W-:Y:S06]  /*213d0*/  BRA `(.L_x_10080) ;  /* 0xfffffe6400f07947 */ /* 0x000fec000383ffff */
.L_x_9839:
[----:B0-----:R0:W1:Y:S02]  /*213e0*/  SYNCS.PHASECHK.TRANS64.TRYWAIT P1, [R16+URZ+0x31c00], R3 ;  /* 0x031c0003100075a7 */ /* 0x001064000802017f */
[----:B-1----:R-:W-:Y:S05]  /*213f0*/  @!P1 NANOSLEEP.SYNCS 0x989680 ;  /* 0x009896800000995d */ /* 0x002fea0003900000 */
[----:B------:R-:W1:Y:S02]  /*21400*/  @!P1 SYNCS.PHASECHK.TRANS64 P1, [R16+URZ+0x31c00], R3 ;  /* 0x031c0003100095a7 */ /* 0x000e64000802007f */
[----:B-1----:R-:W-:Y:S05]  /*21410*/  @!P1 BRA `(.L_x_9839) ;  /* 0xfffffffc00f09947 */ /* 0x002fea000383ffff */
[----:B------:R-:W-:Y:S05]  /*21420*/  BRA `(.L_x_10081) ;  /* 0xfffffe7000387947 */ /* 0x000fea000383ffff */
.L_x_9851:
        /* <DEDUP_REMOVED lines=8> */
.L_x_10083:
[----:B------:R-:W-:Y:S05]  /*214b0*/  BSYNC B1 ;  /* 0x0000000000017941 */ /* 0x000fea0003800000 */
.L_x_10082:
        /* <DEDUP_REMOVED lines=8> */
.L_x_10084:
[----:B------:R-:W-:Y:S02]  /*21540*/  IMAD.MOV.U32 R21, RZ, RZ, R3 ;  /* 0x000000ffff157224 */ /* 0x000fe400078e0003 */
[----:B------:R-:W-:Y:S02]  /*21550*/  IMAD.MOV.U32 R13, RZ, RZ, R27 ;  /* 0x000000ffff0d7224 */ /* 0x000fe400078e001b */
[----:B------:R-:W-:-:S07]  /*21560*/  IMAD.MOV.U32 R0, RZ, RZ, R14 ;  /* 0x000000ffff007224 */ /* 0x000fce00078e000e */
[----:B------:R-:W-:Y:S05]  /*21570*/  WARPSYNC.COLLECTIVE R15, `(.L_x_10085) ;  /* 0x000000000f087348 */ /* 0x000fea0003c00000 */
[----:B------:R0:W1:Y:S02]  /*21580*/  SHFL.IDX P6, R14, R13, R12, R11 ;  /* 0x0000000c0d0e7389 */ /* 0x00006400000c000b */
[----:B01----:R-:W-:Y:S01]  /*21590*/  ENDCOLLECTIVE ;  /* 0x000000000000791b */ /* 0x003fe20003800000 */
.L_x_10085:
[----:B------:R-:W-:Y:S02]  /*215a0*/  IMAD.MOV.U32 R20, RZ, RZ, R0 ;  /* 0x000000ffff147224 */ /* 0x000fe400078e0000 */
[----:B------:R-:W-:Y:S02]  /*215b0*/  IMAD.MOV.U32 R13, RZ, RZ, R26 ;  /* 0x000000ffff0d7224 */ /* 0x000fe400078e001a */
[----:B------:R-:W-:-:S07]  /*215c0*/  IMAD.MOV.U32 R5, RZ, RZ, R14 ;  /* 0x000000ffff057224 */ /* 0x000fce00078e000e */
[----:B------:R-:W-:Y:S05]  /*215d0*/  WARPSYNC.COLLECTIVE R15, `(.L_x_10086) ;  /* 0x000000000f087348 */ /* 0x000fea0003c00000 */
[----:B------:R0:W1:Y:S02]  /*215e0*/  SHFL.IDX P6, R14, R13, R12, R11 ;  /* 0x0000000c0d0e7389 */ /* 0x00006400000c000b */
[----:B01----:R-:W-:Y:S01]  /*215f0*/  ENDCOLLECTIVE ;  /* 0x000000000000791b */ /* 0x003fe20003800000 */
.L_x_10086:
[----:B------:R-:W-:Y:S05]  /*21600*/  BRA `(.L_x_10087) ;  /* 0xfffffe8000e47947 */ /* 0x000fea000383ffff */
.L_x_9855:
[----:B0-----:R0:W1:Y:S02]  /*21610*/  SYNCS.PHASECHK.TRANS64.TRYWAIT P1, [R16+URZ+0x31c00], R3 ;  /* 0x031c0003100075a7 */ /* 0x001064000802017f */
[----:B-1----:R-:W-:Y:S05]  /*21620*/  @!P1 NANOSLEEP.SYNCS 0x989680 ;  /* 0x009896800000995d */ /* 0x002fea0003900000 */
[----:B------:R-:W1:Y:S02]  /*21630*/  @!P1 SYNCS.PHASECHK.TRANS64 P1, [R16+URZ+0x31c00], R3 ;  /* 0x031c0003100095a7 */ /* 0x000e64000802007f */
[----:B-1----:R-:W-:Y:S05]  /*21640*/  @!P1 BRA `(.L_x_9855) ;  /* 0xfffffffc00f09947 */ /* 0x002fea000383ffff */
[----:B------:R-:W-:Y:S05]  /*21650*/  BRA `(.L_x_10088) ;  /* 0xfffffe8800ac7947 */ /* 0x000fea000383ffff */
.L_x_9863:
[----:B--2---:R2:W4:Y:S02]  /*21660*/  SYNCS.PHASECHK.TRANS64.TRYWAIT P1, [R0+URZ+0x31c30], R5 ;  /* 0x031c3005000075a7 */ /* 0x004524000802017f */
[----:B----4-:R-:W-:Y:S05]  /*21670*/  @!P1 NANOSLEEP.SYNCS 0x989680 ;  /* 0x009896800000995d */ /* 0x010fea0003900000 */
[----:B------:R-:W4:Y:S02]  /*21680*/  @!P1 SYNCS.PHASECHK.TRANS64 P1, [R0+URZ+0x31c30], R5 ;  /* 0x031c3005000095a7 */ /* 0x000f24000802007f */
[----:B----4-:R-:W-:Y:S05]  /*21690*/  @!P1 BRA `(.L_x_9863) ;  /* 0xfffffffc00f09947 */ /* 0x010fea000383ffff */
[----:B------:R-:W-:Y:S05]  /*216a0*/  BRA `(.L_x_9862) ;  /* 0xfffffea000a47947 */ /* 0x000fea000383ffff */
.L_x_9869:
[----:B-1----:R1:W2:Y:S02]  /*216b0*/  SYNCS.PHASECHK.TRANS64.TRYWAIT P3, [R14+URZ+0x31c30], R15 ;  /* 0x031c300f0e0075a7 */ /* 0x0022a4000806017f */
[----:B--2---:R-:W-:Y:S05]  /*216c0*/  @!P3 NANOSLEEP.SYNCS 0x989680 ;  /* 0x009896800000b95d */ /* 0x004fea0003900000 */
[----:B------:R-:W2:Y:S02]  /*216d0*/  @!P3 SYNCS.PHASECHK.TRANS64 P3, [R14+URZ+0x31c30], R15 ;  /* 0x031c300f0e00b5a7 */ /* 0x000ea4000806007f */
[----:B--2---:R-:W-:Y:S05]  /*216e0*/  @!P3 BRA `(.L_x_9869) ;  /* 0xfffffffc00f0b947 */ /* 0x004fea000383ffff */
[----:B------:R-:W-:Y:S05]  /*216f0*/  BRA `(.L_x_9868) ;  /* 0xfffffeec00907947 */ /* 0x000fea000383ffff */
.L_x_9873:
[----:B-1----:R1:W2:Y:S02]  /*21700*/  SYNCS.PHASECHK.TRANS64.TRYWAIT P2, [R15+URZ+0x31c50], R14 ;  /* 0x031c500e0f0075a7 */ /* 0x0022a4000804017f */
[----:B--2---:R-:W-:Y:S05]  /*21710*/  @!P2 NANOSLEEP.SYNCS 0x989680 ;  /* 0x009896800000a95d */ /* 0x004fea0003900000 */
[----:B------:R-:W2:Y:S02]  /*21720*/  @!P2 SYNCS.PHASECHK.TRANS64 P2, [R15+URZ+0x31c50], R14 ;  /* 0x031c500e0f00a5a7 */ /* 0x000ea4000804007f */
[----:B--2---:R-:W-:Y:S05]  /*21730*/  @!P2 BRA `(.L_x_9873) ;  /* 0xfffffffc00f0a947 */ /* 0x004fea000383ffff */
[----:B------:R-:W-:Y:S05]  /*21740*/  BRA `(.L_x_9870) ;  /* 0xffffff1400107947 */ /* 0x000fea000383ffff */
.L_x_9878:
[----:B--2---:R2:W3:Y:S02]  /*21750*/  SYNCS.PHASECHK.TRANS64.TRYWAIT P0, [R0+URZ+0x31c50], R3 ;  /* 0x031c5003000075a7 */ /* 0x0044e4000800017f */
[----:B---3--:R-:W-:Y:S05]  /*21760*/  @!P0 NANOSLEEP.SYNCS 0x989680 ;  /* 0x009896800000895d */ /* 0x008fea0003900000 */
[----:B------:R-:W3:Y:S02]  /*21770*/  @!P0 SYNCS.PHASECHK.TRANS64 P0, [R0+URZ+0x31c50], R3 ;  /* 0x031c5003000085a7 */ /* 0x000ee4000800007f */
[----:B---3--:R-:W-:Y:S05]  /*21780*/  @!P0 BRA `(.L_x_9878) ;  /* 0xfffffffc00f08947 */ /* 0x008fea000383ffff */
[----:B------:R-:W-:Y:S05]  /*21790*/  BRA `(.L_x_9877) ;  /* 0xffffff40004c7947 */ /* 0x000fea000383ffff */
.L_x_9883:
[----:B------:R-:W-:Y:S02]  /*217a0*/  IMAD.MOV.U32 R13, RZ, RZ, R2 ;  /* 0x000000ffff0d7224 */ /* 0x000fe400078e0002 */
[----:B------:R-:W-:Y:S02]  /*217b0*/  IMAD.MOV.U32 R12, RZ, RZ, RZ ;  /* 0x000000ffff0c7224 */ /* 0x000fe400078e00ff */
[----:B------:R-:W-:Y:S02]  /*217c0*/  IMAD.MOV.U32 R11, RZ, RZ, 0x1c1f ;  /* 0x00001c1fff0b7424 */ /* 0x000fe400078e00ff */
[----:B------:R-:W-:-:S07]  /*217d0*/  IMAD.MOV.U32 R15, RZ, RZ, -0x1 ;  /* 0xffffffffff0f7424 */ /* 0x000fce00078e00ff */
[----:B-----5:R-:W-:Y:S05]  /*217e0*/  WARPSYNC.COLLECTIVE R15, `(.L_x_10089) ;  /* 0x000000000f087348 */ /* 0x020fea0003c00000 */
[----:B------:R0:W1:Y:S02]  /*217f0*/  SHFL.IDX P6, R14, R13, R12, R11 ;  /* 0x0000000c0d0e7389 */ /* 0x00006400000c000b */
[----:B01---5:R-:W-:Y:S01]  /*21800*/  ENDCOLLECTIVE ;  /* 0x000000000000791b */ /* 0x023fe20003800000 */
.L_x_10089:
[----:B------:R-:W-:Y:S02]  /*21810*/  IMAD.MOV.U32 R13, RZ, RZ, R0 ;  /* 0x000000ffff0d7224 */ /* 0x000fe400078e0000 */
[----:B------:R-:W-:-:S07]  /*21820*/  IMAD.MOV.U32 R3, RZ, RZ, R14 ;  /* 0x000000ffff037224 */ /* 0x000fce00078e000e */
[----:B------:R-:W-:Y:S05]  /*21830*/  WARPSYNC.COLLECTIVE R15, `(.L_x_10090) ;  /* 0x000000000f087348 */ /* 0x000fea0003c00000 */
[----:B------:R0:W1:Y:S02]  /*21840*/  SHFL.IDX P6, R14, R13, R12, R11 ;  /* 0x0000000c0d0e7389 */ /* 0x00006400000c000b */
[----:B01----:R-:W-:Y:S01]  /*21850*/  ENDCOLLECTIVE ;  /* 0x000000000000791b */ /* 0x003fe20003800000 */
.L_x_10090:
[----:B------:R-:W-:Y:S05]  /*21860*/  BRA `(.L_x_10091) ;  /* 0xffffff5c00507947 */ /* 0x000fea000383ffff */
.L_x_9886:
[----:B------:R-:W-:Y:S01]  /*21870*/  BSSY B1, `(.L_x_10092) ;  /* 0x0000008000017945 */ /* 0x000fe20003800000 */
[----:B---3--:R-:W-:Y:S02]  /*21880*/  IMAD.MOV.U32 R13, RZ, RZ, R2 ;  /* 0x000000ffff0d7224 */ /* 0x008fe400078e0002 */
[----:B------:R-:W-:Y:S02]  /*21890*/  IMAD.MOV.U32 R12, RZ, RZ, 0x1 ;  /* 0x00000001ff0c7424 */ /* 0x000fe400078e00ff */
[----:B------:R-:W-:Y:S02]  /*218a0*/  IMAD.MOV.U32 R11, RZ, RZ, 0x1c1f ;  /* 0x00001c1fff0b7424 */ /* 0x000fe400078e00ff */
[----:B------:R-:W-:-:S07]  /*218b0*/  IMAD.MOV.U32 R15, RZ, RZ, -0x1 ;  /* 0xffffffffff0f7424 */ /* 0x000fce00078e00ff */
[----:B012--5:R-:W-:Y:S05]  /*218c0*/  WARPSYNC.COLLECTIVE R15, `(.L_x_10093) ;  /* 0x000000000f087348 */ /* 0x027fea0003c00000 */
[----:B--2---:R2:W3:Y:S02]  /*218d0*/  SHFL.IDX P6, R14, R13, R12, R11 ;  /* 0x0000000c0d0e7389 */ /* 0x0044e400000c000b */
[----:B0123-5:R-:W-:Y:S01]  /*218e0*/  ENDCOLLECTIVE ;  /* 0x000000000000791b */ /* 0x02ffe20003800000 */
.L_x_10093:
[----:B------:R-:W-:Y:S05]  /*218f0*/  BSYNC B1 ;  /* 0x0000000000017941 */ /* 0x000fea0003800000 */
.L_x_10092:
        /* <DEDUP_REMOVED lines=8> */
.L_x_10094:
[----:B------:R-:W-:Y:S05]  /*21980*/  BRA `(.L_x_10095) ;  /* 0xffffff5c00607947 */ /* 0x000fea000383ffff */
.L_x_9888:
[----:B------:R-:W-:Y:S02]  /*21990*/  IMAD.MOV.U32 R13, RZ, RZ, R2 ;  /* 0x000000ffff0d7224 */ /* 0x000fe400078e0002 */
[----:B------:R-:W-:Y:S02]  /*219a0*/  IMAD.MOV.U32 R12, RZ, RZ, RZ ;  /* 0x000000ffff0c7224 */ /* 0x000fe400078e00ff */
[----:B------:R-:W-:Y:S02]  /*219b0*/  IMAD.MOV.U32 R11, RZ, RZ, 0x1c1f ;  /* 0x00001c1fff0b7424 */ /* 0x000fe400078e00ff */
[----:B------:R-:W-:-:S07]  /*219c0*/  IMAD.MOV.U32 R15, RZ, RZ, -0x1 ;  /* 0xffffffffff0f7424 */ /* 0x000fce00078e00ff */
[----:B------:R-:W-:Y:S05]  /*219d0*/  WARPSYNC.COLLECTIVE R15, `(.L_x_10096) ;  /* 0x000000000f087348 */ /* 0x000fea0003c00000 */
[----:B------:R0:W1:Y:S02]  /*219e0*/  SHFL.IDX P6, R14, R13, R12, R11 ;  /* 0x0000000c0d0e7389 */ /* 0x00006400000c000b */
[----:B01----:R-:W-:Y:S01]  /*219f0*/  ENDCOLLECTIVE ;  /* 0x000000000000791b */ /* 0x003fe20003800000 */
.L_x_10096:
[----:B------:R-:W-:Y:S02]  /*21a00*/  IMAD.MOV.U32 R13, RZ, RZ, R0 ;  /* 0x000000ffff0d7224 */ /* 0x000fe400078e0000 */
[----:B------:R-:W-:-:S07]  /*21a10*/  IMAD.MOV.U32 R3, RZ, RZ, R14 ;  /* 0x000000ffff037224 */ /* 0x000fce00078e000e */
[----:B------:R-:W-:Y:S05]  /*21a20*/  WARPSYNC.COLLECTIVE R15, `(.L_x_10097) ;  /* 0x000000000f087348 */ /* 0x000fea0003c00000 */
[----:B------:R0:W1:Y:S02]  /*21a30*/  SHFL.IDX P6, R14, R13, R12, R11 ;  /* 0x0000000c0d0e7389 */ /* 0x00006400000c000b */
[----:B01----:R-:W-:Y:S01]  /*21a40*/  ENDCOLLECTIVE ;  /* 0x000000000000791b */ /* 0x003fe20003800000 */
.L_x_10097:
[----:B------:R-:W-:Y:S05]  /*21a50*/  BRA `(.L_x_10098) ;  /* 0xffffff60002c7947 */ /* 0x000fea000383ffff */
.L_x_9891:
[----:B------:R-:W-:Y:S01]  /*21a60*/  BSSY B1, `(.L_x_10099) ;  /* 0x0000008000017945 */ /* 0x000fe20003800000 */
[----:B---3--:R-:W-:Y:S02]  /*21a70*/  IMAD.MOV.U32 R13, RZ, RZ, R2 ;  /* 0x000000ffff0d7224 */ /* 0x008fe400078e0002 */
[----:B------:R-:W-:Y:S02]  /*21a80*/  IMAD.MOV.U32 R12, RZ, RZ, 0x1 ;  /* 0x00000001ff0c7424 */ /* 0x000fe400078e00ff */
[----:B------:R-:W-:Y:S02]  /*21a90*/  IMAD.MOV.U32 R11, RZ, RZ, 0x1c1f ;  /* 0x00001c1fff0b7424 */ /* 0x000fe400078e00ff */
[----:B------:R-:W-:-:S07]  /*21aa0*/  IMAD.MOV.U32 R15, RZ, RZ, -0x1 ;  /* 0xffffffffff0f7424 */ /* 0x000fce00078e00ff */
[----:B012---:R-:W-:Y:S05]  /*21ab0*/  WARPSYNC.COLLECTIVE R15, `(.L_x_10100) ;  /* 0x000000000f087348 */ /* 0x007fea0003c00000 */
[----:B--2---:R2:W3:Y:S02]  /*21ac0*/  SHFL.IDX P6, R14, R13, R12, R11 ;  /* 0x0000000c0d0e7389 */ /* 0x0044e400000c000b */
[----:B0123--:R-:W-:Y:S01]  /*21ad0*/  ENDCOLLECTIVE ;  /* 0x000000000000791b */ /* 0x00ffe20003800000 */
.L_x_10100:
[----:B------:R-:W-:Y:S05]  /*21ae0*/  BSYNC B1 ;  /* 0x0000000000017941 */ /* 0x000fea0003800000 */
.L_x_10099:
        /* <DEDUP_REMOVED lines=8> */
.L_x_10101:
[----:B------:R-:W-:Y:S05]  /*21b70*/  BRA `(.L_x_10102) ;  /* 0xffffff6400247947 */ /* 0x000fea000383ffff */
.L_x_9895:
[----:B------:R-:W-:Y:S02]  /*21b80*/  IMAD.MOV.U32 R13, RZ, RZ, R2 ;  /* 0x000000ffff0d7224 */ /* 0x000fe400078e0002 */
[----:B------:R-:W-:Y:S02]  /*21b90*/  IMAD.MOV.U32 R12, RZ, RZ, RZ ;  /* 0x000000ffff0c7224 */ /* 0x000fe400078e00ff */
[----:B------:R-:W-:Y:S02]  /*21ba0*/  IMAD.MOV.U32 R11, RZ, RZ, 0x1c1f ;  /* 0x00001c1fff0b7424 */ /* 0x000fe400078e00ff */
[----:B------:R-:W-:-:S07]  /*21bb0*/  IMAD.MOV.U32 R15, RZ, RZ, -0x1 ;  /* 0xffffffffff0f7424 */ /* 0x000fce00078e00ff */
[----:B-1----:R-:W-:Y:S05]  /*21bc0*/  WARPSYNC.COLLECTIVE R15, `(.L_x_10103) ;  /* 0x000000000f087348 */ /* 0x002fea0003c00000 */
[----:B------:R0:W2:Y:S02]  /*21bd0*/  SHFL.IDX P6, R14, R13, R12, R11 ;  /* 0x0000000c0d0e7389 */ /* 0x0000a400000c000b */
[----:B012---:R-:W-:Y:S01]  /*21be0*/  ENDCOLLECTIVE ;  /* 0x000000000000791b */ /* 0x007fe20003800000 */
.L_x_10103:
[----:B------:R-:W-:Y:S02]  /*21bf0*/  IMAD.MOV.U32 R13, RZ, RZ, R0 ;  /* 0x000000ffff0d7224 */ /* 0x000fe400078e0000 */
[----:B------:R-:W-:-:S07]  /*21c00*/  IMAD.MOV.U32 R3, RZ, RZ, R14 ;  /* 0x000000ffff037224 */ /* 0x000fce00078e000e */
[----:B------:R-:W-:Y:S05]  /*21c10*/  WARPSYNC.COLLECTIVE R15, `(.L_x_10104) ;  /* 0x000000000f087348 */ /* 0x000fea0003c00000 */
[----:B------:R0:W1:Y:S02]  /*21c20*/  SHFL.IDX P6, R14, R13, R12, R11 ;  /* 0x0000000c0d0e7389 */ /* 0x00006400000c000b */
[----:B01----:R-:W-:Y:S01]  /*21c30*/  ENDCOLLECTIVE ;  /* 0x000000000000791b */ /* 0x003fe20003800000 */
.L_x_10104:
[----:B------:R-:W-:Y:S05]  /*21c40*/  BRA `(.L_x_10105) ;  /* 0xffffff7000687947 */ /* 0x000fea000383ffff */
.L_x_9898:
[----:B------:R-:W-:Y:S01]  /*21c50*/  BSSY B1, `(.L_x_10106) ;  /* 0x0000008000017945 */ /* 0x000fe20003800000 */
[----:B----4-:R-:W-:Y:S02]  /*21c60*/  IMAD.MOV.U32 R13, RZ, RZ, R2 ;  /* 0x000000ffff0d7224 */ /* 0x010fe400078e0002 */
[----:B------:R-:W-:Y:S02]  /*21c70*/  IMAD.MOV.U32 R12, RZ, RZ, 0x1 ;  /* 0x00000001ff0c7424 */ /* 0x000fe400078e00ff */
[----:B------:R-:W-:Y:S02]  /*21c80*/  IMAD.MOV.U32 R11, RZ, RZ, 0x1c1f ;  /* 0x00001c1fff0b7424 */ /* 0x000fe400078e00ff */
[----:B------:R-:W-:-:S07]  /*21c90*/  IMAD.MOV.U32 R15, RZ, RZ, -0x1 ;  /* 0xffffffffff0f7424 */ /* 0x000fce00078e00ff */
[----:B0123--:R-:W-:Y:S05]  /*21ca0*/  WARPSYNC.COLLECTIVE R15, `(.L_x_10107) ;  /* 0x000000000f087348 */ /* 0x00ffea0003c00000 */
[----:B---3--:R3:W4:Y:S02]  /*21cb0*/  SHFL.IDX P6, R14, R13, R12, R11 ;  /* 0x0000000c0d0e7389 */ /* 0x00872400000c000b */
[----:B01234-:R-:W-:Y:S01]  /*21cc0*/  ENDCOLLECTIVE ;  /* 0x000000000000791b */ /* 0x01ffe20003800000 */
.L_x_10107:
[----:B------:R-:W-:Y:S05]  /*21cd0*/  BSYNC B1 ;  /* 0x0000000000017941 */ /* 0x000fea0003800000 */
.L_x_10106:
        /* <DEDUP_REMOVED lines=8> */
.L_x_10108:
[----:B------:R-:W-:Y:S05]  /*21d60*/  BRA `(.L_x_10109) ;  /* 0xffffff70007c7947 */ /* 0x000fea000383ffff */
.L_x_9915:
[----:B------:R-:W2:Y:S01]  /*21d70*/  S2R R7, SR_TID.X ;  /* 0x0000000000077919 */ /* 0x000ea20000002100 */
[----:B------:R-:W-:Y:S01]  /*21d80*/  BSSY B1, `(.L_x_10110) ;  /* 0x000000a000017945 */ /* 0x000fe20003800000 */
[----:B-1----:R-:W-:Y:S02]  /*21d90*/  IMAD.MOV.U32 R12, RZ, RZ, RZ ;  /* 0x000000ffff0c7224 */ /* 0x002fe400078e00ff */
[----:B0-----:R-:W-:Y:S02]  /*21da0*/  IMAD.MOV.U32 R11, RZ, RZ, 0x1f ;  /* 0x0000001fff0b7424 */ /* 0x001fe400078e00ff */
[----:B------:R-:W-:Y:S01]  /*21db0*/  IMAD.MOV.U32 R15, RZ, RZ, -0x1 ;  /* 0xffffffffff0f7424 */ /* 0x000fe200078e00ff */
[----:B--2---:R-:W-:-:S04]  /*21dc0*/  SHF.R.U32.HI R7, RZ, 0x5, R7 ;  /* 0x00000005ff077819 */ /* 0x004fc80000011607 */
[----:B------:R-:W-:-:S05]  /*21dd0*/  LOP3.LUT R7, R7, 0x3, RZ, 0xc0, !PT ;  /* 0x0000000307077812 */ /* 0x000fca00078ec0ff */
[----:B------:R-:W-:-:S07]  /*21de0*/  IMAD.MOV.U32 R13, RZ, RZ, R7 ;  /* 0x000000ffff0d7224 */ /* 0x000fce00078e0007 */
[----:B------:R-:W-:Y:S05]  /*21df0*/  WARPSYNC.COLLECTIVE R15, `(.L_x_10111) ;  /* 0x000000000f087348 */ /* 0x000fea0003c00000 */
[----:B------:R0:W1:Y:S02]  /*21e00*/  SHFL.IDX P6, R14, R13, R12, R11 ;  /* 0x0000000c0d0e7389 */ /* 0x00006400000c000b */
[----:B01----:R-:W-:Y:S01]  /*21e10*/  ENDCOLLECTIVE ;  /* 0x000000000000791b */ /* 0x003fe20003800000 */
.L_x_10111:
[----:B------:R-:W-:Y:S05]  /*21e20*/  BSYNC B1 ;  /* 0x0000000000017941 */ /* 0x000fea0003800000 */
.L_x_10110:
[----:B------:R-:W-:Y:S05]  /*21e30*/  BRA `(.L_x_10112) ;  /* 0xffffff8800987947 */ /* 0x000fea000383ffff */
.L_x_9917:
[----:B------:R-:W-:Y:S01]  /*21e40*/  BSSY B1, `(.L_x_10113) ;  /* 0x0000006000017945 */ /* 0x000fe20003800000 */
[----:B------:R-:W-:-:S07]  /*21e50*/  IMAD.MOV.U32 R15, RZ, RZ, -0x1 ;  /* 0xffffffffff0f7424 */ /* 0x000fce00078e00ff */
[----:B012---:R-:W-:Y:S05]  /*21e60*/  WARPSYNC.COLLECTIVE R15, `(.L_x_10114) ;  /* 0x000000000f0c7348 */ /* 0x007fea0003c00000 */
[----:B------:R-:W-:Y:S02]  /*21e70*/  ELECT P6, UR62, PT ;  /* 0x00000000003e782f */ /* 0x000fe400038c0000 */
[----:B------:R-:W-:Y:S01]  /*21e80*/  MOV R14, UR62 ;  /* 0x0000003e000e7c02 */ /* 0x000fe20008000f00 */
[----:B012---:R-:W-:Y:S10]  /*21e90*/  ENDCOLLECTIVE ;  /* 0x000000000000791b */ /* 0x007ff40003800000 */
.L_x_10114:
[----:B------:R-:W-:Y:S05]  /*21ea0*/  BSYNC B1 ;  /* 0x0000000000017941 */ /* 0x000fea0003800000 */
.L_x_10113:
[----:B------:R-:W-:Y:S01]  /*21eb0*/  PLOP3.LUT P2, PT, P6, PT, PT, 0x80, 0x0 ;  /* 0x000000000000781c */ /* 0x000fe2000374f070 */
[----:B------:R-:W-:-:S12]  /*21ec0*/  BRA `(.L_x_9916) ;  /* 0xffffff88008c7947 */ /* 0x000fd8000383ffff */
.L_x_9919:
[----:B--2---:R2:W3:Y:S02]  /*21ed0*/  SYNCS.PHASECHK.TRANS64.TRYWAIT P0, [R16+URZ+0x31c20], R6 ;  /* 0x031c2006100075a7 */ /* 0x0044e4000800017f */
[----:B---3--:R-:W-:Y:S05]  /*21ee0*/  @!P0 NANOSLEEP.SYNCS 0x989680 ;  /* 0x009896800000895d */ /* 0x008fea0003900000 */
[----:B------:R-:W3:Y:S02]  /*21ef0*/  @!P0 SYNCS.PHASECHK.TRANS64 P0, [R16+URZ+0x31c20], R6 ;  /* 0x031c2006100085a7 */ /* 0x000ee4000800007f */
[----:B---3--:R-:W-:Y:S05]  /*21f00*/  @!P0 BRA `(.L_x_9919) ;  /* 0xfffffffc00f08947 */ /* 0x008fea000383ffff */
[----:B------:R-:W-:Y:S05]  /*21f10*/  BRA `(.L_x_10115) ;  /* 0xffffff88009c7947 */ /* 0x000fea000383ffff */
.L_x_9923:
[----:B0-----:R0:W3:Y:S02]  /*21f20*/  SYNCS.PHASECHK.TRANS64.TRYWAIT P0, [R9+URZ+0x31ca0], R11 ;  /* 0x031ca00b090075a7 */ /* 0x0010e4000800017f */
[----:B---3--:R-:W-:Y:S05]  /*21f30*/  @!P0 NANOSLEEP.SYNCS 0x989680 ;  /* 0x009896800000895d */ /* 0x008fea0003900000 */
[----:B------:R-:W3:Y:S02]  /*21f40*/  @!P0 SYNCS.PHASECHK.TRANS64 P0, [R9+URZ+0x31ca0], R11 ;  /* 0x031ca00b090085a7 */ /* 0x000ee4000800007f */
[----:B---3--:R-:W-:Y:S05]  /*21f50*/  @!P0 BRA `(.L_x_9923) ;  /* 0xfffffffc00f08947 */ /* 0x008fea000383ffff */
[----:B------:R-:W-:Y:S05]  /*21f60*/  BRA `(.L_x_10116) ;  /* 0xffffff8800bc7947 */ /* 0x000fea000383ffff */
.L_x_9930:
[----:B-1----:R1:W2:Y:S02]  /*21f70*/  SYNCS.PHASECHK.TRANS64.TRYWAIT P0, [R9+URZ+0x31cc0], R11 ;  /* 0x031cc00b090075a7 */ /* 0x0022a4000800017f */
[----:B--2---:R-:W-:Y:S05]  /*21f80*/  @!P0 NANOSLEEP.SYNCS 0x989680 ;  /* 0x009896800000895d */ /* 0x004fea0003900000 */
[----:B------:R-:W2:Y:S02]  /*21f90*/  @!P0 SYNCS.PHASECHK.TRANS64 P0, [R9+URZ+0x31cc0], R11 ;  /* 0x031cc00b090085a7 */ /* 0x000ea4000800007f */
[----:B--2---:R-:W-:Y:S05]  /*21fa0*/  @!P0 BRA `(.L_x_9930) ;  /* 0xfffffffc00f08947 */ /* 0x004fea000383ffff */
[----:B------:R-:W-:Y:S05]  /*21fb0*/  BRA `(.L_x_10117) ;  /* 0xffffff8c00b47947 */ /* 0x000fea000383ffff */
.L_x_9939:
[----:B--2---:R2:W3:Y:S02]  /*21fc0*/  SYNCS.PHASECHK.TRANS64.TRYWAIT P0, [R9+URZ+0x31ca0], R8 ;  /* 0x031ca008090075a7 */ /* 0x0044e4000800017f */
[----:B---3--:R-:W-:Y:S05]  /*21fd0*/  @!P0 NANOSLEEP.SYNCS 0x989680 ;  /* 0x009896800000895d */ /* 0x008fea0003900000 */
[----:B------:R-:W3:Y:S02]  /*21fe0*/  @!P0 SYNCS.PHASECHK.TRANS64 P0, [R9+URZ+0x31ca0], R8 ;  /* 0x031ca008090085a7 */ /* 0x000ee4000800007f */
[----:B---3--:R-:W-:Y:S05]  /*21ff0*/  @!P0 BRA `(.L_x_9939) ;  /* 0xfffffffc00f08947 */ /* 0x008fea000383ffff */
[----:B------:R-:W-:Y:S05]  /*22000*/  BRA `(.L_x_10118) ;  /* 0xffffff9000ec7947 */ /* 0x000fea000383ffff */
.L_x_9946:
[----:B0-----:R0:W3:Y:S02]  /*22010*/  SYNCS.PHASECHK.TRANS64.TRYWAIT P0, [R9+URZ+0x31cc0], R8 ;  /* 0x031cc008090075a7 */ /* 0x0010e4000800017f */
[----:B---3--:R-:W-:Y:S05]  /*22020*/  @!P0 NANOSLEEP.SYNCS 0x989680 ;  /* 0x009896800000895d */ /* 0x008fea0003900000 */
[----:B------:R-:W3:Y:S02]  /*22030*/  @!P0 SYNCS.PHASECHK.TRANS64 P0, [R9+URZ+0x31cc0], R8 ;  /* 0x031cc008090085a7 */ /* 0x000ee4000800007f */
[----:B---3--:R-:W-:Y:S05]  /*22040*/  @!P0 BRA `(.L_x_9946) ;  /* 0xfffffffc00f08947 */ /* 0x008fea000383ffff */
[----:B------:R-:W-:Y:S05]  /*22050*/  BRA `(.L_x_10119) ;  /* 0xffffff9400ec7947 */ /* 0x000fea000383ffff */
.L_x_9963:
[----:B------:R-:W4:Y:S01]  /*22060*/  S2R R20, SR_TID.X ;  /* 0x0000000000147919 */ /* 0x000f220000002100 */
[----:B------:R-:W-:Y:S01]  /*22070*/  BSSY B0, `(.L_x_10120) ;  /* 0x000000a000007945 */ /* 0x000fe20003800000 */
[----:B-1----:R-:W-:Y:S02]  /*22080*/  IMAD.MOV.U32 R12, RZ, RZ, RZ ;  /* 0x000000ffff0c7224 */ /* 0x002fe400078e00ff */
[----:B0-----:R-:W-:Y:S02]  /*22090*/  IMAD.MOV.U32 R11, RZ, RZ, 0x1f ;  /* 0x0000001fff0b7424 */ /* 0x001fe400078e00ff */
[----:B------:R-:W-:Y:S01]  /*220a0*/  IMAD.MOV.U32 R15, RZ, RZ, -0x1 ;  /* 0xffffffffff0f7424 */ /* 0x000fe200078e00ff */
[----:B----4-:R-:W-:-:S04]  /*220b0*/  SHF.R.U32.HI R20, RZ, 0x5, R20 ;  /* 0x00000005ff147819 */ /* 0x010fc80000011614 */
[----:B------:R-:W-:-:S05]  /*220c0*/  LOP3.LUT R20, R20, 0x3, RZ, 0xc0, !PT ;  /* 0x0000000314147812 */ /* 0x000fca00078ec0ff */
[----:B------:R-:W-:-:S07]  /*220d0*/  IMAD.MOV.U32 R13, RZ, RZ, R20 ;  /* 0x000000ffff0d7224 */ /* 0x000fce00078e0014 */
[----:B--23--:R-:W-:Y:S05]  /*220e0*/  WARPSYNC.COLLECTIVE R15, `(.L_x_10121) ;  /* 0x000000000f087348 */ /* 0x00cfea0003c00000 */
[----:B------:R0:W1:Y:S02]  /*220f0*/  SHFL.IDX P6, R14, R13, R12, R11 ;  /* 0x0000000c0d0e7389 */ /* 0x00006400000c000b */
[----:B0123--:R-:W-:Y:S01]  /*22100*/  ENDCOLLECTIVE ;  /* 0x000000000000791b */ /* 0x00ffe20003800000 */
.L_x_10121:
[----:B------:R-:W-:Y:S05]  /*22110*/  BSYNC B0 ;  /* 0x0000000000007941 */ /* 0x000fea0003800000 */
.L_x_10120:
[----:B------:R-:W-:Y:S05]  /*22120*/  BRA `(.L_x_10122) ;  /* 0xffffffa400107947 */ /* 0x000fea000383ffff */
.L_x_9965:
[----:B------:R-:W-:Y:S01]  /*22130*/  BSSY B0, `(.L_x_10123) ;  /* 0x0000006000007945 */ /* 0x000fe20003800000 */
[----:B------:R-:W-:-:S07]  /*22140*/  IMAD.MOV.U32 R15, RZ, RZ, -0x1 ;  /* 0xffffffffff0f7424 */ /* 0x000fce00078e00ff */
[----:B-1234-:R-:W-:Y:S05]  /*22150*/  WARPSYNC.COLLECTIVE R15, `(.L_x_10124) ;  /* 0x000000000f0c7348 */ /* 0x01efea0003c00000 */
[----:B------:R-:W-:Y:S02]  /*22160*/  ELECT P6, UR62, PT ;  /* 0x00000000003e782f */ /* 0x000fe400038c0000 */
[----:B------:R-:W-:Y:S01]  /*22170*/  MOV R14, UR62 ;  /* 0x0000003e000e7c02 */ /* 0x000fe20008000f00 */
[----:B-1234-:R-:W-:Y:S10]  /*22180*/  ENDCOLLECTIVE ;  /* 0x000000000000791b */ /* 0x01eff40003800000 */
.L_x_10124:
[----:B------:R-:W-:Y:S05]  /*22190*/  BSYNC B0 ;  /* 0x0000000000007941 */ /* 0x000fea0003800000 */
.L_x_10123:
[----:B------:R-:W-:Y:S05]  /*221a0*/  BRA `(.L_x_10125) ;  /* 0xffffffa400107947 */ /* 0x000fea000383ffff */
.L_x_9967:
[----:B0-----:R0:W4:Y:S02]  /*221b0*/  SYNCS.PHASECHK.TRANS64.TRYWAIT P0, [R0+URZ+0x31c40], R2 ;  /* 0x031c4002000075a7 */ /* 0x001124000800017f */
[----:B----4-:R-:W-:Y:S05]  /*221c0*/  @!P0 NANOSLEEP.SYNCS 0x989680 ;  /* 0x009896800000895d */ /* 0x010fea0003900000 */
[----:B------:R-:W4:Y:S02]  /*221d0*/  @!P0 SYNCS.PHASECHK.TRANS64 P0, [R0+URZ+0x31c40], R2 ;  /* 0x031c4002000085a7 */ /* 0x000f24000800007f */
[----:B----4-:R-:W-:Y:S05]  /*221e0*/  @!P0 BRA `(.L_x_9967) ;  /* 0xfffffffc00f08947 */ /* 0x010fea000383ffff */
[----:B------:R-:W-:Y:S05]  /*221f0*/  BRA `(.L_x_10126) ;  /* 0xffffffa400647947 */ /* 0x000fea000383ffff */
.L_x_9971:
[----:B------:R-:W2:Y:S04]  /*22200*/  LDL.LU R11, [R1+0x44] ;  /* 0x00004400010b7983 */ /* 0x000ea80000300800 */
[----:B------:R0:W5:Y:S01]  /*22210*/  LDL R9, [R1+0x14] ;  /* 0x0000140001097983 */ /* 0x0001620000100800 */
[----:B------:R-:W-:Y:S02]  /*22220*/  IMAD.MOV.U32 R13, RZ, RZ, R0 ;  /* 0x000000ffff0d7224 */ /* 0x000fe400078e0000 */
[----:B------:R-:W-:Y:S02]  /*22230*/  IMAD.MOV.U32 R12, RZ, RZ, RZ ;  /* 0x000000ffff0c7224 */ /* 0x000fe400078e00ff */
[----:B------:R-:W-:Y:S02]  /*22240*/  IMAD.MOV.U32 R15, RZ, RZ, -0x1 ;  /* 0xffffffffff0f7424 */ /* 0x000fe400078e00ff */
[----:B------:R-:W-:-:S04]  /*22250*/  IMAD R25, R25, 0xc0, R21 ;  /* 0x000000c019197824 */ /* 0x000fc800078e0215 */
[----:B------:R-:W-:Y:S02]  /*22260*/  VIADD R5, R25, 0x20 ;  /* 0x0000002019057836 */ /* 0x000fe40000000000 */
[----:B--2---:R-:W-:Y:S02]  /*22270*/  IMAD R2, R11, R10, RZ ;  /* 0x0000000a0b027224 */ /* 0x004fe400078e02ff */
[----:B0-----:R-:W-:-:S07]  /*22280*/  IMAD.MOV.U32 R11, RZ, RZ, 0x1c1f ;  /* 0x00001c1fff0b7424 */ /* 0x001fce00078e00ff */
[----:B-----5:R-:W-:Y:S05]  /*22290*/  WARPSYNC.COLLECTIVE R15, `(.L_x_10127) ;  /* 0x000000000f087348 */ /* 0x020fea0003c00000 */
[----:B------:R0:W1:Y:S02]  /*222a0*/  SHFL.IDX P6, R14, R13, R12, R11 ;  /* 0x0000000c0d0e7389 */ /* 0x00006400000c000b */
[----:B01---5:R-:W-:Y:S01]  /*222b0*/  ENDCOLLECTIVE ;  /* 0x000000000000791b */ /* 0x023fe20003800000 */
.L_x_10127:
[----:B------:R-:W-:Y:S02]  /*222c0*/  IMAD.MOV.U32 R13, RZ, RZ, R4 ;  /* 0x000000ffff0d7224 */ /* 0x000fe400078e0004 */
[----:B------:R-:W-:-:S07]  /*222d0*/  IMAD.MOV.U32 R6, RZ, RZ, R14 ;  /* 0x000000ffff067224 */ /* 0x000fce00078e000e */
[----:B------:R-:W-:Y:S05]  /*222e0*/  WARPSYNC.COLLECTIVE R15, `(.L_x_10128) ;  /* 0x000000000f087348 */ /* 0x000fea0003c00000 */
[----:B------:R0:W1:Y:S02]  /*222f0*/  SHFL.IDX P6, R14, R13, R12, R11 ;  /* 0x0000000c0d0e7389 */ /* 0x00006400000c000b */
[----:B01----:R-:W-:Y:S01]  /*22300*/  ENDCOLLECTIVE ;  /* 0x000000000000791b */ /* 0x003fe20003800000 */
.L_x_10128:
[----:B------:R-:W-:Y:S01]  /*22310*/  ISETP.GE.AND P2, PT, R25, R2, PT ;  /* 0x000000021900720c */ /* 0x000fe20003f46270 */
[----:B------:R-:W-:Y:S02]  /*22320*/  IMAD.MOV.U32 R13, RZ, RZ, R0 ;  /* 0x000000ffff0d7224 */ /* 0x000fe400078e0000 */
[----:B------:R-:W-:Y:S02]  /*22330*/  IMAD.MOV.U32 R12, RZ, RZ, 0x1 ;  /* 0x00000001ff0c7424 */ /* 0x000fe400078e00ff */
[----:B------:R-:W-:-:S08]  /*22340*/  IMAD.MOV.U32 R7, RZ, RZ, R14 ;  /* 0x000000ffff077224 */ /* 0x000fd000078e000e */
[----:B------:R-:W-:Y:S05]  /*22350*/  WARPSYNC.COLLECTIVE R15, `(.L_x_10129) ;  /* 0x000000000f087348 */ /* 0x000fea0003c00000 */
[----:B------:R0:W1:Y:S02]  /*22360*/  SHFL.IDX P6, R14, R13, R12, R11 ;  /* 0x0000000c0d0e7389 */ /* 0x00006400000c000b */
[----:B01----:R-:W-:Y:S01]  /*22370*/  ENDCOLLECTIVE ;  /* 0x000000000000791b */ /* 0x003fe20003800000 */
.L_x_10129:
[----:B------:R-:W-:-:S05]  /*22380*/  @!P2 LEA R7, P4, R20, R7, 0x1 ;  /* 0x000000071407a211 */ /* 0x000fca00078808ff */
[----:B------:R-:W-:-:S05]  /*22390*/  @!P2 IMAD.X R6, RZ, RZ, R6, P4 ;  /* 0x000000ffff06a224 */ /* 0x000fca00020e0606 */
[----:B------:R-:W-:-:S04]  /*223a0*/  @!P2 LOP3.LUT R7, R7, R6, RZ, 0x3c, !PT ;  /* 0x000000060707a212 */ /* 0x000fc800078e3cff */
[----:B------:R-:W-:-:S04]  /*223b0*/  @!P2 LOP3.LUT R6, R7, R6, RZ, 0x3c, !PT ;  /* 0x000000060706a212 */ /* 0x000fc800078e3cff */
[----:B------:R-:W-:Y:S01]  /*223c0*/  @!P2 LOP3.LUT R7, R7, R6, RZ, 0x3c, !PT ;  /* 0x000000060707a212 */ /* 0x000fe200078e3cff */
[----:B------:R-:W-:-:S04]  /*223d0*/  IMAD.MOV.U32 R13, RZ, RZ, R4 ;  /* 0x000000ffff0d7224 */ /* 0x000fc800078e0004 */
[----:B------:R-:W-:Y:S01]  /*223e0*/  @!PT LDS RZ, [RZ] ;  /* 0x00000000fffff984 */ /* 0x000fe20000000800 */
[----:B------:R-:W-:Y:S01]  /*223f0*/  @!PT LDS RZ, [RZ] ;  /* 0x00000000fffff984 */ /* 0x000fe20000000800 */
[----:B------:R-:W-:Y:S01]  /*22400*/  @!PT LDS RZ, [RZ] ;  /* 0x00000000fffff984 */ /* 0x000fe20000000800 */
[----:B------:R-:W-:Y:S04]  /*22410*/  @!P2 LDGSTS.E.BYPASS.LTC128B.128 [R9+0xda00], desc[UR60][R6.64], !P3 ;  /* 0x0da000000609afae */ /* 0x000fe8000d901d7c */
[----:B------:R-:W-:Y:S04]  /*22420*/  @!P2 LDGSTS.E.BYPASS.LTC128B.128 [R9+0x10a00], desc[UR60][R6.64+0x40], !P0 ;  /* 0x10a000400609afae */ /* 0x000fe8000c101d7c */
[----:B------:R0:W-:Y:S02]  /*22430*/  @!P2 LDGSTS.E.BYPASS.LTC128B.128 [R9+0x13a00], desc[UR60][R6.64+0x80], !P1 ;  /* 0x13a000800609afae */ /* 0x0001e4000c901d7c */
[----:B0-----:R-:W-:-:S07]  /*22440*/  IMAD.MOV.U32 R6, RZ, RZ, R14 ;  /* 0x000000ffff067224 */ /* 0x001fce00078e000e */
[----:B------:R-:W-:Y:S05]  /*22450*/  WARPSYNC.COLLECTIVE R15, `(.L_x_10130) ;  /* 0x000000000f087348 */ /* 0x000fea0003c00000 */
[----:B------:R0:W1:Y:S02]  /*22460*/  SHFL.IDX P6, R14, R13, R12, R11 ;  /* 0x0000000c0d0e7389 */ /* 0x00006400000c000b */
[----:B01----:R-:W-:Y:S01]  /*22470*/  ENDCOLLECTIVE ;  /* 0x000000000000791b */ /* 0x003fe20003800000 */
.L_x_10130:
[----:B------:R-:W-:Y:S01]  /*22480*/  ISETP.GE.AND P2, PT, R5, R2, PT ;  /* 0x000000020500720c */ /* 0x000fe20003f46270 */
[----:B------:R-:W-:Y:S02]  /*22490*/  IMAD.MOV.U32 R13, RZ, RZ, R0 ;  /* 0x000000ffff0d7224 */ /* 0x000fe400078e0000 */
[----:B------:R-:W-:Y:S02]  /*224a0*/  IMAD.MOV.U32 R12, RZ, RZ, 0x2 ;  /* 0x00000002ff0c7424 */ /* 0x000fe400078e00ff */
[----:B------:R-:W-:-:S08]  /*224b0*/  IMAD.MOV.U32 R7, RZ, RZ, R14 ;  /* 0x000000ffff077224 */ /* 0x000fd000078e000e */
[----:B------:R-:W-:Y:S05]  /*224c0*/  WARPSYNC.COLLECTIVE R15, `(.L_x_10131) ;  /* 0x000000000f087348 */ /* 0x000fea0003c00000 */
[----:B------:R0:W1:Y:S02]  /*224d0*/  SHFL.IDX P6, R14, R13, R12, R11 ;  /* 0x0000000c0d0e7389 */ /* 0x00006400000c000b */
[----:B01----:R-:W-:Y:S01]  /*224e0*/  ENDCOLLECTIVE ;  /* 0x000000000000791b */ /* 0x003fe20003800000 */
.L_x_10131:
        /* <DEDUP_REMOVED lines=16> */
.L_x_10132:
[----:B------:R-:W-:Y:S02]  /*225f0*/  VIADD R5, R25, 0x40 ;  /* 0x0000004019057836 */ /* 0x000fe40000000000 */
[----:B------:R-:W-:Y:S02]  /*22600*/  IMAD.MOV.U32 R13, RZ, RZ, R0 ;  /* 0x000000ffff0d7224 */ /* 0x000fe400078e0000 */
[----:B------:R-:W-:Y:S01]  /*22610*/  IMAD.MOV.U32 R12, RZ, RZ, 0x3 ;  /* 0x00000003ff0c7424 */ /* 0x000fe200078e00ff */
[----:B------:R-:W-:Y:S01]  /*22620*/  ISETP.GE.AND P2, PT, R5, R2, PT ;  /* 0x000000020500720c */ /* 0x000fe20003f46270 */
[----:B------:R-:W-:-:S12]  /*22630*/  IMAD.MOV.U32 R7, RZ, RZ, R14 ;  /* 0x000000ffff077224 */ /* 0x000fd800078e000e */
[----:B------:R-:W-:Y:S05]  /*22640*/  WARPSYNC.COLLECTIVE R15, `(.L_x_10133) ;  /* 0x000000000f087348 */ /* 0x000fea0003c00000 */
[----:B------:R0:W1:Y:S02]  /*22650*/  SHFL.IDX P6, R14, R13, R12, R11 ;  /* 0x0000000c0d0e7389 */ /* 0x00006400000c000b */
[----:B01----:R-:W-:Y:S01]  /*22660*/  ENDCOLLECTIVE ;  /* 0x000000000000791b */ /* 0x003fe20003800000 */
.L_x_10133:
[----:B------:R-:W-:-:S05]  /*22670*/  @!P2 LEA R7, P4, R20, R7, 0x1 ;  /* 0x000000071407a211 */ /* 0x000fca00078808ff */
[----:B------:R-:W-:Y:S02]  /*22680*/  @!P2 IMAD.X R6, RZ, RZ, R6, P4 ;  /* 0x000000ffff06a224 */ /* 0x000fe400020e0606 */
[----:B------:R-:W-:-:S03]  /*22690*/  IMAD.MOV.U32 R13, RZ, RZ, R4 ;  /* 0x000000ffff0d7224 */ /* 0x000fc600078e0004 */
[----:B------:R-:W-:Y:S01]  /*226a0*/  @!P2 LOP3.LUT R7, R7, R6, RZ, 0x3c, !PT ;  /* 0x000000060707a212 */ /* 0x000fe200078e3cff */
[----:B------:R-:W-:-:S07]  /*226b0*/  IMAD.MOV.U32 R0, RZ, RZ, R14 ;  /* 0x000000ffff007224 */ /* 0x000fce00078e000e */
[----:B------:R-:W-:Y:S05]  /*226c0*/  WARPSYNC.COLLECTIVE R15, `(.L_x_10134) ;  /* 0x000000000f087348 */ /* 0x000fea0003c00000 */
[----:B------:R0:W1:Y:S02]  /*226d0*/  SHFL.IDX P6, R14, R13, R12, R11 ;  /* 0x0000000c0d0e7389 */ /* 0x00006400000c000b */
[----:B01----:R-:W-:Y:S01]  /*226e0*/  ENDCOLLECTIVE ;  /* 0x000000000000791b */ /* 0x003fe20003800000 */
.L_x_10134:
[----:B------:R-:W-:Y:S01]  /*226f0*/  @!P2 LOP3.LUT R6, R7, R6, RZ, 0x3c, !PT ;  /* 0x000000060706a212 */ /* 0x000fe200078e3cff */
[----:B------:R-:W-:-:S03]  /*22700*/  VIADD R5, R25, 0x60 ;  /* 0x0000006019057836 */ /* 0x000fc60000000000 */
[----:B------:R-:W-:-:S05]  /*22710*/  @!P2 LOP3.LUT R7, R7, R6, RZ, 0x3c, !PT ;  /* 0x000000060707a212 */ /* 0x000fca00078e3cff */
        /* <DEDUP_REMOVED lines=8> */
[----:B------:R-:W-:Y:S02]  /*227a0*/  IMAD.MOV.U32 R12, RZ, RZ, RZ ;  /* 0x000000ffff0c7224 */ /* 0x000fe400078e00ff */
[----:B------:R-:W-:-:S10]  /*227b0*/  IMAD.MOV.U32 R4, RZ, RZ, R14 ;  /* 0x000000ffff047224 */ /* 0x000fd400078e000e */
[----:B0-----:R-:W-:Y:S05]  /*227c0*/  WARPSYNC.COLLECTIVE R15, `(.L_x_10135) ;  /* 0x000000000f087348 */ /* 0x001fea0003c00000 */
[----:B------:R1:W2:Y:S02]  /*227d0*/  SHFL.IDX P6, R14, R13, R12, R11 ;  /* 0x0000000c0d0e7389 */ /* 0x0002a400000c000b */
[----:B012---:R-:W-:Y:S01]  /*227e0*/  ENDCOLLECTIVE ;  /* 0x000000000000791b */ /* 0x007fe20003800000 */
.L_x_10135:
[----:B------:R-:W-:-:S05]  /*227f0*/  @!P2 LEA R4, P4, R20, R4, 0x1 ;  /* 0x000000041404a211 */ /* 0x000fca00078808ff */
[----:B------:R-:W-:-:S04]  /*22800*/  @!P2 IMAD.X R0, RZ, RZ, R0, P4 ;  /* 0x000000ffff00a224 */ /* 0x000fc800020e0600 */
[----:B------:R-:W-:Y:S02]  /*22810*/  @!P2 IMAD.MOV.U32 R5, RZ, RZ, R0 ;  /* 0x000000ffff05a224 */ /* 0x000fe400078e0000 */
[----:B------:R-:W-:Y:S02]  /*22820*/  VIADD R0, R25, 0x80 ;  /* 0x0000008019007836 */ /* 0x000fe40000000000 */
[----:B------:R-:W-:Y:S01]  /*22830*/  IMAD.MOV.U32 R13, RZ, RZ, R8 ;  /* 0x000000ffff0d7224 */ /* 0x000fe200078e0008 */
[----:B------:R-:W-:Y:S01]  /*22840*/  @!PT LDS RZ, [RZ] ;  /* 0x00000000fffff984 */ /* 0x000fe20000000800 */
[----:B------:R-:W-:Y:S01]  /*22850*/  @!PT LDS RZ, [RZ] ;  /* 0x00000000fffff984 */ /* 0x000fe20000000800 */
[----:B------:R-:W-:Y:S01]  /*22860*/  @!PT LDS RZ, [RZ] ;  /* 0x00000000fffff984 */ /* 0x000fe20000000800 */
[----:B------:R0:W-:Y:S04]  /*22870*/  @!P2 LDGSTS.E.BYPASS.LTC128B.128 [R9+0xf200], desc[UR60][R4.64], !P3 ;  /* 0x0f2000000409afae */ /* 0x0001e8000d901d7c */
[----:B------:R0:W-:Y:S04]  /*22880*/  @!P2 LDGSTS.E.BYPASS.LTC128B.128 [R9+0x12200], desc[UR60][R4.64+0x40], !P0 ;  /* 0x122000400409afae */ /* 0x0001e8000c101d7c */
[----:B------:R0:W-:Y:S01]  /*22890*/  @!P2 LDGSTS.E.BYPASS.LTC128B.128 [R9+0x15200], desc[UR60][R4.64+0x80], !P1 ;  /* 0x152000800409afae */ /* 0x0001e2000c901d7c */
[----:B------:R-:W-:Y:S01]  /*228a0*/  ISETP.GE.AND P2, PT, R0, R2, PT ;  /* 0x000000020000720c */ /* 0x000fe20003f46270 */
[----:B------:R-:W-:-:S12]  /*228b0*/  IMAD.MOV.U32 R0, RZ, RZ, R14 ;  /* 0x000000ffff007224 */ /* 0x000fd800078e000e */
[----:B0-----:R-:W-:Y:S05]  /*228c0*/  WARPSYNC.COLLECTIVE R15, `(.L_x_10136) ;  /* 0x000000000f087348 */ /* 0x001fea0003c00000 */
[----:B------:R1:W2:Y:S02]  /*228d0*/  SHFL.IDX P6, R14, R13, R12, R11 ;  /* 0x0000000c0d0e7389 */ /* 0x0002a400000c000b */
[----:B012---:R-:W-:Y:S01]  /*228e0*/  ENDCOLLECTIVE ;  /* 0x000000000000791b */ /* 0x007fe20003800000 */
.L_x_10136:
[----:B------:R-:W-:Y:S02]  /*228f0*/  IMAD.MOV.U32 R13, RZ, RZ, R3 ;  /* 0x000000ffff0d7224 */ /* 0x000fe400078e0003 */
[----:B------:R-:W-:Y:S02]  /*22900*/  IMAD.MOV.U32 R12, RZ, RZ, 0x1 ;  /* 0x00000001ff0c7424 */ /* 0x000fe400078e00ff */
[----:B------:R-:W-:-:S07]  /*22910*/  IMAD.MOV.U32 R4, RZ, RZ, R14 ;  /* 0x000000ffff047224 */ /* 0x000fce00078e000e */
[----:B------:R-:W-:Y:S05]  /*22920*/  WARPSYNC.COLLECTIVE R15, `(.L_x_10137) ;  /* 0x000000000f087348 */ /* 0x000fea0003c00000 */
[----:B------:R0:W1:Y:S02]  /*22930*/  SHFL.IDX P6, R14, R13, R12, R11 ;  /* 0x0000000c0d0e7389 */ /* 0x00006400000c000b */
[----:B01----:R-:W-:Y:S01]  /*22940*/  ENDCOLLECTIVE ;  /* 0x000000000000791b */ /* 0x003fe20003800000 */
.L_x_10137:
[----:B------:R-:W-:-:S05]  /*22950*/  @!P2 LEA R4, P4, R20, R4, 0x1 ;  /* 0x000000041404a211 */ /* 0x000fca00078808ff */
[----:B------:R-:W-:-:S04]  /*22960*/  @!P2 IMAD.X R0, RZ, RZ, R0, P4 ;  /* 0x000000ffff00a224 */ /* 0x000fc800020e0600 */
[----:B------:R-:W-:Y:S02]  /*22970*/  @!P2 IMAD.MOV.U32 R5, RZ, RZ, R0 ;  /* 0x000000ffff05a224 */ /* 0x000fe400078e0000 */
[----:B------:R-:W-:-:S03]  /*22980*/  IMAD.MOV.U32 R13, RZ, RZ, R8 ;  /* 0x000000ffff0d7224 */ /* 0x000fc600078e0008 */
[----:B------:R-:W-:Y:S01]  /*22990*/  @!PT LDS RZ, [RZ] ;  /* 0x00000000fffff984 */ /* 0x000fe20000000800 */
[----:B------:R-:W-:Y:S01]  /*229a0*/  @!PT LDS RZ, [RZ] ;  /* 0x00000000fffff984 */ /* 0x000fe20000000800 */
[----:B------:R-:W-:Y:S01]  /*229b0*/  @!PT LDS RZ, [RZ] ;  /* 0x00000000fffff984 */ /* 0x000fe20000000800 */
[----:B------:R0:W-:Y:S04]  /*229c0*/  @!P2 LDGSTS.E.BYPASS.LTC128B.128 [R9+0xfa00], desc[UR60][R4.64], !P3 ;  /* 0x0fa000000409afae */ /* 0x0001e8000d901d7c */
[----:B------:R0:W-:Y:S01]  /*229d0*/  @!P2 LDGSTS.E.BYPASS.LTC128B.128 [R9+0x12a00], desc[UR60][R4.64+0x40], !P0 ;  /* 0x12a000400409afae */ /* 0x0001e2000c101d7c */
[----:B------:R-:W-:-:S03]  /*229e0*/  IMAD.MOV.U32 R3, RZ, RZ, R14 ;  /* 0x000000ffff037224 */ /* 0x000fc600078e000e */
[----:B------:R0:W-:Y:S04]  /*229f0*/  @!P2 LDGSTS.E.BYPASS.LTC128B.128 [R9+0x15a00], desc[UR60][R4.64+0x80], !P1 ;  /* 0x15a000800409afae */ /* 0x0001e8000c901d7c */
[----:B0-----:R-:W-:Y:S05]  /*22a00*/  WARPSYNC.COLLECTIVE R15, `(.L_x_10138) ;  /* 0x000000000f087348 */ /* 0x001fea0003c00000 */
[----:B------:R1:W2:Y:S02]  /*22a10*/  SHFL.IDX P6, R14, R13, R12, R11 ;  /* 0x0000000c0d0e7389 */ /* 0x0002a400000c000b */
[----:B012---:R-:W-:Y:S01]  /*22a20*/  ENDCOLLECTIVE ;  /* 0x000000000000791b */ /* 0x007fe20003800000 */
.L_x_10138:
[----:B------:R-:W-:Y:S01]  /*22a30*/  IMAD.MOV.U32 R8, RZ, RZ, R14 ;  /* 0x000000ffff087224 */ /* 0x000fe200078e000e */
[----:B------:R-:W-:Y:S06]  /*22a40*/  BRA `(.L_x_10139) ;  /* 0xffffffa800c47947 */ /* 0x000fec000383ffff */
.L_x_9974:
[----:B-1----:R1:W2:Y:S02]  /*22a50*/  SYNCS.PHASECHK.TRANS64.TRYWAIT P0, [R16+URZ+0x31c20], R0 ;  /* 0x031c2000100075a7 */ /* 0x0022a4000800017f */
[----:B--2---:R-:W-:Y:S05]  /*22a60*/  @!P0 NANOSLEEP.SYNCS 0x989680 ;  /* 0x009896800000895d */ /* 0x004fea0003900000 */
[----:B------:R-:W2:Y:S02]  /*22a70*/  @!P0 SYNCS.PHASECHK.TRANS64 P0, [R16+URZ+0x31c20], R0 ;  /* 0x031c2000100085a7 */ /* 0x000ea4000800007f */
[----:B--2---:R-:W-:Y:S05]  /*22a80*/  @!P0 BRA `(.L_x_9974) ;  /* 0xfffffffc00f08947 */ /* 0x004fea000383ffff */
[----:B------:R-:W-:Y:S05]  /*22a90*/  BRA `(.L_x_10140) ;  /* 0xffffffac002c7947 */ /* 0x000fea000383ffff */
.L_x_9983:
[----:B-1----:R1:W2:Y:S02]  /*22aa0*/  SYNCS.PHASECHK.TRANS64.TRYWAIT P0, [R3+URZ+0x31c40], R2 ;  /* 0x031c4002030075a7 */ /* 0x0022a4000800017f */
[----:B--2---:R-:W-:Y:S05]  /*22ab0*/  @!P0 NANOSLEEP.SYNCS 0x989680 ;  /* 0x009896800000895d */ /* 0x004fea0003900000 */
[----:B------:R-:W2:Y:S02]  /*22ac0*/  @!P0 SYNCS.PHASECHK.TRANS64 P0, [R3+URZ+0x31c40], R2 ;  /* 0x031c4002030085a7 */ /* 0x000ea4000800007f */
[----:B--2---:R-:W-:Y:S05]  /*22ad0*/  @!P0 BRA `(.L_x_9983) ;  /* 0xfffffffc00f08947 */ /* 0x004fea000383ffff */
[----:B------:R-:W-:Y:S05]  /*22ae0*/  BRA `(.L_x_10141) ;  /* 0xffffffac00fc7947 */ /* 0x000fea000383ffff */
.L_x_9990:
[----:B0-----:R0:W1:Y:S02]  /*22af0*/  SYNCS.PHASECHK.TRANS64.TRYWAIT P0, [R2+URZ+0x31c60], R3 ;  /* 0x031c6003020075a7 */ /* 0x001064000800017f */
[----:B-1----:R-:W-:Y:S05]  /*22b00*/  @!P0 NANOSLEEP.SYNCS 0x989680 ;  /* 0x009896800000895d */ /* 0x002fea0003900000 */
[----:B------:R-:W1:Y:S02]  /*22b10*/  @!P0 SYNCS.PHASECHK.TRANS64 P0, [R2+URZ+0x31c60], R3 ;  /* 0x031c6003020085a7 */ /* 0x000e64000800007f */
[----:B-1----:R-:W-:Y:S05]  /*22b20*/  @!P0 BRA `(.L_x_9990) ;  /* 0xfffffffc00f08947 */ /* 0x002fea000383ffff */
[----:B------:R-:W-:Y:S05]  /*22b30*/  BRA `(.L_x_10142) ;  /* 0xffffffb400007947 */ /* 0x000fea000383ffff */
.L_x_10001:
[----:B-1----:R1:W2:Y:S02]  /*22b40*/  SYNCS.PHASECHK.TRANS64.TRYWAIT P0, [R3+URZ+0x31c40], R2 ;  /* 0x031c4002030075a7 */ /* 0x0022a4000800017f */
[----:B--2---:R-:W-:Y:S05]  /*22b50*/  @!P0 NANOSLEEP.SYNCS 0x989680 ;  /* 0x009896800000895d */ /* 0x004fea0003900000 */
[----:B------:R-:W2:Y:S02]  /*22b60*/  @!P0 SYNCS.PHASECHK.TRANS64 P0, [R3+URZ+0x31c40], R2 ;  /* 0x031c4002030085a7 */ /* 0x000ea4000800007f */
[----:B--2---:R-:W-:Y:S05]  /*22b70*/  @!P0 BRA `(.L_x_10001) ;  /* 0xfffffffc00f08947 */ /* 0x004fea000383ffff */
[----:B------:R-:W-:Y:S05]  /*22b80*/  BRA `(.L_x_10143) ;  /* 0xffffffb800bc7947 */ /* 0x000fea000383ffff */
.L_x_10008:
[----:B0-----:R0:W1:Y:S02]  /*22b90*/  SYNCS.PHASECHK.TRANS64.TRYWAIT P0, [R2+URZ+0x31c60], R28 ;  /* 0x031c601c020075a7 */ /* 0x001064000800017f */
[----:B-1----:R-:W-:Y:S05]  /*22ba0*/  @!P0 NANOSLEEP.SYNCS 0x989680 ;  /* 0x009896800000895d */ /* 0x002fea0003900000 */
[----:B------:R-:W1:Y:S02]  /*22bb0*/  @!P0 SYNCS.PHASECHK.TRANS64 P0, [R2+URZ+0x31c60], R28 ;  /* 0x031c601c020085a7 */ /* 0x000e64000800007f */
[----:B-1----:R-:W-:Y:S05]  /*22bc0*/  @!P0 BRA `(.L_x_10008) ;  /* 0xfffffffc00f08947 */ /* 0x002fea000383ffff */
[----:B------:R-:W-:Y:S05]  /*22bd0*/  BRA `(.L_x_10144) ;  /* 0xffffffbc00c07947 */ /* 0x000fea000383ffff */
.L_x_10019:
[----:B-1----:R1:W2:Y:S02]  /*22be0*/  SYNCS.PHASECHK.TRANS64.TRYWAIT P0, [R3+URZ+0x31c40], R2 ;  /* 0x031c4002030075a7 */ /* 0x0022a4000800017f */
[----:B--2---:R-:W-:Y:S05]  /*22bf0*/  @!P0 NANOSLEEP.SYNCS 0x989680 ;  /* 0x009896800000895d */ /* 0x004fea0003900000 */
[----:B------:R-:W2:Y:S02]  /*22c00*/  @!P0 SYNCS.PHASECHK.TRANS64 P0, [R3+URZ+0x31c40], R2 ;  /* 0x031c4002030085a7 */ /* 0x000ea4000800007f */
[----:B--2---:R-:W-:Y:S05]  /*22c10*/  @!P0 BRA `(.L_x_10019) ;  /* 0xfffffffc00f08947 */ /* 0x004fea000383ffff */
[----:B------:R-:W-:Y:S05]  /*22c20*/  BRA `(.L_x_10145) ;  /* 0xffffffc400547947 */ /* 0x000fea000383ffff */
.L_x_10026:
[----:B0-----:R0:W1:Y:S02]  /*22c30*/  SYNCS.PHASECHK.TRANS64.TRYWAIT P0, [R2+URZ+0x31c60], R7 ;  /* 0x031c6007020075a7 */ /* 0x001064000800017f */
[----:B-1----:R-:W-:Y:S05]  /*22c40*/  @!P0 NANOSLEEP.SYNCS 0x989680 ;  /* 0x009896800000895d */ /* 0x002fea0003900000 */
[----:B------:R-:W1:Y:S02]  /*22c50*/  @!P0 SYNCS.PHASECHK.TRANS64 P0, [R2+URZ+0x31c60], R7 ;  /* 0x031c6007020085a7 */ /* 0x000e64000800007f */
[----:B-1----:R-:W-:Y:S05]  /*22c60*/  @!P0 BRA `(.L_x_10026) ;  /* 0xfffffffc00f08947 */ /* 0x002fea000383ffff */
[----:B------:R-:W-:Y:S05]  /*22c70*/  BRA `(.L_x_10146) ;  /* 0xffffffc800587947 */ /* 0x000fea000383ffff */
.L_x_10039:
[----:B-1----:R1:W2:Y:S02]  /*22c80*/  SYNCS.PHASECHK.TRANS64.TRYWAIT P0, [R0+URZ+0x31c60], R3 ;  /* 0x031c6003000075a7 */ /* 0x0022a4000800017f */
[----:B--2---:R-:W-:Y:S05]  /*22c90*/  @!P0 NANOSLEEP.SYNCS 0x989680 ;  /* 0x009896800000895d */ /* 0x004fea0003900000 */
[----:B------:R-:W2:Y:S02]  /*22ca0*/  @!P0 SYNCS.PHASECHK.TRANS64 P0, [R0+URZ+0x31c60], R3 ;  /* 0x031c6003000085a7 */ /* 0x000ea4000800007f */
[----:B--2---:R-:W-:Y:S05]  /*22cb0*/  @!P0 BRA `(.L_x_10039) ;  /* 0xfffffffc00f08947 */ /* 0x004fea000383ffff */
[----:B------:R-:W-:Y:S05]  /*22cc0*/  BRA `(.L_x_10147) ;  /* 0xffffffcc00d47947 */ /* 0x000fea000383ffff */
.L_x_10048:
[----:B------:R-:W-:Y:S01]  /*22cd0*/  BSSY B0, `(.L_x_10148) ;  /* 0x0000008000007945 */ /* 0x000fe20003800000 */
[----:B-1----:R-:W-:Y:S02]  /*22ce0*/  IMAD.MOV.U32 R13, RZ, RZ, R24 ;  /* 0x000000ffff0d7224 */ /* 0x002fe400078e0018 */
[----:B------:R-:W-:Y:S02]  /*22cf0*/  IMAD.MOV.U32 R12, RZ, RZ, RZ ;  /* 0x000000ffff0c7224 */ /* 0x000fe400078e00ff */
[----:B0-----:R-:W-:Y:S02]  /*22d00*/  IMAD.MOV.U32 R11, RZ, RZ, 0x1f ;  /* 0x0000001fff0b7424 */ /* 0x001fe400078e00ff */
[----:B------:R-:W-:-:S07]  /*22d10*/  IMAD.MOV.U32 R15, RZ, RZ, -0x1 ;  /* 0xffffffffff0f7424 */ /* 0x000fce00078e00ff */
[----:B--23--:R-:W-:Y:S05]  /*22d20*/  WARPSYNC.COLLECTIVE R15, `(.L_x_10149) ;  /* 0x000000000f087348 */ /* 0x00cfea0003c00000 */
[----:B------:R0:W1:Y:S02]  /*22d30*/  SHFL.IDX P6, R14, R13, R12, R11 ;  /* 0x0000000c0d0e7389 */ /* 0x00006400000c000b */
[----:B0123--:R-:W-:Y:S01]  /*22d40*/  ENDCOLLECTIVE ;  /* 0x000000000000791b */ /* 0x00ffe20003800000 */
.L_x_10149:
[----:B------:R-:W-:Y:S05]  /*22d50*/  BSYNC B0 ;  /* 0x0000000000007941 */ /* 0x000fea0003800000 */
.L_x_10148:
[----:B------:R-:W-:Y:S01]  /*22d60*/  IMAD.MOV.U32 R13, RZ, RZ, R24 ;  /* 0x000000ffff0d7224 */ /* 0x000fe200078e0018 */
[----:B------:R-:W-:Y:S01]  /*22d70*/  LOP3.LUT P1, RZ, R19, 0x1, RZ, 0xc0, !PT ;  /* 0x0000000113ff7812 */ /* 0x000fe2000782c0ff */
        /* <DEDUP_REMOVED lines=8> */
.L_x_10150:
[----:B------:R-:W-:Y:S02]  /*22e00*/  ULDC UR4, c[0x0][0xc3c] ;  /* 0x00030f0000047ab9 */ /* 0x000fe40000000800 */
        /* <DEDUP_REMOVED lines=9> */
[----:B------:R-:W-:Y:S02]  /*22ea0*/  CS2R R4, SRZ ;  /* 0x0000000000047805 */ /* 0x000fe4000001ff00 */
[C---:B------:R-:W-:Y:S01]  /*22eb0*/  ISETP.GE.U32.AND P2, PT, R10.reuse, 0x8, PT ;  /* 0x000000080a00780c */ /* 0x040fe20003f46070 */
[----:B------:R-:W-:Y:S01]  /*22ec0*/  IMAD.MOV.U32 R24, RZ, RZ, RZ ;  /* 0x000000ffff187224 */ /* 0x000fe200078e00ff */
[C---:B------:R-:W-:Y:S01]  /*22ed0*/  ISETP.GE.U32.AND P3, PT, R10.reuse, 0x10, PT ;  /* 0x000000100a00780c */ /* 0x040fe20003f66070 */
[----:B--2---:R-:W-:Y:S02]  /*22ee0*/  @!P0 IMAD.MOV.U32 R4, RZ, RZ, R7 ;  /* 0x000000ffff048224 */ /* 0x004fe400078e0007 */
[----:B---3--:R-:W-:Y:S01]  /*22ef0*/  @!P0 IMAD.MOV.U32 R5, RZ, RZ, R8 ;  /* 0x000000ffff058224 */ /* 0x008fe200078e0008 */
[----:B------:R-:W-:-:S03]  /*22f00*/  ISETP.GE.U32.AND P0, PT, R10, 0x2, PT ;  /* 0x000000020a00780c */ /* 0x000fc60003f06070 */
[----:B------:R-:W-:-:S10]  /*22f10*/  IMAD R13, R5, R4, RZ ;  /* 0x00000004050d7224 */ /* 0x000fd400078e02ff */
[----:B------:R-:W-:Y:S05]  /*22f20*/  WARPSYNC.COLLECTIVE R15, `(.L_x_10151) ;  /* 0x000000000f087348 */ /* 0x000fea0003c00000 */
[----:B------:R0:W1:Y:S02]  /*22f30*/  SHFL.UP P6, R14, R13, R12, R11 ;  /* 0x0400000c0d0e7389 */ /* 0x00006400000c000b */
[----:B01----:R-:W-:Y:S01]  /*22f40*/  ENDCOLLECTIVE ;  /* 0x000000000000791b */ /* 0x003fe20003800000 */
.L_x_10151:
[----:B------:R-:W-:Y:S01]  /*22f50*/  IMAD.MOV.U32 R12, RZ, RZ, 0x2 ;  /* 0x00000002ff0c7424 */ /* 0x000fe200078e00ff */
[----:B------:R-:W-:Y:S02]  /*22f60*/  SEL R14, R14, RZ, P1 ;  /* 0x000000ff0e0e7207 */ /* 0x000fe40000800000 */
[----:B------:R-:W-:-:S03]  /*22f70*/  ISETP.GE.U32.AND P1, PT, R10, 0x4, PT ;  /* 0x000000040a00780c */ /* 0x000fc60003f26070 */
[----:B------:R-:W-:-:S04]  /*22f80*/  IMAD.IADD R7, R13, 0x1, R14 ;  /* 0x000000010d077824 */ /* 0x000fc800078e020e */
[----:B------:R-:W-:-:S07]  /*22f90*/  IMAD.MOV.U32 R13, RZ, RZ, R7 ;  /* 0x000000ffff0d7224 */ /* 0x000fce00078e0007 */
[----:B------:R-:W-:Y:S05]  /*22fa0*/  WARPSYNC.COLLECTIVE R15, `(.L_x_10152) ;  /* 0x000000000f087348 */ /* 0x000fea0003c00000 */
[----:B------:R0:W1:Y:S02]  /*22fb0*/  SHFL.UP P6, R14, R13, R12, R11 ;  /* 0x0400000c0d0e7389 */ /* 0x00006400000c000b */
[----:B01----:R-:W-:Y:S01]  /*22fc0*/  ENDCOLLECTIVE ;  /* 0x000000000000791b */ /* 0x003fe20003800000 */
.L_x_10152:
[----:B------:R-:W-:Y:S01]  /*22fd0*/  IMAD.MOV.U32 R12, RZ, RZ, 0x4 ;  /* 0x00000004ff0c7424 */ /* 0x000fe200078e00ff */
[----:B------:R-:W-:-:S05]  /*22fe0*/  SEL R2, R14, RZ, P0 ;  /* 0x000000ff0e027207 */ /* 0x000fca0000000000 */
[----:B------:R-:W-:-:S04]  /*22ff0*/  IMAD.IADD R2, R7, 0x1, R2 ;  /* 0x0000000107027824 */ /* 0x000fc800078e0202 */
[----:B------:R-:W-:-:S07]  /*23000*/  IMAD.MOV.U32 R13, RZ, RZ, R2 ;  /* 0x000000ffff0d7224 */ /* 0x000fce00078e0002 */
[----:B------:R-:W-:Y:S05]  /*23010*/  WARPSYNC.COLLECTIVE R15, `(.L_x_10153) ;  /* 0x000000000f087348 */ /* 0x000fea0003c00000 */
[----:B------:R0:W1:Y:S02]  /*23020*/  SHFL.UP P6, R14, R13, R12, R11 ;  /* 0x0400000c0d0e7389 */ /* 0x00006400000c000b */
[----:B01----:R-:W-:Y:S01]  /*23030*/  ENDCOLLECTIVE ;  /* 0x000000000000791b */ /* 0x003fe20003800000 */
.L_x_10153:
[----:B------:R-:W-:Y:S01]  /*23040*/  IMAD.MOV.U32 R12, RZ, RZ, 0x8 ;  /* 0x00000008ff0c7424 */ /* 0x000fe200078e00ff */
[----:B------:R-:W-:-:S05]  /*23050*/  SEL R3, R14, RZ, P1 ;  /* 0x000000ff0e037207 */ /* 0x000fca0000800000 */
[----:B------:R-:W-:-:S04]  /*23060*/  IMAD.IADD R3, R2, 0x1, R3 ;  /* 0x0000000102037824 */ /* 0x000fc800078e0203 */
[----:B------:R-:W-:-:S07]  /*23070*/  IMAD.MOV.U32 R13, RZ, RZ, R3 ;  /* 0x000000ffff0d7224 */ /* 0x000fce00078e0003 */
[----:B------:R-:W-:Y:S05]  /*23080*/  WARPSYNC.COLLECTIVE R15, `(.L_x_10154) ;  /* 0x000000000f087348 */ /* 0x000fea0003c00000 */
[----:B------:R0:W1:Y:S02]  /*23090*/  SHFL.UP P6, R14, R13, R12, R11 ;  /* 0x0400000c0d0e7389 */ /* 0x00006400000c000b */
[----:B01----:R-:W-:Y:S01]  /*230a0*/  ENDCOLLECTIVE ;  /* 0x000000000000791b */ /* 0x003fe20003800000 */
.L_x_10154:
[----:B------:R-:W-:Y:S01]  /*230b0*/  IMAD.MOV.U32 R12, RZ, RZ, 0x10 ;  /* 0x00000010ff0c7424 */ /* 0x000fe200078e00ff */
[----:B------:R-:W-:-:S05]  /*230c0*/  SEL R14, R14, RZ, P2 ;  /* 0x000000ff0e0e7207 */ /* 0x000fca0001000000 */
[----:B------:R-:W-:-:S04]  /*230d0*/  IMAD.IADD R7, R3, 0x1, R14 ;  /* 0x0000000103077824 */ /* 0x000fc800078e020e */
[----:B------:R-:W-:-:S07]  /*230e0*/  IMAD.MOV.U32 R13, RZ, RZ, R7 ;  /* 0x000000ffff0d7224 */ /* 0x000fce00078e0007 */
[----:B------:R-:W-:Y:S05]  /*230f0*/  WARPSYNC.COLLECTIVE R15, `(.L_x_10155) ;  /* 0x000000000f087348 */ /* 0x000fea0003c00000 */
[----:B------:R0:W1:Y:S02]  /*23100*/  SHFL.UP P6, R14, R13, R12, R11 ;  /* 0x0400000c0d0e7389 */ /* 0x00006400000c000b */
[----:B01----:R-:W-:Y:S01]  /*23110*/  ENDCOLLECTIVE ;  /* 0x000000000000791b */ /* 0x003fe20003800000 */
.L_x_10155:
        /* <DEDUP_REMOVED lines=8> */
.L_x_10156:
[----:B------:R-:W-:Y:S05]  /*231a0*/  BRA `(.L_x_10157) ;  /* 0xffffffd000907947 */ /* 0x000fea000383ffff */
.L_x_10051:
[----:B------:R-:W-:Y:S01]  /*231b0*/  BSSY B0, `(.L_x_10158) ;  /* 0x0000007000007945 */ /* 0x000fe20003800000 */
[----:B------:R-:W-:Y:S02]  /*231c0*/  IMAD.MOV.U32 R12, RZ, RZ, 0x1 ;  /* 0x00000001ff0c7424 */ /* 0x000fe400078e00ff */
[----:B------:R-:W-:Y:S02]  /*231d0*/  IMAD.MOV.U32 R11, RZ, RZ, RZ ;  /* 0x000000ffff0b7224 */ /* 0x000fe400078e00ff */
[----:B------:R-:W-:-:S07]  /*231e0*/  IMAD.MOV.U32 R15, RZ, RZ, -0x1 ;  /* 0xffffffffff0f7424 */ /* 0x000fce00078e00ff */
[----:B------:R-:W-:Y:S05]  /*231f0*/  WARPSYNC.COLLECTIVE R15, `(.L_x_10159) ;  /* 0x000000000f087348 */ /* 0x000fea0003c00000 */
[----:B------:R0:W1:Y:S02]  /*23200*/  SHFL.UP P6, R14, R13, R12, R11 ;  /* 0x0400000c0d0e7389 */ /* 0x00006400000c000b */
[----:B01----:R-:W-:Y:S01]  /*23210*/  ENDCOLLECTIVE ;  /* 0x000000000000791b */ /* 0x003fe20003800000 */
.L_x_10159:
[----:B------:R-:W-:Y:S05]  /*23220*/  BSYNC B0 ;  /* 0x0000000000007941 */ /* 0x000fea0003800000 */
.L_x_10158:
[----:B------:R-:W-:Y:S01]  /*23230*/  LOP3.LUT P4, RZ, R19, 0x1, RZ, 0xc0, !PT ;  /* 0x0000000113ff7812 */ /* 0x000fe2000788c0ff */
[----:B------:R-:W-:Y:S02]  /*23240*/  IMAD.MOV.U32 R12, RZ, RZ, 0x2 ;  /* 0x00000002ff0c7424 */ /* 0x000fe400078e00ff */
[----:B------:R-:W-:Y:S01]  /*23250*/  IMAD.MOV.U32 R11, RZ, RZ, RZ ;  /* 0x000000ffff0b7224 */ /* 0x000fe200078e00ff */
[----:B------:R-:W-:Y:S01]  /*23260*/  SEL R14, R14, RZ, P4 ;  /* 0x000000ff0e0e7207 */ /* 0x000fe20002000000 */
[----:B------:R-:W-:-:S04]  /*23270*/  IMAD.MOV.U32 R15, RZ, RZ, -0x1 ;  /* 0xffffffffff0f7424 */ /* 0x000fc800078e00ff */
[----:B------:R-:W-:-:S07]  /*23280*/  IMAD.IADD R13, R13, 0x1, R14 ;  /* 0x000000010d0d7824 */ /* 0x000fce00078e020e */
[----:B------:R-:W-:Y:S05]  /*23290*/  WARPSYNC.COLLECTIVE R15, `(.L_x_10160) ;  /* 0x000000000f087348 */ /* 0x000fea0003c00000 */
[----:B------:R0:W1:Y:S02]  /*232a0*/  SHFL.UP P6, R14, R13, R12, R11 ;  /* 0x0400000c0d0e7389 */ /* 0x00006400000c000b */
[----:B01----:R-:W-:Y:S01]  /*232b0*/  ENDCOLLECTIVE ;  /* 0x000000000000791b */ /* 0x003fe20003800000 */
.L_x_10160:
[----:B------:R-:W-:Y:S01]  /*232c0*/  IMAD.MOV.U32 R12, RZ, RZ, 0x4 ;  /* 0x00000004ff0c7424 */ /* 0x000fe200078e00ff */
[----:B------:R-:W-:-:S05]  /*232d0*/  SEL R14, R14, RZ, P0 ;  /* 0x000000ff0e0e7207 */ /* 0x000fca0000000000 */
[----:B------:R-:W-:-:S04]  /*232e0*/  IMAD.IADD R3, R13, 0x1, R14 ;  /* 0x000000010d037824 */ /* 0x000fc800078e020e */
[----:B------:R-:W-:-:S07]  /*232f0*/  IMAD.MOV.U32 R13, RZ, RZ, R3 ;  /* 0x000000ffff0d7224 */ /* 0x000fce00078e0003 */
[----:B------:R-:W-:Y:S05]  /*23300*/  WARPSYNC.COLLECTIVE R15, `(.L_x_10161) ;  /* 0x000000000f087348 */ /* 0x000fea0003c00000 */
[----:B------:R0:W1:Y:S02]  /*23310*/  SHFL.UP P6, R14, R13, R12, R11 ;  /* 0x0400000c0d0e7389 */ /* 0x00006400000c000b */
[----:B01----:R-:W-:Y:S01]  /*23320*/  ENDCOLLECTIVE ;  /* 0x000000000000791b */ /* 0x003fe20003800000 */
.L_x_10161:
[----:B------:R-:W-:Y:S01]  /*23330*/  IMAD.MOV.U32 R12, RZ, RZ, 0x8 ;  /* 0x00000008ff0c7424 */ /* 0x000fe200078e00ff */
[----:B------:R-:W-:-:S05]  /*23340*/  SEL R14, R14, RZ, P1 ;  /* 0x000000ff0e0e7207 */ /* 0x000fca0000800000 */
[----:B------:R-:W-:-:S04]  /*23350*/  IMAD.IADD R7, R3, 0x1, R14 ;  /* 0x0000000103077824 */ /* 0x000fc800078e020e */
[----:B------:R-:W-:-:S07]  /*23360*/  IMAD.MOV.U32 R13, RZ, RZ, R7 ;  /* 0x000000ffff0d7224 */ /* 0x000fce00078e0007 */
[----:B------:R-:W-:Y:S05]  /*23370*/  WARPSYNC.COLLECTIVE R15, `(.L_x_10162) ;  /* 0x000000000f087348 */ /* 0x000fea0003c00000 */
[----:B------:R0:W1:Y:S02]  /*23380*/  SHFL.UP P6, R14, R13, R12, R11 ;  /* 0x0400000c0d0e7389 */ /* 0x00006400000c000b */
[----:B01----:R-:W-:Y:S01]  /*23390*/  ENDCOLLECTIVE ;  /* 0x000000000000791b */ /* 0x003fe20003800000 */
.L_x_10162:
[----:B------:R-:W-:Y:S01]  /*233a0*/  IMAD.MOV.U32 R12, RZ, RZ, 0x10 ;  /* 0x00000010ff0c7424 */ /* 0x000fe200078e00ff */
[----:B------:R-:W-:-:S05]  /*233b0*/  SEL R8, R14, RZ, P2 ;  /* 0x000000ff0e087207 */ /* 0x000fca0001000000 */
[----:B------:R-:W-:-:S04]  /*233c0*/  IMAD.IADD R8, R7, 0x1, R8 ;  /* 0x0000000107087824 */ /* 0x000fc800078e0208 */
[----:B------:R-:W-:-:S07]  /*233d0*/  IMAD.MOV.U32 R13, RZ, RZ, R8 ;  /* 0x000000ffff0d7224 */ /* 0x000fce00078e0008 */
[----:B------:R-:W-:Y:S05]  /*233e0*/  WARPSYNC.COLLECTIVE R15, `(.L_x_10163) ;  /* 0x000000000f087348 */ /* 0x000fea0003c00000 */
[----:B------:R0:W1:Y:S02]  /*233f0*/  SHFL.UP P6, R14, R13, R12, R11 ;  /* 0x0400000c0d0e7389 */ /* 0x00006400000c000b */
[----:B01----:R-:W-:Y:S01]  /*23400*/  ENDCOLLECTIVE ;  /* 0x000000000000791b */ /* 0x003fe20003800000 */
.L_x_10163:
        /* <DEDUP_REMOVED lines=8> */
.L_x_10164:
[----:B------:R-:W-:Y:S05]  /*23490*/  BRA `(.L_x_10165) ;  /* 0xffffffd000787947 */ /* 0x000fea000383ffff */
.L_x_10053:
[----:B------:R-:W-:Y:S01]  /*234a0*/  BSSY B0, `(.L_x_10166) ;  /* 0x0000006000007945 */ /* 0x000fe20003800000 */
[----:B------:R-:W-:Y:S01]  /*234b0*/  PLOP3.LUT P6, PT, P6, PT, PT, 0x8, 0x0 ;  /* 0x000000000000781c */ /* 0x000fe200037ce170 */
[----:B------:R-:W-:-:S12]  /*234c0*/  IMAD.MOV.U32 R15, RZ, RZ, -0x1 ;  /* 0xffffffffff0f7424 */ /* 0x000fd800078e00ff */
[----:B0-----:R-:W-:Y:S05]  /*234d0*/  WARPSYNC.COLLECTIVE R15, `(.L_x_10167) ;  /* 0x000000000f087348 */ /* 0x001fea0003c00000 */
[----:B------:R-:W-:Y:S01]  /*234e0*/  VOTE.ANY R14, PT, P6 ;  /* 0x00000000000e7806 */ /* 0x000fe200030e0100 */
[----:B0-----:R-:W-:Y:S06]  /*234f0*/  ENDCOLLECTIVE ;  /* 0x000000000000791b */ /* 0x001fec0003800000 */
.L_x_10167:
[----:B------:R-:W-:Y:S05]  /*23500*/  BSYNC B0 ;  /* 0x0000000000007941 */ /* 0x000fea0003800000 */
.L_x_10166:
        /* <DEDUP_REMOVED lines=9> */
.L_x_10168:
[----:B------:R-:W-:Y:S02]  /*235a0*/  IMAD.MOV.U32 R13, RZ, RZ, R5 ;  /* 0x000000ffff0d7224 */ /* 0x000fe400078e0005 */
[----:B------:R-:W-:-:S07]  /*235b0*/  IMAD.MOV.U32 R4, RZ, RZ, R14 ;  /* 0x000000ffff047224 */ /* 0x000fce00078e000e */
[----:B------:R-:W-:Y:S05]  /*235c0*/  WARPSYNC.COLLECTIVE R15, `(.L_x_10169) ;  /* 0x000000000f087348 */ /* 0x000fea0003c00000 */
[----:B------:R0:W1:Y:S02]  /*235d0*/  SHFL.IDX P6, R14, R13, R12, R11 ;  /* 0x0000000c0d0e7389 */ /* 0x00006400000c000b */
[----:B01----:R-:W-:Y:S01]  /*235e0*/  ENDCOLLECTIVE ;  /* 0x000000000000791b */ /* 0x003fe20003800000 */
.L_x_10169:
[----:B------:R-:W-:Y:S01]  /*235f0*/  IMAD.MOV.U32 R5, RZ, RZ, R14 ;  /* 0x000000ffff057224 */ /* 0x000fe200078e000e */
[----:B------:R-:W-:Y:S06]  /*23600*/  BRA `(.L_x_10170) ;  /* 0xffffffd000587947 */ /* 0x000fec000383ffff */
.L_x_10055:
[----:B------:R-:W-:Y:S01]  /*23610*/  BSSY B0, `(.L_x_10171) ;  /* 0x0000007000007945 */ /* 0x000fe20003800000 */
[----:B------:R-:W-:Y:S02]  /*23620*/  IMAD.MOV.U32 R13, RZ, RZ, R2 ;  /* 0x000000ffff0d7224 */ /* 0x000fe400078e0002 */
[----:B------:R-:W-:Y:S02]  /*23630*/  IMAD.MOV.U32 R11, RZ, RZ, 0x1f ;  /* 0x0000001fff0b7424 */ /* 0x000fe400078e00ff */
[----:B------:R-:W-:-:S07]  /*23640*/  IMAD.MOV.U32 R15, RZ, RZ, -0x1 ;  /* 0xffffffffff0f7424 */ /* 0x000fce00078e00ff */
[----:B0123--:R-:W-:Y:S05]  /*23650*/  WARPSYNC.COLLECTIVE R15, `(.L_x_10172) ;  /* 0x000000000f087348 */ /* 0x00ffea0003c00000 */
[----:B------:R4:W0:Y:S02]  /*23660*/  SHFL.IDX P6, R14, R13, R12, R11 ;  /* 0x0000000c0d0e7389 */ /* 0x00082400000c000b */
[----:B01234-:R-:W-:Y:S01]  /*23670*/  ENDCOLLECTIVE ;  /* 0x000000000000791b */ /* 0x01ffe20003800000 */
.L_x_10172:
[----:B------:R-:W-:Y:S05]  /*23680*/  BSYNC B0 ;  /* 0x0000000000007941 */ /* 0x000fea0003800000 */
.L_x_10171:
[----:B------:R-:W-:Y:S01]  /*23690*/  IMAD.MOV.U32 R24, RZ, RZ, R14 ;  /* 0x000000ffff187224 */ /* 0x000fe200078e000e */
[----:B------:R-:W-:Y:S06]  /*236a0*/  BRA `(.L_x_10054) ;  /* 0xffffffd000487947 */ /* 0x000fec000383ffff */
.L_x_10059:
[----:B0-----:R0:W2:Y:S02]  /*236b0*/  SYNCS.PHASECHK.TRANS64.TRYWAIT P0, [R9+URZ+0x31c20], R0 ;  /* 0x031c2000090075a7 */ /* 0x0010a4000800017f */
[----:B--2---:R-:W-:Y:S05]  /*236c0*/  @!P0 NANOSLEEP.SYNCS 0x989680 ;  /* 0x009896800000895d */ /* 0x004fea0003900000 */
[----:B------:R-:W2:Y:S02]  /*236d0*/  @!P0 SYNCS.PHASECHK.TRANS64 P0, [R9+URZ+0x31c20], R0 ;  /* 0x031c2000090085a7 */ /* 0x000ea4000800007f */
[----:B--2---:R-:W-:Y:S05]  /*236e0*/  @!P0 BRA `(.L_x_10059) ;  /* 0xfffffffc00f08947 */ /* 0x004fea000383ffff */
[----:B------:R-:W-:Y:S05]  /*236f0*/  BRA `(.L_x_10173) ;  /* 0xffffffd400987947 */ /* 0x000fea000383ffff */
.L_x_10060:
[----:B------:R-:W2:Y:S01]  /*23700*/  S2R R2, SR_TID.X ;  /* 0x0000000000027919 */ /* 0x000ea20000002100 */
[----:B------:R-:W-:Y:S01]  /*23710*/  BSSY B0, `(.L_x_10174) ;  /* 0x000000a000007945 */ /* 0x000fe20003800000 */
[----:B-1----:R-:W-:Y:S02]  /*23720*/  IMAD.MOV.U32 R12, RZ, RZ, RZ ;  /* 0x000000ffff0c7224 */ /* 0x002fe400078e00ff */
[----:B------:R-:W-:Y:S02]  /*23730*/  IMAD.MOV.U32 R11, RZ, RZ, 0x1f ;  /* 0x0000001fff0b7424 */ /* 0x000fe400078e00ff */
[----:B------:R-:W-:Y:S01]  /*23740*/  IMAD.MOV.U32 R15, RZ, RZ, -0x1 ;  /* 0xffffffffff0f7424 */ /* 0x000fe200078e00ff */
[----:B--2---:R-:W-:-:S04]  /*23750*/  SHF.R.U32.HI R2, RZ, 0x5, R2 ;  /* 0x00000005ff027819 */ /* 0x004fc80000011602 */
[----:B------:R-:W-:-:S05]  /*23760*/  LOP3.LUT R2, R2, 0x3, RZ, 0xc0, !PT ;  /* 0x0000000302027812 */ /* 0x000fca00078ec0ff */
[----:B------:R-:W-:-:S07]  /*23770*/  IMAD.MOV.U32 R13, RZ, RZ, R2 ;  /* 0x000000ffff0d7224 */ /* 0x000fce00078e0002 */
[----:B0---4-:R-:W-:Y:S05]  /*23780*/  WARPSYNC.COLLECTIVE R15, `(.L_x_10175) ;  /* 0x000000000f087348 */ /* 0x011fea0003c00000 */
[----:B------:R1:W2:Y:S02]  /*23790*/  SHFL.IDX P6, R14, R13, R12, R11 ;  /* 0x0000000c0d0e7389 */ /* 0x0002a400000c000b */
[----:B012-4-:R-:W-:Y:S01]  /*237a0*/  ENDCOLLECTIVE ;  /* 0x000000000000791b */ /* 0x017fe20003800000 */
.L_x_10175:
[----:B------:R-:W-:Y:S05]  /*237b0*/  BSYNC B0 ;  /* 0x0000000000007941 */ /* 0x000fea0003800000 */
.L_x_10174:
[----:B------:R-:W-:Y:S05]  /*237c0*/  BRA `(.L_x_10176) ;  /* 0xffffffd400807947 */ /* 0x000fea000383ffff */
.L_x_10061:
[----:B------:R-:W-:Y:S01]  /*237d0*/  BSSY B0, `(.L_x_10177) ;  /* 0x0000006000007945 */ /* 0x000fe20003800000 */
[----:B------:R-:W-:-:S07]  /*237e0*/  IMAD.MOV.U32 R15, RZ, RZ, -0x1 ;  /* 0xffffffffff0f7424 */ /* 0x000fce00078e00ff */
[----:B01--4-:R-:W-:Y:S05]  /*237f0*/  WARPSYNC.COLLECTIVE R15, `(.L_x_10178) ;  /* 0x000000000f0c7348 */ /* 0x013fea0003c00000 */
[----:B------:R-:W-:Y:S02]  /*23800*/  ELECT P6, UR62, PT ;  /* 0x00000000003e782f */ /* 0x000fe400038c0000 */
[----:B------:R-:W-:Y:S01]  /*23810*/  MOV R14, UR62 ;  /* 0x0000003e000e7c02 */ /* 0x000fe20008000f00 */
[----:B01--4-:R-:W-:Y:S10]  /*23820*/  ENDCOLLECTIVE ;  /* 0x000000000000791b */ /* 0x013ff40003800000 */
.L_x_10178:
[----:B------:R-:W-:Y:S05]  /*23830*/  BSYNC B0 ;  /* 0x0000000000007941 */ /* 0x000fea0003800000 */
.L_x_10177:
[----:B------:R-:W-:Y:S05]  /*23840*/  BRA `(.L_x_10179) ;  /* 0xffffffd400747947 */ /* 0x000fea000383ffff */
.L_x_10063:
[----:B0-----:R0:W2:Y:S02]  /*23850*/  SYNCS.PHASECHK.TRANS64.TRYWAIT P0, [R7+URZ], R2 ;  /* 0x00000002070075a7 */ /* 0x0010a4000800017f */
[----:B--2---:R-:W-:Y:S05]  /*23860*/  @!P0 NANOSLEEP.SYNCS 0x989680 ;  /* 0x009896800000895d */ /* 0x004fea0003900000 */
[----:B------:R-:W2:Y:S02]  /*23870*/  @!P0 SYNCS.PHASECHK.TRANS64 P0, [R7+URZ], R2 ;  /* 0x00000002070085a7 */ /* 0x000ea4000800007f */
[----:B--2---:R-:W-:Y:S05]  /*23880*/  @!P0 BRA `(.L_x_10063) ;  /* 0xfffffffc00f08947 */ /* 0x004fea000383ffff */
[----:B------:R-:W-:Y:S05]  /*23890*/  BRA `(.L_x_10180) ;  /* 0xffffffd400a87947 */ /* 0x000fea000383ffff */
.L_x_10064:
[----:B--2---:R2:W3:Y:S02]  /*238a0*/  SYNCS.PHASECHK.TRANS64.TRYWAIT P0, [R3+URZ], R0 ;  /* 0x00000000030075a7 */ /* 0x0044e4000800017f */
[----:B---3--:R-:W-:Y:S05]  /*238b0*/  @!P0 NANOSLEEP.SYNCS 0x989680 ;  /* 0x009896800000895d */ /* 0x008fea0003900000 */
[----:B------:R-:W3:Y:S02]  /*238c0*/  @!P0 SYNCS.PHASECHK.TRANS64 P0, [R3+URZ], R0 ;  /* 0x00000000030085a7 */ /* 0x000ee4000800007f */
[----:B---3--:R-:W-:Y:S05]  /*238d0*/  @!P0 BRA `(.L_x_10064) ;  /* 0xfffffffc00f08947 */ /* 0x008fea000383ffff */
[----:B------:R-:W-:Y:S05]  /*238e0*/  BRA `(.L_x_10181) ;  /* 0xffffffd4009c7947 */ /* 0x000fea000383ffff */
.L_x_10066:
[----:B--2---:R2:W3:Y:S02]  /*238f0*/  SYNCS.PHASECHK.TRANS64.TRYWAIT P0, [R5+URZ], R2 ;  /* 0x00000002050075a7 */ /* 0x0044e4000800017f */
[----:B---3--:R-:W-:Y:S05]  /*23900*/  @!P0 NANOSLEEP.SYNCS 0x989680 ;  /* 0x009896800000895d */ /* 0x008fea0003900000 */
[----:B------:R-:W3:Y:S02]  /*23910*/  @!P0 SYNCS.PHASECHK.TRANS64 P0, [R5+URZ], R2 ;  /* 0x00000002050085a7 */ /* 0x000ee4000800007f */
[----:B---3--:R-:W-:Y:S05]  /*23920*/  @!P0 BRA `(.L_x_10066) ;  /* 0xfffffffc00f08947 */ /* 0x008fea000383ffff */
[----:B------:R-:W-:Y:S05]  /*23930*/  BRA `(.L_x_10182) ;  /* 0xffffffd400a07947 */ /* 0x000fea000383ffff */
.L_x_10183:
        /* <DEDUP_REMOVED lines=12> */
.L_x_14862:


//--------------------- .text._ZN7cutlass13device_kernelIN5flash11enable_sm90INS1_16FlashAttnFwdSm90INS1_25CollectiveMainloopFwdSm90ILi2EN4cute5tupleIJNS5_1CILi1EEES8_S8_EEENS6_IJNS7_ILi192EEENS7_ILi128EEENS7_ILi96EEEEEELi96ENS_10bfloat16_tEfNS_4arch4Sm90ELb0ELb1ELb1ELb0ELb0ELb0ELb0ELb0ELb1ELb1ELb1ELb0EEENS1_21CollectiveEpilogueFwdINS6_IJSA_SC_SB_EEES9_SE_SG_Li384ELb0ELb1ELb1ELb0EEENS1_19SingleTileSchedulerILb0ELb1ELb1ELi192EEEEEEEEEvNT_6ParamsE --------------------------
	.section	.text._ZN7cutlass13device_kernelIN5flash11enable_sm90INS1_16FlashAttnFwdSm90INS1_25CollectiveMainloopFwdSm90ILi2EN4cute5tupleIJNS5_1CILi1EEES8_S8_EEENS6_IJNS7_ILi192EEENS7_ILi128EEENS7_ILi96EEEEEELi96ENS_10bfloat16_tEfNS_4arch4Sm90ELb0ELb1ELb1ELb0ELb0ELb0ELb0ELb0ELb1ELb1ELb1ELb0EEENS1_21CollectiveEpilogueFwdINS6_IJSA_SC_SB_EEES9_SE_SG_Li384ELb0ELb1ELb1ELb0EEENS1_19SingleTileSchedulerILb0ELb1ELb1ELi192EEEEEEEEEvNT_6ParamsE,"ax",@progbits
	.align	128
.text._ZN7cutlass13device_kernelIN5flash11enable_sm90INS1_16FlashAttnFwdSm90INS1_25CollectiveMainloopFwdSm90ILi2EN4cute5tupleIJNS5_1CILi1EEES8_S8_EEENS6_IJNS7_ILi192EEENS7_ILi128EEENS7_ILi96EEEEEELi96ENS_10bfloat16_tEfNS_4arch4Sm90ELb0ELb1ELb1ELb0ELb0ELb0ELb0ELb0ELb1ELb1ELb1ELb0EEENS1_21CollectiveEpilogueFwdINS6_IJSA_SC_SB_EEES9_SE_SG_Li384ELb0ELb1ELb1ELb0EEENS1_19SingleTileSchedulerILb0ELb1ELb1ELi192EEEEEEEEEvNT_6ParamsE:
        .type           _ZN7cutlass13device_kernelIN5flash11enable_sm90INS1_16FlashAttnFwdSm90INS1_25CollectiveMainloopFwdSm90ILi2EN4cute5tupleIJNS5_1CILi1EEES8_S8_EEENS6_IJNS7_ILi192EEENS7_ILi128EEENS7_ILi96EEEEEELi96ENS_10bfloat16_tEfNS_4arch4Sm90ELb0ELb1ELb1ELb0ELb0ELb0ELb0ELb0ELb1ELb1ELb1ELb0EEENS1_21CollectiveEpilogueFwdINS6_IJSA_SC_SB_EEES9_SE_SG_Li384ELb0ELb1ELb1ELb0EEENS1_19SingleTileSchedulerILb0ELb1ELb1ELi192EEEEEEEEEvNT_6ParamsE,@function
        .size           _ZN7cutlass13device_kernelIN5flash11enable_sm90INS1_16FlashAttnFwdSm90INS1_25CollectiveMainloopFwdSm90ILi2EN4cute5tupleIJNS5_1CILi1EEES8_S8_EEENS6_IJNS7_ILi192EEENS7_ILi128EEENS7_ILi96EEEEEELi96ENS_10bfloat16_tEfNS_4arch4Sm90ELb0ELb1ELb1ELb0ELb0ELb0ELb0ELb0ELb1ELb1ELb1ELb0EEENS1_21CollectiveEpilogueFwdINS6_IJSA_SC_SB_EEES9_SE_SG_Li384ELb0ELb1ELb1ELb0EEENS1_19SingleTileSchedulerILb0ELb1ELb1ELi192EEEEEEEEEvNT_6ParamsE,(.L_x_14863 - _ZN7cutlass13device_kernelIN5flash11enable_sm90INS1_16FlashAttnFwdSm90INS1_25CollectiveMainloopFwdSm90ILi2EN4cute5tupleIJNS5_1CILi1EEES8_S8_EEENS6_IJNS7_ILi192EEENS7_ILi128EEENS7_ILi96EEEEEELi96ENS_10bfloat16_tEfNS_4arch4Sm90ELb0ELb1ELb1ELb0ELb0ELb0ELb0ELb0ELb1ELb1ELb1ELb0EEENS1_21CollectiveEpilogueFwdINS6_IJSA_SC_SB_EEES9_SE_SG_Li384ELb0ELb1ELb1ELb0EEENS1_19SingleTileSchedulerILb0ELb1ELb1ELi192EEEEEEEEEvNT_6ParamsE)
        .other          _ZN7cutlass13device_kernelIN5flash11enable_sm90INS1_16FlashAttnFwdSm90INS1_25CollectiveMainloopFwdSm90ILi2EN4cute5tupleIJNS5_1CILi1EEES8_S8_EEENS6_IJNS7_ILi192EEENS7_ILi128EEENS7_ILi96EEEEEELi96ENS_10bfloat16_tEfNS_4arch4Sm90ELb0ELb1ELb1ELb0ELb0ELb0ELb0ELb0ELb1ELb1ELb1ELb0EEENS1_21CollectiveEpilogueFwdINS6_IJSA_SC_SB_EEES9_SE_SG_Li384ELb0ELb1ELb1ELb0EEENS1_19SingleTileSchedulerILb0ELb1ELb1ELi192EEEEEEEEEvNT_6ParamsE,@"STO_CUDA_ENTRY STV_DEFAULT"
_ZN7cutlass13device_kernelIN5flash11enable_sm90INS1_16FlashAttnFwdSm90INS1_25CollectiveMainloopFwdSm90ILi2EN4cute5tupleIJNS5_1CILi1EEES8_S8_EEENS6_IJNS7_ILi192EEENS7_ILi128EEENS7_ILi96EEEEEELi96ENS_10bfloat16_tEfNS_4arch4Sm90ELb0ELb1ELb1ELb0ELb0ELb0ELb0ELb0ELb1ELb1ELb1ELb0EEENS1_21CollectiveEpilogueFwdINS6_IJSA_SC_SB_EEES9_SE_SG_Li384ELb0ELb1ELb1ELb0EEENS1_19SingleTileSchedulerILb0ELb1ELb1ELi192EEEEEEEEEvNT_6ParamsE:
[----:B------:R-:W0:Y:S01]  /*0000*/  LDC R1, c[0x0][0x28] ;  /* 0x00000a00ff017b82 */ /* 0x000e220000000800 */
[----:B------:R-:W1:Y:S01]  /*0010*/  S2R R2, SR_TID.X ;  /* 0x0000000000027919 */ /* 0x000e620000002100 */
[----:B------:R-:W-:Y:S01]  /*0020*/  ELECT P0, URZ, PT ;  /* 0x00000000003f782f */ /* 0x000fe20003800000 */
[----:B------:R-:W-:Y:S01]  /*0030*/  BSSY B0, `(.L_x_10184) ;  /* 0x000000e000007945 */ /* 0x000fe20003800000 */
[--C-:B-1----:R-:W-:Y:S02]  /*0040*/  SHF.R.U32.HI R17, RZ, 0x5, R2.reuse ;  /* 0x00000005ff117819 */ /* 0x102fe40000011602 */
[----:B------:R-:W-:-:S03]  /*0050*/  SHF.R.U32.HI R22, RZ, 0x7, R2 ;  /* 0x00000007ff167819 */ /* 0x000fc60000011602 */
        /* <DEDUP_REMOVED lines=11> */
.L_x_10185:
[----:B------:R-:W-:Y:S05]  /*0110*/  BSYNC B0 ;  /* 0x0000000000007941 */ /* 0x000fea0003800000 */
.L_x_10184:
        /* <DEDUP_REMOVED lines=41> */
.L_x_10186:
        /* <DEDUP_REMOVED lines=22> */
.L_x_10187:
        /* <DEDUP_REMOVED lines=18> */
.L_x_10188:
        /* <DEDUP_REMOVED lines=22> */
.L_x_10189:
        /* <DEDUP_REMOVED lines=22> */
.L_x_10190:
[----:B------:R-:W-:Y:S01]  /*08f0*/  PLOP3.LUT P0, PT, PT, PT, UP0, 0x80, 0x0 ;  /* 0x000000000000781c */ /* 0x000fe20003f0f008 */
[----:B0-----:R-:W-:Y:S01]  /*0900*/  UMOV UR4, 0x1 ;  /* 0x0000000100047882 */ /* 0x001fe20000000000 */
[----:B------:R-:W-:Y:S01]  /*0910*/  NOP ;  /* 0x0000000000007918 */ /* 0x000fe20000000000 */
[----:B------:R-:W-:Y:S01]  /*0920*/  USEL UR4, UR4, 0x2, !UP0 ;  /* 0x0000000204047887 */ /* 0x000fe2000c000000 */
[----:B------:R-:W-:Y:S01]  /*0930*/  BSSY B6, `(.L_x_10191) ;  /* 0x00014dd000067945 */ /* 0x000fe20003800000 */
[----:B------:R-:W-:-:S04]  /*0940*/  LOP3.LUT R23, R2, 0x7f, RZ, 0xc0, !PT ;  /* 0x0000007f02177812 */ /* 0x000fc800078ec0ff */
[----:B------:R-:W-:Y:S01]  /*0950*/  IMAD.U32 R16, RZ, RZ, UR4 ;  /* 0x00000004ff107e24 */ /* 0x000fe2000f8e00ff */
[----:B-12-4-:R-:W-:Y:S06]  /*0960*/  BAR.SYNC.DEFER_BLOCKING 0x0 ;  /* 0x0000000000007b1d */ /* 0x016fec0000010000 */
[----:B------:R-:W-:Y:S05]  /*0970*/  @!P0 BRA `(.L_x_10192) ;  /* 0x00000108002c8947 */ /* 0x000fea0003800000 */
.L_x_10193:
[----:B------:R-:W-:-:S08]  /*0980*/  NOP ;  /* 0x0000000000007918 */ /* 0x000fd00000000000 */
[----:B------:R-:W0:Y:S02]  /*0990*/  USETMAXREG.TRY_ALLOC.CTAPOOL UP0, 0xa0 ;  /* 0x000000a0000079c8 */ /* 0x000e240008000600 */
[----:B0-----:R-:W-:-:S13]  /*09a0*/  PLOP3.LUT P0, PT, PT, PT, UP0, 0x80, 0x0 ;  /* 0x000000000000781c */ /* 0x001fda0003f0f008 */
[----:B------:R-:W-:Y:S05]  /*09b0*/  @!P0 BRA `(.L_x_10193) ;  /* 0xfffffffc00f08947 */ /* 0x000fea000383ffff */
[----:B------:R-:W0:Y:S01]  /*09c0*/  S2UR UR6, SR_CTAID.Y ;  /* 0x00000000000679c3 */ /* 0x000e220000002600 */
[----:B------:R-:W-:Y:S01]  /*09d0*/  LOP3.LUT R0, R2, 0xffffff80, RZ, 0xc0, !PT ;  /* 0xffffff8002007812 */ /* 0x000fe200078ec0ff */
[----:B------:R-:W-:Y:S02]  /*09e0*/  ULDC UR7, c[0x0][0xc50] ;  /* 0x0003140000077ab9 */ /* 0x000fe40000000800 */
[----:B------:R-:W-:-:S04]  /*09f0*/  UISETP.NE.AND UP0, UPT, UR7, 0x1, UPT ;  /* 0x000000010700788c */ /* 0x000fc8000bf05270 */
[----:B------:R-:W-:Y:S08]  /*0a00*/  BAR.ARV 0x8, 0x200 ;  /* 0x0208000000007b1d */ /* 0x000ff00000002000 */
[----:B------:R-:W1:Y:S01]  /*0a10*/  S2UR UR8, SR_CTAID.Z ;  /* 0x00000000000879c3 */ /* 0x000e620000002700 */
[----:B------:R-:W-:Y:S01]  /*0a20*/  ISETP.NE.AND P0, PT, R0, 0x80, PT ;  /* 0x000000800000780c */ /* 0x000fe20003f05270 */
[----:B------:R-:W-:Y:S01]  /*0a30*/  @UP0 ULDC UR4, c[0x0][0xc54] ;  /* 0x0003150000040ab9 */ /* 0x000fe20000000800 */
[----:B------:R-:W-:Y:S01]  /*0a40*/  @UP0 ULDC UR9, c[0x0][0xc58] ;  /* 0x0003160000090ab9 */ /* 0x000fe20000000800 */
[----:B0-----:R-:W-:-:S10]  /*0a50*/  UIMAD.WIDE.U32 UR4, UR6, UR4, URZ ;  /* 0x00000004060472a5 */ /* 0x001fd4000f8e003f */
[----:B------:R-:W-:Y:S06]  /*0a60*/  @!P0 BAR.ARV 0x9, 0x100 ;  /* 0x0244000000008b1d */ /* 0x000fec0000002000 */
[----:B------:R-:W-:Y:S01]  /*0a70*/  UMOV UR10, UR6 ;  /* 0x00000006000a7c82 */ /* 0x000fe20008000000 */
[----:B------:R-:W-:Y:S01]  /*0a80*/  @UP0 USHF.R.U32.HI UR10, URZ, UR9, UR5 ;  /* 0x000000093f0a0299 */ /* 0x000fe20008011605 */
[----:B-1----:R-:W-:-:S03]  /*0a90*/  ISETP.LE.AND P0, PT, RZ, UR8, PT ;  /* 0x00000008ff007c0c */ /* 0x002fc6000bf03270 */
[----:B------:R-:W-:Y:S02]  /*0aa0*/  UIADD3 UR4, -UR10, URZ, URZ ;  /* 0x0000003f0a047290 */ /* 0x000fe4000fffe13f */
[----:B------:R-:W-:Y:S02]  /*0ab0*/  IMAD.U32 R17, RZ, RZ, UR10 ;  /* 0x0000000aff117e24 */ /* 0x000fe4000f8e00ff */
[----:B------:R-:W-:-:S06]  /*0ac0*/  UIMAD UR6, UR7, UR4, UR6 ;  /* 0x00000004070672a4 */ /* 0x000fcc000f8e0206 */
[----:B------:R-:W-:Y:S06]  /*0ad0*/  @!P0 BRA `(.L_x_10194) ;  /* 0x0000014c00088947 */ /* 0x000fec0003800000 */
[----:B------:R-:W0:Y:S01]  /*0ae0*/  LDC.64 R6, c[0x0][0x418] ;  /* 0x00010600ff067b82 */ /* 0x000e220000000a00 */
[----:B------:R-:W-:Y:S01]  /*0af0*/  ULDC UR4, c[0x0][0x448] ;  /* 0x0001120000047ab9 */ /* 0x000fe20000000800 */
[----:B------:R-:W-:Y:S01]  /*0b00*/  VIADD R90, R2, 0xffffff80 ;  /* 0xffffff80025a7836 */ /* 0x000fe20000000000 */
[----:B------:R-:W-:-:S03]  /*0b10*/  UISETP.NE.AND UP0, UPT, UR4, 0x1, UPT ;  /* 0x000000010400788c */ /* 0x000fc6000bf05270 */
[----:B------:R-:W-:Y:S02]  /*0b20*/  ULDC.64 UR4, c[0x0][0x9e0] ;  /* 0x0002780000047ab9 */ /* 0x000fe40000000a00 */
[----:B------:R-:W1:Y:S01]  /*0b30*/  LDC R89, c[0x0][0x288] ;  /* 0x0000a200ff597b82 */ /* 0x000e620000000800 */
[----:B------:R-:W-:-:S05]  /*0b40*/  UISETP.GE.AND UP1, UPT, UR5, 0x1, UPT ;  /* 0x000000010500788c */ /* 0x000fca000bf26270 */
[----:B------:R-:W-:Y:S01]  /*0b50*/  @UP0 ULDC UR9, c[0x0][0x44c] ;  /* 0x0001130000090ab9 */ /* 0x000fe20000000800 */
[----:B------:R-:W-:Y:S01]  /*0b60*/  @UP0 ULDC UR11, c[0x0][0x450] ;  /* 0x00011400000b0ab9 */ /* 0x000fe20000000800 */
[----:B------:R-:W2:Y:S01]  /*0b70*/  LDC R18, c[0x0][0x424] ;  /* 0x00010900ff127b82 */ /* 0x000ea20000000800 */
[----:B------:R-:W-:-:S07]  /*0b80*/  PLOP3.LUT P1, PT, PT, PT, UP1, 0x80, 0x0 ;  /* 0x000000000000781c */ /* 0x000fce0003f2f018 */
[----:B------:R-:W3:Y:S01]  /*0b90*/  LDC R5, c[0x0][0x2f0] ;  /* 0x0000bc00ff057b82 */ /* 0x000ee20000000800 */
[----:B0-----:R-:W-:-:S04]  /*0ba0*/  ISETP.NE.U32.AND P0, PT, R6, RZ, PT ;  /* 0x000000ff0600720c */ /* 0x001fc80003f05070 */
[----:B------:R-:W-:-:S03]  /*0bb0*/  ISETP.NE.AND.EX P0, PT, R7, RZ, PT, P0 ;  /* 0x000000ff0700720c */ /* 0x000fc60003f05300 */
[----:B------:R-:W0:Y:S01]  /*0bc0*/  S2UR UR39, SR_CTAID.X ;  /* 0x00000000002779c3 */ /* 0x000e220000002500 */
[----:B-1----:R-:W-:Y:S02]  /*0bd0*/  IADD3 R3, -R89, 0x1, RZ ;  /* 0x0000000159037810 */ /* 0x002fe40007ffe1ff */
[----:B--2---:R-:W-:-:S05]  /*0be0*/  SEL R18, R18, 0x1, P0 ;  /* 0x0000000112127807 */ /* 0x004fca0000000000 */
[----:B---3--:R-:W-:-:S05]  /*0bf0*/  IMAD R3, R18, R5, R3 ;  /* 0x0000000512037224 */ /* 0x008fca00078e0203 */
[----:B------:R-:W-:Y:S01]  /*0c00*/  R2UR UR10, R3 ;  /* 0x00000000030a72ca */ /* 0x000fe200000e0000 */
[----:B0-----:R-:W-:-:S04]  /*0c10*/  UIMAD UR39, UR39, 0xc0, URZ ;  /* 0x000000c0272778a4 */ /* 0x001fc8000f8e023f */
        /* <DEDUP_REMOVED lines=18> */
.L_x_10196:
[----:B------:R-:W-:-:S11]  /*0d40*/  UISETP.NE.AND UP1, UPT, UR5, 0x1, UPT ;  /* 0x000000010500788c */ /* 0x000fd6000bf25270 */
[----:B------:R-:W-:Y:S02]  /*0d50*/  @UP1 ULDC.64 UR10, c[0x0][0x9e8] ;  /* 0x00027a00000a1ab9 */ /* 0x000fe40000000a00 */
[----:B------:R-:W-:-:S04]  /*0d60*/  UIMAD.WIDE.U32 UR8, UR4, UR10, URZ ;  /* 0x0000000a040872a5 */ /* 0x000fc8000f8e003f */
[----:B------:R-:W-:-:S12]  /*0d70*/  @UP1 USHF.R.U32.HI UR4, URZ, UR11, UR9 ;  /* 0x0000000b3f041299 */ /* 0x000fd80008011609 */
.L_x_10197:
[----:B------:R-:W-:-:S06]  /*0d80*/  UIMAD UR4, UR4, UR5, UR5 ;  /* 0x00000005040472a4 */ /* 0x000fcc000f8e0205 */
[----:B------:R-:W-:-:S07]  /*0d90*/  VIMNMX R0, R0, UR4, PT ;  /* 0x0000000400007c48 */ /* 0x000fce000bfe0100 */
.L_x_10195:
[-C--:B------:R-:W-:Y:S01]  /*0da0*/  IMAD R89, R18, R5.reuse, -R89 ;  /* 0x0000000512597224 */ /* 0x080fe200078e0a59 */
[----:B------:R-:W-:Y:S01]  /*0db0*/  @UP0 ULDC UR8, c[0x0][0x44c] ;  /* 0x0001130000080ab9 */ /* 0x000fe20000000800 */
[----:B------:R-:W-:Y:S01]  /*0dc0*/  VIADD R4, R0, 0x7f ;  /* 0x0000007f00047836 */ /* 0x000fe20000000000 */
[----:B------:R-:W-:Y:S01]  /*0dd0*/  UIMAD.WIDE.U32 UR8, UR39, UR8, URZ ;  /* 0x00000008270872a5 */ /* 0x000fe2000f8e003f */
[----:B------:R-:W-:Y:S01]  /*0de0*/  IMAD R0, R18, R5, 0x7f ;  /* 0x0000007f12007424 */ /* 0x000fe200078e0205 */
[----:B------:R-:W-:Y:S01]  /*0df0*/  R2UR UR7, R89 ;  /* 0x00000000590772ca */ /* 0x000fe200000e0000 */
[----:B------:R-:W-:Y:S01]  /*0e00*/  @UP0 ULDC UR10, c[0x0][0x450] ;  /* 0x00011400000a0ab9 */ /* 0x000fe20000000800 */
[----:B------:R-:W-:Y:S01]  /*0e10*/  UMOV UR4, UR39 ;  /* 0x0000002700047c82 */ /* 0x000fe20008000000 */
[----:B------:R-:W-:Y:S01]  /*0e20*/  SHF.R.S32.HI R5, RZ, 0x1f, R4 ;  /* 0x0000001fff057819 */ /* 0x000fe20000011404 */
[----:B------:R-:W-:Y:S01]  /*0e30*/  @UP0 USHF.R.U32.HI UR4, URZ, UR10, UR9 ;  /* 0x0000000a3f040299 */ /* 0x000fe20008011609 */
[----:B------:R-:W-:-:S02]  /*0e40*/  SHF.R.S32.HI R3, RZ, 0x1f, R0 ;  /* 0x0000001fff037819 */ /* 0x000fc40000011400 */
[----:B------:R-:W-:Y:S02]  /*0e50*/  LEA.HI R5, R5, R4, RZ, 0x7 ;  /* 0x0000000405057211 */ /* 0x000fe400078f38ff */
[----:B------:R-:W-:Y:S02]  /*0e60*/  LEA.HI R3, R3, R0, RZ, 0x7 ;  /* 0x0000000003037211 */ /* 0x000fe400078f38ff */
[----:B------:R-:W-:Y:S02]  /*0e70*/  SHF.R.S32.HI R0, RZ, 0x7, R5 ;  /* 0x00000007ff007819 */ /* 0x000fe40000011405 */
[----:B------:R-:W-:Y:S01]  /*0e80*/  UIADD3 UR4, UR7, UR4, URZ ;  /* 0x0000000407047290 */ /* 0x000fe2000fffe03f */
[----:B------:R-:W-:Y:S02]  /*0e90*/  SHF.R.S32.HI R3, RZ, 0x7, R3 ;  /* 0x00000007ff037819 */ /* 0x000fe40000011403 */
[----:B------:R-:W-:Y:S02]  /*0ea0*/  ULDC UR7, c[0x0][0x9dc] ;  /* 0x0002770000077ab9 */ /* 0x000fe40000000800 */
[----:B------:R-:W-:Y:S01]  /*0eb0*/  UIADD3 UR7, UR4, -UR7, URZ ;  /* 0x8000000704077290 */ /* 0x000fe2000fffe03f */
[----:B------:R-:W-:Y:S01]  /*0ec0*/  VIMNMX R88, R3, R0, PT ;  /* 0x0000000003587248 */ /* 0x000fe20003fe0100 */
[----:B------:R-:W-:Y:S10]  /*0ed0*/  @!P1 BRA `(.L_x_10198) ;  /* 0x0000000000449947 */ /* 0x000ff40003800000 */
        /* <DEDUP_REMOVED lines=10> */
.L_x_10199:
[----:B------:R-:W-:-:S11]  /*0f80*/  UISETP.NE.AND UP0, UPT, UR5, 0x1, UPT ;  /* 0x000000010500788c */ /* 0x000fd6000bf05270 */
[----:B------:R-:W-:Y:S02]  /*0f90*/  @UP0 ULDC.64 UR10, c[0x0][0x9e8] ;  /* 0x00027a00000a0ab9 */ /* 0x000fe40000000a00 */
[----:B------:R-:W-:-:S04]  /*0fa0*/  UIMAD.WIDE.U32 UR8, UR4, UR10, URZ ;  /* 0x0000000a040872a5 */ /* 0x000fc8000f8e003f */
[----:B------:R-:W-:-:S12]  /*0fb0*/  @UP0 USHF.R.U32.HI UR4, URZ, UR11, UR9 ;  /* 0x0000000b3f040299 */ /* 0x000fd80008011609 */
.L_x_10200:
[----:B------:R-:W-:-:S04]  /*0fc0*/  UIMAD UR4, UR4, UR5, URZ ;  /* 0x00000005040472a4 */ /* 0x000fc8000f8e023f */
[----:B------:R-:W-:-:S04]  /*0fd0*/  UISETP.LT.AND UP0, UPT, UR7, UR4, UPT ;  /* 0x000000040700728c */ /* 0x000fc8000bf01270 */
[----:B------:R-:W-:-:S12]  /*0fe0*/  USEL UR7, UR7, UR4, !UP0 ;  /* 0x0000000407077287 */ /* 0x000fd8000c000000 */
.L_x_10198:
[----:B------:R-:W-:Y:S02]  /*0ff0*/  USHF.R.S32.HI UR4, URZ, 0x1f, UR7 ;  /* 0x0000001f3f047899 */ /* 0x000fe40008011407 */
[----:B------:R-:W-:Y:S02]  /*1000*/  USHF.R.U32.HI UR11, URZ, 0x10, UR6 ;  /* 0x000000103f0b7899 */ /* 0x000fe40008011606 */
[----:B------:R-:W-:Y:S02]  /*1010*/  ULEA.HI UR4, UR4, UR7, URZ, 0x7 ;  /* 0x0000000704047291 */ /* 0x000fe4000f8f383f */
[----:B------:R-:W-:Y:S02]  /*1020*/  ULOP3.LUT UR7, UR6, 0xffff, URZ, 0xc0, !UPT ;  /* 0x0000ffff06077892 */ /* 0x000fe4000f8ec03f */
[----:B------:R-:W-:-:S04]  /*1030*/  USHF.R.S32.HI UR4, URZ, 0x7, UR4 ;  /* 0x000000073f047899 */ /* 0x000fc80008011404 */
        /* <DEDUP_REMOVED lines=42> */
.L_x_10201:
[----:B------:R-:W-:Y:S02]  /*12e0*/  UIMAD UR5, UR7, UR4, UR10 ;  /* 0x00000004070572a4 */ /* 0x000fe4000f8e020a */
[----:B------:R-:W-:Y:S01]  /*12f0*/  IMAD.U32 R5, RZ, RZ, UR4 ;  /* 0x00000004ff057e24 */ /* 0x000fe2000f8e00ff */
[----:B------:R-:W-:Y:S01]  /*1300*/  PLOP3.LUT P0, PT, PT, PT, PT, 0x80, 0x0 ;  /* 0x000000000000781c */ /* 0x000fe20003f0f070 */
[----:B------:R-:W-:Y:S01]  /*1310*/  IMAD.MOV.U32 R3, RZ, RZ, RZ ;  /* 0x000000ffff037224 */ /* 0x000fe200078e00ff */
[----:B------:R-:W-:Y:S01]  /*1320*/  CS2R R134, SRZ ;  /* 0x0000000000867805 */ /* 0x000fe2000001ff00 */
[----:B------:R-:W-:Y:S01]  /*1330*/  IMAD.MOV.U32 R0, RZ, RZ, RZ ;  /* 0x000000ffff007224 */ /* 0x000fe200078e00ff */
        /* <DEDUP_REMOVED lines=41> */
[----:B------:R-:W-:Y:S02]  /*15d0*/  ULEA UR4, UR5, UR36, 0xc ;  /* 0x0000002405047291 */ /* 0x000fe4000f8e603f */
[----:B------:R-:W-:Y:S02]  /*15e0*/  ULEA UR5, UR5, UR6, 0xd ;  /* 0x0000000605057291 */ /* 0x000fe4000f8e683f */
[----:B------:R-:W-:Y:S02]  /*15f0*/  UIADD3 UR4, UR4, 0xc400, URZ ;  /* 0x0000c40004047890 */ /* 0x000fe4000fffe03f */
[----:B------:R-:W-:Y:S02]  /*1600*/  USHF.R.U32.HI UR5, URZ, 0x4, UR5 ;  /* 0x000000043f057899 */ /* 0x000fe40008011605 */
[----:B------:R-:W-:Y:S02]  /*1610*/  USHF.R.U32.HI UR4, URZ, 0x4, UR4 ;  /* 0x000000043f047899 */ /* 0x000fe40008011604 */
[----:B------:R-:W-:-:S02]  /*1620*/  ULOP3.LUT UR60, UR5, 0x3fff, URZ, 0xc0, !UPT ;  /* 0x00003fff053c7892 */ /* 0x000fc4000f8ec03f */
        /* <DEDUP_REMOVED lines=18> */
.L_x_10203:
[----:B------:R-:W-:-:S04]  /*1750*/  SHF.L.U32 R0, RZ, 0x1f, RZ ;  /* 0x0000001fff007819 */ /* 0x000fc800000006ff */
[----:B------:R-:W0:Y:S02]  /*1760*/  SYNCS.PHASECHK.TRANS64.TRYWAIT P0, [UR36+0x2d800], R0 ;  /* 0x02d80000ff0075a7 */ /* 0x000e240008000164 */
[----:B0-----:R-:W-:Y:S05]  /*1770*/  @!P0 BRA `(.L_x_10204) ;  /* 0x0000013c00e88947 */ /* 0x001fea0003800000 */
.L_x_10371:
[----:B------:R-:W-:-:S13]  /*1780*/  R2UR UR4, R16 ;  /* 0x00000000100472ca */ /* 0x000fda00000e0000 */
[----:B------:R-:W-:-:S06]  /*1790*/  ULOP3.LUT UR4, UR4, 0x1, URZ, 0xfc, !UPT ;  /* 0x0000000104047892 */ /* 0x000fcc000f8efc3f */
[----:B0-----:R-:W-:-:S05]  /*17a0*/  IMAD.U32 R3, RZ, RZ, UR4 ;  /* 0x00000004ff037e24 */ /* 0x001fca000f8e00ff */
[----:B------:R-:W-:-:S13]  /*17b0*/  ISETP.NE.AND P0, PT, R3, 0x3, PT ;  /* 0x000000030300780c */ /* 0x000fda0003f05270 */
[----:B------:R-:W-:Y:S05]  /*17c0*/  @!P0 BRA `(.L_x_10205) ;  /* 0x0000000000048947 */ /* 0x000fea0003800000 */
[----:B------:R-:W-:Y:S01]  /*17d0*/  BPT.TRAP 0x1 ;  /* 0x000000040000795c */ /* 0x000fe20000300000 */
.L_x_10205:
[----:B------:R0:W1:Y:S01]  /*17e0*/  SYNCS.PHASECHK.TRANS64.TRYWAIT P2, [UR36+0x2d830], R0 ;  /* 0x02d83000ff0075a7 */ /* 0x0000620008040164 */
[----:B------:R-:W-:Y:S05]  /*17f0*/  @!P0 BRA `(.L_x_10206) ;  /* 0x0000000000048947 */ /* 0x000fea0003800000 */
[----:B------:R-:W-:Y:S01]  /*1800*/  BPT.TRAP 0x1 ;  /* 0x000000040000795c */ /* 0x000fe20000300000 */
.L_x_10206:
[----:B------:R-:W-:Y:S01]  /*1810*/  IMAD.U32 R14, RZ, RZ, UR37 ;  /* 0x00000025ff0e7e24 */ /* 0x000fe2000f8e00ff */
[----:B------:R-:W-:-:S04]  /*1820*/  ISETP.NE.AND P1, PT, R23, RZ, PT ;  /* 0x000000ff1700720c */ /* 0x000fc80003f25270 */
[----:B------:R-:W-:Y:S01]  /*1830*/  LOP3.LUT R14, R14, 0x10000, RZ, 0xfc, !PT ;  /* 0x000100000e0e7812 */ /* 0x000fe200078efcff */
[----:B-1----:R-:W-:Y:S08]  /*1840*/  @P2 BRA `(.L_x_10207) ;  /* 0x0000000000082947 */ /* 0x002ff00003800000 */
[----:B------:R-:W1:Y:S02]  /*1850*/  SYNCS.PHASECHK.TRANS64.TRYWAIT P2, [UR36+0x2d830], R0 ;  /* 0x02d83000ff0075a7 */ /* 0x000e640008040164 */
[----:B-1----:R-:W-:Y:S05]  /*1860*/  @!P2 BRA `(.L_x_10208) ;  /* 0x0000013c00c4a947 */ /* 0x002fea0003800000 */
.L_x_10207:
[----:B------:R-:W-:Y:S05]  /*1870*/  WARPSYNC.ALL ;  /* 0x0000000000007948 */ /* 0x000fea0003800000 */
[----:B------:R-:W-:Y:S01]  /*1880*/  IMAD.MOV.U32 R15, RZ, RZ, -0x7fffffe0 ;  /* 0x80000020ff0f7424 */ /* 0x000fe200078e00ff */
        /* <DEDUP_REMOVED lines=13> */
[----:B-1----:R-:W-:Y:S01]  /*1960*/  IMAD.HI R3, R92, 0x55555556, RZ ;  /* 0x555555565c037827 */ /* 0x002fe200078e02ff */
[----:B------:R-:W-:Y:S01]  /*1970*/  UMOV UR19, 0x80000020 ;  /* 0x8000002000137882 */ /* 0x000fe20000000000 */
[----:B------:R-:W-:Y:S01]  /*1980*/  UMOV UR21, 0x80000020 ;  /* 0x8000002000157882 */ /* 0x000fe20000000000 */
[----:B------:R-:W-:Y:S01]  /*1990*/  UIADD3 UR14, UR37, 0x200, URZ ;  /* 0x00000200250e7890 */ /* 0x000fe2000fffe03f */
[----:B------:R-:W-:Y:S01]  /*19a0*/  IMAD.IADD R97, R90, 0x1, -R97 ;  /* 0x000000015a617824 */ /* 0x000fe200078e0a61 */
[----:B------:R-:W-:Y:S01]  /*19b0*/  UIADD3 UR12, UR24, 0x300, URZ ;  /* 0x00000300180c7890 */ /* 0x000fe2000fffe03f */
[----:B------:R-:W-:Y:S01]  /*19c0*/  UMOV UR10, UR37 ;  /* 0x00000025000a7c82 */ /* 0x000fe20008000000 */
[----:B------:R-:W-:Y:S01]  /*19d0*/  UIADD3 UR16, UR24, 0x302, URZ ;  /* 0x0000030218107890 */ /* 0x000fe2000fffe03f */
[----:B------:R-:W-:Y:S01]  /*19e0*/  HGMMA.64x128x16.F32.BF16 R24, gdesc[UR8], RZ, !UPT, gsb0 ;  /* 0x01e00000081879f0 */ /* 0x000fe2000c0018ff */
[----:B------:R-:W-:Y:S01]  /*19f0*/  UIADD3 UR8, UR24, 0x2, URZ ;  /* 0x0000000218087890 */ /* 0x000fe2000fffe03f */
[----:B0-----:R-:W-:Y:S01]  /*1a00*/  SHF.R.S32.HI R0, RZ, 0x1f, R97 ;  /* 0x0000001fff007819 */ /* 0x001fe20000011461 */
[----:B------:R-:W-:Y:S01]  /*1a10*/  UIADD3 UR10, UR37, 0x2, URZ ;  /* 0x00000002250a7890 */ /* 0x000fe2000fffe03f */
[----:B------:R-:W-:Y:S01]  /*1a20*/  UMOV UR9, 0x80000020 ;  /* 0x8000002000097882 */ /* 0x000fe20000000000 */
[----:B------:R-:W-:Y:S01]  /*1a30*/  UMOV UR11, 0x80000020 ;  /* 0x80000020000b7882 */ /* 0x000fe20000000000 */
[----:B------:R-:W-:Y:S01]  /*1a40*/  UIADD3 UR18, UR37, 0x202, URZ ;  /* 0x0000020225127890 */ /* 0x000fe2000fffe03f */
[----:B------:R-:W-:Y:S01]  /*1a50*/  LEA.HI R11, R0, R97, RZ, 0x2 ;  /* 0x00000061000b7211 */ /* 0x000fe200078f10ff */
[----:B------:R-:W-:-:S02]  /*1a60*/  UIADD3 UR20, UR24, 0x600, URZ ;  /* 0x0000060018147890 */ /* 0x000fc4000fffe03f */
[----:B------:R-:W-:Y:S01]  /*1a70*/  UIADD3 UR22, UR37, 0x400, URZ ;  /* 0x0000040025167890 */ /* 0x000fe2000fffe03f */
[----:B------:R-:W-:Y:S01]  /*1a80*/  SHF.R.S32.HI R21, RZ, 0x1f, R11 ;  /* 0x0000001fff157819 */ /* 0x000fe2000001140b */
[----:B------:R-:W-:Y:S01]  /*1a90*/  UMOV UR23, 0x80000020 ;  /* 0x8000002000177882 */ /* 0x000fe20000000000 */
[----:B------:R-:W-:Y:S02]  /*1aa0*/  UIADD3 UR24, UR24, 0x602, URZ ;  /* 0x0000060218187890 */ /* 0x000fe4000fffe03f */
[----:B------:R-:W-:Y:S01]  /*1ab0*/  UIADD3 UR26, UR37, 0x402, URZ ;  /* 0x00000402251a7890 */ /* 0x000fe2000fffe03f */
[----:B------:R-:W-:Y:S01]  /*1ac0*/  UMOV UR25, 0x80000020 ;  /* 0x8000002000197882 */ /* 0x000fe20000000000 */
[----:B------:R-:W-:Y:S01]  /*1ad0*/  UMOV UR27, 0x80000020 ;  /* 0x80000020001b7882 */ /* 0x000fe20000000000 */
[----:B------:R-:W-:Y:S01]  /*1ae0*/  ULDC UR7, c[0x0][0x9d8] ;  /* 0x0002760000077ab9 */ /* 0x000fe20000000800 */
[----:B------:R-:W-:Y:S01]  /*1af0*/  ULDC UR4, c[0x0][0x448] ;  /* 0x0001120000047ab9 */ /* 0x000fe20000000800 */
[----:B------:R-:W-:Y:S01]  /*1b00*/  ULDC UR31, c[0x0][0x2f0] ;  /* 0x0000bc00001f7ab9 */ /* 0x000fe20000000800 */
[----:B------:R-:W-:Y:S01]  /*1b10*/  UISETP.NE.AND UP0, UPT, UR4, 0x1, UPT ;  /* 0x000000010400788c */ /* 0x000fe2000bf05270 */
[----:B------:R-:W-:-:S02]  /*1b20*/  ULDC UR6, c[0x0][0x9dc] ;  /* 0x0002770000067ab9 */ /* 0x000fc40000000800 */
[----:B------:R-:W-:-:S03]  /*1b30*/  ULOP3.LUT UR28, URZ, UR6, URZ, 0x33, !UPT ;  /* 0x000000063f1c7292 */ /* 0x000fc6000f8e333f */
[----:B------:R-:W-:Y:S02]  /*1b40*/  PLOP3.LUT P2, PT, PT, PT, UP0, 0x80, 0x0 ;  /* 0x000000000000781c */ /* 0x000fe40003f4f008 */
[----:B------:R-:W-:-:S03]  /*1b50*/  PLOP3.LUT P3, PT, PT, PT, UP0, 0x80, 0x0 ;  /* 0x000000000000781c */ /* 0x000fc60003f6f008 */
[----:B------:R-:W-:Y:S01]  /*1b60*/  @UP0 ULDC UR4, c[0x0][0x44c] ;  /* 0x0001130000040ab9 */ /* 0x000fe20000000800 */
[----:B------:R-:W-:Y:S02]  /*1b70*/  WARPGROUP.DEPBAR.LE gsb0, 0x0 ;  /* 0x00008000000079c5 */ /* 0x000fe40000010000 */
[----:B------:R-:W-:-:S06]  /*1b80*/  WARPGROUP.ARRIVE ;  /* 0x00000000000079c5 */ /* 0x000fcc0000000000 */
        /* <DEDUP_REMOVED lines=16> */
[----:B------:R-:W-:Y:S01]  /*1c90*/  LEA.HI R25, R91, R90, RZ, 0x2 ;  /* 0x0000005a5b197211 */ /* 0x000fe200078f10ff */
[----:B------:R-:W-:Y:S01]  /*1ca0*/  FMUL.FTZ R5, R27, UR7 ;  /* 0x000000071b057c20 */ /* 0x000fe20008410000 */
[----:B------:R-:W-:Y:S01]  /*1cb0*/  FMUL.FTZ R101, R29, UR7 ;  /* 0x000000071d657c20 */ /* 0x000fe20008410000 */
[----:B------:R-:W-:Y:S01]  /*1cc0*/  LEA.HI R27, R3, R3, RZ, 0x1 ;  /* 0x00000003031b7211 */ /* 0x000fe200078f08ff */
[----:B------:R-:W-:Y:S01]  /*1cd0*/  FMUL.FTZ R4, R26, UR7 ;  /* 0x000000071a047c20 */ /* 0x000fe20008410000 */
[----:B------:R-:W-:Y:S01]  /*1ce0*/  LEA.HI R3, R0, R97, RZ, 0x5 ;  /* 0x0000006100037211 */ /* 0x000fe200078f28ff */
[----:B------:R-:W-:Y:S01]  /*1cf0*/  FMUL.FTZ R98, R24, UR7 ;  /* 0x0000000718627c20 */ /* 0x000fe20008410000 */
[----:B------:R-:W-:Y:S01]  /*1d00*/  LOP3.LUT R29, R25, 0xfffffffc, RZ, 0xc0, !PT ;  /* 0xfffffffc191d7812 */ /* 0x000fe200078ec0ff */
[----:B------:R-:W-:Y:S01]  /*1d10*/  IMAD R27, R27, -0x3, R92 ;  /* 0xfffffffd1b1b7824 */ /* 0x000fe200078e025c */
[----:B------:R-:W-:Y:S01]  /*1d20*/  SHF.R.S32.HI R0, RZ, 0x2, R11 ;  /* 0x00000002ff007819 */ /* 0x000fe2000001140b */
[----:B------:R-:W-:Y:S01]  /*1d30*/  FMUL.FTZ R24, R43, UR7 ;  /* 0x000000072b187c20 */ /* 0x000fe20008410000 */
[----:B------:R-:W-:Y:S01]  /*1d40*/  SHF.R.S32.HI R3, RZ, 0x5, R3 ;  /* 0x00000005ff037819 */ /* 0x000fe20000011403 */
[----:B------:R-:W-:Y:S01]  /*1d50*/  IMAD.IADD R29, R90, 0x1, -R29 ;  /* 0x000000015a1d7824 */ /* 0x000fe200078e0a1d */
[-C--:B------:R-:W-:Y:S01]  /*1d60*/  LEA.HI R25, R21, R0.reuse, RZ, 0x3 ;  /* 0x0000000015197211 */ /* 0x080fe200078f18ff */
[----:B------:R-:W-:Y:S01]  /*1d70*/  FMUL.FTZ R43, R65, UR7 ;  /* 0x00000007412b7c20 */ /* 0x000fe20008410000 */
[----:B------:R-:W-:Y:S01]  /*1d80*/  LEA R26, R3, UR39, 0x4 ;  /* 0x00000027031a7c11 */ /* 0x000fe2000f8e20ff */
[----:B------:R-:W-:Y:S01]  /*1d90*/  FMUL.FTZ R93, R46, UR7 ;  /* 0x000000072e5d7c20 */ /* 0x000fe20008410000 */
[----:B------:R-:W-:Y:S01]  /*1da0*/  LOP3.LUT R25, R25, 0xfffffff8, RZ, 0xc0, !PT ;  /* 0xfffffff819197812 */ /* 0x000fe200078ec0ff */
[----:B------:R-:W-:Y:S01]  /*1db0*/  IMAD.MOV.U32 R65, RZ, RZ, -0x80 ;  /* 0xffffff80ff417424 */ /* 0x000fe200078e00ff */
[----:B------:R-:W-:Y:S01]  /*1dc0*/  LEA.HI R3, R29, R29, RZ, 0x1 ;  /* 0x0000001d1d037211 */ /* 0x000fe200078f08ff */
[----:B------:R-:W-:Y:S01]  /*1dd0*/  FMUL.FTZ R100, R28, UR7 ;  /* 0x000000071c647c20 */ /* 0x000fe20008410000 */
[----:B------:R-:W-:Y:S01]  /*1de0*/  IADD3 R26, R26, R0, -R25 ;  /* 0x000000001a1a7210 */ /* 0x000fe20007ffe819 */
[----:B------:R-:W-:Y:S01]  /*1df0*/  FMUL.FTZ R46, R52, UR7 ;  /* 0x00000007342e7c20 */ /* 0x000fe20008410000 */
[----:B------:R-:W-:Y:S01]  /*1e00*/  LOP3.LUT R0, R3, 0x1ffffffe, RZ, 0xc0, !PT ;  /* 0x1ffffffe03007812 */ /* 0x000fe200078ec0ff */
[----:B------:R-:W-:-:S02]  /*1e10*/  IMAD.U32 R3, RZ, RZ, UR36 ;  /* 0x00000024ff037e24 */ /* 0x000fc4000f8e00ff */
[----:B------:R-:W-:Y:S01]  /*1e20*/  FMUL.FTZ R52, R61, UR7 ;  /* 0x000000073d347c20 */ /* 0x000fe20008410000 */
[----:B------:R-:W-:Y:S01]  /*1e30*/  IMAD R27, R27, 0x40, R26 ;  /* 0x000000401b1b7824 */ /* 0x000fe200078e021a */
[----:B------:R-:W-:Y:S01]  /*1e40*/  LOP3.LUT R28, R11, 0x7ffffffc, RZ, 0xc0, !PT ;  /* 0x7ffffffc0b1c7812 */ /* 0x000fe200078ec0ff */
[----:B------:R-:W-:Y:S02]  /*1e50*/  IMAD.IADD R0, R29, 0x1, -R0 ;  /* 0x000000011d007824 */ /* 0x000fe400078e0a00 */
[----:B------:R-:W-:Y:S01]  /*1e60*/  FMUL.FTZ R61, R67, UR7 ;  /* 0x00000007433d7c20 */ /* 0x000fe20008410000 */
[----:B------:R-:W-:Y:S02]  /*1e70*/  @!P1 VIADD R3, R3, 0x2d840 ;  /* 0x0002d84003039836 */ /* 0x000fe40000000000 */
[----:B------:R-:W-:Y:S01]  /*1e80*/  FMUL.FTZ R7, R31, UR7 ;  /* 0x000000071f077c20 */ /* 0x000fe20008410000 */
[----:B------:R-:W-:Y:S02]  /*1e90*/  IMAD R0, R0, 0x8, R27 ;  /* 0x0000000800007824 */ /* 0x000fe400078e021b */
[----:B------:R-:W-:Y:S01]  /*1ea0*/  FMUL.FTZ R67, R75, UR7 ;  /* 0x000000074b437c20 */ /* 0x000fe20008410000 */
[----:B------:R-:W-:-:S02]  /*1eb0*/  IMAD R65, R88, R65, 0x80 ;  /* 0x0000008058417424 */ /* 0x000fc400078e0241 */
[----:B------:R-:W-:Y:S01]  /*1ec0*/  FMUL.FTZ R31, R32, UR7 ;  /* 0x00000007201f7c20 */ /* 0x000fe20008410000 */
[----:B------:R-:W-:Y:S01]  /*1ed0*/  @P2 IMAD.HI.U32 R26, R0, UR4, RZ ;  /* 0x00000004001a2c27 */ /* 0x000fe2000f8e00ff */
[----:B------:R-:W-:-:S03]  /*1ee0*/  @UP0 ULDC UR4, c[0x0][0x450] ;  /* 0x0001140000040ab9 */ /* 0x000fc60000000800 */
[----:B------:R-:W-:Y:S01]  /*1ef0*/  FMUL.FTZ R32, R33, UR7 ;  /* 0x0000000721207c20 */ /* 0x000fe20008410000 */
[----:B------:R-:W-:Y:S01]  /*1f00*/  FMUL.FTZ R95, R50, UR7 ;  /* 0x00000007325f7c20 */ /* 0x000fe20008410000 */
[----:B------:R-:W-:Y:S01]  /*1f10*/  IMAD.MOV.U32 R27, RZ, RZ, R0 ;  /* 0x000000ffff1b7224 */ /* 0x000fe200078e0000 */
[----:B------:R-:W-:Y:S01]  /*1f20*/  @P3 SHF.R.U32.HI R27, RZ, UR4, R26 ;  /* 0x00000004ff1b3c19 */ /* 0x000fe2000801161a */
[----:B------:R-:W-:Y:S01]  /*1f30*/  ULDC.64 UR4, c[0x0][0x9e0] ;  /* 0x0002780000047ab9 */ /* 0x000fe20000000a00 */
[----:B------:R-:W-:Y:S01]  /*1f40*/  @!P1 PRMT R11, RZ, 0x654, R3 ;  /* 0x00000654ff0b9816 */ /* 0x000fe20000000003 */
[----:B------:R-:W-:Y:S01]  /*1f50*/  FMUL.FTZ R9, R35, UR7 ;  /* 0x0000000723097c20 */ /* 0x000fe20008410000 */
[----:B------:R-:W-:Y:S01]  /*1f60*/  FMUL.FTZ R33, R36, UR7 ;  /* 0x0000000724217c20 */ /* 0x000fe20008410000 */
[----:B------:R-:W0:Y:S01]  /*1f70*/  SHFL.IDX PT, R75, R27, RZ, 0x1c1f ;  /* 0x001c1fff1b4b7589 */ /* 0x000e2200000e0000 */
[----:B------:R-:W-:Y:S01]  /*1f80*/  FMUL.FTZ R94, R47, UR7 ;  /* 0x000000072f5e7c20 */ /* 0x000fe20008410000 */
[----:B------:R-:W-:Y:S01]  /*1f90*/  FMUL.FTZ R96, R51, UR7 ;  /* 0x0000000733607c20 */ /* 0x000fe20008410000 */
[----:B------:R-:W-:Y:S01]  /*1fa0*/  FMUL.FTZ R50, R56, UR7 ;  /* 0x0000000738327c20 */ /* 0x000fe20008410000 */
[----:B------:R-:W-:-:S02]  /*1fb0*/  IMAD.IADD R3, R97, 0x1, -R28 ;  /* 0x0000000161037824 */ /* 0x000fc400078e0a1c */
        /* <DEDUP_REMOVED lines=9> */
[----:B------:R-:W-:Y:S01]  /*2050*/  UISETP.GE.AND UP1, UPT, UR5, 0x1, UPT ;  /* 0x000000010500788c */ /* 0x000fe2000bf26270 */
        /* <DEDUP_REMOVED lines=35> */
[----:B------:R-:W-:Y:S01]  /*2290*/  PLOP3.LUT P2, PT, PT, PT, UP1, 0x40, 0x0 ;  /* 0x000000000000781c */ /* 0x000fe20003f4e818 */
[----:B------:R-:W-:Y:S01]  /*22a0*/  IMAD.U32 R85, RZ, RZ, UR10 ;  /* 0x0000000aff557e24 */ /* 0x000fe2000f8e00ff */
[----:B------:R-:W2:Y:S01]  /*22b0*/  MUFU.TANH R98, R98 ;  /* 0x0000006200627308 */ /* 0x000ea20000002400 */
[----:B------:R-:W-:Y:S01]  /*22c0*/  LEA R29, R88, 0xffffff80, 0x7 ;  /* 0xffffff80581d7811 */ /* 0x000fe200078e38ff */
[----:B-1----:R-:W-:-:S02]  /*22d0*/  IMAD R11, R3, -0x2, R28 ;  /* 0xfffffffe030b7824 */ /* 0x002fc400078e021c */
[C---:B------:R-:W-:Y:S02]  /*22e0*/  IMAD R28, R18.reuse, UR31, R65 ;  /* 0x0000001f121c7c24 */ /* 0x040fe4000f8e0241 */
[----:B------:R-:W-:Y:S02]  /*22f0*/  IMAD R30, R18, UR31, R11 ;  /* 0x0000001f121e7c24 */ /* 0x000fe4000f8e020b */
[----:B------:R-:W1:Y:S01]  /*2300*/  MUFU.TANH R99, R99 ;  /* 0x0000006300637308 */ /* 0x000e620000002400 */
[----:B------:R-:W-:Y:S02]  /*2310*/  IMAD R79, R3, -0x2, R28 ;  /* 0xfffffffe034f7824 */ /* 0x000fe400078e021c */
[----:B------:R-:W-:Y:S02]  /*2320*/  IMAD.IADD R30, R30, 0x1, -R85 ;  /* 0x000000011e1e7824 */ /* 0x000fe400078e0a55 */
[----:B------:R-:W-:Y:S02]  /*2330*/  IMAD.U32 R11, RZ, RZ, UR28 ;  /* 0x0000001cff0b7e24 */ /* 0x000fe4000f8e00ff */
[C---:B------:R-:W-:Y:S01]  /*2340*/  VIADD R74, R30.reuse, UR4 ;  /* 0x000000041e4a7c36 */ /* 0x040fe20008000000 */
[----:B------:R-:W3:Y:S01]  /*2350*/  MUFU.TANH R4, R4 ;  /* 0x0000000400047308 */ /* 0x000ee20000002400 */
[----:B------:R-:W-:-:S03]  /*2360*/  VIADD R30, R30, UR28 ;  /* 0x0000001c1e1e7c36 */ /* 0x000fc60008000000 */
[----:B0-----:R-:W-:Y:S01]  /*2370*/  VIADDMNMX R34, R75, R74, R79, PT ;  /* 0x0000004a4b227246 */ /* 0x001fe2000380014f */
[----:B------:R-:W-:-:S03]  /*2380*/  IMAD.IADD R71, R30, 0x1, R75 ;  /* 0x000000011e477824 */ /* 0x000fc600078e024b */
[----:B------:R-:W0:Y:S08]  /*2390*/  MUFU.TANH R5, R5 ;  /* 0x0000000500057308 */ /* 0x000e300000002400 */
        /* <DEDUP_REMOVED lines=61> */
[----:B------:R-:W-:Y:S01]  /*2770*/  IMAD R28, R18, UR31, R75 ;  /* 0x0000001f121c7c24 */ /* 0x000fe2000f8e024b */
[----:B------:R-:W-:Y:S03]  /*2780*/  BSSY B0, `(.L_x_10210) ;  /* 0x0000011000007945 */ /* 0x000fe60003800000 */
[----:B------:R-:W-:-:S05]  /*2790*/  IMAD.IADD R28, R28, 0x1, -R85 ;  /* 0x000000011c1c7824 */ /* 0x000fca00078e0a55 */
        /* <DEDUP_REMOVED lines=10> */
.L_x_10211:
[----:B------:R-:W-:-:S06]  /*2840*/  UISETP.NE.AND UP2, UPT, UR5, 0x1, UPT ;  /* 0x000000010500788c */ /* 0x000fcc000bf45270 */
[----:B------:R-:W-:-:S05]  /*2850*/  PLOP3.LUT P2, PT, PT, PT, UP2, 0x80, 0x0 ;  /* 0x000000000000781c */ /* 0x000fca0003f4f028 */
[----:B------:R-:W-:-:S08]  /*2860*/  @UP2 ULDC.64 UR6, c[0x0][0x9e8] ;  /* 0x00027a0000062ab9 */ /* 0x000fd00000000a00 */
[----:B------:R-:W-:-:S05]  /*2870*/  @P2 IMAD.HI.U32 R75, R28, UR6, RZ ;  /* 0x000000061c4b2c27 */ /* 0x000fca000f8e00ff */
[----:B------:R-:W-:-:S07]  /*2880*/  @P2 SHF.R.U32.HI R28, RZ, UR7, R75 ;  /* 0x00000007ff1c2c19 */ /* 0x000fce000801164b */
.L_x_10212:
[----:B------:R-:W-:Y:S05]  /*2890*/  BSYNC B0 ;  /* 0x0000000000007941 */ /* 0x000fea0003800000 */
.L_x_10210:
[----:B------:R-:W-:-:S04]  /*28a0*/  IMAD R28, R28, UR5, -R29 ;  /* 0x000000051c1c7c24 */ /* 0x000fc8000f8e0a1d */
[----:B------:R-:W-:-:S05]  /*28b0*/  IMAD R28, R3, -0x2, R28 ;  /* 0xfffffffe031c7824 */ /* 0x000fca00078e021c */
[----:B------:R-:W-:Y:S02]  /*28c0*/  VIMNMX R71, R71, R28, !PT ;  /* 0x0000001c47477248 */ /* 0x000fe40007fe0100 */
[----:B------:R-:W-:-:S07]  /*28d0*/  VIADDMNMX R34, R28, UR5, R34, PT ;  /* 0x000000051c227c46 */ /* 0x000fce000b800122 */
.L_x_10209:
[----:B------:R-:W1:Y:S01]  /*28e0*/  SHFL.IDX PT, R27, R27, 0x1, 0x1c1f ;  /* 0x003c1f001b1b7f89 */ /* 0x000e6200000e0000 */
[----:B------:R-:W-:Y:S02]  /*28f0*/  PLOP3.LUT P2, PT, PT, PT, UP1, 0x40, 0x0 ;  /* 0x000000000000781c */ /* 0x000fe40003f4e818 */
[----:B-1----:R-:W-:Y:S01]  /*2900*/  VIADDMNMX R79, R27, R74, R79, PT ;  /* 0x0000004a1b4f7246 */ /* 0x002fe2000380014f */
[----:B------:R-:W-:-:S10]  /*2910*/  IMAD.IADD R81, R30, 0x1, R27 ;  /* 0x000000011e517824 */ /* 0x000fd400078e021b */
[----:B------:R-:W-:Y:S05]  /*2920*/  @P2 BRA `(.L_x_10213) ;  /* 0x00000000005c2947 */ /* 0x000fea0003800000 */
        /* <DEDUP_REMOVED lines=13> */
.L_x_10215:
[----:B------:R-:W-:-:S06]  /*2a00*/  UISETP.NE.AND UP2, UPT, UR5, 0x1, UPT ;  /* 0x000000010500788c */ /* 0x000fcc000bf45270 */
[----:B------:R-:W-:-:S05]  /*2a10*/  PLOP3.LUT P2, PT, PT, PT, UP2, 0x80, 0x0 ;  /* 0x000000000000781c */ /* 0x000fca0003f4f028 */
[----:B------:R-:W-:-:S08]  /*2a20*/  @UP2 ULDC.64 UR6, c[0x0][0x9e8] ;  /* 0x00027a0000062ab9 */ /* 0x000fd00000000a00 */
[----:B------:R-:W-:-:S05]  /*2a30*/  @P2 IMAD.HI.U32 R27, R28, UR6, RZ ;  /* 0x000000061c1b2c27 */ /* 0x000fca000f8e00ff */
[----:B------:R-:W-:-:S07]  /*2a40*/  @P2 SHF.R.U32.HI R28, RZ, UR7, R27 ;  /* 0x00000007ff1c2c19 */ /* 0x000fce000801161b */
.L_x_10216:
[----:B------:R-:W-:Y:S05]  /*2a50*/  BSYNC B0 ;  /* 0x0000000000007941 */ /* 0x000fea0003800000 */
.L_x_10214:
[----:B------:R-:W-:-:S04]  /*2a60*/  IMAD R28, R28, UR5, -R29 ;  /* 0x000000051c1c7c24 */ /* 0x000fc8000f8e0a1d */
[----:B------:R-:W-:-:S05]  /*2a70*/  IMAD R28, R3, -0x2, R28 ;  /* 0xfffffffe031c7824 */ /* 0x000fca00078e021c */
[----:B------:R-:W-:Y:S02]  /*2a80*/  VIMNMX R81, R81, R28, !PT ;  /* 0x0000001c51517248 */ /* 0x000fe40007fe0100 */
[----:B------:R-:W-:-:S07]  /*2a90*/  VIADDMNMX R79, R28, UR5, R79, PT ;  /* 0x000000051c4f7c46 */ /* 0x000fce000b80014f */
.L_x_10213:
[C---:B------:R-:W-:Y:S01]  /*2aa0*/  ISETP.GE.AND P4, PT, R65.reuse, 0x1, PT ;  /* 0x000000014100780c */ /* 0x040fe20003f86270 */
[----:B------:R-:W-:Y:S01]  /*2ab0*/  ULDC UR10, c[0x0][0x988] ;  /* 0x00026200000a7ab9 */ /* 0x000fe20000000800 */
[----:B------:R-:W-:Y:S01]  /*2ac0*/  ISETP.GE.AND P5, PT, R65, 0x9, PT ;  /* 0x000000094100780c */ /* 0x000fe20003fa6270 */
[----:B------:R-:W-:Y:S01]  /*2ad0*/  @UP0 ULDC UR6, c[0x0][0x44c] ;  /* 0x0001130000060ab9 */ /* 0x000fe20000000800 */
[----:B------:R-:W-:Y:S01]  /*2ae0*/  ISETP.GT.AND P2, PT, R71, RZ, !P4 ;  /* 0x000000ff4700720c */ /* 0x000fe20006744270 */
[----:B------:R-:W-:Y:S01]  /*2af0*/  UIMAD.WIDE.U32 UR6, UR39, UR6, URZ ;  /* 0x00000006270672a5 */ /* 0x000fe2000f8e003f */
[----:B------:R-:W-:Y:S01]  /*2b00*/  P2R R83, PR, RZ, 0x1 ;  /* 0x00000001ff537803 */ /* 0x000fe20000000000 */
[----:B------:R-:W-:Y:S01]  /*2b10*/  @UP0 ULDC UR14, c[0x0][0x450] ;  /* 0x00011400000e0ab9 */ /* 0x000fe20000000800 */
[----:B------:R-:W-:Y:S01]  /*2b20*/  ISETP.LT.OR P2, PT, R34, 0x1, P2 ;  /* 0x000000012200780c */ /* 0x000fe20001741670 */
[----:B------:R-:W-:Y:S01]  /*2b30*/  @UP0 USHF.R.U32.HI UR39, URZ, UR14, UR7 ;  /* 0x0000000e3f270299 */ /* 0x000fe20008011607 */
[----:B------:R-:W-:-:S02]  /*2b40*/  ISETP.GE.AND P0, PT, R65, 0xa, PT ;  /* 0x0000000a4100780c */ /* 0x000fc40003f06270 */
[----:B------:R-:W-:Y:S02]  /*2b50*/  FSEL R27, R98, -INF , !P2 ;  /* 0xff800000621b7808 */ /* 0x000fe40005000000 */
[----:B------:R-:W-:Y:S02]  /*2b60*/  ISETP.GT.AND P2, PT, R71, 0x8, !P5 ;  /* 0x000000084700780c */ /* 0x000fe40006f44270 */
[----:B------:R-:W-:Y:S02]  /*2b70*/  ISETP.GE.AND P3, PT, R65, 0x2, PT ;  /* 0x000000024100780c */ /* 0x000fe40003f66270 */
[----:B------:R-:W-:Y:S02]  /*2b80*/  ISETP.LT.OR P2, PT, R34, 0x9, P2 ;  /* 0x000000092200780c */ /* 0x000fe40001741670 */
[----:B------:R-:W-:Y:S02]  /*2b90*/  ISETP.GT.AND P3, PT, R71, 0x1, !P3 ;  /* 0x000000014700780c */ /* 0x000fe40005f64270 */
[----:B------:R-:W-:-:S02]  /*2ba0*/  FSEL R29, R100, -INF , !P2 ;  /* 0xff800000641d7808 */ /* 0x000fc40005000000 */
[----:B------:R-:W-:Y:S02]  /*2bb0*/  ISETP.GT.AND P2, PT, R71, 0x9, !P0 ;  /* 0x000000094700780c */ /* 0x000fe40004744270 */
[C---:B------:R-:W-:Y:S02]  /*2bc0*/  ISETP.GE.AND P0, PT, R65.reuse, 0x11, PT ;  /* 0x000000114100780c */ /* 0x040fe40003f06270 */
[----:B------:R-:W-:Y:S02]  /*2bd0*/  ISETP.LT.OR P2, PT, R34, 0xa, P2 ;  /* 0x0000000a2200780c */ /* 0x000fe40001741670 */
[----:B------:R-:W-:Y:S02]  /*2be0*/  ISETP.GE.AND P5, PT, R65, 0x52, PT ;  /* 0x000000524100780c */ /* 0x000fe40003fa6270 */
[----:B0-----:R-:W-:Y:S02]  /*2bf0*/  FSEL R30, R101, -INF , !P2 ;  /* 0xff800000651e7808 */ /* 0x001fe40005000000 */
[----:B------:R-:W-:-:S02]  /*2c00*/  ISETP.GT.AND P2, PT, R71, 0x10, !P0 ;  /* 0x000000104700780c */ /* 0x000fc40004744270 */
[----:B------:R-:W-:Y:S02]  /*2c10*/  ISETP.GE.AND P0, PT, R65, 0x12, PT ;  /* 0x000000124100780c */ /* 0x000fe40003f06270 */
[C---:B------:R-:W-:Y:S02]  /*2c20*/  ISETP.LT.OR P2, PT, R34.reuse, 0x11, P2 ;  /* 0x000000112200780c */ /* 0x040fe40001741670 */
[----:B------:R-:W-:Y:S02]  /*2c30*/  ISETP.LT.OR P3, PT, R34, 0x2, P3 ;  /* 0x000000022200780c */ /* 0x000fe40001f61670 */
[----:B------:R-:W-:Y:S02]  /*2c40*/  FSEL R31, R31, -INF , !P2 ;  /* 0xff8000001f1f7808 */ /* 0x000fe40005000000 */
[----:B------:R-:W-:Y:S02]  /*2c50*/  ISETP.GT.AND P2, PT, R71, 0x11, !P0 ;  /* 0x000000114700780c */ /* 0x000fe40004744270 */
[----:B------:R-:W-:-:S02]  /*2c60*/  ISETP.GE.AND P0, PT, R65, 0x19, PT ;  /* 0x000000194100780c */ /* 0x000fc40003f06270 */
[----:B------:R-:W-:Y:S02]  /*2c70*/  ISETP.LT.OR P2, PT, R34, 0x12, P2 ;  /* 0x000000122200780c */ /* 0x000fe40001741670 */
[----:B------:R-:W-:Y:S02]  /*2c80*/  FSEL R28, R99, -INF , !P3 ;  /* 0xff800000631c7808 */ /* 0x000fe40005800000 */
[----:B------:R-:W-:Y:S02]  /*2c90*/  FSEL R32, R32, -INF , !P2 ;  /* 0xff80000020207808 */ /* 0x000fe40005000000 */
[----:B------:R-:W-:Y:S02]  /*2ca0*/  ISETP.GT.AND P2, PT, R71, 0x18, !P0 ;  /* 0x000000184700780c */ /* 0x000fe40004744270 */
[----:B------:R-:W-:Y:S02]  /*2cb0*/  ISETP.GE.AND P0, PT, R65, 0x1a, PT ;  /* 0x0000001a4100780c */ /* 0x000fe40003f06270 */
[----:B------:R-:W-:-:S02]  /*2cc0*/  ISETP.LT.OR P2, PT, R34, 0x19, P2 ;  /* 0x000000192200780c */ /* 0x000fc40001741670 */
[----:B------:R-:W-:Y:S02]  /*2cd0*/  ISETP.GE.AND P3, PT, R65, 0x59, PT ;  /* 0x000000594100780c */ /* 0x000fe40003f66270 */
[----:B------:R-:W-:Y:S02]  /*2ce0*/  FSEL R33, R33, -INF , !P2 ;  /* 0xff80000021217808 */ /* 0x000fe40005000000 */
[----:B------:R-:W-:Y:S02]  /*2cf0*/  ISETP.GT.AND P2, PT, R71, 0x19, !P0 ;  /* 0x000000194700780c */ /* 0x000fe40004744270 */
[----:B------:R-:W-:Y:S02]  /*2d00*/  ISETP.GE.AND P0, PT, R65, 0x21, PT ;  /* 0x000000214100780c */ /* 0x000fe40003f06270 */
[----:B------:R-:W-:Y:S02]  /*2d10*/  ISETP.LT.OR P2, PT, R34, 0x1a, P2 ;  /* 0x0000001a2200780c */ /* 0x000fe40001741670 */
[----:B------:R-:W-:-:S02]  /*2d20*/  ISETP.GT.AND P4, PT, R81, RZ, !P4 ;  /* 0x000000ff5100720c */ /* 0x000fc40006784270 */
[----:B------:R-:W-:Y:S02]  /*2d30*/  FSEL R35, R35, -INF , !P2 ;  /* 0xff80000023237808 */ /* 0x000fe40005000000 */
[----:B------:R-:W-:Y:S02]  /*2d40*/  ISETP.GT.AND P2, PT, R71, 0x20, !P0 ;  /* 0x000000204700780c */ /* 0x000fe40004744270 */
[----:B------:R-:W-:Y:S02]  /*2d50*/  ISETP.GE.AND P0, PT, R65, 0x22, PT ;  /* 0x000000224100780c */ /* 0x000fe40003f06270 */
[----:B------:R-:W-:Y:S02]  /*2d60*/  ISETP.LT.OR P2, PT, R34, 0x21, P2 ;  /* 0x000000212200780c */ /* 0x000fe40001741670 */
[----:B------:R-:W-:Y:S02]  /*2d70*/  ISETP.LT.OR P4, PT, R79, 0x1, P4 ;  /* 0x000000014f00780c */ /* 0x000fe40002781670 */
[----:B------:R-:W-:-:S02]  /*2d80*/  FSEL R36, R36, -INF , !P2 ;  /* 0xff80000024247808 */ /* 0x000fc40005000000 */
[----:B------:R-:W-:Y:S02]  /*2d90*/  ISETP.GT.AND P2, PT, R71, 0x21, !P0 ;  /* 0x000000214700780c */ /* 0x000fe40004744270 */
[----:B------:R-:W-:Y:S02]  /*2da0*/  ISETP.GE.AND P0, PT, R65, 0x29, PT ;  /* 0x000000294100780c */ /* 0x000fe40003f06270 */
[----:B------:R-:W-:Y:S02]  /*2db0*/  ISETP.LT.OR P2, PT, R34, 0x22, P2 ;  /* 0x000000222200780c */ /* 0x000fe40001741670 */
[----:B------:R-:W-:Y:S02]  /*2dc0*/  FSEL R82, R4, -INF , !P4 ;  /* 0xff80000004527808 */ /* 0x000fe40006000000 */
[----:B------:R-:W-:Y:S02]  /*2dd0*/  FSEL R37, R37, -INF , !P2 ;  /* 0xff80000025257808 */ /* 0x000fe40005000000 */
[----:B------:R-:W-:-:S02]  /*2de0*/  ISETP.GT.AND P2, PT, R71, 0x28, !P0 ;  /* 0x000000284700780c */ /* 0x000fc40004744270 */
[C---:B------:R-:W-:Y:S02]  /*2df0*/  ISETP.GE.AND P0, PT, R65.reuse, 0x2a, PT ;  /* 0x0000002a4100780c */ /* 0x040fe40003f06270 */
[----:B------:R-:W-:Y:S02]  /*2e00*/  ISETP.LT.OR P2, PT, R34, 0x29, P2 ;  /* 0x000000292200780c */ /* 0x000fe40001741670 */
[----:B------:R-:W-:Y:S02]  /*2e10*/  ISETP.GE.AND P4, PT, R65, 0x2, PT ;  /* 0x000000024100780c */ /* 0x000fe40003f86270 */
[----:B------:R-:W-:Y:S02]  /*2e20*/  FSEL R38, R38, -INF , !P2 ;  /* 0xff80000026267808 */ /* 0x000fe40005000000 */
[----:B------:R-:W-:Y:S02]  /*2e30*/  ISETP.GT.AND P2, PT, R71, 0x29, !P0 ;  /* 0x000000294700780c */ /* 0x000fe40004744270 */
[----:B------:R-:W-:-:S02]  /*2e40*/  ISETP.GE.AND P0, PT, R65, 0x31, PT ;  /* 0x000000314100780c */ /* 0x000fc40003f06270 */
[C---:B------:R-:W-:Y:S02]  /*2e50*/  ISETP.LT.OR P2, PT, R34.reuse, 0x2a, P2 ;  /* 0x0000002a2200780c */ /* 0x040fe40001741670 */
[----:B------:R-:W-:Y:S02]  /*2e60*/  ISETP.GT.AND P4, PT, R81, 0x1, !P4 ;  /* 0x000000015100780c */ /* 0x000fe40006784270 */
[----:B------:R-:W-:Y:S02]  /*2e70*/  FSEL R39, R39, -INF , !P2 ;  /* 0xff80000027277808 */ /* 0x000fe40005000000 */
[----:B------:R-:W-:Y:S02]  /*2e80*/  ISETP.GT.AND P2, PT, R71, 0x30, !P0 ;  /* 0x000000304700780c */ /* 0x000fe40004744270 */
[----:B------:R-:W-:Y:S02]  /*2e90*/  ISETP.GE.AND P0, PT, R65, 0x32, PT ;  /* 0x000000324100780c */ /* 0x000fe40003f06270 */
[----:B------:R-:W-:-:S02]  /*2ea0*/  ISETP.LT.OR P2, PT, R34, 0x31, P2 ;  /* 0x000000312200780c */ /* 0x000fc40001741670 */
[----:B------:R-:W-:Y:S02]  /*2eb0*/  ISETP.LT.OR P4, PT, R79, 0x2, P4 ;  /* 0x000000024f00780c */ /* 0x000fe40002781670 */
[----:B------:R-:W-:Y:S02]  /*2ec0*/  FSEL R40, R40, -INF , !P2 ;  /* 0xff80000028287808 */ /* 0x000fe40005000000 */
[----:B------:R-:W-:Y:S02]  /*2ed0*/  ISETP.GT.AND P2, PT, R71, 0x31, !P0 ;  /* 0x000000314700780c */ /* 0x000fe40004744270 */
[----:B------:R-:W-:Y:S02]  /*2ee0*/  ISETP.GE.AND P0, PT, R65, 0x39, PT ;  /* 0x000000394100780c */ /* 0x000fe40003f06270 */
[----:B------:R-:W-:Y:S02]  /*2ef0*/  ISETP.LT.OR P2, PT, R34, 0x32, P2 ;  /* 0x000000322200780c */ /* 0x000fe40001741670 */
[----:B------:R-:W-:-:S02]  /*2f00*/  FSEL R84, R5, -INF , !P4 ;  /* 0xff80000005547808 */ /* 0x000fc40006000000 */
[----:B------:R-:W-:Y:S02]  /*2f10*/  FSEL R42, R42, -INF , !P2 ;  /* 0xff8000002a2a7808 */ /* 0x000fe40005000000 */
[----:B------:R-:W-:Y:S02]  /*2f20*/  ISETP.GT.AND P2, PT, R71, 0x38, !P0 ;  /* 0x000000384700780c */ /* 0x000fe40004744270 */
[----:B------:R-:W-:Y:S02]  /*2f30*/  ISETP.GE.AND P0, PT, R65, 0x3a, PT ;  /* 0x0000003a4100780c */ /* 0x000fe40003f06270 */
[----:B------:R-:W-:Y:S02]  /*2f40*/  ISETP.LT.OR P2, PT, R34, 0x39, P2 ;  /* 0x000000392200780c */ /* 0x000fe40001741670 */
[----:B------:R-:W-:Y:S02]  /*2f50*/  FMNMX.FTZ R5, R82, R84, !PT ;  /* 0x0000005452057209 */ /* 0x000fe40007810000 */
[----:B------:R-:W-:-:S02]  /*2f60*/  FSEL R46, R46, -INF , !P2 ;  /* 0xff8000002e2e7808 */ /* 0x000fc40005000000 */
[----:B------:R-:W-:Y:S02]  /*2f70*/  ISETP.GT.AND P2, PT, R71, 0x39, !P0 ;  /* 0x000000394700780c */ /* 0x000fe40004744270 */
[----:B------:R-:W-:Y:S02]  /*2f80*/  ISETP.GE.AND P0, PT, R65, 0x41, PT ;  /* 0x000000414100780c */ /* 0x000fe40003f06270 */
[----:B------:R-:W-:Y:S02]  /*2f90*/  ISETP.LT.OR P2, PT, R34, 0x3a, P2 ;  /* 0x0000003a2200780c */ /* 0x000fe40001741670 */
[----:B------:R-:W-:Y:S02]  /*2fa0*/  R2UR UR11, R89 ;  /* 0x00000000590b72ca */ /* 0x000fe400000e0000 */
[----:B------:R-:W-:Y:S02]  /*2fb0*/  FSEL R47, R47, -INF , !P2 ;  /* 0xff8000002f2f7808 */ /* 0x000fe40005000000 */
[----:B------:R-:W-:-:S02]  /*2fc0*/  ISETP.GT.AND P2, PT, R71, 0x40, !P0 ;  /* 0x000000404700780c */ /* 0x000fc40004744270 */
[----:B------:R-:W-:Y:S02]  /*2fd0*/  ISETP.GE.AND P0, PT, R65, 0x42, PT ;  /* 0x000000424100780c */ /* 0x000fe40003f06270 */
[----:B------:R-:W-:-:S04]  /*2fe0*/  ISETP.LT.OR P2, PT, R34, 0x41, P2 ;  /* 0x000000412200780c */ /* 0x000fc80001741670 */
[----:B------:R-:W-:Y:S01]  /*2ff0*/  FSEL R50, R50, -INF , !P2 ;  /* 0xff80000032327808 */ /* 0x000fe20005000000 */
[----:B------:R-:W-:Y:S01]  /*3000*/  UIADD3 UR39, UR11, UR39, URZ ;  /* 0x000000270b277290 */ /* 0x000fe2000fffe03f */
[----:B------:R-:W-:Y:S02]  /*3010*/  ISETP.GT.AND P2, PT, R71, 0x41, !P0 ;  /* 0x000000414700780c */ /* 0x000fe40004744270 */
[----:B------:R-:W-:Y:S01]  /*3020*/  ISETP.GE.AND P0, PT, R65, 0x49, PT ;  /* 0x000000494100780c */ /* 0x000fe20003f06270 */
[----:B------:R-:W-:Y:S01]  /*3030*/  UIADD3 UR4, UR39, UR4, URZ ;  /* 0x0000000427047290 */ /* 0x000fe2000fffe03f */
[----:B------:R-:W-:-:S04]  /*3040*/  ISETP.LT.OR P2, PT, R34, 0x42, P2 ;  /* 0x000000422200780c */ /* 0x000fc80001741670 */
[----:B------:R-:W-:Y:S02]  /*3050*/  FSEL R51, R51, -INF , !P2 ;  /* 0xff80000033337808 */ /* 0x000fe40005000000 */
[----:B------:R-:W-:Y:S02]  /*3060*/  ISETP.GT.AND P2, PT, R71, 0x48, !P0 ;  /* 0x000000484700780c */ /* 0x000fe40004744270 */
[----:B------:R-:W-:Y:S02]  /*3070*/  ISETP.GE.AND P0, PT, R65, 0x4a, PT ;  /* 0x0000004a4100780c */ /* 0x000fe40003f06270 */
        /* <DEDUP_REMOVED lines=10> */
[----:B------:R-:W-:-:S04]  /*3120*/  ISETP.GT.AND P2, PT, R71, 0x51, !P5 ;  /* 0x000000514700780c */ /* 0x000fc80006f44270 */
[----:B------:R-:W-:-:S04]  /*3130*/  ISETP.LT.OR P2, PT, R34, 0x52, P2 ;  /* 0x000000522200780c */ /* 0x000fc80001741670 */
[----:B------:R-:W-:Y:S02]  /*3140*/  FSEL R43, R43, -INF , !P2 ;  /* 0xff8000002b2b7808 */ /* 0x000fe40005000000 */
[----:B------:R-:W-:-:S04]  /*3150*/  ISETP.GT.AND P2, PT, R71, 0x58, !P3 ;  /* 0x000000584700780c */ /* 0x000fc80005f44270 */
[----:B------:R-:W-:-:S04]  /*3160*/  ISETP.LT.OR P2, PT, R34, 0x59, P2 ;  /* 0x000000592200780c */ /* 0x000fc80001741670 */
[----:B------:R-:W-:Y:S02]  /*3170*/  FSEL R41, R41, -INF , !P2 ;  /* 0xff80000029297808 */ /* 0x000fe40005000000 */
[----:B------:R-:W-:-:S04]  /*3180*/  ISETP.GE.AND P2, PT, R65, 0x5a, PT ;  /* 0x0000005a4100780c */ /* 0x000fc80003f46270 */
        /* <DEDUP_REMOVED lines=11> */
[----:B------:R-:W-:Y:S02]  /*3240*/  ISETP.GT.AND P4, PT, R81, 0x8, !P6 ;  /* 0x000000085100780c */ /* 0x000fe40007784270 */
[----:B------:R-:W-:Y:S02]  /*3250*/  ISETP.GE.AND P6, PT, R65, 0x11, PT ;  /* 0x000000114100780c */ /* 0x000fe40003fc6270 */
[----:B------:R-:W-:-:S04]  /*3260*/  ISETP.LT.OR P4, PT, R79, 0x9, P4 ;  /* 0x000000094f00780c */ /* 0x000fc80002781670 */
[----:B------:R-:W-:Y:S02]  /*3270*/  FSEL R86, R6, -INF , !P4 ;  /* 0xff80000006567808 */ /* 0x000fe40006000000 */
[----:B------:R-:W-:Y:S02]  /*3280*/  ISETP.GE.AND P4, PT, R65, 0xa, PT ;  /* 0x0000000a4100780c */ /* 0x000fe40003f86270 */
[----:B------:R-:W-:Y:S02]  /*3290*/  FMNMX.FTZ R5, R86, R5, !PT ;  /* 0x0000000556057209 */ /* 0x000fe40007810000 */
[----:B------:R-:W-:-:S04]  /*32a0*/  ISETP.GT.AND P4, PT, R81, 0x9, !P4 ;  /* 0x000000095100780c */ /* 0x000fc80006784270 */
[----:B------:R-:W-:-:S04]  /*32b0*/  ISETP.LT.OR P4, PT, R79, 0xa, P4 ;  /* 0x0000000a4f00780c */ /* 0x000fc80002781670 */
[----:B------:R-:W-:Y:S02]  /*32c0*/  FSEL R4, R7, -INF , !P4 ;  /* 0xff80000007047808 */ /* 0x000fe40006000000 */
[----:B------:R-:W-:Y:S02]  /*32d0*/  ISETP.GT.AND P4, PT, R81, 0x10, !P6 ;  /* 0x000000105100780c */ /* 0x000fe40007784270 */
[----:B------:R-:W-:Y:S02]  /*32e0*/  ISETP.GE.AND P6, PT, R65, 0x19, PT ;  /* 0x000000194100780c */ /* 0x000fe40003fc6270 */
[----:B------:R-:W-:Y:S02]  /*32f0*/  ISETP.LT.OR P4, PT, R79, 0x11, P4 ;  /* 0x000000114f00780c */ /* 0x000fe40002781670 */
[----:B------:R-:W-:Y:S02]  /*3300*/  FMNMX.FTZ R5, R4, R5, !PT ;  /* 0x0000000504057209 */ /* 0x000fe40007810000 */
[----:B------:R-:W-:-:S02]  /*3310*/  FSEL R80, R8, -INF , !P4 ;  /* 0xff80000008507808 */ /* 0x000fc40006000000 */
        /* <DEDUP_REMOVED lines=12> */
[----:B------:R-:W-:Y:S02]  /*33e0*/  ISETP.GT.AND P4, PT, R81, 0x19, !P4 ;  /* 0x000000195100780c */ /* 0x000fe40006784270 */
[----:B------:R-:W-:Y:S02]  /*33f0*/  FMNMX.FTZ R10, R27, R28, !PT ;  /* 0x0000001c1b0a7209 */ /* 0x000fe40007810000 */
[----:B------:R-:W-:Y:S02]  /*3400*/  ISETP.LT.OR P4, PT, R79, 0x1a, P4 ;  /* 0x0000001a4f00780c */ /* 0x000fe40002781670 */
[----:B------:R-:W-:-:S02]  /*3410*/  FMNMX.FTZ R9, R29, R10, !PT ;  /* 0x0000000a1d097209 */ /* 0x000fc40007810000 */
        /* <DEDUP_REMOVED lines=70> */
[C---:B------:R-:W-:Y:S02]  /*3880*/  ISETP.GT.AND P4, PT, R81.reuse, 0x51, !P5 ;  /* 0x000000515100780c */ /* 0x040fe40006f84270 */
[----:B------:R-:W-:Y:S02]  /*3890*/  ISETP.GT.AND P5, PT, R81, 0x58, !P3 ;  /* 0x000000585100780c */ /* 0x000fe40005fa4270 */
[----:B------:R-:W-:Y:S02]  /*38a0*/  ISETP.LT.OR P3, PT, R79, 0x52, P4 ;  /* 0x000000524f00780c */ /* 0x000fe40002761670 */
[----:B------:R-:W-:Y:S02]  /*38b0*/  ISETP.GT.AND P4, PT, R81, 0x59, !P2 ;  /* 0x000000595100780c */ /* 0x000fe40005784270 */
[----:B------:R-:W-:Y:S02]  /*38c0*/  ISETP.LT.OR P2, PT, R79, 0x59, P5 ;  /* 0x000000594f00780c */ /* 0x000fe40002f41670 */
[----:B------:R-:W-:-:S02]  /*38d0*/  ISETP.GE.AND P5, PT, R65, 0x62, PT ;  /* 0x000000624100780c */ /* 0x000fc40003fa6270 */
[----:B------:R-:W-:Y:S02]  /*38e0*/  FSEL R61, R61, -INF , !P3 ;  /* 0xff8000003d3d7808 */ /* 0x000fe40005800000 */
[----:B------:R-:W-:Y:S02]  /*38f0*/  ISETP.LT.OR P4, PT, R79, 0x5a, P4 ;  /* 0x0000005a4f00780c */ /* 0x000fe40002781670 */
[----:B------:R-:W-:Y:S02]  /*3900*/  FSEL R62, R62, -INF , !P2 ;  /* 0xff8000003e3e7808 */ /* 0x000fe40005000000 */
[C---:B------:R-:W-:Y:S02]  /*3910*/  ISETP.GT.AND P3, PT, R81.reuse, 0x60, !P0 ;  /* 0x000000605100780c */ /* 0x040fe40004764270 */
[----:B------:R-:W-:Y:S02]  /*3920*/  ISETP.GT.AND P2, PT, R81, 0x61, !P5 ;  /* 0x000000615100780c */ /* 0x000fe40006f44270 */
[----:B------:R-:W-:-:S02]  /*3930*/  FSEL R64, R64, -INF , !P4 ;  /* 0xff80000040407808 */ /* 0x000fc40006000000 */
[----:B------:R-:W-:Y:S02]  /*3940*/  ISETP.LT.OR P3, PT, R79, 0x61, P3 ;  /* 0x000000614f00780c */ /* 0x000fe40001f61670 */
[----:B------:R-:W-:Y:S02]  /*3950*/  ISETP.GT.AND P4, PT, R81, 0x68, !P6 ;  /* 0x000000685100780c */ /* 0x000fe40007784270 */
[----:B------:R-:W-:Y:S02]  /*3960*/  ISETP.LT.OR P2, PT, R79, 0x62, P2 ;  /* 0x000000624f00780c */ /* 0x000fe40001741670 */
[----:B------:R-:W-:Y:S02]  /*3970*/  ISETP.GE.AND P0, PT, R65, 0x6a, PT ;  /* 0x0000006a4100780c */ /* 0x000fe40003f06270 */
[----:B------:R-:W-:Y:S02]  /*3980*/  FSEL R66, R66, -INF , !P3 ;  /* 0xff80000042427808 */ /* 0x000fe40005800000 */
[----:B------:R-:W-:-:S02]  /*3990*/  ISETP.LT.OR P4, PT, R79, 0x69, P4 ;  /* 0x000000694f00780c */ /* 0x000fc40002781670 */
[----:B------:R-:W-:Y:S02]  /*39a0*/  FSEL R67, R67, -INF , !P2 ;  /* 0xff80000043437808 */ /* 0x000fe40005000000 */
[----:B------:R-:W-:Y:S02]  /*39b0*/  ISETP.GE.AND P3, PT, R65, 0x71, PT ;  /* 0x000000714100780c */ /* 0x000fe40003f66270 */
[C---:B------:R-:W-:Y:S02]  /*39c0*/  ISETP.GT.AND P2, PT, R81.reuse, 0x69, !P0 ;  /* 0x000000695100780c */ /* 0x040fe40004744270 */
[----:B------:R-:W-:Y:S02]  /*39d0*/  FSEL R68, R68, -INF , !P4 ;  /* 0xff80000044447808 */ /* 0x000fe40006000000 */
[----:B------:R-:W-:Y:S02]  /*39e0*/  FMNMX.FTZ R6, R60, R5, !PT ;  /* 0x000000053c067209 */ /* 0x000fe40007810000 */
[----:B------:R-:W-:-:S02]  /*39f0*/  ISETP.GT.AND P4, PT, R81, 0x70, !P3 ;  /* 0x000000705100780c */ /* 0x000fc40005f84270 */
[----:B------:R-:W-:Y:S02]  /*3a00*/  ISETP.LT.OR P2, PT, R79, 0x6a, P2 ;  /* 0x0000006a4f00780c */ /* 0x000fe40001741670 */
[----:B------:R-:W-:Y:S02]  /*3a10*/  FMNMX.FTZ R5, R61, R6, !PT ;  /* 0x000000063d057209 */ /* 0x000fe40007810000 */
[----:B------:R-:W-:Y:S02]  /*3a20*/  ISETP.LT.OR P4, PT, R79, 0x71, P4 ;  /* 0x000000714f00780c */ /* 0x000fe40002781670 */
[----:B------:R-:W-:Y:S02]  /*3a30*/  FSEL R69, R69, -INF , !P2 ;  /* 0xff80000045457808 */ /* 0x000fe40005000000 */
[----:B------:R-:W-:Y:S02]  /*3a40*/  ISETP.GE.AND P2, PT, R65, 0x72, PT ;  /* 0x000000724100780c */ /* 0x000fe40003f46270 */
[----:B------:R-:W-:-:S02]  /*3a50*/  FMNMX.FTZ R5, R62, R5, !PT ;  /* 0x000000053e057209 */ /* 0x000fc40007810000 */
[----:B------:R-:W-:Y:S02]  /*3a60*/  FSEL R70, R70, -INF , !P4 ;  /* 0xff80000046467808 */ /* 0x000fe40006000000 */
[----:B------:R-:W-:Y:S02]  /*3a70*/  ISETP.GT.AND P4, PT, R81, 0x71, !P2 ;  /* 0x000000715100780c */ /* 0x000fe40005784270 */
[----:B------:R-:W-:Y:S02]  /*3a80*/  FMNMX.FTZ R5, R64, R5, !PT ;  /* 0x0000000540057209 */ /* 0x000fe40007810000 */
[----:B------:R-:W-:Y:S02]  /*3a90*/  ISETP.LT.OR P4, PT, R79, 0x72, P4 ;  /* 0x000000724f00780c */ /* 0x000fe40002781670 */
[----:B------:R-:W-:Y:S02]  /*3aa0*/  ISETP.GE.AND P5, PT, R65, 0x79, PT ;  /* 0x000000794100780c */ /* 0x000fe40003fa6270 */
[----:B------:R-:W-:-:S02]  /*3ab0*/  FMNMX.FTZ R6, R66, R5, !PT ;  /* 0x0000000542067209 */ /* 0x000fc40007810000 */
[----:B------:R-:W-:Y:S02]  /*3ac0*/  FSEL R72, R72, -INF , !P4 ;  /* 0xff80000048487808 */ /* 0x000fe40006000000 */
[----:B------:R-:W-:Y:S02]  /*3ad0*/  ISETP.GT.AND P4, PT, R81, 0x78, !P5 ;  /* 0x000000785100780c */ /* 0x000fe40006f84270 */
[----:B------:R-:W-:Y:S02]  /*3ae0*/  FMNMX.FTZ R5, R67, R6, !PT ;  /* 0x0000000643057209 */ /* 0x000fe40007810000 */
        /* <DEDUP_REMOVED lines=10> */
[----:B------:R-:W-:Y:S02]  /*3b90*/  FMNMX.FTZ R5, R73, R6, !PT ;  /* 0x0000000649057209 */ /* 0x000fe40007810000 */
[----:B------:R-:W-:Y:S02]  /*3ba0*/  FMNMX.FTZ R77, R35, R24, !PT ;  /* 0x00000018234d7209 */ /* 0x000fe40007810000 */
[----:B------:R-:W-:Y:S02]  /*3bb0*/  FMNMX.FTZ R5, R8, R5, !PT ;  /* 0x0000000508057209 */ /* 0x000fe40007810000 */
[----:B------:R-:W-:Y:S02]  /*3bc0*/  FMNMX.FTZ R24, R36, R77, !PT ;  /* 0x0000004d24187209 */ /* 0x000fe40007810000 */
[C---:B------:R-:W-:Y:S01]  /*3bd0*/  ISETP.GT.AND P6, PT, R71.reuse, 0x68, !P6 ;  /* 0x000000684700780c */ /* 0x040fe200077c4270 */
[----:B------:R-:W0:Y:S01]  /*3be0*/  SHFL.BFLY PT, R6, R5, 0x2, 0x1f ;  /* 0x0c401f0005067f89 */ /* 0x000e2200000e0000 */
[----:B------:R-:W-:-:S02]  /*3bf0*/  ISETP.GT.AND P3, PT, R71, 0x70, !P3 ;  /* 0x000000704700780c */ /* 0x000fc40005f64270 */
[----:B------:R-:W-:Y:S02]  /*3c00*/  ISETP.LT.OR P6, PT, R34, 0x69, P6 ;  /* 0x000000692200780c */ /* 0x000fe400037c1670 */
[----:B------:R-:W-:Y:S02]  /*3c10*/  ISETP.GT.AND P2, PT, R71, 0x71, !P2 ;  /* 0x000000714700780c */ /* 0x000fe40005744270 */
[----:B------:R-:W-:Y:S02]  /*3c20*/  FSEL R63, R63, -INF , !P6 ;  /* 0xff8000003f3f7808 */ /* 0x000fe40007000000 */
[----:B------:R-:W-:Y:S02]  /*3c30*/  ISETP.GE.AND P6, PT, R65, 0x6a, PT ;  /* 0x0000006a4100780c */ /* 0x000fe40003fc6270 */
[C---:B------:R-:W-:Y:S02]  /*3c40*/  ISETP.GT.AND P5, PT, R71.reuse, 0x78, !P5 ;  /* 0x000000784700780c */ /* 0x040fe40006fa4270 */
[----:B------:R-:W-:-:S02]  /*3c50*/  ISETP.GT.AND P6, PT, R71, 0x69, !P6 ;  /* 0x000000694700780c */ /* 0x000fc400077c4270 */
[----:B------:R-:W-:Y:S02]  /*3c60*/  ISETP.GT.AND P4, PT, R71, 0x79, !P4 ;  /* 0x000000794700780c */ /* 0x000fe40006784270 */
[C---:B------:R-:W-:Y:S02]  /*3c70*/  ISETP.LT.OR P6, PT, R34.reuse, 0x6a, P6 ;  /* 0x0000006a2200780c */ /* 0x040fe400037c1670 */
[C---:B------:R-:W-:Y:S02]  /*3c80*/  ISETP.LT.OR P3, PT, R34.reuse, 0x71, P3 ;  /* 0x000000712200780c */ /* 0x040fe40001f61670 */
[----:B------:R-:W-:Y:S02]  /*3c90*/  FSEL R71, R13, -INF , !P6 ;  /* 0xff8000000d477808 */ /* 0x000fe40007000000 */
[----:B------:R-:W-:Y:S02]  /*3ca0*/  ISETP.LT.OR P2, PT, R34, 0x72, P2 ;  /* 0x000000722200780c */ /* 0x000fe40001741670 */
[----:B0-----:R-:W-:-:S02]  /*3cb0*/  FMNMX.FTZ R6, R5, R6, !PT ;  /* 0x0000000605067209 */ /* 0x001fc40007810000 */
[C---:B------:R-:W-:Y:S02]  /*3cc0*/  ISETP.LT.OR P5, PT, R34.reuse, 0x79, P5 ;  /* 0x000000792200780c */ /* 0x040fe40002fa1670 */
[----:B------:R-:W-:Y:S01]  /*3cd0*/  ISETP.LT.OR P4, PT, R34, 0x7a, P4 ;  /* 0x0000007a2200780c */ /* 0x000fe20002781670 */
[----:B------:R-:W0:Y:S01]  /*3ce0*/  SHFL.BFLY PT, R7, R6, 0x1, 0x1f ;  /* 0x0c201f0006077f89 */ /* 0x000e2200000e0000 */
[----:B------:R-:W-:Y:S02]  /*3cf0*/  FSEL R34, R25, -INF , !P5 ;  /* 0xff80000019227808 */ /* 0x000fe40006800000 */
[----:B0-----:R-:W-:-:S04]  /*3d00*/  FMNMX.FTZ R136, R6, R7, !PT ;  /* 0x0000000706887209 */ /* 0x001fc80007810000 */
[C---:B------:R-:W-:Y:S01]  /*3d10*/  FSETP.NEU.FTZ.AND P0, PT, R136.reuse, -INF , PT ;  /* 0xff8000008800780b */ /* 0x040fe20003f1d000 */
[----:B------:R-:W-:-:S05]  /*3d20*/  FMUL.FTZ R79, R136, UR10 ;  /* 0x0000000a884f7c20 */ /* 0x000fca0008410000 */
[----:B------:R-:W-:Y:S02]  /*3d30*/  FSEL R79, R79, RZ, P0 ;  /* 0x000000ff4f4f7208 */ /* 0x000fe40000000000 */
[----:B------:R-:W-:-:S03]  /*3d40*/  ISETP.NE.AND P0, PT, R83, RZ, PT ;  /* 0x000000ff5300720c */ /* 0x000fc60003f05270 */
        /* <DEDUP_REMOVED lines=8> */
[----:B------:R-:W-:Y:S01]  /*3dd0*/  FSEL R84, R26, -INF , !P4 ;  /* 0xff8000001a547808 */ /* 0x000fe20006000000 */
[--C-:B------:R-:W-:Y:S01]  /*3de0*/  FFMA.FTZ R5, R82, UR10, -R79.reuse ;  /* 0x0000000a52057c23 */ /* 0x100fe2000801084f */
[----:B------:R-:W-:Y:S01]  /*3df0*/  FMNMX.FTZ R75, R39, R76, !PT ;  /* 0x0000004c274b7209 */ /* 0x000fe20007810000 */
[--C-:B------:R-:W-:Y:S01]  /*3e00*/  FFMA.FTZ R7, R86, UR10, -R79.reuse ;  /* 0x0000000a56077c23 */ /* 0x100fe2000801084f */
[--C-:B------:R-:W-:Y:S01]  /*3e10*/  FFMA.FTZ R4, R4, UR10, -R79.reuse ;  /* 0x0000000a04047c23 */ /* 0x100fe2000801084f */
        /* <DEDUP_REMOVED lines=9> */
[--C-:B0-----:R-:W-:Y:S01]  /*3eb0*/  FFMA.FTZ R80, R74, UR10, -R79.reuse ;  /* 0x0000000a4a507c23 */ /* 0x101fe2000801084f */
[----:B------:R-:W-:Y:S01]  /*3ec0*/  FMNMX.FTZ R74, R46, R77, !PT ;  /* 0x0000004d2e4a7209 */ /* 0x000fe20007810000 */
[--C-:B------:R-:W-:Y:S01]  /*3ed0*/  FFMA.FTZ R54, R54, UR10, -R79.reuse ;  /* 0x0000000a36367c23 */ /* 0x100fe2000801084f */
[--C-:B------:R-:W-:Y:S01]  /*3ee0*/  FFMA.FTZ R82, R66, UR10, -R79.reuse ;  /* 0x0000000a42527c23 */ /* 0x100fe2000801084f */
[--C-:B------:R-:W-:Y:S01]  /*3ef0*/  FFMA.FTZ R66, R73, UR10, -R79.reuse ;  /* 0x0000000a49427c23 */ /* 0x100fe2000801084f */
[----:B------:R-:W-:Y:S01]  /*3f00*/  FMNMX.FTZ R77, R47, R74, !PT ;  /* 0x0000004a2f4d7209 */ /* 0x000fe20007810000 */
[--C-:B------:R-:W-:Y:S01]  /*3f10*/  FFMA.FTZ R55, R55, UR10, -R79.reuse ;  /* 0x0000000a37377c23 */ /* 0x100fe2000801084f */
[----:B------:R0:W-:Y:S01]  /*3f20*/  MUFU.EX2 R75, R80 ;  /* 0x00000050004b7308 */ /* 0x0001e20000000800 */
[--C-:B------:R-:W-:Y:S01]  /*3f30*/  FFMA.FTZ R60, R60, UR10, -R79.reuse ;  /* 0x0000000a3c3c7c23 */ /* 0x100fe2000801084f */
[----:B------:R-:W-:Y:S01]  /*3f40*/  FMNMX.FTZ R76, R50, R77, !PT ;  /* 0x0000004d324c7209 */ /* 0x000fe20007810000 */
[--C-:B------:R-:W-:Y:S01]  /*3f50*/  FFMA.FTZ R77, R94, UR10, -R79.reuse ;  /* 0x0000000a5e4d7c23 */ /* 0x100fe2000801084f */
[--C-:B------:R-:W-:Y:S01]  /*3f60*/  FFMA.FTZ R62, R62, UR10, -R79.reuse ;  /* 0x0000000a3e3e7c23 */ /* 0x100fe2000801084f */
[----:B------:R-:W-:Y:S01]  /*3f70*/  FFMA.FTZ R67, R67, UR10, -R79 ;  /* 0x0000000a43437c23 */ /* 0x000fe2000801084f */
[----:B------:R-:W-:-:S02]  /*3f80*/  FMNMX.FTZ R76, R51, R76, !PT ;  /* 0x0000004c334c7209 */ /* 0x000fc40007810000 */
[----:B------:R-:W1:Y:S02]  /*3f90*/  MUFU.EX2 R6, R6 ;  /* 0x0000000600067308 */ /* 0x000e640000000800 */
[----:B------:R-:W-:Y:S01]  /*3fa0*/  FMNMX.FTZ R81, R53, R76, !PT ;  /* 0x0000004c35517209 */ /* 0x000fe20007810000 */
[----:B------:R-:W-:-:S03]  /*3fb0*/  FFMA.FTZ R76, R95, UR10, -R79 ;  /* 0x0000000a5f4c7c23 */ /* 0x000fc6000801084f */
        /* <DEDUP_REMOVED lines=9> */
[----:B------:R-:W-:Y:S01]  /*4050*/  FMNMX.FTZ R78, R48, R81, !PT ;  /* 0x00000051304e7209 */ /* 0x000fe20007810000 */
[--C-:B------:R-:W-:Y:S01]  /*4060*/  FFMA.FTZ R81, R61, UR10, -R79.reuse ;  /* 0x0000000a3d517c23 */ /* 0x100fe2000801084f */
[--C-:B------:R-:W-:Y:S01]  /*4070*/  FFMA.FTZ R61, R68, UR10, -R79.reuse ;  /* 0x0000000a443d7c23 */ /* 0x100fe2000801084f */
[----:B------:R-:W-:Y:S01]  /*4080*/  MUFU.EX2 R23, R23 ;  /* 0x0000001700177308 */ /* 0x000fe20000000800 */
[----:B0-----:R-:W-:Y:S02]  /*4090*/  FMNMX.FTZ R80, R63, R78, !PT ;  /* 0x0000004e3f507209 */ /* 0x001fe40007810000 */
        /* <DEDUP_REMOVED lines=11> */
[----:B------:R-:W-:Y:S01]  /*4150*/  FFMA.FTZ R59, R70, UR10, -R79 ;  /* 0x0000000a463b7c23 */ /* 0x000fe2000801084f */
        /* <DEDUP_REMOVED lines=16> */
[----:B------:R-:W-:-:S06]  /*4260*/  FMUL.FTZ R25, R13, UR10 ;  /* 0x0000000a0d197c20 */ /* 0x000fcc0008410000 */
[----:B------:R-:W-:Y:S01]  /*4270*/  MUFU.EX2 R57, R57 ;  /* 0x0000003900397308 */ /* 0x000fe20000000800 */
[----:B------:R-:W-:Y:S02]  /*4280*/  FSEL R8, R25, RZ, P2 ;  /* 0x000000ff19087208 */ /* 0x000fe40001000000 */
[----:B------:R-:W-:-:S03]  /*4290*/  LEA.HI R25, R91, R90, RZ, 0x4 ;  /* 0x0000005a5b197211 */ /* 0x000fc600078f20ff */
        /* <DEDUP_REMOVED lines=11> */
[--C-:B------:R-:W-:Y:S01]  /*4350*/  FFMA.FTZ R73, R42, UR10, -R8.reuse ;  /* 0x0000000a2a497c23 */ /* 0x100fe20008010808 */
[----:B------:R2:W3:Y:S01]  /*4360*/  MUFU.EX2 R87, R28 ;  /* 0x0000001c00577308 */ /* 0x0004e20000000800 */
[----:B0-----:R-:W-:Y:S01]  /*4370*/  LOP3.LUT R27, R25, 0xfffffff0, RZ, 0xc0, !PT ;  /* 0xfffffff0191b7812 */ /* 0x001fe200078ec0ff */
[--C-:B------:R-:W-:Y:S01]  /*4380*/  FFMA.FTZ R43, R43, UR10, -R8.reuse ;  /* 0x0000000a2b2b7c23 */ /* 0x100fe20008010808 */
[--C-:B------:R-:W-:Y:S01]  /*4390*/  FFMA.FTZ R79, R47, UR10, -R8.reuse ;  /* 0x0000000a2f4f7c23 */ /* 0x100fe20008010808 */
[--C-:B------:R-:W-:Y:S01]  /*43a0*/  FFMA.FTZ R47, R51, UR10, -R8.reuse ;  /* 0x0000000a332f7c23 */ /* 0x100fe20008010808 */
[--C-:B------:R-:W-:Y:S01]  /*43b0*/  FFMA.FTZ R51, R52, UR10, -R8.reuse ;  /* 0x0000000a34337c23 */ /* 0x100fe20008010808 */
[----:B------:R-:W-:Y:S01]  /*43c0*/  IMAD.IADD R27, R90, 0x1, -R27 ;  /* 0x000000015a1b7824 */ /* 0x000fe200078e0a1b */
[----:B------:R-:W-:Y:S01]  /*43d0*/  LEA.HI R90, R91, R90, RZ, 0x5 ;  /* 0x0000005a5b5a7211 */ /* 0x000fe200078f28ff */
[----:B------:R0:W-:Y:S01]  /*43e0*/  MUFU.EX2 R86, R35 ;  /* 0x0000002300567308 */ /* 0x0001e20000000800 */
[--C-:B--2---:R-:W-:Y:S01]  /*43f0*/  FFMA.FTZ R28, R36, UR10, -R8.reuse ;  /* 0x0000000a241c7c23 */ /* 0x104fe20008010808 */
[----:B------:R-:W-:Y:S01]  /*4400*/  FFMA.FTZ R41, R41, UR10, -R8 ;  /* 0x0000000a29297c23 */ /* 0x000fe20008010808 */
[----:B------:R-:W-:Y:S01]  /*4410*/  SHF.R.S32.HI R26, RZ, 0x1f, R27 ;  /* 0x0000001fff1a7819 */ /* 0x000fe2000001141b */
[----:B------:R-:W-:-:S02]  /*4420*/  IMAD.SHL.U32 R90, R90, 0x20, RZ ;  /* 0x000000205a5a7824 */ /* 0x000fc400078e00ff */
[--C-:B------:R-:W-:Y:S01]  /*4430*/  FFMA.FTZ R44, R44, UR10, -R8.reuse ;  /* 0x0000000a2c2c7c23 */ /* 0x100fe20008010808 */
[--C-:B------:R-:W-:Y:S01]  /*4440*/  FFMA.FTZ R45, R45, UR10, -R8.reuse ;  /* 0x0000000a2d2d7c23 */ /* 0x100fe20008010808 */
[----:B------:R-:W-:Y:S01]  /*4450*/  LEA.HI R26, R26, R27, RZ, 0x3 ;  /* 0x0000001b1a1a7211 */ /* 0x000fe200078f18ff */
[----:B------:R2:W-:Y:S01]  /*4460*/  MUFU.EX2 R72, R32 ;  /* 0x0000002000487308 */ /* 0x0005e20000000800 */
[----:B0-----:R-:W-:Y:S01]  /*4470*/  SHF.R.S32.HI R35, RZ, 0x4, R25 ;  /* 0x00000004ff237819 */ /* 0x001fe20000011419 */
[--C-:B------:R-:W-:Y:S01]  /*4480*/  FFMA.FTZ R48, R48, UR10, -R8.reuse ;  /* 0x0000000a30307c23 */ /* 0x100fe20008010808 */
[C---:B------:R-:W-:Y:S01]  /*4490*/  LOP3.LUT R36, R26.reuse, 0xfffffff8, RZ, 0xc0, !PT ;  /* 0xfffffff81a247812 */ /* 0x040fe200078ec0ff */
[----:B------:R-:W-:Y:S01]  /*44a0*/  IMAD.SHL.U32 R26, R26, 0x40, RZ ;  /* 0x000000401a1a7824 */ /* 0x000fe200078e00ff */
[----:B------:R-:W-:Y:S01]  /*44b0*/  LOP3.LUT R90, R90, 0x7ffffc00, RZ, 0xc0, !PT ;  /* 0x7ffffc005a5a7812 */ /* 0x000fe200078ec0ff */
[--C-:B------:R-:W-:Y:S01]  /*44c0*/  FFMA.FTZ R63, R63, UR10, -R8.reuse ;  /* 0x0000000a3f3f7c23 */ /* 0x100fe20008010808 */
[----:B------:R-:W-:Y:S01]  /*44d0*/  FFMA.FTZ R71, R71, UR10, -R8 ;  /* 0x0000000a47477c23 */ /* 0x000fe20008010808 */
[----:B------:R-:W-:-:S02]  /*44e0*/  IMAD.IADD R27, R27, 0x1, -R36 ;  /* 0x000000011b1b7824 */ /* 0x000fc400078e0a24 */
[--C-:B--2---:R-:W-:Y:S01]  /*44f0*/  FFMA.FTZ R32, R40, UR10, -R8.reuse ;  /* 0x0000000a28207c23 */ /* 0x104fe20008010808 */
[----:B------:R-:W-:Y:S01]  /*4500*/  IMAD.SHL.U32 R36, R35, 0x8, RZ ;  /* 0x0000000823247824 */ /* 0x000fe200078e00ff */
[----:B------:R-:W0:Y:S01]  /*4510*/  MUFU.EX2 R29, R29 ;  /* 0x0000001d001d7308 */ /* 0x000e220000000800 */
[C---:B------:R-:W-:Y:S01]  /*4520*/  IMAD.SHL.U32 R25, R27.reuse, 0x40, RZ ;  /* 0x000000401b197824 */ /* 0x040fe200078e00ff */
[C---:B------:R-:W-:Y:S01]  /*4530*/  LOP3.LUT P2, RZ, R27.reuse, 0x4, RZ, 0xc0, !PT ;  /* 0x000000041bff7812 */ /* 0x040fe2000784c0ff */
[--C-:B------:R-:W-:Y:S01]  /*4540*/  FFMA.FTZ R78, R78, UR10, -R8.reuse ;  /* 0x0000000a4e4e7c23 */ /* 0x100fe20008010808 */
[----:B------:R-:W-:Y:S01]  /*4550*/  LOP3.LUT P3, RZ, R27, 0x2, RZ, 0xc0, !PT ;  /* 0x000000021bff7812 */ /* 0x000fe2000786c0ff */
[--C-:B------:R-:W-:Y:S01]  /*4560*/  FFMA.FTZ R80, R80, UR10, -R8.reuse ;  /* 0x0000000a50507c23 */ /* 0x100fe20008010808 */
[----:B------:R-:W-:Y:S01]  /*4570*/  LOP3.LUT R25, R25, 0x1c0, RZ, 0xc0, !PT ;  /* 0x000001c019197812 */ /* 0x000fe200078ec0ff */
[----:B------:R-:W-:Y:S01]  /*4580*/  FFMA.FTZ R84, R84, UR10, -R8 ;  /* 0x0000000a54547c23 */ /* 0x000fe20008010808 */
[----:B------:R2:W4:Y:S02]  /*4590*/  MUFU.EX2 R70, R30 ;  /* 0x0000001e00467308 */ /* 0x0005240000000800 */
[----:B------:R-:W-:Y:S01]  /*45a0*/  LOP3.LUT R40, R25, 0x8, R36, 0xf8, !PT ;  /* 0x0000000819287812 */ /* 0x000fe200078ef824 */
[----:B------:R-:W-:Y:S01]  /*45b0*/  FFMA.FTZ R36, R50, UR10, -R8 ;  /* 0x0000000a32247c23 */ /* 0x000fe20008010808 */
[----:B------:R-:W-:-:S04]  /*45c0*/  SHF.R.U32.HI R25, RZ, 0x3, R25 ;  /* 0x00000003ff197819 */ /* 0x000fc80000011619 */
[----:B------:R-:W-:Y:S01]  /*45d0*/  LOP3.LUT R35, R40, R25, RZ, 0x3c, !PT ;  /* 0x0000001928237212 */ /* 0x000fe200078e3cff */
[----:B-1----:R-:W-:Y:S01]  /*45e0*/  FADD.FTZ R40, R5, R6 ;  /* 0x0000000605287221 */ /* 0x002fe20000010000 */
[----:B------:R-:W1:Y:S01]  /*45f0*/  MUFU.EX2 R31, R31 ;  /* 0x0000001f001f7308 */ /* 0x000e620000000800 */
[----:B------:R-:W-:Y:S01]  /*4600*/  F2FP.BF16.F32.PACK_AB R5, R6, R5 ;  /* 0x000000050605723e */ /* 0x000fe200000010ff */
[----:B---3--:R-:W-:Y:S01]  /*4610*/  FADD.FTZ R6, R68, R87 ;  /* 0x0000005744067221 */ /* 0x008fe20000010000 */
[----:B------:R-:W-:Y:S01]  /*4620*/  FADD.FTZ R25, R7, R40 ;  /* 0x0000002807197221 */ /* 0x000fe20000010000 */
[----:B------:R-:W-:Y:S01]  /*4630*/  LOP3.LUT R40, R26, 0x7ffffe00, RZ, 0xc0, !PT ;  /* 0x7ffffe001a287812 */ /* 0x000fe200078ec0ff */
[----:B--2---:R-:W-:Y:S01]  /*4640*/  FFMA.FTZ R30, R38, UR10, -R8 ;  /* 0x0000000a261e7c23 */ /* 0x004fe20008010808 */
[----:B0-----:R-:W-:Y:S01]  /*4650*/  FADD.FTZ R27, R29, R6 ;  /* 0x000000061d1b7221 */ /* 0x001fe20000010000 */
[C---:B------:R-:W-:Y:S01]  /*4660*/  FADD.FTZ R26, R4.reuse, R25 ;  /* 0x00000019041a7221 */ /* 0x040fe20000010000 */
[----:B------:R-:W0:Y:S01]  /*4670*/  MUFU.EX2 R33, R33 ;  /* 0x0000002100217308 */ /* 0x000e220000000800 */
[----:B------:R-:W-:Y:S01]  /*4680*/  F2FP.BF16.F32.PACK_AB R7, R4, R7 ;  /* 0x000000070407723e */ /* 0x000fe200000010ff */
[----:B----4-:R-:W-:Y:S01]  /*4690*/  FADD.FTZ R4, R70, R27 ;  /* 0x0000001b46047221 */ /* 0x010fe20000010000 */
[----:B------:R-:W-:Y:S01]  /*46a0*/  FADD.FTZ R25, R9, R26 ;  /* 0x0000001a09197221 */ /* 0x000fe20000010000 */
[----:B------:R-:W-:Y:S01]  /*46b0*/  IADD3 R90, R35, R40, R90 ;  /* 0x00000028235a7210 */ /* 0x000fe20007ffe05a */
[----:B------:R-:W-:Y:S01]  /*46c0*/  FFMA.FTZ R38, R46, UR10, -R8 ;  /* 0x0000000a2e267c23 */ /* 0x000fe20008010808 */
[----:B------:R-:W-:Y:S01]  /*46d0*/  F2FP.BF16.F32.PACK_AB R6, R70, R29 ;  /* 0x0000001d4606723e */ /* 0x000fe200000010ff */
[C---:B------:R-:W-:Y:S01]  /*46e0*/  FADD.FTZ R26, R10.reuse, R25 ;  /* 0x000000190a1a7221 */ /* 0x040fe20000010000 */
[----:B------:R-:W2:Y:S01]  /*46f0*/  MUFU.EX2 R28, R28 ;  /* 0x0000001c001c7308 */ /* 0x000ea20000000800 */
[----:B------:R-:W-:Y:S01]  /*4700*/  F2FP.BF16.F32.PACK_AB R25, R10, R9 ;  /* 0x000000090a19723e */ /* 0x000fe200000010ff */
[----:B-1----:R-:W-:Y:S01]  /*4710*/  FADD.FTZ R9, R31, R4 ;  /* 0x000000041f097221 */ /* 0x002fe20000010000 */
[----:B------:R-:W-:Y:S01]  /*4720*/  FADD.FTZ R35, R23, R26 ;  /* 0x0000001a17237221 */ /* 0x000fe20000010000 */
[----:B------:R-:W-:Y:S01]  /*4730*/  F2FP.BF16.F32.PACK_AB R27, R24, R23 ;  /* 0x00000017181b723e */ /* 0x000fe200000010ff */
[----:B------:R-:W-:Y:S01]  /*4740*/  FFMA.FTZ R40, R53, UR10, -R8 ;  /* 0x0000000a35287c23 */ /* 0x000fe20008010808 */
[----:B------:R-:W-:Y:S01]  /*4750*/  FADD.FTZ R26, R72, R9 ;  /* 0x00000009481a7221 */ /* 0x000fe20000010000 */
[----:B------:R-:W-:Y:S01]  /*4760*/  FADD.FTZ R35, R24, R35 ;  /* 0x0000002318237221 */ /* 0x000fe20000010000 */
[----:B------:R-:W1:Y:S01]  /*4770*/  MUFU.EX2 R37, R37 ;  /* 0x0000002500257308 */ /* 0x000e620000000800 */
[----:B------:R-:W-:Y:S01]  /*4780*/  F2FP.BF16.F32.PACK_AB R24, R72, R31 ;  /* 0x0000001f4818723e */ /* 0x000fe200000010ff */
[----:B0-----:R-:W-:Y:S01]  /*4790*/  FADD.FTZ R29, R33, R26 ;  /* 0x0000001a211d7221 */ /* 0x001fe20000010000 */
[----:B------:R-:W-:Y:S01]  /*47a0*/  FADD.FTZ R46, R12, R35 ;  /* 0x000000230c2e7221 */ /* 0x000fe20000010000 */
[----:B------:R-:W-:Y:S01]  /*47b0*/  FFMA.FTZ R23, R49, UR10, -R8 ;  /* 0x0000000a31177c23 */ /* 0x000fe20008010808 */
[C---:B------:R-:W-:Y:S01]  /*47c0*/  F2FP.BF16.F32.PACK_AB R26, R86.reuse, R33 ;  /* 0x00000021561a723e */ /* 0x040fe200000010ff */
[----:B------:R-:W-:Y:S01]  /*47d0*/  FADD.FTZ R29, R86, R29 ;  /* 0x0000001d561d7221 */ /* 0x000fe20000010000 */
[----:B------:R-:W-:Y:S01]  /*47e0*/  FADD.FTZ R31, R75, R46 ;  /* 0x0000002e4b1f7221 */ /* 0x000fe20000010000 */
[----:B------:R-:W0:Y:S01]  /*47f0*/  MUFU.EX2 R30, R30 ;  /* 0x0000001e001e7308 */ /* 0x000e220000000800 */
[----:B------:R-:W-:Y:S01]  /*4800*/  F2FP.BF16.F32.PACK_AB R4, R87, R68 ;  /* 0x000000445704723e */ /* 0x000fe200000010ff */
[----:B--2---:R-:W-:Y:S01]  /*4810*/  FADD.FTZ R46, R28, R29 ;  /* 0x0000001d1c2e7221 */ /* 0x004fe20000010000 */
[----:B------:R-:W-:Y:S01]  /*4820*/  FADD.FTZ R50, R74, R31 ;  /* 0x0000001f4a327221 */ /* 0x000fe20000010000 */
[----:B------:R-:W-:-:S03]  /*4830*/  LEA R10, R90, UR36, 0x1 ;  /* 0x000000245a0a7c11 */ /* 0x000fc6000f8e08ff */
[----:B------:R-:W-:Y:S01]  /*4840*/  FADD.FTZ R31, R77, R50 ;  /* 0x000000324d1f7221 */ /* 0x000fe20000010000 */
[----:B------:R-:W2:Y:S01]  /*4850*/  MUFU.EX2 R39, R39 ;  /* 0x0000002700277308 */ /* 0x000ea20000000800 */
[C---:B-1----:R-:W-:Y:S01]  /*4860*/  FADD.FTZ R29, R37.reuse, R46 ;  /* 0x0000002e251d7221 */ /* 0x042fe20000010000 */
[----:B------:R-:W-:Y:S01]  /*4870*/  STSM.16.M88.4 [R10+0x21800], R4 ;  /* 0x021800040a007844 */ /* 0x000fe20000000200 */
[C---:B------:R-:W-:Y:S01]  /*4880*/  VIADD R49, R10.reuse, 0x21800 ;  /* 0x000218000a317836 */ /* 0x040fe20000000000 */
[----:B------:R-:W-:Y:S01]  /*4890*/  F2FP.BF16.F32.PACK_AB R28, R37, R28 ;  /* 0x0000001c251c723e */ /* 0x000fe200000010ff */
[----:B------:R-:W-:Y:S02]  /*48a0*/  VIADD R9, R10, 0x21820 ;  /* 0x000218200a097836 */ /* 0x000fe40000000000 */
[----:B------:R-:W-:Y:S01]  /*48b0*/  @P3 VIADD R9, R49, 0xffffffe0 ;  /* 0xffffffe031093836 */ /* 0x000fe20000000000 */
[----:B------:R-:W1:Y:S04]  /*48c0*/  MUFU.EX2 R32, R32 ;  /* 0x0000002000207308 */ /* 0x000e680000000800 */
[----:B------:R3:W-:Y:S04]  /*48d0*/  STSM.16.M88.4 [R9], R24 ;  /* 0x0000001809007844 */ /* 0x0007e80000000200 */
[----:B------:R-:W4:Y:S08]  /*48e0*/  MUFU.EX2 R73, R73 ;  /* 0x0000004900497308 */ /* 0x000f300000000800 */
[----:B------:R5:W-:Y:S01]  /*48f0*/  MUFU.EX2 R42, R43 ;  /* 0x0000002b002a7308 */ /* 0x000be20000000800 */
[----:B---3--:R-:W-:Y:S01]  /*4900*/  IMAD.MOV.U32 R24, RZ, RZ, 0x40 ;  /* 0x00000040ff187424 */ /* 0x008fe200078e00ff */
[----:B------:R-:W-:-:S06]  /*4910*/  F2FP.BF16.F32.PACK_AB R25, R21, R20 ;  /* 0x000000141519723e */ /* 0x000fcc00000010ff */
[----:B------:R-:W3:Y:S01]  /*4920*/  MUFU.EX2 R38, R38 ;  /* 0x0000002600267308 */ /* 0x000ee20000000800 */
[----:B-----5:R-:W-:Y:S01]  /*4930*/  FFMA.FTZ R43, R34, UR10, -R8 ;  /* 0x0000000a222b7c23 */ /* 0x020fe20008010808 */
[----:B0-----:R-:W-:Y:S01]  /*4940*/  FADD.FTZ R8, R30, R29 ;  /* 0x0000001d1e087221 */ /* 0x001fe20000010000 */
[----:B------:R-:W-:Y:S01]  /*4950*/  FADD.FTZ R34, R76, R31 ;  /* 0x0000001f4c227221 */ /* 0x000fe20000010000 */
[----:B------:R-:W-:Y:S02]  /*4960*/  F2FP.BF16.F32.PACK_AB R29, R75, R12 ;  /* 0x0000000c4b1d723e */ /* 0x000fe400000010ff */
[----:B--2---:R-:W-:Y:S01]  /*4970*/  FADD.FTZ R33, R39, R8 ;  /* 0x0000000827217221 */ /* 0x004fe20000010000 */
[----:B------:R-:W-:Y:S01]  /*4980*/  FADD.FTZ R35, R65, R34 ;  /* 0x0000002241237221 */ /* 0x000fe20000010000 */
[----:B------:R-:W0:Y:S01]  /*4990*/  MUFU.EX2 R79, R79 ;  /* 0x0000004f004f7308 */ /* 0x000e220000000800 */
[----:B------:R-:W-:Y:S01]  /*49a0*/  SEL R24, R24, 0xffffffc0, !P2 ;  /* 0xffffffc018187807 */ /* 0x000fe20005000000 */
[----:B-1----:R-:W-:Y:S01]  /*49b0*/  FADD.FTZ R8, R32, R33 ;  /* 0x0000002120087221 */ /* 0x002fe20000010000 */
[----:B------:R-:W-:Y:S01]  /*49c0*/  FADD.FTZ R12, R54, R35 ;  /* 0x00000023360c7221 */ /* 0x000fe20000010000 */
[----:B------:R-:W-:-:S02]  /*49d0*/  F2FP.BF16.F32.PACK_AB R31, R77, R74 ;  /* 0x0000004a4d1f723e */ /* 0x000fc400000010ff */
[----:B----4-:R-:W-:Y:S01]  /*49e0*/  FADD.FTZ R5, R73, R8 ;  /* 0x0000000849057221 */ /* 0x010fe20000010000 */
[----:B------:R-:W-:Y:S01]  /*49f0*/  FADD.FTZ R7, R55, R12 ;  /* 0x0000000c37077221 */ /* 0x000fe20000010000 */
[----:B------:R-:W1:Y:S01]  /*4a00*/  MUFU.EX2 R58, R58 ;  /* 0x0000003a003a7308 */ /* 0x000e620000000800 */
[----:B------:R-:W-:Y:S01]  /*4a10*/  F2FP.BF16.F32.PACK_AB R30, R39, R30 ;  /* 0x0000001e271e723e */ /* 0x000fe200000010ff */
[----:B---3--:R-:W-:Y:S01]  /*4a20*/  FADD.FTZ R4, R38, R5 ;  /* 0x0000000526047221 */ /* 0x008fe20000010000 */
[----:B------:R-:W-:Y:S01]  /*4a30*/  FADD.FTZ R6, R20, R7 ;  /* 0x0000000714067221 */ /* 0x000fe20000010000 */
[----:B------:R-:W-:Y:S01]  /*4a40*/  IMAD.IADD R8, R49, 0x1, R24 ;  /* 0x0000000131087824 */ /* 0x000fe200078e0218 */
[----:B------:R-:W-:Y:S02]  /*4a50*/  F2FP.BF16.F32.PACK_AB R33, R65, R76 ;  /* 0x0000004c4121723e */ /* 0x000fe400000010ff */
[----:B------:R-:W-:Y:S01]  /*4a60*/  F2FP.BF16.F32.PACK_AB R35, R55, R54 ;  /* 0x000000363723723e */ /* 0x000fe200000010ff */
[----:B------:R-:W2:Y:S01]  /*4a70*/  MUFU.EX2 R60, R60 ;  /* 0x0000003c003c7308 */ /* 0x000ea20000000800 */
[----:B0-----:R-:W-:Y:S01]  /*4a80*/  FADD.FTZ R5, R79, R4 ;  /* 0x000000044f057221 */ /* 0x001fe20000010000 */
[----:B------:R-:W-:Y:S01]  /*4a90*/  FADD.FTZ R4, R21, R6 ;  /* 0x0000000615047221 */ /* 0x000fe20000010000 */
[----:B------:R-:W-:Y:S01]  /*4aa0*/  F2FP.BF16.F32.PACK_AB R32, R73, R32 ;  /* 0x000000204920723e */ /* 0x000fe200000010ff */
[----:B------:R0:W-:Y:S01]  /*4ab0*/  STSM.16.M88.4 [R8], R28 ;  /* 0x0000001c08007844 */ /* 0x0001e20000000200 */
[----:B------:R-:W-:Y:S01]  /*4ac0*/  F2FP.BF16.F32.PACK_AB R34, R79, R38 ;  /* 0x000000264f22723e */ /* 0x000fe200000010ff */
[----:B------:R-:W-:Y:S01]  /*4ad0*/  FADD.FTZ R7, R57, R4 ;  /* 0x0000000439077221 */ /* 0x000fe20000010000 */
[----:B------:R-:W-:Y:S01]  /*4ae0*/  PLOP3.LUT P2, PT, PT, PT, UP1, 0x40, 0x0 ;  /* 0x000000000000781c */ /* 0x000fe20003f4e818 */
[----:B------:R-:W3:Y:S02]  /*4af0*/  MUFU.EX2 R36, R36 ;  /* 0x0000002400247308 */ /* 0x000ee40000000800 */
[----:B-1----:R-:W-:-:S06]  /*4b00*/  FADD.FTZ R7, R58, R7 ;  /* 0x000000073a077221 */ /* 0x002fcc0000010000 */
        /* <DEDUP_REMOVED lines=10> */
[----:B---3--:R-:W-:Y:S01]  /*4bb0*/  FADD.FTZ R6, R40, R5 ;  /* 0x0000000528067221 */ /* 0x008fe20000010000 */
[----:B------:R-:W-:Y:S01]  /*4bc0*/  IMAD.IADD R5, R24, 0x1, R9 ;  /* 0x0000000118057824 */ /* 0x000fe200078e0209 */
[----:B------:R-:W-:-:S04]  /*4bd0*/  F2FP.BF16.F32.PACK_AB R24, R47, R36 ;  /* 0x000000242f18723e */ /* 0x000fc800000010ff */
[----:B------:R3:W-:Y:S01]  /*4be0*/  STSM.16.M88.4 [R5], R32 ;  /* 0x0000002005007844 */ /* 0x0007e20000000200 */
[----:B------:R-:W4:Y:S01]  /*4bf0*/  MUFU.EX2 R23, R23 ;  /* 0x0000001700177308 */ /* 0x000f220000000800 */
[----:B-1----:R-:W-:-:S07]  /*4c00*/  FADD.FTZ R12, R62, R7 ;  /* 0x000000073e0c7221 */ /* 0x002fce0000010000 */
[----:B------:R-:W1:Y:S01]  /*4c10*/  MUFU.EX2 R83, R83 ;  /* 0x0000005300537308 */ /* 0x000e620000000800 */
[C---:B--2---:R-:W-:Y:S01]  /*4c20*/  FADD.FTZ R6, R51.reuse, R6 ;  /* 0x0000000633067221 */ /* 0x044fe20000010000 */
[----:B------:R-:W-:-:S06]  /*4c30*/  F2FP.BF16.F32.PACK_AB R26, R51, R40 ;  /* 0x00000028331a723e */ /* 0x000fcc00000010ff */
[----:B------:R-:W2:Y:S01]  /*4c40*/  MUFU.EX2 R82, R82 ;  /* 0x0000005200527308 */ /* 0x000ea20000000800 */
[----:B----4-:R-:W-:-:S04]  /*4c50*/  FADD.FTZ R27, R23, R6 ;  /* 0x00000006171b7221 */ /* 0x010fc80000010000 */
[----:B------:R-:W-:Y:S01]  /*4c60*/  FADD.FTZ R6, R42, R27 ;  /* 0x0000001b2a067221 */ /* 0x000fe20000010000 */
[----:B------:R-:W-:Y:S02]  /*4c70*/  F2FP.BF16.F32.PACK_AB R27, R58, R57 ;  /* 0x000000393a1b723e */ /* 0x000fe400000010ff */
[----:B------:R-:W0:Y:S01]  /*4c80*/  MUFU.EX2 R67, R67 ;  /* 0x0000004300437308 */ /* 0x000e220000000800 */
[C---:B-1----:R-:W-:Y:S01]  /*4c90*/  FADD.FTZ R37, R83.reuse, R12 ;  /* 0x0000000c53257221 */ /* 0x042fe20000010000 */
[----:B------:R-:W-:Y:S01]  /*4ca0*/  F2FP.BF16.F32.PACK_AB R83, R83, R62 ;  /* 0x0000003e5353723e */ /* 0x000fe200000010ff */
[----:B------:R1:W-:Y:S05]  /*4cb0*/  STSM.16.M88.4 [R10+0x27800], R24 ;  /* 0x027800180a007844 */ /* 0x0003ea0000000200 */
[----:B------:R-:W4:Y:S01]  /*4cc0*/  MUFU.EX2 R41, R41 ;  /* 0x0000002900297308 */ /* 0x000f220000000800 */
[----:B--2---:R-:W-:-:S07]  /*4cd0*/  FADD.FTZ R12, R82, R37 ;  /* 0x00000025520c7221 */ /* 0x004fce0000010000 */
[----:B------:R-:W2:Y:S01]  /*4ce0*/  MUFU.EX2 R44, R44 ;  /* 0x0000002c002c7308 */ /* 0x000ea20000000800 */
[C---:B0-----:R-:W-:Y:S01]  /*4cf0*/  F2FP.BF16.F32.PACK_AB R29, R67.reuse, R82 ;  /* 0x00000052431d723e */ /* 0x041fe200000010ff */
[----:B------:R-:W-:-:S06]  /*4d00*/  FADD.FTZ R12, R67, R12 ;  /* 0x0000000c430c7221 */ /* 0x000fcc0000010000 */
[----:B------:R-:W-:Y:S01]  /*4d10*/  MUFU.EX2 R61, R61 ;  /* 0x0000003d003d7308 */ /* 0x000fe20000000800 */
[----:B----4-:R-:W-:-:S07]  /*4d20*/  FADD.FTZ R21, R41, R6 ;  /* 0x0000000629157221 */ /* 0x010fce0000010000 */
[----:B------:R-:W0:Y:S01]  /*4d30*/  MUFU.EX2 R56, R56 ;  /* 0x0000003800387308 */ /* 0x000e220000000800 */
[C---:B--2---:R-:W-:Y:S01]  /*4d40*/  F2FP.BF16.F32.PACK_AB R82, R44.reuse, R41 ;  /* 0x000000292c52723e */ /* 0x044fe200000010ff */
[----:B------:R-:W-:-:S06]  /*4d50*/  FADD.FTZ R6, R44, R21 ;  /* 0x000000152c067221 */ /* 0x000fcc0000010000 */
[----:B------:R-:W2:Y:S08]  /*4d60*/  MUFU.EX2 R45, R45 ;  /* 0x0000002d002d7308 */ /* 0x000eb00000000800 */
[----:B------:R-:W4:Y:S01]  /*4d70*/  MUFU.EX2 R48, R48 ;  /* 0x0000003000307308 */ /* 0x000f220000000800 */
[----:B0-----:R-:W-:-:S07]  /*4d80*/  F2FP.BF16.F32.PACK_AB R31, R56, R61 ;  /* 0x0000003d381f723e */ /* 0x001fce00000010ff */
[----:B------:R-:W-:Y:S01]  /*4d90*/  MUFU.EX2 R63, R63 ;  /* 0x0000003f003f7308 */ /* 0x000fe20000000800 */
[----:B--2---:R-:W-:-:S07]  /*4da0*/  FADD.FTZ R21, R45, R6 ;  /* 0x000000062d157221 */ /* 0x004fce0000010000 */
[----:B------:R-:W0:Y:S01]  /*4db0*/  MUFU.EX2 R4, R71 ;  /* 0x0000004700047308 */ /* 0x000e220000000800 */
[C---:B----4-:R-:W-:Y:S01]  /*4dc0*/  F2FP.BF16.F32.PACK_AB R28, R48.reuse, R45 ;  /* 0x0000002d301c723e */ /* 0x050fe200000010ff */
[----:B------:R-:W-:Y:S01]  /*4dd0*/  FADD.FTZ R6, R48, R21 ;  /* 0x0000001530067221 */ /* 0x000fe20000010000 */
[----:B------:R-:W-:Y:S01]  /*4de0*/  FADD.FTZ R21, R61, R12 ;  /* 0x0000000c3d157221 */ /* 0x000fe20000010000 */
[----:B------:R-:W-:-:S03]  /*4df0*/  VIADD R12, R88, 0xfffffffe ;  /* 0xfffffffe580c7836 */ /* 0x000fc60000000000 */
[----:B------:R-:W-:Y:S01]  /*4e00*/  FADD.FTZ R56, R56, R21 ;  /* 0x0000001538387221 */ /* 0x000fe20000010000 */
[----:B------:R-:W2:Y:S08]  /*4e10*/  MUFU.EX2 R59, R59 ;  /* 0x0000003b003b7308 */ /* 0x000eb00000000800 */
[----:B------:R-:W3:Y:S01]  /*4e20*/  MUFU.EX2 R64, R64 ;  /* 0x0000004000407308 */ /* 0x000ee20000000800 */
[----:B0-----:R-:W-:Y:S01]  /*4e30*/  F2FP.BF16.F32.PACK_AB R30, R4, R63 ;  /* 0x0000003f041e723e */ /* 0x001fe200000010ff */
[----:B------:R-:W-:-:S04]  /*4e40*/  FADD.FTZ R63, R63, R6 ;  /* 0x000000063f3f7221 */ /* 0x000fc80000010000 */
[----:B------:R-:W-:Y:S01]  /*4e50*/  FADD.FTZ R63, R4, R63 ;  /* 0x0000003f043f7221 */ /* 0x000fe20000010000 */
[----:B------:R-:W-:Y:S01]  /*4e60*/  VIADD R4, R9, 0x6000 ;  /* 0x0000600009047836 */ /* 0x000fe20000000000 */
[----:B------:R-:W0:Y:S01]  /*4e70*/  MUFU.EX2 R66, R66 ;  /* 0x0000004200427308 */ /* 0x000e220000000800 */
[----:B--2---:R-:W-:-:S07]  /*4e80*/  FADD.FTZ R21, R59, R56 ;  /* 0x000000383b157221 */ /* 0x004fce0000010000 */
[----:B------:R-:W2:Y:S01]  /*4e90*/  MUFU.EX2 R69, R69 ;  /* 0x0000004500457308 */ /* 0x000ea20000000800 */
[C---:B---3--:R-:W-:Y:S01]  /*4ea0*/  F2FP.BF16.F32.PACK_AB R33, R64.reuse, R59 ;  /* 0x0000003b4021723e */ /* 0x048fe200000010ff */
[----:B------:R-:W-:-:S06]  /*4eb0*/  FADD.FTZ R21, R64, R21 ;  /* 0x0000001540157221 */ /* 0x000fcc0000010000 */
[----:B------:R-:W-:Y:S01]  /*4ec0*/  MUFU.EX2 R78, R78 ;  /* 0x0000004e004e7308 */ /* 0x000fe20000000800 */
[----:B0-----:R-:W-:-:S07]  /*4ed0*/  FADD.FTZ R6, R66, R21 ;  /* 0x0000001542067221 */ /* 0x001fce0000010000 */
[----:B------:R0:W3:Y:S01]  /*4ee0*/  MUFU.EX2 R7, R80 ;  /* 0x0000005000077308 */ /* 0x0000e20000000800 */
[C---:B--2---:R-:W-:Y:S01]  /*4ef0*/  F2FP.BF16.F32.PACK_AB R35, R69.reuse, R66 ;  /* 0x000000424523723e */ /* 0x044fe200000010ff */
[----:B------:R-:W-:-:S06]  /*4f00*/  FADD.FTZ R6, R69, R6 ;  /* 0x0000000645067221 */ /* 0x000fcc0000010000 */
[----:B------:R-:W2:Y:S01]  /*4f10*/  MUFU.EX2 R43, R43 ;  /* 0x0000002b002b7308 */ /* 0x000ea20000000800 */
[----:B0-----:R-:W-:-:S05]  /*4f20*/  F2FP.BF16.F32.PACK_AB R80, R42, R23 ;  /* 0x000000172a50723e */ /* 0x001fca00000010ff */
[----:B------:R1:W-:Y:S02]  /*4f30*/  STSM.16.M88.4 [R9+0x6000], R80 ;  /* 0x0060005009007844 */ /* 0x0003e40000000200 */
[----:B------:R-:W0:Y:S01]  /*4f40*/  MUFU.EX2 R84, R84 ;  /* 0x0000005400547308 */ /* 0x000e220000000800 */
[----:B---3--:R-:W-:Y:S01]  /*4f50*/  F2FP.BF16.F32.PACK_AB R32, R7, R78 ;  /* 0x0000004e0720723e */ /* 0x008fe200000010ff */
[----:B------:R1:W-:Y:S01]  /*4f60*/  STSM.16.M88.4 [R8+0x6000], R28 ;  /* 0x0060001c08007844 */ /* 0x0003e20000000200 */
[----:B------:R-:W-:-:S04]  /*4f70*/  FADD.FTZ R78, R78, R63 ;  /* 0x0000003f4e4e7221 */ /* 0x000fc80000010000 */
[----:B------:R-:W-:-:S04]  /*4f80*/  FADD.FTZ R78, R7, R78 ;  /* 0x0000004e074e7221 */ /* 0x000fc80000010000 */
[----:B--2---:R-:W-:Y:S01]  /*4f90*/  FADD.FTZ R7, R43, R78 ;  /* 0x0000004e2b077221 */ /* 0x004fe20000010000 */
[----:B0-----:R-:W-:-:S03]  /*4fa0*/  F2FP.BF16.F32.PACK_AB R34, R84, R43 ;  /* 0x0000002b5422723e */ /* 0x001fc600000010ff */
[----:B------:R-:W-:Y:S02]  /*4fb0*/  FADD.FTZ R7, R84, R7 ;  /* 0x0000000754077221 */ /* 0x000fe40000010000 */
[----:B------:R1:W-:Y:S01]  /*4fc0*/  STSM.16.M88.4 [R5+0x6000], R32 ;  /* 0x0060002005007844 */ /* 0x0003e20000000200 */
[----:B------:R0:W-:Y:S06]  /*4fd0*/  MEMBAR.ALL.CTA ;  /* 0x0000000000007992 */ /* 0x0001ec0000008000 */
[----:B0-----:R-:W0:Y:S02]  /*4fe0*/  FENCE.VIEW.ASYNC.S ;  /* 0x00000000000073c6 */ /* 0x001e240000000000 */
[----:B0-----:R-:W-:Y:S01]  /*4ff0*/  NOP ;  /* 0x0000000000007918 */ /* 0x001fe20000000000 */
[----:B------:R-:W-:Y:S05]  /*5000*/  @P2 BRA `(.L_x_10217) ;  /* 0x0000000000442947 */ /* 0x000fea0003800000 */
        /* <DEDUP_REMOVED lines=10> */
.L_x_10218:
[----:B------:R-:W-:-:S11]  /*50b0*/  UISETP.NE.AND UP2, UPT, UR5, 0x1, UPT ;  /* 0x000000010500788c */ /* 0x000fd6000bf45270 */
[----:B------:R-:W-:Y:S02]  /*50c0*/  @UP2 ULDC.64 UR14, c[0x0][0x9e8] ;  /* 0x00027a00000e2ab9 */ /* 0x000fe40000000a00 */
[----:B------:R-:W-:-:S04]  /*50d0*/  UIMAD.WIDE.U32 UR6, UR11, UR14, URZ ;  /* 0x0000000e0b0672a5 */ /* 0x000fc8000f8e003f */
[----:B------:R-:W-:-:S12]  /*50e0*/  @UP2 USHF.R.U32.HI UR11, URZ, UR15, UR7 ;  /* 0x0000000f3f0b2299 */ /* 0x000fd80008011607 */
.L_x_10219:
[----:B------:R-:W-:-:S04]  /*50f0*/  UIMAD UR5, UR11, UR5, UR5 ;  /* 0x000000050b0572a4 */ /* 0x000fc8000f8e0205 */
[----:B------:R-:W-:-:S04]  /*5100*/  UISETP.LT.AND UP2, UPT, UR4, UR5, UPT ;  /* 0x000000050400728c */ /* 0x000fc8000bf41270 */
[----:B------:R-:W-:-:S12]  /*5110*/  USEL UR4, UR4, UR5, UP2 ;  /* 0x0000000504047287 */ /* 0x000fd80009000000 */
.L_x_10217:
[----:B------:R-:W-:Y:S01]  /*5120*/  R2UR UR6, R19 ;  /* 0x00000000130672ca */ /* 0x000fe200000e0000 */
[----:B------:R-:W-:Y:S01]  /*5130*/  USHF.R.S32.HI UR5, URZ, 0x1f, UR4 ;  /* 0x0000001f3f057899 */ /* 0x000fe20008011404 */
[----:B------:R-:W-:Y:S02]  /*5140*/  CS2R R134, SRZ ;  /* 0x0000000000867805 */ /* 0x000fe4000001ff00 */
[----:B------:R-:W-:Y:S02]  /*5150*/  CS2R R132, SRZ ;  /* 0x0000000000847805 */ /* 0x000fe4000001ff00 */
[----:B------:R-:W-:Y:S01]  /*5160*/  CS2R R130, SRZ ;  /* 0x0000000000827805 */ /* 0x000fe2000001ff00 */
[----:B------:R-:W-:Y:S01]  /*5170*/  ULEA.HI UR5, UR5, UR4, URZ, 0x7 ;  /* 0x0000000405057291 */ /* 0x000fe2000f8f383f */
[----:B------:R-:W-:Y:S02]  /*5180*/  CS2R R128, SRZ ;  /* 0x0000000000807805 */ /* 0x000fe4000001ff00 */
[----:B------:R-:W-:Y:S01]  /*5190*/  CS2R R126, SRZ ;  /* 0x00000000007e7805 */ /* 0x000fe2000001ff00 */
[----:B------:R-:W-:Y:S01]  /*51a0*/  UMOV UR4, URZ ;  /* 0x0000003f00047c82 */ /* 0x000fe20008000000 */
        /* <DEDUP_REMOVED lines=27> */
[----:B------:R-:W-:Y:S01]  /*5360*/  UMOV UR6, URZ ;  /* 0x0000003f00067c82 */ /* 0x000fe20008000000 */
[----:B------:R-:W-:Y:S01]  /*5370*/  ULDC UR29, c[0x0][0x9e4] ;  /* 0x00027900001d7ab9 */ /* 0x000fe20000000800 */
[----:B------:R-:W-:Y:S01]  /*5380*/  ULDC UR31, c[0x0][0x2f0] ;  /* 0x0000bc00001f7ab9 */ /* 0x000fe20000000800 */
[----:B------:R-:W-:Y:S01]  /*5390*/  ULDC UR28, c[0x0][0x9d8] ;  /* 0x00027600001c7ab9 */ /* 0x000fe20000000800 */
[----:B------:R-:W-:Y:S01]  /*53a0*/  ULDC UR30, c[0x0][0x988] ;  /* 0x00026200001e7ab9 */ /* 0x000fe20000000800 */
[----:B------:R-:W-:-:S05]  /*53b0*/  ULDC UR39, c[0x0][0x9e0] ;  /* 0x0002780000277ab9 */ /* 0x000fca0000000800 */
.L_x_10237:
[----:B------:R-:W-:Y:S01]  /*53c0*/  UIADD3 UR4, UR6, 0x1, URZ ;  /* 0x0000000106047890 */ /* 0x000fe2000fffe03f */
[----:B------:R-:W-:-:S03]  /*53d0*/  ISETP.NE.AND P3, PT, RZ, UR38, PT ;  /* 0x00000026ff007c0c */ /* 0x000fc6000bf65270 */
[----:B------:R-:W-:-:S04]  /*53e0*/  UISETP.NE.AND UP2, UPT, UR4, 0x2, UPT ;  /* 0x000000020400788c */ /* 0x000fc8000bf45270 */
[----:B------:R-:W-:Y:S02]  /*53f0*/  USEL UR5, URZ, 0x1, UP2 ;  /* 0x000000013f057887 */ /* 0x000fe40009000000 */
[----:B------:R-:W-:Y:S02]  /*5400*/  USEL UR4, UR4, URZ, UP2 ;  /* 0x0000003f04047287 */ /* 0x000fe40009000000 */
[----:B------:R-:W-:Y:S02]  /*5410*/  ULOP3.LUT UR5, UR40, UR5, URZ, 0x3c, !UPT ;  /* 0x0000000528057292 */ /* 0x000fe4000f8e3c3f */
[----:B0-----:R-:W-:Y:S10]  /*5420*/  @P3 BRA `(.L_x_10221) ;  /* 0x00000000002c3947 */ /* 0x001ff40003800000 */
[----:B------:R-:W-:Y:S05]  /*5430*/  @!P0 BRA `(.L_x_10222) ;  /* 0x0000000000048947 */ /* 0x000fea0003800000 */
[----:B------:R-:W-:Y:S01]  /*5440*/  BPT.TRAP 0x1 ;  /* 0x000000040000795c */ /* 0x000fe20000300000 */
.L_x_10222:
[----:B------:R-:W-:Y:S01]  /*5450*/  ULEA UR10, UR4, UR36, 0x3 ;  /* 0x00000024040a7291 */ /* 0x000fe2000f8e183f */
[----:B------:R-:W-:-:S05]  /*5460*/  IMAD.U32 R20, RZ, RZ, UR5 ;  /* 0x00000005ff147e24 */ /* 0x000fca000f8e00ff */
[----:B------:R-:W-:-:S04]  /*5470*/  SHF.L.U32 R20, R20, 0x1f, RZ ;  /* 0x0000001f14147819 */ /* 0x000fc800000006ff */
[----:B------:R0:W2:Y:S01]  /*5480*/  SYNCS.PHASECHK.TRANS64.TRYWAIT P2, [UR10+0x2d830], R20 ;  /* 0x02d83014ff0075a7 */ /* 0x0000a2000804014a */
[----:B------:R-:W-:Y:S05]  /*5490*/  @!P0 BRA `(.L_x_10223) ;  /* 0x0000000000048947 */ /* 0x000fea0003800000 */
[----:B------:R-:W-:Y:S01]  /*54a0*/  BPT.TRAP 0x1 ;  /* 0x000000040000795c */ /* 0x000fe20000300000 */
.L_x_10223:
[----:B--2---:R-:W-:Y:S05]  /*54b0*/  @P2 BRA `(.L_x_10221) ;  /* 0x0000000000082947 */ /* 0x004fea0003800000 */
[----:B------:R-:W2:Y:S02]  /*54c0*/  SYNCS.PHASECHK.TRANS64.TRYWAIT P2, [UR10+0x2d830], R20 ;  /* 0x02d83014ff0075a7 */ /* 0x000ea4000804014a */
[----:B--2---:R-:W-:Y:S05]  /*54d0*/  @!P2 BRA `(.L_x_10224) ;  /* 0x0000010000c0a947 */ /* 0x004fea0003800000 */
.L_x_10221:
[----:B0-2---:R-:W-:Y:S01]  /*54e0*/  VIADD R20, R22, 0x8 ;  /* 0x0000000816147836 */ /* 0x005fe20000000000 */
[----:B------:R-:W-:Y:S01]  /*54f0*/  R2UR UR32, R14 ;  /* 0x000000000e2072ca */ /* 0x000fe200000e0000 */
[----:B------:R-:W-:Y:S01]  /*5500*/  UIMAD UR34, UR4, 0x600, UR37 ;  /* 0x00000600042278a4 */ /* 0x000fe2000f8e0225 */
        /* <DEDUP_REMOVED lines=13> */
[----:B-1----:R-:W-:-:S06]  /*55e0*/  WARPGROUP.ARRIVE ;  /* 0x00000000000079c5 */ /* 0x002fcc0000000000 */
        /* <DEDUP_REMOVED lines=20> */
.L_x_10226:
[----:B------:R-:W-:Y:S01]  /*5730*/  ULEA UR10, UR6, UR36, 0x3 ;  /* 0x00000024060a7291 */ /* 0x000fe2000f8e183f */
[----:B------:R-:W-:-:S05]  /*5740*/  IMAD.U32 R20, RZ, RZ, UR40 ;  /* 0x00000028ff147e24 */ /* 0x000fca000f8e00ff */
[----:B------:R-:W-:-:S04]  /*5750*/  SHF.L.U32 R20, R20, 0x1f, RZ ;  /* 0x0000001f14147819 */ /* 0x000fc800000006ff */
[----:B------:R0:W1:Y:S01]  /*5760*/  SYNCS.PHASECHK.TRANS64.TRYWAIT P2, [UR10+0x2d850], R20 ;  /* 0x02d85014ff0075a7 */ /* 0x000062000804014a */
[----:B------:R-:W-:Y:S05]  /*5770*/  @!P0 BRA `(.L_x_10227) ;  /* 0x0000000000048947 */ /* 0x000fea0003800000 */
[----:B------:R-:W-:Y:S01]  /*5780*/  BPT.TRAP 0x1 ;  /* 0x000000040000795c */ /* 0x000fe20000300000 */
.L_x_10227:
[----:B-1----:R-:W-:Y:S05]  /*5790*/  @P2 BRA `(.L_x_10225) ;  /* 0x0000000000082947 */ /* 0x002fea0003800000 */
[----:B------:R-:W1:Y:S02]  /*57a0*/  SYNCS.PHASECHK.TRANS64.TRYWAIT P2, [UR10+0x2d850], R20 ;  /* 0x02d85014ff0075a7 */ /* 0x000e64000804014a */
[----:B-1----:R-:W-:Y:S05]  /*57b0*/  @!P2 BRA `(.L_x_10228) ;  /* 0x000001000020a947 */ /* 0x002fea0003800000 */
.L_x_10225:
        /* <DEDUP_REMOVED lines=14> */
[----:B------:R-:W-:Y:S01]  /*58a0*/  ULOP3.LUT UR10, UR60, 0x10000, URZ, 0xfc, !UPT ;  /* 0x000100003c0a7892 */ /* 0x000fe2000f8efc3f */
[----:B------:R-:W-:Y:S01]  /*58b0*/  FMUL.FTZ R44, R47, UR28 ;  /* 0x0000001c2f2c7c20 */ /* 0x000fe20008410000 */
[----:B------:R-:W-:Y:S01]  /*58c0*/  UIMAD UR11, UR6, 0x600, UR11 ;  /* 0x00000600060b78a4 */ /* 0x000fe2000f8e020b */
[----:B------:R-:W-:Y:S01]  /*58d0*/  FMUL.FTZ R47, R50, UR28 ;  /* 0x0000001c322f7c20 */ /* 0x000fe20008410000 */
[----:B------:R-:W-:Y:S01]  /*58e0*/  FMUL.FTZ R50, R53, UR28 ;  /* 0x0000001c35327c20 */ /* 0x000fe20008410000 */
[----:B------:R-:W-:Y:S01]  /*58f0*/  FMUL.FTZ R53, R56, UR28 ;  /* 0x0000001c38357c20 */ /* 0x000fe20008410000 */
[----:B------:R-:W-:Y:S01]  /*5900*/  FMUL.FTZ R56, R57, UR28 ;  /* 0x0000001c39387c20 */ /* 0x000fe20008410000 */
[----:B------:R-:W-:Y:S01]  /*5910*/  UMOV UR32, UR10 ;  /* 0x0000000a00207c82 */ /* 0x000fe20008000000 */
[----:B------:R-:W-:Y:S01]  /*5920*/  FMUL.FTZ R57, R58, UR28 ;  /* 0x0000001c3a397c20 */ /* 0x000fe20008410000 */
[----:B------:R-:W-:Y:S01]  /*5930*/  UMOV UR34, UR11 ;  /* 0x0000000b00227c82 */ /* 0x000fe20008000000 */
[----:B------:R-:W-:Y:S01]  /*5940*/  FMUL.FTZ R58, R59, UR28 ;  /* 0x0000001c3b3a7c20 */ /* 0x000fe20008410000 */
[----:B------:R-:W-:Y:S01]  /*5950*/  HGMMA.64x96x16.F32.BF16 R88, gdesc[UR32].tnspB, R88, gsb0 ;  /* 0x41600000205879f0 */ /* 0x000fe20008001858 */
[----:B------:R-:W-:Y:S01]  /*5960*/  UIADD3 UR32, UR10, 0x2, URZ ;  /* 0x000000020a207890 */ /* 0x000fe2000fffe03f */
[----:B------:R-:W-:Y:S01]  /*5970*/  FMUL.FTZ R59, R60, UR28 ;  /* 0x0000001c3c3b7c20 */ /* 0x000fe20008410000 */
[----:B------:R-:W-:Y:S01]  /*5980*/  UIADD3 UR34, UR11, 0x40, URZ ;  /* 0x000000400b227890 */ /* 0x000fe2000fffe03f */
[----:B------:R-:W-:Y:S01]  /*5990*/  FMUL.FTZ R60, R61, UR28 ;  /* 0x0000001c3d3c7c20 */ /* 0x000fe20008410000 */
[----:B------:R-:W-:Y:S01]  /*59a0*/  UMOV UR33, 0x40000040 ;  /* 0x4000004000217882 */ /* 0x000fe20000000000 */
[----:B------:R-:W-:Y:S01]  /*59b0*/  UMOV UR35, 0x80000020 ;  /* 0x8000002000237882 */ /* 0x000fe20000000000 */
[----:B------:R-:W-:Y:S01]  /*59c0*/  FMUL.FTZ R61, R62, UR28 ;  /* 0x0000001c3e3d7c20 */ /* 0x000fe20008410000 */
[----:B------:R-:W-:Y:S01]  /*59d0*/  PLOP3.LUT P2, PT, PT, PT, UP0, 0x80, 0x0 ;  /* 0x000000000000781c */ /* 0x000fe20003f4f008 */
[----:B------:R-:W-:Y:S01]  /*59e0*/  FMUL.FTZ R62, R63, UR28 ;  /* 0x0000001c3f3e7c20 */ /* 0x000fe20008410000 */
        /* <DEDUP_REMOVED lines=8> */
[----:B------:R-:W-:Y:S01]  /*5a70*/  PLOP3.LUT P3, PT, PT, PT, UP0, 0x80, 0x0 ;  /* 0x000000000000781c */ /* 0x000fe20003f6f008 */
        /* <DEDUP_REMOVED lines=18> */
[----:B------:R-:W0:Y:S01]  /*5ba0*/  LDC R85, c[0x0][0x288] ;  /* 0x0000a200ff557b82 */ /* 0x000e220000000800 */
[----:B------:R-:W-:Y:S01]  /*5bb0*/  FMUL.FTZ R25, R28, UR28 ;  /* 0x0000001c1c197c20 */ /* 0x000fe20008410000 */
[----:B------:R-:W-:Y:S01]  /*5bc0*/  FMUL.FTZ R76, R77, UR28 ;  /* 0x0000001c4d4c7c20 */ /* 0x000fe20008410000 */
[----:B------:R-:W-:Y:S01]  /*5bd0*/  FMUL.FTZ R28, R31, UR28 ;  /* 0x0000001c1f1c7c20 */ /* 0x000fe20008410000 */
[----:B------:R-:W-:Y:S01]  /*5be0*/  FMUL.FTZ R77, R78, UR28 ;  /* 0x0000001c4e4d7c20 */ /* 0x000fe20008410000 */
[----:B------:R-:W-:Y:S01]  /*5bf0*/  FMUL.FTZ R31, R34, UR28 ;  /* 0x0000001c221f7c20 */ /* 0x000fe20008410000 */
[----:B------:R-:W-:Y:S01]  /*5c00*/  FMUL.FTZ R78, R79, UR28 ;  /* 0x0000001c4f4e7c20 */ /* 0x000fe20008410000 */
[----:B------:R-:W-:-:S02]  /*5c10*/  IMAD.MOV.U32 R142, RZ, RZ, R0 ;  /* 0x000000ffff8e7224 */ /* 0x000fc400078e0000 */
[----:B------:R-:W-:Y:S01]  /*5c20*/  FMUL.FTZ R137, R84, UR28 ;  /* 0x0000001c54897c20 */ /* 0x000fe20008410000 */
[----:B------:R-:W-:Y:S01]  /*5c30*/  FMUL.FTZ R34, R37, UR28 ;  /* 0x0000001c25227c20 */ /* 0x000fe20008410000 */
[----:B------:R-:W-:Y:S01]  /*5c40*/  FMUL.FTZ R79, R80, UR28 ;  /* 0x0000001c504f7c20 */ /* 0x000fe20008410000 */
[----:B------:R-:W-:Y:S02]  /*5c50*/  IMAD.SHL.U32 R84, R12, 0x80, RZ ;  /* 0x000000800c547824 */ /* 0x000fe400078e00ff */
        /* <DEDUP_REMOVED lines=9> */
[----:B------:R-:W-:Y:S01]  /*5cf0*/  IADD3 R86, -R84, 0x1, RZ ;  /* 0x0000000154567810 */ /* 0x000fe20007ffe1ff */
[----:B------:R-:W-:Y:S01]  /*5d00*/  FMUL.FTZ R52, R55, UR28 ;  /* 0x0000001c37347c20 */ /* 0x000fe20008410000 */
[----:B------:R-:W-:Y:S01]  /*5d10*/  IMAD.U32 R55, RZ, RZ, UR4 ;  /* 0x00000004ff377e24 */ /* 0x000fe2000f8e00ff */
[----:B------:R-:W-:Y:S01]  /*5d20*/  R2UR UR14, R11 ;  /* 0x000000000b0e72ca */ /* 0x000fe200000e0000 */
[----:B------:R-:W1:Y:S01]  /*5d30*/  MUFU.TANH R20, R20 ;  /* 0x0000001400147308 */ /* 0x000e620000002400 */
[----:B------:R-:W-:-:S02]  /*5d40*/  IMAD R139, R3, -0x2, R86 ;  /* 0xfffffffe038b7824 */ /* 0x000fc400078e0256 */
[----:B------:R-:W-:Y:S01]  /*5d50*/  FMUL.FTZ R86, R87, UR28 ;  /* 0x0000001c57567c20 */ /* 0x000fe20008410000 */
[----:B------:R-:W-:Y:S01]  /*5d60*/  @!P1 LEA R55, R55, UR36, 0x3 ;  /* 0x0000002437379c11 */ /* 0x000fe2000f8e18ff */
[----:B------:R-:W-:-:S03]  /*5d70*/  IMAD R140, R18, UR31, R139 ;  /* 0x0000001f128c7c24 */ /* 0x000fc6000f8e028b */
[----:B------:R-:W2:Y:S01]  /*5d80*/  MUFU.TANH R21, R21 ;  /* 0x0000001500157308 */ /* 0x000ea20000002400 */
[----:B------:R-:W-:Y:S02]  /*5d90*/  @!P1 VIADD R55, R55, 0x2d840 ;  /* 0x0002d84037379836 */ /* 0x000fe40000000000 */
[----:B0-----:R-:W-:-:S03]  /*5da0*/  IMAD.IADD R140, R140, 0x1, -R85 ;  /* 0x000000018c8c7824 */ /* 0x001fc600078e0a55 */
[----:B------:R-:W-:Y:S01]  /*5db0*/  @!P1 PRMT R55, RZ, 0x654, R55 ;  /* 0x00000654ff379816 */ /* 0x000fe20000000037 */
[C---:B------:R-:W-:Y:S01]  /*5dc0*/  VIADD R141, R140.reuse, UR39 ;  /* 0x000000278c8d7c36 */ /* 0x040fe20008000000 */
[----:B------:R-:W0:Y:S01]  /*5dd0*/  MUFU.TANH R23, R23 ;  /* 0x0000001700177308 */ /* 0x000e220000002400 */
[----:B------:R-:W-:-:S07]  /*5de0*/  VIADD R140, R140, UR14 ;  /* 0x0000000e8c8c7c36 */ /* 0x000fce0008000000 */
[----:B------:R-:W3:Y:S08]  /*5df0*/  MUFU.TANH R24, R24 ;  /* 0x0000001800187308 */ /* 0x000ef00000002400 */
[----:B------:R-:W4:Y:S01]  /*5e00*/  MUFU.TANH R25, R25 ;  /* 0x0000001900197308 */ /* 0x000f220000002400 */
[----:B------:R-:W-:Y:S02]  /*5e10*/  WARPGROUP.DEPBAR.LE gsb0, 0x0 ;  /* 0x00008000000079c5 */ /* 0x000fe40000010000 */
[----:B------:R-:W-:-:S05]  /*5e20*/  WARPGROUP.ARRIVE ;  /* 0x00000000000079c5 */ /* 0x000fca0000000000 */
[----:B------:R-:W0:Y:S01]  /*5e30*/  MUFU.TANH R26, R26 ;  /* 0x0000001a001a7308 */ /* 0x000e220000002400 */
[----:B------:R-:W-:Y:S01]  /*5e40*/  HGMMA.64x96x16.F32.BF16 R88, gdesc[UR32].tnspB, R88, gsb0 ;  /* 0x41600000205879f0 */ /* 0x000fe20008001858 */
[----:B------:R-:W-:Y:S02]  /*5e50*/  UIADD3 UR32, UR10, 0x4, URZ ;  /* 0x000000040a207890 */ /* 0x000fe4000fffe03f */
[----:B------:R-:W-:-:S04]  /*5e60*/  UIADD3 UR34, UR11, 0x80, URZ ;  /* 0x000000800b227890 */ /* 0x000fc8000fffe03f */
[----:B------:R-:W0:Y:S01]  /*5e70*/  MUFU.TANH R27, R27 ;  /* 0x0000001b001b7308 */ /* 0x000e220000002400 */
[----:B------:R-:W-:Y:S01]  /*5e80*/  UMOV UR33, 0x40000040 ;  /* 0x4000004000217882 */ /* 0x000fe20000000000 */
[----:B------:R-:W-:-:S06]  /*5e90*/  UMOV UR35, 0x80000020 ;  /* 0x8000002000237882 */ /* 0x000fcc0000000000 */
        /* <DEDUP_REMOVED lines=15> */
[----:B------:R-:W-:Y:S01]  /*5f90*/  HGMMA.64x96x16.F32.BF16 R88, gdesc[UR32].tnspB, R88, gsb0 ;  /* 0x41600000205879f0 */ /* 0x000fe20008001858 */
[----:B------:R-:W-:Y:S02]  /*5fa0*/  UIADD3 UR32, UR10, 0x6, URZ ;  /* 0x000000060a207890 */ /* 0x000fe4000fffe03f */
[----:B------:R-:W-:Y:S01]  /*5fb0*/  UIADD3 UR34, UR11, 0xc0, URZ ;  /* 0x000000c00b227890 */ /* 0x000fe2000fffe03f */
[----:B------:R-:W-:Y:S01]  /*5fc0*/  UMOV UR33, 0x40000040 ;  /* 0x4000004000217882 */ /* 0x000fe20000000000 */
[----:B------:R-:W-:Y:S02]  /*5fd0*/  UMOV UR35, 0x80000020 ;  /* 0x8000002000237882 */ /* 0x000fe40000000000 */
        /* <DEDUP_REMOVED lines=64> */
[----:B------:R-:W0:Y:S01]  /*63e0*/  MUFU.TANH R86, R86 ;  /* 0x0000005600567308 */ /* 0x000e220000002400 */
[----:B------:R-:W-:-:S02]  /*63f0*/  WARPGROUP.DEPBAR.LE gsb0, 0x0 ;  /* 0x00008000000079c5 */ /* 0x000fc40000010000 */
[----:B------:R-:W-:-:S06]  /*6400*/  WARPGROUP.ARRIVE ;  /* 0x00000000000079c5 */ /* 0x000fcc0000000000 */
[----:B------:R-:W-:Y:S01]  /*6410*/  HGMMA.64x96x16.F32.BF16 R88, gdesc[UR32].tnspB, R88, gsb0 ;  /* 0x41600000205879f0 */ /* 0x000fe20008001858 */
[----:B------:R-:W-:Y:S02]  /*6420*/  UIADD3 UR32, UR10, 0x606, URZ ;  /* 0x000006060a207890 */ /* 0x000fe4000fffe03f */
[----:B------:R-:W-:Y:S01]  /*6430*/  UIADD3 UR34, UR11, 0x1c0, URZ ;  /* 0x000001c00b227890 */ /* 0x000fe2000fffe03f */
[----:B------:R-:W-:Y:S01]  /*6440*/  UMOV UR33, 0x40000040 ;  /* 0x4000004000217882 */ /* 0x000fe20000000000 */
[----:B------:R-:W-:Y:S01]  /*6450*/  UMOV UR35, 0x80000020 ;  /* 0x8000002000237882 */ /* 0x000fe20000000000 */
[----:B------:R-:W-:Y:S02]  /*6460*/  @UP0 ULDC UR10, c[0x0][0x44c] ;  /* 0x00011300000a0ab9 */ /* 0x000fe40000000800 */
[----:B------:R-:W-:Y:S01]  /*6470*/  @P2 IMAD.HI.U32 R54, R0, UR10, RZ ;  /* 0x0000000a00362c27 */ /* 0x000fe2000f8e00ff */
[----:B------:R-:W-:Y:S01]  /*6480*/  @UP0 ULDC UR10, c[0x0][0x450] ;  /* 0x00011400000a0ab9 */ /* 0x000fe20000000800 */
[----:B------:R-:W-:-:S03]  /*6490*/  ISETP.GE.U32.AND P2, PT, R2, 0x180, PT ;  /* 0x000001800200780c */ /* 0x000fc60003f46070 */
[----:B------:R-:W-:Y:S01]  /*64a0*/  @P3 SHF.R.U32.HI R142, RZ, UR10, R54 ;  /* 0x0000000aff8e3c19 */ /* 0x000fe20008011636 */
[----:B------:R-:W-:-:S04]  /*64b0*/  VIADD R54, R22, 0x9 ;  /* 0x0000000916367836 */ /* 0x000fc80000000000 */
[----:B------:R-:W5:Y:S01]  /*64c0*/  SHFL.IDX PT, R143, R142, RZ, 0x1c1f ;  /* 0x001c1fff8e8f7589 */ /* 0x000f6200000e0000 */
[----:B------:R-:W-:Y:S02]  /*64d0*/  SEL R54, R54, 0x9, !P2 ;  /* 0x0000000936367807 */ /* 0x000fe40005000000 */
[----:B------:R-:W-:Y:S01]  /*64e0*/  PLOP3.LUT P2, PT, PT, PT, UP1, 0x40, 0x0 ;  /* 0x000000000000781c */ /* 0x000fe20003f4e818 */
[C---:B-----5:R-:W-:Y:S02]  /*64f0*/  IMAD.IADD R139, R143.reuse, 0x1, R141 ;  /* 0x000000018f8b7824 */ /* 0x060fe400078e028d */
[----:B------:R-:W-:Y:S01]  /*6500*/  IMAD.IADD R87, R143, 0x1, R140 ;  /* 0x000000018f577824 */ /* 0x000fe200078e028c */
[----:B------:R-:W-:Y:S02]  /*6510*/  WARPGROUP.DEPBAR.LE gsb0, 0x0 ;  /* 0x00008000000079c5 */ /* 0x000fe40000010000 */
[----:B------:R-:W-:-:S06]  /*6520*/  WARPGROUP.ARRIVE ;  /* 0x00000000000079c5 */ /* 0x000fcc0000000000 */
[----:B------:R-:W-:Y:S03]  /*6530*/  HGMMA.64x96x16.F32.BF16 R88, gdesc[UR32].tnspB, R88, gsb0 ;  /* 0x41600000205879f0 */ /* 0x000fe60008001858 */
[----:B------:R-:W-:Y:S02]  /*6540*/  WARPGROUP.DEPBAR.LE gsb0, 0x0 ;  /* 0x00008000000079c5 */ /* 0x000fe40000010000 */
[----:B------:R0:W-:Y:S06]  /*6550*/  BAR.ARV R54, 0x100 ;  /* 0x000400360000751d */ /* 0x0001ec0000002000 */
[----:B------:R0:W-:Y:S01]  /*6560*/  @!P1 SYNCS.ARRIVE.TRANS64.RED.A1T0 RZ, [R55+URZ], RZ ;  /* 0x000000ff37ff99a7 */ /* 0x0001e2000810043f */
[----:B-1234-:R-:W-:Y:S05]  /*6570*/  @P2 BRA `(.L_x_10229) ;  /* 0x00000000005c2947 */ /* 0x01efea0003800000 */
[----:B0-----:R-:W-:Y:S01]  /*6580*/  IMAD R54, R18, UR31, R143 ;  /* 0x0000001f12367c24 */ /* 0x001fe2000f8e028f */
[----:B------:R-:W-:Y:S03]  /*6590*/  BSSY B0, `(.L_x_10230) ;  /* 0x0000011000007945 */ /* 0x000fe60003800000 */
[----:B------:R-:W-:-:S05]  /*65a0*/  IMAD.IADD R143, R54, 0x1, -R85 ;  /* 0x00000001368f7824 */ /* 0x000fca00078e0a55 */
        /* <DEDUP_REMOVED lines=10> */
.L_x_10231:
[----:B------:R-:W-:-:S05]  /*6650*/  IMAD.U32 R144, RZ, RZ, UR29 ;  /* 0x0000001dff907e24 */ /* 0x000fca000f8e00ff */
[----:B------:R-:W-:-:S13]  /*6660*/  ISETP.NE.AND P2, PT, R144, 0x1, PT ;  /* 0x000000019000780c */ /* 0x000fda0003f45270 */
[----:B------:R-:W0:Y:S02]  /*6670*/  @P2 LDC.64 R54, c[0x0][0x9e8] ;  /* 0x00027a00ff362b82 */ /* 0x000e240000000a00 */
[----:B0-----:R-:W-:-:S05]  /*6680*/  @P2 IMAD.HI.U32 R54, R143, R54, RZ ;  /* 0x000000368f362227 */ /* 0x001fca00078e00ff */
[----:B------:R-:W-:-:S07]  /*6690*/  @P2 SHF.R.U32.HI R143, RZ, R55, R54 ;  /* 0x00000037ff8f2219 */ /* 0x000fce0000011636 */
.L_x_10232:
[----:B------:R-:W-:Y:S05]  /*66a0*/  BSYNC B0 ;  /* 0x0000000000007941 */ /* 0x000fea0003800000 */
.L_x_10230:
[----:B------:R-:W-:-:S04]  /*66b0*/  IMAD R54, R143, R144, -R84 ;  /* 0x000000908f367224 */ /* 0x000fc800078e0a54 */
[----:B------:R-:W-:-:S05]  /*66c0*/  IMAD R54, R3, -0x2, R54 ;  /* 0xfffffffe03367824 */ /* 0x000fca00078e0236 */
[----:B------:R-:W-:Y:S02]  /*66d0*/  VIADDMNMX R139, R54, R144, R139, PT ;  /* 0x00000090368b7246 */ /* 0x000fe4000380018b */
[----:B------:R-:W-:-:S07]  /*66e0*/  VIMNMX R87, R87, R54, !PT ;  /* 0x0000003657577248 */ /* 0x000fce0007fe0100 */
.L_x_10229:
[----:B------:R-:W-:Y:S01]  /*66f0*/  ISETP.GT.AND P2, PT, R12, -0x1, PT ;  /* 0xffffffff0c00780c */ /* 0x000fe20003f44270 */
[----:B------:R-:W1:Y:S03]  /*6700*/  SHFL.IDX PT, R143, R142, 0x1, 0x1c1f ;  /* 0x003c1f008e8f7f89 */ /* 0x000e6600000e0000 */
[C---:B------:R-:W-:Y:S02]  /*6710*/  ISETP.GT.AND P5, PT, R87.reuse, RZ, P2 ;  /* 0x000000ff5700720c */ /* 0x040fe400017a4270 */
[----:B------:R-:W-:Y:S02]  /*6720*/  ISETP.GT.AND P4, PT, R87, 0x1, P2 ;  /* 0x000000015700780c */ /* 0x000fe40001784270 */
[----:B------:R-:W-:Y:S02]  /*6730*/  ISETP.LT.OR P5, PT, R139, 0x1, P5 ;  /* 0x000000018b00780c */ /* 0x000fe40002fa1670 */
[----:B------:R-:W-:-:S02]  /*6740*/  ISETP.GT.AND P6, PT, R87, 0x8, P2 ;  /* 0x000000085700780c */ /* 0x000fc400017c4270 */
[----:B0-----:R-:W-:Y:S02]  /*6750*/  FSEL R54, R20, -INF , !P5 ;  /* 0xff80000014367808 */ /* 0x001fe40006800000 */
[C---:B------:R-:W-:Y:S02]  /*6760*/  ISETP.GT.AND P5, PT, R87.reuse, 0x10, P2 ;  /* 0x000000105700780c */ /* 0x040fe400017a4270 */
[----:B------:R-:W-:Y:S02]  /*6770*/  ISETP.GT.AND P3, PT, R87, 0x9, P2 ;  /* 0x000000095700780c */ /* 0x000fe40001764270 */
[C---:B------:R-:W-:Y:S02]  /*6780*/  ISETP.LT.OR P5, PT, R139.reuse, 0x11, P5 ;  /* 0x000000118b00780c */ /* 0x040fe40002fa1670 */
[----:B------:R-:W-:Y:S02]  /*6790*/  ISETP.LT.OR P4, PT, R139, 0x2, P4 ;  /* 0x000000028b00780c */ /* 0x000fe40002781670 */
[----:B------:R-:W-:-:S02]  /*67a0*/  FSEL R29, R29, -INF , !P5 ;  /* 0xff8000001d1d7808 */ /* 0x000fc40006800000 */
[----:B------:R-:W-:Y:S01]  /*67b0*/  ISETP.GT.AND P5, PT, R87, 0x20, P2 ;  /* 0x000000205700780c */ /* 0x000fe200017a4270 */
[--C-:B-1----:R-:W-:Y:S01]  /*67c0*/  IMAD.IADD R141, R141, 0x1, R143.reuse ;  /* 0x000000018d8d7824 */ /* 0x102fe200078e028f */
        /* <DEDUP_REMOVED lines=101> */
.L_x_10235:
[----:B------:R-:W-:-:S05]  /*6e20*/  IMAD.U32 R139, RZ, RZ, UR29 ;  /* 0x0000001dff8b7e24 */ /* 0x000fca000f8e00ff */
[----:B------:R-:W-:-:S13]  /*6e30*/  ISETP.NE.AND P3, PT, R139, 0x1, PT ;  /* 0x000000018b00780c */ /* 0x000fda0003f65270 */
[----:B------:R-:W0:Y:S02]  /*6e40*/  @P3 LDC.64 R20, c[0x0][0x9e8] ;  /* 0x00027a00ff143b82 */ /* 0x000e240000000a00 */
[----:B0-----:R-:W-:-:S05]  /*6e50*/  @P3 IMAD.HI.U32 R20, R87, R20, RZ ;  /* 0x0000001457143227 */ /* 0x001fca00078e00ff */
[----:B------:R-:W-:-:S07]  /*6e60*/  @P3 SHF.R.U32.HI R87, RZ, R21, R20 ;  /* 0x00000015ff573219 */ /* 0x000fce0000011614 */
.L_x_10236:
[----:B------:R-:W-:Y:S05]  /*6e70*/  BSYNC B0 ;  /* 0x0000000000007941 */ /* 0x000fea0003800000 */
.L_x_10234:
[----:B------:R-:W-:-:S04]  /*6e80*/  IMAD R84, R87, R139, -R84 ;  /* 0x0000008b57547224 */ /* 0x000fc800078e0a54 */
[----:B------:R-:W-:-:S05]  /*6e90*/  IMAD R84, R3, -0x2, R84 ;  /* 0xfffffffe03547824 */ /* 0x000fca00078e0254 */
[----:B------:R-:W-:Y:S02]  /*6ea0*/  VIADDMNMX R141, R84, R139, R141, PT ;  /* 0x0000008b548d7246 */ /* 0x000fe4000380018d */
[----:B------:R-:W-:-:S07]  /*6eb0*/  VIMNMX R140, R140, R84, !PT ;  /* 0x000000548c8c7248 */ /* 0x000fce0007fe0100 */
.L_x_10233:
        /* <DEDUP_REMOVED lines=35> */
[----:B------:R-:W-:Y:S02]  /*70f0*/  ISETP.GT.AND P4, PT, R140, 0x10, P2 ;  /* 0x000000108c00780c */ /* 0x000fe40001784270 */
        /* <DEDUP_REMOVED lines=29> */
[----:B------:R-:W-:-:S03]  /*72d0*/  ISETP.GT.AND P4, PT, R140, 0x48, P2 ;  /* 0x000000488c00780c */ /* 0x000fc60001784270 */
[----:B------:R-:W0:Y:S01]  /*72e0*/  SHFL.BFLY PT, R20, R21, 0x2, 0x1f ;  /* 0x0c401f0015147f89 */ /* 0x000e2200000e0000 */
        /* <DEDUP_REMOVED lines=11> */
[----:B------:R-:W-:-:S02]  /*73a0*/  ISETP.LT.OR P4, PT, R141, 0x6a, P4 ;  /* 0x0000006a8d00780c */ /* 0x000fc40002781670 */
[----:B0-----:R-:W-:-:S04]  /*73b0*/  FMNMX.FTZ R20, R84, R87, !PT ;  /* 0x0000005754147209 */ /* 0x001fc80007810000 */
[C---:B------:R-:W-:Y:S01]  /*73c0*/  FSETP.NEU.FTZ.AND P6, PT, R20.reuse, -INF , PT ;  /* 0xff8000001400780b */ /* 0x040fe20003fdd000 */
[----:B------:R-:W-:-:S05]  /*73d0*/  FMUL.FTZ R87, R20, UR10 ;  /* 0x0000000a14577c20 */ /* 0x000fca0008410000 */
[----:B------:R-:W-:-:S05]  /*73e0*/  FSEL R21, R87, RZ, P6 ;  /* 0x000000ff57157208 */ /* 0x000fca0003000000 */
[--C-:B------:R-:W-:Y:S01]  /*73f0*/  FFMA.FTZ R139, R29, UR10, -R21.reuse ;  /* 0x0000000a1d8b7c23 */ /* 0x100fe20008010815 */
[----:B------:R-:W-:Y:S01]  /*7400*/  FSEL R29, R23, -INF , !P5 ;  /* 0xff800000171d7808 */ /* 0x000fe20006800000 */
[--C-:B------:R-:W-:Y:S01]  /*7410*/  FFMA.FTZ R84, R54, UR10, -R21.reuse ;  /* 0x0000000a36547c23 */ /* 0x100fe20008010815 */
[----:B------:R-:W-:Y:S01]  /*7420*/  FSEL R54, R28, -INF , !P3 ;  /* 0xff8000001c367808 */ /* 0x000fe20005800000 */
[----:B------:R-:W-:Y:S01]  /*7430*/  MUFU.EX2 R23, R139 ;  /* 0x0000008b00177308 */ /* 0x000fe20000000800 */
[----:B------:R-:W-:Y:S01]  /*7440*/  FMNMX.FTZ R87, R29, R136, !PT ;  /* 0x000000881d577209 */ /* 0x000fe20007810000 */
[--C-:B------:R-:W-:Y:S01]  /*7450*/  FFMA.FTZ R55, R55, UR10, -R21.reuse ;  /* 0x0000000a37377c23 */ /* 0x100fe20008010815 */
[----:B------:R-:W-:Y:S01]  /*7460*/  ISETP.GT.AND P3, PT, R140, 0x18, P2 ;  /* 0x000000188c00780c */ /* 0x000fe20001764270 */
[--C-:B------:R-:W-:Y:S01]  /*7470*/  FFMA.FTZ R25, R25, UR10, -R21.reuse ;  /* 0x0000000a19197c23 */ /* 0x100fe20008010815 */
[--C-:B------:R-:W-:Y:S01]  /*7480*/  FFMA.FTZ R26, R26, UR10, -R21.reuse ;  /* 0x0000000a1a1a7c23 */ /* 0x100fe20008010815 */
[--C-:B------:R-:W-:Y:S01]  /*7490*/  FFMA.FTZ R30, R30, UR10, -R21.reuse ;  /* 0x0000000a1e1e7c23 */ /* 0x100fe20008010815 */
[----:B------:R-:W-:Y:S01]  /*74a0*/  ISETP.LT.OR P3, PT, R141, 0x19, P3 ;  /* 0x000000198d00780c */ /* 0x000fe20001f61670 */
[----:B------:R0:W-:Y:S01]  /*74b0*/  MUFU.EX2 R28, R84 ;  /* 0x00000054001c7308 */ /* 0x0001e20000000800 */
[--C-:B------:R-:W-:Y:S01]  /*74c0*/  FFMA.FTZ R33, R33, UR10, -R21.reuse ;  /* 0x0000000a21217c23 */ /* 0x100fe20008010815 */
[--C-:B------:R-:W-:Y:S01]  /*74d0*/  FFMA.FTZ R34, R34, UR10, -R21.reuse ;  /* 0x0000000a22227c23 */ /* 0x100fe20008010815 */
[----:B------:R-:W-:Y:S01]  /*74e0*/  FSEL R35, R35, -INF , !P3 ;  /* 0xff80000023237808 */ /* 0x000fe20005800000 */
[--C-:B------:R-:W-:Y:S01]  /*74f0*/  FFMA.FTZ R37, R37, UR10, -R21.reuse ;  /* 0x0000000a25257c23 */ /* 0x100fe20008010815 */
[----:B------:R-:W-:Y:S01]  /*7500*/  ISETP.GT.AND P3, PT, R140, 0x21, P2 ;  /* 0x000000218c00780c */ /* 0x000fe20001764270 */
[--C-:B------:R-:W-:Y:S01]  /*7510*/  FFMA.FTZ R38, R38, UR10, -R21.reuse ;  /* 0x0000000a26267c23 */ /* 0x100fe20008010815 */
[--C-:B------:R-:W-:Y:S01]  /*7520*/  FFMA.FTZ R41, R41, UR10, -R21.reuse ;  /* 0x0000000a29297c23 */ /* 0x100fe20008010815 */
[--C-:B------:R-:W-:Y:S01]  /*7530*/  FFMA.FTZ R42, R42, UR10, -R21.reuse ;  /* 0x0000000a2a2a7c23 */ /* 0x100fe20008010815 */
[----:B0-----:R-:W-:Y:S01]  /*7540*/  FMNMX.FTZ R84, R24, R87, !PT ;  /* 0x0000005718547209 */ /* 0x001fe20007810000 */
        /* <DEDUP_REMOVED lines=16> */
[----:B------:R-:W-:Y:S01]  /*7650*/  FFMA.FTZ R138, R138, UR10, -R21 ;  /* 0x0000000a8a8a7c23 */ /* 0x000fe20008010815 */
[----:B------:R-:W-:Y:S01]  /*7660*/  ISETP.GT.AND P3, PT, R140, 0x31, P2 ;  /* 0x000000318c00780c */ /* 0x000fe20001764270 */
[----:B------:R-:W-:Y:S01]  /*7670*/  MUFU.EX2 R55, R55 ;  /* 0x0000003700377308 */ /* 0x000fe20000000800 */
[----:B------:R-:W-:-:S02]  /*7680*/  FMNMX.FTZ R87, R35, R84, !PT ;  /* 0x0000005423577209 */ /* 0x000fc40007810000 */
[----:B------:R-:W-:Y:S02]  /*7690*/  FSEL R44, R44, -INF , !P5 ;  /* 0xff8000002c2c7808 */ /* 0x000fe40006800000 */
[----:B------:R-:W-:Y:S02]  /*76a0*/  FMNMX.FTZ R84, R36, R87, !PT ;  /* 0x0000005724547209 */ /* 0x000fe40007810000 */
        /* <DEDUP_REMOVED lines=8> */
[----:B------:R-:W-:Y:S02]  /*7730*/  ISETP.LT.OR P5, PT, R141, 0x39, P5 ;  /* 0x000000398d00780c */ /* 0x000fe40002fa1670 */
[----:B------:R-:W-:Y:S02]  /*7740*/  FMNMX.FTZ R84, R44, R87, !PT ;  /* 0x000000572c547209 */ /* 0x000fe40007810000 */
[----:B------:R-:W-:Y:S01]  /*7750*/  ISETP.GT.AND P3, PT, R140, 0x40, P2 ;  /* 0x000000408c00780c */ /* 0x000fe20001764270 */
[----:B------:R-:W-:Y:S01]  /*7760*/  MUFU.EX2 R30, R30 ;  /* 0x0000001e001e7308 */ /* 0x000fe20000000800 */
[----:B------:R-:W-:-:S02]  /*7770*/  FMNMX.FTZ R87, R47, R84, !PT ;  /* 0x000000542f577209 */ /* 0x000fc40007810000 */
[----:B------:R-:W-:Y:S02]  /*7780*/  FSEL R51, R51, -INF , !P5 ;  /* 0xff80000033337808 */ /* 0x000fe40006800000 */
[----:B------:R-:W-:Y:S02]  /*7790*/  FMNMX.FTZ R84, R48, R87, !PT ;  /* 0x0000005730547209 */ /* 0x000fe40007810000 */
[----:B------:R-:W-:Y:S01]  /*77a0*/  ISETP.GT.AND P5, PT, R140, 0x41, P2 ;  /* 0x000000418c00780c */ /* 0x000fe200017a4270 */
[----:B------:R-:W-:Y:S01]  /*77b0*/  MUFU.EX2 R33, R33 ;  /* 0x0000002100217308 */ /* 0x000fe20000000800 */
[----:B------:R-:W-:Y:S02]  /*77c0*/  ISETP.LT.OR P3, PT, R141, 0x41, P3 ;  /* 0x000000418d00780c */ /* 0x000fe40001f61670 */
[----:B------:R-:W-:Y:S02]  /*77d0*/  FMNMX.FTZ R87, R51, R84, !PT ;  /* 0x0000005433577209 */ /* 0x000fe40007810000 */
[----:B------:R-:W-:-:S02]  /*77e0*/  ISETP.LT.OR P5, PT, R141, 0x42, P5 ;  /* 0x000000428d00780c */ /* 0x000fc40002fa1670 */
[----:B------:R-:W-:Y:S01]  /*77f0*/  FSEL R57, R57, -INF , !P3 ;  /* 0xff80000039397808 */ /* 0x000fe20005800000 */
[----:B------:R-:W-:Y:S01]  /*7800*/  MUFU.EX2 R34, R34 ;  /* 0x0000002200227308 */ /* 0x000fe20000000800 */
[----:B------:R-:W-:Y:S02]  /*7810*/  FMNMX.FTZ R84, R52, R87, !PT ;  /* 0x0000005734547209 */ /* 0x000fe40007810000 */
[----:B------:R-:W-:Y:S02]  /*7820*/  ISETP.GT.AND P3, PT, R140, 0x49, P2 ;  /* 0x000000498c00780c */ /* 0x000fe40001764270 */
[----:B------:R-:W-:Y:S02]  /*7830*/  FSEL R58, R58, -INF , !P5 ;  /* 0xff8000003a3a7808 */ /* 0x000fe40006800000 */
[----:B------:R-:W-:Y:S01]  /*7840*/  FMNMX.FTZ R87, R57, R84, !PT ;  /* 0x0000005439577209 */ /* 0x000fe20007810000 */
[----:B------:R-:W-:Y:S01]  /*7850*/  MUFU.EX2 R37, R37 ;  /* 0x0000002500257308 */ /* 0x000fe20000000800 */
[----:B------:R-:W-:-:S02]  /*7860*/  ISETP.GT.AND P5, PT, R140, 0x50, P2 ;  /* 0x000000508c00780c */ /* 0x000fc400017a4270 */
[C---:B------:R-:W-:Y:S02]  /*7870*/  ISETP.LT.OR P3, PT, R141.reuse, 0x4a, P3 ;  /* 0x0000004a8d00780c */ /* 0x040fe40001f61670 */
[----:B------:R-:W-:Y:S02]  /*7880*/  FMNMX.FTZ R84, R58, R87, !PT ;  /* 0x000000573a547209 */ /* 0x000fe40007810000 */
[----:B------:R-:W-:Y:S01]  /*7890*/  FSEL R62, R62, -INF , !P3 ;  /* 0xff8000003e3e7808 */ /* 0x000fe20005800000 */
[----:B------:R-:W-:Y:S01]  /*78a0*/  MUFU.EX2 R38, R38 ;  /* 0x0000002600267308 */ /* 0x000fe20000000800 */
[----:B------:R-:W-:Y:S02]  /*78b0*/  ISETP.LT.OR P5, PT, R141, 0x51, P5 ;  /* 0x000000518d00780c */ /* 0x000fe40002fa1670 */
[----:B------:R-:W-:Y:S02]  /*78c0*/  FMNMX.FTZ R87, R61, R84, !PT ;  /* 0x000000543d577209 */ /* 0x000fe40007810000 */
[----:B------:R-:W-:-:S02]  /*78d0*/  ISETP.GT.AND P3, PT, R140, 0x58, P2 ;  /* 0x000000588c00780c */ /* 0x000fc40001764270 */
[----:B------:R-:W-:Y:S01]  /*78e0*/  FSEL R65, R65, -INF , !P5 ;  /* 0xff80000041417808 */ /* 0x000fe20006800000 */
[----:B------:R-:W-:Y:S01]  /*78f0*/  MUFU.EX2 R41, R41 ;  /* 0x0000002900297308 */ /* 0x000fe20000000800 */
[----:B------:R-:W-:Y:S02]  /*7900*/  FMNMX.FTZ R84, R62, R87, !PT ;  /* 0x000000573e547209 */ /* 0x000fe40007810000 */
[----:B------:R-:W-:Y:S02]  /*7910*/  ISETP.GT.AND P5, PT, R140, 0x59, P2 ;  /* 0x000000598c00780c */ /* 0x000fe400017a4270 */
[----:B------:R-:W-:Y:S02]  /*7920*/  ISETP.LT.OR P3, PT, R141, 0x59, P3 ;  /* 0x000000598d00780c */ /* 0x000fe40001f61670 */
[----:B------:R-:W-:Y:S01]  /*7930*/  FMNMX.FTZ R87, R65, R84, !PT ;  /* 0x0000005441577209 */ /* 0x000fe20007810000 */
[----:B------:R-:W-:Y:S01]  /*7940*/  MUFU.EX2 R42, R42 ;  /* 0x0000002a002a7308 */ /* 0x000fe20000000800 */
[----:B------:R-:W-:-:S02]  /*7950*/  ISETP.LT.OR P5, PT, R141, 0x5a, P5 ;  /* 0x0000005a8d00780c */ /* 0x000fc40002fa1670 */
[----:B------:R-:W-:Y:S02]  /*7960*/  FSEL R69, R69, -INF , !P3 ;  /* 0xff80000045457808 */ /* 0x000fe40005800000 */
[----:B------:R-:W-:Y:S02]  /*7970*/  FMNMX.FTZ R84, R66, R87, !PT ;  /* 0x0000005742547209 */ /* 0x000fe40007810000 */
[----:B------:R-:W-:Y:S01]  /*7980*/  FSEL R70, R70, -INF , !P5 ;  /* 0xff80000046467808 */ /* 0x000fe20006800000 */
[----:B------:R-:W-:Y:S01]  /*7990*/  MUFU.EX2 R45, R45 ;  /* 0x0000002d002d7308 */ /* 0x000fe20000000800 */
[C---:B------:R-:W-:Y:S02]  /*79a0*/  ISETP.GT.AND P5, PT, R140.reuse, 0x68, P2 ;  /* 0x000000688c00780c */ /* 0x040fe400017a4270 */
[----:B------:R-:W-:Y:S02]  /*79b0*/  ISETP.GT.AND P3, PT, R140, 0x61, P2 ;  /* 0x000000618c00780c */ /* 0x000fe40001764270 */
[----:B------:R-:W-:-:S02]  /*79c0*/  FMNMX.FTZ R87, R69, R84, !PT ;  /* 0x0000005445577209 */ /* 0x000fc40007810000 */
[C---:B------:R-:W-:Y:S01]  /*79d0*/  ISETP.LT.OR P5, PT, R141.reuse, 0x69, P5 ;  /* 0x000000698d00780c */ /* 0x040fe20002fa1670 */
[----:B------:R-:W-:Y:S01]  /*79e0*/  MUFU.EX2 R46, R46 ;  /* 0x0000002e002e7308 */ /* 0x000fe20000000800 */
[----:B------:R-:W-:Y:S02]  /*79f0*/  ISETP.LT.OR P3, PT, R141, 0x62, P3 ;  /* 0x000000628d00780c */ /* 0x000fe40001f61670 */
[----:B------:R-:W-:Y:S02]  /*7a00*/  FMNMX.FTZ R142, R70, R87, !PT ;  /* 0x00000057468e7209 */ /* 0x000fe40007810000 */
[----:B------:R-:W-:Y:S02]  /*7a10*/  FSEL R84, R77, -INF , !P5 ;  /* 0xff8000004d547808 */ /* 0x000fe40006800000 */
[----:B------:R-:W-:Y:S01]  /*7a20*/  FSEL R74, R74, -INF , !P3 ;  /* 0xff8000004a4a7808 */ /* 0x000fe20005800000 */
[----:B------:R-:W-:Y:S01]  /*7a30*/  MUFU.EX2 R49, R49 ;  /* 0x0000003100317308 */ /* 0x000fe20000000800 */
[----:B------:R-:W-:-:S02]  /*7a40*/  FMNMX.FTZ R77, R73, R142, !PT ;  /* 0x0000008e494d7209 */ /* 0x000fc40007810000 */
[----:B------:R-:W-:Y:S02]  /*7a50*/  ISETP.GT.AND P3, PT, R140, 0x70, P2 ;  /* 0x000000708c00780c */ /* 0x000fe40001764270 */
[----:B------:R-:W-:Y:S02]  /*7a60*/  FMNMX.FTZ R77, R74, R77, !PT ;  /* 0x0000004d4a4d7209 */ /* 0x000fe40007810000 */
[----:B------:R-:W-:Y:S01]  /*7a70*/  FSEL R87, R78, -INF , !P4 ;  /* 0xff8000004e577808 */ /* 0x000fe20006000000 */
[----:B------:R-:W-:Y:S01]  /*7a80*/  MUFU.EX2 R50, R50 ;  /* 0x0000003200327308 */ /* 0x000fe20000000800 */
[----:B------:R-:W-:Y:S02]  /*7a90*/  ISETP.GT.AND P5, PT, R140, 0x71, P2 ;  /* 0x000000718c00780c */ /* 0x000fe400017a4270 */
[----:B------:R-:W-:Y:S02]  /*7aa0*/  ISETP.LT.OR P3, PT, R141, 0x71, P3 ;  /* 0x000000718d00780c */ /* 0x000fe40001f61670 */
[----:B------:R-:W-:-:S02]  /*7ab0*/  FMNMX.FTZ R78, R84, R77, !PT ;  /* 0x0000004d544e7209 */ /* 0x000fc40007810000 */
[C---:B------:R-:W-:Y:S01]  /*7ac0*/  ISETP.GT.AND P4, PT, R140.reuse, 0x78, P2 ;  /* 0x000000788c00780c */ /* 0x040fe20001784270 */
[----:B------:R-:W-:Y:S01]  /*7ad0*/  MUFU.EX2 R53, R53 ;  /* 0x0000003500357308 */ /* 0x000fe20000000800 */
[----:B------:R-:W-:Y:S02]  /*7ae0*/  ISETP.LT.OR P5, PT, R141, 0x72, P5 ;  /* 0x000000728d00780c */ /* 0x000fe40002fa1670 */
[----:B------:R-:W-:Y:S02]  /*7af0*/  FSEL R81, R81, -INF , !P3 ;  /* 0xff80000051517808 */ /* 0x000fe40005800000 */
[----:B------:R-:W-:Y:S02]  /*7b00*/  FMNMX.FTZ R78, R87, R78, !PT ;  /* 0x0000004e574e7209 */ /* 0x000fe40007810000 */
[----:B------:R-:W-:Y:S01]  /*7b10*/  ISETP.GT.AND P2, PT, R140, 0x79, P2 ;  /* 0x000000798c00780c */ /* 0x000fe20001744270 */
[----:B------:R-:W-:Y:S01]  /*7b20*/  MUFU.EX2 R56, R56 ;  /* 0x0000003800387308 */ /* 0x000fe20000000800 */
[----:B------:R-:W-:-:S02]  /*7b30*/  ISETP.LT.OR P4, PT, R141, 0x79, P4 ;  /* 0x000000798d00780c */ /* 0x000fc40002781670 */
[----:B------:R-:W-:Y:S02]  /*7b40*/  FSEL R82, R82, -INF , !P5 ;  /* 0xff80000052527808 */ /* 0x000fe40006800000 */
[----:B------:R-:W-:Y:S01]  /*7b50*/  FMNMX.FTZ R77, R81, R78, !PT ;  /* 0x0000004e514d7209 */ /* 0x000fe20007810000 */
[----:B------:R-:W-:Y:S01]  /*7b60*/  FFMA.FTZ R78, R60, UR10, -R21 ;  /* 0x0000000a3c4e7c23 */ /* 0x000fe20008010815 */
[----:B------:R-:W-:Y:S01]  /*7b70*/  ISETP.LT.OR P2, PT, R141, 0x7a, P2 ;  /* 0x0000007a8d00780c */ /* 0x000fe20001741670 */
[----:B------:R-:W-:Y:S01]  /*7b80*/  MUFU.EX2 R59, R59 ;  /* 0x0000003b003b7308 */ /* 0x000fe20000000800 */
[----:B------:R-:W-:Y:S02]  /*7b90*/  FSEL R83, R83, -INF , !P4 ;  /* 0xff80000053537808 */ /* 0x000fe40006000000 */
[----:B------:R-:W-:Y:S02]  /*7ba0*/  FMNMX.FTZ R60, R82, R77, !PT ;  /* 0x0000004d523c7209 */ /* 0x000fe40007810000 */
[----:B------:R-:W-:-:S02]  /*7bb0*/  FSEL R86, R86, -INF , !P2 ;  /* 0xff80000056567808 */ /* 0x000fc40005000000 */
        /* <DEDUP_REMOVED lines=11> */
[----:B------:R-:W-:Y:S01]  /*7c70*/  FFMA.FTZ R76, R137, UR10, -R21 ;  /* 0x0000000a894c7c23 */ /* 0x000fe20008010815 */
[----:B------:R-:W-:Y:S01]  /*7c80*/  FSEL R142, R20, RZ, P6 ;  /* 0x000000ff148e7208 */ /* 0x000fe20003000000 */
[----:B------:R-:W-:Y:S04]  /*7c90*/  MUFU.EX2 R78, R78 ;  /* 0x0000004e004e7308 */ /* 0x000fe80000000800 */
[----:B------:R-:W-:-:S04]  /*7ca0*/  FADD.FTZ R142, -R142, R13 ;  /* 0x0000000d8e8e7221 */ /* 0x000fc80000010100 */
[----:B------:R-:W-:Y:S08]  /*7cb0*/  MUFU.EX2 R13, R138 ;  /* 0x0000008a000d7308 */ /* 0x000ff00000000800 */
[----:B------:R-:W-:Y:S01]  /*7cc0*/  MUFU.EX2 R60, R60 ;  /* 0x0000003c003c7308 */ /* 0x000fe20000000800 */
[----:B0-----:R-:W-:Y:S01]  /*7cd0*/  FMNMX.FTZ R140, R77, R140, !PT ;  /* 0x0000008c4d8c7209 */ /* 0x001fe20007810000 */
[----:B------:R-:W-:Y:S01]  /*7ce0*/  FFMA.FTZ R77, R79, UR10, -R21 ;  /* 0x0000000a4f4d7c23 */ /* 0x000fe20008010815 */
[----:B------:R-:W-:-:S05]  /*7cf0*/  FMUL.FTZ R79, R142, UR10 ;  /* 0x0000000a8e4f7c20 */ /* 0x000fca0008410000 */
[----:B------:R-:W-:Y:S01]  /*7d00*/  MUFU.EX2 R63, R63 ;  /* 0x0000003f003f7308 */ /* 0x000fe20000000800 */
[----:B------:R-:W0:Y:S07]  /*7d10*/  SHFL.BFLY PT, R139, R140, 0x1, 0x1f ;  /* 0x0c201f008c8b7f89 */ /* 0x000e2e00000e0000 */
[----:B------:R-:W1:Y:S08]  /*7d20*/  MUFU.EX2 R79, R79 ;  /* 0x0000004f004f7308 */ /* 0x000e700000000800 */
[----:B------:R-:W-:Y:S08]  /*7d30*/  MUFU.EX2 R64, R64 ;  /* 0x0000004000407308 */ /* 0x000ff00000000800 */
[----:B------:R-:W-:Y:S01]  /*7d40*/  MUFU.EX2 R67, R67 ;  /* 0x0000004300437308 */ /* 0x000fe20000000800 */
[----:B0-----:R-:W-:Y:S01]  /*7d50*/  FMNMX.FTZ R21, R140, R139, !PT ;  /* 0x0000008b8c157209 */ /* 0x001fe20007810000 */
[-C--:B-1----:R-:W-:Y:S01]  /*7d60*/  FMUL.FTZ R88, R88, R79.reuse ;  /* 0x0000004f58587220 */ /* 0x082fe20000410000 */
[-C--:B------:R-:W-:Y:S01]  /*7d70*/  FMUL.FTZ R89, R89, R79.reuse ;  /* 0x0000004f59597220 */ /* 0x080fe20000410000 */
[-C--:B------:R-:W-:Y:S01]  /*7d80*/  FMUL.FTZ R92, R92, R79.reuse ;  /* 0x0000004f5c5c7220 */ /* 0x080fe20000410000 */
[C---:B------:R-:W-:Y:S01]  /*7d90*/  FSETP.NEU.FTZ.AND P2, PT, R21.reuse, -INF , PT ;  /* 0xff8000001500780b */ /* 0x040fe20003f5d000 */
[----:B------:R-:W-:Y:S01]  /*7da0*/  FMUL.FTZ R137, R21, UR10 ;  /* 0x0000000a15897c20 */ /* 0x000fe20008410000 */
[-C--:B------:R-:W-:Y:S01]  /*7db0*/  FMUL.FTZ R93, R93, R79.reuse ;  /* 0x0000004f5d5d7220 */ /* 0x080fe20000410000 */
[----:B------:R-:W-:Y:S01]  /*7dc0*/  MUFU.EX2 R68, R68 ;  /* 0x0000004400447308 */ /* 0x000fe20000000800 */
[-C--:B------:R-:W-:Y:S01]  /*7dd0*/  FMUL.FTZ R96, R96, R79.reuse ;  /* 0x0000004f60607220 */ /* 0x080fe20000410000 */
[-C--:B------:R-:W-:Y:S01]  /*7de0*/  FMUL.FTZ R97, R97, R79.reuse ;  /* 0x0000004f61617220 */ /* 0x080fe20000410000 */
[----:B------:R-:W-:Y:S01]  /*7df0*/  FSEL R137, R137, RZ, P2 ;  /* 0x000000ff89897208 */ /* 0x000fe20001000000 */
[-C--:B------:R-:W-:Y:S01]  /*7e00*/  FMUL.FTZ R100, R100, R79.reuse ;  /* 0x0000004f64647220 */ /* 0x080fe20000410000 */
[-C--:B------:R-:W-:Y:S01]  /*7e10*/  FMUL.FTZ R101, R101, R79.reuse ;  /* 0x0000004f65657220 */ /* 0x080fe20000410000 */
[-C--:B------:R-:W-:Y:S01]  /*7e20*/  FMUL.FTZ R104, R104, R79.reuse ;  /* 0x0000004f68687220 */ /* 0x080fe20000410000 */
[----:B------:R-:W-:Y:S01]  /*7e30*/  FMUL.FTZ R105, R105, R79 ;  /* 0x0000004f69697220 */ /* 0x000fe20000410000 */
[--C-:B------:R-:W-:Y:S01]  /*7e40*/  FFMA.FTZ R142, R29, UR10, -R137.reuse ;  /* 0x0000000a1d8e7c23 */ /* 0x100fe20008010889 */
[----:B------:R-:W-:Y:S01]  /*7e50*/  FSEL R29, R21, RZ, P2 ;  /* 0x000000ff151d7208 */ /* 0x000fe20001000000 */
[--C-:B------:R-:W-:Y:S01]  /*7e60*/  FFMA.FTZ R146, R54, UR10, -R137.reuse ;  /* 0x0000000a36927c23 */ /* 0x100fe20008010889 */
[----:B------:R-:W-:Y:S01]  /*7e70*/  FFMA.FTZ R54, R32, UR10, -R137 ;  /* 0x0000000a20367c23 */ /* 0x000fe20008010889 */
[----:B------:R-:W-:-:S02]  /*7e80*/  IMAD.U32 R32, RZ, RZ, UR6 ;  /* 0x00000006ff207e24 */ /* 0x000fc4000f8e00ff */
[--C-:B------:R-:W-:Y:S01]  /*7e90*/  FFMA.FTZ R141, R24, UR10, -R137.reuse ;  /* 0x0000000a188d7c23 */ /* 0x100fe20008010889 */
[----:B------:R-:W-:Y:S01]  /*7ea0*/  FADD.FTZ R29, -R29, R136 ;  /* 0x000000881d1d7221 */ /* 0x000fe20000010100 */
[----:B------:R-:W-:Y:S01]  /*7eb0*/  MUFU.EX2 R142, R142 ;  /* 0x0000008e008e7308 */ /* 0x000fe20000000800 */
[--C-:B------:R-:W-:Y:S01]  /*7ec0*/  FFMA.FTZ R27, R27, UR10, -R137.reuse ;  /* 0x0000000a1b1b7c23 */ /* 0x100fe20008010889 */
[----:B------:R-:W-:Y:S01]  /*7ed0*/  @!P1 LEA R32, R32, UR36, 0x3 ;  /* 0x0000002420209c11 */ /* 0x000fe2000f8e18ff */
[----:B------:R-:W-:Y:S01]  /*7ee0*/  FMUL.FTZ R29, R29, UR10 ;  /* 0x0000000a1d1d7c20 */ /* 0x000fe20008410000 */
[--C-:B------:R-:W-:Y:S01]  /*7ef0*/  FFMA.FTZ R31, R31, UR10, -R137.reuse ;  /* 0x0000000a1f1f7c23 */ /* 0x100fe20008010889 */
[----:B------:R-:W-:Y:S01]  /*7f00*/  FFMA.FTZ R24, R79, R7, R28 ;  /* 0x000000074f187223 */ /* 0x000fe2000001001c */
[--C-:B------:R-:W-:Y:S01]  /*7f10*/  FFMA.FTZ R35, R35, UR10, -R137.reuse ;  /* 0x0000000a23237c23 */ /* 0x100fe20008010889 */
[----:B------:R-:W-:Y:S01]  /*7f20*/  @!P1 VIADD R32, R32, 0x2d860 ;  /* 0x0002d86020209836 */ /* 0x000fe20000000000 */
[----:B------:R-:W-:Y:S01]  /*7f30*/  MUFU.EX2 R141, R141 ;  /* 0x0000008d008d7308 */ /* 0x000fe20000000800 */
[----:B------:R-:W-:Y:S01]  /*7f40*/  FADD.FTZ R24, R55, R24 ;  /* 0x0000001837187221 */ /* 0x000fe20000010000 */
[--C-:B------:R-:W-:Y:S01]  /*7f50*/  FFMA.FTZ R138, R36, UR10, -R137.reuse ;  /* 0x0000000a248a7c23 */ /* 0x100fe20008010889 */
[--C-:B------:R-:W-:Y:S01]  /*7f60*/  FFMA.FTZ R36, R47, UR10, -R137.reuse ;  /* 0x0000000a2f247c23 */ /* 0x100fe20008010889 */
[----:B------:R-:W-:Y:S01]  /*7f70*/  @!P1 PRMT R32, RZ, 0x654, R32 ;  /* 0x00000654ff209816 */ /* 0x000fe20000000020 */
[----:B------:R-:W-:Y:S01]  /*7f80*/  FADD.FTZ R47, R25, R24 ;  /* 0x00000018192f7221 */ /* 0x000fe20000010000 */
[----:B------:R-:W-:Y:S01]  /*7f90*/  F2FP.BF16.F32.PACK_AB R24, R55, R28 ;  /* 0x0000001c3718723e */ /* 0x000fe200000010ff */
[----:B------:R-:W-:Y:S01]  /*7fa0*/  FFMA.FTZ R139, R39, UR10, -R137 ;  /* 0x0000000a278b7c23 */ /* 0x000fe20008010889 */
[----:B------:R-:W0:Y:S01]  /*7fb0*/  MUFU.EX2 R29, R29 ;  /* 0x0000001d001d7308 */ /* 0x000e220000000800 */
[----:B------:R0:W-:Y:S01]  /*7fc0*/  @!P1 SYNCS.ARRIVE.TRANS64.RED.A1T0 RZ, [R32+URZ], RZ ;  /* 0x000000ff20ff99a7 */ /* 0x0001e2000810043f */
[----:B------:R-:W-:Y:S01]  /*7fd0*/  FADD.FTZ R28, R26, R47 ;  /* 0x0000002f1a1c7221 */ /* 0x000fe20000010000 */
[--C-:B------:R-:W-:Y:S01]  /*7fe0*/  FFMA.FTZ R140, R40, UR10, -R137.reuse ;  /* 0x0000000a288c7c23 */ /* 0x100fe20008010889 */
[--C-:B------:R-:W-:Y:S01]  /*7ff0*/  FFMA.FTZ R43, R43, UR10, -R137.reuse ;  /* 0x0000000a2b2b7c23 */ /* 0x100fe20008010889 */
[--C-:B------:R-:W-:Y:S01]  /*8000*/  FFMA.FTZ R7, R61, UR10, -R137.reuse ;  /* 0x0000000a3d077c23 */ /* 0x100fe20008010889 */
[----:B------:R-:W-:Y:S01]  /*8010*/  FADD.FTZ R55, R23, R28 ;  /* 0x0000001c17377221 */ /* 0x000fe20000010000 */
[--C-:B------:R-:W-:Y:S01]  /*8020*/  FFMA.FTZ R61, R65, UR10, -R137.reuse ;  /* 0x0000000a413d7c23 */ /* 0x100fe20008010889 */
[----:B------:R-:W1:Y:S01]  /*8030*/  MUFU.EX2 R27, R27 ;  /* 0x0000001b001b7308 */ /* 0x000e620000000800 */
[----:B------:R-:W-:Y:S01]  /*8040*/  FFMA.FTZ R144, R44, UR10, -R137 ;  /* 0x0000000a2c907c23 */ /* 0x000fe20008010889 */
[----:B------:R-:W-:Y:S01]  /*8050*/  FADD.FTZ R40, R30, R55 ;  /* 0x000000371e287221 */ /* 0x000fe20000010000 */
[--C-:B------:R-:W-:Y:S01]  /*8060*/  FFMA.FTZ R39, R48, UR10, -R137.reuse ;  /* 0x0000000a30277c23 */ /* 0x100fe20008010889 */
[--C-:B------:R-:W-:Y:S01]  /*8070*/  FFMA.FTZ R51, R51, UR10, -R137.reuse ;  /* 0x0000000a33337c23 */ /* 0x100fe20008010889 */
[--C-:B------:R-:W-:Y:S01]  /*8080*/  FFMA.FTZ R44, R52, UR10, -R137.reuse ;  /* 0x0000000a342c7c23 */ /* 0x100fe20008010889 */
[----:B------:R-:W-:Y:S01]  /*8090*/  FADD.FTZ R65, R33, R40 ;  /* 0x0000002821417221 */ /* 0x000fe20000010000 */
[----:B------:R-:W-:Y:S01]  /*80a0*/  FFMA.FTZ R57, R57, UR10, -R137 ;  /* 0x0000000a39397c23 */ /* 0x000fe20008010889 */
[----:B------:R-:W2:Y:S01]  /*80b0*/  MUFU.EX2 R146, R146 ;  /* 0x0000009200927308 */ /* 0x000ea20000000800 */
[----:B0-----:R-:W-:Y:S01]  /*80c0*/  FFMA.FTZ R32, R29, R6, R142 ;  /* 0x000000061d207223 */ /* 0x001fe2000001008e */
[----:B------:R-:W-:Y:S01]  /*80d0*/  FADD.FTZ R40, R34, R65 ;  /* 0x0000004122287221 */ /* 0x000fe20000010000 */
[--C-:B------:R-:W-:Y:S01]  /*80e0*/  FFMA.FTZ R52, R58, UR10, -R137.reuse ;  /* 0x0000000a3a347c23 */ /* 0x100fe20008010889 */
[----:B------:R-:W-:Y:S01]  /*80f0*/  FFMA.FTZ R6, R62, UR10, -R137 ;  /* 0x0000000a3e067c23 */ /* 0x000fe20008010889 */
[----:B------:R-:W-:Y:S01]  /*8100*/  FADD.FTZ R32, R141, R32 ;  /* 0x000000208d207221 */ /* 0x000fe20000010000 */
[----:B------:R-:W-:Y:S01]  /*8110*/  FADD.FTZ R65, R37, R40 ;  /* 0x0000002825417221 */ /* 0x000fe20000010000 */
[----:B------:R-:W-:Y:S01]  /*8120*/  F2FP.BF16.F32.PACK_AB R26, R26, R25 ;  /* 0x000000191a1a723e */ /* 0x000fe200000010ff */
[----:B------:R-:W0:Y:S01]  /*8130*/  MUFU.EX2 R31, R31 ;  /* 0x0000001f001f7308 */ /* 0x000e220000000800 */
[----:B-1----:R-:W-:Y:S01]  /*8140*/  FADD.FTZ R47, R27, R32 ;  /* 0x000000201b2f7221 */ /* 0x002fe20000010000 */
[----:B------:R-:W-:Y:S01]  /*8150*/  FADD.FTZ R40, R38, R65 ;  /* 0x0000004126287221 */ /* 0x000fe20000010000 */
[----:B------:R-:W-:Y:S01]  /*8160*/  F2FP.BF16.F32.PACK_AB R25, R141, R142 ;  /* 0x0000008e8d19723e */ /* 0x000fe200000010ff */
[--C-:B------:R-:W-:Y:S01]  /*8170*/  FFMA.FTZ R28, R66, UR10, -R137.reuse ;  /* 0x0000000a421c7c23 */ /* 0x100fe20008010889 */
[--C-:B------:R-:W-:Y:S01]  /*8180*/  FFMA.FTZ R66, R70, UR10, -R137.reuse ;  /* 0x0000000a46427c23 */ /* 0x100fe20008010889 */
[----:B------:R-:W-:Y:S01]  /*8190*/  FADD.FTZ R65, R41, R40 ;  /* 0x0000002829417221 */ /* 0x000fe20000010000 */
[----:B------:R-:W-:Y:S01]  /*81a0*/  FFMA.FTZ R74, R74, UR10, -R137 ;  /* 0x0000000a4a4a7c23 */ /* 0x000fe20008010889 */
[----:B------:R-:W1:Y:S01]  /*81b0*/  MUFU.EX2 R54, R54 ;  /* 0x0000003600367308 */ /* 0x000e620000000800 */
[----:B--2---:R-:W-:Y:S01]  /*81c0*/  FADD.FTZ R32, R146, R47 ;  /* 0x0000002f92207221 */ /* 0x004fe20000010000 */
[----:B------:R-:W-:Y:S01]  /*81d0*/  FADD.FTZ R40, R42, R65 ;  /* 0x000000412a287221 */ /* 0x000fe20000010000 */
[----:B------:R-:W-:Y:S01]  /*81e0*/  F2FP.BF16.F32.PACK_AB R27, R146, R27 ;  /* 0x0000001b921b723e */ /* 0x000fe200000010ff */
[--C-:B------:R-:W-:Y:S01]  /*81f0*/  FFMA.FTZ R47, R69, UR10, -R137.reuse ;  /* 0x0000000a452f7c23 */ /* 0x100fe20008010889 */
[--C-:B------:R-:W-:Y:S01]  /*8200*/  FFMA.FTZ R69, R73, UR10, -R137.reuse ;  /* 0x0000000a49457c23 */ /* 0x100fe20008010889 */
[----:B------:R-:W-:Y:S01]  /*8210*/  FADD.FTZ R65, R45, R40 ;  /* 0x000000282d417221 */ /* 0x000fe20000010000 */
[----:B------:R-:W-:Y:S01]  /*8220*/  FFMA.FTZ R84, R84, UR10, -R137 ;  /* 0x0000000a54547c23 */ /* 0x000fe20008010889 */
[----:B------:R-:W2:Y:S01]  /*8230*/  MUFU.EX2 R35, R35 ;  /* 0x0000002300237308 */ /* 0x000ea20000000800 */
[----:B0-----:R-:W-:Y:S01]  /*8240*/  FADD.FTZ R55, R31, R32 ;  /* 0x000000201f377221 */ /* 0x001fe20000010000 */
[----:B------:R-:W-:Y:S01]  /*8250*/  FADD.FTZ R40, R46, R65 ;  /* 0x000000412e287221 */ /* 0x000fe20000010000 */
[----:B------:R0:W-:Y:S01]  /*8260*/  STSM.16.M88.4 [R10+0x21800], R24 ;  /* 0x021800180a007844 */ /* 0x0001e20000000200 */
[--C-:B------:R-:W-:Y:S01]  /*8270*/  FFMA.FTZ R87, R87, UR10, -R137.reuse ;  /* 0x0000000a57577c23 */ /* 0x100fe20008010889 */
[----:B------:R-:W-:Y:S01]  /*8280*/  F2FP.BF16.F32.PACK_AB R58, R78, R59 ;  /* 0x0000003b4e3a723e */ /* 0x000fe200000010ff */
[--C-:B------:R-:W-:Y:S01]  /*8290*/  FFMA.FTZ R81, R81, UR10, -R137.reuse ;  /* 0x0000000a51517c23 */ /* 0x100fe20008010889 */
[----:B------:R-:W-:Y:S01]  /*82a0*/  FFMA.FTZ R82, R82, UR10, -R137 ;  /* 0x0000000a52527c23 */ /* 0x000fe20008010889 */
[----:B------:R-:W3:Y:S01]  /*82b0*/  MUFU.EX2 R138, R138 ;  /* 0x0000008a008a7308 */ /* 0x000ee20000000800 */
[----:B-1----:R-:W-:Y:S01]  /*82c0*/  FADD.FTZ R32, R54, R55 ;  /* 0x0000003736207221 */ /* 0x002fe20000010000 */
[--C-:B------:R-:W-:Y:S01]  /*82d0*/  FFMA.FTZ R83, R83, UR10, -R137.reuse ;  /* 0x0000000a53537c23 */ /* 0x100fe20008010889 */
[----:B------:R-:W-:Y:S01]  /*82e0*/  FFMA.FTZ R86, R86, UR10, -R137 ;  /* 0x0000000a56567c23 */ /* 0x000fe20008010889 */
[----:B------:R-:W-:Y:S01]  /*82f0*/  F2FP.BF16.F32.PACK_AB R34, R34, R33 ;  /* 0x000000212222723e */ /* 0x000fe200000010ff */
[----:B------:R-:W-:Y:S01]  /*8300*/  UMOV UR6, UR4 ;  /* 0x0000000400067c82 */ /* 0x000fe20008000000 */
[----:B------:R-:W-:Y:S01]  /*8310*/  F2FP.BF16.F32.PACK_AB R42, R42, R41 ;  /* 0x000000292a2a723e */ /* 0x000fe200000010ff */
[----:B------:R-:W-:Y:S01]  /*8320*/  FMUL.FTZ R108, R108, R79 ;  /* 0x0000004f6c6c7220 */ /* 0x000fe20000410000 */
[----:B------:R-:W1:Y:S01]  /*8330*/  MUFU.EX2 R139, R139 ;  /* 0x0000008b008b7308 */ /* 0x000e620000000800 */
[----:B--2---:R-:W-:Y:S01]  /*8340*/  FADD.FTZ R55, R35, R32 ;  /* 0x0000002023377221 */ /* 0x004fe20000010000 */
[----:B------:R-:W-:Y:S01]  /*8350*/  F2FP.BF16.F32.PACK_AB R33, R54, R31 ;  /* 0x0000001f3621723e */ /* 0x000fe200000010ff */
[----:B------:R-:W-:Y:S01]  /*8360*/  FMUL.FTZ R109, R109, R79 ;  /* 0x0000004f6d6d7220 */ /* 0x000fe20000410000 */
[----:B------:R-:W-:Y:S01]  /*8370*/  F2FP.BF16.F32.PACK_AB R48, R46, R45 ;  /* 0x0000002d2e30723e */ /* 0x000fe200000010ff */
[-C--:B------:R-:W-:Y:S01]  /*8380*/  FMUL.FTZ R112, R112, R79.reuse ;  /* 0x0000004f70707220 */ /* 0x080fe20000410000 */
[----:B------:R-:W-:Y:S01]  /*8390*/  F2FP.BF16.F32.PACK_AB R62, R67, R64 ;  /* 0x00000040433e723e */ /* 0x000fe200000010ff */
[----:B------:R-:W-:Y:S01]  /*83a0*/  FMUL.FTZ R113, R113, R79 ;  /* 0x0000004f71717220 */ /* 0x000fe20000410000 */
[----:B------:R-:W2:Y:S01]  /*83b0*/  MUFU.EX2 R140, R140 ;  /* 0x0000008c008c7308 */ /* 0x000ea20000000800 */
[C---:B---3--:R-:W-:Y:S01]  /*83c0*/  FADD.FTZ R32, R138.reuse, R55 ;  /* 0x000000378a207221 */ /* 0x048fe20000010000 */
[----:B------:R-:W-:Y:S01]  /*83d0*/  F2FP.BF16.F32.PACK_AB R35, R138, R35 ;  /* 0x000000238a23723e */ /* 0x000fe200000010ff */
[-C--:B------:R-:W-:Y:S01]  /*83e0*/  FMUL.FTZ R116, R116, R79.reuse ;  /* 0x0000004f74747220 */ /* 0x080fe20000410000 */
[----:B------:R-:W-:Y:S01]  /*83f0*/  ISETP.GT.AND P2, PT, R12, UR7, PT ;  /* 0x000000070c007c0c */ /* 0x000fe2000bf44270 */
        /* <DEDUP_REMOVED lines=14> */
[----:B------:R-:W-:-:S02]  /*84e0*/  VIADD R12, R12, 0xffffffff ;  /* 0xffffffff0c0c7836 */ /* 0x000fc40000000000 */
[-C--:B------:R-:W-:Y:S01]  /*84f0*/  FMUL.FTZ R90, R90, R29.reuse ;  /* 0x0000001d5a5a7220 */ /* 0x080fe20000410000 */
[-C--:B------:R-:W-:Y:S01]  /*8500*/  FMUL.FTZ R91, R91, R29.reuse ;  /* 0x0000001d5b5b7220 */ /* 0x080fe20000410000 */
[-C--:B------:R-:W-:Y:S01]  /*8510*/  FMUL.FTZ R94, R94, R29.reuse ;  /* 0x0000001d5e5e7220 */ /* 0x080fe20000410000 */
[----:B------:R-:W-:Y:S01]  /*8520*/  FMUL.FTZ R95, R95, R29 ;  /* 0x0000001d5f5f7220 */ /* 0x000fe20000410000 */
[----:B------:R-:W2:Y:S01]  /*8530*/  MUFU.EX2 R36, R36 ;  /* 0x0000002400247308 */ /* 0x000ea20000000800 */
[----:B---3--:R-:W-:Y:S01]  /*8540*/  FADD.FTZ R55, R43, R32 ;  /* 0x000000202b377221 */ /* 0x008fe20000010000 */
[----:B------:R-:W-:Y:S01]  /*8550*/  F2FP.BF16.F32.PACK_AB R32, R30, R23 ;  /* 0x000000171e20723e */ /* 0x000fe200000010ff */
[----:B------:R-:W-:Y:S01]  /*8560*/  FADD.FTZ R23, R49, R40 ;  /* 0x0000002831177221 */ /* 0x000fe20000010000 */
[----:B------:R-:W-:Y:S01]  /*8570*/  F2FP.BF16.F32.PACK_AB R40, R38, R37 ;  /* 0x000000252628723e */ /* 0x000fe200000010ff */
[-C--:B------:R-:W-:Y:S01]  /*8580*/  FMUL.FTZ R98, R98, R29.reuse ;  /* 0x0000001d62627220 */ /* 0x080fe20000410000 */
[----:B------:R-:W-:Y:S01]  /*8590*/  FMUL.FTZ R99, R99, R29 ;  /* 0x0000001d63637220 */ /* 0x000fe20000410000 */
[----:B------:R-:W-:Y:S01]  /*85a0*/  FADD.FTZ R38, R50, R23 ;  /* 0x0000001732267221 */ /* 0x000fe20000010000 */
[----:B------:R-:W3:Y:S01]  /*85b0*/  MUFU.EX2 R39, R39 ;  /* 0x0000002700277308 */ /* 0x000ee20000000800 */
[C---:B-1----:R-:W-:Y:S01]  /*85c0*/  FADD.FTZ R55, R144.reuse, R55 ;  /* 0x0000003790377221 */ /* 0x042fe20000010000 */
[----:B------:R-:W-:Y:S01]  /*85d0*/  F2FP.BF16.F32.PACK_AB R43, R144, R43 ;  /* 0x0000002b902b723e */ /* 0x000fe200000010ff */
[----:B0-----:R-:W-:Y:S01]  /*85e0*/  FADD.FTZ R25, R53, R38 ;  /* 0x0000002635197221 */ /* 0x001fe20000010000 */
[----:B------:R-:W-:Y:S01]  /*85f0*/  F2FP.BF16.F32.PACK_AB R50, R50, R49 ;  /* 0x000000313232723e */ /* 0x000fe200000010ff */
[----:B------:R0:W-:Y:S01]  /*8600*/  STSM.16.M88.4 [R9], R32 ;  /* 0x0000002009007844 */ /* 0x0001e20000000200 */
[----:B------:R-:W-:Y:S01]  /*8610*/  FMUL.FTZ R102, R102, R29 ;  /* 0x0000001d66667220 */ /* 0x000fe20000410000 */
[----:B------:R-:W-:Y:S01]  /*8620*/  FADD.FTZ R26, R56, R25 ;  /* 0x00000019381a7221 */ /* 0x000fe20000010000 */
[----:B------:R-:W1:Y:S01]  /*8630*/  MUFU.EX2 R51, R51 ;  /* 0x0000003300337308 */ /* 0x000e620000000800 */
[----:B--2---:R-:W-:Y:S01]  /*8640*/  FADD.FTZ R30, R36, R55 ;  /* 0x00000037241e7221 */ /* 0x004fe20000010000 */
[----:B------:R-:W-:Y:S01]  /*8650*/  F2FP.BF16.F32.PACK_AB R56, R56, R53 ;  /* 0x000000353838723e */ /* 0x000fe200000010ff */
[----:B------:R-:W-:Y:S01]  /*8660*/  FADD.FTZ R25, R59, R26 ;  /* 0x0000001a3b197221 */ /* 0x000fe20000010000 */
[----:B------:R0:W-:Y:S01]  /*8670*/  STSM.16.M88.4 [R8], R40 ;  /* 0x0000002808007844 */ /* 0x0001e20000000200 */
[-C--:B------:R-:W-:Y:S01]  /*8680*/  FMUL.FTZ R103, R103, R29.reuse ;  /* 0x0000001d67677220 */ /* 0x080fe20000410000 */
[-C--:B------:R-:W-:Y:S01]  /*8690*/  FMUL.FTZ R106, R106, R29.reuse ;  /* 0x0000001d6a6a7220 */ /* 0x080fe20000410000 */
[----:B------:R-:W-:Y:S01]  /*86a0*/  FADD.FTZ R25, R78, R25 ;  /* 0x000000194e197221 */ /* 0x000fe20000010000 */
[----:B------:R-:W2:Y:S01]  /*86b0*/  MUFU.EX2 R44, R44 ;  /* 0x0000002c002c7308 */ /* 0x000ea20000000800 */
[C---:B---3--:R-:W-:Y:S01]  /*86c0*/  FADD.FTZ R30, R39.reuse, R30 ;  /* 0x0000001e271e7221 */ /* 0x048fe20000010000 */
[----:B------:R-:W-:Y:S01]  /*86d0*/  F2FP.BF16.F32.PACK_AB R49, R39, R36 ;  /* 0x000000242731723e */ /* 0x000fe200000010ff */
[----:B------:R-:W-:Y:S01]  /*86e0*/  FADD.FTZ R26, R60, R25 ;  /* 0x000000193c1a7221 */ /* 0x000fe20000010000 */
[----:B------:R-:W-:Y:S01]  /*86f0*/  F2FP.BF16.F32.PACK_AB R60, R63, R60 ;  /* 0x0000003c3f3c723e */ /* 0x000fe200000010ff */
[-C--:B------:R-:W-:Y:S01]  /*8700*/  FMUL.FTZ R107, R107, R29.reuse ;  /* 0x0000001d6b6b7220 */ /* 0x080fe20000410000 */
[-C--:B------:R-:W-:Y:S01]  /*8710*/  FMUL.FTZ R110, R110, R29.reuse ;  /* 0x0000001d6e6e7220 */ /* 0x080fe20000410000 */
[----:B------:R-:W-:Y:S01]  /*8720*/  FADD.FTZ R25, R63, R26 ;  /* 0x0000001a3f197221 */ /* 0x000fe20000010000 */
[----:B------:R-:W3:Y:S01]  /*8730*/  MUFU.EX2 R57, R57 ;  /* 0x0000003900397308 */ /* 0x000ee20000000800 */
[----:B-1----:R-:W-:Y:S01]  /*8740*/  FADD.FTZ R23, R51, R30 ;  /* 0x0000001e33177221 */ /* 0x002fe20000010000 */
[-C--:B------:R-:W-:Y:S01]  /*8750*/  FMUL.FTZ R111, R111, R29.reuse ;  /* 0x0000001d6f6f7220 */ /* 0x080fe20000410000 */
[----:B------:R-:W-:Y:S01]  /*8760*/  FADD.FTZ R26, R64, R25 ;  /* 0x00000019401a7221 */ /* 0x000fe20000010000 */
[-C--:B------:R-:W-:Y:S01]  /*8770*/  FMUL.FTZ R114, R114, R29.reuse ;  /* 0x0000001d72727220 */ /* 0x080fe20000410000 */
[-C--:B------:R-:W-:Y:S01]  /*8780*/  FMUL.FTZ R115, R115, R29.reuse ;  /* 0x0000001d73737220 */ /* 0x080fe20000410000 */
[----:B------:R-:W-:Y:S01]  /*8790*/  FMUL.FTZ R118, R118, R29 ;  /* 0x0000001d76767220 */ /* 0x000fe20000410000 */
[----:B------:R-:W-:Y:S01]  /*87a0*/  FADD.FTZ R25, R67, R26 ;  /* 0x0000001a43197221 */ /* 0x000fe20000010000 */
[----:B------:R-:W1:Y:S01]  /*87b0*/  MUFU.EX2 R52, R52 ;  /* 0x0000003400347308 */ /* 0x000e620000000800 */
[C---:B--2---:R-:W-:Y:S01]  /*87c0*/  FADD.FTZ R24, R44.reuse, R23 ;  /* 0x000000172c187221 */ /* 0x044fe20000010000 */
[----:B------:R-:W-:Y:S01]  /*87d0*/  F2FP.BF16.F32.PACK_AB R51, R44, R51 ;  /* 0x000000332c33723e */ /* 0x000fe200000010ff */
[-C--:B------:R-:W-:Y:S01]  /*87e0*/  FMUL.FTZ R119, R119, R29.reuse ;  /* 0x0000001d77777220 */ /* 0x080fe20000410000 */
[-C--:B------:R-:W-:Y:S01]  /*87f0*/  FMUL.FTZ R122, R122, R29.reuse ;  /* 0x0000001d7a7a7220 */ /* 0x080fe20000410000 */
[-C--:B------:R-:W-:Y:S01]  /*8800*/  FMUL.FTZ R123, R123, R29.reuse ;  /* 0x0000001d7b7b7220 */ /* 0x080fe20000410000 */
[-C--:B------:R-:W-:Y:S01]  /*8810*/  FMUL.FTZ R126, R126, R29.reuse ;  /* 0x0000001d7e7e7220 */ /* 0x080fe20000410000 */
[----:B------:R0:W-:Y:S01]  /*8820*/  STSM.16.M88.4 [R5], R48 ;  /* 0x0000003005007844 */ /* 0x0001e20000000200 */
[----:B------:R-:W2:Y:S01]  /*8830*/  MUFU.EX2 R7, R7 ;  /* 0x0000000700077308 */ /* 0x000ea20000000800 */
[----:B---3--:R-:W-:Y:S01]  /*8840*/  FADD.FTZ R23, R57, R24 ;  /* 0x0000001839177221 */ /* 0x008fe20000010000 */
[-C--:B------:R-:W-:Y:S01]  /*8850*/  FMUL.FTZ R127, R127, R29.reuse ;  /* 0x0000001d7f7f7220 */ /* 0x080fe20000410000 */
[-C--:B------:R-:W-:Y:S01]  /*8860*/  FMUL.FTZ R130, R130, R29.reuse ;  /* 0x0000001d82827220 */ /* 0x080fe20000410000 */
[-C--:B------:R-:W-:Y:S01]  /*8870*/  FMUL.FTZ R131, R131, R29.reuse ;  /* 0x0000001d83837220 */ /* 0x080fe20000410000 */
[-C--:B------:R-:W-:Y:S01]  /*8880*/  FMUL.FTZ R134, R134, R29.reuse ;  /* 0x0000001d86867220 */ /* 0x080fe20000410000 */
[----:B------:R-:W-:Y:S01]  /*8890*/  FMUL.FTZ R135, R135, R29 ;  /* 0x0000001d87877220 */ /* 0x000fe20000410000 */
[----:B------:R-:W-:Y:S01]  /*88a0*/  IMAD.MOV.U32 R136, RZ, RZ, R21 ;  /* 0x000000ffff887224 */ /* 0x000fe200078e0015 */
[----:B------:R-:W3:Y:S01]  /*88b0*/  MUFU.EX2 R6, R6 ;  /* 0x0000000600067308 */ /* 0x000ee20000000800 */
[C---:B-1----:R-:W-:Y:S01]  /*88c0*/  FADD.FTZ R24, R52.reuse, R23 ;  /* 0x0000001734187221 */ /* 0x042fe20000010000 */
[----:B------:R-:W-:-:S06]  /*88d0*/  F2FP.BF16.F32.PACK_AB R57, R52, R57 ;  /* 0x000000393439723e */ /* 0x000fcc00000010ff */
[----:B------:R-:W1:Y:S01]  /*88e0*/  MUFU.EX2 R61, R61 ;  /* 0x0000003d003d7308 */ /* 0x000e620000000800 */
[----:B--2---:R-:W-:-:S07]  /*88f0*/  FADD.FTZ R23, R7, R24 ;  /* 0x0000001807177221 */ /* 0x004fce0000010000 */
[----:B------:R-:W2:Y:S01]  /*8900*/  MUFU.EX2 R28, R28 ;  /* 0x0000001c001c7308 */ /* 0x000ea20000000800 */
[C---:B---3--:R-:W-:Y:S01]  /*8910*/  FADD.FTZ R24, R6.reuse, R23 ;  /* 0x0000001706187221 */ /* 0x048fe20000010000 */
[----:B------:R-:W-:-:S05]  /*8920*/  F2FP.BF16.F32.PACK_AB R59, R6, R7 ;  /* 0x00000007063b723e */ /* 0x000fca00000010ff */
[----:B------:R0:W-:Y:S01]  /*8930*/  STSM.16.M88.4 [R10+0x27800], R56 ;  /* 0x027800380a007844 */ /* 0x0001e20000000200 */
[----:B------:R-:W3:Y:S01]  /*8940*/  MUFU.EX2 R47, R47 ;  /* 0x0000002f002f7308 */ /* 0x000ee20000000800 */
[----:B-1----:R-:W-:-:S07]  /*8950*/  FADD.FTZ R23, R61, R24 ;  /* 0x000000183d177221 */ /* 0x002fce0000010000 */
[----:B------:R-:W1:Y:S01]  /*8960*/  MUFU.EX2 R66, R66 ;  /* 0x0000004200427308 */ /* 0x000e620000000800 */
[C---:B--2---:R-:W-:Y:S01]  /*8970*/  FADD.FTZ R24, R28.reuse, R23 ;  /* 0x000000171c187221 */ /* 0x044fe20000010000 */
[----:B------:R-:W-:-:S06]  /*8980*/  F2FP.BF16.F32.PACK_AB R61, R28, R61 ;  /* 0x0000003d1c3d723e */ /* 0x000fcc00000010ff */
[----:B------:R-:W2:Y:S01]  /*8990*/  MUFU.EX2 R69, R69 ;  /* 0x0000004500457308 */ /* 0x000ea20000000800 */
[----:B---3--:R-:W-:Y:S01]  /*89a0*/  FADD.FTZ R23, R47, R24 ;  /* 0x000000182f177221 */ /* 0x008fe20000010000 */
[----:B------:R-:W-:-:S06]  /*89b0*/  FADD.FTZ R24, R68, R25 ;  /* 0x0000001944187221 */ /* 0x000fcc0000010000 */
[----:B------:R-:W3:Y:S01]  /*89c0*/  MUFU.EX2 R71, R71 ;  /* 0x0000004700477308 */ /* 0x000ee20000000800 */
[C---:B-1----:R-:W-:Y:S01]  /*89d0*/  FADD.FTZ R6, R66.reuse, R23 ;  /* 0x0000001742067221 */ /* 0x042fe20000010000 */
[----:B------:R-:W-:-:S05]  /*89e0*/  F2FP.BF16.F32.PACK_AB R63, R66, R47 ;  /* 0x0000002f423f723e */ /* 0x000fca00000010ff */
[----:B------:R0:W-:Y:S01]  /*89f0*/  STSM.16.M88.4 [R4], R60 ;  /* 0x0000003c04007844 */ /* 0x0001e20000000200 */
[----:B------:R-:W1:Y:S01]  /*8a00*/  MUFU.EX2 R74, R74 ;  /* 0x0000004a004a7308 */ /* 0x000e620000000800 */
[----:B--2---:R-:W-:-:S07]  /*8a10*/  FADD.FTZ R7, R69, R6 ;  /* 0x0000000645077221 */ /* 0x004fce0000010000 */
        /* <DEDUP_REMOVED lines=15> */
[----:B------:R-:W-:-:S05]  /*8b10*/  F2FP.BF16.F32.PACK_AB R71, R87, R84 ;  /* 0x000000545747723e */ /* 0x000fca00000010ff */
[----:B------:R0:W-:Y:S01]  /*8b20*/  STSM.16.M88.4 [R8+0x6000], R68 ;  /* 0x0060004408007844 */ /* 0x0001e20000000200 */
        /* <DEDUP_REMOVED lines=11> */
[----:B-1----:R-:W-:Y:S01]  /*8be0*/  F2FP.BF16.F32.PACK_AB R82, R13, R76 ;  /* 0x0000004c0d52723e */ /* 0x002fe200000010ff */
[----:B------:R-:W-:Y:S01]  /*8bf0*/  FADD.FTZ R76, R76, R23 ;  /* 0x000000174c4c7221 */ /* 0x000fe20000010000 */
[----:B--2---:R-:W-:-:S03]  /*8c00*/  FADD.FTZ R6, R24, R7 ;  /* 0x0000000718067221 */ /* 0x004fc60000010000 */
[----:B------:R-:W-:Y:S01]  /*8c10*/  FADD.FTZ R7, R13, R76 ;  /* 0x0000004c0d077221 */ /* 0x000fe20000010000 */
[----:B------:R-:W-:Y:S01]  /*8c20*/  IMAD.MOV.U32 R13, RZ, RZ, R20 ;  /* 0x000000ffff0d7224 */ /* 0x000fe200078e0014 */
[C---:B---3--:R-:W-:Y:S01]  /*8c30*/  F2FP.BF16.F32.PACK_AB R83, R25.reuse, R24 ;  /* 0x000000181953723e */ /* 0x048fe200000010ff */
[----:B------:R-:W-:-:S04]  /*8c40*/  FADD.FTZ R6, R25, R6 ;  /* 0x0000000619067221 */ /* 0x000fc80000010000 */
[----:B------:R0:W-:Y:S01]  /*8c50*/  STSM.16.M88.4 [R5+0x6000], R80 ;  /* 0x0060005005007844 */ /* 0x0001e20000000200 */
[----:B------:R1:W-:Y:S06]  /*8c60*/  MEMBAR.ALL.CTA ;  /* 0x0000000000007992 */ /* 0x0003ec0000008000 */
[----:B-1----:R-:W1:Y:S02]  /*8c70*/  FENCE.VIEW.ASYNC.S ;  /* 0x00000000000073c6 */ /* 0x002e640000000000 */
[----:B-1----:R-:W-:Y:S01]  /*8c80*/  NOP ;  /* 0x0000000000007918 */ /* 0x002fe20000000000 */
[----:B------:R-:W-:Y:S05]  /*8c90*/  @P2 BRA `(.L_x_10237) ;  /* 0xffffffc400c82947 */ /* 0x000fea000383ffff */
[----:B------:R-:W-:Y:S02]  /*8ca0*/  IMAD.MOV.U32 R136, RZ, RZ, R21 ;  /* 0x000000ffff887224 */ /* 0x000fe400078e0015 */
[----:B------:R-:W-:-:S07]  /*8cb0*/  IMAD.MOV.U32 R13, RZ, RZ, R20 ;  /* 0x000000ffff0d7224 */ /* 0x000fce00078e0014 */
.L_x_10220:
[----:B------:R-:W2:Y:S01]  /*8cc0*/  S2UR UR6, SR_CTAID.X ;  /* 0x00000000000679c3 */ /* 0x000ea20000002500 */
[----:B------:R-:W-:Y:S01]  /*8cd0*/  ULDC UR7, c[0x0][0x448] ;  /* 0x0001120000077ab9 */ /* 0x000fe20000000800 */
[----:B------:R-:W-:Y:S01]  /*8ce0*/  IADD3 R85, -R85, 0x1, RZ ;  /* 0x0000000155557810 */ /* 0x000fe20007ffe1ff */
[----:B------:R-:W-:Y:S01]  /*8cf0*/  UISETP.NE.AND UP0, UPT, UR7, 0x1, UPT ;  /* 0x000000010700788c */ /* 0x000fe2000bf05270 */
[----:B------:R-:W-:Y:S01]  /*8d00*/  ULDC UR15, c[0x0][0x9e4] ;  /* 0x00027900000f7ab9 */ /* 0x000fe20000000800 */
[----:B------:R-:W-:Y:S02]  /*8d10*/  UMOV UR11, 0xc0 ;  /* 0x000000c0000b7882 */ /* 0x000fe40000000000 */
[----:B------:R-:W-:Y:S01]  /*8d20*/  IMAD R85, R18, UR31, R85 ;  /* 0x0000001f12557c24 */ /* 0x000fe2000f8e0255 */
[----:B------:R-:W-:-:S04]  /*8d30*/  UISETP.GE.AND UP1, UPT, UR15, 0x1, UPT ;  /* 0x000000010f00788c */ /* 0x000fc8000bf26270 */
[----:B------:R-:W-:Y:S02]  /*8d40*/  R2UR UR14, R85 ;  /* 0x00000000550e72ca */ /* 0x000fe400000e0000 */
[----:B------:R-:W-:Y:S01]  /*8d50*/  PLOP3.LUT P5, PT, PT, PT, UP1, 0x80, 0x0 ;  /* 0x000000000000781c */ /* 0x000fe20003faf018 */
[----:B------:R-:W-:Y:S01]  /*8d60*/  @UP0 ULDC UR18, c[0x0][0x450] ;  /* 0x0001140000120ab9 */ /* 0x000fe20000000800 */
[----:B--2---:R-:W-:-:S03]  /*8d70*/  UIMAD UR11, UR6, UR11, 0xbf ;  /* 0x000000bf060b74a4 */ /* 0x004fc6000f8e020b */
[----:B------:R-:W-:Y:S02]  /*8d80*/  @UP0 ULDC UR6, c[0x0][0x44c] ;  /* 0x0001130000060ab9 */ /* 0x000fe40000000800 */
[----:B------:R-:W-:-:S04]  /*8d90*/  UIMAD.WIDE.U32 UR6, UR11, UR6, URZ ;  /* 0x000000060b0672a5 */ /* 0x000fc8000f8e003f */
[----:B------:R-:W-:-:S04]  /*8da0*/  @UP0 USHF.R.U32.HI UR11, URZ, UR18, UR7 ;  /* 0x000000123f0b0299 */ /* 0x000fc80008011607 */
[----:B------:R-:W-:-:S03]  /*8db0*/  UIADD3 UR11, UR14, UR11, URZ ;  /* 0x0000000b0e0b7290 */ /* 0x000fc6000fffe03f */
[----:B------:R-:W-:Y:S02]  /*8dc0*/  ULDC UR14, c[0x0][0x9dc] ;  /* 0x00027700000e7ab9 */ /* 0x000fe40000000800 */
        /* <DEDUP_REMOVED lines=12> */
.L_x_10239:
[----:B------:R-:W-:-:S11]  /*8e90*/  UISETP.NE.AND UP1, UPT, UR15, 0x1, UPT ;  /* 0x000000010f00788c */ /* 0x000fd6000bf25270 */
[----:B------:R-:W-:Y:S02]  /*8ea0*/  @UP1 ULDC.64 UR18, c[0x0][0x9e8] ;  /* 0x00027a0000121ab9 */ /* 0x000fe40000000a00 */
[----:B------:R-:W-:-:S04]  /*8eb0*/  UIMAD.WIDE.U32 UR6, UR11, UR18, URZ ;  /* 0x000000120b0672a5 */ /* 0x000fc8000f8e003f */
[----:B------:R-:W-:-:S12]  /*8ec0*/  @UP1 USHF.R.U32.HI UR11, URZ, UR19, UR7 ;  /* 0x000000133f0b1299 */ /* 0x000fd80008011607 */
.L_x_10240:
[----:B------:R-:W-:-:S04]  /*8ed0*/  UIMAD UR11, UR11, UR15, URZ ;  /* 0x0000000f0b0b72a4 */ /* 0x000fc8000f8e023f */
[----:B------:R-:W-:-:S04]  /*8ee0*/  UISETP.LT.AND UP1, UPT, UR14, UR11, UPT ;  /* 0x0000000b0e00728c */ /* 0x000fc8000bf21270 */
[----:B------:R-:W-:-:S12]  /*8ef0*/  USEL UR14, UR14, UR11, !UP1 ;  /* 0x0000000b0e0e7287 */ /* 0x000fd8000c800000 */
.L_x_10238:
        /* <DEDUP_REMOVED lines=15> */
.L_x_10250:
[----:B------:R-:W-:Y:S01]  /*8ff0*/  UIADD3 UR4, UR11, 0x1, URZ ;  /* 0x000000010b047890 */ /* 0x000fe2000fffe03f */
[----:B------:R-:W-:-:S03]  /*9000*/  ISETP.NE.AND P3, PT, RZ, UR38, PT ;  /* 0x00000026ff007c0c */ /* 0x000fc6000bf65270 */
[----:B------:R-:W-:-:S04]  /*9010*/  UISETP.NE.AND UP1, UPT, UR4, 0x2, UPT ;  /* 0x000000020400788c */ /* 0x000fc8000bf25270 */
[----:B------:R-:W-:Y:S02]  /*9020*/  USEL UR5, URZ, 0x1, UP1 ;  /* 0x000000013f057887 */ /* 0x000fe40008800000 */
[----:B------:R-:W-:Y:S02]  /*9030*/  USEL UR4, UR4, URZ, UP1 ;  /* 0x0000003f04047287 */ /* 0x000fe40008800000 */
[----:B------:R-:W-:Y:S02]  /*9040*/  ULOP3.LUT UR5, UR32, UR5, URZ, 0x3c, !UPT ;  /* 0x0000000520057292 */ /* 0x000fe4000f8e3c3f */
[----:B--2---:R-:W-:Y:S10]  /*9050*/  @P3 BRA `(.L_x_10242) ;  /* 0x00000000002c3947 */ /* 0x004ff40003800000 */
[----:B------:R-:W-:Y:S05]  /*9060*/  @!P0 BRA `(.L_x_10243) ;  /* 0x0000000000048947 */ /* 0x000fea0003800000 */
[----:B------:R-:W-:Y:S01]  /*9070*/  BPT.TRAP 0x1 ;  /* 0x000000040000795c */ /* 0x000fe20000300000 */
.L_x_10243:
[----:B------:R-:W-:Y:S01]  /*9080*/  ULEA UR14, UR4, UR36, 0x3 ;  /* 0x00000024040e7291 */ /* 0x000fe2000f8e183f */
[----:B------:R-:W-:-:S05]  /*9090*/  IMAD.U32 R13, RZ, RZ, UR5 ;  /* 0x00000005ff0d7e24 */ /* 0x000fca000f8e00ff */
[----:B------:R-:W-:-:S04]  /*90a0*/  SHF.L.U32 R13, R13, 0x1f, RZ ;  /* 0x0000001f0d0d7819 */ /* 0x000fc800000006ff */
[----:B------:R2:W3:Y:S01]  /*90b0*/  SYNCS.PHASECHK.TRANS64.TRYWAIT P2, [UR14+0x2d830], R13 ;  /* 0x02d8300dff0075a7 */ /* 0x0004e2000804014e */
[----:B------:R-:W-:Y:S05]  /*90c0*/  @!P0 BRA `(.L_x_10244) ;  /* 0x0000000000048947 */ /* 0x000fea0003800000 */
[----:B------:R-:W-:Y:S01]  /*90d0*/  BPT.TRAP 0x1 ;  /* 0x000000040000795c */ /* 0x000fe20000300000 */
.L_x_10244:
[----:B---3--:R-:W-:Y:S05]  /*90e0*/  @P2 BRA `(.L_x_10242) ;  /* 0x0000000000082947 */ /* 0x008fea0003800000 */
[----:B------:R-:W3:Y:S02]  /*90f0*/  SYNCS.PHASECHK.TRANS64.TRYWAIT P2, [UR14+0x2d830], R13 ;  /* 0x02d8300dff0075a7 */ /* 0x000ee4000804014e */
[----:B---3--:R-:W-:Y:S05]  /*9100*/  @!P2 BRA `(.L_x_10245) ;  /* 0x000000c400e4a947 */ /* 0x008fea0003800000 */
.L_x_10242:
[----:B-12---:R-:W-:Y:S01]  /*9110*/  VIADD R13, R22, 0x8 ;  /* 0x00000008160d7836 */ /* 0x006fe20000000000 */
[----:B------:R-:W-:Y:S01]  /*9120*/  R2UR UR28, R14 ;  /* 0x000000000e1c72ca */ /* 0x000fe200000e0000 */
[----:B------:R-:W-:Y:S01]  /*9130*/  UIMAD UR26, UR4, 0x600, UR37 ;  /* 0x00000600041a78a4 */ /* 0x000fe2000f8e0225 */
[----:B------:R-:W-:Y:S01]  /*9140*/  R2UR UR29, R15 ;  /* 0x000000000f1d72ca */ /* 0x000fe200000e0000 */
[----:B------:R-:W-:Y:S01]  /*9150*/  UMOV UR31, 0x80000020 ;  /* 0x80000020001f7882 */ /* 0x000fe20000000000 */
[----:B------:R1:W-:Y:S01]  /*9160*/  BAR.SYNC.DEFER_BLOCKING R13, 0x100 ;  /* 0x0004000d0000751d */ /* 0x0003e20000010000 */
[----:B------:R-:W-:Y:S02]  /*9170*/  UIADD3 UR14, UR26, 0x200, URZ ;  /* 0x000002001a0e7890 */ /* 0x000fe4000fffe03f */
[----:B------:R-:W-:Y:S02]  /*9180*/  UIADD3 UR18, UR26, 0x202, URZ ;  /* 0x000002021a127890 */ /* 0x000fe4000fffe03f */
[----:B------:R-:W-:-:S02]  /*9190*/  UIADD3 UR22, UR26, 0x400, URZ ;  /* 0x000004001a167890 */ /* 0x000fc4000fffe03f */
[----:B------:R-:W-:Y:S01]  /*91a0*/  UMOV UR30, UR26 ;  /* 0x0000001a001e7c82 */ /* 0x000fe20008000000 */
[----:B------:R-:W-:Y:S01]  /*91b0*/  UMOV UR15, 0x80000020 ;  /* 0x80000020000f7882 */ /* 0x000fe20000000000 */
[----:B------:R-:W-:Y:S01]  /*91c0*/  UMOV UR19, 0x80000020 ;  /* 0x8000002000137882 */ /* 0x000fe20000000000 */
[----:B------:R-:W-:Y:S01]  /*91d0*/  UMOV UR23, 0x80000020 ;  /* 0x8000002000177882 */ /* 0x000fe20000000000 */
[----:B------:R-:W-:Y:S01]  /*91e0*/  UMOV UR27, 0x80000020 ;  /* 0x80000020001b7882 */ /* 0x000fe20000000000 */
[----:B0-----:R-:W-:-:S06]  /*91f0*/  WARPGROUP.ARRIVE ;  /* 0x00000000000079c5 */ /* 0x001fcc0000000000 */
[----:B------:R-:W-:Y:S01]  /*9200*/  HGMMA.64x128x16.F32.BF16 R24, gdesc[UR28], RZ, !UPT, gsb0 ;  /* 0x01e000001c1879f0 */ /* 0x000fe2000c0018ff */
[----:B------:R-:W-:Y:S01]  /*9210*/  UIADD3 UR30, UR26, 0x2, URZ ;  /* 0x000000021a1e7890 */ /* 0x000fe2000fffe03f */
[----:B------:R-:W-:Y:S01]  /*9220*/  UMOV UR28, UR8 ;  /* 0x00000008001c7c82 */ /* 0x000fe20008000000 */
[----:B------:R-:W-:Y:S01]  /*9230*/  UMOV UR29, UR9 ;  /* 0x00000009001d7c82 */ /* 0x000fe20008000000 */
[----:B------:R-:W-:Y:S01]  /*9240*/  UMOV UR31, 0x80000020 ;  /* 0x80000020001f7882 */ /* 0x000fe20000000000 */
[----:B------:R-:W-:Y:S01]  /*9250*/  UIADD3 UR26, UR26, 0x402, URZ ;  /* 0x000004021a1a7890 */ /* 0x000fe2000fffe03f */
        /* <DEDUP_REMOVED lines=16> */
[----:B-1----:R-:W-:Y:S05]  /*9360*/  @P3 BRA `(.L_x_10246) ;  /* 0x00000000002c3947 */ /* 0x002fea0003800000 */
[----:B------:R-:W-:Y:S05]  /*9370*/  @!P0 BRA `(.L_x_10247) ;  /* 0x0000000000048947 */ /* 0x000fea0003800000 */
[----:B------:R-:W-:Y:S01]  /*9380*/  BPT.TRAP 0x1 ;  /* 0x000000040000795c */ /* 0x000fe20000300000 */
.L_x_10247:
[----:B------:R-:W-:Y:S01]  /*9390*/  ULEA UR14, UR11, UR36, 0x3 ;  /* 0x000000240b0e7291 */ /* 0x000fe2000f8e183f */
[----:B------:R-:W-:-:S05]  /*93a0*/  IMAD.U32 R13, RZ, RZ, UR32 ;  /* 0x00000020ff0d7e24 */ /* 0x000fca000f8e00ff */
[----:B------:R-:W-:-:S04]  /*93b0*/  SHF.L.U32 R13, R13, 0x1f, RZ ;  /* 0x0000001f0d0d7819 */ /* 0x000fc800000006ff */
[----:B------:R0:W1:Y:S01]  /*93c0*/  SYNCS.PHASECHK.TRANS64.TRYWAIT P2, [UR14+0x2d850], R13 ;  /* 0x02d8500dff0075a7 */ /* 0x000062000804014e */
[----:B------:R-:W-:Y:S05]  /*93d0*/  @!P0 BRA `(.L_x_10248) ;  /* 0x0000000000048947 */ /* 0x000fea0003800000 */
[----:B------:R-:W-:Y:S01]  /*93e0*/  BPT.TRAP 0x1 ;  /* 0x000000040000795c */ /* 0x000fe20000300000 */
.L_x_10248:
[----:B-1----:R-:W-:Y:S05]  /*93f0*/  @P2 BRA `(.L_x_10246) ;  /* 0x0000000000082947 */ /* 0x002fea0003800000 */
[----:B------:R-:W1:Y:S02]  /*9400*/  SYNCS.PHASECHK.TRANS64.TRYWAIT P2, [UR14+0x2d850], R13 ;  /* 0x02d8500dff0075a7 */ /* 0x000e64000804014e */
[----:B-1----:R-:W-:Y:S05]  /*9410*/  @!P2 BRA `(.L_x_10249) ;  /* 0x000000c40038a947 */ /* 0x002fea0003800000 */
.L_x_10246:
[----:B------:R-:W-:Y:S01]  /*9420*/  UIADD3 UR14, UR36, 0x400, URZ ;  /* 0x00000400240e7890 */ /* 0x000fe2000fffe03f */
[----:B------:R-:W-:Y:S01]  /*9430*/  WARPGROUP.ARRIVE ;  /* 0x00000000000079c5 */ /* 0x000fe20000000000 */
[----:B------:R-:W-:Y:S01]  /*9440*/  ULOP3.LUT UR15, UR60, 0x10000, URZ, 0xfc, !UPT ;  /* 0x000100003c0f7892 */ /* 0x000fe2000f8efc3f */
[----:B------:R-:W-:Y:S01]  /*9450*/  FMUL.FTZ R23, R24, UR7 ;  /* 0x0000000718177c20 */ /* 0x000fe20008410000 */
[----:B------:R-:W-:Y:S01]  /*9460*/  USHF.R.U32.HI UR14, URZ, 0x4, UR14 ;  /* 0x000000043f0e7899 */ /* 0x000fe2000801160e */
[----:B------:R-:W-:Y:S01]  /*9470*/  FMUL.FTZ R25, R25, UR7 ;  /* 0x0000000719197c20 */ /* 0x000fe20008410000 */
[----:B------:R-:W-:Y:S01]  /*9480*/  UMOV UR29, 0x40000040 ;  /* 0x40000040001d7882 */ /* 0x000fe20000000000 */
[----:B------:R-:W-:Y:S01]  /*9490*/  UMOV UR31, 0x80000020 ;  /* 0x80000020001f7882 */ /* 0x000fe20000000000 */
[----:B------:R-:W-:Y:S01]  /*94a0*/  ULOP3.LUT UR14, UR14, 0x3fff, URZ, 0xc0, !UPT ;  /* 0x00003fff0e0e7892 */ /* 0x000fe2000f8ec03f */
[----:B------:R-:W1:Y:S01]  /*94b0*/  MUFU.TANH R23, R23 ;  /* 0x0000001700177308 */ /* 0x000e620000002400 */
[----:B------:R-:W-:Y:S01]  /*94c0*/  UMOV UR28, UR15 ;  /* 0x0000000f001c7c82 */ /* 0x000fe20008000000 */
        /* <DEDUP_REMOVED lines=16> */
[----:B------:R-:W0:Y:S01]  /*95d0*/  MUFU.TANH R27, R27 ;  /* 0x0000001b001b7308 */ /* 0x000e220000002400 */
[----:B------:R-:W-:Y:S01]  /*95e0*/  UIADD3 UR30, UR14, 0x40, URZ ;  /* 0x000000400e1e7890 */ /* 0x000fe2000fffe03f */
[----:B-1----:R-:W-:Y:S01]  /*95f0*/  FMNMX.FTZ R136, R23, R20, !PT ;  /* 0x0000001417887209 */ /* 0x002fe20007810000 */
[----:B------:R-:W-:Y:S01]  /*9600*/  UMOV UR29, 0x40000040 ;  /* 0x40000040001d7882 */ /* 0x000fe20000000000 */
[----:B------:R-:W-:Y:S01]  /*9610*/  UMOV UR31, 0x80000020 ;  /* 0x80000020001f7882 */ /* 0x000fe20000000000 */
        /* <DEDUP_REMOVED lines=64> */
[----:B------:R-:W-:Y:S01]  /*9a20*/  ISETP.GE.U32.AND P2, PT, R2, 0x180, PT ;  /* 0x000001800200780c */ /* 0x000fe20003f46070 */
[----:B------:R-:W-:-:S02]  /*9a30*/  UMOV UR32, UR5 ;  /* 0x0000000500207c82 */ /* 0x000fc40008000000 */
        /* <DEDUP_REMOVED lines=12> */
[----:B------:R-:W-:Y:S01]  /*9b00*/  HGMMA.64x96x16.F32.BF16 R88, gdesc[UR28].tnspB, R88, gsb0 ;  /* 0x416000001c5879f0 */ /* 0x000fe20008001858 */
[----:B------:R-:W-:Y:S02]  /*9b10*/  UIADD3 UR28, UR15, 0x4, URZ ;  /* 0x000000040f1c7890 */ /* 0x000fe4000fffe03f */
[----:B------:R-:W-:-:S03]  /*9b20*/  UIADD3 UR30, UR14, 0x80, URZ ;  /* 0x000000800e1e7890 */ /* 0x000fc6000fffe03f */
[----:B------:R-:W2:Y:S01]  /*9b30*/  MUFU.TANH R55, R55 ;  /* 0x0000003700377308 */ /* 0x000ea20000002400 */
[----:B------:R-:W-:Y:S01]  /*9b40*/  UMOV UR29, 0x40000040 ;  /* 0x40000040001d7882 */ /* 0x000fe20000000000 */
[----:B------:R-:W-:Y:S01]  /*9b50*/  UMOV UR31, 0x80000020 ;  /* 0x80000020001f7882 */ /* 0x000fe20000000000 */
        /* <DEDUP_REMOVED lines=48> */
[----:B------:R-:W4:Y:S08]  /*9e60*/  MUFU.TANH R30, R30 ;  /* 0x0000001e001e7308 */ /* 0x000f300000002400 */
[----:B------:R-:W5:Y:S01]  /*9e70*/  MUFU.TANH R32, R32 ;  /* 0x0000002000207308 */ /* 0x000f620000002400 */
[----:B--2---:R-:W-:-:S07]  /*9e80*/  FMNMX.FTZ R136, R136, R13, !PT ;  /* 0x0000000d88887209 */ /* 0x004fce0007810000 */
[----:B------:R-:W2:Y:S01]  /*9e90*/  MUFU.TANH R34, R34 ;  /* 0x0000002200227308 */ /* 0x000ea20000002400 */
[----:B------:R-:W0:Y:S07]  /*9ea0*/  SHFL.BFLY PT, R13, R136, 0x1, 0x1f ;  /* 0x0c201f00880d7f89 */ /* 0x000e2e00000e0000 */
[----:B------:R-:W2:Y:S08]  /*9eb0*/  MUFU.TANH R36, R36 ;  /* 0x0000002400247308 */ /* 0x000eb00000002400 */
[----:B------:R-:W2:Y:S08]  /*9ec0*/  MUFU.TANH R38, R38 ;  /* 0x0000002600267308 */ /* 0x000eb00000002400 */
[----:B------:R-:W2:Y:S01]  /*9ed0*/  MUFU.TANH R40, R40 ;  /* 0x0000002800287308 */ /* 0x000ea20000002400 */
[----:B0-----:R-:W-:-:S05]  /*9ee0*/  FMNMX.FTZ R13, R136, R13, !PT ;  /* 0x0000000d880d7209 */ /* 0x001fca0007810000 */
[C---:B------:R-:W-:Y:S02]  /*9ef0*/  FMUL.FTZ R138, R13.reuse, UR10 ;  /* 0x0000000a0d8a7c20 */ /* 0x040fe40008410000 */
[----:B------:R-:W0:Y:S01]  /*9f00*/  MUFU.TANH R42, R42 ;  /* 0x0000002a002a7308 */ /* 0x000e220000002400 */
[----:B------:R-:W-:Y:S01]  /*9f10*/  FADD.FTZ R20, -R13, R20 ;  /* 0x000000140d147221 */ /* 0x000fe20000010100 */
[--C-:B------:R-:W-:Y:S01]  /*9f20*/  FFMA.FTZ R140, R25, UR10, -R138.reuse ;  /* 0x0000000a198c7c23 */ /* 0x100fe2000801088a */
[--C-:B------:R-:W-:Y:S01]  /*9f30*/  FFMA.FTZ R25, R27, UR10, -R138.reuse ;  /* 0x0000000a1b197c23 */ /* 0x100fe2000801088a */
[----:B------:R-:W-:Y:S01]  /*9f40*/  FMNMX.FTZ R27, R24, R21, !PT ;  /* 0x00000015181b7209 */ /* 0x000fe20007810000 */
[----:B------:R-:W-:Y:S02]  /*9f50*/  WARPGROUP.DEPBAR.LE gsb0, 0x0 ;  /* 0x00008000000079c5 */ /* 0x000fe40000010000 */
[----:B------:R-:W-:Y:S01]  /*9f60*/  WARPGROUP.ARRIVE ;  /* 0x00000000000079c5 */ /* 0x000fe20000000000 */
[--C-:B------:R-:W-:Y:S01]  /*9f70*/  FFMA.FTZ R148, R28, UR10, -R138.reuse ;  /* 0x0000000a1c947c23 */ /* 0x100fe2000801088a */
[----:B-1----:R-:W-:Y:S01]  /*9f80*/  FMNMX.FTZ R28, R26, R27, !PT ;  /* 0x0000001b1a1c7209 */ /* 0x002fe20007810000 */
[--C-:B------:R-:W-:Y:S01]  /*9f90*/  FFMA.FTZ R87, R31, UR10, -R138.reuse ;  /* 0x0000000a1f577c23 */ /* 0x100fe2000801088a */
[----:B------:R-:W1:Y:S01]  /*9fa0*/  MUFU.TANH R44, R44 ;  /* 0x0000002c002c7308 */ /* 0x000e620000002400 */
[--C-:B------:R-:W-:Y:S01]  /*9fb0*/  FFMA.FTZ R136, R35, UR10, -R138.reuse ;  /* 0x0000000a23887c23 */ /* 0x100fe2000801088a */
[----:B------:R-:W-:Y:S01]  /*9fc0*/  HGMMA.64x96x16.F32.BF16 R88, gdesc[UR28].tnspB, R88, gsb0 ;  /* 0x416000001c5879f0 */ /* 0x000fe20008001858 */
[----:B------:R-:W-:Y:S01]  /*9fd0*/  UIADD3 UR28, UR15, 0x600, URZ ;  /* 0x000006000f1c7890 */ /* 0x000fe2000fffe03f */
[----:B---3--:R-:W-:Y:S01]  /*9fe0*/  FMNMX.FTZ R31, R29, R28, !PT ;  /* 0x0000001c1d1f7209 */ /* 0x008fe20007810000 */
[----:B------:R-:W-:Y:S01]  /*9ff0*/  UIADD3 UR30, UR14, 0x100, URZ ;  /* 0x000001000e1e7890 */ /* 0x000fe2000fffe03f */
[--C-:B------:R-:W-:Y:S01]  /*a000*/  FFMA.FTZ R28, R33, UR10, -R138.reuse ;  /* 0x0000000a211c7c23 */ /* 0x100fe2000801088a */
[----:B------:R-:W-:Y:S01]  /*a010*/  UMOV UR29, 0x40000040 ;  /* 0x40000040001d7882 */ /* 0x000fe20000000000 */
[----:B------:R-:W-:Y:S01]  /*a020*/  UMOV UR31, 0x80000020 ;  /* 0x80000020001f7882 */ /* 0x000fe20000000000 */
[----:B----4-:R-:W-:Y:S01]  /*a030*/  FMNMX.FTZ R31, R30, R31, !PT ;  /* 0x0000001f1e1f7209 */ /* 0x010fe20007810000 */
[----:B------:R-:W3:Y:S01]  /*a040*/  MUFU.TANH R46, R46 ;  /* 0x0000002e002e7308 */ /* 0x000ee20000002400 */
[--C-:B------:R-:W-:Y:S01]  /*a050*/  FFMA.FTZ R142, R37, UR10, -R138.reuse ;  /* 0x0000000a258e7c23 */ /* 0x100fe2000801088a */
[--C-:B------:R-:W-:Y:S01]  /*a060*/  FFMA.FTZ R39, R39, UR10, -R138.reuse ;  /* 0x0000000a27277c23 */ /* 0x100fe2000801088a */
[----:B-----5:R-:W-:Y:S01]  /*a070*/  FMNMX.FTZ R31, R32, R31, !PT ;  /* 0x0000001f201f7209 */ /* 0x020fe20007810000 */
[----:B------:R-:W-:Y:S01]  /*a080*/  FMUL.FTZ R20, R20, UR10 ;  /* 0x0000000a14147c20 */ /* 0x000fe20008410000 */
[--C-:B------:R-:W-:Y:S01]  /*a090*/  FFMA.FTZ R23, R23, UR10, -R138.reuse ;  /* 0x0000000a17177c23 */ /* 0x100fe2000801088a */
[--C-:B------:R-:W-:Y:S01]  /*a0a0*/  FFMA.FTZ R144, R41, UR10, -R138.reuse ;  /* 0x0000000a29907c23 */ /* 0x100fe2000801088a */
[----:B--2---:R-:W-:Y:S01]  /*a0b0*/  FMNMX.FTZ R33, R34, R31, !PT ;  /* 0x0000001f22217209 */ /* 0x004fe20007810000 */
[----:B------:R-:W2:Y:S01]  /*a0c0*/  MUFU.TANH R49, R49 ;  /* 0x0000003100317308 */ /* 0x000ea20000002400 */
[--C-:B------:R-:W-:Y:S01]  /*a0d0*/  FFMA.FTZ R41, R47, UR10, -R138.reuse ;  /* 0x0000000a2f297c23 */ /* 0x100fe2000801088a */
[--C-:B------:R-:W-:Y:S01]  /*a0e0*/  FFMA.FTZ R47, R59, UR10, -R138.reuse ;  /* 0x0000000a3b2f7c23 */ /* 0x100fe2000801088a */
[----:B------:R-:W-:Y:S01]  /*a0f0*/  FMNMX.FTZ R33, R36, R33, !PT ;  /* 0x0000002124217209 */ /* 0x000fe20007810000 */
[--C-:B------:R-:W-:Y:S01]  /*a100*/  FFMA.FTZ R150, R53, UR10, -R138.reuse ;  /* 0x0000000a35967c23 */ /* 0x100fe2000801088a */
[--C-:B------:R-:W-:Y:S01]  /*a110*/  FFMA.FTZ R53, R63, UR10, -R138.reuse ;  /* 0x0000000a3f357c23 */ /* 0x100fe2000801088a */
[--C-:B------:R-:W-:Y:S01]  /*a120*/  FFMA.FTZ R63, R69, UR10, -R138.reuse ;  /* 0x0000000a453f7c23 */ /* 0x100fe2000801088a */
[----:B------:R-:W-:Y:S01]  /*a130*/  FMNMX.FTZ R33, R38, R33, !PT ;  /* 0x0000002126217209 */ /* 0x000fe20007810000 */
[----:B------:R-:W4:Y:S01]  /*a140*/  MUFU.TANH R50, R50 ;  /* 0x0000003200327308 */ /* 0x000f220000002400 */
[--C-:B------:R-:W-:Y:S01]  /*a150*/  FFMA.FTZ R69, R77, UR10, -R138.reuse ;  /* 0x0000000a4d457c23 */ /* 0x100fe2000801088a */
        /* <DEDUP_REMOVED lines=9> */
[----:B-1----:R-:W-:Y:S01]  /*a1f0*/  FMNMX.FTZ R35, R44, R35, !PT ;  /* 0x000000232c237209 */ /* 0x002fe20007810000 */
        /* <DEDUP_REMOVED lines=9> */
[----:B------:R-:W-:-:S03]  /*a290*/  FFMA.FTZ R80, R80, UR10, -R138 ;  /* 0x0000000a50507c23 */ /* 0x000fc6000801088a */
[----:B------:R3:W-:Y:S08]  /*a2a0*/  MUFU.EX2 R31, R136 ;  /* 0x00000088001f7308 */ /* 0x0007f00000000800 */
[----:B------:R-:W5:Y:S01]  /*a2b0*/  MUFU.TANH R57, R57 ;  /* 0x0000003900397308 */ /* 0x000f620000002400 */
[----:B---3--:R-:W-:-:S04]  /*a2c0*/  FMNMX.FTZ R136, R46, R35, !PT ;  /* 0x000000232e887209 */ /* 0x008fc80007810000 */
[----:B--2---:R-:W-:-:S03]  /*a2d0*/  FMNMX.FTZ R35, R49, R136, !PT ;  /* 0x0000008831237209 */ /* 0x004fc60007810000 */
[----:B------:R-:W2:Y:S01]  /*a2e0*/  MUFU.TANH R58, R58 ;  /* 0x0000003a003a7308 */ /* 0x000ea20000002400 */
[----:B----4-:R-:W-:-:S04]  /*a2f0*/  FMNMX.FTZ R37, R50, R35, !PT ;  /* 0x0000002332257209 */ /* 0x010fc80007810000 */
[----:B0-----:R-:W-:-:S03]  /*a300*/  FMNMX.FTZ R37, R52, R37, !PT ;  /* 0x0000002534257209 */ /* 0x001fc60007810000 */
[----:B------:R-:W0:Y:S01]  /*a310*/  MUFU.TANH R61, R61 ;  /* 0x0000003d003d7308 */ /* 0x000e220000002400 */
[----:B-1----:R-:W-:-:S04]  /*a320*/  FMNMX.FTZ R136, R54, R37, !PT ;  /* 0x0000002536887209 */ /* 0x002fc80007810000 */
[----:B-----5:R-:W-:-:S03]  /*a330*/  FMNMX.FTZ R37, R57, R136, !PT ;  /* 0x0000008839257209 */ /* 0x020fc60007810000 */
        /* <DEDUP_REMOVED lines=33> */
[----:B------:R-:W-:Y:S01]  /*a550*/  MUFU.EX2 R33, R39 ;  /* 0x0000002700217308 */ /* 0x000fe20000000800 */
[----:B0-----:R-:W-:-:S07]  /*a560*/  FMNMX.FTZ R37, R85, R136, !PT ;  /* 0x0000008855257209 */ /* 0x001fce0007810000 */
[----:B------:R-:W-:Y:S01]  /*a570*/  MUFU.EX2 R20, R20 ;  /* 0x0000001400147308 */ /* 0x000fe20000000800 */
[----:B-1----:R-:W-:-:S05]  /*a580*/  FMNMX.FTZ R37, R86, R37, !PT ;  /* 0x0000002556257209 */ /* 0x002fca0007810000 */
[----:B------:R-:W0:Y:S02]  /*a590*/  SHFL.BFLY PT, R136, R37, 0x2, 0x1f ;  /* 0x0c401f0025887f89 */ /* 0x000e2400000e0000 */
[----:B------:R-:W1:Y:S08]  /*a5a0*/  MUFU.EX2 R23, R23 ;  /* 0x0000001700177308 */ /* 0x000e700000000800 */
[----:B------:R-:W-:Y:S01]  /*a5b0*/  MUFU.EX2 R140, R140 ;  /* 0x0000008c008c7308 */ /* 0x000fe20000000800 */
[----:B------:R-:W-:-:S02]  /*a5c0*/  WARPGROUP.DEPBAR.LE gsb0, 0x0 ;  /* 0x00008000000079c5 */ /* 0x000fc40000010000 */
[----:B------:R-:W-:-:S05]  /*a5d0*/  WARPGROUP.ARRIVE ;  /* 0x00000000000079c5 */ /* 0x000fca0000000000 */
[----:B------:R-:W-:Y:S01]  /*a5e0*/  MUFU.EX2 R25, R25 ;  /* 0x0000001900197308 */ /* 0x000fe20000000800 */
[----:B-1----:R-:W-:Y:S01]  /*a5f0*/  FFMA.FTZ R7, R20, R7, R23 ;  /* 0x0000000714077223 */ /* 0x002fe20000010017 */
[----:B------:R-:W-:Y:S01]  /*a600*/  HGMMA.64x96x16.F32.BF16 R88, gdesc[UR28].tnspB, R88, gsb0 ;  /* 0x416000001c5879f0 */ /* 0x000fe20008001858 */
[----:B------:R-:W-:Y:S02]  /*a610*/  UIADD3 UR28, UR15, 0x604, URZ ;  /* 0x000006040f1c7890 */ /* 0x000fe4000fffe03f */
[----:B------:R-:W-:Y:S01]  /*a620*/  UIADD3 UR30, UR14, 0x180, URZ ;  /* 0x000001800e1e7890 */ /* 0x000fe2000fffe03f */
[----:B0-----:R-:W-:Y:S01]  /*a630*/  FMNMX.FTZ R39, R37, R136, !PT ;  /* 0x0000008825277209 */ /* 0x001fe20007810000 */
[----:B------:R-:W-:Y:S01]  /*a640*/  UMOV UR29, 0x40000040 ;  /* 0x40000040001d7882 */ /* 0x000fe20000000000 */
[----:B------:R-:W-:Y:S01]  /*a650*/  UMOV UR31, 0x80000020 ;  /* 0x80000020001f7882 */ /* 0x000fe20000000000 */
[----:B------:R-:W-:Y:S02]  /*a660*/  MUFU.EX2 R148, R148 ;  /* 0x0000009400947308 */ /* 0x000fe40000000800 */
[----:B------:R-:W0:Y:S06]  /*a670*/  SHFL.BFLY PT, R136, R39, 0x1, 0x1f ;  /* 0x0c201f0027887f89 */ /* 0x000e2c00000e0000 */
[----:B------:R-:W-:Y:S08]  /*a680*/  MUFU.EX2 R27, R87 ;  /* 0x00000057001b7308 */ /* 0x000ff00000000800 */
[----:B------:R-:W-:Y:S08]  /*a690*/  MUFU.EX2 R28, R28 ;  /* 0x0000001c001c7308 */ /* 0x000ff00000000800 */
[----:B------:R-:W-:Y:S01]  /*a6a0*/  MUFU.EX2 R142, R142 ;  /* 0x0000008e008e7308 */ /* 0x000fe20000000800 */
[----:B0-----:R-:W-:-:S05]  /*a6b0*/  FMNMX.FTZ R136, R39, R136, !PT ;  /* 0x0000008827887209 */ /* 0x001fca0007810000 */
[C---:B------:R-:W-:Y:S01]  /*a6c0*/  FADD.FTZ R21, -R136.reuse, R21 ;  /* 0x0000001588157221 */ /* 0x040fe20000010100 */
[----:B------:R-:W-:Y:S01]  /*a6d0*/  FMUL.FTZ R39, R136, UR10 ;  /* 0x0000000a88277c20 */ /* 0x000fe20008410000 */
[----:B------:R0:W-:Y:S02]  /*a6e0*/  MUFU.EX2 R35, R43 ;  /* 0x0000002b00237308 */ /* 0x0001e40000000800 */
[----:B------:R-:W-:Y:S01]  /*a6f0*/  FMUL.FTZ R21, R21, UR10 ;  /* 0x0000000a15157c20 */ /* 0x000fe20008410000 */
[--C-:B------:R-:W-:Y:S01]  /*a700*/  FFMA.FTZ R24, R24, UR10, -R39.reuse ;  /* 0x0000000a18187c23 */ /* 0x100fe20008010827 */
[--C-:B------:R-:W-:Y:S01]  /*a710*/  FFMA.FTZ R37, R26, UR10, -R39.reuse ;  /* 0x0000000a1a257c23 */ /* 0x100fe20008010827 */
[--C-:B------:R-:W-:Y:S01]  /*a720*/  FFMA.FTZ R26, R36, UR10, -R39.reuse ;  /* 0x0000000a241a7c23 */ /* 0x100fe20008010827 */
[----:B------:R-:W-:Y:S01]  /*a730*/  FFMA.FTZ R147, R44, UR10, -R39 ;  /* 0x0000000a2c937c23 */ /* 0x000fe20008010827 */
[----:B------:R-:W-:Y:S01]  /*a740*/  IMAD.U32 R36, RZ, RZ, UR4 ;  /* 0x00000004ff247e24 */ /* 0x000fe2000f8e00ff */
[----:B------:R-:W-:Y:S01]  /*a750*/  MUFU.EX2 R21, R21 ;  /* 0x0000001500157308 */ /* 0x000fe20000000800 */
[----:B------:R-:W-:-:S02]  /*a760*/  IMAD.U32 R44, RZ, RZ, UR11 ;  /* 0x0000000bff2c7e24 */ /* 0x000fc4000f8e00ff */
[--C-:B------:R-:W-:Y:S01]  /*a770*/  FFMA.FTZ R59, R29, UR10, -R39.reuse ;  /* 0x0000000a1d3b7c23 */ /* 0x100fe20008010827 */
[--C-:B------:R-:W-:Y:S01]  /*a780*/  FFMA.FTZ R29, R32, UR10, -R39.reuse ;  /* 0x0000000a201d7c23 */ /* 0x100fe20008010827 */
[----:B------:R-:W-:Y:S01]  /*a790*/  VIADD R32, R22, 0x9 ;  /* 0x0000000916207836 */ /* 0x000fe20000000000 */
[----:B------:R-:W-:Y:S01]  /*a7a0*/  @!P1 LEA R36, R36, UR36, 0x3 ;  /* 0x0000002424249c11 */ /* 0x000fe2000f8e18ff */
[--C-:B------:R-:W-:Y:S01]  /*a7b0*/  FFMA.FTZ R152, R30, UR10, -R39.reuse ;  /* 0x0000000a1e987c23 */ /* 0x100fe20008010827 */
[----:B------:R-:W-:Y:S01]  /*a7c0*/  @!P1 LEA R44, R44, UR36, 0x3 ;  /* 0x000000242c2c9c11 */ /* 0x000fe2000f8e18ff */
[----:B------:R-:W1:Y:S01]  /*a7d0*/  MUFU.EX2 R24, R24 ;  /* 0x0000001800187308 */ /* 0x000e620000000800 */
[--C-:B------:R-:W-:Y:S01]  /*a7e0*/  FFMA.FTZ R77, R38, UR10, -R39.reuse ;  /* 0x0000000a264d7c23 */ /* 0x100fe20008010827 */
[----:B------:R-:W-:Y:S01]  /*a7f0*/  SEL R38, R32, 0x9, !P2 ;  /* 0x0000000920267807 */ /* 0x000fe20005000000 */
[----:B------:R-:W-:Y:S02]  /*a800*/  @!P1 VIADD R32, R36, 0x2d840 ;  /* 0x0002d84024209836 */ /* 0x000fe40000000000 */
[----:B------:R-:W-:Y:S01]  /*a810*/  FFMA.FTZ R30, R34, UR10, -R39 ;  /* 0x0000000a221e7c23 */ /* 0x000fe20008010827 */
[----:B------:R-:W-:-:S02]  /*a820*/  @!P1 VIADD R36, R44, 0x2d860 ;  /* 0x0002d8602c249836 */ /* 0x000fc40000000000 */
[--C-:B------:R-:W-:Y:S01]  /*a830*/  FFMA.FTZ R34, R46, UR10, -R39.reuse ;  /* 0x0000000a2e227c23 */ /* 0x100fe20008010827 */
[--C-:B------:R-:W-:Y:S01]  /*a840*/  FFMA.FTZ R44, R61, UR10, -R39.reuse ;  /* 0x0000000a3d2c7c23 */ /* 0x100fe20008010827 */
[----:B------:R-:W2:Y:S01]  /*a850*/  MUFU.EX2 R37, R37 ;  /* 0x0000002500257308 */ /* 0x000ea20000000800 */
[----:B------:R-:W-:Y:S01]  /*a860*/  @!P1 PRMT R46, RZ, 0x654, R32 ;  /* 0x00000654ff2e9816 */ /* 0x000fe20000000020 */
[--C-:B------:R-:W-:Y:S01]  /*a870*/  FFMA.FTZ R61, R67, UR10, -R39.reuse ;  /* 0x0000000a433d7c23 */ /* 0x100fe20008010827 */
[----:B------:R-:W-:Y:S01]  /*a880*/  @!P1 PRMT R36, RZ, 0x654, R36 ;  /* 0x00000654ff249816 */ /* 0x000fe20000000024 */
[--C-:B------:R-:W-:Y:S01]  /*a890*/  FFMA.FTZ R145, R40, UR10, -R39.reuse ;  /* 0x0000000a28917c23 */ /* 0x100fe20008010827 */
[----:B0-----:R-:W-:Y:S01]  /*a8a0*/  FFMA.FTZ R43, R51, UR10, -R138 ;  /* 0x0000000a332b7c23 */ /* 0x001fe2000801088a */
[--C-:B------:R-:W-:Y:S01]  /*a8b0*/  FFMA.FTZ R138, R42, UR10, -R39.reuse ;  /* 0x0000000a2a8a7c23 */ /* 0x100fe20008010827 */
[--C-:B------:R-:W-:Y:S01]  /*a8c0*/  FFMA.FTZ R49, R49, UR10, -R39.reuse ;  /* 0x0000000a31317c23 */ /* 0x100fe20008010827 */
[----:B------:R-:W0:Y:S01]  /*a8d0*/  MUFU.EX2 R59, R59 ;  /* 0x0000003b003b7308 */ /* 0x000e220000000800 */
[----:B-1----:R-:W-:Y:S01]  /*a8e0*/  FFMA.FTZ R6, R21, R6, R24 ;  /* 0x0000000615067223 */ /* 0x002fe20000010018 */
[--C-:B------:R-:W-:Y:S01]  /*a8f0*/  FFMA.FTZ R42, R50, UR10, -R39.reuse ;  /* 0x0000000a322a7c23 */ /* 0x100fe20008010827 */
[--C-:B------:R-:W-:Y:S01]  /*a900*/  FFMA.FTZ R51, R52, UR10, -R39.reuse ;  /* 0x0000000a34337c23 */ /* 0x100fe20008010827 */
[--C-:B------:R-:W-:Y:S01]  /*a910*/  FFMA.FTZ R40, R54, UR10, -R39.reuse ;  /* 0x0000000a36287c23 */ /* 0x100fe20008010827 */
[--C-:B------:R-:W-:Y:S01]  /*a920*/  FFMA.FTZ R57, R57, UR10, -R39.reuse ;  /* 0x0000000a39397c23 */ /* 0x100fe20008010827 */
[--C-:B------:R-:W-:Y:S01]  /*a930*/  FFMA.FTZ R32, R58, UR10, -R39.reuse ;  /* 0x0000000a3a207c23 */ /* 0x100fe20008010827 */
[--C-:B------:R-:W-:Y:S01]  /*a940*/  FFMA.FTZ R62, R62, UR10, -R39.reuse ;  /* 0x0000000a3e3e7c23 */ /* 0x100fe20008010827 */
[----:B------:R-:W-:Y:S01]  /*a950*/  MUFU.EX2 R152, R152 ;  /* 0x0000009800987308 */ /* 0x000fe20000000800 */
[----:B--2---:R-:W-:Y:S01]  /*a960*/  FADD.FTZ R6, R37, R6 ;  /* 0x0000000625067221 */ /* 0x004fe20000010000 */
[--C-:B------:R-:W-:Y:S01]  /*a970*/  FFMA.FTZ R66, R66, UR10, -R39.reuse ;  /* 0x0000000a42427c23 */ /* 0x100fe20008010827 */
[--C-:B------:R-:W-:Y:S01]  /*a980*/  FFMA.FTZ R71, R71, UR10, -R39.reuse ;  /* 0x0000000a47477c23 */ /* 0x100fe20008010827 */
[--C-:B------:R-:W-:Y:S01]  /*a990*/  FFMA.FTZ R74, R74, UR10, -R39.reuse ;  /* 0x0000000a4a4a7c23 */ /* 0x100fe20008010827 */
[--C-:B------:R-:W-:Y:S01]  /*a9a0*/  FFMA.FTZ R75, R75, UR10, -R39.reuse ;  /* 0x0000000a4b4b7c23 */ /* 0x100fe20008010827 */
[--C-:B------:R-:W-:Y:S01]  /*a9b0*/  FFMA.FTZ R78, R78, UR10, -R39.reuse ;  /* 0x0000000a4e4e7c23 */ /* 0x100fe20008010827 */
[--C-:B------:R-:W-:Y:S01]  /*a9c0*/  FFMA.FTZ R79, R79, UR10, -R39.reuse ;  /* 0x0000000a4f4f7c23 */ /* 0x100fe20008010827 */
[----:B------:R-:W-:Y:S01]  /*a9d0*/  MUFU.EX2 R29, R29 ;  /* 0x0000001d001d7308 */ /* 0x000fe20000000800 */
[----:B0-----:R-:W-:Y:S01]  /*a9e0*/  FADD.FTZ R81, R59, R6 ;  /* 0x000000063b517221 */ /* 0x001fe20000010000 */
[--C-:B------:R-:W-:Y:S01]  /*a9f0*/  FFMA.FTZ R82, R82, UR10, -R39.reuse ;  /* 0x0000000a52527c23 */ /* 0x100fe20008010827 */
[--C-:B------:R-:W-:Y:S01]  /*aa00*/  FFMA.FTZ R83, R83, UR10, -R39.reuse ;  /* 0x0000000a53537c23 */ /* 0x100fe20008010827 */
[--C-:B------:R-:W-:Y:S01]  /*aa10*/  FFMA.FTZ R85, R85, UR10, -R39.reuse ;  /* 0x0000000a55557c23 */ /* 0x100fe20008010827 */
[----:B------:R-:W-:Y:S01]  /*aa20*/  FFMA.FTZ R86, R86, UR10, -R39 ;  /* 0x0000000a56567c23 */ /* 0x000fe20008010827 */
[----:B------:R-:W-:Y:S01]  /*aa30*/  F2FP.BF16.F32.PACK_AB R37, R37, R24 ;  /* 0x000000182525723e */ /* 0x000fe200000010ff */
[----:B------:R-:W-:Y:S01]  /*aa40*/  UMOV UR11, UR4 ;  /* 0x00000004000b7c82 */ /* 0x000fe20008000000 */
[----:B------:R-:W-:Y:S01]  /*aa50*/  MUFU.EX2 R30, R30 ;  /* 0x0000001e001e7308 */ /* 0x000fe20000000800 */
[C---:B------:R-:W-:Y:S01]  /*aa60*/  ISETP.GT.AND P2, PT, R12.reuse, UR6, PT ;  /* 0x000000060c007c0c */ /* 0x040fe2000bf44270 */
[----:B------:R-:W-:Y:S01]  /*aa70*/  VIADD R12, R12, 0xffffffff ;  /* 0xffffffff0c0c7836 */ /* 0x000fe20000000000 */
[----:B------:R-:W-:-:S02]  /*aa80*/  WARPGROUP.DEPBAR.LE gsb0, 0x0 ;  /* 0x00008000000079c5 */ /* 0x000fc40000010000 */
[----:B------:R-:W-:-:S03]  /*aa90*/  WARPGROUP.ARRIVE ;  /* 0x00000000000079c5 */ /* 0x000fc60000000000 */
[----:B------:R-:W-:Y:S03]  /*aaa0*/  MUFU.EX2 R26, R26 ;  /* 0x0000001a001a7308 */ /* 0x000fe60000000800 */
[----:B------:R-:W-:Y:S01]  /*aab0*/  HGMMA.64x96x16.F32.BF16 R88, gdesc[UR28].tnspB, R88, gsb0 ;  /* 0x416000001c5879f0 */ /* 0x000fe20008001858 */
[----:B------:R-:W-:Y:S02]  /*aac0*/  UIADD3 UR28, UR15, 0x606, URZ ;  /* 0x000006060f1c7890 */ /* 0x000fe4000fffe03f */
[----:B------:R-:W-:Y:S02]  /*aad0*/  UIADD3 UR30, UR14, 0x1c0, URZ ;  /* 0x000001c00e1e7890 */ /* 0x000fe4000fffe03f */
[----:B------:R-:W-:Y:S01]  /*aae0*/  MUFU.EX2 R77, R77 ;  /* 0x0000004d004d7308 */ /* 0x000fe20000000800 */
[----:B------:R-:W-:Y:S01]  /*aaf0*/  UMOV UR29, 0x40000040 ;  /* 0x40000040001d7882 */ /* 0x000fe20000000000 */
[----:B------:R-:W-:-:S06]  /*ab00*/  UMOV UR31, 0x80000020 ;  /* 0x80000020001f7882 */ /* 0x000fcc0000000000 */
        /* <DEDUP_REMOVED lines=28> */
[----:B------:R-:W-:Y:S01]  /*acd0*/  MUFU.EX2 R61, R61 ;  /* 0x0000003d003d7308 */ /* 0x000fe20000000800 */
[----:B------:R-:W-:Y:S02]  /*ace0*/  WARPGROUP.DEPBAR.LE gsb0, 0x0 ;  /* 0x00008000000079c5 */ /* 0x000fe40000010000 */
[----:B------:R0:W-:Y:S06]  /*acf0*/  BAR.ARV R38, 0x100 ;  /* 0x000400260000751d */ /* 0x0001ec0000002000 */
[----:B------:R1:W-:Y:S01]  /*ad00*/  @!P1 SYNCS.ARRIVE.TRANS64.RED.A1T0 RZ, [R46+URZ], RZ ;  /* 0x000000ff2eff99a7 */ /* 0x0003e2000810043f */
[----:B------:R-:W-:Y:S01]  /*ad10*/  MUFU.EX2 R55, R55 ;  /* 0x0000003700377308 */ /* 0x000fe20000000800 */
[----:B0-----:R-:W-:Y:S01]  /*ad20*/  FADD.FTZ R38, R152, R81 ;  /* 0x0000005198267221 */ /* 0x001fe20000010000 */
[-C--:B------:R-:W-:Y:S01]  /*ad30*/  FMUL.FTZ R88, R88, R20.reuse ;  /* 0x0000001458587220 */ /* 0x080fe20000410000 */
[-C--:B------:R-:W-:Y:S01]  /*ad40*/  FMUL.FTZ R89, R89, R20.reuse ;  /* 0x0000001459597220 */ /* 0x080fe20000410000 */
[-C--:B------:R-:W-:Y:S01]  /*ad50*/  FMUL.FTZ R92, R92, R20.reuse ;  /* 0x000000145c5c7220 */ /* 0x080fe20000410000 */
[----:B------:R-:W-:Y:S01]  /*ad60*/  FADD.FTZ R81, R29, R38 ;  /* 0x000000261d517221 */ /* 0x000fe20000010000 */
[----:B------:R-:W-:Y:S01]  /*ad70*/  F2FP.BF16.F32.PACK_AB R29, R30, R29 ;  /* 0x0000001d1e1d723e */ /* 0x000fe200000010ff */
[----:B------:R0:W-:Y:S01]  /*ad80*/  @!P1 SYNCS.ARRIVE.TRANS64.RED.A1T0 RZ, [R36+URZ], RZ ;  /* 0x000000ff24ff99a7 */ /* 0x0001e2000810043f */
[----:B-1----:R-:W-:Y:S01]  /*ad90*/  FFMA.FTZ R46, R70, UR10, -R39 ;  /* 0x0000000a462e7c23 */ /* 0x002fe20008010827 */
[----:B------:R-:W-:Y:S01]  /*ada0*/  FADD.FTZ R81, R30, R81 ;  /* 0x000000511e517221 */ /* 0x000fe20000010000 */
[----:B------:R-:W-:Y:S01]  /*adb0*/  F2FP.BF16.F32.PACK_AB R30, R142, R31 ;  /* 0x0000001f8e1e723e */ /* 0x000fe200000010ff */
[----:B------:R-:W-:Y:S01]  /*adc0*/  MUFU.EX2 R68, R68 ;  /* 0x0000004400447308 */ /* 0x000fe20000000800 */
[-C--:B------:R-:W-:Y:S01]  /*add0*/  FMUL.FTZ R93, R93, R20.reuse ;  /* 0x000000145d5d7220 */ /* 0x080fe20000410000 */
[-C--:B------:R-:W-:Y:S01]  /*ade0*/  FMUL.FTZ R96, R96, R20.reuse ;  /* 0x0000001460607220 */ /* 0x080fe20000410000 */
[-C--:B------:R-:W-:Y:S01]  /*adf0*/  FMUL.FTZ R97, R97, R20.reuse ;  /* 0x0000001461617220 */ /* 0x080fe20000410000 */
[----:B0-----:R-:W-:Y:S01]  /*ae00*/  FADD.FTZ R36, R140, R7 ;  /* 0x000000078c247221 */ /* 0x001fe20000010000 */
[-C--:B------:R-:W-:Y:S01]  /*ae10*/  FMUL.FTZ R100, R100, R20.reuse ;  /* 0x0000001464647220 */ /* 0x080fe20000410000 */
[-C--:B------:R-:W-:Y:S01]  /*ae20*/  FMUL.FTZ R101, R101, R20.reuse ;  /* 0x0000001465657220 */ /* 0x080fe20000410000 */
[-C--:B------:R-:W-:Y:S01]  /*ae30*/  FMUL.FTZ R104, R104, R20.reuse ;  /* 0x0000001468687220 */ /* 0x080fe20000410000 */
[----:B------:R-:W-:Y:S01]  /*ae40*/  FADD.FTZ R67, R25, R36 ;  /* 0x0000002419437221 */ /* 0x000fe20000010000 */
[----:B------:R-:W0:Y:S01]  /*ae50*/  MUFU.EX2 R7, R62 ;  /* 0x0000003e00077308 */ /* 0x000e220000000800 */
[-C--:B------:R-:W-:Y:S01]  /*ae60*/  FMUL.FTZ R105, R105, R20.reuse ;  /* 0x0000001469697220 */ /* 0x080fe20000410000 */
[-C--:B------:R-:W-:Y:S01]  /*ae70*/  FMUL.FTZ R108, R108, R20.reuse ;  /* 0x000000146c6c7220 */ /* 0x080fe20000410000 */
[----:B------:R-:W-:Y:S01]  /*ae80*/  FADD.FTZ R36, R148, R67 ;  /* 0x0000004394247221 */ /* 0x000fe20000010000 */
[-C--:B------:R-:W-:Y:S01]  /*ae90*/  FMUL.FTZ R109, R109, R20.reuse ;  /* 0x000000146d6d7220 */ /* 0x080fe20000410000 */
[-C--:B------:R-:W-:Y:S01]  /*aea0*/  FMUL.FTZ R112, R112, R20.reuse ;  /* 0x0000001470707220 */ /* 0x080fe20000410000 */
[-C--:B------:R-:W-:Y:S01]  /*aeb0*/  FMUL.FTZ R113, R113, R20.reuse ;  /* 0x0000001471717220 */ /* 0x080fe20000410000 */
[----:B------:R-:W-:Y:S01]  /*aec0*/  FADD.FTZ R67, R27, R36 ;  /* 0x000000241b437221 */ /* 0x000fe20000010000 */
[----:B------:R-:W1:Y:S01]  /*aed0*/  MUFU.EX2 R46, R46 ;  /* 0x0000002e002e7308 */ /* 0x000e620000000800 */
[-C--:B------:R-:W-:Y:S01]  /*aee0*/  FMUL.FTZ R116, R116, R20.reuse ;  /* 0x0000001474747220 */ /* 0x080fe20000410000 */
[-C--:B------:R-:W-:Y:S01]  /*aef0*/  FMUL.FTZ R117, R117, R20.reuse ;  /* 0x0000001475757220 */ /* 0x080fe20000410000 */
[C---:B------:R-:W-:Y:S01]  /*af00*/  FADD.FTZ R36, R28.reuse, R67 ;  /* 0x000000431c247221 */ /* 0x040fe20000010000 */
[----:B------:R-:W-:Y:S01]  /*af10*/  F2FP.BF16.F32.PACK_AB R28, R28, R27 ;  /* 0x0000001b1c1c723e */ /* 0x000fe200000010ff */
[-C--:B------:R-:W-:Y:S01]  /*af20*/  FMUL.FTZ R120, R120, R20.reuse ;  /* 0x0000001478787220 */ /* 0x080fe20000410000 */
[----:B------:R-:W-:Y:S01]  /*af30*/  FMUL.FTZ R121, R121, R20 ;  /* 0x0000001479797220 */ /* 0x000fe20000410000 */
[----:B------:R-:W-:Y:S01]  /*af40*/  FADD.FTZ R67, R31, R36 ;  /* 0x000000241f437221 */ /* 0x000fe20000010000 */
[----:B------:R-:W-:Y:S01]  /*af50*/  FADD.FTZ R36, R26, R81 ;  /* 0x000000511a247221 */ /* 0x000fe20000010000 */
[C---:B------:R-:W-:Y:S01]  /*af60*/  F2FP.BF16.F32.PACK_AB R31, R77.reuse, R26 ;  /* 0x0000001a4d1f723e */ /* 0x040fe200000010ff */
[----:B------:R-:W2:Y:S01]  /*af70*/  MUFU.EX2 R71, R71 ;  /* 0x0000004700477308 */ /* 0x000ea20000000800 */
[----:B------:R-:W-:Y:S01]  /*af80*/  FADD.FTZ R38, R142, R67 ;  /* 0x000000438e267221 */ /* 0x000fe20000010000 */
[----:B------:R-:W-:Y:S01]  /*af90*/  FADD.FTZ R50, R77, R36 ;  /* 0x000000244d327221 */ /* 0x000fe20000010000 */
[----:B------:R-:W-:Y:S01]  /*afa0*/  F2FP.BF16.F32.PACK_AB R36, R140, R23 ;  /* 0x000000178c24723e */ /* 0x000fe200000010ff */
[-C--:B------:R-:W-:Y:S01]  /*afb0*/  FMUL.FTZ R124, R124, R20.reuse ;  /* 0x000000147c7c7220 */ /* 0x080fe20000410000 */
[----:B------:R-:W-:Y:S01]  /*afc0*/  FADD.FTZ R39, R33, R38 ;  /* 0x0000002621277221 */ /* 0x000fe20000010000 */
[----:B------:R-:W-:Y:S01]  /*afd0*/  FADD.FTZ R23, R145, R50 ;  /* 0x0000003291177221 */ /* 0x000fe20000010000 */
[----:B------:R-:W-:Y:S01]  /*afe0*/  F2FP.BF16.F32.PACK_AB R38, R148, R25 ;  /* 0x000000199426723e */ /* 0x000fe200000010ff */
[----:B------:R-:W3:Y:S01]  /*aff0*/  MUFU.EX2 R63, R63 ;  /* 0x0000003f003f7308 */ /* 0x000ee20000000800 */
[----:B------:R-:W-:Y:S01]  /*b000*/  FADD.FTZ R50, R144, R39 ;  /* 0x0000002790327221 */ /* 0x000fe20000010000 */
[----:B------:R-:W-:Y:S01]  /*b010*/  FADD.FTZ R24, R138, R23 ;  /* 0x000000178a187221 */ /* 0x000fe20000010000 */
[----:B------:R-:W-:Y:S01]  /*b020*/  F2FP.BF16.F32.PACK_AB R39, R152, R59 ;  /* 0x0000003b9827723e */ /* 0x000fe200000010ff */
[----:B------:R-:W-:Y:S01]  /*b030*/  FMUL.FTZ R125, R125, R20 ;  /* 0x000000147d7d7220 */ /* 0x000fe20000410000 */
[----:B------:R-:W-:Y:S01]  /*b040*/  FADD.FTZ R23, R35, R50 ;  /* 0x0000003223177221 */ /* 0x000fe20000010000 */
[----:B------:R-:W-:Y:S01]  /*b050*/  FADD.FTZ R25, R147, R24 ;  /* 0x0000001893197221 */ /* 0x000fe20000010000 */
[----:B0-----:R-:W-:Y:S01]  /*b060*/  F2FP.BF16.F32.PACK_AB R59, R7, R44 ;  /* 0x0000002c073b723e */ /* 0x001fe200000010ff */
[----:B------:R-:W0:Y:S01]  /*b070*/  MUFU.EX2 R74, R74 ;  /* 0x0000004a004a7308 */ /* 0x000e220000000800 */
[----:B------:R-:W-:Y:S01]  /*b080*/  FADD.FTZ R24, R146, R23 ;  /* 0x0000001792187221 */ /* 0x000fe20000010000 */
[----:B------:R-:W-:Y:S01]  /*b090*/  FADD.FTZ R50, R34, R25 ;  /* 0x0000001922327221 */ /* 0x000fe20000010000 */
[----:B------:R-:W-:Y:S01]  /*b0a0*/  STSM.16.M88.4 [R10+0x21800], R36 ;  /* 0x021800240a007844 */ /* 0x000fe20000000200 */
[----:B------:R-:W-:Y:S01]  /*b0b0*/  F2FP.BF16.F32.PACK_AB R144, R144, R33 ;  /* 0x000000219090723e */ /* 0x000fe200000010ff */
[----:B------:R-:W-:Y:S01]  /*b0c0*/  FADD.FTZ R23, R41, R24 ;  /* 0x0000001829177221 */ /* 0x000fe20000010000 */
[----:B------:R-:W-:Y:S01]  /*b0d0*/  FADD.FTZ R25, R49, R50 ;  /* 0x0000003231197221 */ /* 0x000fe20000010000 */
[----:B------:R4:W-:Y:S01]  /*b0e0*/  STSM.16.M88.4 [R9], R28 ;  /* 0x0000001c09007844 */ /* 0x0009e20000000200 */
[----:B------:R-:W-:Y:S01]  /*b0f0*/  MUFU.EX2 R75, R75 ;  /* 0x0000004b004b7308 */ /* 0x000fe20000000800 */
[----:B------:R-:W-:Y:S01]  /*b100*/  FADD.FTZ R24, R48, R23 ;  /* 0x0000001730187221 */ /* 0x000fe20000010000 */
[----:B------:R-:W-:Y:S01]  /*b110*/  FADD.FTZ R26, R42, R25 ;  /* 0x000000192a1a7221 */ /* 0x000fe20000010000 */
[----:B------:R-:W-:Y:S01]  /*b120*/  F2FP.BF16.F32.PACK_AB R145, R138, R145 ;  /* 0x000000918a91723e */ /* 0x000fe200000010ff */
[-C--:B------:R-:W-:Y:S01]  /*b130*/  FMUL.FTZ R128, R128, R20.reuse ;  /* 0x0000001480807220 */ /* 0x080fe20000410000 */
[----:B------:R-:W-:Y:S01]  /*b140*/  FADD.FTZ R23, R43, R24 ;  /* 0x000000182b177221 */ /* 0x000fe20000010000 */
[----:B------:R-:W-:Y:S01]  /*b150*/  FADD.FTZ R25, R51, R26 ;  /* 0x0000001a33197221 */ /* 0x000fe20000010000 */
[----:B------:R-:W-:Y:S01]  /*b160*/  F2FP.BF16.F32.PACK_AB R146, R146, R35 ;  /* 0x000000239292723e */ /* 0x000fe200000010ff */
[----:B------:R-:W4:Y:S01]  /*b170*/  MUFU.EX2 R72, R72 ;  /* 0x0000004800487308 */ /* 0x000f220000000800 */
[----:B------:R-:W-:Y:S01]  /*b180*/  FADD.FTZ R24, R150, R23 ;  /* 0x0000001796187221 */ /* 0x000fe20000010000 */
[----:B------:R-:W-:Y:S01]  /*b190*/  FADD.FTZ R26, R40, R25 ;  /* 0x00000019281a7221 */ /* 0x000fe20000010000 */
[----:B------:R-:W-:Y:S01]  /*b1a0*/  F2FP.BF16.F32.PACK_AB R147, R34, R147 ;  /* 0x000000932293723e */ /* 0x000fe200000010ff */
[-C--:B------:R-:W-:Y:S01]  /*b1b0*/  FMUL.FTZ R129, R129, R20.reuse ;  /* 0x0000001481817220 */ /* 0x080fe20000410000 */
[----:B------:R-:W-:Y:S01]  /*b1c0*/  FADD.FTZ R23, R45, R24 ;  /* 0x000000182d177221 */ /* 0x000fe20000010000 */
[----:B------:R-:W-:Y:S01]  /*b1d0*/  FADD.FTZ R25, R57, R26 ;  /* 0x0000001a39197221 */ /* 0x000fe20000010000 */
[----:B------:R-:W-:Y:S01]  /*b1e0*/  F2FP.BF16.F32.PACK_AB R57, R32, R57 ;  /* 0x000000392039723e */ /* 0x000fe200000010ff */
[----:B------:R-:W-:Y:S01]  /*b1f0*/  MUFU.EX2 R78, R78 ;  /* 0x0000004e004e7308 */ /* 0x000fe20000000800 */
[----:B------:R-:W-:Y:S01]  /*b200*/  FADD.FTZ R24, R56, R23 ;  /* 0x0000001738187221 */ /* 0x000fe20000010000 */
[----:B------:R-:W-:Y:S01]  /*b210*/  FADD.FTZ R25, R32, R25 ;  /* 0x0000001920197221 */ /* 0x000fe20000010000 */
[----:B------:R-:W-:Y:S01]  /*b220*/  F2FP.BF16.F32.PACK_AB R48, R48, R41 ;  /* 0x000000293030723e */ /* 0x000fe200000010ff */
[----:B------:R0:W-:Y:S01]  /*b230*/  STSM.16.M88.4 [R8], R144 ;  /* 0x0000009008007844 */ /* 0x0001e20000000200 */
[----:B------:R-:W-:Y:S01]  /*b240*/  FADD.FTZ R23, R47, R24 ;  /* 0x000000182f177221 */ /* 0x000fe20000010000 */
[----:B------:R-:W-:Y:S01]  /*b250*/  FADD.FTZ R24, R44, R25 ;  /* 0x000000192c187221 */ /* 0x000fe20000010000 */
[----:B------:R-:W-:Y:S01]  /*b260*/  F2FP.BF16.F32.PACK_AB R49, R42, R49 ;  /* 0x000000312a31723e */ /* 0x000fe200000010ff */
[----:B------:R-:W5:Y:S01]  /*b270*/  MUFU.EX2 R65, R65 ;  /* 0x0000004100417308 */ /* 0x000f620000000800 */
        /* <DEDUP_REMOVED lines=13> */
[----:B-1----:R-:W-:Y:S01]  /*b350*/  FADD.FTZ R24, R46, R23 ;  /* 0x000000172e187221 */ /* 0x002fe20000010000 */
[C---:B--2---:R-:W-:Y:S01]  /*b360*/  F2FP.BF16.F32.PACK_AB R27, R71.reuse, R46 ;  /* 0x0000002e471b723e */ /* 0x044fe200000010ff */
[----:B------:R-:W1:Y:S01]  /*b370*/  MUFU.EX2 R76, R76 ;  /* 0x0000004c004c7308 */ /* 0x000e620000000800 */
[----:B------:R-:W-:Y:S01]  /*b380*/  FADD.FTZ R26, R68, R25 ;  /* 0x00000019441a7221 */ /* 0x000fe20000010000 */
[----:B------:R-:W-:Y:S01]  /*b390*/  FADD.FTZ R7, R71, R24 ;  /* 0x0000001847077221 */ /* 0x000fe20000010000 */
[----:B------:R-:W-:Y:S01]  /*b3a0*/  F2FP.BF16.F32.PACK_AB R25, R61, R6 ;  /* 0x000000063d19723e */ /* 0x000fe200000010ff */
[----:B------:R2:W-:Y:S01]  /*b3b0*/  STSM.16.M88.4 [R10+0x27800], R56 ;  /* 0x027800380a007844 */ /* 0x0005e20000000200 */
[----:B---3--:R-:W-:Y:S01]  /*b3c0*/  FADD.FTZ R23, R63, R26 ;  /* 0x0000001a3f177221 */ /* 0x008fe20000010000 */
[----:B0-----:R-:W-:Y:S01]  /*b3d0*/  FADD.FTZ R26, R74, R7 ;  /* 0x000000074a1a7221 */ /* 0x001fe20000010000 */
[----:B------:R-:W-:Y:S01]  /*b3e0*/  F2FP.BF16.F32.PACK_AB R24, R64, R53 ;  /* 0x000000354018723e */ /* 0x000fe200000010ff */
[----:B------:R-:W0:Y:S01]  /*b3f0*/  MUFU.EX2 R82, R82 ;  /* 0x0000005200527308 */ /* 0x000e220000000800 */
[----:B----4-:R-:W-:Y:S01]  /*b400*/  FADD.FTZ R28, R72, R23 ;  /* 0x00000017481c7221 */ /* 0x010fe20000010000 */
[----:B------:R-:W-:Y:S01]  /*b410*/  FADD.FTZ R7, R75, R26 ;  /* 0x0000001a4b077221 */ /* 0x000fe20000010000 */
[----:B------:R-:W-:Y:S01]  /*b420*/  F2FP.BF16.F32.PACK_AB R26, R68, R55 ;  /* 0x00000037441a723e */ /* 0x000fe200000010ff */
[----:B------:R-:W-:Y:S01]  /*b430*/  FMUL.FTZ R133, R133, R20 ;  /* 0x0000001485857220 */ /* 0x000fe20000410000 */
[----:B-----5:R-:W-:Y:S01]  /*b440*/  FADD.FTZ R23, R65, R28 ;  /* 0x0000001c41177221 */ /* 0x020fe20000010000 */
[----:B------:R-:W-:Y:S01]  /*b450*/  FADD.FTZ R7, R78, R7 ;  /* 0x000000074e077221 */ /* 0x000fe20000010000 */
[----:B------:R-:W-:Y:S01]  /*b460*/  F2FP.BF16.F32.PACK_AB R28, R72, R63 ;  /* 0x0000003f481c723e */ /* 0x000fe200000010ff */
[----:B------:R-:W3:Y:S01]  /*b470*/  MUFU.EX2 R69, R69 ;  /* 0x0000004500457308 */ /* 0x000ee20000000800 */
[C---:B-1----:R-:W-:Y:S01]  /*b480*/  FADD.FTZ R6, R76.reuse, R23 ;  /* 0x000000174c067221 */ /* 0x042fe20000010000 */
[----:B------:R-:W-:Y:S01]  /*b490*/  FADD.FTZ R7, R79, R7 ;  /* 0x000000074f077221 */ /* 0x000fe20000010000 */
[----:B------:R-:W-:Y:S01]  /*b4a0*/  F2FP.BF16.F32.PACK_AB R29, R75, R74 ;  /* 0x0000004a4b1d723e */ /* 0x000fe200000010ff */
[----:B------:R2:W-:Y:S01]  /*b4b0*/  STSM.16.M88.4 [R4], R24 ;  /* 0x0000001804007844 */ /* 0x0005e20000000200 */
[----:B------:R-:W-:Y:S01]  /*b4c0*/  F2FP.BF16.F32.PACK_AB R30, R76, R65 ;  /* 0x000000414c1e723e */ /* 0x000fe200000010ff */
[-C--:B------:R-:W-:Y:S01]  /*b4d0*/  FMUL.FTZ R90, R90, R21.reuse ;  /* 0x000000155a5a7220 */ /* 0x080fe20000410000 */
[----:B------:R-:W-:Y:S01]  /*b4e0*/  F2FP.BF16.F32.PACK_AB R31, R79, R78 ;  /* 0x0000004e4f1f723e */ /* 0x000fe200000010ff */
[----:B------:R-:W1:Y:S01]  /*b4f0*/  MUFU.EX2 R81, R83 ;  /* 0x0000005300517308 */ /* 0x000e620000000800 */
[----:B0-----:R-:W-:Y:S01]  /*b500*/  FADD.FTZ R7, R82, R7 ;  /* 0x0000000752077221 */ /* 0x001fe20000010000 */
[-C--:B------:R-:W-:Y:S01]  /*b510*/  FMUL.FTZ R91, R91, R21.reuse ;  /* 0x000000155b5b7220 */ /* 0x080fe20000410000 */
[-C--:B------:R-:W-:Y:S01]  /*b520*/  FMUL.FTZ R94, R94, R21.reuse ;  /* 0x000000155e5e7220 */ /* 0x080fe20000410000 */
[----:B------:R2:W-:Y:S01]  /*b530*/  STSM.16.M88.4 [R8+0x6000], R28 ;  /* 0x0060001c08007844 */ /* 0x0005e20000000200 */
[-C--:B------:R-:W-:Y:S01]  /*b540*/  FMUL.FTZ R95, R95, R21.reuse ;  /* 0x000000155f5f7220 */ /* 0x080fe20000410000 */
[-C--:B------:R-:W-:Y:S01]  /*b550*/  FMUL.FTZ R98, R98, R21.reuse ;  /* 0x0000001562627220 */ /* 0x080fe20000410000 */
[-C--:B------:R-:W-:Y:S01]  /*b560*/  FMUL.FTZ R99, R99, R21.reuse ;  /* 0x0000001563637220 */ /* 0x080fe20000410000 */
[----:B------:R-:W0:Y:S01]  /*b570*/  MUFU.EX2 R80, R80 ;  /* 0x0000005000507308 */ /* 0x000e220000000800 */
[----:B---3--:R-:W-:Y:S01]  /*b580*/  FADD.FTZ R23, R69, R6 ;  /* 0x0000000645177221 */ /* 0x008fe20000010000 */
[-C--:B------:R-:W-:Y:S01]  /*b590*/  FMUL.FTZ R102, R102, R21.reuse ;  /* 0x0000001566667220 */ /* 0x080fe20000410000 */
[-C--:B------:R-:W-:Y:S01]  /*b5a0*/  FMUL.FTZ R103, R103, R21.reuse ;  /* 0x0000001567677220 */ /* 0x080fe20000410000 */
[-C--:B------:R-:W-:Y:S01]  /*b5b0*/  FMUL.FTZ R106, R106, R21.reuse ;  /* 0x000000156a6a7220 */ /* 0x080fe20000410000 */
[-C--:B------:R-:W-:Y:S01]  /*b5c0*/  FMUL.FTZ R107, R107, R21.reuse ;  /* 0x000000156b6b7220 */ /* 0x080fe20000410000 */
[-C--:B------:R-:W-:Y:S01]  /*b5d0*/  FMUL.FTZ R110, R110, R21.reuse ;  /* 0x000000156e6e7220 */ /* 0x080fe20000410000 */
[-C--:B------:R-:W-:Y:S01]  /*b5e0*/  FMUL.FTZ R111, R111, R21.reuse ;  /* 0x000000156f6f7220 */ /* 0x080fe20000410000 */
[----:B------:R-:W-:Y:S01]  /*b5f0*/  MUFU.EX2 R73, R73 ;  /* 0x0000004900497308 */ /* 0x000fe20000000800 */
[C---:B-1----:R-:W-:Y:S01]  /*b600*/  FADD.FTZ R7, R81.reuse, R7 ;  /* 0x0000000751077221 */ /* 0x042fe20000010000 */
[----:B------:R-:W-:Y:S01]  /*b610*/  F2FP.BF16.F32.PACK_AB R81, R81, R82 ;  /* 0x000000525151723e */ /* 0x000fe200000010ff */
[-C--:B------:R-:W-:Y:S01]  /*b620*/  FMUL.FTZ R114, R114, R21.reuse ;  /* 0x0000001572727220 */ /* 0x080fe20000410000 */
[-C--:B------:R-:W-:Y:S01]  /*b630*/  FMUL.FTZ R115, R115, R21.reuse ;  /* 0x0000001573737220 */ /* 0x080fe20000410000 */
[-C--:B------:R-:W-:Y:S01]  /*b640*/  FMUL.FTZ R118, R118, R21.reuse ;  /* 0x0000001576767220 */ /* 0x080fe20000410000 */
[-C--:B------:R-:W-:Y:S01]  /*b650*/  FMUL.FTZ R119, R119, R21.reuse ;  /* 0x0000001577777220 */ /* 0x080fe20000410000 */
[----:B------:R-:W-:Y:S01]  /*b660*/  FMUL.FTZ R122, R122, R21 ;  /* 0x000000157a7a7220 */ /* 0x000fe20000410000 */
        /* <DEDUP_REMOVED lines=9> */
[-C--:B------:R-:W-:Y:S01]  /*b700*/  FMUL.FTZ R134, R134, R21.reuse ;  /* 0x0000001586867220 */ /* 0x080fe20000410000 */
[----:B------:R-:W-:Y:S01]  /*b710*/  FMUL.FTZ R135, R135, R21 ;  /* 0x0000001587877220 */ /* 0x000fe20000410000 */
[----:B------:R-:W-:-:S02]  /*b720*/  IMAD.MOV.U32 R21, RZ, RZ, R136 ;  /* 0x000000ffff157224 */ /* 0x000fc400078e0088 */
[----:B------:R-:W-:-:S03]  /*b730*/  IMAD.MOV.U32 R20, RZ, RZ, R13 ;  /* 0x000000ffff147224 */ /* 0x000fc600078e000d */
[----:B------:R-:W3:Y:S01]  /*b740*/  MUFU.EX2 R33, R86 ;  /* 0x0000005600217308 */ /* 0x000ee20000000800 */
[----:B-1----:R-:W-:Y:S01]  /*b750*/  F2FP.BF16.F32.PACK_AB R82, R84, R73 ;  /* 0x000000495452723e */ /* 0x002fe200000010ff */
[----:B------:R-:W-:Y:S01]  /*b760*/  FADD.FTZ R73, R73, R6 ;  /* 0x0000000649497221 */ /* 0x000fe20000010000 */
[----:B0-----:R-:W-:-:S03]  /*b770*/  FADD.FTZ R6, R32, R7 ;  /* 0x0000000720067221 */ /* 0x001fc60000010000 */
[----:B------:R-:W-:Y:S01]  /*b780*/  FADD.FTZ R7, R84, R73 ;  /* 0x0000004954077221 */ /* 0x000fe20000010000 */
[C---:B---3--:R-:W-:Y:S01]  /*b790*/  F2FP.BF16.F32.PACK_AB R83, R33.reuse, R32 ;  /* 0x000000202153723e */ /* 0x048fe200000010ff */
[----:B------:R-:W-:-:S04]  /*b7a0*/  FADD.FTZ R6, R33, R6 ;  /* 0x0000000621067221 */ /* 0x000fc80000010000 */
        /* <DEDUP_REMOVED lines=9> */
.L_x_10241:
[----:B------:R-:W-:-:S13]  /*b840*/  R2UR UR6, R19 ;  /* 0x00000000130672ca */ /* 0x000fda00000e0000 */
[----:B------:R-:W-:-:S13]  /*b850*/  ISETP.GE.AND P2, PT, R12, UR6, PT ;  /* 0x000000060c007c0c */ /* 0x000fda000bf46270 */
[----:B------:R-:W-:Y:S05]  /*b860*/  @!P2 BRA `(.L_x_10251) ;  /* 0x000000380078a947 */ /* 0x000fea0003800000 */
[----:B------:R-:W-:Y:S01]  /*b870*/  ULOP3.LUT UR39, UR60, 0x10000, URZ, 0xfc, !UPT ;  /* 0x000100003c277892 */ /* 0x000fe2000f8efc3f */
[----:B------:R-:W-:Y:S01]  /*b880*/  VIADD R137, R22, 0x9 ;  /* 0x0000000916897836 */ /* 0x000fe20000000000 */
[----:B------:R-:W-:Y:S01]  /*b890*/  UMOV UR7, UR4 ;  /* 0x0000000400077c82 */ /* 0x000fe20008000000 */
[----:B------:R-:W-:Y:S01]  /*b8a0*/  ISETP.GE.U32.AND P2, PT, R2, 0x180, PT ;  /* 0x000001800200780c */ /* 0x000fe20003f46070 */
[----:B------:R-:W-:Y:S01]  /*b8b0*/  UIADD3 UR4, UR39, 0x2, URZ ;  /* 0x0000000227047890 */ /* 0x000fe2000fffe03f */
[----:B------:R-:W-:Y:S01]  /*b8c0*/  VIADD R138, R22, 0x8 ;  /* 0x00000008168a7836 */ /* 0x000fe20000000000 */
[----:B------:R-:W-:Y:S01]  /*b8d0*/  UMOV UR30, UR5 ;  /* 0x00000005001e7c82 */ /* 0x000fe20008000000 */
[----:B------:R-:W-:Y:S01]  /*b8e0*/  UMOV UR5, 0x40000040 ;  /* 0x4000004000057882 */ /* 0x000fe20000000000 */
[----:B------:R-:W-:Y:S01]  /*b8f0*/  IMAD.MOV.U32 R21, RZ, RZ, R136 ;  /* 0x000000ffff157224 */ /* 0x000fe200078e0088 */
[----:B------:R-:W-:Y:S01]  /*b900*/  SEL R137, R137, 0x9, !P2 ;  /* 0x0000000989897807 */ /* 0x000fe20005000000 */
[----:B------:R-:W-:Y:S01]  /*b910*/  IMAD.MOV.U32 R20, RZ, RZ, R13 ;  /* 0x000000ffff147224 */ /* 0x000fe200078e000d */
[----:B------:R-:W-:Y:S01]  /*b920*/  ULDC UR61, c[0x0][0x9e4] ;  /* 0x00027900003d7ab9 */ /* 0x000fe20000000800 */
[----:B------:R-:W-:Y:S01]  /*b930*/  IMAD.U32 R22, RZ, RZ, UR4 ;  /* 0x00000004ff167e24 */ /* 0x000fe2000f8e00ff */
[----:B------:R-:W-:Y:S01]  /*b940*/  ULDC UR6, c[0x0][0x9d8] ;  /* 0x0002760000067ab9 */ /* 0x000fe20000000800 */
[----:B------:R-:W-:Y:S01]  /*b950*/  IMAD.U32 R23, RZ, RZ, UR5 ;  /* 0x00000005ff177e24 */ /* 0x000fe2000f8e00ff */
[----:B------:R-:W-:-:S02]  /*b960*/  UIADD3 UR56, UR39, 0x4, URZ ;  /* 0x0000000427387890 */ /* 0x000fc4000fffe03f */
[----:B------:R-:W-:Y:S02]  /*b970*/  UIADD3 UR28, UR39, 0x6, URZ ;  /* 0x00000006271c7890 */ /* 0x000fe4000fffe03f */
[----:B------:R-:W-:Y:S02]  /*b980*/  UIADD3 UR32, UR39, 0x600, URZ ;  /* 0x0000060027207890 */ /* 0x000fe4000fffe03f */
[----:B------:R-:W-:Y:S02]  /*b990*/  UIADD3 UR40, UR39, 0x602, URZ ;  /* 0x0000060227287890 */ /* 0x000fe4000fffe03f */
[----:B------:R-:W-:Y:S02]  /*b9a0*/  UIADD3 UR44, UR39, 0x604, URZ ;  /* 0x00000604272c7890 */ /* 0x000fe4000fffe03f */
[----:B------:R-:W-:Y:S01]  /*b9b0*/  UIADD3 UR48, UR39, 0x606, URZ ;  /* 0x0000060627307890 */ /* 0x000fe2000fffe03f */
[----:B------:R-:W-:Y:S01]  /*b9c0*/  UMOV UR57, 0x40000040 ;  /* 0x4000004000397882 */ /* 0x000fe20000000000 */
[----:B------:R-:W-:Y:S01]  /*b9d0*/  UMOV UR29, 0x40000040 ;  /* 0x40000040001d7882 */ /* 0x000fe20000000000 */
[----:B------:R-:W-:Y:S01]  /*b9e0*/  UMOV UR33, 0x40000040 ;  /* 0x4000004000217882 */ /* 0x000fe20000000000 */
[----:B------:R-:W-:Y:S01]  /*b9f0*/  UMOV UR41, 0x40000040 ;  /* 0x4000004000297882 */ /* 0x000fe20000000000 */
[----:B------:R-:W-:Y:S01]  /*ba00*/  UMOV UR45, 0x40000040 ;  /* 0x40000040002d7882 */ /* 0x000fe20000000000 */
[----:B------:R-:W-:-:S06]  /*ba10*/  UMOV UR49, 0x40000040 ;  /* 0x4000004000317882 */ /* 0x000fcc0000000000 */
.L_x_10268:
[----:B------:R-:W-:Y:S01]  /*ba20*/  UIADD3 UR4, UR7, 0x1, URZ ;  /* 0x0000000107047890 */ /* 0x000fe2000fffe03f */
[----:B------:R-:W-:-:S03]  /*ba30*/  ISETP.NE.AND P3, PT, RZ, UR38, PT ;  /* 0x00000026ff007c0c */ /* 0x000fc6000bf65270 */
[----:B------:R-:W-:-:S04]  /*ba40*/  UISETP.NE.AND UP1, UPT, UR4, 0x2, UPT ;  /* 0x000000020400788c */ /* 0x000fc8000bf25270 */
[----:B------:R-:W-:Y:S02]  /*ba50*/  USEL UR5, URZ, 0x1, UP1 ;  /* 0x000000013f057887 */ /* 0x000fe40008800000 */
[----:B------:R-:W-:Y:S02]  /*ba60*/  USEL UR4, UR4, URZ, UP1 ;  /* 0x0000003f04047287 */ /* 0x000fe40008800000 */
[----:B------:R-:W-:Y:S02]  /*ba70*/  ULOP3.LUT UR5, UR30, UR5, URZ, 0x3c, !UPT ;  /* 0x000000051e057292 */ /* 0x000fe4000f8e3c3f */
[----:B----4-:R-:W-:Y:S10]  /*ba80*/  @P3 BRA `(.L_x_10252) ;  /* 0x00000000002c3947 */ /* 0x010ff40003800000 */
[----:B------:R-:W-:Y:S05]  /*ba90*/  @!P0 BRA `(.L_x_10253) ;  /* 0x0000000000048947 */ /* 0x000fea0003800000 */
[----:B------:R-:W-:Y:S01]  /*baa0*/  BPT.TRAP 0x1 ;  /* 0x000000040000795c */ /* 0x000fe20000300000 */
.L_x_10253:
[----:B------:R-:W-:Y:S01]  /*bab0*/  ULEA UR10, UR4, UR36, 0x3 ;  /* 0x00000024040a7291 */ /* 0x000fe2000f8e183f */
[----:B------:R-:W-:-:S05]  /*bac0*/  IMAD.U32 R13, RZ, RZ, UR5 ;  /* 0x00000005ff0d7e24 */ /* 0x000fca000f8e00ff */
[----:B------:R-:W-:-:S04]  /*bad0*/  SHF.L.U32 R13, R13, 0x1f, RZ ;  /* 0x0000001f0d0d7819 */ /* 0x000fc800000006ff */
[----:B------:R3:W4:Y:S01]  /*bae0*/  SYNCS.PHASECHK.TRANS64.TRYWAIT P2, [UR10+0x2d830], R13 ;  /* 0x02d8300dff0075a7 */ /* 0x000722000804014a */
[----:B------:R-:W-:Y:S05]  /*baf0*/  @!P0 BRA `(.L_x_10254) ;  /* 0x0000000000048947 */ /* 0x000fea0003800000 */
[----:B------:R-:W-:Y:S01]  /*bb00*/  BPT.TRAP 0x1 ;  /* 0x000000040000795c */ /* 0x000fe20000300000 */
.L_x_10254:
[----:B----4-:R-:W-:Y:S05]  /*bb10*/  @P2 BRA `(.L_x_10252) ;  /* 0x0000000000082947 */ /* 0x010fea0003800000 */
[----:B------:R-:W4:Y:S02]  /*bb20*/  SYNCS.PHASECHK.TRANS64.TRYWAIT P2, [UR10+0x2d830], R13 ;  /* 0x02d8300dff0075a7 */ /* 0x000f24000804014a */
[----:B----4-:R-:W-:Y:S05]  /*bb30*/  @!P2 BRA `(.L_x_10255) ;  /* 0x0000009c0088a947 */ /* 0x010fea0003800000 */
.L_x_10252:
[----:B------:R4:W-:Y:S01]  /*bb40*/  BAR.SYNC.DEFER_BLOCKING R138, 0x100 ;  /* 0x0004008a0000751d */ /* 0x0009e20000010000 */
[----:B------:R-:W-:Y:S01]  /*bb50*/  R2UR UR52, R14 ;  /* 0x000000000e3472ca */ /* 0x000fe200000e0000 */
[----:B------:R-:W-:Y:S01]  /*bb60*/  UIMAD UR26, UR4, 0x600, UR37 ;  /* 0x00000600041a78a4 */ /* 0x000fe2000f8e0225 */
[----:B------:R-:W-:-:S03]  /*bb70*/  R2UR UR53, R15 ;  /* 0x000000000f3572ca */ /* 0x000fc600000e0000 */
[----:B------:R-:W-:Y:S01]  /*bb80*/  UMOV UR55, 0x80000020 ;  /* 0x8000002000377882 */ /* 0x000fe20000000000 */
[----:B------:R-:W-:Y:S02]  /*bb90*/  UIADD3 UR10, UR26, 0x2, URZ ;  /* 0x000000021a0a7890 */ /* 0x000fe4000fffe03f */
[----:B------:R-:W-:Y:S01]  /*bba0*/  UMOV UR54, UR26 ;  /* 0x0000001a00367c82 */ /* 0x000fe20008000000 */
        /* <DEDUP_REMOVED lines=9> */
[----:B012---:R-:W-:-:S06]  /*bc40*/  WARPGROUP.ARRIVE ;  /* 0x00000000000079c5 */ /* 0x007fcc0000000000 */
        /* <DEDUP_REMOVED lines=17> */
[----:B----4-:R-:W-:Y:S05]  /*bd60*/  @P3 BRA `(.L_x_10256) ;  /* 0x00000000002c3947 */ /* 0x010fea0003800000 */
[----:B------:R-:W-:Y:S05]  /*bd70*/  @!P0 BRA `(.L_x_10257) ;  /* 0x0000000000048947 */ /* 0x000fea0003800000 */
[----:B------:R-:W-:Y:S01]  /*bd80*/  BPT.TRAP 0x1 ;  /* 0x000000040000795c */ /* 0x000fe20000300000 */
.L_x_10257:
[----:B------:R-:W-:Y:S01]  /*bd90*/  ULEA UR10, UR7, UR36, 0x3 ;  /* 0x00000024070a7291 */ /* 0x000fe2000f8e183f */
[----:B---3--:R-:W-:-:S05]  /*bda0*/  IMAD.U32 R13, RZ, RZ, UR30 ;  /* 0x0000001eff0d7e24 */ /* 0x008fca000f8e00ff */
[----:B------:R-:W-:-:S04]  /*bdb0*/  SHF.L.U32 R13, R13, 0x1f, RZ ;  /* 0x0000001f0d0d7819 */ /* 0x000fc800000006ff */
[----:B------:R0:W1:Y:S01]  /*bdc0*/  SYNCS.PHASECHK.TRANS64.TRYWAIT P2, [UR10+0x2d850], R13 ;  /* 0x02d8500dff0075a7 */ /* 0x000062000804014a */
[----:B------:R-:W-:Y:S05]  /*bdd0*/  @!P0 BRA `(.L_x_10258) ;  /* 0x0000000000048947 */ /* 0x000fea0003800000 */
[----:B------:R-:W-:Y:S01]  /*bde0*/  BPT.TRAP 0x1 ;  /* 0x000000040000795c */ /* 0x000fe20000300000 */
.L_x_10258:
[----:B-1----:R-:W-:Y:S05]  /*bdf0*/  @P2 BRA `(.L_x_10256) ;  /* 0x0000000000082947 */ /* 0x002fea0003800000 */
[----:B------:R-:W1:Y:S02]  /*be00*/  SYNCS.PHASECHK.TRANS64.TRYWAIT P2, [UR10+0x2d850], R13 ;  /* 0x02d8500dff0075a7 */ /* 0x000e64000804014a */
[----:B-1----:R-:W-:Y:S05]  /*be10*/  @!P2 BRA `(.L_x_10259) ;  /* 0x0000009800e8a947 */ /* 0x002fea0003800000 */
.L_x_10256:
[----:B------:R-:W-:Y:S01]  /*be20*/  UIADD3 UR10, UR36, 0x400, URZ ;  /* 0x00000400240a7890 */ /* 0x000fe2000fffe03f */
[----:B------:R-:W-:Y:S01]  /*be30*/  WARPGROUP.ARRIVE ;  /* 0x00000000000079c5 */ /* 0x000fe20000000000 */
[----:B------:R-:W-:Y:S01]  /*be40*/  UMOV UR52, UR39 ;  /* 0x0000002700347c82 */ /* 0x000fe20008000000 */
[----:B------:R-:W-:Y:S01]  /*be50*/  UMOV UR53, 0x40000040 ;  /* 0x4000004000357882 */ /* 0x000fe20000000000 */
[----:B------:R-:W-:Y:S01]  /*be60*/  USHF.R.U32.HI UR10, URZ, 0x4, UR10 ;  /* 0x000000043f0a7899 */ /* 0x000fe2000801160a */
[----:B------:R-:W-:Y:S01]  /*be70*/  FMUL.FTZ R139, R57, UR6 ;  /* 0x00000006398b7c20 */ /* 0x000fe20008410000 */
[----:B------:R-:W-:Y:S01]  /*be80*/  UMOV UR55, 0x80000020 ;  /* 0x8000002000377882 */ /* 0x000fe20000000000 */
[----:B------:R-:W-:Y:S01]  /*be90*/  UMOV UR59, 0x80000020 ;  /* 0x80000020003b7882 */ /* 0x000fe20000000000 */
[----:B------:R-:W-:Y:S01]  /*bea0*/  ULOP3.LUT UR10, UR10, 0x3fff, URZ, 0xc0, !UPT ;  /* 0x00003fff0a0a7892 */ /* 0x000fe2000f8ec03f */
[----:B------:R-:W-:Y:S01]  /*beb0*/  FMUL.FTZ R57, R58, UR6 ;  /* 0x000000063a397c20 */ /* 0x000fe20008410000 */
[----:B------:R-:W-:Y:S01]  /*bec0*/  UMOV UR31, 0x80000020 ;  /* 0x80000020001f7882 */ /* 0x000fe20000000000 */
[----:B------:R-:W-:Y:S01]  /*bed0*/  UMOV UR35, 0x80000020 ;  /* 0x8000002000237882 */ /* 0x000fe20000000000 */
[----:B------:R-:W-:Y:S01]  /*bee0*/  ULOP3.LUT UR10, UR10, 0x2000000, URZ, 0xfc, !UPT ;  /* 0x020000000a0a7892 */ /* 0x000fe2000f8efc3f */
[----:B------:R-:W-:Y:S01]  /*bef0*/  FMUL.FTZ R58, R59, UR6 ;  /* 0x000000063b3a7c20 */ /* 0x000fe20008410000 */
[----:B------:R-:W-:Y:S01]  /*bf00*/  UMOV UR43, 0x80000020 ;  /* 0x80000020002b7882 */ /* 0x000fe20000000000 */
[----:B------:R-:W-:Y:S01]  /*bf10*/  UMOV UR47, 0x80000020 ;  /* 0x80000020002f7882 */ /* 0x000fe20000000000 */
[----:B------:R-:W-:Y:S01]  /*bf20*/  UIMAD UR10, UR7, 0x600, UR10 ;  /* 0x00000600070a78a4 */ /* 0x000fe2000f8e020a */
[----:B------:R-:W-:Y:S01]  /*bf30*/  FMUL.FTZ R59, R60, UR6 ;  /* 0x000000063c3b7c20 */ /* 0x000fe20008410000 */
[----:B------:R-:W-:Y:S01]  /*bf40*/  UMOV UR51, 0x80000020 ;  /* 0x8000002000337882 */ /* 0x000fe20000000000 */
[----:B------:R-:W-:Y:S01]  /*bf50*/  FMUL.FTZ R60, R62, UR6 ;  /* 0x000000063e3c7c20 */ /* 0x000fe20008410000 */
[----:B------:R-:W-:Y:S01]  /*bf60*/  UIADD3 UR11, UR10, 0x40, URZ ;  /* 0x000000400a0b7890 */ /* 0x000fe2000fffe03f */
[----:B------:R-:W-:Y:S01]  /*bf70*/  FMUL.FTZ R62, R63, UR6 ;  /* 0x000000063f3e7c20 */ /* 0x000fe20008410000 */
[----:B------:R-:W-:Y:S01]  /*bf80*/  UIADD3 UR58, UR10, 0x80, URZ ;  /* 0x000000800a3a7890 */ /* 0x000fe2000fffe03f */
[----:B------:R-:W-:Y:S01]  /*bf90*/  PLOP3.LUT P2, PT, PT, PT, UP0, 0x80, 0x0 ;  /* 0x000000000000781c */ /* 0x000fe20003f4f008 */
[----:B------:R-:W-:Y:S01]  /*bfa0*/  UMOV UR54, UR10 ;  /* 0x0000000a00367c82 */ /* 0x000fe20008000000 */
[----:B------:R-:W-:Y:S01]  /*bfb0*/  UIADD3 UR30, UR10, 0xc0, URZ ;  /* 0x000000c00a1e7890 */ /* 0x000fe2000fffe03f */
[----:B------:R-:W-:Y:S01]  /*bfc0*/  HGMMA.64x96x16.F32.BF16 R88, gdesc[UR52].tnspB, R88, gsb0 ;  /* 0x41600000345879f0 */ /* 0x000fe20008001858 */
[----:B------:R-:W-:Y:S01]  /*bfd0*/  R2UR UR52, R22 ;  /* 0x00000000163472ca */ /* 0x000fe200000e0000 */
[----:B------:R-:W-:Y:S01]  /*bfe0*/  UMOV UR54, UR11 ;  /* 0x0000000b00367c82 */ /* 0x000fe20008000000 */
[----:B------:R-:W-:Y:S01]  /*bff0*/  R2UR UR53, R23 ;  /* 0x00000000173572ca */ /* 0x000fe200000e0000 */
[----:B------:R-:W-:Y:S01]  /*c000*/  UMOV UR55, 0x80000020 ;  /* 0x8000002000377882 */ /* 0x000fe20000000000 */
[----:B------:R-:W-:Y:S01]  /*c010*/  UIADD3 UR34, UR10, 0x100, URZ ;  /* 0x000001000a227890 */ /* 0x000fe2000fffe03f */
[----:B------:R-:W-:Y:S01]  /*c020*/  FMUL.FTZ R63, R64, UR6 ;  /* 0x00000006403f7c20 */ /* 0x000fe20008410000 */
[----:B------:R-:W-:Y:S01]  /*c030*/  UIADD3 UR42, UR10, 0x140, URZ ;  /* 0x000001400a2a7890 */ /* 0x000fe2000fffe03f */
[----:B01-3--:R-:W-:Y:S01]  /*c040*/  FMUL.FTZ R13, R24, UR6 ;  /* 0x00000006180d7c20 */ /* 0x00bfe20008410000 */
[----:B------:R-:W-:Y:S01]  /*c050*/  UIADD3 UR46, UR10, 0x180, URZ ;  /* 0x000001800a2e7890 */ /* 0x000fe2000fffe03f */
[----:B------:R-:W-:Y:S01]  /*c060*/  FMUL.FTZ R64, R66, UR6 ;  /* 0x0000000642407c20 */ /* 0x000fe20008410000 */
        /* <DEDUP_REMOVED lines=16> */
[----:B------:R-:W-:-:S02]  /*c170*/  IMAD.U32 R55, RZ, RZ, UR4 ;  /* 0x00000004ff377e24 */ /* 0x000fc4000f8e00ff */
[----:B------:R-:W-:Y:S01]  /*c180*/  FMUL.FTZ R33, R34, UR6 ;  /* 0x0000000622217c20 */ /* 0x000fe20008410000 */
[----:B------:R-:W-:Y:S01]  /*c190*/  FMUL.FTZ R75, R76, UR6 ;  /* 0x000000064c4b7c20 */ /* 0x000fe20008410000 */
[----:B------:R-:W-:Y:S01]  /*c1a0*/  FMUL.FTZ R34, R35, UR6 ;  /* 0x0000000623227c20 */ /* 0x000fe20008410000 */
[----:B------:R-:W-:Y:S01]  /*c1b0*/  FMUL.FTZ R76, R78, UR6 ;  /* 0x000000064e4c7c20 */ /* 0x000fe20008410000 */
[----:B------:R-:W-:Y:S01]  /*c1c0*/  @UP0 ULDC UR10, c[0x0][0x44c] ;  /* 0x00011300000a0ab9 */ /* 0x000fe20000000800 */
[----:B------:R-:W-:Y:S01]  /*c1d0*/  FMUL.FTZ R35, R36, UR6 ;  /* 0x0000000624237c20 */ /* 0x000fe20008410000 */
[----:B------:R-:W-:Y:S01]  /*c1e0*/  FMUL.FTZ R78, R79, UR6 ;  /* 0x000000064f4e7c20 */ /* 0x000fe20008410000 */
[----:B------:R-:W-:Y:S01]  /*c1f0*/  FMUL.FTZ R140, R84, UR6 ;  /* 0x00000006548c7c20 */ /* 0x000fe20008410000 */
[----:B------:R-:W-:Y:S01]  /*c200*/  FMUL.FTZ R36, R38, UR6 ;  /* 0x0000000626247c20 */ /* 0x000fe20008410000 */
[----:B------:R-:W-:Y:S01]  /*c210*/  FMUL.FTZ R79, R80, UR6 ;  /* 0x00000006504f7c20 */ /* 0x000fe20008410000 */
[----:B------:R-:W-:-:S04]  /*c220*/  @P2 IMAD.HI.U32 R84, R0, UR10, RZ ;  /* 0x0000000a00542c27 */ /* 0x000fc8000f8e00ff */
[----:B------:R-:W-:Y:S01]  /*c230*/  FMUL.FTZ R38, R39, UR6 ;  /* 0x0000000627267c20 */ /* 0x000fe20008410000 */
[----:B------:R-:W-:Y:S01]  /*c240*/  FMUL.FTZ R80, R82, UR6 ;  /* 0x0000000652507c20 */ /* 0x000fe20008410000 */
[----:B------:R-:W-:Y:S01]  /*c250*/  @!P1 LEA R55, R55, UR36, 0x3 ;  /* 0x0000002437379c11 */ /* 0x000fe2000f8e18ff */
[----:B------:R-:W-:Y:S01]  /*c260*/  FMUL.FTZ R39, R40, UR6 ;  /* 0x0000000628277c20 */ /* 0x000fe20008410000 */
[----:B------:R-:W-:Y:S01]  /*c270*/  FMUL.FTZ R82, R83, UR6 ;  /* 0x0000000653527c20 */ /* 0x000fe20008410000 */
[----:B------:R-:W-:Y:S01]  /*c280*/  FMUL.FTZ R40, R42, UR6 ;  /* 0x000000062a287c20 */ /* 0x000fe20008410000 */
[----:B------:R-:W-:Y:S01]  /*c290*/  FMUL.FTZ R83, R86, UR6 ;  /* 0x0000000656537c20 */ /* 0x000fe20008410000 */
[----:B------:R-:W-:Y:S01]  /*c2a0*/  @UP0 ULDC UR10, c[0x0][0x450] ;  /* 0x00011400000a0ab9 */ /* 0x000fe20000000800 */
[----:B------:R-:W-:Y:S01]  /*c2b0*/  FMUL.FTZ R42, R43, UR6 ;  /* 0x000000062b2a7c20 */ /* 0x000fe20008410000 */
[----:B------:R-:W-:Y:S02]  /*c2c0*/  IMAD.MOV.U32 R86, RZ, RZ, R0 ;  /* 0x000000ffff567224 */ /* 0x000fe400078e0000 */
[----:B------:R-:W-:Y:S01]  /*c2d0*/  FMUL.FTZ R43, R44, UR6 ;  /* 0x000000062c2b7c20 */ /* 0x000fe20008410000 */
[----:B------:R-:W-:Y:S01]  /*c2e0*/  @P2 SHF.R.U32.HI R86, RZ, UR10, R84 ;  /* 0x0000000aff562c19 */ /* 0x000fe20008011654 */
[----:B------:R-:W-:Y:S01]  /*c2f0*/  FMUL.FTZ R44, R46, UR6 ;  /* 0x000000062e2c7c20 */ /* 0x000fe20008410000 */
[----:B------:R-:W-:-:S02]  /*c300*/  @!P1 VIADD R84, R55, 0x2d840 ;  /* 0x0002d84037549836 */ /* 0x000fc40000000000 */
[----:B------:R-:W-:Y:S01]  /*c310*/  FMUL.FTZ R46, R47, UR6 ;  /* 0x000000062f2e7c20 */ /* 0x000fe20008410000 */
[----:B------:R-:W-:Y:S01]  /*c320*/  FMUL.FTZ R141, R85, UR6 ;  /* 0x00000006558d7c20 */ /* 0x000fe20008410000 */
[----:B------:R-:W-:Y:S01]  /*c330*/  FMUL.FTZ R47, R48, UR6 ;  /* 0x00000006302f7c20 */ /* 0x000fe20008410000 */
[----:B------:R-:W-:Y:S02]  /*c340*/  IMAD.SHL.U32 R85, R12, 0x80, RZ ;  /* 0x000000800c557824 */ /* 0x000fe400078e00ff */
[----:B------:R-:W-:Y:S01]  /*c350*/  FMUL.FTZ R48, R50, UR6 ;  /* 0x0000000632307c20 */ /* 0x000fe20008410000 */
[----:B------:R-:W-:Y:S01]  /*c360*/  FMUL.FTZ R50, R51, UR6 ;  /* 0x0000000633327c20 */ /* 0x000fe20008410000 */
[----:B------:R-:W0:Y:S01]  /*c370*/  SHFL.IDX PT, R147, R86, RZ, 0x1c1f ;  /* 0x001c1fff56937589 */ /* 0x000e2200000e0000 */
[----:B------:R-:W-:Y:S01]  /*c380*/  FMUL.FTZ R51, R52, UR6 ;  /* 0x0000000634337c20 */ /* 0x000fe20008410000 */
[----:B------:R-:W-:Y:S01]  /*c390*/  @!P1 PRMT R84, RZ, 0x654, R84 ;  /* 0x00000654ff549816 */ /* 0x000fe20000000054 */
[----:B------:R-:W-:Y:S01]  /*c3a0*/  FMUL.FTZ R52, R54, UR6 ;  /* 0x0000000636347c20 */ /* 0x000fe20008410000 */
[----:B------:R-:W-:Y:S01]  /*c3b0*/  IADD3 R54, -R85, 0x1, RZ ;  /* 0x0000000155367810 */ /* 0x000fe20007ffe1ff */
        /* <DEDUP_REMOVED lines=15> */
[----:B------:R-:W-:Y:S01]  /*c4b0*/  IMAD R55, R3, -0x2, R54 ;  /* 0xfffffffe03377824 */ /* 0x000fe200078e0236 */
[----:B------:R-:W-:Y:S01]  /*c4c0*/  ULDC UR18, c[0x0][0x2f0] ;  /* 0x0000bc0000127ab9 */ /* 0x000fe20000000800 */
[----:B------:R-:W1:Y:S01]  /*c4d0*/  MUFU.TANH R13, R13 ;  /* 0x0000000d000d7308 */ /* 0x000e620000002400 */
[----:B------:R-:W-:Y:S01]  /*c4e0*/  ULDC UR15, c[0x0][0x288] ;  /* 0x0000a200000f7ab9 */ /* 0x000fe20000000800 */
[----:B------:R-:W-:Y:S01]  /*c4f0*/  IMAD R55, R18, UR18, R55 ;  /* 0x0000001212377c24 */ /* 0x000fe2000f8e0237 */
[----:B------:R-:W-:-:S03]  /*c500*/  ULDC UR14, c[0x0][0x9e0] ;  /* 0x00027800000e7ab9 */ /* 0x000fc60000000800 */
[----:B------:R-:W-:Y:S02]  /*c510*/  VIADD R55, R55, -UR15 ;  /* 0x8000000f37377c36 */ /* 0x000fe40008000000 */
[----:B------:R-:W2:Y:S02]  /*c520*/  MUFU.TANH R25, R25 ;  /* 0x0000001900197308 */ /* 0x000ea40000002400 */
[C---:B------:R-:W-:Y:S02]  /*c530*/  VIADD R145, R55.reuse, UR14 ;  /* 0x0000000e37917c36 */ /* 0x040fe40008000000 */
[----:B------:R-:W-:Y:S02]  /*c540*/  VIADD R144, R55, UR11 ;  /* 0x0000000b37907c36 */ /* 0x000fe40008000000 */
[--C-:B0-----:R-:W-:Y:S02]  /*c550*/  IMAD.IADD R143, R145, 0x1, R147.reuse ;  /* 0x00000001918f7824 */ /* 0x101fe400078e0293 */
[----:B------:R-:W0:Y:S01]  /*c560*/  MUFU.TANH R24, R24 ;  /* 0x0000001800187308 */ /* 0x000e220000002400 */
[----:B------:R-:W-:Y:S01]  /*c570*/  IMAD.IADD R142, R144, 0x1, R147 ;  /* 0x00000001908e7824 */ /* 0x000fe200078e0293 */
[----:B------:R-:W-:-:S02]  /*c580*/  WARPGROUP.DEPBAR.LE gsb0, 0x0 ;  /* 0x00008000000079c5 */ /* 0x000fc40000010000 */
[----:B------:R-:W-:-:S04]  /*c590*/  WARPGROUP.ARRIVE ;  /* 0x00000000000079c5 */ /* 0x000fc80000000000 */
[----:B------:R-:W3:Y:S02]  /*c5a0*/  MUFU.TANH R26, R26 ;  /* 0x0000001a001a7308 */ /* 0x000ee40000002400 */
[----:B------:R-:W-:Y:S06]  /*c5b0*/  HGMMA.64x96x16.F32.BF16 R88, gdesc[UR52].tnspB, R88, gsb0 ;  /* 0x41600000345879f0 */ /* 0x000fec0008001858 */
        /* <DEDUP_REMOVED lines=16> */
[----:B------:R-:W-:Y:S07]  /*c6c0*/  HGMMA.64x96x16.F32.BF16 R88, gdesc[UR56].tnspB, R88, gsb0 ;  /* 0x41600000385879f0 */ /* 0x000fee0008001858 */
        /* <DEDUP_REMOVED lines=53> */
[----:B------:R-:W0:Y:S01]  /*ca20*/  MUFU.TANH R83, R83 ;  /* 0x0000005300537308 */ /* 0x000e220000002400 */
[----:B------:R-:W-:-:S02]  /*ca30*/  WARPGROUP.DEPBAR.LE gsb0, 0x0 ;  /* 0x00008000000079c5 */ /* 0x000fc40000010000 */
[----:B------:R-:W-:-:S06]  /*ca40*/  WARPGROUP.ARRIVE ;  /* 0x00000000000079c5 */ /* 0x000fcc0000000000 */
[----:B------:R-:W-:Y:S03]  /*ca50*/  HGMMA.64x96x16.F32.BF16 R88, gdesc[UR44].tnspB, R88, gsb0 ;  /* 0x416000002c5879f0 */ /* 0x000fe60008001858 */
[----:B------:R-:W-:Y:S02]  /*ca60*/  WARPGROUP.DEPBAR.LE gsb0, 0x0 ;  /* 0x00008000000079c5 */ /* 0x000fe40000010000 */
[----:B------:R-:W-:-:S06]  /*ca70*/  WARPGROUP.ARRIVE ;  /* 0x00000000000079c5 */ /* 0x000fcc0000000000 */
[----:B------:R-:W-:Y:S03]  /*ca80*/  HGMMA.64x96x16.F32.BF16 R88, gdesc[UR48].tnspB, R88, gsb0 ;  /* 0x41600000305879f0 */ /* 0x000fe60008001858 */
[----:B------:R-:W-:Y:S02]  /*ca90*/  WARPGROUP.DEPBAR.LE gsb0, 0x0 ;  /* 0x00008000000079c5 */ /* 0x000fe40000010000 */
[----:B------:R0:W-:Y:S06]  /*caa0*/  BAR.ARV R137, 0x100 ;  /* 0x000400890000751d */ /* 0x0001ec0000002000 */
[----:B------:R5:W-:Y:S02]  /*cab0*/  @!P1 SYNCS.ARRIVE.TRANS64.RED.A1T0 RZ, [R84+URZ], RZ ;  /* 0x000000ff54ff99a7 */ /* 0x000be4000810043f */
[----:B-----5:R-:W-:-:S06]  /*cac0*/  FMUL.FTZ R84, R87, UR6 ;  /* 0x0000000657547c20 */ /* 0x020fcc0008410000 */
[----:B------:R-:W0:Y:S01]  /*cad0*/  MUFU.TANH R84, R84 ;  /* 0x0000005400547308 */ /* 0x000e220000002400 */
[----:B-1234-:R-:W-:Y:S05]  /*cae0*/  @!P5 BRA `(.L_x_10260) ;  /* 0x000000000064d947 */ /* 0x01efea0003800000 */
        /* <DEDUP_REMOVED lines=15> */
.L_x_10262:
[----:B------:R-:W-:-:S05]  /*cbe0*/  IMAD.U32 R146, RZ, RZ, UR61 ;  /* 0x0000003dff927e24 */ /* 0x000fca000f8e00ff */
[----:B------:R-:W-:-:S13]  /*cbf0*/  ISETP.NE.AND P2, PT, R146, 0x1, PT ;  /* 0x000000019200780c */ /* 0x000fda0003f45270 */
[----:B------:R-:W1:Y:S02]  /*cc00*/  @P2 LDC.64 R54, c[0x0][0x9e8] ;  /* 0x00027a00ff362b82 */ /* 0x000e640000000a00 */
[----:B-1----:R-:W-:-:S05]  /*cc10*/  @P2 IMAD.HI.U32 R54, R87, R54, RZ ;  /* 0x0000003657362227 */ /* 0x002fca00078e00ff */
[----:B------:R-:W-:-:S07]  /*cc20*/  @P2 SHF.R.U32.HI R87, RZ, R55, R54 ;  /* 0x00000037ff572219 */ /* 0x000fce0000011636 */
.L_x_10263:
[----:B------:R-:W-:Y:S05]  /*cc30*/  BSYNC B0 ;  /* 0x0000000000007941 */ /* 0x000fea0003800000 */
.L_x_10261:
[----:B------:R-:W-:-:S04]  /*cc40*/  IMAD R54, R87, R146, -R85 ;  /* 0x0000009257367224 */ /* 0x000fc800078e0a55 */
[----:B------:R-:W-:-:S05]  /*cc50*/  IMAD R54, R3, -0x2, R54 ;  /* 0xfffffffe03367824 */ /* 0x000fca00078e0236 */
[----:B------:R-:W-:Y:S02]  /*cc60*/  VIADDMNMX R143, R54, R146, R143, PT ;  /* 0x00000092368f7246 */ /* 0x000fe4000380018f */
[----:B------:R-:W-:-:S07]  /*cc70*/  VIMNMX R142, R142, R54, !PT ;  /* 0x000000368e8e7248 */ /* 0x000fce0007fe0100 */
.L_x_10260:
[----:B------:R-:W-:-:S04]  /*cc80*/  ISETP.GT.AND P2, PT, R12, -0x1, PT ;  /* 0xffffffff0c00780c */ /* 0x000fc80003f44270 */
[C---:B------:R-:W-:Y:S02]  /*cc90*/  ISETP.GT.AND P4, PT, R142.reuse, RZ, P2 ;  /* 0x000000ff8e00720c */ /* 0x040fe40001784270 */
[C---:B------:R-:W-:Y:S02]  /*cca0*/  ISETP.GT.AND P6, PT, R142.reuse, 0x1, P2 ;  /* 0x000000018e00780c */ /* 0x040fe400017c4270 */
[C---:B------:R-:W-:Y:S02]  /*ccb0*/  ISETP.LT.OR P4, PT, R143.reuse, 0x1, P4 ;  /* 0x000000018f00780c */ /* 0x040fe40002781670 */
[----:B------:R-:W-:Y:S02]  /*ccc0*/  ISETP.LT.OR P6, PT, R143, 0x2, P6 ;  /* 0x000000028f00780c */ /* 0x000fe400037c1670 */
[----:B------:R-:W-:Y:S02]  /*ccd0*/  FSEL R87, R13, -INF , !P4 ;  /* 0xff8000000d577808 */ /* 0x000fe40006000000 */
[----:B------:R-:W-:Y:S01]  /*cce0*/  FSEL R25, R25, -INF , !P6 ;  /* 0xff80000019197808 */ /* 0x000fe20007000000 */
[----:B------:R-:W1:Y:S01]  /*ccf0*/  SHFL.IDX PT, R13, R86, 0x1, 0x1c1f ;  /* 0x003c1f00560d7f89 */ /* 0x000e6200000e0000 */
[----:B------:R-:W-:-:S02]  /*cd00*/  ISETP.GT.AND P3, PT, R142, 0x8, P2 ;  /* 0x000000088e00780c */ /* 0x000fc40001764270 */
[C---:B------:R-:W-:Y:S02]  /*cd10*/  ISETP.GT.AND P4, PT, R142.reuse, 0x9, P2 ;  /* 0x000000098e00780c */ /* 0x040fe40001784270 */
[----:B------:R-:W-:Y:S02]  /*cd20*/  ISETP.GT.AND P6, PT, R142, 0x10, P2 ;  /* 0x000000108e00780c */ /* 0x000fe400017c4270 */
[C---:B------:R-:W-:Y:S02]  /*cd30*/  ISETP.LT.OR P3, PT, R143.reuse, 0x9, P3 ;  /* 0x000000098f00780c */ /* 0x040fe40001f61670 */
[C---:B------:R-:W-:Y:S02]  /*cd40*/  ISETP.LT.OR P4, PT, R143.reuse, 0xa, P4 ;  /* 0x0000000a8f00780c */ /* 0x040fe40002781670 */
[----:B------:R-:W-:Y:S02]  /*cd50*/  ISETP.LT.OR P6, PT, R143, 0x11, P6 ;  /* 0x000000118f00780c */ /* 0x000fe400037c1670 */
[----:B------:R-:W-:-:S02]  /*cd60*/  FSEL R27, R27, -INF , !P3 ;  /* 0xff8000001b1b7808 */ /* 0x000fc40005800000 */
[----:B0-----:R-:W-:Y:S02]  /*cd70*/  FSEL R29, R29, -INF , !P4 ;  /* 0xff8000001d1d7808 */ /* 0x001fe40006000000 */
[----:B------:R-:W-:Y:S02]  /*cd80*/  FSEL R31, R31, -INF , !P6 ;  /* 0xff8000001f1f7808 */ /* 0x000fe40007000000 */
[C---:B------:R-:W-:Y:S02]  /*cd90*/  ISETP.GT.AND P3, PT, R142.reuse, 0x11, P2 ;  /* 0x000000118e00780c */ /* 0x040fe40001764270 */
[C---:B------:R-:W-:Y:S02]  /*cda0*/  ISETP.GT.AND P4, PT, R142.reuse, 0x18, P2 ;  /* 0x000000188e00780c */ /* 0x040fe40001784270 */
[----:B------:R-:W-:Y:S01]  /*cdb0*/  ISETP.GT.AND P6, PT, R142, 0x19, P2 ;  /* 0x000000198e00780c */ /* 0x000fe200017c4270 */
[--C-:B-1----:R-:W-:Y:S01]  /*cdc0*/  IMAD.IADD R145, R145, 0x1, R13.reuse ;  /* 0x0000000191917824 */ /* 0x102fe200078e020d */
[C---:B------:R-:W-:Y:S01]  /*cdd0*/  ISETP.LT.OR P3, PT, R143.reuse, 0x12, P3 ;  /* 0x000000128f00780c */ /* 0x040fe20001f61670 */
[----:B------:R-:W-:Y:S01]  /*cde0*/  IMAD.IADD R144, R144, 0x1, R13 ;  /* 0x0000000190907824 */ /* 0x000fe200078e020d */
[----:B------:R-:W-:-:S02]  /*cdf0*/  ISETP.LT.OR P4, PT, R143, 0x19, P4 ;  /* 0x000000198f00780c */ /* 0x000fc40002781670 */
[----:B------:R-:W-:Y:S02]  /*ce00*/  ISETP.LT.OR P6, PT, R143, 0x1a, P6 ;  /* 0x0000001a8f00780c */ /* 0x000fe400037c1670 */
[----:B------:R-:W-:Y:S02]  /*ce10*/  FSEL R32, R32, -INF , !P3 ;  /* 0xff80000020207808 */ /* 0x000fe40005800000 */
[----:B------:R-:W-:Y:S02]  /*ce20*/  FSEL R35, R35, -INF , !P4 ;  /* 0xff80000023237808 */ /* 0x000fe40006000000 */
[----:B------:R-:W-:Y:S02]  /*ce30*/  FSEL R37, R37, -INF , !P6 ;  /* 0xff80000025257808 */ /* 0x000fe40007000000 */
[C---:B------:R-:W-:Y:S02]  /*ce40*/  ISETP.GT.AND P3, PT, R142.reuse, 0x20, P2 ;  /* 0x000000208e00780c */ /* 0x040fe40001764270 */
[----:B------:R-:W-:-:S02]  /*ce50*/  ISETP.GT.AND P4, PT, R142, 0x21, P2 ;  /* 0x000000218e00780c */ /* 0x000fc40001784270 */
[----:B------:R-:W-:Y:S02]  /*ce60*/  ISETP.GT.AND P6, PT, R142, 0x28, P2 ;  /* 0x000000288e00780c */ /* 0x000fe400017c4270 */
        /* <DEDUP_REMOVED lines=9> */
[C---:B------:R-:W-:Y:S02]  /*cf00*/  ISETP.LT.OR P3, PT, R143.reuse, 0x2a, P3 ;  /* 0x0000002a8f00780c */ /* 0x040fe40001f61670 */
        /* <DEDUP_REMOVED lines=58> */
[----:B------:R-:W-:Y:S01]  /*d2b0*/  FSEL R141, R141, -INF , !P6 ;  /* 0xff8000008d8d7808 */ /* 0x000fe20007000000 */
[----:B------:R-:W-:Y:S06]  /*d2c0*/  @!P5 BRA `(.L_x_10264) ;  /* 0x000000000064d947 */ /* 0x000fec0003800000 */
        /* <DEDUP_REMOVED lines=15> */
.L_x_10266:
[----:B------:R-:W-:-:S05]  /*d3c0*/  IMAD.U32 R86, RZ, RZ, UR61 ;  /* 0x0000003dff567e24 */ /* 0x000fca000f8e00ff */
[----:B------:R-:W-:-:S13]  /*d3d0*/  ISETP.NE.AND P3, PT, R86, 0x1, PT ;  /* 0x000000015600780c */ /* 0x000fda0003f65270 */
[----:B------:R-:W0:Y:S02]  /*d3e0*/  @P3 LDC.64 R54, c[0x0][0x9e8] ;  /* 0x00027a00ff363b82 */ /* 0x000e240000000a00 */
[----:B0-----:R-:W-:-:S05]  /*d3f0*/  @P3 IMAD.HI.U32 R54, R13, R54, RZ ;  /* 0x000000360d363227 */ /* 0x001fca00078e00ff */
[----:B------:R-:W-:-:S07]  /*d400*/  @P3 SHF.R.U32.HI R13, RZ, R55, R54 ;  /* 0x00000037ff0d3219 */ /* 0x000fce0000011636 */
.L_x_10267:
[----:B------:R-:W-:Y:S05]  /*d410*/  BSYNC B0 ;  /* 0x0000000000007941 */ /* 0x000fea0003800000 */
.L_x_10265:
[----:B------:R-:W-:-:S04]  /*d420*/  IMAD R54, R13, R86, -R85 ;  /* 0x000000560d367224 */ /* 0x000fc800078e0a55 */
[----:B------:R-:W-:-:S05]  /*d430*/  IMAD R54, R3, -0x2, R54 ;  /* 0xfffffffe03367824 */ /* 0x000fca00078e0236 */
[----:B------:R-:W-:Y:S02]  /*d440*/  VIADDMNMX R145, R54, R86, R145, PT ;  /* 0x0000005636917246 */ /* 0x000fe40003800191 */
[----:B------:R-:W-:-:S07]  /*d450*/  VIMNMX R144, R144, R54, !PT ;  /* 0x0000003690907248 */ /* 0x000fce0007fe0100 */
.L_x_10264:
        /* <DEDUP_REMOVED lines=23> */
[----:B------:R-:W-:Y:S02]  /*d5d0*/  ISETP.GT.AND P6, PT, R144, 0x8, P2 ;  /* 0x000000089000780c */ /* 0x000fe400017c4270 */
[----:B------:R-:W-:Y:S02]  /*d5e0*/  FMNMX.FTZ R54, R45, R54, !PT ;  /* 0x000000362d367209 */ /* 0x000fe40007810000 */
[----:B------:R-:W-:-:S02]  /*d5f0*/  FSEL R33, R33, -INF , !P4 ;  /* 0xff80000021217808 */ /* 0x000fc40006000000 */
        /* <DEDUP_REMOVED lines=21> */
[----:B------:R-:W-:Y:S02]  /*d750*/  R2UR UR11, R19 ;  /* 0x00000000130b72ca */ /* 0x000fe400000e0000 */
        /* <DEDUP_REMOVED lines=13> */
[----:B------:R-:W-:Y:S02]  /*d830*/  FSEL R55, R34, -INF , !P3 ;  /* 0xff80000022377808 */ /* 0x000fe40005800000 */
[----:B------:R-:W-:Y:S01]  /*d840*/  ISETP.GT.AND P3, PT, R144, 0x19, P2 ;  /* 0x000000199000780c */ /* 0x000fe20001764270 */
[C---:B------:R-:W-:Y:S01]  /*d850*/  FMUL.FTZ R54, R13.reuse, UR10 ;  /* 0x0000000a0d367c20 */ /* 0x040fe20008410000 */
[----:B------:R-:W-:Y:S02]  /*d860*/  FSETP.NEU.FTZ.AND P6, PT, R13, -INF , PT ;  /* 0xff8000000d00780b */ /* 0x000fe40003fdd000 */
[----:B------:R-:W-:-:S02]  /*d870*/  ISETP.LT.OR P3, PT, R145, 0x1a, P3 ;  /* 0x0000001a9100780c */ /* 0x000fc40001f61670 */
[----:B------:R-:W-:Y:S02]  /*d880*/  FSEL R54, R54, RZ, P6 ;  /* 0x000000ff36367208 */ /* 0x000fe40003000000 */
[----:B------:R-:W-:Y:S02]  /*d890*/  FSEL R38, R38, -INF , !P3 ;  /* 0xff80000026267808 */ /* 0x000fe40005800000 */
[----:B------:R-:W-:Y:S01]  /*d8a0*/  ISETP.GT.AND P3, PT, R144, 0x21, P2 ;  /* 0x000000219000780c */ /* 0x000fe20001764270 */
[--C-:B------:R-:W-:Y:S01]  /*d8b0*/  FFMA.FTZ R87, R87, UR10, -R54.reuse ;  /* 0x0000000a57577c23 */ /* 0x100fe20008010836 */
[--C-:B------:R-:W-:Y:S01]  /*d8c0*/  FFMA.FTZ R86, R29, UR10, -R54.reuse ;  /* 0x0000000a1d567c23 */ /* 0x100fe20008010836 */
[----:B------:R-:W-:Y:S01]  /*d8d0*/  FSEL R29, R44, -INF , !P4 ;  /* 0xff8000002c1d7808 */ /* 0x000fe20006000000 */
[--C-:B------:R-:W-:Y:S01]  /*d8e0*/  FFMA.FTZ R143, R39, UR10, -R54.reuse ;  /* 0x0000000a278f7c23 */ /* 0x100fe20008010836 */
[----:B------:R-:W-:Y:S01]  /*d8f0*/  ISETP.LT.OR P3, PT, R145, 0x22, P3 ;  /* 0x000000229100780c */ /* 0x000fe20001f61670 */
[----:B------:R0:W-:Y:S01]  /*d900*/  MUFU.EX2 R34, R87 ;  /* 0x0000005700227308 */ /* 0x0001e20000000800 */
[----:B------:R-:W-:Y:S01]  /*d910*/  ISETP.GT.AND P4, PT, R144, 0x29, P2 ;  /* 0x000000299000780c */ /* 0x000fe20001784270 */
[--C-:B------:R-:W-:Y:S01]  /*d920*/  FFMA.FTZ R146, R41, UR10, -R54.reuse ;  /* 0x0000000a29927c23 */ /* 0x100fe20008010836 */
[----:B------:R-:W-:Y:S01]  /*d930*/  FSEL R42, R42, -INF , !P3 ;  /* 0xff8000002a2a7808 */ /* 0x000fe20005800000 */
[--C-:B------:R-:W-:Y:S01]  /*d940*/  FFMA.FTZ R43, R43, UR10, -R54.reuse ;  /* 0x0000000a2b2b7c23 */ /* 0x100fe20008010836 */
[----:B------:R-:W-:Y:S01]  /*d950*/  ISETP.GT.AND P3, PT, R144, RZ, P2 ;  /* 0x000000ff9000720c */ /* 0x000fe20001764270 */
[--C-:B------:R-:W-:Y:S01]  /*d960*/  FFMA.FTZ R47, R47, UR10, -R54.reuse ;  /* 0x0000000a2f2f7c23 */ /* 0x100fe20008010836 */
[C---:B------:R-:W-:Y:S01]  /*d970*/  ISETP.LT.OR P4, PT, R145.reuse, 0x2a, P4 ;  /* 0x0000002a9100780c */ /* 0x040fe20002781670 */
[----:B------:R1:W-:Y:S01]  /*d980*/  MUFU.EX2 R44, R86 ;  /* 0x00000056002c7308 */ /* 0x0003e20000000800 */
[----:B------:R-:W-:Y:S01]  /*d990*/  ISETP.LT.OR P3, PT, R145, 0x1, P3 ;  /* 0x000000019100780c */ /* 0x000fe20001f61670 */
[--C-:B------:R-:W-:Y:S01]  /*d9a0*/  FFMA.FTZ R49, R49, UR10, -R54.reuse ;  /* 0x0000000a31317c23 */ /* 0x100fe20008010836 */
[----:B------:R-:W-:Y:S01]  /*d9b0*/  FSEL R46, R46, -INF , !P4 ;  /* 0xff8000002e2e7808 */ /* 0x000fe20006000000 */
        /* <DEDUP_REMOVED lines=8> */
[----:B------:R-:W-:Y:S01]  /*da40*/  MUFU.EX2 R25, R25 ;  /* 0x0000001900197308 */ /* 0x000fe20000000800 */
[----:B0-----:R-:W-:Y:S01]  /*da50*/  FMNMX.FTZ R87, R26, R85, !PT ;  /* 0x000000551a577209 */ /* 0x001fe20007810000 */
[--C-:B------:R-:W-:Y:S01]  /*da60*/  FFMA.FTZ R32, R32, UR10, -R54.reuse ;  /* 0x0000000a20207c23 */ /* 0x100fe20008010836 */
[----:B------:R-:W-:Y:S01]  /*da70*/  FSEL R85, R48, -INF , !P3 ;  /* 0xff80000030557808 */ /* 0x000fe20005800000 */
[----:B------:R-:W-:Y:S01]  /*da80*/  FFMA.FTZ R35, R35, UR10, -R54 ;  /* 0x0000000a23237c23 */ /* 0x000fe20008010836 */
[----:B------:R-:W-:-:S02]  /*da90*/  FMNMX.FTZ R87, R28, R87, !PT ;  /* 0x000000571c577209 */ /* 0x000fc40007810000 */
[----:B------:R-:W-:Y:S01]  /*daa0*/  ISETP.GT.AND P3, PT, R144, 0x38, P2 ;  /* 0x000000389000780c */ /* 0x000fe20001764270 */
[----:B------:R-:W-:Y:S01]  /*dab0*/  MUFU.EX2 R27, R27 ;  /* 0x0000001b001b7308 */ /* 0x000fe20000000800 */
[----:B------:R-:W-:Y:S01]  /*dac0*/  FMNMX.FTZ R48, R30, R87, !PT ;  /* 0x000000571e307209 */ /* 0x000fe20007810000 */
[----:B------:R-:W-:Y:S01]  /*dad0*/  FFMA.FTZ R87, R37, UR10, -R54 ;  /* 0x0000000a25577c23 */ /* 0x000fe20008010836 */
[----:B------:R-:W-:Y:S02]  /*dae0*/  ISETP.GT.AND P4, PT, R144, 0x31, P2 ;  /* 0x000000319000780c */ /* 0x000fe40001784270 */
[----:B------:R-:W-:Y:S02]  /*daf0*/  FMNMX.FTZ R48, R33, R48, !PT ;  /* 0x0000003021307209 */ /* 0x000fe40007810000 */
[----:B------:R-:W-:Y:S01]  /*db00*/  ISETP.LT.OR P3, PT, R145, 0x39, P3 ;  /* 0x000000399100780c */ /* 0x000fe20001f61670 */
[----:B------:R-:W-:Y:S01]  /*db10*/  MUFU.EX2 R31, R31 ;  /* 0x0000001f001f7308 */ /* 0x000fe20000000800 */
[----:B------:R-:W-:-:S02]  /*db20*/  FMNMX.FTZ R37, R55, R48, !PT ;  /* 0x0000003037257209 */ /* 0x000fc40007810000 */
[----:B------:R-:W-:Y:S02]  /*db30*/  ISETP.LT.OR P4, PT, R145, 0x32, P4 ;  /* 0x000000329100780c */ /* 0x000fe40002781670 */
[----:B------:R-:W-:Y:S02]  /*db40*/  FMNMX.FTZ R37, R36, R37, !PT ;  /* 0x0000002524257209 */ /* 0x000fe40007810000 */
[----:B------:R-:W-:Y:S01]  /*db50*/  FSEL R52, R52, -INF , !P3 ;  /* 0xff80000034347808 */ /* 0x000fe20005800000 */
[----:B------:R0:W-:Y:S01]  /*db60*/  MUFU.EX2 R48, R87 ;  /* 0x0000005700307308 */ /* 0x0001e20000000800 */
[----:B------:R-:W-:Y:S02]  /*db70*/  FSEL R50, R50, -INF , !P4 ;  /* 0xff80000032327808 */ /* 0x000fe40006000000 */
[C---:B------:R-:W-:Y:S02]  /*db80*/  ISETP.GT.AND P3, PT, R144.reuse, 0x40, P2 ;  /* 0x000000409000780c */ /* 0x040fe40001764270 */
[----:B------:R-:W-:-:S02]  /*db90*/  ISETP.GT.AND P4, PT, R144, 0x39, P2 ;  /* 0x000000399000780c */ /* 0x000fc40001784270 */
[----:B------:R-:W-:Y:S01]  /*dba0*/  FMNMX.FTZ R39, R38, R37, !PT ;  /* 0x0000002526277209 */ /* 0x000fe20007810000 */
[----:B------:R-:W-:Y:S01]  /*dbb0*/  MUFU.EX2 R32, R32 ;  /* 0x0000002000207308 */ /* 0x000fe20000000800 */
[C---:B------:R-:W-:Y:S02]  /*dbc0*/  ISETP.LT.OR P3, PT, R145.reuse, 0x41, P3 ;  /* 0x000000419100780c */ /* 0x040fe40001f61670 */
[----:B------:R-:W-:Y:S02]  /*dbd0*/  ISETP.LT.OR P4, PT, R145, 0x3a, P4 ;  /* 0x0000003a9100780c */ /* 0x000fe40002781670 */
[----:B------:R-:W-:Y:S02]  /*dbe0*/  FMNMX.FTZ R39, R40, R39, !PT ;  /* 0x0000002728277209 */ /* 0x000fe40007810000 */
[----:B------:R-:W-:Y:S01]  /*dbf0*/  FSEL R57, R57, -INF , !P3 ;  /* 0xff80000039397808 */ /* 0x000fe20005800000 */
[----:B------:R2:W-:Y:S01]  /*dc00*/  MUFU.EX2 R37, R143 ;  /* 0x0000008f00257308 */ /* 0x0005e20000000800 */
[----:B-1----:R-:W-:-:S02]  /*dc10*/  FSEL R86, R136, -INF , !P4 ;  /* 0xff80000088567808 */ /* 0x002fc40006000000 */
[----:B------:R-:W-:Y:S02]  /*dc20*/  ISETP.GT.AND P3, PT, R144, 0x48, P2 ;  /* 0x000000489000780c */ /* 0x000fe40001764270 */
[----:B------:R-:W-:Y:S02]  /*dc30*/  FMNMX.FTZ R136, R42, R39, !PT ;  /* 0x000000272a887209 */ /* 0x000fe40007810000 */
[----:B------:R-:W-:Y:S01]  /*dc40*/  ISETP.LT.OR P3, PT, R145, 0x49, P3 ;  /* 0x000000499100780c */ /* 0x000fe20001f61670 */
[----:B------:R-:W-:Y:S01]  /*dc50*/  MUFU.EX2 R35, R35 ;  /* 0x0000002300237308 */ /* 0x000fe20000000800 */
[----:B------:R-:W-:Y:S02]  /*dc60*/  FMNMX.FTZ R39, R29, R136, !PT ;  /* 0x000000881d277209 */ /* 0x000fe40007810000 */
[----:B------:R-:W-:Y:S02]  /*dc70*/  ISETP.GT.AND P4, PT, R144, 0x41, P2 ;  /* 0x000000419000780c */ /* 0x000fe40001784270 */
[----:B------:R-:W-:-:S02]  /*dc80*/  FSEL R142, R60, -INF , !P3 ;  /* 0xff8000003c8e7808 */ /* 0x000fc40005800000 */
[----:B------:R-:W-:Y:S02]  /*dc90*/  FMNMX.FTZ R60, R46, R39, !PT ;  /* 0x000000272e3c7209 */ /* 0x000fe40007810000 */
[----:B------:R-:W-:Y:S01]  /*dca0*/  ISETP.LT.OR P4, PT, R145, 0x42, P4 ;  /* 0x000000429100780c */ /* 0x000fe20002781670 */
[----:B------:R1:W-:Y:S01]  /*dcb0*/  MUFU.EX2 R39, R43 ;  /* 0x0000002b00277308 */ /* 0x0003e20000000800 */
[----:B------:R-:W-:Y:S01]  /*dcc0*/  FMNMX.FTZ R41, R85, R60, !PT ;  /* 0x0000003c55297209 */ /* 0x000fe20007810000 */
[----:B------:R-:W-:Y:S01]  /*dcd0*/  FFMA.FTZ R60, R45, UR10, -R54 ;  /* 0x0000000a2d3c7c23 */ /* 0x000fe20008010836 */
[----:B0-----:R-:W-:Y:S02]  /*dce0*/  FSEL R87, R58, -INF , !P4 ;  /* 0xff8000003a577808 */ /* 0x001fe40006000000 */
[----:B------:R-:W-:Y:S02]  /*dcf0*/  ISETP.GT.AND P4, PT, R144, 0x49, P2 ;  /* 0x000000499000780c */ /* 0x000fe40001784270 */
[----:B------:R-:W-:Y:S01]  /*dd00*/  FMNMX.FTZ R41, R50, R41, !PT ;  /* 0x0000002932297209 */ /* 0x000fe20007810000 */
[----:B------:R-:W-:Y:S01]  /*dd10*/  MUFU.EX2 R58, R146 ;  /* 0x00000092003a7308 */ /* 0x000fe20000000800 */
[----:B------:R-:W-:-:S02]  /*dd20*/  ISETP.LT.OR P4, PT, R145, 0x4a, P4 ;  /* 0x0000004a9100780c */ /* 0x000fc40002781670 */
[----:B------:R-:W-:Y:S02]  /*dd30*/  FMNMX.FTZ R41, R52, R41, !PT ;  /* 0x0000002934297209 */ /* 0x000fe40007810000 */
[----:B--2---:R-:W-:Y:S02]  /*dd40*/  FSEL R143, R62, -INF , !P4 ;  /* 0xff8000003e8f7808 */ /* 0x004fe40006000000 */
[----:B------:R-:W-:Y:S01]  /*dd50*/  FMNMX.FTZ R62, R86, R41, !PT ;  /* 0x00000029563e7209 */ /* 0x000fe20007810000 */
[----:B------:R-:W-:Y:S01]  /*dd60*/  MUFU.EX2 R60, R60 ;  /* 0x0000003c003c7308 */ /* 0x000fe20000000800 */
[----:B------:R-:W-:Y:S02]  /*dd70*/  ISETP.GT.AND P3, PT, R144, 0x50, P2 ;  /* 0x000000509000780c */ /* 0x000fe40001764270 */
[----:B------:R-:W-:Y:S02]  /*dd80*/  FMNMX.FTZ R62, R57, R62, !PT ;  /* 0x0000003e393e7209 */ /* 0x000fe40007810000 */
[----:B------:R-:W-:-:S02]  /*dd90*/  ISETP.LT.OR P3, PT, R145, 0x51, P3 ;  /* 0x000000519100780c */ /* 0x000fc40001f61670 */
[----:B------:R-:W-:Y:S01]  /*dda0*/  ISETP.GT.AND P4, PT, R144, 0x51, P2 ;  /* 0x000000519000780c */ /* 0x000fe20001784270 */
[----:B------:R0:W-:Y:S01]  /*ddb0*/  MUFU.EX2 R41, R47 ;  /* 0x0000002f00297308 */ /* 0x0001e20000000800 */
[----:B-1----:R-:W-:Y:S02]  /*ddc0*/  FMNMX.FTZ R43, R87, R62, !PT ;  /* 0x0000003e572b7209 */ /* 0x002fe40007810000 */
[----:B------:R-:W-:Y:S02]  /*ddd0*/  FSEL R45, R64, -INF , !P3 ;  /* 0xff800000402d7808 */ /* 0x000fe40005800000 */
[----:B------:R-:W-:Y:S02]  /*dde0*/  ISETP.GT.AND P3, PT, R144, 0x58, P2 ;  /* 0x000000589000780c */ /* 0x000fe40001764270 */
[----:B------:R-:W-:Y:S01]  /*ddf0*/  ISETP.LT.OR P4, PT, R145, 0x52, P4 ;  /* 0x000000529100780c */ /* 0x000fe20002781670 */
[----:B------:R1:W-:Y:S01]  /*de00*/  MUFU.EX2 R62, R49 ;  /* 0x00000031003e7308 */ /* 0x0003e20000000800 */
[----:B------:R-:W-:Y:S01]  /*de10*/  FMNMX.FTZ R64, R142, R43, !PT ;  /* 0x0000002b8e407209 */ /* 0x000fe20007810000 */
[--C-:B------:R-:W-:Y:S01]  /*de20*/  FFMA.FTZ R43, R51, UR10, -R54.reuse ;  /* 0x0000000a332b7c23 */ /* 0x100fe20008010836 */
[----:B------:R-:W-:Y:S01]  /*de30*/  ISETP.LT.OR P3, PT, R145, 0x59, P3 ;  /* 0x000000599100780c */ /* 0x000fe20001f61670 */
[--C-:B------:R-:W-:Y:S01]  /*de40*/  FFMA.FTZ R51, R56, UR10, -R54.reuse ;  /* 0x0000000a38337c23 */ /* 0x100fe20008010836 */
[----:B------:R-:W-:Y:S01]  /*de50*/  FSEL R66, R66, -INF , !P4 ;  /* 0xff80000042427808 */ /* 0x000fe20006000000 */
[----:B------:R-:W-:Y:S01]  /*de60*/  FFMA.FTZ R56, R139, UR10, -R54 ;  /* 0x0000000a8b387c23 */ /* 0x000fe20008010836 */
[----:B------:R-:W-:Y:S01]  /*de70*/  FMNMX.FTZ R64, R143, R64, !PT ;  /* 0x000000408f407209 */ /* 0x000fe20007810000 */
[----:B------:R-:W-:Y:S01]  /*de80*/  MUFU.EX2 R43, R43 ;  /* 0x0000002b002b7308 */ /* 0x000fe20000000800 */
[----:B------:R-:W-:-:S02]  /*de90*/  ISETP.GT.AND P4, PT, R144, 0x59, P2 ;  /* 0x000000599000780c */ /* 0x000fc40001784270 */
[----:B------:R-:W-:Y:S02]  /*dea0*/  FSEL R68, R68, -INF , !P3 ;  /* 0xff80000044447808 */ /* 0x000fe40005800000 */
[----:B0-----:R-:W-:Y:S01]  /*deb0*/  FMNMX.FTZ R47, R45, R64, !PT ;  /* 0x000000402d2f7209 */ /* 0x001fe20007810000 */
[--C-:B------:R-:W-:Y:S01]  /*dec0*/  FFMA.FTZ R64, R53, UR10, -R54.reuse ;  /* 0x0000000a35407c23 */ /* 0x100fe20008010836 */
[----:B------:R-:W-:Y:S01]  /*ded0*/  ISETP.GT.AND P3, PT, R144, 0x60, P2 ;  /* 0x000000609000780c */ /* 0x000fe20001764270 */
[----:B------:R-:W-:Y:S01]  /*dee0*/  FFMA.FTZ R53, R59, UR10, -R54 ;  /* 0x0000000a3b357c23 */ /* 0x000fe20008010836 */
[C---:B------:R-:W-:Y:S01]  /*def0*/  ISETP.LT.OR P4, PT, R145.reuse, 0x5a, P4 ;  /* 0x0000005a9100780c */ /* 0x040fe20002781670 */
[----:B------:R-:W-:Y:S01]  /*df00*/  MUFU.EX2 R56, R56 ;  /* 0x0000003800387308 */ /* 0x000fe20000000800 */
[----:B------:R-:W-:Y:S02]  /*df10*/  FMNMX.FTZ R47, R66, R47, !PT ;  /* 0x0000002f422f7209 */ /* 0x000fe40007810000 */
[----:B------:R-:W-:-:S02]  /*df20*/  ISETP.LT.OR P3, PT, R145, 0x61, P3 ;  /* 0x000000619100780c */ /* 0x000fc40001f61670 */
[----:B------:R-:W-:Y:S02]  /*df30*/  FSEL R70, R70, -INF , !P4 ;  /* 0xff80000046467808 */ /* 0x000fe40006000000 */
[----:B------:R-:W-:Y:S01]  /*df40*/  ISETP.GT.AND P4, PT, R144, 0x61, P2 ;  /* 0x000000619000780c */ /* 0x000fe20001784270 */
[----:B------:R-:W-:Y:S01]  /*df50*/  MUFU.EX2 R64, R64 ;  /* 0x0000004000407308 */ /* 0x000fe20000000800 */
[----:B------:R-:W-:Y:S02]  /*df60*/  FMNMX.FTZ R47, R68, R47, !PT ;  /* 0x0000002f442f7209 */ /* 0x000fe40007810000 */
[----:B------:R-:W-:Y:S02]  /*df70*/  FSEL R72, R72, -INF , !P3 ;  /* 0xff80000048487808 */ /* 0x000fe40005800000 */
[----:B------:R-:W-:Y:S02]  /*df80*/  ISETP.GT.AND P3, PT, R144, 0x68, P2 ;  /* 0x000000689000780c */ /* 0x000fe40001764270 */
[----:B------:R-:W-:-:S02]  /*df90*/  ISETP.LT.OR P4, PT, R145, 0x62, P4 ;  /* 0x000000629100780c */ /* 0x000fc40002781670 */
[----:B-1----:R-:W-:Y:S02]  /*dfa0*/  FMNMX.FTZ R49, R70, R47, !PT ;  /* 0x0000002f46317209 */ /* 0x002fe40007810000 */
[----:B------:R-:W-:Y:S01]  /*dfb0*/  ISETP.LT.OR P3, PT, R145, 0x69, P3 ;  /* 0x000000699100780c */ /* 0x000fe20001f61670 */
[----:B------:R-:W-:Y:S01]  /*dfc0*/  MUFU.EX2 R47, R51 ;  /* 0x00000033002f7308 */ /* 0x000fe20000000800 */
[----:B------:R-:W-:Y:S02]  /*dfd0*/  FSEL R146, R74, -INF , !P4 ;  /* 0xff8000004a927808 */ /* 0x000fe40006000000 */
[----:B------:R-:W-:Y:S02]  /*dfe0*/  ISETP.GT.AND P4, PT, R144, 0x69, P2 ;  /* 0x000000699000780c */ /* 0x000fe40001784270 */
[----:B------:R-:W-:Y:S02]  /*dff0*/  FMNMX.FTZ R49, R72, R49, !PT ;  /* 0x0000003148317209 */ /* 0x000fe40007810000 */
[----:B------:R-:W-:Y:S01]  /*e000*/  FSEL R147, R76, -INF , !P3 ;  /* 0xff8000004c937808 */ /* 0x000fe20005800000 */
[----:B------:R-:W-:Y:S01]  /*e010*/  FFMA.FTZ R76, R69, UR10, -R54 ;  /* 0x0000000a454c7c23 */ /* 0x000fe20008010836 */
[----:B------:R-:W-:-:S02]  /*e020*/  ISETP.GT.AND P3, PT, R144, 0x70, P2 ;  /* 0x000000709000780c */ /* 0x000fc40001764270 */
[C---:B------:R-:W-:Y:S02]  /*e030*/  ISETP.LT.OR P4, PT, R145.reuse, 0x6a, P4 ;  /* 0x0000006a9100780c */ /* 0x040fe40002781670 */
[----:B------:R-:W-:Y:S01]  /*e040*/  FMNMX.FTZ R74, R146, R49, !PT ;  /* 0x00000031924a7209 */ /* 0x000fe20007810000 */
[----:B------:R-:W-:Y:S01]  /*e050*/  MUFU.EX2 R76, R76 ;  /* 0x0000004c004c7308 */ /* 0x000fe20000000800 */
[----:B------:R-:W-:Y:S02]  /*e060*/  ISETP.LT.OR P3, PT, R145, 0x71, P3 ;  /* 0x000000719100780c */ /* 0x000fe40001f61670 */
[----:B------:R-:W-:Y:S01]  /*e070*/  FSEL R148, R78, -INF , !P4 ;  /* 0xff8000004e947808 */ /* 0x000fe20006000000 */
[--C-:B------:R-:W-:Y:S01]  /*e080*/  FFMA.FTZ R78, R61, UR10, -R54.reuse ;  /* 0x0000000a3d4e7c23 */ /* 0x100fe20008010836 */
[----:B------:R-:W-:Y:S01]  /*e090*/  ISETP.GT.AND P4, PT, R144, 0x71, P2 ;  /* 0x000000719000780c */ /* 0x000fe20001784270 */
[----:B------:R-:W-:Y:S01]  /*e0a0*/  FFMA.FTZ R61, R71, UR10, -R54 ;  /* 0x0000000a473d7c23 */ /* 0x000fe20008010836 */
[----:B------:R-:W-:-:S02]  /*e0b0*/  FMNMX.FTZ R49, R147, R74, !PT ;  /* 0x0000004a93317209 */ /* 0x000fc40007810000 */
[----:B------:R-:W-:Y:S01]  /*e0c0*/  FSEL R139, R80, -INF , !P3 ;  /* 0xff800000508b7808 */ /* 0x000fe20005800000 */
[----:B------:R-:W-:Y:S01]  /*e0d0*/  FFMA.FTZ R80, R63, UR10, -R54 ;  /* 0x0000000a3f507c23 */ /* 0x000fe20008010836 */
[----:B------:R-:W-:Y:S01]  /*e0e0*/  ISETP.GT.AND P3, PT, R144, 0x78, P2 ;  /* 0x000000789000780c */ /* 0x000fe20001764270 */
[----:B------:R-:W-:Y:S01]  /*e0f0*/  MUFU.EX2 R78, R78 ;  /* 0x0000004e004e7308 */ /* 0x000fe20000000800 */
[C---:B------:R-:W-:Y:S02]  /*e100*/  ISETP.LT.OR P4, PT, R145.reuse, 0x72, P4 ;  /* 0x000000729100780c */ /* 0x040fe40002781670 */
[----:B------:R-:W-:Y:S02]  /*e110*/  FMNMX.FTZ R74, R148, R49, !PT ;  /* 0x00000031944a7209 */ /* 0x000fe40007810000 */
[----:B------:R-:W-:Y:S02]  /*e120*/  ISETP.GT.AND P2, PT, R144, 0x79, P2 ;  /* 0x000000799000780c */ /* 0x000fe40001744270 */
[----:B------:R-:W-:Y:S01]  /*e130*/  ISETP.LT.OR P3, PT, R145, 0x79, P3 ;  /* 0x000000799100780c */ /* 0x000fe20001f61670 */
[----:B------:R0:W-:Y:S01]  /*e140*/  MUFU.EX2 R49, R53 ;  /* 0x0000003500317308 */ /* 0x0001e20000000800 */
[----:B------:R-:W-:-:S02]  /*e150*/  FSEL R59, R82, -INF , !P4 ;  /* 0xff800000523b7808 */ /* 0x000fc40006000000 */
[----:B------:R-:W-:Y:S02]  /*e160*/  FMNMX.FTZ R74, R139, R74, !PT ;  /* 0x0000004a8b4a7209 */ /* 0x000fe40007810000 */
[----:B------:R-:W-:Y:S02]  /*e170*/  ISETP.LT.OR P2, PT, R145, 0x7a, P2 ;  /* 0x0000007a9100780c */ /* 0x000fe40001741670 */
[----:B------:R-:W-:Y:S01]  /*e180*/  FSEL R83, R83, -INF , !P3 ;  /* 0xff80000053537808 */ /* 0x000fe20005800000 */
[----:B------:R-:W-:Y:S01]  /*e190*/  MUFU.EX2 R61, R61 ;  /* 0x0000003d003d7308 */ /* 0x000fe20000000800 */
[----:B------:R-:W-:Y:S01]  /*e1a0*/  FMNMX.FTZ R74, R59, R74, !PT ;  /* 0x0000004a3b4a7209 */ /* 0x000fe20007810000 */
[--C-:B0-----:R-:W-:Y:S01]  /*e1b0*/  FFMA.FTZ R53, R67, UR10, -R54.reuse ;  /* 0x0000000a43357c23 */ /* 0x101fe20008010836 */
[----:B------:R-:W-:Y:S01]  /*e1c0*/  FSEL R144, R84, -INF , !P2 ;  /* 0xff80000054907808 */ /* 0x000fe20005000000 */
[--C-:B------:R-:W-:Y:S01]  /*e1d0*/  FFMA.FTZ R67, R79, UR10, -R54.reuse ;  /* 0x0000000a4f437c23 */ /* 0x100fe20008010836 */
[----:B------:R-:W-:Y:S01]  /*e1e0*/  FMNMX.FTZ R51, R83, R74, !PT ;  /* 0x0000004a53337209 */ /* 0x000fe20007810000 */
[--C-:B------:R-:W-:Y:S01]  /*e1f0*/  FFMA.FTZ R74, R65, UR10, -R54.reuse ;  /* 0x0000000a414a7c23 */ /* 0x100fe20008010836 */
[----:B------:R-:W-:Y:S01]  /*e200*/  FSEL R71, R13, RZ, P6 ;  /* 0x000000ff0d477208 */ /* 0x000fe20003000000 */
[--C-:B------:R-:W-:Y:S01]  /*e210*/  FFMA.FTZ R84, R81, UR10, -R54.reuse ;  /* 0x0000000a51547c23 */ /* 0x100fe20008010836 */
[----:B------:R-:W-:Y:S01]  /*e220*/  FMNMX.FTZ R63, R144, R51, !PT ;  /* 0x00000033903f7209 */ /* 0x000fe20007810000 */
[----:B------:R-:W-:Y:S01]  /*e230*/  FFMA.FTZ R65, R140, UR10, -R54 ;  /* 0x0000000a8c417c23 */ /* 0x000fe20008010836 */
[----:B------:R-:W-:Y:S01]  /*e240*/  MUFU.EX2 R51, R80 ;  /* 0x0000005000337308 */ /* 0x000fe20000000800 */
[----:B------:R-:W-:-:S02]  /*e250*/  FADD.FTZ R71, -R71, R20 ;  /* 0x0000001447477221 */ /* 0x000fc40000010100 */
[----:B------:R-:W0:Y:S05]  /*e260*/  SHFL.BFLY PT, R82, R63, 0x2, 0x1f ;  /* 0x0c401f003f527f89 */ /* 0x000e2a00000e0000 */
[----:B------:R1:W-:Y:S08]  /*e270*/  MUFU.EX2 R80, R73 ;  /* 0x0000004900507308 */ /* 0x0003f00000000800 */
[----:B------:R-:W-:Y:S08]  /*e280*/  MUFU.EX2 R74, R74 ;  /* 0x0000004a004a7308 */ /* 0x000ff00000000800 */
[----:B------:R-:W-:Y:S01]  /*e290*/  MUFU.EX2 R53, R53 ;  /* 0x0000003500357308 */ /* 0x000fe20000000800 */
[----:B0-----:R-:W-:Y:S01]  /*e2a0*/  FMNMX.FTZ R136, R63, R82, !PT ;  /* 0x000000523f887209 */ /* 0x001fe20007810000 */
[--C-:B------:R-:W-:Y:S01]  /*e2b0*/  FFMA.FTZ R63, R75, UR10, -R54.reuse ;  /* 0x0000000a4b3f7c23 */ /* 0x100fe20008010836 */
[--C-:B------:R-:W-:Y:S01]  /*e2c0*/  FFMA.FTZ R82, R77, UR10, -R54.reuse ;  /* 0x0000000a4d527c23 */ /* 0x100fe20008010836 */
[----:B------:R-:W-:-:S02]  /*e2d0*/  FFMA.FTZ R54, R141, UR10, -R54 ;  /* 0x0000000a8d367c23 */ /* 0x000fc40008010836 */
[----:B------:R-:W0:Y:S02]  /*e2e0*/  SHFL.BFLY PT, R69, R136, 0x1, 0x1f ;  /* 0x0c201f0088457f89 */ /* 0x000e2400000e0000 */
[----:B------:R-:W-:Y:S08]  /*e2f0*/  MUFU.EX2 R67, R67 ;  /* 0x0000004300437308 */ /* 0x000ff00000000800 */
[----:B------:R2:W-:Y:S08]  /*e300*/  MUFU.EX2 R20, R54 ;  /* 0x0000003600147308 */ /* 0x0005f00000000800 */
[----:B------:R-:W-:Y:S01]  /*e310*/  MUFU.EX2 R63, R63 ;  /* 0x0000003f003f7308 */ /* 0x000fe20000000800 */
[----:B0-----:R-:W-:Y:S01]  /*e320*/  FMNMX.FTZ R136, R136, R69, !PT ;  /* 0x0000004588887209 */ /* 0x001fe20007810000 */
[----:B------:R-:W-:-:S06]  /*e330*/  FMUL.FTZ R69, R71, UR10 ;  /* 0x0000000a47457c20 */ /* 0x000fcc0008410000 */
[----:B------:R-:W-:Y:S01]  /*e340*/  MUFU.EX2 R82, R82 ;  /* 0x0000005200527308 */ /* 0x000fe20000000800 */
[C---:B------:R-:W-:Y:S01]  /*e350*/  FSETP.NEU.FTZ.AND P2, PT, R136.reuse, -INF , PT ;  /* 0xff8000008800780b */ /* 0x040fe20003f5d000 */
[----:B-1----:R-:W-:-:S05]  /*e360*/  FMUL.FTZ R73, R136, UR10 ;  /* 0x0000000a88497c20 */ /* 0x002fca0008410000 */
[----:B------:R-:W-:Y:S01]  /*e370*/  FSEL R71, R73, RZ, P2 ;  /* 0x000000ff49477208 */ /* 0x000fe20001000000 */
[----:B------:R-:W0:Y:S04]  /*e380*/  MUFU.EX2 R69, R69 ;  /* 0x0000004500457308 */ /* 0x000e280000000800 */
[--C-:B------:R-:W-:Y:S01]  /*e390*/  FFMA.FTZ R150, R24, UR10, -R71.reuse ;  /* 0x0000000a18967c23 */ /* 0x100fe20008010847 */
[----:B------:R-:W-:Y:S01]  /*e3a0*/  FSEL R24, R136, RZ, P2 ;  /* 0x000000ff88187208 */ /* 0x000fe20001000000 */
[--C-:B------:R-:W-:Y:S01]  /*e3b0*/  FFMA.FTZ R75, R26, UR10, -R71.reuse ;  /* 0x0000000a1a4b7c23 */ /* 0x100fe20008010847 */
[--C-:B------:R-:W-:Y:S01]  /*e3c0*/  FFMA.FTZ R28, R28, UR10, -R71.reuse ;  /* 0x0000000a1c1c7c23 */ /* 0x100fe20008010847 */
[----:B------:R-:W-:Y:S01]  /*e3d0*/  FFMA.FTZ R141, R30, UR10, -R71 ;  /* 0x0000000a1e8d7c23 */ /* 0x000fe20008010847 */
[----:B------:R-:W-:-:S02]  /*e3e0*/  IMAD.U32 R26, RZ, RZ, UR7 ;  /* 0x00000007ff1a7e24 */ /* 0x000fc4000f8e00ff */
[----:B------:R-:W-:Y:S01]  /*e3f0*/  FADD.FTZ R24, -R24, R21 ;  /* 0x0000001518187221 */ /* 0x000fe20000010100 */
[----:B------:R-:W-:Y:S01]  /*e400*/  MUFU.EX2 R150, R150 ;  /* 0x0000009600967308 */ /* 0x000fe20000000800 */
[--C-:B------:R-:W-:Y:S01]  /*e410*/  FFMA.FTZ R33, R33, UR10, -R71.reuse ;  /* 0x0000000a21217c23 */ /* 0x100fe20008010847 */
[--C-:B--2---:R-:W-:Y:S01]  /*e420*/  FFMA.FTZ R54, R55, UR10, -R71.reuse ;  /* 0x0000000a37367c23 */ /* 0x104fe20008010847 */
[----:B------:R-:W-:Y:S01]  /*e430*/  FMUL.FTZ R21, R24, UR10 ;  /* 0x0000000a18157c20 */ /* 0x000fe20008410000 */
[----:B------:R-:W-:Y:S01]  /*e440*/  @!P1 LEA R26, R26, UR36, 0x3 ;  /* 0x000000241a1a9c11 */ /* 0x000fe2000f8e18ff */
[--C-:B------:R-:W-:Y:S01]  /*e450*/  FFMA.FTZ R77, R42, UR10, -R71.reuse ;  /* 0x0000000a2a4d7c23 */ /* 0x100fe20008010847 */
[----:B0-----:R-:W-:Y:S01]  /*e460*/  FFMA.FTZ R24, R69, R7, R34 ;  /* 0x0000000745187223 */ /* 0x001fe20000010022 */
[--C-:B------:R-:W-:Y:S01]  /*e470*/  FFMA.FTZ R42, R29, UR10, -R71.reuse ;  /* 0x0000000a1d2a7c23 */ /* 0x100fe20008010847 */
[----:B------:R-:W-:Y:S01]  /*e480*/  MUFU.EX2 R75, R75 ;  /* 0x0000004b004b7308 */ /* 0x000fe20000000800 */
[----:B------:R-:W-:Y:S01]  /*e490*/  FFMA.FTZ R73, R36, UR10, -R71 ;  /* 0x0000000a24497c23 */ /* 0x000fe20008010847 */
[----:B------:R-:W-:Y:S01]  /*e4a0*/  FADD.FTZ R24, R25, R24 ;  /* 0x0000001819187221 */ /* 0x000fe20000010000 */
[----:B------:R-:W-:-:S02]  /*e4b0*/  @!P1 VIADD R26, R26, 0x2d860 ;  /* 0x0002d8601a1a9836 */ /* 0x000fc40000000000 */
[--C-:B------:R-:W-:Y:S01]  /*e4c0*/  FFMA.FTZ R140, R38, UR10, -R71.reuse ;  /* 0x0000000a268c7c23 */ /* 0x100fe20008010847 */
[--C-:B------:R-:W-:Y:S01]  /*e4d0*/  FFMA.FTZ R40, R40, UR10, -R71.reuse ;  /* 0x0000000a28287c23 */ /* 0x100fe20008010847 */
[----:B------:R-:W-:Y:S01]  /*e4e0*/  FADD.FTZ R29, R27, R24 ;  /* 0x000000181b1d7221 */ /* 0x000fe20000010000 */
[----:B------:R-:W-:Y:S01]  /*e4f0*/  F2FP.BF16.F32.PACK_AB R24, R25, R34 ;  /* 0x000000221918723e */ /* 0x000fe200000010ff */
[----:B------:R-:W0:Y:S01]  /*e500*/  MUFU.EX2 R21, R21 ;  /* 0x0000001500157308 */ /* 0x000e220000000800 */
[----:B------:R-:W-:Y:S01]  /*e510*/  @!P1 PRMT R26, RZ, 0x654, R26 ;  /* 0x00000654ff1a9816 */ /* 0x000fe2000000001a */
[--C-:B------:R-:W-:Y:S01]  /*e520*/  FFMA.FTZ R36, R85, UR10, -R71.reuse ;  /* 0x0000000a55247c23 */ /* 0x100fe20008010847 */
[--C-:B------:R-:W-:Y:S01]  /*e530*/  FFMA.FTZ R81, R46, UR10, -R71.reuse ;  /* 0x0000000a2e517c23 */ /* 0x100fe20008010847 */
[--C-:B------:R-:W-:Y:S01]  /*e540*/  FFMA.FTZ R55, R50, UR10, -R71.reuse ;  /* 0x0000000a32377c23 */ /* 0x100fe20008010847 */
[----:B------:R1:W-:Y:S01]  /*e550*/  @!P1 SYNCS.ARRIVE.TRANS64.RED.A1T0 RZ, [R26+URZ], RZ ;  /* 0x000000ff1aff99a7 */ /* 0x0003e2000810043f */
[--C-:B------:R-:W-:Y:S01]  /*e560*/  FFMA.FTZ R38, R52, UR10, -R71.reuse ;  /* 0x0000000a34267c23 */ /* 0x100fe20008010847 */
[--C-:B------:R-:W-:Y:S01]  /*e570*/  FFMA.FTZ R79, R86, UR10, -R71.reuse ;  /* 0x0000000a564f7c23 */ /* 0x100fe20008010847 */
[----:B------:R-:W2:Y:S01]  /*e580*/  MUFU.EX2 R28, R28 ;  /* 0x0000001c001c7308 */ /* 0x000ea20000000800 */
[--C-:B------:R-:W-:Y:S01]  /*e590*/  FFMA.FTZ R52, R59, UR10, -R71.reuse ;  /* 0x0000000a3b347c23 */ /* 0x100fe20008010847 */
[--C-:B------:R-:W-:Y:S01]  /*e5a0*/  FFMA.FTZ R57, R57, UR10, -R71.reuse ;  /* 0x0000000a39397c23 */ /* 0x100fe20008010847 */
[--C-:B------:R-:W-:Y:S01]  /*e5b0*/  FFMA.FTZ R46, R87, UR10, -R71.reuse ;  /* 0x0000000a572e7c23 */ /* 0x100fe20008010847 */
[--C-:B------:R-:W-:Y:S01]  /*e5c0*/  FFMA.FTZ R7, R142, UR10, -R71.reuse ;  /* 0x0000000a8e077c23 */ /* 0x100fe20008010847 */
[----:B-1----:R-:W-:Y:S01]  /*e5d0*/  F2FP.BF16.F32.PACK_AB R26, R44, R27 ;  /* 0x0000001b2c1a723e */ /* 0x002fe200000010ff */
[--C-:B------:R-:W-:Y:S01]  /*e5e0*/  FFMA.FTZ R143, R143, UR10, -R71.reuse ;  /* 0x0000000a8f8f7c23 */ /* 0x100fe20008010847 */
[----:B------:R-:W-:Y:S01]  /*e5f0*/  F2FP.BF16.F32.PACK_AB R34, R48, R35 ;  /* 0x000000233022723e */ /* 0x000fe200000010ff */
[----:B------:R-:W1:Y:S01]  /*e600*/  MUFU.EX2 R141, R141 ;  /* 0x0000008d008d7308 */ /* 0x000e620000000800 */
[----:B0-----:R-:W-:Y:S01]  /*e610*/  FFMA.FTZ R6, R21, R6, R150 ;  /* 0x0000000615067223 */ /* 0x001fe20000010096 */
[--C-:B------:R-:W-:Y:S01]  /*e620*/  FFMA.FTZ R50, R68, UR10, -R71.reuse ;  /* 0x0000000a44327c23 */ /* 0x100fe20008010847 */
[--C-:B------:R-:W-:Y:S01]  /*e630*/  FFMA.FTZ R146, R146, UR10, -R71.reuse ;  /* 0x0000000a92927c23 */ /* 0x100fe20008010847 */
[----:B------:R-:W-:Y:S01]  /*e640*/  FFMA.FTZ R147, R147, UR10, -R71 ;  /* 0x0000000a93937c23 */ /* 0x000fe20008010847 */
[----:B------:R-:W-:Y:S01]  /*e650*/  FADD.FTZ R25, R75, R6 ;  /* 0x000000064b197221 */ /* 0x000fe20000010000 */
[----:B------:R-:W-:Y:S01]  /*e660*/  FADD.FTZ R6, R44, R29 ;  /* 0x0000001d2c067221 */ /* 0x000fe20000010000 */
[----:B------:R-:W-:Y:S01]  /*e670*/  FFMA.FTZ R148, R148, UR10, -R71 ;  /* 0x0000000a94947c23 */ /* 0x000fe20008010847 */
[----:B------:R-:W0:Y:S01]  /*e680*/  MUFU.EX2 R33, R33 ;  /* 0x0000002100217308 */ /* 0x000e220000000800 */
[----:B--2---:R-:W-:Y:S01]  /*e690*/  FADD.FTZ R30, R28, R25 ;  /* 0x000000191c1e7221 */ /* 0x004fe20000010000 */
[----:B------:R-:W-:Y:S01]  /*e6a0*/  FADD.FTZ R29, R31, R6 ;  /* 0x000000061f1d7221 */ /* 0x000fe20000010000 */
[----:B------:R-:W-:Y:S01]  /*e6b0*/  F2FP.BF16.F32.PACK_AB R25, R75, R150 ;  /* 0x000000964b19723e */ /* 0x000fe200000010ff */
[--C-:B------:R-:W-:Y:S01]  /*e6c0*/  FFMA.FTZ R6, R45, UR10, -R71.reuse ;  /* 0x0000000a2d067c23 */ /* 0x100fe20008010847 */
[--C-:B------:R-:W-:Y:S01]  /*e6d0*/  FFMA.FTZ R45, R66, UR10, -R71.reuse ;  /* 0x0000000a422d7c23 */ /* 0x100fe20008010847 */
[--C-:B------:R-:W-:Y:S01]  /*e6e0*/  FFMA.FTZ R75, R70, UR10, -R71.reuse ;  /* 0x0000000a464b7c23 */ /* 0x100fe20008010847 */
[----:B------:R-:W-:Y:S01]  /*e6f0*/  FFMA.FTZ R66, R72, UR10, -R71 ;  /* 0x0000000a48427c23 */ /* 0x000fe20008010847 */
[----:B------:R-:W2:Y:S01]  /*e700*/  MUFU.EX2 R54, R54 ;  /* 0x0000003600367308 */ /* 0x000ea20000000800 */
[C---:B-1----:R-:W-:Y:S01]  /*e710*/  FADD.FTZ R30, R141.reuse, R30 ;  /* 0x0000001e8d1e7221 */ /* 0x042fe20000010000 */
[----:B------:R-:W-:Y:S01]  /*e720*/  F2FP.BF16.F32.PACK_AB R27, R141, R28 ;  /* 0x0000001c8d1b723e */ /* 0x000fe200000010ff */
[C---:B------:R-:W-:Y:S01]  /*e730*/  FADD.FTZ R28, R32.reuse, R29 ;  /* 0x0000001d201c7221 */ /* 0x040fe20000010000 */
[----:B------:R-:W-:Y:S01]  /*e740*/  F2FP.BF16.F32.PACK_AB R32, R32, R31 ;  /* 0x0000001f2020723e */ /* 0x000fe200000010ff */
[--C-:B------:R-:W-:Y:S01]  /*e750*/  FFMA.FTZ R139, R139, UR10, -R71.reuse ;  /* 0x0000000a8b8b7c23 */ /* 0x100fe20008010847 */
[----:B------:R-:W-:Y:S01]  /*e760*/  FFMA.FTZ R83, R83, UR10, -R71 ;  /* 0x0000000a53537c23 */ /* 0x000fe20008010847 */
[----:B------:R-:W-:Y:S01]  /*e770*/  FADD.FTZ R85, R35, R28 ;  /* 0x0000001c23557221 */ /* 0x000fe20000010000 */
[----:B------:R-:W1:Y:S01]  /*e780*/  MUFU.EX2 R73, R73 ;  /* 0x0000004900497308 */ /* 0x000e620000000800 */
[----:B0-----:R-:W-:Y:S01]  /*e790*/  FADD.FTZ R29, R33, R30 ;  /* 0x0000001e211d7221 */ /* 0x001fe20000010000 */
[----:B------:R0:W-:Y:S01]  /*e7a0*/  STSM.16.M88.4 [R10+0x21800], R24 ;  /* 0x021800180a007844 */ /* 0x0001e20000000200 */
[----:B------:R-:W-:Y:S01]  /*e7b0*/  FADD.FTZ R30, R48, R85 ;  /* 0x00000055301e7221 */ /* 0x000fe20000010000 */
[----:B------:R-:W-:Y:S01]  /*e7c0*/  FFMA.FTZ R71, R144, UR10, -R71 ;  /* 0x0000000a90477c23 */ /* 0x000fe20008010847 */
[----:B------:R-:W-:Y:S01]  /*e7d0*/  ISETP.GT.AND P2, PT, R12, UR11, PT ;  /* 0x0000000b0c007c0c */ /* 0x000fe2000bf44270 */
[----:B------:R-:W-:Y:S01]  /*e7e0*/  UMOV UR7, UR4 ;  /* 0x0000000400077c82 */ /* 0x000fe20008000000 */
[----:B------:R-:W-:Y:S01]  /*e7f0*/  FADD.FTZ R85, R37, R30 ;  /* 0x0000001e25557221 */ /* 0x000fe20000010000 */
[----:B------:R-:W3:Y:S01]  /*e800*/  MUFU.EX2 R140, R140 ;  /* 0x0000008c008c7308 */ /* 0x000ee20000000800 */
[C---:B--2---:R-:W-:Y:S01]  /*e810*/  FADD.FTZ R28, R54.reuse, R29 ;  /* 0x0000001d361c7221 */ /* 0x044fe20000010000 */
[----:B------:R-:W-:Y:S01]  /*e820*/  F2FP.BF16.F32.PACK_AB R33, R54, R33 ;  /* 0x000000213621723e */ /* 0x000fe200000010ff */
[----:B------:R-:W-:Y:S01]  /*e830*/  FADD.FTZ R30, R58, R85 ;  /* 0x000000553a1e7221 */ /* 0x000fe20000010000 */
[-C--:B------:R-:W-:Y:S01]  /*e840*/  FMUL.FTZ R90, R90, R21.reuse ;  /* 0x000000155a5a7220 */ /* 0x080fe20000410000 */
[-C--:B------:R-:W-:Y:S01]  /*e850*/  FMUL.FTZ R91, R91, R21.reuse ;  /* 0x000000155b5b7220 */ /* 0x080fe20000410000 */
[-C--:B------:R-:W-:Y:S01]  /*e860*/  FMUL.FTZ R94, R94, R21.reuse ;  /* 0x000000155e5e7220 */ /* 0x080fe20000410000 */
[----:B------:R-:W-:Y:S01]  /*e870*/  FADD.FTZ R85, R39, R30 ;  /* 0x0000001e27557221 */ /* 0x000fe20000010000 */
[----:B------:R-:W2:Y:S01]  /*e880*/  MUFU.EX2 R40, R40 ;  /* 0x0000002800287308 */ /* 0x000ea20000000800 */
        /* <DEDUP_REMOVED lines=8> */
[C---:B---3--:R-:W-:Y:S01]  /*e910*/  FADD.FTZ R29, R140.reuse, R29 ;  /* 0x0000001d8c1d7221 */ /* 0x048fe20000010000 */
[----:B------:R-:W-:Y:S01]  /*e920*/  F2FP.BF16.F32.PACK_AB R35, R140, R73 ;  /* 0x000000498c23723e */ /* 0x000fe200000010ff */
[-C--:B------:R-:W-:Y:S01]  /*e930*/  FMUL.FTZ R103, R103, R21.reuse ;  /* 0x0000001567677220 */ /* 0x080fe20000410000 */
[-C--:B------:R-:W-:Y:S01]  /*e940*/  FMUL.FTZ R106, R106, R21.reuse ;  /* 0x000000156a6a7220 */ /* 0x080fe20000410000 */
[-C--:B------:R-:W-:Y:S01]  /*e950*/  FMUL.FTZ R107, R107, R21.reuse ;  /* 0x000000156b6b7220 */ /* 0x080fe20000410000 */
[-C--:B------:R-:W-:Y:S01]  /*e960*/  FMUL.FTZ R110, R110, R21.reuse ;  /* 0x000000156e6e7220 */ /* 0x080fe20000410000 */
[----:B------:R-:W-:Y:S01]  /*e970*/  STSM.16.M88.4 [R9], R32 ;  /* 0x0000002009007844 */ /* 0x000fe20000000200 */
        /* <DEDUP_REMOVED lines=17> */
[----:B---3--:R-:W-:Y:S01]  /*ea90*/  FADD.FTZ R28, R42, R29 ;  /* 0x0000001d2a1c7221 */ /* 0x008fe20000010000 */
[----:B------:R-:W-:Y:S01]  /*eaa0*/  FMUL.FTZ R135, R135, R21 ;  /* 0x0000001587877220 */ /* 0x000fe20000410000 */
[-C--:B------:R-:W-:Y:S01]  /*eab0*/  FMUL.FTZ R88, R88, R69.reuse ;  /* 0x0000004558587220 */ /* 0x080fe20000410000 */
[-C--:B------:R-:W-:Y:S01]  /*eac0*/  FMUL.FTZ R89, R89, R69.reuse ;  /* 0x0000004559597220 */ /* 0x080fe20000410000 */
[-C--:B------:R-:W-:Y:S01]  /*ead0*/  FMUL.FTZ R92, R92, R69.reuse ;  /* 0x000000455c5c7220 */ /* 0x080fe20000410000 */
[-C--:B------:R-:W-:Y:S01]  /*eae0*/  FMUL.FTZ R93, R93, R69.reuse ;  /* 0x000000455d5d7220 */ /* 0x080fe20000410000 */
[-C--:B------:R-:W-:Y:S01]  /*eaf0*/  FMUL.FTZ R96, R96, R69.reuse ;  /* 0x0000004560607220 */ /* 0x080fe20000410000 */
[----:B------:R-:W3:Y:S01]  /*eb00*/  MUFU.EX2 R55, R55 ;  /* 0x0000003700377308 */ /* 0x000ee20000000800 */
[----:B--2---:R-:W-:Y:S01]  /*eb10*/  FADD.FTZ R29, R81, R28 ;  /* 0x0000001c511d7221 */ /* 0x004fe20000010000 */
[----:B------:R-:W-:Y:S01]  /*eb20*/  FADD.FTZ R28, R62, R59 ;  /* 0x0000003b3e1c7221 */ /* 0x000fe20000010000 */
[-C--:B------:R-:W-:Y:S01]  /*eb30*/  FMUL.FTZ R97, R97, R69.reuse ;  /* 0x0000004561617220 */ /* 0x080fe20000410000 */
[-C--:B------:R-:W-:Y:S01]  /*eb40*/  FMUL.FTZ R100, R100, R69.reuse ;  /* 0x0000004564647220 */ /* 0x080fe20000410000 */
[----:B------:R-:W-:Y:S01]  /*eb50*/  FMUL.FTZ R101, R101, R69 ;  /* 0x0000004565657220 */ /* 0x000fe20000410000 */
[----:B------:R-:W-:Y:S01]  /*eb60*/  FADD.FTZ R31, R43, R28 ;  /* 0x0000001c2b1f7221 */ /* 0x000fe20000010000 */
[----:B------:R-:W-:Y:S01]  /*eb70*/  F2FP.BF16.F32.PACK_AB R28, R58, R37 ;  /* 0x000000253a1c723e */ /* 0x000fe200000010ff */
[----:B------:R-:W2:Y:S01]  /*eb80*/  MUFU.EX2 R38, R38 ;  /* 0x0000002600267308 */ /* 0x000ea20000000800 */
[----:B-1----:R-:W-:Y:S01]  /*eb90*/  FADD.FTZ R30, R36, R29 ;  /* 0x0000001d241e7221 */ /* 0x002fe20000010000 */
[----:B------:R-:W-:Y:S01]  /*eba0*/  FADD.FTZ R48, R64, R31 ;  /* 0x0000001f40307221 */ /* 0x000fe20000010000 */
[----:B------:R-:W-:Y:S01]  /*ebb0*/  F2FP.BF16.F32.PACK_AB R31, R81, R42 ;  /* 0x0000002a511f723e */ /* 0x000fe200000010ff */
[----:B------:R-:W-:Y:S01]  /*ebc0*/  FMUL.FTZ R104, R104, R69 ;  /* 0x0000004568687220 */ /* 0x000fe20000410000 */
[----:B------:R-:W-:Y:S01]  /*ebd0*/  F2FP.BF16.F32.PACK_AB R58, R78, R49 ;  /* 0x000000314e3a723e */ /* 0x000fe200000010ff */
[----:B0-----:R-:W-:Y:S01]  /*ebe0*/  FADD.FTZ R25, R47, R48 ;  /* 0x000000302f197221 */ /* 0x001fe20000010000 */
[----:B------:R-:W-:Y:S01]  /*ebf0*/  FMUL.FTZ R105, R105, R69 ;  /* 0x0000004569697220 */ /* 0x000fe20000410000 */
[----:B------:R-:W0:Y:S01]  /*ec00*/  MUFU.EX2 R79, R79 ;  /* 0x0000004f004f7308 */ /* 0x000e220000000800 */
[----:B---3--:R-:W-:Y:S01]  /*ec10*/  FADD.FTZ R29, R55, R30 ;  /* 0x0000001e371d7221 */ /* 0x008fe20000010000 */
[----:B------:R-:W-:Y:S01]  /*ec20*/  FADD.FTZ R26, R56, R25 ;  /* 0x00000019381a7221 */ /* 0x000fe20000010000 */
[----:B------:R-:W-:Y:S01]  /*ec30*/  F2FP.BF16.F32.PACK_AB R30, R60, R39 ;  /* 0x000000273c1e723e */ /* 0x000fe200000010ff */
[----:B------:R-:W-:Y:S01]  /*ec40*/  FMUL.FTZ R108, R108, R69 ;  /* 0x000000456c6c7220 */ /* 0x000fe20000410000 */
[----:B------:R-:W-:Y:S01]  /*ec50*/  F2FP.BF16.F32.PACK_AB R56, R56, R47 ;  /* 0x0000002f3838723e */ /* 0x000fe200000010ff */
[----:B------:R-:W-:Y:S01]  /*ec60*/  FADD.FTZ R27, R49, R26 ;  /* 0x0000001a311b7221 */ /* 0x000fe20000010000 */
[-C--:B------:R-:W-:Y:S01]  /*ec70*/  FMUL.FTZ R109, R109, R69.reuse ;  /* 0x000000456d6d7220 */ /* 0x080fe20000410000 */
[----:B------:R-:W1:Y:S01]  /*ec80*/  MUFU.EX2 R57, R57 ;  /* 0x0000003900397308 */ /* 0x000e620000000800 */
[----:B--2---:R-:W-:Y:S01]  /*ec90*/  FADD.FTZ R24, R38, R29 ;  /* 0x0000001d26187221 */ /* 0x004fe20000010000 */
[----:B------:R-:W-:Y:S01]  /*eca0*/  FADD.FTZ R26, R78, R27 ;  /* 0x0000001b4e1a7221 */ /* 0x000fe20000010000 */
[----:B------:R-:W-:Y:S01]  /*ecb0*/  F2FP.BF16.F32.PACK_AB R29, R77, R40 ;  /* 0x000000284d1d723e */ /* 0x000fe200000010ff */
[-C--:B------:R-:W-:Y:S01]  /*ecc0*/  FMUL.FTZ R112, R112, R69.reuse ;  /* 0x0000004570707220 */ /* 0x080fe20000410000 */
[----:B------:R-:W-:Y:S01]  /*ecd0*/  FMUL.FTZ R113, R113, R69 ;  /* 0x0000004571717220 */ /* 0x000fe20000410000 */
[----:B------:R-:W-:Y:S01]  /*ece0*/  FADD.FTZ R27, R51, R26 ;  /* 0x0000001a331b7221 */ /* 0x000fe20000010000 */
[----:B------:R-:W-:Y:S01]  /*ecf0*/  F2FP.BF16.F32.PACK_AB R26, R64, R43 ;  /* 0x0000002b401a723e */ /* 0x000fe200000010ff */
[----:B------:R-:W2:Y:S01]  /*ed00*/  MUFU.EX2 R46, R46 ;  /* 0x0000002e002e7308 */ /* 0x000ea20000000800 */
[----:B0-----:R-:W-:Y:S01]  /*ed10*/  FADD.FTZ R24, R79, R24 ;  /* 0x000000184f187221 */ /* 0x001fe20000010000 */
[----:B------:R-:W-:Y:S01]  /*ed20*/  FADD.FTZ R40, R74, R27 ;  /* 0x0000001b4a287221 */ /* 0x000fe20000010000 */
[----:B------:R0:W-:Y:S01]  /*ed30*/  STSM.16.M88.4 [R8], R28 ;  /* 0x0000001c08007844 */ /* 0x0001e20000000200 */
[-C--:B------:R-:W-:Y:S01]  /*ed40*/  FMUL.FTZ R116, R116, R69.reuse ;  /* 0x0000004574747220 */ /* 0x080fe20000410000 */
[-C--:B------:R-:W-:Y:S01]  /*ed50*/  FMUL.FTZ R117, R117, R69.reuse ;  /* 0x0000004575757220 */ /* 0x080fe20000410000 */
[----:B------:R-:W-:Y:S01]  /*ed60*/  FADD.FTZ R27, R53, R40 ;  /* 0x00000028351b7221 */ /* 0x000fe20000010000 */
        /* <DEDUP_REMOVED lines=12> */
[----:B0-----:R-:W-:Y:S01]  /*ee30*/  FADD.FTZ R30, R76, R27 ;  /* 0x0000001b4c1e7221 */ /* 0x001fe20000010000 */
[----:B------:R-:W-:Y:S01]  /*ee40*/  F2FP.BF16.F32.PACK_AB R27, R79, R38 ;  /* 0x000000264f1b723e */ /* 0x000fe200000010ff */
[----:B------:R-:W-:Y:S01]  /*ee50*/  FMUL.FTZ R133, R133, R69 ;  /* 0x0000004585857220 */ /* 0x000fe20000410000 */
[----:B------:R-:W-:-:S02]  /*ee60*/  VIADD R12, R12, 0xffffffff ;  /* 0xffffffff0c0c7836 */ /* 0x000fc40000000000 */
[----:B------:R-:W0:Y:S01]  /*ee70*/  MUFU.EX2 R6, R6 ;  /* 0x0000000600067308 */ /* 0x000e220000000800 */
[----:B---3--:R-:W-:Y:S01]  /*ee80*/  FADD.FTZ R25, R7, R24 ;  /* 0x0000001807197221 */ /* 0x008fe20000010000 */
[----:B------:R-:W-:Y:S01]  /*ee90*/  F2FP.BF16.F32.PACK_AB R24, R62, R41 ;  /* 0x000000293e18723e */ /* 0x000fe200000010ff */
[----:B------:R-:W-:-:S05]  /*eea0*/  IMAD.MOV.U32 R21, RZ, RZ, R136 ;  /* 0x000000ffff157224 */ /* 0x000fca00078e0088 */
[----:B------:R-:W2:Y:S01]  /*eeb0*/  MUFU.EX2 R45, R45 ;  /* 0x0000002d002d7308 */ /* 0x000ea20000000800 */
[C---:B-1----:R-:W-:Y:S01]  /*eec0*/  FADD.FTZ R25, R44.reuse, R25 ;  /* 0x000000192c197221 */ /* 0x042fe20000010000 */
[----:B------:R-:W-:-:S06]  /*eed0*/  F2FP.BF16.F32.PACK_AB R59, R44, R7 ;  /* 0x000000072c3b723e */ /* 0x000fcc00000010ff */
[----:B------:R-:W1:Y:S01]  /*eee0*/  MUFU.EX2 R50, R50 ;  /* 0x0000003200327308 */ /* 0x000e620000000800 */
[----:B0-----:R-:W-:Y:S01]  /*eef0*/  FADD.FTZ R32, R6, R25 ;  /* 0x0000001906207221 */ /* 0x001fe20000010000 */
[----:B------:R-:W-:-:S05]  /*ef00*/  F2FP.BF16.F32.PACK_AB R25, R55, R36 ;  /* 0x000000243719723e */ /* 0x000fca00000010ff */
[----:B------:R0:W-:Y:S01]  /*ef10*/  STSM.16.M88.4 [R5], R24 ;  /* 0x0000001805007844 */ /* 0x0001e20000000200 */
[----:B------:R-:W3:Y:S01]  /*ef20*/  MUFU.EX2 R75, R75 ;  /* 0x0000004b004b7308 */ /* 0x000ee20000000800 */
[----:B--2---:R-:W-:Y:S02]  /*ef30*/  FADD.FTZ R29, R45, R32 ;  /* 0x000000202d1d7221 */ /* 0x004fe40000010000 */
[----:B------:R4:W-:Y:S05]  /*ef40*/  STSM.16.M88.4 [R10+0x27800], R56 ;  /* 0x027800380a007844 */ /* 0x0009ea0000000200 */
[----:B------:R-:W2:Y:S01]  /*ef50*/  MUFU.EX2 R66, R66 ;  /* 0x0000004200427308 */ /* 0x000ea20000000800 */
[----:B-1----:R-:W-:Y:S01]  /*ef60*/  FADD.FTZ R28, R50, R29 ;  /* 0x0000001d321c7221 */ /* 0x002fe20000010000 */
[----:B------:R-:W-:-:S06]  /*ef70*/  FADD.FTZ R29, R61, R30 ;  /* 0x0000001e3d1d7221 */ /* 0x000fcc0000010000 */
[----:B------:R-:W0:Y:S01]  /*ef80*/  MUFU.EX2 R84, R84 ;  /* 0x0000005400547308 */ /* 0x000e220000000800 */
[C---:B---3--:R-:W-:Y:S01]  /*ef90*/  FADD.FTZ R7, R75.reuse, R28 ;  /* 0x0000001c4b077221 */ /* 0x048fe20000010000 */
[C---:B------:R-:W-:Y:S01]  /*efa0*/  FADD.FTZ R28, R80.reuse, R29 ;  /* 0x0000001d501c7221 */ /* 0x040fe20000010000 */
[----:B------:R-:W-:Y:S02]  /*efb0*/  F2FP.BF16.F32.PACK_AB R31, R75, R50 ;  /* 0x000000324b1f723e */ /* 0x000fe400000010ff */
[----:B------:R-:W-:-:S03]  /*efc0*/  F2FP.BF16.F32.PACK_AB R80, R80, R61 ;  /* 0x0000003d5050723e */ /* 0x000fc600000010ff */
[----:B------:R-:W1:Y:S01]  /*efd0*/  MUFU.EX2 R37, R146 ;  /* 0x0000009200257308 */ /* 0x000e620000000800 */
[----:B--2---:R-:W-:Y:S01]  /*efe0*/  FADD.FTZ R30, R66, R7 ;  /* 0x00000007421e7221 */ /* 0x004fe20000010000 */
[----:B------:R-:W-:Y:S01]  /*eff0*/  FADD.FTZ R7, R63, R28 ;  /* 0x0000001c3f077221 */ /* 0x000fe20000010000 */
[----:B------:R-:W-:-:S03]  /*f000*/  F2FP.BF16.F32.PACK_AB R28, R74, R51 ;  /* 0x000000334a1c723e */ /* 0x000fc600000010ff */
[C---:B------:R-:W-:Y:S01]  /*f010*/  FADD.FTZ R34, R82.reuse, R7 ;  /* 0x0000000752227221 */ /* 0x040fe20000010000 */
[----:B------:R-:W-:Y:S01]  /*f020*/  F2FP.BF16.F32.PACK_AB R82, R82, R63 ;  /* 0x0000003f5252723e */ /* 0x000fe200000010ff */
[----:B------:R-:W2:Y:S02]  /*f030*/  MUFU.EX2 R147, R147 ;  /* 0x0000009300937308 */ /* 0x000ea40000000800 */
[----:B------:R-:W-:-:S04]  /*f040*/  FADD.FTZ R29, R67, R34 ;  /* 0x00000022431d7221 */ /* 0x000fc80000010000 */
[----:B0-----:R-:W-:Y:S01]  /*f050*/  FADD.FTZ R24, R84, R29 ;  /* 0x0000001d54187221 */ /* 0x001fe20000010000 */
[----:B------:R-:W-:Y:S01]  /*f060*/  F2FP.BF16.F32.PACK_AB R29, R45, R6 ;  /* 0x000000062d1d723e */ /* 0x000fe200000010ff */
[----:B------:R-:W0:Y:S01]  /*f070*/  MUFU.EX2 R148, R148 ;  /* 0x0000009400947308 */ /* 0x000e220000000800 */
[C---:B-1----:R-:W-:Y:S01]  /*f080*/  FADD.FTZ R32, R37.reuse, R30 ;  /* 0x0000001e25207221 */ /* 0x042fe20000010000 */
[----:B------:R-:W-:Y:S02]  /*f090*/  F2FP.BF16.F32.PACK_AB R30, R76, R53 ;  /* 0x000000354c1e723e */ /* 0x000fe400000010ff */
[----:B------:R-:W-:Y:S02]  /*f0a0*/  F2FP.BF16.F32.PACK_AB R81, R37, R66 ;  /* 0x000000422551723e */ /* 0x000fe400000010ff */
[----:B------:R-:W-:Y:S01]  /*f0b0*/  F2FP.BF16.F32.PACK_AB R84, R84, R67 ;  /* 0x000000435454723e */ /* 0x000fe200000010ff */
[----:B------:R4:W-:Y:S01]  /*f0c0*/  STSM.16.M88.4 [R4], R28 ;  /* 0x0000001c04007844 */ /* 0x0009e20000000200 */
[----:B------:R-:W1:Y:S01]  /*f0d0*/  MUFU.EX2 R65, R65 ;  /* 0x0000004100417308 */ /* 0x000e620000000800 */
[----:B--2---:R-:W-:-:S07]  /*f0e0*/  FADD.FTZ R7, R147, R32 ;  /* 0x0000002093077221 */ /* 0x004fce0000010000 */
[----:B------:R-:W2:Y:S01]  /*f0f0*/  MUFU.EX2 R42, R139 ;  /* 0x0000008b002a7308 */ /* 0x000ea20000000800 */
[----:B0-----:R-:W-:-:S07]  /*f100*/  FADD.FTZ R7, R148, R7 ;  /* 0x0000000794077221 */ /* 0x001fce0000010000 */
[----:B------:R-:W0:Y:S01]  /*f110*/  MUFU.EX2 R52, R52 ;  /* 0x0000003400347308 */ /* 0x000e220000000800 */
[----:B-1----:R-:W-:Y:S01]  /*f120*/  F2FP.BF16.F32.PACK_AB R86, R20, R65 ;  /* 0x000000411456723e */ /* 0x002fe200000010ff */
[----:B------:R-:W-:-:S06]  /*f130*/  FADD.FTZ R65, R65, R24 ;  /* 0x0000001841417221 */ /* 0x000fcc0000010000 */
[----:B------:R1:W3:Y:S01]  /*f140*/  MUFU.EX2 R36, R83 ;  /* 0x0000005300247308 */ /* 0x0002e20000000800 */
[----:B--2---:R-:W-:-:S07]  /*f150*/  FADD.FTZ R7, R42, R7 ;  /* 0x000000072a077221 */ /* 0x004fce0000010000 */
[----:B------:R-:W2:Y:S01]  /*f160*/  MUFU.EX2 R71, R71 ;  /* 0x0000004700477308 */ /* 0x000ea20000000800 */
[----:B-1----:R-:W-:Y:S01]  /*f170*/  F2FP.BF16.F32.PACK_AB R83, R148, R147 ;  /* 0x000000939453723e */ /* 0x002fe200000010ff */
[C---:B0-----:R-:W-:Y:S01]  /*f180*/  FADD.FTZ R7, R52.reuse, R7 ;  /* 0x0000000734077221 */ /* 0x041fe20000010000 */
[----:B------:R-:W-:-:S03]  /*f190*/  F2FP.BF16.F32.PACK_AB R85, R52, R42 ;  /* 0x0000002a3455723e */ /* 0x000fc600000010ff */
[----:B------:R4:W-:Y:S01]  /*f1a0*/  STSM.16.M88.4 [R8+0x6000], R80 ;  /* 0x0060005008007844 */ /* 0x0009e20000000200 */
[----:B---3--:R-:W-:Y:S01]  /*f1b0*/  FADD.FTZ R6, R36, R7 ;  /* 0x0000000724067221 */ /* 0x008fe20000010000 */
[----:B------:R-:W-:Y:S01]  /*f1c0*/  FADD.FTZ R7, R20, R65 ;  /* 0x0000004114077221 */ /* 0x000fe20000010000 */
[----:B------:R-:W-:Y:S01]  /*f1d0*/  IMAD.MOV.U32 R20, RZ, RZ, R13 ;  /* 0x000000ffff147224 */ /* 0x000fe200078e000d */
[C---:B--2---:R-:W-:Y:S01]  /*f1e0*/  F2FP.BF16.F32.PACK_AB R87, R71.reuse, R36 ;  /* 0x000000244757723e */ /* 0x044fe200000010ff */
[----:B------:R-:W-:-:S04]  /*f1f0*/  FADD.FTZ R6, R71, R6 ;  /* 0x0000000647067221 */ /* 0x000fc80000010000 */
[----:B------:R4:W-:Y:S01]  /*f200*/  STSM.16.M88.4 [R5+0x6000], R84 ;  /* 0x0060005405007844 */ /* 0x0009e20000000200 */
[----:B------:R0:W-:Y:S06]  /*f210*/  MEMBAR.ALL.CTA ;  /* 0x0000000000007992 */ /* 0x0001ec0000008000 */
[----:B0-----:R-:W0:Y:S02]  /*f220*/  FENCE.VIEW.ASYNC.S ;  /* 0x00000000000073c6 */ /* 0x001e240000000000 */
[----:B0-----:R-:W-:Y:S01]  /*f230*/  NOP ;  /* 0x0000000000007918 */ /* 0x001fe20000000000 */
[----:B------:R-:W-:Y:S05]  /*f240*/  @P2 BRA `(.L_x_10268) ;  /* 0xffffffc400f42947 */ /* 0x000fea000383ffff */
.L_x_10251:
[----:B------:R-:W-:Y:S06]  /*f250*/  BAR.ARV 0x8, 0x200 ;  /* 0x0208000000007b1d */ /* 0x000fec0000002000 */
[----:B------:R-:W-:Y:S05]  /*f260*/  @!P0 BRA `(.L_x_10269) ;  /* 0x0000000000048947 */ /* 0x000fea0003800000 */
[----:B------:R-:W-:Y:S01]  /*f270*/  BPT.TRAP 0x1 ;  /* 0x000000040000795c */ /* 0x000fe20000300000 */
.L_x_10269:
[----:B------:R-:W-:Y:S01]  /*f280*/  ULEA UR9, UR4, UR36, 0x3 ;  /* 0x0000002404097291 */ /* 0x000fe2000f8e183f */
[----:B------:R-:W-:-:S05]  /*f290*/  IMAD.U32 R0, RZ, RZ, UR5 ;  /* 0x00000005ff007e24 */ /* 0x000fca000f8e00ff */
[----:B------:R-:W-:-:S04]  /*f2a0*/  SHF.L.U32 R0, R0, 0x1f, RZ ;  /* 0x0000001f00007819 */ /* 0x000fc800000006ff */
[----:B------:R3:W0:Y:S01]  /*f2b0*/  SYNCS.PHASECHK.TRANS64.TRYWAIT P2, [UR9+0x2d850], R0 ;  /* 0x02d85000ff0075a7 */ /* 0x0006220008040149 */
[----:B------:R-:W-:Y:S05]  /*f2c0*/  @!P0 BRA `(.L_x_10270) ;  /* 0x0000000000048947 */ /* 0x000fea0003800000 */
[----:B------:R-:W-:Y:S01]  /*f2d0*/  BPT.TRAP 0x1 ;  /* 0x000000040000795c */ /* 0x000fe20000300000 */
.L_x_10270:
[----:B0-----:R-:W-:Y:S05]  /*f2e0*/  @P2 BRA `(.L_x_10271) ;  /* 0x0000000000082947 */ /* 0x001fea0003800000 */
[----:B------:R-:W0:Y:S02]  /*f2f0*/  SYNCS.PHASECHK.TRANS64.TRYWAIT P0, [UR9+0x2d850], R0 ;  /* 0x02d85000ff0075a7 */ /* 0x000e240008000149 */
[----:B0-----:R-:W-:Y:S05]  /*f300*/  @!P0 BRA `(.L_x_10272) ;  /* 0x0000006400c48947 */ /* 0x001fea0003800000 */
.L_x_10271:
[----:B------:R-:W-:Y:S01]  /*f310*/  UIADD3 UR36, UR36, 0x400, URZ ;  /* 0x0000040024247890 */ /* 0x000fe2000fffe03f */
[----:B------:R-:W-:Y:S01]  /*f320*/  WARPGROUP.ARRIVE ;  /* 0x00000000000079c5 */ /* 0x000fe20000000000 */
[----:B------:R-:W-:Y:S01]  /*f330*/  ULOP3.LUT UR60, UR60, 0x10000, URZ, 0xfc, !UPT ;  /* 0x000100003c3c7892 */ /* 0x000fe2000f8efc3f */
[----:B---3--:R-:W0:Y:S01]  /*f340*/  SHFL.BFLY PT, R0, R7, 0x2, 0x1f ;  /* 0x0c401f0007007f89 */ /* 0x008e2200000e0000 */
[----:B------:R-:W-:Y:S01]  /*f350*/  USHF.R.U32.HI UR36, URZ, 0x4, UR36 ;  /* 0x000000043f247899 */ /* 0x000fe20008011624 */
[----:B-12-4-:R-:W-:Y:S01]  /*f360*/  IMAD.U32 R10, RZ, RZ, UR9 ;  /* 0x00000009ff0a7e24 */ /* 0x016fe2000f8e00ff */
[----:B------:R-:W-:Y:S01]  /*f370*/  UMOV UR5, 0x40000040 ;  /* 0x4000004000057882 */ /* 0x000fe20000000000 */
[----:B------:R-:W-:Y:S01]  /*f380*/  UMOV UR7, 0x80000020 ;  /* 0x8000002000077882 */ /* 0x000fe20000000000 */
[----:B------:R-:W-:Y:S01]  /*f390*/  ULOP3.LUT UR36, UR36, 0x3fff, URZ, 0xc0, !UPT ;  /* 0x00003fff24247892 */ /* 0x000fe2000f8ec03f */
[----:B------:R-:W1:Y:S01]  /*f3a0*/  SHFL.BFLY PT, R3, R6, 0x2, 0x1f ;  /* 0x0c401f0006037f89 */ /* 0x000e6200000e0000 */
[----:B------:R-:W-:-:S02]  /*f3b0*/  @!P1 VIADD R10, R10, 0x2d860 ;  /* 0x0002d8600a0a9836 */ /* 0x000fc40000000000 */
[----:B------:R-:W-:Y:S01]  /*f3c0*/  ULOP3.LUT UR8, UR36, 0x2000000, URZ, 0xfc, !UPT ;  /* 0x0200000024087892 */ /* 0x000fe2000f8efc3f */
[----:B------:R-:W-:Y:S02]  /*f3d0*/  IMAD.MOV.U32 R8, RZ, RZ, RZ ;  /* 0x000000ffff087224 */ /* 0x000fe400078e00ff */
[----:B------:R-:W-:Y:S01]  /*f3e0*/  @!P1 PRMT R10, RZ, 0x654, R10 ;  /* 0x00000654ff0a9816 */ /* 0x000fe2000000000a */
[----:B------:R-:W-:Y:S01]  /*f3f0*/  UIMAD UR8, UR4, 0x600, UR8 ;  /* 0x00000600040878a4 */ /* 0x000fe2000f8e0208 */
[----:B------:R-:W-:Y:S02]  /*f400*/  IMAD.U32 R14, RZ, RZ, UR10 ;  /* 0x0000000aff0e7e24 */ /* 0x000fe4000f8e00ff */
[----:B------:R-:W-:-:S04]  /*f410*/  UMOV UR4, UR60 ;  /* 0x0000003c00047c82 */ /* 0x000fc80008000000 */
[----:B------:R-:W-:Y:S02]  /*f420*/  UMOV UR6, UR8 ;  /* 0x0000000800067c82 */ /* 0x000fe40008000000 */
[----:B------:R-:W-:Y:S01]  /*f430*/  HGMMA.64x96x16.F32.BF16 R88, gdesc[UR4].tnspB, R88, gsb0 ;  /* 0x41600000045879f0 */ /* 0x000fe20008001858 */
[----:B------:R-:W-:Y:S01]  /*f440*/  UIADD3 UR4, UR60, 0x2, URZ ;  /* 0x000000023c047890 */ /* 0x000fe2000fffe03f */
[----:B0-----:R-:W-:Y:S01]  /*f450*/  FADD.FTZ R0, R0, R7 ;  /* 0x0000000700007221 */ /* 0x001fe20000010000 */
[----:B------:R-:W-:Y:S01]  /*f460*/  UIADD3 UR6, UR8, 0x40, URZ ;  /* 0x0000004008067890 */ /* 0x000fe2000fffe03f */
[----:B------:R-:W-:Y:S01]  /*f470*/  IMAD.U32 R7, RZ, RZ, UR10 ;  /* 0x0000000aff077e24 */ /* 0x000fe2000f8e00ff */
[----:B------:R-:W-:Y:S01]  /*f480*/  UMOV UR5, 0x40000040 ;  /* 0x4000004000057882 */ /* 0x000fe20000000000 */
[----:B------:R-:W-:Y:S01]  /*f490*/  UMOV UR7, 0x80000020 ;  /* 0x8000002000077882 */ /* 0x000fe20000000000 */
[----:B-1----:R-:W-:Y:S02]  /*f4a0*/  FADD.FTZ R4, R3, R6 ;  /* 0x0000000603047221 */ /* 0x002fe40000010000 */
[----:B------:R-:W0:Y:S04]  /*f4b0*/  SHFL.BFLY PT, R3, R0, 0x1, 0x1f ;  /* 0x0c201f0000037f89 */ /* 0x000e2800000e0000 */
[----:B------:R-:W1:Y:S01]  /*f4c0*/  SHFL.BFLY PT, R5, R4, 0x1, 0x1f ;  /* 0x0c201f0004057f89 */ /* 0x000e6200000e0000 */
[----:B0-----:R-:W-:Y:S01]  /*f4d0*/  FADD.FTZ R11, R0, R3 ;  /* 0x00000003000b7221 */ /* 0x001fe20000010000 */
[----:B------:R-:W-:-:S02]  /*f4e0*/  IMAD.MOV.U32 R0, RZ, RZ, -0x800000 ;  /* 0xff800000ff007424 */ /* 0x000fc400078e00ff */
[----:B------:R-:W-:Y:S02]  /*f4f0*/  IMAD.MOV.U32 R3, RZ, RZ, -0x800000 ;  /* 0xff800000ff037424 */ /* 0x000fe400078e00ff */
[----:B-1----:R-:W-:Y:S01]  /*f500*/  FADD.FTZ R12, R4, R5 ;  /* 0x00000005040c7221 */ /* 0x002fe20000010000 */
[----:B------:R-:W-:Y:S01]  /*f510*/  FSETP.NE.FTZ.AND P0, PT, R11, RZ, PT ;  /* 0x000000ff0b00720b */ /* 0x000fe20003f15000 */
[----:B------:R-:W-:-:S03]  /*f520*/  IMAD.MOV.U32 R5, RZ, RZ, RZ ;  /* 0x000000ffff057224 */ /* 0x000fc600078e00ff */
        /* <DEDUP_REMOVED lines=107> */
.L_x_10202:
[----:B------:R-:W-:Y:S05]  /*fbe0*/  @P0 BRA `(.L_x_10273) ;  /* 0x00000010009c0947 */ /* 0x000fea0003800000 */
[----:B------:R-:W-:Y:S01]  /*fbf0*/  VIADD R8, R2, 0xffffff80 ;  /* 0xffffff8002087836 */ /* 0x000fe20000000000 */
[----:B------:R-:W-:Y:S01]  /*fc00*/  R2UR UR13, R17 ;  /* 0x00000000110d72ca */ /* 0x000fe200000e0000 */
[----:B------:R-:W0:Y:S01]  /*fc10*/  S2UR UR12, SR_CTAID.Z ;  /* 0x00000000000c79c3 */ /* 0x000e220000002700 */
[----:B------:R-:W1:Y:S01]  /*fc20*/  S2R R27, SR_CTAID.X ;  /* 0x00000000001b7919 */ /* 0x000e620000002500 */
[----:B------:R-:W-:Y:S01]  /*fc30*/  ULDC.64 UR8, c[0x0][0xbd0] ;  /* 0x0002f40000087ab9 */ /* 0x000fe20000000a00 */
[----:B------:R-:W-:Y:S01]  /*fc40*/  SHF.R.S32.HI R9, RZ, 0x1f, R8 ;  /* 0x0000001fff097819 */ /* 0x000fe20000011408 */
[----:B------:R-:W-:Y:S01]  /*fc50*/  ULDC.64 UR14, c[0x0][0x208] ;  /* 0x00008200000e7ab9 */ /* 0x000fe20000000a00 */
[----:B------:R-:W-:Y:S02]  /*fc60*/  BSSY B0, `(.L_x_10274) ;  /* 0x00000d1000007945 */ /* 0x000fe40003800000 */
[CC--:B------:R-:W-:Y:S01]  /*fc70*/  LEA.HI R12, R9.reuse, R8.reuse, RZ, 0x7 ;  /* 0x00000008090c7211 */ /* 0x0c0fe200078f38ff */
[----:B------:R-:W2:Y:S01]  /*fc80*/  S2UR UR11, SR_CTAID.Y ;  /* 0x00000000000b79c3 */ /* 0x000ea20000002600 */
[----:B------:R-:W-:-:S02]  /*fc90*/  LEA.HI R18, R9, R8, RZ, 0x2 ;  /* 0x0000000809127211 */ /* 0x000fc400078f10ff */
[----:B------:R-:W-:Y:S01]  /*fca0*/  LOP3.LUT R11, R12, 0xffffff80, RZ, 0xc0, !PT ;  /* 0xffffff800c0b7812 */ /* 0x000fe200078ec0ff */
[----:B------:R-:W-:Y:S01]  /*fcb0*/  USHF.R.S32.HI UR7, URZ, 0x1f, UR13 ;  /* 0x0000001f3f077899 */ /* 0x000fe2000801140d */
[----:B------:R-:W-:Y:S01]  /*fcc0*/  LOP3.LUT R21, R18, 0xfffffffc, RZ, 0xc0, !PT ;  /* 0xfffffffc12157812 */ /* 0x000fe200078ec0ff */
[----:B------:R-:W-:Y:S01]  /*fcd0*/  UIMAD.WIDE.U32 UR4, UR13, UR8, URZ ;  /* 0x000000080d0472a5 */ /* 0x000fe2000f8e003f */
[----:B------:R-:W-:Y:S01]  /*fce0*/  SHF.R.S32.HI R12, RZ, 0x7, R12 ;  /* 0x00000007ff0c7819 */ /* 0x000fe2000001140c */
[C---:B------:R-:W-:Y:S01]  /*fcf0*/  IMAD.IADD R2, R8.reuse, 0x1, -R11 ;  /* 0x0000000108027824 */ /* 0x040fe200078e0a0b */
[----:B------:R-:W-:Y:S01]  /*fd00*/  UIMAD UR6, UR7, UR8, URZ ;  /* 0x00000008070672a4 */ /* 0x000fe2000f8e023f */
[----:B------:R-:W3:Y:S01]  /*fd10*/  LDC R11, c[0x0][0xbe8] ;  /* 0x0002fa00ff0b7b82 */ /* 0x000ee20000000800 */
[----:B------:R-:W-:Y:S02]  /*fd20*/  IMAD.IADD R18, R8, 0x1, -R21 ;  /* 0x0000000108127824 */ /* 0x000fe400078e0a15 */
[----:B------:R-:W-:Y:S01]  /*fd30*/  SHF.R.S32.HI R15, RZ, 0x1f, R2 ;  /* 0x0000001fff0f7819 */ /* 0x000fe20000011402 */
[----:B------:R-:W-:Y:S01]  /*fd40*/  IMAD.HI R9, R12, 0x55555556, RZ ;  /* 0x555555560c097827 */ /* 0x000fe200078e02ff */
[----:B------:R-:W-:-:S02]  /*fd50*/  UIMAD UR6, UR13, UR9, UR6 ;  /* 0x000000090d0672a4 */ /* 0x000fc4000f8e0206 */
[-C--:B------:R-:W-:Y:S01]  /*fd60*/  LEA.HI R10, R15, R2.reuse, RZ, 0x2 ;  /* 0x000000020f0a7211 */ /* 0x080fe200078f10ff */
[----:B------:R-:W4:Y:S01]  /*fd70*/  LDC.64 R20, c[0x0][0xbd8] ;  /* 0x0002f600ff147b82 */ /* 0x000f220000000a00 */
[----:B------:R-:W-:Y:S01]  /*fd80*/  LEA.HI R9, R9, R9, RZ, 0x1 ;  /* 0x0000000909097211 */ /* 0x000fe200078f08ff */
[----:B------:R-:W-:Y:S01]  /*fd90*/  UIADD3 UR6, UR5, UR6, URZ ;  /* 0x0000000605067290 */ /* 0x000fe2000fffe03f */
[--C-:B------:R-:W-:Y:S01]  /*fda0*/  SHF.R.S32.HI R14, RZ, 0x2, R10.reuse ;  /* 0x00000002ff0e7819 */ /* 0x100fe2000001140a */
[----:B0-----:R-:W-:Y:S01]  /*fdb0*/  USHF.R.S32.HI UR10, URZ, 0x1f, UR12 ;  /* 0x0000001f3f0a7899 */ /* 0x001fe2000801140c */
[----:B------:R-:W-:Y:S01]  /*fdc0*/  SHF.R.S32.HI R13, RZ, 0x1f, R10 ;  /* 0x0000001fff0d7819 */ /* 0x000fe2000001140a */
[----:B------:R-:W-:Y:S01]  /*fdd0*/  ULDC.64 UR8, c[0x0][0xb38] ;  /* 0x0002ce0000087ab9 */ /* 0x000fe20000000a00 */
[----:B------:R-:W-:Y:S01]  /*fde0*/  LEA.HI R15, R15, R2, RZ, 0x5 ;  /* 0x000000020f0f7211 */ /* 0x000fe200078f28ff */
[----:B------:R-:W2:Y:S01]  /*fdf0*/  LDC R26, c[0x0][0xc50] ;  /* 0x00031400ff1a7b82 */ /* 0x000ea20000000800 */
[----:B------:R-:W-:Y:S01]  /*fe00*/  LEA.HI R13, R13, R14, RZ, 0x3 ;  /* 0x0000000e0d0d7211 */ /* 0x000fe200078f18ff */
[----:B------:R-:W-:Y:S01]  /*fe10*/  UIMAD UR7, UR7, UR8, URZ ;  /* 0x00000008070772a4 */ /* 0x000fe2000f8e023f */
[----:B------:R-:W-:-:S02]  /*fe20*/  SHF.R.S32.HI R15, RZ, 0x5, R15 ;  /* 0x00000005ff0f7819 */ /* 0x000fc4000001140f */
[----:B------:R-:W-:Y:S01]  /*fe30*/  LOP3.LUT R19, R13, 0xfffffff8, RZ, 0xc0, !PT ;  /* 0xfffffff80d137812 */ /* 0x000fe200078ec0ff */
[----:B------:R-:W-:Y:S01]  /*fe40*/  IMAD R13, R9, -0x3, R12 ;  /* 0xfffffffd090d7824 */ /* 0x000fe200078e020c */
[----:B------:R-:W-:Y:S01]  /*fe50*/  LEA.HI R9, R18, R18, RZ, 0x1 ;  /* 0x0000001212097211 */ /* 0x000fe200078f08ff */
[----:B------:R-:W0:Y:S08]  /*fe60*/  LDC.64 R24, c[0x0][0xb40] ;  /* 0x0002d000ff187b82 */ /* 0x000e300000000a00 */
[----:B------:R-:W-:Y:S01]  /*fe70*/  BAR.SYNC.DEFER_BLOCKING 0x1, 0x180 ;  /* 0x0046000000007b1d */ /* 0x000fe20000010000 */
[----:B---3--:R-:W-:Y:S01]  /*fe80*/  ISETP.NE.AND P0, PT, R11, 0x1, PT ;  /* 0x000000010b00780c */ /* 0x008fe20003f05270 */
[----:B------:R-:W-:Y:S01]  /*fe90*/  IMAD.IADD R8, R14, 0x1, -R19 ;  /* 0x000000010e087824 */ /* 0x000fe200078e0a13 */
[----:B------:R-:W-:-:S03]  /*fea0*/  LOP3.LUT R9, R9, 0x1ffffffe, RZ, 0xc0, !PT ;  /* 0x1ffffffe09097812 */ /* 0x000fc600078ec0ff */
[----:B------:R-:W-:Y:S02]  /*feb0*/  IMAD R12, R15, 0x10, R8 ;  /* 0x000000100f0c7824 */ /* 0x000fe400078e0208 */
[----:B------:R-:W-:Y:S02]  /*fec0*/  IMAD.IADD R23, R18, 0x1, -R9 ;  /* 0x0000000112177824 */ /* 0x000fe400078e0a09 */
[----:B------:R-:W-:Y:S02]  /*fed0*/  IMAD R14, R13, 0x40, R12 ;  /* 0x000000400d0e7824 */ /* 0x000fe400078e020c */
[----:B------:R-:W-:Y:S02]  /*fee0*/  IMAD.U32 R9, RZ, RZ, UR5 ;  /* 0x00000005ff097e24 */ /* 0x000fe4000f8e00ff */
[----:B------:R-:W3:Y:S01]  /*fef0*/  @P0 LDC R19, c[0x0][0xbec] ;  /* 0x0002fb00ff130b82 */ /* 0x000ee20000000800 */
[----:B------:R-:W-:Y:S01]  /*ff00*/  IMAD.U32 R8, RZ, RZ, UR4 ;  /* 0x00000004ff087e24 */ /* 0x000fe2000f8e00ff */
[----:B------:R-:W-:Y:S01]  /*ff10*/  UIMAD.WIDE.U32 UR4, UR13, UR8, URZ ;  /* 0x000000080d0472a5 */ /* 0x000fe2000f8e003f */
[----:B------:R-:W-:Y:S01]  /*ff20*/  IMAD.U32 R9, RZ, RZ, UR6 ;  /* 0x00000006ff097e24 */ /* 0x000fe2000f8e00ff */
[----:B------:R-:W-:Y:S01]  /*ff30*/  UIMAD UR6, UR13, UR9, UR7 ;  /* 0x000000090d0672a4 */ /* 0x000fe2000f8e0207 */
[----:B----4-:R-:W-:-:S02]  /*ff40*/  IMAD R18, R20, UR10, RZ ;  /* 0x0000000a14127c24 */ /* 0x010fc4000f8e02ff */
[----:B------:R-:W-:Y:S01]  /*ff50*/  IMAD R12, R23, 0x8, R14 ;  /* 0x00000008170c7824 */ /* 0x000fe200078e020e */
[----:B------:R-:W4:Y:S01]  /*ff60*/  @P0 LDC R22, c[0x0][0xbf0] ;  /* 0x0002fc00ff160b82 */ /* 0x000f220000000800 */
[----:B------:R-:W-:Y:S01]  /*ff70*/  IMAD R21, R21, UR12, R18 ;  /* 0x0000000c15157c24 */ /* 0x000fe2000f8e0212 */
[----:B------:R-:W-:Y:S01]  /*ff80*/  UIADD3 UR6, UR5, UR6, URZ ;  /* 0x0000000605067290 */ /* 0x000fe2000fffe03f */
[----:B-1----:R-:W-:Y:S01]  /*ff90*/  IMAD R18, R27, 0xc0, R12 ;  /* 0x000000c01b127824 */ /* 0x002fe200078e020c */
[----:B------:R-:W-:Y:S01]  /*ffa0*/  ULDC.64 UR8, c[0x0][0xb28] ;  /* 0x0002ca0000087ab9 */ /* 0x000fe20000000a00 */
[----:B------:R-:W-:Y:S02]  /*ffb0*/  IMAD R23, RZ, RZ, -UR13 ;  /* 0x8000000dff177e24 */ /* 0x000fe4000f8e02ff */
[----:B------:R-:W-:Y:S01]  /*ffc0*/  IMAD.WIDE.U32 R8, R20, UR12, R8 ;  /* 0x0000000c14087c25 */ /* 0x000fe2000f8e0008 */
[----:B------:R-:W1:Y:S03]  /*ffd0*/  @P0 LDC R31, c[0x0][0xbec] ;  /* 0x0002fb00ff1f0b82 */ /* 0x000e660000000800 */
[----:B------:R-:W-:-:S02]  /*ffe0*/  IMAD.U32 R13, RZ, RZ, UR5 ;  /* 0x00000005ff0d7e24 */ /* 0x000fc4000f8e00ff */
[----:B--2---:R-:W-:Y:S02]  /*fff0*/  IMAD R29, R26, R23, UR11 ;  /* 0x0000000b1a1d7e24 */ /* 0x004fe4000f8e0217 */
[----:B------:R-:W-:Y:S01]  /*10000*/  IMAD.U32 R12, RZ, RZ, UR4 ;  /* 0x00000004ff0c7e24 */ /* 0x000fe2000f8e00ff */
[----:B------:R-:W2:Y:S01]  /*10010*/  @P0 LDC R28, c[0x0][0xbf0] ;  /* 0x0002fc00ff1c0b82 */ /* 0x000ea20000000800 */
[----:B---3--:R-:W-:Y:S01]  /*10020*/  @P0 IMAD.HI.U32 R19, R18, R19, RZ ;  /* 0x0000001312130227 */ /* 0x008fe200078e00ff */
[----:B------:R-:W-:-:S03]  /*10030*/  ULDC.64 UR4, c[0x0][0xbe0] ;  /* 0x0002f80000047ab9 */ /* 0x000fc60000000a00 */
[----:B------:R-:W-:Y:S01]  /*10040*/  IMAD.U32 R13, RZ, RZ, UR6 ;  /* 0x00000006ff0d7e24 */ /* 0x000fe2000f8e00ff */
[----:B------:R-:W-:Y:S01]  /*10050*/  ULDC.64 UR6, c[0x0][0xb48] ;  /* 0x0002d20000067ab9 */ /* 0x000fe20000000a00 */
[C---:B0-----:R-:W-:Y:S02]  /*10060*/  IMAD R20, R24.reuse, UR10, RZ ;  /* 0x0000000a18147c24 */ /* 0x041fe4000f8e02ff */
[----:B------:R-:W-:Y:S01]  /*10070*/  IMAD.MOV.U32 R15, RZ, RZ, R18 ;  /* 0x000000ffff0f7224 */ /* 0x000fe200078e0012 */
[----:B----4-:R-:W-:Y:S01]  /*10080*/  @P0 SHF.R.U32.HI R15, RZ, R22, R19 ;  /* 0x00000016ff0f0219 */ /* 0x010fe20000011613 */
[----:B------:R-:W-:Y:S01]  /*10090*/  IMAD.IADD R9, R9, 0x1, R21 ;  /* 0x0000000109097824 */ /* 0x000fe200078e0215 */
[----:B------:R-:W-:Y:S01]  /*100a0*/  SHF.R.S32.HI R22, RZ, 0x1f, R29 ;  /* 0x0000001fff167819 */ /* 0x000fe2000001141d */
[----:B------:R-:W-:Y:S02]  /*100b0*/  IMAD R21, R25, UR12, R20 ;  /* 0x0000000c19157c24 */ /* 0x000fe4000f8e0214 */
[----:B------:R-:W-:-:S04]  /*100c0*/  IMAD.WIDE.U32 R12, R24, UR12, R12 ;  /* 0x0000000c180c7c25 */ /* 0x000fc8000f8e000c */
[----:B-1----:R-:W-:-:S04]  /*100d0*/  @P0 IMAD.HI.U32 R31, R18, R31, RZ ;  /* 0x0000001f121f0227 */ /* 0x002fc800078e00ff */
[----:B------:R-:W-:Y:S02]  /*100e0*/  IMAD.IADD R13, R13, 0x1, R21 ;  /* 0x000000010d0d7824 */ /* 0x000fe400078e0215 */
[----:B------:R-:W-:Y:S02]  /*100f0*/  IMAD R21, R22, UR6, RZ ;  /* 0x0000000616157c24 */ /* 0x000fe4000f8e02ff */
[----:B------:R-:W-:-:S04]  /*10100*/  IMAD.WIDE.U32 R8, R29, UR4, R8 ;  /* 0x000000041d087c25 */ /* 0x000fc8000f8e0008 */
[----:B------:R-:W-:Y:S01]  /*10110*/  IMAD.MOV.U32 R19, RZ, RZ, R18 ;  /* 0x000000ffff137224 */ /* 0x000fe200078e0012 */
[----:B--2---:R-:W-:Y:S01]  /*10120*/  @P0 SHF.R.U32.HI R19, RZ, R28, R31 ;  /* 0x0000001cff130219 */ /* 0x004fe2000001161f */
[----:B------:R-:W-:Y:S01]  /*10130*/  IMAD R20, R22, UR4, RZ ;  /* 0x0000000416147c24 */ /* 0x000fe2000f8e02ff */
[----:B------:R-:W-:Y:S01]  /*10140*/  IADD3 R8, P0, R15, R8, RZ ;  /* 0x000000080f087210 */ /* 0x000fe20007f1e0ff */
[C---:B------:R-:W-:Y:S01]  /*10150*/  IMAD R23, R29.reuse, UR7, R21 ;  /* 0x000000071d177c24 */ /* 0x040fe2000f8e0215 */
[--C-:B------:R-:W-:Y:S01]  /*10160*/  SHF.R.S32.HI R21, RZ, 0x1f, R15.reuse ;  /* 0x0000001fff157819 */ /* 0x100fe2000001140f */
[----:B------:R-:W-:Y:S02]  /*10170*/  IMAD.MOV R15, RZ, RZ, -R15 ;  /* 0x000000ffff0f7224 */ /* 0x000fe400078e0a0f */
[C---:B------:R-:W-:Y:S01]  /*10180*/  IMAD R22, R29.reuse, UR5, R20 ;  /* 0x000000051d167c24 */ /* 0x040fe2000f8e0214 */
[----:B------:R-:W-:Y:S01]  /*10190*/  SHF.R.S32.HI R20, RZ, 0x1f, R19 ;  /* 0x0000001fff147819 */ /* 0x000fe20000011413 */
[----:B------:R-:W-:Y:S01]  /*101a0*/  IMAD.WIDE.U32 R12, R29, UR6, R12 ;  /* 0x000000061d0c7c25 */ /* 0x000fe2000f8e000c */
[----:B------:R-:W-:Y:S01]  /*101b0*/  ULDC.64 UR4, c[0x0][0xb30] ;  /* 0x0002cc0000047ab9 */ /* 0x000fe20000000a00 */
[----:B------:R-:W-:Y:S01]  /*101c0*/  ULDC.64 UR6, c[0x0][0xbc8] ;  /* 0x0002f20000067ab9 */ /* 0x000fe20000000a00 */
[----:B------:R-:W-:Y:S01]  /*101d0*/  IADD3.X R9, R21, R9, R22, P0, !PT ;  /* 0x0000000915097210 */ /* 0x000fe200007fe416 */
[----:B------:R-:W-:-:S02]  /*101e0*/  IMAD.MOV R24, RZ, RZ, -R19 ;  /* 0x000000ffff187224 */ /* 0x000fc400078e0a13 */
        /* <DEDUP_REMOVED lines=10> */
[----:B------:R-:W-:Y:S02]  /*10290*/  IMAD R18, R18, UR6, RZ ;  /* 0x0000000612127c24 */ /* 0x000fe4000f8e02ff */
[----:B------:R-:W-:Y:S02]  /*102a0*/  IMAD R20, R19, UR8, RZ ;  /* 0x0000000813147c24 */ /* 0x000fe4000f8e02ff */
[----:B------:R-:W-:Y:S02]  /*102b0*/  IMAD.IADD R13, R13, 0x1, R23 ;  /* 0x000000010d0d7824 */ /* 0x000fe400078e0217 */
        /* <DEDUP_REMOVED lines=42> */
[----:B------:R-:W-:Y:S01]  /*10560*/  VIADD R12, R11, 0x20 ;  /* 0x000000200b0c7836 */ /* 0x000fe20000000000 */
[----:B------:R-:W-:Y:S01]  /*10570*/  ISETP.GE.AND P2, PT, R2, UR4, PT ;  /* 0x0000000402007c0c */ /* 0x000fe2000bf46270 */
[----:B------:R-:W-:Y:S01]  /*10580*/  ULDC.64 UR6, c[0x0][0x208] ;  /* 0x0000820000067ab9 */ /* 0x000fe20000000a00 */
[----:B------:R-:W-:Y:S01]  /*10590*/  ISETP.GE.AND P3, PT, R3, UR4, PT ;  /* 0x0000000403007c0c */ /* 0x000fe2000bf66270 */
[C---:B------:R-:W-:Y:S01]  /*105a0*/  VIADD R24, R11.reuse, 0x38 ;  /* 0x000000380b187836 */ /* 0x040fe20000000000 */
[----:B------:R-:W-:Y:S01]  /*105b0*/  ISETP.GE.AND P4, PT, R12, UR4, PT ;  /* 0x000000040c007c0c */ /* 0x000fe2000bf86270 */
[----:B------:R-:W-:-:S06]  /*105c0*/  VIADD R25, R11, 0x40 ;  /* 0x000000400b197836 */ /* 0x000fcc0000000000 */
        /* <DEDUP_REMOVED lines=19> */
[----:B------:R-:W-:Y:S01]  /*10700*/  ISETP.GE.AND P1, PT, R10, UR4, PT ;  /* 0x000000040a007c0c */ /* 0x000fe2000bf26270 */
[----:B------:R-:W-:Y:S01]  /*10710*/  @!P4 IMAD.WIDE R20, R21, 0x4, R8 ;  /* 0x000000041514c825 */ /* 0x000fe200078e0208 */
[----:B------:R3:W-:Y:S01]  /*10720*/  @!P3 ST.E.64 desc[UR6][R18.64], R100 ;  /* 0x000000641200b985 */ /* 0x0007e2000c101b06 */
[----:B------:R-:W-:Y:S02]  /*10730*/  ISETP.GE.AND P3, PT, R25, UR4, PT ;  /* 0x0000000419007c0c */ /* 0x000fe4000bf66270 */
[C---:B0-----:R-:W-:Y:S01]  /*10740*/  VIADD R3, R11.reuse, 0x50 ;  /* 0x000000500b037836 */ /* 0x041fe20000000000 */
[----:B------:R0:W-:Y:S01]  /*10750*/  @!P4 ST.E.64 desc[UR6][R20.64], R104 ;  /* 0x000000681400c985 */ /* 0x0001e2000c101b06 */
[C---:B------:R-:W-:Y:S01]  /*10760*/  VIADD R2, R11.reuse, 0x48 ;  /* 0x000000480b027836 */ /* 0x040fe20000000000 */
        /* <DEDUP_REMOVED lines=15> */
[----:B---3--:R-:W-:Y:S01]  /*10860*/  @!P4 LOP3.LUT R19, R2, 0xfffffffe, RZ, 0xc0, !PT ;  /* 0xfffffffe0213c812 */ /* 0x008fe200078ec0ff */
[--C-:B------:R-:W-:Y:S01]  /*10870*/  @!P0 IMAD.WIDE R2, R3, 0x4, R8.reuse ;  /* 0x0000000403028825 */ /* 0x100fe200078e0208 */
[----:B0-----:R-:W-:Y:S02]  /*10880*/  @!P5 LOP3.LUT R21, R6, 0xfffffffe, RZ, 0xc0, !PT ;  /* 0xfffffffe0615d812 */ /* 0x001fe400078ec0ff */
        /* <DEDUP_REMOVED lines=14> */
.L_x_10275:
[----:B------:R-:W-:Y:S05]  /*10970*/  BSYNC B0 ;  /* 0x0000000000007941 */ /* 0x000fea0003800000 */
.L_x_10274:
[----:B------:R-:W-:Y:S01]  /*10980*/  ISETP.GE.AND P0, PT, R22, R23, PT ;  /* 0x000000171600720c */ /* 0x000fe20003f06270 */
[----:B0-2---:R0:W1:Y:S04]  /*10990*/  SHFL.IDX PT, R15, R27, 0x1, 0x1c1f ;  /* 0x003c1f001b0f7f89 */ /* 0x00506800000e0000 */
[----:B------:R0:W2:Y:S08]  /*109a0*/  SHFL.IDX PT, R14, R26, 0x1, 0x1c1f ;  /* 0x003c1f001a0e7f89 */ /* 0x0000b000000e0000 */
[----:B0-----:R-:W-:Y:S05]  /*109b0*/  @P0 BRA `(.L_x_10194) ;  /* 0x0000004c00500947 */ /* 0x001fea0003800000 */
[C---:B------:R-:W-:Y:S01]  /*109c0*/  VIADD R0, R11.reuse, 0x8 ;  /* 0x000000080b007836 */ /* 0x040fe20000000000 */
        /* <DEDUP_REMOVED lines=11> */
[----:B------:R-:W-:Y:S01]  /*10a80*/  ULDC.64 UR6, c[0x0][0x208] ;  /* 0x0000820000067ab9 */ /* 0x000fe20000000a00 */
[----:B------:R-:W-:Y:S01]  /*10a90*/  ISETP.GE.AND P1, PT, R18, UR4, PT ;  /* 0x0000000412007c0c */ /* 0x000fe2000bf26270 */
[----:B------:R-:W-:-:S02]  /*10aa0*/  VIADD R20, R11, 0x40 ;  /* 0x000000400b147836 */ /* 0x000fc40000000000 */
[C---:B------:R-:W-:Y:S02]  /*10ab0*/  VIADD R21, R11.reuse, 0x48 ;  /* 0x000000480b157836 */ /* 0x040fe40000000000 */
[----:B------:R-:W-:Y:S01]  /*10ac0*/  @!P3 LEA.HI R0, R0, R0, RZ, 0x1 ;  /* 0x000000000000b211 */ /* 0x000fe200078f08ff */
[----:B------:R-:W-:Y:S01]  /*10ad0*/  VIADD R22, R11, 0x50 ;  /* 0x000000500b167836 */ /* 0x000fe20000000000 */
[----:B------:R-:W-:Y:S02]  /*10ae0*/  @!P4 LEA.HI R2, R2, R2, RZ, 0x1 ;  /* 0x000000020202c211 */ /* 0x000fe400078f08ff */
[----:B------:R-:W-:Y:S02]  /*10af0*/  @!P5 LEA.HI R3, R3, R3, RZ, 0x1 ;  /* 0x000000030303d211 */ /* 0x000fe400078f08ff */
[----:B------:R-:W-:Y:S01]  /*10b00*/  @!P3 LOP3.LUT R7, R0, 0xfffffffe, RZ, 0xc0, !PT ;  /* 0xfffffffe0007b812 */ /* 0x000fe200078ec0ff */
[----:B------:R-:W-:Y:S01]  /*10b10*/  VIADD R0, R11, 0x30 ;  /* 0x000000300b007836 */ /* 0x000fe20000000000 */
[----:B----4-:R-:W-:-:S02]  /*10b20*/  @!P4 LOP3.LUT R9, R2, 0xfffffffe, RZ, 0xc0, !PT ;  /* 0xfffffffe0209c812 */ /* 0x010fc400078ec0ff */
[----:B------:R-:W-:Y:S01]  /*10b30*/  @!P5 LOP3.LUT R13, R3, 0xfffffffe, RZ, 0xc0, !PT ;  /* 0xfffffffe030dd812 */ /* 0x000fe200078ec0ff */
[--C-:B-12---:R-:W-:Y:S01]  /*10b40*/  @!P2 IMAD.WIDE R2, R11, 0x4, R14.reuse ;  /* 0x000000040b02a825 */ /* 0x106fe200078e020e */
[----:B------:R-:W-:Y:S02]  /*10b50*/  @!P0 LEA.HI R10, R10, R10, RZ, 0x1 ;  /* 0x0000000a0a0a8211 */ /* 0x000fe400078f08ff */
[----:B------:R-:W-:Y:S01]  /*10b60*/  ISETP.GE.AND P6, PT, R22, UR4, PT ;  /* 0x0000000416007c0c */ /* 0x000fe2000bfc6270 */
[--C-:B------:R-:W-:Y:S01]  /*10b70*/  @!P3 IMAD.WIDE R6, R7, 0x4, R14.reuse ;  /* 0x000000040706b825 */ /* 0x100fe200078e020e */
[----:B------:R0:W-:Y:S01]  /*10b80*/  @!P2 ST.E.64 desc[UR6][R2.64], R4 ;  /* 0x000000040200a985 */ /* 0x0001e2000c101b06 */
[----:B------:R-:W-:Y:S02]  /*10b90*/  ISETP.GE.AND P2, PT, R0, UR4, PT ;  /* 0x0000000400007c0c */ /* 0x000fe4000bf46270 */
[----:B---3--:R-:W-:Y:S01]  /*10ba0*/  @!P4 IMAD.WIDE R8, R9, 0x4, R14 ;  /* 0x000000040908c825 */ /* 0x008fe200078e020e */
[----:B------:R1:W-:Y:S01]  /*10bb0*/  @!P3 ST.E.64 desc[UR6][R6.64], R94 ;  /* 0x0000005e0600b985 */ /* 0x0003e2000c101b06 */
[----:B------:R-:W-:-:S02]  /*10bc0*/  ISETP.GE.AND P3, PT, R19, UR4, PT ;  /* 0x0000000413007c0c */ /* 0x000fc4000bf66270 */
[----:B------:R-:W-:Y:S01]  /*10bd0*/  @!P5 IMAD.WIDE R12, R13, 0x4, R14 ;  /* 0x000000040d0cd825 */ /* 0x000fe200078e020e */
[----:B------:R2:W-:Y:S01]  /*10be0*/  @!P4 ST.E.64 desc[UR6][R8.64], R98 ;  /* 0x000000620800c985 */ /* 0x0005e2000c101b06 */
[----:B------:R-:W-:Y:S02]  /*10bf0*/  ISETP.GE.AND P4, PT, R20, UR4, PT ;  /* 0x0000000414007c0c */ /* 0x000fe4000bf86270 */
[----:B------:R-:W-:Y:S01]  /*10c00*/  @!P1 LEA.HI R18, R18, R18, RZ, 0x1 ;  /* 0x0000001212129211 */ /* 0x000fe200078f08ff */
[----:B------:R3:W-:Y:S01]  /*10c10*/  @!P5 ST.E.64 desc[UR6][R12.64], R102 ;  /* 0x000000660c00d985 */ /* 0x0007e2000c101b06 */
[----:B------:R-:W-:Y:S01]  /*10c20*/  ISETP.GE.AND P5, PT, R21, UR4, PT ;  /* 0x0000000415007c0c */ /* 0x000fe2000bfa6270 */
[----:B------:R-:W-:Y:S01]  /*10c30*/  VIADD R11, R11, 0x58 ;  /* 0x000000580b0b7836 */ /* 0x000fe20000000000 */
[----:B0-----:R-:W-:Y:S02]  /*10c40*/  @!P0 LOP3.LUT R3, R10, 0xfffffffe, RZ, 0xc0, !PT ;  /* 0xfffffffe0a038812 */ /* 0x001fe400078ec0ff */
[----:B------:R-:W-:-:S02]  /*10c50*/  @!P1 LOP3.LUT R5, R18, 0xfffffffe, RZ, 0xc0, !PT ;  /* 0xfffffffe12059812 */ /* 0x000fc400078ec0ff */
        /* <DEDUP_REMOVED lines=8> */
[----:B-1----:R-:W-:Y:S01]  /*10ce0*/  @!P2 LOP3.LUT R7, R0, 0xfffffffe, RZ, 0xc0, !PT ;  /* 0xfffffffe0007a812 */ /* 0x002fe200078ec0ff */
[----:B------:R1:W-:Y:S01]  /*10cf0*/  @!P1 ST.E.64 desc[UR6][R4.64], R110 ;  /* 0x0000006e04009985 */ /* 0x0003e2000c101b06 */
[----:B------:R-:W-:-:S02]  /*10d00*/  @!P3 LOP3.LUT R19, R19, 0xfffffffe, RZ, 0xc0, !PT ;  /* 0xfffffffe1313b812 */ /* 0x000fc400078ec0ff */
[----:B--2---:R-:W-:Y:S02]  /*10d10*/  @!P4 LOP3.LUT R9, R20, 0xfffffffe, RZ, 0xc0, !PT ;  /* 0xfffffffe1409c812 */ /* 0x004fe400078ec0ff */
[----:B------:R-:W-:Y:S02]  /*10d20*/  ISETP.GE.AND P0, PT, R11, UR4, PT ;  /* 0x000000040b007c0c */ /* 0x000fe4000bf06270 */
[----:B------:R-:W-:Y:S02]  /*10d30*/  @!P5 LOP3.LUT R21, R21, 0xfffffffe, RZ, 0xc0, !PT ;  /* 0xfffffffe1515d812 */ /* 0x000fe400078ec0ff */
[----:B---3--:R-:W-:Y:S01]  /*10d40*/  @!P6 LOP3.LUT R13, R22, 0xfffffffe, RZ, 0xc0, !PT ;  /* 0xfffffffe160de812 */ /* 0x008fe200078ec0ff */
        /* <DEDUP_REMOVED lines=17> */
.L_x_10273:
[----:B------:R-:W-:-:S05]  /*10e60*/  VIADD R0, R2, 0xffffff80 ;  /* 0xffffff8002007836 */ /* 0x000fca0000000000 */
        /* <DEDUP_REMOVED lines=60> */
.L_x_10192:
        /* <DEDUP_REMOVED lines=18> */
.L_x_10276:
[----:B------:R-:W-:Y:S01]  /*11350*/  ULDC UR7, c[0x0][0xc50] ;  /* 0x0003140000077ab9 */ /* 0x000fe20000000800 */
[----:B------:R-:W-:Y:S01]  /*11360*/  UMOV UR36, UR6 ;  /* 0x0000000600247c82 */ /* 0x000fe20008000000 */
[----:B------:R-:W-:-:S11]  /*11370*/  UISETP.NE.AND UP0, UPT, UR7, 0x1, UPT ;  /* 0x000000010700788c */ /* 0x000fd6000bf05270 */
[----:B------:R-:W-:Y:S01]  /*11380*/  @UP0 ULDC UR4, c[0x0][0xc54] ;  /* 0x0003150000040ab9 */ /* 0x000fe20000000800 */
[----:B------:R-:W-:Y:S01]  /*11390*/  @UP0 ULDC UR8, c[0x0][0xc58] ;  /* 0x0003160000080ab9 */ /* 0x000fe20000000800 */
[----:B------:R-:W-:-:S04]  /*113a0*/  UIMAD.WIDE.U32 UR4, UR6, UR4, URZ ;  /* 0x00000004060472a5 */ /* 0x000fc8000f8e003f */
[----:B------:R-:W-:-:S12]  /*113b0*/  @UP0 USHF.R.U32.HI UR36, URZ, UR8, UR5 ;  /* 0x000000083f240299 */ /* 0x000fd80008011605 */
.L_x_10277:
        /* <DEDUP_REMOVED lines=25> */
[----:B0-----:R-:W-:-:S04]  /*11550*/  UIMAD UR48, UR48, 0xc0, URZ ;  /* 0x000000c0303078a4 */ /* 0x001fc8000f8e023f */
        /* <DEDUP_REMOVED lines=19> */
.L_x_10280:
[----:B------:R-:W-:-:S11]  /*11690*/  UISETP.NE.AND UP0, UPT, UR5, 0x1, UPT ;  /* 0x000000010500788c */ /* 0x000fd6000bf05270 */
[----:B------:R-:W-:Y:S02]  /*116a0*/  @UP0 ULDC.64 UR14, c[0x0][0x9e8] ;  /* 0x00027a00000e0ab9 */ /* 0x000fe40000000a00 */
[----:B------:R-:W-:-:S04]  /*116b0*/  UIMAD.WIDE.U32 UR6, UR8, UR14, URZ ;  /* 0x0000000e080672a5 */ /* 0x000fc8000f8e003f */
[----:B------:R-:W-:-:S12]  /*116c0*/  @UP0 USHF.R.U32.HI UR8, URZ, UR15, UR7 ;  /* 0x0000000f3f080299 */ /* 0x000fd80008011607 */
.L_x_10281:
[----:B------:R-:W-:-:S04]  /*116d0*/  UIMAD UR8, UR8, UR5, UR5 ;  /* 0x00000005080872a4 */ /* 0x000fc8000f8e0205 */
[----:B------:R-:W-:-:S04]  /*116e0*/  UISETP.LT.AND UP0, UPT, UR4, UR8, UPT ;  /* 0x000000080400728c */ /* 0x000fc8000bf01270 */
[----:B------:R-:W-:-:S12]  /*116f0*/  USEL UR4, UR4, UR8, UP0 ;  /* 0x0000000804047287 */ /* 0x000fd80008000000 */
.L_x_10279:
        /* <DEDUP_REMOVED lines=26> */
.L_x_10283:
[----:B------:R-:W-:-:S11]  /*118a0*/  UISETP.NE.AND UP0, UPT, UR5, 0x1, UPT ;  /* 0x000000010500788c */ /* 0x000fd6000bf05270 */
[----:B------:R-:W-:Y:S02]  /*118b0*/  @UP0 ULDC.64 UR10, c[0x0][0x9e8] ;  /* 0x00027a00000a0ab9 */ /* 0x000fe40000000a00 */
[----:B------:R-:W-:-:S04]  /*118c0*/  UIMAD.WIDE.U32 UR6, UR4, UR10, URZ ;  /* 0x0000000a040672a5 */ /* 0x000fc8000f8e003f */
[----:B------:R-:W-:-:S12]  /*118d0*/  @UP0 USHF.R.U32.HI UR4, URZ, UR11, UR7 ;  /* 0x0000000b3f040299 */ /* 0x000fd80008011607 */
.L_x_10284:
[----:B------:R-:W-:-:S04]  /*118e0*/  UIMAD UR4, UR4, UR5, URZ ;  /* 0x00000005040472a4 */ /* 0x000fc8000f8e023f */
[----:B------:R-:W-:-:S04]  /*118f0*/  UISETP.LT.AND UP0, UPT, UR8, UR4, UPT ;  /* 0x000000040800728c */ /* 0x000fc8000bf01270 */
[----:B------:R-:W-:-:S12]  /*11900*/  USEL UR8, UR8, UR4, !UP0 ;  /* 0x0000000408087287 */ /* 0x000fd8000c000000 */
.L_x_10282:
        /* <DEDUP_REMOVED lines=20> */
[----:B------:R-:W-:Y:S01]  /*11a50*/  IABS R5, UR6 ;  /* 0x0000000600057c13 */ /* 0x000fe20008000000 */
[----:B------:R-:W-:-:S04]  /*11a60*/  ULOP3.LUT UR6, UR6, UR9, URZ, 0x3c, !UPT ;  /* 0x0000000906067292 */ /* 0x000fc8000f8e3c3f */
[----:B------:R-:W-:-:S05]  /*11a70*/  IMAD.MOV.U32 R4, RZ, RZ, R5 ;  /* 0x000000ffff047224 */ /* 0x000fca00078e0005 */
        /* <DEDUP_REMOVED lines=23> */
.L_x_10285:
[----:B------:R-:W-:Y:S01]  /*11bf0*/  UIMAD UR39, UR47, UR43, UR42 ;  /* 0x0000002b2f2772a4 */ /* 0x000fe2000f8e022a */
[----:B------:R-:W-:Y:S02]  /*11c00*/  IMAD.U32 R19, RZ, RZ, UR12 ;  /* 0x0000000cff137e24 */ /* 0x000fe4000f8e00ff */
[----:B------:R-:W-:Y:S02]  /*11c10*/  IMAD.MOV.U32 R20, RZ, RZ, 0x1 ;  /* 0x00000001ff147424 */ /* 0x000fe400078e00ff */
[----:B------:R-:W-:Y:S02]  /*11c20*/  IMAD.MOV.U32 R3, RZ, RZ, 0x1 ;  /* 0x00000001ff037424 */ /* 0x000fe400078e00ff */
[----:B------:R-:W-:-:S05]  /*11c30*/  IMAD.U32 R0, RZ, RZ, UR39 ;  /* 0x00000027ff007e24 */ /* 0x000fca000f8e00ff */
[----:B------:R-:W-:Y:S01]  /*11c40*/  VIADDMNMX R19, R0, UR43, R19, PT ;  /* 0x0000002b00137c46 */ /* 0x000fe2000b800113 */
[----:B------:R-:W-:-:S03]  /*11c50*/  IMAD.MOV.U32 R0, RZ, RZ, RZ ;  /* 0x000000ffff007224 */ /* 0x000fc600078e00ff */
[----:B------:R-:W-:-:S13]  /*11c60*/  ISETP.GT.AND P0, PT, R19, UR39, PT ;  /* 0x0000002713007c0c */ /* 0x000fda000bf04270 */
        /* <DEDUP_REMOVED lines=24> */
.L_x_10286:
        /* <DEDUP_REMOVED lines=20> */
.L_x_10288:
[----:B------:R0:W1:Y:S01]  /*11f30*/  LDC.64 R14, c[0x4][R18] ;  /* 0x01000000120e7b82 */ /* 0x0000620000000a00 */
[----:B------:R-:W-:Y:S01]  /*11f40*/  ULDC.64 UR4, c[0x4][0x1b8] ;  /* 0x01006e0000047ab9 */ /* 0x000fe20000000a00 */
[----:B------:R-:W-:Y:S01]  /*11f50*/  ULDC.64 UR6, c[0x4][0x1c0] ;  /* 0x0100700000067ab9 */ /* 0x000fe20000000a00 */
[----:B------:R-:W-:Y:S02]  /*11f60*/  IMAD.U32 R4, RZ, RZ, UR4 ;  /* 0x00000004ff047e24 */ /* 0x000fe4000f8e00ff */
        /* <DEDUP_REMOVED lines=11> */
.L_x_10287:
[----:B------:R-:W0:Y:S01]  /*12020*/  LDC.64 R4, c[0x0][0x9f8] ;  /* 0x00027e00ff047b82 */ /* 0x000e220000000a00 */
[----:B------:R-:W-:Y:S01]  /*12030*/  IMAD.MOV.U32 R18, RZ, RZ, R22 ;  /* 0x000000ffff127224 */ /* 0x000fe200078e0016 */
[----:B------:R-:W-:Y:S01]  /*12040*/  ULDC.64 UR4, c[0x0][0x208] ;  /* 0x0000820000047ab9 */ /* 0x000fe20000000a00 */
[----:B0-----:R-:W-:-:S04]  /*12050*/  ISETP.NE.U32.AND P0, PT, R4, RZ, PT ;  /* 0x000000ff0400720c */ /* 0x001fc80003f05070 */
[----:B------:R-:W-:-:S13]  /*12060*/  ISETP.NE.AND.EX P0, PT, R5, RZ, PT, P0 ;  /* 0x000000ff0500720c */ /* 0x000fda0003f05300 */
[----:B------:R-:W0:Y:S02]  /*12070*/  @P0 LDC.64 R4, c[0x0][0x9f8] ;  /* 0x00027e00ff040b82 */ /* 0x000e240000000a00 */
[----:B0-----:R-:W-:-:S06]  /*12080*/  @P0 IMAD.WIDE R6, R22, 0x4, R4 ;  /* 0x0000000416060825 */ /* 0x001fcc00078e0204 */
[----:B------:R-:W0:Y:S01]  /*12090*/  LDC.64 R4, c[0x0][0x418] ;  /* 0x00010600ff047b82 */ /* 0x000e220000000a00 */
[----:B------:R-:W2:Y:S01]  /*120a0*/  @P0 LDG.E R18, desc[UR4][R6.64] ;  /* 0x0000000406120981 */ /* 0x000ea2000c1e1900 */
[----:B------:R-:W-:Y:S01]  /*120b0*/  UMOV UR4, 0xffffffff ;  /* 0xffffffff00047882 */ /* 0x000fe20000000000 */
[----:B------:R-:W-:Y:S01]  /*120c0*/  LOP3.LUT R26, R26, 0xfffffffe, RZ, 0xc0, !PT ;  /* 0xfffffffe1a1a7812 */ /* 0x000fe200078ec0ff */
[----:B------:R-:W-:Y:S01]  /*120d0*/  VIADD R27, R19, 0xffffffff ;  /* 0xffffffff131b7836 */ /* 0x000fe20000000000 */
[----:B0-----:R-:W-:-:S04]  /*120e0*/  ISETP.NE.U32.AND P0, PT, R4, RZ, PT ;  /* 0x000000ff0400720c */ /* 0x001fc80003f05070 */
[----:B------:R-:W-:-:S13]  /*120f0*/  ISETP.NE.AND.EX P1, PT, R5, RZ, PT, P0 ;  /* 0x000000ff0500720c */ /* 0x000fda0003f25300 */
[----:B------:R-:W-:Y:S02]  /*12100*/  @P1 LOP3.LUT R26, R26, 0x1, RZ, 0xfc, !PT ;  /* 0x000000011a1a1812 */ /* 0x000fe400078efcff */
[----:B--2---:R-:W-:Y:S02]  /*12110*/  SHF.R.S32.HI R24, RZ, 0x1f, R18 ;  /* 0x0000001fff187819 */ /* 0x004fe40000011412 */
[----:B------:R-:W-:Y:S01]  /*12120*/  SEL R25, R18, RZ, !P1 ;  /* 0x000000ff12197207 */ /* 0x000fe20004800000 */
[----:B------:R-:W-:Y:S06]  /*12130*/  BRA.DIV UR4, `(.L_x_10289) ;  /* 0x0000003a04507947 */ /* 0x000fec000b800000 */
[----:B------:R0:W1:Y:S02]  /*12140*/  SHFL.IDX PT, R14, R17, RZ, 0x1f ;  /* 0x00001fff110e7589 */ /* 0x00006400000e0000 */
.L_x_10373:
[----:B-1----:R-:W-:Y:S02]  /*12150*/  ISETP.NE.AND P0, PT, R14, RZ, PT ;  /* 0x000000ff0e00720c */ /* 0x002fe40003f05270 */
[----:B------:R-:W-:Y:S02]  /*12160*/  PLOP3.LUT P2, PT, PT, PT, PT, 0x8, 0x0 ;  /* 0x000000000000781c */ /* 0x000fe40003f4e170 */
[----:B------:R-:W-:-:S11]  /*12170*/  LOP3.LUT R26, R26, 0xfffffffd, RZ, 0xc0, !PT ;  /* 0xfffffffd1a1a7812 */ /* 0x000fd600078ec0ff */
[----:B------:R-:W-:Y:S01]  /*12180*/  @P2 LOP3.LUT R26, R26, 0x2, RZ, 0xfc, !PT ;  /* 0x000000021a1a2812 */ /* 0x000fe200078efcff */
[----:B------:R-:W-:Y:S06]  /*12190*/  @P0 BRA `(.L_x_10290) ;  /* 0x00000004000c0947 */ /* 0x000fec0003800000 */
[----:B------:R-:W-:-:S03]  /*121a0*/  UMOV UR4, 0xffffffff ;  /* 0xffffffff00047882 */ /* 0x000fc60000000000 */
[----:B------:R-:W-:Y:S05]  /*121b0*/  BRA.DIV UR4, `(.L_x_10291) ;  /* 0x0000003a04507947 */ /* 0x000fea000b800000 */
[----:B------:R-:W-:-:S13]  /*121c0*/  ELECT P6, URZ, PT ;  /* 0x00000000003f782f */ /* 0x000fda00038c0000 */
.L_x_10376:
[----:B------:R-:W-:Y:S05]  /*121d0*/  @!P6 BRA `(.L_x_10290) ;  /* 0x0000000000fce947 */ /* 0x000fea0003800000 */
[----:B------:R-:W-:Y:S02]  /*121e0*/  IMAD.MOV.U32 R0, RZ, RZ, 0x1 ;  /* 0x00000001ff007424 */ /* 0x000fe400078e00ff */
[----:B------:R-:W-:-:S03]  /*121f0*/  IMAD.MOV.U32 R25, RZ, RZ, R18 ;  /* 0x000000ffff197224 */ /* 0x000fc600078e0012 */
[----:B------:R-:W-:Y:S01]  /*12200*/  SHF.L.U32 R0, R0, 0x1f, RZ ;  /* 0x0000001f00007819 */ /* 0x000fe200000006ff */
[----:B------:R-:W-:Y:S06]  /*12210*/  @!P1 BRA `(.L_x_10292) ;  /* 0x00000000004c9947 */ /* 0x000fec0003800000 */
        /* <DEDUP_REMOVED lines=19> */
.L_x_10292:
[----:B------:R-:W2:Y:S01]  /*12350*/  SYNCS.PHASECHK.TRANS64.TRYWAIT P0, [UR38+0x2d840], R0 ;  /* 0x02d84000ff0075a7 */ /* 0x000ea20008000166 */
[----:B------:R-:W-:Y:S01]  /*12360*/  ISETP.NE.AND P1, PT, R23, RZ, PT ;  /* 0x000000ff1700720c */ /* 0x000fe20003f25270 */
[----:B--2---:R-:W-:-:S12]  /*12370*/  @!P0 BRA `(.L_x_10293) ;  /* 0x0000003800008947 */ /* 0x004fd80003800000 */
.L_x_10377:
[----:B------:R-:W-:Y:S05]  /*12380*/  @P1 BRA `(.L_x_10294) ;  /* 0x0000000000141947 */ /* 0x000fea0003800000 */
[----:B------:R-:W-:Y:S01]  /*12390*/  LOP3.LUT P0, RZ, R2, 0x1f, RZ, 0xc0, !PT ;  /* 0x0000001f02ff7812 */ /* 0x000fe2000780c0ff */
[----:B--2---:R-:W-:-:S04]  /*123a0*/  IMAD.MOV.U32 R0, RZ, RZ, 0x6000 ;  /* 0x00006000ff007424 */ /* 0x004fc800078e00ff */
[----:B------:R3:W-:Y:S08]  /*123b0*/  SYNCS.ARRIVE.TRANS64 RZ, [UR38+0x2d830], R0 ;  /* 0x02d83000ffff79a7 */ /* 0x0007f00008000026 */
[----:B---3--:R-:W-:Y:S05]  /*123c0*/  @!P0 BRA `(.L_x_10294) ;  /* 0x0000000000048947 */ /* 0x008fea0003800000 */
[----:B------:R-:W-:Y:S01]  /*123d0*/  BPT.TRAP 0x1 ;  /* 0x000000040000795c */ /* 0x000fe20000300000 */
.L_x_10294:
        /* <DEDUP_REMOVED lines=10> */
[----:B------:R-:W-:Y:S02]  /*12480*/  USHF.L.U32 UR11, UR11, 0x7, URZ ;  /* 0x000000070b0b7899 */ /* 0x000fe4000800063f */
        /* <DEDUP_REMOVED lines=20> */
.L_x_10290:
[----:B------:R-:W-:Y:S05]  /*125d0*/  WARPSYNC.ALL ;  /* 0x0000000000007948 */ /* 0x000fea0003800000 */
[----:B------:R-:W-:Y:S01]  /*125e0*/  UIADD3 UR5, UR38, 0xc400, URZ ;  /* 0x0000c40026057890 */ /* 0x000fe2000fffe03f */
[----:B------:R-:W-:Y:S01]  /*125f0*/  BAR.SYNC.DEFER_BLOCKING 0x8, 0x200 ;  /* 0x0208000000007b1d */ /* 0x000fe20000010000 */
[----:B------:R-:W-:Y:S01]  /*12600*/  USHF.R.S32.HI UR4, URZ, 0x1f, UR36 ;  /* 0x0000001f3f047899 */ /* 0x000fe20008011424 */
[----:B------:R-:W-:Y:S01]  /*12610*/  SHF.R.S32.HI R29, RZ, 0x1f, R22 ;  /* 0x0000001fff1d7819 */ /* 0x000fe20000011416 */
[----:B------:R-:W-:-:S03]  /*12620*/  ULOP3.LUT UP0, URZ, UR5, 0x1bf, URZ, 0xc0, !UPT ;  /* 0x000001bf053f7892 */ /* 0x000fc6000f80c03f */
[----:B------:R-:W-:Y:S02]  /*12630*/  ULDC.64 UR6, c[0x0][0x2d8] ;  /* 0x0000b60000067ab9 */ /* 0x000fe40000000a00 */
[----:B------:R-:W-:Y:S01]  /*12640*/  UIMAD UR4, UR4, UR6, URZ ;  /* 0x00000006040472a4 */ /* 0x000fe2000f8e023f */
[----:B------:R-:W-:Y:S01]  /*12650*/  PLOP3.LUT P0, PT, PT, PT, UP0, 0x80, 0x0 ;  /* 0x000000000000781c */ /* 0x000fe20003f0f008 */
[----:B------:R-:W-:Y:S02]  /*12660*/  UIMAD.WIDE.U32 UR40, UR36, UR6, URZ ;  /* 0x00000006242872a5 */ /* 0x000fe4000f8e003f */
[----:B------:R-:W-:-:S04]  /*12670*/  UIMAD UR4, UR36, UR7, UR4 ;  /* 0x00000007240472a4 */ /* 0x000fc8000f8e0204 */
[----:B------:R-:W-:-:S06]  /*12680*/  UIADD3 UR45, UR41, UR4, URZ ;  /* 0x00000004292d7290 */ /* 0x000fcc000fffe03f */
[----:B------:R-:W-:Y:S06]  /*12690*/  @!P0 BRA `(.L_x_10295) ;  /* 0x0000000000408947 */ /* 0x000fec0003800000 */
[----:B------:R-:W-:Y:S01]  /*126a0*/  MOV R14, 0x0 ;  /* 0x00000000000e7802 */ /* 0x000fe20000000f00 */
[----:B------:R-:W-:Y:S01]  /*126b0*/  ULDC.64 UR4, c[0x4][0x1b8] ;  /* 0x01006e0000047ab9 */ /* 0x000fe20000000a00 */
[----:B------:R-:W-:Y:S01]  /*126c0*/  ULDC.64 UR6, c[0x4][0x1c0] ;  /* 0x0100700000067ab9 */ /* 0x000fe20000000a00 */
[----:B-1----:R-:W-:Y:S02]  /*126d0*/  IMAD.U32 R4, RZ, RZ, UR4 ;  /* 0x00000004ff047e24 */ /* 0x002fe4000f8e00ff */
[----:B------:R-:W-:Y:S01]  /*126e0*/  IMAD.U32 R5, RZ, RZ, UR5 ;  /* 0x00000005ff057e24 */ /* 0x000fe2000f8e00ff */
[----:B------:R-:W1:Y:S01]  /*126f0*/  LDC.64 R14, c[0x4][R14] ;  /* 0x010000000e0e7b82 */ /* 0x000e620000000a00 */
        /* <DEDUP_REMOVED lines=10> */
.L_x_10295:
[----:B--2---:R-:W2:Y:S01]  /*127a0*/  LDC R0, c[0x0][0x448] ;  /* 0x00011200ff007b82 */ /* 0x004ea20000000800 */
[C---:B------:R-:W-:Y:S01]  /*127b0*/  IMAD.SHL.U32 R3, R2.reuse, 0x8, RZ ;  /* 0x0000000802037824 */ /* 0x040fe200078e00ff */
[----:B-1----:R-:W-:Y:S01]  /*127c0*/  SHF.R.U32.HI R4, RZ, 0x3, R2 ;  /* 0x00000003ff047819 */ /* 0x002fe20000011602 */
[----:B------:R-:W-:Y:S01]  /*127d0*/  IMAD.SHL.U32 R6, R23, 0x8, RZ ;  /* 0x0000000817067824 */ /* 0x000fe200078e00ff */
[----:B------:R-:W-:Y:S01]  /*127e0*/  UMOV UR4, UR40 ;  /* 0x0000002800047c82 */ /* 0x000fe20008000000 */
[----:B------:R-:W-:Y:S01]  /*127f0*/  IMAD.SHL.U32 R8, R2, 0x20, RZ ;  /* 0x0000002002087824 */ /* 0x000fe200078e00ff */
[C---:B------:R-:W-:Y:S01]  /*12800*/  LOP3.LUT R7, R3.reuse, 0x18, RZ, 0xc0, !PT ;  /* 0x0000001803077812 */ /* 0x040fe200078ec0ff */
[----:B------:R-:W-:Y:S01]  /*12810*/  UMOV UR5, UR45 ;  /* 0x0000002d00057c82 */ /* 0x000fe20008000000 */
[----:B------:R-:W-:Y:S01]  /*12820*/  LOP3.LUT R3, R3, 0x20, RZ, 0xc0, !PT ;  /* 0x0000002003037812 */ /* 0x000fe200078ec0ff */
[----:B------:R-:W-:Y:S01]  /*12830*/  ULDC.64 UR6, c[0x0][0x2c8] ;  /* 0x0000b20000067ab9 */ /* 0x000fe20000000a00 */
[----:B------:R-:W-:Y:S01]  /*12840*/  LOP3.LUT R4, R4, 0x3, RZ, 0xc0, !PT ;  /* 0x0000000304047812 */ /* 0x000fe200078ec0ff */
[----:B------:R-:W-:Y:S01]  /*12850*/  ULDC.64 UR8, c[0x0][0x280] ;  /* 0x0000a00000087ab9 */ /* 0x000fe20000000a00 */
[----:B------:R-:W-:-:S03]  /*12860*/  LOP3.LUT R6, R3, 0x300, R6, 0xf8, !PT ;  /* 0x0000030003067812 */ /* 0x000fc600078ef806 */
[C---:B------:R-:W-:Y:S02]  /*12870*/  IMAD R3, R4.reuse, 0x40, R7 ;  /* 0x0000004004037824 */ /* 0x040fe400078e0207 */
[----:B------:R-:W-:-:S05]  /*12880*/  IMAD.SHL.U32 R4, R4, 0x8, RZ ;  /* 0x0000000804047824 */ /* 0x000fca00078e00ff */
[----:B------:R-:W-:Y:S02]  /*12890*/  LOP3.LUT R6, R6, R3, R4, 0xf6, !PT ;  /* 0x0000000306067212 */ /* 0x000fe400078ef604 */
[----:B--2---:R-:W-:Y:S01]  /*128a0*/  ISETP.NE.AND P0, PT, R0, 0x1, PT ;  /* 0x000000010000780c */ /* 0x004fe20003f05270 */
[----:B------:R-:W1:Y:S01]  /*128b0*/  LDC.64 R4, c[0x0][0x2e0] ;  /* 0x0000b800ff047b82 */ /* 0x000e620000000a00 */
[----:B------:R-:W-:-:S04]  /*128c0*/  SHF.R.U32.HI R3, RZ, 0x2, R23 ;  /* 0x00000002ff037819 */ /* 0x000fc80000011617 */
[----:B------:R-:W-:-:S05]  /*128d0*/  LOP3.LUT R8, R3, 0x60, R8, 0xf8, !PT ;  /* 0x0000006003087812 */ /* 0x000fca00078ef808 */
[----:B------:R-:W-:Y:S02]  /*128e0*/  VIADD R9, R8, UR48 ;  /* 0x0000003008097c36 */ /* 0x000fe40008000000 */
[----:B------:R-:W2:Y:S02]  /*128f0*/  @P0 LDC R10, c[0x0][0x44c] ;  /* 0x00011300ff0a0b82 */ /* 0x000ea40000000800 */
[----:B------:R-:W-:-:S06]  /*12900*/  IMAD.MOV.U32 R11, RZ, RZ, R9 ;  /* 0x000000ffff0b7224 */ /* 0x000fcc00078e0009 */
[----:B------:R-:W3:Y:S01]  /*12910*/  @P0 LDC R13, c[0x0][0x450] ;  /* 0x00011400ff0d0b82 */ /* 0x000ee20000000800 */
[----:B-1----:R-:W-:-:S04]  /*12920*/  IMAD R29, R29, R4, RZ ;  /* 0x000000041d1d7224 */ /* 0x002fc800078e02ff */
[C---:B------:R-:W-:Y:S02]  /*12930*/  IMAD R29, R22.reuse, R5, R29 ;  /* 0x00000005161d7224 */ /* 0x040fe400078e021d */
[----:B------:R-:W-:Y:S01]  /*12940*/  IMAD.WIDE.U32 R4, R22, R4, UR4 ;  /* 0x0000000416047e25 */ /* 0x000fe2000f8e0004 */
[----:B------:R-:W-:-:S03]  /*12950*/  ULDC.64 UR4, c[0x0][0x2d0] ;  /* 0x0000b40000047ab9 */ /* 0x000fc60000000a00 */
[----:B------:R-:W-:Y:S02]  /*12960*/  IMAD.IADD R5, R5, 0x1, R29 ;  /* 0x0000000105057824 */ /* 0x000fe400078e021d */
[----:B--2---:R-:W-:Y:S02]  /*12970*/  @P0 IMAD.HI.U32 R8, R9, R10, RZ ;  /* 0x0000000a09080227 */ /* 0x004fe400078e00ff */
[----:B------:R-:W1:Y:S03]  /*12980*/  @P0 LDC R10, c[0x0][0x44c] ;  /* 0x00011300ff0a0b82 */ /* 0x000e660000000800 */
[----:B---3--:R-:W-:-:S04]  /*12990*/  @P0 SHF.R.U32.HI R11, RZ, R13, R8 ;  /* 0x0000000dff0b0219 */ /* 0x008fc80000011608 */
[--C-:B------:R-:W-:Y:S01]  /*129a0*/  SHF.R.S32.HI R8, RZ, 0x1f, R11.reuse ;  /* 0x0000001fff087819 */ /* 0x100fe2000001140b */
[----:B------:R-:W-:Y:S02]  /*129b0*/  IMAD.MOV R12, RZ, RZ, -R11 ;  /* 0x000000ffff0c7224 */ /* 0x000fe400078e0a0b */
[----:B------:R-:W-:-:S04]  /*129c0*/  IMAD.WIDE.U32 R20, R11, UR4, R4 ;  /* 0x000000040b147c25 */ /* 0x000fc8000f8e0004 */
[----:B------:R-:W-:-:S04]  /*129d0*/  IMAD R8, R8, UR4, RZ ;  /* 0x0000000408087c24 */ /* 0x000fc8000f8e02ff */
[----:B------:R-:W-:Y:S02]  /*129e0*/  IMAD R13, R11, UR5, R8 ;  /* 0x000000050b0d7c24 */ /* 0x000fe4000f8e0208 */
[----:B------:R-:W2:Y:S01]  /*129f0*/  @P0 LDC R8, c[0x0][0x450] ;  /* 0x00011400ff080b82 */ /* 0x000ea20000000800 */
[----:B------:R-:W-:Y:S02]  /*12a00*/  IMAD R11, R0, R12, R9 ;  /* 0x0000000c000b7224 */ /* 0x000fe400078e0209 */
[----:B------:R-:W-:Y:S02]  /*12a10*/  VIADD R9, R9, 0x80 ;  /* 0x0000008009097836 */ /* 0x000fe40000000000 */
[----:B------:R-:W-:Y:S01]  /*12a20*/  IMAD.IADD R21, R21, 0x1, R13 ;  /* 0x0000000115157824 */ /* 0x000fe200078e020d */
[----:B------:R-:W-:Y:S01]  /*12a30*/  SHF.R.S32.HI R12, RZ, 0x1f, R11 ;  /* 0x0000001fff0c7819 */ /* 0x000fe2000001140b */
[----:B-1----:R-:W-:-:S04]  /*12a40*/  @P0 IMAD.HI.U32 R13, R9, R10, RZ ;  /* 0x0000000a090d0227 */ /* 0x002fc800078e00ff */
[----:B------:R-:W-:Y:S02]  /*12a50*/  IMAD R12, R12, UR6, RZ ;  /* 0x000000060c0c7c24 */ /* 0x000fe4000f8e02ff */
[----:B------:R-:W-:-:S04]  /*12a60*/  IMAD.WIDE.U32 R20, R11, UR6, R20 ;  /* 0x000000060b147c25 */ /* 0x000fc8000f8e0014 */
[----:B------:R-:W-:Y:S02]  /*12a70*/  IMAD R15, R11, UR7, R12 ;  /* 0x000000070b0f7c24 */ /* 0x000fe4000f8e020c */
[----:B------:R-:W-:Y:S01]  /*12a80*/  IMAD.MOV.U32 R11, RZ, RZ, R9 ;  /* 0x000000ffff0b7224 */ /* 0x000fe200078e0009 */
[----:B--2---:R-:W-:Y:S01]  /*12a90*/  @P0 SHF.R.U32.HI R11, RZ, R8, R13 ;  /* 0x00000008ff0b0219 */ /* 0x004fe2000001160d */
[----:B------:R-:W-:Y:S01]  /*12aa0*/  IMAD.IADD R13, R21, 0x1, R15 ;  /* 0x00000001150d7824 */ /* 0x000fe200078e020f */
[C---:B------:R-:W-:Y:S02]  /*12ab0*/  LEA R10, P0, R20.reuse, UR8, 0x1 ;  /* 0x00000008140a7c11 */ /* 0x040fe4000f8008ff */
[--C-:B------:R-:W-:Y:S01]  /*12ac0*/  SHF.R.S32.HI R8, RZ, 0x1f, R11.reuse ;  /* 0x0000001fff087819 */ /* 0x100fe2000001140b */
[----:B------:R-:W-:Y:S01]  /*12ad0*/  IMAD.MOV R12, RZ, RZ, -R11 ;  /* 0x000000ffff0c7224 */ /* 0x000fe200078e0a0b */
[----:B------:R-:W-:Y:S01]  /*12ae0*/  LEA.HI.X R20, R20, UR9, R13, 0x1, P0 ;  /* 0x0000000914147c11 */ /* 0x000fe200080f0c0d */
[----:B------:R-:W-:-:S04]  /*12af0*/  IMAD.WIDE.U32 R4, R11, UR4, R4 ;  /* 0x000000040b047c25 */ /* 0x000fc8000f8e0004 */
[----:B------:R-:W-:Y:S02]  /*12b00*/  IMAD R9, R0, R12, R9 ;  /* 0x0000000c00097224 */ /* 0x000fe400078e0209 */
[----:B------:R-:W-:Y:S01]  /*12b10*/  IMAD R8, R8, UR4, RZ ;  /* 0x0000000408087c24 */ /* 0x000fe2000f8e02ff */
[----:B------:R-:W-:Y:S02]  /*12b20*/  ULDC UR4, c[0x0][0x2b8] ;  /* 0x0000ae0000047ab9 */ /* 0x000fe40000000800 */
[----:B------:R-:W-:Y:S01]  /*12b30*/  ISETP.GE.AND P2, PT, R7, UR4, PT ;  /* 0x0000000407007c0c */ /* 0x000fe2000bf46270 */
[----:B------:R-:W-:Y:S01]  /*12b40*/  IMAD R11, R11, UR5, R8 ;  /* 0x000000050b0b7c24 */ /* 0x000fe2000f8e0208 */
[----:B------:R-:W-:-:S03]  /*12b50*/  SHF.R.S32.HI R8, RZ, 0x1f, R9 ;  /* 0x0000001fff087819 */ /* 0x000fc60000011409 */
[----:B------:R-:W-:Y:S02]  /*12b60*/  IMAD.IADD R5, R5, 0x1, R11 ;  /* 0x0000000105057824 */ /* 0x000fe400078e020b */
[----:B------:R-:W-:Y:S02]  /*12b70*/  IMAD R8, R8, UR6, RZ ;  /* 0x0000000608087c24 */ /* 0x000fe4000f8e02ff */
[----:B------:R-:W-:-:S04]  /*12b80*/  IMAD.WIDE.U32 R4, R9, UR6, R4 ;  /* 0x0000000609047c25 */ /* 0x000fc8000f8e0004 */
[----:B------:R-:W-:Y:S01]  /*12b90*/  IMAD R11, R9, UR7, R8 ;  /* 0x00000007090b7c24 */ /* 0x000fe2000f8e0208 */
[----:B------:R-:W-:-:S03]  /*12ba0*/  LOP3.LUT R8, R7, 0x20, RZ, 0xfc, !PT ;  /* 0x0000002007087812 */ /* 0x000fc600078efcff */
[----:B------:R-:W-:Y:S01]  /*12bb0*/  IMAD.IADD R9, R5, 0x1, R11 ;  /* 0x0000000105097824 */ /* 0x000fe200078e020b */
[----:B------:R-:W-:Y:S02]  /*12bc0*/  ISETP.GE.AND P0, PT, R8, UR4, PT ;  /* 0x0000000408007c0c */ /* 0x000fe4000bf06270 */
[----:B------:R-:W-:-:S04]  /*12bd0*/  LOP3.LUT R8, R7, 0x40, RZ, 0xfc, !PT ;  /* 0x0000004007087812 */ /* 0x000fc800078efcff */
[----:B------:R-:W-:Y:S01]  /*12be0*/  ISETP.GE.AND P1, PT, R8, UR4, PT ;  /* 0x0000000408007c0c */ /* 0x000fe2000bf26270 */
[----:B------:R-:W-:Y:S01]  /*12bf0*/  UMOV UR4, 0xffffffff ;  /* 0xffffffff00047882 */ /* 0x000fe20000000000 */
[----:B------:R-:W-:-:S04]  /*12c00*/  LEA R8, P3, R4, UR8, 0x1 ;  /* 0x0000000804087c11 */ /* 0x000fc8000f8608ff */
[----:B------:R-:W-:Y:S01]  /*12c10*/  LEA.HI.X R9, R4, UR9, R9, 0x1, P3 ;  /* 0x0000000904097c11 */ /* 0x000fe200098f0c09 */
[----:B------:R-:W-:Y:S08]  /*12c20*/  BRA.DIV UR4, `(.L_x_10296) ;  /* 0x0000002e04ec7947 */ /* 0x000ff0000b800000 */
[----:B------:R-:W-:Y:S01]  /*12c30*/  SHFL.IDX PT, R5, R20, RZ, 0x1c1f ;  /* 0x001c1fff14057589 */ /* 0x000fe200000e0000 */
        /* <DEDUP_REMOVED lines=8> */
[----:B------:R-:W2:Y:S04]  /*12cc0*/  SHFL.IDX PT, R14, R10, 0x1, 0x1c1f ;  /* 0x003c1f000a0e7f89 */ /* 0x000ea800000e0000 */
[----:B------:R-:W-:Y:S04]  /*12cd0*/  SHFL.IDX PT, R21, R20, 0x2, 0x1c1f ;  /* 0x005c1f0014157f89 */ /* 0x000fe800000e0000 */
[----:B------:R-:W3:Y:S03]  /*12ce0*/  SHFL.IDX PT, R12, R10, 0x2, 0x1c1f ;  /* 0x005c1f000a0c7f89 */ /* 0x000ee600000e0000 */
[----:B------:R-:W-:Y:S01]  /*12cf0*/  @!P3 LEA R22, R6, UR38, 0x1 ;  /* 0x000000260616bc11 */ /* 0x000fe2000f8e08ff */
[----:B------:R-:W-:Y:S01]  /*12d00*/  SHFL.IDX PT, R20, R20, 0x3, 0x1c1f ;  /* 0x007c1f0014147f89 */ /* 0x000fe200000e0000 */
[----:B-1----:R-:W-:-:S05]  /*12d10*/  @!P3 IMAD.WIDE.U32 R4, R7, 0x2, R4 ;  /* 0x000000020704b825 */ /* 0x002fca00078e0004 */
[----:B------:R-:W-:Y:S04]  /*12d20*/  @!P3 LDGSTS.E.BYPASS.LTC128B.128 [R22+0xc400], desc[UR6][R4.64], !P2 ;  /* 0x0c4000000416bfae */ /* 0x000fe8000d101d46 */
[----:B------:R-:W-:Y:S04]  /*12d30*/  @!P3 LDGSTS.E.BYPASS.LTC128B.128 [R22+0xf400], desc[UR6][R4.64+0x40], !P0 ;  /* 0x0f4000400416bfae */ /* 0x000fe8000c101d46 */
[----:B------:R2:W-:Y:S01]  /*12d40*/  @!P3 LDGSTS.E.BYPASS.LTC128B.128 [R22+0x12400], desc[UR6][R4.64+0x80], !P1 ;  /* 0x124000800416bfae */ /* 0x0005e2000c901d46 */
[----:B------:R-:W-:Y:S01]  /*12d50*/  ISETP.GE.AND P3, PT, R11, R0, PT ;  /* 0x000000000b00720c */ /* 0x000fe20003f66270 */
[----:B------:R-:W-:-:S05]  /*12d60*/  VIADD R11, R3, 0x40 ;  /* 0x00000040030b7836 */ /* 0x000fca0000000000 */
[----:B------:R-:W-:Y:S01]  /*12d70*/  ISETP.GE.AND P4, PT, R11, R0, PT ;  /* 0x000000000b00720c */ /* 0x000fe20003f86270 */
[----:B------:R-:W-:Y:S02]  /*12d80*/  VIADD R11, R3, 0x60 ;  /* 0x00000060030b7836 */ /* 0x000fe40000000000 */
[----:B--2---:R-:W-:Y:S02]  /*12d90*/  IMAD.MOV.U32 R4, RZ, RZ, R14 ;  /* 0x000000ffff047224 */ /* 0x004fe400078e000e */
[----:B------:R-:W-:Y:S02]  /*12da0*/  IMAD.MOV.U32 R5, RZ, RZ, R28 ;  /* 0x000000ffff057224 */ /* 0x000fe400078e001c */
[----:B------:R-:W-:Y:S01]  /*12db0*/  @!P3 LEA R22, R6, UR38, 0x1 ;  /* 0x000000260616bc11 */ /* 0x000fe2000f8e08ff */
[----:B------:R1:W2:Y:S01]  /*12dc0*/  SHFL.IDX PT, R14, R10, 0x3, 0x1c1f ;  /* 0x007c1f000a0e7f89 */ /* 0x0002a200000e0000 */
[----:B------:R-:W-:-:S04]  /*12dd0*/  @!P3 IMAD.WIDE.U32 R28, R7, 0x2, R4 ;  /* 0x00000002071cb825 */ /* 0x000fc800078e0004 */
[----:B---3--:R-:W-:Y:S01]  /*12de0*/  IMAD.MOV.U32 R4, RZ, RZ, R12 ;  /* 0x000000ffff047224 */ /* 0x008fe200078e000c */
[----:B------:R-:W-:Y:S01]  /*12df0*/  @!P3 LDGSTS.E.BYPASS.LTC128B.128 [R22+0xcc00], desc[UR6][R28.64], !P2 ;  /* 0x0cc000001c16bfae */ /* 0x000fe2000d101d46 */
[----:B------:R-:W-:Y:S01]  /*12e00*/  IMAD.MOV.U32 R5, RZ, RZ, R21 ;  /* 0x000000ffff057224 */ /* 0x000fe200078e0015 */
[----:B------:R-:W-:Y:S02]  /*12e10*/  @!P4 LEA R21, R6, UR38, 0x1 ;  /* 0x000000260615cc11 */ /* 0x000fe4000f8e08ff */
[----:B------:R-:W-:Y:S01]  /*12e20*/  @!P3 LDGSTS.E.BYPASS.LTC128B.128 [R22+0xfc00], desc[UR6][R28.64+0x40], !P0 ;  /* 0x0fc000401c16bfae */ /* 0x000fe2000c101d46 */
[----:B------:R-:W-:-:S03]  /*12e30*/  @!P4 IMAD.WIDE.U32 R4, R7, 0x2, R4 ;  /* 0x000000020704c825 */ /* 0x000fc600078e0004 */
[----:B------:R3:W-:Y:S01]  /*12e40*/  @!P3 LDGSTS.E.BYPASS.LTC128B.128 [R22+0x12c00], desc[UR6][R28.64+0x80], !P1 ;  /* 0x12c000801c16bfae */ /* 0x0007e2000c901d46 */
[-C--:B------:R-:W-:Y:S01]  /*12e50*/  ISETP.GE.AND P3, PT, R11, R0.reuse, PT ;  /* 0x000000000b00720c */ /* 0x080fe20003f66270 */
[----:B------:R-:W-:Y:S02]  /*12e60*/  VIADD R11, R3, 0x80 ;  /* 0x00000080030b7836 */ /* 0x000fe40000000000 */
[----:B------:R-:W-:Y:S04]  /*12e70*/  @!P4 LDGSTS.E.BYPASS.LTC128B.128 [R21+0xd400], desc[UR6][R4.64], !P2 ;  /* 0x0d4000000415cfae */ /* 0x000fe8000d101d46 */
[----:B------:R-:W-:Y:S04]  /*12e80*/  @!P4 LDGSTS.E.BYPASS.LTC128B.128 [R21+0x10400], desc[UR6][R4.64+0x40], !P0 ;  /* 0x104000400415cfae */ /* 0x000fe8000c101d46 */
[----:B------:R4:W-:Y:S01]  /*12e90*/  @!P4 LDGSTS.E.BYPASS.LTC128B.128 [R21+0x13400], desc[UR6][R4.64+0x80], !P1 ;  /* 0x134000800415cfae */ /* 0x0009e2000c901d46 */
[----:B------:R-:W-:-:S02]  /*12ea0*/  ISETP.GE.AND P4, PT, R11, R0, PT ;  /* 0x000000000b00720c */ /* 0x000fc40003f86270 */
[----:B-1----:R-:W-:Y:S01]  /*12eb0*/  @!P3 LEA R10, R6, UR38, 0x1 ;  /* 0x00000026060abc11 */ /* 0x002fe2000f8e08ff */
[----:B---3--:R-:W1:Y:S04]  /*12ec0*/  SHFL.IDX PT, R22, R8, RZ, 0x1c1f ;  /* 0x001c1fff08167589 */ /* 0x008e6800000e0000 */
[----:B----4-:R-:W3:Y:S01]  /*12ed0*/  SHFL.IDX PT, R21, R9, RZ, 0x1c1f ;  /* 0x001c1fff09157589 */ /* 0x010ee200000e0000 */
[----:B--2---:R-:W-:Y:S02]  /*12ee0*/  IMAD.MOV.U32 R4, RZ, RZ, R14 ;  /* 0x000000ffff047224 */ /* 0x004fe400078e000e */
[----:B------:R-:W-:Y:S01]  /*12ef0*/  IMAD.MOV.U32 R5, RZ, RZ, R20 ;  /* 0x000000ffff057224 */ /* 0x000fe200078e0014 */
[----:B------:R-:W2:Y:S01]  /*12f00*/  SHFL.IDX PT, R9, R9, 0x1, 0x1c1f ;  /* 0x003c1f0009097f89 */ /* 0x000ea200000e0000 */
[----:B------:R-:W-:-:S02]  /*12f10*/  IMAD.MOV.U32 R20, RZ, RZ, 0x1 ;  /* 0x00000001ff147424 */ /* 0x000fc400078e00ff */
[----:B------:R-:W-:Y:S01]  /*12f20*/  @!P3 IMAD.WIDE.U32 R28, R7, 0x2, R4 ;  /* 0x00000002071cb825 */ /* 0x000fe200078e0004 */
[----:B------:R4:W0:Y:S04]  /*12f30*/  SHFL.IDX PT, R14, R8, 0x1, 0x1c1f ;  /* 0x003c1f00080e7f89 */ /* 0x00082800000e0000 */
[----:B------:R4:W-:Y:S01]  /*12f40*/  @!P3 LDGSTS.E.BYPASS.LTC128B.128 [R10+0xdc00], desc[UR6][R28.64], !P2 ;  /* 0x0dc000001c0abfae */ /* 0x0009e2000d101d46 */
[----:B-1----:R-:W-:-:S03]  /*12f50*/  IMAD.MOV.U32 R4, RZ, RZ, R22 ;  /* 0x000000ffff047224 */ /* 0x002fc600078e0016 */
[----:B------:R4:W-:Y:S04]  /*12f60*/  @!P3 LDGSTS.E.BYPASS.LTC128B.128 [R10+0x10c00], desc[UR6][R28.64+0x40], !P0 ;  /* 0x10c000401c0abfae */ /* 0x0009e8000c101d46 */
[----:B------:R4:W-:Y:S01]  /*12f70*/  @!P3 LDGSTS.E.BYPASS.LTC128B.128 [R10+0x13c00], desc[UR6][R28.64+0x80], !P1 ;  /* 0x13c000801c0abfae */ /* 0x0009e2000c901d46 */
[----:B---3--:R-:W-:Y:S01]  /*12f80*/  IMAD.MOV.U32 R5, RZ, RZ, R21 ;  /* 0x000000ffff057224 */ /* 0x008fe200078e0015 */
[----:B------:R-:W-:Y:S01]  /*12f90*/  @!P4 LEA R21, R6, UR38, 0x1 ;  /* 0x000000260615cc11 */ /* 0x000fe2000f8e08ff */
[----:B------:R-:W-:-:S05]  /*12fa0*/  @!P4 IMAD.WIDE.U32 R4, R7, 0x2, R4 ;  /* 0x000000020704c825 */ /* 0x000fca00078e0004 */
[----:B------:R4:W-:Y:S04]  /*12fb0*/  @!P4 LDGSTS.E.BYPASS.LTC128B.128 [R21+0xe400], desc[UR6][R4.64], !P2 ;  /* 0x0e4000000415cfae */ /* 0x0009e8000d101d46 */
[----:B------:R4:W-:Y:S04]  /*12fc0*/  @!P4 LDGSTS.E.BYPASS.LTC128B.128 [R21+0x11400], desc[UR6][R4.64+0x40], !P0 ;  /* 0x114000400415cfae */ /* 0x0009e8000c101d46 */
[----:B0-2---:R4:W-:Y:S02]  /*12fd0*/  @!P4 LDGSTS.E.BYPASS.LTC128B.128 [R21+0x14400], desc[UR6][R4.64+0x80], !P1 ;  /* 0x144000800415cfae */ /* 0x0059e4000c901d46 */
.L_x_10390:
[----:B------:R-:W-:Y:S01]  /*12fe0*/  VIADD R3, R3, 0xa0 ;  /* 0x000000a003037836 */ /* 0x000fe20000000000 */
[----:B------:R-:W-:Y:S01]  /*12ff0*/  BSSY B0, `(.L_x_10297) ;  /* 0x0000010000007945 */ /* 0x000fe20003800000 */
[----:B----4-:R-:W-:Y:S02]  /*13000*/  IMAD.MOV.U32 R4, RZ, RZ, R14 ;  /* 0x000000ffff047224 */ /* 0x010fe400078e000e */
[----:B------:R-:W-:Y:S01]  /*13010*/  IMAD.MOV.U32 R5, RZ, RZ, R9 ;  /* 0x000000ffff057224 */ /* 0x000fe200078e0009 */
[----:B------:R-:W-:Y:S01]  /*13020*/  ISETP.GE.AND P3, PT, R3, R0, PT ;  /* 0x000000000300720c */ /* 0x000fe20003f66270 */
[----:B------:R-:W-:-:S05]  /*13030*/  IMAD.MOV.U32 R0, RZ, RZ, 0x1 ;  /* 0x00000001ff007424 */ /* 0x000fca00078e00ff */
[----:B------:R-:W-:-:S07]  /*13040*/  SHF.L.U32 R0, R0, 0x1f, RZ ;  /* 0x0000001f00007819 */ /* 0x000fce00000006ff */
        /* <DEDUP_REMOVED lines=10> */
.L_x_10298:
[----:B------:R-:W-:Y:S05]  /*130f0*/  BSYNC B0 ;  /* 0x0000000000007941 */ /* 0x000fea0003800000 */
.L_x_10297:
[----:B------:R-:W-:Y:S01]  /*13100*/  NOP ;  /* 0x0000000000007918 */ /* 0x000fe20000000000 */
[----:B------:R-:W-:Y:S01]  /*13110*/  SYNCS.ARRIVE.TRANS64.RED.A0T1 RZ, [UR38+0x2d800], RZ ;  /* 0x02d800ffffff79a7 */ /* 0x000fe20008200426 */
[----:B------:R-:W-:Y:S01]  /*13120*/  ARRIVES.LDGSTSBAR.64.TRANSCNT [UR38+0x2d800] ;  /* 0x02d80000ff0079b0 */ /* 0x000fe20008000aa6 */
[----:B------:R-:W-:Y:S01]  /*13130*/  NOP ;  /* 0x0000000000007918 */ /* 0x000fe20000000000 */
[----:B------:R-:W-:Y:S01]  /*13140*/  SYNCS.ARRIVE.TRANS64.A1T0 RZ, [UR38+0x2d800], RZ ;  /* 0x02d800ffffff79a7 */ /* 0x000fe20008100026 */
[----:B0-----:R-:W-:-:S05]  /*13150*/  VIADD R3, R19, 0xfffffffe ;  /* 0xfffffffe13037836 */ /* 0x001fca0000000000 */
[----:B------:R-:W-:Y:S01]  /*13160*/  ISETP.GE.AND P1, PT, R3, UR39, PT ;  /* 0x0000002703007c0c */ /* 0x000fe2000bf26270 */
[----:B------:R-:W0:Y:S02]  /*13170*/  SYNCS.PHASECHK.TRANS64.TRYWAIT P0, [UR38+0x2d820], R0 ;  /* 0x02d82000ff0075a7 */ /* 0x000e240008000166 */
[----:B0-----:R-:W-:Y:S10]  /*13180*/  @!P0 BRA `(.L_x_10299) ;  /* 0x0000003000a88947 */ /* 0x001ff40003800000 */
.L_x_10391:
[----:B0-----:R-:W-:Y:S01]  /*13190*/  IMAD.MOV.U32 R0, RZ, RZ, RZ ;  /* 0x000000ffff007224 */ /* 0x001fe200078e00ff */
[----:B------:R-:W-:Y:S06]  /*131a0*/  @!P1 BRA `(.L_x_10300) ;  /* 0x0000001c007c9947 */ /* 0x000fec0003800000 */
[----:B------:R-:W-:Y:S01]  /*131b0*/  UIADD3 UR4, UR47, 0x1, URZ ;  /* 0x000000012f047890 */ /* 0x000fe2000fffe03f */
[----:B------:R-:W-:Y:S01]  /*131c0*/  LOP3.LUT R8, R2, 0x1f, RZ, 0xc0, !PT ;  /* 0x0000001f02087812 */ /* 0x000fe200078ec0ff */
        /* <DEDUP_REMOVED lines=10> */
[----:B------:R-:W-:Y:S02]  /*13270*/  VIADDMNMX R5, R4, R5, UR5, !PT ;  /* 0x0000000504057e46 */ /* 0x000fe4000f800105 */
[----:B------:R-:W-:-:S03]  /*13280*/  LOP3.LUT R6, RZ, R4, RZ, 0x33, !PT ;  /* 0x00000004ff067212 */ /* 0x000fc600078e33ff */
[C---:B------:R-:W-:Y:S02]  /*13290*/  VIADD R7, R5.reuse, 0xfffffffe ;  /* 0xfffffffe05077836 */ /* 0x040fe40000000000 */
[----:B------:R-:W-:Y:S02]  /*132a0*/  IMAD.IADD R10, R5, 0x1, R6 ;  /* 0x00000001050a7824 */ /* 0x000fe400078e0206 */
[----:B------:R-:W-:Y:S01]  /*132b0*/  IMAD.MOV.U32 R6, RZ, RZ, R25 ;  /* 0x000000ffff067224 */ /* 0x000fe200078e0019 */
[----:B------:R-:W-:Y:S02]  /*132c0*/  ISETP.NE.AND P0, PT, R7, R4, PT ;  /* 0x000000040700720c */ /* 0x000fe40003f05270 */
[----:B------:R-:W-:-:S11]  /*132d0*/  LOP3.LUT R9, R10, 0x1, RZ, 0xc0, !PT ;  /* 0x000000010a097812 */ /* 0x000fd600078ec0ff */
[----:B------:R-:W-:Y:S05]  /*132e0*/  @!P0 BRA `(.L_x_10301) ;  /* 0x0000001000d48947 */ /* 0x000fea0003800000 */
[----:B------:R-:W-:Y:S01]  /*132f0*/  BSSY B0, `(.L_x_10301) ;  /* 0x0000134000007945 */ /* 0x000fe20003800000 */
[----:B------:R-:W-:Y:S02]  /*13300*/  IMAD.IADD R10, R10, 0x1, -R9 ;  /* 0x000000010a0a7824 */ /* 0x000fe400078e0a09 */
[----:B------:R-:W-:Y:S02]  /*13310*/  IMAD.MOV.U32 R11, RZ, RZ, 0x1 ;  /* 0x00000001ff0b7424 */ /* 0x000fe400078e00ff */
[----:B------:R-:W-:-:S07]  /*13320*/  IMAD.MOV.U32 R6, RZ, RZ, R25 ;  /* 0x000000ffff067224 */ /* 0x000fce00078e0019 */
.L_x_10336:
[----:B------:R-:W-:Y:S01]  /*13330*/  LOP3.LUT P0, RZ, R26, 0x2, RZ, 0xc0, !PT ;  /* 0x000000021aff7812 */ /* 0x000fe2000780c0ff */
[----:B------:R-:W-:Y:S01]  /*13340*/  VIADD R10, R10, 0xfffffffe ;  /* 0xfffffffe0a0a7836 */ /* 0x000fe20000000000 */
[----:B------:R-:W-:Y:S04]  /*13350*/  BSSY B1, `(.L_x_10302) ;  /* 0x0000094000017945 */ /* 0x000fe80003800000 */
[----:B------:R-:W-:-:S07]  /*13360*/  ISETP.NE.AND P1, PT, R10, RZ, PT ;  /* 0x000000ff0a00720c */ /* 0x000fce0003f25270 */
[----:B------:R-:W-:Y:S06]  /*13370*/  @!P0 BRA `(.L_x_10303) ;  /* 0x0000000800448947 */ /* 0x000fec0003800000 */
[----:B------:R-:W-:Y:S01]  /*13380*/  LOP3.LUT P0, RZ, R26, 0x1, RZ, 0xc0, !PT ;  /* 0x000000011aff7812 */ /* 0x000fe2000780c0ff */
[----:B------:R-:W-:Y:S01]  /*13390*/  IMAD.MOV.U32 R14, RZ, RZ, R3 ;  /* 0x000000ffff0e7224 */ /* 0x000fe200078e0003 */
[----:B------:R-:W-:-:S11]  /*133a0*/  SHF.L.U32 R12, R11, 0x1f, RZ ;  /* 0x0000001f0b0c7819 */ /* 0x000fd600000006ff */
        /* <DEDUP_REMOVED lines=21> */
.L_x_10304:
[----:B------:R-:W1:Y:S01]  /*13500*/  SYNCS.PHASECHK.TRANS64.TRYWAIT P0, [UR38+0x2d848], R12 ;  /* 0x02d8480cff0075a7 */ /* 0x000e620008000166 */
[----:B------:R-:W-:Y:S01]  /*13510*/  BSSY B2, `(.L_x_10305) ;  /* 0x0000003000027945 */ /* 0x000fe20003800000 */
[----:B------:R-:W-:-:S03]  /*13520*/  ISETP.NE.AND P2, PT, R23, RZ, PT ;  /* 0x000000ff1700720c */ /* 0x000fc60003f45270 */
[----:B-1----:R-:W-:Y:S10]  /*13530*/  @!P0 BRA `(.L_x_10306) ;  /* 0x0000002c00d48947 */ /* 0x002ff40003800000 */
.L_x_10392:
[----:B------:R-:W-:Y:S05]  /*13540*/  BSYNC B2 ;  /* 0x0000000000027941 */ /* 0x000fea0003800000 */
.L_x_10305:
[----:B------:R-:W-:Y:S04]  /*13550*/  BSSY B2, `(.L_x_10307) ;  /* 0x0000007000027945 */ /* 0x000fe80003800000 */
[----:B------:R-:W-:Y:S05]  /*13560*/  @P2 BRA `(.L_x_10308) ;  /* 0x0000000000142947 */ /* 0x000fea0003800000 */
[----:B------:R-:W-:Y:S01]  /*13570*/  ISETP.NE.AND P0, PT, R8, RZ, PT ;  /* 0x000000ff0800720c */ /* 0x000fe20003f05270 */
[----:B0-----:R-:W-:-:S04]  /*13580*/  IMAD.MOV.U32 R4, RZ, RZ, 0x6000 ;  /* 0x00006000ff047424 */ /* 0x001fc800078e00ff */
[----:B------:R1:W-:Y:S08]  /*13590*/  SYNCS.ARRIVE.TRANS64 RZ, [UR38+0x2d838], R4 ;  /* 0x02d83804ffff79a7 */ /* 0x0003f00008000026 */
[----:B-1----:R-:W-:Y:S05]  /*135a0*/  @!P0 BRA `(.L_x_10308) ;  /* 0x0000000000048947 */ /* 0x002fea0003800000 */
[----:B------:R-:W-:Y:S01]  /*135b0*/  BPT.TRAP 0x1 ;  /* 0x000000040000795c */ /* 0x000fe20000300000 */
.L_x_10308:
[----:B------:R-:W-:Y:S05]  /*135c0*/  BSYNC B2 ;  /* 0x0000000000027941 */ /* 0x000fea0003800000 */
.L_x_10307:
[----:B------:R-:W-:Y:S01]  /*135d0*/  IMAD.MOV.U32 R7, RZ, RZ, RZ ;  /* 0x000000ffff077224 */ /* 0x000fe200078e00ff */
[----:B------:R-:W-:Y:S01]  /*135e0*/  ULDC.64 UR4, c[0x0][0x198] ;  /* 0x0000660000047ab9 */ /* 0x000fe20000000a00 */
[----:B------:R-:W-:Y:S01]  /*135f0*/  PLOP3.LUT P0, PT, PT, PT, PT, 0x80, 0x0 ;  /* 0x000000000000781c */ /* 0x000fe20003f0f070 */
[----:B------:R-:W-:Y:S01]  /*13600*/  UIADD3 UR4, UP0, UR4, 0x370, URZ ;  /* 0x0000037004047890 */ /* 0x000fe2000ff1e03f */
[----:B0-----:R-:W-:Y:S01]  /*13610*/  IMAD.SHL.U32 R4, R14, 0x80, RZ ;  /* 0x000000800e047824 */ /* 0x001fe200078e00ff */
[----:B------:R-:W-:Y:S01]  /*13620*/  R2UR UR34, R7 ;  /* 0x00000000072272ca */ /* 0x000fe200000e0000 */
[----:B------:R-:W-:Y:S02]  /*13630*/  UIADD3 UR32, UR38, 0x1b400, URZ ;  /* 0x0001b40026207890 */ /* 0x000fe4000fffe03f */
[----:B------:R-:W-:Y:S02]  /*13640*/  UIADD3 UR33, UR38, 0x2d838, URZ ;  /* 0x0002d83826217890 */ /* 0x000fe4000fffe03f */
[----:B------:R-:W-:Y:S01]  /*13650*/  UIADD3.X UR5, URZ, UR5, URZ, UP0, !UPT ;  /* 0x000000053f057290 */ /* 0x000fe200087fe43f */
[----:B------:R-:W-:Y:S01]  /*13660*/  UMOV UR6, 0x0 ;  /* 0x0000000000067882 */ /* 0x000fe20000000000 */
[----:B------:R-:W-:-:S10]  /*13670*/  UMOV UR7, 0x14f00000 ;  /* 0x14f0000000077882 */ /* 0x000fd40000000000 */
.L_x_10309:
        /* <DEDUP_REMOVED lines=13> */
.L_x_10310:
        /* <DEDUP_REMOVED lines=15> */
.L_x_10311:
        /* <DEDUP_REMOVED lines=12> */
.L_x_10393:
[----:B------:R-:W-:Y:S05]  /*13900*/  BSYNC B2 ;  /* 0x0000000000027941 */ /* 0x000fea0003800000 */
.L_x_10312:
[----:B------:R-:W-:Y:S01]  /*13910*/  BSSY B2, `(.L_x_10314) ;  /* 0x0000009000027945 */ /* 0x000fe20003800000 */
[----:B------:R-:W-:Y:S02]  /*13920*/  IMAD.MOV.U32 R4, RZ, RZ, 0x0 ;  /* 0x00000000ff047424 */ /* 0x000fe400078e00ff */
[----:B0-----:R-:W-:Y:S01]  /*13930*/  IMAD.MOV.U32 R5, RZ, RZ, 0x14f00000 ;  /* 0x14f00000ff057424 */ /* 0x001fe200078e00ff */
[----:B------:R-:W-:Y:S06]  /*13940*/  @P2 BRA `(.L_x_10315) ;  /* 0x0000000000142947 */ /* 0x000fec0003800000 */
[----:B------:R-:W-:Y:S01]  /*13950*/  ISETP.NE.AND P0, PT, R8, RZ, PT ;  /* 0x000000ff0800720c */ /* 0x000fe20003f05270 */
[----:B------:R-:W-:-:S04]  /*13960*/  IMAD.MOV.U32 R12, RZ, RZ, 0x6000 ;  /* 0x00006000ff0c7424 */ /* 0x000fc800078e00ff */
[----:B------:R0:W-:Y:S08]  /*13970*/  SYNCS.ARRIVE.TRANS64 RZ, [UR38+0x2d850], R12 ;  /* 0x02d8500cffff79a7 */ /* 0x0001f00008000026 */
[----:B0-----:R-:W-:Y:S05]  /*13980*/  @!P0 BRA `(.L_x_10315) ;  /* 0x0000000000048947 */ /* 0x001fea0003800000 */
[----:B------:R-:W-:Y:S01]  /*13990*/  BPT.TRAP 0x1 ;  /* 0x000000040000795c */ /* 0x000fe20000300000 */
.L_x_10315:
[----:B------:R-:W-:Y:S05]  /*139a0*/  BSYNC B2 ;  /* 0x0000000000027941 */ /* 0x000fea0003800000 */
.L_x_10314:
        /* <DEDUP_REMOVED lines=10> */
.L_x_10316:
        /* <DEDUP_REMOVED lines=13> */
.L_x_10317:
        /* <DEDUP_REMOVED lines=13> */
.L_x_10318:
        /* <DEDUP_REMOVED lines=10> */
.L_x_10303:
[----:B------:R-:W-:Y:S05]  /*13c90*/  BSYNC B1 ;  /* 0x0000000000017941 */ /* 0x000fea0003800000 */
.L_x_10302:
[----:B------:R-:W-:Y:S01]  /*13ca0*/  LOP3.LUT P0, RZ, R26, 0x2, RZ, 0xc0, !PT ;  /* 0x000000021aff7812 */ /* 0x000fe2000780c0ff */
[----:B------:R-:W-:Y:S01]  /*13cb0*/  BSSY B1, `(.L_x_10319) ;  /* 0x0000094000017945 */ /* 0x000fe20003800000 */
[----:B------:R-:W-:-:S11]  /*13cc0*/  LOP3.LUT R20, R11, 0x1, RZ, 0x3c, !PT ;  /* 0x000000010b147812 */ /* 0x000fd600078e3cff */
[----:B------:R-:W-:Y:S05]  /*13cd0*/  @!P0 BRA `(.L_x_10320) ;  /* 0x0000000800448947 */ /* 0x000fea0003800000 */
[----:B------:R-:W-:Y:S01]  /*13ce0*/  LOP3.LUT P0, RZ, R26, 0x1, RZ, 0xc0, !PT ;  /* 0x000000011aff7812 */ /* 0x000fe2000780c0ff */
[----:B------:R-:W-:Y:S01]  /*13cf0*/  VIADD R13, R3, 0xffffffff ;  /* 0xffffffff030d7836 */ /* 0x000fe20000000000 */
        /* <DEDUP_REMOVED lines=22> */
.L_x_10321:
[----:B------:R-:W1:Y:S01]  /*13e60*/  SYNCS.PHASECHK.TRANS64.TRYWAIT P0, [UR38+0x2d840], R12 ;  /* 0x02d8400cff0075a7 */ /* 0x000e620008000166 */
[----:B------:R-:W-:Y:S01]  /*13e70*/  BSSY B2, `(.L_x_10322) ;  /* 0x0000003000027945 */ /* 0x000fe20003800000 */
[----:B------:R-:W-:-:S03]  /*13e80*/  ISETP.NE.AND P2, PT, R23, RZ, PT ;  /* 0x000000ff1700720c */ /* 0x000fc60003f45270 */
[----:B-1----:R-:W-:Y:S10]  /*13e90*/  @!P0 BRA `(.L_x_10323) ;  /* 0x0000002400ac8947 */ /* 0x002ff40003800000 */
.L_x_10394:
[----:B------:R-:W-:Y:S05]  /*13ea0*/  BSYNC B2 ;  /* 0x0000000000027941 */ /* 0x000fea0003800000 */
.L_x_10322:
[----:B------:R-:W-:Y:S04]  /*13eb0*/  BSSY B2, `(.L_x_10324) ;  /* 0x0000007000027945 */ /* 0x000fe80003800000 */
[----:B------:R-:W-:Y:S05]  /*13ec0*/  @P2 BRA `(.L_x_10325) ;  /* 0x0000000000142947 */ /* 0x000fea0003800000 */
[----:B------:R-:W-:Y:S01]  /*13ed0*/  ISETP.NE.AND P0, PT, R8, RZ, PT ;  /* 0x000000ff0800720c */ /* 0x000fe20003f05270 */
[----:B0-----:R-:W-:-:S04]  /*13ee0*/  IMAD.MOV.U32 R4, RZ, RZ, 0x6000 ;  /* 0x00006000ff047424 */ /* 0x001fc800078e00ff */
[----:B------:R1:W-:Y:S08]  /*13ef0*/  SYNCS.ARRIVE.TRANS64 RZ, [UR38+0x2d830], R4 ;  /* 0x02d83004ffff79a7 */ /* 0x0003f00008000026 */
[----:B-1----:R-:W-:Y:S05]  /*13f00*/  @!P0 BRA `(.L_x_10325) ;  /* 0x0000000000048947 */ /* 0x002fea0003800000 */
[----:B------:R-:W-:Y:S01]  /*13f10*/  BPT.TRAP 0x1 ;  /* 0x000000040000795c */ /* 0x000fe20000300000 */
.L_x_10325:
[----:B------:R-:W-:Y:S05]  /*13f20*/  BSYNC B2 ;  /* 0x0000000000027941 */ /* 0x000fea0003800000 */
.L_x_10324:
        /* <DEDUP_REMOVED lines=11> */
.L_x_10326:
        /* <DEDUP_REMOVED lines=14> */
.L_x_10327:
        /* <DEDUP_REMOVED lines=14> */
.L_x_10328:
        /* <DEDUP_REMOVED lines=12> */
.L_x_10395:
[----:B------:R-:W-:Y:S05]  /*14260*/  BSYNC B2 ;  /* 0x0000000000027941 */ /* 0x000fea0003800000 */
.L_x_10329:
        /* <DEDUP_REMOVED lines=9> */
.L_x_10332:
[----:B------:R-:W-:Y:S05]  /*14300*/  BSYNC B2 ;  /* 0x0000000000027941 */ /* 0x000fea0003800000 */
.L_x_10331:
        /* <DEDUP_REMOVED lines=10> */
.L_x_10333:
        /* <DEDUP_REMOVED lines=13> */
.L_x_10334:
        /* <DEDUP_REMOVED lines=13> */
.L_x_10335:
        /* <DEDUP_REMOVED lines=10> */
.L_x_10320:
[----:B------:R-:W-:Y:S05]  /*145f0*/  BSYNC B1 ;  /* 0x0000000000017941 */ /* 0x000fea0003800000 */
.L_x_10319:
[----:B------:R-:W-:Y:S02]  /*14600*/  VIADD R3, R3, 0xfffffffe ;  /* 0xfffffffe03037836 */ /* 0x000fe40000000000 */
[----:B------:R-:W-:Y:S01]  /*14610*/  IMAD.MOV.U32 R11, RZ, RZ, R20 ;  /* 0x000000ffff0b7224 */ /* 0x000fe200078e0014 */
[----:B------:R-:W-:Y:S06]  /*14620*/  @P1 BRA `(.L_x_10336) ;  /* 0xffffffec00401947 */ /* 0x000fec000383ffff */
[----:B------:R-:W-:Y:S05]  /*14630*/  BSYNC B0 ;  /* 0x0000000000007941 */ /* 0x000fea0003800000 */
.L_x_10301:
[----:B------:R-:W-:Y:S01]  /*14640*/  ISETP.NE.AND P0, PT, R9, RZ, PT ;  /* 0x000000ff0900720c */ /* 0x000fe20003f05270 */
[----:B------:R-:W-:-:S12]  /*14650*/  BSSY B0, `(.L_x_10300) ;  /* 0x0000094000007945 */ /* 0x000fd80003800000 */
[----:B------:R-:W-:Y:S05]  /*14660*/  @!P0 BRA `(.L_x_10337) ;  /* 0x0000000800488947 */ /* 0x000fea0003800000 */
[----:B------:R-:W-:Y:S01]  /*14670*/  LOP3.LUT P1, RZ, R26, 0x2, RZ, 0xc0, !PT ;  /* 0x000000021aff7812 */ /* 0x000fe2000782c0ff */
[----:B------:R-:W-:-:S12]  /*14680*/  IMAD.MOV.U32 R0, RZ, RZ, 0x1 ;  /* 0x00000001ff007424 */ /* 0x000fd800078e00ff */
[----:B------:R-:W-:Y:S05]  /*14690*/  @!P1 BRA `(.L_x_10337) ;  /* 0x00000008003c9947 */ /* 0x000fea0003800000 */
[----:B------:R-:W-:Y:S02]  /*146a0*/  LOP3.LUT P1, RZ, R26, 0x1, RZ, 0xc0, !PT ;  /* 0x000000011aff7812 */ /* 0x000fe4000782c0ff */
        /* <DEDUP_REMOVED lines=22> */
.L_x_10338:
[----:B------:R-:W1:Y:S01]  /*14810*/  SYNCS.PHASECHK.TRANS64.TRYWAIT P0, [UR38+0x2d848], R9 ;  /* 0x02d84809ff0075a7 */ /* 0x000e620008000166 */
[----:B------:R-:W-:Y:S01]  /*14820*/  BSSY B1, `(.L_x_10339) ;  /* 0x0000003000017945 */ /* 0x000fe20003800000 */
[----:B------:R-:W-:-:S03]  /*14830*/  ISETP.NE.AND P1, PT, R23, RZ, PT ;  /* 0x000000ff1700720c */ /* 0x000fc60003f25270 */
[----:B-1----:R-:W-:Y:S10]  /*14840*/  @!P0 BRA `(.L_x_10340) ;  /* 0x0000001c00708947 */ /* 0x002ff40003800000 */
.L_x_10396:
[----:B------:R-:W-:Y:S05]  /*14850*/  BSYNC B1 ;  /* 0x0000000000017941 */ /* 0x000fea0003800000 */
.L_x_10339:
[----:B------:R-:W-:Y:S04]  /*14860*/  BSSY B1, `(.L_x_10341) ;  /* 0x0000007000017945 */ /* 0x000fe80003800000 */
[----:B------:R-:W-:Y:S05]  /*14870*/  @P1 BRA `(.L_x_10342) ;  /* 0x0000000000141947 */ /* 0x000fea0003800000 */
[----:B------:R-:W-:Y:S01]  /*14880*/  ISETP.NE.AND P0, PT, R8, RZ, PT ;  /* 0x000000ff0800720c */ /* 0x000fe20003f05270 */
[----:B0-----:R-:W-:-:S04]  /*14890*/  IMAD.MOV.U32 R4, RZ, RZ, 0x6000 ;  /* 0x00006000ff047424 */ /* 0x001fc800078e00ff */
[----:B------:R1:W-:Y:S08]  /*148a0*/  SYNCS.ARRIVE.TRANS64 RZ, [UR38+0x2d838], R4 ;  /* 0x02d83804ffff79a7 */ /* 0x0003f00008000026 */
[----:B-1----:R-:W-:Y:S05]  /*148b0*/  @!P0 BRA `(.L_x_10342) ;  /* 0x0000000000048947 */ /* 0x002fea0003800000 */
[----:B------:R-:W-:Y:S01]  /*148c0*/  BPT.TRAP 0x1 ;  /* 0x000000040000795c */ /* 0x000fe20000300000 */
.L_x_10342:
[----:B------:R-:W-:Y:S05]  /*148d0*/  BSYNC B1 ;  /* 0x0000000000017941 */ /* 0x000fea0003800000 */
.L_x_10341:
        /* <DEDUP_REMOVED lines=11> */
.L_x_10343:
        /* <DEDUP_REMOVED lines=14> */
.L_x_10344:
        /* <DEDUP_REMOVED lines=14> */
.L_x_10345:
        /* <DEDUP_REMOVED lines=11> */
.L_x_10397:
[----:B------:R-:W-:Y:S05]  /*14c00*/  BSYNC B1 ;  /* 0x0000000000017941 */ /* 0x000fea0003800000 */
.L_x_10346:
        /* <DEDUP_REMOVED lines=9> */
.L_x_10349:
[----:B------:R-:W-:Y:S05]  /*14ca0*/  BSYNC B1 ;  /* 0x0000000000017941 */ /* 0x000fea0003800000 */
.L_x_10348:
        /* <DEDUP_REMOVED lines=10> */
.L_x_10350:
        /* <DEDUP_REMOVED lines=13> */
.L_x_10351:
        /* <DEDUP_REMOVED lines=13> */
.L_x_10352:
        /* <DEDUP_REMOVED lines=10> */
.L_x_10337:
[----:B------:R-:W-:Y:S05]  /*14f90*/  BSYNC B0 ;  /* 0x0000000000007941 */ /* 0x000fea0003800000 */
.L_x_10300:
[----:B------:R-:W-:Y:S01]  /*14fa0*/  LOP3.LUT P0, RZ, R26, 0x2, RZ, 0xc0, !PT ;  /* 0x000000021aff7812 */ /* 0x000fe2000780c0ff */
        /* <DEDUP_REMOVED lines=8> */
.L_x_10398:
[----:B------:R-:W-:Y:S05]  /*15030*/  BSYNC B1 ;  /* 0x0000000000017941 */ /* 0x000fea0003800000 */
.L_x_10355:
[----:B------:R-:W-:Y:S04]  /*15040*/  BSSY B1, `(.L_x_10357) ;  /* 0x0000007000017945 */ /* 0x000fe80003800000 */
[----:B------:R-:W-:Y:S05]  /*15050*/  @P1 BRA `(.L_x_10358) ;  /* 0x0000000000141947 */ /* 0x000fea0003800000 */
[----:B------:R-:W-:Y:S01]  /*15060*/  LOP3.LUT P0, RZ, R2, 0x1f, RZ, 0xc0, !PT ;  /* 0x0000001f02ff7812 */ /* 0x000fe2000780c0ff */
[----:B0-----:R-:W-:-:S04]  /*15070*/  IMAD.MOV.U32 R3, RZ, RZ, 0x6000 ;  /* 0x00006000ff037424 */ /* 0x001fc800078e00ff */
[----:B------:R1:W-:Y:S08]  /*15080*/  SYNCS.ARRIVE.TRANS64 RZ, [R4+URZ+0x2d850], R3 ;  /* 0x02d8500304ff79a7 */ /* 0x0003f0000800003f */
[----:B------:R-:W-:Y:S05]  /*15090*/  @!P0 BRA `(.L_x_10358) ;  /* 0x0000000000048947 */ /* 0x000fea0003800000 */
[----:B------:R-:W-:Y:S01]  /*150a0*/  BPT.TRAP 0x1 ;  /* 0x000000040000795c */ /* 0x000fe20000300000 */
.L_x_10358:
[----:B------:R-:W-:Y:S05]  /*150b0*/  BSYNC B1 ;  /* 0x0000000000017941 */ /* 0x000fea0003800000 */
.L_x_10357:
        /* <DEDUP_REMOVED lines=10> */
[----:B------:R-:W-:Y:S02]  /*15160*/  UIMAD UR4, UR4, 0x6000, UR38 ;  /* 0x00006000040478a4 */ /* 0x000fe4000f8e0226 */
[----:B------:R-:W-:Y:S02]  /*15170*/  UIADD3 UR9, UR9, 0x2d850, URZ ;  /* 0x0002d85009097890 */ /* 0x000fe4000fffe03f */
[----:B------:R-:W-:-:S12]  /*15180*/  UIADD3 UR8, UR4, 0x400, URZ ;  /* 0x0000040004087890 */ /* 0x000fd8000fffe03f */
.L_x_10359:
        /* <DEDUP_REMOVED lines=13> */
.L_x_10360:
        /* <DEDUP_REMOVED lines=13> */
.L_x_10361:
        /* <DEDUP_REMOVED lines=8> */
.L_x_10354:
[----:B------:R-:W-:Y:S05]  /*153b0*/  BSYNC B0 ;  /* 0x0000000000007941 */ /* 0x000fea0003800000 */
.L_x_10353:
[----:B------:R-:W-:Y:S02]  /*153c0*/  VIADD R0, R0, 0x1 ;  /* 0x0000000100007836 */ /* 0x000fe40000000000 */
[----:B01----:R-:W-:-:S03]  /*153d0*/  IMAD.MOV.U32 R3, RZ, RZ, RZ ;  /* 0x000000ffff037224 */ /* 0x003fc600078e00ff */
[----:B------:R-:W-:-:S04]  /*153e0*/  ISETP.NE.AND P0, PT, R0, 0x2, PT ;  /* 0x000000020000780c */ /* 0x000fc80003f05270 */
[----:B------:R-:W-:Y:S02]  /*153f0*/  SEL R5, RZ, 0x1, P0 ;  /* 0x00000001ff057807 */ /* 0x000fe40000000000 */
[----:B------:R-:W-:Y:S02]  /*15400*/  SEL R0, R0, RZ, P0 ;  /* 0x000000ff00007207 */ /* 0x000fe40000000000 */
[----:B------:R-:W-:-:S07]  /*15410*/  LOP3.LUT R20, R20, R5, RZ, 0x3c, !PT ;  /* 0x0000000514147212 */ /* 0x000fce00078e3cff */
.L_x_10278:
[----:B------:R-:W0:Y:S01]  /*15420*/  S2R R5, SR_CgaCtaId ;  /* 0x0000000000057919 */ /* 0x000e220000008800 */
[----:B------:R-:W-:Y:S02]  /*15430*/  MOV R2, 0x400 ;  /* 0x0000040000027802 */ /* 0x000fe40000000f00 */
[----:B------:R-:W-:Y:S02]  /*15440*/  SHF.L.U32 R3, R3, 0x1f, RZ ;  /* 0x0000001f03037819 */ /* 0x000fe400000006ff */
[----:B0-----:R-:W-:-:S04]  /*15450*/  LEA R8, R5, R2, 0x18 ;  /* 0x0000000205087211 */ /* 0x001fc800078ec0ff */
[----:B------:R-:W0:Y:S02]  /*15460*/  SYNCS.PHASECHK.TRANS64.TRYWAIT P0, [R8+URZ+0x2d820], R3 ;  /* 0x02d82003080075a7 */ /* 0x000e24000800017f */
[----:B0-----:R-:W-:Y:S05]  /*15470*/  @!P0 BRA `(.L_x_10362) ;  /* 0x0000001000a88947 */ /* 0x001fea0003800000 */
.L_x_10399:
[----:B------:R-:W-:-:S03]  /*15480*/  UMOV UR4, 0xffffffff ;  /* 0xffffffff00047882 */ /* 0x000fc60000000000 */
[----:B------:R-:W-:Y:S05]  /*15490*/  BRA.DIV UR4, `(.L_x_10363) ;  /* 0x0000001204b47947 */ /* 0x000fea000b800000 */
[----:B------:R1:W2:Y:S02]  /*154a0*/  SHFL.IDX PT, R14, R17, RZ, 0x1f ;  /* 0x00001fff110e7589 */ /* 0x0002a400000e0000 */
.L_x_10402:
[----:B--2---:R-:W-:-:S13]  /*154b0*/  ISETP.NE.AND P0, PT, R14, RZ, PT ;  /* 0x000000ff0e00720c */ /* 0x004fda0003f05270 */
[----:B------:R-:W-:Y:S05]  /*154c0*/  @P0 BRA `(.L_x_10194) ;  /* 0x00000000008c0947 */ /* 0x000fea0003800000 */
[----:B------:R-:W-:-:S03]  /*154d0*/  UMOV UR4, 0xffffffff ;  /* 0xffffffff00047882 */ /* 0x000fc60000000000 */
[----:B------:R-:W-:Y:S05]  /*154e0*/  BRA.DIV UR4, `(.L_x_10364) ;  /* 0x0000001204c87947 */ /* 0x000fea000b800000 */
[----:B------:R-:W-:-:S13]  /*154f0*/  ELECT P6, URZ, PT ;  /* 0x00000000003f782f */ /* 0x000fda00038c0000 */
.L_x_10405:
[----:B------:R-:W-:Y:S05]  /*15500*/  @!P6 BRA `(.L_x_10194) ;  /* 0x00000000007ce947 */ /* 0x000fea0003800000 */
[----:B------:R-:W-:-:S13]  /*15510*/  R2UR UR4, R16 ;  /* 0x00000000100472ca */ /* 0x000fda00000e0000 */
[----:B------:R-:W-:-:S06]  /*15520*/  ULOP3.LUT UR4, UR4, 0x2, URZ, 0xfc, !UPT ;  /* 0x0000000204047892 */ /* 0x000fcc000f8efc3f */
[----:B------:R-:W-:-:S05]  /*15530*/  IMAD.U32 R2, RZ, RZ, UR4 ;  /* 0x00000004ff027e24 */ /* 0x000fca000f8e00ff */
[----:B------:R-:W-:-:S13]  /*15540*/  ISETP.NE.AND P2, PT, R2, 0x3, PT ;  /* 0x000000030200780c */ /* 0x000fda0003f45270 */
[----:B------:R-:W-:Y:S05]  /*15550*/  @!P2 BRA `(.L_x_10365) ;  /* 0x000000000004a947 */ /* 0x000fea0003800000 */
[----:B------:R-:W-:Y:S01]  /*15560*/  BPT.TRAP 0x1 ;  /* 0x000000040000795c */ /* 0x000fe20000300000 */
.L_x_10365:
[----:B------:R-:W-:Y:S01]  /*15570*/  VIADD R7, R8, 0x2d840 ;  /* 0x0002d84008077836 */ /* 0x000fe20000000000 */
[----:B------:R-:W-:Y:S01]  /*15580*/  SHF.L.U32 R4, R20, 0x1f, RZ ;  /* 0x0000001f14047819 */ /* 0x000fe200000006ff */
[C---:B------:R-:W-:Y:S02]  /*15590*/  VIADD R2, R0.reuse, 0x1 ;  /* 0x0000000100027836 */ /* 0x040fe40000000000 */
[----:B------:R-:W-:-:S03]  /*155a0*/  IMAD R5, R0, 0x8, R7 ;  /* 0x0000000800057824 */ /* 0x000fc600078e0207 */
[C---:B------:R-:W-:Y:S01]  /*155b0*/  ISETP.NE.AND P1, PT, R2.reuse, 0x2, PT ;  /* 0x000000020200780c */ /* 0x040fe20003f25270 */
[----:B------:R-:W2:Y:S03]  /*155c0*/  SYNCS.PHASECHK.TRANS64.TRYWAIT P0, [R5+URZ], R4 ;  /* 0x00000004050075a7 */ /* 0x000ea6000800017f */
[----:B0-----:R-:W-:Y:S02]  /*155d0*/  SEL R3, RZ, 0x1, P1 ;  /* 0x00000001ff037807 */ /* 0x001fe40000800000 */
[----:B------:R-:W-:Y:S02]  /*155e0*/  SEL R6, R2, RZ, P1 ;  /* 0x000000ff02067207 */ /* 0x000fe40000800000 */
[----:B------:R-:W-:-:S03]  /*155f0*/  LOP3.LUT R2, R20, R3, RZ, 0x3c, !PT ;  /* 0x0000000314027212 */ /* 0x000fc600078e3cff */
[----:B------:R-:W-:Y:S01]  /*15600*/  IMAD R3, R6, 0x8, R7 ;  /* 0x0000000806037824 */ /* 0x000fe200078e0207 */
[----:B------:R-:W-:Y:S01]  /*15610*/  SHF.L.U32 R2, R2, 0x1f, RZ ;  /* 0x0000001f02027819 */ /* 0x000fe200000006ff */
[----:B--2---:R-:W-:Y:S06]  /*15620*/  @!P0 BRA `(.L_x_10366) ;  /* 0x0000001000988947 */ /* 0x004fec0003800000 */
.L_x_10406:
[----:B------:R-:W2:Y:S02]  /*15630*/  SYNCS.PHASECHK.TRANS64.TRYWAIT P0, [R3+URZ], R2 ;  /* 0x00000002030075a7 */ /* 0x000ea4000800017f */
[----:B--2---:R-:W-:Y:S05]  /*15640*/  @!P0 BRA `(.L_x_10367) ;  /* 0x0000001000a48947 */ /* 0x004fea0003800000 */
.L_x_10407:
[----:B------:R-:W-:Y:S05]  /*15650*/  @!P2 BRA `(.L_x_10368) ;  /* 0x000000000004a947 */ /* 0x000fea0003800000 */
[----:B------:R-:W-:Y:S01]  /*15660*/  BPT.TRAP 0x1 ;  /* 0x000000040000795c */ /* 0x000fe20000300000 */
.L_x_10368:
[----:B--2---:R-:W-:-:S04]  /*15670*/  VIADD R3, R8, 0x2d860 ;  /* 0x0002d86008037836 */ /* 0x004fc80000000000 */
[----:B0-----:R-:W-:-:S04]  /*15680*/  IMAD R5, R0, 0x8, R3 ;  /* 0x0000000800057824 */ /* 0x001fc800078e0203 */
[----:B------:R-:W0:Y:S02]  /*15690*/  SYNCS.PHASECHK.TRANS64.TRYWAIT P0, [R5+URZ], R4 ;  /* 0x00000004050075a7 */ /* 0x000e24000800017f */
[----:B0-----:R-:W-:Y:S05]  /*156a0*/  @!P0 BRA `(.L_x_10369) ;  /* 0x0000001000a08947 */ /* 0x001fea0003800000 */
.L_x_10408:
[----:B------:R-:W-:-:S07]  /*156b0*/  IMAD R3, R6, 0x8, R3 ;  /* 0x0000000806037824 */ /* 0x000fce00078e0203 */
.L_x_10370:
[----:B--2---:R2:W3:Y:S02]  /*156c0*/  SYNCS.PHASECHK.TRANS64.TRYWAIT P0, [R3+URZ], R2 ;  /* 0x00000002030075a7 */ /* 0x0044e4000800017f */
[----:B---3--:R-:W-:Y:S05]  /*156d0*/  @!P0 NANOSLEEP.SYNCS 0x989680 ;  /* 0x009896800000895d */ /* 0x008fea0003900000 */
[----:B------:R-:W3:Y:S02]  /*156e0*/  @!P0 SYNCS.PHASECHK.TRANS64 P0, [R3+URZ], R2 ;  /* 0x00000002030085a7 */ /* 0x000ee4000800007f */
[----:B---3--:R-:W-:Y:S05]  /*156f0*/  @!P0 BRA `(.L_x_10370) ;  /* 0xfffffffc00f08947 */ /* 0x008fea000383ffff */
.L_x_10194:
[----:B------:R-:W-:Y:S05]  /*15700*/  BSYNC B6 ;  /* 0x0000000000067941 */ /* 0x000fea0003800000 */
.L_x_10191:
[----:B------:R-:W-:Y:S05]  /*15710*/  EXIT ;  /* 0x000000000000794d */ /* 0x000fea0003800000 */
.L_x_10204:
[----:B0-----:R-:W-:-:S04]  /*15720*/  IMAD.U32 R3, RZ, RZ, UR36 ;  /* 0x00000024ff037e24 */ /* 0x001fc8000f8e00ff */
[----:B------:R0:W1:Y:S03]  /*15730*/  SYNCS.PHASECHK.TRANS64.TRYWAIT P0, [R3+URZ+0x2d800], R0 ;  /* 0x02d80000030075a7 */ /* 0x000066000800017f */
[----:B-1----:R-:W-:Y:S05]  /*15740*/  @!P0 NANOSLEEP.SYNCS 0x989680 ;  /* 0x009896800000895d */ /* 0x002fea0003900000 */
[----:B------:R-:W1:Y:S02]  /*15750*/  @!P0 SYNCS.PHASECHK.TRANS64 P0, [R3+URZ+0x2d800], R0 ;  /* 0x02d80000030085a7 */ /* 0x000e64000800007f */
[----:B-1----:R-:W-:Y:S05]  /*15760*/  @!P0 BRA `(.L_x_10204) ;  /* 0xfffffffc00ec8947 */ /* 0x002fea000383ffff */
[----:B------:R-:W-:Y:S05]  /*15770*/  BRA `(.L_x_10371) ;  /* 0xfffffec000007947 */ /* 0x000fea000383ffff */
.L_x_10208:
[----:B-1----:R-:W-:-:S04]  /*15780*/  IMAD.U32 R3, RZ, RZ, UR36 ;  /* 0x00000024ff037e24 */ /* 0x002fc8000f8e00ff */
[----:B------:R1:W2:Y:S03]  /*15790*/  SYNCS.PHASECHK.TRANS64.TRYWAIT P2, [R3+URZ+0x2d830], R0 ;  /* 0x02d83000030075a7 */ /* 0x0002a6000804017f */
[----:B--2---:R-:W-:Y:S05]  /*157a0*/  @!P2 NANOSLEEP.SYNCS 0x989680 ;  /* 0x009896800000a95d */ /* 0x004fea0003900000 */
[----:B------:R-:W2:Y:S02]  /*157b0*/  @!P2 SYNCS.PHASECHK.TRANS64 P2, [R3+URZ+0x2d830], R0 ;  /* 0x02d830000300a5a7 */ /* 0x000ea4000804007f */
[----:B--2---:R-:W-:Y:S05]  /*157c0*/  @!P2 BRA `(.L_x_10208) ;  /* 0xfffffffc00eca947 */ /* 0x004fea000383ffff */
[----:B------:R-:W-:Y:S05]  /*157d0*/  BRA `(.L_x_10207) ;  /* 0xfffffec000247947 */ /* 0x000fea000383ffff */
.L_x_10224:
[----:B--2---:R-:W-:-:S04]  /*157e0*/  IMAD.U32 R21, RZ, RZ, UR10 ;  /* 0x0000000aff157e24 */ /* 0x004fc8000f8e00ff */
[----:B------:R2:W3:Y:S03]  /*157f0*/  SYNCS.PHASECHK.TRANS64.TRYWAIT P2, [R21+URZ+0x2d830], R20 ;  /* 0x02d83014150075a7 */ /* 0x0004e6000804017f */
[----:B---3--:R-:W-:Y:S05]  /*15800*/  @!P2 NANOSLEEP.SYNCS 0x989680 ;  /* 0x009896800000a95d */ /* 0x008fea0003900000 */
[----:B------:R-:W3:Y:S02]  /*15810*/  @!P2 SYNCS.PHASECHK.TRANS64 P2, [R21+URZ+0x2d830], R20 ;  /* 0x02d830141500a5a7 */ /* 0x000ee4000804007f */
[----:B---3--:R-:W-:Y:S05]  /*15820*/  @!P2 BRA `(.L_x_10224) ;  /* 0xfffffffc00eca947 */ /* 0x008fea000383ffff */
[----:B------:R-:W-:Y:S05]  /*15830*/  BRA `(.L_x_10221) ;  /* 0xfffffefc00287947 */ /* 0x000fea000383ffff */
.L_x_10228:
[----:B-1----:R-:W-:-:S04]  /*15840*/  IMAD.U32 R21, RZ, RZ, UR10 ;  /* 0x0000000aff157e24 */ /* 0x002fc8000f8e00ff */
[----:B------:R1:W2:Y:S03]  /*15850*/  SYNCS.PHASECHK.TRANS64.TRYWAIT P2, [R21+URZ+0x2d850], R20 ;  /* 0x02d85014150075a7 */ /* 0x0002a6000804017f */
[----:B--2---:R-:W-:Y:S05]  /*15860*/  @!P2 NANOSLEEP.SYNCS 0x989680 ;  /* 0x009896800000a95d */ /* 0x004fea0003900000 */
[----:B------:R-:W2:Y:S02]  /*15870*/  @!P2 SYNCS.PHASECHK.TRANS64 P2, [R21+URZ+0x2d850], R20 ;  /* 0x02d850141500a5a7 */ /* 0x000ea4000804007f */
[----:B--2---:R-:W-:Y:S05]  /*15880*/  @!P2 BRA `(.L_x_10228) ;  /* 0xfffffffc00eca947 */ /* 0x004fea000383ffff */
[----:B------:R-:W-:Y:S05]  /*15890*/  BRA `(.L_x_10225) ;  /* 0xfffffefc00c87947 */ /* 0x000fea000383ffff */
.L_x_10245:
[----:B-1----:R-:W-:-:S04]  /*158a0*/  IMAD.U32 R24, RZ, RZ, UR14 ;  /* 0x0000000eff187e24 */ /* 0x002fc8000f8e00ff */
[----:B------:R1:W3:Y:S03]  /*158b0*/  SYNCS.PHASECHK.TRANS64.TRYWAIT P2, [R24+URZ+0x2d830], R13 ;  /* 0x02d8300d180075a7 */ /* 0x0002e6000804017f */
[----:B---3--:R-:W-:Y:S05]  /*158c0*/  @!P2 NANOSLEEP.SYNCS 0x989680 ;  /* 0x009896800000a95d */ /* 0x008fea0003900000 */
[----:B------:R-:W3:Y:S02]  /*158d0*/  @!P2 SYNCS.PHASECHK.TRANS64 P2, [R24+URZ+0x2d830], R13 ;  /* 0x02d8300d1800a5a7 */ /* 0x000ee4000804007f */
[----:B---3--:R-:W-:Y:S05]  /*158e0*/  @!P2 BRA `(.L_x_10245) ;  /* 0xfffffffc00eca947 */ /* 0x008fea000383ffff */
[----:B------:R-:W-:Y:S05]  /*158f0*/  BRA `(.L_x_10242) ;  /* 0xffffff3800047947 */ /* 0x000fea000383ffff */
.L_x_10249:
[----:B-1----:R-:W-:-:S04]  /*15900*/  IMAD.U32 R136, RZ, RZ, UR14 ;  /* 0x0000000eff887e24 */ /* 0x002fc8000f8e00ff */
[----:B------:R1:W2:Y:S03]  /*15910*/  SYNCS.PHASECHK.TRANS64.TRYWAIT P2, [R136+URZ+0x2d850], R13 ;  /* 0x02d8500d880075a7 */ /* 0x0002a6000804017f */
[----:B--2---:R-:W-:Y:S05]  /*15920*/  @!P2 NANOSLEEP.SYNCS 0x989680 ;  /* 0x009896800000a95d */ /* 0x004fea0003900000 */
[----:B------:R-:W2:Y:S02]  /*15930*/  @!P2 SYNCS.PHASECHK.TRANS64 P2, [R136+URZ+0x2d850], R13 ;  /* 0x02d8500d8800a5a7 */ /* 0x000ea4000804007f */
[----:B--2---:R-:W-:Y:S05]  /*15940*/  @!P2 BRA `(.L_x_10249) ;  /* 0xfffffffc00eca947 */ /* 0x004fea000383ffff */
[----:B------:R-:W-:Y:S05]  /*15950*/  BRA `(.L_x_10246) ;  /* 0xffffff3800b07947 */ /* 0x000fea000383ffff */
.L_x_10255:
[----:B-12---:R-:W-:-:S04]  /*15960*/  IMAD.U32 R24, RZ, RZ, UR10 ;  /* 0x0000000aff187e24 */ /* 0x006fc8000f8e00ff */
[----:B------:R1:W2:Y:S03]  /*15970*/  SYNCS.PHASECHK.TRANS64.TRYWAIT P2, [R24+URZ+0x2d830], R13 ;  /* 0x02d8300d180075a7 */ /* 0x0002a6000804017f */
[----:B--2---:R-:W-:Y:S05]  /*15980*/  @!P2 NANOSLEEP.SYNCS 0x989680 ;  /* 0x009896800000a95d */ /* 0x004fea0003900000 */
[----:B------:R-:W2:Y:S02]  /*15990*/  @!P2 SYNCS.PHASECHK.TRANS64 P2, [R24+URZ+0x2d830], R13 ;  /* 0x02d8300d1800a5a7 */ /* 0x000ea4000804007f */
[----:B--2---:R-:W-:Y:S05]  /*159a0*/  @!P2 BRA `(.L_x_10255) ;  /* 0xfffffffc00eca947 */ /* 0x004fea000383ffff */
[----:B------:R-:W-:Y:S05]  /*159b0*/  BRA `(.L_x_10252) ;  /* 0xffffff6000607947 */ /* 0x000fea000383ffff */
.L_x_10259:
[----:B-1----:R-:W-:-:S04]  /*159c0*/  IMAD.U32 R136, RZ, RZ, UR10 ;  /* 0x0000000aff887e24 */ /* 0x002fc8000f8e00ff */
[----:B------:R1:W2:Y:S03]  /*159d0*/  SYNCS.PHASECHK.TRANS64.TRYWAIT P2, [R136+URZ+0x2d850], R13 ;  /* 0x02d8500d880075a7 */ /* 0x0002a6000804017f */
[----:B--2---:R-:W-:Y:S05]  /*159e0*/  @!P2 NANOSLEEP.SYNCS 0x989680 ;  /* 0x009896800000a95d */ /* 0x004fea0003900000 */
[----:B------:R-:W2:Y:S02]  /*159f0*/  @!P2 SYNCS.PHASECHK.TRANS64 P2, [R136+URZ+0x2d850], R13 ;  /* 0x02d8500d8800a5a7 */ /* 0x000ea4000804007f */
[----:B--2---:R-:W-:Y:S05]  /*15a00*/  @!P2 BRA `(.L_x_10259) ;  /* 0xfffffffc00eca947 */ /* 0x004fea000383ffff */
[----:B------:R-:W-:Y:S05]  /*15a10*/  BRA `(.L_x_10256) ;  /* 0xffffff6400007947 */ /* 0x000fea000383ffff */
.L_x_10272:
[----:B------:R-:W-:-:S04]  /*15a20*/  IMAD.U32 R3, RZ, RZ, UR9 ;  /* 0x00000009ff037e24 */ /* 0x000fc8000f8e00ff */
[----:B------:R0:W0:Y:S03]  /*15a30*/  SYNCS.PHASECHK.TRANS64.TRYWAIT P0, [R3+URZ+0x2d850], R0 ;  /* 0x02d85000030075a7 */ /* 0x000026000800017f */
[----:B0-----:R-:W-:Y:S05]  /*15a40*/  @!P0 NANOSLEEP.SYNCS 0x989680 ;  /* 0x009896800000895d */ /* 0x001fea0003900000 */
[----:B------:R-:W0:Y:S02]  /*15a50*/  @!P0 SYNCS.PHASECHK.TRANS64 P0, [R3+URZ+0x2d850], R0 ;  /* 0x02d85000030085a7 */ /* 0x000e24000800007f */
[----:B0-----:R-:W-:Y:S05]  /*15a60*/  @!P0 BRA `(.L_x_10272) ;  /* 0xfffffffc00ec8947 */ /* 0x001fea000383ffff */
[----:B------:R-:W-:Y:S05]  /*15a70*/  BRA `(.L_x_10271) ;  /* 0xffffff9800247947 */ /* 0x000fea000383ffff */
.L_x_10289:
[----:B------:R-:W-:Y:S02]  /*15a80*/  IMAD.MOV.U32 R13, RZ, RZ, R17 ;  /* 0x000000ffff0d7224 */ /* 0x000fe400078e0011 */
[----:B------:R-:W-:Y:S02]  /*15a90*/  IMAD.MOV.U32 R12, RZ, RZ, RZ ;  /* 0x000000ffff0c7224 */ /* 0x000fe400078e00ff */
[----:B------:R-:W-:Y:S02]  /*15aa0*/  IMAD.MOV.U32 R11, RZ, RZ, 0x1f ;  /* 0x0000001fff0b7424 */ /* 0x000fe400078e00ff */
[----:B------:R-:W-:-:S07]  /*15ab0*/  IMAD.MOV.U32 R15, RZ, RZ, -0x1 ;  /* 0xffffffffff0f7424 */ /* 0x000fce00078e00ff */
[----:B------:R-:W-:Y:S05]  /*15ac0*/  WARPSYNC.COLLECTIVE R15, `(.L_x_10372) ;  /* 0x000000000f087348 */ /* 0x000fea0003c00000 */
[----:B------:R0:W1:Y:S02]  /*15ad0*/  SHFL.IDX P6, R14, R13, R12, R11 ;  /* 0x0000000c0d0e7389 */ /* 0x00006400000c000b */
[----:B01----:R-:W-:Y:S01]  /*15ae0*/  ENDCOLLECTIVE ;  /* 0x000000000000791b */ /* 0x003fe20003800000 */
.L_x_10372:
[----:B------:R-:W-:Y:S05]  /*15af0*/  BRA `(.L_x_10373) ;  /* 0xffffffc400947947 */ /* 0x000fea000383ffff */
.L_x_10291:
[----:B------:R-:W-:Y:S01]  /*15b00*/  BSSY B0, `(.L_x_10374) ;  /* 0x0000006000007945 */ /* 0x000fe20003800000 */
[----:B------:R-:W-:-:S07]  /*15b10*/  IMAD.MOV.U32 R15, RZ, RZ, -0x1 ;  /* 0xffffffffff0f7424 */ /* 0x000fce00078e00ff */
[----:B0-----:R-:W-:Y:S05]  /*15b20*/  WARPSYNC.COLLECTIVE R15, `(.L_x_10375) ;  /* 0x000000000f0c7348 */ /* 0x001fea0003c00000 */
[----:B------:R-:W-:Y:S02]  /*15b30*/  ELECT P6, UR62, PT ;  /* 0x00000000003e782f */ /* 0x000fe400038c0000 */
[----:B------:R-:W-:Y:S01]  /*15b40*/  MOV R14, UR62 ;  /* 0x0000003e000e7c02 */ /* 0x000fe20008000f00 */
[----:B0-----:R-:W-:Y:S10]  /*15b50*/  ENDCOLLECTIVE ;  /* 0x000000000000791b */ /* 0x001ff40003800000 */
.L_x_10375:
[----:B------:R-:W-:Y:S05]  /*15b60*/  BSYNC B0 ;  /* 0x0000000000007941 */ /* 0x000fea0003800000 */
.L_x_10374:
[----:B------:R-:W-:Y:S05]  /*15b70*/  BRA `(.L_x_10376) ;  /* 0xffffffc400947947 */ /* 0x000fea000383ffff */
.L_x_10293:
[----:B--2---:R-:W-:-:S04]  /*15b80*/  IMAD.U32 R3, RZ, RZ, UR38 ;  /* 0x00000026ff037e24 */ /* 0x004fc8000f8e00ff */
[----:B------:R2:W3:Y:S03]  /*15b90*/  SYNCS.PHASECHK.TRANS64.TRYWAIT P0, [R3+URZ+0x2d840], R0 ;  /* 0x02d84000030075a7 */ /* 0x0004e6000800017f */
[----:B---3--:R-:W-:Y:S05]  /*15ba0*/  @!P0 NANOSLEEP.SYNCS 0x989680 ;  /* 0x009896800000895d */ /* 0x008fea0003900000 */
[----:B------:R-:W3:Y:S02]  /*15bb0*/  @!P0 SYNCS.PHASECHK.TRANS64 P0, [R3+URZ+0x2d840], R0 ;  /* 0x02d84000030085a7 */ /* 0x000ee4000800007f */
[----:B---3--:R-:W-:Y:S05]  /*15bc0*/  @!P0 BRA `(.L_x_10293) ;  /* 0xfffffffc00ec8947 */ /* 0x008fea000383ffff */
[----:B------:R-:W-:Y:S05]  /*15bd0*/  BRA `(.L_x_10377) ;  /* 0xffffffc400e87947 */ /* 0x000fea000383ffff */
.L_x_10296:
[----:B------:R-:W-:Y:S02]  /*15be0*/  IMAD.MOV.U32 R13, RZ, RZ, R20 ;  /* 0x000000ffff0d7224 */ /* 0x000fe400078e0014 */
[----:B------:R-:W-:Y:S02]  /*15bf0*/  IMAD.MOV.U32 R12, RZ, RZ, RZ ;  /* 0x000000ffff0c7224 */ /* 0x000fe400078e00ff */
[----:B------:R-:W-:Y:S02]  /*15c00*/  IMAD.MOV.U32 R11, RZ, RZ, 0x1c1f ;  /* 0x00001c1fff0b7424 */ /* 0x000fe400078e00ff */
[----:B------:R-:W-:Y:S02]  /*15c10*/  IMAD.MOV.U32 R15, RZ, RZ, -0x1 ;  /* 0xffffffffff0f7424 */ /* 0x000fe400078e00ff */
[----:B------:R-:W-:-:S07]  /*15c20*/  VIADD R3, R3, UR48 ;  /* 0x0000003003037c36 */ /* 0x000fce0008000000 */
[----:B0-----:R-:W-:Y:S05]  /*15c30*/  WARPSYNC.COLLECTIVE R15, `(.L_x_10378) ;  /* 0x000000000f087348 */ /* 0x001fea0003c00000 */
[----:B------:R1:W2:Y:S02]  /*15c40*/  SHFL.IDX P6, R14, R13, R12, R11 ;  /* 0x0000000c0d0e7389 */ /* 0x0002a400000c000b */
[----:B012---:R-:W-:Y:S01]  /*15c50*/  ENDCOLLECTIVE ;  /* 0x000000000000791b */ /* 0x007fe20003800000 */
.L_x_10378:
[----:B------:R-:W-:Y:S02]  /*15c60*/  IMAD.MOV.U32 R13, RZ, RZ, R10 ;  /* 0x000000ffff0d7224 */ /* 0x000fe400078e000a */
[----:B------:R-:W-:-:S07]  /*15c70*/  IMAD.MOV.U32 R5, RZ, RZ, R14 ;  /* 0x000000ffff057224 */ /* 0x000fce00078e000e */
[----:B------:R-:W-:Y:S05]  /*15c80*/  WARPSYNC.COLLECTIVE R15, `(.L_x_10379) ;  /* 0x000000000f087348 */ /* 0x000fea0003c00000 */
[----:B------:R0:W1:Y:S02]  /*15c90*/  SHFL.IDX P6, R14, R13, R12, R11 ;  /* 0x0000000c0d0e7389 */ /* 0x00006400000c000b */
[----:B01----:R-:W-:Y:S01]  /*15ca0*/  ENDCOLLECTIVE ;  /* 0x000000000000791b */ /* 0x003fe20003800000 */
.L_x_10379:
[----:B------:R-:W-:Y:S01]  /*15cb0*/  ULDC UR4, c[0x0][0x288] ;  /* 0x0000a20000047ab9 */ /* 0x000fe20000000800 */
[----:B------:R-:W-:Y:S01]  /*15cc0*/  ULDC.64 UR6, c[0x0][0x208] ;  /* 0x0000820000067ab9 */ /* 0x000fe20000000a00 */
[----:B------:R-:W-:-:S05]  /*15cd0*/  IMAD R0, R0, UR4, RZ ;  /* 0x0000000400007c24 */ /* 0x000fca000f8e02ff */
[C---:B------:R-:W-:Y:S01]  /*15ce0*/  ISETP.GE.AND P3, PT, R3.reuse, R0, PT ;  /* 0x000000000300720c */ /* 0x040fe20003f66270 */
[----:B------:R-:W-:Y:S02]  /*15cf0*/  VIADD R11, R3, 0x20 ;  /* 0x00000020030b7836 */ /* 0x000fe40000000000 */
[----:B------:R-:W-:Y:S02]  /*15d00*/  IMAD.MOV.U32 R13, RZ, RZ, R20 ;  /* 0x000000ffff0d7224 */ /* 0x000fe400078e0014 */
[----:B------:R-:W-:-:S08]  /*15d10*/  IMAD.MOV.U32 R12, RZ, RZ, 0x1 ;  /* 0x00000001ff0c7424 */ /* 0x000fd000078e00ff */
        /* <DEDUP_REMOVED lines=9> */
[----:B------:R-:W-:Y:S01]  /*15db0*/  ISETP.GE.AND P3, PT, R11, R0, PT ;  /* 0x000000000b00720c */ /* 0x000fe20003f66270 */
[----:B------:R-:W-:-:S12]  /*15dc0*/  IMAD.MOV.U32 R11, RZ, RZ, 0x1c1f ;  /* 0x00001c1fff0b7424 */ /* 0x000fd800078e00ff */
[----:B0-----:R-:W-:Y:S05]  /*15dd0*/  WARPSYNC.COLLECTIVE R15, `(.L_x_10380) ;  /* 0x000000000f087348 */ /* 0x001fea0003c00000 */
[----:B------:R1:W2:Y:S02]  /*15de0*/  SHFL.IDX P6, R14, R13, R12, R11 ;  /* 0x0000000c0d0e7389 */ /* 0x0002a400000c000b */
[----:B012---:R-:W-:Y:S01]  /*15df0*/  ENDCOLLECTIVE ;  /* 0x000000000000791b */ /* 0x007fe20003800000 */
.L_x_10380:
[----:B------:R-:W-:Y:S01]  /*15e00*/  @!P3 LEA R22, R6, UR38, 0x1 ;  /* 0x000000260616bc11 */ /* 0x000fe2000f8e08ff */
[----:B------:R-:W-:Y:S02]  /*15e10*/  IMAD.MOV.U32 R13, RZ, RZ, R10 ;  /* 0x000000ffff0d7224 */ /* 0x000fe400078e000a */
[----:B------:R-:W-:-:S07]  /*15e20*/  IMAD.MOV.U32 R28, RZ, RZ, R14 ;  /* 0x000000ffff1c7224 */ /* 0x000fce00078e000e */
[----:B------:R-:W-:Y:S05]  /*15e30*/  WARPSYNC.COLLECTIVE R15, `(.L_x_10381) ;  /* 0x000000000f087348 */ /* 0x000fea0003c00000 */
[----:B------:R0:W1:Y:S02]  /*15e40*/  SHFL.IDX P6, R14, R13, R12, R11 ;  /* 0x0000000c0d0e7389 */ /* 0x00006400000c000b */
[----:B01----:R-:W-:Y:S01]  /*15e50*/  ENDCOLLECTIVE ;  /* 0x000000000000791b */ /* 0x003fe20003800000 */
.L_x_10381:
[----:B------:R-:W-:Y:S01]  /*15e60*/  ULDC.64 UR4, c[0x0][0x208] ;  /* 0x0000820000047ab9 */ /* 0x000fe20000000a00 */
[----:B------:R-:W-:Y:S02]  /*15e70*/  IMAD.MOV.U32 R5, RZ, RZ, R28 ;  /* 0x000000ffff057224 */ /* 0x000fe400078e001c */
[----:B------:R-:W-:Y:S02]  /*15e80*/  IMAD.MOV.U32 R13, RZ, RZ, R20 ;  /* 0x000000ffff0d7224 */ /* 0x000fe400078e0014 */
[----:B------:R-:W-:Y:S02]  /*15e90*/  IMAD.MOV.U32 R12, RZ, RZ, 0x2 ;  /* 0x00000002ff0c7424 */ /* 0x000fe400078e00ff */
[----:B------:R-:W-:-:S04]  /*15ea0*/  IMAD.MOV.U32 R4, RZ, RZ, R14 ;  /* 0x000000ffff047224 */ /* 0x000fc800078e000e */
[----:B------:R-:W-:-:S04]  /*15eb0*/  @!P3 IMAD.WIDE.U32 R28, R7, 0x2, R4 ;  /* 0x00000002071cb825 */ /* 0x000fc800078e0004 */
[----:B------:R-:W-:Y:S01]  /*15ec0*/  VIADD R5, R3, 0x40 ;  /* 0x0000004003057836 */ /* 0x000fe20000000000 */
        /* <DEDUP_REMOVED lines=10> */
.L_x_10382:
[----:B------:R-:W-:Y:S02]  /*15f70*/  IMAD.MOV.U32 R13, RZ, RZ, R10 ;  /* 0x000000ffff0d7224 */ /* 0x000fe400078e000a */
[----:B------:R-:W-:-:S07]  /*15f80*/  IMAD.MOV.U32 R21, RZ, RZ, R14 ;  /* 0x000000ffff157224 */ /* 0x000fce00078e000e */
[----:B------:R-:W-:Y:S05]  /*15f90*/  WARPSYNC.COLLECTIVE R15, `(.L_x_10383) ;  /* 0x000000000f087348 */ /* 0x000fea0003c00000 */
[----:B------:R0:W1:Y:S02]  /*15fa0*/  SHFL.IDX P6, R14, R13, R12, R11 ;  /* 0x0000000c0d0e7389 */ /* 0x00006400000c000b */
[----:B01----:R-:W-:Y:S01]  /*15fb0*/  ENDCOLLECTIVE ;  /* 0x000000000000791b */ /* 0x003fe20003800000 */
.L_x_10383:
[----:B------:R-:W-:Y:S01]  /*15fc0*/  ULDC.64 UR4, c[0x0][0x208] ;  /* 0x0000820000047ab9 */ /* 0x000fe20000000a00 */
[----:B------:R-:W-:Y:S01]  /*15fd0*/  IMAD.MOV.U32 R5, RZ, RZ, R21 ;  /* 0x000000ffff057224 */ /* 0x000fe200078e0015 */
[----:B------:R-:W-:Y:S01]  /*15fe0*/  @!P3 LEA R21, R6, UR38, 0x1 ;  /* 0x000000260615bc11 */ /* 0x000fe2000f8e08ff */
[----:B------:R-:W-:Y:S02]  /*15ff0*/  IMAD.MOV.U32 R13, RZ, RZ, R20 ;  /* 0x000000ffff0d7224 */ /* 0x000fe400078e0014 */
[----:B------:R-:W-:-:S04]  /*16000*/  IMAD.MOV.U32 R12, RZ, RZ, R14 ;  /* 0x000000ffff0c7224 */ /* 0x000fc800078e000e */
[----:B------:R-:W-:Y:S02]  /*16010*/  IMAD.MOV.U32 R4, RZ, RZ, R12 ;  /* 0x000000ffff047224 */ /* 0x000fe400078e000c */
[----:B------:R-:W-:Y:S02]  /*16020*/  IMAD.MOV.U32 R12, RZ, RZ, 0x3 ;  /* 0x00000003ff0c7424 */ /* 0x000fe400078e00ff */
        /* <DEDUP_REMOVED lines=10> */
.L_x_10384:
[----:B------:R-:W-:-:S05]  /*160d0*/  VIADD R5, R3, 0x60 ;  /* 0x0000006003057836 */ /* 0x000fca0000000000 */
[----:B------:R-:W-:Y:S01]  /*160e0*/  ISETP.GE.AND P3, PT, R5, R0, PT ;  /* 0x000000000500720c */ /* 0x000fe20003f66270 */
[----:B------:R-:W-:Y:S02]  /*160f0*/  IMAD.MOV.U32 R13, RZ, RZ, R10 ;  /* 0x000000ffff0d7224 */ /* 0x000fe400078e000a */
[----:B------:R-:W-:-:S10]  /*16100*/  IMAD.MOV.U32 R20, RZ, RZ, R14 ;  /* 0x000000ffff147224 */ /* 0x000fd400078e000e */
[----:B------:R-:W-:Y:S05]  /*16110*/  WARPSYNC.COLLECTIVE R15, `(.L_x_10385) ;  /* 0x000000000f087348 */ /* 0x000fea0003c00000 */
[----:B------:R0:W1:Y:S02]  /*16120*/  SHFL.IDX P6, R14, R13, R12, R11 ;  /* 0x0000000c0d0e7389 */ /* 0x00006400000c000b */
[----:B01----:R-:W-:Y:S01]  /*16130*/  ENDCOLLECTIVE ;  /* 0x000000000000791b */ /* 0x003fe20003800000 */
.L_x_10385:
[----:B------:R-:W-:Y:S01]  /*16140*/  @!P3 LEA R10, R6, UR38, 0x1 ;  /* 0x00000026060abc11 */ /* 0x000fe2000f8e08ff */
[----:B------:R-:W-:Y:S01]  /*16150*/  IMAD.MOV.U32 R5, RZ, RZ, R20 ;  /* 0x000000ffff057224 */ /* 0x000fe200078e0014 */
[----:B------:R-:W-:Y:S01]  /*16160*/  ULDC.64 UR4, c[0x0][0x208] ;  /* 0x0000820000047ab9 */ /* 0x000fe20000000a00 */
[----:B------:R-:W-:Y:S02]  /*16170*/  IMAD.MOV.U32 R20, RZ, RZ, 0x1 ;  /* 0x00000001ff147424 */ /* 0x000fe400078e00ff */
[----:B------:R-:W-:Y:S02]  /*16180*/  IMAD.MOV.U32 R13, RZ, RZ, R9 ;  /* 0x000000ffff0d7224 */ /* 0x000fe400078e0009 */
[----:B------:R-:W-:Y:S02]  /*16190*/  IMAD.MOV.U32 R12, RZ, RZ, RZ ;  /* 0x000000ffff0c7224 */ /* 0x000fe400078e00ff */
        /* <DEDUP_REMOVED lines=13> */
.L_x_10386:
[----:B------:R-:W-:Y:S02]  /*16270*/  IMAD.MOV.U32 R13, RZ, RZ, R8 ;  /* 0x000000ffff0d7224 */ /* 0x000fe400078e0008 */
[----:B------:R-:W-:-:S07]  /*16280*/  IMAD.MOV.U32 R21, RZ, RZ, R14 ;  /* 0x000000ffff157224 */ /* 0x000fce00078e000e */
[----:B------:R-:W-:Y:S05]  /*16290*/  WARPSYNC.COLLECTIVE R15, `(.L_x_10387) ;  /* 0x000000000f087348 */ /* 0x000fea0003c00000 */
[----:B------:R0:W1:Y:S02]  /*162a0*/  SHFL.IDX P6, R14, R13, R12, R11 ;  /* 0x0000000c0d0e7389 */ /* 0x00006400000c000b */
[----:B01----:R-:W-:Y:S01]  /*162b0*/  ENDCOLLECTIVE ;  /* 0x000000000000791b */ /* 0x003fe20003800000 */
.L_x_10387:
[----:B------:R-:W-:Y:S01]  /*162c0*/  ULDC.64 UR4, c[0x0][0x208] ;  /* 0x0000820000047ab9 */ /* 0x000fe20000000a00 */
[----:B------:R-:W-:Y:S01]  /*162d0*/  IMAD.MOV.U32 R5, RZ, RZ, R21 ;  /* 0x000000ffff057224 */ /* 0x000fe200078e0015 */
[----:B------:R-:W-:Y:S01]  /*162e0*/  @!P3 LEA R21, R6, UR38, 0x1 ;  /* 0x000000260615bc11 */ /* 0x000fe2000f8e08ff */
[----:B------:R-:W-:Y:S02]  /*162f0*/  IMAD.MOV.U32 R13, RZ, RZ, R9 ;  /* 0x000000ffff0d7224 */ /* 0x000fe400078e0009 */
[----:B------:R-:W-:Y:S02]  /*16300*/  IMAD.MOV.U32 R12, RZ, RZ, 0x1 ;  /* 0x00000001ff0c7424 */ /* 0x000fe400078e00ff */
[----:B------:R-:W-:-:S04]  /*16310*/  IMAD.MOV.U32 R22, RZ, RZ, R14 ;  /* 0x000000ffff167224 */ /* 0x000fc800078e000e */
        /* <DEDUP_REMOVED lines=11> */
.L_x_10388:
[----:B------:R-:W-:Y:S02]  /*163d0*/  IMAD.MOV.U32 R13, RZ, RZ, R8 ;  /* 0x000000ffff0d7224 */ /* 0x000fe400078e0008 */
[----:B------:R-:W-:-:S07]  /*163e0*/  IMAD.MOV.U32 R9, RZ, RZ, R14 ;  /* 0x000000ffff097224 */ /* 0x000fce00078e000e */
[----:B------:R-:W-:Y:S05]  /*163f0*/  WARPSYNC.COLLECTIVE R15, `(.L_x_10389) ;  /* 0x000000000f087348 */ /* 0x000fea0003c00000 */
[----:B------:R0:W1:Y:S02]  /*16400*/  SHFL.IDX P6, R14, R13, R12, R11 ;  /* 0x0000000c0d0e7389 */ /* 0x00006400000c000b */
[----:B01----:R-:W-:Y:S01]  /*16410*/  ENDCOLLECTIVE ;  /* 0x000000000000791b */ /* 0x003fe20003800000 */
.L_x_10389:
[----:B------:R-:W-:Y:S05]  /*16420*/  BRA `(.L_x_10390) ;  /* 0xffffffc800ec7947 */ /* 0x000fea000383ffff */
.L_x_10299:
[----:B0-----:R-:W-:-:S04]  /*16430*/  IMAD.U32 R5, RZ, RZ, UR38 ;  /* 0x00000026ff057e24 */ /* 0x001fc8000f8e00ff */
[----:B------:R0:W1:Y:S03]  /*16440*/  SYNCS.PHASECHK.TRANS64.TRYWAIT P0, [R5+URZ+0x2d820], R0 ;  /* 0x02d82000050075a7 */ /* 0x000066000800017f */
[----:B-1----:R-:W-:Y:S05]  /*16450*/  @!P0 NANOSLEEP.SYNCS 0x989680 ;  /* 0x009896800000895d */ /* 0x002fea0003900000 */
[----:B------:R-:W1:Y:S02]  /*16460*/  @!P0 SYNCS.PHASECHK.TRANS64 P0, [R5+URZ+0x2d820], R0 ;  /* 0x02d82000050085a7 */ /* 0x000e64000800007f */
[----:B-1----:R-:W-:Y:S05]  /*16470*/  @!P0 BRA `(.L_x_10299) ;  /* 0xfffffffc00ec8947 */ /* 0x002fea000383ffff */
[----:B------:R-:W-:Y:S05]  /*16480*/  BRA `(.L_x_10391) ;  /* 0xffffffcc00407947 */ /* 0x000fea000383ffff */
.L_x_10306:
[----:B0-----:R-:W-:-:S04]  /*16490*/  IMAD.U32 R5, RZ, RZ, UR38 ;  /* 0x00000026ff057e24 */ /* 0x001fc8000f8e00ff */
[----:B------:R0:W1:Y:S03]  /*164a0*/  SYNCS.PHASECHK.TRANS64.TRYWAIT P0, [R5+URZ+0x2d848], R12 ;  /* 0x02d8480c050075a7 */ /* 0x000066000800017f */
[----:B-1----:R-:W-:Y:S05]  /*164b0*/  @!P0 NANOSLEEP.SYNCS 0x989680 ;  /* 0x009896800000895d */ /* 0x002fea0003900000 */
[----:B------:R-:W1:Y:S02]  /*164c0*/  @!P0 SYNCS.PHASECHK.TRANS64 P0, [R5+URZ+0x2d848], R12 ;  /* 0x02d8480c050085a7 */ /* 0x000e64000800007f */
[----:B-1----:R-:W-:Y:S05]  /*164d0*/  @!P0 BRA `(.L_x_10306) ;  /* 0xfffffffc00ec8947 */ /* 0x002fea000383ffff */
[----:B------:R-:W-:Y:S05]  /*164e0*/  BRA `(.L_x_10392) ;  /* 0xffffffd000147947 */ /* 0x000fea000383ffff */
.L_x_10313:
[----:B0-----:R-:W-:-:S04]  /*164f0*/  IMAD.U32 R5, RZ, RZ, UR38 ;  /* 0x00000026ff057e24 */ /* 0x001fc8000f8e00ff */
[----:B------:R0:W1:Y:S03]  /*16500*/  SYNCS.PHASECHK.TRANS64.TRYWAIT P0, [R5+URZ+0x2d860], R12 ;  /* 0x02d8600c050075a7 */ /* 0x000066000800017f */
[----:B-1----:R-:W-:Y:S05]  /*16510*/  @!P0 NANOSLEEP.SYNCS 0x989680 ;  /* 0x009896800000895d */ /* 0x002fea0003900000 */
[----:B------:R-:W1:Y:S02]  /*16520*/  @!P0 SYNCS.PHASECHK.TRANS64 P0, [R5+URZ+0x2d860], R12 ;  /* 0x02d8600c050085a7 */ /* 0x000e64000800007f */
[----:B-1----:R-:W-:Y:S05]  /*16530*/  @!P0 BRA `(.L_x_10313) ;  /* 0xfffffffc00ec8947 */ /* 0x002fea000383ffff */
[----:B------:R-:W-:Y:S05]  /*16540*/  BRA `(.L_x_10393) ;  /* 0xffffffd000ec7947 */ /* 0x000fea000383ffff */
.L_x_10323:
[----:B0-----:R-:W-:-:S04]  /*16550*/  IMAD.U32 R5, RZ, RZ, UR38 ;  /* 0x00000026ff057e24 */ /* 0x001fc8000f8e00ff */
[----:B------:R0:W1:Y:S03]  /*16560*/  SYNCS.PHASECHK.TRANS64.TRYWAIT P0, [R5+URZ+0x2d840], R12 ;  /* 0x02d8400c050075a7 */ /* 0x000066000800017f */
[----:B-1----:R-:W-:Y:S05]  /*16570*/  @!P0 NANOSLEEP.SYNCS 0x989680 ;  /* 0x009896800000895d */ /* 0x002fea0003900000 */
[----:B------:R-:W1:Y:S02]  /*16580*/  @!P0 SYNCS.PHASECHK.TRANS64 P0, [R5+URZ+0x2d840], R12 ;  /* 0x02d8400c050085a7 */ /* 0x000e64000800007f */
[----:B-1----:R-:W-:Y:S05]  /*16590*/  @!P0 BRA `(.L_x_10323) ;  /* 0xfffffffc00ec8947 */ /* 0x002fea000383ffff */
[----:B------:R-:W-:Y:S05]  /*165a0*/  BRA `(.L_x_10394) ;  /* 0xffffffd8003c7947 */ /* 0x000fea000383ffff */
.L_x_10330:
[----:B0-----:R-:W-:-:S04]  /*165b0*/  IMAD.U32 R5, RZ, RZ, UR38 ;  /* 0x00000026ff057e24 */ /* 0x001fc8000f8e00ff */
[----:B------:R0:W1:Y:S03]  /*165c0*/  SYNCS.PHASECHK.TRANS64.TRYWAIT P0, [R5+URZ+0x2d868], R4 ;  /* 0x02d86804050075a7 */ /* 0x000066000800017f */
[----:B-1----:R-:W-:Y:S05]  /*165d0*/  @!P0 NANOSLEEP.SYNCS 0x989680 ;  /* 0x009896800000895d */ /* 0x002fea0003900000 */
[----:B------:R-:W1:Y:S02]  /*165e0*/  @!P0 SYNCS.PHASECHK.TRANS64 P0, [R5+URZ+0x2d868], R4 ;  /* 0x02d86804050085a7 */ /* 0x000e64000800007f */
[----:B-1----:R-:W-:Y:S05]  /*165f0*/  @!P0 BRA `(.L_x_10330) ;  /* 0xfffffffc00ec8947 */ /* 0x002fea000383ffff */
[----:B------:R-:W-:Y:S05]  /*16600*/  BRA `(.L_x_10395) ;  /* 0xffffffdc00147947 */ /* 0x000fea000383ffff */
.L_x_10340:
[----:B0-----:R-:W-:-:S04]  /*16610*/  IMAD.U32 R4, RZ, RZ, UR38 ;  /* 0x00000026ff047e24 */ /* 0x001fc8000f8e00ff */
[----:B------:R0:W1:Y:S03]  /*16620*/  SYNCS.PHASECHK.TRANS64.TRYWAIT P0, [R4+URZ+0x2d848], R9 ;  /* 0x02d84809040075a7 */ /* 0x000066000800017f */
[----:B-1----:R-:W-:Y:S05]  /*16630*/  @!P0 NANOSLEEP.SYNCS 0x989680 ;  /* 0x009896800000895d */ /* 0x002fea0003900000 */
[----:B------:R-:W1:Y:S02]  /*16640*/  @!P0 SYNCS.PHASECHK.TRANS64 P0, [R4+URZ+0x2d848], R9 ;  /* 0x02d84809040085a7 */ /* 0x000e64000800007f */
[----:B-1----:R-:W-:Y:S05]  /*16650*/  @!P0 BRA `(.L_x_10340) ;  /* 0xfffffffc00ec8947 */ /* 0x002fea000383ffff */
[----:B------:R-:W-:Y:S05]  /*16660*/  BRA `(.L_x_10396) ;  /* 0xffffffe000787947 */ /* 0x000fea000383ffff */
.L_x_10347:
[----:B0-----:R-:W-:-:S04]  /*16670*/  IMAD.U32 R4, RZ, RZ, UR38 ;  /* 0x00000026ff047e24 */ /* 0x001fc8000f8e00ff */
[----:B------:R0:W1:Y:S03]  /*16680*/  SYNCS.PHASECHK.TRANS64.TRYWAIT P0, [R4+URZ+0x2d860], R9 ;  /* 0x02d86009040075a7 */ /* 0x000066000800017f */
[----:B-1----:R-:W-:Y:S05]  /*16690*/  @!P0 NANOSLEEP.SYNCS 0x989680 ;  /* 0x009896800000895d */ /* 0x002fea0003900000 */
[----:B------:R-:W1:Y:S02]  /*166a0*/  @!P0 SYNCS.PHASECHK.TRANS64 P0, [R4+URZ+0x2d860], R9 ;  /* 0x02d86009040085a7 */ /* 0x000e64000800007f */
[----:B-1----:R-:W-:Y:S05]  /*166b0*/  @!P0 BRA `(.L_x_10347) ;  /* 0xfffffffc00ec8947 */ /* 0x002fea000383ffff */
[----:B------:R-:W-:Y:S05]  /*166c0*/  BRA `(.L_x_10397) ;  /* 0xffffffe4004c7947 */ /* 0x000fea000383ffff */
.L_x_10356:
[----:B0-----:R0:W1:Y:S02]  /*166d0*/  SYNCS.PHASECHK.TRANS64.TRYWAIT P0, [R4+URZ+0x2d860], R3 ;  /* 0x02d86003040075a7 */ /* 0x001064000800017f */
[----:B-1----:R-:W-:Y:S05]  /*166e0*/  @!P0 NANOSLEEP.SYNCS 0x989680 ;  /* 0x009896800000895d */ /* 0x002fea0003900000 */
[----:B------:R-:W1:Y:S02]  /*166f0*/  @!P0 SYNCS.PHASECHK.TRANS64 P0, [R4+URZ+0x2d860], R3 ;  /* 0x02d86003040085a7 */ /* 0x000e64000800007f */
[----:B-1----:R-:W-:Y:S05]  /*16700*/  @!P0 BRA `(.L_x_10356) ;  /* 0xfffffffc00f08947 */ /* 0x002fea000383ffff */
[----:B------:R-:W-:Y:S05]  /*16710*/  BRA `(.L_x_10398) ;  /* 0xffffffe800447947 */ /* 0x000fea000383ffff */
.L_x_10362:
[----:B0-----:R0:W1:Y:S02]  /*16720*/  SYNCS.PHASECHK.TRANS64.TRYWAIT P0, [R8+URZ+0x2d820], R3 ;  /* 0x02d82003080075a7 */ /* 0x001064000800017f */
[----:B-1----:R-:W-:Y:S05]  /*16730*/  @!P0 NANOSLEEP.SYNCS 0x989680 ;  /* 0x009896800000895d */ /* 0x002fea0003900000 */
[----:B------:R-:W1:Y:S02]  /*16740*/  @!P0 SYNCS.PHASECHK.TRANS64 P0, [R8+URZ+0x2d820], R3 ;  /* 0x02d82003080085a7 */ /* 0x000e64000800007f */
[----:B-1----:R-:W-:Y:S05]  /*16750*/  @!P0 BRA `(.L_x_10362) ;  /* 0xfffffffc00f08947 */ /* 0x002fea000383ffff */
[----:B------:R-:W-:Y:S05]  /*16760*/  BRA `(.L_x_10399) ;  /* 0xffffffec00447947 */ /* 0x000fea000383ffff */
.L_x_10363:
        /* <DEDUP_REMOVED lines=8> */
.L_x_10401:
[----:B------:R-:W-:Y:S05]  /*167f0*/  BSYNC B0 ;  /* 0x0000000000007941 */ /* 0x000fea0003800000 */
.L_x_10400:
[----:B------:R-:W-:Y:S05]  /*16800*/  BRA `(.L_x_10402) ;  /* 0xffffffec00287947 */ /* 0x000fea000383ffff */
.L_x_10364:
[----:B------:R-:W-:Y:S01]  /*16810*/  BSSY B0, `(.L_x_10403) ;  /* 0x0000006000007945 */ /* 0x000fe20003800000 */
[----:B------:R-:W-:-:S07]  /*16820*/  IMAD.MOV.U32 R15, RZ, RZ, -0x1 ;  /* 0xffffffffff0f7424 */ /* 0x000fce00078e00ff */
[----:B01----:R-:W-:Y:S05]  /*16830*/  WARPSYNC.COLLECTIVE R15, `(.L_x_10404) ;  /* 0x000000000f0c7348 */ /* 0x003fea0003c00000 */
[----:B------:R-:W-:Y:S02]  /*16840*/  ELECT P6, UR62, PT ;  /* 0x00000000003e782f */ /* 0x000fe400038c0000 */
[----:B------:R-:W-:Y:S01]  /*16850*/  MOV R14, UR62 ;  /* 0x0000003e000e7c02 */ /* 0x000fe20008000f00 */
[----:B01----:R-:W-:Y:S10]  /*16860*/  ENDCOLLECTIVE ;  /* 0x000000000000791b */ /* 0x003ff40003800000 */
.L_x_10404:
[----:B------:R-:W-:Y:S05]  /*16870*/  BSYNC B0 ;  /* 0x0000000000007941 */ /* 0x000fea0003800000 */
.L_x_10403:
[----:B------:R-:W-:Y:S05]  /*16880*/  BRA `(.L_x_10405) ;  /* 0xffffffec001c7947 */ /* 0x000fea000383ffff */
.L_x_10366:
[----:B0-----:R0:W2:Y:S02]  /*16890*/  SYNCS.PHASECHK.TRANS64.TRYWAIT P0, [R5+URZ], R4 ;  /* 0x00000004050075a7 */ /* 0x0010a4000800017f */
[----:B--2---:R-:W-:Y:S05]  /*168a0*/  @!P0 NANOSLEEP.SYNCS 0x989680 ;  /* 0x009896800000895d */ /* 0x004fea0003900000 */
[----:B------:R-:W2:Y:S02]  /*168b0*/  @!P0 SYNCS.PHASECHK.TRANS64 P0, [R5+URZ], R4 ;  /* 0x00000004050085a7 */ /* 0x000ea4000800007f */
[----:B--2---:R-:W-:Y:S05]  /*168c0*/  @!P0 BRA `(.L_x_10366) ;  /* 0xfffffffc00f08947 */ /* 0x004fea000383ffff */
[----:B------:R-:W-:Y:S05]  /*168d0*/  BRA `(.L_x_10406) ;  /* 0xffffffec00547947 */ /* 0x000fea000383ffff */
.L_x_10367:
[----:B--2---:R2:W3:Y:S02]  /*168e0*/  SYNCS.PHASECHK.TRANS64.TRYWAIT P0, [R3+URZ], R2 ;  /* 0x00000002030075a7 */ /* 0x0044e4000800017f */
[----:B---3--:R-:W-:Y:S05]  /*168f0*/  @!P0 NANOSLEEP.SYNCS 0x989680 ;  /* 0x009896800000895d */ /* 0x008fea0003900000 */
[----:B------:R-:W3:Y:S02]  /*16900*/  @!P0 SYNCS.PHASECHK.TRANS64 P0, [R3+URZ], R2 ;  /* 0x00000002030085a7 */ /* 0x000ee4000800007f */
[----:B---3--:R-:W-:Y:S05]  /*16910*/  @!P0 BRA `(.L_x_10367) ;  /* 0xfffffffc00f08947 */ /* 0x008fea000383ffff */
[----:B------:R-:W-:Y:S05]  /*16920*/  BRA `(.L_x_10407) ;  /* 0xffffffec00487947 */ /* 0x000fea000383ffff */
.L_x_10369:
[----:B0-----:R0:W2:Y:S02]  /*16930*/  SYNCS.PHASECHK.TRANS64.TRYWAIT P0, [R5+URZ], R4 ;  /* 0x00000004050075a7 */ /* 0x0010a4000800017f */
[----:B--2---:R-:W-:Y:S05]  /*16940*/  @!P0 NANOSLEEP.SYNCS 0x989680 ;  /* 0x009896800000895d */ /* 0x004fea0003900000 */
[----:B------:R-:W2:Y:S02]  /*16950*/  @!P0 SYNCS.PHASECHK.TRANS64 P0, [R5+URZ], R4 ;  /* 0x00000004050085a7 */ /* 0x000ea4000800007f */
[----:B--2---:R-:W-:Y:S05]  /*16960*/  @!P0 BRA `(.L_x_10369) ;  /* 0xfffffffc00f08947 */ /* 0x004fea000383ffff */
[----:B------:R-:W-:Y:S05]  /*16970*/  BRA `(.L_x_10408) ;  /* 0xffffffec004c7947 */ /* 0x000fea000383ffff */
.L_x_10409:
        /* <DEDUP_REMOVED lines=16> */
.L_x_14863:


//--------------------- .text._ZN7cutlass13device_kernelIN5flash11enable_sm90INS1_16FlashAttnFwdSm90INS1_25CollectiveMainloopFwdSm90ILi2EN4cute5tupleIJNS5_1CILi1EEES8_S8_EEENS6_IJNS7_ILi192EEENS7_ILi128EEENS7_ILi96EEEEEELi96ENS_10bfloat16_tEfNS_4arch4Sm90ELb0ELb1ELb1ELb1ELb0ELb0ELb0ELb0ELb1ELb1ELb1ELb0EEENS1_21CollectiveEpilogueFwdINS6_IJSA_SC_SB_EEES9_SE_SG_Li384ELb1ELb1ELb1ELb0EEENS1_36VarlenDynamicPersistentTileSchedulerILi192ELi128ELi384ELi128ELb1ELb1ELb1ELb1ELb0ELb1EEEEEEEEEvNT_6ParamsE --------------------------
	.section	.text._ZN7cutlass13device_kernelIN5flash11enable_sm90INS1_16FlashAttnFwdSm90INS1_25CollectiveMainloopFwdSm90ILi2EN4cute5tupleIJNS5_1CILi1EEES8_S8_EEENS6_IJNS7_ILi192EEENS7_ILi128EEENS7_ILi96EEEEEELi96ENS_10bfloat16_tEfNS_4arch4Sm90ELb0ELb1ELb1ELb1ELb0ELb0ELb0ELb0ELb1ELb1ELb1ELb0EEENS1_21CollectiveEpilogueFwdINS6_IJSA_SC_SB_EEES9_SE_SG_Li384ELb1ELb1ELb1ELb0EEENS1_36VarlenDynamicPersistentTileSchedulerILi192ELi128ELi384ELi128ELb1ELb1ELb1ELb1ELb0ELb1EEEEEEEEEvNT_6ParamsE,"ax",@progbits
	.align	128
.text._ZN7cutlass13device_kernelIN5flash11enable_sm90INS1_16FlashAttnFwdSm90INS1_25CollectiveMainloopFwdSm90ILi2EN4cute5tupleIJNS5_1CILi1EEES8_S8_EEENS6_IJNS7_ILi192EEENS7_ILi128EEENS7_ILi96EEEEEELi96ENS_10bfloat16_tEfNS_4arch4Sm90ELb0ELb1ELb1ELb1ELb0ELb0ELb0ELb0ELb1ELb1ELb1ELb0EEENS1_21CollectiveEpilogueFwdINS6_IJSA_SC_SB_EEES9_SE_SG_Li384ELb1ELb1ELb1ELb0EEENS1_36VarlenDynamicPersistentTileSchedulerILi192ELi128ELi384ELi128ELb1ELb1ELb1ELb1ELb0ELb1EEEEEEEEEvNT_6ParamsE:
        .type           _ZN7cutlass13device_kernelIN5flash11enable_sm90INS1_16FlashAttnFwdSm90INS1_25CollectiveMainloopFwdSm90ILi2EN4cute5tupleIJNS5_1CILi1EEES8_S8_EEENS6_IJNS7_ILi192EEENS7_ILi128EEENS7_ILi96EEEEEELi96ENS_10bfloat16_tEfNS_4arch4Sm90ELb0ELb1ELb1ELb1ELb0ELb0ELb0ELb0ELb1ELb1ELb1ELb0EEENS1_21CollectiveEpilogueFwdINS6_IJSA_SC_SB_EEES9_SE_SG_Li384ELb1ELb1ELb1ELb0EEENS1_36VarlenDynamicPersistentTileSchedulerILi192ELi128ELi384ELi128ELb1ELb1ELb1ELb1ELb0ELb1EEEEEEEEEvNT_6ParamsE,@function
        .size           _ZN7cutlass13device_kernelIN5flash11enable_sm90INS1_16FlashAttnFwdSm90INS1_25CollectiveMainloopFwdSm90ILi2EN4cute5tupleIJNS5_1CILi1EEES8_S8_EEENS6_IJNS7_ILi192EEENS7_ILi128EEENS7_ILi96EEEEEELi96ENS_10bfloat16_tEfNS_4arch4Sm90ELb0ELb1ELb1ELb1ELb0ELb0ELb0ELb0ELb1ELb1ELb1ELb0EEENS1_21CollectiveEpilogueFwdINS6_IJSA_SC_SB_EEES9_SE_SG_Li384ELb1ELb1ELb1ELb0EEENS1_36VarlenDynamicPersistentTileSchedulerILi192ELi128ELi384ELi128ELb1ELb1ELb1ELb1ELb0ELb1EEEEEEEEEvNT_6ParamsE,(.L_x_14864 - _ZN7cutlass13device_kernelIN5flash11enable_sm90INS1_16FlashAttnFwdSm90INS1_25CollectiveMainloopFwdSm90ILi2EN4cute5tupleIJNS5_1CILi1EEES8_S8_EEENS6_IJNS7_ILi192EEENS7_ILi128EEENS7_ILi96EEEEEELi96ENS_10bfloat16_tEfNS_4arch4Sm90ELb0ELb1ELb1ELb1ELb0ELb0ELb0ELb0ELb1ELb1ELb1ELb0EEENS1_21CollectiveEpilogueFwdINS6_IJSA_SC_SB_EEES9_SE_SG_Li384ELb1ELb1ELb1ELb0EEENS1_36VarlenDynamicPersistentTileSchedulerILi192ELi128ELi384ELi128ELb1ELb1ELb1ELb1ELb0ELb1EEEEEEEEEvNT_6ParamsE)
        .other          _ZN7cutlass13device_kernelIN5flash11enable_sm90INS1_16FlashAttnFwdSm90INS1_25CollectiveMainloopFwdSm90ILi2EN4cute5tupleIJNS5_1CILi1EEES8_S8_EEENS6_IJNS7_ILi192EEENS7_ILi128EEENS7_ILi96EEEEEELi96ENS_10bfloat16_tEfNS_4arch4Sm90ELb0ELb1ELb1ELb1ELb0ELb0ELb0ELb0ELb1ELb1ELb1ELb0EEENS1_21CollectiveEpilogueFwdINS6_IJSA_SC_SB_EEES9_SE_SG_Li384ELb1ELb1ELb1ELb0EEENS1_36VarlenDynamicPersistentTileSchedulerILi192ELi128ELi384ELi128ELb1ELb1ELb1ELb1ELb0ELb1EEEEEEEEEvNT_6ParamsE,@"STO_CUDA_ENTRY STV_DEFAULT"
_ZN7cutlass13device_kernelIN5flash11enable_sm90INS1_16FlashAttnFwdSm90INS1_25CollectiveMainloopFwdSm90ILi2EN4cute5tupleIJNS5_1CILi1EEES8_S8_EEENS6_IJNS7_ILi192EEENS7_ILi128EEENS7_ILi96EEEEEELi96ENS_10bfloat16_tEfNS_4arch4Sm90ELb0ELb1ELb1ELb1ELb0ELb0ELb0ELb0ELb1ELb1ELb1ELb0EEENS1_21CollectiveEpilogueFwdINS6_IJSA_SC_SB_EEES9_SE_SG_Li384ELb1ELb1ELb1ELb0EEENS1_36VarlenDynamicPersistentTileSchedulerILi192ELi128ELi384ELi128ELb1ELb1ELb1ELb1ELb0ELb1EEEEEEEEEvNT_6ParamsE:
        /* <DEDUP_REMOVED lines=18> */
.L_x_10411:
[----:B------:R-:W-:Y:S05]  /*0120*/  BSYNC B0 ;  /* 0x0000000000007941 */ /* 0x000fea0003800000 */
.L_x_10410:
        /* <DEDUP_REMOVED lines=41> */
.L_x_10412:
        /* <DEDUP_REMOVED lines=22> */
.L_x_10413:
        /* <DEDUP_REMOVED lines=18> */
.L_x_10414:
        /* <DEDUP_REMOVED lines=22> */
.L_x_10415:
        /* <DEDUP_REMOVED lines=22> */
.L_x_10416:
[----:B------:R-:W-:Y:S01]  /*0900*/  PLOP3.LUT P0, PT, PT, PT, UP0, 0x80, 0x0 ;  /* 0x000000000000781c */ /* 0x000fe20003f0f008 */
[----:B------:R-:W-:Y:S01]  /*0910*/  UMOV UR36, 0x1 ;  /* 0x0000000100247882 */ /* 0x000fe20000000000 */
[----:B------:R-:W-:Y:S01]  /*0920*/  NOP ;  /* 0x0000000000007918 */ /* 0x000fe20000000000 */
[----:B------:R-:W-:Y:S01]  /*0930*/  USEL UR36, UR36, 0x2, !UP0 ;  /* 0x0000000224247887 */ /* 0x000fe2000c000000 */
[----:B------:R-:W-:Y:S01]  /*0940*/  ULDC.64 UR52, c[0x0][0x208] ;  /* 0x0000820000347ab9 */ /* 0x000fe20000000a00 */
[----:B012-4-:R-:W-:Y:S08]  /*0950*/  BAR.SYNC.DEFER_BLOCKING 0x0 ;  /* 0x0000000000007b1d */ /* 0x017ff00000010000 */
[----:B------:R-:W-:Y:S05]  /*0960*/  @!P0 BRA `(.L_x_10417) ;  /* 0x00000124000c8947 */ /* 0x000fea0003800000 */
.L_x_10418:
        /* <DEDUP_REMOVED lines=18> */
[----:B------:R-:W-:Y:S01]  /*0a90*/  VIADD R13, R2, 0xffffff80 ;  /* 0xffffff80020d7836 */ /* 0x000fe20000000000 */
[----:B------:R-:W-:Y:S01]  /*0aa0*/  R2UR UR5, R9 ;  /* 0x00000000090572ca */ /* 0x000fe200000e0000 */
[----:B------:R-:W-:Y:S01]  /*0ab0*/  IMAD.MOV.U32 R18, RZ, RZ, 0x40 ;  /* 0x00000040ff127424 */ /* 0x000fe200078e00ff */
[----:B------:R-:W-:Y:S01]  /*0ac0*/  R2UR UR7, R10 ;  /* 0x000000000a0772ca */ /* 0x000fe200000e0000 */
[----:B------:R-:W-:Y:S01]  /*0ad0*/  ULOP3.LUT UR50, UR36, 0x1, URZ, 0xfc, !UPT ;  /* 0x0000000124327892 */ /* 0x000fe2000f8efc3f */
[----:B------:R-:W-:Y:S01]  /*0ae0*/  SHF.R.S32.HI R0, RZ, 0x1f, R13 ;  /* 0x0000001fff007819 */ /* 0x000fe2000001140d */
[----:B------:R-:W-:Y:S01]  /*0af0*/  UMOV UR49, URZ ;  /* 0x0000003f00317c82 */ /* 0x000fe20008000000 */
[----:B------:R-:W-:Y:S01]  /*0b00*/  R2UR UR6, R11 ;  /* 0x000000000b0672ca */ /* 0x000fe200000e0000 */
[----:B------:R-:W-:Y:S01]  /*0b10*/  UMOV UR51, URZ ;  /* 0x0000003f00337c82 */ /* 0x000fe20008000000 */
[CC--:B------:R-:W-:Y:S01]  /*0b20*/  LEA.HI R3, R0.reuse, R13.reuse, RZ, 0x4 ;  /* 0x0000000d00037211 */ /* 0x0c0fe200078f20ff */
[----:B------:R-:W-:Y:S01]  /*0b30*/  UMOV UR48, URZ ;  /* 0x0000003f00307c82 */ /* 0x000fe20008000000 */
[----:B------:R-:W-:-:S02]  /*0b40*/  LEA.HI R2, R0, R13, RZ, 0x7 ;  /* 0x0000000d00027211 */ /* 0x000fc400078f38ff */
[----:B------:R-:W-:Y:S02]  /*0b50*/  LOP3.LUT R4, R3, 0xfffffff0, RZ, 0xc0, !PT ;  /* 0xfffffff003047812 */ /* 0x000fe400078ec0ff */
[----:B------:R-:W-:Y:S02]  /*0b60*/  SHF.R.S32.HI R6, RZ, 0x4, R3 ;  /* 0x00000004ff067819 */ /* 0x000fe40000011403 */
[----:B------:R-:W-:Y:S01]  /*0b70*/  LOP3.LUT R152, R2, 0xffffff80, RZ, 0xc0, !PT ;  /* 0xffffff8002987812 */ /* 0x000fe200078ec0ff */
[----:B------:R-:W-:Y:S01]  /*0b80*/  IMAD.IADD R4, R13, 0x1, -R4 ;  /* 0x000000010d047824 */ /* 0x000fe200078e0a04 */
[----:B------:R-:W-:Y:S02]  /*0b90*/  LEA.HI R3, R3, R6, RZ, 0x1 ;  /* 0x0000000603037211 */ /* 0x000fe400078f08ff */
[----:B------:R-:W-:Y:S01]  /*0ba0*/  LEA.HI R7, R0, R13, RZ, 0x5 ;  /* 0x0000000d00077211 */ /* 0x000fe200078f28ff */
[----:B------:R-:W-:Y:S01]  /*0bb0*/  IMAD.IADD R152, R13, 0x1, -R152 ;  /* 0x000000010d987824 */ /* 0x000fe200078e0a98 */
[----:B------:R-:W-:-:S02]  /*0bc0*/  LOP3.LUT R5, R3, 0x1ffffffe, RZ, 0xc0, !PT ;  /* 0x1ffffffe03057812 */ /* 0x000fc400078ec0ff */
[----:B------:R-:W-:Y:S02]  /*0bd0*/  SHF.R.S32.HI R3, RZ, 0x1f, R4 ;  /* 0x0000001fff037819 */ /* 0x000fe40000011404 */
[----:B------:R-:W-:Y:S01]  /*0be0*/  SHF.R.S32.HI R9, RZ, 0x1f, R152 ;  /* 0x0000001fff097819 */ /* 0x000fe20000011498 */
[----:B------:R-:W-:Y:S01]  /*0bf0*/  IMAD.IADD R5, R6, 0x1, -R5 ;  /* 0x0000000106057824 */ /* 0x000fe200078e0a05 */
[----:B------:R-:W-:Y:S02]  /*0c00*/  LEA.HI R3, R3, R4, RZ, 0x3 ;  /* 0x0000000403037211 */ /* 0x000fe400078f18ff */
[----:B------:R-:W-:Y:S01]  /*0c10*/  LEA.HI R8, R9, R152, RZ, 0x2 ;  /* 0x0000009809087211 */ /* 0x000fe200078f10ff */
[----:B------:R-:W-:Y:S01]  /*0c20*/  IMAD.SHL.U32 R5, R5, 0x8, RZ ;  /* 0x0000000805057824 */ /* 0x000fe200078e00ff */
[----:B------:R-:W-:Y:S01]  /*0c30*/  SHF.R.S32.HI R7, RZ, 0x5, R7 ;  /* 0x00000005ff077819 */ /* 0x000fe20000011407 */
[----:B------:R-:W-:Y:S01]  /*0c40*/  IMAD.SHL.U32 R6, R3, 0x40, RZ ;  /* 0x0000004003067824 */ /* 0x000fe200078e00ff */
[----:B------:R-:W-:-:S02]  /*0c50*/  SHF.R.S32.HI R10, RZ, 0x2, R8 ;  /* 0x00000002ff0a7819 */ /* 0x000fc40000011408 */
[----:B------:R-:W-:Y:S01]  /*0c60*/  SHF.R.S32.HI R11, RZ, 0x1f, R8 ;  /* 0x0000001fff0b7819 */ /* 0x000fe20000011408 */
[----:B------:R-:W-:Y:S01]  /*0c70*/  IMAD R12, R7, 0x10, R4 ;  /* 0x00000010070c7824 */ /* 0x000fe200078e0204 */
[----:B------:R-:W-:Y:S02]  /*0c80*/  LOP3.LUT R3, R3, 0xfffffff8, RZ, 0xc0, !PT ;  /* 0xfffffff803037812 */ /* 0x000fe400078ec0ff */
[----:B------:R-:W-:Y:S02]  /*0c90*/  SHF.R.S32.HI R14, RZ, 0x7, R2 ;  /* 0x00000007ff0e7819 */ /* 0x000fe40000011402 */
[----:B------:R-:W-:Y:S01]  /*0ca0*/  LEA.HI R11, R11, R10, RZ, 0x3 ;  /* 0x0000000a0b0b7211 */ /* 0x000fe200078f18ff */
[----:B------:R-:W-:Y:S01]  /*0cb0*/  IMAD.IADD R3, R4, 0x1, -R3 ;  /* 0x0000000104037824 */ /* 0x000fe200078e0a03 */
[----:B------:R-:W-:Y:S01]  /*0cc0*/  LEA.HI R9, R9, R152, RZ, 0x5 ;  /* 0x0000009809097211 */ /* 0x000fe200078f28ff */
[----:B------:R-:W-:Y:S01]  /*0cd0*/  IMAD.HI R4, R14, 0x55555556, RZ ;  /* 0x555555560e047827 */ /* 0x000fe200078e02ff */
[----:B------:R-:W-:-:S02]  /*0ce0*/  LOP3.LUT R11, R11, 0xfffffff8, RZ, 0xc0, !PT ;  /* 0xfffffff80b0b7812 */ /* 0x000fc400078ec0ff */
[----:B------:R-:W-:Y:S01]  /*0cf0*/  LOP3.LUT R6, R6, 0x7ffffe00, RZ, 0xc0, !PT ;  /* 0x7ffffe0006067812 */ /* 0x000fe200078ec0ff */
[----:B------:R-:W-:Y:S01]  /*0d00*/  IMAD.SHL.U32 R2, R3, 0x40, RZ ;  /* 0x0000004003027824 */ /* 0x000fe200078e00ff */
[----:B------:R-:W-:Y:S01]  /*0d10*/  LEA.HI R4, R4, R4, RZ, 0x1 ;  /* 0x0000000404047211 */ /* 0x000fe200078f08ff */
[----:B------:R-:W-:Y:S01]  /*0d20*/  IMAD.IADD R10, R10, 0x1, -R11 ;  /* 0x000000010a0a7824 */ /* 0x000fe200078e0a0b */
[----:B------:R-:W-:Y:S01]  /*0d30*/  SHF.R.S32.HI R9, RZ, 0x5, R9 ;  /* 0x00000005ff097819 */ /* 0x000fe20000011409 */
[----:B------:R-:W-:Y:S01]  /*0d40*/  IMAD R6, R7, 0x400, R6 ;  /* 0x0000040007067824 */ /* 0x000fe200078e0206 */
[----:B------:R-:W-:Y:S01]  /*0d50*/  LOP3.LUT R2, R2, 0x1c0, RZ, 0xc0, !PT ;  /* 0x000001c002027812 */ /* 0x000fe200078ec0ff */
[--C-:B------:R-:W-:Y:S01]  /*0d60*/  IMAD.U32 R7, R12, 0x20, R5.reuse ;  /* 0x000000200c077824 */ /* 0x100fe200078e0005 */
[----:B------:R-:W-:Y:S01]  /*0d70*/  LEA.HI R0, R0, R13, RZ, 0x2 ;  /* 0x0000000d00007211 */ /* 0x000fe200078f10ff */
[----:B------:R-:W-:Y:S01]  /*0d80*/  IMAD R4, R4, -0x3, R14 ;  /* 0xfffffffd04047824 */ /* 0x000fe200078e020e */
[----:B------:R-:W-:Y:S01]  /*0d90*/  LOP3.LUT R5, R2, 0x8, R5, 0xf8, !PT ;  /* 0x0000000802057812 */ /* 0x000fe200078ef805 */
[----:B------:R-:W-:Y:S01]  /*0da0*/  IMAD R9, R9, 0x10, R10 ;  /* 0x0000001009097824 */ /* 0x000fe200078e020a */
[----:B------:R-:W-:Y:S01]  /*0db0*/  SHF.R.U32.HI R2, RZ, 0x3, R2 ;  /* 0x00000003ff027819 */ /* 0x000fe20000011602 */
[----:B------:R0:W-:Y:S01]  /*0dc0*/  STL [R1+0x20], R7 ;  /* 0x0000200701007387 */ /* 0x0001e20000100800 */
[----:B------:R-:W-:Y:S01]  /*0dd0*/  LOP3.LUT R150, R0, 0xfffffffc, RZ, 0xc0, !PT ;  /* 0xfffffffc00967812 */ /* 0x000fe200078ec0ff */
[----:B------:R-:W-:Y:S01]  /*0de0*/  IMAD R11, R4, 0x40, R9 ;  /* 0x00000040040b7824 */ /* 0x000fe200078e0209 */
[----:B------:R-:W-:-:S02]  /*0df0*/  LOP3.LUT R5, R5, R2, RZ, 0x3c, !PT ;  /* 0x0000000205057212 */ /* 0x000fc400078e3cff */
[----:B------:R-:W-:Y:S01]  /*0e00*/  R2P PR, R3, 0x6 ;  /* 0x0000000603007804 */ /* 0x000fe20000000000 */
[----:B------:R-:W-:Y:S01]  /*0e10*/  IMAD.IADD R150, R13, 0x1, -R150 ;  /* 0x000000010d967824 */ /* 0x000fe200078e0a96 */
[----:B------:R1:W-:Y:S01]  /*0e20*/  STL [R1+0x1c], R11 ;  /* 0x00001c0b01007387 */ /* 0x0003e20000100800 */
[----:B------:R-:W-:Y:S01]  /*0e30*/  IMAD.IADD R5, R6, 0x1, R5 ;  /* 0x0000000106057824 */ /* 0x000fe200078e0205 */
[----:B------:R-:W-:Y:S01]  /*0e40*/  SHF.R.S32.HI R151, RZ, 0x2, R0 ;  /* 0x00000002ff977819 */ /* 0x000fe20000011400 */
[----:B------:R-:W-:Y:S01]  /*0e50*/  IMAD.SHL.U32 R137, R150, 0x8, RZ ;  /* 0x0000000896897824 */ /* 0x000fe200078e00ff */
[----:B0-----:R-:W-:Y:S02]  /*0e60*/  LOP3.LUT R7, R8, 0x7ffffffc, RZ, 0xc0, !PT ;  /* 0x7ffffffc08077812 */ /* 0x001fe400078ec0ff */
[----:B------:R-:W-:Y:S01]  /*0e70*/  LEA.HI R2, R150, R150, RZ, 0x1 ;  /* 0x0000009696027211 */ /* 0x000fe200078f08ff */
[----:B------:R-:W-:Y:S01]  /*0e80*/  VIADD R140, R137, 0x40 ;  /* 0x00000040898c7836 */ /* 0x000fe20000000000 */
[----:B------:R-:W-:Y:S01]  /*0e90*/  LEA R17, R5, UR42, 0x1 ;  /* 0x0000002a05117c11 */ /* 0x000fe2000f8e08ff */
[----:B------:R-:W-:Y:S01]  /*0ea0*/  IMAD.IADD R7, R152, 0x1, -R7 ;  /* 0x0000000198077824 */ /* 0x000fe200078e0a07 */
[----:B------:R-:W-:Y:S01]  /*0eb0*/  LOP3.LUT R3, R2, 0x1ffffffe, RZ, 0xc0, !PT ;  /* 0x1ffffffe02037812 */ /* 0x000fe200078ec0ff */
[----:B------:R-:W-:Y:S01]  /*0ec0*/  VIADD R138, R137, 0x20 ;  /* 0x00000020898a7836 */ /* 0x000fe20000000000 */
[----:B------:R-:W-:Y:S01]  /*0ed0*/  SEL R18, R18, 0xffffffc0, !P2 ;  /* 0xffffffc012127807 */ /* 0x000fe20005000000 */
[----:B------:R-:W-:Y:S01]  /*0ee0*/  IMAD.SHL.U32 R16, R7, 0x2, RZ ;  /* 0x0000000207107824 */ /* 0x000fe200078e00ff */
[----:B------:R-:W-:Y:S01]  /*0ef0*/  SHF.R.S32.HI R0, RZ, 0x1f, R140 ;  /* 0x0000001fff007819 */ /* 0x000fe2000001148c */
[----:B------:R-:W-:Y:S01]  /*0f00*/  VIADD R19, R17, 0x21800 ;  /* 0x0002180011137836 */ /* 0x000fe20000000000 */
        /* <DEDUP_REMOVED lines=15> */
[----:B------:R-:W-:Y:S01]  /*1000*/  VIADD R22, R17, 0x21820 ;  /* 0x0002182011167836 */ /* 0x000fe20000000000 */
[----:B------:R-:W-:Y:S01]  /*1010*/  SHF.R.S32.HI R154, RZ, 0x1f, R142 ;  /* 0x0000001fff9a7819 */ /* 0x000fe2000001148e */
[----:B------:R-:W-:Y:S01]  /*1020*/  IMAD.IADD R3, R150, 0x1, -R3 ;  /* 0x0000000196037824 */ /* 0x000fe200078e0a03 */
[----:B------:R-:W-:Y:S01]  /*1030*/  SHF.R.S32.HI R153, RZ, 0x1f, R141 ;  /* 0x0000001fff997819 */ /* 0x000fe2000001148d */
[----:B------:R-:W-:-:S02]  /*1040*/  @P1 VIADD R22, R19, 0xffffffe0 ;  /* 0xffffffe013161836 */ /* 0x000fc40000000000 */
[----:B------:R-:W-:Y:S02]  /*1050*/  IMAD.IADD R19, R19, 0x1, R18 ;  /* 0x0000000113137824 */ /* 0x000fe400078e0212 */
[----:B------:R-:W-:Y:S02]  /*1060*/  VIADD R139, R16, 0x18 ;  /* 0x00000018108b7836 */ /* 0x000fe40000000000 */
[----:B------:R-:W-:Y:S02]  /*1070*/  IMAD R136, R3, 0x8, R11 ;  /* 0x0000000803887824 */ /* 0x000fe400078e020b */
[----:B------:R-:W-:Y:S02]  /*1080*/  IMAD.IADD R18, R18, 0x1, R22 ;  /* 0x0000000112127824 */ /* 0x000fe400078e0216 */
[----:B-1----:R-:W-:-:S07]  /*1090*/  VIADD R23, R22, 0x6000 ;  /* 0x0000600016177836 */ /* 0x002fce0000000000 */
.L_x_10514:
        /* <DEDUP_REMOVED lines=11> */
[----:B012---:R-:W-:Y:S02]  /*1150*/  IMAD.U32 R2, RZ, RZ, UR8 ;  /* 0x00000008ff027e24 */ /* 0x007fe4000f8e00ff */
[----:B----4-:R-:W-:Y:S01]  /*1160*/  IMAD.U32 R3, RZ, RZ, UR9 ;  /* 0x00000009ff037e24 */ /* 0x010fe2000f8e00ff */
[----:B------:R-:W-:Y:S02]  /*1170*/  @UP1 UIMAD.WIDE UR8, UR6, 0x4, UR10 ;  /* 0x00000004060818a5 */ /* 0x000fe4000f8e020a */
[----:B------:R-:W-:Y:S02]  /*1180*/  ULOP3.LUT UR4, UR7, 0xff000000, URZ, 0xc0, !UPT ;  /* 0xff00000007047892 */ /* 0x000fe4000f8ec03f */
[----:B------:R-:W2:Y:S01]  /*1190*/  @P0 LDG.E R2, desc[UR52][R2.64] ;  /* 0x0000003402020981 */ /* 0x000ea2000c1e1900 */
[----:B------:R-:W-:Y:S01]  /*11a0*/  ULDC.64 UR10, c[0x0][0xa20] ;  /* 0x00028800000a7ab9 */ /* 0x000fe20000000a00 */
[----:B------:R-:W-:-:S02]  /*11b0*/  IMAD.U32 R4, RZ, RZ, UR8 ;  /* 0x00000008ff047e24 */ /* 0x000fc4000f8e00ff */
        /* <DEDUP_REMOVED lines=33> */
.L_x_10419:
        /* <DEDUP_REMOVED lines=9> */
.L_x_10420:
        /* <DEDUP_REMOVED lines=13> */
.L_x_10421:
[----:B------:R-:W-:Y:S01]  /*1530*/  ULDC UR6, c[0x0][0x448] ;  /* 0x0001120000067ab9 */ /* 0x000fe20000000800 */
[----:B------:R-:W-:Y:S02]  /*1540*/  UIMAD UR40, UR5, 0xc0, URZ ;  /* 0x000000c0052878a4 */ /* 0x000fe4000f8e023f */
        /* <DEDUP_REMOVED lines=24> */
.L_x_10423:
[----:B------:R-:W-:-:S11]  /*16d0*/  UISETP.NE.AND UP1, UPT, UR5, 0x1, UPT ;  /* 0x000000010500788c */ /* 0x000fd6000bf25270 */
[----:B------:R-:W-:Y:S02]  /*16e0*/  @UP1 ULDC.64 UR10, c[0x0][0x9e8] ;  /* 0x00027a00000a1ab9 */ /* 0x000fe40000000a00 */
[----:B------:R-:W-:-:S04]  /*16f0*/  UIMAD.WIDE.U32 UR6, UR8, UR10, URZ ;  /* 0x0000000a080672a5 */ /* 0x000fc8000f8e003f */
[----:B------:R-:W-:-:S12]  /*1700*/  @UP1 USHF.R.U32.HI UR8, URZ, UR11, UR7 ;  /* 0x0000000b3f081299 */ /* 0x000fd80008011607 */
.L_x_10424:
[----:B------:R-:W-:-:S04]  /*1710*/  UIMAD UR8, UR8, UR5, UR5 ;  /* 0x00000005080872a4 */ /* 0x000fc8000f8e0205 */
[----:B------:R-:W-:-:S04]  /*1720*/  UISETP.LT.AND UP1, UPT, UR4, UR8, UPT ;  /* 0x000000080400728c */ /* 0x000fc8000bf21270 */
[----:B------:R-:W-:-:S12]  /*1730*/  USEL UR4, UR4, UR8, UP1 ;  /* 0x0000000804047287 */ /* 0x000fd80008800000 */
.L_x_10422:
        /* <DEDUP_REMOVED lines=30> */
.L_x_10426:
[----:B------:R-:W-:-:S11]  /*1920*/  UISETP.NE.AND UP0, UPT, UR5, 0x1, UPT ;  /* 0x000000010500788c */ /* 0x000fd6000bf05270 */
[----:B------:R-:W-:Y:S02]  /*1930*/  @UP0 ULDC.64 UR10, c[0x0][0x9e8] ;  /* 0x00027a00000a0ab9 */ /* 0x000fe40000000a00 */
[----:B------:R-:W-:-:S04]  /*1940*/  UIMAD.WIDE.U32 UR8, UR7, UR10, URZ ;  /* 0x0000000a070872a5 */ /* 0x000fc8000f8e003f */
[----:B------:R-:W-:-:S12]  /*1950*/  @UP0 USHF.R.U32.HI UR7, URZ, UR11, UR9 ;  /* 0x0000000b3f070299 */ /* 0x000fd80008011609 */
.L_x_10427:
[----:B------:R-:W-:-:S04]  /*1960*/  UIMAD UR5, UR7, UR5, URZ ;  /* 0x00000005070572a4 */ /* 0x000fc8000f8e023f */
[----:B------:R-:W-:-:S04]  /*1970*/  UISETP.LT.AND UP0, UPT, UR4, UR5, UPT ;  /* 0x000000050400728c */ /* 0x000fc8000bf01270 */
[----:B------:R-:W-:-:S12]  /*1980*/  USEL UR4, UR4, UR5, !UP0 ;  /* 0x0000000504047287 */ /* 0x000fd8000c000000 */
.L_x_10425:
        /* <DEDUP_REMOVED lines=48> */
.L_x_10428:
        /* <DEDUP_REMOVED lines=33> */
[----:B------:R-:W0:Y:S02]  /*1ea0*/  S2R R4, SR_TID.X ;  /* 0x0000000000047919 */ /* 0x000e240000002100 */
[----:B0-----:R-:W-:-:S05]  /*1eb0*/  VIADD R5, R4, 0xffffff80 ;  /* 0xffffff8004057836 */ /* 0x001fca0000000000 */
[----:B------:R-:W-:-:S04]  /*1ec0*/  SHF.R.S32.HI R4, RZ, 0x1f, R5 ;  /* 0x0000001fff047819 */ /* 0x000fc80000011405 */
[----:B------:R-:W-:-:S04]  /*1ed0*/  LEA.HI R4, R4, R5, RZ, 0x7 ;  /* 0x0000000504047211 */ /* 0x000fc800078f38ff */
[----:B------:R-:W-:-:S05]  /*1ee0*/  SHF.R.S32.HI R4, RZ, 0x7, R4 ;  /* 0x00000007ff047819 */ /* 0x000fca0000011404 */
[----:B------:R-:W0:Y:S02]  /*1ef0*/  SHFL.IDX PT, R0, R4, RZ, 0x1f ;  /* 0x00001fff04007589 */ /* 0x000e2400000e0000 */
[----:B0-----:R-:W-:-:S13]  /*1f00*/  R2UR UR45, R0 ;  /* 0x00000000002d72ca */ /* 0x001fda00000e0000 */
[----:B------:R-:W-:-:S04]  /*1f10*/  UIMAD.WIDE UR4, UR45, 0x55555556, URZ ;  /* 0x555555562d0478a5 */ /* 0x000fc8000f8e023f */
[----:B------:R-:W-:Y:S02]  /*1f20*/  ULEA.HI UR54, UR5, UR5, URZ, 0x1 ;  /* 0x0000000505367291 */ /* 0x000fe4000f8f083f */
[----:B------:R-:W-:Y:S02]  /*1f30*/  UIADD3 UR5, UR42, 0x21800, URZ ;  /* 0x000218002a057890 */ /* 0x000fe4000fffe03f */
[----:B------:R-:W-:Y:S02]  /*1f40*/  UIMAD UR54, UR54, -0x3, UR45 ;  /* 0xfffffffd363678a4 */ /* 0x000fe4000f8e022d */
[----:B------:R-:W-:Y:S02]  /*1f50*/  ULOP3.LUT UP0, URZ, UR5, 0x3ff, URZ, 0xc0, !UPT ;  /* 0x000003ff053f7892 */ /* 0x000fe4000f80c03f */
[----:B------:R-:W-:Y:S02]  /*1f60*/  ULEA UR4, UR54, UR42, 0xc ;  /* 0x0000002a36047291 */ /* 0x000fe4000f8e603f */
[----:B------:R-:W-:-:S02]  /*1f70*/  ULEA UR5, UR54, UR5, 0xd ;  /* 0x0000000536057291 */ /* 0x000fc4000f8e683f */
[----:B------:R-:W-:Y:S01]  /*1f80*/  PLOP3.LUT P0, PT, PT, PT, UP0, 0x80, 0x0 ;  /* 0x000000000000781c */ /* 0x000fe20003f0f008 */
[----:B------:R-:W-:Y:S02]  /*1f90*/  UIADD3 UR4, UR4, 0xc400, URZ ;  /* 0x0000c40004047890 */ /* 0x000fe4000fffe03f */
[----:B------:R-:W-:Y:S02]  /*1fa0*/  USHF.R.U32.HI UR5, URZ, 0x4, UR5 ;  /* 0x000000043f057899 */ /* 0x000fe40008011605 */
[----:B------:R-:W-:Y:S02]  /*1fb0*/  USHF.R.U32.HI UR4, URZ, 0x4, UR4 ;  /* 0x000000043f047899 */ /* 0x000fe40008011604 */
[----:B------:R-:W-:Y:S02]  /*1fc0*/  ULOP3.LUT UR44, UR5, 0x3fff, URZ, 0xc0, !UPT ;  /* 0x00003fff052c7892 */ /* 0x000fe4000f8ec03f */
[----:B------:R-:W-:-:S04]  /*1fd0*/  ULOP3.LUT UR56, UR4, 0x3fff, URZ, 0xc0, !UPT ;  /* 0x00003fff04387892 */ /* 0x000fc8000f8ec03f */
[----:B------:R-:W-:Y:S08]  /*1fe0*/  @!P0 BRA `(.L_x_10430) ;  /* 0x0000000000408947 */ /* 0x000ff00003800000 */
        /* <DEDUP_REMOVED lines=16> */
.L_x_10430:
        /* <DEDUP_REMOVED lines=9> */
.L_x_10651:
[----:B------:R-:W-:Y:S05]  /*2180*/  @!P0 BRA `(.L_x_10432) ;  /* 0x0000000000048947 */ /* 0x000fea0003800000 */
[----:B------:R-:W-:Y:S01]  /*2190*/  BPT.TRAP 0x1 ;  /* 0x000000040000795c */ /* 0x000fe20000300000 */
.L_x_10432:
[----:B------:R-:W-:Y:S02]  /*21a0*/  IMAD.U32 R90, RZ, RZ, UR48 ;  /* 0x00000030ff5a7e24 */ /* 0x000fe4000f8e00ff */
[----:B0-----:R-:W-:-:S03]  /*21b0*/  IMAD.U32 R3, RZ, RZ, UR51 ;  /* 0x00000033ff037e24 */ /* 0x001fc6000f8e00ff */
[----:B------:R-:W-:Y:S02]  /*21c0*/  LEA R90, R90, UR42, 0x3 ;  /* 0x0000002a5a5a7c11 */ /* 0x000fe4000f8e18ff */
[----:B------:R-:W-:-:S04]  /*21d0*/  SHF.L.U32 R3, R3, 0x1f, RZ ;  /* 0x0000001f03037819 */ /* 0x000fc800000006ff */
[----:B------:R0:W1:Y:S01]  /*21e0*/  SYNCS.PHASECHK.TRANS64.TRYWAIT P2, [R90+URZ+0x2d830], R3 ;  /* 0x02d830035a0075a7 */ /* 0x000062000804017f */
[----:B------:R-:W-:Y:S05]  /*21f0*/  @!P0 BRA `(.L_x_10433) ;  /* 0x0000000000048947 */ /* 0x000fea0003800000 */
[----:B------:R-:W-:Y:S01]  /*2200*/  BPT.TRAP 0x1 ;  /* 0x000000040000795c */ /* 0x000fe20000300000 */
.L_x_10433:
[----:B------:R-:W2:Y:S02]  /*2210*/  S2R R0, SR_TID.X ;  /* 0x0000000000007919 */ /* 0x000ea40000002100 */
[----:B--2---:R-:W-:Y:S01]  /*2220*/  LOP3.LUT P1, RZ, R0, 0x7f, RZ, 0xc0, !PT ;  /* 0x0000007f00ff7812 */ /* 0x004fe2000782c0ff */
[----:B-1----:R-:W-:-:S12]  /*2230*/  @P2 BRA `(.L_x_10434) ;  /* 0x0000000000082947 */ /* 0x002fd80003800000 */
[----:B------:R-:W1:Y:S02]  /*2240*/  SYNCS.PHASECHK.TRANS64.TRYWAIT P2, [R90+URZ+0x2d830], R3 ;  /* 0x02d830035a0075a7 */ /* 0x000e64000804017f */
[----:B-1----:R-:W-:Y:S05]  /*2250*/  @!P2 BRA `(.L_x_10435) ;  /* 0x0000017c00a0a947 */ /* 0x002fea0003800000 */
.L_x_10434:
[----:B------:R-:W-:Y:S05]  /*2260*/  WARPSYNC.ALL ;  /* 0x0000000000007948 */ /* 0x000fea0003800000 */
[----:B------:R-:W-:Y:S01]  /*2270*/  UIADD3 UR4, UR42, 0x15400, URZ ;  /* 0x000154002a047890 */ /* 0x000fe2000fffe03f */
[----:B------:R-:W-:Y:S01]  /*2280*/  WARPGROUP.ARRIVE ;  /* 0x00000000000079c5 */ /* 0x000fe20000000000 */
[----:B------:R-:W-:Y:S01]  /*2290*/  UMOV UR5, 0x80000020 ;  /* 0x8000002000057882 */ /* 0x000fe20000000000 */
[----:B------:R-:W-:Y:S01]  /*22a0*/  UMOV UR7, 0x80000020 ;  /* 0x8000002000077882 */ /* 0x000fe20000000000 */
        /* <DEDUP_REMOVED lines=9> */
[----:B------:R-:W-:Y:S02]  /*2340*/  ULOP3.LUT UR4, UR56, 0x10000, URZ, 0xfc, !UPT ;  /* 0x0001000038047892 */ /* 0x000fe4000f8efc3f */
[----:B------:R-:W-:Y:S02]  /*2350*/  UIMAD UR6, UR48, 0x600, UR32 ;  /* 0x00000600300678a4 */ /* 0x000fe4000f8e0220 */
[----:B------:R-:W-:Y:S02]  /*2360*/  UIADD3 UR8, UR4, 0x2, URZ ;  /* 0x0000000204087890 */ /* 0x000fe4000fffe03f */
[----:B------:R-:W-:Y:S02]  /*2370*/  UIADD3 UR10, UR6, 0x2, URZ ;  /* 0x00000002060a7890 */ /* 0x000fe4000fffe03f */
[----:B------:R-:W-:-:S02]  /*2380*/  UIADD3 UR12, UR4, 0x300, URZ ;  /* 0x00000300040c7890 */ /* 0x000fc4000fffe03f */
[----:B------:R-:W-:Y:S02]  /*2390*/  UIADD3 UR14, UR6, 0x200, URZ ;  /* 0x00000200060e7890 */ /* 0x000fe4000fffe03f */
[----:B------:R-:W-:Y:S01]  /*23a0*/  HGMMA.64x128x16.F32.BF16 R24, gdesc[UR4], RZ, !UPT, gsb0 ;  /* 0x01e00000041879f0 */ /* 0x000fe2000c0018ff */
        /* <DEDUP_REMOVED lines=38> */
[----:B------:R-:W-:Y:S02]  /*2610*/  VIADD R65, R136, UR40 ;  /* 0x0000002888417c36 */ /* 0x000fe40008000000 */
[----:B------:R-:W-:Y:S01]  /*2620*/  FMUL.FTZ R91, R29, UR6 ;  /* 0x000000061d5b7c20 */ /* 0x000fe20008410000 */
[----:B------:R-:W-:Y:S01]  /*2630*/  FMUL.FTZ R12, R46, UR6 ;  /* 0x000000062e0c7c20 */ /* 0x000fe20008410000 */
[----:B------:R-:W-:Y:S01]  /*2640*/  FMUL.FTZ R13, R47, UR6 ;  /* 0x000000062f0d7c20 */ /* 0x000fe20008410000 */
[----:B------:R-:W-:Y:S01]  /*2650*/  @P2 IMAD.HI.U32 R29, R65, UR7, RZ ;  /* 0x00000007411d2c27 */ /* 0x000fe2000f8e00ff */
[----:B------:R-:W-:-:S03]  /*2660*/  @UP0 ULDC UR7, c[0x0][0x450] ;  /* 0x0001140000070ab9 */ /* 0x000fc60000000800 */
        /* <DEDUP_REMOVED lines=58> */
[----:B------:R-:W0:Y:S01]  /*2a10*/  SHFL.IDX PT, R43, R65, RZ, 0x1c1f ;  /* 0x001c1fff412b7589 */ /* 0x000e2200000e0000 */
[----:B------:R-:W-:Y:S01]  /*2a20*/  FMUL.FTZ R30, R86, UR6 ;  /* 0x00000006561e7c20 */ /* 0x000fe20008410000 */
[----:B------:R-:W-:Y:S01]  /*2a30*/  FMUL.FTZ R29, R87, UR6 ;  /* 0x00000006571d7c20 */ /* 0x000fe20008410000 */
[----:B------:R-:W-:Y:S01]  /*2a40*/  IMAD.MOV.U32 R41, RZ, RZ, -0x80 ;  /* 0xffffff80ff297424 */ /* 0x000fe200078e00ff */
[----:B------:R-:W-:Y:S01]  /*2a50*/  ULDC.64 UR6, c[0x0][0x9e0] ;  /* 0x0002780000067ab9 */ /* 0x000fe20000000a00 */
[----:B------:R-:W1:Y:S01]  /*2a60*/  MUFU.TANH R0, R0 ;  /* 0x0000000000007308 */ /* 0x000e620000002400 */
[----:B------:R-:W-:Y:S01]  /*2a70*/  UISETP.GE.AND UP1, UPT, UR7, 0x1, UPT ;  /* 0x000000010700788c */ /* 0x000fe2000bf26270 */
[C---:B------:R-:W-:Y:S01]  /*2a80*/  IMAD R71, R88.reuse, R41, 0x80 ;  /* 0x0000008058477424 */ /* 0x040fe200078e0229 */
[----:B------:R2:W-:Y:S01]  /*2a90*/  @!P1 SYNCS.ARRIVE.TRANS64.RED.A1T0 RZ, [R90+URZ], RZ ;  /* 0x000000ff5aff99a7 */ /* 0x0005e2000810043f */
[----:B------:R-:W-:Y:S01]  /*2aa0*/  IMAD.U32 R41, RZ, RZ, UR47 ;  /* 0x0000002fff297e24 */ /* 0x000fe2000f8e00ff */
[----:B------:R-:W-:-:S02]  /*2ab0*/  LEA R67, R88, 0xffffff80, 0x7 ;  /* 0xffffff8058437811 */ /* 0x000fc400078e38ff */
[----:B------:R-:W-:Y:S01]  /*2ac0*/  PLOP3.LUT P2, PT, PT, PT, UP1, 0x40, 0x0 ;  /* 0x000000000000781c */ /* 0x000fe20003f4e818 */
[----:B------:R-:W3:Y:S01]  /*2ad0*/  MUFU.TANH R89, R89 ;  /* 0x0000005900597308 */ /* 0x000ee20000002400 */
[C-C-:B------:R-:W-:Y:S02]  /*2ae0*/  IADD3 R40, -R16.reuse, 0x1, R71.reuse ;  /* 0x0000000110287810 */ /* 0x140fe40007ffe147 */
[----:B------:R-:W-:Y:S02]  /*2af0*/  IADD3 R76, -R16, UR39, R71 ;  /* 0x00000027104c7c10 */ /* 0x000fe4000fffe147 */
[----:B------:R-:W-:-:S03]  /*2b00*/  IADD3 R40, -R41, UR39, R40 ;  /* 0x0000002729287c10 */ /* 0x000fc6000fffe128 */
[----:B------:R-:W4:Y:S02]  /*2b10*/  MUFU.TANH R2, R2 ;  /* 0x0000000200027308 */ /* 0x000f240000002400 */
[C---:B------:R-:W-:Y:S02]  /*2b20*/  VIADD R73, R40.reuse, UR6 ;  /* 0x0000000628497c36 */ /* 0x040fe40008000000 */
[----:B------:R-:W-:-:S03]  /*2b30*/  VIADD R78, R40, UR33 ;  /* 0x00000021284e7c36 */ /* 0x000fc60008000000 */
[----:B0-----:R-:W-:Y:S01]  /*2b40*/  VIADDMNMX R69, R43, R73, R76, PT ;  /* 0x000000492b457246 */ /* 0x001fe2000380014c */
        /* <DEDUP_REMOVED lines=76> */
.L_x_10438:
[----:B------:R-:W-:-:S06]  /*3010*/  UISETP.NE.AND UP2, UPT, UR7, 0x1, UPT ;  /* 0x000000010700788c */ /* 0x000fcc000bf45270 */
[----:B------:R-:W-:-:S05]  /*3020*/  PLOP3.LUT P2, PT, PT, PT, UP2, 0x80, 0x0 ;  /* 0x000000000000781c */ /* 0x000fca0003f4f028 */
[----:B------:R-:W-:-:S08]  /*3030*/  @UP2 ULDC.64 UR10, c[0x0][0x9e8] ;  /* 0x00027a00000a2ab9 */ /* 0x000fd00000000a00 */
[----:B------:R-:W-:-:S05]  /*3040*/  @P2 IMAD.HI.U32 R41, R40, UR10, RZ ;  /* 0x0000000a28292c27 */ /* 0x000fca000f8e00ff */
[----:B------:R-:W-:-:S07]  /*3050*/  @P2 SHF.R.U32.HI R40, RZ, UR11, R41 ;  /* 0x0000000bff282c19 */ /* 0x000fce0008011629 */
.L_x_10439:
[----:B------:R-:W-:Y:S05]  /*3060*/  BSYNC B0 ;  /* 0x0000000000007941 */ /* 0x000fea0003800000 */
.L_x_10437:
[----:B------:R-:W-:-:S04]  /*3070*/  IMAD R41, R40, UR7, -R67 ;  /* 0x0000000728297c24 */ /* 0x000fc8000f8e0a43 */
[----:B------:R-:W-:-:S05]  /*3080*/  IMAD.IADD R41, R41, 0x1, -R16 ;  /* 0x0000000129297824 */ /* 0x000fca00078e0a10 */
[----:B------:R-:W-:Y:S02]  /*3090*/  VIMNMX R70, R70, R41, !PT ;  /* 0x0000002946467248 */ /* 0x000fe40007fe0100 */
[----:B------:R-:W-:-:S07]  /*30a0*/  VIADDMNMX R69, R41, UR7, R69, PT ;  /* 0x0000000729457c46 */ /* 0x000fce000b800145 */
.L_x_10436:
[----:B------:R-:W2:Y:S01]  /*30b0*/  LDL.LU R72, [R1] ;  /* 0x0000000001487983 */ /* 0x000ea20000300800 */
[C---:B------:R-:W-:Y:S02]  /*30c0*/  ISETP.GE.AND P4, PT, R71.reuse, 0x9, PT ;  /* 0x000000094700780c */ /* 0x040fe40003f86270 */
[C---:B------:R-:W-:Y:S01]  /*30d0*/  ISETP.GE.AND P2, PT, R71.reuse, 0x2, PT ;  /* 0x000000024700780c */ /* 0x040fe20003f46270 */
[----:B------:R-:W1:Y:S01]  /*30e0*/  SHFL.IDX PT, R65, R65, 0x1, 0x1c1f ;  /* 0x003c1f0041417f89 */ /* 0x000e6200000e0000 */
[----:B------:R-:W-:Y:S02]  /*30f0*/  ISETP.GE.AND P5, PT, R71, 0xa, PT ;  /* 0x0000000a4700780c */ /* 0x000fe40003fa6270 */
[----:B------:R-:W-:-:S04]  /*3100*/  ISETP.GT.AND P3, PT, R70, 0x1, !P2 ;  /* 0x000000014600780c */ /* 0x000fc80005764270 */
[----:B------:R-:W-:-:S04]  /*3110*/  ISETP.LT.OR P3, PT, R69, 0x2, P3 ;  /* 0x000000024500780c */ /* 0x000fc80001f61670 */
[----:B------:R-:W-:Y:S02]  /*3120*/  FSEL R89, R89, -INF , !P3 ;  /* 0xff80000059597808 */ /* 0x000fe40005800000 */
[----:B------:R-:W-:-:S04]  /*3130*/  ISETP.GT.AND P3, PT, R70, 0x9, !P5 ;  /* 0x000000094600780c */ /* 0x000fc80006f64270 */
[----:B------:R-:W-:-:S04]  /*3140*/  ISETP.LT.OR P3, PT, R69, 0xa, P3 ;  /* 0x0000000a4500780c */ /* 0x000fc80001f61670 */
[----:B0-----:R-:W-:Y:S02]  /*3150*/  FSEL R91, R91, -INF , !P3 ;  /* 0xff8000005b5b7808 */ /* 0x001fe40005800000 */
[----:B-1----:R-:W-:Y:S01]  /*3160*/  VIADDMNMX R76, R65, R73, R76, PT ;  /* 0x00000049414c7246 */ /* 0x002fe2000380014c */
[----:B------:R-:W-:Y:S01]  /*3170*/  IMAD.IADD R78, R78, 0x1, R65 ;  /* 0x000000014e4e7824 */ /* 0x000fe200078e0241 */
[----:B--2---:R-:W-:-:S04]  /*3180*/  LOP3.LUT R72, R72, 0xfffffffd, RZ, 0xc0, !PT ;  /* 0xfffffffd48487812 */ /* 0x004fc800078ec0ff */
[----:B------:R-:W-:Y:S02]  /*3190*/  @P4 LOP3.LUT R72, R72, 0x2, RZ, 0xfc, !PT ;  /* 0x0000000248484812 */ /* 0x000fe400078efcff */
[----:B------:R-:W-:Y:S02]  /*31a0*/  ISETP.GT.AND P4, PT, R70, 0x8, !P4 ;  /* 0x000000084600780c */ /* 0x000fe40006784270 */
[----:B------:R-:W-:Y:S02]  /*31b0*/  LOP3.LUT R72, R72, 0xfffffffb, RZ, 0xc0, !PT ;  /* 0xfffffffb48487812 */ /* 0x000fe400078ec0ff */
[----:B------:R-:W-:Y:S02]  /*31c0*/  ISETP.LT.OR P4, PT, R69, 0x9, P4 ;  /* 0x000000094500780c */ /* 0x000fe40002781670 */
[----:B------:R-:W-:Y:S02]  /*31d0*/  @P5 LOP3.LUT R72, R72, 0x4, RZ, 0xfc, !PT ;  /* 0x0000000448485812 */ /* 0x000fe400078efcff */
[----:B------:R-:W-:-:S02]  /*31e0*/  ISETP.GE.AND P5, PT, R71, 0x11, PT ;  /* 0x000000114700780c */ /* 0x000fc40003fa6270 */
[----:B------:R-:W-:Y:S02]  /*31f0*/  FSEL R92, R92, -INF , !P4 ;  /* 0xff8000005c5c7808 */ /* 0x000fe40006000000 */
[----:B------:R-:W-:Y:S02]  /*3200*/  ISETP.GE.AND P4, PT, R71, 0x12, PT ;  /* 0x000000124700780c */ /* 0x000fe40003f86270 */
[----:B------:R-:W-:Y:S02]  /*3210*/  LOP3.LUT R72, R72, 0xfffffff7, RZ, 0xc0, !PT ;  /* 0xfffffff748487812 */ /* 0x000fe400078ec0ff */
[----:B------:R-:W-:-:S04]  /*3220*/  ISETP.GT.AND P3, PT, R70, 0x10, !P5 ;  /* 0x000000104600780c */ /* 0x000fc80006f64270 */
[----:B------:R-:W-:Y:S02]  /*3230*/  ISETP.LT.OR P3, PT, R69, 0x11, P3 ;  /* 0x000000114500780c */ /* 0x000fe40001f61670 */
[----:B------:R-:W-:Y:S02]  /*3240*/  @P5 LOP3.LUT R72, R72, 0x8, RZ, 0xfc, !PT ;  /* 0x0000000848485812 */ /* 0x000fe400078efcff */
[----:B------:R-:W-:Y:S02]  /*3250*/  FSEL R94, R94, -INF , !P3 ;  /* 0xff8000005e5e7808 */ /* 0x000fe40005800000 */
[----:B------:R-:W-:Y:S02]  /*3260*/  LOP3.LUT R72, R72, 0xfdffffff, RZ, 0xc0, !PT ;  /* 0xfdffffff48487812 */ /* 0x000fe400078ec0ff */
[----:B------:R-:W-:Y:S02]  /*3270*/  ISETP.GT.AND P3, PT, R70, 0x11, !P4 ;  /* 0x000000114600780c */ /* 0x000fe40006764270 */
[----:B------:R-:W-:-:S02]  /*3280*/  @P4 LOP3.LUT R72, R72, 0x2000000, RZ, 0xfc, !PT ;  /* 0x0200000048484812 */ /* 0x000fc400078efcff */
        /* <DEDUP_REMOVED lines=155> */
[----:B------:R-:W-:-:S03]  /*3c40*/  ISETP.GT.AND P6, PT, R70, 0x79, !P6 ;  /* 0x000000794600780c */ /* 0x000fc600077c4270 */
[----:B------:R0:W-:Y:S01]  /*3c50*/  STL [R1], R72 ;  /* 0x0000004801007387 */ /* 0x0001e20000100800 */
[----:B------:R-:W-:-:S04]  /*3c60*/  ISETP.LT.OR P6, PT, R69, 0x7a, P6 ;  /* 0x0000007a4500780c */ /* 0x000fc800037c1670 */
[----:B------:R-:W-:Y:S02]  /*3c70*/  FSEL R0, R66, -INF , !P6 ;  /* 0xff80000042007808 */ /* 0x000fe40007000000 */
[----:B------:R-:W-:-:S13]  /*3c80*/  PLOP3.LUT P6, PT, PT, PT, UP1, 0x40, 0x0 ;  /* 0x000000000000781c */ /* 0x000fda0003fce818 */
[----:B0-----:R-:W-:Y:S05]  /*3c90*/  @P6 BRA `(.L_x_10440) ;  /* 0x0000000000646947 */ /* 0x001fea0003800000 */
        /* <DEDUP_REMOVED lines=14> */
.L_x_10442:
[----:B------:R-:W-:-:S06]  /*3d80*/  UISETP.NE.AND UP2, UPT, UR7, 0x1, UPT ;  /* 0x000000010700788c */ /* 0x000fcc000bf45270 */
[----:B------:R-:W-:-:S05]  /*3d90*/  PLOP3.LUT P6, PT, PT, PT, UP2, 0x80, 0x0 ;  /* 0x000000000000781c */ /* 0x000fca0003fcf028 */
[----:B------:R-:W-:-:S08]  /*3da0*/  @UP2 ULDC.64 UR10, c[0x0][0x9e8] ;  /* 0x00027a00000a2ab9 */ /* 0x000fd00000000a00 */
[----:B------:R-:W-:Y:S01]  /*3db0*/  @P6 IMAD.HI.U32 R65, R66, UR10, RZ ;  /* 0x0000000a42416c27 */ /* 0x000fe2000f8e00ff */
[----:B------:R-:W-:-:S13]  /*3dc0*/  PLOP3.LUT P6, PT, PT, PT, UP2, 0x80, 0x0 ;  /* 0x000000000000781c */ /* 0x000fda0003fcf028 */
[----:B------:R-:W-:-:S07]  /*3dd0*/  @P6 SHF.R.U32.HI R66, RZ, UR11, R65 ;  /* 0x0000000bff426c19 */ /* 0x000fce0008011641 */
.L_x_10443:
[----:B------:R-:W-:Y:S05]  /*3de0*/  BSYNC B0 ;  /* 0x0000000000007941 */ /* 0x000fea0003800000 */
.L_x_10441:
[----:B------:R-:W-:-:S04]  /*3df0*/  IMAD R67, R66, UR7, -R67 ;  /* 0x0000000742437c24 */ /* 0x000fc8000f8e0a43 */
[----:B------:R-:W-:-:S05]  /*3e00*/  IMAD.IADD R67, R67, 0x1, -R16 ;  /* 0x0000000143437824 */ /* 0x000fca00078e0a10 */
[----:B------:R-:W-:Y:S02]  /*3e10*/  VIMNMX R78, R78, R67, !PT ;  /* 0x000000434e4e7248 */ /* 0x000fe40007fe0100 */
[----:B------:R-:W-:-:S07]  /*3e20*/  VIADDMNMX R76, R67, UR7, R76, PT ;  /* 0x00000007434c7c46 */ /* 0x000fce000b80014c */
.L_x_10440:
[----:B------:R-:W-:Y:S01]  /*3e30*/  ISETP.GT.AND P2, PT, R78, 0x1, !P2 ;  /* 0x000000014e00780c */ /* 0x000fe20005744270 */
[----:B------:R-:W-:Y:S01]  /*3e40*/  ULDC UR34, c[0x0][0x988] ;  /* 0x0002620000227ab9 */ /* 0x000fe20000000800 */
[----:B------:R-:W-:Y:S01]  /*3e50*/  LOP3.LUT P6, RZ, R72, 0x8, RZ, 0xc0, !PT ;  /* 0x0000000848ff7812 */ /* 0x000fe200078cc0ff */
[----:B------:R-:W-:Y:S01]  /*3e60*/  @UP0 ULDC UR10, c[0x0][0x44c] ;  /* 0x00011300000a0ab9 */ /* 0x000fe20000000800 */
[----:B------:R-:W-:Y:S01]  /*3e70*/  ISETP.LT.OR P2, PT, R76, 0x2, P2 ;  /* 0x000000024c00780c */ /* 0x000fe20001741670 */
[----:B------:R-:W-:Y:S01]  /*3e80*/  UIMAD.WIDE.U32 UR10, UR40, UR10, URZ ;  /* 0x0000000a280a72a5 */ /* 0x000fe2000f8e003f */
[----:B------:R-:W-:Y:S01]  /*3e90*/  ISETP.GT.AND P3, PT, R78, 0x70, !P3 ;  /* 0x000000704e00780c */ /* 0x000fe20005f64270 */
[----:B------:R-:W-:Y:S01]  /*3ea0*/  @UP0 ULDC UR15, c[0x0][0x450] ;  /* 0x00011400000f0ab9 */ /* 0x000fe20000000800 */
[----:B------:R-:W-:Y:S01]  /*3eb0*/  FSEL R3, R3, -INF , !P2 ;  /* 0xff80000003037808 */ /* 0x000fe20005000000 */
[----:B------:R-:W-:Y:S01]  /*3ec0*/  UMOV UR14, UR40 ;  /* 0x00000028000e7c82 */ /* 0x000fe20008000000 */
[----:B------:R-:W-:Y:S01]  /*3ed0*/  LOP3.LUT P2, RZ, R72, 0x2, RZ, 0xc0, !PT ;  /* 0x0000000248ff7812 */ /* 0x000fe2000784c0ff */
[----:B------:R-:W-:Y:S01]  /*3ee0*/  @UP0 USHF.R.U32.HI UR14, URZ, UR15, UR11 ;  /* 0x0000000f3f0e0299 */ /* 0x000fe2000801160b */
[----:B------:R-:W-:-:S02]  /*3ef0*/  ISETP.GT.AND P4, PT, R78, 0x71, !P4 ;  /* 0x000000714e00780c */ /* 0x000fc40006784270 */
[C---:B------:R-:W-:Y:S01]  /*3f00*/  ISETP.GT.AND P2, PT, R78.reuse, 0x8, !P2 ;  /* 0x000000084e00780c */ /* 0x040fe20005744270 */
[----:B------:R-:W-:Y:S01]  /*3f10*/  UIADD3 UR55, UR55, UR14, URZ ;  /* 0x0000000e37377290 */ /* 0x000fe2000fffe03f */
[----:B------:R-:W-:Y:S02]  /*3f20*/  ISETP.GT.AND P5, PT, R78, 0x78, !P5 ;  /* 0x000000784e00780c */ /* 0x000fe40006fa4270 */
[C---:B------:R-:W-:Y:S01]  /*3f30*/  ISETP.LT.OR P2, PT, R76.reuse, 0x9, P2 ;  /* 0x000000094c00780c */ /* 0x040fe20001741670 */
[----:B------:R-:W-:Y:S01]  /*3f40*/  UIADD3 UR6, UR55, UR6, URZ ;  /* 0x0000000637067290 */ /* 0x000fe2000fffe03f */
[----:B------:R-:W-:Y:S02]  /*3f50*/  ISETP.LT.OR P3, PT, R76, 0x71, P3 ;  /* 0x000000714c00780c */ /* 0x000fe40001f61670 */
[----:B------:R-:W-:Y:S02]  /*3f60*/  FSEL R4, R4, -INF , !P2 ;  /* 0xff80000004047808 */ /* 0x000fe40005000000 */
[----:B------:R-:W-:-:S02]  /*3f70*/  LOP3.LUT P2, RZ, R72, 0x4, RZ, 0xc0, !PT ;  /* 0x0000000448ff7812 */ /* 0x000fc4000784c0ff */
[----:B------:R-:W-:Y:S02]  /*3f80*/  ISETP.LT.OR P4, PT, R76, 0x72, P4 ;  /* 0x000000724c00780c */ /* 0x000fe40002781670 */
[----:B------:R-:W-:Y:S02]  /*3f90*/  ISETP.GT.AND P2, PT, R78, 0x9, !P2 ;  /* 0x000000094e00780c */ /* 0x000fe40005744270 */
[----:B------:R-:W-:Y:S02]  /*3fa0*/  FSEL R81, R25, -INF , !P3 ;  /* 0xff80000019517808 */ /* 0x000fe40005800000 */
[C---:B------:R-:W-:Y:S02]  /*3fb0*/  ISETP.LT.OR P2, PT, R76.reuse, 0xa, P2 ;  /* 0x0000000a4c00780c */ /* 0x040fe40001741670 */
[----:B------:R-:W-:Y:S02]  /*3fc0*/  ISETP.LT.OR P5, PT, R76, 0x79, P5 ;  /* 0x000000794c00780c */ /* 0x000fe40002fa1670 */
[----:B------:R-:W-:-:S02]  /*3fd0*/  FSEL R5, R5, -INF , !P2 ;  /* 0xff80000005057808 */ /* 0x000fc40005000000 */
[----:B------:R-:W-:Y:S02]  /*3fe0*/  ISETP.GT.AND P2, PT, R78, 0x10, !P6 ;  /* 0x000000104e00780c */ /* 0x000fe40007744270 */
[----:B------:R-:W-:Y:S02]  /*3ff0*/  LOP3.LUT P6, RZ, R72, 0x8000, RZ, 0xc0, !PT ;  /* 0x0000800048ff7812 */ /* 0x000fe400078cc0ff */
[----:B------:R-:W-:Y:S02]  /*4000*/  ISETP.LT.OR P2, PT, R76, 0x11, P2 ;  /* 0x000000114c00780c */ /* 0x000fe40001741670 */
[----:B------:R-:W-:Y:S02]  /*4010*/  FSEL R82, R26, -INF , !P4 ;  /* 0xff8000001a527808 */ /* 0x000fe40006000000 */
[----:B------:R-:W-:Y:S02]  /*4020*/  FSEL R6, R6, -INF , !P2 ;  /* 0xff80000006067808 */ /* 0x000fe40005000000 */
[----:B------:R-:W-:-:S04]  /*4030*/  LOP3.LUT P2, RZ, R72, 0x2000000, RZ, 0xc0, !PT ;  /* 0x0200000048ff7812 */ /* 0x000fc8000784c0ff */
[----:B------:R-:W-:-:S04]  /*4040*/  ISETP.GT.AND P2, PT, R78, 0x11, !P2 ;  /* 0x000000114e00780c */ /* 0x000fc80005744270 */
[----:B------:R-:W-:-:S04]  /*4050*/  ISETP.LT.OR P2, PT, R76, 0x12, P2 ;  /* 0x000000124c00780c */ /* 0x000fc80001741670 */
        /* <DEDUP_REMOVED lines=35> */
[----:B------:R-:W-:Y:S02]  /*4290*/  FMNMX.FTZ R8, R46, R9, !PT ;  /* 0x000000092e087209 */ /* 0x000fe40007810000 */
[----:B------:R-:W-:Y:S02]  /*42a0*/  FSEL R13, R13, -INF , !P2 ;  /* 0xff8000000d0d7808 */ /* 0x000fe40005000000 */
[----:B------:R-:W-:-:S02]  /*42b0*/  LOP3.LUT P2, RZ, R72, 0x40000, RZ, 0xc0, !PT ;  /* 0x0004000048ff7812 */ /* 0x000fc4000784c0ff */
[----:B------:R-:W-:Y:S02]  /*42c0*/  FMNMX.FTZ R9, R47, R8, !PT ;  /* 0x000000082f097209 */ /* 0x000fe40007810000 */
[----:B------:R-:W-:Y:S02]  /*42d0*/  ISETP.GT.AND P2, PT, R78, 0x30, !P2 ;  /* 0x000000304e00780c */ /* 0x000fe40005744270 */
[----:B------:R-:W-:Y:S02]  /*42e0*/  FMNMX.FTZ R8, R48, R9, !PT ;  /* 0x0000000930087209 */ /* 0x000fe40007810000 */
[----:B------:R-:W-:Y:S02]  /*42f0*/  ISETP.LT.OR P2, PT, R76, 0x31, P2 ;  /* 0x000000314c00780c */ /* 0x000fe40001741670 */
[----:B------:R-:W-:Y:S02]  /*4300*/  FMNMX.FTZ R9, R49, R8, !PT ;  /* 0x0000000831097209 */ /* 0x000fe40007810000 */
        /* <DEDUP_REMOVED lines=39> */
[C---:B------:R-:W-:Y:S01]  /*4580*/  LOP3.LUT P6, RZ, R72.reuse, 0x10, RZ, 0xc0, !PT ;  /* 0x0000001048ff7812 */ /* 0x040fe200078cc0ff */
[----:B------:R-:W0:Y:S01]  /*4590*/  SHFL.BFLY PT, R8, R9, 0x2, 0x1f ;  /* 0x0c401f0009087f89 */ /* 0x000e2200000e0000 */
[----:B------:R-:W-:Y:S02]  /*45a0*/  FSEL R31, R31, -INF , !P2 ;  /* 0xff8000001f1f7808 */ /* 0x000fe40005000000 */
[----:B------:R-:W-:-:S04]  /*45b0*/  LOP3.LUT P2, RZ, R72, 0x800, RZ, 0xc0, !PT ;  /* 0x0000080048ff7812 */ /* 0x000fc8000784c0ff */
[----:B------:R-:W-:-:S04]  /*45c0*/  ISETP.GT.AND P2, PT, R78, 0x49, !P2 ;  /* 0x000000494e00780c */ /* 0x000fc80005744270 */
[----:B------:R-:W-:-:S04]  /*45d0*/  ISETP.LT.OR P2, PT, R76, 0x4a, P2 ;  /* 0x0000004a4c00780c */ /* 0x000fc80001741670 */
[----:B------:R-:W-:Y:S02]  /*45e0*/  FSEL R32, R32, -INF , !P2 ;  /* 0xff80000020207808 */ /* 0x000fe40005000000 */
[----:B------:R-:W-:-:S04]  /*45f0*/  LOP3.LUT P2, RZ, R72, 0x400, RZ, 0xc0, !PT ;  /* 0x0000040048ff7812 */ /* 0x000fc8000784c0ff */
[----:B------:R-:W-:Y:S02]  /*4600*/  ISETP.GT.AND P2, PT, R78, 0x50, !P2 ;  /* 0x000000504e00780c */ /* 0x000fe40005744270 */
[----:B0-----:R-:W-:Y:S02]  /*4610*/  FMNMX.FTZ R67, R9, R8, !PT ;  /* 0x0000000809437209 */ /* 0x001fe40007810000 */
[----:B------:R-:W-:-:S03]  /*4620*/  ISETP.LT.OR P2, PT, R76, 0x51, P2 ;  /* 0x000000514c00780c */ /* 0x000fc60001741670 */
        /* <DEDUP_REMOVED lines=10> */
[----:B------:R-:W-:Y:S01]  /*46d0*/  FMUL.FTZ R79, R8, UR34 ;  /* 0x00000022084f7c20 */ /* 0x000fe20008410000 */
        /* <DEDUP_REMOVED lines=13> */
[----:B------:R-:W-:Y:S02]  /*47b0*/  ISETP.GT.AND P2, PT, R78, 0x68, !P6 ;  /* 0x000000684e00780c */ /* 0x000fe40007744270 */
[----:B------:R-:W-:Y:S02]  /*47c0*/  LOP3.LUT P6, RZ, R72, 0x1, RZ, 0xc0, !PT ;  /* 0x0000000148ff7812 */ /* 0x000fe400078cc0ff */
[----:B------:R-:W-:-:S04]  /*47d0*/  ISETP.LT.OR P2, PT, R76, 0x69, P2 ;  /* 0x000000694c00780c */ /* 0x000fc80001741670 */
[----:B------:R-:W-:Y:S02]  /*47e0*/  FSEL R39, R39, -INF , !P2 ;  /* 0xff80000027277808 */ /* 0x000fe40005000000 */
[----:B------:R-:W-:-:S04]  /*47f0*/  FSETP.NEU.FTZ.AND P2, PT, R8, -INF , PT ;  /* 0xff8000000800780b */ /* 0x000fc80003f5d000 */
[----:B------:R-:W-:Y:S02]  /*4800*/  FSEL R79, R79, RZ, P2 ;  /* 0x000000ff4f4f7208 */ /* 0x000fe40001000000 */
[----:B------:R-:W-:Y:S02]  /*4810*/  ISETP.GT.AND P2, PT, R78, RZ, !P6 ;  /* 0x000000ff4e00720c */ /* 0x000fe40007744270 */
[----:B------:R-:W-:Y:S01]  /*4820*/  LOP3.LUT P6, RZ, R72, 0x8000000, RZ, 0xc0, !PT ;  /* 0x0800000048ff7812 */ /* 0x000fe200078cc0ff */
[--C-:B------:R-:W-:Y:S01]  /*4830*/  FFMA.FTZ R69, R40, UR34, -R79.reuse ;  /* 0x0000002228457c23 */ /* 0x100fe2000801084f */
[----:B------:R-:W-:Y:S01]  /*4840*/  ISETP.LT.OR P2, PT, R76, 0x1, P2 ;  /* 0x000000014c00780c */ /* 0x000fe20001741670 */
[--C-:B------:R-:W-:Y:S01]  /*4850*/  FFMA.FTZ R74, R42, UR34, -R79.reuse ;  /* 0x000000222a4a7c23 */ /* 0x100fe2000801084f */
[--C-:B------:R-:W-:Y:S01]  /*4860*/  FFMA.FTZ R46, R46, UR34, -R79.reuse ;  /* 0x000000222e2e7c23 */ /* 0x100fe2000801084f */
[----:B------:R-:W-:Y:S01]  /*4870*/  ISETP.GT.AND P6, PT, R78, 0x79, !P6 ;  /* 0x000000794e00780c */ /* 0x000fe200077c4270 */
[--C-:B------:R-:W-:Y:S01]  /*4880*/  FFMA.FTZ R71, R89, UR34, -R79.reuse ;  /* 0x0000002259477c23 */ /* 0x100fe2000801084f */
[----:B------:R-:W-:Y:S01]  /*4890*/  FSEL R80, R2, -INF , !P2 ;  /* 0xff80000002507808 */ /* 0x000fe20005000000 */
[--C-:B------:R-:W-:Y:S01]  /*48a0*/  FFMA.FTZ R2, R68, UR34, -R79.reuse ;  /* 0x0000002244027c23 */ /* 0x100fe2000801084f */
[----:B------:R-:W-:Y:S01]  /*48b0*/  LOP3.LUT P2, RZ, R72, 0x4000000, RZ, 0xc0, !PT ;  /* 0x0400000048ff7812 */ /* 0x000fe2000784c0ff */
        /* <DEDUP_REMOVED lines=15> */
[----:B------:R-:W-:Y:S01]  /*49b0*/  ISETP.LT.OR P6, PT, R76, 0x7a, P6 ;  /* 0x0000007a4c00780c */ /* 0x000fe200037c1670 */
[--C-:B------:R-:W-:Y:S01]  /*49c0*/  FFMA.FTZ R48, R48, UR34, -R79.reuse ;  /* 0x0000002230307c23 */ /* 0x100fe2000801084f */
[----:B------:R-:W-:Y:S01]  /*49d0*/  FMNMX.FTZ R72, R7, R72, !PT ;  /* 0x0000004807487209 */ /* 0x000fe20007810000 */
[----:B------:R-:W1:Y:S01]  /*49e0*/  MUFU.EX2 R68, R68 ;  /* 0x0000004400447308 */ /* 0x000e620000000800 */
        /* <DEDUP_REMOVED lines=43> */
[----:B--2---:R-:W-:-:S04]  /*4ca0*/  FMNMX.FTZ R46, R36, R9, !PT ;  /* 0x00000009242e7209 */ /* 0x004fc80007810000 */
[----:B------:R-:W-:Y:S01]  /*4cb0*/  FMNMX.FTZ R9, R37, R46, !PT ;  /* 0x0000002e25097209 */ /* 0x000fe20007810000 */
[----:B------:R2:W-:Y:S03]  /*4cc0*/  MUFU.EX2 R42, R48 ;  /* 0x00000030002a7308 */ /* 0x0005e60000000800 */
[----:B------:R-:W-:-:S04]  /*4cd0*/  FMNMX.FTZ R46, R38, R9, !PT ;  /* 0x00000009262e7209 */ /* 0x000fc80007810000 */
[----:B------:R-:W-:Y:S01]  /*4ce0*/  FMNMX.FTZ R9, R39, R46, !PT ;  /* 0x0000002e27097209 */ /* 0x000fe20007810000 */
[----:B------:R-:W-:Y:S01]  /*4cf0*/  MUFU.EX2 R44, R44 ;  /* 0x0000002c002c7308 */ /* 0x000fe20000000800 */
[----:B--2---:R-:W-:Y:S02]  /*4d00*/  FFMA.FTZ R48, R63, UR34, -R79 ;  /* 0x000000223f307c23 */ /* 0x004fe4000801084f */
[----:B------:R-:W-:-:S04]  /*4d10*/  FMNMX.FTZ R46, R78, R9, !PT ;  /* 0x000000094e2e7209 */ /* 0x000fc80007810000 */
[----:B------:R-:W-:Y:S01]  /*4d20*/  FMNMX.FTZ R9, R81, R46, !PT ;  /* 0x0000002e51097209 */ /* 0x000fe20007810000 */
[----:B------:R-:W-:Y:S01]  /*4d30*/  FFMA.FTZ R46, R61, UR34, -R79 ;  /* 0x000000223d2e7c23 */ /* 0x000fe2000801084f */
[----:B------:R-:W-:Y:S02]  /*4d40*/  MUFU.EX2 R77, R77 ;  /* 0x0000004d004d7308 */ /* 0x000fe40000000800 */
[----:B------:R-:W-:-:S04]  /*4d50*/  FMNMX.FTZ R9, R82, R9, !PT ;  /* 0x0000000952097209 */ /* 0x000fc80007810000 */
[----:B------:R-:W-:Y:S02]  /*4d60*/  FMNMX.FTZ R30, R76, R9, !PT ;  /* 0x000000094c1e7209 */ /* 0x000fe40007810000 */
[----:B------:R-:W-:Y:S02]  /*4d70*/  MUFU.EX2 R41, R41 ;  /* 0x0000002900297308 */ /* 0x000fe40000000800 */
[----:B------:R-:W-:-:S05]  /*4d80*/  FMNMX.FTZ R30, R83, R30, !PT ;  /* 0x0000001e531e7209 */ /* 0x000fca0007810000 */
[----:B------:R-:W2:Y:S01]  /*4d90*/  SHFL.BFLY PT, R9, R30, 0x2, 0x1f ;  /* 0x0c401f001e097f89 */ /* 0x000ea200000e0000 */
[----:B------:R-:W-:Y:S08]  /*4da0*/  MUFU.EX2 R45, R45 ;  /* 0x0000002d002d7308 */ /* 0x000ff00000000800 */
[----:B------:R-:W-:Y:S08]  /*4db0*/  MUFU.EX2 R24, R24 ;  /* 0x0000001800187308 */ /* 0x000ff00000000800 */
[----:B------:R-:W-:Y:S01]  /*4dc0*/  MUFU.EX2 R25, R25 ;  /* 0x0000001900197308 */ /* 0x000fe20000000800 */
[----:B--2---:R-:W-:Y:S01]  /*4dd0*/  FMNMX.FTZ R47, R30, R9, !PT ;  /* 0x000000091e2f7209 */ /* 0x004fe20007810000 */
[----:B------:R-:W-:-:S06]  /*4de0*/  FFMA.FTZ R30, R64, UR34, -R79 ;  /* 0x00000022401e7c23 */ /* 0x000fcc000801084f */
[----:B------:R-:W-:Y:S01]  /*4df0*/  MUFU.EX2 R26, R26 ;  /* 0x0000001a001a7308 */ /* 0x000fe20000000800 */
[----:B------:R-:W2:Y:S07]  /*4e00*/  SHFL.BFLY PT, R54, R47, 0x1, 0x1f ;  /* 0x0c201f002f367f89 */ /* 0x000eae00000e0000 */
[----:B------:R-:W-:Y:S08]  /*4e10*/  MUFU.EX2 R51, R51 ;  /* 0x0000003300337308 */ /* 0x000ff00000000800 */
[----:B------:R-:W-:Y:S08]  /*4e20*/  MUFU.EX2 R50, R50 ;  /* 0x0000003200327308 */ /* 0x000ff00000000800 */
[----:B------:R-:W-:Y:S01]  /*4e30*/  MUFU.EX2 R53, R53 ;  /* 0x0000003500357308 */ /* 0x000fe20000000800 */
[----:B--2---:R-:W-:Y:S01]  /*4e40*/  FMNMX.FTZ R9, R47, R54, !PT ;  /* 0x000000362f097209 */ /* 0x004fe20007810000 */
        /* <DEDUP_REMOVED lines=23> */
[--C-:B------:R-:W-:Y:S01]  /*4fc0*/  FFMA.FTZ R21, R21, UR34, -R54.reuse ;  /* 0x0000002215157c23 */ /* 0x100fe20008010836 */
[--C-:B------:R-:W-:Y:S01]  /*4fd0*/  FFMA.FTZ R27, R27, UR34, -R54.reuse ;  /* 0x000000221b1b7c23 */ /* 0x100fe20008010836 */
[--C-:B------:R-:W-:Y:S01]  /*4fe0*/  FFMA.FTZ R28, R28, UR34, -R54.reuse ;  /* 0x000000221c1c7c23 */ /* 0x100fe20008010836 */
[--C-:B------:R-:W-:Y:S01]  /*4ff0*/  FFMA.FTZ R31, R31, UR34, -R54.reuse ;  /* 0x000000221f1f7c23 */ /* 0x100fe20008010836 */
[--C-:B------:R-:W-:Y:S01]  /*5000*/  FFMA.FTZ R32, R32, UR34, -R54.reuse ;  /* 0x0000002220207c23 */ /* 0x100fe20008010836 */
[--C-:B------:R-:W-:Y:S01]  /*5010*/  FFMA.FTZ R38, R38, UR34, -R54.reuse ;  /* 0x0000002226267c23 */ /* 0x100fe20008010836 */
[--C-:B------:R-:W-:Y:S01]  /*5020*/  FFMA.FTZ R39, R39, UR34, -R54.reuse ;  /* 0x0000002227277c23 */ /* 0x100fe20008010836 */
[----:B------:R0:W4:Y:S01]  /*5030*/  MUFU.EX2 R64, R4 ;  /* 0x0000000400407308 */ /* 0x0001220000000800 */
[--C-:B--2---:R-:W-:Y:S01]  /*5040*/  FFMA.FTZ R58, R66, UR34, -R54.reuse ;  /* 0x00000022423a7c23 */ /* 0x104fe20008010836 */
[--C-:B------:R-:W-:Y:S01]  /*5050*/  FFMA.FTZ R78, R78, UR34, -R54.reuse ;  /* 0x000000224e4e7c23 */ /* 0x100fe20008010836 */
[--C-:B------:R-:W-:Y:S01]  /*5060*/  FFMA.FTZ R81, R81, UR34, -R54.reuse ;  /* 0x0000002251517c23 */ /* 0x100fe20008010836 */
[--C-:B------:R-:W-:Y:S01]  /*5070*/  FFMA.FTZ R82, R82, UR34, -R54.reuse ;  /* 0x0000002252527c23 */ /* 0x100fe20008010836 */
[----:B------:R-:W-:-:S03]  /*5080*/  FFMA.FTZ R76, R76, UR34, -R54 ;  /* 0x000000224c4c7c23 */ /* 0x000fc60008010836 */
[----:B------:R2:W5:Y:S01]  /*5090*/  MUFU.EX2 R79, R5 ;  /* 0x00000005004f7308 */ /* 0x0005620000000800 */
[----:B0-----:R-:W-:-:S07]  /*50a0*/  F2FP.BF16.F32.PACK_AB R4, R71, R2 ;  /* 0x000000024704723e */ /* 0x001fce00000010ff */
[----:B------:R-:W0:Y:S01]  /*50b0*/  MUFU.EX2 R3, R3 ;  /* 0x0000000300037308 */ /* 0x000e220000000800 */
[----:B--2---:R-:W-:Y:S01]  /*50c0*/  FADD.FTZ R5, R2, R71 ;  /* 0x0000004702057221 */ /* 0x004fe20000010000 */
[--C-:B------:R-:W-:Y:S01]  /*50d0*/  FFMA.FTZ R2, R33, UR34, -R54.reuse ;  /* 0x0000002221027c23 */ /* 0x100fe20008010836 */
[--C-:B------:R-:W-:Y:S01]  /*50e0*/  FFMA.FTZ R33, R34, UR34, -R54.reuse ;  /* 0x0000002222217c23 */ /* 0x100fe20008010836 */
[--C-:B------:R-:W-:Y:S01]  /*50f0*/  FFMA.FTZ R34, R35, UR34, -R54.reuse ;  /* 0x0000002223227c23 */ /* 0x100fe20008010836 */
[----:B-1----:R-:W-:Y:S01]  /*5100*/  FADD.FTZ R6, R68, R5 ;  /* 0x0000000544067221 */ /* 0x002fe20000010000 */
[----:B---3--:R-:W-:Y:S01]  /*5110*/  FADD.FTZ R5, R80, R63 ;  /* 0x0000003f50057221 */ /* 0x008fe20000010000 */
[----:B------:R-:W-:Y:S01]  /*5120*/  FFMA.FTZ R35, R36, UR34, -R54 ;  /* 0x0000002224237c23 */ /* 0x000fe20008010836 */
[----:B------:R-:W1:Y:S01]  /*5130*/  MUFU.EX2 R56, R56 ;  /* 0x0000003800387308 */ /* 0x000e620000000800 */
[C---:B------:R-:W-:Y:S01]  /*5140*/  FADD.FTZ R12, R73.reuse, R6 ;  /* 0x00000006490c7221 */ /* 0x040fe20000010000 */
[----:B------:R-:W-:Y:S01]  /*5150*/  F2FP.BF16.F32.PACK_AB R6, R73, R68 ;  /* 0x000000444906723e */ /* 0x000fe200000010ff */
[--C-:B------:R-:W-:Y:S01]  /*5160*/  FFMA.FTZ R36, R37, UR34, -R54.reuse ;  /* 0x0000002225247c23 */ /* 0x100fe20008010836 */
[----:B------:R-:W-:Y:S01]  /*5170*/  FFMA.FTZ R54, R83, UR34, -R54 ;  /* 0x0000002253367c23 */ /* 0x000fe20008010836 */
[----:B------:R-:W-:Y:S01]  /*5180*/  FADD.FTZ R7, R67, R12 ;  /* 0x0000000c43077221 */ /* 0x000fe20000010000 */
[----:B----4-:R-:W-:Y:S01]  /*5190*/  FADD.FTZ R12, R64, R5 ;  /* 0x00000005400c7221 */ /* 0x010fe20000010000 */
[----:B------:R-:W-:Y:S01]  /*51a0*/  F2FP.BF16.F32.PACK_AB R5, R63, R80 ;  /* 0x000000503f05723e */ /* 0x000fe200000010ff */
[----:B------:R-:W2:Y:S01]  /*51b0*/  MUFU.EX2 R57, R57 ;  /* 0x0000003900397308 */ /* 0x000ea20000000800 */
[----:B------:R-:W-:Y:S01]  /*51c0*/  FADD.FTZ R14, R70, R7 ;  /* 0x00000007460e7221 */ /* 0x000fe20000010000 */
[C---:B-----5:R-:W-:Y:S01]  /*51d0*/  FADD.FTZ R12, R79.reuse, R12 ;  /* 0x0000000c4f0c7221 */ /* 0x060fe20000010000 */
[----:B------:R-:W-:-:S02]  /*51e0*/  F2FP.BF16.F32.PACK_AB R7, R79, R64 ;  /* 0x000000404f07723e */ /* 0x000fc400000010ff */
[----:B------:R-:W-:Y:S01]  /*51f0*/  FADD.FTZ R15, R69, R14 ;  /* 0x0000000e450f7221 */ /* 0x000fe20000010000 */
[----:B0-----:R-:W-:Y:S02]  /*5200*/  FADD.FTZ R13, R3, R12 ;  /* 0x0000000c030d7221 */ /* 0x001fe40000010000 */
[----:B------:R-:W0:Y:S01]  /*5210*/  MUFU.EX2 R58, R58 ;  /* 0x0000003a003a7308 */ /* 0x000e220000000800 */
[----:B------:R-:W-:Y:S01]  /*5220*/  FADD.FTZ R15, R72, R15 ;  /* 0x0000000f480f7221 */ /* 0x000fe20000010000 */
[----:B-1----:R-:W-:Y:S01]  /*5230*/  FADD.FTZ R12, R56, R13 ;  /* 0x0000000d380c7221 */ /* 0x002fe20000010000 */
[----:B------:R1:W-:Y:S02]  /*5240*/  STSM.16.M88.4 [R17+0x21800], R4 ;  /* 0x0218000411007844 */ /* 0x0003e40000000200 */
[----:B------:R-:W-:-:S03]  /*5250*/  FADD.FTZ R14, R74, R15 ;  /* 0x0000000f4a0e7221 */ /* 0x000fc60000010000 */
[----:B------:R-:W3:Y:S01]  /*5260*/  MUFU.EX2 R59, R59 ;  /* 0x0000003b003b7308 */ /* 0x000ee20000000800 */
[----:B--2---:R-:W-:Y:S01]  /*5270*/  FADD.FTZ R13, R57, R12 ;  /* 0x0000000c390d7221 */ /* 0x004fe20000010000 */
[----:B------:R-:W-:-:S04]  /*5280*/  FADD.FTZ R15, R75, R14 ;  /* 0x0000000e4b0f7221 */ /* 0x000fc80000010000 */
[----:B------:R-:W-:Y:S02]  /*5290*/  FADD.FTZ R14, R44, R15 ;  /* 0x0000000f2c0e7221 */ /* 0x000fe40000010000 */
[----:B------:R-:W2:Y:S01]  /*52a0*/  MUFU.EX2 R60, R60 ;  /* 0x0000003c003c7308 */ /* 0x000ea20000000800 */
[----:B0-----:R-:W-:Y:S01]  /*52b0*/  FADD.FTZ R12, R58, R13 ;  /* 0x0000000d3a0c7221 */ /* 0x001fe20000010000 */
[----:B------:R-:W-:Y:S01]  /*52c0*/  FADD.FTZ R15, R77, R14 ;  /* 0x0000000e4d0f7221 */ /* 0x000fe20000010000 */
[----:B-1----:R-:W-:Y:S02]  /*52d0*/  F2FP.BF16.F32.PACK_AB R5, R56, R3 ;  /* 0x000000033805723e */ /* 0x002fe400000010ff */
[----:B------:R-:W-:Y:S01]  /*52e0*/  F2FP.BF16.F32.PACK_AB R4, R70, R67 ;  /* 0x000000434604723e */ /* 0x000fe200000010ff */
[----:B------:R-:W-:Y:S01]  /*52f0*/  FADD.FTZ R14, R40, R15 ;  /* 0x0000000f280e7221 */ /* 0x000fe20000010000 */
[----:B------:R-:W-:Y:S01]  /*5300*/  F2FP.BF16.F32.PACK_AB R6, R72, R69 ;  /* 0x000000454806723e */ /* 0x000fe200000010ff */
[----:B------:R-:W0:Y:S01]  /*5310*/  MUFU.EX2 R61, R61 ;  /* 0x0000003d003d7308 */ /* 0x000e220000000800 */
[----:B---3--:R-:W-:Y:S01]  /*5320*/  FADD.FTZ R13, R59, R12 ;  /* 0x0000000c3b0d7221 */ /* 0x008fe20000010000 */
[----:B------:R-:W-:-:S04]  /*5330*/  FADD.FTZ R15, R41, R14 ;  /* 0x0000000e290f7221 */ /* 0x000fc80000010000 */
[----:B------:R-:W-:Y:S02]  /*5340*/  FADD.FTZ R14, R42, R15 ;  /* 0x0000000f2a0e7221 */ /* 0x000fe40000010000 */
[----:B------:R-:W1:Y:S01]  /*5350*/  MUFU.EX2 R62, R62 ;  /* 0x0000003e003e7308 */ /* 0x000e620000000800 */
[----:B--2---:R-:W-:-:S07]  /*5360*/  FADD.FTZ R12, R60, R13 ;  /* 0x0000000d3c0c7221 */ /* 0x004fce0000010000 */
[----:B------:R-:W2:Y:S01]  /*5370*/  MUFU.EX2 R10, R10 ;  /* 0x0000000a000a7308 */ /* 0x000ea20000000800 */
[----:B0-----:R-:W-:Y:S01]  /*5380*/  FADD.FTZ R13, R61, R12 ;  /* 0x0000000c3d0d7221 */ /* 0x001fe20000010000 */
[----:B------:R-:W-:-:S06]  /*5390*/  F2FP.BF16.F32.PACK_AB R12, R75, R74 ;  /* 0x0000004a4b0c723e */ /* 0x000fcc00000010ff */
[----:B------:R-:W0:Y:S01]  /*53a0*/  MUFU.EX2 R11, R11 ;  /* 0x0000000b000b7308 */ /* 0x000e220000000800 */
[C---:B-1----:R-:W-:Y:S01]  /*53b0*/  FADD.FTZ R13, R62.reuse, R13 ;  /* 0x0000000d3e0d7221 */ /* 0x042fe20000010000 */
[----:B------:R-:W-:-:S06]  /*53c0*/  F2FP.BF16.F32.PACK_AB R15, R62, R61 ;  /* 0x0000003d3e0f723e */ /* 0x000fcc00000010ff */
[----:B------:R-:W1:Y:S01]  /*53d0*/  MUFU.EX2 R20, R20 ;  /* 0x0000001400147308 */ /* 0x000e620000000800 */
[----:B--2---:R-:W-:Y:S01]  /*53e0*/  FADD.FTZ R64, R10, R13 ;  /* 0x0000000d0a407221 */ /* 0x004fe20000010000 */
[----:B------:R-:W-:Y:S01]  /*53f0*/  FADD.FTZ R13, R45, R14 ;  /* 0x0000000e2d0d7221 */ /* 0x000fe20000010000 */
[----:B------:R-:W-:-:S03]  /*5400*/  F2FP.BF16.F32.PACK_AB R14, R77, R44 ;  /* 0x0000002c4d0e723e */ /* 0x000fc600000010ff */
[----:B------:R-:W-:Y:S01]  /*5410*/  FADD.FTZ R56, R24, R13 ;  /* 0x0000000d18387221 */ /* 0x000fe20000010000 */
[----:B------:R-:W-:Y:S01]  /*5420*/  F2FP.BF16.F32.PACK_AB R13, R60, R59 ;  /* 0x0000003b3c0d723e */ /* 0x000fe200000010ff */
[----:B------:R-:W2:Y:S01]  /*5430*/  MUFU.EX2 R21, R21 ;  /* 0x0000001500157308 */ /* 0x000ea20000000800 */
[----:B0-----:R-:W-:Y:S01]  /*5440*/  FADD.FTZ R7, R11, R64 ;  /* 0x000000400b077221 */ /* 0x001fe20000010000 */
[----:B------:R-:W-:-:S06]  /*5450*/  FADD.FTZ R3, R25, R56 ;  /* 0x0000003819037221 */ /* 0x000fcc0000010000 */
[----:B------:R-:W-:Y:S01]  /*5460*/  MUFU.EX2 R27, R27 ;  /* 0x0000001b001b7308 */ /* 0x000fe20000000800 */
[----:B-1----:R-:W-:Y:S01]  /*5470*/  FADD.FTZ R44, R20, R7 ;  /* 0x00000007142c7221 */ /* 0x002fe20000010000 */
[----:B------:R-:W-:-:S05]  /*5480*/  F2FP.BF16.F32.PACK_AB R7, R58, R57 ;  /* 0x000000393a07723e */ /* 0x000fca00000010ff */
[----:B------:R0:W-:Y:S01]  /*5490*/  STSM.16.M88.4 [R22], R4 ;  /* 0x0000000416007844 */ /* 0x0001e20000000200 */
[----:B------:R-:W1:Y:S01]  /*54a0*/  MUFU.EX2 R28, R28 ;  /* 0x0000001c001c7308 */ /* 0x000e620000000800 */
[----:B--2---:R-:W-:Y:S02]  /*54b0*/  FADD.FTZ R44, R21, R44 ;  /* 0x0000002c152c7221 */ /* 0x004fe40000010000 */
[----:B------:R2:W-:Y:S05]  /*54c0*/  STSM.16.M88.4 [R19], R12 ;  /* 0x0000000c13007844 */ /* 0x0005ea0000000200 */
[----:B------:R-:W-:Y:S01]  /*54d0*/  MUFU.EX2 R31, R31 ;  /* 0x0000001f001f7308 */ /* 0x000fe20000000800 */
[----:B0-----:R-:W-:-:S07]  /*54e0*/  F2FP.BF16.F32.PACK_AB R4, R41, R40 ;  /* 0x000000282904723e */ /* 0x001fce00000010ff */
[----:B------:R-:W0:Y:S01]  /*54f0*/  MUFU.EX2 R32, R32 ;  /* 0x0000002000207308 */ /* 0x000e220000000800 */
[----:B------:R-:W-:Y:S02]  /*5500*/  F2FP.BF16.F32.PACK_AB R5, R11, R10 ;  /* 0x0000000a0b05723e */ /* 0x000fe400000010ff */
[----:B--2---:R-:W-:Y:S02]  /*5510*/  F2FP.BF16.F32.PACK_AB R14, R51, R26 ;  /* 0x0000001a330e723e */ /* 0x004fe400000010ff */
[----:B------:R-:W-:Y:S02]  /*5520*/  F2FP.BF16.F32.PACK_AB R7, R21, R20 ;  /* 0x000000141507723e */ /* 0x000fe400000010ff */
[----:B------:R-:W-:Y:S01]  /*5530*/  F2FP.BF16.F32.PACK_AB R6, R45, R42 ;  /* 0x0000002a2d06723e */ /* 0x000fe200000010ff */
[----:B------:R2:W-:Y:S01]  /*5540*/  MUFU.EX2 R37, R38 ;  /* 0x0000002600257308 */ /* 0x0005e20000000800 */
[----:B------:R-:W-:Y:S02]  /*5550*/  F2FP.BF16.F32.PACK_AB R12, R25, R24 ;  /* 0x00000018190c723e */ /* 0x000fe400000010ff */
[----:B-1----:R-:W-:Y:S01]  /*5560*/  F2FP.BF16.F32.PACK_AB R13, R28, R27 ;  /* 0x0000001b1c0d723e */ /* 0x002fe200000010ff */
[----:B------:R1:W-:Y:S01]  /*5570*/  STSM.16.M88.4 [R18], R4 ;  /* 0x0000000412007844 */ /* 0x0003e20000000200 */
[----:B------:R-:W-:-:S03]  /*5580*/  F2FP.BF16.F32.PACK_AB R24, R53, R50 ;  /* 0x000000323518723e */ /* 0x000fc600000010ff */
[----:B------:R-:W3:Y:S01]  /*5590*/  MUFU.EX2 R2, R2 ;  /* 0x0000000200027308 */ /* 0x000ee20000000800 */
[----:B--2---:R-:W-:Y:S01]  /*55a0*/  FADD.FTZ R38, R26, R3 ;  /* 0x000000031a267221 */ /* 0x004fe20000010000 */
[----:B------:R-:W-:Y:S01]  /*55b0*/  FADD.FTZ R3, R27, R44 ;  /* 0x0000002c1b037221 */ /* 0x000fe20000010000 */
[----:B0-----:R-:W-:Y:S02]  /*55c0*/  F2FP.BF16.F32.PACK_AB R15, R32, R31 ;  /* 0x0000001f200f723e */ /* 0x001fe400000010ff */
[----:B------:R-:W-:Y:S01]  /*55d0*/  FADD.FTZ R57, R51, R38 ;  /* 0x0000002633397221 */ /* 0x000fe20000010000 */
[----:B------:R-:W-:Y:S02]  /*55e0*/  FADD.FTZ R38, R28, R3 ;  /* 0x000000031c267221 */ /* 0x000fe40000010000 */
[----:B------:R-:W0:Y:S01]  /*55f0*/  MUFU.EX2 R33, R33 ;  /* 0x0000002100217308 */ /* 0x000e220000000800 */
[----:B------:R-:W-:Y:S01]  /*5600*/  FADD.FTZ R40, R50, R57 ;  /* 0x0000003932287221 */ /* 0x000fe20000010000 */
[----:B------:R-:W-:Y:S01]  /*5610*/  FADD.FTZ R3, R31, R38 ;  /* 0x000000261f037221 */ /* 0x000fe20000010000 */
[----:B------:R2:W-:Y:S02]  /*5620*/  STSM.16.M88.4 [R17+0x27800], R12 ;  /* 0x0278000c11007844 */ /* 0x0005e40000000200 */
[----:B------:R-:W-:Y:S01]  /*5630*/  FADD.FTZ R41, R53, R40 ;  /* 0x0000002835297221 */ /* 0x000fe20000010000 */
[----:B------:R-:W-:-:S02]  /*5640*/  FADD.FTZ R3, R32, R3 ;  /* 0x0000000320037221 */ /* 0x000fc40000010000 */
[----:B------:R-:W4:Y:S01]  /*5650*/  MUFU.EX2 R29, R29 ;  /* 0x0000001d001d7308 */ /* 0x000f220000000800 */
[----:B------:R-:W-:Y:S01]  /*5660*/  FADD.FTZ R26, R52, R41 ;  /* 0x00000029341a7221 */ /* 0x000fe20000010000 */
[----:B---3--:R-:W-:-:S03]  /*5670*/  FADD.FTZ R38, R2, R3 ;  /* 0x0000000302267221 */ /* 0x008fc60000010000 */
[C---:B------:R-:W-:Y:S01]  /*5680*/  FADD.FTZ R40, R55.reuse, R26 ;  /* 0x0000001a37287221 */ /* 0x040fe20000010000 */
[----:B------:R-:W-:Y:S02]  /*5690*/  F2FP.BF16.F32.PACK_AB R26, R55, R52 ;  /* 0x00000034371a723e */ /* 0x000fe400000010ff */
[----:B------:R-:W3:Y:S01]  /*56a0*/  MUFU.EX2 R34, R34 ;  /* 0x0000002200227308 */ /* 0x000ee20000000800 */
[C---:B0-----:R-:W-:Y:S01]  /*56b0*/  FADD.FTZ R3, R33.reuse, R38 ;  /* 0x0000002621037221 */ /* 0x041fe20000010000 */
[----:B------:R-:W-:-:S06]  /*56c0*/  F2FP.BF16.F32.PACK_AB R25, R33, R2 ;  /* 0x000000022119723e */ /* 0x000fcc00000010ff */
[----:B------:R-:W0:Y:S01]  /*56d0*/  MUFU.EX2 R48, R48 ;  /* 0x0000003000307308 */ /* 0x000e220000000800 */
[----:B----4-:R-:W-:-:S07]  /*56e0*/  FADD.FTZ R21, R29, R40 ;  /* 0x000000281d157221 */ /* 0x010fce0000010000 */
[----:B------:R-:W4:Y:S01]  /*56f0*/  MUFU.EX2 R35, R35 ;  /* 0x0000002300237308 */ /* 0x000f220000000800 */
[----:B---3--:R-:W-:-:S07]  /*5700*/  FADD.FTZ R10, R34, R3 ;  /* 0x00000003220a7221 */ /* 0x008fce0000010000 */
[----:B------:R-:W3:Y:S01]  /*5710*/  MUFU.EX2 R30, R30 ;  /* 0x0000001e001e7308 */ /* 0x000ee20000000800 */
[C---:B0-----:R-:W-:Y:S01]  /*5720*/  FADD.FTZ R21, R48.reuse, R21 ;  /* 0x0000001530157221 */ /* 0x041fe20000010000 */
[----:B------:R-:W-:-:S06]  /*5730*/  F2FP.BF16.F32.PACK_AB R28, R48, R29 ;  /* 0x0000001d301c723e */ /* 0x000fcc00000010ff */
[----:B------:R-:W0:Y:S01]  /*5740*/  MUFU.EX2 R49, R49 ;  /* 0x0000003100317308 */ /* 0x000e220000000800 */
[C---:B----4-:R-:W-:Y:S01]  /*5750*/  FADD.FTZ R3, R35.reuse, R10 ;  /* 0x0000000a23037221 */ /* 0x050fe20000010000 */
[----:B------:R-:W-:-:S05]  /*5760*/  F2FP.BF16.F32.PACK_AB R27, R35, R34 ;  /* 0x00000022231b723e */ /* 0x000fca00000010ff */
[----:B------:R2:W-:Y:S01]  /*5770*/  STSM.16.M88.4 [R23], R24 ;  /* 0x0000001817007844 */ /* 0x0005e20000000200 */
[----:B------:R-:W4:Y:S01]  /*5780*/  MUFU.EX2 R36, R36 ;  /* 0x0000002400247308 */ /* 0x000f220000000800 */
[----:B---3--:R-:W-:-:S07]  /*5790*/  FADD.FTZ R10, R30, R21 ;  /* 0x000000151e0a7221 */ /* 0x008fce0000010000 */
[----:B------:R-:W3:Y:S01]  /*57a0*/  MUFU.EX2 R39, R39 ;  /* 0x0000002700277308 */ /* 0x000ee20000000800 */
[C---:B0-----:R-:W-:Y:S01]  /*57b0*/  F2FP.BF16.F32.PACK_AB R30, R49.reuse, R30 ;  /* 0x0000001e311e723e */ /* 0x041fe200000010ff */
[----:B------:R-:W-:-:S06]  /*57c0*/  FADD.FTZ R10, R49, R10 ;  /* 0x0000000a310a7221 */ /* 0x000fcc0000010000 */
[----:B------:R-:W0:Y:S01]  /*57d0*/  MUFU.EX2 R78, R78 ;  /* 0x0000004e004e7308 */ /* 0x000e220000000800 */
[----:B----4-:R-:W-:Y:S01]  /*57e0*/  F2FP.BF16.F32.PACK_AB R29, R37, R36 ;  /* 0x00000024251d723e */ /* 0x010fe200000010ff */
[----:B------:R-:W-:-:S04]  /*57f0*/  FADD.FTZ R2, R36, R3 ;  /* 0x0000000324027221 */ /* 0x000fc80000010000 */
[----:B------:R-:W-:Y:S02]  /*5800*/  FADD.FTZ R2, R37, R2 ;  /* 0x0000000225027221 */ /* 0x000fe40000010000 */
[----:B------:R-:W-:Y:S02]  /*5810*/  MUFU.EX2 R43, R43 ;  /* 0x0000002b002b7308 */ /* 0x000fe40000000800 */
[----:B---3--:R-:W-:-:S06]  /*5820*/  FADD.FTZ R3, R39, R2 ;  /* 0x0000000227037221 */ /* 0x008fcc0000010000 */
[----:B------:R-:W1:Y:S01]  /*5830*/  MUFU.EX2 R46, R46 ;  /* 0x0000002e002e7308 */ /* 0x000e620000000800 */
[C---:B0-----:R-:W-:Y:S01]  /*5840*/  F2FP.BF16.F32.PACK_AB R31, R78.reuse, R39 ;  /* 0x000000274e1f723e */ /* 0x041fe200000010ff */
[----:B------:R-:W-:-:S04]  /*5850*/  FADD.FTZ R2, R78, R3 ;  /* 0x000000034e027221 */ /* 0x000fc80000010000 */
[----:B------:R2:W-:Y:S02]  /*5860*/  STSM.16.M88.4 [R19+0x6000], R28 ;  /* 0x0060001c13007844 */ /* 0x0005e40000000200 */
[----:B------:R-:W0:Y:S08]  /*5870*/  MUFU.EX2 R47, R47 ;  /* 0x0000002f002f7308 */ /* 0x000e300000000800 */
[----:B------:R-:W3:Y:S01]  /*5880*/  MUFU.EX2 R0, R0 ;  /* 0x0000000000007308 */ /* 0x000ee20000000800 */
[----:B-1----:R-:W-:Y:S01]  /*5890*/  F2FP.BF16.F32.PACK_AB R4, R46, R43 ;  /* 0x0000002b2e04723e */ /* 0x002fe200000010ff */
[----:B------:R-:W-:-:S04]  /*58a0*/  FADD.FTZ R43, R43, R10 ;  /* 0x0000000a2b2b7221 */ /* 0x000fc80000010000 */
[----:B------:R-:W-:Y:S02]  /*58b0*/  FADD.FTZ R46, R46, R43 ;  /* 0x0000002b2e2e7221 */ /* 0x000fe40000010000 */
[----:B------:R-:W-:Y:S02]  /*58c0*/  MUFU.EX2 R81, R81 ;  /* 0x0000005100517308 */ /* 0x000fe40000000800 */
[----:B0-----:R-:W-:-:S06]  /*58d0*/  FADD.FTZ R3, R47, R46 ;  /* 0x0000002e2f037221 */ /* 0x001fcc0000010000 */
[----:B------:R-:W0:Y:S01]  /*58e0*/  MUFU.EX2 R82, R82 ;  /* 0x0000005200527308 */ /* 0x000e220000000800 */
[C---:B---3--:R-:W-:Y:S01]  /*58f0*/  F2FP.BF16.F32.PACK_AB R6, R0.reuse, R47 ;  /* 0x0000002f0006723e */ /* 0x048fe200000010ff */
[----:B------:R-:W-:Y:S01]  /*5900*/  FADD.FTZ R3, R0, R3 ;  /* 0x0000000300037221 */ /* 0x000fe20000010000 */
[----:B------:R-:W-:-:S05]  /*5910*/  VIADD R0, R88, 0xfffffffe ;  /* 0xfffffffe58007836 */ /* 0x000fca0000000000 */
[----:B------:R-:W1:Y:S08]  /*5920*/  MUFU.EX2 R76, R76 ;  /* 0x0000004c004c7308 */ /* 0x000e700000000800 */
[----:B------:R-:W3:Y:S01]  /*5930*/  MUFU.EX2 R11, R54 ;  /* 0x00000036000b7308 */ /* 0x000ee20000000800 */
[----:B0-----:R-:W-:Y:S01]  /*5940*/  F2FP.BF16.F32.PACK_AB R5, R82, R81 ;  /* 0x000000515205723e */ /* 0x001fe200000010ff */
[----:B------:R-:W-:-:S04]  /*5950*/  FADD.FTZ R81, R81, R2 ;  /* 0x0000000251517221 */ /* 0x000fc80000010000 */
[----:B------:R-:W-:-:S04]  /*5960*/  FADD.FTZ R81, R82, R81 ;  /* 0x0000005152517221 */ /* 0x000fc80000010000 */
[----:B-1----:R-:W-:Y:S01]  /*5970*/  FADD.FTZ R2, R76, R81 ;  /* 0x000000514c027221 */ /* 0x002fe20000010000 */
[----:B---3--:R-:W-:-:S03]  /*5980*/  F2FP.BF16.F32.PACK_AB R7, R11, R76 ;  /* 0x0000004c0b07723e */ /* 0x008fc600000010ff */
        /* <DEDUP_REMOVED lines=16> */
.L_x_10445:
[----:B------:R-:W-:-:S11]  /*5a90*/  UISETP.NE.AND UP2, UPT, UR7, 0x1, UPT ;  /* 0x000000010700788c */ /* 0x000fd6000bf45270 */
[----:B------:R-:W-:Y:S02]  /*5aa0*/  @UP2 ULDC.64 UR10, c[0x0][0x9e8] ;  /* 0x00027a00000a2ab9 */ /* 0x000fe40000000a00 */
[----:B------:R-:W-:-:S04]  /*5ab0*/  UIMAD.WIDE.U32 UR14, UR18, UR10, URZ ;  /* 0x0000000a120e72a5 */ /* 0x000fc8000f8e003f */
[----:B------:R-:W-:-:S12]  /*5ac0*/  @UP2 USHF.R.U32.HI UR18, URZ, UR11, UR15 ;  /* 0x0000000b3f122299 */ /* 0x000fd8000801160f */
.L_x_10446:
[----:B------:R-:W-:-:S04]  /*5ad0*/  UIMAD UR7, UR18, UR7, UR7 ;  /* 0x00000007120772a4 */ /* 0x000fc8000f8e0207 */
[----:B------:R-:W-:-:S04]  /*5ae0*/  UISETP.LT.AND UP2, UPT, UR6, UR7, UPT ;  /* 0x000000070600728c */ /* 0x000fc8000bf41270 */
[----:B------:R-:W-:-:S12]  /*5af0*/  USEL UR6, UR6, UR7, UP2 ;  /* 0x0000000706067287 */ /* 0x000fd80009000000 */
.L_x_10444:
        /* <DEDUP_REMOVED lines=36> */
.L_x_10464:
[----:B------:R-:W-:Y:S01]  /*5d40*/  UIADD3 UR58, UR48, 0x1, URZ ;  /* 0x00000001303a7890 */ /* 0x000fe2000fffe03f */
[----:B------:R-:W-:-:S03]  /*5d50*/  ISETP.NE.AND P3, PT, RZ, UR45, PT ;  /* 0x0000002dff007c0c */ /* 0x000fc6000bf65270 */
[----:B------:R-:W-:-:S04]  /*5d60*/  UISETP.NE.AND UP2, UPT, UR58, 0x2, UPT ;  /* 0x000000023a00788c */ /* 0x000fc8000bf45270 */
[----:B------:R-:W-:Y:S02]  /*5d70*/  USEL UR57, URZ, 0x1, UP2 ;  /* 0x000000013f397887 */ /* 0x000fe40009000000 */
[----:B------:R-:W-:Y:S02]  /*5d80*/  USEL UR58, UR58, URZ, UP2 ;  /* 0x0000003f3a3a7287 */ /* 0x000fe40009000000 */
[----:B------:R-:W-:Y:S02]  /*5d90*/  ULOP3.LUT UR57, UR51, UR57, URZ, 0x3c, !UPT ;  /* 0x0000003933397292 */ /* 0x000fe4000f8e3c3f */
[----:B---3--:R-:W-:Y:S10]  /*5da0*/  @P3 BRA `(.L_x_10448) ;  /* 0x00000000002c3947 */ /* 0x008ff40003800000 */
[----:B------:R-:W-:Y:S05]  /*5db0*/  @!P0 BRA `(.L_x_10449) ;  /* 0x0000000000048947 */ /* 0x000fea0003800000 */
[----:B------:R-:W-:Y:S01]  /*5dc0*/  BPT.TRAP 0x1 ;  /* 0x000000040000795c */ /* 0x000fe20000300000 */
.L_x_10449:
[----:B------:R-:W-:Y:S01]  /*5dd0*/  ULEA UR6, UR58, UR42, 0x3 ;  /* 0x0000002a3a067291 */ /* 0x000fe2000f8e183f */
[----:B--2---:R-:W-:-:S05]  /*5de0*/  IMAD.U32 R4, RZ, RZ, UR57 ;  /* 0x00000039ff047e24 */ /* 0x004fca000f8e00ff */
[----:B------:R-:W-:-:S04]  /*5df0*/  SHF.L.U32 R4, R4, 0x1f, RZ ;  /* 0x0000001f04047819 */ /* 0x000fc800000006ff */
[----:B------:R0:W1:Y:S01]  /*5e00*/  SYNCS.PHASECHK.TRANS64.TRYWAIT P2, [UR6+0x2d830], R4 ;  /* 0x02d83004ff0075a7 */ /* 0x0000620008040146 */
[----:B------:R-:W-:Y:S05]  /*5e10*/  @!P0 BRA `(.L_x_10450) ;  /* 0x0000000000048947 */ /* 0x000fea0003800000 */
[----:B------:R-:W-:Y:S01]  /*5e20*/  BPT.TRAP 0x1 ;  /* 0x000000040000795c */ /* 0x000fe20000300000 */
.L_x_10450:
[----:B-1----:R-:W-:Y:S05]  /*5e30*/  @P2 BRA `(.L_x_10448) ;  /* 0x0000000000082947 */ /* 0x002fea0003800000 */
[----:B------:R-:W1:Y:S02]  /*5e40*/  SYNCS.PHASECHK.TRANS64.TRYWAIT P2, [UR6+0x2d830], R4 ;  /* 0x02d83004ff0075a7 */ /* 0x000e640008040146 */
[----:B-1----:R-:W-:Y:S05]  /*5e50*/  @!P2 BRA `(.L_x_10451) ;  /* 0x0000014000b4a947 */ /* 0x002fea0003800000 */
.L_x_10448:
[----:B-12---:R-:W1:Y:S01]  /*5e60*/  S2R R5, SR_TID.X ;  /* 0x0000000000057919 */ /* 0x006e620000002100 */
[----:B------:R-:W-:Y:S01]  /*5e70*/  UIMAD UR6, UR58, 0x600, UR32 ;  /* 0x000006003a0678a4 */ /* 0x000fe2000f8e0220 */
        /* <DEDUP_REMOVED lines=35> */
.L_x_10453:
[----:B------:R-:W-:Y:S01]  /*60b0*/  ULEA UR6, UR48, UR42, 0x3 ;  /* 0x0000002a30067291 */ /* 0x000fe2000f8e183f */
[----:B------:R-:W-:-:S05]  /*60c0*/  IMAD.U32 R4, RZ, RZ, UR51 ;  /* 0x00000033ff047e24 */ /* 0x000fca000f8e00ff */
[----:B------:R-:W-:-:S04]  /*60d0*/  SHF.L.U32 R4, R4, 0x1f, RZ ;  /* 0x0000001f04047819 */ /* 0x000fc800000006ff */
[----:B------:R0:W1:Y:S01]  /*60e0*/  SYNCS.PHASECHK.TRANS64.TRYWAIT P2, [UR6+0x2d850], R4 ;  /* 0x02d85004ff0075a7 */ /* 0x0000620008040146 */
[----:B------:R-:W-:Y:S05]  /*60f0*/  @!P0 BRA `(.L_x_10454) ;  /* 0x0000000000048947 */ /* 0x000fea0003800000 */
[----:B------:R-:W-:Y:S01]  /*6100*/  BPT.TRAP 0x1 ;  /* 0x000000040000795c */ /* 0x000fe20000300000 */
.L_x_10454:
[----:B-1----:R-:W-:Y:S05]  /*6110*/  @P2 BRA `(.L_x_10452) ;  /* 0x0000000000082947 */ /* 0x002fea0003800000 */
[----:B------:R-:W1:Y:S02]  /*6120*/  SYNCS.PHASECHK.TRANS64.TRYWAIT P2, [UR6+0x2d850], R4 ;  /* 0x02d85004ff0075a7 */ /* 0x000e640008040146 */
[----:B-1----:R-:W-:Y:S05]  /*6130*/  @!P2 BRA `(.L_x_10455) ;  /* 0x000001400014a947 */ /* 0x002fea0003800000 */
.L_x_10452:
[----:B------:R-:W-:Y:S01]  /*6140*/  UIADD3 UR6, UR42, 0x400, URZ ;  /* 0x000004002a067890 */ /* 0x000fe2000fffe03f */
[----:B------:R-:W-:Y:S01]  /*6150*/  WARPGROUP.ARRIVE ;  /* 0x00000000000079c5 */ /* 0x000fe20000000000 */
[----:B------:R-:W-:Y:S01]  /*6160*/  ULEA UR7, UR54, UR42, 0xd ;  /* 0x0000002a36077291 */ /* 0x000fe2000f8e683f */
[----:B------:R-:W-:Y:S01]  /*6170*/  FMUL.FTZ R6, R26, UR56 ;  /* 0x000000381a067c20 */ /* 0x000fe20008410000 */
[----:B------:R-:W-:Y:S01]  /*6180*/  USHF.R.U32.HI UR6, URZ, 0x4, UR6 ;  /* 0x000000043f067899 */ /* 0x000fe20008011606 */
[----:B------:R-:W-:Y:S01]  /*6190*/  FMUL.FTZ R26, R38, UR56 ;  /* 0x00000038261a7c20 */ /* 0x000fe20008410000 */
[----:B------:R-:W-:Y:S01]  /*61a0*/  UIADD3 UR7, UR7, 0x21800, URZ ;  /* 0x0002180007077890 */ /* 0x000fe2000fffe03f */
[----:B------:R-:W-:Y:S01]  /*61b0*/  FMUL.FTZ R38, R50, UR56 ;  /* 0x0000003832267c20 */ /* 0x000fe20008410000 */
[----:B------:R-:W-:Y:S01]  /*61c0*/  ULOP3.LUT UR6, UR6, 0x3fff, URZ, 0xc0, !UPT ;  /* 0x00003fff06067892 */ /* 0x000fe2000f8ec03f */
[----:B------:R-:W-:Y:S01]  /*61d0*/  FMUL.FTZ R50, R60, UR56 ;  /* 0x000000383c327c20 */ /* 0x000fe20008410000 */
[----:B------:R-:W-:Y:S01]  /*61e0*/  USHF.R.U32.HI UR7, URZ, 0x4, UR7 ;  /* 0x000000043f077899 */ /* 0x000fe20008011607 */
[----:B------:R-:W-:Y:S01]  /*61f0*/  FMUL.FTZ R60, R70, UR56 ;  /* 0x00000038463c7c20 */ /* 0x000fe20008410000 */
[----:B------:R-:W-:Y:S01]  /*6200*/  ULOP3.LUT UR10, UR6, 0x2000000, URZ, 0xfc, !UPT ;  /* 0x02000000060a7892 */ /* 0x000fe2000f8efc3f */
[----:B------:R-:W2:Y:S01]  /*6210*/  S2R R70, SR_TID.X ;  /* 0x0000000000467919 */ /* 0x000ea20000002100 */
[----:B------:R-:W-:Y:S01]  /*6220*/  ULOP3.LUT UR6, UR7, 0x3fff, URZ, 0xc0, !UPT ;  /* 0x00003fff07067892 */ /* 0x000fe2000f8ec03f */
[----:B------:R-:W-:Y:S01]  /*6230*/  PLOP3.LUT P2, PT, PT, PT, UP0, 0x80, 0x0 ;  /* 0x000000000000781c */ /* 0x000fe20003f4f008 */
[----:B------:R-:W-:Y:S01]  /*6240*/  UIMAD UR7, UR48, 0x600, UR10 ;  /* 0x00000600300778a4 */ /* 0x000fe2000f8e020a */
[----:B------:R-:W-:Y:S01]  /*6250*/  PLOP3.LUT P3, PT, PT, PT, UP0, 0x80, 0x0 ;  /* 0x000000000000781c */ /* 0x000fe20003f6f008 */
[----:B------:R-:W-:Y:S01]  /*6260*/  ULOP3.LUT UR6, UR6, 0x10000, URZ, 0xfc, !UPT ;  /* 0x0001000006067892 */ /* 0x000fe2000f8efc3f */
[----:B------:R-:W-:Y:S01]  /*6270*/  VIADD R149, R136, UR40 ;  /* 0x0000002888957c36 */ /* 0x000fe20008000000 */
[----:B------:R-:W-:Y:S01]  /*6280*/  UMOV UR31, 0x80000020 ;  /* 0x80000020001f7882 */ /* 0x000fe20000000000 */
[----:B------:R-:W-:Y:S01]  /*6290*/  UMOV UR29, 0x40000040 ;  /* 0x40000040001d7882 */ /* 0x000fe20000000000 */
        /* <DEDUP_REMOVED lines=69> */
[----:B------:R-:W1:Y:S08]  /*66f0*/  MUFU.TANH R5, R5 ;  /* 0x0000000500057308 */ /* 0x000e700000002400 */
[----:B------:R-:W2:Y:S08]  /*6700*/  MUFU.TANH R6, R6 ;  /* 0x0000000600067308 */ /* 0x000eb00000002400 */
[----:B------:R-:W3:Y:S08]  /*6710*/  MUFU.TANH R7, R7 ;  /* 0x0000000700077308 */ /* 0x000ef00000002400 */
[----:B------:R-:W4:Y:S01]  /*6720*/  MUFU.TANH R10, R10 ;  /* 0x0000000a000a7308 */ /* 0x000f220000002400 */
        /* <DEDUP_REMOVED lines=92> */
[----:B------:R-:W0:Y:S01]  /*6cf0*/  MUFU.TANH R76, R76 ;  /* 0x0000004c004c7308 */ /* 0x000e220000002400 */
[----:B------:R-:W-:Y:S02]  /*6d00*/  WARPGROUP.DEPBAR.LE gsb0, 0x0 ;  /* 0x00008000000079c5 */ /* 0x000fe40000010000 */
        /* <DEDUP_REMOVED lines=9> */
[----:B------:R-:W-:-:S02]  /*6da0*/  ISETP.GE.U32.AND P2, PT, R70, 0x180, PT ;  /* 0x000001804600780c */ /* 0x000fc40003f46070 */
[----:B------:R-:W-:Y:S01]  /*6db0*/  FMUL.FTZ R70, R82, UR56 ;  /* 0x0000003852467c20 */ /* 0x000fe20008410000 */
[----:B------:R-:W-:Y:S01]  /*6dc0*/  @P3 SHF.R.U32.HI R149, RZ, UR6, R42 ;  /* 0x00000006ff953c19 */ /* 0x000fe2000801162a */
[----:B------:R-:W-:-:S04]  /*6dd0*/  VIADD R42, R43, 0x9 ;  /* 0x000000092b2a7836 */ /* 0x000fc80000000000 */
[----:B------:R-:W0:Y:S01]  /*6de0*/  MUFU.TANH R70, R70 ;  /* 0x0000004600467308 */ /* 0x000e220000002400 */
[----:B------:R-:W5:Y:S01]  /*6df0*/  SHFL.IDX PT, R83, R149, RZ, 0x1c1f ;  /* 0x001c1fff95537589 */ /* 0x000f6200000e0000 */
[----:B------:R-:W-:Y:S02]  /*6e00*/  SEL R42, R42, 0x9, !P2 ;  /* 0x000000092a2a7807 */ /* 0x000fe40005000000 */
[----:B------:R-:W-:Y:S01]  /*6e10*/  PLOP3.LUT P2, PT, PT, PT, UP1, 0x40, 0x0 ;  /* 0x000000000000781c */ /* 0x000fe20003f4e818 */
[----:B------:R-:W-:Y:S02]  /*6e20*/  WARPGROUP.DEPBAR.LE gsb0, 0x0 ;  /* 0x00008000000079c5 */ /* 0x000fe40000010000 */
[----:B------:R-:W-:-:S06]  /*6e30*/  WARPGROUP.ARRIVE ;  /* 0x00000000000079c5 */ /* 0x000fcc0000000000 */
[----:B------:R-:W-:Y:S03]  /*6e40*/  HGMMA.64x96x16.F32.BF16 R88, gdesc[UR28].tnspB, R88, gsb0 ;  /* 0x416000001c5879f0 */ /* 0x000fe60008001858 */
[----:B------:R-:W-:Y:S02]  /*6e50*/  WARPGROUP.DEPBAR.LE gsb0, 0x0 ;  /* 0x00008000000079c5 */ /* 0x000fe40000010000 */
[----:B------:R1:W-:Y:S06]  /*6e60*/  BAR.ARV R42, 0x100 ;  /* 0x0004002a0000751d */ /* 0x0003ec0000002000 */
[----:B-1----:R-:W-:-:S05]  /*6e70*/  IMAD.U32 R42, RZ, RZ, UR58 ;  /* 0x0000003aff2a7e24 */ /* 0x002fca000f8e00ff */
[----:B------:R-:W-:-:S05]  /*6e80*/  @!P1 LEA R42, R42, UR42, 0x3 ;  /* 0x0000002a2a2a9c11 */ /* 0x000fca000f8e18ff */
[----:B------:R-:W-:-:S05]  /*6e90*/  @!P1 VIADD R42, R42, 0x2d840 ;  /* 0x0002d8402a2a9836 */ /* 0x000fca0000000000 */
[----:B------:R-:W-:-:S04]  /*6ea0*/  @!P1 PRMT R42, RZ, 0x654, R42 ;  /* 0x00000654ff2a9816 */ /* 0x000fc8000000002a */
[----:B------:R1:W-:Y:S02]  /*6eb0*/  @!P1 SYNCS.ARRIVE.TRANS64.RED.A1T0 RZ, [R42+URZ], RZ ;  /* 0x000000ff2aff99a7 */ /* 0x0003e4000810043f */
[----:B-1----:R-:W-:-:S04]  /*6ec0*/  IADD3 R42, -R16, 0x1, -R72 ;  /* 0x00000001102a7810 */ /* 0x002fc80007ffe948 */
[----:B------:R-:W-:-:S05]  /*6ed0*/  IADD3 R81, -R81, UR39, R42 ;  /* 0x0000002751517c10 */ /* 0x000fca000fffe12a */
[C---:B------:R-:W-:Y:S02]  /*6ee0*/  VIADD R82, R81.reuse, UR55 ;  /* 0x0000003751527c36 */ /* 0x040fe40008000000 */
[----:B------:R-:W-:Y:S02]  /*6ef0*/  VIADD R81, R81, UR33 ;  /* 0x0000002151517c36 */ /* 0x000fe40008000000 */
[C---:B-----5:R-:W-:Y:S02]  /*6f00*/  IMAD.IADD R80, R83.reuse, 0x1, R82 ;  /* 0x0000000153507824 */ /* 0x060fe400078e0252 */
        /* <DEDUP_REMOVED lines=15> */
.L_x_10458:
[----:B------:R-:W-:-:S05]  /*7000*/  IMAD.U32 R84, RZ, RZ, UR35 ;  /* 0x00000023ff547e24 */ /* 0x000fca000f8e00ff */
[----:B------:R-:W-:-:S13]  /*7010*/  ISETP.NE.AND P2, PT, R84, 0x1, PT ;  /* 0x000000015400780c */ /* 0x000fda0003f45270 */
[----:B------:R-:W0:Y:S02]  /*7020*/  @P2 LDC.64 R42, c[0x0][0x9e8] ;  /* 0x00027a00ff2a2b82 */ /* 0x000e240000000a00 */
[----:B0-----:R-:W-:-:S05]  /*7030*/  @P2 IMAD.HI.U32 R42, R83, R42, RZ ;  /* 0x0000002a532a2227 */ /* 0x001fca00078e00ff */
[----:B------:R-:W-:-:S07]  /*7040*/  @P2 SHF.R.U32.HI R83, RZ, R43, R42 ;  /* 0x0000002bff532219 */ /* 0x000fce000001162a */
.L_x_10459:
[----:B------:R-:W-:Y:S05]  /*7050*/  BSYNC B0 ;  /* 0x0000000000007941 */ /* 0x000fea0003800000 */
.L_x_10457:
[----:B------:R-:W-:-:S04]  /*7060*/  IMAD R83, R83, R84, -R72 ;  /* 0x0000005453537224 */ /* 0x000fc800078e0a48 */
[----:B------:R-:W-:-:S05]  /*7070*/  IMAD.IADD R83, R83, 0x1, -R16 ;  /* 0x0000000153537824 */ /* 0x000fca00078e0a10 */
[----:B------:R-:W-:Y:S02]  /*7080*/  VIMNMX R79, R79, R83, !PT ;  /* 0x000000534f4f7248 */ /* 0x000fe40007fe0100 */
[----:B------:R-:W-:-:S07]  /*7090*/  VIADDMNMX R80, R83, R84, R80, PT ;  /* 0x0000005453507246 */ /* 0x000fce0003800150 */
.L_x_10456:
        /* <DEDUP_REMOVED lines=23> */
[C---:B------:R-:W-:Y:S02]  /*7210*/  ISETP.GT.AND P3, PT, R79.reuse, 0x19, P2 ;  /* 0x000000194f00780c */ /* 0x040fe40001764270 */
        /* <DEDUP_REMOVED lines=91> */
.L_x_10462:
[----:B------:R-:W-:-:S05]  /*77d0*/  IMAD.U32 R79, RZ, RZ, UR35 ;  /* 0x00000023ff4f7e24 */ /* 0x000fca000f8e00ff */
[----:B------:R-:W-:-:S13]  /*77e0*/  ISETP.NE.AND P3, PT, R79, 0x1, PT ;  /* 0x000000014f00780c */ /* 0x000fda0003f65270 */
[----:B------:R-:W0:Y:S02]  /*77f0*/  @P3 LDC.64 R4, c[0x0][0x9e8] ;  /* 0x00027a00ff043b82 */ /* 0x000e240000000a00 */
[----:B0-----:R-:W-:-:S05]  /*7800*/  @P3 IMAD.HI.U32 R4, R83, R4, RZ ;  /* 0x0000000453043227 */ /* 0x001fca00078e00ff */
[----:B------:R-:W-:-:S07]  /*7810*/  @P3 SHF.R.U32.HI R83, RZ, R5, R4 ;  /* 0x00000005ff533219 */ /* 0x000fce0000011604 */
.L_x_10463:
[----:B------:R-:W-:Y:S05]  /*7820*/  BSYNC B0 ;  /* 0x0000000000007941 */ /* 0x000fea0003800000 */
.L_x_10461:
[----:B------:R-:W-:-:S04]  /*7830*/  IMAD R72, R83, R79, -R72 ;  /* 0x0000004f53487224 */ /* 0x000fc800078e0a48 */
[----:B------:R-:W-:-:S05]  /*7840*/  IMAD.IADD R72, R72, 0x1, -R16 ;  /* 0x0000000148487824 */ /* 0x000fca00078e0a10 */
[----:B------:R-:W-:Y:S02]  /*7850*/  VIMNMX R81, R81, R72, !PT ;  /* 0x0000004851517248 */ /* 0x000fe40007fe0100 */
[----:B------:R-:W-:-:S07]  /*7860*/  VIADDMNMX R82, R72, R79, R82, PT ;  /* 0x0000004f48527246 */ /* 0x000fce0003800152 */
.L_x_10460:
[----:B------:R-:W-:Y:S01]  /*7870*/  FMNMX.FTZ R4, R42, R8, !PT ;  /* 0x000000082a047209 */ /* 0x000fe20007810000 */
[----:B------:R-:W-:Y:S01]  /*7880*/  UMOV UR51, UR57 ;  /* 0x0000003900337c82 */ /* 0x000fe20008000000 */
        /* <DEDUP_REMOVED lines=63> */
[----:B------:R-:W-:Y:S01]  /*7c80*/  FSEL R30, R30, -INF , !P6 ;  /* 0xff8000001e1e7808 */ /* 0x000fe20007000000 */
[----:B------:R-:W0:Y:S01]  /*7c90*/  SHFL.BFLY PT, R5, R4, 0x2, 0x1f ;  /* 0x0c401f0004057f89 */ /* 0x000e2200000e0000 */
[----:B------:R-:W-:-:S02]  /*7ca0*/  ISETP.LT.OR P5, PT, R82, 0x29, P5 ;  /* 0x000000295200780c */ /* 0x000fc40002fa1670 */
[C---:B------:R-:W-:Y:S02]  /*7cb0*/  ISETP.GT.AND P6, PT, R81.reuse, 0x30, P2 ;  /* 0x000000305100780c */ /* 0x040fe400017c4270 */
[----:B------:R-:W-:Y:S02]  /*7cc0*/  FSEL R34, R34, -INF , !P5 ;  /* 0xff80000022227808 */ /* 0x000fe40006800000 */
[----:B------:R-:W-:Y:S02]  /*7cd0*/  ISETP.LT.OR P6, PT, R82, 0x31, P6 ;  /* 0x000000315200780c */ /* 0x000fe400037c1670 */
[----:B------:R-:W-:Y:S02]  /*7ce0*/  ISETP.GT.AND P5, PT, R81, 0x38, P2 ;  /* 0x000000385100780c */ /* 0x000fe400017a4270 */
[----:B------:R-:W-:Y:S02]  /*7cf0*/  FSEL R38, R38, -INF , !P6 ;  /* 0xff80000026267808 */ /* 0x000fe40007000000 */
[----:B------:R-:W-:-:S02]  /*7d00*/  ISETP.LT.OR P5, PT, R82, 0x39, P5 ;  /* 0x000000395200780c */ /* 0x000fc40002fa1670 */
[C---:B------:R-:W-:Y:S02]  /*7d10*/  ISETP.GT.AND P6, PT, R81.reuse, 0x40, P2 ;  /* 0x000000405100780c */ /* 0x040fe400017c4270 */
[----:B------:R-:W-:Y:S02]  /*7d20*/  FSEL R44, R44, -INF , !P5 ;  /* 0xff8000002c2c7808 */ /* 0x000fe40006800000 */
[----:B------:R-:W-:Y:S02]  /*7d30*/  ISETP.LT.OR P6, PT, R82, 0x41, P6 ;  /* 0x000000415200780c */ /* 0x000fe400037c1670 */
[----:B------:R-:W-:Y:S02]  /*7d40*/  ISETP.GT.AND P5, PT, R81, 0x48, P2 ;  /* 0x000000485100780c */ /* 0x000fe400017a4270 */
[----:B------:R-:W-:Y:S02]  /*7d50*/  FSEL R48, R48, -INF , !P6 ;  /* 0xff80000030307808 */ /* 0x000fe40007000000 */
[----:B0-----:R-:W-:-:S02]  /*7d60*/  FMNMX.FTZ R5, R4, R5, !PT ;  /* 0x0000000504057209 */ /* 0x001fc40007810000 */
[----:B------:R-:W-:Y:S02]  /*7d70*/  ISETP.LT.OR P5, PT, R82, 0x49, P5 ;  /* 0x000000495200780c */ /* 0x000fe40002fa1670 */
[C---:B------:R-:W-:Y:S01]  /*7d80*/  ISETP.GT.AND P6, PT, R81.reuse, 0x50, P2 ;  /* 0x000000505100780c */ /* 0x040fe200017c4270 */
[----:B------:R-:W0:Y:S01]  /*7d90*/  SHFL.BFLY PT, R72, R5, 0x1, 0x1f ;  /* 0x0c201f0005487f89 */ /* 0x000e2200000e0000 */
[----:B------:R-:W-:Y:S02]  /*7da0*/  FSEL R52, R52, -INF , !P5 ;  /* 0xff80000034347808 */ /* 0x000fe40006800000 */
[----:B------:R-:W-:Y:S02]  /*7db0*/  ISETP.LT.OR P6, PT, R82, 0x51, P6 ;  /* 0x000000515200780c */ /* 0x000fe400037c1670 */
[----:B------:R-:W-:Y:S02]  /*7dc0*/  ISETP.GT.AND P5, PT, R81, 0x58, P2 ;  /* 0x000000585100780c */ /* 0x000fe400017a4270 */
[----:B------:R-:W-:-:S02]  /*7dd0*/  FSEL R56, R56, -INF , !P6 ;  /* 0xff80000038387808 */ /* 0x000fc40007000000 */
[----:B------:R-:W-:Y:S02]  /*7de0*/  ISETP.LT.OR P5, PT, R82, 0x59, P5 ;  /* 0x000000595200780c */ /* 0x000fe40002fa1670 */
[C---:B------:R-:W-:Y:S02]  /*7df0*/  ISETP.GT.AND P6, PT, R81.reuse, 0x60, P2 ;  /* 0x000000605100780c */ /* 0x040fe400017c4270 */
[----:B------:R-:W-:Y:S02]  /*7e00*/  FSEL R60, R60, -INF , !P5 ;  /* 0xff8000003c3c7808 */ /* 0x000fe40006800000 */
[----:B------:R-:W-:Y:S02]  /*7e10*/  ISETP.LT.OR P6, PT, R82, 0x61, P6 ;  /* 0x000000615200780c */ /* 0x000fe400037c1670 */
[----:B------:R-:W-:Y:S02]  /*7e20*/  ISETP.GT.AND P5, PT, R81, 0x68, P2 ;  /* 0x000000685100780c */ /* 0x000fe400017a4270 */
[----:B------:R-:W-:-:S02]  /*7e30*/  FSEL R64, R64, -INF , !P6 ;  /* 0xff80000040407808 */ /* 0x000fc40007000000 */
[----:B------:R-:W-:Y:S02]  /*7e40*/  ISETP.GT.AND P6, PT, R81, 0x69, P2 ;  /* 0x000000695100780c */ /* 0x000fe400017c4270 */
[----:B------:R-:W-:Y:S02]  /*7e50*/  ISETP.LT.OR P5, PT, R82, 0x69, P5 ;  /* 0x000000695200780c */ /* 0x000fe40002fa1670 */
[----:B0-----:R-:W-:Y:S02]  /*7e60*/  FMNMX.FTZ R72, R5, R72, !PT ;  /* 0x0000004805487209 */ /* 0x001fe40007810000 */
[----:B------:R-:W-:Y:S02]  /*7e70*/  FSEL R68, R68, -INF , !P5 ;  /* 0xff80000044447808 */ /* 0x000fe40006800000 */
[C---:B------:R-:W-:Y:S01]  /*7e80*/  FSETP.NEU.FTZ.AND P3, PT, R72.reuse, -INF , PT ;  /* 0xff8000004800780b */ /* 0x040fe20003f7d000 */
[----:B------:R-:W-:Y:S01]  /*7e90*/  FMUL.FTZ R4, R72, UR34 ;  /* 0x0000002248047c20 */ /* 0x000fe20008410000 */
[----:B------:R-:W-:-:S02]  /*7ea0*/  ISETP.LT.OR P6, PT, R82, 0x6a, P6 ;  /* 0x0000006a5200780c */ /* 0x000fc400037c1670 */
[----:B------:R-:W-:Y:S02]  /*7eb0*/  FSEL R5, R72, RZ, P3 ;  /* 0x000000ff48057208 */ /* 0x000fe40001800000 */
[----:B------:R-:W-:Y:S02]  /*7ec0*/  FSEL R4, R4, RZ, P3 ;  /* 0x000000ff04047208 */ /* 0x000fe40001800000 */
[----:B------:R-:W-:Y:S01]  /*7ed0*/  ISETP.GT.AND P3, PT, R81, 0x1, P2 ;  /* 0x000000015100780c */ /* 0x000fe20001764270 */
[----:B------:R-:W-:Y:S01]  /*7ee0*/  FADD.FTZ R5, -R5, R8 ;  /* 0x0000000805057221 */ /* 0x000fe20000010100 */
[----:B------:R-:W-:Y:S01]  /*7ef0*/  ISETP.GT.AND P5, PT, R81, 0x71, P2 ;  /* 0x000000715100780c */ /* 0x000fe200017a4270 */
[--C-:B------:R-:W-:Y:S01]  /*7f00*/  FFMA.FTZ R42, R42, UR34, -R4.reuse ;  /* 0x000000222a2a7c23 */ /* 0x100fe20008010804 */
[--C-:B------:R-:W-:Y:S01]  /*7f10*/  FFMA.FTZ R43, R43, UR34, -R4.reuse ;  /* 0x000000222b2b7c23 */ /* 0x100fe20008010804 */
[----:B------:R-:W-:Y:S01]  /*7f20*/  FMUL.FTZ R5, R5, UR34 ;  /* 0x0000002205057c20 */ /* 0x000fe20008410000 */
        /* <DEDUP_REMOVED lines=30> */
[----:B------:R0:W1:Y:S01]  /*8110*/  MUFU.EX2 R8, R5 ;  /* 0x0000000500087308 */ /* 0x0000620000000800 */
[----:B------:R-:W-:-:S02]  /*8120*/  ISETP.LT.OR P3, PT, R82, 0x2, P3 ;  /* 0x000000025200780c */ /* 0x000fc40001f61670 */
[----:B------:R-:W-:Y:S02]  /*8130*/  FSEL R69, R69, -INF , !P6 ;  /* 0xff80000045457808 */ /* 0x000fe40007000000 */
[----:B------:R-:W-:Y:S02]  /*8140*/  FSEL R7, R7, -INF , !P3 ;  /* 0xff80000007077808 */ /* 0x000fe40005800000 */
[----:B------:R-:W-:Y:S01]  /*8150*/  ISETP.GT.AND P3, PT, R81, 0x11, P2 ;  /* 0x000000115100780c */ /* 0x000fe20001764270 */
[----:B------:R-:W2:Y:S01]  /*8160*/  MUFU.EX2 R4, R42 ;  /* 0x0000002a00047308 */ /* 0x000ea20000000800 */
[----:B0-----:R-:W-:Y:S02]  /*8170*/  FSEL R5, R6, -INF , !P4 ;  /* 0xff80000006057808 */ /* 0x001fe40006000000 */
[----:B------:R-:W-:Y:S02]  /*8180*/  ISETP.LT.OR P3, PT, R82, 0x12, P3 ;  /* 0x000000125200780c */ /* 0x000fe40001f61670 */
[----:B------:R-:W-:-:S02]  /*8190*/  FMNMX.FTZ R6, R5, R9, !PT ;  /* 0x0000000905067209 */ /* 0x000fc40007810000 */
[----:B------:R-:W-:Y:S01]  /*81a0*/  FSEL R21, R21, -INF , !P3 ;  /* 0xff80000015157808 */ /* 0x000fe20005800000 */
[----:B------:R-:W0:Y:S01]  /*81b0*/  MUFU.EX2 R43, R43 ;  /* 0x0000002b002b7308 */ /* 0x000e220000000800 */
[C---:B------:R-:W-:Y:S01]  /*81c0*/  ISETP.GT.AND P3, PT, R81.reuse, 0x21, P2 ;  /* 0x000000215100780c */ /* 0x040fe20001764270 */
[-C--:B-1----:R-:W-:Y:S01]  /*81d0*/  FMUL.FTZ R88, R88, R8.reuse ;  /* 0x0000000858587220 */ /* 0x082fe20000410000 */
[----:B------:R-:W-:Y:S01]  /*81e0*/  ISETP.GT.AND P4, PT, R81, 0x78, P2 ;  /* 0x000000785100780c */ /* 0x000fe20001784270 */
[-C--:B------:R-:W-:Y:S01]  /*81f0*/  FMUL.FTZ R89, R89, R8.reuse ;  /* 0x0000000859597220 */ /* 0x080fe20000410000 */
[----:B------:R-:W-:Y:S01]  /*8200*/  ISETP.LT.OR P3, PT, R82, 0x22, P3 ;  /* 0x000000225200780c */ /* 0x000fe20001f61670 */
[-C--:B------:R-:W-:Y:S01]  /*8210*/  FMUL.FTZ R92, R92, R8.reuse ;  /* 0x000000085c5c7220 */ /* 0x080fe20000410000 */
[----:B------:R-:W-:Y:S01]  /*8220*/  ISETP.LT.OR P5, PT, R82, 0x72, P5 ;  /* 0x000000725200780c */ /* 0x000fe20002fa1670 */
[----:B------:R-:W-:Y:S01]  /*8230*/  MUFU.EX2 R15, R15 ;  /* 0x0000000f000f7308 */ /* 0x000fe20000000800 */
[----:B--2---:R-:W-:Y:S01]  /*8240*/  FFMA.FTZ R3, R8, R3, R4 ;  /* 0x0000000308037223 */ /* 0x004fe20000010004 */
[----:B------:R-:W-:Y:S01]  /*8250*/  FSEL R31, R31, -INF , !P3 ;  /* 0xff8000001f1f7808 */ /* 0x000fe20005800000 */
[-C--:B------:R-:W-:Y:S01]  /*8260*/  FMUL.FTZ R93, R93, R8.reuse ;  /* 0x000000085d5d7220 */ /* 0x080fe20000410000 */
[----:B------:R-:W-:Y:S01]  /*8270*/  ISETP.GT.AND P3, PT, R81, 0x31, P2 ;  /* 0x000000315100780c */ /* 0x000fe20001764270 */
[-C--:B------:R-:W-:Y:S01]  /*8280*/  FMUL.FTZ R96, R96, R8.reuse ;  /* 0x0000000860607220 */ /* 0x080fe20000410000 */
[C---:B------:R-:W-:Y:S01]  /*8290*/  ISETP.LT.OR P4, PT, R82.reuse, 0x79, P4 ;  /* 0x000000795200780c */ /* 0x040fe20002781670 */
[----:B------:R-:W-:Y:S01]  /*82a0*/  FMUL.FTZ R97, R97, R8 ;  /* 0x0000000861617220 */ /* 0x000fe20000410000 */
[----:B------:R-:W-:Y:S01]  /*82b0*/  ISETP.LT.OR P3, PT, R82, 0x32, P3 ;  /* 0x000000325200780c */ /* 0x000fe20001f61670 */
[C---:B0-----:R-:W-:Y:S01]  /*82c0*/  FADD.FTZ R3, R43.reuse, R3 ;  /* 0x000000032b037221 */ /* 0x041fe20000010000 */
[----:B------:R-:W-:Y:S01]  /*82d0*/  F2FP.BF16.F32.PACK_AB R4, R43, R4 ;  /* 0x000000042b04723e */ /* 0x000fe200000010ff */
[----:B------:R-:W-:Y:S01]  /*82e0*/  MUFU.EX2 R25, R25 ;  /* 0x0000001900197308 */ /* 0x000fe20000000800 */
[----:B------:R-:W-:Y:S01]  /*82f0*/  FMNMX.FTZ R43, R7, R6, !PT ;  /* 0x00000006072b7209 */ /* 0x000fe20007810000 */
[-C--:B------:R-:W-:Y:S01]  /*8300*/  FMUL.FTZ R100, R100, R8.reuse ;  /* 0x0000000864647220 */ /* 0x080fe20000410000 */
[----:B------:R-:W-:Y:S01]  /*8310*/  FSEL R39, R39, -INF , !P3 ;  /* 0xff80000027277808 */ /* 0x000fe20005800000 */
[-C--:B------:R-:W-:Y:S01]  /*8320*/  FMUL.FTZ R101, R101, R8.reuse ;  /* 0x0000000865657220 */ /* 0x080fe20000410000 */
[----:B------:R-:W-:Y:S01]  /*8330*/  FMNMX.FTZ R6, R12, R43, !PT ;  /* 0x0000002b0c067209 */ /* 0x000fe20007810000 */
[----:B------:R-:W-:Y:S01]  /*8340*/  FMUL.FTZ R104, R104, R8 ;  /* 0x0000000868687220 */ /* 0x000fe20000410000 */
[----:B------:R-:W-:Y:S01]  /*8350*/  ISETP.GT.AND P3, PT, R81, 0x41, P2 ;  /* 0x000000415100780c */ /* 0x000fe20001764270 */
[----:B------:R-:W-:Y:S01]  /*8360*/  MUFU.EX2 R28, R28 ;  /* 0x0000001c001c7308 */ /* 0x000fe20000000800 */
[----:B------:R-:W-:Y:S01]  /*8370*/  FMNMX.FTZ R43, R13, R6, !PT ;  /* 0x000000060d2b7209 */ /* 0x000fe20007810000 */
[-C--:B------:R-:W-:Y:S01]  /*8380*/  FMUL.FTZ R105, R105, R8.reuse ;  /* 0x0000000869697220 */ /* 0x080fe20000410000 */
[----:B------:R-:W-:Y:S01]  /*8390*/  ISETP.LT.OR P3, PT, R82, 0x42, P3 ;  /* 0x000000425200780c */ /* 0x000fe20001f61670 */
[-C--:B------:R-:W-:Y:S01]  /*83a0*/  FMUL.FTZ R108, R108, R8.reuse ;  /* 0x000000086c6c7220 */ /* 0x080fe20000410000 */
[----:B------:R-:W-:Y:S01]  /*83b0*/  FMNMX.FTZ R6, R20, R43, !PT ;  /* 0x0000002b14067209 */ /* 0x000fe20007810000 */
[----:B------:R-:W-:Y:S01]  /*83c0*/  FMUL.FTZ R109, R109, R8 ;  /* 0x000000086d6d7220 */ /* 0x000fe20000410000 */
[----:B------:R-:W-:Y:S01]  /*83d0*/  FSEL R49, R49, -INF , !P3 ;  /* 0xff80000031317808 */ /* 0x000fe20005800000 */
[----:B------:R-:W-:Y:S01]  /*83e0*/  MUFU.EX2 R29, R29 ;  /* 0x0000001d001d7308 */ /* 0x000fe20000000800 */
[----:B------:R-:W-:Y:S01]  /*83f0*/  FMNMX.FTZ R43, R21, R6, !PT ;  /* 0x00000006152b7209 */ /* 0x000fe20007810000 */
[-C--:B------:R-:W-:Y:S01]  /*8400*/  FMUL.FTZ R112, R112, R8.reuse ;  /* 0x0000000870707220 */ /* 0x080fe20000410000 */
[----:B------:R-:W-:Y:S01]  /*8410*/  ISETP.GT.AND P3, PT, R81, 0x51, P2 ;  /* 0x000000515100780c */ /* 0x000fe20001764270 */
[-C--:B------:R-:W-:Y:S01]  /*8420*/  FMUL.FTZ R113, R113, R8.reuse ;  /* 0x0000000871717220 */ /* 0x080fe20000410000 */
[----:B------:R-:W-:Y:S01]  /*8430*/  FMNMX.FTZ R6, R26, R43, !PT ;  /* 0x0000002b1a067209 */ /* 0x000fe20007810000 */
[----:B------:R-:W-:Y:S01]  /*8440*/  FMUL.FTZ R116, R116, R8 ;  /* 0x0000000874747220 */ /* 0x000fe20000410000 */
[----:B------:R-:W-:Y:S01]  /*8450*/  ISETP.LT.OR P3, PT, R82, 0x52, P3 ;  /* 0x000000525200780c */ /* 0x000fe20001f61670 */
        /* <DEDUP_REMOVED lines=26> */
[----:B------:R-:W-:Y:S01]  /*8600*/  IMAD.MOV.U32 R8, RZ, RZ, R72 ;  /* 0x000000ffff087224 */ /* 0x000fe200078e0048 */
[----:B------:R-:W-:-:S02]  /*8610*/  FSEL R70, R70, -INF , !P3 ;  /* 0xff80000046467808 */ /* 0x000fc40005800000 */
[----:B------:R-:W-:Y:S02]  /*8620*/  FMNMX.FTZ R6, R44, R43, !PT ;  /* 0x0000002b2c067209 */ /* 0x000fe40007810000 */
[----:B------:R-:W-:Y:S01]  /*8630*/  ISETP.GT.AND P2, PT, R81, 0x79, P2 ;  /* 0x000000795100780c */ /* 0x000fe20001744270 */
[----:B------:R-:W-:Y:S01]  /*8640*/  MUFU.EX2 R46, R46 ;  /* 0x0000002e002e7308 */ /* 0x000fe20000000800 */
[----:B------:R-:W-:Y:S02]  /*8650*/  FMNMX.FTZ R43, R45, R6, !PT ;  /* 0x000000062d2b7209 */ /* 0x000fe40007810000 */
[----:B------:R-:W-:Y:S02]  /*8660*/  FSEL R71, R71, -INF , !P5 ;  /* 0xff80000047477808 */ /* 0x000fe40006800000 */
[----:B------:R-:W-:Y:S02]  /*8670*/  FMNMX.FTZ R6, R48, R43, !PT ;  /* 0x0000002b30067209 */ /* 0x000fe40007810000 */
[----:B------:R-:W-:Y:S01]  /*8680*/  ISETP.LT.OR P2, PT, R82, 0x7a, P2 ;  /* 0x0000007a5200780c */ /* 0x000fe20001741670 */
[----:B------:R-:W-:Y:S01]  /*8690*/  MUFU.EX2 R47, R47 ;  /* 0x0000002f002f7308 */ /* 0x000fe20000000800 */
[----:B------:R-:W-:-:S02]  /*86a0*/  FMNMX.FTZ R43, R49, R6, !PT ;  /* 0x00000006312b7209 */ /* 0x000fc40007810000 */
[----:B------:R-:W-:Y:S02]  /*86b0*/  FSEL R74, R74, -INF , !P4 ;  /* 0xff8000004a4a7808 */ /* 0x000fe40006000000 */
[----:B------:R-:W-:Y:S02]  /*86c0*/  FMNMX.FTZ R6, R52, R43, !PT ;  /* 0x0000002b34067209 */ /* 0x000fe40007810000 */
[----:B------:R-:W-:Y:S01]  /*86d0*/  FSEL R76, R76, -INF , !P2 ;  /* 0xff8000004c4c7808 */ /* 0x000fe20005000000 */
        /* <DEDUP_REMOVED lines=25> */
[----:B------:R0:W1:Y:S08]  /*8870*/  MUFU.EX2 R6, R10 ;  /* 0x0000000a00067308 */ /* 0x0000700000000800 */
[----:B------:R-:W-:Y:S01]  /*8880*/  MUFU.EX2 R67, R67 ;  /* 0x0000004300437308 */ /* 0x000fe20000000800 */
[----:B0-----:R-:W0:Y:S07]  /*8890*/  SHFL.BFLY PT, R10, R42, 0x1, 0x1f ;  /* 0x0c201f002a0a7f89 */ /* 0x001e2e00000e0000 */
[----:B------:R-:W-:Y:S01]  /*88a0*/  MUFU.EX2 R73, R73 ;  /* 0x0000004900497308 */ /* 0x000fe20000000800 */
[----:B-1----:R-:W-:Y:S01]  /*88b0*/  FADD.FTZ R3, R6, R3 ;  /* 0x0000000306037221 */ /* 0x002fe20000010000 */
[----:B------:R-:W-:-:S03]  /*88c0*/  F2FP.BF16.F32.PACK_AB R6, R43, R6 ;  /* 0x000000062b06723e */ /* 0x000fc600000010ff */
[----:B------:R-:W-:-:S03]  /*88d0*/  FADD.FTZ R11, R43, R3 ;  /* 0x000000032b0b7221 */ /* 0x000fc60000010000 */
        /* <DEDUP_REMOVED lines=11> */
[----:B------:R-:W-:Y:S02]  /*8990*/  IMAD.U32 R5, RZ, RZ, UR48 ;  /* 0x00000030ff057e24 */ /* 0x000fe4000f8e00ff */
[--C-:B------:R-:W-:Y:S01]  /*89a0*/  FFMA.FTZ R34, R34, UR34, -R3.reuse ;  /* 0x0000002222227c23 */ /* 0x100fe20008010803 */
[----:B------:R-:W-:Y:S01]  /*89b0*/  MUFU.EX2 R43, R43 ;  /* 0x0000002b002b7308 */ /* 0x000fe20000000800 */
[--C-:B------:R-:W-:Y:S01]  /*89c0*/  FFMA.FTZ R35, R35, UR34, -R3.reuse ;  /* 0x0000002223237c23 */ /* 0x100fe20008010803 */
[--C-:B------:R-:W-:Y:S01]  /*89d0*/  FFMA.FTZ R56, R56, UR34, -R3.reuse ;  /* 0x0000002238387c23 */ /* 0x100fe20008010803 */
[----:B------:R-:W-:Y:S01]  /*89e0*/  @!P1 LEA R5, R5, UR42, 0x3 ;  /* 0x0000002a05059c11 */ /* 0x000fe2000f8e18ff */
[--C-:B------:R-:W-:Y:S01]  /*89f0*/  FFMA.FTZ R65, R65, UR34, -R3.reuse ;  /* 0x0000002241417c23 */ /* 0x100fe20008010803 */
[--C-:B------:R-:W-:Y:S01]  /*8a00*/  FFMA.FTZ R68, R68, UR34, -R3.reuse ;  /* 0x0000002244447c23 */ /* 0x100fe20008010803 */
[--C-:B------:R-:W-:Y:S01]  /*8a10*/  FFMA.FTZ R69, R69, UR34, -R3.reuse ;  /* 0x0000002245457c23 */ /* 0x100fe20008010803 */
[----:B------:R-:W-:Y:S01]  /*8a20*/  FFMA.FTZ R70, R70, UR34, -R3 ;  /* 0x0000002246467c23 */ /* 0x000fe20008010803 */
[----:B------:R-:W0:Y:S01]  /*8a30*/  MUFU.EX2 R42, R79 ;  /* 0x0000004f002a7308 */ /* 0x000e220000000800 */
[----:B------:R-:W-:-:S02]  /*8a40*/  @!P1 VIADD R5, R5, 0x2d860 ;  /* 0x0002d86005059836 */ /* 0x000fc40000000000 */
[--C-:B------:R-:W-:Y:S01]  /*8a50*/  FFMA.FTZ R71, R71, UR34, -R3.reuse ;  /* 0x0000002247477c23 */ /* 0x100fe20008010803 */
[----:B------:R-:W-:Y:S01]  /*8a60*/  FFMA.FTZ R74, R74, UR34, -R3 ;  /* 0x000000224a4a7c23 */ /* 0x000fe20008010803 */
[----:B------:R-:W-:Y:S01]  /*8a70*/  UMOV UR48, UR58 ;  /* 0x0000003a00307c82 */ /* 0x000fe20008000000 */
[----:B------:R-:W-:Y:S02]  /*8a80*/  @!P1 PRMT R5, RZ, 0x654, R5 ;  /* 0x00000654ff059816 */ /* 0x000fe40000000005 */
[----:B------:R-:W-:Y:S02]  /*8a90*/  MUFU.EX2 R12, R12 ;  /* 0x0000000c000c7308 */ /* 0x000fe40000000800 */
[----:B------:R0:W-:Y:S06]  /*8aa0*/  @!P1 SYNCS.ARRIVE.TRANS64.RED.A1T0 RZ, [R5+URZ], RZ ;  /* 0x000000ff05ff99a7 */ /* 0x0001ec000810043f */
[----:B------:R-:W1:Y:S01]  /*8ab0*/  MUFU.EX2 R13, R13 ;  /* 0x0000000d000d7308 */ /* 0x000e620000000800 */
[----:B0-----:R-:W-:-:S07]  /*8ac0*/  F2FP.BF16.F32.PACK_AB R5, R43, R42 ;  /* 0x0000002a2b05723e */ /* 0x001fce00000010ff */
[----:B------:R-:W-:Y:S08]  /*8ad0*/  MUFU.EX2 R34, R34 ;  /* 0x0000002200227308 */ /* 0x000ff00000000800 */
[----:B------:R-:W-:Y:S01]  /*8ae0*/  MUFU.EX2 R35, R35 ;  /* 0x0000002300237308 */ /* 0x000fe20000000800 */
[----:B-1----:R-:W-:-:S05]  /*8af0*/  F2FP.BF16.F32.PACK_AB R7, R13, R12 ;  /* 0x0000000c0d07723e */ /* 0x002fca00000010ff */
[----:B------:R0:W-:Y:S02]  /*8b00*/  STSM.16.M88.4 [R17+0x21800], R4 ;  /* 0x0218000411007844 */ /* 0x0001e40000000200 */
[----:B------:R-:W-:Y:S08]  /*8b10*/  MUFU.EX2 R68, R68 ;  /* 0x0000004400447308 */ /* 0x000ff00000000800 */
[----:B------:R-:W-:Y:S01]  /*8b20*/  MUFU.EX2 R69, R69 ;  /* 0x0000004500457308 */ /* 0x000fe20000000800 */
[--C-:B0-----:R-:W-:Y:S01]  /*8b30*/  FFMA.FTZ R5, R20, UR34, -R3.reuse ;  /* 0x0000002214057c23 */ /* 0x101fe20008010803 */
[--C-:B------:R-:W-:Y:S01]  /*8b40*/  FFMA.FTZ R20, R26, UR34, -R3.reuse ;  /* 0x000000221a147c23 */ /* 0x100fe20008010803 */
[--C-:B------:R-:W-:Y:S01]  /*8b50*/  FFMA.FTZ R26, R27, UR34, -R3.reuse ;  /* 0x000000221b1a7c23 */ /* 0x100fe20008010803 */
[----:B------:R-:W-:Y:S01]  /*8b60*/  FFMA.FTZ R27, R30, UR34, -R3 ;  /* 0x000000221e1b7c23 */ /* 0x000fe20008010803 */
[----:B------:R-:W-:-:S03]  /*8b70*/  FSEL R30, R10, RZ, P2 ;  /* 0x000000ff0a1e7208 */ /* 0x000fc60001000000 */
[----:B------:R-:W0:Y:S01]  /*8b80*/  MUFU.EX2 R4, R14 ;  /* 0x0000000e00047308 */ /* 0x000e220000000800 */
[--C-:B------:R-:W-:Y:S01]  /*8b90*/  FFMA.FTZ R7, R21, UR34, -R3.reuse ;  /* 0x0000002215077c23 */ /* 0x100fe20008010803 */
[--C-:B------:R-:W-:Y:S01]  /*8ba0*/  FFMA.FTZ R21, R38, UR34, -R3.reuse ;  /* 0x0000002226157c23 */ /* 0x100fe20008010803 */
[----:B------:R-:W-:Y:S01]  /*8bb0*/  FFMA.FTZ R38, R49, UR34, -R3 ;  /* 0x0000002231267c23 */ /* 0x000fe20008010803 */
[----:B------:R-:W-:Y:S01]  /*8bc0*/  FADD.FTZ R30, -R30, R9 ;  /* 0x000000091e1e7221 */ /* 0x000fe20000010100 */
[C---:B------:R-:W-:Y:S01]  /*8bd0*/  ISETP.GT.AND P2, PT, R0.reuse, UR59, PT ;  /* 0x0000003b00007c0c */ /* 0x040fe2000bf44270 */
[----:B------:R-:W-:Y:S02]  /*8be0*/  VIADD R0, R0, 0xffffffff ;  /* 0xffffffff00007836 */ /* 0x000fe40000000000 */
[----:B------:R-:W-:Y:S01]  /*8bf0*/  FMUL.FTZ R9, R30, UR34 ;  /* 0x000000221e097c20 */ /* 0x000fe20008410000 */
[----:B------:R-:W-:Y:S01]  /*8c00*/  MUFU.EX2 R5, R5 ;  /* 0x0000000500057308 */ /* 0x000fe20000000800 */
[--C-:B------:R-:W-:Y:S01]  /*8c10*/  FFMA.FTZ R30, R39, UR34, -R3.reuse ;  /* 0x00000022271e7c23 */ /* 0x100fe20008010803 */
[----:B------:R-:W-:-:S06]  /*8c20*/  FFMA.FTZ R39, R52, UR34, -R3 ;  /* 0x0000002234277c23 */ /* 0x000fcc0008010803 */
[----:B------:R-:W1:Y:S01]  /*8c30*/  MUFU.EX2 R9, R9 ;  /* 0x0000000900097308 */ /* 0x000e620000000800 */
[----:B0-----:R-:W-:Y:S01]  /*8c40*/  FADD.FTZ R52, R4, R11 ;  /* 0x0000000b04347221 */ /* 0x001fe20000010000 */
[----:B------:R-:W-:-:S03]  /*8c50*/  F2FP.BF16.F32.PACK_AB R4, R15, R4 ;  /* 0x000000040f04723e */ /* 0x000fc600000010ff */
[----:B------:R-:W-:-:S03]  /*8c60*/  FADD.FTZ R11, R15, R52 ;  /* 0x000000340f0b7221 */ /* 0x000fc60000010000 */
[----:B------:R-:W0:Y:S08]  /*8c70*/  MUFU.EX2 R6, R24 ;  /* 0x0000001800067308 */ /* 0x000e300000000800 */
[----:B------:R-:W2:Y:S01]  /*8c80*/  MUFU.EX2 R7, R7 ;  /* 0x0000000700077308 */ /* 0x000ea20000000800 */
[----:B-1----:R-:W-:Y:S01]  /*8c90*/  FFMA.FTZ R42, R9, R2, R42 ;  /* 0x00000002092a7223 */ /* 0x002fe2000001002a */
[--C-:B------:R-:W-:Y:S01]  /*8ca0*/  FFMA.FTZ R2, R45, UR34, -R3.reuse ;  /* 0x000000222d027c23 */ /* 0x100fe20008010803 */
[--C-:B------:R-:W-:Y:S01]  /*8cb0*/  FFMA.FTZ R45, R57, UR34, -R3.reuse ;  /* 0x00000022392d7c23 */ /* 0x100fe20008010803 */
[-C--:B------:R-:W-:Y:S01]  /*8cc0*/  FMUL.FTZ R90, R90, R9.reuse ;  /* 0x000000095a5a7220 */ /* 0x080fe20000410000 */
[----:B------:R-:W-:Y:S01]  /*8cd0*/  FADD.FTZ R43, R43, R42 ;  /* 0x0000002a2b2b7221 */ /* 0x000fe20000010000 */
[----:B------:R-:W-:Y:S01]  /*8ce0*/  FFMA.FTZ R42, R64, UR34, -R3 ;  /* 0x00000022402a7c23 */ /* 0x000fe20008010803 */
[-C--:B------:R-:W-:Y:S01]  /*8cf0*/  FMUL.FTZ R91, R91, R9.reuse ;  /* 0x000000095b5b7220 */ /* 0x080fe20000410000 */
[----:B------:R-:W1:Y:S01]  /*8d00*/  MUFU.EX2 R20, R20 ;  /* 0x0000001400147308 */ /* 0x000e620000000800 */
[----:B------:R-:W-:Y:S01]  /*8d10*/  FADD.FTZ R12, R12, R43 ;  /* 0x0000002b0c0c7221 */ /* 0x000fe20000010000 */
[----:B0-----:R-:W-:Y:S01]  /*8d20*/  FADD.FTZ R52, R6, R11 ;  /* 0x0000000b06347221 */ /* 0x001fe20000010000 */
[----:B------:R-:W-:Y:S01]  /*8d30*/  F2FP.BF16.F32.PACK_AB R6, R25, R6 ;  /* 0x000000061906723e */ /* 0x000fe200000010ff */
[----:B------:R-:W-:Y:S01]  /*8d40*/  FFMA.FTZ R43, R60, UR34, -R3 ;  /* 0x000000223c2b7c23 */ /* 0x000fe20008010803 */
[----:B------:R-:W-:Y:S01]  /*8d50*/  FADD.FTZ R12, R13, R12 ;  /* 0x0000000c0d0c7221 */ /* 0x000fe20000010000 */
[----:B------:R-:W-:Y:S01]  /*8d60*/  FADD.FTZ R15, R25, R52 ;  /* 0x00000034190f7221 */ /* 0x000fe20000010000 */
[----:B------:R-:W-:Y:S01]  /*8d70*/  FMUL.FTZ R94, R94, R9 ;  /* 0x000000095e5e7220 */ /* 0x000fe20000410000 */
[----:B------:R-:W0:Y:S01]  /*8d80*/  MUFU.EX2 R26, R26 ;  /* 0x0000001a001a7308 */ /* 0x000e220000000800 */
[----:B------:R-:W-:Y:S01]  /*8d90*/  FADD.FTZ R12, R5, R12 ;  /* 0x0000000c050c7221 */ /* 0x000fe20000010000 */
[----:B------:R-:W-:Y:S01]  /*8da0*/  FADD.FTZ R52, R28, R15 ;  /* 0x0000000f1c347221 */ /* 0x000fe20000010000 */
[----:B--2---:R-:W-:Y:S01]  /*8db0*/  F2FP.BF16.F32.PACK_AB R5, R7, R5 ;  /* 0x000000050705723e */ /* 0x004fe200000010ff */
[-C--:B------:R-:W-:Y:S01]  /*8dc0*/  FMUL.FTZ R95, R95, R9.reuse ;  /* 0x000000095f5f7220 */ /* 0x080fe20000410000 */
[----:B------:R-:W-:Y:S01]  /*8dd0*/  FADD.FTZ R13, R7, R12 ;  /* 0x0000000c070d7221 */ /* 0x000fe20000010000 */
[----:B------:R-:W-:Y:S01]  /*8de0*/  FADD.FTZ R15, R29, R52 ;  /* 0x000000341d0f7221 */ /* 0x000fe20000010000 */
[-C--:B------:R-:W-:Y:S01]  /*8df0*/  FMUL.FTZ R98, R98, R9.reuse ;  /* 0x0000000962627220 */ /* 0x080fe20000410000 */
[----:B------:R2:W-:Y:S01]  /*8e00*/  MUFU.EX2 R14, R32 ;  /* 0x00000020000e7308 */ /* 0x0005e20000000800 */
        /* <DEDUP_REMOVED lines=8> */
[----:B--2---:R-:W-:Y:S01]  /*8e90*/  FFMA.FTZ R32, R31, UR34, -R3 ;  /* 0x000000221f207c23 */ /* 0x004fe20008010803 */
[----:B0-----:R-:W-:Y:S01]  /*8ea0*/  FADD.FTZ R12, R26, R13 ;  /* 0x0000000d1a0c7221 */ /* 0x001fe20000010000 */
[--C-:B------:R-:W-:Y:S01]  /*8eb0*/  FFMA.FTZ R31, R44, UR34, -R3.reuse ;  /* 0x000000222c1f7c23 */ /* 0x100fe20008010803 */
[----:B------:R-:W-:Y:S01]  /*8ec0*/  F2FP.BF16.F32.PACK_AB R7, R26, R20 ;  /* 0x000000141a07723e */ /* 0x000fe200000010ff */
[----:B------:R-:W-:Y:S01]  /*8ed0*/  FFMA.FTZ R44, R61, UR34, -R3 ;  /* 0x000000223d2c7c23 */ /* 0x000fe20008010803 */
[-C--:B------:R-:W-:Y:S01]  /*8ee0*/  FMUL.FTZ R111, R111, R9.reuse ;  /* 0x000000096f6f7220 */ /* 0x080fe20000410000 */
[-C--:B------:R-:W-:Y:S01]  /*8ef0*/  FMUL.FTZ R114, R114, R9.reuse ;  /* 0x0000000972727220 */ /* 0x080fe20000410000 */
[----:B------:R-:W0:Y:S01]  /*8f00*/  MUFU.EX2 R32, R32 ;  /* 0x0000002000207308 */ /* 0x000e220000000800 */
[----:B------:R2:W-:Y:S01]  /*8f10*/  STSM.16.M88.4 [R22], R4 ;  /* 0x0000000416007844 */ /* 0x0005e20000000200 */
[-C--:B------:R-:W-:Y:S01]  /*8f20*/  FMUL.FTZ R115, R115, R9.reuse ;  /* 0x0000000973737220 */ /* 0x080fe20000410000 */
[-C--:B------:R-:W-:Y:S01]  /*8f30*/  FMUL.FTZ R118, R118, R9.reuse ;  /* 0x0000000976767220 */ /* 0x080fe20000410000 */
[-C--:B------:R-:W-:Y:S01]  /*8f40*/  FMUL.FTZ R119, R119, R9.reuse ;  /* 0x0000000977777220 */ /* 0x080fe20000410000 */
[-C--:B------:R-:W-:Y:S01]  /*8f50*/  FMUL.FTZ R122, R122, R9.reuse ;  /* 0x000000097a7a7220 */ /* 0x080fe20000410000 */
[-C--:B------:R-:W-:Y:S01]  /*8f60*/  FMUL.FTZ R123, R123, R9.reuse ;  /* 0x000000097b7b7220 */ /* 0x080fe20000410000 */
[-C--:B------:R-:W-:Y:S01]  /*8f70*/  FMUL.FTZ R126, R126, R9.reuse ;  /* 0x000000097e7e7220 */ /* 0x080fe20000410000 */
[----:B------:R3:W4:Y:S01]  /*8f80*/  MUFU.EX2 R24, R36 ;  /* 0x0000002400187308 */ /* 0x0007220000000800 */
[----:B-1----:R-:W-:Y:S01]  /*8f90*/  FADD.FTZ R13, R27, R12 ;  /* 0x0000000c1b0d7221 */ /* 0x002fe20000010000 */
[----:B------:R-:W-:Y:S01]  /*8fa0*/  FADD.FTZ R12, R14, R15 ;  /* 0x0000000f0e0c7221 */ /* 0x000fe20000010000 */
[----:B------:R-:W-:Y:S01]  /*8fb0*/  F2FP.BF16.F32.PACK_AB R14, R33, R14 ;  /* 0x0000000e210e723e */ /* 0x000fe200000010ff */
[-C--:B------:R-:W-:Y:S01]  /*8fc0*/  FMUL.FTZ R127, R127, R9.reuse ;  /* 0x000000097f7f7220 */ /* 0x080fe20000410000 */
[-C--:B------:R-:W-:Y:S01]  /*8fd0*/  FMUL.FTZ R130, R130, R9.reuse ;  /* 0x0000000982827220 */ /* 0x080fe20000410000 */
[----:B------:R-:W-:Y:S01]  /*8fe0*/  FADD.FTZ R15, R33, R12 ;  /* 0x0000000c210f7221 */ /* 0x000fe20000010000 */
[-C--:B------:R-:W-:Y:S01]  /*8ff0*/  FMUL.FTZ R131, R131, R9.reuse ;  /* 0x0000000983837220 */ /* 0x080fe20000410000 */
[----:B------:R-:W1:Y:S01]  /*9000*/  MUFU.EX2 R21, R21 ;  /* 0x0000001500157308 */ /* 0x000e620000000800 */
[----:B0-----:R-:W-:Y:S01]  /*9010*/  FADD.FTZ R13, R32, R13 ;  /* 0x0000000d200d7221 */ /* 0x001fe20000010000 */
[--C-:B---3--:R-:W-:Y:S01]  /*9020*/  FFMA.FTZ R36, R48, UR34, -R3.reuse ;  /* 0x0000002230247c23 */ /* 0x108fe20008010803 */
[--C-:B------:R-:W-:Y:S01]  /*9030*/  FFMA.FTZ R48, R53, UR34, -R3.reuse ;  /* 0x0000002235307c23 */ /* 0x100fe20008010803 */
[----:B------:R-:W-:Y:S01]  /*9040*/  FFMA.FTZ R3, R76, UR34, -R3 ;  /* 0x000000224c037c23 */ /* 0x000fe20008010803 */
[----:B------:R-:W-:Y:S01]  /*9050*/  FADD.FTZ R12, R34, R13 ;  /* 0x0000000d220c7221 */ /* 0x000fe20000010000 */
[----:B--2---:R-:W-:Y:S01]  /*9060*/  F2FP.BF16.F32.PACK_AB R4, R47, R46 ;  /* 0x0000002e2f04723e */ /* 0x004fe200000010ff */
[-C--:B------:R-:W-:Y:S01]  /*9070*/  FMUL.FTZ R134, R134, R9.reuse ;  /* 0x0000000986867220 */ /* 0x080fe20000410000 */
[----:B------:R-:W0:Y:S01]  /*9080*/  MUFU.EX2 R30, R30 ;  /* 0x0000001e001e7308 */ /* 0x000e220000000800 */
[----:B----4-:R-:W-:Y:S01]  /*9090*/  FADD.FTZ R52, R24, R15 ;  /* 0x0000000f18347221 */ /* 0x010fe20000010000 */
[----:B------:R-:W-:Y:S01]  /*90a0*/  FADD.FTZ R12, R35, R12 ;  /* 0x0000000c230c7221 */ /* 0x000fe20000010000 */
[----:B------:R-:W-:Y:S01]  /*90b0*/  F2FP.BF16.F32.PACK_AB R24, R37, R24 ;  /* 0x000000182518723e */ /* 0x000fe200000010ff */
[----:B------:R-:W-:Y:S01]  /*90c0*/  FMUL.FTZ R135, R135, R9 ;  /* 0x0000000987877220 */ /* 0x000fe20000410000 */
[----:B------:R-:W-:Y:S01]  /*90d0*/  FADD.FTZ R15, R37, R52 ;  /* 0x00000034250f7221 */ /* 0x000fe20000010000 */
[----:B------:R-:W-:Y:S01]  /*90e0*/  F2FP.BF16.F32.PACK_AB R6, R51, R50 ;  /* 0x000000323306723e */ /* 0x000fe200000010ff */
[----:B------:R-:W-:Y:S01]  /*90f0*/  IMAD.MOV.U32 R9, RZ, RZ, R10 ;  /* 0x000000ffff097224 */ /* 0x000fe200078e000a */
[----:B------:R-:W2:Y:S01]  /*9100*/  MUFU.EX2 R31, R31 ;  /* 0x0000001f001f7308 */ /* 0x000ea20000000800 */
[----:B-1----:R-:W-:Y:S01]  /*9110*/  FADD.FTZ R13, R21, R12 ;  /* 0x0000000c150d7221 */ /* 0x002fe20000010000 */
[----:B------:R-:W-:-:S06]  /*9120*/  F2FP.BF16.F32.PACK_AB R12, R29, R28 ;  /* 0x0000001c1d0c723e */ /* 0x000fcc00000010ff */
[----:B------:R-:W1:Y:S01]  /*9130*/  MUFU.EX2 R2, R2 ;  /* 0x0000000200027308 */ /* 0x000e620000000800 */
[----:B0-----:R-:W-:-:S07]  /*9140*/  FADD.FTZ R52, R30, R13 ;  /* 0x0000000d1e347221 */ /* 0x001fce0000010000 */
[----:B------:R-:W0:Y:S01]  /*9150*/  MUFU.EX2 R36, R36 ;  /* 0x0000002400247308 */ /* 0x000e220000000800 */
[----:B--2---:R-:W-:-:S07]  /*9160*/  FADD.FTZ R13, R31, R52 ;  /* 0x000000341f0d7221 */ /* 0x004fce0000010000 */
[----:B------:R2:W-:Y:S08]  /*9170*/  MUFU.EX2 R11, R56 ;  /* 0x00000038000b7308 */ /* 0x0005f00000000800 */
[----:B------:R-:W3:Y:S01]  /*9180*/  MUFU.EX2 R38, R38 ;  /* 0x0000002600267308 */ /* 0x000ee20000000800 */
[----:B--2---:R-:W-:-:S04]  /*9190*/  FADD.FTZ R56, R40, R15 ;  /* 0x0000000f28387221 */ /* 0x004fc80000010000 */
[----:B------:R-:W-:-:S03]  /*91a0*/  FADD.FTZ R15, R41, R56 ;  /* 0x00000038290f7221 */ /* 0x000fc60000010000 */
[----:B------:R-:W2:Y:S01]  /*91b0*/  MUFU.EX2 R39, R39 ;  /* 0x0000002700277308 */ /* 0x000ea20000000800 */
[----:B------:R-:W-:Y:S01]  /*91c0*/  FADD.FTZ R52, R46, R15 ;  /* 0x0000000f2e347221 */ /* 0x000fe20000010000 */
[----:B-1----:R-:W-:Y:S01]  /*91d0*/  FADD.FTZ R15, R2, R13 ;  /* 0x0000000d020f7221 */ /* 0x002fe20000010000 */
[----:B------:R-:W-:Y:S02]  /*91e0*/  F2FP.BF16.F32.PACK_AB R13, R32, R27 ;  /* 0x0000001b200d723e */ /* 0x000fe400000010ff */
[----:B------:R-:W-:Y:S01]  /*91f0*/  FADD.FTZ R29, R47, R52 ;  /* 0x000000342f1d7221 */ /* 0x000fe20000010000 */
[----:B0-----:R-:W-:Y:S01]  /*9200*/  FADD.FTZ R25, R36, R15 ;  /* 0x0000000f24197221 */ /* 0x001fe20000010000 */
[----:B------:R-:W-:Y:S01]  /*9210*/  F2FP.BF16.F32.PACK_AB R15, R35, R34 ;  /* 0x00000022230f723e */ /* 0x000fe200000010ff */
[----:B------:R-:W0:Y:S01]  /*9220*/  MUFU.EX2 R48, R48 ;  /* 0x0000003000307308 */ /* 0x000e220000000800 */
[----:B------:R-:W-:Y:S01]  /*9230*/  FADD.FTZ R26, R50, R29 ;  /* 0x0000001d321a7221 */ /* 0x000fe20000010000 */
[----:B---3--:R-:W-:-:S02]  /*9240*/  FADD.FTZ R20, R38, R25 ;  /* 0x0000001926147221 */ /* 0x008fc40000010000 */
[----:B------:R1:W-:Y:S01]  /*9250*/  STSM.16.M88.4 [R19], R12 ;  /* 0x0000000c13007844 */ /* 0x0003e20000000200 */
[----:B------:R-:W-:Y:S01]  /*9260*/  FADD.FTZ R27, R51, R26 ;  /* 0x0000001a331b7221 */ /* 0x000fe20000010000 */
[----:B------:R-:W-:Y:S02]  /*9270*/  F2FP.BF16.F32.PACK_AB R26, R41, R40 ;  /* 0x00000028291a723e */ /* 0x000fe400000010ff */
[----:B------:R-:W3:Y:S01]  /*9280*/  MUFU.EX2 R45, R45 ;  /* 0x0000002d002d7308 */ /* 0x000ee20000000800 */
[----:B--2---:R-:W-:Y:S01]  /*9290*/  FADD.FTZ R25, R39, R20 ;  /* 0x0000001427197221 */ /* 0x004fe20000010000 */
[----:B------:R-:W-:Y:S01]  /*92a0*/  FADD.FTZ R32, R54, R27 ;  /* 0x0000001b36207221 */ /* 0x000fe20000010000 */
[----:B------:R-:W-:-:S05]  /*92b0*/  F2FP.BF16.F32.PACK_AB R27, R2, R31 ;  /* 0x0000001f021b723e */ /* 0x000fca00000010ff */
[----:B------:R-:W2:Y:S01]  /*92c0*/  MUFU.EX2 R43, R43 ;  /* 0x0000002b002b7308 */ /* 0x000ea20000000800 */
[C---:B0-----:R-:W-:Y:S01]  /*92d0*/  FADD.FTZ R20, R48.reuse, R25 ;  /* 0x0000001930147221 */ /* 0x041fe20000010000 */
[----:B------:R-:W-:Y:S01]  /*92e0*/  FADD.FTZ R25, R55, R32 ;  /* 0x0000002037197221 */ /* 0x000fe20000010000 */
[----:B------:R-:W-:Y:S02]  /*92f0*/  F2FP.BF16.F32.PACK_AB R7, R48, R39 ;  /* 0x000000273007723e */ /* 0x000fe400000010ff */
[----:B------:R-:W-:Y:S01]  /*9300*/  FADD.FTZ R20, R11, R20 ;  /* 0x000000140b147221 */ /* 0x000fe20000010000 */
[----:B------:R-:W-:Y:S01]  /*9310*/  FADD.FTZ R32, R58, R25 ;  /* 0x000000193a207221 */ /* 0x000fe20000010000 */
[----:B------:R-:W-:Y:S01]  /*9320*/  F2FP.BF16.F32.PACK_AB R25, R30, R21 ;  /* 0x000000151e19723e */ /* 0x000fe200000010ff */
[----:B------:R-:W0:Y:S01]  /*9330*/  MUFU.EX2 R44, R44 ;  /* 0x0000002c002c7308 */ /* 0x000e220000000800 */
[----:B---3--:R-:W-:Y:S01]  /*9340*/  FADD.FTZ R20, R45, R20 ;  /* 0x000000142d147221 */ /* 0x008fe20000010000 */
[----:B------:R-:W-:Y:S01]  /*9350*/  FADD.FTZ R5, R59, R32 ;  /* 0x000000203b057221 */ /* 0x000fe20000010000 */
[----:B-1----:R-:W-:Y:S01]  /*9360*/  F2FP.BF16.F32.PACK_AB R14, R67, R66 ;  /* 0x00000042430e723e */ /* 0x002fe200000010ff */
[----:B------:R1:W-:Y:S02]  /*9370*/  STSM.16.M88.4 [R18], R24 ;  /* 0x0000001812007844 */ /* 0x0003e40000000200 */
[----:B------:R-:W-:Y:S01]  /*9380*/  FADD.FTZ R2, R62, R5 ;  /* 0x000000053e027221 */ /* 0x000fe20000010000 */
[----:B------:R-:W-:Y:S01]  /*9390*/  F2FP.BF16.F32.PACK_AB R5, R38, R36 ;  /* 0x000000242605723e */ /* 0x000fe200000010ff */
[----:B------:R-:W3:Y:S01]  /*93a0*/  MUFU.EX2 R42, R42 ;  /* 0x0000002a002a7308 */ /* 0x000ee20000000800 */
[----:B--2---:R-:W-:Y:S01]  /*93b0*/  FADD.FTZ R13, R43, R20 ;  /* 0x000000142b0d7221 */ /* 0x004fe20000010000 */
[----:B------:R-:W-:-:S02]  /*93c0*/  FADD.FTZ R15, R63, R2 ;  /* 0x000000023f0f7221 */ /* 0x000fc40000010000 */
[----:B------:R2:W-:Y:S02]  /*93d0*/  STSM.16.M88.4 [R17+0x27800], R4 ;  /* 0x0278000411007844 */ /* 0x0005e40000000200 */
[----:B------:R-:W-:Y:S01]  /*93e0*/  FADD.FTZ R2, R66, R15 ;  /* 0x0000000f42027221 */ /* 0x000fe20000010000 */
[----:B------:R-:W-:Y:S01]  /*93f0*/  F2FP.BF16.F32.PACK_AB R15, R69, R68 ;  /* 0x00000044450f723e */ /* 0x000fe200000010ff */
[----:B------:R-:W4:Y:S01]  /*9400*/  MUFU.EX2 R28, R65 ;  /* 0x00000041001c7308 */ /* 0x000f220000000800 */
[----:B0-----:R-:W-:Y:S01]  /*9410*/  FADD.FTZ R13, R44, R13 ;  /* 0x0000000d2c0d7221 */ /* 0x001fe20000010000 */
[----:B------:R-:W-:Y:S01]  /*9420*/  FADD.FTZ R12, R67, R2 ;  /* 0x00000002430c7221 */ /* 0x000fe20000010000 */
[----:B-1----:R-:W-:-:S03]  /*9430*/  F2FP.BF16.F32.PACK_AB R24, R75, R73 ;  /* 0x000000494b18723e */ /* 0x002fc600000010ff */
[----:B------:R-:W-:Y:S01]  /*9440*/  FADD.FTZ R20, R73, R12 ;  /* 0x0000000c49147221 */ /* 0x000fe20000010000 */
[----:B------:R-:W-:Y:S01]  /*9450*/  F2FP.BF16.F32.PACK_AB R12, R63, R62 ;  /* 0x0000003e3f0c723e */ /* 0x000fe200000010ff */
[----:B------:R-:W0:Y:S01]  /*9460*/  MUFU.EX2 R70, R70 ;  /* 0x0000004600467308 */ /* 0x000e220000000800 */
[----:B---3--:R-:W-:Y:S01]  /*9470*/  FADD.FTZ R13, R42, R13 ;  /* 0x0000000d2a0d7221 */ /* 0x008fe20000010000 */
[----:B------:R-:W-:Y:S01]  /*9480*/  F2FP.BF16.F32.PACK_AB R26, R78, R77 ;  /* 0x0000004d4e1a723e */ /* 0x000fe200000010ff */
[----:B------:R-:W-:Y:S01]  /*9490*/  FADD.FTZ R20, R75, R20 ;  /* 0x000000144b147221 */ /* 0x000fe20000010000 */
[----:B--2---:R-:W-:Y:S02]  /*94a0*/  F2FP.BF16.F32.PACK_AB R4, R55, R54 ;  /* 0x000000363704723e */ /* 0x004fe400000010ff */
[----:B------:R-:W-:Y:S02]  /*94b0*/  F2FP.BF16.F32.PACK_AB R6, R59, R58 ;  /* 0x0000003a3b06723e */ /* 0x000fe400000010ff */
[----:B------:R-:W1:Y:S01]  /*94c0*/  MUFU.EX2 R71, R71 ;  /* 0x0000004700477308 */ /* 0x000e620000000800 */
[----:B----4-:R-:W-:Y:S01]  /*94d0*/  FADD.FTZ R13, R28, R13 ;  /* 0x0000000d1c0d7221 */ /* 0x010fe20000010000 */
[----:B------:R-:W-:-:S02]  /*94e0*/  F2FP.BF16.F32.PACK_AB R5, R45, R11 ;  /* 0x0000000b2d05723e */ /* 0x000fc400000010ff */
[----:B------:R-:W-:Y:S01]  /*94f0*/  F2FP.BF16.F32.PACK_AB R7, R44, R43 ;  /* 0x0000002b2c07723e */ /* 0x000fe200000010ff */
[----:B------:R-:W-:-:S03]  /*9500*/  FADD.FTZ R2, R68, R13 ;  /* 0x0000000d44027221 */ /* 0x000fc60000010000 */
[----:B------:R-:W2:Y:S01]  /*9510*/  MUFU.EX2 R21, R74 ;  /* 0x0000004a00157308 */ /* 0x000ea20000000800 */
[----:B------:R-:W-:Y:S01]  /*9520*/  FADD.FTZ R13, R69, R2 ;  /* 0x00000002450d7221 */ /* 0x000fe20000010000 */
[----:B------:R3:W-:Y:S03]  /*9530*/  STSM.16.M88.4 [R23], R4 ;  /* 0x0000000417007844 */ /* 0x0007e60000000200 */
[----:B0-----:R-:W-:Y:S01]  /*9540*/  FADD.FTZ R2, R70, R13 ;  /* 0x0000000d46027221 */ /* 0x001fe20000010000 */
[----:B------:R-:W-:Y:S02]  /*9550*/  F2FP.BF16.F32.PACK_AB R13, R28, R42 ;  /* 0x0000002a1c0d723e */ /* 0x000fe400000010ff */
[----:B------:R0:W4:Y:S01]  /*9560*/  MUFU.EX2 R29, R3 ;  /* 0x00000003001d7308 */ /* 0x0001220000000800 */
[C---:B-1----:R-:W-:Y:S01]  /*9570*/  F2FP.BF16.F32.PACK_AB R25, R71.reuse, R70 ;  /* 0x000000464719723e */ /* 0x042fe200000010ff */
[----:B------:R-:W-:Y:S01]  /*9580*/  FADD.FTZ R2, R71, R2 ;  /* 0x0000000247027221 */ /* 0x000fe20000010000 */
[----:B------:R3:W-:Y:S01]  /*9590*/  STSM.16.M88.4 [R19+0x6000], R12 ;  /* 0x0060000c13007844 */ /* 0x0007e20000000200 */
[----:B0-----:R-:W-:-:S02]  /*95a0*/  FADD.FTZ R3, R77, R20 ;  /* 0x000000144d037221 */ /* 0x001fc40000010000 */
[----:B--2---:R-:W-:Y:S02]  /*95b0*/  FADD.FTZ R2, R21, R2 ;  /* 0x0000000215027221 */ /* 0x004fe40000010000 */
[----:B------:R-:W-:Y:S01]  /*95c0*/  FADD.FTZ R3, R78, R3 ;  /* 0x000000034e037221 */ /* 0x000fe20000010000 */
[C---:B----4-:R-:W-:Y:S01]  /*95d0*/  F2FP.BF16.F32.PACK_AB R27, R29.reuse, R21 ;  /* 0x000000151d1b723e */ /* 0x050fe200000010ff */
[----:B------:R-:W-:-:S04]  /*95e0*/  FADD.FTZ R2, R29, R2 ;  /* 0x000000021d027221 */ /* 0x000fc80000010000 */
[----:B------:R3:W-:Y:S01]  /*95f0*/  STSM.16.M88.4 [R18+0x6000], R24 ;  /* 0x0060001812007844 */ /* 0x0007e20000000200 */
[----:B------:R0:W-:Y:S06]  /*9600*/  MEMBAR.ALL.CTA ;  /* 0x0000000000007992 */ /* 0x0001ec0000008000 */
[----:B0-----:R-:W0:Y:S02]  /*9610*/  FENCE.VIEW.ASYNC.S ;  /* 0x00000000000073c6 */ /* 0x001e240000000000 */
[----:B0-----:R-:W-:Y:S01]  /*9620*/  NOP ;  /* 0x0000000000007918 */ /* 0x001fe20000000000 */
[----:B------:R-:W-:Y:S05]  /*9630*/  @P2 BRA `(.L_x_10464) ;  /* 0xffffffc400c02947 */ /* 0x000fea000383ffff */
[----:B------:R-:W-:Y:S01]  /*9640*/  IMAD.MOV.U32 R9, RZ, RZ, R10 ;  /* 0x000000ffff097224 */ /* 0x000fe200078e000a */
[----:B------:R-:W-:Y:S01]  /*9650*/  UMOV UR48, UR58 ;  /* 0x0000003a00307c82 */ /* 0x000fe20008000000 */
[----:B------:R-:W-:Y:S01]  /*9660*/  IMAD.MOV.U32 R8, RZ, RZ, R72 ;  /* 0x000000ffff087224 */ /* 0x000fe200078e0048 */
[----:B------:R-:W-:-:S06]  /*9670*/  UMOV UR51, UR57 ;  /* 0x0000003900337c82 */ /* 0x000fcc0008000000 */
.L_x_10447:
        /* <DEDUP_REMOVED lines=26> */
.L_x_10466:
[----:B------:R-:W-:-:S11]  /*9820*/  UISETP.NE.AND UP1, UPT, UR18, 0x1, UPT ;  /* 0x000000011200788c */ /* 0x000fd6000bf25270 */
[----:B------:R-:W-:Y:S02]  /*9830*/  @UP1 ULDC.64 UR6, c[0x0][0x9e8] ;  /* 0x00027a0000061ab9 */ /* 0x000fe40000000a00 */
[----:B------:R-:W-:-:S04]  /*9840*/  UIMAD.WIDE.U32 UR10, UR14, UR6, URZ ;  /* 0x000000060e0a72a5 */ /* 0x000fc8000f8e003f */
[----:B------:R-:W-:-:S12]  /*9850*/  @UP1 USHF.R.U32.HI UR14, URZ, UR7, UR11 ;  /* 0x000000073f0e1299 */ /* 0x000fd8000801160b */
.L_x_10467:
[----:B------:R-:W-:-:S04]  /*9860*/  UIMAD UR14, UR14, UR18, URZ ;  /* 0x000000120e0e72a4 */ /* 0x000fc8000f8e023f */
[----:B------:R-:W-:-:S04]  /*9870*/  UISETP.LT.AND UP1, UPT, UR15, UR14, UPT ;  /* 0x0000000e0f00728c */ /* 0x000fc8000bf21270 */
[----:B------:R-:W-:-:S12]  /*9880*/  USEL UR15, UR15, UR14, !UP1 ;  /* 0x0000000e0f0f7287 */ /* 0x000fd8000c800000 */
.L_x_10465:
        /* <DEDUP_REMOVED lines=8> */
[----:B--23--:R-:W-:Y:S01]  /*9910*/  IMAD.MOV.U32 R5, RZ, RZ, R9 ;  /* 0x000000ffff057224 */ /* 0x00cfe200078e0009 */
[----:B------:R-:W-:Y:S01]  /*9920*/  UMOV UR28, UR51 ;  /* 0x00000033001c7c82 */ /* 0x000fe20008000000 */
[----:B------:R-:W-:Y:S01]  /*9930*/  IMAD.MOV.U32 R4, RZ, RZ, R8 ;  /* 0x000000ffff047224 */ /* 0x000fe200078e0008 */
[----:B------:R-:W-:Y:S01]  /*9940*/  UMOV UR55, UR48 ;  /* 0x0000003000377c82 */ /* 0x000fe20008000000 */
[----:B------:R-:W-:Y:S01]  /*9950*/  ULDC UR35, c[0x0][0x9d8] ;  /* 0x0002760000237ab9 */ /* 0x000fe20000000800 */
[----:B------:R-:W-:-:S05]  /*9960*/  ULDC UR34, c[0x0][0x988] ;  /* 0x0002620000227ab9 */ /* 0x000fca0000000800 */
.L_x_10477:
        /* <DEDUP_REMOVED lines=9> */
.L_x_10470:
[----:B------:R-:W-:Y:S01]  /*9a00*/  ULEA UR6, UR48, UR42, 0x3 ;  /* 0x0000002a30067291 */ /* 0x000fe2000f8e183f */
[----:B------:R-:W-:-:S05]  /*9a10*/  IMAD.U32 R6, RZ, RZ, UR51 ;  /* 0x00000033ff067e24 */ /* 0x000fca000f8e00ff */
[----:B------:R-:W-:-:S04]  /*9a20*/  SHF.L.U32 R6, R6, 0x1f, RZ ;  /* 0x0000001f06067819 */ /* 0x000fc800000006ff */
[----:B------:R0:W1:Y:S01]  /*9a30*/  SYNCS.PHASECHK.TRANS64.TRYWAIT P2, [UR6+0x2d830], R6 ;  /* 0x02d83006ff0075a7 */ /* 0x0000620008040146 */
[----:B------:R-:W-:Y:S05]  /*9a40*/  @!P0 BRA `(.L_x_10471) ;  /* 0x0000000000048947 */ /* 0x000fea0003800000 */
[----:B------:R-:W-:Y:S01]  /*9a50*/  BPT.TRAP 0x1 ;  /* 0x000000040000795c */ /* 0x000fe20000300000 */
.L_x_10471:
[----:B-1----:R-:W-:Y:S05]  /*9a60*/  @P2 BRA `(.L_x_10469) ;  /* 0x0000000000082947 */ /* 0x002fea0003800000 */
[----:B------:R-:W1:Y:S02]  /*9a70*/  SYNCS.PHASECHK.TRANS64.TRYWAIT P2, [UR6+0x2d830], R6 ;  /* 0x02d83006ff0075a7 */ /* 0x000e640008040146 */
[----:B-1----:R-:W-:Y:S05]  /*9a80*/  @!P2 BRA `(.L_x_10472) ;  /* 0x0000010400d8a947 */ /* 0x002fea0003800000 */
.L_x_10469:
[----:B-1----:R-:W1:Y:S01]  /*9a90*/  S2R R7, SR_TID.X ;  /* 0x0000000000077919 */ /* 0x002e620000002100 */
        /* <DEDUP_REMOVED lines=36> */
.L_x_10474:
[----:B------:R-:W-:Y:S01]  /*9ce0*/  ULEA UR6, UR55, UR42, 0x3 ;  /* 0x0000002a37067291 */ /* 0x000fe2000f8e183f */
[----:B------:R-:W-:-:S05]  /*9cf0*/  IMAD.U32 R6, RZ, RZ, UR28 ;  /* 0x0000001cff067e24 */ /* 0x000fca000f8e00ff */
[----:B------:R-:W-:-:S04]  /*9d00*/  SHF.L.U32 R6, R6, 0x1f, RZ ;  /* 0x0000001f06067819 */ /* 0x000fc800000006ff */
[----:B------:R0:W1:Y:S01]  /*9d10*/  SYNCS.PHASECHK.TRANS64.TRYWAIT P2, [UR6+0x2d850], R6 ;  /* 0x02d85006ff0075a7 */ /* 0x0000620008040146 */
[----:B------:R-:W-:Y:S05]  /*9d20*/  @!P0 BRA `(.L_x_10475) ;  /* 0x0000000000048947 */ /* 0x000fea0003800000 */
[----:B------:R-:W-:Y:S01]  /*9d30*/  BPT.TRAP 0x1 ;  /* 0x000000040000795c */ /* 0x000fe20000300000 */
.L_x_10475:
[----:B-1----:R-:W-:Y:S05]  /*9d40*/  @P2 BRA `(.L_x_10473) ;  /* 0x0000000000082947 */ /* 0x002fea0003800000 */
[----:B------:R-:W1:Y:S02]  /*9d50*/  SYNCS.PHASECHK.TRANS64.TRYWAIT P2, [UR6+0x2d850], R6 ;  /* 0x02d85006ff0075a7 */ /* 0x000e640008040146 */
[----:B-1----:R-:W-:Y:S05]  /*9d60*/  @!P2 BRA `(.L_x_10476) ;  /* 0x000001040038a947 */ /* 0x002fea0003800000 */
.L_x_10473:
[----:B------:R-:W-:Y:S01]  /*9d70*/  UIADD3 UR6, UR42, 0x400, URZ ;  /* 0x000004002a067890 */ /* 0x000fe2000fffe03f */
[----:B------:R-:W-:Y:S01]  /*9d80*/  WARPGROUP.ARRIVE ;  /* 0x00000000000079c5 */ /* 0x000fe20000000000 */
[----:B------:R-:W-:Y:S01]  /*9d90*/  UMOV UR29, 0x40000040 ;  /* 0x40000040001d7882 */ /* 0x000fe20000000000 */
[----:B------:R-:W-:Y:S01]  /*9da0*/  UMOV UR31, 0x80000020 ;  /* 0x80000020001f7882 */ /* 0x000fe20000000000 */
[----:B------:R-:W-:Y:S01]  /*9db0*/  USHF.R.U32.HI UR6, URZ, 0x4, UR6 ;  /* 0x000000043f067899 */ /* 0x000fe20008011606 */
[----:B01----:R-:W-:Y:S01]  /*9dc0*/  FMUL.FTZ R6, R24, UR35 ;  /* 0x0000002318067c20 */ /* 0x003fe20008410000 */
[----:B------:R-:W-:Y:S01]  /*9dd0*/  FMUL.FTZ R7, R25, UR35 ;  /* 0x0000002319077c20 */ /* 0x000fe20008410000 */
[----:B------:R-:W-:Y:S01]  /*9de0*/  FMUL.FTZ R9, R28, UR35 ;  /* 0x000000231c097c20 */ /* 0x000fe20008410000 */
        /* <DEDUP_REMOVED lines=82> */
[----:B0-----:R-:W-:-:S07]  /*a310*/  FMNMX.FTZ R8, R20, R8, !PT ;  /* 0x0000000814087209 */ /* 0x001fce0007810000 */
[----:B------:R-:W0:Y:S01]  /*a320*/  MUFU.TANH R25, R25 ;  /* 0x0000001900197308 */ /* 0x000e220000002400 */
[----:B---3--:R-:W-:-:S07]  /*a330*/  FMNMX.FTZ R8, R21, R8, !PT ;  /* 0x0000000815087209 */ /* 0x008fce0007810000 */
[----:B------:R-:W3:Y:S01]  /*a340*/  MUFU.TANH R28, R28 ;  /* 0x0000001c001c7308 */ /* 0x000ee20000002400 */
[----:B--2---:R-:W-:Y:S02]  /*a350*/  FMNMX.FTZ R8, R24, R8, !PT ;  /* 0x0000000818087209 */ /* 0x004fe40007810000 */
[----:B-1----:R-:W-:Y:S02]  /*a360*/  SHF.R.U32.HI R149, RZ, 0x7, R80 ;  /* 0x00000007ff957819 */ /* 0x002fe40000011650 */
[----:B------:R-:W-:-:S03]  /*a370*/  ISETP.GE.U32.AND P2, PT, R80, 0x180, PT ;  /* 0x000001805000780c */ /* 0x000fc60003f46070 */
[----:B------:R-:W1:Y:S01]  /*a380*/  MUFU.TANH R29, R29 ;  /* 0x0000001d001d7308 */ /* 0x000e620000002400 */
        /* <DEDUP_REMOVED lines=8> */
[----:B------:R-:W2:Y:S01]  /*a410*/  MUFU.TANH R33, R33 ;  /* 0x0000002100217308 */ /* 0x000ea20000002400 */
[----:B------:R-:W-:Y:S01]  /*a420*/  UMOV UR29, 0x40000040 ;  /* 0x40000040001d7882 */ /* 0x000fe20000000000 */
[----:B------:R-:W-:Y:S01]  /*a430*/  UMOV UR31, 0x80000020 ;  /* 0x80000020001f7882 */ /* 0x000fe20000000000 */
[----:B-1----:R-:W-:-:S05]  /*a440*/  FMNMX.FTZ R8, R29, R8, !PT ;  /* 0x000000081d087209 */ /* 0x002fca0007810000 */
        /* <DEDUP_REMOVED lines=39> */
[----:B------:R-:W-:Y:S01]  /*a6c0*/  MUFU.TANH R27, R27 ;  /* 0x0000001b001b7308 */ /* 0x000fe20000002400 */
[----:B--2---:R-:W-:-:S05]  /*a6d0*/  FMNMX.FTZ R8, R64, R8, !PT ;  /* 0x0000000840087209 */ /* 0x004fca0007810000 */
[----:B------:R-:W0:Y:S02]  /*a6e0*/  SHFL.BFLY PT, R65, R8, 0x2, 0x1f ;  /* 0x0c401f0008417f89 */ /* 0x000e2400000e0000 */
[----:B------:R-:W-:Y:S01]  /*a6f0*/  MUFU.TANH R30, R30 ;  /* 0x0000001e001e7308 */ /* 0x000fe20000002400 */
[----:B-1----:R-:W-:-:S07]  /*a700*/  FMNMX.FTZ R62, R26, R5, !PT ;  /* 0x000000051a3e7209 */ /* 0x002fce0007810000 */
[----:B------:R-:W-:Y:S08]  /*a710*/  MUFU.TANH R31, R31 ;  /* 0x0000001f001f7308 */ /* 0x000ff00000002400 */
[----:B------:R-:W-:Y:S01]  /*a720*/  MUFU.TANH R34, R34 ;  /* 0x0000002200227308 */ /* 0x000fe20000002400 */
[----:B0-----:R-:W-:-:S07]  /*a730*/  FMNMX.FTZ R8, R8, R65, !PT ;  /* 0x0000004108087209 */ /* 0x001fce0007810000 */
[----:B------:R-:W-:Y:S01]  /*a740*/  MUFU.TANH R35, R35 ;  /* 0x0000002300237308 */ /* 0x000fe20000002400 */
[----:B------:R-:W0:Y:S07]  /*a750*/  SHFL.BFLY PT, R65, R8, 0x1, 0x1f ;  /* 0x0c201f0008417f89 */ /* 0x000e2e00000e0000 */
[----:B------:R-:W-:Y:S08]  /*a760*/  MUFU.TANH R38, R38 ;  /* 0x0000002600267308 */ /* 0x000ff00000002400 */
[----:B------:R-:W-:Y:S08]  /*a770*/  MUFU.TANH R39, R39 ;  /* 0x0000002700277308 */ /* 0x000ff00000002400 */
[----:B------:R-:W-:Y:S01]  /*a780*/  MUFU.TANH R42, R42 ;  /* 0x0000002a002a7308 */ /* 0x000fe20000002400 */
[----:B0-----:R-:W-:-:S05]  /*a790*/  FMNMX.FTZ R8, R8, R65, !PT ;  /* 0x0000004108087209 */ /* 0x001fca0007810000 */
[C---:B------:R-:W-:Y:S01]  /*a7a0*/  FADD.FTZ R65, -R8.reuse, R4 ;  /* 0x0000000408417221 */ /* 0x040fe20000010100 */
[----:B------:R-:W-:Y:S01]  /*a7b0*/  FMUL.FTZ R4, R8, UR34 ;  /* 0x0000002208047c20 */ /* 0x000fe20008410000 */
[----:B------:R-:W-:Y:S02]  /*a7c0*/  MUFU.TANH R43, R43 ;  /* 0x0000002b002b7308 */ /* 0x000fe40000002400 */
[----:B------:R-:W-:Y:S01]  /*a7d0*/  FMUL.FTZ R65, R65, UR34 ;  /* 0x0000002241417c20 */ /* 0x000fe20008410000 */
[--C-:B------:R-:W-:Y:S01]  /*a7e0*/  FFMA.FTZ R6, R6, UR34, -R4.reuse ;  /* 0x0000002206067c23 */ /* 0x100fe20008010804 */
[--C-:B------:R-:W-:Y:S01]  /*a7f0*/  FFMA.FTZ R7, R7, UR34, -R4.reuse ;  /* 0x0000002207077c23 */ /* 0x100fe20008010804 */
[----:B------:R-:W-:Y:S02]  /*a800*/  WARPGROUP.DEPBAR.LE gsb0, 0x0 ;  /* 0x00008000000079c5 */ /* 0x000fe40000010000 */
[----:B------:R-:W-:Y:S01]  /*a810*/  WARPGROUP.ARRIVE ;  /* 0x00000000000079c5 */ /* 0x000fe20000000000 */
[--C-:B------:R-:W-:Y:S01]  /*a820*/  FFMA.FTZ R9, R9, UR34, -R4.reuse ;  /* 0x0000002209097c23 */ /* 0x100fe20008010804 */
[--C-:B------:R-:W-:Y:S01]  /*a830*/  FFMA.FTZ R68, R10, UR34, -R4.reuse ;  /* 0x000000220a447c23 */ /* 0x100fe20008010804 */
[--C-:B------:R-:W-:Y:S01]  /*a840*/  FFMA.FTZ R11, R11, UR34, -R4.reuse ;  /* 0x000000220b0b7c23 */ /* 0x100fe20008010804 */
[--C-:B------:R-:W-:Y:S01]  /*a850*/  FFMA.FTZ R12, R12, UR34, -R4.reuse ;  /* 0x000000220c0c7c23 */ /* 0x100fe20008010804 */
[--C-:B------:R-:W-:Y:S01]  /*a860*/  FFMA.FTZ R13, R13, UR34, -R4.reuse ;  /* 0x000000220d0d7c23 */ /* 0x100fe20008010804 */
[----:B------:R-:W-:Y:S01]  /*a870*/  HGMMA.64x96x16.F32.BF16 R88, gdesc[UR28].tnspB, R88, gsb0 ;  /* 0x416000001c5879f0 */ /* 0x000fe20008001858 */
[----:B------:R-:W-:Y:S01]  /*a880*/  UIADD3 UR28, UR6, 0x600, URZ ;  /* 0x00000600061c7890 */ /* 0x000fe2000fffe03f */
[--C-:B------:R-:W-:Y:S01]  /*a890*/  FFMA.FTZ R14, R14, UR34, -R4.reuse ;  /* 0x000000220e0e7c23 */ /* 0x100fe20008010804 */
[----:B------:R-:W-:Y:S01]  /*a8a0*/  UIADD3 UR30, UR7, 0x100, URZ ;  /* 0x00000100071e7890 */ /* 0x000fe2000fffe03f */
[--C-:B------:R-:W-:Y:S01]  /*a8b0*/  FFMA.FTZ R15, R15, UR34, -R4.reuse ;  /* 0x000000220f0f7c23 */ /* 0x100fe20008010804 */
[----:B------:R-:W-:Y:S01]  /*a8c0*/  UMOV UR29, 0x40000040 ;  /* 0x40000040001d7882 */ /* 0x000fe20000000000 */
[----:B------:R-:W-:Y:S01]  /*a8d0*/  UMOV UR31, 0x80000020 ;  /* 0x80000020001f7882 */ /* 0x000fe20000000000 */
        /* <DEDUP_REMOVED lines=23> */
[----:B------:R0:W-:Y:S08]  /*aa50*/  MUFU.EX2 R10, R65 ;  /* 0x00000041000a7308 */ /* 0x0001f00000000800 */
[----:B------:R-:W1:Y:S01]  /*aa60*/  MUFU.EX2 R4, R6 ;  /* 0x0000000600047308 */ /* 0x000e620000000800 */
[----:B0-----:R-:W-:Y:S01]  /*aa70*/  FMUL.FTZ R65, R67, UR35 ;  /* 0x0000002343417c20 */ /* 0x001fe20008410000 */
[----:B------:R-:W-:Y:S01]  /*aa80*/  FMUL.FTZ R67, R71, UR35 ;  /* 0x0000002347437c20 */ /* 0x000fe20008410000 */
[----:B------:R-:W-:-:S05]  /*aa90*/  FMUL.FTZ R71, R79, UR35 ;  /* 0x000000234f477c20 */ /* 0x000fca0008410000 */
[----:B------:R-:W0:Y:S08]  /*aaa0*/  MUFU.EX2 R6, R7 ;  /* 0x0000000700067308 */ /* 0x000e300000000800 */
[----:B------:R-:W-:Y:S01]  /*aab0*/  MUFU.EX2 R68, R68 ;  /* 0x0000004400447308 */ /* 0x000fe20000000800 */
[----:B-1----:R-:W-:-:S07]  /*aac0*/  FFMA.FTZ R3, R10, R3, R4 ;  /* 0x000000030a037223 */ /* 0x002fce0000010004 */
[----:B------:R-:W-:Y:S01]  /*aad0*/  MUFU.TANH R46, R46 ;  /* 0x0000002e002e7308 */ /* 0x000fe20000002400 */
[C---:B0-----:R-:W-:Y:S01]  /*aae0*/  FADD.FTZ R3, R6.reuse, R3 ;  /* 0x0000000306037221 */ /* 0x041fe20000010000 */
[----:B------:R-:W-:-:S06]  /*aaf0*/  F2FP.BF16.F32.PACK_AB R4, R6, R4 ;  /* 0x000000040604723e */ /* 0x000fcc00000010ff */
[----:B------:R0:W1:Y:S08]  /*ab00*/  MUFU.EX2 R6, R9 ;  /* 0x0000000900067308 */ /* 0x0000700000000800 */
[----:B------:R-:W2:Y:S01]  /*ab10*/  MUFU.TANH R47, R47 ;  /* 0x0000002f002f7308 */ /* 0x000ea20000002400 */
[----:B0-----:R-:W-:Y:S01]  /*ab20*/  FMNMX.FTZ R9, R27, R62, !PT ;  /* 0x0000003e1b097209 */ /* 0x001fe20007810000 */
[----:B------:R-:W-:Y:S01]  /*ab30*/  FMUL.FTZ R62, R63, UR35 ;  /* 0x000000233f3e7c20 */ /* 0x000fe20008410000 */
[----:B------:R-:W-:-:S05]  /*ab40*/  FMUL.FTZ R63, R66, UR35 ;  /* 0x00000023423f7c20 */ /* 0x000fca0008410000 */
[----:B------:R-:W0:Y:S01]  /*ab50*/  MUFU.TANH R50, R50 ;  /* 0x0000003200327308 */ /* 0x000e220000002400 */
[----:B-1----:R-:W-:Y:S01]  /*ab60*/  FADD.FTZ R3, R6, R3 ;  /* 0x0000000306037221 */ /* 0x002fe20000010000 */
[----:B------:R-:W-:-:S03]  /*ab70*/  F2FP.BF16.F32.PACK_AB R6, R68, R6 ;  /* 0x000000064406723e */ /* 0x000fc600000010ff */
[----:B------:R-:W-:Y:S01]  /*ab80*/  FADD.FTZ R3, R68, R3 ;  /* 0x0000000344037221 */ /* 0x000fe20000010000 */
[----:B------:R-:W-:Y:S02]  /*ab90*/  FMNMX.FTZ R68, R30, R9, !PT ;  /* 0x000000091e447209 */ /* 0x000fe40007810000 */
[----:B------:R1:W3:Y:S02]  /*aba0*/  MUFU.TANH R7, R69 ;  /* 0x0000004500077308 */ /* 0x0002e40000002400 */
[----:B------:R-:W-:-:S04]  /*abb0*/  FMNMX.FTZ R9, R31, R68, !PT ;  /* 0x000000441f097209 */ /* 0x000fc80007810000 */
[----:B------:R-:W-:Y:S01]  /*abc0*/  FMNMX.FTZ R66, R34, R9, !PT ;  /* 0x0000000922427209 */ /* 0x000fe20007810000 */
[----:B------:R-:W-:Y:S02]  /*abd0*/  WARPGROUP.DEPBAR.LE gsb0, 0x0 ;  /* 0x00008000000079c5 */ /* 0x000fe40000010000 */
[----:B------:R-:W-:Y:S01]  /*abe0*/  WARPGROUP.ARRIVE ;  /* 0x00000000000079c5 */ /* 0x000fe20000000000 */
[----:B------:R-:W-:Y:S01]  /*abf0*/  FMNMX.FTZ R9, R35, R66, !PT ;  /* 0x0000004223097209 */ /* 0x000fe20007810000 */
[----:B------:R-:W4:Y:S01]  /*ac00*/  MUFU.TANH R51, R51 ;  /* 0x0000003300337308 */ /* 0x000f220000002400 */
[----:B-1----:R-:W-:Y:S01]  /*ac10*/  FMUL.FTZ R69, R75, UR35 ;  /* 0x000000234b457c20 */ /* 0x002fe20008410000 */
[----:B------:R-:W-:Y:S01]  /*ac20*/  FMUL.FTZ R75, R87, UR35 ;  /* 0x00000023574b7c20 */ /* 0x000fe20008410000 */
[----:B------:R-:W-:Y:S01]  /*ac30*/  FMNMX.FTZ R66, R38, R9, !PT ;  /* 0x0000000926427209 */ /* 0x000fe20007810000 */
[----:B------:R-:W-:Y:S01]  /*ac40*/  HGMMA.64x96x16.F32.BF16 R88, gdesc[UR28].tnspB, R88, gsb0 ;  /* 0x416000001c5879f0 */ /* 0x000fe20008001858 */
[----:B------:R-:W-:-:S02]  /*ac50*/  UIADD3 UR28, UR6, 0x602, URZ ;  /* 0x00000602061c7890 */ /* 0x000fc4000fffe03f */
[----:B------:R-:W-:Y:S01]  /*ac60*/  UIADD3 UR30, UR7, 0x140, URZ ;  /* 0x00000140071e7890 */ /* 0x000fe2000fffe03f */
[----:B------:R-:W-:Y:S01]  /*ac70*/  FMNMX.FTZ R9, R39, R66, !PT ;  /* 0x0000004227097209 */ /* 0x000fe20007810000 */
[----:B------:R-:W-:Y:S01]  /*ac80*/  UMOV UR29, 0x40000040 ;  /* 0x40000040001d7882 */ /* 0x000fe20000000000 */
[----:B------:R-:W-:Y:S01]  /*ac90*/  UMOV UR31, 0x80000020 ;  /* 0x80000020001f7882 */ /* 0x000fe20000000000 */
[----:B------:R-:W1:Y:S01]  /*aca0*/  MUFU.TANH R54, R54 ;  /* 0x0000003600367308 */ /* 0x000e620000002400 */
[----:B------:R-:W-:Y:S01]  /*acb0*/  FMNMX.FTZ R68, R42, R9, !PT ;  /* 0x000000092a447209 */ /* 0x000fe20007810000 */
[----:B------:R-:W-:-:S03]  /*acc0*/  FMUL.FTZ R66, R70, UR35 ;  /* 0x0000002346427c20 */ /* 0x000fc60008410000 */
[----:B------:R-:W-:-:S03]  /*acd0*/  FMNMX.FTZ R9, R43, R68, !PT ;  /* 0x000000442b097209 */ /* 0x000fc60007810000 */
[----:B------:R-:W5:Y:S01]  /*ace0*/  MUFU.TANH R55, R55 ;  /* 0x0000003700377308 */ /* 0x000f620000002400 */
[----:B------:R-:W-:-:S04]  /*acf0*/  FMNMX.FTZ R68, R46, R9, !PT ;  /* 0x000000092e447209 */ /* 0x000fc80007810000 */
[----:B--2---:R-:W-:Y:S01]  /*ad00*/  FMNMX.FTZ R9, R47, R68, !PT ;  /* 0x000000442f097209 */ /* 0x004fe20007810000 */
[----:B------:R-:W-:Y:S02]  /*ad10*/  FMUL.FTZ R68, R74, UR35 ;  /* 0x000000234a447c20 */ /* 0x000fe40008410000 */
[----:B------:R-:W2:Y:S01]  /*ad20*/  MUFU.TANH R58, R58 ;  /* 0x0000003a003a7308 */ /* 0x000ea20000002400 */
[----:B0-----:R-:W-:-:S04]  /*ad30*/  FMNMX.FTZ R70, R50, R9, !PT ;  /* 0x0000000932467209 */ /* 0x001fc80007810000 */
[----:B---3--:R-:W-:-:S03]  /*ad40*/  FMNMX.FTZ R70, R7, R70, !PT ;  /* 0x0000004607467209 */ /* 0x008fc60007810000 */
[----:B------:R-:W0:Y:S01]  /*ad50*/  MUFU.TANH R59, R59 ;  /* 0x0000003b003b7308 */ /* 0x000e220000002400 */
[----:B----4-:R-:W-:Y:S01]  /*ad60*/  FMNMX.FTZ R9, R51, R70, !PT ;  /* 0x0000004633097209 */ /* 0x010fe20007810000 */
[----:B------:R-:W-:-:S03]  /*ad70*/  FMUL.FTZ R70, R78, UR35 ;  /* 0x000000234e467c20 */ /* 0x000fc60008410000 */
[----:B-1----:R-:W-:-:S03]  /*ad80*/  FMNMX.FTZ R72, R54, R9, !PT ;  /* 0x0000000936487209 */ /* 0x002fc60007810000 */
[----:B------:R-:W1:Y:S01]  /*ad90*/  MUFU.TANH R62, R62 ;  /* 0x0000003e003e7308 */ /* 0x000e620000002400 */
[----:B-----5:R-:W-:-:S04]  /*ada0*/  FMNMX.FTZ R9, R55, R72, !PT ;  /* 0x0000004837097209 */ /* 0x020fc80007810000 */
[----:B--2---:R-:W-:-:S03]  /*adb0*/  FMNMX.FTZ R72, R58, R9, !PT ;  /* 0x000000093a487209 */ /* 0x004fc60007810000 */
[----:B------:R-:W2:Y:S01]  /*adc0*/  MUFU.TANH R63, R63 ;  /* 0x0000003f003f7308 */ /* 0x000ea20000002400 */
[----:B0-----:R-:W-:Y:S01]  /*add0*/  FMNMX.FTZ R9, R59, R72, !PT ;  /* 0x000000483b097209 */ /* 0x001fe20007810000 */
[----:B------:R-:W-:-:S06]  /*ade0*/  FMUL.FTZ R72, R82, UR35 ;  /* 0x0000002352487c20 */ /* 0x000fcc0008410000 */
        /* <DEDUP_REMOVED lines=19> */
[----:B--2---:R-:W-:Y:S01]  /*af20*/  FMNMX.FTZ R76, R70, R9, !PT ;  /* 0x00000009464c7209 */ /* 0x004fe20007810000 */
[----:B------:R-:W-:Y:S02]  /*af30*/  UIADD3 UR30, UR7, 0x180, URZ ;  /* 0x00000180071e7890 */ /* 0x000fe4000fffe03f */
[----:B------:R-:W1:Y:S01]  /*af40*/  MUFU.TANH R72, R72 ;  /* 0x0000004800487308 */ /* 0x000e620000002400 */
[----:B------:R-:W-:Y:S01]  /*af50*/  UMOV UR29, 0x40000040 ;  /* 0x40000040001d7882 */ /* 0x000fe20000000000 */
[----:B------:R-:W-:-:S06]  /*af60*/  UMOV UR31, 0x80000020 ;  /* 0x80000020001f7882 */ /* 0x000fcc0000000000 */
        /* <DEDUP_REMOVED lines=20> */
[----:B------:R-:W-:-:S02]  /*b0b0*/  WARPGROUP.DEPBAR.LE gsb0, 0x0 ;  /* 0x00008000000079c5 */ /* 0x000fc40000010000 */
[----:B------:R-:W-:Y:S01]  /*b0c0*/  WARPGROUP.ARRIVE ;  /* 0x00000000000079c5 */ /* 0x000fe20000000000 */
[----:B0-----:R-:W-:-:S04]  /*b0d0*/  FMNMX.FTZ R9, R78, R9, !PT ;  /* 0x000000094e097209 */ /* 0x001fc80007810000 */
[----:B------:R-:W-:Y:S01]  /*b0e0*/  MUFU.EX2 R44, R44 ;  /* 0x0000002c002c7308 */ /* 0x000fe20000000800 */
[----:B------:R-:W-:Y:S01]  /*b0f0*/  HGMMA.64x96x16.F32.BF16 R88, gdesc[UR28].tnspB, R88, gsb0 ;  /* 0x416000001c5879f0 */ /* 0x000fe20008001858 */
[----:B------:R-:W-:Y:S01]  /*b100*/  UIADD3 UR28, UR6, 0x606, URZ ;  /* 0x00000606061c7890 */ /* 0x000fe2000fffe03f */
[C---:B------:R-:W-:Y:S01]  /*b110*/  FADD.FTZ R5, -R9.reuse, R5 ;  /* 0x0000000509057221 */ /* 0x040fe20000010100 */
[----:B------:R-:W-:Y:S01]  /*b120*/  UIADD3 UR30, UR7, 0x1c0, URZ ;  /* 0x000001c0071e7890 */ /* 0x000fe2000fffe03f */
[----:B------:R-:W-:Y:S01]  /*b130*/  FMUL.FTZ R76, R9, UR34 ;  /* 0x00000022094c7c20 */ /* 0x000fe20008410000 */
[----:B------:R-:W-:Y:S01]  /*b140*/  UMOV UR29, 0x40000040 ;  /* 0x40000040001d7882 */ /* 0x000fe20000000000 */
[----:B------:R-:W-:Y:S01]  /*b150*/  UMOV UR31, 0x80000020 ;  /* 0x80000020001f7882 */ /* 0x000fe20000000000 */
        /* <DEDUP_REMOVED lines=33> */
[----:B------:R-:W-:Y:S08]  /*b370*/  MUFU.EX2 R34, R5 ;  /* 0x0000000500227308 */ /* 0x000ff00000000800 */
[----:B------:R0:W1:Y:S08]  /*b380*/  MUFU.EX2 R7, R26 ;  /* 0x0000001a00077308 */ /* 0x0000700000000800 */
[----:B------:R-:W2:Y:S01]  /*b390*/  MUFU.EX2 R76, R27 ;  /* 0x0000001b004c7308 */ /* 0x000ea20000000800 */
[----:B0-----:R-:W-:-:S05]  /*b3a0*/  IMAD.U32 R26, RZ, RZ, UR48 ;  /* 0x00000030ff1a7e24 */ /* 0x001fca000f8e00ff */
[----:B------:R-:W-:Y:S02]  /*b3b0*/  @!P1 LEA R26, R26, UR42, 0x3 ;  /* 0x0000002a1a1a9c11 */ /* 0x000fe4000f8e18ff */
[----:B------:R-:W-:Y:S01]  /*b3c0*/  MUFU.EX2 R77, R77 ;  /* 0x0000004d004d7308 */ /* 0x000fe20000000800 */
[----:B-1----:R-:W-:Y:S02]  /*b3d0*/  FFMA.FTZ R79, R34, R2, R7 ;  /* 0x00000002224f7223 */ /* 0x002fe40000010007 */
[----:B------:R-:W-:-:S05]  /*b3e0*/  @!P1 VIADD R26, R26, 0x2d840 ;  /* 0x0002d8401a1a9836 */ /* 0x000fca0000000000 */
[----:B------:R-:W-:Y:S01]  /*b3f0*/  @!P1 PRMT R26, RZ, 0x654, R26 ;  /* 0x00000654ff1a9816 */ /* 0x000fe2000000001a */
[C---:B--2---:R-:W-:Y:S01]  /*b400*/  FADD.FTZ R2, R76.reuse, R79 ;  /* 0x0000004f4c027221 */ /* 0x044fe20000010000 */
[----:B------:R-:W-:Y:S01]  /*b410*/  F2FP.BF16.F32.PACK_AB R5, R76, R7 ;  /* 0x000000074c05723e */ /* 0x000fe200000010ff */
[----:B------:R-:W-:Y:S01]  /*b420*/  VIADD R7, R149, 0x9 ;  /* 0x0000000995077836 */ /* 0x000fe20000000000 */
[----:B------:R-:W-:Y:S04]  /*b430*/  MUFU.EX2 R27, R12 ;  /* 0x0000000c001b7308 */ /* 0x000fe80000000800 */
[----:B------:R-:W-:Y:S02]  /*b440*/  SEL R76, R7, 0x9, !P2 ;  /* 0x00000009074c7807 */ /* 0x000fe40005000000 */
[C---:B------:R-:W-:Y:S01]  /*b450*/  ISETP.GT.AND P2, PT, R0.reuse, UR54, PT ;  /* 0x0000003600007c0c */ /* 0x040fe2000bf44270 */
[----:B------:R-:W-:Y:S01]  /*b460*/  VIADD R0, R0, 0xffffffff ;  /* 0xffffffff00007836 */ /* 0x000fe20000000000 */
[----:B------:R-:W0:Y:S08]  /*b470*/  MUFU.EX2 R7, R30 ;  /* 0x0000001e00077308 */ /* 0x000e300000000800 */
[----:B------:R-:W1:Y:S08]  /*b480*/  MUFU.EX2 R31, R31 ;  /* 0x0000001f001f7308 */ /* 0x000e700000000800 */
[----:B------:R-:W2:Y:S01]  /*b490*/  MUFU.EX2 R35, R35 ;  /* 0x0000002300237308 */ /* 0x000ea20000000800 */
[----:B0-----:R-:W-:Y:S01]  /*b4a0*/  FADD.FTZ R2, R7, R2 ;  /* 0x0000000207027221 */ /* 0x001fe20000010000 */
[----:B------:R-:W-:-:S02]  /*b4b0*/  WARPGROUP.DEPBAR.LE gsb0, 0x0 ;  /* 0x00008000000079c5 */ /* 0x000fc40000010000 */
[----:B------:R-:W-:Y:S01]  /*b4c0*/  WARPGROUP.ARRIVE ;  /* 0x00000000000079c5 */ /* 0x000fe20000000000 */
[C---:B------:R-:W-:Y:S01]  /*b4d0*/  F2FP.BF16.F32.PACK_AB R7, R77.reuse, R7 ;  /* 0x000000074d07723e */ /* 0x040fe200000010ff */
[----:B------:R-:W-:Y:S02]  /*b4e0*/  FADD.FTZ R2, R77, R2 ;  /* 0x000000024d027221 */ /* 0x000fe40000010000 */
[----:B------:R-:W-:Y:S02]  /*b4f0*/  MUFU.EX2 R38, R38 ;  /* 0x0000002600267308 */ /* 0x000fe40000000800 */
[----:B------:R-:W-:Y:S01]  /*b500*/  HGMMA.64x96x16.F32.BF16 R88, gdesc[UR28].tnspB, R88, gsb0 ;  /* 0x416000001c5879f0 */ /* 0x000fe20008001858 */
[----:B-1----:R-:W-:Y:S01]  /*b510*/  FADD.FTZ R2, R31, R2 ;  /* 0x000000021f027221 */ /* 0x002fe20000010000 */
[----:B------:R-:W-:-:S04]  /*b520*/  UMOV UR28, UR51 ;  /* 0x00000033001c7c82 */ /* 0x000fc80008000000 */
[----:B------:R-:W0:Y:S08]  /*b530*/  MUFU.EX2 R39, R39 ;  /* 0x0000002700277308 */ /* 0x000e300000000800 */
        /* <DEDUP_REMOVED lines=21> */
[----:B---3--:R-:W-:Y:S01]  /*b690*/  IMAD.U32 R26, RZ, RZ, UR55 ;  /* 0x00000037ff1a7e24 */ /* 0x008fe2000f8e00ff */
[----:B-1----:R-:W-:Y:S01]  /*b6a0*/  MUFU.EX2 R76, R43 ;  /* 0x0000002b004c7308 */ /* 0x002fe20000000800 */
[----:B------:R-:W-:Y:S01]  /*b6b0*/  UMOV UR55, UR48 ;  /* 0x0000003000377c82 */ /* 0x000fe20008000000 */
[-C--:B------:R-:W-:Y:S01]  /*b6c0*/  FMUL.FTZ R100, R100, R10.reuse ;  /* 0x0000000a64647220 */ /* 0x080fe20000410000 */
[-C--:B------:R-:W-:Y:S01]  /*b6d0*/  FMUL.FTZ R101, R101, R10.reuse ;  /* 0x0000000a65657220 */ /* 0x080fe20000410000 */
[----:B------:R-:W-:Y:S01]  /*b6e0*/  @!P1 LEA R26, R26, UR42, 0x3 ;  /* 0x0000002a1a1a9c11 */ /* 0x000fe2000f8e18ff */
[-C--:B------:R-:W-:Y:S01]  /*b6f0*/  FMUL.FTZ R104, R104, R10.reuse ;  /* 0x0000000a68687220 */ /* 0x080fe20000410000 */
[-C--:B------:R-:W-:Y:S01]  /*b700*/  FMUL.FTZ R105, R105, R10.reuse ;  /* 0x0000000a69697220 */ /* 0x080fe20000410000 */
[----:B------:R-:W-:Y:S01]  /*b710*/  FMUL.FTZ R108, R108, R10 ;  /* 0x0000000a6c6c7220 */ /* 0x000fe20000410000 */
[----:B------:R-:W-:Y:S01]  /*b720*/  MUFU.EX2 R66, R66 ;  /* 0x0000004200427308 */ /* 0x000fe20000000800 */
[----:B------:R-:W-:-:S02]  /*b730*/  @!P1 VIADD R26, R26, 0x2d860 ;  /* 0x0002d8601a1a9836 */ /* 0x000fc40000000000 */
[-C--:B------:R-:W-:Y:S01]  /*b740*/  FMUL.FTZ R109, R109, R10.reuse ;  /* 0x0000000a6d6d7220 */ /* 0x080fe20000410000 */
[-C--:B------:R-:W-:Y:S01]  /*b750*/  FMUL.FTZ R112, R112, R10.reuse ;  /* 0x0000000a70707220 */ /* 0x080fe20000410000 */
[-C--:B------:R-:W-:Y:S01]  /*b760*/  FMUL.FTZ R113, R113, R10.reuse ;  /* 0x0000000a71717220 */ /* 0x080fe20000410000 */
[-C--:B------:R-:W-:Y:S01]  /*b770*/  FMUL.FTZ R116, R116, R10.reuse ;  /* 0x0000000a74747220 */ /* 0x080fe20000410000 */
[----:B------:R-:W-:Y:S01]  /*b780*/  @!P1 PRMT R26, RZ, 0x654, R26 ;  /* 0x00000654ff1a9816 */ /* 0x000fe2000000001a */
[-C--:B------:R-:W-:Y:S01]  /*b790*/  FMUL.FTZ R117, R117, R10.reuse ;  /* 0x0000000a75757220 */ /* 0x080fe20000410000 */
[----:B------:R-:W-:Y:S01]  /*b7a0*/  MUFU.EX2 R52, R52 ;  /* 0x0000003400347308 */ /* 0x000fe20000000800 */
[-C--:B------:R-:W-:Y:S01]  /*b7b0*/  FMUL.FTZ R120, R120, R10.reuse ;  /* 0x0000000a78787220 */ /* 0x080fe20000410000 */
[----:B------:R1:W-:Y:S01]  /*b7c0*/  @!P1 SYNCS.ARRIVE.TRANS64.RED.A1T0 RZ, [R26+URZ], RZ ;  /* 0x000000ff1aff99a7 */ /* 0x0003e2000810043f */
[----:B------:R3:W-:Y:S01]  /*b7d0*/  STSM.16.M88.4 [R17+0x21800], R4 ;  /* 0x0218000411007844 */ /* 0x0007e20000000200 */
[-C--:B------:R-:W-:Y:S01]  /*b7e0*/  FMUL.FTZ R121, R121, R10.reuse ;  /* 0x0000000a79797220 */ /* 0x080fe20000410000 */
[-C--:B------:R-:W-:Y:S01]  /*b7f0*/  FMUL.FTZ R124, R124, R10.reuse ;  /* 0x0000000a7c7c7220 */ /* 0x080fe20000410000 */
[-C--:B------:R-:W-:Y:S01]  /*b800*/  FMUL.FTZ R125, R125, R10.reuse ;  /* 0x0000000a7d7d7220 */ /* 0x080fe20000410000 */
[-C--:B------:R-:W-:Y:S01]  /*b810*/  FMUL.FTZ R128, R128, R10.reuse ;  /* 0x0000000a80807220 */ /* 0x080fe20000410000 */
[----:B------:R-:W-:Y:S01]  /*b820*/  MUFU.EX2 R67, R67 ;  /* 0x0000004300437308 */ /* 0x000fe20000000800 */
[-C--:B------:R-:W-:Y:S01]  /*b830*/  FMUL.FTZ R129, R129, R10.reuse ;  /* 0x0000000a81817220 */ /* 0x080fe20000410000 */
[-C--:B------:R-:W-:Y:S01]  /*b840*/  FMUL.FTZ R132, R132, R10.reuse ;  /* 0x0000000a84847220 */ /* 0x080fe20000410000 */
[----:B------:R-:W-:Y:S01]  /*b850*/  FMUL.FTZ R133, R133, R10 ;  /* 0x0000000a85857220 */ /* 0x000fe20000410000 */
[-C--:B------:R-:W-:Y:S01]  /*b860*/  FMUL.FTZ R90, R90, R34.reuse ;  /* 0x000000225a5a7220 */ /* 0x080fe20000410000 */
[-C--:B------:R-:W-:Y:S01]  /*b870*/  FMUL.FTZ R91, R91, R34.reuse ;  /* 0x000000225b5b7220 */ /* 0x080fe20000410000 */
[-C--:B------:R-:W-:Y:S01]  /*b880*/  FMUL.FTZ R94, R94, R34.reuse ;  /* 0x000000225e5e7220 */ /* 0x080fe20000410000 */
[-C--:B------:R-:W-:Y:S01]  /*b890*/  FMUL.FTZ R95, R95, R34.reuse ;  /* 0x000000225f5f7220 */ /* 0x080fe20000410000 */
[----:B-1----:R-:W1:Y:S01]  /*b8a0*/  MUFU.EX2 R26, R11 ;  /* 0x0000000b001a7308 */ /* 0x002e620000000800 */
[-C--:B------:R-:W-:Y:S01]  /*b8b0*/  FMUL.FTZ R98, R98, R34.reuse ;  /* 0x0000002262627220 */ /* 0x080fe20000410000 */
[-C--:B------:R-:W-:Y:S01]  /*b8c0*/  FMUL.FTZ R99, R99, R34.reuse ;  /* 0x0000002263637220 */ /* 0x080fe20000410000 */
[----:B---3--:R-:W-:Y:S01]  /*b8d0*/  F2FP.BF16.F32.PACK_AB R6, R14, R13 ;  /* 0x0000000d0e06723e */ /* 0x008fe200000010ff */
[----:B------:R-:W-:Y:S01]  /*b8e0*/  FMUL.FTZ R102, R102, R34 ;  /* 0x0000002266667220 */ /* 0x000fe20000410000 */
[C---:B--2---:R-:W-:Y:S01]  /*b8f0*/  F2FP.BF16.F32.PACK_AB R5, R35.reuse, R31 ;  /* 0x0000001f2305723e */ /* 0x044fe200000010ff */
[----:B------:R-:W-:Y:S01]  /*b900*/  FADD.FTZ R35, R35, R2 ;  /* 0x0000000223237221 */ /* 0x000fe20000010000 */
[----:B0-----:R-:W-:Y:S01]  /*b910*/  F2FP.BF16.F32.PACK_AB R7, R39, R38 ;  /* 0x000000262707723e */ /* 0x001fe200000010ff */
[----:B------:R-:W-:Y:S01]  /*b920*/  MUFU.EX2 R11, R28 ;  /* 0x0000001c000b7308 */ /* 0x000fe20000000800 */
[-C--:B------:R-:W-:Y:S01]  /*b930*/  FMUL.FTZ R103, R103, R34.reuse ;  /* 0x0000002267677220 */ /* 0x080fe20000410000 */
[----:B------:R-:W-:Y:S01]  /*b940*/  FADD.FTZ R38, R38, R35 ;  /* 0x0000002326267221 */ /* 0x000fe20000010000 */
[-C--:B------:R-:W-:Y:S01]  /*b950*/  FMUL.FTZ R106, R106, R34.reuse ;  /* 0x000000226a6a7220 */ /* 0x080fe20000410000 */
[-C--:B------:R-:W-:Y:S01]  /*b960*/  FMUL.FTZ R107, R107, R34.reuse ;  /* 0x000000226b6b7220 */ /* 0x080fe20000410000 */
[-C--:B------:R-:W-:Y:S01]  /*b970*/  FMUL.FTZ R110, R110, R34.reuse ;  /* 0x000000226e6e7220 */ /* 0x080fe20000410000 */
[----:B------:R-:W-:Y:S01]  /*b980*/  FADD.FTZ R38, R39, R38 ;  /* 0x0000002627267221 */ /* 0x000fe20000010000 */
[----:B------:R-:W-:Y:S01]  /*b990*/  FMUL.FTZ R111, R111, R34 ;  /* 0x000000226f6f7220 */ /* 0x000fe20000410000 */
[----:B------:R-:W-:Y:S01]  /*b9a0*/  MUFU.EX2 R2, R65 ;  /* 0x0000004100027308 */ /* 0x000fe20000000800 */
[----:B-1----:R-:W-:Y:S01]  /*b9b0*/  F2FP.BF16.F32.PACK_AB R4, R27, R26 ;  /* 0x0000001a1b04723e */ /* 0x002fe200000010ff */
[----:B------:R-:W-:Y:S01]  /*b9c0*/  FADD.FTZ R30, R26, R3 ;  /* 0x000000031a1e7221 */ /* 0x000fe20000010000 */
[-C--:B------:R-:W-:Y:S01]  /*b9d0*/  FMUL.FTZ R114, R114, R34.reuse ;  /* 0x0000002272727220 */ /* 0x080fe20000410000 */
[-C--:B------:R-:W-:Y:S01]  /*b9e0*/  FMUL.FTZ R115, R115, R34.reuse ;  /* 0x0000002273737220 */ /* 0x080fe20000410000 */
[-C--:B------:R-:W-:Y:S01]  /*b9f0*/  FMUL.FTZ R118, R118, R34.reuse ;  /* 0x0000002276767220 */ /* 0x080fe20000410000 */
[----:B------:R0:W-:Y:S01]  /*ba00*/  STSM.16.M88.4 [R22], R4 ;  /* 0x0000000416007844 */ /* 0x0001e20000000200 */
[----:B------:R-:W-:Y:S01]  /*ba10*/  FADD.FTZ R30, R27, R30 ;  /* 0x0000001e1b1e7221 */ /* 0x000fe20000010000 */
[----:B------:R-:W-:Y:S01]  /*ba20*/  MUFU.EX2 R26, R53 ;  /* 0x00000035001a7308 */ /* 0x000fe20000000800 */
[-C--:B------:R-:W-:Y:S01]  /*ba30*/  FMUL.FTZ R119, R119, R34.reuse ;  /* 0x0000002277777220 */ /* 0x080fe20000410000 */
[-C--:B------:R-:W-:Y:S01]  /*ba40*/  FMUL.FTZ R122, R122, R34.reuse ;  /* 0x000000227a7a7220 */ /* 0x080fe20000410000 */
[----:B------:R-:W-:Y:S01]  /*ba50*/  FADD.FTZ R3, R13, R30 ;  /* 0x0000001e0d037221 */ /* 0x000fe20000010000 */
[-C--:B------:R-:W-:Y:S01]  /*ba60*/  FMUL.FTZ R123, R123, R34.reuse ;  /* 0x000000227b7b7220 */ /* 0x080fe20000410000 */
[-C--:B------:R-:W-:Y:S01]  /*ba70*/  FMUL.FTZ R126, R126, R34.reuse ;  /* 0x000000227e7e7220 */ /* 0x080fe20000410000 */
[-C--:B------:R-:W-:Y:S01]  /*ba80*/  FMUL.FTZ R127, R127, R34.reuse ;  /* 0x000000227f7f7220 */ /* 0x080fe20000410000 */
[----:B------:R-:W-:Y:S01]  /*ba90*/  FADD.FTZ R3, R14, R3 ;  /* 0x000000030e037221 */ /* 0x000fe20000010000 */
[----:B------:R-:W-:Y:S01]  /*baa0*/  MUFU.EX2 R13, R50 ;  /* 0x00000032000d7308 */ /* 0x000fe20000000800 */
[-C--:B------:R-:W-:Y:S01]  /*bab0*/  FMUL.FTZ R130, R130, R34.reuse ;  /* 0x0000002282827220 */ /* 0x080fe20000410000 */
[-C--:B------:R-:W-:Y:S01]  /*bac0*/  FMUL.FTZ R131, R131, R34.reuse ;  /* 0x0000002283837220 */ /* 0x080fe20000410000 */
[-C--:B------:R-:W-:Y:S01]  /*bad0*/  FMUL.FTZ R134, R134, R34.reuse ;  /* 0x0000002286867220 */ /* 0x080fe20000410000 */
[----:B------:R-:W-:-:S04]  /*bae0*/  FMUL.FTZ R135, R135, R34 ;  /* 0x0000002287877220 */ /* 0x000fc80000410000 */
[----:B0-----:R-:W0:Y:S08]  /*baf0*/  MUFU.EX2 R4, R15 ;  /* 0x0000000f00047308 */ /* 0x001e300000000800 */
[----:B------:R-:W1:Y:S08]  /*bb00*/  MUFU.EX2 R5, R42 ;  /* 0x0000002a00057308 */ /* 0x000e700000000800 */
[----:B------:R2:W3:Y:S01]  /*bb10*/  MUFU.EX2 R6, R21 ;  /* 0x0000001500067308 */ /* 0x0004e20000000800 */
[----:B0-----:R-:W-:Y:S01]  /*bb20*/  FADD.FTZ R3, R4, R3 ;  /* 0x0000000304037221 */ /* 0x001fe20000010000 */
[----:B------:R-:W-:-:S06]  /*bb30*/  F2FP.BF16.F32.PACK_AB R4, R20, R4 ;  /* 0x000000041404723e */ /* 0x000fcc00000010ff */
[----:B------:R-:W0:Y:S01]  /*bb40*/  MUFU.EX2 R7, R24 ;  /* 0x0000001800077308 */ /* 0x000e220000000800 */
[----:B--2---:R-:W-:Y:S01]  /*bb50*/  FADD.FTZ R21, R20, R3 ;  /* 0x0000000314157221 */ /* 0x004fe20000010000 */
[----:B-1----:R-:W-:Y:S01]  /*bb60*/  FADD.FTZ R3, R5, R38 ;  /* 0x0000002605037221 */ /* 0x002fe20000010000 */
[----:B------:R-:W-:-:S03]  /*bb70*/  F2FP.BF16.F32.PACK_AB R5, R76, R5 ;  /* 0x000000054c05723e */ /* 0x000fc600000010ff */
[----:B------:R-:W-:Y:S02]  /*bb80*/  FADD.FTZ R3, R76, R3 ;  /* 0x000000034c037221 */ /* 0x000fe40000010000 */
[----:B------:R-:W1:Y:S01]  /*bb90*/  MUFU.EX2 R14, R29 ;  /* 0x0000001d000e7308 */ /* 0x000e620000000800 */
[----:B---3--:R-:W-:-:S07]  /*bba0*/  FADD.FTZ R38, R6, R21 ;  /* 0x0000001506267221 */ /* 0x008fce0000010000 */
[----:B------:R-:W2:Y:S01]  /*bbb0*/  MUFU.EX2 R15, R51 ;  /* 0x00000033000f7308 */ /* 0x000ea20000000800 */
[C---:B0-----:R-:W-:Y:S01]  /*bbc0*/  FADD.FTZ R21, R7.reuse, R38 ;  /* 0x0000002607157221 */ /* 0x041fe20000010000 */
[----:B------:R-:W-:Y:S01]  /*bbd0*/  FADD.FTZ R38, R46, R3 ;  /* 0x000000032e267221 */ /* 0x000fe20000010000 */
[----:B------:R-:W-:Y:S02]  /*bbe0*/  F2FP.BF16.F32.PACK_AB R6, R7, R6 ;  /* 0x000000060706723e */ /* 0x000fe400000010ff */
[----:B------:R-:W-:Y:S01]  /*bbf0*/  FADD.FTZ R42, R12, R21 ;  /* 0x000000150c2a7221 */ /* 0x000fe20000010000 */
[C---:B------:R-:W-:Y:S01]  /*bc00*/  FADD.FTZ R38, R47.reuse, R38 ;  /* 0x000000262f267221 */ /* 0x040fe20000010000 */
[----:B------:R-:W-:Y:S01]  /*bc10*/  F2FP.BF16.F32.PACK_AB R7, R47, R46 ;  /* 0x0000002e2f07723e */ /* 0x000fe200000010ff */
[----:B------:R-:W0:Y:S01]  /*bc20*/  MUFU.EX2 R24, R49 ;  /* 0x0000003100187308 */ /* 0x000e220000000800 */
[----:B------:R-:W-:Y:S01]  /*bc30*/  FADD.FTZ R21, R11, R42 ;  /* 0x0000002a0b157221 */ /* 0x000fe20000010000 */
[----:B------:R-:W-:Y:S01]  /*bc40*/  FADD.FTZ R3, R13, R38 ;  /* 0x000000260d037221 */ /* 0x000fe20000010000 */
[----:B------:R-:W-:Y:S01]  /*bc50*/  F2FP.BF16.F32.PACK_AB R12, R11, R12 ;  /* 0x0000000c0b0c723e */ /* 0x000fe200000010ff */
[----:B------:R3:W-:Y:S01]  /*bc60*/  STSM.16.M88.4 [R19], R4 ;  /* 0x0000000413007844 */ /* 0x0007e20000000200 */
[----:B-1----:R-:W-:Y:S01]  /*bc70*/  FADD.FTZ R21, R14, R21 ;  /* 0x000000150e157221 */ /* 0x002fe20000010000 */
[----:B------:R-:W-:Y:S01]  /*bc80*/  FADD.FTZ R42, R78, R3 ;  /* 0x000000034e2a7221 */ /* 0x000fe20000010000 */
[C---:B------:R-:W-:Y:S01]  /*bc90*/  F2FP.BF16.F32.PACK_AB R14, R32.reuse, R14 ;  /* 0x0000000e200e723e */ /* 0x040fe200000010ff */
[----:B------:R-:W1:Y:S01]  /*bca0*/  MUFU.EX2 R25, R68 ;  /* 0x0000004400197308 */ /* 0x000e620000000800 */
[----:B------:R-:W-:Y:S01]  /*bcb0*/  FADD.FTZ R50, R32, R21 ;  /* 0x0000001520327221 */ /* 0x000fe20000010000 */
[----:B--2---:R-:W-:Y:S01]  /*bcc0*/  FADD.FTZ R3, R15, R42 ;  /* 0x0000002a0f037221 */ /* 0x004fe20000010000 */
[----:B------:R-:W-:-:S02]  /*bcd0*/  F2FP.BF16.F32.PACK_AB R13, R78, R13 ;  /* 0x0000000d4e0d723e */ /* 0x000fc400000010ff */
[----:B------:R-:W-:Y:S01]  /*bce0*/  FADD.FTZ R21, R33, R50 ;  /* 0x0000003221157221 */ /* 0x000fe20000010000 */
[C---:B------:R-:W-:Y:S01]  /*bcf0*/  FADD.FTZ R20, R54.reuse, R3 ;  /* 0x0000000336147221 */ /* 0x040fe20000010000 */
[----:B------:R-:W-:Y:S01]  /*bd00*/  F2FP.BF16.F32.PACK_AB R15, R54, R15 ;  /* 0x0000000f360f723e */ /* 0x000fe200000010ff */
[----:B------:R-:W-:Y:S01]  /*bd10*/  MUFU.EX2 R56, R56 ;  /* 0x0000003800387308 */ /* 0x000fe20000000800 */
[----:B------:R-:W-:Y:S01]  /*bd20*/  FADD.FTZ R42, R36, R21 ;  /* 0x00000015242a7221 */ /* 0x000fe20000010000 */
[----:B------:R-:W-:Y:S02]  /*bd30*/  FADD.FTZ R3, R55, R20 ;  /* 0x0000001437037221 */ /* 0x000fe40000010000 */
[----:B------:R2:W-:Y:S01]  /*bd40*/  STSM.16.M88.4 [R18], R12 ;  /* 0x0000000c12007844 */ /* 0x0005e20000000200 */
[----:B------:R-:W-:Y:S01]  /*bd50*/  FADD.FTZ R21, R37, R42 ;  /* 0x0000002a25157221 */ /* 0x000fe20000010000 */
[----:B------:R-:W-:Y:S01]  /*bd60*/  FADD.FTZ R42, R58, R3 ;  /* 0x000000033a2a7221 */ /* 0x000fe20000010000 */
[----:B---3--:R-:W-:Y:S01]  /*bd70*/  F2FP.BF16.F32.PACK_AB R4, R36, R33 ;  /* 0x000000212404723e */ /* 0x008fe200000010ff */
[----:B------:R-:W3:Y:S01]  /*bd80*/  MUFU.EX2 R38, R69 ;  /* 0x0000004500267308 */ /* 0x000ee20000000800 */
[----:B------:R-:W-:Y:S01]  /*bd90*/  FADD.FTZ R46, R40, R21 ;  /* 0x00000015282e7221 */ /* 0x000fe20000010000 */
[----:B------:R-:W-:Y:S01]  /*bda0*/  FADD.FTZ R3, R59, R42 ;  /* 0x0000002a3b037221 */ /* 0x000fe20000010000 */
[----:B------:R-:W-:-:S02]  /*bdb0*/  F2FP.BF16.F32.PACK_AB R5, R58, R55 ;  /* 0x000000373a05723e */ /* 0x000fc400000010ff */
[----:B------:R-:W-:Y:S01]  /*bdc0*/  FADD.FTZ R11, R41, R46 ;  /* 0x0000002e290b7221 */ /* 0x000fe20000010000 */
[----:B------:R-:W-:Y:S01]  /*bdd0*/  FADD.FTZ R32, R62, R3 ;  /* 0x000000033e207221 */ /* 0x000fe20000010000 */
[----:B------:R-:W-:Y:S01]  /*bde0*/  F2FP.BF16.F32.PACK_AB R6, R40, R37 ;  /* 0x000000252806723e */ /* 0x000fe200000010ff */
[----:B------:R-:W-:Y:S01]  /*bdf0*/  MUFU.EX2 R28, R57 ;  /* 0x00000039001c7308 */ /* 0x000fe20000000800 */
[----:B------:R-:W-:Y:S01]  /*be00*/  FADD.FTZ R42, R44, R11 ;  /* 0x0000000b2c2a7221 */ /* 0x000fe20000010000 */
[----:B------:R-:W-:Y:S01]  /*be10*/  FADD.FTZ R3, R63, R32 ;  /* 0x000000203f037221 */ /* 0x000fe20000010000 */
[----:B------:R-:W-:Y:S02]  /*be20*/  F2FP.BF16.F32.PACK_AB R7, R62, R59 ;  /* 0x0000003b3e07723e */ /* 0x000fe400000010ff */
[----:B------:R-:W-:Y:S01]  /*be30*/  FADD.FTZ R11, R45, R42 ;  /* 0x0000002a2d0b7221 */ /* 0x000fe20000010000 */
[C---:B------:R-:W-:Y:S01]  /*be40*/  FADD.FTZ R3, R2.reuse, R3 ;  /* 0x0000000302037221 */ /* 0x040fe20000010000 */
[----:B--2---:R-:W-:Y:S01]  /*be50*/  F2FP.BF16.F32.PACK_AB R13, R2, R63 ;  /* 0x0000003f020d723e */ /* 0x004fe200000010ff */
[----:B------:R-:W2:Y:S01]  /*be60*/  MUFU.EX2 R27, R70 ;  /* 0x00000046001b7308 */ /* 0x000ea20000000800 */
[----:B------:R-:W-:Y:S01]  /*be70*/  FADD.FTZ R11, R48, R11 ;  /* 0x0000000b300b7221 */ /* 0x000fe20000010000 */
[----:B------:R-:W-:Y:S01]  /*be80*/  FADD.FTZ R32, R66, R3 ;  /* 0x0000000342207221 */ /* 0x000fe20000010000 */
[----:B------:R-:W-:Y:S01]  /*be90*/  F2FP.BF16.F32.PACK_AB R12, R44, R41 ;  /* 0x000000292c0c723e */ /* 0x000fe200000010ff */
[----:B------:R4:W-:Y:S01]  /*bea0*/  STSM.16.M88.4 [R17+0x27800], R4 ;  /* 0x0278000411007844 */ /* 0x0009e20000000200 */
[----:B0-----:R-:W-:Y:S01]  /*beb0*/  FADD.FTZ R11, R24, R11 ;  /* 0x0000000b180b7221 */ /* 0x001fe20000010000 */
[----:B------:R-:W-:Y:S01]  /*bec0*/  FADD.FTZ R32, R67, R32 ;  /* 0x0000002043207221 */ /* 0x000fe20000010000 */
[----:B------:R-:W-:Y:S01]  /*bed0*/  F2FP.BF16.F32.PACK_AB R14, R48, R45 ;  /* 0x0000002d300e723e */ /* 0x000fe200000010ff */
[----:B------:R-:W0:Y:S01]  /*bee0*/  MUFU.EX2 R60, R60 ;  /* 0x0000003c003c7308 */ /* 0x000e220000000800 */
[----:B------:R-:W-:Y:S01]  /*bef0*/  FADD.FTZ R11, R52, R11 ;  /* 0x0000000b340b7221 */ /* 0x000fe20000010000 */
[----:B-1----:R-:W-:Y:S01]  /*bf00*/  FADD.FTZ R3, R25, R32 ;  /* 0x0000002019037221 */ /* 0x002fe20000010000 */
[----:B------:R-:W-:-:S02]  /*bf10*/  F2FP.BF16.F32.PACK_AB R15, R67, R66 ;  /* 0x00000042430f723e */ /* 0x000fc400000010ff */
[----:B------:R-:W-:Y:S01]  /*bf20*/  FADD.FTZ R11, R26, R11 ;  /* 0x0000000b1a0b7221 */ /* 0x000fe20000010000 */
[----:B---3--:R-:W-:Y:S01]  /*bf30*/  FADD.FTZ R2, R38, R3 ;  /* 0x0000000326027221 */ /* 0x008fe20000010000 */
[----:B------:R-:W-:Y:S01]  /*bf40*/  F2FP.BF16.F32.PACK_AB R24, R52, R24 ;  /* 0x000000183418723e */ /* 0x000fe200000010ff */
[----:B------:R-:W1:Y:S01]  /*bf50*/  MUFU.EX2 R20, R71 ;  /* 0x0000004700147308 */ /* 0x000e620000000800 */
[----:B------:R-:W-:Y:S01]  /*bf60*/  FADD.FTZ R11, R56, R11 ;  /* 0x0000000b380b7221 */ /* 0x000fe20000010000 */
[----:B--2---:R-:W-:Y:S01]  /*bf70*/  FADD.FTZ R3, R27, R2 ;  /* 0x000000021b037221 */ /* 0x004fe20000010000 */
[----:B------:R-:W-:Y:S01]  /*bf80*/  F2FP.BF16.F32.PACK_AB R25, R38, R25 ;  /* 0x000000192619723e */ /* 0x000fe200000010ff */
[----:B------:R2:W-:Y:S01]  /*bf90*/  STSM.16.M88.4 [R23], R12 ;  /* 0x0000000c17007844 */ /* 0x0005e20000000200 */
[----:B------:R-:W-:Y:S01]  /*bfa0*/  FADD.FTZ R11, R28, R11 ;  /* 0x0000000b1c0b7221 */ /* 0x000fe20000010000 */
[----:B------:R-:W-:Y:S01]  /*bfb0*/  F2FP.BF16.F32.PACK_AB R26, R56, R26 ;  /* 0x0000001a381a723e */ /* 0x000fe200000010ff */
[----:B----4-:R-:W-:Y:S01]  /*bfc0*/  IMAD.MOV.U32 R5, RZ, RZ, R9 ;  /* 0x000000ffff057224 */ /* 0x010fe200078e0009 */
[----:B------:R-:W3:Y:S01]  /*bfd0*/  MUFU.EX2 R30, R61 ;  /* 0x0000003d001e7308 */ /* 0x000ee20000000800 */
[C---:B0-----:R-:W-:Y:S01]  /*bfe0*/  FADD.FTZ R11, R60.reuse, R11 ;  /* 0x0000000b3c0b7221 */ /* 0x041fe20000010000 */
[----:B------:R-:W-:Y:S01]  /*bff0*/  F2FP.BF16.F32.PACK_AB R28, R60, R28 ;  /* 0x0000001c3c1c723e */ /* 0x000fe200000010ff */
[----:B------:R-:W-:-:S05]  /*c000*/  IMAD.MOV.U32 R4, RZ, RZ, R8 ;  /* 0x000000ffff047224 */ /* 0x000fca00078e0008 */
[----:B------:R-:W0:Y:S01]  /*c010*/  MUFU.EX2 R29, R72 ;  /* 0x00000048001d7308 */ /* 0x000e220000000800 */
[C---:B-1----:R-:W-:Y:S01]  /*c020*/  FADD.FTZ R2, R20.reuse, R3 ;  /* 0x0000000314027221 */ /* 0x042fe20000010000 */
[----:B------:R-:W-:-:S05]  /*c030*/  F2FP.BF16.F32.PACK_AB R27, R20, R27 ;  /* 0x0000001b141b723e */ /* 0x000fca00000010ff */
[----:B------:R2:W-:Y:S01]  /*c040*/  STSM.16.M88.4 [R19+0x6000], R24 ;  /* 0x0060001813007844 */ /* 0x0005e20000000200 */
[----:B------:R-:W1:Y:S01]  /*c050*/  MUFU.EX2 R64, R64 ;  /* 0x0000004000407308 */ /* 0x000e620000000800 */
[----:B---3--:R-:W-:-:S07]  /*c060*/  FADD.FTZ R11, R30, R11 ;  /* 0x0000000b1e0b7221 */ /* 0x008fce0000010000 */
[----:B------:R-:W3:Y:S01]  /*c070*/  MUFU.EX2 R73, R73 ;  /* 0x0000004900497308 */ /* 0x000ee20000000800 */
[----:B0-----:R-:W-:-:S07]  /*c080*/  FADD.FTZ R2, R29, R2 ;  /* 0x000000021d027221 */ /* 0x001fce0000010000 */
[----:B------:R-:W0:Y:S01]  /*c090*/  MUFU.EX2 R21, R74 ;  /* 0x0000004a00157308 */ /* 0x000e220000000800 */
[C---:B-1----:R-:W-:Y:S01]  /*c0a0*/  F2FP.BF16.F32.PACK_AB R30, R64.reuse, R30 ;  /* 0x0000001e401e723e */ /* 0x042fe200000010ff */
[----:B------:R-:W-:-:S06]  /*c0b0*/  FADD.FTZ R3, R64, R11 ;  /* 0x0000000b40037221 */ /* 0x000fcc0000010000 */
[----:B------:R-:W1:Y:S01]  /*c0c0*/  MUFU.EX2 R75, R75 ;  /* 0x0000004b004b7308 */ /* 0x000e620000000800 */
[C---:B---3--:R-:W-:Y:S01]  /*c0d0*/  F2FP.BF16.F32.PACK_AB R29, R73.reuse, R29 ;  /* 0x0000001d491d723e */ /* 0x048fe200000010ff */
[----:B------:R-:W-:-:S04]  /*c0e0*/  FADD.FTZ R2, R73, R2 ;  /* 0x0000000249027221 */ /* 0x000fc80000010000 */
[----:B0-----:R-:W-:Y:S01]  /*c0f0*/  FADD.FTZ R2, R21, R2 ;  /* 0x0000000215027221 */ /* 0x001fe20000010000 */
[----:B-1----:R-:W-:-:S03]  /*c100*/  F2FP.BF16.F32.PACK_AB R31, R75, R21 ;  /* 0x000000154b1f723e */ /* 0x002fc600000010ff */
[----:B------:R-:W-:Y:S02]  /*c110*/  FADD.FTZ R2, R75, R2 ;  /* 0x000000024b027221 */ /* 0x000fe40000010000 */
        /* <DEDUP_REMOVED lines=9> */
.L_x_10468:
[----:B------:R-:W-:-:S13]  /*c1b0*/  ISETP.GE.AND P2, PT, R0, UR37, PT ;  /* 0x0000002500007c0c */ /* 0x000fda000bf46270 */
[----:B------:R-:W-:Y:S05]  /*c1c0*/  @!P2 BRA `(.L_x_10478) ;  /* 0x000000380044a947 */ /* 0x000fea0003800000 */
[----:B--23--:R-:W-:Y:S01]  /*c1d0*/  IMAD.MOV.U32 R5, RZ, RZ, R9 ;  /* 0x000000ffff057224 */ /* 0x00cfe200078e0009 */
[----:B------:R-:W-:Y:S01]  /*c1e0*/  UMOV UR28, UR51 ;  /* 0x00000033001c7c82 */ /* 0x000fe20008000000 */
[----:B------:R-:W-:Y:S01]  /*c1f0*/  IMAD.MOV.U32 R4, RZ, RZ, R8 ;  /* 0x000000ffff047224 */ /* 0x000fe200078e0008 */
[----:B------:R-:W-:Y:S01]  /*c200*/  UMOV UR56, UR48 ;  /* 0x0000003000387c82 */ /* 0x000fe20008000000 */
[----:B------:R-:W-:Y:S01]  /*c210*/  ULDC UR35, c[0x0][0x9e4] ;  /* 0x0002790000237ab9 */ /* 0x000fe20000000800 */
[----:B------:R-:W-:Y:S01]  /*c220*/  ULDC UR55, c[0x0][0x9d8] ;  /* 0x0002760000377ab9 */ /* 0x000fe20000000800 */
[----:B------:R-:W-:Y:S01]  /*c230*/  ULDC UR34, c[0x0][0x988] ;  /* 0x0002620000227ab9 */ /* 0x000fe20000000800 */
[----:B------:R-:W-:-:S05]  /*c240*/  ULDC UR54, c[0x0][0x9e0] ;  /* 0x0002780000367ab9 */ /* 0x000fca0000000800 */
.L_x_10495:
        /* <DEDUP_REMOVED lines=9> */
.L_x_10480:
[----:B------:R-:W-:Y:S01]  /*c2e0*/  ULEA UR6, UR48, UR42, 0x3 ;  /* 0x0000002a30067291 */ /* 0x000fe2000f8e183f */
[----:B------:R-:W-:-:S05]  /*c2f0*/  IMAD.U32 R6, RZ, RZ, UR51 ;  /* 0x00000033ff067e24 */ /* 0x000fca000f8e00ff */
[----:B------:R-:W-:-:S04]  /*c300*/  SHF.L.U32 R6, R6, 0x1f, RZ ;  /* 0x0000001f06067819 */ /* 0x000fc800000006ff */
[----:B------:R0:W1:Y:S01]  /*c310*/  SYNCS.PHASECHK.TRANS64.TRYWAIT P2, [UR6+0x2d830], R6 ;  /* 0x02d83006ff0075a7 */ /* 0x0000620008040146 */
[----:B------:R-:W-:Y:S05]  /*c320*/  @!P0 BRA `(.L_x_10481) ;  /* 0x0000000000048947 */ /* 0x000fea0003800000 */
[----:B------:R-:W-:Y:S01]  /*c330*/  BPT.TRAP 0x1 ;  /* 0x000000040000795c */ /* 0x000fe20000300000 */
.L_x_10481:
[----:B-1----:R-:W-:Y:S05]  /*c340*/  @P2 BRA `(.L_x_10479) ;  /* 0x0000000000082947 */ /* 0x002fea0003800000 */
[----:B------:R-:W1:Y:S02]  /*c350*/  SYNCS.PHASECHK.TRANS64.TRYWAIT P2, [UR6+0x2d830], R6 ;  /* 0x02d83006ff0075a7 */ /* 0x000e640008040146 */
[----:B-1----:R-:W-:Y:S05]  /*c360*/  @!P2 BRA `(.L_x_10482) ;  /* 0x000000dc00d0a947 */ /* 0x002fea0003800000 */
.L_x_10479:
        /* <DEDUP_REMOVED lines=37> */
.L_x_10484:
[----:B------:R-:W-:Y:S01]  /*c5c0*/  ULEA UR6, UR56, UR42, 0x3 ;  /* 0x0000002a38067291 */ /* 0x000fe2000f8e183f */
[----:B------:R-:W-:-:S05]  /*c5d0*/  IMAD.U32 R6, RZ, RZ, UR28 ;  /* 0x0000001cff067e24 */ /* 0x000fca000f8e00ff */
[----:B------:R-:W-:-:S04]  /*c5e0*/  SHF.L.U32 R6, R6, 0x1f, RZ ;  /* 0x0000001f06067819 */ /* 0x000fc800000006ff */
[----:B------:R0:W1:Y:S01]  /*c5f0*/  SYNCS.PHASECHK.TRANS64.TRYWAIT P2, [UR6+0x2d850], R6 ;  /* 0x02d85006ff0075a7 */ /* 0x0000620008040146 */
[----:B------:R-:W-:Y:S05]  /*c600*/  @!P0 BRA `(.L_x_10485) ;  /* 0x0000000000048947 */ /* 0x000fea0003800000 */
[----:B------:R-:W-:Y:S01]  /*c610*/  BPT.TRAP 0x1 ;  /* 0x000000040000795c */ /* 0x000fe20000300000 */
.L_x_10485:
[----:B-1----:R-:W-:Y:S05]  /*c620*/  @P2 BRA `(.L_x_10483) ;  /* 0x0000000000082947 */ /* 0x002fea0003800000 */
[----:B------:R-:W1:Y:S02]  /*c630*/  SYNCS.PHASECHK.TRANS64.TRYWAIT P2, [UR6+0x2d850], R6 ;  /* 0x02d85006ff0075a7 */ /* 0x000e640008040146 */
[----:B-1----:R-:W-:Y:S05]  /*c640*/  @!P2 BRA `(.L_x_10486) ;  /* 0x000000dc0030a947 */ /* 0x002fea0003800000 */
.L_x_10483:
[----:B------:R-:W-:Y:S01]  /*c650*/  UIADD3 UR6, UR42, 0x400, URZ ;  /* 0x000004002a067890 */ /* 0x000fe2000fffe03f */
[----:B------:R-:W-:Y:S01]  /*c660*/  WARPGROUP.ARRIVE ;  /* 0x00000000000079c5 */ /* 0x000fe20000000000 */
[----:B------:R-:W-:Y:S01]  /*c670*/  UMOV UR29, 0x40000040 ;  /* 0x40000040001d7882 */ /* 0x000fe20000000000 */
[----:B------:R-:W-:Y:S01]  /*c680*/  UMOV UR31, 0x80000020 ;  /* 0x80000020001f7882 */ /* 0x000fe20000000000 */
[----:B------:R-:W-:Y:S01]  /*c690*/  USHF.R.U32.HI UR6, URZ, 0x4, UR6 ;  /* 0x000000043f067899 */ /* 0x000fe20008011606 */
[----:B------:R-:W-:Y:S01]  /*c6a0*/  FMUL.FTZ R13, R31, UR55 ;  /* 0x000000371f0d7c20 */ /* 0x000fe20008410000 */
[----:B------:R-:W-:Y:S01]  /*c6b0*/  FMUL.FTZ R31, R43, UR55 ;  /* 0x000000372b1f7c20 */ /* 0x000fe20008410000 */
[----:B------:R-:W-:Y:S01]  /*c6c0*/  PLOP3.LUT P2, PT, PT, PT, UP0, 0x80, 0x0 ;  /* 0x000000000000781c */ /* 0x000fe20003f4f008 */
[----:B------:R-:W-:Y:S01]  /*c6d0*/  ULOP3.LUT UR6, UR6, 0x3fff, URZ, 0xc0, !UPT ;  /* 0x00003fff06067892 */ /* 0x000fe2000f8ec03f */
[----:B------:R-:W2:Y:S01]  /*c6e0*/  S2R R43, SR_TID.X ;  /* 0x00000000002b7919 */ /* 0x000ea20000002100 */
        /* <DEDUP_REMOVED lines=8> */
[----:B------:R-:W-:-:S02]  /*c770*/  VIADD R72, R136, UR40 ;  /* 0x0000002888487c36 */ /* 0x000fc40008000000 */
[----:B------:R-:W-:Y:S01]  /*c780*/  FMUL.FTZ R12, R29, UR55 ;  /* 0x000000371d0c7c20 */ /* 0x000fe20008410000 */
[----:B------:R-:W-:Y:S01]  /*c790*/  FMUL.FTZ R29, R42, UR55 ;  /* 0x000000372a1d7c20 */ /* 0x000fe20008410000 */
[----:B------:R-:W-:Y:S01]  /*c7a0*/  UMOV UR28, UR6 ;  /* 0x00000006001c7c82 */ /* 0x000fe20008000000 */
[----:B01----:R-:W-:Y:S01]  /*c7b0*/  FMUL.FTZ R6, R24, UR55 ;  /* 0x0000003718067c20 */ /* 0x003fe20008410000 */
        /* <DEDUP_REMOVED lines=67> */
[----:B------:R-:W4:Y:S08]  /*cbf0*/  MUFU.TANH R10, R10 ;  /* 0x0000000a000a7308 */ /* 0x000f300000002400 */
        /* <DEDUP_REMOVED lines=103> */
[----:B------:R-:W-:-:S04]  /*d270*/  @UP0 ULDC UR6, c[0x0][0x450] ;  /* 0x0001140000060ab9 */ /* 0x000fc80000000800 */
[----:B------:R-:W-:Y:S01]  /*d280*/  @P2 SHF.R.U32.HI R72, RZ, UR6, R42 ;  /* 0x00000006ff482c19 */ /* 0x000fe2000801162a */
[----:B------:R-:W-:Y:S01]  /*d290*/  VIADD R42, R149, 0x9 ;  /* 0x00000009952a7836 */ /* 0x000fe20000000000 */
[----:B------:R-:W-:-:S03]  /*d2a0*/  ISETP.GE.U32.AND P2, PT, R43, 0x180, PT ;  /* 0x000001802b00780c */ /* 0x000fc60003f46070 */
[----:B------:R-:W5:Y:S01]  /*d2b0*/  SHFL.IDX PT, R84, R72, RZ, 0x1c1f ;  /* 0x001c1fff48547589 */ /* 0x000f6200000e0000 */
[----:B------:R-:W-:Y:S01]  /*d2c0*/  SEL R42, R42, 0x9, !P2 ;  /* 0x000000092a2a7807 */ /* 0x000fe20005000000 */
        /* <DEDUP_REMOVED lines=30> */
.L_x_10489:
[----:B------:R-:W-:-:S05]  /*d4b0*/  IMAD.U32 R85, RZ, RZ, UR35 ;  /* 0x00000023ff557e24 */ /* 0x000fca000f8e00ff */
[----:B------:R-:W-:-:S13]  /*d4c0*/  ISETP.NE.AND P2, PT, R85, 0x1, PT ;  /* 0x000000015500780c */ /* 0x000fda0003f45270 */
[----:B------:R-:W0:Y:S02]  /*d4d0*/  @P2 LDC.64 R42, c[0x0][0x9e8] ;  /* 0x00027a00ff2a2b82 */ /* 0x000e240000000a00 */
[----:B0-----:R-:W-:-:S05]  /*d4e0*/  @P2 IMAD.HI.U32 R42, R84, R42, RZ ;  /* 0x0000002a542a2227 */ /* 0x001fca00078e00ff */
[----:B------:R-:W-:-:S07]  /*d4f0*/  @P2 SHF.R.U32.HI R84, RZ, R43, R42 ;  /* 0x0000002bff542219 */ /* 0x000fce000001162a */
.L_x_10490:
[----:B------:R-:W-:Y:S05]  /*d500*/  BSYNC B0 ;  /* 0x0000000000007941 */ /* 0x000fea0003800000 */
.L_x_10488:
[----:B------:R-:W-:-:S04]  /*d510*/  IMAD R84, R84, R85, -R73 ;  /* 0x0000005554547224 */ /* 0x000fc800078e0a49 */
[----:B------:R-:W-:-:S05]  /*d520*/  IMAD.IADD R84, R84, 0x1, -R16 ;  /* 0x0000000154547824 */ /* 0x000fca00078e0a10 */
[----:B------:R-:W-:Y:S02]  /*d530*/  VIMNMX R80, R80, R84, !PT ;  /* 0x0000005450507248 */ /* 0x000fe40007fe0100 */
[----:B------:R-:W-:-:S07]  /*d540*/  VIADDMNMX R81, R84, R85, R81, PT ;  /* 0x0000005554517246 */ /* 0x000fce0003800151 */
.L_x_10487:
[----:B------:R-:W-:Y:S01]  /*d550*/  ISETP.GT.AND P2, PT, R0, -0x1, PT ;  /* 0xffffffff0000780c */ /* 0x000fe20003f44270 */
[----:B------:R-:W0:Y:S03]  /*d560*/  SHFL.IDX PT, R72, R72, 0x1, 0x1c1f ;  /* 0x003c1f0048487f89 */ /* 0x000e2600000e0000 */
[C---:B------:R-:W-:Y:S02]  /*d570*/  ISETP.GT.AND P4, PT, R80.reuse, RZ, P2 ;  /* 0x000000ff5000720c */ /* 0x040fe40001784270 */
[----:B------:R-:W-:Y:S02]  /*d580*/  ISETP.GT.AND P6, PT, R80, 0x1, P2 ;  /* 0x000000015000780c */ /* 0x000fe400017c4270 */
[C---:B------:R-:W-:Y:S02]  /*d590*/  ISETP.LT.OR P4, PT, R81.reuse, 0x1, P4 ;  /* 0x000000015100780c */ /* 0x040fe40002781670 */
[----:B------:R-:W-:-:S02]  /*d5a0*/  ISETP.LT.OR P6, PT, R81, 0x2, P6 ;  /* 0x000000025100780c */ /* 0x000fc400037c1670 */
[----:B------:R-:W-:Y:S02]  /*d5b0*/  FSEL R6, R6, -INF , !P4 ;  /* 0xff80000006067808 */ /* 0x000fe40006000000 */
[----:B------:R-:W-:Y:S02]  /*d5c0*/  FSEL R42, R8, -INF , !P6 ;  /* 0xff800000082a7808 */ /* 0x000fe40007000000 */
[C---:B------:R-:W-:Y:S02]  /*d5d0*/  ISETP.GT.AND P3, PT, R80.reuse, 0x8, P2 ;  /* 0x000000085000780c */ /* 0x040fe40001764270 */
[C---:B------:R-:W-:Y:S02]  /*d5e0*/  ISETP.GT.AND P4, PT, R80.reuse, 0x9, P2 ;  /* 0x000000095000780c */ /* 0x040fe40001784270 */
[----:B------:R-:W-:Y:S02]  /*d5f0*/  ISETP.GT.AND P6, PT, R80, 0x10, P2 ;  /* 0x000000105000780c */ /* 0x000fe400017c4270 */
[----:B------:R-:W-:-:S02]  /*d600*/  ISETP.LT.OR P3, PT, R81, 0x9, P3 ;  /* 0x000000095100780c */ /* 0x000fc40001f61670 */
[----:B------:R-:W-:Y:S01]  /*d610*/  ISETP.LT.OR P4, PT, R81, 0xa, P4 ;  /* 0x0000000a5100780c */ /* 0x000fe20002781670 */
[--C-:B0-----:R-:W-:Y:S01]  /*d620*/  IMAD.IADD R83, R83, 0x1, R72.reuse ;  /* 0x0000000153537824 */ /* 0x101fe200078e0248 */
[----:B------:R-:W-:Y:S01]  /*d630*/  ISETP.LT.OR P6, PT, R81, 0x11, P6 ;  /* 0x000000115100780c */ /* 0x000fe200037c1670 */
[----:B------:R-:W-:Y:S01]  /*d640*/  IMAD.IADD R82, R82, 0x1, R72 ;  /* 0x0000000152527824 */ /* 0x000fe200078e0248 */
        /* <DEDUP_REMOVED lines=98> */
.L_x_10493:
[----:B------:R-:W-:-:S05]  /*dc70*/  IMAD.U32 R8, RZ, RZ, UR35 ;  /* 0x00000023ff087e24 */ /* 0x000fca000f8e00ff */
[----:B------:R-:W-:-:S13]  /*dc80*/  ISETP.NE.AND P3, PT, R8, 0x1, PT ;  /* 0x000000010800780c */ /* 0x000fda0003f65270 */
[----:B------:R-:W0:Y:S02]  /*dc90*/  @P3 LDC.64 R14, c[0x0][0x9e8] ;  /* 0x00027a00ff0e3b82 */ /* 0x000e240000000a00 */
[----:B0-----:R-:W-:-:S05]  /*dca0*/  @P3 IMAD.HI.U32 R14, R72, R14, RZ ;  /* 0x0000000e480e3227 */ /* 0x001fca00078e00ff */
[----:B------:R-:W-:-:S07]  /*dcb0*/  @P3 SHF.R.U32.HI R72, RZ, R15, R14 ;  /* 0x0000000fff483219 */ /* 0x000fce000001160e */
.L_x_10494:
[----:B------:R-:W-:Y:S05]  /*dcc0*/  BSYNC B0 ;  /* 0x0000000000007941 */ /* 0x000fea0003800000 */
.L_x_10492:
[----:B------:R-:W-:-:S04]  /*dcd0*/  IMAD R72, R72, R8, -R73 ;  /* 0x0000000848487224 */ /* 0x000fc800078e0a49 */
[----:B------:R-:W-:-:S05]  /*dce0*/  IMAD.IADD R72, R72, 0x1, -R16 ;  /* 0x0000000148487824 */ /* 0x000fca00078e0a10 */
[----:B------:R-:W-:Y:S02]  /*dcf0*/  VIMNMX R82, R82, R72, !PT ;  /* 0x0000004852527248 */ /* 0x000fe40007fe0100 */
[----:B------:R-:W-:-:S07]  /*dd00*/  VIADDMNMX R83, R72, R8, R83, PT ;  /* 0x0000000848537246 */ /* 0x000fce0003800153 */
.L_x_10491:
[----:B------:R-:W-:Y:S01]  /*dd10*/  FMNMX.FTZ R8, R6, R4, !PT ;  /* 0x0000000406087209 */ /* 0x000fe20007810000 */
[----:B------:R-:W-:Y:S01]  /*dd20*/  UMOV UR28, UR51 ;  /* 0x00000033001c7c82 */ /* 0x000fe20008000000 */
[----:B------:R-:W-:Y:S02]  /*dd30*/  ISETP.GT.AND P4, PT, R82, 0x8, P2 ;  /* 0x000000085200780c */ /* 0x000fe40001784270 */
        /* <DEDUP_REMOVED lines=63> */
[----:B------:R-:W0:Y:S01]  /*e130*/  SHFL.BFLY PT, R14, R8, 0x2, 0x1f ;  /* 0x0c401f00080e7f89 */ /* 0x000e2200000e0000 */
[----:B------:R-:W-:-:S02]  /*e140*/  ISETP.LT.OR P6, PT, R83, 0x49, P6 ;  /* 0x000000495300780c */ /* 0x000fc400037c1670 */
[----:B------:R-:W-:Y:S02]  /*e150*/  FSEL R49, R49, -INF , !P4 ;  /* 0xff80000031317808 */ /* 0x000fe40006000000 */
[C---:B------:R-:W-:Y:S02]  /*e160*/  ISETP.GT.AND P4, PT, R82.reuse, 0x50, P2 ;  /* 0x000000505200780c */ /* 0x040fe40001784270 */
[----:B------:R-:W-:Y:S02]  /*e170*/  FSEL R51, R51, -INF , !P6 ;  /* 0xff80000033337808 */ /* 0x000fe40007000000 */
[----:B------:R-:W-:Y:S02]  /*e180*/  ISETP.GT.AND P6, PT, R82, 0x51, P2 ;  /* 0x000000515200780c */ /* 0x000fe400017c4270 */
[C---:B------:R-:W-:Y:S02]  /*e190*/  ISETP.LT.OR P4, PT, R83.reuse, 0x51, P4 ;  /* 0x000000515300780c */ /* 0x040fe40002781670 */
[----:B------:R-:W-:-:S02]  /*e1a0*/  ISETP.LT.OR P6, PT, R83, 0x52, P6 ;  /* 0x000000525300780c */ /* 0x000fc400037c1670 */
[----:B------:R-:W-:Y:S02]  /*e1b0*/  FSEL R55, R55, -INF , !P4 ;  /* 0xff80000037377808 */ /* 0x000fe40006000000 */
[C---:B------:R-:W-:Y:S02]  /*e1c0*/  ISETP.GT.AND P4, PT, R82.reuse, 0x59, P2 ;  /* 0x000000595200780c */ /* 0x040fe40001784270 */
[----:B------:R-:W-:Y:S02]  /*e1d0*/  FSEL R57, R57, -INF , !P6 ;  /* 0xff80000039397808 */ /* 0x000fe40007000000 */
[----:B------:R-:W-:Y:S02]  /*e1e0*/  ISETP.GT.AND P6, PT, R82, 0x60, P2 ;  /* 0x000000605200780c */ /* 0x000fe400017c4270 */
[----:B------:R-:W-:Y:S02]  /*e1f0*/  ISETP.LT.OR P4, PT, R83, 0x5a, P4 ;  /* 0x0000005a5300780c */ /* 0x000fe40002781670 */
[----:B0-----:R-:W-:-:S02]  /*e200*/  FMNMX.FTZ R8, R8, R14, !PT ;  /* 0x0000000e08087209 */ /* 0x001fc40007810000 */
[----:B------:R-:W-:Y:S02]  /*e210*/  ISETP.LT.OR P6, PT, R83, 0x61, P6 ;  /* 0x000000615300780c */ /* 0x000fe400037c1670 */
[----:B------:R-:W-:Y:S01]  /*e220*/  FSEL R61, R61, -INF , !P4 ;  /* 0xff8000003d3d7808 */ /* 0x000fe20006000000 */
[----:B------:R-:W0:Y:S01]  /*e230*/  SHFL.BFLY PT, R14, R8, 0x1, 0x1f ;  /* 0x0c201f00080e7f89 */ /* 0x000e2200000e0000 */
[C---:B------:R-:W-:Y:S02]  /*e240*/  ISETP.GT.AND P4, PT, R82.reuse, 0x68, P2 ;  /* 0x000000685200780c */ /* 0x040fe40001784270 */
[----:B------:R-:W-:Y:S02]  /*e250*/  FSEL R63, R63, -INF , !P6 ;  /* 0xff8000003f3f7808 */ /* 0x000fe40007000000 */
[----:B------:R-:W-:Y:S02]  /*e260*/  ISETP.GT.AND P6, PT, R82, 0x69, P2 ;  /* 0x000000695200780c */ /* 0x000fe400017c4270 */
[----:B------:R-:W-:-:S02]  /*e270*/  ISETP.LT.OR P4, PT, R83, 0x69, P4 ;  /* 0x000000695300780c */ /* 0x000fc40002781670 */
[----:B------:R-:W-:Y:S02]  /*e280*/  ISETP.LT.OR P6, PT, R83, 0x6a, P6 ;  /* 0x0000006a5300780c */ /* 0x000fe400037c1670 */
[----:B------:R-:W-:Y:S02]  /*e290*/  FSEL R67, R67, -INF , !P4 ;  /* 0xff80000043437808 */ /* 0x000fe40006000000 */
[----:B------:R-:W-:Y:S02]  /*e2a0*/  ISETP.GT.AND P4, PT, R82, 0x70, P2 ;  /* 0x000000705200780c */ /* 0x000fe40001784270 */
[----:B------:R-:W-:Y:S02]  /*e2b0*/  FSEL R68, R68, -INF , !P6 ;  /* 0xff80000044447808 */ /* 0x000fe40007000000 */
[----:B------:R-:W-:Y:S02]  /*e2c0*/  ISETP.GT.AND P6, PT, R82, 0x71, P2 ;  /* 0x000000715200780c */ /* 0x000fe400017c4270 */
[----:B------:R-:W-:-:S02]  /*e2d0*/  ISETP.LT.OR P4, PT, R83, 0x71, P4 ;  /* 0x000000715300780c */ /* 0x000fc40002781670 */
[----:B------:R-:W-:Y:S02]  /*e2e0*/  ISETP.LT.OR P6, PT, R83, 0x72, P6 ;  /* 0x000000725300780c */ /* 0x000fe400037c1670 */
[----:B------:R-:W-:Y:S02]  /*e2f0*/  FSEL R69, R69, -INF , !P4 ;  /* 0xff80000045457808 */ /* 0x000fe40006000000 */
[----:B0-----:R-:W-:Y:S02]  /*e300*/  FMNMX.FTZ R8, R8, R14, !PT ;  /* 0x0000000e08087209 */ /* 0x001fe40007810000 */
[----:B------:R-:W-:Y:S02]  /*e310*/  FSEL R70, R70, -INF , !P6 ;  /* 0xff80000046467808 */ /* 0x000fe40007000000 */
[C---:B------:R-:W-:Y:S01]  /*e320*/  FSETP.NEU.FTZ.AND P3, PT, R8.reuse, -INF , PT ;  /* 0xff8000000800780b */ /* 0x040fe20003f7d000 */
[----:B------:R-:W-:-:S03]  /*e330*/  FMUL.FTZ R15, R8, UR34 ;  /* 0x00000022080f7c20 */ /* 0x000fc60008410000 */
[----:B------:R-:W-:Y:S02]  /*e340*/  FSEL R14, R8, RZ, P3 ;  /* 0x000000ff080e7208 */ /* 0x000fe40001800000 */
[----:B------:R-:W-:Y:S02]  /*e350*/  FSEL R15, R15, RZ, P3 ;  /* 0x000000ff0f0f7208 */ /* 0x000fe40001800000 */
[----:B------:R-:W-:Y:S01]  /*e360*/  ISETP.GT.AND P3, PT, R82, 0x1, P2 ;  /* 0x000000015200780c */ /* 0x000fe20001764270 */
[----:B------:R-:W-:Y:S02]  /*e370*/  FADD.FTZ R4, -R14, R4 ;  /* 0x000000040e047221 */ /* 0x000fe40000010100 */
[--C-:B------:R-:W-:Y:S01]  /*e380*/  FFMA.FTZ R6, R6, UR34, -R15.reuse ;  /* 0x0000002206067c23 */ /* 0x100fe2000801080f */
[----:B------:R-:W-:Y:S01]  /*e390*/  ISETP.LT.OR P3, PT, R83, 0x2, P3 ;  /* 0x000000025300780c */ /* 0x000fe20001f61670 */
        /* <DEDUP_REMOVED lines=31> */
[----:B------:R-:W-:Y:S01]  /*e590*/  FSEL R15, R9, -INF , !P3 ;  /* 0xff800000090f7808 */ /* 0x000fe20005800000 */
[----:B------:R-:W-:Y:S01]  /*e5a0*/  FMUL.FTZ R4, R4, UR34 ;  /* 0x0000002204047c20 */ /* 0x000fe20008410000 */
[----:B------:R-:W-:Y:S01]  /*e5b0*/  ISETP.GT.AND P3, PT, R82, 0x10, P2 ;  /* 0x000000105200780c */ /* 0x000fe20001764270 */
[----:B------:R-:W-:Y:S03]  /*e5c0*/  MUFU.EX2 R6, R6 ;  /* 0x0000000600067308 */ /* 0x000fe60000000800 */
[----:B------:R-:W-:-:S04]  /*e5d0*/  ISETP.LT.OR P3, PT, R83, 0x11, P3 ;  /* 0x000000115300780c */ /* 0x000fc80001f61670 */
[----:B------:R-:W-:Y:S01]  /*e5e0*/  FSEL R20, R20, -INF , !P3 ;  /* 0xff80000014147808 */ /* 0x000fe20005800000 */
[----:B------:R-:W0:Y:S01]  /*e5f0*/  MUFU.EX2 R4, R4 ;  /* 0x0000000400047308 */ /* 0x000e220000000800 */
[----:B------:R-:W-:-:S04]  /*e600*/  ISETP.GT.AND P3, PT, R82, 0x19, P2 ;  /* 0x000000195200780c */ /* 0x000fc80001764270 */
[----:B------:R-:W-:-:S03]  /*e610*/  ISETP.LT.OR P3, PT, R83, 0x1a, P3 ;  /* 0x0000001a5300780c */ /* 0x000fc60001f61670 */
[----:B------:R-:W1:Y:S01]  /*e620*/  MUFU.EX2 R12, R42 ;  /* 0x0000002a000c7308 */ /* 0x000e620000000800 */
[----:B------:R-:W-:Y:S02]  /*e630*/  FSEL R27, R27, -INF , !P3 ;  /* 0xff8000001b1b7808 */ /* 0x000fe40005800000 */
[----:B------:R-:W-:-:S04]  /*e640*/  ISETP.GT.AND P3, PT, R82, 0x28, P2 ;  /* 0x000000285200780c */ /* 0x000fc80001764270 */
[----:B------:R-:W-:Y:S01]  /*e650*/  ISETP.LT.OR P3, PT, R83, 0x29, P3 ;  /* 0x000000295300780c */ /* 0x000fe20001f61670 */
[----:B------:R-:W2:Y:S01]  /*e660*/  MUFU.EX2 R10, R10 ;  /* 0x0000000a000a7308 */ /* 0x000ea20000000800 */
[----:B0-----:R-:W-:Y:S01]  /*e670*/  FFMA.FTZ R3, R4, R3, R6 ;  /* 0x0000000304037223 */ /* 0x001fe20000010006 */
[-C--:B------:R-:W-:Y:S01]  /*e680*/  FMUL.FTZ R88, R88, R4.reuse ;  /* 0x0000000458587220 */ /* 0x080fe20000410000 */
[----:B------:R-:W-:Y:S01]  /*e690*/  FSEL R33, R33, -INF , !P3 ;  /* 0xff80000021217808 */ /* 0x000fe20005800000 */
[-C--:B------:R-:W-:Y:S01]  /*e6a0*/  FMUL.FTZ R89, R89, R4.reuse ;  /* 0x0000000459597220 */ /* 0x080fe20000410000 */
[----:B------:R-:W-:Y:S01]  /*e6b0*/  ISETP.GT.AND P3, PT, R82, 0x31, P2 ;  /* 0x000000315200780c */ /* 0x000fe20001764270 */
[-C--:B------:R-:W-:Y:S01]  /*e6c0*/  FMUL.FTZ R92, R92, R4.reuse ;  /* 0x000000045c5c7220 */ /* 0x080fe20000410000 */
[----:B------:R-:W-:Y:S01]  /*e6d0*/  FMUL.FTZ R93, R93, R4 ;  /* 0x000000045d5d7220 */ /* 0x000fe20000410000 */
[----:B------:R-:W0:Y:S01]  /*e6e0*/  MUFU.EX2 R14, R14 ;  /* 0x0000000e000e7308 */ /* 0x000e220000000800 */
[----:B------:R-:W-:Y:S01]  /*e6f0*/  ISETP.LT.OR P3, PT, R83, 0x32, P3 ;  /* 0x000000325300780c */ /* 0x000fe20001f61670 */
[C---:B-1----:R-:W-:Y:S01]  /*e700*/  FADD.FTZ R3, R12.reuse, R3 ;  /* 0x000000030c037221 */ /* 0x042fe20000010000 */
[----:B------:R-:W-:Y:S01]  /*e710*/  F2FP.BF16.F32.PACK_AB R12, R12, R6 ;  /* 0x000000060c0c723e */ /* 0x000fe200000010ff */
[-C--:B------:R-:W-:Y:S01]  /*e720*/  FMUL.FTZ R96, R96, R4.reuse ;  /* 0x0000000460607220 */ /* 0x080fe20000410000 */
[----:B------:R-:W-:Y:S01]  /*e730*/  FSEL R39, R39, -INF , !P3 ;  /* 0xff80000027277808 */ /* 0x000fe20005800000 */
[-C--:B------:R-:W-:Y:S01]  /*e740*/  FMUL.FTZ R97, R97, R4.reuse ;  /* 0x0000000461617220 */ /* 0x080fe20000410000 */
[----:B------:R-:W-:Y:S01]  /*e750*/  ISETP.GT.AND P3, PT, R82, 0x40, P2 ;  /* 0x000000405200780c */ /* 0x000fe20001764270 */
[----:B------:R-:W-:Y:S01]  /*e760*/  MUFU.EX2 R84, R84 ;  /* 0x0000005400547308 */ /* 0x000fe20000000800 */
[----:B--2---:R-:W-:Y:S01]  /*e770*/  FADD.FTZ R3, R10, R3 ;  /* 0x000000030a037221 */ /* 0x004fe20000010000 */
[-C--:B------:R-:W-:Y:S01]  /*e780*/  FMUL.FTZ R100, R100, R4.reuse ;  /* 0x0000000464647220 */ /* 0x080fe20000410000 */
[----:B------:R-:W-:Y:S01]  /*e790*/  ISETP.LT.OR P3, PT, R83, 0x41, P3 ;  /* 0x000000415300780c */ /* 0x000fe20001f61670 */
[-C--:B------:R-:W-:Y:S01]  /*e7a0*/  FMUL.FTZ R101, R101, R4.reuse ;  /* 0x0000000465657220 */ /* 0x080fe20000410000 */
[-C--:B------:R-:W-:Y:S01]  /*e7b0*/  FMUL.FTZ R104, R104, R4.reuse ;  /* 0x0000000468687220 */ /* 0x080fe20000410000 */
[----:B------:R-:W-:Y:S01]  /*e7c0*/  FMUL.FTZ R105, R105, R4 ;  /* 0x0000000469697220 */ /* 0x000fe20000410000 */
[----:B------:R-:W-:Y:S01]  /*e7d0*/  FSEL R47, R47, -INF , !P3 ;  /* 0xff8000002f2f7808 */ /* 0x000fe20005800000 */
[----:B------:R-:W-:Y:S01]  /*e7e0*/  MUFU.EX2 R26, R26 ;  /* 0x0000001a001a7308 */ /* 0x000fe20000000800 */
[----:B------:R-:W-:Y:S01]  /*e7f0*/  ISETP.GT.AND P3, PT, R82, 0x49, P2 ;  /* 0x000000495200780c */ /* 0x000fe20001764270 */
[C---:B0-----:R-:W-:Y:S01]  /*e800*/  FADD.FTZ R3, R14.reuse, R3 ;  /* 0x000000030e037221 */ /* 0x041fe20000010000 */
[----:B------:R-:W-:Y:S01]  /*e810*/  F2FP.BF16.F32.PACK_AB R14, R14, R10 ;  /* 0x0000000a0e0e723e */ /* 0x000fe200000010ff */
[-C--:B------:R-:W-:Y:S01]  /*e820*/  FMUL.FTZ R108, R108, R4.reuse ;  /* 0x000000046c6c7220 */ /* 0x080fe20000410000 */
[----:B------:R-:W-:Y:S01]  /*e830*/  ISETP.LT.OR P3, PT, R83, 0x4a, P3 ;  /* 0x0000004a5300780c */ /* 0x000fe20001f61670 */
[-C--:B------:R-:W-:Y:S01]  /*e840*/  FMUL.FTZ R109, R109, R4.reuse ;  /* 0x000000046d6d7220 */ /* 0x080fe20000410000 */
[-C--:B------:R-:W-:Y:S01]  /*e850*/  FMUL.FTZ R112, R112, R4.reuse ;  /* 0x0000000470707220 */ /* 0x080fe20000410000 */
[----:B------:R-:W-:Y:S01]  /*e860*/  MUFU.EX2 R32, R32 ;  /* 0x0000002000207308 */ /* 0x000fe20000000800 */
[----:B------:R-:W-:Y:S01]  /*e870*/  FSEL R53, R53, -INF , !P3 ;  /* 0xff80000035357808 */ /* 0x000fe20005800000 */
[-C--:B------:R-:W-:Y:S01]  /*e880*/  FMUL.FTZ R113, R113, R4.reuse ;  /* 0x0000000471717220 */ /* 0x080fe20000410000 */
[----:B------:R-:W-:Y:S01]  /*e890*/  ISETP.GT.AND P3, PT, R82, 0x58, P2 ;  /* 0x000000585200780c */ /* 0x000fe20001764270 */
[-C--:B------:R-:W-:Y:S01]  /*e8a0*/  FMUL.FTZ R116, R116, R4.reuse ;  /* 0x0000000474747220 */ /* 0x080fe20000410000 */
[-C--:B------:R-:W-:Y:S01]  /*e8b0*/  FMUL.FTZ R117, R117, R4.reuse ;  /* 0x0000000475757220 */ /* 0x080fe20000410000 */
[-C--:B------:R-:W-:Y:S01]  /*e8c0*/  FMUL.FTZ R120, R120, R4.reuse ;  /* 0x0000000478787220 */ /* 0x080fe20000410000 */
[----:B------:R-:W-:Y:S01]  /*e8d0*/  ISETP.LT.OR P3, PT, R83, 0x59, P3 ;  /* 0x000000595300780c */ /* 0x000fe20001f61670 */
[----:B------:R-:W-:Y:S01]  /*e8e0*/  MUFU.EX2 R34, R34 ;  /* 0x0000002200227308 */ /* 0x000fe20000000800 */
[-C--:B------:R-:W-:Y:S01]  /*e8f0*/  FMUL.FTZ R121, R121, R4.reuse ;  /* 0x0000000479797220 */ /* 0x080fe20000410000 */
[-C--:B------:R-:W-:Y:S01]  /*e900*/  FMUL.FTZ R124, R124, R4.reuse ;  /* 0x000000047c7c7220 */ /* 0x080fe20000410000 */
[----:B------:R-:W-:Y:S01]  /*e910*/  FSEL R59, R59, -INF , !P3 ;  /* 0xff8000003b3b7808 */ /* 0x000fe20005800000 */
[-C--:B------:R-:W-:Y:S01]  /*e920*/  FMUL.FTZ R125, R125, R4.reuse ;  /* 0x000000047d7d7220 */ /* 0x080fe20000410000 */
[----:B------:R-:W-:Y:S01]  /*e930*/  ISETP.GT.AND P3, PT, R82, 0x61, P2 ;  /* 0x000000615200780c */ /* 0x000fe20001764270 */
[-C--:B------:R-:W-:Y:S01]  /*e940*/  FMUL.FTZ R128, R128, R4.reuse ;  /* 0x0000000480807220 */ /* 0x080fe20000410000 */
[-C--:B------:R-:W-:Y:S01]  /*e950*/  FMUL.FTZ R129, R129, R4.reuse ;  /* 0x0000000481817220 */ /* 0x080fe20000410000 */
[----:B------:R-:W-:Y:S01]  /*e960*/  MUFU.EX2 R38, R38 ;  /* 0x0000002600267308 */ /* 0x000fe20000000800 */
[----:B------:R-:W-:Y:S01]  /*e970*/  ISETP.LT.OR P3, PT, R83, 0x62, P3 ;  /* 0x000000625300780c */ /* 0x000fe20001f61670 */
[-C--:B------:R-:W-:Y:S01]  /*e980*/  FMUL.FTZ R132, R132, R4.reuse ;  /* 0x0000000484847220 */ /* 0x080fe20000410000 */
[----:B------:R-:W-:Y:S01]  /*e990*/  FMUL.FTZ R133, R133, R4 ;  /* 0x0000000485857220 */ /* 0x000fe20000410000 */
[----:B------:R-:W-:Y:S01]  /*e9a0*/  IMAD.MOV.U32 R4, RZ, RZ, R8 ;  /* 0x000000ffff047224 */ /* 0x000fe200078e0008 */
[----:B------:R-:W-:-:S02]  /*e9b0*/  FSEL R65, R65, -INF , !P3 ;  /* 0xff80000041417808 */ /* 0x000fc40005800000 */
[----:B------:R-:W-:Y:S01]  /*e9c0*/  ISETP.GT.AND P3, PT, R82, RZ, P2 ;  /* 0x000000ff5200720c */ /* 0x000fe20001764270 */
[----:B------:R-:W-:Y:S03]  /*e9d0*/  MUFU.EX2 R44, R44 ;  /* 0x0000002c002c7308 */ /* 0x000fe60000000800 */
[----:B------:R-:W-:-:S04]  /*e9e0*/  ISETP.LT.OR P3, PT, R83, 0x1, P3 ;  /* 0x000000015300780c */ /* 0x000fc80001f61670 */
[----:B------:R-:W-:Y:S01]  /*e9f0*/  FSEL R7, R7, -INF , !P3 ;  /* 0xff80000007077808 */ /* 0x000fe20005800000 */
[----:B------:R-:W-:Y:S01]  /*ea00*/  MUFU.EX2 R46, R46 ;  /* 0x0000002e002e7308 */ /* 0x000fe20000000800 */
[C---:B------:R-:W-:Y:S02]  /*ea10*/  ISETP.GT.AND P3, PT, R82.reuse, 0x78, P2 ;  /* 0x000000785200780c */ /* 0x040fe40001764270 */
[----:B------:R-:W-:Y:S02]  /*ea20*/  FMNMX.FTZ R6, R7, R5, !PT ;  /* 0x0000000507067209 */ /* 0x000fe40007810000 */
[----:B------:R-:W-:Y:S02]  /*ea30*/  ISETP.GT.AND P2, PT, R82, 0x79, P2 ;  /* 0x000000795200780c */ /* 0x000fe40001744270 */
[----:B------:R-:W-:Y:S01]  /*ea40*/  FMNMX.FTZ R6, R15, R6, !PT ;  /* 0x000000060f067209 */ /* 0x000fe20007810000 */
[----:B------:R-:W-:Y:S01]  /*ea50*/  MUFU.EX2 R48, R48 ;  /* 0x0000003000307308 */ /* 0x000fe20000000800 */
[----:B------:R-:W-:-:S02]  /*ea60*/  ISETP.LT.OR P3, PT, R83, 0x79, P3 ;  /* 0x000000795300780c */ /* 0x000fc40001f61670 */
[----:B------:R-:W-:Y:S02]  /*ea70*/  FMNMX.FTZ R6, R11, R6, !PT ;  /* 0x000000060b067209 */ /* 0x000fe40007810000 */
[----:B------:R-:W-:Y:S02]  /*ea80*/  ISETP.LT.OR P2, PT, R83, 0x7a, P2 ;  /* 0x0000007a5300780c */ /* 0x000fe40001741670 */
[----:B------:R-:W-:Y:S01]  /*ea90*/  FMNMX.FTZ R9, R13, R6, !PT ;  /* 0x000000060d097209 */ /* 0x000fe20007810000 */
[----:B------:R-:W-:Y:S01]  /*eaa0*/  MUFU.EX2 R50, R50 ;  /* 0x0000003200327308 */ /* 0x000fe20000000800 */
[----:B------:R-:W-:Y:S02]  /*eab0*/  FSEL R74, R74, -INF , !P3 ;  /* 0xff8000004a4a7808 */ /* 0x000fe40005800000 */
[----:B------:R-:W-:Y:S02]  /*eac0*/  FMNMX.FTZ R6, R20, R9, !PT ;  /* 0x0000000914067209 */ /* 0x000fe40007810000 */
[----:B------:R-:W-:-:S02]  /*ead0*/  FSEL R76, R76, -INF , !P2 ;  /* 0xff8000004c4c7808 */ /* 0x000fc40005000000 */
        /* <DEDUP_REMOVED lines=39> */
[----:B------:R-:W-:-:S05]  /*ed50*/  FMNMX.FTZ R9, R76, R9, !PT ;  /* 0x000000094c097209 */ /* 0x000fca0007810000 */
[----:B------:R-:W0:Y:S02]  /*ed60*/  SHFL.BFLY PT, R6, R9, 0x2, 0x1f ;  /* 0x0c401f0009067f89 */ /* 0x000e2400000e0000 */
[----:B0-----:R-:W-:-:S05]  /*ed70*/  FMNMX.FTZ R9, R9, R6, !PT ;  /* 0x0000000609097209 */ /* 0x001fca0007810000 */
[----:B------:R-:W0:Y:S02]  /*ed80*/  SHFL.BFLY PT, R6, R9, 0x1, 0x1f ;  /* 0x0c201f0009067f89 */ /* 0x000e2400000e0000 */
[----:B0-----:R-:W-:-:S04]  /*ed90*/  FMNMX.FTZ R9, R9, R6, !PT ;  /* 0x0000000609097209 */ /* 0x001fc80007810000 */
[C---:B------:R-:W-:Y:S01]  /*eda0*/  FSETP.NEU.FTZ.AND P2, PT, R9.reuse, -INF , PT ;  /* 0xff8000000900780b */ /* 0x040fe20003f5d000 */
[----:B------:R-:W-:-:S03]  /*edb0*/  FMUL.FTZ R6, R9, UR34 ;  /* 0x0000002209067c20 */ /* 0x000fc60008410000 */
[----:B------:R-:W-:Y:S02]  /*edc0*/  FSEL R72, R9, RZ, P2 ;  /* 0x000000ff09487208 */ /* 0x000fe40001000000 */
[----:B------:R-:W-:Y:S02]  /*edd0*/  FSEL R6, R6, RZ, P2 ;  /* 0x000000ff06067208 */ /* 0x000fe40001000000 */
[----:B------:R-:W-:Y:S01]  /*ede0*/  ISETP.GT.AND P2, PT, R0, UR37, PT ;  /* 0x0000002500007c0c */ /* 0x000fe2000bf44270 */
[----:B------:R-:W-:Y:S01]  /*edf0*/  FADD.FTZ R72, -R72, R5 ;  /* 0x0000000548487221 */ /* 0x000fe20000010100 */
[----:B------:R-:W-:Y:S02]  /*ee00*/  VIADD R0, R0, 0xffffffff ;  /* 0xffffffff00007836 */ /* 0x000fe40000000000 */
[--C-:B------:R-:W-:Y:S01]  /*ee10*/  FFMA.FTZ R7, R7, UR34, -R6.reuse ;  /* 0x0000002207077c23 */ /* 0x100fe20008010806 */
[--C-:B------:R-:W-:Y:S01]  /*ee20*/  FFMA.FTZ R10, R15, UR34, -R6.reuse ;  /* 0x000000220f0a7c23 */ /* 0x100fe20008010806 */
[--C-:B------:R-:W-:Y:S01]  /*ee30*/  FFMA.FTZ R11, R11, UR34, -R6.reuse ;  /* 0x000000220b0b7c23 */ /* 0x100fe20008010806 */
[----:B------:R-:W-:Y:S01]  /*ee40*/  FFMA.FTZ R42, R13, UR34, -R6 ;  /* 0x000000220d2a7c23 */ /* 0x000fe20008010806 */
[----:B------:R-:W-:-:S02]  /*ee50*/  IMAD.U32 R13, RZ, RZ, UR56 ;  /* 0x00000038ff0d7e24 */ /* 0x000fc4000f8e00ff */
[----:B------:R-:W-:Y:S01]  /*ee60*/  FMUL.FTZ R5, R72, UR34 ;  /* 0x0000002248057c20 */ /* 0x000fe20008410000 */
        /* <DEDUP_REMOVED lines=11> */
[--C-:B------:R-:W-:Y:S01]  /*ef20*/  FFMA.FTZ R70, R70, UR34, -R6.reuse ;  /* 0x0000002246467c23 */ /* 0x100fe20008010806 */
[----:B------:R-:W-:Y:S01]  /*ef30*/  FFMA.FTZ R74, R74, UR34, -R6 ;  /* 0x000000224a4a7c23 */ /* 0x000fe20008010806 */
[----:B------:R-:W-:Y:S01]  /*ef40*/  UMOV UR56, UR48 ;  /* 0x0000003000387c82 */ /* 0x000fe20008000000 */
[----:B------:R-:W-:Y:S01]  /*ef50*/  @!P1 PRMT R13, RZ, 0x654, R13 ;  /* 0x00000654ff0d9816 */ /* 0x000fe2000000000d */
[----:B------:R-:W-:Y:S03]  /*ef60*/  MUFU.EX2 R11, R11 ;  /* 0x0000000b000b7308 */ /* 0x000fe60000000800 */
[----:B------:R0:W-:Y:S05]  /*ef70*/  @!P1 SYNCS.ARRIVE.TRANS64.RED.A1T0 RZ, [R13+URZ], RZ ;  /* 0x000000ff0dff99a7 */ /* 0x0001ea000810043f */
[----:B------:R-:W1:Y:S01]  /*ef80*/  MUFU.EX2 R42, R42 ;  /* 0x0000002a002a7308 */ /* 0x000e620000000800 */
[----:B0-----:R-:W-:-:S07]  /*ef90*/  F2FP.BF16.F32.PACK_AB R13, R10, R7 ;  /* 0x000000070a0d723e */ /* 0x001fce00000010ff */
[----:B------:R-:W0:Y:S08]  /*efa0*/  MUFU.EX2 R5, R5 ;  /* 0x0000000500057308 */ /* 0x000e300000000800 */
[----:B------:R-:W-:Y:S01]  /*efb0*/  MUFU.EX2 R35, R35 ;  /* 0x0000002300237308 */ /* 0x000fe20000000800 */
[----:B-1----:R-:W-:-:S05]  /*efc0*/  F2FP.BF16.F32.PACK_AB R15, R42, R11 ;  /* 0x0000000b2a0f723e */ /* 0x002fca00000010ff */
[----:B------:R1:W-:Y:S02]  /*efd0*/  STSM.16.M88.4 [R17+0x21800], R12 ;  /* 0x0218000c11007844 */ /* 0x0003e40000000200 */
[----:B------:R-:W-:Y:S01]  /*efe0*/  MUFU.EX2 R67, R67 ;  /* 0x0000004300437308 */ /* 0x000fe20000000800 */
[----:B0-----:R-:W-:Y:S01]  /*eff0*/  FFMA.FTZ R7, R5, R2, R7 ;  /* 0x0000000205077223 */ /* 0x001fe20000010007 */
[--C-:B------:R-:W-:Y:S01]  /*f000*/  FFMA.FTZ R2, R45, UR34, -R6.reuse ;  /* 0x000000222d027c23 */ /* 0x100fe20008010806 */
[--C-:B------:R-:W-:Y:S01]  /*f010*/  FFMA.FTZ R45, R53, UR34, -R6.reuse ;  /* 0x00000022352d7c23 */ /* 0x100fe20008010806 */
[-C--:B------:R-:W-:Y:S01]  /*f020*/  FMUL.FTZ R90, R90, R5.reuse ;  /* 0x000000055a5a7220 */ /* 0x080fe20000410000 */
[----:B------:R-:W-:Y:S01]  /*f030*/  FADD.FTZ R10, R10, R7 ;  /* 0x000000070a0a7221 */ /* 0x000fe20000010000 */
[--C-:B------:R-:W-:Y:S01]  /*f040*/  FFMA.FTZ R7, R47, UR34, -R6.reuse ;  /* 0x000000222f077c23 */ /* 0x100fe20008010806 */
[-C--:B------:R-:W-:Y:S01]  /*f050*/  FMUL.FTZ R91, R91, R5.reuse ;  /* 0x000000055b5b7220 */ /* 0x080fe20000410000 */
[----:B------:R-:W-:Y:S01]  /*f060*/  MUFU.EX2 R2, R2 ;  /* 0x0000000200027308 */ /* 0x000fe20000000800 */
[-C--:B------:R-:W-:Y:S01]  /*f070*/  FMUL.FTZ R94, R94, R5.reuse ;  /* 0x000000055e5e7220 */ /* 0x080fe20000410000 */
[-C--:B------:R-:W-:Y:S01]  /*f080*/  FMUL.FTZ R95, R95, R5.reuse ;  /* 0x000000055f5f7220 */ /* 0x080fe20000410000 */
[-C--:B------:R-:W-:Y:S01]  /*f090*/  FMUL.FTZ R98, R98, R5.reuse ;  /* 0x0000000562627220 */ /* 0x080fe20000410000 */
[-C--:B------:R-:W-:Y:S01]  /*f0a0*/  FMUL.FTZ R99, R99, R5.reuse ;  /* 0x0000000563637220 */ /* 0x080fe20000410000 */
[-C--:B------:R-:W-:Y:S01]  /*f0b0*/  FMUL.FTZ R102, R102, R5.reuse ;  /* 0x0000000566667220 */ /* 0x080fe20000410000 */
[--C-:B-1----:R-:W-:Y:S01]  /*f0c0*/  FFMA.FTZ R15, R20, UR34, -R6.reuse ;  /* 0x00000022140f7c23 */ /* 0x102fe20008010806 */
[--C-:B------:R-:W-:Y:S01]  /*f0d0*/  FFMA.FTZ R20, R21, UR34, -R6.reuse ;  /* 0x0000002215147c23 */ /* 0x100fe20008010806 */
[----:B------:R0:W1:Y:S01]  /*f0e0*/  MUFU.EX2 R12, R43 ;  /* 0x0000002b000c7308 */ /* 0x0000620000000800 */
[--C-:B------:R-:W-:Y:S01]  /*f0f0*/  FFMA.FTZ R21, R25, UR34, -R6.reuse ;  /* 0x0000002219157c23 */ /* 0x100fe20008010806 */
[--C-:B------:R-:W-:Y:S01]  /*f100*/  FFMA.FTZ R25, R27, UR34, -R6.reuse ;  /* 0x000000221b197c23 */ /* 0x100fe20008010806 */
[--C-:B------:R-:W-:Y:S01]  /*f110*/  FFMA.FTZ R27, R29, UR34, -R6.reuse ;  /* 0x000000221d1b7c23 */ /* 0x100fe20008010806 */
[----:B------:R-:W-:Y:S01]  /*f120*/  FFMA.FTZ R29, R37, UR34, -R6 ;  /* 0x00000022251d7c23 */ /* 0x000fe20008010806 */
[----:B------:R-:W-:Y:S01]  /*f130*/  FADD.FTZ R37, R11, R10 ;  /* 0x0000000a0b257221 */ /* 0x000fe20000010000 */
[--C-:B------:R-:W-:Y:S01]  /*f140*/  FFMA.FTZ R10, R49, UR34, -R6.reuse ;  /* 0x00000022310a7c23 */ /* 0x100fe20008010806 */
[--C-:B------:R-:W-:Y:S01]  /*f150*/  FFMA.FTZ R11, R51, UR34, -R6.reuse ;  /* 0x00000022330b7c23 */ /* 0x100fe20008010806 */
[----:B------:R-:W2:Y:S01]  /*f160*/  MUFU.EX2 R14, R24 ;  /* 0x00000018000e7308 */ /* 0x000ea20000000800 */
[----:B------:R-:W-:Y:S01]  /*f170*/  FADD.FTZ R42, R42, R37 ;  /* 0x000000252a2a7221 */ /* 0x000fe20000010000 */
[----:B0-----:R-:W-:Y:S01]  /*f180*/  FFMA.FTZ R43, R65, UR34, -R6 ;  /* 0x00000022412b7c23 */ /* 0x001fe20008010806 */
[-C--:B------:R-:W-:Y:S01]  /*f190*/  FMUL.FTZ R103, R103, R5.reuse ;  /* 0x0000000567677220 */ /* 0x080fe20000410000 */
[-C--:B------:R-:W-:Y:S01]  /*f1a0*/  FMUL.FTZ R106, R106, R5.reuse ;  /* 0x000000056a6a7220 */ /* 0x080fe20000410000 */
[-C--:B------:R-:W-:Y:S01]  /*f1b0*/  FMUL.FTZ R107, R107, R5.reuse ;  /* 0x000000056b6b7220 */ /* 0x080fe20000410000 */
[-C--:B------:R-:W-:Y:S01]  /*f1c0*/  FMUL.FTZ R110, R110, R5.reuse ;  /* 0x000000056e6e7220 */ /* 0x080fe20000410000 */
[-C--:B------:R-:W-:Y:S01]  /*f1d0*/  FMUL.FTZ R111, R111, R5.reuse ;  /* 0x000000056f6f7220 */ /* 0x080fe20000410000 */
[----:B------:R-:W0:Y:S01]  /*f1e0*/  MUFU.EX2 R15, R15 ;  /* 0x0000000f000f7308 */ /* 0x000e220000000800 */
[----:B-1----:R-:W-:Y:S01]  /*f1f0*/  FADD.FTZ R3, R12, R3 ;  /* 0x000000030c037221 */ /* 0x002fe20000010000 */
[----:B------:R-:W-:Y:S01]  /*f200*/  F2FP.BF16.F32.PACK_AB R12, R84, R12 ;  /* 0x0000000c540c723e */ /* 0x000fe200000010ff */
[-C--:B------:R-:W-:Y:S01]  /*f210*/  FMUL.FTZ R114, R114, R5.reuse ;  /* 0x0000000572727220 */ /* 0x080fe20000410000 */
[-C--:B------:R-:W-:Y:S01]  /*f220*/  FMUL.FTZ R115, R115, R5.reuse ;  /* 0x0000000573737220 */ /* 0x080fe20000410000 */
[----:B------:R-:W-:Y:S01]  /*f230*/  FADD.FTZ R3, R84, R3 ;  /* 0x0000000354037221 */ /* 0x000fe20000010000 */
[-C--:B------:R-:W-:Y:S01]  /*f240*/  FMUL.FTZ R118, R118, R5.reuse ;  /* 0x0000000576767220 */ /* 0x080fe20000410000 */
[-C--:B------:R-:W-:Y:S01]  /*f250*/  FMUL.FTZ R119, R119, R5.reuse ;  /* 0x0000000577777220 */ /* 0x080fe20000410000 */
[----:B------:R-:W1:Y:S01]  /*f260*/  MUFU.EX2 R20, R20 ;  /* 0x0000001400147308 */ /* 0x000e620000000800 */
[----:B--2---:R-:W-:Y:S01]  /*f270*/  FADD.FTZ R47, R14, R3 ;  /* 0x000000030e2f7221 */ /* 0x004fe20000010000 */
[----:B------:R-:W-:Y:S01]  /*f280*/  F2FP.BF16.F32.PACK_AB R14, R26, R14 ;  /* 0x0000000e1a0e723e */ /* 0x000fe200000010ff */
[-C--:B------:R-:W-:Y:S01]  /*f290*/  FMUL.FTZ R122, R122, R5.reuse ;  /* 0x000000057a7a7220 */ /* 0x080fe20000410000 */
[-C--:B------:R-:W-:Y:S01]  /*f2a0*/  FMUL.FTZ R123, R123, R5.reuse ;  /* 0x000000057b7b7220 */ /* 0x080fe20000410000 */
[----:B------:R-:W-:Y:S01]  /*f2b0*/  FADD.FTZ R47, R26, R47 ;  /* 0x0000002f1a2f7221 */ /* 0x000fe20000010000 */
[-C--:B------:R-:W-:Y:S01]  /*f2c0*/  FMUL.FTZ R126, R126, R5.reuse ;  /* 0x000000057e7e7220 */ /* 0x080fe20000410000 */
[-C--:B------:R-:W-:Y:S01]  /*f2d0*/  FMUL.FTZ R127, R127, R5.reuse ;  /* 0x000000057f7f7220 */ /* 0x080fe20000410000 */
[----:B------:R-:W2:Y:S01]  /*f2e0*/  MUFU.EX2 R21, R21 ;  /* 0x0000001500157308 */ /* 0x000ea20000000800 */
[----:B0-----:R-:W-:Y:S01]  /*f2f0*/  FADD.FTZ R37, R15, R42 ;  /* 0x0000002a0f257221 */ /* 0x001fe20000010000 */
[-C--:B------:R-:W-:Y:S01]  /*f300*/  FMUL.FTZ R130, R130, R5.reuse ;  /* 0x0000000582827220 */ /* 0x080fe20000410000 */
[-C--:B------:R-:W-:Y:S01]  /*f310*/  FMUL.FTZ R131, R131, R5.reuse ;  /* 0x0000000583837220 */ /* 0x080fe20000410000 */
[-C--:B------:R-:W-:Y:S01]  /*f320*/  FMUL.FTZ R134, R134, R5.reuse ;  /* 0x0000000586867220 */ /* 0x080fe20000410000 */
[----:B------:R-:W-:Y:S01]  /*f330*/  FMUL.FTZ R135, R135, R5 ;  /* 0x0000000587877220 */ /* 0x000fe20000410000 */
[----:B------:R-:W-:-:S02]  /*f340*/  IMAD.MOV.U32 R5, RZ, RZ, R9 ;  /* 0x000000ffff057224 */ /* 0x000fc400078e0009 */
[----:B------:R-:W0:Y:S01]  /*f350*/  MUFU.EX2 R24, R28 ;  /* 0x0000001c00187308 */ /* 0x000e220000000800 */
[----:B-1----:R-:W-:-:S07]  /*f360*/  FADD.FTZ R26, R20, R37 ;  /* 0x00000025141a7221 */ /* 0x002fce0000010000 */
[----:B------:R-:W1:Y:S01]  /*f370*/  MUFU.EX2 R25, R25 ;  /* 0x0000001900197308 */ /* 0x000e620000000800 */
[----:B--2---:R-:W-:-:S07]  /*f380*/  FADD.FTZ R26, R21, R26 ;  /* 0x0000001a151a7221 */ /* 0x004fce0000010000 */
[----:B------:R2:W-:Y:S01]  /*f390*/  MUFU.EX2 R28, R36 ;  /* 0x00000024001c7308 */ /* 0x0005e20000000800 */
[----:B0-----:R-:W-:-:S07]  /*f3a0*/  FADD.FTZ R72, R24, R47 ;  /* 0x0000002f18487221 */ /* 0x001fce0000010000 */
[----:B------:R-:W0:Y:S01]  /*f3b0*/  MUFU.EX2 R13, R30 ;  /* 0x0000001e000d7308 */ /* 0x000e220000000800 */
[----:B--2---:R-:W-:Y:S01]  /*f3c0*/  FFMA.FTZ R36, R31, UR34, -R6 ;  /* 0x000000221f247c23 */ /* 0x004fe20008010806 */
[----:B-1----:R-:W-:Y:S01]  /*f3d0*/  FADD.FTZ R26, R25, R26 ;  /* 0x0000001a191a7221 */ /* 0x002fe20000010000 */
[--C-:B------:R-:W-:Y:S01]  /*f3e0*/  FFMA.FTZ R31, R39, UR34, -R6.reuse ;  /* 0x00000022271f7c23 */ /* 0x100fe20008010806 */
[----:B------:R-:W-:-:S04]  /*f3f0*/  FFMA.FTZ R39, R59, UR34, -R6 ;  /* 0x000000223b277c23 */ /* 0x000fc80008010806 */
[----:B------:R-:W1:Y:S08]  /*f400*/  MUFU.EX2 R27, R27 ;  /* 0x0000001b001b7308 */ /* 0x000e700000000800 */
[----:B------:R2:W-:Y:S01]  /*f410*/  MUFU.EX2 R30, R40 ;  /* 0x00000028001e7308 */ /* 0x0005e20000000800 */
[C---:B0-----:R-:W-:Y:S01]  /*f420*/  FADD.FTZ R47, R13.reuse, R72 ;  /* 0x000000480d2f7221 */ /* 0x041fe20000010000 */
[----:B------:R-:W-:-:S03]  /*f430*/  F2FP.BF16.F32.PACK_AB R24, R13, R24 ;  /* 0x000000180d18723e */ /* 0x000fc600000010ff */
[----:B------:R-:W-:-:S03]  /*f440*/  FADD.FTZ R47, R32, R47 ;  /* 0x0000002f202f7221 */ /* 0x000fc60000010000 */
[----:B------:R-:W0:Y:S01]  /*f450*/  MUFU.EX2 R36, R36 ;  /* 0x0000002400247308 */ /* 0x000e220000000800 */
[----:B--2---:R-:W-:Y:S01]  /*f460*/  FFMA.FTZ R40, R33, UR34, -R6 ;  /* 0x0000002221287c23 */ /* 0x004fe20008010806 */
[----:B-1----:R-:W-:Y:S01]  /*f470*/  FADD.FTZ R37, R27, R26 ;  /* 0x0000001a1b257221 */ /* 0x002fe20000010000 */
[--C-:B------:R-:W-:Y:S01]  /*f480*/  FFMA.FTZ R33, R41, UR34, -R6.reuse ;  /* 0x0000002229217c23 */ /* 0x100fe20008010806 */
[----:B------:R-:W-:Y:S01]  /*f490*/  FADD.FTZ R47, R34, R47 ;  /* 0x0000002f222f7221 */ /* 0x000fe20000010000 */
[--C-:B------:R-:W-:Y:S01]  /*f4a0*/  FFMA.FTZ R41, R61, UR34, -R6.reuse ;  /* 0x000000223d297c23 */ /* 0x100fe20008010806 */
[----:B------:R-:W-:Y:S02]  /*f4b0*/  FFMA.FTZ R6, R76, UR34, -R6 ;  /* 0x000000224c067c23 */ /* 0x000fe40008010806 */
[----:B------:R-:W1:Y:S01]  /*f4c0*/  MUFU.EX2 R40, R40 ;  /* 0x0000002800287308 */ /* 0x000e620000000800 */
[----:B------:R-:W-:Y:S01]  /*f4d0*/  FADD.FTZ R47, R28, R47 ;  /* 0x0000002f1c2f7221 */ /* 0x000fe20000010000 */
[----:B------:R-:W-:-:S03]  /*f4e0*/  F2FP.BF16.F32.PACK_AB R28, R38, R28 ;  /* 0x0000001c261c723e */ /* 0x000fc600000010ff */
[----:B------:R-:W-:-:S03]  /*f4f0*/  FADD.FTZ R47, R38, R47 ;  /* 0x0000002f262f7221 */ /* 0x000fc60000010000 */
        /* <DEDUP_REMOVED lines=9> */
[----:B------:R-:W-:Y:S01]  /*f590*/  FADD.FTZ R26, R35, R26 ;  /* 0x0000001a231a7221 */ /* 0x000fe20000010000 */
[----:B------:R-:W-:Y:S01]  /*f5a0*/  F2FP.BF16.F32.PACK_AB R15, R25, R21 ;  /* 0x00000015190f723e */ /* 0x000fe200000010ff */
[----:B------:R-:W-:Y:S01]  /*f5b0*/  FADD.FTZ R49, R48, R49 ;  /* 0x0000003130317221 */ /* 0x000fe20000010000 */
[----:B------:R-:W1:Y:S01]  /*f5c0*/  MUFU.EX2 R33, R33 ;  /* 0x0000002100217308 */ /* 0x000e620000000800 */
[----:B--2---:R-:W-:Y:S01]  /*f5d0*/  FADD.FTZ R26, R29, R26 ;  /* 0x0000001a1d1a7221 */ /* 0x004fe20000010000 */
[----:B------:R-:W-:Y:S01]  /*f5e0*/  F2FP.BF16.F32.PACK_AB R25, R36, R27 ;  /* 0x0000001b2419723e */ /* 0x000fe200000010ff */
[----:B------:R-:W-:Y:S01]  /*f5f0*/  FADD.FTZ R49, R50, R49 ;  /* 0x0000003132317221 */ /* 0x000fe20000010000 */
[----:B------:R2:W-:Y:S01]  /*f600*/  STSM.16.M88.4 [R22], R12 ;  /* 0x0000000c16007844 */ /* 0x0005e20000000200 */
[----:B------:R-:W-:-:S02]  /*f610*/  F2FP.BF16.F32.PACK_AB R27, R35, R40 ;  /* 0x00000028231b723e */ /* 0x000fc400000010ff */
[----:B------:R-:W-:Y:S01]  /*f620*/  FADD.FTZ R49, R52, R49 ;  /* 0x0000003134317221 */ /* 0x000fe20000010000 */
[----:B------:R-:W3:Y:S01]  /*f630*/  MUFU.EX2 R7, R7 ;  /* 0x0000000700077308 */ /* 0x000ee20000000800 */
[C---:B0-----:R-:W-:Y:S01]  /*f640*/  FADD.FTZ R72, R31.reuse, R26 ;  /* 0x0000001a1f487221 */ /* 0x041fe20000010000 */
[----:B------:R-:W-:Y:S01]  /*f650*/  F2FP.BF16.F32.PACK_AB R26, R34, R32 ;  /* 0x00000020221a723e */ /* 0x000fe200000010ff */
[----:B------:R-:W-:Y:S01]  /*f660*/  FADD.FTZ R49, R54, R49 ;  /* 0x0000003136317221 */ /* 0x000fe20000010000 */
[----:B------:R-:W-:-:S03]  /*f670*/  F2FP.BF16.F32.PACK_AB R29, R31, R29 ;  /* 0x0000001d1f1d723e */ /* 0x000fc600000010ff */
[----:B------:R-:W-:Y:S01]  /*f680*/  FADD.FTZ R49, R56, R49 ;  /* 0x0000003138317221 */ /* 0x000fe20000010000 */
[----:B------:R-:W0:Y:S01]  /*f690*/  MUFU.EX2 R10, R10 ;  /* 0x0000000a000a7308 */ /* 0x000e220000000800 */
[----:B-1----:R-:W-:Y:S01]  /*f6a0*/  FADD.FTZ R47, R33, R72 ;  /* 0x00000048212f7221 */ /* 0x002fe20000010000 */
[----:B------:R-:W-:Y:S01]  /*f6b0*/  F2FP.BF16.F32.PACK_AB R31, R2, R33 ;  /* 0x00000021021f723e */ /* 0x000fe200000010ff */
[----:B------:R-:W-:Y:S01]  /*f6c0*/  FADD.FTZ R49, R58, R49 ;  /* 0x000000313a317221 */ /* 0x000fe20000010000 */
[----:B--2---:R-:W-:Y:S01]  /*f6d0*/  F2FP.BF16.F32.PACK_AB R12, R48, R46 ;  /* 0x0000002e300c723e */ /* 0x004fe200000010ff */
[----:B------:R-:W-:Y:S01]  /*f6e0*/  FADD.FTZ R20, R2, R47 ;  /* 0x0000002f02147221 */ /* 0x000fe20000010000 */
[----:B------:R-:W-:Y:S01]  /*f6f0*/  F2FP.BF16.F32.PACK_AB R14, R52, R50 ;  /* 0x00000032340e723e */ /* 0x000fe200000010ff */
[----:B------:R1:W-:Y:S01]  /*f700*/  STSM.16.M88.4 [R19], R24 ;  /* 0x0000001813007844 */ /* 0x0003e20000000200 */
[----:B------:R-:W2:Y:S01]  /*f710*/  MUFU.EX2 R11, R11 ;  /* 0x0000000b000b7308 */ /* 0x000ea20000000800 */
[----:B---3--:R-:W-:Y:S01]  /*f720*/  FADD.FTZ R21, R7, R20 ;  /* 0x0000001407157221 */ /* 0x008fe20000010000 */
[----:B------:R-:W-:Y:S01]  /*f730*/  FADD.FTZ R49, R60, R49 ;  /* 0x000000313c317221 */ /* 0x000fe20000010000 */
[----:B------:R3:W-:Y:S03]  /*f740*/  STSM.16.M88.4 [R18], R28 ;  /* 0x0000001c12007844 */ /* 0x0007e60000000200 */
[----:B------:R-:W-:-:S02]  /*f750*/  FADD.FTZ R49, R62, R49 ;  /* 0x000000313e317221 */ /* 0x000fc40000010000 */
[----:B------:R-:W4:Y:S01]  /*f760*/  MUFU.EX2 R45, R45 ;  /* 0x0000002d002d7308 */ /* 0x000f220000000800 */
[----:B0-----:R-:W-:Y:S01]  /*f770*/  FADD.FTZ R20, R10, R21 ;  /* 0x000000150a147221 */ /* 0x001fe20000010000 */
[----:B------:R-:W-:-:S04]  /*f780*/  FADD.FTZ R49, R64, R49 ;  /* 0x0000003140317221 */ /* 0x000fc80000010000 */
[----:B------:R-:W-:Y:S01]  /*f790*/  FADD.FTZ R2, R66, R49 ;  /* 0x0000003142027221 */ /* 0x000fe20000010000 */
[----:B-1----:R-:W-:Y:S01]  /*f7a0*/  F2FP.BF16.F32.PACK_AB R24, R64, R62 ;  /* 0x0000003e4018723e */ /* 0x002fe200000010ff */
[----:B------:R-:W0:Y:S01]  /*f7b0*/  MUFU.EX2 R3, R55 ;  /* 0x0000003700037308 */ /* 0x000e220000000800 */
[----:B--2---:R-:W-:Y:S01]  /*f7c0*/  FADD.FTZ R20, R11, R20 ;  /* 0x000000140b147221 */ /* 0x004fe20000010000 */
[C---:B------:R-:W-:Y:S01]  /*f7d0*/  F2FP.BF16.F32.PACK_AB R26, R71.reuse, R66 ;  /* 0x00000042471a723e */ /* 0x040fe200000010ff */
[----:B------:R-:W-:Y:S01]  /*f7e0*/  FADD.FTZ R2, R71, R2 ;  /* 0x0000000247027221 */ /* 0x000fe20000010000 */
[----:B---3--:R-:W-:Y:S02]  /*f7f0*/  F2FP.BF16.F32.PACK_AB R28, R77, R75 ;  /* 0x0000004b4d1c723e */ /* 0x008fe400000010ff */
[----:B------:R-:W-:Y:S02]  /*f800*/  F2FP.BF16.F32.PACK_AB R30, R79, R78 ;  /* 0x0000004e4f1e723e */ /* 0x000fe400000010ff */
[----:B------:R-:W1:Y:S01]  /*f810*/  MUFU.EX2 R42, R57 ;  /* 0x00000039002a7308 */ /* 0x000e620000000800 */
[C---:B----4-:R-:W-:Y:S01]  /*f820*/  F2FP.BF16.F32.PACK_AB R15, R45.reuse, R11 ;  /* 0x0000000b2d0f723e */ /* 0x050fe200000010ff */
[----:B------:R-:W-:-:S06]  /*f830*/  FADD.FTZ R20, R45, R20 ;  /* 0x000000142d147221 */ /* 0x000fcc0000010000 */
[----:B------:R-:W2:Y:S01]  /*f840*/  MUFU.EX2 R39, R39 ;  /* 0x0000002700277308 */ /* 0x000ea20000000800 */
[----:B0-----:R-:W-:-:S07]  /*f850*/  FADD.FTZ R13, R3, R20 ;  /* 0x00000014030d7221 */ /* 0x001fce0000010000 */
[----:B------:R-:W0:Y:S01]  /*f860*/  MUFU.EX2 R41, R41 ;  /* 0x0000002900297308 */ /* 0x000e220000000800 */
[----:B-1----:R-:W-:Y:S01]  /*f870*/  FADD.FTZ R20, R42, R13 ;  /* 0x0000000d2a147221 */ /* 0x002fe20000010000 */
[----:B------:R-:W-:Y:S01]  /*f880*/  F2FP.BF16.F32.PACK_AB R13, R10, R7 ;  /* 0x000000070a0d723e */ /* 0x000fe200000010ff */
[----:B------:R-:W-:-:S04]  /*f890*/  FADD.FTZ R10, R75, R2 ;  /* 0x000000024b0a7221 */ /* 0x000fc80000010000 */
[----:B------:R1:W-:Y:S01]  /*f8a0*/  STSM.16.M88.4 [R17+0x27800], R12 ;  /* 0x0278000c11007844 */ /* 0x0003e20000000200 */
[----:B------:R-:W3:Y:S01]  /*f8b0*/  MUFU.EX2 R37, R63 ;  /* 0x0000003f00257308 */ /* 0x000ee20000000800 */
[----:B--2---:R-:W-:-:S07]  /*f8c0*/  FADD.FTZ R20, R39, R20 ;  /* 0x0000001427147221 */ /* 0x004fce0000010000 */
[----:B------:R-:W2:Y:S01]  /*f8d0*/  MUFU.EX2 R43, R43 ;  /* 0x0000002b002b7308 */ /* 0x000ea20000000800 */
[----:B0-----:R-:W-:Y:S01]  /*f8e0*/  FADD.FTZ R20, R41, R20 ;  /* 0x0000001429147221 */ /* 0x001fe20000010000 */
[----:B-1----:R-:W-:-:S06]  /*f8f0*/  F2FP.BF16.F32.PACK_AB R12, R56, R54 ;  /* 0x00000036380c723e */ /* 0x002fcc00000010ff */
[----:B------:R-:W0:Y:S01]  /*f900*/  MUFU.EX2 R68, R68 ;  /* 0x0000004400447308 */ /* 0x000e220000000800 */
[----:B------:R-:W-:Y:S01]  /*f910*/  F2FP.BF16.F32.PACK_AB R14, R60, R58 ;  /* 0x0000003a3c0e723e */ /* 0x000fe200000010ff */
[----:B---3--:R-:W-:Y:S01]  /*f920*/  FADD.FTZ R20, R37, R20 ;  /* 0x0000001425147221 */ /* 0x008fe20000010000 */
[----:B------:R-:W-:Y:S02]  /*f930*/  F2FP.BF16.F32.PACK_AB R13, R42, R3 ;  /* 0x000000032a0d723e */ /* 0x000fe400000010ff */
[----:B------:R-:W-:-:S03]  /*f940*/  F2FP.BF16.F32.PACK_AB R15, R41, R39 ;  /* 0x00000027290f723e */ /* 0x000fc600000010ff */
[----:B------:R-:W1:Y:S01]  /*f950*/  MUFU.EX2 R69, R69 ;  /* 0x0000004500457308 */ /* 0x000e620000000800 */
[C---:B--2---:R-:W-:Y:S01]  /*f960*/  F2FP.BF16.F32.PACK_AB R25, R43.reuse, R37 ;  /* 0x000000252b19723e */ /* 0x044fe200000010ff */
[----:B------:R4:W-:Y:S01]  /*f970*/  STSM.16.M88.4 [R23], R12 ;  /* 0x0000000c17007844 */ /* 0x0009e20000000200 */
[----:B------:R-:W-:-:S04]  /*f980*/  FADD.FTZ R20, R43, R20 ;  /* 0x000000142b147221 */ /* 0x000fc80000010000 */
[----:B------:R-:W-:Y:S01]  /*f990*/  FADD.FTZ R7, R67, R20 ;  /* 0x0000001443077221 */ /* 0x000fe20000010000 */
[----:B------:R-:W2:Y:S01]  /*f9a0*/  MUFU.EX2 R70, R70 ;  /* 0x0000004600467308 */ /* 0x000ea20000000800 */
[C---:B0-----:R-:W-:Y:S02]  /*f9b0*/  F2FP.BF16.F32.PACK_AB R27, R68.reuse, R67 ;  /* 0x00000043441b723e */ /* 0x041fe400000010ff */
[----:B------:R-:W-:Y:S01]  /*f9c0*/  FADD.FTZ R2, R68, R7 ;  /* 0x0000000744027221 */ /* 0x000fe20000010000 */
[----:B------:R-:W-:Y:S02]  /*f9d0*/  FADD.FTZ R7, R77, R10 ;  /* 0x0000000a4d077221 */ /* 0x000fe40000010000 */
[----:B------:R4:W-:Y:S02]  /*f9e0*/  STSM.16.M88.4 [R19+0x6000], R24 ;  /* 0x0060001813007844 */ /* 0x0009e40000000200 */
[----:B------:R-:W0:Y:S01]  /*f9f0*/  MUFU.EX2 R11, R74 ;  /* 0x0000004a000b7308 */ /* 0x000e220000000800 */
[----:B-1----:R-:W-:Y:S01]  /*fa00*/  FADD.FTZ R2, R69, R2 ;  /* 0x0000000245027221 */ /* 0x002fe20000010000 */
[----:B------:R-:W-:-:S04]  /*fa10*/  FADD.FTZ R78, R78, R7 ;  /* 0x000000074e4e7221 */ /* 0x000fc80000010000 */
[----:B------:R-:W-:Y:S02]  /*fa20*/  FADD.FTZ R3, R79, R78 ;  /* 0x0000004e4f037221 */ /* 0x000fe40000010000 */
[----:B------:R-:W1:Y:S01]  /*fa30*/  MUFU.EX2 R6, R6 ;  /* 0x0000000600067308 */ /* 0x000e620000000800 */
[C---:B--2---:R-:W-:Y:S01]  /*fa40*/  F2FP.BF16.F32.PACK_AB R29, R70.reuse, R69 ;  /* 0x00000045461d723e */ /* 0x044fe200000010ff */
[----:B------:R-:W-:-:S04]  /*fa50*/  FADD.FTZ R2, R70, R2 ;  /* 0x0000000246027221 */ /* 0x000fc80000010000 */
[----:B0-----:R-:W-:Y:S01]  /*fa60*/  FADD.FTZ R2, R11, R2 ;  /* 0x000000020b027221 */ /* 0x001fe20000010000 */
[----:B-1----:R-:W-:-:S03]  /*fa70*/  F2FP.BF16.F32.PACK_AB R31, R6, R11 ;  /* 0x0000000b061f723e */ /* 0x002fc600000010ff */
[----:B------:R-:W-:Y:S02]  /*fa80*/  FADD.FTZ R2, R6, R2 ;  /* 0x0000000206027221 */ /* 0x000fe40000010000 */
[----:B------:R4:W-:Y:S01]  /*fa90*/  STSM.16.M88.4 [R18+0x6000], R28 ;  /* 0x0060001c12007844 */ /* 0x0009e20000000200 */
[----:B------:R0:W-:Y:S06]  /*faa0*/  MEMBAR.ALL.CTA ;  /* 0x0000000000007992 */ /* 0x0001ec0000008000 */
[----:B0-----:R-:W0:Y:S02]  /*fab0*/  FENCE.VIEW.ASYNC.S ;  /* 0x00000000000073c6 */ /* 0x001e240000000000 */
[----:B0-----:R-:W-:Y:S01]  /*fac0*/  NOP ;  /* 0x0000000000007918 */ /* 0x001fe20000000000 */
[----:B------:R-:W-:Y:S05]  /*fad0*/  @P2 BRA `(.L_x_10495) ;  /* 0xffffffc400dc2947 */ /* 0x000fea000383ffff */
.L_x_10478:
[----:B------:R-:W-:Y:S06]  /*fae0*/  BAR.ARV 0x8, 0x200 ;  /* 0x0208000000007b1d */ /* 0x000fec0000002000 */
[----:B------:R-:W-:Y:S05]  /*faf0*/  @!P0 BRA `(.L_x_10496) ;  /* 0x0000000000048947 */ /* 0x000fea0003800000 */
[----:B------:R-:W-:Y:S01]  /*fb00*/  BPT.TRAP 0x1 ;  /* 0x000000040000795c */ /* 0x000fe20000300000 */
.L_x_10496:
[----:B------:R-:W-:Y:S01]  /*fb10*/  ULEA UR9, UR48, UR42, 0x3 ;  /* 0x0000002a30097291 */ /* 0x000fe2000f8e183f */
[----:B------:R-:W-:-:S05]  /*fb20*/  IMAD.U32 R0, RZ, RZ, UR51 ;  /* 0x00000033ff007e24 */ /* 0x000fca000f8e00ff */
[----:B------:R-:W-:-:S04]  /*fb30*/  SHF.L.U32 R0, R0, 0x1f, RZ ;  /* 0x0000001f00007819 */ /* 0x000fc800000006ff */
[----:B------:R0:W1:Y:S01]  /*fb40*/  SYNCS.PHASECHK.TRANS64.TRYWAIT P2, [UR9+0x2d850], R0 ;  /* 0x02d85000ff0075a7 */ /* 0x0000620008040149 */
[----:B------:R-:W-:Y:S05]  /*fb50*/  @!P0 BRA `(.L_x_10497) ;  /* 0x0000000000048947 */ /* 0x000fea0003800000 */
[----:B------:R-:W-:Y:S01]  /*fb60*/  BPT.TRAP 0x1 ;  /* 0x000000040000795c */ /* 0x000fe20000300000 */
.L_x_10497:
[----:B-1----:R-:W-:Y:S05]  /*fb70*/  @P2 BRA `(.L_x_10498) ;  /* 0x0000000000082947 */ /* 0x002fea0003800000 */
[----:B------:R-:W1:Y:S02]  /*fb80*/  SYNCS.PHASECHK.TRANS64.TRYWAIT P0, [UR9+0x2d850], R0 ;  /* 0x02d85000ff0075a7 */ /* 0x000e640008000149 */
[----:B-1----:R-:W-:Y:S05]  /*fb90*/  @!P0 BRA `(.L_x_10499) ;  /* 0x000000a400f48947 */ /* 0x002fea0003800000 */
.L_x_10498:
[----:B------:R-:W-:Y:S01]  /*fba0*/  UIADD3 UR42, UR42, 0x400, URZ ;  /* 0x000004002a2a7890 */ /* 0x000fe2000fffe03f */
[----:B------:R-:W-:Y:S01]  /*fbb0*/  WARPGROUP.ARRIVE ;  /* 0x00000000000079c5 */ /* 0x000fe20000000000 */
[----:B------:R-:W-:Y:S01]  /*fbc0*/  ULOP3.LUT UR44, UR44, 0x10000, URZ, 0xfc, !UPT ;  /* 0x000100002c2c7892 */ /* 0x000fe2000f8efc3f */
[----:B01----:R-:W0:Y:S01]  /*fbd0*/  SHFL.BFLY PT, R0, R3, 0x2, 0x1f ;  /* 0x0c401f0003007f89 */ /* 0x003e2200000e0000 */
[----:B------:R-:W-:Y:S01]  /*fbe0*/  USHF.R.U32.HI UR42, URZ, 0x4, UR42 ;  /* 0x000000043f2a7899 */ /* 0x000fe2000801162a */
[----:B--234-:R-:W-:Y:S01]  /*fbf0*/  IMAD.U32 R13, RZ, RZ, UR34 ;  /* 0x00000022ff0d7e24 */ /* 0x01cfe2000f8e00ff */
[----:B------:R-:W-:Y:S01]  /*fc00*/  UMOV UR5, 0x40000040 ;  /* 0x4000004000057882 */ /* 0x000fe20000000000 */
[----:B------:R-:W-:Y:S01]  /*fc10*/  UMOV UR7, 0x80000020 ;  /* 0x8000002000077882 */ /* 0x000fe20000000000 */
[----:B------:R-:W-:Y:S01]  /*fc20*/  ULOP3.LUT UR42, UR42, 0x3fff, URZ, 0xc0, !UPT ;  /* 0x00003fff2a2a7892 */ /* 0x000fe2000f8ec03f */
[----:B------:R-:W1:Y:S01]  /*fc30*/  SHFL.BFLY PT, R5, R2, 0x2, 0x1f ;  /* 0x0c401f0002057f89 */ /* 0x000e6200000e0000 */
[----:B------:R-:W-:Y:S01]  /*fc40*/  UMOV UR4, UR44 ;  /* 0x0000002c00047c82 */ /* 0x000fe20008000000 */
[----:B------:R-:W-:-:S02]  /*fc50*/  UIADD3 UR49, UR49, 0x1, URZ ;  /* 0x0000000131317890 */ /* 0x000fc4000fffe03f */
[----:B------:R-:W-:-:S04]  /*fc60*/  ULOP3.LUT UR8, UR42, 0x2000000, URZ, 0xfc, !UPT ;  /* 0x020000002a087892 */ /* 0x000fc8000f8efc3f */
[----:B------:R-:W-:Y:S02]  /*fc70*/  UIMAD UR8, UR48, 0x600, UR8 ;  /* 0x00000600300878a4 */ /* 0x000fe4000f8e0208 */
[----:B------:R-:W-:-:S04]  /*fc80*/  UIADD3 UR48, UR48, 0x1, URZ ;  /* 0x0000000130307890 */ /* 0x000fc8000fffe03f */
[----:B------:R-:W-:Y:S01]  /*fc90*/  UISETP.NE.AND UP0, UPT, UR48, 0x2, UPT ;  /* 0x000000023000788c */ /* 0x000fe2000bf05270 */
[----:B------:R-:W-:Y:S02]  /*fca0*/  UMOV UR6, UR8 ;  /* 0x0000000800067c82 */ /* 0x000fe40008000000 */
[----:B------:R-:W-:Y:S01]  /*fcb0*/  HGMMA.64x96x16.F32.BF16 R88, gdesc[UR4].tnspB, R88, gsb0 ;  /* 0x41600000045879f0 */ /* 0x000fe20008001858 */
[----:B------:R-:W-:Y:S01]  /*fcc0*/  UIADD3 UR4, UR44, 0x2, URZ ;  /* 0x000000022c047890 */ /* 0x000fe2000fffe03f */
[----:B0-----:R-:W-:Y:S01]  /*fcd0*/  FADD.FTZ R0, R0, R3 ;  /* 0x0000000300007221 */ /* 0x001fe20000010000 */
[----:B------:R-:W-:Y:S01]  /*fce0*/  UIADD3 UR6, UR8, 0x40, URZ ;  /* 0x0000004008067890 */ /* 0x000fe2000fffe03f */
[----:B------:R-:W-:Y:S01]  /*fcf0*/  IMAD.MOV.U32 R3, RZ, RZ, RZ ;  /* 0x000000ffff037224 */ /* 0x000fe200078e00ff */
[----:B------:R-:W-:Y:S01]  /*fd00*/  UMOV UR5, 0x40000040 ;  /* 0x4000004000057882 */ /* 0x000fe20000000000 */
[----:B------:R-:W-:Y:S01]  /*fd10*/  UMOV UR7, 0x80000020 ;  /* 0x8000002000077882 */ /* 0x000fe20000000000 */
[----:B-1----:R-:W-:Y:S01]  /*fd20*/  FADD.FTZ R4, R5, R2 ;  /* 0x0000000205047221 */ /* 0x002fe20000010000 */
[----:B------:R-:W-:Y:S01]  /*fd30*/  IMAD.MOV.U32 R2, RZ, RZ, -0x800000 ;  /* 0xff800000ff027424 */ /* 0x000fe200078e00ff */
[----:B------:R-:W0:Y:S01]  /*fd40*/  SHFL.BFLY PT, R5, R0, 0x1, 0x1f ;  /* 0x0c201f0000057f89 */ /* 0x000e2200000e0000 */
[----:B------:R-:W-:-:S03]  /*fd50*/  USEL UR48, UR48, URZ, UP0 ;  /* 0x0000003f30307287 */ /* 0x000fc60008000000 */
[----:B------:R-:W1:Y:S01]  /*fd60*/  SHFL.BFLY PT, R7, R4, 0x1, 0x1f ;  /* 0x0c201f0004077f89 */ /* 0x000e6200000e0000 */
[----:B0-----:R-:W-:Y:S01]  /*fd70*/  FADD.FTZ R11, R0, R5 ;  /* 0x00000005000b7221 */ /* 0x001fe20000010000 */
[----:B------:R-:W-:Y:S02]  /*fd80*/  IMAD.U32 R5, RZ, RZ, UR34 ;  /* 0x00000022ff057e24 */ /* 0x000fe4000f8e00ff */
[----:B------:R-:W-:Y:S02]  /*fd90*/  IMAD.MOV.U32 R0, RZ, RZ, -0x800000 ;  /* 0xff800000ff007424 */ /* 0x000fe400078e00ff */
[----:B-1----:R-:W-:Y:S01]  /*fda0*/  FADD.FTZ R12, R4, R7 ;  /* 0x00000007040c7221 */ /* 0x002fe20000010000 */
[----:B------:R-:W-:Y:S01]  /*fdb0*/  FSETP.NE.FTZ.AND P0, PT, R11, RZ, PT ;  /* 0x000000ff0b00720b */ /* 0x000fe20003f15000 */
[----:B------:R-:W-:Y:S02]  /*fdc0*/  IMAD.U32 R4, RZ, RZ, UR9 ;  /* 0x00000009ff047e24 */ /* 0x000fe4000f8e00ff */
[----:B------:R-:W-:Y:S01]  /*fdd0*/  IMAD.MOV.U32 R7, RZ, RZ, RZ ;  /* 0x000000ffff077224 */ /* 0x000fe200078e00ff */
        /* <DEDUP_REMOVED lines=111> */
.L_x_10429:
        /* <DEDUP_REMOVED lines=13> */
[----:B------:R-:W-:-:S07]  /*105a0*/  ULDC.64 UR10, c[0x0][0xc00] ;  /* 0x00030000000a7ab9 */ /* 0x000fce0000000a00 */
[----:B------:R-:W1:Y:S01]  /*105b0*/  LDC R36, c[0x0][0xbe8] ;  /* 0x0002fa00ff247b82 */ /* 0x000e620000000800 */
[----:B------:R-:W-:Y:S01]  /*105c0*/  UMOV UR8, UR42 ;  /* 0x0000002a00087c82 */ /* 0x000fe20008000000 */
[----:B0-----:R-:W-:Y:S01]  /*105d0*/  UMOV UR9, UR4 ;  /* 0x0000000400097c82 */ /* 0x001fe20008000000 */
[----:B------:R-:W-:Y:S02]  /*105e0*/  IMAD.U32 R28, RZ, RZ, UR8 ;  /* 0x00000008ff1c7e24 */ /* 0x000fe4000f8e00ff */
[----:B------:R-:W-:Y:S01]  /*105f0*/  IMAD.U32 R29, RZ, RZ, UR9 ;  /* 0x00000009ff1d7e24 */ /* 0x000fe2000f8e00ff */
[----:B------:R-:W-:Y:S02]  /*10600*/  ULDC.64 UR8, c[0x0][0xc00] ;  /* 0x0003000000087ab9 */ /* 0x000fe40000000a00 */
[----:B------:R-:W-:Y:S01]  /*10610*/  UIMAD.WIDE UR8, UR43, 0x4, UR8 ;  /* 0x000000042b0878a5 */ /* 0x000fe2000f8e0208 */
[----:B------:R-:W-:Y:S01]  /*10620*/  BAR.SYNC.DEFER_BLOCKING 0x1, 0x180 ;  /* 0x0046000000007b1d */ /* 0x000fe20000010000 */
[----:B--2---:R-:W-:-:S03]  /*10630*/  IMAD.WIDE R4, R3, 0x2, R28 ;  /* 0x0000000203047825 */ /* 0x004fc600078e021c */
[C---:B------:R-:W-:Y:S02]  /*10640*/  LOP3.LUT R3, R4.reuse, 0x180, RZ, 0xc0, !PT ;  /* 0x0000018004037812 */ /* 0x040fe400078ec0ff */
[----:B------:R-:W-:Y:S02]  /*10650*/  IADD3 R8, P4, R4, 0x20, RZ ;  /* 0x0000002004087810 */ /* 0x000fe40007f9e0ff */
[----:B------:R-:W-:Y:S02]  /*10660*/  SHF.R.U64 R3, R3, 0x3, RZ ;  /* 0x0000000303037819 */ /* 0x000fe400000012ff */
[----:B------:R-:W-:Y:S01]  /*10670*/  LOP3.LUT R6, R8, 0x180, RZ, 0xc0, !PT ;  /* 0x0000018008067812 */ /* 0x000fe200078ec0ff */
[----:B------:R-:W-:Y:S01]  /*10680*/  IMAD.X R25, RZ, RZ, R5, P4 ;  /* 0x000000ffff197224 */ /* 0x000fe200020e0605 */
[C---:B------:R-:W-:Y:S02]  /*10690*/  IADD3 R27, P3, R4.reuse, 0x3000, RZ ;  /* 0x00003000041b7810 */ /* 0x040fe40007f7e0ff */
[----:B------:R-:W-:-:S02]  /*106a0*/  IADD3 R10, P2, R4, 0x3020, RZ ;  /* 0x00003020040a7810 */ /* 0x000fc40007f5e0ff */
        /* <DEDUP_REMOVED lines=8> */
[----:B------:R-:W-:Y:S02]  /*10730*/  LOP3.LUT R7, R27, 0x180, RZ, 0xc0, !PT ;  /* 0x000001801b077812 */ /* 0x000fe400078ec0ff */
[----:B------:R-:W-:-:S02]  /*10740*/  LOP3.LUT R24, R3, R8, RZ, 0x3c, !PT ;  /* 0x0000000803187212 */ /* 0x000fc400078e3cff */
[----:B------:R-:W-:Y:S02]  /*10750*/  SHF.R.U64 R6, R7, 0x3, RZ ;  /* 0x0000000307067819 */ /* 0x000fe400000012ff */
[----:B------:R-:W-:Y:S02]  /*10760*/  LOP3.LUT R3, R10, 0x180, RZ, 0xc0, !PT ;  /* 0x000001800a037812 */ /* 0x000fe400078ec0ff */
[----:B------:R-:W-:Y:S02]  /*10770*/  LOP3.LUT R14, R6, R27, RZ, 0x3c, !PT ;  /* 0x0000001b060e7212 */ /* 0x000fe400078e3cff */
[----:B------:R-:W-:Y:S02]  /*10780*/  LOP3.LUT R8, R31, 0x180, RZ, 0xc0, !PT ;  /* 0x000001801f087812 */ /* 0x000fe400078ec0ff */
[----:B------:R-:W-:Y:S02]  /*10790*/  SHF.R.U64 R3, R3, 0x3, RZ ;  /* 0x0000000303037819 */ /* 0x000fe400000012ff */
[----:B------:R-:W-:-:S02]  /*107a0*/  LOP3.LUT R27, R30, 0x180, RZ, 0xc0, !PT ;  /* 0x000001801e1b7812 */ /* 0x000fc400078ec0ff */
[----:B------:R-:W-:Y:S02]  /*107b0*/  SHF.R.U64 R8, R8, 0x3, RZ ;  /* 0x0000000308087819 */ /* 0x000fe400000012ff */
[----:B------:R-:W-:Y:S02]  /*107c0*/  LOP3.LUT R12, R3, R10, RZ, 0x3c, !PT ;  /* 0x0000000a030c7212 */ /* 0x000fe400078e3cff */
[----:B------:R-:W-:Y:S02]  /*107d0*/  SHF.R.U64 R27, R27, 0x3, RZ ;  /* 0x000000031b1b7819 */ /* 0x000fe400000012ff */
[----:B------:R-:W-:Y:S02]  /*107e0*/  MOV R26, R4 ;  /* 0x00000004001a7202 */ /* 0x000fe40000000f00 */
[----:B------:R-:W-:Y:S02]  /*107f0*/  F2FP.BF16.F32.PACK_AB R4, R21, R20 ;  /* 0x000000141504723e */ /* 0x000fe400000010ff */
[----:B------:R-:W-:-:S02]  /*10800*/  F2FP.BF16.F32.PACK_AB R5, R91, R90 ;  /* 0x0000005a5b05723e */ /* 0x000fc400000010ff */
[----:B------:R-:W-:Y:S02]  /*10810*/  F2FP.BF16.F32.PACK_AB R6, R93, R92 ;  /* 0x0000005c5d06723e */ /* 0x000fe400000010ff */
[----:B------:R-:W-:Y:S02]  /*10820*/  F2FP.BF16.F32.PACK_AB R7, R95, R94 ;  /* 0x0000005e5f07723e */ /* 0x000fe400000010ff */
[----:B------:R-:W-:Y:S01]  /*10830*/  LOP3.LUT R10, R8, R31, RZ, 0x3c, !PT ;  /* 0x0000001f080a7212 */ /* 0x000fe200078e3cff */
[----:B------:R-:W-:Y:S01]  /*10840*/  IMAD.U32 R31, RZ, RZ, UR9 ;  /* 0x00000009ff1f7e24 */ /* 0x000fe2000f8e00ff */
[----:B------:R-:W-:Y:S01]  /*10850*/  MOV R35, R14 ;  /* 0x0000000e00237202 */ /* 0x000fe20000000f00 */
[----:B------:R0:W-:Y:S01]  /*10860*/  STSM.16.M88.4 [R26], R4 ;  /* 0x000000041a007844 */ /* 0x0001e20000000200 */
[----:B------:R-:W-:Y:S02]  /*10870*/  MOV R34, R12 ;  /* 0x0000000c00227202 */ /* 0x000fe40000000f00 */
[----:B------:R-:W-:Y:S01]  /*10880*/  LOP3.LUT R8, R27, R30, RZ, 0x3c, !PT ;  /* 0x0000001e1b087212 */ /* 0x000fe200078e3cff */
[----:B------:R-:W-:Y:S01]  /*10890*/  IMAD.U32 R30, RZ, RZ, UR8 ;  /* 0x00000008ff1e7e24 */ /* 0x000fe2000f8e00ff */
[----:B------:R-:W-:Y:S01]  /*108a0*/  MOV R24, R24 ;  /* 0x0000001800187202 */ /* 0x000fe20000000f00 */
[----:B------:R-:W-:Y:S01]  /*108b0*/  ULDC.64 UR8, c[0x0][0xc08] ;  /* 0x0003020000087ab9 */ /* 0x000fe20000000a00 */
[----:B------:R-:W-:-:S02]  /*108c0*/  F2FP.BF16.F32.PACK_AB R12, R97, R96 ;  /* 0x00000060610c723e */ /* 0x000fc400000010ff */
[----:B------:R-:W-:Y:S02]  /*108d0*/  F2FP.BF16.F32.PACK_AB R13, R99, R98 ;  /* 0x00000062630d723e */ /* 0x000fe400000010ff */
[----:B------:R-:W-:Y:S02]  /*108e0*/  F2FP.BF16.F32.PACK_AB R14, R101, R100 ;  /* 0x00000064650e723e */ /* 0x000fe400000010ff */
[----:B------:R-:W-:Y:S02]  /*108f0*/  F2FP.BF16.F32.PACK_AB R15, R103, R102 ;  /* 0x00000066670f723e */ /* 0x000fe400000010ff */
[----:B------:R-:W-:Y:S02]  /*10900*/  MOV R3, R10 ;  /* 0x0000000a00037202 */ /* 0x000fe40000000f00 */
[----:B------:R-:W-:Y:S01]  /*10910*/  MOV R33, R8 ;  /* 0x0000000800217202 */ /* 0x000fe20000000f00 */
[----:B------:R2:W-:Y:S01]  /*10920*/  STSM.16.M88.4 [R24], R12 ;  /* 0x0000000c18007844 */ /* 0x0005e20000000200 */
[----:B0-----:R-:W-:-:S02]  /*10930*/  F2FP.BF16.F32.PACK_AB R4, R105, R104 ;  /* 0x000000686904723e */ /* 0x001fc400000010ff */
        /* <DEDUP_REMOVED lines=8> */
[----:B--2---:R-:W-:Y:S02]  /*109c0*/  F2FP.BF16.F32.PACK_AB R12, R121, R120 ;  /* 0x00000078790c723e */ /* 0x004fe400000010ff */
[----:B------:R-:W-:Y:S01]  /*109d0*/  F2FP.BF16.F32.PACK_AB R13, R123, R122 ;  /* 0x0000007a7b0d723e */ /* 0x000fe200000010ff */
[----:B------:R-:W-:Y:S01]  /*109e0*/  STSM.16.M88.4 [R34], R8 ;  /* 0x0000000822007844 */ /* 0x000fe20000000200 */
[----:B------:R-:W-:Y:S02]  /*109f0*/  F2FP.BF16.F32.PACK_AB R14, R125, R124 ;  /* 0x0000007c7d0e723e */ /* 0x000fe400000010ff */
[----:B------:R-:W-:Y:S02]  /*10a00*/  F2FP.BF16.F32.PACK_AB R15, R127, R126 ;  /* 0x0000007e7f0f723e */ /* 0x000fe400000010ff */
[----:B------:R-:W-:-:S02]  /*10a10*/  F2FP.BF16.F32.PACK_AB R24, R129, R128 ;  /* 0x000000808118723e */ /* 0x000fc400000010ff */
[----:B------:R-:W-:Y:S01]  /*10a20*/  F2FP.BF16.F32.PACK_AB R25, R131, R130 ;  /* 0x000000828319723e */ /* 0x000fe200000010ff */
[----:B------:R0:W-:Y:S01]  /*10a30*/  STSM.16.M88.4 [R3], R12 ;  /* 0x0000000c03007844 */ /* 0x0001e20000000200 */
[----:B------:R-:W-:Y:S02]  /*10a40*/  F2FP.BF16.F32.PACK_AB R26, R133, R132 ;  /* 0x00000084851a723e */ /* 0x000fe400000010ff */
[----:B------:R-:W-:Y:S02]  /*10a50*/  F2FP.BF16.F32.PACK_AB R27, R135, R134 ;  /* 0x00000086871b723e */ /* 0x000fe400000010ff */
[----:B------:R-:W-:-:S03]  /*10a60*/  ISETP.NE.U32.AND P0, PT, RZ, UR10, PT ;  /* 0x0000000aff007c0c */ /* 0x000fc6000bf05070 */
[----:B------:R2:W-:Y:S01]  /*10a70*/  STSM.16.M88.4 [R33], R24 ;  /* 0x0000001821007844 */ /* 0x0005e20000000200 */
[----:B------:R-:W-:Y:S01]  /*10a80*/  BAR.SYNC.DEFER_BLOCKING 0x1, 0x180 ;  /* 0x0046000000007b1d */ /* 0x000fe20000010000 */
[----:B------:R-:W-:-:S13]  /*10a90*/  ISETP.NE.AND.EX P0, PT, RZ, UR11, PT, P0 ;  /* 0x0000000bff007c0c */ /* 0x000fda000bf05300 */
[----:B------:R-:W3:Y:S01]  /*10aa0*/  @P0 LDG.E R32, desc[UR52][R30.64] ;  /* 0x000000341e200981 */ /* 0x000ee2000c1e1900 */
[----:B------:R-:W-:Y:S01]  /*10ab0*/  UISETP.NE.U32.AND UP0, UPT, UR8, URZ, UPT ;  /* 0x0000003f0800728c */ /* 0x000fe2000bf05070 */
[----:B-1----:R-:W-:Y:S01]  /*10ac0*/  ISETP.NE.AND P1, PT, R36, 0x1, PT ;  /* 0x000000012400780c */ /* 0x002fe20003f25270 */
[----:B------:R-:W-:Y:S02]  /*10ad0*/  ULDC UR4, c[0x0][0xa88] ;  /* 0x0002a20000047ab9 */ /* 0x000fe40000000800 */
[----:B------:R-:W-:Y:S01]  /*10ae0*/  UISETP.NE.AND.EX UP0, UPT, UR9, URZ, UPT, UP0 ;  /* 0x0000003f0900728c */ /* 0x000fe2000bf05300 */
[----:B0-----:R-:W-:Y:S01]  /*10af0*/  IMAD.U32 R3, RZ, RZ, UR4 ;  /* 0x00000004ff037e24 */ /* 0x001fe2000f8e00ff */
[----:B------:R-:W-:-:S04]  /*10b00*/  ULDC UR4, c[0x0][0xad4] ;  /* 0x0002b50000047ab9 */ /* 0x000fc80000000800 */
[----:B------:R-:W-:-:S04]  /*10b10*/  PLOP3.LUT P4, PT, PT, PT, UP0, 0x80, 0x0 ;  /* 0x000000000000781c */ /* 0x000fc80003f8f008 */
[----:B------:R-:W0:Y:S01]  /*10b20*/  @P1 LDC R6, c[0x0][0xbec] ;  /* 0x0002fb00ff061b82 */ /* 0x000e220000000800 */
[----:B------:R-:W-:Y:S02]  /*10b30*/  @UP0 ULDC.64 UR8, c[0x0][0xc08] ;  /* 0x0003020000080ab9 */ /* 0x000fe40000000a00 */
[----:B------:R-:W-:Y:S02]  /*10b40*/  @UP0 UIMAD.WIDE UR8, UR43, 0x4, UR8 ;  /* 0x000000042b0808a5 */ /* 0x000fe4000f8e0208 */
[----:B------:R-:W-:-:S03]  /*10b50*/  UISETP.NE.AND UP0, UPT, UR46, URZ, UPT ;  /* 0x0000003f2e00728c */ /* 0x000fc6000bf05270 */
[----:B------:R-:W1:Y:S01]  /*10b60*/  @P1 LDC R9, c[0x0][0xbf0] ;  /* 0x0002fc00ff091b82 */ /* 0x000e620000000800 */
[----:B------:R-:W-:Y:S01]  /*10b70*/  USEL UR4, UR46, UR4, UP0 ;  /* 0x000000042e047287 */ /* 0x000fe20008000000 */
[----:B------:R-:W-:Y:S01]  /*10b80*/  IMAD.U32 R4, RZ, RZ, UR8 ;  /* 0x00000008ff047e24 */ /* 0x000fe2000f8e00ff */
[----:B------:R-:W-:Y:S01]  /*10b90*/  UMOV UR19, 0x9b8 ;  /* 0x000009b800137882 */ /* 0x000fe20000000000 */
[----:B------:R-:W-:Y:S01]  /*10ba0*/  IMAD.U32 R5, RZ, RZ, UR9 ;  /* 0x00000009ff057e24 */ /* 0x000fe2000f8e00ff */
[----:B------:R-:W-:Y:S02]  /*10bb0*/  UISETP.GT.AND UP1, UPT, UR4, 0x1, UPT ;  /* 0x000000010400788c */ /* 0x000fe4000bf24270 */
[----:B------:R-:W-:Y:S02]  /*10bc0*/  UISETP.NE.U32.AND UP0, UPT, UR10, URZ, UPT ;  /* 0x0000003f0a00728c */ /* 0x000fe4000bf05070 */
[----:B------:R-:W-:Y:S01]  /*10bd0*/  USEL UR19, UR19, 0x978, UP1 ;  /* 0x0000097813137887 */ /* 0x000fe20008800000 */
[----:B------:R-:W-:Y:S01]  /*10be0*/  VIADD R11, R136, UR40 ;  /* 0x00000028880b7c36 */ /* 0x000fe20008000000 */
        /* <DEDUP_REMOVED lines=10> */
[----:B0-----:R-:W-:Y:S01]  /*10c90*/  @P1 IMAD.HI.U32 R4, R11, R6, RZ ;  /* 0x000000060b041227 */ /* 0x001fe200078e00ff */
[----:B------:R-:W-:Y:S01]  /*10ca0*/  ULDC.64 UR14, c[0x0][UR19+0x228] ;  /* 0x00008a00130e7abb */ /* 0x000fe20008000a00 */
[----:B------:R-:W-:Y:S02]  /*10cb0*/  UIMAD UR13, UR13, UR8, URZ ;  /* 0x000000080d0d72a4 */ /* 0x000fe4000f8e023f */
[----:B------:R-:W-:Y:S01]  /*10cc0*/  UIMAD.WIDE.U32 UR16, UR10, UR41, URZ ;  /* 0x000000290a1072a5 */ /* 0x000fe2000f8e003f */
[----:B-1----:R-:W-:Y:S01]  /*10cd0*/  @P1 SHF.R.U32.HI R7, RZ, R9, R4 ;  /* 0x00000009ff071219 */ /* 0x002fe20000011604 */
        /* <DEDUP_REMOVED lines=12> */
[----:B---3--:R-:W-:-:S13]  /*10da0*/  @P0 R2UR UR4, R32 ;  /* 0x00000000200402ca */ /* 0x008fda00000e0000 */
        /* <DEDUP_REMOVED lines=18> */
[----:B--2---:R-:W-:Y:S08]  /*10ed0*/  @P4 BRA `(.L_x_10502) ;  /* 0x0000000000104947 */ /* 0x004ff00003800000 */
[----:B------:R-:W-:Y:S05]  /*10ee0*/  @!P0 BRA `(.L_x_10502) ;  /* 0x00000000000c8947 */ /* 0x000fea0003800000 */
[----:B------:R-:W2:Y:S04]  /*10ef0*/  LDG.E R4, desc[UR52][R30.64] ;  /* 0x000000341e047981 */ /* 0x000ea8000c1e1900 */
[----:B-----5:R-:W2:Y:S02]  /*10f00*/  LDG.E R3, desc[UR52][R30.64+0x4] ;  /* 0x000004341e037981 */ /* 0x020ea4000c1e1900 */
[----:B--2---:R-:W-:-:S07]  /*10f10*/  IMAD.IADD R3, R3, 0x1, -R4 ;  /* 0x0000000103037824 */ /* 0x004fce00078e0a04 */
.L_x_10502:
[----:B------:R-:W2:Y:S01]  /*10f20*/  LDL R4, [R1+0x1c] ;  /* 0x00001c0001047983 */ /* 0x000ea20000100800 */
[----:B-----5:R-:W-:Y:S01]  /*10f30*/  IMAD R3, R3, R36, RZ ;  /* 0x0000002403037224 */ /* 0x020fe200078e02ff */
[----:B------:R-:W-:Y:S02]  /*10f40*/  LOP3.LUT P0, RZ, R152, 0x3, RZ, 0xc0, !PT ;  /* 0x0000000398ff7812 */ /* 0x000fe4000780c0ff */
        /* <DEDUP_REMOVED lines=13> */
[----:B------:R-:W0:Y:S01]  /*11020*/  @P1 LDC R21, c[0x0][0xbec] ;  /* 0x0002fb00ff151b82 */ /* 0x000e220000000800 */
[----:B------:R-:W-:Y:S02]  /*11030*/  ULDC.64 UR12, c[0x0][0xaa0] ;  /* 0x0002a800000c7ab9 */ /* 0x000fe40000000a00 */
[----:B------:R-:W-:-:S03]  /*11040*/  IMAD.WIDE R28, R5, 0x2, R28 ;  /* 0x00000002051c7825 */ /* 0x000fc600078e021c */
[C---:B------:R-:W-:Y:S02]  /*11050*/  IADD3 R7, P5, R28.reuse, 0x7800, RZ ;  /* 0x000078001c077810 */ /* 0x040fe40007fbe0ff */
[----:B------:R-:W1:Y:S01]  /*11060*/  @P1 LDC R39, c[0x0][0xbf0] ;  /* 0x0002fc00ff271b82 */ /* 0x000e620000000800 */
[----:B------:R-:W-:Y:S01]  /*11070*/  UIMAD UR9, UR14, UR12, URZ ;  /* 0x0000000c0e0972a4 */ /* 0x000fe2000f8e023f */
[C---:B------:R-:W-:Y:S02]  /*11080*/  IADD3 R9, P0, R28.reuse, 0x1800, RZ ;  /* 0x000018001c097810 */ /* 0x040fe40007f1e0ff */
[----:B------:R-:W-:Y:S01]  /*11090*/  LOP3.LUT R0, R7, 0x180, RZ, 0xc0, !PT ;  /* 0x0000018007007812 */ /* 0x000fe200078ec0ff */
[----:B------:R-:W-:Y:S01]  /*110a0*/  UIMAD.WIDE.U32 UR10, UR4, UR12, URZ ;  /* 0x0000000c040a72a5 */ /* 0x000fe2000f8e003f */
[----:B------:R-:W-:Y:S01]  /*110b0*/  IADD3 R13, P2, R28, 0x3000, RZ ;  /* 0x000030001c0d7810 */ /* 0x000fe20007f5e0ff */
[----:B------:R-:W-:Y:S01]  /*110c0*/  IMAD.X R33, RZ, RZ, R29, P5 ;  /* 0x000000ffff217224 */ /* 0x000fe200028e061d */
[----:B------:R-:W-:Y:S01]  /*110d0*/  SHF.R.U64 R0, R0, 0x3, RZ ;  /* 0x0000000300007819 */ /* 0x000fe200000012ff */
[----:B------:R-:W-:Y:S01]  /*110e0*/  UIMAD UR9, UR4, UR13, UR9 ;  /* 0x0000000d040972a4 */ /* 0x000fe2000f8e0209 */
[----:B------:R-:W-:-:S02]  /*110f0*/  IADD3 R25, P3, R28, 0x4800, RZ ;  /* 0x000048001c197810 */ /* 0x000fc40007f7e0ff */
[----:B------:R-:W-:Y:S01]  /*11100*/  LOP3.LUT R32, R0, R7, RZ, 0x3c, !PT ;  /* 0x0000000700207212 */ /* 0x000fe200078e3cff */
[----:B------:R-:W-:Y:S01]  /*11110*/  IMAD R0, R150, 0x60, R151 ;  /* 0x0000006096007824 */ /* 0x000fe200078e0297 */
[----:B------:R-:W-:Y:S01]  /*11120*/  UIADD3 UR11, UR11, UR9, URZ ;  /* 0x000000090b0b7290 */ /* 0x000fe2000fffe03f */
[----:B------:R-:W-:Y:S01]  /*11130*/  IADD3 R31, P4, R28, 0x6000, RZ ;  /* 0x000060001c1f7810 */ /* 0x000fe20007f9e0ff */
[----:B------:R-:W-:Y:S01]  /*11140*/  ULDC.64 UR12, c[0x0][0xae8] ;  /* 0x0002ba00000c7ab9 */ /* 0x000fe20000000a00 */
[----:B------:R-:W-:Y:S01]  /*11150*/  VIADD R2, R0, UR40 ;  /* 0x0000002800027c36 */ /* 0x000fe20008000000 */
[----:B------:R-:W-:Y:S01]  /*11160*/  UIMAD.WIDE.U32 UR10, UR41, UR12, UR10 ;  /* 0x0000000c290a72a5 */ /* 0x000fe2000f8e000a */
[----:B------:R-:W-:Y:S01]  /*11170*/  LOP3.LUT R8, R9, 0x180, RZ, 0xc0, !PT ;  /* 0x0000018009087812 */ /* 0x000fe200078ec0ff */
[----:B------:R-:W-:Y:S01]  /*11180*/  USHF.R.S32.HI UR4, URZ, 0x1f, UR8 ;  /* 0x0000001f3f047899 */ /* 0x000fe20008011408 */
[----:B0-----:R-:W-:Y:S01]  /*11190*/  @P1 IMAD.HI.U32 R0, R2, R21, RZ ;  /* 0x0000001502001227 */ /* 0x001fe200078e00ff */
[----:B------:R-:W-:Y:S01]  /*111a0*/  UIMAD UR11, UR41, UR13, UR11 ;  /* 0x0000000d290b72a4 */ /* 0x000fe2000f8e020b */
[----:B------:R-:W-:Y:S01]  /*111b0*/  LOP3.LUT R12, R13, 0x180, RZ, 0xc0, !PT ;  /* 0x000001800d0c7812 */ /* 0x000fe200078ec0ff */
[----:B------:R-:W5:Y:S01]  /*111c0*/  LD.E.128 R32, desc[UR52][R32.64] ;  /* 0x0000003420207980 */ /* 0x000f62000c101d00 */
[----:B------:R-:W-:Y:S01]  /*111d0*/  ULDC.64 UR12, c[0x0][0xaf0] ;  /* 0x0002bc00000c7ab9 */ /* 0x000fe20000000a00 */
[----:B------:R-:W-:Y:S01]  /*111e0*/  IMAD.MOV.U32 R37, RZ, RZ, R2 ;  /* 0x000000ffff257224 */ /* 0x000fe200078e0002 */
[----:B------:R-:W-:Y:S01]  /*111f0*/  UIMAD UR4, UR4, UR12, URZ ;  /* 0x0000000c040472a4 */ /* 0x000fe2000f8e023f */
[----:B-1----:R-:W-:-:S02]  /*11200*/  @P1 SHF.R.U32.HI R37, RZ, R39, R0 ;  /* 0x00000027ff251219 */ /* 0x002fc40000011600 */
[----:B------:R-:W-:Y:S02]  /*11210*/  LOP3.LUT R24, R25, 0x180, RZ, 0xc0, !PT ;  /* 0x0000018019187812 */ /* 0x000fe400078ec0ff */
[----:B------:R-:W-:Y:S02]  /*11220*/  LOP3.LUT R30, R31, 0x180, RZ, 0xc0, !PT ;  /* 0x000001801f1e7812 */ /* 0x000fe400078ec0ff */
[----:B------:R-:W-:Y:S01]  /*11230*/  LOP3.LUT R5, R28, 0x180, RZ, 0xc0, !PT ;  /* 0x000001801c057812 */ /* 0x000fe200078ec0ff */
[----:B------:R-:W-:Y:S01]  /*11240*/  UIMAD UR4, UR8, UR13, UR4 ;  /* 0x0000000d080472a4 */ /* 0x000fe2000f8e0204 */
[--C-:B------:R-:W-:Y:S01]  /*11250*/  SHF.R.S32.HI R0, RZ, 0x1f, R37.reuse ;  /* 0x0000001fff007819 */ /* 0x100fe20000011425 */
[----:B------:R-:W-:Y:S01]  /*11260*/  UIMAD.WIDE.U32 UR8, UR8, UR12, UR10 ;  /* 0x0000000c080872a5 */ /* 0x000fe2000f8e000a */
[----:B------:R-:W-:Y:S01]  /*11270*/  SHF.R.U64 R8, R8, 0x3, RZ ;  /* 0x0000000308087819 */ /* 0x000fe200000012ff */
[----:B------:R-:W-:Y:S01]  /*11280*/  IMAD.MOV R39, RZ, RZ, -R37 ;  /* 0x000000ffff277224 */ /* 0x000fe200078e0a25 */
[----:B------:R-:W-:Y:S01]  /*11290*/  SHF.R.U64 R12, R12, 0x3, RZ ;  /* 0x000000030c0c7819 */ /* 0x000fe200000012ff */
[----:B------:R-:W-:Y:S01]  /*112a0*/  ULDC.64 UR10, c[0x0][0xae0] ;  /* 0x0002b800000a7ab9 */ /* 0x000fe20000000a00 */
[----:B------:R-:W-:-:S02]  /*112b0*/  SHF.R.U64 R24, R24, 0x3, RZ ;  /* 0x0000000318187819 */ /* 0x000fc400000012ff */
[----:B------:R-:W-:Y:S02]  /*112c0*/  SHF.R.U64 R30, R30, 0x3, RZ ;  /* 0x000000031e1e7819 */ /* 0x000fe400000012ff */
[----:B------:R-:W-:Y:S01]  /*112d0*/  SHF.R.U64 R5, R5, 0x3, RZ ;  /* 0x0000000305057819 */ /* 0x000fe200000012ff */
[----:B------:R-:W-:Y:S01]  /*112e0*/  UIADD3 UR4, UR9, UR4, URZ ;  /* 0x0000000409047290 */ /* 0x000fe2000fffe03f */
[----:B------:R-:W-:Y:S01]  /*112f0*/  LOP3.LUT R8, R8, R9, RZ, 0x3c, !PT ;  /* 0x0000000908087212 */ /* 0x000fe200078e3cff */
[----:B------:R-:W-:Y:S01]  /*11300*/  IMAD R0, R0, UR10, RZ ;  /* 0x0000000a00007c24 */ /* 0x000fe2000f8e02ff */
[----:B------:R-:W-:Y:S01]  /*11310*/  LOP3.LUT R12, R12, R13, RZ, 0x3c, !PT ;  /* 0x0000000d0c0c7212 */ /* 0x000fe200078e3cff */
[----:B------:R-:W-:Y:S01]  /*11320*/  IMAD R39, R36, R39, R2 ;  /* 0x0000002724277224 */ /* 0x000fe200078e0202 */
[----:B------:R-:W-:Y:S01]  /*11330*/  LOP3.LUT R24, R24, R25, RZ, 0x3c, !PT ;  /* 0x0000001918187212 */ /* 0x000fe200078e3cff */
[--C-:B------:R-:W-:Y:S01]  /*11340*/  IMAD.X R9, RZ, RZ, R29.reuse, P0 ;  /* 0x000000ffff097224 */ /* 0x100fe200000e061d */
[----:B------:R-:W-:Y:S01]  /*11350*/  LOP3.LUT R30, R30, R31, RZ, 0x3c, !PT ;  /* 0x0000001f1e1e7212 */ /* 0x000fe200078e3cff */
[--C-:B------:R-:W-:Y:S01]  /*11360*/  IMAD.X R13, RZ, RZ, R29.reuse, P2 ;  /* 0x000000ffff0d7224 */ /* 0x100fe200010e061d */
[----:B------:R-:W-:Y:S01]  /*11370*/  LOP3.LUT R4, R5, R28, RZ, 0x3c, !PT ;  /* 0x0000001c05047212 */ /* 0x000fe200078e3cff */
[----:B------:R-:W-:-:S02]  /*11380*/  IMAD.X R25, RZ, RZ, R29, P3 ;  /* 0x000000ffff197224 */ /* 0x000fc400018e061d */
[--C-:B------:R-:W-:Y:S01]  /*11390*/  IMAD.X R31, RZ, RZ, R29.reuse, P4 ;  /* 0x000000ffff1f7224 */ /* 0x100fe200020e061d */
[----:B------:R-:W5:Y:S01]  /*113a0*/  LD.E.128 R8, desc[UR52][R8.64] ;  /* 0x0000003408087980 */ /* 0x000f62000c101d00 */
[----:B------:R-:W-:Y:S02]  /*113b0*/  IMAD.MOV.U32 R5, RZ, RZ, R29 ;  /* 0x000000ffff057224 */ /* 0x000fe400078e001d */
[----:B------:R-:W-:Y:S01]  /*113c0*/  IMAD R41, R37, UR11, R0 ;  /* 0x0000000b25297c24 */ /* 0x000fe2000f8e0200 */
[----:B------:R-:W-:Y:S01]  /*113d0*/  SHF.R.S32.HI R0, RZ, 0x1f, R39 ;  /* 0x0000001fff007819 */ /* 0x000fe20000011427 */
[----:B------:R-:W-:Y:S01]  /*113e0*/  IMAD.U32 R21, RZ, RZ, UR9 ;  /* 0x00000009ff157e24 */ /* 0x000fe2000f8e00ff */
[----:B------:R-:W5:Y:S01]  /*113f0*/  LD.E.128 R12, desc[UR52][R12.64] ;  /* 0x000000340c0c7980 */ /* 0x000f62000c101d00 */
[----:B------:R-:W-:Y:S01]  /*11400*/  IMAD.U32 R20, RZ, RZ, UR8 ;  /* 0x00000008ff147e24 */ /* 0x000fe2000f8e00ff */
[----:B------:R-:W-:Y:S01]  /*11410*/  ULDC.64 UR8, c[0x0][0xad8] ;  /* 0x0002b60000087ab9 */ /* 0x000fe20000000a00 */
[----:B------:R-:W-:Y:S01]  /*11420*/  IMAD.U32 R21, RZ, RZ, UR4 ;  /* 0x00000004ff157e24 */ /* 0x000fe2000f8e00ff */
[----:B------:R-:W5:Y:S01]  /*11430*/  LD.E.128 R4, desc[UR52][R4.64] ;  /* 0x0000003404047980 */ /* 0x000f62000c101d00 */
[----:B------:R-:W-:-:S03]  /*11440*/  IMAD R0, R0, UR8, RZ ;  /* 0x0000000800007c24 */ /* 0x000fc6000f8e02ff */
[----:B------:R-:W5:Y:S01]  /*11450*/  LD.E.128 R24, desc[UR52][R24.64] ;  /* 0x0000003418187980 */ /* 0x000f62000c101d00 */
[----:B------:R-:W-:-:S03]  /*11460*/  IMAD.WIDE.U32 R20, R37, UR10, R20 ;  /* 0x0000000a25147c25 */ /* 0x000fc6000f8e0014 */
[----:B------:R-:W5:Y:S01]  /*11470*/  LD.E.128 R28, desc[UR52][R30.64] ;  /* 0x000000341e1c7980 */ /* 0x000f62000c101d00 */
[----:B------:R-:W-:Y:S01]  /*11480*/  @!PT LDS RZ, [RZ] ;  /* 0x00000000fffff984 */ /* 0x000fe20000000800 */
[----:B------:R-:W-:Y:S01]  /*11490*/  @!PT LDS RZ, [RZ] ;  /* 0x00000000fffff984 */ /* 0x000fe20000000800 */
[----:B------:R-:W-:Y:S01]  /*114a0*/  @!PT LDS RZ, [RZ] ;  /* 0x00000000fffff984 */ /* 0x000fe20000000800 */
[----:B------:R-:W-:Y:S01]  /*114b0*/  @!PT LDS RZ, [RZ] ;  /* 0x00000000fffff984 */ /* 0x000fe20000000800 */
[----:B------:R0:W-:Y:S06]  /*114c0*/  MEMBAR.ALL.CTA ;  /* 0x0000000000007992 */ /* 0x0001ec0000008000 */
[----:B0-----:R-:W0:Y:S01]  /*114d0*/  FENCE.VIEW.ASYNC.S ;  /* 0x00000000000073c6 */ /* 0x001e220000000000 */
[----:B------:R-:W-:Y:S02]  /*114e0*/  IMAD.IADD R21, R21, 0x1, R41 ;  /* 0x0000000115157824 */ /* 0x000fe400078e0229 */
[----:B------:R-:W-:-:S02]  /*114f0*/  IMAD R37, R39, UR9, R0 ;  /* 0x0000000927257c24 */ /* 0x000fc4000f8e0200 */
[----:B------:R-:W-:Y:S01]  /*11500*/  VIADD R0, R151, UR40 ;  /* 0x0000002897007c36 */ /* 0x000fe20008000000 */
        /* <DEDUP_REMOVED lines=8> */
[----:B0-----:R0:W1:Y:S01]  /*11590*/  SHFL.IDX PT, R36, R2, RZ, 0x1c1f ;  /* 0x001c1fff02247589 */ /* 0x00106200000e0000 */
[----:B------:R-:W-:Y:S03]  /*115a0*/  BSSY B1, `(.L_x_10504) ;  /* 0x0000012000017945 */ /* 0x000fe60003800000 */
[----:B------:R0:W2:Y:S01]  /*115b0*/  SHFL.IDX PT, R37, R42, RZ, 0x1c1f ;  /* 0x001c1fff2a257589 */ /* 0x0000a200000e0000 */
[----:B------:R-:W-:Y:S01]  /*115c0*/  SYNCS.ARRIVE.TRANS64.RED.A1T0 RZ, [UR4], RZ ;  /* 0x000000ffffff79a7 */ /* 0x000fe20008100404 */
        /* <DEDUP_REMOVED lines=15> */
.L_x_10505:
[----:B------:R-:W-:Y:S05]  /*116c0*/  BSYNC B1 ;  /* 0x0000000000017941 */ /* 0x000fea0003800000 */
.L_x_10504:
[----:B------:R-:W-:Y:S01]  /*116d0*/  VIADD R0, R0, 0x60 ;  /* 0x0000006000007836 */ /* 0x000fe20000000000 */
[----:B---3-5:R3:W4:Y:S04]  /*116e0*/  SHFL.IDX PT, R5, R42, 0x1, 0x1c1f ;  /* 0x003c1f002a057f89 */ /* 0x02872800000e0000 */
[----:B------:R-:W-:Y:S01]  /*116f0*/  ISETP.GE.AND P0, PT, R0, R3, PT ;  /* 0x000000030000720c */ /* 0x000fe20003f06270 */
[----:B------:R3:W0:-:S12]  /*11700*/  SHFL.IDX PT, R4, R2, 0x1, 0x1c1f ;  /* 0x003c1f0002047f89 */ /* 0x00061800000e0000 */
[----:B---3--:R-:W-:Y:S05]  /*11710*/  @P0 BRA `(.L_x_10506) ;  /* 0x0000001400880947 */ /* 0x008fea0003800000 */
[----:B------:R-:W-:Y:S02]  /*11720*/  ULDC UR4, c[0x0][0xac8] ;  /* 0x0002b20000047ab9 */ /* 0x000fe40000000800 */
[----:B------:R-:W-:Y:S02]  /*11730*/  ISETP.GE.AND P2, PT, R138, UR4, PT ;  /* 0x000000048a007c0c */ /* 0x000fe4000bf46270 */
[----:B------:R-:W-:-:S11]  /*11740*/  ISETP.GE.AND P1, PT, R137, UR4, PT ;  /* 0x0000000489007c0c */ /* 0x000fd6000bf26270 */
[C---:B0-----:R-:W-:Y:S02]  /*11750*/  @!P2 LEA R6, P0, R138.reuse, R4, 0x1 ;  /* 0x000000048a06a211 */ /* 0x041fe400078008ff */
[----:B----4-:R-:W-:Y:S02]  /*11760*/  @!P1 IMAD.WIDE R2, R137, 0x2, R4 ;  /* 0x0000000289029825 */ /* 0x010fe400078e0204 */
        /* <DEDUP_REMOVED lines=9> */
.L_x_10503:
[----:B------:R-:W-:Y:S01]  /*11800*/  ULDC.64 UR12, c[0x0][0xb08] ;  /* 0x0002c200000c7ab9 */ /* 0x000fe20000000a00 */
[----:B------:R-:W0:Y:S01]  /*11810*/  @P1 LDC R0, c[0x0][0xbec] ;  /* 0x0002fb00ff001b82 */ /* 0x000e220000000800 */
[----:B------:R-:W-:Y:S01]  /*11820*/  UIMAD UR9, UR14, UR12, URZ ;  /* 0x0000000c0e0972a4 */ /* 0x000fe2000f8e023f */
[----:B------:R-:W-:Y:S01]  /*11830*/  IMAD.MOV.U32 R5, RZ, RZ, R11 ;  /* 0x000000ffff057224 */ /* 0x000fe200078e000b */
[----:B------:R-:W-:Y:S01]  /*11840*/  UIMAD.WIDE.U32 UR10, UR4, UR12, URZ ;  /* 0x0000000c040a72a5 */ /* 0x000fe2000f8e003f */
[----:B------:R-:W-:Y:S01]  /*11850*/  ISETP.GE.AND P0, PT, R12, R3, PT ;  /* 0x000000030c00720c */ /* 0x000fe20003f06270 */
[----:B------:R-:W-:Y:S01]  /*11860*/  UIMAD UR9, UR4, UR13, UR9 ;  /* 0x0000000d040972a4 */ /* 0x000fe2000f8e0209 */
[C---:B------:R-:W-:Y:S01]  /*11870*/  VIADD R29, R16.reuse, 0x8 ;  /* 0x00000008101d7836 */ /* 0x040fe20000000000 */
[----:B------:R-:W-:Y:S01]  /*11880*/  USHF.R.S32.HI UR4, URZ, 0x1f, UR8 ;  /* 0x0000001f3f047899 */ /* 0x000fe20008011408 */
[----:B------:R-:W1:Y:S01]  /*11890*/  @P1 LDC R7, c[0x0][0xbf0] ;  /* 0x0002fc00ff071b82 */ /* 0x000e620000000800 */
[----:B------:R-:W-:Y:S01]  /*118a0*/  UIADD3 UR11, UR11, UR9, URZ ;  /* 0x000000090b0b7290 */ /* 0x000fe2000fffe03f */
[----:B------:R-:W-:Y:S01]  /*118b0*/  VIADD R31, R16, 0x10 ;  /* 0x00000010101f7836 */ /* 0x000fe20000000000 */
        /* <DEDUP_REMOVED lines=10> */
[----:B------:R-:W-:Y:S01]  /*11960*/  SHF.R.S32.HI R33, RZ, 0x1f, R146 ;  /* 0x0000001fff217819 */ /* 0x000fe20000011492 */
[----:B0-----:R-:W-:Y:S01]  /*11970*/  @P1 IMAD.HI.U32 R0, R11, R0, RZ ;  /* 0x000000000b001227 */ /* 0x001fe200078e00ff */
[----:B------:R-:W-:Y:S01]  /*11980*/  SHF.R.S32.HI R34, RZ, 0x1f, R147 ;  /* 0x0000001fff227819 */ /* 0x000fe20000011493 */
[----:B------:R-:W-:Y:S01]  /*11990*/  UIMAD UR4, UR8, UR13, UR4 ;  /* 0x0000000d080472a4 */ /* 0x000fe2000f8e0204 */
[----:B------:R-:W-:Y:S01]  /*119a0*/  SHF.R.S32.HI R35, RZ, 0x1f, R148 ;  /* 0x0000001fff237819 */ /* 0x000fe20000011494 */
[----:B------:R-:W-:-:S03]  /*119b0*/  UIMAD.WIDE.U32 UR8, UR8, UR12, UR10 ;  /* 0x0000000c080872a5 */ /* 0x000fc6000f8e000a */
[----:B------:R-:W-:Y:S01]  /*119c0*/  ULDC.64 UR10, c[0x0][0xb48] ;  /* 0x0002d200000a7ab9 */ /* 0x000fe20000000a00 */
[----:B------:R-:W-:Y:S01]  /*119d0*/  UIADD3 UR9, UR9, UR4, URZ ;  /* 0x0000000409097290 */ /* 0x000fe2000fffe03f */
[----:B-1----:R-:W-:Y:S01]  /*119e0*/  @P1 SHF.R.U32.HI R5, RZ, R7, R0 ;  /* 0x00000007ff051219 */ /* 0x002fe20000011600 */
[----:B------:R-:W-:Y:S02]  /*119f0*/  UIADD3 UR4, UR42, 0x2d820, URZ ;  /* 0x0002d8202a047890 */ /* 0x000fe4000fffe03f */
[----:B------:R-:W-:Y:S01]  /*11a00*/  UIMAD.WIDE.U32 UR8, UR38, UR10, UR8 ;  /* 0x0000000a260872a5 */ /* 0x000fe2000f8e0008 */
[--C-:B------:R-:W-:Y:S01]  /*11a10*/  SHF.R.S32.HI R0, RZ, 0x1f, R5.reuse ;  /* 0x0000001fff007819 */ /* 0x100fe20000011405 */
[----:B------:R-:W-:Y:S01]  /*11a20*/  IMAD.MOV R9, RZ, RZ, -R5 ;  /* 0x000000ffff097224 */ /* 0x000fe200078e0a05 */
[----:B------:R-:W-:Y:S02]  /*11a30*/  UPRMT UR4, URZ, 0x654, UR4 ;  /* 0x000006543f047896 */ /* 0x000fe40008000004 */
[----:B------:R-:W-:Y:S01]  /*11a40*/  UIMAD UR38, UR38, UR11, UR9 ;  /* 0x0000000b262672a4 */ /* 0x000fe2000f8e0209 */
[----:B------:R-:W-:-:S02]  /*11a50*/  IMAD R9, R36, R9, R11 ;  /* 0x0000000924097224 */ /* 0x000fc400078e020b */
[----:B------:R-:W-:Y:S01]  /*11a60*/  ULDC.64 UR10, c[0x0][0xb30] ;  /* 0x0002cc00000a7ab9 */ /* 0x000fe20000000a00 */
[----:B------:R-:W-:Y:S02]  /*11a70*/  IMAD.U32 R7, RZ, RZ, UR9 ;  /* 0x00000009ff077e24 */ /* 0x000fe4000f8e00ff */
[----:B------:R-:W-:Y:S01]  /*11a80*/  IMAD R0, R0, UR10, RZ ;  /* 0x0000000a00007c24 */ /* 0x000fe2000f8e02ff */
[----:B------:R-:W-:Y:S01]  /*11a90*/  SYNCS.ARRIVE.TRANS64.RED.A1T0 RZ, [UR4], RZ ;  /* 0x000000ffffff79a7 */ /* 0x000fe20008100404 */
        /* <DEDUP_REMOVED lines=17> */
[----:B------:R-:W-:Y:S02]  /*11bb0*/  ULDC UR4, c[0x0][0xac8] ;  /* 0x0002b20000047ab9 */ /* 0x000fe40000000800 */
[----:B------:R-:W-:Y:S02]  /*11bc0*/  ISETP.GE.AND P5, PT, R16, UR4, PT ;  /* 0x0000000410007c0c */ /* 0x000fe4000bfa6270 */
[----:B------:R-:W-:Y:S02]  /*11bd0*/  ISETP.GE.AND P4, PT, R29, UR4, PT ;  /* 0x000000041d007c0c */ /* 0x000fe4000bf86270 */
[----:B------:R-:W-:Y:S02]  /*11be0*/  ISETP.GE.AND P3, PT, R31, UR4, PT ;  /* 0x000000041f007c0c */ /* 0x000fe4000bf66270 */
[----:B------:R-:W-:Y:S02]  /*11bf0*/  ISETP.GE.AND P0, PT, R139, UR4, PT ;  /* 0x000000048b007c0c */ /* 0x000fe4000bf06270 */
[----:B------:R-:W-:-:S05]  /*11c00*/  ISETP.GE.AND P1, PT, R148, UR4, PT ;  /* 0x0000000494007c0c */ /* 0x000fca000bf26270 */
[CC--:B-1----:R-:W-:Y:S02]  /*11c10*/  @!P5 LEA R6, P6, R16.reuse, R26.reuse, 0x2 ;  /* 0x0000001a1006d211 */ /* 0x0c2fe400078c10ff */
[C---:B------:R-:W-:Y:S02]  /*11c20*/  @!P4 LEA R8, P2, R29.reuse, R26, 0x2 ;  /* 0x0000001a1d08c211 */ /* 0x040fe400078410ff */
[-C--:B--2---:R-:W-:Y:S02]  /*11c30*/  @!P5 LEA.HI.X R7, R16, R2.reuse, R27, 0x2, P6 ;  /* 0x000000021007d211 */ /* 0x084fe400030f141b */
[----:B------:R-:W-:Y:S02]  /*11c40*/  @!P4 LEA.HI.X R9, R29, R2, R28, 0x2, P2 ;  /* 0x000000021d09c211 */ /* 0x000fe400010f141c */
[----:B------:R-:W-:Y:S01]  /*11c50*/  @!P3 LEA R10, P6, R31, R26, 0x2 ;  /* 0x0000001a1f0ab211 */ /* 0x000fe200078c10ff */
[----:B------:R1:W-:Y:S01]  /*11c60*/  @!P5 ST.E.64 desc[UR52][R6.64], R20 ;  /* 0x000000140600d985 */ /* 0x0003e2000c101b34 */
[----:B------:R-:W-:-:S02]  /*11c70*/  ISETP.GE.AND P2, PT, R147, UR4, PT ;  /* 0x0000000493007c0c */ /* 0x000fc4000bf46270 */
[----:B------:R-:W-:Y:S01]  /*11c80*/  @!P3 LEA.HI.X R11, R31, R2, R30, 0x2, P6 ;  /* 0x000000021f0bb211 */ /* 0x000fe200030f141e */
[----:B------:R2:W-:Y:S01]  /*11c90*/  @!P4 ST.E.64 desc[UR52][R8.64], R92 ;  /* 0x0000005c0800c985 */ /* 0x0005e2000c101b34 */
[CC--:B------:R-:W-:Y:S02]  /*11ca0*/  @!P0 LEA R12, P4, R139.reuse, R26.reuse, 0x2 ;  /* 0x0000001a8b0c8211 */ /* 0x0c0fe400078810ff */
[----:B------:R-:W-:Y:S01]  /*11cb0*/  @!P1 LEA R14, P5, R148, R26, 0x2 ;  /* 0x0000001a940e9211 */ /* 0x000fe200078a10ff */
[----:B------:R3:W-:Y:S01]  /*11cc0*/  @!P3 ST.E.64 desc[UR52][R10.64], R96 ;  /* 0x000000600a00b985 */ /* 0x0007e2000c101b34 */
[----:B------:R-:W-:Y:S02]  /*11cd0*/  ISETP.GE.AND P3, PT, R146, UR4, PT ;  /* 0x0000000492007c0c */ /* 0x000fe4000bf66270 */
[-C--:B------:R-:W-:Y:S02]  /*11ce0*/  @!P0 LEA.HI.X R13, R139, R2.reuse, R32, 0x2, P4 ;  /* 0x000000028b0d8211 */ /* 0x080fe400020f1420 */
[----:B------:R-:W-:-:S02]  /*11cf0*/  @!P1 LEA.HI.X R15, R148, R2, R35, 0x2, P5 ;  /* 0x00000002940f9211 */ /* 0x000fc400028f1423 */
[----:B------:R-:W-:Y:S01]  /*11d00*/  @!P2 LEA R24, P6, R147, R26, 0x2 ;  /* 0x0000001a9318a211 */ /* 0x000fe200078c10ff */
[----:B------:R4:W-:Y:S01]  /*11d10*/  @!P0 ST.E.64 desc[UR52][R12.64], R100 ;  /* 0x000000640c008985 */ /* 0x0009e2000c101b34 */
[----:B------:R-:W-:Y:S02]  /*11d20*/  ISETP.GE.AND P4, PT, R145, UR4, PT ;  /* 0x0000000491007c0c */ /* 0x000fe4000bf86270 */
[----:B------:R-:W-:Y:S01]  /*11d30*/  @!P2 LEA.HI.X R25, R147, R2, R34, 0x2, P6 ;  /* 0x000000029319a211 */ /* 0x000fe200030f1422 */
[----:B------:R5:W-:Y:S01]  /*11d40*/  @!P1 ST.E.64 desc[UR52][R14.64], R104 ;  /* 0x000000680e009985 */ /* 0x000be2000c101b34 */
[----:B------:R-:W-:Y:S02]  /*11d50*/  ISETP.GE.AND P1, PT, R143, UR4, PT ;  /* 0x000000048f007c0c */ /* 0x000fe4000bf26270 */
[----:B-1----:R-:W-:Y:S01]  /*11d60*/  @!P3 LEA R6, P5, R146, R26, 0x2 ;  /* 0x0000001a9206b211 */ /* 0x002fe200078a10ff */
[----:B------:R1:W-:Y:S01]  /*11d70*/  @!P2 ST.E.64 desc[UR52][R24.64], R108 ;  /* 0x0000006c1800a985 */ /* 0x0003e2000c101b34 */
[----:B------:R-:W-:-:S02]  /*11d80*/  ISETP.GE.AND P2, PT, R144, UR4, PT ;  /* 0x0000000490007c0c */ /* 0x000fc4000bf46270 */
[----:B------:R-:W-:Y:S02]  /*11d90*/  ISETP.GE.AND P0, PT, R142, UR4, PT ;  /* 0x000000048e007c0c */ /* 0x000fe4000bf06270 */
[----:B------:R-:W-:Y:S02]  /*11da0*/  @!P3 LEA.HI.X R7, R146, R2, R33, 0x2, P5 ;  /* 0x000000029207b211 */ /* 0x000fe400028f1421 */
[----:B------:R-:W-:Y:S02]  /*11db0*/  ISETP.GE.AND P5, PT, R141, UR4, PT ;  /* 0x000000048d007c0c */ /* 0x000fe4000bfa6270 */
[C---:B--2---:R-:W-:Y:S01]  /*11dc0*/  @!P4 LEA R8, P6, R145.reuse, R26, 0x2 ;  /* 0x0000001a9108c211 */ /* 0x044fe200078c10ff */
[----:B------:R1:W-:Y:S03]  /*11dd0*/  @!P3 ST.E.64 desc[UR52][R6.64], R112 ;  /* 0x000000700600b985 */ /* 0x0003e6000c101b34 */
[----:B------:R-:W-:-:S02]  /*11de0*/  @!P4 LEA.HI.X R9, R145, R2, R157, 0x2, P6 ;  /* 0x000000029109c211 */ /* 0x000fc400030f149d */
[-C--:B---3--:R-:W-:Y:S02]  /*11df0*/  @!P2 LEA R10, P3, R144, R26.reuse, 0x2 ;  /* 0x0000001a900aa211 */ /* 0x088fe400078610ff */
[-C--:B----4-:R-:W-:Y:S01]  /*11e00*/  @!P1 LEA R12, P6, R143, R26.reuse, 0x2 ;  /* 0x0000001a8f0c9211 */ /* 0x090fe200078c10ff */
[----:B------:R1:W-:Y:S01]  /*11e10*/  @!P4 ST.E.64 desc[UR52][R8.64], R116 ;  /* 0x000000740800c985 */ /* 0x0003e2000c101b34 */
[----:B-----5:R-:W-:Y:S02]  /*11e20*/  @!P0 LEA R14, P4, R142, R26, 0x2 ;  /* 0x0000001a8e0e8211 */ /* 0x020fe400078810ff */
[----:B------:R-:W-:Y:S02]  /*11e30*/  @!P2 LEA.HI.X R11, R144, R2, R156, 0x2, P3 ;  /* 0x00000002900ba211 */ /* 0x000fe400018f149c */
        /* <DEDUP_REMOVED lines=8> */
.L_x_10508:
[----:B------:R-:W-:Y:S05]  /*11ec0*/  BSYNC B1 ;  /* 0x0000000000017941 */ /* 0x000fea0003800000 */
.L_x_10507:
[----:B------:R-:W-:Y:S01]  /*11ed0*/  ISETP.GE.AND P0, PT, R4, R3, PT ;  /* 0x000000030400720c */ /* 0x000fe20003f06270 */
[----:B-1----:R1:W3:Y:S04]  /*11ee0*/  SHFL.IDX PT, R14, R5, 0x1, 0x1c1f ;  /* 0x003c1f00050e7f89 */ /* 0x0022e800000e0000 */
[----:B0-----:R-:W0:Y:S08]  /*11ef0*/  SHFL.IDX PT, R0, R0, 0x1, 0x1c1f ;  /* 0x003c1f0000007f89 */ /* 0x001e3000000e0000 */
[----:B-1----:R-:W-:Y:S05]  /*11f00*/  @P0 BRA `(.L_x_10506) ;  /* 0x0000000c008c0947 */ /* 0x002fea0003800000 */
[----:B------:R-:W-:Y:S02]  /*11f10*/  ULDC UR4, c[0x0][0xac8] ;  /* 0x0002b20000047ab9 */ /* 0x000fe40000000800 */
[----:B------:R-:W-:Y:S02]  /*11f20*/  ISETP.GE.AND P1, PT, R16, UR4, PT ;  /* 0x0000000410007c0c */ /* 0x000fe4000bf26270 */
[----:B------:R-:W-:Y:S02]  /*11f30*/  ISETP.GE.AND P0, PT, R29, UR4, PT ;  /* 0x000000041d007c0c */ /* 0x000fe4000bf06270 */
[----:B------:R-:W-:Y:S02]  /*11f40*/  ISETP.GE.AND P3, PT, R31, UR4, PT ;  /* 0x000000041f007c0c */ /* 0x000fe4000bf66270 */
[----:B------:R-:W-:Y:S02]  /*11f50*/  ISETP.GE.AND P2, PT, R139, UR4, PT ;  /* 0x000000048b007c0c */ /* 0x000fe4000bf46270 */
[----:B------:R-:W-:-:S05]  /*11f60*/  ISETP.GE.AND P4, PT, R148, UR4, PT ;  /* 0x0000000494007c0c */ /* 0x000fca000bf86270 */
[CC--:B0-2---:R-:W-:Y:S02]  /*11f70*/  @!P1 LEA R2, P6, R16.reuse, R0.reuse, 0x2 ;  /* 0x0000000010029211 */ /* 0x0c5fe400078c10ff */
[C---:B------:R-:W-:Y:S02]  /*11f80*/  @!P0 LEA R4, P5, R29.reuse, R0, 0x2 ;  /* 0x000000001d048211 */ /* 0x040fe400078a10ff */
[-C--:B---3--:R-:W-:Y:S02]  /*11f90*/  @!P1 LEA.HI.X R3, R16, R14.reuse, R27, 0x2, P6 ;  /* 0x0000000e10039211 */ /* 0x088fe400030f141b */
[----:B------:R-:W-:Y:S02]  /*11fa0*/  @!P0 LEA.HI.X R5, R29, R14, R28, 0x2, P5 ;  /* 0x0000000e1d058211 */ /* 0x000fe400028f141c */
[-C--:B------:R-:W-:Y:S01]  /*11fb0*/  @!P3 LEA R6, P6, R31, R0.reuse, 0x2 ;  /* 0x000000001f06b211 */ /* 0x080fe200078c10ff */
[----:B------:R0:W-:Y:S01]  /*11fc0*/  @!P1 ST.E.64 desc[UR52][R2.64], R90 ;  /* 0x0000005a02009985 */ /* 0x0001e2000c101b34 */
[----:B------:R-:W-:-:S02]  /*11fd0*/  @!P2 LEA R8, P5, R139, R0, 0x2 ;  /* 0x000000008b08a211 */ /* 0x000fc400078a10ff */
[----:B------:R-:W-:Y:S01]  /*11fe0*/  @!P3 LEA.HI.X R7, R31, R14, R30, 0x2, P6 ;  /* 0x0000000e1f07b211 */ /* 0x000fe200030f141e */
[----:B------:R1:W-:Y:S01]  /*11ff0*/  @!P0 ST.E.64 desc[UR52][R4.64], R94 ;  /* 0x0000005e04008985 */ /* 0x0003e2000c101b34 */
[----:B------:R-:W-:Y:S02]  /*12000*/  ISETP.GE.AND P0, PT, R147, UR4, PT ;  /* 0x0000000493007c0c */ /* 0x000fe4000bf06270 */
[----:B------:R-:W-:Y:S01]  /*12010*/  @!P4 LEA R10, P6, R148, R0, 0x2 ;  /* 0x00000000940ac211 */ /* 0x000fe200078c10ff */
[----:B------:R2:W-:Y:S01]  /*12020*/  @!P3 ST.E.64 desc[UR52][R6.64], R98 ;  /* 0x000000620600b985 */ /* 0x0005e2000c101b34 */
[-C--:B------:R-:W-:Y:S02]  /*12030*/  @!P2 LEA.HI.X R9, R139, R14.reuse, R32, 0x2, P5 ;  /* 0x0000000e8b09a211 */ /* 0x080fe400028f1420 */
[----:B------:R-:W-:Y:S02]  /*12040*/  ISETP.GE.AND P1, PT, R146, UR4, PT ;  /* 0x0000000492007c0c */ /* 0x000fe4000bf26270 */
[----:B------:R-:W-:Y:S01]  /*12050*/  @!P4 LEA.HI.X R11, R148, R14, R35, 0x2, P6 ;  /* 0x0000000e940bc211 */ /* 0x000fe200030f1423 */
[----:B------:R3:W-:Y:S01]  /*12060*/  @!P2 ST.E.64 desc[UR52][R8.64], R102 ;  /* 0x000000660800a985 */ /* 0x0007e2000c101b34 */
[----:B------:R-:W-:-:S02]  /*12070*/  ISETP.GE.AND P3, PT, R144, UR4, PT ;  /* 0x0000000490007c0c */ /* 0x000fc4000bf66270 */
[----:B------:R-:W-:Y:S01]  /*12080*/  ISETP.GE.AND P2, PT, R143, UR4, PT ;  /* 0x000000048f007c0c */ /* 0x000fe2000bf46270 */
[----:B------:R4:W-:Y:S01]  /*12090*/  @!P4 ST.E.64 desc[UR52][R10.64], R106 ;  /* 0x0000006a0a00c985 */ /* 0x0009e2000c101b34 */
[----:B------:R-:W-:Y:S02]  /*120a0*/  ISETP.GE.AND P4, PT, R145, UR4, PT ;  /* 0x0000000491007c0c */ /* 0x000fe4000bf86270 */
[----:B0-----:R-:W-:-:S03]  /*120b0*/  @!P0 LEA R2, P5, R147, R0, 0x2 ;  /* 0x0000000093028211 */ /* 0x001fc600078a10ff */
[----:B-1----:R-:W-:Y:S02]  /*120c0*/  @!P1 LEA R4, P6, R146, R0, 0x2 ;  /* 0x0000000092049211 */ /* 0x002fe400078c10ff */
[-C--:B------:R-:W-:Y:S02]  /*120d0*/  @!P0 LEA.HI.X R3, R147, R14.reuse, R34, 0x2, P5 ;  /* 0x0000000e93038211 */ /* 0x080fe400028f1422 */
[----:B------:R-:W-:Y:S02]  /*120e0*/  ISETP.GE.AND P5, PT, R142, UR4, PT ;  /* 0x000000048e007c0c */ /* 0x000fe4000bfa6270 */
[----:B------:R-:W-:Y:S01]  /*120f0*/  @!P1 LEA.HI.X R5, R146, R14, R33, 0x2, P6 ;  /* 0x0000000e92059211 */ /* 0x000fe200030f1421 */
[----:B------:R0:W-:Y:S01]  /*12100*/  @!P0 ST.E.64 desc[UR52][R2.64], R110 ;  /* 0x0000006e02008985 */ /* 0x0001e2000c101b34 */
[-C--:B--2---:R-:W-:Y:S02]  /*12110*/  @!P4 LEA R6, P0, R145, R0.reuse, 0x2 ;  /* 0x000000009106c211 */ /* 0x084fe400078010ff */
[-C--:B---3--:R-:W-:Y:S01]  /*12120*/  @!P3 LEA R8, P6, R144, R0.reuse, 0x2 ;  /* 0x000000009008b211 */ /* 0x088fe200078c10ff */
[----:B------:R0:W-:Y:S01]  /*12130*/  @!P1 ST.E.64 desc[UR52][R4.64], R114 ;  /* 0x0000007204009985 */ /* 0x0001e2000c101b34 */
[----:B----4-:R-:W-:-:S02]  /*12140*/  @!P2 LEA R10, P1, R143, R0, 0x2 ;  /* 0x000000008f0aa211 */ /* 0x010fc400078210ff */
[-C--:B------:R-:W-:Y:S02]  /*12150*/  @!P4 LEA.HI.X R7, R145, R14.reuse, R157, 0x2, P0 ;  /* 0x0000000e9107c211 */ /* 0x080fe400000f149d */
[----:B------:R-:W-:Y:S02]  /*12160*/  @!P3 LEA.HI.X R9, R144, R14, R156, 0x2, P6 ;  /* 0x0000000e9009b211 */ /* 0x000fe400030f149c */
[C---:B------:R-:W-:Y:S01]  /*12170*/  @!P5 LEA R12, P0, R142.reuse, R0, 0x2 ;  /* 0x000000008e0cd211 */ /* 0x040fe200078010ff */
[----:B------:R0:W-:Y:S01]  /*12180*/  @!P4 ST.E.64 desc[UR52][R6.64], R118 ;  /* 0x000000760600c985 */ /* 0x0001e2000c101b34 */
[-C--:B------:R-:W-:Y:S02]  /*12190*/  @!P2 LEA.HI.X R11, R143, R14.reuse, R155, 0x2, P1 ;  /* 0x0000000e8f0ba211 */ /* 0x080fe400008f149b */
[----:B------:R-:W-:Y:S01]  /*121a0*/  @!P5 LEA.HI.X R13, R142, R14, R154, 0x2, P0 ;  /* 0x0000000e8e0dd211 */ /* 0x000fe200000f149a */
[----:B------:R0:W-:Y:S01]  /*121b0*/  @!P3 ST.E.64 desc[UR52][R8.64], R122 ;  /* 0x0000007a0800b985 */ /* 0x0001e2000c101b34 */
[----:B------:R-:W-:-:S03]  /*121c0*/  ISETP.GE.AND P0, PT, R141, UR4, PT ;  /* 0x000000048d007c0c */ /* 0x000fc6000bf06270 */
[----:B------:R0:W-:Y:S04]  /*121d0*/  @!P2 ST.E.64 desc[UR52][R10.64], R126 ;  /* 0x0000007e0a00a985 */ /* 0x0001e8000c101b34 */
[----:B------:R0:W-:Y:S06]  /*121e0*/  @!P5 ST.E.64 desc[UR52][R12.64], R130 ;  /* 0x000000820c00d985 */ /* 0x0001ec000c101b34 */
[----:B------:R-:W-:Y:S05]  /*121f0*/  @P0 BRA `(.L_x_10506) ;  /* 0x0000000800d00947 */ /* 0x000fea0003800000 */
[----:B0-----:R-:W-:-:S04]  /*12200*/  LEA R2, P0, R141, R0, 0x2 ;  /* 0x000000008d027211 */ /* 0x001fc800078010ff */
[----:B------:R-:W-:-:S05]  /*12210*/  LEA.HI.X R3, R141, R14, R153, 0x2, P0 ;  /* 0x0000000e8d037211 */ /* 0x000fca00000f1499 */
[----:B------:R0:W-:Y:S01]  /*12220*/  ST.E.64 desc[UR52][R2.64], R134 ;  /* 0x0000008602007985 */ /* 0x0001e2000c101b34 */
[----:B------:R-:W-:Y:S05]  /*12230*/  BRA `(.L_x_10506) ;  /* 0x0000000800c07947 */ /* 0x000fea0003800000 */
.L_x_10501:
        /* <DEDUP_REMOVED lines=13> */
[----:B------:R-:W-:Y:S01]  /*12310*/  IMAD.U32 R0, RZ, RZ, UR4 ;  /* 0x00000004ff007e24 */ /* 0x000fe2000f8e00ff */
[----:B------:R-:W0:Y:S04]  /*12320*/  S2R R7, SR_TID.X ;  /* 0x0000000000077919 */ /* 0x000e280000002100 */
[----:B------:R-:W-:-:S05]  /*12330*/  PLOP3.LUT P2, PT, PT, PT, UP1, 0x80, 0x0 ;  /* 0x000000000000781c */ /* 0x000fca0003f4f018 */
[----:B------:R-:W-:Y:S02]  /*12340*/  @UP1 ULDC.64 UR8, c[0x0][0xc08] ;  /* 0x0003020000081ab9 */ /* 0x000fe40000000a00 */
[----:B------:R-:W-:-:S06]  /*12350*/  @UP1 UIMAD.WIDE UR8, UR43, 0x4, UR8 ;  /* 0x000000042b0818a5 */ /* 0x000fcc000f8e0208 */
[----:B------:R-:W-:Y:S02]  /*12360*/  IMAD.U32 R4, RZ, RZ, UR8 ;  /* 0x00000008ff047e24 */ /* 0x000fe4000f8e00ff */
[----:B------:R-:W-:-:S05]  /*12370*/  IMAD.U32 R5, RZ, RZ, UR9 ;  /* 0x00000009ff057e24 */ /* 0x000fca000f8e00ff */
[----:B------:R1:W5:Y:S01]  /*12380*/  @P2 LDG.E R0, desc[UR52][R4.64] ;  /* 0x0000003404002981 */ /* 0x000362000c1e1900 */
[----:B------:R-:W-:Y:S01]  /*12390*/  UISETP.NE.AND UP1, UPT, UR46, URZ, UPT ;  /* 0x0000003f2e00728c */ /* 0x000fe2000bf25270 */
[----:B------:R-:W-:Y:S01]  /*123a0*/  UMOV UR4, URZ ;  /* 0x0000003f00047c82 */ /* 0x000fe20008000000 */
[----:B0-----:R-:W-:-:S09]  /*123b0*/  VIADD R7, R7, 0xffffff80 ;  /* 0xffffff8007077836 */ /* 0x001fd20000000000 */
[----:B------:R-:W-:Y:S01]  /*123c0*/  @!UP1 ULDC UR46, c[0x0][0xad4] ;  /* 0x0002b500002e9ab9 */ /* 0x000fe20000000800 */
[----:B------:R-:W-:Y:S02]  /*123d0*/  ISETP.GT.AND P0, PT, R7, 0xbf, PT ;  /* 0x000000bf0700780c */ /* 0x000fe40003f04270 */
[----:B--2---:R-:W-:Y:S01]  /*123e0*/  @P1 R2UR UR4, R6 ;  /* 0x00000000060412ca */ /* 0x004fe200000e0000 */
[----:B-1----:R-:W-:-:S14]  /*123f0*/  @P2 BRA `(.L_x_10509) ;  /* 0x0000000000102947 */ /* 0x002fdc0003800000 */
[----:B------:R-:W-:Y:S05]  /*12400*/  @!P1 BRA `(.L_x_10509) ;  /* 0x00000000000c9947 */ /* 0x000fea0003800000 */
[----:B------:R-:W2:Y:S04]  /*12410*/  LDG.E R5, desc[UR52][R2.64] ;  /* 0x0000003402057981 */ /* 0x000ea8000c1e1900 */
[----:B-----5:R-:W2:Y:S02]  /*12420*/  LDG.E R0, desc[UR52][R2.64+0x4] ;  /* 0x0000043402007981 */ /* 0x020ea4000c1e1900 */
[----:B--2---:R-:W-:-:S07]  /*12430*/  IMAD.IADD R0, R0, 0x1, -R5 ;  /* 0x0000000100007824 */ /* 0x004fce00078e0a05 */
.L_x_10509:
        /* <DEDUP_REMOVED lines=38> */
[----:B------:R-:W-:Y:S01]  /*126a0*/  UIADD3.X UR10, UR10, UR20, UR21, UP1, UP2 ;  /* 0x000000140a0a7290 */ /* 0x000fe20008fe4415 */
[----:B-1----:R-:W-:Y:S01]  /*126b0*/  @P0 SHF.R.U32.HI R5, RZ, R7, R2 ;  /* 0x00000007ff050219 */ /* 0x002fe20000011602 */
[----:B------:R-:W-:-:S04]  /*126c0*/  IMAD.U32 R2, RZ, RZ, UR22 ;  /* 0x00000016ff027e24 */ /* 0x000fc8000f8e00ff */
[--C-:B------:R-:W-:Y:S01]  /*126d0*/  IMAD.MOV R7, RZ, RZ, -R5.reuse ;  /* 0x000000ffff077224 */ /* 0x100fe200078e0a05 */
[----:B------:R-:W-:Y:S01]  /*126e0*/  IADD3 R2, P0, P1, R5, UR8, R2 ;  /* 0x0000000805027c10 */ /* 0x000fe2000f91e002 */
[----:B------:R-:W-:Y:S01]  /*126f0*/  ULDC.64 UR8, c[0x0][UR19+0x210] ;  /* 0x0000840013087abb */ /* 0x000fe20008000a00 */
[----:B------:R-:W-:Y:S01]  /*12700*/  SHF.R.S32.HI R5, RZ, 0x1f, R5 ;  /* 0x0000001fff057819 */ /* 0x000fe20000011405 */
[----:B------:R-:W-:-:S03]  /*12710*/  IMAD R7, R9, R7, R4 ;  /* 0x0000000709077224 */ /* 0x000fc600078e0204 */
        /* <DEDUP_REMOVED lines=13> */
.L_x_10511:
[----:B------:R-:W-:Y:S05]  /*127f0*/  BSYNC B1 ;  /* 0x0000000000017941 */ /* 0x000fea0003800000 */
.L_x_10510:
        /* <DEDUP_REMOVED lines=9> */
[----:B0-----:R-:W-:Y:S01]  /*12890*/  VIADD R4, R2, UR40 ;  /* 0x0000002802047c36 */ /* 0x001fe20008000000 */
[----:B------:R-:W-:Y:S01]  /*128a0*/  UIMAD UR10, UR4, UR13, UR10 ;  /* 0x0000000d040a72a4 */ /* 0x000fe2000f8e020a */
[----:B------:R-:W-:Y:S02]  /*128b0*/  SHF.R.S32.HI R10, RZ, 0x1f, R140 ;  /* 0x0000001fff0a7819 */ /* 0x000fe4000001148c */
[----:B------:R-:W-:Y:S01]  /*128c0*/  IMAD.MOV.U32 R5, RZ, RZ, R4 ;  /* 0x000000ffff057224 */ /* 0x000fe200078e0004 */
[----:B------:R-:W-:Y:S01]  /*128d0*/  UIADD3 UR9, UR9, UR10, URZ ;  /* 0x0000000a09097290 */ /* 0x000fe2000fffe03f */
[----:B------:R-:W-:-:S02]  /*128e0*/  SHF.R.S32.HI R14, RZ, 0x1f, R138 ;  /* 0x0000001fff0e7819 */ /* 0x000fc4000001148a */
        /* <DEDUP_REMOVED lines=28> */
[----:B------:R-:W-:Y:S02]  /*12ab0*/  VIADD R0, R151, UR40 ;  /* 0x0000002897007c36 */ /* 0x000fe40008000000 */
        /* <DEDUP_REMOVED lines=22> */
.L_x_10513:
[----:B------:R-:W-:Y:S05]  /*12c20*/  BSYNC B1 ;  /* 0x0000000000017941 */ /* 0x000fea0003800000 */
.L_x_10512:
[----:B------:R-:W-:Y:S01]  /*12c30*/  VIADD R0, R0, 0x60 ;  /* 0x0000006000007836 */ /* 0x000fe20000000000 */
[----:B--2---:R2:W4:Y:S04]  /*12c40*/  SHFL.IDX PT, R3, R5, 0x1, 0x1c1f ;  /* 0x003c1f0005037f89 */ /* 0x00452800000e0000 */
[----:B------:R-:W-:Y:S01]  /*12c50*/  ISETP.GE.AND P0, PT, R0, R11, PT ;  /* 0x0000000b0000720c */ /* 0x000fe20003f06270 */
[----:B-1----:R2:W1:-:S12]  /*12c60*/  SHFL.IDX PT, R2, R4, 0x1, 0x1c1f ;  /* 0x003c1f0004027f89 */ /* 0x00245800000e0000 */
[----:B--2---:R-:W-:Y:S05]  /*12c70*/  @P0 BRA `(.L_x_10506) ;  /* 0x0000000000300947 */ /* 0x004fea0003800000 */
[----:B------:R-:W-:Y:S02]  /*12c80*/  ULDC UR4, c[0x0][0xac8] ;  /* 0x0002b20000047ab9 */ /* 0x000fe40000000800 */
        /* <DEDUP_REMOVED lines=11> */
.L_x_10506:
[----:B------:R-:W-:Y:S05]  /*12d40*/  BSYNC B0 ;  /* 0x0000000000007941 */ /* 0x000fea0003800000 */
.L_x_10500:
[----:B------:R-:W-:Y:S02]  /*12d50*/  ULDC UR4, c[0x0][0xc3c] ;  /* 0x00030f0000047ab9 */ /* 0x000fe40000000800 */
[----:B------:R-:W-:-:S06]  /*12d60*/  UISETP.GE.AND UP0, UPT, UR6, UR4, UPT ;  /* 0x000000040600728c */ /* 0x000fcc000bf06270 */
[----:B------:R-:W-:-:S13]  /*12d70*/  PLOP3.LUT P0, PT, PT, PT, UP0, 0x80, 0x0 ;  /* 0x000000000000781c */ /* 0x000fda0003f0f008 */
[----:B------:R-:W-:Y:S05]  /*12d80*/  @!P0 BRA `(.L_x_10514) ;  /* 0xfffffee000c48947 */ /* 0x000fea000383ffff */
[----:B------:R-:W-:Y:S05]  /*12d90*/  EXIT ;  /* 0x000000000000794d */ /* 0x000fea0003800000 */
.L_x_10417:
        /* <DEDUP_REMOVED lines=18> */
.L_x_10515:
[----:B------:R-:W1:Y:S01]  /*12ec0*/  S2R R0, SR_TID.X ;  /* 0x0000000000007919 */ /* 0x000e620000002100 */
[----:B------:R-:W-:Y:S01]  /*12ed0*/  ULDC UR4, c[0x0][0xc3c] ;  /* 0x00030f0000047ab9 */ /* 0x000fe20000000800 */
[----:B------:R-:W-:Y:S01]  /*12ee0*/  IMAD.MOV.U32 R6, RZ, RZ, RZ ;  /* 0x000000ffff067224 */ /* 0x000fe200078e00ff */
[----:B------:R-:W2:Y:S01]  /*12ef0*/  S2UR UR6, SR_CTAID.X ;  /* 0x00000000000679c3 */ /* 0x000ea20000002500 */
[----:B------:R-:W-:Y:S01]  /*12f00*/  ULDC UR5, c[0x0][0xc38] ;  /* 0x00030e0000057ab9 */ /* 0x000fe20000000800 */
[----:B-1----:R-:W-:-:S04]  /*12f10*/  LOP3.LUT R0, R0, 0x1f, RZ, 0xc0, !PT ;  /* 0x0000001f00007812 */ /* 0x002fc800078ec0ff */
[----:B------:R-:W-:-:S04]  /*12f20*/  ISETP.NE.AND P0, PT, R0, 0x1f, PT ;  /* 0x0000001f0000780c */ /* 0x000fc80003f05270 */
[----:B------:R-:W-:-:S13]  /*12f30*/  ISETP.GE.OR P1, PT, R0, UR4, !P0 ;  /* 0x0000000400007c0c */ /* 0x000fda000c726670 */
[----:B------:R-:W1:Y:S08]  /*12f40*/  @!P1 LDC.64 R4, c[0x0][0xc80] ;  /* 0x00032000ff049b82 */ /* 0x000e700000000a00 */
[----:B0-----:R-:W0:Y:S01]  /*12f50*/  @!P1 LDC.64 R2, c[0x0][0xc78] ;  /* 0x00031e00ff029b82 */ /* 0x001e220000000a00 */
[----:B-1----:R-:W-:-:S05]  /*12f60*/  @!P1 IMAD.WIDE.U32 R4, R0, 0x4, R4 ;  /* 0x0000000400049825 */ /* 0x002fca00078e0004 */
[----:B------:R-:W3:Y:S01]  /*12f70*/  @!P1 LDG.E R25, desc[UR52][R4.64] ;  /* 0x0000003404199981 */ /* 0x000ee2000c1e1900 */
[----:B0-----:R-:W-:-:S05]  /*12f80*/  @!P1 IMAD.WIDE.U32 R2, R0, 0x4, R2 ;  /* 0x0000000400029825 */ /* 0x001fca00078e0002 */
        /* <DEDUP_REMOVED lines=25> */
[----:B--2---:R-:W-:Y:S01]  /*13120*/  ISETP.GT.AND P6, PT, R7, UR6, PT ;  /* 0x0000000607007c0c */ /* 0x004fe2000bfc4270 */
[----:B------:R-:W-:-:S12]  /*13130*/  IMAD.MOV.U32 R4, RZ, RZ, R7 ;  /* 0x000000ffff047224 */ /* 0x000fd800078e0007 */
[----:B------:R-:W-:Y:S05]  /*13140*/  @P6 BRA `(.L_x_10517) ;  /* 0x0000000000a06947 */ /* 0x000fea0003800000 */
[----:B------:R-:W-:Y:S01]  /*13150*/  IMAD.MOV.U32 R7, RZ, RZ, R4 ;  /* 0x000000ffff077224 */ /* 0x000fe200078e0004 */
[----:B------:R-:W-:Y:S01]  /*13160*/  UMOV UR4, URZ ;  /* 0x0000003f00047c82 */ /* 0x000fe20008000000 */
[----:B------:R-:W-:-:S05]  /*13170*/  ULDC UR5, c[0x0][0xc38] ;  /* 0x00030e0000057ab9 */ /* 0x000fca0000000800 */
.L_x_10519:
[----:B------:R-:W0:Y:S01]  /*13180*/  LDC R2, c[0x0][0xc3c] ;  /* 0x00030f00ff027b82 */ /* 0x000e220000000800 */
[----:B------:R-:W-:Y:S01]  /*13190*/  UIADD3 UR4, UR4, 0x1f, URZ ;  /* 0x0000001f04047890 */ /* 0x000fe2000fffe03f */
[----:B------:R-:W-:Y:S02]  /*131a0*/  ULDC UR7, c[0x0][0xc3c] ;  /* 0x00030f0000077ab9 */ /* 0x000fe40000000800 */
[----:B------:R-:W-:-:S03]  /*131b0*/  IMAD.U32 R27, RZ, RZ, UR7 ;  /* 0x00000007ff1b7e24 */ /* 0x000fc6000f8e00ff */
[----:B0-----:R-:W-:-:S13]  /*131c0*/  ISETP.LE.AND P6, PT, R2, UR4, PT ;  /* 0x0000000402007c0c */ /* 0x001fda000bfc3270 */
[----:B------:R-:W-:Y:S05]  /*131d0*/  @P6 BRA `(.L_x_10518) ;  /* 0x0000000800ac6947 */ /* 0x000fea0003800000 */
[----:B------:R-:W-:Y:S02]  /*131e0*/  VIADD R9, R0, UR4 ;  /* 0x0000000400097c36 */ /* 0x000fe40008000000 */
[----:B------:R-:W-:Y:S02]  /*131f0*/  IMAD.MOV.U32 R25, RZ, RZ, RZ ;  /* 0x000000ffff197224 */ /* 0x000fe400078e00ff */
[----:B------:R-:W-:Y:S01]  /*13200*/  IMAD.MOV.U32 R6, RZ, RZ, RZ ;  /* 0x000000ffff067224 */ /* 0x000fe200078e00ff */
[----:B------:R-:W-:-:S13]  /*13210*/  ISETP.GE.OR P6, PT, R9, R2, !P0 ;  /* 0x000000020900720c */ /* 0x000fda00047c6670 */
[----:B------:R-:W0:Y:S08]  /*13220*/  @!P6 LDC.64 R4, c[0x0][0xc80] ;  /* 0x00032000ff04eb82 */ /* 0x000e300000000a00 */
[----:B------:R-:W1:Y:S01]  /*13230*/  @!P6 LDC.64 R2, c[0x0][0xc78] ;  /* 0x00031e00ff02eb82 */ /* 0x000e620000000a00 */
[----:B0-----:R-:W-:-:S05]  /*13240*/  @!P6 IMAD.WIDE R4, R9, 0x4, R4 ;  /* 0x000000040904e825 */ /* 0x001fca00078e0204 */
[----:B------:R-:W2:Y:S01]  /*13250*/  @!P6 LDG.E R25, desc[UR52][R4.64] ;  /* 0x000000340419e981 */ /* 0x000ea2000c1e1900 */
        /* <DEDUP_REMOVED lines=23> */
.L_x_10517:
        /* <DEDUP_REMOVED lines=8> */
[----:B------:R1:W2:Y:S01]  /*13450*/  SHFL.IDX PT, R25, R25, R27, 0x1f ;  /* 0x00001f1b19197589 */ /* 0x0002a200000e0000 */
[----:B0-----:R-:W-:-:S07]  /*13460*/  ISETP.NE.AND P1, PT, R6, 0x1, PT ;  /* 0x000000010600780c */ /* 0x001fce0003f25270 */
[----:B-1----:R-:W-:Y:S06]  /*13470*/  @!P0 BRA `(.L_x_10520) ;  /* 0x0000000000088947 */ /* 0x002fec0003800000 */
[----:B------:R-:W-:-:S05]  /*13480*/  VIADD R3, R27, 0xffffffff ;  /* 0xffffffff1b037836 */ /* 0x000fca0000000000 */
[----:B------:R0:W1:Y:S02]  /*13490*/  SHFL.IDX PT, R24, R2, R3, 0x1f ;  /* 0x00001f0302187589 */ /* 0x00006400000e0000 */
.L_x_10520:
[----:B-1----:R-:W-:Y:S02]  /*134a0*/  IMAD R24, R24, UR5, R5 ;  /* 0x0000000518187c24 */ /* 0x002fe4000f8e0205 */
[----:B------:R-:W-:-:S03]  /*134b0*/  VIADD R27, R27, UR4 ;  /* 0x000000041b1b7c36 */ /* 0x000fc60008000000 */
[----:B------:R-:W-:Y:S01]  /*134c0*/  IADD3 R4, -R24, UR6, RZ ;  /* 0x0000000618047c10 */ /* 0x000fe2000fffe1ff */
[----:B------:R-:W-:Y:S06]  /*134d0*/  @!P1 BRA `(.L_x_10521) ;  /* 0x0000000000e89947 */ /* 0x000fec0003800000 */
[----:B--2---:R-:W-:Y:S02]  /*134e0*/  IABS R7, R25 ;  /* 0x0000001900077213 */ /* 0x004fe40000000000 */
[----:B------:R-:W-:Y:S02]  /*134f0*/  IABS R5, R6 ;  /* 0x0000000600057213 */ /* 0x000fe40000000000 */
[----:B------:R-:W1:Y:S08]  /*13500*/  I2F.RP R8, R7 ;  /* 0x0000000700087306 */ /* 0x000e700000209400 */
[----:B-1----:R-:W0:Y:S02]  /*13510*/  MUFU.RCP R8, R8 ;  /* 0x0000000800087308 */ /* 0x002e240000001000 */
[----:B0-----:R-:W-:Y:S01]  /*13520*/  VIADD R2, R8, 0xffffffe ;  /* 0x0ffffffe08027836 */ /* 0x001fe20000000000 */
[----:B------:R-:W-:-:S05]  /*13530*/  IABS R8, R4 ;  /* 0x0000000400087213 */ /* 0x000fca0000000000 */
[----:B------:R0:W1:Y:S02]  /*13540*/  F2I.FTZ.U32.TRUNC.NTZ R3, R2 ;  /* 0x0000000200037305 */ /* 0x000064000021f000 */
[----:B0-----:R-:W-:Y:S02]  /*13550*/  IMAD.MOV.U32 R2, RZ, RZ, RZ ;  /* 0x000000ffff027224 */ /* 0x001fe400078e00ff */
[----:B-1----:R-:W-:-:S04]  /*13560*/  IMAD.MOV R10, RZ, RZ, -R3 ;  /* 0x000000ffff0a7224 */ /* 0x002fc800078e0a03 */
[----:B------:R-:W-:Y:S01]  /*13570*/  IMAD R9, R10, R7, RZ ;  /* 0x000000070a097224 */ /* 0x000fe200078e02ff */
[----:B------:R-:W-:-:S03]  /*13580*/  IABS R10, R25 ;  /* 0x00000019000a7213 */ /* 0x000fc60000000000 */
[----:B------:R-:W-:Y:S02]  /*13590*/  IMAD.HI.U32 R3, R3, R9, R2 ;  /* 0x0000000903037227 */ /* 0x000fe400078e0002 */
[----:B------:R-:W0:Y:S02]  /*135a0*/  I2F.RP R9, R5 ;  /* 0x0000000500097306 */ /* 0x000e240000209400 */
[----:B------:R-:W-:Y:S01]  /*135b0*/  IMAD.MOV R11, RZ, RZ, -R10 ;  /* 0x000000ffff0b7224 */ /* 0x000fe200078e0a0a */
[----:B------:R-:W-:Y:S01]  /*135c0*/  IABS R10, R6 ;  /* 0x00000006000a7213 */ /* 0x000fe20000000000 */
[----:B------:R-:W-:-:S04]  /*135d0*/  IMAD.HI.U32 R2, R3, R8, RZ ;  /* 0x0000000803027227 */ /* 0x000fc800078e00ff */
[----:B------:R-:W-:Y:S02]  /*135e0*/  IMAD R8, R2, R11, R8 ;  /* 0x0000000b02087224 */ /* 0x000fe400078e0208 */
[----:B------:R-:W-:-:S03]  /*135f0*/  IMAD.MOV R10, RZ, RZ, -R10 ;  /* 0x000000ffff0a7224 */ /* 0x000fc600078e0a0a */
[----:B------:R-:W-:Y:S01]  /*13600*/  ISETP.GT.U32.AND P1, PT, R7, R8, PT ;  /* 0x000000080700720c */ /* 0x000fe20003f24070 */
[----:B0-----:R-:W0:-:S12]  /*13610*/  MUFU.RCP R9, R9 ;  /* 0x0000000900097308 */ /* 0x001e180000001000 */
[----:B------:R-:W-:Y:S02]  /*13620*/  @!P1 IMAD.IADD R8, R8, 0x1, -R7 ;  /* 0x0000000108089824 */ /* 0x000fe400078e0a07 */
[----:B------:R-:W-:Y:S01]  /*13630*/  @!P1 VIADD R2, R2, 0x1 ;  /* 0x0000000102029836 */ /* 0x000fe20000000000 */
[----:B------:R-:W-:Y:S02]  /*13640*/  ISETP.NE.AND P1, PT, R25, RZ, PT ;  /* 0x000000ff1900720c */ /* 0x000fe40003f25270 */
[----:B------:R-:W-:Y:S01]  /*13650*/  ISETP.GE.U32.AND P0, PT, R8, R7, PT ;  /* 0x000000070800720c */ /* 0x000fe20003f06070 */
[----:B0-----:R-:W-:Y:S01]  /*13660*/  VIADD R3, R9, 0xffffffe ;  /* 0x0ffffffe09037836 */ /* 0x001fe20000000000 */
[----:B------:R-:W-:-:S04]  /*13670*/  LOP3.LUT R7, R4, R25, RZ, 0x3c, !PT ;  /* 0x0000001904077212 */ /* 0x000fc800078e3cff */
[----:B------:R-:W-:Y:S01]  /*13680*/  ISETP.GE.AND P2, PT, R7, RZ, PT ;  /* 0x000000ff0700720c */ /* 0x000fe20003f46270 */
[----:B------:R-:W0:Y:S06]  /*13690*/  F2I.FTZ.U32.TRUNC.NTZ R3, R3 ;  /* 0x0000000300037305 */ /* 0x000e2c000021f000 */
[----:B------:R-:W-:-:S04]  /*136a0*/  @P0 VIADD R2, R2, 0x1 ;  /* 0x0000000102020836 */ /* 0x000fc80000000000 */
[----:B------:R-:W-:-:S04]  /*136b0*/  IMAD.MOV.U32 R9, RZ, RZ, R2 ;  /* 0x000000ffff097224 */ /* 0x000fc800078e0002 */
[----:B------:R-:W-:Y:S01]  /*136c0*/  @!P2 IMAD.MOV R9, RZ, RZ, -R9 ;  /* 0x000000ffff09a224 */ /* 0x000fe200078e0a09 */
[----:B------:R-:W-:Y:S01]  /*136d0*/  @!P1 LOP3.LUT R9, RZ, R25, RZ, 0x33, !PT ;  /* 0x00000019ff099212 */ /* 0x000fe200078e33ff */
[----:B0-----:R-:W-:-:S03]  /*136e0*/  IMAD.MOV R2, RZ, RZ, -R3 ;  /* 0x000000ffff027224 */ /* 0x001fc600078e0a03 */
[----:B------:R-:W-:Y:S01]  /*136f0*/  IABS R8, R9 ;  /* 0x0000000900087213 */ /* 0x000fe20000000000 */
[----:B------:R-:W-:Y:S02]  /*13700*/  IMAD R7, R2, R5, RZ ;  /* 0x0000000502077224 */ /* 0x000fe400078e02ff */
[----:B------:R-:W-:-:S04]  /*13710*/  IMAD.MOV.U32 R2, RZ, RZ, RZ ;  /* 0x000000ffff027224 */ /* 0x000fc800078e00ff */
[----:B------:R-:W-:-:S04]  /*13720*/  IMAD.HI.U32 R2, R3, R7, R2 ;  /* 0x0000000703027227 */ /* 0x000fc800078e0002 */
[----:B------:R-:W-:Y:S02]  /*13730*/  IMAD.MOV.U32 R3, RZ, RZ, R8 ;  /* 0x000000ffff037224 */ /* 0x000fe400078e0008 */
[----:B------:R-:W-:Y:S02]  /*13740*/  IMAD.MOV.U32 R8, RZ, RZ, R10 ;  /* 0x000000ffff087224 */ /* 0x000fe400078e000a */
        /* <DEDUP_REMOVED lines=8> */
[----:B------:R-:W-:Y:S01]  /*137d0*/  ISETP.GE.U32.AND P0, PT, R8, R5, PT ;  /* 0x000000050800720c */ /* 0x000fe20003f06070 */
[----:B------:R-:W-:-:S12]  /*137e0*/  IMAD.MOV R5, RZ, RZ, -R9 ;  /* 0x000000ffff057224 */ /* 0x000fd800078e0a09 */
[----:B------:R-:W-:-:S04]  /*137f0*/  @P0 VIADD R2, R2, 0x1 ;  /* 0x0000000102020836 */ /* 0x000fc80000000000 */
[----:B------:R-:W-:Y:S01]  /*13800*/  @!P2 IMAD.MOV R2, RZ, RZ, -R2 ;  /* 0x000000ffff02a224 */ /* 0x000fe200078e0a02 */
[----:B------:R-:W-:-:S05]  /*13810*/  @!P1 LOP3.LUT R2, RZ, R6, RZ, 0x33, !PT ;  /* 0x00000006ff029212 */ /* 0x000fca00078e33ff */
[----:B------:R-:W-:-:S04]  /*13820*/  IMAD.MOV R3, RZ, RZ, -R2 ;  /* 0x000000ffff037224 */ /* 0x000fc800078e0a02 */
[C---:B------:R-:W-:Y:S02]  /*13830*/  IMAD R26, R6.reuse, R3, R9 ;  /* 0x00000003061a7224 */ /* 0x040fe400078e0209 */
[----:B------:R-:W-:Y:S02]  /*13840*/  IMAD R3, R6, 0x1000000, R2 ;  /* 0x0100000006037824 */ /* 0x000fe400078e0202 */
[----:B------:R-:W-:Y:S02]  /*13850*/  IMAD R2, R25, R5, R4 ;  /* 0x0000000519027224 */ /* 0x000fe400078e0204 */
[----:B------:R-:W-:Y:S01]  /*13860*/  IMAD R26, R26, 0x10000, R3 ;  /* 0x000100001a1a7824 */ /* 0x000fe200078e0203 */
[----:B------:R-:W-:Y:S06]  /*13870*/  BRA `(.L_x_10522) ;  /* 0x0000000000f87947 */ /* 0x000fec0003800000 */
.L_x_10521:
[----:B0-----:R-:W0:Y:S02]  /*13880*/  LDC.64 R2, c[0x0][0xc90] ;  /* 0x00032400ff027b82 */ /* 0x001e240000000a00 */
[----:B0-----:R-:W-:-:S05]  /*13890*/  IMAD.WIDE R2, R27, 0x4, R2 ;  /* 0x000000041b027825 */ /* 0x001fca00078e0202 */
[----:B------:R0:W2:Y:S01]  /*138a0*/  LDG.E R6, desc[UR52][R2.64] ;  /* 0x0000003402067981 */ /* 0x0000a2000c1e1900 */
[----:B------:R-:W-:Y:S01]  /*138b0*/  IABS R11, R4 ;  /* 0x00000004000b7213 */ /* 0x000fe20000000000 */
[----:B0-----:R-:W-:Y:S02]  /*138c0*/  IMAD.MOV.U32 R2, RZ, RZ, RZ ;  /* 0x000000ffff027224 */ /* 0x001fe400078e00ff */
[----:B--2---:R-:W-:-:S05]  /*138d0*/  IMAD R5, R25, R6, RZ ;  /* 0x0000000619057224 */ /* 0x004fca00078e02ff */
        /* <DEDUP_REMOVED lines=8> */
[----:B------:R-:W-:-:S04]  /*13960*/  IMAD.HI.U32 R2, R3, R9, R2 ;  /* 0x0000000903027227 */ /* 0x000fc800078e0002 */
[----:B------:R-:W-:Y:S02]  /*13970*/  IMAD.MOV.U32 R9, RZ, RZ, R11 ;  /* 0x000000ffff097224 */ /* 0x000fe400078e000b */
        /* <DEDUP_REMOVED lines=19> */
[----:B------:R-:W-:-:S02]  /*13ab0*/  IABS R10, R4 ;  /* 0x00000004000a7213 */ /* 0x000fc40000000000 */
[----:B------:R-:W-:Y:S01]  /*13ac0*/  IABS R8, R6 ;  /* 0x0000000600087213 */ /* 0x000fe20000000000 */
[----:B------:R-:W-:Y:S01]  /*13ad0*/  IMAD.MOV R26, RZ, RZ, -R6 ;  /* 0x000000ffff1a7224 */ /* 0x000fe200078e0a06 */
[----:B------:R-:W-:Y:S02]  /*13ae0*/  IADD3 R7, R7, 0x1000000, R4 ;  /* 0x0100000007077810 */ /* 0x000fe40007ffe004 */
[----:B------:R-:W0:Y:S08]  /*13af0*/  I2F.RP R9, R8 ;  /* 0x0000000800097306 */ /* 0x000e300000209400 */
[----:B0-----:R-:W0:Y:S02]  /*13b00*/  MUFU.RCP R9, R9 ;  /* 0x0000000900097308 */ /* 0x001e240000001000 */
[----:B0-----:R-:W-:-:S06]  /*13b10*/  VIADD R3, R9, 0xffffffe ;  /* 0x0ffffffe09037836 */ /* 0x001fcc0000000000 */
[----:B------:R-:W0:Y:S02]  /*13b20*/  F2I.FTZ.U32.TRUNC.NTZ R3, R3 ;  /* 0x0000000300037305 */ /* 0x000e24000021f000 */
[----:B0-----:R-:W-:-:S04]  /*13b30*/  IMAD.MOV R11, RZ, RZ, -R3 ;  /* 0x000000ffff0b7224 */ /* 0x001fc800078e0a03 */
[----:B------:R-:W-:Y:S01]  /*13b40*/  IMAD R5, R11, R8, RZ ;  /* 0x000000080b057224 */ /* 0x000fe200078e02ff */
[----:B------:R-:W-:-:S03]  /*13b50*/  IABS R11, R6 ;  /* 0x00000006000b7213 */ /* 0x000fc60000000000 */
        /* <DEDUP_REMOVED lines=15> */
[----:B------:R-:W-:-:S07]  /*13c50*/  IMAD R26, R2, R26, R7 ;  /* 0x0000001a021a7224 */ /* 0x000fce00078e0207 */
.L_x_10522:
[----:B------:R-:W-:-:S05]  /*13c60*/  LOP3.LUT R2, RZ, R2, RZ, 0x33, !PT ;  /* 0x00000002ff027212 */ /* 0x000fca00078e33ff */
[----:B------:R-:W-:Y:S01]  /*13c70*/  IMAD.IADD R25, R25, 0x1, R2 ;  /* 0x0000000119197824 */ /* 0x000fe200078e0202 */
[----:B------:R-:W-:Y:S06]  /*13c80*/  BRA `(.L_x_10523) ;  /* 0x00000000000c7947 */ /* 0x000fec0003800000 */
.L_x_10518:
[----:B------:R-:W-:Y:S02]  /*13c90*/  IMAD.MOV.U32 R25, RZ, RZ, RZ ;  /* 0x000000ffff197224 */ /* 0x000fe400078e00ff */
[----:B------:R-:W-:Y:S02]  /*13ca0*/  IMAD.U32 R24, RZ, RZ, UR6 ;  /* 0x00000006ff187e24 */ /* 0x000fe4000f8e00ff */
[----:B------:R-:W-:-:S07]  /*13cb0*/  IMAD.MOV.U32 R26, RZ, RZ, RZ ;  /* 0x000000ffff1a7224 */ /* 0x000fce00078e00ff */
.L_x_10523:
[----:B------:R-:W-:-:S13]  /*13cc0*/  ISETP.NE.AND P0, PT, R0, RZ, PT ;  /* 0x000000ff0000720c */ /* 0x000fda0003f05270 */
[----:B------:R-:W0:Y:S01]  /*13cd0*/  @!P0 S2R R3, SR_CgaCtaId ;  /* 0x0000000000038919 */ /* 0x000e220000008800 */
[----:B------:R-:W-:-:S04]  /*13ce0*/  @!P0 MOV R0, 0x400 ;  /* 0x0000040000008802 */ /* 0x000fc80000000f00 */
[----:B0-----:R-:W-:-:S05]  /*13cf0*/  @!P0 LEA R0, R3, R0, 0x18 ;  /* 0x0000000003008211 */ /* 0x001fca00078ec0ff */
[----:B------:R2:W-:Y:S01]  /*13d00*/  @!P0 STS.128 [R0+0x2d8d0], R24 ;  /* 0x02d8d01800008388 */ /* 0x0005e20000000c00 */
[----:B------:R-:W-:Y:S06]  /*13d10*/  BAR.ARV 0x5, 0x200 ;  /* 0x0148000000007b1d */ /* 0x000fec0000002000 */
.L_x_10516:
        /* <DEDUP_REMOVED lines=18> */
[----:B--2---:R-:W-:-:S04]  /*13e40*/  IMAD.SHL.U32 R0, R6, 0x8, RZ ;  /* 0x0000000806007824 */ /* 0x004fc800078e00ff */
[----:B------:R-:W-:Y:S01]  /*13e50*/  IMAD.SHL.U32 R4, R5, 0x8, RZ ;  /* 0x0000000805047824 */ /* 0x000fe200078e00ff */
[C---:B------:R-:W-:Y:S02]  /*13e60*/  LOP3.LUT R3, R0.reuse, 0x20, RZ, 0xc0, !PT ;  /* 0x0000002000037812 */ /* 0x040fe400078ec0ff */
[----:B0-----:R-:W-:Y:S02]  /*13e70*/  LOP3.LUT R2, R0, 0xd8, RZ, 0xc0, !PT ;  /* 0x000000d800027812 */ /* 0x001fe400078ec0ff */
        /* <DEDUP_REMOVED lines=11> */
.L_x_10638:
[----:B------:R-:W-:Y:S05]  /*13f30*/  YIELD ;  /* 0x0000000000007946 */ /* 0x000fea0003800000 */
[----:B------:R-:W-:Y:S01]  /*13f40*/  ULDC.64 UR4, c[0x0][0xa28] ;  /* 0x00028a0000047ab9 */ /* 0x000fe20000000a00 */
[----:B------:R-:W-:Y:S02]  /*13f50*/  CS2R R8, SRZ ;  /* 0x0000000000087805 */ /* 0x000fe4000001ff00 */
[----:B------:R-:W-:Y:S01]  /*13f60*/  ISETP.NE.U32.AND P0, PT, RZ, UR4, PT ;  /* 0x00000004ff007c0c */ /* 0x000fe2000bf05070 */
[----:B01----:R-:W0:Y:S01]  /*13f70*/  LDC.64 R4, c[0x0][0xa00] ;  /* 0x00028000ff047b82 */ /* 0x003e220000000a00 */
[----:B------:R-:W-:Y:S01]  /*13f80*/  IMAD.MOV.U32 R0, RZ, RZ, RZ ;  /* 0x000000ffff007224 */ /* 0x000fe200078e00ff */
[----:B------:R-:W-:Y:S01]  /*13f90*/  ULDC.64 UR6, c[0x0][0xa08] ;  /* 0x0002820000067ab9 */ /* 0x000fe20000000a00 */
[----:B------:R-:W-:Y:S01]  /*13fa0*/  ISETP.NE.AND.EX P0, PT, RZ, UR5, PT, P0 ;  /* 0x00000005ff007c0c */ /* 0x000fe2000bf05300 */
[----:B------:R-:W-:-:S12]  /*13fb0*/  ULDC.64 UR4, c[0x0][0xa18] ;  /* 0x0002860000047ab9 */ /* 0x000fd80000000a00 */
[----:B----4-:R-:W1:Y:S02]  /*13fc0*/  @P0 LDC.64 R2, c[0x0][0xa28] ;  /* 0x00028a00ff020b82 */ /* 0x010e640000000a00 */
[----:B-1----:R-:W-:-:S05]  /*13fd0*/  @P0 IMAD.WIDE R2, R27, 0x4, R2 ;  /* 0x000000041b020825 */ /* 0x002fca00078e0202 */
[----:B------:R1:W5:Y:S01]  /*13fe0*/  @P0 LDG.E R8, desc[UR52][R2.64] ;  /* 0x0000003402080981 */ /* 0x000362000c1e1900 */
[----:B------:R-:W-:Y:S01]  /*13ff0*/  ISETP.NE.U32.AND P0, PT, RZ, UR4, PT ;  /* 0x00000004ff007c0c */ /* 0x000fe2000bf05070 */
[----:B0-----:R-:W-:Y:S01]  /*14000*/  IMAD.WIDE R4, R27, 0x4, R4 ;  /* 0x000000041b047825 */ /* 0x001fe200078e0204 */
[----:B------:R-:W-:Y:S02]  /*14010*/  ISETP.NE.U32.AND P1, PT, RZ, UR6, PT ;  /* 0x00000006ff007c0c */ /* 0x000fe4000bf25070 */
[----:B------:R-:W-:Y:S01]  /*14020*/  ISETP.NE.AND.EX P2, PT, RZ, UR5, PT, P0 ;  /* 0x00000005ff007c0c */ /* 0x000fe2000bf45300 */
[----:B------:R-:W-:Y:S01]  /*14030*/  ULDC.64 UR4, c[0x0][0xa00] ;  /* 0x0002800000047ab9 */ /* 0x000fe20000000a00 */
[----:B------:R-:W-:Y:S02]  /*14040*/  ISETP.NE.AND.EX P1, PT, RZ, UR7, PT, P1 ;  /* 0x00000007ff007c0c */ /* 0x000fe4000bf25310 */
[----:B------:R-:W-:Y:S01]  /*14050*/  ISETP.NE.U32.AND P0, PT, RZ, UR4, PT ;  /* 0x00000004ff007c0c */ /* 0x000fe2000bf05070 */
[----:B-1----:R-:W0:Y:S03]  /*14060*/  LDC.64 R2, c[0x0][0xa08] ;  /* 0x00028200ff027b82 */ /* 0x002e260000000a00 */
[----:B------:R-:W-:-:S05]  /*14070*/  ISETP.NE.AND.EX P0, PT, RZ, UR5, PT, P0 ;  /* 0x00000005ff007c0c */ /* 0x000fca000bf05300 */
[----:B------:R-:W1:Y:S08]  /*14080*/  @P2 LDC.64 R6, c[0x0][0xa18] ;  /* 0x00028600ff062b82 */ /* 0x000e700000000a00 */
[----:B--2---:R-:W2:Y:S01]  /*14090*/  @P0 LDG.E R0, desc[UR52][R4.64] ;  /* 0x0000003404000981 */ /* 0x004ea2000c1e1900 */
        /* <DEDUP_REMOVED lines=17> */
[----:B---3--:R-:W-:Y:S06]  /*141b0*/  @P2 BRA `(.L_x_10525) ;  /* 0x0000000000142947 */ /* 0x008fec0003800000 */
[----:B------:R-:W-:Y:S05]  /*141c0*/  @!P0 BRA `(.L_x_10525) ;  /* 0x0000000000108947 */ /* 0x000fea0003800000 */
[----:B------:R-:W2:Y:S04]  /*141d0*/  LDG.E R7, desc[UR52][R4.64] ;  /* 0x0000003404077981 */ /* 0x000ea8000c1e1900 */
[----:B0-----:R-:W2:Y:S02]  /*141e0*/  LDG.E R0, desc[UR52][R4.64+0x4] ;  /* 0x0000043404007981 */ /* 0x001ea4000c1e1900 */
[----:B--2---:R-:W-:-:S05]  /*141f0*/  IMAD.IADD R10, R0, 0x1, -R7 ;  /* 0x00000001000a7824 */ /* 0x004fca00078e0a07 */
[----:B------:R1:W-:Y:S02]  /*14200*/  STL [R1+0xc], R10 ;  /* 0x00000c0a01007387 */ /* 0x0003e40000100800 */
.L_x_10525:
[----:B------:R-:W-:Y:S01]  /*14210*/  ULDC.64 UR4, c[0x0][0xa20] ;  /* 0x0002880000047ab9 */ /* 0x000fe20000000a00 */
[C---:B0-----:R-:W-:Y:S02]  /*14220*/  LOP3.LUT R0, R26.reuse, 0xff000000, RZ, 0xc0, !PT ;  /* 0xff0000001a007812 */ /* 0x041fe400078ec0ff */
[----:B------:R-:W-:Y:S02]  /*14230*/  ISETP.NE.U32.AND P0, PT, RZ, UR4, PT ;  /* 0x00000004ff007c0c */ /* 0x000fe4000bf05070 */
[----:B------:R-:W-:Y:S02]  /*14240*/  SHF.R.U32.HI R5, RZ, 0x8, R0 ;  /* 0x00000008ff057819 */ /* 0x000fe40000011600 */
[----:B------:R-:W-:Y:S02]  /*14250*/  ISETP.NE.AND.EX P0, PT, RZ, UR5, PT, P0 ;  /* 0x00000005ff007c0c */ /* 0x000fe4000bf05300 */
[C---:B------:R-:W-:Y:S02]  /*14260*/  LOP3.LUT R0, R26.reuse, 0xff0000, RZ, 0xc0, !PT ;  /* 0x00ff00001a007812 */ /* 0x040fe400078ec0ff */
[----:B------:R-:W-:Y:S01]  /*14270*/  LOP3.LUT R16, R26, 0xffff, RZ, 0xc0, !PT ;  /* 0x0000ffff1a107812 */ /* 0x000fe200078ec0ff */
[----:B-----5:R-:W-:Y:S01]  /*14280*/  IMAD.IADD R26, R9, 0x1, R8 ;  /* 0x00000001091a7824 */ /* 0x020fe200078e0208 */
[----:B------:R-:W-:-:S07]  /*14290*/  LEA.HI R0, R0, R5, RZ, 0x10 ;  /* 0x0000000500007211 */ /* 0x000fce00078f80ff */
[----:B------:R-:W-:Y:S05]  /*142a0*/  @!P0 BRA `(.L_x_10526) ;  /* 0x0000000000108947 */ /* 0x000fea0003800000 */
[----:B------:R-:W0:Y:S02]  /*142b0*/  LDC.64 R2, c[0x0][0xa20] ;  /* 0x00028800ff027b82 */ /* 0x000e240000000a00 */
[----:B0-----:R-:W-:-:S05]  /*142c0*/  IMAD.WIDE R2, R27, 0x4, R2 ;  /* 0x000000041b027825 */ /* 0x001fca00078e0202 */
[----:B------:R0:W5:Y:S01]  /*142d0*/  LDG.E R6, desc[UR52][R2.64] ;  /* 0x0000003402067981 */ /* 0x000162000c1e1900 */
[----:B------:R-:W-:Y:S05]  /*142e0*/  BRA `(.L_x_10527) ;  /* 0x0000000000107947 */ /* 0x000fea0003800000 */
.L_x_10526:
[----:B------:R-:W-:Y:S05]  /*142f0*/  @!P1 BRA `(.L_x_10527) ;  /* 0x00000000000c9947 */ /* 0x000fea0003800000 */
[----:B------:R-:W2:Y:S04]  /*14300*/  LDG.E R5, desc[UR52][R2.64] ;  /* 0x0000003402057981 */ /* 0x000ea8000c1e1900 */
[----:B------:R-:W2:Y:S02]  /*14310*/  LDG.E R6, desc[UR52][R2.64+0x4] ;  /* 0x0000043402067981 */ /* 0x000ea4000c1e1900 */
[----:B--2---:R-:W-:-:S07]  /*14320*/  IMAD.IADD R6, R6, 0x1, -R5 ;  /* 0x0000000106067824 */ /* 0x004fce00078e0a05 */
.L_x_10527:
[----:B0-----:R-:W0:Y:S01]  /*14330*/  LDC R2, c[0x0][0x448] ;  /* 0x00011200ff027b82 */ /* 0x001e220000000800 */
[----:B------:R-:W-:Y:S02]  /*14340*/  IMAD R11, R25, 0xc0, RZ ;  /* 0x000000c0190b7824 */ /* 0x000fe400078e02ff */
[----:B-----5:R-:W-:Y:S02]  /*14350*/  IMAD.IADD R6, R6, 0x1, -R8 ;  /* 0x0000000106067824 */ /* 0x020fe400078e0a08 */
[----:B------:R-:W-:Y:S01]  /*14360*/  VIADD R7, R11, 0xbf ;  /* 0x000000bf0b077836 */ /* 0x000fe20000000000 */
[----:B------:R2:W-:Y:S01]  /*14370*/  STL [R1+0x8], R11 ;  /* 0x0000080b01007387 */ /* 0x0005e20000100800 */
[----:B0-----:R-:W-:-:S13]  /*14380*/  ISETP.NE.AND P1, PT, R2, 0x1, PT ;  /* 0x000000010200780c */ /* 0x001fda0003f25270 */
[----:B------:R-:W0:Y:S08]  /*14390*/  @P1 LDC R4, c[0x0][0x44c] ;  /* 0x00011300ff041b82 */ /* 0x000e300000000800 */
[----:B------:R-:W3:Y:S01]  /*143a0*/  @P1 LDC R2, c[0x0][0x450] ;  /* 0x00011400ff021b82 */ /* 0x000ee20000000800 */
[----:B0-----:R-:W-:-:S05]  /*143b0*/  @P1 IMAD.HI.U32 R3, R7, R4, RZ ;  /* 0x0000000407031227 */ /* 0x001fca00078e00ff */
[----:B---3--:R-:W-:Y:S01]  /*143c0*/  @P1 SHF.R.U32.HI R7, RZ, R2, R3 ;  /* 0x00000002ff071219 */ /* 0x008fe20000011603 */
[----:B------:R-:W-:-:S05]  /*143d0*/  VIADD R2, R6, 0x7f ;  /* 0x0000007f06027836 */ /* 0x000fca0000000000 */
[----:B------:R-:W-:-:S04]  /*143e0*/  SHF.R.S32.HI R3, RZ, 0x1f, R2 ;  /* 0x0000001fff037819 */ /* 0x000fc80000011402 */
[----:B------:R-:W-:Y:S02]  /*143f0*/  LEA.HI R4, R3, R2, RZ, 0x7 ;  /* 0x0000000203047211 */ /* 0x000fe400078f38ff */
[----:B------:R-:W-:Y:S02]  /*14400*/  IADD3 R2, R6, 0x1, -R10 ;  /* 0x0000000106027810 */ /* 0x000fe40007ffe80a */
[----:B------:R-:W-:-:S03]  /*14410*/  SHF.R.S32.HI R9, RZ, 0x7, R4 ;  /* 0x00000007ff097819 */ /* 0x000fc60000011404 */
[----:B------:R-:W-:Y:S02]  /*14420*/  IMAD.IADD R7, R2, 0x1, R7 ;  /* 0x0000000102077824 */ /* 0x000fe400078e0207 */
[----:B------:R-:W0:Y:S01]  /*14430*/  LDC.64 R2, c[0x0][0x9e0] ;  /* 0x00027800ff027b82 */ /* 0x000e220000000a00 */
[----:B------:R2:W-:Y:S01]  /*14440*/  STL [R1+0x40], R9 ;  /* 0x0000400901007387 */ /* 0x0005e20000100800 */
[----:B0-----:R-:W-:Y:S01]  /*14450*/  ISETP.GE.AND P2, PT, R3, 0x1, PT ;  /* 0x000000010300780c */ /* 0x001fe20003f46270 */
        /* <DEDUP_REMOVED lines=13> */
.L_x_10530:
[----:B------:R-:W-:-:S13]  /*14530*/  ISETP.NE.AND P0, PT, R3, 0x1, PT ;  /* 0x000000010300780c */ /* 0x000fda0003f05270 */
[----:B------:R-:W0:Y:S02]  /*14540*/  @P0 LDC.64 R4, c[0x0][0x9e8] ;  /* 0x00027a00ff040b82 */ /* 0x000e240000000a00 */
[----:B0-----:R-:W-:-:S05]  /*14550*/  @P0 IMAD.HI.U32 R4, R8, R4, RZ ;  /* 0x0000000408040227 */ /* 0x001fca00078e00ff */
[----:B------:R-:W-:-:S07]  /*14560*/  @P0 SHF.R.U32.HI R8, RZ, R5, R4 ;  /* 0x00000005ff080219 */ /* 0x000fce0000011604 */
.L_x_10531:
[----:B------:R-:W-:Y:S05]  /*14570*/  BSYNC B0 ;  /* 0x0000000000007941 */ /* 0x000fea0003800000 */
.L_x_10529:
[----:B------:R-:W-:-:S05]  /*14580*/  IMAD R5, R8, R3, R3 ;  /* 0x0000000308057224 */ /* 0x000fca00078e0203 */
[----:B------:R-:W-:-:S07]  /*14590*/  VIMNMX R2, R2, R5, PT ;  /* 0x0000000502027248 */ /* 0x000fce0003fe0100 */
.L_x_10528:
[----:B------:R-:W0:Y:S01]  /*145a0*/  @P1 LDC R7, c[0x0][0x44c] ;  /* 0x00011300ff071b82 */ /* 0x000e220000000800 */
[----:B------:R-:W-:Y:S01]  /*145b0*/  IMAD.MOV.U32 R5, RZ, RZ, R11 ;  /* 0x000000ffff057224 */ /* 0x000fe200078e000b */
[----:B------:R-:W-:Y:S01]  /*145c0*/  ULDC UR4, c[0x0][0x9dc] ;  /* 0x0002770000047ab9 */ /* 0x000fe20000000800 */
[----:B------:R-:W-:-:S05]  /*145d0*/  VIADD R2, R2, 0x7f ;  /* 0x0000007f02027836 */ /* 0x000fca0000000000 */
[----:B------:R-:W2:Y:S01]  /*145e0*/  @P1 LDC R4, c[0x0][0x450] ;  /* 0x00011400ff041b82 */ /* 0x000ea20000000800 */
[----:B0-----:R-:W-:-:S05]  /*145f0*/  @P1 IMAD.HI.U32 R7, R11, R7, RZ ;  /* 0x000000070b071227 */ /* 0x001fca00078e00ff */
[----:B--2---:R-:W-:-:S04]  /*14600*/  @P1 SHF.R.U32.HI R5, RZ, R4, R7 ;  /* 0x00000004ff051219 */ /* 0x004fc80000011607 */
        /* <DEDUP_REMOVED lines=18> */
.L_x_10534:
[----:B------:R-:W-:-:S13]  /*14730*/  ISETP.NE.AND P0, PT, R3, 0x1, PT ;  /* 0x000000010300780c */ /* 0x000fda0003f05270 */
[----:B0-----:R-:W0:Y:S02]  /*14740*/  @P0 LDC.64 R4, c[0x0][0x9e8] ;  /* 0x00027a00ff040b82 */ /* 0x001e240000000a00 */
[----:B0-----:R-:W-:-:S05]  /*14750*/  @P0 IMAD.HI.U32 R4, R7, R4, RZ ;  /* 0x0000000407040227 */ /* 0x001fca00078e00ff */
[----:B------:R-:W-:-:S07]  /*14760*/  @P0 SHF.R.U32.HI R7, RZ, R5, R4 ;  /* 0x00000005ff070219 */ /* 0x000fce0000011604 */
.L_x_10535:
[----:B------:R-:W-:Y:S05]  /*14770*/  BSYNC B0 ;  /* 0x0000000000007941 */ /* 0x000fea0003800000 */
.L_x_10533:
[----:B------:R-:W-:-:S05]  /*14780*/  IMAD R3, R7, R3, RZ ;  /* 0x0000000307037224 */ /* 0x000fca00078e02ff */
[----:B------:R-:W-:-:S07]  /*14790*/  VIMNMX R2, R2, R3, !PT ;  /* 0x0000000302027248 */ /* 0x000fce0007fe0100 */
.L_x_10532:
[----:B------:R-:W-:Y:S01]  /*147a0*/  SHF.R.S32.HI R3, RZ, 0x1f, R2 ;  /* 0x0000001fff037819 */ /* 0x000fe20000011402 */
[----:B------:R-:W-:Y:S01]  /*147b0*/  IMAD.MOV.U32 R5, RZ, RZ, RZ ;  /* 0x000000ffff057224 */ /* 0x000fe200078e00ff */
[----:B0-----:R-:W-:Y:S01]  /*147c0*/  SHF.R.U32.HI R4, RZ, 0x10, R0 ;  /* 0x00000010ff047819 */ /* 0x001fe20000011600 */
[----:B------:R-:W-:Y:S01]  /*147d0*/  BSSY B0, `(.L_x_10536) ;  /* 0x0000029000007945 */ /* 0x000fe20003800000 */
[----:B------:R-:W-:Y:S01]  /*147e0*/  LEA.HI R3, R3, R2, RZ, 0x7 ;  /* 0x0000000203037211 */ /* 0x000fe200078f38ff */
[----:B------:R-:W-:Y:S01]  /*147f0*/  IMAD.MOV.U32 R12, RZ, RZ, R5 ;  /* 0x000000ffff0c7224 */ /* 0x000fe200078e0005 */
[----:B------:R-:W-:Y:S02]  /*14800*/  ISETP.NE.AND P0, PT, R4, RZ, PT ;  /* 0x000000ff0400720c */ /* 0x000fe40003f05270 */
[----:B------:R-:W-:Y:S02]  /*14810*/  SHF.R.S32.HI R3, RZ, 0x7, R3 ;  /* 0x00000007ff037819 */ /* 0x000fe40000011403 */
[----:B-1----:R-:W-:-:S02]  /*14820*/  LOP3.LUT R10, R0, 0xff, RZ, 0xc0, !PT ;  /* 0x000000ff000a7812 */ /* 0x002fc400078ec0ff */
[----:B------:R-:W-:-:S04]  /*14830*/  VIMNMX R11, RZ, R3, !PT ;  /* 0x00000003ff0b7248 */ /* 0x000fc80007fe0100 */
[----:B------:R-:W-:Y:S01]  /*14840*/  ISETP.GT.AND P1, PT, R6, R11, PT ;  /* 0x0000000b0600720c */ /* 0x000fe20003f24270 */
[----:B------:R0:W-:Y:S02]  /*14850*/  STL [R1+0x14], R11 ;  /* 0x0000140b01007387 */ /* 0x0001e40000100800 */
[----:B------:R-:W1:Y:S02]  /*14860*/  @!P0 LDC R4, c[0x0][0x9f0] ;  /* 0x00027c00ff048b82 */ /* 0x000e640000000800 */
[----:B------:R0:W-:Y:S04]  /*14870*/  STL [R1+0x18], R5 ;  /* 0x0000180501007387 */ /* 0x0001e80000100800 */
[----:B------:R0:W-:Y:S04]  /*14880*/  STL [R1+0x30], R10 ;  /* 0x0000300a01007387 */ /* 0x0001e80000100800 */
[----:B------:R-:W-:Y:S05]  /*14890*/  @!P1 BRA `(.L_x_10537) ;  /* 0x0000000000709947 */ /* 0x000fea0003800000 */
[-C--:B-1----:R-:W-:Y:S02]  /*148a0*/  IABS R0, R4.reuse ;  /* 0x0000000400007213 */ /* 0x082fe40000000000 */
[----:B------:R-:W-:Y:S02]  /*148b0*/  IABS R7, R4 ;  /* 0x0000000400077213 */ /* 0x000fe40000000000 */
[----:B------:R-:W1:Y:S03]  /*148c0*/  I2F.RP R8, R0 ;  /* 0x0000000000087306 */ /* 0x000e660000209400 */
[----:B------:R-:W-:-:S05]  /*148d0*/  IMAD.MOV R7, RZ, RZ, -R7 ;  /* 0x000000ffff077224 */ /* 0x000fca00078e0a07 */
[----:B-1----:R-:W1:Y:S02]  /*148e0*/  MUFU.RCP R8, R8 ;  /* 0x0000000800087308 */ /* 0x002e640000001000 */
[----:B-1----:R-:W-:-:S06]  /*148f0*/  VIADD R9, R8, 0xffffffe ;  /* 0x0ffffffe08097836 */ /* 0x002fcc0000000000 */
[----:B------:R-:W1:Y:S02]  /*14900*/  F2I.FTZ.U32.TRUNC.NTZ R3, R9 ;  /* 0x0000000900037305 */ /* 0x000e64000021f000 */
[----:B-1----:R-:W-:-:S04]  /*14910*/  IMAD.MOV R2, RZ, RZ, -R3 ;  /* 0x000000ffff027224 */ /* 0x002fc800078e0a03 */
[----:B0-----:R-:W-:Y:S02]  /*14920*/  IMAD R5, R2, R0, RZ ;  /* 0x0000000002057224 */ /* 0x001fe400078e02ff */
        /* <DEDUP_REMOVED lines=19> */
.L_x_10537:
[----:B------:R-:W-:Y:S05]  /*14a60*/  BSYNC B0 ;  /* 0x0000000000007941 */ /* 0x000fea0003800000 */
.L_x_10536:
[----:B------:R-:W-:Y:S01]  /*14a70*/  IMAD.MOV.U32 R0, RZ, RZ, R12 ;  /* 0x000000ffff007224 */ /* 0x000fe200078e000c */
[----:B------:R-:W-:Y:S03]  /*14a80*/  BSSY B7, `(.L_x_10538) ;  /* 0x0000420000077945 */ /* 0x000fe60003800000 */
[----:B------:R-:W-:-:S05]  /*14a90*/  IMAD R29, R10, R0, R11 ;  /* 0x000000000a1d7224 */ /* 0x000fca00078e020b */
[----:B------:R-:W-:-:S04]  /*14aa0*/  VIADDMNMX R22, R29, R0, R6, PT ;  /* 0x000000001d167246 */ /* 0x000fc80003800106 */
        /* <DEDUP_REMOVED lines=18> */
[----:B0-----:R-:W-:Y:S01]  /*14bd0*/  IADD3 R24, R0, UR37, R7 ;  /* 0x0000002500187c10 */ /* 0x001fe2000fffe007 */
[----:B------:R-:W-:Y:S06]  /*14be0*/  BRA `(.L_x_10540) ;  /* 0x0000004000247947 */ /* 0x000fec0003800000 */
.L_x_10539:
        /* <DEDUP_REMOVED lines=13> */
[----:B------:R-:W-:Y:S02]  /*14cc0*/  IMAD.U32 R10, RZ, RZ, UR4 ;  /* 0x00000004ff0a7e24 */ /* 0x000fe4000f8e00ff */
[----:B------:R-:W-:Y:S02]  /*14cd0*/  IMAD.U32 R11, RZ, RZ, UR5 ;  /* 0x00000005ff0b7e24 */ /* 0x000fe4000f8e00ff */
[----:B------:R-:W-:Y:S02]  /*14ce0*/  IMAD.MOV.U32 R8, RZ, RZ, 0x70 ;  /* 0x00000070ff087424 */ /* 0x000fe400078e00ff */
[----:B--2---:R-:W-:Y:S02]  /*14cf0*/  IMAD.MOV.U32 R12, RZ, RZ, 0x1 ;  /* 0x00000001ff0c7424 */ /* 0x004fe400078e00ff */
[----:B------:R-:W-:-:S07]  /*14d00*/  IMAD.MOV.U32 R13, RZ, RZ, RZ ;  /* 0x000000ffff0d7224 */ /* 0x000fce00078e00ff */
[----:B------:R-:W-:-:S07]  /*14d10*/  LEPC R20, `(.L_x_10542) ;  /* 0x000000001014794e */ /* 0x000fce0000000000 */
[----:B-1----:R-:W-:Y:S05]  /*14d20*/  CALL.ABS.NOINC R2 ;  /* 0x0000000002007343 */ /* 0x002fea0003c00000 */
.L_x_10542:
[----:B------:R-:W-:Y:S05]  /*14d30*/  BSYNC B6 ;  /* 0x0000000000067941 */ /* 0x000fea0003800000 */
.L_x_10541:
        /* <DEDUP_REMOVED lines=13> */
[----:B------:R-:W-:Y:S02]  /*14e10*/  IMAD.U32 R10, RZ, RZ, UR4 ;  /* 0x00000004ff0a7e24 */ /* 0x000fe4000f8e00ff */
[----:B------:R-:W-:Y:S02]  /*14e20*/  IMAD.U32 R11, RZ, RZ, UR5 ;  /* 0x00000005ff0b7e24 */ /* 0x000fe4000f8e00ff */
[----:B------:R-:W-:Y:S02]  /*14e30*/  IMAD.MOV.U32 R8, RZ, RZ, 0x70 ;  /* 0x00000070ff087424 */ /* 0x000fe400078e00ff */
[----:B--2---:R-:W-:Y:S02]  /*14e40*/  IMAD.MOV.U32 R12, RZ, RZ, 0x1 ;  /* 0x00000001ff0c7424 */ /* 0x004fe400078e00ff */
[----:B---3--:R-:W-:-:S07]  /*14e50*/  IMAD.MOV.U32 R13, RZ, RZ, RZ ;  /* 0x000000ffff0d7224 */ /* 0x008fce00078e00ff */
[----:B------:R-:W-:-:S07]  /*14e60*/  LEPC R20, `(.L_x_10545) ;  /* 0x000000001014794e */ /* 0x000fce0000000000 */
[----:B----4-:R-:W-:Y:S05]  /*14e70*/  CALL.ABS.NOINC R2 ;  /* 0x0000000002007343 */ /* 0x010fea0003c00000 */
.L_x_10545:
        /* <DEDUP_REMOVED lines=15> */
.L_x_10544:
[----:B------:R-:W-:Y:S05]  /*14f70*/  BSYNC B6 ;  /* 0x0000000000067941 */ /* 0x000fea0003800000 */
.L_x_10543:
[----:B------:R-:W-:Y:S01]  /*14f80*/  ULDC.64 UR4, c[0x0][0x9f8] ;  /* 0x00027e0000047ab9 */ /* 0x000fe20000000a00 */
[----:B------:R-:W-:Y:S01]  /*14f90*/  IMAD.MOV.U32 R23, RZ, RZ, R27 ;  /* 0x000000ffff177224 */ /* 0x000fe200078e001b */
[----:B------:R-:W-:-:S04]  /*14fa0*/  ISETP.NE.U32.AND P0, PT, RZ, UR4, PT ;  /* 0x00000004ff007c0c */ /* 0x000fc8000bf05070 */
[----:B------:R-:W-:Y:S01]  /*14fb0*/  ISETP.NE.AND.EX P0, PT, RZ, UR5, PT, P0 ;  /* 0x00000005ff007c0c */ /* 0x000fe2000bf05300 */
[----:B------:R-:W-:-:S12]  /*14fc0*/  ULDC.64 UR4, c[0x0][0xa08] ;  /* 0x0002820000047ab9 */ /* 0x000fd80000000a00 */
[----:B------:R-:W3:Y:S02]  /*14fd0*/  @P0 LDC.64 R2, c[0x0][0x9f8] ;  /* 0x00027e00ff020b82 */ /* 0x000ee40000000a00 */
[----:B---3--:R-:W-:-:S05]  /*14fe0*/  @P0 IMAD.WIDE R2, R27, 0x4, R2 ;  /* 0x000000041b020825 */ /* 0x008fca00078e0202 */
[----:B------:R3:W4:Y:S01]  /*14ff0*/  @P0 LDG.E R23, desc[UR52][R2.64] ;  /* 0x0000003402170981 */ /* 0x000722000c1e1900 */
[----:B------:R-:W-:Y:S01]  /*15000*/  VIADD R22, R22, 0xffffffff ;  /* 0xffffffff16167836 */ /* 0x000fe20000000000 */
[----:B---3--:R-:W3:Y:S02]  /*15010*/  LDC.64 R2, c[0x0][0x418] ;  /* 0x00010600ff027b82 */ /* 0x008ee40000000a00 */
[----:B---3--:R-:W-:Y:S01]  /*15020*/  LOP3.LUT P0, RZ, R2, UR4, RZ, 0xfc, !PT ;  /* 0x0000000402ff7c12 */ /* 0x008fe2000f80fcff */
[----:B------:R-:W-:-:S03]  /*15030*/  UMOV UR4, 0xffffffff ;  /* 0xffffffff00047882 */ /* 0x000fc60000000000 */
[----:B------:R-:W-:Y:S02]  /*15040*/  LOP3.LUT P0, RZ, R3, UR5, RZ, 0xfc, P0 ;  /* 0x0000000503ff7c12 */ /* 0x000fe4000800fcff */
[----:B----4-:R-:W-:Y:S02]  /*15050*/  SHF.R.S32.HI R25, RZ, 0x1f, R23 ;  /* 0x0000001fff197819 */ /* 0x010fe40000011417 */
[----:B------:R-:W-:Y:S01]  /*15060*/  SEL R19, R23, RZ, !P0 ;  /* 0x000000ff17137207 */ /* 0x000fe20004000000 */
[----:B------:R-:W-:Y:S08]  /*15070*/  BRA.DIV UR4, `(.L_x_10546) ;  /* 0x0000005204d47947 */ /* 0x000ff0000b800000 */
[----:B------:R-:W3:Y:S02]  /*15080*/  S2R R0, SR_TID.X ;  /* 0x0000000000007919 */ /* 0x000ee40000002100 */
[----:B---3--:R-:W-:-:S04]  /*15090*/  SHF.R.U32.HI R0, RZ, 0x5, R0 ;  /* 0x00000005ff007819 */ /* 0x008fc80000011600 */
[----:B------:R-:W-:-:S05]  /*150a0*/  LOP3.LUT R0, R0, 0x3, RZ, 0xc0, !PT ;  /* 0x0000000300007812 */ /* 0x000fca00078ec0ff */
[----:B------:R3:W4:Y:S02]  /*150b0*/  SHFL.IDX PT, R14, R0, RZ, 0x1f ;  /* 0x00001fff000e7589 */ /* 0x00072400000e0000 */
.L_x_10654:
[----:B---3--:R-:W3:Y:S01]  /*150c0*/  LDL.LU R0, [R1] ;  /* 0x0000000001007983 */ /* 0x008ee20000300800 */
[----:B------:R-:W-:Y:S02]  /*150d0*/  PLOP3.LUT P1, PT, PT, PT, PT, 0x8, 0x0 ;  /* 0x000000000000781c */ /* 0x000fe40003f2e170 */
[----:B----4-:R-:W-:Y:S02]  /*150e0*/  ISETP.NE.AND P0, PT, R14, RZ, PT ;  /* 0x000000ff0e00720c */ /* 0x010fe40003f05270 */
[----:B---3--:R-:W-:-:S09]  /*150f0*/  LOP3.LUT R0, R0, 0xfffffffe, RZ, 0xc0, !PT ;  /* 0xfffffffe00007812 */ /* 0x008fd200078ec0ff */
[----:B------:R-:W-:-:S05]  /*15100*/  @P1 LOP3.LUT R0, R0, 0x1, RZ, 0xfc, !PT ;  /* 0x0000000100001812 */ /* 0x000fca00078efcff */
[----:B------:R3:W-:Y:S01]  /*15110*/  STL [R1], R0 ;  /* 0x0000000001007387 */ /* 0x0007e20000100800 */
[----:B------:R-:W-:Y:S05]  /*15120*/  @P0 BRA `(.L_x_10547) ;  /* 0x0000000400200947 */ /* 0x000fea0003800000 */
[----:B------:R-:W-:-:S03]  /*15130*/  UMOV UR4, 0xffffffff ;  /* 0xffffffff00047882 */ /* 0x000fc60000000000 */
[----:B------:R-:W-:Y:S05]  /*15140*/  BRA.DIV UR4, `(.L_x_10548) ;  /* 0x0000005204d47947 */ /* 0x000fea000b800000 */
[----:B------:R-:W-:-:S13]  /*15150*/  ELECT P6, URZ, PT ;  /* 0x00000000003f782f */ /* 0x000fda00038c0000 */
.L_x_10657:
[----:B------:R-:W-:Y:S05]  /*15160*/  @!P6 BRA `(.L_x_10547) ;  /* 0x000000040010e947 */ /* 0x000fea0003800000 */
[----:B------:R-:W-:-:S04]  /*15170*/  ISETP.NE.U32.AND P0, PT, R2, RZ, PT ;  /* 0x000000ff0200720c */ /* 0x000fc80003f05070 */
[----:B------:R-:W-:-:S13]  /*15180*/  ISETP.NE.AND.EX P0, PT, R3, RZ, PT, P0 ;  /* 0x000000ff0300720c */ /* 0x000fda0003f05300 */
[----:B------:R-:W-:Y:S05]  /*15190*/  @!P0 BRA `(.L_x_10549) ;  /* 0x0000000000448947 */ /* 0x000fea0003800000 */
[----:B------:R-:W4:Y:S01]  /*151a0*/  LDC R6, c[0x0][0x43c] ;  /* 0x00010f00ff067b82 */ /* 0x000f220000000800 */
[----:B------:R-:W-:Y:S01]  /*151b0*/  ULDC.64 UR4, c[0x0][0x428] ;  /* 0x00010a0000047ab9 */ /* 0x000fe20000000a00 */
[----:B----4-:R-:W-:-:S13]  /*151c0*/  ISETP.NE.AND P0, PT, R6, 0x1, PT ;  /* 0x000000010600780c */ /* 0x010fda0003f05270 */
[----:B01----:R-:W3:Y:S02]  /*151d0*/  @P0 LDC.64 R4, c[0x0][0x440] ;  /* 0x00011000ff040b82 */ /* 0x003ee40000000a00 */
[----:B---3--:R-:W-:-:S04]  /*151e0*/  @P0 IMAD.HI.U32 R0, R22, R4, RZ ;  /* 0x0000000416000227 */ /* 0x008fc800078e00ff */
        /* <DEDUP_REMOVED lines=12> */
.L_x_10549:
[----:B---3--:R-:W-:Y:S01]  /*152b0*/  IMAD R0, R18, 0x8, R17 ;  /* 0x0000000812007824 */ /* 0x008fe200078e0211 */
[----:B----4-:R-:W-:-:S04]  /*152c0*/  SHF.L.U32 R2, R28, 0x1f, RZ ;  /* 0x0000001f1c027819 */ /* 0x010fc800000006ff */
[----:B------:R-:W3:Y:S02]  /*152d0*/  SYNCS.PHASECHK.TRANS64.TRYWAIT P0, [R0+URZ+0x2d840], R2 ;  /* 0x02d84002000075a7 */ /* 0x000ee4000800017f */
[----:B---3--:R-:W-:Y:S05]  /*152e0*/  @!P0 BRA `(.L_x_10550) ;  /* 0x00000050008c8947 */ /* 0x008fea0003800000 */
.L_x_10658:
        /* <DEDUP_REMOVED lines=11> */
.L_x_10551:
[----:B---3--:R-:W3:Y:S01]  /*153a0*/  LDL.LU R2, [R1] ;  /* 0x0000000001027983 */ /* 0x008ee20000300800 */
[----:B------:R-:W-:Y:S01]  /*153b0*/  R2UR UR9, R0 ;  /* 0x00000000000972ca */ /* 0x000fe200000e0000 */
[----:B------:R-:W-:Y:S01]  /*153c0*/  IMAD R0, R18, 0x6000, R17 ;  /* 0x0000600012007824 */ /* 0x000fe200078e0211 */
        /* <DEDUP_REMOVED lines=11> */
[----:B------:R-:W-:-:S04]  /*15480*/  UIADD3 UR9, UR9, 0x2d830, URZ ;  /* 0x0002d83009097890 */ /* 0x000fc8000fffe03f */
[----:B------:R-:W-:Y:S02]  /*15490*/  ULEA UR11, UR11, UR5, 0x7 ;  /* 0x000000050b0b7291 */ /* 0x000fe4000f8e383f */
[----:B------:R-:W-:Y:S02]  /*154a0*/  UIADD3 UR14, UR8, 0x15400, URZ ;  /* 0x00015400080e7890 */ /* 0x000fe4000fffe03f */
[----:B------:R-:W-:Y:S02]  /*154b0*/  UIADD3.X UR5, URZ, UR39, URZ, UP0, !UPT ;  /* 0x000000273f057290 */ /* 0x000fe400087fe43f */
[----:B------:R-:W-:Y:S02]  /*154c0*/  UIADD3 UR15, UR8, 0x17400, URZ ;  /* 0x00017400080f7890 */ /* 0x000fe4000fffe03f */
[----:B------:R-:W-:-:S03]  /*154d0*/  UIADD3 UR17, UR8, 0x19400, URZ ;  /* 0x0001940008117890 */ /* 0x000fc6000fffe03f */
[----:B------:R-:W-:Y:S01]  /*154e0*/  UMOV UR8, UR14 ;  /* 0x0000000e00087c82 */ /* 0x000fe20008000000 */
[----:B------:R-:W-:Y:S01]  /*154f0*/  UMOV UR14, 0x40 ;  /* 0x00000040000e7882 */ /* 0x000fe20000000000 */
[----:B------:R4:W-:Y:S02]  /*15500*/  UTMALDG.4D [UR8], [UR4], desc[UR6] ;  /* 0x00000608040075b4 */ /* 0x0009e40008019000 */
[----:B----4-:R-:W-:Y:S01]  /*15510*/  UMOV UR8, UR15 ;  /* 0x0000000f00087c82 */ /* 0x010fe20008000000 */
[----:B------:R-:W-:Y:S02]  /*15520*/  UMOV UR10, UR16 ;  /* 0x00000010000a7c82 */ /* 0x000fe40008000000 */
[----:B------:R4:W-:Y:S02]  /*15530*/  UTMALDG.4D [UR8], [UR4], desc[UR6] ;  /* 0x00000608040075b4 */ /* 0x0009e40008019000 */
[----:B----4-:R-:W-:Y:S01]  /*15540*/  UMOV UR8, UR17 ;  /* 0x0000001100087c82 */ /* 0x010fe20008000000 */
[----:B------:R-:W-:-:S02]  /*15550*/  UMOV UR10, UR14 ;  /* 0x0000000e000a7c82 */ /* 0x000fc40008000000 */
[----:B------:R4:W-:Y:S01]  /*15560*/  UTMALDG.4D [UR8], [UR4], desc[UR6] ;  /* 0x00000608040075b4 */ /* 0x0009e20008019000 */
[----:B---3--:R-:W-:-:S04]  /*15570*/  LOP3.LUT R2, R2, 0xfffffffe, RZ, 0xc0, !PT ;  /* 0xfffffffe02027812 */ /* 0x008fc800078ec0ff */
[----:B------:R-:W-:-:S05]  /*15580*/  @P0 LOP3.LUT R2, R2, 0x1, RZ, 0xfc, !PT ;  /* 0x0000000102020812 */ /* 0x000fca00078efcff */
[----:B------:R4:W-:Y:S01]  /*15590*/  STL [R1], R2 ;  /* 0x0000000201007387 */ /* 0x0009e20000100800 */
[----:B------:R-:W-:Y:S01]  /*155a0*/  NOP ;  /* 0x0000000000007918 */ /* 0x000fe20000000000 */
.L_x_10547:
[----:B------:R-:W5:Y:S01]  /*155b0*/  LDL.LU R3, [R1+0x10] ;  /* 0x0000100001037983 */ /* 0x000f620000300800 */
[----:B------:R-:W-:Y:S05]  /*155c0*/  WARPSYNC.ALL ;  /* 0x0000000000007948 */ /* 0x000fea0003800000 */
[----:B----4-:R-:W-:Y:S01]  /*155d0*/  ULDC.64 UR4, c[0x0][0x298] ;  /* 0x0000a60000047ab9 */ /* 0x010fe20000000a00 */
[----:B---3--:R-:W-:Y:S01]  /*155e0*/  VIADD R0, R17, 0xc400 ;  /* 0x0000c40011007836 */ /* 0x008fe20000000000 */
[----:B------:R-:W-:Y:S01]  /*155f0*/  ULDC.64 UR6, c[0x0][0xa00] ;  /* 0x0002800000067ab9 */ /* 0x000fe20000000a00 */
[----:B------:R-:W-:Y:S01]  /*15600*/  BSSY B6, `(.L_x_10552) ;  /* 0x0000022000067945 */ /* 0x000fe20003800000 */
[----:B------:R-:W-:Y:S01]  /*15610*/  BAR.SYNC.DEFER_BLOCKING 0x8, 0x200 ;  /* 0x0208000000007b1d */ /* 0x000fe20000010000 */
[----:B------:R-:W-:-:S02]  /*15620*/  ISETP.NE.U32.AND P0, PT, RZ, UR6, PT ;  /* 0x00000006ff007c0c */ /* 0x000fc4000bf05070 */
[----:B------:R-:W-:Y:S02]  /*15630*/  LOP3.LUT P1, RZ, R0, 0x1bf, RZ, 0xc0, !PT ;  /* 0x000001bf00ff7812 */ /* 0x000fe4000782c0ff */
[----:B------:R-:W-:Y:S02]  /*15640*/  ISETP.NE.AND.EX P0, PT, RZ, UR7, PT, P0 ;  /* 0x00000007ff007c0c */ /* 0x000fe4000bf05300 */
[----:B-----5:R-:W-:Y:S01]  /*15650*/  SHF.R.S32.HI R2, RZ, 0x1f, R3 ;  /* 0x0000001fff027819 */ /* 0x020fe20000011403 */
[----:B01----:R-:W-:-:S04]  /*15660*/  IMAD.WIDE.U32 R4, R3, UR4, RZ ;  /* 0x0000000403047c25 */ /* 0x003fc8000f8e00ff */
[----:B------:R-:W-:Y:S01]  /*15670*/  IMAD R2, R2, UR4, RZ ;  /* 0x0000000402027c24 */ /* 0x000fe2000f8e02ff */
[----:B------:R0:W-:Y:S03]  /*15680*/  STL.64 [R1+0x28], R4 ;  /* 0x0000280401007387 */ /* 0x0001e60000100a00 */
[----:B------:R-:W-:Y:S01]  /*15690*/  IMAD R0, R3, UR5, R2 ;  /* 0x0000000503007c24 */ /* 0x000fe2000f8e0202 */
[----:B------:R-:W-:-:S03]  /*156a0*/  SHF.R.S32.HI R2, RZ, 0x1f, R27 ;  /* 0x0000001fff027819 */ /* 0x000fc6000001141b */
[----:B------:R-:W-:Y:S01]  /*156b0*/  IMAD.IADD R3, R5, 0x1, R0 ;  /* 0x0000000105037824 */ /* 0x000fe200078e0200 */
[----:B------:R-:W-:Y:S02]  /*156c0*/  SEL R0, R27, RZ, !P0 ;  /* 0x000000ff1b007207 */ /* 0x000fe40004000000 */
[----:B------:R-:W-:Y:S02]  /*156d0*/  SEL R2, R2, RZ, !P0 ;  /* 0x000000ff02027207 */ /* 0x000fe40004000000 */
        /* <DEDUP_REMOVED lines=19> */
[----:B0-----:R-:W-:Y:S05]  /*15810*/  CALL.ABS.NOINC R2 ;  /* 0x0000000002007343 */ /* 0x001fea0003c00000 */
.L_x_10553:
[----:B------:R-:W-:Y:S05]  /*15820*/  BSYNC B6 ;  /* 0x0000000000067941 */ /* 0x000fea0003800000 */
.L_x_10552:
[----:B------:R-:W3:Y:S01]  /*15830*/  LDL.LU R20, [R1+0x34] ;  /* 0x0000340001147983 */ /* 0x000ee20000300800 */
[----:B------:R-:W-:Y:S01]  /*15840*/  ULDC.64 UR6, c[0x0][0x2e0] ;  /* 0x0000b80000067ab9 */ /* 0x000fe20000000a00 */
[----:B------:R-:W-:Y:S01]  /*15850*/  ULDC.64 UR4, c[0x0][0x2d8] ;  /* 0x0000b60000047ab9 */ /* 0x000fe20000000a00 */
[----:B------:R-:W1:Y:S01]  /*15860*/  LDC R9, c[0x0][0x448] ;  /* 0x00011200ff097b82 */ /* 0x000e620000000800 */
[----:B0-----:R-:W3:Y:S01]  /*15870*/  LDL.LU.64 R2, [R1+0x28] ;  /* 0x0000280001027983 */ /* 0x001ee20000300a00 */
[----:B------:R-:W-:-:S03]  /*15880*/  ULDC.64 UR8, c[0x0][0x280] ;  /* 0x0000a00000087ab9 */ /* 0x000fc60000000a00 */
[----:B------:R-:W4:Y:S04]  /*15890*/  LDL.LU R21, [R1+0x38] ;  /* 0x0000380001157983 */ /* 0x000f280000300800 */
[----:B------:R-:W2:Y:S04]  /*158a0*/  LDL.LU R4, [R1+0x10] ;  /* 0x0000100001047983 */ /* 0x000ea80000300800 */
[----:B------:R-:W2:Y:S01]  /*158b0*/  LDL R10, [R1+0x8] ;  /* 0x00000800010a7983 */ /* 0x000ea20000100800 */
[----:B------:R-:W0:Y:S01]  /*158c0*/  S2R R11, SR_TID.X ;  /* 0x00000000000b7919 */ /* 0x000e220000002100 */
[----:B-1----:R-:W-:-:S13]  /*158d0*/  ISETP.NE.AND P1, PT, R9, 0x1, PT ;  /* 0x000000010900780c */ /* 0x002fda0003f25270 */
[----:B------:R-:W1:Y:S08]  /*158e0*/  @P1 LDC R6, c[0x0][0x450] ;  /* 0x00011400ff061b82 */ /* 0x000e700000000800 */
[----:B------:R-:W1:Y:S01]  /*158f0*/  @P1 LDC R8, c[0x0][0x450] ;  /* 0x00011400ff081b82 */ /* 0x000e620000000800 */
[----:B---3--:R-:W-:Y:S02]  /*15900*/  IMAD.MOV.U32 R3, RZ, RZ, R20 ;  /* 0x000000ffff037224 */ /* 0x008fe400078e0014 */
[----:B------:R-:W3:Y:S01]  /*15910*/  S2R R20, SR_TID.X ;  /* 0x0000000000147919 */ /* 0x000ee20000002100 */
[----:B----4-:R-:W-:-:S02]  /*15920*/  IMAD R0, R21, UR6, RZ ;  /* 0x0000000615007c24 */ /* 0x010fc4000f8e02ff */
[----:B------:R-:W-:-:S04]  /*15930*/  IMAD.WIDE.U32 R2, R16, UR4, R2 ;  /* 0x0000000410027c25 */ /* 0x000fc8000f8e0002 */
[----:B------:R-:W-:Y:S01]  /*15940*/  IMAD R3, R16, UR5, R3 ;  /* 0x0000000510037c24 */ /* 0x000fe2000f8e0203 */
[----:B------:R-:W-:Y:S01]  /*15950*/  ULDC.64 UR4, c[0x0][0x2d0] ;  /* 0x0000b40000047ab9 */ /* 0x000fe20000000a00 */
[C---:B--2---:R-:W-:Y:S02]  /*15960*/  IMAD R0, R4.reuse, UR7, R0 ;  /* 0x0000000704007c24 */ /* 0x044fe4000f8e0200 */
[----:B------:R-:W-:Y:S01]  /*15970*/  IMAD.WIDE.U32 R2, R4, UR6, R2 ;  /* 0x0000000604027c25 */ /* 0x000fe2000f8e0002 */
        /* <DEDUP_REMOVED lines=8> */
[----:B------:R-:W-:Y:S01]  /*15a00*/  IMAD.IADD R0, R20, 0x1, R10 ;  /* 0x0000000114007824 */ /* 0x000fe200078e020a */
[----:B------:R-:W-:Y:S01]  /*15a10*/  LOP3.LUT R21, R21, 0x18, RZ, 0xc0, !PT ;  /* 0x0000001815157812 */ /* 0x000fe200078ec0ff */
[----:B------:R-:W-:Y:S02]  /*15a20*/  IMAD.SHL.U32 R20, R11, 0x8, RZ ;  /* 0x000000080b147824 */ /* 0x000fe400078e00ff */
[----:B--2---:R-:W-:-:S03]  /*15a30*/  @P1 IMAD.HI.U32 R5, R0, R4, RZ ;  /* 0x0000000400051227 */ /* 0x004fc600078e00ff */
[----:B------:R-:W-:Y:S01]  /*15a40*/  LOP3.LUT R20, R20, 0x18, RZ, 0xc0, !PT ;  /* 0x0000001814147812 */ /* 0x000fe200078ec0ff */
[----:B------:R-:W-:Y:S01]  /*15a50*/  IMAD.MOV.U32 R4, RZ, RZ, R0 ;  /* 0x000000ffff047224 */ /* 0x000fe200078e0000 */
[----:B-1----:R-:W-:Y:S02]  /*15a60*/  @P1 SHF.R.U32.HI R4, RZ, R6, R5 ;  /* 0x00000006ff041219 */ /* 0x002fe40000011605 */
[C---:B------:R-:W-:Y:S02]  /*15a70*/  LOP3.LUT R12, R20.reuse, 0x20, RZ, 0xfc, !PT ;  /* 0x00000020140c7812 */ /* 0x040fe400078efcff */
[----:B------:R-:W-:Y:S01]  /*15a80*/  LOP3.LUT R11, R20, 0x40, RZ, 0xfc, !PT ;  /* 0x00000040140b7812 */ /* 0x000fe200078efcff */
[--C-:B------:R-:W-:Y:S01]  /*15a90*/  IMAD.MOV R6, RZ, RZ, -R4.reuse ;  /* 0x000000ffff067224 */ /* 0x100fe200078e0a04 */
[----:B------:R0:W5:Y:S01]  /*15aa0*/  LDL R20, [R1+0x4] ;  /* 0x0000040001147983 */ /* 0x0001620000100800 */
[----:B------:R-:W-:Y:S02]  /*15ab0*/  SHF.R.S32.HI R5, RZ, 0x1f, R4 ;  /* 0x0000001fff057819 */ /* 0x000fe40000011404 */
[----:B------:R-:W-:-:S02]  /*15ac0*/  IMAD R6, R9, R6, R0 ;  /* 0x0000000609067224 */ /* 0x000fc400078e0200 */
[----:B------:R-:W-:Y:S02]  /*15ad0*/  VIADD R0, R0, 0x80 ;  /* 0x0000008000007836 */ /* 0x000fe40000000000 */
[----:B------:R-:W-:-:S04]  /*15ae0*/  IMAD R5, R5, UR4, RZ ;  /* 0x0000000405057c24 */ /* 0x000fc8000f8e02ff */
[C---:B------:R-:W-:Y:S02]  /*15af0*/  IMAD R7, R4.reuse, UR5, R5 ;  /* 0x0000000504077c24 */ /* 0x040fe4000f8e0205 */
[----:B------:R-:W-:-:S04]  /*15b00*/  IMAD.WIDE.U32 R4, R4, UR4, R2 ;  /* 0x0000000404047c25 */ /* 0x000fc8000f8e0002 */
[----:B------:R-:W-:Y:S01]  /*15b10*/  IMAD.IADD R5, R5, 0x1, R7 ;  /* 0x0000000105057824 */ /* 0x000fe200078e0207 */
[----:B------:R-:W-:Y:S01]  /*15b20*/  SHF.R.S32.HI R7, RZ, 0x1f, R6 ;  /* 0x0000001fff077819 */ /* 0x000fe20000011406 */
[----:B------:R-:W-:-:S04]  /*15b30*/  IMAD.WIDE.U32 R4, R6, UR6, R4 ;  /* 0x0000000606047c25 */ /* 0x000fc8000f8e0004 */
[----:B------:R-:W-:-:S04]  /*15b40*/  IMAD R7, R7, UR6, RZ ;  /* 0x0000000607077c24 */ /* 0x000fc8000f8e02ff */
[----:B------:R-:W-:Y:S01]  /*15b50*/  IMAD R7, R6, UR7, R7 ;  /* 0x0000000706077c24 */ /* 0x000fe2000f8e0207 */
[----:B------:R-:W-:-:S03]  /*15b60*/  LEA R6, P0, R4, UR8, 0x1 ;  /* 0x0000000804067c11 */ /* 0x000fc6000f8008ff */
[----:B------:R-:W-:Y:S02]  /*15b70*/  IMAD.IADD R5, R5, 0x1, R7 ;  /* 0x0000000105057824 */ /* 0x000fe400078e0207 */
[----:B------:R-:W1:Y:S03]  /*15b80*/  @P1 LDC R7, c[0x0][0x44c] ;  /* 0x00011300ff071b82 */ /* 0x000e660000000800 */
[----:B------:R-:W-:Y:S01]  /*15b90*/  LEA.HI.X R4, R4, UR9, R5, 0x1, P0 ;  /* 0x0000000904047c11 */ /* 0x000fe200080f0c05 */
[----:B------:R-:W-:Y:S02]  /*15ba0*/  IMAD.MOV.U32 R5, RZ, RZ, R0 ;  /* 0x000000ffff057224 */ /* 0x000fe400078e0000 */
[----:B-1----:R-:W-:-:S05]  /*15bb0*/  @P1 IMAD.HI.U32 R7, R0, R7, RZ ;  /* 0x0000000700071227 */ /* 0x002fca00078e00ff */
        /* <DEDUP_REMOVED lines=9> */
[----:B------:R-:W-:Y:S02]  /*15c50*/  SHF.R.S32.HI R5, RZ, 0x1f, R0 ;  /* 0x0000001fff057819 */ /* 0x000fe40000011400 */
[----:B------:R-:W-:Y:S01]  /*15c60*/  ISETP.GE.AND P1, PT, R12, UR4, PT ;  /* 0x000000040c007c0c */ /* 0x000fe2000bf26270 */
[----:B------:R-:W-:Y:S01]  /*15c70*/  IMAD.IADD R3, R3, 0x1, R7 ;  /* 0x0000000103037824 */ /* 0x000fe200078e0207 */
[----:B------:R-:W-:Y:S01]  /*15c80*/  ISETP.GE.AND P0, PT, R11, UR4, PT ;  /* 0x000000040b007c0c */ /* 0x000fe2000bf06270 */
[----:B------:R-:W-:-:S02]  /*15c90*/  IMAD R5, R5, UR6, RZ ;  /* 0x0000000605057c24 */ /* 0x000fc4000f8e02ff */
[----:B------:R-:W-:-:S04]  /*15ca0*/  IMAD.WIDE.U32 R2, R0, UR6, R2 ;  /* 0x0000000600027c25 */ /* 0x000fc8000f8e0002 */
[----:B------:R-:W-:Y:S01]  /*15cb0*/  IMAD R5, R0, UR7, R5 ;  /* 0x0000000700057c24 */ /* 0x000fe2000f8e0205 */
[----:B------:R-:W-:-:S03]  /*15cc0*/  LEA R8, P3, R2, UR8, 0x1 ;  /* 0x0000000802087c11 */ /* 0x000fc6000f8608ff */
[----:B------:R-:W-:Y:S01]  /*15cd0*/  IMAD.IADD R5, R3, 0x1, R5 ;  /* 0x0000000103057824 */ /* 0x000fe200078e0205 */
[----:B------:R-:W-:-:S04]  /*15ce0*/  UMOV UR4, 0xffffffff ;  /* 0xffffffff00047882 */ /* 0x000fc80000000000 */
[----:B------:R-:W-:Y:S01]  /*15cf0*/  LEA.HI.X R7, R2, UR9, R5, 0x1, P3 ;  /* 0x0000000902077c11 */ /* 0x000fe200098f0c05 */
[----:B0-----:R-:W-:Y:S06]  /*15d00*/  BRA.DIV UR4, `(.L_x_10554) ;  /* 0x0000004a04187947 */ /* 0x001fec000b800000 */
[----:B------:R-:W0:Y:S02]  /*15d10*/  S2R R3, SR_TID.X ;  /* 0x0000000000037919 */ /* 0x000e240000002100 */
[----:B0-----:R-:W-:Y:S02]  /*15d20*/  LOP3.LUT R10, R3, 0x7f, RZ, 0xc0, !PT ;  /* 0x0000007f030a7812 */ /* 0x001fe400078ec0ff */
[----:B------:R-:W2:Y:S04]  /*15d30*/  LDL.LU R3, [R1+0xc] ;  /* 0x00000c0001037983 */ /* 0x000ea80000300800 */
[----:B------:R-:W3:Y:S01]  /*15d40*/  LDL.LU R11, [R1+0x8] ;  /* 0x00000800010b7983 */ /* 0x000ee20000300800 */
[----:B------:R-:W-:-:S03]  /*15d50*/  SHF.R.U32.HI R10, RZ, 0x2, R10 ;  /* 0x00000002ff0a7819 */ /* 0x000fc6000001160a */
[----:B------:R-:W-:Y:S01]  /*15d60*/  SHFL.IDX PT, R2, R4, RZ, 0x1c1f ;  /* 0x001c1fff04027589 */ /* 0x000fe200000e0000 */
[----:B--2---:R-:W-:-:S03]  /*15d70*/  IMAD R5, R3, R9, RZ ;  /* 0x0000000903057224 */ /* 0x004fc600078e02ff */
[----:B------:R-:W0:Y:S01]  /*15d80*/  SHFL.IDX PT, R3, R6, RZ, 0x1c1f ;  /* 0x001c1fff06037589 */ /* 0x000e2200000e0000 */
[----:B---3--:R-:W-:-:S05]  /*15d90*/  IMAD.IADD R0, R10, 0x1, R11 ;  /* 0x000000010a007824 */ /* 0x008fca00078e020b */
        /* <DEDUP_REMOVED lines=35> */
[----:B0-----:R-:W0:Y:S01]  /*15fd0*/  SHFL.IDX PT, R3, R6, 0x3, 0x1c1f ;  /* 0x007c1f0006037f89 */ /* 0x001e2200000e0000 */
[----:B------:R-:W-:-:S05]  /*15fe0*/  VIADD R2, R0, 0x80 ;  /* 0x0000008000027836 */ /* 0x000fca0000000000 */
[----:B------:R-:W-:Y:S01]  /*15ff0*/  ISETP.GE.AND P3, PT, R2, R5, PT ;  /* 0x000000050200720c */ /* 0x000fe20003f66270 */
[----:B------:R-:W-:-:S05]  /*16000*/  VIADD R2, R0, 0x60 ;  /* 0x0000006000027836 */ /* 0x000fca0000000000 */
[----:B------:R-:W-:Y:S02]  /*16010*/  ISETP.GE.AND P4, PT, R2, R5, PT ;  /* 0x000000050200720c */ /* 0x000fe40003f86270 */
[----:B------:R-:W-:Y:S04]  /*16020*/  SHFL.IDX PT, R2, R7, RZ, 0x1c1f ;  /* 0x001c1fff07027589 */ /* 0x000fe800000e0000 */
[----:B------:R-:W-:Y:S07]  /*16030*/  SHFL.IDX PT, R7, R7, 0x1, 0x1c1f ;  /* 0x003c1f0007077f89 */ /* 0x000fee00000e0000 */
[----:B0-----:R-:W-:-:S05]  /*16040*/  @!P4 LEA R3, P5, R21, R3, 0x1 ;  /* 0x000000031503c211 */ /* 0x001fca00078a08ff */
[----:B------:R-:W-:Y:S02]  /*16050*/  @!P4 IMAD.X R9, RZ, RZ, R4, P5 ;  /* 0x000000ffff09c224 */ /* 0x000fe400028e0604 */
[----:B------:R-:W0:Y:S02]  /*16060*/  SHFL.IDX PT, R4, R8, RZ, 0x1c1f ;  /* 0x001c1fff08047589 */ /* 0x000e2400000e0000 */
[----:B0-----:R-:W-:-:S05]  /*16070*/  @!P3 LEA R4, P5, R21, R4, 0x1 ;  /* 0x000000041504b211 */ /* 0x001fca00078a08ff */
[----:B------:R-:W-:Y:S02]  /*16080*/  @!P3 IMAD.X R6, RZ, RZ, R2, P5 ;  /* 0x000000ffff06b224 */ /* 0x000fe400028e0602 */
[----:B------:R-:W-:Y:S02]  /*16090*/  @!P4 IMAD.MOV.U32 R2, RZ, RZ, R3 ;  /* 0x000000ffff02c224 */ /* 0x000fe400078e0003 */
[----:B------:R-:W-:-:S05]  /*160a0*/  @!P4 IMAD.MOV.U32 R3, RZ, RZ, R9 ;  /* 0x000000ffff03c224 */ /* 0x000fca00078e0009 */
[----:B------:R-:W-:Y:S04]  /*160b0*/  @!P4 LDGSTS.E.BYPASS.LTC128B.128 [R20+0xdc00], desc[UR52][R2.64], !P2 ;  /* 0x0dc000000214cfae */ /* 0x000fe8000d101d74 */
[----:B------:R-:W-:Y:S04]  /*160c0*/  @!P4 LDGSTS.E.BYPASS.LTC128B.128 [R20+0x10c00], desc[UR52][R2.64+0x40], !P1 ;  /* 0x10c000400214cfae */ /* 0x000fe8000c901d74 */
[----:B------:R0:W-:Y:S02]  /*160d0*/  @!P4 LDGSTS.E.BYPASS.LTC128B.128 [R20+0x13c00], desc[UR52][R2.64+0x80], !P0 ;  /* 0x13c000800214cfae */ /* 0x0001e4000c101d74 */
[----:B0-----:R-:W-:-:S02]  /*160e0*/  @!P3 IMAD.MOV.U32 R2, RZ, RZ, R4 ;  /* 0x000000ffff02b224 */ /* 0x001fc400078e0004 */
[----:B------:R-:W-:-:S05]  /*160f0*/  @!P3 IMAD.MOV.U32 R3, RZ, RZ, R6 ;  /* 0x000000ffff03b224 */ /* 0x000fca00078e0006 */
[----:B------:R-:W-:Y:S04]  /*16100*/  @!P3 LDGSTS.E.BYPASS.LTC128B.128 [R20+0xe400], desc[UR52][R2.64], !P2 ;  /* 0x0e4000000214bfae */ /* 0x000fe8000d101d74 */
[----:B------:R-:W-:Y:S04]  /*16110*/  @!P3 LDGSTS.E.BYPASS.LTC128B.128 [R20+0x11400], desc[UR52][R2.64+0x40], !P1 ;  /* 0x114000400214bfae */ /* 0x000fe8000c901d74 */
[----:B------:R0:W-:Y:S04]  /*16120*/  @!P3 LDGSTS.E.BYPASS.LTC128B.128 [R20+0x14400], desc[UR52][R2.64+0x80], !P0 ;  /* 0x144000800214bfae */ /* 0x0001e8000c101d74 */
[----:B0-----:R0:W1:Y:S02]  /*16130*/  SHFL.IDX PT, R2, R8, 0x1, 0x1c1f ;  /* 0x003c1f0008027f89 */ /* 0x00106400000e0000 */
.L_x_10671:
[----:B------:R-:W-:Y:S02]  /*16140*/  VIADD R0, R0, 0xa0 ;  /* 0x000000a000007836 */ /* 0x000fe40000000000 */
[----:B0-----:R-:W-:-:S03]  /*16150*/  VIADD R8, R17, 0x2d800 ;  /* 0x0002d80011087836 */ /* 0x001fc60000000000 */
        /* <DEDUP_REMOVED lines=11> */
.L_x_10555:
[----:B------:R-:W-:Y:S02]  /*16210*/  PLOP3.LUT P1, PT, P1, P0, PT, 0xa2, 0x0 ;  /* 0x000000000000781c */ /* 0x000fe40000f21472 */
[----:B------:R-:W-:-:S08]  /*16220*/  @P0 R2UR P1, UR4, R17 ;  /* 0x00000000110402ca */ /* 0x000fd00000020000 */
[----:B------:R-:W-:-:S05]  /*16230*/  @P0 PLOP3.LUT P0, PT, P1, PT, PT, 0x80, 0x0 ;  /* 0x000000000000081c */ /* 0x000fca0000f0f070 */
[----:B------:R-:W-:Y:S01]  /*16240*/  @!P1 SYNCS.ARRIVE.TRANS64.RED.A0T1 RZ, [UR4+0x2d800], RZ ;  /* 0x02d800ffffff99a7 */ /* 0x000fe20008200404 */
[----:B------:R-:W-:Y:S07]  /*16250*/  @!P1 ARRIVES.LDGSTSBAR.64.TRANSCNT [UR4+0x2d800] ;  /* 0x02d80000ff0099b0 */ /* 0x000fee0008000a84 */
[----:B------:R-:W-:Y:S05]  /*16260*/  @P0 BRA.U.ANY `(.L_x_10555) ;  /* 0xfffffffd00e80947 */ /* 0x000fea000393ffff */
[----:B0-----:R-:W2:Y:S02]  /*16270*/  LDL.LU R2, [R1+0x24] ;  /* 0x0000240001027983 */ /* 0x001ea40000300800 */
        /* <DEDUP_REMOVED lines=9> */
[----:B------:R-:W1:Y:S03]  /*16310*/  SYNCS.PHASECHK.TRANS64.TRYWAIT P0, [R17+URZ+0x2d820], R0 ;  /* 0x02d82000110075a7 */ /* 0x000e66000800017f */
[----:B01----:R-:W-:Y:S05]  /*16320*/  @!P0 BRA `(.L_x_10557) ;  /* 0x0000004800b48947 */ /* 0x003fea0003800000 */
.L_x_10672:
[----:B------:R-:W-:Y:S05]  /*16330*/  BSYNC B0 ;  /* 0x0000000000007941 */ /* 0x000fea0003800000 */
.L_x_10556:
[----:B------:R-:W0:Y:S01]  /*16340*/  LDL R2, [R1+0x1c] ;  /* 0x00001c0001027983 */ /* 0x000e220000100800 */
[----:B------:R-:W-:Y:S01]  /*16350*/  BSSY B0, `(.L_x_10558) ;  /* 0x0000233000007945 */ /* 0x000fe20003800000 */
[----:B0-----:R-:W-:-:S05]  /*16360*/  VIADD R0, R2, 0xfffffffe ;  /* 0xfffffffe02007836 */ /* 0x001fca0000000000 */
[----:B------:R-:W-:-:S13]  /*16370*/  ISETP.GE.AND P0, PT, R0, R29, PT ;  /* 0x0000001d0000720c */ /* 0x000fda0003f06270 */
[----:B------:R-:W-:Y:S05]  /*16380*/  @!P0 BRA `(.L_x_10559) ;  /* 0x0000002000bc8947 */ /* 0x000fea0003800000 */
[----:B------:R-:W2:Y:S04]  /*16390*/  LDL.LU R2, [R1+0x30] ;  /* 0x0000300001027983 */ /* 0x000ea80000300800 */
[----:B------:R-:W3:Y:S04]  /*163a0*/  LDL.LU R6, [R1+0x18] ;  /* 0x0000180001067983 */ /* 0x000ee80000300800 */
[----:B------:R-:W4:Y:S04]  /*163b0*/  LDL.LU R3, [R1+0x3c] ;  /* 0x00003c0001037983 */ /* 0x000f280000300800 */
[----:B------:R-:W5:Y:S04]  /*163c0*/  LDL.LU R5, [R1+0x14] ;  /* 0x0000140001057983 */ /* 0x000f680000300800 */
[----:B------:R-:W5:Y:S01]  /*163d0*/  LDL.LU R4, [R1+0x40] ;  /* 0x0000400001047983 */ /* 0x000f620000300800 */
[----:B------:R-:W-:Y:S01]  /*163e0*/  BSSY B2, `(.L_x_10560) ;  /* 0x00000c3000027945 */ /* 0x000fe20003800000 */
[----:B--2---:R-:W-:-:S04]  /*163f0*/  VIADD R2, R2, 0x1 ;  /* 0x0000000102027836 */ /* 0x004fc80000000000 */
[----:B---3--:R-:W-:Y:S01]  /*16400*/  IMAD R2, R2, R6, RZ ;  /* 0x0000000602027224 */ /* 0x008fe200078e02ff */
[----:B----4-:R-:W-:-:S04]  /*16410*/  LOP3.LUT R3, RZ, R3, RZ, 0x33, !PT ;  /* 0x00000003ff037212 */ /* 0x010fc800078e33ff */
[----:B------:R-:W-:-:S04]  /*16420*/  LOP3.LUT R2, RZ, R2, RZ, 0x33, !PT ;  /* 0x00000002ff027212 */ /* 0x000fc800078e33ff */
[----:B-----5:R-:W-:Y:S02]  /*16430*/  VIADDMNMX R2, R2, -R5, R3, !PT ;  /* 0x8000000502027246 */ /* 0x020fe40007800103 */
[----:B------:R-:W-:-:S04]  /*16440*/  LOP3.LUT R3, RZ, R4, RZ, 0x33, !PT ;  /* 0x00000004ff037212 */ /* 0x000fc800078e33ff */
[----:B------:R-:W-:Y:S02]  /*16450*/  VIMNMX R6, R2, R3, !PT ;  /* 0x0000000302067248 */ /* 0x000fe40007fe0100 */
[----:B------:R-:W-:-:S04]  /*16460*/  LOP3.LUT R3, RZ, R29, RZ, 0x33, !PT ;  /* 0x0000001dff037212 */ /* 0x000fc800078e33ff */
[----:B------:R-:W-:Y:S02]  /*16470*/  VIADDMNMX R10, R6, 0x2, R3, !PT ;  /* 0x00000002060a7846 */ /* 0x000fe40007800103 */
[----:B------:R-:W-:-:S05]  /*16480*/  LOP3.LUT R3, RZ, R6, RZ, 0x33, !PT ;  /* 0x00000006ff037212 */ /* 0x000fca00078e33ff */
        /* <DEDUP_REMOVED lines=11> */
[----:B--2---:R-:W-:-:S13]  /*16540*/  LOP3.LUT P1, RZ, R4, 0x1, RZ, 0xc0, !PT ;  /* 0x0000000104ff7812 */ /* 0x004fda000782c0ff */
        /* <DEDUP_REMOVED lines=23> */
.L_x_10564:
[----:B------:R-:W-:Y:S01]  /*166c0*/  IMAD R3, R7, 0x8, R17 ;  /* 0x0000000807037824 */ /* 0x000fe200078e0211 */
[----:B------:R-:W-:Y:S01]  /*166d0*/  SHF.L.U32 R2, R9, 0x1f, RZ ;  /* 0x0000001f09027819 */ /* 0x000fe200000006ff */
[----:B------:R-:W-:Y:S03]  /*166e0*/  BSSY B3, `(.L_x_10565) ;  /* 0x0000003000037945 */ /* 0x000fe60003800000 */
[----:B------:R-:W1:Y:S02]  /*166f0*/  SYNCS.PHASECHK.TRANS64.TRYWAIT P0, [R3+URZ+0x2d840], R2 ;  /* 0x02d84002030075a7 */ /* 0x000e64000800017f */
[----:B-1----:R-:W-:Y:S05]  /*16700*/  @!P0 BRA `(.L_x_10566) ;  /* 0x0000004400d08947 */ /* 0x002fea0003800000 */
.L_x_10673:
[----:B------:R-:W-:Y:S05]  /*16710*/  BSYNC B3 ;  /* 0x0000000000037941 */ /* 0x000fea0003800000 */
.L_x_10565:
        /* <DEDUP_REMOVED lines=12> */
.L_x_10568:
[----:B------:R-:W-:Y:S05]  /*167e0*/  BSYNC B3 ;  /* 0x0000000000037941 */ /* 0x000fea0003800000 */
.L_x_10567:
        /* <DEDUP_REMOVED lines=11> */
.L_x_10569:
        /* <DEDUP_REMOVED lines=16> */
.L_x_10570:
        /* <DEDUP_REMOVED lines=16> */
.L_x_10571:
        /* <DEDUP_REMOVED lines=15> */
.L_x_10674:
[----:B------:R-:W-:Y:S05]  /*16b90*/  BSYNC B3 ;  /* 0x0000000000037941 */ /* 0x000fea0003800000 */
.L_x_10572:
        /* <DEDUP_REMOVED lines=12> */
.L_x_10575:
[----:B------:R-:W-:Y:S05]  /*16c60*/  BSYNC B3 ;  /* 0x0000000000037941 */ /* 0x000fea0003800000 */
.L_x_10574:
        /* <DEDUP_REMOVED lines=11> */
.L_x_10576:
        /* <DEDUP_REMOVED lines=15> */
.L_x_10577:
        /* <DEDUP_REMOVED lines=15> */
.L_x_10578:
        /* <DEDUP_REMOVED lines=12> */
.L_x_10563:
[----:B------:R-:W-:Y:S05]  /*16fc0*/  BSYNC B1 ;  /* 0x0000000000017941 */ /* 0x000fea0003800000 */
.L_x_10562:
[----:B------:R-:W2:Y:S01]  /*16fd0*/  LDL.LU R0, [R1+0x1c] ;  /* 0x00001c0001007983 */ /* 0x000ea20000300800 */
[----:B------:R-:W-:Y:S02]  /*16fe0*/  IMAD.MOV.U32 R18, RZ, RZ, R7 ;  /* 0x000000ffff127224 */ /* 0x000fe400078e0007 */
[----:B------:R-:W-:Y:S02]  /*16ff0*/  IMAD.MOV.U32 R28, RZ, RZ, R9 ;  /* 0x000000ffff1c7224 */ /* 0x000fe400078e0009 */
[----:B--2---:R-:W-:-:S07]  /*17000*/  VIADD R0, R0, 0xfffffffd ;  /* 0xfffffffd00007836 */ /* 0x004fce0000000000 */
.L_x_10561:
[----:B------:R-:W-:Y:S05]  /*17010*/  BSYNC B2 ;  /* 0x0000000000027941 */ /* 0x000fea0003800000 */
.L_x_10560:
[----:B------:R-:W-:-:S05]  /*17020*/  VIADD R3, R10, 0xfffffffe ;  /* 0xfffffffe0a037836 */ /* 0x000fca0000000000 */
[----:B------:R-:W-:-:S13]  /*17030*/  ISETP.NE.AND P0, PT, R3, R6, PT ;  /* 0x000000060300720c */ /* 0x000fda0003f05270 */
[----:B------:R-:W-:Y:S05]  /*17040*/  @!P0 BRA `(.L_x_10559) ;  /* 0x00000014008c8947 */ /* 0x000fea0003800000 */
[----:B------:R-:W-:-:S07]  /*17050*/  IMAD.MOV.U32 R4, RZ, RZ, R19 ;  /* 0x000000ffff047224 */ /* 0x000fce00078e0013 */
.L_x_10613:
        /* <DEDUP_REMOVED lines=32> */
.L_x_10581:
[----:B------:R-:W-:Y:S01]  /*17260*/  IMAD R3, R6, 0x8, R17 ;  /* 0x0000000806037824 */ /* 0x000fe200078e0211 */
[----:B------:R-:W-:Y:S01]  /*17270*/  SHF.L.U32 R2, R7, 0x1f, RZ ;  /* 0x0000001f07027819 */ /* 0x000fe200000006ff */
[----:B------:R-:W-:Y:S03]  /*17280*/  BSSY B2, `(.L_x_10582) ;  /* 0x0000003000027945 */ /* 0x000fe60003800000 */
[----:B------:R-:W1:Y:S02]  /*17290*/  SYNCS.PHASECHK.TRANS64.TRYWAIT P0, [R3+URZ+0x2d840], R2 ;  /* 0x02d84002030075a7 */ /* 0x000e64000800017f */
[----:B-1----:R-:W-:Y:S05]  /*172a0*/  @!P0 BRA `(.L_x_10583) ;  /* 0x0000003c00108947 */ /* 0x002fea0003800000 */
.L_x_10675:
[----:B------:R-:W-:Y:S05]  /*172b0*/  BSYNC B2 ;  /* 0x0000000000027941 */ /* 0x000fea0003800000 */
.L_x_10582:
        /* <DEDUP_REMOVED lines=12> */
.L_x_10585:
[----:B------:R-:W-:Y:S05]  /*17380*/  BSYNC B2 ;  /* 0x0000000000027941 */ /* 0x000fea0003800000 */
.L_x_10584:
        /* <DEDUP_REMOVED lines=11> */
.L_x_10586:
        /* <DEDUP_REMOVED lines=16> */
.L_x_10587:
        /* <DEDUP_REMOVED lines=16> */
.L_x_10588:
        /* <DEDUP_REMOVED lines=15> */
.L_x_10676:
[----:B------:R-:W-:Y:S05]  /*17730*/  BSYNC B2 ;  /* 0x0000000000027941 */ /* 0x000fea0003800000 */
.L_x_10589:
        /* <DEDUP_REMOVED lines=11> */
.L_x_10592:
[----:B------:R-:W-:Y:S05]  /*177f0*/  BSYNC B2 ;  /* 0x0000000000027941 */ /* 0x000fea0003800000 */
.L_x_10591:
        /* <DEDUP_REMOVED lines=10> */
.L_x_10593:
        /* <DEDUP_REMOVED lines=15> */
.L_x_10594:
        /* <DEDUP_REMOVED lines=15> */
.L_x_10595:
        /* <DEDUP_REMOVED lines=12> */
.L_x_10580:
[----:B------:R-:W-:Y:S05]  /*17b40*/  BSYNC B1 ;  /* 0x0000000000017941 */ /* 0x000fea0003800000 */
.L_x_10579:
        /* <DEDUP_REMOVED lines=32> */
.L_x_10598:
[----:B------:R-:W-:Y:S01]  /*17d50*/  IMAD R2, R18, 0x8, R17 ;  /* 0x0000000812027824 */ /* 0x000fe200078e0211 */
[----:B------:R-:W-:Y:S01]  /*17d60*/  SHF.L.U32 R3, R28, 0x1f, RZ ;  /* 0x0000001f1c037819 */ /* 0x000fe200000006ff */
[----:B------:R-:W-:Y:S03]  /*17d70*/  BSSY B2, `(.L_x_10599) ;  /* 0x0000003000027945 */ /* 0x000fe60003800000 */
[----:B------:R-:W1:Y:S02]  /*17d80*/  SYNCS.PHASECHK.TRANS64.TRYWAIT P0, [R2+URZ+0x2d840], R3 ;  /* 0x02d84003020075a7 */ /* 0x000e64000800017f */
[----:B-1----:R-:W-:Y:S05]  /*17d90*/  @!P0 BRA `(.L_x_10600) ;  /* 0x00000030007c8947 */ /* 0x002fea0003800000 */
.L_x_10677:
[----:B------:R-:W-:Y:S05]  /*17da0*/  BSYNC B2 ;  /* 0x0000000000027941 */ /* 0x000fea0003800000 */
.L_x_10599:
        /* <DEDUP_REMOVED lines=12> */
.L_x_10602:
[----:B------:R-:W-:Y:S05]  /*17e70*/  BSYNC B2 ;  /* 0x0000000000027941 */ /* 0x000fea0003800000 */
.L_x_10601:
        /* <DEDUP_REMOVED lines=12> */
.L_x_10603:
        /* <DEDUP_REMOVED lines=16> */
.L_x_10604:
        /* <DEDUP_REMOVED lines=16> */
.L_x_10605:
        /* <DEDUP_REMOVED lines=15> */
.L_x_10678:
[----:B------:R-:W-:Y:S05]  /*18230*/  BSYNC B2 ;  /* 0x0000000000027941 */ /* 0x000fea0003800000 */
.L_x_10606:
        /* <DEDUP_REMOVED lines=11> */
.L_x_10609:
[----:B------:R-:W-:Y:S05]  /*182f0*/  BSYNC B2 ;  /* 0x0000000000027941 */ /* 0x000fea0003800000 */
.L_x_10608:
        /* <DEDUP_REMOVED lines=10> */
.L_x_10610:
        /* <DEDUP_REMOVED lines=15> */
.L_x_10611:
        /* <DEDUP_REMOVED lines=15> */
.L_x_10612:
        /* <DEDUP_REMOVED lines=12> */
.L_x_10597:
[----:B------:R-:W-:Y:S05]  /*18640*/  BSYNC B1 ;  /* 0x0000000000017941 */ /* 0x000fea0003800000 */
.L_x_10596:
[----:B------:R-:W-:Y:S01]  /*18650*/  ISETP.GT.AND P0, PT, R9, R29, PT ;  /* 0x0000001d0900720c */ /* 0x000fe20003f04270 */
[----:B------:R-:W-:-:S12]  /*18660*/  VIADD R0, R0, 0xfffffffe ;  /* 0xfffffffe00007836 */ /* 0x000fd80000000000 */
[----:B------:R-:W-:Y:S05]  /*18670*/  @P0 BRA `(.L_x_10613) ;  /* 0xffffffe800780947 */ /* 0x000fea000383ffff */
.L_x_10559:
[----:B------:R-:W-:Y:S05]  /*18680*/  BSYNC B0 ;  /* 0x0000000000007941 */ /* 0x000fea0003800000 */
.L_x_10558:
[----:B------:R-:W0:Y:S01]  /*18690*/  S2R R2, SR_TID.X ;  /* 0x0000000000027919 */ /* 0x000e220000002100 */
[----:B------:R-:W-:Y:S01]  /*186a0*/  BSSY B0, `(.L_x_10614) ;  /* 0x0000010000007945 */ /* 0x000fe20003800000 */
[----:B0-----:R-:W-:-:S04]  /*186b0*/  LOP3.LUT R6, R2, 0x7f, RZ, 0xc0, !PT ;  /* 0x0000007f02067812 */ /* 0x001fc800078ec0ff */
[----:B------:R-:W-:-:S13]  /*186c0*/  ISETP.NE.AND P0, PT, R6, RZ, PT ;  /* 0x000000ff0600720c */ /* 0x000fda0003f05270 */
[----:B------:R-:W-:Y:S05]  /*186d0*/  @P0 BRA `(.L_x_10615) ;  /* 0x0000000000300947 */ /* 0x000fea0003800000 */
[----:B------:R-:W0:Y:S01]  /*186e0*/  S2R R5, SR_LANEID ;  /* 0x0000000000057919 */ /* 0x000e220000000000 */
        /* <DEDUP_REMOVED lines=11> */
.L_x_10615:
[----:B------:R-:W-:Y:S05]  /*187a0*/  BSYNC B0 ;  /* 0x0000000000007941 */ /* 0x000fea0003800000 */
.L_x_10614:
[----:B------:R-:W2:Y:S01]  /*187b0*/  LDL R0, [R1] ;  /* 0x0000000001007983 */ /* 0x000ea20000100800 */
[----:B------:R-:W-:Y:S01]  /*187c0*/  BSSY B0, `(.L_x_10616) ;  /* 0x0000046000007945 */ /* 0x000fe20003800000 */
[----:B--2---:R-:W-:-:S13]  /*187d0*/  LOP3.LUT P0, RZ, R0, 0x1, RZ, 0xc0, !PT ;  /* 0x0000000100ff7812 */ /* 0x004fda000780c0ff */
[----:B------:R-:W-:Y:S05]  /*187e0*/  @!P0 BRA `(.L_x_10617) ;  /* 0x00000004000c8947 */ /* 0x000fea0003800000 */
[----:B------:R-:W-:Y:S01]  /*187f0*/  IMAD R3, R18, 0x8, R17 ;  /* 0x0000000812037824 */ /* 0x000fe200078e0211 */
[----:B------:R-:W-:Y:S01]  /*18800*/  SHF.L.U32 R0, R28, 0x1f, RZ ;  /* 0x0000001f1c007819 */ /* 0x000fe200000006ff */
[----:B------:R-:W-:Y:S01]  /*18810*/  BSSY B1, `(.L_x_10618) ;  /* 0x0000004000017945 */ /* 0x000fe20003800000 */
[----:B------:R-:W-:Y:S02]  /*18820*/  ISETP.NE.AND P1, PT, R6, RZ, PT ;  /* 0x000000ff0600720c */ /* 0x000fe40003f25270 */
[----:B------:R-:W0:Y:S02]  /*18830*/  SYNCS.PHASECHK.TRANS64.TRYWAIT P0, [R3+URZ+0x2d860], R0 ;  /* 0x02d86000030075a7 */ /* 0x000e24000800017f */
[----:B0-----:R-:W-:Y:S09]  /*18840*/  @!P0 BRA `(.L_x_10619) ;  /* 0x0000002400f88947 */ /* 0x001ff20003800000 */
.L_x_10679:
[----:B------:R-:W-:Y:S05]  /*18850*/  BSYNC B1 ;  /* 0x0000000000017941 */ /* 0x000fea0003800000 */
.L_x_10618:
[----:B------:R-:W-:Y:S04]  /*18860*/  BSSY B1, `(.L_x_10620) ;  /* 0x0000009000017945 */ /* 0x000fe80003800000 */
[----:B------:R-:W-:Y:S05]  /*18870*/  @P1 BRA `(.L_x_10621) ;  /* 0x00000000001c1947 */ /* 0x000fea0003800000 */
[----:B------:R-:W1:Y:S01]  /*18880*/  S2R R2, SR_TID.X ;  /* 0x0000000000027919 */ /* 0x000e620000002100 */
[----:B0-----:R-:W-:-:S04]  /*18890*/  IMAD.MOV.U32 R0, RZ, RZ, 0x6000 ;  /* 0x00006000ff007424 */ /* 0x001fc800078e00ff */
[----:B------:R2:W-:Y:S01]  /*188a0*/  SYNCS.ARRIVE.TRANS64 RZ, [R3+URZ+0x2d850], R0 ;  /* 0x02d8500003ff79a7 */ /* 0x0005e2000800003f */
[----:B-1----:R-:W-:-:S04]  /*188b0*/  LOP3.LUT R2, R2, 0x1f, RZ, 0xc0, !PT ;  /* 0x0000001f02027812 */ /* 0x002fc800078ec0ff */
[----:B------:R-:W-:-:S13]  /*188c0*/  ISETP.NE.AND P0, PT, R2, RZ, PT ;  /* 0x000000ff0200720c */ /* 0x000fda0003f05270 */
[----:B--2---:R-:W-:Y:S05]  /*188d0*/  @!P0 BRA `(.L_x_10621) ;  /* 0x0000000000048947 */ /* 0x004fea0003800000 */
[----:B------:R-:W-:Y:S01]  /*188e0*/  BPT.TRAP 0x1 ;  /* 0x000000040000795c */ /* 0x000fe20000300000 */
.L_x_10621:
[----:B------:R-:W-:Y:S05]  /*188f0*/  BSYNC B1 ;  /* 0x0000000000017941 */ /* 0x000fea0003800000 */
.L_x_10620:
[----:B0-----:R-:W-:Y:S01]  /*18900*/  IMAD R0, R18, 0x6000, R17 ;  /* 0x0000600012007824 */ /* 0x001fe200078e0211 */
        /* <DEDUP_REMOVED lines=9> */
.L_x_10622:
        /* <DEDUP_REMOVED lines=15> */
.L_x_10623:
        /* <DEDUP_REMOVED lines=15> */
.L_x_10624:
        /* <DEDUP_REMOVED lines=10> */
.L_x_10617:
[----:B------:R-:W-:Y:S05]  /*18c20*/  BSYNC B0 ;  /* 0x0000000000007941 */ /* 0x000fea0003800000 */
.L_x_10616:
[----:B------:R-:W-:-:S05]  /*18c30*/  VIADD R18, R18, 0x1 ;  /* 0x0000000112127836 */ /* 0x000fca0000000000 */
[----:B------:R-:W-:-:S04]  /*18c40*/  ISETP.NE.AND P0, PT, R18, 0x2, PT ;  /* 0x000000021200780c */ /* 0x000fc80003f05270 */
[----:B------:R-:W-:Y:S02]  /*18c50*/  SEL R3, RZ, 0x1, P0 ;  /* 0x00000001ff037807 */ /* 0x000fe40000000000 */
[----:B------:R-:W-:Y:S02]  /*18c60*/  SEL R18, R18, RZ, P0 ;  /* 0x000000ff12127207 */ /* 0x000fe40000000000 */
[----:B------:R-:W-:-:S07]  /*18c70*/  LOP3.LUT R28, R28, R3, RZ, 0x3c, !PT ;  /* 0x000000031c1c7212 */ /* 0x000fce00078e3cff */
.L_x_10540:
[----:B------:R-:W-:Y:S05]  /*18c80*/  BSYNC B7 ;  /* 0x0000000000077941 */ /* 0x000fea0003800000 */
.L_x_10538:
[----:B------:R-:W3:Y:S02]  /*18c90*/  LDL R0, [R1] ;  /* 0x0000000001007983 */ /* 0x000ee40000100800 */
        /* <DEDUP_REMOVED lines=11> */
.L_x_10625:
[----:B------:R-:W3:Y:S01]  /*18d50*/  S2R R0, SR_TID.X ;  /* 0x0000000000007919 */ /* 0x000ee20000002100 */
[----:B------:R-:W-:Y:S01]  /*18d60*/  UMOV UR4, 0xffffffff ;  /* 0xffffffff00047882 */ /* 0x000fe20000000000 */
[----:B---3--:R-:W-:-:S04]  /*18d70*/  LOP3.LUT R8, R0, 0x1f, RZ, 0xc0, !PT ;  /* 0x0000001f00087812 */ /* 0x008fc800078ec0ff */
[----:B------:R-:W-:Y:S01]  /*18d80*/  ISETP.NE.AND P0, PT, R8, 0x1f, PT ;  /* 0x0000001f0800780c */ /* 0x000fe20003f05270 */
[----:B------:R-:W-:-:S12]  /*18d90*/  BRA.DIV UR4, `(.L_x_10627) ;  /* 0x0000002204b87947 */ /* 0x000fd8000b800000 */
[----:B------:R-:W-:Y:S01]  /*18da0*/  IMAD.IADD R9, R27, 0x1, R8 ;  /* 0x000000011b097824 */ /* 0x000fe200078e0208 */
[----:B------:R-:W-:-:S04]  /*18db0*/  ULDC UR4, c[0x0][0xc3c] ;  /* 0x00030f0000047ab9 */ /* 0x000fc80000000800 */
[----:B------:R-:W-:-:S13]  /*18dc0*/  ISETP.GE.OR P1, PT, R9, UR4, !P0 ;  /* 0x0000000409007c0c */ /* 0x000fda000c726670 */
[----:B------:R-:W3:Y:S08]  /*18dd0*/  @!P1 LDC.64 R2, c[0x0][0xc80] ;  /* 0x00032000ff029b82 */ /* 0x000ef00000000a00 */
[----:B01----:R-:W0:Y:S01]  /*18de0*/  @!P1 LDC.64 R4, c[0x0][0xc78] ;  /* 0x00031e00ff049b82 */ /* 0x003e220000000a00 */
[----:B---3--:R-:W-:-:S05]  /*18df0*/  @!P1 IMAD.WIDE R2, R9, 0x4, R2 ;  /* 0x0000000409029825 */ /* 0x008fca00078e0202 */
[----:B------:R0:W3:Y:S02]  /*18e00*/  @!P1 LDG.E R7, desc[UR52][R2.64] ;  /* 0x0000003402079981 */ /* 0x0000e4000c1e1900 */
[----:B0-----:R-:W-:-:S05]  /*18e10*/  @!P1 IMAD.WIDE R2, R9, 0x4, R4 ;  /* 0x0000000409029825 */ /* 0x001fca00078e0204 */
[----:B------:R-:W4:Y:S01]  /*18e20*/  @!P1 LDG.E R4, desc[UR52][R2.64] ;  /* 0x0000003402049981 */ /* 0x000f22000c1e1900 */
        /* <DEDUP_REMOVED lines=9> */
[----:B---3--:R-:W-:Y:S02]  /*18ec0*/  @!P1 IMAD.MOV.U32 R25, RZ, RZ, R7 ;  /* 0x000000ffff199224 */ /* 0x008fe400078e0007 */
[----:B----4-:R-:W-:Y:S01]  /*18ed0*/  @!P1 IMAD.MOV.U32 R5, RZ, RZ, R4 ;  /* 0x000000ffff059224 */ /* 0x010fe200078e0004 */
        /* <DEDUP_REMOVED lines=18> */
.L_x_10689:
[----:B------:R-:W-:Y:S02]  /*19000*/  ULDC UR4, c[0x0][0xc38] ;  /* 0x00030e0000047ab9 */ /* 0x000fe40000000800 */
[----:B------:R-:W-:-:S04]  /*19010*/  IMAD.U32 R4, RZ, RZ, UR4 ;  /* 0x00000004ff047e24 */ /* 0x000fc8000f8e00ff */
[----:B-1----:R-:W-:-:S04]  /*19020*/  IMAD R3, R14, R4, RZ ;  /* 0x000000040e037224 */ /* 0x002fc800078e02ff */
[----:B------:R-:W-:-:S05]  /*19030*/  IMAD.IADD R6, R6, 0x1, R3 ;  /* 0x0000000106067824 */ /* 0x000fca00078e0203 */
[----:B------:R-:W-:-:S13]  /*19040*/  ISETP.GT.AND P6, PT, R6, R0, PT ;  /* 0x000000000600720c */ /* 0x000fda0003fc4270 */
[----:B------:R-:W-:Y:S05]  /*19050*/  @P6 BRA `(.L_x_10628) ;  /* 0x0000000000a46947 */ /* 0x000fea0003800000 */
.L_x_10631:
[----:B0-----:R-:W0:Y:S01]  /*19060*/  LDC R2, c[0x0][0xc3c] ;  /* 0x00030f00ff027b82 */ /* 0x001e220000000800 */
[----:B------:R-:W-:-:S05]  /*19070*/  VIADD R27, R27, 0x1f ;  /* 0x0000001f1b1b7836 */ /* 0x000fca0000000000 */
[----:B0-----:R-:W-:-:S13]  /*19080*/  ISETP.GE.AND P6, PT, R27, R2, PT ;  /* 0x000000021b00720c */ /* 0x001fda0003fc6270 */
[----:B------:R-:W-:Y:S05]  /*19090*/  @P6 BRA `(.L_x_10629) ;  /* 0x0000000800bc6947 */ /* 0x000fea0003800000 */
[----:B------:R-:W0:Y:S01]  /*190a0*/  S2R R3, SR_TID.X ;  /* 0x0000000000037919 */ /* 0x000e220000002100 */
[----:B------:R-:W-:Y:S01]  /*190b0*/  IMAD.MOV.U32 R25, RZ, RZ, RZ ;  /* 0x000000ffff197224 */ /* 0x000fe200078e00ff */
[----:B0-----:R-:W-:-:S05]  /*190c0*/  LOP3.LUT R3, R3, 0x1f, RZ, 0xc0, !PT ;  /* 0x0000001f03037812 */ /* 0x001fca00078ec0ff */
[----:B------:R-:W-:-:S05]  /*190d0*/  IMAD.IADD R7, R27, 0x1, R3 ;  /* 0x000000011b077824 */ /* 0x000fca00078e0203 */
[----:B------:R-:W-:-:S13]  /*190e0*/  ISETP.GE.OR P6, PT, R7, R2, !P0 ;  /* 0x000000020700720c */ /* 0x000fda00047c6670 */
[----:B------:R-:W0:Y:S08]  /*190f0*/  @!P6 LDC.64 R2, c[0x0][0xc80] ;  /* 0x00032000ff02eb82 */ /* 0x000e300000000a00 */
[----:B------:R-:W1:Y:S01]  /*19100*/  @!P6 LDC.64 R4, c[0x0][0xc78] ;  /* 0x00031e00ff04eb82 */ /* 0x000e620000000a00 */
[----:B0-----:R-:W-:-:S05]  /*19110*/  @!P6 IMAD.WIDE R2, R7, 0x4, R2 ;  /* 0x000000040702e825 */ /* 0x001fca00078e0202 */
[----:B------:R1:W3:Y:S02]  /*19120*/  @!P6 LDG.E R25, desc[UR52][R2.64] ;  /* 0x000000340219e981 */ /* 0x0002e4000c1e1900 */
[----:B-1----:R-:W-:-:S04]  /*19130*/  @!P6 IMAD.WIDE R2, R7, 0x4, R4 ;  /* 0x000000040702e825 */ /* 0x002fc800078e0204 */
[----:B------:R-:W-:-:S06]  /*19140*/  IMAD.MOV.U32 R5, RZ, RZ, RZ ;  /* 0x000000ffff057224 */ /* 0x000fcc00078e00ff */
[----:B------:R-:W3:Y:S01]  /*19150*/  @!P6 LDG.E R5, desc[UR52][R2.64] ;  /* 0x000000340205e981 */ /* 0x000ee2000c1e1900 */
[----:B------:R-:W-:Y:S01]  /*19160*/  UMOV UR4, 0xffffffff ;  /* 0xffffffff00047882 */ /* 0x000fe20000000000 */
[----:B---3--:R-:W-:Y:S02]  /*19170*/  IMAD R13, R5, R25, RZ ;  /* 0x00000019050d7224 */ /* 0x008fe400078e02ff */
        /* <DEDUP_REMOVED lines=17> */
.L_x_10697:
[----:B------:R-:W-:Y:S02]  /*19290*/  ULDC UR4, c[0x0][0xc38] ;  /* 0x00030e0000047ab9 */ /* 0x000fe40000000800 */
[----:B------:R-:W-:-:S04]  /*192a0*/  IMAD.U32 R4, RZ, RZ, UR4 ;  /* 0x00000004ff047e24 */ /* 0x000fc8000f8e00ff */
[----:B-1----:R-:W-:-:S04]  /*192b0*/  IMAD R3, R14, R4, RZ ;  /* 0x000000040e037224 */ /* 0x002fc800078e02ff */
[----:B------:R-:W-:-:S05]  /*192c0*/  IMAD.IADD R6, R3, 0x1, R6 ;  /* 0x0000000103067824 */ /* 0x000fca00078e0206 */
[----:B------:R-:W-:-:S13]  /*192d0*/  ISETP.GT.AND P6, PT, R6, R0, PT ;  /* 0x000000000600720c */ /* 0x000fda0003fc4270 */
[----:B------:R-:W-:Y:S05]  /*192e0*/  @!P6 BRA `(.L_x_10631) ;  /* 0xfffffffc005ce947 */ /* 0x000fea000383ffff */
.L_x_10628:
[----:B------:R-:W-:Y:S01]  /*192f0*/  IMAD.IADD R6, R6, 0x1, -R3 ;  /* 0x0000000106067824 */ /* 0x000fe200078e0a03 */
[----:B------:R-:W-:-:S03]  /*19300*/  UMOV UR4, 0xffffffff ;  /* 0xffffffff00047882 */ /* 0x000fc60000000000 */
[----:B------:R-:W-:-:S05]  /*19310*/  IMAD R3, R2, R4, R6 ;  /* 0x0000000402037224 */ /* 0x000fca00078e0206 */
[----:B------:R-:W-:Y:S01]  /*19320*/  ISETP.GT.AND P6, PT, R3, R0, PT ;  /* 0x000000000300720c */ /* 0x000fe20003fc4270 */
[----:B------:R-:W-:-:S12]  /*19330*/  BRA.DIV UR4, `(.L_x_10632) ;  /* 0x0000002604407947 */ /* 0x000fd8000b800000 */
[----:B------:R-:W-:-:S04]  /*19340*/  VOTE.ANY R3, PT, !P6 ;  /* 0x0000000000037806 */ /* 0x000fc800070e0100 */
[----:B------:R-:W1:Y:S02]  /*19350*/  POPC R7, R3 ;  /* 0x0000000300077309 */ /* 0x000e640000000000 */
[----:B-1----:R1:W3:Y:S01]  /*19360*/  SHFL.IDX PT, R25, R25, R7, 0x1f ;  /* 0x00001f0719197589 */ /* 0x0022e200000e0000 */
[----:B------:R-:W-:-:S03]  /*19370*/  IMAD.IADD R27, R7, 0x1, R27 ;  /* 0x00000001071b7824 */ /* 0x000fc600078e021b */
[----:B------:R1:W4:Y:S04]  /*19380*/  SHFL.IDX PT, R5, R5, R7, 0x1f ;  /* 0x00001f0705057589 */ /* 0x00032800000e0000 */
.L_x_10702:
[----:B------:R-:W-:-:S13]  /*19390*/  ISETP.NE.AND P0, PT, R3, RZ, PT ;  /* 0x000000ff0300720c */ /* 0x000fda0003f05270 */
[----:B------:R-:W-:Y:S05]  /*193a0*/  @!P0 BRA `(.L_x_10633) ;  /* 0x0000000000108947 */ /* 0x000fea0003800000 */
[----:B------:R-:W-:Y:S01]  /*193b0*/  UMOV UR4, 0xffffffff ;  /* 0xffffffff00047882 */ /* 0x000fe20000000000 */
[----:B--2---:R-:W-:Y:S02]  /*193c0*/  VIADD R12, R7, 0xffffffff ;  /* 0xffffffff070c7836 */ /* 0x004fe40000000000 */
[----:B------:R-:W-:Y:S05]  /*193d0*/  BRA.DIV UR4, `(.L_x_10634) ;  /* 0x0000002604787947 */ /* 0x000fea000b800000 */
[----:B------:R2:W0:Y:S02]  /*193e0*/  SHFL.IDX PT, R24, R2, R12, 0x1f ;  /* 0x00001f0c02187589 */ /* 0x00042400000e0000 */
.L_x_10633:
[----:B----4-:R-:W-:Y:S01]  /*193f0*/  ISETP.NE.AND P0, PT, R5, 0x1, PT ;  /* 0x000000010500780c */ /* 0x010fe20003f05270 */
[----:B0-----:R-:W-:-:S04]  /*19400*/  IMAD R24, R24, R4, R6 ;  /* 0x0000000418187224 */ /* 0x001fc800078e0206 */
[----:B------:R-:W-:-:S08]  /*19410*/  IMAD.IADD R0, R0, 0x1, -R24 ;  /* 0x0000000100007824 */ /* 0x000fd000078e0a18 */
[----:B------:R-:W-:Y:S05]  /*19420*/  @!P0 BRA `(.L_x_10635) ;  /* 0x0000000000dc8947 */ /* 0x000fea0003800000 */
[----:B---3--:R-:W-:Y:S01]  /*19430*/  IABS R4, R25 ;  /* 0x0000001900047213 */ /* 0x008fe20000000000 */
[----:B--2---:R-:W-:Y:S01]  /*19440*/  IMAD.MOV.U32 R2, RZ, RZ, RZ ;  /* 0x000000ffff027224 */ /* 0x004fe200078e00ff */
[----:B------:R-:W-:Y:S02]  /*19450*/  IABS R6, R5 ;  /* 0x0000000500067213 */ /* 0x000fe40000000000 */
[----:B-1----:R-:W0:Y:S08]  /*19460*/  I2F.RP R7, R4 ;  /* 0x0000000400077306 */ /* 0x002e300000209400 */
[----:B------:R-:W-:Y:S08]  /*19470*/  I2F.RP R10, R6 ;  /* 0x00000006000a7306 */ /* 0x000ff00000209400 */
[----:B0-----:R-:W0:Y:S02]  /*19480*/  MUFU.RCP R7, R7 ;  /* 0x0000000700077308 */ /* 0x001e240000001000 */
[----:B0-----:R-:W-:-:S06]  /*19490*/  VIADD R3, R7, 0xffffffe ;  /* 0x0ffffffe07037836 */ /* 0x001fcc0000000000 */
        /* <DEDUP_REMOVED lines=38> */
[----:B------:R-:W-:-:S04]  /*19700*/  IMAD.MOV R3, RZ, RZ, -R7 ;  /* 0x000000ffff037224 */ /* 0x000fc800078e0a07 */
[----:B------:R-:W-:-:S08]  /*19710*/  IMAD R3, R25, R3, R0 ;  /* 0x0000000319037224 */ /* 0x000fd000078e0200 */
[----:B------:R-:W-:-:S04]  /*19720*/  @P0 VIADD R4, R4, 0x1 ;  /* 0x0000000104040836 */ /* 0x000fc80000000000 */
[----:B------:R-:W-:Y:S01]  /*19730*/  @!P2 IMAD.MOV R4, RZ, RZ, -R4 ;  /* 0x000000ffff04a224 */ /* 0x000fe200078e0a04 */
[----:B------:R-:W-:-:S05]  /*19740*/  @!P1 LOP3.LUT R4, RZ, R5, RZ, 0x33, !PT ;  /* 0x00000005ff049212 */ /* 0x000fca00078e33ff */
[--C-:B------:R-:W-:Y:S02]  /*19750*/  IMAD.MOV R2, RZ, RZ, -R4.reuse ;  /* 0x000000ffff027224 */ /* 0x100fe400078e0a04 */
[C---:B------:R-:W-:Y:S02]  /*19760*/  IMAD R4, R5.reuse, 0x1000000, R4 ;  /* 0x0100000005047824 */ /* 0x040fe400078e0204 */
[----:B------:R-:W-:-:S04]  /*19770*/  IMAD R5, R5, R2, R7 ;  /* 0x0000000205057224 */ /* 0x000fc800078e0207 */
[----:B------:R-:W-:Y:S01]  /*19780*/  IMAD R26, R5, 0x10000, R4 ;  /* 0x00010000051a7824 */ /* 0x000fe200078e0204 */
[----:B------:R-:W-:Y:S06]  /*19790*/  BRA `(.L_x_10636) ;  /* 0x0000000000f07947 */ /* 0x000fec0003800000 */
.L_x_10635:
[----:B--2---:R-:W0:Y:S02]  /*197a0*/  LDC.64 R2, c[0x0][0xc90] ;  /* 0x00032400ff027b82 */ /* 0x004e240000000a00 */
[----:B0-----:R-:W-:-:S05]  /*197b0*/  IMAD.WIDE R2, R27, 0x4, R2 ;  /* 0x000000041b027825 */ /* 0x001fca00078e0202 */
[----:B------:R0:W3:Y:S02]  /*197c0*/  LDG.E R6, desc[UR52][R2.64] ;  /* 0x0000003402067981 */ /* 0x0000e4000c1e1900 */
[----:B0-----:R-:W-:Y:S02]  /*197d0*/  IMAD.MOV.U32 R2, RZ, RZ, RZ ;  /* 0x000000ffff027224 */ /* 0x001fe400078e00ff */
[----:B---3--:R-:W-:-:S05]  /*197e0*/  IMAD R5, R25, R6, RZ ;  /* 0x0000000619057224 */ /* 0x008fca00078e02ff */
[----:B-1----:R-:W-:-:S04]  /*197f0*/  IABS R7, R5 ;  /* 0x0000000500077213 */ /* 0x002fc80000000000 */
[----:B------:R-:W0:Y:S08]  /*19800*/  I2F.RP R8, R7 ;  /* 0x0000000700087306 */ /* 0x000e300000209400 */
[----:B0-----:R-:W0:Y:S02]  /*19810*/  MUFU.RCP R8, R8 ;  /* 0x0000000800087308 */ /* 0x001e240000001000 */
[----:B0-----:R-:W-:-:S06]  /*19820*/  VIADD R9, R8, 0xffffffe ;  /* 0x0ffffffe08097836 */ /* 0x001fcc0000000000 */
[----:B------:R-:W0:Y:S02]  /*19830*/  F2I.FTZ.U32.TRUNC.NTZ R3, R9 ;  /* 0x0000000900037305 */ /* 0x000e24000021f000 */
[----:B0-----:R-:W-:-:S04]  /*19840*/  IMAD.MOV R10, RZ, RZ, -R3 ;  /* 0x000000ffff0a7224 */ /* 0x001fc800078e0a03 */
[----:B------:R-:W-:Y:S01]  /*19850*/  IMAD R11, R10, R7, RZ ;  /* 0x000000070a0b7224 */ /* 0x000fe200078e02ff */
[----:B------:R-:W-:-:S03]  /*19860*/  IABS R10, R5 ;  /* 0x00000005000a7213 */ /* 0x000fc60000000000 */
        /* <DEDUP_REMOVED lines=23> */
[----:B0-----:R-:W-:Y:S01]  /*199e0*/  VIADD R2, R8, 0xffffffe ;  /* 0x0ffffffe08027836 */ /* 0x001fe20000000000 */
[----:B------:R-:W-:-:S05]  /*199f0*/  IABS R8, R0 ;  /* 0x0000000000087213 */ /* 0x000fca0000000000 */
[----:B------:R0:W1:Y:S02]  /*19a00*/  F2I.FTZ.U32.TRUNC.NTZ R3, R2 ;  /* 0x0000000200037305 */ /* 0x000064000021f000 */
[----:B0-----:R-:W-:Y:S02]  /*19a10*/  IMAD.MOV.U32 R2, RZ, RZ, RZ ;  /* 0x000000ffff027224 */ /* 0x001fe400078e00ff */
[----:B-1----:R-:W-:-:S04]  /*19a20*/  IMAD.MOV R5, RZ, RZ, -R3 ;  /* 0x000000ffff057224 */ /* 0x002fc800078e0a03 */
[----:B------:R-:W-:-:S04]  /*19a30*/  IMAD R5, R5, R6, RZ ;  /* 0x0000000605057224 */ /* 0x000fc800078e02ff */
[----:B------:R-:W-:Y:S01]  /*19a40*/  IMAD.HI.U32 R3, R3, R5, R2 ;  /* 0x0000000503037227 */ /* 0x000fe200078e0002 */
[-C--:B------:R-:W-:Y:S02]  /*19a50*/  IABS R5, R4.reuse ;  /* 0x0000000400057213 */ /* 0x080fe40000000000 */
[----:B------:R-:W-:Y:S02]  /*19a60*/  LOP3.LUT R2, R0, R4, RZ, 0x3c, !PT ;  /* 0x0000000400027212 */ /* 0x000fe400078e3cff */
[----:B------:R-:W-:Y:S01]  /*19a70*/  IADD3 R0, R7, 0x1000000, R0 ;  /* 0x0100000007007810 */ /* 0x000fe20007ffe000 */
[----:B------:R-:W-:Y:S01]  /*19a80*/  IMAD.MOV R5, RZ, RZ, -R5 ;  /* 0x000000ffff057224 */ /* 0x000fe200078e0a05 */
[----:B------:R-:W-:Y:S01]  /*19a90*/  ISETP.GE.AND P2, PT, R2, RZ, PT ;  /* 0x000000ff0200720c */ /* 0x000fe20003f46270 */
        /* <DEDUP_REMOVED lines=11> */
[----:B------:R-:W-:-:S07]  /*19b50*/  IMAD R26, R3, R4, R0 ;  /* 0x00000004031a7224 */ /* 0x000fce00078e0200 */
.L_x_10636:
[----:B------:R-:W-:-:S05]  /*19b60*/  LOP3.LUT R0, RZ, R3, RZ, 0x33, !PT ;  /* 0x00000003ff007212 */ /* 0x000fca00078e33ff */
[----:B------:R-:W-:Y:S01]  /*19b70*/  IMAD.IADD R25, R25, 0x1, R0 ;  /* 0x0000000119197824 */ /* 0x000fe200078e0200 */
[----:B------:R-:W-:Y:S06]  /*19b80*/  BRA `(.L_x_10637) ;  /* 0x00000000001c7947 */ /* 0x000fec0003800000 */
.L_x_10629:
[----:B------:R-:W-:Y:S01]  /*19b90*/  UMOV UR4, URZ ;  /* 0x0000003f00047c82 */ /* 0x000fe20008000000 */
[----:B------:R-:W-:Y:S01]  /*19ba0*/  UMOV UR5, URZ ;  /* 0x0000003f00057c82 */ /* 0x000fe20008000000 */
[----:B------:R-:W-:Y:S01]  /*19bb0*/  ULDC UR6, c[0x0][0xc3c] ;  /* 0x00030f0000067ab9 */ /* 0x000fe20000000800 */
[----:B------:R-:W-:Y:S02]  /*19bc0*/  IMAD.MOV.U32 R24, RZ, RZ, R0 ;  /* 0x000000ffff187224 */ /* 0x000fe400078e0000 */
[----:B------:R-:W-:Y:S02]  /*19bd0*/  IMAD.U32 R25, RZ, RZ, UR4 ;  /* 0x00000004ff197e24 */ /* 0x000fe4000f8e00ff */
[----:B------:R-:W-:Y:S02]  /*19be0*/  IMAD.U32 R26, RZ, RZ, UR5 ;  /* 0x00000005ff1a7e24 */ /* 0x000fe4000f8e00ff */
[----:B------:R-:W-:-:S07]  /*19bf0*/  IMAD.U32 R27, RZ, RZ, UR6 ;  /* 0x00000006ff1b7e24 */ /* 0x000fce000f8e00ff */
.L_x_10637:
[----:B------:R-:W0:Y:S01]  /*19c00*/  S2R R0, SR_TID.X ;  /* 0x0000000000007919 */ /* 0x000e220000002100 */
[----:B------:R-:W-:Y:S05]  /*19c10*/  WARPSYNC.ALL ;  /* 0x0000000000007948 */ /* 0x000fea0003800000 */
[----:B------:R-:W-:Y:S01]  /*19c20*/  BAR.SYNC.DEFER_BLOCKING 0x4, 0x200 ;  /* 0x0108000000007b1d */ /* 0x000fe20000010000 */
[----:B0-----:R-:W-:-:S04]  /*19c30*/  LOP3.LUT R0, R0, 0x1f, RZ, 0xc0, !PT ;  /* 0x0000001f00007812 */ /* 0x001fc800078ec0ff */
[----:B------:R-:W-:-:S13]  /*19c40*/  ISETP.NE.AND P0, PT, R0, RZ, PT ;  /* 0x000000ff0000720c */ /* 0x000fda0003f05270 */
[----:B------:R-:W0:Y:S01]  /*19c50*/  @!P0 S2R R3, SR_CgaCtaId ;  /* 0x0000000000038919 */ /* 0x000e220000008800 */
[----:B------:R-:W-:-:S04]  /*19c60*/  @!P0 MOV R0, 0x400 ;  /* 0x0000040000008802 */ /* 0x000fc80000000f00 */
[----:B0-----:R-:W-:-:S05]  /*19c70*/  @!P0 LEA R17, R3, R0, 0x18 ;  /* 0x0000000003118211 */ /* 0x001fca00078ec0ff */
[----:B------:R0:W-:Y:S01]  /*19c80*/  @!P0 STS.128 [R17+0x2d8d0], R24 ;  /* 0x02d8d01811008388 */ /* 0x0001e20000000c00 */
[----:B------:R-:W-:Y:S06]  /*19c90*/  BAR.ARV 0x5, 0x200 ;  /* 0x0148000000007b1d */ /* 0x000fec0000002000 */
.L_x_10626:
[----:B------:R-:W-:Y:S02]  /*19ca0*/  ULDC UR4, c[0x0][0xc3c] ;  /* 0x00030f0000047ab9 */ /* 0x000fe40000000800 */
[----:B----4-:R-:W-:-:S13]  /*19cb0*/  ISETP.GE.AND P0, PT, R27, UR4, PT ;  /* 0x000000041b007c0c */ /* 0x010fda000bf06270 */
[----:B------:R-:W-:Y:S05]  /*19cc0*/  @!P0 BRA `(.L_x_10638) ;  /* 0xffffffa000988947 */ /* 0x000fea000383ffff */
[----:B------:R-:W-:Y:S05]  /*19cd0*/  BSYNC B8 ;  /* 0x0000000000087941 */ /* 0x000fea0003800000 */
.L_x_10524:
[----:B--2---:R-:W2:Y:S01]  /*19ce0*/  LDL.LU R0, [R1+0x24] ;  /* 0x0000240001007983 */ /* 0x004ea20000300800 */
[----:B------:R-:W-:Y:S01]  /*19cf0*/  BSSY B0, `(.L_x_10639) ;  /* 0x000000b000007945 */ /* 0x000fe20003800000 */
[----:B0-----:R-:W0:Y:S01]  /*19d00*/  S2R R5, SR_CgaCtaId ;  /* 0x0000000000057919 */ /* 0x001e220000008800 */
        /* <DEDUP_REMOVED lines=9> */
.L_x_10705:
[----:B------:R-:W-:Y:S05]  /*19da0*/  BSYNC B0 ;  /* 0x0000000000007941 */ /* 0x000fea0003800000 */
.L_x_10639:
[----:B------:R-:W-:-:S03]  /*19db0*/  UMOV UR4, 0xffffffff ;  /* 0xffffffff00047882 */ /* 0x000fc60000000000 */
[----:B------:R-:W-:Y:S05]  /*19dc0*/  BRA.DIV UR4, `(.L_x_10641) ;  /* 0x0000001e04387947 */ /* 0x000fea000b800000 */
[----:B0-----:R-:W0:Y:S02]  /*19dd0*/  S2R R0, SR_TID.X ;  /* 0x0000000000007919 */ /* 0x001e240000002100 */
[----:B0-----:R-:W-:-:S04]  /*19de0*/  SHF.R.U32.HI R0, RZ, 0x5, R0 ;  /* 0x00000005ff007819 */ /* 0x001fc80000011600 */
[----:B------:R-:W-:-:S05]  /*19df0*/  LOP3.LUT R0, R0, 0x3, RZ, 0xc0, !PT ;  /* 0x0000000300007812 */ /* 0x000fca00078ec0ff */
[----:B------:R0:W2:Y:S02]  /*19e00*/  SHFL.IDX PT, R14, R0, RZ, 0x1f ;  /* 0x00001fff000e7589 */ /* 0x0000a400000e0000 */
.L_x_10708:
[----:B--2---:R-:W-:Y:S01]  /*19e10*/  ISETP.NE.AND P0, PT, R14, RZ, PT ;  /* 0x000000ff0e00720c */ /* 0x004fe20003f05270 */
[----:B------:R-:W-:-:S12]  /*19e20*/  BSSY B0, `(.L_x_10642) ;  /* 0x0000024000007945 */ /* 0x000fd80003800000 */
[----:B------:R-:W-:Y:S05]  /*19e30*/  @P0 BRA `(.L_x_10643) ;  /* 0x0000000000880947 */ /* 0x000fea0003800000 */
[----:B------:R-:W-:-:S03]  /*19e40*/  UMOV UR4, 0xffffffff ;  /* 0xffffffff00047882 */ /* 0x000fc60000000000 */
[----:B------:R-:W-:Y:S05]  /*19e50*/  BRA.DIV UR4, `(.L_x_10644) ;  /* 0x0000001e04487947 */ /* 0x000fea000b800000 */
[----:B------:R-:W-:-:S13]  /*19e60*/  ELECT P6, URZ, PT ;  /* 0x00000000003f782f */ /* 0x000fda00038c0000 */
.L_x_10711:
[----:B------:R-:W-:Y:S05]  /*19e70*/  @!P6 BRA `(.L_x_10643) ;  /* 0x000000000078e947 */ /* 0x000fea0003800000 */
[----:B------:R-:W-:-:S06]  /*19e80*/  ULOP3.LUT UR4, UR36, 0x2, URZ, 0xfc, !UPT ;  /* 0x0000000224047892 */ /* 0x000fcc000f8efc3f */
[----:B0-----:R-:W-:-:S05]  /*19e90*/  IMAD.U32 R0, RZ, RZ, UR4 ;  /* 0x00000004ff007e24 */ /* 0x001fca000f8e00ff */
[----:B------:R-:W-:-:S13]  /*19ea0*/  ISETP.NE.AND P2, PT, R0, 0x3, PT ;  /* 0x000000030000780c */ /* 0x000fda0003f45270 */
[----:B------:R-:W-:Y:S05]  /*19eb0*/  @!P2 BRA `(.L_x_10645) ;  /* 0x000000000004a947 */ /* 0x000fea0003800000 */
[----:B------:R-:W-:Y:S01]  /*19ec0*/  BPT.TRAP 0x1 ;  /* 0x000000040000795c */ /* 0x000fe20000300000 */
.L_x_10645:
[----:B------:R-:W-:Y:S01]  /*19ed0*/  VIADD R3, R9, 0x2d840 ;  /* 0x0002d84009037836 */ /* 0x000fe20000000000 */
[----:B------:R-:W-:Y:S01]  /*19ee0*/  SHF.L.U32 R2, R28, 0x1f, RZ ;  /* 0x0000001f1c027819 */ /* 0x000fe200000006ff */
[C---:B------:R-:W-:Y:S02]  /*19ef0*/  VIADD R0, R18.reuse, 0x1 ;  /* 0x0000000112007836 */ /* 0x040fe40000000000 */
[----:B------:R-:W-:-:S03]  /*19f00*/  IMAD R7, R18, 0x8, R3 ;  /* 0x0000000812077824 */ /* 0x000fc600078e0203 */
[C---:B------:R-:W-:Y:S01]  /*19f10*/  ISETP.NE.AND P1, PT, R0.reuse, 0x2, PT ;  /* 0x000000020000780c */ /* 0x040fe20003f25270 */
[----:B------:R-:W0:Y:S03]  /*19f20*/  SYNCS.PHASECHK.TRANS64.TRYWAIT P0, [R7+URZ], R2 ;  /* 0x00000002070075a7 */ /* 0x000e26000800017f */
[----:B------:R-:W-:Y:S02]  /*19f30*/  SEL R5, RZ, 0x1, P1 ;  /* 0x00000001ff057807 */ /* 0x000fe40000800000 */
[----:B-1----:R-:W-:Y:S02]  /*19f40*/  SEL R4, R0, RZ, P1 ;  /* 0x000000ff00047207 */ /* 0x002fe40000800000 */
[----:B------:R-:W-:-:S03]  /*19f50*/  LOP3.LUT R0, R28, R5, RZ, 0x3c, !PT ;  /* 0x000000051c007212 */ /* 0x000fc600078e3cff */
[----:B------:R-:W-:Y:S01]  /*19f60*/  IMAD R3, R4, 0x8, R3 ;  /* 0x0000000804037824 */ /* 0x000fe200078e0203 */
[----:B------:R-:W-:Y:S01]  /*19f70*/  SHF.L.U32 R0, R0, 0x1f, RZ ;  /* 0x0000001f00007819 */ /* 0x000fe200000006ff */
[----:B0-----:R-:W-:Y:S06]  /*19f80*/  @!P0 BRA `(.L_x_10646) ;  /* 0x0000001c001c8947 */ /* 0x001fec0003800000 */
.L_x_10712:
[----:B------:R-:W1:Y:S02]  /*19f90*/  SYNCS.PHASECHK.TRANS64.TRYWAIT P0, [R3+URZ], R0 ;  /* 0x00000000030075a7 */ /* 0x000e64000800017f */
[----:B-1----:R-:W-:Y:S05]  /*19fa0*/  @!P0 BRA `(.L_x_10647) ;  /* 0x0000001c00288947 */ /* 0x002fea0003800000 */
.L_x_10713:
[----:B------:R-:W-:Y:S05]  /*19fb0*/  @!P2 BRA `(.L_x_10648) ;  /* 0x000000000004a947 */ /* 0x000fea0003800000 */
[----:B------:R-:W-:Y:S01]  /*19fc0*/  BPT.TRAP 0x1 ;  /* 0x000000040000795c */ /* 0x000fe20000300000 */
.L_x_10648:
[----:B-1----:R-:W-:-:S04]  /*19fd0*/  VIADD R3, R9, 0x2d860 ;  /* 0x0002d86009037836 */ /* 0x002fc80000000000 */
[----:B------:R-:W-:-:S04]  /*19fe0*/  IMAD R5, R18, 0x8, R3 ;  /* 0x0000000812057824 */ /* 0x000fc800078e0203 */
[----:B------:R-:W1:Y:S02]  /*19ff0*/  SYNCS.PHASECHK.TRANS64.TRYWAIT P0, [R5+URZ], R2 ;  /* 0x00000002050075a7 */ /* 0x000e64000800017f */
[----:B-1----:R-:W-:Y:S05]  /*1a000*/  @!P0 BRA `(.L_x_10649) ;  /* 0x0000001c00248947 */ /* 0x002fea0003800000 */
.L_x_10714:
[----:B------:R-:W-:-:S07]  /*1a010*/  IMAD R3, R4, 0x8, R3 ;  /* 0x0000000804037824 */ /* 0x000fce00078e0203 */
.L_x_10650:
[----:B--2---:R2:W4:Y:S02]  /*1a020*/  SYNCS.PHASECHK.TRANS64.TRYWAIT P0, [R3+URZ], R0 ;  /* 0x00000000030075a7 */ /* 0x004524000800017f */
[----:B----4-:R-:W-:Y:S05]  /*1a030*/  @!P0 NANOSLEEP.SYNCS 0x989680 ;  /* 0x009896800000895d */ /* 0x010fea0003900000 */
[----:B------:R-:W4:Y:S02]  /*1a040*/  @!P0 SYNCS.PHASECHK.TRANS64 P0, [R3+URZ], R0 ;  /* 0x00000000030085a7 */ /* 0x000f24000800007f */
[----:B----4-:R-:W-:Y:S05]  /*1a050*/  @!P0 BRA `(.L_x_10650) ;  /* 0xfffffffc00f08947 */ /* 0x010fea000383ffff */
.L_x_10643:
[----:B------:R-:W-:Y:S05]  /*1a060*/  BSYNC B0 ;  /* 0x0000000000007941 */ /* 0x000fea0003800000 */
.L_x_10642:
[----:B------:R-:W-:Y:S05]  /*1a070*/  EXIT ;  /* 0x000000000000794d */ /* 0x000fea0003800000 */
.L_x_10431:
[----:B0-----:R-:W-:-:S04]  /*1a080*/  IMAD.U32 R3, RZ, RZ, UR42 ;  /* 0x0000002aff037e24 */ /* 0x001fc8000f8e00ff */
[----:B------:R0:W1:Y:S03]  /*1a090*/  SYNCS.PHASECHK.TRANS64.TRYWAIT P1, [R3+URZ+0x2d800], R0 ;  /* 0x02d80000030075a7 */ /* 0x000066000802017f */
[----:B-1----:R-:W-:Y:S05]  /*1a0a0*/  @!P1 NANOSLEEP.SYNCS 0x989680 ;  /* 0x009896800000995d */ /* 0x002fea0003900000 */
[----:B------:R-:W1:Y:S02]  /*1a0b0*/  @!P1 SYNCS.PHASECHK.TRANS64 P1, [R3+URZ+0x2d800], R0 ;  /* 0x02d80000030095a7 */ /* 0x000e64000802007f */
[----:B-1----:R-:W-:Y:S05]  /*1a0c0*/  @!P1 BRA `(.L_x_10431) ;  /* 0xfffffffc00ec9947 */ /* 0x002fea000383ffff */
[----:B------:R-:W-:Y:S05]  /*1a0d0*/  BRA `(.L_x_10651) ;  /* 0xfffffe8000287947 */ /* 0x000fea000383ffff */
.L_x_10435:
[----:B-1----:R1:W2:Y:S02]  /*1a0e0*/  SYNCS.PHASECHK.TRANS64.TRYWAIT P2, [R90+URZ+0x2d830], R3 ;  /* 0x02d830035a0075a7 */ /* 0x0022a4000804017f */
[----:B--2---:R-:W-:Y:S05]  /*1a0f0*/  @!P2 NANOSLEEP.SYNCS 0x989680 ;  /* 0x009896800000a95d */ /* 0x004fea0003900000 */
[----:B------:R-:W2:Y:S02]  /*1a100*/  @!P2 SYNCS.PHASECHK.TRANS64 P2, [R90+URZ+0x2d830], R3 ;  /* 0x02d830035a00a5a7 */ /* 0x000ea4000804007f */
[----:B--2---:R-:W-:Y:S05]  /*1a110*/  @!P2 BRA `(.L_x_10435) ;  /* 0xfffffffc00f0a947 */ /* 0x004fea000383ffff */
[----:B------:R-:W-:Y:S05]  /*1a120*/  BRA `(.L_x_10434) ;  /* 0xfffffe80004c7947 */ /* 0x000fea000383ffff */
.L_x_10451:
[----:B-1----:R-:W-:-:S04]  /*1a130*/  IMAD.U32 R5, RZ, RZ, UR6 ;  /* 0x00000006ff057e24 */ /* 0x002fc8000f8e00ff */
[----:B------:R1:W2:Y:S03]  /*1a140*/  SYNCS.PHASECHK.TRANS64.TRYWAIT P2, [R5+URZ+0x2d830], R4 ;  /* 0x02d83004050075a7 */ /* 0x0002a6000804017f */
[----:B--2---:R-:W-:Y:S05]  /*1a150*/  @!P2 NANOSLEEP.SYNCS 0x989680 ;  /* 0x009896800000a95d */ /* 0x004fea0003900000 */
[----:B------:R-:W2:Y:S02]  /*1a160*/  @!P2 SYNCS.PHASECHK.TRANS64 P2, [R5+URZ+0x2d830], R4 ;  /* 0x02d830040500a5a7 */ /* 0x000ea4000804007f */
[----:B--2---:R-:W-:Y:S05]  /*1a170*/  @!P2 BRA `(.L_x_10451) ;  /* 0xfffffffc00eca947 */ /* 0x004fea000383ffff */
[----:B------:R-:W-:Y:S05]  /*1a180*/  BRA `(.L_x_10448) ;  /* 0xfffffebc00347947 */ /* 0x000fea000383ffff */
.L_x_10455:
[----:B-1----:R-:W-:-:S04]  /*1a190*/  IMAD.U32 R5, RZ, RZ, UR6 ;  /* 0x00000006ff057e24 */ /* 0x002fc8000f8e00ff */
[----:B------:R1:W2:Y:S03]  /*1a1a0*/  SYNCS.PHASECHK.TRANS64.TRYWAIT P2, [R5+URZ+0x2d850], R4 ;  /* 0x02d85004050075a7 */ /* 0x0002a6000804017f */
[----:B--2---:R-:W-:Y:S05]  /*1a1b0*/  @!P2 NANOSLEEP.SYNCS 0x989680 ;  /* 0x009896800000a95d */ /* 0x004fea0003900000 */
[----:B------:R-:W2:Y:S02]  /*1a1c0*/  @!P2 SYNCS.PHASECHK.TRANS64 P2, [R5+URZ+0x2d850], R4 ;  /* 0x02d850040500a5a7 */ /* 0x000ea4000804007f */
[----:B--2---:R-:W-:Y:S05]  /*1a1d0*/  @!P2 BRA `(.L_x_10455) ;  /* 0xfffffffc00eca947 */ /* 0x004fea000383ffff */
[----:B------:R-:W-:Y:S05]  /*1a1e0*/  BRA `(.L_x_10452) ;  /* 0xfffffebc00d47947 */ /* 0x000fea000383ffff */
.L_x_10472:
[----:B-1----:R-:W-:-:S04]  /*1a1f0*/  IMAD.U32 R7, RZ, RZ, UR6 ;  /* 0x00000006ff077e24 */ /* 0x002fc8000f8e00ff */
[----:B------:R1:W2:Y:S03]  /*1a200*/  SYNCS.PHASECHK.TRANS64.TRYWAIT P2, [R7+URZ+0x2d830], R6 ;  /* 0x02d83006070075a7 */ /* 0x0002a6000804017f */
[----:B--2---:R-:W-:Y:S05]  /*1a210*/  @!P2 NANOSLEEP.SYNCS 0x989680 ;  /* 0x009896800000a95d */ /* 0x004fea0003900000 */
[----:B------:R-:W2:Y:S02]  /*1a220*/  @!P2 SYNCS.PHASECHK.TRANS64 P2, [R7+URZ+0x2d830], R6 ;  /* 0x02d830060700a5a7 */ /* 0x000ea4000804007f */
[----:B--2---:R-:W-:Y:S05]  /*1a230*/  @!P2 BRA `(.L_x_10472) ;  /* 0xfffffffc00eca947 */ /* 0x004fea000383ffff */
[----:B------:R-:W-:Y:S05]  /*1a240*/  BRA `(.L_x_10469) ;  /* 0xfffffef800107947 */ /* 0x000fea000383ffff */
.L_x_10476:
[----:B-1----:R-:W-:-:S04]  /*1a250*/  IMAD.U32 R7, RZ, RZ, UR6 ;  /* 0x00000006ff077e24 */ /* 0x002fc8000f8e00ff */
[----:B------:R1:W2:Y:S03]  /*1a260*/  SYNCS.PHASECHK.TRANS64.TRYWAIT P2, [R7+URZ+0x2d850], R6 ;  /* 0x02d85006070075a7 */ /* 0x0002a6000804017f */
[----:B--2---:R-:W-:Y:S05]  /*1a270*/  @!P2 NANOSLEEP.SYNCS 0x989680 ;  /* 0x009896800000a95d */ /* 0x004fea0003900000 */
[----:B------:R-:W2:Y:S02]  /*1a280*/  @!P2 SYNCS.PHASECHK.TRANS64 P2, [R7+URZ+0x2d850], R6 ;  /* 0x02d850060700a5a7 */ /* 0x000ea4000804007f */
[----:B--2---:R-:W-:Y:S05]  /*1a290*/  @!P2 BRA `(.L_x_10476) ;  /* 0xfffffffc00eca947 */ /* 0x004fea000383ffff */
[----:B------:R-:W-:Y:S05]  /*1a2a0*/  BRA `(.L_x_10473) ;  /* 0xfffffef800b07947 */ /* 0x000fea000383ffff */
.L_x_10482:
[----:B-1----:R-:W-:-:S04]  /*1a2b0*/  IMAD.U32 R7, RZ, RZ, UR6 ;  /* 0x00000006ff077e24 */ /* 0x002fc8000f8e00ff */
[----:B------:R1:W2:Y:S03]  /*1a2c0*/  SYNCS.PHASECHK.TRANS64.TRYWAIT P2, [R7+URZ+0x2d830], R6 ;  /* 0x02d83006070075a7 */ /* 0x0002a6000804017f */
[----:B--2---:R-:W-:Y:S05]  /*1a2d0*/  @!P2 NANOSLEEP.SYNCS 0x989680 ;  /* 0x009896800000a95d */ /* 0x004fea0003900000 */
[----:B------:R-:W2:Y:S02]  /*1a2e0*/  @!P2 SYNCS.PHASECHK.TRANS64 P2, [R7+URZ+0x2d830], R6 ;  /* 0x02d830060700a5a7 */ /* 0x000ea4000804007f */
[----:B--2---:R-:W-:Y:S05]  /*1a2f0*/  @!P2 BRA `(.L_x_10482) ;  /* 0xfffffffc00eca947 */ /* 0x004fea000383ffff */
[----:B------:R-:W-:Y:S05]  /*1a300*/  BRA `(.L_x_10479) ;  /* 0xffffff2000187947 */ /* 0x000fea000383ffff */
.L_x_10486:
[----:B-1----:R-:W-:-:S04]  /*1a310*/  IMAD.U32 R7, RZ, RZ, UR6 ;  /* 0x00000006ff077e24 */ /* 0x002fc8000f8e00ff */
[----:B------:R1:W2:Y:S03]  /*1a320*/  SYNCS.PHASECHK.TRANS64.TRYWAIT P2, [R7+URZ+0x2d850], R6 ;  /* 0x02d85006070075a7 */ /* 0x0002a6000804017f */
[----:B--2---:R-:W-:Y:S05]  /*1a330*/  @!P2 NANOSLEEP.SYNCS 0x989680 ;  /* 0x009896800000a95d */ /* 0x004fea0003900000 */
[----:B------:R-:W2:Y:S02]  /*1a340*/  @!P2 SYNCS.PHASECHK.TRANS64 P2, [R7+URZ+0x2d850], R6 ;  /* 0x02d850060700a5a7 */ /* 0x000ea4000804007f */
[----:B--2---:R-:W-:Y:S05]  /*1a350*/  @!P2 BRA `(.L_x_10486) ;  /* 0xfffffffc00eca947 */ /* 0x004fea000383ffff */
[----:B------:R-:W-:Y:S05]  /*1a360*/  BRA `(.L_x_10483) ;  /* 0xffffff2000b87947 */ /* 0x000fea000383ffff */
.L_x_10499:
[----:B-123--:R-:W-:-:S04]  /*1a370*/  IMAD.U32 R5, RZ, RZ, UR9 ;  /* 0x00000009ff057e24 */ /* 0x00efc8000f8e00ff */
[----:B------:R1:W2:Y:S03]  /*1a380*/  SYNCS.PHASECHK.TRANS64.TRYWAIT P0, [R5+URZ+0x2d850], R0 ;  /* 0x02d85000050075a7 */ /* 0x0002a6000800017f */
[----:B--2---:R-:W-:Y:S05]  /*1a390*/  @!P0 NANOSLEEP.SYNCS 0x989680 ;  /* 0x009896800000895d */ /* 0x004fea0003900000 */
[----:B------:R-:W2:Y:S02]  /*1a3a0*/  @!P0 SYNCS.PHASECHK.TRANS64 P0, [R5+URZ+0x2d850], R0 ;  /* 0x02d85000050085a7 */ /* 0x000ea4000800007f */
[----:B--2---:R-:W-:Y:S05]  /*1a3b0*/  @!P0 BRA `(.L_x_10499) ;  /* 0xfffffffc00ec8947 */ /* 0x004fea000383ffff */
[----:B------:R-:W-:Y:S05]  /*1a3c0*/  BRA `(.L_x_10498) ;  /* 0xffffff5400f47947 */ /* 0x000fea000383ffff */
.L_x_10546:
[----:B------:R-:W3:Y:S01]  /*1a3d0*/  S2R R20, SR_TID.X ;  /* 0x0000000000147919 */ /* 0x000ee20000002100 */
[----:B------:R-:W-:Y:S01]  /*1a3e0*/  BSSY B0, `(.L_x_10652) ;  /* 0x000000a000007945 */ /* 0x000fe20003800000 */
[----:B--2---:R-:W-:Y:S02]  /*1a3f0*/  IMAD.MOV.U32 R12, RZ, RZ, RZ ;  /* 0x000000ffff0c7224 */ /* 0x004fe400078e00ff */
[----:B0-----:R-:W-:Y:S02]  /*1a400*/  IMAD.MOV.U32 R11, RZ, RZ, 0x1f ;  /* 0x0000001fff0b7424 */ /* 0x001fe400078e00ff */
[----:B------:R-:W-:Y:S01]  /*1a410*/  IMAD.MOV.U32 R15, RZ, RZ, -0x1 ;  /* 0xffffffffff0f7424 */ /* 0x000fe200078e00ff */
[----:B---3--:R-:W-:-:S04]  /*1a420*/  SHF.R.U32.HI R20, RZ, 0x5, R20 ;  /* 0x00000005ff147819 */ /* 0x008fc80000011614 */
[----:B------:R-:W-:-:S05]  /*1a430*/  LOP3.LUT R20, R20, 0x3, RZ, 0xc0, !PT ;  /* 0x0000000314147812 */ /* 0x000fca00078ec0ff */
[----:B------:R-:W-:-:S07]  /*1a440*/  IMAD.MOV.U32 R13, RZ, RZ, R20 ;  /* 0x000000ffff0d7224 */ /* 0x000fce00078e0014 */
[----:B-1----:R-:W-:Y:S05]  /*1a450*/  WARPSYNC.COLLECTIVE R15, `(.L_x_10653) ;  /* 0x000000000f087348 */ /* 0x002fea0003c00000 */
[----:B------:R0:W2:Y:S02]  /*1a460*/  SHFL.IDX P6, R14, R13, R12, R11 ;  /* 0x0000000c0d0e7389 */ /* 0x0000a400000c000b */
[----:B012---:R-:W-:Y:S01]  /*1a470*/  ENDCOLLECTIVE ;  /* 0x000000000000791b */ /* 0x007fe20003800000 */
.L_x_10653:
[----:B------:R-:W-:Y:S05]  /*1a480*/  BSYNC B0 ;  /* 0x0000000000007941 */ /* 0x000fea0003800000 */
.L_x_10652:
[----:B------:R-:W-:Y:S05]  /*1a490*/  BRA `(.L_x_10654) ;  /* 0xffffffac00087947 */ /* 0x000fea000383ffff */
.L_x_10548:
[----:B------:R-:W-:Y:S01]  /*1a4a0*/  BSSY B0, `(.L_x_10655) ;  /* 0x0000006000007945 */ /* 0x000fe20003800000 */
[----:B------:R-:W-:-:S07]  /*1a4b0*/  IMAD.MOV.U32 R15, RZ, RZ, -0x1 ;  /* 0xffffffffff0f7424 */ /* 0x000fce00078e00ff */
[----:B0123--:R-:W-:Y:S05]  /*1a4c0*/  WARPSYNC.COLLECTIVE R15, `(.L_x_10656) ;  /* 0x000000000f0c7348 */ /* 0x00ffea0003c00000 */
[----:B------:R-:W-:Y:S02]  /*1a4d0*/  ELECT P6, UR62, PT ;  /* 0x00000000003e782f */ /* 0x000fe400038c0000 */
[----:B------:R-:W-:Y:S01]  /*1a4e0*/  MOV R14, UR62 ;  /* 0x0000003e000e7c02 */ /* 0x000fe20008000f00 */
[----:B0123--:R-:W-:Y:S10]  /*1a4f0*/  ENDCOLLECTIVE ;  /* 0x000000000000791b */ /* 0x00fff40003800000 */
.L_x_10656:
[----:B------:R-:W-:Y:S05]  /*1a500*/  BSYNC B0 ;  /* 0x0000000000007941 */ /* 0x000fea0003800000 */
.L_x_10655:
[----:B------:R-:W-:Y:S05]  /*1a510*/  BRA `(.L_x_10657) ;  /* 0xffffffac00107947 */ /* 0x000fea000383ffff */
.L_x_10550:
[----:B---3--:R3:W4:Y:S02]  /*1a520*/  SYNCS.PHASECHK.TRANS64.TRYWAIT P0, [R0+URZ+0x2d840], R2 ;  /* 0x02d84002000075a7 */ /* 0x008724000800017f */
[----:B----4-:R-:W-:Y:S05]  /*1a530*/  @!P0 NANOSLEEP.SYNCS 0x989680 ;  /* 0x009896800000895d */ /* 0x010fea0003900000 */
[----:B------:R-:W4:Y:S02]  /*1a540*/  @!P0 SYNCS.PHASECHK.TRANS64 P0, [R0+URZ+0x2d840], R2 ;  /* 0x02d84002000085a7 */ /* 0x000f24000800007f */
[----:B----4-:R-:W-:Y:S05]  /*1a550*/  @!P0 BRA `(.L_x_10550) ;  /* 0xfffffffc00f08947 */ /* 0x010fea000383ffff */
[----:B------:R-:W-:Y:S05]  /*1a560*/  BRA `(.L_x_10658) ;  /* 0xffffffac00607947 */ /* 0x000fea000383ffff */
.L_x_10554:
        /* <DEDUP_REMOVED lines=15> */
.L_x_10659:
[----:B------:R-:W-:Y:S02]  /*1a660*/  IMAD.MOV.U32 R13, RZ, RZ, R6 ;  /* 0x000000ffff0d7224 */ /* 0x000fe400078e0006 */
[----:B------:R-:W-:-:S07]  /*1a670*/  IMAD.MOV.U32 R2, RZ, RZ, R14 ;  /* 0x000000ffff027224 */ /* 0x000fce00078e000e */
[----:B------:R-:W-:Y:S05]  /*1a680*/  WARPSYNC.COLLECTIVE R15, `(.L_x_10660) ;  /* 0x000000000f087348 */ /* 0x000fea0003c00000 */
[----:B------:R0:W1:Y:S02]  /*1a690*/  SHFL.IDX P6, R14, R13, R12, R11 ;  /* 0x0000000c0d0e7389 */ /* 0x00006400000c000b */
[----:B01----:R-:W-:Y:S01]  /*1a6a0*/  ENDCOLLECTIVE ;  /* 0x000000000000791b */ /* 0x003fe20003800000 */
.L_x_10660:
[----:B------:R-:W-:Y:S02]  /*1a6b0*/  IMAD.MOV.U32 R13, RZ, RZ, R4 ;  /* 0x000000ffff0d7224 */ /* 0x000fe400078e0004 */
[----:B------:R-:W-:Y:S02]  /*1a6c0*/  IMAD.MOV.U32 R12, RZ, RZ, 0x1 ;  /* 0x00000001ff0c7424 */ /* 0x000fe400078e00ff */
[----:B------:R-:W-:-:S07]  /*1a6d0*/  IMAD.MOV.U32 R3, RZ, RZ, R14 ;  /* 0x000000ffff037224 */ /* 0x000fce00078e000e */
[----:B------:R-:W-:Y:S05]  /*1a6e0*/  WARPSYNC.COLLECTIVE R15, `(.L_x_10661) ;  /* 0x000000000f087348 */ /* 0x000fea0003c00000 */
[----:B------:R0:W1:Y:S02]  /*1a6f0*/  SHFL.IDX P6, R14, R13, R12, R11 ;  /* 0x0000000c0d0e7389 */ /* 0x00006400000c000b */
[----:B01----:R-:W-:Y:S01]  /*1a700*/  ENDCOLLECTIVE ;  /* 0x000000000000791b */ /* 0x003fe20003800000 */
.L_x_10661:
[----:B------:R-:W-:-:S05]  /*1a710*/  @!P4 LEA R3, P3, R21, R3, 0x1 ;  /* 0x000000031503c211 */ /* 0x000fca00078608ff */
[----:B------:R-:W-:Y:S01]  /*1a720*/  @!P4 IMAD.X R2, RZ, RZ, R2, P3 ;  /* 0x000000ffff02c224 */ /* 0x000fe200018e0602 */
[----:B------:R-:W-:-:S04]  /*1a730*/  ISETP.GE.AND P3, PT, R10, R5, PT ;  /* 0x000000050a00720c */ /* 0x000fc80003f66270 */
        /* <DEDUP_REMOVED lines=14> */
.L_x_10662:
[----:B------:R-:W-:Y:S02]  /*1a820*/  IMAD.MOV.U32 R13, RZ, RZ, R4 ;  /* 0x000000ffff0d7224 */ /* 0x000fe400078e0004 */
[----:B------:R-:W-:Y:S02]  /*1a830*/  IMAD.MOV.U32 R12, RZ, RZ, 0x2 ;  /* 0x00000002ff0c7424 */ /* 0x000fe400078e00ff */
[----:B------:R-:W-:-:S07]  /*1a840*/  IMAD.MOV.U32 R3, RZ, RZ, R14 ;  /* 0x000000ffff037224 */ /* 0x000fce00078e000e */
[----:B------:R-:W-:Y:S05]  /*1a850*/  WARPSYNC.COLLECTIVE R15, `(.L_x_10663) ;  /* 0x000000000f087348 */ /* 0x000fea0003c00000 */
[----:B------:R0:W1:Y:S02]  /*1a860*/  SHFL.IDX P6, R14, R13, R12, R11 ;  /* 0x0000000c0d0e7389 */ /* 0x00006400000c000b */
[----:B01----:R-:W-:Y:S01]  /*1a870*/  ENDCOLLECTIVE ;  /* 0x000000000000791b */ /* 0x003fe20003800000 */
.L_x_10663:
        /* <DEDUP_REMOVED lines=12> */
[----:B0-----:R-:W-:-:S05]  /*1a940*/  VIADD R2, R0, 0x40 ;  /* 0x0000004000027836 */ /* 0x001fca0000000000 */
[----:B------:R-:W-:Y:S01]  /*1a950*/  ISETP.GE.AND P3, PT, R2, R5, PT ;  /* 0x000000050200720c */ /* 0x000fe20003f66270 */
[----:B------:R-:W-:-:S12]  /*1a960*/  IMAD.MOV.U32 R2, RZ, RZ, R14 ;  /* 0x000000ffff027224 */ /* 0x000fd800078e000e */
[----:B------:R-:W-:Y:S05]  /*1a970*/  WARPSYNC.COLLECTIVE R15, `(.L_x_10664) ;  /* 0x000000000f087348 */ /* 0x000fea0003c00000 */
[----:B------:R0:W1:Y:S02]  /*1a980*/  SHFL.IDX P6, R14, R13, R12, R11 ;  /* 0x0000000c0d0e7389 */ /* 0x00006400000c000b */
[----:B01----:R-:W-:Y:S01]  /*1a990*/  ENDCOLLECTIVE ;  /* 0x000000000000791b */ /* 0x003fe20003800000 */
.L_x_10664:
[----:B------:R-:W-:Y:S02]  /*1a9a0*/  IMAD.MOV.U32 R13, RZ, RZ, R4 ;  /* 0x000000ffff0d7224 */ /* 0x000fe400078e0004 */
[----:B------:R-:W-:Y:S02]  /*1a9b0*/  IMAD.MOV.U32 R12, RZ, RZ, 0x3 ;  /* 0x00000003ff0c7424 */ /* 0x000fe400078e00ff */
[----:B------:R-:W-:-:S07]  /*1a9c0*/  IMAD.MOV.U32 R3, RZ, RZ, R14 ;  /* 0x000000ffff037224 */ /* 0x000fce00078e000e */
[----:B------:R-:W-:Y:S05]  /*1a9d0*/  WARPSYNC.COLLECTIVE R15, `(.L_x_10665) ;  /* 0x000000000f087348 */ /* 0x000fea0003c00000 */
[----:B------:R0:W1:Y:S02]  /*1a9e0*/  SHFL.IDX P6, R14, R13, R12, R11 ;  /* 0x0000000c0d0e7389 */ /* 0x00006400000c000b */
[----:B01----:R-:W-:Y:S01]  /*1a9f0*/  ENDCOLLECTIVE ;  /* 0x000000000000791b */ /* 0x003fe20003800000 */
.L_x_10665:
        /* <DEDUP_REMOVED lines=10> */
.L_x_10666:
[----:B------:R-:W-:Y:S01]  /*1aaa0*/  @!PT LDS RZ, [RZ] ;  /* 0x00000000fffff984 */ /* 0x000fe20000000800 */
[----:B------:R-:W-:Y:S01]  /*1aab0*/  @!PT LDS RZ, [RZ] ;  /* 0x00000000fffff984 */ /* 0x000fe20000000800 */
[----:B------:R-:W-:Y:S01]  /*1aac0*/  @!PT LDS RZ, [RZ] ;  /* 0x00000000fffff984 */ /* 0x000fe20000000800 */
[----:B------:R-:W-:Y:S04]  /*1aad0*/  @!P3 LDGSTS.E.BYPASS.LTC128B.128 [R20+0xd400], desc[UR52][R2.64], !P2 ;  /* 0x0d4000000214bfae */ /* 0x000fe8000d101d74 */
[----:B------:R-:W-:Y:S04]  /*1aae0*/  @!P3 LDGSTS.E.BYPASS.LTC128B.128 [R20+0x10400], desc[UR52][R2.64+0x40], !P1 ;  /* 0x104000400214bfae */ /* 0x000fe8000c901d74 */
[----:B------:R0:W-:Y:S01]  /*1aaf0*/  @!P3 LDGSTS.E.BYPASS.LTC128B.128 [R20+0x13400], desc[UR52][R2.64+0x80], !P0 ;  /* 0x134000800214bfae */ /* 0x0001e2000c101d74 */
[----:B------:R-:W-:Y:S02]  /*1ab00*/  IMAD.MOV.U32 R13, RZ, RZ, R7 ;  /* 0x000000ffff0d7224 */ /* 0x000fe400078e0007 */
[----:B------:R-:W-:-:S02]  /*1ab10*/  IMAD.MOV.U32 R12, RZ, RZ, RZ ;  /* 0x000000ffff0c7224 */ /* 0x000fc400078e00ff */
[----:B0-----:R-:W-:Y:S02]  /*1ab20*/  VIADD R2, R0, 0x60 ;  /* 0x0000006000027836 */ /* 0x001fe40000000000 */
[----:B------:R-:W-:-:S07]  /*1ab30*/  IMAD.MOV.U32 R3, RZ, RZ, R14 ;  /* 0x000000ffff037224 */ /* 0x000fce00078e000e */
[----:B------:R-:W-:Y:S05]  /*1ab40*/  WARPSYNC.COLLECTIVE R15, `(.L_x_10667) ;  /* 0x000000000f087348 */ /* 0x000fea0003c00000 */
[----:B------:R0:W1:Y:S02]  /*1ab50*/  SHFL.IDX P6, R14, R13, R12, R11 ;  /* 0x0000000c0d0e7389 */ /* 0x00006400000c000b */
[----:B01----:R-:W-:Y:S01]  /*1ab60*/  ENDCOLLECTIVE ;  /* 0x000000000000791b */ /* 0x003fe20003800000 */
.L_x_10667:
[----:B------:R-:W-:-:S13]  /*1ab70*/  ISETP.GE.AND P3, PT, R2, R5, PT ;  /* 0x000000050200720c */ /* 0x000fda0003f66270 */
[----:B------:R-:W-:Y:S01]  /*1ab80*/  @!P3 LEA R3, P5, R21, R3, 0x1 ;  /* 0x000000031503b211 */ /* 0x000fe200078a08ff */
[----:B------:R-:W-:-:S04]  /*1ab90*/  IMAD.MOV.U32 R13, RZ, RZ, R8 ;  /* 0x000000ffff0d7224 */ /* 0x000fc800078e0008 */
[----:B------:R-:W-:Y:S02]  /*1aba0*/  @!P3 IMAD.X R9, RZ, RZ, R4, P5 ;  /* 0x000000ffff09b224 */ /* 0x000fe400028e0604 */
[----:B------:R-:W-:Y:S02]  /*1abb0*/  @!P3 IMAD.MOV.U32 R2, RZ, RZ, R3 ;  /* 0x000000ffff02b224 */ /* 0x000fe400078e0003 */
[----:B------:R-:W-:-:S05]  /*1abc0*/  @!P3 IMAD.MOV.U32 R3, RZ, RZ, R9 ;  /* 0x000000ffff03b224 */ /* 0x000fca00078e0009 */
        /* <DEDUP_REMOVED lines=10> */
.L_x_10668:
        /* <DEDUP_REMOVED lines=8> */
.L_x_10669:
[----:B------:R-:W-:-:S05]  /*1acf0*/  @!P3 LEA R4, P5, R21, R4, 0x1 ;  /* 0x000000041504b211 */ /* 0x000fca00078a08ff */
[----:B------:R-:W-:Y:S02]  /*1ad00*/  @!P3 IMAD.X R6, RZ, RZ, R2, P5 ;  /* 0x000000ffff06b224 */ /* 0x000fe400028e0602 */
[----:B------:R-:W-:Y:S02]  /*1ad10*/  @!P3 IMAD.MOV.U32 R2, RZ, RZ, R4 ;  /* 0x000000ffff02b224 */ /* 0x000fe400078e0004 */
        /* <DEDUP_REMOVED lines=12> */
.L_x_10670:
[----:B------:R-:W-:Y:S01]  /*1ade0*/  IMAD.MOV.U32 R2, RZ, RZ, R14 ;  /* 0x000000ffff027224 */ /* 0x000fe200078e000e */
[----:B------:R-:W-:Y:S06]  /*1adf0*/  BRA `(.L_x_10671) ;  /* 0xffffffb000d07947 */ /* 0x000fec000383ffff */
.L_x_10557:
[----:B0-----:R0:W1:Y:S02]  /*1ae00*/  SYNCS.PHASECHK.TRANS64.TRYWAIT P0, [R17+URZ+0x2d820], R0 ;  /* 0x02d82000110075a7 */ /* 0x001064000800017f */
[----:B-1----:R-:W-:Y:S05]  /*1ae10*/  @!P0 NANOSLEEP.SYNCS 0x989680 ;  /* 0x009896800000895d */ /* 0x002fea0003900000 */
[----:B------:R-:W1:Y:S02]  /*1ae20*/  @!P0 SYNCS.PHASECHK.TRANS64 P0, [R17+URZ+0x2d820], R0 ;  /* 0x02d82000110085a7 */ /* 0x000e64000800007f */
[----:B-1----:R-:W-:Y:S05]  /*1ae30*/  @!P0 BRA `(.L_x_10557) ;  /* 0xfffffffc00f08947 */ /* 0x002fea000383ffff */
[----:B------:R-:W-:Y:S05]  /*1ae40*/  BRA `(.L_x_10672) ;  /* 0xffffffb400387947 */ /* 0x000fea000383ffff */
.L_x_10566:
[----:B-1----:R1:W2:Y:S02]  /*1ae50*/  SYNCS.PHASECHK.TRANS64.TRYWAIT P0, [R3+URZ+0x2d840], R2 ;  /* 0x02d84002030075a7 */ /* 0x0022a4000800017f */
[----:B--2---:R-:W-:Y:S05]  /*1ae60*/  @!P0 NANOSLEEP.SYNCS 0x989680 ;  /* 0x009896800000895d */ /* 0x004fea0003900000 */
[----:B------:R-:W2:Y:S02]  /*1ae70*/  @!P0 SYNCS.PHASECHK.TRANS64 P0, [R3+URZ+0x2d840], R2 ;  /* 0x02d84002030085a7 */ /* 0x000ea4000800007f */
[----:B--2---:R-:W-:Y:S05]  /*1ae80*/  @!P0 BRA `(.L_x_10566) ;  /* 0xfffffffc00f08947 */ /* 0x004fea000383ffff */
[----:B------:R-:W-:Y:S05]  /*1ae90*/  BRA `(.L_x_10673) ;  /* 0xffffffb8001c7947 */ /* 0x000fea000383ffff */
.L_x_10573:
[----:B0-----:R0:W1:Y:S02]  /*1aea0*/  SYNCS.PHASECHK.TRANS64.TRYWAIT P0, [R3+URZ+0x60], R2 ;  /* 0x00006002030075a7 */ /* 0x001064000800017f */
[----:B-1----:R-:W-:Y:S05]  /*1aeb0*/  @!P0 NANOSLEEP.SYNCS 0x989680 ;  /* 0x009896800000895d */ /* 0x002fea0003900000 */
[----:B------:R-:W1:Y:S02]  /*1aec0*/  @!P0 SYNCS.PHASECHK.TRANS64 P0, [R3+URZ+0x60], R2 ;  /* 0x00006002030085a7 */ /* 0x000e64000800007f */
[----:B-1----:R-:W-:Y:S05]  /*1aed0*/  @!P0 BRA `(.L_x_10573) ;  /* 0xfffffffc00f08947 */ /* 0x002fea000383ffff */
[----:B------:R-:W-:Y:S05]  /*1aee0*/  BRA `(.L_x_10674) ;  /* 0xffffffbc00287947 */ /* 0x000fea000383ffff */
.L_x_10583:
[----:B-1----:R1:W2:Y:S02]  /*1aef0*/  SYNCS.PHASECHK.TRANS64.TRYWAIT P0, [R3+URZ+0x2d840], R2 ;  /* 0x02d84002030075a7 */ /* 0x0022a4000800017f */
[----:B--2---:R-:W-:Y:S05]  /*1af00*/  @!P0 NANOSLEEP.SYNCS 0x989680 ;  /* 0x009896800000895d */ /* 0x004fea0003900000 */
[----:B------:R-:W2:Y:S02]  /*1af10*/  @!P0 SYNCS.PHASECHK.TRANS64 P0, [R3+URZ+0x2d840], R2 ;  /* 0x02d84002030085a7 */ /* 0x000ea4000800007f */
[----:B--2---:R-:W-:Y:S05]  /*1af20*/  @!P0 BRA `(.L_x_10583) ;  /* 0xfffffffc00f08947 */ /* 0x004fea000383ffff */
[----:B------:R-:W-:Y:S05]  /*1af30*/  BRA `(.L_x_10675) ;  /* 0xffffffc000dc7947 */ /* 0x000fea000383ffff */
.L_x_10590:
[----:B0-----:R0:W1:Y:S02]  /*1af40*/  SYNCS.PHASECHK.TRANS64.TRYWAIT P0, [R12+URZ+0x60], R28 ;  /* 0x0000601c0c0075a7 */ /* 0x001064000800017f */
[----:B-1----:R-:W-:Y:S05]  /*1af50*/  @!P0 NANOSLEEP.SYNCS 0x989680 ;  /* 0x009896800000895d */ /* 0x002fea0003900000 */
[----:B------:R-:W1:Y:S02]  /*1af60*/  @!P0 SYNCS.PHASECHK.TRANS64 P0, [R12+URZ+0x60], R28 ;  /* 0x0000601c0c0085a7 */ /* 0x000e64000800007f */
[----:B-1----:R-:W-:Y:S05]  /*1af70*/  @!P0 BRA `(.L_x_10590) ;  /* 0xfffffffc00f08947 */ /* 0x002fea000383ffff */
[----:B------:R-:W-:Y:S05]  /*1af80*/  BRA `(.L_x_10676) ;  /* 0xffffffc400e87947 */ /* 0x000fea000383ffff */
.L_x_10600:
[----:B-1----:R1:W2:Y:S02]  /*1af90*/  SYNCS.PHASECHK.TRANS64.TRYWAIT P0, [R2+URZ+0x2d840], R3 ;  /* 0x02d84003020075a7 */ /* 0x0022a4000800017f */
[----:B--2---:R-:W-:Y:S05]  /*1afa0*/  @!P0 NANOSLEEP.SYNCS 0x989680 ;  /* 0x009896800000895d */ /* 0x004fea0003900000 */
[----:B------:R-:W2:Y:S02]  /*1afb0*/  @!P0 SYNCS.PHASECHK.TRANS64 P0, [R2+URZ+0x2d840], R3 ;  /* 0x02d84003020085a7 */ /* 0x000ea4000800007f */
[----:B--2---:R-:W-:Y:S05]  /*1afc0*/  @!P0 BRA `(.L_x_10600) ;  /* 0xfffffffc00f08947 */ /* 0x004fea000383ffff */
[----:B------:R-:W-:Y:S05]  /*1afd0*/  BRA `(.L_x_10677) ;  /* 0xffffffcc00707947 */ /* 0x000fea000383ffff */
.L_x_10607:
[----:B0-----:R0:W1:Y:S02]  /*1afe0*/  SYNCS.PHASECHK.TRANS64.TRYWAIT P0, [R7+URZ+0x60], R2 ;  /* 0x00006002070075a7 */ /* 0x001064000800017f */
[----:B-1----:R-:W-:Y:S05]  /*1aff0*/  @!P0 NANOSLEEP.SYNCS 0x989680 ;  /* 0x009896800000895d */ /* 0x002fea0003900000 */
[----:B------:R-:W1:Y:S02]  /*1b000*/  @!P0 SYNCS.PHASECHK.TRANS64 P0, [R7+URZ+0x60], R2 ;  /* 0x00006002070085a7 */ /* 0x000e64000800007f */
[----:B-1----:R-:W-:Y:S05]  /*1b010*/  @!P0 BRA `(.L_x_10607) ;  /* 0xfffffffc00f08947 */ /* 0x002fea000383ffff */
[----:B------:R-:W-:Y:S05]  /*1b020*/  BRA `(.L_x_10678) ;  /* 0xffffffd000807947 */ /* 0x000fea000383ffff */
.L_x_10619:
[----:B0-----:R0:W1:Y:S02]  /*1b030*/  SYNCS.PHASECHK.TRANS64.TRYWAIT P0, [R3+URZ+0x2d860], R0 ;  /* 0x02d86000030075a7 */ /* 0x001064000800017f */
[----:B-1----:R-:W-:Y:S05]  /*1b040*/  @!P0 NANOSLEEP.SYNCS 0x989680 ;  /* 0x009896800000895d */ /* 0x002fea0003900000 */
[----:B------:R-:W1:Y:S02]  /*1b050*/  @!P0 SYNCS.PHASECHK.TRANS64 P0, [R3+URZ+0x2d860], R0 ;  /* 0x02d86000030085a7 */ /* 0x000e64000800007f */
[----:B-1----:R-:W-:Y:S05]  /*1b060*/  @!P0 BRA `(.L_x_10619) ;  /* 0xfffffffc00f08947 */ /* 0x002fea000383ffff */
[----:B------:R-:W-:Y:S05]  /*1b070*/  BRA `(.L_x_10679) ;  /* 0xffffffd400f47947 */ /* 0x000fea000383ffff */
.L_x_10627:
[----:B------:R-:W-:Y:S01]  /*1b080*/  BSSY B0, `(.L_x_10680) ;  /* 0x0000008000007945 */ /* 0x000fe20003800000 */
[----:B------:R-:W-:Y:S02]  /*1b090*/  IMAD.MOV.U32 R13, RZ, RZ, R24 ;  /* 0x000000ffff0d7224 */ /* 0x000fe400078e0018 */
[----:B--2---:R-:W-:Y:S02]  /*1b0a0*/  IMAD.MOV.U32 R12, RZ, RZ, RZ ;  /* 0x000000ffff0c7224 */ /* 0x004fe400078e00ff */
[----:B0-----:R-:W-:Y:S02]  /*1b0b0*/  IMAD.MOV.U32 R11, RZ, RZ, 0x1f ;  /* 0x0000001fff0b7424 */ /* 0x001fe400078e00ff */
[----:B------:R-:W-:-:S07]  /*1b0c0*/  IMAD.MOV.U32 R15, RZ, RZ, -0x1 ;  /* 0xffffffffff0f7424 */ /* 0x000fce00078e00ff */
[----:B-1----:R-:W-:Y:S05]  /*1b0d0*/  WARPSYNC.COLLECTIVE R15, `(.L_x_10681) ;  /* 0x000000000f087348 */ /* 0x002fea0003c00000 */
[----:B------:R0:W2:Y:S02]  /*1b0e0*/  SHFL.IDX P6, R14, R13, R12, R11 ;  /* 0x0000000c0d0e7389 */ /* 0x0000a400000c000b */
[----:B012---:R-:W-:Y:S01]  /*1b0f0*/  ENDCOLLECTIVE ;  /* 0x000000000000791b */ /* 0x007fe20003800000 */
.L_x_10681:
[----:B------:R-:W-:Y:S05]  /*1b100*/  BSYNC B0 ;  /* 0x0000000000007941 */ /* 0x000fea0003800000 */
.L_x_10680:
        /* <DEDUP_REMOVED lines=9> */
.L_x_10682:
[----:B------:R-:W-:Y:S02]  /*1b1a0*/  ULDC UR4, c[0x0][0xc3c] ;  /* 0x00030f0000047ab9 */ /* 0x000fe40000000800 */
[----:B------:R-:W-:-:S13]  /*1b1b0*/  ISETP.GE.OR P1, PT, R9, UR4, !P0 ;  /* 0x0000000409007c0c */ /* 0x000fda000c726670 */
[----:B------:R-:W0:Y:S08]  /*1b1c0*/  @!P1 LDC.64 R2, c[0x0][0xc80] ;  /* 0x00032000ff029b82 */ /* 0x000e300000000a00 */
[----:B------:R-:W1:Y:S01]  /*1b1d0*/  @!P1 LDC.64 R4, c[0x0][0xc78] ;  /* 0x00031e00ff049b82 */ /* 0x000e620000000a00 */
[----:B------:R-:W-:Y:S01]  /*1b1e0*/  CS2R R24, SRZ ;  /* 0x0000000000187805 */ /* 0x000fe2000001ff00 */
[----:B------:R-:W-:-:S02]  /*1b1f0*/  IMAD.MOV.U32 R11, RZ, RZ, RZ ;  /* 0x000000ffff0b7224 */ /* 0x000fc400078e00ff */
[----:B------:R-:W-:Y:S02]  /*1b200*/  IMAD.MOV.U32 R6, RZ, RZ, R14 ;  /* 0x000000ffff067224 */ /* 0x000fe400078e000e */
        /* <DEDUP_REMOVED lines=16> */
.L_x_10683:
[----:B------:R-:W-:Y:S01]  /*1b310*/  IMAD.MOV.U32 R12, RZ, RZ, 0x2 ;  /* 0x00000002ff0c7424 */ /* 0x000fe200078e00ff */
[----:B------:R-:W-:-:S05]  /*1b320*/  SEL R4, R14, RZ, P1 ;  /* 0x000000ff0e047207 */ /* 0x000fca0000800000 */
[----:B------:R-:W-:-:S04]  /*1b330*/  IMAD.IADD R4, R13, 0x1, R4 ;  /* 0x000000010d047824 */ /* 0x000fc800078e0204 */
[----:B------:R-:W-:-:S07]  /*1b340*/  IMAD.MOV.U32 R13, RZ, RZ, R4 ;  /* 0x000000ffff0d7224 */ /* 0x000fce00078e0004 */
[----:B------:R-:W-:Y:S05]  /*1b350*/  WARPSYNC.COLLECTIVE R15, `(.L_x_10684) ;  /* 0x000000000f087348 */ /* 0x000fea0003c00000 */
[----:B------:R0:W1:Y:S02]  /*1b360*/  SHFL.UP P6, R14, R13, R12, R11 ;  /* 0x0400000c0d0e7389 */ /* 0x00006400000c000b */
[----:B01----:R-:W-:Y:S01]  /*1b370*/  ENDCOLLECTIVE ;  /* 0x000000000000791b */ /* 0x003fe20003800000 */
.L_x_10684:
[----:B------:R-:W-:Y:S01]  /*1b380*/  IMAD.MOV.U32 R12, RZ, RZ, 0x4 ;  /* 0x00000004ff0c7424 */ /* 0x000fe200078e00ff */
[----:B------:R-:W-:-:S05]  /*1b390*/  SEL R3, R14, RZ, P2 ;  /* 0x000000ff0e037207 */ /* 0x000fca0001000000 */
[----:B------:R-:W-:-:S04]  /*1b3a0*/  IMAD.IADD R2, R4, 0x1, R3 ;  /* 0x0000000104027824 */ /* 0x000fc800078e0203 */
[----:B------:R-:W-:-:S07]  /*1b3b0*/  IMAD.MOV.U32 R13, RZ, RZ, R2 ;  /* 0x000000ffff0d7224 */ /* 0x000fce00078e0002 */
[----:B------:R-:W-:Y:S05]  /*1b3c0*/  WARPSYNC.COLLECTIVE R15, `(.L_x_10685) ;  /* 0x000000000f087348 */ /* 0x000fea0003c00000 */
[----:B------:R0:W1:Y:S02]  /*1b3d0*/  SHFL.UP P6, R14, R13, R12, R11 ;  /* 0x0400000c0d0e7389 */ /* 0x00006400000c000b */
[----:B01----:R-:W-:Y:S01]  /*1b3e0*/  ENDCOLLECTIVE ;  /* 0x000000000000791b */ /* 0x003fe20003800000 */
.L_x_10685:
[----:B------:R-:W-:Y:S01]  /*1b3f0*/  IMAD.MOV.U32 R12, RZ, RZ, 0x8 ;  /* 0x00000008ff0c7424 */ /* 0x000fe200078e00ff */
[----:B------:R-:W-:-:S05]  /*1b400*/  SEL R3, R14, RZ, P3 ;  /* 0x000000ff0e037207 */ /* 0x000fca0001800000 */
[----:B------:R-:W-:-:S04]  /*1b410*/  IMAD.IADD R3, R2, 0x1, R3 ;  /* 0x0000000102037824 */ /* 0x000fc800078e0203 */
[----:B------:R-:W-:-:S07]  /*1b420*/  IMAD.MOV.U32 R13, RZ, RZ, R3 ;  /* 0x000000ffff0d7224 */ /* 0x000fce00078e0003 */
[----:B------:R-:W-:Y:S05]  /*1b430*/  WARPSYNC.COLLECTIVE R15, `(.L_x_10686) ;  /* 0x000000000f087348 */ /* 0x000fea0003c00000 */
[----:B------:R0:W1:Y:S02]  /*1b440*/  SHFL.UP P6, R14, R13, R12, R11 ;  /* 0x0400000c0d0e7389 */ /* 0x00006400000c000b */
[----:B01----:R-:W-:Y:S01]  /*1b450*/  ENDCOLLECTIVE ;  /* 0x000000000000791b */ /* 0x003fe20003800000 */
.L_x_10686:
[----:B------:R-:W-:Y:S01]  /*1b460*/  IMAD.MOV.U32 R12, RZ, RZ, 0x10 ;  /* 0x00000010ff0c7424 */ /* 0x000fe200078e00ff */
[----:B------:R-:W-:-:S05]  /*1b470*/  SEL R4, R14, RZ, P4 ;  /* 0x000000ff0e047207 */ /* 0x000fca0002000000 */
[----:B------:R-:W-:-:S04]  /*1b480*/  IMAD.IADD R4, R3, 0x1, R4 ;  /* 0x0000000103047824 */ /* 0x000fc800078e0204 */
[----:B------:R-:W-:-:S07]  /*1b490*/  IMAD.MOV.U32 R13, RZ, RZ, R4 ;  /* 0x000000ffff0d7224 */ /* 0x000fce00078e0004 */
[----:B------:R-:W-:Y:S05]  /*1b4a0*/  WARPSYNC.COLLECTIVE R15, `(.L_x_10687) ;  /* 0x000000000f087348 */ /* 0x000fea0003c00000 */
[----:B------:R0:W1:Y:S02]  /*1b4b0*/  SHFL.UP P6, R14, R13, R12, R11 ;  /* 0x0400000c0d0e7389 */ /* 0x00006400000c000b */
[----:B01----:R-:W-:Y:S01]  /*1b4c0*/  ENDCOLLECTIVE ;  /* 0x000000000000791b */ /* 0x003fe20003800000 */
.L_x_10687:
        /* <DEDUP_REMOVED lines=8> */
.L_x_10688:
[----:B------:R-:W-:Y:S05]  /*1b550*/  BRA `(.L_x_10689) ;  /* 0xffffffd800a87947 */ /* 0x000fea000383ffff */
.L_x_10630:
[----:B------:R-:W-:Y:S01]  /*1b560*/  BSSY B0, `(.L_x_10690) ;  /* 0x0000007000007945 */ /* 0x000fe20003800000 */
[----:B--2---:R-:W-:Y:S02]  /*1b570*/  IMAD.MOV.U32 R12, RZ, RZ, 0x1 ;  /* 0x00000001ff0c7424 */ /* 0x004fe400078e00ff */
[----:B------:R-:W-:Y:S02]  /*1b580*/  IMAD.MOV.U32 R11, RZ, RZ, RZ ;  /* 0x000000ffff0b7224 */ /* 0x000fe400078e00ff */
[----:B------:R-:W-:-:S07]  /*1b590*/  IMAD.MOV.U32 R15, RZ, RZ, -0x1 ;  /* 0xffffffffff0f7424 */ /* 0x000fce00078e00ff */
[----:B------:R-:W-:Y:S05]  /*1b5a0*/  WARPSYNC.COLLECTIVE R15, `(.L_x_10691) ;  /* 0x000000000f087348 */ /* 0x000fea0003c00000 */
[----:B------:R0:W1:Y:S02]  /*1b5b0*/  SHFL.UP P6, R14, R13, R12, R11 ;  /* 0x0400000c0d0e7389 */ /* 0x00006400000c000b */
[----:B01----:R-:W-:Y:S01]  /*1b5c0*/  ENDCOLLECTIVE ;  /* 0x000000000000791b */ /* 0x003fe20003800000 */
.L_x_10691:
[----:B------:R-:W-:Y:S05]  /*1b5d0*/  BSYNC B0 ;  /* 0x0000000000007941 */ /* 0x000fea0003800000 */
.L_x_10690:
        /* <DEDUP_REMOVED lines=8> */
.L_x_10692:
[----:B------:R-:W-:Y:S01]  /*1b660*/  IMAD.MOV.U32 R12, RZ, RZ, 0x4 ;  /* 0x00000004ff0c7424 */ /* 0x000fe200078e00ff */
[----:B------:R-:W-:-:S05]  /*1b670*/  SEL R2, R14, RZ, P2 ;  /* 0x000000ff0e027207 */ /* 0x000fca0001000000 */
[----:B------:R-:W-:-:S04]  /*1b680*/  IMAD.IADD R2, R13, 0x1, R2 ;  /* 0x000000010d027824 */ /* 0x000fc800078e0202 */
[----:B------:R-:W-:-:S07]  /*1b690*/  IMAD.MOV.U32 R13, RZ, RZ, R2 ;  /* 0x000000ffff0d7224 */ /* 0x000fce00078e0002 */
[----:B------:R-:W-:Y:S05]  /*1b6a0*/  WARPSYNC.COLLECTIVE R15, `(.L_x_10693) ;  /* 0x000000000f087348 */ /* 0x000fea0003c00000 */
[----:B------:R0:W1:Y:S02]  /*1b6b0*/  SHFL.UP P6, R14, R13, R12, R11 ;  /* 0x0400000c0d0e7389 */ /* 0x00006400000c000b */
[----:B01----:R-:W-:Y:S01]  /*1b6c0*/  ENDCOLLECTIVE ;  /* 0x000000000000791b */ /* 0x003fe20003800000 */
.L_x_10693:
[----:B------:R-:W-:Y:S01]  /*1b6d0*/  IMAD.MOV.U32 R12, RZ, RZ, 0x8 ;  /* 0x00000008ff0c7424 */ /* 0x000fe200078e00ff */
[----:B------:R-:W-:-:S05]  /*1b6e0*/  SEL R3, R14, RZ, P3 ;  /* 0x000000ff0e037207 */ /* 0x000fca0001800000 */
[----:B------:R-:W-:-:S04]  /*1b6f0*/  IMAD.IADD R3, R2, 0x1, R3 ;  /* 0x0000000102037824 */ /* 0x000fc800078e0203 */
[----:B------:R-:W-:-:S07]  /*1b700*/  IMAD.MOV.U32 R13, RZ, RZ, R3 ;  /* 0x000000ffff0d7224 */ /* 0x000fce00078e0003 */
[----:B------:R-:W-:Y:S05]  /*1b710*/  WARPSYNC.COLLECTIVE R15, `(.L_x_10694) ;  /* 0x000000000f087348 */ /* 0x000fea0003c00000 */
[----:B------:R0:W1:Y:S02]  /*1b720*/  SHFL.UP P6, R14, R13, R12, R11 ;  /* 0x0400000c0d0e7389 */ /* 0x00006400000c000b */
[----:B01----:R-:W-:Y:S01]  /*1b730*/  ENDCOLLECTIVE ;  /* 0x000000000000791b */ /* 0x003fe20003800000 */
.L_x_10694:
[----:B------:R-:W-:Y:S01]  /*1b740*/  IMAD.MOV.U32 R12, RZ, RZ, 0x10 ;  /* 0x00000010ff0c7424 */ /* 0x000fe200078e00ff */
[----:B------:R-:W-:-:S05]  /*1b750*/  SEL R4, R14, RZ, P4 ;  /* 0x000000ff0e047207 */ /* 0x000fca0002000000 */
[----:B------:R-:W-:-:S04]  /*1b760*/  IMAD.IADD R4, R3, 0x1, R4 ;  /* 0x0000000103047824 */ /* 0x000fc800078e0204 */
[----:B------:R-:W-:-:S07]  /*1b770*/  IMAD.MOV.U32 R13, RZ, RZ, R4 ;  /* 0x000000ffff0d7224 */ /* 0x000fce00078e0004 */
[----:B------:R-:W-:Y:S05]  /*1b780*/  WARPSYNC.COLLECTIVE R15, `(.L_x_10695) ;  /* 0x000000000f087348 */ /* 0x000fea0003c00000 */
[----:B------:R0:W1:Y:S02]  /*1b790*/  SHFL.UP P6, R14, R13, R12, R11 ;  /* 0x0400000c0d0e7389 */ /* 0x00006400000c000b */
[----:B01----:R-:W-:Y:S01]  /*1b7a0*/  ENDCOLLECTIVE ;  /* 0x000000000000791b */ /* 0x003fe20003800000 */
.L_x_10695:
        /* <DEDUP_REMOVED lines=8> */
.L_x_10696:
[----:B------:R-:W-:Y:S05]  /*1b830*/  BRA `(.L_x_10697) ;  /* 0xffffffd800947947 */ /* 0x000fea000383ffff */
.L_x_10632:
[----:B------:R-:W-:Y:S01]  /*1b840*/  BSSY B0, `(.L_x_10698) ;  /* 0x0000006000007945 */ /* 0x000fe20003800000 */
[----:B------:R-:W-:Y:S01]  /*1b850*/  PLOP3.LUT P6, PT, P6, PT, PT, 0x8, 0x0 ;  /* 0x000000000000781c */ /* 0x000fe200037ce170 */
[----:B------:R-:W-:-:S12]  /*1b860*/  IMAD.MOV.U32 R15, RZ, RZ, -0x1 ;  /* 0xffffffffff0f7424 */ /* 0x000fd800078e00ff */
[----:B0-2---:R-:W-:Y:S05]  /*1b870*/  WARPSYNC.COLLECTIVE R15, `(.L_x_10699) ;  /* 0x000000000f087348 */ /* 0x005fea0003c00000 */
[----:B------:R-:W-:Y:S01]  /*1b880*/  VOTE.ANY R14, PT, P6 ;  /* 0x00000000000e7806 */ /* 0x000fe200030e0100 */
[----:B0-2---:R-:W-:Y:S06]  /*1b890*/  ENDCOLLECTIVE ;  /* 0x000000000000791b */ /* 0x005fec0003800000 */
.L_x_10699:
[----:B------:R-:W-:Y:S05]  /*1b8a0*/  BSYNC B0 ;  /* 0x0000000000007941 */ /* 0x000fea0003800000 */
.L_x_10698:
[----:B------:R-:W-:Y:S02]  /*1b8b0*/  IMAD.MOV.U32 R3, RZ, RZ, R14 ;  /* 0x000000ffff037224 */ /* 0x000fe400078e000e */
[----:B------:R-:W-:Y:S02]  /*1b8c0*/  IMAD.MOV.U32 R13, RZ, RZ, R25 ;  /* 0x000000ffff0d7224 */ /* 0x000fe400078e0019 */
[----:B------:R-:W0:Y:S01]  /*1b8d0*/  POPC R7, R3 ;  /* 0x0000000300077309 */ /* 0x000e220000000000 */
[----:B------:R-:W-:Y:S02]  /*1b8e0*/  IMAD.MOV.U32 R11, RZ, RZ, 0x1f ;  /* 0x0000001fff0b7424 */ /* 0x000fe400078e00ff */
[----:B------:R-:W-:Y:S02]  /*1b8f0*/  IMAD.MOV.U32 R15, RZ, RZ, -0x1 ;  /* 0xffffffffff0f7424 */ /* 0x000fe400078e00ff */
[----:B0-----:R-:W-:Y:S02]  /*1b900*/  IMAD.MOV.U32 R12, RZ, RZ, R7 ;  /* 0x000000ffff0c7224 */ /* 0x001fe400078e0007 */
[----:B------:R-:W-:-:S07]  /*1b910*/  IMAD.IADD R27, R7, 0x1, R27 ;  /* 0x00000001071b7824 */ /* 0x000fce00078e021b */
[----:B------:R-:W-:Y:S05]  /*1b920*/  WARPSYNC.COLLECTIVE R15, `(.L_x_10700) ;  /* 0x000000000f087348 */ /* 0x000fea0003c00000 */
[----:B------:R0:W1:Y:S02]  /*1b930*/  SHFL.IDX P6, R14, R13, R12, R11 ;  /* 0x0000000c0d0e7389 */ /* 0x00006400000c000b */
[----:B01----:R-:W-:Y:S01]  /*1b940*/  ENDCOLLECTIVE ;  /* 0x000000000000791b */ /* 0x003fe20003800000 */
.L_x_10700:
[----:B------:R-:W-:Y:S02]  /*1b950*/  IMAD.MOV.U32 R13, RZ, RZ, R5 ;  /* 0x000000ffff0d7224 */ /* 0x000fe400078e0005 */
[----:B------:R-:W-:-:S07]  /*1b960*/  IMAD.MOV.U32 R25, RZ, RZ, R14 ;  /* 0x000000ffff197224 */ /* 0x000fce00078e000e */
[----:B------:R-:W-:Y:S05]  /*1b970*/  WARPSYNC.COLLECTIVE R15, `(.L_x_10701) ;  /* 0x000000000f087348 */ /* 0x000fea0003c00000 */
[----:B------:R0:W1:Y:S02]  /*1b980*/  SHFL.IDX P6, R14, R13, R12, R11 ;  /* 0x0000000c0d0e7389 */ /* 0x00006400000c000b */
[----:B01----:R-:W-:Y:S01]  /*1b990*/  ENDCOLLECTIVE ;  /* 0x000000000000791b */ /* 0x003fe20003800000 */
.L_x_10701:
[----:B------:R-:W-:Y:S01]  /*1b9a0*/  IMAD.MOV.U32 R5, RZ, RZ, R14 ;  /* 0x000000ffff057224 */ /* 0x000fe200078e000e */
[----:B------:R-:W-:Y:S06]  /*1b9b0*/  BRA `(.L_x_10702) ;  /* 0xffffffd800747947 */ /* 0x000fec000383ffff */
.L_x_10634:
[----:B------:R-:W-:Y:S01]  /*1b9c0*/  BSSY B0, `(.L_x_10703) ;  /* 0x0000007000007945 */ /* 0x000fe20003800000 */
[----:B------:R-:W-:Y:S02]  /*1b9d0*/  IMAD.MOV.U32 R13, RZ, RZ, R2 ;  /* 0x000000ffff0d7224 */ /* 0x000fe400078e0002 */
[----:B------:R-:W-:Y:S02]  /*1b9e0*/  IMAD.MOV.U32 R11, RZ, RZ, 0x1f ;  /* 0x0000001fff0b7424 */ /* 0x000fe400078e00ff */
[----:B------:R-:W-:-:S07]  /*1b9f0*/  IMAD.MOV.U32 R15, RZ, RZ, -0x1 ;  /* 0xffffffffff0f7424 */ /* 0x000fce00078e00ff */
[----:B01-34-:R-:W-:Y:S05]  /*1ba00*/  WARPSYNC.COLLECTIVE R15, `(.L_x_10704) ;  /* 0x000000000f087348 */ /* 0x01bfea0003c00000 */
[----:B------:R2:W0:Y:S02]  /*1ba10*/  SHFL.IDX P6, R14, R13, R12, R11 ;  /* 0x0000000c0d0e7389 */ /* 0x00042400000c000b */
[----:B01234-:R-:W-:Y:S01]  /*1ba20*/  ENDCOLLECTIVE ;  /* 0x000000000000791b */ /* 0x01ffe20003800000 */
.L_x_10704:
[----:B------:R-:W-:Y:S05]  /*1ba30*/  BSYNC B0 ;  /* 0x0000000000007941 */ /* 0x000fea0003800000 */
.L_x_10703:
[----:B------:R-:W-:Y:S01]  /*1ba40*/  IMAD.MOV.U32 R24, RZ, RZ, R14 ;  /* 0x000000ffff187224 */ /* 0x000fe200078e000e */
[----:B------:R-:W-:Y:S06]  /*1ba50*/  BRA `(.L_x_10633) ;  /* 0xffffffd800647947 */ /* 0x000fec000383ffff */
.L_x_10640:
[----:B0-----:R0:W2:Y:S02]  /*1ba60*/  SYNCS.PHASECHK.TRANS64.TRYWAIT P0, [R9+URZ+0x2d820], R0 ;  /* 0x02d82000090075a7 */ /* 0x0010a4000800017f */
[----:B--2---:R-:W-:Y:S05]  /*1ba70*/  @!P0 NANOSLEEP.SYNCS 0x989680 ;  /* 0x009896800000895d */ /* 0x004fea0003900000 */
[----:B------:R-:W2:Y:S02]  /*1ba80*/  @!P0 SYNCS.PHASECHK.TRANS64 P0, [R9+URZ+0x2d820], R0 ;  /* 0x02d82000090085a7 */ /* 0x000ea4000800007f */
[----:B--2---:R-:W-:Y:S05]  /*1ba90*/  @!P0 BRA `(.L_x_10640) ;  /* 0xfffffffc00f08947 */ /* 0x004fea000383ffff */
[----:B------:R-:W-:Y:S05]  /*1baa0*/  BRA `(.L_x_10705) ;  /* 0xffffffe000bc7947 */ /* 0x000fea000383ffff */
.L_x_10641:
[----:B------:R-:W2:Y:S01]  /*1bab0*/  S2R R2, SR_TID.X ;  /* 0x0000000000027919 */ /* 0x000ea20000002100 */
[----:B------:R-:W-:Y:S01]  /*1bac0*/  BSSY B0, `(.L_x_10706) ;  /* 0x000000a000007945 */ /* 0x000fe20003800000 */
[----:B------:R-:W-:Y:S02]  /*1bad0*/  IMAD.MOV.U32 R12, RZ, RZ, RZ ;  /* 0x000000ffff0c7224 */ /* 0x000fe400078e00ff */
[----:B------:R-:W-:Y:S02]  /*1bae0*/  IMAD.MOV.U32 R11, RZ, RZ, 0x1f ;  /* 0x0000001fff0b7424 */ /* 0x000fe400078e00ff */
[----:B------:R-:W-:Y:S01]  /*1baf0*/  IMAD.MOV.U32 R15, RZ, RZ, -0x1 ;  /* 0xffffffffff0f7424 */ /* 0x000fe200078e00ff */
[----:B--2---:R-:W-:-:S04]  /*1bb00*/  SHF.R.U32.HI R2, RZ, 0x5, R2 ;  /* 0x00000005ff027819 */ /* 0x004fc80000011602 */
[----:B------:R-:W-:-:S05]  /*1bb10*/  LOP3.LUT R2, R2, 0x3, RZ, 0xc0, !PT ;  /* 0x0000000302027812 */ /* 0x000fca00078ec0ff */
[----:B------:R-:W-:-:S07]  /*1bb20*/  IMAD.MOV.U32 R13, RZ, RZ, R2 ;  /* 0x000000ffff0d7224 */ /* 0x000fce00078e0002 */
[----:B01-3--:R-:W-:Y:S05]  /*1bb30*/  WARPSYNC.COLLECTIVE R15, `(.L_x_10707) ;  /* 0x000000000f087348 */ /* 0x00bfea0003c00000 */
[----:B------:R2:W4:Y:S02]  /*1bb40*/  SHFL.IDX P6, R14, R13, R12, R11 ;  /* 0x0000000c0d0e7389 */ /* 0x00052400000c000b */
[----:B01234-:R-:W-:Y:S01]  /*1bb50*/  ENDCOLLECTIVE ;  /* 0x000000000000791b */ /* 0x01ffe20003800000 */
.L_x_10707:
[----:B------:R-:W-:Y:S05]  /*1bb60*/  BSYNC B0 ;  /* 0x0000000000007941 */ /* 0x000fea0003800000 */
.L_x_10706:
[----:B------:R-:W-:Y:S05]  /*1bb70*/  BRA `(.L_x_10708) ;  /* 0xffffffe000a47947 */ /* 0x000fea000383ffff */
.L_x_10644:
[----:B------:R-:W-:Y:S01]  /*1bb80*/  BSSY B1, `(.L_x_10709) ;  /* 0x0000006000017945 */ /* 0x000fe20003800000 */
[----:B------:R-:W-:-:S07]  /*1bb90*/  IMAD.MOV.U32 R15, RZ, RZ, -0x1 ;  /* 0xffffffffff0f7424 */ /* 0x000fce00078e00ff */
[----:B01-3--:R-:W-:Y:S05]  /*1bba0*/  WARPSYNC.COLLECTIVE R15, `(.L_x_10710) ;  /* 0x000000000f0c7348 */ /* 0x00bfea0003c00000 */
[----:B------:R-:W-:Y:S02]  /*1bbb0*/  ELECT P6, UR62, PT ;  /* 0x00000000003e782f */ /* 0x000fe400038c0000 */
[----:B------:R-:W-:Y:S01]  /*1bbc0*/  MOV R14, UR62 ;  /* 0x0000003e000e7c02 */ /* 0x000fe20008000f00 */
[----:B01-3--:R-:W-:Y:S10]  /*1bbd0*/  ENDCOLLECTIVE ;  /* 0x000000000000791b */ /* 0x00bff40003800000 */
.L_x_10710:
[----:B------:R-:W-:Y:S05]  /*1bbe0*/  BSYNC B1 ;  /* 0x0000000000017941 */ /* 0x000fea0003800000 */
.L_x_10709:
[----:B------:R-:W-:Y:S05]  /*1bbf0*/  BRA `(.L_x_10711) ;  /* 0xffffffe0009c7947 */ /* 0x000fea000383ffff */
.L_x_10646:
[----:B0-----:R0:W1:Y:S02]  /*1bc00*/  SYNCS.PHASECHK.TRANS64.TRYWAIT P0, [R7+URZ], R2 ;  /* 0x00000002070075a7 */ /* 0x001064000800017f */
[----:B-1----:R-:W-:Y:S05]  /*1bc10*/  @!P0 NANOSLEEP.SYNCS 0x989680 ;  /* 0x009896800000895d */ /* 0x002fea0003900000 */
[----:B------:R-:W1:Y:S02]  /*1bc20*/  @!P0 SYNCS.PHASECHK.TRANS64 P0, [R7+URZ], R2 ;  /* 0x00000002070085a7 */ /* 0x000e64000800007f */
[----:B-1----:R-:W-:Y:S05]  /*1bc30*/  @!P0 BRA `(.L_x_10646) ;  /* 0xfffffffc00f08947 */ /* 0x002fea000383ffff */
[----:B------:R-:W-:Y:S05]  /*1bc40*/  BRA `(.L_x_10712) ;  /* 0xffffffe000d07947 */ /* 0x000fea000383ffff */
.L_x_10647:
[----:B-1----:R1:W2:Y:S02]  /*1bc50*/  SYNCS.PHASECHK.TRANS64.TRYWAIT P0, [R3+URZ], R0 ;  /* 0x00000000030075a7 */ /* 0x0022a4000800017f */
[----:B--2---:R-:W-:Y:S05]  /*1bc60*/  @!P0 NANOSLEEP.SYNCS 0x989680 ;  /* 0x009896800000895d */ /* 0x004fea0003900000 */
[----:B------:R-:W2:Y:S02]  /*1bc70*/  @!P0 SYNCS.PHASECHK.TRANS64 P0, [R3+URZ], R0 ;  /* 0x00000000030085a7 */ /* 0x000ea4000800007f */
[----:B--2---:R-:W-:Y:S05]  /*1bc80*/  @!P0 BRA `(.L_x_10647) ;  /* 0xfffffffc00f08947 */ /* 0x004fea000383ffff */
[----:B------:R-:W-:Y:S05]  /*1bc90*/  BRA `(.L_x_10713) ;  /* 0xffffffe000c47947 */ /* 0x000fea000383ffff */
.L_x_10649:
[----:B-1----:R1:W2:Y:S02]  /*1bca0*/  SYNCS.PHASECHK.TRANS64.TRYWAIT P0, [R5+URZ], R2 ;  /* 0x00000002050075a7 */ /* 0x0022a4000800017f */
[----:B--2---:R-:W-:Y:S05]  /*1bcb0*/  @!P0 NANOSLEEP.SYNCS 0x989680 ;  /* 0x009896800000895d */ /* 0x004fea0003900000 */
[----:B------:R-:W2:Y:S02]  /*1bcc0*/  @!P0 SYNCS.PHASECHK.TRANS64 P0, [R5+URZ], R2 ;  /* 0x00000002050085a7 */ /* 0x000ea4000800007f */
[----:B--2---:R-:W-:Y:S05]  /*1bcd0*/  @!P0 BRA `(.L_x_10649) ;  /* 0xfffffffc00f08947 */ /* 0x004fea000383ffff */
[----:B------:R-:W-:Y:S05]  /*1bce0*/  BRA `(.L_x_10714) ;  /* 0xffffffe000c87947 */ /* 0x000fea000383ffff */
.L_x_10715:
        /* <DEDUP_REMOVED lines=9> */
.L_x_14864:


//--------------------- .text._ZN7cutlass13device_kernelIN5flash11enable_sm90INS1_16FlashAttnFwdSm90INS1_25CollectiveMainloopFwdSm90ILi2EN4cute5tupleIJNS5_1CILi1EEES8_S8_EEENS6_IJNS7_ILi192EEENS7_ILi128EEENS7_ILi96EEEEEELi96ENS_10bfloat16_tEfNS_4arch4Sm90ELb0ELb1ELb1ELb1ELb0ELb1ELb0ELb0ELb1ELb1ELb1ELb0EEENS1_21CollectiveEpilogueFwdINS6_IJSA_SC_SB_EEES9_SE_SG_Li384ELb1ELb1ELb1ELb0EEENS1_36VarlenDynamicPersistentTileSchedulerILi192ELi128ELi384ELi128ELb1ELb1ELb1ELb1ELb0ELb1EEEEEEEEEvNT_6ParamsE --------------------------
	.section	.text._ZN7cutlass13device_kernelIN5flash11enable_sm90INS1_16FlashAttnFwdSm90INS1_25CollectiveMainloopFwdSm90ILi2EN4cute5tupleIJNS5_1CILi1EEES8_S8_EEENS6_IJNS7_ILi192EEENS7_ILi128EEENS7_ILi96EEEEEELi96ENS_10bfloat16_tEfNS_4arch4Sm90ELb0ELb1ELb1ELb1ELb0ELb1ELb0ELb0ELb1ELb1ELb1ELb0EEENS1_21CollectiveEpilogueFwdINS6_IJSA_SC_SB_EEES9_SE_SG_Li384ELb1ELb1ELb1ELb0EEENS1_36VarlenDynamicPersistentTileSchedulerILi192ELi128ELi384ELi128ELb1ELb1ELb1ELb1ELb0ELb1EEEEEEEEEvNT_6ParamsE,"ax",@progbits
	.align	128
.text._ZN7cutlass13device_kernelIN5flash11enable_sm90INS1_16FlashAttnFwdSm90INS1_25CollectiveMainloopFwdSm90ILi2EN4cute5tupleIJNS5_1CILi1EEES8_S8_EEENS6_IJNS7_ILi192EEENS7_ILi128EEENS7_ILi96EEEEEELi96ENS_10bfloat16_tEfNS_4arch4Sm90ELb0ELb1ELb1ELb1ELb0ELb1ELb0ELb0ELb1ELb1ELb1ELb0EEENS1_21CollectiveEpilogueFwdINS6_IJSA_SC_SB_EEES9_SE_SG_Li384ELb1ELb1ELb1ELb0EEENS1_36VarlenDynamicPersistentTileSchedulerILi192ELi128ELi384ELi128ELb1ELb1ELb1ELb1ELb0ELb1EEEEEEEEEvNT_6ParamsE:
        .type           _ZN7cutlass13device_kernelIN5flash11enable_sm90INS1_16FlashAttnFwdSm90INS1_25CollectiveMainloopFwdSm90ILi2EN4cute5tupleIJNS5_1CILi1EEES8_S8_EEENS6_IJNS7_ILi192EEENS7_ILi128EEENS7_ILi96EEEEEELi96ENS_10bfloat16_tEfNS_4arch4Sm90ELb0ELb1ELb1ELb1ELb0ELb1ELb0ELb0ELb1ELb1ELb1ELb0EEENS1_21CollectiveEpilogueFwdINS6_IJSA_SC_SB_EEES9_SE_SG_Li384ELb1ELb1ELb1ELb0EEENS1_36VarlenDynamicPersistentTileSchedulerILi192ELi128ELi384ELi128ELb1ELb1ELb1ELb1ELb0ELb1EEEEEEEEEvNT_6ParamsE,@function
        .size           _ZN7cutlass13device_kernelIN5flash11enable_sm90INS1_16FlashAttnFwdSm90INS1_25CollectiveMainloopFwdSm90ILi2EN4cute5tupleIJNS5_1CILi1EEES8_S8_EEENS6_IJNS7_ILi192EEENS7_ILi128EEENS7_ILi96EEEEEELi96ENS_10bfloat16_tEfNS_4arch4Sm90ELb0ELb1ELb1ELb1ELb0ELb1ELb0ELb0ELb1ELb1ELb1ELb0EEENS1_21CollectiveEpilogueFwdINS6_IJSA_SC_SB_EEES9_SE_SG_Li384ELb1ELb1ELb1ELb0EEENS1_36VarlenDynamicPersistentTileSchedulerILi192ELi128ELi384ELi128ELb1ELb1ELb1ELb1ELb0ELb1EEEEEEEEEvNT_6ParamsE,(.L_x_14865 - _ZN7cutlass13device_kernelIN5flash11enable_sm90INS1_16FlashAttnFwdSm90INS1_25CollectiveMainloopFwdSm90ILi2EN4cute5tupleIJNS5_1CILi1EEES8_S8_EEENS6_IJNS7_ILi192EEENS7_ILi128EEENS7_ILi96EEEEEELi96ENS_10bfloat16_tEfNS_4arch4Sm90ELb0ELb1ELb1ELb1ELb0ELb1ELb0ELb0ELb1ELb1ELb1ELb0EEENS1_21CollectiveEpilogueFwdINS6_IJSA_SC_SB_EEES9_SE_SG_Li384ELb1ELb1ELb1ELb0EEENS1_36VarlenDynamicPersistentTileSchedulerILi192ELi128ELi384ELi128ELb1ELb1ELb1ELb1ELb0ELb1EEEEEEEEEvNT_6ParamsE)
        .other          _ZN7cutlass13device_kernelIN5flash11enable_sm90INS1_16FlashAttnFwdSm90INS1_25CollectiveMainloopFwdSm90ILi2EN4cute5tupleIJNS5_1CILi1EEES8_S8_EEENS6_IJNS7_ILi192EEENS7_ILi128EEENS7_ILi96EEEEEELi96ENS_10bfloat16_tEfNS_4arch4Sm90ELb0ELb1ELb1ELb1ELb0ELb1ELb0ELb0ELb1ELb1ELb1ELb0EEENS1_21CollectiveEpilogueFwdINS6_IJSA_SC_SB_EEES9_SE_SG_Li384ELb1ELb1ELb1ELb0EEENS1_36VarlenDynamicPersistentTileSchedulerILi192ELi128ELi384ELi128ELb1ELb1ELb1ELb1ELb0ELb1EEEEEEEEEvNT_6ParamsE,@"STO_CUDA_ENTRY STV_DEFAULT"
_ZN7cutlass13device_kernelIN5flash11enable_sm90INS1_16FlashAttnFwdSm90INS1_25CollectiveMainloopFwdSm90ILi2EN4cute5tupleIJNS5_1CILi1EEES8_S8_EEENS6_IJNS7_ILi192EEENS7_ILi128EEENS7_ILi96EEEEEELi96ENS_10bfloat16_tEfNS_4arch4Sm90ELb0ELb1ELb1ELb1ELb0ELb1ELb0ELb0ELb1ELb1ELb1ELb0EEENS1_21CollectiveEpilogueFwdINS6_IJSA_SC_SB_EEES9_SE_SG_Li384ELb1ELb1ELb1ELb0EEENS1_36VarlenDynamicPersistentTileSchedulerILi192ELi128ELi384ELi128ELb1ELb1ELb1ELb1ELb0ELb1EEEEEEEEEvNT_6ParamsE:
        /* <DEDUP_REMOVED lines=24> */
.L_x_10717:
[----:B------:R-:W-:Y:S05]  /*0180*/  BSYNC B0 ;  /* 0x0000000000007941 */ /* 0x000fea0003800000 */
.L_x_10716:
        /* <DEDUP_REMOVED lines=41> */
.L_x_10718:
        /* <DEDUP_REMOVED lines=22> */
.L_x_10719:
        /* <DEDUP_REMOVED lines=18> */
.L_x_10720:
        /* <DEDUP_REMOVED lines=22> */
.L_x_10721:
        /* <DEDUP_REMOVED lines=22> */
.L_x_10722:
        /* <DEDUP_REMOVED lines=8> */
.L_x_10725:
        /* <DEDUP_REMOVED lines=21> */
[----:B------:R-:W0:Y:S01]  /*0b30*/  S2R R0, SR_TID.X ;  /* 0x0000000000007919 */ /* 0x000e220000002100 */
[----:B------:R-:W-:Y:S01]  /*0b40*/  IMAD.MOV.U32 R141, RZ, RZ, 0x40 ;  /* 0x00000040ff8d7424 */ /* 0x000fe200078e00ff */
[----:B------:R-:W-:Y:S01]  /*0b50*/  R2UR UR38, R2 ;  /* 0x00000000022672ca */ /* 0x000fe200000e0000 */
[----:B------:R-:W-:Y:S01]  /*0b60*/  IMAD.MOV.U32 R154, RZ, RZ, RZ ;  /* 0x000000ffff9a7224 */ /* 0x000fe200078e00ff */
[----:B------:R-:W-:Y:S01]  /*0b70*/  ULOP3.LUT UR37, UR36, 0x1, URZ, 0xfc, !UPT ;  /* 0x0000000124257892 */ /* 0x000fe2000f8efc3f */
[----:B------:R-:W-:-:S10]  /*0b80*/  IMAD.MOV.U32 R19, RZ, RZ, RZ ;  /* 0x000000ffff137224 */ /* 0x000fd400078e00ff */
[----:B------:R-:W-:Y:S01]  /*0b90*/  UIADD3 UR38, UR38, 0xc400, URZ ;  /* 0x0000c40026267890 */ /* 0x000fe2000fffe03f */
[----:B0-----:R-:W-:-:S05]  /*0ba0*/  VIADD R0, R0, 0xffffff80 ;  /* 0xffffff8000007836 */ /* 0x001fca0000000000 */
[----:B------:R-:W-:Y:S02]  /*0bb0*/  SHF.R.S32.HI R3, RZ, 0x1f, R0 ;  /* 0x0000001fff037819 */ /* 0x000fe40000011400 */
[-C--:B------:R-:W-:Y:S02]  /*0bc0*/  LEA.HI R9, R0, R0.reuse, RZ, 0x1 ;  /* 0x0000000000097211 */ /* 0x080fe400078f08ff */
[CC--:B------:R-:W-:Y:S02]  /*0bd0*/  LEA.HI R4, R3.reuse, R0.reuse, RZ, 0x2 ;  /* 0x0000000003047211 */ /* 0x0c0fe400078f10ff */
[CC--:B------:R-:W-:Y:S02]  /*0be0*/  LEA.HI R5, R3.reuse, R0.reuse, RZ, 0x4 ;  /* 0x0000000003057211 */ /* 0x0c0fe400078f20ff */
[CC--:B------:R-:W-:Y:S02]  /*0bf0*/  LEA.HI R8, R3.reuse, R0.reuse, RZ, 0x5 ;  /* 0x0000000003087211 */ /* 0x0c0fe400078f28ff */
[----:B------:R-:W-:-:S02]  /*0c00*/  LEA.HI R3, R3, R0, RZ, 0x7 ;  /* 0x0000000003037211 */ /* 0x000fc400078f38ff */
[--C-:B------:R-:W-:Y:S02]  /*0c10*/  SHF.R.S32.HI R10, RZ, 0x2, R4.reuse ;  /* 0x00000002ff0a7819 */ /* 0x100fe40000011404 */
[----:B------:R-:W-:Y:S02]  /*0c20*/  SHF.R.S32.HI R13, RZ, 0x1f, R4 ;  /* 0x0000001fff0d7819 */ /* 0x000fe40000011404 */
[----:B------:R-:W-:Y:S02]  /*0c30*/  LOP3.LUT R15, R4, 0xfffffffc, RZ, 0xc0, !PT ;  /* 0xfffffffc040f7812 */ /* 0x000fe400078ec0ff */
[----:B------:R-:W-:Y:S02]  /*0c40*/  SHF.R.S32.HI R4, RZ, 0x7, R3 ;  /* 0x00000007ff047819 */ /* 0x000fe40000011403 */
[----:B------:R-:W-:Y:S01]  /*0c50*/  LOP3.LUT R3, R3, 0xffffff80, RZ, 0xc0, !PT ;  /* 0xffffff8003037812 */ /* 0x000fe200078ec0ff */
[----:B------:R-:W-:Y:S01]  /*0c60*/  IMAD.IADD R15, R0, 0x1, -R15 ;  /* 0x00000001000f7824 */ /* 0x000fe200078e0a0f */
[----:B------:R-:W-:Y:S01]  /*0c70*/  LEA.HI R13, R13, R10, RZ, 0x2 ;  /* 0x0000000a0d0d7211 */ /* 0x000fe200078f10ff */
[----:B------:R-:W-:Y:S01]  /*0c80*/  IMAD.HI R12, R4, 0x55555556, RZ ;  /* 0x55555556040c7827 */ /* 0x000fe200078e02ff */
[----:B------:R-:W-:-:S02]  /*0c90*/  LOP3.LUT R7, R5, 0xfffffff0, RZ, 0xc0, !PT ;  /* 0xfffffff005077812 */ /* 0x000fc400078ec0ff */
[----:B------:R-:W-:Y:S01]  /*0ca0*/  LOP3.LUT R13, R13, 0xfffffffc, RZ, 0xc0, !PT ;  /* 0xfffffffc0d0d7812 */ /* 0x000fe200078ec0ff */
[C---:B------:R-:W-:Y:S01]  /*0cb0*/  IMAD.IADD R24, R0.reuse, 0x1, -R3 ;  /* 0x0000000100187824 */ /* 0x040fe200078e0a03 */
[----:B------:R-:W-:Y:S01]  /*0cc0*/  LOP3.LUT R11, R9, 0xfffffffe, RZ, 0xc0, !PT ;  /* 0xfffffffe090b7812 */ /* 0x000fe200078ec0ff */
[----:B------:R-:W-:Y:S01]  /*0cd0*/  IMAD.IADD R7, R0, 0x1, -R7 ;  /* 0x0000000100077824 */ /* 0x000fe200078e0a07 */
[----:B------:R-:W-:Y:S01]  /*0ce0*/  LEA.HI R3, R12, R12, RZ, 0x1 ;  /* 0x0000000c0c037211 */ /* 0x000fe200078f08ff */
[----:B------:R-:W-:Y:S01]  /*0cf0*/  IMAD.IADD R13, R10, 0x1, -R13 ;  /* 0x000000010a0d7824 */ /* 0x000fe200078e0a0d */
[----:B------:R-:W-:Y:S01]  /*0d00*/  SHF.R.S32.HI R10, RZ, 0x1f, R24 ;  /* 0x0000001fff0a7819 */ /* 0x000fe20000011418 */
[----:B------:R-:W-:Y:S01]  /*0d10*/  IMAD.IADD R11, R0, 0x1, -R11 ;  /* 0x00000001000b7824 */ /* 0x000fe200078e0a0b */
[----:B------:R-:W-:Y:S01]  /*0d20*/  SHF.R.S32.HI R0, RZ, 0x1f, R7 ;  /* 0x0000001fff007819 */ /* 0x000fe20000011407 */
[----:B------:R-:W-:Y:S01]  /*0d30*/  IMAD R12, R3, -0x3, R4 ;  /* 0xfffffffd030c7824 */ /* 0x000fe200078e0204 */
[----:B------:R-:W-:Y:S01]  /*0d40*/  LEA.HI R14, R10, R24, RZ, 0x2 ;  /* 0x000000180a0e7211 */ /* 0x000fe200078f10ff */
[----:B------:R-:W-:Y:S01]  /*0d50*/  IMAD.SHL.U32 R156, R11, 0x4, RZ ;  /* 0x000000040b9c7824 */ /* 0x000fe200078e00ff */
[----:B------:R-:W-:Y:S01]  /*0d60*/  SHF.R.S32.HI R136, RZ, 0x1, R9 ;  /* 0x00000001ff887819 */ /* 0x000fe20000011409 */
[----:B------:R-:W-:Y:S01]  /*0d70*/  STL [R1+0x60], R24 ;  /* 0x0000601801007387 */ /* 0x000fe20000100800 */
[--C-:B------:R-:W-:Y:S01]  /*0d80*/  SHF.R.S32.HI R3, RZ, 0x2, R14.reuse ;  /* 0x00000002ff037819 */ /* 0x100fe2000001140e */
[----:B------:R-:W-:Y:S01]  /*0d90*/  IMAD.SHL.U32 R13, R13, 0x40, RZ ;  /* 0x000000400d0d7824 */ /* 0x000fe200078e00ff */
[----:B------:R-:W-:Y:S01]  /*0da0*/  SHF.R.S32.HI R4, RZ, 0x1f, R14 ;  /* 0x0000001fff047819 */ /* 0x000fe2000001140e */
[----:B------:R-:W-:Y:S01]  /*0db0*/  IMAD.SHL.U32 R22, R11, 0x8, RZ ;  /* 0x000000080b167824 */ /* 0x000fe200078e00ff */
[----:B------:R-:W-:-:S02]  /*0dc0*/  SHF.R.S32.HI R6, RZ, 0x4, R5 ;  /* 0x00000004ff067819 */ /* 0x000fc40000011405 */
[----:B------:R-:W-:Y:S02]  /*0dd0*/  LEA.HI R0, R0, R7, RZ, 0x3 ;  /* 0x0000000700007211 */ /* 0x000fe400078f18ff */
[----:B------:R-:W-:Y:S02]  /*0de0*/  LEA.HI R9, R9, R136, RZ, 0x1 ;  /* 0x0000008809097211 */ /* 0x000fe400078f08ff */
[----:B------:R-:W-:Y:S02]  /*0df0*/  LEA.HI R16, R4, R3, RZ, 0x3 ;  /* 0x0000000304107211 */ /* 0x000fe400078f18ff */
[----:B------:R-:W-:Y:S02]  /*0e00*/  LEA.HI R5, R5, R6, RZ, 0x1 ;  /* 0x0000000605057211 */ /* 0x000fe400078f08ff */
[----:B------:R-:W-:Y:S02]  /*0e10*/  LOP3.LUT R4, R0, 0xfffffff8, RZ, 0xc0, !PT ;  /* 0xfffffff800047812 */ /* 0x000fe400078ec0ff */
[----:B------:R-:W-:-:S02]  /*0e20*/  LOP3.LUT R9, R9, 0x7fffffe, RZ, 0xc0, !PT ;  /* 0x07fffffe09097812 */ /* 0x000fc400078ec0ff */
[----:B------:R-:W-:Y:S01]  /*0e30*/  LOP3.LUT R16, R16, 0xfffffff8, RZ, 0xc0, !PT ;  /* 0xfffffff810107812 */ /* 0x000fe200078ec0ff */
[----:B------:R-:W-:Y:S01]  /*0e40*/  IMAD.IADD R4, R7, 0x1, -R4 ;  /* 0x0000000107047824 */ /* 0x000fe200078e0a04 */
[----:B------:R-:W-:Y:S01]  /*0e50*/  LOP3.LUT R5, R5, 0x1ffffffe, RZ, 0xc0, !PT ;  /* 0x1ffffffe05057812 */ /* 0x000fe200078ec0ff */
[----:B------:R-:W-:Y:S01]  /*0e60*/  IMAD.IADD R9, R136, 0x1, -R9 ;  /* 0x0000000188097824 */ /* 0x000fe200078e0a09 */
[----:B------:R-:W-:Y:S01]  /*0e70*/  SHF.R.S32.HI R8, RZ, 0x5, R8 ;  /* 0x00000005ff087819 */ /* 0x000fe20000011408 */
[----:B------:R-:W-:Y:S01]  /*0e80*/  IMAD.IADD R16, R3, 0x1, -R16 ;  /* 0x0000000103107824 */ /* 0x000fe200078e0a10 */
[----:B------:R-:W-:Y:S01]  /*0e90*/  LEA.HI R10, R10, R24, RZ, 0x5 ;  /* 0x000000180a0a7211 */ /* 0x000fe200078f28ff */
[----:B------:R-:W-:Y:S01]  /*0ea0*/  IMAD.IADD R5, R6, 0x1, -R5 ;  /* 0x0000000106057824 */ /* 0x000fe200078e0a05 */
[C---:B------:R-:W-:Y:S01]  /*0eb0*/  R2P PR, R4.reuse, 0x6 ;  /* 0x0000000604007804 */ /* 0x040fe20000000000 */
[----:B------:R-:W-:Y:S01]  /*0ec0*/  IMAD.SHL.U32 R3, R4, 0x40, RZ ;  /* 0x0000004004037824 */ /* 0x000fe200078e00ff */
[----:B------:R-:W-:Y:S01]  /*0ed0*/  LOP3.LUT R14, R14, 0x7ffffffc, RZ, 0xc0, !PT ;  /* 0x7ffffffc0e0e7812 */ /* 0x000fe200078ec0ff */
[----:B------:R-:W-:Y:S01]  /*0ee0*/  IMAD R21, R6, 0x8, R9 ;  /* 0x0000000806157824 */ /* 0x000fe200078e0209 */
[----:B------:R-:W-:Y:S01]  /*0ef0*/  LEA.HI R17, R15, R15, RZ, 0x1 ;  /* 0x0000000f0f117211 */ /* 0x000fe200078f08ff */
[----:B------:R-:W-:Y:S01]  /*0f00*/  IMAD.SHL.U32 R6, R0, 0x40, RZ ;  /* 0x0000004000067824 */ /* 0x000fe200078e00ff */
[----:B------:R-:W-:Y:S01]  /*0f10*/  LOP3.LUT R3, R3, 0x1c0, RZ, 0xc0, !PT ;  /* 0x000001c003037812 */ /* 0x000fe200078ec0ff */
[----:B------:R-:W-:Y:S01]  /*0f20*/  IMAD.SHL.U32 R0, R5, 0x8, RZ ;  /* 0x0000000805007824 */ /* 0x000fe200078e00ff */
[----:B------:R-:W-:Y:S01]  /*0f30*/  LOP3.LUT R20, R17, 0x1ffffffe, RZ, 0xc0, !PT ;  /* 0x1ffffffe11147812 */ /* 0x000fe200078ec0ff */
[----:B------:R-:W-:Y:S01]  /*0f40*/  IMAD R9, R8, 0x10, R7 ;  /* 0x0000001008097824 */ /* 0x000fe200078e0207 */
[----:B------:R-:W-:Y:S01]  /*0f50*/  SHF.R.S32.HI R7, RZ, 0x5, R10 ;  /* 0x00000005ff077819 */ /* 0x000fe2000001140a */
[----:B------:R-:W-:Y:S01]  /*0f60*/  VIADD R4, R156, 0x10 ;  /* 0x000000109c047836 */ /* 0x000fe20000000000 */
[--C-:B------:R-:W-:Y:S01]  /*0f70*/  LOP3.LUT R5, R3, 0x8, R0.reuse, 0xf8, !PT ;  /* 0x0000000803057812 */ /* 0x100fe200078ef800 */
[----:B------:R-:W-:Y:S01]  /*0f80*/  IMAD.U32 R0, R9, 0x20, R0 ;  /* 0x0000002009007824 */ /* 0x000fe200078e0000 */
[----:B------:R-:W-:Y:S01]  /*0f90*/  LOP3.LUT R6, R6, 0x7ffffe00, RZ, 0xc0, !PT ;  /* 0x7ffffe0006067812 */ /* 0x000fe200078ec0ff */
[----:B------:R-:W-:Y:S01]  /*0fa0*/  IMAD R7, R7, 0x10, R16 ;  /* 0x0000001007077824 */ /* 0x000fe200078e0210 */
[----:B------:R-:W-:Y:S01]  /*0fb0*/  SHF.R.U32.HI R10, RZ, 0x3, R3 ;  /* 0x00000003ff0a7819 */ /* 0x000fe20000011603 */
[----:B------:R-:W-:Y:S01]  /*0fc0*/  IMAD.IADD R14, R24, 0x1, -R14 ;  /* 0x00000001180e7824 */ /* 0x000fe200078e0a0e */
[----:B------:R0:W-:Y:S01]  /*0fd0*/  STL [R1+0x68], R0 ;  /* 0x0000680001007387 */ /* 0x0001e20000100800 */
[----:B------:R-:W-:Y:S01]  /*0fe0*/  IMAD R3, R12, 0x40, R7 ;  /* 0x000000400c037824 */ /* 0x000fe200078e0207 */
[----:B------:R-:W-:Y:S01]  /*0ff0*/  LOP3.LUT R5, R5, R10, RZ, 0x3c, !PT ;  /* 0x0000000a05057212 */ /* 0x000fe200078e3cff */
[----:B------:R-:W-:Y:S01]  /*1000*/  IMAD R6, R8, 0x400, R6 ;  /* 0x0000040008067824 */ /* 0x000fe200078e0206 */
[----:B------:R-:W-:Y:S01]  /*1010*/  SEL R141, R141, 0xffffffc0, !P2 ;  /* 0xffffffc08d8d7807 */ /* 0x000fe20005000000 */
[----:B------:R-:W-:Y:S01]  /*1020*/  IMAD.SHL.U32 R12, R21, 0x20, RZ ;  /* 0x00000020150c7824 */ /* 0x000fe200078e00ff */
[----:B------:R1:W-:Y:S01]  /*1030*/  STL [R1+0x64], R3 ;  /* 0x0000640301007387 */ /* 0x0003e20000100800 */
[----:B------:R-:W-:Y:S01]  /*1040*/  IMAD.IADD R5, R6, 0x1, R5 ;  /* 0x0000000106057824 */ /* 0x000fe200078e0205 */
[----:B------:R-:W-:Y:S01]  /*1050*/  CS2R R16, SRZ ;  /* 0x0000000000107805 */ /* 0x000fe2000001ff00 */
[C---:B------:R-:W-:Y:S01]  /*1060*/  VIADD R6, R156.reuse, 0x8 ;  /* 0x000000089c067836 */ /* 0x040fe20000000000 */
[----:B0-----:R-:W-:Y:S01]  /*1070*/  SHF.R.S32.HI R0, RZ, 0x1f, R136 ;  /* 0x0000001fff007819 */ /* 0x001fe20000011488 */
[----:B------:R-:W-:Y:S01]  /*1080*/  VIADD R0, R156, 0x20 ;  /* 0x000000209c007836 */ /* 0x000fe20000000000 */
[----:B------:R-:W-:Y:S01]  /*1090*/  STL [R1+0x58], RZ ;  /* 0x000058ff01007387 */ /* 0x000fe20000100800 */
[----:B------:R-:W-:-:S02]  /*10a0*/  IMAD.SHL.U32 R137, R14, 0x2, RZ ;  /* 0x000000020e897824 */ /* 0x000fc400078e00ff */
[----:B------:R-:W-:Y:S01]  /*10b0*/  IMAD R140, R5, 0x2, R2 ;  /* 0x00000002058c7824 */ /* 0x000fe200078e0202 */
[----:B------:R0:W-:Y:S01]  /*10c0*/  STL [R1+0x2c], R4 ;  /* 0x00002c0401007387 */ /* 0x0001e20000100800 */
[----:B------:R-:W-:Y:S02]  /*10d0*/  VIADD R10, R137, 0x10 ;  /* 0x00000010890a7836 */ /* 0x000fe40000000000 */
[----:B------:R-:W-:Y:S01]  /*10e0*/  VIADD R142, R140, 0x21800 ;  /* 0x000218008c8e7836 */ /* 0x000fe20000000000 */
[----:B------:R2:W-:Y:S01]  /*10f0*/  STL [R1+0x28], R0 ;  /* 0x0000280001007387 */ /* 0x0005e20000100800 */
[----:B------:R-:W-:Y:S02]  /*1100*/  IMAD.IADD R20, R15, 0x1, -R20 ;  /* 0x000000010f147824 */ /* 0x000fe400078e0a14 */
[----:B------:R-:W-:Y:S01]  /*1110*/  VIADD R9, R137, 0x18 ;  /* 0x0000001889097836 */ /* 0x000fe20000000000 */
[----:B------:R3:W-:Y:S01]  /*1120*/  STL [R1+0x30], R6 ;  /* 0x0000300601007387 */ /* 0x0007e20000100800 */
[----:B-1----:R-:W-:Y:S01]  /*1130*/  IMAD R3, R20, 0x8, R3 ;  /* 0x0000000814037824 */ /* 0x002fe200078e0203 */
[----:B0-----:R-:W-:Y:S01]  /*1140*/  LOP3.LUT R4, R13, 0xc0, RZ, 0xc0, !PT ;  /* 0x000000c00d047812 */ /* 0x001fe200078ec0ff */
[C---:B------:R-:W-:Y:S01]  /*1150*/  VIADD R11, R137.reuse, 0x8 ;  /* 0x00000008890b7836 */ /* 0x040fe20000000000 */
[----:B------:R-:W-:Y:S01]  /*1160*/  SHF.R.S32.HI R5, RZ, 0x1f, R9 ;  /* 0x0000001fff057819 */ /* 0x000fe20000011409 */
[----:B------:R-:W-:-:S02]  /*1170*/  VIADD R8, R137, 0x20 ;  /* 0x0000002089087836 */ /* 0x000fc40000000000 */
[C---:B--2---:R-:W-:Y:S01]  /*1180*/  VIADD R0, R156.reuse, 0x18 ;  /* 0x000000189c007836 */ /* 0x044fe20000000000 */
[----:B------:R-:W-:Y:S01]  /*1190*/  STL [R1+0x8], R4 ;  /* 0x0000080401007387 */ /* 0x000fe20000100800 */
[C---:B------:R-:W-:Y:S01]  /*11a0*/  VIADD R7, R137.reuse, 0x28 ;  /* 0x0000002889077836 */ /* 0x040fe20000000000 */
[----:B------:R-:W-:Y:S01]  /*11b0*/  SHF.R.S32.HI R11, RZ, 0x1f, R11 ;  /* 0x0000001fff0b7819 */ /* 0x000fe2000001140b */
[----:B---3--:R-:W-:Y:S01]  /*11c0*/  VIADD R6, R156, 0x28 ;  /* 0x000000289c067836 */ /* 0x008fe20000000000 */
[----:B------:R0:W-:Y:S01]  /*11d0*/  STL [R1+0x34], R0 ;  /* 0x0000340001007387 */ /* 0x0001e20000100800 */
[----:B------:R-:W-:Y:S01]  /*11e0*/  VIADD R13, R137, 0x40 ;  /* 0x00000040890d7836 */ /* 0x000fe20000000000 */
[----:B------:R-:W-:Y:S02]  /*11f0*/  SHF.R.S32.HI R8, RZ, 0x1f, R8 ;  /* 0x0000001fff087819 */ /* 0x000fe40000011408 */
[----:B------:R1:W-:Y:S01]  /*1200*/  STL [R1+0x38], R6 ;  /* 0x0000380601007387 */ /* 0x0003e20000100800 */
[----:B------:R-:W-:-:S02]  /*1210*/  SHF.R.S32.HI R7, RZ, 0x1f, R7 ;  /* 0x0000001fff077819 */ /* 0x000fc40000011407 */
[----:B0-----:R-:W-:Y:S02]  /*1220*/  LOP3.LUT R0, R4, 0x8, R22, 0xf8, !PT ;  /* 0x0000000804007812 */ /* 0x001fe400078ef816 */
[----:B------:R-:W-:Y:S01]  /*1230*/  SHF.R.U32.HI R4, RZ, 0x3, R4 ;  /* 0x00000003ff047819 */ /* 0x000fe20000011604 */
[----:B-1----:R-:W-:-:S03]  /*1240*/  VIADD R6, R137, 0x30 ;  /* 0x0000003089067836 */ /* 0x002fc60000000000 */
[----:B------:R-:W-:Y:S01]  /*1250*/  LOP3.LUT R0, R0, R4, RZ, 0x3c, !PT ;  /* 0x0000000400007212 */ /* 0x000fe200078e3cff */
[----:B------:R0:W-:Y:S01]  /*1260*/  STL [R1+0x10], R4 ;  /* 0x0000100401007387 */ /* 0x0001e20000100800 */
[----:B------:R-:W-:-:S03]  /*1270*/  SHF.R.S32.HI R5, RZ, 0x1f, R6 ;  /* 0x0000001fff057819 */ /* 0x000fc60000011406 */
[----:B------:R-:W-:Y:S01]  /*1280*/  IMAD.IADD R0, R12, 0x1, R0 ;  /* 0x000000010c007824 */ /* 0x000fe200078e0200 */
[----:B------:R-:W-:Y:S04]  /*1290*/  STL [R1+0x14], R12 ;  /* 0x0000140c01007387 */ /* 0x000fe80000100800 */
[----:B------:R1:W-:Y:S01]  /*12a0*/  STL [R1+0x48], R0 ;  /* 0x0000480001007387 */ /* 0x0003e20000100800 */
[----:B0-----:R-:W-:Y:S01]  /*12b0*/  SHF.R.S32.HI R4, RZ, 0x1f, R137 ;  /* 0x0000001fff047819 */ /* 0x001fe20000011489 */
[----:B------:R-:W-:-:S05]  /*12c0*/  VIADD R4, R137, 0x38 ;  /* 0x0000003889047836 */ /* 0x000fca0000000000 */
[----:B------:R-:W-:Y:S02]  /*12d0*/  SHF.R.S32.HI R4, RZ, 0x1f, R4 ;  /* 0x0000001fff047819 */ /* 0x000fe40000011404 */
[----:B-1----:R-:W-:Y:S01]  /*12e0*/  SHF.R.S32.HI R0, RZ, 0x1f, R10 ;  /* 0x0000001fff007819 */ /* 0x002fe2000001140a */
[----:B------:R-:W-:Y:S02]  /*12f0*/  VIADD R0, R140, 0x21820 ;  /* 0x000218208c007836 */ /* 0x000fe40000000000 */
[C---:B------:R-:W-:Y:S02]  /*1300*/  @P1 VIADD R0, R142.reuse, 0xffffffe0 ;  /* 0xffffffe08e001836 */ /* 0x040fe40000000000 */
[----:B------:R-:W-:Y:S02]  /*1310*/  IMAD.IADD R142, R142, 0x1, R141 ;  /* 0x000000018e8e7824 */ /* 0x000fe400078e028d */
[----:B------:R-:W-:Y:S01]  /*1320*/  IMAD.IADD R141, R141, 0x1, R0 ;  /* 0x000000018d8d7824 */ /* 0x000fe200078e0200 */
[----:B------:R0:W-:Y:S04]  /*1330*/  STL [R1+0x20], R0 ;  /* 0x0000200001007387 */ /* 0x0001e80000100800 */
[----:B------:R1:W-:Y:S01]  /*1340*/  STL [R1+0x40], R3 ;  /* 0x0000400301007387 */ /* 0x0003e20000100800 */
[----:B0-----:R-:W-:-:S05]  /*1350*/  VIADD R0, R0, 0x6000 ;  /* 0x0000600000007836 */ /* 0x001fca0000000000 */
[----:B------:R1:W-:Y:S02]  /*1360*/  STL [R1+0x24], R0 ;  /* 0x0000240001007387 */ /* 0x0003e40000100800 */
.L_x_10942:
[----:B------:R-:W-:Y:S05]  /*1370*/  YIELD ;  /* 0x0000000000007946 */ /* 0x000fea0003800000 */
[----:B------:R-:W-:Y:S01]  /*1380*/  ULDC.64 UR4, c[0x0][0xa28] ;  /* 0x00028a0000047ab9 */ /* 0x000fe20000000a00 */
[----:B0-23-5:R-:W0:Y:S01]  /*1390*/  LDC.64 R6, c[0x0][0xa08] ;  /* 0x00028200ff067b82 */ /* 0x02de220000000a00 */
[----:B------:R-:W-:Y:S01]  /*13a0*/  ISETP.NE.U32.AND P1, PT, RZ, UR4, PT ;  /* 0x00000004ff007c0c */ /* 0x000fe2000bf25070 */
[----:B----4-:R-:W-:Y:S02]  /*13b0*/  IMAD.MOV.U32 R13, RZ, RZ, RZ ;  /* 0x000000ffff0d7224 */ /* 0x010fe400078e00ff */
[----:B------:R-:W-:Y:S01]  /*13c0*/  IMAD.MOV.U32 R27, RZ, RZ, RZ ;  /* 0x000000ffff1b7224 */ /* 0x000fe200078e00ff */
[----:B------:R-:W-:Y:S01]  /*13d0*/  ISETP.NE.AND.EX P1, PT, RZ, UR5, PT, P1 ;  /* 0x00000005ff007c0c */ /* 0x000fe2000bf25310 */
[----:B------:R-:W-:-:S02]  /*13e0*/  ULDC.64 UR4, c[0x0][0xa18] ;  /* 0x0002860000047ab9 */ /* 0x000fc40000000a00 */
[----:B------:R-:W-:-:S04]  /*13f0*/  ISETP.NE.U32.AND P2, PT, RZ, UR4, PT ;  /* 0x00000004ff007c0c */ /* 0x000fc8000bf45070 */
[----:B------:R-:W-:Y:S01]  /*1400*/  ISETP.NE.AND.EX P2, PT, RZ, UR5, PT, P2 ;  /* 0x00000005ff007c0c */ /* 0x000fe2000bf45320 */
[----:B------:R-:W-:Y:S02]  /*1410*/  ULDC.64 UR4, c[0x0][0xa08] ;  /* 0x0002820000047ab9 */ /* 0x000fe40000000a00 */
[----:B------:R-:W-:-:S03]  /*1420*/  ISETP.NE.U32.AND P0, PT, RZ, UR4, PT ;  /* 0x00000004ff007c0c */ /* 0x000fc6000bf05070 */
[----:B------:R-:W2:Y:S01]  /*1430*/  @P1 LDC.64 R4, c[0x0][0xa28] ;  /* 0x00028a00ff041b82 */ /* 0x000ea20000000a00 */
[----:B------:R-:W-:Y:S01]  /*1440*/  ISETP.NE.AND.EX P0, PT, RZ, UR5, PT, P0 ;  /* 0x00000005ff007c0c */ /* 0x000fe2000bf05300 */
[----:B0-----:R-:W-:-:S06]  /*1450*/  IMAD.WIDE R10, R75, 0x4, R6 ;  /* 0x000000044b0a7825 */ /* 0x001fcc00078e0206 */
[----:B------:R-:W0:Y:S01]  /*1460*/  @P2 LDC.64 R8, c[0x0][0xa18] ;  /* 0x00028600ff082b82 */ /* 0x000e220000000a00 */
[----:B------:R-:W-:Y:S02]  /*1470*/  ULDC UR4, c[0x0][0x288] ;  /* 0x0000a20000047ab9 */ /* 0x000fe40000000800 */
[----:B------:R-:W-:Y:S01]  /*1480*/  IMAD.U32 R138, RZ, RZ, UR4 ;  /* 0x00000004ff8a7e24 */ /* 0x000fe2000f8e00ff */
[----:B------:R-:W-:Y:S02]  /*1490*/  ULDC.64 UR4, c[0x0][0x418] ;  /* 0x0001060000047ab9 */ /* 0x000fe40000000a00 */
[----:B------:R3:W5:Y:S01]  /*14a0*/  @P0 LDG.E R27, desc[UR40][R10.64] ;  /* 0x000000280a1b0981 */ /* 0x000762000c1e1900 */
[----:B--2---:R-:W-:-:S05]  /*14b0*/  @P1 IMAD.WIDE R4, R75, 0x4, R4 ;  /* 0x000000044b041825 */ /* 0x004fca00078e0204 */
        /* <DEDUP_REMOVED lines=12> */
[----:B---3--:R-:W-:Y:S06]  /*1580*/  @P2 BRA `(.L_x_10727) ;  /* 0x0000000000242947 */ /* 0x008fec0003800000 */
[----:B------:R-:W-:Y:S02]  /*1590*/  ULDC.64 UR4, c[0x0][0xa00] ;  /* 0x0002800000047ab9 */ /* 0x000fe40000000a00 */
[----:B------:R-:W-:-:S04]  /*15a0*/  ISETP.NE.U32.AND P1, PT, RZ, UR4, PT ;  /* 0x00000004ff007c0c */ /* 0x000fc8000bf25070 */
[----:B------:R-:W-:-:S13]  /*15b0*/  ISETP.NE.AND.EX P1, PT, RZ, UR5, PT, P1 ;  /* 0x00000005ff007c0c */ /* 0x000fda000bf25310 */
[----:B------:R-:W-:Y:S05]  /*15c0*/  @!P1 BRA `(.L_x_10727) ;  /* 0x0000000000149947 */ /* 0x000fea0003800000 */
[----:B------:R-:W0:Y:S02]  /*15d0*/  LDC.64 R4, c[0x0][0xa00] ;  /* 0x00028000ff047b82 */ /* 0x000e240000000a00 */
[----:B0-----:R-:W-:-:S05]  /*15e0*/  IMAD.WIDE R4, R75, 0x4, R4 ;  /* 0x000000044b047825 */ /* 0x001fca00078e0204 */
[----:B-----5:R-:W2:Y:S04]  /*15f0*/  LDG.E R138, desc[UR40][R4.64] ;  /* 0x00000028048a7981 */ /* 0x020ea8000c1e1900 */
[----:B-1----:R-:W2:Y:S02]  /*1600*/  LDG.E R3, desc[UR40][R4.64+0x4] ;  /* 0x0000042804037981 */ /* 0x002ea4000c1e1900 */
[----:B--2---:R-:W-:-:S07]  /*1610*/  IMAD.IADD R138, R3, 0x1, -R138 ;  /* 0x00000001038a7824 */ /* 0x004fce00078e0a8a */
.L_x_10727:
[C---:B------:R-:W-:Y:S01]  /*1620*/  LOP3.LUT R30, R74.reuse, 0xffff, RZ, 0xc0, !PT ;  /* 0x0000ffff4a1e7812 */ /* 0x040fe200078ec0ff */
[----:B------:R-:W-:Y:S01]  /*1630*/  ULDC.64 UR4, c[0x0][0xa20] ;  /* 0x0002880000047ab9 */ /* 0x000fe20000000a00 */
[----:B------:R0:W-:Y:S01]  /*1640*/  STL [R1+0x54], R75 ;  /* 0x0000544b01007387 */ /* 0x0001e20000100800 */
[----:B------:R-:W-:Y:S02]  /*1650*/  ISETP.NE.U32.AND P1, PT, RZ, UR4, PT ;  /* 0x00000004ff007c0c */ /* 0x000fe4000bf25070 */
[C---:B-1----:R-:W-:Y:S01]  /*1660*/  LOP3.LUT R3, R74.reuse, 0xff000000, RZ, 0xc0, !PT ;  /* 0xff0000004a037812 */ /* 0x042fe200078ec0ff */
[----:B------:R0:W-:Y:S01]  /*1670*/  STL [R1+0x4c], R30 ;  /* 0x00004c1e01007387 */ /* 0x0001e20000100800 */
[----:B------:R-:W-:Y:S02]  /*1680*/  ISETP.NE.AND.EX P1, PT, RZ, UR5, PT, P1 ;  /* 0x00000005ff007c0c */ /* 0x000fe4000bf25310 */
[----:B------:R-:W-:Y:S02]  /*1690*/  LOP3.LUT R0, R74, 0xff0000, RZ, 0xc0, !PT ;  /* 0x00ff00004a007812 */ /* 0x000fe400078ec0ff */
[----:B------:R-:W-:-:S04]  /*16a0*/  SHF.R.U32.HI R3, RZ, 0x8, R3 ;  /* 0x00000008ff037819 */ /* 0x000fc80000011603 */
[----:B------:R-:W-:-:S05]  /*16b0*/  LEA.HI R12, R0, R3, RZ, 0x10 ;  /* 0x00000003000c7211 */ /* 0x000fca00078f80ff */
[----:B0-----:R-:W-:Y:S05]  /*16c0*/  @!P1 BRA `(.L_x_10728) ;  /* 0x0000000000109947 */ /* 0x001fea0003800000 */
[----:B------:R-:W0:Y:S02]  /*16d0*/  LDC.64 R28, c[0x0][0xa20] ;  /* 0x00028800ff1c7b82 */ /* 0x000e240000000a00 */
[----:B0-----:R-:W-:-:S06]  /*16e0*/  IMAD.WIDE R28, R75, 0x4, R28 ;  /* 0x000000044b1c7825 */ /* 0x001fcc00078e021c */
[----:B------:R0:W5:Y:S01]  /*16f0*/  LDG.E R28, desc[UR40][R28.64] ;  /* 0x000000281c1c7981 */ /* 0x000162000c1e1900 */
[----:B------:R-:W-:Y:S05]  /*1700*/  BRA `(.L_x_10729) ;  /* 0x0000000000107947 */ /* 0x000fea0003800000 */
.L_x_10728:
[----:B------:R-:W-:Y:S05]  /*1710*/  @!P0 BRA `(.L_x_10729) ;  /* 0x00000000000c8947 */ /* 0x000fea0003800000 */
[----:B------:R-:W2:Y:S04]  /*1720*/  LDG.E R3, desc[UR40][R10.64] ;  /* 0x000000280a037981 */ /* 0x000ea8000c1e1900 */
[----:B------:R-:W2:Y:S02]  /*1730*/  LDG.E R28, desc[UR40][R10.64+0x4] ;  /* 0x000004280a1c7981 */ /* 0x000ea4000c1e1900 */
[----:B--2---:R-:W-:-:S07]  /*1740*/  IMAD.IADD R28, R28, 0x1, -R3 ;  /* 0x000000011c1c7824 */ /* 0x004fce00078e0a03 */
.L_x_10729:
[----:B------:R-:W-:Y:S01]  /*1750*/  ULDC.64 UR4, c[0x0][0xa10] ;  /* 0x0002840000047ab9 */ /* 0x000fe20000000a00 */
[----:B------:R-:W1:Y:S01]  /*1760*/  LDC R4, c[0x0][0x448] ;  /* 0x00011200ff047b82 */ /* 0x000e620000000800 */
[----:B------:R-:W-:-:S04]  /*1770*/  ISETP.NE.U32.AND P0, PT, RZ, UR4, PT ;  /* 0x00000004ff007c0c */ /* 0x000fc8000bf05070 */
[----:B------:R-:W-:Y:S01]  /*1780*/  ISETP.NE.AND.EX P0, PT, RZ, UR5, PT, P0 ;  /* 0x00000005ff007c0c */ /* 0x000fe2000bf05300 */
[----:B------:R-:W-:Y:S02]  /*1790*/  ULDC.64 UR4, c[0x0][0xa30] ;  /* 0x00028c0000047ab9 */ /* 0x000fe40000000a00 */
[----:B------:R-:W-:-:S04]  /*17a0*/  ISETP.NE.U32.AND P1, PT, RZ, UR4, PT ;  /* 0x00000004ff007c0c */ /* 0x000fc8000bf25070 */
[----:B------:R-:W-:-:S06]  /*17b0*/  ISETP.NE.AND.EX P1, PT, RZ, UR5, PT, P1 ;  /* 0x00000005ff007c0c */ /* 0x000fcc000bf25310 */
[----:B------:R-:W2:Y:S08]  /*17c0*/  @P0 LDC.64 R6, c[0x0][0xa10] ;  /* 0x00028400ff060b82 */ /* 0x000eb00000000a00 */
[----:B------:R-:W3:Y:S01]  /*17d0*/  @P1 LDC.64 R8, c[0x0][0xa30] ;  /* 0x00028c00ff081b82 */ /* 0x000ee20000000a00 */
[----:B--2---:R-:W-:-:S05]  /*17e0*/  @P0 IMAD.WIDE R6, R75, 0x4, R6 ;  /* 0x000000044b060825 */ /* 0x004fca00078e0206 */
[----:B------:R-:W2:Y:S04]  /*17f0*/  @P0 LDG.E R0, desc[UR40][R6.64] ;  /* 0x0000002806000981 */ /* 0x000ea8000c1e1900 */
[----:B------:R-:W2:Y:S01]  /*1800*/  @P0 LDG.E R3, desc[UR40][R6.64+0x4] ;  /* 0x0000042806030981 */ /* 0x000ea2000c1e1900 */
[----:B-----5:R-:W-:Y:S02]  /*1810*/  IMAD.MOV.U32 R106, RZ, RZ, R28 ;  /* 0x000000ffff6a7224 */ /* 0x020fe400078e001c */
[----:B---3--:R-:W-:-:S05]  /*1820*/  @P1 IMAD.WIDE R8, R75, 0x4, R8 ;  /* 0x000000044b081825 */ /* 0x008fca00078e0208 */
[----:B------:R3:W5:Y:S01]  /*1830*/  @P1 LDG.E R106, desc[UR40][R8.64] ;  /* 0x00000028086a1981 */ /* 0x000762000c1e1900 */
[----:B-1----:R-:W-:Y:S01]  /*1840*/  ISETP.NE.AND P1, PT, R4, 0x1, PT ;  /* 0x000000010400780c */ /* 0x002fe20003f25270 */
[----:B------:R-:W-:Y:S01]  /*1850*/  IMAD R14, R73, 0xc0, RZ ;  /* 0x000000c0490e7824 */ /* 0x000fe200078e02ff */
[----:B------:R-:W1:Y:S01]  /*1860*/  LDC.64 R4, c[0x0][0x9e0] ;  /* 0x00027800ff047b82 */ /* 0x000e620000000a00 */
[----:B------:R-:W-:-:S03]  /*1870*/  IMAD.IADD R13, R28, 0x1, -R13 ;  /* 0x000000011c0d7824 */ /* 0x000fc600078e0a0d */
[----:B------:R4:W-:Y:S07]  /*1880*/  STL [R1+0x18], R14 ;  /* 0x0000180e01007387 */ /* 0x0009ee0000100800 */
[----:B------:R-:W0:Y:S08]  /*1890*/  @P1 LDC R11, c[0x0][0x44c] ;  /* 0x00011300ff0b1b82 */ /* 0x000e300000000800 */
[----:B------:R-:W3:Y:S01]  /*18a0*/  @P1 LDC R10, c[0x0][0x450] ;  /* 0x00011400ff0a1b82 */ /* 0x000ee20000000800 */
[----:B-1----:R-:W-:Y:S01]  /*18b0*/  ISETP.GE.AND P2, PT, R5, 0x1, PT ;  /* 0x000000010500780c */ /* 0x002fe20003f46270 */
[----:B--2---:R-:W-:-:S02]  /*18c0*/  @P0 IMAD.IADD R24, R3, 0x1, -R0 ;  /* 0x0000000103180824 */ /* 0x004fc400078e0a00 */
[----:B------:R-:W-:Y:S02]  /*18d0*/  VIADD R0, R14, 0xbf ;  /* 0x000000bf0e007836 */ /* 0x000fe40000000000 */
[----:B------:R-:W-:Y:S02]  /*18e0*/  IMAD.IADD R139, R13, 0x1, R24 ;  /* 0x000000010d8b7824 */ /* 0x000fe400078e0218 */
[----:B0-----:R-:W-:-:S03]  /*18f0*/  @P1 IMAD.HI.U32 R3, R0, R11, RZ ;  /* 0x0000000b00031227 */ /* 0x001fc600078e00ff */
[C---:B------:R-:W-:Y:S01]  /*1900*/  IADD3 R7, R139.reuse, 0x1, -R138 ;  /* 0x000000018b077810 */ /* 0x040fe20007ffe88a */
[----:B------:R-:W-:Y:S01]  /*1910*/  IMAD.MOV.U32 R6, RZ, RZ, R0 ;  /* 0x000000ffff067224 */ /* 0x000fe200078e0000 */
[----:B---3--:R-:W-:Y:S01]  /*1920*/  @P1 SHF.R.U32.HI R6, RZ, R10, R3 ;  /* 0x0000000aff061219 */ /* 0x008fe20000011603 */
[----:B------:R-:W-:-:S04]  /*1930*/  VIADD R0, R139, 0x7f ;  /* 0x0000007f8b007836 */ /* 0x000fc80000000000 */
[----:B------:R-:W-:Y:S01]  /*1940*/  IMAD.IADD R9, R7, 0x1, R6 ;  /* 0x0000000107097824 */ /* 0x000fe200078e0206 */
[----:B------:R-:W-:-:S03]  /*1950*/  SHF.R.S32.HI R3, RZ, 0x1f, R0 ;  /* 0x0000001fff037819 */ /* 0x000fc60000011400 */
[----:B------:R-:W-:Y:S01]  /*1960*/  IMAD.IADD R4, R9, 0x1, R4 ;  /* 0x0000000109047824 */ /* 0x000fe200078e0204 */
[----:B------:R-:W-:-:S04]  /*1970*/  LEA.HI R3, R3, R0, RZ, 0x7 ;  /* 0x0000000003037211 */ /* 0x000fc800078f38ff */
[----:B------:R-:W-:Y:S01]  /*1980*/  SHF.R.S32.HI R112, RZ, 0x7, R3 ;  /* 0x00000007ff707819 */ /* 0x000fe20000011403 */
[----:B----4-:R-:W-:Y:S06]  /*1990*/  @!P2 BRA `(.L_x_10730) ;  /* 0x000000000048a947 */ /* 0x010fec0003800000 */
        /* <DEDUP_REMOVED lines=11> */
.L_x_10732:
[----:B------:R-:W-:-:S13]  /*1a50*/  ISETP.NE.AND P0, PT, R5, 0x1, PT ;  /* 0x000000010500780c */ /* 0x000fda0003f05270 */
[----:B------:R-:W0:Y:S02]  /*1a60*/  @P0 LDC.64 R6, c[0x0][0x9e8] ;  /* 0x00027a00ff060b82 */ /* 0x000e240000000a00 */
[----:B0-----:R-:W-:-:S05]  /*1a70*/  @P0 IMAD.HI.U32 R6, R0, R6, RZ ;  /* 0x0000000600060227 */ /* 0x001fca00078e00ff */
[----:B------:R-:W-:-:S07]  /*1a80*/  @P0 SHF.R.U32.HI R0, RZ, R7, R6 ;  /* 0x00000007ff000219 */ /* 0x000fce0000011606 */
.L_x_10733:
[----:B------:R-:W-:Y:S05]  /*1a90*/  BSYNC B0 ;  /* 0x0000000000007941 */ /* 0x000fea0003800000 */
.L_x_10731:
[----:B------:R-:W-:-:S05]  /*1aa0*/  IMAD R3, R0, R5, R5 ;  /* 0x0000000500037224 */ /* 0x000fca00078e0205 */
[----:B------:R-:W-:-:S07]  /*1ab0*/  VIMNMX R4, R4, R3, PT ;  /* 0x0000000304047248 */ /* 0x000fce0003fe0100 */
.L_x_10730:
        /* <DEDUP_REMOVED lines=25> */
.L_x_10736:
[----:B------:R-:W-:-:S13]  /*1c50*/  ISETP.NE.AND P0, PT, R5, 0x1, PT ;  /* 0x000000010500780c */ /* 0x000fda0003f05270 */
[----:B------:R-:W0:Y:S02]  /*1c60*/  @P0 LDC.64 R6, c[0x0][0x9e8] ;  /* 0x00027a00ff060b82 */ /* 0x000e240000000a00 */
[----:B0-----:R-:W-:-:S05]  /*1c70*/  @P0 IMAD.HI.U32 R4, R0, R6, RZ ;  /* 0x0000000600040227 */ /* 0x001fca00078e00ff */
[----:B------:R-:W-:-:S07]  /*1c80*/  @P0 SHF.R.U32.HI R0, RZ, R7, R4 ;  /* 0x00000007ff000219 */ /* 0x000fce0000011604 */
.L_x_10737:
[----:B------:R-:W-:Y:S05]  /*1c90*/  BSYNC B0 ;  /* 0x0000000000007941 */ /* 0x000fea0003800000 */
.L_x_10735:
[----:B------:R-:W-:-:S05]  /*1ca0*/  IMAD R0, R0, R5, RZ ;  /* 0x0000000500007224 */ /* 0x000fca00078e02ff */
[----:B------:R-:W-:-:S07]  /*1cb0*/  VIMNMX R3, R3, R0, !PT ;  /* 0x0000000003037248 */ /* 0x000fce0007fe0100 */
.L_x_10734:
        /* <DEDUP_REMOVED lines=43> */
.L_x_10739:
[----:B------:R-:W-:Y:S05]  /*1f70*/  BSYNC B0 ;  /* 0x0000000000007941 */ /* 0x000fea0003800000 */
.L_x_10738:
        /* <DEDUP_REMOVED lines=36> */
.L_x_10742:
[----:B------:R-:W-:Y:S05]  /*21c0*/  BSYNC B6 ;  /* 0x0000000000067941 */ /* 0x000fea0003800000 */
.L_x_10741:
        /* <DEDUP_REMOVED lines=20> */
.L_x_10744:
[----:B------:R-:W-:Y:S05]  /*2310*/  BSYNC B6 ;  /* 0x0000000000067941 */ /* 0x000fea0003800000 */
.L_x_10743:
[----:B------:R-:W-:Y:S01]  /*2320*/  ULDC.64 UR4, c[0x0][0x9f8] ;  /* 0x00027e0000047ab9 */ /* 0x000fe20000000a00 */
[----:B------:R-:W2:Y:S01]  /*2330*/  LDL R32, [R1+0x8] ;  /* 0x0000080001207983 */ /* 0x000ea20000100800 */
[----:B------:R-:W-:Y:S01]  /*2340*/  ISETP.NE.U32.AND P0, PT, RZ, UR4, PT ;  /* 0x00000004ff007c0c */ /* 0x000fe2000bf05070 */
[----:B------:R-:W0:Y:S02]  /*2350*/  LDC.64 R10, c[0x0][0x300] ;  /* 0x0000c000ff0a7b82 */ /* 0x000e240000000a00 */
[----:B------:R-:W3:Y:S01]  /*2360*/  LDL R38, [R1+0x10] ;  /* 0x0000100001267983 */ /* 0x000ee20000100800 */
[----:B------:R-:W-:Y:S01]  /*2370*/  ISETP.NE.AND.EX P0, PT, RZ, UR5, PT, P0 ;  /* 0x00000005ff007c0c */ /* 0x000fe2000bf05300 */
[----:B------:R-:W1:Y:S01]  /*2380*/  S2R R20, SR_TID.X ;  /* 0x0000000000147919 */ /* 0x000e620000002100 */
[----:B------:R-:W-:Y:S01]  /*2390*/  IMAD.IADD R71, R27, 0x1, R28 ;  /* 0x000000011b477824 */ /* 0x000fe200078e021c */
[----:B------:R-:W-:Y:S01]  /*23a0*/  ULDC.64 UR4, c[0x0][0xa08] ;  /* 0x0002820000047ab9 */ /* 0x000fe20000000a00 */
[----:B------:R-:W-:Y:S01]  /*23b0*/  SHF.R.S32.HI R23, RZ, 0x1f, R22 ;  /* 0x0000001fff177819 */ /* 0x000fe20000011416 */
[----:B------:R-:W4:Y:S01]  /*23c0*/  LDL R37, [R1+0x14] ;  /* 0x0000140001257983 */ /* 0x000f220000100800 */
[----:B------:R-:W-:Y:S01]  /*23d0*/  SHF.R.S32.HI R34, RZ, 0x1f, R136 ;  /* 0x0000001fff227819 */ /* 0x000fe20000011488 */
[----:B------:R-:W0:Y:S08]  /*23e0*/  LDC R29, c[0x0][0x3f4] ;  /* 0x0000fd00ff1d7b82 */ /* 0x000e300000000800 */
[----:B------:R-:W1:Y:S02]  /*23f0*/  @P0 LDC.64 R4, c[0x0][0x9f8] ;  /* 0x00027e00ff040b82 */ /* 0x000e640000000a00 */
[----:B-1----:R-:W-:-:S05]  /*2400*/  @P0 IMAD.WIDE R4, R75, 0x4, R4 ;  /* 0x000000044b040825 */ /* 0x002fca00078e0204 */
[----:B------:R1:W2:Y:S01]  /*2410*/  @P0 LDG.E R75, desc[UR40][R4.64] ;  /* 0x00000028044b0981 */ /* 0x0002a2000c1e1900 */
[----:B------:R-:W-:Y:S01]  /*2420*/  SHF.R.S32.HI R13, RZ, 0x1f, R71 ;  /* 0x0000001fff0d7819 */ /* 0x000fe20000011447 */
[----:B------:R-:W-:Y:S01]  /*2430*/  VIADD R8, R20, 0xffffff80 ;  /* 0xffffff8014087836 */ /* 0x000fe20000000000 */
[----:B------:R-:W-:Y:S01]  /*2440*/  ISETP.NE.U32.AND P0, PT, RZ, UR4, PT ;  /* 0x00000004ff007c0c */ /* 0x000fe2000bf05070 */
[-C--:B0-----:R-:W-:Y:S01]  /*2450*/  IMAD.WIDE.U32 R6, R71, R10.reuse, RZ ;  /* 0x0000000a47067225 */ /* 0x081fe200078e00ff */
[----:B------:R-:W-:Y:S02]  /*2460*/  SHF.R.U32.HI R36, RZ, 0x7, R20 ;  /* 0x00000007ff247819 */ /* 0x000fe40000011614 */
[----:B------:R-:W-:Y:S01]  /*2470*/  SHF.R.S32.HI R9, RZ, 0x1f, R8 ;  /* 0x0000001fff097819 */ /* 0x000fe20000011408 */
[----:B------:R-:W-:Y:S01]  /*2480*/  IMAD R0, R13, R10, RZ ;  /* 0x0000000a0d007224 */ /* 0x000fe200078e02ff */
[----:B------:R-:W-:Y:S01]  /*2490*/  ISETP.NE.AND.EX P0, PT, RZ, UR5, PT, P0 ;  /* 0x00000005ff007c0c */ /* 0x000fe2000bf05300 */
[----:B------:R-:W-:Y:S01]  /*24a0*/  ULDC.64 UR4, c[0x0][0x308] ;  /* 0x0000c20000047ab9 */ /* 0x000fe20000000a00 */
[----:B------:R-:W-:Y:S01]  /*24b0*/  LEA.HI R9, R9, R8, RZ, 0x2 ;  /* 0x0000000809097211 */ /* 0x000fe200078f10ff */
[----:B------:R-:W-:Y:S01]  /*24c0*/  IMAD R3, R71, R11, R0 ;  /* 0x0000000b47037224 */ /* 0x000fe200078e0200 */
[----:B------:R-:W-:-:S02]  /*24d0*/  ISETP.NE.AND P6, PT, R36, 0x1, PT ;  /* 0x000000012400780c */ /* 0x000fc40003fc5270 */
[----:B------:R-:W-:Y:S01]  /*24e0*/  SHF.R.S32.HI R77, RZ, 0x2, R9 ;  /* 0x00000002ff4d7819 */ /* 0x000fe20000011409 */
[----:B------:R-:W-:Y:S01]  /*24f0*/  IMAD.IADD R7, R7, 0x1, R3 ;  /* 0x0000000107077824 */ /* 0x000fe200078e0203 */
[----:B------:R-:W-:Y:S01]  /*2500*/  SHF.R.S32.HI R8, RZ, 0x1f, R9 ;  /* 0x0000001fff087819 */ /* 0x000fe20000011409 */
[----:B-1----:R-:W-:-:S03]  /*2510*/  IMAD.WIDE.U32 R4, R30, UR4, R6 ;  /* 0x000000041e047c25 */ /* 0x002fc6000f8e0006 */
[----:B------:R-:W-:Y:S01]  /*2520*/  LEA.HI R8, R8, R77, RZ, 0x2 ;  /* 0x0000004d08087211 */ /* 0x000fe200078f10ff */
[----:B------:R-:W0:Y:S01]  /*2530*/  LDC.64 R6, c[0x0][0x408] ;  /* 0x00010200ff067b82 */ /* 0x000e220000000a00 */
[----:B------:R-:W-:Y:S01]  /*2540*/  IMAD R5, R30, UR5, R5 ;  /* 0x000000051e057c24 */ /* 0x000fe2000f8e0205 */
[----:B------:R-:W-:Y:S01]  /*2550*/  ULDC.64 UR4, c[0x0][0x310] ;  /* 0x0000c40000047ab9 */ /* 0x000fe20000000a00 */
[----:B------:R-:W-:-:S05]  /*2560*/  LOP3.LUT R8, R8, 0xfffffffc, RZ, 0xc0, !PT ;  /* 0xfffffffc08087812 */ /* 0x000fca00078ec0ff */
[----:B------:R-:W-:Y:S02]  /*2570*/  IMAD.IADD R77, R77, 0x1, -R8 ;  /* 0x000000014d4d7824 */ /* 0x000fe400078e0a08 */
[----:B------:R-:W-:-:S04]  /*2580*/  IMAD R8, R34, R10, RZ ;  /* 0x0000000a22087224 */ /* 0x000fc800078e02ff */
[----:B------:R-:W-:Y:S01]  /*2590*/  IMAD R95, R136, R11, R8 ;  /* 0x0000000b885f7224 */ /* 0x000fe200078e0208 */
[----:B------:R-:W-:Y:S01]  /*25a0*/  LOP3.LUT R18, R18, 0xfffffffd, RZ, 0xc0, !PT ;  /* 0xfffffffd12127812 */ /* 0x000fe200078ec0ff */
[C---:B------:R-:W-:Y:S02]  /*25b0*/  VIADD R72, R22.reuse, 0x30 ;  /* 0x0000003016487836 */ /* 0x040fe40000000000 */
[----:B------:R-:W-:Y:S02]  /*25c0*/  VIADD R27, R22, 0x40 ;  /* 0x00000040161b7836 */ /* 0x000fe40000000000 */
[----:B0-----:R-:W-:-:S04]  /*25d0*/  IMAD R12, R34, R6, RZ ;  /* 0x00000006220c7224 */ /* 0x001fc800078e02ff */
[C---:B------:R-:W-:Y:S01]  /*25e0*/  IMAD R31, R136.reuse, R7, R12 ;  /* 0x00000007881f7224 */ /* 0x040fe200078e020c */
[----:B------:R-:W-:Y:S01]  /*25f0*/  SHF.R.S32.HI R157, RZ, 0x1f, R156 ;  /* 0x0000001fff9d7819 */ /* 0x000fe2000001149c */
[----:B------:R-:W-:-:S04]  /*2600*/  IMAD.WIDE.U32 R62, R136, R6, R22 ;  /* 0x00000006883e7225 */ /* 0x000fc800078e0016 */
[----:B------:R-:W-:-:S04]  /*2610*/  IMAD.WIDE.U32 R64, R136, R6, R156 ;  /* 0x0000000688407225 */ /* 0x000fc800078e009c */
[----:B------:R-:W-:Y:S02]  /*2620*/  IMAD.IADD R63, R63, 0x1, R31 ;  /* 0x000000013f3f7824 */ /* 0x000fe400078e021f */
[----:B------:R-:W-:Y:S02]  /*2630*/  IMAD.IADD R65, R31, 0x1, R65 ;  /* 0x000000011f417824 */ /* 0x000fe400078e0241 */
[----:B------:R-:W-:Y:S01]  /*2640*/  VIADD R82, R22, 0x50 ;  /* 0x0000005016527836 */ /* 0x000fe20000000000 */
[----:B------:R-:W-:Y:S01]  /*2650*/  SHF.L.U64.HI R98, R6, 0x7, R7 ;  /* 0x0000000706627819 */ /* 0x000fe20000010207 */
[----:B-----5:R-:W-:Y:S01]  /*2660*/  IMAD.WIDE.U32 R62, R106, R6, R62 ;  /* 0x000000066a3e7225 */ /* 0x020fe200078e003e */
[----:B------:R-:W-:-:S03]  /*2670*/  SHF.L.U64.HI R97, R10, 0x7, R11 ;  /* 0x000000070a617819 */ /* 0x000fc6000001020b */
[----:B------:R-:W-:-:S04]  /*2680*/  IMAD.WIDE.U32 R64, R106, R6, R64 ;  /* 0x000000066a407225 */ /* 0x000fc800078e0040 */
[----:B------:R-:W-:Y:S02]  /*2690*/  VIADD R111, R36, 0x8 ;  /* 0x00000008246f7836 */ /* 0x000fe40000000000 */
[----:B------:R-:W-:Y:S01]  /*26a0*/  IMAD.SHL.U32 R108, R29, 0x2, RZ ;  /* 0x000000021d6c7824 */ /* 0x000fe200078e00ff */
        /* <DEDUP_REMOVED lines=8> */
[----:B------:R-:W-:Y:S01]  /*2730*/  VIADD R0, R22, 0x10 ;  /* 0x0000001016007836 */ /* 0x000fe20000000000 */
[----:B------:R-:W-:Y:S01]  /*2740*/  ULDC.64 UR6, c[0x0][0x338] ;  /* 0x0000ce0000067ab9 */ /* 0x000fe20000000a00 */
[--C-:B------:R-:W-:Y:S01]  /*2750*/  IMAD.WIDE.U32 R60, R30, UR4, R22.reuse ;  /* 0x000000041e3c7c25 */ /* 0x100fe2000f8e0016 */
[----:B------:R-:W-:Y:S01]  /*2760*/  ULDC UR4, c[0x0][0x2f4] ;  /* 0x0000bd0000047ab9 */ /* 0x000fe20000000800 */
[----:B------:R-:W-:Y:S01]  /*2770*/  @!P6 BAR.SYNC.DEFER_BLOCKING 0x9, 0x100 ;  /* 0x024400000000eb1d */ /* 0x000fe20000010000 */
[----:B------:R-:W-:Y:S01]  /*2780*/  ISETP.GE.AND P1, PT, R0, UR4, PT ;  /* 0x0000000400007c0c */ /* 0x000fe2000bf26270 */
[----:B------:R-:W-:Y:S01]  /*2790*/  IMAD.WIDE.U32 R4, R136, R10, R22 ;  /* 0x0000000a88047225 */ /* 0x000fe200078e0016 */
[----:B------:R-:W-:-:S02]  /*27a0*/  ISETP.GE.AND P0, PT, R22, UR4, PT ;  /* 0x0000000416007c0c */ /* 0x000fc4000bf06270 */
[----:B------:R-:W-:Y:S01]  /*27b0*/  SEL R8, RZ, 0xffffffff, P1 ;  /* 0xffffffffff087807 */ /* 0x000fe20000800000 */
[----:B------:R-:W-:Y:S01]  /*27c0*/  IMAD.IADD R3, R21, 0x1, R3 ;  /* 0x0000000115037824 */ /* 0x000fe200078e0203 */
[----:B------:R-:W-:Y:S01]  /*27d0*/  IADD3 R96, P1, R20, R4, RZ ;  /* 0x0000000414607210 */ /* 0x000fe20007f3e0ff */
[----:B------:R-:W-:Y:S01]  /*27e0*/  IMAD R61, R30, UR5, R61 ;  /* 0x000000051e3d7c24 */ /* 0x000fe2000f8e023d */
[----:B------:R-:W-:Y:S01]  /*27f0*/  SEL R4, RZ, 0x1, P0 ;  /* 0x00000001ff047807 */ /* 0x000fe20000000000 */
[----:B------:R-:W-:Y:S01]  /*2800*/  IMAD.SHL.U32 R9, R8, 0x2, RZ ;  /* 0x0000000208097824 */ /* 0x000fe200078e00ff */
[----:B------:R-:W-:Y:S02]  /*2810*/  LOP3.LUT P0, RZ, R77, 0x2, RZ, 0xc0, !PT ;  /* 0x000000024dff7812 */ /* 0x000fe4000780c0ff */
[----:B------:R-:W-:Y:S02]  /*2820*/  IADD3.X R95, R3, R5, R95, P1, !PT ;  /* 0x00000005035f7210 */ /* 0x000fe40000ffe45f */
[----:B------:R-:W-:-:S02]  /*2830*/  LOP3.LUT R5, R9, 0x2, R4, 0xe2, !PT ;  /* 0x0000000209057812 */ /* 0x000fc400078ee204 */
[----:B------:R-:W0:Y:S01]  /*2840*/  LDC.64 R8, c[0x0][0x3f8] ;  /* 0x0000fe00ff087b82 */ /* 0x000e220000000a00 */
[----:B------:R-:W-:Y:S01]  /*2850*/  VIADD R4, R22, 0x20 ;  /* 0x0000002016047836 */ /* 0x000fe20000000000 */
[----:B------:R-:W-:-:S05]  /*2860*/  ISETP.GE.AND P1, PT, R72, UR4, PT ;  /* 0x0000000448007c0c */ /* 0x000fca000bf26270 */
[----:B------:R-:W-:Y:S02]  /*2870*/  @P0 LOP3.LUT R18, R18, 0x2, RZ, 0xfc, !PT ;  /* 0x0000000212120812 */ /* 0x000fe400078efcff */
[----:B------:R-:W-:Y:S02]  /*2880*/  ISETP.GE.AND P0, PT, R4, UR4, PT ;  /* 0x0000000404007c0c */ /* 0x000fe4000bf06270 */
[----:B------:R-:W-:Y:S02]  /*2890*/  SEL R14, RZ, 0x8, P1 ;  /* 0x00000008ff0e7807 */ /* 0x000fe40000800000 */
[----:B------:R-:W-:Y:S02]  /*28a0*/  SEL R12, RZ, 0x4, P0 ;  /* 0x00000004ff0c7807 */ /* 0x000fe40000000000 */
[----:B------:R-:W-:Y:S02]  /*28b0*/  ISETP.GE.AND P0, PT, R27, UR4, PT ;  /* 0x000000041b007c0c */ /* 0x000fe4000bf06270 */
[----:B------:R-:W-:-:S02]  /*28c0*/  LOP3.LUT R12, R14, R5, R12, 0xfe, !PT ;  /* 0x000000050e0c7212 */ /* 0x000fc400078efe0c */
[----:B------:R-:W-:Y:S02]  /*28d0*/  SEL R5, RZ, 0x10, P0 ;  /* 0x00000010ff057807 */ /* 0x000fe40000000000 */
[----:B------:R-:W-:Y:S02]  /*28e0*/  ISETP.GE.AND P0, PT, R22, R29, PT ;  /* 0x0000001d1600720c */ /* 0x000fe40003f06270 */
[----:B------:R-:W-:Y:S01]  /*28f0*/  LOP3.LUT R12, R12, R5, RZ, 0xfc, !PT ;  /* 0x000000050c0c7212 */ /* 0x000fe200078efcff */
[----:B0-----:R-:W-:-:S04]  /*2900*/  IMAD R5, R34, R8, RZ ;  /* 0x0000000822057224 */ /* 0x001fc800078e02ff */
[----:B------:R-:W-:Y:S01]  /*2910*/  IMAD R35, R136, R9, R5 ;  /* 0x0000000988237224 */ /* 0x000fe200078e0205 */
[----:B------:R-:W-:-:S05]  /*2920*/  SEL R5, R29, RZ, P0 ;  /* 0x000000ff1d057207 */ /* 0x000fca0000000000 */
[----:B------:R-:W-:Y:S01]  /*2930*/  IMAD.IADD R5, R22, 0x1, R5 ;  /* 0x0000000116057824 */ /* 0x000fe200078e0205 */
[-C--:B------:R-:W-:Y:S02]  /*2940*/  ISETP.GE.AND P1, PT, R0, R29.reuse, PT ;  /* 0x0000001d0000720c */ /* 0x080fe40003f26270 */
[----:B------:R-:W-:Y:S02]  /*2950*/  ISETP.GE.AND P2, PT, R4, R29, PT ;  /* 0x0000001d0400720c */ /* 0x000fe40003f46270 */
[----:B------:R-:W-:Y:S02]  /*2960*/  SHF.R.S32.HI R14, RZ, 0x1f, R5 ;  /* 0x0000001fff0e7819 */ /* 0x000fe40000011405 */
[----:B------:R-:W-:Y:S02]  /*2970*/  SEL R31, R29, RZ, P1 ;  /* 0x000000ff1d1f7207 */ /* 0x000fe40000800000 */
[CC--:B------:R-:W-:Y:S02]  /*2980*/  LEA.HI R76, R14.reuse, R5.reuse, RZ, 0x3 ;  /* 0x000000050e4c7211 */ /* 0x0c0fe400078f18ff */
[----:B------:R-:W-:-:S02]  /*2990*/  LEA.HI R5, R14, R5, RZ, 0x5 ;  /* 0x000000050e057211 */ /* 0x000fc400078f28ff */
[----:B------:R-:W-:Y:S01]  /*29a0*/  SEL R33, R29, RZ, P2 ;  /* 0x000000ff1d217207 */ /* 0x000fe20001000000 */
[----:B------:R-:W-:Y:S01]  /*29b0*/  IMAD.WIDE.U32 R66, R136, R8, R22 ;  /* 0x0000000888427225 */ /* 0x000fe200078e0016 */
[----:B------:R-:W-:-:S03]  /*29c0*/  LOP3.LUT R18, R18, 0xfffffffe, RZ, 0xc0, !PT ;  /* 0xfffffffe12127812 */ /* 0x000fc600078ec0ff */
[----:B------:R-:W-:-:S04]  /*29d0*/  IMAD.WIDE.U32 R68, R136, R8, R156 ;  /* 0x0000000888447225 */ /* 0x000fc800078e009c */
[----:B------:R-:W-:Y:S02]  /*29e0*/  IMAD.IADD R31, R0, 0x1, R31 ;  /* 0x00000001001f7824 */ /* 0x000fe400078e021f */
[----:B------:R-:W-:Y:S01]  /*29f0*/  IMAD.SHL.U32 R14, R5, 0x80, RZ ;  /* 0x00000080050e7824 */ /* 0x000fe200078e00ff */
[----:B------:R-:W-:Y:S01]  /*2a00*/  LOP3.LUT R5, R32, 0x18, R76, 0xf8, !PT ;  /* 0x0000001820057812 */ /* 0x000fe200078ef84c */
[----:B------:R-:W-:Y:S01]  /*2a10*/  IMAD.IADD R33, R4, 0x1, R33 ;  /* 0x0000000104217824 */ /* 0x000fe200078e0221 */
[----:B------:R-:W-:Y:S01]  /*2a20*/  @P2 LOP3.LUT R18, R18, 0x1, RZ, 0xfc, !PT ;  /* 0x0000000112122812 */ /* 0x000fe200078efcff */
[----:B------:R-:W-:Y:S01]  /*2a30*/  IMAD R15, R15, UR6, RZ ;  /* 0x000000060f0f7c24 */ /* 0x000fe2000f8e02ff */
[----:B------:R-:W-:Y:S01]  /*2a40*/  SHF.R.S32.HI R28, RZ, 0x1f, R31 ;  /* 0x0000001fff1c7819 */ /* 0x000fe2000001141f */
[----:B------:R-:W-:Y:S01]  /*2a50*/  IMAD.IADD R67, R67, 0x1, R35 ;  /* 0x0000000143437824 */ /* 0x000fe200078e0223 */
[----:B------:R-:W-:Y:S01]  /*2a60*/  LOP3.LUT R14, R14, 0xfffff000, RZ, 0xc0, !PT ;  /* 0xfffff0000e0e7812 */ /* 0x000fe200078ec0ff */
[----:B------:R-:W-:Y:S01]  /*2a70*/  IMAD.IADD R69, R35, 0x1, R69 ;  /* 0x0000000123457824 */ /* 0x000fe200078e0245 */
[----:B------:R-:W-:-:S02]  /*2a80*/  SHF.R.S32.HI R35, RZ, 0x1f, R106 ;  /* 0x0000001fff237819 */ /* 0x000fc4000001146a */
[----:B---3--:R-:W-:Y:S02]  /*2a90*/  LOP3.LUT R5, R5, R38, RZ, 0x3c, !PT ;  /* 0x0000002605057212 */ /* 0x008fe400078e3cff */
[----:B------:R-:W-:Y:S02]  /*2aa0*/  SHF.R.S32.HI R30, RZ, 0x1f, R33 ;  /* 0x0000001fff1e7819 */ /* 0x000fe40000011421 */
[----:B------:R-:W-:Y:S01]  /*2ab0*/  IADD3 R70, P2, R136, R71, RZ ;  /* 0x0000004788467210 */ /* 0x000fe20007f5e0ff */
[----:B------:R-:W-:Y:S01]  /*2ac0*/  IMAD R15, R75, UR7, R15 ;  /* 0x000000074b0f7c24 */ /* 0x000fe2000f8e020f */
[----:B----4-:R-:W-:Y:S01]  /*2ad0*/  IADD3 R105, R5, R14, R37 ;  /* 0x0000000e05697210 */ /* 0x010fe20007ffe025 */
[----:B------:R-:W-:Y:S01]  /*2ae0*/  IMAD.WIDE.U32 R60, R75, UR6, R60 ;  /* 0x000000064b3c7c25 */ /* 0x000fe2000f8e003c */
[CC--:B------:R-:W-:Y:S02]  /*2af0*/  LEA.HI R75, R28.reuse, R31.reuse, RZ, 0x3 ;  /* 0x0000001f1c4b7211 */ /* 0x0c0fe400078f18ff */
[----:B------:R-:W-:Y:S01]  /*2b00*/  LEA.HI R28, R28, R31, RZ, 0x5 ;  /* 0x0000001f1c1c7211 */ /* 0x000fe200078f28ff */
[C---:B------:R-:W-:Y:S01]  /*2b10*/  IMAD R14, R35.reuse, R6, RZ ;  /* 0x00000006230e7224 */ /* 0x040fe200078e02ff */
[CC--:B------:R-:W-:Y:S01]  /*2b20*/  LEA.HI R74, R30.reuse, R33.reuse, RZ, 0x3 ;  /* 0x000000211e4a7211 */ /* 0x0c0fe200078f18ff */
[----:B------:R-:W-:Y:S01]  /*2b30*/  IMAD R35, R35, R8, RZ ;  /* 0x0000000823237224 */ /* 0x000fe200078e02ff */
[----:B------:R-:W-:Y:S01]  /*2b40*/  LEA.HI R33, R30, R33, RZ, 0x5 ;  /* 0x000000211e217211 */ /* 0x000fe200078f28ff */
[----:B------:R-:W-:Y:S01]  /*2b50*/  IMAD.X R71, R34, 0x1, R13, P2 ;  /* 0x0000000122477824 */ /* 0x000fe200010e060d */
[----:B------:R-:W-:Y:S01]  /*2b60*/  ISETP.GE.AND P2, PT, R82, UR4, PT ;  /* 0x0000000452007c0c */ /* 0x000fe2000bf46270 */
[----:B------:R-:W-:Y:S01]  /*2b70*/  IMAD.SHL.U32 R30, R28, 0x80, RZ ;  /* 0x000000801c1e7824 */ /* 0x000fe200078e00ff */
[----:B------:R-:W-:Y:S01]  /*2b80*/  SHF.L.U64.HI R99, R8, 0x7, R9 ;  /* 0x0000000708637819 */ /* 0x000fe20000010209 */
[----:B------:R-:W-:Y:S01]  /*2b90*/  IMAD R35, R106, R9, R35 ;  /* 0x000000096a237224 */ /* 0x000fe200078e0223 */
[----:B------:R-:W-:Y:S01]  /*2ba0*/  LOP3.LUT R28, R32, 0x18, R75, 0xf8, !PT ;  /* 0x00000018201c7812 */ /* 0x000fe200078ef84b */
[----:B------:R-:W-:Y:S01]  /*2bb0*/  IMAD.SHL.U32 R33, R33, 0x80, RZ ;  /* 0x0000008021217824 */ /* 0x000fe200078e00ff */
[----:B------:R-:W-:-:S02]  /*2bc0*/  SEL R9, RZ, 0x20, P2 ;  /* 0x00000020ff097807 */ /* 0x000fc40001000000 */
[----:B------:R-:W-:Y:S01]  /*2bd0*/  LOP3.LUT R32, R32, 0x18, R74, 0xf8, !PT ;  /* 0x0000001820207812 */ /* 0x000fe200078ef84a */
[----:B------:R-:W-:Y:S01]  /*2be0*/  IMAD R91, R106, R7, R14 ;  /* 0x000000076a5b7224 */ /* 0x000fe200078e020e */
[----:B------:R-:W-:Y:S01]  /*2bf0*/  LOP3.LUT R13, R12, R9, RZ, 0xfc, !PT ;  /* 0x000000090c0d7212 */ /* 0x000fe200078efcff */
[----:B------:R-:W-:Y:S01]  /*2c00*/  IMAD.WIDE.U32 R66, R106, R8, R66 ;  /* 0x000000086a427225 */ /* 0x000fe200078e0042 */
[----:B------:R-:W-:Y:S02]  /*2c10*/  LOP3.LUT R30, R30, 0xfffff000, RZ, 0xc0, !PT ;  /* 0xfffff0001e1e7812 */ /* 0x000fe400078ec0ff */
[----:B------:R-:W-:Y:S01]  /*2c20*/  LOP3.LUT R31, R28, R38, RZ, 0x3c, !PT ;  /* 0x000000261c1f7212 */ /* 0x000fe200078e3cff */
[----:B------:R-:W-:Y:S01]  /*2c30*/  IMAD.WIDE.U32 R68, R106, R8, R68 ;  /* 0x000000086a447225 */ /* 0x000fe200078e0044 */
[----:B------:R-:W-:Y:S02]  /*2c40*/  LOP3.LUT R33, R33, 0xfffff000, RZ, 0xc0, !PT ;  /* 0xfffff00021217812 */ /* 0x000fe400078ec0ff */
[----:B------:R-:W-:Y:S01]  /*2c50*/  LOP3.LUT R32, R32, R38, RZ, 0x3c, !PT ;  /* 0x0000002620207212 */ /* 0x000fe200078e3cff */
[----:B------:R-:W-:Y:S01]  /*2c60*/  IMAD.SHL.U32 R7, R8, 0x80, RZ ;  /* 0x0000008008077824 */ /* 0x000fe200078e00ff */
[----:B------:R-:W-:-:S02]  /*2c70*/  LOP3.LUT R81, R76, 0xfffffff8, RZ, 0xc0, !PT ;  /* 0xfffffff84c517812 */ /* 0x000fc400078ec0ff */
[----:B------:R-:W-:Y:S02]  /*2c80*/  LOP3.LUT R80, R75, 0xfffffff8, RZ, 0xc0, !PT ;  /* 0xfffffff84b507812 */ /* 0x000fe400078ec0ff */
[----:B------:R-:W-:Y:S01]  /*2c90*/  LOP3.LUT R79, R74, 0xfffffff8, RZ, 0xc0, !PT ;  /* 0xfffffff84a4f7812 */ /* 0x000fe200078ec0ff */
[----:B------:R-:W-:Y:S01]  /*2ca0*/  IMAD.SHL.U32 R5, R10, 0x80, RZ ;  /* 0x000000800a057824 */ /* 0x000fe200078e00ff */
[----:B------:R-:W-:Y:S01]  /*2cb0*/  LOP3.LUT R8, R12, 0x1, RZ, 0xc0, !PT ;  /* 0x000000010c087812 */ /* 0x000fe200078ec0ff */
[----:B------:R-:W-:Y:S01]  /*2cc0*/  IMAD.IADD R93, R63, 0x1, R91 ;  /* 0x000000013f5d7824 */ /* 0x000fe200078e025b */
[C---:B------:R-:W-:Y:S01]  /*2cd0*/  LOP3.LUT R9, R13.reuse, 0x2, RZ, 0xc0, !PT ;  /* 0x000000020d097812 */ /* 0x040fe200078ec0ff */
[----:B------:R-:W-:Y:S01]  /*2ce0*/  IMAD.SHL.U32 R6, R6, 0x80, RZ ;  /* 0x0000008006067824 */ /* 0x000fe200078e00ff */
[----:B------:R-:W-:Y:S01]  /*2cf0*/  LOP3.LUT R10, R13, 0x4, RZ, 0xc0, !PT ;  /* 0x000000040d0a7812 */ /* 0x000fe200078ec0ff */
[----:B------:R-:W-:Y:S01]  /*2d00*/  IMAD.IADD R91, R91, 0x1, R65 ;  /* 0x000000015b5b7824 */ /* 0x000fe200078e0241 */
[----:B------:R-:W-:Y:S01]  /*2d10*/  LOP3.LUT R11, R13, 0x8, RZ, 0xc0, !PT ;  /* 0x000000080d0b7812 */ /* 0x000fe200078ec0ff */
[----:B------:R-:W-:Y:S01]  /*2d20*/  IMAD.IADD R92, R67, 0x1, R35 ;  /* 0x00000001435c7824 */ /* 0x000fe200078e0223 */
[----:B------:R-:W-:Y:S01]  /*2d30*/  LOP3.LUT R12, R13, 0x10, RZ, 0xc0, !PT ;  /* 0x000000100d0c7812 */ /* 0x000fe200078ec0ff */
[----:B------:R-:W-:Y:S01]  /*2d40*/  IMAD.IADD R90, R35, 0x1, R69 ;  /* 0x00000001235a7824 */ /* 0x000fe200078e0245 */
[----:B------:R-:W-:Y:S01]  /*2d50*/  IADD3 R104, R31, R30, R37 ;  /* 0x0000001e1f687210 */ /* 0x000fe20007ffe025 */
[----:B------:R-:W-:Y:S01]  /*2d60*/  IMAD.IADD R94, R61, 0x1, R15 ;  /* 0x000000013d5e7824 */ /* 0x000fe200078e020f */
[----:B------:R-:W-:-:S02]  /*2d70*/  IADD3 R103, R32, R33, R37 ;  /* 0x0000002120677210 */ /* 0x000fc40007ffe025 */
[----:B------:R-:W-:Y:S02]  /*2d80*/  SHF.R.S32.HI R102, RZ, 0x1f, R81 ;  /* 0x0000001fff667819 */ /* 0x000fe40000011451 */
[----:B------:R-:W-:Y:S02]  /*2d90*/  SHF.R.S32.HI R101, RZ, 0x1f, R80 ;  /* 0x0000001fff657819 */ /* 0x000fe40000011450 */
[----:B------:R-:W-:Y:S02]  /*2da0*/  SHF.R.S32.HI R100, RZ, 0x1f, R79 ;  /* 0x0000001fff647819 */ /* 0x000fe4000001144f */
[----:B------:R-:W-:-:S07]  /*2db0*/  LOP3.LUT R13, R13, 0x20, RZ, 0xc0, !PT ;  /* 0x000000200d0d7812 */ /* 0x000fce00078ec0ff */
.L_x_10800:
[----:B---3--:R-:W2:Y:S01]  /*2dc0*/  LDL R29, [R1+0x48] ;  /* 0x00004800011d7983 */ /* 0x008ea20000100800 */
[----:B0-----:R-:W0:Y:S01]  /*2dd0*/  LDC.64 R86, c[0x0][0x2e8] ;  /* 0x0000ba00ff567b82 */ /* 0x001e220000000a00 */
[----:B-1----:R-:W-:Y:S01]  /*2de0*/  VIADD R28, R25, 0xffffffff ;  /* 0xffffffff191c7836 */ /* 0x002fe20000000000 */
[----:B------:R-:W-:Y:S01]  /*2df0*/  LOP3.LUT P4, RZ, R77, 0x2, RZ, 0xc0, !PT ;  /* 0x000000024dff7812 */ /* 0x000fe2000788c0ff */
[----:B------:R-:W-:Y:S05]  /*2e00*/  YIELD ;  /* 0x0000000000007946 */ /* 0x000fea0003800000 */
[----:B------:R-:W1:Y:S01]  /*2e10*/  LDC R107, c[0x0][0x3f4] ;  /* 0x0000fd00ff6b7b82 */ /* 0x000e620000000800 */
[----:B------:R-:W-:Y:S01]  /*2e20*/  SHF.R.S32.HI R30, RZ, 0x1f, R28 ;  /* 0x0000001fff1e7819 */ /* 0x000fe2000001141c */
[-C--:B------:R-:W-:Y:S01]  /*2e30*/  IMAD R14, R97, R28.reuse, RZ ;  /* 0x0000001c610e7224 */ /* 0x080fe200078e02ff */
[----:B------:R-:W-:Y:S01]  /*2e40*/  BSSY B0, `(.L_x_10745) ;  /* 0x0000404000007945 */ /* 0x000fe20003800000 */
[----:B------:R-:W-:-:S04]  /*2e50*/  IMAD.WIDE.U32 R56, R5, R28, RZ ;  /* 0x0000001c05387225 */ /* 0x000fc800078e00ff */
[----:B------:R-:W-:Y:S01]  /*2e60*/  IMAD R15, R30, R5, R14 ;  /* 0x000000051e0f7224 */ /* 0x000fe200078e020e */
[----:B------:R-:W-:-:S03]  /*2e70*/  IADD3 R14, P2, R96, R56, RZ ;  /* 0x00000038600e7210 */ /* 0x000fc60007f5e0ff */
[----:B------:R-:W-:-:S04]  /*2e80*/  IMAD.IADD R88, R57, 0x1, R15 ;  /* 0x0000000139587824 */ /* 0x000fc800078e020f */
[----:B------:R-:W-:Y:S01]  /*2e90*/  IMAD.X R25, R88, 0x1, R95, P2 ;  /* 0x0000000158197824 */ /* 0x000fe200010e065f */
[----:B0-----:R-:W-:Y:S02]  /*2ea0*/  LEA R32, P3, R14, R86, 0x1 ;  /* 0x000000560e207211 */ /* 0x001fe400078608ff */
[----:B------:R-:W-:Y:S02]  /*2eb0*/  ISETP.GT.AND P2, PT, R28, R83, PT ;  /* 0x000000531c00720c */ /* 0x000fe40003f44270 */
[----:B------:R-:W-:Y:S01]  /*2ec0*/  LEA.HI.X R33, R14, R87, R25, 0x1, P3 ;  /* 0x000000570e217211 */ /* 0x000fe200018f0c19 */
[----:B------:R-:W-:Y:S01]  /*2ed0*/  IMAD.MOV.U32 R25, RZ, RZ, R28 ;  /* 0x000000ffff197224 */ /* 0x000fe200078e001c */
[----:B-1----:R-:W-:Y:S01]  /*2ee0*/  ISETP.GE.AND P3, PT, R107, 0x1, PT ;  /* 0x000000016b00780c */ /* 0x002fe20003f66270 */
[----:B--2---:R-:W-:-:S04]  /*2ef0*/  IMAD R15, R17, 0x3000, R29 ;  /* 0x00003000110f7824 */ /* 0x004fc800078e021d */
[C---:B------:R-:W-:Y:S02]  /*2f00*/  VIADD R29, R15.reuse, 0x10 ;  /* 0x000000100f1d7836 */ /* 0x040fe40000000000 */
[C---:B------:R-:W-:Y:S02]  /*2f10*/  @P4 VIADD R29, R15.reuse, 0xfffffff0 ;  /* 0xfffffff00f1d4836 */ /* 0x040fe40000000000 */
[--C-:B------:R-:W-:Y:S02]  /*2f20*/  IMAD R78, R15, 0x2, R26.reuse ;  /* 0x000000020f4e7824 */ /* 0x100fe400078e021a */
[----:B------:R-:W-:Y:S02]  /*2f30*/  IMAD R15, R29, 0x2, R26 ;  /* 0x000000021d0f7824 */ /* 0x000fe400078e021a */
[----:B------:R-:W-:Y:S05]  /*2f40*/  @!P3 BRA `(.L_x_10746) ;  /* 0x0000003c004cb947 */ /* 0x000fea0003800000 */
[----:B------:R-:W-:Y:S01]  /*2f50*/  ULDC.U8 UR4, c[0x0][0x410] ;  /* 0x0001040000047ab9 */ /* 0x000fe20000000000 */
[-C--:B------:R-:W-:Y:S01]  /*2f60*/  IMAD R14, R99, R28.reuse, RZ ;  /* 0x0000001c630e7224 */ /* 0x080fe200078e02ff */
[----:B------:R-:W-:Y:S01]  /*2f70*/  ISETP.NE.AND P3, PT, RZ, UR4, PT ;  /* 0x00000004ff007c0c */ /* 0x000fe2000bf65270 */
[----:B------:R-:W-:Y:S02]  /*2f80*/  IMAD R31, R98, R28, RZ ;  /* 0x0000001c621f7224 */ /* 0x000fe400078e02ff */
        /* <DEDUP_REMOVED lines=24> */
[----:B------:R-:W2:Y:S04]  /*3110*/  LDL R115, [R1+0x30] ;  /* 0x0000300001737983 */ /* 0x000ea80000100800 */
[----:B------:R-:W3:Y:S04]  /*3120*/  LDL R114, [R1+0x2c] ;  /* 0x00002c0001727983 */ /* 0x000ee80000100800 */
        /* <DEDUP_REMOVED lines=43> */
.L_x_10749:
[----:B------:R-:W-:Y:S05]  /*33e0*/  BSYNC B1 ;  /* 0x0000000000017941 */ /* 0x000fea0003800000 */
.L_x_10748:
[----:B-----5:R-:W-:Y:S01]  /*33f0*/  IMAD.MOV.U32 R14, RZ, RZ, R34 ;  /* 0x000000ffff0e7224 */ /* 0x020fe200078e0022 */
[----:B------:R-:W-:Y:S01]  /*3400*/  UISETP.NE.AND UP0, UPT, UR37, 0x3, UPT ;  /* 0x000000032500788c */ /* 0x000fe2000bf05270 */
[----:B0-----:R-:W-:-:S05]  /*3410*/  IMAD.MOV.U32 R28, RZ, RZ, R35 ;  /* 0x000000ffff1c7224 */ /* 0x001fca00078e0023 */
[----:B------:R-:W-:Y:S01]  /*3420*/  PRMT R89, R14, 0x5410, R28 ;  /* 0x000054100e597816 */ /* 0x000fe2000000001c */
[----:B------:R-:W-:Y:S01]  /*3430*/  IMAD.MOV.U32 R14, RZ, RZ, R38 ;  /* 0x000000ffff0e7224 */ /* 0x000fe200078e0026 */
[----:B------:R-:W-:Y:S01]  /*3440*/  PLOP3.LUT P3, PT, PT, PT, UP0, 0x80, 0x0 ;  /* 0x000000000000781c */ /* 0x000fe20003f6f008 */
        /* <DEDUP_REMOVED lines=40> */
.L_x_10750:
[----:B------:R-:W-:Y:S01]  /*36d0*/  IMAD R14, R17, 0x8, R2 ;  /* 0x00000008110e7824 */ /* 0x000fe200078e0202 */
[----:B------:R-:W-:Y:S01]  /*36e0*/  SHF.L.U32 R85, R154, 0x1f, RZ ;  /* 0x0000001f9a557819 */ /* 0x000fe200000006ff */
[----:B------:R-:W-:Y:S03]  /*36f0*/  BSSY B1, `(.L_x_10751) ;  /* 0x0000003000017945 */ /* 0x000fe60003800000 */
[----:B------:R-:W0:Y:S02]  /*3700*/  SYNCS.PHASECHK.TRANS64.TRYWAIT P5, [R14+URZ+0x2d890], R85 ;  /* 0x02d890550e0075a7 */ /* 0x000e2400080a017f */
[----:B0-----:R-:W-:Y:S05]  /*3710*/  @!P5 BRA `(.L_x_10752) ;  /* 0x0000023400d4d947 */ /* 0x001fea0003800000 */
.L_x_11131:
[----:B------:R-:W-:Y:S05]  /*3720*/  BSYNC B1 ;  /* 0x0000000000017941 */ /* 0x000fea0003800000 */
.L_x_10751:
        /* <DEDUP_REMOVED lines=55> */
.L_x_10757:
[----:B------:R-:W-:Y:S05]  /*3aa0*/  BSYNC B2 ;  /* 0x0000000000027941 */ /* 0x000fea0003800000 */
.L_x_10756:
[----:B--2---:R1:W-:Y:S02]  /*3ab0*/  STG.E.128 desc[UR40][R32.64], R28 ;  /* 0x0000001c20007986 */ /* 0x0043e4000c101d28 */
.L_x_10755:
[----:B------:R-:W-:Y:S05]  /*3ac0*/  BSYNC B1 ;  /* 0x0000000000017941 */ /* 0x000fea0003800000 */
.L_x_10754:
        /* <DEDUP_REMOVED lines=9> */
[----:B------:R-:W-:Y:S01]  /*3b60*/  IMAD.U32 R55, R29, 0x10000, RZ ;  /* 0x000100001d377824 */ /* 0x000fe200078e00ff */
        /* <DEDUP_REMOVED lines=45> */
.L_x_10761:
[----:B------:R-:W-:Y:S05]  /*3e40*/  BSYNC B2 ;  /* 0x0000000000027941 */ /* 0x000fea0003800000 */
.L_x_10760:
[----:B------:R2:W-:Y:S02]  /*3e50*/  STG.E.128 desc[UR40][R32.64+0x20], R28 ;  /* 0x0000201c20007986 */ /* 0x0005e4000c101d28 */
.L_x_10759:
[----:B------:R-:W-:Y:S05]  /*3e60*/  BSYNC B1 ;  /* 0x0000000000017941 */ /* 0x000fea0003800000 */
.L_x_10758:
        /* <DEDUP_REMOVED lines=8> */
[--C-:B------:R-:W-:Y:S01]  /*3ef0*/  SHF.R.U64 R46, R46, 0x10, R47.reuse ;  /* 0x000000102e2e7819 */ /* 0x100fe2000000122f */
[----:B------:R-:W-:Y:S01]  /*3f00*/  IMAD.U32 R51, R29, 0x10000, RZ ;  /* 0x000100001d337824 */ /* 0x000fe200078e00ff */
[----:B------:R-:W-:Y:S02]  /*3f10*/  SHF.R.U32.HI R50, RZ, 0x10, R47 ;  /* 0x00000010ff327819 */ /* 0x000fe4000001162f */
[--C-:B------:R-:W-:Y:S02]  /*3f20*/  SHF.R.U64 R47, R48, 0x10, R49.reuse ;  /* 0x00000010302f7819 */ /* 0x100fe40000001231 */
[----:B------:R-:W-:Y:S02]  /*3f30*/  SHF.R.U32.HI R48, RZ, 0x10, R49 ;  /* 0x00000010ff307819 */ /* 0x000fe40000011631 */
[C---:B------:R-:W-:Y:S02]  /*3f40*/  PRMT R49, R117.reuse, 0x5410, R47 ;  /* 0x0000541075317816 */ /* 0x040fe4000000002f */
        /* <DEDUP_REMOVED lines=41> */
.L_x_10765:
[----:B------:R-:W-:Y:S05]  /*41e0*/  BSYNC B2 ;  /* 0x0000000000027941 */ /* 0x000fea0003800000 */
.L_x_10764:
[----:B------:R3:W-:Y:S02]  /*41f0*/  STG.E.128 desc[UR40][R32.64+0x40], R28 ;  /* 0x0000401c20007986 */ /* 0x0007e4000c101d28 */
.L_x_10763:
[----:B------:R-:W-:Y:S05]  /*4200*/  BSYNC B1 ;  /* 0x0000000000017941 */ /* 0x000fea0003800000 */
.L_x_10762:
        /* <DEDUP_REMOVED lines=10> */
[----:B------:R-:W-:Y:S02]  /*42b0*/  SHF.R.U32.HI R44, RZ, 0x10, R45 ;  /* 0x00000010ff2c7819 */ /* 0x000fe4000001162d */
[----:B------:R-:W-:Y:S02]  /*42c0*/  PRMT R45, R116, 0x5410, R46 ;  /* 0x00005410742d7816 */ /* 0x000fe4000000002e */
[----:B------:R-:W-:Y:S02]  /*42d0*/  PRMT R42, R115, 0x5432, R42 ;  /* 0x00005432732a7816 */ /* 0x000fe4000000002a */
[C---:B------:R-:W-:Y:S01]  /*42e0*/  LOP3.LUT R49, R29.reuse, 0xffff0000, RZ, 0xc0, !PT ;  /* 0xffff00001d317812 */ /* 0x040fe200078ec0ff */
[----:B------:R-:W-:Y:S01]  /*42f0*/  IMAD.U32 R29, R29, 0x10000, RZ ;  /* 0x000100001d1d7824 */ /* 0x000fe200078e00ff */
[C---:B------:R-:W-:Y:S01]  /*4300*/  LOP3.LUT R46, R45.reuse, 0xffff0000, RZ, 0xc0, !PT ;  /* 0xffff00002d2e7812 */ /* 0x040fe200078ec0ff */
[----:B------:R-:W-:Y:S01]  /*4310*/  IMAD.U32 R45, R45, 0x10000, RZ ;  /* 0x000100002d2d7824 */ /* 0x000fe200078e00ff */
[C---:B------:R-:W-:Y:S01]  /*4320*/  LOP3.LUT R47, R42.reuse, 0xffff0000, RZ, 0xc0, !PT ;  /* 0xffff00002a2f7812 */ /* 0x040fe200078ec0ff */
[----:B------:R-:W-:Y:S01]  /*4330*/  IMAD.U32 R42, R42, 0x10000, RZ ;  /* 0x000100002a2a7824 */ /* 0x000fe200078e00ff */
[----:B------:R-:W-:Y:S01]  /*4340*/  SHF.R.U32.HI R43, RZ, 0x10, R43 ;  /* 0x00000010ff2b7819 */ /* 0x000fe2000001162b */
[CC--:B------:R-:W-:Y:S01]  /*4350*/  FMUL.FTZ R48, R49.reuse, R46.reuse ;  /* 0x0000002e31307220 */ /* 0x0c0fe20000410000 */
[----:B------:R-:W-:Y:S01]  /*4360*/  PRMT R44, R116, 0x5432, R44 ;  /* 0x00005432742c7816 */ /* 0x000fe2000000002c */
[-C--:B------:R-:W-:Y:S01]  /*4370*/  FMUL.FTZ R49, R49, R47.reuse ;  /* 0x0000002f31317220 */ /* 0x080fe20000410000 */
[----:B------:R-:W-:Y:S01]  /*4380*/  PRMT R43, R115, 0x5410, R43 ;  /* 0x00005410732b7816 */ /* 0x000fe2000000002b */
[C---:B------:R-:W-:Y:S01]  /*4390*/  FFMA.FTZ R48, R29.reuse, R47, -R48 ;  /* 0x0000002f1d307223 */ /* 0x040fe20000010830 */
[----:B------:R-:W-:Y:S01]  /*43a0*/  LOP3.LUT R50, R30, 0xffff0000, RZ, 0xc0, !PT ;  /* 0xffff00001e327812 */ /* 0x000fe200078ec0ff */
[----:B------:R-:W-:Y:S01]  /*43b0*/  FFMA.FTZ R49, R29, R46, R49 ;  /* 0x0000002e1d317223 */ /* 0x000fe20000010031 */
[----:B------:R-:W-:-:S02]  /*43c0*/  IMAD.U32 R46, R44, 0x10000, RZ ;  /* 0x000100002c2e7824 */ /* 0x000fc400078e00ff */
[----:B------:R-:W-:Y:S02]  /*43d0*/  IMAD.U32 R29, R30, 0x10000, RZ ;  /* 0x000100001e1d7824 */ /* 0x000fe400078e00ff */
[C---:B------:R-:W-:Y:S02]  /*43e0*/  IMAD.U32 R47, R43.reuse, 0x10000, RZ ;  /* 0x000100002b2f7824 */ /* 0x040fe400078e00ff */
[CC--:B------:R-:W-:Y:S01]  /*43f0*/  FMUL.FTZ R30, R50.reuse, R46.reuse ;  /* 0x0000002e321e7220 */ /* 0x0c0fe20000410000 */
[----:B------:R-:W-:Y:S01]  /*4400*/  LOP3.LUT R43, R43, 0xffff0000, RZ, 0xc0, !PT ;  /* 0xffff00002b2b7812 */ /* 0x000fe200078ec0ff */
[-C--:B------:R-:W-:Y:S02]  /*4410*/  FMUL.FTZ R50, R50, R47.reuse ;  /* 0x0000002f32327220 */ /* 0x080fe40000410000 */
[----:B------:R-:W-:Y:S01]  /*4420*/  FFMA.FTZ R30, R29, R47, -R30 ;  /* 0x0000002f1d1e7223 */ /* 0x000fe2000001081e */
[----:B------:R-:W-:Y:S02]  /*4430*/  LOP3.LUT R47, R44, 0xffff0000, RZ, 0xc0, !PT ;  /* 0xffff00002c2f7812 */ /* 0x000fe400078ec0ff */
[----:B------:R-:W-:Y:S01]  /*4440*/  LOP3.LUT R44, R31, 0xffff0000, RZ, 0xc0, !PT ;  /* 0xffff00001f2c7812 */ /* 0x000fe200078ec0ff */
[----:B------:R-:W-:Y:S01]  /*4450*/  FFMA.FTZ R29, R29, R46, R50 ;  /* 0x0000002e1d1d7223 */ /* 0x000fe20000010032 */
[----:B------:R-:W-:Y:S01]  /*4460*/  IMAD.U32 R46, R31, 0x10000, RZ ;  /* 0x000100001f2e7824 */ /* 0x000fe200078e00ff */
[----:B------:R-:W-:-:S02]  /*4470*/  F2FP.BF16.F32.PACK_AB R48, R49, R48 ;  /* 0x000000303130723e */ /* 0x000fc400000010ff */
[C---:B------:R-:W-:Y:S01]  /*4480*/  FMUL.FTZ R31, R44.reuse, R47 ;  /* 0x0000002f2c1f7220 */ /* 0x040fe20000410000 */
[-C--:B------:R-:W-:Y:S01]  /*4490*/  FMUL.FTZ R44, R44, R43.reuse ;  /* 0x0000002b2c2c7220 */ /* 0x080fe20000410000 */
[----:B------:R-:W-:Y:S01]  /*44a0*/  F2FP.BF16.F32.PACK_AB R30, R29, R30 ;  /* 0x0000001e1d1e723e */ /* 0x000fe200000010ff */
[----:B------:R-:W-:Y:S02]  /*44b0*/  IMAD.MOV.U32 R29, RZ, RZ, R48 ;  /* 0x000000ffff1d7224 */ /* 0x000fe400078e0030 */
        /* <DEDUP_REMOVED lines=8> */
[----:B------:R-:W-:-:S05]  /*4540*/  FFMA.FTZ R45, R28, R45, R46 ;  /* 0x0000002d1c2d7223 */ /* 0x000fca000001002e */
[----:B------:R-:W-:-:S07]  /*4550*/  F2FP.BF16.F32.PACK_AB R28, R45, R42 ;  /* 0x0000002a2d1c723e */ /* 0x000fce00000010ff */
.L_x_10769:
[----:B------:R-:W-:Y:S05]  /*4560*/  BSYNC B2 ;  /* 0x0000000000027941 */ /* 0x000fea0003800000 */
.L_x_10768:
[----:B------:R4:W-:Y:S02]  /*4570*/  STG.E.128 desc[UR40][R32.64+0x60], R28 ;  /* 0x0000601c20007986 */ /* 0x0009e4000c101d28 */
.L_x_10767:
[----:B------:R-:W-:Y:S05]  /*4580*/  BSYNC B1 ;  /* 0x0000000000017941 */ /* 0x000fea0003800000 */
.L_x_10766:
        /* <DEDUP_REMOVED lines=8> */
[----:B------:R-:W-:Y:S02]  /*4610*/  SHF.R.U64 R43, R40, 0x10, R41 ;  /* 0x00000010282b7819 */ /* 0x000fe40000001229 */
[----:B------:R-:W-:Y:S02]  /*4620*/  SHF.R.U64 R45, R38, 0x10, R39 ;  /* 0x00000010262d7819 */ /* 0x000fe40000001227 */
[----:B------:R-:W-:Y:S02]  /*4630*/  PRMT R40, R114, 0x5410, R43 ;  /* 0x0000541072287816 */ /* 0x000fe4000000002b */
[----:B------:R-:W-:Y:S02]  /*4640*/  PRMT R38, R110, 0x5410, R45 ;  /* 0x000054106e267816 */ /* 0x000fe4000000002d */
[C---:B------:R-:W-:Y:S01]  /*4650*/  LOP3.LUT R42, R29.reuse, 0xffff0000, RZ, 0xc0, !PT ;  /* 0xffff00001d2a7812 */ /* 0x040fe200078ec0ff */
[----:B------:R-:W-:Y:S01]  /*4660*/  IMAD.U32 R29, R29, 0x10000, RZ ;  /* 0x000100001d1d7824 */ /* 0x000fe200078e00ff */
[C---:B------:R-:W-:Y:S01]  /*4670*/  LOP3.LUT R46, R40.reuse, 0xffff0000, RZ, 0xc0, !PT ;  /* 0xffff0000282e7812 */ /* 0x040fe200078ec0ff */
[----:B------:R-:W-:Y:S01]  /*4680*/  IMAD.U32 R40, R40, 0x10000, RZ ;  /* 0x0001000028287824 */ /* 0x000fe200078e00ff */
[----:B------:R-:W-:Y:S01]  /*4690*/  SHF.R.U32.HI R45, RZ, 0x10, R41 ;  /* 0x00000010ff2d7819 */ /* 0x000fe20000011629 */
[----:B------:R-:W-:Y:S01]  /*46a0*/  IMAD.U32 R41, R31, 0x10000, RZ ;  /* 0x000100001f297824 */ /* 0x000fe200078e00ff */
[----:B------:R-:W-:Y:S01]  /*46b0*/  LOP3.LUT R44, R38, 0xffff0000, RZ, 0xc0, !PT ;  /* 0xffff0000262c7812 */ /* 0x000fe200078ec0ff */
[----:B------:R-:W-:Y:S01]  /*46c0*/  FMUL.FTZ R48, R42, R46 ;  /* 0x0000002e2a307220 */ /* 0x000fe20000410000 */
[----:B------:R-:W-:-:S02]  /*46d0*/  SHF.R.U32.HI R43, RZ, 0x10, R39 ;  /* 0x00000010ff2b7819 */ /* 0x000fc40000011627 */
[----:B------:R-:W-:Y:S01]  /*46e0*/  PRMT R114, R114, 0x5432, R45 ;  /* 0x0000543272727816 */ /* 0x000fe2000000002d */
[-C--:B------:R-:W-:Y:S01]  /*46f0*/  FMUL.FTZ R39, R42, R44.reuse ;  /* 0x0000002c2a277220 */ /* 0x080fe20000410000 */
[----:B------:R-:W-:Y:S01]  /*4700*/  PRMT R110, R110, 0x5432, R43 ;  /* 0x000054326e6e7816 */ /* 0x000fe2000000002b */
[C---:B------:R-:W-:Y:S01]  /*4710*/  FFMA.FTZ R42, R29.reuse, R44, -R48 ;  /* 0x0000002c1d2a7223 */ /* 0x040fe20000010830 */
[----:B------:R-:W-:Y:S01]  /*4720*/  LOP3.LUT R44, R30, 0xffff0000, RZ, 0xc0, !PT ;  /* 0xffff00001e2c7812 */ /* 0x000fe200078ec0ff */
[----:B------:R-:W-:Y:S02]  /*4730*/  IMAD.U32 R45, R114, 0x10000, RZ ;  /* 0x00010000722d7824 */ /* 0x000fe400078e00ff */
[----:B------:R-:W-:Y:S01]  /*4740*/  FFMA.FTZ R29, R29, R46, R39 ;  /* 0x0000002e1d1d7223 */ /* 0x000fe20000010027 */
[C---:B------:R-:W-:Y:S01]  /*4750*/  IMAD.U32 R43, R110.reuse, 0x10000, RZ ;  /* 0x000100006e2b7824 */ /* 0x040fe200078e00ff */
[----:B------:R-:W-:Y:S01]  /*4760*/  LOP3.LUT R110, R110, 0xffff0000, RZ, 0xc0, !PT ;  /* 0xffff00006e6e7812 */ /* 0x000fe200078ec0ff */
[----:B------:R-:W-:-:S02]  /*4770*/  IMAD.U32 R39, R30, 0x10000, RZ ;  /* 0x000100001e277824 */ /* 0x000fc400078e00ff */
[C---:B------:R-:W-:Y:S01]  /*4780*/  FMUL.FTZ R46, R44.reuse, R45 ;  /* 0x0000002d2c2e7220 */ /* 0x040fe20000410000 */
[----:B------:R-:W-:Y:S01]  /*4790*/  LOP3.LUT R30, R31, 0xffff0000, RZ, 0xc0, !PT ;  /* 0xffff00001f1e7812 */ /* 0x000fe200078ec0ff */
[-C--:B------:R-:W-:Y:S01]  /*47a0*/  FMUL.FTZ R48, R44, R43.reuse ;  /* 0x0000002b2c307220 */ /* 0x080fe20000410000 */
[----:B------:R-:W-:Y:S01]  /*47b0*/  IMAD.U32 R31, R28, 0x10000, RZ ;  /* 0x000100001c1f7824 */ /* 0x000fe200078e00ff */
[----:B------:R-:W-:Y:S01]  /*47c0*/  LOP3.LUT R44, R114, 0xffff0000, RZ, 0xc0, !PT ;  /* 0xffff0000722c7812 */ /* 0x000fe200078ec0ff */
[C---:B------:R-:W-:Y:S01]  /*47d0*/  FFMA.FTZ R43, R39.reuse, R43, -R46 ;  /* 0x0000002b272b7223 */ /* 0x040fe2000001082e */
[----:B------:R-:W-:Y:S01]  /*47e0*/  LOP3.LUT R28, R28, 0xffff0000, RZ, 0xc0, !PT ;  /* 0xffff00001c1c7812 */ /* 0x000fe200078ec0ff */
[----:B------:R-:W-:Y:S02]  /*47f0*/  IMAD.U32 R46, R38, 0x10000, RZ ;  /* 0x00010000262e7824 */ /* 0x000fe400078e00ff */
        /* <DEDUP_REMOVED lines=14> */
.L_x_10773:
[----:B------:R-:W-:Y:S05]  /*48e0*/  BSYNC B2 ;  /* 0x0000000000027941 */ /* 0x000fea0003800000 */
.L_x_10772:
[----:B------:R1:W-:Y:S02]  /*48f0*/  STG.E.128 desc[UR40][R32.64+0x80], R28 ;  /* 0x0000801c20007986 */ /* 0x0003e4000c101d28 */
.L_x_10771:
[----:B------:R-:W-:Y:S05]  /*4900*/  BSYNC B1 ;  /* 0x0000000000017941 */ /* 0x000fea0003800000 */
.L_x_10770:
[----:B------:R-:W-:-:S13]  /*4910*/  ISETP.NE.AND P4, PT, R13, RZ, PT ;  /* 0x000000ff0d00720c */ /* 0x000fda0003f85270 */
[----:B------:R-:W-:Y:S05]  /*4920*/  @!P4 BRA `(.L_x_10753) ;  /* 0x000000240054c947 */ /* 0x000fea0003800000 */
[----:B------:R-:W5:Y:S01]  /*4930*/  LDL R38, [R1+0x38] ;  /* 0x0000380001267983 */ /* 0x000f620000100800 */
[----:B------:R-:W-:Y:S03]  /*4940*/  BSSY B1, `(.L_x_10774) ;  /* 0x0000031000017945 */ /* 0x000fe60003800000 */
[----:B-1234-:R1:W2:Y:S01]  /*4950*/  LDS.128 R28, [R15+0x19000] ;  /* 0x019000000f1c7984 */ /* 0x01e2a20000000c00 */
[----:B-----5:R-:W-:-:S13]  /*4960*/  ISETP.GE.AND P4, PT, R38, R107, PT ;  /* 0x0000006b2600720c */ /* 0x020fda0003f86270 */
[----:B-12---:R-:W-:Y:S05]  /*4970*/  @P4 BRA `(.L_x_10775) ;  /* 0x0000000000b44947 */ /* 0x006fea0003800000 */
[----:B------:R-:W-:Y:S02]  /*4980*/  SHF.R.U64 R40, R36, 0x10, R37 ;  /* 0x0000001024287819 */ /* 0x000fe40000001225 */
[--C-:B------:R-:W-:Y:S01]  /*4990*/  SHF.R.U64 R44, R34, 0x10, R35.reuse ;  /* 0x00000010222c7819 */ /* 0x100fe20000001223 */
[----:B------:R-:W-:Y:S01]  /*49a0*/  IMAD.U32 R34, R30, 0x10000, RZ ;  /* 0x000100001e227824 */ /* 0x000fe200078e00ff */
[----:B------:R-:W-:Y:S02]  /*49b0*/  SHF.R.U32.HI R42, RZ, 0x10, R35 ;  /* 0x00000010ff2a7819 */ /* 0x000fe40000011623 */
[----:B------:R-:W-:Y:S02]  /*49c0*/  PRMT R40, R109, 0x5410, R40 ;  /* 0x000054106d287816 */ /* 0x000fe40000000028 */
[----:B------:R-:W-:Y:S02]  /*49d0*/  SHF.R.U32.HI R38, RZ, 0x10, R37 ;  /* 0x00000010ff267819 */ /* 0x000fe40000011625 */
[----:B------:R-:W-:-:S02]  /*49e0*/  PRMT R35, R89, 0x5410, R44 ;  /* 0x0000541059237816 */ /* 0x000fc4000000002c */
[----:B------:R-:W-:Y:S02]  /*49f0*/  PRMT R89, R89, 0x5432, R42 ;  /* 0x0000543259597816 */ /* 0x000fe4000000002a */
[----:B------:R-:W-:Y:S02]  /*4a00*/  LOP3.LUT R37, R29, 0xffff0000, RZ, 0xc0, !PT ;  /* 0xffff00001d257812 */ /* 0x000fe400078ec0ff */
[----:B------:R-:W-:Y:S01]  /*4a10*/  LOP3.LUT R42, R40, 0xffff0000, RZ, 0xc0, !PT ;  /* 0xffff0000282a7812 */ /* 0x000fe200078ec0ff */
        /* <DEDUP_REMOVED lines=9> */
[C---:B------:R-:W-:Y:S01]  /*4ab0*/  IMAD.U32 R29, R28.reuse, 0x10000, RZ ;  /* 0x000100001c1d7824 */ /* 0x040fe200078e00ff */
[----:B------:R-:W-:Y:S01]  /*4ac0*/  LOP3.LUT R37, R28, 0xffff0000, RZ, 0xc0, !PT ;  /* 0xffff00001c257812 */ /* 0x000fe200078ec0ff */
[----:B------:R-:W-:Y:S01]  /*4ad0*/  FFMA.FTZ R28, R38, R39, -R45 ;  /* 0x00000027261c7223 */ /* 0x000fe2000001082d */
[----:B------:R-:W-:Y:S01]  /*4ae0*/  LOP3.LUT R109, R109, 0xffff0000, RZ, 0xc0, !PT ;  /* 0xffff00006d6d7812 */ /* 0x000fe200078ec0ff */
[C---:B------:R-:W-:Y:S01]  /*4af0*/  FMUL.FTZ R49, R36.reuse, R43 ;  /* 0x0000002b24317220 */ /* 0x040fe20000410000 */
[----:B------:R-:W-:Y:S01]  /*4b00*/  LOP3.LUT R89, R89, 0xffff0000, RZ, 0xc0, !PT ;  /* 0xffff000059597812 */ /* 0x000fe200078ec0ff */
[----:B------:R-:W-:Y:S01]  /*4b10*/  FMUL.FTZ R39, R36, R41 ;  /* 0x0000002924277220 */ /* 0x000fe20000410000 */
[----:B------:R-:W-:-:S02]  /*4b20*/  IMAD.U32 R40, R40, 0x10000, RZ ;  /* 0x0001000028287824 */ /* 0x000fc400078e00ff */
[----:B------:R-:W-:Y:S01]  /*4b30*/  FFMA.FTZ R47, R38, R42, R47 ;  /* 0x0000002a262f7223 */ /* 0x000fe2000001002f */
[----:B------:R-:W-:Y:S02]  /*4b40*/  IMAD.U32 R36, R35, 0x10000, RZ ;  /* 0x0001000023247824 */ /* 0x000fe400078e00ff */
[C---:B------:R-:W-:Y:S01]  /*4b50*/  FMUL.FTZ R38, R30.reuse, R109 ;  /* 0x0000006d1e267220 */ /* 0x040fe20000410000 */
[----:B------:R-:W-:Y:S01]  /*4b60*/  FMUL.FTZ R42, R30, R89 ;  /* 0x000000591e2a7220 */ /* 0x000fe20000410000 */
[C---:B------:R-:W-:Y:S01]  /*4b70*/  FFMA.FTZ R49, R34.reuse, R41, -R49 ;  /* 0x0000002922317223 */ /* 0x040fe20000010831 */
        /* <DEDUP_REMOVED lines=13> */
.L_x_10775:
[----:B------:R-:W-:Y:S05]  /*4c50*/  BSYNC B1 ;  /* 0x0000000000017941 */ /* 0x000fea0003800000 */
.L_x_10774:
[----:B------:R1:W-:Y:S01]  /*4c60*/  STG.E.128 desc[UR40][R32.64+0xa0], R28 ;  /* 0x0000a01c20007986 */ /* 0x0003e2000c101d28 */
[----:B------:R-:W-:Y:S05]  /*4c70*/  BRA `(.L_x_10753) ;  /* 0x0000002000807947 */ /* 0x000fea0003800000 */
.L_x_10747:
        /* <DEDUP_REMOVED lines=46> */
.L_x_10777:
[----:B------:R-:W-:Y:S05]  /*4f60*/  BSYNC B1 ;  /* 0x0000000000017941 */ /* 0x000fea0003800000 */
.L_x_10776:
        /* <DEDUP_REMOVED lines=44> */
.L_x_10778:
[----:B------:R-:W-:Y:S01]  /*5230*/  IMAD R14, R17, 0x8, R2 ;  /* 0x00000008110e7824 */ /* 0x000fe200078e0202 */
[----:B------:R-:W-:Y:S01]  /*5240*/  SHF.L.U32 R85, R154, 0x1f, RZ ;  /* 0x0000001f9a557819 */ /* 0x000fe200000006ff */
[----:B------:R-:W-:Y:S03]  /*5250*/  BSSY B1, `(.L_x_10779) ;  /* 0x0000003000017945 */ /* 0x000fe60003800000 */
[----:B------:R-:W0:Y:S02]  /*5260*/  SYNCS.PHASECHK.TRANS64.TRYWAIT P5, [R14+URZ+0x2d890], R85 ;  /* 0x02d890550e0075a7 */ /* 0x000e2400080a017f */
[----:B0-----:R-:W-:Y:S05]  /*5270*/  @!P5 BRA `(.L_x_10780) ;  /* 0x0000021c0010d947 */ /* 0x001fea0003800000 */
.L_x_11132:
[----:B------:R-:W-:Y:S05]  /*5280*/  BSYNC B1 ;  /* 0x0000000000017941 */ /* 0x000fea0003800000 */
.L_x_10779:
        /* <DEDUP_REMOVED lines=17> */
[----:B------:R-:W-:Y:S01]  /*53a0*/  SEL R52, R108, R114, !P0 ;  /* 0x000000726c347207 */ /* 0x000fe20004000000 */
[----:B------:R-:W-:Y:S01]  /*53b0*/  BSSY B2, `(.L_x_10783) ;  /* 0x0000071000027945 */ /* 0x000fe20003800000 */
[----:B------:R-:W-:-:S02]  /*53c0*/  ISETP.GE.AND P4, PT, R22, R107, PT ;  /* 0x0000006b1600720c */ /* 0x000fc40003f86270 */
[----:B------:R-:W-:-:S04]  /*53d0*/  SHF.R.S32.HI R53, RZ, 0x1f, R52 ;  /* 0x0000001fff357819 */ /* 0x000fc80000011434 */
[----:B------:R-:W-:-:S04]  /*53e0*/  LEA.HI R53, R53, R52, RZ, 0x4 ;  /* 0x0000003435357211 */ /* 0x000fc800078f20ff */
[----:B------:R-:W-:-:S04]  /*53f0*/  SHF.R.S32.HI R53, RZ, 0x4, R53 ;  /* 0x00000004ff357819 */ /* 0x000fc80000011435 */
[----:B------:R-:W-:-:S04]  /*5400*/  LEA.HI.SX32 R115, R76, R53, 0x1d ;  /* 0x000000354c737211 */ /* 0x000fc800078feaff */
[----:B------:R-:W-:-:S04]  /*5410*/  SHF.R.S32.HI R52, RZ, 0x1f, R115 ;  /* 0x0000001fff347819 */ /* 0x000fc80000011473 */
[----:B------:R-:W-:Y:S01]  /*5420*/  LEA.HI R52, R52, R115, RZ, 0x2 ;  /* 0x0000007334347211 */ /* 0x000fe200078f10ff */
[----:B------:R-:W-:-:S04]  /*5430*/  IMAD.SHL.U32 R115, R115, 0x8, RZ ;  /* 0x0000000873737824 */ /* 0x000fc800078e00ff */
[----:B------:R-:W-:-:S05]  /*5440*/  IMAD.SHL.U32 R52, R52, 0x400, RZ ;  /* 0x0000040034347824 */ /* 0x000fca00078e00ff */
[----:B------:R-:W-:Y:S02]  /*5450*/  LOP3.LUT R52, R52, 0x7ffff000, RZ, 0xc0, !PT ;  /* 0x7ffff00034347812 */ /* 0x000fe400078ec0ff */
[----:B--2---:R-:W-:-:S04]  /*5460*/  LOP3.LUT R53, R58, 0x18, R115, 0xf8, !PT ;  /* 0x000000183a357812 */ /* 0x004fc800078ef873 */
[----:B---3--:R-:W-:-:S04]  /*5470*/  LOP3.LUT R53, R53, R55, RZ, 0x3c, !PT ;  /* 0x0000003735357212 */ /* 0x008fc800078e3cff */
[----:B----4-:R-:W-:-:S05]  /*5480*/  IADD3 R52, R53, R52, R54 ;  /* 0x0000003435347210 */ /* 0x010fca0007ffe036 */
        /* <DEDUP_REMOVED lines=9> */
[----:B------:R-:W-:Y:S02]  /*5520*/  PRMT R36, R117, 0x5432, R36 ;  /* 0x0000543275247816 */ /* 0x000fe40000000024 */
[----:B------:R-:W-:Y:S02]  /*5530*/  SHF.R.U32.HI R117, RZ, 0x10, R49 ;  /* 0x00000010ff757819 */ /* 0x000fe40000011631 */
[--C-:B------:R-:W-:Y:S02]  /*5540*/  SHF.R.U64 R37, R38, 0x10, R39.reuse ;  /* 0x0000001026257819 */ /* 0x100fe40000001227 */
[----:B------:R-:W-:-:S02]  /*5550*/  SHF.R.U32.HI R38, RZ, 0x10, R39 ;  /* 0x00000010ff267819 */ /* 0x000fc40000011627 */
[----:B------:R-:W-:Y:S02]  /*5560*/  SHF.R.U64 R39, R48, 0x10, R49 ;  /* 0x0000001030277819 */ /* 0x000fe40000001231 */
[--C-:B------:R-:W-:Y:S02]  /*5570*/  SHF.R.U64 R48, R50, 0x10, R51.reuse ;  /* 0x0000001032307819 */ /* 0x100fe40000001233 */
[----:B------:R-:W-:Y:S02]  /*5580*/  SHF.R.U32.HI R49, RZ, 0x10, R51 ;  /* 0x00000010ff317819 */ /* 0x000fe40000011633 */
[----:B------:R-:W-:Y:S02]  /*5590*/  PRMT R117, R129, 0x5410, R117 ;  /* 0x0000541081757816 */ /* 0x000fe40000000075 */
[----:B------:R-:W-:Y:S02]  /*55a0*/  PRMT R116, R119, 0x5432, R116 ;  /* 0x0000543277747816 */ /* 0x000fe40000000074 */
[----:B------:R-:W-:-:S02]  /*55b0*/  PRMT R39, R120, 0x5410, R39 ;  /* 0x0000541078277816 */ /* 0x000fc40000000027 */
[----:B------:R-:W-:Y:S01]  /*55c0*/  PRMT R48, R120, 0x5432, R48 ;  /* 0x0000543278307816 */ /* 0x000fe20000000030 */
[----:B-1----:R-:W-:Y:S01]  /*55d0*/  IMAD.U32 R120, R57, 0x10000, RZ ;  /* 0x0001000039787824 */ /* 0x002fe200078e00ff */
[----:B------:R-:W-:Y:S01]  /*55e0*/  PRMT R49, R119, 0x5410, R49 ;  /* 0x0000541077317816 */ /* 0x000fe20000000031 */
[----:B------:R-:W-:Y:S01]  /*55f0*/  IMAD.U32 R119, R117, 0x10000, RZ ;  /* 0x0001000075777824 */ /* 0x000fe200078e00ff */
[----:B------:R-:W-:Y:S01]  /*5600*/  PRMT R37, R118, 0x5410, R37 ;  /* 0x0000541076257816 */ /* 0x000fe20000000025 */
[----:B------:R-:W-:Y:S01]  /*5610*/  IMAD.U32 R51, R116, 0x10000, RZ ;  /* 0x0001000074337824 */ /* 0x000fe200078e00ff */
[----:B------:R-:W-:Y:S01]  /*5620*/  PRMT R38, R118, 0x5432, R38 ;  /* 0x0000543276267816 */ /* 0x000fe20000000026 */
[----:B--2---:R-:W-:Y:S02]  /*5630*/  IMAD.U32 R118, R53, 0x10000, RZ ;  /* 0x0001000035767824 */ /* 0x004fe400078e00ff */
[----:B------:R-:W-:Y:S01]  /*5640*/  FMUL.FTZ R50, R120, R119 ;  /* 0x0000007778327220 */ /* 0x000fe20000410000 */
[----:B------:R-:W-:-:S02]  /*5650*/  LOP3.LUT R117, R117, 0xffff0000, RZ, 0xc0, !PT ;  /* 0xffff000075757812 */ /* 0x000fc400078ec0ff */
        /* <DEDUP_REMOVED lines=27> */
[CC--:B------:R-:W-:Y:S02]  /*5810*/  FMUL.FTZ R55, R59.reuse, R49.reuse ;  /* 0x000000313b377220 */ /* 0x0c0fe40000410000 */
        /* <DEDUP_REMOVED lines=42> */
.L_x_10784:
[----:B------:R-:W-:Y:S05]  /*5ac0*/  BSYNC B2 ;  /* 0x0000000000027941 */ /* 0x000fea0003800000 */
.L_x_10783:
        /* <DEDUP_REMOVED lines=12> */
.L_x_10782:
[----:B------:R-:W-:Y:S05]  /*5b90*/  BSYNC B1 ;  /* 0x0000000000017941 */ /* 0x000fea0003800000 */
.L_x_10781:
[----:B------:R-:W-:Y:S01]  /*5ba0*/  ISETP.NE.AND P4, PT, R9, RZ, PT ;  /* 0x000000ff0900720c */ /* 0x000fe20003f85270 */
[----:B------:R-:W-:-:S12]  /*5bb0*/  BSSY B1, `(.L_x_10785) ;  /* 0x0000084000017945 */ /* 0x000fd80003800000 */
[----:B------:R-:W-:Y:S05]  /*5bc0*/  @!P4 BRA `(.L_x_10786) ;  /* 0x000000080008c947 */ /* 0x000fea0003800000 */
[----:B------:R-:W3:Y:S04]  /*5bd0*/  LDL R48, [R1+0x8] ;  /* 0x0000080001307983 */ /* 0x000ee80000100800 */
[----:B--2---:R-:W2:Y:S04]  /*5be0*/  LDL R39, [R1+0x10] ;  /* 0x0000100001277983 */ /* 0x004ea80000100800 */
        /* <DEDUP_REMOVED lines=13> */
[----:B---3--:R-:W-:-:S04]  /*5cc0*/  LOP3.LUT R37, R48, 0x18, R52, 0xf8, !PT ;  /* 0x0000001830257812 */ /* 0x008fc800078ef834 */
[----:B--2---:R-:W-:-:S04]  /*5cd0*/  LOP3.LUT R37, R37, R39, RZ, 0x3c, !PT ;  /* 0x0000002725257212 */ /* 0x004fc800078e3cff */
        /* <DEDUP_REMOVED lines=100> */
.L_x_10788:
[----:B------:R-:W-:Y:S05]  /*6320*/  BSYNC B2 ;  /* 0x0000000000027941 */ /* 0x000fea0003800000 */
.L_x_10787:
        /* <DEDUP_REMOVED lines=12> */
.L_x_10786:
[----:B------:R-:W-:Y:S05]  /*63f0*/  BSYNC B1 ;  /* 0x0000000000017941 */ /* 0x000fea0003800000 */
.L_x_10785:
[----:B------:R-:W-:-:S13]  /*6400*/  ISETP.NE.AND P4, PT, R10, RZ, PT ;  /* 0x000000ff0a00720c */ /* 0x000fda0003f85270 */
[----:B------:R-:W-:Y:S05]  /*6410*/  @!P4 BRA `(.L_x_10753) ;  /* 0x000000080098c947 */ /* 0x000fea0003800000 */
[----:B--23--:R-:W2:Y:S04]  /*6420*/  LDL R36, [R1+0x8] ;  /* 0x0000080001247983 */ /* 0x00cea80000100800 */
[----:B------:R-:W3:Y:S04]  /*6430*/  LDL R35, [R1+0x10] ;  /* 0x0000100001237983 */ /* 0x000ee80000100800 */
[----:B------:R-:W4:Y:S01]  /*6440*/  LDL R34, [R1+0x14] ;  /* 0x0000140001227983 */ /* 0x000f220000100800 */
[----:B------:R-:W-:Y:S01]  /*6450*/  IADD3 R32, P4, P5, R20, R88, R79 ;  /* 0x0000005814207210 */ /* 0x000fe20007d9e04f */
[----:B------:R-:W-:Y:S01]  /*6460*/  BSSY B1, `(.L_x_10789) ;  /* 0x0000077000017945 */ /* 0x000fe20003800000 */
[----:B------:R-:W-:-:S02]  /*6470*/  LOP3.LUT P6, RZ, R18, 0x1, RZ, 0xc0, !PT ;  /* 0x0000000112ff7812 */ /* 0x000fc400078cc0ff */
[----:B------:R-:W-:Y:S02]  /*6480*/  IADD3.X R33, R3, R110, R100, P4, P5 ;  /* 0x0000006e03217210 */ /* 0x000fe400027ea464 */
[----:B------:R-:W-:Y:S02]  /*6490*/  LEA R44, P4, R32, R86, 0x1 ;  /* 0x00000056202c7211 */ /* 0x000fe400078808ff */
[----:B------:R-:W-:Y:S02]  /*64a0*/  SEL R114, R108, R114, !P6 ;  /* 0x000000726c727207 */ /* 0x000fe40007000000 */
[----:B------:R-:W-:Y:S02]  /*64b0*/  LEA.HI.X R45, R32, R87, R33, 0x1, P4 ;  /* 0x00000057202d7211 */ /* 0x000fe400020f0c21 */
[----:B------:R-:W-:Y:S02]  /*64c0*/  SHF.R.S32.HI R33, RZ, 0x1f, R114 ;  /* 0x0000001fff217819 */ /* 0x000fe40000011472 */
[----:B------:R-:W-:-:S02]  /*64d0*/  ISETP.GE.AND P4, PT, R4, R107, PT ;  /* 0x0000006b0400720c */ /* 0x000fc40003f86270 */
[----:B------:R-:W-:-:S04]  /*64e0*/  LEA.HI R33, R33, R114, RZ, 0x4 ;  /* 0x0000007221217211 */ /* 0x000fc800078f20ff */
[----:B------:R-:W-:-:S04]  /*64f0*/  SHF.R.S32.HI R33, RZ, 0x4, R33 ;  /* 0x00000004ff217819 */ /* 0x000fc80000011421 */
[----:B------:R-:W-:-:S04]  /*6500*/  LEA.HI.SX32 R33, R74, R33, 0x1d ;  /* 0x000000214a217211 */ /* 0x000fc800078feaff */
[----:B------:R-:W-:Y:S01]  /*6510*/  SHF.R.S32.HI R32, RZ, 0x1f, R33 ;  /* 0x0000001fff207819 */ /* 0x000fe20000011421 */
[----:B------:R-:W-:-:S03]  /*6520*/  IMAD.SHL.U32 R46, R33, 0x8, RZ ;  /* 0x00000008212e7824 */ /* 0x000fc600078e00ff */
[----:B------:R-:W-:-:S05]  /*6530*/  LEA.HI R33, R32, R33, RZ, 0x2 ;  /* 0x0000002120217211 */ /* 0x000fca00078f10ff */
[----:B------:R-:W-:-:S05]  /*6540*/  IMAD.SHL.U32 R33, R33, 0x400, RZ ;  /* 0x0000040021217824 */ /* 0x000fca00078e00ff */
[----:B------:R-:W-:Y:S02]  /*6550*/  LOP3.LUT R33, R33, 0x7ffff000, RZ, 0xc0, !PT ;  /* 0x7ffff00021217812 */ /* 0x000fe400078ec0ff */
[----:B--2---:R-:W-:-:S04]  /*6560*/  LOP3.LUT R32, R36, 0x18, R46, 0xf8, !PT ;  /* 0x0000001824207812 */ /* 0x004fc800078ef82e */
[----:B---3--:R-:W-:-:S04]  /*6570*/  LOP3.LUT R32, R32, R35, RZ, 0x3c, !PT ;  /* 0x0000002320207212 */ /* 0x008fc800078e3cff */
[----:B----4-:R-:W-:Y:S01]  /*6580*/  IADD3 R32, R32, R33, R34 ;  /* 0x0000002120207210 */ /* 0x010fe20007ffe022 */
[----:B------:R-:W-:-:S04]  /*6590*/  IMAD R33, R17, 0x3000, R103 ;  /* 0x0000300011217824 */ /* 0x000fc800078e0267 */
[----:B------:R-:W-:Y:S02]  /*65a0*/  IMAD R35, R17, 0x3000, R32 ;  /* 0x0000300011237824 */ /* 0x000fe400078e0220 */
[--C-:B------:R-:W-:Y:S02]  /*65b0*/  IMAD R33, R33, 0x2, R2.reuse ;  /* 0x0000000221217824 */ /* 0x100fe400078e0202 */
[----:B------:R-:W-:-:S04]  /*65c0*/  IMAD R36, R35, 0x2, R2 ;  /* 0x0000000223247824 */ /* 0x000fc800078e0202 */
[----:B------:R-:W1:Y:S04]  /*65d0*/  LDS.128 R32, [R33+0x15400] ;  /* 0x0154000021207984 */ /* 0x000e680000000c00 */
[----:B------:R-:W2:Y:S01]  /*65e0*/  LDS.128 R36, [R36+0x15400] ;  /* 0x0154000024247984 */ /* 0x000ea20000000c00 */
[----:B------:R-:W-:Y:S05]  /*65f0*/  @P4 BRA `(.L_x_10790) ;  /* 0x0000000400744947 */ /* 0x000fea0003800000 */
[----:B------:R-:W-:Y:S01]  /*6600*/  SHF.R.U64 R28, R28, 0x10, R29 ;  /* 0x000000101c1c7819 */ /* 0x000fe2000000121d */
[----:B--2---:R-:W-:Y:S01]  /*6610*/  IMAD.U32 R49, R37, 0x10000, RZ ;  /* 0x0001000025317824 */ /* 0x004fe200078e00ff */
[----:B------:R-:W-:Y:S02]  /*6620*/  SHF.R.U32.HI R47, RZ, 0x10, R41 ;  /* 0x00000010ff2f7819 */ /* 0x000fe40000011629 */
[----:B------:R-:W-:Y:S02]  /*6630*/  SHF.R.U32.HI R29, RZ, 0x10, R29 ;  /* 0x00000010ff1d7819 */ /* 0x000fe4000001161d */
[----:B------:R-:W-:Y:S02]  /*6640*/  PRMT R47, R124, 0x5432, R47 ;  /* 0x000054327c2f7816 */ /* 0x000fe4000000002f */
[----:B------:R-:W-:Y:S02]  /*6650*/  PRMT R29, R122, 0x5432, R29 ;  /* 0x000054327a1d7816 */ /* 0x000fe4000000001d */
[----:B------:R-:W-:Y:S01]  /*6660*/  SHF.R.U64 R41, R40, 0x10, R41 ;  /* 0x0000001028297819 */ /* 0x000fe20000001229 */
[----:B------:R-:W-:Y:S01]  /*6670*/  IMAD.U32 R48, R47, 0x10000, RZ ;  /* 0x000100002f307824 */ /* 0x000fe200078e00ff */
[--C-:B------:R-:W-:Y:S01]  /*6680*/  SHF.R.U64 R40, R42, 0x10, R43.reuse ;  /* 0x000000102a287819 */ /* 0x100fe2000000122b */
[----:B------:R-:W-:Y:S01]  /*6690*/  IMAD.U32 R50, R29, 0x10000, RZ ;  /* 0x000100001d327824 */ /* 0x000fe200078e00ff */
[----:B------:R-:W-:Y:S01]  /*66a0*/  SHF.R.U32.HI R42, RZ, 0x10, R43 ;  /* 0x00000010ff2a7819 */ /* 0x000fe2000001162b */
[----:B------:R-:W-:Y:S01]  /*66b0*/  FMUL.FTZ R51, R49, R48 ;  /* 0x0000003031337220 */ /* 0x000fe20000410000 */
[----:B-1----:R-:W-:-:S02]  /*66c0*/  IMAD.U32 R43, R33, 0x10000, RZ ;  /* 0x00010000212b7824 */ /* 0x002fc400078e00ff */
[-C--:B------:R-:W-:Y:S01]  /*66d0*/  FMUL.FTZ R49, R49, R50.reuse ;  /* 0x0000003231317220 */ /* 0x080fe20000410000 */
[----:B------:R-:W-:Y:S01]  /*66e0*/  LOP3.LUT R47, R47, 0xffff0000, RZ, 0xc0, !PT ;  /* 0xffff00002f2f7812 */ /* 0x000fe200078ec0ff */
[C---:B------:R-:W-:Y:S02]  /*66f0*/  FFMA.FTZ R51, R43.reuse, R50, -R51 ;  /* 0x000000322b337223 */ /* 0x040fe40000010833 */
[----:B------:R-:W-:Y:S01]  /*6700*/  FFMA.FTZ R49, R43, R48, R49 ;  /* 0x000000302b317223 */ /* 0x000fe20000010031 */
[----:B------:R-:W-:Y:S01]  /*6710*/  LOP3.LUT R43, R37, 0xffff0000, RZ, 0xc0, !PT ;  /* 0xffff0000252b7812 */ /* 0x000fe200078ec0ff */
[----:B------:R-:W-:Y:S01]  /*6720*/  IMAD.U32 R48, R39, 0x10000, RZ ;  /* 0x0001000027307824 */ /* 0x000fe200078e00ff */
[----:B------:R-:W-:Y:S02]  /*6730*/  LOP3.LUT R29, R29, 0xffff0000, RZ, 0xc0, !PT ;  /* 0xffff00001d1d7812 */ /* 0x000fe400078ec0ff */
[----:B------:R-:W-:Y:S01]  /*6740*/  LOP3.LUT R33, R33, 0xffff0000, RZ, 0xc0, !PT ;  /* 0xffff000021217812 */ /* 0x000fe200078ec0ff */
[C---:B------:R-:W-:Y:S01]  /*6750*/  FMUL.FTZ R37, R43.reuse, R47 ;  /* 0x0000002f2b257220 */ /* 0x040fe20000410000 */
[--C-:B------:R-:W-:Y:S01]  /*6760*/  SHF.R.U64 R30, R30, 0x10, R31.reuse ;  /* 0x000000101e1e7819 */ /* 0x100fe2000000121f */
[-C--:B------:R-:W-:Y:S01]  /*6770*/  FMUL.FTZ R43, R43, R29.reuse ;  /* 0x0000001d2b2b7220 */ /* 0x080fe20000410000 */
[----:B------:R-:W-:Y:S01]  /*6780*/  SHF.R.U32.HI R31, RZ, 0x10, R31 ;  /* 0x00000010ff1f7819 */ /* 0x000fe2000001161f */
[C---:B------:R-:W-:Y:S01]  /*6790*/  FFMA.FTZ R37, R33.reuse, R29, -R37 ;  /* 0x0000001d21257223 */ /* 0x040fe20000010825 */
[----:B------:R-:W-:Y:S01]  /*67a0*/  PRMT R41, R124, 0x5410, R41 ;  /* 0x000054107c297816 */ /* 0x000fe20000000029 */
[----:B------:R-:W-:Y:S01]  /*67b0*/  FFMA.FTZ R43, R33, R47, R43 ;  /* 0x0000002f212b7223 */ /* 0x000fe2000001002b */
[----:B------:R-:W-:Y:S01]  /*67c0*/  PRMT R47, R123, 0x5432, R42 ;  /* 0x000054327b2f7816 */ /* 0x000fe2000000002a */
[----:B------:R-:W-:Y:S01]  /*67d0*/  IMAD.U32 R33, R35, 0x10000, RZ ;  /* 0x0001000023217824 */ /* 0x000fe200078e00ff */
[----:B------:R-:W-:-:S02]  /*67e0*/  PRMT R31, R121, 0x5432, R31 ;  /* 0x00005432791f7816 */ /* 0x000fc4000000001f */
[----:B------:R-:W-:Y:S01]  /*67f0*/  PRMT R28, R122, 0x5410, R28 ;  /* 0x000054107a1c7816 */ /* 0x000fe2000000001c */
        /* <DEDUP_REMOVED lines=15> */
[----:B------:R-:W-:Y:S01]  /*68f0*/  FMUL.FTZ R35, R48, R31 ;  /* 0x0000001f30237220 */ /* 0x000fe20000410000 */
[----:B------:R-:W-:Y:S01]  /*6900*/  IMAD.U32 R48, R28, 0x10000, RZ ;  /* 0x000100001c307824 */ /* 0x000fe200078e00ff */
[----:B------:R-:W-:Y:S01]  /*6910*/  F2FP.BF16.F32.PACK_AB R37, R37, R51 ;  /* 0x000000332525723e */ /* 0x000fe200000010ff */
        /* <DEDUP_REMOVED lines=14> */
[----:B------:R-:W-:Y:S01]  /*6a00*/  FMUL.FTZ R39, R36, R41 ;  /* 0x0000002924277220 */ /* 0x000fe20000410000 */
[C---:B------:R-:W-:Y:S01]  /*6a10*/  IMAD.U32 R28, R34.reuse, 0x10000, RZ ;  /* 0x00010000221c7824 */ /* 0x040fe200078e00ff */
[----:B------:R-:W-:Y:S02]  /*6a20*/  LOP3.LUT R34, R34, 0xffff0000, RZ, 0xc0, !PT ;  /* 0xffff000022227812 */ /* 0x000fe400078ec0ff */
[-C--:B------:R-:W-:Y:S01]  /*6a30*/  FMUL.FTZ R36, R36, R35.reuse ;  /* 0x0000002324247220 */ /* 0x080fe20000410000 */
[C---:B------:R-:W-:Y:S01]  /*6a40*/  FFMA.FTZ R39, R32.reuse, R35, -R39 ;  /* 0x0000002320277223 */ /* 0x040fe20000010827 */
[C---:B------:R-:W-:Y:S01]  /*6a50*/  IMAD.U32 R35, R123.reuse, 0x10000, RZ ;  /* 0x000100007b237824 */ /* 0x040fe200078e00ff */
[----:B------:R-:W-:Y:S01]  /*6a60*/  LOP3.LUT R123, R123, 0xffff0000, RZ, 0xc0, !PT ;  /* 0xffff00007b7b7812 */ /* 0x000fe200078ec0ff */
[----:B------:R-:W-:Y:S01]  /*6a70*/  FFMA.FTZ R36, R32, R41, R36 ;  /* 0x0000002920247223 */ /* 0x000fe20000010024 */
[----:B------:R-:W-:-:S02]  /*6a80*/  IMAD.U32 R41, R121, 0x10000, RZ ;  /* 0x0001000079297824 */ /* 0x000fc400078e00ff */
[C---:B------:R-:W-:Y:S01]  /*6a90*/  FMUL.FTZ R53, R30.reuse, R35 ;  /* 0x000000231e357220 */ /* 0x040fe20000410000 */
[----:B------:R-:W-:Y:S01]  /*6aa0*/  F2FP.BF16.F32.PACK_AB R43, R43, R49 ;  /* 0x000000312b2b723e */ /* 0x000fe200000010ff */
[-C--:B------:R-:W-:Y:S02]  /*6ab0*/  FMUL.FTZ R30, R30, R41.reuse ;  /* 0x000000291e1e7220 */ /* 0x080fe40000410000 */
[----:B------:R-:W-:Y:S01]  /*6ac0*/  FFMA.FTZ R32, R28, R41, -R53 ;  /* 0x000000291c207223 */ /* 0x000fe20000010835 */
[----:B------:R-:W-:Y:S01]  /*6ad0*/  FMUL.FTZ R41, R38, R123 ;  /* 0x0000007b26297220 */ /* 0x000fe20000410000 */
[----:B------:R-:W-:Y:S01]  /*6ae0*/  F2FP.BF16.F32.PACK_AB R29, R29, R33 ;  /* 0x000000211d1d723e */ /* 0x000fe200000010ff */
[----:B------:R-:W-:Y:S01]  /*6af0*/  FFMA.FTZ R30, R28, R35, R30 ;  /* 0x000000231c1e7223 */ /* 0x000fe2000001001e */
[----:B------:R-:W-:Y:S01]  /*6b00*/  LOP3.LUT R35, R121, 0xffff0000, RZ, 0xc0, !PT ;  /* 0xffff000079237812 */ /* 0x000fe200078ec0ff */
[----:B------:R-:W-:Y:S01]  /*6b10*/  IMAD.MOV.U32 R33, RZ, RZ, R37 ;  /* 0x000000ffff217224 */ /* 0x000fe200078e0025 */
[----:B------:R-:W-:Y:S01]  /*6b20*/  F2FP.BF16.F32.PACK_AB R50, R39, R50 ;  /* 0x000000322732723e */ /* 0x000fe200000010ff */
[----:B------:R-:W-:Y:S01]  /*6b30*/  IMAD.MOV.U32 R37, RZ, RZ, R43 ;  /* 0x000000ffff257224 */ /* 0x000fe200078e002b */
[----:B------:R-:W-:Y:S01]  /*6b40*/  F2FP.BF16.F32.PACK_AB R36, R36, R47 ;  /* 0x0000002f2424723e */ /* 0x000fe200000010ff */
[-C--:B------:R-:W-:Y:S01]  /*6b50*/  FMUL.FTZ R38, R38, R35.reuse ;  /* 0x0000002326267220 */ /* 0x080fe20000410000 */
[----:B------:R-:W-:Y:S01]  /*6b60*/  FFMA.FTZ R35, R34, R35, -R41 ;  /* 0x0000002322237223 */ /* 0x000fe20000010829 */
[----:B------:R-:W-:-:S02]  /*6b70*/  IMAD.MOV.U32 R39, RZ, RZ, R29 ;  /* 0x000000ffff277224 */ /* 0x000fc400078e001d */
[----:B------:R-:W-:Y:S02]  /*6b80*/  FFMA.FTZ R123, R34, R123, R38 ;  /* 0x0000007b227b7223 */ /* 0x000fe40000010026 */
[----:B------:R-:W-:Y:S01]  /*6b90*/  F2FP.BF16.F32.PACK_AB R34, R35, R32 ;  /* 0x000000202322723e */ /* 0x000fe200000010ff */
[----:B------:R-:W-:Y:S02]  /*6ba0*/  IMAD.MOV.U32 R32, RZ, RZ, R50 ;  /* 0x000000ffff207224 */ /* 0x000fe400078e0032 */
[----:B------:R-:W-:Y:S01]  /*6bb0*/  F2FP.BF16.F32.PACK_AB R38, R123, R30 ;  /* 0x0000001e7b26723e */ /* 0x000fe200000010ff */
[----:B------:R-:W-:-:S07]  /*6bc0*/  IMAD.MOV.U32 R35, RZ, RZ, R31 ;  /* 0x000000ffff237224 */ /* 0x000fce00078e001f */
.L_x_10790:
[----:B------:R-:W-:Y:S05]  /*6bd0*/  BSYNC B1 ;  /* 0x0000000000017941 */ /* 0x000fea0003800000 */
.L_x_10789:
        /* <DEDUP_REMOVED lines=10> */
.L_x_10746:
[----:B------:R-:W-:-:S06]  /*6c80*/  UISETP.NE.AND UP0, UPT, UR37, 0x3, UPT ;  /* 0x000000032500788c */ /* 0x000fcc000bf05270 */
[----:B------:R-:W-:-:S13]  /*6c90*/  PLOP3.LUT P3, PT, PT, PT, UP0, 0x80, 0x0 ;  /* 0x000000000000781c */ /* 0x000fda0003f6f008 */
[----:B------:R-:W-:Y:S05]  /*6ca0*/  @!P3 BRA `(.L_x_10791) ;  /* 0x000000000004b947 */ /* 0x000fea0003800000 */
[----:B------:R-:W-:Y:S01]  /*6cb0*/  BPT.TRAP 0x1 ;  /* 0x000000040000795c */ /* 0x000fe20000300000 */
.L_x_10791:
[----:B------:R-:W-:Y:S01]  /*6cc0*/  IMAD R14, R17, 0x8, R2 ;  /* 0x00000008110e7824 */ /* 0x000fe200078e0202 */
[----:B------:R-:W-:Y:S01]  /*6cd0*/  SHF.L.U32 R85, R154, 0x1f, RZ ;  /* 0x0000001f9a557819 */ /* 0x000fe200000006ff */
[----:B------:R-:W-:Y:S01]  /*6ce0*/  IMAD R84, R25, -0x80, R24 ;  /* 0xffffff8019547824 */ /* 0x000fe200078e0218 */
[----:B------:R-:W-:Y:S02]  /*6cf0*/  BSSY B1, `(.L_x_10792) ;  /* 0x0000004000017945 */ /* 0x000fe40003800000 */
[----:B------:R-:W0:Y:S02]  /*6d00*/  SYNCS.PHASECHK.TRANS64.TRYWAIT P4, [R14+URZ+0x2d890], R85 ;  /* 0x02d890550e0075a7 */ /* 0x000e24000808017f */
[----:B------:R-:W-:Y:S01]  /*6d10*/  VIMNMX R84, R84, 0x80, PT ;  /* 0x0000008054547848 */ /* 0x000fe20003fe0100 */
[----:B0-----:R-:W-:Y:S06]  /*6d20*/  @!P4 BRA `(.L_x_10793) ;  /* 0x000002000078c947 */ /* 0x001fec0003800000 */
.L_x_11133:
[----:B------:R-:W-:Y:S05]  /*6d30*/  BSYNC B1 ;  /* 0x0000000000017941 */ /* 0x000fea0003800000 */
.L_x_10792:
        /* <DEDUP_REMOVED lines=20> */
.L_x_10753:
[----:B------:R-:W-:Y:S05]  /*6e80*/  BSYNC B0 ;  /* 0x0000000000007941 */ /* 0x000fea0003800000 */
.L_x_10745:
        /* <DEDUP_REMOVED lines=17> */
.L_x_10795:
[----:B------:R-:W-:Y:S05]  /*6fa0*/  BSYNC B0 ;  /* 0x0000000000007941 */ /* 0x000fea0003800000 */
.L_x_10794:
[----:B------:R-:W2:Y:S01]  /*6fb0*/  SYNCS.PHASECHK.TRANS64.TRYWAIT P3, [R14+URZ+0x2d8b0], R85 ;  /* 0x02d8b0550e0075a7 */ /* 0x000ea2000806017f */
[----:B------:R-:W-:Y:S04]  /*6fc0*/  BSSY B0, `(.L_x_10796) ;  /* 0x0000002000007945 */ /* 0x000fe80003800000 */
[----:B--2---:R-:W-:Y:S05]  /*6fd0*/  @!P3 BRA `(.L_x_10797) ;  /* 0x000001fc00e0b947 */ /* 0x004fea0003800000 */
.L_x_11134:
[----:B------:R-:W-:Y:S05]  /*6fe0*/  BSYNC B0 ;  /* 0x0000000000007941 */ /* 0x000fea0003800000 */
.L_x_10796:
        /* <DEDUP_REMOVED lines=33> */
.L_x_10799:
[----:B------:R-:W-:Y:S05]  /*7200*/  BSYNC B0 ;  /* 0x0000000000007941 */ /* 0x000fea0003800000 */
.L_x_10798:
        /* <DEDUP_REMOVED lines=21> */
.L_x_10740:
[----:B------:R-:W2:Y:S01]  /*7360*/  LDL R8, [R1+0x18] ;  /* 0x0000180001087983 */ /* 0x000ea20000100800 */
[----:B------:R-:W1:Y:S01]  /*7370*/  LDC R0, c[0x0][0x448] ;  /* 0x00011200ff007b82 */ /* 0x000e620000000800 */
[----:B------:R-:W-:-:S07]  /*7380*/  IADD3 R7, R139, 0x1, -R138 ;  /* 0x000000018b077810 */ /* 0x000fce0007ffe88a */
[----:B------:R-:W3:Y:S01]  /*7390*/  LDC.64 R4, c[0x0][0x9e0] ;  /* 0x00027800ff047b82 */ /* 0x000ee20000000a00 */
[----:B-1----:R-:W-:Y:S02]  /*73a0*/  ISETP.NE.AND P1, PT, R0, 0x1, PT ;  /* 0x000000010000780c */ /* 0x002fe40003f25270 */
[----:B---3--:R-:W-:-:S11]  /*73b0*/  ISETP.GE.AND P2, PT, R5, 0x1, PT ;  /* 0x000000010500780c */ /* 0x008fd60003f46270 */
[----:B------:R-:W1:Y:S08]  /*73c0*/  @P1 LDC R3, c[0x0][0x44c] ;  /* 0x00011300ff031b82 */ /* 0x000e700000000800 */
[----:B------:R-:W3:Y:S01]  /*73d0*/  @P1 LDC R6, c[0x0][0x450] ;  /* 0x00011400ff061b82 */ /* 0x000ee20000000800 */
[----:B--2---:R-:W-:-:S04]  /*73e0*/  VIADD R0, R8, 0xbf ;  /* 0x000000bf08007836 */ /* 0x004fc80000000000 */
[----:B-1----:R-:W-:-:S05]  /*73f0*/  @P1 IMAD.HI.U32 R3, R0, R3, RZ ;  /* 0x0000000300031227 */ /* 0x002fca00078e00ff */
[----:B---3--:R-:W-:-:S05]  /*7400*/  @P1 SHF.R.U32.HI R0, RZ, R6, R3 ;  /* 0x00000006ff001219 */ /* 0x008fca0000011603 */
[----:B------:R-:W-:Y:S01]  /*7410*/  IMAD.IADD R3, R7, 0x1, R0 ;  /* 0x0000000107037824 */ /* 0x000fe200078e0200 */
[----:B------:R-:W-:Y:S06]  /*7420*/  @P0 BRA `(.L_x_10801) ;  /* 0x00000000000c0947 */ /* 0x000fec0003800000 */
[----:B------:R-:W1:Y:S01]  /*7430*/  FENCE.VIEW.ASYNC.G ;  /* 0x00000000000073c6 */ /* 0x000e620000000100 */
[----:B------:R-:W-:Y:S05]  /*7440*/  WARPSYNC.ALL ;  /* 0x0000000000007948 */ /* 0x000fea0003800000 */
[----:B-1----:R-:W-:Y:S06]  /*7450*/  BAR.ARV 0xc, 0x200 ;  /* 0x0308000000007b1d */ /* 0x002fec0000002000 */
.L_x_10801:
        /* <DEDUP_REMOVED lines=13> */
.L_x_10804:
[----:B------:R-:W-:-:S13]  /*7530*/  ISETP.NE.AND P0, PT, R5, 0x1, PT ;  /* 0x000000010500780c */ /* 0x000fda0003f05270 */
[----:B------:R-:W1:Y:S02]  /*7540*/  @P0 LDC.64 R6, c[0x0][0x9e8] ;  /* 0x00027a00ff060b82 */ /* 0x000e640000000a00 */
[----:B-1----:R-:W-:-:S05]  /*7550*/  @P0 IMAD.HI.U32 R6, R0, R6, RZ ;  /* 0x0000000600060227 */ /* 0x002fca00078e00ff */
[----:B------:R-:W-:-:S07]  /*7560*/  @P0 SHF.R.U32.HI R0, RZ, R7, R6 ;  /* 0x00000007ff000219 */ /* 0x000fce0000011606 */
.L_x_10805:
[----:B------:R-:W-:Y:S05]  /*7570*/  BSYNC B0 ;  /* 0x0000000000007941 */ /* 0x000fea0003800000 */
.L_x_10803:
[----:B------:R-:W-:-:S05]  /*7580*/  IMAD R3, R0, R5, R5 ;  /* 0x0000000500037224 */ /* 0x000fca00078e0205 */
[----:B------:R-:W-:-:S07]  /*7590*/  VIMNMX R4, R4, R3, PT ;  /* 0x0000000304047248 */ /* 0x000fce0003fe0100 */
.L_x_10802:
[----:B------:R-:W1:Y:S01]  /*75a0*/  @P1 LDC R0, c[0x0][0x44c] ;  /* 0x00011300ff001b82 */ /* 0x000e620000000800 */
[----:B------:R-:W-:Y:S01]  /*75b0*/  VIADD R4, R4, 0x7f ;  /* 0x0000007f04047836 */ /* 0x000fe20000000000 */
[----:B------:R-:W-:-:S04]  /*75c0*/  ULDC UR4, c[0x0][0x9dc] ;  /* 0x0002770000047ab9 */ /* 0x000fc80000000800 */
[----:B------:R-:W-:Y:S02]  /*75d0*/  SHF.R.S32.HI R3, RZ, 0x1f, R4 ;  /* 0x0000001fff037819 */ /* 0x000fe40000011404 */
[----:B------:R-:W2:Y:S02]  /*75e0*/  @P1 LDC R7, c[0x0][0x450] ;  /* 0x00011400ff071b82 */ /* 0x000ea40000000800 */
[----:B------:R-:W-:-:S04]  /*75f0*/  LEA.HI R3, R3, R4, RZ, 0x7 ;  /* 0x0000000403037211 */ /* 0x000fc800078f38ff */
[----:B------:R-:W-:-:S04]  /*7600*/  SHF.R.S32.HI R3, RZ, 0x7, R3 ;  /* 0x00000007ff037819 */ /* 0x000fc80000011403 */
[----:B------:R-:W-:Y:S01]  /*7610*/  VIMNMX R9, R112, R3, PT ;  /* 0x0000000370097248 */ /* 0x000fe20003fe0100 */
[----:B-1----:R-:W-:-:S04]  /*7620*/  @P1 IMAD.HI.U32 R6, R8, R0, RZ ;  /* 0x0000000008061227 */ /* 0x002fc800078e00ff */
[----:B------:R-:W-:Y:S01]  /*7630*/  IMAD.MOV.U32 R0, RZ, RZ, R8 ;  /* 0x000000ffff007224 */ /* 0x000fe200078e0008 */
        /* <DEDUP_REMOVED lines=14> */
.L_x_10808:
[----:B------:R-:W-:-:S13]  /*7720*/  ISETP.NE.AND P0, PT, R5, 0x1, PT ;  /* 0x000000010500780c */ /* 0x000fda0003f05270 */
[----:B------:R-:W1:Y:S02]  /*7730*/  @P0 LDC.64 R6, c[0x0][0x9e8] ;  /* 0x00027a00ff060b82 */ /* 0x000e640000000a00 */
[----:B-1----:R-:W-:-:S05]  /*7740*/  @P0 IMAD.HI.U32 R4, R0, R6, RZ ;  /* 0x0000000600040227 */ /* 0x002fca00078e00ff */
[----:B------:R-:W-:-:S07]  /*7750*/  @P0 SHF.R.U32.HI R0, RZ, R7, R4 ;  /* 0x00000007ff000219 */ /* 0x000fce0000011604 */
.L_x_10809:
[----:B------:R-:W-:Y:S05]  /*7760*/  BSYNC B0 ;  /* 0x0000000000007941 */ /* 0x000fea0003800000 */
.L_x_10807:
[----:B------:R-:W-:-:S05]  /*7770*/  IMAD R0, R0, R5, RZ ;  /* 0x0000000500007224 */ /* 0x000fca00078e02ff */
[----:B------:R-:W-:-:S07]  /*7780*/  VIMNMX R3, R3, R0, !PT ;  /* 0x0000000003037248 */ /* 0x000fce0007fe0100 */
.L_x_10806:
        /* <DEDUP_REMOVED lines=15> */
[----:B------:R-:W-:Y:S02]  /*7880*/  IABS R12, R8 ;  /* 0x00000008000c7213 */ /* 0x000fe40000000000 */
[----:B------:R-:W-:-:S05]  /*7890*/  IMAD.IADD R0, R0, 0x1, -R11 ;  /* 0x0000000100007824 */ /* 0x000fca00078e0a0b */
[----:B------:R-:W-:Y:S02]  /*78a0*/  IABS R10, R0 ;  /* 0x00000000000a7213 */ /* 0x000fe40000000000 */
[----:B------:R-:W-:-:S04]  /*78b0*/  LOP3.LUT R0, R0, R8, RZ, 0x3c, !PT ;  /* 0x0000000800007212 */ /* 0x000fc800078e3cff */
[----:B------:R-:W-:Y:S01]  /*78c0*/  ISETP.GE.AND P2, PT, R0, RZ, PT ;  /* 0x000000ff0000720c */ /* 0x000fe20003f46270 */
[----:B-1----:R-:W1:Y:S02]  /*78d0*/  MUFU.RCP R3, R3 ;  /* 0x0000000300037308 */ /* 0x002e640000001000 */
[----:B-1----:R-:W-:Y:S02]  /*78e0*/  VIADD R4, R3, 0xffffffe ;  /* 0x0ffffffe03047836 */ /* 0x002fe40000000000 */
[----:B------:R-:W-:-:S04]  /*78f0*/  IMAD.MOV R3, RZ, RZ, -R12 ;  /* 0x000000ffff037224 */ /* 0x000fc800078e0a0c */
[----:B------:R1:W2:Y:S02]  /*7900*/  F2I.FTZ.U32.TRUNC.NTZ R5, R4 ;  /* 0x0000000400057305 */ /* 0x0002a4000021f000 */
[----:B-1----:R-:W-:Y:S02]  /*7910*/  IMAD.MOV.U32 R4, RZ, RZ, RZ ;  /* 0x000000ffff047224 */ /* 0x002fe400078e00ff */
[----:B--2---:R-:W-:-:S04]  /*7920*/  IMAD.MOV R7, RZ, RZ, -R5 ;  /* 0x000000ffff077224 */ /* 0x004fc800078e0a05 */
        /* <DEDUP_REMOVED lines=14> */
.L_x_10811:
[----:B------:R-:W-:Y:S05]  /*7a10*/  BSYNC B0 ;  /* 0x0000000000007941 */ /* 0x000fea0003800000 */
.L_x_10810:
[----:B------:R-:W2:Y:S01]  /*7a20*/  LDL R0, [R1+0x5c] ;  /* 0x00005c0001007983 */ /* 0x000ea20000100800 */
        /* <DEDUP_REMOVED lines=25> */
[----:B--2---:R-:W-:-:S02]  /*7bc0*/  IMAD R4, R0, R88, R11 ;  /* 0x0000005800047224 */ /* 0x004fc400078e020b */
[----:B------:R-:W-:-:S03]  /*7bd0*/  IMAD.MOV.U32 R0, RZ, RZ, RZ ;  /* 0x000000ffff007224 */ /* 0x000fc600078e00ff */
[----:B------:R-:W-:Y:S01]  /*7be0*/  VIADDMNMX R88, R4, R88, R9, PT ;  /* 0x0000005804587246 */ /* 0x000fe20003800109 */
[----:B------:R0:W-:Y:S03]  /*7bf0*/  STL [R1+0x44], R4 ;  /* 0x0000440401007387 */ /* 0x0001e60000100800 */
[----:B------:R-:W-:Y:S02]  /*7c00*/  ISETP.GT.AND P1, PT, R88, R4, PT ;  /* 0x000000045800720c */ /* 0x000fe40003f24270 */
[----:B0-----:R-:W-:-:S11]  /*7c10*/  CS2R R4, SRZ ;  /* 0x0000000000047805 */ /* 0x001fd6000001ff00 */
[----:B------:R-:W-:Y:S05]  /*7c20*/  @!P1 BRA `(.L_x_10812) ;  /* 0x00000134007c9947 */ /* 0x000fea0003800000 */
        /* <DEDUP_REMOVED lines=8> */
[----:B0-----:R1:W-:Y:S02]  /*7cb0*/  STL [R1], R0 ;  /* 0x0000000001007387 */ /* 0x0013e40000100800 */
.L_x_11137:
[----:B------:R-:W1:Y:S01]  /*7cc0*/  LDL R3, [R1] ;  /* 0x0000000001037983 */ /* 0x000e620000100800 */
[----:B------:R-:W-:Y:S01]  /*7cd0*/  BSSY B6, `(.L_x_10814) ;  /* 0x0000020000067945 */ /* 0x000fe20003800000 */
[----:B-1----:R-:W-:-:S05]  /*7ce0*/  IMAD.HI R0, R3, 0x55555556, RZ ;  /* 0x5555555603007827 */ /* 0x002fca00078e02ff */
[----:B------:R-:W-:-:S05]  /*7cf0*/  LEA.HI R0, R0, R0, RZ, 0x1 ;  /* 0x0000000000007211 */ /* 0x000fca00078f08ff */
[----:B------:R-:W-:Y:S02]  /*7d00*/  IMAD R4, R0, -0x3, R3 ;  /* 0xfffffffd00047824 */ /* 0x000fe400078e0203 */
[----:B------:R-:W-:Y:S02]  /*7d10*/  VIADD R3, R2, 0x21800 ;  /* 0x0002180002037836 */ /* 0x000fe40000000000 */
[----:B------:R-:W-:Y:S01]  /*7d20*/  IMAD R0, R4, 0x1000, R2 ;  /* 0x0000100004007824 */ /* 0x000fe200078e0202 */
[----:B------:R1:W-:Y:S02]  /*7d30*/  STL [R1+0x1c], R4 ;  /* 0x00001c0401007387 */ /* 0x0003e40000100800 */
[----:B------:R-:W-:Y:S01]  /*7d40*/  LOP3.LUT P0, RZ, R3, 0x3ff, RZ, 0xc0, !PT ;  /* 0x000003ff03ff7812 */ /* 0x000fe2000780c0ff */
[----:B------:R-:W-:-:S05]  /*7d50*/  VIADD R0, R0, 0xc400 ;  /* 0x0000c40000007836 */ /* 0x000fca0000000000 */
[----:B------:R-:W-:Y:S01]  /*7d60*/  SHF.R.U32.HI R0, RZ, 0x4, R0 ;  /* 0x00000004ff007819 */ /* 0x000fe20000011600 */
[----:B-1----:R-:W-:-:S03]  /*7d70*/  IMAD R4, R4, 0x2000, R3 ;  /* 0x0000200004047824 */ /* 0x002fc600078e0203 */
[----:B------:R-:W-:Y:S02]  /*7d80*/  LOP3.LUT R44, R0, 0x3fff, RZ, 0xc0, !PT ;  /* 0x00003fff002c7812 */ /* 0x000fe400078ec0ff */
[----:B------:R-:W-:-:S04]  /*7d90*/  SHF.R.U32.HI R4, RZ, 0x4, R4 ;  /* 0x00000004ff047819 */ /* 0x000fc80000011604 */
[----:B------:R-:W-:-:S05]  /*7da0*/  LOP3.LUT R3, R4, 0x3fff, RZ, 0xc0, !PT ;  /* 0x00003fff04037812 */ /* 0x000fca00078ec0ff */
[----:B------:R1:W-:Y:S01]  /*7db0*/  STL [R1+0x3c], R3 ;  /* 0x00003c0301007387 */ /* 0x0003e20000100800 */
[----:B------:R-:W-:Y:S05]  /*7dc0*/  @!P0 BRA `(.L_x_10815) ;  /* 0x0000000000408947 */ /* 0x000fea0003800000 */
[----:B0-----:R-:W-:Y:S01]  /*7dd0*/  MOV R14, 0x0 ;  /* 0x00000000000e7802 */ /* 0x001fe20000000f00 */
        /* <DEDUP_REMOVED lines=14> */
[----:B01---5:R-:W-:Y:S05]  /*7ec0*/  CALL.ABS.NOINC R14 ;  /* 0x000000000e007343 */ /* 0x023fea0003c00000 */
.L_x_10815:
[----:B------:R-:W-:Y:S05]  /*7ed0*/  BSYNC B6 ;  /* 0x0000000000067941 */ /* 0x000fea0003800000 */
.L_x_10814:
[----:B------:R-:W-:Y:S02]  /*7ee0*/  ULDC UR4, c[0x0][0x3f4] ;  /* 0x0000fd0000047ab9 */ /* 0x000fe40000000800 */
[----:B------:R-:W-:-:S13]  /*7ef0*/  ISETP.LT.AND P0, PT, RZ, UR4, PT ;  /* 0x00000004ff007c0c */ /* 0x000fda000bf01270 */
[----:B------:R-:W-:Y:S05]  /*7f00*/  @P0 BRA `(.L_x_10816) ;  /* 0x0000000000400947 */ /* 0x000fea0003800000 */
[----:B------:R-:W2:Y:S02]  /*7f10*/  LDL R20, [R1+0x58] ;  /* 0x0000580001147983 */ /* 0x000ea40000100800 */
[----:B--2---:R-:W-:-:S04]  /*7f20*/  LEA.HI R0, R20, R20, RZ, 0x1 ;  /* 0x0000001414007211 */ /* 0x004fc800078f08ff */
[----:B------:R-:W-:-:S05]  /*7f30*/  LOP3.LUT R0, R0, 0xfffffffe, RZ, 0xc0, !PT ;  /* 0xfffffffe00007812 */ /* 0x000fca00078ec0ff */
[----:B------:R-:W-:-:S05]  /*7f40*/  IMAD.IADD R0, R20, 0x1, -R0 ;  /* 0x0000000114007824 */ /* 0x000fca00078e0a00 */
[----:B-1----:R-:W-:-:S04]  /*7f50*/  SHF.L.U32 R3, R0, 0x1f, RZ ;  /* 0x0000001f00037819 */ /* 0x002fc800000006ff */
[----:B------:R1:W2:Y:S03]  /*7f60*/  SYNCS.PHASECHK.TRANS64.TRYWAIT P0, [R2+URZ+0x2d800], R3 ;  /* 0x02d80003020075a7 */ /* 0x0002a6000800017f */
[----:B--2---:R-:W-:Y:S05]  /*7f70*/  @!P0 NANOSLEEP.SYNCS 0x989680 ;  /* 0x009896800000895d */ /* 0x004fea0003900000 */
[----:B------:R-:W2:Y:S01]  /*7f80*/  @!P0 SYNCS.PHASECHK.TRANS64 P0, [R2+URZ+0x2d800], R3 ;  /* 0x02d80003020085a7 */ /* 0x000ea2000800007f */
[----:B------:R-:W-:Y:S04]  /*7f90*/  BSSY B0, `(.L_x_10817) ;  /* 0x0000006000007945 */ /* 0x000fe80003800000 */
[----:B--2---:R-:W-:Y:S05]  /*7fa0*/  @P0 BRA `(.L_x_10818) ;  /* 0x0000000000100947 */ /* 0x004fea0003800000 */
.L_x_10819:
[----:B--2---:R2:W3:Y:S02]  /*7fb0*/  SYNCS.PHASECHK.TRANS64.TRYWAIT P0, [R2+URZ+0x2d800], R3 ;  /* 0x02d80003020075a7 */ /* 0x0044e4000800017f */
[----:B---3--:R-:W-:Y:S05]  /*7fc0*/  @!P0 NANOSLEEP.SYNCS 0x989680 ;  /* 0x009896800000895d */ /* 0x008fea0003900000 */
[----:B------:R-:W3:Y:S02]  /*7fd0*/  @!P0 SYNCS.PHASECHK.TRANS64 P0, [R2+URZ+0x2d800], R3 ;  /* 0x02d80003020085a7 */ /* 0x000ee4000800007f */
[----:B---3--:R-:W-:Y:S05]  /*7fe0*/  @!P0 BRA `(.L_x_10819) ;  /* 0xfffffffc00f08947 */ /* 0x008fea000383ffff */
.L_x_10818:
[----:B------:R-:W-:Y:S05]  /*7ff0*/  BSYNC B0 ;  /* 0x0000000000007941 */ /* 0x000fea0003800000 */
.L_x_10817:
[----:B------:R-:W-:Y:S05]  /*8000*/  BRA `(.L_x_10820) ;  /* 0x0000004000787947 */ /* 0x000fea0003800000 */
.L_x_10816:
[----:B------:R-:W-:Y:S01]  /*8010*/  ULOP3.LUT UP0, URZ, UR38, 0x1bf, URZ, 0xc0, !UPT ;  /* 0x000001bf263f7892 */ /* 0x000fe2000f80c03f */
[----:B-----5:R-:W-:Y:S01]  /*8020*/  SHF.R.S32.HI R0, RZ, 0x1f, R106 ;  /* 0x0000001fff007819 */ /* 0x020fe2000001146a */
[----:B------:R-:W-:Y:S01]  /*8030*/  ULDC.64 UR4, c[0x0][0x3f8] ;  /* 0x0000fe0000047ab9 */ /* 0x000fe20000000a00 */
[----:B------:R-:W-:Y:S01]  /*8040*/  ULDC.64 UR6, c[0x0][0x408] ;  /* 0x0001020000067ab9 */ /* 0x000fe20000000a00 */
[----:B------:R-:W-:Y:S02]  /*8050*/  IMAD.WIDE.U32 R24, R106, UR4, RZ ;  /* 0x000000046a187c25 */ /* 0x000fe4000f8e00ff */
[----:B------:R-:W-:Y:S02]  /*8060*/  PLOP3.LUT P0, PT, PT, PT, UP0, 0x80, 0x0 ;  /* 0x000000000000781c */ /* 0x000fe40003f0f008 */
[C---:B-1----:R-:W-:Y:S02]  /*8070*/  IMAD R3, R0.reuse, UR4, RZ ;  /* 0x0000000400037c24 */ /* 0x042fe4000f8e02ff */
[----:B------:R-:W-:-:S02]  /*8080*/  IMAD R5, R0, UR6, RZ ;  /* 0x0000000600057c24 */ /* 0x000fc4000f8e02ff */
[C---:B------:R-:W-:Y:S02]  /*8090*/  IMAD R3, R106.reuse, UR5, R3 ;  /* 0x000000056a037c24 */ /* 0x040fe4000f8e0203 */
[C---:B------:R-:W-:Y:S02]  /*80a0*/  IMAD R5, R106.reuse, UR7, R5 ;  /* 0x000000076a057c24 */ /* 0x040fe4000f8e0205 */
[----:B------:R-:W-:-:S04]  /*80b0*/  IMAD.WIDE.U32 R106, R106, UR6, RZ ;  /* 0x000000066a6a7c25 */ /* 0x000fc8000f8e00ff */
[----:B------:R-:W-:Y:S02]  /*80c0*/  IMAD.IADD R27, R3, 0x1, R25 ;  /* 0x00000001031b7824 */ /* 0x000fe400078e0219 */
[----:B------:R-:W-:Y:S01]  /*80d0*/  IMAD.IADD R29, R5, 0x1, R107 ;  /* 0x00000001051d7824 */ /* 0x000fe200078e026b */
[----:B------:R-:W-:Y:S06]  /*80e0*/  @!P0 BRA `(.L_x_10821) ;  /* 0x0000000000408947 */ /* 0x000fec0003800000 */
        /* <DEDUP_REMOVED lines=16> */
.L_x_10821:
[----:B------:R-:W2:Y:S01]  /*81f0*/  LDL R20, [R1+0x18] ;  /* 0x0000180001147983 */ /* 0x000ea20000100800 */
[----:B------:R-:W-:Y:S01]  /*8200*/  ULDC.U8 UR4, c[0x0][0x410] ;  /* 0x0001040000047ab9 */ /* 0x000fe20000000000 */
[----:B------:R-:W-:Y:S01]  /*8210*/  BSSY B0, `(.L_x_10822) ;  /* 0x00003f5000007945 */ /* 0x000fe20003800000 */
[----:B------:R-:W-:Y:S01]  /*8220*/  ISETP.NE.AND P0, PT, RZ, UR4, PT ;  /* 0x00000004ff007c0c */ /* 0x000fe2000bf05270 */
[----:B--2---:R-:W-:-:S12]  /*8230*/  IMAD.IADD R10, R136, 0x1, R20 ;  /* 0x00000001880a7824 */ /* 0x004fd800078e0214 */
[----:B------:R-:W-:Y:S05]  /*8240*/  @!P0 BRA `(.L_x_10823) ;  /* 0x0000001c00dc8947 */ /* 0x000fea0003800000 */
[----:B------:R-:W1:Y:S01]  /*8250*/  LDC R7, c[0x0][0x448] ;  /* 0x00011200ff077b82 */ /* 0x000e620000000800 */
[----:B------:R-:W-:Y:S01]  /*8260*/  ULDC.64 UR4, c[0x0][0x3f8] ;  /* 0x0000fe0000047ab9 */ /* 0x000fe20000000a00 */
[----:B------:R-:W-:Y:S01]  /*8270*/  ULDC.64 UR6, c[0x0][0x408] ;  /* 0x0001020000067ab9 */ /* 0x000fe20000000a00 */
[----:B------:R-:W-:Y:S02]  /*8280*/  IMAD.MOV.U32 R4, RZ, RZ, R24 ;  /* 0x000000ffff047224 */ /* 0x000fe400078e0018 */
[----:B------:R-:W-:Y:S02]  /*8290*/  IMAD.MOV.U32 R8, RZ, RZ, R106 ;  /* 0x000000ffff087224 */ /* 0x000fe400078e006a */
[----:B------:R-:W-:Y:S01]  /*82a0*/  IMAD.MOV.U32 R9, RZ, RZ, R29 ;  /* 0x000000ffff097224 */ /* 0x000fe200078e001d */
[----:B-1----:R-:W-:-:S13]  /*82b0*/  ISETP.NE.AND P0, PT, R7, 0x1, PT ;  /* 0x000000010700780c */ /* 0x002fda0003f05270 */
[----:B------:R-:W1:Y:S08]  /*82c0*/  @P0 LDC R3, c[0x0][0x44c] ;  /* 0x00011300ff030b82 */ /* 0x000e700000000800 */
[----:B------:R-:W2:Y:S01]  /*82d0*/  @P0 LDC R5, c[0x0][0x450] ;  /* 0x00011400ff050b82 */ /* 0x000ea20000000800 */
[----:B-1----:R-:W-:-:S04]  /*82e0*/  @P0 IMAD.HI.U32 R0, R10, R3, RZ ;  /* 0x000000030a000227 */ /* 0x002fc800078e00ff */
[----:B------:R-:W-:Y:S01]  /*82f0*/  IMAD.MOV.U32 R3, RZ, RZ, R10 ;  /* 0x000000ffff037224 */ /* 0x000fe200078e000a */
[----:B--2---:R-:W-:Y:S01]  /*8300*/  @P0 SHF.R.U32.HI R3, RZ, R5, R0 ;  /* 0x00000005ff030219 */ /* 0x004fe20000011600 */
        /* <DEDUP_REMOVED lines=18> */
[----:B------:R1:W2:Y:S04]  /*8430*/  SHFL.IDX PT, R3, R13, RZ, 0x1e1f ;  /* 0x001e1fff0d037589 */ /* 0x0002a800000e0000 */
[----:B------:R-:W3:Y:S04]  /*8440*/  SHFL.IDX PT, R6, R6, RZ, 0x1e1f ;  /* 0x001e1fff06067589 */ /* 0x000ee800000e0000 */
[----:B------:R-:W4:Y:S04]  /*8450*/  SHFL.IDX PT, R0, R0, RZ, 0x1e1f ;  /* 0x001e1fff00007589 */ /* 0x000f2800000e0000 */
[----:B-1----:R-:W0:Y:S02]  /*8460*/  SHFL.IDX PT, R39, R39, RZ, 0x1e1f ;  /* 0x001e1fff27277589 */ /* 0x002e2400000e0000 */
.L_x_11143:
[----:B------:R-:W5:Y:S01]  /*8470*/  LDL R59, [R1+0x58] ;  /* 0x00005800013b7983 */ /* 0x000f620000100800 */
[----:B------:R-:W-:Y:S01]  /*8480*/  IMAD R4, R138, R7, RZ ;  /* 0x000000078a047224 */ /* 0x000fe200078e02ff */
[----:B------:R-:W-:Y:S01]  /*8490*/  BSSY B1, `(.L_x_10825) ;  /* 0x000005f000017945 */ /* 0x000fe20003800000 */
[----:B------:R-:W-:Y:S02]  /*84a0*/  CS2R R34, SRZ ;  /* 0x0000000000227805 */ /* 0x000fe4000001ff00 */
[----:B------:R-:W-:Y:S01]  /*84b0*/  CS2R R30, SRZ ;  /* 0x00000000001e7805 */ /* 0x000fe2000001ff00 */
[----:B------:R-:W-:Y:S01]  /*84c0*/  IMAD R73, R73, -0xc0, R4 ;  /* 0xffffff4049497824 */ /* 0x000fe200078e0204 */
[----:B------:R-:W-:Y:S02]  /*84d0*/  ISETP.GE.AND P1, PT, R10, R4, PT ;  /* 0x000000040a00720c */ /* 0x000fe40003f26270 */
[----:B------:R-:W-:Y:S02]  /*84e0*/  CS2R R26, SRZ ;  /* 0x00000000001a7805 */ /* 0x000fe4000001ff00 */
        /* <DEDUP_REMOVED lines=9> */
[----:B0-----:R-:W-:Y:S02]  /*8580*/  CS2R R14, SRZ ;  /* 0x00000000000e7805 */ /* 0x001fe4000001ff00 */
        /* <DEDUP_REMOVED lines=18> */
[C---:B--2---:R-:W-:Y:S01]  /*86b0*/  ISETP.GE.AND P4, PT, R5.reuse, UR4, PT ;  /* 0x0000000405007c0c */ /* 0x044fe2000bf86270 */
[----:B------:R-:W-:Y:S01]  /*86c0*/  IMAD.SHL.U32 R8, R5, 0x2, RZ ;  /* 0x0000000205087824 */ /* 0x000fe200078e00ff */
[----:B------:R-:W-:Y:S02]  /*86d0*/  SHF.R.S32.HI R4, RZ, 0x1f, R5 ;  /* 0x0000001fff047819 */ /* 0x000fe40000011405 */
[----:B---3--:R-:W-:Y:S02]  /*86e0*/  ISETP.GE.AND P3, PT, R41, UR4, PT ;  /* 0x0000000429007c0c */ /* 0x008fe4000bf66270 */
[----:B------:R-:W-:-:S07]  /*86f0*/  SHF.L.U64.HI R7, R5, 0x1, R4 ;  /* 0x0000000105077819 */ /* 0x000fce0000010204 */
[-C--:B------:R-:W-:Y:S02]  /*8700*/  @!P4 IADD3 R4, P1, R6, R8.reuse, RZ ;  /* 0x000000080604c210 */ /* 0x080fe40007f3e0ff */
[----:B------:R-:W-:Y:S01]  /*8710*/  @!P4 IADD3 R8, P2, R39, R8, RZ ;  /* 0x000000082708c210 */ /* 0x000fe20007f5e0ff */
[----:B------:R-:W-:-:S04]  /*8720*/  IMAD.SHL.U32 R48, R41, 0x2, RZ ;  /* 0x0000000229307824 */ /* 0x000fc800078e00ff */
[--C-:B----4-:R-:W-:Y:S01]  /*8730*/  @!P4 IMAD.X R9, R0, 0x1, R7.reuse, P2 ;  /* 0x000000010009c824 */ /* 0x110fe200010e0607 */
[C---:B------:R-:W-:Y:S01]  /*8740*/  ISETP.GE.AND P2, PT, R40.reuse, UR4, PT ;  /* 0x0000000428007c0c */ /* 0x040fe2000bf46270 */
[----:B------:R-:W-:Y:S01]  /*8750*/  @!P4 IMAD.X R5, R3, 0x1, R7, P1 ;  /* 0x000000010305c824 */ /* 0x000fe200008e0607 */
[----:B------:R-:W-:Y:S01]  /*8760*/  SHF.R.S32.HI R7, RZ, 0x1f, R41 ;  /* 0x0000001fff077819 */ /* 0x000fe20000011429 */
[----:B------:R-:W-:Y:S01]  /*8770*/  IMAD.SHL.U32 R42, R40, 0x2, RZ ;  /* 0x00000002282a7824 */ /* 0x000fe200078e00ff */
[----:B------:R-:W5:Y:S01]  /*8780*/  @!P4 LD.E.64 R30, desc[UR40][R8.64] ;  /* 0x00000028081ec980 */ /* 0x000f62000c101b00 */
[----:B------:R-:W-:Y:S02]  /*8790*/  ISETP.GE.AND P1, PT, R38, UR4, PT ;  /* 0x0000000426007c0c */ /* 0x000fe4000bf26270 */
[----:B------:R-:W-:Y:S01]  /*87a0*/  SHF.L.U64.HI R7, R41, 0x1, R7 ;  /* 0x0000000129077819 */ /* 0x000fe20000010207 */
[----:B------:R0:W5:Y:S01]  /*87b0*/  @!P4 LD.E.64 R32, desc[UR40][R4.64] ;  /* 0x000000280420c980 */ /* 0x000162000c101b00 */
[----:B------:R-:W-:-:S02]  /*87c0*/  @!P3 IADD3 R50, P5, R6, R48, RZ ;  /* 0x000000300632b210 */ /* 0x000fc40007fbe0ff */
[----:B------:R-:W-:Y:S02]  /*87d0*/  @!P3 IADD3 R48, P4, R39, R48, RZ ;  /* 0x000000302730b210 */ /* 0x000fe40007f9e0ff */
[----:B------:R-:W-:Y:S01]  /*87e0*/  SHF.R.S32.HI R11, RZ, 0x1f, R40 ;  /* 0x0000001fff0b7819 */ /* 0x000fe20000011428 */
[--C-:B------:R-:W-:Y:S01]  /*87f0*/  @!P3 IMAD.X R51, R3, 0x1, R7.reuse, P5 ;  /* 0x000000010333b824 */ /* 0x100fe200028e0607 */
[-C--:B------:R-:W-:Y:S01]  /*8800*/  @!P2 IADD3 R46, P5, R6, R42.reuse, RZ ;  /* 0x0000002a062ea210 */ /* 0x080fe20007fbe0ff */
[----:B------:R-:W-:Y:S01]  /*8810*/  @!P3 IMAD.X R49, R0, 0x1, R7, P4 ;  /* 0x000000010031b824 */ /* 0x000fe200020e0607 */
[----:B------:R-:W-:Y:S01]  /*8820*/  SHF.L.U64.HI R11, R40, 0x1, R11 ;  /* 0x00000001280b7819 */ /* 0x000fe2000001020b */
[----:B0-----:R-:W-:Y:S01]  /*8830*/  IMAD.SHL.U32 R4, R38, 0x2, RZ ;  /* 0x0000000226047824 */ /* 0x001fe200078e00ff */
[----:B------:R-:W-:Y:S01]  /*8840*/  @!P2 IADD3 R42, P4, R39, R42, RZ ;  /* 0x0000002a272aa210 */ /* 0x000fe20007f9e0ff */
[----:B------:R-:W5:Y:S01]  /*8850*/  @!P3 LD.E.64 R28, desc[UR40][R50.64] ;  /* 0x00000028321cb980 */ /* 0x000f62000c101b00 */
[----:B------:R-:W-:Y:S01]  /*8860*/  SHF.R.S32.HI R10, RZ, 0x1f, R38 ;  /* 0x0000001fff0a7819 */ /* 0x000fe20000011426 */
[----:B------:R-:W-:-:S02]  /*8870*/  @!P2 IMAD.X R47, R3, 0x1, R11, P5 ;  /* 0x00000001032fa824 */ /* 0x000fc400028e060b */
[----:B------:R-:W-:Y:S01]  /*8880*/  @!P2 IMAD.X R43, R0, 0x1, R11, P4 ;  /* 0x00000001002ba824 */ /* 0x000fe200020e060b */
[----:B------:R-:W-:Y:S01]  /*8890*/  SHF.L.U64.HI R10, R38, 0x1, R10 ;  /* 0x00000001260a7819 */ /* 0x000fe2000001020a */
[----:B------:R-:W5:Y:S01]  /*88a0*/  @!P3 LD.E.64 R26, desc[UR40][R48.64] ;  /* 0x00000028301ab980 */ /* 0x000f62000c101b00 */
[-C--:B------:R-:W-:Y:S02]  /*88b0*/  @!P1 IADD3 R40, P4, R6, R4.reuse, RZ ;  /* 0x0000000406289210 */ /* 0x080fe40007f9e0ff */
[----:B------:R-:W-:Y:S01]  /*88c0*/  ISETP.GE.AND P5, PT, R156, UR4, PT ;  /* 0x000000049c007c0c */ /* 0x000fe2000bfa6270 */
[----:B------:R-:W5:Y:S02]  /*88d0*/  @!P2 LD.E.64 R24, desc[UR40][R46.64] ;  /* 0x000000282e18a980 */ /* 0x000f64000c101b00 */
[--C-:B------:R-:W-:Y:S01]  /*88e0*/  @!P1 IMAD.X R41, R3, 0x1, R10.reuse, P4 ;  /* 0x0000000103299824 */ /* 0x100fe200020e060a */
[----:B------:R-:W-:Y:S01]  /*88f0*/  @!P1 IADD3 R4, P4, R39, R4, RZ ;  /* 0x0000000427049210 */ /* 0x000fe20007f9e0ff */
[----:B------:R-:W-:Y:S01]  /*8900*/  IMAD.SHL.U32 R38, R12, 0x2, RZ ;  /* 0x000000020c267824 */ /* 0x000fe200078e00ff */
[----:B------:R-:W5:Y:S03]  /*8910*/  @!P2 LD.E.64 R20, desc[UR40][R42.64] ;  /* 0x000000282a14a980 */ /* 0x000f66000c101b00 */
[----:B------:R-:W-:Y:S01]  /*8920*/  @!P1 IMAD.X R5, R0, 0x1, R10, P4 ;  /* 0x0000000100059824 */ /* 0x000fe200020e060a */
[----:B------:R-:W-:Y:S01]  /*8930*/  ISETP.GE.AND P4, PT, R12, UR4, PT ;  /* 0x000000040c007c0c */ /* 0x000fe2000bf86270 */
[----:B------:R-:W5:Y:S02]  /*8940*/  @!P1 LD.E.64 R14, desc[UR40][R40.64] ;  /* 0x00000028280e9980 */ /* 0x000f64000c101b00 */
[----:B------:R-:W-:-:S02]  /*8950*/  @!P5 IMAD.MOV.U32 R7, RZ, RZ, R3 ;  /* 0x000000ffff07d224 */ /* 0x000fc400078e0003 */
[----:B------:R-:W-:Y:S02]  /*8960*/  @!P5 IMAD.MOV.U32 R8, RZ, RZ, R39 ;  /* 0x000000ffff08d224 */ /* 0x000fe400078e0027 */
[----:B------:R-:W-:Y:S02]  /*8970*/  @!P5 IMAD.MOV.U32 R9, RZ, RZ, R0 ;  /* 0x000000ffff09d224 */ /* 0x000fe400078e0000 */
        /* <DEDUP_REMOVED lines=9> */
[----:B0-----:R-:W-:Y:S02]  /*8a10*/  CS2R R10, SRZ ;  /* 0x00000000000a7805 */ /* 0x001fe4000001ff00 */
[----:B-1----:R-:W-:Y:S01]  /*8a20*/  CS2R R8, SRZ ;  /* 0x0000000000087805 */ /* 0x002fe2000001ff00 */
[----:B------:R-:W-:Y:S01]  /*8a30*/  @!P4 IMAD.X R39, R0, 0x1, R12, P5 ;  /* 0x000000010027c824 */ /* 0x000fe200028e060c */
[----:B------:R-:W-:Y:S02]  /*8a40*/  CS2R R12, SRZ ;  /* 0x00000000000c7805 */ /* 0x000fe4000001ff00 */
[----:B------:R0:W5:Y:S04]  /*8a50*/  @!P4 LD.E.64 R10, desc[UR40][R6.64] ;  /* 0x00000028060ac980 */ /* 0x000168000c101b00 */
[----:B------:R0:W5:Y:S04]  /*8a60*/  @!P4 LD.E.64 R8, desc[UR40][R38.64] ;  /* 0x000000282608c980 */ /* 0x000168000c101b00 */
[----:B------:R0:W5:Y:S02]  /*8a70*/  @!P1 LD.E.64 R12, desc[UR40][R4.64] ;  /* 0x00000028040c9980 */ /* 0x000164000c101b00 */
.L_x_10826:
[----:B------:R-:W-:Y:S05]  /*8a80*/  BSYNC B1 ;  /* 0x0000000000017941 */ /* 0x000fea0003800000 */
.L_x_10825:
[----:B--2--5:R-:W-:Y:S01]  /*8a90*/  IMAD.MOV.U32 R3, RZ, RZ, R35 ;  /* 0x000000ffff037224 */ /* 0x024fe200078e0023 */
[----:B------:R-:W-:Y:S01]  /*8aa0*/  LOP3.LUT R53, R53, 0xfffffffe, RZ, 0xc0, !PT ;  /* 0xfffffffe35357812 */ /* 0x000fe200078ec0ff */
[----:B----4-:R-:W-:Y:S01]  /*8ab0*/  IMAD.MOV.U32 R0, RZ, RZ, R34 ;  /* 0x000000ffff007224 */ /* 0x010fe200078e0022 */
        /* <DEDUP_REMOVED lines=48> */
.L_x_11144:
[----:B------:R-:W-:Y:S05]  /*8dc0*/  BSYNC B1 ;  /* 0x0000000000017941 */ /* 0x000fea0003800000 */
.L_x_10827:
[----:B------:R-:W-:Y:S02]  /*8dd0*/  PRMT R40, R0, 0x7610, R40 ;  /* 0x0000761000287816 */ /* 0x000fe40000000028 */
[----:B------:R-:W-:Y:S01]  /*8de0*/  PRMT R41, R4, 0x7610, R41 ;  /* 0x0000761004297816 */ /* 0x000fe20000000029 */
[----:B------:R-:W-:Y:S06]  /*8df0*/  @P0 BRA `(.L_x_10829) ;  /* 0x0000003000d80947 */ /* 0x000fec0003800000 */
[----:B------:R-:W0:Y:S01]  /*8e00*/  LDL R63, [R1+0x48] ;  /* 0x00004800013f7983 */ /* 0x000e220000100800 */
[----:B------:R-:W1:Y:S03]  /*8e10*/  LDC R5, c[0x0][0x3f4] ;  /* 0x0000fd00ff057b82 */ /* 0x000e660000000800 */
[----:B------:R-:W2:Y:S04]  /*8e20*/  LDL R62, [R1+0x30] ;  /* 0x00003000013e7983 */ /* 0x000ea80000100800 */
[----:B------:R-:W3:Y:S04]  /*8e30*/  LDL R60, [R1+0x2c] ;  /* 0x00002c00013c7983 */ /* 0x000ee80000100800 */
[----:B------:R-:W4:Y:S04]  /*8e40*/  LDL R59, [R1+0x34] ;  /* 0x00003400013b7983 */ /* 0x000f280000100800 */
[----:B------:R-:W5:Y:S04]  /*8e50*/  LDL R7, [R1+0x28] ;  /* 0x0000280001077983 */ /* 0x000f680000100800 */
[----:B------:R-:W5:Y:S01]  /*8e60*/  LDL R6, [R1+0x38] ;  /* 0x0000380001067983 */ /* 0x000f620000100800 */
[----:B------:R-:W-:Y:S01]  /*8e70*/  LEA.HI R45, R52, R45, RZ, 0x2 ;  /* 0x0000002d342d7211 */ /* 0x000fe200078f10ff */
[----:B------:R-:W-:Y:S03]  /*8e80*/  BSSY B1, `(.L_x_10830) ;  /* 0x000003e000017945 */ /* 0x000fe60003800000 */
[----:B------:R-:W-:-:S02]  /*8e90*/  SHF.R.S32.HI R0, RZ, 0x2, R45 ;  /* 0x00000002ff007819 */ /* 0x000fc4000001142d */
[----:B------:R-:W-:Y:S02]  /*8ea0*/  SHF.R.S32.HI R45, RZ, 0x1f, R45 ;  /* 0x0000001fff2d7819 */ /* 0x000fe4000001142d */
[----:B-1----:R-:W-:Y:S02]  /*8eb0*/  ISETP.GE.AND P6, PT, R156, R5, PT ;  /* 0x000000059c00720c */ /* 0x002fe40003fc6270 */
[----:B------:R-:W-:-:S04]  /*8ec0*/  LEA.HI R45, R45, R0, RZ, 0x2 ;  /* 0x000000002d2d7211 */ /* 0x000fc800078f10ff */
[----:B------:R-:W-:-:S05]  /*8ed0*/  LOP3.LUT R45, R45, 0xfffffffc, RZ, 0xc0, !PT ;  /* 0xfffffffc2d2d7812 */ /* 0x000fca00078ec0ff */
[----:B------:R-:W-:-:S05]  /*8ee0*/  IMAD.IADD R45, R0, 0x1, -R45 ;  /* 0x00000001002d7824 */ /* 0x000fca00078e0a2d */
[----:B------:R-:W-:Y:S01]  /*8ef0*/  LOP3.LUT P0, RZ, R45, 0x2, RZ, 0xc0, !PT ;  /* 0x000000022dff7812 */ /* 0x000fe2000780c0ff */
[----:B0-----:R-:W-:-:S04]  /*8f00*/  IMAD R3, R63, 0x2, R2 ;  /* 0x000000023f037824 */ /* 0x001fc800078e0202 */
[----:B------:R-:W-:Y:S01]  /*8f10*/  VIADD R0, R3, 0x20 ;  /* 0x0000002003007836 */ /* 0x000fe20000000000 */
[-C--:B--2---:R-:W-:Y:S02]  /*8f20*/  ISETP.GE.AND P1, PT, R62, R5.reuse, PT ;  /* 0x000000053e00720c */ /* 0x084fe40003f26270 */
[-C--:B---3--:R-:W-:Y:S02]  /*8f30*/  ISETP.GE.AND P2, PT, R60, R5.reuse, PT ;  /* 0x000000053c00720c */ /* 0x088fe40003f46270 */
[-C--:B----4-:R-:W-:Y:S02]  /*8f40*/  ISETP.GE.AND P3, PT, R59, R5.reuse, PT ;  /* 0x000000053b00720c */ /* 0x090fe40003f66270 */
[-C--:B-----5:R-:W-:Y:S02]  /*8f50*/  ISETP.GE.AND P4, PT, R7, R5.reuse, PT ;  /* 0x000000050700720c */ /* 0x0a0fe40003f86270 */
[----:B------:R-:W-:Y:S01]  /*8f60*/  ISETP.GE.AND P5, PT, R6, R5, PT ;  /* 0x000000050600720c */ /* 0x000fe20003fa6270 */
[----:B------:R-:W-:-:S12]  /*8f70*/  @P6 BRA `(.L_x_10831) ;  /* 0x0000000000b86947 */ /* 0x000fd80003800000 */
[----:B------:R-:W0:Y:S01]  /*8f80*/  LDS.128 R4, [R3+0xc400] ;  /* 0x00c4000003047984 */ /* 0x000e220000000c00 */
[----:B------:R-:W-:Y:S02]  /*8f90*/  SHF.R.U32.HI R60, RZ, 0x10, R35 ;  /* 0x00000010ff3c7819 */ /* 0x000fe40000011623 */
[--C-:B------:R-:W-:Y:S02]  /*8fa0*/  SHF.R.U32.HI R52, RZ, 0x10, R37.reuse ;  /* 0x00000010ff347819 */ /* 0x100fe40000011625 */
[----:B------:R-:W-:Y:S02]  /*8fb0*/  SHF.R.U64 R45, R36, 0x10, R37 ;  /* 0x00000010242d7819 */ /* 0x000fe40000001225 */
[----:B------:R-:W-:Y:S02]  /*8fc0*/  PRMT R60, R38, 0x5432, R60 ;  /* 0x00005432263c7816 */ /* 0x000fe4000000003c */
[----:B------:R-:W-:Y:S02]  /*8fd0*/  SHF.R.U64 R59, R34, 0x10, R35 ;  /* 0x00000010223b7819 */ /* 0x000fe40000001223 */
[----:B------:R-:W-:-:S02]  /*8fe0*/  PRMT R52, R39, 0x5432, R52 ;  /* 0x0000543227347816 */ /* 0x000fc40000000034 */
[----:B------:R-:W-:Y:S01]  /*8ff0*/  PRMT R45, R61, 0x5410, R45 ;  /* 0x000054103d2d7816 */ /* 0x000fe2000000002d */
[----:B------:R-:W-:Y:S01]  /*9000*/  IMAD.U32 R61, R60, 0x10000, RZ ;  /* 0x000100003c3d7824 */ /* 0x000fe200078e00ff */
[----:B------:R-:W-:Y:S01]  /*9010*/  PRMT R59, R58, 0x5410, R59 ;  /* 0x000054103a3b7816 */ /* 0x000fe2000000003b */
[----:B------:R-:W-:Y:S01]  /*9020*/  IMAD.U32 R58, R52, 0x10000, RZ ;  /* 0x00010000343a7824 */ /* 0x000fe200078e00ff */
        /* <DEDUP_REMOVED lines=12> */
[----:B------:R-:W-:Y:S02]  /*90f0*/  IMAD.U32 R7, R5, 0x10000, RZ ;  /* 0x0001000005077824 */ /* 0x000fe400078e00ff */
        /* <DEDUP_REMOVED lines=22> */
.L_x_10831:
[----:B------:R-:W-:Y:S05]  /*9260*/  BSYNC B1 ;  /* 0x0000000000017941 */ /* 0x000fea0003800000 */
.L_x_10830:
        /* <DEDUP_REMOVED lines=13> */
[----:B------:R-:W-:Y:S02]  /*9340*/  PRMT R57, R57, 0x5410, R30 ;  /* 0x0000541039397816 */ /* 0x000fe4000000001e */
[----:B------:R-:W-:Y:S02]  /*9350*/  LOP3.LUT R35, R35, 0xffff0000, RZ, 0xc0, !PT ;  /* 0xffff000023237812 */ /* 0x000fe400078ec0ff */
        /* <DEDUP_REMOVED lines=34> */
.L_x_10833:
[----:B------:R-:W-:Y:S05]  /*9580*/  BSYNC B1 ;  /* 0x0000000000017941 */ /* 0x000fea0003800000 */
.L_x_10832:
        /* <DEDUP_REMOVED lines=48> */
.L_x_10835:
[----:B------:R-:W-:Y:S05]  /*9890*/  BSYNC B1 ;  /* 0x0000000000017941 */ /* 0x000fea0003800000 */
.L_x_10834:
        /* <DEDUP_REMOVED lines=48> */
.L_x_10837:
[----:B------:R-:W-:Y:S05]  /*9ba0*/  BSYNC B1 ;  /* 0x0000000000017941 */ /* 0x000fea0003800000 */
.L_x_10836:
        /* <DEDUP_REMOVED lines=48> */
.L_x_10839:
[----:B------:R-:W-:Y:S05]  /*9eb0*/  BSYNC B1 ;  /* 0x0000000000017941 */ /* 0x000fea0003800000 */
.L_x_10838:
        /* <DEDUP_REMOVED lines=48> */
.L_x_10823:
        /* <DEDUP_REMOVED lines=34> */
.L_x_11150:
        /* <DEDUP_REMOVED lines=11> */
[----:B0-----:R-:W-:Y:S02]  /*a490*/  CS2R R14, SRZ ;  /* 0x00000000000e7805 */ /* 0x001fe4000001ff00 */
[----:B------:R-:W-:Y:S02]  /*a4a0*/  CS2R R24, SRZ ;  /* 0x0000000000187805 */ /* 0x000fe4000001ff00 */
[----:B------:R-:W-:Y:S02]  /*a4b0*/  CS2R R26, SRZ ;  /* 0x00000000001a7805 */ /* 0x000fe4000001ff00 */
[----:B------:R-:W-:-:S02]  /*a4c0*/  ISETP.GE.AND P0, PT, R136, R73, PT ;  /* 0x000000498800720c */ /* 0x000fc40003f06270 */
[----:B------:R-:W-:Y:S02]  /*a4d0*/  CS2R R28, SRZ ;  /* 0x00000000001c7805 */ /* 0x000fe4000001ff00 */
[----:B------:R-:W-:Y:S02]  /*a4e0*/  CS2R R30, SRZ ;  /* 0x00000000001e7805 */ /* 0x000fe4000001ff00 */
[----:B------:R-:W-:Y:S02]  /*a4f0*/  CS2R R32, SRZ ;  /* 0x0000000000207805 */ /* 0x000fe4000001ff00 */
[----:B------:R-:W-:Y:S02]  /*a500*/  CS2R R34, SRZ ;  /* 0x0000000000227805 */ /* 0x000fe4000001ff00 */
[----:B-----5:R-:W-:Y:S01]  /*a510*/  LEA.HI R0, R51, R51, RZ, 0x1 ;  /* 0x0000003333007211 */ /* 0x020fe200078f08ff */
[----:B------:R-:W-:Y:S06]  /*a520*/  @P1 BRA `(.L_x_10842) ;  /* 0x0000000000a81947 */ /* 0x000fec0003800000 */
[----:B------:R-:W4:Y:S04]  /*a530*/  LDL R21, [R1+0x2c] ;  /* 0x00002c0001157983 */ /* 0x000f280000100800 */
[----:B------:R-:W4:Y:S01]  /*a540*/  LDL R20, [R1+0x28] ;  /* 0x0000280001147983 */ /* 0x000f220000100800 */
[C---:B------:R-:W-:Y:S01]  /*a550*/  VIADD R3, R22.reuse, 0x10 ;  /* 0x0000001016037836 */ /* 0x040fe20000000000 */
[----:B------:R-:W-:Y:S01]  /*a560*/  ULDC UR4, c[0x0][0x3f4] ;  /* 0x0000fd0000047ab9 */ /* 0x000fe20000000800 */
[C---:B------:R-:W-:Y:S01]  /*a570*/  VIADD R4, R22.reuse, 0x20 ;  /* 0x0000002016047836 */ /* 0x040fe20000000000 */
[----:B------:R-:W-:Y:S02]  /*a580*/  ISETP.GE.AND P1, PT, R22, UR4, PT ;  /* 0x0000000416007c0c */ /* 0x000fe4000bf26270 */
[----:B------:R-:W-:-:S02]  /*a590*/  CS2R R24, SRZ ;  /* 0x0000000000187805 */ /* 0x000fc4000001ff00 */
[----:B------:R-:W-:Y:S02]  /*a5a0*/  ISETP.GE.AND P2, PT, R3, UR4, PT ;  /* 0x0000000403007c0c */ /* 0x000fe4000bf46270 */
[----:B------:R-:W-:Y:S02]  /*a5b0*/  CS2R R26, SRZ ;  /* 0x00000000001a7805 */ /* 0x000fe4000001ff00 */
[----:B------:R-:W-:Y:S02]  /*a5c0*/  ISETP.GE.AND P3, PT, R4, UR4, PT ;  /* 0x0000000404007c0c */ /* 0x000fe4000bf66270 */
[----:B------:R-:W-:Y:S02]  /*a5d0*/  CS2R R28, SRZ ;  /* 0x00000000001c7805 */ /* 0x000fe4000001ff00 */
[----:B------:R-:W-:Y:S02]  /*a5e0*/  CS2R R30, SRZ ;  /* 0x00000000001e7805 */ /* 0x000fe4000001ff00 */
[----:B------:R-:W-:Y:S01]  /*a5f0*/  CS2R R8, SRZ ;  /* 0x0000000000087805 */ /* 0x000fe2000001ff00 */
[----:B--23--:R-:W-:Y:S01]  /*a600*/  @!P1 IMAD.WIDE R12, R22, 0x2, R36 ;  /* 0x00000002160c9825 */ /* 0x00cfe200078e0224 */
[----:B------:R-:W-:-:S02]  /*a610*/  CS2R R10, SRZ ;  /* 0x00000000000a7805 */ /* 0x000fc4000001ff00 */
[----:B------:R-:W-:Y:S02]  /*a620*/  CS2R R32, SRZ ;  /* 0x0000000000207805 */ /* 0x000fe4000001ff00 */
[----:B------:R-:W-:Y:S02]  /*a630*/  CS2R R34, SRZ ;  /* 0x0000000000227805 */ /* 0x000fe4000001ff00 */
[----:B------:R-:W-:Y:S01]  /*a640*/  CS2R R14, SRZ ;  /* 0x00000000000e7805 */ /* 0x000fe2000001ff00 */
[----:B------:R0:W5:Y:S02]  /*a650*/  @!P1 LD.E.128 R24, desc[UR40][R12.64] ;  /* 0x000000280c189980 */ /* 0x000164000c101d00 */
[----:B0-----:R-:W-:Y:S01]  /*a660*/  CS2R R12, SRZ ;  /* 0x00000000000c7805 */ /* 0x001fe2000001ff00 */
[C---:B----4-:R-:W-:Y:S02]  /*a670*/  IMAD.IADD R3, R156.reuse, 0x1, R21 ;  /* 0x000000019c037824 */ /* 0x050fe400078e0215 */
[----:B------:R-:W-:-:S03]  /*a680*/  IMAD.IADD R5, R156, 0x1, R20 ;  /* 0x000000019c057824 */ /* 0x000fc600078e0214 */
[----:B------:R-:W-:Y:S02]  /*a690*/  SHF.R.S32.HI R4, RZ, 0x1f, R3 ;  /* 0x0000001fff047819 */ /* 0x000fe40000011403 */
[----:B------:R-:W-:Y:S02]  /*a6a0*/  SHF.R.S32.HI R6, RZ, 0x1f, R5 ;  /* 0x0000001fff067819 */ /* 0x000fe40000011405 */
[----:B------:R-:W-:Y:S02]  /*a6b0*/  LEA.HI R3, R4, R3, RZ, 0x3 ;  /* 0x0000000304037211 */ /* 0x000fe400078f18ff */
[----:B------:R-:W-:Y:S02]  /*a6c0*/  LEA.HI R6, R6, R5, RZ, 0x3 ;  /* 0x0000000506067211 */ /* 0x000fe400078f18ff */
[----:B------:R-:W-:Y:S02]  /*a6d0*/  SHF.R.S32.HI R3, RZ, 0x3, R3 ;  /* 0x00000003ff037819 */ /* 0x000fe40000011403 */
[----:B------:R-:W-:-:S03]  /*a6e0*/  SHF.R.S32.HI R41, RZ, 0x3, R6 ;  /* 0x00000003ff297819 */ /* 0x000fc60000011406 */
[----:B------:R-:W-:Y:S02]  /*a6f0*/  @!P2 IMAD.SHL.U32 R39, R3, 0x8, RZ ;  /* 0x000000080327a824 */ /* 0x000fe400078e00ff */
[----:B------:R-:W-:Y:S02]  /*a700*/  @!P3 IMAD.SHL.U32 R41, R41, 0x8, RZ ;  /* 0x000000082929b824 */ /* 0x000fe400078e00ff */
        /* <DEDUP_REMOVED lines=12> */
.L_x_10842:
[----:B------:R-:W-:Y:S05]  /*a7d0*/  BSYNC B1 ;  /* 0x0000000000017941 */ /* 0x000fea0003800000 */
.L_x_10841:
        /* <DEDUP_REMOVED lines=10> */
[----:B---3--:R-:W-:Y:S01]  /*a880*/  IMAD.MOV.U32 R36, RZ, RZ, R9 ;  /* 0x000000ffff247224 */ /* 0x008fe200078e0009 */
        /* <DEDUP_REMOVED lines=18> */
[----:B--2---:R-:W-:-:S02]  /*a9b0*/  IMAD.MOV.U32 R37, RZ, RZ, R25 ;  /* 0x000000ffff257224 */ /* 0x004fc400078e0019 */
        /* <DEDUP_REMOVED lines=21> */
.L_x_11151:
[----:B------:R-:W-:Y:S05]  /*ab10*/  BSYNC B1 ;  /* 0x0000000000017941 */ /* 0x000fea0003800000 */
.L_x_10843:
        /* <DEDUP_REMOVED lines=22> */
[----:B------:R-:W-:-:S02]  /*ac80*/  SHF.R.U64 R24, R26, 0x10, R27 ;  /* 0x000000101a187819 */ /* 0x000fc4000000121b */
[----:B------:R-:W-:Y:S02]  /*ac90*/  LEA.HI R0, R3, R0, RZ, 0x1d ;  /* 0x0000000003007211 */ /* 0x000fe400078fe8ff */
[----:B------:R-:W-:Y:S02]  /*aca0*/  SHF.R.U32.HI R26, RZ, 0x10, R27 ;  /* 0x00000010ff1a7819 */ /* 0x000fe4000001161b */
[----:B------:R-:W-:Y:S02]  /*acb0*/  SHF.R.S32.HI R37, RZ, 0x1f, R0 ;  /* 0x0000001fff257819 */ /* 0x000fe40000011400 */
[----:B------:R-:W-:Y:S02]  /*acc0*/  SHF.R.U32.HI R62, RZ, 0x10, R25 ;  /* 0x00000010ff3e7819 */ /* 0x000fe40000011619 */
[----:B------:R-:W-:Y:S01]  /*acd0*/  LEA.HI R37, R37, R0, RZ, 0x2 ;  /* 0x0000000025257211 */ /* 0x000fe200078f10ff */
[----:B------:R-:W-:Y:S01]  /*ace0*/  IMAD.SHL.U32 R0, R0, 0x8, RZ ;  /* 0x0000000800007824 */ /* 0x000fe200078e00ff */
[----:B------:R-:W-:-:S02]  /*acf0*/  SHF.R.U64 R25, R6, 0x10, R7 ;  /* 0x0000001006197819 */ /* 0x000fc40000001207 */
[----:B------:R-:W-:Y:S02]  /*ad00*/  SHF.R.S32.HI R37, RZ, 0x2, R37 ;  /* 0x00000002ff257819 */ /* 0x000fe40000011425 */
[----:B------:R-:W-:Y:S02]  /*ad10*/  LOP3.LUT R20, R77, 0x18, R0, 0xf8, !PT ;  /* 0x000000184d147812 */ /* 0x000fe400078ef800 */
[----:B------:R-:W-:Y:S01]  /*ad20*/  LEA R0, R36, UR38, 0x1 ;  /* 0x0000002624007c11 */ /* 0x000fe2000f8e08ff */
[----:B------:R-:W-:Y:S01]  /*ad30*/  IMAD R37, R37, 0x1800, R76 ;  /* 0x0000180025257824 */ /* 0x000fe200078e024c */
[----:B------:R-:W-:Y:S02]  /*ad40*/  LOP3.LUT R20, R20, R75, RZ, 0x3c, !PT ;  /* 0x0000004b14147212 */ /* 0x000fe400078e3cff */
[----:B------:R-:W-:Y:S02]  /*ad50*/  PRMT R71, R64, 0x5410, R71 ;  /* 0x0000541040477816 */ /* 0x000fe40000000047 */
[----:B------:R-:W-:Y:S01]  /*ad60*/  PRMT R61, R68, 0x5410, R61 ;  /* 0x00005410443d7816 */ /* 0x000fe2000000003d */
[----:B------:R-:W-:Y:S01]  /*ad70*/  IMAD.IADD R41, R37, 0x1, R20 ;  /* 0x0000000125297824 */ /* 0x000fe200078e0214 */
[----:B------:R-:W-:Y:S01]  /*ad80*/  PRMT R4, R47, 0x5432, R26 ;  /* 0x000054322f047816 */ /* 0x000fe2000000001a */
[----:B------:R-:W0:Y:S01]  /*ad90*/  LDS.128 R36, [R0] ;  /* 0x0000000000247984 */ /* 0x000e220000000c00 */
[----:B------:R-:W-:Y:S01]  /*ada0*/  SHF.R.U32.HI R63, RZ, 0x10, R5 ;  /* 0x00000010ff3f7819 */ /* 0x000fe20000011605 */
[----:B------:R-:W-:Y:S01]  /*adb0*/  IMAD R20, R41, 0x2, R2 ;  /* 0x0000000229147824 */ /* 0x000fe200078e0202 */
[----:B------:R-:W-:Y:S01]  /*adc0*/  PRMT R25, R66, 0x5410, R25 ;  /* 0x0000541042197816 */ /* 0x000fe20000000019 */
[----:B------:R-:W-:Y:S01]  /*add0*/  IMAD.U32 R70, R71, 0x10000, RZ ;  /* 0x0001000047467824 */ /* 0x000fe200078e00ff */
[----:B------:R-:W-:-:S02]  /*ade0*/  SHF.R.U32.HI R5, RZ, 0x10, R7 ;  /* 0x00000010ff057819 */ /* 0x000fc40000011607 */
[----:B----4-:R-:W1:Y:S01]  /*adf0*/  LDS.128 R40, [R20+0xc400] ;  /* 0x00c4000014287984 */ /* 0x010e620000000c00 */
[----:B------:R-:W-:Y:S02]  /*ae00*/  PRMT R62, R21, 0x5432, R62 ;  /* 0x00005432153e7816 */ /* 0x000fe4000000003e */
[----:B------:R-:W-:Y:S02]  /*ae10*/  PRMT R5, R67, 0x5410, R5 ;  /* 0x0000541043057816 */ /* 0x000fe40000000005 */
[----:B------:R-:W-:Y:S02]  /*ae20*/  PRMT R63, R65, 0x5410, R63 ;  /* 0x00005410413f7816 */ /* 0x000fe4000000003f */
        /* <DEDUP_REMOVED lines=9> */
[C---:B-1----:R-:W-:Y:S01]  /*aec0*/  LOP3.LUT R66, R40.reuse, 0xffff0000, RZ, 0xc0, !PT ;  /* 0xffff000028427812 */ /* 0x042fe200078ec0ff */
[----:B------:R-:W-:Y:S01]  /*aed0*/  IMAD.U32 R37, R40, 0x10000, RZ ;  /* 0x0001000028257824 */ /* 0x000fe200078e00ff */
[----:B------:R-:W-:Y:S01]  /*aee0*/  LOP3.LUT R38, R39, 0xffff0000, RZ, 0xc0, !PT ;  /* 0xffff000027267812 */ /* 0x000fe200078ec0ff */
        /* <DEDUP_REMOVED lines=9> */
[C---:B------:R-:W-:Y:S01]  /*af80*/  IMAD.U32 R41, R42.reuse, 0x10000, RZ ;  /* 0x000100002a297824 */ /* 0x040fe200078e00ff */
[----:B------:R-:W-:Y:S01]  /*af90*/  LOP3.LUT R27, R42, 0xffff0000, RZ, 0xc0, !PT ;  /* 0xffff00002a1b7812 */ /* 0x000fe200078ec0ff */
[----:B------:R-:W-:Y:S01]  /*afa0*/  IMAD.U32 R40, R62, 0x10000, RZ ;  /* 0x000100003e287824 */ /* 0x000fe200078e00ff */
[----:B------:R-:W-:Y:S01]  /*afb0*/  LOP3.LUT R42, R43, 0xffff0000, RZ, 0xc0, !PT ;  /* 0xffff00002b2a7812 */ /* 0x000fe200078ec0ff */
[----:B------:R-:W-:-:S02]  /*afc0*/  IMAD.U32 R70, R4, 0x10000, RZ ;  /* 0x0001000004467824 */ /* 0x000fc400078e00ff */
[----:B------:R-:W-:Y:S01]  /*afd0*/  FMUL.FTZ R74, R69, R72 ;  /* 0x00000048454a7220 */ /* 0x000fe20000410000 */
[----:B------:R-:W-:Y:S02]  /*afe0*/  IMAD.U32 R43, R63, 0x10000, RZ ;  /* 0x000100003f2b7824 */ /* 0x000fe400078e00ff */
[----:B------:R-:W-:Y:S01]  /*aff0*/  FMUL.FTZ R45, R67, R40 ;  /* 0x00000028432d7220 */ /* 0x000fe20000410000 */
[----:B------:R-:W-:Y:S01]  /*b000*/  FMUL.FTZ R69, R69, R70 ;  /* 0x0000004645457220 */ /* 0x000fe20000410000 */
[----:B------:R-:W-:Y:S01]  /*b010*/  LOP3.LUT R63, R63, 0xffff0000, RZ, 0xc0, !PT ;  /* 0xffff00003f3f7812 */ /* 0x000fe200078ec0ff */
[-C--:B------:R-:W-:Y:S01]  /*b020*/  FMUL.FTZ R73, R67, R43.reuse ;  /* 0x0000002b43497220 */ /* 0x080fe20000410000 */
[----:B------:R-:W-:Y:S01]  /*b030*/  LOP3.LUT R67, R61, 0xffff0000, RZ, 0xc0, !PT ;  /* 0xffff00003d437812 */ /* 0x000fe200078ec0ff */
[----:B------:R-:W-:Y:S01]  /*b040*/  FFMA.FTZ R45, R64, R43, R45 ;  /* 0x0000002b402d7223 */ /* 0x000fe2000001002d */
[C---:B------:R-:W-:Y:S01]  /*b050*/  FFMA.FTZ R61, R65.reuse, R72, R69 ;  /* 0x00000048413d7223 */ /* 0x040fe20000010045 */
[----:B------:R-:W-:Y:S01]  /*b060*/  FFMA.FTZ R43, R65, R70, -R74 ;  /* 0x00000046412b7223 */ /* 0x000fe2000001084a */
[----:B------:R-:W-:Y:S01]  /*b070*/  FMUL.FTZ R69, R66, R71 ;  /* 0x0000004742457220 */ /* 0x000fe20000410000 */
[----:B------:R-:W-:Y:S01]  /*b080*/  LOP3.LUT R65, R62, 0xffff0000, RZ, 0xc0, !PT ;  /* 0xffff00003e417812 */ /* 0x000fe200078ec0ff */
[----:B------:R-:W-:Y:S01]  /*b090*/  FFMA.FTZ R40, R64, R40, -R73 ;  /* 0x0000002840287223 */ /* 0x000fe20000010849 */
[-C--:B------:R-:W-:Y:S01]  /*b0a0*/  FMUL.FTZ R73, R66, R67.reuse ;  /* 0x0000004342497220 */ /* 0x080fe20000410000 */
[----:B------:R-:W-:Y:S01]  /*b0b0*/  FFMA.FTZ R66, R26, R67, -R69 ;  /* 0x000000431a427223 */ /* 0x000fe20000010845 */
[C---:B------:R-:W-:Y:S01]  /*b0c0*/  FMUL.FTZ R67, R68.reuse, R63 ;  /* 0x0000003f44437220 */ /* 0x040fe20000410000 */
[----:B------:R-:W-:Y:S01]  /*b0d0*/  FMUL.FTZ R68, R68, R65 ;  /* 0x0000004144447220 */ /* 0x000fe20000410000 */
[C---:B------:R-:W-:Y:S01]  /*b0e0*/  IMAD.U32 R64, R25.reuse, 0x10000, RZ ;  /* 0x0001000019407824 */ /* 0x040fe200078e00ff */
[----:B------:R-:W-:Y:S01]  /*b0f0*/  LOP3.LUT R25, R25, 0xffff0000, RZ, 0xc0, !PT ;  /* 0xffff000019197812 */ /* 0x000fe200078ec0ff */
[----:B------:R-:W-:-:S02]  /*b100*/  IMAD.U32 R62, R24, 0x10000, RZ ;  /* 0x00010000183e7824 */ /* 0x000fc400078e00ff */
[C---:B------:R-:W-:Y:S01]  /*b110*/  FFMA.FTZ R67, R36.reuse, R65, -R67 ;  /* 0x0000004124437223 */ /* 0x040fe20000010843 */
[----:B------:R-:W-:Y:S01]  /*b120*/  FFMA.FTZ R68, R36, R63, R68 ;  /* 0x0000003f24447223 */ /* 0x000fe20000010044 */
[C---:B------:R-:W-:Y:S01]  /*b130*/  FMUL.FTZ R70, R41.reuse, R64 ;  /* 0x0000004029467220 */ /* 0x040fe20000410000 */
[-C--:B------:R-:W-:Y:S01]  /*b140*/  FMUL.FTZ R36, R41, R62.reuse ;  /* 0x0000003e29247220 */ /* 0x080fe20000410000 */
[----:B------:R-:W-:Y:S01]  /*b150*/  LOP3.LUT R24, R24, 0xffff0000, RZ, 0xc0, !PT ;  /* 0xffff000018187812 */ /* 0x000fe200078ec0ff */
[----:B------:R-:W-:Y:S01]  /*b160*/  FFMA.FTZ R26, R26, R71, R73 ;  /* 0x000000471a1a7223 */ /* 0x000fe20000010049 */
[----:B------:R-:W-:Y:S01]  /*b170*/  LOP3.LUT R41, R5, 0xffff0000, RZ, 0xc0, !PT ;  /* 0xffff000005297812 */ /* 0x000fe200078ec0ff */
[C---:B------:R-:W-:Y:S01]  /*b180*/  FFMA.FTZ R70, R7.reuse, R62, -R70 ;  /* 0x0000003e07467223 */ /* 0x040fe20000010846 */
        /* <DEDUP_REMOVED lines=20> */
.L_x_10846:
[----:B------:R-:W-:Y:S05]  /*b2d0*/  BSYNC B1 ;  /* 0x0000000000017941 */ /* 0x000fea0003800000 */
.L_x_10845:
[----:B------:R-:W-:Y:S04]  /*b2e0*/  BSSY B1, `(.L_x_10847) ;  /* 0x0000074000017945 */ /* 0x000fe80003800000 */
[----:B------:R-:W-:Y:S05]  /*b2f0*/  @P1 BRA `(.L_x_10848) ;  /* 0x0000000400c81947 */ /* 0x000fea0003800000 */
[----:B0-----:R-:W2:Y:S01]  /*b300*/  LDL R0, [R1+0x2c] ;  /* 0x00002c0001007983 */ /* 0x001ea20000100800 */
[----:B------:R-:W-:Y:S02]  /*b310*/  SHF.R.U64 R37, R28, 0x10, R29 ;  /* 0x000000101c257819 */ /* 0x000fe4000000121d */
[--C-:B------:R-:W-:Y:S02]  /*b320*/  SHF.R.U64 R28, R8, 0x10, R9.reuse ;  /* 0x00000010081c7819 */ /* 0x100fe40000001209 */
[----:B------:R-:W-:Y:S02]  /*b330*/  SHF.R.U32.HI R9, RZ, 0x10, R9 ;  /* 0x00000010ff097819 */ /* 0x000fe40000011609 */
[--C-:B------:R-:W-:Y:S02]  /*b340*/  SHF.R.U64 R8, R10, 0x10, R11.reuse ;  /* 0x000000100a087819 */ /* 0x100fe4000000120b */
[----:B------:R-:W-:Y:S02]  /*b350*/  SHF.R.U32.HI R11, RZ, 0x10, R11 ;  /* 0x00000010ff0b7819 */ /* 0x000fe4000001160b */
[----:B------:R-:W-:-:S02]  /*b360*/  PRMT R53, R53, 0x5410, R28 ;  /* 0x0000541035357816 */ /* 0x000fc4000000001c */
[----:B------:R-:W-:Y:S02]  /*b370*/  SHF.R.U32.HI R36, RZ, 0x10, R29 ;  /* 0x00000010ff247819 */ /* 0x000fe4000001161d */
[----:B------:R-:W-:Y:S01]  /*b380*/  PRMT R58, R58, 0x5410, R37 ;  /* 0x000054103a3a7816 */ /* 0x000fe20000000025 */
[----:B------:R-:W-:Y:S01]  /*b390*/  IMAD.U32 R37, R53, 0x10000, RZ ;  /* 0x0001000035257824 */ /* 0x000fe200078e00ff */
[----:B------:R-:W-:Y:S02]  /*b3a0*/  PRMT R54, R54, 0x5410, R9 ;  /* 0x0000541036367816 */ /* 0x000fe40000000009 */
[----:B------:R-:W-:Y:S02]  /*b3b0*/  PRMT R55, R55, 0x5410, R8 ;  /* 0x0000541037377816 */ /* 0x000fe40000000008 */
[----:B------:R-:W-:Y:S02]  /*b3c0*/  PRMT R56, R56, 0x5410, R11 ;  /* 0x0000541038387816 */ /* 0x000fe4000000000b */
[----:B------:R-:W-:Y:S01]  /*b3d0*/  PRMT R59, R59, 0x5410, R36 ;  /* 0x000054103b3b7816 */ /* 0x000fe20000000024 */
[----:B------:R-:W-:Y:S01]  /*b3e0*/  IMAD.U32 R36, R58, 0x10000, RZ ;  /* 0x000100003a247824 */ /* 0x000fe200078e00ff */
[----:B------:R-:W-:-:S02]  /*b3f0*/  SHF.R.U64 R29, R30, 0x10, R31 ;  /* 0x000000101e1d7819 */ /* 0x000fc4000000121f */
[----:B------:R-:W-:Y:S02]  /*b400*/  LOP3.LUT R53, R53, 0xffff0000, RZ, 0xc0, !PT ;  /* 0xffff000035357812 */ /* 0x000fe400078ec0ff */
[----:B------:R-:W-:Y:S02]  /*b410*/  PRMT R60, R60, 0x5410, R29 ;  /* 0x000054103c3c7816 */ /* 0x000fe4000000001d */
[----:B------:R-:W-:Y:S02]  /*b420*/  LOP3.LUT R58, R58, 0xffff0000, RZ, 0xc0, !PT ;  /* 0xffff00003a3a7812 */ /* 0x000fe400078ec0ff */
[----:B------:R-:W-:-:S04]  /*b430*/  SHF.R.U32.HI R30, RZ, 0x10, R31 ;  /* 0x00000010ff1e7819 */ /* 0x000fc8000001161f */
[----:B------:R-:W-:Y:S01]  /*b440*/  PRMT R57, R57, 0x5410, R30 ;  /* 0x0000541039397816 */ /* 0x000fe2000000001e */
[----:B--2---:R-:W-:-:S05]  /*b450*/  IMAD.IADD R0, R156, 0x1, R0 ;  /* 0x000000019c007824 */ /* 0x004fca00078e0200 */
[----:B------:R-:W-:-:S04]  /*b460*/  SHF.R.S32.HI R5, RZ, 0x1f, R0 ;  /* 0x0000001fff057819 */ /* 0x000fc80000011400 */
[CC--:B------:R-:W-:Y:S02]  /*b470*/  LEA.HI R4, R5.reuse, R0.reuse, RZ, 0x3 ;  /* 0x0000000005047211 */ /* 0x0c0fe400078f18ff */
[----:B------:R-:W-:Y:S02]  /*b480*/  LEA.HI R5, R5, R0, RZ, 0x5 ;  /* 0x0000000005057211 */ /* 0x000fe400078f28ff */
[--C-:B------:R-:W-:Y:S02]  /*b490*/  SHF.R.S32.HI R6, RZ, 0x3, R4.reuse ;  /* 0x00000003ff067819 */ /* 0x100fe40000011404 */
[----:B-----5:R-:W-:Y:S02]  /*b4a0*/  LOP3.LUT R4, R77, 0x18, R4, 0xf8, !PT ;  /* 0x000000184d047812 */ /* 0x020fe400078ef804 */
[----:B------:R-:W-:Y:S02]  /*b4b0*/  LEA.HI R0, R3, R6, RZ, 0x1d ;  /* 0x0000000603007211 */ /* 0x000fe400078fe8ff */
[----:B------:R-:W-:-:S02]  /*b4c0*/  SHF.R.S32.HI R6, RZ, 0x5, R5 ;  /* 0x00000005ff067819 */ /* 0x000fc40000011405 */
[----:B------:R-:W-:Y:S02]  /*b4d0*/  SHF.R.S32.HI R5, RZ, 0x1f, R0 ;  /* 0x0000001fff057819 */ /* 0x000fe40000011400 */
[----:B------:R-:W-:Y:S01]  /*b4e0*/  LOP3.LUT R7, R4, R75, RZ, 0x3c, !PT ;  /* 0x0000004b04077212 */ /* 0x000fe200078e3cff */
[----:B------:R-:W-:Y:S01]  /*b4f0*/  IMAD R6, R6, 0x1800, R76 ;  /* 0x0000180006067824 */ /* 0x000fe200078e024c */
[----:B------:R-:W-:Y:S01]  /*b500*/  LEA.HI R5, R5, R0, RZ, 0x2 ;  /* 0x0000000005057211 */ /* 0x000fe200078f10ff */
[----:B------:R-:W-:Y:S02]  /*b510*/  IMAD.SHL.U32 R0, R0, 0x8, RZ ;  /* 0x0000000800007824 */ /* 0x000fe400078e00ff */
[----:B------:R-:W-:Y:S01]  /*b520*/  IMAD.IADD R6, R6, 0x1, R7 ;  /* 0x0000000106067824 */ /* 0x000fe200078e0207 */
[----:B------:R-:W-:Y:S02]  /*b530*/  SHF.R.S32.HI R5, RZ, 0x2, R5 ;  /* 0x00000002ff057819 */ /* 0x000fe40000011405 */
[----:B------:R-:W-:-:S02]  /*b540*/  LOP3.LUT R4, R77, 0x18, R0, 0xf8, !PT ;  /* 0x000000184d047812 */ /* 0x000fc400078ef800 */
[----:B------:R-:W-:Y:S01]  /*b550*/  LEA R0, R6, UR38, 0x1 ;  /* 0x0000002606007c11 */ /* 0x000fe2000f8e08ff */
[----:B------:R-:W-:Y:S01]  /*b560*/  IMAD R5, R5, 0x1800, R76 ;  /* 0x0000180005057824 */ /* 0x000fe200078e024c */
[----:B------:R-:W-:-:S05]  /*b570*/  LOP3.LUT R4, R4, R75, RZ, 0x3c, !PT ;  /* 0x0000004b04047212 */ /* 0x000fca00078e3cff */
[----:B------:R-:W-:Y:S02]  /*b580*/  IMAD.IADD R25, R5, 0x1, R4 ;  /* 0x0000000105197824 */ /* 0x000fe400078e0204 */
        /* <DEDUP_REMOVED lines=19> */
[----:B------:R-:W-:Y:S01]  /*b6c0*/  FFMA.FTZ R39, R8, R36, -R39 ;  /* 0x0000002408277223 */ /* 0x000fe20000010827 */
[----:B------:R-:W-:-:S02]  /*b6d0*/  IMAD.U32 R36, R54, 0x10000, RZ ;  /* 0x0001000036247824 */ /* 0x000fc400078e00ff */
[----:B------:R-:W-:Y:S01]  /*b6e0*/  FFMA.FTZ R37, R8, R37, R7 ;  /* 0x0000002508257223 */ /* 0x000fe20000010007 */
[----:B------:R-:W-:Y:S01]  /*b6f0*/  IMAD.U32 R7, R59, 0x10000, RZ ;  /* 0x000100003b077824 */ /* 0x000fe200078e00ff */
[----:B------:R-:W-:Y:S01]  /*b700*/  LOP3.LUT R54, R54, 0xffff0000, RZ, 0xc0, !PT ;  /* 0xffff000036367812 */ /* 0x000fe200078ec0ff */
[----:B------:R-:W-:Y:S01]  /*b710*/  FMUL.FTZ R41, R29, R36 ;  /* 0x000000241d297220 */ /* 0x000fe20000410000 */
[----:B------:R-:W-:Y:S01]  /*b720*/  LOP3.LUT R8, R59, 0xffff0000, RZ, 0xc0, !PT ;  /* 0xffff00003b087812 */ /* 0x000fe200078ec0ff */
[-C--:B------:R-:W-:Y:S01]  /*b730*/  FMUL.FTZ R29, R29, R7.reuse ;  /* 0x000000071d1d7220 */ /* 0x080fe20000410000 */
[C---:B------:R-:W-:Y:S01]  /*b740*/  FFMA.FTZ R38, R9.reuse, R58, -R38 ;  /* 0x0000003a09267223 */ /* 0x040fe20000010826 */
[C---:B------:R-:W-:Y:S01]  /*b750*/  FFMA.FTZ R41, R10.reuse, R7, -R41 ;  /* 0x000000070a297223 */ /* 0x040fe20000010829 */
[----:B------:R-:W-:Y:S01]  /*b760*/  FFMA.FTZ R24, R9, R53, R24 ;  /* 0x0000003509187223 */ /* 0x000fe20000010018 */
[----:B------:R-:W-:Y:S01]  /*b770*/  FFMA.FTZ R29, R10, R36, R29 ;  /* 0x000000240a1d7223 */ /* 0x000fe2000001001d */
[----:B------:R-:W-:Y:S01]  /*b780*/  FMUL.FTZ R10, R25, R54 ;  /* 0x00000036190a7220 */ /* 0x000fe20000410000 */
[----:B------:R-:W-:-:S02]  /*b790*/  IMAD.U32 R30, R26, 0x10000, RZ ;  /* 0x000100001a1e7824 */ /* 0x000fc400078e00ff */
[-C--:B------:R-:W-:Y:S01]  /*b7a0*/  FMUL.FTZ R40, R25, R8.reuse ;  /* 0x0000000819287220 */ /* 0x080fe20000410000 */
[----:B------:R-:W-:Y:S02]  /*b7b0*/  IMAD.U32 R9, R55, 0x10000, RZ ;  /* 0x0001000037097824 */ /* 0x000fe400078e00ff */
[C---:B------:R-:W-:Y:S01]  /*b7c0*/  FFMA.FTZ R36, R5.reuse, R8, -R10 ;  /* 0x0000000805247223 */ /* 0x040fe2000001080a */
[----:B------:R-:W-:Y:S02]  /*b7d0*/  IMAD.U32 R7, R60, 0x10000, RZ ;  /* 0x000100003c077824 */ /* 0x000fe400078e00ff */
[----:B------:R-:W-:Y:S01]  /*b7e0*/  FFMA.FTZ R40, R5, R54, R40 ;  /* 0x0000003605287223 */ /* 0x000fe20000010028 */
[----:B------:R-:W-:Y:S02]  /*b7f0*/  IMAD.U32 R31, R27, 0x10000, RZ ;  /* 0x000100001b1f7824 */ /* 0x000fe400078e00ff */
[----:B------:R-:W-:Y:S01]  /*b800*/  FMUL.FTZ R42, R30, R9 ;  /* 0x000000091e2a7220 */ /* 0x000fe20000410000 */
[----:B------:R-:W-:-:S02]  /*b810*/  IMAD.U32 R10, R56, 0x10000, RZ ;  /* 0x00010000380a7824 */ /* 0x000fc400078e00ff */
[-C--:B------:R-:W-:Y:S01]  /*b820*/  FMUL.FTZ R30, R30, R7.reuse ;  /* 0x000000071e1e7220 */ /* 0x080fe20000410000 */
[----:B------:R-:W-:Y:S02]  /*b830*/  IMAD.U32 R8, R57, 0x10000, RZ ;  /* 0x0001000039087824 */ /* 0x000fe400078e00ff */
[----:B------:R-:W-:Y:S01]  /*b840*/  FFMA.FTZ R42, R11, R7, -R42 ;  /* 0x000000070b2a7223 */ /* 0x000fe2000001082a */
[----:B------:R-:W-:Y:S01]  /*b850*/  FMUL.FTZ R5, R31, R10 ;  /* 0x0000000a1f057220 */ /* 0x000fe20000410000 */
[----:B------:R-:W-:Y:S01]  /*b860*/  FFMA.FTZ R30, R11, R9, R30 ;  /* 0x000000090b1e7223 */ /* 0x000fe2000001001e */
[----:B------:R-:W-:Y:S01]  /*b870*/  LOP3.LUT R26, R26, 0xffff0000, RZ, 0xc0, !PT ;  /* 0xffff00001a1a7812 */ /* 0x000fe200078ec0ff */
[-C--:B------:R-:W-:Y:S01]  /*b880*/  FMUL.FTZ R31, R31, R8.reuse ;  /* 0x000000081f1f7220 */ /* 0x080fe20000410000 */
[----:B------:R-:W-:Y:S01]  /*b890*/  FFMA.FTZ R11, R28, R8, -R5 ;  /* 0x000000081c0b7223 */ /* 0x000fe20000010805 */
[----:B------:R-:W-:Y:S02]  /*b8a0*/  LOP3.LUT R55, R55, 0xffff0000, RZ, 0xc0, !PT ;  /* 0xffff000037377812 */ /* 0x000fe400078ec0ff */
[----:B------:R-:W-:Y:S01]  /*b8b0*/  LOP3.LUT R5, R60, 0xffff0000, RZ, 0xc0, !PT ;  /* 0xffff00003c057812 */ /* 0x000fe200078ec0ff */
[----:B------:R-:W-:Y:S01]  /*b8c0*/  FFMA.FTZ R31, R28, R10, R31 ;  /* 0x0000000a1c1f7223 */ /* 0x000fe2000001001f */
[----:B------:R-:W-:Y:S01]  /*b8d0*/  LOP3.LUT R27, R27, 0xffff0000, RZ, 0xc0, !PT ;  /* 0xffff00001b1b7812 */ /* 0x000fe200078ec0ff */
[----:B------:R-:W-:Y:S01]  /*b8e0*/  FMUL.FTZ R7, R26, R55 ;  /* 0x000000371a077220 */ /* 0x000fe20000410000 */
[----:B------:R-:W-:Y:S01]  /*b8f0*/  LOP3.LUT R56, R56, 0xffff0000, RZ, 0xc0, !PT ;  /* 0xffff000038387812 */ /* 0x000fe200078ec0ff */
[-C--:B------:R-:W-:Y:S01]  /*b900*/  FMUL.FTZ R26, R26, R5.reuse ;  /* 0x000000051a1a7220 */ /* 0x080fe20000410000 */
[----:B------:R-:W-:Y:S01]  /*b910*/  LOP3.LUT R57, R57, 0xffff0000, RZ, 0xc0, !PT ;  /* 0xffff000039397812 */ /* 0x000fe200078ec0ff */
[----:B------:R-:W-:Y:S01]  /*b920*/  FFMA.FTZ R7, R4, R5, -R7 ;  /* 0x0000000504077223 */ /* 0x000fe20000010807 */
[----:B------:R-:W-:Y:S01]  /*b930*/  F2FP.BF16.F32.PACK_AB R5, R36, R41 ;  /* 0x000000292405723e */ /* 0x000fe200000010ff */
[CC--:B------:R-:W-:Y:S01]  /*b940*/  FMUL.FTZ R9, R27.reuse, R56.reuse ;  /* 0x000000381b097220 */ /* 0x0c0fe20000410000 */
[----:B------:R-:W-:Y:S01]  /*b950*/  FFMA.FTZ R55, R4, R55, R26 ;  /* 0x0000003704377223 */ /* 0x000fe2000001001a */
[----:B------:R-:W-:Y:S01]  /*b960*/  FMUL.FTZ R27, R27, R57 ;  /* 0x000000391b1b7220 */ /* 0x000fe20000410000 */
[----:B------:R-:W-:Y:S01]  /*b970*/  F2FP.BF16.F32.PACK_AB R4, R38, R39 ;  /* 0x000000272604723e */ /* 0x000fe200000010ff */
[----:B------:R-:W-:Y:S01]  /*b980*/  FFMA.FTZ R26, R6, R57, -R9 ;  /* 0x00000039061a7223 */ /* 0x000fe20000010809 */
[----:B------:R-:W-:Y:S01]  /*b990*/  F2FP.BF16.F32.PACK_AB R8, R24, R37 ;  /* 0x000000251808723e */ /* 0x000fe200000010ff */
[----:B------:R-:W-:Y:S01]  /*b9a0*/  FFMA.FTZ R56, R6, R56, R27 ;  /* 0x0000003806387223 */ /* 0x000fe2000001001b */
[----:B------:R-:W-:-:S02]  /*b9b0*/  F2FP.BF16.F32.PACK_AB R6, R7, R42 ;  /* 0x0000002a0706723e */ /* 0x000fc400000010ff */
[----:B------:R-:W-:Y:S02]  /*b9c0*/  F2FP.BF16.F32.PACK_AB R7, R26, R11 ;  /* 0x0000000b1a07723e */ /* 0x000fe400000010ff */
[----:B------:R-:W-:Y:S02]  /*b9d0*/  F2FP.BF16.F32.PACK_AB R9, R40, R29 ;  /* 0x0000001d2809723e */ /* 0x000fe400000010ff */
[----:B------:R-:W-:Y:S01]  /*b9e0*/  F2FP.BF16.F32.PACK_AB R10, R55, R30 ;  /* 0x0000001e370a723e */ /* 0x000fe200000010ff */
[----:B------:R1:W-:Y:S01]  /*b9f0*/  STS.128 [R0], R4 ;  /* 0x0000000400007388 */ /* 0x0003e20000000c00 */
[----:B------:R-:W-:-:S05]  /*ba00*/  F2FP.BF16.F32.PACK_AB R11, R56, R31 ;  /* 0x0000001f380b723e */ /* 0x000fca00000010ff */
[----:B------:R1:W-:Y:S02]  /*ba10*/  STS.128 [R20+0xc400], R8 ;  /* 0x00c4000814007388 */ /* 0x0003e40000000c00 */
.L_x_10848:
[----:B------:R-:W-:Y:S05]  /*ba20*/  BSYNC B1 ;  /* 0x0000000000017941 */ /* 0x000fea0003800000 */
.L_x_10847:
[----:B------:R-:W-:Y:S05]  /*ba30*/  @P2 BRA `(.L_x_10829) ;  /* 0x0000000400c82947 */ /* 0x000fea0003800000 */
[----:B01----:R-:W2:Y:S01]  /*ba40*/  LDL R0, [R1+0x28] ;  /* 0x0000280001007983 */ /* 0x003ea20000100800 */
[----:B------:R-:W-:Y:S02]  /*ba50*/  SHF.R.U64 R24, R32, 0x10, R33 ;  /* 0x0000001020187819 */ /* 0x000fe40000001221 */
[----:B------:R-:W-:Y:S02]  /*ba60*/  SHF.R.U64 R26, R12, 0x10, R13 ;  /* 0x000000100c1a7819 */ /* 0x000fe4000000120d */
[----:B------:R-:W-:Y:S02]  /*ba70*/  SHF.R.U64 R20, R34, 0x10, R35 ;  /* 0x0000001022147819 */ /* 0x000fe40000001223 */
[----:B------:R-:W-:Y:S02]  /*ba80*/  PRMT R49, R49, 0x5410, R24 ;  /* 0x0000541031317816 */ /* 0x000fe40000000018 */
[----:B------:R-:W-:Y:S02]  /*ba90*/  PRMT R26, R21, 0x5410, R26 ;  /* 0x00005410151a7816 */ /* 0x000fe4000000001a */
[----:B------:R-:W-:Y:S01]  /*baa0*/  SHF.R.U32.HI R33, RZ, 0x10, R33 ;  /* 0x00000010ff217819 */ /* 0x000fe20000011621 */
[----:B------:R-:W-:Y:S01]  /*bab0*/  IMAD.U32 R27, R49, 0x10000, RZ ;  /* 0x00010000311b7824 */ /* 0x000fe200078e00ff */
[----:B------:R-:W-:Y:S01]  /*bac0*/  SHF.R.U32.HI R35, RZ, 0x10, R35 ;  /* 0x00000010ff237819 */ /* 0x000fe20000011623 */
[----:B------:R-:W-:Y:S01]  /*bad0*/  IMAD.U32 R29, R26, 0x10000, RZ ;  /* 0x000100001a1d7824 */ /* 0x000fe200078e00ff */
[----:B------:R-:W-:-:S02]  /*bae0*/  SHF.R.U32.HI R13, RZ, 0x10, R13 ;  /* 0x00000010ff0d7819 */ /* 0x000fc4000001160d */
[----:B------:R-:W-:Y:S02]  /*baf0*/  SHF.R.U64 R12, R14, 0x10, R15 ;  /* 0x000000100e0c7819 */ /* 0x000fe4000000120f */
[----:B------:R-:W-:Y:S02]  /*bb00*/  PRMT R51, R51, 0x5410, R20 ;  /* 0x0000541033337816 */ /* 0x000fe40000000014 */
[----:B------:R-:W-:Y:S02]  /*bb10*/  PRMT R50, R50, 0x5410, R33 ;  /* 0x0000541032327816 */ /* 0x000fe40000000021 */
[----:B------:R-:W-:Y:S02]  /*bb20*/  PRMT R52, R52, 0x5410, R35 ;  /* 0x0000541034347816 */ /* 0x000fe40000000023 */
[----:B------:R-:W-:Y:S02]  /*bb30*/  PRMT R46, R46, 0x5410, R13 ;  /* 0x000054102e2e7816 */ /* 0x000fe4000000000d */
[----:B------:R-:W-:-:S02]  /*bb40*/  PRMT R47, R47, 0x5410, R12 ;  /* 0x000054102f2f7816 */ /* 0x000fc4000000000c */
[----:B------:R-:W-:Y:S02]  /*bb50*/  LOP3.LUT R31, R26, 0xffff0000, RZ, 0xc0, !PT ;  /* 0xffff00001a1f7812 */ /* 0x000fe400078ec0ff */
[----:B------:R-:W-:Y:S02]  /*bb60*/  LOP3.LUT R49, R49, 0xffff0000, RZ, 0xc0, !PT ;  /* 0xffff000031317812 */ /* 0x000fe400078ec0ff */
[----:B------:R-:W-:-:S04]  /*bb70*/  SHF.R.U32.HI R15, RZ, 0x10, R15 ;  /* 0x00000010ff0f7819 */ /* 0x000fc8000001160f */
[----:B------:R-:W-:Y:S01]  /*bb80*/  PRMT R48, R48, 0x5410, R15 ;  /* 0x0000541030307816 */ /* 0x000fe2000000000f */
[----:B--2---:R-:W-:-:S05]  /*bb90*/  IMAD.IADD R0, R156, 0x1, R0 ;  /* 0x000000019c007824 */ /* 0x004fca00078e0200 */
[----:B------:R-:W-:-:S04]  /*bba0*/  SHF.R.S32.HI R5, RZ, 0x1f, R0 ;  /* 0x0000001fff057819 */ /* 0x000fc80000011400 */
[CC--:B------:R-:W-:Y:S02]  /*bbb0*/  LEA.HI R4, R5.reuse, R0.reuse, RZ, 0x3 ;  /* 0x0000000005047211 */ /* 0x0c0fe400078f18ff */
[----:B------:R-:W-:Y:S02]  /*bbc0*/  LEA.HI R0, R5, R0, RZ, 0x5 ;  /* 0x0000000005007211 */ /* 0x000fe400078f28ff */
[----:B------:R-:W-:Y:S02]  /*bbd0*/  SHF.R.S32.HI R6, RZ, 0x3, R4 ;  /* 0x00000003ff067819 */ /* 0x000fe40000011404 */
[----:B------:R-:W-:Y:S02]  /*bbe0*/  SHF.R.S32.HI R5, RZ, 0x5, R0 ;  /* 0x00000005ff057819 */ /* 0x000fe40000011400 */
[----:B------:R-:W-:Y:S02]  /*bbf0*/  LEA.HI R3, R3, R6, RZ, 0x1d ;  /* 0x0000000603037211 */ /* 0x000fe400078fe8ff */
[----:B-----5:R-:W-:Y:S01]  /*bc00*/  LOP3.LUT R4, R77, 0x18, R4, 0xf8, !PT ;  /* 0x000000184d047812 */ /* 0x020fe200078ef804 */
[----:B------:R-:W-:Y:S01]  /*bc10*/  IMAD R5, R5, 0x1800, R76 ;  /* 0x0000180005057824 */ /* 0x000fe200078e024c */
[----:B------:R-:W-:-:S02]  /*bc20*/  SHF.R.S32.HI R0, RZ, 0x1f, R3 ;  /* 0x0000001fff007819 */ /* 0x000fc40000011403 */
[----:B------:R-:W-:Y:S02]  /*bc30*/  LOP3.LUT R4, R4, R75, RZ, 0x3c, !PT ;  /* 0x0000004b04047212 */ /* 0x000fe400078e3cff */
[----:B------:R-:W-:Y:S01]  /*bc40*/  LEA.HI R0, R0, R3, RZ, 0x2 ;  /* 0x0000000300007211 */ /* 0x000fe200078f10ff */
[----:B------:R-:W-:Y:S02]  /*bc50*/  IMAD.SHL.U32 R3, R3, 0x8, RZ ;  /* 0x0000000803037824 */ /* 0x000fe400078e00ff */
[----:B------:R-:W-:Y:S01]  /*bc60*/  IMAD.IADD R5, R5, 0x1, R4 ;  /* 0x0000000105057824 */ /* 0x000fe200078e0204 */
[----:B------:R-:W-:Y:S02]  /*bc70*/  SHF.R.S32.HI R4, RZ, 0x2, R0 ;  /* 0x00000002ff047819 */ /* 0x000fe40000011400 */
[----:B------:R-:W-:Y:S02]  /*bc80*/  LOP3.LUT R3, R77, 0x18, R3, 0xf8, !PT ;  /* 0x000000184d037812 */ /* 0x000fe400078ef803 */
        /* <DEDUP_REMOVED lines=26> */
[C---:B------:R-:W-:Y:S01]  /*be30*/  FMUL.FTZ R27, R8.reuse, R31 ;  /* 0x0000001f081b7220 */ /* 0x040fe20000410000 */
[-C--:B------:R-:W-:Y:S01]  /*be40*/  FMUL.FTZ R29, R8, R49.reuse ;  /* 0x00000031081d7220 */ /* 0x080fe20000410000 */
[C---:B------:R-:W-:Y:S01]  /*be50*/  FMUL.FTZ R8, R21.reuse, R20 ;  /* 0x0000001415087220 */ /* 0x040fe20000410000 */
[----:B------:R-:W-:Y:S01]  /*be60*/  FMUL.FTZ R21, R21, R12 ;  /* 0x0000000c15157220 */ /* 0x000fe20000410000 */
[----:B------:R-:W-:Y:S01]  /*be70*/  LOP3.LUT R50, R50, 0xffff0000, RZ, 0xc0, !PT ;  /* 0xffff000032327812 */ /* 0x000fe200078ec0ff */
[----:B------:R-:W-:Y:S02]  /*be80*/  IMAD.U32 R24, R10, 0x10000, RZ ;  /* 0x000100000a187824 */ /* 0x000fe400078e00ff */
[C---:B------:R-:W-:Y:S01]  /*be90*/  FFMA.FTZ R26, R4.reuse, R49, -R27 ;  /* 0x00000031041a7223 */ /* 0x040fe2000001081b */
[C---:B------:R-:W-:Y:S01]  /*bea0*/  FFMA.FTZ R20, R13.reuse, R20, R21 ;  /* 0x000000140d147223 */ /* 0x040fe20000010015 */
[----:B------:R-:W-:Y:S01]  /*beb0*/  FFMA.FTZ R28, R4, R31, R29 ;  /* 0x0000001f041c7223 */ /* 0x000fe2000001001d */
[----:B------:R-:W-:Y:S01]  /*bec0*/  FFMA.FTZ R12, R13, R12, -R8 ;  /* 0x0000000c0d0c7223 */ /* 0x000fe20000010808 */
[----:B------:R-:W-:-:S02]  /*bed0*/  IMAD.U32 R21, R47, 0x10000, RZ ;  /* 0x000100002f157824 */ /* 0x000fc400078e00ff */
[----:B------:R-:W-:Y:S01]  /*bee0*/  FMUL.FTZ R4, R9, R46 ;  /* 0x0000002e09047220 */ /* 0x000fe20000410000 */
[----:B------:R-:W-:Y:S02]  /*bef0*/  IMAD.U32 R13, R51, 0x10000, RZ ;  /* 0x00010000330d7824 */ /* 0x000fe400078e00ff */
[-C--:B------:R-:W-:Y:S01]  /*bf00*/  FMUL.FTZ R30, R9, R50.reuse ;  /* 0x00000032091e7220 */ /* 0x080fe20000410000 */
[C---:B------:R-:W-:Y:S01]  /*bf10*/  FMUL.FTZ R29, R24.reuse, R21 ;  /* 0x00000015181d7220 */ /* 0x040fe20000410000 */
[----:B------:R-:W-:Y:S01]  /*bf20*/  FFMA.FTZ R9, R5, R50, -R4 ;  /* 0x0000003205097223 */ /* 0x000fe20000010804 */
[-C--:B------:R-:W-:Y:S01]  /*bf30*/  FMUL.FTZ R24, R24, R13.reuse ;  /* 0x0000000d18187220 */ /* 0x080fe20000410000 */
[----:B------:R-:W-:Y:S02]  /*bf40*/  IMAD.U32 R25, R11, 0x10000, RZ ;  /* 0x000100000b197824 */ /* 0x000fe400078e00ff */
[----:B------:R-:W-:Y:S01]  /*bf50*/  FFMA.FTZ R29, R14, R13, -R29 ;  /* 0x0000000d0e1d7223 */ /* 0x000fe2000001081d */
[----:B------:R-:W-:-:S02]  /*bf60*/  IMAD.U32 R4, R52, 0x10000, RZ ;  /* 0x0001000034047824 */ /* 0x000fc400078e00ff */
[----:B------:R-:W-:Y:S01]  /*bf70*/  FFMA.FTZ R24, R14, R21, R24 ;  /* 0x000000150e187223 */ /* 0x000fe20000010018 */
[----:B------:R-:W-:Y:S01]  /*bf80*/  IMAD.U32 R8, R48, 0x10000, RZ ;  /* 0x0001000030087824 */ /* 0x000fe200078e00ff */
[----:B------:R-:W-:Y:S01]  /*bf90*/  LOP3.LUT R10, R10, 0xffff0000, RZ, 0xc0, !PT ;  /* 0xffff00000a0a7812 */ /* 0x000fe200078ec0ff */
[----:B------:R-:W-:Y:S01]  /*bfa0*/  FFMA.FTZ R27, R5, R46, R30 ;  /* 0x0000002e051b7223 */ /* 0x000fe2000001001e */
[----:B------:R-:W-:Y:S01]  /*bfb0*/  LOP3.LUT R11, R11, 0xffff0000, RZ, 0xc0, !PT ;  /* 0xffff00000b0b7812 */ /* 0x000fe200078ec0ff */
[----:B------:R-:W-:Y:S01]  /*bfc0*/  FMUL.FTZ R14, R25, R4 ;  /* 0x00000004190e7220 */ /* 0x000fe20000410000 */
[----:B------:R-:W-:Y:S01]  /*bfd0*/  LOP3.LUT R47, R47, 0xffff0000, RZ, 0xc0, !PT ;  /* 0xffff00002f2f7812 */ /* 0x000fe200078ec0ff */
[-C--:B------:R-:W-:Y:S01]  /*bfe0*/  FMUL.FTZ R30, R25, R8.reuse ;  /* 0x00000008191e7220 */ /* 0x080fe20000410000 */
[----:B------:R-:W-:Y:S01]  /*bff0*/  LOP3.LUT R48, R48, 0xffff0000, RZ, 0xc0, !PT ;  /* 0xffff000030307812 */ /* 0x000fe200078ec0ff */
[----:B------:R-:W-:Y:S01]  /*c000*/  FFMA.FTZ R14, R15, R8, R14 ;  /* 0x000000080f0e7223 */ /* 0x000fe2000001000e */
[----:B------:R-:W-:Y:S01]  /*c010*/  LOP3.LUT R51, R51, 0xffff0000, RZ, 0xc0, !PT ;  /* 0xffff000033337812 */ /* 0x000fe200078ec0ff */
[----:B------:R-:W-:Y:S01]  /*c020*/  FFMA.FTZ R30, R15, R4, -R30 ;  /* 0x000000040f1e7223 */ /* 0x000fe2000001081e */
[----:B------:R-:W-:Y:S01]  /*c030*/  LOP3.LUT R52, R52, 0xffff0000, RZ, 0xc0, !PT ;  /* 0xffff000034347812 */ /* 0x000fe200078ec0ff */
[C---:B------:R-:W-:Y:S01]  /*c040*/  FMUL.FTZ R5, R10.reuse, R47 ;  /* 0x0000002f0a057220 */ /* 0x040fe20000410000 */
[----:B------:R-:W-:Y:S01]  /*c050*/  FMUL.FTZ R8, R11, R48 ;  /* 0x000000300b087220 */ /* 0x000fe20000410000 */
        /* <DEDUP_REMOVED lines=16> */
.L_x_10829:
[----:B------:R-:W-:Y:S05]  /*c160*/  BSYNC B0 ;  /* 0x0000000000007941 */ /* 0x000fea0003800000 */
.L_x_10822:
        /* <DEDUP_REMOVED lines=8> */
.L_x_10820:
[----:B0--3--:R-:W-:-:S05]  /*c1f0*/  IMAD.U32 R0, RZ, RZ, UR37 ;  /* 0x00000025ff007e24 */ /* 0x009fca000f8e00ff */
[----:B------:R-:W-:-:S13]  /*c200*/  ISETP.NE.AND P0, PT, R0, 0x3, PT ;  /* 0x000000030000780c */ /* 0x000fda0003f05270 */
[----:B------:R-:W-:Y:S05]  /*c210*/  @!P0 BRA `(.L_x_10849) ;  /* 0x0000000000048947 */ /* 0x000fea0003800000 */
[----:B------:R-:W-:Y:S01]  /*c220*/  BPT.TRAP 0x1 ;  /* 0x000000040000795c */ /* 0x000fe20000300000 */
.L_x_10849:
[----:B------:R-:W-:Y:S01]  /*c230*/  IMAD R0, R16, 0x8, R2 ;  /* 0x0000000810007824 */ /* 0x000fe200078e0202 */
[----:B-12-4-:R-:W-:-:S04]  /*c240*/  SHF.L.U32 R3, R19, 0x1f, RZ ;  /* 0x0000001f13037819 */ /* 0x016fc800000006ff */
[----:B------:R0:W1:Y:S01]  /*c250*/  SYNCS.PHASECHK.TRANS64.TRYWAIT P2, [R0+URZ+0x2d830], R3 ;  /* 0x02d83003000075a7 */ /* 0x000062000804017f */
[----:B------:R-:W-:Y:S05]  /*c260*/  @!P0 BRA `(.L_x_10850) ;  /* 0x0000000000048947 */ /* 0x000fea0003800000 */
[----:B------:R-:W-:Y:S01]  /*c270*/  BPT.TRAP 0x1 ;  /* 0x000000040000795c */ /* 0x000fe20000300000 */
.L_x_10850:
[----:B------:R-:W2:Y:S02]  /*c280*/  S2R R4, SR_TID.X ;  /* 0x0000000000047919 */ /* 0x000ea40000002100 */
[----:B--2---:R-:W-:-:S04]  /*c290*/  LOP3.LUT R4, R4, 0x7f, RZ, 0xc0, !PT ;  /* 0x0000007f04047812 */ /* 0x004fc800078ec0ff */
[----:B------:R-:W-:Y:S01]  /*c2a0*/  ISETP.NE.AND P1, PT, R4, RZ, PT ;  /* 0x000000ff0400720c */ /* 0x000fe20003f25270 */
[----:B-1----:R-:W-:-:S12]  /*c2b0*/  @P2 BRA `(.L_x_10851) ;  /* 0x0000000000082947 */ /* 0x002fd80003800000 */
[----:B------:R-:W1:Y:S02]  /*c2c0*/  SYNCS.PHASECHK.TRANS64.TRYWAIT P2, [R0+URZ+0x2d830], R3 ;  /* 0x02d83003000075a7 */ /* 0x000e64000804017f */
[----:B-1----:R-:W-:Y:S05]  /*c2d0*/  @!P2 BRA `(.L_x_10852) ;  /* 0x000001b00064a947 */ /* 0x002fea0003800000 */
.L_x_10851:
[----:B------:R-:W-:Y:S05]  /*c2e0*/  WARPSYNC.ALL ;  /* 0x0000000000007948 */ /* 0x000fea0003800000 */
[----:B01----:R-:W-:Y:S01]  /*c2f0*/  VIADD R3, R2, 0x15400 ;  /* 0x0001540002037836 */ /* 0x003fe20000000000 */
[----:B------:R-:W-:Y:S01]  /*c300*/  LOP3.LUT R6, R44, 0x10000, RZ, 0xfc, !PT ;  /* 0x000100002c067812 */ /* 0x000fe200078efcff */
[----:B------:R-:W-:Y:S01]  /*c310*/  IMAD.MOV.U32 R7, RZ, RZ, -0x7fffffe0 ;  /* 0x80000020ff077424 */ /* 0x000fe200078e00ff */
[----:B------:R-:W-:Y:S02]  /*c320*/  ULDC UR52, c[0x0][0x9dc] ;  /* 0x0002770000347ab9 */ /* 0x000fe40000000800 */
[----:B------:R-:W-:-:S04]  /*c330*/  SHF.R.U32.HI R3, RZ, 0x4, R3 ;  /* 0x00000004ff037819 */ /* 0x000fc80000011603 */
[----:B------:R-:W-:-:S04]  /*c340*/  LOP3.LUT R3, R3, 0x3fff, RZ, 0xc0, !PT ;  /* 0x00003fff03037812 */ /* 0x000fc800078ec0ff */
[----:B------:R-:W-:Y:S01]  /*c350*/  LOP3.LUT R4, R3, 0x10000, RZ, 0xfc, !PT ;  /* 0x0001000003047812 */ /* 0x000fe200078efcff */
[----:B------:R-:W-:-:S04]  /*c360*/  IMAD.MOV.U32 R5, RZ, RZ, -0x7fffffe0 ;  /* 0x80000020ff057424 */ /* 0x000fc800078e00ff */
[----:B------:R0:W-:Y:S01]  /*c370*/  STL [R1+0x4], R4 ;  /* 0x0000040401007387 */ /* 0x0001e20000100800 */
[C---:B------:R-:W-:Y:S02]  /*c380*/  R2UR UR4, R6.reuse ;  /* 0x00000000060472ca */ /* 0x040fe400000e0000 */
[----:B------:R-:W-:Y:S01]  /*c390*/  R2UR UR5, R7 ;  /* 0x00000000070572ca */ /* 0x000fe200000e0000 */
[----:B-----5:R-:W-:Y:S01]  /*c3a0*/  WARPGROUP.ARRIVE ;  /* 0x00000000000079c5 */ /* 0x020fe20000000000 */
[----:B------:R-:W-:Y:S01]  /*c3b0*/  R2UR UR7, R5 ;  /* 0x00000000050772ca */ /* 0x000fe200000e0000 */
[----:B------:R-:W-:Y:S01]  /*c3c0*/  VIADD R152, R6, 0x2 ;  /* 0x0000000206987836 */ /* 0x000fe20000000000 */
[----:B------:R-:W2:Y:S01]  /*c3d0*/  LDL R90, [R1+0x40] ;  /* 0x00004000015a7983 */ /* 0x000ea20000100800 */
[----:B0-----:R-:W-:-:S03]  /*c3e0*/  IMAD R4, R16, 0x600, R4 ;  /* 0x0000060010047824 */ /* 0x001fc600078e0204 */
[----:B------:R-:W2:Y:S02]  /*c3f0*/  LDL R89, [R1+0x18] ;  /* 0x0000180001597983 */ /* 0x000ea40000100800 */
[----:B------:R-:W-:-:S13]  /*c400*/  R2UR UR6, R4 ;  /* 0x00000000040672ca */ /* 0x000fda00000e0000 */
[----:B------:R-:W-:Y:S01]  /*c410*/  HGMMA.64x128x16.F32.BF16 R24, gdesc[UR4], RZ, !UPT, gsb0 ;  /* 0x01e00000041879f0 */ /* 0x000fe2000c0018ff */
[----:B------:R-:W-:Y:S02]  /*c420*/  VIADD R8, R4, 0x2 ;  /* 0x0000000204087836 */ /* 0x000fe40000000000 */
[----:B------:R-:W-:Y:S02]  /*c430*/  IMAD.MOV.U32 R153, RZ, RZ, -0x7fffffe0 ;  /* 0x80000020ff997424 */ /* 0x000fe400078e00ff */
[----:B------:R-:W-:Y:S01]  /*c440*/  IMAD.MOV.U32 R9, RZ, RZ, -0x7fffffe0 ;  /* 0x80000020ff097424 */ /* 0x000fe200078e00ff */
[----:B------:R-:W-:Y:S02]  /*c450*/  R2UR UR4, R152 ;  /* 0x00000000980472ca */ /* 0x000fe400000e0000 */
[----:B------:R-:W-:Y:S02]  /*c460*/  R2UR UR5, R153 ;  /* 0x00000000990572ca */ /* 0x000fe400000e0000 */
[----:B------:R-:W-:-:S02]  /*c470*/  R2UR UR6, R8 ;  /* 0x00000000080672ca */ /* 0x000fc400000e0000 */
[----:B------:R-:W-:Y:S01]  /*c480*/  R2UR UR7, R9 ;  /* 0x00000000090772ca */ /* 0x000fe200000e0000 */
[----:B------:R-:W-:Y:S02]  /*c490*/  VIADD R150, R6, 0x300 ;  /* 0x0000030006967836 */ /* 0x000fe40000000000 */
[----:B------:R-:W-:Y:S02]  /*c4a0*/  VIADD R8, R4, 0x200 ;  /* 0x0000020004087836 */ /* 0x000fe40000000000 */
[----:B------:R-:W-:Y:S02]  /*c4b0*/  IMAD.MOV.U32 R151, RZ, RZ, -0x7fffffe0 ;  /* 0x80000020ff977424 */ /* 0x000fe400078e00ff */
[----:B------:R-:W-:Y:S01]  /*c4c0*/  IMAD.MOV.U32 R9, RZ, RZ, -0x7fffffe0 ;  /* 0x80000020ff097424 */ /* 0x000fe200078e00ff */
[----:B------:R-:W-:Y:S02]  /*c4d0*/  WARPGROUP.DEPBAR.LE gsb0, 0x0 ;  /* 0x00008000000079c5 */ /* 0x000fe40000010000 */
[----:B------:R-:W-:-:S06]  /*c4e0*/  WARPGROUP.ARRIVE ;  /* 0x00000000000079c5 */ /* 0x000fcc0000000000 */
[----:B------:R-:W-:Y:S01]  /*c4f0*/  HGMMA.64x128x16.F32.BF16 R24, gdesc[UR4], R24, gsb0 ;  /* 0x01e00000041879f0 */ /* 0x000fe20008001818 */
[----:B------:R-:W-:Y:S02]  /*c500*/  R2UR UR4, R150 ;  /* 0x00000000960472ca */ /* 0x000fe400000e0000 */
[----:B------:R-:W-:Y:S02]  /*c510*/  R2UR UR5, R151 ;  /* 0x00000000970572ca */ /* 0x000fe400000e0000 */
[----:B------:R-:W-:Y:S02]  /*c520*/  R2UR UR6, R8 ;  /* 0x00000000080672ca */ /* 0x000fe400000e0000 */
[----:B------:R-:W-:Y:S01]  /*c530*/  R2UR UR7, R9 ;  /* 0x00000000090772ca */ /* 0x000fe200000e0000 */
[----:B------:R-:W-:Y:S02]  /*c540*/  VIADD R148, R6, 0x302 ;  /* 0x0000030206947836 */ /* 0x000fe40000000000 */
[----:B------:R-:W-:-:S02]  /*c550*/  VIADD R8, R4, 0x202 ;  /* 0x0000020204087836 */ /* 0x000fc40000000000 */
        /* <DEDUP_REMOVED lines=31> */
[----:B------:R-:W-:Y:S02]  /*c750*/  WARPGROUP.DEPBAR.LE gsb0, 0x0 ;  /* 0x00008000000079c5 */ /* 0x000fe40000010000 */
[----:B------:R-:W-:-:S10]  /*c760*/  WARPGROUP.ARRIVE ;  /* 0x00000000000079c5 */ /* 0x000fd40000000000 */
[----:B------:R-:W-:Y:S01]  /*c770*/  HGMMA.64x128x16.F32.BF16 R24, gdesc[UR4], R24, gsb0 ;  /* 0x01e00000041879f0 */ /* 0x000fe20008001818 */
[----:B------:R-:W-:Y:S01]  /*c780*/  ULDC UR4, c[0x0][0x9d8] ;  /* 0x0002760000047ab9 */ /* 0x000fe20000000800 */
[----:B------:R-:W-:Y:S01]  /*c790*/  @!P1 VIADD R0, R0, 0x2d840 ;  /* 0x0002d84000009836 */ /* 0x000fe20000000000 */
[----:B------:R-:W-:Y:S02]  /*c7a0*/  ULDC.64 UR6, c[0x0][0x9e0] ;  /* 0x0002780000067ab9 */ /* 0x000fe40000000a00 */
[----:B------:R-:W-:Y:S02]  /*c7b0*/  UISETP.GE.AND UP0, UPT, UR7, 0x1, UPT ;  /* 0x000000010700788c */ /* 0x000fe4000bf06270 */
[----:B------:R-:W-:-:S04]  /*c7c0*/  @!P1 PRMT R0, RZ, 0x654, R0 ;  /* 0x00000654ff009816 */ /* 0x000fc80000000000 */
[----:B------:R-:W-:Y:S01]  /*c7d0*/  PLOP3.LUT P3, PT, PT, PT, UP0, 0x40, 0x0 ;  /* 0x000000000000781c */ /* 0x000fe20003f6e808 */
[----:B------:R-:W-:Y:S01]  /*c7e0*/  ULOP3.LUT UR52, URZ, UR52, URZ, 0x33, !UPT ;  /* 0x000000343f347292 */ /* 0x000fe2000f8e333f */
[----:B------:R-:W-:Y:S02]  /*c7f0*/  WARPGROUP.DEPBAR.LE gsb0, 0x0 ;  /* 0x00008000000079c5 */ /* 0x000fe40000010000 */
[----:B------:R-:W-:Y:S01]  /*c800*/  FMUL.FTZ R21, R34, UR4 ;  /* 0x0000000422157c20 */ /* 0x000fe20008410000 */
[----:B------:R-:W-:Y:S01]  /*c810*/  FMUL.FTZ R34, R45, UR4 ;  /* 0x000000042d227c20 */ /* 0x000fe20008410000 */
[----:B------:R-:W-:Y:S01]  /*c820*/  FMUL.FTZ R45, R56, UR4 ;  /* 0x00000004382d7c20 */ /* 0x000fe20008410000 */
[----:B------:R-:W-:Y:S01]  /*c830*/  FMUL.FTZ R56, R67, UR4 ;  /* 0x0000000443387c20 */ /* 0x000fe20008410000 */
[----:B------:R0:W-:Y:S01]  /*c840*/  @!P1 SYNCS.ARRIVE.TRANS64.RED.A1T0 RZ, [R0+URZ], RZ ;  /* 0x000000ff00ff99a7 */ /* 0x0001e2000810043f */
[----:B------:R-:W1:Y:S01]  /*c850*/  LDC R67, c[0x0][0x448] ;  /* 0x00011200ff437b82 */ /* 0x000e620000000800 */
        /* <DEDUP_REMOVED lines=8> */
[----:B-1----:R-:W-:Y:S01]  /*c8e0*/  ISETP.NE.AND P2, PT, R67, 0x1, PT ;  /* 0x000000014300780c */ /* 0x002fe20003f45270 */
[----:B------:R-:W-:Y:S01]  /*c8f0*/  FMUL.FTZ R54, R65, UR4 ;  /* 0x0000000441367c20 */ /* 0x000fe20008410000 */
[----:B------:R-:W-:-:S11]  /*c900*/  FMUL.FTZ R65, R76, UR4 ;  /* 0x000000044c417c20 */ /* 0x000fd60008410000 */
[----:B------:R-:W1:Y:S08]  /*c910*/  @P2 LDC R75, c[0x0][0x44c] ;  /* 0x00011300ff4b2b82 */ /* 0x000e700000000800 */
[----:B------:R-:W3:Y:S01]  /*c920*/  @P2 LDC R76, c[0x0][0x450] ;  /* 0x00011400ff4c2b82 */ /* 0x000ee20000000800 */
[----:B------:R-:W-:Y:S01]  /*c930*/  FMUL.FTZ R11, R28, UR4 ;  /* 0x000000041c0b7c20 */ /* 0x000fe20008410000 */
[----:B------:R-:W-:Y:S01]  /*c940*/  FMUL.FTZ R28, R39, UR4 ;  /* 0x00000004271c7c20 */ /* 0x000fe20008410000 */
[----:B------:R-:W-:Y:S01]  /*c950*/  FMUL.FTZ R39, R50, UR4 ;  /* 0x0000000432277c20 */ /* 0x000fe20008410000 */
[----:B------:R-:W-:Y:S01]  /*c960*/  FMUL.FTZ R50, R61, UR4 ;  /* 0x000000043d327c20 */ /* 0x000fe20008410000 */
[----:B------:R-:W-:Y:S01]  /*c970*/  FMUL.FTZ R61, R72, UR4 ;  /* 0x00000004483d7c20 */ /* 0x000fe20008410000 */
[----:B--2---:R-:W-:-:S02]  /*c980*/  IMAD.IADD R72, R90, 0x1, R89 ;  /* 0x000000015a487824 */ /* 0x004fc400078e0259 */
        /* <DEDUP_REMOVED lines=9> */
[----:B---3--:R-:W-:Y:S01]  /*ca20*/  @P2 SHF.R.U32.HI R72, RZ, R76, R75 ;  /* 0x0000004cff482219 */ /* 0x008fe2000001164b */
[----:B------:R-:W-:Y:S01]  /*ca30*/  FMUL.FTZ R55, R66, UR4 ;  /* 0x0000000442377c20 */ /* 0x000fe20008410000 */
[----:B------:R-:W-:Y:S01]  /*ca40*/  FMUL.FTZ R74, R84, UR4 ;  /* 0x00000004544a7c20 */ /* 0x000fe20008410000 */
[----:B------:R-:W-:Y:S01]  /*ca50*/  FMUL.FTZ R66, R77, UR4 ;  /* 0x000000044d427c20 */ /* 0x000fe20008410000 */
[----:B------:R-:W-:Y:S01]  /*ca60*/  FMUL.FTZ R3, R24, UR4 ;  /* 0x0000000418037c20 */ /* 0x000fe20008410000 */
[----:B------:R-:W1:Y:S01]  /*ca70*/  SHFL.IDX PT, R84, R72, RZ, 0x1c1f ;  /* 0x001c1fff48547589 */ /* 0x000e6200000e0000 */
[----:B------:R-:W-:Y:S01]  /*ca80*/  FMUL.FTZ R5, R25, UR4 ;  /* 0x0000000419057c20 */ /* 0x000fe20008410000 */
[----:B------:R-:W-:Y:S01]  /*ca90*/  FMUL.FTZ R4, R26, UR4 ;  /* 0x000000041a047c20 */ /* 0x000fe20008410000 */
[----:B------:R-:W-:Y:S01]  /*caa0*/  FMUL.FTZ R10, R27, UR4 ;  /* 0x000000041b0a7c20 */ /* 0x000fe20008410000 */
[----:B------:R-:W-:Y:S01]  /*cab0*/  FMUL.FTZ R12, R29, UR4 ;  /* 0x000000041d0c7c20 */ /* 0x000fe20008410000 */
[----:B------:R-:W-:-:S02]  /*cac0*/  IMAD.MOV.U32 R77, RZ, RZ, -0x80 ;  /* 0xffffff80ff4d7424 */ /* 0x000fc400078e00ff */
        /* <DEDUP_REMOVED lines=31> */
[----:B------:R-:W2:Y:S03]  /*ccc0*/  MUFU.TANH R3, R3 ;  /* 0x0000000300037308 */ /* 0x000ea60000002400 */
[----:B------:R-:W-:-:S05]  /*ccd0*/  IADD3 R78, -R138, R78, R139 ;  /* 0x0000004e8a4e7210 */ /* 0x000fca0007ffe18b */
[----:B------:R-:W3:Y:S01]  /*cce0*/  MUFU.TANH R5, R5 ;  /* 0x0000000500057308 */ /* 0x000ee20000002400 */
[----:B------:R-:W-:-:S07]  /*ccf0*/  VIADD R82, R78, UR6 ;  /* 0x000000064e527c36 */ /* 0x000fce0008000000 */
        /* <DEDUP_REMOVED lines=59> */
[----:B------:R-:W1:Y:S08]  /*d0b0*/  MUFU.TANH R75, R75 ;  /* 0x0000004b004b7308 */ /* 0x000e700000002400 */
[----:B0-----:R0:W0:Y:S08]  /*d0c0*/  MUFU.TANH R0, R86 ;  /* 0x0000005600007308 */ /* 0x0010300000002400 */
[----:B------:R-:W0:Y:S01]  /*d0d0*/  MUFU.TANH R76, R76 ;  /* 0x0000004c004c7308 */ /* 0x000e220000002400 */
[----:B------:R-:W-:Y:S01]  /*d0e0*/  IADD3 R83, -R137, R139, R77 ;  /* 0x0000008b89537210 */ /* 0x000fe20007ffe14d */
[----:B------:R-:W-:Y:S01]  /*d0f0*/  VIADD R81, R78, UR52 ;  /* 0x000000344e517c36 */ /* 0x000fe20008000000 */
[----:B------:R-:W-:-:S02]  /*d100*/  LEA R80, R88, 0xffffff80, 0x7 ;  /* 0xffffff8058507811 */ /* 0x000fc400078e38ff */
[----:B-1----:R-:W-:Y:S01]  /*d110*/  VIADDMNMX R79, R84, R82, R83, PT ;  /* 0x00000052544f7246 */ /* 0x002fe20003800153 */
[----:B------:R-:W-:Y:S01]  /*d120*/  IMAD.IADD R78, R81, 0x1, R84 ;  /* 0x00000001514e7824 */ /* 0x000fe200078e0254 */
[----:B--234-:R-:W-:Y:S06]  /*d130*/  @P3 BRA `(.L_x_10853) ;  /* 0x0000000000583947 */ /* 0x01cfec0003800000 */
        /* <DEDUP_REMOVED lines=12> */
.L_x_10855:
[----:B------:R-:W-:-:S06]  /*d200*/  UISETP.NE.AND UP1, UPT, UR7, 0x1, UPT ;  /* 0x000000010700788c */ /* 0x000fcc000bf25270 */
[----:B------:R-:W-:-:S05]  /*d210*/  PLOP3.LUT P3, PT, PT, PT, UP1, 0x80, 0x0 ;  /* 0x000000000000781c */ /* 0x000fca0003f6f018 */
[----:B------:R-:W-:-:S08]  /*d220*/  @UP1 ULDC.64 UR4, c[0x0][0x9e8] ;  /* 0x00027a0000041ab9 */ /* 0x000fd00000000a00 */
[----:B------:R-:W-:-:S05]  /*d230*/  @P3 IMAD.HI.U32 R84, R85, UR4, RZ ;  /* 0x0000000455543c27 */ /* 0x000fca000f8e00ff */
[----:B------:R-:W-:-:S07]  /*d240*/  @P3 SHF.R.U32.HI R85, RZ, UR5, R84 ;  /* 0x00000005ff553c19 */ /* 0x000fce0008011654 */
.L_x_10856:
[----:B------:R-:W-:Y:S05]  /*d250*/  BSYNC B0 ;  /* 0x0000000000007941 */ /* 0x000fea0003800000 */
.L_x_10854:
[----:B------:R-:W-:-:S04]  /*d260*/  IMAD R84, R85, UR7, -R80 ;  /* 0x0000000755547c24 */ /* 0x000fc8000f8e0a50 */
[----:B------:R-:W-:-:S05]  /*d270*/  IMAD.IADD R84, R84, 0x1, -R137 ;  /* 0x0000000154547824 */ /* 0x000fca00078e0a89 */
[----:B------:R-:W-:Y:S02]  /*d280*/  VIMNMX R78, R78, R84, !PT ;  /* 0x000000544e4e7248 */ /* 0x000fe40007fe0100 */
[----:B------:R-:W-:-:S07]  /*d290*/  VIADDMNMX R79, R84, UR7, R79, PT ;  /* 0x00000007544f7c46 */ /* 0x000fce000b80014f */
.L_x_10853:
[C---:B------:R-:W-:Y:S01]  /*d2a0*/  ISETP.GE.AND P3, PT, R77.reuse, 0x2, PT ;  /* 0x000000024d00780c */ /* 0x040fe20003f66270 */
[----:B------:R-:W1:Y:S01]  /*d2b0*/  SHFL.IDX PT, R72, R72, 0x1, 0x1c1f ;  /* 0x003c1f0048487f89 */ /* 0x000e6200000e0000 */
[----:B------:R-:W-:Y:S02]  /*d2c0*/  ISETP.GE.AND P5, PT, R77, 0x9, PT ;  /* 0x000000094d00780c */ /* 0x000fe40003fa6270 */
[----:B------:R-:W-:Y:S02]  /*d2d0*/  ISETP.GT.AND P4, PT, R78, 0x1, !P3 ;  /* 0x000000014e00780c */ /* 0x000fe40005f84270 */
[----:B------:R-:W-:Y:S02]  /*d2e0*/  LOP3.LUT R18, R18, 0xfffffffd, RZ, 0xc0, !PT ;  /* 0xfffffffd12127812 */ /* 0x000fe400078ec0ff */
[----:B------:R-:W-:-:S04]  /*d2f0*/  ISETP.LT.OR P4, PT, R79, 0x2, P4 ;  /* 0x000000024f00780c */ /* 0x000fc80002781670 */
[----:B------:R-:W-:Y:S02]  /*d300*/  FSEL R5, R5, -INF , !P4 ;  /* 0xff80000005057808 */ /* 0x000fe40006000000 */
[----:B------:R-:W-:Y:S02]  /*d310*/  ISETP.GT.AND P4, PT, R78, 0x8, !P5 ;  /* 0x000000084e00780c */ /* 0x000fe40006f84270 */
[----:B------:R-:W-:Y:S02]  /*d320*/  @P5 LOP3.LUT R18, R18, 0x2, RZ, 0xfc, !PT ;  /* 0x0000000212125812 */ /* 0x000fe400078efcff */
[----:B------:R-:W-:Y:S02]  /*d330*/  ISETP.GE.AND P5, PT, R77, 0xa, PT ;  /* 0x0000000a4d00780c */ /* 0x000fe40003fa6270 */
[----:B------:R-:W-:Y:S02]  /*d340*/  ISETP.LT.OR P4, PT, R79, 0x9, P4 ;  /* 0x000000094f00780c */ /* 0x000fe40002781670 */
[----:B------:R-:W-:-:S02]  /*d350*/  LOP3.LUT R18, R18, 0xfffffffb, RZ, 0xc0, !PT ;  /* 0xfffffffb12127812 */ /* 0x000fc400078ec0ff */
[----:B------:R-:W-:Y:S01]  /*d360*/  FSEL R11, R11, -INF , !P4 ;  /* 0xff8000000b0b7808 */ /* 0x000fe20006000000 */
[----:B-1----:R-:W-:Y:S01]  /*d370*/  IMAD.IADD R81, R81, 0x1, R72 ;  /* 0x0000000151517824 */ /* 0x002fe200078e0248 */
[----:B------:R-:W-:Y:S02]  /*d380*/  ISETP.GT.AND P4, PT, R78, 0x9, !P5 ;  /* 0x000000094e00780c */ /* 0x000fe40006f84270 */
[----:B------:R-:W-:Y:S02]  /*d390*/  VIADDMNMX R82, R72, R82, R83, PT ;  /* 0x0000005248527246 */ /* 0x000fe40003800153 */
[----:B------:R-:W-:Y:S02]  /*d3a0*/  ISETP.LT.OR P4, PT, R79, 0xa, P4 ;  /* 0x0000000a4f00780c */ /* 0x000fe40002781670 */
[----:B------:R-:W-:Y:S02]  /*d3b0*/  @P5 LOP3.LUT R18, R18, 0x4, RZ, 0xfc, !PT ;  /* 0x0000000412125812 */ /* 0x000fe400078efcff */
[----:B------:R-:W-:-:S02]  /*d3c0*/  ISETP.GE.AND P5, PT, R77, 0x11, PT ;  /* 0x000000114d00780c */ /* 0x000fc40003fa6270 */
        /* <DEDUP_REMOVED lines=185> */
.L_x_10859:
[----:B------:R-:W-:-:S06]  /*df60*/  UISETP.NE.AND UP1, UPT, UR7, 0x1, UPT ;  /* 0x000000010700788c */ /* 0x000fcc000bf25270 */
[----:B------:R-:W-:-:S05]  /*df70*/  PLOP3.LUT P6, PT, PT, PT, UP1, 0x80, 0x0 ;  /* 0x000000000000781c */ /* 0x000fca0003fcf018 */
[----:B------:R-:W-:-:S08]  /*df80*/  @UP1 ULDC.64 UR4, c[0x0][0x9e8] ;  /* 0x00027a0000041ab9 */ /* 0x000fd00000000a00 */
[----:B------:R-:W-:Y:S01]  /*df90*/  @P6 IMAD.HI.U32 R12, R77, UR4, RZ ;  /* 0x000000044d0c6c27 */ /* 0x000fe2000f8e00ff */
[----:B------:R-:W-:-:S13]  /*dfa0*/  PLOP3.LUT P6, PT, PT, PT, UP1, 0x80, 0x0 ;  /* 0x000000000000781c */ /* 0x000fda0003fcf018 */
[----:B------:R-:W-:-:S07]  /*dfb0*/  @P6 SHF.R.U32.HI R77, RZ, UR5, R12 ;  /* 0x00000005ff4d6c19 */ /* 0x000fce000801160c */
.L_x_10860:
[----:B------:R-:W-:Y:S05]  /*dfc0*/  BSYNC B0 ;  /* 0x0000000000007941 */ /* 0x000fea0003800000 */
.L_x_10858:
[----:B------:R-:W-:-:S04]  /*dfd0*/  IMAD R80, R77, UR7, -R80 ;  /* 0x000000074d507c24 */ /* 0x000fc8000f8e0a50 */
[----:B------:R-:W-:-:S05]  /*dfe0*/  IMAD.IADD R80, R80, 0x1, -R137 ;  /* 0x0000000150507824 */ /* 0x000fca00078e0a89 */
[----:B------:R-:W-:Y:S02]  /*dff0*/  VIMNMX R81, R81, R80, !PT ;  /* 0x0000005051517248 */ /* 0x000fe40007fe0100 */
[----:B------:R-:W-:-:S07]  /*e000*/  VIADDMNMX R82, R80, UR7, R82, PT ;  /* 0x0000000750527c46 */ /* 0x000fce000b800152 */
.L_x_10857:
[----:B------:R-:W-:Y:S01]  /*e010*/  ISETP.GT.AND P3, PT, R81, 0x1, !P3 ;  /* 0x000000015100780c */ /* 0x000fe20005f64270 */
[----:B------:R-:W-:Y:S01]  /*e020*/  ULDC UR39, c[0x0][0x988] ;  /* 0x0002620000277ab9 */ /* 0x000fe20000000800 */
[----:B------:R-:W2:Y:S01]  /*e030*/  LDL R87, [R1+0x20] ;  /* 0x0000200001577983 */ /* 0x000ea20000100800 */
[----:B------:R-:W-:Y:S02]  /*e040*/  LOP3.LUT P6, RZ, R18, 0x2000000, RZ, 0xc0, !PT ;  /* 0x0200000012ff7812 */ /* 0x000fe400078cc0ff */
[----:B------:R-:W-:Y:S02]  /*e050*/  ISETP.LT.OR P3, PT, R82, 0x2, P3 ;  /* 0x000000025200780c */ /* 0x000fe40001f61670 */
[----:B------:R-:W-:Y:S02]  /*e060*/  FMNMX.FTZ R12, R3, R5, !PT ;  /* 0x00000005030c7209 */ /* 0x000fe40007810000 */
[----:B------:R-:W-:Y:S02]  /*e070*/  FSEL R10, R10, -INF , !P3 ;  /* 0xff8000000a0a7808 */ /* 0x000fe40005800000 */
[----:B------:R-:W-:-:S02]  /*e080*/  LOP3.LUT P3, RZ, R18, 0x2, RZ, 0xc0, !PT ;  /* 0x0000000212ff7812 */ /* 0x000fc4000786c0ff */
[C---:B------:R-:W-:Y:S02]  /*e090*/  ISETP.GT.AND P4, PT, R81.reuse, 0x71, !P4 ;  /* 0x000000715100780c */ /* 0x040fe40006784270 */
[C---:B------:R-:W-:Y:S02]  /*e0a0*/  ISETP.GT.AND P3, PT, R81.reuse, 0x8, !P3 ;  /* 0x000000085100780c */ /* 0x040fe40005f64270 */
[----:B------:R-:W-:Y:S02]  /*e0b0*/  ISETP.GT.AND P5, PT, R81, 0x78, !P5 ;  /* 0x000000785100780c */ /* 0x000fe40006fa4270 */
[C---:B------:R-:W-:Y:S02]  /*e0c0*/  ISETP.LT.OR P3, PT, R82.reuse, 0x9, P3 ;  /* 0x000000095200780c */ /* 0x040fe40001f61670 */
[----:B------:R-:W-:Y:S02]  /*e0d0*/  ISETP.LT.OR P4, PT, R82, 0x72, P4 ;  /* 0x000000725200780c */ /* 0x000fe40002781670 */
        /* <DEDUP_REMOVED lines=23> */
[----:B------:R-:W-:Y:S02]  /*e250*/  LOP3.LUT P6, RZ, R18, 0x4000, RZ, 0xc0, !PT ;  /* 0x0000400012ff7812 */ /* 0x000fe400078cc0ff */
        /* <DEDUP_REMOVED lines=49> */
[C---:B------:R-:W-:Y:S02]  /*e570*/  ISETP.LT.OR P3, PT, R82.reuse, 0x32, P3 ;  /* 0x000000325200780c */ /* 0x040fe40001f61670 */
[----:B------:R-:W-:Y:S01]  /*e580*/  ISETP.LT.OR P5, PT, R82, 0x79, P5 ;  /* 0x000000795200780c */ /* 0x000fe20002fa1670 */
[----:B------:R-:W1:Y:S01]  /*e590*/  SHFL.BFLY PT, R12, R13, 0x2, 0x1f ;  /* 0x0c401f000d0c7f89 */ /* 0x000e6200000e0000 */
[----:B------:R-:W-:Y:S02]  /*e5a0*/  FSEL R40, R40, -INF , !P3 ;  /* 0xff80000028287808 */ /* 0x000fe40005800000 */
[----:B------:R-:W-:-:S04]  /*e5b0*/  LOP3.LUT P3, RZ, R18, 0x20000, RZ, 0xc0, !PT ;  /* 0x0002000012ff7812 */ /* 0x000fc8000786c0ff */
[----:B------:R-:W-:-:S04]  /*e5c0*/  ISETP.GT.AND P3, PT, R81, 0x38, !P3 ;  /* 0x000000385100780c */ /* 0x000fc80005f64270 */
[----:B------:R-:W-:-:S04]  /*e5d0*/  ISETP.LT.OR P3, PT, R82, 0x39, P3 ;  /* 0x000000395200780c */ /* 0x000fc80001f61670 */
[----:B------:R-:W-:Y:S02]  /*e5e0*/  FSEL R43, R43, -INF , !P3 ;  /* 0xff8000002b2b7808 */ /* 0x000fe40005800000 */
[----:B------:R-:W-:-:S04]  /*e5f0*/  LOP3.LUT P3, RZ, R18, 0x10000, RZ, 0xc0, !PT ;  /* 0x0001000012ff7812 */ /* 0x000fc8000786c0ff */
[----:B------:R-:W-:Y:S02]  /*e600*/  ISETP.GT.AND P3, PT, R81, 0x39, !P3 ;  /* 0x000000395100780c */ /* 0x000fe40005f64270 */
[----:B-1----:R-:W-:Y:S02]  /*e610*/  FMNMX.FTZ R77, R13, R12, !PT ;  /* 0x0000000c0d4d7209 */ /* 0x002fe40007810000 */
[----:B------:R-:W-:-:S03]  /*e620*/  ISETP.LT.OR P3, PT, R82, 0x3a, P3 ;  /* 0x0000003a5200780c */ /* 0x000fc60001f61670 */
[----:B------:R-:W1:Y:S01]  /*e630*/  SHFL.BFLY PT, R12, R77, 0x1, 0x1f ;  /* 0x0c201f004d0c7f89 */ /* 0x000e6200000e0000 */
[----:B------:R-:W-:Y:S02]  /*e640*/  FSEL R44, R44, -INF , !P3 ;  /* 0xff8000002c2c7808 */ /* 0x000fe40005800000 */
[----:B------:R-:W-:-:S04]  /*e650*/  LOP3.LUT P3, RZ, R18, 0x8000, RZ, 0xc0, !PT ;  /* 0x0000800012ff7812 */ /* 0x000fc8000786c0ff */
[----:B------:R-:W-:-:S04]  /*e660*/  ISETP.GT.AND P3, PT, R81, 0x40, !P3 ;  /* 0x000000405100780c */ /* 0x000fc80005f64270 */
[----:B------:R-:W-:-:S04]  /*e670*/  ISETP.LT.OR P3, PT, R82, 0x41, P3 ;  /* 0x000000415200780c */ /* 0x000fc80001f61670 */
[----:B------:R-:W-:Y:S02]  /*e680*/  FSEL R47, R47, -INF , !P3 ;  /* 0xff8000002f2f7808 */ /* 0x000fe40005800000 */
[----:B------:R-:W-:Y:S02]  /*e690*/  ISETP.GT.AND P3, PT, R81, 0x41, !P6 ;  /* 0x000000415100780c */ /* 0x000fe40007764270 */
[----:B------:R-:W-:Y:S02]  /*e6a0*/  LOP3.LUT P6, RZ, R18, 0x8, RZ, 0xc0, !PT ;  /* 0x0000000812ff7812 */ /* 0x000fe400078cc0ff */
[----:B------:R-:W-:Y:S02]  /*e6b0*/  ISETP.LT.OR P3, PT, R82, 0x42, P3 ;  /* 0x000000425200780c */ /* 0x000fe40001f61670 */
[----:B-1----:R-:W-:Y:S02]  /*e6c0*/  FMNMX.FTZ R12, R77, R12, !PT ;  /* 0x0000000c4d0c7209 */ /* 0x002fe40007810000 */
[----:B------:R-:W-:-:S02]  /*e6d0*/  FSEL R48, R48, -INF , !P3 ;  /* 0xff80000030307808 */ /* 0x000fc40005800000 */
[----:B------:R-:W-:Y:S01]  /*e6e0*/  LOP3.LUT P3, RZ, R18, 0x2000, RZ, 0xc0, !PT ;  /* 0x0000200012ff7812 */ /* 0x000fe2000786c0ff */
[----:B------:R-:W-:-:S03]  /*e6f0*/  FMUL.FTZ R78, R12, UR39 ;  /* 0x000000270c4e7c20 */ /* 0x000fc60008410000 */
        /* <DEDUP_REMOVED lines=55> */
[--C-:B0-----:R-:W-:Y:S01]  /*ea70*/  FFMA.FTZ R86, R30, UR39, -R78.reuse ;  /* 0x000000271e567c23 */ /* 0x101fe2000801084e */
[----:B------:R-:W-:Y:S01]  /*ea80*/  FMNMX.FTZ R5, R4, R10, !PT ;  /* 0x0000000a04057209 */ /* 0x000fe20007810000 */
[--C-:B------:R-:W-:Y:S01]  /*ea90*/  FFMA.FTZ R83, R15, UR39, -R78.reuse ;  /* 0x000000270f537c23 */ /* 0x100fe2000801084e */
[----:B------:R-:W-:Y:S01]  /*eaa0*/  FSEL R26, R71, -INF , !P4 ;  /* 0xff800000471a7808 */ /* 0x000fe20006000000 */
        /* <DEDUP_REMOVED lines=11> */
[----:B------:R0:W-:Y:S01]  /*eb60*/  MUFU.EX2 R84, R11 ;  /* 0x0000000b00547308 */ /* 0x0001e20000000800 */
[----:B------:R-:W-:Y:S01]  /*eb70*/  FSEL R82, R76, -INF , !P3 ;  /* 0xff8000004c527808 */ /* 0x000fe20005800000 */
        /* <DEDUP_REMOVED lines=16> */
[----:B------:R-:W-:Y:S01]  /*ec80*/  FFMA.FTZ R34, R34, UR39, -R78 ;  /* 0x0000002722227c23 */ /* 0x000fe2000801084e */
[----:B------:R-:W-:-:S04]  /*ec90*/  FMNMX.FTZ R20, R32, R5, !PT ;  /* 0x0000000520147209 */ /* 0x000fc80007810000 */
[----:B------:R-:W-:Y:S01]  /*eca0*/  FMNMX.FTZ R5, R35, R20, !PT ;  /* 0x0000001423057209 */ /* 0x000fe20007810000 */
[----:B------:R-:W3:Y:S03]  /*ecb0*/  MUFU.EX2 R79, R79 ;  /* 0x0000004f004f7308 */ /* 0x000ee60000000800 */
[----:B------:R-:W-:-:S04]  /*ecc0*/  FMNMX.FTZ R20, R36, R5, !PT ;  /* 0x0000000524147209 */ /* 0x000fc80007810000 */
[----:B------:R-:W-:Y:S01]  /*ecd0*/  FMNMX.FTZ R5, R39, R20, !PT ;  /* 0x0000001427057209 */ /* 0x000fe20007810000 */
[----:B------:R-:W4:Y:S03]  /*ece0*/  MUFU.EX2 R80, R80 ;  /* 0x0000005000507308 */ /* 0x000f260000000800 */
[----:B------:R-:W-:-:S04]  /*ecf0*/  FMNMX.FTZ R20, R40, R5, !PT ;  /* 0x0000000528147209 */ /* 0x000fc80007810000 */
[----:B------:R-:W-:Y:S01]  /*ed00*/  FMNMX.FTZ R5, R43, R20, !PT ;  /* 0x000000142b057209 */ /* 0x000fe20007810000 */
[----:B------:R-:W5:Y:S03]  /*ed10*/  MUFU.EX2 R83, R83 ;  /* 0x0000005300537308 */ /* 0x000f660000000800 */
[----:B------:R-:W-:-:S04]  /*ed20*/  FMNMX.FTZ R20, R44, R5, !PT ;  /* 0x000000052c147209 */ /* 0x000fc80007810000 */
[----:B------:R-:W-:Y:S01]  /*ed30*/  FMNMX.FTZ R5, R47, R20, !PT ;  /* 0x000000142f057209 */ /* 0x000fe20007810000 */
[----:B------:R-:W2:Y:S03]  /*ed40*/  MUFU.EX2 R25, R25 ;  /* 0x0000001900197308 */ /* 0x000ea60000000800 */
[----:B------:R-:W-:Y:S01]  /*ed50*/  FMNMX.FTZ R20, R48, R5, !PT ;  /* 0x0000000530147209 */ /* 0x000fe20007810000 */
[--C-:B------:R-:W-:Y:S01]  /*ed60*/  FFMA.FTZ R5, R37, UR39, -R78.reuse ;  /* 0x0000002725057c23 */ /* 0x100fe2000801084e */
[--C-:B------:R-:W-:Y:S01]  /*ed70*/  FFMA.FTZ R37, R45, UR39, -R78.reuse ;  /* 0x000000272d257c23 */ /* 0x100fe2000801084e */
[--C-:B------:R-:W-:Y:S01]  /*ed80*/  FFMA.FTZ R45, R75, UR39, -R78.reuse ;  /* 0x000000274b2d7c23 */ /* 0x100fe2000801084e */
[----:B0-----:R-:W-:Y:S01]  /*ed90*/  FMNMX.FTZ R11, R51, R20, !PT ;  /* 0x00000014330b7209 */ /* 0x001fe20007810000 */
[----:B------:R-:W0:Y:S03]  /*eda0*/  MUFU.EX2 R85, R85 ;  /* 0x0000005500557308 */ /* 0x000e260000000800 */
[----:B------:R-:W-:Y:S01]  /*edb0*/  FMNMX.FTZ R20, R52, R11, !PT ;  /* 0x0000000b34147209 */ /* 0x000fe20007810000 */
[--C-:B------:R-:W-:Y:S01]  /*edc0*/  FFMA.FTZ R11, R38, UR39, -R78.reuse ;  /* 0x00000027260b7c23 */ /* 0x100fe2000801084e */
[----:B------:R-:W-:-:S02]  /*edd0*/  FFMA.FTZ R38, R41, UR39, -R78 ;  /* 0x0000002729267c23 */ /* 0x000fc4000801084e */
        /* <DEDUP_REMOVED lines=19> */
[----:B------:R-:W1:Y:S01]  /*ef10*/  SHFL.BFLY PT, R0, R13, 0x2, 0x1f ;  /* 0x0c401f000d007f89 */ /* 0x000e6200000e0000 */
[----:B------:R-:W-:Y:S08]  /*ef20*/  MUFU.EX2 R38, R38 ;  /* 0x0000002600267308 */ /* 0x000ff00000000800 */
[----:B------:R-:W-:Y:S08]  /*ef30*/  MUFU.EX2 R15, R15 ;  /* 0x0000000f000f7308 */ /* 0x000ff00000000800 */
[----:B------:R-:W-:Y:S01]  /*ef40*/  MUFU.EX2 R37, R37 ;  /* 0x0000002500257308 */ /* 0x000fe20000000800 */
[----:B-1----:R-:W-:Y:S01]  /*ef50*/  FMNMX.FTZ R41, R13, R0, !PT ;  /* 0x000000000d297209 */ /* 0x002fe20007810000 */
[----:B------:R-:W-:-:S06]  /*ef60*/  FFMA.FTZ R0, R69, UR39, -R78 ;  /* 0x0000002745007c23 */ /* 0x000fcc000801084e */
[----:B------:R-:W-:Y:S01]  /*ef70*/  MUFU.EX2 R71, R71 ;  /* 0x0000004700477308 */ /* 0x000fe20000000800 */
[----:B------:R-:W1:Y:S07]  /*ef80*/  SHFL.BFLY PT, R62, R41, 0x1, 0x1f ;  /* 0x0c201f00293e7f89 */ /* 0x000e6e00000e0000 */
[----:B------:R-:W-:Y:S08]  /*ef90*/  MUFU.EX2 R76, R76 ;  /* 0x0000004c004c7308 */ /* 0x000ff00000000800 */
[----:B------:R-:W-:Y:S08]  /*efa0*/  MUFU.EX2 R81, R81 ;  /* 0x0000005100517308 */ /* 0x000ff00000000800 */
[----:B------:R-:W-:Y:S01]  /*efb0*/  MUFU.EX2 R42, R42 ;  /* 0x0000002a002a7308 */ /* 0x000fe20000000800 */
[----:B-1----:R-:W-:Y:S01]  /*efc0*/  FMNMX.FTZ R13, R41, R62, !PT ;  /* 0x0000003e290d7209 */ /* 0x002fe20007810000 */
[----:B------:R-:W-:-:S03]  /*efd0*/  FFMA.FTZ R41, R74, UR39, -R78 ;  /* 0x000000274a297c23 */ /* 0x000fc6000801084e */
[C---:B------:R-:W-:Y:S01]  /*efe0*/  FSETP.NEU.FTZ.AND P3, PT, R13.reuse, -INF , PT ;  /* 0xff8000000d00780b */ /* 0x040fe20003f7d000 */
[----:B------:R-:W-:Y:S02]  /*eff0*/  FMUL.FTZ R61, R13, UR39 ;  /* 0x000000270d3d7c20 */ /* 0x000fe40008410000 */
[----:B------:R-:W-:Y:S03]  /*f000*/  MUFU.EX2 R46, R46 ;  /* 0x0000002e002e7308 */ /* 0x000fe60000000800 */
[----:B------:R-:W-:-:S05]  /*f010*/  FSEL R75, R61, RZ, P3 ;  /* 0x000000ff3d4b7208 */ /* 0x000fca0001800000 */
[----:B------:R-:W-:Y:S01]  /*f020*/  MUFU.EX2 R49, R49 ;  /* 0x0000003100317308 */ /* 0x000fe20000000800 */
[--C-:B------:R-:W-:Y:S01]  /*f030*/  FFMA.FTZ R4, R4, UR39, -R75.reuse ;  /* 0x0000002704047c23 */ /* 0x100fe2000801084b */
[--C-:B------:R-:W-:Y:S01]  /*f040*/  FFMA.FTZ R10, R10, UR39, -R75.reuse ;  /* 0x000000270a0a7c23 */ /* 0x100fe2000801084b */
[--C-:B------:R-:W-:Y:S01]  /*f050*/  FFMA.FTZ R61, R72, UR39, -R75.reuse ;  /* 0x00000027483d7c23 */ /* 0x100fe2000801084b */
[--C-:B------:R-:W-:Y:S01]  /*f060*/  FFMA.FTZ R62, R14, UR39, -R75.reuse ;  /* 0x000000270e3e7c23 */ /* 0x100fe2000801084b */
[----:B------:R-:W-:Y:S01]  /*f070*/  FFMA.FTZ R65, R24, UR39, -R75 ;  /* 0x0000002718417c23 */ /* 0x000fe2000801084b */
[----:B------:R-:W-:Y:S01]  /*f080*/  FADD.FTZ R24, R3, R77 ;  /* 0x0000004d03187221 */ /* 0x000fe20000010000 */
[--C-:B------:R-:W-:Y:S01]  /*f090*/  FFMA.FTZ R21, R21, UR39, -R75.reuse ;  /* 0x0000002715157c23 */ /* 0x100fe2000801084b */
[----:B------:R-:W-:Y:S01]  /*f0a0*/  MUFU.EX2 R4, R4 ;  /* 0x0000000400047308 */ /* 0x000fe20000000800 */
[--C-:B------:R-:W-:Y:S01]  /*f0b0*/  FFMA.FTZ R70, R31, UR39, -R75.reuse ;  /* 0x000000271f467c23 */ /* 0x100fe2000801084b */
[----:B---3--:R-:W-:Y:S01]  /*f0c0*/  FADD.FTZ R31, R79, R24 ;  /* 0x000000184f1f7221 */ /* 0x008fe20000010000 */
[--C-:B------:R-:W-:Y:S01]  /*f0d0*/  FFMA.FTZ R66, R27, UR39, -R75.reuse ;  /* 0x000000271b427c23 */ /* 0x100fe2000801084b */
[--C-:B------:R-:W-:Y:S01]  /*f0e0*/  FFMA.FTZ R69, R28, UR39, -R75.reuse ;  /* 0x000000271c457c23 */ /* 0x100fe2000801084b */
[----:B------:R-:W-:Y:S01]  /*f0f0*/  FFMA.FTZ R27, R60, UR39, -R75 ;  /* 0x000000273c1b7c23 */ /* 0x000fe2000801084b */
[----:B----4-:R-:W-:Y:S01]  /*f100*/  FADD.FTZ R24, R80, R31 ;  /* 0x0000001f50187221 */ /* 0x010fe20000010000 */
[--C-:B------:R-:W-:Y:S01]  /*f110*/  FFMA.FTZ R60, R26, UR39, -R75.reuse ;  /* 0x000000271a3c7c23 */ /* 0x100fe2000801084b */
[----:B------:R-:W1:Y:S01]  /*f120*/  MUFU.EX2 R10, R10 ;  /* 0x0000000a000a7308 */ /* 0x000e620000000800 */
[--C-:B------:R-:W-:Y:S01]  /*f130*/  FFMA.FTZ R72, R32, UR39, -R75.reuse ;  /* 0x0000002720487c23 */ /* 0x100fe2000801084b */
[----:B-----5:R-:W-:Y:S01]  /*f140*/  FADD.FTZ R31, R83, R24 ;  /* 0x00000018531f7221 */ /* 0x020fe20000010000 */
[--C-:B------:R-:W-:Y:S01]  /*f150*/  FFMA.FTZ R14, R39, UR39, -R75.reuse ;  /* 0x00000027270e7c23 */ /* 0x100fe2000801084b */
[--C-:B------:R-:W-:Y:S01]  /*f160*/  FFMA.FTZ R39, R40, UR39, -R75.reuse ;  /* 0x0000002728277c23 */ /* 0x100fe2000801084b */
[----:B------:R-:W-:Y:S01]  /*f170*/  FFMA.FTZ R40, R43, UR39, -R75 ;  /* 0x000000272b287c23 */ /* 0x000fe2000801084b */
[----:B------:R-:W-:Y:S01]  /*f180*/  FADD.FTZ R28, R84, R31 ;  /* 0x0000001f541c7221 */ /* 0x000fe20000010000 */
[--C-:B------:R-:W-:Y:S01]  /*f190*/  FFMA.FTZ R43, R44, UR39, -R75.reuse ;  /* 0x000000272c2b7c23 */ /* 0x100fe2000801084b */
[----:B------:R-:W3:Y:S01]  /*f1a0*/  MUFU.EX2 R61, R61 ;  /* 0x0000003d003d7308 */ /* 0x000ee20000000800 */
[--C-:B------:R-:W-:Y:S01]  /*f1b0*/  FFMA.FTZ R44, R47, UR39, -R75.reuse ;  /* 0x000000272f2c7c23 */ /* 0x100fe2000801084b */
[----:B--2---:R-:W-:Y:S01]  /*f1c0*/  FADD.FTZ R28, R25, R28 ;  /* 0x0000001c191c7221 */ /* 0x004fe20000010000 */
[--C-:B------:R-:W-:Y:S01]  /*f1d0*/  FFMA.FTZ R47, R48, UR39, -R75.reuse ;  /* 0x00000027302f7c23 */ /* 0x100fe2000801084b */
[--C-:B------:R-:W-:Y:S01]  /*f1e0*/  FFMA.FTZ R48, R51, UR39, -R75.reuse ;  /* 0x0000002733307c23 */ /* 0x100fe2000801084b */
[--C-:B------:R-:W-:Y:S01]  /*f1f0*/  FFMA.FTZ R51, R52, UR39, -R75.reuse ;  /* 0x0000002734337c23 */ /* 0x100fe2000801084b */
[----:B0-----:R-:W-:Y:S01]  /*f200*/  FADD.FTZ R28, R85, R28 ;  /* 0x0000001c551c7221 */ /* 0x001fe20000010000 */
        /* <DEDUP_REMOVED lines=8> */
[--C-:B------:R-:W-:Y:S01]  /*f290*/  FFMA.FTZ R63, R63, UR39, -R75.reuse ;  /* 0x000000273f3f7c23 */ /* 0x100fe2000801084b */
[----:B------:R-:W1:Y:S01]  /*f2a0*/  MUFU.EX2 R21, R21 ;  /* 0x0000001500157308 */ /* 0x000e620000000800 */
[----:B---3--:R-:W-:Y:S01]  /*f2b0*/  FADD.FTZ R31, R61, R24 ;  /* 0x000000183d1f7221 */ /* 0x008fe20000010000 */
[--C-:B------:R-:W-:Y:S01]  /*f2c0*/  FFMA.FTZ R64, R64, UR39, -R75.reuse ;  /* 0x0000002740407c23 */ /* 0x100fe2000801084b */
[--C-:B------:R-:W-:Y:S01]  /*f2d0*/  FFMA.FTZ R67, R67, UR39, -R75.reuse ;  /* 0x0000002743437c23 */ /* 0x100fe2000801084b */
[--C-:B------:R-:W-:Y:S01]  /*f2e0*/  FFMA.FTZ R68, R68, UR39, -R75.reuse ;  /* 0x0000002744447c23 */ /* 0x100fe2000801084b */
[--C-:B------:R-:W-:Y:S01]  /*f2f0*/  FFMA.FTZ R73, R73, UR39, -R75.reuse ;  /* 0x0000002749497c23 */ /* 0x100fe2000801084b */
[----:B------:R-:W-:-:S02]  /*f300*/  FFMA.FTZ R75, R82, UR39, -R75 ;  /* 0x00000027524b7c23 */ /* 0x000fc4000801084b */
[----:B------:R-:W2:Y:S01]  /*f310*/  MUFU.EX2 R65, R65 ;  /* 0x0000004100417308 */ /* 0x000ea20000000800 */
[----:B0-----:R-:W-:Y:S01]  /*f320*/  FADD.FTZ R24, R62, R31 ;  /* 0x0000001f3e187221 */ /* 0x001fe20000010000 */
[----:B------:R-:W-:Y:S01]  /*f330*/  FADD.FTZ R31, R29, R28 ;  /* 0x0000001c1d1f7221 */ /* 0x000fe20000010000 */
[----:B------:R-:W-:-:S03]  /*f340*/  F2FP.BF16.F32.PACK_AB R28, R84, R83 ;  /* 0x00000053541c723e */ /* 0x000fc600000010ff */
[----:B------:R-:W-:Y:S02]  /*f350*/  FADD.FTZ R30, R86, R31 ;  /* 0x0000001f561e7221 */ /* 0x000fe40000010000 */
[----:B------:R-:W0:Y:S01]  /*f360*/  MUFU.EX2 R66, R66 ;  /* 0x0000004200427308 */ /* 0x000e220000000800 */
[----:B-1----:R-:W-:Y:S01]  /*f370*/  FADD.FTZ R26, R21, R24 ;  /* 0x00000018151a7221 */ /* 0x002fe20000010000 */
[----:B------:R-:W-:Y:S01]  /*f380*/  F2FP.BF16.F32.PACK_AB R24, R77, R3 ;  /* 0x000000034d18723e */ /* 0x000fe200000010ff */
[----:B------:R-:W-:Y:S01]  /*f390*/  FADD.FTZ R31, R33, R30 ;  /* 0x0000001e211f7221 */ /* 0x000fe20000010000 */
[----:B------:R-:W-:-:S03]  /*f3a0*/  F2FP.BF16.F32.PACK_AB R30, R85, R25 ;  /* 0x00000019551e723e */ /* 0x000fc600000010ff */
[----:B------:R-:W-:Y:S01]  /*f3b0*/  FADD.FTZ R74, R34, R31 ;  /* 0x0000001f224a7221 */ /* 0x000fe20000010000 */
[----:B------:R-:W1:Y:S01]  /*f3c0*/  MUFU.EX2 R69, R69 ;  /* 0x0000004500457308 */ /* 0x000e620000000800 */
[----:B--2---:R-:W-:Y:S01]  /*f3d0*/  FADD.FTZ R3, R65, R26 ;  /* 0x0000001a41037221 */ /* 0x004fe20000010000 */
[----:B------:R-:W-:Y:S01]  /*f3e0*/  F2FP.BF16.F32.PACK_AB R26, R80, R79 ;  /* 0x0000004f501a723e */ /* 0x000fe200000010ff */
[----:B------:R-:W-:Y:S01]  /*f3f0*/  FADD.FTZ R74, R5, R74 ;  /* 0x0000004a054a7221 */ /* 0x000fe20000010000 */
[----:B------:R-:W-:-:S03]  /*f400*/  F2FP.BF16.F32.PACK_AB R34, R34, R33 ;  /* 0x000000212222723e */ /* 0x000fc600000010ff */
[----:B------:R-:W-:Y:S01]  /*f410*/  FADD.FTZ R31, R11, R74 ;  /* 0x0000004a0b1f7221 */ /* 0x000fe20000010000 */
[----:B------:R-:W2:Y:S01]  /*f420*/  MUFU.EX2 R70, R70 ;  /* 0x0000004600467308 */ /* 0x000ea20000000800 */
[----:B0-----:R-:W-:-:S07]  /*f430*/  FADD.FTZ R32, R66, R3 ;  /* 0x0000000342207221 */ /* 0x001fce0000010000 */
[----:B------:R0:W-:Y:S01]  /*f440*/  MUFU.EX2 R3, R27 ;  /* 0x0000001b00037308 */ /* 0x0001e20000000800 */
[----:B-1----:R-:W-:Y:S01]  /*f450*/  FADD.FTZ R25, R69, R32 ;  /* 0x0000002045197221 */ /* 0x002fe20000010000 */
[----:B------:R-:W-:-:S06]  /*f460*/  F2FP.BF16.F32.PACK_AB R32, R86, R29 ;  /* 0x0000001d5620723e */ /* 0x000fcc00000010ff */
[----:B------:R-:W1:Y:S01]  /*f470*/  MUFU.EX2 R72, R72 ;  /* 0x0000004800487308 */ /* 0x000e620000000800 */
[----:B0-----:R-:W-:Y:S01]  /*f480*/  F2FP.BF16.F32.PACK_AB R27, R62, R61 ;  /* 0x0000003d3e1b723e */ /* 0x001fe200000010ff */
[----:B--2---:R-:W-:Y:S01]  /*f490*/  FADD.FTZ R29, R70, R25 ;  /* 0x00000019461d7221 */ /* 0x004fe20000010000 */
[----:B------:R-:W2:Y:S01]  /*f4a0*/  LDL R62, [R1+0x24] ;  /* 0x00002400013e7983 */ /* 0x000ea20000100800 */
[----:B------:R-:W-:-:S04]  /*f4b0*/  F2FP.BF16.F32.PACK_AB R25, R10, R4 ;  /* 0x000000040a19723e */ /* 0x000fc800000010ff */
[----:B------:R-:W0:Y:S01]  /*f4c0*/  MUFU.EX2 R35, R35 ;  /* 0x0000002300237308 */ /* 0x000e220000000800 */
[----:B------:R3:W-:Y:S07]  /*f4d0*/  STSM.16.M88.4 [R140+0x21800], R24 ;  /* 0x021800188c007844 */ /* 0x0007ee0000000200 */
[----:B------:R-:W4:Y:S01]  /*f4e0*/  MUFU.EX2 R36, R36 ;  /* 0x0000002400247308 */ /* 0x000f220000000800 */
[----:B-1----:R-:W-:Y:S01]  /*f4f0*/  FADD.FTZ R4, R72, R29 ;  /* 0x0000001d48047221 */ /* 0x002fe20000010000 */
[----:B------:R-:W-:-:S02]  /*f500*/  F2FP.BF16.F32.PACK_AB R29, R65, R21 ;  /* 0x00000015411d723e */ /* 0x000fc400000010ff */
[----:B------:R-:W-:-:S04]  /*f510*/  F2FP.BF16.F32.PACK_AB R33, R72, R70 ;  /* 0x000000464821723e */ /* 0x000fc800000010ff */
[----:B------:R-:W1:Y:S01]  /*f520*/  MUFU.EX2 R14, R14 ;  /* 0x0000000e000e7308 */ /* 0x000e620000000800 */
[----:B0-----:R-:W-:Y:S01]  /*f530*/  FADD.FTZ R21, R35, R4 ;  /* 0x0000000423157221 */ /* 0x001fe20000010000 */
[----:B------:R-:W-:-:S06]  /*f540*/  FADD.FTZ R4, R38, R31 ;  /* 0x0000001f26047221 */ /* 0x000fcc0000010000 */
[----:B------:R-:W0:Y:S01]  /*f550*/  MUFU.EX2 R39, R39 ;  /* 0x0000002700277308 */ /* 0x000e220000000800 */
[----:B------:R-:W-:Y:S01]  /*f560*/  FADD.FTZ R10, R15, R4 ;  /* 0x000000040f0a7221 */ /* 0x000fe20000010000 */
[C---:B----4-:R-:W-:Y:S01]  /*f570*/  FADD.FTZ R21, R36.reuse, R21 ;  /* 0x0000001524157221 */ /* 0x050fe20000010000 */
[----:B------:R-:W-:Y:S02]  /*f580*/  F2FP.BF16.F32.PACK_AB R35, R36, R35 ;  /* 0x000000232423723e */ /* 0x000fe400000010ff */
[----:B------:R-:W-:-:S03]  /*f590*/  FADD.FTZ R10, R37, R10 ;  /* 0x0000000a250a7221 */ /* 0x000fc60000010000 */
[----:B------:R-:W4:Y:S01]  /*f5a0*/  MUFU.EX2 R40, R40 ;  /* 0x0000002800287308 */ /* 0x000f220000000800 */
[----:B-1----:R-:W-:Y:S01]  /*f5b0*/  FADD.FTZ R4, R14, R21 ;  /* 0x000000150e047221 */ /* 0x002fe20000010000 */
[----:B------:R-:W-:-:S06]  /*f5c0*/  FADD.FTZ R61, R71, R10 ;  /* 0x0000000a473d7221 */ /* 0x000fcc0000010000 */
[----:B------:R-:W1:Y:S01]  /*f5d0*/  MUFU.EX2 R43, R43 ;  /* 0x0000002b002b7308 */ /* 0x000e620000000800 */
[----:B0-----:R-:W-:Y:S01]  /*f5e0*/  FADD.FTZ R21, R39, R4 ;  /* 0x0000000427157221 */ /* 0x001fe20000010000 */
[----:B------:R-:W-:-:S06]  /*f5f0*/  FADD.FTZ R10, R76, R61 ;  /* 0x0000003d4c0a7221 */ /* 0x000fcc0000010000 */
[----:B------:R-:W0:Y:S01]  /*f600*/  MUFU.EX2 R44, R44 ;  /* 0x0000002c002c7308 */ /* 0x000e220000000800 */
[----:B------:R-:W-:Y:S01]  /*f610*/  F2FP.BF16.F32.PACK_AB R36, R11, R5 ;  /* 0x000000050b24723e */ /* 0x000fe200000010ff */
[----:B----4-:R-:W-:Y:S01]  /*f620*/  FADD.FTZ R4, R40, R21 ;  /* 0x0000001528047221 */ /* 0x010fe20000010000 */
[----:B------:R-:W-:-:S05]  /*f630*/  FADD.FTZ R11, R81, R10 ;  /* 0x0000000a510b7221 */ /* 0x000fca0000010000 */
[----:B------:R-:W4:Y:S01]  /*f640*/  MUFU.EX2 R47, R47 ;  /* 0x0000002f002f7308 */ /* 0x000f220000000800 */
[----:B-1----:R-:W-:Y:S01]  /*f650*/  FADD.FTZ R5, R43, R4 ;  /* 0x000000042b057221 */ /* 0x002fe20000010000 */
[----:B------:R-:W-:-:S06]  /*f660*/  FADD.FTZ R11, R42, R11 ;  /* 0x0000000b2a0b7221 */ /* 0x000fcc0000010000 */
[----:B------:R-:W-:Y:S08]  /*f670*/  MUFU.EX2 R50, R50 ;  /* 0x0000003200327308 */ /* 0x000ff00000000800 */
[----:B------:R-:W1:Y:S01]  /*f680*/  MUFU.EX2 R48, R48 ;  /* 0x0000003000307308 */ /* 0x000e620000000800 */
[----:B0-----:R-:W-:Y:S01]  /*f690*/  FADD.FTZ R4, R44, R5 ;  /* 0x000000052c047221 */ /* 0x001fe20000010000 */
[----:B------:R-:W-:-:S06]  /*f6a0*/  FADD.FTZ R10, R46, R11 ;  /* 0x0000000b2e0a7221 */ /* 0x000fcc0000010000 */
[----:B------:R-:W0:Y:S08]  /*f6b0*/  MUFU.EX2 R51, R51 ;  /* 0x0000003300337308 */ /* 0x000e300000000800 */
[----:B------:R-:W5:Y:S01]  /*f6c0*/  MUFU.EX2 R53, R53 ;  /* 0x0000003500357308 */ /* 0x000f620000000800 */
[----:B----4-:R-:W-:Y:S01]  /*f6d0*/  FADD.FTZ R5, R47, R4 ;  /* 0x000000042f057221 */ /* 0x010fe20000010000 */
[----:B------:R-:W-:-:S06]  /*f6e0*/  FADD.FTZ R11, R49, R10 ;  /* 0x0000000a310b7221 */ /* 0x000fcc0000010000 */
[----:B------:R-:W4:Y:S01]  /*f6f0*/  MUFU.EX2 R52, R52 ;  /* 0x0000003400347308 */ /* 0x000f220000000800 */
[----:B-1----:R-:W-:Y:S01]  /*f700*/  FADD.FTZ R4, R48, R5 ;  /* 0x0000000530047221 */ /* 0x002fe20000010000 */
[----:B------:R-:W-:-:S06]  /*f710*/  FADD.FTZ R10, R50, R11 ;  /* 0x0000000b320a7221 */ /* 0x000fcc0000010000 */
[----:B------:R-:W-:Y:S08]  /*f720*/  MUFU.EX2 R54, R54 ;  /* 0x0000003600367308 */ /* 0x000ff00000000800 */
[----:B------:R-:W1:Y:S01]  /*f730*/  MUFU.EX2 R55, R55 ;  /* 0x0000003700377308 */ /* 0x000e620000000800 */
[----:B0-----:R-:W-:Y:S01]  /*f740*/  FADD.FTZ R5, R51, R4 ;  /* 0x0000000433057221 */ /* 0x001fe20000010000 */
[----:B-----5:R-:W-:-:S06]  /*f750*/  FADD.FTZ R11, R53, R10 ;  /* 0x0000000a350b7221 */ /* 0x020fcc0000010000 */
[----:B------:R-:W0:Y:S08]  /*f760*/  MUFU.EX2 R56, R56 ;  /* 0x0000003800387308 */ /* 0x000e300000000800 */
[----:B------:R-:W5:Y:S01]  /*f770*/  MUFU.EX2 R57, R57 ;  /* 0x0000003900397308 */ /* 0x000f620000000800 */
[----:B----4-:R-:W-:Y:S01]  /*f780*/  FADD.FTZ R4, R52, R5 ;  /* 0x0000000534047221 */ /* 0x010fe20000010000 */
[----:B---3--:R-:W-:-:S02]  /*f790*/  F2FP.BF16.F32.PACK_AB R24, R71, R37 ;  /* 0x000000254718723e */ /* 0x008fc400000010ff */
[----:B------:R-:W-:-:S04]  /*f7a0*/  F2FP.BF16.F32.PACK_AB R31, R69, R66 ;  /* 0x00000042451f723e */ /* 0x000fc800000010ff */
[----:B------:R-:W3:Y:S01]  /*f7b0*/  MUFU.EX2 R58, R58 ;  /* 0x0000003a003a7308 */ /* 0x000ee20000000800 */
[----:B------:R-:W-:-:S07]  /*f7c0*/  F2FP.BF16.F32.PACK_AB R37, R39, R14 ;  /* 0x0000000e2725723e */ /* 0x000fce00000010ff */
[----:B------:R-:W-:Y:S01]  /*f7d0*/  MUFU.EX2 R63, R63 ;  /* 0x0000003f003f7308 */ /* 0x000fe20000000800 */
[----:B-1----:R-:W-:-:S07]  /*f7e0*/  FADD.FTZ R5, R55, R4 ;  /* 0x0000000437057221 */ /* 0x002fce0000010000 */
[----:B------:R-:W1:Y:S01]  /*f7f0*/  MUFU.EX2 R64, R64 ;  /* 0x0000004000407308 */ /* 0x000e620000000800 */
[----:B------:R-:W-:-:S07]  /*f800*/  FADD.FTZ R14, R54, R11 ;  /* 0x0000000b360e7221 */ /* 0x000fce0000010000 */
[----:B------:R-:W-:Y:S08]  /*f810*/  MUFU.EX2 R67, R67 ;  /* 0x0000004300437308 */ /* 0x000ff00000000800 */
[----:B------:R-:W4:Y:S08]  /*f820*/  MUFU.EX2 R68, R68 ;  /* 0x0000004400447308 */ /* 0x000f300000000800 */
[----:B------:R-:W-:Y:S08]  /*f830*/  MUFU.EX2 R0, R0 ;  /* 0x0000000000007308 */ /* 0x000ff00000000800 */
[----:B------:R-:W4:Y:S08]  /*f840*/  MUFU.EX2 R20, R20 ;  /* 0x0000001400147308 */ /* 0x000f300000000800 */
[----:B------:R-:W-:Y:S08]  /*f850*/  MUFU.EX2 R41, R41 ;  /* 0x0000002900297308 */ /* 0x000ff00000000800 */
[----:B------:R-:W4:Y:S08]  /*f860*/  MUFU.EX2 R45, R45 ;  /* 0x0000002d002d7308 */ /* 0x000f300000000800 */
[----:B------:R-:W-:Y:S08]  /*f870*/  MUFU.EX2 R73, R73 ;  /* 0x0000004900497308 */ /* 0x000ff00000000800 */
[----:B------:R-:W4:Y:S08]  /*f880*/  MUFU.EX2 R60, R60 ;  /* 0x0000003c003c7308 */ /* 0x000f300000000800 */
[----:B------:R-:W-:Y:S08]  /*f890*/  MUFU.EX2 R59, R59 ;  /* 0x0000003b003b7308 */ /* 0x000ff00000000800 */
[----:B------:R-:W4:Y:S01]  /*f8a0*/  MUFU.EX2 R10, R75 ;  /* 0x0000004b000a7308 */ /* 0x000f220000000800 */
[----:B------:R-:W-:Y:S01]  /*f8b0*/  F2FP.BF16.F32.PACK_AB R38, R15, R38 ;  /* 0x000000260f26723e */ /* 0x000fe200000010ff */
[----:B------:R3:W-:Y:S01]  /*f8c0*/  STSM.16.M88.4 [R87], R28 ;  /* 0x0000001c57007844 */ /* 0x0007e20000000200 */
[----:B------:R-:W-:Y:S01]  /*f8d0*/  F2FP.BF16.F32.PACK_AB R39, R43, R40 ;  /* 0x000000282b27723e */ /* 0x000fe200000010ff */
[----:B0-----:R-:W-:Y:S01]  /*f8e0*/  FADD.FTZ R4, R56, R5 ;  /* 0x0000000538047221 */ /* 0x001fe20000010000 */
[----:B------:R-:W-:-:S02]  /*f8f0*/  F2FP.BF16.F32.PACK_AB R26, R81, R76 ;  /* 0x0000004c511a723e */ /* 0x000fc400000010ff */
[----:B------:R-:W-:Y:S02]  /*f900*/  F2FP.BF16.F32.PACK_AB R25, R47, R44 ;  /* 0x0000002c2f19723e */ /* 0x000fe400000010ff */
[----:B------:R-:W-:Y:S01]  /*f910*/  F2FP.BF16.F32.PACK_AB R27, R51, R48 ;  /* 0x00000030331b723e */ /* 0x000fe200000010ff */
[----:B-----5:R-:W-:Y:S01]  /*f920*/  FADD.FTZ R5, R57, R14 ;  /* 0x0000000e39057221 */ /* 0x020fe20000010000 */
[----:B------:R0:W-:Y:S01]  /*f930*/  STSM.16.M88.4 [R142], R32 ;  /* 0x000000208e007844 */ /* 0x0001e20000000200 */
[----:B------:R-:W5:Y:S03]  /*f940*/  @P2 LDC R14, c[0x0][0x44c] ;  /* 0x00011300ff0e2b82 */ /* 0x000f660000000800 */
[----:B------:R-:W-:Y:S04]  /*f950*/  STSM.16.M88.4 [R141], R36 ;  /* 0x000000248d007844 */ /* 0x000fe80000000200 */
[----:B------:R0:W-:Y:S01]  /*f960*/  STSM.16.M88.4 [R140+0x27800], R24 ;  /* 0x027800188c007844 */ /* 0x0001e20000000200 */
[----:B---3--:R-:W-:Y:S01]  /*f970*/  F2FP.BF16.F32.PACK_AB R28, R54, R53 ;  /* 0x00000035361c723e */ /* 0x008fe200000010ff */
[----:B------:R-:W3:Y:S01]  /*f980*/  @P2 LDC R15, c[0x0][0x450] ;  /* 0x00011400ff0f2b82 */ /* 0x000ee20000000800 */
[----:B------:R-:W-:-:S02]  /*f990*/  F2FP.BF16.F32.PACK_AB R30, R58, R57 ;  /* 0x000000393a1e723e */ /* 0x000fc400000010ff */
[----:B-1----:R-:W-:Y:S02]  /*f9a0*/  F2FP.BF16.F32.PACK_AB R29, R64, R63 ;  /* 0x0000003f401d723e */ /* 0x002fe400000010ff */
[----:B----4-:R-:W-:Y:S01]  /*f9b0*/  F2FP.BF16.F32.PACK_AB R31, R68, R67 ;  /* 0x00000043441f723e */ /* 0x010fe200000010ff */
[----:B------:R-:W-:Y:S01]  /*f9c0*/  FADD.FTZ R4, R3, R4 ;  /* 0x0000000403047221 */ /* 0x000fe20000010000 */
[----:B0-----:R-:W-:Y:S02]  /*f9d0*/  F2FP.BF16.F32.PACK_AB R32, R20, R0 ;  /* 0x000000001420723e */ /* 0x001fe400000010ff */
[----:B------:R-:W-:Y:S02]  /*f9e0*/  F2FP.BF16.F32.PACK_AB R34, R45, R41 ;  /* 0x000000292d22723e */ /* 0x000fe400000010ff */
[----:B------:R-:W-:Y:S02]  /*f9f0*/  F2FP.BF16.F32.PACK_AB R33, R60, R73 ;  /* 0x000000493c21723e */ /* 0x000fe400000010ff */
[----:B------:R-:W-:-:S02]  /*fa00*/  F2FP.BF16.F32.PACK_AB R24, R46, R42 ;  /* 0x0000002a2e18723e */ /* 0x000fc400000010ff */
[----:B------:R-:W-:Y:S02]  /*fa10*/  F2FP.BF16.F32.PACK_AB R26, R50, R49 ;  /* 0x00000031321a723e */ /* 0x000fe400000010ff */
[----:B------:R-:W-:Y:S02]  /*fa20*/  F2FP.BF16.F32.PACK_AB R25, R55, R52 ;  /* 0x000000343719723e */ /* 0x000fe400000010ff */
[----:B------:R-:W-:Y:S02]  /*fa30*/  F2FP.BF16.F32.PACK_AB R27, R3, R56 ;  /* 0x00000038031b723e */ /* 0x000fe400000010ff */
[----:B------:R-:W-:Y:S01]  /*fa40*/  F2FP.BF16.F32.PACK_AB R35, R10, R59 ;  /* 0x0000003b0a23723e */ /* 0x000fe200000010ff */
[----:B------:R-:W-:Y:S01]  /*fa50*/  FADD.FTZ R11, R58, R5 ;  /* 0x000000053a0b7221 */ /* 0x000fe20000010000 */
[----:B------:R-:W-:-:S04]  /*fa60*/  FADD.FTZ R5, R63, R4 ;  /* 0x000000043f057221 */ /* 0x000fc80000010000 */
[----:B------:R-:W-:-:S04]  /*fa70*/  FADD.FTZ R4, R64, R5 ;  /* 0x0000000540047221 */ /* 0x000fc80000010000 */
[----:B------:R-:W-:Y:S01]  /*fa80*/  FADD.FTZ R3, R67, R4 ;  /* 0x0000000443037221 */ /* 0x000fe20000010000 */
[----:B--2---:R0:W-:Y:S04]  /*fa90*/  STSM.16.M88.4 [R62], R24 ;  /* 0x000000183e007844 */ /* 0x0041e80000000200 */
[----:B------:R0:W-:Y:S04]  /*faa0*/  STSM.16.M88.4 [R142+0x6000], R28 ;  /* 0x0060001c8e007844 */ /* 0x0001e80000000200 */
[----:B------:R0:W-:Y:S01]  /*fab0*/  STSM.16.M88.4 [R141+0x6000], R32 ;  /* 0x006000208d007844 */ /* 0x0001e20000000200 */
[----:B------:R1:W-:Y:S06]  /*fac0*/  MEMBAR.ALL.CTA ;  /* 0x0000000000007992 */ /* 0x0003ec0000008000 */
[----:B-1----:R-:W1:Y:S01]  /*fad0*/  FENCE.VIEW.ASYNC.S ;  /* 0x00000000000073c6 */ /* 0x002e620000000000 */
[----:B------:R-:W-:Y:S01]  /*fae0*/  FADD.FTZ R68, R68, R3 ;  /* 0x0000000344447221 */ /* 0x000fe20000010000 */
[----:B------:R-:W-:Y:S01]  /*faf0*/  PLOP3.LUT P3, PT, PT, PT, UP0, 0x40, 0x0 ;  /* 0x000000000000781c */ /* 0x000fe20003f6e808 */
[----:B-----5:R-:W-:-:S04]  /*fb00*/  @P2 IMAD.HI.U32 R14, R89, R14, RZ ;  /* 0x0000000e590e2227 */ /* 0x020fc800078e00ff */
[----:B------:R-:W-:Y:S01]  /*fb10*/  FADD.FTZ R11, R0, R11 ;  /* 0x0000000b000b7221 */ /* 0x000fe20000010000 */
[----:B------:R-:W-:Y:S01]  /*fb20*/  FADD.FTZ R73, R73, R68 ;  /* 0x0000004449497221 */ /* 0x000fe20000010000 */
[----:B------:R-:W-:Y:S01]  /*fb30*/  IMAD.MOV.U32 R0, RZ, RZ, R89 ;  /* 0x000000ffff007224 */ /* 0x000fe200078e0059 */
[----:B---3--:R-:W-:Y:S01]  /*fb40*/  @P2 SHF.R.U32.HI R0, RZ, R15, R14 ;  /* 0x0000000fff002219 */ /* 0x008fe2000001160e */
[----:B------:R-:W-:Y:S01]  /*fb50*/  FADD.FTZ R20, R20, R11 ;  /* 0x0000000b14147221 */ /* 0x000fe20000010000 */
[----:B------:R-:W-:-:S03]  /*fb60*/  FADD.FTZ R60, R60, R73 ;  /* 0x000000493c3c7221 */ /* 0x000fc60000010000 */
[----:B------:R-:W-:Y:S01]  /*fb70*/  FADD.FTZ R20, R41, R20 ;  /* 0x0000001429147221 */ /* 0x000fe20000010000 */
[----:B------:R-:W-:Y:S01]  /*fb80*/  FADD.FTZ R3, R59, R60 ;  /* 0x0000003c3b037221 */ /* 0x000fe20000010000 */
[----:B------:R-:W-:Y:S02]  /*fb90*/  IMAD.IADD R113, R113, 0x1, R0 ;  /* 0x0000000171717824 */ /* 0x000fe400078e0200 */
[----:B------:R-:W-:Y:S01]  /*fba0*/  FADD.FTZ R4, R45, R20 ;  /* 0x000000142d047221 */ /* 0x000fe20000010000 */
[----:B------:R-:W-:Y:S01]  /*fbb0*/  FADD.FTZ R3, R10, R3 ;  /* 0x000000030a037221 */ /* 0x000fe20000010000 */
[----:B------:R-:W-:Y:S02]  /*fbc0*/  VIADD R0, R88, 0xfffffffe ;  /* 0xfffffffe58007836 */ /* 0x000fe40000000000 */
[----:B------:R-:W-:Y:S01]  /*fbd0*/  VIADD R5, R113, UR6 ;  /* 0x0000000671057c36 */ /* 0x000fe20008000000 */
[----:B-1----:R-:W-:Y:S01]  /*fbe0*/  NOP ;  /* 0x0000000000007918 */ /* 0x002fe20000000000 */
[----:B0-----:R-:W-:Y:S05]  /*fbf0*/  @P3 BRA `(.L_x_10861) ;  /* 0x0000000000543947 */ /* 0x001fea0003800000 */
[C---:B------:R-:W-:Y:S01]  /*fc00*/  ISETP.GT.AND P3, PT, R113.reuse, RZ, PT ;  /* 0x000000ff7100720c */ /* 0x040fe20003f64270 */
[----:B------:R-:W-:Y:S01]  /*fc10*/  BSSY B0, `(.L_x_10862) ;  /* 0x0000010000007945 */ /* 0x000fe20003800000 */
[----:B------:R-:W-:-:S11]  /*fc20*/  VIADD R10, R113, 0xffffffff ;  /* 0xffffffff710a7836 */ /* 0x000fd60000000000 */
[----:B------:R-:W-:Y:S05]  /*fc30*/  @P3 BRA `(.L_x_10863) ;  /* 0x0000000000203947 */ /* 0x000fea0003800000 */
[----:B------:R-:W-:Y:S01]  /*fc40*/  UISETP.NE.AND UP1, UPT, UR7, 0x1, UPT ;  /* 0x000000010700788c */ /* 0x000fe2000bf25270 */
[----:B------:R-:W-:-:S05]  /*fc50*/  IMAD.MOV R10, RZ, RZ, -R113 ;  /* 0x000000ffff0a7224 */ /* 0x000fca00078e0a71 */
[----:B------:R-:W-:-:S05]  /*fc60*/  PLOP3.LUT P3, PT, PT, PT, UP1, 0x80, 0x0 ;  /* 0x000000000000781c */ /* 0x000fca0003f6f018 */
[----:B------:R-:W-:-:S08]  /*fc70*/  @UP1 ULDC.64 UR4, c[0x0][0x9e8] ;  /* 0x00027a0000041ab9 */ /* 0x000fd00000000a00 */
[----:B------:R-:W-:-:S05]  /*fc80*/  @P3 IMAD.HI.U32 R11, R10, UR4, RZ ;  /* 0x000000040a0b3c27 */ /* 0x000fca000f8e00ff */
[----:B------:R-:W-:-:S04]  /*fc90*/  @P3 SHF.R.U32.HI R10, RZ, UR5, R11 ;  /* 0x00000005ff0a3c19 */ /* 0x000fc8000801160b */
[----:B------:R-:W-:Y:S01]  /*fca0*/  LOP3.LUT R10, RZ, R10, RZ, 0x33, !PT ;  /* 0x0000000aff0a7212 */ /* 0x000fe200078e33ff */
[----:B------:R-:W-:Y:S06]  /*fcb0*/  BRA `(.L_x_10864) ;  /* 0x0000000000147947 */ /* 0x000fec0003800000 */
.L_x_10863:
[----:B------:R-:W-:-:S06]  /*fcc0*/  UISETP.NE.AND UP1, UPT, UR7, 0x1, UPT ;  /* 0x000000010700788c */ /* 0x000fcc000bf25270 */
[----:B------:R-:W-:-:S05]  /*fcd0*/  PLOP3.LUT P3, PT, PT, PT, UP1, 0x80, 0x0 ;  /* 0x000000000000781c */ /* 0x000fca0003f6f018 */
[----:B------:R-:W-:-:S08]  /*fce0*/  @UP1 ULDC.64 UR4, c[0x0][0x9e8] ;  /* 0x00027a0000041ab9 */ /* 0x000fd00000000a00 */
[----:B------:R-:W-:-:S05]  /*fcf0*/  @P3 IMAD.HI.U32 R11, R10, UR4, RZ ;  /* 0x000000040a0b3c27 */ /* 0x000fca000f8e00ff */
[----:B------:R-:W-:-:S07]  /*fd00*/  @P3 SHF.R.U32.HI R10, RZ, UR5, R11 ;  /* 0x00000005ff0a3c19 */ /* 0x000fce000801160b */
.L_x_10864:
[----:B------:R-:W-:Y:S05]  /*fd10*/  BSYNC B0 ;  /* 0x0000000000007941 */ /* 0x000fea0003800000 */
.L_x_10862:
[----:B------:R-:W-:-:S04]  /*fd20*/  IMAD.U32 R11, RZ, RZ, UR7 ;  /* 0x00000007ff0b7e24 */ /* 0x000fc8000f8e00ff */
[----:B------:R-:W-:-:S05]  /*fd30*/  IMAD R10, R10, R11, UR7 ;  /* 0x000000070a0a7e24 */ /* 0x000fca000f8e020b */
[----:B------:R-:W-:-:S07]  /*fd40*/  VIMNMX R5, R5, R10, PT ;  /* 0x0000000a05057248 */ /* 0x000fce0003fe0100 */
.L_x_10861:
[----:B------:R-:W2:Y:S01]  /*fd50*/  LDL R11, [R1+0x44] ;  /* 0x00004400010b7983 */ /* 0x000ea20000100800 */
        /* <DEDUP_REMOVED lines=37> */
[----:B--2---:R-:W-:-:S04]  /*ffb0*/  VIMNMX R11, R11, R10, !PT ;  /* 0x0000000a0b0b7248 */ /* 0x004fc80007fe0100 */
[----:B------:R-:W-:Y:S01]  /*ffc0*/  ISETP.GE.AND P3, PT, R0, R11, PT ;  /* 0x0000000b0000720c */ /* 0x000fe20003f66270 */
[----:B------:R0:W-:-:S12]  /*ffd0*/  STL [R1+0xc], R11 ;  /* 0x00000c0b01007387 */ /* 0x0001d80000100800 */
[----:B0-----:R-:W-:Y:S05]  /*ffe0*/  @!P3 BRA `(.L_x_10865) ;  /* 0x0000003800e8b947 */ /* 0x001fea0003800000 */
[----:B------:R-:W-:-:S07]  /*fff0*/  IMAD.MOV.U32 R135, RZ, RZ, RZ ;  /* 0x000000ffff877224 */ /* 0x000fce00078e00ff */
.L_x_10883:
[----:B------:R-:W2:Y:S01]  /*10000*/  LDL R5, [R1] ;  /* 0x0000000001057983 */ /* 0x000ea20000100800 */
[----:B------:R-:W-:Y:S01]  /*10010*/  VIADD R20, R16, 0x1 ;  /* 0x0000000110147836 */ /* 0x000fe20000000000 */
[----:B------:R-:W-:Y:S05]  /*10020*/  YIELD ;  /* 0x0000000000007946 */ /* 0x000fea0003800000 */
[----:B------:R-:W-:-:S04]  /*10030*/  ISETP.NE.AND P4, PT, R20, 0x2, PT ;  /* 0x000000021400780c */ /* 0x000fc80003f85270 */
[----:B------:R-:W-:Y:S02]  /*10040*/  SEL R10, RZ, 0x1, P4 ;  /* 0x00000001ff0a7807 */ /* 0x000fe40002000000 */
[----:B------:R-:W-:Y:S02]  /*10050*/  SEL R20, R20, RZ, P4 ;  /* 0x000000ff14147207 */ /* 0x000fe40002000000 */
[----:B--2---:R-:W-:Y:S02]  /*10060*/  ISETP.NE.AND P3, PT, R5, RZ, PT ;  /* 0x000000ff0500720c */ /* 0x004fe40003f65270 */
[----:B------:R-:W-:-:S11]  /*10070*/  LOP3.LUT R5, R19, R10, RZ, 0x3c, !PT ;  /* 0x0000000a13057212 */ /* 0x000fd600078e3cff */
[----:B------:R-:W-:Y:S05]  /*10080*/  @P3 BRA `(.L_x_10866) ;  /* 0x0000000000303947 */ /* 0x000fea0003800000 */
[----:B------:R-:W-:Y:S05]  /*10090*/  @!P0 BRA `(.L_x_10867) ;  /* 0x0000000000048947 */ /* 0x000fea0003800000 */
[----:B------:R-:W-:Y:S01]  /*100a0*/  BPT.TRAP 0x1 ;  /* 0x000000040000795c */ /* 0x000fe20000300000 */
.L_x_10867:
[----:B------:R-:W-:Y:S01]  /*100b0*/  IMAD R11, R20, 0x8, R2 ;  /* 0x00000008140b7824 */ /* 0x000fe200078e0202 */
[----:B------:R-:W-:-:S04]  /*100c0*/  SHF.L.U32 R10, R5, 0x1f, RZ ;  /* 0x0000001f050a7819 */ /* 0x000fc800000006ff */
[----:B------:R0:W1:Y:S01]  /*100d0*/  SYNCS.PHASECHK.TRANS64.TRYWAIT P4, [R11+URZ+0x2d830], R10 ;  /* 0x02d8300a0b0075a7 */ /* 0x000062000808017f */
[----:B------:R-:W-:Y:S05]  /*100e0*/  @!P0 BRA `(.L_x_10868) ;  /* 0x0000000000048947 */ /* 0x000fea0003800000 */
[----:B------:R-:W-:Y:S01]  /*100f0*/  BPT.TRAP 0x1 ;  /* 0x000000040000795c */ /* 0x000fe20000300000 */
.L_x_10868:
[----:B------:R-:W-:Y:S04]  /*10100*/  BSSY B0, `(.L_x_10866) ;  /* 0x0000004000007945 */ /* 0x000fe80003800000 */
[----:B-1----:R-:W-:Y:S05]  /*10110*/  @P4 BRA `(.L_x_10869) ;  /* 0x0000000000084947 */ /* 0x002fea0003800000 */
[----:B------:R-:W1:Y:S02]  /*10120*/  SYNCS.PHASECHK.TRANS64.TRYWAIT P4, [R11+URZ+0x2d830], R10 ;  /* 0x02d8300a0b0075a7 */ /* 0x000e64000808017f */
[----:B-1----:R-:W-:Y:S05]  /*10130*/  @!P4 BRA `(.L_x_10870) ;  /* 0x0000017000e0c947 */ /* 0x002fea0003800000 */
.L_x_10869:
[----:B------:R-:W-:Y:S05]  /*10140*/  BSYNC B0 ;  /* 0x0000000000007941 */ /* 0x000fea0003800000 */
.L_x_10866:
[----:B01----:R-:W2:Y:S01]  /*10150*/  LDL R10, [R1+0x4] ;  /* 0x00000400010a7983 */ /* 0x003ea20000100800 */
[----:B------:R-:W0:Y:S01]  /*10160*/  S2R R14, SR_TID.X ;  /* 0x00000000000e7919 */ /* 0x000e220000002100 */
[----:B------:R-:W-:Y:S05]  /*10170*/  WARPSYNC.ALL ;  /* 0x0000000000007948 */ /* 0x000fea0003800000 */
[----:B------:R-:W-:Y:S01]  /*10180*/  IMAD.MOV.U32 R11, RZ, RZ, -0x7fffffe0 ;  /* 0x80000020ff0b7424 */ /* 0x000fe200078e00ff */
[----:B0-----:R-:W-:-:S05]  /*10190*/  SHF.R.U32.HI R14, RZ, 0x7, R14 ;  /* 0x00000007ff0e7819 */ /* 0x001fca000001160e */
[----:B------:R-:W-:Y:S01]  /*101a0*/  VIADD R21, R14, 0x8 ;  /* 0x000000080e157836 */ /* 0x000fe20000000000 */
[----:B------:R-:W-:Y:S01]  /*101b0*/  R2UR UR11, R11 ;  /* 0x000000000b0b72ca */ /* 0x000fe200000e0000 */
[----:B------:R-:W-:Y:S01]  /*101c0*/  IMAD.MOV.U32 R25, RZ, RZ, -0x7fffffe0 ;  /* 0x80000020ff197424 */ /* 0x000fe200078e00ff */
[----:B------:R-:W-:Y:S01]  /*101d0*/  R2UR UR8, R6 ;  /* 0x00000000060872ca */ /* 0x000fe200000e0000 */
[----:B------:R-:W-:Y:S01]  /*101e0*/  IMAD.MOV.U32 R27, RZ, RZ, -0x7fffffe0 ;  /* 0x80000020ff1b7424 */ /* 0x000fe200078e00ff */
[----:B------:R-:W-:Y:S02]  /*101f0*/  R2UR UR9, R7 ;  /* 0x00000000070972ca */ /* 0x000fe400000e0000 */
[C---:B------:R-:W-:Y:S02]  /*10200*/  R2UR UR15, R25.reuse ;  /* 0x00000000190f72ca */ /* 0x040fe400000e0000 */
[----:B------:R-:W-:Y:S02]  /*10210*/  R2UR UR23, R25 ;  /* 0x00000000191772ca */ /* 0x000fe400000e0000 */
[----:B------:R-:W-:-:S02]  /*10220*/  R2UR UR27, R27 ;  /* 0x000000001b1b72ca */ /* 0x000fc400000e0000 */
[----:B------:R-:W-:Y:S02]  /*10230*/  R2UR UR12, R152 ;  /* 0x00000000980c72ca */ /* 0x000fe400000e0000 */
[----:B------:R-:W-:Y:S01]  /*10240*/  R2UR UR13, R153 ;  /* 0x00000000990d72ca */ /* 0x000fe200000e0000 */
[----:B------:R0:W-:Y:S01]  /*10250*/  BAR.SYNC.DEFER_BLOCKING R21, 0x100 ;  /* 0x000400150000751d */ /* 0x0001e20000010000 */
[----:B------:R-:W-:Y:S01]  /*10260*/  IMAD.MOV.U32 R15, RZ, RZ, -0x7fffffe0 ;  /* 0x80000020ff0f7424 */ /* 0x000fe200078e00ff */
[----:B------:R-:W-:Y:S02]  /*10270*/  R2UR UR16, R150 ;  /* 0x00000000961072ca */ /* 0x000fe400000e0000 */
[----:B------:R-:W-:Y:S01]  /*10280*/  R2UR UR17, R151 ;  /* 0x00000000971172ca */ /* 0x000fe200000e0000 */
[----:B--2---:R-:W-:-:S04]  /*10290*/  IMAD R10, R20, 0x600, R10 ;  /* 0x00000600140a7824 */ /* 0x004fc800078e020a */
[C---:B------:R-:W-:Y:S01]  /*102a0*/  VIADD R24, R10.reuse, 0x2 ;  /* 0x000000020a187836 */ /* 0x040fe20000000000 */
[C---:B------:R-:W-:Y:S01]  /*102b0*/  R2UR UR10, R10.reuse ;  /* 0x000000000a0a72ca */ /* 0x040fe200000e0000 */
[----:B------:R-:W-:-:S03]  /*102c0*/  VIADD R26, R10, 0x400 ;  /* 0x000004000a1a7836 */ /* 0x000fc60000000000 */
[----:B------:R-:W-:Y:S01]  /*102d0*/  R2UR UR14, R24 ;  /* 0x00000000180e72ca */ /* 0x000fe200000e0000 */
[----:B------:R-:W-:Y:S01]  /*102e0*/  VIADD R24, R10, 0x202 ;  /* 0x000002020a187836 */ /* 0x000fe20000000000 */
[----:B------:R-:W-:-:S04]  /*102f0*/  R2UR UR26, R26 ;  /* 0x000000001a1a72ca */ /* 0x000fc800000e0000 */
[----:B------:R-:W-:Y:S02]  /*10300*/  R2UR UR22, R24 ;  /* 0x00000000181672ca */ /* 0x000fe400000e0000 */
[----:B------:R-:W-:-:S06]  /*10310*/  WARPGROUP.ARRIVE ;  /* 0x00000000000079c5 */ /* 0x000fcc0000000000 */
[----:B------:R-:W-:Y:S01]  /*10320*/  HGMMA.64x128x16.F32.BF16 R24, gdesc[UR8], RZ, !UPT, gsb0 ;  /* 0x01e00000081879f0 */ /* 0x000fe2000c0018ff */
[----:B------:R-:W-:Y:S01]  /*10330*/  VIADD R14, R10, 0x200 ;  /* 0x000002000a0e7836 */ /* 0x000fe20000000000 */
[----:B------:R-:W-:-:S04]  /*10340*/  R2UR UR19, R15 ;  /* 0x000000000f1372ca */ /* 0x000fc800000e0000 */
[----:B------:R-:W-:Y:S01]  /*10350*/  R2UR UR18, R14 ;  /* 0x000000000e1272ca */ /* 0x000fe200000e0000 */
[----:B------:R-:W-:Y:S02]  /*10360*/  WARPGROUP.DEPBAR.LE gsb0, 0x0 ;  /* 0x00008000000079c5 */ /* 0x000fe40000010000 */
[----:B------:R-:W-:-:S06]  /*10370*/  WARPGROUP.ARRIVE ;  /* 0x00000000000079c5 */ /* 0x000fcc0000000000 */
[----:B------:R-:W-:Y:S01]  /*10380*/  HGMMA.64x128x16.F32.BF16 R24, gdesc[UR12], R24, gsb0 ;  /* 0x01e000000c1879f0 */ /* 0x000fe20008001818 */
[----:B------:R-:W-:Y:S02]  /*10390*/  R2UR UR20, R148 ;  /* 0x00000000941472ca */ /* 0x000fe400000e0000 */
        /* <DEDUP_REMOVED lines=9> */
[----:B------:R-:W-:Y:S01]  /*10430*/  VIADD R10, R10, 0x402 ;  /* 0x000004020a0a7836 */ /* 0x000fe20000000000 */
[----:B------:R-:W-:Y:S02]  /*10440*/  R2UR UR31, R11 ;  /* 0x000000000b1f72ca */ /* 0x000fe400000e0000 */
[----:B------:R-:W-:Y:S02]  /*10450*/  R2UR UR28, R8 ;  /* 0x00000000081c72ca */ /* 0x000fe400000e0000 */
[----:B------:R-:W-:Y:S02]  /*10460*/  R2UR UR30, R10 ;  /* 0x000000000a1e72ca */ /* 0x000fe400000e0000 */
[----:B------:R-:W-:Y:S01]  /*10470*/  R2UR UR29, R9 ;  /* 0x00000000091d72ca */ /* 0x000fe200000e0000 */
[----:B------:R-:W-:Y:S02]  /*10480*/  WARPGROUP.DEPBAR.LE gsb0, 0x0 ;  /* 0x00008000000079c5 */ /* 0x000fe40000010000 */
[----:B------:R-:W-:-:S06]  /*10490*/  WARPGROUP.ARRIVE ;  /* 0x00000000000079c5 */ /* 0x000fcc0000000000 */
        /* <DEDUP_REMOVED lines=8> */
.L_x_10872:
[----:B------:R-:W-:Y:S01]  /*10520*/  SHF.L.U32 R10, R19, 0x1f, RZ ;  /* 0x0000001f130a7819 */ /* 0x000fe200000006ff */
[----:B------:R-:W-:-:S04]  /*10530*/  IMAD R11, R16, 0x8, R2 ;  /* 0x00000008100b7824 */ /* 0x000fc800078e0202 */
[----:B------:R0:W1:Y:S01]  /*10540*/  SYNCS.PHASECHK.TRANS64.TRYWAIT P3, [R11+URZ+0x2d850], R10 ;  /* 0x02d8500a0b0075a7 */ /* 0x000062000806017f */
[----:B------:R-:W-:Y:S05]  /*10550*/  @!P0 BRA `(.L_x_10873) ;  /* 0x0000000000048947 */ /* 0x000fea0003800000 */
[----:B------:R-:W-:Y:S01]  /*10560*/  BPT.TRAP 0x1 ;  /* 0x000000040000795c */ /* 0x000fe20000300000 */
.L_x_10873:
[----:B-1----:R-:W-:Y:S05]  /*10570*/  @P3 BRA `(.L_x_10871) ;  /* 0x0000000000083947 */ /* 0x002fea0003800000 */
[----:B------:R-:W1:Y:S02]  /*10580*/  SYNCS.PHASECHK.TRANS64.TRYWAIT P3, [R11+URZ+0x2d850], R10 ;  /* 0x02d8500a0b0075a7 */ /* 0x000e64000806017f */
[----:B-1----:R-:W-:Y:S05]  /*10590*/  @!P3 BRA `(.L_x_10874) ;  /* 0x0000016c00dcb947 */ /* 0x002fea0003800000 */
.L_x_10871:
[----:B------:R-:W2:Y:S01]  /*105a0*/  LDL R19, [R1+0x18] ;  /* 0x0000180001137983 */ /* 0x000ea20000100800 */
[----:B01----:R-:W0:Y:S03]  /*105b0*/  @P2 LDC R11, c[0x0][0x44c] ;  /* 0x00011300ff0b2b82 */ /* 0x003e260000000800 */
[----:B------:R-:W2:Y:S04]  /*105c0*/  LDL R14, [R1+0x40] ;  /* 0x00004000010e7983 */ /* 0x000ea80000100800 */
[----:B------:R-:W3:Y:S01]  /*105d0*/  LDL R21, [R1+0x1c] ;  /* 0x00001c0001157983 */ /* 0x000ee20000100800 */
[----:B------:R-:W1:Y:S01]  /*105e0*/  @P2 LDC R10, c[0x0][0x450] ;  /* 0x00011400ff0a2b82 */ /* 0x000e620000000800 */
[----:B------:R-:W-:Y:S05]  /*105f0*/  WARPSYNC.ALL ;  /* 0x0000000000007948 */ /* 0x000fea0003800000 */
[----:B------:R-:W-:Y:S01]  /*10600*/  WARPGROUP.ARRIVE ;  /* 0x00000000000079c5 */ /* 0x000fe20000000000 */
[----:B------:R-:W-:Y:S01]  /*10610*/  UMOV UR9, 0x40000040 ;  /* 0x4000004000097882 */ /* 0x000fe20000000000 */
[----:B------:R-:W-:Y:S01]  /*10620*/  IMAD.MOV.U32 R15, RZ, RZ, -0x7fffffe0 ;  /* 0x80000020ff0f7424 */ /* 0x000fe200078e00ff */
[----:B------:R-:W-:Y:S01]  /*10630*/  UMOV UR13, 0x40000040 ;  /* 0x40000040000d7882 */ /* 0x000fe20000000000 */
[----:B------:R-:W-:Y:S01]  /*10640*/  UMOV UR17, 0x40000040 ;  /* 0x4000004000117882 */ /* 0x000fe20000000000 */
[----:B------:R-:W-:Y:S01]  /*10650*/  UMOV UR21, 0x40000040 ;  /* 0x4000004000157882 */ /* 0x000fe20000000000 */
[----:B------:R-:W-:Y:S01]  /*10660*/  UMOV UR25, 0x40000040 ;  /* 0x4000004000197882 */ /* 0x000fe20000000000 */
[C---:B------:R-:W-:Y:S01]  /*10670*/  R2UR UR15, R15.reuse ;  /* 0x000000000f0f72ca */ /* 0x040fe200000e0000 */
[----:B------:R-:W-:Y:S01]  /*10680*/  UMOV UR29, 0x40000040 ;  /* 0x40000040001d7882 */ /* 0x000fe20000000000 */
[C---:B------:R-:W-:Y:S01]  /*10690*/  R2UR UR19, R15.reuse ;  /* 0x000000000f1372ca */ /* 0x040fe200000e0000 */
[----:B------:R-:W-:Y:S01]  /*106a0*/  UMOV UR33, 0x40000040 ;  /* 0x4000004000217882 */ /* 0x000fe20000000000 */
[C---:B------:R-:W-:Y:S01]  /*106b0*/  R2UR UR23, R15.reuse ;  /* 0x000000000f1772ca */ /* 0x040fe200000e0000 */
[----:B------:R-:W4:Y:S01]  /*106c0*/  S2R R144, SR_TID.X ;  /* 0x0000000000907919 */ /* 0x000f220000002100 */
[C---:B------:R-:W-:Y:S01]  /*106d0*/  R2UR UR27, R15.reuse ;  /* 0x000000000f1b72ca */ /* 0x040fe200000e0000 */
[----:B------:R-:W-:Y:S01]  /*106e0*/  FMUL.FTZ R84, R84, UR51 ;  /* 0x0000003354547c20 */ /* 0x000fe20008410000 */
        /* <DEDUP_REMOVED lines=21> */
[----:B------:R-:W0:Y:S01]  /*10840*/  MUFU.TANH R27, R27 ;  /* 0x0000001b001b7308 */ /* 0x000e220000002400 */
[----:B----4-:R-:W-:-:S02]  /*10850*/  SHF.R.U32.HI R143, RZ, 0x7, R144 ;  /* 0x00000007ff8f7819 */ /* 0x010fc40000011690 */
[----:B------:R-:W-:-:S05]  /*10860*/  ISETP.GE.U32.AND P3, PT, R144, 0x180, PT ;  /* 0x000001809000780c */ /* 0x000fca0003f66070 */
        /* <DEDUP_REMOVED lines=17> */
[----:B--2---:R-:W-:-:S04]  /*10980*/  IMAD.IADD R19, R14, 0x1, R19 ;  /* 0x000000010e137824 */ /* 0x004fc800078e0213 */
[----:B0-----:R-:W-:-:S05]  /*10990*/  @P2 IMAD.HI.U32 R11, R19, R11, RZ ;  /* 0x0000000b130b2227 */ /* 0x001fca00078e00ff */
[----:B-1----:R-:W-:Y:S01]  /*109a0*/  @P2 SHF.R.U32.HI R19, RZ, R10, R11 ;  /* 0x0000000aff132219 */ /* 0x002fe2000001160b */
[----:B------:R-:W-:Y:S02]  /*109b0*/  IMAD.MOV.U32 R11, RZ, RZ, -0x7fffffe0 ;  /* 0x80000020ff0b7424 */ /* 0x000fe400078e00ff */
[----:B------:R-:W-:Y:S02]  /*109c0*/  VIADD R10, R2, 0x400 ;  /* 0x00000400020a7836 */ /* 0x000fe40000000000 */
[----:B------:R-:W0:Y:S01]  /*109d0*/  SHFL.IDX PT, R145, R19, RZ, 0x1c1f ;  /* 0x001c1fff13917589 */ /* 0x000e2200000e0000 */
[----:B------:R-:W-:Y:S01]  /*109e0*/  R2UR UR11, R11 ;  /* 0x000000000b0b72ca */ /* 0x000fe200000e0000 */
[----:B---3--:R-:W-:Y:S01]  /*109f0*/  IMAD R11, R21, 0x2000, R2 ;  /* 0x00002000150b7824 */ /* 0x008fe200078e0202 */
[----:B------:R-:W-:Y:S01]  /*10a00*/  SHF.R.U32.HI R10, RZ, 0x4, R10 ;  /* 0x00000004ff0a7819 */ /* 0x000fe2000001160a */
[----:B------:R-:W-:Y:S01]  /*10a10*/  FMUL.FTZ R21, R28, UR51 ;  /* 0x000000331c157c20 */ /* 0x000fe20008410000 */
[----:B------:R-:W-:Y:S01]  /*10a20*/  FMUL.FTZ R28, R33, UR51 ;  /* 0x00000033211c7c20 */ /* 0x000fe20008410000 */
[----:B------:R-:W-:Y:S01]  /*10a30*/  FMUL.FTZ R33, R38, UR51 ;  /* 0x0000003326217c20 */ /* 0x000fe20008410000 */
[----:B------:R-:W-:Y:S01]  /*10a40*/  R2UR UR8, R11 ;  /* 0x000000000b0872ca */ /* 0x000fe200000e0000 */
[----:B------:R-:W-:Y:S01]  /*10a50*/  IMAD.MOV.U32 R11, RZ, RZ, -0x7fffffe0 ;  /* 0x80000020ff0b7424 */ /* 0x000fe200078e00ff */
[----:B------:R-:W-:Y:S01]  /*10a60*/  LOP3.LUT R10, R10, 0x3fff, RZ, 0xc0, !PT ;  /* 0x00003fff0a0a7812 */ /* 0x000fe200078ec0ff */
[----:B------:R-:W-:Y:S01]  /*10a70*/  FMUL.FTZ R38, R43, UR51 ;  /* 0x000000332b267c20 */ /* 0x000fe20008410000 */
        /* <DEDUP_REMOVED lines=9> */
[----:B------:R-:W-:Y:S01]  /*10b10*/  UIADD3 UR8, UR8, 0x21800, URZ ;  /* 0x0002180008087890 */ /* 0x000fe2000fffe03f */
[----:B------:R-:W-:Y:S01]  /*10b20*/  FMUL.FTZ R68, R71, UR51 ;  /* 0x0000003347447c20 */ /* 0x000fe20008410000 */
[C---:B------:R-:W-:Y:S01]  /*10b30*/  VIADD R14, R10.reuse, 0x40 ;  /* 0x000000400a0e7836 */ /* 0x040fe20000000000 */
[----:B------:R-:W-:Y:S01]  /*10b40*/  R2UR UR10, R10 ;  /* 0x000000000a0a72ca */ /* 0x000fe200000e0000 */
[----:B------:R-:W-:Y:S01]  /*10b50*/  USHF.R.U32.HI UR8, URZ, 0x4, UR8 ;  /* 0x000000043f087899 */ /* 0x000fe20008011608 */
[----:B------:R-:W-:Y:S01]  /*10b60*/  FMUL.FTZ R71, R74, UR51 ;  /* 0x000000334a477c20 */ /* 0x000fe20008410000 */
[----:B------:R-:W-:Y:S01]  /*10b70*/  FMUL.FTZ R74, R77, UR51 ;  /* 0x000000334d4a7c20 */ /* 0x000fe20008410000 */
[----:B------:R-:W-:Y:S01]  /*10b80*/  R2UR UR14, R14 ;  /* 0x000000000e0e72ca */ /* 0x000fe200000e0000 */
[----:B------:R-:W-:Y:S01]  /*10b90*/  ULOP3.LUT UR8, UR8, 0x3fff, URZ, 0xc0, !UPT ;  /* 0x00003fff08087892 */ /* 0x000fe2000f8ec03f */
[----:B------:R-:W-:-:S02]  /*10ba0*/  VIADD R14, R10, 0x80 ;  /* 0x000000800a0e7836 */ /* 0x000fc40000000000 */
[----:B------:R-:W-:Y:S01]  /*10bb0*/  FMUL.FTZ R77, R80, UR51 ;  /* 0x00000033504d7c20 */ /* 0x000fe20008410000 */
[----:B------:R-:W-:Y:S01]  /*10bc0*/  FMUL.FTZ R80, R83, UR51 ;  /* 0x0000003353507c20 */ /* 0x000fe20008410000 */
[----:B------:R-:W-:Y:S01]  /*10bd0*/  ULOP3.LUT UR8, UR8, 0x10000, URZ, 0xfc, !UPT ;  /* 0x0001000008087892 */ /* 0x000fe2000f8efc3f */
[----:B------:R-:W-:Y:S01]  /*10be0*/  FMUL.FTZ R83, R87, UR51 ;  /* 0x0000003357537c20 */ /* 0x000fe20008410000 */
[----:B------:R-:W-:Y:S01]  /*10bf0*/  R2UR UR18, R14 ;  /* 0x000000000e1272ca */ /* 0x000fe200000e0000 */
[----:B------:R-:W-:Y:S01]  /*10c00*/  VIADD R14, R10, 0xc0 ;  /* 0x000000c00a0e7836 */ /* 0x000fe20000000000 */
[----:B------:R-:W-:Y:S01]  /*10c10*/  UIADD3 UR12, UR8, 0x2, URZ ;  /* 0x00000002080c7890 */ /* 0x000fe2000fffe03f */
[----:B------:R-:W1:Y:S01]  /*10c20*/  MUFU.TANH R21, R21 ;  /* 0x0000001500157308 */ /* 0x000e620000002400 */
[----:B------:R-:W-:Y:S02]  /*10c30*/  UIADD3 UR16, UR8, 0x4, URZ ;  /* 0x0000000408107890 */ /* 0x000fe4000fffe03f */
[----:B------:R-:W-:Y:S01]  /*10c40*/  R2UR UR22, R14 ;  /* 0x000000000e1672ca */ /* 0x000fe200000e0000 */
[----:B------:R-:W-:Y:S01]  /*10c50*/  HGMMA.64x96x16.F32.BF16 R88, gdesc[UR8].tnspB, R88, gsb0 ;  /* 0x41600000085879f0 */ /* 0x000fe20008001858 */
[----:B------:R-:W-:Y:S01]  /*10c60*/  UIADD3 UR20, UR8, 0x6, URZ ;  /* 0x0000000608147890 */ /* 0x000fe2000fffe03f */
[----:B------:R-:W-:Y:S01]  /*10c70*/  VIADD R14, R10, 0x100 ;  /* 0x000001000a0e7836 */ /* 0x000fe20000000000 */
[----:B------:R-:W-:Y:S01]  /*10c80*/  UIADD3 UR24, UR8, 0x600, URZ ;  /* 0x0000060008187890 */ /* 0x000fe2000fffe03f */
[----:B------:R-:W-:Y:S01]  /*10c90*/  R2UR UR11, R11 ;  /* 0x000000000b0b72ca */ /* 0x000fe200000e0000 */
[----:B------:R-:W-:Y:S01]  /*10ca0*/  UIADD3 UR28, UR8, 0x602, URZ ;  /* 0x00000602081c7890 */ /* 0x000fe2000fffe03f */
[----:B------:R-:W-:Y:S01]  /*10cb0*/  FMUL.FTZ R11, R25, UR51 ;  /* 0x00000033190b7c20 */ /* 0x000fe20008410000 */
[----:B------:R-:W-:Y:S01]  /*10cc0*/  R2UR UR26, R14 ;  /* 0x000000000e1a72ca */ /* 0x000fe200000e0000 */
[----:B------:R-:W-:Y:S01]  /*10cd0*/  VIADD R14, R10, 0x140 ;  /* 0x000001400a0e7836 */ /* 0x000fe20000000000 */
[----:B------:R-:W-:Y:S01]  /*10ce0*/  UIADD3 UR32, UR8, 0x604, URZ ;  /* 0x0000060408207890 */ /* 0x000fe2000fffe03f */
[----:B------:R-:W-:Y:S01]  /*10cf0*/  FMUL.FTZ R25, R30, UR51 ;  /* 0x000000331e197c20 */ /* 0x000fe20008410000 */
[----:B------:R-:W-:Y:S01]  /*10d00*/  UIADD3 UR8, UR8, 0x606, URZ ;  /* 0x0000060608087890 */ /* 0x000fe2000fffe03f */
[----:B------:R-:W-:Y:S01]  /*10d10*/  FMUL.FTZ R30, R35, UR51 ;  /* 0x00000033231e7c20 */ /* 0x000fe20008410000 */
[----:B------:R-:W-:Y:S01]  /*10d20*/  R2UR UR30, R14 ;  /* 0x000000000e1e72ca */ /* 0x000fe200000e0000 */
[C---:B------:R-:W-:Y:S01]  /*10d30*/  VIADD R14, R10.reuse, 0x180 ;  /* 0x000001800a0e7836 */ /* 0x040fe20000000000 */
[----:B------:R-:W-:Y:S01]  /*10d40*/  UMOV UR9, 0x40000040 ;  /* 0x4000004000097882 */ /* 0x000fe20000000000 */
[----:B------:R-:W-:-:S02]  /*10d50*/  VIADD R10, R10, 0x1c0 ;  /* 0x000001c00a0a7836 */ /* 0x000fc40000000000 */
[----:B------:R-:W-:Y:S01]  /*10d60*/  FMUL.FTZ R35, R40, UR51 ;  /* 0x0000003328237c20 */ /* 0x000fe20008410000 */
        /* <DEDUP_REMOVED lines=13> */
[----:B------:R-:W-:-:S02]  /*10e40*/  VIADD R50, R143, 0x9 ;  /* 0x000000098f327836 */ /* 0x000fc40000000000 */
[----:B------:R-:W-:Y:S01]  /*10e50*/  FMUL.FTZ R60, R63, UR51 ;  /* 0x000000333f3c7c20 */ /* 0x000fe20008410000 */
[----:B------:R-:W-:Y:S01]  /*10e60*/  FMUL.FTZ R63, R66, UR51 ;  /* 0x00000033423f7c20 */ /* 0x000fe20008410000 */
[----:B------:R-:W-:Y:S01]  /*10e70*/  FMUL.FTZ R66, R69, UR51 ;  /* 0x0000003345427c20 */ /* 0x000fe20008410000 */
[----:B------:R-:W-:Y:S01]  /*10e80*/  FMUL.FTZ R14, R26, UR51 ;  /* 0x000000331a0e7c20 */ /* 0x000fe20008410000 */
[----:B------:R-:W-:Y:S01]  /*10e90*/  FMUL.FTZ R69, R72, UR51 ;  /* 0x0000003348457c20 */ /* 0x000fe20008410000 */
[----:B------:R-:W-:Y:S01]  /*10ea0*/  FMUL.FTZ R26, R31, UR51 ;  /* 0x000000331f1a7c20 */ /* 0x000fe20008410000 */
[----:B------:R-:W-:Y:S01]  /*10eb0*/  FMUL.FTZ R72, R75, UR51 ;  /* 0x000000334b487c20 */ /* 0x000fe20008410000 */
[----:B------:R-:W-:Y:S01]  /*10ec0*/  SEL R50, R50, 0x9, !P3 ;  /* 0x0000000932327807 */ /* 0x000fe20005800000 */
[----:B------:R-:W-:Y:S01]  /*10ed0*/  FMUL.FTZ R31, R36, UR51 ;  /* 0x00000033241f7c20 */ /* 0x000fe20008410000 */
[----:B------:R-:W-:Y:S01]  /*10ee0*/  FMUL.FTZ R75, R78, UR51 ;  /* 0x000000334e4b7c20 */ /* 0x000fe20008410000 */
[----:B------:R-:W-:Y:S01]  /*10ef0*/  FMUL.FTZ R36, R41, UR51 ;  /* 0x0000003329247c20 */ /* 0x000fe20008410000 */
[----:B------:R-:W-:Y:S01]  /*10f00*/  FMUL.FTZ R78, R81, UR51 ;  /* 0x00000033514e7c20 */ /* 0x000fe20008410000 */
[----:B------:R-:W-:Y:S01]  /*10f10*/  FMUL.FTZ R41, R46, UR51 ;  /* 0x000000332e297c20 */ /* 0x000fe20008410000 */
[----:B------:R-:W-:-:S02]  /*10f20*/  IMAD.SHL.U32 R81, R0, 0x80, RZ ;  /* 0x0000008000517824 */ /* 0x000fc400078e00ff */
[----:B------:R-:W-:Y:S01]  /*10f30*/  FMUL.FTZ R46, R51, UR51 ;  /* 0x00000033332e7c20 */ /* 0x000fe20008410000 */
[----:B------:R-:W-:Y:S01]  /*10f40*/  PLOP3.LUT P3, PT, PT, PT, UP0, 0x40, 0x0 ;  /* 0x000000000000781c */ /* 0x000fe20003f6e808 */
[----:B------:R-:W2:Y:S01]  /*10f50*/  MUFU.TANH R10, R10 ;  /* 0x0000000a000a7308 */ /* 0x000ea20000002400 */
[----:B------:R-:W-:-:S04]  /*10f60*/  IADD3 R143, -R137, 0x1, -R81 ;  /* 0x00000001898f7810 */ /* 0x000fc80007ffe951 */
[----:B------:R-:W-:-:S03]  /*10f70*/  IADD3 R143, -R138, R143, R139 ;  /* 0x0000008f8a8f7210 */ /* 0x000fc60007ffe18b */
[----:B------:R-:W3:Y:S02]  /*10f80*/  MUFU.TANH R11, R11 ;  /* 0x0000000b000b7308 */ /* 0x000ee40000002400 */
[C---:B------:R-:W-:Y:S02]  /*10f90*/  VIADD R144, R143.reuse, UR50 ;  /* 0x000000328f907c36 */ /* 0x040fe40008000000 */
[----:B------:R-:W-:Y:S02]  /*10fa0*/  VIADD R143, R143, UR52 ;  /* 0x000000348f8f7c36 */ /* 0x000fe40008000000 */
[C---:B0-----:R-:W-:Y:S02]  /*10fb0*/  IMAD.IADD R87, R145.reuse, 0x1, R144 ;  /* 0x0000000191577824 */ /* 0x041fe400078e0290 */
[----:B------:R-:W0:Y:S01]  /*10fc0*/  MUFU.TANH R14, R14 ;  /* 0x0000000e000e7308 */ /* 0x000e220000002400 */
[----:B------:R-:W-:-:S07]  /*10fd0*/  IMAD.IADD R86, R145, 0x1, R143 ;  /* 0x0000000191567824 */ /* 0x000fce00078e028f */
        /* <DEDUP_REMOVED lines=63> */
[----:B------:R5:W-:Y:S06]  /*113d0*/  BAR.ARV R50, 0x100 ;  /* 0x000400320000751d */ /* 0x000bec0000002000 */
[----:B-----5:R-:W-:-:S04]  /*113e0*/  @!P1 IMAD R50, R20, 0x8, R2 ;  /* 0x0000000814329824 */ /* 0x020fc800078e0202 */
[----:B------:R-:W-:-:S05]  /*113f0*/  @!P1 VIADD R50, R50, 0x2d840 ;  /* 0x0002d84032329836 */ /* 0x000fca0000000000 */
[----:B------:R-:W-:-:S04]  /*11400*/  @!P1 PRMT R50, RZ, 0x654, R50 ;  /* 0x00000654ff329816 */ /* 0x000fc80000000032 */
[----:B------:R0:W-:Y:S01]  /*11410*/  @!P1 SYNCS.ARRIVE.TRANS64.RED.A1T0 RZ, [R50+URZ], RZ ;  /* 0x000000ff32ff99a7 */ /* 0x0001e2000810043f */
[----:B-1234-:R-:W-:Y:S05]  /*11420*/  @P3 BRA `(.L_x_10875) ;  /* 0x0000000000583947 */ /* 0x01efea0003800000 */
[----:B------:R-:W-:Y:S01]  /*11430*/  IADD3 R145, -R138, R139, R145 ;  /* 0x0000008b8a917210 */ /* 0x000fe20007ffe191 */
[----:B------:R-:W-:Y:S03]  /*11440*/  BSSY B0, `(.L_x_10876) ;  /* 0x0000010000007945 */ /* 0x000fe60003800000 */
[----:B------:R-:W-:-:S13]  /*11450*/  ISETP.GT.AND P3, PT, R145, -0x1, PT ;  /* 0xffffffff9100780c */ /* 0x000fda0003f64270 */
[----:B------:R-:W-:Y:S05]  /*11460*/  @P3 BRA `(.L_x_10877) ;  /* 0x0000000000203947 */ /* 0x000fea0003800000 */
[----:B------:R-:W-:Y:S01]  /*11470*/  IMAD.U32 R155, RZ, RZ, UR42 ;  /* 0x0000002aff9b7e24 */ /* 0x000fe2000f8e00ff */
[----:B------:R-:W-:-:S04]  /*11480*/  LOP3.LUT R145, RZ, R145, RZ, 0x33, !PT ;  /* 0x00000091ff917212 */ /* 0x000fc800078e33ff */
[----:B------:R-:W-:-:S13]  /*11490*/  ISETP.NE.AND P3, PT, R155, 0x1, PT ;  /* 0x000000019b00780c */ /* 0x000fda0003f65270 */
[----:B0-----:R-:W0:Y:S02]  /*114a0*/  @P3 LDC.64 R50, c[0x0][0x9e8] ;  /* 0x00027a00ff323b82 */ /* 0x001e240000000a00 */
[----:B0-----:R-:W-:-:S05]  /*114b0*/  @P3 IMAD.HI.U32 R50, R145, R50, RZ ;  /* 0x0000003291323227 */ /* 0x001fca00078e00ff */
[----:B------:R-:W-:-:S04]  /*114c0*/  @P3 SHF.R.U32.HI R145, RZ, R51, R50 ;  /* 0x00000033ff913219 */ /* 0x000fc80000011632 */
[----:B------:R-:W-:Y:S01]  /*114d0*/  LOP3.LUT R145, RZ, R145, RZ, 0x33, !PT ;  /* 0x00000091ff917212 */ /* 0x000fe200078e33ff */
[----:B------:R-:W-:Y:S06]  /*114e0*/  BRA `(.L_x_10878) ;  /* 0x0000000000147947 */ /* 0x000fec0003800000 */
.L_x_10877:
[----:B------:R-:W-:-:S05]  /*114f0*/  IMAD.U32 R155, RZ, RZ, UR42 ;  /* 0x0000002aff9b7e24 */ /* 0x000fca000f8e00ff */
[----:B------:R-:W-:-:S13]  /*11500*/  ISETP.NE.AND P3, PT, R155, 0x1, PT ;  /* 0x000000019b00780c */ /* 0x000fda0003f65270 */
[----:B0-----:R-:W0:Y:S02]  /*11510*/  @P3 LDC.64 R50, c[0x0][0x9e8] ;  /* 0x00027a00ff323b82 */ /* 0x001e240000000a00 */
[----:B0-----:R-:W-:-:S05]  /*11520*/  @P3 IMAD.HI.U32 R50, R145, R50, RZ ;  /* 0x0000003291323227 */ /* 0x001fca00078e00ff */
[----:B------:R-:W-:-:S07]  /*11530*/  @P3 SHF.R.U32.HI R145, RZ, R51, R50 ;  /* 0x00000033ff913219 */ /* 0x000fce0000011632 */
.L_x_10878:
[----:B------:R-:W-:Y:S05]  /*11540*/  BSYNC B0 ;  /* 0x0000000000007941 */ /* 0x000fea0003800000 */
.L_x_10876:
[----:B------:R-:W-:-:S04]  /*11550*/  IMAD R145, R145, R155, -R81 ;  /* 0x0000009b91917224 */ /* 0x000fc800078e0a51 */
[----:B------:R-:W-:-:S05]  /*11560*/  IMAD.IADD R145, R145, 0x1, -R137 ;  /* 0x0000000191917824 */ /* 0x000fca00078e0a89 */
[----:B------:R-:W-:Y:S02]  /*11570*/  VIMNMX R86, R86, R145, !PT ;  /* 0x0000009156567248 */ /* 0x000fe40007fe0100 */
[----:B------:R-:W-:-:S07]  /*11580*/  VIADDMNMX R87, R145, R155, R87, PT ;  /* 0x0000009b91577246 */ /* 0x000fce0003800157 */
.L_x_10875:
[----:B------:R-:W-:Y:S01]  /*11590*/  ISETP.GT.AND P3, PT, R0, -0x1, PT ;  /* 0xffffffff0000780c */ /* 0x000fe20003f64270 */
[----:B------:R-:W1:Y:S03]  /*115a0*/  SHFL.IDX PT, R19, R19, 0x1, 0x1c1f ;  /* 0x003c1f0013137f89 */ /* 0x000e6600000e0000 */
[C---:B------:R-:W-:Y:S02]  /*115b0*/  ISETP.GT.AND P4, PT, R86.reuse, RZ, P3 ;  /* 0x000000ff5600720c */ /* 0x040fe40001f84270 */
[----:B------:R-:W-:Y:S02]  /*115c0*/  ISETP.GT.AND P5, PT, R86, 0x1, P3 ;  /* 0x000000015600780c */ /* 0x000fe40001fa4270 */
[C---:B------:R-:W-:Y:S02]  /*115d0*/  ISETP.LT.OR P4, PT, R87.reuse, 0x1, P4 ;  /* 0x000000015700780c */ /* 0x040fe40002781670 */
[----:B------:R-:W-:-:S02]  /*115e0*/  ISETP.LT.OR P5, PT, R87, 0x2, P5 ;  /* 0x000000025700780c */ /* 0x000fc40002fa1670 */
[----:B0-----:R-:W-:Y:S02]  /*115f0*/  FSEL R50, R10, -INF , !P4 ;  /* 0xff8000000a327808 */ /* 0x001fe40006000000 */
[C---:B------:R-:W-:Y:S02]  /*11600*/  ISETP.GT.AND P4, PT, R86.reuse, 0x8, P3 ;  /* 0x000000085600780c */ /* 0x040fe40001f84270 */
[----:B------:R-:W-:Y:S02]  /*11610*/  FSEL R51, R11, -INF , !P5 ;  /* 0xff8000000b337808 */ /* 0x000fe40006800000 */
[----:B------:R-:W-:Y:S02]  /*11620*/  ISETP.LT.OR P4, PT, R87, 0x9, P4 ;  /* 0x000000095700780c */ /* 0x000fe40002781670 */
[----:B------:R-:W-:Y:S02]  /*11630*/  ISETP.GT.AND P5, PT, R86, 0x9, P3 ;  /* 0x000000095600780c */ /* 0x000fe40001fa4270 */
[----:B------:R-:W-:-:S02]  /*11640*/  FSEL R21, R21, -INF , !P4 ;  /* 0xff80000015157808 */ /* 0x000fc40006000000 */
[----:B------:R-:W-:Y:S01]  /*11650*/  ISETP.GT.AND P4, PT, R86, 0x10, P3 ;  /* 0x000000105600780c */ /* 0x000fe20001f84270 */
[--C-:B-1----:R-:W-:Y:S01]  /*11660*/  IMAD.IADD R144, R144, 0x1, R19.reuse ;  /* 0x0000000190907824 */ /* 0x102fe200078e0213 */
[----:B------:R-:W-:Y:S01]  /*11670*/  ISETP.LT.OR P5, PT, R87, 0xa, P5 ;  /* 0x0000000a5700780c */ /* 0x000fe20002fa1670 */
[----:B------:R-:W-:Y:S01]  /*11680*/  IMAD.IADD R143, R143, 0x1, R19 ;  /* 0x000000018f8f7824 */ /* 0x000fe200078e0213 */
[----:B------:R-:W-:Y:S02]  /*11690*/  ISETP.LT.OR P4, PT, R87, 0x11, P4 ;  /* 0x000000115700780c */ /* 0x000fe40002781670 */
[----:B------:R-:W-:Y:S02]  /*116a0*/  FSEL R24, R24, -INF , !P5 ;  /* 0xff80000018187808 */ /* 0x000fe40006800000 */
[----:B------:R-:W-:Y:S02]  /*116b0*/  FSEL R27, R27, -INF , !P4 ;  /* 0xff8000001b1b7808 */ /* 0x000fe40006000000 */
[----:B------:R-:W-:-:S02]  /*116c0*/  ISETP.GT.AND P4, PT, R86, 0x18, P3 ;  /* 0x000000185600780c */ /* 0x000fc40001f84270 */
[C---:B------:R-:W-:Y:S02]  /*116d0*/  ISETP.GT.AND P5, PT, R86.reuse, 0x11, P3 ;  /* 0x000000115600780c */ /* 0x040fe40001fa4270 */
[C---:B------:R-:W-:Y:S02]  /*116e0*/  ISETP.LT.OR P4, PT, R87.reuse, 0x19, P4 ;  /* 0x000000195700780c */ /* 0x040fe40002781670 */
[----:B------:R-:W-:Y:S02]  /*116f0*/  ISETP.LT.OR P5, PT, R87, 0x12, P5 ;  /* 0x000000125700780c */ /* 0x000fe40002fa1670 */
[----:B------:R-:W-:Y:S02]  /*11700*/  FSEL R31, R31, -INF , !P4 ;  /* 0xff8000001f1f7808 */ /* 0x000fe40006000000 */
[----:B------:R-:W-:Y:S02]  /*11710*/  ISETP.GT.AND P4, PT, R86, 0x20, P3 ;  /* 0x000000205600780c */ /* 0x000fe40001f84270 */
[----:B------:R-:W-:-:S02]  /*11720*/  FSEL R28, R28, -INF , !P5 ;  /* 0xff8000001c1c7808 */ /* 0x000fc40006800000 */
[----:B------:R-:W-:Y:S02]  /*11730*/  ISETP.LT.OR P4, PT, R87, 0x21, P4 ;  /* 0x000000215700780c */ /* 0x000fe40002781670 */
        /* <DEDUP_REMOVED lines=66> */
[----:B------:R-:W-:Y:S02]  /*11b60*/  ISETP.GT.AND P5, PT, R86, 0x71, P3 ;  /* 0x000000715600780c */ /* 0x000fe40001fa4270 */
[----:B------:R-:W-:Y:S02]  /*11b70*/  FSEL R84, R84, -INF , !P4 ;  /* 0xff80000054547808 */ /* 0x000fe40006000000 */
[----:B------:R-:W-:Y:S02]  /*11b80*/  PLOP3.LUT P4, PT, PT, PT, UP0, 0x40, 0x0 ;  /* 0x000000000000781c */ /* 0x000fe40003f8e808 */
[----:B------:R-:W-:-:S04]  /*11b90*/  ISETP.LT.OR P5, PT, R87, 0x72, P5 ;  /* 0x000000725700780c */ /* 0x000fc80002fa1670 */
[----:B------:R-:W-:Y:S02]  /*11ba0*/  FSEL R78, R78, -INF , !P5 ;  /* 0xff8000004e4e7808 */ /* 0x000fe40006800000 */
[----:B------:R-:W-:-:S04]  /*11bb0*/  ISETP.GT.AND P5, PT, R86, 0x79, P3 ;  /* 0x000000795600780c */ /* 0x000fc80001fa4270 */
[----:B------:R-:W-:-:S04]  /*11bc0*/  ISETP.LT.OR P5, PT, R87, 0x7a, P5 ;  /* 0x0000007a5700780c */ /* 0x000fc80002fa1670 */
[----:B------:R-:W-:Y:S01]  /*11bd0*/  FSEL R85, R85, -INF , !P5 ;  /* 0xff80000055557808 */ /* 0x000fe20006800000 */
[----:B------:R-:W-:Y:S08]  /*11be0*/  @P4 BRA `(.L_x_10879) ;  /* 0x0000000000584947 */ /* 0x000ff00003800000 */
        /* <DEDUP_REMOVED lines=12> */
.L_x_10881:
[----:B------:R-:W-:-:S05]  /*11cb0*/  IMAD.U32 R86, RZ, RZ, UR42 ;  /* 0x0000002aff567e24 */ /* 0x000fca000f8e00ff */
[----:B------:R-:W-:-:S13]  /*11cc0*/  ISETP.NE.AND P4, PT, R86, 0x1, PT ;  /* 0x000000015600780c */ /* 0x000fda0003f85270 */
[----:B------:R-:W0:Y:S02]  /*11cd0*/  @P4 LDC.64 R10, c[0x0][0x9e8] ;  /* 0x00027a00ff0a4b82 */ /* 0x000e240000000a00 */
[----:B0-----:R-:W-:-:S05]  /*11ce0*/  @P4 IMAD.HI.U32 R10, R19, R10, RZ ;  /* 0x0000000a130a4227 */ /* 0x001fca00078e00ff */
[----:B------:R-:W-:-:S07]  /*11cf0*/  @P4 SHF.R.U32.HI R19, RZ, R11, R10 ;  /* 0x0000000bff134219 */ /* 0x000fce000001160a */
.L_x_10882:
[----:B------:R-:W-:Y:S05]  /*11d00*/  BSYNC B0 ;  /* 0x0000000000007941 */ /* 0x000fea0003800000 */
.L_x_10880:
[----:B------:R-:W-:-:S04]  /*11d10*/  IMAD R19, R19, R86, -R81 ;  /* 0x0000005613137224 */ /* 0x000fc800078e0a51 */
[----:B------:R-:W-:-:S05]  /*11d20*/  IMAD.IADD R19, R19, 0x1, -R137 ;  /* 0x0000000113137824 */ /* 0x000fca00078e0a89 */
[----:B------:R-:W-:Y:S02]  /*11d30*/  VIMNMX R143, R143, R19, !PT ;  /* 0x000000138f8f7248 */ /* 0x000fe40007fe0100 */
[----:B------:R-:W-:-:S07]  /*11d40*/  VIADDMNMX R144, R19, R86, R144, PT ;  /* 0x0000005613907246 */ /* 0x000fce0003800190 */
.L_x_10879:
[----:B------:R-:W-:Y:S01]  /*11d50*/  @!P1 IMAD R10, R16, 0x8, R2 ;  /* 0x00000008100a9824 */ /* 0x000fe200078e0202 */
[----:B------:R-:W2:Y:S01]  /*11d60*/  LDL R86, [R1+0x20] ;  /* 0x0000200001567983 */ /* 0x000ea20000100800 */
[----:B------:R-:W-:Y:S02]  /*11d70*/  UMOV UR39, UR7 ;  /* 0x0000000700277c82 */ /* 0x000fe40008000000 */
[----:B------:R-:W-:-:S05]  /*11d80*/  @!P1 VIADD R10, R10, 0x2d860 ;  /* 0x0002d8600a0a9836 */ /* 0x000fca0000000000 */
[----:B------:R-:W-:-:S04]  /*11d90*/  @!P1 PRMT R10, RZ, 0x654, R10 ;  /* 0x00000654ff0a9816 */ /* 0x000fc8000000000a */
[----:B------:R0:W-:Y:S02]  /*11da0*/  @!P1 SYNCS.ARRIVE.TRANS64.RED.A1T0 RZ, [R10+URZ], RZ ;  /* 0x000000ff0aff99a7 */ /* 0x0001e4000810043f */
[----:B0-----:R-:W-:-:S04]  /*11db0*/  FMNMX.FTZ R10, R50, R12, !PT ;  /* 0x0000000c320a7209 */ /* 0x001fc80007810000 */
        /* <DEDUP_REMOVED lines=34> */
[----:B0-----:R-:W-:-:S04]  /*11fe0*/  FMNMX.FTZ R10, R10, R11, !PT ;  /* 0x0000000b0a0a7209 */ /* 0x001fc80007810000 */
[----:B------:R-:W-:-:S04]  /*11ff0*/  FSETP.NEU.FTZ.AND P4, PT, R10, -INF , PT ;  /* 0xff8000000a00780b */ /* 0x000fc80003f9d000 */
[----:B------:R-:W-:-:S05]  /*12000*/  FSEL R11, R10, RZ, P4 ;  /* 0x000000ff0a0b7208 */ /* 0x000fca0002000000 */
[----:B------:R-:W-:Y:S01]  /*12010*/  FADD.FTZ R12, -R11, R12 ;  /* 0x0000000c0b0c7221 */ /* 0x000fe20000010100 */
[----:B------:R-:W-:-:S03]  /*12020*/  FMUL.FTZ R11, R10, UR39 ;  /* 0x000000270a0b7c20 */ /* 0x000fc60008410000 */
[----:B------:R-:W-:Y:S02]  /*12030*/  FMUL.FTZ R12, R12, UR39 ;  /* 0x000000270c0c7c20 */ /* 0x000fe40008410000 */
[----:B------:R-:W-:Y:S02]  /*12040*/  FSEL R11, R11, RZ, P4 ;  /* 0x000000ff0b0b7208 */ /* 0x000fe40002000000 */
[----:B------:R-:W-:Y:S02]  /*12050*/  ISETP.GT.AND P4, PT, R143, 0x1, P3 ;  /* 0x000000018f00780c */ /* 0x000fe40001f84270 */
[----:B------:R-:W-:Y:S01]  /*12060*/  MUFU.EX2 R12, R12 ;  /* 0x0000000c000c7308 */ /* 0x000fe20000000800 */
[--C-:B------:R-:W-:Y:S01]  /*12070*/  FFMA.FTZ R50, R50, UR39, -R11.reuse ;  /* 0x0000002732327c23 */ /* 0x100fe2000801080b */
[----:B------:R-:W-:Y:S01]  /*12080*/  ISETP.LT.OR P5, PT, R144, 0x2, P4 ;  /* 0x000000029000780c */ /* 0x000fe200027a1670 */
[--C-:B------:R-:W-:Y:S01]  /*12090*/  FFMA.FTZ R51, R51, UR39, -R11.reuse ;  /* 0x0000002733337c23 */ /* 0x100fe2000801080b */
        /* <DEDUP_REMOVED lines=40> */
[----:B------:R-:W0:Y:S01]  /*12320*/  MUFU.EX2 R32, R50 ;  /* 0x0000003200207308 */ /* 0x000e220000000800 */
[----:B------:R-:W-:-:S02]  /*12330*/  ISETP.GT.AND P5, PT, R143, 0x21, P3 ;  /* 0x000000218f00780c */ /* 0x000fc40001fa4270 */
[C---:B------:R-:W-:Y:S02]  /*12340*/  ISETP.GT.AND P4, PT, R143.reuse, 0x8, P3 ;  /* 0x000000088f00780c */ /* 0x040fe40001f84270 */
[C---:B------:R-:W-:Y:S02]  /*12350*/  ISETP.LT.OR P5, PT, R144.reuse, 0x22, P5 ;  /* 0x000000229000780c */ /* 0x040fe40002fa1670 */
[----:B------:R-:W-:Y:S01]  /*12360*/  ISETP.LT.OR P4, PT, R144, 0x9, P4 ;  /* 0x000000099000780c */ /* 0x000fe20002781670 */
[----:B------:R-:W1:Y:S01]  /*12370*/  MUFU.EX2 R51, R51 ;  /* 0x0000003300337308 */ /* 0x000e620000000800 */
[----:B------:R-:W-:Y:S02]  /*12380*/  FSEL R38, R38, -INF , !P5 ;  /* 0xff80000026267808 */ /* 0x000fe40006800000 */
[----:B------:R-:W-:Y:S02]  /*12390*/  ISETP.GT.AND P5, PT, R143, 0x29, P3 ;  /* 0x000000298f00780c */ /* 0x000fe40001fa4270 */
[----:B------:R-:W-:-:S02]  /*123a0*/  FSEL R25, R25, -INF , !P4 ;  /* 0xff80000019197808 */ /* 0x000fc40006000000 */
[----:B------:R-:W-:Y:S01]  /*123b0*/  ISETP.LT.OR P5, PT, R144, 0x2a, P5 ;  /* 0x0000002a9000780c */ /* 0x000fe20002fa1670 */
[----:B------:R-:W-:Y:S01]  /*123c0*/  MUFU.EX2 R24, R24 ;  /* 0x0000001800187308 */ /* 0x000fe20000000800 */
[C---:B------:R-:W-:Y:S01]  /*123d0*/  ISETP.GT.AND P4, PT, R143.reuse, 0x10, P3 ;  /* 0x000000108f00780c */ /* 0x040fe20001f84270 */
[----:B0-----:R-:W-:Y:S01]  /*123e0*/  FFMA.FTZ R4, R12, R4, R32 ;  /* 0x000000040c047223 */ /* 0x001fe20000010020 */
[----:B------:R-:W-:Y:S02]  /*123f0*/  FSEL R42, R42, -INF , !P5 ;  /* 0xff8000002a2a7808 */ /* 0x000fe40006800000 */
[----:B------:R-:W-:Y:S02]  /*12400*/  ISETP.GT.AND P5, PT, R143, 0x31, P3 ;  /* 0x000000318f00780c */ /* 0x000fe40001fa4270 */
[C---:B------:R-:W-:Y:S01]  /*12410*/  ISETP.LT.OR P4, PT, R144.reuse, 0x11, P4 ;  /* 0x000000119000780c */ /* 0x040fe20002781670 */
[----:B------:R-:W-:Y:S01]  /*12420*/  MUFU.EX2 R27, R27 ;  /* 0x0000001b001b7308 */ /* 0x000fe20000000800 */
[----:B------:R-:W-:Y:S01]  /*12430*/  ISETP.LT.OR P5, PT, R144, 0x32, P5 ;  /* 0x000000329000780c */ /* 0x000fe20002fa1670 */
[----:B-1----:R-:W-:Y:S01]  /*12440*/  FADD.FTZ R4, R51, R4 ;  /* 0x0000000433047221 */ /* 0x002fe20000010000 */
[----:B------:R-:W-:-:S02]  /*12450*/  FSEL R29, R29, -INF , !P4 ;  /* 0xff8000001d1d7808 */ /* 0x000fc40006000000 */
[----:B------:R-:W-:Y:S02]  /*12460*/  FSEL R46, R46, -INF , !P5 ;  /* 0xff8000002e2e7808 */ /* 0x000fe40006800000 */
[C---:B------:R-:W-:Y:S01]  /*12470*/  ISETP.GT.AND P5, PT, R143.reuse, 0x39, P3 ;  /* 0x000000398f00780c */ /* 0x040fe20001fa4270 */
[----:B------:R-:W-:Y:S01]  /*12480*/  MUFU.EX2 R28, R28 ;  /* 0x0000001c001c7308 */ /* 0x000fe20000000800 */
[C---:B------:R-:W-:Y:S02]  /*12490*/  ISETP.GT.AND P4, PT, R143.reuse, 0x18, P3 ;  /* 0x000000188f00780c */ /* 0x040fe40001f84270 */
[C---:B------:R-:W-:Y:S02]  /*124a0*/  ISETP.LT.OR P5, PT, R144.reuse, 0x3a, P5 ;  /* 0x0000003a9000780c */ /* 0x040fe40002fa1670 */
[----:B------:R-:W-:Y:S02]  /*124b0*/  ISETP.LT.OR P4, PT, R144, 0x19, P4 ;  /* 0x000000199000780c */ /* 0x000fe40002781670 */
[----:B------:R-:W-:Y:S01]  /*124c0*/  FSEL R52, R52, -INF , !P5 ;  /* 0xff80000034347808 */ /* 0x000fe20006800000 */
[----:B------:R-:W-:Y:S01]  /*124d0*/  MUFU.EX2 R31, R31 ;  /* 0x0000001f001f7308 */ /* 0x000fe20000000800 */
[----:B------:R-:W-:-:S02]  /*124e0*/  ISETP.GT.AND P5, PT, R143, 0x41, P3 ;  /* 0x000000418f00780c */ /* 0x000fc40001fa4270 */
[----:B------:R-:W-:Y:S02]  /*124f0*/  FSEL R81, R33, -INF , !P4 ;  /* 0xff80000021517808 */ /* 0x000fe40006000000 */
[----:B------:R-:W-:Y:S02]  /*12500*/  ISETP.LT.OR P5, PT, R144, 0x42, P5 ;  /* 0x000000429000780c */ /* 0x000fe40002fa1670 */
[C---:B------:R-:W-:Y:S01]  /*12510*/  ISETP.GT.AND P4, PT, R143.reuse, 0x20, P3 ;  /* 0x000000208f00780c */ /* 0x040fe20001f84270 */
[----:B------:R-:W-:Y:S01]  /*12520*/  MUFU.EX2 R16, R16 ;  /* 0x0000001000107308 */ /* 0x000fe20000000800 */
[----:B------:R-:W-:Y:S02]  /*12530*/  FSEL R56, R56, -INF , !P5 ;  /* 0xff80000038387808 */ /* 0x000fe40006800000 */
[----:B------:R-:W-:Y:S02]  /*12540*/  ISETP.GT.AND P5, PT, R143, 0x49, P3 ;  /* 0x000000498f00780c */ /* 0x000fe40001fa4270 */
[----:B------:R-:W-:-:S02]  /*12550*/  ISETP.LT.OR P4, PT, R144, 0x21, P4 ;  /* 0x000000219000780c */ /* 0x000fc40002781670 */
[----:B------:R-:W-:Y:S01]  /*12560*/  ISETP.LT.OR P5, PT, R144, 0x4a, P5 ;  /* 0x0000004a9000780c */ /* 0x000fe20002fa1670 */
[----:B------:R-:W-:Y:S01]  /*12570*/  MUFU.EX2 R19, R19 ;  /* 0x0000001300137308 */ /* 0x000fe20000000800 */
[----:B------:R-:W-:Y:S02]  /*12580*/  FSEL R37, R37, -INF , !P4 ;  /* 0xff80000025257808 */ /* 0x000fe40006000000 */
[----:B------:R-:W-:Y:S02]  /*12590*/  FSEL R60, R60, -INF , !P5 ;  /* 0xff8000003c3c7808 */ /* 0x000fe40006800000 */
[C---:B------:R-:W-:Y:S02]  /*125a0*/  ISETP.GT.AND P5, PT, R143.reuse, 0x51, P3 ;  /* 0x000000518f00780c */ /* 0x040fe40001fa4270 */
[----:B------:R-:W-:Y:S01]  /*125b0*/  ISETP.GT.AND P4, PT, R143, 0x28, P3 ;  /* 0x000000288f00780c */ /* 0x000fe20001f84270 */
[----:B------:R-:W-:Y:S01]  /*125c0*/  MUFU.EX2 R36, R36 ;  /* 0x0000002400247308 */ /* 0x000fe20000000800 */
[----:B------:R-:W-:-:S02]  /*125d0*/  ISETP.LT.OR P5, PT, R144, 0x52, P5 ;  /* 0x000000529000780c */ /* 0x000fc40002fa1670 */
[----:B------:R-:W-:Y:S02]  /*125e0*/  ISETP.LT.OR P4, PT, R144, 0x29, P4 ;  /* 0x000000299000780c */ /* 0x000fe40002781670 */
[----:B------:R-:W-:Y:S02]  /*125f0*/  FSEL R64, R64, -INF , !P5 ;  /* 0xff80000040407808 */ /* 0x000fe40006800000 */
[----:B------:R-:W-:Y:S01]  /*12600*/  ISETP.GT.AND P5, PT, R143, 0x59, P3 ;  /* 0x000000598f00780c */ /* 0x000fe20001fa4270 */
[----:B------:R-:W-:Y:S01]  /*12610*/  MUFU.EX2 R39, R39 ;  /* 0x0000002700277308 */ /* 0x000fe20000000800 */
[----:B------:R-:W-:Y:S02]  /*12620*/  FSEL R41, R41, -INF , !P4 ;  /* 0xff80000029297808 */ /* 0x000fe40006000000 */
[----:B------:R-:W-:Y:S02]  /*12630*/  ISETP.LT.OR P5, PT, R144, 0x5a, P5 ;  /* 0x0000005a9000780c */ /* 0x000fe40002fa1670 */
[----:B------:R-:W-:-:S02]  /*12640*/  ISETP.GT.AND P4, PT, R143, 0x30, P3 ;  /* 0x000000308f00780c */ /* 0x000fc40001f84270 */
[----:B------:R-:W-:Y:S01]  /*12650*/  FSEL R68, R68, -INF , !P5 ;  /* 0xff80000044447808 */ /* 0x000fe20006800000 */
[----:B------:R-:W-:Y:S01]  /*12660*/  MUFU.EX2 R40, R40 ;  /* 0x0000002800287308 */ /* 0x000fe20000000800 */
[----:B------:R-:W-:Y:S02]  /*12670*/  ISETP.GT.AND P5, PT, R143, 0x61, P3 ;  /* 0x000000618f00780c */ /* 0x000fe40001fa4270 */
[C---:B------:R-:W-:Y:S02]  /*12680*/  ISETP.LT.OR P4, PT, R144.reuse, 0x31, P4 ;  /* 0x000000319000780c */ /* 0x040fe40002781670 */
[----:B------:R-:W-:Y:S02]  /*12690*/  ISETP.LT.OR P5, PT, R144, 0x62, P5 ;  /* 0x000000629000780c */ /* 0x000fe40002fa1670 */
[----:B------:R-:W-:Y:S01]  /*126a0*/  FSEL R45, R45, -INF , !P4 ;  /* 0xff8000002d2d7808 */ /* 0x000fe20006000000 */
[----:B------:R-:W-:Y:S01]  /*126b0*/  MUFU.EX2 R43, R43 ;  /* 0x0000002b002b7308 */ /* 0x000fe20000000800 */
[----:B------:R-:W-:-:S02]  /*126c0*/  FSEL R72, R72, -INF , !P5 ;  /* 0xff80000048487808 */ /* 0x000fc40006800000 */
[C---:B------:R-:W-:Y:S02]  /*126d0*/  ISETP.GT.AND P5, PT, R143.reuse, 0x69, P3 ;  /* 0x000000698f00780c */ /* 0x040fe40001fa4270 */
[C---:B------:R-:W-:Y:S02]  /*126e0*/  ISETP.GT.AND P4, PT, R143.reuse, 0x38, P3 ;  /* 0x000000388f00780c */ /* 0x040fe40001f84270 */
[C---:B------:R-:W-:Y:S01]  /*126f0*/  ISETP.LT.OR P5, PT, R144.reuse, 0x6a, P5 ;  /* 0x0000006a9000780c */ /* 0x040fe20002fa1670 */
[----:B------:R-:W-:Y:S01]  /*12700*/  MUFU.EX2 R44, R44 ;  /* 0x0000002c002c7308 */ /* 0x000fe20000000800 */
[----:B------:R-:W-:Y:S02]  /*12710*/  ISETP.LT.OR P4, PT, R144, 0x39, P4 ;  /* 0x000000399000780c */ /* 0x000fe40002781670 */
[----:B------:R-:W-:Y:S02]  /*12720*/  FSEL R76, R76, -INF , !P5 ;  /* 0xff8000004c4c7808 */ /* 0x000fe40006800000 */
[----:B------:R-:W-:-:S02]  /*12730*/  ISETP.GT.AND P5, PT, R143, RZ, P3 ;  /* 0x000000ff8f00720c */ /* 0x000fc40001fa4270 */
[----:B------:R-:W-:Y:S01]  /*12740*/  FSEL R49, R49, -INF , !P4 ;  /* 0xff80000031317808 */ /* 0x000fe20006000000 */
[----:B------:R-:W-:Y:S01]  /*12750*/  MUFU.EX2 R47, R47 ;  /* 0x0000002f002f7308 */ /* 0x000fe20000000800 */
[----:B------:R-:W-:Y:S02]  /*12760*/  ISETP.LT.OR P5, PT, R144, 0x1, P5 ;  /* 0x000000019000780c */ /* 0x000fe40002fa1670 */
[----:B------:R-:W-:Y:S02]  /*12770*/  ISETP.GT.AND P4, PT, R143, 0x40, P3 ;  /* 0x000000408f00780c */ /* 0x000fe40001f84270 */
[----:B------:R-:W-:Y:S02]  /*12780*/  FSEL R33, R14, -INF , !P5 ;  /* 0xff8000000e217808 */ /* 0x000fe40006800000 */
[----:B------:R-:W-:Y:S01]  /*12790*/  ISETP.LT.OR P4, PT, R144, 0x41, P4 ;  /* 0x000000419000780c */ /* 0x000fe20002781670 */
        /* <DEDUP_REMOVED lines=52> */
[----:B------:R-:W-:Y:S02]  /*12ae0*/  ISETP.GT.AND P5, PT, R143, 0x78, P3 ;  /* 0x000000788f00780c */ /* 0x000fe40001fa4270 */
[----:B------:R-:W-:-:S02]  /*12af0*/  FMNMX.FTZ R14, R64, R14, !PT ;  /* 0x0000000e400e7209 */ /* 0x000fc40007810000 */
[----:B------:R-:W-:Y:S01]  /*12b00*/  ISETP.LT.OR P4, PT, R144, 0x72, P4 ;  /* 0x000000729000780c */ /* 0x000fe20002781670 */
        /* <DEDUP_REMOVED lines=9> */
[----:B------:R-:W-:Y:S01]  /*12ba0*/  ISETP.LT.OR P3, PT, R144, 0x7a, P3 ;  /* 0x0000007a9000780c */ /* 0x000fe20001f61670 */
[----:B------:R-:W-:Y:S01]  /*12bb0*/  MUFU.EX2 R77, R77 ;  /* 0x0000004d004d7308 */ /* 0x000fe20000000800 */
[----:B------:R-:W-:Y:S02]  /*12bc0*/  FMNMX.FTZ R14, R75, R14, !PT ;  /* 0x0000000e4b0e7209 */ /* 0x000fe40007810000 */
[----:B------:R-:W-:Y:S02]  /*12bd0*/  FSEL R82, R82, -INF , !P5 ;  /* 0xff80000052527808 */ /* 0x000fe40006800000 */
[----:B------:R-:W-:-:S02]  /*12be0*/  FMNMX.FTZ R14, R76, R14, !PT ;  /* 0x0000000e4c0e7209 */ /* 0x000fc40007810000 */
[----:B------:R-:W-:Y:S01]  /*12bf0*/  FSEL R83, R83, -INF , !P3 ;  /* 0xff80000053537808 */ /* 0x000fe20005800000 */
[----:B------:R-:W-:Y:S01]  /*12c00*/  MUFU.EX2 R78, R78 ;  /* 0x0000004e004e7308 */ /* 0x000fe20000000800 */
[----:B------:R-:W-:Y:S02]  /*12c10*/  FMNMX.FTZ R14, R79, R14, !PT ;  /* 0x0000000e4f0e7209 */ /* 0x000fe40007810000 */
[----:B------:R-:W-:Y:S02]  /*12c20*/  F2FP.BF16.F32.PACK_AB R32, R51, R32 ;  /* 0x000000203320723e */ /* 0x000fe400000010ff */
[----:B------:R-:W-:-:S03]  /*12c30*/  FMNMX.FTZ R14, R80, R14, !PT ;  /* 0x0000000e500e7209 */ /* 0x000fc60007810000 */
[----:B------:R-:W-:Y:S01]  /*12c40*/  MUFU.EX2 R84, R84 ;  /* 0x0000005400547308 */ /* 0x000fe20000000800 */
[----:B------:R-:W-:-:S04]  /*12c50*/  FMNMX.FTZ R14, R82, R14, !PT ;  /* 0x0000000e520e7209 */ /* 0x000fc80007810000 */
[----:B------:R-:W-:-:S03]  /*12c60*/  FMNMX.FTZ R14, R83, R14, !PT ;  /* 0x0000000e530e7209 */ /* 0x000fc60007810000 */
[----:B------:R-:W-:Y:S02]  /*12c70*/  MUFU.EX2 R11, R11 ;  /* 0x0000000b000b7308 */ /* 0x000fe40000000800 */
[----:B------:R-:W0:Y:S02]  /*12c80*/  SHFL.BFLY PT, R34, R14, 0x2, 0x1f ;  /* 0x0c401f000e227f89 */ /* 0x000e2400000e0000 */
[----:B0-----:R-:W-:-:S04]  /*12c90*/  FMNMX.FTZ R14, R14, R34, !PT ;  /* 0x000000220e0e7209 */ /* 0x001fc80007810000 */
[----:B------:R0:W1:Y:S02]  /*12ca0*/  MUFU.EX2 R34, R21 ;  /* 0x0000001500227308 */ /* 0x0000640000000800 */
[----:B0-----:R-:W0:Y:S01]  /*12cb0*/  SHFL.BFLY PT, R21, R14, 0x1, 0x1f ;  /* 0x0c201f000e157f89 */ /* 0x001e2200000e0000 */
[----:B-1----:R-:W-:Y:S01]  /*12cc0*/  FADD.FTZ R4, R34, R4 ;  /* 0x0000000422047221 */ /* 0x002fe20000010000 */
[----:B------:R-:W-:Y:S02]  /*12cd0*/  F2FP.BF16.F32.PACK_AB R34, R24, R34 ;  /* 0x000000221822723e */ /* 0x000fe400000010ff */
[----:B0-----:R-:W-:Y:S01]  /*12ce0*/  FMNMX.FTZ R14, R14, R21, !PT ;  /* 0x000000150e0e7209 */ /* 0x001fe20007810000 */
[----:B------:R-:W-:-:S03]  /*12cf0*/  FADD.FTZ R21, R24, R4 ;  /* 0x0000000418157221 */ /* 0x000fc60000010000 */
[C---:B------:R-:W-:Y:S01]  /*12d00*/  FSETP.NEU.FTZ.AND P3, PT, R14.reuse, -INF , PT ;  /* 0xff8000000e00780b */ /* 0x040fe20003f7d000 */
[----:B------:R-:W-:Y:S01]  /*12d10*/  FMUL.FTZ R4, R14, UR39 ;  /* 0x000000270e047c20 */ /* 0x000fe20008410000 */
[----:B------:R-:W-:-:S04]  /*12d20*/  FADD.FTZ R21, R27, R21 ;  /* 0x000000151b157221 */ /* 0x000fc80000010000 */
[----:B------:R-:W-:Y:S01]  /*12d30*/  FSEL R4, R4, RZ, P3 ;  /* 0x000000ff04047208 */ /* 0x000fe20001800000 */
[C---:B------:R-:W-:Y:S01]  /*12d40*/  FADD.FTZ R21, R28.reuse, R21 ;  /* 0x000000151c157221 */ /* 0x040fe20000010000 */
[----:B------:R-:W-:-:S03]  /*12d50*/  F2FP.BF16.F32.PACK_AB R28, R28, R27 ;  /* 0x0000001b1c1c723e */ /* 0x000fc600000010ff */
        /* <DEDUP_REMOVED lines=8> */
[----:B------:R-:W-:Y:S01]  /*12de0*/  FADD.FTZ R21, R31, R21 ;  /* 0x000000151f157221 */ /* 0x000fe20000010000 */
[--C-:B------:R-:W-:Y:S01]  /*12df0*/  FFMA.FTZ R41, R41, UR39, -R4.reuse ;  /* 0x0000002729297c23 */ /* 0x100fe20008010804 */
[--C-:B------:R-:W-:Y:S01]  /*12e00*/  FFMA.FTZ R42, R42, UR39, -R4.reuse ;  /* 0x000000272a2a7c23 */ /* 0x100fe20008010804 */
[--C-:B------:R-:W-:Y:S01]  /*12e10*/  FFMA.FTZ R45, R45, UR39, -R4.reuse ;  /* 0x000000272d2d7c23 */ /* 0x100fe20008010804 */
[----:B------:R-:W-:Y:S01]  /*12e20*/  FADD.FTZ R21, R16, R21 ;  /* 0x0000001510157221 */ /* 0x000fe20000010000 */
[--C-:B------:R-:W-:Y:S01]  /*12e30*/  FFMA.FTZ R59, R59, UR39, -R4.reuse ;  /* 0x000000273b3b7c23 */ /* 0x100fe20008010804 */
[----:B------:R-:W0:Y:S01]  /*12e40*/  MUFU.EX2 R15, R15 ;  /* 0x0000000f000f7308 */ /* 0x000e220000000800 */
[--C-:B------:R-:W-:Y:S01]  /*12e50*/  FFMA.FTZ R60, R60, UR39, -R4.reuse ;  /* 0x000000273c3c7c23 */ /* 0x100fe20008010804 */
[----:B------:R-:W-:Y:S01]  /*12e60*/  FADD.FTZ R21, R19, R21 ;  /* 0x0000001513157221 */ /* 0x000fe20000010000 */
[--C-:B------:R-:W-:Y:S01]  /*12e70*/  FFMA.FTZ R63, R63, UR39, -R4.reuse ;  /* 0x000000273f3f7c23 */ /* 0x100fe20008010804 */
[--C-:B------:R-:W-:Y:S01]  /*12e80*/  FFMA.FTZ R64, R64, UR39, -R4.reuse ;  /* 0x0000002740407c23 */ /* 0x100fe20008010804 */
[--C-:B------:R-:W-:Y:S01]  /*12e90*/  FFMA.FTZ R67, R67, UR39, -R4.reuse ;  /* 0x0000002743437c23 */ /* 0x100fe20008010804 */
[C---:B------:R-:W-:Y:S01]  /*12ea0*/  FADD.FTZ R21, R36.reuse, R21 ;  /* 0x0000001524157221 */ /* 0x040fe20000010000 */
[----:B------:R-:W-:Y:S01]  /*12eb0*/  F2FP.BF16.F32.PACK_AB R36, R36, R19 ;  /* 0x000000132424723e */ /* 0x000fe200000010ff */
        /* <DEDUP_REMOVED lines=8> */
[----:B------:R-:W1:Y:S01]  /*12f40*/  MUFU.EX2 R26, R26 ;  /* 0x0000001a001a7308 */ /* 0x000e620000000800 */
[----:B0-----:R-:W-:Y:S01]  /*12f50*/  F2FP.BF16.F32.PACK_AB R33, R15, R24 ;  /* 0x000000180f21723e */ /* 0x001fe200000010ff */
[----:B------:R-:W-:Y:S01]  /*12f60*/  FADD.FTZ R21, R43, R19 ;  /* 0x000000132b157221 */ /* 0x000fe20000010000 */
[--C-:B------:R-:W-:Y:S01]  /*12f70*/  FFMA.FTZ R79, R79, UR39, -R4.reuse ;  /* 0x000000274f4f7c23 */ /* 0x100fe20008010804 */
[--C-:B------:R-:W-:Y:S01]  /*12f80*/  FFMA.FTZ R80, R80, UR39, -R4.reuse ;  /* 0x0000002750507c23 */ /* 0x100fe20008010804 */
[----:B------:R-:W-:Y:S01]  /*12f90*/  FFMA.FTZ R82, R82, UR39, -R4 ;  /* 0x0000002752527c23 */ /* 0x000fe20008010804 */
[----:B------:R-:W-:Y:S01]  /*12fa0*/  FADD.FTZ R21, R44, R21 ;  /* 0x000000152c157221 */ /* 0x000fe20000010000 */
[----:B------:R-:W-:Y:S01]  /*12fb0*/  F2FP.BF16.F32.PACK_AB R38, R40, R39 ;  /* 0x000000272826723e */ /* 0x000fe200000010ff */
[----:B------:R-:W-:Y:S08]  /*12fc0*/  MUFU.EX2 R29, R29 ;  /* 0x0000001d001d7308 */ /* 0x000ff00000000800 */
[----:B------:R-:W-:Y:S01]  /*12fd0*/  MUFU.EX2 R37, R37 ;  /* 0x0000002500257308 */ /* 0x000fe20000000800 */
[----:B-1----:R-:W-:-:S05]  /*12fe0*/  F2FP.BF16.F32.PACK_AB R35, R26, R25 ;  /* 0x000000191a23723e */ /* 0x002fca00000010ff */
[----:B------:R0:W-:Y:S02]  /*12ff0*/  STSM.16.M88.4 [R140+0x21800], R32 ;  /* 0x021800208c007844 */ /* 0x0001e40000000200 */
[----:B------:R-:W-:Y:S08]  /*13000*/  MUFU.EX2 R50, R50 ;  /* 0x0000003200327308 */ /* 0x000ff00000000800 */
[----:B------:R-:W-:Y:S01]  /*13010*/  MUFU.EX2 R41, R41 ;  /* 0x0000002900297308 */ /* 0x000fe20000000800 */
[--C-:B0-----:R-:W-:Y:S01]  /*13020*/  FFMA.FTZ R32, R30, UR39, -R4.reuse ;  /* 0x000000271e207c23 */ /* 0x101fe20008010804 */
[----:B------:R-:W-:Y:S01]  /*13030*/  FSEL R30, R14, RZ, P3 ;  /* 0x000000ff0e1e7208 */ /* 0x000fe20001800000 */
[--C-:B------:R-:W-:Y:S01]  /*13040*/  FFMA.FTZ R33, R81, UR39, -R4.reuse ;  /* 0x0000002751217c23 */ /* 0x100fe20008010804 */
[----:B------:R-:W-:-:S04]  /*13050*/  FFMA.FTZ R34, R85, UR39, -R4 ;  /* 0x0000002755227c23 */ /* 0x000fc80008010804 */
[----:B------:R-:W0:Y:S01]  /*13060*/  MUFU.EX2 R42, R42 ;  /* 0x0000002a002a7308 */ /* 0x000e220000000800 */
[----:B------:R-:W-:Y:S01]  /*13070*/  FFMA.FTZ R35, R46, UR39, -R4 ;  /* 0x000000272e237c23 */ /* 0x000fe20008010804 */
[----:B------:R-:W-:-:S04]  /*13080*/  FADD.FTZ R30, -R30, R13 ;  /* 0x0000000d1e1e7221 */ /* 0x000fc80000010100 */
[----:B------:R-:W-:Y:S01]  /*13090*/  FMUL.FTZ R13, R30, UR39 ;  /* 0x000000271e0d7c20 */ /* 0x000fe20008410000 */
[----:B------:R-:W-:Y:S01]  /*130a0*/  F2FP.BF16.F32.PACK_AB R30, R16, R31 ;  /* 0x0000001f101e723e */ /* 0x000fe200000010ff */
[----:B------:R-:W-:Y:S08]  /*130b0*/  MUFU.EX2 R32, R32 ;  /* 0x0000002000207308 */ /* 0x000ff00000000800 */
[----:B------:R-:W1:Y:S01]  /*130c0*/  MUFU.EX2 R13, R13 ;  /* 0x0000000d000d7308 */ /* 0x000e620000000800 */
[----:B0-----:R-:W-:-:S07]  /*130d0*/  F2FP.BF16.F32.PACK_AB R39, R42, R41 ;  /* 0x000000292a27723e */ /* 0x001fce00000010ff */
[----:B------:R-:W-:Y:S08]  /*130e0*/  MUFU.EX2 R33, R33 ;  /* 0x0000002100217308 */ /* 0x000ff00000000800 */
[----:B------:R-:W0:Y:S01]  /*130f0*/  MUFU.EX2 R34, R34 ;  /* 0x0000002200227308 */ /* 0x000e220000000800 */
[----:B-1----:R-:W-:Y:S01]  /*13100*/  FFMA.FTZ R24, R13, R3, R24 ;  /* 0x000000030d187223 */ /* 0x002fe20000010018 */
[--C-:B------:R-:W-:Y:S01]  /*13110*/  FFMA.FTZ R3, R49, UR39, -R4.reuse ;  /* 0x0000002731037c23 */ /* 0x100fe20008010804 */
[----:B------:R-:W-:-:S02]  /*13120*/  FFMA.FTZ R49, R56, UR39, -R4 ;  /* 0x0000002738317c23 */ /* 0x000fc40008010804 */
[----:B------:R-:W-:Y:S01]  /*13130*/  FADD.FTZ R24, R15, R24 ;  /* 0x000000180f187221 */ /* 0x000fe20000010000 */
[----:B------:R-:W-:Y:S02]  /*13140*/  FFMA.FTZ R15, R52, UR39, -R4 ;  /* 0x00000027340f7c23 */ /* 0x000fe40008010804 */
[----:B------:R-:W1:Y:S01]  /*13150*/  MUFU.EX2 R45, R45 ;  /* 0x0000002d002d7308 */ /* 0x000e620000000800 */
[----:B------:R-:W-:Y:S01]  /*13160*/  FADD.FTZ R24, R25, R24 ;  /* 0x0000001819187221 */ /* 0x000fe20000010000 */
[--C-:B------:R-:W-:Y:S01]  /*13170*/  FFMA.FTZ R25, R55, UR39, -R4.reuse ;  /* 0x0000002737197c23 */ /* 0x100fe20008010804 */
[----:B------:R-:W-:Y:S02]  /*13180*/  FFMA.FTZ R4, R83, UR39, -R4 ;  /* 0x0000002753047c23 */ /* 0x000fe40008010804 */
[----:B------:R-:W-:-:S03]  /*13190*/  FADD.FTZ R24, R26, R24 ;  /* 0x000000181a187221 */ /* 0x000fc60000010000 */
[----:B------:R-:W3:Y:S01]  /*131a0*/  MUFU.EX2 R35, R35 ;  /* 0x0000002300237308 */ /* 0x000ee20000000800 */
[----:B------:R-:W-:Y:S01]  /*131b0*/  FADD.FTZ R24, R29, R24 ;  /* 0x000000181d187221 */ /* 0x000fe20000010000 */
[----:B------:R-:W-:Y:S02]  /*131c0*/  F2FP.BF16.F32.PACK_AB R29, R32, R29 ;  /* 0x0000001d201d723e */ /* 0x000fe400000010ff */
[----:B0-----:R-:W-:Y:S01]  /*131d0*/  F2FP.BF16.F32.PACK_AB R31, R34, R33 ;  /* 0x00000021221f723e */ /* 0x001fe200000010ff */
[----:B------:R-:W-:Y:S02]  /*131e0*/  FADD.FTZ R24, R32, R24 ;  /* 0x0000001820187221 */ /* 0x000fe40000010000 */
[----:B------:R-:W4:Y:S01]  /*131f0*/  LDL R32, [R1+0x24] ;  /* 0x0000240001207983 */ /* 0x000f220000100800 */
[----:B------:R-:W0:Y:S01]  /*13200*/  MUFU.EX2 R3, R3 ;  /* 0x0000000300037308 */ /* 0x000e220000000800 */
[----:B------:R-:W-:Y:S02]  /*13210*/  FADD.FTZ R24, R33, R24 ;  /* 0x0000001821187221 */ /* 0x000fe40000010000 */
[----:B--2---:R2:W-:Y:S02]  /*13220*/  STSM.16.M88.4 [R86], R28 ;  /* 0x0000001c56007844 */ /* 0x0045e40000000200 */
[----:B------:R-:W-:-:S03]  /*13230*/  FADD.FTZ R24, R34, R24 ;  /* 0x0000001822187221 */ /* 0x000fc60000010000 */
[----:B------:R-:W5:Y:S01]  /*13240*/  MUFU.EX2 R15, R15 ;  /* 0x0000000f000f7308 */ /* 0x000f620000000800 */
[----:B------:R-:W-:-:S07]  /*13250*/  FADD.FTZ R24, R37, R24 ;  /* 0x0000001825187221 */ /* 0x000fce0000010000 */
[----:B------:R-:W-:Y:S01]  /*13260*/  MUFU.EX2 R59, R59 ;  /* 0x0000003b003b7308 */ /* 0x000fe20000000800 */
[----:B------:R-:W-:-:S07]  /*13270*/  FADD.FTZ R24, R50, R24 ;  /* 0x0000001832187221 */ /* 0x000fce0000010000 */
[----:B------:R-:W-:Y:S01]  /*13280*/  MUFU.EX2 R27, R60 ;  /* 0x0000003c001b7308 */ /* 0x000fe20000000800 */
[----:B------:R-:W-:-:S07]  /*13290*/  FADD.FTZ R24, R41, R24 ;  /* 0x0000001829187221 */ /* 0x000fce0000010000 */
[----:B------:R-:W-:Y:S01]  /*132a0*/  MUFU.EX2 R63, R63 ;  /* 0x0000003f003f7308 */ /* 0x000fe20000000800 */
[----:B------:R-:W-:Y:S01]  /*132b0*/  FADD.FTZ R19, R42, R24 ;  /* 0x000000182a137221 */ /* 0x000fe20000010000 */
[----:B------:R-:W-:-:S06]  /*132c0*/  FADD.FTZ R24, R47, R21 ;  /* 0x000000152f187221 */ /* 0x000fcc0000010000 */
[----:B------:R-:W-:Y:S01]  /*132d0*/  MUFU.EX2 R67, R67 ;  /* 0x0000004300437308 */ /* 0x000fe20000000800 */
[----:B-1----:R-:W-:Y:S01]  /*132e0*/  FADD.FTZ R19, R45, R19 ;  /* 0x000000132d137221 */ /* 0x002fe20000010000 */
[----:B------:R-:W-:-:S06]  /*132f0*/  FADD.FTZ R24, R48, R24 ;  /* 0x0000001830187221 */ /* 0x000fcc0000010000 */
[----:B------:R-:W-:Y:S01]  /*13300*/  MUFU.EX2 R68, R68 ;  /* 0x0000004400447308 */ /* 0x000fe20000000800 */
[----:B---3--:R-:W-:Y:S01]  /*13310*/  FADD.FTZ R21, R35, R19 ;  /* 0x0000001323157221 */ /* 0x008fe20000010000 */
[----:B------:R-:W-:-:S06]  /*13320*/  FADD.FTZ R24, R53, R24 ;  /* 0x0000001835187221 */ /* 0x000fcc0000010000 */
[----:B------:R-:W-:Y:S01]  /*13330*/  MUFU.EX2 R71, R71 ;  /* 0x0000004700477308 */ /* 0x000fe20000000800 */
[----:B0-----:R-:W-:Y:S01]  /*13340*/  FADD.FTZ R21, R3, R21 ;  /* 0x0000001503157221 */ /* 0x001fe20000010000 */
[----:B------:R-:W-:Y:S01]  /*13350*/  FADD.FTZ R24, R54, R24 ;  /* 0x0000001836187221 */ /* 0x000fe20000010000 */
[----:B------:R-:W-:Y:S02]  /*13360*/  F2FP.BF16.F32.PACK_AB R46, R48, R47 ;  /* 0x0000002f302e723e */ /* 0x000fe400000010ff */
[----:B-----5:R-:W-:Y:S01]  /*13370*/  FADD.FTZ R21, R15, R21 ;  /* 0x000000150f157221 */ /* 0x020fe20000010000 */
[----:B------:R-:W-:Y:S01]  /*13380*/  FADD.FTZ R24, R57, R24 ;  /* 0x0000001839187221 */ /* 0x000fe20000010000 */
[----:B------:R-:W-:Y:S01]  /*13390*/  F2FP.BF16.F32.PACK_AB R37, R50, R37 ;  /* 0x000000253225723e */ /* 0x000fe200000010ff */
[----:B------:R-:W0:Y:S08]  /*133a0*/  MUFU.EX2 R25, R25 ;  /* 0x0000001900197308 */ /* 0x000e300000000800 */
[----:B------:R-:W1:Y:S01]  /*133b0*/  MUFU.EX2 R49, R49 ;  /* 0x0000003100317308 */ /* 0x000e620000000800 */
[----:B------:R-:W-:-:S07]  /*133c0*/  FADD.FTZ R24, R58, R24 ;  /* 0x000000183a187221 */ /* 0x000fce0000010000 */
[----:B------:R-:W3:Y:S01]  /*133d0*/  MUFU.EX2 R16, R64 ;  /* 0x0000004000107308 */ /* 0x000ee20000000800 */
[----:B0-----:R-:W-:Y:S01]  /*133e0*/  FADD.FTZ R21, R25, R21 ;  /* 0x0000001519157221 */ /* 0x001fe20000010000 */
[----:B------:R-:W-:-:S06]  /*133f0*/  FADD.FTZ R24, R61, R24 ;  /* 0x000000183d187221 */ /* 0x000fcc0000010000 */
[----:B------:R-:W0:Y:S01]  /*13400*/  MUFU.EX2 R19, R72 ;  /* 0x0000004800137308 */ /* 0x000e220000000800 */
[----:B-1----:R-:W-:Y:S01]  /*13410*/  FADD.FTZ R21, R49, R21 ;  /* 0x0000001531157221 */ /* 0x002fe20000010000 */
[----:B------:R-:W-:-:S03]  /*13420*/  FADD.FTZ R26, R62, R24 ;  /* 0x000000183e1a7221 */ /* 0x000fc60000010000 */
[----:B------:R-:W-:Y:S01]  /*13430*/  FADD.FTZ R21, R59, R21 ;  /* 0x000000153b157221 */ /* 0x000fe20000010000 */
[----:B--2---:R-:W-:Y:S02]  /*13440*/  FADD.FTZ R28, R65, R26 ;  /* 0x0000001a411c7221 */ /* 0x004fe40000010000 */
[----:B------:R-:W1:Y:S01]  /*13450*/  MUFU.EX2 R75, R75 ;  /* 0x0000004b004b7308 */ /* 0x000e620000000800 */
[----:B------:R-:W-:Y:S01]  /*13460*/  FADD.FTZ R21, R27, R21 ;  /* 0x000000151b157221 */ /* 0x000fe20000010000 */
[----:B------:R-:W-:-:S03]  /*13470*/  FADD.FTZ R28, R66, R28 ;  /* 0x0000001c421c7221 */ /* 0x000fc60000010000 */
[----:B------:R-:W-:Y:S01]  /*13480*/  FADD.FTZ R21, R63, R21 ;  /* 0x000000153f157221 */ /* 0x000fe20000010000 */
[----:B------:R-:W-:Y:S02]  /*13490*/  F2FP.BF16.F32.PACK_AB R66, R66, R65 ;  /* 0x000000414242723e */ /* 0x000fe400000010ff */
[C---:B---3--:R-:W-:Y:S01]  /*134a0*/  F2FP.BF16.F32.PACK_AB R65, R16.reuse, R63 ;  /* 0x0000003f1041723e */ /* 0x048fe200000010ff */
[----:B------:R-:W-:Y:S02]  /*134b0*/  FADD.FTZ R21, R16, R21 ;  /* 0x0000001510157221 */ /* 0x000fe40000010000 */
[----:B------:R-:W2:Y:S01]  /*134c0*/  LDL R16, [R1+0xc] ;  /* 0x00000c0001107983 */ /* 0x000ea20000100800 */
[----:B------:R-:W3:Y:S01]  /*134d0*/  MUFU.EX2 R76, R76 ;  /* 0x0000004c004c7308 */ /* 0x000ee20000000800 */
[----:B------:R-:W-:Y:S01]  /*134e0*/  F2FP.BF16.F32.PACK_AB R47, R15, R3 ;  /* 0x000000030f2f723e */ /* 0x000fe200000010ff */
[----:B------:R-:W-:Y:S01]  /*134f0*/  FADD.FTZ R21, R67, R21 ;  /* 0x0000001543157221 */ /* 0x000fe20000010000 */
[----:B------:R-:W-:-:S05]  /*13500*/  FADD.FTZ R28, R69, R28 ;  /* 0x0000001c451c7221 */ /* 0x000fca0000010000 */
[----:B------:R-:W-:Y:S01]  /*13510*/  MUFU.EX2 R79, R79 ;  /* 0x0000004f004f7308 */ /* 0x000fe20000000800 */
[----:B------:R-:W-:Y:S01]  /*13520*/  FADD.FTZ R21, R68, R21 ;  /* 0x0000001544157221 */ /* 0x000fe20000010000 */
[----:B------:R-:W-:-:S06]  /*13530*/  FADD.FTZ R28, R70, R28 ;  /* 0x0000001c461c7221 */ /* 0x000fcc0000010000 */
[----:B------:R-:W5:Y:S01]  /*13540*/  MUFU.EX2 R80, R80 ;  /* 0x0000005000507308 */ /* 0x000f620000000800 */
[----:B------:R-:W-:-:S07]  /*13550*/  FADD.FTZ R21, R71, R21 ;  /* 0x0000001547157221 */ /* 0x000fce0000010000 */
[----:B------:R-:W-:Y:S08]  /*13560*/  MUFU.EX2 R82, R82 ;  /* 0x0000005200527308 */ /* 0x000ff00000000800 */
[----:B------:R-:W5:Y:S01]  /*13570*/  MUFU.EX2 R3, R4 ;  /* 0x0000000400037308 */ /* 0x000f620000000800 */
[----:B------:R-:W-:Y:S01]  /*13580*/  F2FP.BF16.F32.PACK_AB R44, R44, R43 ;  /* 0x0000002b2c2c723e */ /* 0x000fe200000010ff */
[----:B------:R-:W-:Y:S01]  /*13590*/  FADD.FTZ R28, R73, R28 ;  /* 0x0000001c491c7221 */ /* 0x000fe20000010000 */
[----:B------:R-:W-:Y:S01]  /*135a0*/  F2FP.BF16.F32.PACK_AB R45, R35, R45 ;  /* 0x0000002d232d723e */ /* 0x000fe200000010ff */
[----:B0-----:R-:W-:Y:S01]  /*135b0*/  FADD.FTZ R30, R19, R21 ;  /* 0x00000015131e7221 */ /* 0x001fe20000010000 */
[----:B------:R-:W-:-:S02]  /*135c0*/  F2FP.BF16.F32.PACK_AB R24, R54, R53 ;  /* 0x000000353618723e */ /* 0x000fc400000010ff */
[----:B------:R-:W-:Y:S02]  /*135d0*/  F2FP.BF16.F32.PACK_AB R26, R58, R57 ;  /* 0x000000393a1a723e */ /* 0x000fe400000010ff */
[----:B------:R-:W-:Y:S02]  /*135e0*/  F2FP.BF16.F32.PACK_AB R25, R49, R25 ;  /* 0x000000193119723e */ /* 0x000fe400000010ff */
[----:B------:R-:W-:Y:S01]  /*135f0*/  F2FP.BF16.F32.PACK_AB R27, R27, R59 ;  /* 0x0000003b1b1b723e */ /* 0x000fe200000010ff */
[----:B------:R-:W-:Y:S01]  /*13600*/  STSM.16.M88.4 [R142], R36 ;  /* 0x000000248e007844 */ /* 0x000fe20000000200 */
[----:B------:R-:W-:Y:S01]  /*13610*/  FADD.FTZ R28, R74, R28 ;  /* 0x0000001c4a1c7221 */ /* 0x000fe20000010000 */
[----:B------:R-:W-:Y:S01]  /*13620*/  F2FP.BF16.F32.PACK_AB R64, R62, R61 ;  /* 0x0000003d3e40723e */ /* 0x000fe200000010ff */
[----:B-1----:R-:W-:Y:S01]  /*13630*/  FADD.FTZ R15, R75, R30 ;  /* 0x0000001e4b0f7221 */ /* 0x002fe20000010000 */
[----:B------:R-:W-:Y:S01]  /*13640*/  STSM.16.M88.4 [R141], R44 ;  /* 0x0000002c8d007844 */ /* 0x000fe20000000200 */
[----:B------:R-:W-:-:S02]  /*13650*/  F2FP.BF16.F32.PACK_AB R74, R74, R73 ;  /* 0x000000494a4a723e */ /* 0x000fc400000010ff */
[----:B------:R-:W-:Y:S01]  /*13660*/  F2FP.BF16.F32.PACK_AB R67, R68, R67 ;  /* 0x000000434443723e */ /* 0x000fe200000010ff */
[----:B------:R0:W-:Y:S01]  /*13670*/  STSM.16.M88.4 [R140+0x27800], R24 ;  /* 0x027800188c007844 */ /* 0x0001e20000000200 */
[----:B------:R-:W-:Y:S02]  /*13680*/  F2FP.BF16.F32.PACK_AB R72, R70, R69 ;  /* 0x000000454648723e */ /* 0x000fe400000010ff */
[----:B------:R-:W-:Y:S02]  /*13690*/  F2FP.BF16.F32.PACK_AB R73, R19, R71 ;  /* 0x000000471349723e */ /* 0x000fe400000010ff */
[----:B---3--:R-:W-:Y:S02]  /*136a0*/  F2FP.BF16.F32.PACK_AB R75, R76, R75 ;  /* 0x0000004b4c4b723e */ /* 0x008fe400000010ff */
[----:B0-----:R-:W-:Y:S02]  /*136b0*/  F2FP.BF16.F32.PACK_AB R24, R78, R77 ;  /* 0x0000004d4e18723e */ /* 0x001fe400000010ff */
[----:B-----5:R-:W-:-:S02]  /*136c0*/  F2FP.BF16.F32.PACK_AB R25, R80, R79 ;  /* 0x0000004f5019723e */ /* 0x020fc400000010ff */
[----:B------:R-:W-:Y:S02]  /*136d0*/  F2FP.BF16.F32.PACK_AB R26, R11, R84 ;  /* 0x000000540b1a723e */ /* 0x000fe400000010ff */
[----:B------:R-:W-:Y:S01]  /*136e0*/  F2FP.BF16.F32.PACK_AB R27, R3, R82 ;  /* 0x00000052031b723e */ /* 0x000fe200000010ff */
[----:B------:R-:W-:Y:S01]  /*136f0*/  FADD.FTZ R21, R77, R28 ;  /* 0x0000001c4d157221 */ /* 0x000fe20000010000 */
[----:B------:R-:W-:-:S04]  /*13700*/  FADD.FTZ R28, R76, R15 ;  /* 0x0000000f4c1c7221 */ /* 0x000fc80000010000 */
[----:B------:R-:W-:Y:S01]  /*13710*/  FADD.FTZ R15, R79, R28 ;  /* 0x0000001c4f0f7221 */ /* 0x000fe20000010000 */
[----:B------:R-:W-:-:S03]  /*13720*/  FADD.FTZ R4, R78, R21 ;  /* 0x000000154e047221 */ /* 0x000fc60000010000 */
[----:B------:R-:W-:Y:S01]  /*13730*/  FADD.FTZ R15, R80, R15 ;  /* 0x0000000f500f7221 */ /* 0x000fe20000010000 */
[----:B------:R-:W-:-:S03]  /*13740*/  FADD.FTZ R4, R84, R4 ;  /* 0x0000000454047221 */ /* 0x000fc60000010000 */
        /* <DEDUP_REMOVED lines=49> */
[----:B------:R-:W-:Y:S01]  /*13a60*/  FADD.FTZ R4, R11, R4 ;  /* 0x000000040b047221 */ /* 0x000fe20000010000 */
[----:B------:R-:W-:Y:S01]  /*13a70*/  FADD.FTZ R3, R3, R82 ;  /* 0x0000005203037221 */ /* 0x000fe20000010000 */
[----:B------:R-:W-:-:S02]  /*13a80*/  IMAD.MOV.U32 R19, RZ, RZ, R5 ;  /* 0x000000ffff137224 */ /* 0x000fc400078e0005 */
[----:B------:R-:W-:Y:S02]  /*13a90*/  IMAD.MOV.U32 R12, RZ, RZ, R10 ;  /* 0x000000ffff0c7224 */ /* 0x000fe400078e000a */
[----:B------:R-:W-:Y:S01]  /*13aa0*/  IMAD.MOV.U32 R13, RZ, RZ, R14 ;  /* 0x000000ffff0d7224 */ /* 0x000fe200078e000e */
[----:B----4-:R0:W-:Y:S04]  /*13ab0*/  STSM.16.M88.4 [R32], R64 ;  /* 0x0000004020007844 */ /* 0x0101e80000000200 */
[----:B------:R0:W-:Y:S04]  /*13ac0*/  STSM.16.M88.4 [R142+0x6000], R72 ;  /* 0x006000488e007844 */ /* 0x0001e80000000200 */
[----:B------:R0:W-:Y:S01]  /*13ad0*/  STSM.16.M88.4 [R141+0x6000], R24 ;  /* 0x006000188d007844 */ /* 0x0001e20000000200 */
[----:B------:R1:W-:Y:S06]  /*13ae0*/  MEMBAR.ALL.CTA ;  /* 0x0000000000007992 */ /* 0x0003ec0000008000 */
[----:B-1----:R-:W1:Y:S01]  /*13af0*/  FENCE.VIEW.ASYNC.S ;  /* 0x00000000000073c6 */ /* 0x002e620000000000 */
[C---:B--2---:R-:W-:Y:S01]  /*13b00*/  ISETP.GT.AND P3, PT, R0.reuse, R16, PT ;  /* 0x000000100000720c */ /* 0x044fe20003f64270 */
[----:B------:R-:W-:-:S02]  /*13b10*/  VIADD R0, R0, 0xffffffff ;  /* 0xffffffff00007836 */ /* 0x000fc40000000000 */
[----:B------:R-:W-:Y:S01]  /*13b20*/  IMAD.MOV.U32 R16, RZ, RZ, R20 ;  /* 0x000000ffff107224 */ /* 0x000fe200078e0014 */
[----:B-1----:R-:W-:-:S09]  /*13b30*/  NOP ;  /* 0x0000000000007918 */ /* 0x002fd20000000000 */
[----:B0-----:R-:W-:Y:S05]  /*13b40*/  @P3 BRA `(.L_x_10883) ;  /* 0xffffffc4002c3947 */ /* 0x001fea000383ffff */
[----:B------:R-:W-:Y:S02]  /*13b50*/  IMAD.MOV.U32 R13, RZ, RZ, R14 ;  /* 0x000000ffff0d7224 */ /* 0x000fe400078e000e */
[----:B------:R-:W-:Y:S02]  /*13b60*/  IMAD.MOV.U32 R12, RZ, RZ, R10 ;  /* 0x000000ffff0c7224 */ /* 0x000fe400078e000a */
[----:B------:R-:W-:Y:S02]  /*13b70*/  IMAD.MOV.U32 R16, RZ, RZ, R20 ;  /* 0x000000ffff107224 */ /* 0x000fe400078e0014 */
[----:B------:R-:W-:-:S07]  /*13b80*/  IMAD.MOV.U32 R19, RZ, RZ, R5 ;  /* 0x000000ffff137224 */ /* 0x000fce00078e0005 */
.L_x_10865:
        /* <DEDUP_REMOVED lines=8> */
[----:B--2---:R-:W-:Y:S01]  /*13c10*/  VIADD R5, R14, 0xbf ;  /* 0x000000bf0e057836 */ /* 0x004fe20000000000 */
[----:B------:R-:W-:-:S03]  /*13c20*/  IADD3 R14, R139, 0x1, -R138 ;  /* 0x000000018b0e7810 */ /* 0x000fc60007ffe88a */
        /* <DEDUP_REMOVED lines=15> */
.L_x_10886:
[----:B------:R-:W-:-:S13]  /*13d20*/  ISETP.NE.AND P2, PT, R20, 0x1, PT ;  /* 0x000000011400780c */ /* 0x000fda0003f45270 */
[----:B------:R-:W0:Y:S02]  /*13d30*/  @P2 LDC.64 R10, c[0x0][0x9e8] ;  /* 0x00027a00ff0a2b82 */ /* 0x000e240000000a00 */
[----:B0-----:R-:W-:-:S05]  /*13d40*/  @P2 IMAD.HI.U32 R10, R5, R10, RZ ;  /* 0x0000000a050a2227 */ /* 0x001fca00078e00ff */
[----:B------:R-:W-:-:S07]  /*13d50*/  @P2 SHF.R.U32.HI R5, RZ, R11, R10 ;  /* 0x0000000bff052219 */ /* 0x000fce000001160a */
.L_x_10887:
[----:B------:R-:W-:Y:S05]  /*13d60*/  BSYNC B0 ;  /* 0x0000000000007941 */ /* 0x000fea0003800000 */
.L_x_10885:
[----:B------:R-:W-:-:S05]  /*13d70*/  IMAD R5, R5, R20, RZ ;  /* 0x0000001405057224 */ /* 0x000fca00078e02ff */
[----:B------:R-:W-:-:S07]  /*13d80*/  VIMNMX R14, R14, R5, !PT ;  /* 0x000000050e0e7248 */ /* 0x000fce0007fe0100 */
.L_x_10884:
[----:B------:R-:W2:Y:S01]  /*13d90*/  LDL R10, [R1+0x44] ;  /* 0x00004400010a7983 */ /* 0x000ea20000100800 */
[----:B------:R-:W-:-:S05]  /*13da0*/  VIADD R14, R14, 0x7f ;  /* 0x0000007f0e0e7836 */ /* 0x000fca0000000000 */
[----:B------:R-:W-:-:S04]  /*13db0*/  SHF.R.S32.HI R5, RZ, 0x1f, R14 ;  /* 0x0000001fff057819 */ /* 0x000fc8000001140e */
[----:B------:R-:W-:-:S04]  /*13dc0*/  LEA.HI R5, R5, R14, RZ, 0x7 ;  /* 0x0000000e05057211 */ /* 0x000fc800078f38ff */
[----:B------:R-:W-:-:S04]  /*13dd0*/  SHF.R.S32.HI R5, RZ, 0x7, R5 ;  /* 0x00000007ff057819 */ /* 0x000fc80000011405 */
[----:B--2---:R-:W-:-:S04]  /*13de0*/  VIMNMX R155, R10, R5, !PT ;  /* 0x000000050a9b7248 */ /* 0x004fc80007fe0100 */
[----:B------:R-:W-:-:S13]  /*13df0*/  ISETP.GE.AND P2, PT, R0, R155, PT ;  /* 0x0000009b0000720c */ /* 0x000fda0003f46270 */
[----:B------:R-:W-:Y:S05]  /*13e00*/  @!P2 BRA `(.L_x_10888) ;  /* 0x0000002800f4a947 */ /* 0x000fea0003800000 */
[----:B------:R-:W-:Y:S02]  /*13e10*/  IMAD.MOV.U32 R5, RZ, RZ, R13 ;  /* 0x000000ffff057224 */ /* 0x000fe400078e000d */
[----:B------:R-:W-:Y:S02]  /*13e20*/  IMAD.MOV.U32 R11, RZ, RZ, R12 ;  /* 0x000000ffff0b7224 */ /* 0x000fe400078e000c */
[----:B------:R-:W-:Y:S02]  /*13e30*/  IMAD.MOV.U32 R14, RZ, RZ, R19 ;  /* 0x000000ffff0e7224 */ /* 0x000fe400078e0013 */
[----:B------:R-:W-:-:S07]  /*13e40*/  IMAD.MOV.U32 R10, RZ, RZ, R16 ;  /* 0x000000ffff0a7224 */ /* 0x000fce00078e0010 */
.L_x_10898:
[----:B------:R-:W2:Y:S01]  /*13e50*/  LDL R12, [R1] ;  /* 0x00000000010c7983 */ /* 0x000ea20000100800 */
        /* <DEDUP_REMOVED lines=10> */
.L_x_10890:
[----:B------:R-:W-:Y:S01]  /*13f00*/  IMAD R12, R16, 0x8, R2 ;  /* 0x00000008100c7824 */ /* 0x000fe200078e0202 */
[----:B------:R-:W-:-:S04]  /*13f10*/  SHF.L.U32 R13, R19, 0x1f, RZ ;  /* 0x0000001f130d7819 */ /* 0x000fc800000006ff */
[----:B------:R0:W1:Y:S01]  /*13f20*/  SYNCS.PHASECHK.TRANS64.TRYWAIT P3, [R12+URZ+0x2d830], R13 ;  /* 0x02d8300d0c0075a7 */ /* 0x000062000806017f */
[----:B------:R-:W-:Y:S05]  /*13f30*/  @!P0 BRA `(.L_x_10891) ;  /* 0x0000000000048947 */ /* 0x000fea0003800000 */
[----:B------:R-:W-:Y:S01]  /*13f40*/  BPT.TRAP 0x1 ;  /* 0x000000040000795c */ /* 0x000fe20000300000 */
.L_x_10891:
[----:B------:R-:W-:Y:S04]  /*13f50*/  BSSY B0, `(.L_x_10889) ;  /* 0x0000004000007945 */ /* 0x000fe80003800000 */
[----:B-1----:R-:W-:Y:S05]  /*13f60*/  @P3 BRA `(.L_x_10892) ;  /* 0x0000000000083947 */ /* 0x002fea0003800000 */
[----:B------:R-:W1:Y:S02]  /*13f70*/  SYNCS.PHASECHK.TRANS64.TRYWAIT P3, [R12+URZ+0x2d830], R13 ;  /* 0x02d8300d0c0075a7 */ /* 0x000e64000806017f */
[----:B-1----:R-:W-:Y:S05]  /*13f80*/  @!P3 BRA `(.L_x_10893) ;  /* 0x000001340074b947 */ /* 0x002fea0003800000 */
.L_x_10892:
[----:B------:R-:W-:Y:S05]  /*13f90*/  BSYNC B0 ;  /* 0x0000000000007941 */ /* 0x000fea0003800000 */
.L_x_10889:
        /* <DEDUP_REMOVED lines=61> */
.L_x_10895:
[----:B------:R-:W-:Y:S01]  /*14370*/  SHF.L.U32 R12, R14, 0x1f, RZ ;  /* 0x0000001f0e0c7819 */ /* 0x000fe200000006ff */
[----:B------:R-:W-:-:S04]  /*14380*/  IMAD R13, R10, 0x8, R2 ;  /* 0x000000080a0d7824 */ /* 0x000fc800078e0202 */
[----:B------:R0:W1:Y:S01]  /*14390*/  SYNCS.PHASECHK.TRANS64.TRYWAIT P2, [R13+URZ+0x2d850], R12 ;  /* 0x02d8500c0d0075a7 */ /* 0x000062000804017f */
[----:B------:R-:W-:Y:S05]  /*143a0*/  @!P0 BRA `(.L_x_10896) ;  /* 0x0000000000048947 */ /* 0x000fea0003800000 */
[----:B------:R-:W-:Y:S01]  /*143b0*/  BPT.TRAP 0x1 ;  /* 0x000000040000795c */ /* 0x000fe20000300000 */
.L_x_10896:
[----:B-1----:R-:W-:Y:S05]  /*143c0*/  @P2 BRA `(.L_x_10894) ;  /* 0x0000000000082947 */ /* 0x002fea0003800000 */
[----:B------:R-:W1:Y:S02]  /*143d0*/  SYNCS.PHASECHK.TRANS64.TRYWAIT P2, [R13+URZ+0x2d850], R12 ;  /* 0x02d8500c0d0075a7 */ /* 0x000e64000804017f */
[----:B-1----:R-:W-:Y:S05]  /*143e0*/  @!P2 BRA `(.L_x_10897) ;  /* 0x000001300070a947 */ /* 0x002fea0003800000 */
.L_x_10894:
[----:B01----:R-:W-:Y:S01]  /*143f0*/  VIADD R12, R2, 0x400 ;  /* 0x00000400020c7836 */ /* 0x003fe20000000000 */
[----:B------:R-:W-:Y:S05]  /*14400*/  WARPSYNC.ALL ;  /* 0x0000000000007948 */ /* 0x000fea0003800000 */
[----:B------:R-:W-:-:S04]  /*14410*/  SHF.R.U32.HI R12, RZ, 0x4, R12 ;  /* 0x00000004ff0c7819 */ /* 0x000fc8000001160c */
[----:B------:R-:W-:-:S04]  /*14420*/  LOP3.LUT R12, R12, 0x3fff, RZ, 0xc0, !PT ;  /* 0x00003fff0c0c7812 */ /* 0x000fc800078ec0ff */
[----:B------:R-:W-:-:S05]  /*14430*/  LOP3.LUT R12, R12, 0x2000000, RZ, 0xfc, !PT ;  /* 0x020000000c0c7812 */ /* 0x000fca00078efcff */
[----:B------:R-:W-:Y:S02]  /*14440*/  IMAD R12, R10, 0x600, R12 ;  /* 0x000006000a0c7824 */ /* 0x000fe400078e020c */
[----:B------:R-:W-:Y:S01]  /*14450*/  FMUL.FTZ R20, R29, UR49 ;  /* 0x000000311d147c20 */ /* 0x000fe20008410000 */
[----:B------:R-:W-:Y:S02]  /*14460*/  IMAD.MOV.U32 R13, RZ, RZ, -0x7fffffe0 ;  /* 0x80000020ff0d7424 */ /* 0x000fe400078e00ff */
[----:B------:R-:W-:Y:S01]  /*14470*/  FMUL.FTZ R21, R32, UR49 ;  /* 0x0000003120157c20 */ /* 0x000fe20008410000 */
[C---:B------:R-:W-:Y:S01]  /*14480*/  VIADD R14, R12.reuse, 0x40 ;  /* 0x000000400c0e7836 */ /* 0x040fe20000000000 */
[----:B------:R-:W-:Y:S01]  /*14490*/  R2UR UR10, R12 ;  /* 0x000000000c0a72ca */ /* 0x000fe200000e0000 */
[----:B------:R-:W-:Y:S01]  /*144a0*/  IMAD.MOV.U32 R15, RZ, RZ, -0x7fffffe0 ;  /* 0x80000020ff0f7424 */ /* 0x000fe200078e00ff */
[C---:B------:R-:W-:Y:S01]  /*144b0*/  R2UR UR11, R13.reuse ;  /* 0x000000000d0b72ca */ /* 0x040fe200000e0000 */
[----:B------:R-:W-:Y:S01]  /*144c0*/  MUFU.TANH R20, R20 ;  /* 0x0000001400147308 */ /* 0x000fe20000002400 */
[----:B------:R-:W-:Y:S01]  /*144d0*/  R2UR UR14, R14 ;  /* 0x000000000e0e72ca */ /* 0x000fe200000e0000 */
[----:B------:R-:W-:Y:S01]  /*144e0*/  VIADD R14, R12, 0x80 ;  /* 0x000000800c0e7836 */ /* 0x000fe20000000000 */
[----:B------:R-:W-:Y:S01]  /*144f0*/  R2UR UR47, R13 ;  /* 0x000000000d2f72ca */ /* 0x000fe200000e0000 */
[----:B------:R-:W-:Y:S01]  /*14500*/  FMUL.FTZ R13, R24, UR49 ;  /* 0x00000031180d7c20 */ /* 0x000fe20008410000 */
[----:B------:R-:W-:Y:S01]  /*14510*/  R2UR UR15, R15 ;  /* 0x000000000f0f72ca */ /* 0x000fe200000e0000 */
[----:B------:R-:W-:Y:S01]  /*14520*/  FMUL.FTZ R24, R33, UR49 ;  /* 0x0000003121187c20 */ /* 0x000fe20008410000 */
[----:B------:R-:W-:Y:S01]  /*14530*/  R2UR UR18, R14 ;  /* 0x000000000e1272ca */ /* 0x000fe200000e0000 */
[----:B------:R-:W-:Y:S01]  /*14540*/  VIADD R14, R12, 0xc0 ;  /* 0x000000c00c0e7836 */ /* 0x000fe20000000000 */
[C---:B------:R-:W-:Y:S01]  /*14550*/  R2UR UR19, R15.reuse ;  /* 0x000000000f1372ca */ /* 0x040fe200000e0000 */
[----:B------:R-:W0:Y:S01]  /*14560*/  MUFU.TANH R13, R13 ;  /* 0x0000000d000d7308 */ /* 0x000e220000002400 */
[C---:B------:R-:W-:Y:S01]  /*14570*/  R2UR UR23, R15.reuse ;  /* 0x000000000f1772ca */ /* 0x040fe200000e0000 */
[----:B------:R-:W-:Y:S01]  /*14580*/  FMUL.FTZ R29, R40, UR49 ;  /* 0x00000031281d7c20 */ /* 0x000fe20008410000 */
[----:B------:R-:W-:Y:S01]  /*14590*/  R2UR UR22, R14 ;  /* 0x000000000e1672ca */ /* 0x000fe200000e0000 */
[----:B------:R-:W-:Y:S01]  /*145a0*/  VIADD R14, R12, 0x100 ;  /* 0x000001000c0e7836 */ /* 0x000fe20000000000 */
[----:B------:R-:W-:Y:S01]  /*145b0*/  R2UR UR27, R15 ;  /* 0x000000000f1b72ca */ /* 0x000fe200000e0000 */
[----:B------:R-:W-:Y:S01]  /*145c0*/  FMUL.FTZ R32, R41, UR49 ;  /* 0x0000003129207c20 */ /* 0x000fe20008410000 */
[C---:B------:R-:W-:Y:S01]  /*145d0*/  R2UR UR31, R15.reuse ;  /* 0x000000000f1f72ca */ /* 0x040fe200000e0000 */
[----:B------:R-:W-:Y:S01]  /*145e0*/  MUFU.TANH R21, R21 ;  /* 0x0000001500157308 */ /* 0x000fe20000002400 */
[----:B------:R-:W-:Y:S01]  /*145f0*/  R2UR UR26, R14 ;  /* 0x000000000e1a72ca */ /* 0x000fe200000e0000 */
[----:B------:R-:W-:Y:S01]  /*14600*/  VIADD R14, R12, 0x140 ;  /* 0x000001400c0e7836 */ /* 0x000fe20000000000 */
[----:B------:R-:W-:Y:S01]  /*14610*/  R2UR UR35, R15 ;  /* 0x000000000f2372ca */ /* 0x000fe200000e0000 */
[----:B------:R-:W-:Y:S01]  /*14620*/  FMUL.FTZ R15, R28, UR49 ;  /* 0x000000311c0f7c20 */ /* 0x000fe20008410000 */
[----:B------:R-:W-:Y:S01]  /*14630*/  FMUL.FTZ R28, R37, UR49 ;  /* 0x00000031251c7c20 */ /* 0x000fe20008410000 */
[----:B------:R-:W-:Y:S01]  /*14640*/  FMUL.FTZ R33, R44, UR49 ;  /* 0x000000312c217c20 */ /* 0x000fe20008410000 */
[----:B------:R-:W-:Y:S01]  /*14650*/  R2UR UR30, R14 ;  /* 0x000000000e1e72ca */ /* 0x000fe200000e0000 */
[C---:B------:R-:W-:Y:S01]  /*14660*/  VIADD R14, R12.reuse, 0x180 ;  /* 0x000001800c0e7836 */ /* 0x040fe20000000000 */
[----:B------:R-:W-:Y:S01]  /*14670*/  MUFU.TANH R24, R24 ;  /* 0x0000001800187308 */ /* 0x000fe20000002400 */
[----:B------:R-:W-:-:S02]  /*14680*/  VIADD R12, R12, 0x1c0 ;  /* 0x000001c00c0c7836 */ /* 0x000fc40000000000 */
[----:B------:R-:W-:Y:S01]  /*14690*/  FMUL.FTZ R37, R48, UR49 ;  /* 0x0000003130257c20 */ /* 0x000fe20008410000 */
[----:B------:R-:W-:Y:S01]  /*146a0*/  FMUL.FTZ R40, R49, UR49 ;  /* 0x0000003131287c20 */ /* 0x000fe20008410000 */
[----:B------:R-:W-:Y:S01]  /*146b0*/  R2UR UR34, R14 ;  /* 0x000000000e2272ca */ /* 0x000fe200000e0000 */
[----:B------:R-:W-:Y:S01]  /*146c0*/  FMUL.FTZ R14, R25, UR49 ;  /* 0x00000031190e7c20 */ /* 0x000fe20008410000 */
[----:B------:R-:W-:Y:S01]  /*146d0*/  R2UR UR46, R12 ;  /* 0x000000000c2e72ca */ /* 0x000fe200000e0000 */
        /* <DEDUP_REMOVED lines=29> */
[----:B------:R-:W-:Y:S01]  /*148b0*/  UMOV UR39, UR6 ;  /* 0x0000000600277c82 */ /* 0x000fe20008000000 */
        /* <DEDUP_REMOVED lines=8> */
[----:B------:R-:W-:Y:S01]  /*14940*/  FMNMX.FTZ R12, R21, R12, !PT ;  /* 0x0000000c150c7209 */ /* 0x000fe20007810000 */
[----:B------:R-:W-:Y:S01]  /*14950*/  FMUL.FTZ R39, R39, UR49 ;  /* 0x0000003127277c20 */ /* 0x000fe20008410000 */
[----:B------:R-:W-:Y:S01]  /*14960*/  FMUL.FTZ R38, R42, UR49 ;  /* 0x000000312a267c20 */ /* 0x000fe20008410000 */
[----:B------:R-:W3:Y:S01]  /*14970*/  MUFU.TANH R32, R32 ;  /* 0x0000002000207308 */ /* 0x000ee20000002400 */
        /* <DEDUP_REMOVED lines=12> */
[----:B0-----:R-:W-:Y:S01]  /*14a40*/  FMNMX.FTZ R12, R29, R12, !PT ;  /* 0x0000000c1d0c7209 */ /* 0x001fe20007810000 */
[----:B------:R-:W-:Y:S01]  /*14a50*/  FMUL.FTZ R59, R66, UR49 ;  /* 0x00000031423b7c20 */ /* 0x000fe20008410000 */
[----:B------:R-:W-:Y:S01]  /*14a60*/  FMUL.FTZ R63, R70, UR49 ;  /* 0x00000031463f7c20 */ /* 0x000fe20008410000 */
[----:B------:R-:W0:Y:S01]  /*14a70*/  MUFU.TANH R36, R36 ;  /* 0x0000002400247308 */ /* 0x000e220000002400 */
        /* <DEDUP_REMOVED lines=47> */
[----:B------:R-:W-:Y:S01]  /*14d70*/  MUFU.TANH R145, R145 ;  /* 0x0000009100917308 */ /* 0x000fe20000002400 */
[----:B--2---:R-:W-:-:S07]  /*14d80*/  FMNMX.FTZ R12, R73, R12, !PT ;  /* 0x0000000c490c7209 */ /* 0x004fce0007810000 */
[----:B------:R-:W-:Y:S01]  /*14d90*/  MUFU.TANH R84, R84 ;  /* 0x0000005400547308 */ /* 0x000fe20000002400 */
[----:B-1----:R-:W-:-:S05]  /*14da0*/  FMNMX.FTZ R12, R76, R12, !PT ;  /* 0x0000000c4c0c7209 */ /* 0x002fca0007810000 */
[----:B------:R-:W0:Y:S02]  /*14db0*/  SHFL.BFLY PT, R26, R12, 0x2, 0x1f ;  /* 0x0c401f000c1a7f89 */ /* 0x000e2400000e0000 */
[----:B------:R-:W-:Y:S08]  /*14dc0*/  MUFU.TANH R85, R85 ;  /* 0x0000005500557308 */ /* 0x000ff00000002400 */
        /* <DEDUP_REMOVED lines=11> */
[----:B------:R0:W-:Y:S02]  /*14e80*/  MUFU.TANH R11, R50 ;  /* 0x00000032000b7308 */ /* 0x0001e40000002400 */
[----:B------:R-:W-:Y:S01]  /*14e90*/  FMUL.FTZ R34, R34, UR39 ;  /* 0x0000002722227c20 */ /* 0x000fe20008410000 */
[--C-:B------:R-:W-:Y:S01]  /*14ea0*/  FFMA.FTZ R13, R13, UR39, -R26.reuse ;  /* 0x000000270d0d7c23 */ /* 0x100fe2000801081a */
[--C-:B------:R-:W-:Y:S01]  /*14eb0*/  FFMA.FTZ R31, R14, UR39, -R26.reuse ;  /* 0x000000270e1f7c23 */ /* 0x100fe2000801081a */
[--C-:B------:R-:W-:Y:S01]  /*14ec0*/  FFMA.FTZ R14, R24, UR39, -R26.reuse ;  /* 0x00000027180e7c23 */ /* 0x100fe2000801081a */
[--C-:B------:R-:W-:Y:S01]  /*14ed0*/  FFMA.FTZ R30, R15, UR39, -R26.reuse ;  /* 0x000000270f1e7c23 */ /* 0x100fe2000801081a */
[--C-:B------:R-:W-:Y:S01]  /*14ee0*/  FFMA.FTZ R20, R20, UR39, -R26.reuse ;  /* 0x0000002714147c23 */ /* 0x100fe2000801081a */
[----:B------:R-:W-:Y:S01]  /*14ef0*/  MUFU.EX2 R34, R34 ;  /* 0x0000002200227308 */ /* 0x000fe20000000800 */
[----:B0-----:R-:W-:Y:S01]  /*14f00*/  FMUL.FTZ R50, R55, UR49 ;  /* 0x0000003137327c20 */ /* 0x001fe20008410000 */
[----:B------:R-:W-:Y:S01]  /*14f10*/  FMUL.FTZ R55, R62, UR49 ;  /* 0x000000313e377c20 */ /* 0x000fe20008410000 */
[----:B------:R-:W-:Y:S01]  /*14f20*/  FMUL.FTZ R62, R67, UR49 ;  /* 0x00000031433e7c20 */ /* 0x000fe20008410000 */
[----:B------:R-:W-:Y:S01]  /*14f30*/  FMUL.FTZ R67, R74, UR49 ;  /* 0x000000314a437c20 */ /* 0x000fe20008410000 */
[----:B------:R-:W-:Y:S01]  /*14f40*/  FMUL.FTZ R74, R79, UR49 ;  /* 0x000000314f4a7c20 */ /* 0x000fe20008410000 */
[----:B------:R-:W-:Y:S01]  /*14f50*/  FMUL.FTZ R79, R87, UR49 ;  /* 0x00000031574f7c20 */ /* 0x000fe20008410000 */
[--C-:B------:R-:W-:Y:S01]  /*14f60*/  FFMA.FTZ R21, R21, UR39, -R26.reuse ;  /* 0x0000002715157c23 */ /* 0x100fe2000801081a */
[----:B------:R-:W2:Y:S01]  /*14f70*/  LDL R87, [R1+0x3c] ;  /* 0x00003c0001577983 */ /* 0x000ea20000100800 */
        /* <DEDUP_REMOVED lines=16> */
[----:B------:R-:W3:Y:S01]  /*15080*/  MUFU.TANH R35, R35 ;  /* 0x0000002300237308 */ /* 0x000ee20000002400 */
[----:B0-----:R-:W-:Y:S01]  /*15090*/  FFMA.FTZ R4, R34, R4, R13 ;  /* 0x0000000422047223 */ /* 0x001fe2000001000d */
[--C-:B------:R-:W-:Y:S01]  /*150a0*/  FFMA.FTZ R53, R53, UR39, -R26.reuse ;  /* 0x0000002735357c23 */ /* 0x100fe2000801081a */
[--C-:B------:R-:W-:Y:S01]  /*150b0*/  FFMA.FTZ R56, R56, UR39, -R26.reuse ;  /* 0x0000002738387c23 */ /* 0x100fe2000801081a */
[--C-:B------:R-:W-:Y:S01]  /*150c0*/  FFMA.FTZ R57, R57, UR39, -R26.reuse ;  /* 0x0000002739397c23 */ /* 0x100fe2000801081a */
[--C-:B------:R-:W-:Y:S01]  /*150d0*/  FFMA.FTZ R60, R60, UR39, -R26.reuse ;  /* 0x000000273c3c7c23 */ /* 0x100fe2000801081a */
[--C-:B------:R-:W-:Y:S01]  /*150e0*/  FFMA.FTZ R61, R61, UR39, -R26.reuse ;  /* 0x000000273d3d7c23 */ /* 0x100fe2000801081a */
[----:B------:R-:W-:Y:S01]  /*150f0*/  FFMA.FTZ R64, R64, UR39, -R26 ;  /* 0x0000002740407c23 */ /* 0x000fe2000801081a */
[----:B------:R-:W0:Y:S01]  /*15100*/  MUFU.TANH R42, R42 ;  /* 0x0000002a002a7308 */ /* 0x000e220000002400 */
[C---:B-1----:R-:W-:Y:S01]  /*15110*/  FADD.FTZ R4, R24.reuse, R4 ;  /* 0x0000000418047221 */ /* 0x042fe20000010000 */
[----:B------:R-:W-:Y:S01]  /*15120*/  F2FP.BF16.F32.PACK_AB R24, R24, R13 ;  /* 0x0000000d1818723e */ /* 0x000fe200000010ff */
[--C-:B------:R-:W-:Y:S01]  /*15130*/  FFMA.FTZ R65, R65, UR39, -R26.reuse ;  /* 0x0000002741417c23 */ /* 0x100fe2000801081a */
[----:B------:R-:W-:Y:S01]  /*15140*/  FMNMX.FTZ R13, R145, R5, !PT ;  /* 0x00000005910d7209 */ /* 0x000fe20007810000 */
[--C-:B------:R-:W-:Y:S01]  /*15150*/  FFMA.FTZ R68, R68, UR39, -R26.reuse ;  /* 0x0000002744447c23 */ /* 0x100fe2000801081a */
[--C-:B------:R-:W-:Y:S01]  /*15160*/  FFMA.FTZ R69, R69, UR39, -R26.reuse ;  /* 0x0000002745457c23 */ /* 0x100fe2000801081a */
[--C-:B------:R-:W-:Y:S01]  /*15170*/  FFMA.FTZ R72, R72, UR39, -R26.reuse ;  /* 0x0000002748487c23 */ /* 0x100fe2000801081a */
[----:B------:R-:W-:Y:S01]  /*15180*/  FMNMX.FTZ R13, R84, R13, !PT ;  /* 0x0000000d540d7209 */ /* 0x000fe20007810000 */
[----:B------:R-:W1:Y:S01]  /*15190*/  MUFU.TANH R27, R27 ;  /* 0x0000001b001b7308 */ /* 0x000e620000002400 */
[--C-:B------:R-:W-:Y:S01]  /*151a0*/  FFMA.FTZ R73, R73, UR39, -R26.reuse ;  /* 0x0000002749497c23 */ /* 0x100fe2000801081a */
[----:B------:R-:W-:Y:S01]  /*151b0*/  FFMA.FTZ R76, R76, UR39, -R26 ;  /* 0x000000274c4c7c23 */ /* 0x000fe2000801081a */
[----:B------:R-:W-:-:S04]  /*151c0*/  FMNMX.FTZ R13, R85, R13, !PT ;  /* 0x0000000d550d7209 */ /* 0x000fc80007810000 */
[----:B------:R-:W-:Y:S01]  /*151d0*/  FMNMX.FTZ R13, R144, R13, !PT ;  /* 0x0000000d900d7209 */ /* 0x000fe20007810000 */
[----:B------:R-:W4:Y:S03]  /*151e0*/  MUFU.TANH R46, R46 ;  /* 0x0000002e002e7308 */ /* 0x000f260000002400 */
[----:B------:R-:W-:-:S04]  /*151f0*/  FMNMX.FTZ R13, R80, R13, !PT ;  /* 0x0000000d500d7209 */ /* 0x000fc80007810000 */
[----:B------:R-:W-:Y:S01]  /*15200*/  FMNMX.FTZ R13, R81, R13, !PT ;  /* 0x0000000d510d7209 */ /* 0x000fe20007810000 */
[----:B------:R-:W5:Y:S03]  /*15210*/  MUFU.TANH R47, R47 ;  /* 0x0000002f002f7308 */ /* 0x000f660000002400 */
[----:B------:R-:W-:-:S04]  /*15220*/  FMNMX.FTZ R13, R143, R13, !PT ;  /* 0x0000000d8f0d7209 */ /* 0x000fc80007810000 */
[----:B------:R-:W-:Y:S01]  /*15230*/  FMNMX.FTZ R13, R39, R13, !PT ;  /* 0x0000000d270d7209 */ /* 0x000fe20007810000 */
[----:B------:R-:W5:Y:S03]  /*15240*/  MUFU.TANH R50, R50 ;  /* 0x0000003200327308 */ /* 0x000f660000002400 */
[----:B------:R-:W-:-:S04]  /*15250*/  FMNMX.FTZ R13, R38, R13, !PT ;  /* 0x0000000d260d7209 */ /* 0x000fc80007810000 */
[----:B---3--:R-:W-:Y:S01]  /*15260*/  FMNMX.FTZ R13, R35, R13, !PT ;  /* 0x0000000d230d7209 */ /* 0x008fe20007810000 */
[----:B------:R-:W3:Y:S03]  /*15270*/  MUFU.TANH R51, R51 ;  /* 0x0000003300337308 */ /* 0x000ee60000002400 */
[----:B0-----:R-:W-:-:S04]  /*15280*/  FMNMX.FTZ R13, R42, R13, !PT ;  /* 0x0000000d2a0d7209 */ /* 0x001fc80007810000 */
[----:B-1----:R-:W-:Y:S01]  /*15290*/  FMNMX.FTZ R13, R27, R13, !PT ;  /* 0x0000000d1b0d7209 */ /* 0x002fe20007810000 */
[----:B------:R-:W0:Y:S03]  /*152a0*/  MUFU.TANH R54, R54 ;  /* 0x0000003600367308 */ /* 0x000e260000002400 */
[----:B------:R-:W-:-:S04]  /*152b0*/  FMNMX.FTZ R13, R11, R13, !PT ;  /* 0x0000000d0b0d7209 */ /* 0x000fc80007810000 */
[----:B----4-:R-:W-:Y:S01]  /*152c0*/  FMNMX.FTZ R13, R46, R13, !PT ;  /* 0x0000000d2e0d7209 */ /* 0x010fe20007810000 */
[----:B------:R-:W1:Y:S03]  /*152d0*/  MUFU.TANH R55, R55 ;  /* 0x0000003700377308 */ /* 0x000e660000002400 */
[----:B-----5:R-:W-:-:S04]  /*152e0*/  FMNMX.FTZ R13, R47, R13, !PT ;  /* 0x0000000d2f0d7209 */ /* 0x020fc80007810000 */
[----:B------:R-:W-:Y:S01]  /*152f0*/  FMNMX.FTZ R13, R50, R13, !PT ;  /* 0x0000000d320d7209 */ /* 0x000fe20007810000 */
[----:B------:R-:W4:Y:S03]  /*15300*/  MUFU.TANH R58, R58 ;  /* 0x0000003a003a7308 */ /* 0x000f260000002400 */
[----:B---3--:R-:W-:-:S04]  /*15310*/  FMNMX.FTZ R13, R51, R13, !PT ;  /* 0x0000000d330d7209 */ /* 0x008fc80007810000 */
[----:B0-----:R-:W-:Y:S01]  /*15320*/  FMNMX.FTZ R13, R54, R13, !PT ;  /* 0x0000000d360d7209 */ /* 0x001fe20007810000 */
[----:B------:R-:W0:Y:S03]  /*15330*/  MUFU.TANH R59, R59 ;  /* 0x0000003b003b7308 */ /* 0x000e260000002400 */
[----:B-1----:R-:W-:-:S05]  /*15340*/  FMNMX.FTZ R13, R55, R13, !PT ;  /* 0x0000000d370d7209 */ /* 0x002fca0007810000 */
[----:B------:R-:W1:Y:S01]  /*15350*/  MUFU.TANH R62, R62 ;  /* 0x0000003e003e7308 */ /* 0x000e620000002400 */
[----:B----4-:R-:W-:-:S07]  /*15360*/  FMNMX.FTZ R13, R58, R13, !PT ;  /* 0x0000000d3a0d7209 */ /* 0x010fce0007810000 */
[----:B------:R-:W3:Y:S01]  /*15370*/  MUFU.TANH R63, R63 ;  /* 0x0000003f003f7308 */ /* 0x000ee20000002400 */
[----:B0-----:R-:W-:-:S07]  /*15380*/  FMNMX.FTZ R13, R59, R13, !PT ;  /* 0x0000000d3b0d7209 */ /* 0x001fce0007810000 */
[----:B------:R-:W0:Y:S01]  /*15390*/  MUFU.TANH R66, R66 ;  /* 0x0000004200427308 */ /* 0x000e220000002400 */
[----:B-1----:R-:W-:-:S07]  /*153a0*/  FMNMX.FTZ R13, R62, R13, !PT ;  /* 0x0000000d3e0d7209 */ /* 0x002fce0007810000 */
[----:B------:R-:W1:Y:S01]  /*153b0*/  MUFU.TANH R67, R67 ;  /* 0x0000004300437308 */ /* 0x000e620000002400 */
[----:B---3--:R-:W-:-:S07]  /*153c0*/  FMNMX.FTZ R13, R63, R13, !PT ;  /* 0x0000000d3f0d7209 */ /* 0x008fce0007810000 */
        /* <DEDUP_REMOVED lines=12> */
[----:B------:R-:W3:Y:S08]  /*15490*/  MUFU.EX2 R26, R30 ;  /* 0x0000001e001a7308 */ /* 0x000ef00000000800 */
[----:B------:R-:W4:Y:S01]  /*154a0*/  MUFU.TANH R79, R79 ;  /* 0x0000004f004f7308 */ /* 0x000f220000002400 */
[----:B0-----:R-:W-:-:S07]  /*154b0*/  FMNMX.FTZ R13, R77, R13, !PT ;  /* 0x0000000d4d0d7209 */ /* 0x001fce0007810000 */
[----:B------:R-:W0:Y:S01]  /*154c0*/  MUFU.EX2 R20, R20 ;  /* 0x0000001400147308 */ /* 0x000e220000000800 */
[----:B-1----:R-:W-:Y:S01]  /*154d0*/  FMNMX.FTZ R13, R78, R13, !PT ;  /* 0x0000000d4e0d7209 */ /* 0x002fe20007810000 */
[----:B---3--:R-:W-:-:S03]  /*154e0*/  FADD.FTZ R4, R26, R4 ;  /* 0x000000041a047221 */ /* 0x008fc60000010000 */
[----:B----4-:R-:W-:Y:S01]  /*154f0*/  FMNMX.FTZ R13, R79, R13, !PT ;  /* 0x0000000d4f0d7209 */ /* 0x010fe20007810000 */
[C---:B0-----:R-:W-:Y:S01]  /*15500*/  FADD.FTZ R4, R20.reuse, R4 ;  /* 0x0000000414047221 */ /* 0x041fe20000010000 */
[----:B------:R-:W-:-:S03]  /*15510*/  F2FP.BF16.F32.PACK_AB R26, R20, R26 ;  /* 0x0000001a141a723e */ /* 0x000fc600000010ff */
[----:B------:R-:W0:Y:S02]  /*15520*/  SHFL.BFLY PT, R20, R13, 0x2, 0x1f ;  /* 0x0c401f000d147f89 */ /* 0x000e2400000e0000 */
[----:B0-----:R-:W-:-:S05]  /*15530*/  FMNMX.FTZ R13, R13, R20, !PT ;  /* 0x000000140d0d7209 */ /* 0x001fca0007810000 */
[----:B------:R-:W0:Y:S01]  /*15540*/  SHFL.BFLY PT, R20, R13, 0x1, 0x1f ;  /* 0x0c201f000d147f89 */ /* 0x000e2200000e0000 */
[----:B------:R-:W-:-:S05]  /*15550*/  IMAD.MOV.U32 R31, RZ, RZ, 0x40000040 ;  /* 0x40000040ff1f7424 */ /* 0x000fca00078e00ff */
[----:B------:R-:W-:Y:S02]  /*15560*/  R2UR UR9, R31 ;  /* 0x000000001f0972ca */ /* 0x000fe400000e0000 */
[----:B0-----:R-:W-:-:S05]  /*15570*/  FMNMX.FTZ R13, R13, R20, !PT ;  /* 0x000000140d0d7209 */ /* 0x001fca0007810000 */
[----:B------:R-:W-:-:S04]  /*15580*/  FMUL.FTZ R30, R13, UR39 ;  /* 0x000000270d1e7c20 */ /* 0x000fc80008410000 */
        /* <DEDUP_REMOVED lines=32> */
[----:B--2---:R-:W-:-:S04]  /*15790*/  LOP3.LUT R30, R87, 0x10000, RZ, 0xfc, !PT ;  /* 0x00010000571e7812 */ /* 0x004fc800078efcff */
[----:B------:R-:W-:Y:S01]  /*157a0*/  R2UR UR8, R30 ;  /* 0x000000001e0872ca */ /* 0x000fe200000e0000 */
[----:B------:R-:W-:-:S12]  /*157b0*/  WARPGROUP.ARRIVE ;  /* 0x00000000000079c5 */ /* 0x000fd80000000000 */
[----:B------:R-:W-:Y:S01]  /*157c0*/  HGMMA.64x96x16.F32.BF16 R88, gdesc[UR8].tnspB, R88, gsb0 ;  /* 0x41600000085879f0 */ /* 0x000fe20008001858 */
[----:B------:R-:W-:Y:S02]  /*157d0*/  VIADD R38, R30, 0x2 ;  /* 0x000000021e267836 */ /* 0x000fe40000000000 */
[----:B------:R-:W-:-:S03]  /*157e0*/  IMAD.MOV.U32 R39, RZ, RZ, 0x40000040 ;  /* 0x40000040ff277424 */ /* 0x000fc600078e00ff */
[----:B------:R-:W-:Y:S02]  /*157f0*/  R2UR UR12, R38 ;  /* 0x00000000260c72ca */ /* 0x000fe400000e0000 */
[----:B------:R-:W-:Y:S01]  /*15800*/  R2UR UR13, R39 ;  /* 0x00000000270d72ca */ /* 0x000fe200000e0000 */
[----:B------:R-:W-:Y:S02]  /*15810*/  VIADD R38, R30, 0x4 ;  /* 0x000000041e267836 */ /* 0x000fe40000000000 */
[----:B------:R-:W-:Y:S01]  /*15820*/  IMAD.MOV.U32 R39, RZ, RZ, 0x40000040 ;  /* 0x40000040ff277424 */ /* 0x000fe200078e00ff */
[----:B------:R-:W-:Y:S02]  /*15830*/  WARPGROUP.DEPBAR.LE gsb0, 0x0 ;  /* 0x00008000000079c5 */ /* 0x000fe40000010000 */
[----:B------:R-:W-:-:S07]  /*15840*/  WARPGROUP.ARRIVE ;  /* 0x00000000000079c5 */ /* 0x000fce0000000000 */
[----:B------:R-:W-:Y:S01]  /*15850*/  HGMMA.64x96x16.F32.BF16 R88, gdesc[UR12].tnspB, R88, gsb0 ;  /* 0x416000000c5879f0 */ /* 0x000fe20008001858 */
[----:B------:R-:W-:Y:S02]  /*15860*/  R2UR UR16, R38 ;  /* 0x00000000261072ca */ /* 0x000fe400000e0000 */
[----:B------:R-:W-:Y:S01]  /*15870*/  R2UR UR17, R39 ;  /* 0x00000000271172ca */ /* 0x000fe200000e0000 */
[----:B------:R-:W-:Y:S02]  /*15880*/  VIADD R38, R30, 0x6 ;  /* 0x000000061e267836 */ /* 0x000fe40000000000 */
[----:B------:R-:W-:-:S03]  /*15890*/  IMAD.MOV.U32 R39, RZ, RZ, 0x40000040 ;  /* 0x40000040ff277424 */ /* 0x000fc600078e00ff */
[----:B------:R-:W-:Y:S01]  /*158a0*/  R2UR UR20, R38 ;  /* 0x00000000261472ca */ /* 0x000fe200000e0000 */
[----:B------:R-:W-:Y:S02]  /*158b0*/  WARPGROUP.DEPBAR.LE gsb0, 0x0 ;  /* 0x00008000000079c5 */ /* 0x000fe40000010000 */
[----:B------:R-:W-:-:S06]  /*158c0*/  WARPGROUP.ARRIVE ;  /* 0x00000000000079c5 */ /* 0x000fcc0000000000 */
[----:B------:R-:W-:Y:S01]  /*158d0*/  HGMMA.64x96x16.F32.BF16 R88, gdesc[UR16].tnspB, R88, gsb0 ;  /* 0x41600000105879f0 */ /* 0x000fe20008001858 */
[----:B------:R-:W-:Y:S01]  /*158e0*/  R2UR UR21, R39 ;  /* 0x00000000271572ca */ /* 0x000fe200000e0000 */
[----:B------:R-:W-:Y:S02]  /*158f0*/  VIADD R38, R30, 0x600 ;  /* 0x000006001e267836 */ /* 0x000fe40000000000 */
[----:B------:R-:W-:-:S03]  /*15900*/  IMAD.MOV.U32 R39, RZ, RZ, 0x40000040 ;  /* 0x40000040ff277424 */ /* 0x000fc600078e00ff */
[----:B------:R-:W-:Y:S02]  /*15910*/  R2UR UR24, R38 ;  /* 0x00000000261872ca */ /* 0x000fe400000e0000 */
[----:B------:R-:W-:Y:S01]  /*15920*/  R2UR UR25, R39 ;  /* 0x00000000271972ca */ /* 0x000fe200000e0000 */
[----:B------:R-:W-:Y:S02]  /*15930*/  WARPGROUP.DEPBAR.LE gsb0, 0x0 ;  /* 0x00008000000079c5 */ /* 0x000fe40000010000 */
[----:B------:R-:W-:-:S06]  /*15940*/  WARPGROUP.ARRIVE ;  /* 0x00000000000079c5 */ /* 0x000fcc0000000000 */
[----:B------:R-:W-:Y:S01]  /*15950*/  HGMMA.64x96x16.F32.BF16 R88, gdesc[UR20].tnspB, R88, gsb0 ;  /* 0x41600000145879f0 */ /* 0x000fe20008001858 */
        /* <DEDUP_REMOVED lines=18> */
[----:B------:R-:W2:Y:S01]  /*15a80*/  LDL R30, [R1+0x20] ;  /* 0x00002000011e7983 */ /* 0x000ea20000100800 */
[----:B------:R-:W-:Y:S02]  /*15a90*/  WARPGROUP.DEPBAR.LE gsb0, 0x0 ;  /* 0x00008000000079c5 */ /* 0x000fe40000010000 */
[----:B------:R-:W-:-:S06]  /*15aa0*/  WARPGROUP.ARRIVE ;  /* 0x00000000000079c5 */ /* 0x000fcc0000000000 */
[----:B------:R-:W-:Y:S03]  /*15ab0*/  HGMMA.64x96x16.F32.BF16 R88, gdesc[UR32].tnspB, R88, gsb0 ;  /* 0x41600000205879f0 */ /* 0x000fe60008001858 */
[----:B------:R-:W0:Y:S01]  /*15ac0*/  S2R R87, SR_TID.X ;  /* 0x0000000000577919 */ /* 0x000e220000002100 */
[----:B------:R-:W-:-:S04]  /*15ad0*/  FADD.FTZ R5, -R13, R5 ;  /* 0x000000050d057221 */ /* 0x000fc80000010100 */
[----:B------:R-:W-:Y:S01]  /*15ae0*/  FMUL.FTZ R5, R5, UR39 ;  /* 0x0000002705057c20 */ /* 0x000fe20008410000 */
[----:B------:R-:W-:Y:S02]  /*15af0*/  WARPGROUP.DEPBAR.LE gsb0, 0x0 ;  /* 0x00008000000079c5 */ /* 0x000fe40000010000 */
[----:B------:R-:W-:-:S06]  /*15b00*/  WARPGROUP.ARRIVE ;  /* 0x00000000000079c5 */ /* 0x000fcc0000000000 */
[----:B------:R-:W-:Y:S01]  /*15b10*/  HGMMA.64x96x16.F32.BF16 R88, gdesc[UR44].tnspB, R88, gsb0 ;  /* 0x416000002c5879f0 */ /* 0x000fe20008001858 */
[----:B0-----:R-:W-:Y:S02]  /*15b20*/  SHF.R.U32.HI R27, RZ, 0x7, R87 ;  /* 0x00000007ff1b7819 */ /* 0x001fe40000011657 */
[----:B------:R-:W-:-:S03]  /*15b30*/  ISETP.GE.U32.AND P2, PT, R87, 0x180, PT ;  /* 0x000001805700780c */ /* 0x000fc60003f46070 */
[----:B------:R-:W-:Y:S01]  /*15b40*/  VIADD R27, R27, 0x9 ;  /* 0x000000091b1b7836 */ /* 0x000fe20000000000 */
[----:B------:R-:W-:Y:S04]  /*15b50*/  MUFU.EX2 R5, R5 ;  /* 0x0000000500057308 */ /* 0x000fe80000000800 */
[----:B------:R-:W-:-:S04]  /*15b60*/  SEL R27, R27, 0x9, !P2 ;  /* 0x000000091b1b7807 */ /* 0x000fc80005000000 */
[----:B------:R-:W0:Y:S08]  /*15b70*/  MUFU.EX2 R25, R25 ;  /* 0x0000001900197308 */ /* 0x000e300000000800 */
[----:B------:R-:W1:Y:S08]  /*15b80*/  MUFU.EX2 R84, R84 ;  /* 0x0000005400547308 */ /* 0x000e700000000800 */
[----:B------:R-:W-:Y:S08]  /*15b90*/  MUFU.EX2 R85, R85 ;  /* 0x0000005500557308 */ /* 0x000ff00000000800 */
[----:B------:R-:W-:Y:S01]  /*15ba0*/  MUFU.EX2 R86, R86 ;  /* 0x0000005600567308 */ /* 0x000fe20000000800 */
[----:B------:R-:W-:-:S07]  /*15bb0*/  @!P1 IMAD R10, R10, 0x8, R2 ;  /* 0x000000080a0a9824 */ /* 0x000fce00078e0202 */
[----:B------:R-:W3:Y:S01]  /*15bc0*/  MUFU.EX2 R21, R21 ;  /* 0x0000001500157308 */ /* 0x000ee20000000800 */
[----:B------:R-:W-:-:S07]  /*15bd0*/  @!P1 VIADD R10, R10, 0x2d860 ;  /* 0x0002d8600a0a9836 */ /* 0x000fce0000000000 */
[----:B------:R-:W4:Y:S01]  /*15be0*/  MUFU.EX2 R14, R14 ;  /* 0x0000000e000e7308 */ /* 0x000f220000000800 */
[----:B0-----:R-:W-:Y:S01]  /*15bf0*/  FFMA.FTZ R3, R5, R3, R25 ;  /* 0x0000000305037223 */ /* 0x001fe20000010019 */
[----:B------:R-:W-:Y:S02]  /*15c00*/  @!P1 PRMT R10, RZ, 0x654, R10 ;  /* 0x00000654ff0a9816 */ /* 0x000fe4000000000a */
[----:B-1----:R-:W-:Y:S01]  /*15c10*/  F2FP.BF16.F32.PACK_AB R25, R84, R25 ;  /* 0x000000195419723e */ /* 0x002fe200000010ff */
[----:B---3--:R-:W-:Y:S01]  /*15c20*/  FADD.FTZ R4, R21, R4 ;  /* 0x0000000415047221 */ /* 0x008fe20000010000 */
[----:B------:R-:W-:Y:S02]  /*15c30*/  WARPGROUP.DEPBAR.LE gsb0, 0x0 ;  /* 0x00008000000079c5 */ /* 0x000fe40000010000 */
[----:B------:R0:W-:Y:S06]  /*15c40*/  BAR.ARV R27, 0x100 ;  /* 0x0004001b0000751d */ /* 0x0001ec0000002000 */
[----:B0-----:R-:W-:-:S04]  /*15c50*/  @!P1 IMAD R27, R16, 0x8, R2 ;  /* 0x00000008101b9824 */ /* 0x001fc800078e0202 */
[----:B------:R-:W-:-:S05]  /*15c60*/  @!P1 VIADD R27, R27, 0x2d840 ;  /* 0x0002d8401b1b9836 */ /* 0x000fca0000000000 */
[----:B------:R-:W-:-:S04]  /*15c70*/  @!P1 PRMT R27, RZ, 0x654, R27 ;  /* 0x00000654ff1b9816 */ /* 0x000fc8000000001b */
[----:B------:R0:W-:Y:S02]  /*15c80*/  @!P1 SYNCS.ARRIVE.TRANS64.RED.A1T0 RZ, [R27+URZ], RZ ;  /* 0x000000ff1bff99a7 */ /* 0x0001e4000810043f */
[----:B0-----:R-:W-:Y:S01]  /*15c90*/  F2FP.BF16.F32.PACK_AB R27, R86, R85 ;  /* 0x00000055561b723e */ /* 0x001fe200000010ff */
[----:B------:R0:W-:Y:S04]  /*15ca0*/  @!P1 SYNCS.ARRIVE.TRANS64.RED.A1T0 RZ, [R10+URZ], RZ ;  /* 0x000000ff0aff99a7 */ /* 0x0001e8000810043f */
[----:B------:R4:W-:Y:S02]  /*15cb0*/  STSM.16.M88.4 [R140+0x21800], R24 ;  /* 0x021800188c007844 */ /* 0x0009e40000000200 */
[C---:B----4-:R-:W-:Y:S02]  /*15cc0*/  F2FP.BF16.F32.PACK_AB R24, R14.reuse, R21 ;  /* 0x000000150e18723e */ /* 0x050fe400000010ff */
[----:B------:R-:W3:Y:S01]  /*15cd0*/  LDL R21, [R1+0x24] ;  /* 0x0000240001157983 */ /* 0x000ee20000100800 */
[----:B------:R-:W1:Y:S08]  /*15ce0*/  MUFU.EX2 R15, R15 ;  /* 0x0000000f000f7308 */ /* 0x000e700000000800 */
[----:B------:R-:W-:Y:S08]  /*15cf0*/  MUFU.EX2 R26, R28 ;  /* 0x0000001c001a7308 */ /* 0x000ff00000000800 */
[----:B------:R-:W-:Y:S08]  /*15d00*/  MUFU.EX2 R80, R80 ;  /* 0x0000005000507308 */ /* 0x000ff00000000800 */
[----:B------:R-:W4:Y:S08]  /*15d10*/  MUFU.EX2 R81, R81 ;  /* 0x0000005100517308 */ /* 0x000f300000000800 */
[----:B------:R-:W-:Y:S08]  /*15d20*/  MUFU.EX2 R82, R82 ;  /* 0x0000005200527308 */ /* 0x000ff00000000800 */
[----:B------:R-:W5:Y:S01]  /*15d30*/  MUFU.EX2 R83, R83 ;  /* 0x0000005300537308 */ /* 0x000f620000000800 */
[----:B------:R-:W-:-:S04]  /*15d40*/  FADD.FTZ R4, R14, R4 ;  /* 0x000000040e047221 */ /* 0x000fc80000010000 */
[----:B-1----:R-:W-:Y:S01]  /*15d50*/  FADD.FTZ R4, R15, R4 ;  /* 0x000000040f047221 */ /* 0x002fe20000010000 */
[----:B------:R-:W-:Y:S01]  /*15d60*/  FADD.FTZ R3, R84, R3 ;  /* 0x0000000354037221 */ /* 0x000fe20000010000 */
[----:B----4-:R-:W-:Y:S02]  /*15d70*/  F2FP.BF16.F32.PACK_AB R25, R81, R80 ;  /* 0x000000505119723e */ /* 0x010fe400000010ff */
[C---:B------:R-:W-:Y:S01]  /*15d80*/  FADD.FTZ R4, R26.reuse, R4 ;  /* 0x000000041a047221 */ /* 0x040fe20000010000 */
[----:B------:R-:W-:Y:S01]  /*15d90*/  F2FP.BF16.F32.PACK_AB R26, R26, R15 ;  /* 0x0000000f1a1a723e */ /* 0x000fe200000010ff */
[----:B------:R-:W-:Y:S01]  /*15da0*/  FADD.FTZ R3, R85, R3 ;  /* 0x0000000355037221 */ /* 0x000fe20000010000 */
[----:B-----5:R-:W-:-:S03]  /*15db0*/  F2FP.BF16.F32.PACK_AB R27, R83, R82 ;  /* 0x00000052531b723e */ /* 0x020fc600000010ff */
[----:B------:R-:W-:Y:S02]  /*15dc0*/  FADD.FTZ R3, R86, R3 ;  /* 0x0000000356037221 */ /* 0x000fe40000010000 */
[----:B--2---:R1:W-:Y:S01]  /*15dd0*/  STSM.16.M88.4 [R30], R24 ;  /* 0x000000181e007844 */ /* 0x0043e20000000200 */
[----:B------:R-:W-:Y:S01]  /*15de0*/  MUFU.EX2 R32, R32 ;  /* 0x0000002000207308 */ /* 0x000fe20000000800 */
[----:B------:R-:W-:-:S07]  /*15df0*/  FADD.FTZ R3, R80, R3 ;  /* 0x0000000350037221 */ /* 0x000fce0000010000 */
[----:B------:R-:W-:Y:S08]  /*15e00*/  MUFU.EX2 R20, R20 ;  /* 0x0000001400147308 */ /* 0x000ff00000000800 */
[----:B-1----:R-:W1:Y:S01]  /*15e10*/  MUFU.EX2 R24, R29 ;  /* 0x0000001d00187308 */ /* 0x002e620000000800 */
[----:B------:R-:W-:-:S07]  /*15e20*/  FADD.FTZ R3, R81, R3 ;  /* 0x0000000351037221 */ /* 0x000fce0000010000 */
[----:B------:R-:W2:Y:S01]  /*15e30*/  MUFU.EX2 R26, R33 ;  /* 0x00000021001a7308 */ /* 0x000ea20000000800 */
[----:B------:R-:W-:-:S07]  /*15e40*/  FADD.FTZ R3, R82, R3 ;  /* 0x0000000352037221 */ /* 0x000fce0000010000 */
[----:B------:R-:W4:Y:S01]  /*15e50*/  MUFU.EX2 R25, R35 ;  /* 0x0000002300197308 */ /* 0x000f220000000800 */
[----:B-1----:R-:W-:Y:S01]  /*15e60*/  FADD.FTZ R4, R24, R4 ;  /* 0x0000000418047221 */ /* 0x002fe20000010000 */
[----:B------:R-:W-:-:S06]  /*15e70*/  FADD.FTZ R3, R83, R3 ;  /* 0x0000000353037221 */ /* 0x000fcc0000010000 */
[----:B0-----:R-:W0:Y:S08]  /*15e80*/  MUFU.EX2 R10, R36 ;  /* 0x00000024000a7308 */ /* 0x001e300000000800 */
[----:B------:R-:W1:Y:S01]  /*15e90*/  MUFU.EX2 R27, R42 ;  /* 0x0000002a001b7308 */ /* 0x000e620000000800 */
[----:B------:R-:W-:Y:S01]  /*15ea0*/  FADD.FTZ R4, R32, R4 ;  /* 0x0000000420047221 */ /* 0x000fe20000010000 */
[----:B------:R-:W-:-:S06]  /*15eb0*/  FADD.FTZ R3, R20, R3 ;  /* 0x0000000314037221 */ /* 0x000fcc0000010000 */
[----:B------:R-:W5:Y:S08]  /*15ec0*/  MUFU.EX2 R28, R37 ;  /* 0x00000025001c7308 */ /* 0x000f700000000800 */
[----:B------:R-:W5:Y:S01]  /*15ed0*/  MUFU.EX2 R43, R43 ;  /* 0x0000002b002b7308 */ /* 0x000f620000000800 */
[----:B--2---:R-:W-:Y:S01]  /*15ee0*/  FADD.FTZ R4, R26, R4 ;  /* 0x000000041a047221 */ /* 0x004fe20000010000 */
[----:B----4-:R-:W-:-:S06]  /*15ef0*/  FADD.FTZ R3, R25, R3 ;  /* 0x0000000319037221 */ /* 0x010fcc0000010000 */
[----:B------:R-:W2:Y:S08]  /*15f00*/  MUFU.EX2 R14, R40 ;  /* 0x00000028000e7308 */ /* 0x000eb00000000800 */
[----:B------:R-:W4:Y:S01]  /*15f10*/  MUFU.EX2 R11, R11 ;  /* 0x0000000b000b7308 */ /* 0x000f220000000800 */
[----:B0-----:R-:W-:Y:S01]  /*15f20*/  FADD.FTZ R4, R10, R4 ;  /* 0x000000040a047221 */ /* 0x001fe20000010000 */
[----:B-1----:R-:W-:-:S06]  /*15f30*/  FADD.FTZ R3, R27, R3 ;  /* 0x000000031b037221 */ /* 0x002fcc0000010000 */
[----:B------:R-:W0:Y:S08]  /*15f40*/  MUFU.EX2 R30, R41 ;  /* 0x00000029001e7308 */ /* 0x000e300000000800 */
[----:B------:R-:W1:Y:S01]  /*15f50*/  MUFU.EX2 R29, R46 ;  /* 0x0000002e001d7308 */ /* 0x000e620000000800 */
[----:B-----5:R-:W-:Y:S01]  /*15f60*/  FADD.FTZ R4, R28, R4 ;  /* 0x000000041c047221 */ /* 0x020fe20000010000 */
[----:B------:R-:W-:-:S06]  /*15f70*/  FADD.FTZ R3, R43, R3 ;  /* 0x000000032b037221 */ /* 0x000fcc0000010000 */
        /* <DEDUP_REMOVED lines=9> */
[----:B-----5:R-:W-:-:S07]  /*16010*/  FADD.FTZ R4, R31, R4 ;  /* 0x000000041f047221 */ /* 0x020fce0000010000 */
[----:B------:R-:W5:Y:S08]  /*16020*/  MUFU.EX2 R48, R48 ;  /* 0x0000003000307308 */ /* 0x000f700000000800 */
[----:B------:R-:W3:Y:S01]  /*16030*/  MUFU.EX2 R54, R54 ;  /* 0x0000003600367308 */ /* 0x000ee20000000800 */
        /* <DEDUP_REMOVED lines=9> */
[----:B---3--:R-:W-:-:S06]  /*160d0*/  FADD.FTZ R4, R54, R4 ;  /* 0x0000000436047221 */ /* 0x008fcc0000010000 */
[----:B------:R-:W3:Y:S08]  /*160e0*/  MUFU.EX2 R53, R53 ;  /* 0x0000003500357308 */ /* 0x000ef00000000800 */
        /* <DEDUP_REMOVED lines=9> */
[----:B---3--:R-:W-:Y:S01]  /*16180*/  FADD.FTZ R3, R53, R3 ;  /* 0x0000000335037221 */ /* 0x008fe20000010000 */
[----:B-----5:R-:W-:-:S06]  /*16190*/  FADD.FTZ R4, R59, R4 ;  /* 0x000000043b047221 */ /* 0x020fcc0000010000 */
        /* <DEDUP_REMOVED lines=22> */
[----:B------:R-:W-:-:S07]  /*16300*/  F2FP.BF16.F32.PACK_AB R29, R29, R11 ;  /* 0x0000000b1d1d723e */ /* 0x000fce00000010ff */
[----:B------:R-:W1:Y:S08]  /*16310*/  MUFU.EX2 R72, R72 ;  /* 0x0000004800487308 */ /* 0x000e700000000800 */
[----:B------:R-:W-:Y:S08]  /*16320*/  MUFU.EX2 R73, R73 ;  /* 0x0000004900497308 */ /* 0x000ff00000000800 */
[----:B------:R-:W-:Y:S08]  /*16330*/  MUFU.EX2 R76, R76 ;  /* 0x0000004c004c7308 */ /* 0x000ff00000000800 */
[----:B------:R-:W1:Y:S08]  /*16340*/  MUFU.EX2 R77, R77 ;  /* 0x0000004d004d7308 */ /* 0x000e700000000800 */
[----:B------:R-:W-:Y:S08]  /*16350*/  MUFU.EX2 R78, R78 ;  /* 0x0000004e004e7308 */ /* 0x000ff00000000800 */
[----:B------:R-:W1:Y:S01]  /*16360*/  MUFU.EX2 R79, R79 ;  /* 0x0000004f004f7308 */ /* 0x000e620000000800 */
[----:B---3--:R-:W-:Y:S01]  /*16370*/  FADD.FTZ R3, R65, R3 ;  /* 0x0000000341037221 */ /* 0x008fe20000010000 */
[----:B-----5:R-:W-:Y:S01]  /*16380*/  FADD.FTZ R11, R71, R4 ;  /* 0x00000004470b7221 */ /* 0x020fe20000010000 */
[----:B------:R-:W-:-:S02]  /*16390*/  F2FP.BF16.F32.PACK_AB R24, R32, R24 ;  /* 0x000000182018723e */ /* 0x000fc400000010ff */
[----:B------:R-:W-:Y:S02]  /*163a0*/  F2FP.BF16.F32.PACK_AB R25, R25, R20 ;  /* 0x000000141919723e */ /* 0x000fe400000010ff */
[----:B------:R-:W-:Y:S02]  /*163b0*/  F2FP.BF16.F32.PACK_AB R26, R10, R26 ;  /* 0x0000001a0a1a723e */ /* 0x000fe400000010ff */
[----:B------:R-:W-:Y:S02]  /*163c0*/  F2FP.BF16.F32.PACK_AB R27, R43, R27 ;  /* 0x0000001b2b1b723e */ /* 0x000fe400000010ff */
[----:B------:R-:W-:Y:S02]  /*163d0*/  F2FP.BF16.F32.PACK_AB R28, R14, R28 ;  /* 0x0000001c0e1c723e */ /* 0x000fe400000010ff */
[----:B------:R-:W-:Y:S02]  /*163e0*/  F2FP.BF16.F32.PACK_AB R30, R44, R30 ;  /* 0x0000001e2c1e723e */ /* 0x000fe400000010ff */
[----:B------:R-:W-:Y:S01]  /*163f0*/  F2FP.BF16.F32.PACK_AB R31, R50, R31 ;  /* 0x0000001f321f723e */ /* 0x000fe200000010ff */
[----:B--2---:R-:W-:Y:S01]  /*16400*/  FADD.FTZ R3, R68, R3 ;  /* 0x0000000344037221 */ /* 0x004fe20000010000 */
[----:B----4-:R-:W-:Y:S01]  /*16410*/  FADD.FTZ R4, R74, R11 ;  /* 0x0000000b4a047221 */ /* 0x010fe20000010000 */
[----:B------:R2:W-:Y:S01]  /*16420*/  STSM.16.M88.4 [R142], R24 ;  /* 0x000000188e007844 */ /* 0x0005e20000000200 */
[----:B------:R-:W-:-:S02]  /*16430*/  F2FP.BF16.F32.PACK_AB R36, R48, R36 ;  /* 0x000000243024723e */ /* 0x000fc400000010ff */
[----:B------:R-:W-:Y:S01]  /*16440*/  F2FP.BF16.F32.PACK_AB R37, R54, R37 ;  /* 0x000000253625723e */ /* 0x000fe200000010ff */
[----:B------:R3:W-:Y:S01]  /*16450*/  STSM.16.M88.4 [R141], R28 ;  /* 0x0000001c8d007844 */ /* 0x0007e20000000200 */
[----:B------:R-:W-:Y:S02]  /*16460*/  F2FP.BF16.F32.PACK_AB R38, R52, R38 ;  /* 0x000000263426723e */ /* 0x000fe400000010ff */
[----:B------:R-:W-:Y:S01]  /*16470*/  F2FP.BF16.F32.PACK_AB R39, R58, R39 ;  /* 0x000000273a27723e */ /* 0x000fe200000010ff */
[----:B0-----:R-:W-:Y:S01]  /*16480*/  FADD.FTZ R3, R40, R3 ;  /* 0x0000000328037221 */ /* 0x001fe20000010000 */
[----:B-1----:R-:W-:Y:S01]  /*16490*/  FADD.FTZ R4, R41, R4 ;  /* 0x0000000429047221 */ /* 0x002fe20000010000 */
[----:B------:R-:W-:Y:S02]  /*164a0*/  F2FP.BF16.F32.PACK_AB R40, R72, R40 ;  /* 0x000000284828723e */ /* 0x000fe400000010ff */
[----:B------:R-:W-:Y:S02]  /*164b0*/  F2FP.BF16.F32.PACK_AB R41, R77, R41 ;  /* 0x000000294d29723e */ /* 0x000fe400000010ff */
[----:B------:R-:W-:-:S02]  /*164c0*/  F2FP.BF16.F32.PACK_AB R42, R76, R73 ;  /* 0x000000494c2a723e */ /* 0x000fc400000010ff */
[----:B--2---:R-:W-:Y:S02]  /*164d0*/  F2FP.BF16.F32.PACK_AB R24, R56, R53 ;  /* 0x000000353818723e */ /* 0x004fe400000010ff */
[----:B------:R-:W-:Y:S02]  /*164e0*/  F2FP.BF16.F32.PACK_AB R25, R62, R59 ;  /* 0x0000003b3e19723e */ /* 0x000fe400000010ff */
[----:B------:R-:W-:Y:S02]  /*164f0*/  F2FP.BF16.F32.PACK_AB R26, R60, R57 ;  /* 0x000000393c1a723e */ /* 0x000fe400000010ff */
[----:B------:R-:W-:Y:S02]  /*16500*/  F2FP.BF16.F32.PACK_AB R27, R66, R63 ;  /* 0x0000003f421b723e */ /* 0x000fe400000010ff */
[----:B---3--:R-:W-:Y:S02]  /*16510*/  F2FP.BF16.F32.PACK_AB R28, R64, R61 ;  /* 0x0000003d401c723e */ /* 0x008fe400000010ff */
[----:B------:R-:W-:-:S02]  /*16520*/  F2FP.BF16.F32.PACK_AB R29, R70, R67 ;  /* 0x00000043461d723e */ /* 0x000fc400000010ff */
[----:B------:R-:W-:Y:S02]  /*16530*/  F2FP.BF16.F32.PACK_AB R30, R68, R65 ;  /* 0x00000041441e723e */ /* 0x000fe400000010ff */
[----:B------:R-:W-:Y:S02]  /*16540*/  F2FP.BF16.F32.PACK_AB R31, R74, R71 ;  /* 0x000000474a1f723e */ /* 0x000fe400000010ff */
[----:B------:R-:W-:Y:S01]  /*16550*/  F2FP.BF16.F32.PACK_AB R43, R79, R78 ;  /* 0x0000004e4f2b723e */ /* 0x000fe200000010ff */
[----:B------:R0:W-:Y:S04]  /*16560*/  STSM.16.M88.4 [R140+0x27800], R36 ;  /* 0x027800248c007844 */ /* 0x0001e80000000200 */
[----:B------:R0:W-:Y:S04]  /*16570*/  STSM.16.M88.4 [R21], R24 ;  /* 0x0000001815007844 */ /* 0x0001e80000000200 */
[----:B------:R0:W-:Y:S04]  /*16580*/  STSM.16.M88.4 [R142+0x6000], R28 ;  /* 0x0060001c8e007844 */ /* 0x0001e80000000200 */
[----:B------:R0:W-:Y:S01]  /*16590*/  STSM.16.M88.4 [R141+0x6000], R40 ;  /* 0x006000288d007844 */ /* 0x0001e20000000200 */
[----:B------:R-:W-:Y:S01]  /*165a0*/  @!PT LDS RZ, [RZ] ;  /* 0x00000000fffff984 */ /* 0x000fe20000000800 */
[----:B------:R-:W-:Y:S01]  /*165b0*/  @!PT LDS RZ, [RZ] ;  /* 0x00000000fffff984 */ /* 0x000fe20000000800 */
[----:B------:R-:W-:Y:S01]  /*165c0*/  @!PT LDS RZ, [RZ] ;  /* 0x00000000fffff984 */ /* 0x000fe20000000800 */
[----:B------:R-:W-:Y:S01]  /*165d0*/  @!PT LDS RZ, [RZ] ;  /* 0x00000000fffff984 */ /* 0x000fe20000000800 */
[----:B------:R1:W-:Y:S06]  /*165e0*/  MEMBAR.ALL.CTA ;  /* 0x0000000000007992 */ /* 0x0003ec0000008000 */
[----:B-1----:R-:W1:Y:S01]  /*165f0*/  FENCE.VIEW.ASYNC.S ;  /* 0x00000000000073c6 */ /* 0x002e620000000000 */
[----:B------:R-:W-:Y:S01]  /*16600*/  ISETP.GT.AND P2, PT, R0, R155, PT ;  /* 0x0000009b0000720c */ /* 0x000fe20003f44270 */
[----:B------:R-:W-:Y:S01]  /*16610*/  FADD.FTZ R10, R72, R3 ;  /* 0x00000003480a7221 */ /* 0x000fe20000010000 */
[----:B------:R-:W-:-:S03]  /*16620*/  FADD.FTZ R3, R77, R4 ;  /* 0x000000044d037221 */ /* 0x000fc60000010000 */
[----:B------:R-:W-:Y:S01]  /*16630*/  FADD.FTZ R11, R73, R10 ;  /* 0x0000000a490b7221 */ /* 0x000fe20000010000 */
[----:B------:R-:W-:Y:S01]  /*16640*/  FADD.FTZ R78, R78, R3 ;  /* 0x000000034e4e7221 */ /* 0x000fe20000010000 */
[-C--:B------:R-:W-:Y:S01]  /*16650*/  FMUL.FTZ R90, R90, R5.reuse ;  /* 0x000000055a5a7220 */ /* 0x080fe20000410000 */
        /* <DEDUP_REMOVED lines=49> */
[----:B------:R-:W-:-:S02]  /*16970*/  VIADD R0, R0, 0xffffffff ;  /* 0xffffffff00007836 */ /* 0x000fc40000000000 */
[----:B------:R-:W-:Y:S02]  /*16980*/  IMAD.MOV.U32 R14, RZ, RZ, R19 ;  /* 0x000000ffff0e7224 */ /* 0x000fe400078e0013 */
[----:B------:R-:W-:Y:S02]  /*16990*/  IMAD.MOV.U32 R10, RZ, RZ, R16 ;  /* 0x000000ffff0a7224 */ /* 0x000fe400078e0010 */
[----:B------:R-:W-:Y:S02]  /*169a0*/  IMAD.MOV.U32 R5, RZ, RZ, R13 ;  /* 0x000000ffff057224 */ /* 0x000fe400078e000d */
[----:B------:R-:W-:Y:S01]  /*169b0*/  IMAD.MOV.U32 R11, RZ, RZ, R12 ;  /* 0x000000ffff0b7224 */ /* 0x000fe200078e000c */
[----:B-1----:R-:W-:Y:S01]  /*169c0*/  NOP ;  /* 0x0000000000007918 */ /* 0x002fe20000000000 */
[----:B0-----:R-:W-:Y:S05]  /*169d0*/  @P2 BRA `(.L_x_10898) ;  /* 0xffffffd4001c2947 */ /* 0x001fea000383ffff */
.L_x_10888:
[----:B------:R-:W2:Y:S02]  /*169e0*/  LDL R5, [R1+0x44] ;  /* 0x0000440001057983 */ /* 0x000ea40000100800 */
[----:B--2---:R-:W-:-:S13]  /*169f0*/  ISETP.GE.AND P2, PT, R0, R5, PT ;  /* 0x000000050000720c */ /* 0x004fda0003f46270 */
[----:B------:R-:W-:Y:S05]  /*16a00*/  @!P2 BRA `(.L_x_10899) ;  /* 0x0000003c0004a947 */ /* 0x000fea0003800000 */
[----:B------:R-:W-:Y:S02]  /*16a10*/  IMAD.MOV.U32 R5, RZ, RZ, R13 ;  /* 0x000000ffff057224 */ /* 0x000fe400078e000d */
[----:B------:R-:W-:Y:S02]  /*16a20*/  IMAD.MOV.U32 R10, RZ, RZ, R12 ;  /* 0x000000ffff0a7224 */ /* 0x000fe400078e000c */
[----:B------:R-:W-:Y:S02]  /*16a30*/  IMAD.MOV.U32 R14, RZ, RZ, R19 ;  /* 0x000000ffff0e7224 */ /* 0x000fe400078e0013 */
[----:B------:R-:W-:-:S07]  /*16a40*/  IMAD.MOV.U32 R11, RZ, RZ, R16 ;  /* 0x000000ffff0b7224 */ /* 0x000fce00078e0010 */
.L_x_10917:
        /* <DEDUP_REMOVED lines=11> */
.L_x_10901:
[----:B------:R-:W-:Y:S01]  /*16b00*/  IMAD R12, R16, 0x8, R2 ;  /* 0x00000008100c7824 */ /* 0x000fe200078e0202 */
[----:B------:R-:W-:-:S04]  /*16b10*/  SHF.L.U32 R13, R19, 0x1f, RZ ;  /* 0x0000001f130d7819 */ /* 0x000fc800000006ff */
[----:B------:R0:W1:Y:S01]  /*16b20*/  SYNCS.PHASECHK.TRANS64.TRYWAIT P3, [R12+URZ+0x2d830], R13 ;  /* 0x02d8300d0c0075a7 */ /* 0x000062000806017f */
[----:B------:R-:W-:Y:S05]  /*16b30*/  @!P0 BRA `(.L_x_10902) ;  /* 0x0000000000048947 */ /* 0x000fea0003800000 */
[----:B------:R-:W-:Y:S01]  /*16b40*/  BPT.TRAP 0x1 ;  /* 0x000000040000795c */ /* 0x000fe20000300000 */
.L_x_10902:
[----:B------:R-:W-:Y:S04]  /*16b50*/  BSSY B0, `(.L_x_10900) ;  /* 0x0000004000007945 */ /* 0x000fe80003800000 */
[----:B-1----:R-:W-:Y:S05]  /*16b60*/  @P3 BRA `(.L_x_10903) ;  /* 0x0000000000083947 */ /* 0x002fea0003800000 */
[----:B------:R-:W1:Y:S02]  /*16b70*/  SYNCS.PHASECHK.TRANS64.TRYWAIT P3, [R12+URZ+0x2d830], R13 ;  /* 0x02d8300d0c0075a7 */ /* 0x000e64000806017f */
[----:B-1----:R-:W-:Y:S05]  /*16b80*/  @!P3 BRA `(.L_x_10904) ;  /* 0x00000108009cb947 */ /* 0x002fea0003800000 */
.L_x_10903:
[----:B------:R-:W-:Y:S05]  /*16b90*/  BSYNC B0 ;  /* 0x0000000000007941 */ /* 0x000fea0003800000 */
.L_x_10900:
        /* <DEDUP_REMOVED lines=61> */
.L_x_10906:
[----:B------:R-:W-:Y:S01]  /*16f70*/  SHF.L.U32 R12, R14, 0x1f, RZ ;  /* 0x0000001f0e0c7819 */ /* 0x000fe200000006ff */
[----:B------:R-:W-:-:S04]  /*16f80*/  IMAD R13, R11, 0x8, R2 ;  /* 0x000000080b0d7824 */ /* 0x000fc800078e0202 */
[----:B------:R0:W1:Y:S01]  /*16f90*/  SYNCS.PHASECHK.TRANS64.TRYWAIT P2, [R13+URZ+0x2d850], R12 ;  /* 0x02d8500c0d0075a7 */ /* 0x000062000804017f */
[----:B------:R-:W-:Y:S05]  /*16fa0*/  @!P0 BRA `(.L_x_10907) ;  /* 0x0000000000048947 */ /* 0x000fea0003800000 */
[----:B------:R-:W-:Y:S01]  /*16fb0*/  BPT.TRAP 0x1 ;  /* 0x000000040000795c */ /* 0x000fe20000300000 */
.L_x_10907:
[----:B-1----:R-:W-:Y:S05]  /*16fc0*/  @P2 BRA `(.L_x_10905) ;  /* 0x0000000000082947 */ /* 0x002fea0003800000 */
[----:B------:R-:W1:Y:S02]  /*16fd0*/  SYNCS.PHASECHK.TRANS64.TRYWAIT P2, [R13+URZ+0x2d850], R12 ;  /* 0x02d8500c0d0075a7 */ /* 0x000e64000804017f */
[----:B-1----:R-:W-:Y:S05]  /*16fe0*/  @!P2 BRA `(.L_x_10908) ;  /* 0x000001040098a947 */ /* 0x002fea0003800000 */
.L_x_10905:
[----:B------:R-:W2:Y:S01]  /*16ff0*/  LDL R143, [R1+0x18] ;  /* 0x00001800018f7983 */ /* 0x000ea20000100800 */
[----:B------:R-:W3:Y:S03]  /*17000*/  @P5 LDC R14, c[0x0][0x44c] ;  /* 0x00011300ff0e5b82 */ /* 0x000ee60000000800 */
[----:B------:R-:W2:Y:S05]  /*17010*/  LDL R20, [R1+0x40] ;  /* 0x0000400001147983 */ /* 0x000eaa0000100800 */
[----:B01----:R-:W0:Y:S01]  /*17020*/  @P5 LDC R13, c[0x0][0x450] ;  /* 0x00011400ff0d5b82 */ /* 0x003e220000000800 */
[----:B------:R-:W-:Y:S05]  /*17030*/  WARPSYNC.ALL ;  /* 0x0000000000007948 */ /* 0x000fea0003800000 */
[----:B--2---:R-:W-:-:S02]  /*17040*/  IMAD.IADD R12, R20, 0x1, R143 ;  /* 0x00000001140c7824 */ /* 0x004fc400078e028f */
[----:B------:R-:W2:Y:S01]  /*17050*/  LDL R143, [R1+0x3c] ;  /* 0x00003c00018f7983 */ /* 0x000ea20000100800 */
[----:B------:R-:W-:Y:S01]  /*17060*/  IMAD.MOV.U32 R15, RZ, RZ, -0x7fffffe0 ;  /* 0x80000020ff0f7424 */ /* 0x000fe200078e00ff */
[----:B------:R-:W-:Y:S01]  /*17070*/  WARPGROUP.ARRIVE ;  /* 0x00000000000079c5 */ /* 0x000fe20000000000 */
[----:B---3--:R-:W-:-:S05]  /*17080*/  @P5 IMAD.HI.U32 R14, R12, R14, RZ ;  /* 0x0000000e0c0e5227 */ /* 0x008fca00078e00ff */
[----:B------:R-:W1:Y:S01]  /*17090*/  S2R R144, SR_TID.X ;  /* 0x0000000000907919 */ /* 0x000e620000002100 */
[----:B------:R-:W-:Y:S01]  /*170a0*/  FMUL.FTZ R84, R84, UR48 ;  /* 0x0000003054547c20 */ /* 0x000fe20008410000 */
[C---:B------:R-:W-:Y:S01]  /*170b0*/  R2UR UR11, R15.reuse ;  /* 0x000000000f0b72ca */ /* 0x040fe200000e0000 */
[----:B------:R-:W-:Y:S01]  /*170c0*/  IMAD.MOV.U32 R21, RZ, RZ, -0x7fffffe0 ;  /* 0x80000020ff157424 */ /* 0x000fe200078e00ff */
[----:B0-----:R-:W-:Y:S01]  /*170d0*/  @P5 SHF.R.U32.HI R12, RZ, R13, R14 ;  /* 0x0000000dff0c5219 */ /* 0x001fe2000001160e */
[----:B------:R-:W-:Y:S01]  /*170e0*/  VIADD R13, R2, 0x400 ;  /* 0x00000400020d7836 */ /* 0x000fe20000000000 */
[----:B------:R-:W-:Y:S01]  /*170f0*/  R2UR UR47, R15 ;  /* 0x000000000f2f72ca */ /* 0x000fe200000e0000 */
[----:B------:R-:W-:Y:S01]  /*17100*/  IMAD.MOV.U32 R15, RZ, RZ, 0x40000040 ;  /* 0x40000040ff0f7424 */ /* 0x000fe200078e00ff */
[----:B------:R-:W-:Y:S01]  /*17110*/  R2UR UR15, R21 ;  /* 0x00000000150f72ca */ /* 0x000fe200000e0000 */
[----:B------:R-:W0:Y:S01]  /*17120*/  SHFL.IDX PT, R145, R12, RZ, 0x1c1f ;  /* 0x001c1fff0c917589 */ /* 0x000e2200000e0000 */
[----:B------:R-:W-:Y:S01]  /*17130*/  SHF.R.U32.HI R13, RZ, 0x4, R13 ;  /* 0x00000004ff0d7819 */ /* 0x000fe2000001160d */
[----:B------:R-:W-:Y:S01]  /*17140*/  FMUL.FTZ R85, R85, UR48 ;  /* 0x0000003055557c20 */ /* 0x000fe20008410000 */
[----:B------:R-:W-:Y:S01]  /*17150*/  R2UR UR9, R15 ;  /* 0x000000000f0972ca */ /* 0x000fe200000e0000 */
[----:B------:R-:W-:Y:S01]  /*17160*/  IMAD.MOV.U32 R15, RZ, RZ, 0x40000040 ;  /* 0x40000040ff0f7424 */ /* 0x000fe200078e00ff */
[----:B------:R-:W-:Y:S01]  /*17170*/  LOP3.LUT R13, R13, 0x3fff, RZ, 0xc0, !PT ;  /* 0x00003fff0d0d7812 */ /* 0x000fe200078ec0ff */
[----:B------:R-:W3:Y:S01]  /*17180*/  MUFU.TANH R84, R84 ;  /* 0x0000005400547308 */ /* 0x000ee20000002400 */
[----:B------:R-:W-:-:S02]  /*17190*/  R2UR UR19, R21 ;  /* 0x00000000151372ca */ /* 0x000fc400000e0000 */
[----:B------:R-:W-:Y:S02]  /*171a0*/  LOP3.LUT R13, R13, 0x2000000, RZ, 0xfc, !PT ;  /* 0x020000000d0d7812 */ /* 0x000fe400078efcff */
[C---:B------:R-:W-:Y:S02]  /*171b0*/  R2UR UR23, R21.reuse ;  /* 0x00000000151772ca */ /* 0x040fe400000e0000 */
[----:B------:R-:W-:Y:S01]  /*171c0*/  R2UR UR27, R21 ;  /* 0x00000000151b72ca */ /* 0x000fe200000e0000 */
[----:B------:R-:W-:Y:S01]  /*171d0*/  IMAD R14, R11, 0x600, R13 ;  /* 0x000006000b0e7824 */ /* 0x000fe200078e020d */
[C---:B------:R-:W-:Y:S01]  /*171e0*/  R2UR UR31, R21.reuse ;  /* 0x00000000151f72ca */ /* 0x040fe200000e0000 */
[----:B------:R-:W-:Y:S01]  /*171f0*/  FMUL.FTZ R13, R24, UR48 ;  /* 0x00000030180d7c20 */ /* 0x000fe20008410000 */
[----:B------:R-:W-:Y:S01]  /*17200*/  R2UR UR35, R21 ;  /* 0x00000000152372ca */ /* 0x000fe200000e0000 */
[C---:B------:R-:W-:Y:S01]  /*17210*/  VIADD R20, R14.reuse, 0x40 ;  /* 0x000000400e147836 */ /* 0x040fe20000000000 */
[----:B------:R-:W-:Y:S01]  /*17220*/  R2UR UR10, R14 ;  /* 0x000000000e0a72ca */ /* 0x000fe200000e0000 */
[----:B------:R-:W-:Y:S01]  /*17230*/  IMAD.MOV.U32 R21, RZ, RZ, 0x40000040 ;  /* 0x40000040ff157424 */ /* 0x000fe200078e00ff */
[----:B------:R-:W-:Y:S01]  /*17240*/  R2UR UR45, R15 ;  /* 0x000000000f2d72ca */ /* 0x000fe200000e0000 */
[----:B------:R-:W-:Y:S01]  /*17250*/  FMUL.FTZ R15, R25, UR48 ;  /* 0x00000030190f7c20 */ /* 0x000fe20008410000 */
[----:B------:R-:W-:Y:S01]  /*17260*/  R2UR UR14, R20 ;  /* 0x00000000140e72ca */ /* 0x000fe200000e0000 */
[----:B------:R-:W-:Y:S01]  /*17270*/  VIADD R20, R14, 0x80 ;  /* 0x000000800e147836 */ /* 0x000fe20000000000 */
[----:B------:R-:W-:Y:S01]  /*17280*/  R2UR UR13, R21 ;  /* 0x00000000150d72ca */ /* 0x000fe200000e0000 */
[----:B------:R-:W-:-:S02]  /*17290*/  IMAD.MOV.U32 R21, RZ, RZ, 0x40000040 ;  /* 0x40000040ff157424 */ /* 0x000fc400078e00ff */
[----:B------:R-:W-:Y:S01]  /*172a0*/  FMUL.FTZ R25, R29, UR48 ;  /* 0x000000301d197c20 */ /* 0x000fe20008410000 */
[----:B------:R-:W-:Y:S01]  /*172b0*/  FMUL.FTZ R29, R33, UR48 ;  /* 0x00000030211d7c20 */ /* 0x000fe20008410000 */
[----:B------:R-:W-:Y:S01]  /*172c0*/  R2UR UR18, R20 ;  /* 0x00000000141272ca */ /* 0x000fe200000e0000 */
[----:B------:R-:W-:Y:S01]  /*172d0*/  VIADD R20, R14, 0xc0 ;  /* 0x000000c00e147836 */ /* 0x000fe20000000000 */
[----:B------:R-:W-:Y:S01]  /*172e0*/  R2UR UR17, R21 ;  /* 0x00000000151172ca */ /* 0x000fe200000e0000 */
[----:B------:R-:W-:Y:S02]  /*172f0*/  IMAD.MOV.U32 R21, RZ, RZ, 0x40000040 ;  /* 0x40000040ff157424 */ /* 0x000fe400078e00ff */
[----:B------:R-:W-:Y:S01]  /*17300*/  FMUL.FTZ R33, R38, UR48 ;  /* 0x0000003026217c20 */ /* 0x000fe20008410000 */
        /* <DEDUP_REMOVED lines=10> */
[----:B------:R-:W-:Y:S01]  /*173b0*/  IMAD.MOV.U32 R21, RZ, RZ, 0x40000040 ;  /* 0x40000040ff157424 */ /* 0x000fe200078e00ff */
[----:B-1----:R-:W-:Y:S01]  /*173c0*/  ISETP.GE.U32.AND P2, PT, R144, 0x180, PT ;  /* 0x000001809000780c */ /* 0x002fe20003f46070 */
[----:B------:R-:W-:Y:S01]  /*173d0*/  FMUL.FTZ R54, R58, UR48 ;  /* 0x000000303a367c20 */ /* 0x000fe20008410000 */
[----:B------:R-:W-:Y:S01]  /*173e0*/  R2UR UR30, R20 ;  /* 0x00000000141e72ca */ /* 0x000fe200000e0000 */
[C---:B------:R-:W-:Y:S01]  /*173f0*/  VIADD R20, R14.reuse, 0x180 ;  /* 0x000001800e147836 */ /* 0x040fe20000000000 */
[----:B------:R-:W-:Y:S01]  /*17400*/  R2UR UR29, R21 ;  /* 0x00000000151d72ca */ /* 0x000fe200000e0000 */
[----:B------:R-:W-:-:S02]  /*17410*/  VIADD R14, R14, 0x1c0 ;  /* 0x000001c00e0e7836 */ /* 0x000fc40000000000 */
[----:B------:R-:W-:Y:S01]  /*17420*/  FMUL.FTZ R58, R62, UR48 ;  /* 0x000000303e3a7c20 */ /* 0x000fe20008410000 */
[----:B------:R-:W-:Y:S01]  /*17430*/  IMAD.MOV.U32 R21, RZ, RZ, 0x40000040 ;  /* 0x40000040ff157424 */ /* 0x000fe200078e00ff */
[----:B------:R-:W-:Y:S01]  /*17440*/  R2UR UR34, R20 ;  /* 0x00000000142272ca */ /* 0x000fe200000e0000 */
        /* <DEDUP_REMOVED lines=18> */
[----:B------:R-:W1:Y:S08]  /*17570*/  MUFU.TANH R13, R13 ;  /* 0x0000000d000d7308 */ /* 0x000e700000002400 */
        /* <DEDUP_REMOVED lines=26> */
[----:B--2---:R-:W-:-:S02]  /*17720*/  LOP3.LUT R14, R143, 0x10000, RZ, 0xfc, !PT ;  /* 0x000100008f0e7812 */ /* 0x004fc400078efcff */
[----:B------:R-:W-:Y:S02]  /*17730*/  SHF.R.U32.HI R143, RZ, 0x7, R144 ;  /* 0x00000007ff8f7819 */ /* 0x000fe40000011690 */
[C---:B------:R-:W-:Y:S01]  /*17740*/  R2UR UR8, R14.reuse ;  /* 0x000000000e0872ca */ /* 0x040fe200000e0000 */
[----:B------:R-:W-:Y:S02]  /*17750*/  VIADD R20, R14, 0x2 ;  /* 0x000000020e147836 */ /* 0x000fe40000000000 */
[----:B------:R-:W-:-:S03]  /*17760*/  VIADD R50, R143, 0x9 ;  /* 0x000000098f327836 */ /* 0x000fc60000000000 */
[----:B------:R-:W-:Y:S01]  /*17770*/  R2UR UR12, R20 ;  /* 0x00000000140c72ca */ /* 0x000fe200000e0000 */
[----:B------:R-:W-:Y:S01]  /*17780*/  VIADD R20, R14, 0x4 ;  /* 0x000000040e147836 */ /* 0x000fe20000000000 */
[----:B------:R-:W-:-:S04]  /*17790*/  SEL R50, R50, 0x9, !P2 ;  /* 0x0000000932327807 */ /* 0x000fc80005000000 */
[----:B------:R-:W-:Y:S01]  /*177a0*/  R2UR UR16, R20 ;  /* 0x00000000141072ca */ /* 0x000fe200000e0000 */
[----:B------:R-:W-:Y:S01]  /*177b0*/  HGMMA.64x96x16.F32.BF16 R88, gdesc[UR8].tnspB, R88, gsb0 ;  /* 0x41600000085879f0 */ /* 0x000fe20008001858 */
[----:B------:R-:W-:-:S05]  /*177c0*/  VIADD R20, R14, 0x6 ;  /* 0x000000060e147836 */ /* 0x000fca0000000000 */
[----:B------:R-:W-:Y:S01]  /*177d0*/  R2UR UR20, R20 ;  /* 0x00000000141472ca */ /* 0x000fe200000e0000 */
[----:B------:R-:W-:-:S05]  /*177e0*/  VIADD R20, R14, 0x600 ;  /* 0x000006000e147836 */ /* 0x000fca0000000000 */
[----:B------:R-:W-:Y:S01]  /*177f0*/  R2UR UR24, R20 ;  /* 0x00000000141872ca */ /* 0x000fe200000e0000 */
[----:B------:R-:W-:-:S05]  /*17800*/  VIADD R20, R14, 0x602 ;  /* 0x000006020e147836 */ /* 0x000fca0000000000 */
[----:B------:R-:W-:Y:S01]  /*17810*/  R2UR UR28, R20 ;  /* 0x00000000141c72ca */ /* 0x000fe200000e0000 */
[C---:B------:R-:W-:Y:S02]  /*17820*/  VIADD R20, R14.reuse, 0x604 ;  /* 0x000006040e147836 */ /* 0x040fe40000000000 */
[----:B------:R-:W-:-:S03]  /*17830*/  VIADD R14, R14, 0x606 ;  /* 0x000006060e0e7836 */ /* 0x000fc60000000000 */
        /* <DEDUP_REMOVED lines=39> */
[----:B------:R-:W2:Y:S02]  /*17ab0*/  MUFU.TANH R14, R14 ;  /* 0x0000000e000e7308 */ /* 0x000ea40000002400 */
[----:B------:R-:W-:-:S04]  /*17ac0*/  IADD3 R143, -R137, 0x1, -R82 ;  /* 0x00000001898f7810 */ /* 0x000fc80007ffe952 */
[----:B------:R-:W-:Y:S02]  /*17ad0*/  IADD3 R143, -R138, R143, R139 ;  /* 0x0000008f8a8f7210 */ /* 0x000fe40007ffe18b */
[----:B------:R-:W1:Y:S03]  /*17ae0*/  MUFU.TANH R20, R20 ;  /* 0x0000001400147308 */ /* 0x000e660000002400 */
[C---:B------:R-:W-:Y:S02]  /*17af0*/  VIADD R144, R143.reuse, UR43 ;  /* 0x0000002b8f907c36 */ /* 0x040fe40008000000 */
[----:B------:R-:W-:-:S03]  /*17b00*/  VIADD R143, R143, UR52 ;  /* 0x000000348f8f7c36 */ /* 0x000fc60008000000 */
[----:B------:R-:W1:Y:S01]  /*17b10*/  MUFU.TANH R26, R26 ;  /* 0x0000001a001a7308 */ /* 0x000e620000002400 */
[C---:B0-----:R-:W-:Y:S02]  /*17b20*/  IMAD.IADD R87, R145.reuse, 0x1, R144 ;  /* 0x0000000191577824 */ /* 0x041fe400078e0290 */
[----:B------:R-:W-:-:S05]  /*17b30*/  IMAD.IADD R86, R145, 0x1, R143 ;  /* 0x0000000191567824 */ /* 0x000fca00078e028f */
[----:B------:R-:W0:Y:S08]  /*17b40*/  MUFU.TANH R27, R27 ;  /* 0x0000001b001b7308 */ /* 0x000e300000002400 */
[----:B------:R-:W0:Y:S01]  /*17b50*/  MUFU.TANH R31, R31 ;  /* 0x0000001f001f7308 */ /* 0x000e220000002400 */
[----:B------:R-:W-:Y:S02]  /*17b60*/  WARPGROUP.DEPBAR.LE gsb0, 0x0 ;  /* 0x00008000000079c5 */ /* 0x000fe40000010000 */
        /* <DEDUP_REMOVED lines=57> */
[----:B-1234-:R-:W-:Y:S05]  /*17f00*/  @!P4 BRA `(.L_x_10909) ;  /* 0x000000000058c947 */ /* 0x01efea0003800000 */
        /* <DEDUP_REMOVED lines=12> */
.L_x_10911:
[----:B------:R-:W-:-:S05]  /*17fd0*/  IMAD.U32 R155, RZ, RZ, UR5 ;  /* 0x00000005ff9b7e24 */ /* 0x000fca000f8e00ff */
[----:B------:R-:W-:-:S13]  /*17fe0*/  ISETP.NE.AND P2, PT, R155, 0x1, PT ;  /* 0x000000019b00780c */ /* 0x000fda0003f45270 */
[----:B0-----:R-:W0:Y:S02]  /*17ff0*/  @P2 LDC.64 R50, c[0x0][0x9e8] ;  /* 0x00027a00ff322b82 */ /* 0x001e240000000a00 */
[----:B0-----:R-:W-:-:S05]  /*18000*/  @P2 IMAD.HI.U32 R50, R145, R50, RZ ;  /* 0x0000003291322227 */ /* 0x001fca00078e00ff */
[----:B------:R-:W-:-:S07]  /*18010*/  @P2 SHF.R.U32.HI R145, RZ, R51, R50 ;  /* 0x00000033ff912219 */ /* 0x000fce0000011632 */
.L_x_10912:
[----:B------:R-:W-:Y:S05]  /*18020*/  BSYNC B0 ;  /* 0x0000000000007941 */ /* 0x000fea0003800000 */
.L_x_10910:
[----:B------:R-:W-:-:S04]  /*18030*/  IMAD R145, R145, R155, -R82 ;  /* 0x0000009b91917224 */ /* 0x000fc800078e0a52 */
[----:B------:R-:W-:-:S05]  /*18040*/  IMAD.IADD R145, R145, 0x1, -R137 ;  /* 0x0000000191917824 */ /* 0x000fca00078e0a89 */
[----:B------:R-:W-:Y:S02]  /*18050*/  VIMNMX R86, R86, R145, !PT ;  /* 0x0000009156567248 */ /* 0x000fe40007fe0100 */
[----:B------:R-:W-:-:S07]  /*18060*/  VIADDMNMX R87, R145, R155, R87, PT ;  /* 0x0000009b91577246 */ /* 0x000fce0003800157 */
.L_x_10909:
[----:B------:R-:W-:Y:S01]  /*18070*/  ISETP.GT.AND P3, PT, R0, -0x1, PT ;  /* 0xffffffff0000780c */ /* 0x000fe20003f64270 */
[----:B------:R-:W1:Y:S03]  /*18080*/  SHFL.IDX PT, R12, R12, 0x1, 0x1c1f ;  /* 0x003c1f000c0c7f89 */ /* 0x000e6600000e0000 */
[----:B------:R-:W-:-:S04]  /*18090*/  ISETP.GT.AND P2, PT, R86, RZ, P3 ;  /* 0x000000ff5600720c */ /* 0x000fc80001f44270 */
[----:B------:R-:W-:-:S04]  /*180a0*/  ISETP.LT.OR P2, PT, R87, 0x1, P2 ;  /* 0x000000015700780c */ /* 0x000fc80001741670 */
[----:B0-----:R-:W-:Y:S02]  /*180b0*/  FSEL R50, R13, -INF , !P2 ;  /* 0xff8000000d327808 */ /* 0x001fe40005000000 */
[----:B------:R-:W-:-:S04]  /*180c0*/  ISETP.GT.AND P2, PT, R86, 0x1, P3 ;  /* 0x000000015600780c */ /* 0x000fc80001f44270 */
[----:B------:R-:W-:-:S04]  /*180d0*/  ISETP.LT.OR P2, PT, R87, 0x2, P2 ;  /* 0x000000025700780c */ /* 0x000fc80001741670 */
[----:B------:R-:W-:Y:S02]  /*180e0*/  FSEL R15, R15, -INF , !P2 ;  /* 0xff8000000f0f7808 */ /* 0x000fe40005000000 */
[----:B------:R-:W-:Y:S01]  /*180f0*/  ISETP.GT.AND P2, PT, R86, 0x8, P3 ;  /* 0x000000085600780c */ /* 0x000fe20001f44270 */
[--C-:B-1----:R-:W-:Y:S02]  /*18100*/  IMAD.IADD R144, R144, 0x1, R12.reuse ;  /* 0x0000000190907824 */ /* 0x102fe400078e020c */
        /* <DEDUP_REMOVED lines=103> */
.L_x_10915:
[----:B------:R-:W-:-:S05]  /*18780*/  IMAD.U32 R86, RZ, RZ, UR5 ;  /* 0x00000005ff567e24 */ /* 0x000fca000f8e00ff */
[----:B------:R-:W-:-:S13]  /*18790*/  ISETP.NE.AND P2, PT, R86, 0x1, PT ;  /* 0x000000015600780c */ /* 0x000fda0003f45270 */
[----:B------:R-:W0:Y:S02]  /*187a0*/  @P2 LDC.64 R12, c[0x0][0x9e8] ;  /* 0x00027a00ff0c2b82 */ /* 0x000e240000000a00 */
[----:B0-----:R-:W-:-:S05]  /*187b0*/  @P2 IMAD.HI.U32 R12, R51, R12, RZ ;  /* 0x0000000c330c2227 */ /* 0x001fca00078e00ff */
[----:B------:R-:W-:-:S07]  /*187c0*/  @P2 SHF.R.U32.HI R51, RZ, R13, R12 ;  /* 0x0000000dff332219 */ /* 0x000fce000001160c */
.L_x_10916:
[----:B------:R-:W-:Y:S05]  /*187d0*/  BSYNC B0 ;  /* 0x0000000000007941 */ /* 0x000fea0003800000 */
.L_x_10914:
[----:B------:R-:W-:-:S04]  /*187e0*/  IMAD R51, R51, R86, -R82 ;  /* 0x0000005633337224 */ /* 0x000fc800078e0a52 */
[----:B------:R-:W-:-:S05]  /*187f0*/  IMAD.IADD R51, R51, 0x1, -R137 ;  /* 0x0000000133337824 */ /* 0x000fca00078e0a89 */
[----:B------:R-:W-:Y:S02]  /*18800*/  VIMNMX R143, R143, R51, !PT ;  /* 0x000000338f8f7248 */ /* 0x000fe40007fe0100 */
[----:B------:R-:W-:-:S07]  /*18810*/  VIADDMNMX R144, R51, R86, R144, PT ;  /* 0x0000005633907246 */ /* 0x000fce0003800190 */
.L_x_10913:
        /* <DEDUP_REMOVED lines=94> */
[----:B------:R-:W-:Y:S01]  /*18e00*/  FFMA.FTZ R10, R85, UR39, -R10 ;  /* 0x00000027550a7c23 */ /* 0x000fe2000801080a */
        /* <DEDUP_REMOVED lines=8> */
[----:B------:R-:W3:Y:S01]  /*18e90*/  MUFU.EX2 R21, R21 ;  /* 0x0000001500157308 */ /* 0x000ee20000000800 */
[----:B0-----:R-:W-:Y:S02]  /*18ea0*/  FFMA.FTZ R4, R11, R4, R32 ;  /* 0x000000040b047223 */ /* 0x001fe40000010020 */
[----:B------:R-:W-:Y:S02]  /*18eb0*/  FSEL R86, R34, -INF , !P2 ;  /* 0xff80000022567808 */ /* 0x000fe40005000000 */
[----:B------:R-:W-:-:S03]  /*18ec0*/  ISETP.GT.AND P2, PT, R143, 0x20, P3 ;  /* 0x000000208f00780c */ /* 0x000fc60001f44270 */
[----:B------:R-:W0:Y:S01]  /*18ed0*/  MUFU.EX2 R25, R25 ;  /* 0x0000001900197308 */ /* 0x000e220000000800 */
[----:B------:R-:W-:Y:S01]  /*18ee0*/  ISETP.LT.OR P2, PT, R144, 0x21, P2 ;  /* 0x000000219000780c */ /* 0x000fe20001741670 */
[C---:B-1----:R-:W-:Y:S01]  /*18ef0*/  FADD.FTZ R4, R15.reuse, R4 ;  /* 0x000000040f047221 */ /* 0x042fe20000010000 */
[----:B------:R-:W-:Y:S02]  /*18f00*/  F2FP.BF16.F32.PACK_AB R32, R15, R32 ;  /* 0x000000200f20723e */ /* 0x000fe400000010ff */
[----:B------:R-:W-:Y:S02]  /*18f10*/  FSEL R36, R36, -INF , !P2 ;  /* 0xff80000024247808 */ /* 0x000fe40005000000 */
[----:B------:R-:W-:Y:S01]  /*18f20*/  ISETP.GT.AND P2, PT, R143, 0x21, P3 ;  /* 0x000000218f00780c */ /* 0x000fe20001f44270 */
[----:B------:R-:W1:Y:S01]  /*18f30*/  MUFU.EX2 R27, R27 ;  /* 0x0000001b001b7308 */ /* 0x000e620000000800 */
[----:B---3--:R-:W-:Y:S02]  /*18f40*/  FADD.FTZ R4, R21, R4 ;  /* 0x0000000415047221 */ /* 0x008fe40000010000 */
[----:B------:R-:W-:-:S04]  /*18f50*/  ISETP.LT.OR P2, PT, R144, 0x22, P2 ;  /* 0x000000229000780c */ /* 0x000fc80001741670 */
[----:B------:R-:W-:Y:S01]  /*18f60*/  FSEL R38, R38, -INF , !P2 ;  /* 0xff80000026267808 */ /* 0x000fe20005000000 */
[----:B------:R-:W3:Y:S01]  /*18f70*/  MUFU.EX2 R29, R29 ;  /* 0x0000001d001d7308 */ /* 0x000ee20000000800 */
[----:B------:R-:W-:Y:S01]  /*18f80*/  ISETP.GT.AND P2, PT, R143, 0x28, P3 ;  /* 0x000000288f00780c */ /* 0x000fe20001f44270 */
[C---:B0-----:R-:W-:Y:S01]  /*18f90*/  FADD.FTZ R4, R25.reuse, R4 ;  /* 0x0000000419047221 */ /* 0x041fe20000010000 */
[----:B------:R-:W-:Y:S02]  /*18fa0*/  F2FP.BF16.F32.PACK_AB R34, R25, R21 ;  /* 0x000000151922723e */ /* 0x000fe400000010ff */
[----:B------:R-:W-:-:S03]  /*18fb0*/  ISETP.LT.OR P2, PT, R144, 0x29, P2 ;  /* 0x000000299000780c */ /* 0x000fc60001741670 */
[----:B------:R-:W0:Y:S01]  /*18fc0*/  MUFU.EX2 R31, R31 ;  /* 0x0000001f001f7308 */ /* 0x000e220000000800 */
[----:B------:R-:W-:Y:S01]  /*18fd0*/  FSEL R40, R40, -INF , !P2 ;  /* 0xff80000028287808 */ /* 0x000fe20005000000 */
[----:B-1----:R-:W-:Y:S01]  /*18fe0*/  FADD.FTZ R4, R27, R4 ;  /* 0x000000041b047221 */ /* 0x002fe20000010000 */
[----:B------:R-:W-:-:S04]  /*18ff0*/  ISETP.GT.AND P2, PT, R143, 0x29, P3 ;  /* 0x000000298f00780c */ /* 0x000fc80001f44270 */
[----:B------:R-:W-:Y:S01]  /*19000*/  ISETP.LT.OR P2, PT, R144, 0x2a, P2 ;  /* 0x0000002a9000780c */ /* 0x000fe20001741670 */
[----:B------:R-:W1:Y:S01]  /*19010*/  MUFU.EX2 R51, R51 ;  /* 0x0000003300337308 */ /* 0x000e620000000800 */
[----:B---3--:R-:W-:Y:S02]  /*19020*/  FADD.FTZ R4, R29, R4 ;  /* 0x000000041d047221 */ /* 0x008fe40000010000 */
[----:B------:R-:W-:Y:S02]  /*19030*/  FSEL R42, R42, -INF , !P2 ;  /* 0xff8000002a2a7808 */ /* 0x000fe40005000000 */
[----:B------:R-:W-:-:S03]  /*19040*/  ISETP.GT.AND P2, PT, R143, 0x30, P3 ;  /* 0x000000308f00780c */ /* 0x000fc60001f44270 */
[----:B------:R-:W3:Y:S01]  /*19050*/  MUFU.EX2 R82, R82 ;  /* 0x0000005200527308 */ /* 0x000ee20000000800 */
[----:B------:R-:W-:Y:S01]  /*19060*/  ISETP.LT.OR P2, PT, R144, 0x31, P2 ;  /* 0x000000319000780c */ /* 0x000fe20001741670 */
[----:B0-----:R-:W-:-:S03]  /*19070*/  FADD.FTZ R4, R31, R4 ;  /* 0x000000041f047221 */ /* 0x001fc60000010000 */
[----:B------:R-:W-:Y:S02]  /*19080*/  FSEL R44, R44, -INF , !P2 ;  /* 0xff8000002c2c7808 */ /* 0x000fe40005000000 */
[----:B------:R-:W-:Y:S01]  /*19090*/  ISETP.GT.AND P2, PT, R143, 0x31, P3 ;  /* 0x000000318f00780c */ /* 0x000fe20001f44270 */
[----:B------:R-:W0:Y:S01]  /*190a0*/  MUFU.EX2 R37, R37 ;  /* 0x0000002500257308 */ /* 0x000e220000000800 */
[----:B-1----:R-:W-:Y:S02]  /*190b0*/  FADD.FTZ R4, R51, R4 ;  /* 0x0000000433047221 */ /* 0x002fe40000010000 */
[----:B------:R-:W-:-:S04]  /*190c0*/  ISETP.LT.OR P2, PT, R144, 0x32, P2 ;  /* 0x000000329000780c */ /* 0x000fc80001741670 */
[----:B------:R-:W-:Y:S01]  /*190d0*/  FSEL R46, R46, -INF , !P2 ;  /* 0xff8000002e2e7808 */ /* 0x000fe20005000000 */
[----:B------:R-:W1:Y:S01]  /*190e0*/  MUFU.EX2 R39, R39 ;  /* 0x0000002700277308 */ /* 0x000e620000000800 */
[----:B------:R-:W-:Y:S01]  /*190f0*/  ISETP.GT.AND P2, PT, R143, 0x38, P3 ;  /* 0x000000388f00780c */ /* 0x000fe20001f44270 */
[----:B---3--:R-:W-:-:S03]  /*19100*/  FADD.FTZ R4, R82, R4 ;  /* 0x0000000452047221 */ /* 0x008fc60000010000 */
[----:B------:R-:W-:-:S03]  /*19110*/  ISETP.LT.OR P2, PT, R144, 0x39, P2 ;  /* 0x000000399000780c */ /* 0x000fc60001741670 */
[----:B------:R-:W3:Y:S01]  /*19120*/  MUFU.EX2 R41, R41 ;  /* 0x0000002900297308 */ /* 0x000ee20000000800 */
[----:B------:R-:W-:Y:S01]  /*19130*/  FSEL R48, R48, -INF , !P2 ;  /* 0xff80000030307808 */ /* 0x000fe20005000000 */
[----:B0-----:R-:W-:Y:S01]  /*19140*/  FADD.FTZ R4, R37, R4 ;  /* 0x0000000425047221 */ /* 0x001fe20000010000 */
[----:B------:R-:W-:-:S04]  /*19150*/  ISETP.GT.AND P2, PT, R143, 0x39, P3 ;  /* 0x000000398f00780c */ /* 0x000fc80001f44270 */
[----:B------:R-:W-:Y:S01]  /*19160*/  ISETP.LT.OR P2, PT, R144, 0x3a, P2 ;  /* 0x0000003a9000780c */ /* 0x000fe20001741670 */
[----:B------:R-:W-:Y:S01]  /*19170*/  MUFU.EX2 R43, R43 ;  /* 0x0000002b002b7308 */ /* 0x000fe20000000800 */
[----:B-1----:R-:W-:Y:S02]  /*19180*/  FADD.FTZ R4, R39, R4 ;  /* 0x0000000427047221 */ /* 0x002fe40000010000 */
[----:B------:R-:W-:Y:S02]  /*19190*/  FSEL R52, R52, -INF , !P2 ;  /* 0xff80000034347808 */ /* 0x000fe40005000000 */
[----:B------:R-:W-:-:S03]  /*191a0*/  ISETP.GT.AND P2, PT, R143, 0x40, P3 ;  /* 0x000000408f00780c */ /* 0x000fc60001f44270 */
[----:B------:R-:W-:Y:S01]  /*191b0*/  MUFU.EX2 R45, R45 ;  /* 0x0000002d002d7308 */ /* 0x000fe20000000800 */
[----:B------:R-:W-:Y:S01]  /*191c0*/  ISETP.LT.OR P2, PT, R144, 0x41, P2 ;  /* 0x000000419000780c */ /* 0x000fe20001741670 */
[----:B---3--:R-:W-:-:S03]  /*191d0*/  FADD.FTZ R4, R41, R4 ;  /* 0x0000000429047221 */ /* 0x008fc60000010000 */
[----:B------:R-:W-:Y:S02]  /*191e0*/  FSEL R54, R54, -INF , !P2 ;  /* 0xff80000036367808 */ /* 0x000fe40005000000 */
[----:B------:R-:W-:Y:S01]  /*191f0*/  ISETP.GT.AND P2, PT, R143, 0x41, P3 ;  /* 0x000000418f00780c */ /* 0x000fe20001f44270 */
[----:B------:R-:W-:Y:S03]  /*19200*/  MUFU.EX2 R47, R47 ;  /* 0x0000002f002f7308 */ /* 0x000fe60000000800 */
[----:B------:R-:W-:-:S04]  /*19210*/  ISETP.LT.OR P2, PT, R144, 0x42, P2 ;  /* 0x000000429000780c */ /* 0x000fc80001741670 */
[----:B------:R-:W-:Y:S01]  /*19220*/  FSEL R56, R56, -INF , !P2 ;  /* 0xff80000038387808 */ /* 0x000fe20005000000 */
[----:B------:R-:W-:Y:S01]  /*19230*/  MUFU.EX2 R49, R49 ;  /* 0x0000003100317308 */ /* 0x000fe20000000800 */
[----:B------:R-:W-:-:S04]  /*19240*/  ISETP.GT.AND P2, PT, R143, 0x48, P3 ;  /* 0x000000488f00780c */ /* 0x000fc80001f44270 */
[----:B------:R-:W-:-:S03]  /*19250*/  ISETP.LT.OR P2, PT, R144, 0x49, P2 ;  /* 0x000000499000780c */ /* 0x000fc60001741670 */
[----:B------:R-:W-:Y:S01]  /*19260*/  MUFU.EX2 R53, R53 ;  /* 0x0000003500357308 */ /* 0x000fe20000000800 */
[----:B------:R-:W-:Y:S02]  /*19270*/  FSEL R58, R58, -INF , !P2 ;  /* 0xff8000003a3a7808 */ /* 0x000fe40005000000 */
[----:B------:R-:W-:-:S04]  /*19280*/  ISETP.GT.AND P2, PT, R143, 0x49, P3 ;  /* 0x000000498f00780c */ /* 0x000fc80001f44270 */
[----:B------:R-:W-:Y:S01]  /*19290*/  ISETP.LT.OR P2, PT, R144, 0x4a, P2 ;  /* 0x0000004a9000780c */ /* 0x000fe20001741670 */
[----:B------:R-:W-:Y:S03]  /*192a0*/  MUFU.EX2 R55, R55 ;  /* 0x0000003700377308 */ /* 0x000fe60000000800 */
[----:B------:R-:W-:Y:S02]  /*192b0*/  FSEL R60, R60, -INF , !P2 ;  /* 0xff8000003c3c7808 */ /* 0x000fe40005000000 */
[----:B------:R-:W-:-:S03]  /*192c0*/  ISETP.GT.AND P2, PT, R143, 0x50, P3 ;  /* 0x000000508f00780c */ /* 0x000fc60001f44270 */
[----:B------:R-:W-:Y:S01]  /*192d0*/  MUFU.EX2 R57, R57 ;  /* 0x0000003900397308 */ /* 0x000fe20000000800 */
[----:B------:R-:W-:-:S04]  /*192e0*/  ISETP.LT.OR P2, PT, R144, 0x51, P2 ;  /* 0x000000519000780c */ /* 0x000fc80001741670 */
        /* <DEDUP_REMOVED lines=40> */
[----:B------:R-:W-:-:S04]  /*19570*/  ISETP.GT.AND P2, PT, R143, RZ, P3 ;  /* 0x000000ff8f00720c */ /* 0x000fc80001f44270 */
[----:B------:R-:W-:-:S03]  /*19580*/  ISETP.LT.OR P2, PT, R144, 0x1, P2 ;  /* 0x000000019000780c */ /* 0x000fc60001741670 */
[----:B------:R-:W-:Y:S01]  /*19590*/  MUFU.EX2 R10, R10 ;  /* 0x0000000a000a7308 */ /* 0x000fe20000000800 */
[----:B------:R-:W-:Y:S02]  /*195a0*/  FSEL R14, R14, -INF , !P2 ;  /* 0xff8000000e0e7808 */ /* 0x000fe40005000000 */
        /* <DEDUP_REMOVED lines=42> */
[C---:B------:R-:W-:Y:S01]  /*19850*/  FSETP.NEU.FTZ.AND P2, PT, R13.reuse, -INF , PT ;  /* 0xff8000000d00780b */ /* 0x040fe20003f5d000 */
[----:B------:R-:W-:-:S05]  /*19860*/  FMUL.FTZ R15, R13, UR39 ;  /* 0x000000270d0f7c20 */ /* 0x000fca0008410000 */
[----:B------:R-:W-:-:S05]  /*19870*/  FSEL R15, R15, RZ, P2 ;  /* 0x000000ff0f0f7208 */ /* 0x000fca0001000000 */
[--C-:B------:R-:W-:Y:S01]  /*19880*/  FFMA.FTZ R21, R24, UR39, -R15.reuse ;  /* 0x0000002718157c23 */ /* 0x100fe2000801080f */
[--C-:B------:R-:W-:Y:S01]  /*19890*/  FFMA.FTZ R24, R26, UR39, -R15.reuse ;  /* 0x000000271a187c23 */ /* 0x100fe2000801080f */
[--C-:B------:R-:W-:Y:S01]  /*198a0*/  FFMA.FTZ R14, R14, UR39, -R15.reuse ;  /* 0x000000270e0e7c23 */ /* 0x100fe2000801080f */
[--C-:B------:R-:W-:Y:S01]  /*198b0*/  FFMA.FTZ R20, R20, UR39, -R15.reuse ;  /* 0x0000002714147c23 */ /* 0x100fe2000801080f */
[----:B------:R-:W-:Y:S01]  /*198c0*/  FSEL R26, R13, RZ, P2 ;  /* 0x000000ff0d1a7208 */ /* 0x000fe20001000000 */
[--C-:B------:R-:W-:Y:S01]  /*198d0*/  FFMA.FTZ R25, R28, UR39, -R15.reuse ;  /* 0x000000271c197c23 */ /* 0x100fe2000801080f */
[----:B------:R-:W-:Y:S01]  /*198e0*/  MUFU.EX2 R21, R21 ;  /* 0x0000001500157308 */ /* 0x000fe20000000800 */
[--C-:B------:R-:W-:Y:S01]  /*198f0*/  FFMA.FTZ R36, R36, UR39, -R15.reuse ;  /* 0x0000002724247c23 */ /* 0x100fe2000801080f */
[----:B------:R-:W-:Y:S01]  /*19900*/  FFMA.FTZ R50, R38, UR39, -R15 ;  /* 0x0000002726327c23 */ /* 0x000fe2000801080f */
[----:B------:R-:W-:Y:S01]  /*19910*/  FADD.FTZ R26, -R26, R5 ;  /* 0x000000051a1a7221 */ /* 0x000fe20000010100 */
[--C-:B------:R-:W-:Y:S01]  /*19920*/  FFMA.FTZ R40, R40, UR39, -R15.reuse ;  /* 0x0000002728287c23 */ /* 0x100fe2000801080f */
[--C-:B------:R-:W-:Y:S01]  /*19930*/  FFMA.FTZ R42, R42, UR39, -R15.reuse ;  /* 0x000000272a2a7c23 */ /* 0x100fe2000801080f */
[--C-:B------:R-:W-:Y:S01]  /*19940*/  FFMA.FTZ R38, R46, UR39, -R15.reuse ;  /* 0x000000272e267c23 */ /* 0x100fe2000801080f */
[----:B------:R-:W-:Y:S01]  /*19950*/  FMUL.FTZ R5, R26, UR39 ;  /* 0x000000271a057c20 */ /* 0x000fe20008410000 */
        /* <DEDUP_REMOVED lines=15> */
[----:B------:R-:W-:Y:S01]  /*19a50*/  FFMA.FTZ R81, R81, UR39, -R15 ;  /* 0x0000002751517c23 */ /* 0x000fe2000801080f */
[----:B------:R-:W1:Y:S08]  /*19a60*/  MUFU.EX2 R24, R24 ;  /* 0x0000001800187308 */ /* 0x000e700000000800 */
[----:B------:R-:W3:Y:S01]  /*19a70*/  MUFU.EX2 R5, R5 ;  /* 0x0000000500057308 */ /* 0x000ee20000000800 */
[----:B0-----:R-:W-:-:S07]  /*19a80*/  F2FP.BF16.F32.PACK_AB R33, R20, R14 ;  /* 0x0000000e1421723e */ /* 0x001fce00000010ff */
[----:B------:R-:W0:Y:S01]  /*19a90*/  MUFU.EX2 R25, R25 ;  /* 0x0000001900197308 */ /* 0x000e220000000800 */
[----:B-1----:R-:W-:-:S05]  /*19aa0*/  F2FP.BF16.F32.PACK_AB R35, R24, R21 ;  /* 0x000000151823723e */ /* 0x002fca00000010ff */
[----:B------:R1:W-:Y:S02]  /*19ab0*/  STSM.16.M88.4 [R140+0x21800], R32 ;  /* 0x021800208c007844 */ /* 0x0003e40000000200 */
[----:B------:R-:W-:Y:S01]  /*19ac0*/  MUFU.EX2 R36, R36 ;  /* 0x0000002400247308 */ /* 0x000fe20000000800 */
[----:B---3--:R-:W-:Y:S01]  /*19ad0*/  FFMA.FTZ R14, R5, R3, R14 ;  /* 0x00000003050e7223 */ /* 0x008fe2000001000e */
[----:B------:R-:W-:-:S03]  /*19ae0*/  FFMA.FTZ R3, R48, UR39, -R15 ;  /* 0x0000002730037c23 */ /* 0x000fc6000801080f */
[----:B------:R-:W-:Y:S01]  /*19af0*/  FADD.FTZ R14, R20, R14 ;  /* 0x0000000e140e7221 */ /* 0x000fe20000010000 */
[--C-:B------:R-:W-:Y:S02]  /*19b00*/  FFMA.FTZ R20, R54, UR39, -R15.reuse ;  /* 0x0000002736147c23 */ /* 0x100fe4000801080f */
[----:B------:R-:W-:Y:S01]  /*19b10*/  MUFU.EX2 R50, R50 ;  /* 0x0000003200327308 */ /* 0x000fe20000000800 */
[----:B------:R-:W-:Y:S01]  /*19b20*/  FADD.FTZ R26, R21, R14 ;  /* 0x0000000e151a7221 */ /* 0x000fe20000010000 */
[----:B------:R-:W-:-:S03]  /*19b30*/  FFMA.FTZ R21, R56, UR39, -R15 ;  /* 0x0000002738157c23 */ /* 0x000fc6000801080f */
[----:B------:R-:W-:Y:S01]  /*19b40*/  FADD.FTZ R28, R24, R26 ;  /* 0x0000001a181c7221 */ /* 0x000fe20000010000 */
[--C-:B-1----:R-:W-:Y:S01]  /*19b50*/  FFMA.FTZ R32, R30, UR39, -R15.reuse ;  /* 0x000000271e207c23 */ /* 0x102fe2000801080f */
[--C-:B------:R-:W-:Y:S01]  /*19b60*/  FFMA.FTZ R33, R85, UR39, -R15.reuse ;  /* 0x0000002755217c23 */ /* 0x100fe2000801080f */
[--C-:B------:R-:W-:Y:S01]  /*19b70*/  FFMA.FTZ R35, R86, UR39, -R15.reuse ;  /* 0x0000002756237c23 */ /* 0x100fe2000801080f */
[----:B------:R-:W-:Y:S01]  /*19b80*/  F2FP.BF16.F32.PACK_AB R24, R29, R27 ;  /* 0x0000001b1d18723e */ /* 0x000fe200000010ff */
[----:B0-----:R-:W-:Y:S01]  /*19b90*/  FADD.FTZ R27, R25, R28 ;  /* 0x0000001c191b7221 */ /* 0x001fe20000010000 */
[----:B------:R-:W-:Y:S01]  /*19ba0*/  MUFU.EX2 R40, R40 ;  /* 0x0000002800287308 */ /* 0x000fe20000000800 */
[--C-:B------:R-:W-:Y:S01]  /*19bb0*/  FFMA.FTZ R34, R44, UR39, -R15.reuse ;  /* 0x000000272c227c23 */ /* 0x100fe2000801080f */
[----:B------:R-:W-:Y:S01]  /*19bc0*/  FADD.FTZ R29, R43, R4 ;  /* 0x000000042b1d7221 */ /* 0x000fe20000010000 */
[----:B------:R-:W-:Y:S01]  /*19bd0*/  F2FP.BF16.F32.PACK_AB R26, R51, R31 ;  /* 0x0000001f331a723e */ /* 0x000fe200000010ff */
[----:B------:R-:W-:Y:S01]  /*19be0*/  FFMA.FTZ R15, R83, UR39, -R15 ;  /* 0x00000027530f7c23 */ /* 0x000fe2000801080f */
[----:B------:R-:W-:-:S02]  /*19bf0*/  F2FP.BF16.F32.PACK_AB R28, R37, R82 ;  /* 0x00000052251c723e */ /* 0x000fc400000010ff */
[----:B------:R-:W-:Y:S01]  /*19c00*/  F2FP.BF16.F32.PACK_AB R30, R41, R39 ;  /* 0x00000027291e723e */ /* 0x000fe200000010ff */
[----:B------:R-:W0:Y:S08]  /*19c10*/  MUFU.EX2 R32, R32 ;  /* 0x0000002000207308 */ /* 0x000e300000000800 */
[----:B------:R-:W1:Y:S08]  /*19c20*/  MUFU.EX2 R33, R33 ;  /* 0x0000002100217308 */ /* 0x000e700000000800 */
[----:B------:R-:W3:Y:S01]  /*19c30*/  MUFU.EX2 R35, R35 ;  /* 0x0000002300237308 */ /* 0x000ee20000000800 */
[C---:B0-----:R-:W-:Y:S01]  /*19c40*/  FADD.FTZ R27, R32.reuse, R27 ;  /* 0x0000001b201b7221 */ /* 0x041fe20000010000 */
[----:B------:R-:W-:-:S06]  /*19c50*/  F2FP.BF16.F32.PACK_AB R25, R32, R25 ;  /* 0x000000192019723e */ /* 0x000fcc00000010ff */
[----:B------:R-:W0:Y:S01]  /*19c60*/  MUFU.EX2 R42, R42 ;  /* 0x0000002a002a7308 */ /* 0x000e220000000800 */
[----:B-1----:R-:W-:-:S07]  /*19c70*/  FADD.FTZ R27, R33, R27 ;  /* 0x0000001b211b7221 */ /* 0x002fce0000010000 */
[----:B------:R-:W1:Y:S01]  /*19c80*/  MUFU.EX2 R34, R34 ;  /* 0x0000002200227308 */ /* 0x000e620000000800 */
[----:B---3--:R-:W-:-:S04]  /*19c90*/  FADD.FTZ R27, R35, R27 ;  /* 0x0000001b231b7221 */ /* 0x008fc80000010000 */
[----:B------:R-:W-:-:S03]  /*19ca0*/  FADD.FTZ R27, R36, R27 ;  /* 0x0000001b241b7221 */ /* 0x000fc60000010000 */
[----:B------:R-:W3:Y:S01]  /*19cb0*/  MUFU.EX2 R38, R38 ;  /* 0x0000002600267308 */ /* 0x000ee20000000800 */
[----:B------:R-:W-:-:S04]  /*19cc0*/  FADD.FTZ R27, R50, R27 ;  /* 0x0000001b321b7221 */ /* 0x000fc80000010000 */
[----:B------:R-:W-:-:S03]  /*19cd0*/  FADD.FTZ R27, R40, R27 ;  /* 0x0000001b281b7221 */ /* 0x000fc60000010000 */
[----:B------:R-:W4:Y:S01]  /*19ce0*/  MUFU.EX2 R3, R3 ;  /* 0x0000000300037308 */ /* 0x000f220000000800 */
[----:B0-----:R-:W-:Y:S01]  /*19cf0*/  FADD.FTZ R4, R42, R27 ;  /* 0x0000001b2a047221 */ /* 0x001fe20000010000 */
[----:B------:R-:W-:-:S03]  /*19d00*/  FADD.FTZ R27, R45, R29 ;  /* 0x0000001d2d1b7221 */ /* 0x000fc60000010000 */
[----:B-1----:R-:W-:Y:S01]  /*19d10*/  FADD.FTZ R4, R34, R4 ;  /* 0x0000000422047221 */ /* 0x002fe20000010000 */
[----:B------:R-:W-:Y:S02]  /*19d20*/  FADD.FTZ R27, R47, R27 ;  /* 0x0000001b2f1b7221 */ /* 0x000fe40000010000 */
[----:B------:R-:W0:Y:S01]  /*19d30*/  MUFU.EX2 R14, R52 ;  /* 0x00000034000e7308 */ /* 0x000e220000000800 */
[----:B---3--:R-:W-:Y:S01]  /*19d40*/  FADD.FTZ R4, R38, R4 ;  /* 0x0000000426047221 */ /* 0x008fe20000010000 */
[----:B------:R-:W-:-:S04]  /*19d50*/  FADD.FTZ R27, R49, R27 ;  /* 0x0000001b311b7221 */ /* 0x000fc80000010000 */
[----:B------:R-:W-:Y:S01]  /*19d60*/  FADD.FTZ R29, R53, R27 ;  /* 0x0000001b351d7221 */ /* 0x000fe20000010000 */
[----:B------:R-:W-:Y:S01]  /*19d70*/  F2FP.BF16.F32.PACK_AB R27, R35, R33 ;  /* 0x00000021231b723e */ /* 0x000fe200000010ff */
[----:B------:R-:W1:Y:S01]  /*19d80*/  MUFU.EX2 R20, R20 ;  /* 0x0000001400147308 */ /* 0x000e620000000800 */
[----:B----4-:R-:W-:Y:S01]  /*19d90*/  FADD.FTZ R4, R3, R4 ;  /* 0x0000000403047221 */ /* 0x010fe20000010000 */
[----:B------:R-:W-:Y:S01]  /*19da0*/  FADD.FTZ R31, R55, R29 ;  /* 0x0000001d371f7221 */ /* 0x000fe20000010000 */
[----:B------:R-:W-:Y:S01]  /*19db0*/  F2FP.BF16.F32.PACK_AB R29, R50, R36 ;  /* 0x00000024321d723e */ /* 0x000fe200000010ff */
[----:B--2---:R-:W-:Y:S02]  /*19dc0*/  STSM.16.M88.4 [R87], R24 ;  /* 0x0000001857007844 */ /* 0x004fe40000000200 */
[----:B------:R-:W-:Y:S01]  /*19dd0*/  FADD.FTZ R32, R57, R31 ;  /* 0x0000001f39207221 */ /* 0x000fe20000010000 */
[----:B------:R-:W-:Y:S01]  /*19de0*/  F2FP.BF16.F32.PACK_AB R31, R42, R40 ;  /* 0x000000282a1f723e */ /* 0x000fe200000010ff */
[----:B------:R-:W2:Y:S01]  /*19df0*/  MUFU.EX2 R21, R21 ;  /* 0x0000001500157308 */ /* 0x000ea20000000800 */
[----:B------:R-:W3:Y:S01]  /*19e00*/  LDL R36, [R1+0x24] ;  /* 0x0000240001247983 */ /* 0x000ee20000100800 */
[----:B0-----:R-:W-:-:S03]  /*19e10*/  FADD.FTZ R4, R14, R4 ;  /* 0x000000040e047221 */ /* 0x001fc60000010000 */
[----:B------:R2:W-:Y:S03]  /*19e20*/  STSM.16.M88.4 [R142], R28 ;  /* 0x0000001c8e007844 */ /* 0x0005e60000000200 */
[----:B------:R-:W0:Y:S01]  /*19e30*/  MUFU.EX2 R58, R58 ;  /* 0x0000003a003a7308 */ /* 0x000e220000000800 */
[----:B-1----:R-:W-:-:S07]  /*19e40*/  FADD.FTZ R4, R20, R4 ;  /* 0x0000000414047221 */ /* 0x002fce0000010000 */
[----:B------:R-:W1:Y:S01]  /*19e50*/  MUFU.EX2 R60, R60 ;  /* 0x0000003c003c7308 */ /* 0x000e620000000800 */
[C---:B--2---:R-:W-:Y:S02]  /*19e60*/  F2FP.BF16.F32.PACK_AB R29, R21.reuse, R20 ;  /* 0x00000014151d723e */ /* 0x044fe400000010ff */
[----:B------:R-:W2:Y:S05]  /*19e70*/  LDL R20, [R1+0x44] ;  /* 0x0000440001147983 */ /* 0x000eaa0000100800 */
[----:B------:R-:W4:Y:S01]  /*19e80*/  MUFU.EX2 R62, R62 ;  /* 0x0000003e003e7308 */ /* 0x000f220000000800 */
[----:B------:R-:W-:-:S07]  /*19e90*/  FADD.FTZ R4, R21, R4 ;  /* 0x0000000415047221 */ /* 0x000fce0000010000 */
[----:B------:R-:W5:Y:S01]  /*19ea0*/  MUFU.EX2 R64, R64 ;  /* 0x0000004000407308 */ /* 0x000f620000000800 */
[----:B0-----:R-:W-:Y:S01]  /*19eb0*/  FADD.FTZ R4, R58, R4 ;  /* 0x000000043a047221 */ /* 0x001fe20000010000 */
[----:B------:R-:W-:-:S06]  /*19ec0*/  FADD.FTZ R32, R59, R32 ;  /* 0x000000203b207221 */ /* 0x000fcc0000010000 */
[----:B------:R-:W0:Y:S01]  /*19ed0*/  MUFU.EX2 R66, R66 ;  /* 0x0000004200427308 */ /* 0x000e220000000800 */
[----:B-1----:R-:W-:Y:S01]  /*19ee0*/  FADD.FTZ R4, R60, R4 ;  /* 0x000000043c047221 */ /* 0x002fe20000010000 */
[----:B------:R-:W-:-:S06]  /*19ef0*/  FADD.FTZ R32, R61, R32 ;  /* 0x000000203d207221 */ /* 0x000fcc0000010000 */
[----:B------:R-:W1:Y:S01]  /*19f00*/  MUFU.EX2 R68, R68 ;  /* 0x0000004400447308 */ /* 0x000e620000000800 */
[----:B----4-:R-:W-:Y:S01]  /*19f10*/  FADD.FTZ R4, R62, R4 ;  /* 0x000000043e047221 */ /* 0x010fe20000010000 */
[----:B------:R-:W-:-:S06]  /*19f20*/  FADD.FTZ R32, R63, R32 ;  /* 0x000000203f207221 */ /* 0x000fcc0000010000 */
[----:B------:R-:W4:Y:S01]  /*19f30*/  MUFU.EX2 R70, R70 ;  /* 0x0000004600467308 */ /* 0x000f220000000800 */
[----:B-----5:R-:W-:Y:S01]  /*19f40*/  FADD.FTZ R4, R64, R4 ;  /* 0x0000000440047221 */ /* 0x020fe20000010000 */
[----:B------:R-:W-:-:S06]  /*19f50*/  FADD.FTZ R32, R65, R32 ;  /* 0x0000002041207221 */ /* 0x000fcc0000010000 */
        /* <DEDUP_REMOVED lines=8> */
[----:B------:R-:W-:Y:S01]  /*19fe0*/  F2FP.BF16.F32.PACK_AB R27, R14, R3 ;  /* 0x000000030e1b723e */ /* 0x000fe200000010ff */
[----:B------:R-:W-:-:S05]  /*19ff0*/  FADD.FTZ R32, R71, R32 ;  /* 0x0000002047207221 */ /* 0x000fca0000010000 */
[----:B------:R-:W4:Y:S01]  /*1a000*/  MUFU.EX2 R33, R80 ;  /* 0x0000005000217308 */ /* 0x000f220000000800 */
[----:B-----5:R-:W-:-:S07]  /*1a010*/  FADD.FTZ R3, R72, R4 ;  /* 0x0000000448037221 */ /* 0x020fce0000010000 */
[----:B------:R-:W5:Y:S08]  /*1a020*/  MUFU.EX2 R79, R79 ;  /* 0x0000004f004f7308 */ /* 0x000f700000000800 */
[----:B------:R-:W-:Y:S08]  /*1a030*/  MUFU.EX2 R81, R81 ;  /* 0x0000005100517308 */ /* 0x000ff00000000800 */
[----:B------:R-:W5:Y:S01]  /*1a040*/  MUFU.EX2 R15, R15 ;  /* 0x0000000f000f7308 */ /* 0x000f620000000800 */
[----:B------:R-:W-:Y:S01]  /*1a050*/  FADD.FTZ R32, R73, R32 ;  /* 0x0000002049207221 */ /* 0x000fe20000010000 */
[----:B0-----:R-:W-:Y:S01]  /*1a060*/  FADD.FTZ R3, R74, R3 ;  /* 0x000000034a037221 */ /* 0x001fe20000010000 */
[----:B------:R-:W-:-:S02]  /*1a070*/  F2FP.BF16.F32.PACK_AB R24, R45, R43 ;  /* 0x0000002b2d18723e */ /* 0x000fc400000010ff */
[----:B------:R-:W-:Y:S02]  /*1a080*/  F2FP.BF16.F32.PACK_AB R26, R49, R47 ;  /* 0x0000002f311a723e */ /* 0x000fe400000010ff */
[----:B------:R-:W-:Y:S02]  /*1a090*/  F2FP.BF16.F32.PACK_AB R25, R38, R34 ;  /* 0x000000222619723e */ /* 0x000fe400000010ff */
[----:B------:R-:W-:Y:S02]  /*1a0a0*/  F2FP.BF16.F32.PACK_AB R28, R55, R53 ;  /* 0x00000035371c723e */ /* 0x000fe400000010ff */
[----:B------:R-:W-:Y:S02]  /*1a0b0*/  F2FP.BF16.F32.PACK_AB R30, R59, R57 ;  /* 0x000000393b1e723e */ /* 0x000fe400000010ff */
[----:B------:R-:W-:Y:S01]  /*1a0c0*/  F2FP.BF16.F32.PACK_AB R31, R60, R58 ;  /* 0x0000003a3c1f723e */ /* 0x000fe200000010ff */
[----:B------:R-:W-:Y:S01]  /*1a0d0*/  FADD.FTZ R32, R75, R32 ;  /* 0x000000204b207221 */ /* 0x000fe20000010000 */
[----:B-1----:R-:W-:Y:S01]  /*1a0e0*/  FADD.FTZ R4, R76, R3 ;  /* 0x000000034c047221 */ /* 0x002fe20000010000 */
[----:B------:R0:W-:Y:S01]  /*1a0f0*/  STSM.16.M88.4 [R141], R24 ;  /* 0x000000188d007844 */ /* 0x0001e20000000200 */
[----:B------:R-:W-:Y:S01]  /*1a100*/  F2FP.BF16.F32.PACK_AB R34, R10, R84 ;  /* 0x000000540a22723e */ /* 0x000fe200000010ff */
[----:B------:R-:W-:Y:S01]  /*1a110*/  FADD.FTZ R21, R77, R32 ;  /* 0x000000204d157221 */ /* 0x000fe20000010000 */
[----:B----4-:R-:W-:Y:S01]  /*1a120*/  FADD.FTZ R4, R33, R4 ;  /* 0x0000000421047221 */ /* 0x010fe20000010000 */
[----:B------:R1:W-:Y:S01]  /*1a130*/  STSM.16.M88.4 [R140+0x27800], R28 ;  /* 0x0278001c8c007844 */ /* 0x0003e20000000200 */
[----:B------:R-:W-:-:S02]  /*1a140*/  F2FP.BF16.F32.PACK_AB R32, R78, R77 ;  /* 0x0000004d4e20723e */ /* 0x000fc400000010ff */
[----:B-----5:R-:W-:Y:S02]  /*1a150*/  F2FP.BF16.F32.PACK_AB R33, R79, R33 ;  /* 0x000000214f21723e */ /* 0x020fe400000010ff */
[----:B------:R-:W-:Y:S02]  /*1a160*/  F2FP.BF16.F32.PACK_AB R35, R15, R81 ;  /* 0x000000510f23723e */ /* 0x000fe400000010ff */
[----:B0-----:R-:W-:Y:S02]  /*1a170*/  F2FP.BF16.F32.PACK_AB R24, R63, R61 ;  /* 0x0000003d3f18723e */ /* 0x001fe400000010ff */
[----:B------:R-:W-:Y:S02]  /*1a180*/  F2FP.BF16.F32.PACK_AB R26, R67, R65 ;  /* 0x00000041431a723e */ /* 0x000fe400000010ff */
[----:B------:R-:W-:Y:S02]  /*1a190*/  F2FP.BF16.F32.PACK_AB R25, R64, R62 ;  /* 0x0000003e4019723e */ /* 0x000fe400000010ff */
[----:B------:R-:W-:-:S02]  /*1a1a0*/  F2FP.BF16.F32.PACK_AB R27, R68, R66 ;  /* 0x00000042441b723e */ /* 0x000fc400000010ff */
[----:B-1----:R-:W-:Y:S02]  /*1a1b0*/  F2FP.BF16.F32.PACK_AB R28, R71, R69 ;  /* 0x00000045471c723e */ /* 0x002fe400000010ff */
[----:B------:R-:W-:Y:S02]  /*1a1c0*/  F2FP.BF16.F32.PACK_AB R30, R75, R73 ;  /* 0x000000494b1e723e */ /* 0x000fe400000010ff */
[----:B------:R-:W-:Y:S02]  /*1a1d0*/  F2FP.BF16.F32.PACK_AB R29, R72, R70 ;  /* 0x00000046481d723e */ /* 0x000fe400000010ff */
[----:B------:R-:W-:Y:S01]  /*1a1e0*/  F2FP.BF16.F32.PACK_AB R31, R76, R74 ;  /* 0x0000004a4c1f723e */ /* 0x000fe200000010ff */
[----:B------:R-:W-:Y:S01]  /*1a1f0*/  FADD.FTZ R3, R78, R21 ;  /* 0x000000154e037221 */ /* 0x000fe20000010000 */
[----:B------:R-:W-:-:S03]  /*1a200*/  FADD.FTZ R4, R79, R4 ;  /* 0x000000044f047221 */ /* 0x000fc60000010000 */
        /* <DEDUP_REMOVED lines=56> */
[----:B---3--:R0:W-:Y:S04]  /*1a590*/  STSM.16.M88.4 [R36], R24 ;  /* 0x0000001824007844 */ /* 0x0081e80000000200 */
[----:B------:R0:W-:Y:S04]  /*1a5a0*/  STSM.16.M88.4 [R142+0x6000], R28 ;  /* 0x0060001c8e007844 */ /* 0x0001e80000000200 */
[----:B------:R0:W-:Y:S01]  /*1a5b0*/  STSM.16.M88.4 [R141+0x6000], R32 ;  /* 0x006000208d007844 */ /* 0x0001e20000000200 */
[----:B------:R1:W-:Y:S06]  /*1a5c0*/  MEMBAR.ALL.CTA ;  /* 0x0000000000007992 */ /* 0x0003ec0000008000 */
[----:B-1----:R-:W1:Y:S01]  /*1a5d0*/  FENCE.VIEW.ASYNC.S ;  /* 0x00000000000073c6 */ /* 0x002e620000000000 */
[C---:B--2---:R-:W-:Y:S01]  /*1a5e0*/  ISETP.GT.AND P2, PT, R0.reuse, R20, PT ;  /* 0x000000140000720c */ /* 0x044fe20003f44270 */
[----:B------:R-:W-:Y:S01]  /*1a5f0*/  VIADD R0, R0, 0xffffffff ;  /* 0xffffffff00007836 */ /* 0x000fe20000000000 */
[----:B-1----:R-:W-:-:S11]  /*1a600*/  NOP ;  /* 0x0000000000007918 */ /* 0x002fd60000000000 */
[----:B0-----:R-:W-:Y:S05]  /*1a610*/  @P2 BRA `(.L_x_10917) ;  /* 0xffffffc4000c2947 */ /* 0x001fea000383ffff */
.L_x_10899:
[----:B------:R-:W-:Y:S05]  /*1a620*/  WARPSYNC.ALL ;  /* 0x0000000000007948 */ /* 0x000fea0003800000 */
[----:B------:R-:W-:Y:S06]  /*1a630*/  BAR.ARV 0x8, 0x200 ;  /* 0x0208000000007b1d */ /* 0x000fec0000002000 */
[----:B------:R-:W-:Y:S05]  /*1a640*/  @!P0 BRA `(.L_x_10918) ;  /* 0x0000000000048947 */ /* 0x000fea0003800000 */
[----:B------:R-:W-:Y:S01]  /*1a650*/  BPT.TRAP 0x1 ;  /* 0x000000040000795c */ /* 0x000fe20000300000 */
.L_x_10918:
[----:B------:R-:W-:Y:S01]  /*1a660*/  IMAD R0, R16, 0x8, R2 ;  /* 0x0000000810007824 */ /* 0x000fe200078e0202 */
[----:B------:R-:W-:-:S04]  /*1a670*/  SHF.L.U32 R5, R19, 0x1f, RZ ;  /* 0x0000001f13057819 */ /* 0x000fc800000006ff */
[----:B------:R0:W1:Y:S01]  /*1a680*/  SYNCS.PHASECHK.TRANS64.TRYWAIT P2, [R0+URZ+0x2d850], R5 ;  /* 0x02d85005000075a7 */ /* 0x000062000804017f */
[----:B------:R-:W-:Y:S05]  /*1a690*/  @!P0 BRA `(.L_x_10919) ;  /* 0x0000000000048947 */ /* 0x000fea0003800000 */
[----:B------:R-:W-:Y:S01]  /*1a6a0*/  BPT.TRAP 0x1 ;  /* 0x000000040000795c */ /* 0x000fe20000300000 */
.L_x_10919:
[----:B------:R-:W2:Y:S01]  /*1a6b0*/  LDL.LU R6, [R1+0x3c] ;  /* 0x00003c0001067983 */ /* 0x000ea20000300800 */
[----:B------:R-:W-:Y:S02]  /*1a6c0*/  VIADD R2, R2, 0x400 ;  /* 0x0000040002027836 */ /* 0x000fe40000000000 */
[----:B------:R-:W-:-:S03]  /*1a6d0*/  IMAD.MOV.U32 R9, RZ, RZ, 0x40000040 ;  /* 0x40000040ff097424 */ /* 0x000fc600078e00ff */
[----:B------:R-:W-:-:S04]  /*1a6e0*/  SHF.R.U32.HI R2, RZ, 0x4, R2 ;  /* 0x00000004ff027819 */ /* 0x000fc80000011602 */
[----:B------:R-:W-:-:S04]  /*1a6f0*/  LOP3.LUT R2, R2, 0x3fff, RZ, 0xc0, !PT ;  /* 0x00003fff02027812 */ /* 0x000fc800078ec0ff */
[----:B------:R-:W-:Y:S02]  /*1a700*/  LOP3.LUT R7, R2, 0x2000000, RZ, 0xfc, !PT ;  /* 0x0200000002077812 */ /* 0x000fe400078efcff */
[----:B--2---:R-:W-:Y:S01]  /*1a710*/  LOP3.LUT R8, R6, 0x10000, RZ, 0xfc, !PT ;  /* 0x0001000006087812 */ /* 0x004fe200078efcff */
[----:B-1----:R-:W-:Y:S06]  /*1a720*/  @P2 BRA `(.L_x_10920) ;  /* 0x0000000000082947 */ /* 0x002fec0003800000 */
[----:B------:R-:W1:Y:S02]  /*1a730*/  SYNCS.PHASECHK.TRANS64.TRYWAIT P0, [R0+URZ+0x2d850], R5 ;  /* 0x02d85005000075a7 */ /* 0x000e64000800017f */
[----:B-1----:R-:W-:Y:S05]  /*1a740*/  @!P0 BRA `(.L_x_10921) ;  /* 0x000000cc00d48947 */ /* 0x002fea0003800000 */
.L_x_10920:
[----:B------:R-:W-:Y:S01]  /*1a750*/  IMAD R6, R16, 0x600, R7 ;  /* 0x0000060010067824 */ /* 0x000fe200078e0207 */
[----:B------:R-:W2:Y:S01]  /*1a760*/  LDL.LU R24, [R1+0x58] ;  /* 0x0000580001187983 */ /* 0x000ea20000300800 */
[----:B------:R-:W-:Y:S01]  /*1a770*/  IMAD.MOV.U32 R7, RZ, RZ, -0x7fffffe0 ;  /* 0x80000020ff077424 */ /* 0x000fe200078e00ff */
[----:B------:R-:W-:Y:S05]  /*1a780*/  WARPSYNC.ALL ;  /* 0x0000000000007948 */ /* 0x000fea0003800000 */
[C---:B------:R-:W-:Y:S01]  /*1a790*/  R2UR UR4, R8.reuse ;  /* 0x00000000080472ca */ /* 0x040fe200000e0000 */
[----:B------:R-:W-:Y:S01]  /*1a7a0*/  WARPGROUP.ARRIVE ;  /* 0x00000000000079c5 */ /* 0x000fe20000000000 */
[----:B------:R-:W-:Y:S01]  /*1a7b0*/  R2UR UR5, R9 ;  /* 0x00000000090572ca */ /* 0x000fe200000e0000 */
[----:B------:R-:W-:Y:S01]  /*1a7c0*/  VIADD R10, R8, 0x2 ;  /* 0x00000002080a7836 */ /* 0x000fe20000000000 */
[C---:B------:R-:W-:Y:S01]  /*1a7d0*/  R2UR UR6, R6.reuse ;  /* 0x00000000060672ca */ /* 0x040fe200000e0000 */
[----:B------:R-:W-:Y:S01]  /*1a7e0*/  VIADD R14, R6, 0x40 ;  /* 0x00000040060e7836 */ /* 0x000fe20000000000 */
[----:B------:R-:W-:Y:S01]  /*1a7f0*/  R2UR UR7, R7 ;  /* 0x00000000070772ca */ /* 0x000fe200000e0000 */
[----:B------:R-:W-:Y:S01]  /*1a800*/  IMAD.MOV.U32 R11, RZ, RZ, 0x40000040 ;  /* 0x40000040ff0b7424 */ /* 0x000fe200078e00ff */
[----:B01----:R-:W0:Y:S01]  /*1a810*/  SHFL.BFLY PT, R5, R4, 0x2, 0x1f ;  /* 0x0c401f0004057f89 */ /* 0x003e2200000e0000 */
[----:B------:R-:W-:-:S02]  /*1a820*/  IMAD.MOV.U32 R15, RZ, RZ, -0x7fffffe0 ;  /* 0x80000020ff0f7424 */ /* 0x000fc400078e00ff */
[----:B------:R-:W-:Y:S01]  /*1a830*/  IMAD.MOV.U32 R9, RZ, RZ, 0x40000040 ;  /* 0x40000040ff097424 */ /* 0x000fe200078e00ff */
[----:B------:R-:W1:Y:S01]  /*1a840*/  SHFL.BFLY PT, R2, R3, 0x2, 0x1f ;  /* 0x0c401f0003027f89 */ /* 0x000e6200000e0000 */
[----:B------:R-:W-:Y:S02]  /*1a850*/  IMAD.MOV.U32 R7, RZ, RZ, -0x7fffffe0 ;  /* 0x80000020ff077424 */ /* 0x000fe400078e00ff */
[----:B------:R-:W-:-:S04]  /*1a860*/  VIADD R16, R16, 0x1 ;  /* 0x0000000110107836 */ /* 0x000fc80000000000 */
[----:B------:R-:W-:Y:S01]  /*1a870*/  HGMMA.64x96x16.F32.BF16 R88, gdesc[UR4].tnspB, R88, gsb0 ;  /* 0x41600000045879f0 */ /* 0x000fe20008001858 */
[----:B------:R-:W-:Y:S01]  /*1a880*/  R2UR UR4, R10 ;  /* 0x000000000a0472ca */ /* 0x000fe200000e0000 */
[----:B------:R-:W-:Y:S01]  /*1a890*/  VIADD R10, R8, 0x4 ;  /* 0x00000004080a7836 */ /* 0x000fe20000000000 */
[----:B------:R-:W-:Y:S01]  /*1a8a0*/  R2UR UR5, R11 ;  /* 0x000000000b0572ca */ /* 0x000fe200000e0000 */
[----:B------:R-:W-:Y:S01]  /*1a8b0*/  IMAD.MOV.U32 R11, RZ, RZ, 0x40000040 ;  /* 0x40000040ff0b7424 */ /* 0x000fe200078e00ff */
[----:B------:R-:W-:Y:S01]  /*1a8c0*/  R2UR UR6, R14 ;  /* 0x000000000e0672ca */ /* 0x000fe200000e0000 */
[----:B------:R-:W-:Y:S01]  /*1a8d0*/  VIADD R14, R6, 0x80 ;  /* 0x00000080060e7836 */ /* 0x000fe20000000000 */
[----:B------:R-:W-:Y:S01]  /*1a8e0*/  R2UR UR7, R15 ;  /* 0x000000000f0772ca */ /* 0x000fe200000e0000 */
[----:B------:R-:W-:Y:S01]  /*1a8f0*/  IMAD.MOV.U32 R15, RZ, RZ, -0x7fffffe0 ;  /* 0x80000020ff0f7424 */ /* 0x000fe200078e00ff */
[----:B------:R-:W-:Y:S01]  /*1a900*/  ISETP.NE.AND P2, PT, R16, 0x2, PT ;  /* 0x000000021000780c */ /* 0x000fe20003f45270 */
[----:B0-----:R-:W-:-:S03]  /*1a910*/  FADD.FTZ R5, R5, R4 ;  /* 0x0000000405057221 */ /* 0x001fc60000010000 */
[----:B------:R-:W-:Y:S01]  /*1a920*/  SEL R16, R16, RZ, P2 ;  /* 0x000000ff10107207 */ /* 0x000fe20001000000 */
[----:B------:R-:W-:Y:S02]  /*1a930*/  WARPGROUP.DEPBAR.LE gsb0, 0x0 ;  /* 0x00008000000079c5 */ /* 0x000fe40000010000 */
[----:B------:R-:W-:-:S06]  /*1a940*/  WARPGROUP.ARRIVE ;  /* 0x00000000000079c5 */ /* 0x000fcc0000000000 */
        /* <DEDUP_REMOVED lines=19> */
[----:B------:R-:W-:Y:S02]  /*1aa80*/  IMAD.MOV.U32 R15, RZ, RZ, -0x7fffffe0 ;  /* 0x80000020ff0f7424 */ /* 0x000fe400078e00ff */
[----:B--2---:R-:W-:-:S05]  /*1aa90*/  VIADD R24, R24, 0x1 ;  /* 0x0000000118187836 */ /* 0x004fca0000000000 */
[----:B------:R-:W-:Y:S01]  /*1aaa0*/  STL [R1+0x58], R24 ;  /* 0x0000581801007387 */ /* 0x000fe20000100800 */
        /* <DEDUP_REMOVED lines=31> */
[----:B------:R-:W-:Y:S01]  /*1aca0*/  IMAD.U32 R15, RZ, RZ, UR39 ;  /* 0x00000027ff0f7e24 */ /* 0x000fe2000f8e00ff */
[----:B------:R-:W-:Y:S02]  /*1acb0*/  WARPGROUP.DEPBAR.LE gsb0, 0x0 ;  /* 0x00008000000079c5 */ /* 0x000fe40000010000 */
[----:B------:R-:W-:-:S09]  /*1acc0*/  WARPGROUP.ARRIVE ;  /* 0x00000000000079c5 */ /* 0x000fd20000000000 */
[----:B------:R-:W-:Y:S01]  /*1acd0*/  HGMMA.64x96x16.F32.BF16 R88, gdesc[UR4].tnspB, R88, gsb0 ;  /* 0x41600000045879f0 */ /* 0x000fe20008001858 */
[----:B------:R-:W-:Y:S01]  /*1ace0*/  R2UR UR4, R8 ;  /* 0x00000000080472ca */ /* 0x000fe200000e0000 */
[----:B------:R-:W-:Y:S01]  /*1acf0*/  IMAD.MOV.U32 R8, RZ, RZ, RZ ;  /* 0x000000ffff087224 */ /* 0x000fe200078e00ff */
[----:B------:R-:W-:Y:S01]  /*1ad00*/  R2UR UR5, R9 ;  /* 0x00000000090572ca */ /* 0x000fe200000e0000 */
[----:B------:R-:W-:Y:S01]  /*1ad10*/  @!P1 VIADD R9, R0, 0x2d860 ;  /* 0x0002d86000099836 */ /* 0x000fe20000000000 */
[----:B------:R-:W-:Y:S01]  /*1ad20*/  R2UR UR6, R6 ;  /* 0x00000000060672ca */ /* 0x000fe200000e0000 */
[----:B-1----:R-:W-:Y:S01]  /*1ad30*/  FADD.FTZ R6, R2, R3 ;  /* 0x0000000302067221 */ /* 0x002fe20000010000 */
[----:B------:R-:W-:Y:S01]  /*1ad40*/  R2UR UR7, R7 ;  /* 0x00000000070772ca */ /* 0x000fe200000e0000 */
[----:B------:R-:W0:Y:S01]  /*1ad50*/  SHFL.BFLY PT, R2, R5, 0x1, 0x1f ;  /* 0x0c201f0005027f89 */ /* 0x000e2200000e0000 */
[----:B------:R-:W-:Y:S01]  /*1ad60*/  @!P1 PRMT R9, RZ, 0x654, R9 ;  /* 0x00000654ff099816 */ /* 0x000fe20000000009 */
[----:B------:R-:W-:-:S02]  /*1ad70*/  IMAD.MOV.U32 R0, RZ, RZ, -0x800000 ;  /* 0xff800000ff007424 */ /* 0x000fc400078e00ff */
[----:B------:R-:W1:Y:S01]  /*1ad80*/  SHFL.BFLY PT, R7, R6, 0x1, 0x1f ;  /* 0x0c201f0006077f89 */ /* 0x000e6200000e0000 */
[----:B------:R-:W-:Y:S02]  /*1ad90*/  IMAD.MOV.U32 R3, RZ, RZ, -0x800000 ;  /* 0xff800000ff037424 */ /* 0x000fe400078e00ff */
[----:B0-----:R-:W-:Y:S01]  /*1ada0*/  FADD.FTZ R10, R5, R2 ;  /* 0x00000002050a7221 */ /* 0x001fe20000010000 */
[----:B------:R-:W-:Y:S01]  /*1adb0*/  SEL R2, RZ, 0x1, P2 ;  /* 0x00000001ff027807 */ /* 0x000fe20001000000 */
[----:B------:R-:W-:Y:S02]  /*1adc0*/  IMAD.U32 R5, RZ, RZ, UR39 ;  /* 0x00000027ff057e24 */ /* 0x000fe4000f8e00ff */
[----:B-1----:R-:W-:Y:S01]  /*1add0*/  FADD.FTZ R11, R6, R7 ;  /* 0x00000007060b7221 */ /* 0x002fe20000010000 */
[----:B------:R-:W-:Y:S02]  /*1ade0*/  FSETP.NE.FTZ.AND P0, PT, R10, RZ, PT ;  /* 0x000000ff0a00720b */ /* 0x000fe40003f15000 */
[----:B------:R-:W-:Y:S01]  /*1adf0*/  LOP3.LUT R19, R19, R2, RZ, 0x3c, !PT ;  /* 0x0000000213137212 */ /* 0x000fe200078e3cff */
[----:B------:R-:W-:Y:S01]  /*1ae00*/  IMAD.MOV.U32 R2, RZ, RZ, RZ ;  /* 0x000000ffff027224 */ /* 0x000fe200078e00ff */
        /* <DEDUP_REMOVED lines=65> */
.L_x_10812:
        /* <DEDUP_REMOVED lines=12> */
[----:B------:R-:W3:Y:S01]  /*1b2e0*/  S2R R9, SR_SWINHI ;  /* 0x0000000000097919 */ /* 0x000ee20000002f00 */
[----:B------:R-:W-:Y:S01]  /*1b2f0*/  IMAD.MOV.U32 R44, RZ, RZ, RZ ;  /* 0x000000ffff2c7224 */ /* 0x000fe200078e00ff */
[----:B------:R-:W4:Y:S01]  /*1b300*/  LDC R45, c[0x0][0xbe8] ;  /* 0x0002fa00ff2d7b82 */ /* 0x000f220000000800 */
[----:B------:R-:W4:Y:S04]  /*1b310*/  LDL.LU R34, [R1+0x50] ;  /* 0x0000500001227983 */ /* 0x000f280000300800 */
[----:B------:R-:W4:Y:S01]  /*1b320*/  LDL R42, [R1+0x54] ;  /* 0x00005400012a7983 */ /* 0x000f220000100800 */
[----:B------:R-:W-:-:S02]  /*1b330*/  MOV R32, R2 ;  /* 0x0000000200207202 */ /* 0x000fc40000000f00 */
[----:B---3--:R-:W-:-:S03]  /*1b340*/  MOV R33, R9 ;  /* 0x0000000900217202 */ /* 0x008fc60000000f00 */
[----:B--2---:R-:W-:-:S03]  /*1b350*/  IMAD.WIDE R8, R8, 0x2, R32 ;  /* 0x0000000208087825 */ /* 0x004fc600078e0220 */
[C---:B------:R-:W-:Y:S02]  /*1b360*/  IADD3 R39, P0, R8.reuse, 0x6020, RZ ;  /* 0x0000602008277810 */ /* 0x040fe40007f1e0ff */
[----:B------:R-:W-:-:S03]  /*1b370*/  IADD3 R31, P4, R8, 0x20, RZ ;  /* 0x00000020081f7810 */ /* 0x000fc60007f9e0ff */
[----:B------:R-:W-:Y:S01]  /*1b380*/  IMAD.X R15, RZ, RZ, R9, P0 ;  /* 0x000000ffff0f7224 */ /* 0x000fe200000e0609 */
[----:B----4-:R-:W-:Y:S02]  /*1b390*/  ISETP.NE.AND P0, PT, R34, RZ, PT ;  /* 0x000000ff2200720c */ /* 0x010fe40003f05270 */
[----:B------:R-:W-:Y:S02]  /*1b3a0*/  LOP3.LUT R11, R8, 0x180, RZ, 0xc0, !PT ;  /* 0x00000180080b7812 */ /* 0x000fe400078ec0ff */
[----:B------:R-:W-:Y:S01]  /*1b3b0*/  SEL R36, R34, UR4, P0 ;  /* 0x0000000422247c07 */ /* 0x000fe20008000000 */
[----:B------:R-:W-:Y:S05]  /*1b3c0*/  WARPSYNC.ALL ;  /* 0x0000000000007948 */ /* 0x000fea0003800000 */
[----:B------:R-:W-:-:S02]  /*1b3d0*/  LOP3.LUT R10, R31, 0x180, RZ, 0xc0, !PT ;  /* 0x000001801f0a7812 */ /* 0x000fc400078ec0ff */
[C---:B------:R-:W-:Y:S02]  /*1b3e0*/  IADD3 R12, P2, R8.reuse, 0x3020, RZ ;  /* 0x00003020080c7810 */ /* 0x040fe40007f5e0ff */
[C---:B------:R-:W-:Y:S02]  /*1b3f0*/  IADD3 R37, P1, R8.reuse, 0x6000, RZ ;  /* 0x0000600008257810 */ /* 0x040fe40007f3e0ff */
[----:B------:R-:W-:Y:S02]  /*1b400*/  IADD3 R35, P3, R8, 0x3000, RZ ;  /* 0x0000300008237810 */ /* 0x000fe40007f7e0ff */
[----:B------:R-:W-:Y:S01]  /*1b410*/  LOP3.LUT R30, R39, 0x180, RZ, 0xc0, !PT ;  /* 0x00000180271e7812 */ /* 0x000fe200078ec0ff */
[----:B------:R-:W-:Y:S01]  /*1b420*/  IMAD.X R25, RZ, RZ, R9, P4 ;  /* 0x000000ffff197224 */ /* 0x000fe200020e0609 */
[----:B------:R-:W-:Y:S01]  /*1b430*/  SHF.R.U64 R11, R11, 0x3, RZ ;  /* 0x000000030b0b7819 */ /* 0x000fe200000012ff */
[----:B------:R-:W-:Y:S01]  /*1b440*/  ULDC.64 UR4, c[0x0][0xc00] ;  /* 0x0003000000047ab9 */ /* 0x000fe20000000a00 */
[----:B------:R-:W-:Y:S01]  /*1b450*/  SHF.R.U64 R10, R10, 0x3, RZ ;  /* 0x000000030a0a7819 */ /* 0x000fe200000012ff */
[----:B------:R-:W-:Y:S01]  /*1b460*/  ULDC.64 UR6, c[0x0][0xc08] ;  /* 0x0003020000067ab9 */ /* 0x000fe20000000a00 */
[----:B------:R-:W-:-:S02]  /*1b470*/  LOP3.LUT R8, R11, R8, RZ, 0x3c, !PT ;  /* 0x000000080b087212 */ /* 0x000fc400078e3cff */
[----:B------:R-:W-:Y:S02]  /*1b480*/  LOP3.LUT R11, R12, 0x180, RZ, 0xc0, !PT ;  /* 0x000001800c0b7812 */ /* 0x000fe400078ec0ff */
[----:B------:R-:W-:Y:S02]  /*1b490*/  LOP3.LUT R24, R10, R31, RZ, 0x3c, !PT ;  /* 0x0000001f0a187212 */ /* 0x000fe400078e3cff */
[----:B------:R-:W-:Y:S02]  /*1b4a0*/  LOP3.LUT R14, R37, 0x180, RZ, 0xc0, !PT ;  /* 0x00000180250e7812 */ /* 0x000fe400078ec0ff */
[----:B------:R-:W-:Y:S02]  /*1b4b0*/  LOP3.LUT R10, R35, 0x180, RZ, 0xc0, !PT ;  /* 0x00000180230a7812 */ /* 0x000fe400078ec0ff */
[----:B------:R-:W-:Y:S02]  /*1b4c0*/  SHF.R.U64 R11, R11, 0x3, RZ ;  /* 0x000000030b0b7819 */ /* 0x000fe400000012ff */
[----:B------:R-:W-:-:S02]  /*1b4d0*/  SHF.R.U64 R14, R14, 0x3, RZ ;  /* 0x000000030e0e7819 */ /* 0x000fc400000012ff */
[----:B------:R-:W-:Y:S02]  /*1b4e0*/  SHF.R.U64 R10, R10, 0x3, RZ ;  /* 0x000000030a0a7819 */ /* 0x000fe400000012ff */
[----:B------:R-:W-:Y:S01]  /*1b4f0*/  SHF.R.U64 R30, R30, 0x3, RZ ;  /* 0x000000031e1e7819 */ /* 0x000fe200000012ff */
[--C-:B------:R-:W-:Y:S01]  /*1b500*/  IMAD.X R27, RZ, RZ, R9.reuse, P3 ;  /* 0x000000ffff1b7224 */ /* 0x100fe200018e0609 */
[----:B------:R-:W-:Y:S02]  /*1b510*/  LOP3.LUT R28, R11, R12, RZ, 0x3c, !PT ;  /* 0x0000000c0b1c7212 */ /* 0x000fe400078e3cff */
[----:B------:R-:W-:Y:S01]  /*1b520*/  LOP3.LUT R12, R14, R37, RZ, 0x3c, !PT ;  /* 0x000000250e0c7212 */ /* 0x000fe200078e3cff */
[--C-:B------:R-:W-:Y:S01]  /*1b530*/  IMAD.X R29, RZ, RZ, R9.reuse, P2 ;  /* 0x000000ffff1d7224 */ /* 0x100fe200010e0609 */
[----:B------:R-:W-:Y:S01]  /*1b540*/  LOP3.LUT R26, R10, R35, RZ, 0x3c, !PT ;  /* 0x000000230a1a7212 */ /* 0x000fe200078e3cff */
[----:B------:R-:W-:Y:S01]  /*1b550*/  IMAD.X R13, RZ, RZ, R9, P1 ;  /* 0x000000ffff0d7224 */ /* 0x000fe200008e0609 */
[----:B------:R-:W-:Y:S01]  /*1b560*/  LOP3.LUT R14, R30, R39, RZ, 0x3c, !PT ;  /* 0x000000271e0e7212 */ /* 0x000fe200078e3cff */
[----:B------:R-:W2:Y:S01]  /*1b570*/  LDC.64 R34, c[0x0][0xc00] ;  /* 0x00030000ff227b82 */ /* 0x000ea20000000a00 */
[----:B------:R-:W-:-:S02]  /*1b580*/  MOV R30, R8 ;  /* 0x00000008001e7202 */ /* 0x000fc40000000f00 */
[----:B------:R-:W-:Y:S02]  /*1b590*/  F2FP.BF16.F32.PACK_AB R8, R5, R4 ;  /* 0x000000040508723e */ /* 0x000fe400000010ff */
[----:B------:R-:W-:Y:S02]  /*1b5a0*/  F2FP.BF16.F32.PACK_AB R9, R91, R90 ;  /* 0x0000005a5b09723e */ /* 0x000fe400000010ff */
[----:B------:R-:W-:Y:S02]  /*1b5b0*/  F2FP.BF16.F32.PACK_AB R10, R93, R92 ;  /* 0x0000005c5d0a723e */ /* 0x000fe400000010ff */
[----:B------:R-:W-:Y:S01]  /*1b5c0*/  F2FP.BF16.F32.PACK_AB R11, R95, R94 ;  /* 0x0000005e5f0b723e */ /* 0x000fe200000010ff */
[----:B------:R-:W-:Y:S01]  /*1b5d0*/  BAR.SYNC.DEFER_BLOCKING 0x1, 0x180 ;  /* 0x0046000000007b1d */ /* 0x000fe20000010000 */
[----:B------:R-:W-:Y:S02]  /*1b5e0*/  MOV R41, R24 ;  /* 0x0000001800297202 */ /* 0x000fe40000000f00 */
[----:B------:R-:W-:-:S02]  /*1b5f0*/  MOV R40, R26 ;  /* 0x0000001a00287202 */ /* 0x000fc40000000f00 */
[----:B------:R-:W-:Y:S02]  /*1b600*/  F2FP.BF16.F32.PACK_AB R24, R97, R96 ;  /* 0x000000606118723e */ /* 0x000fe400000010ff */
[----:B------:R-:W-:Y:S02]  /*1b610*/  F2FP.BF16.F32.PACK_AB R25, R99, R98 ;  /* 0x000000626319723e */ /* 0x000fe400000010ff */
[----:B------:R-:W-:Y:S02]  /*1b620*/  F2FP.BF16.F32.PACK_AB R26, R101, R100 ;  /* 0x00000064651a723e */ /* 0x000fe400000010ff */
[----:B------:R-:W-:Y:S02]  /*1b630*/  F2FP.BF16.F32.PACK_AB R27, R103, R102 ;  /* 0x00000066671b723e */ /* 0x000fe400000010ff */
[----:B------:R-:W-:Y:S02]  /*1b640*/  MOV R39, R28 ;  /* 0x0000001c00277202 */ /* 0x000fe40000000f00 */
[----:B------:R-:W-:-:S02]  /*1b650*/  F2FP.BF16.F32.PACK_AB R28, R105, R104 ;  /* 0x00000068691c723e */ /* 0x000fc400000010ff */
[----:B------:R-:W-:Y:S02]  /*1b660*/  F2FP.BF16.F32.PACK_AB R29, R21, R20 ;  /* 0x00000014151d723e */ /* 0x000fe400000010ff */
[----:B------:R-:W-:Y:S02]  /*1b670*/  F2FP.BF16.F32.PACK_AB R31, R111, R110 ;  /* 0x0000006e6f1f723e */ /* 0x000fe400000010ff */
[----:B------:R-:W-:Y:S01]  /*1b680*/  MOV R38, R12 ;  /* 0x0000000c00267202 */ /* 0x000fe20000000f00 */
[----:B------:R3:W-:Y:S01]  /*1b690*/  STSM.16.M88.4 [R30], R8 ;  /* 0x000000081e007844 */ /* 0x0007e20000000200 */
[----:B------:R-:W-:Y:S02]  /*1b6a0*/  MOV R37, R14 ;  /* 0x0000000e00257202 */ /* 0x000fe40000000f00 */
[----:B------:R-:W-:Y:S01]  /*1b6b0*/  F2FP.BF16.F32.PACK_AB R12, R121, R120 ;  /* 0x00000078790c723e */ /* 0x000fe200000010ff */
[----:B------:R4:W-:Y:S01]  /*1b6c0*/  STSM.16.M88.4 [R41], R24 ;  /* 0x0000001829007844 */ /* 0x0009e20000000200 */
[----:B------:R-:W-:-:S02]  /*1b6d0*/  F2FP.BF16.F32.PACK_AB R13, R123, R122 ;  /* 0x0000007a7b0d723e */ /* 0x000fc400000010ff */
[----:B------:R-:W-:Y:S02]  /*1b6e0*/  F2FP.BF16.F32.PACK_AB R14, R125, R124 ;  /* 0x0000007c7d0e723e */ /* 0x000fe400000010ff */
[----:B------:R-:W-:Y:S02]  /*1b6f0*/  F2FP.BF16.F32.PACK_AB R15, R127, R126 ;  /* 0x0000007e7f0f723e */ /* 0x000fe400000010ff */
[----:B---3--:R-:W-:Y:S02]  /*1b700*/  F2FP.BF16.F32.PACK_AB R30, R109, R108 ;  /* 0x0000006c6d1e723e */ /* 0x008fe400000010ff */
[----:B------:R-:W-:Y:S02]  /*1b710*/  F2FP.BF16.F32.PACK_AB R8, R7, R6 ;  /* 0x000000060708723e */ /* 0x000fe400000010ff */
[----:B------:R-:W-:Y:S02]  /*1b720*/  F2FP.BF16.F32.PACK_AB R9, R115, R114 ;  /* 0x000000727309723e */ /* 0x000fe400000010ff */
[----:B------:R-:W-:-:S02]  /*1b730*/  F2FP.BF16.F32.PACK_AB R10, R117, R116 ;  /* 0x00000074750a723e */ /* 0x000fc400000010ff */
[----:B------:R-:W-:Y:S02]  /*1b740*/  F2FP.BF16.F32.PACK_AB R11, R119, R118 ;  /* 0x00000076770b723e */ /* 0x000fe400000010ff */
[----:B----4-:R-:W-:Y:S02]  /*1b750*/  F2FP.BF16.F32.PACK_AB R24, R129, R128 ;  /* 0x000000808118723e */ /* 0x010fe400000010ff */
[----:B------:R-:W-:Y:S02]  /*1b760*/  F2FP.BF16.F32.PACK_AB R25, R131, R130 ;  /* 0x000000828319723e */ /* 0x000fe400000010ff */
[----:B------:R-:W-:Y:S02]  /*1b770*/  F2FP.BF16.F32.PACK_AB R26, R133, R132 ;  /* 0x00000084851a723e */ /* 0x000fe400000010ff */
[----:B------:R-:W-:Y:S01]  /*1b780*/  F2FP.BF16.F32.PACK_AB R27, R135, R134 ;  /* 0x00000086871b723e */ /* 0x000fe200000010ff */
[----:B------:R2:W-:Y:S04]  /*1b790*/  STSM.16.M88.4 [R40], R28 ;  /* 0x0000001c28007844 */ /* 0x0005e80000000200 */
[----:B------:R3:W-:Y:S04]  /*1b7a0*/  STSM.16.M88.4 [R39], R8 ;  /* 0x0000000827007844 */ /* 0x0007e80000000200 */
[----:B------:R4:W-:Y:S04]  /*1b7b0*/  STSM.16.M88.4 [R38], R12 ;  /* 0x0000000c26007844 */ /* 0x0009e80000000200 */
[----:B------:R0:W-:Y:S01]  /*1b7c0*/  STSM.16.M88.4 [R37], R24 ;  /* 0x0000001825007844 */ /* 0x0001e20000000200 */
[----:B------:R-:W-:Y:S01]  /*1b7d0*/  BAR.SYNC.DEFER_BLOCKING 0x1, 0x180 ;  /* 0x0046000000007b1d */ /* 0x000fe20000010000 */
[----:B------:R-:W-:-:S04]  /*1b7e0*/  ISETP.NE.U32.AND P3, PT, RZ, UR4, PT ;  /* 0x00000004ff007c0c */ /* 0x000fc8000bf65070 */
[----:B------:R-:W-:Y:S01]  /*1b7f0*/  ISETP.NE.AND.EX P3, PT, RZ, UR5, PT, P3 ;  /* 0x00000005ff007c0c */ /* 0x000fe2000bf65330 */
[----:B--2---:R-:W-:-:S12]  /*1b800*/  IMAD.WIDE R28, R42, 0x4, R34 ;  /* 0x000000042a1c7825 */ /* 0x004fd800078e0222 */
[----:B------:R-:W5:Y:S01]  /*1b810*/  @P3 LDG.E R44, desc[UR40][R28.64] ;  /* 0x000000281c2c3981 */ /* 0x000f62000c1e1900 */
[----:B------:R-:W-:-:S04]  /*1b820*/  ISETP.NE.U32.AND P0, PT, RZ, UR6, PT ;  /* 0x00000006ff007c0c */ /* 0x000fc8000bf05070 */
[----:B------:R-:W-:-:S13]  /*1b830*/  ISETP.NE.AND.EX P0, PT, RZ, UR7, PT, P0 ;  /* 0x00000007ff007c0c */ /* 0x000fda000bf05300 */
[----:B---3--:R-:W2:Y:S01]  /*1b840*/  @P0 LDC.64 R8, c[0x0][0xc08] ;  /* 0x00030200ff080b82 */ /* 0x008ea20000000a00 */
[----:B------:R-:W-:Y:S01]  /*1b850*/  ULDC UR6, c[0x0][0xa88] ;  /* 0x0002a20000067ab9 */ /* 0x000fe20000000800 */
[----:B----4-:R-:W-:Y:S01]  /*1b860*/  IMAD.MOV.U32 R14, RZ, RZ, 0x9b8 ;  /* 0x000009b8ff0e7424 */ /* 0x010fe200078e00ff */
[----:B------:R-:W-:Y:S01]  /*1b870*/  ISETP.GT.AND P1, PT, R36, 0x1, PT ;  /* 0x000000012400780c */ /* 0x000fe20003f24270 */
[----:B------:R-:W-:-:S03]  /*1b880*/  IMAD.U32 R30, RZ, RZ, UR6 ;  /* 0x00000006ff1e7e24 */ /* 0x000fc6000f8e00ff */
[----:B------:R-:W-:-:S04]  /*1b890*/  SEL R14, R14, 0x978, P1 ;  /* 0x000009780e0e7807 */ /* 0x000fc80000800000 */
[----:B------:R0:W3:Y:S01]  /*1b8a0*/  LDC.64 R10, c[0x0][R14+0x218] ;  /* 0x000086000e0a7b82 */ /* 0x0000e20000000a00 */
[----:B--2---:R-:W-:-:S07]  /*1b8b0*/  @P0 IMAD.WIDE R8, R42, 0x4, R8 ;  /* 0x000000042a080825 */ /* 0x004fce00078e0208 */
[----:B------:R0:W2:Y:S01]  /*1b8c0*/  LDC.64 R12, c[0x0][R14+0x228] ;  /* 0x00008a000e0c7b82 */ /* 0x0000a20000000a00 */
[----:B------:R4:W5:Y:S07]  /*1b8d0*/  @P0 LDG.E R30, desc[UR40][R8.64] ;  /* 0x00000028081e0981 */ /* 0x00096e000c1e1900 */
[----:B----4-:R0:W4:Y:S01]  /*1b8e0*/  LDC.64 R8, c[0x0][R14+0x220] ;  /* 0x000088000e087b82 */ /* 0x0101220000000a00 */
[----:B------:R-:W-:Y:S01]  /*1b8f0*/  ISETP.NE.AND P2, PT, R45, 0x1, PT ;  /* 0x000000012d00780c */ /* 0x000fe20003f45270 */
[----:B---3--:R-:W-:-:S12]  /*1b900*/  @P0 BRA `(.L_x_10924) ;  /* 0x0000000000100947 */ /* 0x008fd80003800000 */
[----:B------:R-:W-:Y:S05]  /*1b910*/  @!P3 BRA `(.L_x_10924) ;  /* 0x00000000000cb947 */ /* 0x000fea0003800000 */
[----:B------:R-:W3:Y:S04]  /*1b920*/  LDG.E R15, desc[UR40][R28.64] ;  /* 0x000000281c0f7981 */ /* 0x000ee8000c1e1900 */
[----:B-----5:R-:W3:Y:S02]  /*1b930*/  LDG.E R30, desc[UR40][R28.64+0x4] ;  /* 0x000004281c1e7981 */ /* 0x020ee4000c1e1900 */
[----:B---3--:R-:W-:-:S07]  /*1b940*/  IMAD.IADD R30, R30, 0x1, -R15 ;  /* 0x000000011e1e7824 */ /* 0x008fce00078e0a0f */
.L_x_10924:
[----:B------:R-:W3:Y:S04]  /*1b950*/  LDL R28, [R1+0x40] ;  /* 0x00004000011c7983 */ /* 0x000ee80000100800 */
[----:B------:R-:W3:Y:S04]  /*1b960*/  LDL R52, [R1+0x18] ;  /* 0x0000180001347983 */ /* 0x000ee80000100800 */
[----:B------:R-:W2:Y:S04]  /*1b970*/  LDL R51, [R1+0x4c] ;  /* 0x00004c0001337983 */ /* 0x000ea80000100800 */
[----:B------:R-:W2:Y:S01]  /*1b980*/  LDL R49, [R1+0x5c] ;  /* 0x00005c0001317983 */ /* 0x000ea20000100800 */
[----:B------:R-:W-:Y:S01]  /*1b990*/  ISETP.NE.U32.AND P0, PT, RZ, UR4, PT ;  /* 0x00000004ff007c0c */ /* 0x000fe2000bf05070 */
[----:B0-----:R-:W0:Y:S01]  /*1b9a0*/  LDC.64 R14, c[0x0][R14+0x210] ;  /* 0x000084000e0e7b82 */ /* 0x001e220000000a00 */
[----:B------:R-:W-:Y:S01]  /*1b9b0*/  SHF.R.S32.HI R26, RZ, 0x1f, R42 ;  /* 0x0000001fff1a7819 */ /* 0x000fe2000001142a */
[----:B------:R-:W2:Y:S01]  /*1b9c0*/  LDL R34, [R1+0x64] ;  /* 0x0000640001227983 */ /* 0x000ea20000100800 */
[----:B------:R-:W-:-:S04]  /*1b9d0*/  ISETP.NE.AND.EX P0, PT, RZ, UR5, PT, P0 ;  /* 0x00000005ff007c0c */ /* 0x000fc8000bf05300 */
[----:B------:R-:W-:Y:S01]  /*1b9e0*/  SEL R27, R26, RZ, !P0 ;  /* 0x000000ff1a1b7207 */ /* 0x000fe20004000000 */
[----:B------:R-:W1:Y:S01]  /*1b9f0*/  @P2 LDC R35, c[0x0][0xbec] ;  /* 0x0002fb00ff232b82 */ /* 0x000e620000000800 */
[----:B------:R-:W-:-:S05]  /*1ba00*/  SEL R46, R42, RZ, !P0 ;  /* 0x000000ff2a2e7207 */ /* 0x000fca0004000000 */
[-C--:B----4-:R-:W-:Y:S02]  /*1ba10*/  IMAD R9, R9, R46.reuse, RZ ;  /* 0x0000002e09097224 */ /* 0x090fe400078e02ff */
[----:B------:R-:W4:Y:S02]  /*1ba20*/  @P2 LDC R37, c[0x0][0xbf0] ;  /* 0x0002fc00ff252b82 */ /* 0x000f240000000800 */
[C---:B------:R-:W-:Y:S02]  /*1ba30*/  IMAD R31, R8.reuse, R27, R9 ;  /* 0x0000001b081f7224 */ /* 0x040fe400078e0209 */
[----:B------:R-:W-:-:S04]  /*1ba40*/  IMAD.WIDE.U32 R8, R8, R46, RZ ;  /* 0x0000002e08087225 */ /* 0x000fc800078e00ff */
[----:B------:R-:W0:Y:S01]  /*1ba50*/  LDC.64 R24, c[0x0][0xba8] ;  /* 0x0002ea00ff187b82 */ /* 0x000e220000000a00 */
[----:B------:R-:W-:Y:S01]  /*1ba60*/  IMAD.IADD R31, R9, 0x1, R31 ;  /* 0x00000001091f7824 */ /* 0x000fe200078e021f */
[----:B-----5:R-:W-:-:S06]  /*1ba70*/  SHF.R.S32.HI R48, RZ, 0x1f, R44 ;  /* 0x0000001fff307819 */ /* 0x020fcc000001142c */
[----:B0-----:R-:W0:Y:S08]  /*1ba80*/  @!P1 LDC R24, c[0x0][0xb50] ;  /* 0x0002d400ff189b82 */ /* 0x001e300000000800 */
[----:B------:R-:W0:Y:S01]  /*1ba90*/  @!P1 LDC R25, c[0x0][0xb54] ;  /* 0x0002d500ff199b82 */ /* 0x000e220000000800 */
[----:B---3--:R-:W-:Y:S02]  /*1baa0*/  IMAD.IADD R26, R28, 0x1, R52 ;  /* 0x000000011c1a7824 */ /* 0x008fe400078e0234 */
[----:B------:R-:W3:Y:S01]  /*1bab0*/  LDL R28, [R1+0x60] ;  /* 0x00006000011c7983 */ /* 0x000ee20000100800 */
[----:B--2---:R-:W-:-:S02]  /*1bac0*/  IMAD R29, R11, R51, RZ ;  /* 0x000000330b1d7224 */ /* 0x004fc400078e02ff */
[----:B------:R-:W-:Y:S01]  /*1bad0*/  IMAD.WIDE.U32 R10, R10, R51, RZ ;  /* 0x000000330a0a7225 */ /* 0x000fe200078e00ff */
[----:B------:R-:W-:Y:S02]  /*1bae0*/  SEL R27, R49, RZ, P1 ;  /* 0x000000ff311b7207 */ /* 0x000fe40000800000 */
[----:B------:R-:W-:Y:S01]  /*1baf0*/  IADD3 R10, P0, P3, R8, R10, R44 ;  /* 0x0000000a080a7210 */ /* 0x000fe20007b1e02c */
[----:B-1----:R-:W-:-:S04]  /*1bb00*/  @P2 IMAD.HI.U32 R8, R26, R35, RZ ;  /* 0x000000231a082227 */ /* 0x002fc800078e00ff */
[----:B------:R-:W-:Y:S01]  /*1bb10*/  IMAD.MOV.U32 R9, RZ, RZ, R26 ;  /* 0x000000ffff097224 */ /* 0x000fe200078e001a */
[----:B----4-:R-:W-:Y:S01]  /*1bb20*/  @P2 SHF.R.U32.HI R9, RZ, R37, R8 ;  /* 0x00000025ff092219 */ /* 0x010fe20000011608 */
[----:B------:R-:W-:Y:S02]  /*1bb30*/  IMAD.IADD R11, R11, 0x1, R29 ;  /* 0x000000010b0b7824 */ /* 0x000fe400078e021d */
[-C--:B------:R-:W-:Y:S02]  /*1bb40*/  IMAD R29, R13, R27.reuse, RZ ;  /* 0x0000001b0d1d7224 */ /* 0x080fe400078e02ff */
[----:B------:R-:W-:Y:S01]  /*1bb50*/  IMAD.WIDE.U32 R12, R12, R27, RZ ;  /* 0x0000001b0c0c7225 */ /* 0x000fe200078e00ff */
[----:B------:R-:W-:-:S03]  /*1bb60*/  IADD3.X R11, R31, R11, R48, P0, P3 ;  /* 0x0000000b1f0b7210 */ /* 0x000fc600007e6430 */
[----:B------:R-:W-:Y:S01]  /*1bb70*/  IMAD.MOV R27, RZ, RZ, -R9 ;  /* 0x000000ffff1b7224 */ /* 0x000fe200078e0a09 */
[----:B------:R-:W-:Y:S01]  /*1bb80*/  IADD3 R12, P0, P3, R9, R10, R12 ;  /* 0x0000000a090c7210 */ /* 0x000fe20007b1e00c */
[----:B------:R-:W-:Y:S01]  /*1bb90*/  IMAD.IADD R29, R13, 0x1, R29 ;  /* 0x000000010d1d7824 */ /* 0x000fe200078e021d */
[----:B------:R-:W-:Y:S01]  /*1bba0*/  SHF.R.S32.HI R8, RZ, 0x1f, R9 ;  /* 0x0000001fff087819 */ /* 0x000fe20000011409 */
[----:B------:R-:W-:-:S03]  /*1bbb0*/  IMAD R9, R45, R27, R26 ;  /* 0x0000001b2d097224 */ /* 0x000fc600078e021a */
[----:B------:R-:W-:Y:S01]  /*1bbc0*/  IADD3.X R13, R8, R11, R29, P0, P3 ;  /* 0x0000000b080d7210 */ /* 0x000fe200007e641d */
[-C--:B------:R-:W-:Y:S01]  /*1bbd0*/  IMAD R8, R15, R9.reuse, RZ ;  /* 0x000000090f087224 */ /* 0x080fe200078e02ff */
[----:B------:R-:W-:Y:S01]  /*1bbe0*/  SHF.R.S32.HI R11, RZ, 0x1f, R9 ;  /* 0x0000001fff0b7819 */ /* 0x000fe20000011409 */
[----:B------:R-:W-:-:S04]  /*1bbf0*/  IMAD.WIDE.U32 R12, R14, R9, R12 ;  /* 0x000000090e0c7225 */ /* 0x000fc800078e000c */
[----:B------:R-:W-:-:S04]  /*1bc00*/  IMAD R11, R14, R11, R8 ;  /* 0x0000000b0e0b7224 */ /* 0x000fc800078e0208 */
[----:B------:R-:W-:Y:S01]  /*1bc10*/  IMAD.IADD R8, R13, 0x1, R11 ;  /* 0x000000010d087824 */ /* 0x000fe200078e020b */
[----:B0-----:R-:W-:-:S04]  /*1bc20*/  LEA R13, P0, R12, R24, 0x2 ;  /* 0x000000180c0d7211 */ /* 0x001fc800078010ff */
[----:B------:R-:W-:Y:S01]  /*1bc30*/  LEA.HI.X R25, R12, R25, R8, 0x2, P0 ;  /* 0x000000190c197211 */ /* 0x000fe200000f1408 */
[----:B------:R-:W-:Y:S01]  /*1bc40*/  SHFL.IDX PT, R10, R13, 0x1, 0x1c1f ;  /* 0x003c1f000d0a7f89 */ /* 0x000fe200000e0000 */
[----:B------:R-:W-:-:S03]  /*1bc50*/  IMAD.IADD R24, R34, 0x1, R52 ;  /* 0x0000000122187824 */ /* 0x000fc600078e0234 */
[----:B------:R-:W-:Y:S04]  /*1bc60*/  SHFL.IDX PT, R8, R13, RZ, 0x1c1f ;  /* 0x001c1fff0d087589 */ /* 0x000fe800000e0000 */
[----:B------:R-:W0:Y:S04]  /*1bc70*/  SHFL.IDX PT, R9, R25, RZ, 0x1c1f ;  /* 0x001c1fff19097589 */ /* 0x000e2800000e0000 */
[----:B------:R-:W1:Y:S01]  /*1bc80*/  SHFL.IDX PT, R11, R25, 0x1, 0x1c1f ;  /* 0x003c1f00190b7f89 */ /* 0x000e6200000e0000 */
[----:B------:R-:W-:Y:S01]  /*1bc90*/  IMAD R47, R30, R45, RZ ;  /* 0x0000002d1e2f7224 */ /* 0x000fe200078e02ff */
[----:B---3--:R-:W-:Y:S01]  /*1bca0*/  LOP3.LUT P0, RZ, R28, 0x3, RZ, 0xc0, !PT ;  /* 0x000000031cff7812 */ /* 0x008fe2000780c0ff */
[----:B------:R-:W-:-:S03]  /*1bcb0*/  VIADD R28, R24, 0x8 ;  /* 0x00000008181c7836 */ /* 0x000fc60000000000 */
[-C--:B------:R-:W-:Y:S02]  /*1bcc0*/  ISETP.GE.OR P3, PT, R24, R47.reuse, P0 ;  /* 0x0000002f1800720c */ /* 0x080fe40000766670 */
[----:B------:R-:W-:-:S11]  /*1bcd0*/  ISETP.GE.OR P0, PT, R28, R47, P0 ;  /* 0x0000002f1c00720c */ /* 0x000fd60000706670 */
[----:B0-----:R0:W-:Y:S04]  /*1bce0*/  @!P3 ST.E desc[UR40][R8.64], R0 ;  /* 0x000000000800b985 */ /* 0x0011e8000c101928 */
[----:B-1----:R0:W-:Y:S01]  /*1bcf0*/  @!P0 ST.E desc[UR40][R10.64], R3 ;  /* 0x000000030a008985 */ /* 0x0021e2000c101928 */
[----:B------:R-:W-:Y:S05]  /*1bd00*/  @P1 BRA `(.L_x_10925) ;  /* 0x0000000800301947 */ /* 0x000fea0003800000 */
[----:B------:R-:W0:Y:S01]  /*1bd10*/  S2R R34, SR_TID.X ;  /* 0x0000000000227919 */ /* 0x000e220000002100 */
        /* <DEDUP_REMOVED lines=13> */
[----:B------:R-:W-:Y:S02]  /*1bdf0*/  IADD3 R25, P0, R32, 0x1800, RZ ;  /* 0x0000180020197810 */ /* 0x000fe40007f1e0ff */
[----:B------:R-:W-:Y:S01]  /*1be00*/  LOP3.LUT R0, R3, 0x180, RZ, 0xc0, !PT ;  /* 0x0000018003007812 */ /* 0x000fe200078ec0ff */
[----:B------:R-:W-:Y:S01]  /*1be10*/  IMAD.WIDE.U32 R12, R44, UR4, RZ ;  /* 0x000000042c0c7c25 */ /* 0x000fe2000f8e00ff */
[----:B------:R-:W-:Y:S02]  /*1be20*/  IADD3 R29, P1, R32, 0x3000, RZ ;  /* 0x00003000201d7810 */ /* 0x000fe40007f3e0ff */
[----:B------:R-:W-:Y:S01]  /*1be30*/  SHF.R.U64 R0, R0, 0x3, RZ ;  /* 0x0000000300007819 */ /* 0x000fe200000012ff */
[----:B------:R-:W-:Y:S01]  /*1be40*/  IMAD.X R41, RZ, RZ, R33, P5 ;  /* 0x000000ffff297224 */ /* 0x000fe200028e0621 */
[----:B------:R-:W-:-:S02]  /*1be50*/  IADD3 R35, P3, R32, 0x4800, RZ ;  /* 0x0000480020237810 */ /* 0x000fc40007f7e0ff */
[----:B------:R-:W-:Y:S01]  /*1be60*/  LOP3.LUT R40, R0, R3, RZ, 0x3c, !PT ;  /* 0x0000000300287212 */ /* 0x000fe200078e3cff */
[----:B------:R-:W-:Y:S01]  /*1be70*/  IMAD R3, R48, UR4, RZ ;  /* 0x0000000430037c24 */ /* 0x000fe2000f8e02ff */
[----:B------:R-:W-:Y:S01]  /*1be80*/  IADD3 R37, P4, R32, 0x6000, RZ ;  /* 0x0000600020257810 */ /* 0x000fe20007f9e0ff */
[----:B------:R-:W-:Y:S01]  /*1be90*/  IMAD R0, R11, 0x60, R10 ;  /* 0x000000600b007824 */ /* 0x000fe200078e020a */
[----:B------:R-:W-:Y:S01]  /*1bea0*/  LOP3.LUT R24, R25, 0x180, RZ, 0xc0, !PT ;  /* 0x0000018019187812 */ /* 0x000fe200078ec0ff */
[----:B------:R-:W-:Y:S01]  /*1beb0*/  IMAD R3, R44, UR5, R3 ;  /* 0x000000052c037c24 */ /* 0x000fe2000f8e0203 */
[----:B------:R-:W-:Y:S01]  /*1bec0*/  LOP3.LUT R28, R29, 0x180, RZ, 0xc0, !PT ;  /* 0x000001801d1c7812 */ /* 0x000fe200078ec0ff */
[----:B------:R-:W5:Y:S01]  /*1bed0*/  LD.E.128 R40, desc[UR40][R40.64] ;  /* 0x0000002828287980 */ /* 0x000f62000c101d00 */
[----:B------:R-:W-:Y:S02]  /*1bee0*/  LOP3.LUT R34, R35, 0x180, RZ, 0xc0, !PT ;  /* 0x0000018023227812 */ /* 0x000fe400078ec0ff */
[----:B------:R-:W-:-:S02]  /*1bef0*/  LOP3.LUT R36, R37, 0x180, RZ, 0xc0, !PT ;  /* 0x0000018025247812 */ /* 0x000fc400078ec0ff */
[----:B------:R-:W-:Y:S01]  /*1bf00*/  LOP3.LUT R5, R32, 0x180, RZ, 0xc0, !PT ;  /* 0x0000018020057812 */ /* 0x000fe200078ec0ff */
[----:B------:R-:W-:Y:S01]  /*1bf10*/  IMAD.IADD R13, R13, 0x1, R3 ;  /* 0x000000010d0d7824 */ /* 0x000fe200078e0203 */
[----:B------:R-:W-:Y:S01]  /*1bf20*/  SHF.R.U64 R24, R24, 0x3, RZ ;  /* 0x0000000318187819 */ /* 0x000fe200000012ff */
[----:B------:R-:W-:Y:S01]  /*1bf30*/  IMAD.IADD R14, R52, 0x1, R0 ;  /* 0x00000001340e7824 */ /* 0x000fe200078e0200 */
[----:B------:R-:W-:Y:S01]  /*1bf40*/  SHF.R.U64 R28, R28, 0x3, RZ ;  /* 0x000000031c1c7819 */ /* 0x000fe200000012ff */
[----:B------:R-:W-:Y:S01]  /*1bf50*/  ULDC.64 UR4, c[0x0][0xae8] ;  /* 0x0002ba0000047ab9 */ /* 0x000fe20000000a00 */
[----:B------:R-:W-:Y:S02]  /*1bf60*/  SHF.R.U64 R34, R34, 0x3, RZ ;  /* 0x0000000322227819 */ /* 0x000fe400000012ff */
[----:B------:R-:W-:Y:S02]  /*1bf70*/  SHF.R.U64 R36, R36, 0x3, RZ ;  /* 0x0000000324247819 */ /* 0x000fe400000012ff */
[----:B------:R-:W-:Y:S01]  /*1bf80*/  SHF.R.U64 R5, R5, 0x3, RZ ;  /* 0x0000000305057819 */ /* 0x000fe200000012ff */
[----:B------:R-:W-:Y:S01]  /*1bf90*/  IMAD.WIDE.U32 R12, R51, UR4, R12 ;  /* 0x00000004330c7c25 */ /* 0x000fe2000f8e000c */
[----:B------:R-:W-:-:S02]  /*1bfa0*/  LOP3.LUT R24, R24, R25, RZ, 0x3c, !PT ;  /* 0x0000001918187212 */ /* 0x000fc400078e3cff */
[----:B------:R-:W-:Y:S01]  /*1bfb0*/  LOP3.LUT R28, R28, R29, RZ, 0x3c, !PT ;  /* 0x0000001d1c1c7212 */ /* 0x000fe200078e3cff */
[----:B-1----:R-:W-:Y:S01]  /*1bfc0*/  @P2 IMAD.HI.U32 R0, R14, R15, RZ ;  /* 0x0000000f0e002227 */ /* 0x002fe200078e00ff */
[----:B------:R-:W-:Y:S02]  /*1bfd0*/  LOP3.LUT R34, R34, R35, RZ, 0x3c, !PT ;  /* 0x0000002322227212 */ /* 0x000fe400078e3cff */
[----:B------:R-:W-:Y:S01]  /*1bfe0*/  LOP3.LUT R36, R36, R37, RZ, 0x3c, !PT ;  /* 0x0000002524247212 */ /* 0x000fe200078e3cff */
[--C-:B------:R-:W-:Y:S01]  /*1bff0*/  IMAD.X R25, RZ, RZ, R33.reuse, P0 ;  /* 0x000000ffff197224 */ /* 0x100fe200000e0621 */
[----:B------:R-:W-:Y:S01]  /*1c000*/  LOP3.LUT R4, R5, R32, RZ, 0x3c, !PT ;  /* 0x0000002005047212 */ /* 0x000fe200078e3cff */
[--C-:B------:R-:W-:Y:S01]  /*1c010*/  IMAD.X R29, RZ, RZ, R33.reuse, P1 ;  /* 0x000000ffff1d7224 */ /* 0x100fe200008e0621 */
[----:B------:R-:W-:Y:S01]  /*1c020*/  SHF.R.S32.HI R11, RZ, 0x1f, R46 ;  /* 0x0000001fff0b7819 */ /* 0x000fe2000001142e */
[--C-:B------:R-:W-:Y:S02]  /*1c030*/  IMAD.X R35, RZ, RZ, R33.reuse, P3 ;  /* 0x000000ffff237224 */ /* 0x100fe400018e0621 */
[--C-:B------:R-:W-:Y:S01]  /*1c040*/  IMAD.X R37, RZ, RZ, R33.reuse, P4 ;  /* 0x000000ffff257224 */ /* 0x100fe200020e0621 */
[----:B------:R-:W5:Y:S01]  /*1c050*/  LD.E.128 R24, desc[UR40][R24.64] ;  /* 0x0000002818187980 */ /* 0x000f62000c101d00 */
[----:B------:R-:W-:-:S02]  /*1c060*/  IMAD.MOV.U32 R5, RZ, RZ, R33 ;  /* 0x000000ffff057224 */ /* 0x000fc400078e0021 */
[----:B------:R-:W-:Y:S01]  /*1c070*/  IMAD R13, R51, UR5, R13 ;  /* 0x00000005330d7c24 */ /* 0x000fe2000f8e020d */
[----:B------:R-:W-:Y:S01]  /*1c080*/  ULDC.64 UR4, c[0x0][0xaf0] ;  /* 0x0002bc0000047ab9 */ /* 0x000fe20000000a00 */
[----:B------:R-:W-:Y:S01]  /*1c090*/  IMAD.MOV.U32 R3, RZ, RZ, R14 ;  /* 0x000000ffff037224 */ /* 0x000fe200078e000e */
[----:B--2---:R-:W-:Y:S01]  /*1c0a0*/  @P2 SHF.R.U32.HI R3, RZ, R21, R0 ;  /* 0x00000015ff032219 */ /* 0x004fe20000011600 */
[----:B------:R-:W-:Y:S01]  /*1c0b0*/  IMAD R11, R11, UR4, RZ ;  /* 0x000000040b0b7c24 */ /* 0x000fe2000f8e02ff */
[----:B------:R-:W5:Y:S01]  /*1c0c0*/  LD.E.128 R4, desc[UR40][R4.64] ;  /* 0x0000002804047980 */ /* 0x000f62000c101d00 */
[C---:B------:R-:W-:Y:S01]  /*1c0d0*/  IMAD.WIDE.U32 R12, R46.reuse, UR4, R12 ;  /* 0x000000042e0c7c25 */ /* 0x040fe2000f8e000c */
[----:B------:R-:W-:Y:S02]  /*1c0e0*/  SHF.R.S32.HI R0, RZ, 0x1f, R3 ;  /* 0x0000001fff007819 */ /* 0x000fe40000011403 */
[----:B------:R-:W5:Y:S01]  /*1c0f0*/  LD.E.128 R28, desc[UR40][R28.64] ;  /* 0x000000281c1c7980 */ /* 0x000f62000c101d00 */
[----:B------:R-:W-:Y:S01]  /*1c100*/  IMAD R11, R46, UR5, R11 ;  /* 0x000000052e0b7c24 */ /* 0x000fe2000f8e020b */
[----:B------:R-:W-:-:S02]  /*1c110*/  ULDC.64 UR4, c[0x0][0xae0] ;  /* 0x0002b80000047ab9 */ /* 0x000fc40000000a00 */
[----:B------:R-:W5:Y:S01]  /*1c120*/  LD.E.128 R32, desc[UR40][R34.64] ;  /* 0x0000002822207980 */ /* 0x000f62000c101d00 */
[----:B------:R-:W-:-:S03]  /*1c130*/  IMAD.MOV R8, RZ, RZ, -R3 ;  /* 0x000000ffff087224 */ /* 0x000fc600078e0a03 */
        /* <DEDUP_REMOVED lines=9> */
[----:B------:R-:W-:Y:S02]  /*1c1d0*/  IMAD R45, R45, R8, R14 ;  /* 0x000000082d2d7224 */ /* 0x000fe400078e020e */
[----:B------:R-:W-:-:S04]  /*1c1e0*/  IMAD.WIDE.U32 R12, R3, UR4, R12 ;  /* 0x00000004030c7c25 */ /* 0x000fc8000f8e000c */
[----:B------:R-:W-:Y:S01]  /*1c1f0*/  IMAD R11, R3, UR5, R0 ;  /* 0x00000005030b7c24 */ /* 0x000fe2000f8e0200 */
[----:B------:R-:W-:Y:S01]  /*1c200*/  SHF.R.S32.HI R3, RZ, 0x1f, R45 ;  /* 0x0000001fff037819 */ /* 0x000fe2000001142d */
        /* <DEDUP_REMOVED lines=20> */
.L_x_11154:
[----:B------:R-:W-:Y:S01]  /*1c350*/  IMAD.IADD R44, R10, 0x1, R52 ;  /* 0x000000010a2c7824 */ /* 0x000fe200078e0234 */
        /* <DEDUP_REMOVED lines=8> */
[CC--:B--2---:R-:W-:Y:S02]  /*1c3e0*/  @!P1 LEA R12, P3, R46.reuse, R14.reuse, 0x1 ;  /* 0x0000000e2e0c9211 */ /* 0x0c4fe400078608ff */
[----:B------:R-:W-:Y:S01]  /*1c3f0*/  @!P2 LEA R20, P4, R45, R14, 0x1 ;  /* 0x0000000e2d14a211 */ /* 0x000fe200078808ff */
[----:B------:R-:W-:Y:S01]  /*1c400*/  @!P0 IMAD.WIDE R10, R9, 0x2, R14 ;  /* 0x00000002090a8825 */ /* 0x000fe200078e020e */
[-C--:B------:R-:W-:Y:S02]  /*1c410*/  @!P1 LEA.HI.X R13, R46, R3.reuse, R48, 0x1, P3 ;  /* 0x000000032e0d9211 */ /* 0x080fe400018f0c30 */
[----:B------:R-:W-:Y:S02]  /*1c420*/  @!P2 LEA.HI.X R21, R45, R3, R50, 0x1, P4 ;  /* 0x000000032d15a211 */ /* 0x000fe400020f0c32 */
[----:B-----5:R3:W-:Y:S04]  /*1c430*/  @!P0 ST.E.128 desc[UR40][R10.64], R4 ;  /* 0x000000040a008985 */ /* 0x0207e8000c101d28 */
[----:B------:R3:W-:Y:S04]  /*1c440*/  @!P1 ST.E.128 desc[UR40][R12.64], R28 ;  /* 0x0000001c0c009985 */ /* 0x0007e8000c101d28 */
[----:B------:R3:W-:Y:S02]  /*1c450*/  @!P2 ST.E.128 desc[UR40][R20.64], R36 ;  /* 0x000000241400a985 */ /* 0x0007e4000c101d28 */
.L_x_10928:
[----:B------:R-:W-:Y:S05]  /*1c460*/  BSYNC B1 ;  /* 0x0000000000017941 */ /* 0x000fea0003800000 */
.L_x_10927:
[----:B------:R-:W-:-:S03]  /*1c470*/  UMOV UR4, 0xffffffff ;  /* 0xffffffff00047882 */ /* 0x000fc60000000000 */
[----:B------:R-:W-:Y:S05]  /*1c480*/  BRA.DIV UR4, `(.L_x_10929) ;  /* 0x000000b204cc7947 */ /* 0x000fea000b800000 */
[----:B-1----:R1:W4:Y:S04]  /*1c490*/  SHFL.IDX PT, R3, R8, 0x1, 0x1c1f ;  /* 0x003c1f0008037f89 */ /* 0x00232800000e0000 */
[----:B--2---:R1:W2:Y:S02]  /*1c4a0*/  SHFL.IDX PT, R14, R0, 0x1, 0x1c1f ;  /* 0x003c1f00000e7f89 */ /* 0x0042a400000e0000 */
.L_x_11158:
[----:B01----:R-:W-:-:S05]  /*1c4b0*/  VIADD R0, R44, 0x60 ;  /* 0x000000602c007836 */ /* 0x003fca0000000000 */
[----:B------:R-:W-:-:S13]  /*1c4c0*/  ISETP.GE.AND P0, PT, R0, R47, PT ;  /* 0x0000002f0000720c */ /* 0x000fda0003f06270 */
[----:B------:R-:W-:Y:S05]  /*1c4d0*/  @P0 BRA `(.L_x_10930) ;  /* 0x0000001800780947 */ /* 0x000fea0003800000 */
[----:B------:R-:W-:Y:S02]  /*1c4e0*/  ULDC UR4, c[0x0][0xac8] ;  /* 0x0002b20000047ab9 */ /* 0x000fe40000000800 */
[----:B------:R-:W-:Y:S02]  /*1c4f0*/  ISETP.GE.AND P1, PT, R9, UR4, PT ;  /* 0x0000000409007c0c */ /* 0x000fe4000bf26270 */
[----:B------:R-:W-:-:S11]  /*1c500*/  ISETP.GE.AND P2, PT, R46, UR4, PT ;  /* 0x000000042e007c0c */ /* 0x000fd6000bf46270 */
[----:B----4-:R-:W-:Y:S02]  /*1c510*/  @!P1 IMAD.MOV.U32 R15, RZ, RZ, R3 ;  /* 0x000000ffff0f9224 */ /* 0x010fe400078e0003 */
[----:B--23-5:R-:W-:Y:S01]  /*1c520*/  @!P2 LEA R6, P0, R46, R14, 0x1 ;  /* 0x0000000e2e06a211 */ /* 0x02cfe200078008ff */
[----:B------:R-:W-:-:S03]  /*1c530*/  @!P1 IMAD.WIDE R4, R9, 0x2, R14 ;  /* 0x0000000209049825 */ /* 0x000fc600078e020e */
        /* <DEDUP_REMOVED lines=9> */
.L_x_10925:
[----:B------:R-:W-:Y:S01]  /*1c5d0*/  ULDC.64 UR4, c[0x0][0xb08] ;  /* 0x0002c20000047ab9 */ /* 0x000fe20000000a00 */
[----:B------:R-:W1:Y:S01]  /*1c5e0*/  @P2 LDC R13, c[0x0][0xbec] ;  /* 0x0002fb00ff0d2b82 */ /* 0x000e620000000800 */
[----:B0-----:R-:W-:Y:S02]  /*1c5f0*/  IMAD R3, R48, UR4, RZ ;  /* 0x0000000430037c24 */ /* 0x001fe4000f8e02ff */
[----:B------:R-:W-:-:S04]  /*1c600*/  IMAD.WIDE.U32 R8, R44, UR4, RZ ;  /* 0x000000042c087c25 */ /* 0x000fc8000f8e00ff */
[----:B------:R-:W-:Y:S01]  /*1c610*/  IMAD R3, R44, UR5, R3 ;  /* 0x000000052c037c24 */ /* 0x000fe2000f8e0203 */
[----:B------:R-:W0:Y:S01]  /*1c620*/  @P2 LDC R0, c[0x0][0xbf0] ;  /* 0x0002fc00ff002b82 */ /* 0x000e220000000800 */
[----:B------:R-:W-:Y:S02]  /*1c630*/  ULDC.64 UR4, c[0x0][0xb38] ;  /* 0x0002ce0000047ab9 */ /* 0x000fe40000000a00 */
[----:B------:R-:W-:Y:S01]  /*1c640*/  IMAD.IADD R9, R9, 0x1, R3 ;  /* 0x0000000109097824 */ /* 0x000fe200078e0203 */
[----:B------:R-:W-:Y:S01]  /*1c650*/  SHF.R.S32.HI R3, RZ, 0x1f, R46 ;  /* 0x0000001fff037819 */ /* 0x000fe2000001142e */
[----:B------:R-:W-:-:S04]  /*1c660*/  IMAD.WIDE.U32 R8, R51, UR4, R8 ;  /* 0x0000000433087c25 */ /* 0x000fc8000f8e0008 */
[----:B------:R-:W-:Y:S01]  /*1c670*/  IMAD R9, R51, UR5, R9 ;  /* 0x0000000533097c24 */ /* 0x000fe2000f8e0209 */
[----:B------:R-:W-:Y:S02]  /*1c680*/  ULDC.64 UR4, c[0x0][0xb40] ;  /* 0x0002d00000047ab9 */ /* 0x000fe40000000a00 */
[----:B------:R-:W-:Y:S02]  /*1c690*/  IMAD R3, R3, UR4, RZ ;  /* 0x0000000403037c24 */ /* 0x000fe4000f8e02ff */
[----:B------:R-:W-:-:S04]  /*1c6a0*/  IMAD.WIDE.U32 R8, R46, UR4, R8 ;  /* 0x000000042e087c25 */ /* 0x000fc8000f8e0008 */
[----:B------:R-:W-:Y:S01]  /*1c6b0*/  IMAD R11, R46, UR5, R3 ;  /* 0x000000052e0b7c24 */ /* 0x000fe2000f8e0203 */
[----:B------:R-:W-:Y:S01]  /*1c6c0*/  ULDC.64 UR4, c[0x0][0xb48] ;  /* 0x0002d20000047ab9 */ /* 0x000fe20000000a00 */
[----:B-1----:R-:W-:-:S04]  /*1c6d0*/  @P2 IMAD.HI.U32 R13, R26, R13, RZ ;  /* 0x0000000d1a0d2227 */ /* 0x002fc800078e00ff */
[----:B------:R-:W-:Y:S02]  /*1c6e0*/  IMAD.IADD R9, R9, 0x1, R11 ;  /* 0x0000000109097824 */ /* 0x000fe400078e020b */
[----:B------:R-:W-:Y:S01]  /*1c6f0*/  IMAD.MOV.U32 R3, RZ, RZ, R26 ;  /* 0x000000ffff037224 */ /* 0x000fe200078e001a */
[----:B0-----:R-:W-:Y:S01]  /*1c700*/  @P2 SHF.R.U32.HI R3, RZ, R0, R13 ;  /* 0x00000000ff032219 */ /* 0x001fe2000001160d */
[----:B------:R-:W-:-:S03]  /*1c710*/  IMAD.WIDE.U32 R8, R49, UR4, R8 ;  /* 0x0000000431087c25 */ /* 0x000fc6000f8e0008 */
[--C-:B------:R-:W-:Y:S01]  /*1c720*/  SHF.R.S32.HI R0, RZ, 0x1f, R3.reuse ;  /* 0x0000001fff007819 */ /* 0x100fe20000011403 */
[----:B------:R-:W-:Y:S02]  /*1c730*/  IMAD.MOV R10, RZ, RZ, -R3 ;  /* 0x000000ffff0a7224 */ /* 0x000fe400078e0a03 */
[----:B------:R-:W-:Y:S01]  /*1c740*/  IMAD R9, R49, UR5, R9 ;  /* 0x0000000531097c24 */ /* 0x000fe2000f8e0209 */
[----:B------:R-:W-:Y:S01]  /*1c750*/  ULDC.64 UR4, c[0x0][0xb30] ;  /* 0x0002cc0000047ab9 */ /* 0x000fe20000000a00 */
[----:B------:R-:W-:Y:S02]  /*1c760*/  VIADD R11, R2, 0x2d820 ;  /* 0x0002d820020b7836 */ /* 0x000fe40000000000 */
[----:B------:R-:W-:Y:S02]  /*1c770*/  IMAD R0, R0, UR4, RZ ;  /* 0x0000000400007c24 */ /* 0x000fe4000f8e02ff */
[----:B------:R-:W-:Y:S01]  /*1c780*/  IMAD R45, R45, R10, R26 ;  /* 0x0000000a2d2d7224 */ /* 0x000fe200078e021a */
[----:B------:R-:W-:Y:S01]  /*1c790*/  PRMT R10, RZ, 0x654, R11 ;  /* 0x00000654ff0a7816 */ /* 0x000fe2000000000b */
[----:B------:R-:W-:-:S02]  /*1c7a0*/  IMAD R11, R3, UR5, R0 ;  /* 0x00000005030b7c24 */ /* 0x000fc4000f8e0200 */
[----:B------:R-:W-:Y:S01]  /*1c7b0*/  IMAD.WIDE.U32 R8, R3, UR4, R8 ;  /* 0x0000000403087c25 */ /* 0x000fe2000f8e0008 */
[----:B------:R-:W-:Y:S01]  /*1c7c0*/  SHF.R.S32.HI R0, RZ, 0x1f, R45 ;  /* 0x0000001fff007819 */ /* 0x000fe2000001142d */
[----:B------:R-:W-:Y:S01]  /*1c7d0*/  ULDC.64 UR4, c[0x0][0xb28] ;  /* 0x0002ca0000047ab9 */ /* 0x000fe20000000a00 */
[----:B------:R0:W-:Y:S01]  /*1c7e0*/  SYNCS.ARRIVE.TRANS64.RED.A1T0 RZ, [R10+URZ], RZ ;  /* 0x000000ff0aff79a7 */ /* 0x0001e2000810043f */
        /* <DEDUP_REMOVED lines=12> */
.L_x_11161:
[----:B------:R-:W-:Y:S01]  /*1c8b0*/  ISETP.GE.AND P0, PT, R24, R47, PT ;  /* 0x0000002f1800720c */ /* 0x000fe20003f06270 */
[----:B------:R-:W-:-:S12]  /*1c8c0*/  BSSY B1, `(.L_x_10932) ;  /* 0x0000051000017945 */ /* 0x000fd80003800000 */
[----:B------:R-:W-:Y:S05]  /*1c8d0*/  @P0 BRA `(.L_x_10933) ;  /* 0x00000004003c0947 */ /* 0x000fea0003800000 */
[----:B------:R-:W-:Y:S01]  /*1c8e0*/  ULDC UR4, c[0x0][0xac8] ;  /* 0x0002b20000047ab9 */ /* 0x000fe20000000800 */
[C---:B------:R-:W-:Y:S01]  /*1c8f0*/  VIADD R15, R137.reuse, 0x8 ;  /* 0x00000008890f7836 */ /* 0x040fe20000000000 */
[C---:B------:R-:W-:Y:S01]  /*1c900*/  ISETP.GE.AND P0, PT, R137.reuse, UR4, PT ;  /* 0x0000000489007c0c */ /* 0x040fe2000bf06270 */
[C---:B------:R-:W-:Y:S01]  /*1c910*/  VIADD R25, R137.reuse, 0x10 ;  /* 0x0000001089197836 */ /* 0x040fe20000000000 */
[----:B------:R-:W-:Y:S01]  /*1c920*/  SHF.R.S32.HI R10, RZ, 0x1f, R137 ;  /* 0x0000001fff0a7819 */ /* 0x000fe20000011489 */
[----:B------:R-:W-:Y:S01]  /*1c930*/  VIADD R30, R137, 0x20 ;  /* 0x00000020891e7836 */ /* 0x000fe20000000000 */
[----:B------:R-:W-:Y:S01]  /*1c940*/  ISETP.GE.AND P1, PT, R15, UR4, PT ;  /* 0x000000040f007c0c */ /* 0x000fe2000bf26270 */
[----:B------:R-:W-:Y:S01]  /*1c950*/  VIADD R27, R137, 0x8 ;  /* 0x00000008891b7836 */ /* 0x000fe20000000000 */
[----:B------:R-:W-:Y:S01]  /*1c960*/  ISETP.GE.AND P4, PT, R25, UR4, PT ;  /* 0x0000000419007c0c */ /* 0x000fe2000bf86270 */
[C---:B------:R-:W-:Y:S02]  /*1c970*/  VIADD R26, R137.reuse, 0x10 ;  /* 0x00000010891a7836 */ /* 0x040fe40000000000 */
[C---:B------:R-:W-:Y:S01]  /*1c980*/  VIADD R32, R137.reuse, 0x18 ;  /* 0x0000001889207836 */ /* 0x040fe20000000000 */
[----:B------:R-:W-:Y:S01]  /*1c990*/  SHF.R.S32.HI R27, RZ, 0x1f, R27 ;  /* 0x0000001fff1b7819 */ /* 0x000fe2000001141b */
[C---:B------:R-:W-:Y:S01]  /*1c9a0*/  VIADD R31, R137.reuse, 0x28 ;  /* 0x00000028891f7836 */ /* 0x040fe20000000000 */
[----:B------:R-:W-:Y:S01]  /*1c9b0*/  SHF.R.S32.HI R26, RZ, 0x1f, R26 ;  /* 0x0000001fff1a7819 */ /* 0x000fe2000001141a */
[C---:B------:R-:W-:Y:S01]  /*1c9c0*/  VIADD R33, R137.reuse, 0x20 ;  /* 0x0000002089217836 */ /* 0x040fe20000000000 */
[C---:B--2---:R-:W-:Y:S01]  /*1c9d0*/  @!P0 LEA R8, P2, R137.reuse, R14, 0x2 ;  /* 0x0000000e89088211 */ /* 0x044fe200078410ff */
[----:B------:R-:W-:Y:S01]  /*1c9e0*/  VIADD R34, R137, 0x18 ;  /* 0x0000001889227836 */ /* 0x000fe20000000000 */
[----:B------:R-:W-:-:S02]  /*1c9f0*/  ISETP.GE.AND P3, PT, R32, UR4, PT ;  /* 0x0000000420007c0c */ /* 0x000fc4000bf66270 */
[----:B-1----:R-:W-:Y:S02]  /*1ca00*/  @!P0 LEA.HI.X R9, R137, R0, R10, 0x2, P2 ;  /* 0x0000000089098211 */ /* 0x002fe400010f140a */
[-C--:B------:R-:W-:Y:S02]  /*1ca10*/  @!P1 LEA R10, P2, R15, R14.reuse, 0x2 ;  /* 0x0000000e0f0a9211 */ /* 0x080fe400078410ff */
[----:B------:R-:W-:Y:S01]  /*1ca20*/  @!P4 LEA R12, P5, R25, R14, 0x2 ;  /* 0x0000000e190cc211 */ /* 0x000fe200078a10ff */
[----:B------:R1:W-:Y:S01]  /*1ca30*/  @!P0 ST.E.64 desc[UR40][R8.64], R4 ;  /* 0x0000000408008985 */ /* 0x0003e2000c101b28 */
[----:B------:R-:W-:Y:S02]  /*1ca40*/  ISETP.GE.AND P0, PT, R30, UR4, PT ;  /* 0x000000041e007c0c */ /* 0x000fe4000bf06270 */
[-C--:B------:R-:W-:Y:S01]  /*1ca50*/  @!P1 LEA.HI.X R11, R15, R0.reuse, R27, 0x2, P2 ;  /* 0x000000000f0b9211 */ /* 0x080fe200010f141b */
[----:B------:R-:W-:Y:S01]  /*1ca60*/  VIADD R15, R137, 0x30 ;  /* 0x00000030890f7836 */ /* 0x000fe20000000000 */
[----:B------:R-:W-:-:S02]  /*1ca70*/  @!P4 LEA.HI.X R13, R25, R0, R26, 0x2, P5 ;  /* 0x00000000190dc211 */ /* 0x000fc400028f141a */
[----:B------:R-:W-:Y:S01]  /*1ca80*/  ISETP.GE.AND P2, PT, R31, UR4, PT ;  /* 0x000000041f007c0c */ /* 0x000fe2000bf46270 */
[----:B------:R2:W-:Y:S01]  /*1ca90*/  @!P1 ST.E.64 desc[UR40][R10.64], R92 ;  /* 0x0000005c0a009985 */ /* 0x0005e2000c101b28 */
[----:B------:R-:W-:Y:S02]  /*1caa0*/  SHF.R.S32.HI R33, RZ, 0x1f, R33 ;  /* 0x0000001fff217819 */ /* 0x000fe40000011421 */
[-C--:B------:R-:W-:Y:S01]  /*1cab0*/  @!P3 LEA R24, P5, R32, R14.reuse, 0x2 ;  /* 0x0000000e2018b211 */ /* 0x080fe200078a10ff */
[----:B------:R-:W-:Y:S01]  /*1cac0*/  @!P4 ST.E.64 desc[UR40][R12.64], R96 ;  /* 0x000000600c00c985 */ /* 0x000fe2000c101b28 */
[----:B------:R-:W-:Y:S02]  /*1cad0*/  SHF.R.S32.HI R34, RZ, 0x1f, R34 ;  /* 0x0000001fff227819 */ /* 0x000fe40000011422 */
[----:B------:R-:W-:Y:S02]  /*1cae0*/  @!P0 LEA R26, P4, R30, R14, 0x2 ;  /* 0x0000000e1e1a8211 */ /* 0x000fe400078810ff */
[----:B------:R-:W-:-:S02]  /*1caf0*/  ISETP.GE.AND P1, PT, R15, UR4, PT ;  /* 0x000000040f007c0c */ /* 0x000fc4000bf26270 */
[-C--:B------:R-:W-:Y:S01]  /*1cb00*/  @!P0 LEA.HI.X R27, R30, R0.reuse, R33, 0x2, P4 ;  /* 0x000000001e1b8211 */ /* 0x080fe200020f1421 */
[C---:B------:R-:W-:Y:S01]  /*1cb10*/  VIADD R33, R137.reuse, 0x28 ;  /* 0x0000002889217836 */ /* 0x040fe20000000000 */
[----:B------:R-:W-:Y:S01]  /*1cb20*/  @!P3 LEA.HI.X R25, R32, R0, R34, 0x2, P5 ;  /* 0x000000002019b211 */ /* 0x000fe200028f1422 */
[----:B------:R-:W-:Y:S01]  /*1cb30*/  VIADD R32, R137, 0x38 ;  /* 0x0000003889207836 */ /* 0x000fe20000000000 */
[----:B-1----:R-:W-:Y:S01]  /*1cb40*/  @!P2 LEA R4, P5, R31, R14, 0x2 ;  /* 0x0000000e1f04a211 */ /* 0x002fe200078a10ff */
[C---:B------:R-:W-:Y:S01]  /*1cb50*/  VIADD R30, R137.reuse, 0x40 ;  /* 0x00000040891e7836 */ /* 0x040fe20000000000 */
[----:B------:R-:W-:Y:S01]  /*1cb60*/  SHF.R.S32.HI R33, RZ, 0x1f, R33 ;  /* 0x0000001fff217819 */ /* 0x000fe20000011421 */
[----:B------:R1:W-:Y:S01]  /*1cb70*/  @!P3 ST.E.64 desc[UR40][R24.64], R100 ;  /* 0x000000641800b985 */ /* 0x0003e2000c101b28 */
[----:B------:R-:W-:Y:S01]  /*1cb80*/  ISETP.GE.AND P3, PT, R32, UR4, PT ;  /* 0x0000000420007c0c */ /* 0x000fe2000bf66270 */
[----:B--2---:R-:W-:Y:S01]  /*1cb90*/  VIADD R11, R137, 0x48 ;  /* 0x00000048890b7836 */ /* 0x004fe20000000000 */
[----:B------:R-:W-:Y:S01]  /*1cba0*/  @!P2 LEA.HI.X R5, R31, R0, R33, 0x2, P5 ;  /* 0x000000001f05a211 */ /* 0x000fe200028f1421 */
[----:B------:R-:W-:Y:S01]  /*1cbb0*/  VIADD R31, R137, 0x30 ;  /* 0x00000030891f7836 */ /* 0x000fe20000000000 */
[----:B------:R-:W-:Y:S01]  /*1cbc0*/  @!P0 ST.E.64 desc[UR40][R26.64], R104 ;  /* 0x000000681a008985 */ /* 0x000fe2000c101b28 */
[----:B------:R-:W-:Y:S01]  /*1cbd0*/  @!P1 LEA R8, P4, R15, R14, 0x2 ;  /* 0x0000000e0f089211 */ /* 0x000fe200078810ff */
[----:B------:R-:W-:Y:S01]  /*1cbe0*/  VIADD R33, R137, 0x38 ;  /* 0x0000003889217836 */ /* 0x000fe20000000000 */
[----:B------:R-:W-:Y:S01]  /*1cbf0*/  ISETP.GE.AND P0, PT, R30, UR4, PT ;  /* 0x000000041e007c0c */ /* 0x000fe2000bf06270 */
[----:B------:R2:W-:Y:S01]  /*1cc00*/  @!P2 ST.E.64 desc[UR40][R4.64], R108 ;  /* 0x0000006c0400a985 */ /* 0x0005e2000c101b28 */
[----:B------:R-:W-:-:S02]  /*1cc10*/  SHF.R.S32.HI R31, RZ, 0x1f, R31 ;  /* 0x0000001fff1f7819 */ /* 0x000fc4000001141f */
[----:B------:R-:W-:Y:S02]  /*1cc20*/  ISETP.GE.AND P2, PT, R11, UR4, PT ;  /* 0x000000040b007c0c */ /* 0x000fe4000bf46270 */
[----:B------:R-:W-:Y:S01]  /*1cc30*/  @!P1 LEA.HI.X R9, R15, R0, R31, 0x2, P4 ;  /* 0x000000000f099211 */ /* 0x000fe200020f141f */
[C---:B------:R-:W-:Y:S01]  /*1cc40*/  VIADD R15, R137.reuse, 0x50 ;  /* 0x00000050890f7836 */ /* 0x040fe20000000000 */
[----:B-1----:R-:W-:Y:S01]  /*1cc50*/  @!P3 LEA R24, P5, R32, R14, 0x2 ;  /* 0x0000000e2018b211 */ /* 0x002fe200078a10ff */
[----:B------:R-:W-:Y:S01]  /*1cc60*/  VIADD R31, R137, 0x58 ;  /* 0x00000058891f7836 */ /* 0x000fe20000000000 */
[----:B------:R-:W-:Y:S01]  /*1cc70*/  SHF.R.S32.HI R33, RZ, 0x1f, R33 ;  /* 0x0000001fff217819 */ /* 0x000fe20000011421 */
[----:B------:R1:W-:Y:S01]  /*1cc80*/  @!P1 ST.E.64 desc[UR40][R8.64], R6 ;  /* 0x0000000608009985 */ /* 0x0003e2000c101b28 */
[----:B------:R-:W-:Y:S02]  /*1cc90*/  ISETP.GE.AND P1, PT, R15, UR4, PT ;  /* 0x000000040f007c0c */ /* 0x000fe4000bf26270 */
[----:B------:R-:W-:-:S02]  /*1cca0*/  SHF.R.S32.HI R13, RZ, 0x1f, R30 ;  /* 0x0000001fff0d7819 */ /* 0x000fc4000001141e */
[----:B------:R-:W-:Y:S02]  /*1ccb0*/  @!P0 LEA R12, P4, R30, R14, 0x2 ;  /* 0x0000000e1e0c8211 */ /* 0x000fe400078810ff */
[-C--:B------:R-:W-:Y:S02]  /*1ccc0*/  @!P3 LEA.HI.X R25, R32, R0.reuse, R33, 0x2, P5 ;  /* 0x000000002019b211 */ /* 0x080fe400028f1421 */
[----:B------:R-:W-:Y:S02]  /*1ccd0*/  ISETP.GE.AND P5, PT, R31, UR4, PT ;  /* 0x000000041f007c0c */ /* 0x000fe4000bfa6270 */
[----:B------:R-:W-:Y:S01]  /*1cce0*/  @!P0 LEA.HI.X R13, R30, R0, R13, 0x2, P4 ;  /* 0x000000001e0d8211 */ /* 0x000fe200020f140d */
[----:B------:R3:W-:Y:S01]  /*1ccf0*/  @!P3 ST.E.64 desc[UR40][R24.64], R116 ;  /* 0x000000741800b985 */ /* 0x0007e2000c101b28 */
[----:B--2---:R-:W-:Y:S02]  /*1cd00*/  SHF.R.S32.HI R4, RZ, 0x1f, R11 ;  /* 0x0000001fff047819 */ /* 0x004fe4000001140b */
[----:B------:R-:W-:Y:S01]  /*1cd10*/  @!P2 LEA R10, P4, R11, R14, 0x2 ;  /* 0x0000000e0b0aa211 */ /* 0x000fe200078810ff */
[----:B------:R3:W-:Y:S01]  /*1cd20*/  @!P0 ST.E.64 desc[UR40][R12.64], R120 ;  /* 0x000000780c008985 */ /* 0x0007e2000c101b28 */
[----:B------:R-:W-:-:S02]  /*1cd30*/  SHF.R.S32.HI R5, RZ, 0x1f, R15 ;  /* 0x0000001fff057819 */ /* 0x000fc4000001140f */
[----:B------:R-:W-:Y:S02]  /*1cd40*/  @!P2 LEA.HI.X R11, R11, R0, R4, 0x2, P4 ;  /* 0x000000000b0ba211 */ /* 0x000fe400020f1404 */
[C---:B------:R-:W-:Y:S02]  /*1cd50*/  @!P1 LEA R4, P4, R15.reuse, R14, 0x2 ;  /* 0x0000000e0f049211 */ /* 0x040fe400078810ff */
[----:B-1----:R-:W-:Y:S01]  /*1cd60*/  SHF.R.S32.HI R6, RZ, 0x1f, R31 ;  /* 0x0000001fff067819 */ /* 0x002fe2000001141f */
[----:B------:R3:W-:Y:S01]  /*1cd70*/  @!P2 ST.E.64 desc[UR40][R10.64], R124 ;  /* 0x0000007c0a00a985 */ /* 0x0007e2000c101b28 */
[----:B------:R-:W-:Y:S02]  /*1cd80*/  @!P1 LEA.HI.X R5, R15, R0, R5, 0x2, P4 ;  /* 0x000000000f059211 */ /* 0x000fe400020f1405 */
[----:B------:R-:W-:-:S03]  /*1cd90*/  @!P5 LEA R14, P4, R31, R14, 0x2 ;  /* 0x0000000e1f0ed211 */ /* 0x000fc600078810ff */
[----:B------:R3:W-:Y:S01]  /*1cda0*/  @!P1 ST.E.64 desc[UR40][R4.64], R128 ;  /* 0x0000008004009985 */ /* 0x0007e2000c101b28 */
[----:B------:R-:W-:-:S05]  /*1cdb0*/  @!P5 LEA.HI.X R15, R31, R0, R6, 0x2, P4 ;  /* 0x000000001f0fd211 */ /* 0x000fca00020f1406 */
[----:B------:R3:W-:Y:S04]  /*1cdc0*/  @!P5 ST.E.64 desc[UR40][R14.64], R132 ;  /* 0x000000840e00d985 */ /* 0x0007e8000c101b28 */
.L_x_10933:
[----:B------:R-:W-:Y:S05]  /*1cdd0*/  BSYNC B1 ;  /* 0x0000000000017941 */ /* 0x000fea0003800000 */
.L_x_10932:
[----:B------:R-:W-:-:S03]  /*1cde0*/  UMOV UR4, 0xffffffff ;  /* 0xffffffff00047882 */ /* 0x000fc60000000000 */
[----:B------:R-:W-:Y:S05]  /*1cdf0*/  BRA.DIV UR4, `(.L_x_10934) ;  /* 0x000000aa04ec7947 */ /* 0x000fea000b800000 */
[----:B-1----:R1:W4:Y:S04]  /*1ce00*/  SHFL.IDX PT, R0, R29, 0x1, 0x1c1f ;  /* 0x003c1f001d007f89 */ /* 0x00232800000e0000 */
[----:B--23--:R1:W2:Y:S02]  /*1ce10*/  SHFL.IDX PT, R14, R3, 0x1, 0x1c1f ;  /* 0x003c1f00030e7f89 */ /* 0x00c2a400000e0000 */
.L_x_11165:
[----:B------:R-:W-:-:S13]  /*1ce20*/  ISETP.GE.AND P0, PT, R28, R47, PT ;  /* 0x0000002f1c00720c */ /* 0x000fda0003f06270 */
[----:B------:R-:W-:Y:S05]  /*1ce30*/  @P0 BRA `(.L_x_10930) ;  /* 0x0000001000200947 */ /* 0x000fea0003800000 */
[C---:B------:R-:W-:Y:S01]  /*1ce40*/  VIADD R11, R137.reuse, 0x8 ;  /* 0x00000008890b7836 */ /* 0x040fe20000000000 */
[----:B------:R-:W-:Y:S01]  /*1ce50*/  ULDC UR4, c[0x0][0xac8] ;  /* 0x0002b20000047ab9 */ /* 0x000fe20000000800 */
[C---:B------:R-:W-:Y:S01]  /*1ce60*/  VIADD R10, R137.reuse, 0x10 ;  /* 0x00000010890a7836 */ /* 0x040fe20000000000 */
[C---:B------:R-:W-:Y:S01]  /*1ce70*/  ISETP.GE.AND P5, PT, R137.reuse, UR4, PT ;  /* 0x0000000489007c0c */ /* 0x040fe2000bfa6270 */
[----:B------:R-:W-:Y:S01]  /*1ce80*/  VIADD R13, R137, 0x8 ;  /* 0x00000008890d7836 */ /* 0x000fe20000000000 */
[----:B------:R-:W-:Y:S01]  /*1ce90*/  ISETP.GE.AND P3, PT, R11, UR4, PT ;  /* 0x000000040b007c0c */ /* 0x000fe2000bf66270 */
[C---:B------:R-:W-:Y:S01]  /*1cea0*/  VIADD R12, R137.reuse, 0x18 ;  /* 0x00000018890c7836 */ /* 0x040fe20000000000 */
[----:B------:R-:W-:Y:S01]  /*1ceb0*/  ISETP.GE.AND P4, PT, R10, UR4, PT ;  /* 0x000000040a007c0c */ /* 0x000fe2000bf86270 */
[C---:B------:R-:W-:Y:S01]  /*1cec0*/  VIADD R26, R137.reuse, 0x20 ;  /* 0x00000020891a7836 */ /* 0x040fe20000000000 */
[----:B01----:R-:W-:Y:S01]  /*1ced0*/  SHF.R.S32.HI R3, RZ, 0x1f, R137 ;  /* 0x0000001fff037819 */ /* 0x003fe20000011489 */
[C---:B------:R-:W-:Y:S01]  /*1cee0*/  VIADD R27, R137.reuse, 0x30 ;  /* 0x00000030891b7836 */ /* 0x040fe20000000000 */
[----:B------:R-:W-:Y:S01]  /*1cef0*/  SHF.R.S32.HI R13, RZ, 0x1f, R13 ;  /* 0x0000001fff0d7819 */ /* 0x000fe2000001140d */
[C---:B------:R-:W-:Y:S01]  /*1cf00*/  VIADD R25, R137.reuse, 0x38 ;  /* 0x0000003889197836 */ /* 0x040fe20000000000 */
[----:B------:R-:W-:Y:S01]  /*1cf10*/  ISETP.GE.AND P2, PT, R12, UR4, PT ;  /* 0x000000040c007c0c */ /* 0x000fe2000bf46270 */
[----:B------:R-:W-:-:S02]  /*1cf20*/  VIADD R15, R137, 0x28 ;  /* 0x00000028890f7836 */ /* 0x000fc40000000000 */
[CC--:B--2---:R-:W-:Y:S01]  /*1cf30*/  @!P5 LEA R4, P0, R137.reuse, R14.reuse, 0x2 ;  /* 0x0000000e8904d211 */ /* 0x0c4fe200078010ff */
[----:B------:R-:W-:Y:S01]  /*1cf40*/  VIADD R29, R137, 0x20 ;  /* 0x00000020891d7836 */ /* 0x000fe20000000000 */
[----:B------:R-:W-:Y:S01]  /*1cf50*/  @!P3 LEA R6, P1, R11, R14, 0x2 ;  /* 0x0000000e0b06b211 */ /* 0x000fe200078210ff */
[C---:B------:R-:W-:Y:S01]  /*1cf60*/  VIADD R24, R137.reuse, 0x40 ;  /* 0x0000004089187836 */ /* 0x040fe20000000000 */
[CC--:B----4-:R-:W-:Y:S01]  /*1cf70*/  @!P5 LEA.HI.X R5, R137.reuse, R0.reuse, R3, 0x2, P0 ;  /* 0x000000008905d211 */ /* 0x0d0fe200000f1403 */
[----:B------:R-:W-:Y:S01]  /*1cf80*/  VIADD R3, R137, 0x28 ;  /* 0x0000002889037836 */ /* 0x000fe20000000000 */
[----:B------:R-:W-:Y:S01]  /*1cf90*/  @!P3 LEA.HI.X R7, R11, R0, R13, 0x2, P1 ;  /* 0x000000000b07b211 */ /* 0x000fe200008f140d */
[C---:B------:R-:W-:Y:S01]  /*1cfa0*/  VIADD R11, R137.reuse, 0x10 ;  /* 0x00000010890b7836 */ /* 0x040fe20000000000 */
[----:B------:R-:W-:Y:S01]  /*1cfb0*/  ISETP.GE.AND P0, PT, R26, UR4, PT ;  /* 0x000000041a007c0c */ /* 0x000fe2000bf06270 */
[----:B------:R0:W-:Y:S01]  /*1cfc0*/  @!P5 ST.E.64 desc[UR40][R4.64], R90 ;  /* 0x0000005a0400d985 */ /* 0x0001e2000c101b28 */
[----:B------:R-:W-:Y:S01]  /*1cfd0*/  @!P4 LEA R8, P5, R10, R14, 0x2 ;  /* 0x0000000e0a08c211 */ /* 0x000fe200078a10ff */
[----:B------:R-:W-:Y:S01]  /*1cfe0*/  VIADD R13, R137, 0x18 ;  /* 0x00000018890d7836 */ /* 0x000fe20000000000 */
[----:B------:R-:W-:Y:S01]  /*1cff0*/  SHF.R.S32.HI R11, RZ, 0x1f, R11 ;  /* 0x0000001fff0b7819 */ /* 0x000fe2000001140b */
[----:B------:R1:W-:Y:S01]  /*1d000*/  @!P3 ST.E.64 desc[UR40][R6.64], R94 ;  /* 0x0000005e0600b985 */ /* 0x0003e2000c101b28 */
[----:B------:R-:W-:-:S02]  /*1d010*/  ISETP.GE.AND P1, PT, R3, UR4, PT ;  /* 0x0000000403007c0c */ /* 0x000fc4000bf26270 */
[----:B------:R-:W-:Y:S02]  /*1d020*/  @!P4 LEA.HI.X R9, R10, R0, R11, 0x2, P5 ;  /* 0x000000000a09c211 */ /* 0x000fe400028f140b */
[----:B------:R-:W-:Y:S02]  /*1d030*/  SHF.R.S32.HI R13, RZ, 0x1f, R13 ;  /* 0x0000001fff0d7819 */ /* 0x000fe4000001140d */
[C---:B------:R-:W-:Y:S01]  /*1d040*/  @!P2 LEA R10, P5, R12.reuse, R14, 0x2 ;  /* 0x0000000e0c0aa211 */ /* 0x040fe200078a10ff */
[----:B------:R2:W-:Y:S01]  /*1d050*/  @!P4 ST.E.64 desc[UR40][R8.64], R98 ;  /* 0x000000620800c985 */ /* 0x0005e2000c101b28 */
[----:B------:R-:W-:Y:S02]  /*1d060*/  SHF.R.S32.HI R29, RZ, 0x1f, R29 ;  /* 0x0000001fff1d7819 */ /* 0x000fe4000001141d */
[----:B------:R-:W-:Y:S02]  /*1d070*/  @!P2 LEA.HI.X R11, R12, R0, R13, 0x2, P5 ;  /* 0x000000000c0ba211 */ /* 0x000fe400028f140d */
[----:B------:R-:W-:-:S02]  /*1d080*/  @!P0 LEA R12, P4, R26, R14, 0x2 ;  /* 0x0000000e1a0c8211 */ /* 0x000fc400078810ff */
[----:B0-----:R-:W-:Y:S01]  /*1d090*/  @!P1 LEA R4, P5, R3, R14, 0x2 ;  /* 0x0000000e03049211 */ /* 0x001fe200078a10ff */
[----:B------:R0:W-:Y:S01]  /*1d0a0*/  @!P2 ST.E.64 desc[UR40][R10.64], R102 ;  /* 0x000000660a00a985 */ /* 0x0001e2000c101b28 */
[----:B------:R-:W-:Y:S02]  /*1d0b0*/  ISETP.GE.AND P2, PT, R27, UR4, PT ;  /* 0x000000041b007c0c */ /* 0x000fe4000bf46270 */
[----:B------:R-:W-:Y:S02]  /*1d0c0*/  SHF.R.S32.HI R15, RZ, 0x1f, R15 ;  /* 0x0000001fff0f7819 */ /* 0x000fe4000001140f */
[----:B------:R-:W-:Y:S02]  /*1d0d0*/  ISETP.GE.AND P3, PT, R25, UR4, PT ;  /* 0x0000000419007c0c */ /* 0x000fe4000bf66270 */
[-C--:B------:R-:W-:Y:S01]  /*1d0e0*/  @!P0 LEA.HI.X R13, R26, R0.reuse, R29, 0x2, P4 ;  /* 0x000000001a0d8211 */ /* 0x080fe200020f141d */
[----:B------:R-:W-:Y:S01]  /*1d0f0*/  VIADD R29, R137, 0x30 ;  /* 0x00000030891d7836 */ /* 0x000fe20000000000 */
[----:B------:R-:W-:Y:S01]  /*1d100*/  @!P1 LEA.HI.X R5, R3, R0, R15, 0x2, P5 ;  /* 0x0000000003059211 */ /* 0x000fe200028f140f */
[C---:B------:R-:W-:Y:S01]  /*1d110*/  VIADD R15, R137.reuse, 0x48 ;  /* 0x00000048890f7836 */ /* 0x040fe20000000000 */
[----:B------:R-:W-:Y:S01]  /*1d120*/  ISETP.GE.AND P4, PT, R24, UR4, PT ;  /* 0x0000000418007c0c */ /* 0x000fe2000bf86270 */
[----:B------:R-:W-:Y:S01]  /*1d130*/  VIADD R26, R137, 0x38 ;  /* 0x00000038891a7836 */ /* 0x000fe20000000000 */
[----:B------:R3:W-:Y:S01]  /*1d140*/  @!P0 ST.E.64 desc[UR40][R12.64], R20 ;  /* 0x000000140c008985 */ /* 0x0007e2000c101b28 */
[----:B-1----:R-:W-:Y:S01]  /*1d150*/  @!P2 LEA R6, P5, R27, R14, 0x2 ;  /* 0x0000000e1b06a211 */ /* 0x002fe200078a10ff */
[----:B------:R-:W-:Y:S01]  /*1d160*/  VIADD R3, R137, 0x50 ;  /* 0x0000005089037836 */ /* 0x000fe20000000000 */
[----:B------:R-:W-:Y:S01]  /*1d170*/  ISETP.GE.AND P0, PT, R15, UR4, PT ;  /* 0x000000040f007c0c */ /* 0x000fe2000bf06270 */
[----:B------:R1:W-:Y:S01]  /*1d180*/  @!P1 ST.E.64 desc[UR40][R4.64], R110 ;  /* 0x0000006e04009985 */ /* 0x0003e2000c101b28 */
[----:B------:R-:W-:-:S02]  /*1d190*/  SHF.R.S32.HI R29, RZ, 0x1f, R29 ;  /* 0x0000001fff1d7819 */ /* 0x000fc4000001141d */
[----:B--2---:R-:W-:Y:S02]  /*1d1a0*/  @!P3 LEA R8, P1, R25, R14, 0x2 ;  /* 0x0000000e1908b211 */ /* 0x004fe400078210ff */
[----:B------:R-:W-:Y:S02]  /*1d1b0*/  SHF.R.S32.HI R26, RZ, 0x1f, R26 ;  /* 0x0000001fff1a7819 */ /* 0x000fe4000001141a */
[-C--:B------:R-:W-:Y:S02]  /*1d1c0*/  @!P2 LEA.HI.X R7, R27, R0.reuse, R29, 0x2, P5 ;  /* 0x000000001b07a211 */ /* 0x080fe400028f141d */
[----:B------:R-:W-:Y:S02]  /*1d1d0*/  ISETP.GE.AND P5, PT, R3, UR4, PT ;  /* 0x0000000403007c0c */ /* 0x000fe4000bfa6270 */
[----:B------:R-:W-:Y:S01]  /*1d1e0*/  @!P3 LEA.HI.X R9, R25, R0, R26, 0x2, P1 ;  /* 0x000000001909b211 */ /* 0x000fe200008f141a */
[----:B------:R2:W-:Y:S01]  /*1d1f0*/  @!P2 ST.E.64 desc[UR40][R6.64], R114 ;  /* 0x000000720600a985 */ /* 0x0005e2000c101b28 */
[----:B0-----:R-:W-:-:S02]  /*1d200*/  SHF.R.S32.HI R11, RZ, 0x1f, R24 ;  /* 0x0000001fff0b7819 */ /* 0x001fc40000011418 */
[C---:B------:R-:W-:Y:S01]  /*1d210*/  @!P4 LEA R10, P1, R24.reuse, R14, 0x2 ;  /* 0x0000000e180ac211 */ /* 0x040fe200078210ff */
[----:B------:R2:W-:Y:S01]  /*1d220*/  @!P3 ST.E.64 desc[UR40][R8.64], R118 ;  /* 0x000000760800b985 */ /* 0x0005e2000c101b28 */
[----:B---3--:R-:W-:Y:S02]  /*1d230*/  SHF.R.S32.HI R12, RZ, 0x1f, R15 ;  /* 0x0000001fff0c7819 */ /* 0x008fe4000001140f */
[----:B------:R-:W-:Y:S02]  /*1d240*/  @!P4 LEA.HI.X R11, R24, R0, R11, 0x2, P1 ;  /* 0x00000000180bc211 */ /* 0x000fe400008f140b */
[C---:B-1----:R-:W-:Y:S02]  /*1d250*/  @!P0 LEA R4, P1, R15.reuse, R14, 0x2 ;  /* 0x0000000e0f048211 */ /* 0x042fe400078210ff */
[----:B------:R-:W-:Y:S01]  /*1d260*/  SHF.R.S32.HI R13, RZ, 0x1f, R3 ;  /* 0x0000001fff0d7819 */ /* 0x000fe20000011403 */
[----:B------:R2:W-:Y:S01]  /*1d270*/  @!P4 ST.E.64 desc[UR40][R10.64], R122 ;  /* 0x0000007a0a00c985 */ /* 0x0005e2000c101b28 */
[----:B------:R-:W-:-:S02]  /*1d280*/  @!P0 LEA.HI.X R5, R15, R0, R12, 0x2, P1 ;  /* 0x000000000f058211 */ /* 0x000fc400008f140c */
[----:B------:R-:W-:-:S03]  /*1d290*/  @!P5 LEA R12, P1, R3, R14, 0x2 ;  /* 0x0000000e030cd211 */ /* 0x000fc600078210ff */
[----:B------:R2:W-:Y:S01]  /*1d2a0*/  @!P0 ST.E.64 desc[UR40][R4.64], R126 ;  /* 0x0000007e04008985 */ /* 0x0005e2000c101b28 */
[----:B------:R-:W-:Y:S01]  /*1d2b0*/  @!P5 LEA.HI.X R13, R3, R0, R13, 0x2, P1 ;  /* 0x00000000030dd211 */ /* 0x000fe200008f140d */
[----:B------:R-:W-:-:S04]  /*1d2c0*/  VIADD R3, R137, 0x58 ;  /* 0x0000005889037836 */ /* 0x000fc80000000000 */
[----:B------:R2:W-:Y:S01]  /*1d2d0*/  @!P5 ST.E.64 desc[UR40][R12.64], R130 ;  /* 0x000000820c00d985 */ /* 0x0005e2000c101b28 */
[----:B------:R-:W-:-:S13]  /*1d2e0*/  ISETP.GE.AND P0, PT, R3, UR4, PT ;  /* 0x0000000403007c0c */ /* 0x000fda000bf06270 */
[----:B--2---:R-:W-:Y:S05]  /*1d2f0*/  @P0 BRA `(.L_x_10930) ;  /* 0x0000000800f00947 */ /* 0x004fea0003800000 */
[----:B------:R-:W-:Y:S02]  /*1d300*/  LEA R14, P0, R3, R14, 0x2 ;  /* 0x0000000e030e7211 */ /* 0x000fe400078010ff */
[----:B------:R-:W-:-:S04]  /*1d310*/  SHF.R.S32.HI R4, RZ, 0x1f, R3 ;  /* 0x0000001fff047819 */ /* 0x000fc80000011403 */
[----:B------:R-:W-:-:S05]  /*1d320*/  LEA.HI.X R15, R3, R0, R4, 0x2, P0 ;  /* 0x00000000030f7211 */ /* 0x000fca00000f1404 */
[----:B------:R0:W-:Y:S01]  /*1d330*/  ST.E.64 desc[UR40][R14.64], R134 ;  /* 0x000000860e007985 */ /* 0x0001e2000c101b28 */
[----:B------:R-:W-:Y:S05]  /*1d340*/  BRA `(.L_x_10930) ;  /* 0x0000000800dc7947 */ /* 0x000fea0003800000 */
.L_x_10923:
[----:B------:R-:W2:Y:S01]  /*1d350*/  LDL R3, [R1+0x50] ;  /* 0x0000500001037983 */ /* 0x000ea20000100800 */
[----:B------:R-:W-:Y:S01]  /*1d360*/  ULDC.64 UR4, c[0x0][0xc08] ;  /* 0x0003020000047ab9 */ /* 0x000fe20000000a00 */
[----:B------:R-:W3:Y:S02]  /*1d370*/  LDC.64 R4, c[0x0][0xc00] ;  /* 0x00030000ff047b82 */ /* 0x000ee40000000a00 */
[----:B------:R-:W3:Y:S01]  /*1d380*/  LDL R0, [R1+0x54] ;  /* 0x0000540001007983 */ /* 0x000ee20000100800 */
[----:B------:R-:W-:-:S04]  /*1d390*/  ISETP.NE.U32.AND P0, PT, RZ, UR4, PT ;  /* 0x00000004ff007c0c */ /* 0x000fc8000bf05070 */
[----:B------:R-:W-:Y:S01]  /*1d3a0*/  ISETP.NE.AND.EX P1, PT, RZ, UR5, PT, P0 ;  /* 0x00000005ff007c0c */ /* 0x000fe2000bf25300 */
[----:B------:R-:W-:Y:S02]  /*1d3b0*/  ULDC.64 UR4, c[0x0][0xc00] ;  /* 0x0003000000047ab9 */ /* 0x000fe40000000a00 */
[----:B------:R-:W-:-:S04]  /*1d3c0*/  ISETP.NE.U32.AND P0, PT, RZ, UR4, PT ;  /* 0x00000004ff007c0c */ /* 0x000fc8000bf05070 */
[----:B------:R-:W-:-:S06]  /*1d3d0*/  ISETP.NE.AND.EX P0, PT, RZ, UR5, PT, P0 ;  /* 0x00000005ff007c0c */ /* 0x000fcc000bf05300 */
[----:B------:R-:W4:Y:S01]  /*1d3e0*/  @P1 LDC.64 R6, c[0x0][0xc08] ;  /* 0x00030200ff061b82 */ /* 0x000f220000000a00 */
[----:B------:R-:W-:Y:S02]  /*1d3f0*/  ULDC UR4, c[0x0][0xa88] ;  /* 0x0002a20000047ab9 */ /* 0x000fe40000000800 */
[----:B------:R-:W-:Y:S01]  /*1d400*/  IMAD.U32 R10, RZ, RZ, UR4 ;  /* 0x00000004ff0a7e24 */ /* 0x000fe2000f8e00ff */
[----:B------:R-:W0:Y:S01]  /*1d410*/  S2R R9, SR_TID.X ;  /* 0x0000000000097919 */ /* 0x000e220000002100 */
[----:B--2---:R-:W-:Y:S02]  /*1d420*/  IMAD.MOV.U32 R8, RZ, RZ, R3 ;  /* 0x000000ffff087224 */ /* 0x004fe400078e0003 */
[----:B------:R-:W-:Y:S02]  /*1d430*/  IMAD.MOV.U32 R3, RZ, RZ, RZ ;  /* 0x000000ffff037224 */ /* 0x000fe400078e00ff */
[----:B---3--:R-:W-:-:S04]  /*1d440*/  IMAD.WIDE R4, R0, 0x4, R4 ;  /* 0x0000000400047825 */ /* 0x008fc800078e0204 */
[----:B----4-:R-:W-:Y:S01]  /*1d450*/  @P1 IMAD.WIDE R6, R0, 0x4, R6 ;  /* 0x0000000400061825 */ /* 0x010fe200078e0206 */
[----:B------:R2:W5:Y:S04]  /*1d460*/  @P0 LDG.E R3, desc[UR40][R4.64] ;  /* 0x0000002804030981 */ /* 0x000568000c1e1900 */
[----:B------:R2:W5:Y:S01]  /*1d470*/  @P1 LDG.E R10, desc[UR40][R6.64] ;  /* 0x00000028060a1981 */ /* 0x000562000c1e1900 */
[----:B------:R-:W-:Y:S01]  /*1d480*/  ISETP.NE.AND P2, PT, R8, RZ, PT ;  /* 0x000000ff0800720c */ /* 0x000fe20003f45270 */
[----:B0-----:R-:W-:Y:S01]  /*1d490*/  VIADD R30, R9, 0xffffff80 ;  /* 0xffffff80091e7836 */ /* 0x001fe20000000000 */
[----:B------:R-:W-:-:S04]  /*1d4a0*/  SHF.R.S32.HI R28, RZ, 0x1f, R0 ;  /* 0x0000001fff1c7819 */ /* 0x000fc80000011400 */
        /* <DEDUP_REMOVED lines=9> */
.L_x_10935:
[----:B------:R-:W-:Y:S01]  /*1d540*/  BSSY B1, `(.L_x_10936) ;  /* 0x0000038000017945 */ /* 0x000fe20003800000 */
[----:B------:R-:W-:Y:S02]  /*1d550*/  SEL R29, R0, RZ, !P0 ;  /* 0x000000ff001d7207 */ /* 0x000fe40004000000 */
[----:B------:R-:W-:Y:S02]  /*1d560*/  SEL R28, R28, RZ, !P0 ;  /* 0x000000ff1c1c7207 */ /* 0x000fe40004000000 */
[----:B-----5:R-:W-:Y:S01]  /*1d570*/  SHF.R.S32.HI R26, RZ, 0x1f, R3 ;  /* 0x0000001fff1a7819 */ /* 0x020fe20000011403 */
[----:B------:R-:W-:Y:S06]  /*1d580*/  @P3 BRA `(.L_x_10937) ;  /* 0x0000000000cc3947 */ /* 0x000fec0003800000 */
[----:B--2---:R-:W2:Y:S01]  /*1d590*/  LDL R4, [R1+0x18] ;  /* 0x0000180001047983 */ /* 0x004ea20000100800 */
        /* <DEDUP_REMOVED lines=16> */
[----:B------:R-:W1:Y:S08]  /*1d6a0*/  LDC.64 R6, c[0x0][R24+0x210] ;  /* 0x0000840018067b82 */ /* 0x000e700000000a00 */
[----:B------:R-:W5:Y:S08]  /*1d6b0*/  @P1 LDC R0, c[0x0][0xbec] ;  /* 0x0002fb00ff001b82 */ /* 0x000f700000000800 */
[----:B------:R-:W1:Y:S01]  /*1d6c0*/  @P1 LDC R35, c[0x0][0xbf0] ;  /* 0x0002fc00ff231b82 */ /* 0x000e620000000800 */
[----:B----4-:R-:W-:-:S07]  /*1d6d0*/  IMAD R11, R15, R29, RZ ;  /* 0x0000001d0f0b7224 */ /* 0x010fce00078e02ff */
[----:B0-----:R-:W0:Y:S01]  /*1d6e0*/  @!P0 LDC R4, c[0x0][0xb50] ;  /* 0x0002d400ff048b82 */ /* 0x001e220000000800 */
[----:B------:R-:W-:Y:S02]  /*1d6f0*/  IMAD R15, R14, R28, R11 ;  /* 0x0000001c0e0f7224 */ /* 0x000fe400078e020b */
[----:B-----5:R-:W-:-:S05]  /*1d700*/  @P1 IMAD.HI.U32 R0, R31, R0, RZ ;  /* 0x000000001f001227 */ /* 0x020fca00078e00ff */
[----:B------:R-:W4:Y:S01]  /*1d710*/  @!P0 LDC R5, c[0x0][0xb54] ;  /* 0x0002d500ff058b82 */ /* 0x000f220000000800 */
[----:B-1----:R-:W-:-:S05]  /*1d720*/  @P1 SHF.R.U32.HI R25, RZ, R35, R0 ;  /* 0x00000023ff191219 */ /* 0x002fca0000011600 */
[----:B------:R-:W-:Y:S02]  /*1d730*/  IMAD.MOV R0, RZ, RZ, -R25 ;  /* 0x000000ffff007224 */ /* 0x000fe400078e0a19 */
[-C--:B--2---:R-:W-:Y:S02]  /*1d740*/  IMAD R27, R13, R20.reuse, RZ ;  /* 0x000000140d1b7224 */ /* 0x084fe400078e02ff */
[----:B------:R-:W-:Y:S01]  /*1d750*/  IMAD.WIDE.U32 R12, R12, R20, RZ ;  /* 0x000000140c0c7225 */ /* 0x000fe200078e00ff */
[----:B---3--:R-:W-:-:S03]  /*1d760*/  SEL R11, R32, RZ, P0 ;  /* 0x000000ff200b7207 */ /* 0x008fc60000000000 */
[----:B------:R-:W-:-:S04]  /*1d770*/  IMAD.WIDE.U32 R20, R14, R29, RZ ;  /* 0x0000001d0e147225 */ /* 0x000fc800078e00ff */
[----:B------:R-:W-:Y:S01]  /*1d780*/  IMAD.IADD R27, R13, 0x1, R27 ;  /* 0x000000010d1b7824 */ /* 0x000fe200078e021b */
[----:B------:R-:W-:Y:S01]  /*1d790*/  IADD3 R12, P1, P3, R20, R12, R3 ;  /* 0x0000000c140c7210 */ /* 0x000fe20007b3e003 */
        /* <DEDUP_REMOVED lines=9> */
[----:B------:R-:W-:Y:S01]  /*1d830*/  IMAD R0, R7, R11, RZ ;  /* 0x0000000b07007224 */ /* 0x000fe200078e02ff */
[----:B------:R-:W-:-:S05]  /*1d840*/  SHF.R.S32.HI R13, RZ, 0x1f, R11 ;  /* 0x0000001fff0d7819 */ /* 0x000fca000001140b */
[C---:B------:R-:W-:Y:S02]  /*1d850*/  IMAD R13, R6.reuse, R13, R0 ;  /* 0x0000000d060d7224 */ /* 0x040fe400078e0200 */
[----:B------:R-:W-:-:S04]  /*1d860*/  IMAD.WIDE.U32 R6, R6, R11, R8 ;  /* 0x0000000b06067225 */ /* 0x000fc800078e0008 */
[----:B------:R-:W-:Y:S01]  /*1d870*/  IMAD.IADD R0, R7, 0x1, R13 ;  /* 0x0000000107007824 */ /* 0x000fe200078e020d */
[----:B0-----:R-:W-:Y:S01]  /*1d880*/  LEA R4, P0, R6, R4, 0x2 ;  /* 0x0000000406047211 */ /* 0x001fe200078010ff */
[----:B------:R-:W-:-:S03]  /*1d890*/  IMAD.MOV.U32 R7, RZ, RZ, -0x800000 ;  /* 0xff800000ff077424 */ /* 0x000fc600078e00ff */
[----:B----4-:R-:W-:-:S05]  /*1d8a0*/  LEA.HI.X R5, R6, R5, R0, 0x2, P0 ;  /* 0x0000000506057211 */ /* 0x010fca00000f1400 */
[----:B------:R0:W-:Y:S04]  /*1d8b0*/  STG.E desc[UR40][R4.64], R7 ;  /* 0x0000000704007986 */ /* 0x0001e8000c101928 */
.L_x_10937:
[----:B------:R-:W-:Y:S05]  /*1d8c0*/  BSYNC B1 ;  /* 0x0000000000017941 */ /* 0x000fea0003800000 */
.L_x_10936:
[----:B------:R-:W-:Y:S05]  /*1d8d0*/  @P2 BRA `(.L_x_10930) ;  /* 0x0000000400782947 */ /* 0x000fea0003800000 */
[----:B------:R-:W3:Y:S01]  /*1d8e0*/  LDL.LU R12, [R1+0x4c] ;  /* 0x00004c00010c7983 */ /* 0x000ee20000300800 */
[----:B------:R-:W4:Y:S01]  /*1d8f0*/  LDC R21, c[0x0][0xbe8] ;  /* 0x0002fa00ff157b82 */ /* 0x000f220000000800 */
[----:B0-2---:R-:W-:Y:S01]  /*1d900*/  SHF.R.S32.HI R5, RZ, 0x1f, R30 ;  /* 0x0000001fff057819 */ /* 0x005fe2000001141e */
[----:B------:R-:W-:Y:S01]  /*1d910*/  ULDC.64 UR4, c[0x0][0xaa0] ;  /* 0x0002a80000047ab9 */ /* 0x000fe20000000a00 */
[----:B------:R-:W2:Y:S01]  /*1d920*/  LDL R27, [R1+0x18] ;  /* 0x00001800011b7983 */ /* 0x000ea20000100800 */
        /* <DEDUP_REMOVED lines=13> */
[----:B----4-:R-:W-:-:S13]  /*1da00*/  ISETP.NE.AND P0, PT, R21, 0x1, PT ;  /* 0x000000011500780c */ /* 0x010fda0003f05270 */
[----:B------:R-:W0:Y:S08]  /*1da10*/  @P0 LDC R8, c[0x0][0xbec] ;  /* 0x0002fb00ff080b82 */ /* 0x000e300000000800 */
[----:B------:R-:W4:Y:S01]  /*1da20*/  @P0 LDC R11, c[0x0][0xbf0] ;  /* 0x0002fc00ff0b0b82 */ /* 0x000f220000000800 */
[----:B---3--:R-:W-:-:S04]  /*1da30*/  IMAD.WIDE.U32 R4, R12, UR4, R4 ;  /* 0x000000040c047c25 */ /* 0x008fc8000f8e0004 */
[----:B--2---:R-:W-:Y:S02]  /*1da40*/  IMAD.IADD R9, R27, 0x1, R0 ;  /* 0x000000011b097824 */ /* 0x004fe400078e0200 */
[----:B------:R-:W-:Y:S01]  /*1da50*/  IMAD R5, R12, UR5, R5 ;  /* 0x000000050c057c24 */ /* 0x000fe2000f8e0205 */
[----:B------:R-:W-:Y:S01]  /*1da60*/  ULDC.64 UR4, c[0x0][0xae0] ;  /* 0x0002b80000047ab9 */ /* 0x000fe20000000a00 */
[----:B0-----:R-:W-:-:S04]  /*1da70*/  @P0 IMAD.HI.U32 R0, R9, R8, RZ ;  /* 0x0000000809000227 */ /* 0x001fc800078e00ff */
[----:B------:R-:W-:Y:S01]  /*1da80*/  IMAD.MOV.U32 R3, RZ, RZ, R9 ;  /* 0x000000ffff037224 */ /* 0x000fe200078e0009 */
[----:B----4-:R-:W-:Y:S01]  /*1da90*/  @P0 SHF.R.U32.HI R3, RZ, R11, R0 ;  /* 0x0000000bff030219 */ /* 0x010fe20000011600 */
        /* <DEDUP_REMOVED lines=27> */
.L_x_11168:
[----:B------:R-:W-:Y:S01]  /*1dc50*/  IMAD R21, R10, R21, RZ ;  /* 0x000000150a157224 */ /* 0x000fe200078e02ff */
[----:B------:R-:W-:Y:S01]  /*1dc60*/  BSSY B1, `(.L_x_10939) ;  /* 0x0000011000017945 */ /* 0x000fe20003800000 */
[----:B------:R-:W-:-:S05]  /*1dc70*/  IMAD.IADD R6, R25, 0x1, R27 ;  /* 0x0000000119067824 */ /* 0x000fca00078e021b */
[----:B------:R-:W-:-:S13]  /*1dc80*/  ISETP.GE.AND P0, PT, R6, R21, PT ;  /* 0x000000150600720c */ /* 0x000fda0003f06270 */
[----:B------:R-:W-:Y:S05]  /*1dc90*/  @P0 BRA `(.L_x_10940) ;  /* 0x0000000000340947 */ /* 0x000fea0003800000 */
[----:B------:R-:W-:Y:S02]  /*1dca0*/  ULDC UR4, c[0x0][0xac8] ;  /* 0x0002b20000047ab9 */ /* 0x000fe40000000800 */
[----:B------:R-:W-:Y:S02]  /*1dcb0*/  ISETP.GE.AND P2, PT, R9, UR4, PT ;  /* 0x0000000409007c0c */ /* 0x000fe4000bf46270 */
[----:B------:R-:W-:Y:S02]  /*1dcc0*/  ISETP.GE.AND P3, PT, R7, UR4, PT ;  /* 0x0000000407007c0c */ /* 0x000fe4000bf66270 */
[----:B------:R-:W-:-:S09]  /*1dcd0*/  ISETP.GE.AND P4, PT, R20, UR4, PT ;  /* 0x0000000414007c0c */ /* 0x000fd2000bf86270 */
[----:B--2---:R-:W-:Y:S02]  /*1dce0*/  @!P2 IMAD.MOV.U32 R15, RZ, RZ, R3 ;  /* 0x000000ffff0fa224 */ /* 0x004fe400078e0003 */
[-C--:B---3--:R-:W-:Y:S02]  /*1dcf0*/  @!P3 LEA R12, P0, R7, R14.reuse, 0x1 ;  /* 0x0000000e070cb211 */ /* 0x088fe400078008ff */
[C---:B------:R-:W-:Y:S01]  /*1dd00*/  @!P4 LEA R26, P1, R20.reuse, R14, 0x1 ;  /* 0x0000000e141ac211 */ /* 0x040fe200078208ff */
[----:B------:R-:W-:Y:S01]  /*1dd10*/  @!P2 IMAD.WIDE R10, R9, 0x2, R14 ;  /* 0x00000002090aa825 */ /* 0x000fe200078e020e */
[-C--:B------:R-:W-:Y:S02]  /*1dd20*/  @!P3 LEA.HI.X R13, R7, R3.reuse, R8, 0x1, P0 ;  /* 0x00000003070db211 */ /* 0x080fe400000f0c08 */
[----:B------:R-:W-:Y:S02]  /*1dd30*/  @!P4 LEA.HI.X R27, R20, R3, R24, 0x1, P1 ;  /* 0x00000003141bc211 */ /* 0x000fe400008f0c18 */
[----:B------:R4:W-:Y:S04]  /*1dd40*/  @!P2 ST.E.128 desc[UR40][R10.64], RZ ;  /* 0x000000ff0a00a985 */ /* 0x0009e8000c101d28 */
[----:B------:R4:W-:Y:S04]  /*1dd50*/  @!P3 ST.E.128 desc[UR40][R12.64], RZ ;  /* 0x000000ff0c00b985 */ /* 0x0009e8000c101d28 */
[----:B------:R4:W-:Y:S02]  /*1dd60*/  @!P4 ST.E.128 desc[UR40][R26.64], RZ ;  /* 0x000000ff1a00c985 */ /* 0x0009e4000c101d28 */
.L_x_10940:
[----:B------:R-:W-:Y:S05]  /*1dd70*/  BSYNC B1 ;  /* 0x0000000000017941 */ /* 0x000fea0003800000 */
.L_x_10939:
[----:B------:R-:W-:-:S03]  /*1dd80*/  UMOV UR4, 0xffffffff ;  /* 0xffffffff00047882 */ /* 0x000fc60000000000 */
[----:B------:R-:W-:Y:S05]  /*1dd90*/  BRA.DIV UR4, `(.L_x_10941) ;  /* 0x0000009e04807947 */ /* 0x000fea000b800000 */
[----:B--2---:R2:W0:Y:S04]  /*1dda0*/  SHFL.IDX PT, R3, R4, 0x1, 0x1c1f ;  /* 0x003c1f0004037f89 */ /* 0x00442800000e0000 */
[----:B---3--:R2:W3:Y:S02]  /*1ddb0*/  SHFL.IDX PT, R14, R0, 0x1, 0x1c1f ;  /* 0x003c1f00000e7f89 */ /* 0x0084e400000e0000 */
.L_x_11172:
        /* <DEDUP_REMOVED lines=8> */
[-C--:B---3--:R-:W-:Y:S02]  /*1de40*/  @!P3 LEA R6, P0, R7, R14.reuse, 0x1 ;  /* 0x0000000e0706b211 */ /* 0x088fe400078008ff */
[C---:B----4-:R-:W-:Y:S01]  /*1de50*/  @!P4 LEA R10, P1, R20.reuse, R14, 0x1 ;  /* 0x0000000e140ac211 */ /* 0x050fe200078208ff */
[----:B------:R-:W-:Y:S01]  /*1de60*/  @!P2 IMAD.WIDE R4, R9, 0x2, R14 ;  /* 0x000000020904a825 */ /* 0x000fe200078e020e */
[-C--:B------:R-:W-:Y:S02]  /*1de70*/  @!P3 LEA.HI.X R7, R7, R3.reuse, R8, 0x1, P0 ;  /* 0x000000030707b211 */ /* 0x080fe400000f0c08 */
[----:B------:R-:W-:Y:S02]  /*1de80*/  @!P4 LEA.HI.X R11, R20, R3, R24, 0x1, P1 ;  /* 0x00000003140bc211 */ /* 0x000fe400008f0c18 */
[----:B------:R0:W-:Y:S04]  /*1de90*/  @!P2 ST.E.128 desc[UR40][R4.64], RZ ;  /* 0x000000ff0400a985 */ /* 0x0001e8000c101d28 */
[----:B------:R0:W-:Y:S04]  /*1dea0*/  @!P3 ST.E.128 desc[UR40][R6.64], RZ ;  /* 0x000000ff0600b985 */ /* 0x0001e8000c101d28 */
[----:B------:R0:W-:Y:S02]  /*1deb0*/  @!P4 ST.E.128 desc[UR40][R10.64], RZ ;  /* 0x000000ff0a00c985 */ /* 0x0001e4000c101d28 */
.L_x_10930:
[----:B------:R-:W-:Y:S05]  /*1dec0*/  BSYNC B0 ;  /* 0x0000000000007941 */ /* 0x000fea0003800000 */
.L_x_10922:
[----:B------:R-:W-:Y:S02]  /*1ded0*/  ULDC UR4, c[0x0][0xc3c] ;  /* 0x00030f0000047ab9 */ /* 0x000fe40000000800 */
[----:B-1----:R-:W-:-:S13]  /*1dee0*/  ISETP.GE.AND P0, PT, R75, UR4, PT ;  /* 0x000000044b007c0c */ /* 0x002fda000bf06270 */
[----:B------:R-:W-:Y:S05]  /*1def0*/  @!P0 BRA `(.L_x_10942) ;  /* 0xfffffe34001c8947 */ /* 0x000fea000383ffff */
[----:B------:R-:W-:Y:S05]  /*1df00*/  BRA `(.L_x_10726) ;  /* 0x0000008c00d07947 */ /* 0x000fea0003800000 */
.L_x_10724:
[----:B------:R-:W-:-:S08]  /*1df10*/  NOP ;  /* 0x0000000000007918 */ /* 0x000fd00000000000 */
[----:B------:R-:W0:-:S00]  /*1df20*/  USETMAXREG.DEALLOC.CTAPOOL 0x20 ;  /* 0x00000020000079c8 */ /* 0x000e0000080e0500 */
        /* <DEDUP_REMOVED lines=11> */
[----:B------:R-:W0:Y:S01]  /*1dfe0*/  LDS.128 R24, [UR4+0x2d8d0] ;  /* 0x02d8d004ff187984 */ /* 0x000e220008000c00 */
[----:B------:R-:W-:Y:S06]  /*1dff0*/  BAR.ARV 0x4, 0x200 ;  /* 0x0108000000007b1d */ /* 0x000fec0000002000 */
[----:B------:R-:W-:Y:S05]  /*1e000*/  BRA `(.L_x_10944) ;  /* 0x0000000c00987947 */ /* 0x000fea0003800000 */
.L_x_10943:
        /* <DEDUP_REMOVED lines=44> */
.L_x_10947:
        /* <DEDUP_REMOVED lines=37> */
.L_x_10945:
        /* <DEDUP_REMOVED lines=13> */
.L_x_10948:
        /* <DEDUP_REMOVED lines=62> */
.L_x_10949:
        /* <DEDUP_REMOVED lines=62> */
.L_x_10950:
[----:B------:R-:W-:-:S05]  /*1edb0*/  LOP3.LUT R2, RZ, R2, RZ, 0x33, !PT ;  /* 0x00000002ff027212 */ /* 0x000fca00078e33ff */
[----:B------:R-:W-:Y:S01]  /*1edc0*/  IMAD.IADD R25, R25, 0x1, R2 ;  /* 0x0000000119197824 */ /* 0x000fe200078e0202 */
[----:B------:R-:W-:Y:S06]  /*1edd0*/  BRA `(.L_x_10951) ;  /* 0x00000000000c7947 */ /* 0x000fec0003800000 */
.L_x_10946:
[----:B------:R-:W-:Y:S02]  /*1ede0*/  IMAD.MOV.U32 R25, RZ, RZ, RZ ;  /* 0x000000ffff197224 */ /* 0x000fe400078e00ff */
[----:B------:R-:W-:Y:S02]  /*1edf0*/  IMAD.U32 R24, RZ, RZ, UR6 ;  /* 0x00000006ff187e24 */ /* 0x000fe4000f8e00ff */
[----:B------:R-:W-:-:S07]  /*1ee00*/  IMAD.MOV.U32 R26, RZ, RZ, RZ ;  /* 0x000000ffff1a7224 */ /* 0x000fce00078e00ff */
.L_x_10951:
[----:B------:R-:W-:-:S13]  /*1ee10*/  ISETP.NE.AND P0, PT, R0, RZ, PT ;  /* 0x000000ff0000720c */ /* 0x000fda0003f05270 */
[----:B------:R-:W0:Y:S01]  /*1ee20*/  @!P0 S2R R3, SR_CgaCtaId ;  /* 0x0000000000038919 */ /* 0x000e220000008800 */
[----:B------:R-:W-:-:S04]  /*1ee30*/  @!P0 MOV R0, 0x400 ;  /* 0x0000040000008802 */ /* 0x000fc80000000f00 */
[----:B0-----:R-:W-:-:S05]  /*1ee40*/  @!P0 LEA R0, R3, R0, 0x18 ;  /* 0x0000000003008211 */ /* 0x001fca00078ec0ff */
[----:B------:R1:W-:Y:S01]  /*1ee50*/  @!P0 STS.128 [R0+0x2d8d0], R24 ;  /* 0x02d8d01800008388 */ /* 0x0003e20000000c00 */
[----:B------:R-:W-:Y:S06]  /*1ee60*/  BAR.ARV 0x5, 0x200 ;  /* 0x0148000000007b1d */ /* 0x000fec0000002000 */
.L_x_10944:
[----:B------:R2:W-:Y:S01]  /*1ee70*/  STL [R1+0x2c], RZ ;  /* 0x00002cff01007387 */ /* 0x0005e20000100800 */
[----:B------:R-:W-:Y:S01]  /*1ee80*/  ULDC UR4, c[0x0][0xc3c] ;  /* 0x00030f0000047ab9 */ /* 0x000fe20000000800 */
[----:B------:R-:W-:Y:S01]  /*1ee90*/  IMAD.MOV.U32 R28, RZ, RZ, 0x1 ;  /* 0x00000001ff1c7424 */ /* 0x000fe200078e00ff */
[----:B0-----:R-:W-:Y:S01]  /*1eea0*/  ISETP.GE.AND P0, PT, R27, UR4, PT ;  /* 0x000000041b007c0c */ /* 0x001fe2000bf06270 */
[----:B------:R-:W-:-:S12]  /*1eeb0*/  IMAD.MOV.U32 R19, RZ, RZ, RZ ;  /* 0x000000ffff137224 */ /* 0x000fd800078e00ff */
[----:B--2---:R-:W-:Y:S05]  /*1eec0*/  @P0 BRA `(.L_x_10952) ;  /* 0x0000007c00040947 */ /* 0x004fea0003800000 */
[----:B------:R-:W0:Y:S01]  /*1eed0*/  S2R R6, SR_TID.X ;  /* 0x0000000000067919 */ /* 0x000e220000002100 */
[----:B------:R-:W2:Y:S01]  /*1eee0*/  S2UR UR5, SR_CgaCtaId ;  /* 0x00000000000579c3 */ /* 0x000ea20000008800 */
[----:B------:R-:W-:Y:S01]  /*1eef0*/  UMOV UR4, 0x400 ;  /* 0x0000040000047882 */ /* 0x000fe20000000000 */
[----:B------:R-:W-:Y:S01]  /*1ef00*/  LOP3.LUT R18, R18, 0xfffffffd, RZ, 0xc0, !PT ;  /* 0xfffffffd12127812 */ /* 0x000fe200078ec0ff */
[----:B------:R-:W-:Y:S01]  /*1ef10*/  BSSY B8, `(.L_x_10952) ;  /* 0x00007bc000087945 */ /* 0x000fe20003800000 */
[----:B------:R-:W-:Y:S01]  /*1ef20*/  IMAD.MOV.U32 R29, RZ, RZ, RZ ;  /* 0x000000ffff1d7224 */ /* 0x000fe200078e00ff */
[----:B------:R-:W-:Y:S01]  /*1ef30*/  ULDC.64 UR42, c[0x0][0x198] ;  /* 0x00006600002a7ab9 */ /* 0x000fe20000000a00 */
[----:B------:R-:W-:Y:S01]  /*1ef40*/  IMAD.MOV.U32 R19, RZ, RZ, RZ ;  /* 0x000000ffff137224 */ /* 0x000fe200078e00ff */
[----:B------:R-:W-:Y:S01]  /*1ef50*/  ULOP3.LUT UR38, UR36, 0x2, URZ, 0xfc, !UPT ;  /* 0x0000000224267892 */ /* 0x000fe2000f8efc3f */
[----:B------:R-:W-:Y:S01]  /*1ef60*/  IMAD.MOV.U32 R28, RZ, RZ, 0x1 ;  /* 0x00000001ff1c7424 */ /* 0x000fe200078e00ff */
[----:B------:R-:W-:Y:S01]  /*1ef70*/  ULDC UR37, c[0x0][0xc] ;  /* 0x0000030000257ab9 */ /* 0x000fe20000000800 */
[----:B--2---:R-:W-:-:S06]  /*1ef80*/  ULEA UR4, UR5, UR4, 0x18 ;  /* 0x0000000405047291 */ /* 0x004fcc000f8ec03f */
[----:B------:R-:W-:Y:S01]  /*1ef90*/  IMAD.U32 R16, RZ, RZ, UR4 ;  /* 0x00000004ff107e24 */ /* 0x000fe2000f8e00ff */
[C---:B0-----:R-:W-:Y:S01]  /*1efa0*/  LOP3.LUT R5, R6.reuse, 0x7f, RZ, 0xc0, !PT ;  /* 0x0000007f06057812 */ /* 0x041fe200078ec0ff */
[----:B-1----:R-:W-:-:S03]  /*1efb0*/  IMAD.SHL.U32 R0, R6, 0x8, RZ ;  /* 0x0000000806007824 */ /* 0x002fc600078e00ff */
[C---:B------:R-:W-:Y:S01]  /*1efc0*/  ISETP.NE.AND P1, PT, R5.reuse, RZ, PT ;  /* 0x000000ff0500720c */ /* 0x040fe20003f25270 */
[----:B------:R-:W-:Y:S01]  /*1efd0*/  IMAD.SHL.U32 R4, R5, 0x8, RZ ;  /* 0x0000000805047824 */ /* 0x000fe200078e00ff */
[C---:B------:R-:W-:Y:S02]  /*1efe0*/  LOP3.LUT R3, R0.reuse, 0x20, RZ, 0xc0, !PT ;  /* 0x0000002000037812 */ /* 0x040fe400078ec0ff */
[----:B------:R-:W-:Y:S02]  /*1eff0*/  LOP3.LUT R2, R0, 0xd8, RZ, 0xc0, !PT ;  /* 0x000000d800027812 */ /* 0x000fe400078ec0ff */
[----:B------:R-:W-:Y:S02]  /*1f000*/  LOP3.LUT R3, R3, 0x300, R4, 0xf8, !PT ;  /* 0x0000030003037812 */ /* 0x000fe400078ef804 */
[----:B------:R-:W-:Y:S02]  /*1f010*/  LOP3.LUT R2, R2, 0x18, R6, 0x78, !PT ;  /* 0x0000001802027812 */ /* 0x000fe400078e7806 */
[----:B------:R-:W-:-:S02]  /*1f020*/  SHF.R.U32.HI R4, RZ, 0x2, R5 ;  /* 0x00000002ff047819 */ /* 0x000fc40000011605 */
[----:B------:R-:W-:Y:S02]  /*1f030*/  LOP3.LUT R3, R3, R2, RZ, 0xfc, !PT ;  /* 0x0000000203037212 */ /* 0x000fe400078efcff */
[----:B------:R-:W-:Y:S02]  /*1f040*/  LOP3.LUT P0, R2, R6, 0x1f, RZ, 0xc0, !PT ;  /* 0x0000001f06027812 */ /* 0x000fe4000780c0ff */
[----:B------:R-:W-:Y:S01]  /*1f050*/  @P1 LOP3.LUT R18, R18, 0x2, RZ, 0xfc, !PT ;  /* 0x0000000212121812 */ /* 0x000fe200078efcff */
[----:B------:R-:W-:Y:S01]  /*1f060*/  IMAD R3, R3, 0x2, R16 ;  /* 0x0000000203037824 */ /* 0x000fe200078e0210 */
[----:B------:R-:W-:Y:S01]  /*1f070*/  LOP3.LUT R0, R0, 0x18, RZ, 0xc0, !PT ;  /* 0x0000001800007812 */ /* 0x000fe200078ec0ff */
[----:B------:R0:W-:Y:S01]  /*1f080*/  STL [R1+0x8], R2 ;  /* 0x0000080201007387 */ /* 0x0001e20000100800 */
[----:B------:R-:W-:-:S03]  /*1f090*/  LOP3.LUT R18, R18, 0xfffffffe, RZ, 0xc0, !PT ;  /* 0xfffffffe12127812 */ /* 0x000fc600078ec0ff */
[----:B------:R1:W-:Y:S04]  /*1f0a0*/  STL [R1+0x2c], RZ ;  /* 0x00002cff01007387 */ /* 0x0003e80000100800 */
[----:B------:R-:W-:Y:S01]  /*1f0b0*/  @P0 LOP3.LUT R18, R18, 0x1, RZ, 0xfc, !PT ;  /* 0x0000000112120812 */ /* 0x000fe200078efcff */
[----:B0-----:R-:W-:Y:S01]  /*1f0c0*/  IMAD.SHL.U32 R2, R6, 0x20, RZ ;  /* 0x0000002006027824 */ /* 0x001fe200078e00ff */
[----:B------:R-:W-:Y:S01]  /*1f0d0*/  ISETP.NE.OR P0, PT, R5, RZ, !P0 ;  /* 0x000000ff0500720c */ /* 0x000fe20004705670 */
[----:B------:R-:W-:Y:S01]  /*1f0e0*/  IMAD.MOV.U32 R6, RZ, RZ, 0x1 ;  /* 0x00000001ff067424 */ /* 0x000fe200078e00ff */
[----:B------:R-:W-:Y:S02]  /*1f0f0*/  LOP3.LUT R18, R18, 0xfffffff7, RZ, 0xc0, !PT ;  /* 0xfffffff712127812 */ /* 0x000fe400078ec0ff */
[----:B------:R-:W-:-:S02]  /*1f100*/  LOP3.LUT R2, R4, 0x60, R2, 0xf8, !PT ;  /* 0x0000006004027812 */ /* 0x000fc400078ef802 */
[----:B------:R1:W-:Y:S01]  /*1f110*/  STL [R1], R6 ;  /* 0x0000000601007387 */ /* 0x0003e20000100800 */
[C---:B------:R-:W-:Y:S02]  /*1f120*/  LOP3.LUT R2, R0.reuse, 0x20, RZ, 0xfc, !PT ;  /* 0x0000002000027812 */ /* 0x040fe400078efcff */
[----:B------:R-:W-:Y:S01]  /*1f130*/  LOP3.LUT R0, R0, 0x40, RZ, 0xfc, !PT ;  /* 0x0000004000007812 */ /* 0x000fe200078efcff */
[----:B------:R1:W-:Y:S03]  /*1f140*/  STL [R1+0x10], R3 ;  /* 0x0000100301007387 */ /* 0x0003e60000100800 */
[----:B------:R-:W-:-:S07]  /*1f150*/  @P0 LOP3.LUT R18, R18, 0x8, RZ, 0xfc, !PT ;  /* 0x0000000812120812 */ /* 0x000fce00078efcff */
.L_x_11120:
[----:B0-----:R-:W0:Y:S01]  /*1f160*/  LDC.64 R10, c[0x0][0xa00] ;  /* 0x00028000ff0a7b82 */ /* 0x001e220000000a00 */
[----:B------:R-:W-:Y:S05]  /*1f170*/  YIELD ;  /* 0x0000000000007946 */ /* 0x000fea0003800000 */
[----:B------:R-:W-:Y:S01]  /*1f180*/  ULDC.64 UR4, c[0x0][0xa28] ;  /* 0x00028a0000047ab9 */ /* 0x000fe20000000a00 */
[----:B------:R-:W-:Y:S01]  /*1f190*/  IMAD.MOV.U32 R0, RZ, RZ, RZ ;  /* 0x000000ffff007224 */ /* 0x000fe200078e00ff */
[----:B------:R-:W-:Y:S01]  /*1f1a0*/  ISETP.NE.U32.AND P0, PT, RZ, UR4, PT ;  /* 0x00000004ff007c0c */ /* 0x000fe2000bf05070 */
[----:B------:R-:W-:Y:S01]  /*1f1b0*/  ULDC.64 UR8, c[0x0][0xa18] ;  /* 0x0002860000087ab9 */ /* 0x000fe20000000a00 */
[----:B-1----:R-:W-:Y:S01]  /*1f1c0*/  CS2R R6, SRZ ;  /* 0x0000000000067805 */ /* 0x002fe2000001ff00 */
[----:B--2---:R-:W1:Y:S01]  /*1f1d0*/  LDC.64 R4, c[0x0][0xa08] ;  /* 0x00028200ff047b82 */ /* 0x004e620000000a00 */
[----:B------:R-:W-:Y:S01]  /*1f1e0*/  ISETP.NE.AND.EX P0, PT, RZ, UR5, PT, P0 ;  /* 0x00000005ff007c0c */ /* 0x000fe2000bf05300 */
[----:B------:R-:W-:Y:S01]  /*1f1f0*/  ULDC.64 UR4, c[0x0][0xa00] ;  /* 0x0002800000047ab9 */ /* 0x000fe20000000a00 */
[----:B------:R-:W-:Y:S01]  /*1f200*/  ULDC.64 UR6, c[0x0][0xa08] ;  /* 0x0002820000067ab9 */ /* 0x000fe20000000a00 */
[----:B------:R-:W-:-:S04]  /*1f210*/  ISETP.NE.U32.AND P1, PT, RZ, UR4, PT ;  /* 0x00000004ff007c0c */ /* 0x000fc8000bf25070 */
[----:B------:R-:W-:Y:S01]  /*1f220*/  ISETP.NE.AND.EX P1, PT, RZ, UR5, PT, P1 ;  /* 0x00000005ff007c0c */ /* 0x000fe2000bf25310 */
[----:B------:R-:W-:Y:S01]  /*1f230*/  ULDC.64 UR4, c[0x0][0xa10] ;  /* 0x0002840000047ab9 */ /* 0x000fe20000000a00 */
[----:B0-----:R-:W-:Y:S01]  /*1f240*/  IMAD.WIDE R10, R27, 0x4, R10 ;  /* 0x000000041b0a7825 */ /* 0x001fe200078e020a */
[----:B------:R-:W-:-:S03]  /*1f250*/  ISETP.NE.U32.AND P3, PT, RZ, UR8, PT ;  /* 0x00000008ff007c0c */ /* 0x000fc6000bf65070 */
[----:B------:R-:W0:Y:S07]  /*1f260*/  @P0 LDC.64 R2, c[0x0][0xa28] ;  /* 0x00028a00ff020b82 */ /* 0x000e2e0000000a00 */
[----:B------:R-:W2:Y:S01]  /*1f270*/  @P1 LDG.E R0, desc[UR40][R10.64] ;  /* 0x000000280a001981 */ /* 0x000ea2000c1e1900 */
[----:B------:R-:W-:-:S13]  /*1f280*/  ISETP.NE.AND.EX P3, PT, RZ, UR9, PT, P3 ;  /* 0x00000009ff007c0c */ /* 0x000fda000bf65330 */
[----:B------:R-:W3:Y:S01]  /*1f290*/  @P3 LDC.64 R8, c[0x0][0xa18] ;  /* 0x00028600ff083b82 */ /* 0x000ee20000000a00 */
[----:B0-----:R-:W-:-:S05]  /*1f2a0*/  @P0 IMAD.WIDE R2, R27, 0x4, R2 ;  /* 0x000000041b020825 */ /* 0x001fca00078e0202 */
[----:B------:R0:W5:Y:S01]  /*1f2b0*/  @P0 LDG.E R7, desc[UR40][R2.64] ;  /* 0x0000002802070981 */ /* 0x000162000c1e1900 */
[----:B------:R-:W-:Y:S01]  /*1f2c0*/  ISETP.NE.U32.AND P0, PT, RZ, UR4, PT ;  /* 0x00000004ff007c0c */ /* 0x000fe2000bf05070 */
[----:B------:R-:W-:Y:S01]  /*1f2d0*/  ULDC UR4, c[0x0][0x288] ;  /* 0x0000a20000047ab9 */ /* 0x000fe20000000800 */
[----:B------:R-:W-:Y:S01]  /*1f2e0*/  ISETP.NE.U32.AND P2, PT, RZ, UR6, PT ;  /* 0x00000006ff007c0c */ /* 0x000fe2000bf45070 */
[----:B------:R-:W-:Y:S01]  /*1f2f0*/  IMAD.MOV.U32 R12, RZ, RZ, RZ ;  /* 0x000000ffff0c7224 */ /* 0x000fe200078e00ff */
[----:B------:R-:W-:Y:S01]  /*1f300*/  ISETP.NE.AND.EX P0, PT, RZ, UR5, PT, P0 ;  /* 0x00000005ff007c0c */ /* 0x000fe2000bf05300 */
[C---:B-1----:R-:W-:Y:S01]  /*1f310*/  IMAD.WIDE R4, R27.reuse, 0x4, R4 ;  /* 0x000000041b047825 */ /* 0x042fe200078e0204 */
[----:B------:R-:W-:Y:S01]  /*1f320*/  ISETP.NE.AND.EX P2, PT, RZ, UR7, PT, P2 ;  /* 0x00000007ff007c0c */ /* 0x000fe2000bf45320 */
[----:B0-----:R-:W0:Y:S02]  /*1f330*/  LDC.64 R2, c[0x0][0xa10] ;  /* 0x00028400ff027b82 */ /* 0x001e240000000a00 */
[----:B---3--:R-:W-:-:S10]  /*1f340*/  @P3 IMAD.WIDE R8, R27, 0x4, R8 ;  /* 0x000000041b083825 */ /* 0x008fd400078e0208 */
[----:B------:R-:W5:Y:S01]  /*1f350*/  @P2 LDG.E R12, desc[UR40][R4.64] ;  /* 0x00000028040c2981 */ /* 0x000f62000c1e1900 */
[----:B0-----:R-:W-:-:S05]  /*1f360*/  IMAD.WIDE R2, R27, 0x4, R2 ;  /* 0x000000041b027825 */ /* 0x001fca00078e0202 */
        /* <DEDUP_REMOVED lines=15> */
[----:B------:R-:W-:Y:S01]  /*1f460*/  IMAD.MOV.U32 R13, RZ, RZ, R0 ;  /* 0x000000ffff0d7224 */ /* 0x000fe200078e0000 */
[----:B------:R-:W-:Y:S06]  /*1f470*/  @P3 BRA `(.L_x_10953) ;  /* 0x0000000000143947 */ /* 0x000fec0003800000 */
[----:B------:R-:W-:Y:S05]  /*1f480*/  @!P1 BRA `(.L_x_10953) ;  /* 0x0000000000109947 */ /* 0x000fea0003800000 */
[----:B0-----:R-:W2:Y:S04]  /*1f490*/  LDG.E R0, desc[UR40][R10.64] ;  /* 0x000000280a007981 */ /* 0x001ea8000c1e1900 */
[----:B------:R-:W2:Y:S02]  /*1f4a0*/  LDG.E R10, desc[UR40][R10.64+0x4] ;  /* 0x000004280a0a7981 */ /* 0x000ea4000c1e1900 */
[----:B--2---:R-:W-:-:S05]  /*1f4b0*/  IMAD.IADD R13, R10, 0x1, -R0 ;  /* 0x000000010a0d7824 */ /* 0x004fca00078e0a00 */
[----:B------:R1:W-:Y:S02]  /*1f4c0*/  STL [R1+0x18], R13 ;  /* 0x0000180d01007387 */ /* 0x0003e40000100800 */
.L_x_10953:
        /* <DEDUP_REMOVED lines=14> */
.L_x_10954:
[----:B------:R-:W-:Y:S05]  /*1f5b0*/  @!P2 BRA `(.L_x_10955) ;  /* 0x00000000000ca947 */ /* 0x000fea0003800000 */
[----:B------:R-:W2:Y:S04]  /*1f5c0*/  LDG.E R9, desc[UR40][R4.64] ;  /* 0x0000002804097981 */ /* 0x000ea8000c1e1900 */
[----:B------:R-:W2:Y:S02]  /*1f5d0*/  LDG.E R4, desc[UR40][R4.64+0x4] ;  /* 0x0000042804047981 */ /* 0x000ea4000c1e1900 */
[----:B--2---:R-:W-:-:S07]  /*1f5e0*/  IMAD.IADD R9, R4, 0x1, -R9 ;  /* 0x0000000104097824 */ /* 0x004fce00078e0a09 */
.L_x_10955:
[----:B0-----:R-:W2:Y:S04]  /*1f5f0*/  @P0 LDG.E R4, desc[UR40][R2.64] ;  /* 0x0000002802040981 */ /* 0x001ea8000c1e1900 */
[----:B------:R0:W2:Y:S01]  /*1f600*/  @P0 LDG.E R5, desc[UR40][R2.64+0x4] ;  /* 0x0000042802050981 */ /* 0x0000a2000c1e1900 */
[----:B------:R-:W-:Y:S02]  /*1f610*/  IMAD R14, R25, 0xc0, RZ ;  /* 0x000000c0190e7824 */ /* 0x000fe400078e02ff */
[----:B-----5:R-:W-:Y:S02]  /*1f620*/  IMAD.IADD R7, R9, 0x1, -R7 ;  /* 0x0000000109077824 */ /* 0x020fe400078e0a07 */
[----:B------:R-:W-:Y:S01]  /*1f630*/  VIADD R10, R14, 0xbf ;  /* 0x000000bf0e0a7836 */ /* 0x000fe20000000000 */
[----:B------:R3:W-:Y:S01]  /*1f640*/  STL [R1+0x14], R14 ;  /* 0x0000140e01007387 */ /* 0x0007e20000100800 */
[----:B0-----:R-:W0:Y:S02]  /*1f650*/  LDC R2, c[0x0][0x448] ;  /* 0x00011200ff027b82 */ /* 0x001e240000000800 */
[----:B0-----:R-:W-:-:S13]  /*1f660*/  ISETP.NE.AND P1, PT, R2, 0x1, PT ;  /* 0x000000010200780c */ /* 0x001fda0003f25270 */
[----:B------:R-:W0:Y:S08]  /*1f670*/  @P1 LDC R3, c[0x0][0x44c] ;  /* 0x00011300ff031b82 */ /* 0x000e300000000800 */
[----:B------:R-:W4:Y:S01]  /*1f680*/  @P1 LDC R2, c[0x0][0x450] ;  /* 0x00011400ff021b82 */ /* 0x000f220000000800 */
[----:B0-----:R-:W-:-:S05]  /*1f690*/  @P1 IMAD.HI.U32 R3, R10, R3, RZ ;  /* 0x000000030a031227 */ /* 0x001fca00078e00ff */
[----:B----4-:R-:W-:Y:S01]  /*1f6a0*/  @P1 SHF.R.U32.HI R10, RZ, R2, R3 ;  /* 0x00000002ff0a1219 */ /* 0x010fe20000011603 */
[----:B--2---:R-:W-:-:S04]  /*1f6b0*/  @P0 IMAD.IADD R8, R5, 0x1, -R4 ;  /* 0x0000000105080824 */ /* 0x004fc800078e0a04 */
[----:B------:R-:W-:-:S04]  /*1f6c0*/  IMAD.IADD R20, R7, 0x1, R8 ;  /* 0x0000000107147824 */ /* 0x000fc800078e0208 */
[C---:B------:R-:W-:Y:S01]  /*1f6d0*/  VIADD R4, R20.reuse, 0x7f ;  /* 0x0000007f14047836 */ /* 0x040fe20000000000 */
[----:B------:R-:W-:-:S04]  /*1f6e0*/  IADD3 R9, R20, 0x1, -R13 ;  /* 0x0000000114097810 */ /* 0x000fc80007ffe80d */
[----:B------:R-:W-:Y:S01]  /*1f6f0*/  SHF.R.S32.HI R2, RZ, 0x1f, R4 ;  /* 0x0000001fff027819 */ /* 0x000fe20000011404 */
[----:B------:R-:W-:-:S03]  /*1f700*/  IMAD.IADD R10, R9, 0x1, R10 ;  /* 0x00000001090a7824 */ /* 0x000fc600078e020a */
[----:B------:R-:W-:Y:S02]  /*1f710*/  LEA.HI R4, R2, R4, RZ, 0x7 ;  /* 0x0000000402047211 */ /* 0x000fe400078f38ff */
[----:B------:R-:W0:Y:S02]  /*1f720*/  LDC.64 R2, c[0x0][0x9e0] ;  /* 0x00027800ff027b82 */ /* 0x000e240000000a00 */
[----:B------:R-:W-:-:S05]  /*1f730*/  SHF.R.S32.HI R12, RZ, 0x7, R4 ;  /* 0x00000007ff0c7819 */ /* 0x000fca0000011404 */
[----:B------:R3:W-:Y:S01]  /*1f740*/  STL [R1+0x40], R12 ;  /* 0x0000400c01007387 */ /* 0x0007e20000100800 */
[----:B0-----:R-:W-:Y:S01]  /*1f750*/  ISETP.GE.AND P2, PT, R3, 0x1, PT ;  /* 0x000000010300780c */ /* 0x001fe20003f46270 */
[----:B------:R-:W-:-:S12]  /*1f760*/  IMAD.IADD R2, R10, 0x1, R2 ;  /* 0x000000010a027824 */ /* 0x000fd800078e0202 */
[----:B---3--:R-:W-:Y:S05]  /*1f770*/  @!P2 BRA `(.L_x_10956) ;  /* 0x000000000048a947 */ /* 0x008fea0003800000 */
        /* <DEDUP_REMOVED lines=11> */
.L_x_10958:
[----:B------:R-:W-:-:S13]  /*1f830*/  ISETP.NE.AND P3, PT, R3, 0x1, PT ;  /* 0x000000010300780c */ /* 0x000fda0003f65270 */
[----:B------:R-:W0:Y:S02]  /*1f840*/  @P3 LDC.64 R4, c[0x0][0x9e8] ;  /* 0x00027a00ff043b82 */ /* 0x000e240000000a00 */
[----:B0-----:R-:W-:-:S05]  /*1f850*/  @P3 IMAD.HI.U32 R4, R11, R4, RZ ;  /* 0x000000040b043227 */ /* 0x001fca00078e00ff */
[----:B------:R-:W-:-:S07]  /*1f860*/  @P3 SHF.R.U32.HI R11, RZ, R5, R4 ;  /* 0x00000005ff0b3219 */ /* 0x000fce0000011604 */
.L_x_10959:
[----:B------:R-:W-:Y:S05]  /*1f870*/  BSYNC B0 ;  /* 0x0000000000007941 */ /* 0x000fea0003800000 */
.L_x_10957:
[----:B------:R-:W-:-:S05]  /*1f880*/  IMAD R11, R11, R3, R3 ;  /* 0x000000030b0b7224 */ /* 0x000fca00078e0203 */
[----:B------:R-:W-:-:S07]  /*1f890*/  VIMNMX R2, R2, R11, PT ;  /* 0x0000000b02027248 */ /* 0x000fce0003fe0100 */
.L_x_10956:
[----:B------:R-:W0:Y:S01]  /*1f8a0*/  @P1 LDC R10, c[0x0][0x44c] ;  /* 0x00011300ff0a1b82 */ /* 0x000e220000000800 */
[----:B------:R-:W-:Y:S01]  /*1f8b0*/  VIADD R2, R2, 0x7f ;  /* 0x0000007f02027836 */ /* 0x000fe20000000000 */
[----:B------:R-:W-:Y:S01]  /*1f8c0*/  ULDC UR4, c[0x0][0x9dc] ;  /* 0x0002770000047ab9 */ /* 0x000fe20000000800 */
[----:B------:R-:W-:Y:S02]  /*1f8d0*/  IMAD.MOV.U32 R4, RZ, RZ, R14 ;  /* 0x000000ffff047224 */ /* 0x000fe400078e000e */
[----:B------:R-:W-:-:S03]  /*1f8e0*/  IMAD.IADD R20, R20, 0x1, -R13 ;  /* 0x0000000114147824 */ /* 0x000fc600078e0a0d */
[----:B------:R-:W2:Y:S01]  /*1f8f0*/  @P1 LDC R5, c[0x0][0x450] ;  /* 0x00011400ff051b82 */ /* 0x000ea20000000800 */
[----:B0-----:R-:W-:-:S05]  /*1f900*/  @P1 IMAD.HI.U32 R10, R14, R10, RZ ;  /* 0x0000000a0e0a1227 */ /* 0x001fca00078e00ff */
[----:B--2---:R-:W-:Y:S02]  /*1f910*/  @P1 SHF.R.U32.HI R4, RZ, R5, R10 ;  /* 0x00000005ff041219 */ /* 0x004fe4000001160a */
[----:B------:R-:W-:-:S03]  /*1f920*/  SHF.R.S32.HI R5, RZ, 0x1f, R2 ;  /* 0x0000001fff057819 */ /* 0x000fc60000011402 */
[----:B------:R-:W-:Y:S01]  /*1f930*/  IMAD.IADD R11, R20, 0x1, R4 ;  /* 0x00000001140b7824 */ /* 0x000fe200078e0204 */
[----:B------:R-:W-:-:S03]  /*1f940*/  LEA.HI R5, R5, R2, RZ, 0x7 ;  /* 0x0000000205057211 */ /* 0x000fc600078f38ff */
[----:B------:R-:W-:Y:S01]  /*1f950*/  VIADD R2, R11, -UR4 ;  /* 0x800000040b027c36 */ /* 0x000fe20008000000 */
[----:B------:R-:W-:-:S04]  /*1f960*/  SHF.R.S32.HI R5, RZ, 0x7, R5 ;  /* 0x00000007ff057819 */ /* 0x000fc80000011405 */
[----:B------:R-:W-:Y:S01]  /*1f970*/  VIMNMX R10, R12, R5, PT ;  /* 0x000000050c0a7248 */ /* 0x000fe20003fe0100 */
        /* <DEDUP_REMOVED lines=11> */
.L_x_10962:
[----:B------:R-:W-:-:S13]  /*1fa30*/  ISETP.NE.AND P1, PT, R3, 0x1, PT ;  /* 0x000000010300780c */ /* 0x000fda0003f25270 */
[----:B------:R-:W0:Y:S02]  /*1fa40*/  @P1 LDC.64 R4, c[0x0][0x9e8] ;  /* 0x00027a00ff041b82 */ /* 0x000e240000000a00 */
[----:B0-----:R-:W-:-:S05]  /*1fa50*/  @P1 IMAD.HI.U32 R4, R11, R4, RZ ;  /* 0x000000040b041227 */ /* 0x001fca00078e00ff */
[----:B------:R-:W-:-:S07]  /*1fa60*/  @P1 SHF.R.U32.HI R11, RZ, R5, R4 ;  /* 0x00000005ff0b1219 */ /* 0x000fce0000011604 */
.L_x_10963:
[----:B------:R-:W-:Y:S05]  /*1fa70*/  BSYNC B0 ;  /* 0x0000000000007941 */ /* 0x000fea0003800000 */
.L_x_10961:
[----:B------:R-:W-:-:S05]  /*1fa80*/  IMAD R3, R11, R3, RZ ;  /* 0x000000030b037224 */ /* 0x000fca00078e02ff */
[----:B------:R-:W-:-:S07]  /*1fa90*/  VIMNMX R2, R2, R3, !PT ;  /* 0x0000000302027248 */ /* 0x000fce0007fe0100 */
.L_x_10960:
[----:B------:R-:W-:Y:S01]  /*1faa0*/  SHF.R.S32.HI R3, RZ, 0x1f, R2 ;  /* 0x0000001fff037819 */ /* 0x000fe20000011402 */
[----:B------:R-:W-:Y:S01]  /*1fab0*/  BSSY B0, `(.L_x_10964) ;  /* 0x0000027000007945 */ /* 0x000fe20003800000 */
[----:B------:R-:W-:Y:S01]  /*1fac0*/  LOP3.LUT R14, R0, 0xff, RZ, 0xc0, !PT ;  /* 0x000000ff000e7812 */ /* 0x000fe200078ec0ff */
[----:B-1----:R-:W-:Y:S01]  /*1fad0*/  IMAD.MOV.U32 R13, RZ, RZ, RZ ;  /* 0x000000ffff0d7224 */ /* 0x002fe200078e00ff */
[----:B------:R-:W-:Y:S02]  /*1fae0*/  LEA.HI R3, R3, R2, RZ, 0x7 ;  /* 0x0000000203037211 */ /* 0x000fe400078f38ff */
[----:B------:R-:W-:Y:S01]  /*1faf0*/  SHF.R.U32.HI R0, RZ, 0x10, R0 ;  /* 0x00000010ff007819 */ /* 0x000fe20000011600 */
[----:B------:R0:W-:Y:S01]  /*1fb00*/  STL [R1+0x38], R14 ;  /* 0x0000380e01007387 */ /* 0x0001e20000100800 */
[----:B------:R-:W-:-:S04]  /*1fb10*/  SHF.R.S32.HI R3, RZ, 0x7, R3 ;  /* 0x00000007ff037819 */ /* 0x000fc80000011403 */
[----:B------:R-:W-:-:S04]  /*1fb20*/  VIMNMX R4, RZ, R3, !PT ;  /* 0x00000003ff047248 */ /* 0x000fc80007fe0100 */
[----:B------:R-:W-:-:S13]  /*1fb30*/  ISETP.GT.AND P1, PT, R10, R4, PT ;  /* 0x000000040a00720c */ /* 0x000fda0003f24270 */
[----:B0-----:R-:W-:Y:S05]  /*1fb40*/  @!P1 BRA `(.L_x_10965) ;  /* 0x0000000000749947 */ /* 0x001fea0003800000 */
[----:B------:R-:W-:Y:S01]  /*1fb50*/  ISETP.NE.AND P1, PT, R0, RZ, PT ;  /* 0x000000ff0000720c */ /* 0x000fe20003f25270 */
[----:B------:R-:W-:-:S03]  /*1fb60*/  ULDC UR4, c[0x0][0x9f0] ;  /* 0x00027c0000047ab9 */ /* 0x000fc60000000800 */
[----:B------:R-:W-:-:S04]  /*1fb70*/  SEL R5, R0, UR4, P1 ;  /* 0x0000000400057c07 */ /* 0x000fc80008800000 */
[----:B------:R-:W-:Y:S02]  /*1fb80*/  IABS R12, R5 ;  /* 0x00000005000c7213 */ /* 0x000fe40000000000 */
[----:B------:R-:W-:Y:S02]  /*1fb90*/  IADD3 R11, R5, -0x1, R10 ;  /* 0xffffffff050b7810 */ /* 0x000fe40007ffe00a */
[----:B------:R-:W0:Y:S03]  /*1fba0*/  I2F.RP R2, R12 ;  /* 0x0000000c00027306 */ /* 0x000e260000209400 */
[----:B------:R-:W-:-:S05]  /*1fbb0*/  IMAD.IADD R11, R11, 0x1, -R4 ;  /* 0x000000010b0b7824 */ /* 0x000fca00078e0a04 */
        /* <DEDUP_REMOVED lines=22> */
.L_x_10965:
[----:B------:R-:W-:Y:S05]  /*1fd20*/  BSYNC B0 ;  /* 0x0000000000007941 */ /* 0x000fea0003800000 */
.L_x_10964:
[----:B------:R-:W-:Y:S01]  /*1fd30*/  IMAD R4, R14, R13, R4 ;  /* 0x0000000d0e047224 */ /* 0x000fe200078e0204 */
[----:B------:R-:W-:Y:S01]  /*1fd40*/  BSSY B0, `(.L_x_10966) ;  /* 0x000014e000007945 */ /* 0x000fe20003800000 */
[----:B------:R-:W-:-:S03]  /*1fd50*/  PLOP3.LUT P5, PT, PT, PT, PT, 0x80, 0x0 ;  /* 0x000000000000781c */ /* 0x000fc60003faf070 */
[C---:B------:R-:W-:Y:S01]  /*1fd60*/  VIADDMNMX R10, R4.reuse, R13, R10, PT ;  /* 0x0000000d040a7246 */ /* 0x040fe2000380010a */
[----:B------:R-:W-:-:S04]  /*1fd70*/  IMAD R4, R4, 0x80, -R7 ;  /* 0x0000008004047824 */ /* 0x000fc800078e0a07 */
[----:B------:R-:W-:Y:S01]  /*1fd80*/  IMAD R10, R10, 0x80, -R7 ;  /* 0x000000800a0a7824 */ /* 0x000fe200078e0a07 */
[----:B------:R-:W-:-:S04]  /*1fd90*/  VIMNMX R4, RZ, R4, !PT ;  /* 0x00000004ff047248 */ /* 0x000fc80007fe0100 */
[----:B------:R-:W-:-:S04]  /*1fda0*/  VIMNMX R10, R10, R8, PT ;  /* 0x000000080a0a7248 */ /* 0x000fc80003fe0100 */
[----:B------:R-:W-:Y:S02]  /*1fdb0*/  ISETP.GT.AND P1, PT, R10, R4, PT ;  /* 0x000000040a00720c */ /* 0x000fe40003f24270 */
[----:B------:R-:W-:-:S11]  /*1fdc0*/  SHF.R.U32.HI R4, RZ, 0x7, R4 ;  /* 0x00000007ff047819 */ /* 0x000fd60000011604 */
[----:B------:R-:W-:-:S05]  /*1fdd0*/  @P1 VIADD R2, R10, 0x7f ;  /* 0x0000007f0a021836 */ /* 0x000fca0000000000 */
[----:B------:R-:W-:-:S04]  /*1fde0*/  @P1 SHF.R.S32.HI R3, RZ, 0x1f, R2 ;  /* 0x0000001fff031819 */ /* 0x000fc80000011402 */
[----:B------:R-:W-:Y:S01]  /*1fdf0*/  @P1 LEA.HI R2, R3, R2, RZ, 0x7 ;  /* 0x0000000203021211 */ /* 0x000fe200078f38ff */
[----:B------:R-:W-:-:S03]  /*1fe00*/  IMAD.MOV.U32 R3, RZ, RZ, R4 ;  /* 0x000000ffff037224 */ /* 0x000fc600078e0004 */
        /* <DEDUP_REMOVED lines=10> */
.L_x_11175:
[----:B-1----:R-:W-:Y:S02]  /*1feb0*/  ISETP.NE.AND P0, PT, R14, RZ, PT ;  /* 0x000000ff0e00720c */ /* 0x002fe40003f05270 */
[----:B------:R-:W-:-:S11]  /*1fec0*/  PLOP3.LUT P2, PT, PT, PT, PT, 0x8, 0x0 ;  /* 0x000000000000781c */ /* 0x000fd60003f4e170 */
[----:B------:R-:W-:Y:S05]  /*1fed0*/  @P0 BRA `(.L_x_10969) ;  /* 0x00000000000c0947 */ /* 0x000fea0003800000 */
[----:B------:R-:W-:-:S03]  /*1fee0*/  UMOV UR4, 0xffffffff ;  /* 0xffffffff00047882 */ /* 0x000fc60000000000 */
[----:B------:R-:W-:Y:S05]  /*1fef0*/  BRA.DIV UR4, `(.L_x_10970) ;  /* 0x0000007e04a47947 */ /* 0x000fea000b800000 */
[----:B------:R-:W-:-:S13]  /*1ff00*/  ELECT P2, URZ, PT ;  /* 0x00000000003f782f */ /* 0x000fda0003840000 */
.L_x_10969:
        /* <DEDUP_REMOVED lines=9> */
.L_x_11178:
[----:B------:R-:W-:Y:S05]  /*1ffa0*/  BSYNC B1 ;  /* 0x0000000000017941 */ /* 0x000fea0003800000 */
.L_x_10971:
[----:B------:R-:W-:Y:S04]  /*1ffb0*/  BSSY B1, `(.L_x_10973) ;  /* 0x0000088000017945 */ /* 0x000fe80003800000 */
[----:B------:R-:W-:Y:S05]  /*1ffc0*/  @!P2 BRA `(.L_x_10974) ;  /* 0x000000080018a947 */ /* 0x000fea0003800000 */
[----:B------:R-:W2:Y:S01]  /*1ffd0*/  LDL R8, [R1] ;  /* 0x0000000001087983 */ /* 0x000ea20000100800 */
[----:B------:R-:W-:Y:S01]  /*1ffe0*/  IMAD R11, R29, 0x8, R16 ;  /* 0x000000081d0b7824 */ /* 0x000fe200078e0210 */
[----:B------:R-:W1:Y:S01]  /*1fff0*/  S2R R7, SR_TID.X ;  /* 0x0000000000077919 */ /* 0x000e620000002100 */
[----:B------:R-:W-:Y:S01]  /*20000*/  BSSY B2, `(.L_x_10975) ;  /* 0x0000006000027945 */ /* 0x000fe20003800000 */
[----:B-1----:R-:W-:-:S04]  /*20010*/  LOP3.LUT R7, R7, 0x7f, RZ, 0xc0, !PT ;  /* 0x0000007f07077812 */ /* 0x002fc800078ec0ff */
[----:B------:R-:W-:Y:S02]  /*20020*/  ISETP.NE.AND P4, PT, R7, RZ, PT ;  /* 0x000000ff0700720c */ /* 0x000fe40003f85270 */
[----:B--2---:R-:W-:-:S04]  /*20030*/  SHF.L.U32 R10, R8, 0x1f, RZ ;  /* 0x0000001f080a7819 */ /* 0x004fc800000006ff */
[----:B------:R-:W1:Y:S02]  /*20040*/  SYNCS.PHASECHK.TRANS64.TRYWAIT P0, [R11+URZ+0x2d8a0], R10 ;  /* 0x02d8a00a0b0075a7 */ /* 0x000e64000800017f */
[----:B-1----:R-:W-:Y:S05]  /*20050*/  @!P0 BRA `(.L_x_10976) ;  /* 0x0000007c00848947 */ /* 0x002fea0003800000 */
.L_x_11179:
[----:B------:R-:W-:Y:S05]  /*20060*/  BSYNC B2 ;  /* 0x0000000000027941 */ /* 0x000fea0003800000 */
.L_x_10975:
[----:B------:R-:W-:Y:S04]  /*20070*/  BSSY B2, `(.L_x_10977) ;  /* 0x0000007000027945 */ /* 0x000fe80003800000 */
[----:B------:R-:W-:Y:S05]  /*20080*/  @P4 BRA `(.L_x_10978) ;  /* 0x0000000000144947 */ /* 0x000fea0003800000 */
[----:B------:R-:W-:Y:S01]  /*20090*/  LOP3.LUT P0, RZ, R18, 0x1, RZ, 0xc0, !PT ;  /* 0x0000000112ff7812 */ /* 0x000fe2000780c0ff */
[----:B0-----:R-:W-:-:S04]  /*200a0*/  IMAD.MOV.U32 R5, RZ, RZ, 0x6000 ;  /* 0x00006000ff057424 */ /* 0x001fc800078e00ff */
[----:B------:R2:W-:Y:S08]  /*200b0*/  SYNCS.ARRIVE.TRANS64 RZ, [R11+URZ+0x2d890], R5 ;  /* 0x02d890050bff79a7 */ /* 0x0005f0000800003f */
[----:B------:R-:W-:Y:S05]  /*200c0*/  @!P0 BRA `(.L_x_10978) ;  /* 0x0000000000048947 */ /* 0x000fea0003800000 */
[----:B------:R-:W-:Y:S01]  /*200d0*/  BPT.TRAP 0x1 ;  /* 0x000000040000795c */ /* 0x000fe20000300000 */
.L_x_10978:
[----:B------:R-:W-:Y:S05]  /*200e0*/  BSYNC B2 ;  /* 0x0000000000027941 */ /* 0x000fea0003800000 */
.L_x_10977:
[----:B------:R-:W-:Y:S01]  /*200f0*/  IMAD.MOV.U32 R21, RZ, RZ, RZ ;  /* 0x000000ffff157224 */ /* 0x000fe200078e00ff */
[----:B------:R-:W-:Y:S01]  /*20100*/  UIADD3 UR4, UP0, UR42, 0x570, URZ ;  /* 0x000005702a047890 */ /* 0x000fe2000ff1e03f */
[----:B------:R-:W-:Y:S01]  /*20110*/  IMAD R7, R3, 0x80, R6 ;  /* 0x0000008003077824 */ /* 0x000fe200078e0206 */
[----:B------:R-:W-:Y:S01]  /*20120*/  PLOP3.LUT P0, PT, PT, PT, PT, 0x80, 0x0 ;  /* 0x000000000000781c */ /* 0x000fe20003f0f070 */
[----:B------:R-:W-:Y:S01]  /*20130*/  IMAD R8, R29, 0x6000, R16 ;  /* 0x000060001d087824 */ /* 0x000fe200078e0210 */
[----:B------:R-:W-:Y:S01]  /*20140*/  R2UR UR10, R21 ;  /* 0x00000000150a72ca */ /* 0x000fe200000e0000 */
[----:B------:R-:W-:Y:S01]  /*20150*/  VIADD R7, R7, 0xffffff80 ;  /* 0xffffff8007077836 */ /* 0x000fe20000000000 */
[----:B------:R-:W-:Y:S01]  /*20160*/  UIADD3.X UR5, URZ, UR43, URZ, UP0, !UPT ;  /* 0x0000002b3f057290 */ /* 0x000fe200087fe43f */
[----:B0-2---:R-:W-:Y:S01]  /*20170*/  VIADD R5, R11, 0x2d890 ;  /* 0x0002d8900b057836 */ /* 0x005fe20000000000 */
[----:B------:R-:W-:Y:S01]  /*20180*/  UMOV UR6, 0x0 ;  /* 0x0000000000067882 */ /* 0x000fe20000000000 */
[----:B------:R-:W-:Y:S01]  /*20190*/  VIADD R12, R8, 0x15400 ;  /* 0x00015400080c7836 */ /* 0x000fe20000000000 */
[----:B------:R-:W-:-:S09]  /*201a0*/  UMOV UR7, 0x12f00000 ;  /* 0x12f0000000077882 */ /* 0x000fd20000000000 */
.L_x_10979:
        /* <DEDUP_REMOVED lines=16> */
.L_x_10980:
        /* <DEDUP_REMOVED lines=16> */
.L_x_10981:
        /* <DEDUP_REMOVED lines=13> */
.L_x_11180:
[----:B------:R-:W-:Y:S05]  /*20480*/  BSYNC B2 ;  /* 0x0000000000027941 */ /* 0x000fea0003800000 */
.L_x_10982:
        /* <DEDUP_REMOVED lines=9> */
.L_x_10985:
[----:B------:R-:W-:Y:S05]  /*20520*/  BSYNC B2 ;  /* 0x0000000000027941 */ /* 0x000fea0003800000 */
.L_x_10984:
        /* <DEDUP_REMOVED lines=8> */
.L_x_10986:
        /* <DEDUP_REMOVED lines=15> */
.L_x_10987:
        /* <DEDUP_REMOVED lines=15> */
.L_x_10988:
        /* <DEDUP_REMOVED lines=10> */
.L_x_10974:
[----:B------:R-:W-:Y:S05]  /*20830*/  BSYNC B1 ;  /* 0x0000000000017941 */ /* 0x000fea0003800000 */
.L_x_10973:
[----:B------:R-:W2:Y:S01]  /*20840*/  LDL.LU R10, [R1] ;  /* 0x00000000010a7983 */ /* 0x000ea20000300800 */
[----:B------:R-:W-:Y:S01]  /*20850*/  VIADD R29, R29, 0x1 ;  /* 0x000000011d1d7836 */ /* 0x000fe20000000000 */
[----:B------:R-:W-:Y:S01]  /*20860*/  PLOP3.LUT P5, PT, PT, PT, PT, 0x8, 0x0 ;  /* 0x000000000000781c */ /* 0x000fe20003fae170 */
[----:B------:R-:W-:-:S03]  /*20870*/  VIADD R11, R3, 0xfffffffe ;  /* 0xfffffffe030b7836 */ /* 0x000fc60000000000 */
[----:B------:R-:W-:-:S04]  /*20880*/  ISETP.NE.AND P0, PT, R29, 0x2, PT ;  /* 0x000000021d00780c */ /* 0x000fc80003f05270 */
[----:B0-----:R-:W-:Y:S02]  /*20890*/  SEL R5, RZ, 0x1, P0 ;  /* 0x00000001ff057807 */ /* 0x001fe40000000000 */
[----:B------:R-:W-:Y:S02]  /*208a0*/  SEL R29, R29, RZ, P0 ;  /* 0x000000ff1d1d7207 */ /* 0x000fe40000000000 */
[----:B------:R-:W-:Y:S02]  /*208b0*/  ISETP.GE.AND P0, PT, R11, R4, PT ;  /* 0x000000040b00720c */ /* 0x000fe40003f06270 */
[----:B--2---:R-:W-:-:S05]  /*208c0*/  LOP3.LUT R10, R10, R5, RZ, 0x3c, !PT ;  /* 0x000000050a0a7212 */ /* 0x004fca00078e3cff */
[----:B------:R0:W-:Y:S06]  /*208d0*/  STL [R1], R10 ;  /* 0x0000000a01007387 */ /* 0x0001ec0000100800 */
[----:B------:R-:W-:Y:S05]  /*208e0*/  @!P0 BRA `(.L_x_10967) ;  /* 0x00000008004c8947 */ /* 0x000fea0003800000 */
.L_x_11005:
[----:B------:R-:W-:Y:S05]  /*208f0*/  YIELD ;  /* 0x0000000000007946 */ /* 0x000fea0003800000 */
[----:B------:R-:W-:Y:S04]  /*20900*/  BSSY B1, `(.L_x_10989) ;  /* 0x0000087000017945 */ /* 0x000fe80003800000 */
[----:B-1----:R-:W-:Y:S05]  /*20910*/  @!P2 BRA `(.L_x_10990) ;  /* 0x000000080014a947 */ /* 0x002fea0003800000 */
[----:B------:R-:W2:Y:S01]  /*20920*/  LDL R5, [R1] ;  /* 0x0000000001057983 */ /* 0x000ea20000100800 */
[----:B0-----:R-:W-:Y:S01]  /*20930*/  IMAD R10, R29, 0x8, R16 ;  /* 0x000000081d0a7824 */ /* 0x001fe200078e0210 */
[----:B------:R-:W0:Y:S01]  /*20940*/  S2R R3, SR_TID.X ;  /* 0x0000000000037919 */ /* 0x000e220000002100 */
[----:B------:R-:W-:Y:S01]  /*20950*/  BSSY B2, `(.L_x_10991) ;  /* 0x0000006000027945 */ /* 0x000fe20003800000 */
[----:B0-----:R-:W-:-:S04]  /*20960*/  LOP3.LUT R3, R3, 0x7f, RZ, 0xc0, !PT ;  /* 0x0000007f03037812 */ /* 0x001fc800078ec0ff */
[----:B------:R-:W-:Y:S02]  /*20970*/  ISETP.NE.AND P1, PT, R3, RZ, PT ;  /* 0x000000ff0300720c */ /* 0x000fe40003f25270 */
[----:B--2---:R-:W-:-:S04]  /*20980*/  SHF.L.U32 R8, R5, 0x1f, RZ ;  /* 0x0000001f05087819 */ /* 0x004fc800000006ff */
[----:B------:R-:W0:Y:S02]  /*20990*/  SYNCS.PHASECHK.TRANS64.TRYWAIT P0, [R10+URZ+0x2d8a0], R8 ;  /* 0x02d8a0080a0075a7 */ /* 0x000e24000800017f */
[----:B0-----:R-:W-:Y:S05]  /*209a0*/  @!P0 BRA `(.L_x_10992) ;  /* 0x0000007400588947 */ /* 0x001fea0003800000 */
.L_x_11181:
[----:B------:R-:W-:Y:S05]  /*209b0*/  BSYNC B2 ;  /* 0x0000000000027941 */ /* 0x000fea0003800000 */
.L_x_10991:
[----:B------:R-:W-:Y:S04]  /*209c0*/  BSSY B2, `(.L_x_10993) ;  /* 0x0000007000027945 */ /* 0x000fe80003800000 */
[----:B------:R-:W-:Y:S05]  /*209d0*/  @P1 BRA `(.L_x_10994) ;  /* 0x0000000000141947 */ /* 0x000fea0003800000 */
[----:B------:R-:W-:Y:S01]  /*209e0*/  LOP3.LUT P0, RZ, R18, 0x1, RZ, 0xc0, !PT ;  /* 0x0000000112ff7812 */ /* 0x000fe2000780c0ff */
[----:B------:R-:W-:-:S04]  /*209f0*/  IMAD.MOV.U32 R3, RZ, RZ, 0x6000 ;  /* 0x00006000ff037424 */ /* 0x000fc800078e00ff */
[----:B------:R1:W-:Y:S08]  /*20a00*/  SYNCS.ARRIVE.TRANS64 RZ, [R10+URZ+0x2d890], R3 ;  /* 0x02d890030aff79a7 */ /* 0x0003f0000800003f */
[----:B------:R-:W-:Y:S05]  /*20a10*/  @!P0 BRA `(.L_x_10994) ;  /* 0x0000000000048947 */ /* 0x000fea0003800000 */
[----:B------:R-:W-:Y:S01]  /*20a20*/  BPT.TRAP 0x1 ;  /* 0x000000040000795c */ /* 0x000fe20000300000 */
.L_x_10994:
[----:B------:R-:W-:Y:S05]  /*20a30*/  BSYNC B2 ;  /* 0x0000000000027941 */ /* 0x000fea0003800000 */
.L_x_10993:
[----:B------:R-:W-:Y:S01]  /*20a40*/  IMAD.MOV.U32 R14, RZ, RZ, RZ ;  /* 0x000000ffff0e7224 */ /* 0x000fe200078e00ff */
[----:B------:R-:W-:Y:S01]  /*20a50*/  UIADD3 UR4, UP0, UR42, 0x570, URZ ;  /* 0x000005702a047890 */ /* 0x000fe2000ff1e03f */
[----:B------:R-:W-:Y:S01]  /*20a60*/  IMAD R7, R29, 0x6000, R16 ;  /* 0x000060001d077824 */ /* 0x000fe200078e0210 */
[----:B------:R-:W-:Y:S01]  /*20a70*/  PLOP3.LUT P0, PT, PT, PT, PT, 0x80, 0x0 ;  /* 0x000000000000781c */ /* 0x000fe20003f0f070 */
[----:B------:R-:W-:Y:S01]  /*20a80*/  IMAD R5, R11, 0x80, R6 ;  /* 0x000000800b057824 */ /* 0x000fe200078e0206 */
[----:B------:R-:W-:Y:S01]  /*20a90*/  R2UR UR10, R14 ;  /* 0x000000000e0a72ca */ /* 0x000fe200000e0000 */
[----:B-1----:R-:W-:Y:S01]  /*20aa0*/  VIADD R3, R10, 0x2d890 ;  /* 0x0002d8900a037836 */ /* 0x002fe20000000000 */
[----:B------:R-:W-:Y:S01]  /*20ab0*/  UIADD3.X UR5, URZ, UR43, URZ, UP0, !UPT ;  /* 0x0000002b3f057290 */ /* 0x000fe200087fe43f */
[----:B------:R-:W-:Y:S01]  /*20ac0*/  VIADD R12, R7, 0x15400 ;  /* 0x00015400070c7836 */ /* 0x000fe20000000000 */
[----:B------:R-:W-:Y:S01]  /*20ad0*/  UMOV UR6, 0x0 ;  /* 0x0000000000067882 */ /* 0x000fe20000000000 */
[----:B------:R-:W-:-:S10]  /*20ae0*/  UMOV UR7, 0x12f00000 ;  /* 0x12f0000000077882 */ /* 0x000fd40000000000 */
.L_x_10995:
        /* <DEDUP_REMOVED lines=16> */
.L_x_10996:
        /* <DEDUP_REMOVED lines=16> */
.L_x_10997:
        /* <DEDUP_REMOVED lines=13> */
.L_x_11182:
[----:B------:R-:W-:Y:S05]  /*20dc0*/  BSYNC B2 ;  /* 0x0000000000027941 */ /* 0x000fea0003800000 */
.L_x_10998:
        /* <DEDUP_REMOVED lines=9> */
.L_x_11001:
[----:B------:R-:W-:Y:S05]  /*20e60*/  BSYNC B2 ;  /* 0x0000000000027941 */ /* 0x000fea0003800000 */
.L_x_11000:
        /* <DEDUP_REMOVED lines=8> */
.L_x_11002:
        /* <DEDUP_REMOVED lines=15> */
.L_x_11003:
        /* <DEDUP_REMOVED lines=15> */
.L_x_11004:
        /* <DEDUP_REMOVED lines=10> */
.L_x_10990:
[----:B------:R-:W-:Y:S05]  /*21170*/  BSYNC B1 ;  /* 0x0000000000017941 */ /* 0x000fea0003800000 */
.L_x_10989:
[----:B------:R-:W2:Y:S01]  /*21180*/  LDL.LU R8, [R1] ;  /* 0x0000000001087983 */ /* 0x000ea20000300800 */
[----:B------:R-:W-:-:S05]  /*21190*/  VIADD R29, R29, 0x1 ;  /* 0x000000011d1d7836 */ /* 0x000fca0000000000 */
[----:B------:R-:W-:-:S04]  /*211a0*/  ISETP.NE.AND P0, PT, R29, 0x2, PT ;  /* 0x000000021d00780c */ /* 0x000fc80003f05270 */
[----:B------:R-:W-:Y:S02]  /*211b0*/  SEL R3, RZ, 0x1, P0 ;  /* 0x00000001ff037807 */ /* 0x000fe40000000000 */
[----:B------:R-:W-:Y:S02]  /*211c0*/  SEL R29, R29, RZ, P0 ;  /* 0x000000ff1d1d7207 */ /* 0x000fe40000000000 */
[C---:B------:R-:W-:Y:S01]  /*211d0*/  ISETP.GT.AND P0, PT, R11.reuse, R4, PT ;  /* 0x000000040b00720c */ /* 0x040fe20003f04270 */
[----:B------:R-:W-:Y:S01]  /*211e0*/  VIADD R11, R11, 0xffffffff ;  /* 0xffffffff0b0b7836 */ /* 0x000fe20000000000 */
[----:B--2---:R-:W-:-:S05]  /*211f0*/  LOP3.LUT R8, R8, R3, RZ, 0x3c, !PT ;  /* 0x0000000308087212 */ /* 0x004fca00078e3cff */
[----:B------:R1:W-:Y:S06]  /*21200*/  STL [R1], R8 ;  /* 0x0000000801007387 */ /* 0x0003ec0000100800 */
[----:B------:R-:W-:Y:S05]  /*21210*/  @P0 BRA `(.L_x_11005) ;  /* 0xfffffff400b40947 */ /* 0x000fea000383ffff */
.L_x_10967:
[----:B------:R-:W-:Y:S05]  /*21220*/  BSYNC B0 ;  /* 0x0000000000007941 */ /* 0x000fea0003800000 */
.L_x_10966:
[----:B------:R-:W2:Y:S01]  /*21230*/  LDL R7, [R1+0x14] ;  /* 0x0000140001077983 */ /* 0x000ea20000100800 */
[----:B------:R-:W3:Y:S01]  /*21240*/  LDC R2, c[0x0][0x448] ;  /* 0x00011200ff027b82 */ /* 0x000ee20000000800 */
[----:B------:R-:W-:Y:S07]  /*21250*/  @!P5 WARPSYNC.ALL ;  /* 0x000000000000d948 */ /* 0x000fee0003800000 */
[----:B------:R-:W-:Y:S01]  /*21260*/  @!P5 BAR.SYNC.DEFER_BLOCKING 0xc, 0x200 ;  /* 0x030800000000db1d */ /* 0x000fe20000010000 */
[----:B---3--:R-:W-:-:S13]  /*21270*/  ISETP.NE.AND P0, PT, R2, 0x1, PT ;  /* 0x000000010200780c */ /* 0x008fda0003f05270 */
[----:B------:R-:W3:Y:S08]  /*21280*/  @P0 LDC R4, c[0x0][0x44c] ;  /* 0x00011300ff040b82 */ /* 0x000ef00000000800 */
[----:B------:R-:W4:Y:S01]  /*21290*/  @P0 LDC R2, c[0x0][0x450] ;  /* 0x00011400ff020b82 */ /* 0x000f220000000800 */
[----:B--2---:R-:W-:-:S04]  /*212a0*/  VIADD R3, R7, 0xbf ;  /* 0x000000bf07037836 */ /* 0x004fc80000000000 */
[----:B---3--:R-:W-:-:S05]  /*212b0*/  @P0 IMAD.HI.U32 R4, R3, R4, RZ ;  /* 0x0000000403040227 */ /* 0x008fca00078e00ff */
[----:B----4-:R-:W-:-:S05]  /*212c0*/  @P0 SHF.R.U32.HI R3, RZ, R2, R4 ;  /* 0x00000002ff030219 */ /* 0x010fca0000011604 */
[----:B------:R-:W-:Y:S02]  /*212d0*/  IMAD.IADD R9, R9, 0x1, R3 ;  /* 0x0000000109097824 */ /* 0x000fe400078e0203 */
[----:B------:R-:W2:Y:S02]  /*212e0*/  LDC.64 R2, c[0x0][0x9e0] ;  /* 0x00027800ff027b82 */ /* 0x000ea40000000a00 */
[----:B--2---:R-:W-:Y:S01]  /*212f0*/  ISETP.GE.AND P1, PT, R3, 0x1, PT ;  /* 0x000000010300780c */ /* 0x004fe20003f26270 */
        /* <DEDUP_REMOVED lines=13> */
.L_x_11008:
[----:B------:R-:W-:-:S13]  /*213d0*/  ISETP.NE.AND P2, PT, R3, 0x1, PT ;  /* 0x000000010300780c */ /* 0x000fda0003f45270 */
[----:B------:R-:W2:Y:S02]  /*213e0*/  @P2 LDC.64 R4, c[0x0][0x9e8] ;  /* 0x00027a00ff042b82 */ /* 0x000ea40000000a00 */
[----:B--2---:R-:W-:-:S05]  /*213f0*/  @P2 IMAD.HI.U32 R4, R6, R4, RZ ;  /* 0x0000000406042227 */ /* 0x004fca00078e00ff */
[----:B------:R-:W-:-:S07]  /*21400*/  @P2 SHF.R.U32.HI R6, RZ, R5, R4 ;  /* 0x00000005ff062219 */ /* 0x000fce0000011604 */
.L_x_11009:
[----:B------:R-:W-:Y:S05]  /*21410*/  BSYNC B0 ;  /* 0x0000000000007941 */ /* 0x000fea0003800000 */
.L_x_11007:
[----:B------:R-:W-:-:S05]  /*21420*/  IMAD R6, R6, R3, R3 ;  /* 0x0000000306067224 */ /* 0x000fca00078e0203 */
[----:B------:R-:W-:-:S07]  /*21430*/  VIMNMX R2, R2, R6, PT ;  /* 0x0000000602027248 */ /* 0x000fce0003fe0100 */
.L_x_11006:
[----:B-1----:R-:W2:Y:S01]  /*21440*/  LDL R8, [R1+0x40] ;  /* 0x0000400001087983 */ /* 0x002ea20000100800 */
[----:B------:R-:W1:Y:S01]  /*21450*/  @P0 LDC R5, c[0x0][0x44c] ;  /* 0x00011300ff050b82 */ /* 0x000e620000000800 */
[----:B------:R-:W-:Y:S01]  /*21460*/  VIADD R2, R2, 0x7f ;  /* 0x0000007f02027836 */ /* 0x000fe20000000000 */
[----:B------:R-:W-:Y:S01]  /*21470*/  ULDC UR4, c[0x0][0x9dc] ;  /* 0x0002770000047ab9 */ /* 0x000fe20000000800 */
[----:B------:R-:W-:-:S05]  /*21480*/  IMAD.MOV.U32 R6, RZ, RZ, R7 ;  /* 0x000000ffff067224 */ /* 0x000fca00078e0007 */
[----:B------:R-:W3:Y:S01]  /*21490*/  @P0 LDC R4, c[0x0][0x450] ;  /* 0x00011400ff040b82 */ /* 0x000ee20000000800 */
[----:B-1----:R-:W-:-:S05]  /*214a0*/  @P0 IMAD.HI.U32 R5, R7, R5, RZ ;  /* 0x0000000507050227 */ /* 0x002fca00078e00ff */
[----:B---3--:R-:W-:Y:S02]  /*214b0*/  @P0 SHF.R.U32.HI R6, RZ, R4, R5 ;  /* 0x00000004ff060219 */ /* 0x008fe40000011605 */
[----:B------:R-:W-:-:S03]  /*214c0*/  SHF.R.S32.HI R4, RZ, 0x1f, R2 ;  /* 0x0000001fff047819 */ /* 0x000fc60000011402 */
[----:B------:R-:W-:Y:S01]  /*214d0*/  IMAD.IADD R7, R20, 0x1, R6 ;  /* 0x0000000114077824 */ /* 0x000fe200078e0206 */
[----:B------:R-:W-:-:S03]  /*214e0*/  LEA.HI R4, R4, R2, RZ, 0x7 ;  /* 0x0000000204047211 */ /* 0x000fc600078f38ff */
[----:B------:R-:W-:Y:S01]  /*214f0*/  VIADD R2, R7, -UR4 ;  /* 0x8000000407027c36 */ /* 0x000fe20008000000 */
[----:B------:R-:W-:-:S05]  /*21500*/  SHF.R.S32.HI R9, RZ, 0x7, R4 ;  /* 0x00000007ff097819 */ /* 0x000fca0000011404 */
        /* <DEDUP_REMOVED lines=13> */
.L_x_11012:
[----:B------:R-:W-:-:S13]  /*215e0*/  ISETP.NE.AND P0, PT, R3, 0x1, PT ;  /* 0x000000010300780c */ /* 0x000fda0003f05270 */
[----:B------:R-:W1:Y:S02]  /*215f0*/  @P0 LDC.64 R4, c[0x0][0x9e8] ;  /* 0x00027a00ff040b82 */ /* 0x000e640000000a00 */
[----:B-1----:R-:W-:-:S05]  /*21600*/  @P0 IMAD.HI.U32 R4, R7, R4, RZ ;  /* 0x0000000407040227 */ /* 0x002fca00078e00ff */
[----:B------:R-:W-:-:S07]  /*21610*/  @P0 SHF.R.U32.HI R7, RZ, R5, R4 ;  /* 0x00000005ff070219 */ /* 0x000fce0000011604 */
.L_x_11013:
[----:B------:R-:W-:Y:S05]  /*21620*/  BSYNC B0 ;  /* 0x0000000000007941 */ /* 0x000fea0003800000 */
.L_x_11011:
[----:B------:R-:W-:-:S05]  /*21630*/  IMAD R3, R7, R3, RZ ;  /* 0x0000000307037224 */ /* 0x000fca00078e02ff */
[----:B------:R-:W-:-:S07]  /*21640*/  VIMNMX R2, R2, R3, !PT ;  /* 0x0000000302027248 */ /* 0x000fce0007fe0100 */
.L_x_11010:
        /* <DEDUP_REMOVED lines=38> */
.L_x_11015:
[----:B------:R-:W-:Y:S05]  /*218b0*/  BSYNC B0 ;  /* 0x0000000000007941 */ /* 0x000fea0003800000 */
.L_x_11014:
        /* <DEDUP_REMOVED lines=13> */
[----:B--2---:R-:W1:Y:S01]  /*21990*/  S2R R5, SR_LANEID ;  /* 0x0000000000057919 */ /* 0x004e620000000000 */
[----:B------:R-:W-:Y:S01]  /*219a0*/  VOTEU.ANY UR4, UPT, PT ;  /* 0x0000000000047886 */ /* 0x000fe200038e0100 */
[----:B------:R-:W2:Y:S01]  /*219b0*/  LDC.64 R2, c[0x0][0xc60] ;  /* 0x00031800ff027b82 */ /* 0x000ea20000000a00 */
[----:B------:R-:W1:Y:S02]  /*219c0*/  FLO.U32 R0, UR4 ;  /* 0x0000000400007d00 */ /* 0x000e6400080e0000 */
[----:B-1----:R-:W-:-:S06]  /*219d0*/  ISETP.EQ.U32.AND P0, PT, R0, R5, PT ;  /* 0x000000050000720c */ /* 0x002fcc0003f02070 */
[----:B------:R-:W2:Y:S07]  /*219e0*/  POPC R5, UR4 ;  /* 0x0000000400057d09 */ /* 0x000eae0008000000 */
[----:B--2---:R-:W2:Y:S01]  /*219f0*/  @P0 ATOMG.E.ADD.STRONG.GPU PT, R3, desc[UR40][R2.64], R5 ;  /* 0x00000005020309a8 */ /* 0x004ea200081ee1e8 */
[----:B------:R-:W1:Y:S02]  /*21a00*/  S2R R4, SR_LTMASK ;  /* 0x0000000000047919 */ /* 0x000e640000003900 */
[----:B-1----:R-:W-:-:S04]  /*21a10*/  LOP3.LUT R4, R4, UR4, RZ, 0xc0, !PT ;  /* 0x0000000404047c12 */ /* 0x002fc8000f8ec0ff */
[----:B------:R-:W1:Y:S01]  /*21a20*/  POPC R7, R4 ;  /* 0x0000000400077309 */ /* 0x000e620000000000 */
[----:B--2---:R-:W1:Y:S02]  /*21a30*/  SHFL.IDX PT, R0, R3, R0, 0x1f ;  /* 0x00001f0003007589 */ /* 0x004e6400000e0000 */
[----:B-1----:R-:W-:Y:S01]  /*21a40*/  IADD3 R24, R0, UR37, R7 ;  /* 0x0000002500187c10 */ /* 0x002fe2000fffe007 */
[----:B------:R-:W-:Y:S06]  /*21a50*/  BRA `(.L_x_11018) ;  /* 0x0000004000107947 */ /* 0x000fec0003800000 */
.L_x_11017:
        /* <DEDUP_REMOVED lines=10> */
[----:B--2---:R-:W-:Y:S02]  /*21b00*/  IMAD.U32 R5, RZ, RZ, UR7 ;  /* 0x00000007ff057e24 */ /* 0x004fe4000f8e00ff */
[----:B------:R-:W-:Y:S02]  /*21b10*/  IMAD.U32 R6, RZ, RZ, UR8 ;  /* 0x00000008ff067e24 */ /* 0x000fe4000f8e00ff */
[----:B------:R-:W-:-:S02]  /*21b20*/  IMAD.U32 R7, RZ, RZ, UR9 ;  /* 0x00000009ff077e24 */ /* 0x000fc4000f8e00ff */
[----:B0-----:R-:W-:Y:S02]  /*21b30*/  IMAD.U32 R10, RZ, RZ, UR4 ;  /* 0x00000004ff0a7e24 */ /* 0x001fe4000f8e00ff */
[----:B------:R-:W-:Y:S02]  /*21b40*/  IMAD.U32 R11, RZ, RZ, UR5 ;  /* 0x00000005ff0b7e24 */ /* 0x000fe4000f8e00ff */
[----:B------:R-:W-:Y:S02]  /*21b50*/  IMAD.MOV.U32 R8, RZ, RZ, 0x70 ;  /* 0x00000070ff087424 */ /* 0x000fe400078e00ff */
[----:B------:R-:W-:Y:S02]  /*21b60*/  IMAD.MOV.U32 R12, RZ, RZ, 0x1 ;  /* 0x00000001ff0c7424 */ /* 0x000fe400078e00ff */
[----:B------:R-:W-:-:S07]  /*21b70*/  IMAD.MOV.U32 R13, RZ, RZ, RZ ;  /* 0x000000ffff0d7224 */ /* 0x000fce00078e00ff */
[----:B------:R-:W-:-:S07]  /*21b80*/  LEPC R20, `(.L_x_11020) ;  /* 0x000000001014794e */ /* 0x000fce0000000000 */
[----:B-1----:R-:W-:Y:S05]  /*21b90*/  CALL.ABS.NOINC R2 ;  /* 0x0000000002007343 */ /* 0x002fea0003c00000 */
.L_x_11020:
[----:B------:R-:W-:Y:S05]  /*21ba0*/  BSYNC B6 ;  /* 0x0000000000067941 */ /* 0x000fea0003800000 */
.L_x_11019:
        /* <DEDUP_REMOVED lines=10> */
[----:B--2---:R-:W-:Y:S02]  /*21c50*/  IMAD.U32 R5, RZ, RZ, UR7 ;  /* 0x00000007ff057e24 */ /* 0x004fe4000f8e00ff */
[----:B------:R-:W-:Y:S02]  /*21c60*/  IMAD.U32 R6, RZ, RZ, UR8 ;  /* 0x00000008ff067e24 */ /* 0x000fe4000f8e00ff */
[----:B------:R-:W-:-:S02]  /*21c70*/  IMAD.U32 R7, RZ, RZ, UR9 ;  /* 0x00000009ff077e24 */ /* 0x000fc4000f8e00ff */
[----:B0-----:R-:W-:Y:S02]  /*21c80*/  IMAD.U32 R10, RZ, RZ, UR4 ;  /* 0x00000004ff0a7e24 */ /* 0x001fe4000f8e00ff */
[----:B------:R-:W-:Y:S02]  /*21c90*/  IMAD.U32 R11, RZ, RZ, UR5 ;  /* 0x00000005ff0b7e24 */ /* 0x000fe4000f8e00ff */
[----:B------:R-:W-:Y:S02]  /*21ca0*/  IMAD.MOV.U32 R8, RZ, RZ, 0x70 ;  /* 0x00000070ff087424 */ /* 0x000fe400078e00ff */
[----:B------:R-:W-:Y:S02]  /*21cb0*/  IMAD.MOV.U32 R12, RZ, RZ, 0x1 ;  /* 0x00000001ff0c7424 */ /* 0x000fe400078e00ff */
[----:B-1----:R-:W-:-:S07]  /*21cc0*/  IMAD.MOV.U32 R13, RZ, RZ, RZ ;  /* 0x000000ffff0d7224 */ /* 0x002fce00078e00ff */
[----:B------:R-:W-:-:S07]  /*21cd0*/  LEPC R20, `(.L_x_11023) ;  /* 0x000000001014794e */ /* 0x000fce0000000000 */
[----:B---3--:R-:W-:Y:S05]  /*21ce0*/  CALL.ABS.NOINC R2 ;  /* 0x0000000002007343 */ /* 0x008fea0003c00000 */
.L_x_11023:
        /* <DEDUP_REMOVED lines=15> */
.L_x_11022:
[----:B------:R-:W-:Y:S05]  /*21de0*/  BSYNC B6 ;  /* 0x0000000000067941 */ /* 0x000fea0003800000 */
.L_x_11021:
[----:B------:R-:W-:Y:S01]  /*21df0*/  ULDC.64 UR4, c[0x0][0x9f8] ;  /* 0x00027e0000047ab9 */ /* 0x000fe20000000a00 */
[----:B------:R-:W-:Y:S01]  /*21e00*/  IMAD.MOV.U32 R25, RZ, RZ, R27 ;  /* 0x000000ffff197224 */ /* 0x000fe200078e001b */
[----:B------:R-:W-:-:S04]  /*21e10*/  ISETP.NE.U32.AND P0, PT, RZ, UR4, PT ;  /* 0x00000004ff007c0c */ /* 0x000fc8000bf05070 */
[----:B------:R-:W-:Y:S01]  /*21e20*/  ISETP.NE.AND.EX P0, PT, RZ, UR5, PT, P0 ;  /* 0x00000005ff007c0c */ /* 0x000fe2000bf05300 */
[----:B------:R-:W-:-:S12]  /*21e30*/  ULDC.64 UR4, c[0x0][0xa08] ;  /* 0x0002820000047ab9 */ /* 0x000fd80000000a00 */
[----:B------:R-:W1:Y:S02]  /*21e40*/  @P0 LDC.64 R2, c[0x0][0x9f8] ;  /* 0x00027e00ff020b82 */ /* 0x000e640000000a00 */
[----:B-1----:R-:W-:-:S05]  /*21e50*/  @P0 IMAD.WIDE R2, R27, 0x4, R2 ;  /* 0x000000041b020825 */ /* 0x002fca00078e0202 */
[----:B------:R1:W3:Y:S01]  /*21e60*/  @P0 LDG.E R25, desc[UR40][R2.64] ;  /* 0x0000002802190981 */ /* 0x0002e2000c1e1900 */
[----:B------:R-:W-:Y:S01]  /*21e70*/  VIADD R23, R23, 0xffffffff ;  /* 0xffffffff17177836 */ /* 0x000fe20000000000 */
[----:B-1----:R-:W1:Y:S02]  /*21e80*/  LDC.64 R2, c[0x0][0x418] ;  /* 0x00010600ff027b82 */ /* 0x002e640000000a00 */
[----:B-1----:R-:W-:Y:S01]  /*21e90*/  LOP3.LUT P0, RZ, R2, UR4, RZ, 0xfc, !PT ;  /* 0x0000000402ff7c12 */ /* 0x002fe2000f80fcff */
[----:B------:R-:W-:-:S03]  /*21ea0*/  UMOV UR4, 0xffffffff ;  /* 0xffffffff00047882 */ /* 0x000fc60000000000 */
[----:B------:R-:W-:Y:S02]  /*21eb0*/  LOP3.LUT P0, RZ, R3, UR5, RZ, 0xfc, P0 ;  /* 0x0000000503ff7c12 */ /* 0x000fe4000800fcff */
[----:B---3--:R-:W-:Y:S02]  /*21ec0*/  SHF.R.S32.HI R7, RZ, 0x1f, R25 ;  /* 0x0000001fff077819 */ /* 0x008fe40000011419 */
[----:B------:R-:W-:-:S03]  /*21ed0*/  SEL R22, R25, RZ, !P0 ;  /* 0x000000ff19167207 */ /* 0x000fc60004000000 */
[----:B------:R1:W-:Y:S01]  /*21ee0*/  STL [R1+0x4], R7 ;  /* 0x0000040701007387 */ /* 0x0003e20000100800 */
[----:B------:R-:W-:Y:S05]  /*21ef0*/  BRA.DIV UR4, `(.L_x_11024) ;  /* 0x00000062042c7947 */ /* 0x000fea000b800000 */
[----:B------:R-:W3:Y:S02]  /*21f00*/  S2R R0, SR_TID.X ;  /* 0x0000000000007919 */ /* 0x000ee40000002100 */
[----:B---3--:R-:W-:-:S04]  /*21f10*/  SHF.R.U32.HI R0, RZ, 0x5, R0 ;  /* 0x00000005ff007819 */ /* 0x008fc80000011600 */
[----:B------:R-:W-:-:S05]  /*21f20*/  LOP3.LUT R0, R0, 0x3, RZ, 0xc0, !PT ;  /* 0x0000000300007812 */ /* 0x000fca00078ec0ff */
[----:B------:R3:W4:Y:S02]  /*21f30*/  SHFL.IDX PT, R14, R0, RZ, 0x1f ;  /* 0x00001fff000e7589 */ /* 0x00072400000e0000 */
.L_x_11185:
[----:B----4-:R-:W-:Y:S02]  /*21f40*/  ISETP.NE.AND P0, PT, R14, RZ, PT ;  /* 0x000000ff0e00720c */ /* 0x010fe40003f05270 */
[----:B------:R-:W-:Y:S02]  /*21f50*/  PLOP3.LUT P1, PT, PT, PT, PT, 0x8, 0x0 ;  /* 0x000000000000781c */ /* 0x000fe40003f2e170 */
[----:B------:R-:W-:-:S11]  /*21f60*/  LOP3.LUT R18, R18, 0xfffffffb, RZ, 0xc0, !PT ;  /* 0xfffffffb12127812 */ /* 0x000fd600078ec0ff */
[----:B------:R-:W-:Y:S01]  /*21f70*/  @P1 LOP3.LUT R18, R18, 0x4, RZ, 0xfc, !PT ;  /* 0x0000000412121812 */ /* 0x000fe200078efcff */
[----:B------:R-:W-:Y:S06]  /*21f80*/  @P0 BRA `(.L_x_11025) ;  /* 0x0000000400140947 */ /* 0x000fec0003800000 */
[----:B------:R-:W-:-:S03]  /*21f90*/  UMOV UR4, 0xffffffff ;  /* 0xffffffff00047882 */ /* 0x000fc60000000000 */
[----:B------:R-:W-:Y:S05]  /*21fa0*/  BRA.DIV UR4, `(.L_x_11026) ;  /* 0x0000006204347947 */ /* 0x000fea000b800000 */
[----:B------:R-:W-:-:S13]  /*21fb0*/  ELECT P6, URZ, PT ;  /* 0x00000000003f782f */ /* 0x000fda00038c0000 */
.L_x_11188:
[----:B------:R-:W-:Y:S05]  /*21fc0*/  @!P6 BRA `(.L_x_11025) ;  /* 0x000000040004e947 */ /* 0x000fea0003800000 */
[----:B------:R-:W-:-:S04]  /*21fd0*/  ISETP.NE.U32.AND P0, PT, R2, RZ, PT ;  /* 0x000000ff0200720c */ /* 0x000fc80003f05070 */
[----:B------:R-:W-:-:S13]  /*21fe0*/  ISETP.NE.AND.EX P0, PT, R3, RZ, PT, P0 ;  /* 0x000000ff0300720c */ /* 0x000fda0003f05300 */
[----:B------:R-:W-:Y:S05]  /*21ff0*/  @!P0 BRA `(.L_x_11027) ;  /* 0x0000000000488947 */ /* 0x000fea0003800000 */
[----:B------:R-:W4:Y:S01]  /*22000*/  LDC R6, c[0x0][0x43c] ;  /* 0x00010f00ff067b82 */ /* 0x000f220000000800 */
[----:B---3--:R-:W-:Y:S01]  /*22010*/  IMAD.MOV.U32 R0, RZ, RZ, R23 ;  /* 0x000000ffff007224 */ /* 0x008fe200078e0017 */
[----:B------:R-:W-:Y:S01]  /*22020*/  ULDC.64 UR4, c[0x0][0x428] ;  /* 0x00010a0000047ab9 */ /* 0x000fe20000000a00 */
[----:B----4-:R-:W-:-:S13]  /*22030*/  ISETP.NE.AND P0, PT, R6, 0x1, PT ;  /* 0x000000010600780c */ /* 0x010fda0003f05270 */
[----:B--2---:R-:W2:Y:S02]  /*22040*/  @P0 LDC.64 R4, c[0x0][0x440] ;  /* 0x00011000ff040b82 */ /* 0x004ea40000000a00 */
[----:B--2---:R-:W-:-:S05]  /*22050*/  @P0 IMAD.HI.U32 R4, R23, R4, RZ ;  /* 0x0000000417040227 */ /* 0x004fca00078e00ff */
        /* <DEDUP_REMOVED lines=12> */
.L_x_11027:
[----:B---3--:R-:W-:Y:S01]  /*22120*/  IMAD R0, R19, 0x8, R16 ;  /* 0x0000000813007824 */ /* 0x008fe200078e0210 */
[----:B----4-:R-:W-:-:S04]  /*22130*/  SHF.L.U32 R2, R28, 0x1f, RZ ;  /* 0x0000001f1c027819 */ /* 0x010fc800000006ff */
[----:B------:R-:W3:Y:S02]  /*22140*/  SYNCS.PHASECHK.TRANS64.TRYWAIT P0, [R0+URZ+0x2d840], R2 ;  /* 0x02d84002000075a7 */ /* 0x000ee4000800017f */
[----:B---3--:R-:W-:Y:S05]  /*22150*/  @!P0 BRA `(.L_x_11028) ;  /* 0x0000005c00e88947 */ /* 0x008fea0003800000 */
.L_x_11189:
        /* <DEDUP_REMOVED lines=9> */
.L_x_11029:
[----:B------:R-:W-:Y:S01]  /*221f0*/  R2UR UR9, R0 ;  /* 0x00000000000972ca */ /* 0x000fe200000e0000 */
[----:B---34-:R-:W-:Y:S01]  /*22200*/  IMAD R0, R19, 0x6000, R16 ;  /* 0x0000600013007824 */ /* 0x018fe200078e0210 */
        /* <DEDUP_REMOVED lines=13> */
[----:B------:R-:W-:Y:S02]  /*222e0*/  ULEA UR11, UR11, UR5, 0x7 ;  /* 0x000000050b0b7291 */ /* 0x000fe4000f8e383f */
        /* <DEDUP_REMOVED lines=8> */
[----:B---3--:R-:W-:Y:S01]  /*22370*/  UMOV UR8, UR15 ;  /* 0x0000000f00087c82 */ /* 0x008fe20008000000 */
[----:B------:R-:W-:-:S02]  /*22380*/  UMOV UR10, UR17 ;  /* 0x00000011000a7c82 */ /* 0x000fc40008000000 */
[----:B------:R3:W-:Y:S02]  /*22390*/  UTMALDG.4D [UR8], [UR4], desc[UR6] ;  /* 0x00000608040075b4 */ /* 0x0007e40008019000 */
[----:B---3--:R-:W-:Y:S01]  /*223a0*/  UMOV UR8, UR16 ;  /* 0x0000001000087c82 */ /* 0x008fe20008000000 */
[----:B------:R-:W-:Y:S02]  /*223b0*/  UMOV UR10, UR14 ;  /* 0x0000000e000a7c82 */ /* 0x000fe40008000000 */
[----:B------:R4:W-:Y:S02]  /*223c0*/  UTMALDG.4D [UR8], [UR4], desc[UR6] ;  /* 0x00000608040075b4 */ /* 0x0009e40008019000 */
[----:B----4-:R-:W-:Y:S01]  /*223d0*/  NOP ;  /* 0x0000000000007918 */ /* 0x010fe20000000000 */
.L_x_11025:
[----:B------:R-:W4:Y:S01]  /*223e0*/  LDL.LU R3, [R1+0x20] ;  /* 0x0000200001037983 */ /* 0x000f220000300800 */
[----:B------:R-:W-:Y:S05]  /*223f0*/  WARPSYNC.ALL ;  /* 0x0000000000007948 */ /* 0x000fea0003800000 */
[----:B------:R-:W-:Y:S01]  /*22400*/  ULDC.64 UR4, c[0x0][0x298] ;  /* 0x0000a60000047ab9 */ /* 0x000fe20000000a00 */
[----:B---3--:R-:W-:Y:S01]  /*22410*/  VIADD R0, R16, 0xc400 ;  /* 0x0000c40010007836 */ /* 0x008fe20000000000 */
[----:B------:R-:W-:Y:S01]  /*22420*/  ULDC.64 UR6, c[0x0][0xa00] ;  /* 0x0002800000067ab9 */ /* 0x000fe20000000a00 */
[----:B------:R-:W-:Y:S01]  /*22430*/  BSSY B6, `(.L_x_11030) ;  /* 0x0000022000067945 */ /* 0x000fe20003800000 */
[----:B------:R-:W-:Y:S01]  /*22440*/  BAR.SYNC.DEFER_BLOCKING 0x8, 0x200 ;  /* 0x0208000000007b1d */ /* 0x000fe20000010000 */
[----:B------:R-:W-:-:S02]  /*22450*/  ISETP.NE.U32.AND P0, PT, RZ, UR6, PT ;  /* 0x00000006ff007c0c */ /* 0x000fc4000bf05070 */
[----:B------:R-:W-:Y:S02]  /*22460*/  LOP3.LUT P1, RZ, R0, 0x1bf, RZ, 0xc0, !PT ;  /* 0x000001bf00ff7812 */ /* 0x000fe4000782c0ff */
[----:B------:R-:W-:Y:S02]  /*22470*/  ISETP.NE.AND.EX P0, PT, RZ, UR7, PT, P0 ;  /* 0x00000007ff007c0c */ /* 0x000fe4000bf05300 */
[----:B----4-:R-:W-:Y:S01]  /*22480*/  SHF.R.S32.HI R2, RZ, 0x1f, R3 ;  /* 0x0000001fff027819 */ /* 0x010fe20000011403 */
[----:B--2---:R-:W-:-:S04]  /*22490*/  IMAD.WIDE.U32 R4, R3, UR4, RZ ;  /* 0x0000000403047c25 */ /* 0x004fc8000f8e00ff */
        /* <DEDUP_REMOVED lines=19> */
[----:B-1----:R-:W-:-:S02]  /*225d0*/  IMAD.U32 R7, RZ, RZ, UR7 ;  /* 0x00000007ff077e24 */ /* 0x002fc4000f8e00ff */
[----:B0-----:R-:W-:Y:S02]  /*225e0*/  IMAD.U32 R10, RZ, RZ, UR8 ;  /* 0x00000008ff0a7e24 */ /* 0x001fe4000f8e00ff */
[----:B------:R-:W-:Y:S02]  /*225f0*/  IMAD.U32 R11, RZ, RZ, UR9 ;  /* 0x00000009ff0b7e24 */ /* 0x000fe4000f8e00ff */
[----:B------:R-:W-:Y:S02]  /*22600*/  IMAD.MOV.U32 R8, RZ, RZ, 0x70 ;  /* 0x00000070ff087424 */ /* 0x000fe400078e00ff */
[----:B------:R-:W-:Y:S02]  /*22610*/  IMAD.MOV.U32 R12, RZ, RZ, 0x1 ;  /* 0x00000001ff0c7424 */ /* 0x000fe400078e00ff */
[----:B------:R-:W-:-:S07]  /*22620*/  IMAD.MOV.U32 R13, RZ, RZ, RZ ;  /* 0x000000ffff0d7224 */ /* 0x000fce00078e00ff */
[----:B------:R-:W-:-:S07]  /*22630*/  LEPC R20, `(.L_x_11031) ;  /* 0x000000001014794e */ /* 0x000fce0000000000 */
[----:B--2---:R-:W-:Y:S05]  /*22640*/  CALL.ABS.NOINC R2 ;  /* 0x0000000002007343 */ /* 0x004fea0003c00000 */
.L_x_11031:
[----:B------:R-:W-:Y:S05]  /*22650*/  BSYNC B6 ;  /* 0x0000000000067941 */ /* 0x000fea0003800000 */
.L_x_11030:
[----:B------:R-:W3:Y:S01]  /*22660*/  LDL.LU R20, [R1+0x3c] ;  /* 0x00003c0001147983 */ /* 0x000ee20000300800 */
[----:B------:R-:W4:Y:S01]  /*22670*/  LDC R9, c[0x0][0x448] ;  /* 0x00011200ff097b82 */ /* 0x000f220000000800 */
[----:B------:R-:W-:Y:S01]  /*22680*/  ULDC.64 UR4, c[0x0][0x2d8] ;  /* 0x0000b60000047ab9 */ /* 0x000fe20000000a00 */
[----:B------:R-:W-:Y:S01]  /*22690*/  ULDC.64 UR6, c[0x0][0x2e0] ;  /* 0x0000b80000067ab9 */ /* 0x000fe20000000a00 */
[----:B--2---:R-:W3:Y:S01]  /*226a0*/  LDL.LU.64 R2, [R1+0x30] ;  /* 0x0000300001027983 */ /* 0x004ee20000300a00 */
[----:B------:R-:W-:-:S03]  /*226b0*/  ULDC.64 UR8, c[0x0][0x280] ;  /* 0x0000a00000087ab9 */ /* 0x000fc60000000a00 */
[----:B------:R-:W2:Y:S04]  /*226c0*/  LDL.LU R0, [R1+0x44] ;  /* 0x0000440001007983 */ /* 0x000ea80000300800 */
[----:B------:R-:W5:Y:S04]  /*226d0*/  LDL.LU R5, [R1+0x20] ;  /* 0x0000200001057983 */ /* 0x000f680000300800 */
[----:B------:R-:W5:Y:S01]  /*226e0*/  LDL R21, [R1+0x14] ;  /* 0x0000140001157983 */ /* 0x000f620000100800 */
[----:B------:R-:W0:Y:S01]  /*226f0*/  S2R R13, SR_TID.X ;  /* 0x00000000000d7919 */ /* 0x000e220000002100 */
[----:B----4-:R-:W-:-:S13]  /*22700*/  ISETP.NE.AND P1, PT, R9, 0x1, PT ;  /* 0x000000010900780c */ /* 0x010fda0003f25270 */
[----:B------:R-:W4:Y:S08]  /*22710*/  @P1 LDC R6, c[0x0][0x450] ;  /* 0x00011400ff061b82 */ /* 0x000f300000000800 */
[----:B------:R-:W1:Y:S01]  /*22720*/  @P1 LDC R8, c[0x0][0x450] ;  /* 0x00011400ff081b82 */ /* 0x000e620000000800 */
[C---:B0-----:R-:W-:Y:S02]  /*22730*/  IMAD.SHL.U32 R11, R13.reuse, 0x8, RZ ;  /* 0x000000080d0b7824 */ /* 0x041fe400078e00ff */
[----:B------:R-:W-:-:S03]  /*22740*/  IMAD.SHL.U32 R10, R13, 0x8, RZ ;  /* 0x000000080d0a7824 */ /* 0x000fc600078e00ff */
[----:B------:R-:W-:Y:S02]  /*22750*/  LOP3.LUT R11, R11, 0x18, RZ, 0xc0, !PT ;  /* 0x000000180b0b7812 */ /* 0x000fe400078ec0ff */
[----:B------:R-:W-:Y:S02]  /*22760*/  LOP3.LUT R10, R10, 0x18, RZ, 0xc0, !PT ;  /* 0x000000180a0a7812 */ /* 0x000fe400078ec0ff */
[C---:B------:R-:W-:Y:S02]  /*22770*/  LOP3.LUT R12, R11.reuse, 0x20, RZ, 0xfc, !PT ;  /* 0x000000200b0c7812 */ /* 0x040fe400078efcff */
[----:B------:R-:W-:Y:S01]  /*22780*/  LOP3.LUT R11, R11, 0x40, RZ, 0xfc, !PT ;  /* 0x000000400b0b7812 */ /* 0x000fe200078efcff */
[----:B---3--:R-:W-:Y:S02]  /*22790*/  IMAD.MOV.U32 R3, RZ, RZ, R20 ;  /* 0x000000ffff037224 */ /* 0x008fe400078e0014 */
[----:B------:R-:W0:Y:S01]  /*227a0*/  S2R R20, SR_TID.X ;  /* 0x0000000000147919 */ /* 0x000e220000002100 */
[----:B------:R-:W-:-:S04]  /*227b0*/  IMAD.WIDE.U32 R2, R17, UR4, R2 ;  /* 0x0000000411027c25 */ /* 0x000fc8000f8e0002 */
[----:B------:R-:W-:Y:S01]  /*227c0*/  IMAD R3, R17, UR5, R3 ;  /* 0x0000000511037c24 */ /* 0x000fe2000f8e0203 */
[----:B------:R-:W-:Y:S01]  /*227d0*/  ULDC.64 UR4, c[0x0][0x2d0] ;  /* 0x0000b40000047ab9 */ /* 0x000fe20000000a00 */
[----:B--2---:R-:W-:Y:S02]  /*227e0*/  IMAD R0, R0, UR6, RZ ;  /* 0x0000000600007c24 */ /* 0x004fe4000f8e02ff */
        /* <DEDUP_REMOVED lines=8> */
[----:B------:R-:W-:-:S05]  /*22870*/  LOP3.LUT R20, R4, 0x60, R20, 0xf8, !PT ;  /* 0x0000006004147812 */ /* 0x000fca00078ef814 */
[----:B------:R-:W-:Y:S01]  /*22880*/  IMAD.IADD R0, R20, 0x1, R21 ;  /* 0x0000000114007824 */ /* 0x000fe200078e0215 */
[----:B------:R-:W-:-:S03]  /*22890*/  LOP3.LUT R20, R13, 0x7f, RZ, 0xc0, !PT ;  /* 0x0000007f0d147812 */ /* 0x000fc600078ec0ff */
[----:B--2---:R-:W-:Y:S01]  /*228a0*/  @P1 IMAD.HI.U32 R5, R0, R5, RZ ;  /* 0x0000000500051227 */ /* 0x004fe200078e00ff */
[----:B------:R-:W-:-:S03]  /*228b0*/  SHF.R.U32.HI R20, RZ, 0x2, R20 ;  /* 0x00000002ff147819 */ /* 0x000fc60000011614 */
[----:B------:R-:W-:Y:S01]  /*228c0*/  IMAD.MOV.U32 R4, RZ, RZ, R0 ;  /* 0x000000ffff047224 */ /* 0x000fe200078e0000 */
[----:B----4-:R-:W-:-:S04]  /*228d0*/  @P1 SHF.R.U32.HI R4, RZ, R6, R5 ;  /* 0x00000006ff041219 */ /* 0x010fc80000011605 */
[--C-:B------:R-:W-:Y:S01]  /*228e0*/  SHF.R.S32.HI R5, RZ, 0x1f, R4.reuse ;  /* 0x0000001fff057819 */ /* 0x100fe20000011404 */
[----:B-1----:R-:W-:-:S04]  /*228f0*/  IMAD.MOV R7, RZ, RZ, -R4 ;  /* 0x000000ffff077224 */ /* 0x002fc800078e0a04 */
[----:B------:R-:W-:-:S04]  /*22900*/  IMAD R5, R5, UR4, RZ ;  /* 0x0000000405057c24 */ /* 0x000fc8000f8e02ff */
[C---:B------:R-:W-:Y:S02]  /*22910*/  IMAD R6, R4.reuse, UR5, R5 ;  /* 0x0000000504067c24 */ /* 0x040fe4000f8e0205 */
[----:B------:R-:W-:-:S04]  /*22920*/  IMAD.WIDE.U32 R4, R4, UR4, R2 ;  /* 0x0000000404047c25 */ /* 0x000fc8000f8e0002 */
[----:B------:R-:W-:Y:S02]  /*22930*/  IMAD.IADD R5, R5, 0x1, R6 ;  /* 0x0000000105057824 */ /* 0x000fe400078e0206 */
[----:B------:R-:W-:Y:S02]  /*22940*/  IMAD R6, R9, R7, R0 ;  /* 0x0000000709067224 */ /* 0x000fe400078e0200 */
[----:B------:R-:W-:Y:S02]  /*22950*/  VIADD R0, R0, 0x80 ;  /* 0x0000008000007836 */ /* 0x000fe40000000000 */
[----:B------:R-:W-:Y:S01]  /*22960*/  IMAD.WIDE.U32 R4, R6, UR6, R4 ;  /* 0x0000000606047c25 */ /* 0x000fe2000f8e0004 */
[----:B------:R-:W-:-:S05]  /*22970*/  SHF.R.S32.HI R7, RZ, 0x1f, R6 ;  /* 0x0000001fff077819 */ /* 0x000fca0000011406 */
[----:B------:R-:W-:-:S04]  /*22980*/  IMAD R7, R7, UR6, RZ ;  /* 0x0000000607077c24 */ /* 0x000fc8000f8e02ff */
[----:B------:R-:W-:Y:S02]  /*22990*/  IMAD R6, R6, UR7, R7 ;  /* 0x0000000706067c24 */ /* 0x000fe4000f8e0207 */
[----:B------:R-:W0:Y:S02]  /*229a0*/  @P1 LDC R7, c[0x0][0x44c] ;  /* 0x00011300ff071b82 */ /* 0x000e240000000800 */
[----:B------:R-:W-:Y:S01]  /*229b0*/  IMAD.IADD R6, R5, 0x1, R6 ;  /* 0x0000000105067824 */ /* 0x000fe200078e0206 */
[----:B------:R-:W-:-:S04]  /*229c0*/  LEA R5, P0, R4, UR8, 0x1 ;  /* 0x0000000804057c11 */ /* 0x000fc8000f8008ff */
[----:B------:R-:W-:Y:S01]  /*229d0*/  LEA.HI.X R6, R4, UR9, R6, 0x1, P0 ;  /* 0x0000000904067c11 */ /* 0x000fe200080f0c06 */
        /* <DEDUP_REMOVED lines=11> */
[----:B------:R-:W-:Y:S01]  /*22a90*/  SHF.R.S32.HI R4, RZ, 0x1f, R0 ;  /* 0x0000001fff047819 */ /* 0x000fe20000011400 */
[----:B------:R-:W-:Y:S01]  /*22aa0*/  UMOV UR5, 0xffffffff ;  /* 0xffffffff00057882 */ /* 0x000fe20000000000 */
[----:B------:R-:W-:Y:S01]  /*22ab0*/  ISETP.GE.AND P1, PT, R11, UR4, PT ;  /* 0x000000040b007c0c */ /* 0x000fe2000bf26270 */
[----:B------:R-:W-:Y:S02]  /*22ac0*/  IMAD.IADD R3, R3, 0x1, R7 ;  /* 0x0000000103037824 */ /* 0x000fe400078e0207 */
[----:B------:R-:W-:-:S02]  /*22ad0*/  IMAD R4, R4, UR6, RZ ;  /* 0x0000000604047c24 */ /* 0x000fc4000f8e02ff */
        /* <DEDUP_REMOVED lines=9> */
[----:B------:R-:W-:-:S03]  /*22b70*/  IMAD.IADD R0, R20, 0x1, R21 ;  /* 0x0000000114007824 */ /* 0x000fc600078e0215 */
[----:B------:R-:W0:Y:S01]  /*22b80*/  SHFL.IDX PT, R2, R5, RZ, 0x1c1f ;  /* 0x001c1fff05027589 */ /* 0x000e2200000e0000 */
[----:B--2---:R-:W-:-:S03]  /*22b90*/  IMAD R4, R3, R9, RZ ;  /* 0x0000000903047224 */ /* 0x004fc600078e02ff */
[----:B------:R-:W1:Y:S02]  /*22ba0*/  SHFL.IDX PT, R3, R6, RZ, 0x1c1f ;  /* 0x001c1fff06037589 */ /* 0x000e6400000e0000 */
[----:B------:R-:W-:-:S13]  /*22bb0*/  ISETP.GE.AND P2, PT, R0, R4, PT ;  /* 0x000000040000720c */ /* 0x000fda0003f46270 */
[----:B0-----:R-:W-:-:S05]  /*22bc0*/  @!P2 LEA R2, P4, R10, R2, 0x1 ;  /* 0x000000020a02a211 */ /* 0x001fca00078808ff */
[----:B-1----:R-:W-:-:S05]  /*22bd0*/  @!P2 IMAD.X R3, RZ, RZ, R3, P4 ;  /* 0x000000ffff03a224 */ /* 0x002fca00020e0603 */
[----:B------:R-:W-:Y:S01]  /*22be0*/  @!PT LDS RZ, [RZ] ;  /* 0x00000000fffff984 */ /* 0x000fe20000000800 */
[----:B---3--:R-:W-:Y:S04]  /*22bf0*/  @!P2 LDGSTS.E.BYPASS.LTC128B.128 [R11+0xc400], desc[UR40][R2.64], !P3 ;  /* 0x0c400000020bafae */ /* 0x008fe8000d901d68 */
        /* <DEDUP_REMOVED lines=16> */
[----:B------:R-:W-:Y:S01]  /*22d00*/  ISETP.GE.AND P2, PT, R2, R4, PT ;  /* 0x000000040200720c */ /* 0x000fe20003f46270 */
[----:B------:R-:W-:Y:S04]  /*22d10*/  SHFL.IDX PT, R5, R5, 0x3, 0x1c1f ;  /* 0x007c1f0005057f89 */ /* 0x000fe800000e0000 */
[----:B------:R-:W1:Y:S04]  /*22d20*/  SHFL.IDX PT, R2, R6, 0x2, 0x1c1f ;  /* 0x005c1f0006027f89 */ /* 0x000e6800000e0000 */
[----:B------:R-:W2:Y:S04]  /*22d30*/  SHFL.IDX PT, R6, R6, 0x3, 0x1c1f ;  /* 0x007c1f0006067f89 */ /* 0x000ea800000e0000 */
        /* <DEDUP_REMOVED lines=8> */
[----:B0-----:R-:W-:-:S05]  /*22dc0*/  VIADD R2, R0, 0x60 ;  /* 0x0000006000027836 */ /* 0x001fca0000000000 */
[----:B------:R-:W-:-:S13]  /*22dd0*/  ISETP.GE.AND P2, PT, R2, R4, PT ;  /* 0x000000040200720c */ /* 0x000fda0003f46270 */
[----:B------:R-:W-:Y:S01]  /*22de0*/  @!P2 LEA R2, P4, R10, R5, 0x1 ;  /* 0x000000050a02a211 */ /* 0x000fe200078808ff */
[----:B------:R-:W-:-:S04]  /*22df0*/  VIADD R5, R0, 0x80 ;  /* 0x0000008000057836 */ /* 0x000fc80000000000 */
[----:B--2---:R-:W-:-:S05]  /*22e00*/  @!P2 IMAD.X R3, RZ, RZ, R6, P4 ;  /* 0x000000ffff03a224 */ /* 0x004fca00020e0606 */
[----:B------:R-:W-:Y:S04]  /*22e10*/  @!P2 LDGSTS.E.BYPASS.LTC128B.128 [R11+0xdc00], desc[UR40][R2.64], !P3 ;  /* 0x0dc00000020bafae */ /* 0x000fe8000d901d68 */
[----:B------:R-:W-:Y:S04]  /*22e20*/  @!P2 LDGSTS.E.BYPASS.LTC128B.128 [R11+0x10c00], desc[UR40][R2.64+0x40], !P0 ;  /* 0x10c00040020bafae */ /* 0x000fe8000c101d68 */
[----:B------:R0:W-:Y:S01]  /*22e30*/  @!P2 LDGSTS.E.BYPASS.LTC128B.128 [R11+0x13c00], desc[UR40][R2.64+0x80], !P1 ;  /* 0x13c00080020bafae */ /* 0x0001e2000c901d68 */
[----:B------:R-:W-:-:S03]  /*22e40*/  ISETP.GE.AND P2, PT, R5, R4, PT ;  /* 0x000000040500720c */ /* 0x000fc60003f46270 */
[----:B0-----:R-:W0:Y:S04]  /*22e50*/  SHFL.IDX PT, R3, R8, RZ, 0x1c1f ;  /* 0x001c1fff08037589 */ /* 0x001e2800000e0000 */
[----:B------:R-:W1:Y:S04]  /*22e60*/  SHFL.IDX PT, R2, R7, RZ, 0x1c1f ;  /* 0x001c1fff07027589 */ /* 0x000e6800000e0000 */
[----:B------:R-:W2:Y:S02]  /*22e70*/  SHFL.IDX PT, R7, R7, 0x1, 0x1c1f ;  /* 0x003c1f0007077f89 */ /* 0x000ea400000e0000 */
        /* <DEDUP_REMOVED lines=8> */
[----:B0-2---:R0:W1:Y:S02]  /*22f00*/  SHFL.IDX PT, R2, R8, 0x1, 0x1c1f ;  /* 0x003c1f0008027f89 */ /* 0x00506400000e0000 */
.L_x_11202:
[----:B------:R-:W2:Y:S01]  /*22f10*/  LDL R5, [R1+0x10] ;  /* 0x0000100001057983 */ /* 0x000ea20000100800 */
[----:B------:R-:W-:-:S05]  /*22f20*/  VIADD R0, R0, 0xa0 ;  /* 0x000000a000007836 */ /* 0x000fca0000000000 */
[----:B------:R-:W-:-:S13]  /*22f30*/  ISETP.GE.AND P2, PT, R0, R4, PT ;  /* 0x000000040000720c */ /* 0x000fda0003f46270 */
[----:B-1----:R-:W-:-:S05]  /*22f40*/  @!P2 LEA R2, P4, R10, R2, 0x1 ;  /* 0x000000020a02a211 */ /* 0x002fca00078808ff */
        /* <DEDUP_REMOVED lines=9> */
.L_x_11033:
        /* <DEDUP_REMOVED lines=18> */
.L_x_11203:
[----:B------:R-:W-:Y:S05]  /*23100*/  BSYNC B0 ;  /* 0x0000000000007941 */ /* 0x000fea0003800000 */
.L_x_11034:
        /* <DEDUP_REMOVED lines=30> */
[----:B0-----:R-:W-:Y:S02]  /*232f0*/  SEL R8, RZ, 0x1, P0 ;  /* 0x00000001ff087807 */ /* 0x001fe40000000000 */
        /* <DEDUP_REMOVED lines=26> */
.L_x_11042:
[----:B------:R-:W-:Y:S01]  /*234a0*/  IMAD R3, R6, 0x8, R16 ;  /* 0x0000000806037824 */ /* 0x000fe200078e0210 */
[----:B------:R-:W-:Y:S01]  /*234b0*/  SHF.L.U32 R2, R8, 0x1f, RZ ;  /* 0x0000001f08027819 */ /* 0x000fe200000006ff */
[----:B------:R-:W-:Y:S03]  /*234c0*/  BSSY B3, `(.L_x_11043) ;  /* 0x0000003000037945 */ /* 0x000fe60003800000 */
[----:B------:R-:W1:Y:S02]  /*234d0*/  SYNCS.PHASECHK.TRANS64.TRYWAIT P0, [R3+URZ+0x2d840], R2 ;  /* 0x02d84002030075a7 */ /* 0x000e64000800017f */
[----:B-1----:R-:W-:Y:S05]  /*234e0*/  @!P0 BRA `(.L_x_11044) ;  /* 0x0000005400388947 */ /* 0x002fea0003800000 */
.L_x_11204:
[----:B------:R-:W-:Y:S05]  /*234f0*/  BSYNC B3 ;  /* 0x0000000000037941 */ /* 0x000fea0003800000 */
.L_x_11043:
        /* <DEDUP_REMOVED lines=10> */
.L_x_11046:
[----:B------:R-:W-:Y:S05]  /*235a0*/  BSYNC B3 ;  /* 0x0000000000037941 */ /* 0x000fea0003800000 */
.L_x_11045:
        /* <DEDUP_REMOVED lines=11> */
.L_x_11047:
        /* <DEDUP_REMOVED lines=16> */
.L_x_11048:
        /* <DEDUP_REMOVED lines=16> */
.L_x_11049:
        /* <DEDUP_REMOVED lines=15> */
.L_x_11205:
[----:B------:R-:W-:Y:S05]  /*23950*/  BSYNC B3 ;  /* 0x0000000000037941 */ /* 0x000fea0003800000 */
.L_x_11050:
        /* <DEDUP_REMOVED lines=10> */
.L_x_11052:
[----:B------:R-:W-:Y:S01]  /*23a00*/  LOP3.LUT P0, RZ, R18, 0x8, RZ, 0xc0, !PT ;  /* 0x0000000812ff7812 */ /* 0x000fe2000780c0ff */
[----:B------:R-:W-:-:S12]  /*23a10*/  BSSY B3, `(.L_x_11053) ;  /* 0x0000003000037945 */ /* 0x000fd80003800000 */
[----:B------:R-:W-:Y:S05]  /*23a20*/  @P0 BRA `(.L_x_11054) ;  /* 0x0000000000040947 */ /* 0x000fea0003800000 */
[----:B------:R-:W-:Y:S01]  /*23a30*/  BPT.TRAP 0x1 ;  /* 0x000000040000795c */ /* 0x000fe20000300000 */
.L_x_11054:
[----:B------:R-:W-:Y:S05]  /*23a40*/  BSYNC B3 ;  /* 0x0000000000037941 */ /* 0x000fea0003800000 */
.L_x_11053:
        /* <DEDUP_REMOVED lines=10> */
.L_x_11055:
        /* <DEDUP_REMOVED lines=15> */
.L_x_11056:
        /* <DEDUP_REMOVED lines=15> */
.L_x_11057:
        /* <DEDUP_REMOVED lines=12> */
.L_x_11041:
[----:B------:R-:W-:Y:S05]  /*23d90*/  BSYNC B1 ;  /* 0x0000000000017941 */ /* 0x000fea0003800000 */
.L_x_11040:
[----:B------:R-:W2:Y:S01]  /*23da0*/  LDL.LU R0, [R1+0x1c] ;  /* 0x00001c0001007983 */ /* 0x000ea20000300800 */
[----:B------:R-:W-:Y:S02]  /*23db0*/  IMAD.MOV.U32 R19, RZ, RZ, R6 ;  /* 0x000000ffff137224 */ /* 0x000fe400078e0006 */
[----:B------:R-:W-:Y:S02]  /*23dc0*/  IMAD.MOV.U32 R28, RZ, RZ, R8 ;  /* 0x000000ffff1c7224 */ /* 0x000fe400078e0008 */
[----:B--2---:R-:W-:-:S07]  /*23dd0*/  VIADD R0, R0, 0xfffffffd ;  /* 0xfffffffd00007836 */ /* 0x004fce0000000000 */
.L_x_11039:
[----:B------:R-:W-:Y:S05]  /*23de0*/  BSYNC B2 ;  /* 0x0000000000027941 */ /* 0x000fea0003800000 */
.L_x_11038:
[----:B------:R-:W-:-:S05]  /*23df0*/  VIADD R2, R9, 0xfffffffe ;  /* 0xfffffffe09027836 */ /* 0x000fca0000000000 */
[----:B------:R-:W-:-:S13]  /*23e00*/  ISETP.NE.AND P0, PT, R2, R7, PT ;  /* 0x000000070200720c */ /* 0x000fda0003f05270 */
[----:B------:R-:W-:Y:S05]  /*23e10*/  @!P0 BRA `(.L_x_11037) ;  /* 0x0000001400948947 */ /* 0x000fea0003800000 */
[----:B------:R-:W-:-:S07]  /*23e20*/  IMAD.MOV.U32 R10, RZ, RZ, R22 ;  /* 0x000000ffff0a7224 */ /* 0x000fce00078e0016 */
.L_x_11094:
        /* <DEDUP_REMOVED lines=10> */
[----:B0-----:R-:W-:Y:S01]  /*23ed0*/  IMAD.MOV.U32 R8, RZ, RZ, R0 ;  /* 0x000000ffff087224 */ /* 0x001fe200078e0000 */
        /* <DEDUP_REMOVED lines=21> */
.L_x_11060:
[----:B0-----:R-:W-:Y:S01]  /*24030*/  IMAD R4, R6, 0x8, R16 ;  /* 0x0000000806047824 */ /* 0x001fe200078e0210 */
[----:B------:R-:W-:Y:S01]  /*24040*/  SHF.L.U32 R2, R7, 0x1f, RZ ;  /* 0x0000001f07027819 */ /* 0x000fe200000006ff */
[----:B------:R-:W-:Y:S03]  /*24050*/  BSSY B2, `(.L_x_11061) ;  /* 0x0000003000027945 */ /* 0x000fe60003800000 */
[----:B------:R-:W0:Y:S02]  /*24060*/  SYNCS.PHASECHK.TRANS64.TRYWAIT P0, [R4+URZ+0x2d840], R2 ;  /* 0x02d84002040075a7 */ /* 0x000e24000800017f */
[----:B0-----:R-:W-:Y:S05]  /*24070*/  @!P0 BRA `(.L_x_11062) ;  /* 0x00000048007c8947 */ /* 0x001fea0003800000 */
.L_x_11206:
[----:B------:R-:W-:Y:S05]  /*24080*/  BSYNC B2 ;  /* 0x0000000000027941 */ /* 0x000fea0003800000 */
.L_x_11061:
[----:B------:R-:W1:Y:S01]  /*24090*/  S2R R3, SR_TID.X ;  /* 0x0000000000037919 */ /* 0x000e620000002100 */
[----:B------:R-:W-:Y:S01]  /*240a0*/  BSSY B2, `(.L_x_11063) ;  /* 0x0000009000027945 */ /* 0x000fe20003800000 */
[----:B-1----:R-:W-:-:S04]  /*240b0*/  LOP3.LUT R3, R3, 0x7f, RZ, 0xc0, !PT ;  /* 0x0000007f03037812 */ /* 0x002fc800078ec0ff */
[----:B------:R-:W-:-:S13]  /*240c0*/  ISETP.NE.AND P0, PT, R3, RZ, PT ;  /* 0x000000ff0300720c */ /* 0x000fda0003f05270 */
[----:B------:R-:W-:Y:S05]  /*240d0*/  @P0 BRA `(.L_x_11064) ;  /* 0x0000000000140947 */ /* 0x000fea0003800000 */
[----:B------:R-:W-:Y:S01]  /*240e0*/  LOP3.LUT P1, RZ, R18, 0x1, RZ, 0xc0, !PT ;  /* 0x0000000112ff7812 */ /* 0x000fe2000782c0ff */
[----:B0-----:R-:W-:-:S04]  /*240f0*/  IMAD.MOV.U32 R2, RZ, RZ, 0x6000 ;  /* 0x00006000ff027424 */ /* 0x001fc800078e00ff */
[----:B------:R1:W-:Y:S08]  /*24100*/  SYNCS.ARRIVE.TRANS64 RZ, [R4+URZ+0x2d830], R2 ;  /* 0x02d8300204ff79a7 */ /* 0x0003f0000800003f */
[----:B------:R-:W-:Y:S05]  /*24110*/  @!P1 BRA `(.L_x_11064) ;  /* 0x0000000000049947 */ /* 0x000fea0003800000 */
[----:B------:R-:W-:Y:S01]  /*24120*/  BPT.TRAP 0x1 ;  /* 0x000000040000795c */ /* 0x000fe20000300000 */
.L_x_11064:
[----:B------:R-:W-:Y:S05]  /*24130*/  BSYNC B2 ;  /* 0x0000000000027941 */ /* 0x000fea0003800000 */
.L_x_11063:
        /* <DEDUP_REMOVED lines=11> */
.L_x_11065:
        /* <DEDUP_REMOVED lines=16> */
.L_x_11066:
        /* <DEDUP_REMOVED lines=16> */
.L_x_11067:
        /* <DEDUP_REMOVED lines=15> */
.L_x_11207:
[----:B------:R-:W-:Y:S05]  /*244e0*/  BSYNC B2 ;  /* 0x0000000000027941 */ /* 0x000fea0003800000 */
.L_x_11068:
        /* <DEDUP_REMOVED lines=10> */
.L_x_11070:
[----:B------:R-:W-:Y:S01]  /*24590*/  LOP3.LUT P0, RZ, R18, 0x8, RZ, 0xc0, !PT ;  /* 0x0000000812ff7812 */ /* 0x000fe2000780c0ff */
[----:B------:R-:W-:-:S12]  /*245a0*/  BSSY B2, `(.L_x_11071) ;  /* 0x0000003000027945 */ /* 0x000fd80003800000 */
[----:B------:R-:W-:Y:S05]  /*245b0*/  @P0 BRA `(.L_x_11072) ;  /* 0x0000000000040947 */ /* 0x000fea0003800000 */
[----:B------:R-:W-:Y:S01]  /*245c0*/  BPT.TRAP 0x1 ;  /* 0x000000040000795c */ /* 0x000fe20000300000 */
.L_x_11072:
[----:B------:R-:W-:Y:S05]  /*245d0*/  BSYNC B2 ;  /* 0x0000000000027941 */ /* 0x000fea0003800000 */
.L_x_11071:
        /* <DEDUP_REMOVED lines=10> */
.L_x_11073:
        /* <DEDUP_REMOVED lines=15> */
.L_x_11074:
        /* <DEDUP_REMOVED lines=15> */
.L_x_11075:
        /* <DEDUP_REMOVED lines=12> */
.L_x_11059:
[----:B------:R-:W-:Y:S05]  /*24920*/  BSYNC B1 ;  /* 0x0000000000017941 */ /* 0x000fea0003800000 */
.L_x_11058:
[----:B------:R-:W-:Y:S01]  /*24930*/  LOP3.LUT P1, RZ, R18, 0x4, RZ, 0xc0, !PT ;  /* 0x0000000412ff7812 */ /* 0x000fe2000782c0ff */
[----:B------:R-:W-:Y:S01]  /*24940*/  VIADD R19, R6, 0x1 ;  /* 0x0000000106137836 */ /* 0x000fe20000000000 */
[----:B------:R-:W-:Y:S01]  /*24950*/  BSSY B1, `(.L_x_11076) ;  /* 0x00000ad000017945 */ /* 0x000fe20003800000 */
[----:B0-----:R-:W-:-:S03]  /*24960*/  VIADD R8, R0, 0xffffffff ;  /* 0xffffffff00087836 */ /* 0x001fc60000000000 */
        /* <DEDUP_REMOVED lines=28> */
.L_x_11078:
[----:B0-----:R-:W-:Y:S01]  /*24b30*/  IMAD R4, R19, 0x8, R16 ;  /* 0x0000000813047824 */ /* 0x001fe200078e0210 */
[----:B------:R-:W-:Y:S01]  /*24b40*/  SHF.L.U32 R2, R28, 0x1f, RZ ;  /* 0x0000001f1c027819 */ /* 0x000fe200000006ff */
[----:B------:R-:W-:Y:S03]  /*24b50*/  BSSY B2, `(.L_x_11079) ;  /* 0x0000003000027945 */ /* 0x000fe60003800000 */
[----:B------:R-:W0:Y:S02]  /*24b60*/  SYNCS.PHASECHK.TRANS64.TRYWAIT P0, [R4+URZ+0x2d840], R2 ;  /* 0x02d84002040075a7 */ /* 0x000e24000800017f */
[----:B0-----:R-:W-:Y:S05]  /*24b70*/  @!P0 BRA `(.L_x_11080) ;  /* 0x0000003c00e48947 */ /* 0x001fea0003800000 */
.L_x_11208:
[----:B------:R-:W-:Y:S05]  /*24b80*/  BSYNC B2 ;  /* 0x0000000000027941 */ /* 0x000fea0003800000 */
.L_x_11079:
        /* <DEDUP_REMOVED lines=10> */
.L_x_11082:
[----:B------:R-:W-:Y:S05]  /*24c30*/  BSYNC B2 ;  /* 0x0000000000027941 */ /* 0x000fea0003800000 */
.L_x_11081:
        /* <DEDUP_REMOVED lines=11> */
.L_x_11083:
        /* <DEDUP_REMOVED lines=16> */
.L_x_11084:
        /* <DEDUP_REMOVED lines=16> */
.L_x_11085:
        /* <DEDUP_REMOVED lines=15> */
.L_x_11209:
[----:B------:R-:W-:Y:S05]  /*24fe0*/  BSYNC B2 ;  /* 0x0000000000027941 */ /* 0x000fea0003800000 */
.L_x_11086:
        /* <DEDUP_REMOVED lines=10> */
.L_x_11088:
[----:B------:R-:W-:Y:S01]  /*25090*/  LOP3.LUT P0, RZ, R18, 0x8, RZ, 0xc0, !PT ;  /* 0x0000000812ff7812 */ /* 0x000fe2000780c0ff */
[----:B------:R-:W-:-:S12]  /*250a0*/  BSSY B2, `(.L_x_11089) ;  /* 0x0000003000027945 */ /* 0x000fd80003800000 */
[----:B------:R-:W-:Y:S05]  /*250b0*/  @P0 BRA `(.L_x_11090) ;  /* 0x0000000000040947 */ /* 0x000fea0003800000 */
[----:B------:R-:W-:Y:S01]  /*250c0*/  BPT.TRAP 0x1 ;  /* 0x000000040000795c */ /* 0x000fe20000300000 */
.L_x_11090:
[----:B------:R-:W-:Y:S05]  /*250d0*/  BSYNC B2 ;  /* 0x0000000000027941 */ /* 0x000fea0003800000 */
.L_x_11089:
        /* <DEDUP_REMOVED lines=10> */
.L_x_11091:
        /* <DEDUP_REMOVED lines=15> */
.L_x_11092:
        /* <DEDUP_REMOVED lines=15> */
.L_x_11093:
        /* <DEDUP_REMOVED lines=12> */
.L_x_11077:
[----:B------:R-:W-:Y:S05]  /*25420*/  BSYNC B1 ;  /* 0x0000000000017941 */ /* 0x000fea0003800000 */
.L_x_11076:
[----:B------:R-:W2:Y:S01]  /*25430*/  LDL R2, [R1+0xc] ;  /* 0x00000c0001027983 */ /* 0x000ea20000100800 */
[----:B------:R-:W-:Y:S01]  /*25440*/  VIADD R0, R0, 0xfffffffe ;  /* 0xfffffffe00007836 */ /* 0x000fe20000000000 */
[----:B--2---:R-:W-:-:S13]  /*25450*/  ISETP.GT.AND P0, PT, R8, R2, PT ;  /* 0x000000020800720c */ /* 0x004fda0003f04270 */
[----:B------:R-:W-:Y:S05]  /*25460*/  @P0 BRA `(.L_x_11094) ;  /* 0xffffffe800700947 */ /* 0x000fea000383ffff */
.L_x_11037:
[----:B------:R-:W-:Y:S05]  /*25470*/  BSYNC B0 ;  /* 0x0000000000007941 */ /* 0x000fea0003800000 */
.L_x_11036:
        /* <DEDUP_REMOVED lines=16> */
[----:B-1----:R-:W-:-:S07]  /*25580*/  IADD3 R24, R0, UR37, R7 ;  /* 0x0000002500187c10 */ /* 0x002fce000fffe007 */
.L_x_11096:
[----:B------:R-:W-:Y:S05]  /*25590*/  BSYNC B0 ;  /* 0x0000000000007941 */ /* 0x000fea0003800000 */
.L_x_11095:
        /* <DEDUP_REMOVED lines=8> */
.L_x_11210:
[----:B------:R-:W-:Y:S05]  /*25620*/  BSYNC B1 ;  /* 0x0000000000017941 */ /* 0x000fea0003800000 */
.L_x_11099:
        /* <DEDUP_REMOVED lines=10> */
.L_x_11101:
[----:B------:R-:W-:Y:S01]  /*256d0*/  LOP3.LUT P0, RZ, R18, 0x8, RZ, 0xc0, !PT ;  /* 0x0000000812ff7812 */ /* 0x000fe2000780c0ff */
[----:B------:R-:W-:-:S12]  /*256e0*/  BSSY B1, `(.L_x_11102) ;  /* 0x0000003000017945 */ /* 0x000fd80003800000 */
[----:B------:R-:W-:Y:S05]  /*256f0*/  @P0 BRA `(.L_x_11103) ;  /* 0x0000000000040947 */ /* 0x000fea0003800000 */
[----:B------:R-:W-:Y:S01]  /*25700*/  BPT.TRAP 0x1 ;  /* 0x000000040000795c */ /* 0x000fe20000300000 */
.L_x_11103:
[----:B------:R-:W-:Y:S05]  /*25710*/  BSYNC B1 ;  /* 0x0000000000017941 */ /* 0x000fea0003800000 */
.L_x_11102:
[----:B------:R-:W-:Y:S01]  /*25720*/  IMAD R0, R19, 0x6000, R16 ;  /* 0x0000600013007824 */ /* 0x000fe200078e0210 */
        /* <DEDUP_REMOVED lines=9> */
.L_x_11104:
        /* <DEDUP_REMOVED lines=15> */
.L_x_11105:
        /* <DEDUP_REMOVED lines=15> */
.L_x_11106:
        /* <DEDUP_REMOVED lines=10> */
.L_x_11098:
[----:B------:R-:W-:Y:S05]  /*25a40*/  BSYNC B0 ;  /* 0x0000000000007941 */ /* 0x000fea0003800000 */
.L_x_11097:
[----:B------:R-:W-:-:S05]  /*25a50*/  VIADD R19, R19, 0x1 ;  /* 0x0000000113137836 */ /* 0x000fca0000000000 */
[----:B------:R-:W-:-:S04]  /*25a60*/  ISETP.NE.AND P0, PT, R19, 0x2, PT ;  /* 0x000000021300780c */ /* 0x000fc80003f05270 */
[----:B------:R-:W-:Y:S02]  /*25a70*/  SEL R3, RZ, 0x1, P0 ;  /* 0x00000001ff037807 */ /* 0x000fe40000000000 */
[----:B------:R-:W-:Y:S02]  /*25a80*/  SEL R19, R19, RZ, P0 ;  /* 0x000000ff13137207 */ /* 0x000fe40000000000 */
[----:B------:R-:W-:-:S07]  /*25a90*/  LOP3.LUT R28, R28, R3, RZ, 0x3c, !PT ;  /* 0x000000031c1c7212 */ /* 0x000fce00078e3cff */
.L_x_11018:
[----:B------:R-:W-:Y:S05]  /*25aa0*/  BSYNC B7 ;  /* 0x0000000000077941 */ /* 0x000fea0003800000 */
.L_x_11016:
[----:B------:R-:W-:-:S13]  /*25ab0*/  LOP3.LUT P0, RZ, R18, 0x10, RZ, 0xc0, !PT ;  /* 0x0000001012ff7812 */ /* 0x000fda000780c0ff */
[----:B------:R-:W-:Y:S05]  /*25ac0*/  @!P0 BRA `(.L_x_11107) ;  /* 0x0000000000248947 */ /* 0x000fea0003800000 */
[----:B------:R-:W-:Y:S05]  /*25ad0*/  WARPSYNC.ALL ;  /* 0x0000000000007948 */ /* 0x000fea0003800000 */
[----:B------:R-:W1:Y:S08]  /*25ae0*/  S2UR UR5, SR_CgaCtaId ;  /* 0x00000000000579c3 */ /* 0x000e700000008800 */
[----:B------:R-:W-:Y:S06]  /*25af0*/  BAR.SYNC.DEFER_BLOCKING 0x5, 0x200 ;  /* 0x0148000000007b1d */ /* 0x000fec0000010000 */
[----:B------:R-:W-:-:S02]  /*25b00*/  UMOV UR4, 0x400 ;  /* 0x0000040000047882 */ /* 0x000fc40000000000 */
[----:B-1----:R-:W-:-:S06]  /*25b10*/  ULEA UR4, UR5, UR4, 0x18 ;  /* 0x0000000405047291 */ /* 0x002fcc000f8ec03f */
[----:B------:R-:W-:-:S05]  /*25b20*/  IMAD.U32 R16, RZ, RZ, UR4 ;  /* 0x00000004ff107e24 */ /* 0x000fca000f8e00ff */
[----:B------:R1:W3:Y:S01]  /*25b30*/  LDS.128 R24, [R16+0x2d8d0] ;  /* 0x02d8d00010187984 */ /* 0x0002e20000000c00 */
[----:B------:R-:W-:Y:S06]  /*25b40*/  BAR.ARV 0x4, 0x200 ;  /* 0x0108000000007b1d */ /* 0x000fec0000002000 */
[----:B------:R-:W-:Y:S05]  /*25b50*/  BRA `(.L_x_11108) ;  /* 0x0000000c00d07947 */ /* 0x000fea0003800000 */
.L_x_11107:
[----:B0-----:R-:W3:Y:S01]  /*25b60*/  LDL R8, [R1+0x8] ;  /* 0x0000080001087983 */ /* 0x001ee20000100800 */
[----:B------:R-:W-:Y:S01]  /*25b70*/  UMOV UR4, 0xffffffff ;  /* 0xffffffff00047882 */ /* 0x000fe20000000000 */
[----:B---3--:R-:W-:Y:S02]  /*25b80*/  ISETP.NE.AND P5, PT, R8, 0x1f, PT ;  /* 0x0000001f0800780c */ /* 0x008fe40003fa5270 */
[----:B------:R-:W-:Y:S11]  /*25b90*/  BRA.DIV UR4, `(.L_x_11109) ;  /* 0x0000003204187947 */ /* 0x000ff6000b800000 */
[----:B------:R-:W-:Y:S01]  /*25ba0*/  IMAD.IADD R9, R27, 0x1, R8 ;  /* 0x000000011b097824 */ /* 0x000fe200078e0208 */
[----:B------:R-:W-:Y:S01]  /*25bb0*/  ULDC UR4, c[0x0][0xc3c] ;  /* 0x00030f0000047ab9 */ /* 0x000fe20000000800 */
[----:B------:R-:W-:-:S03]  /*25bc0*/  LOP3.LUT P4, RZ, R18, 0x1, RZ, 0xc0, !PT ;  /* 0x0000000112ff7812 */ /* 0x000fc6000788c0ff */
[----:B------:R-:W-:-:S13]  /*25bd0*/  ISETP.GE.OR P0, PT, R9, UR4, !P5 ;  /* 0x0000000409007c0c */ /* 0x000fda000ef06670 */
[----:B------:R-:W0:Y:S08]  /*25be0*/  @!P0 LDC.64 R2, c[0x0][0xc80] ;  /* 0x00032000ff028b82 */ /* 0x000e300000000a00 */
[----:B--2---:R-:W1:Y:S01]  /*25bf0*/  @!P0 LDC.64 R4, c[0x0][0xc78] ;  /* 0x00031e00ff048b82 */ /* 0x004e620000000a00 */
        /* <DEDUP_REMOVED lines=9> */
[----:B------:R-:W-:-:S03]  /*25c90*/  ISETP.GE.U32.AND P3, PT, R8, 0x10, PT ;  /* 0x000000100800780c */ /* 0x000fc60003f66070 */
[----:B------:R0:W-:Y:S02]  /*25ca0*/  SHFL.IDX PT, R6, R24, 0x1, 0x1f ;  /* 0x00201f0018067f89 */ /* 0x0001e400000e0000 */
[----:B0-----:R-:W-:Y:S02]  /*25cb0*/  IMAD.MOV.U32 R24, RZ, RZ, RZ ;  /* 0x000000ffff187224 */ /* 0x001fe400078e00ff */
[----:B--2---:R-:W-:Y:S02]  /*25cc0*/  @!P0 IMAD.MOV.U32 R25, RZ, RZ, R7 ;  /* 0x000000ffff198224 */ /* 0x004fe400078e0007 */
        /* <DEDUP_REMOVED lines=19> */
.L_x_11220:
[----:B------:R-:W-:Y:S02]  /*25e00*/  ULDC UR4, c[0x0][0xc38] ;  /* 0x00030e0000047ab9 */ /* 0x000fe40000000800 */
[----:B------:R-:W-:-:S04]  /*25e10*/  IMAD.U32 R4, RZ, RZ, UR4 ;  /* 0x00000004ff047e24 */ /* 0x000fc8000f8e00ff */
[----:B-1----:R-:W-:-:S04]  /*25e20*/  IMAD R3, R14, R4, RZ ;  /* 0x000000040e037224 */ /* 0x002fc800078e02ff */
[----:B------:R-:W-:-:S05]  /*25e30*/  IMAD.IADD R6, R6, 0x1, R3 ;  /* 0x0000000106067824 */ /* 0x000fca00078e0203 */
[----:B------:R-:W-:-:S13]  /*25e40*/  ISETP.GT.AND P4, PT, R6, R0, PT ;  /* 0x000000000600720c */ /* 0x000fda0003f84270 */
[----:B------:R-:W-:Y:S05]  /*25e50*/  @P4 BRA `(.L_x_11110) ;  /* 0x0000000000a44947 */ /* 0x000fea0003800000 */
.L_x_11113:
        /* <DEDUP_REMOVED lines=35> */
.L_x_11228:
[----:B------:R-:W-:Y:S02]  /*26090*/  ULDC UR4, c[0x0][0xc38] ;  /* 0x00030e0000047ab9 */ /* 0x000fe40000000800 */
[----:B------:R-:W-:-:S04]  /*260a0*/  IMAD.U32 R4, RZ, RZ, UR4 ;  /* 0x00000004ff047e24 */ /* 0x000fc8000f8e00ff */
[----:B-1----:R-:W-:-:S04]  /*260b0*/  IMAD R3, R14, R4, RZ ;  /* 0x000000040e037224 */ /* 0x002fc800078e02ff */
[----:B------:R-:W-:-:S05]  /*260c0*/  IMAD.IADD R6, R3, 0x1, R6 ;  /* 0x0000000103067824 */ /* 0x000fca00078e0206 */
[----:B------:R-:W-:-:S13]  /*260d0*/  ISETP.GT.AND P4, PT, R6, R0, PT ;  /* 0x000000000600720c */ /* 0x000fda0003f84270 */
[----:B------:R-:W-:Y:S05]  /*260e0*/  @!P4 BRA `(.L_x_11113) ;  /* 0xfffffffc005cc947 */ /* 0x000fea000383ffff */
.L_x_11110:
[----:B------:R-:W-:Y:S01]  /*260f0*/  IMAD.IADD R6, R6, 0x1, -R3 ;  /* 0x0000000106067824 */ /* 0x000fe200078e0a03 */
[----:B------:R-:W-:-:S03]  /*26100*/  UMOV UR4, 0xffffffff ;  /* 0xffffffff00047882 */ /* 0x000fc60000000000 */
[----:B------:R-:W-:-:S05]  /*26110*/  IMAD R3, R2, R4, R6 ;  /* 0x0000000402037224 */ /* 0x000fca00078e0206 */
[----:B------:R-:W-:Y:S01]  /*26120*/  ISETP.GT.AND P6, PT, R3, R0, PT ;  /* 0x000000000300720c */ /* 0x000fe20003fc4270 */
[----:B------:R-:W-:-:S12]  /*26130*/  BRA.DIV UR4, `(.L_x_11114) ;  /* 0x0000003204a47947 */ /* 0x000fd8000b800000 */
[----:B------:R-:W-:-:S04]  /*26140*/  VOTE.ANY R3, PT, !P6 ;  /* 0x0000000000037806 */ /* 0x000fc800070e0100 */
[----:B------:R-:W1:Y:S02]  /*26150*/  POPC R7, R3 ;  /* 0x0000000300077309 */ /* 0x000e640000000000 */
[----:B-1----:R1:W2:Y:S01]  /*26160*/  SHFL.IDX PT, R25, R25, R7, 0x1f ;  /* 0x00001f0719197589 */ /* 0x0022a200000e0000 */
[----:B------:R-:W-:-:S03]  /*26170*/  IMAD.IADD R27, R7, 0x1, R27 ;  /* 0x00000001071b7824 */ /* 0x000fc600078e021b */
[----:B------:R1:W3:Y:S04]  /*26180*/  SHFL.IDX PT, R5, R5, R7, 0x1f ;  /* 0x00001f0705057589 */ /* 0x0002e800000e0000 */
.L_x_11233:
[----:B------:R-:W-:-:S13]  /*26190*/  ISETP.NE.AND P0, PT, R3, RZ, PT ;  /* 0x000000ff0300720c */ /* 0x000fda0003f05270 */
[----:B------:R-:W-:Y:S05]  /*261a0*/  @!P0 BRA `(.L_x_11115) ;  /* 0x0000000000108947 */ /* 0x000fea0003800000 */
[----:B------:R-:W-:Y:S01]  /*261b0*/  UMOV UR4, 0xffffffff ;  /* 0xffffffff00047882 */ /* 0x000fe20000000000 */
[----:B------:R-:W-:Y:S02]  /*261c0*/  VIADD R12, R7, 0xffffffff ;  /* 0xffffffff070c7836 */ /* 0x000fe40000000000 */
[----:B------:R-:W-:Y:S05]  /*261d0*/  BRA.DIV UR4, `(.L_x_11116) ;  /* 0x0000003204dc7947 */ /* 0x000fea000b800000 */
[----:B------:R4:W0:Y:S02]  /*261e0*/  SHFL.IDX PT, R24, R2, R12, 0x1f ;  /* 0x00001f0c02187589 */ /* 0x00082400000e0000 */
.L_x_11115:
[----:B---3--:R-:W-:Y:S01]  /*261f0*/  ISETP.NE.AND P0, PT, R5, 0x1, PT ;  /* 0x000000010500780c */ /* 0x008fe20003f05270 */
[----:B0-----:R-:W-:-:S04]  /*26200*/  IMAD R24, R24, R4, R6 ;  /* 0x0000000418187224 */ /* 0x001fc800078e0206 */
[----:B------:R-:W-:-:S08]  /*26210*/  IMAD.IADD R0, R0, 0x1, -R24 ;  /* 0x0000000100007824 */ /* 0x000fd000078e0a18 */
[----:B------:R-:W-:Y:S05]  /*26220*/  @!P0 BRA `(.L_x_11117) ;  /* 0x0000000000dc8947 */ /* 0x000fea0003800000 */
[----:B--2---:R-:W-:Y:S01]  /*26230*/  IABS R4, R25 ;  /* 0x0000001900047213 */ /* 0x004fe20000000000 */
[----:B----4-:R-:W-:Y:S01]  /*26240*/  IMAD.MOV.U32 R2, RZ, RZ, RZ ;  /* 0x000000ffff027224 */ /* 0x010fe200078e00ff */
[----:B------:R-:W-:Y:S02]  /*26250*/  IABS R6, R5 ;  /* 0x0000000500067213 */ /* 0x000fe40000000000 */
[----:B-1----:R-:W0:Y:S08]  /*26260*/  I2F.RP R7, R4 ;  /* 0x0000000400077306 */ /* 0x002e300000209400 */
[----:B------:R-:W-:Y:S08]  /*26270*/  I2F.RP R10, R6 ;  /* 0x00000006000a7306 */ /* 0x000ff00000209400 */
[----:B0-----:R-:W0:Y:S02]  /*26280*/  MUFU.RCP R7, R7 ;  /* 0x0000000700077308 */ /* 0x001e240000001000 */
[----:B0-----:R-:W-:Y:S01]  /*26290*/  VIADD R8, R7, 0xffffffe ;  /* 0x0ffffffe07087836 */ /* 0x001fe20000000000 */
[----:B------:R-:W-:-:S05]  /*262a0*/  IABS R7, R25 ;  /* 0x0000001900077213 */ /* 0x000fca0000000000 */
[----:B------:R0:W1:Y:S02]  /*262b0*/  F2I.FTZ.U32.TRUNC.NTZ R3, R8 ;  /* 0x0000000800037305 */ /* 0x000064000021f000 */
[----:B0-----:R-:W-:Y:S01]  /*262c0*/  IABS R8, R0 ;  /* 0x0000000000087213 */ /* 0x001fe20000000000 */
[----:B-1----:R-:W-:-:S04]  /*262d0*/  IMAD.MOV R9, RZ, RZ, -R3 ;  /* 0x000000ffff097224 */ /* 0x002fc800078e0a03 */
[----:B------:R-:W-:-:S04]  /*262e0*/  IMAD R9, R9, R4, RZ ;  /* 0x0000000409097224 */ /* 0x000fc800078e02ff */
[----:B------:R-:W-:Y:S02]  /*262f0*/  IMAD.HI.U32 R3, R3, R9, R2 ;  /* 0x0000000903037227 */ /* 0x000fe400078e0002 */
[----:B------:R-:W0:Y:S02]  /*26300*/  MUFU.RCP R2, R10 ;  /* 0x0000000a00027308 */ /* 0x000e240000001000 */
[----:B------:R-:W-:Y:S02]  /*26310*/  IMAD.MOV R9, RZ, RZ, -R7 ;  /* 0x000000ffff097224 */ /* 0x000fe400078e0a07 */
[----:B------:R-:W-:-:S04]  /*26320*/  IMAD.HI.U32 R7, R3, R8, RZ ;  /* 0x0000000803077227 */ /* 0x000fc800078e00ff */
[----:B------:R-:W-:-:S05]  /*26330*/  IMAD R9, R7, R9, R8 ;  /* 0x0000000907097224 */ /* 0x000fca00078e0208 */
[----:B------:R-:W-:Y:S01]  /*26340*/  ISETP.GT.U32.AND P2, PT, R4, R9, PT ;  /* 0x000000090400720c */ /* 0x000fe20003f44070 */
[----:B0-----:R-:W-:Y:S02]  /*26350*/  VIADD R8, R2, 0xffffffe ;  /* 0x0ffffffe02087836 */ /* 0x001fe40000000000 */
[----:B------:R-:W-:Y:S02]  /*26360*/  IMAD.MOV.U32 R2, RZ, RZ, RZ ;  /* 0x000000ffff027224 */ /* 0x000fe400078e00ff */
[----:B------:R-:W0:Y:S08]  /*26370*/  F2I.FTZ.U32.TRUNC.NTZ R3, R8 ;  /* 0x0000000800037305 */ /* 0x000e30000021f000 */
[----:B------:R-:W-:-:S02]  /*26380*/  @!P2 IMAD.IADD R9, R9, 0x1, -R4 ;  /* 0x000000010909a824 */ /* 0x000fc400078e0a04 */
[----:B------:R-:W-:Y:S01]  /*26390*/  @!P2 VIADD R7, R7, 0x1 ;  /* 0x000000010707a836 */ /* 0x000fe20000000000 */
[----:B------:R-:W-:Y:S02]  /*263a0*/  ISETP.NE.AND P2, PT, R25, RZ, PT ;  /* 0x000000ff1900720c */ /* 0x000fe40003f45270 */
[----:B------:R-:W-:Y:S02]  /*263b0*/  ISETP.GE.U32.AND P0, PT, R9, R4, PT ;  /* 0x000000040900720c */ /* 0x000fe40003f06070 */
[----:B------:R-:W-:Y:S01]  /*263c0*/  IABS R4, R5 ;  /* 0x0000000500047213 */ /* 0x000fe20000000000 */
[----:B0-----:R-:W-:-:S04]  /*263d0*/  IMAD.MOV R9, RZ, RZ, -R3 ;  /* 0x000000ffff097224 */ /* 0x001fc800078e0a03 */
[----:B------:R-:W-:Y:S02]  /*263e0*/  IMAD.MOV R4, RZ, RZ, -R4 ;  /* 0x000000ffff047224 */ /* 0x000fe400078e0a04 */
[----:B------:R-:W-:-:S04]  /*263f0*/  IMAD R9, R9, R6, RZ ;  /* 0x0000000609097224 */ /* 0x000fc800078e02ff */
[----:B------:R-:W-:Y:S01]  /*26400*/  IMAD.HI.U32 R2, R3, R9, R2 ;  /* 0x0000000903027227 */ /* 0x000fe200078e0002 */
[----:B------:R-:W-:-:S03]  /*26410*/  LOP3.LUT R3, R0, R25, RZ, 0x3c, !PT ;  /* 0x0000001900037212 */ /* 0x000fc600078e3cff */
[----:B------:R-:W-:Y:S01]  /*26420*/  @P0 VIADD R7, R7, 0x1 ;  /* 0x0000000107070836 */ /* 0x000fe20000000000 */
[----:B------:R-:W-:-:S13]  /*26430*/  ISETP.GE.AND P1, PT, R3, RZ, PT ;  /* 0x000000ff0300720c */ /* 0x000fda0003f26270 */
        /* <DEDUP_REMOVED lines=17> */
[--C-:B------:R-:W-:Y:S02]  /*26550*/  IMAD R5, R5, R4, R7.reuse ;  /* 0x0000000405057224 */ /* 0x100fe400078e0207 */
[----:B------:R-:W-:Y:S02]  /*26560*/  IMAD.MOV R2, RZ, RZ, -R7 ;  /* 0x000000ffff027224 */ /* 0x000fe400078e0a07 */
[----:B------:R-:W-:Y:S02]  /*26570*/  IMAD R26, R5, 0x10000, R26 ;  /* 0x00010000051a7824 */ /* 0x000fe400078e021a */
[----:B------:R-:W-:Y:S01]  /*26580*/  IMAD R2, R25, R2, R0 ;  /* 0x0000000219027224 */ /* 0x000fe200078e0200 */
[----:B------:R-:W-:Y:S06]  /*26590*/  BRA `(.L_x_11118) ;  /* 0x0000000000f47947 */ /* 0x000fec0003800000 */
.L_x_11117:
[----:B----4-:R-:W0:Y:S02]  /*265a0*/  LDC.64 R2, c[0x0][0xc90] ;  /* 0x00032400ff027b82 */ /* 0x010e240000000a00 */
[----:B0-----:R-:W-:-:S05]  /*265b0*/  IMAD.WIDE R2, R27, 0x4, R2 ;  /* 0x000000041b027825 */ /* 0x001fca00078e0202 */
[----:B-1----:R0:W2:Y:S02]  /*265c0*/  LDG.E R7, desc[UR40][R2.64] ;  /* 0x0000002802077981 */ /* 0x0020a4000c1e1900 */
[----:B0-----:R-:W-:Y:S02]  /*265d0*/  IMAD.MOV.U32 R2, RZ, RZ, RZ ;  /* 0x000000ffff027224 */ /* 0x001fe400078e00ff */
[----:B--2---:R-:W-:-:S05]  /*265e0*/  IMAD R5, R25, R7, RZ ;  /* 0x0000000719057224 */ /* 0x004fca00078e02ff */
[-C--:B------:R-:W-:Y:S02]  /*265f0*/  IABS R6, R5.reuse ;  /* 0x0000000500067213 */ /* 0x080fe40000000000 */
[----:B------:R-:W-:Y:S02]  /*26600*/  IABS R10, R5 ;  /* 0x00000005000a7213 */ /* 0x000fe40000000000 */
[----:B------:R-:W0:Y:S08]  /*26610*/  I2F.RP R8, R6 ;  /* 0x0000000600087306 */ /* 0x000e300000209400 */
[----:B0-----:R-:W0:Y:S02]  /*26620*/  MUFU.RCP R8, R8 ;  /* 0x0000000800087308 */ /* 0x001e240000001000 */
[----:B0-----:R-:W-:-:S02]  /*26630*/  VIADD R9, R8, 0xffffffe ;  /* 0x0ffffffe08097836 */ /* 0x001fc40000000000 */
[----:B------:R-:W-:-:S04]  /*26640*/  IMAD.MOV R8, RZ, RZ, -R10 ;  /* 0x000000ffff087224 */ /* 0x000fc800078e0a0a */
[----:B------:R-:W0:Y:S02]  /*26650*/  F2I.FTZ.U32.TRUNC.NTZ R3, R9 ;  /* 0x0000000900037305 */ /* 0x000e24000021f000 */
[----:B0-----:R-:W-:-:S04]  /*26660*/  IMAD.MOV R11, RZ, RZ, -R3 ;  /* 0x000000ffff0b7224 */ /* 0x001fc800078e0a03 */
[----:B------:R-:W-:-:S04]  /*26670*/  IMAD R11, R11, R6, RZ ;  /* 0x000000060b0b7224 */ /* 0x000fc800078e02ff */
[----:B------:R-:W-:Y:S01]  /*26680*/  IMAD.HI.U32 R3, R3, R11, R2 ;  /* 0x0000000b03037227 */ /* 0x000fe200078e0002 */
        /* <DEDUP_REMOVED lines=11> */
[----:B------:R-:W-:-:S04]  /*26740*/  IMAD.MOV.U32 R2, RZ, RZ, R3 ;  /* 0x000000ffff027224 */ /* 0x000fc800078e0003 */
[----:B------:R-:W-:Y:S01]  /*26750*/  @!P1 IMAD.MOV R2, RZ, RZ, -R2 ;  /* 0x000000ffff029224 */ /* 0x000fe200078e0a02 */
[----:B------:R-:W-:-:S05]  /*26760*/  @!P2 LOP3.LUT R2, RZ, R5, RZ, 0x33, !PT ;  /* 0x00000005ff02a212 */ /* 0x000fca00078e33ff */
[----:B------:R-:W-:Y:S02]  /*26770*/  IMAD R6, R7, R2, RZ ;  /* 0x0000000207067224 */ /* 0x000fe400078e02ff */
[----:B------:R-:W-:Y:S02]  /*26780*/  IMAD.MOV R2, RZ, RZ, -R2 ;  /* 0x000000ffff027224 */ /* 0x000fe400078e0a02 */
[----:B------:R-:W-:Y:S02]  /*26790*/  IMAD.MOV R3, RZ, RZ, -R6 ;  /* 0x000000ffff037224 */ /* 0x000fe400078e0a06 */
[----:B------:R-:W-:Y:S02]  /*267a0*/  IMAD R5, R5, R2, R0 ;  /* 0x0000000205057224 */ /* 0x000fe400078e0200 */
[----:B------:R-:W-:Y:S01]  /*267b0*/  IMAD.MOV.U32 R2, RZ, RZ, RZ ;  /* 0x000000ffff027224 */ /* 0x000fe200078e00ff */
[----:B------:R-:W-:-:S04]  /*267c0*/  VIADDMNMX R4, R3, R4, R7, PT ;  /* 0x0000000403047246 */ /* 0x000fc80003800107 */
[----:B------:R-:W-:-:S04]  /*267d0*/  IABS R7, R4 ;  /* 0x0000000400077213 */ /* 0x000fc80000000000 */
        /* <DEDUP_REMOVED lines=24> */
[----:B------:R-:W-:-:S07]  /*26960*/  IMAD R26, R2, R4, R5 ;  /* 0x00000004021a7224 */ /* 0x000fce00078e0205 */
.L_x_11118:
[----:B------:R-:W-:-:S05]  /*26970*/  LOP3.LUT R2, RZ, R2, RZ, 0x33, !PT ;  /* 0x00000002ff027212 */ /* 0x000fca00078e33ff */
[----:B------:R-:W-:Y:S01]  /*26980*/  IMAD.IADD R25, R25, 0x1, R2 ;  /* 0x0000000119197824 */ /* 0x000fe200078e0202 */
[----:B------:R-:W-:Y:S06]  /*26990*/  BRA `(.L_x_11119) ;  /* 0x00000000001c7947 */ /* 0x000fec0003800000 */
.L_x_11111:
[----:B------:R-:W-:Y:S01]  /*269a0*/  UMOV UR4, URZ ;  /* 0x0000003f00047c82 */ /* 0x000fe20008000000 */
[----:B------:R-:W-:Y:S01]  /*269b0*/  UMOV UR5, URZ ;  /* 0x0000003f00057c82 */ /* 0x000fe20008000000 */
[----:B------:R-:W-:Y:S01]  /*269c0*/  ULDC UR6, c[0x0][0xc3c] ;  /* 0x00030f0000067ab9 */ /* 0x000fe20000000800 */
[----:B------:R-:W-:Y:S02]  /*269d0*/  IMAD.MOV.U32 R24, RZ, RZ, R0 ;  /* 0x000000ffff187224 */ /* 0x000fe400078e0000 */
[----:B------:R-:W-:Y:S02]  /*269e0*/  IMAD.U32 R25, RZ, RZ, UR4 ;  /* 0x00000004ff197e24 */ /* 0x000fe4000f8e00ff */
[----:B------:R-:W-:Y:S02]  /*269f0*/  IMAD.U32 R26, RZ, RZ, UR5 ;  /* 0x00000005ff1a7e24 */ /* 0x000fe4000f8e00ff */
[----:B------:R-:W-:-:S07]  /*26a00*/  IMAD.U32 R27, RZ, RZ, UR6 ;  /* 0x00000006ff1b7e24 */ /* 0x000fce000f8e00ff */
.L_x_11119:
        /* <DEDUP_REMOVED lines=9> */
.L_x_11108:
[----:B------:R-:W-:Y:S02]  /*26aa0*/  ULDC UR4, c[0x0][0xc3c] ;  /* 0x00030f0000047ab9 */ /* 0x000fe40000000800 */
[----:B---3--:R-:W-:-:S13]  /*26ab0*/  ISETP.GE.AND P0, PT, R27, UR4, PT ;  /* 0x000000041b007c0c */ /* 0x008fda000bf06270 */
[----:B------:R-:W-:Y:S05]  /*26ac0*/  @!P0 BRA `(.L_x_11120) ;  /* 0xffffff8400a48947 */ /* 0x000fea000383ffff */
[----:B------:R-:W-:Y:S05]  /*26ad0*/  BSYNC B8 ;  /* 0x0000000000087941 */ /* 0x000fea0003800000 */
.L_x_10952:
[----:B-1----:R-:W3:Y:S01]  /*26ae0*/  LDL.LU R0, [R1+0x2c] ;  /* 0x00002c0001007983 */ /* 0x002ee20000300800 */
[----:B------:R-:W-:Y:S01]  /*26af0*/  BSSY B0, `(.L_x_11121) ;  /* 0x000000b000007945 */ /* 0x000fe20003800000 */
[----:B--2---:R-:W1:Y:S01]  /*26b00*/  S2R R5, SR_CgaCtaId ;  /* 0x0000000000057919 */ /* 0x004e620000008800 */
[----:B---3--:R-:W-:-:S05]  /*26b10*/  VIADD R0, R0, 0x1 ;  /* 0x0000000100007836 */ /* 0x008fca0000000000 */
[----:B------:R-:W-:-:S04]  /*26b20*/  LEA.HI R2, R0, R0, RZ, 0x1 ;  /* 0x0000000000027211 */ /* 0x000fc800078f08ff */
[----:B------:R-:W-:Y:S02]  /*26b30*/  LOP3.LUT R3, R2, 0xfffffffe, RZ, 0xc0, !PT ;  /* 0xfffffffe02037812 */ /* 0x000fe400078ec0ff */
[----:B------:R-:W-:-:S03]  /*26b40*/  MOV R2, 0x400 ;  /* 0x0000040000027802 */ /* 0x000fc60000000f00 */
[----:B------:R-:W-:Y:S01]  /*26b50*/  IMAD.IADD R0, R0, 0x1, -R3 ;  /* 0x0000000100007824 */ /* 0x000fe200078e0a03 */
[----:B-1----:R-:W-:-:S04]  /*26b60*/  LEA R9, R5, R2, 0x18 ;  /* 0x0000000205097211 */ /* 0x002fc800078ec0ff */
[----:B------:R-:W-:-:S04]  /*26b70*/  SHF.L.U32 R0, R0, 0x1f, RZ ;  /* 0x0000001f00007819 */ /* 0x000fc800000006ff */
[----:B------:R-:W1:Y:S02]  /*26b80*/  SYNCS.PHASECHK.TRANS64.TRYWAIT P0, [R9+URZ+0x2d820], R0 ;  /* 0x02d82000090075a7 */ /* 0x000e64000800017f */
[----:B-1----:R-:W-:Y:S05]  /*26b90*/  @!P0 BRA `(.L_x_11122) ;  /* 0x0000002800948947 */ /* 0x002fea0003800000 */
.L_x_11236:
[----:B------:R-:W-:Y:S05]  /*26ba0*/  BSYNC B0 ;  /* 0x0000000000007941 */ /* 0x000fea0003800000 */
.L_x_11121:
[----:B------:R-:W-:-:S03]  /*26bb0*/  UMOV UR4, 0xffffffff ;  /* 0xffffffff00047882 */ /* 0x000fc60000000000 */
[----:B------:R-:W-:Y:S05]  /*26bc0*/  BRA.DIV UR4, `(.L_x_11123) ;  /* 0x0000002a049c7947 */ /* 0x000fea000b800000 */
[----:B-1----:R-:W1:Y:S02]  /*26bd0*/  S2R R0, SR_TID.X ;  /* 0x0000000000007919 */ /* 0x002e640000002100 */
[----:B-1----:R-:W-:-:S04]  /*26be0*/  SHF.R.U32.HI R0, RZ, 0x5, R0 ;  /* 0x00000005ff007819 */ /* 0x002fc80000011600 */
[----:B------:R-:W-:-:S05]  /*26bf0*/  LOP3.LUT R0, R0, 0x3, RZ, 0xc0, !PT ;  /* 0x0000000300007812 */ /* 0x000fca00078ec0ff */
[----:B------:R1:W2:Y:S02]  /*26c00*/  SHFL.IDX PT, R14, R0, RZ, 0x1f ;  /* 0x00001fff000e7589 */ /* 0x0002a400000e0000 */
.L_x_11239:
[----:B--2---:R-:W-:-:S13]  /*26c10*/  ISETP.NE.AND P0, PT, R14, RZ, PT ;  /* 0x000000ff0e00720c */ /* 0x004fda0003f05270 */
[----:B------:R-:W-:Y:S05]  /*26c20*/  @P0 BRA `(.L_x_10726) ;  /* 0x0000000000880947 */ /* 0x000fea0003800000 */
[----:B------:R-:W-:-:S03]  /*26c30*/  UMOV UR4, 0xffffffff ;  /* 0xffffffff00047882 */ /* 0x000fc60000000000 */
[----:B------:R-:W-:Y:S05]  /*26c40*/  BRA.DIV UR4, `(.L_x_11124) ;  /* 0x0000002a04b07947 */ /* 0x000fea000b800000 */
[----:B------:R-:W-:-:S13]  /*26c50*/  ELECT P6, URZ, PT ;  /* 0x00000000003f782f */ /* 0x000fda00038c0000 */
.L_x_11242:
[----:B------:R-:W-:Y:S05]  /*26c60*/  @!P6 BRA `(.L_x_10726) ;  /* 0x000000000078e947 */ /* 0x000fea0003800000 */
[----:B------:R-:W-:-:S06]  /*26c70*/  ULOP3.LUT UR4, UR36, 0x2, URZ, 0xfc, !UPT ;  /* 0x0000000224047892 */ /* 0x000fcc000f8efc3f */
[----:B-1----:R-:W-:-:S05]  /*26c80*/  IMAD.U32 R0, RZ, RZ, UR4 ;  /* 0x00000004ff007e24 */ /* 0x002fca000f8e00ff */
[----:B------:R-:W-:-:S13]  /*26c90*/  ISETP.NE.AND P2, PT, R0, 0x3, PT ;  /* 0x000000030000780c */ /* 0x000fda0003f45270 */
[----:B------:R-:W-:Y:S05]  /*26ca0*/  @!P2 BRA `(.L_x_11125) ;  /* 0x000000000004a947 */ /* 0x000fea0003800000 */
[----:B------:R-:W-:Y:S01]  /*26cb0*/  BPT.TRAP 0x1 ;  /* 0x000000040000795c */ /* 0x000fe20000300000 */
.L_x_11125:
[----:B------:R-:W-:Y:S01]  /*26cc0*/  VIADD R0, R9, 0x2d840 ;  /* 0x0002d84009007836 */ /* 0x000fe20000000000 */
[----:B------:R-:W-:Y:S01]  /*26cd0*/  SHF.L.U32 R4, R28, 0x1f, RZ ;  /* 0x0000001f1c047819 */ /* 0x000fe200000006ff */
[C---:B------:R-:W-:Y:S02]  /*26ce0*/  VIADD R2, R19.reuse, 0x1 ;  /* 0x0000000113027836 */ /* 0x040fe40000000000 */
        /* <DEDUP_REMOVED lines=9> */
.L_x_11243:
[----:B------:R-:W2:Y:S02]  /*26d80*/  SYNCS.PHASECHK.TRANS64.TRYWAIT P0, [R3+URZ], R2 ;  /* 0x00000002030075a7 */ /* 0x000ea4000800017f */
[----:B--2---:R-:W-:Y:S05]  /*26d90*/  @!P0 BRA `(.L_x_11127) ;  /* 0x0000002800908947 */ /* 0x004fea0003800000 */
.L_x_11244:
[----:B------:R-:W-:Y:S05]  /*26da0*/  @!P2 BRA `(.L_x_11128) ;  /* 0x000000000004a947 */ /* 0x000fea0003800000 */
[----:B------:R-:W-:Y:S01]  /*26db0*/  BPT.TRAP 0x1 ;  /* 0x000000040000795c */ /* 0x000fe20000300000 */
.L_x_11128:
[----:B------:R-:W-:-:S04]  /*26dc0*/  VIADD R0, R9, 0x2d860 ;  /* 0x0002d86009007836 */ /* 0x000fc80000000000 */
[----:B------:R-:W-:-:S04]  /*26dd0*/  IMAD R19, R19, 0x8, R0 ;  /* 0x0000000813137824 */ /* 0x000fc800078e0200 */
[----:B------:R-:W3:Y:S02]  /*26de0*/  SYNCS.PHASECHK.TRANS64.TRYWAIT P0, [R19+URZ], R4 ;  /* 0x00000004130075a7 */ /* 0x000ee4000800017f */
[----:B---3--:R-:W-:Y:S05]  /*26df0*/  @!P0 BRA `(.L_x_11129) ;  /* 0x00000028008c8947 */ /* 0x008fea0003800000 */
.L_x_11245:
[----:B------:R-:W-:-:S07]  /*26e00*/  IMAD R7, R7, 0x8, R0 ;  /* 0x0000000807077824 */ /* 0x000fce00078e0200 */
.L_x_11130:
[----:B----4-:R4:W0:Y:S02]  /*26e10*/  SYNCS.PHASECHK.TRANS64.TRYWAIT P0, [R7+URZ], R2 ;  /* 0x00000002070075a7 */ /* 0x010824000800017f */
[----:B0-----:R-:W-:Y:S05]  /*26e20*/  @!P0 NANOSLEEP.SYNCS 0x989680 ;  /* 0x009896800000895d */ /* 0x001fea0003900000 */
[----:B------:R-:W0:Y:S02]  /*26e30*/  @!P0 SYNCS.PHASECHK.TRANS64 P0, [R7+URZ], R2 ;  /* 0x00000002070085a7 */ /* 0x000e24000800007f */
[----:B0-----:R-:W-:Y:S05]  /*26e40*/  @!P0 BRA `(.L_x_11130) ;  /* 0xfffffffc00f08947 */ /* 0x001fea000383ffff */
.L_x_10726:
[----:B------:R-:W-:Y:S05]  /*26e50*/  BSYNC B9 ;  /* 0x0000000000097941 */ /* 0x000fea0003800000 */
.L_x_10723:
[----:B------:R-:W-:Y:S05]  /*26e60*/  EXIT ;  /* 0x000000000000794d */ /* 0x000fea0003800000 */
.L_x_10752:
[----:B0-----:R0:W1:Y:S02]  /*26e70*/  SYNCS.PHASECHK.TRANS64.TRYWAIT P5, [R14+URZ+0x2d890], R85 ;  /* 0x02d890550e0075a7 */ /* 0x00106400080a017f */
[----:B-1----:R-:W-:Y:S05]  /*26e80*/  @!P5 NANOSLEEP.SYNCS 0x989680 ;  /* 0x009896800000d95d */ /* 0x002fea0003900000 */
[----:B------:R-:W1:Y:S02]  /*26e90*/  @!P5 SYNCS.PHASECHK.TRANS64 P5, [R14+URZ+0x2d890], R85 ;  /* 0x02d890550e00d5a7 */ /* 0x000e6400080a007f */
[----:B-1----:R-:W-:Y:S05]  /*26ea0*/  @!P5 BRA `(.L_x_10752) ;  /* 0xfffffffc00f0d947 */ /* 0x002fea000383ffff */
[----:B------:R-:W-:Y:S05]  /*26eb0*/  BRA `(.L_x_11131) ;  /* 0xfffffdc800187947 */ /* 0x000fea000383ffff */
.L_x_10780:
[----:B0-----:R0:W1:Y:S02]  /*26ec0*/  SYNCS.PHASECHK.TRANS64.TRYWAIT P5, [R14+URZ+0x2d890], R85 ;  /* 0x02d890550e0075a7 */ /* 0x00106400080a017f */
[----:B-1----:R-:W-:Y:S05]  /*26ed0*/  @!P5 NANOSLEEP.SYNCS 0x989680 ;  /* 0x009896800000d95d */ /* 0x002fea0003900000 */
[----:B------:R-:W1:Y:S02]  /*26ee0*/  @!P5 SYNCS.PHASECHK.TRANS64 P5, [R14+URZ+0x2d890], R85 ;  /* 0x02d890550e00d5a7 */ /* 0x000e6400080a007f */
[----:B-1----:R-:W-:Y:S05]  /*26ef0*/  @!P5 BRA `(.L_x_10780) ;  /* 0xfffffffc00f0d947 */ /* 0x002fea000383ffff */
[----:B------:R-:W-:Y:S05]  /*26f00*/  BRA `(.L_x_11132) ;  /* 0xfffffde000dc7947 */ /* 0x000fea000383ffff */
.L_x_10793:
[----:B0-----:R0:W1:Y:S02]  /*26f10*/  SYNCS.PHASECHK.TRANS64.TRYWAIT P4, [R14+URZ+0x2d890], R85 ;  /* 0x02d890550e0075a7 */ /* 0x001064000808017f */
[----:B-1----:R-:W-:Y:S05]  /*26f20*/  @!P4 NANOSLEEP.SYNCS 0x989680 ;  /* 0x009896800000c95d */ /* 0x002fea0003900000 */
[----:B------:R-:W1:Y:S02]  /*26f30*/  @!P4 SYNCS.PHASECHK.TRANS64 P4, [R14+URZ+0x2d890], R85 ;  /* 0x02d890550e00c5a7 */ /* 0x000e64000808007f */
[----:B-1----:R-:W-:Y:S05]  /*26f40*/  @!P4 BRA `(.L_x_10793) ;  /* 0xfffffffc00f0c947 */ /* 0x002fea000383ffff */
[----:B------:R-:W-:Y:S05]  /*26f50*/  BRA `(.L_x_11133) ;  /* 0xfffffdfc00747947 */ /* 0x000fea000383ffff */
.L_x_10797:
[----:B--2---:R2:W3:Y:S02]  /*26f60*/  SYNCS.PHASECHK.TRANS64.TRYWAIT P3, [R14+URZ+0x2d8b0], R85 ;  /* 0x02d8b0550e0075a7 */ /* 0x0044e4000806017f */
[----:B---3--:R-:W-:Y:S05]  /*26f70*/  @!P3 NANOSLEEP.SYNCS 0x989680 ;  /* 0x009896800000b95d */ /* 0x008fea0003900000 */
[----:B------:R-:W3:Y:S02]  /*26f80*/  @!P3 SYNCS.PHASECHK.TRANS64 P3, [R14+URZ+0x2d8b0], R85 ;  /* 0x02d8b0550e00b5a7 */ /* 0x000ee4000806007f */
[----:B---3--:R-:W-:Y:S05]  /*26f90*/  @!P3 BRA `(.L_x_10797) ;  /* 0xfffffffc00f0b947 */ /* 0x008fea000383ffff */
[----:B------:R-:W-:Y:S05]  /*26fa0*/  BRA `(.L_x_11134) ;  /* 0xfffffe00000c7947 */ /* 0x000fea000383ffff */
.L_x_10813:
[----:B------:R-:W-:Y:S01]  /*26fb0*/  BSSY B0, `(.L_x_11135) ;  /* 0x0000007000007945 */ /* 0x000fe20003800000 */
[----:B------:R-:W-:Y:S02]  /*26fc0*/  IMAD.MOV.U32 R12, RZ, RZ, RZ ;  /* 0x000000ffff0c7224 */ /* 0x000fe400078e00ff */
[----:B------:R-:W-:Y:S02]  /*26fd0*/  IMAD.MOV.U32 R11, RZ, RZ, 0x1f ;  /* 0x0000001fff0b7424 */ /* 0x000fe400078e00ff */
[----:B------:R-:W-:-:S07]  /*26fe0*/  IMAD.MOV.U32 R15, RZ, RZ, -0x1 ;  /* 0xffffffffff0f7424 */ /* 0x000fce00078e00ff */
[----:B-----5:R-:W-:Y:S05]  /*26ff0*/  WARPSYNC.COLLECTIVE R15, `(.L_x_11136) ;  /* 0x000000000f087348 */ /* 0x020fea0003c00000 */
[----:B------:R0:W1:Y:S02]  /*27000*/  SHFL.IDX P6, R14, R13, R12, R11 ;  /* 0x0000000c0d0e7389 */ /* 0x00006400000c000b */
[----:B01---5:R-:W-:Y:S01]  /*27010*/  ENDCOLLECTIVE ;  /* 0x000000000000791b */ /* 0x023fe20003800000 */
.L_x_11136:
[----:B------:R-:W-:Y:S05]  /*27020*/  BSYNC B0 ;  /* 0x0000000000007941 */ /* 0x000fea0003800000 */
.L_x_11135:
[----:B------:R0:W-:Y:S01]  /*27030*/  STL [R1], R14 ;  /* 0x0000000e01007387 */ /* 0x0001e20000100800 */
[----:B------:R-:W-:Y:S05]  /*27040*/  BRA `(.L_x_11137) ;  /* 0xfffffe0c001c7947 */ /* 0x000fea000383ffff */
.L_x_10824:
[----:B------:R-:W-:Y:S01]  /*27050*/  BSSY B1, `(.L_x_11138) ;  /* 0x0000007000017945 */ /* 0x000fe20003800000 */
[----:B------:R-:W-:Y:S02]  /*27060*/  IMAD.MOV.U32 R12, RZ, RZ, RZ ;  /* 0x000000ffff0c7224 */ /* 0x000fe400078e00ff */
[----:B------:R-:W-:Y:S02]  /*27070*/  IMAD.MOV.U32 R11, RZ, RZ, 0x1e1f ;  /* 0x00001e1fff0b7424 */ /* 0x000fe400078e00ff */
[----:B------:R-:W-:-:S07]  /*27080*/  IMAD.MOV.U32 R15, RZ, RZ, -0x1 ;  /* 0xffffffffff0f7424 */ /* 0x000fce00078e00ff */
[----:B0-----:R-:W-:Y:S05]  /*27090*/  WARPSYNC.COLLECTIVE R15, `(.L_x_11139) ;  /* 0x000000000f087348 */ /* 0x001fea0003c00000 */
[----:B0-----:R0:W1:Y:S02]  /*270a0*/  SHFL.IDX P6, R14, R13, R12, R11 ;  /* 0x0000000c0d0e7389 */ /* 0x00106400000c000b */
[----:B01----:R-:W-:Y:S01]  /*270b0*/  ENDCOLLECTIVE ;  /* 0x000000000000791b */ /* 0x003fe20003800000 */
.L_x_11139:
[----:B------:R-:W-:Y:S05]  /*270c0*/  BSYNC B1 ;  /* 0x0000000000017941 */ /* 0x000fea0003800000 */
.L_x_11138:
        /* <DEDUP_REMOVED lines=8> */
.L_x_11140:
[----:B------:R-:W-:Y:S02]  /*27150*/  IMAD.MOV.U32 R13, RZ, RZ, R0 ;  /* 0x000000ffff0d7224 */ /* 0x000fe400078e0000 */
[----:B------:R-:W-:-:S07]  /*27160*/  IMAD.MOV.U32 R6, RZ, RZ, R14 ;  /* 0x000000ffff067224 */ /* 0x000fce00078e000e */
[----:B------:R-:W-:Y:S05]  /*27170*/  WARPSYNC.COLLECTIVE R15, `(.L_x_11141) ;  /* 0x000000000f087348 */ /* 0x000fea0003c00000 */
[----:B------:R0:W1:Y:S02]  /*27180*/  SHFL.IDX P6, R14, R13, R12, R11 ;  /* 0x0000000c0d0e7389 */ /* 0x00006400000c000b */
[----:B01----:R-:W-:Y:S01]  /*27190*/  ENDCOLLECTIVE ;  /* 0x000000000000791b */ /* 0x003fe20003800000 */
.L_x_11141:
[----:B------:R-:W-:Y:S02]  /*271a0*/  IMAD.MOV.U32 R13, RZ, RZ, R39 ;  /* 0x000000ffff0d7224 */ /* 0x000fe400078e0027 */
[----:B------:R-:W-:-:S07]  /*271b0*/  IMAD.MOV.U32 R0, RZ, RZ, R14 ;  /* 0x000000ffff007224 */ /* 0x000fce00078e000e */
[----:B------:R-:W-:Y:S05]  /*271c0*/  WARPSYNC.COLLECTIVE R15, `(.L_x_11142) ;  /* 0x000000000f087348 */ /* 0x000fea0003c00000 */
[----:B------:R0:W1:Y:S02]  /*271d0*/  SHFL.IDX P6, R14, R13, R12, R11 ;  /* 0x0000000c0d0e7389 */ /* 0x00006400000c000b */
[----:B01----:R-:W-:Y:S01]  /*271e0*/  ENDCOLLECTIVE ;  /* 0x000000000000791b */ /* 0x003fe20003800000 */
.L_x_11142:
[----:B------:R-:W-:Y:S01]  /*271f0*/  IMAD.MOV.U32 R39, RZ, RZ, R14 ;  /* 0x000000ffff277224 */ /* 0x000fe200078e000e */
[----:B------:R-:W-:Y:S06]  /*27200*/  BRA `(.L_x_11143) ;  /* 0xfffffe1000987947 */ /* 0x000fec000383ffff */
.L_x_10828:
[----:B0-----:R0:W1:Y:S02]  /*27210*/  SYNCS.PHASECHK.TRANS64.TRYWAIT P1, [R2+URZ+0x2d800], R3 ;  /* 0x02d80003020075a7 */ /* 0x001064000802017f */
[----:B-1----:R-:W-:Y:S05]  /*27220*/  @!P1 NANOSLEEP.SYNCS 0x989680 ;  /* 0x009896800000995d */ /* 0x002fea0003900000 */
[----:B------:R-:W1:Y:S02]  /*27230*/  @!P1 SYNCS.PHASECHK.TRANS64 P1, [R2+URZ+0x2d800], R3 ;  /* 0x02d80003020095a7 */ /* 0x000e64000802007f */
[----:B-1----:R-:W-:Y:S05]  /*27240*/  @!P1 BRA `(.L_x_10828) ;  /* 0xfffffffc00f09947 */ /* 0x002fea000383ffff */
[----:B------:R-:W-:Y:S05]  /*27250*/  BRA `(.L_x_11144) ;  /* 0xfffffe1800d87947 */ /* 0x000fea000383ffff */
.L_x_10840:
[----:B------:R-:W-:Y:S01]  /*27260*/  BSSY B1, `(.L_x_11145) ;  /* 0x0000007000017945 */ /* 0x000fe20003800000 */
[----:B------:R-:W-:Y:S02]  /*27270*/  IMAD.MOV.U32 R12, RZ, RZ, RZ ;  /* 0x000000ffff0c7224 */ /* 0x000fe400078e00ff */
[----:B------:R-:W-:Y:S02]  /*27280*/  IMAD.MOV.U32 R11, RZ, RZ, 0x1e1f ;  /* 0x00001e1fff0b7424 */ /* 0x000fe400078e00ff */
[----:B------:R-:W-:-:S07]  /*27290*/  IMAD.MOV.U32 R15, RZ, RZ, -0x1 ;  /* 0xffffffffff0f7424 */ /* 0x000fce00078e00ff */
[----:B0-----:R-:W-:Y:S05]  /*272a0*/  WARPSYNC.COLLECTIVE R15, `(.L_x_11146) ;  /* 0x000000000f087348 */ /* 0x001fea0003c00000 */
[----:B0-----:R0:W1:Y:S02]  /*272b0*/  SHFL.IDX P6, R14, R13, R12, R11 ;  /* 0x0000000c0d0e7389 */ /* 0x00106400000c000b */
[----:B01----:R-:W-:Y:S01]  /*272c0*/  ENDCOLLECTIVE ;  /* 0x000000000000791b */ /* 0x003fe20003800000 */
.L_x_11146:
[----:B------:R-:W-:Y:S05]  /*272d0*/  BSYNC B1 ;  /* 0x0000000000017941 */ /* 0x000fea0003800000 */
.L_x_11145:
        /* <DEDUP_REMOVED lines=8> */
.L_x_11147:
[----:B------:R-:W-:Y:S02]  /*27360*/  IMAD.MOV.U32 R13, RZ, RZ, R43 ;  /* 0x000000ffff0d7224 */ /* 0x000fe400078e002b */
[----:B------:R-:W-:-:S07]  /*27370*/  IMAD.MOV.U32 R36, RZ, RZ, R14 ;  /* 0x000000ffff247224 */ /* 0x000fce00078e000e */
[----:B------:R-:W-:Y:S05]  /*27380*/  WARPSYNC.COLLECTIVE R15, `(.L_x_11148) ;  /* 0x000000000f087348 */ /* 0x000fea0003c00000 */
[----:B------:R0:W1:Y:S02]  /*27390*/  SHFL.IDX P6, R14, R13, R12, R11 ;  /* 0x0000000c0d0e7389 */ /* 0x00006400000c000b */
[----:B01----:R-:W-:Y:S01]  /*273a0*/  ENDCOLLECTIVE ;  /* 0x000000000000791b */ /* 0x003fe20003800000 */
.L_x_11148:
[----:B------:R-:W-:Y:S02]  /*273b0*/  IMAD.MOV.U32 R13, RZ, RZ, R42 ;  /* 0x000000ffff0d7224 */ /* 0x000fe400078e002a */
[----:B------:R-:W-:-:S07]  /*273c0*/  IMAD.MOV.U32 R43, RZ, RZ, R14 ;  /* 0x000000ffff2b7224 */ /* 0x000fce00078e000e */
[----:B------:R-:W-:Y:S05]  /*273d0*/  WARPSYNC.COLLECTIVE R15, `(.L_x_11149) ;  /* 0x000000000f087348 */ /* 0x000fea0003c00000 */
[----:B------:R0:W1:Y:S02]  /*273e0*/  SHFL.IDX P6, R14, R13, R12, R11 ;  /* 0x0000000c0d0e7389 */ /* 0x00006400000c000b */
[----:B01----:R-:W-:Y:S01]  /*273f0*/  ENDCOLLECTIVE ;  /* 0x000000000000791b */ /* 0x003fe20003800000 */
.L_x_11149:
[----:B------:R-:W-:Y:S01]  /*27400*/  IMAD.MOV.U32 R42, RZ, RZ, R14 ;  /* 0x000000ffff2a7224 */ /* 0x000fe200078e000e */
[----:B------:R-:W-:Y:S06]  /*27410*/  BRA `(.L_x_11150) ;  /* 0xfffffe2c00f07947 */ /* 0x000fec000383ffff */
.L_x_10844:
[----:B0-----:R0:W1:Y:S02]  /*27420*/  SYNCS.PHASECHK.TRANS64.TRYWAIT P1, [R2+URZ+0x2d800], R3 ;  /* 0x02d80003020075a7 */ /* 0x001064000802017f */
[----:B-1----:R-:W-:Y:S05]  /*27430*/  @!P1 NANOSLEEP.SYNCS 0x989680 ;  /* 0x009896800000995d */ /* 0x002fea0003900000 */
[----:B------:R-:W1:Y:S02]  /*27440*/  @!P1 SYNCS.PHASECHK.TRANS64 P1, [R2+URZ+0x2d800], R3 ;  /* 0x02d80003020095a7 */ /* 0x000e64000802007f */
[----:B-1----:R-:W-:Y:S05]  /*27450*/  @!P1 BRA `(.L_x_10844) ;  /* 0xfffffffc00f09947 */ /* 0x002fea000383ffff */
[----:B------:R-:W-:Y:S05]  /*27460*/  BRA `(.L_x_11151) ;  /* 0xfffffe3400a87947 */ /* 0x000fea000383ffff */
.L_x_10852:
[----:B-1----:R1:W2:Y:S02]  /*27470*/  SYNCS.PHASECHK.TRANS64.TRYWAIT P2, [R0+URZ+0x2d830], R3 ;  /* 0x02d83003000075a7 */ /* 0x0022a4000804017f */
[----:B--2---:R-:W-:Y:S05]  /*27480*/  @!P2 NANOSLEEP.SYNCS 0x989680 ;  /* 0x009896800000a95d */ /* 0x004fea0003900000 */
[----:B------:R-:W2:Y:S02]  /*27490*/  @!P2 SYNCS.PHASECHK.TRANS64 P2, [R0+URZ+0x2d830], R3 ;  /* 0x02d830030000a5a7 */ /* 0x000ea4000804007f */
[----:B--2---:R-:W-:Y:S05]  /*274a0*/  @!P2 BRA `(.L_x_10852) ;  /* 0xfffffffc00f0a947 */ /* 0x004fea000383ffff */
[----:B------:R-:W-:Y:S05]  /*274b0*/  BRA `(.L_x_10851) ;  /* 0xfffffe4c00887947 */ /* 0x000fea000383ffff */
.L_x_10870:
[----:B-1----:R1:W2:Y:S02]  /*274c0*/  SYNCS.PHASECHK.TRANS64.TRYWAIT P4, [R11+URZ+0x2d830], R10 ;  /* 0x02d8300a0b0075a7 */ /* 0x0022a4000808017f */
[----:B--2---:R-:W-:Y:S05]  /*274d0*/  @!P4 NANOSLEEP.SYNCS 0x989680 ;  /* 0x009896800000c95d */ /* 0x004fea0003900000 */
[----:B------:R-:W2:Y:S02]  /*274e0*/  @!P4 SYNCS.PHASECHK.TRANS64 P4, [R11+URZ+0x2d830], R10 ;  /* 0x02d8300a0b00c5a7 */ /* 0x000ea4000808007f */
[----:B--2---:R-:W-:Y:S05]  /*274f0*/  @!P4 BRA `(.L_x_10870) ;  /* 0xfffffffc00f0c947 */ /* 0x004fea000383ffff */
[----:B------:R-:W-:Y:S05]  /*27500*/  BRA `(.L_x_10869) ;  /* 0xfffffe8c000c7947 */ /* 0x000fea000383ffff */
.L_x_10874:
[----:B-1----:R1:W2:Y:S02]  /*27510*/  SYNCS.PHASECHK.TRANS64.TRYWAIT P3, [R11+URZ+0x2d850], R10 ;  /* 0x02d8500a0b0075a7 */ /* 0x0022a4000806017f */
[----:B--2---:R-:W-:Y:S05]  /*27520*/  @!P3 NANOSLEEP.SYNCS 0x989680 ;  /* 0x009896800000b95d */ /* 0x004fea0003900000 */
[----:B------:R-:W2:Y:S02]  /*27530*/  @!P3 SYNCS.PHASECHK.TRANS64 P3, [R11+URZ+0x2d850], R10 ;  /* 0x02d8500a0b00b5a7 */ /* 0x000ea4000806007f */
[----:B--2---:R-:W-:Y:S05]  /*27540*/  @!P3 BRA `(.L_x_10874) ;  /* 0xfffffffc00f0b947 */ /* 0x004fea000383ffff */
[----:B------:R-:W-:Y:S05]  /*27550*/  BRA `(.L_x_10871) ;  /* 0xfffffe9000107947 */ /* 0x000fea000383ffff */
.L_x_10893:
[----:B-1----:R1:W2:Y:S02]  /*27560*/  SYNCS.PHASECHK.TRANS64.TRYWAIT P3, [R12+URZ+0x2d830], R13 ;  /* 0x02d8300d0c0075a7 */ /* 0x0022a4000806017f */
[----:B--2---:R-:W-:Y:S05]  /*27570*/  @!P3 NANOSLEEP.SYNCS 0x989680 ;  /* 0x009896800000b95d */ /* 0x004fea0003900000 */
[----:B------:R-:W2:Y:S02]  /*27580*/  @!P3 SYNCS.PHASECHK.TRANS64 P3, [R12+URZ+0x2d830], R13 ;  /* 0x02d8300d0c00b5a7 */ /* 0x000ea4000806007f */
[----:B--2---:R-:W-:Y:S05]  /*27590*/  @!P3 BRA `(.L_x_10893) ;  /* 0xfffffffc00f0b947 */ /* 0x004fea000383ffff */
[----:B------:R-:W-:Y:S05]  /*275a0*/  BRA `(.L_x_10892) ;  /* 0xfffffec800787947 */ /* 0x000fea000383ffff */
.L_x_10897:
[----:B-1----:R1:W2:Y:S02]  /*275b0*/  SYNCS.PHASECHK.TRANS64.TRYWAIT P2, [R13+URZ+0x2d850], R12 ;  /* 0x02d8500c0d0075a7 */ /* 0x0022a4000804017f */
[----:B--2---:R-:W-:Y:S05]  /*275c0*/  @!P2 NANOSLEEP.SYNCS 0x989680 ;  /* 0x009896800000a95d */ /* 0x004fea0003900000 */
[----:B------:R-:W2:Y:S02]  /*275d0*/  @!P2 SYNCS.PHASECHK.TRANS64 P2, [R13+URZ+0x2d850], R12 ;  /* 0x02d8500c0d00a5a7 */ /* 0x000ea4000804007f */
[----:B--2---:R-:W-:Y:S05]  /*275e0*/  @!P2 BRA `(.L_x_10897) ;  /* 0xfffffffc00f0a947 */ /* 0x004fea000383ffff */
[----:B------:R-:W-:Y:S05]  /*275f0*/  BRA `(.L_x_10894) ;  /* 0xfffffecc007c7947 */ /* 0x000fea000383ffff */
.L_x_10904:
[----:B-1----:R1:W2:Y:S02]  /*27600*/  SYNCS.PHASECHK.TRANS64.TRYWAIT P3, [R12+URZ+0x2d830], R13 ;  /* 0x02d8300d0c0075a7 */ /* 0x0022a4000806017f */
[----:B--2---:R-:W-:Y:S05]  /*27610*/  @!P3 NANOSLEEP.SYNCS 0x989680 ;  /* 0x009896800000b95d */ /* 0x004fea0003900000 */
[----:B------:R-:W2:Y:S02]  /*27620*/  @!P3 SYNCS.PHASECHK.TRANS64 P3, [R12+URZ+0x2d830], R13 ;  /* 0x02d8300d0c00b5a7 */ /* 0x000ea4000806007f */
[----:B--2---:R-:W-:Y:S05]  /*27630*/  @!P3 BRA `(.L_x_10904) ;  /* 0xfffffffc00f0b947 */ /* 0x004fea000383ffff */
[----:B------:R-:W-:Y:S05]  /*27640*/  BRA `(.L_x_10903) ;  /* 0xfffffef400507947 */ /* 0x000fea000383ffff */
.L_x_10908:
[----:B-1----:R1:W2:Y:S02]  /*27650*/  SYNCS.PHASECHK.TRANS64.TRYWAIT P2, [R13+URZ+0x2d850], R12 ;  /* 0x02d8500c0d0075a7 */ /* 0x0022a4000804017f */
[----:B--2---:R-:W-:Y:S05]  /*27660*/  @!P2 NANOSLEEP.SYNCS 0x989680 ;  /* 0x009896800000a95d */ /* 0x004fea0003900000 */
[----:B------:R-:W2:Y:S02]  /*27670*/  @!P2 SYNCS.PHASECHK.TRANS64 P2, [R13+URZ+0x2d850], R12 ;  /* 0x02d8500c0d00a5a7 */ /* 0x000ea4000804007f */
[----:B--2---:R-:W-:Y:S05]  /*27680*/  @!P2 BRA `(.L_x_10908) ;  /* 0xfffffffc00f0a947 */ /* 0x004fea000383ffff */
[----:B------:R-:W-:Y:S05]  /*27690*/  BRA `(.L_x_10905) ;  /* 0xfffffef800547947 */ /* 0x000fea000383ffff */
.L_x_10921:
[----:B-1----:R1:W2:Y:S02]  /*276a0*/  SYNCS.PHASECHK.TRANS64.TRYWAIT P0, [R0+URZ+0x2d850], R5 ;  /* 0x02d85005000075a7 */ /* 0x0022a4000800017f */
[----:B--2---:R-:W-:Y:S05]  /*276b0*/  @!P0 NANOSLEEP.SYNCS 0x989680 ;  /* 0x009896800000895d */ /* 0x004fea0003900000 */
[----:B------:R-:W2:Y:S02]  /*276c0*/  @!P0 SYNCS.PHASECHK.TRANS64 P0, [R0+URZ+0x2d850], R5 ;  /* 0x02d85005000085a7 */ /* 0x000ea4000800007f */
[----:B--2---:R-:W-:Y:S05]  /*276d0*/  @!P0 BRA `(.L_x_10921) ;  /* 0xfffffffc00f08947 */ /* 0x004fea000383ffff */
[----:B------:R-:W-:Y:S05]  /*276e0*/  BRA `(.L_x_10920) ;  /* 0xffffff3000187947 */ /* 0x000fea000383ffff */
.L_x_10926:
[----:B------:R-:W-:Y:S02]  /*276f0*/  IMAD.MOV.U32 R13, RZ, RZ, R8 ;  /* 0x000000ffff0d7224 */ /* 0x000fe400078e0008 */
[----:B------:R-:W-:Y:S02]  /*27700*/  IMAD.MOV.U32 R12, RZ, RZ, RZ ;  /* 0x000000ffff0c7224 */ /* 0x000fe400078e00ff */
[----:B------:R-:W-:Y:S02]  /*27710*/  IMAD.MOV.U32 R11, RZ, RZ, 0x1c1f ;  /* 0x00001c1fff0b7424 */ /* 0x000fe400078e00ff */
[----:B------:R-:W-:-:S07]  /*27720*/  IMAD.MOV.U32 R15, RZ, RZ, -0x1 ;  /* 0xffffffffff0f7424 */ /* 0x000fce00078e00ff */
[----:B-----5:R-:W-:Y:S05]  /*27730*/  WARPSYNC.COLLECTIVE R15, `(.L_x_11152) ;  /* 0x000000000f087348 */ /* 0x020fea0003c00000 */
[----:B------:R0:W1:Y:S02]  /*27740*/  SHFL.IDX P6, R14, R13, R12, R11 ;  /* 0x0000000c0d0e7389 */ /* 0x00006400000c000b */
[----:B01---5:R-:W-:Y:S01]  /*27750*/  ENDCOLLECTIVE ;  /* 0x000000000000791b */ /* 0x023fe20003800000 */
.L_x_11152:
[----:B------:R-:W-:Y:S02]  /*27760*/  IMAD.MOV.U32 R13, RZ, RZ, R0 ;  /* 0x000000ffff0d7224 */ /* 0x000fe400078e0000 */
[----:B------:R-:W-:-:S07]  /*27770*/  IMAD.MOV.U32 R3, RZ, RZ, R14 ;  /* 0x000000ffff037224 */ /* 0x000fce00078e000e */
[----:B------:R-:W-:Y:S05]  /*27780*/  WARPSYNC.COLLECTIVE R15, `(.L_x_11153) ;  /* 0x000000000f087348 */ /* 0x000fea0003c00000 */
[----:B------:R0:W1:Y:S02]  /*27790*/  SHFL.IDX P6, R14, R13, R12, R11 ;  /* 0x0000000c0d0e7389 */ /* 0x00006400000c000b */
[----:B01----:R-:W-:Y:S01]  /*277a0*/  ENDCOLLECTIVE ;  /* 0x000000000000791b */ /* 0x003fe20003800000 */
.L_x_11153:
[----:B------:R-:W-:Y:S05]  /*277b0*/  BRA `(.L_x_11154) ;  /* 0xffffff4800e47947 */ /* 0x000fea000383ffff */
.L_x_10929:
        /* <DEDUP_REMOVED lines=8> */
.L_x_11156:
[----:B------:R-:W-:Y:S05]  /*27840*/  BSYNC B1 ;  /* 0x0000000000017941 */ /* 0x000fea0003800000 */
.L_x_11155:
        /* <DEDUP_REMOVED lines=8> */
.L_x_11157:
[----:B------:R-:W-:Y:S05]  /*278d0*/  BRA `(.L_x_11158) ;  /* 0xffffff4800f47947 */ /* 0x000fea000383ffff */
.L_x_10931:
[----:B------:R-:W-:Y:S02]  /*278e0*/  IMAD.MOV.U32 R13, RZ, RZ, R29 ;  /* 0x000000ffff0d7224 */ /* 0x000fe400078e001d */
[----:B------:R-:W-:Y:S02]  /*278f0*/  IMAD.MOV.U32 R12, RZ, RZ, RZ ;  /* 0x000000ffff0c7224 */ /* 0x000fe400078e00ff */
[----:B------:R-:W-:Y:S02]  /*27900*/  IMAD.MOV.U32 R11, RZ, RZ, 0x1c1f ;  /* 0x00001c1fff0b7424 */ /* 0x000fe400078e00ff */
[----:B------:R-:W-:-:S07]  /*27910*/  IMAD.MOV.U32 R15, RZ, RZ, -0x1 ;  /* 0xffffffffff0f7424 */ /* 0x000fce00078e00ff */
[----:B------:R-:W-:Y:S05]  /*27920*/  WARPSYNC.COLLECTIVE R15, `(.L_x_11159) ;  /* 0x000000000f087348 */ /* 0x000fea0003c00000 */
[----:B------:R0:W1:Y:S02]  /*27930*/  SHFL.IDX P6, R14, R13, R12, R11 ;  /* 0x0000000c0d0e7389 */ /* 0x00006400000c000b */
[----:B01----:R-:W-:Y:S01]  /*27940*/  ENDCOLLECTIVE ;  /* 0x000000000000791b */ /* 0x003fe20003800000 */
.L_x_11159:
[----:B------:R-:W-:Y:S02]  /*27950*/  IMAD.MOV.U32 R13, RZ, RZ, R3 ;  /* 0x000000ffff0d7224 */ /* 0x000fe400078e0003 */
[----:B------:R-:W-:-:S07]  /*27960*/  IMAD.MOV.U32 R0, RZ, RZ, R14 ;  /* 0x000000ffff007224 */ /* 0x000fce00078e000e */
[----:B------:R-:W-:Y:S05]  /*27970*/  WARPSYNC.COLLECTIVE R15, `(.L_x_11160) ;  /* 0x000000000f087348 */ /* 0x000fea0003c00000 */
[----:B------:R0:W1:Y:S02]  /*27980*/  SHFL.IDX P6, R14, R13, R12, R11 ;  /* 0x0000000c0d0e7389 */ /* 0x00006400000c000b */
[----:B01----:R-:W-:Y:S01]  /*27990*/  ENDCOLLECTIVE ;  /* 0x000000000000791b */ /* 0x003fe20003800000 */
.L_x_11160:
[----:B------:R-:W-:Y:S05]  /*279a0*/  BRA `(.L_x_11161) ;  /* 0xffffff4c00c07947 */ /* 0x000fea000383ffff */
.L_x_10934:
        /* <DEDUP_REMOVED lines=8> */
.L_x_11163:
[----:B------:R-:W-:Y:S05]  /*27a30*/  BSYNC B1 ;  /* 0x0000000000017941 */ /* 0x000fea0003800000 */
.L_x_11162:
        /* <DEDUP_REMOVED lines=8> */
.L_x_11164:
[----:B------:R-:W-:Y:S05]  /*27ac0*/  BRA `(.L_x_11165) ;  /* 0xffffff5000d47947 */ /* 0x000fea000383ffff */
.L_x_10938:
[----:B------:R-:W-:Y:S02]  /*27ad0*/  IMAD.MOV.U32 R13, RZ, RZ, R4 ;  /* 0x000000ffff0d7224 */ /* 0x000fe400078e0004 */
[----:B------:R-:W-:Y:S02]  /*27ae0*/  IMAD.MOV.U32 R12, RZ, RZ, RZ ;  /* 0x000000ffff0c7224 */ /* 0x000fe400078e00ff */
[----:B------:R-:W-:Y:S02]  /*27af0*/  IMAD.MOV.U32 R11, RZ, RZ, 0x1c1f ;  /* 0x00001c1fff0b7424 */ /* 0x000fe400078e00ff */
[----:B------:R-:W-:-:S07]  /*27b00*/  IMAD.MOV.U32 R15, RZ, RZ, -0x1 ;  /* 0xffffffffff0f7424 */ /* 0x000fce00078e00ff */
[----:B-1----:R-:W-:Y:S05]  /*27b10*/  WARPSYNC.COLLECTIVE R15, `(.L_x_11166) ;  /* 0x000000000f087348 */ /* 0x002fea0003c00000 */
[----:B------:R0:W2:Y:S02]  /*27b20*/  SHFL.IDX P6, R14, R13, R12, R11 ;  /* 0x0000000c0d0e7389 */ /* 0x0000a400000c000b */
[----:B012---:R-:W-:Y:S01]  /*27b30*/  ENDCOLLECTIVE ;  /* 0x000000000000791b */ /* 0x007fe20003800000 */
.L_x_11166:
[----:B------:R-:W-:Y:S02]  /*27b40*/  IMAD.MOV.U32 R13, RZ, RZ, R0 ;  /* 0x000000ffff0d7224 */ /* 0x000fe400078e0000 */
[----:B------:R-:W-:-:S07]  /*27b50*/  IMAD.MOV.U32 R3, RZ, RZ, R14 ;  /* 0x000000ffff037224 */ /* 0x000fce00078e000e */
[----:B------:R-:W-:Y:S05]  /*27b60*/  WARPSYNC.COLLECTIVE R15, `(.L_x_11167) ;  /* 0x000000000f087348 */ /* 0x000fea0003c00000 */
[----:B------:R0:W1:Y:S02]  /*27b70*/  SHFL.IDX P6, R14, R13, R12, R11 ;  /* 0x0000000c0d0e7389 */ /* 0x00006400000c000b */
[----:B01----:R-:W-:Y:S01]  /*27b80*/  ENDCOLLECTIVE ;  /* 0x000000000000791b */ /* 0x003fe20003800000 */
.L_x_11167:
[----:B------:R-:W-:Y:S05]  /*27b90*/  BRA `(.L_x_11168) ;  /* 0xffffff60002c7947 */ /* 0x000fea000383ffff */
.L_x_10941:
        /* <DEDUP_REMOVED lines=8> */
.L_x_11170:
[----:B------:R-:W-:Y:S05]  /*27c20*/  BSYNC B1 ;  /* 0x0000000000017941 */ /* 0x000fea0003800000 */
.L_x_11169:
        /* <DEDUP_REMOVED lines=8> */
.L_x_11171:
[----:B------:R-:W-:Y:S05]  /*27cb0*/  BRA `(.L_x_11172) ;  /* 0xffffff6000407947 */ /* 0x000fea000383ffff */
.L_x_10968:
        /* <DEDUP_REMOVED lines=11> */
.L_x_11174:
[----:B------:R-:W-:Y:S05]  /*27d70*/  BSYNC B1 ;  /* 0x0000000000017941 */ /* 0x000fea0003800000 */
.L_x_11173:
[----:B------:R-:W-:Y:S05]  /*27d80*/  BRA `(.L_x_11175) ;  /* 0xffffff8000487947 */ /* 0x000fea000383ffff */
.L_x_10970:
[----:B------:R-:W-:Y:S01]  /*27d90*/  BSSY B1, `(.L_x_11176) ;  /* 0x0000006000017945 */ /* 0x000fe20003800000 */
[----:B------:R-:W-:-:S07]  /*27da0*/  IMAD.MOV.U32 R15, RZ, RZ, -0x1 ;  /* 0xffffffffff0f7424 */ /* 0x000fce00078e00ff */
[----:B0-----:R-:W-:Y:S05]  /*27db0*/  WARPSYNC.COLLECTIVE R15, `(.L_x_11177) ;  /* 0x000000000f0c7348 */ /* 0x001fea0003c00000 */
[----:B------:R-:W-:Y:S02]  /*27dc0*/  ELECT P6, UR62, PT ;  /* 0x00000000003e782f */ /* 0x000fe400038c0000 */
[----:B------:R-:W-:Y:S01]  /*27dd0*/  MOV R14, UR62 ;  /* 0x0000003e000e7c02 */ /* 0x000fe20008000f00 */
[----:B0-----:R-:W-:Y:S10]  /*27de0*/  ENDCOLLECTIVE ;  /* 0x000000000000791b */ /* 0x001ff40003800000 */
.L_x_11177:
[----:B------:R-:W-:Y:S05]  /*27df0*/  BSYNC B1 ;  /* 0x0000000000017941 */ /* 0x000fea0003800000 */
.L_x_11176:
[----:B------:R-:W-:Y:S01]  /*27e00*/  PLOP3.LUT P2, PT, P6, PT, PT, 0x80, 0x0 ;  /* 0x000000000000781c */ /* 0x000fe2000374f070 */
[----:B------:R-:W-:-:S12]  /*27e10*/  BRA `(.L_x_10969) ;  /* 0xffffff80003c7947 */ /* 0x000fd8000383ffff */
.L_x_10972:
[----:B0-----:R0:W1:Y:S02]  /*27e20*/  SYNCS.PHASECHK.TRANS64.TRYWAIT P0, [R16+URZ+0x2d820], R5 ;  /* 0x02d82005100075a7 */ /* 0x001064000800017f */
[----:B-1----:R-:W-:Y:S05]  /*27e30*/  @!P0 NANOSLEEP.SYNCS 0x989680 ;  /* 0x009896800000895d */ /* 0x002fea0003900000 */
[----:B------:R-:W1:Y:S02]  /*27e40*/  @!P0 SYNCS.PHASECHK.TRANS64 P0, [R16+URZ+0x2d820], R5 ;  /* 0x02d82005100085a7 */ /* 0x000e64000800007f */
[----:B-1----:R-:W-:Y:S05]  /*27e50*/  @!P0 BRA `(.L_x_10972) ;  /* 0xfffffffc00f08947 */ /* 0x002fea000383ffff */
[----:B------:R-:W-:Y:S05]  /*27e60*/  BRA `(.L_x_11178) ;  /* 0xffffff80004c7947 */ /* 0x000fea000383ffff */
.L_x_10976:
[----:B-1----:R1:W2:Y:S02]  /*27e70*/  SYNCS.PHASECHK.TRANS64.TRYWAIT P0, [R11+URZ+0x2d8a0], R10 ;  /* 0x02d8a00a0b0075a7 */ /* 0x0022a4000800017f */
[----:B--2---:R-:W-:Y:S05]  /*27e80*/  @!P0 NANOSLEEP.SYNCS 0x989680 ;  /* 0x009896800000895d */ /* 0x004fea0003900000 */
[----:B------:R-:W2:Y:S02]  /*27e90*/  @!P0 SYNCS.PHASECHK.TRANS64 P0, [R11+URZ+0x2d8a0], R10 ;  /* 0x02d8a00a0b0085a7 */ /* 0x000ea4000800007f */
[----:B--2---:R-:W-:Y:S05]  /*27ea0*/  @!P0 BRA `(.L_x_10976) ;  /* 0xfffffffc00f08947 */ /* 0x004fea000383ffff */
[----:B------:R-:W-:Y:S05]  /*27eb0*/  BRA `(.L_x_11179) ;  /* 0xffffff8000687947 */ /* 0x000fea000383ffff */
.L_x_10983:
[----:B0-----:R0:W2:Y:S02]  /*27ec0*/  SYNCS.PHASECHK.TRANS64.TRYWAIT P0, [R11+URZ+0x2d8c0], R10 ;  /* 0x02d8c00a0b0075a7 */ /* 0x0010a4000800017f */
[----:B--2---:R-:W-:Y:S05]  /*27ed0*/  @!P0 NANOSLEEP.SYNCS 0x989680 ;  /* 0x009896800000895d */ /* 0x004fea0003900000 */
[----:B------:R-:W2:Y:S02]  /*27ee0*/  @!P0 SYNCS.PHASECHK.TRANS64 P0, [R11+URZ+0x2d8c0], R10 ;  /* 0x02d8c00a0b0085a7 */ /* 0x000ea4000800007f */
[----:B--2---:R-:W-:Y:S05]  /*27ef0*/  @!P0 BRA `(.L_x_10983) ;  /* 0xfffffffc00f08947 */ /* 0x004fea000383ffff */
[----:B------:R-:W-:Y:S05]  /*27f00*/  BRA `(.L_x_11180) ;  /* 0xffffff84005c7947 */ /* 0x000fea000383ffff */
.L_x_10992:
[----:B0-----:R0:W1:Y:S02]  /*27f10*/  SYNCS.PHASECHK.TRANS64.TRYWAIT P0, [R10+URZ+0x2d8a0], R8 ;  /* 0x02d8a0080a0075a7 */ /* 0x001064000800017f */
[----:B-1----:R-:W-:Y:S05]  /*27f20*/  @!P0 NANOSLEEP.SYNCS 0x989680 ;  /* 0x009896800000895d */ /* 0x002fea0003900000 */
[----:B------:R-:W1:Y:S02]  /*27f30*/  @!P0 SYNCS.PHASECHK.TRANS64 P0, [R10+URZ+0x2d8a0], R8 ;  /* 0x02d8a0080a0085a7 */ /* 0x000e64000800007f */
[----:B-1----:R-:W-:Y:S05]  /*27f40*/  @!P0 BRA `(.L_x_10992) ;  /* 0xfffffffc00f08947 */ /* 0x002fea000383ffff */
[----:B------:R-:W-:Y:S05]  /*27f50*/  BRA `(.L_x_11181) ;  /* 0xffffff8800947947 */ /* 0x000fea000383ffff */
.L_x_10999:
[----:B-1----:R1:W2:Y:S02]  /*27f60*/  SYNCS.PHASECHK.TRANS64.TRYWAIT P0, [R10+URZ+0x2d8c0], R8 ;  /* 0x02d8c0080a0075a7 */ /* 0x0022a4000800017f */
[----:B--2---:R-:W-:Y:S05]  /*27f70*/  @!P0 NANOSLEEP.SYNCS 0x989680 ;  /* 0x009896800000895d */ /* 0x004fea0003900000 */
[----:B------:R-:W2:Y:S02]  /*27f80*/  @!P0 SYNCS.PHASECHK.TRANS64 P0, [R10+URZ+0x2d8c0], R8 ;  /* 0x02d8c0080a0085a7 */ /* 0x000ea4000800007f */
[----:B--2---:R-:W-:Y:S05]  /*27f90*/  @!P0 BRA `(.L_x_10999) ;  /* 0xfffffffc00f08947 */ /* 0x004fea000383ffff */
[----:B------:R-:W-:Y:S05]  /*27fa0*/  BRA `(.L_x_11182) ;  /* 0xffffff8c00847947 */ /* 0x000fea000383ffff */
.L_x_11024:
[----:B------:R-:W3:Y:S01]  /*27fb0*/  S2R R20, SR_TID.X ;  /* 0x0000000000147919 */ /* 0x000ee20000002100 */
[----:B------:R-:W-:Y:S01]  /*27fc0*/  BSSY B0, `(.L_x_11183) ;  /* 0x000000a000007945 */ /* 0x000fe20003800000 */
[----:B------:R-:W-:Y:S02]  /*27fd0*/  IMAD.MOV.U32 R12, RZ, RZ, RZ ;  /* 0x000000ffff0c7224 */ /* 0x000fe400078e00ff */
[----:B------:R-:W-:Y:S02]  /*27fe0*/  IMAD.MOV.U32 R11, RZ, RZ, 0x1f ;  /* 0x0000001fff0b7424 */ /* 0x000fe400078e00ff */
[----:B------:R-:W-:Y:S01]  /*27ff0*/  IMAD.MOV.U32 R15, RZ, RZ, -0x1 ;  /* 0xffffffffff0f7424 */ /* 0x000fe200078e00ff */
[----:B---3--:R-:W-:-:S04]  /*28000*/  SHF.R.U32.HI R20, RZ, 0x5, R20 ;  /* 0x00000005ff147819 */ /* 0x008fc80000011614 */
[----:B------:R-:W-:-:S05]  /*28010*/  LOP3.LUT R20, R20, 0x3, RZ, 0xc0, !PT ;  /* 0x0000000314147812 */ /* 0x000fca00078ec0ff */
[----:B------:R-:W-:-:S07]  /*28020*/  IMAD.MOV.U32 R13, RZ, RZ, R20 ;  /* 0x000000ffff0d7224 */ /* 0x000fce00078e0014 */
[----:B012---:R-:W-:Y:S05]  /*28030*/  WARPSYNC.COLLECTIVE R15, `(.L_x_11184) ;  /* 0x000000000f087348 */ /* 0x007fea0003c00000 */
[----:B------:R3:W4:Y:S02]  /*28040*/  SHFL.IDX P6, R14, R13, R12, R11 ;  /* 0x0000000c0d0e7389 */ /* 0x00072400000c000b */
[----:B01234-:R-:W-:Y:S01]  /*28050*/  ENDCOLLECTIVE ;  /* 0x000000000000791b */ /* 0x01ffe20003800000 */
.L_x_11184:
[----:B------:R-:W-:Y:S05]  /*28060*/  BSYNC B0 ;  /* 0x0000000000007941 */ /* 0x000fea0003800000 */
.L_x_11183:
[----:B------:R-:W-:Y:S05]  /*28070*/  BRA `(.L_x_11185) ;  /* 0xffffff9c00b07947 */ /* 0x000fea000383ffff */
.L_x_11026:
[----:B------:R-:W-:Y:S01]  /*28080*/  BSSY B0, `(.L_x_11186) ;  /* 0x0000006000007945 */ /* 0x000fe20003800000 */
[----:B------:R-:W-:-:S07]  /*28090*/  IMAD.MOV.U32 R15, RZ, RZ, -0x1 ;  /* 0xffffffffff0f7424 */ /* 0x000fce00078e00ff */
[----:B0123--:R-:W-:Y:S05]  /*280a0*/  WARPSYNC.COLLECTIVE R15, `(.L_x_11187) ;  /* 0x000000000f0c7348 */ /* 0x00ffea0003c00000 */
[----:B------:R-:W-:Y:S02]  /*280b0*/  ELECT P6, UR62, PT ;  /* 0x00000000003e782f */ /* 0x000fe400038c0000 */
[----:B------:R-:W-:Y:S01]  /*280c0*/  MOV R14, UR62 ;  /* 0x0000003e000e7c02 */ /* 0x000fe20008000f00 */
[----:B0123--:R-:W-:Y:S10]  /*280d0*/  ENDCOLLECTIVE ;  /* 0x000000000000791b */ /* 0x00fff40003800000 */
.L_x_11187:
[----:B------:R-:W-:Y:S05]  /*280e0*/  BSYNC B0 ;  /* 0x0000000000007941 */ /* 0x000fea0003800000 */
.L_x_11186:
[----:B------:R-:W-:Y:S05]  /*280f0*/  BRA `(.L_x_11188) ;  /* 0xffffff9c00b07947 */ /* 0x000fea000383ffff */
.L_x_11028:
[----:B---3--:R3:W4:Y:S02]  /*28100*/  SYNCS.PHASECHK.TRANS64.TRYWAIT P0, [R0+URZ+0x2d840], R2 ;  /* 0x02d84002000075a7 */ /* 0x008724000800017f */
[----:B----4-:R-:W-:Y:S05]  /*28110*/  @!P0 NANOSLEEP.SYNCS 0x989680 ;  /* 0x009896800000895d */ /* 0x010fea0003900000 */
[----:B------:R-:W4:Y:S02]  /*28120*/  @!P0 SYNCS.PHASECHK.TRANS64 P0, [R0+URZ+0x2d840], R2 ;  /* 0x02d84002000085a7 */ /* 0x000f24000800007f */
[----:B----4-:R-:W-:Y:S05]  /*28130*/  @!P0 BRA `(.L_x_11028) ;  /* 0xfffffffc00f08947 */ /* 0x010fea000383ffff */
[----:B------:R-:W-:Y:S05]  /*28140*/  BRA `(.L_x_11189) ;  /* 0xffffffa000047947 */ /* 0x000fea000383ffff */
.L_x_11032:
[----:B------:R-:W2:Y:S01]  /*28150*/  LDL.LU R11, [R1+0x18] ;  /* 0x00001800010b7983 */ /* 0x000ea20000300800 */
[----:B------:R-:W-:Y:S02]  /*28160*/  IMAD.IADD R0, R20, 0x1, R21 ;  /* 0x0000000114007824 */ /* 0x000fe400078e0215 */
[----:B------:R-:W-:Y:S01]  /*28170*/  IMAD.MOV.U32 R13, RZ, RZ, R6 ;  /* 0x000000ffff0d7224 */ /* 0x000fe200078e0006 */
[----:B------:R0:W5:Y:S01]  /*28180*/  LDL R21, [R1+0x10] ;  /* 0x0000100001157983 */ /* 0x0001620000100800 */
[----:B------:R-:W-:Y:S02]  /*28190*/  IMAD.MOV.U32 R12, RZ, RZ, RZ ;  /* 0x000000ffff0c7224 */ /* 0x000fe400078e00ff */
[----:B------:R-:W-:Y:S02]  /*281a0*/  IMAD.MOV.U32 R15, RZ, RZ, -0x1 ;  /* 0xffffffffff0f7424 */ /* 0x000fe400078e00ff */
[----:B--2---:R-:W-:Y:S02]  /*281b0*/  IMAD R4, R11, R9, RZ ;  /* 0x000000090b047224 */ /* 0x004fe400078e02ff */
[----:B0-----:R-:W-:-:S07]  /*281c0*/  IMAD.MOV.U32 R11, RZ, RZ, 0x1c1f ;  /* 0x00001c1fff0b7424 */ /* 0x001fce00078e00ff */
[----:B-----5:R-:W-:Y:S05]  /*281d0*/  WARPSYNC.COLLECTIVE R15, `(.L_x_11190) ;  /* 0x000000000f087348 */ /* 0x020fea0003c00000 */
[----:B------:R0:W1:Y:S02]  /*281e0*/  SHFL.IDX P6, R14, R13, R12, R11 ;  /* 0x0000000c0d0e7389 */ /* 0x00006400000c000b */
[----:B01---5:R-:W-:Y:S01]  /*281f0*/  ENDCOLLECTIVE ;  /* 0x000000000000791b */ /* 0x023fe20003800000 */
.L_x_11190:
[----:B------:R-:W-:Y:S02]  /*28200*/  IMAD.MOV.U32 R13, RZ, RZ, R5 ;  /* 0x000000ffff0d7224 */ /* 0x000fe400078e0005 */
[----:B------:R-:W-:-:S07]  /*28210*/  IMAD.MOV.U32 R3, RZ, RZ, R14 ;  /* 0x000000ffff037224 */ /* 0x000fce00078e000e */
[----:B------:R-:W-:Y:S05]  /*28220*/  WARPSYNC.COLLECTIVE R15, `(.L_x_11191) ;  /* 0x000000000f087348 */ /* 0x000fea0003c00000 */
[----:B------:R0:W1:Y:S02]  /*28230*/  SHFL.IDX P6, R14, R13, R12, R11 ;  /* 0x0000000c0d0e7389 */ /* 0x00006400000c000b */
[----:B01----:R-:W-:Y:S01]  /*28240*/  ENDCOLLECTIVE ;  /* 0x000000000000791b */ /* 0x003fe20003800000 */
.L_x_11191:
[----:B------:R-:W-:Y:S01]  /*28250*/  ISETP.GE.AND P2, PT, R0, R4, PT ;  /* 0x000000040000720c */ /* 0x000fe20003f46270 */
[----:B------:R-:W-:Y:S02]  /*28260*/  IMAD.MOV.U32 R13, RZ, RZ, R6 ;  /* 0x000000ffff0d7224 */ /* 0x000fe400078e0006 */
[----:B------:R-:W-:Y:S02]  /*28270*/  IMAD.MOV.U32 R12, RZ, RZ, 0x1 ;  /* 0x00000001ff0c7424 */ /* 0x000fe400078e00ff */
[----:B------:R-:W-:-:S08]  /*28280*/  IMAD.MOV.U32 R2, RZ, RZ, R14 ;  /* 0x000000ffff027224 */ /* 0x000fd000078e000e */
[----:B------:R-:W-:Y:S05]  /*28290*/  WARPSYNC.COLLECTIVE R15, `(.L_x_11192) ;  /* 0x000000000f087348 */ /* 0x000fea0003c00000 */
[----:B------:R0:W1:Y:S02]  /*282a0*/  SHFL.IDX P6, R14, R13, R12, R11 ;  /* 0x0000000c0d0e7389 */ /* 0x00006400000c000b */
[----:B01----:R-:W-:Y:S01]  /*282b0*/  ENDCOLLECTIVE ;  /* 0x000000000000791b */ /* 0x003fe20003800000 */
.L_x_11192:
[----:B------:R-:W-:-:S05]  /*282c0*/  @!P2 LEA R2, P4, R10, R2, 0x1 ;  /* 0x000000020a02a211 */ /* 0x000fca00078808ff */
[----:B------:R-:W-:-:S05]  /*282d0*/  @!P2 IMAD.X R3, RZ, RZ, R3, P4 ;  /* 0x000000ffff03a224 */ /* 0x000fca00020e0603 */
[----:B------:R-:W-:Y:S01]  /*282e0*/  @!PT LDS RZ, [RZ] ;  /* 0x00000000fffff984 */ /* 0x000fe20000000800 */
[----:B------:R-:W-:Y:S01]  /*282f0*/  @!PT LDS RZ, [RZ] ;  /* 0x00000000fffff984 */ /* 0x000fe20000000800 */
[----:B------:R-:W-:Y:S01]  /*28300*/  @!PT LDS RZ, [RZ] ;  /* 0x00000000fffff984 */ /* 0x000fe20000000800 */
[----:B------:R-:W-:Y:S01]  /*28310*/  @!P2 LDGSTS.E.BYPASS.LTC128B.128 [R21+0xc400], desc[UR40][R2.64], !P3 ;  /* 0x0c4000000215afae */ /* 0x000fe2000d901d68 */
[----:B------:R-:W-:-:S03]  /*28320*/  IMAD.MOV.U32 R13, RZ, RZ, R5 ;  /* 0x000000ffff0d7224 */ /* 0x000fc600078e0005 */
[----:B------:R-:W-:Y:S04]  /*28330*/  @!P2 LDGSTS.E.BYPASS.LTC128B.128 [R21+0xf400], desc[UR40][R2.64+0x40], !P0 ;  /* 0x0f4000400215afae */ /* 0x000fe8000c101d68 */
[----:B------:R0:W-:Y:S02]  /*28340*/  @!P2 LDGSTS.E.BYPASS.LTC128B.128 [R21+0x12400], desc[UR40][R2.64+0x80], !P1 ;  /* 0x124000800215afae */ /* 0x0001e4000c901d68 */
[----:B0-----:R-:W-:-:S07]  /*28350*/  IMAD.MOV.U32 R2, RZ, RZ, R14 ;  /* 0x000000ffff027224 */ /* 0x001fce00078e000e */
[----:B------:R-:W-:Y:S05]  /*28360*/  WARPSYNC.COLLECTIVE R15, `(.L_x_11193) ;  /* 0x000000000f087348 */ /* 0x000fea0003c00000 */
[----:B------:R0:W1:Y:S02]  /*28370*/  SHFL.IDX P6, R14, R13, R12, R11 ;  /* 0x0000000c0d0e7389 */ /* 0x00006400000c000b */
[----:B01----:R-:W-:Y:S01]  /*28380*/  ENDCOLLECTIVE ;  /* 0x000000000000791b */ /* 0x003fe20003800000 */
.L_x_11193:
[----:B------:R-:W-:-:S05]  /*28390*/  VIADD R9, R0, 0x20 ;  /* 0x0000002000097836 */ /* 0x000fca0000000000 */
[----:B------:R-:W-:Y:S01]  /*283a0*/  ISETP.GE.AND P2, PT, R9, R4, PT ;  /* 0x000000040900720c */ /* 0x000fe20003f46270 */
[----:B------:R-:W-:Y:S02]  /*283b0*/  IMAD.MOV.U32 R13, RZ, RZ, R6 ;  /* 0x000000ffff0d7224 */ /* 0x000fe400078e0006 */
[----:B------:R-:W-:Y:S02]  /*283c0*/  IMAD.MOV.U32 R12, RZ, RZ, 0x2 ;  /* 0x00000002ff0c7424 */ /* 0x000fe400078e00ff */
[----:B------:R-:W-:-:S08]  /*283d0*/  IMAD.MOV.U32 R3, RZ, RZ, R14 ;  /* 0x000000ffff037224 */ /* 0x000fd000078e000e */
[----:B------:R-:W-:-:S13]  /*283e0*/  @!P2 LEA R3, P4, R10, R3, 0x1 ;  /* 0x000000030a03a211 */ /* 0x000fda00078808ff */
[----:B------:R-:W-:Y:S05]  /*283f0*/  WARPSYNC.COLLECTIVE R15, `(.L_x_11194) ;  /* 0x000000000f087348 */ /* 0x000fea0003c00000 */
[----:B------:R0:W1:Y:S02]  /*28400*/  SHFL.IDX P6, R14, R13, R12, R11 ;  /* 0x0000000c0d0e7389 */ /* 0x00006400000c000b */
[----:B01----:R-:W-:Y:S01]  /*28410*/  ENDCOLLECTIVE ;  /* 0x000000000000791b */ /* 0x003fe20003800000 */
.L_x_11194:
[----:B------:R-:W-:-:S05]  /*28420*/  @!P2 IMAD.X R2, RZ, RZ, R2, P4 ;  /* 0x000000ffff02a224 */ /* 0x000fca00020e0602 */
[----:B------:R-:W-:-:S04]  /*28430*/  @!P2 LOP3.LUT R3, R3, R2, RZ, 0x3c, !PT ;  /* 0x000000020303a212 */ /* 0x000fc800078e3cff */
[----:B------:R-:W-:-:S04]  /*28440*/  @!P2 LOP3.LUT R2, R3, R2, RZ, 0x3c, !PT ;  /* 0x000000020302a212 */ /* 0x000fc800078e3cff */
[----:B------:R-:W-:-:S05]  /*28450*/  @!P2 LOP3.LUT R3, R3, R2, RZ, 0x3c, !PT ;  /* 0x000000020303a212 */ /* 0x000fca00078e3cff */
[----:B------:R-:W-:Y:S01]  /*28460*/  @!PT LDS RZ, [RZ] ;  /* 0x00000000fffff984 */ /* 0x000fe20000000800 */
[----:B------:R-:W-:Y:S01]  /*28470*/  @!PT LDS RZ, [RZ] ;  /* 0x00000000fffff984 */ /* 0x000fe20000000800 */
[----:B------:R-:W-:Y:S01]  /*28480*/  @!PT LDS RZ, [RZ] ;  /* 0x00000000fffff984 */ /* 0x000fe20000000800 */
[----:B------:R-:W-:Y:S04]  /*28490*/  @!P2 LDGSTS.E.BYPASS.LTC128B.128 [R21+0xcc00], desc[UR40][R2.64], !P3 ;  /* 0x0cc000000215afae */ /* 0x000fe8000d901d68 */
[----:B------:R-:W-:Y:S01]  /*284a0*/  @!P2 LDGSTS.E.BYPASS.LTC128B.128 [R21+0xfc00], desc[UR40][R2.64+0x40], !P0 ;  /* 0x0fc000400215afae */ /* 0x000fe2000c101d68 */
[----:B------:R-:W-:-:S03]  /*284b0*/  IMAD.MOV.U32 R13, RZ, RZ, R5 ;  /* 0x000000ffff0d7224 */ /* 0x000fc600078e0005 */
[----:B------:R0:W-:Y:S02]  /*284c0*/  @!P2 LDGSTS.E.BYPASS.LTC128B.128 [R21+0x12c00], desc[UR40][R2.64+0x80], !P1 ;  /* 0x12c000800215afae */ /* 0x0001e4000c901d68 */
[----:B0-----:R-:W-:-:S05]  /*284d0*/  VIADD R2, R0, 0x40 ;  /* 0x0000004000027836 */ /* 0x001fca0000000000 */
[----:B------:R-:W-:Y:S01]  /*284e0*/  ISETP.GE.AND P2, PT, R2, R4, PT ;  /* 0x000000040200720c */ /* 0x000fe20003f46270 */
[----:B------:R-:W-:-:S12]  /*284f0*/  IMAD.MOV.U32 R2, RZ, RZ, R14 ;  /* 0x000000ffff027224 */ /* 0x000fd800078e000e */
[----:B------:R-:W-:Y:S05]  /*28500*/  WARPSYNC.COLLECTIVE R15, `(.L_x_11195) ;  /* 0x000000000f087348 */ /* 0x000fea0003c00000 */
[----:B------:R0:W1:Y:S02]  /*28510*/  SHFL.IDX P6, R14, R13, R12, R11 ;  /* 0x0000000c0d0e7389 */ /* 0x00006400000c000b */
[----:B01----:R-:W-:Y:S01]  /*28520*/  ENDCOLLECTIVE ;  /* 0x000000000000791b */ /* 0x003fe20003800000 */
.L_x_11195:
[----:B------:R-:W-:Y:S02]  /*28530*/  IMAD.MOV.U32 R13, RZ, RZ, R6 ;  /* 0x000000ffff0d7224 */ /* 0x000fe400078e0006 */
[----:B------:R-:W-:Y:S02]  /*28540*/  IMAD.MOV.U32 R12, RZ, RZ, 0x3 ;  /* 0x00000003ff0c7424 */ /* 0x000fe400078e00ff */
[----:B------:R-:W-:-:S07]  /*28550*/  IMAD.MOV.U32 R3, RZ, RZ, R14 ;  /* 0x000000ffff037224 */ /* 0x000fce00078e000e */
[----:B------:R-:W-:Y:S05]  /*28560*/  WARPSYNC.COLLECTIVE R15, `(.L_x_11196) ;  /* 0x000000000f087348 */ /* 0x000fea0003c00000 */
[----:B------:R0:W1:Y:S02]  /*28570*/  SHFL.IDX P6, R14, R13, R12, R11 ;  /* 0x0000000c0d0e7389 */ /* 0x00006400000c000b */
[----:B01----:R-:W-:Y:S01]  /*28580*/  ENDCOLLECTIVE ;  /* 0x000000000000791b */ /* 0x003fe20003800000 */
.L_x_11196:
[----:B------:R-:W-:-:S05]  /*28590*/  @!P2 LEA R3, P4, R10, R3, 0x1 ;  /* 0x000000030a03a211 */ /* 0x000fca00078808ff */
[----:B------:R-:W-:-:S05]  /*285a0*/  @!P2 IMAD.X R2, RZ, RZ, R2, P4 ;  /* 0x000000ffff02a224 */ /* 0x000fca00020e0602 */
[----:B------:R-:W-:Y:S01]  /*285b0*/  @!P2 LOP3.LUT R3, R3, R2, RZ, 0x3c, !PT ;  /* 0x000000020303a212 */ /* 0x000fe200078e3cff */
[----:B------:R-:W-:-:S03]  /*285c0*/  IMAD.MOV.U32 R13, RZ, RZ, R5 ;  /* 0x000000ffff0d7224 */ /* 0x000fc600078e0005 */
[----:B------:R-:W-:Y:S01]  /*285d0*/  @!P2 LOP3.LUT R2, R3, R2, RZ, 0x3c, !PT ;  /* 0x000000020302a212 */ /* 0x000fe200078e3cff */
[----:B------:R-:W-:-:S07]  /*285e0*/  IMAD.MOV.U32 R6, RZ, RZ, R14 ;  /* 0x000000ffff067224 */ /* 0x000fce00078e000e */
[----:B------:R-:W-:Y:S05]  /*285f0*/  WARPSYNC.COLLECTIVE R15, `(.L_x_11197) ;  /* 0x000000000f087348 */ /* 0x000fea0003c00000 */
[----:B------:R0:W1:Y:S02]  /*28600*/  SHFL.IDX P6, R14, R13, R12, R11 ;  /* 0x0000000c0d0e7389 */ /* 0x00006400000c000b */
[----:B01----:R-:W-:Y:S01]  /*28610*/  ENDCOLLECTIVE ;  /* 0x000000000000791b */ /* 0x003fe20003800000 */
.L_x_11197:
[----:B------:R-:W-:-:S05]  /*28620*/  @!P2 LOP3.LUT R3, R3, R2, RZ, 0x3c, !PT ;  /* 0x000000020303a212 */ /* 0x000fca00078e3cff */
        /* <DEDUP_REMOVED lines=8> */
[----:B0-----:R-:W-:-:S05]  /*286b0*/  VIADD R2, R0, 0x60 ;  /* 0x0000006000027836 */ /* 0x001fca0000000000 */
[----:B------:R-:W-:Y:S01]  /*286c0*/  ISETP.GE.AND P2, PT, R2, R4, PT ;  /* 0x000000040200720c */ /* 0x000fe20003f46270 */
[----:B------:R-:W-:-:S12]  /*286d0*/  IMAD.MOV.U32 R5, RZ, RZ, R14 ;  /* 0x000000ffff057224 */ /* 0x000fd800078e000e */
[----:B------:R-:W-:Y:S05]  /*286e0*/  WARPSYNC.COLLECTIVE R15, `(.L_x_11198) ;  /* 0x000000000f087348 */ /* 0x000fea0003c00000 */
[----:B------:R0:W1:Y:S02]  /*286f0*/  SHFL.IDX P6, R14, R13, R12, R11 ;  /* 0x0000000c0d0e7389 */ /* 0x00006400000c000b */
[----:B01----:R-:W-:Y:S01]  /*28700*/  ENDCOLLECTIVE ;  /* 0x000000000000791b */ /* 0x003fe20003800000 */
.L_x_11198:
[----:B------:R-:W-:-:S05]  /*28710*/  @!P2 LEA R2, P4, R10, R5, 0x1 ;  /* 0x000000050a02a211 */ /* 0x000fca00078808ff */
[----:B------:R-:W-:-:S05]  /*28720*/  @!P2 IMAD.X R3, RZ, RZ, R6, P4 ;  /* 0x000000ffff03a224 */ /* 0x000fca00020e0606 */
        /* <DEDUP_REMOVED lines=13> */
.L_x_11199:
[----:B------:R-:W-:Y:S02]  /*28800*/  IMAD.MOV.U32 R13, RZ, RZ, R7 ;  /* 0x000000ffff0d7224 */ /* 0x000fe400078e0007 */
[----:B------:R-:W-:Y:S02]  /*28810*/  IMAD.MOV.U32 R12, RZ, RZ, 0x1 ;  /* 0x00000001ff0c7424 */ /* 0x000fe400078e00ff */
[----:B------:R-:W-:-:S07]  /*28820*/  IMAD.MOV.U32 R3, RZ, RZ, R14 ;  /* 0x000000ffff037224 */ /* 0x000fce00078e000e */
[----:B------:R-:W-:Y:S05]  /*28830*/  WARPSYNC.COLLECTIVE R15, `(.L_x_11200) ;  /* 0x000000000f087348 */ /* 0x000fea0003c00000 */
[----:B------:R0:W1:Y:S02]  /*28840*/  SHFL.IDX P6, R14, R13, R12, R11 ;  /* 0x0000000c0d0e7389 */ /* 0x00006400000c000b */
[----:B01----:R-:W-:Y:S01]  /*28850*/  ENDCOLLECTIVE ;  /* 0x000000000000791b */ /* 0x003fe20003800000 */
.L_x_11200:
[----:B------:R-:W-:Y:S01]  /*28860*/  @!P2 LEA R3, P4, R10, R3, 0x1 ;  /* 0x000000030a03a211 */ /* 0x000fe200078808ff */
[----:B------:R-:W-:-:S04]  /*28870*/  IMAD.MOV.U32 R13, RZ, RZ, R8 ;  /* 0x000000ffff0d7224 */ /* 0x000fc800078e0008 */
[----:B------:R-:W-:Y:S02]  /*28880*/  @!P2 IMAD.X R2, RZ, RZ, R2, P4 ;  /* 0x000000ffff02a224 */ /* 0x000fe400020e0602 */
[----:B------:R-:W-:-:S07]  /*28890*/  IMAD.MOV.U32 R7, RZ, RZ, R14 ;  /* 0x000000ffff077224 */ /* 0x000fce00078e000e */
[----:B------:R-:W-:Y:S05]  /*288a0*/  WARPSYNC.COLLECTIVE R15, `(.L_x_11201) ;  /* 0x000000000f087348 */ /* 0x000fea0003c00000 */
[----:B------:R0:W1:Y:S02]  /*288b0*/  SHFL.IDX P6, R14, R13, R12, R11 ;  /* 0x0000000c0d0e7389 */ /* 0x00006400000c000b */
[----:B01----:R-:W-:Y:S01]  /*288c0*/  ENDCOLLECTIVE ;  /* 0x000000000000791b */ /* 0x003fe20003800000 */
.L_x_11201:
        /* <DEDUP_REMOVED lines=9> */
[----:B0-----:R-:W-:Y:S01]  /*28960*/  IMAD.MOV.U32 R2, RZ, RZ, R14 ;  /* 0x000000ffff027224 */ /* 0x001fe200078e000e */
[----:B------:R-:W-:Y:S06]  /*28970*/  BRA `(.L_x_11202) ;  /* 0xffffffa400647947 */ /* 0x000fec000383ffff */
.L_x_11035:
[----:B-1----:R1:W2:Y:S02]  /*28980*/  SYNCS.PHASECHK.TRANS64.TRYWAIT P0, [R16+URZ+0x2d820], R0 ;  /* 0x02d82000100075a7 */ /* 0x0022a4000800017f */
[----:B--2---:R-:W-:Y:S05]  /*28990*/  @!P0 NANOSLEEP.SYNCS 0x989680 ;  /* 0x009896800000895d */ /* 0x004fea0003900000 */
[----:B------:R-:W2:Y:S02]  /*289a0*/  @!P0 SYNCS.PHASECHK.TRANS64 P0, [R16+URZ+0x2d820], R0 ;  /* 0x02d82000100085a7 */ /* 0x000ea4000800007f */
[----:B--2---:R-:W-:Y:S05]  /*289b0*/  @!P0 BRA `(.L_x_11035) ;  /* 0xfffffffc00f08947 */ /* 0x004fea000383ffff */
[----:B------:R-:W-:Y:S05]  /*289c0*/  BRA `(.L_x_11203) ;  /* 0xffffffa400cc7947 */ /* 0x000fea000383ffff */
.L_x_11044:
[----:B-1----:R1:W2:Y:S02]  /*289d0*/  SYNCS.PHASECHK.TRANS64.TRYWAIT P0, [R3+URZ+0x2d840], R2 ;  /* 0x02d84002030075a7 */ /* 0x0022a4000800017f */
[----:B--2---:R-:W-:Y:S05]  /*289e0*/  @!P0 NANOSLEEP.SYNCS 0x989680 ;  /* 0x009896800000895d */ /* 0x004fea0003900000 */
[----:B------:R-:W2:Y:S02]  /*289f0*/  @!P0 SYNCS.PHASECHK.TRANS64 P0, [R3+URZ+0x2d840], R2 ;  /* 0x02d84002030085a7 */ /* 0x000ea4000800007f */
[----:B--2---:R-:W-:Y:S05]  /*28a00*/  @!P0 BRA `(.L_x_11044) ;  /* 0xfffffffc00f08947 */ /* 0x004fea000383ffff */
[----:B------:R-:W-:Y:S05]  /*28a10*/  BRA `(.L_x_11204) ;  /* 0xffffffa800b47947 */ /* 0x000fea000383ffff */
.L_x_11051:
[----:B0-----:R0:W1:Y:S02]  /*28a20*/  SYNCS.PHASECHK.TRANS64.TRYWAIT P0, [R2+URZ+0x2d860], R3 ;  /* 0x02d86003020075a7 */ /* 0x001064000800017f */
[----:B-1----:R-:W-:Y:S05]  /*28a30*/  @!P0 NANOSLEEP.SYNCS 0x989680 ;  /* 0x009896800000895d */ /* 0x002fea0003900000 */
[----:B------:R-:W1:Y:S02]  /*28a40*/  @!P0 SYNCS.PHASECHK.TRANS64 P0, [R2+URZ+0x2d860], R3 ;  /* 0x02d86003020085a7 */ /* 0x000e64000800007f */
[----:B-1----:R-:W-:Y:S05]  /*28a50*/  @!P0 BRA `(.L_x_11051) ;  /* 0xfffffffc00f08947 */ /* 0x002fea000383ffff */
[----:B------:R-:W-:Y:S05]  /*28a60*/  BRA `(.L_x_11205) ;  /* 0xffffffac00b87947 */ /* 0x000fea000383ffff */
.L_x_11062:
[----:B0-----:R0:W1:Y:S02]  /*28a70*/  SYNCS.PHASECHK.TRANS64.TRYWAIT P0, [R4+URZ+0x2d840], R2 ;  /* 0x02d84002040075a7 */ /* 0x001064000800017f */
[----:B-1----:R-:W-:Y:S05]  /*28a80*/  @!P0 NANOSLEEP.SYNCS 0x989680 ;  /* 0x009896800000895d */ /* 0x002fea0003900000 */
[----:B------:R-:W1:Y:S02]  /*28a90*/  @!P0 SYNCS.PHASECHK.TRANS64 P0, [R4+URZ+0x2d840], R2 ;  /* 0x02d84002040085a7 */ /* 0x000e64000800007f */
[----:B-1----:R-:W-:Y:S05]  /*28aa0*/  @!P0 BRA `(.L_x_11062) ;  /* 0xfffffffc00f08947 */ /* 0x002fea000383ffff */
[----:B------:R-:W-:Y:S05]  /*28ab0*/  BRA `(.L_x_11206) ;  /* 0xffffffb400707947 */ /* 0x000fea000383ffff */
.L_x_11069:
[----:B0-----:R0:W1:Y:S02]  /*28ac0*/  SYNCS.PHASECHK.TRANS64.TRYWAIT P0, [R3+URZ+0x2d860], R28 ;  /* 0x02d8601c030075a7 */ /* 0x001064000800017f */
[----:B-1----:R-:W-:Y:S05]  /*28ad0*/  @!P0 NANOSLEEP.SYNCS 0x989680 ;  /* 0x009896800000895d */ /* 0x002fea0003900000 */
[----:B------:R-:W1:Y:S02]  /*28ae0*/  @!P0 SYNCS.PHASECHK.TRANS64 P0, [R3+URZ+0x2d860], R28 ;  /* 0x02d8601c030085a7 */ /* 0x000e64000800007f */
[----:B-1----:R-:W-:Y:S05]  /*28af0*/  @!P0 BRA `(.L_x_11069) ;  /* 0xfffffffc00f08947 */ /* 0x002fea000383ffff */
[----:B------:R-:W-:Y:S05]  /*28b00*/  BRA `(.L_x_11207) ;  /* 0xffffffb800747947 */ /* 0x000fea000383ffff */
.L_x_11080:
[----:B0-----:R0:W1:Y:S02]  /*28b10*/  SYNCS.PHASECHK.TRANS64.TRYWAIT P0, [R4+URZ+0x2d840], R2 ;  /* 0x02d84002040075a7 */ /* 0x001064000800017f */
[----:B-1----:R-:W-:Y:S05]  /*28b20*/  @!P0 NANOSLEEP.SYNCS 0x989680 ;  /* 0x009896800000895d */ /* 0x002fea0003900000 */
[----:B------:R-:W1:Y:S02]  /*28b30*/  @!P0 SYNCS.PHASECHK.TRANS64 P0, [R4+URZ+0x2d840], R2 ;  /* 0x02d84002040085a7 */ /* 0x000e64000800007f */
[----:B-1----:R-:W-:Y:S05]  /*28b40*/  @!P0 BRA `(.L_x_11080) ;  /* 0xfffffffc00f08947 */ /* 0x002fea000383ffff */
[----:B------:R-:W-:Y:S05]  /*28b50*/  BRA `(.L_x_11208) ;  /* 0xffffffc000087947 */ /* 0x000fea000383ffff */
.L_x_11087:
[----:B0-----:R0:W1:Y:S02]  /*28b60*/  SYNCS.PHASECHK.TRANS64.TRYWAIT P0, [R3+URZ+0x2d860], R7 ;  /* 0x02d86007030075a7 */ /* 0x001064000800017f */
[----:B-1----:R-:W-:Y:S05]  /*28b70*/  @!P0 NANOSLEEP.SYNCS 0x989680 ;  /* 0x009896800000895d */ /* 0x002fea0003900000 */
[----:B------:R-:W1:Y:S02]  /*28b80*/  @!P0 SYNCS.PHASECHK.TRANS64 P0, [R3+URZ+0x2d860], R7 ;  /* 0x02d86007030085a7 */ /* 0x000e64000800007f */
[----:B-1----:R-:W-:Y:S05]  /*28b90*/  @!P0 BRA `(.L_x_11087) ;  /* 0xfffffffc00f08947 */ /* 0x002fea000383ffff */
[----:B------:R-:W-:Y:S05]  /*28ba0*/  BRA `(.L_x_11209) ;  /* 0xffffffc4000c7947 */ /* 0x000fea000383ffff */
.L_x_11100:
[----:B-1----:R1:W2:Y:S02]  /*28bb0*/  SYNCS.PHASECHK.TRANS64.TRYWAIT P0, [R3+URZ+0x2d860], R0 ;  /* 0x02d86000030075a7 */ /* 0x0022a4000800017f */
[----:B--2---:R-:W-:Y:S05]  /*28bc0*/  @!P0 NANOSLEEP.SYNCS 0x989680 ;  /* 0x009896800000895d */ /* 0x004fea0003900000 */
[----:B------:R-:W2:Y:S02]  /*28bd0*/  @!P0 SYNCS.PHASECHK.TRANS64 P0, [R3+URZ+0x2d860], R0 ;  /* 0x02d86000030085a7 */ /* 0x000ea4000800007f */
[----:B--2---:R-:W-:Y:S05]  /*28be0*/  @!P0 BRA `(.L_x_11100) ;  /* 0xfffffffc00f08947 */ /* 0x004fea000383ffff */
[----:B------:R-:W-:Y:S05]  /*28bf0*/  BRA `(.L_x_11210) ;  /* 0xffffffc800887947 */ /* 0x000fea000383ffff */
.L_x_11109:
[----:B------:R-:W-:Y:S01]  /*28c00*/  BSSY B0, `(.L_x_11211) ;  /* 0x0000008000007945 */ /* 0x000fe20003800000 */
[----:B------:R-:W-:Y:S02]  /*28c10*/  IMAD.MOV.U32 R13, RZ, RZ, R24 ;  /* 0x000000ffff0d7224 */ /* 0x000fe400078e0018 */
[----:B------:R-:W-:Y:S02]  /*28c20*/  IMAD.MOV.U32 R12, RZ, RZ, RZ ;  /* 0x000000ffff0c7224 */ /* 0x000fe400078e00ff */
[----:B------:R-:W-:Y:S02]  /*28c30*/  IMAD.MOV.U32 R11, RZ, RZ, 0x1f ;  /* 0x0000001fff0b7424 */ /* 0x000fe400078e00ff */
[----:B------:R-:W-:-:S07]  /*28c40*/  IMAD.MOV.U32 R15, RZ, RZ, -0x1 ;  /* 0xffffffffff0f7424 */ /* 0x000fce00078e00ff */
[----:B--2---:R-:W-:Y:S05]  /*28c50*/  WARPSYNC.COLLECTIVE R15, `(.L_x_11212) ;  /* 0x000000000f087348 */ /* 0x004fea0003c00000 */
[----:B------:R0:W1:Y:S02]  /*28c60*/  SHFL.IDX P6, R14, R13, R12, R11 ;  /* 0x0000000c0d0e7389 */ /* 0x00006400000c000b */
[----:B012---:R-:W-:Y:S01]  /*28c70*/  ENDCOLLECTIVE ;  /* 0x000000000000791b */ /* 0x007fe20003800000 */
.L_x_11212:
[----:B------:R-:W-:Y:S05]  /*28c80*/  BSYNC B0 ;  /* 0x0000000000007941 */ /* 0x000fea0003800000 */
.L_x_11211:
        /* <DEDUP_REMOVED lines=10> */
.L_x_11213:
        /* <DEDUP_REMOVED lines=21> */
.L_x_11214:
        /* <DEDUP_REMOVED lines=8> */
.L_x_11215:
[----:B------:R-:W-:Y:S01]  /*28f00*/  IMAD.MOV.U32 R12, RZ, RZ, 0x4 ;  /* 0x00000004ff0c7424 */ /* 0x000fe200078e00ff */
[----:B------:R-:W-:-:S05]  /*28f10*/  SEL R3, R14, RZ, P0 ;  /* 0x000000ff0e037207 */ /* 0x000fca0000000000 */
[----:B------:R-:W-:-:S04]  /*28f20*/  IMAD.IADD R2, R4, 0x1, R3 ;  /* 0x0000000104027824 */ /* 0x000fc800078e0203 */
[----:B------:R-:W-:-:S07]  /*28f30*/  IMAD.MOV.U32 R13, RZ, RZ, R2 ;  /* 0x000000ffff0d7224 */ /* 0x000fce00078e0002 */
[----:B------:R-:W-:Y:S05]  /*28f40*/  WARPSYNC.COLLECTIVE R15, `(.L_x_11216) ;  /* 0x000000000f087348 */ /* 0x000fea0003c00000 */
[----:B------:R0:W1:Y:S02]  /*28f50*/  SHFL.UP P6, R14, R13, R12, R11 ;  /* 0x0400000c0d0e7389 */ /* 0x00006400000c000b */
[----:B01----:R-:W-:Y:S01]  /*28f60*/  ENDCOLLECTIVE ;  /* 0x000000000000791b */ /* 0x003fe20003800000 */
.L_x_11216:
[----:B------:R-:W-:Y:S01]  /*28f70*/  IMAD.MOV.U32 R12, RZ, RZ, 0x8 ;  /* 0x00000008ff0c7424 */ /* 0x000fe200078e00ff */
[----:B------:R-:W-:-:S05]  /*28f80*/  SEL R3, R14, RZ, P1 ;  /* 0x000000ff0e037207 */ /* 0x000fca0000800000 */
[----:B------:R-:W-:-:S04]  /*28f90*/  IMAD.IADD R3, R2, 0x1, R3 ;  /* 0x0000000102037824 */ /* 0x000fc800078e0203 */
[----:B------:R-:W-:-:S07]  /*28fa0*/  IMAD.MOV.U32 R13, RZ, RZ, R3 ;  /* 0x000000ffff0d7224 */ /* 0x000fce00078e0003 */
[----:B------:R-:W-:Y:S05]  /*28fb0*/  WARPSYNC.COLLECTIVE R15, `(.L_x_11217) ;  /* 0x000000000f087348 */ /* 0x000fea0003c00000 */
[----:B------:R0:W1:Y:S02]  /*28fc0*/  SHFL.UP P6, R14, R13, R12, R11 ;  /* 0x0400000c0d0e7389 */ /* 0x00006400000c000b */
[----:B01----:R-:W-:Y:S01]  /*28fd0*/  ENDCOLLECTIVE ;  /* 0x000000000000791b */ /* 0x003fe20003800000 */
.L_x_11217:
[----:B------:R-:W-:Y:S01]  /*28fe0*/  IMAD.MOV.U32 R12, RZ, RZ, 0x10 ;  /* 0x00000010ff0c7424 */ /* 0x000fe200078e00ff */
[----:B------:R-:W-:-:S05]  /*28ff0*/  SEL R4, R14, RZ, P2 ;  /* 0x000000ff0e047207 */ /* 0x000fca0001000000 */
[----:B------:R-:W-:-:S04]  /*29000*/  IMAD.IADD R4, R3, 0x1, R4 ;  /* 0x0000000103047824 */ /* 0x000fc800078e0204 */
[----:B------:R-:W-:-:S07]  /*29010*/  IMAD.MOV.U32 R13, RZ, RZ, R4 ;  /* 0x000000ffff0d7224 */ /* 0x000fce00078e0004 */
[----:B------:R-:W-:Y:S05]  /*29020*/  WARPSYNC.COLLECTIVE R15, `(.L_x_11218) ;  /* 0x000000000f087348 */ /* 0x000fea0003c00000 */
[----:B------:R0:W1:Y:S02]  /*29030*/  SHFL.UP P6, R14, R13, R12, R11 ;  /* 0x0400000c0d0e7389 */ /* 0x00006400000c000b */
[----:B01----:R-:W-:Y:S01]  /*29040*/  ENDCOLLECTIVE ;  /* 0x000000000000791b */ /* 0x003fe20003800000 */
.L_x_11218:
        /* <DEDUP_REMOVED lines=8> */
.L_x_11219:
[----:B------:R-:W-:Y:S05]  /*290d0*/  BRA `(.L_x_11220) ;  /* 0xffffffcc00487947 */ /* 0x000fea000383ffff */
.L_x_11112:
[----:B------:R-:W-:Y:S01]  /*290e0*/  BSSY B0, `(.L_x_11221) ;  /* 0x0000007000007945 */ /* 0x000fe20003800000 */
[----:B------:R-:W-:Y:S02]  /*290f0*/  IMAD.MOV.U32 R12, RZ, RZ, 0x1 ;  /* 0x00000001ff0c7424 */ /* 0x000fe400078e00ff */
[----:B------:R-:W-:Y:S02]  /*29100*/  IMAD.MOV.U32 R11, RZ, RZ, RZ ;  /* 0x000000ffff0b7224 */ /* 0x000fe400078e00ff */
[----:B------:R-:W-:-:S07]  /*29110*/  IMAD.MOV.U32 R15, RZ, RZ, -0x1 ;  /* 0xffffffffff0f7424 */ /* 0x000fce00078e00ff */
[----:B------:R-:W-:Y:S05]  /*29120*/  WARPSYNC.COLLECTIVE R15, `(.L_x_11222) ;  /* 0x000000000f087348 */ /* 0x000fea0003c00000 */
[----:B------:R0:W1:Y:S02]  /*29130*/  SHFL.UP P6, R14, R13, R12, R11 ;  /* 0x0400000c0d0e7389 */ /* 0x00006400000c000b */
[----:B01----:R-:W-:Y:S01]  /*29140*/  ENDCOLLECTIVE ;  /* 0x000000000000791b */ /* 0x003fe20003800000 */
.L_x_11222:
[----:B------:R-:W-:Y:S05]  /*29150*/  BSYNC B0 ;  /* 0x0000000000007941 */ /* 0x000fea0003800000 */
.L_x_11221:
        /* <DEDUP_REMOVED lines=9> */
.L_x_11223:
[----:B------:R-:W-:Y:S01]  /*291f0*/  IMAD.MOV.U32 R12, RZ, RZ, 0x4 ;  /* 0x00000004ff0c7424 */ /* 0x000fe200078e00ff */
[----:B------:R-:W-:-:S05]  /*29200*/  SEL R2, R14, RZ, P0 ;  /* 0x000000ff0e027207 */ /* 0x000fca0000000000 */
[----:B------:R-:W-:-:S04]  /*29210*/  IMAD.IADD R2, R13, 0x1, R2 ;  /* 0x000000010d027824 */ /* 0x000fc800078e0202 */
[----:B------:R-:W-:-:S07]  /*29220*/  IMAD.MOV.U32 R13, RZ, RZ, R2 ;  /* 0x000000ffff0d7224 */ /* 0x000fce00078e0002 */
[----:B------:R-:W-:Y:S05]  /*29230*/  WARPSYNC.COLLECTIVE R15, `(.L_x_11224) ;  /* 0x000000000f087348 */ /* 0x000fea0003c00000 */
[----:B------:R0:W1:Y:S02]  /*29240*/  SHFL.UP P6, R14, R13, R12, R11 ;  /* 0x0400000c0d0e7389 */ /* 0x00006400000c000b */
[----:B01----:R-:W-:Y:S01]  /*29250*/  ENDCOLLECTIVE ;  /* 0x000000000000791b */ /* 0x003fe20003800000 */
.L_x_11224:
[----:B------:R-:W-:Y:S01]  /*29260*/  IMAD.MOV.U32 R12, RZ, RZ, 0x8 ;  /* 0x00000008ff0c7424 */ /* 0x000fe200078e00ff */
[----:B------:R-:W-:-:S05]  /*29270*/  SEL R3, R14, RZ, P1 ;  /* 0x000000ff0e037207 */ /* 0x000fca0000800000 */
[----:B------:R-:W-:-:S04]  /*29280*/  IMAD.IADD R3, R2, 0x1, R3 ;  /* 0x0000000102037824 */ /* 0x000fc800078e0203 */
[----:B------:R-:W-:-:S07]  /*29290*/  IMAD.MOV.U32 R13, RZ, RZ, R3 ;  /* 0x000000ffff0d7224 */ /* 0x000fce00078e0003 */
[----:B------:R-:W-:Y:S05]  /*292a0*/  WARPSYNC.COLLECTIVE R15, `(.L_x_11225) ;  /* 0x000000000f087348 */ /* 0x000fea0003c00000 */
[----:B------:R0:W1:Y:S02]  /*292b0*/  SHFL.UP P6, R14, R13, R12, R11 ;  /* 0x0400000c0d0e7389 */ /* 0x00006400000c000b */
[----:B01----:R-:W-:Y:S01]  /*292c0*/  ENDCOLLECTIVE ;  /* 0x000000000000791b */ /* 0x003fe20003800000 */
.L_x_11225:
[----:B------:R-:W-:Y:S01]  /*292d0*/  IMAD.MOV.U32 R12, RZ, RZ, 0x10 ;  /* 0x00000010ff0c7424 */ /* 0x000fe200078e00ff */
[----:B------:R-:W-:-:S05]  /*292e0*/  SEL R4, R14, RZ, P2 ;  /* 0x000000ff0e047207 */ /* 0x000fca0001000000 */
[----:B------:R-:W-:-:S04]  /*292f0*/  IMAD.IADD R4, R3, 0x1, R4 ;  /* 0x0000000103047824 */ /* 0x000fc800078e0204 */
[----:B------:R-:W-:-:S07]  /*29300*/  IMAD.MOV.U32 R13, RZ, RZ, R4 ;  /* 0x000000ffff0d7224 */ /* 0x000fce00078e0004 */
[----:B------:R-:W-:Y:S05]  /*29310*/  WARPSYNC.COLLECTIVE R15, `(.L_x_11226) ;  /* 0x000000000f087348 */ /* 0x000fea0003c00000 */
[----:B------:R0:W1:Y:S02]  /*29320*/  SHFL.UP P6, R14, R13, R12, R11 ;  /* 0x0400000c0d0e7389 */ /* 0x00006400000c000b */
[----:B01----:R-:W-:Y:S01]  /*29330*/  ENDCOLLECTIVE ;  /* 0x000000000000791b */ /* 0x003fe20003800000 */
.L_x_11226:
        /* <DEDUP_REMOVED lines=8> */
.L_x_11227:
[----:B------:R-:W-:Y:S05]  /*293c0*/  BRA `(.L_x_11228) ;  /* 0xffffffcc00307947 */ /* 0x000fea000383ffff */
.L_x_11114:
[----:B------:R-:W-:Y:S01]  /*293d0*/  BSSY B0, `(.L_x_11229) ;  /* 0x0000006000007945 */ /* 0x000fe20003800000 */
[----:B------:R-:W-:Y:S01]  /*293e0*/  PLOP3.LUT P6, PT, P6, PT, PT, 0x8, 0x0 ;  /* 0x000000000000781c */ /* 0x000fe200037ce170 */
[----:B------:R-:W-:-:S12]  /*293f0*/  IMAD.MOV.U32 R15, RZ, RZ, -0x1 ;  /* 0xffffffffff0f7424 */ /* 0x000fd800078e00ff */
[----:B0-----:R-:W-:Y:S05]  /*29400*/  WARPSYNC.COLLECTIVE R15, `(.L_x_11230) ;  /* 0x000000000f087348 */ /* 0x001fea0003c00000 */
[----:B------:R-:W-:Y:S01]  /*29410*/  VOTE.ANY R14, PT, P6 ;  /* 0x00000000000e7806 */ /* 0x000fe200030e0100 */
[----:B0-----:R-:W-:Y:S06]  /*29420*/  ENDCOLLECTIVE ;  /* 0x000000000000791b */ /* 0x001fec0003800000 */
.L_x_11230:
[----:B------:R-:W-:Y:S05]  /*29430*/  BSYNC B0 ;  /* 0x0000000000007941 */ /* 0x000fea0003800000 */
.L_x_11229:
        /* <DEDUP_REMOVED lines=10> */
.L_x_11231:
[----:B------:R-:W-:Y:S02]  /*294e0*/  IMAD.MOV.U32 R13, RZ, RZ, R5 ;  /* 0x000000ffff0d7224 */ /* 0x000fe400078e0005 */
[----:B------:R-:W-:-:S07]  /*294f0*/  IMAD.MOV.U32 R25, RZ, RZ, R14 ;  /* 0x000000ffff197224 */ /* 0x000fce00078e000e */
[----:B------:R-:W-:Y:S05]  /*29500*/  WARPSYNC.COLLECTIVE R15, `(.L_x_11232) ;  /* 0x000000000f087348 */ /* 0x000fea0003c00000 */
[----:B------:R0:W1:Y:S02]  /*29510*/  SHFL.IDX P6, R14, R13, R12, R11 ;  /* 0x0000000c0d0e7389 */ /* 0x00006400000c000b */
[----:B01----:R-:W-:Y:S01]  /*29520*/  ENDCOLLECTIVE ;  /* 0x000000000000791b */ /* 0x003fe20003800000 */
.L_x_11232:
[----:B------:R-:W-:Y:S01]  /*29530*/  IMAD.MOV.U32 R5, RZ, RZ, R14 ;  /* 0x000000ffff057224 */ /* 0x000fe200078e000e */
[----:B------:R-:W-:Y:S06]  /*29540*/  BRA `(.L_x_11233) ;  /* 0xffffffcc00107947 */ /* 0x000fec000383ffff */
.L_x_11116:
[----:B------:R-:W-:Y:S01]  /*29550*/  BSSY B0, `(.L_x_11234) ;  /* 0x0000007000007945 */ /* 0x000fe20003800000 */
[----:B------:R-:W-:Y:S02]  /*29560*/  IMAD.MOV.U32 R13, RZ, RZ, R2 ;  /* 0x000000ffff0d7224 */ /* 0x000fe400078e0002 */
[----:B------:R-:W-:Y:S02]  /*29570*/  IMAD.MOV.U32 R11, RZ, RZ, 0x1f ;  /* 0x0000001fff0b7424 */ /* 0x000fe400078e00ff */
[----:B------:R-:W-:-:S07]  /*29580*/  IMAD.MOV.U32 R15, RZ, RZ, -0x1 ;  /* 0xffffffffff0f7424 */ /* 0x000fce00078e00ff */
[----:B0123--:R-:W-:Y:S05]  /*29590*/  WARPSYNC.COLLECTIVE R15, `(.L_x_11235) ;  /* 0x000000000f087348 */ /* 0x00ffea0003c00000 */
[----:B------:R4:W0:Y:S02]  /*295a0*/  SHFL.IDX P6, R14, R13, R12, R11 ;  /* 0x0000000c0d0e7389 */ /* 0x00082400000c000b */
[----:B01234-:R-:W-:Y:S01]  /*295b0*/  ENDCOLLECTIVE ;  /* 0x000000000000791b */ /* 0x01ffe20003800000 */
.L_x_11235:
[----:B------:R-:W-:Y:S05]  /*295c0*/  BSYNC B0 ;  /* 0x0000000000007941 */ /* 0x000fea0003800000 */
.L_x_11234:
[----:B------:R-:W-:Y:S01]  /*295d0*/  IMAD.MOV.U32 R24, RZ, RZ, R14 ;  /* 0x000000ffff187224 */ /* 0x000fe200078e000e */
[----:B------:R-:W-:Y:S06]  /*295e0*/  BRA `(.L_x_11115) ;  /* 0xffffffcc00007947 */ /* 0x000fec000383ffff */
.L_x_11122:
[----:B-1----:R1:W2:Y:S02]  /*295f0*/  SYNCS.PHASECHK.TRANS64.TRYWAIT P0, [R9+URZ+0x2d820], R0 ;  /* 0x02d82000090075a7 */ /* 0x0022a4000800017f */
[----:B--2---:R-:W-:Y:S05]  /*29600*/  @!P0 NANOSLEEP.SYNCS 0x989680 ;  /* 0x009896800000895d */ /* 0x004fea0003900000 */
[----:B------:R-:W2:Y:S02]  /*29610*/  @!P0 SYNCS.PHASECHK.TRANS64 P0, [R9+URZ+0x2d820], R0 ;  /* 0x02d82000090085a7 */ /* 0x000ea4000800007f */
[----:B--2---:R-:W-:Y:S05]  /*29620*/  @!P0 BRA `(.L_x_11122) ;  /* 0xfffffffc00f08947 */ /* 0x004fea000383ffff */
[----:B------:R-:W-:Y:S05]  /*29630*/  BRA `(.L_x_11236) ;  /* 0xffffffd400587947 */ /* 0x000fea000383ffff */
.L_x_11123:
        /* <DEDUP_REMOVED lines=8> */
[----:B01----:R-:W-:Y:S05]  /*296c0*/  WARPSYNC.COLLECTIVE R15, `(.L_x_11238) ;  /* 0x000000000f087348 */ /* 0x003fea0003c00000 */
[----:B------:R2:W3:Y:S02]  /*296d0*/  SHFL.IDX P6, R14, R13, R12, R11 ;  /* 0x0000000c0d0e7389 */ /* 0x0004e400000c000b */
[----:B0123--:R-:W-:Y:S01]  /*296e0*/  ENDCOLLECTIVE ;  /* 0x000000000000791b */ /* 0x00ffe20003800000 */
.L_x_11238:
[----:B------:R-:W-:Y:S05]  /*296f0*/  BSYNC B0 ;  /* 0x0000000000007941 */ /* 0x000fea0003800000 */
.L_x_11237:
[----:B------:R-:W-:Y:S05]  /*29700*/  BRA `(.L_x_11239) ;  /* 0xffffffd400407947 */ /* 0x000fea000383ffff */
.L_x_11124:
[----:B------:R-:W-:Y:S01]  /*29710*/  BSSY B0, `(.L_x_11240) ;  /* 0x0000006000007945 */ /* 0x000fe20003800000 */
[----:B------:R-:W-:-:S07]  /*29720*/  IMAD.MOV.U32 R15, RZ, RZ, -0x1 ;  /* 0xffffffffff0f7424 */ /* 0x000fce00078e00ff */
[----:B01----:R-:W-:Y:S05]  /*29730*/  WARPSYNC.COLLECTIVE R15, `(.L_x_11241) ;  /* 0x000000000f0c7348 */ /* 0x003fea0003c00000 */
[----:B------:R-:W-:Y:S02]  /*29740*/  ELECT P6, UR62, PT ;  /* 0x00000000003e782f */ /* 0x000fe400038c0000 */
[----:B------:R-:W-:Y:S01]  /*29750*/  MOV R14, UR62 ;  /* 0x0000003e000e7c02 */ /* 0x000fe20008000f00 */
[----:B01----:R-:W-:Y:S10]  /*29760*/  ENDCOLLECTIVE ;  /* 0x000000000000791b */ /* 0x003ff40003800000 */
.L_x_11241:
[----:B------:R-:W-:Y:S05]  /*29770*/  BSYNC B0 ;  /* 0x0000000000007941 */ /* 0x000fea0003800000 */
.L_x_11240:
[----:B------:R-:W-:Y:S05]  /*29780*/  BRA `(.L_x_11242) ;  /* 0xffffffd400347947 */ /* 0x000fea000383ffff */
.L_x_11126:
[----:B-1----:R1:W2:Y:S02]  /*29790*/  SYNCS.PHASECHK.TRANS64.TRYWAIT P0, [R5+URZ], R4 ;  /* 0x00000004050075a7 */ /* 0x0022a4000800017f */
[----:B--2---:R-:W-:Y:S05]  /*297a0*/  @!P0 NANOSLEEP.SYNCS 0x989680 ;  /* 0x009896800000895d */ /* 0x004fea0003900000 */
[----:B------:R-:W2:Y:S02]  /*297b0*/  @!P0 SYNCS.PHASECHK.TRANS64 P0, [R5+URZ], R4 ;  /* 0x00000004050085a7 */ /* 0x000ea4000800007f */
[----:B--2---:R-:W-:Y:S05]  /*297c0*/  @!P0 BRA `(.L_x_11126) ;  /* 0xfffffffc00f08947 */ /* 0x004fea000383ffff */
[----:B------:R-:W-:Y:S05]  /*297d0*/  BRA `(.L_x_11243) ;  /* 0xffffffd400687947 */ /* 0x000fea000383ffff */
.L_x_11127:
[----:B--2---:R2:W3:Y:S02]  /*297e0*/  SYNCS.PHASECHK.TRANS64.TRYWAIT P0, [R3+URZ], R2 ;  /* 0x00000002030075a7 */ /* 0x0044e4000800017f */
[----:B---3--:R-:W-:Y:S05]  /*297f0*/  @!P0 NANOSLEEP.SYNCS 0x989680 ;  /* 0x009896800000895d */ /* 0x008fea0003900000 */
[----:B------:R-:W3:Y:S02]  /*29800*/  @!P0 SYNCS.PHASECHK.TRANS64 P0, [R3+URZ], R2 ;  /* 0x00000002030085a7 */ /* 0x000ee4000800007f */
[----:B---3--:R-:W-:Y:S05]  /*29810*/  @!P0 BRA `(.L_x_11127) ;  /* 0xfffffffc00f08947 */ /* 0x008fea000383ffff */
[----:B------:R-:W-:Y:S05]  /*29820*/  BRA `(.L_x_11244) ;  /* 0xffffffd4005c7947 */ /* 0x000fea000383ffff */
.L_x_11129:
[----:B---3--:R3:W4:Y:S02]  /*29830*/  SYNCS.PHASECHK.TRANS64.TRYWAIT P0, [R19+URZ], R4 ;  /* 0x00000004130075a7 */ /* 0x008724000800017f */
[----:B----4-:R-:W-:Y:S05]  /*29840*/  @!P0 NANOSLEEP.SYNCS 0x989680 ;  /* 0x009896800000895d */ /* 0x010fea0003900000 */
[----:B------:R-:W4:Y:S02]  /*29850*/  @!P0 SYNCS.PHASECHK.TRANS64 P0, [R19+URZ], R4 ;  /* 0x00000004130085a7 */ /* 0x000f24000800007f */
[----:B----4-:R-:W-:Y:S05]  /*29860*/  @!P0 BRA `(.L_x_11129) ;  /* 0xfffffffc00f08947 */ /* 0x010fea000383ffff */
[----:B------:R-:W-:Y:S05]  /*29870*/  BRA `(.L_x_11245) ;  /* 0xffffffd400607947 */ /* 0x000fea000383ffff */
.L_x_11246:
        /* <DEDUP_REMOVED lines=16> */
.L_x_14865:


//--------------------- .text._ZN7cutlass13device_kernelIN5flash11enable_sm90INS1_16FlashAttnFwdSm90INS1_25CollectiveMainloopFwdSm90ILi2EN4cute5tupleIJNS5_1CILi1EEES8_S8_EEENS6_IJNS7_ILi192EEENS7_ILi144EEENS7_ILi96EEEEEELi96ENS_10bfloat16_tEfNS_4arch4Sm90ELb1ELb0ELb1ELb0ELb0ELb0ELb0ELb0ELb1ELb1ELb1ELb0EEENS1_21CollectiveEpilogueFwdINS6_IJSA_SC_SB_EEES9_SE_SG_Li384ELb0ELb1ELb1ELb0EEENS1_19SingleTileSchedulerILb0ELb1ELb1ELi192EEEEEEEEEvNT_6ParamsE --------------------------
	.section	.text._ZN7cutlass13device_kernelIN5flash11enable_sm90INS1_16FlashAttnFwdSm90INS1_25CollectiveMainloopFwdSm90ILi2EN4cute5tupleIJNS5_1CILi1EEES8_S8_EEENS6_IJNS7_ILi192EEENS7_ILi144EEENS7_ILi96EEEEEELi96ENS_10bfloat16_tEfNS_4arch4Sm90ELb1ELb0ELb1ELb0ELb0ELb0ELb0ELb0ELb1ELb1ELb1ELb0EEENS1_21CollectiveEpilogueFwdINS6_IJSA_SC_SB_EEES9_SE_SG_Li384ELb0ELb1ELb1ELb0EEENS1_19SingleTileSchedulerILb0ELb1ELb1ELi192EEEEEEEEEvNT_6ParamsE,"ax",@progbits
	.align	128
.text._ZN7cutlass13device_kernelIN5flash11enable_sm90INS1_16FlashAttnFwdSm90INS1_25CollectiveMainloopFwdSm90ILi2EN4cute5tupleIJNS5_1CILi1EEES8_S8_EEENS6_IJNS7_ILi192EEENS7_ILi144EEENS7_ILi96EEEEEELi96ENS_10bfloat16_tEfNS_4arch4Sm90ELb1ELb0ELb1ELb0ELb0ELb0ELb0ELb0ELb1ELb1ELb1ELb0EEENS1_21CollectiveEpilogueFwdINS6_IJSA_SC_SB_EEES9_SE_SG_Li384ELb0ELb1ELb1ELb0EEENS1_19SingleTileSchedulerILb0ELb1ELb1ELi192EEEEEEEEEvNT_6ParamsE:
        .type           _ZN7cutlass13device_kernelIN5flash11enable_sm90INS1_16FlashAttnFwdSm90INS1_25CollectiveMainloopFwdSm90ILi2EN4cute5tupleIJNS5_1CILi1EEES8_S8_EEENS6_IJNS7_ILi192EEENS7_ILi144EEENS7_ILi96EEEEEELi96ENS_10bfloat16_tEfNS_4arch4Sm90ELb1ELb0ELb1ELb0ELb0ELb0ELb0ELb0ELb1ELb1ELb1ELb0EEENS1_21CollectiveEpilogueFwdINS6_IJSA_SC_SB_EEES9_SE_SG_Li384ELb0ELb1ELb1ELb0EEENS1_19SingleTileSchedulerILb0ELb1ELb1ELi192EEEEEEEEEvNT_6ParamsE,@function
        .size           _ZN7cutlass13device_kernelIN5flash11enable_sm90INS1_16FlashAttnFwdSm90INS1_25CollectiveMainloopFwdSm90ILi2EN4cute5tupleIJNS5_1CILi1EEES8_S8_EEENS6_IJNS7_ILi192EEENS7_ILi144EEENS7_ILi96EEEEEELi96ENS_10bfloat16_tEfNS_4arch4Sm90ELb1ELb0ELb1ELb0ELb0ELb0ELb0ELb0ELb1ELb1ELb1ELb0EEENS1_21CollectiveEpilogueFwdINS6_IJSA_SC_SB_EEES9_SE_SG_Li384ELb0ELb1ELb1ELb0EEENS1_19SingleTileSchedulerILb0ELb1ELb1ELi192EEEEEEEEEvNT_6ParamsE,(.L_x_14866 - _ZN7cutlass13device_kernelIN5flash11enable_sm90INS1_16FlashAttnFwdSm90INS1_25CollectiveMainloopFwdSm90ILi2EN4cute5tupleIJNS5_1CILi1EEES8_S8_EEENS6_IJNS7_ILi192EEENS7_ILi144EEENS7_ILi96EEEEEELi96ENS_10bfloat16_tEfNS_4arch4Sm90ELb1ELb0ELb1ELb0ELb0ELb0ELb0ELb0ELb1ELb1ELb1ELb0EEENS1_21CollectiveEpilogueFwdINS6_IJSA_SC_SB_EEES9_SE_SG_Li384ELb0ELb1ELb1ELb0EEENS1_19SingleTileSchedulerILb0ELb1ELb1ELi192EEEEEEEEEvNT_6ParamsE)
        .other          _ZN7cutlass13device_kernelIN5flash11enable_sm90INS1_16FlashAttnFwdSm90INS1_25CollectiveMainloopFwdSm90ILi2EN4cute5tupleIJNS5_1CILi1EEES8_S8_EEENS6_IJNS7_ILi192EEENS7_ILi144EEENS7_ILi96EEEEEELi96ENS_10bfloat16_tEfNS_4arch4Sm90ELb1ELb0ELb1ELb0ELb0ELb0ELb0ELb0ELb1ELb1ELb1ELb0EEENS1_21CollectiveEpilogueFwdINS6_IJSA_SC_SB_EEES9_SE_SG_Li384ELb0ELb1ELb1ELb0EEENS1_19SingleTileSchedulerILb0ELb1ELb1ELi192EEEEEEEEEvNT_6ParamsE,@"STO_CUDA_ENTRY STV_DEFAULT"
_ZN7cutlass13device_kernelIN5flash11enable_sm90INS1_16FlashAttnFwdSm90INS1_25CollectiveMainloopFwdSm90ILi2EN4cute5tupleIJNS5_1CILi1EEES8_S8_EEENS6_IJNS7_ILi192EEENS7_ILi144EEENS7_ILi96EEEEEELi96ENS_10bfloat16_tEfNS_4arch4Sm90ELb1ELb0ELb1ELb0ELb0ELb0ELb0ELb0ELb1ELb1ELb1ELb0EEENS1_21CollectiveEpilogueFwdINS6_IJSA_SC_SB_EEES9_SE_SG_Li384ELb0ELb1ELb1ELb0EEENS1_19SingleTileSchedulerILb0ELb1ELb1ELi192EEEEEEEEEvNT_6ParamsE:
        /* <DEDUP_REMOVED lines=17> */
.L_x_11248:
[----:B------:R-:W-:Y:S05]  /*0110*/  BSYNC B0 ;  /* 0x0000000000007941 */ /* 0x000fea0003800000 */
.L_x_11247:
        /* <DEDUP_REMOVED lines=40> */
.L_x_11249:
        /* <DEDUP_REMOVED lines=22> */
.L_x_11250:
        /* <DEDUP_REMOVED lines=18> */
.L_x_11251:
        /* <DEDUP_REMOVED lines=22> */
.L_x_11252:
        /* <DEDUP_REMOVED lines=22> */
.L_x_11253:
[----:B--2---:R-:W-:Y:S01]  /*08e0*/  ISETP.NE.AND P0, PT, R2, RZ, PT ;  /* 0x000000ff0200720c */ /* 0x004fe20003f05270 */
[----:B------:R-:W-:Y:S01]  /*08f0*/  IMAD.MOV.U32 R27, RZ, RZ, 0x1 ;  /* 0x00000001ff1b7424 */ /* 0x000fe200078e00ff */
[----:B------:R-:W-:Y:S01]  /*0900*/  NOP ;  /* 0x0000000000007918 */ /* 0x000fe20000000000 */
[----:B------:R-:W-:Y:S01]  /*0910*/  BSSY B6, `(.L_x_11254) ;  /* 0x00013db000067945 */ /* 0x000fe20003800000 */
[----:B------:R-:W-:Y:S02]  /*0920*/  LOP3.LUT R28, R4, 0x7f, RZ, 0xc0, !PT ;  /* 0x0000007f041c7812 */ /* 0x000fe400078ec0ff */
[----:B------:R-:W-:Y:S01]  /*0930*/  SEL R27, R27, 0x2, !P0 ;  /* 0x000000021b1b7807 */ /* 0x000fe20004000000 */
[----:B01-34-:R-:W-:Y:S06]  /*0940*/  BAR.SYNC.DEFER_BLOCKING 0x0 ;  /* 0x0000000000007b1d */ /* 0x01bfec0000010000 */
[----:B------:R-:W-:Y:S05]  /*0950*/  @!P0 BRA `(.L_x_11255) ;  /* 0x000000fc001c8947 */ /* 0x000fea0003800000 */
.L_x_11256:
        /* <DEDUP_REMOVED lines=19> */
[----:B------:R2:W-:Y:S01]  /*0a90*/  STL [R1], R5 ;  /* 0x0000000501007387 */ /* 0x0005e20000100800 */
        /* <DEDUP_REMOVED lines=8> */
[----:B------:R-:W3:Y:S08]  /*0b20*/  LDC.64 R8, c[0x0][0x418] ;  /* 0x00010600ff087b82 */ /* 0x000ef00000000a00 */
[----:B------:R-:W4:Y:S01]  /*0b30*/  LDC R3, c[0x0][0x288] ;  /* 0x0000a200ff037b82 */ /* 0x000f220000000800 */
[----:B0-----:R-:W-:-:S07]  /*0b40*/  ISETP.NE.AND P1, PT, R0, 0x1, PT ;  /* 0x000000010000780c */ /* 0x001fce0003f25270 */
[----:B------:R-:W0:Y:S01]  /*0b50*/  LDC R16, c[0x0][0x424] ;  /* 0x00010900ff107b82 */ /* 0x000e220000000800 */
[----:B---3--:R-:W-:-:S07]  /*0b60*/  ISETP.NE.U32.AND P0, PT, R8, RZ, PT ;  /* 0x000000ff0800720c */ /* 0x008fce0003f05070 */
[----:B------:R-:W3:Y:S01]  /*0b70*/  LDC R19, c[0x0][0x2f0] ;  /* 0x0000bc00ff137b82 */ /* 0x000ee20000000800 */
[----:B-1----:R-:W-:Y:S01]  /*0b80*/  IMAD R18, R18, 0xc0, RZ ;  /* 0x000000c012127824 */ /* 0x002fe200078e02ff */
[----:B------:R-:W-:-:S03]  /*0b90*/  ISETP.NE.AND.EX P0, PT, R9, RZ, PT, P0 ;  /* 0x000000ff0900720c */ /* 0x000fc60003f05300 */
[----:B------:R-:W-:Y:S01]  /*0ba0*/  @P1 VIADD R0, R18, 0xbf ;  /* 0x000000bf12001836 */ /* 0x000fe20000000000 */
[----:B----4-:R-:W-:Y:S02]  /*0bb0*/  IADD3 R3, -R3, 0x90, RZ ;  /* 0x0000009003037810 */ /* 0x010fe40007ffe1ff */
[----:B--2---:R-:W1:Y:S08]  /*0bc0*/  @P1 LDC R5, c[0x0][0x44c] ;  /* 0x00011300ff051b82 */ /* 0x004e700000000800 */
[----:B------:R-:W2:Y:S01]  /*0bd0*/  @P1 LDC R7, c[0x0][0x450] ;  /* 0x00011400ff071b82 */ /* 0x000ea20000000800 */
[----:B0-----:R-:W-:-:S02]  /*0be0*/  SEL R16, R16, 0x1, P0 ;  /* 0x0000000110107807 */ /* 0x001fc40000000000 */
[----:B------:R-:W-:-:S03]  /*0bf0*/  ISETP.NE.AND P0, PT, R4, RZ, PT ;  /* 0x000000ff0400720c */ /* 0x000fc60003f05270 */
[----:B---3--:R-:W-:Y:S02]  /*0c00*/  IMAD R3, R16, R19, R3 ;  /* 0x0000001310037224 */ /* 0x008fe400078e0203 */
[----:B-1----:R-:W-:-:S08]  /*0c10*/  @P1 IMAD.HI.U32 R2, R0, R5, RZ ;  /* 0x0000000500021227 */ /* 0x002fd000078e00ff */
[----:B------:R-:W0:Y:S01]  /*0c20*/  @!P0 LDC R4, c[0x0][0x9f0] ;  /* 0x00027c00ff048b82 */ /* 0x000e220000000800 */
[----:B------:R-:W-:Y:S01]  /*0c30*/  VIADD R0, R18, 0xbf ;  /* 0x000000bf12007836 */ /* 0x000fe20000000000 */
[----:B--2---:R-:W-:Y:S01]  /*0c40*/  @P1 SHF.R.U32.HI R0, RZ, R7, R2 ;  /* 0x00000007ff001219 */ /* 0x004fe20000011602 */
[----:B------:R-:W-:-:S04]  /*0c50*/  IMAD R2, R16, R19, 0x8f ;  /* 0x0000008f10027424 */ /* 0x000fc800078e0213 */
[----:B------:R-:W-:Y:S02]  /*0c60*/  IMAD.IADD R0, R3, 0x1, R0 ;  /* 0x0000000103007824 */ /* 0x000fe400078e0200 */
[----:B------:R-:W-:-:S04]  /*0c70*/  IMAD.HI R2, R2, 0x38e38e39, RZ ;  /* 0x38e38e3902027827 */ /* 0x000fc800078e02ff */
[----:B------:R-:W-:Y:S01]  /*0c80*/  IMAD.HI R0, R0, 0x38e38e39, RZ ;  /* 0x38e38e3900007827 */ /* 0x000fe200078e02ff */
[----:B------:R-:W-:-:S04]  /*0c90*/  SHF.R.U32.HI R3, RZ, 0x1f, R2 ;  /* 0x0000001fff037819 */ /* 0x000fc80000011602 */
[----:B------:R-:W-:Y:S02]  /*0ca0*/  SHF.R.U32.HI R5, RZ, 0x1f, R0 ;  /* 0x0000001fff057819 */ /* 0x000fe40000011600 */
[----:B------:R-:W-:Y:S02]  /*0cb0*/  LEA.HI.SX32 R3, R2, R3, 0x1b ;  /* 0x0000000302037211 */ /* 0x000fe400078fdaff */
[----:B------:R-:W-:-:S04]  /*0cc0*/  LEA.HI.SX32 R0, R0, R5, 0x1b ;  /* 0x0000000500007211 */ /* 0x000fc800078fdaff */
[----:B------:R-:W-:-:S04]  /*0cd0*/  VIMNMX R11, R3, R0, PT ;  /* 0x00000000030b7248 */ /* 0x000fc80003fe0100 */
[----:B------:R-:W-:-:S13]  /*0ce0*/  ISETP.GE.AND P1, PT, R11, 0x1, PT ;  /* 0x000000010b00780c */ /* 0x000fda0003f26270 */
[----:B0-----:R-:W-:Y:S05]  /*0cf0*/  @!P1 BRA `(.L_x_11258) ;  /* 0x00000000006c9947 */ /* 0x001fea0003800000 */
        /* <DEDUP_REMOVED lines=27> */
.L_x_11258:
        /* <DEDUP_REMOVED lines=44> */
[----:B------:R-:W-:Y:S02]  /*1170*/  UIMAD.WIDE UR4, UR7, 0x55555556, URZ ;  /* 0x55555556070478a5 */ /* 0x000fe4000f8e023f */
[----:B------:R-:W-:Y:S02]  /*1180*/  IMAD.U32 R145, RZ, RZ, UR7 ;  /* 0x00000007ff917e24 */ /* 0x000fe4000f8e00ff */
        /* <DEDUP_REMOVED lines=8> */
[----:B------:R-:W-:-:S04]  /*1210*/  ULOP3.LUT UR36, UR4, 0x3fff, URZ, 0xc0, !UPT ;  /* 0x00003fff04247892 */ /* 0x000fc8000f8ec03f */
[----:B------:R-:W-:Y:S01]  /*1220*/  IMAD.U32 R157, RZ, RZ, UR5 ;  /* 0x00000005ff9d7e24 */ /* 0x000fe2000f8e00ff */
[----:B------:R-:W-:Y:S07]  /*1230*/  @!P0 BRA `(.L_x_11260) ;  /* 0x0000000000408947 */ /* 0x000fee0003800000 */
        /* <DEDUP_REMOVED lines=16> */
.L_x_11260:
[----:B------:R-:W-:Y:S02]  /*1340*/  SHF.L.U32 R0, RZ, 0x1f, RZ ;  /* 0x0000001fff007819 */ /* 0x000fe400000006ff */
[----:B------:R-:W-:Y:S02]  /*1350*/  LOP3.LUT R27, R27, 0x1, RZ, 0xfc, !PT ;  /* 0x000000011b1b7812 */ /* 0x000fe400078efcff */
[----:B------:R-:W0:Y:S02]  /*1360*/  SYNCS.PHASECHK.TRANS64.TRYWAIT P1, [UR60+0x31c00], R0 ;  /* 0x031c0000ff0075a7 */ /* 0x000e24000802017c */
[----:B------:R-:W-:Y:S01]  /*1370*/  ISETP.NE.AND P0, PT, R27, 0x3, PT ;  /* 0x000000031b00780c */ /* 0x000fe20003f05270 */
[----:B0-----:R-:W-:-:S12]  /*1380*/  @!P1 BRA `(.L_x_11261) ;  /* 0x0000013000d49947 */ /* 0x001fd80003800000 */
.L_x_11382:
[----:B------:R-:W-:Y:S05]  /*1390*/  @!P0 BRA `(.L_x_11262) ;  /* 0x0000000000048947 */ /* 0x000fea0003800000 */
[----:B------:R-:W-:Y:S01]  /*13a0*/  BPT.TRAP 0x1 ;  /* 0x000000040000795c */ /* 0x000fe20000300000 */
.L_x_11262:
[----:B------:R1:W2:Y:S01]  /*13b0*/  SYNCS.PHASECHK.TRANS64.TRYWAIT P2, [UR60+0x31c30], R0 ;  /* 0x031c3000ff0075a7 */ /* 0x0002a2000804017c */
[----:B------:R-:W-:Y:S05]  /*13c0*/  @!P0 BRA `(.L_x_11263) ;  /* 0x0000000000048947 */ /* 0x000fea0003800000 */
[----:B------:R-:W-:Y:S01]  /*13d0*/  BPT.TRAP 0x1 ;  /* 0x000000040000795c */ /* 0x000fe20000300000 */
.L_x_11263:
[----:B------:R-:W-:Y:S01]  /*13e0*/  IMAD.U32 R2, RZ, RZ, UR36 ;  /* 0x00000024ff027e24 */ /* 0x000fe2000f8e00ff */
[----:B------:R-:W-:-:S04]  /*13f0*/  ISETP.NE.AND P1, PT, R28, RZ, PT ;  /* 0x000000ff1c00720c */ /* 0x000fc80003f25270 */
[----:B------:R-:W-:Y:S01]  /*1400*/  LOP3.LUT R2, R2, 0x10000, RZ, 0xfc, !PT ;  /* 0x0001000002027812 */ /* 0x000fe200078efcff */
[----:B--2---:R-:W-:Y:S08]  /*1410*/  @P2 BRA `(.L_x_11264) ;  /* 0x0000000000082947 */ /* 0x004ff00003800000 */
[----:B------:R-:W2:Y:S02]  /*1420*/  SYNCS.PHASECHK.TRANS64.TRYWAIT P2, [UR60+0x31c30], R0 ;  /* 0x031c3000ff0075a7 */ /* 0x000ea4000804017c */
[----:B--2---:R-:W-:Y:S05]  /*1430*/  @!P2 BRA `(.L_x_11265) ;  /* 0x0000013000c0a947 */ /* 0x004fea0003800000 */
.L_x_11264:
[----:B------:R-:W-:Y:S05]  /*1440*/  WARPSYNC.ALL ;  /* 0x0000000000007948 */ /* 0x000fea0003800000 */
[----:B0-----:R-:W-:Y:S01]  /*1450*/  IMAD.MOV.U32 R3, RZ, RZ, -0x7fffffe0 ;  /* 0x80000020ff037424 */ /* 0x001fe200078e00ff */
[----:B------:R-:W-:Y:S01]  /*1460*/  UIADD3 UR4, UR60, 0x16a00, URZ ;  /* 0x00016a003c047890 */ /* 0x000fe2000fffe03f */
[C---:B------:R-:W-:Y:S01]  /*1470*/  R2UR UR8, R2.reuse ;  /* 0x00000000020872ca */ /* 0x040fe200000e0000 */
[----:B------:R-:W-:Y:S02]  /*1480*/  WARPGROUP.ARRIVE ;  /* 0x00000000000079c5 */ /* 0x000fe40000000000 */
        /* <DEDUP_REMOVED lines=23> */
[----:B------:R-:W0:Y:S01]  /*1600*/  LDC R4, c[0x0][0x448] ;  /* 0x00011200ff047b82 */ /* 0x000e220000000800 */
[----:B------:R-:W-:Y:S01]  /*1610*/  UIADD3 UR6, UR61, 0x100, URZ ;  /* 0x000001003d067890 */ /* 0x000fe2000fffe03f */
[----:B------:R-:W-:Y:S01]  /*1620*/  LOP3.LUT R97, R97, 0xffffff80, RZ, 0xc0, !PT ;  /* 0xffffff8061617812 */ /* 0x000fe200078ec0ff */
[----:B------:R-:W-:Y:S01]  /*1630*/  UMOV UR26, UR8 ;  /* 0x00000008001a7c82 */ /* 0x000fe20008000000 */
[----:B------:R-:W-:Y:S01]  /*1640*/  UMOV UR15, 0x80000020 ;  /* 0x80000020000f7882 */ /* 0x000fe20000000000 */
[----:B------:R-:W-:Y:S01]  /*1650*/  UIADD3 UR8, UR61, 0x140, URZ ;  /* 0x000001403d087890 */ /* 0x000fe2000fffe03f */
[----:B------:R-:W-:Y:S01]  /*1660*/  LEA.HI R7, R23, R22, RZ, 0x2 ;  /* 0x0000001617077211 */ /* 0x000fe200078f10ff */
[----:B------:R-:W-:Y:S01]  /*1670*/  UMOV UR22, UR10 ;  /* 0x0000000a00167c82 */ /* 0x000fe20008000000 */
[----:B------:R-:W-:Y:S01]  /*1680*/  UMOV UR14, UR6 ;  /* 0x00000006000e7c82 */ /* 0x000fe20008000000 */
[----:B------:R-:W-:Y:S01]  /*1690*/  UIADD3 UR10, UR61, 0x180, URZ ;  /* 0x000001803d0a7890 */ /* 0x000fe2000fffe03f */
[----:B------:R-:W-:Y:S01]  /*16a0*/  IMAD.IADD R97, R22, 0x1, -R97 ;  /* 0x0000000116617824 */ /* 0x000fe200078e0a61 */
[----:B------:R-:W-:Y:S01]  /*16b0*/  UIADD3 UR6, UR61, 0x1c0, URZ ;  /* 0x000001c03d067890 */ /* 0x000fe2000fffe03f */
[----:B------:R-:W-:Y:S01]  /*16c0*/  LOP3.LUT R7, R7, 0xfffffffc, RZ, 0xc0, !PT ;  /* 0xfffffffc07077812 */ /* 0x000fe200078ec0ff */
[----:B------:R-:W-:Y:S01]  /*16d0*/  UIADD3 UR5, UR61, 0x82, URZ ;  /* 0x000000823d057890 */ /* 0x000fe2000fffe03f */
[----:B------:R-:W-:Y:S01]  /*16e0*/  UMOV UR9, 0x80000020 ;  /* 0x8000002000097882 */ /* 0x000fe20000000000 */
[----:B------:R-:W-:Y:S01]  /*16f0*/  UMOV UR11, 0x80000020 ;  /* 0x80000020000b7882 */ /* 0x000fe20000000000 */
[----:B------:R-:W-:Y:S01]  /*1700*/  UMOV UR7, 0x80000020 ;  /* 0x8000002000077882 */ /* 0x000fe20000000000 */
[----:B0-----:R-:W-:Y:S01]  /*1710*/  ISETP.NE.AND P2, PT, R4, 0x1, PT ;  /* 0x000000010400780c */ /* 0x001fe20003f45270 */
[----:B------:R-:W-:Y:S01]  /*1720*/  IMAD.HI R4, R96, 0x55555556, RZ ;  /* 0x5555555660047827 */ /* 0x000fe200078e02ff */
        /* <DEDUP_REMOVED lines=269> */
[----:B--2---:R-:W-:Y:S01]  /*2800*/  FMUL.FTZ R5, R88, UR10 ;  /* 0x0000000a58057c20 */ /* 0x004fe20008410000 */
[----:B-1----:R-:W-:Y:S01]  /*2810*/  FMUL.FTZ R0, R89, UR10 ;  /* 0x0000000a59007c20 */ /* 0x002fe20008410000 */
[----:B------:R-:W-:Y:S01]  /*2820*/  FMUL.FTZ R88, R90, UR10 ;  /* 0x0000000a5a587c20 */ /* 0x000fe20008410000 */
[----:B------:R-:W-:Y:S01]  /*2830*/  FMUL.FTZ R89, R91, UR10 ;  /* 0x0000000a5b597c20 */ /* 0x000fe20008410000 */
[----:B------:R-:W-:Y:S01]  /*2840*/  FMUL.FTZ R90, R94, UR10 ;  /* 0x0000000a5e5a7c20 */ /* 0x000fe20008410000 */
[----:B------:R-:W-:Y:S01]  /*2850*/  HGMMA.64x16x16.F32.BF16 R80, gdesc[UR20], R80, gsb0 ;  /* 0x00200000145079f0 */ /* 0x000fe20008001850 */
[----:B------:R-:W-:Y:S01]  /*2860*/  UIADD3 UR22, UR61, 0x502, URZ ;  /* 0x000005023d167890 */ /* 0x000fe2000fffe03f */
[----:B------:R-:W-:Y:S01]  /*2870*/  FMUL.FTZ R91, R95, UR10 ;  /* 0x0000000a5f5b7c20 */ /* 0x000fe20008410000 */
[----:B------:R-:W-:Y:S01]  /*2880*/  UMOV UR23, 0x80000020 ;  /* 0x8000002000177882 */ /* 0x000fe20000000000 */
[----:B------:R-:W0:Y:S01]  /*2890*/  MUFU.TANH R88, R88 ;  /* 0x0000005800587308 */ /* 0x000e220000002400 */
[----:B------:R-:W-:Y:S01]  /*28a0*/  FMUL.FTZ R9, R93, UR10 ;  /* 0x0000000a5d097c20 */ /* 0x000fe20008410000 */
[----:B------:R-:W-:-:S06]  /*28b0*/  FMUL.FTZ R6, R92, UR10 ;  /* 0x0000000a5c067c20 */ /* 0x000fcc0008410000 */
[----:B------:R-:W1:Y:S08]  /*28c0*/  MUFU.TANH R89, R89 ;  /* 0x0000005900597308 */ /* 0x000e700000002400 */
        /* <DEDUP_REMOVED lines=16> */
[----:B------:R-:W-:Y:S01]  /*29d0*/  MUFU.TANH R81, R81 ;  /* 0x0000005100517308 */ /* 0x000fe20000002400 */
[----:B------:R-:W-:-:S07]  /*29e0*/  FMUL.FTZ R13, R84, UR10 ;  /* 0x0000000a540d7c20 */ /* 0x000fce0008410000 */
[----:B------:R-:W4:Y:S08]  /*29f0*/  MUFU.TANH R80, R80 ;  /* 0x0000005000507308 */ /* 0x000f300000002400 */
        /* <DEDUP_REMOVED lines=8> */
[----:B------:R-:W0:Y:S01]  /*2a80*/  @P2 LDC R74, c[0x0][0x44c] ;  /* 0x00011300ff4a2b82 */ /* 0x000e220000000800 */
[----:B------:R-:W-:Y:S01]  /*2a90*/  FMUL.FTZ R14, R72, UR10 ;  /* 0x0000000a480e7c20 */ /* 0x000fe20008410000 */
[----:B------:R-:W-:Y:S01]  /*2aa0*/  FMUL.FTZ R21, R77, UR10 ;  /* 0x0000000a4d157c20 */ /* 0x000fe20008410000 */
[----:B------:R-:W-:Y:S01]  /*2ab0*/  HGMMA.64x16x16.F32.BF16 R64, gdesc[UR20], R64, gsb0 ;  /* 0x00200000144079f0 */ /* 0x000fe20008001840 */
[----:B------:R-:W-:Y:S01]  /*2ac0*/  UIADD3 UR22, UR61, 0x582, URZ ;  /* 0x000005823d167890 */ /* 0x000fe2000fffe03f */
[----:B------:R-:W-:Y:S01]  /*2ad0*/  FMUL.FTZ R109, R75, UR10 ;  /* 0x0000000a4b6d7c20 */ /* 0x000fe20008410000 */
[----:B------:R-:W-:Y:S01]  /*2ae0*/  UMOV UR23, 0x80000020 ;  /* 0x8000002000177882 */ /* 0x000fe20000000000 */
[----:B------:R-:W5:Y:S01]  /*2af0*/  MUFU.TANH R111, R111 ;  /* 0x0000006f006f7308 */ /* 0x000f620000002400 */
[----:B------:R-:W1:Y:S01]  /*2b00*/  @P2 LDC R73, c[0x0][0x450] ;  /* 0x00011400ff492b82 */ /* 0x000e620000000800 */
[----:B------:R-:W-:Y:S01]  /*2b10*/  FMUL.FTZ R107, R78, UR10 ;  /* 0x0000000a4e6b7c20 */ /* 0x000fe20008410000 */
[----:B------:R-:W-:Y:S01]  /*2b20*/  FMUL.FTZ R105, R79, UR10 ;  /* 0x0000000a4f697c20 */ /* 0x000fe20008410000 */
[----:B------:R-:W-:-:S04]  /*2b30*/  FMUL.FTZ R20, R76, UR10 ;  /* 0x0000000a4c147c20 */ /* 0x000fc80008410000 */
        /* <DEDUP_REMOVED lines=8> */
[----:B------:R-:W-:Y:S01]  /*2bc0*/  LEA.HI R71, R4, R4, RZ, 0x1 ;  /* 0x0000000404477211 */ /* 0x000fe200078f08ff */
[----:B------:R-:W-:Y:S01]  /*2bd0*/  FMUL.FTZ R103, R66, UR10 ;  /* 0x0000000a42677c20 */ /* 0x000fe20008410000 */
[----:B------:R-:W-:Y:S01]  /*2be0*/  SHF.R.S32.HI R4, RZ, 0x1f, R97 ;  /* 0x0000001fff047819 */ /* 0x000fe20000011461 */
[----:B------:R-:W-:Y:S01]  /*2bf0*/  FMUL.FTZ R66, R68, UR10 ;  /* 0x0000000a44427c20 */ /* 0x000fe20008410000 */
[----:B------:R-:W-:Y:S01]  /*2c00*/  HGMMA.64x16x16.F32.BF16 R56, gdesc[UR20], R56, gsb0 ;  /* 0x00200000143879f0 */ /* 0x000fe20008001838 */
[----:B------:R-:W-:Y:S01]  /*2c10*/  UIADD3 UR22, UR61, 0x5c2, URZ ;  /* 0x000005c23d167890 */ /* 0x000fe2000fffe03f */
[----:B------:R-:W-:Y:S01]  /*2c20*/  LEA.HI R8, R4, R97, RZ, 0x2 ;  /* 0x0000006104087211 */ /* 0x000fe200078f10ff */
[----:B------:R-:W-:Y:S01]  /*2c30*/  UMOV UR23, 0x80000020 ;  /* 0x8000002000177882 */ /* 0x000fe20000000000 */
[----:B------:R-:W-:-:S02]  /*2c40*/  IMAD.IADD R68, R22, 0x1, -R7 ;  /* 0x0000000116447824 */ /* 0x000fc400078e0a07 */
[----:B------:R-:W-:Y:S01]  /*2c50*/  FMUL.FTZ R101, R67, UR10 ;  /* 0x0000000a43657c20 */ /* 0x000fe20008410000 */
[----:B------:R-:W-:Y:S01]  /*2c60*/  LEA.HI R7, R4, R97, RZ, 0x5 ;  /* 0x0000006104077211 */ /* 0x000fe200078f28ff */
[----:B------:R-:W-:Y:S01]  /*2c70*/  FMUL.FTZ R67, R69, UR10 ;  /* 0x0000000a45437c20 */ /* 0x000fe20008410000 */
[--C-:B------:R-:W-:Y:S01]  /*2c80*/  SHF.R.S32.HI R4, RZ, 0x2, R8.reuse ;  /* 0x00000002ff047819 */ /* 0x100fe20000011408 */
[----:B------:R-:W-:Y:S01]  /*2c90*/  FMUL.FTZ R99, R70, UR10 ;  /* 0x0000000a46637c20 */ /* 0x000fe20008410000 */
[----:B------:R-:W-:Y:S01]  /*2ca0*/  SHF.R.S32.HI R69, RZ, 0x1f, R8 ;  /* 0x0000001fff457819 */ /* 0x000fe20000011408 */
[----:B------:R-:W-:Y:S01]  /*2cb0*/  IMAD R71, R71, -0x3, R96 ;  /* 0xfffffffd47477824 */ /* 0x000fe200078e0260 */
[----:B------:R-:W-:Y:S01]  /*2cc0*/  SHF.R.S32.HI R7, RZ, 0x5, R7 ;  /* 0x00000005ff077819 */ /* 0x000fe20000011407 */
[----:B------:R-:W5:Y:S01]  /*2cd0*/  MUFU.TANH R103, R103 ;  /* 0x0000006700677308 */ /* 0x000f620000002400 */
[----:B------:R-:W-:Y:S01]  /*2ce0*/  LEA.HI R69, R69, R4, RZ, 0x3 ;  /* 0x0000000445457211 */ /* 0x000fe200078f18ff */
[----:B------:R-:W-:Y:S01]  /*2cf0*/  FMUL.FTZ R64, R64, UR10 ;  /* 0x0000000a40407c20 */ /* 0x000fe20008410000 */
[----:B------:R-:W-:Y:S01]  /*2d00*/  LEA.HI R70, R68, R68, RZ, 0x1 ;  /* 0x0000004444467211 */ /* 0x000fe200078f08ff */
[----:B------:R-:W-:Y:S01]  /*2d10*/  IMAD R72, R7, 0x10, R18 ;  /* 0x0000001007487824 */ /* 0x000fe200078e0212 */
[----:B------:R-:W-:Y:S01]  /*2d20*/  LOP3.LUT R69, R69, 0xfffffff8, RZ, 0xc0, !PT ;  /* 0xfffffff845457812 */ /* 0x000fe200078ec0ff */
[----:B------:R-:W-:Y:S01]  /*2d30*/  FMUL.FTZ R65, R65, UR10 ;  /* 0x0000000a41417c20 */ /* 0x000fe20008410000 */
[----:B------:R-:W-:Y:S01]  /*2d40*/  LOP3.LUT R7, R70, 0x1ffffffe, RZ, 0xc0, !PT ;  /* 0x1ffffffe46077812 */ /* 0x000fe200078ec0ff */
[----:B------:R-:W5:Y:S01]  /*2d50*/  MUFU.TANH R101, R101 ;  /* 0x0000006500657308 */ /* 0x000f620000002400 */
[----:B------:R-:W-:-:S02]  /*2d60*/  IADD3 R72, R72, R4, -R69 ;  /* 0x0000000448487210 */ /* 0x000fc40007ffe845 */
[----:B------:R-:W-:Y:S01]  /*2d70*/  LOP3.LUT R8, R8, 0x7ffffffc, RZ, 0xc0, !PT ;  /* 0x7ffffffc08087812 */ /* 0x000fe200078ec0ff */
[----:B------:R-:W-:Y:S02]  /*2d80*/  IMAD.IADD R7, R68, 0x1, -R7 ;  /* 0x0000000144077824 */ /* 0x000fe400078e0a07 */
[----:B------:R-:W-:Y:S02]  /*2d90*/  IMAD R72, R71, 0x40, R72 ;  /* 0x0000004047487824 */ /* 0x000fe400078e0248 */
[----:B------:R-:W-:Y:S01]  /*2da0*/  IMAD.IADD R8, R97, 0x1, -R8 ;  /* 0x0000000161087824 */ /* 0x000fe200078e0a08 */
[----:B------:R-:W5:Y:S01]  /*2db0*/  MUFU.TANH R99, R99 ;  /* 0x0000006300637308 */ /* 0x000f620000002400 */
[----:B------:R-:W-:-:S04]  /*2dc0*/  IMAD R7, R7, 0x8, R72 ;  /* 0x0000000807077824 */ /* 0x000fc800078e0248 */
[----:B0-----:R-:W-:-:S03]  /*2dd0*/  @P2 IMAD.HI.U32 R4, R7, R74, RZ ;  /* 0x0000004a07042227 */ /* 0x001fc600078e00ff */
[----:B------:R-:W0:Y:S01]  /*2de0*/  MUFU.TANH R87, R87 ;  /* 0x0000005700577308 */ /* 0x000e220000002400 */
[----:B------:R-:W-:Y:S01]  /*2df0*/  IMAD.MOV.U32 R68, RZ, RZ, R7 ;  /* 0x000000ffff447224 */ /* 0x000fe200078e0007 */
[----:B-1----:R-:W-:Y:S02]  /*2e00*/  @P2 SHF.R.U32.HI R68, RZ, R73, R4 ;  /* 0x00000049ff442219 */ /* 0x002fe40000011604 */
[----:B------:R-:W1:Y:S03]  /*2e10*/  LDC R4, c[0x0][0x288] ;  /* 0x0000a200ff047b82 */ /* 0x000e660000000800 */
[----:B------:R-:W2:Y:S01]  /*2e20*/  SHFL.IDX PT, R70, R68, 0x1, 0x1c1f ;  /* 0x003c1f0044467f89 */ /* 0x000ea200000e0000 */
[----:B------:R-:W-:Y:S01]  /*2e30*/  MUFU.TANH R13, R13 ;  /* 0x0000000d000d7308 */ /* 0x000fe20000002400 */
[----:B------:R-:W-:Y:S02]  /*2e40*/  WARPGROUP.DEPBAR.LE gsb0, 0x0 ;  /* 0x00008000000079c5 */ /* 0x000fe40000010000 */
[----:B------:R-:W-:Y:S01]  /*2e50*/  WARPGROUP.ARRIVE ;  /* 0x00000000000079c5 */ /* 0x000fe20000000000 */
[----:B------:R-:W-:Y:S01]  /*2e60*/  FMUL.FTZ R69, R59, UR10 ;  /* 0x0000000a3b457c20 */ /* 0x000fe20008410000 */
[----:B------:R-:W-:Y:S01]  /*2e70*/  FMUL.FTZ R59, R61, UR10 ;  /* 0x0000000a3d3b7c20 */ /* 0x000fe20008410000 */
[----:B------:R-:W-:Y:S01]  /*2e80*/  FMUL.FTZ R61, R62, UR10 ;  /* 0x0000000a3e3d7c20 */ /* 0x000fe20008410000 */
[----:B------:R-:W-:-:S02]  /*2e90*/  IMAD.MOV.U32 R62, RZ, RZ, -0x90 ;  /* 0xffffff70ff3e7424 */ /* 0x000fc400078e00ff */
[----:B------:R-:W-:Y:S01]  /*2ea0*/  FMUL.FTZ R85, R58, UR10 ;  /* 0x0000000a3a557c20 */ /* 0x000fe20008410000 */
[----:B------:R-:W-:Y:S01]  /*2eb0*/  HGMMA.64x16x16.F32.BF16 R48, gdesc[UR20], R48, gsb0 ;  /* 0x00200000143079f0 */ /* 0x000fe20008001830 */
[----:B------:R-:W-:Y:S01]  /*2ec0*/  UIADD3 UR22, UR61, 0x602, URZ ;  /* 0x000006023d167890 */ /* 0x000fe2000fffe03f */
[----:B------:R-:W-:Y:S01]  /*2ed0*/  FMUL.FTZ R58, R60, UR10 ;  /* 0x0000000a3c3a7c20 */ /* 0x000fe20008410000 */
[----:B------:R-:W-:Y:S01]  /*2ee0*/  UMOV UR23, 0x80000020 ;  /* 0x8000002000177882 */ /* 0x000fe20000000000 */
[----:B------:R-:W-:Y:S02]  /*2ef0*/  IMAD R60, R17, -0x90, R19 ;  /* 0xffffff70113c7824 */ /* 0x000fe400078e0213 */
[----:B------:R-:W-:Y:S01]  /*2f00*/  FMUL.FTZ R77, R63, UR10 ;  /* 0x0000000a3f4d7c20 */ /* 0x000fe20008410000 */
[----:B------:R-:W-:Y:S01]  /*2f10*/  IMAD R71, R17, R62, 0x91 ;  /* 0x0000009111477424 */ /* 0x000fe200078e023e */
[----:B------:R-:W0:Y:S01]  /*2f20*/  MUFU.TANH R85, R85 ;  /* 0x0000005500557308 */ /* 0x000e220000002400 */
[----:B------:R-:W-:-:S02]  /*2f30*/  VIADD R63, R60, 0x90 ;  /* 0x000000903c3f7836 */ /* 0x000fc40000000000 */
[----:B------:R-:W-:Y:S01]  /*2f40*/  FMUL.FTZ R56, R56, UR10 ;  /* 0x0000000a38387c20 */ /* 0x000fe20008410000 */
[C---:B------:R-:W-:Y:S02]  /*2f50*/  IMAD R71, R8.reuse, -0x2, R71 ;  /* 0xfffffffe08477824 */ /* 0x040fe400078e0247 */
[----:B------:R-:W-:Y:S01]  /*2f60*/  FMUL.FTZ R57, R57, UR10 ;  /* 0x0000000a39397c20 */ /* 0x000fe20008410000 */
[----:B------:R-:W-:Y:S02]  /*2f70*/  IMAD R62, R8, -0x2, R63 ;  /* 0xfffffffe083e7824 */ /* 0x000fe400078e023f */
[----:B-1----:R-:W-:Y:S01]  /*2f80*/  IADD3 R93, R71, -R4, R19 ;  /* 0x80000004475d7210 */ /* 0x002fe20007ffe013 */
[----:B------:R-:W1:Y:S03]  /*2f90*/  MUFU.TANH R69, R69 ;  /* 0x0000004500457308 */ /* 0x000e660000002400 */
[----:B--2---:R-:W-:-:S04]  /*2fa0*/  VIADDMNMX R70, R70, R93, R62, PT ;  /* 0x0000005d46467246 */ /* 0x004fc8000380013e */
[C---:B------:R-:W-:Y:S01]  /*2fb0*/  ISETP.GT.AND P3, PT, R70.reuse, RZ, PT ;  /* 0x000000ff4600720c */ /* 0x040fe20003f64270 */
[----:B------:R-:W2:Y:S01]  /*2fc0*/  MUFU.TANH R61, R61 ;  /* 0x0000003d003d7308 */ /* 0x000ea20000002400 */
[C---:B------:R-:W-:Y:S02]  /*2fd0*/  ISETP.GT.AND P4, PT, R70.reuse, 0x1, PT ;  /* 0x000000014600780c */ /* 0x040fe40003f84270 */
[----:B------:R-:W-:Y:S02]  /*2fe0*/  ISETP.GT.AND P5, PT, R70, 0x8, PT ;  /* 0x000000084600780c */ /* 0x000fe40003fa4270 */
[----:B------:R-:W-:Y:S02]  /*2ff0*/  FSEL R97, R88, -INF , P3 ;  /* 0xff80000058617808 */ /* 0x000fe40001800000 */
[----:B------:R-:W-:Y:S01]  /*3000*/  FSEL R89, R89, -INF , P4 ;  /* 0xff80000059597808 */ /* 0x000fe20002000000 */
[----:B------:R-:W2:Y:S01]  /*3010*/  MUFU.TANH R77, R77 ;  /* 0x0000004d004d7308 */ /* 0x000ea20000002400 */
[----:B------:R-:W-:-:S02]  /*3020*/  ISETP.GT.AND P6, PT, R70, 0x9, PT ;  /* 0x000000094600780c */ /* 0x000fc40003fc4270 */
[----:B------:R-:W-:Y:S02]  /*3030*/  FSEL R115, R90, -INF , P5 ;  /* 0xff8000005a737808 */ /* 0x000fe40002800000 */
[----:B------:R-:W-:Y:S02]  /*3040*/  FMNMX.FTZ R72, R97, R89, !PT ;  /* 0x0000005961487209 */ /* 0x000fe40007810000 */
[C---:B------:R-:W-:Y:S01]  /*3050*/  ISETP.GT.AND P3, PT, R70.reuse, 0x10, PT ;  /* 0x000000104600780c */ /* 0x040fe20003f64270 */
[----:B------:R-:W-:Y:S01]  /*3060*/  MUFU.TANH R12, R12 ;  /* 0x0000000c000c7308 */ /* 0x000fe20000002400 */
[----:B---3--:R-:W-:Y:S02]  /*3070*/  FSEL R119, R91, -INF , P6 ;  /* 0xff8000005b777808 */ /* 0x008fe40003000000 */
[----:B------:R-:W-:Y:S02]  /*3080*/  FMNMX.FTZ R72, R115, R72, !PT ;  /* 0x0000004873487209 */ /* 0x000fe40007810000 */
[----:B------:R-:W-:-:S02]  /*3090*/  ISETP.GT.AND P4, PT, R70, 0x11, PT ;  /* 0x000000114600780c */ /* 0x000fc40003f84270 */
[----:B----4-:R-:W-:Y:S01]  /*30a0*/  FSEL R117, R80, -INF , P3 ;  /* 0xff80000050757808 */ /* 0x010fe20001800000 */
[----:B------:R-:W-:Y:S01]  /*30b0*/  MUFU.TANH R14, R14 ;  /* 0x0000000e000e7308 */ /* 0x000fe20000002400 */
[----:B------:R-:W-:Y:S02]  /*30c0*/  FMNMX.FTZ R72, R119, R72, !PT ;  /* 0x0000004877487209 */ /* 0x000fe40007810000 */
[----:B------:R-:W-:Y:S01]  /*30d0*/  ISETP.GT.AND P5, PT, R70, 0x18, PT ;  /* 0x000000184600780c */ /* 0x000fe20003fa4270 */
[----:B------:R-:W-:Y:S02]  /*30e0*/  WARPGROUP.DEPBAR.LE gsb0, 0x0 ;  /* 0x00008000000079c5 */ /* 0x000fe40000010000 */
[----:B------:R-:W-:Y:S01]  /*30f0*/  WARPGROUP.ARRIVE ;  /* 0x00000000000079c5 */ /* 0x000fe20000000000 */
[----:B------:R-:W-:Y:S01]  /*3100*/  FSEL R91, R81, -INF , P4 ;  /* 0xff800000515b7808 */ /* 0x000fe20002000000 */
[----:B------:R-:W-:Y:S01]  /*3110*/  FMUL.FTZ R50, R50, UR10 ;  /* 0x0000000a32327c20 */ /* 0x000fe20008410000 */
[----:B------:R-:W-:Y:S01]  /*3120*/  FMNMX.FTZ R72, R117, R72, !PT ;  /* 0x0000004875487209 */ /* 0x000fe20007810000 */
[----:B------:R-:W-:Y:S01]  /*3130*/  FMUL.FTZ R51, R51, UR10 ;  /* 0x0000000a33337c20 */ /* 0x000fe20008410000 */
[----:B------:R-:W-:Y:S01]  /*3140*/  ISETP.GT.AND P3, PT, R70, 0x19, PT ;  /* 0x000000194600780c */ /* 0x000fe20003f64270 */
[----:B------:R-:W-:Y:S01]  /*3150*/  HGMMA.64x16x16.F32.BF16 R40, gdesc[UR20], R40, gsb0 ;  /* 0x00200000142879f0 */ /* 0x000fe20008001828 */
[----:B------:R-:W-:Y:S01]  /*3160*/  UIADD3 UR22, UR61, 0x642, URZ ;  /* 0x000006423d167890 */ /* 0x000fe2000fffe03f */
[----:B-----5:R-:W-:Y:S01]  /*3170*/  FSEL R113, R82, -INF , P5 ;  /* 0xff80000052717808 */ /* 0x020fe20002800000 */
[----:B------:R-:W-:Y:S01]  /*3180*/  UMOV UR23, 0x80000020 ;  /* 0x8000002000177882 */ /* 0x000fe20000000000 */
[----:B------:R-:W-:Y:S01]  /*3190*/  FMNMX.FTZ R72, R91, R72, !PT ;  /* 0x000000485b487209 */ /* 0x000fe20007810000 */
[----:B------:R-:W3:Y:S01]  /*31a0*/  MUFU.TANH R50, R50 ;  /* 0x0000003200327308 */ /* 0x000ee20000002400 */
[----:B------:R-:W-:Y:S01]  /*31b0*/  ISETP.GT.AND P4, PT, R70, 0x20, PT ;  /* 0x000000204600780c */ /* 0x000fe20003f84270 */
[----:B------:R-:W-:Y:S01]  /*31c0*/  FMUL.FTZ R54, R54, UR10 ;  /* 0x0000000a36367c20 */ /* 0x000fe20008410000 */
[----:B------:R-:W-:Y:S01]  /*31d0*/  FSEL R95, R83, -INF , P3 ;  /* 0xff800000535f7808 */ /* 0x000fe20001800000 */
[----:B------:R-:W-:Y:S01]  /*31e0*/  FMUL.FTZ R55, R55, UR10 ;  /* 0x0000000a37377c20 */ /* 0x000fe20008410000 */
[----:B------:R-:W-:Y:S01]  /*31f0*/  FMNMX.FTZ R72, R113, R72, !PT ;  /* 0x0000004871487209 */ /* 0x000fe20007810000 */
[----:B------:R-:W-:Y:S01]  /*3200*/  FMUL.FTZ R60, R48, UR10 ;  /* 0x0000000a303c7c20 */ /* 0x000fe20008410000 */
[----:B------:R-:W-:Y:S01]  /*3210*/  ISETP.GT.AND P5, PT, R70, 0x21, PT ;  /* 0x000000214600780c */ /* 0x000fe20003fa4270 */
[----:B------:R-:W4:Y:S01]  /*3220*/  MUFU.TANH R51, R51 ;  /* 0x0000003300337308 */ /* 0x000f220000002400 */
[----:B------:R-:W-:Y:S01]  /*3230*/  FSEL R111, R111, -INF , P4 ;  /* 0xff8000006f6f7808 */ /* 0x000fe20002000000 */
[----:B------:R-:W-:Y:S01]  /*3240*/  FMUL.FTZ R48, R49, UR10 ;  /* 0x0000000a31307c20 */ /* 0x000fe20008410000 */
[----:B------:R-:W-:-:S02]  /*3250*/  FMNMX.FTZ R72, R95, R72, !PT ;  /* 0x000000485f487209 */ /* 0x000fc40007810000 */
[C---:B------:R-:W-:Y:S02]  /*3260*/  ISETP.GT.AND P3, PT, R70.reuse, 0x28, PT ;  /* 0x000000284600780c */ /* 0x040fe40003f64270 */
[----:B------:R-:W-:Y:S01]  /*3270*/  FSEL R109, R109, -INF , P5 ;  /* 0xff8000006d6d7808 */ /* 0x000fe20002800000 */
[----:B------:R-:W5:Y:S01]  /*3280*/  MUFU.TANH R54, R54 ;  /* 0x0000003600367308 */ /* 0x000f620000002400 */
[----:B------:R-:W-:Y:S02]  /*3290*/  FMNMX.FTZ R72, R111, R72, !PT ;  /* 0x000000486f487209 */ /* 0x000fe40007810000 */
[C---:B------:R-:W-:Y:S02]  /*32a0*/  ISETP.GT.AND P4, PT, R70.reuse, 0x29, PT ;  /* 0x000000294600780c */ /* 0x040fe40003f84270 */
[----:B------:R-:W-:Y:S02]  /*32b0*/  FSEL R107, R107, -INF , P3 ;  /* 0xff8000006b6b7808 */ /* 0x000fe40001800000 */
[----:B------:R-:W-:Y:S01]  /*32c0*/  FMNMX.FTZ R72, R109, R72, !PT ;  /* 0x000000486d487209 */ /* 0x000fe20007810000 */
[----:B------:R-:W5:Y:S01]  /*32d0*/  MUFU.TANH R55, R55 ;  /* 0x0000003700377308 */ /* 0x000f620000002400 */
[----:B------:R-:W-:-:S02]  /*32e0*/  ISETP.GT.AND P5, PT, R70, 0x30, PT ;  /* 0x000000304600780c */ /* 0x000fc40003fa4270 */
[----:B------:R-:W-:Y:S02]  /*32f0*/  FSEL R105, R105, -INF , P4 ;  /* 0xff80000069697808 */ /* 0x000fe40002000000 */
[----:B------:R-:W-:Y:S02]  /*3300*/  FMNMX.FTZ R72, R107, R72, !PT ;  /* 0x000000486b487209 */ /* 0x000fe40007810000 */
[C---:B------:R-:W-:Y:S01]  /*3310*/  ISETP.GT.AND P3, PT, R70.reuse, 0x31, PT ;  /* 0x000000314600780c */ /* 0x040fe20003f64270 */
[----:B------:R-:W-:Y:S01]  /*3320*/  MUFU.TANH R15, R15 ;  /* 0x0000000f000f7308 */ /* 0x000fe20000002400 */
[----:B------:R-:W-:Y:S02]  /*3330*/  FSEL R103, R103, -INF , P5 ;  /* 0xff80000067677808 */ /* 0x000fe40002800000 */
[----:B------:R-:W-:Y:S02]  /*3340*/  FMNMX.FTZ R72, R105, R72, !PT ;  /* 0x0000004869487209 */ /* 0x000fe40007810000 */
[----:B------:R-:W-:-:S02]  /*3350*/  ISETP.GT.AND P4, PT, R70, 0x38, PT ;  /* 0x000000384600780c */ /* 0x000fc40003f84270 */
[----:B------:R-:W-:Y:S01]  /*3360*/  FSEL R101, R101, -INF , P3 ;  /* 0xff80000065657808 */ /* 0x000fe20001800000 */
[----:B------:R-:W-:Y:S01]  /*3370*/  MUFU.TANH R20, R20 ;  /* 0x0000001400147308 */ /* 0x000fe20000002400 */
[----:B------:R-:W-:Y:S02]  /*3380*/  FMNMX.FTZ R72, R103, R72, !PT ;  /* 0x0000004867487209 */ /* 0x000fe40007810000 */
[----:B------:R-:W-:Y:S02]  /*3390*/  ISETP.GT.AND P3, PT, R70, 0x39, PT ;  /* 0x000000394600780c */ /* 0x000fe40003f64270 */
[----:B------:R-:W-:Y:S01]  /*33a0*/  FSEL R99, R99, -INF , P4 ;  /* 0xff80000063637808 */ /* 0x000fe20002000000 */
[----:B------:R-:W-:Y:S02]  /*33b0*/  WARPGROUP.DEPBAR.LE gsb0, 0x0 ;  /* 0x00008000000079c5 */ /* 0x000fe40000010000 */
[----:B------:R-:W-:Y:S01]  /*33c0*/  WARPGROUP.ARRIVE ;  /* 0x00000000000079c5 */ /* 0x000fe20000000000 */
[----:B------:R-:W-:Y:S01]  /*33d0*/  FMNMX.FTZ R72, R101, R72, !PT ;  /* 0x0000004865487209 */ /* 0x000fe20007810000 */
[----:B------:R-:W-:Y:S01]  /*33e0*/  FMUL.FTZ R42, R42, UR10 ;  /* 0x0000000a2a2a7c20 */ /* 0x000fe20008410000 */
[C---:B------:R-:W-:Y:S01]  /*33f0*/  ISETP.GT.AND P4, PT, R70.reuse, 0x40, PT ;  /* 0x000000404600780c */ /* 0x040fe20003f84270 */
[----:B------:R-:W-:Y:S01]  /*3400*/  FMUL.FTZ R43, R43, UR10 ;  /* 0x0000000a2b2b7c20 */ /* 0x000fe20008410000 */
[----:B0-----:R-:W-:Y:S01]  /*3410*/  FSEL R87, R87, -INF , P3 ;  /* 0xff80000057577808 */ /* 0x001fe20001800000 */
[----:B------:R-:W-:Y:S01]  /*3420*/  HGMMA.64x16x16.F32.BF16 R32, gdesc[UR20], R32, gsb0 ;  /* 0x00200000142079f0 */ /* 0x000fe20008001820 */
[----:B------:R-:W-:Y:S01]  /*3430*/  FMNMX.FTZ R72, R99, R72, !PT ;  /* 0x0000004863487209 */ /* 0x000fe20007810000 */
[----:B------:R-:W0:Y:S01]  /*3440*/  MUFU.TANH R42, R42 ;  /* 0x0000002a002a7308 */ /* 0x000e220000002400 */
[----:B------:R-:W-:Y:S01]  /*3450*/  ISETP.GT.AND P3, PT, R70, 0x41, PT ;  /* 0x000000414600780c */ /* 0x000fe20003f64270 */
[----:B------:R-:W-:Y:S01]  /*3460*/  FMUL.FTZ R46, R46, UR10 ;  /* 0x0000000a2e2e7c20 */ /* 0x000fe20008410000 */
[----:B------:R-:W-:Y:S01]  /*3470*/  FSEL R85, R85, -INF , P4 ;  /* 0xff80000055557808 */ /* 0x000fe20002000000 */
[----:B------:R-:W-:Y:S01]  /*3480*/  FMUL.FTZ R47, R47, UR10 ;  /* 0x0000000a2f2f7c20 */ /* 0x000fe20008410000 */
[----:B------:R-:W-:Y:S01]  /*3490*/  FMNMX.FTZ R72, R87, R72, !PT ;  /* 0x0000004857487209 */ /* 0x000fe20007810000 */
[----:B------:R-:W-:Y:S01]  /*34a0*/  FMUL.FTZ R40, R40, UR10 ;  /* 0x0000000a28287c20 */ /* 0x000fe20008410000 */
[----:B------:R-:W-:Y:S01]  /*34b0*/  ISETP.GT.AND P4, PT, R70, 0x48, PT ;  /* 0x000000484600780c */ /* 0x000fe20003f84270 */
[----:B------:R-:W0:Y:S01]  /*34c0*/  MUFU.TANH R43, R43 ;  /* 0x0000002b002b7308 */ /* 0x000e220000002400 */
[----:B-1----:R-:W-:Y:S01]  /*34d0*/  FSEL R83, R69, -INF , P3 ;  /* 0xff80000045537808 */ /* 0x002fe20001800000 */
[----:B------:R-:W-:Y:S01]  /*34e0*/  FMUL.FTZ R44, R44, UR10 ;  /* 0x0000000a2c2c7c20 */ /* 0x000fe20008410000 */
[----:B------:R-:W-:-:S02]  /*34f0*/  FMNMX.FTZ R72, R85, R72, !PT ;  /* 0x0000004855487209 */ /* 0x000fc40007810000 */
[C---:B------:R-:W-:Y:S02]  /*3500*/  ISETP.GT.AND P3, PT, R70.reuse, 0x49, PT ;  /* 0x000000494600780c */ /* 0x040fe40003f64270 */
[----:B--2---:R-:W-:Y:S01]  /*3510*/  FSEL R81, R61, -INF , P4 ;  /* 0xff8000003d517808 */ /* 0x004fe20002000000 */
[----:B------:R-:W1:Y:S01]  /*3520*/  MUFU.TANH R46, R46 ;  /* 0x0000002e002e7308 */ /* 0x000e620000002400 */
[----:B------:R-:W-:Y:S02]  /*3530*/  FMNMX.FTZ R72, R83, R72, !PT ;  /* 0x0000004853487209 */ /* 0x000fe40007810000 */
[C---:B------:R-:W-:Y:S02]  /*3540*/  ISETP.GT.AND P4, PT, R70.reuse, 0x50, PT ;  /* 0x000000504600780c */ /* 0x040fe40003f84270 */
[----:B------:R-:W-:Y:S02]  /*3550*/  FSEL R77, R77, -INF , P3 ;  /* 0xff8000004d4d7808 */ /* 0x000fe40001800000 */
[----:B------:R-:W-:Y:S01]  /*3560*/  FMNMX.FTZ R72, R81, R72, !PT ;  /* 0x0000004851487209 */ /* 0x000fe20007810000 */
[----:B------:R-:W2:Y:S01]  /*3570*/  MUFU.TANH R47, R47 ;  /* 0x0000002f002f7308 */ /* 0x000ea20000002400 */
[----:B------:R-:W-:-:S02]  /*3580*/  ISETP.GT.AND P3, PT, R70, 0x51, PT ;  /* 0x000000514600780c */ /* 0x000fc40003f64270 */
[----:B---3--:R-:W-:Y:S01]  /*3590*/  FSEL R79, R50, -INF , P4 ;  /* 0xff800000324f7808 */ /* 0x008fe20002000000 */
[----:B------:R-:W-:Y:S01]  /*35a0*/  FMUL.FTZ R50, R45, UR10 ;  /* 0x0000000a2d327c20 */ /* 0x000fe20008410000 */
[----:B------:R-:W-:Y:S02]  /*35b0*/  FMNMX.FTZ R72, R77, R72, !PT ;  /* 0x000000484d487209 */ /* 0x000fe40007810000 */
[C---:B------:R-:W-:Y:S01]  /*35c0*/  ISETP.GT.AND P4, PT, R70.reuse, 0x58, PT ;  /* 0x000000584600780c */ /* 0x040fe20003f84270 */
[----:B------:R-:W-:Y:S01]  /*35d0*/  MUFU.TANH R21, R21 ;  /* 0x0000001500157308 */ /* 0x000fe20000002400 */
[----:B----4-:R-:W-:Y:S02]  /*35e0*/  FSEL R73, R51, -INF , P3 ;  /* 0xff80000033497808 */ /* 0x010fe40001800000 */
[----:B------:R-:W-:Y:S02]  /*35f0*/  FMNMX.FTZ R72, R79, R72, !PT ;  /* 0x000000484f487209 */ /* 0x000fe40007810000 */
[----:B------:R-:W-:-:S02]  /*3600*/  ISETP.GT.AND P3, PT, R70, 0x59, PT ;  /* 0x000000594600780c */ /* 0x000fc40003f64270 */
[----:B-----5:R-:W-:Y:S01]  /*3610*/  FSEL R75, R54, -INF , P4 ;  /* 0xff800000364b7808 */ /* 0x020fe20002000000 */
[----:B------:R-:W-:Y:S01]  /*3620*/  MUFU.TANH R64, R64 ;  /* 0x0000004000407308 */ /* 0x000fe20000002400 */
[----:B------:R-:W-:Y:S02]  /*3630*/  FMNMX.FTZ R72, R73, R72, !PT ;  /* 0x0000004849487209 */ /* 0x000fe40007810000 */
[C---:B------:R-:W-:Y:S02]  /*3640*/  ISETP.GT.AND P4, PT, R70.reuse, 0x60, PT ;  /* 0x000000604600780c */ /* 0x040fe40003f84270 */
[----:B------:R-:W-:Y:S02]  /*3650*/  FSEL R71, R55, -INF , P3 ;  /* 0xff80000037477808 */ /* 0x000fe40001800000 */
[----:B------:R-:W-:Y:S01]  /*3660*/  FMNMX.FTZ R72, R75, R72, !PT ;  /* 0x000000484b487209 */ /* 0x000fe20007810000 */
[----:B------:R-:W-:Y:S01]  /*3670*/  MUFU.TANH R65, R65 ;  /* 0x0000004100417308 */ /* 0x000fe20000002400 */
[----:B------:R-:W-:Y:S01]  /*3680*/  ISETP.GT.AND P3, PT, R70, 0x61, PT ;  /* 0x000000614600780c */ /* 0x000fe20003f64270 */
[----:B------:R-:W-:-:S02]  /*3690*/  WARPGROUP.DEPBAR.LE gsb0, 0x0 ;  /* 0x00008000000079c5 */ /* 0x000fc40000010000 */
[----:B------:R-:W-:Y:S01]  /*36a0*/  WARPGROUP.ARRIVE ;  /* 0x00000000000079c5 */ /* 0x000fe20000000000 */
[----:B------:R-:W-:Y:S01]  /*36b0*/  FMUL.FTZ R34, R34, UR10 ;  /* 0x0000000a22227c20 */ /* 0x000fe20008410000 */
[----:B------:R-:W-:Y:S01]  /*36c0*/  FMUL.FTZ R35, R35, UR10 ;  /* 0x0000000a23237c20 */ /* 0x000fe20008410000 */
[----:B0-----:R-:W-:Y:S01]  /*36d0*/  FSEL R69, R42, -INF , P4 ;  /* 0xff8000002a457808 */ /* 0x001fe20002000000 */
[----:B------:R-:W-:Y:S01]  /*36e0*/  FMUL.FTZ R38, R38, UR10 ;  /* 0x0000000a26267c20 */ /* 0x000fe20008410000 */
[----:B------:R-:W-:Y:S01]  /*36f0*/  FMNMX.FTZ R72, R71, R72, !PT ;  /* 0x0000004847487209 */ /* 0x000fe20007810000 */
[----:B------:R-:W-:Y:S01]  /*3700*/  HGMMA.64x16x16.F32.BF16 R24, gdesc[UR4], R24, gsb0 ;  /* 0x00200000041879f0 */ /* 0x000fe20008001818 */
[----:B------:R-:W0:Y:S01]  /*3710*/  MUFU.TANH R34, R34 ;  /* 0x0000002200227308 */ /* 0x000e220000002400 */
[C---:B------:R-:W-:Y:S01]  /*3720*/  ISETP.GT.AND P4, PT, R70.reuse, 0x68, PT ;  /* 0x000000684600780c */ /* 0x040fe20003f84270 */
[----:B------:R-:W-:Y:S01]  /*3730*/  FMUL.FTZ R39, R39, UR10 ;  /* 0x0000000a27277c20 */ /* 0x000fe20008410000 */
[----:B------:R-:W-:Y:S01]  /*3740*/  FSEL R63, R43, -INF , P3 ;  /* 0xff8000002b3f7808 */ /* 0x000fe20001800000 */
[----:B------:R-:W-:Y:S01]  /*3750*/  FMUL.FTZ R42, R53, UR10 ;  /* 0x0000000a352a7c20 */ /* 0x000fe20008410000 */
[----:B------:R-:W-:Y:S01]  /*3760*/  FMNMX.FTZ R72, R69, R72, !PT ;  /* 0x0000004845487209 */ /* 0x000fe20007810000 */
[----:B------:R-:W-:Y:S01]  /*3770*/  ULDC UR4, c[0x0][0x988] ;  /* 0x0002620000047ab9 */ /* 0x000fe20000000800 */
[----:B------:R-:W-:Y:S01]  /*3780*/  ISETP.GT.AND P3, PT, R70, 0x69, PT ;  /* 0x000000694600780c */ /* 0x000fe20003f64270 */
[----:B------:R-:W3:Y:S01]  /*3790*/  MUFU.TANH R35, R35 ;  /* 0x0000002300237308 */ /* 0x000ee20000002400 */
[----:B-1----:R-:W-:Y:S01]  /*37a0*/  FSEL R61, R46, -INF , P4 ;  /* 0xff8000002e3d7808 */ /* 0x002fe20002000000 */
[----:B------:R-:W-:Y:S01]  /*37b0*/  IMAD.U32 R74, RZ, RZ, UR4 ;  /* 0x00000004ff4a7e24 */ /* 0x000fe2000f8e00ff */
[----:B------:R-:W-:Y:S01]  /*37c0*/  FMNMX.FTZ R72, R63, R72, !PT ;  /* 0x000000483f487209 */ /* 0x000fe20007810000 */
[----:B------:R-:W-:Y:S01]  /*37d0*/  FMUL.FTZ R78, R37, UR10 ;  /* 0x0000000a254e7c20 */ /* 0x000fe20008410000 */
[----:B------:R-:W-:Y:S01]  /*37e0*/  ISETP.GT.AND P4, PT, R70, 0x70, PT ;  /* 0x000000704600780c */ /* 0x000fe20003f84270 */
[----:B------:R-:W-:Y:S01]  /*37f0*/  FMUL.FTZ R46, R41, UR10 ;  /* 0x0000000a292e7c20 */ /* 0x000fe20008410000 */
[----:B--2---:R-:W-:Y:S01]  /*3800*/  FSEL R55, R47, -INF , P3 ;  /* 0xff8000002f377808 */ /* 0x004fe20001800000 */
[----:B------:R-:W1:Y:S01]  /*3810*/  MUFU.TANH R38, R38 ;  /* 0x0000002600267308 */ /* 0x000e620000002400 */
[----:B------:R-:W-:Y:S01]  /*3820*/  FMNMX.FTZ R72, R61, R72, !PT ;  /* 0x000000483d487209 */ /* 0x000fe20007810000 */
[----:B------:R-:W-:Y:S01]  /*3830*/  FMUL.FTZ R54, R36, UR10 ;  /* 0x0000000a24367c20 */ /* 0x000fe20008410000 */
[----:B------:R-:W-:Y:S01]  /*3840*/  ISETP.GT.AND P3, PT, R70, 0x71, PT ;  /* 0x000000714600780c */ /* 0x000fe20003f64270 */
[----:B------:R-:W-:Y:S01]  /*3850*/  UMOV UR4, URZ ;  /* 0x0000003f00047c82 */ /* 0x000fe20008000000 */
[----:B0-----:R-:W-:-:S02]  /*3860*/  FSEL R51, R34, -INF , P4 ;  /* 0xff80000022337808 */ /* 0x001fc40002000000 */
[----:B------:R-:W-:Y:S01]  /*3870*/  FMNMX.FTZ R72, R55, R72, !PT ;  /* 0x0000004837487209 */ /* 0x000fe20007810000 */
[----:B------:R-:W0:Y:S01]  /*3880*/  MUFU.TANH R39, R39 ;  /* 0x0000002700277308 */ /* 0x000e220000002400 */
[C---:B------:R-:W-:Y:S02]  /*3890*/  ISETP.GT.AND P4, PT, R70.reuse, 0x78, PT ;  /* 0x000000784600780c */ /* 0x040fe40003f84270 */
[----:B---3--:R-:W-:Y:S02]  /*38a0*/  FSEL R47, R35, -INF , P3 ;  /* 0xff800000232f7808 */ /* 0x008fe40001800000 */
[----:B------:R-:W-:Y:S02]  /*38b0*/  FMNMX.FTZ R72, R51, R72, !PT ;  /* 0x0000004833487209 */ /* 0x000fe40007810000 */
[----:B------:R-:W-:Y:S01]  /*38c0*/  ISETP.GT.AND P3, PT, R70, 0x79, PT ;  /* 0x000000794600780c */ /* 0x000fe20003f64270 */
[----:B------:R-:W-:Y:S01]  /*38d0*/  MUFU.TANH R66, R66 ;  /* 0x0000004200427308 */ /* 0x000fe20000002400 */
[----:B-1----:R-:W-:Y:S01]  /*38e0*/  FSEL R49, R38, -INF , P4 ;  /* 0xff80000026317808 */ /* 0x002fe20002000000 */
[----:B------:R-:W-:Y:S01]  /*38f0*/  FMUL.FTZ R38, R52, UR10 ;  /* 0x0000000a34267c20 */ /* 0x000fe20008410000 */
[----:B------:R-:W-:Y:S01]  /*3900*/  FMNMX.FTZ R72, R47, R72, !PT ;  /* 0x000000482f487209 */ /* 0x000fe20007810000 */
[----:B------:R-:W-:Y:S01]  /*3910*/  FMUL.FTZ R52, R32, UR10 ;  /* 0x0000000a20347c20 */ /* 0x000fe20008410000 */
[----:B------:R-:W-:-:S02]  /*3920*/  ISETP.GT.AND P4, PT, R70, 0x80, PT ;  /* 0x000000804600780c */ /* 0x000fc40003f84270 */
[----:B------:R-:W-:Y:S01]  /*3930*/  FMNMX.FTZ R72, R49, R72, !PT ;  /* 0x0000004831487209 */ /* 0x000fe20007810000 */
        /* <DEDUP_REMOVED lines=14> */
[----:B------:R-:W-:-:S06]  /*3a20*/  FMUL.FTZ R84, R29, UR10 ;  /* 0x0000000a1d547c20 */ /* 0x000fcc0008410000 */
[----:B------:R-:W1:Y:S08]  /*3a30*/  MUFU.TANH R27, R27 ;  /* 0x0000001b001b7308 */ /* 0x000e700000002400 */
[----:B------:R-:W2:Y:S01]  /*3a40*/  MUFU.TANH R30, R30 ;  /* 0x0000001e001e7308 */ /* 0x000ea20000002400 */
[----:B0-----:R-:W-:Y:S02]  /*3a50*/  FSEL R39, R26, -INF , P4 ;  /* 0xff8000001a277808 */ /* 0x001fe40002000000 */
[----:B------:R-:W-:-:S02]  /*3a60*/  ISETP.GT.AND P4, PT, R70, 0x88, PT ;  /* 0x000000884600780c */ /* 0x000fc40003f84270 */
[----:B------:R-:W-:-:S03]  /*3a70*/  FMNMX.FTZ R72, R39, R72, !PT ;  /* 0x0000004827487209 */ /* 0x000fc60007810000 */
[----:B------:R2:W0:Y:S01]  /*3a80*/  MUFU.TANH R34, R31 ;  /* 0x0000001f00227308 */ /* 0x0004220000002400 */
[----:B-1----:R-:W-:Y:S02]  /*3a90*/  FSEL R35, R27, -INF , P3 ;  /* 0xff8000001b237808 */ /* 0x002fe40001800000 */
[----:B------:R-:W-:Y:S01]  /*3aa0*/  ISETP.GT.AND P3, PT, R70, 0x89, PT ;  /* 0x000000894600780c */ /* 0x000fe20003f64270 */
[----:B------:R-:W-:Y:S01]  /*3ab0*/  FMUL.FTZ R70, R33, UR10 ;  /* 0x0000000a21467c20 */ /* 0x000fe20008410000 */
[----:B------:R-:W-:-:S03]  /*3ac0*/  FMNMX.FTZ R72, R35, R72, !PT ;  /* 0x0000004823487209 */ /* 0x000fc60007810000 */
[----:B------:R-:W1:Y:S01]  /*3ad0*/  MUFU.TANH R57, R57 ;  /* 0x0000003900397308 */ /* 0x000e620000002400 */
[----:B--2---:R-:W-:Y:S02]  /*3ae0*/  FSEL R31, R30, -INF , P4 ;  /* 0xff8000001e1f7808 */ /* 0x004fe40002000000 */
[----:B------:R-:W2:Y:S02]  /*3af0*/  SHFL.IDX PT, R30, R68, RZ, 0x1c1f ;  /* 0x001c1fff441e7589 */ /* 0x000ea400000e0000 */
[----:B------:R-:W-:-:S03]  /*3b00*/  FMNMX.FTZ R72, R31, R72, !PT ;  /* 0x000000481f487209 */ /* 0x000fc60007810000 */
[----:B------:R-:W3:Y:S01]  /*3b10*/  MUFU.TANH R58, R58 ;  /* 0x0000003a003a7308 */ /* 0x000ee20000002400 */
[----:B0-----:R-:W-:-:S04]  /*3b20*/  FSEL R27, R34, -INF , P3 ;  /* 0xff800000221b7808 */ /* 0x001fc80001800000 */
[----:B------:R-:W-:-:S03]  /*3b30*/  FMNMX.FTZ R72, R27, R72, !PT ;  /* 0x000000481b487209 */ /* 0x000fc60007810000 */
[----:B------:R-:W0:Y:S02]  /*3b40*/  MUFU.TANH R59, R59 ;  /* 0x0000003b003b7308 */ /* 0x000e240000002400 */
[----:B------:R-:W4:Y:S06]  /*3b50*/  SHFL.BFLY PT, R53, R72, 0x2, 0x1f ;  /* 0x0c401f0048357f89 */ /* 0x000f2c00000e0000 */
[----:B------:R-:W5:Y:S01]  /*3b60*/  MUFU.TANH R60, R60 ;  /* 0x0000003c003c7308 */ /* 0x000f620000002400 */
[----:B--2---:R-:W-:-:S04]  /*3b70*/  VIADDMNMX R62, R30, R93, R62, PT ;  /* 0x0000005d1e3e7246 */ /* 0x004fc8000380013e */
[----:B------:R-:W-:-:S03]  /*3b80*/  ISETP.GT.AND P4, PT, R62, 0x1, PT ;  /* 0x000000013e00780c */ /* 0x000fc60003f84270 */
[----:B------:R-:W2:Y:S01]  /*3b90*/  MUFU.TANH R48, R48 ;  /* 0x0000003000307308 */ /* 0x000ea20000002400 */
[----:B------:R-:W-:Y:S02]  /*3ba0*/  ISETP.GT.AND P5, PT, R62, 0x8, PT ;  /* 0x000000083e00780c */ /* 0x000fe40003fa4270 */
[----:B------:R-:W-:Y:S02]  /*3bb0*/  FSEL R0, R0, -INF , P4 ;  /* 0xff80000000007808 */ /* 0x000fe40002000000 */
[----:B------:R-:W-:Y:S02]  /*3bc0*/  FSEL R37, R6, -INF , P5 ;  /* 0xff80000006257808 */ /* 0x000fe40002800000 */
[----:B------:R-:W-:Y:S01]  /*3bd0*/  ISETP.GT.AND P4, PT, R62, 0x10, PT ;  /* 0x000000103e00780c */ /* 0x000fe20003f84270 */
[----:B------:R-:W2:Y:S01]  /*3be0*/  MUFU.TANH R38, R38 ;  /* 0x0000002600267308 */ /* 0x000ea20000002400 */
[----:B----4-:R-:W-:-:S05]  /*3bf0*/  FMNMX.FTZ R53, R72, R53, !PT ;  /* 0x0000003548357209 */ /* 0x010fca0007810000 */
[----:B------:R-:W4:Y:S02]  /*3c00*/  SHFL.BFLY PT, R72, R53, 0x1, 0x1f ;  /* 0x0c201f0035487f89 */ /* 0x000f2400000e0000 */
[----:B------:R-:W2:Y:S08]  /*3c10*/  MUFU.TANH R42, R42 ;  /* 0x0000002a002a7308 */ /* 0x000eb00000002400 */
[----:B------:R-:W2:Y:S08]  /*3c20*/  MUFU.TANH R40, R40 ;  /* 0x0000002800287308 */ /* 0x000eb00000002400 */
[----:B------:R-:W2:Y:S01]  /*3c30*/  MUFU.TANH R46, R46 ;  /* 0x0000002e002e7308 */ /* 0x000ea20000002400 */
[----:B----4-:R-:W-:-:S07]  /*3c40*/  FMNMX.FTZ R72, R53, R72, !PT ;  /* 0x0000004835487209 */ /* 0x010fce0007810000 */
[----:B------:R-:W4:Y:S01]  /*3c50*/  MUFU.TANH R44, R44 ;  /* 0x0000002c002c7308 */ /* 0x000f220000002400 */
[C---:B------:R-:W-:Y:S01]  /*3c60*/  FSETP.NEU.FTZ.AND P3, PT, R72.reuse, -INF , PT ;  /* 0xff8000004800780b */ /* 0x040fe20003f7d000 */
[----:B------:R-:W-:-:S06]  /*3c70*/  FMUL.FTZ R24, R72, R74 ;  /* 0x0000004a48187220 */ /* 0x000fcc0000410000 */
[----:B------:R-:W4:Y:S01]  /*3c80*/  MUFU.TANH R50, R50 ;  /* 0x0000003200327308 */ /* 0x000f220000002400 */
[----:B------:R-:W-:Y:S02]  /*3c90*/  FSEL R24, R24, RZ, P3 ;  /* 0x000000ff18187208 */ /* 0x000fe40001800000 */
[----:B------:R-:W-:-:S03]  /*3ca0*/  ISETP.GT.AND P3, PT, R62, RZ, PT ;  /* 0x000000ff3e00720c */ /* 0x000fc60003f64270 */
[-CC-:B------:R-:W-:Y:S01]  /*3cb0*/  FFMA.FTZ R26, R89, R74.reuse, -R24.reuse ;  /* 0x0000004a591a7223 */ /* 0x180fe20000010818 */
[----:B------:R-:W-:Y:S01]  /*3cc0*/  FSEL R33, R5, -INF , P3 ;  /* 0xff80000005217808 */ /* 0x000fe20001800000 */
[-CC-:B------:R-:W-:Y:S01]  /*3cd0*/  FFMA.FTZ R6, R91, R74.reuse, -R24.reuse ;  /* 0x0000004a5b067223 */ /* 0x180fe20000010818 */
[C---:B------:R-:W-:Y:S01]  /*3ce0*/  ISETP.GT.AND P3, PT, R62.reuse, 0x9, PT ;  /* 0x000000093e00780c */ /* 0x040fe20003f64270 */
        /* <DEDUP_REMOVED lines=13> */
[C---:B------:R-:W-:Y:S01]  /*3dc0*/  ISETP.GT.AND P4, PT, R62.reuse, 0x18, PT ;  /* 0x000000183e00780c */ /* 0x040fe20003f84270 */
[-CC-:B------:R-:W-:Y:S01]  /*3dd0*/  FFMA.FTZ R32, R103, R74.reuse, -R24.reuse ;  /* 0x0000004a67207223 */ /* 0x180fe20000010818 */
[----:B------:R-:W-:Y:S01]  /*3de0*/  FSEL R93, R11, -INF , P3 ;  /* 0xff8000000b5d7808 */ /* 0x000fe20001800000 */
[--C-:B------:R-:W-:Y:S01]  /*3df0*/  FFMA.FTZ R11, R111, R74, -R24.reuse ;  /* 0x0000004a6f0b7223 */ /* 0x100fe20000010818 */
[----:B------:R-:W-:Y:S01]  /*3e00*/  FMNMX.FTZ R30, R91, R30, !PT ;  /* 0x0000001e5b1e7209 */ /* 0x000fe20007810000 */
[-CC-:B------:R-:W-:Y:S01]  /*3e10*/  FFMA.FTZ R45, R101, R74.reuse, -R24.reuse ;  /* 0x0000004a652d7223 */ /* 0x180fe20000010818 */
[C---:B------:R-:W-:Y:S01]  /*3e20*/  ISETP.GT.AND P3, PT, R62.reuse, 0x19, PT ;  /* 0x000000193e00780c */ /* 0x040fe20003f64270 */
        /* <DEDUP_REMOVED lines=13> */
[----:B------:R-:W-:Y:S01]  /*3f00*/  FSEL R95, R14, -INF , P4 ;  /* 0xff8000000e5f7808 */ /* 0x000fe20002000000 */
[--C-:B------:R-:W-:Y:S01]  /*3f10*/  FFMA.FTZ R14, R107, R74, -R24.reuse ;  /* 0x0000004a6b0e7223 */ /* 0x100fe20000010818 */
[----:B------:R-:W-:Y:S01]  /*3f20*/  FMNMX.FTZ R30, R97, R30, !PT ;  /* 0x0000001e611e7209 */ /* 0x000fe20007810000 */
[----:B------:R-:W4:Y:S01]  /*3f30*/  MUFU.TANH R54, R54 ;  /* 0x0000003600367308 */ /* 0x000f220000002400 */
[C---:B------:R-:W-:Y:S01]  /*3f40*/  ISETP.GT.AND P4, PT, R62.reuse, 0x28, PT ;  /* 0x000000283e00780c */ /* 0x040fe20003f84270 */
[-CC-:B------:R-:W-:Y:S01]  /*3f50*/  FFMA.FTZ R71, R71, R74.reuse, -R24.reuse ;  /* 0x0000004a47477223 */ /* 0x180fe20000010818 */
[----:B------:R-:W-:Y:S01]  /*3f60*/  FSEL R115, R15, -INF , P3 ;  /* 0xff8000000f737808 */ /* 0x000fe20001800000 */
[--C-:B------:R-:W-:Y:S01]  /*3f70*/  FFMA.FTZ R63, R63, R74, -R24.reuse ;  /* 0x0000004a3f3f7223 */ /* 0x100fe20000010818 */
[----:B------:R-:W-:Y:S01]  /*3f80*/  FMNMX.FTZ R30, R95, R30, !PT ;  /* 0x0000001e5f1e7209 */ /* 0x000fe20007810000 */
[-CC-:B------:R-:W-:Y:S01]  /*3f90*/  FFMA.FTZ R55, R55, R74.reuse, -R24.reuse ;  /* 0x0000004a37377223 */ /* 0x180fe20000010818 */
[----:B------:R-:W-:Y:S01]  /*3fa0*/  ISETP.GT.AND P3, PT, R62, 0x29, PT ;  /* 0x000000293e00780c */ /* 0x000fe20003f64270 */
[----:B------:R-:W4:Y:S01]  /*3fb0*/  MUFU.TANH R78, R78 ;  /* 0x0000004e004e7308 */ /* 0x000f220000002400 */
[----:B-1----:R-:W-:Y:S01]  /*3fc0*/  FSEL R117, R20, -INF , P4 ;  /* 0xff80000014757808 */ /* 0x002fe20002000000 */
[--C-:B------:R-:W-:Y:S01]  /*3fd0*/  FFMA.FTZ R20, R109, R74, -R24.reuse ;  /* 0x0000004a6d147223 */ /* 0x100fe20000010818 */
[----:B------:R-:W-:Y:S01]  /*3fe0*/  FMNMX.FTZ R30, R115, R30, !PT ;  /* 0x0000001e731e7209 */ /* 0x000fe20007810000 */
[-CC-:B------:R-:W-:Y:S01]  /*3ff0*/  FFMA.FTZ R47, R47, R74.reuse, -R24.reuse ;  /* 0x0000004a2f2f7223 */ /* 0x180fe20000010818 */
[C---:B------:R-:W-:Y:S01]  /*4000*/  ISETP.GT.AND P4, PT, R62.reuse, 0x30, PT ;  /* 0x000000303e00780c */ /* 0x040fe20003f84270 */
[--C-:B------:R-:W-:Y:S01]  /*4010*/  FFMA.FTZ R43, R43, R74, -R24.reuse ;  /* 0x0000004a2b2b7223 */ /* 0x100fe20000010818 */
[----:B------:R-:W-:Y:S01]  /*4020*/  FSEL R119, R21, -INF , P3 ;  /* 0xff80000015777808 */ /* 0x000fe20001800000 */
[----:B------:R-:W1:Y:S01]  /*4030*/  MUFU.TANH R76, R76 ;  /* 0x0000004c004c7308 */ /* 0x000e620000002400 */
[----:B------:R-:W-:Y:S01]  /*4040*/  FMNMX.FTZ R30, R117, R30, !PT ;  /* 0x0000001e751e7209 */ /* 0x000fe20007810000 */
[-CC-:B------:R-:W-:Y:S01]  /*4050*/  FFMA.FTZ R39, R39, R74.reuse, -R24.reuse ;  /* 0x0000004a27277223 */ /* 0x180fe20000010818 */
[----:B------:R-:W-:Y:S01]  /*4060*/  ISETP.GT.AND P3, PT, R62, 0x31, PT ;  /* 0x000000313e00780c */ /* 0x000fe20003f64270 */
[----:B------:R-:W-:Y:S01]  /*4070*/  FFMA.FTZ R31, R31, R74, -R24 ;  /* 0x0000004a1f1f7223 */ /* 0x000fe20000010818 */
[----:B------:R-:W-:-:S02]  /*4080*/  FSEL R121, R64, -INF , P4 ;  /* 0xff80000040797808 */ /* 0x000fc40002000000 */
[----:B------:R-:W-:Y:S01]  /*4090*/  FMNMX.FTZ R12, R119, R30, !PT ;  /* 0x0000001e770c7209 */ /* 0x000fe20007810000 */
[----:B------:R-:W1:Y:S01]  /*40a0*/  MUFU.TANH R80, R80 ;  /* 0x0000005000507308 */ /* 0x000e620000002400 */
[C---:B------:R-:W-:Y:S02]  /*40b0*/  ISETP.GT.AND P4, PT, R62.reuse, 0x38, PT ;  /* 0x000000383e00780c */ /* 0x040fe40003f84270 */
[----:B------:R-:W-:Y:S02]  /*40c0*/  FSEL R123, R65, -INF , P3 ;  /* 0xff800000417b7808 */ /* 0x000fe40001800000 */
[----:B------:R-:W-:Y:S02]  /*40d0*/  FMNMX.FTZ R12, R121, R12, !PT ;  /* 0x0000000c790c7209 */ /* 0x000fe40007810000 */
[----:B------:R-:W-:Y:S01]  /*40e0*/  ISETP.GT.AND P3, PT, R62, 0x39, PT ;  /* 0x000000393e00780c */ /* 0x000fe20003f64270 */
[----:B------:R-:W1:Y:S01]  /*40f0*/  MUFU.TANH R82, R82 ;  /* 0x0000005200527308 */ /* 0x000e620000002400 */
[----:B------:R-:W-:-:S02]  /*4100*/  FSEL R107, R66, -INF , P4 ;  /* 0xff800000426b7808 */ /* 0x000fc40002000000 */
[----:B------:R-:W-:Y:S02]  /*4110*/  FMNMX.FTZ R12, R123, R12, !PT ;  /* 0x0000000c7b0c7209 */ /* 0x000fe40007810000 */
[C---:B------:R-:W-:Y:S02]  /*4120*/  ISETP.GT.AND P4, PT, R62.reuse, 0x40, PT ;  /* 0x000000403e00780c */ /* 0x040fe40003f84270 */
[----:B------:R-:W-:Y:S01]  /*4130*/  FSEL R105, R67, -INF , P3 ;  /* 0xff80000043697808 */ /* 0x000fe20001800000 */
[----:B------:R-:W1:Y:S01]  /*4140*/  MUFU.TANH R84, R84 ;  /* 0x0000005400547308 */ /* 0x000e620000002400 */
[----:B------:R-:W-:Y:S02]  /*4150*/  FMNMX.FTZ R12, R107, R12, !PT ;  /* 0x0000000c6b0c7209 */ /* 0x000fe40007810000 */
[----:B------:R-:W-:Y:S02]  /*4160*/  ISETP.GT.AND P3, PT, R62, 0x41, PT ;  /* 0x000000413e00780c */ /* 0x000fe40003f64270 */
[----:B------:R-:W-:-:S02]  /*4170*/  FSEL R109, R56, -INF , P4 ;  /* 0xff800000386d7808 */ /* 0x000fc40002000000 */
[----:B------:R-:W-:Y:S01]  /*4180*/  FMNMX.FTZ R12, R105, R12, !PT ;  /* 0x0000000c690c7209 */ /* 0x000fe20007810000 */
[----:B------:R1:W-:Y:S01]  /*4190*/  MUFU.EX2 R30, R14 ;  /* 0x0000000e001e7308 */ /* 0x0003e20000000800 */
[C---:B------:R-:W-:Y:S02]  /*41a0*/  ISETP.GT.AND P4, PT, R62.reuse, 0x48, PT ;  /* 0x000000483e00780c */ /* 0x040fe40003f84270 */
[----:B------:R-:W-:Y:S01]  /*41b0*/  FSEL R103, R57, -INF , P3 ;  /* 0xff80000039677808 */ /* 0x000fe20001800000 */
[----:B------:R-:W-:Y:S01]  /*41c0*/  FFMA.FTZ R57, R83, R74, -R24 ;  /* 0x0000004a53397223 */ /* 0x000fe20000010818 */
[----:B------:R-:W-:Y:S02]  /*41d0*/  FMNMX.FTZ R12, R109, R12, !PT ;  /* 0x0000000c6d0c7209 */ /* 0x000fe40007810000 */
[----:B------:R-:W-:Y:S01]  /*41e0*/  ISETP.GT.AND P3, PT, R62, 0x49, PT ;  /* 0x000000493e00780c */ /* 0x000fe20003f64270 */
[----:B------:R-:W-:Y:S01]  /*41f0*/  MUFU.EX2 R25, R25 ;  /* 0x0000001900197308 */ /* 0x000fe20000000800 */
[----:B---3--:R-:W-:-:S02]  /*4200*/  FSEL R111, R58, -INF , P4 ;  /* 0xff8000003a6f7808 */ /* 0x008fc40002000000 */
[----:B------:R-:W-:Y:S02]  /*4210*/  FMNMX.FTZ R12, R103, R12, !PT ;  /* 0x0000000c670c7209 */ /* 0x000fe40007810000 */
[C---:B------:R-:W-:Y:S02]  /*4220*/  ISETP.GT.AND P4, PT, R62.reuse, 0x50, PT ;  /* 0x000000503e00780c */ /* 0x040fe40003f84270 */
[----:B0-----:R-:W-:Y:S01]  /*4230*/  FSEL R101, R59, -INF , P3 ;  /* 0xff8000003b657808 */ /* 0x001fe20001800000 */
[----:B------:R-:W-:Y:S01]  /*4240*/  FFMA.FTZ R59, R77, R74, -R24 ;  /* 0x0000004a4d3b7223 */ /* 0x000fe20000010818 */
[----:B------:R-:W-:Y:S01]  /*4250*/  FMNMX.FTZ R12, R111, R12, !PT ;  /* 0x0000000c6f0c7209 */ /* 0x000fe20007810000 */
[----:B------:R-:W-:Y:S01]  /*4260*/  MUFU.EX2 R26, R26 ;  /* 0x0000001a001a7308 */ /* 0x000fe20000000800 */
[----:B------:R-:W-:Y:S02]  /*4270*/  ISETP.GT.AND P3, PT, R62, 0x51, PT ;  /* 0x000000513e00780c */ /* 0x000fe40003f64270 */
[----:B-----5:R-:W-:-:S02]  /*4280*/  FSEL R15, R60, -INF , P4 ;  /* 0xff8000003c0f7808 */ /* 0x020fc40002000000 */
[----:B------:R-:W-:Y:S02]  /*4290*/  FMNMX.FTZ R12, R101, R12, !PT ;  /* 0x0000000c650c7209 */ /* 0x000fe40007810000 */
[----:B------:R-:W-:Y:S01]  /*42a0*/  ISETP.GT.AND P4, PT, R62, 0x58, PT ;  /* 0x000000583e00780c */ /* 0x000fe20003f84270 */
[----:B------:R-:W-:Y:S01]  /*42b0*/  MUFU.EX2 R28, R28 ;  /* 0x0000001c001c7308 */ /* 0x000fe20000000800 */
[----:B--2---:R-:W-:Y:S01]  /*42c0*/  FSEL R65, R48, -INF , P3 ;  /* 0xff80000030417808 */ /* 0x004fe20001800000 */
[--C-:B------:R-:W-:Y:S01]  /*42d0*/  FFMA.FTZ R48, R49, R74, -R24.reuse ;  /* 0x0000004a31307223 */ /* 0x100fe20000010818 */
[----:B------:R-:W-:Y:S02]  /*42e0*/  FMNMX.FTZ R12, R15, R12, !PT ;  /* 0x0000000c0f0c7209 */ /* 0x000fe40007810000 */
[----:B------:R-:W-:Y:S02]  /*42f0*/  ISETP.GT.AND P3, PT, R62, 0x59, PT ;  /* 0x000000593e00780c */ /* 0x000fe40003f64270 */
[----:B------:R-:W-:Y:S01]  /*4300*/  FSEL R21, R38, -INF , P4 ;  /* 0xff80000026157808 */ /* 0x000fe20002000000 */
[----:B------:R-:W-:Y:S01]  /*4310*/  FFMA.FTZ R38, R81, R74, -R24 ;  /* 0x0000004a51267223 */ /* 0x000fe20000010818 */
        /* <DEDUP_REMOVED lines=9> */
[----:B------:R-:W-:Y:S01]  /*43b0*/  FFMA.FTZ R40, R51, R74, -R24 ;  /* 0x0000004a33287223 */ /* 0x000fe20000010818 */
[----:B------:R-:W-:Y:S02]  /*43c0*/  FMNMX.FTZ R12, R67, R12, !PT ;  /* 0x0000000c430c7209 */ /* 0x000fe40007810000 */
[----:B------:R-:W-:-:S02]  /*43d0*/  ISETP.GT.AND P4, PT, R62, 0x68, PT ;  /* 0x000000683e00780c */ /* 0x000fc40003f84270 */
[----:B------:R-:W-:Y:S01]  /*43e0*/  FSEL R85, R46, -INF , P3 ;  /* 0xff8000002e557808 */ /* 0x000fe20001800000 */
[--C-:B------:R-:W-:Y:S01]  /*43f0*/  FFMA.FTZ R46, R79, R74, -R24.reuse ;  /* 0x0000004a4f2e7223 */ /* 0x100fe20000010818 */
[----:B------:R-:W-:Y:S01]  /*4400*/  FMNMX.FTZ R12, R87, R12, !PT ;  /* 0x0000000c570c7209 */ /* 0x000fe20007810000 */
[----:B------:R-:W-:Y:S01]  /*4410*/  MUFU.EX2 R9, R9 ;  /* 0x0000000900097308 */ /* 0x000fe20000000800 */
[----:B------:R-:W-:Y:S02]  /*4420*/  ISETP.GT.AND P3, PT, R62, 0x69, PT ;  /* 0x000000693e00780c */ /* 0x000fe40003f64270 */
[----:B----4-:R-:W-:Y:S01]  /*4430*/  FSEL R99, R44, -INF , P4 ;  /* 0xff8000002c637808 */ /* 0x010fe20002000000 */
[--C-:B------:R-:W-:Y:S01]  /*4440*/  FFMA.FTZ R44, R61, R74, -R24.reuse ;  /* 0x0000004a3d2c7223 */ /* 0x100fe20000010818 */
        /* <DEDUP_REMOVED lines=16> */
[----:B------:R-:W-:Y:S01]  /*4550*/  FSEL R125, R54, -INF , P4 ;  /* 0xff800000367d7808 */ /* 0x000fe20002000000 */
[----:B------:R-:W-:Y:S01]  /*4560*/  FFMA.FTZ R54, R27, R74, -R24 ;  /* 0x0000004a1b367223 */ /* 0x000fe20000010818 */
[----:B------:R-:W-:Y:S02]  /*4570*/  FMNMX.FTZ R12, R81, R12, !PT ;  /* 0x0000000c510c7209 */ /* 0x000fe40007810000 */
[----:B------:R-:W-:Y:S02]  /*4580*/  ISETP.GT.AND P4, PT, R62, 0x80, PT ;  /* 0x000000803e00780c */ /* 0x000fe40003f84270 */
[----:B------:R-:W-:Y:S01]  /*4590*/  FSEL R77, R78, -INF , P3 ;  /* 0xff8000004e4d7808 */ /* 0x000fe20001800000 */
[----:B------:R-:W-:Y:S01]  /*45a0*/  IMAD.U32 R78, RZ, RZ, UR60 ;  /* 0x0000003cff4e7e24 */ /* 0x000fe2000f8e00ff */
[----:B------:R-:W-:Y:S01]  /*45b0*/  FMNMX.FTZ R12, R125, R12, !PT ;  /* 0x0000000c7d0c7209 */ /* 0x000fe20007810000 */
[----:B------:R-:W-:Y:S01]  /*45c0*/  MUFU.EX2 R41, R41 ;  /* 0x0000002900297308 */ /* 0x000fe20000000800 */
[----:B------:R-:W-:-:S02]  /*45d0*/  ISETP.GT.AND P3, PT, R62, 0x81, PT ;  /* 0x000000813e00780c */ /* 0x000fc40003f64270 */
[----:B-1----:R-:W-:Y:S02]  /*45e0*/  FSEL R127, R76, -INF , P4 ;  /* 0xff8000004c7f7808 */ /* 0x002fe40002000000 */
        /* <DEDUP_REMOVED lines=9> */
[----:B------:R-:W-:Y:S02]  /*4680*/  FSEL R131, R84, -INF , P3 ;  /* 0xff80000054837808 */ /* 0x000fe40001800000 */
        /* <DEDUP_REMOVED lines=19> */
[--C-:B------:R-:W-:Y:S01]  /*47c0*/  FFMA.FTZ R27, R0, R74, -R24.reuse ;  /* 0x0000004a001b7223 */ /* 0x100fe20000010818 */
[----:B------:R-:W-:Y:S01]  /*47d0*/  LEA.HI R0, R23, R22, RZ, 0x4 ;  /* 0x0000001617007211 */ /* 0x000fe200078f20ff */
[-CC-:B------:R-:W-:Y:S01]  /*47e0*/  FFMA.FTZ R35, R13, R74.reuse, -R24.reuse ;  /* 0x0000004a0d237223 */ /* 0x180fe20000010818 */
[-CC-:B------:R-:W-:Y:S01]  /*47f0*/  FFMA.FTZ R12, R33, R74.reuse, -R24.reuse ;  /* 0x0000004a210c7223 */ /* 0x180fe20000010818 */
[-CC-:B------:R-:W-:Y:S01]  /*4800*/  FFMA.FTZ R133, R89, R74.reuse, -R24.reuse ;  /* 0x0000004a59857223 */ /* 0x180fe20000010818 */
[----:B------:R-:W-:Y:S01]  /*4810*/  LOP3.LUT R13, R0, 0xfffffff0, RZ, 0xc0, !PT ;  /* 0xfffffff0000d7812 */ /* 0x000fe200078ec0ff */
[-C--:B------:R-:W-:Y:S01]  /*4820*/  FFMA.FTZ R14, R37, R74.reuse, -R24 ;  /* 0x0000004a250e7223 */ /* 0x080fe20000010818 */
[----:B------:R-:W-:Y:S01]  /*4830*/  SHF.R.S32.HI R0, RZ, 0x4, R0 ;  /* 0x00000004ff007819 */ /* 0x000fe20000011400 */
[----:B------:R-:W-:Y:S01]  /*4840*/  MUFU.EX2 R27, R27 ;  /* 0x0000001b001b7308 */ /* 0x000fe20000000800 */
[----:B------:R-:W-:Y:S01]  /*4850*/  FFMA.FTZ R33, R91, R74, -R24 ;  /* 0x0000004a5b217223 */ /* 0x000fe20000010818 */
[----:B------:R-:W-:Y:S01]  /*4860*/  IMAD.IADD R13, R22, 0x1, -R13 ;  /* 0x00000001160d7824 */ /* 0x000fe200078e0a0d */
[----:B------:R-:W-:Y:S01]  /*4870*/  LEA.HI R22, R23, R22, RZ, 0x5 ;  /* 0x0000001617167211 */ /* 0x000fe200078f28ff */
[----:B------:R-:W-:-:S02]  /*4880*/  IMAD.SHL.U32 R89, R0, 0x8, RZ ;  /* 0x0000000800597824 */ /* 0x000fc400078e00ff */
[-CC-:B------:R-:W-:Y:S01]  /*4890*/  FFMA.FTZ R56, R93, R74.reuse, -R24.reuse ;  /* 0x0000004a5d387223 */ /* 0x180fe20000010818 */
[-CC-:B------:R-:W-:Y:S01]  /*48a0*/  FFMA.FTZ R60, R97, R74.reuse, -R24.reuse ;  /* 0x0000004a613c7223 */ /* 0x180fe20000010818 */
[----:B------:R-:W-:Y:S01]  /*48b0*/  SHF.R.S32.HI R68, RZ, 0x1f, R13 ;  /* 0x0000001fff447819 */ /* 0x000fe2000001140d */
[----:B------:R-:W-:Y:S01]  /*48c0*/  IMAD.SHL.U32 R22, R22, 0x8, RZ ;  /* 0x0000000816167824 */ /* 0x000fe200078e00ff */
[----:B------:R-:W0:Y:S01]  /*48d0*/  MUFU.EX2 R12, R12 ;  /* 0x0000000c000c7308 */ /* 0x000e220000000800 */
[-CC-:B------:R-:W-:Y:S01]  /*48e0*/  FFMA.FTZ R49, R95, R74.reuse, -R24.reuse ;  /* 0x0000004a5f317223 */ /* 0x180fe20000010818 */
[CC--:B------:R-:W-:Y:S01]  /*48f0*/  LEA.HI R69, R68.reuse, R13.reuse, RZ, 0x2 ;  /* 0x0000000d44457211 */ /* 0x0c0fe200078f10ff */
[-CC-:B------:R-:W-:Y:S01]  /*4900*/  FFMA.FTZ R62, R115, R74.reuse, -R24.reuse ;  /* 0x0000004a733e7223 */ /* 0x180fe20000010818 */
[----:B------:R-:W-:Y:S01]  /*4910*/  LEA.HI R23, R68, R13, RZ, 0x3 ;  /* 0x0000000d44177211 */ /* 0x000fe200078f18ff */
[-CC-:B------:R-:W-:Y:S01]  /*4920*/  FFMA.FTZ R61, R117, R74.reuse, -R24.reuse ;  /* 0x0000004a753d7223 */ /* 0x180fe20000010818 */
[----:B------:R-:W-:Y:S01]  /*4930*/  LOP3.LUT R70, R69, 0x7fffffc, RZ, 0xc0, !PT ;  /* 0x07fffffc45467812 */ /* 0x000fe200078ec0ff */
[-C--:B------:R-:W-:Y:S01]  /*4940*/  FFMA.FTZ R66, R119, R74.reuse, -R24 ;  /* 0x0000004a77427223 */ /* 0x080fe20000010818 */
[----:B------:R-:W-:Y:S01]  /*4950*/  SHF.R.S32.HI R69, RZ, 0x2, R69 ;  /* 0x00000002ff457819 */ /* 0x000fe20000011445 */
[----:B------:R-:W-:Y:S01]  /*4960*/  IMAD.SHL.U32 R23, R23, 0x10, RZ ;  /* 0x0000001017177824 */ /* 0x000fe200078e00ff */
[----:B------:R-:W-:Y:S01]  /*4970*/  LOP3.LUT R22, R22, 0x7fffff00, RZ, 0xc0, !PT ;  /* 0x7fffff0016167812 */ /* 0x000fe200078ec0ff */
[----:B------:R-:W-:Y:S01]  /*4980*/  IMAD.IADD R13, R13, 0x1, -R70 ;  /* 0x000000010d0d7824 */ /* 0x000fe200078e0a46 */
[----:B------:R-:W1:Y:S01]  /*4990*/  MUFU.EX2 R14, R14 ;  /* 0x0000000e000e7308 */ /* 0x000e620000000800 */
[----:B------:R-:W-:Y:S01]  /*49a0*/  IMAD.SHL.U32 R69, R69, 0x40, RZ ;  /* 0x0000004045457824 */ /* 0x000fe200078e00ff */
[----:B------:R-:W-:Y:S01]  /*49b0*/  LOP3.LUT R23, R23, 0x7fffff80, RZ, 0xc0, !PT ;  /* 0x7fffff8017177812 */ /* 0x000fe200078ec0ff */
[-CC-:B------:R-:W-:Y:S01]  /*49c0*/  FFMA.FTZ R37, R121, R74.reuse, -R24.reuse ;  /* 0x0000004a79257223 */ /* 0x180fe20000010818 */
[-CC-:B------:R-:W-:Y:S01]  /*49d0*/  FFMA.FTZ R58, R123, R74.reuse, -R24.reuse ;  /* 0x0000004a7b3a7223 */ /* 0x180fe20000010818 */
[-CC-:B------:R-:W-:Y:S01]  /*49e0*/  FFMA.FTZ R51, R107, R74.reuse, -R24.reuse ;  /* 0x0000004a6b337223 */ /* 0x180fe20000010818 */
[----:B------:R-:W-:Y:S01]  /*49f0*/  LOP3.LUT R0, R69, 0x40, RZ, 0xc0, !PT ;  /* 0x0000004045007812 */ /* 0x000fe200078ec0ff */
[----:B------:R-:W-:Y:S01]  /*4a00*/  IMAD.IADD R22, R22, 0x1, R23 ;  /* 0x0000000116167824 */ /* 0x000fe200078e0217 */
[----:B------:R-:W2:Y:S01]  /*4a10*/  MUFU.EX2 R133, R133 ;  /* 0x0000008500857308 */ /* 0x000ea20000000800 */
[-CC-:B------:R-:W-:Y:S01]  /*4a20*/  FFMA.FTZ R64, R105, R74.reuse, -R24.reuse ;  /* 0x0000004a69407223 */ /* 0x180fe20000010818 */
[----:B------:R-:W-:Y:S01]  /*4a30*/  LOP3.LUT R76, R0, 0x8, R89, 0xf8, !PT ;  /* 0x00000008004c7812 */ /* 0x000fe200078ef859 */
[----:B------:R-:W-:Y:S01]  /*4a40*/  FFMA.FTZ R68, R109, R74, -R24 ;  /* 0x0000004a6d447223 */ /* 0x000fe20000010818 */
[----:B------:R-:W-:Y:S01]  /*4a50*/  SHF.R.U32.HI R23, RZ, 0x3, R0 ;  /* 0x00000003ff177819 */ /* 0x000fe20000011600 */
[----:B------:R-:W-:Y:S01]  /*4a60*/  @!P1 VIADD R0, R78, 0x31c40 ;  /* 0x00031c404e009836 */ /* 0x000fe20000000000 */
[----:B------:R-:W-:Y:S01]  /*4a70*/  LEA R13, R13, R22, 0x4 ;  /* 0x000000160d0d7211 */ /* 0x000fe200078e20ff */
[----:B------:R-:W-:Y:S01]  /*4a80*/  FFMA.FTZ R22, R15, R74, -R24 ;  /* 0x0000004a0f167223 */ /* 0x000fe20000010818 */
[----:B------:R-:W-:Y:S01]  /*4a90*/  LOP3.LUT R76, R76, R23, RZ, 0x3c, !PT ;  /* 0x000000174c4c7212 */ /* 0x000fe200078e3cff */
[----:B------:R-:W3:Y:S01]  /*4aa0*/  MUFU.EX2 R33, R33 ;  /* 0x0000002100217308 */ /* 0x000ee20000000800 */
[----:B------:R-:W-:Y:S01]  /*4ab0*/  @!P1 PRMT R0, RZ, 0x654, R0 ;  /* 0x00000654ff009816 */ /* 0x000fe20000000000 */
[----:B0-----:R-:W-:Y:S01]  /*4ac0*/  FADD.FTZ R23, R12, R27 ;  /* 0x0000001b0c177221 */ /* 0x001fe20000010000 */
[----:B------:R-:W-:Y:S01]  /*4ad0*/  F2FP.BF16.F32.PACK_AB R15, R29, R28 ;  /* 0x0000001c1d0f723e */ /* 0x000fe200000010ff */
[----:B------:R-:W-:-:S02]  /*4ae0*/  IMAD.IADD R78, R13, 0x1, R76 ;  /* 0x000000010d4e7824 */ /* 0x000fc400078e024c */
[----:B------:R-:W-:Y:S01]  /*4af0*/  FADD.FTZ R13, R25, R26 ;  /* 0x0000001a190d7221 */ /* 0x000fe20000010000 */
[----:B------:R1:W-:Y:S01]  /*4b00*/  @!P1 SYNCS.ARRIVE.TRANS64.RED.A1T0 RZ, [R0+URZ], RZ ;  /* 0x000000ff00ff99a7 */ /* 0x0003e2000810043f */
[-CC-:B------:R-:W-:Y:S01]  /*4b10*/  FFMA.FTZ R103, R103, R74.reuse, -R24.reuse ;  /* 0x0000004a67677223 */ /* 0x180fe20000010818 */
[----:B------:R-:W0:Y:S01]  /*4b20*/  MUFU.EX2 R56, R56 ;  /* 0x0000003800387308 */ /* 0x000e220000000800 */
[----:B------:R-:W-:Y:S01]  /*4b30*/  FADD.FTZ R76, R28, R13 ;  /* 0x0000000d1c4c7221 */ /* 0x000fe20000010000 */
[----:B------:R-:W-:Y:S01]  /*4b40*/  F2FP.BF16.F32.PACK_AB R13, R26, R25 ;  /* 0x000000191a0d723e */ /* 0x000fe200000010ff */
[-CC-:B------:R-:W-:Y:S01]  /*4b50*/  FFMA.FTZ R70, R111, R74.reuse, -R24.reuse ;  /* 0x0000004a6f467223 */ /* 0x180fe20000010818 */
[-C--:B------:R-:W-:Y:S01]  /*4b60*/  FFMA.FTZ R89, R101, R74.reuse, -R24 ;  /* 0x0000004a65597223 */ /* 0x080fe20000010818 */
[----:B------:R-:W-:Y:S01]  /*4b70*/  FADD.FTZ R76, R29, R76 ;  /* 0x0000004c1d4c7221 */ /* 0x000fe20000010000 */
[----:B-1----:R-:W-:Y:S01]  /*4b80*/  FADD.FTZ R0, R14, R23 ;  /* 0x000000170e007221 */ /* 0x002fe20000010000 */
[-C--:B------:R-:W-:Y:S01]  /*4b90*/  FFMA.FTZ R29, R65, R74.reuse, -R24 ;  /* 0x0000004a411d7223 */ /* 0x080fe20000010818 */
[----:B------:R-:W-:Y:S01]  /*4ba0*/  MUFU.EX2 R35, R35 ;  /* 0x0000002300237308 */ /* 0x000fe20000000800 */
[----:B------:R-:W-:Y:S01]  /*4bb0*/  FADD.FTZ R23, R5, R76 ;  /* 0x0000004c05177221 */ /* 0x000fe20000010000 */
[----:B--2---:R-:W-:Y:S01]  /*4bc0*/  FADD.FTZ R26, R133, R0 ;  /* 0x00000000851a7221 */ /* 0x004fe20000010000 */
[-CC-:B------:R-:W-:Y:S01]  /*4bd0*/  FFMA.FTZ R65, R21, R74.reuse, -R24.reuse ;  /* 0x0000004a15417223 */ /* 0x180fe20000010818 */
[-C--:B------:R-:W-:Y:S01]  /*4be0*/  FFMA.FTZ R21, R67, R74.reuse, -R24 ;  /* 0x0000004a43157223 */ /* 0x080fe20000010818 */
[----:B------:R-:W-:Y:S01]  /*4bf0*/  FADD.FTZ R76, R6, R23 ;  /* 0x00000017064c7221 */ /* 0x000fe20000010000 */
[----:B---3--:R-:W-:Y:S01]  /*4c00*/  FADD.FTZ R23, R33, R26 ;  /* 0x0000001a21177221 */ /* 0x008fe20000010000 */
        /* <DEDUP_REMOVED lines=16> */
[-CC-:B------:R-:W-:Y:S01]  /*4d10*/  FFMA.FTZ R129, R129, R74.reuse, -R24.reuse ;  /* 0x0000004a81817223 */ /* 0x180fe20000010818 */
[----:B------:R-:W1:Y:S01]  /*4d20*/  MUFU.EX2 R62, R62 ;  /* 0x0000003e003e7308 */ /* 0x000e620000000800 */
[----:B------:R-:W-:Y:S01]  /*4d30*/  FADD.FTZ R26, R30, R25 ;  /* 0x000000191e1a7221 */ /* 0x000fe20000010000 */
[----:B------:R-:W-:Y:S01]  /*4d40*/  FFMA.FTZ R131, R131, R74, -R24 ;  /* 0x0000004a83837223 */ /* 0x000fe20000010818 */
[----:B------:R-:W-:-:S02]  /*4d50*/  F2FP.BF16.F32.PACK_AB R12, R27, R12 ;  /* 0x0000000c1b0c723e */ /* 0x000fc400000010ff */
[----:B------:R-:W-:Y:S01]  /*4d60*/  FADD.FTZ R25, R41, R26 ;  /* 0x0000001a29197221 */ /* 0x000fe20000010000 */
[----:B------:R-:W-:Y:S02]  /*4d70*/  F2FP.BF16.F32.PACK_AB R14, R133, R14 ;  /* 0x0000000e850e723e */ /* 0x000fe400000010ff */
[----:B------:R0:W-:Y:S01]  /*4d80*/  MUFU.EX2 R28, R22 ;  /* 0x00000016001c7308 */ /* 0x0001e20000000800 */
[----:B------:R-:W-:Y:S01]  /*4d90*/  FADD.FTZ R24, R32, R25 ;  /* 0x0000001920187221 */ /* 0x000fe20000010000 */
[----:B------:R-:W-:-:S03]  /*4da0*/  LEA R0, R78, UR60, 0x1 ;  /* 0x0000003c4e007c11 */ /* 0x000fc6000f8e08ff */
[----:B------:R-:W-:Y:S02]  /*4db0*/  FADD.FTZ R27, R45, R24 ;  /* 0x000000182d1b7221 */ /* 0x000fe40000010000 */
[----:B------:R2:W-:Y:S01]  /*4dc0*/  STSM.16.M88.4 [R0+0x24300], R12 ;  /* 0x0243000c00007844 */ /* 0x0005e20000000200 */
[----:B------:R-:W3:Y:S01]  /*4dd0*/  MUFU.EX2 R61, R61 ;  /* 0x0000003d003d7308 */ /* 0x000ee20000000800 */
[----:B0-----:R-:W-:Y:S01]  /*4de0*/  FADD.FTZ R22, R56, R23 ;  /* 0x0000001738167221 */ /* 0x001fe20000010000 */
[----:B-1----:R-:W-:-:S03]  /*4df0*/  F2FP.BF16.F32.PACK_AB R24, R62, R49 ;  /* 0x000000313e18723e */ /* 0x002fc600000010ff */
[----:B------:R-:W-:-:S03]  /*4e00*/  FADD.FTZ R23, R35, R22 ;  /* 0x0000001623177221 */ /* 0x000fc60000010000 */
[----:B------:R-:W0:Y:S01]  /*4e10*/  MUFU.EX2 R66, R66 ;  /* 0x0000004200427308 */ /* 0x000e220000000800 */
[----:B------:R-:W-:-:S04]  /*4e20*/  FADD.FTZ R22, R60, R23 ;  /* 0x000000173c167221 */ /* 0x000fc80000010000 */
[----:B------:R-:W-:Y:S01]  /*4e30*/  FADD.FTZ R23, R49, R22 ;  /* 0x0000001631177221 */ /* 0x000fe20000010000 */
[----:B--2---:R-:W-:Y:S02]  /*4e40*/  F2FP.BF16.F32.PACK_AB R13, R45, R32 ;  /* 0x000000202d0d723e */ /* 0x004fe400000010ff */
[----:B------:R-:W1:Y:S01]  /*4e50*/  MUFU.EX2 R37, R37 ;  /* 0x0000002500257308 */ /* 0x000e620000000800 */
[----:B------:R-:W-:Y:S01]  /*4e60*/  FADD.FTZ R22, R62, R23 ;  /* 0x000000173e167221 */ /* 0x000fe20000010000 */
[----:B------:R-:W-:Y:S01]  /*4e70*/  F2FP.BF16.F32.PACK_AB R23, R10, R9 ;  /* 0x000000090a17723e */ /* 0x000fe200000010ff */
[----:B------:R-:W-:Y:S01]  /*4e80*/  FADD.FTZ R10, R34, R27 ;  /* 0x0000001b220a7221 */ /* 0x000fe20000010000 */
[----:B------:R-:W-:Y:S01]  /*4e90*/  F2FP.BF16.F32.PACK_AB R27, R41, R30 ;  /* 0x0000001e291b723e */ /* 0x000fe200000010ff */
[----:B---3--:R-:W-:Y:S01]  /*4ea0*/  FADD.FTZ R25, R61, R22 ;  /* 0x000000163d197221 */ /* 0x008fe20000010000 */
[----:B------:R-:W-:Y:S01]  /*4eb0*/  F2FP.BF16.F32.PACK_AB R22, R60, R35 ;  /* 0x000000233c16723e */ /* 0x000fe200000010ff */
[----:B------:R-:W-:Y:S01]  /*4ec0*/  FADD.FTZ R9, R53, R10 ;  /* 0x0000000a35097221 */ /* 0x000fe20000010000 */
[----:B------:R-:W2:Y:S01]  /*4ed0*/  MUFU.EX2 R58, R58 ;  /* 0x0000003a003a7308 */ /* 0x000ea20000000800 */
[----:B0-----:R-:W-:-:S02]  /*4ee0*/  F2FP.BF16.F32.PACK_AB R26, R66, R61 ;  /* 0x0000003d421a723e */ /* 0x001fc400000010ff */
[----:B------:R-:W-:Y:S01]  /*4ef0*/  CS2R R60, SRZ ;  /* 0x00000000003c7805 */ /* 0x000fe2000001ff00 */
[----:B------:R-:W-:Y:S01]  /*4f00*/  FADD.FTZ R12, R36, R9 ;  /* 0x00000009240c7221 */ /* 0x000fe20000010000 */
[----:B------:R-:W-:-:S03]  /*4f10*/  F2FP.BF16.F32.PACK_AB R15, R53, R34 ;  /* 0x00000022350f723e */ /* 0x000fc600000010ff */
[----:B------:R-:W-:Y:S01]  /*4f20*/  FADD.FTZ R9, R57, R12 ;  /* 0x0000000c39097221 */ /* 0x000fe20000010000 */
[----:B------:R-:W0:Y:S03]  /*4f30*/  MUFU.EX2 R51, R51 ;  /* 0x0000003300337308 */ /* 0x000e260000000800 */
[----:B------:R-:W-:-:S04]  /*4f40*/  FADD.FTZ R12, R38, R9 ;  /* 0x00000009260c7221 */ /* 0x000fc80000010000 */
[----:B------:R-:W-:Y:S01]  /*4f50*/  FADD.FTZ R9, R59, R12 ;  /* 0x0000000c3b097221 */ /* 0x000fe20000010000 */
[----:B------:R3:W-:Y:S03]  /*4f60*/  MUFU.EX2 R76, R21 ;  /* 0x00000015004c7308 */ /* 0x0007e60000000800 */
[----:B------:R-:W-:-:S04]  /*4f70*/  FADD.FTZ R14, R46, R9 ;  /* 0x000000092e0e7221 */ /* 0x000fc80000010000 */
[----:B------:R-:W-:Y:S01]  /*4f80*/  FADD.FTZ R9, R73, R14 ;  /* 0x0000000e49097221 */ /* 0x000fe20000010000 */
[----:B------:R-:W4:Y:S01]  /*4f90*/  MUFU.EX2 R64, R64 ;  /* 0x0000004000407308 */ /* 0x000f220000000800 */
[----:B---3--:R-:W-:Y:S01]  /*4fa0*/  F2FP.BF16.F32.PACK_AB R21, R6, R5 ;  /* 0x000000050615723e */ /* 0x008fe200000010ff */
[----:B------:R-:W-:Y:S01]  /*4fb0*/  FADD.FTZ R6, R66, R25 ;  /* 0x0000001942067221 */ /* 0x000fe20000010000 */
[----:B------:R-:W-:Y:S02]  /*4fc0*/  F2FP.BF16.F32.PACK_AB R25, R20, R11 ;  /* 0x0000000b1419723e */ /* 0x000fe400000010ff */
[----:B------:R-:W-:Y:S01]  /*4fd0*/  F2FP.BF16.F32.PACK_AB R20, R56, R33 ;  /* 0x000000213814723e */ /* 0x000fe200000010ff */
[----:B-1----:R-:W-:Y:S01]  /*4fe0*/  FADD.FTZ R5, R37, R6 ;  /* 0x0000000625057221 */ /* 0x002fe20000010000 */
[----:B------:R-:W1:Y:S01]  /*4ff0*/  @P2 LDC R11, c[0x0][0x44c] ;  /* 0x00011300ff0b2b82 */ /* 0x000e620000000800 */
[----:B------:R-:W3:Y:S02]  /*5000*/  MUFU.EX2 R68, R68 ;  /* 0x0000004400447308 */ /* 0x000ee40000000800 */
[----:B--2---:R-:W-:Y:S01]  /*5010*/  FADD.FTZ R10, R58, R5 ;  /* 0x000000053a0a7221 */ /* 0x004fe20000010000 */
[----:B------:R2:W-:Y:S03]  /*5020*/  STSM.16.M88.4 [R0+0x25b00], R20 ;  /* 0x025b001400007844 */ /* 0x0005e60000000200 */
[----:B0-----:R-:W-:Y:S01]  /*5030*/  FADD.FTZ R5, R51, R10 ;  /* 0x0000000a33057221 */ /* 0x001fe20000010000 */
[----:B------:R0:W-:Y:S01]  /*5040*/  STSM.16.M88.4 [R0+0x27300], R24 ;  /* 0x0273001800007844 */ /* 0x0001e20000000200 */
[----:B------:R-:W5:Y:S02]  /*5050*/  MUFU.EX2 R69, R103 ;  /* 0x0000006700457308 */ /* 0x000f640000000800 */
[----:B----4-:R-:W-:-:S06]  /*5060*/  FADD.FTZ R5, R64, R5 ;  /* 0x0000000540057221 */ /* 0x010fcc0000010000 */
[----:B------:R-:W4:Y:S01]  /*5070*/  MUFU.EX2 R70, R70 ;  /* 0x0000004600467308 */ /* 0x000f220000000800 */
[----:B---3--:R-:W-:Y:S01]  /*5080*/  FADD.FTZ R10, R68, R5 ;  /* 0x00000005440a7221 */ /* 0x008fe20000010000 */
[----:B--2---:R-:W-:Y:S02]  /*5090*/  F2FP.BF16.F32.PACK_AB R21, R57, R36 ;  /* 0x000000243915723e */ /* 0x004fe400000010ff */
[----:B------:R-:W-:Y:S01]  /*50a0*/  CS2R R56, SRZ ;  /* 0x0000000000387805 */ /* 0x000fe2000001ff00 */
[----:B------:R-:W2:Y:S01]  /*50b0*/  @P2 LDC R36, c[0x0][0x450] ;  /* 0x00011400ff242b82 */ /* 0x000ea20000000800 */
[----:B------:R-:W-:Y:S01]  /*50c0*/  F2FP.BF16.F32.PACK_AB R23, R59, R38 ;  /* 0x000000263b17723e */ /* 0x000fe200000010ff */
[----:B-1----:R-:W-:Y:S01]  /*50d0*/  @P2 IMAD.HI.U32 R11, R18, R11, RZ ;  /* 0x0000000b120b2227 */ /* 0x002fe200078e00ff */
[----:B------:R-:W1:Y:S03]  /*50e0*/  MUFU.EX2 R89, R89 ;  /* 0x0000005900597308 */ /* 0x000e660000000800 */
[----:B-----5:R-:W-:Y:S01]  /*50f0*/  FADD.FTZ R5, R69, R10 ;  /* 0x0000000a45057221 */ /* 0x020fe20000010000 */
[----:B0-----:R-:W-:-:S02]  /*5100*/  F2FP.BF16.F32.PACK_AB R25, R73, R46 ;  /* 0x0000002e4919723e */ /* 0x001fc400000010ff */
[----:B------:R-:W-:Y:S02]  /*5110*/  F2FP.BF16.F32.PACK_AB R27, R71, R52 ;  /* 0x00000034471b723e */ /* 0x000fe400000010ff */
[----:B------:R-:W0:Y:S01]  /*5120*/  MUFU.EX2 R29, R29 ;  /* 0x0000001d001d7308 */ /* 0x000e220000000800 */
[----:B----4-:R-:W-:-:S07]  /*5130*/  FADD.FTZ R12, R70, R5 ;  /* 0x00000005460c7221 */ /* 0x010fce0000010000 */
[----:B------:R-:W3:Y:S01]  /*5140*/  MUFU.EX2 R65, R65 ;  /* 0x0000004100417308 */ /* 0x000ee20000000800 */
[C---:B-1----:R-:W-:Y:S01]  /*5150*/  FADD.FTZ R5, R89.reuse, R12 ;  /* 0x0000000c59057221 */ /* 0x042fe20000010000 */
[----:B------:R-:W-:Y:S01]  /*5160*/  FADD.FTZ R12, R52, R9 ;  /* 0x00000009340c7221 */ /* 0x000fe20000010000 */
[----:B------:R-:W-:Y:S02]  /*5170*/  F2FP.BF16.F32.PACK_AB R22, R89, R70 ;  /* 0x000000465916723e */ /* 0x000fe400000010ff */
[----:B------:R-:W-:Y:S01]  /*5180*/  CS2R R52, SRZ ;  /* 0x0000000000347805 */ /* 0x000fe2000001ff00 */
[----:B------:R-:W-:Y:S01]  /*5190*/  FADD.FTZ R14, R28, R5 ;  /* 0x000000051c0e7221 */ /* 0x000fe20000010000 */
[----:B------:R-:W-:Y:S01]  /*51a0*/  FADD.FTZ R9, R71, R12 ;  /* 0x0000000c47097221 */ /* 0x000fe20000010000 */
[----:B------:R-:W-:Y:S01]  /*51b0*/  F2FP.BF16.F32.PACK_AB R12, R58, R37 ;  /* 0x000000253a0c723e */ /* 0x000fe200000010ff */
[----:B------:R-:W1:Y:S01]  /*51c0*/  MUFU.EX2 R42, R42 ;  /* 0x0000002a002a7308 */ /* 0x000e620000000800 */
[C---:B0-----:R-:W-:Y:S01]  /*51d0*/  FADD.FTZ R20, R29.reuse, R14 ;  /* 0x0000000e1d147221 */ /* 0x041fe20000010000 */
[----:B------:R-:W-:-:S02]  /*51e0*/  F2FP.BF16.F32.PACK_AB R24, R29, R28 ;  /* 0x0000001c1d18723e */ /* 0x000fc400000010ff */
[----:B------:R-:W-:Y:S02]  /*51f0*/  CS2R R70, SRZ ;  /* 0x0000000000467805 */ /* 0x000fe4000001ff00 */
[----:B------:R-:W-:Y:S02]  /*5200*/  F2FP.BF16.F32.PACK_AB R14, R64, R51 ;  /* 0x00000033400e723e */ /* 0x000fe400000010ff */
[----:B------:R-:W-:Y:S02]  /*5210*/  CS2R R58, SRZ ;  /* 0x00000000003a7805 */ /* 0x000fe4000001ff00 */
[----:B--2---:R-:W-:Y:S02]  /*5220*/  @P2 SHF.R.U32.HI R18, RZ, R36, R11 ;  /* 0x00000024ff122219 */ /* 0x004fe4000001160b */
[----:B------:R-:W-:Y:S01]  /*5230*/  CS2R R36, SRZ ;  /* 0x0000000000247805 */ /* 0x000fe2000001ff00 */
[----:B------:R-:W0:Y:S01]  /*5240*/  MUFU.EX2 R67, R67 ;  /* 0x0000004300437308 */ /* 0x000e220000000800 */
[----:B---3--:R-:W-:Y:S01]  /*5250*/  FADD.FTZ R5, R65, R20 ;  /* 0x0000001441057221 */ /* 0x008fe20000010000 */
[----:B------:R-:W-:Y:S01]  /*5260*/  STSM.16.M88.4 [R0+0x28b00], R12 ;  /* 0x028b000c00007844 */ /* 0x000fe20000000200 */
[----:B------:R-:W-:-:S02]  /*5270*/  F2FP.BF16.F32.PACK_AB R20, R69, R68 ;  /* 0x000000444514723e */ /* 0x000fc400000010ff */
[----:B------:R-:W-:Y:S01]  /*5280*/  CS2R R68, SRZ ;  /* 0x0000000000447805 */ /* 0x000fe2000001ff00 */
[----:B------:R-:W-:Y:S01]  /*5290*/  FADD.FTZ R28, R76, R5 ;  /* 0x000000054c1c7221 */ /* 0x000fe20000010000 */
[----:B------:R-:W-:Y:S01]  /*52a0*/  IADD3 R18, R18, -R4, R19 ;  /* 0x8000000412127210 */ /* 0x000fe20007ffe013 */
[----:B------:R-:W2:Y:S01]  /*52b0*/  MUFU.EX2 R63, R63 ;  /* 0x0000003f003f7308 */ /* 0x000ea20000000800 */
[----:B-1----:R-:W-:Y:S01]  /*52c0*/  FADD.FTZ R32, R42, R9 ;  /* 0x000000092a207221 */ /* 0x002fe20000010000 */
[----:B------:R-:W-:Y:S01]  /*52d0*/  F2FP.BF16.F32.PACK_AB R26, R76, R65 ;  /* 0x000000414c1a723e */ /* 0x000fe200000010ff */
[----:B------:R-:W-:Y:S01]  /*52e0*/  STSM.16.M88.4 [R0+0x2a300], R20 ;  /* 0x02a3001400007844 */ /* 0x000fe20000000200 */
[----:B------:R-:W-:Y:S01]  /*52f0*/  IMAD.HI R18, R18, 0x38e38e39, RZ ;  /* 0x38e38e3912127827 */ /* 0x000fe200078e02ff */
[----:B------:R-:W-:Y:S02]  /*5300*/  CS2R R64, SRZ ;  /* 0x0000000000407805 */ /* 0x000fe4000001ff00 */
[----:B------:R1:W-:Y:S01]  /*5310*/  STSM.16.M88.4 [R0+0x2bb00], R24 ;  /* 0x02bb001800007844 */ /* 0x0003e20000000200 */
[----:B------:R-:W3:Y:S01]  /*5320*/  MUFU.EX2 R78, R85 ;  /* 0x00000055004e7308 */ /* 0x000ee20000000800 */
[----:B0-----:R-:W-:-:S07]  /*5330*/  FADD.FTZ R5, R67, R28 ;  /* 0x0000001c43057221 */ /* 0x001fce0000010000 */
[----:B------:R-:W0:Y:S01]  /*5340*/  MUFU.EX2 R44, R44 ;  /* 0x0000002c002c7308 */ /* 0x000e220000000800 */
[C---:B--2---:R-:W-:Y:S01]  /*5350*/  FADD.FTZ R9, R63.reuse, R32 ;  /* 0x000000203f097221 */ /* 0x044fe20000010000 */
[----:B------:R-:W-:Y:S02]  /*5360*/  F2FP.BF16.F32.PACK_AB R33, R63, R42 ;  /* 0x0000002a3f21723e */ /* 0x000fe400000010ff */
[----:B------:R-:W-:Y:S02]  /*5370*/  CS2R R62, SRZ ;  /* 0x00000000003e7805 */ /* 0x000fe4000001ff00 */
[----:B-1----:R-:W-:Y:S02]  /*5380*/  CS2R R26, SRZ ;  /* 0x00000000001a7805 */ /* 0x002fe4000001ff00 */
[----:B------:R-:W1:Y:S01]  /*5390*/  MUFU.EX2 R99, R99 ;  /* 0x0000006300637308 */ /* 0x000e620000000800 */
[----:B---3--:R-:W-:Y:S01]  /*53a0*/  FADD.FTZ R32, R78, R5 ;  /* 0x000000054e207221 */ /* 0x008fe20000010000 */
[----:B------:R-:W-:-:S06]  /*53b0*/  CS2R R24, SRZ ;  /* 0x0000000000187805 */ /* 0x000fcc000001ff00 */
[----:B------:R-:W2:Y:S01]  /*53c0*/  MUFU.EX2 R55, R55 ;  /* 0x0000003700377308 */ /* 0x000ea20000000800 */
[----:B0-----:R-:W-:-:S07]  /*53d0*/  FADD.FTZ R34, R44, R9 ;  /* 0x000000092c227221 */ /* 0x001fce0000010000 */
        /* <DEDUP_REMOVED lines=12> */
[C---:B--2---:R-:W-:Y:S01]  /*54a0*/  FADD.FTZ R9, R47.reuse, R12 ;  /* 0x0000000c2f097221 */ /* 0x044fe20000010000 */
[----:B------:R-:W-:Y:S02]  /*54b0*/  F2FP.BF16.F32.PACK_AB R41, R47, R40 ;  /* 0x000000282f29723e */ /* 0x000fe400000010ff */
[----:B------:R-:W-:-:S04]  /*54c0*/  CS2R R46, SRZ ;  /* 0x00000000002e7805 */ /* 0x000fc8000001ff00 */
[----:B------:R-:W2:Y:S01]  /*54d0*/  MUFU.EX2 R10, R81 ;  /* 0x00000051000a7308 */ /* 0x000ea20000000800 */
[----:B0-----:R-:W-:Y:S01]  /*54e0*/  FADD.FTZ R5, R113, R32 ;  /* 0x0000002071057221 */ /* 0x001fe20000010000 */
[----:B------:R-:W-:Y:S02]  /*54f0*/  F2FP.BF16.F32.PACK_AB R32, R78, R67 ;  /* 0x000000434e20723e */ /* 0x000fe400000010ff */
[----:B------:R-:W-:-:S03]  /*5500*/  CS2R R66, SRZ ;  /* 0x0000000000427805 */ /* 0x000fc6000001ff00 */
[----:B------:R0:W-:Y:S01]  /*5510*/  STSM.16.M88.4 [R0+0x2d300], R32 ;  /* 0x02d3002000007844 */ /* 0x0001e20000000200 */
[----:B------:R-:W3:Y:S01]  /*5520*/  MUFU.EX2 R43, R43 ;  /* 0x0000002b002b7308 */ /* 0x000ee20000000800 */
[----:B-1----:R-:W-:-:S07]  /*5530*/  FADD.FTZ R14, R48, R9 ;  /* 0x00000009300e7221 */ /* 0x002fce0000010000 */
[----:B------:R-:W1:Y:S01]  /*5540*/  MUFU.EX2 R125, R125 ;  /* 0x0000007d007d7308 */ /* 0x000e620000000800 */
[C---:B--2---:R-:W-:Y:S01]  /*5550*/  FADD.FTZ R12, R10.reuse, R5 ;  /* 0x000000050a0c7221 */ /* 0x044fe20000010000 */
[----:B------:R-:W-:Y:S02]  /*5560*/  F2FP.BF16.F32.PACK_AB R40, R10, R113 ;  /* 0x000000710a28723e */ /* 0x000fe400000010ff */
[----:B0-----:R-:W-:-:S04]  /*5570*/  CS2R R34, SRZ ;  /* 0x0000000000227805 */ /* 0x001fc8000001ff00 */
[----:B------:R-:W0:Y:S01]  /*5580*/  MUFU.EX2 R30, R77 ;  /* 0x0000004d001e7308 */ /* 0x000e220000000800 */
[C---:B---3--:R-:W-:Y:S01]  /*5590*/  FADD.FTZ R14, R43.reuse, R14 ;  /* 0x0000000e2b0e7221 */ /* 0x048fe20000010000 */
[----:B------:R-:W-:Y:S02]  /*55a0*/  F2FP.BF16.F32.PACK_AB R43, R43, R48 ;  /* 0x000000302b2b723e */ /* 0x000fe400000010ff */
[----:B------:R-:W-:Y:S02]  /*55b0*/  CS2R R48, SRZ ;  /* 0x0000000000307805 */ /* 0x000fe4000001ff00 */
[----:B------:R-:W-:Y:S02]  /*55c0*/  CS2R R32, SRZ ;  /* 0x0000000000207805 */ /* 0x000fe4000001ff00 */
[----:B------:R-:W2:Y:S01]  /*55d0*/  MUFU.EX2 R39, R39 ;  /* 0x0000002700277308 */ /* 0x000ea20000000800 */
[----:B-1----:R-:W-:-:S07]  /*55e0*/  FADD.FTZ R5, R125, R12 ;  /* 0x0000000c7d057221 */ /* 0x002fce0000010000 */
[----:B------:R-:W1:Y:S01]  /*55f0*/  MUFU.EX2 R50, R50 ;  /* 0x0000003200327308 */ /* 0x000e620000000800 */
[C---:B0-----:R-:W-:Y:S01]  /*5600*/  F2FP.BF16.F32.PACK_AB R42, R30.reuse, R125 ;  /* 0x0000007d1e2a723e */ /* 0x041fe200000010ff */
[----:B------:R-:W-:-:S04]  /*5610*/  FADD.FTZ R4, R30, R5 ;  /* 0x000000051e047221 */ /* 0x000fc80000010000 */
[----:B------:R0:W-:Y:S02]  /*5620*/  STSM.16.M88.4 [R0+0x2eb00], R40 ;  /* 0x02eb002800007844 */ /* 0x0001e40000000200 */
[----:B------:R-:W-:Y:S01]  /*5630*/  MUFU.EX2 R31, R31 ;  /* 0x0000001f001f7308 */ /* 0x000fe20000000800 */
[----:B--2---:R-:W-:-:S07]  /*5640*/  FADD.FTZ R9, R39, R14 ;  /* 0x0000000e27097221 */ /* 0x004fce0000010000 */
[----:B------:R-:W2:Y:S01]  /*5650*/  MUFU.EX2 R54, R54 ;  /* 0x0000003600367308 */ /* 0x000ea20000000800 */
[C---:B-1----:R-:W-:Y:S01]  /*5660*/  F2FP.BF16.F32.PACK_AB R21, R50.reuse, R39 ;  /* 0x000000273215723e */ /* 0x042fe200000010ff */
[----:B------:R-:W-:Y:S01]  /*5670*/  FADD.FTZ R12, R50, R9 ;  /* 0x00000009320c7221 */ /* 0x000fe20000010000 */
[----:B------:R-:W-:Y:S02]  /*5680*/  SHF.R.U32.HI R9, RZ, 0x1f, R18 ;  /* 0x0000001fff097819 */ /* 0x000fe40000011612 */
[----:B------:R-:W-:Y:S02]  /*5690*/  CS2R R50, SRZ ;  /* 0x0000000000327805 */ /* 0x000fe4000001ff00 */
[----:B------:R-:W-:Y:S02]  /*56a0*/  CS2R R38, SRZ ;  /* 0x0000000000267805 */ /* 0x000fe4000001ff00 */
[----:B0-----:R-:W-:Y:S02]  /*56b0*/  CS2R R42, SRZ ;  /* 0x00000000002a7805 */ /* 0x001fe4000001ff00 */
[----:B------:R-:W-:Y:S01]  /*56c0*/  LEA.HI.SX32 R11, R18, R9, 0x1b ;  /* 0x00000009120b7211 */ /* 0x000fe200078fdaff */
[----:B------:R-:W0:Y:S01]  /*56d0*/  MUFU.EX2 R127, R127 ;  /* 0x0000007f007f7308 */ /* 0x000e220000000800 */
[----:B------:R-:W-:Y:S01]  /*56e0*/  VIADD R9, R17, 0xfffffffe ;  /* 0xfffffffe11097836 */ /* 0x000fe20000000000 */
[----:B------:R-:W-:-:S06]  /*56f0*/  CS2R R40, SRZ ;  /* 0x0000000000287805 */ /* 0x000fcc000001ff00 */
[----:B------:R-:W1:Y:S01]  /*5700*/  MUFU.EX2 R28, R79 ;  /* 0x0000004f001c7308 */ /* 0x000e620000000800 */
[----:B--2---:R-:W-:-:S07]  /*5710*/  F2FP.BF16.F32.PACK_AB R23, R54, R31 ;  /* 0x0000001f3617723e */ /* 0x004fce00000010ff */
[----:B------:R-:W-:Y:S01]  /*5720*/  MUFU.EX2 R129, R129 ;  /* 0x0000008100817308 */ /* 0x000fe20000000800 */
[----:B0-----:R-:W-:-:S07]  /*5730*/  FADD.FTZ R5, R127, R4 ;  /* 0x000000047f057221 */ /* 0x001fce0000010000 */
[----:B------:R-:W0:Y:S01]  /*5740*/  MUFU.EX2 R6, R131 ;  /* 0x0000008300067308 */ /* 0x000e220000000800 */
[C---:B-1----:R-:W-:Y:S01]  /*5750*/  F2FP.BF16.F32.PACK_AB R20, R28.reuse, R127 ;  /* 0x0000007f1c14723e */ /* 0x042fe200000010ff */
[----:B------:R-:W-:Y:S01]  /*5760*/  FADD.FTZ R4, R28, R5 ;  /* 0x000000051c047221 */ /* 0x000fe20000010000 */
[----:B------:R-:W-:Y:S01]  /*5770*/  FADD.FTZ R5, R31, R12 ;  /* 0x0000000c1f057221 */ /* 0x000fe20000010000 */
[----:B------:R-:W-:Y:S02]  /*5780*/  VIMNMX R12, R156, R11, !PT ;  /* 0x0000000b9c0c7248 */ /* 0x000fe40007fe0100 */
[----:B------:R-:W-:Y:S02]  /*5790*/  CS2R R30, SRZ ;  /* 0x00000000001e7805 */ /* 0x000fe4000001ff00 */
[----:B------:R-:W-:Y:S01]  /*57a0*/  CS2R R28, SRZ ;  /* 0x00000000001c7805 */ /* 0x000fe2000001ff00 */
[----:B------:R-:W-:Y:S01]  /*57b0*/  FADD.FTZ R5, R54, R5 ;  /* 0x0000000536057221 */ /* 0x000fe20000010000 */
[----:B------:R-:W-:-:S02]  /*57c0*/  ISETP.GE.AND P3, PT, R9, R12, PT ;  /* 0x0000000c0900720c */ /* 0x000fc40003f66270 */
[----:B------:R-:W-:Y:S02]  /*57d0*/  CS2R R54, SRZ ;  /* 0x0000000000367805 */ /* 0x000fe4000001ff00 */
[----:B0-----:R-:W-:Y:S01]  /*57e0*/  F2FP.BF16.F32.PACK_AB R22, R6, R129 ;  /* 0x000000810616723e */ /* 0x001fe200000010ff */
[----:B------:R-:W-:Y:S01]  /*57f0*/  FADD.FTZ R129, R129, R4 ;  /* 0x0000000481817221 */ /* 0x000fe20000010000 */
[----:B------:R-:W-:-:S03]  /*5800*/  IMAD.MOV.U32 R4, RZ, RZ, RZ ;  /* 0x000000ffff047224 */ /* 0x000fc600078e00ff */
[----:B------:R0:W-:Y:S01]  /*5810*/  STSM.16.M88.4 [R0+0x30300], R20 ;  /* 0x0303001400007844 */ /* 0x0001e20000000200 */
[----:B------:R-:W-:Y:S01]  /*5820*/  FADD.FTZ R6, R6, R129 ;  /* 0x0000008106067221 */ /* 0x000fe20000010000 */
[----:B------:R1:W-:Y:S06]  /*5830*/  MEMBAR.ALL.CTA ;  /* 0x0000000000007992 */ /* 0x0003ec0000008000 */
[----:B-1----:R-:W1:Y:S02]  /*5840*/  FENCE.VIEW.ASYNC.S ;  /* 0x00000000000073c6 */ /* 0x002e640000000000 */
[----:B-1----:R-:W-:Y:S01]  /*5850*/  NOP ;  /* 0x0000000000007918 */ /* 0x002fe20000000000 */
[----:B------:R-:W-:Y:S05]  /*5860*/  @!P3 BRA `(.L_x_11266) ;  /* 0x0000004800acb947 */ /* 0x000fea0003800000 */
[----:B------:R-:W-:Y:S01]  /*5870*/  IMAD.MOV.U32 R11, RZ, RZ, R72 ;  /* 0x000000ffff0b7224 */ /* 0x000fe200078e0048 */
[----:B------:R-:W-:Y:S01]  /*5880*/  UMOV UR5, URZ ;  /* 0x0000003f00057c82 */ /* 0x000fe20008000000 */
[----:B------:R-:W-:Y:S01]  /*5890*/  IMAD.MOV.U32 R10, RZ, RZ, R75 ;  /* 0x000000ffff0a7224 */ /* 0x000fe200078e004b */
[----:B------:R-:W-:Y:S01]  /*58a0*/  ULDC UR48, c[0x0][0x288] ;  /* 0x0000a20000307ab9 */ /* 0x000fe20000000800 */
[----:B------:R-:W-:Y:S01]  /*58b0*/  IMAD.MOV.U32 R13, RZ, RZ, RZ ;  /* 0x000000ffff0d7224 */ /* 0x000fe200078e00ff */
[----:B------:R-:W-:Y:S01]  /*58c0*/  ULDC UR49, c[0x0][0x2f0] ;  /* 0x0000bc0000317ab9 */ /* 0x000fe20000000800 */
[----:B------:R-:W-:Y:S01]  /*58d0*/  IMAD.MOV.U32 R71, RZ, RZ, RZ ;  /* 0x000000ffff477224 */ /* 0x000fe200078e00ff */
[----:B------:R-:W-:-:S06]  /*58e0*/  ULDC UR6, c[0x0][0x9d8] ;  /* 0x0002760000067ab9 */ /* 0x000fcc0000000800 */
.L_x_11275:
[----:B------:R-:W-:Y:S01]  /*58f0*/  R2UR UR10, R145 ;  /* 0x00000000910a72ca */ /* 0x000fe200000e0000 */
[----:B------:R-:W-:-:S04]  /*5900*/  UIADD3 UR4, UR5, 0x1, URZ ;  /* 0x0000000105047890 */ /* 0x000fc8000fffe03f */
[----:B------:R-:W-:-:S04]  /*5910*/  UISETP.NE.AND UP0, UPT, UR4, 0x2, UPT ;  /* 0x000000020400788c */ /* 0x000fc8000bf05270 */
[----:B------:R-:W-:Y:S02]  /*5920*/  USEL UR7, URZ, 0x1, UP0 ;  /* 0x000000013f077887 */ /* 0x000fe40008000000 */
[----:B------:R-:W-:Y:S02]  /*5930*/  USEL UR4, UR4, URZ, UP0 ;  /* 0x0000003f04047287 */ /* 0x000fe40008000000 */
[----:B------:R-:W-:Y:S02]  /*5940*/  ISETP.NE.AND P4, PT, RZ, UR10, PT ;  /* 0x0000000aff007c0c */ /* 0x000fe4000bf85270 */
[----:B------:R-:W-:-:S11]  /*5950*/  LOP3.LUT R4, R13, UR7, RZ, 0x3c, !PT ;  /* 0x000000070d047c12 */ /* 0x000fd6000f8e3cff */
[----:B--2---:R-:W-:Y:S05]  /*5960*/  @P4 BRA `(.L_x_11267) ;  /* 0x0000000000284947 */ /* 0x004fea0003800000 */
[----:B------:R-:W-:Y:S05]  /*5970*/  @!P0 BRA `(.L_x_11268) ;  /* 0x0000000000048947 */ /* 0x000fea0003800000 */
[----:B------:R-:W-:Y:S01]  /*5980*/  BPT.TRAP 0x1 ;  /* 0x000000040000795c */ /* 0x000fe20000300000 */
.L_x_11268:
[----:B------:R-:W-:Y:S01]  /*5990*/  ULEA UR7, UR4, UR60, 0x3 ;  /* 0x0000003c04077291 */ /* 0x000fe2000f8e183f */
[----:B------:R-:W-:-:S08]  /*59a0*/  SHF.L.U32 R14, R4, 0x1f, RZ ;  /* 0x0000001f040e7819 */ /* 0x000fd000000006ff */
[----:B------:R1:W2:Y:S01]  /*59b0*/  SYNCS.PHASECHK.TRANS64.TRYWAIT P3, [UR7+0x31c30], R14 ;  /* 0x031c300eff0075a7 */ /* 0x0002a20008060147 */
[----:B------:R-:W-:Y:S05]  /*59c0*/  @!P0 BRA `(.L_x_11269) ;  /* 0x0000000000048947 */ /* 0x000fea0003800000 */
[----:B------:R-:W-:Y:S01]  /*59d0*/  BPT.TRAP 0x1 ;  /* 0x000000040000795c */ /* 0x000fe20000300000 */
.L_x_11269:
[----:B--2---:R-:W-:Y:S05]  /*59e0*/  @P3 BRA `(.L_x_11267) ;  /* 0x0000000000083947 */ /* 0x004fea0003800000 */
[----:B------:R-:W2:Y:S02]  /*59f0*/  SYNCS.PHASECHK.TRANS64.TRYWAIT P3, [UR7+0x31c30], R14 ;  /* 0x031c300eff0075a7 */ /* 0x000ea40008060147 */
[----:B--2---:R-:W-:Y:S05]  /*5a00*/  @!P3 BRA `(.L_x_11270) ;  /* 0x000000ec0064b947 */ /* 0x004fea0003800000 */
.L_x_11267:
[----:B--2---:R-:W2:Y:S01]  /*5a10*/  S2R R15, SR_TID.X ;  /* 0x00000000000f7919 */ /* 0x004ea20000002100 */
[C---:B------:R-:W-:Y:S01]  /*5a20*/  R2UR UR40, R2.reuse ;  /* 0x00000000022872ca */ /* 0x040fe200000e0000 */
[----:B------:R-:W-:Y:S01]  /*5a30*/  UIMAD UR7, UR4, 0x6c0, UR61 ;  /* 0x000006c0040778a4 */ /* 0x000fe2000f8e023d */
[C---:B------:R-:W-:Y:S01]  /*5a40*/  R2UR UR41, R3.reuse ;  /* 0x00000000032972ca */ /* 0x040fe200000e0000 */
[----:B------:R-:W-:Y:S01]  /*5a50*/  UMOV UR43, 0x80000020 ;  /* 0x80000020002b7882 */ /* 0x000fe20000000000 */
[C---:B------:R-:W-:Y:S01]  /*5a60*/  R2UR UR44, R2.reuse ;  /* 0x00000000022c72ca */ /* 0x040fe200000e0000 */
[----:B------:R-:W-:Y:S01]  /*5a70*/  UIADD3 UR46, UR7, 0x40, URZ ;  /* 0x00000040072e7890 */ /* 0x000fe2000fffe03f */
[C---:B------:R-:W-:Y:S01]  /*5a80*/  R2UR UR45, R3.reuse ;  /* 0x00000000032d72ca */ /* 0x040fe200000e0000 */
[----:B------:R-:W-:Y:S01]  /*5a90*/  UMOV UR47, 0x80000020 ;  /* 0x80000020002f7882 */ /* 0x000fe20000000000 */
[----:B------:R-:W-:Y:S01]  /*5aa0*/  UMOV UR42, UR7 ;  /* 0x00000007002a7c82 */ /* 0x000fe20008000000 */
[C---:B------:R-:W-:Y:S01]  /*5ab0*/  R2UR UR28, R2.reuse ;  /* 0x00000000021c72ca */ /* 0x040fe200000e0000 */
[----:B------:R-:W-:Y:S01]  /*5ac0*/  UIADD3 UR30, UR7, 0x80, URZ ;  /* 0x00000080071e7890 */ /* 0x000fe2000fffe03f */
[C---:B------:R-:W-:Y:S01]  /*5ad0*/  R2UR UR29, R3.reuse ;  /* 0x00000000031d72ca */ /* 0x040fe200000e0000 */
[----:B------:R-:W-:Y:S01]  /*5ae0*/  UMOV UR31, 0x80000020 ;  /* 0x80000020001f7882 */ /* 0x000fe20000000000 */
[C---:B------:R-:W-:Y:S01]  /*5af0*/  R2UR UR32, R2.reuse ;  /* 0x00000000022072ca */ /* 0x040fe200000e0000 */
[----:B------:R-:W-:Y:S01]  /*5b00*/  UIADD3 UR34, UR7, 0xc0, URZ ;  /* 0x000000c007227890 */ /* 0x000fe2000fffe03f */
[C---:B------:R-:W-:Y:S01]  /*5b10*/  R2UR UR33, R3.reuse ;  /* 0x00000000032172ca */ /* 0x040fe200000e0000 */
[----:B------:R-:W-:Y:S01]  /*5b20*/  UMOV UR35, 0x80000020 ;  /* 0x8000002000237882 */ /* 0x000fe20000000000 */
[----:B------:R-:W-:Y:S01]  /*5b30*/  R2UR UR36, R2 ;  /* 0x00000000022472ca */ /* 0x000fe200000e0000 */
[----:B------:R-:W-:Y:S01]  /*5b40*/  UIADD3 UR38, UR7, 0x100, URZ ;  /* 0x0000010007267890 */ /* 0x000fe2000fffe03f */
[----:B------:R-:W-:Y:S01]  /*5b50*/  R2UR UR37, R3 ;  /* 0x00000000032572ca */ /* 0x000fe200000e0000 */
        /* <DEDUP_REMOVED lines=8> */
[----:B--2---:R-:W-:Y:S01]  /*5be0*/  SHF.R.U32.HI R15, RZ, 0x7, R15 ;  /* 0x00000007ff0f7819 */ /* 0x004fe2000001160f */
[----:B------:R-:W-:Y:S01]  /*5bf0*/  UMOV UR19, 0x80000020 ;  /* 0x8000002000137882 */ /* 0x000fe20000000000 */
[----:B------:R-:W-:Y:S01]  /*5c00*/  UIADD3 UR22, UR7, 0x482, URZ ;  /* 0x0000048207167890 */ /* 0x000fe2000fffe03f */
[----:B------:R-:W-:-:S02]  /*5c10*/  UMOV UR23, 0x80000020 ;  /* 0x8000002000177882 */ /* 0x000fc40000000000 */
[----:B-1----:R-:W-:-:S05]  /*5c20*/  VIADD R14, R15, 0x8 ;  /* 0x000000080f0e7836 */ /* 0x002fca0000000000 */
        /* <DEDUP_REMOVED lines=319> */
[----:B-1----:R-:W-:Y:S05]  /*7020*/  @P4 BRA `(.L_x_11271) ;  /* 0x0000000000284947 */ /* 0x002fea0003800000 */
[----:B------:R-:W-:Y:S05]  /*7030*/  @!P0 BRA `(.L_x_11272) ;  /* 0x0000000000048947 */ /* 0x000fea0003800000 */
[----:B------:R-:W-:Y:S01]  /*7040*/  BPT.TRAP 0x1 ;  /* 0x000000040000795c */ /* 0x000fe20000300000 */
.L_x_11272:
[----:B------:R-:W-:Y:S01]  /*7050*/  ULEA UR7, UR5, UR60, 0x3 ;  /* 0x0000003c05077291 */ /* 0x000fe2000f8e183f */
[----:B------:R-:W-:-:S08]  /*7060*/  SHF.L.U32 R13, R13, 0x1f, RZ ;  /* 0x0000001f0d0d7819 */ /* 0x000fd000000006ff */
[----:B------:R1:W2:Y:S01]  /*7070*/  SYNCS.PHASECHK.TRANS64.TRYWAIT P3, [UR7+0x31c50], R13 ;  /* 0x031c500dff0075a7 */ /* 0x0002a20008060147 */
[----:B------:R-:W-:Y:S05]  /*7080*/  @!P0 BRA `(.L_x_11273) ;  /* 0x0000000000048947 */ /* 0x000fea0003800000 */
[----:B------:R-:W-:Y:S01]  /*7090*/  BPT.TRAP 0x1 ;  /* 0x000000040000795c */ /* 0x000fe20000300000 */
.L_x_11273:
[----:B--2---:R-:W-:Y:S05]  /*70a0*/  @P3 BRA `(.L_x_11271) ;  /* 0x0000000000083947 */ /* 0x004fea0003800000 */
[----:B------:R-:W2:Y:S02]  /*70b0*/  SYNCS.PHASECHK.TRANS64.TRYWAIT P3, [UR7+0x31c50], R13 ;  /* 0x031c500dff0075a7 */ /* 0x000ea40008060147 */
[----:B--2---:R-:W-:Y:S05]  /*70c0*/  @!P3 BRA `(.L_x_11274) ;  /* 0x000000d400ccb947 */ /* 0x004fea0003800000 */
.L_x_11271:
[----:B------:R-:W-:Y:S01]  /*70d0*/  UIADD3 UR7, UR60, 0x200, URZ ;  /* 0x000002003c077890 */ /* 0x000fe2000fffe03f */
[----:B------:R-:W-:Y:S01]  /*70e0*/  R2UR UR10, R157 ;  /* 0x000000009d0a72ca */ /* 0x000fe200000e0000 */
[----:B------:R-:W-:Y:S01]  /*70f0*/  WARPGROUP.ARRIVE ;  /* 0x00000000000079c5 */ /* 0x000fe20000000000 */
[----:B------:R-:W-:Y:S01]  /*7100*/  UMOV UR29, 0xc0000010 ;  /* 0xc0000010001d7882 */ /* 0x000fe20000000000 */
[----:B------:R-:W-:Y:S01]  /*7110*/  USHF.R.U32.HI UR7, URZ, 0x4, UR7 ;  /* 0x000000043f077899 */ /* 0x000fe20008011607 */
[----:B0-----:R-:W-:Y:S01]  /*7120*/  FMUL.FTZ R22, R129, UR6 ;  /* 0x0000000681167c20 */ /* 0x001fe20008410000 */
[----:B------:R-:W-:Y:S01]  /*7130*/  UMOV UR31, 0x80000020 ;  /* 0x80000020001f7882 */ /* 0x000fe20000000000 */
[----:B-12---:R-:W-:Y:S01]  /*7140*/  FMUL.FTZ R13, R136, UR6 ;  /* 0x00000006880d7c20 */ /* 0x006fe20008410000 */
[----:B------:R-:W-:Y:S01]  /*7150*/  ULOP3.LUT UR7, UR7, 0x3fff, URZ, 0xc0, !UPT ;  /* 0x00003fff07077892 */ /* 0x000fe2000f8ec03f */
[----:B------:R-:W-:Y:S01]  /*7160*/  FMUL.FTZ R129, R130, UR6 ;  /* 0x0000000682817c20 */ /* 0x000fe20008410000 */
[----:B------:R-:W-:Y:S01]  /*7170*/  FMUL.FTZ R130, R133, UR6 ;  /* 0x0000000685827c20 */ /* 0x000fe20008410000 */
[----:B------:R-:W0:Y:S01]  /*7180*/  @P2 LDC R136, c[0x0][0x44c] ;  /* 0x00011300ff882b82 */ /* 0x000e220000000800 */
        /* <DEDUP_REMOVED lines=8> */
[----:B------:R-:W1:Y:S01]  /*7210*/  @P2 LDC R119, c[0x0][0x450] ;  /* 0x00011400ff772b82 */ /* 0x000e620000000800 */
        /* <DEDUP_REMOVED lines=24> */
[----:B------:R-:W-:Y:S01]  /*73a0*/  FMUL.FTZ R119, R98, UR6 ;  /* 0x0000000662777c20 */ /* 0x000fe20008410000 */
[----:B------:R-:W-:Y:S02]  /*73b0*/  IMAD.MOV.U32 R98, RZ, RZ, -0x90 ;  /* 0xffffff70ff627424 */ /* 0x000fe400078e00ff */
[----:B------:R-:W-:Y:S01]  /*73c0*/  FMUL.FTZ R15, R138, UR6 ;  /* 0x000000068a0f7c20 */ /* 0x000fe20008410000 */
[----:B------:R-:W-:Y:S01]  /*73d0*/  FMUL.FTZ R14, R137, UR6 ;  /* 0x00000006890e7c20 */ /* 0x000fe20008410000 */
[----:B------:R-:W0:Y:S01]  /*73e0*/  SHFL.IDX PT, R139, R109, 0x1, 0x1c1f ;  /* 0x003c1f006d8b7f89 */ /* 0x000e2200000e0000 */
[----:B------:R-:W-:-:S02]  /*73f0*/  IMAD R137, R9, R98, 0x1 ;  /* 0x0000000109897424 */ /* 0x000fc400078e0262 */
[----:B------:R-:W-:Y:S01]  /*7400*/  FMUL.FTZ R21, R142, UR6 ;  /* 0x000000068e157c20 */ /* 0x000fe20008410000 */
[----:B------:R-:W-:Y:S01]  /*7410*/  MUFU.TANH R19, R19 ;  /* 0x0000001300137308 */ /* 0x000fe20000002400 */
[----:B------:R-:W-:Y:S01]  /*7420*/  FMUL.FTZ R23, R143, UR6 ;  /* 0x000000068f177c20 */ /* 0x000fe20008410000 */
[----:B------:R-:W-:Y:S02]  /*7430*/  IMAD R137, R8, -0x2, R137 ;  /* 0xfffffffe08897824 */ /* 0x000fe400078e0289 */
[----:B------:R-:W-:Y:S01]  /*7440*/  FMUL.FTZ R136, R100, UR6 ;  /* 0x0000000664887c20 */ /* 0x000fe20008410000 */
[----:B------:R-:W-:Y:S01]  /*7450*/  FMUL.FTZ R131, R131, UR6 ;  /* 0x0000000683837c20 */ /* 0x000fe20008410000 */
[----:B------:R-:W-:Y:S01]  /*7460*/  FMUL.FTZ R122, R122, UR6 ;  /* 0x000000067a7a7c20 */ /* 0x000fe20008410000 */
[----:B------:R-:W-:Y:S02]  /*7470*/  IMAD R98, R16, UR49, R137 ;  /* 0x0000003110627c24 */ /* 0x000fe4000f8e0289 */
        /* <DEDUP_REMOVED lines=14> */
[--C-:B0-----:R-:W-:Y:S01]  /*7560*/  IADD3 R100, R139, -UR48, R98.reuse ;  /* 0x800000308b647c10 */ /* 0x101fe2000fffe062 */
[----:B------:R-:W-:Y:S01]  /*7570*/  FMUL.FTZ R139, R90, UR6 ;  /* 0x000000065a8b7c20 */ /* 0x000fe20008410000 */
[----:B------:R-:W0:Y:S01]  /*7580*/  SHFL.IDX PT, R109, R109, RZ, 0x1c1f ;  /* 0x001c1fff6d6d7589 */ /* 0x000e2200000e0000 */
[----:B------:R-:W3:Y:S01]  /*7590*/  MUFU.TANH R23, R23 ;  /* 0x0000001700177308 */ /* 0x000ee20000002400 */
[----:B------:R-:W-:Y:S01]  /*75a0*/  ISETP.GT.AND P3, PT, R100, RZ, PT ;  /* 0x000000ff6400720c */ /* 0x000fe20003f64270 */
[----:B------:R-:W-:Y:S01]  /*75b0*/  FMUL.FTZ R120, R120, UR6 ;  /* 0x0000000678787c20 */ /* 0x000fe20008410000 */
[----:B------:R-:W-:Y:S01]  /*75c0*/  ISETP.GT.AND P4, PT, R100, 0x1, PT ;  /* 0x000000016400780c */ /* 0x000fe20003f84270 */
[----:B------:R-:W-:Y:S01]  /*75d0*/  FMUL.FTZ R121, R121, UR6 ;  /* 0x0000000679797c20 */ /* 0x000fe20008410000 */
[----:B-1----:R-:W-:Y:S01]  /*75e0*/  FSEL R15, R15, -INF , P3 ;  /* 0xff8000000f0f7808 */ /* 0x002fe20001800000 */
[----:B------:R-:W-:Y:S01]  /*75f0*/  FMUL.FTZ R112, R112, UR6 ;  /* 0x0000000670707c20 */ /* 0x000fe20008410000 */
[----:B------:R-:W-:Y:S01]  /*7600*/  ISETP.GT.AND P3, PT, R100, 0x8, PT ;  /* 0x000000086400780c */ /* 0x000fe20003f64270 */
[----:B------:R-:W1:Y:S01]  /*7610*/  MUFU.TANH R129, R129 ;  /* 0x0000008100817308 */ /* 0x000e620000002400 */
[----:B------:R-:W-:Y:S01]  /*7620*/  FSEL R19, R19, -INF , P4 ;  /* 0xff80000013137808 */ /* 0x000fe20002000000 */
[----:B------:R-:W-:Y:S01]  /*7630*/  FMUL.FTZ R113, R113, UR6 ;  /* 0x0000000671717c20 */ /* 0x000fe20008410000 */
[----:B------:R-:W-:Y:S01]  /*7640*/  FMNMX.FTZ R94, R15, R11, !PT ;  /* 0x0000000b0f5e7209 */ /* 0x000fe20007810000 */
[----:B------:R-:W-:Y:S01]  /*7650*/  FMUL.FTZ R104, R104, UR6 ;  /* 0x0000000668687c20 */ /* 0x000fe20008410000 */
[----:B------:R-:W-:Y:S01]  /*7660*/  ISETP.GT.AND P4, PT, R100, 0x9, PT ;  /* 0x000000096400780c */ /* 0x000fe20003f84270 */
[----:B------:R-:W-:Y:S01]  /*7670*/  FMUL.FTZ R105, R105, UR6 ;  /* 0x0000000669697c20 */ /* 0x000fe20008410000 */
[----:B--2---:R-:W-:Y:S01]  /*7680*/  FSEL R21, R21, -INF , P3 ;  /* 0xff80000015157808 */ /* 0x004fe20001800000 */
[----:B------:R-:W2:Y:S01]  /*7690*/  MUFU.TANH R131, R131 ;  /* 0x0000008300837308 */ /* 0x000ea20000002400 */
[----:B------:R-:W-:Y:S01]  /*76a0*/  FMNMX.FTZ R94, R19, R94, !PT ;  /* 0x0000005e135e7209 */ /* 0x000fe20007810000 */
[----:B------:R-:W-:Y:S01]  /*76b0*/  FMUL.FTZ R96, R96, UR6 ;  /* 0x0000000660607c20 */ /* 0x000fe20008410000 */
[----:B------:R-:W-:Y:S01]  /*76c0*/  ISETP.GT.AND P3, PT, R100, 0x10, PT ;  /* 0x000000106400780c */ /* 0x000fe20003f64270 */
[----:B------:R-:W-:Y:S01]  /*76d0*/  FMUL.FTZ R97, R97, UR6 ;  /* 0x0000000661617c20 */ /* 0x000fe20008410000 */
[----:B---3--:R-:W-:Y:S01]  /*76e0*/  FSEL R23, R23, -INF , P4 ;  /* 0xff80000017177808 */ /* 0x008fe20002000000 */
[----:B------:R-:W-:Y:S01]  /*76f0*/  FMUL.FTZ R88, R88, UR6 ;  /* 0x0000000658587c20 */ /* 0x000fe20008410000 */
[----:B------:R-:W-:Y:S01]  /*7700*/  FMNMX.FTZ R94, R21, R94, !PT ;  /* 0x0000005e155e7209 */ /* 0x000fe20007810000 */
[----:B------:R-:W3:Y:S01]  /*7710*/  MUFU.TANH R132, R132 ;  /* 0x0000008400847308 */ /* 0x000ee20000002400 */
[----:B------:R-:W-:Y:S01]  /*7720*/  ISETP.GT.AND P4, PT, R100, 0x11, PT ;  /* 0x000000116400780c */ /* 0x000fe20003f84270 */
[----:B------:R-:W-:Y:S01]  /*7730*/  FMUL.FTZ R89, R89, UR6 ;  /* 0x0000000659597c20 */ /* 0x000fe20008410000 */
[----:B-1----:R-:W-:Y:S01]  /*7740*/  FSEL R129, R129, -INF , P3 ;  /* 0xff80000081817808 */ /* 0x002fe20001800000 */
[----:B------:R-:W-:Y:S01]  /*7750*/  FMUL.FTZ R92, R92, UR6 ;  /* 0x000000065c5c7c20 */ /* 0x000fe20008410000 */
[C---:B------:R-:W-:Y:S01]  /*7760*/  ISETP.GT.AND P3, PT, R100.reuse, 0x18, PT ;  /* 0x000000186400780c */ /* 0x040fe20003f64270 */
[----:B------:R-:W-:Y:S01]  /*7770*/  FMUL.FTZ R93, R93, UR6 ;  /* 0x000000065d5d7c20 */ /* 0x000fe20008410000 */
[----:B------:R-:W-:Y:S01]  /*7780*/  ISETP.GT.AND P5, PT, R100, 0x28, PT ;  /* 0x000000286400780c */ /* 0x000fe20003fa4270 */
[----:B------:R-:W1:Y:S01]  /*7790*/  MUFU.TANH R133, R133 ;  /* 0x0000008500857308 */ /* 0x000e620000002400 */
[----:B--2---:R-:W-:Y:S01]  /*77a0*/  FSEL R131, R131, -INF , P4 ;  /* 0xff80000083837808 */ /* 0x004fe20002000000 */
[----:B------:R-:W-:Y:S01]  /*77b0*/  FMUL.FTZ R80, R80, UR6 ;  /* 0x0000000650507c20 */ /* 0x000fe20008410000 */
[----:B------:R-:W-:Y:S01]  /*77c0*/  ISETP.GT.AND P4, PT, R100, 0x19, PT ;  /* 0x000000196400780c */ /* 0x000fe20003f84270 */
[----:B------:R-:W-:Y:S01]  /*77d0*/  FMUL.FTZ R81, R81, UR6 ;  /* 0x0000000651517c20 */ /* 0x000fe20008410000 */
[----:B0-----:R-:W-:Y:S01]  /*77e0*/  IADD3 R109, R109, -UR48, R98 ;  /* 0x800000306d6d7c10 */ /* 0x001fe2000fffe062 */
[----:B------:R-:W-:Y:S01]  /*77f0*/  FMUL.FTZ R84, R84, UR6 ;  /* 0x0000000654547c20 */ /* 0x000fe20008410000 */
[----:B------:R-:W-:Y:S01]  /*7800*/  FMUL.FTZ R85, R85, UR6 ;  /* 0x0000000655557c20 */ /* 0x000fe20008410000 */
[----:B------:R-:W0:Y:S01]  /*7810*/  MUFU.TANH R122, R122 ;  /* 0x0000007a007a7308 */ /* 0x000e220000002400 */
[----:B---3--:R-:W-:Y:S01]  /*7820*/  FSEL R132, R132, -INF , P3 ;  /* 0xff80000084847808 */ /* 0x008fe20001800000 */
[----:B------:R-:W-:Y:S01]  /*7830*/  FMUL.FTZ R73, R73, UR6 ;  /* 0x0000000649497c20 */ /* 0x000fe20008410000 */
[----:B------:R-:W-:Y:S01]  /*7840*/  ISETP.GT.AND P3, PT, R100, 0x20, PT ;  /* 0x000000206400780c */ /* 0x000fe20003f64270 */
[----:B------:R-:W-:Y:S01]  /*7850*/  FMUL.FTZ R76, R76, UR6 ;  /* 0x000000064c4c7c20 */ /* 0x000fe20008410000 */
[----:B------:R-:W-:Y:S01]  /*7860*/  ISETP.GT.AND P6, PT, R109, 0x1, PT ;  /* 0x000000016d00780c */ /* 0x000fe20003fc4270 */
[----:B------:R-:W2:Y:S02]  /*7870*/  S2R R146, SR_TID.X ;  /* 0x0000000000927919 */ /* 0x000ea40000002100 */
[----:B------:R3:W-:Y:S01]  /*7880*/  MUFU.TANH R90, R138 ;  /* 0x0000008a005a7308 */ /* 0x0007e20000002400 */
[----:B-1----:R-:W-:Y:S01]  /*7890*/  FSEL R133, R133, -INF , P4 ;  /* 0xff80000085857808 */ /* 0x002fe20002000000 */
[----:B------:R-:W-:-:S02]  /*78a0*/  WARPGROUP.DEPBAR.LE gsb0, 0x0 ;  /* 0x00008000000079c5 */ /* 0x000fc40000010000 */
[----:B------:R-:W-:Y:S01]  /*78b0*/  WARPGROUP.ARRIVE ;  /* 0x00000000000079c5 */ /* 0x000fe20000000000 */
[----:B------:R-:W-:-:S03]  /*78c0*/  ISETP.GT.AND P4, PT, R100, 0x21, PT ;  /* 0x000000216400780c */ /* 0x000fc60003f84270 */
[----:B------:R-:W1:Y:S01]  /*78d0*/  MUFU.TANH R134, R134 ;  /* 0x0000008600867308 */ /* 0x000e620000002400 */
[----:B---3--:R-:W-:Y:S01]  /*78e0*/  FMNMX.FTZ R138, R23, R94, !PT ;  /* 0x0000005e178a7209 */ /* 0x008fe20007810000 */
[----:B------:R-:W-:Y:S01]  /*78f0*/  HGMMA.64x96x16.F32.BF16 R24, gdesc[UR28].tnspB, R24, gsb0 ;  /* 0x416000001c1879f0 */ /* 0x000fe20008001818 */
[----:B------:R-:W-:Y:S02]  /*7900*/  UIADD3 UR28, UR10, 0x300, URZ ;  /* 0x000003000a1c7890 */ /* 0x000fe4000fffe03f */
[----:B------:R-:W-:Y:S01]  /*7910*/  FMNMX.FTZ R138, R129, R138, !PT ;  /* 0x0000008a818a7209 */ /* 0x000fe20007810000 */
[----:B------:R-:W-:Y:S01]  /*7920*/  UIADD3 UR30, UR7, 0x80, URZ ;  /* 0x00000080071e7890 */ /* 0x000fe2000fffe03f */
[----:B0-----:R-:W-:Y:S01]  /*7930*/  FSEL R122, R122, -INF , P3 ;  /* 0xff8000007a7a7808 */ /* 0x001fe20001800000 */
[----:B------:R-:W-:Y:S01]  /*7940*/  UMOV UR29, 0xc0000010 ;  /* 0xc0000010001d7882 */ /* 0x000fe20000000000 */
[----:B------:R-:W-:Y:S01]  /*7950*/  UMOV UR31, 0x80000020 ;  /* 0x80000020001f7882 */ /* 0x000fe20000000000 */
[----:B------:R-:W0:Y:S01]  /*7960*/  MUFU.TANH R125, R125 ;  /* 0x0000007d007d7308 */ /* 0x000e220000002400 */
[----:B------:R-:W-:-:S02]  /*7970*/  FMNMX.FTZ R95, R131, R138, !PT ;  /* 0x0000008a835f7209 */ /* 0x000fc40007810000 */
[----:B------:R-:W-:Y:S02]  /*7980*/  ISETP.GT.AND P3, PT, R100, 0x29, PT ;  /* 0x000000296400780c */ /* 0x000fe40003f64270 */
[----:B------:R-:W-:Y:S02]  /*7990*/  FMNMX.FTZ R138, R132, R95, !PT ;  /* 0x0000005f848a7209 */ /* 0x000fe40007810000 */
[----:B-1----:R-:W-:Y:S01]  /*79a0*/  FSEL R134, R134, -INF , P4 ;  /* 0xff80000086867808 */ /* 0x002fe20002000000 */
[----:B------:R-:W1:Y:S01]  /*79b0*/  MUFU.TANH R126, R126 ;  /* 0x0000007e007e7308 */ /* 0x000e620000002400 */
[----:B------:R-:W-:Y:S02]  /*79c0*/  FMNMX.FTZ R95, R133, R138, !PT ;  /* 0x0000008a855f7209 */ /* 0x000fe40007810000 */
[----:B------:R-:W-:Y:S02]  /*79d0*/  ISETP.GT.AND P4, PT, R100, 0x30, PT ;  /* 0x000000306400780c */ /* 0x000fe40003f84270 */
[----:B--2---:R-:W-:-:S03]  /*79e0*/  SHF.R.U32.HI R144, RZ, 0x7, R146 ;  /* 0x00000007ff907819 */ /* 0x004fc60000011692 */
[----:B------:R-:W2:Y:S01]  /*79f0*/  MUFU.TANH R127, R127 ;  /* 0x0000007f007f7308 */ /* 0x000ea20000002400 */
[----:B0-----:R-:W-:Y:S02]  /*7a00*/  FSEL R125, R125, -INF , P5 ;  /* 0xff8000007d7d7808 */ /* 0x001fe40002800000 */
[----:B------:R-:W-:-:S05]  /*7a10*/  ISETP.GT.AND P5, PT, R100, 0x81, PT ;  /* 0x000000816400780c */ /* 0x000fca0003fa4270 */
[----:B------:R-:W0:Y:S01]  /*7a20*/  MUFU.TANH R135, R135 ;  /* 0x0000008700877308 */ /* 0x000e220000002400 */
[----:B-1----:R-:W-:Y:S02]  /*7a30*/  FSEL R126, R126, -INF , P3 ;  /* 0xff8000007e7e7808 */ /* 0x002fe40001800000 */
[----:B------:R-:W-:-:S05]  /*7a40*/  ISETP.GT.AND P3, PT, R100, 0x31, PT ;  /* 0x000000316400780c */ /* 0x000fca0003f64270 */
[----:B------:R1:W-:Y:S01]  /*7a50*/  MUFU.TANH R91, R139 ;  /* 0x0000008b005b7308 */ /* 0x0003e20000002400 */
[----:B--2---:R-:W-:Y:S02]  /*7a60*/  FSEL R127, R127, -INF , P4 ;  /* 0xff8000007f7f7808 */ /* 0x004fe40002000000 */
[----:B------:R-:W-:-:S05]  /*7a70*/  ISETP.GT.AND P4, PT, R100, 0x38, PT ;  /* 0x000000386400780c */ /* 0x000fca0003f84270 */
[----:B------:R-:W2:Y:S01]  /*7a80*/  MUFU.TANH R116, R116 ;  /* 0x0000007400747308 */ /* 0x000ea20000002400 */
[----:B-1----:R-:W-:Y:S02]  /*7a90*/  FMNMX.FTZ R139, R122, R95, !PT ;  /* 0x0000005f7a8b7209 */ /* 0x002fe40007810000 */
[----:B0-----:R-:W-:Y:S02]  /*7aa0*/  FSEL R135, R135, -INF , P3 ;  /* 0xff80000087877808 */ /* 0x001fe40001800000 */
[----:B------:R-:W-:Y:S02]  /*7ab0*/  FMNMX.FTZ R138, R134, R139, !PT ;  /* 0x0000008b868a7209 */ /* 0x000fe40007810000 */
[----:B------:R-:W-:Y:S01]  /*7ac0*/  ISETP.GT.AND P3, PT, R100, 0x39, PT ;  /* 0x000000396400780c */ /* 0x000fe20003f64270 */
[----:B------:R-:W0:Y:S01]  /*7ad0*/  MUFU.TANH R117, R117 ;  /* 0x0000007500757308 */ /* 0x000e220000002400 */
[----:B------:R-:W-:-:S04]  /*7ae0*/  FMNMX.FTZ R139, R125, R138, !PT ;  /* 0x0000008a7d8b7209 */ /* 0x000fc80007810000 */
[----:B------:R-:W-:-:S03]  /*7af0*/  FMNMX.FTZ R138, R126, R139, !PT ;  /* 0x0000008b7e8a7209 */ /* 0x000fc60007810000 */
[----:B------:R-:W1:Y:S01]  /*7b00*/  MUFU.TANH R106, R106 ;  /* 0x0000006a006a7308 */ /* 0x000e620000002400 */
[----:B------:R-:W-:Y:S02]  /*7b10*/  FMNMX.FTZ R138, R127, R138, !PT ;  /* 0x0000008a7f8a7209 */ /* 0x000fe40007810000 */
[----:B--2---:R-:W-:Y:S02]  /*7b20*/  FSEL R116, R116, -INF , P4 ;  /* 0xff80000074747808 */ /* 0x004fe40002000000 */
[----:B------:R-:W-:Y:S01]  /*7b30*/  FMNMX.FTZ R139, R135, R138, !PT ;  /* 0x0000008a878b7209 */ /* 0x000fe20007810000 */
[----:B------:R-:W-:Y:S01]  /*7b40*/  FMUL.FTZ R138, R86, UR6 ;  /* 0x00000006568a7c20 */ /* 0x000fe20008410000 */
[C---:B------:R-:W-:Y:S01]  /*7b50*/  ISETP.GT.AND P4, PT, R100.reuse, 0x40, PT ;  /* 0x000000406400780c */ /* 0x040fe20003f84270 */
[----:B------:R-:W2:Y:S01]  /*7b60*/  MUFU.TANH R118, R118 ;  /* 0x0000007600767308 */ /* 0x000ea20000002400 */
[----:B0-----:R-:W-:Y:S02]  /*7b70*/  FSEL R117, R117, -INF , P3 ;  /* 0xff80000075757808 */ /* 0x001fe40001800000 */
[----:B------:R-:W-:-:S05]  /*7b80*/  ISETP.GT.AND P3, PT, R100, 0x41, PT ;  /* 0x000000416400780c */ /* 0x000fca0003f64270 */
[----:B------:R-:W0:Y:S01]  /*7b90*/  MUFU.TANH R110, R110 ;  /* 0x0000006e006e7308 */ /* 0x000e220000002400 */
[----:B-1----:R-:W-:Y:S02]  /*7ba0*/  FSEL R106, R106, -INF , P4 ;  /* 0xff8000006a6a7808 */ /* 0x002fe40002000000 */
[----:B------:R-:W-:-:S05]  /*7bb0*/  ISETP.GT.AND P4, PT, R100, 0x48, PT ;  /* 0x000000486400780c */ /* 0x000fca0003f84270 */
[----:B------:R-:W1:Y:S01]  /*7bc0*/  MUFU.TANH R111, R111 ;  /* 0x0000006f006f7308 */ /* 0x000e620000002400 */
[----:B--2---:R-:W-:Y:S02]  /*7bd0*/  FSEL R118, R118, -INF , P3 ;  /* 0xff80000076767808 */ /* 0x004fe40001800000 */
[----:B------:R-:W-:-:S05]  /*7be0*/  ISETP.GT.AND P3, PT, R100, 0x49, PT ;  /* 0x000000496400780c */ /* 0x000fca0003f64270 */
[----:B------:R2:W-:Y:S01]  /*7bf0*/  MUFU.TANH R94, R140 ;  /* 0x0000008c005e7308 */ /* 0x0005e20000002400 */
[----:B0-----:R-:W-:Y:S02]  /*7c00*/  FSEL R110, R110, -INF , P4 ;  /* 0xff8000006e6e7808 */ /* 0x001fe40002000000 */
[----:B------:R-:W-:Y:S01]  /*7c10*/  ISETP.GT.AND P4, PT, R100, 0x50, PT ;  /* 0x000000506400780c */ /* 0x000fe20003f84270 */
[----:B------:R-:W-:Y:S02]  /*7c20*/  WARPGROUP.DEPBAR.LE gsb0, 0x0 ;  /* 0x00008000000079c5 */ /* 0x000fe40000010000 */
[----:B------:R-:W-:Y:S01]  /*7c30*/  WARPGROUP.ARRIVE ;  /* 0x00000000000079c5 */ /* 0x000fe20000000000 */
[----:B--2---:R-:W-:Y:S01]  /*7c40*/  FMNMX.FTZ R140, R116, R139, !PT ;  /* 0x0000008b748c7209 */ /* 0x004fe20007810000 */
[----:B------:R-:W0:Y:S01]  /*7c50*/  MUFU.TANH R119, R119 ;  /* 0x0000007700777308 */ /* 0x000e220000002400 */
[----:B-1----:R-:W-:Y:S02]  /*7c60*/  FSEL R111, R111, -INF , P3 ;  /* 0xff8000006f6f7808 */ /* 0x002fe40001800000 */
[----:B------:R-:W-:Y:S01]  /*7c70*/  FMNMX.FTZ R139, R117, R140, !PT ;  /* 0x0000008c758b7209 */ /* 0x000fe20007810000 */
[----:B------:R-:W-:Y:S01]  /*7c80*/  HGMMA.64x96x16.F32.BF16 R24, gdesc[UR28].tnspB, R24, gsb0 ;  /* 0x416000001c1879f0 */ /* 0x000fe20008001818 */
[----:B------:R-:W-:Y:S01]  /*7c90*/  UIADD3 UR28, UR10, 0x480, URZ ;  /* 0x000004800a1c7890 */ /* 0x000fe2000fffe03f */
[----:B------:R-:W-:Y:S01]  /*7ca0*/  ISETP.GT.AND P3, PT, R100, 0x51, PT ;  /* 0x000000516400780c */ /* 0x000fe20003f64270 */
[----:B------:R-:W-:Y:S01]  /*7cb0*/  UIADD3 UR30, UR7, 0xc0, URZ ;  /* 0x000000c0071e7890 */ /* 0x000fe2000fffe03f */
[----:B------:R-:W1:Y:S01]  /*7cc0*/  MUFU.TANH R99, R99 ;  /* 0x0000006300637308 */ /* 0x000e620000002400 */
[----:B------:R-:W-:Y:S01]  /*7cd0*/  UMOV UR29, 0xc0000010 ;  /* 0xc0000010001d7882 */ /* 0x000fe20000000000 */
[----:B------:R-:W-:Y:S01]  /*7ce0*/  UMOV UR31, 0x80000020 ;  /* 0x80000020001f7882 */ /* 0x000fe20000000000 */
[----:B------:R-:W-:-:S04]  /*7cf0*/  FMNMX.FTZ R139, R106, R139, !PT ;  /* 0x0000008b6a8b7209 */ /* 0x000fc80007810000 */
[----:B------:R-:W-:Y:S01]  /*7d00*/  FMNMX.FTZ R139, R118, R139, !PT ;  /* 0x0000008b768b7209 */ /* 0x000fe20007810000 */
[----:B------:R-:W2:Y:S01]  /*7d10*/  MUFU.TANH R102, R102 ;  /* 0x0000006600667308 */ /* 0x000ea20000002400 */
[----:B0-----:R-:W-:Y:S02]  /*7d20*/  FSEL R119, R119, -INF , P4 ;  /* 0xff80000077777808 */ /* 0x001fe40002000000 */
[----:B------:R-:W-:Y:S01]  /*7d30*/  FMNMX.FTZ R140, R110, R139, !PT ;  /* 0x0000008b6e8c7209 */ /* 0x000fe20007810000 */
[----:B------:R-:W-:Y:S01]  /*7d40*/  FMUL.FTZ R139, R78, UR6 ;  /* 0x000000064e8b7c20 */ /* 0x000fe20008410000 */
[----:B------:R-:W-:Y:S02]  /*7d50*/  ISETP.GT.AND P4, PT, R100, 0x58, PT ;  /* 0x000000586400780c */ /* 0x000fe40003f84270 */
[----:B------:R-:W-:Y:S01]  /*7d60*/  FMNMX.FTZ R140, R111, R140, !PT ;  /* 0x0000008c6f8c7209 */ /* 0x000fe20007810000 */
[----:B------:R0:W3:Y:S01]  /*7d70*/  MUFU.TANH R95, R137 ;  /* 0x00000089005f7308 */ /* 0x0000e20000002400 */
[----:B-1----:R-:W-:-:S02]  /*7d80*/  FSEL R99, R99, -INF , P3 ;  /* 0xff80000063637808 */ /* 0x002fc40001800000 */
[----:B------:R-:W-:Y:S02]  /*7d90*/  FMNMX.FTZ R140, R119, R140, !PT ;  /* 0x0000008c778c7209 */ /* 0x000fe40007810000 */
[----:B------:R-:W-:Y:S02]  /*7da0*/  ISETP.GT.AND P3, PT, R100, 0x59, PT ;  /* 0x000000596400780c */ /* 0x000fe40003f64270 */
[----:B------:R-:W-:Y:S01]  /*7db0*/  FMNMX.FTZ R141, R99, R140, !PT ;  /* 0x0000008c638d7209 */ /* 0x000fe20007810000 */
[----:B------:R-:W1:Y:S01]  /*7dc0*/  MUFU.TANH R103, R103 ;  /* 0x0000006700677308 */ /* 0x000e620000002400 */
[----:B0-----:R-:W-:Y:S01]  /*7dd0*/  FMUL.FTZ R137, R83, UR6 ;  /* 0x0000000653897c20 */ /* 0x001fe20008410000 */
[----:B--2---:R-:W-:Y:S01]  /*7de0*/  FSEL R102, R102, -INF , P4 ;  /* 0xff80000066667808 */ /* 0x004fe20002000000 */
[----:B------:R-:W-:Y:S01]  /*7df0*/  FMUL.FTZ R140, R79, UR6 ;  /* 0x000000064f8c7c20 */ /* 0x000fe20008410000 */
[----:B------:R-:W-:-:S04]  /*7e00*/  ISETP.GT.AND P4, PT, R100, 0x60, PT ;  /* 0x000000606400780c */ /* 0x000fc80003f84270 */
[----:B------:R0:W2:Y:S01]  /*7e10*/  MUFU.TANH R83, R82 ;  /* 0x0000005200537308 */ /* 0x0000a20000002400 */
[----:B------:R-:W-:Y:S02]  /*7e20*/  FSEL R78, R91, -INF , P4 ;  /* 0xff8000005b4e7808 */ /* 0x000fe40002000000 */
[----:B------:R-:W-:-:S05]  /*7e30*/  ISETP.GT.AND P4, PT, R100, 0x68, PT ;  /* 0x000000686400780c */ /* 0x000fca0003f84270 */
[----:B------:R4:W5:Y:S01]  /*7e40*/  MUFU.TANH R86, R137 ;  /* 0x0000008900567308 */ /* 0x0009620000002400 */
[----:B0-----:R-:W-:-:S07]  /*7e50*/  FMUL.FTZ R82, R87, UR6 ;  /* 0x0000000657527c20 */ /* 0x001fce0008410000 */
[----:B------:R0:W5:Y:S01]  /*7e60*/  MUFU.TANH R87, R138 ;  /* 0x0000008a00577308 */ /* 0x0001620000002400 */
[----:B----4-:R-:W-:-:S07]  /*7e70*/  FMUL.FTZ R137, R74, UR6 ;  /* 0x000000064a897c20 */ /* 0x010fce0008410000 */
[----:B------:R4:W5:Y:S01]  /*7e80*/  MUFU.TANH R74, R82 ;  /* 0x00000052004a7308 */ /* 0x0009620000002400 */
[----:B0-----:R-:W-:Y:S01]  /*7e90*/  FMUL.FTZ R138, R75, UR6 ;  /* 0x000000064b8a7c20 */ /* 0x001fe20008410000 */
[----:B------:R-:W-:Y:S02]  /*7ea0*/  FSEL R75, R90, -INF , P3 ;  /* 0xff8000005a4b7808 */ /* 0x000fe40001800000 */
[----:B------:R-:W-:-:S04]  /*7eb0*/  ISETP.GT.AND P3, PT, R100, 0x61, PT ;  /* 0x000000616400780c */ /* 0x000fc80003f64270 */
[----:B------:R-:W-:Y:S01]  /*7ec0*/  FSEL R94, R94, -INF , P3 ;  /* 0xff8000005e5e7808 */ /* 0x000fe20001800000 */
[----:B------:R-:W0:Y:S01]  /*7ed0*/  MUFU.TANH R137, R137 ;  /* 0x0000008900897308 */ /* 0x000e220000002400 */
[----:B----4-:R-:W-:Y:S02]  /*7ee0*/  FMNMX.FTZ R82, R102, R141, !PT ;  /* 0x0000008d66527209 */ /* 0x010fe40007810000 */
[----:B------:R-:W-:Y:S02]  /*7ef0*/  ISETP.GT.AND P3, PT, R100, 0x69, PT ;  /* 0x000000696400780c */ /* 0x000fe40003f64270 */
[----:B------:R-:W-:Y:S02]  /*7f00*/  FMNMX.FTZ R91, R75, R82, !PT ;  /* 0x000000524b5b7209 */ /* 0x000fe40007810000 */
[----:B---3--:R-:W-:Y:S01]  /*7f10*/  FSEL R82, R95, -INF , P4 ;  /* 0xff8000005f527808 */ /* 0x008fe20002000000 */
[----:B------:R-:W3:Y:S01]  /*7f20*/  MUFU.TANH R138, R138 ;  /* 0x0000008a008a7308 */ /* 0x000ee20000002400 */
[----:B------:R-:W-:-:S02]  /*7f30*/  FMNMX.FTZ R91, R78, R91, !PT ;  /* 0x0000005b4e5b7209 */ /* 0x000fc40007810000 */
[----:B------:R-:W-:Y:S02]  /*7f40*/  ISETP.GT.AND P4, PT, R100, 0x70, PT ;  /* 0x000000706400780c */ /* 0x000fe40003f84270 */
[----:B------:R-:W-:Y:S02]  /*7f50*/  FMNMX.FTZ R79, R94, R91, !PT ;  /* 0x0000005b5e4f7209 */ /* 0x000fe40007810000 */
[----:B-1----:R-:W-:Y:S01]  /*7f60*/  FSEL R91, R103, -INF , P3 ;  /* 0xff800000675b7808 */ /* 0x002fe20001800000 */
[----:B------:R-:W1:Y:S01]  /*7f70*/  MUFU.TANH R139, R139 ;  /* 0x0000008b008b7308 */ /* 0x000e620000002400 */
[----:B------:R-:W-:Y:S01]  /*7f80*/  FMNMX.FTZ R142, R82, R79, !PT ;  /* 0x0000004f528e7209 */ /* 0x000fe20007810000 */
[----:B------:R-:W-:Y:S01]  /*7f90*/  FMUL.FTZ R103, R101, UR6 ;  /* 0x0000000665677c20 */ /* 0x000fe20008410000 */
[----:B--2---:R-:W-:Y:S02]  /*7fa0*/  FSEL R90, R83, -INF , P4 ;  /* 0xff800000535a7808 */ /* 0x004fe40002000000 */
[----:B------:R-:W-:-:S02]  /*7fb0*/  ISETP.GT.AND P3, PT, R100, 0x71, PT ;  /* 0x000000716400780c */ /* 0x000fc40003f64270 */
[----:B------:R-:W-:Y:S01]  /*7fc0*/  FMNMX.FTZ R83, R91, R142, !PT ;  /* 0x0000008e5b537209 */ /* 0x000fe20007810000 */
[----:B------:R-:W2:Y:S01]  /*7fd0*/  MUFU.TANH R140, R140 ;  /* 0x0000008c008c7308 */ /* 0x000ea20000002400 */
[----:B------:R-:W-:Y:S02]  /*7fe0*/  ISETP.GT.AND P4, PT, R100, 0x78, PT ;  /* 0x000000786400780c */ /* 0x000fe40003f84270 */
[----:B-----5:R-:W-:Y:S02]  /*7ff0*/  FSEL R79, R86, -INF , P3 ;  /* 0xff800000564f7808 */ /* 0x020fe40001800000 */
[----:B------:R-:W-:Y:S02]  /*8000*/  FMNMX.FTZ R142, R90, R83, !PT ;  /* 0x000000535a8e7209 */ /* 0x000fe40007810000 */
[----:B------:R-:W-:Y:S01]  /*8010*/  ISETP.GT.AND P3, PT, R100, 0x79, PT ;  /* 0x000000796400780c */ /* 0x000fe20003f64270 */
[----:B------:R-:W4:Y:S01]  /*8020*/  MUFU.TANH R13, R13 ;  /* 0x0000000d000d7308 */ /* 0x000f220000002400 */
[----:B------:R-:W-:-:S02]  /*8030*/  WARPGROUP.DEPBAR.LE gsb0, 0x0 ;  /* 0x00008000000079c5 */ /* 0x000fc40000010000 */
[----:B------:R-:W-:Y:S01]  /*8040*/  WARPGROUP.ARRIVE ;  /* 0x00000000000079c5 */ /* 0x000fe20000000000 */
[----:B------:R-:W-:Y:S02]  /*8050*/  FSEL R86, R87, -INF , P4 ;  /* 0xff80000057567808 */ /* 0x000fe40002000000 */
[----:B------:R-:W-:Y:S02]  /*8060*/  FMNMX.FTZ R83, R79, R142, !PT ;  /* 0x0000008e4f537209 */ /* 0x000fe40007810000 */
[----:B------:R-:W-:Y:S01]  /*8070*/  FSEL R87, R74, -INF , P3 ;  /* 0xff8000004a577808 */ /* 0x000fe20001800000 */
[----:B------:R-:W-:Y:S01]  /*8080*/  HGMMA.64x96x16.F32.BF16 R24, gdesc[UR28].tnspB, R24, gsb0 ;  /* 0x416000001c1879f0 */ /* 0x000fe20008001818 */
[----:B------:R-:W-:Y:S01]  /*8090*/  UIADD3 UR28, UR10, 0x600, URZ ;  /* 0x000006000a1c7890 */ /* 0x000fe2000fffe03f */
[----:B------:R-:W-:Y:S01]  /*80a0*/  ISETP.GT.AND P4, PT, R100, 0x80, PT ;  /* 0x000000806400780c */ /* 0x000fe20003f84270 */
[----:B------:R-:W-:Y:S01]  /*80b0*/  UIADD3 UR30, UR7, 0x100, URZ ;  /* 0x00000100071e7890 */ /* 0x000fe2000fffe03f */
[----:B------:R-:W-:Y:S01]  /*80c0*/  FMNMX.FTZ R74, R86, R83, !PT ;  /* 0x00000053564a7209 */ /* 0x000fe20007810000 */
[----:B------:R-:W-:Y:S01]  /*80d0*/  UMOV UR29, 0xc0000010 ;  /* 0xc0000010001d7882 */ /* 0x000fe20000000000 */
[----:B------:R-:W-:Y:S01]  /*80e0*/  UMOV UR31, 0x80000020 ;  /* 0x80000020001f7882 */ /* 0x000fe20000000000 */
[----:B0-----:R-:W-:Y:S01]  /*80f0*/  FSEL R83, R137, -INF , P4 ;  /* 0xff80000089537808 */ /* 0x001fe20002000000 */
[----:B------:R-:W-:Y:S01]  /*8100*/  MUFU.TANH R14, R14 ;  /* 0x0000000e000e7308 */ /* 0x000fe20000002400 */
[----:B------:R-:W-:-:S02]  /*8110*/  FMNMX.FTZ R74, R87, R74, !PT ;  /* 0x0000004a574a7209 */ /* 0x000fc40007810000 */
[----:B------:R-:W-:Y:S02]  /*8120*/  ISETP.GT.AND P3, PT, R100, 0x88, PT ;  /* 0x000000886400780c */ /* 0x000fe40003f64270 */
[----:B---3--:R-:W-:Y:S02]  /*8130*/  FSEL R95, R138, -INF , P5 ;  /* 0xff8000008a5f7808 */ /* 0x008fe40002800000 */
[----:B------:R-:W-:Y:S01]  /*8140*/  FMNMX.FTZ R74, R83, R74, !PT ;  /* 0x0000004a534a7209 */ /* 0x000fe20007810000 */
[----:B------:R-:W0:Y:S01]  /*8150*/  MUFU.TANH R17, R17 ;  /* 0x0000001100117308 */ /* 0x000e220000002400 */
[----:B------:R-:W-:Y:S02]  /*8160*/  ISETP.GT.AND P4, PT, R100, 0x89, PT ;  /* 0x000000896400780c */ /* 0x000fe40003f84270 */
[----:B-1----:R-:W-:Y:S02]  /*8170*/  FSEL R101, R139, -INF , P3 ;  /* 0xff8000008b657808 */ /* 0x002fe40001800000 */
[----:B------:R-:W-:-:S02]  /*8180*/  FMNMX.FTZ R74, R95, R74, !PT ;  /* 0x0000004a5f4a7209 */ /* 0x000fc40007810000 */
[----:B--2---:R-:W-:Y:S01]  /*8190*/  FSEL R100, R140, -INF , P4 ;  /* 0xff8000008c647808 */ /* 0x004fe20002000000 */
[----:B------:R-:W-:Y:S01]  /*81a0*/  MUFU.TANH R18, R18 ;  /* 0x0000001200127308 */ /* 0x000fe20000002400 */
[----:B------:R-:W-:Y:S02]  /*81b0*/  FMNMX.FTZ R137, R101, R74, !PT ;  /* 0x0000004a65897209 */ /* 0x000fe40007810000 */
[----:B------:R-:W-:Y:S02]  /*81c0*/  ISETP.GT.AND P5, PT, R109, RZ, PT ;  /* 0x000000ff6d00720c */ /* 0x000fe40003fa4270 */
[----:B------:R-:W-:Y:S02]  /*81d0*/  FMNMX.FTZ R137, R100, R137, !PT ;  /* 0x0000008964897209 */ /* 0x000fe40007810000 */
[----:B----4-:R-:W-:Y:S01]  /*81e0*/  FSEL R13, R13, -INF , P5 ;  /* 0xff8000000d0d7808 */ /* 0x010fe20002800000 */
[----:B------:R-:W-:Y:S01]  /*81f0*/  MUFU.TANH R20, R20 ;  /* 0x0000001400147308 */ /* 0x000fe20000002400 */
[----:B------:R-:W-:Y:S01]  /*8200*/  ISETP.GT.AND P4, PT, R109, 0x8, PT ;  /* 0x000000086d00780c */ /* 0x000fe20003f84270 */
[----:B------:R-:W1:Y:S01]  /*8210*/  SHFL.BFLY PT, R74, R137, 0x2, 0x1f ;  /* 0x0c401f00894a7f89 */ /* 0x000e6200000e0000 */
[----:B------:R-:W-:-:S02]  /*8220*/  FMNMX.FTZ R140, R13, R10, !PT ;  /* 0x0000000a0d8c7209 */ /* 0x000fc40007810000 */
[----:B------:R-:W-:Y:S02]  /*8230*/  ISETP.GT.AND P5, PT, R109, 0x9, PT ;  /* 0x000000096d00780c */ /* 0x000fe40003fa4270 */
[----:B0-----:R-:W-:Y:S01]  /*8240*/  FSEL R17, R17, -INF , P4 ;  /* 0xff80000011117808 */ /* 0x001fe20002000000 */
[----:B------:R-:W0:Y:S01]  /*8250*/  MUFU.TANH R22, R22 ;  /* 0x0000001600167308 */ /* 0x000e220000002400 */
[----:B------:R-:W-:-:S07]  /*8260*/  ISETP.GT.AND P4, PT, R109, 0x11, PT ;  /* 0x000000116d00780c */ /* 0x000fce0003f84270 */
[----:B------:R-:W-:Y:S08]  /*8270*/  MUFU.TANH R128, R128 ;  /* 0x0000008000807308 */ /* 0x000ff00000002400 */
[----:B------:R-:W-:Y:S01]  /*8280*/  MUFU.TANH R130, R130 ;  /* 0x0000008200827308 */ /* 0x000fe20000002400 */
[----:B0-----:R-:W-:Y:S02]  /*8290*/  FSEL R22, R22, -INF , P4 ;  /* 0xff80000016167808 */ /* 0x001fe40002000000 */
[----:B-1----:R-:W-:Y:S01]  /*82a0*/  FMNMX.FTZ R138, R137, R74, !PT ;  /* 0x0000004a898a7209 */ /* 0x002fe20007810000 */
[----:B------:R-:W-:Y:S01]  /*82b0*/  FMUL.FTZ R137, R72, UR6 ;  /* 0x0000000648897c20 */ /* 0x000fe20008410000 */
[----:B------:R-:W0:Y:S01]  /*82c0*/  LDC R74, c[0x0][0x988] ;  /* 0x00026200ff4a7b82 */ /* 0x000e220000000800 */
[----:B------:R-:W-:-:S02]  /*82d0*/  ISETP.GT.AND P4, PT, R109, 0x20, PT ;  /* 0x000000206d00780c */ /* 0x000fc40003f84270 */
[----:B------:R-:W1:Y:S01]  /*82e0*/  SHFL.BFLY PT, R139, R138, 0x1, 0x1f ;  /* 0x0c201f008a8b7f89 */ /* 0x000e6200000e0000 */
[----:B------:R-:W2:Y:S08]  /*82f0*/  MUFU.TANH R120, R120 ;  /* 0x0000007800787308 */ /* 0x000eb00000002400 */
[----:B------:R-:W3:Y:S08]  /*8300*/  MUFU.TANH R121, R121 ;  /* 0x0000007900797308 */ /* 0x000ef00000002400 */
[----:B------:R-:W4:Y:S01]  /*8310*/  MUFU.TANH R123, R123 ;  /* 0x0000007b007b7308 */ /* 0x000f220000002400 */
[----:B--2---:R-:W-:-:S02]  /*8320*/  FSEL R120, R120, -INF , P4 ;  /* 0xff80000078787808 */ /* 0x004fc40002000000 */
[----:B------:R-:W-:Y:S02]  /*8330*/  ISETP.GT.AND P4, PT, R109, 0x29, PT ;  /* 0x000000296d00780c */ /* 0x000fe40003f84270 */
[----:B-1----:R-:W-:Y:S01]  /*8340*/  FMNMX.FTZ R72, R138, R139, !PT ;  /* 0x0000008b8a487209 */ /* 0x002fe20007810000 */
[----:B------:R-:W-:Y:S02]  /*8350*/  FMUL.FTZ R138, R77, UR6 ;  /* 0x000000064d8a7c20 */ /* 0x000fe40008410000 */
[----:B------:R-:W1:Y:S01]  /*8360*/  MUFU.TANH R124, R124 ;  /* 0x0000007c007c7308 */ /* 0x000e620000002400 */
[C---:B------:R-:W-:Y:S01]  /*8370*/  FSETP.NEU.FTZ.AND P3, PT, R72.reuse, -INF , PT ;  /* 0xff8000004800780b */ /* 0x040fe20003f7d000 */
[----:B0-----:R-:W-:-:S05]  /*8380*/  FMUL.FTZ R139, R72, R74 ;  /* 0x0000004a488b7220 */ /* 0x001fca0000410000 */
[----:B------:R-:W-:Y:S01]  /*8390*/  FSEL R77, R139, RZ, P3 ;  /* 0x000000ff8b4d7208 */ /* 0x000fe20001800000 */
[----:B------:R-:W0:Y:S01]  /*83a0*/  MUFU.TANH R112, R112 ;  /* 0x0000007000707308 */ /* 0x000e220000002400 */
[----:B------:R-:W-:Y:S02]  /*83b0*/  WARPGROUP.DEPBAR.LE gsb0, 0x0 ;  /* 0x00008000000079c5 */ /* 0x000fe40000010000 */
[----:B------:R-:W-:Y:S01]  /*83c0*/  WARPGROUP.ARRIVE ;  /* 0x00000000000079c5 */ /* 0x000fe20000000000 */
[-CC-:B------:R-:W-:Y:S01]  /*83d0*/  FFMA.FTZ R139, R129, R74.reuse, -R77.reuse ;  /* 0x0000004a818b7223 */ /* 0x180fe2000001084d */
[----:B------:R-:W-:Y:S01]  /*83e0*/  FSEL R129, R14, -INF , P6 ;  /* 0xff8000000e817808 */ /* 0x000fe20003000000 */
[--C-:B------:R-:W-:Y:S01]  /*83f0*/  FFMA.FTZ R141, R131, R74, -R77.reuse ;  /* 0x0000004a838d7223 */ /* 0x100fe2000001084d */
[----:B------:R-:W-:Y:S01]  /*8400*/  ISETP.GT.AND P6, PT, R109, 0x10, PT ;  /* 0x000000106d00780c */ /* 0x000fe20003fc4270 */
[----:B------:R2:W-:Y:S01]  /*8410*/  MUFU.EX2 R98, R139 ;  /* 0x0000008b00627308 */ /* 0x0005e20000000800 */
[----:B------:R-:W-:Y:S01]  /*8420*/  HGMMA.64x96x16.F32.BF16 R24, gdesc[UR28].tnspB, R24, gsb0 ;  /* 0x416000001c1879f0 */ /* 0x000fe20008001818 */
[----:B------:R-:W-:Y:S01]  /*8430*/  UIADD3 UR28, UR10, 0x780, URZ ;  /* 0x000007800a1c7890 */ /* 0x000fe2000fffe03f */
[----:B------:R-:W-:Y:S01]  /*8440*/  FMNMX.FTZ R140, R129, R140, !PT ;  /* 0x0000008c818c7209 */ /* 0x000fe20007810000 */
[----:B------:R-:W-:Y:S01]  /*8450*/  UIADD3 UR30, UR7, 0x140, URZ ;  /* 0x00000140071e7890 */ /* 0x000fe2000fffe03f */
[----:B------:R-:W-:Y:S01]  /*8460*/  FSEL R131, R18, -INF , P5 ;  /* 0xff80000012837808 */ /* 0x000fe20002800000 */
[----:B------:R-:W-:Y:S01]  /*8470*/  UMOV UR29, 0xc0000010 ;  /* 0xc0000010001d7882 */ /* 0x000fe20000000000 */
[----:B------:R-:W-:Y:S01]  /*8480*/  UMOV UR31, 0x80000020 ;  /* 0x80000020001f7882 */ /* 0x000fe20000000000 */
[----:B------:R-:W-:Y:S01]  /*8490*/  FMNMX.FTZ R140, R17, R140, !PT ;  /* 0x0000008c118c7209 */ /* 0x000fe20007810000 */
[-CC-:B--2---:R-:W-:Y:S01]  /*84a0*/  FFMA.FTZ R139, R132, R74.reuse, -R77.reuse ;  /* 0x0000004a848b7223 */ /* 0x184fe2000001084d */
[--C-:B------:R-:W-:Y:S01]  /*84b0*/  FFMA.FTZ R132, R133, R74, -R77.reuse ;  /* 0x0000004a85847223 */ /* 0x100fe2000001084d */
[----:B------:R-:W-:Y:S01]  /*84c0*/  FSEL R20, R20, -INF , P6 ;  /* 0xff80000014147808 */ /* 0x000fe20003000000 */
[----:B------:R-:W-:Y:S01]  /*84d0*/  MUFU.TANH R113, R113 ;  /* 0x0000007100717308 */ /* 0x000fe20000002400 */
[----:B------:R-:W-:Y:S01]  /*84e0*/  FMNMX.FTZ R133, R131, R140, !PT ;  /* 0x0000008c83857209 */ /* 0x000fe20007810000 */
[-CC-:B------:R-:W-:Y:S01]  /*84f0*/  FFMA.FTZ R140, R134, R74.reuse, -R77.reuse ;  /* 0x0000004a868c7223 */ /* 0x180fe2000001084d */
[----:B------:R-:W-:Y:S01]  /*8500*/  ISETP.GT.AND P5, PT, R109, 0x18, PT ;  /* 0x000000186d00780c */ /* 0x000fe20003fa4270 */
[-CC-:B------:R-:W-:Y:S01]  /*8510*/  FFMA.FTZ R142, R117, R74.reuse, -R77.reuse ;  /* 0x0000004a758e7223 */ /* 0x180fe2000001084d */
[----:B------:R-:W-:Y:S01]  /*8520*/  FMNMX.FTZ R133, R20, R133, !PT ;  /* 0x0000008514857209 */ /* 0x000fe20007810000 */
[-CC-:B------:R-:W-:Y:S01]  /*8530*/  FFMA.FTZ R102, R102, R74.reuse, -R77.reuse ;  /* 0x0000004a66667223 */ /* 0x180fe2000001084d */
[----:B------:R-:W-:Y:S01]  /*8540*/  ISETP.GT.AND P6, PT, R109, 0x19, PT ;  /* 0x000000196d00780c */ /* 0x000fe20003fc4270 */
[----:B------:R2:W-:Y:S01]  /*8550*/  MUFU.EX2 R18, R139 ;  /* 0x0000008b00127308 */ /* 0x0005e20000000800 */
[----:B------:R-:W-:Y:S01]  /*8560*/  FSEL R128, R128, -INF , P5 ;  /* 0xff80000080807808 */ /* 0x000fe20002800000 */
[-CC-:B------:R-:W-:Y:S01]  /*8570*/  FFMA.FTZ R15, R15, R74.reuse, -R77.reuse ;  /* 0x0000004a0f0f7223 */ /* 0x180fe2000001084d */
[----:B------:R-:W-:Y:S01]  /*8580*/  FMNMX.FTZ R133, R22, R133, !PT ;  /* 0x0000008516857209 */ /* 0x000fe20007810000 */
[-CC-:B------:R-:W-:Y:S01]  /*8590*/  FFMA.FTZ R19, R19, R74.reuse, -R77.reuse ;  /* 0x0000004a13137223 */ /* 0x180fe2000001084d */
[----:B------:R-:W-:Y:S01]  /*85a0*/  FSEL R130, R130, -INF , P6 ;  /* 0xff80000082827808 */ /* 0x000fe20003000000 */
[-CC-:B------:R-:W-:Y:S01]  /*85b0*/  FFMA.FTZ R21, R21, R74.reuse, -R77.reuse ;  /* 0x0000004a15157223 */ /* 0x180fe2000001084d */
[----:B------:R-:W-:Y:S01]  /*85c0*/  FMNMX.FTZ R133, R128, R133, !PT ;  /* 0x0000008580857209 */ /* 0x000fe20007810000 */
[----:B------:R-:W5:Y:S01]  /*85d0*/  MUFU.TANH R114, R114 ;  /* 0x0000007200727308 */ /* 0x000f620000002400 */
[----:B------:R-:W-:Y:S01]  /*85e0*/  ISETP.GT.AND P5, PT, R109, 0x21, PT ;  /* 0x000000216d00780c */ /* 0x000fe20003fa4270 */
[-CC-:B------:R-:W-:Y:S01]  /*85f0*/  FFMA.FTZ R23, R23, R74.reuse, -R77.reuse ;  /* 0x0000004a17177223 */ /* 0x180fe2000001084d */
[----:B--2---:R-:W-:Y:S01]  /*8600*/  FMNMX.FTZ R139, R130, R133, !PT ;  /* 0x00000085828b7209 */ /* 0x004fe20007810000 */
[-CC-:B------:R-:W-:Y:S01]  /*8610*/  FFMA.FTZ R122, R122, R74.reuse, -R77.reuse ;  /* 0x0000004a7a7a7223 */ /* 0x180fe2000001084d */
[----:B------:R-:W-:Y:S01]  /*8620*/  ISETP.GT.AND P6, PT, R109, 0x28, PT ;  /* 0x000000286d00780c */ /* 0x000fe20003fc4270 */
[-CC-:B------:R-:W-:Y:S01]  /*8630*/  FFMA.FTZ R94, R94, R74.reuse, -R77.reuse ;  /* 0x0000004a5e5e7223 */ /* 0x180fe2000001084d */
[----:B---3--:R-:W-:Y:S01]  /*8640*/  FSEL R133, R121, -INF , P5 ;  /* 0xff80000079857808 */ /* 0x008fe20002800000 */
[----:B------:R2:W-:Y:S01]  /*8650*/  MUFU.EX2 R14, R141 ;  /* 0x0000008d000e7308 */ /* 0x0005e20000000800 */
[----:B------:R-:W-:Y:S01]  /*8660*/  FMNMX.FTZ R134, R120, R139, !PT ;  /* 0x0000008b78867209 */ /* 0x000fe20007810000 */
[-CC-:B------:R-:W-:Y:S01]  /*8670*/  FFMA.FTZ R82, R82, R74.reuse, -R77.reuse ;  /* 0x0000004a52527223 */ /* 0x180fe2000001084d */
[----:B----4-:R-:W-:Y:S01]  /*8680*/  FSEL R123, R123, -INF , P6 ;  /* 0xff8000007b7b7808 */ /* 0x010fe20003000000 */
[--C-:B------:R-:W-:Y:S01]  /*8690*/  FFMA.FTZ R91, R91, R74, -R77.reuse ;  /* 0x0000004a5b5b7223 */ /* 0x100fe2000001084d */
[----:B------:R-:W-:Y:S01]  /*86a0*/  FMNMX.FTZ R134, R133, R134, !PT ;  /* 0x0000008685867209 */ /* 0x000fe20007810000 */
[-CC-:B------:R-:W-:Y:S01]  /*86b0*/  FFMA.FTZ R90, R90, R74.reuse, -R77.reuse ;  /* 0x0000004a5a5a7223 */ /* 0x180fe2000001084d */
[----:B------:R-:W-:Y:S01]  /*86c0*/  ISETP.GT.AND P5, PT, R109, 0x30, PT ;  /* 0x000000306d00780c */ /* 0x000fe20003fa4270 */
[----:B------:R-:W-:Y:S01]  /*86d0*/  MUFU.TANH R115, R115 ;  /* 0x0000007300737308 */ /* 0x000fe20000002400 */
[-CC-:B--2---:R-:W-:Y:S01]  /*86e0*/  FFMA.FTZ R141, R125, R74.reuse, -R77.reuse ;  /* 0x0000004a7d8d7223 */ /* 0x184fe2000001084d */
[----:B-1----:R-:W-:Y:S01]  /*86f0*/  FSEL R125, R124, -INF , P4 ;  /* 0xff8000007c7d7808 */ /* 0x002fe20002000000 */
[--C-:B------:R-:W-:Y:S01]  /*8700*/  FFMA.FTZ R86, R86, R74, -R77.reuse ;  /* 0x0000004a56567223 */ /* 0x100fe2000001084d */
[----:B------:R-:W-:Y:S01]  /*8710*/  FMNMX.FTZ R134, R123, R134, !PT ;  /* 0x000000867b867209 */ /* 0x000fe20007810000 */
[-CC-:B------:R-:W-:Y:S01]  /*8720*/  FFMA.FTZ R87, R87, R74.reuse, -R77.reuse ;  /* 0x0000004a57577223 */ /* 0x180fe2000001084d */
[----:B------:R-:W-:Y:S01]  /*8730*/  ISETP.GT.AND P6, PT, R109, 0x31, PT ;  /* 0x000000316d00780c */ /* 0x000fe20003fc4270 */
[-CC-:B------:R-:W-:Y:S01]  /*8740*/  FFMA.FTZ R83, R83, R74.reuse, -R77.reuse ;  /* 0x0000004a53537223 */ /* 0x180fe2000001084d */
[----:B------:R-:W1:Y:S01]  /*8750*/  MUFU.TANH R104, R104 ;  /* 0x0000006800687308 */ /* 0x000e620000002400 */
[----:B0-----:R-:W-:Y:S01]  /*8760*/  FSEL R112, R112, -INF , P5 ;  /* 0xff80000070707808 */ /* 0x001fe20002800000 */
[--C-:B------:R-:W-:Y:S01]  /*8770*/  FFMA.FTZ R95, R95, R74, -R77.reuse ;  /* 0x0000004a5f5f7223 */ /* 0x100fe2000001084d */
[----:B------:R-:W-:Y:S01]  /*8780*/  FMNMX.FTZ R139, R125, R134, !PT ;  /* 0x000000867d8b7209 */ /* 0x000fe20007810000 */
[-CC-:B------:R-:W-:Y:S01]  /*8790*/  FFMA.FTZ R101, R101, R74.reuse, -R77.reuse ;  /* 0x0000004a65657223 */ /* 0x180fe2000001084d */
[C---:B------:R-:W-:Y:S01]  /*87a0*/  ISETP.GT.AND P4, PT, R109.reuse, 0x38, PT ;  /* 0x000000386d00780c */ /* 0x040fe20003f84270 */
[----:B------:R-:W-:Y:S01]  /*87b0*/  FFMA.FTZ R100, R100, R74, -R77 ;  /* 0x0000004a64647223 */ /* 0x000fe2000001084d */
[----:B------:R-:W-:Y:S01]  /*87c0*/  FMNMX.FTZ R139, R112, R139, !PT ;  /* 0x0000008b708b7209 */ /* 0x000fe20007810000 */
[----:B------:R0:W-:Y:S01]  /*87d0*/  MUFU.EX2 R121, R140 ;  /* 0x0000008c00797308 */ /* 0x0001e20000000800 */
[----:B------:R-:W-:-:S02]  /*87e0*/  ISETP.GT.AND P5, PT, R109, 0x39, PT ;  /* 0x000000396d00780c */ /* 0x000fc40003fa4270 */
[----:B-----5:R-:W-:Y:S02]  /*87f0*/  FSEL R114, R114, -INF , P4 ;  /* 0xff80000072727808 */ /* 0x020fe40002000000 */
[----:B------:R-:W-:-:S03]  /*8800*/  ISETP.GT.AND P4, PT, R109, 0x41, PT ;  /* 0x000000416d00780c */ /* 0x000fc60003f84270 */
[----:B------:R-:W2:Y:S01]  /*8810*/  MUFU.TANH R105, R105 ;  /* 0x0000006900697308 */ /* 0x000ea20000002400 */
[-CC-:B0-----:R-:W-:Y:S01]  /*8820*/  FFMA.FTZ R140, R126, R74.reuse, -R77.reuse ;  /* 0x0000004a7e8c7223 */ /* 0x181fe2000001084d */
[----:B------:R-:W-:Y:S02]  /*8830*/  FSEL R126, R113, -INF , P6 ;  /* 0xff800000717e7808 */ /* 0x000fe40003000000 */
[----:B------:R-:W-:Y:S02]  /*8840*/  ISETP.GT.AND P6, PT, R109, 0x40, PT ;  /* 0x000000406d00780c */ /* 0x000fe40003fc4270 */
[----:B------:R-:W-:Y:S02]  /*8850*/  FMNMX.FTZ R139, R126, R139, !PT ;  /* 0x0000008b7e8b7209 */ /* 0x000fe40007810000 */
[----:B------:R-:W-:Y:S01]  /*8860*/  MUFU.TANH R107, R107 ;  /* 0x0000006b006b7308 */ /* 0x000fe20000002400 */
[----:B-1----:R-:W-:Y:S02]  /*8870*/  FSEL R104, R104, -INF , P6 ;  /* 0xff80000068687808 */ /* 0x002fe40003000000 */
[----:B------:R-:W-:Y:S01]  /*8880*/  FMNMX.FTZ R134, R114, R139, !PT ;  /* 0x0000008b72867209 */ /* 0x000fe20007810000 */
[----:B------:R-:W-:-:S04]  /*8890*/  FFMA.FTZ R139, R135, R74, -R77 ;  /* 0x0000004a878b7223 */ /* 0x000fc8000001084d */
[----:B------:R0:W-:Y:S01]  /*88a0*/  MUFU.EX2 R124, R141 ;  /* 0x0000008d007c7308 */ /* 0x0001e20000000800 */
[----:B--2---:R-:W-:Y:S02]  /*88b0*/  FSEL R105, R105, -INF , P4 ;  /* 0xff80000069697808 */ /* 0x004fe40002000000 */
[----:B------:R-:W-:-:S05]  /*88c0*/  ISETP.GT.AND P4, PT, R109, 0x49, PT ;  /* 0x000000496d00780c */ /* 0x000fca0003f84270 */
[----:B------:R-:W1:Y:S01]  /*88d0*/  MUFU.TANH R108, R108 ;  /* 0x0000006c006c7308 */ /* 0x000e620000002400 */
[----:B0-----:R-:W-:Y:S01]  /*88e0*/  FFMA.FTZ R141, R127, R74, -R77 ;  /* 0x0000004a7f8d7223 */ /* 0x001fe2000001084d */
[----:B------:R-:W-:Y:S02]  /*88f0*/  FSEL R127, R115, -INF , P5 ;  /* 0xff800000737f7808 */ /* 0x000fe40002800000 */
[----:B------:R-:W-:Y:S02]  /*8900*/  ISETP.GT.AND P5, PT, R109, 0x48, PT ;  /* 0x000000486d00780c */ /* 0x000fe40003fa4270 */
[----:B------:R-:W-:Y:S02]  /*8910*/  FMNMX.FTZ R135, R127, R134, !PT ;  /* 0x000000867f877209 */ /* 0x000fe40007810000 */
[----:B------:R-:W0:Y:S01]  /*8920*/  MUFU.TANH R96, R96 ;  /* 0x0000006000607308 */ /* 0x000e220000002400 */
[----:B------:R-:W-:Y:S02]  /*8930*/  WARPGROUP.DEPBAR.LE gsb0, 0x0 ;  /* 0x00008000000079c5 */ /* 0x000fe40000010000 */
[----:B------:R-:W-:-:S05]  /*8940*/  WARPGROUP.ARRIVE ;  /* 0x00000000000079c5 */ /* 0x000fca0000000000 */
[----:B------:R-:W2:Y:S01]  /*8950*/  MUFU.TANH R97, R97 ;  /* 0x0000006100617308 */ /* 0x000ea20000002400 */
[----:B-1----:R-:W-:Y:S01]  /*8960*/  FSEL R108, R108, -INF , P4 ;  /* 0xff8000006c6c7808 */ /* 0x002fe20002000000 */
[----:B------:R-:W-:Y:S01]  /*8970*/  HGMMA.64x96x16.F32.BF16 R24, gdesc[UR28].tnspB, R24, gsb0 ;  /* 0x416000001c1879f0 */ /* 0x000fe20008001818 */
[----:B------:R-:W-:Y:S01]  /*8980*/  UIADD3 UR28, UR10, 0x900, URZ ;  /* 0x000009000a1c7890 */ /* 0x000fe2000fffe03f */
[----:B------:R-:W-:Y:S01]  /*8990*/  ISETP.GT.AND P4, PT, R109, 0x51, PT ;  /* 0x000000516d00780c */ /* 0x000fe20003f84270 */
[----:B------:R-:W-:Y:S01]  /*89a0*/  UIADD3 UR30, UR7, 0x180, URZ ;  /* 0x00000180071e7890 */ /* 0x000fe2000fffe03f */
[----:B------:R-:W-:Y:S01]  /*89b0*/  UMOV UR29, 0xc0000010 ;  /* 0xc0000010001d7882 */ /* 0x000fe20000000000 */
[----:B------:R-:W-:Y:S01]  /*89c0*/  UMOV UR31, 0x80000020 ;  /* 0x80000020001f7882 */ /* 0x000fe20000000000 */
[----:B------:R1:W-:Y:S08]  /*89d0*/  MUFU.EX2 R113, R140 ;  /* 0x0000008c00717308 */ /* 0x0003f00000000800 */
[----:B------:R3:W-:Y:S01]  /*89e0*/  MUFU.EX2 R115, R141 ;  /* 0x0000008d00737308 */ /* 0x0007e20000000800 */
[----:B-1----:R-:W-:-:S04]  /*89f0*/  FMNMX.FTZ R140, R104, R135, !PT ;  /* 0x00000087688c7209 */ /* 0x002fc80007810000 */
[----:B------:R-:W-:-:S03]  /*8a00*/  FMNMX.FTZ R135, R105, R140, !PT ;  /* 0x0000008c69877209 */ /* 0x000fc60007810000 */
[----:B------:R-:W1:Y:S01]  /*8a10*/  MUFU.TANH R136, R136 ;  /* 0x0000008800887308 */ /* 0x000e620000002400 */
[----:B---3--:R-:W-:Y:S01]  /*8a20*/  FFMA.FTZ R141, R116, R74, -R77 ;  /* 0x0000004a748d7223 */ /* 0x008fe2000001084d */
[----:B------:R-:W-:Y:S02]  /*8a30*/  FSEL R116, R107, -INF , P5 ;  /* 0xff8000006b747808 */ /* 0x000fe40002800000 */
[----:B------:R-:W-:Y:S02]  /*8a40*/  ISETP.GT.AND P5, PT, R109, 0x50, PT ;  /* 0x000000506d00780c */ /* 0x000fe40003fa4270 */
[----:B------:R-:W-:Y:S02]  /*8a50*/  FMNMX.FTZ R135, R116, R135, !PT ;  /* 0x0000008774877209 */ /* 0x000fe40007810000 */
[----:B------:R-:W3:Y:S01]  /*8a60*/  MUFU.TANH R103, R103 ;  /* 0x0000006700677308 */ /* 0x000ee20000002400 */
[----:B0-----:R-:W-:Y:S02]  /*8a70*/  FSEL R117, R96, -INF , P5 ;  /* 0xff80000060757808 */ /* 0x001fe40002800000 */
[----:B------:R-:W-:-:S02]  /*8a80*/  FMNMX.FTZ R140, R108, R135, !PT ;  /* 0x000000876c8c7209 */ /* 0x000fc40007810000 */
[----:B------:R-:W-:Y:S02]  /*8a90*/  ISETP.GT.AND P5, PT, R109, 0x58, PT ;  /* 0x000000586d00780c */ /* 0x000fe40003fa4270 */
[----:B--2---:R-:W-:Y:S01]  /*8aa0*/  FSEL R135, R97, -INF , P4 ;  /* 0xff80000061877808 */ /* 0x004fe20002000000 */
[----:B------:R-:W0:Y:S01]  /*8ab0*/  MUFU.TANH R88, R88 ;  /* 0x0000005800587308 */ /* 0x000e220000002400 */
[----:B------:R-:W-:Y:S01]  /*8ac0*/  FMNMX.FTZ R140, R117, R140, !PT ;  /* 0x0000008c758c7209 */ /* 0x000fe20007810000 */
[----:B------:R-:W-:Y:S01]  /*8ad0*/  FFMA.FTZ R97, R106, R74, -R77 ;  /* 0x0000004a6a617223 */ /* 0x000fe2000001084d */
[C---:B------:R-:W-:Y:S02]  /*8ae0*/  ISETP.GT.AND P4, PT, R109.reuse, 0x59, PT ;  /* 0x000000596d00780c */ /* 0x040fe40003f84270 */
[----:B-1----:R-:W-:Y:S02]  /*8af0*/  FSEL R136, R136, -INF , P5 ;  /* 0xff80000088887808 */ /* 0x002fe40002800000 */
[----:B------:R-:W-:Y:S01]  /*8b00*/  ISETP.GT.AND P5, PT, R109, 0x60, PT ;  /* 0x000000606d00780c */ /* 0x000fe20003fa4270 */
[----:B------:R-:W-:Y:S01]  /*8b10*/  MUFU.TANH R89, R89 ;  /* 0x0000005900597308 */ /* 0x000fe20000002400 */
[----:B---3--:R-:W-:-:S02]  /*8b20*/  FSEL R103, R103, -INF , P4 ;  /* 0xff80000067677808 */ /* 0x008fc40002000000 */
[----:B------:R-:W-:-:S05]  /*8b30*/  ISETP.GT.AND P4, PT, R109, 0x61, PT ;  /* 0x000000616d00780c */ /* 0x000fca0003f84270 */
[----:B------:R-:W1:Y:S01]  /*8b40*/  MUFU.TANH R92, R92 ;  /* 0x0000005c005c7308 */ /* 0x000e620000002400 */
[----:B0-----:R-:W-:Y:S02]  /*8b50*/  FSEL R106, R88, -INF , P5 ;  /* 0xff800000586a7808 */ /* 0x001fe40002800000 */
[----:B------:R-:W-:-:S05]  /*8b60*/  ISETP.GT.AND P5, PT, R109, 0x68, PT ;  /* 0x000000686d00780c */ /* 0x000fca0003fa4270 */
[----:B------:R0:W-:Y:S08]  /*8b70*/  MUFU.EX2 R134, R139 ;  /* 0x0000008b00867308 */ /* 0x0001f00000000800 */
[----:B------:R-:W2:Y:S01]  /*8b80*/  MUFU.TANH R93, R93 ;  /* 0x0000005d005d7308 */ /* 0x000ea20000002400 */
[----:B0-----:R-:W-:Y:S02]  /*8b90*/  FMNMX.FTZ R139, R135, R140, !PT ;  /* 0x0000008c878b7209 */ /* 0x001fe40007810000 */
[----:B-1----:R-:W-:-:S02]  /*8ba0*/  FSEL R92, R92, -INF , P5 ;  /* 0xff8000005c5c7808 */ /* 0x002fc40002800000 */
[----:B------:R-:W-:Y:S02]  /*8bb0*/  FMNMX.FTZ R140, R136, R139, !PT ;  /* 0x0000008b888c7209 */ /* 0x000fe40007810000 */
[----:B------:R-:W-:Y:S01]  /*8bc0*/  ISETP.GT.AND P5, PT, R109, 0x70, PT ;  /* 0x000000706d00780c */ /* 0x000fe20003fa4270 */
[----:B------:R-:W0:Y:S01]  /*8bd0*/  MUFU.TANH R80, R80 ;  /* 0x0000005000507308 */ /* 0x000e220000002400 */
[----:B------:R-:W-:-:S04]  /*8be0*/  FMNMX.FTZ R139, R103, R140, !PT ;  /* 0x0000008c678b7209 */ /* 0x000fc80007810000 */
[----:B------:R-:W-:-:S03]  /*8bf0*/  FMNMX.FTZ R139, R106, R139, !PT ;  /* 0x0000008b6a8b7209 */ /* 0x000fc60007810000 */
[----:B------:R1:W-:Y:S08]  /*8c00*/  MUFU.EX2 R107, R141 ;  /* 0x0000008d006b7308 */ /* 0x0003f00000000800 */
[----:B------:R-:W3:Y:S01]  /*8c10*/  MUFU.TANH R81, R81 ;  /* 0x0000005100517308 */ /* 0x000ee20000002400 */
[-CC-:B-1----:R-:W-:Y:S01]  /*8c20*/  FFMA.FTZ R141, R118, R74.reuse, -R77.reuse ;  /* 0x0000004a768d7223 */ /* 0x182fe2000001084d */
[----:B------:R-:W-:Y:S01]  /*8c30*/  FSEL R118, R89, -INF , P4 ;  /* 0xff80000059767808 */ /* 0x000fe20002000000 */
[----:B------:R-:W-:Y:S01]  /*8c40*/  FFMA.FTZ R89, R110, R74, -R77 ;  /* 0x0000004a6e597223 */ /* 0x000fe2000001084d */
[----:B------:R-:W-:-:S02]  /*8c50*/  ISETP.GT.AND P4, PT, R109, 0x69, PT ;  /* 0x000000696d00780c */ /* 0x000fc40003f84270 */
[----:B------:R-:W-:Y:S01]  /*8c60*/  FMNMX.FTZ R139, R118, R139, !PT ;  /* 0x0000008b768b7209 */ /* 0x000fe20007810000 */
[----:B------:R-:W-:Y:S02]  /*8c70*/  WARPGROUP.DEPBAR.LE gsb0, 0x0 ;  /* 0x00008000000079c5 */ /* 0x000fe40000010000 */
[----:B------:R-:W-:Y:S01]  /*8c80*/  WARPGROUP.ARRIVE ;  /* 0x00000000000079c5 */ /* 0x000fe20000000000 */
[----:B------:R-:W1:Y:S01]  /*8c90*/  MUFU.TANH R84, R84 ;  /* 0x0000005400547308 */ /* 0x000e620000002400 */
[----:B--2---:R-:W-:Y:S02]  /*8ca0*/  FSEL R93, R93, -INF , P4 ;  /* 0xff8000005d5d7808 */ /* 0x004fe40002000000 */
[----:B------:R-:W-:Y:S02]  /*8cb0*/  FMNMX.FTZ R140, R92, R139, !PT ;  /* 0x0000008b5c8c7209 */ /* 0x000fe40007810000 */
[----:B------:R-:W-:Y:S01]  /*8cc0*/  HGMMA.64x96x16.F32.BF16 R24, gdesc[UR28].tnspB, R24, gsb0 ;  /* 0x416000001c1879f0 */ /* 0x000fe20008001818 */
[----:B------:R-:W-:Y:S01]  /*8cd0*/  UIADD3 UR28, UR10, 0xa80, URZ ;  /* 0x00000a800a1c7890 */ /* 0x000fe2000fffe03f */
[----:B------:R-:W-:Y:S01]  /*8ce0*/  ISETP.GT.AND P4, PT, R109, 0x71, PT ;  /* 0x000000716d00780c */ /* 0x000fe20003f84270 */
[----:B------:R-:W-:Y:S01]  /*8cf0*/  UIADD3 UR30, UR7, 0x1c0, URZ ;  /* 0x000001c0071e7890 */ /* 0x000fe2000fffe03f */
[----:B------:R-:W2:Y:S01]  /*8d00*/  MUFU.TANH R85, R85 ;  /* 0x0000005500557308 */ /* 0x000ea20000002400 */
[----:B------:R-:W-:Y:S01]  /*8d10*/  UMOV UR29, 0xc0000010 ;  /* 0xc0000010001d7882 */ /* 0x000fe20000000000 */
[----:B------:R-:W-:Y:S01]  /*8d20*/  UMOV UR31, 0x80000020 ;  /* 0x80000020001f7882 */ /* 0x000fe20000000000 */
[----:B0-----:R-:W-:-:S02]  /*8d30*/  FSEL R110, R80, -INF , P5 ;  /* 0xff800000506e7808 */ /* 0x001fc40002800000 */
[----:B------:R-:W-:Y:S02]  /*8d40*/  FMNMX.FTZ R139, R93, R140, !PT ;  /* 0x0000008c5d8b7209 */ /* 0x000fe40007810000 */
[----:B------:R-:W-:Y:S01]  /*8d50*/  ISETP.GT.AND P5, PT, R109, 0x78, PT ;  /* 0x000000786d00780c */ /* 0x000fe20003fa4270 */
[----:B------:R-:W0:Y:S01]  /*8d60*/  MUFU.TANH R137, R137 ;  /* 0x0000008900897308 */ /* 0x000e220000002400 */
[----:B------:R-:W-:-:S07]  /*8d70*/  FMNMX.FTZ R140, R110, R139, !PT ;  /* 0x0000008b6e8c7209 */ /* 0x000fce0007810000 */
[----:B------:R-:W4:Y:S08]  /*8d80*/  MUFU.TANH R73, R73 ;  /* 0x0000004900497308 */ /* 0x000f300000002400 */
[----:B------:R5:W-:Y:S08]  /*8d90*/  MUFU.EX2 R88, R141 ;  /* 0x0000008d00587308 */ /* 0x000bf00000000800 */
[----:B------:R-:W4:Y:S01]  /*8da0*/  MUFU.TANH R76, R76 ;  /* 0x0000004c004c7308 */ /* 0x000f220000002400 */
[-CC-:B-----5:R-:W-:Y:S01]  /*8db0*/  FFMA.FTZ R141, R111, R74.reuse, -R77.reuse ;  /* 0x0000004a6f8d7223 */ /* 0x1a0fe2000001084d */
[----:B---3--:R-:W-:Y:S01]  /*8dc0*/  FSEL R111, R81, -INF , P4 ;  /* 0xff800000516f7808 */ /* 0x008fe20002000000 */
[----:B------:R-:W-:Y:S01]  /*8dd0*/  FFMA.FTZ R81, R119, R74, -R77 ;  /* 0x0000004a77517223 */ /* 0x000fe2000001084d */
[----:B------:R-:W-:-:S02]  /*8de0*/  ISETP.GT.AND P4, PT, R109, 0x79, PT ;  /* 0x000000796d00780c */ /* 0x000fc40003f84270 */
[----:B-1----:R-:W-:Y:S01]  /*8df0*/  FSEL R119, R84, -INF , P5 ;  /* 0xff80000054777808 */ /* 0x002fe20002800000 */
[--C-:B------:R-:W-:Y:S01]  /*8e00*/  FFMA.FTZ R84, R99, R74, -R77.reuse ;  /* 0x0000004a63547223 */ /* 0x100fe2000001084d */
[----:B------:R-:W-:Y:S01]  /*8e10*/  FMNMX.FTZ R140, R111, R140, !PT ;  /* 0x0000008c6f8c7209 */ /* 0x000fe20007810000 */
[----:B------:R-:W1:Y:S01]  /*8e20*/  MUFU.TANH R138, R138 ;  /* 0x0000008a008a7308 */ /* 0x000e620000002400 */
[----:B------:R-:W-:Y:S01]  /*8e30*/  ISETP.GT.AND P5, PT, R109, 0x80, PT ;  /* 0x000000806d00780c */ /* 0x000fe20003fa4270 */
[----:B------:R-:W-:Y:S01]  /*8e40*/  FFMA.FTZ R99, R78, R74, -R77 ;  /* 0x0000004a4e637223 */ /* 0x000fe2000001084d */
[----:B--2---:R-:W-:Y:S02]  /*8e50*/  FSEL R139, R85, -INF , P4 ;  /* 0xff800000558b7808 */ /* 0x004fe40002000000 */
[----:B------:R-:W-:Y:S02]  /*8e60*/  FMNMX.FTZ R140, R119, R140, !PT ;  /* 0x0000008c778c7209 */ /* 0x000fe40007810000 */
[----:B------:R-:W-:Y:S01]  /*8e70*/  ISETP.GT.AND P4, PT, R109, 0x81, PT ;  /* 0x000000816d00780c */ /* 0x000fe20003f84270 */
[----:B------:R2:W-:Y:S01]  /*8e80*/  MUFU.EX2 R96, R142 ;  /* 0x0000008e00607308 */ /* 0x0005e20000000800 */
[----:B0-----:R-:W-:-:S02]  /*8e90*/  FSEL R137, R137, -INF , P5 ;  /* 0xff80000089897808 */ /* 0x001fc40002800000 */
[----:B------:R-:W-:-:S05]  /*8ea0*/  ISETP.GT.AND P5, PT, R109, 0x88, PT ;  /* 0x000000886d00780c */ /* 0x000fca0003fa4270 */
[----:B------:R0:W-:Y:S01]  /*8eb0*/  MUFU.EX2 R80, R141 ;  /* 0x0000008d00507308 */ /* 0x0001e20000000800 */
[----:B--2---:R-:W-:Y:S02]  /*8ec0*/  FMNMX.FTZ R142, R139, R140, !PT ;  /* 0x0000008c8b8e7209 */ /* 0x004fe40007810000 */
[----:B----4-:R-:W-:Y:S02]  /*8ed0*/  FSEL R140, R73, -INF , P4 ;  /* 0xff800000498c7808 */ /* 0x010fe40002000000 */
[----:B------:R-:W-:Y:S01]  /*8ee0*/  FMNMX.FTZ R73, R137, R142, !PT ;  /* 0x0000008e89497209 */ /* 0x000fe20007810000 */
[----:B------:R-:W-:Y:S01]  /*8ef0*/  IMAD.U32 R142, RZ, RZ, UR5 ;  /* 0x00000005ff8e7e24 */ /* 0x000fe2000f8e00ff */
[----:B------:R-:W-:Y:S01]  /*8f00*/  ISETP.GT.AND P4, PT, R109, 0x89, PT ;  /* 0x000000896d00780c */ /* 0x000fe20003f84270 */
[----:B------:R-:W-:Y:S01]  /*8f10*/  MUFU.EX2 R15, R15 ;  /* 0x0000000f000f7308 */ /* 0x000fe20000000800 */
[----:B------:R-:W-:Y:S01]  /*8f20*/  FSEL R109, R76, -INF , P5 ;  /* 0xff8000004c6d7808 */ /* 0x000fe20002800000 */
[----:B0-----:R-:W-:Y:S01]  /*8f30*/  FFMA.FTZ R141, R75, R74, -R77 ;  /* 0x0000004a4b8d7223 */ /* 0x001fe2000001084d */
[----:B------:R-:W-:Y:S01]  /*8f40*/  FMNMX.FTZ R76, R140, R73, !PT ;  /* 0x000000498c4c7209 */ /* 0x000fe20007810000 */
[----:B------:R-:W-:Y:S01]  /*8f50*/  UMOV UR5, UR4 ;  /* 0x0000000400057c82 */ /* 0x000fe20008000000 */
[----:B-1----:R-:W-:-:S02]  /*8f60*/  FSEL R138, R138, -INF , P4 ;  /* 0xff8000008a8a7808 */ /* 0x002fc40002000000 */
[----:B------:R-:W-:Y:S01]  /*8f70*/  FMNMX.FTZ R85, R109, R76, !PT ;  /* 0x0000004c6d557209 */ /* 0x000fe20007810000 */
[----:B------:R0:W-:Y:S01]  /*8f80*/  MUFU.EX2 R73, R102 ;  /* 0x0000006600497308 */ /* 0x0001e20000000800 */
[----:B------:R-:W-:Y:S02]  /*8f90*/  @!P1 LEA R142, R142, UR60, 0x3 ;  /* 0x0000003c8e8e9c11 */ /* 0x000fe4000f8e18ff */
[----:B------:R-:W-:-:S05]  /*8fa0*/  FMNMX.FTZ R75, R138, R85, !PT ;  /* 0x000000558a4b7209 */ /* 0x000fca0007810000 */
[----:B------:R-:W1:Y:S01]  /*8fb0*/  SHFL.BFLY PT, R76, R75, 0x2, 0x1f ;  /* 0x0c401f004b4c7f89 */ /* 0x000e6200000e0000 */
[----:B------:R2:W-:Y:S01]  /*8fc0*/  MUFU.EX2 R85, R141 ;  /* 0x0000008d00557308 */ /* 0x0005e20000000800 */
[----:B0-----:R-:W-:Y:S01]  /*8fd0*/  FFMA.FTZ R102, R79, R74, -R77 ;  /* 0x0000004a4f667223 */ /* 0x001fe2000001084d */
[----:B------:R-:W-:-:S05]  /*8fe0*/  IMAD.U32 R79, RZ, RZ, UR4 ;  /* 0x00000004ff4f7e24 */ /* 0x000fca000f8e00ff */
[----:B------:R-:W-:Y:S01]  /*8ff0*/  @!P1 LEA R79, R79, UR60, 0x3 ;  /* 0x0000003c4f4f9c11 */ /* 0x000fe2000f8e18ff */
[----:B------:R-:W-:Y:S04]  /*9000*/  MUFU.EX2 R19, R19 ;  /* 0x0000001300137308 */ /* 0x000fe80000000800 */
[----:B------:R-:W-:Y:S01]  /*9010*/  @!P1 VIADD R79, R79, 0x31c40 ;  /* 0x00031c404f4f9836 */ /* 0x000fe20000000000 */
[----:B------:R-:W-:Y:S02]  /*9020*/  WARPGROUP.DEPBAR.LE gsb0, 0x0 ;  /* 0x00008000000079c5 */ /* 0x000fe40000010000 */
[----:B------:R-:W-:Y:S01]  /*9030*/  WARPGROUP.ARRIVE ;  /* 0x00000000000079c5 */ /* 0x000fe20000000000 */
[----:B------:R-:W-:Y:S01]  /*9040*/  MUFU.EX2 R21, R21 ;  /* 0x0000001500157308 */ /* 0x000fe20000000800 */
[----:B------:R-:W-:-:S02]  /*9050*/  @!P1 PRMT R79, RZ, 0x654, R79 ;  /* 0x00000654ff4f9816 */ /* 0x000fc4000000004f */
[----:B-1----:R-:W-:Y:S02]  /*9060*/  FMNMX.FTZ R76, R75, R76, !PT ;  /* 0x0000004c4b4c7209 */ /* 0x002fe40007810000 */
[----:B------:R-:W-:Y:S01]  /*9070*/  HGMMA.64x96x16.F32.BF16 R24, gdesc[UR28].tnspB, R24, gsb0 ;  /* 0x416000001c1879f0 */ /* 0x000fe20008001818 */
[----:B------:R-:W-:Y:S02]  /*9080*/  UIADD3 UR28, UR10, 0xc00, URZ ;  /* 0x00000c000a1c7890 */ /* 0x000fe4000fffe03f */
[----:B------:R-:W-:Y:S01]  /*9090*/  UIADD3 UR30, UR7, 0x200, URZ ;  /* 0x00000200071e7890 */ /* 0x000fe2000fffe03f */
[----:B------:R-:W0:Y:S01]  /*90a0*/  SHFL.BFLY PT, R75, R76, 0x1, 0x1f ;  /* 0x0c201f004c4b7f89 */ /* 0x000e2200000e0000 */
[----:B------:R-:W-:Y:S01]  /*90b0*/  UMOV UR29, 0xc0000010 ;  /* 0xc0000010001d7882 */ /* 0x000fe20000000000 */
[----:B------:R-:W-:Y:S01]  /*90c0*/  UMOV UR31, 0x80000020 ;  /* 0x80000020001f7882 */ /* 0x000fe20000000000 */
[----:B------:R-:W-:Y:S08]  /*90d0*/  MUFU.EX2 R23, R23 ;  /* 0x0000001700177308 */ /* 0x000ff00000000800 */
[----:B------:R-:W-:Y:S08]  /*90e0*/  MUFU.EX2 R132, R132 ;  /* 0x0000008400847308 */ /* 0x000ff00000000800 */
[----:B------:R-:W-:Y:S01]  /*90f0*/  MUFU.EX2 R122, R122 ;  /* 0x0000007a007a7308 */ /* 0x000fe20000000800 */
[----:B0-----:R-:W-:-:S07]  /*9100*/  FMNMX.FTZ R75, R76, R75, !PT ;  /* 0x0000004b4c4b7209 */ /* 0x001fce0007810000 */
[----:B------:R-:W-:Y:S01]  /*9110*/  MUFU.EX2 R97, R97 ;  /* 0x0000006100617308 */ /* 0x000fe20000000800 */
[C---:B------:R-:W-:Y:S01]  /*9120*/  FSETP.NEU.FTZ.AND P4, PT, R75.reuse, -INF , PT ;  /* 0xff8000004b00780b */ /* 0x040fe20003f9d000 */
[----:B--2---:R-:W-:-:S05]  /*9130*/  FMUL.FTZ R141, R75, R74 ;  /* 0x0000004a4b8d7220 */ /* 0x004fca0000410000 */
[----:B------:R-:W-:Y:S01]  /*9140*/  FSEL R141, R141, RZ, P4 ;  /* 0x000000ff8d8d7208 */ /* 0x000fe20002000000 */
[----:B------:R-:W-:Y:S04]  /*9150*/  MUFU.EX2 R89, R89 ;  /* 0x0000005900597308 */ /* 0x000fe80000000800 */
[-CC-:B------:R-:W-:Y:S01]  /*9160*/  FFMA.FTZ R78, R17, R74.reuse, -R141.reuse ;  /* 0x0000004a114e7223 */ /* 0x180fe2000001088d */
[-CC-:B------:R-:W-:Y:S01]  /*9170*/  FFMA.FTZ R17, R131, R74.reuse, -R141.reuse ;  /* 0x0000004a83117223 */ /* 0x180fe2000001088d */
[-CC-:B------:R-:W-:Y:S01]  /*9180*/  FFMA.FTZ R131, R125, R74.reuse, -R141.reuse ;  /* 0x0000004a7d837223 */ /* 0x180fe2000001088d */
[-CC-:B------:R-:W-:Y:S01]  /*9190*/  FFMA.FTZ R125, R104, R74.reuse, -R141.reuse ;  /* 0x0000004a687d7223 */ /* 0x180fe2000001088d */
[----:B------:R-:W-:Y:S01]  /*91a0*/  FSEL R104, R72, RZ, P3 ;  /* 0x000000ff48687208 */ /* 0x000fe20001800000 */
[-CC-:B------:R-:W-:Y:S01]  /*91b0*/  FFMA.FTZ R76, R13, R74.reuse, -R141.reuse ;  /* 0x0000004a0d4c7223 */ /* 0x180fe2000001088d */
[-CC-:B------:R-:W-:Y:S01]  /*91c0*/  FFMA.FTZ R13, R129, R74.reuse, -R141.reuse ;  /* 0x0000004a810d7223 */ /* 0x180fe2000001088d */
[-CC-:B------:R-:W-:Y:S01]  /*91d0*/  FFMA.FTZ R129, R130, R74.reuse, -R141.reuse ;  /* 0x0000004a82817223 */ /* 0x180fe2000001088d */
[-C--:B------:R-:W-:Y:S01]  /*91e0*/  FFMA.FTZ R130, R126, R74.reuse, -R141 ;  /* 0x0000004a7e827223 */ /* 0x080fe2000001088d */
[----:B------:R-:W-:Y:S01]  /*91f0*/  FADD.FTZ R77, -R104, R11 ;  /* 0x0000000b684d7221 */ /* 0x000fe20000010100 */
[----:B------:R-:W-:Y:S01]  /*9200*/  FSEL R11, R75, RZ, P4 ;  /* 0x000000ff4b0b7208 */ /* 0x000fe20002000000 */
[-CC-:B------:R-:W-:Y:S01]  /*9210*/  FFMA.FTZ R126, R127, R74.reuse, -R141.reuse ;  /* 0x0000004a7f7e7223 */ /* 0x180fe2000001088d */
[-CC-:B------:R-:W-:Y:S01]  /*9220*/  FFMA.FTZ R127, R105, R74.reuse, -R141.reuse ;  /* 0x0000004a697f7223 */ /* 0x180fe2000001088d */
[-C--:B------:R-:W-:Y:S01]  /*9230*/  FMUL.FTZ R105, R77, R74.reuse ;  /* 0x0000004a4d697220 */ /* 0x080fe20000410000 */
[----:B------:R-:W-:Y:S01]  /*9240*/  ISETP.GE.U32.AND P3, PT, R146, 0x180, PT ;  /* 0x000001809200780c */ /* 0x000fe20003f66070 */
[----:B------:R-:W-:Y:S01]  /*9250*/  FADD.FTZ R77, -R11, R10 ;  /* 0x0000000a0b4d7221 */ /* 0x000fe20000010100 */
[----:B------:R-:W-:Y:S01]  /*9260*/  VIADD R11, R144, 0x9 ;  /* 0x00000009900b7836 */ /* 0x000fe20000000000 */
[----:B------:R-:W-:Y:S01]  /*9270*/  MUFU.EX2 R76, R76 ;  /* 0x0000004c004c7308 */ /* 0x000fe20000000800 */
[-CC-:B------:R-:W-:Y:S01]  /*9280*/  FFMA.FTZ R20, R20, R74.reuse, -R141.reuse ;  /* 0x0000004a14147223 */ /* 0x180fe2000001088d */
[-C--:B------:R-:W-:Y:S01]  /*9290*/  FMUL.FTZ R104, R77, R74.reuse ;  /* 0x0000004a4d687220 */ /* 0x080fe20000410000 */
[-CC-:B------:R-:W-:Y:S01]  /*92a0*/  FFMA.FTZ R22, R22, R74.reuse, -R141.reuse ;  /* 0x0000004a16167223 */ /* 0x180fe2000001088d */
[----:B------:R-:W-:Y:S01]  /*92b0*/  SEL R77, R11, 0x9, !P3 ;  /* 0x000000090b4d7807 */ /* 0x000fe20005800000 */
        /* <DEDUP_REMOVED lines=18> */
[----:B------:R-:W-:Y:S01]  /*93e0*/  FFMA.FTZ R109, R109, R74, -R141 ;  /* 0x0000004a6d6d7223 */ /* 0x000fe2000001088d */
[----:B------:R-:W3:Y:S01]  /*93f0*/  MUFU.EX2 R13, R13 ;  /* 0x0000000d000d7308 */ /* 0x000ee20000000800 */
[----:B-1----:R-:W-:-:S02]  /*9400*/  @!P1 VIADD R105, R142, 0x31c60 ;  /* 0x00031c608e699836 */ /* 0x002fc40000000000 */
[----:B0-----:R-:W-:Y:S01]  /*9410*/  FFMA.FTZ R104, R11, R6, R76 ;  /* 0x000000060b687223 */ /* 0x001fe2000001004c */
[-CC-:B------:R-:W-:Y:S01]  /*9420*/  FFMA.FTZ R6, R135, R74.reuse, -R141.reuse ;  /* 0x0000004a87067223 */ /* 0x180fe2000001088d */
[-CC-:B------:R-:W-:Y:S01]  /*9430*/  FFMA.FTZ R138, R138, R74.reuse, -R141.reuse ;  /* 0x0000004a8a8a7223 */ /* 0x180fe2000001088d */
[----:B------:R-:W-:Y:S01]  /*9440*/  FFMA.FTZ R111, R111, R74, -R141 ;  /* 0x0000004a6f6f7223 */ /* 0x000fe2000001088d */
[----:B------:R-:W-:Y:S01]  /*9450*/  @!P1 PRMT R105, RZ, 0x654, R105 ;  /* 0x00000654ff699816 */ /* 0x000fe20000000069 */
[----:B------:R-:W0:Y:S01]  /*9460*/  MUFU.EX2 R78, R78 ;  /* 0x0000004e004e7308 */ /* 0x000e220000000800 */
[----:B--2---:R-:W-:Y:S01]  /*9470*/  FFMA.FTZ R142, R10, R5, R15 ;  /* 0x000000050a8e7223 */ /* 0x004fe2000001000f */
[C---:B------:R-:W-:Y:S01]  /*9480*/  ISETP.GT.AND P3, PT, R9.reuse, R12, PT ;  /* 0x0000000c0900720c */ /* 0x040fe20003f64270 */
[----:B------:R-:W-:Y:S02]  /*9490*/  VIADD R9, R9, 0xffffffff ;  /* 0xffffffff09097836 */ /* 0x000fe40000000000 */
[----:B------:R-:W-:-:S03]  /*94a0*/  FADD.FTZ R142, R19, R142 ;  /* 0x0000008e138e7221 */ /* 0x000fc60000010000 */
[----:B------:R-:W1:Y:S01]  /*94b0*/  MUFU.EX2 R17, R17 ;  /* 0x0000001100117308 */ /* 0x000e620000000800 */
[----:B------:R-:W-:Y:S01]  /*94c0*/  FADD.FTZ R142, R21, R142 ;  /* 0x0000008e158e7221 */ /* 0x000fe20000010000 */
[----:B------:R-:W-:Y:S02]  /*94d0*/  WARPGROUP.DEPBAR.LE gsb0, 0x0 ;  /* 0x00008000000079c5 */ /* 0x000fe40000010000 */
[----:B------:R-:W-:Y:S01]  /*94e0*/  WARPGROUP.ARRIVE ;  /* 0x00000000000079c5 */ /* 0x000fe20000000000 */
[----:B---3--:R-:W-:-:S03]  /*94f0*/  F2FP.BF16.F32.PACK_AB R76, R13, R76 ;  /* 0x0000004c0d4c723e */ /* 0x008fc600000010ff */
[----:B------:R-:W2:Y:S02]  /*9500*/  MUFU.EX2 R20, R20 ;  /* 0x0000001400147308 */ /* 0x000ea40000000800 */
[----:B------:R-:W-:Y:S06]  /*9510*/  HGMMA.64x96x16.F32.BF16 R24, gdesc[UR28].tnspB, R24, gsb0 ;  /* 0x416000001c1879f0 */ /* 0x000fec0008001818 */
[----:B------:R-:W3:Y:S08]  /*9520*/  MUFU.EX2 R22, R22 ;  /* 0x0000001600167308 */ /* 0x000ef00000000800 */
[----:B------:R-:W-:Y:S08]  /*9530*/  MUFU.EX2 R128, R128 ;  /* 0x0000008000807308 */ /* 0x000ff00000000800 */
        /* <DEDUP_REMOVED lines=14> */
[----:B0-----:R-:W-:Y:S01]  /*9620*/  F2FP.BF16.F32.PACK_AB R77, R19, R15 ;  /* 0x0000000f134d723e */ /* 0x001fe200000010ff */
[-CC-:B------:R-:W-:Y:S01]  /*9630*/  FFMA.FTZ R15, R106, R74.reuse, -R141.reuse ;  /* 0x0000004a6a0f7223 */ /* 0x180fe2000001088d */
[-C--:B------:R-:W-:Y:S01]  /*9640*/  FMUL.FTZ R24, R24, R11.reuse ;  /* 0x0000000b18187220 */ /* 0x080fe20000410000 */
[-C--:B------:R-:W-:Y:S01]  /*9650*/  FMUL.FTZ R25, R25, R11.reuse ;  /* 0x0000000b19197220 */ /* 0x080fe20000410000 */
[-C--:B------:R-:W-:Y:S01]  /*9660*/  FMUL.FTZ R28, R28, R11.reuse ;  /* 0x0000000b1c1c7220 */ /* 0x080fe20000410000 */
[----:B------:R-:W-:Y:S01]  /*9670*/  FMUL.FTZ R29, R29, R11 ;  /* 0x0000000b1d1d7220 */ /* 0x000fe20000410000 */
[----:B-1----:R-:W-:Y:S01]  /*9680*/  FADD.FTZ R79, R13, R104 ;  /* 0x000000680d4f7221 */ /* 0x002fe20000010000 */
[----:B------:R0:W-:Y:S01]  /*9690*/  @!P1 SYNCS.ARRIVE.TRANS64.RED.A1T0 RZ, [R105+URZ], RZ ;  /* 0x000000ff69ff99a7 */ /* 0x0001e2000810043f */
[----:B------:R-:W1:Y:S01]  /*96a0*/  MUFU.EX2 R116, R116 ;  /* 0x0000007400747308 */ /* 0x000e620000000800 */
[----:B------:R-:W-:Y:S01]  /*96b0*/  FFMA.FTZ R13, R136, R74, -R141 ;  /* 0x0000004a880d7223 */ /* 0x000fe2000001088d */
[----:B------:R-:W-:Y:S01]  /*96c0*/  FADD.FTZ R104, R78, R79 ;  /* 0x0000004f4e687221 */ /* 0x000fe20000010000 */
[----:B------:R-:W-:Y:S01]  /*96d0*/  F2FP.BF16.F32.PACK_AB R79, R23, R21 ;  /* 0x00000015174f723e */ /* 0x000fe200000010ff */
[-C--:B------:R-:W-:Y:S01]  /*96e0*/  FMUL.FTZ R32, R32, R11.reuse ;  /* 0x0000000b20207220 */ /* 0x080fe20000410000 */
[C---:B------:R-:W-:Y:S01]  /*96f0*/  F2FP.BF16.F32.PACK_AB R78, R17.reuse, R78 ;  /* 0x0000004e114e723e */ /* 0x040fe200000010ff */
[----:B------:R-:W-:Y:S01]  /*9700*/  FADD.FTZ R19, R17, R104 ;  /* 0x0000006811137221 */ /* 0x000fe20000010000 */
[----:B0-----:R-:W-:Y:S01]  /*9710*/  FADD.FTZ R105, R23, R142 ;  /* 0x0000008e17697221 */ /* 0x001fe20000010000 */
[----:B------:R-:W-:Y:S01]  /*9720*/  FFMA.FTZ R17, R92, R74, -R141 ;  /* 0x0000004a5c117223 */ /* 0x000fe2000001088d */
[----:B------:R-:W0:Y:S01]  /*9730*/  MUFU.EX2 R108, R108 ;  /* 0x0000006c006c7308 */ /* 0x000e220000000800 */
[----:B--2---:R-:W-:Y:S01]  /*9740*/  FADD.FTZ R19, R20, R19 ;  /* 0x0000001314137221 */ /* 0x004fe20000010000 */
[----:B------:R-:W-:Y:S01]  /*9750*/  FADD.FTZ R105, R98, R105 ;  /* 0x0000006962697221 */ /* 0x000fe20000010000 */
[----:B------:R2:W-:Y:S01]  /*9760*/  STSM.16.M88.4 [R0+0x24300], R76 ;  /* 0x0243004c00007844 */ /* 0x0005e20000000200 */
[C---:B---3--:R-:W-:Y:S01]  /*9770*/  F2FP.BF16.F32.PACK_AB R20, R22.reuse, R20 ;  /* 0x000000141614723e */ /* 0x048fe200000010ff */
[----:B------:R-:W-:Y:S01]  /*9780*/  FADD.FTZ R19, R22, R19 ;  /* 0x0000001316137221 */ /* 0x000fe20000010000 */
[----:B------:R-:W-:Y:S01]  /*9790*/  FADD.FTZ R105, R14, R105 ;  /* 0x000000690e697221 */ /* 0x000fe20000010000 */
[----:B----4-:R-:W-:Y:S01]  /*97a0*/  F2FP.BF16.F32.PACK_AB R22, R129, R128 ;  /* 0x000000808116723e */ /* 0x010fe200000010ff */
[----:B------:R3:W-:Y:S01]  /*97b0*/  MUFU.EX2 R92, R103 ;  /* 0x00000067005c7308 */ /* 0x0007e20000000800 */
[----:B------:R-:W-:Y:S01]  /*97c0*/  FADD.FTZ R104, R128, R19 ;  /* 0x0000001380687221 */ /* 0x000fe20000010000 */
[----:B------:R-:W-:Y:S01]  /*97d0*/  FADD.FTZ R105, R18, R105 ;  /* 0x0000006912697221 */ /* 0x000fe20000010000 */
[----:B------:R-:W-:Y:S01]  /*97e0*/  FFMA.FTZ R19, R110, R74, -R141 ;  /* 0x0000004a6e137223 */ /* 0x000fe2000001088d */
[-C--:B------:R-:W-:Y:S01]  /*97f0*/  FMUL.FTZ R33, R33, R11.reuse ;  /* 0x0000000b21217220 */ /* 0x080fe20000410000 */
[----:B------:R-:W-:Y:S01]  /*9800*/  FADD.FTZ R21, R129, R104 ;  /* 0x0000006881157221 */ /* 0x000fe20000010000 */
[----:B------:R-:W-:Y:S01]  /*9810*/  FADD.FTZ R105, R132, R105 ;  /* 0x0000006984697221 */ /* 0x000fe20000010000 */
[-C--:B------:R-:W-:Y:S01]  /*9820*/  FMUL.FTZ R36, R36, R11.reuse ;  /* 0x0000000b24247220 */ /* 0x080fe20000410000 */
[----:B------:R-:W4:Y:S01]  /*9830*/  MUFU.EX2 R5, R117 ;  /* 0x0000007500057308 */ /* 0x000f220000000800 */
[----:B-----5:R-:W-:Y:S01]  /*9840*/  FADD.FTZ R104, R120, R21 ;  /* 0x0000001578687221 */ /* 0x020fe20000010000 */
[----:B------:R-:W-:Y:S01]  /*9850*/  FADD.FTZ R106, R122, R105 ;  /* 0x000000697a6a7221 */ /* 0x000fe20000010000 */
[----:B------:R-:W-:Y:S01]  /*9860*/  F2FP.BF16.F32.PACK_AB R120, R133, R120 ;  /* 0x000000788578723e */ /* 0x000fe200000010ff */
[----:B------:R-:W-:Y:S01]  /*9870*/  FMUL.FTZ R37, R37, R11 ;  /* 0x0000000b25257220 */ /* 0x000fe20000410000 */
[----:B------:R-:W-:Y:S01]  /*9880*/  FADD.FTZ R104, R133, R104 ;  /* 0x0000006885687221 */ /* 0x000fe20000010000 */
[C---:B------:R-:W-:Y:S01]  /*9890*/  FADD.FTZ R21, R121.reuse, R106 ;  /* 0x0000006a79157221 */ /* 0x040fe20000010000 */
[----:B------:R-:W-:Y:S01]  /*98a0*/  F2FP.BF16.F32.PACK_AB R121, R121, R122 ;  /* 0x0000007a7979723e */ /* 0x000fe200000010ff */
[----:B------:R-:W5:Y:S01]  /*98b0*/  MUFU.EX2 R81, R81 ;  /* 0x0000005100517308 */ /* 0x000f620000000800 */
[----:B------:R-:W-:Y:S01]  /*98c0*/  FADD.FTZ R104, R123, R104 ;  /* 0x000000687b687221 */ /* 0x000fe20000010000 */
[----:B------:R-:W-:Y:S01]  /*98d0*/  FADD.FTZ R106, R124, R21 ;  /* 0x000000157c6a7221 */ /* 0x000fe20000010000 */
[C---:B------:R-:W-:Y:S01]  /*98e0*/  F2FP.BF16.F32.PACK_AB R122, R131.reuse, R123 ;  /* 0x0000007b837a723e */ /* 0x040fe200000010ff */
[-C--:B------:R-:W-:Y:S01]  /*98f0*/  FMUL.FTZ R40, R40, R11.reuse ;  /* 0x0000000b28287220 */ /* 0x080fe20000410000 */
[----:B------:R-:W-:Y:S01]  /*9900*/  FADD.FTZ R21, R131, R104 ;  /* 0x0000006883157221 */ /* 0x000fe20000010000 */
[C---:B------:R-:W-:Y:S01]  /*9910*/  FADD.FTZ R106, R113.reuse, R106 ;  /* 0x0000006a716a7221 */ /* 0x040fe20000010000 */
[----:B------:R-:W-:Y:S01]  /*9920*/  F2FP.BF16.F32.PACK_AB R123, R113, R124 ;  /* 0x0000007c717b723e */ /* 0x000fe200000010ff */
[----:B------:R-:W-:Y:S01]  /*9930*/  MUFU.EX2 R6, R6 ;  /* 0x0000000600067308 */ /* 0x000fe20000000800 */
[----:B------:R-:W-:Y:S01]  /*9940*/  FADD.FTZ R23, R112, R21 ;  /* 0x0000001570177221 */ /* 0x000fe20000010000 */
[----:B---3--:R-:W-:Y:S01]  /*9950*/  FADD.FTZ R103, R115, R106 ;  /* 0x0000006a73677221 */ /* 0x008fe20000010000 */
[----:B------:R-:W-:Y:S01]  /*9960*/  F2FP.BF16.F32.PACK_AB R21, R14, R98 ;  /* 0x000000620e15723e */ /* 0x000fe200000010ff */
[-C--:B------:R-:W-:Y:S01]  /*9970*/  FMUL.FTZ R41, R41, R11.reuse ;  /* 0x0000000b29297220 */ /* 0x080fe20000410000 */
[----:B------:R-:W-:Y:S01]  /*9980*/  FADD.FTZ R23, R130, R23 ;  /* 0x0000001782177221 */ /* 0x000fe20000010000 */
[----:B------:R-:W-:Y:S01]  /*9990*/  FADD.FTZ R14, R134, R103 ;  /* 0x00000067860e7221 */ /* 0x000fe20000010000 */
[----:B------:R-:W-:Y:S01]  /*99a0*/  F2FP.BF16.F32.PACK_AB R104, R130, R112 ;  /* 0x000000708268723e */ /* 0x000fe200000010ff */
[----:B------:R-:W-:Y:S01]  /*99b0*/  MUFU.EX2 R84, R84 ;  /* 0x0000005400547308 */ /* 0x000fe20000000800 */
[----:B--2---:R-:W-:Y:S01]  /*99c0*/  FADD.FTZ R77, R114, R23 ;  /* 0x00000017724d7221 */ /* 0x004fe20000010000 */
[----:B------:R-:W-:Y:S01]  /*99d0*/  FADD.FTZ R79, R107, R14 ;  /* 0x0000000e6b4f7221 */ /* 0x000fe20000010000 */
[----:B------:R-:W-:Y:S01]  /*99e0*/  F2FP.BF16.F32.PACK_AB R23, R132, R18 ;  /* 0x000000128417723e */ /* 0x000fe200000010ff */
[----:B------:R-:W-:Y:S01]  /*99f0*/  FMUL.FTZ R44, R44, R11 ;  /* 0x0000000b2c2c7220 */ /* 0x000fe20000410000 */
[----:B------:R-:W-:Y:S01]  /*9a00*/  FADD.FTZ R14, R126, R77 ;  /* 0x0000004d7e0e7221 */ /* 0x000fe20000010000 */
[----:B------:R-:W-:Y:S01]  /*9a10*/  FADD.FTZ R18, R96, R79 ;  /* 0x0000004f60127221 */ /* 0x000fe20000010000 */
[----:B------:R-:W-:Y:S01]  /*9a20*/  F2FP.BF16.F32.PACK_AB R105, R134, R115 ;  /* 0x000000738669723e */ /* 0x000fe200000010ff */
[----:B------:R-:W2:Y:S01]  /*9a30*/  MUFU.EX2 R13, R13 ;  /* 0x0000000d000d7308 */ /* 0x000ea20000000800 */
[----:B------:R-:W-:Y:S01]  /*9a40*/  FADD.FTZ R14, R125, R14 ;  /* 0x0000000e7d0e7221 */ /* 0x000fe20000010000 */
[----:B------:R-:W-:Y:S01]  /*9a50*/  FADD.FTZ R77, R97, R18 ;  /* 0x00000012614d7221 */ /* 0x000fe20000010000 */
[----:B------:R-:W-:Y:S01]  /*9a60*/  F2FP.BF16.F32.PACK_AB R106, R126, R114 ;  /* 0x000000727e6a723e */ /* 0x000fe200000010ff */
[----:B------:R3:W-:Y:S01]  /*9a70*/  STSM.16.M88.4 [R0+0x25b00], R20 ;  /* 0x025b001400007844 */ /* 0x0007e20000000200 */
[----:B------:R-:W-:Y:S01]  /*9a80*/  FADD.FTZ R79, R127, R14 ;  /* 0x0000000e7f4f7221 */ /* 0x000fe20000010000 */
[----:B------:R-:W-:Y:S01]  /*9a90*/  FADD.FTZ R18, R88, R77 ;  /* 0x0000004d58127221 */ /* 0x000fe20000010000 */
[----:B------:R-:W-:Y:S01]  /*9aa0*/  F2FP.BF16.F32.PACK_AB R107, R96, R107 ;  /* 0x0000006b606b723e */ /* 0x000fe200000010ff */
[----:B------:R-:W3:Y:S01]  /*9ab0*/  MUFU.EX2 R15, R15 ;  /* 0x0000000f000f7308 */ /* 0x000ee20000000800 */
[----:B-1----:R-:W-:Y:S01]  /*9ac0*/  FADD.FTZ R79, R116, R79 ;  /* 0x0000004f744f7221 */ /* 0x002fe20000010000 */
[----:B------:R-:W-:Y:S01]  /*9ad0*/  FADD.FTZ R77, R89, R18 ;  /* 0x00000012594d7221 */ /* 0x000fe20000010000 */
[----:B------:R-:W-:Y:S01]  /*9ae0*/  STSM.16.M88.4 [R0+0x27300], R120 ;  /* 0x0273007800007844 */ /* 0x000fe20000000200 */
[----:B------:R-:W-:Y:S01]  /*9af0*/  FMUL.FTZ R45, R45, R11 ;  /* 0x0000000b2d2d7220 */ /* 0x000fe20000410000 */
[----:B0-----:R-:W-:Y:S01]  /*9b00*/  FADD.FTZ R18, R108, R79 ;  /* 0x0000004f6c127221 */ /* 0x001fe20000010000 */
[----:B------:R-:W-:Y:S01]  /*9b10*/  FADD.FTZ R76, R80, R77 ;  /* 0x0000004d504c7221 */ /* 0x000fe20000010000 */
[----:B------:R-:W-:Y:S01]  /*9b20*/  STSM.16.M88.4 [R0+0x28b00], R104 ;  /* 0x028b006800007844 */ /* 0x000fe20000000200 */
[----:B------:R-:W0:Y:S01]  /*9b30*/  MUFU.EX2 R99, R99 ;  /* 0x0000006300637308 */ /* 0x000e220000000800 */
[----:B----4-:R-:W-:Y:S01]  /*9b40*/  FADD.FTZ R77, R5, R18 ;  /* 0x00000012054d7221 */ /* 0x010fe20000010000 */
[----:B-----5:R-:W-:Y:S01]  /*9b50*/  FADD.FTZ R79, R81, R76 ;  /* 0x0000004c514f7221 */ /* 0x020fe20000010000 */
[----:B--2---:R-:W-:Y:S01]  /*9b60*/  F2FP.BF16.F32.PACK_AB R78, R92, R13 ;  /* 0x0000000d5c4e723e */ /* 0x004fe200000010ff */
[----:B------:R-:W-:Y:S01]  /*9b70*/  FMUL.FTZ R48, R48, R11 ;  /* 0x0000000b30307220 */ /* 0x000fe20000410000 */
[----:B------:R-:W-:Y:S01]  /*9b80*/  FADD.FTZ R18, R6, R77 ;  /* 0x0000004d06127221 */ /* 0x000fe20000010000 */
[----:B------:R-:W-:Y:S01]  /*9b90*/  FADD.FTZ R76, R84, R79 ;  /* 0x0000004f544c7221 */ /* 0x000fe20000010000 */
[----:B---3--:R-:W-:Y:S01]  /*9ba0*/  F2FP.BF16.F32.PACK_AB R20, R127, R125 ;  /* 0x0000007d7f14723e */ /* 0x008fe200000010ff */
[----:B------:R-:W1:Y:S01]  /*9bb0*/  MUFU.EX2 R110, R118 ;  /* 0x00000076006e7308 */ /* 0x000e620000000800 */
[----:B------:R-:W-:Y:S01]  /*9bc0*/  FADD.FTZ R77, R13, R18 ;  /* 0x000000120d4d7221 */ /* 0x000fe20000010000 */
        /* <DEDUP_REMOVED lines=8> */
[----:B0-----:R-:W-:Y:S01]  /*9c50*/  FADD.FTZ R79, R99, R76 ;  /* 0x0000004c634f7221 */ /* 0x001fe20000010000 */
[----:B------:R-:W-:Y:S01]  /*9c60*/  F2FP.BF16.F32.PACK_AB R76, R6, R5 ;  /* 0x00000005064c723e */ /* 0x000fe200000010ff */
[----:B------:R-:W-:Y:S01]  /*9c70*/  FMUL.FTZ R52, R52, R11 ;  /* 0x0000000b34347220 */ /* 0x000fe20000410000 */
[----:B------:R-:W-:Y:S01]  /*9c80*/  F2FP.BF16.F32.PACK_AB R23, R80, R89 ;  /* 0x000000595017723e */ /* 0x000fe200000010ff */
[-C--:B------:R-:W-:Y:S01]  /*9c90*/  FMUL.FTZ R53, R53, R11.reuse ;  /* 0x0000000b35357220 */ /* 0x080fe20000410000 */
[----:B------:R-:W-:Y:S01]  /*9ca0*/  FMUL.FTZ R56, R56, R11 ;  /* 0x0000000b38387220 */ /* 0x000fe20000410000 */
[----:B------:R-:W0:Y:S01]  /*9cb0*/  MUFU.EX2 R17, R17 ;  /* 0x0000001100117308 */ /* 0x000e220000000800 */
[----:B-1----:R-:W-:Y:S01]  /*9cc0*/  FADD.FTZ R6, R110, R77 ;  /* 0x0000004d6e067221 */ /* 0x002fe20000010000 */
[----:B------:R-:W-:Y:S01]  /*9cd0*/  F2FP.BF16.F32.PACK_AB R77, R84, R81 ;  /* 0x00000051544d723e */ /* 0x000fe200000010ff */
[----:B------:R1:W-:Y:S01]  /*9ce0*/  STSM.16.M88.4 [R0+0x2a300], R20 ;  /* 0x02a3001400007844 */ /* 0x0003e20000000200 */
[----:B------:R-:W-:Y:S01]  /*9cf0*/  F2FP.BF16.F32.PACK_AB R96, R110, R15 ;  /* 0x0000000f6e60723e */ /* 0x000fe200000010ff */
[-C--:B------:R-:W-:Y:S01]  /*9d00*/  FMUL.FTZ R57, R57, R11.reuse ;  /* 0x0000000b39397220 */ /* 0x080fe20000410000 */
[-C--:B------:R-:W-:Y:S01]  /*9d10*/  FMUL.FTZ R60, R60, R11.reuse ;  /* 0x0000000b3c3c7220 */ /* 0x080fe20000410000 */
[----:B------:R-:W-:Y:S01]  /*9d20*/  FMUL.FTZ R61, R61, R11 ;  /* 0x0000000b3d3d7220 */ /* 0x000fe20000410000 */
[----:B------:R-:W3:Y:S01]  /*9d30*/  MUFU.EX2 R82, R82 ;  /* 0x0000005200527308 */ /* 0x000ee20000000800 */
[C---:B--2---:R-:W-:Y:S01]  /*9d40*/  FADD.FTZ R79, R94.reuse, R79 ;  /* 0x0000004f5e4f7221 */ /* 0x044fe20000010000 */
[----:B------:R-:W-:Y:S01]  /*9d50*/  F2FP.BF16.F32.PACK_AB R97, R94, R99 ;  /* 0x000000635e61723e */ /* 0x000fe200000010ff */
[-C--:B------:R-:W-:Y:S01]  /*9d60*/  FMUL.FTZ R64, R64, R11.reuse ;  /* 0x0000000b40407220 */ /* 0x080fe20000410000 */
[-C--:B------:R-:W-:Y:S01]  /*9d70*/  FMUL.FTZ R65, R65, R11.reuse ;  /* 0x0000000b41417220 */ /* 0x080fe20000410000 */
[-C--:B------:R-:W-:Y:S01]  /*9d80*/  FMUL.FTZ R68, R68, R11.reuse ;  /* 0x0000000b44447220 */ /* 0x080fe20000410000 */
[----:B------:R-:W-:Y:S01]  /*9d90*/  FMUL.FTZ R69, R69, R11 ;  /* 0x0000000b45457220 */ /* 0x000fe20000410000 */
        /* <DEDUP_REMOVED lines=10> */
[----:B---3--:R-:W-:Y:S01]  /*9e40*/  FADD.FTZ R6, R82, R79 ;  /* 0x0000004f52067221 */ /* 0x008fe20000010000 */
[----:B------:R-:W-:Y:S01]  /*9e50*/  F2FP.BF16.F32.PACK_AB R79, R85, R73 ;  /* 0x00000049554f723e */ /* 0x000fe200000010ff */
[-C--:B------:R-:W-:Y:S01]  /*9e60*/  FMUL.FTZ R39, R39, R10.reuse ;  /* 0x0000000a27277220 */ /* 0x080fe20000410000 */
[-C--:B------:R-:W-:Y:S01]  /*9e70*/  FMUL.FTZ R42, R42, R10.reuse ;  /* 0x0000000a2a2a7220 */ /* 0x080fe20000410000 */
[-C--:B------:R-:W-:Y:S01]  /*9e80*/  FMUL.FTZ R43, R43, R10.reuse ;  /* 0x0000000a2b2b7220 */ /* 0x080fe20000410000 */
[-C--:B------:R-:W-:Y:S01]  /*9e90*/  FMUL.FTZ R46, R46, R10.reuse ;  /* 0x0000000a2e2e7220 */ /* 0x080fe20000410000 */
[----:B------:R3:W-:Y:S01]  /*9ea0*/  STSM.16.M88.4 [R0+0x2bb00], R76 ;  /* 0x02bb004c00007844 */ /* 0x0007e20000000200 */
[----:B------:R-:W4:Y:S01]  /*9eb0*/  MUFU.EX2 R90, R90 ;  /* 0x0000005a005a7308 */ /* 0x000f220000000800 */
[C---:B--2---:R-:W-:Y:S01]  /*9ec0*/  FADD.FTZ R18, R98.reuse, R5 ;  /* 0x0000000562127221 */ /* 0x044fe20000010000 */
[----:B------:R-:W-:Y:S01]  /*9ed0*/  F2FP.BF16.F32.PACK_AB R98, R98, R17 ;  /* 0x000000116262723e */ /* 0x000fe200000010ff */
[-C--:B------:R-:W-:Y:S01]  /*9ee0*/  FMUL.FTZ R47, R47, R10.reuse ;  /* 0x0000000a2f2f7220 */ /* 0x080fe20000410000 */
[-C--:B------:R-:W-:Y:S01]  /*9ef0*/  FMUL.FTZ R50, R50, R10.reuse ;  /* 0x0000000a32327220 */ /* 0x080fe20000410000 */
[-C--:B------:R-:W-:Y:S01]  /*9f00*/  FMUL.FTZ R51, R51, R10.reuse ;  /* 0x0000000a33337220 */ /* 0x080fe20000410000 */
[-C--:B------:R-:W-:Y:S01]  /*9f10*/  FMUL.FTZ R54, R54, R10.reuse ;  /* 0x0000000a36367220 */ /* 0x080fe20000410000 */
[----:B------:R-:W-:Y:S01]  /*9f20*/  FMUL.FTZ R55, R55, R10 ;  /* 0x0000000a37377220 */ /* 0x000fe20000410000 */
[----:B------:R-:W1:Y:S01]  /*9f30*/  MUFU.EX2 R102, R102 ;  /* 0x0000006600667308 */ /* 0x000e620000000800 */
[C---:B0-----:R-:W-:Y:S01]  /*9f40*/  F2FP.BF16.F32.PACK_AB R99, R91.reuse, R82 ;  /* 0x000000525b63723e */ /* 0x041fe200000010ff */
[----:B------:R-:W-:Y:S01]  /*9f50*/  FADD.FTZ R5, R91, R6 ;  /* 0x000000065b057221 */ /* 0x000fe20000010000 */
[-C--:B------:R-:W-:Y:S01]  /*9f60*/  FMUL.FTZ R58, R58, R10.reuse ;  /* 0x0000000a3a3a7220 */ /* 0x080fe20000410000 */
[-C--:B------:R-:W-:Y:S01]  /*9f70*/  FMUL.FTZ R59, R59, R10.reuse ;  /* 0x0000000a3b3b7220 */ /* 0x080fe20000410000 */
[-C--:B------:R-:W-:Y:S01]  /*9f80*/  FMUL.FTZ R62, R62, R10.reuse ;  /* 0x0000000a3e3e7220 */ /* 0x080fe20000410000 */
[----:B------:R2:W-:Y:S01]  /*9f90*/  STSM.16.M88.4 [R0+0x2d300], R96 ;  /* 0x02d3006000007844 */ /* 0x0005e20000000200 */
[-C--:B------:R-:W-:Y:S01]  /*9fa0*/  FMUL.FTZ R63, R63, R10.reuse ;  /* 0x0000000a3f3f7220 */ /* 0x080fe20000410000 */
[----:B------:R-:W-:Y:S01]  /*9fb0*/  MUFU.EX2 R86, R86 ;  /* 0x0000005600567308 */ /* 0x000fe20000000800 */
[----:B----4-:R-:W-:Y:S01]  /*9fc0*/  FADD.FTZ R5, R90, R5 ;  /* 0x000000055a057221 */ /* 0x010fe20000010000 */
[-C--:B------:R-:W-:Y:S01]  /*9fd0*/  FMUL.FTZ R66, R66, R10.reuse ;  /* 0x0000000a42427220 */ /* 0x080fe20000410000 */
[-C--:B------:R-:W-:Y:S01]  /*9fe0*/  FMUL.FTZ R67, R67, R10.reuse ;  /* 0x0000000a43437220 */ /* 0x080fe20000410000 */
[-C--:B------:R-:W-:Y:S01]  /*9ff0*/  FMUL.FTZ R70, R70, R10.reuse ;  /* 0x0000000a46467220 */ /* 0x080fe20000410000 */
[----:B------:R-:W-:Y:S01]  /*a000*/  FMUL.FTZ R71, R71, R10 ;  /* 0x0000000a47477220 */ /* 0x000fe20000410000 */
[----:B------:R-:W-:-:S02]  /*a010*/  IMAD.MOV.U32 R11, RZ, RZ, R72 ;  /* 0x000000ffff0b7224 */ /* 0x000fc400078e0048 */
[----:B------:R-:W0:Y:S01]  /*a020*/  MUFU.EX2 R87, R87 ;  /* 0x0000005700577308 */ /* 0x000e220000000800 */
[C---:B-1----:R-:W-:Y:S01]  /*a030*/  F2FP.BF16.F32.PACK_AB R21, R102.reuse, R90 ;  /* 0x0000005a6615723e */ /* 0x042fe200000010ff */
[----:B------:R-:W-:Y:S01]  /*a040*/  FADD.FTZ R5, R102, R5 ;  /* 0x0000000566057221 */ /* 0x000fe20000010000 */
[----:B------:R-:W-:-:S05]  /*a050*/  IMAD.MOV.U32 R10, RZ, RZ, R75 ;  /* 0x000000ffff0a7224 */ /* 0x000fca00078e004b */
[----:B------:R-:W1:Y:S08]  /*a060*/  MUFU.EX2 R19, R19 ;  /* 0x0000001300137308 */ /* 0x000e700000000800 */
[----:B------:R-:W4:Y:S01]  /*a070*/  MUFU.EX2 R14, R111 ;  /* 0x0000006f000e7308 */ /* 0x000f220000000800 */
[----:B0-----:R-:W-:-:S07]  /*a080*/  F2FP.BF16.F32.PACK_AB R23, R87, R86 ;  /* 0x000000565717723e */ /* 0x001fce00000010ff */
[----:B------:R-:W0:Y:S01]  /*a090*/  MUFU.EX2 R119, R119 ;  /* 0x0000007700777308 */ /* 0x000e220000000800 */
[----:B-1----:R-:W-:Y:S01]  /*a0a0*/  FADD.FTZ R13, R19, R18 ;  /* 0x00000012130d7221 */ /* 0x002fe20000010000 */
[----:B------:R-:W-:-:S04]  /*a0b0*/  FADD.FTZ R18, R86, R5 ;  /* 0x0000000556127221 */ /* 0x000fc80000010000 */
[----:B------:R-:W-:Y:S02]  /*a0c0*/  FADD.FTZ R18, R87, R18 ;  /* 0x0000001257127221 */ /* 0x000fe40000010000 */
[----:B------:R-:W1:Y:S01]  /*a0d0*/  MUFU.EX2 R139, R139 ;  /* 0x0000008b008b7308 */ /* 0x000e620000000800 */
[C---:B----4-:R-:W-:Y:S01]  /*a0e0*/  F2FP.BF16.F32.PACK_AB R20, R14.reuse, R19 ;  /* 0x000000130e14723e */ /* 0x050fe200000010ff */
[----:B------:R-:W-:Y:S01]  /*a0f0*/  FADD.FTZ R6, R14, R13 ;  /* 0x0000000d0e067221 */ /* 0x000fe20000010000 */
[----:B------:R-:W-:-:S05]  /*a100*/  IMAD.MOV.U32 R13, RZ, RZ, R4 ;  /* 0x000000ffff0d7224 */ /* 0x000fca00078e0004 */
[----:B------:R-:W4:Y:S01]  /*a110*/  MUFU.EX2 R83, R83 ;  /* 0x0000005300537308 */ /* 0x000f220000000800 */
[----:B0-----:R-:W-:-:S07]  /*a120*/  FADD.FTZ R6, R119, R6 ;  /* 0x0000000677067221 */ /* 0x001fce0000010000 */
[----:B------:R-:W3:Y:S01]  /*a130*/  MUFU.EX2 R95, R95 ;  /* 0x0000005f005f7308 */ /* 0x000ee20000000800 */
[C---:B-1----:R-:W-:Y:S01]  /*a140*/  F2FP.BF16.F32.PACK_AB R22, R139.reuse, R119 ;  /* 0x000000778b16723e */ /* 0x042fe200000010ff */
[----:B------:R-:W-:-:S04]  /*a150*/  FADD.FTZ R6, R139, R6 ;  /* 0x000000068b067221 */ /* 0x000fc80000010000 */
[----:B------:R2:W-:Y:S02]  /*a160*/  STSM.16.M88.4 [R0+0x2eb00], R20 ;  /* 0x02eb001400007844 */ /* 0x0005e40000000200 */
[----:B------:R-:W0:Y:S01]  /*a170*/  MUFU.EX2 R101, R101 ;  /* 0x0000006500657308 */ /* 0x000e220000000800 */
[----:B----4-:R-:W-:-:S07]  /*a180*/  FADD.FTZ R18, R83, R18 ;  /* 0x0000001253127221 */ /* 0x010fce0000010000 */
[----:B------:R-:W1:Y:S01]  /*a190*/  MUFU.EX2 R100, R100 ;  /* 0x0000006400647308 */ /* 0x000e620000000800 */
[C---:B---3--:R-:W-:Y:S01]  /*a1a0*/  F2FP.BF16.F32.PACK_AB R77, R95.reuse, R83 ;  /* 0x000000535f4d723e */ /* 0x048fe200000010ff */
[----:B------:R-:W-:-:S06]  /*a1b0*/  FADD.FTZ R18, R95, R18 ;  /* 0x000000125f127221 */ /* 0x000fcc0000010000 */
[----:B------:R-:W3:Y:S01]  /*a1c0*/  MUFU.EX2 R137, R137 ;  /* 0x0000008900897308 */ /* 0x000ee20000000800 */
[----:B0-----:R-:W-:-:S07]  /*a1d0*/  FADD.FTZ R5, R101, R18 ;  /* 0x0000001265057221 */ /* 0x001fce0000010000 */
[----:B------:R-:W0:Y:S01]  /*a1e0*/  MUFU.EX2 R140, R140 ;  /* 0x0000008c008c7308 */ /* 0x000e220000000800 */
[C---:B-1----:R-:W-:Y:S01]  /*a1f0*/  F2FP.BF16.F32.PACK_AB R79, R100.reuse, R101 ;  /* 0x00000065644f723e */ /* 0x042fe200000010ff */
[----:B------:R-:W-:-:S06]  /*a200*/  FADD.FTZ R5, R100, R5 ;  /* 0x0000000564057221 */ /* 0x000fcc0000010000 */
[----:B------:R-:W1:Y:S01]  /*a210*/  MUFU.EX2 R109, R109 ;  /* 0x0000006d006d7308 */ /* 0x000e620000000800 */
[----:B---3--:R-:W-:-:S07]  /*a220*/  FADD.FTZ R6, R137, R6 ;  /* 0x0000000689067221 */ /* 0x008fce0000010000 */
[----:B------:R-:W3:Y:S01]  /*a230*/  MUFU.EX2 R138, R138 ;  /* 0x0000008a008a7308 */ /* 0x000ee20000000800 */
[C---:B0-----:R-:W-:Y:S01]  /*a240*/  F2FP.BF16.F32.PACK_AB R76, R140.reuse, R137 ;  /* 0x000000898c4c723e */ /* 0x041fe200000010ff */
[----:B------:R-:W-:-:S04]  /*a250*/  FADD.FTZ R6, R140, R6 ;  /* 0x000000068c067221 */ /* 0x000fc80000010000 */
[----:B-1----:R-:W-:Y:S01]  /*a260*/  FADD.FTZ R6, R109, R6 ;  /* 0x000000066d067221 */ /* 0x002fe20000010000 */
[----:B---3--:R-:W-:-:S03]  /*a270*/  F2FP.BF16.F32.PACK_AB R78, R138, R109 ;  /* 0x0000006d8a4e723e */ /* 0x008fc600000010ff */
        /* <DEDUP_REMOVED lines=10> */
.L_x_11266:
[----:B------:R-:W-:-:S13]  /*a320*/  ISETP.GE.AND P2, PT, R9, R156, PT ;  /* 0x0000009c0900720c */ /* 0x000fda0003f46270 */
[----:B------:R-:W-:Y:S05]  /*a330*/  @!P2 BRA `(.L_x_11276) ;  /* 0x0000004000b4a947 */ /* 0x000fea0003800000 */
[----:B------:R-:W1:Y:S01]  /*a340*/  S2R R10, SR_TID.X ;  /* 0x00000000000a7919 */ /* 0x000e620000002100 */
[----:B------:R-:W-:Y:S01]  /*a350*/  R2UR UR5, R157 ;  /* 0x000000009d0572ca */ /* 0x000fe200000e0000 */
[----:B------:R-:W-:Y:S01]  /*a360*/  UMOV UR23, 0xc0000010 ;  /* 0xc000001000177882 */ /* 0x000fe20000000000 */
[----:B------:R-:W-:Y:S01]  /*a370*/  UMOV UR27, 0xc0000010 ;  /* 0xc0000010001b7882 */ /* 0x000fe20000000000 */
[----:B------:R-:W-:Y:S01]  /*a380*/  IMAD.MOV.U32 R8, RZ, RZ, R72 ;  /* 0x000000ffff087224 */ /* 0x000fe200078e0048 */
[----:B------:R-:W-:Y:S01]  /*a390*/  UMOV UR7, UR4 ;  /* 0x0000000400077c82 */ /* 0x000fe20008000000 */
[----:B------:R-:W-:Y:S01]  /*a3a0*/  IMAD.MOV.U32 R7, RZ, RZ, R75 ;  /* 0x000000ffff077224 */ /* 0x000fe200078e004b */
[----:B------:R-:W-:Y:S01]  /*a3b0*/  UMOV UR57, 0xc0000010 ;  /* 0xc000001000397882 */ /* 0x000fe20000000000 */
[----:B------:R-:W-:Y:S01]  /*a3c0*/  IMAD.U32 R153, RZ, RZ, UR23 ;  /* 0x00000017ff997e24 */ /* 0x000fe2000f8e00ff */
[----:B------:R-:W-:Y:S01]  /*a3d0*/  UMOV UR53, 0xc0000010 ;  /* 0xc000001000357882 */ /* 0x000fe20000000000 */
[----:B------:R-:W-:-:S02]  /*a3e0*/  IMAD.U32 R151, RZ, RZ, UR27 ;  /* 0x0000001bff977e24 */ /* 0x000fc4000f8e00ff */
[----:B------:R-:W-:Y:S02]  /*a3f0*/  IMAD.U32 R147, RZ, RZ, UR23 ;  /* 0x00000017ff937e24 */ /* 0x000fe4000f8e00ff */
[----:B------:R-:W-:-:S04]  /*a400*/  ULOP3.LUT UR5, UR5, 0x10000, URZ, 0xfc, !UPT ;  /* 0x0001000005057892 */ /* 0x000fc8000f8efc3f */
[----:B------:R-:W-:Y:S02]  /*a410*/  UIADD3 UR6, UR5, 0x180, URZ ;  /* 0x0000018005067890 */ /* 0x000fe4000fffe03f */
[----:B------:R-:W-:Y:S02]  /*a420*/  UIADD3 UR10, UR5, 0x300, URZ ;  /* 0x00000300050a7890 */ /* 0x000fe4000fffe03f */
[----:B------:R-:W-:Y:S01]  /*a430*/  IMAD.U32 R155, RZ, RZ, UR5 ;  /* 0x00000005ff9b7e24 */ /* 0x000fe2000f8e00ff */
[----:B------:R-:W-:Y:S02]  /*a440*/  UIADD3 UR11, UR5, 0x480, URZ ;  /* 0x00000480050b7890 */ /* 0x000fe4000fffe03f */
[----:B------:R-:W-:Y:S02]  /*a450*/  UIADD3 UR14, UR5, 0x600, URZ ;  /* 0x00000600050e7890 */ /* 0x000fe4000fffe03f */
[----:B------:R-:W-:Y:S02]  /*a460*/  UIADD3 UR15, UR5, 0x780, URZ ;  /* 0x00000780050f7890 */ /* 0x000fe4000fffe03f */
[----:B------:R-:W-:Y:S01]  /*a470*/  UIADD3 UR18, UR5, 0x900, URZ ;  /* 0x0000090005127890 */ /* 0x000fe2000fffe03f */
[----:B------:R-:W-:Y:S01]  /*a480*/  UMOV UR22, UR6 ;  /* 0x0000000600167c82 */ /* 0x000fe20008000000 */
[----:B------:R-:W-:Y:S01]  /*a490*/  UMOV UR26, UR10 ;  /* 0x0000000a001a7c82 */ /* 0x000fe20008000000 */
[----:B-1----:R-:W-:Y:S01]  /*a4a0*/  SHF.R.U32.HI R11, RZ, 0x7, R10 ;  /* 0x00000007ff0b7819 */ /* 0x002fe2000001160a */
[----:B------:R-:W-:Y:S01]  /*a4b0*/  UMOV UR10, UR11 ;  /* 0x0000000b000a7c82 */ /* 0x000fe20008000000 */
[----:B------:R-:W-:Y:S01]  /*a4c0*/  MOV R152, UR22 ;  /* 0x0000001600987c02 */ /* 0x000fe20008000f00 */
[----:B------:R-:W-:Y:S01]  /*a4d0*/  UMOV UR22, UR14 ;  /* 0x0000000e00167c82 */ /* 0x000fe20008000000 */
[----:B------:R-:W-:Y:S01]  /*a4e0*/  ISETP.GE.U32.AND P2, PT, R10, 0x180, PT ;  /* 0x000001800a00780c */ /* 0x000fe20003f46070 */
[----:B------:R-:W-:Y:S01]  /*a4f0*/  VIADD R154, R11, 0x9 ;  /* 0x000000090b9a7836 */ /* 0x000fe20000000000 */
[----:B------:R-:W-:Y:S01]  /*a500*/  UMOV UR14, UR15 ;  /* 0x0000000f000e7c82 */ /* 0x000fe20008000000 */
[----:B------:R-:W-:Y:S01]  /*a510*/  IMAD.U32 R148, RZ, RZ, UR10 ;  /* 0x0000000aff947e24 */ /* 0x000fe2000f8e00ff */
[----:B------:R-:W-:Y:S01]  /*a520*/  UMOV UR11, 0xc0000010 ;  /* 0xc0000010000b7882 */ /* 0x000fe20000000000 */
[----:B------:R-:W-:Y:S01]  /*a530*/  UMOV UR15, 0xc0000010 ;  /* 0xc0000010000f7882 */ /* 0x000fe20000000000 */
[----:B------:R-:W-:Y:S01]  /*a540*/  UMOV UR10, UR18 ;  /* 0x00000012000a7c82 */ /* 0x000fe20008000000 */
[----:B------:R-:W-:Y:S01]  /*a550*/  IMAD.MOV.U32 R10, RZ, RZ, R4 ;  /* 0x000000ffff0a7224 */ /* 0x000fe200078e0004 */
[----:B------:R-:W-:Y:S01]  /*a560*/  SEL R154, R154, 0x9, !P2 ;  /* 0x000000099a9a7807 */ /* 0x000fe20005000000 */
[----:B------:R-:W-:Y:S01]  /*a570*/  IMAD.U32 R150, RZ, RZ, UR26 ;  /* 0x0000001aff967e24 */ /* 0x000fe2000f8e00ff */
[----:B------:R-:W-:Y:S01]  /*a580*/  UIADD3 UR56, UR5, 0xa80, URZ ;  /* 0x00000a8005387890 */ /* 0x000fe2000fffe03f */
[----:B------:R-:W-:Y:S01]  /*a590*/  IMAD.U32 R149, RZ, RZ, UR11 ;  /* 0x0000000bff957e24 */ /* 0x000fe2000f8e00ff */
[----:B------:R-:W-:Y:S01]  /*a5a0*/  UIADD3 UR52, UR5, 0xc00, URZ ;  /* 0x00000c0005347890 */ /* 0x000fe2000fffe03f */
[----:B------:R-:W-:-:S02]  /*a5b0*/  IMAD.U32 R146, RZ, RZ, UR22 ;  /* 0x00000016ff927e24 */ /* 0x000fc4000f8e00ff */
[----:B------:R-:W-:Y:S01]  /*a5c0*/  IMAD.U32 R18, RZ, RZ, UR14 ;  /* 0x0000000eff127e24 */ /* 0x000fe2000f8e00ff */
[----:B------:R-:W-:Y:S01]  /*a5d0*/  ULDC UR5, c[0x0][0x9d8] ;  /* 0x0002760000057ab9 */ /* 0x000fe20000000800 */
[----:B------:R-:W-:Y:S02]  /*a5e0*/  IMAD.U32 R19, RZ, RZ, UR15 ;  /* 0x0000000fff137e24 */ /* 0x000fe4000f8e00ff */
[----:B0-2---:R-:W-:Y:S02]  /*a5f0*/  IMAD.U32 R20, RZ, RZ, UR10 ;  /* 0x0000000aff147e24 */ /* 0x005fe4000f8e00ff */
[----:B------:R-:W-:-:S07]  /*a600*/  IMAD.U32 R21, RZ, RZ, UR11 ;  /* 0x0000000bff157e24 */ /* 0x000fce000f8e00ff */
.L_x_11285:
[----:B------:R-:W-:Y:S01]  /*a610*/  R2UR UR10, R145 ;  /* 0x00000000910a72ca */ /* 0x000fe200000e0000 */
[----:B------:R-:W-:-:S04]  /*a620*/  UIADD3 UR4, UR7, 0x1, URZ ;  /* 0x0000000107047890 */ /* 0x000fc8000fffe03f */
[----:B------:R-:W-:-:S04]  /*a630*/  UISETP.NE.AND UP0, UPT, UR4, 0x2, UPT ;  /* 0x000000020400788c */ /* 0x000fc8000bf05270 */
[----:B------:R-:W-:Y:S02]  /*a640*/  USEL UR6, URZ, 0x1, UP0 ;  /* 0x000000013f067887 */ /* 0x000fe40008000000 */
[----:B------:R-:W-:Y:S02]  /*a650*/  USEL UR4, UR4, URZ, UP0 ;  /* 0x0000003f04047287 */ /* 0x000fe40008000000 */
[----:B------:R-:W-:Y:S02]  /*a660*/  ISETP.NE.AND P3, PT, RZ, UR10, PT ;  /* 0x0000000aff007c0c */ /* 0x000fe4000bf65270 */
[----:B------:R-:W-:-:S11]  /*a670*/  LOP3.LUT R4, R10, UR6, RZ, 0x3c, !PT ;  /* 0x000000060a047c12 */ /* 0x000fd6000f8e3cff */
[----:B----4-:R-:W-:Y:S05]  /*a680*/  @P3 BRA `(.L_x_11277) ;  /* 0x0000000000283947 */ /* 0x010fea0003800000 */
[----:B------:R-:W-:Y:S05]  /*a690*/  @!P0 BRA `(.L_x_11278) ;  /* 0x0000000000048947 */ /* 0x000fea0003800000 */
[----:B------:R-:W-:Y:S01]  /*a6a0*/  BPT.TRAP 0x1 ;  /* 0x000000040000795c */ /* 0x000fe20000300000 */
.L_x_11278:
[----:B------:R-:W-:Y:S01]  /*a6b0*/  ULEA UR6, UR4, UR60, 0x3 ;  /* 0x0000003c04067291 */ /* 0x000fe2000f8e183f */
[----:B------:R-:W-:-:S08]  /*a6c0*/  SHF.L.U32 R11, R4, 0x1f, RZ ;  /* 0x0000001f040b7819 */ /* 0x000fd000000006ff */
[----:B------:R0:W1:Y:S01]  /*a6d0*/  SYNCS.PHASECHK.TRANS64.TRYWAIT P2, [UR6+0x31c30], R11 ;  /* 0x031c300bff0075a7 */ /* 0x0000620008040146 */
[----:B------:R-:W-:Y:S05]  /*a6e0*/  @!P0 BRA `(.L_x_11279) ;  /* 0x0000000000048947 */ /* 0x000fea0003800000 */
[----:B------:R-:W-:Y:S01]  /*a6f0*/  BPT.TRAP 0x1 ;  /* 0x000000040000795c */ /* 0x000fe20000300000 */
.L_x_11279:
[----:B-1----:R-:W-:Y:S05]  /*a700*/  @P2 BRA `(.L_x_11277) ;  /* 0x0000000000082947 */ /* 0x002fea0003800000 */
[----:B------:R-:W1:Y:S02]  /*a710*/  SYNCS.PHASECHK.TRANS64.TRYWAIT P2, [UR6+0x31c30], R11 ;  /* 0x031c300bff0075a7 */ /* 0x000e640008040146 */
[----:B-1----:R-:W-:Y:S05]  /*a720*/  @!P2 BRA `(.L_x_11280) ;  /* 0x000000a0004ca947 */ /* 0x002fea0003800000 */
.L_x_11277:
[----:B-1----:R-:W1:Y:S01]  /*a730*/  S2R R12, SR_TID.X ;  /* 0x00000000000c7919 */ /* 0x002e620000002100 */
        /* <DEDUP_REMOVED lines=24> */
[----:B------:R-:W-:Y:S01]  /*a8c0*/  UMOV UR48, UR24 ;  /* 0x0000001800307c82 */ /* 0x000fe20008000000 */
[----:B------:R-:W-:Y:S01]  /*a8d0*/  UMOV UR49, UR25 ;  /* 0x0000001900317c82 */ /* 0x000fe20008000000 */
[----:B------:R-:W-:Y:S01]  /*a8e0*/  UMOV UR51, 0x80000020 ;  /* 0x8000002000337882 */ /* 0x000fe20000000000 */
[----:B------:R-:W-:Y:S01]  /*a8f0*/  UIADD3 UR10, UR6, 0x202, URZ ;  /* 0x00000202060a7890 */ /* 0x000fe2000fffe03f */
[----:B-1----:R-:W-:Y:S01]  /*a900*/  SHF.R.U32.HI R12, RZ, 0x7, R12 ;  /* 0x00000007ff0c7819 */ /* 0x002fe2000001160c */
[----:B------:R-:W-:Y:S01]  /*a910*/  UMOV UR11, 0x80000020 ;  /* 0x80000020000b7882 */ /* 0x000fe20000000000 */
[----:B------:R-:W-:Y:S01]  /*a920*/  UIADD3 UR14, UR6, 0x440, URZ ;  /* 0x00000440060e7890 */ /* 0x000fe2000fffe03f */
[----:B------:R-:W-:-:S02]  /*a930*/  UMOV UR15, 0x80000020 ;  /* 0x80000020000f7882 */ /* 0x000fc40000000000 */
[----:B------:R-:W-:Y:S01]  /*a940*/  VIADD R12, R12, 0x8 ;  /* 0x000000080c0c7836 */ /* 0x000fe20000000000 */
[----:B------:R-:W-:Y:S01]  /*a950*/  UIADD3 UR18, UR6, 0x480, URZ ;  /* 0x0000048006127890 */ /* 0x000fe2000fffe03f */
[----:B------:R-:W-:Y:S01]  /*a960*/  UMOV UR19, 0x80000020 ;  /* 0x8000002000137882 */ /* 0x000fe20000000000 */
[----:B------:R-:W-:Y:S02]  /*a970*/  UIADD3 UR22, UR6, 0x482, URZ ;  /* 0x0000048206167890 */ /* 0x000fe4000fffe03f */
[----:B------:R1:W-:Y:S06]  /*a980*/  BAR.SYNC.DEFER_BLOCKING R12, 0x100 ;  /* 0x0004000c0000751d */ /* 0x0003ec0000010000 */
[----:B------:R-:W-:Y:S01]  /*a990*/  UMOV UR23, 0x80000020 ;  /* 0x8000002000177882 */ /* 0x000fe20000000000 */
        /* <DEDUP_REMOVED lines=322> */
.L_x_11282:
[----:B------:R-:W-:Y:S01]  /*bdc0*/  ULEA UR6, UR7, UR60, 0x3 ;  /* 0x0000003c07067291 */ /* 0x000fe2000f8e183f */
[----:B------:R-:W-:-:S08]  /*bdd0*/  SHF.L.U32 R10, R10, 0x1f, RZ ;  /* 0x0000001f0a0a7819 */ /* 0x000fd000000006ff */
[----:B------:R1:W2:Y:S01]  /*bde0*/  SYNCS.PHASECHK.TRANS64.TRYWAIT P2, [UR6+0x31c50], R10 ;  /* 0x031c500aff0075a7 */ /* 0x0002a20008040146 */
[----:B------:R-:W-:Y:S05]  /*bdf0*/  @!P0 BRA `(.L_x_11283) ;  /* 0x0000000000048947 */ /* 0x000fea0003800000 */
[----:B------:R-:W-:Y:S01]  /*be00*/  BPT.TRAP 0x1 ;  /* 0x000000040000795c */ /* 0x000fe20000300000 */
.L_x_11283:
[----:B--2---:R-:W-:Y:S05]  /*be10*/  @P2 BRA `(.L_x_11281) ;  /* 0x0000000000082947 */ /* 0x004fea0003800000 */
[----:B------:R-:W2:Y:S02]  /*be20*/  SYNCS.PHASECHK.TRANS64.TRYWAIT P2, [UR6+0x31c50], R10 ;  /* 0x031c500aff0075a7 */ /* 0x000ea40008040146 */
[----:B--2---:R-:W-:Y:S05]  /*be30*/  @!P2 BRA `(.L_x_11284) ;  /* 0x0000008800a0a947 */ /* 0x004fea0003800000 */
.L_x_11281:
[----:B------:R-:W-:Y:S01]  /*be40*/  UIADD3 UR6, UR60, 0x200, URZ ;  /* 0x000002003c067890 */ /* 0x000fe2000fffe03f */
[----:B------:R-:W-:Y:S01]  /*be50*/  R2UR UR10, R155 ;  /* 0x000000009b0a72ca */ /* 0x000fe200000e0000 */
[----:B------:R-:W-:Y:S01]  /*be60*/  WARPGROUP.ARRIVE ;  /* 0x00000000000079c5 */ /* 0x000fe20000000000 */
[----:B------:R-:W-:Y:S01]  /*be70*/  UMOV UR29, 0xc0000010 ;  /* 0xc0000010001d7882 */ /* 0x000fe20000000000 */
[----:B------:R-:W-:Y:S01]  /*be80*/  USHF.R.U32.HI UR6, URZ, 0x4, UR6 ;  /* 0x000000043f067899 */ /* 0x000fe20008011606 */
[----:B------:R-:W-:Y:S01]  /*be90*/  R2UR UR32, R152 ;  /* 0x00000000982072ca */ /* 0x000fe200000e0000 */
[----:B------:R-:W-:Y:S01]  /*bea0*/  UMOV UR31, 0x80000020 ;  /* 0x80000020001f7882 */ /* 0x000fe20000000000 */
[----:B------:R-:W-:Y:S01]  /*beb0*/  R2UR UR33, R153 ;  /* 0x00000000992172ca */ /* 0x000fe200000e0000 */
[----:B------:R-:W-:Y:S01]  /*bec0*/  ULOP3.LUT UR6, UR6, 0x3fff, URZ, 0xc0, !UPT ;  /* 0x00003fff06067892 */ /* 0x000fe2000f8ec03f */
[----:B01----:R-:W-:Y:S01]  /*bed0*/  FMUL.FTZ R10, R136, UR5 ;  /* 0x00000005880a7c20 */ /* 0x003fe20008410000 */
[----:B------:R-:W-:Y:S01]  /*bee0*/  UMOV UR35, 0x80000020 ;  /* 0x8000002000237882 */ /* 0x000fe20000000000 */
[----:B------:R-:W-:Y:S01]  /*bef0*/  FMUL.FTZ R11, R137, UR5 ;  /* 0x00000005890b7c20 */ /* 0x000fe20008410000 */
[----:B------:R-:W-:Y:S01]  /*bf00*/  ULOP3.LUT UR6, UR6, 0x2400000, URZ, 0xfc, !UPT ;  /* 0x0240000006067892 */ /* 0x000fe2000f8efc3f */
[----:B------:R-:W-:Y:S01]  /*bf10*/  FMUL.FTZ R12, R140, UR5 ;  /* 0x000000058c0c7c20 */ /* 0x000fe20008410000 */
[----:B------:R-:W-:Y:S01]  /*bf20*/  UMOV UR28, UR10 ;  /* 0x0000000a001c7c82 */ /* 0x000fe20008000000 */
[----:B------:R-:W0:Y:S01]  /*bf30*/  MUFU.TANH R10, R10 ;  /* 0x0000000a000a7308 */ /* 0x000e220000002400 */
[----:B------:R-:W-:Y:S01]  /*bf40*/  UIMAD UR30, UR7, 0x6c0, UR6 ;  /* 0x000006c0071e78a4 */ /* 0x000fe2000f8e0206 */
[----:B------:R-:W-:Y:S01]  /*bf50*/  FMUL.FTZ R13, R141, UR5 ;  /* 0x000000058d0d7c20 */ /* 0x000fe20008410000 */
[----:B------:R-:W-:Y:S01]  /*bf60*/  FMUL.FTZ R15, R128, UR5 ;  /* 0x00000005800f7c20 */ /* 0x000fe20008410000 */
[----:B------:R-:W-:Y:S01]  /*bf70*/  FMUL.FTZ R16, R129, UR5 ;  /* 0x0000000581107c20 */ /* 0x000fe20008410000 */
[----:B------:R-:W-:Y:S01]  /*bf80*/  UIADD3 UR6, UR30, 0x40, URZ ;  /* 0x000000401e067890 */ /* 0x000fe2000fffe03f */
[----:B------:R-:W-:Y:S01]  /*bf90*/  FMUL.FTZ R23, R132, UR5 ;  /* 0x0000000584177c20 */ /* 0x000fe20008410000 */
[----:B------:R-:W-:Y:S01]  /*bfa0*/  FMUL.FTZ R22, R131, UR5 ;  /* 0x0000000583167c20 */ /* 0x000fe20008410000 */
[----:B------:R-:W1:Y:S01]  /*bfb0*/  MUFU.TANH R11, R11 ;  /* 0x0000000b000b7308 */ /* 0x000e620000002400 */
[----:B------:R-:W-:Y:S01]  /*bfc0*/  FMUL.FTZ R128, R133, UR5 ;  /* 0x0000000585807c20 */ /* 0x000fe20008410000 */
[----:B------:R-:W-:Y:S01]  /*bfd0*/  HGMMA.64x96x16.F32.BF16 R24, gdesc[UR28].tnspB, R24, gsb0 ;  /* 0x416000001c1879f0 */ /* 0x000fe20008001818 */
[----:B------:R-:W-:Y:S01]  /*bfe0*/  FMUL.FTZ R120, R120, UR5 ;  /* 0x0000000578787c20 */ /* 0x000fe20008410000 */
[----:B------:R-:W-:Y:S01]  /*bff0*/  UMOV UR34, UR6 ;  /* 0x0000000600227c82 */ /* 0x000fe20008000000 */
[----:B------:R-:W-:Y:S01]  /*c000*/  UIADD3 UR6, UR30, 0x80, URZ ;  /* 0x000000801e067890 */ /* 0x000fe2000fffe03f */
        /* <DEDUP_REMOVED lines=54> */
[----:B------:R-:W-:Y:S01]  /*c370*/  UIADD3 UR58, UR30, 0x1c0, URZ ;  /* 0x000001c01e3a7890 */ /* 0x000fe2000fffe03f */
[----:B------:R-:W-:Y:S01]  /*c380*/  FMUL.FTZ R118, R118, UR5 ;  /* 0x0000000576767c20 */ /* 0x000fe20008410000 */
[----:B------:R-:W-:Y:S01]  /*c390*/  FMUL.FTZ R119, R119, UR5 ;  /* 0x0000000577777c20 */ /* 0x000fe20008410000 */
[----:B------:R-:W-:Y:S01]  /*c3a0*/  UMOV UR59, 0x80000020 ;  /* 0x80000020003b7882 */ /* 0x000fe20000000000 */
        /* <DEDUP_REMOVED lines=26> */
[----:B------:R-:W-:Y:S01]  /*c550*/  UIADD3 UR54, UR30, 0x200, URZ ;  /* 0x000002001e367890 */ /* 0x000fe2000fffe03f */
[C---:B------:R-:W-:Y:S01]  /*c560*/  ISETP.GT.AND P2, PT, R9.reuse, R156, PT ;  /* 0x0000009c0900720c */ /* 0x040fe20003f44270 */
[----:B------:R-:W-:Y:S01]  /*c570*/  UMOV UR55, 0x80000020 ;  /* 0x8000002000377882 */ /* 0x000fe20000000000 */
[----:B------:R-:W-:-:S03]  /*c580*/  VIADD R9, R9, 0xffffffff ;  /* 0xffffffff09097836 */ /* 0x000fc60000000000 */
[----:B------:R-:W1:Y:S01]  /*c590*/  MUFU.TANH R113, R113 ;  /* 0x0000007100717308 */ /* 0x000e620000002400 */
[----:B--2---:R-:W-:Y:S01]  /*c5a0*/  FMNMX.FTZ R131, R125, R132, !PT ;  /* 0x000000847d837209 */ /* 0x004fe20007810000 */
[----:B------:R-:W-:Y:S02]  /*c5b0*/  WARPGROUP.DEPBAR.LE gsb0, 0x0 ;  /* 0x00008000000079c5 */ /* 0x000fe40000010000 */
[----:B------:R-:W-:-:S04]  /*c5c0*/  WARPGROUP.ARRIVE ;  /* 0x00000000000079c5 */ /* 0x000fc80000000000 */
[----:B------:R-:W2:Y:S01]  /*c5d0*/  MUFU.TANH R116, R116 ;  /* 0x0000007400747308 */ /* 0x000ea20000002400 */
[----:B0-----:R-:W-:Y:S01]  /*c5e0*/  FMNMX.FTZ R132, R112, R131, !PT ;  /* 0x0000008370847209 */ /* 0x001fe20007810000 */
[----:B------:R-:W-:Y:S01]  /*c5f0*/  HGMMA.64x96x16.F32.BF16 R24, gdesc[UR32].tnspB, R24, gsb0 ;  /* 0x41600000201879f0 */ /* 0x000fe20008001818 */
[----:B------:R-:W-:Y:S01]  /*c600*/  R2UR UR32, R150 ;  /* 0x00000000962072ca */ /* 0x000fe200000e0000 */
[----:B------:R-:W-:Y:S01]  /*c610*/  UMOV UR34, UR6 ;  /* 0x0000000600227c82 */ /* 0x000fe20008000000 */
[----:B------:R-:W-:Y:S01]  /*c620*/  R2UR UR33, R151 ;  /* 0x00000000972172ca */ /* 0x000fe200000e0000 */
[----:B------:R-:W-:Y:S01]  /*c630*/  UMOV UR35, 0x80000020 ;  /* 0x8000002000237882 */ /* 0x000fe20000000000 */
[----:B------:R-:W-:Y:S01]  /*c640*/  UIADD3 UR6, UR30, 0xc0, URZ ;  /* 0x000000c01e067890 */ /* 0x000fe2000fffe03f */
[----:B------:R-:W0:Y:S01]  /*c650*/  MUFU.TANH R117, R117 ;  /* 0x0000007500757308 */ /* 0x000e220000002400 */
[----:B-1----:R-:W-:-:S04]  /*c660*/  FMNMX.FTZ R131, R113, R132, !PT ;  /* 0x0000008471837209 */ /* 0x002fc80007810000 */
[----:B--2---:R-:W-:-:S03]  /*c670*/  FMNMX.FTZ R132, R116, R131, !PT ;  /* 0x0000008374847209 */ /* 0x004fc60007810000 */
[----:B------:R-:W1:Y:S08]  /*c680*/  MUFU.TANH R104, R104 ;  /* 0x0000006800687308 */ /* 0x000e700000002400 */
        /* <DEDUP_REMOVED lines=25> */
[----:B------:R-:W-:Y:S01]  /*c820*/  R2UR UR32, R148 ;  /* 0x00000000942072ca */ /* 0x000fe200000e0000 */
[----:B------:R-:W-:Y:S01]  /*c830*/  UMOV UR34, UR6 ;  /* 0x0000000600227c82 */ /* 0x000fe20008000000 */
[----:B------:R-:W-:Y:S01]  /*c840*/  R2UR UR33, R149 ;  /* 0x00000000952172ca */ /* 0x000fe200000e0000 */
[----:B------:R-:W-:Y:S01]  /*c850*/  UMOV UR35, 0x80000020 ;  /* 0x8000002000237882 */ /* 0x000fe20000000000 */
[----:B------:R-:W-:Y:S01]  /*c860*/  UIADD3 UR6, UR30, 0x100, URZ ;  /* 0x000001001e067890 */ /* 0x000fe2000fffe03f */
        /* <DEDUP_REMOVED lines=19> */
[----:B0-----:R-:W-:-:S05]  /*c9a0*/  FMNMX.FTZ R131, R77, R132, !PT ;  /* 0x000000844d837209 */ /* 0x001fca0007810000 */
[----:B------:R-:W0:Y:S02]  /*c9b0*/  SHFL.BFLY PT, R132, R131, 0x2, 0x1f ;  /* 0x0c401f0083847f89 */ /* 0x000e2400000e0000 */
[----:B------:R-:W3:Y:S08]  /*c9c0*/  MUFU.TANH R138, R138 ;  /* 0x0000008a008a7308 */ /* 0x000ef00000002400 */
[----:B------:R-:W4:Y:S01]  /*c9d0*/  MUFU.TANH R14, R14 ;  /* 0x0000000e000e7308 */ /* 0x000f220000002400 */
[----:B------:R-:W-:-:S02]  /*c9e0*/  WARPGROUP.DEPBAR.LE gsb0, 0x0 ;  /* 0x00008000000079c5 */ /* 0x000fc40000010000 */
[----:B------:R-:W-:-:S05]  /*c9f0*/  WARPGROUP.ARRIVE ;  /* 0x00000000000079c5 */ /* 0x000fca0000000000 */
[----:B------:R-:W5:Y:S01]  /*ca00*/  MUFU.TANH R17, R17 ;  /* 0x0000001100117308 */ /* 0x000f620000002400 */
[----:B0-----:R-:W-:Y:S01]  /*ca10*/  FMNMX.FTZ R133, R131, R132, !PT ;  /* 0x0000008483857209 */ /* 0x001fe20007810000 */
[----:B------:R-:W-:Y:S01]  /*ca20*/  FMUL.FTZ R131, R74, UR5 ;  /* 0x000000054a837c20 */ /* 0x000fe20008410000 */
[----:B------:R-:W-:Y:S01]  /*ca30*/  HGMMA.64x96x16.F32.BF16 R24, gdesc[UR32].tnspB, R24, gsb0 ;  /* 0x41600000201879f0 */ /* 0x000fe20008001818 */
[----:B------:R-:W-:Y:S01]  /*ca40*/  R2UR UR32, R146 ;  /* 0x00000000922072ca */ /* 0x000fe200000e0000 */
[----:B------:R-:W-:Y:S01]  /*ca50*/  UMOV UR34, UR6 ;  /* 0x0000000600227c82 */ /* 0x000fe20008000000 */
[----:B------:R-:W-:Y:S01]  /*ca60*/  R2UR UR33, R147 ;  /* 0x00000000932172ca */ /* 0x000fe200000e0000 */
[----:B------:R-:W-:Y:S01]  /*ca70*/  UMOV UR35, 0x80000020 ;  /* 0x8000002000237882 */ /* 0x000fe20000000000 */
[----:B------:R-:W-:Y:S01]  /*ca80*/  UIADD3 UR6, UR30, 0x140, URZ ;  /* 0x000001401e067890 */ /* 0x000fe2000fffe03f */
[----:B------:R-:W0:Y:S01]  /*ca90*/  SHFL.BFLY PT, R134, R133, 0x1, 0x1f ;  /* 0x0c201f0085867f89 */ /* 0x000e2200000e0000 */
[----:B------:R-:W2:Y:S01]  /*caa0*/  LDC R74, c[0x0][0x988] ;  /* 0x00026200ff4a7b82 */ /* 0x000ea20000000800 */
[----:B------:R-:W-:Y:S01]  /*cab0*/  FMUL.FTZ R132, R75, UR5 ;  /* 0x000000054b847c20 */ /* 0x000fe20008410000 */
[----:B------:R-:W5:Y:S08]  /*cac0*/  MUFU.TANH R22, R22 ;  /* 0x0000001600167308 */ /* 0x000f700000002400 */
[----:B------:R-:W5:Y:S08]  /*cad0*/  MUFU.TANH R129, R129 ;  /* 0x0000008100817308 */ /* 0x000f700000002400 */
[----:B------:R-:W5:Y:S01]  /*cae0*/  MUFU.TANH R130, R130 ;  /* 0x0000008200827308 */ /* 0x000f620000002400 */
[----:B0-----:R-:W-:-:S07]  /*caf0*/  FMNMX.FTZ R75, R133, R134, !PT ;  /* 0x00000086854b7209 */ /* 0x001fce0007810000 */
[----:B------:R-:W0:Y:S01]  /*cb00*/  MUFU.TANH R122, R122 ;  /* 0x0000007a007a7308 */ /* 0x000e220000002400 */
[C---:B--2---:R-:W-:Y:S01]  /*cb10*/  FMUL.FTZ R133, R75.reuse, R74 ;  /* 0x0000004a4b857220 */ /* 0x044fe20000410000 */
[----:B------:R-:W-:-:S03]  /*cb20*/  FADD.FTZ R7, -R75, R7 ;  /* 0x000000074b077221 */ /* 0x000fc60000010100 */
[-CC-:B------:R-:W-:Y:S01]  /*cb30*/  FFMA.FTZ R135, R13, R74.reuse, -R133.reuse ;  /* 0x0000004a0d877223 */ /* 0x180fe20000010885 */
[--C-:B------:R-:W-:Y:S01]  /*cb40*/  FFMA.FTZ R13, R16, R74, -R133.reuse ;  /* 0x0000004a100d7223 */ /* 0x100fe20000010885 */
[----:B------:R-:W-:Y:S01]  /*cb50*/  FMNMX.FTZ R16, R144, R8, !PT ;  /* 0x0000000890107209 */ /* 0x000fe20007810000 */
[-CC-:B------:R-:W-:Y:S01]  /*cb60*/  FFMA.FTZ R134, R12, R74.reuse, -R133.reuse ;  /* 0x0000004a0c867223 */ /* 0x180fe20000010885 */
[-CC-:B------:R-:W-:Y:S01]  /*cb70*/  FFMA.FTZ R12, R15, R74.reuse, -R133.reuse ;  /* 0x0000004a0f0c7223 */ /* 0x180fe20000010885 */
[--C-:B------:R-:W-:Y:S01]  /*cb80*/  FFMA.FTZ R15, R23, R74, -R133.reuse ;  /* 0x0000004a170f7223 */ /* 0x100fe20000010885 */
[----:B-1----:R-:W-:Y:S01]  /*cb90*/  FMNMX.FTZ R23, R139, R16, !PT ;  /* 0x000000108b177209 */ /* 0x002fe20007810000 */
[-CC-:B------:R-:W-:Y:S01]  /*cba0*/  FFMA.FTZ R16, R128, R74.reuse, -R133.reuse ;  /* 0x0000004a80107223 */ /* 0x180fe20000010885 */
[----:B------:R-:W1:Y:S01]  /*cbb0*/  MUFU.TANH R123, R123 ;  /* 0x0000007b007b7308 */ /* 0x000e620000002400 */
[-CC-:B------:R-:W-:Y:S01]  /*cbc0*/  FFMA.FTZ R136, R120, R74.reuse, -R133.reuse ;  /* 0x0000004a78887223 */ /* 0x180fe20000010885 */
[----:B---3--:R-:W-:Y:S01]  /*cbd0*/  FMNMX.FTZ R23, R138, R23, !PT ;  /* 0x000000178a177209 */ /* 0x008fe20007810000 */
[-CC-:B------:R-:W-:Y:S01]  /*cbe0*/  FFMA.FTZ R10, R10, R74.reuse, -R133.reuse ;  /* 0x0000004a0a0a7223 */ /* 0x180fe20000010885 */
[-CC-:B------:R-:W-:Y:S01]  /*cbf0*/  FFMA.FTZ R11, R11, R74.reuse, -R133.reuse ;  /* 0x0000004a0b0b7223 */ /* 0x180fe20000010885 */
[-CC-:B------:R-:W-:Y:S01]  /*cc00*/  FFMA.FTZ R112, R112, R74.reuse, -R133.reuse ;  /* 0x0000004a70707223 */ /* 0x180fe20000010885 */
[----:B----4-:R-:W-:Y:S01]  /*cc10*/  FMNMX.FTZ R128, R14, R23, !PT ;  /* 0x000000170e807209 */ /* 0x010fe20007810000 */
[-CC-:B------:R-:W-:Y:S01]  /*cc20*/  FFMA.FTZ R113, R113, R74.reuse, -R133.reuse ;  /* 0x0000004a71717223 */ /* 0x180fe20000010885 */
[----:B------:R-:W2:Y:S01]  /*cc30*/  MUFU.TANH R126, R126 ;  /* 0x0000007e007e7308 */ /* 0x000ea20000002400 */
[--C-:B------:R-:W-:Y:S01]  /*cc40*/  FFMA.FTZ R116, R116, R74, -R133.reuse ;  /* 0x0000004a74747223 */ /* 0x100fe20000010885 */
[----:B-----5:R-:W-:Y:S01]  /*cc50*/  FMNMX.FTZ R23, R17, R128, !PT ;  /* 0x0000008011177209 */ /* 0x020fe20007810000 */
[-CC-:B------:R-:W-:Y:S01]  /*cc60*/  FFMA.FTZ R117, R117, R74.reuse, -R133.reuse ;  /* 0x0000004a75757223 */ /* 0x180fe20000010885 */
[-CC-:B------:R-:W-:Y:S01]  /*cc70*/  FFMA.FTZ R104, R104, R74.reuse, -R133.reuse ;  /* 0x0000004a68687223 */ /* 0x180fe20000010885 */
[-CC-:B------:R-:W-:Y:S01]  /*cc80*/  FFMA.FTZ R105, R105, R74.reuse, -R133.reuse ;  /* 0x0000004a69697223 */ /* 0x180fe20000010885 */
[----:B------:R-:W-:Y:S01]  /*cc90*/  FMNMX.FTZ R120, R22, R23, !PT ;  /* 0x0000001716787209 */ /* 0x000fe20007810000 */
[-CC-:B------:R-:W-:Y:S01]  /*cca0*/  FFMA.FTZ R108, R108, R74.reuse, -R133.reuse ;  /* 0x0000004a6c6c7223 */ /* 0x180fe20000010885 */
[----:B------:R-:W3:Y:S01]  /*ccb0*/  MUFU.TANH R127, R127 ;  /* 0x0000007f007f7308 */ /* 0x000ee20000002400 */
[--C-:B------:R-:W-:Y:S01]  /*ccc0*/  FFMA.FTZ R109, R109, R74, -R133.reuse ;  /* 0x0000004a6d6d7223 */ /* 0x100fe20000010885 */
[----:B------:R-:W-:Y:S01]  /*ccd0*/  FMNMX.FTZ R137, R129, R120, !PT ;  /* 0x0000007881897209 */ /* 0x000fe20007810000 */
[-CC-:B------:R-:W-:Y:S01]  /*cce0*/  FFMA.FTZ R120, R121, R74.reuse, -R133.reuse ;  /* 0x0000004a79787223 */ /* 0x180fe20000010885 */
[-CC-:B------:R-:W-:Y:S01]  /*ccf0*/  FFMA.FTZ R121, R124, R74.reuse, -R133.reuse ;  /* 0x0000004a7c797223 */ /* 0x180fe20000010885 */
[-CC-:B------:R-:W-:Y:S01]  /*cd00*/  FFMA.FTZ R100, R100, R74.reuse, -R133.reuse ;  /* 0x0000004a64647223 */ /* 0x180fe20000010885 */
[----:B------:R-:W-:Y:S01]  /*cd10*/  FMNMX.FTZ R137, R130, R137, !PT ;  /* 0x0000008982897209 */ /* 0x000fe20007810000 */
[-CC-:B------:R-:W-:Y:S01]  /*cd20*/  FFMA.FTZ R101, R101, R74.reuse, -R133.reuse ;  /* 0x0000004a65657223 */ /* 0x180fe20000010885 */
[----:B------:R-:W4:Y:S01]  /*cd30*/  MUFU.TANH R114, R114 ;  /* 0x0000007200727308 */ /* 0x000f220000002400 */
[-CC-:B------:R-:W-:Y:S01]  /*cd40*/  FFMA.FTZ R88, R88, R74.reuse, -R133.reuse ;  /* 0x0000004a58587223 */ /* 0x180fe20000010885 */
[----:B0-----:R-:W-:Y:S01]  /*cd50*/  FMNMX.FTZ R128, R122, R137, !PT ;  /* 0x000000897a807209 */ /* 0x001fe20007810000 */
[-CC-:B------:R-:W-:Y:S01]  /*cd60*/  FFMA.FTZ R89, R89, R74.reuse, -R133.reuse ;  /* 0x0000004a59597223 */ /* 0x180fe20000010885 */
[-CC-:B------:R-:W-:Y:S01]  /*cd70*/  FFMA.FTZ R92, R92, R74.reuse, -R133.reuse ;  /* 0x0000004a5c5c7223 */ /* 0x180fe20000010885 */
[--C-:B------:R-:W-:Y:S01]  /*cd80*/  FFMA.FTZ R93, R93, R74, -R133.reuse ;  /* 0x0000004a5d5d7223 */ /* 0x100fe20000010885 */
[----:B-1----:R-:W-:Y:S01]  /*cd90*/  FMNMX.FTZ R137, R123, R128, !PT ;  /* 0x000000807b897209 */ /* 0x002fe20007810000 */
[-CC-:B------:R-:W-:Y:S01]  /*cda0*/  FFMA.FTZ R80, R80, R74.reuse, -R133.reuse ;  /* 0x0000004a50507223 */ /* 0x180fe20000010885 */
[----:B------:R-:W0:Y:S01]  /*cdb0*/  MUFU.TANH R115, R115 ;  /* 0x0000007300737308 */ /* 0x000e220000002400 */
[-CC-:B------:R-:W-:Y:S01]  /*cdc0*/  FFMA.FTZ R81, R81, R74.reuse, -R133.reuse ;  /* 0x0000004a51517223 */ /* 0x180fe20000010885 */
[----:B--2---:R-:W-:Y:S01]  /*cdd0*/  FMNMX.FTZ R124, R126, R137, !PT ;  /* 0x000000897e7c7209 */ /* 0x004fe20007810000 */
[-CC-:B------:R-:W-:Y:S01]  /*cde0*/  FFMA.FTZ R84, R84, R74.reuse, -R133.reuse ;  /* 0x0000004a54547223 */ /* 0x180fe20000010885 */
[-CC-:B------:R-:W-:Y:S01]  /*cdf0*/  FFMA.FTZ R85, R85, R74.reuse, -R133.reuse ;  /* 0x0000004a55557223 */ /* 0x180fe20000010885 */
[-C--:B------:R-:W-:Y:S01]  /*ce00*/  FFMA.FTZ R73, R73, R74.reuse, -R133 ;  /* 0x0000004a49497223 */ /* 0x080fe20000010885 */
[----:B------:R-:W-:-:S02]  /*ce10*/  FMUL.FTZ R7, R7, R74 ;  /* 0x0000004a07077220 */ /* 0x000fc40000410000 */
[----:B------:R-:W1:Y:S08]  /*ce20*/  MUFU.TANH R118, R118 ;  /* 0x0000007600767308 */ /* 0x000e700000002400 */
[----:B------:R2:W-:Y:S01]  /*ce30*/  MUFU.EX2 R23, R136 ;  /* 0x0000008800177308 */ /* 0x0005e20000000800 */
[----:B------:R-:W-:Y:S02]  /*ce40*/  WARPGROUP.DEPBAR.LE gsb0, 0x0 ;  /* 0x00008000000079c5 */ /* 0x000fe40000010000 */
[----:B------:R-:W-:-:S05]  /*ce50*/  WARPGROUP.ARRIVE ;  /* 0x00000000000079c5 */ /* 0x000fca0000000000 */
[----:B------:R-:W5:Y:S01]  /*ce60*/  MUFU.TANH R119, R119 ;  /* 0x0000007700777308 */ /* 0x000f620000002400 */
[----:B--2---:R-:W-:Y:S01]  /*ce70*/  FFMA.FTZ R136, R125, R74, -R133 ;  /* 0x0000004a7d887223 */ /* 0x004fe20000010885 */
[----:B---3--:R-:W-:Y:S01]  /*ce80*/  FMNMX.FTZ R125, R127, R124, !PT ;  /* 0x0000007c7f7d7209 */ /* 0x008fe20007810000 */
[----:B------:R-:W-:Y:S01]  /*ce90*/  HGMMA.64x96x16.F32.BF16 R24, gdesc[UR32].tnspB, R24, gsb0 ;  /* 0x41600000201879f0 */ /* 0x000fe20008001818 */
[----:B------:R-:W-:Y:S01]  /*cea0*/  R2UR UR32, R18 ;  /* 0x00000000122072ca */ /* 0x000fe200000e0000 */
[----:B------:R-:W-:Y:S01]  /*ceb0*/  UMOV UR34, UR6 ;  /* 0x0000000600227c82 */ /* 0x000fe20008000000 */
[----:B------:R-:W-:Y:S01]  /*cec0*/  R2UR UR33, R19 ;  /* 0x00000000132172ca */ /* 0x000fe200000e0000 */
[----:B------:R-:W-:Y:S01]  /*ced0*/  UMOV UR35, 0x80000020 ;  /* 0x8000002000237882 */ /* 0x000fe20000000000 */
[----:B------:R-:W-:Y:S01]  /*cee0*/  UIADD3 UR6, UR30, 0x180, URZ ;  /* 0x000001801e067890 */ /* 0x000fe2000fffe03f */
        /* <DEDUP_REMOVED lines=34> */
[----:B------:R-:W-:Y:S02]  /*d110*/  UMOV UR35, 0x80000020 ;  /* 0x8000002000237882 */ /* 0x000fe40000000000 */
[----:B------:R-:W0:Y:S01]  /*d120*/  MUFU.TANH R83, R83 ;  /* 0x0000005300537308 */ /* 0x000e220000002400 */
[----:B-1----:R-:W-:-:S04]  /*d130*/  FMNMX.FTZ R125, R95, R128, !PT ;  /* 0x000000805f7d7209 */ /* 0x002fc80007810000 */
[----:B--2---:R-:W-:-:S03]  /*d140*/  FMNMX.FTZ R128, R82, R125, !PT ;  /* 0x0000007d52807209 */ /* 0x004fc60007810000 */
[----:B------:R-:W1:Y:S01]  /*d150*/  MUFU.TANH R86, R86 ;  /* 0x0000005600567308 */ /* 0x000e620000002400 */
[----:B------:R-:W-:-:S07]  /*d160*/  FFMA.FTZ R125, R96, R74, -R133 ;  /* 0x0000004a607d7223 */ /* 0x000fce0000010885 */
[----:B------:R-:W2:Y:S01]  /*d170*/  MUFU.TANH R87, R87 ;  /* 0x0000005700577308 */ /* 0x000ea20000002400 */
[----:B0-----:R-:W-:Y:S01]  /*d180*/  FMNMX.FTZ R137, R83, R128, !PT ;  /* 0x0000008053897209 */ /* 0x001fe20007810000 */
[----:B------:R-:W-:-:S06]  /*d190*/  FFMA.FTZ R128, R97, R74, -R133 ;  /* 0x0000004a61807223 */ /* 0x000fcc0000010885 */
[----:B------:R-:W0:Y:S01]  /*d1a0*/  MUFU.TANH R131, R131 ;  /* 0x0000008300837308 */ /* 0x000e220000002400 */
[----:B-1----:R-:W-:Y:S01]  /*d1b0*/  FMNMX.FTZ R96, R86, R137, !PT ;  /* 0x0000008956607209 */ /* 0x002fe20007810000 */
[-CC-:B------:R-:W-:Y:S01]  /*d1c0*/  FFMA.FTZ R137, R76, R74.reuse, -R133.reuse ;  /* 0x0000004a4c897223 */ /* 0x180fe20000010885 */
[----:B------:R-:W-:-:S05]  /*d1d0*/  FFMA.FTZ R76, R77, R74, -R133 ;  /* 0x0000004a4d4c7223 */ /* 0x000fca0000010885 */
[----:B------:R-:W1:Y:S01]  /*d1e0*/  MUFU.TANH R132, R132 ;  /* 0x0000008400847308 */ /* 0x000e620000002400 */
[----:B--2---:R-:W-:-:S07]  /*d1f0*/  FMNMX.FTZ R96, R87, R96, !PT ;  /* 0x0000006057607209 */ /* 0x004fce0007810000 */
[----:B------:R-:W2:Y:S01]  /*d200*/  MUFU.TANH R78, R78 ;  /* 0x0000004e004e7308 */ /* 0x000ea20000002400 */
[----:B0-----:R-:W-:-:S07]  /*d210*/  FMNMX.FTZ R97, R131, R96, !PT ;  /* 0x0000006083617209 */ /* 0x001fce0007810000 */
[----:B------:R-:W0:Y:S01]  /*d220*/  MUFU.TANH R79, R79 ;  /* 0x0000004f004f7308 */ /* 0x000e220000002400 */
[----:B-1----:R-:W-:-:S07]  /*d230*/  FMNMX.FTZ R97, R132, R97, !PT ;  /* 0x0000006184617209 */ /* 0x002fce0007810000 */
[----:B------:R1:W-:Y:S01]  /*d240*/  MUFU.EX2 R124, R136 ;  /* 0x00000088007c7308 */ /* 0x0003e20000000800 */
[----:B--2---:R-:W-:-:S07]  /*d250*/  FMNMX.FTZ R96, R78, R97, !PT ;  /* 0x000000614e607209 */ /* 0x004fce0007810000 */
[----:B------:R-:W-:Y:S01]  /*d260*/  MUFU.EX2 R7, R7 ;  /* 0x0000000700077308 */ /* 0x000fe20000000800 */
[----:B0-----:R-:W-:Y:S01]  /*d270*/  FMNMX.FTZ R96, R79, R96, !PT ;  /* 0x000000604f607209 */ /* 0x001fe20007810000 */
[----:B-1----:R-:W-:-:S04]  /*d280*/  FFMA.FTZ R136, R72, R74, -R133 ;  /* 0x0000004a48887223 */ /* 0x002fc80000010885 */
[----:B------:R-:W0:Y:S02]  /*d290*/  SHFL.BFLY PT, R97, R96, 0x2, 0x1f ;  /* 0x0c401f0060617f89 */ /* 0x000e2400000e0000 */
[----:B------:R-:W1:Y:S08]  /*d2a0*/  MUFU.EX2 R10, R10 ;  /* 0x0000000a000a7308 */ /* 0x000e700000000800 */
[----:B------:R-:W2:Y:S08]  /*d2b0*/  MUFU.EX2 R11, R11 ;  /* 0x0000000b000b7308 */ /* 0x000eb00000000800 */
[----:B------:R-:W3:Y:S01]  /*d2c0*/  MUFU.EX2 R134, R134 ;  /* 0x0000008600867308 */ /* 0x000ee20000000800 */
[----:B-1----:R-:W-:Y:S01]  /*d2d0*/  FFMA.FTZ R142, R7, R6, R10 ;  /* 0x00000006078e7223 */ /* 0x002fe2000001000a */
[----:B0-----:R-:W-:-:S06]  /*d2e0*/  FMNMX.FTZ R96, R96, R97, !PT ;  /* 0x0000006160607209 */ /* 0x001fcc0007810000 */
[----:B------:R-:W0:Y:S01]  /*d2f0*/  MUFU.EX2 R135, R135 ;  /* 0x0000008700877308 */ /* 0x000e220000000800 */
[----:B------:R-:W-:Y:S02]  /*d300*/  WARPGROUP.DEPBAR.LE gsb0, 0x0 ;  /* 0x00008000000079c5 */ /* 0x000fe40000010000 */
[----:B------:R-:W-:Y:S01]  /*d310*/  WARPGROUP.ARRIVE ;  /* 0x00000000000079c5 */ /* 0x000fe20000000000 */
[----:B------:R-:W1:Y:S04]  /*d320*/  SHFL.BFLY PT, R97, R96, 0x1, 0x1f ;  /* 0x0c201f0060617f89 */ /* 0x000e6800000e0000 */
[----:B------:R-:W-:Y:S01]  /*d330*/  MUFU.EX2 R12, R12 ;  /* 0x0000000c000c7308 */ /* 0x000fe20000000800 */
[----:B------:R-:W-:Y:S07]  /*d340*/  HGMMA.64x96x16.F32.BF16 R24, gdesc[UR32].tnspB, R24, gsb0 ;  /* 0x41600000201879f0 */ /* 0x000fee0008001818 */
[----:B------:R-:W-:Y:S08]  /*d350*/  MUFU.EX2 R13, R13 ;  /* 0x0000000d000d7308 */ /* 0x000ff00000000800 */
[----:B------:R-:W-:Y:S01]  /*d360*/  MUFU.EX2 R15, R15 ;  /* 0x0000000f000f7308 */ /* 0x000fe20000000800 */
[----:B-1----:R-:W-:Y:S01]  /*d370*/  FMNMX.FTZ R72, R96, R97, !PT ;  /* 0x0000006160487209 */ /* 0x002fe20007810000 */
[----:B------:R-:W-:-:S06]  /*d380*/  IMAD.U32 R96, RZ, RZ, UR4 ;  /* 0x00000004ff607e24 */ /* 0x000fcc000f8e00ff */
[----:B------:R-:W-:Y:S01]  /*d390*/  MUFU.EX2 R16, R16 ;  /* 0x0000001000107308 */ /* 0x000fe20000000800 */
[----:B------:R-:W-:Y:S01]  /*d3a0*/  FADD.FTZ R77, -R72, R8 ;  /* 0x00000008484d7221 */ /* 0x000fe20000010100 */
[----:B------:R-:W-:-:S03]  /*d3b0*/  @!P1 LEA R96, R96, UR60, 0x3 ;  /* 0x0000003c60609c11 */ /* 0x000fc6000f8e18ff */
[-C--:B------:R-:W-:Y:S01]  /*d3c0*/  FMUL.FTZ R133, R77, R74.reuse ;  /* 0x0000004a4d857220 */ /* 0x080fe20000410000 */
[-C--:B------:R-:W-:Y:S02]  /*d3d0*/  FMUL.FTZ R77, R72, R74.reuse ;  /* 0x0000004a484d7220 */ /* 0x080fe40000410000 */
[----:B------:R1:W-:Y:S02]  /*d3e0*/  MUFU.EX2 R8, R76 ;  /* 0x0000004c00087308 */ /* 0x0003e40000000800 */
        /* <DEDUP_REMOVED lines=9> */
[----:B------:R-:W-:-:S02]  /*d480*/  IMAD.U32 R119, RZ, RZ, UR7 ;  /* 0x00000007ff777e24 */ /* 0x000fc4000f8e00ff */
[-CC-:B------:R-:W-:Y:S01]  /*d490*/  FFMA.FTZ R14, R17, R74.reuse, -R77.reuse ;  /* 0x0000004a110e7223 */ /* 0x180fe2000001084d */
[-CC-:B------:R-:W-:Y:S01]  /*d4a0*/  FFMA.FTZ R138, R138, R74.reuse, -R77.reuse ;  /* 0x0000004a8a8a7223 */ /* 0x180fe2000001084d */
[-CC-:B------:R-:W-:Y:S01]  /*d4b0*/  FFMA.FTZ R17, R106, R74.reuse, -R77.reuse ;  /* 0x0000004a6a117223 */ /* 0x180fe2000001084d */
[-CC-:B------:R-:W-:Y:S01]  /*d4c0*/  FFMA.FTZ R106, R107, R74.reuse, -R77.reuse ;  /* 0x0000004a6b6a7223 */ /* 0x180fe2000001084d */
[-CC-:B------:R-:W-:Y:S01]  /*d4d0*/  FFMA.FTZ R107, R110, R74.reuse, -R77.reuse ;  /* 0x0000004a6e6b7223 */ /* 0x180fe2000001084d */
[----:B------:R-:W4:Y:S01]  /*d4e0*/  MUFU.EX2 R97, R97 ;  /* 0x0000006100617308 */ /* 0x000f220000000800 */
[----:B------:R-:W-:Y:S01]  /*d4f0*/  @!P1 LEA R110, R119, UR60, 0x3 ;  /* 0x0000003c776e9c11 */ /* 0x000fe2000f8e18ff */
[----:B------:R-:W-:Y:S02]  /*d500*/  @!P1 VIADD R119, R96, 0x31c40 ;  /* 0x00031c4060779836 */ /* 0x000fe40000000000 */
[-CC-:B-1----:R-:W-:Y:S01]  /*d510*/  FFMA.FTZ R76, R129, R74.reuse, -R77.reuse ;  /* 0x0000004a814c7223 */ /* 0x182fe2000001084d */
[-CC-:B------:R-:W-:Y:S01]  /*d520*/  FFMA.FTZ R130, R130, R74.reuse, -R77.reuse ;  /* 0x0000004a82827223 */ /* 0x180fe2000001084d */
[-C--:B------:R-:W-:Y:S01]  /*d530*/  FFMA.FTZ R98, R98, R74.reuse, -R77 ;  /* 0x0000004a62627223 */ /* 0x080fe2000001084d */
[----:B------:R-:W-:Y:S01]  /*d540*/  @!P1 VIADD R96, R110, 0x31c60 ;  /* 0x00031c606e609836 */ /* 0x000fe20000000000 */
[----:B------:R-:W-:Y:S01]  /*d550*/  @!P1 PRMT R119, RZ, 0x654, R119 ;  /* 0x00000654ff779816 */ /* 0x000fe20000000077 */
[----:B------:R-:W1:Y:S01]  /*d560*/  MUFU.EX2 R139, R139 ;  /* 0x0000008b008b7308 */ /* 0x000e620000000800 */
[-CC-:B------:R-:W-:Y:S01]  /*d570*/  FFMA.FTZ R110, R111, R74.reuse, -R77.reuse ;  /* 0x0000004a6f6e7223 */ /* 0x180fe2000001084d */
[----:B--2---:R-:W-:Y:S01]  /*d580*/  FADD.FTZ R111, R11, R142 ;  /* 0x0000008e0b6f7221 */ /* 0x004fe20000010000 */
[-CC-:B------:R-:W-:Y:S01]  /*d590*/  FFMA.FTZ R129, R122, R74.reuse, -R77.reuse ;  /* 0x0000004a7a817223 */ /* 0x180fe2000001084d */
[-CC-:B------:R-:W-:Y:S01]  /*d5a0*/  FFMA.FTZ R123, R123, R74.reuse, -R77.reuse ;  /* 0x0000004a7b7b7223 */ /* 0x180fe2000001084d */
[-C--:B------:R-:W-:Y:S01]  /*d5b0*/  FFMA.FTZ R122, R126, R74.reuse, -R77 ;  /* 0x0000004a7e7a7223 */ /* 0x080fe2000001084d */
[----:B---3--:R-:W-:Y:S01]  /*d5c0*/  FADD.FTZ R142, R134, R111 ;  /* 0x0000006f868e7221 */ /* 0x008fe20000010000 */
[-CC-:B------:R-:W-:Y:S01]  /*d5d0*/  FFMA.FTZ R126, R127, R74.reuse, -R77.reuse ;  /* 0x0000004a7f7e7223 */ /* 0x180fe2000001084d */
[----:B------:R-:W2:Y:S01]  /*d5e0*/  MUFU.EX2 R138, R138 ;  /* 0x0000008a008a7308 */ /* 0x000ea20000000800 */
[-CC-:B------:R-:W-:Y:S01]  /*d5f0*/  FFMA.FTZ R127, R103, R74.reuse, -R77.reuse ;  /* 0x0000004a677f7223 */ /* 0x180fe2000001084d */
[-CC-:B------:R-:W-:Y:S01]  /*d600*/  FFMA.FTZ R103, R95, R74.reuse, -R77.reuse ;  /* 0x0000004a5f677223 */ /* 0x180fe2000001084d */
[-CC-:B------:R-:W-:Y:S01]  /*d610*/  FFMA.FTZ R111, R91, R74.reuse, -R77.reuse ;  /* 0x0000004a5b6f7223 */ /* 0x180fe2000001084d */
[-CC-:B------:R-:W-:Y:S01]  /*d620*/  FFMA.FTZ R91, R94, R74.reuse, -R77.reuse ;  /* 0x0000004a5e5b7223 */ /* 0x180fe2000001084d */
[-CC-:B------:R-:W-:Y:S01]  /*d630*/  FFMA.FTZ R131, R131, R74.reuse, -R77.reuse ;  /* 0x0000004a83837223 */ /* 0x180fe2000001084d */
[----:B------:R-:W-:Y:S01]  /*d640*/  FFMA.FTZ R132, R132, R74, -R77 ;  /* 0x0000004a84847223 */ /* 0x000fe2000001084d */
[----:B------:R-:W-:Y:S01]  /*d650*/  UMOV UR7, UR4 ;  /* 0x0000000400077c82 */ /* 0x000fe20008000000 */
[----:B------:R-:W3:Y:S08]  /*d660*/  MUFU.EX2 R140, R140 ;  /* 0x0000008c008c7308 */ /* 0x000ef00000000800 */
[----:B------:R-:W5:Y:S08]  /*d670*/  MUFU.EX2 R14, R14 ;  /* 0x0000000e000e7308 */ /* 0x000f700000000800 */
[----:B------:R-:W5:Y:S08]  /*d680*/  MUFU.EX2 R141, R141 ;  /* 0x0000008d008d7308 */ /* 0x000f700000000800 */
[----:B------:R-:W5:Y:S01]  /*d690*/  MUFU.EX2 R76, R76 ;  /* 0x0000004c004c7308 */ /* 0x000f620000000800 */
[----:B------:R-:W-:-:S02]  /*d6a0*/  WARPGROUP.DEPBAR.LE gsb0, 0x0 ;  /* 0x00008000000079c5 */ /* 0x000fc40000010000 */
[----:B------:R-:W-:-:S05]  /*d6b0*/  WARPGROUP.ARRIVE ;  /* 0x00000000000079c5 */ /* 0x000fca0000000000 */
[----:B------:R0:W-:Y:S01]  /*d6c0*/  MUFU.EX2 R6, R98 ;  /* 0x0000006200067308 */ /* 0x0001e20000000800 */
[----:B------:R-:W-:Y:S07]  /*d6d0*/  HGMMA.64x96x16.F32.BF16 R24, gdesc[UR56].tnspB, R24, gsb0 ;  /* 0x41600000381879f0 */ /* 0x000fee0008001818 */
[----:B------:R-:W5:Y:S01]  /*d6e0*/  MUFU.EX2 R130, R130 ;  /* 0x0000008200827308 */ /* 0x000f620000000800 */
[----:B0-----:R-:W-:-:S07]  /*d6f0*/  F2FP.BF16.F32.PACK_AB R98, R135, R134 ;  /* 0x000000868762723e */ /* 0x001fce00000010ff */
[----:B------:R-:W0:Y:S08]  /*d700*/  MUFU.EX2 R129, R129 ;  /* 0x0000008100817308 */ /* 0x000e300000000800 */
        /* <DEDUP_REMOVED lines=10> */
[----:B------:R-:W0:Y:S01]  /*d7b0*/  MUFU.EX2 R115, R115 ;  /* 0x0000007300737308 */ /* 0x000e220000000800 */
[----:B------:R-:W-:-:S02]  /*d7c0*/  WARPGROUP.DEPBAR.LE gsb0, 0x0 ;  /* 0x00008000000079c5 */ /* 0x000fc40000010000 */
[----:B------:R-:W-:-:S05]  /*d7d0*/  WARPGROUP.ARRIVE ;  /* 0x00000000000079c5 */ /* 0x000fca0000000000 */
[----:B------:R-:W0:Y:S01]  /*d7e0*/  MUFU.EX2 R117, R117 ;  /* 0x0000007500757308 */ /* 0x000e220000000800 */
[----:B------:R-:W-:Y:S07]  /*d7f0*/  HGMMA.64x96x16.F32.BF16 R24, gdesc[UR52].tnspB, R24, gsb0 ;  /* 0x41600000341879f0 */ /* 0x000fee0008001818 */
        /* <DEDUP_REMOVED lines=22> */
[----:B------:R-:W-:Y:S01]  /*d960*/  FMUL.FTZ R33, R33, R7 ;  /* 0x0000000721217220 */ /* 0x000fe20000410000 */
[----:B----4-:R-:W-:Y:S01]  /*d970*/  @!P1 PRMT R119, RZ, 0x654, R96 ;  /* 0x00000654ff779816 */ /* 0x010fe20000000060 */
[----:B------:R-:W-:Y:S01]  /*d980*/  FFMA.FTZ R96, R133, R5, R97 ;  /* 0x0000000585607223 */ /* 0x000fe20000010061 */
[--C-:B------:R-:W-:Y:S01]  /*d990*/  FFMA.FTZ R5, R99, R74, -R77.reuse ;  /* 0x0000004a63057223 */ /* 0x100fe2000001084d */
[C---:B-1----:R-:W-:Y:S01]  /*d9a0*/  F2FP.BF16.F32.PACK_AB R97, R139.reuse, R97 ;  /* 0x000000618b61723e */ /* 0x042fe200000010ff */
[----:B------:R1:W-:Y:S01]  /*d9b0*/  @!P1 SYNCS.ARRIVE.TRANS64.RED.A1T0 RZ, [R119+URZ], RZ ;  /* 0x000000ff77ff99a7 */ /* 0x0003e2000810043f */
[----:B------:R-:W-:Y:S01]  /*d9c0*/  FADD.FTZ R99, R139, R96 ;  /* 0x000000608b637221 */ /* 0x000fe20000010000 */
[----:B------:R-:W-:Y:S01]  /*d9d0*/  F2FP.BF16.F32.PACK_AB R96, R11, R10 ;  /* 0x0000000a0b60723e */ /* 0x000fe200000010ff */
[----:B------:R-:W-:Y:S01]  /*d9e0*/  FADD.FTZ R11, R135, R142 ;  /* 0x0000008e870b7221 */ /* 0x000fe20000010000 */
[-C--:B------:R-:W-:Y:S01]  /*d9f0*/  FFMA.FTZ R10, R102, R74.reuse, -R77 ;  /* 0x0000004a660a7223 */ /* 0x080fe2000001084d */
[----:B--2---:R-:W-:Y:S01]  /*da00*/  FADD.FTZ R99, R138, R99 ;  /* 0x000000638a637221 */ /* 0x004fe20000010000 */
[----:B------:R-:W2:Y:S01]  /*da10*/  MUFU.EX2 R5, R5 ;  /* 0x0000000500057308 */ /* 0x000ea20000000800 */
[-C--:B------:R-:W-:Y:S01]  /*da20*/  FMUL.FTZ R36, R36, R7.reuse ;  /* 0x0000000724247220 */ /* 0x080fe20000410000 */
[----:B-1----:R-:W-:Y:S01]  /*da30*/  FFMA.FTZ R119, R90, R74, -R77 ;  /* 0x0000004a5a777223 */ /* 0x002fe2000001084d */
[----:B---3--:R-:W-:Y:S01]  /*da40*/  FADD.FTZ R135, R140, R99 ;  /* 0x000000638c877221 */ /* 0x008fe20000010000 */
[----:B------:R-:W-:Y:S01]  /*da50*/  FADD.FTZ R90, R12, R11 ;  /* 0x0000000b0c5a7221 */ /* 0x000fe20000010000 */
[----:B------:R-:W-:Y:S01]  /*da60*/  F2FP.BF16.F32.PACK_AB R99, R140, R138 ;  /* 0x0000008a8c63723e */ /* 0x000fe200000010ff */
[----:B------:R-:W-:Y:S01]  /*da70*/  FMUL.FTZ R37, R37, R7 ;  /* 0x0000000725257220 */ /* 0x000fe20000410000 */
[----:B-----5:R-:W-:Y:S01]  /*da80*/  FADD.FTZ R102, R14, R135 ;  /* 0x000000870e667221 */ /* 0x020fe20000010000 */
[----:B------:R-:W-:Y:S01]  /*da90*/  FADD.FTZ R90, R13, R90 ;  /* 0x0000005a0d5a7221 */ /* 0x000fe20000010000 */
[----:B------:R1:W-:Y:S01]  /*daa0*/  MUFU.EX2 R11, R127 ;  /* 0x0000007f000b7308 */ /* 0x0003e20000000800 */
[----:B------:R3:W-:Y:S01]  /*dab0*/  STSM.16.M88.4 [R0+0x24300], R96 ;  /* 0x0243006000007844 */ /* 0x0007e20000000200 */
[----:B------:R-:W-:Y:S01]  /*dac0*/  FADD.FTZ R95, R141, R102 ;  /* 0x000000668d5f7221 */ /* 0x000fe20000010000 */
[----:B------:R-:W-:Y:S01]  /*dad0*/  FADD.FTZ R135, R15, R90 ;  /* 0x0000005a0f877221 */ /* 0x000fe20000010000 */
[-CC-:B------:R-:W-:Y:S01]  /*dae0*/  FFMA.FTZ R90, R86, R74.reuse, -R77.reuse ;  /* 0x0000004a565a7223 */ /* 0x180fe2000001084d */
[-C--:B------:R-:W-:Y:S01]  /*daf0*/  FFMA.FTZ R102, R82, R74.reuse, -R77 ;  /* 0x0000004a52667223 */ /* 0x080fe2000001084d */
[----:B------:R-:W-:Y:S01]  /*db00*/  FADD.FTZ R139, R76, R95 ;  /* 0x0000005f4c8b7221 */ /* 0x000fe20000010000 */
[----:B------:R-:W-:Y:S01]  /*db10*/  FADD.FTZ R94, R16, R135 ;  /* 0x00000087105e7221 */ /* 0x000fe20000010000 */
[-C--:B------:R-:W-:Y:S01]  /*db20*/  FFMA.FTZ R95, R83, R74.reuse, -R77 ;  /* 0x0000004a535f7223 */ /* 0x080fe2000001084d */
[----:B------:R4:W-:Y:S01]  /*db30*/  MUFU.EX2 R82, R119 ;  /* 0x0000007700527308 */ /* 0x0009e20000000800 */
[----:B------:R-:W-:Y:S01]  /*db40*/  FADD.FTZ R86, R130, R139 ;  /* 0x0000008b82567221 */ /* 0x000fe20000010000 */
[----:B------:R-:W-:Y:S01]  /*db50*/  FADD.FTZ R83, R23, R94 ;  /* 0x0000005e17537221 */ /* 0x000fe20000010000 */
[----:B------:R-:W-:Y:S01]  /*db60*/  FFMA.FTZ R94, R87, R74, -R77 ;  /* 0x0000004a575e7223 */ /* 0x000fe2000001084d */
[----:B------:R-:W-:Y:S01]  /*db70*/  F2FP.BF16.F32.PACK_AB R12, R13, R12 ;  /* 0x0000000c0d0c723e */ /* 0x000fe200000010ff */
[----:B0-----:R-:W-:Y:S01]  /*db80*/  FADD.FTZ R86, R129, R86 ;  /* 0x0000005681567221 */ /* 0x001fe20000010000 */
[----:B------:R-:W-:Y:S01]  /*db90*/  FADD.FTZ R134, R120, R83 ;  /* 0x0000005378867221 */ /* 0x000fe20000010000 */
[----:B------:R-:W-:Y:S01]  /*dba0*/  F2FP.BF16.F32.PACK_AB R13, R141, R14 ;  /* 0x0000000e8d0d723e */ /* 0x000fe200000010ff */
[----:B------:R-:W0:Y:S01]  /*dbb0*/  MUFU.EX2 R10, R10 ;  /* 0x0000000a000a7308 */ /* 0x000e220000000800 */
[----:B------:R-:W-:Y:S01]  /*dbc0*/  FADD.FTZ R87, R123, R86 ;  /* 0x000000567b577221 */ /* 0x000fe20000010000 */
[----:B-1----:R-:W-:Y:S01]  /*dbd0*/  FADD.FTZ R127, R121, R134 ;  /* 0x00000086797f7221 */ /* 0x002fe20000010000 */
[-C--:B------:R-:W-:Y:S01]  /*dbe0*/  FFMA.FTZ R86, R78, R74.reuse, -R77 ;  /* 0x0000004a4e567223 */ /* 0x080fe2000001084d */
[----:B------:R-:W-:Y:S01]  /*dbf0*/  F2FP.BF16.F32.PACK_AB R14, R16, R15 ;  /* 0x0000000f100e723e */ /* 0x000fe200000010ff */
[----:B----4-:R-:W-:Y:S01]  /*dc00*/  FADD.FTZ R119, R122, R87 ;  /* 0x000000577a777221 */ /* 0x010fe20000010000 */
[----:B------:R-:W-:Y:S01]  /*dc10*/  FADD.FTZ R127, R124, R127 ;  /* 0x0000007f7c7f7221 */ /* 0x000fe20000010000 */
[----:B------:R-:W-:Y:S01]  /*dc20*/  FFMA.FTZ R87, R79, R74, -R77 ;  /* 0x0000004a4f577223 */ /* 0x000fe2000001084d */
[----:B------:R-:W-:Y:S01]  /*dc30*/  F2FP.BF16.F32.PACK_AB R15, R130, R76 ;  /* 0x0000004c820f723e */ /* 0x000fe200000010ff */
[----:B------:R-:W-:Y:S01]  /*dc40*/  FADD.FTZ R119, R126, R119 ;  /* 0x000000777e777221 */ /* 0x000fe20000010000 */
[----:B------:R-:W-:Y:S01]  /*dc50*/  FADD.FTZ R78, R112, R127 ;  /* 0x0000007f704e7221 */ /* 0x000fe20000010000 */
[----:B------:R-:W-:Y:S01]  /*dc60*/  F2FP.BF16.F32.PACK_AB R76, R120, R23 ;  /* 0x00000017784c723e */ /* 0x000fe200000010ff */
[----:B------:R-:W1:Y:S01]  /*dc70*/  MUFU.EX2 R89, R89 ;  /* 0x0000005900597308 */ /* 0x000e620000000800 */
[----:B------:R-:W-:Y:S01]  /*dc80*/  FADD.FTZ R119, R22, R119 ;  /* 0x0000007716777221 */ /* 0x000fe20000010000 */
[C---:B------:R-:W-:Y:S01]  /*dc90*/  FADD.FTZ R77, R113.reuse, R78 ;  /* 0x0000004e714d7221 */ /* 0x040fe20000010000 */
[----:B------:R-:W-:Y:S01]  /*dca0*/  F2FP.BF16.F32.PACK_AB R112, R113, R112 ;  /* 0x000000707170723e */ /* 0x000fe200000010ff */
[----:B------:R4:W-:Y:S01]  /*dcb0*/  STSM.16.M88.4 [R0+0x25b00], R12 ;  /* 0x025b000c00007844 */ /* 0x0009e20000000200 */
[----:B------:R-:W-:Y:S01]  /*dcc0*/  FADD.FTZ R78, R114, R119 ;  /* 0x00000077724e7221 */ /* 0x000fe20000010000 */
[----:B---3--:R-:W-:Y:S01]  /*dcd0*/  FADD.FTZ R96, R116, R77 ;  /* 0x0000004d74607221 */ /* 0x008fe20000010000 */
        /* <DEDUP_REMOVED lines=20> */
[----:B------:R5:W-:Y:S01]  /*de20*/  STSM.16.M88.4 [R0+0x27300], R76 ;  /* 0x0273004c00007844 */ /* 0x000be20000000200 */
[----:B------:R-:W-:Y:S01]  /*de30*/  F2FP.BF16.F32.PACK_AB R105, R106, R17 ;  /* 0x000000116a69723e */ /* 0x000fe200000010ff */
[----:B------:R-:W-:Y:S01]  /*de40*/  FADD.FTZ R23, R110, R23 ;  /* 0x000000176e177221 */ /* 0x000fe20000010000 */
[----:B------:R-:W-:Y:S01]  /*de50*/  FADD.FTZ R97, R125, R98 ;  /* 0x000000627d617221 */ /* 0x000fe20000010000 */
[----:B--2---:R-:W-:Y:S01]  /*de60*/  F2FP.BF16.F32.PACK_AB R129, R5, R6 ;  /* 0x000000060581723e */ /* 0x004fe200000010ff */
[----:B------:R0:W-:Y:S01]  /*de70*/  MUFU.EX2 R22, R90 ;  /* 0x0000005a00167308 */ /* 0x0001e20000000800 */
        /* <DEDUP_REMOVED lines=8> */
[----:B0-----:R-:W-:Y:S01]  /*df00*/  FADD.FTZ R90, R10, R99 ;  /* 0x000000630a5a7221 */ /* 0x001fe20000010000 */
[----:B----4-:R-:W-:Y:S01]  /*df10*/  FADD.FTZ R13, R101, R96 ;  /* 0x00000060650d7221 */ /* 0x010fe20000010000 */
[----:B------:R-:W-:Y:S01]  /*df20*/  F2FP.BF16.F32.PACK_AB R106, R109, R108 ;  /* 0x0000006c6d6a723e */ /* 0x000fe200000010ff */
[----:B------:R4:W-:Y:S01]  /*df30*/  STSM.16.M88.4 [R0+0x28b00], R112 ;  /* 0x028b007000007844 */ /* 0x0009e20000000200 */
[----:B------:R-:W-:Y:S01]  /*df40*/  FADD.FTZ R15, R11, R90 ;  /* 0x0000005a0b0f7221 */ /* 0x000fe20000010000 */
[----:B------:R-:W-:Y:S01]  /*df50*/  FADD.FTZ R12, R88, R13 ;  /* 0x0000000d580c7221 */ /* 0x000fe20000010000 */
[----:B------:R-:W-:Y:S01]  /*df60*/  F2FP.BF16.F32.PACK_AB R107, R110, R107 ;  /* 0x0000006b6e6b723e */ /* 0x000fe200000010ff */
[----:B------:R-:W0:Y:S01]  /*df70*/  MUFU.EX2 R16, R103 ;  /* 0x0000006700107308 */ /* 0x000e220000000800 */
[----:B------:R-:W-:Y:S01]  /*df80*/  FADD.FTZ R14, R82, R15 ;  /* 0x0000000f520e7221 */ /* 0x000fe20000010000 */
[----:B-1----:R-:W-:Y:S01]  /*df90*/  FADD.FTZ R13, R89, R12 ;  /* 0x0000000c590d7221 */ /* 0x002fe20000010000 */
[----:B------:R-:W-:Y:S01]  /*dfa0*/  F2FP.BF16.F32.PACK_AB R128, R128, R125 ;  /* 0x0000007d8080723e */ /* 0x000fe200000010ff */
[----:B------:R4:W-:Y:S01]  /*dfb0*/  STSM.16.M88.4 [R0+0x2a300], R104 ;  /* 0x02a3006800007844 */ /* 0x0009e20000000200 */
[----:B---3--:R-:W-:Y:S01]  /*dfc0*/  FADD.FTZ R14, R83, R14 ;  /* 0x0000000e530e7221 */ /* 0x008fe20000010000 */
[----:B-----5:R-:W-:Y:S01]  /*dfd0*/  FADD.FTZ R6, R92, R13 ;  /* 0x0000000d5c067221 */ /* 0x020fe20000010000 */
[----:B------:R-:W-:Y:S01]  /*dfe0*/  F2FP.BF16.F32.PACK_AB R130, R101, R100 ;  /* 0x000000646582723e */ /* 0x000fe200000010ff */
[----:B------:R-:W-:Y:S01]  /*dff0*/  MUFU.EX2 R80, R80 ;  /* 0x0000005000507308 */ /* 0x000fe20000000800 */
[----:B------:R-:W-:Y:S01]  /*e000*/  FADD.FTZ R5, R91, R14 ;  /* 0x0000000e5b057221 */ /* 0x000fe20000010000 */
[----:B------:R-:W-:Y:S01]  /*e010*/  F2FP.BF16.F32.PACK_AB R88, R89, R88 ;  /* 0x000000585958723e */ /* 0x000fe200000010ff */
[-C--:B------:R-:W-:Y:S01]  /*e020*/  FMUL.FTZ R45, R45, R7.reuse ;  /* 0x000000072d2d7220 */ /* 0x080fe20000410000 */
[----:B------:R-:W-:Y:S01]  /*e030*/  F2FP.BF16.F32.PACK_AB R89, R83, R82 ;  /* 0x000000525359723e */ /* 0x000fe200000010ff */
[-C--:B------:R-:W-:Y:S01]  /*e040*/  FMUL.FTZ R48, R48, R7.reuse ;  /* 0x0000000730307220 */ /* 0x080fe20000410000 */
[----:B--2---:R-:W-:Y:S01]  /*e050*/  F2FP.BF16.F32.PACK_AB R90, R93, R92 ;  /* 0x0000005c5d5a723e */ /* 0x004fe200000010ff */
[----:B------:R-:W-:Y:S01]  /*e060*/  FMUL.FTZ R49, R49, R7 ;  /* 0x0000000731317220 */ /* 0x000fe20000410000 */
[----:B------:R-:W-:Y:S01]  /*e070*/  MUFU.EX2 R102, R102 ;  /* 0x0000006600667308 */ /* 0x000fe20000000800 */
[C---:B0-----:R-:W-:Y:S01]  /*e080*/  FADD.FTZ R5, R16.reuse, R5 ;  /* 0x0000000510057221 */ /* 0x041fe20000010000 */
[----:B------:R-:W-:Y:S01]  /*e090*/  F2FP.BF16.F32.PACK_AB R91, R16, R91 ;  /* 0x0000005b105b723e */ /* 0x000fe200000010ff */
        /* <DEDUP_REMOVED lines=11> */
[-C--:B------:R-:W-:Y:S01]  /*e150*/  FMUL.FTZ R26, R26, R133.reuse ;  /* 0x000000851a1a7220 */ /* 0x080fe20000410000 */
[-C--:B------:R-:W-:Y:S01]  /*e160*/  FMUL.FTZ R27, R27, R133.reuse ;  /* 0x000000851b1b7220 */ /* 0x080fe20000410000 */
        /* <DEDUP_REMOVED lines=8> */
[----:B------:R-:W0:Y:S01]  /*e1f0*/  MUFU.EX2 R85, R85 ;  /* 0x0000005500557308 */ /* 0x000e220000000800 */
[-C--:B------:R-:W-:Y:S01]  /*e200*/  FMUL.FTZ R43, R43, R133.reuse ;  /* 0x000000852b2b7220 */ /* 0x080fe20000410000 */
        /* <DEDUP_REMOVED lines=14> */
[----:B------:R-:W1:Y:S01]  /*e2f0*/  MUFU.EX2 R23, R94 ;  /* 0x0000005e00177308 */ /* 0x000e620000000800 */
[----:B0-----:R-:W-:Y:S01]  /*e300*/  F2FP.BF16.F32.PACK_AB R82, R85, R84 ;  /* 0x000000545552723e */ /* 0x001fe200000010ff */
[----:B------:R-:W-:Y:S01]  /*e310*/  FMUL.FTZ R71, R71, R133 ;  /* 0x0000008547477220 */ /* 0x000fe20000410000 */
[----:B------:R-:W-:-:S05]  /*e320*/  IMAD.MOV.U32 R7, RZ, RZ, R75 ;  /* 0x000000ffff077224 */ /* 0x000fca00078e004b */
[----:B------:R-:W-:Y:S08]  /*e330*/  MUFU.EX2 R136, R136 ;  /* 0x0000008800887308 */ /* 0x000ff00000000800 */
[----:B------:R-:W0:Y:S01]  /*e340*/  MUFU.EX2 R73, R73 ;  /* 0x0000004900497308 */ /* 0x000e220000000800 */
[----:B-1----:R-:W-:-:S07]  /*e350*/  F2FP.BF16.F32.PACK_AB R83, R23, R22 ;  /* 0x000000161753723e */ /* 0x002fce00000010ff */
[----:B------:R-:W1:Y:S08]  /*e360*/  MUFU.EX2 R137, R137 ;  /* 0x0000008900897308 */ /* 0x000e700000000800 */
[----:B------:R2:W-:Y:S01]  /*e370*/  MUFU.EX2 R17, R131 ;  /* 0x0000008300117308 */ /* 0x0005e20000000800 */
[----:B0-----:R-:W-:-:S07]  /*e380*/  F2FP.BF16.F32.PACK_AB R12, R73, R136 ;  /* 0x00000088490c723e */ /* 0x001fce00000010ff */
[----:B------:R-:W0:Y:S01]  /*e390*/  MUFU.EX2 R132, R132 ;  /* 0x0000008400847308 */ /* 0x000e220000000800 */
[----:B--2---:R-:W-:Y:S01]  /*e3a0*/  F2FP.BF16.F32.PACK_AB R131, R11, R10 ;  /* 0x0000000a0b83723e */ /* 0x004fe200000010ff */
[----:B------:R-:W-:Y:S01]  /*e3b0*/  FADD.FTZ R11, R93, R6 ;  /* 0x000000065d0b7221 */ /* 0x000fe20000010000 */
[----:B------:R-:W-:Y:S01]  /*e3c0*/  FADD.FTZ R10, R102, R5 ;  /* 0x00000005660a7221 */ /* 0x000fe20000010000 */
[----:B-1----:R-:W-:Y:S02]  /*e3d0*/  F2FP.BF16.F32.PACK_AB R14, R8, R137 ;  /* 0x00000089080e723e */ /* 0x002fe400000010ff */
[----:B------:R-:W-:Y:S01]  /*e3e0*/  FADD.FTZ R6, R80, R11 ;  /* 0x0000000b50067221 */ /* 0x000fe20000010000 */
[C---:B------:R-:W-:Y:S01]  /*e3f0*/  F2FP.BF16.F32.PACK_AB R80, R81.reuse, R80 ;  /* 0x000000505150723e */ /* 0x040fe200000010ff */
[----:B------:R-:W-:Y:S01]  /*e400*/  MUFU.EX2 R77, R86 ;  /* 0x00000056004d7308 */ /* 0x000fe20000000800 */
[----:B------:R4:W-:Y:S01]  /*e410*/  STSM.16.M88.4 [R0+0x2bb00], R128 ;  /* 0x02bb008000007844 */ /* 0x0009e20000000200 */
[----:B------:R-:W-:Y:S01]  /*e420*/  FADD.FTZ R5, R81, R6 ;  /* 0x0000000651057221 */ /* 0x000fe20000010000 */
[C---:B------:R-:W-:Y:S01]  /*e430*/  F2FP.BF16.F32.PACK_AB R81, R95.reuse, R102 ;  /* 0x000000665f51723e */ /* 0x040fe200000010ff */
[----:B------:R-:W-:Y:S01]  /*e440*/  FADD.FTZ R11, R95, R10 ;  /* 0x0000000a5f0b7221 */ /* 0x000fe20000010000 */
[----:B------:R4:W-:Y:S01]  /*e450*/  STSM.16.M88.4 [R0+0x2d300], R88 ;  /* 0x02d3005800007844 */ /* 0x0009e20000000200 */
[----:B------:R-:W-:-:S02]  /*e460*/  FADD.FTZ R6, R84, R5 ;  /* 0x0000000554067221 */ /* 0x000fc40000010000 */
[----:B------:R-:W1:Y:S01]  /*e470*/  MUFU.EX2 R87, R87 ;  /* 0x0000005700577308 */ /* 0x000e620000000800 */
[----:B0-----:R-:W-:Y:S01]  /*e480*/  F2FP.BF16.F32.PACK_AB R13, R132, R17 ;  /* 0x00000011840d723e */ /* 0x001fe200000010ff */
[----:B------:R4:W-:Y:S01]  /*e490*/  STSM.16.M88.4 [R0+0x2eb00], R80 ;  /* 0x02eb005000007844 */ /* 0x0009e20000000200 */
        /* <DEDUP_REMOVED lines=8> */
[----:B-1----:R-:W-:Y:S02]  /*e520*/  F2FP.BF16.F32.PACK_AB R15, R87, R77 ;  /* 0x0000004d570f723e */ /* 0x002fe400000010ff */
[----:B------:R-:W-:Y:S01]  /*e530*/  FADD.FTZ R10, R77, R10 ;  /* 0x0000000a4d0a7221 */ /* 0x000fe20000010000 */
[----:B------:R-:W-:Y:S01]  /*e540*/  FADD.FTZ R6, R8, R137 ;  /* 0x0000008908067221 */ /* 0x000fe20000010000 */
[----:B------:R-:W-:Y:S01]  /*e550*/  IMAD.MOV.U32 R8, RZ, RZ, R72 ;  /* 0x000000ffff087224 */ /* 0x000fe200078e0048 */
[----:B------:R4:W-:Y:S01]  /*e560*/  STSM.16.M88.4 [R0+0x30300], R12 ;  /* 0x0303000c00007844 */ /* 0x0009e20000000200 */
[----:B------:R-:W-:Y:S01]  /*e570*/  FADD.FTZ R5, R87, R10 ;  /* 0x0000000a57057221 */ /* 0x000fe20000010000 */
[----:B------:R-:W-:Y:S01]  /*e580*/  IMAD.MOV.U32 R10, RZ, RZ, R4 ;  /* 0x000000ffff0a7224 */ /* 0x000fe200078e0004 */
        /* <DEDUP_REMOVED lines=8> */
.L_x_11276:
[----:B------:R-:W-:Y:S06]  /*e610*/  BAR.ARV 0x8, 0x200 ;  /* 0x0208000000007b1d */ /* 0x000fec0000002000 */
[----:B------:R-:W-:Y:S05]  /*e620*/  @!P0 BRA `(.L_x_11286) ;  /* 0x0000000000048947 */ /* 0x000fea0003800000 */
[----:B------:R-:W-:Y:S01]  /*e630*/  BPT.TRAP 0x1 ;  /* 0x000000040000795c */ /* 0x000fe20000300000 */
.L_x_11286:
[----:B------:R-:W-:Y:S01]  /*e640*/  ULEA UR10, UR4, UR60, 0x3 ;  /* 0x0000003c040a7291 */ /* 0x000fe2000f8e183f */
[----:B------:R-:W-:-:S08]  /*e650*/  SHF.L.U32 R4, R4, 0x1f, RZ ;  /* 0x0000001f04047819 */ /* 0x000fd000000006ff */
[----:B------:R1:W3:Y:S01]  /*e660*/  SYNCS.PHASECHK.TRANS64.TRYWAIT P2, [UR10+0x31c50], R4 ;  /* 0x031c5004ff0075a7 */ /* 0x0002e2000804014a */
[----:B------:R-:W-:Y:S05]  /*e670*/  @!P0 BRA `(.L_x_11287) ;  /* 0x0000000000048947 */ /* 0x000fea0003800000 */
[----:B------:R-:W-:Y:S01]  /*e680*/  BPT.TRAP 0x1 ;  /* 0x000000040000795c */ /* 0x000fe20000300000 */
.L_x_11287:
[----:B---3--:R-:W-:Y:S05]  /*e690*/  @P2 BRA `(.L_x_11288) ;  /* 0x0000000000082947 */ /* 0x008fea0003800000 */
[----:B------:R-:W3:Y:S02]  /*e6a0*/  SYNCS.PHASECHK.TRANS64.TRYWAIT P0, [UR10+0x31c50], R4 ;  /* 0x031c5004ff0075a7 */ /* 0x000ee4000800014a */
[----:B---3--:R-:W-:Y:S05]  /*e6b0*/  @!P0 BRA `(.L_x_11289) ;  /* 0x0000006000988947 */ /* 0x008fea0003800000 */
.L_x_11288:
[----:B------:R-:W-:Y:S01]  /*e6c0*/  UIADD3 UR60, UR60, 0x200, URZ ;  /* 0x000002003c3c7890 */ /* 0x000fe2000fffe03f */
[----:B------:R-:W-:Y:S01]  /*e6d0*/  R2UR UR5, R157 ;  /* 0x000000009d0572ca */ /* 0x000fe200000e0000 */
[----:B------:R-:W-:Y:S01]  /*e6e0*/  WARPGROUP.ARRIVE ;  /* 0x00000000000079c5 */ /* 0x000fe20000000000 */
[----:B------:R-:W-:Y:S01]  /*e6f0*/  UMOV UR7, 0x80000020 ;  /* 0x8000002000077882 */ /* 0x000fe20000000000 */
[----:B------:R-:W-:Y:S01]  /*e700*/  USHF.R.U32.HI UR60, URZ, 0x4, UR60 ;  /* 0x000000043f3c7899 */ /* 0x000fe2000801163c */
[----:B---3--:R-:W3:Y:S01]  /*e710*/  SHFL.BFLY PT, R3, R6, 0x2, 0x1f ;  /* 0x0c401f0006037f89 */ /* 0x008ee200000e0000 */
[----:B------:R-:W-:Y:S02]  /*e720*/  IMAD.U32 R9, RZ, RZ, UR10 ;  /* 0x0000000aff097e24 */ /* 0x000fe4000f8e00ff */
[----:B------:R-:W-:Y:S01]  /*e730*/  ULOP3.LUT UR60, UR60, 0x3fff, URZ, 0xc0, !UPT ;  /* 0x00003fff3c3c7892 */ /* 0x000fe2000f8ec03f */
[----:B0-2-4-:R-:W0:Y:S01]  /*e740*/  SHFL.BFLY PT, R0, R5, 0x2, 0x1f ;  /* 0x0c401f0005007f89 */ /* 0x015e2200000e0000 */
[----:B------:R-:W-:Y:S01]  /*e750*/  IMAD.MOV.U32 R8, RZ, RZ, RZ ;  /* 0x000000ffff087224 */ /* 0x000fe200078e00ff */
[----:B------:R-:W-:Y:S01]  /*e760*/  @!P1 IADD3 R9, R9, 0x31c60, RZ ;  /* 0x00031c6009099810 */ /* 0x000fe20007ffe0ff */
[----:B------:R-:W-:-:S02]  /*e770*/  ULOP3.LUT UR8, UR60, 0x2400000, URZ, 0xfc, !UPT ;  /* 0x024000003c087892 */ /* 0x000fc4000f8efc3f */
[----:B------:R-:W-:Y:S01]  /*e780*/  ULOP3.LUT UR9, UR5, 0x10000, URZ, 0xfc, !UPT ;  /* 0x0001000005097892 */ /* 0x000fe2000f8efc3f */
[----:B------:R-:W-:Y:S01]  /*e790*/  @!P1 PRMT R9, RZ, 0x654, R9 ;  /* 0x00000654ff099816 */ /* 0x000fe20000000009 */
[----:B------:R-:W-:Y:S01]  /*e7a0*/  UIMAD UR8, UR4, 0x6c0, UR8 ;  /* 0x000006c0040878a4 */ /* 0x000fe2000f8e0208 */
[----:B------:R-:W-:-:S04]  /*e7b0*/  UMOV UR5, 0xc0000010 ;  /* 0xc000001000057882 */ /* 0x000fc80000000000 */
[----:B------:R-:W-:Y:S02]  /*e7c0*/  UMOV UR4, UR9 ;  /* 0x0000000900047c82 */ /* 0x000fe40008000000 */
[----:B------:R-:W-:Y:S02]  /*e7d0*/  UMOV UR6, UR8 ;  /* 0x0000000800067c82 */ /* 0x000fe40008000000 */
[----:B------:R-:W-:Y:S01]  /*e7e0*/  HGMMA.64x96x16.F32.BF16 R24, gdesc[UR4].tnspB, R24, gsb0 ;  /* 0x41600000041879f0 */ /* 0x000fe20008001818 */
[----:B------:R-:W-:Y:S02]  /*e7f0*/  UIADD3 UR4, UR9, 0x180, URZ ;  /* 0x0000018009047890 */ /* 0x000fe4000fffe03f */
[----:B------:R-:W-:Y:S01]  /*e800*/  UIADD3 UR6, UR8, 0x40, URZ ;  /* 0x0000004008067890 */ /* 0x000fe2000fffe03f */
[----:B---3--:R-:W-:Y:S01]  /*e810*/  FADD.FTZ R3, R3, R6 ;  /* 0x0000000603037221 */ /* 0x008fe20000010000 */
[----:B------:R-:W-:Y:S01]  /*e820*/  UMOV UR5, 0xc0000010 ;  /* 0xc000001000057882 */ /* 0x000fe20000000000 */
[----:B------:R-:W-:Y:S01]  /*e830*/  UMOV UR7, 0x80000020 ;  /* 0x8000002000077882 */ /* 0x000fe20000000000 */
[----:B------:R-:W-:-:S02]  /*e840*/  IMAD.MOV.U32 R6, RZ, RZ, -0x800000 ;  /* 0xff800000ff067424 */ /* 0x000fc400078e00ff */
[----:B0-----:R-:W-:Y:S02]  /*e850*/  FADD.FTZ R2, R0, R5 ;  /* 0x0000000500027221 */ /* 0x001fe40000010000 */
[----:B------:R-:W0:Y:S04]  /*e860*/  SHFL.BFLY PT, R0, R3, 0x1, 0x1f ;  /* 0x0c201f0003007f89 */ /* 0x000e2800000e0000 */
[----:B------:R-:W2:Y:S01]  /*e870*/  SHFL.BFLY PT, R7, R2, 0x1, 0x1f ;  /* 0x0c201f0002077f89 */ /* 0x000ea200000e0000 */
[----:B0-----:R-:W-:Y:S01]  /*e880*/  FADD.FTZ R10, R3, R0 ;  /* 0x00000000030a7221 */ /* 0x001fe20000010000 */
[----:B------:R-:W-:Y:S02]  /*e890*/  IMAD.MOV.U32 R0, RZ, RZ, -0x800000 ;  /* 0xff800000ff007424 */ /* 0x000fe400078e00ff */
[----:B--2---:R-:W-:-:S02]  /*e8a0*/  FADD.FTZ R11, R2, R7 ;  /* 0x00000007020b7221 */ /* 0x004fc40000010000 */
[----:B------:R-:W-:Y:S01]  /*e8b0*/  FSETP.NE.FTZ.AND P0, PT, R10, RZ, PT ;  /* 0x000000ff0a00720b */ /* 0x000fe20003f15000 */
[----:B------:R-:W-:Y:S02]  /*e8c0*/  IMAD.MOV.U32 R7, RZ, RZ, RZ ;  /* 0x000000ffff077224 */ /* 0x000fe400078e00ff */
[----:B------:R-:W-:-:S10]  /*e8d0*/  FSETP.NE.FTZ.AND P2, PT, R11, RZ, PT ;  /* 0x000000ff0b00720b */ /* 0x000fd40003f55000 */
[----:B-1----:R-:W0:Y:S01]  /*e8e0*/  @P0 MUFU.LG2 R4, R10 ;  /* 0x0000000a00040308 */ /* 0x002e220000000c00 */
        /* <DEDUP_REMOVED lines=112> */
.L_x_11259:
[----:B------:R-:W-:Y:S05]  /*eff0*/  @P0 BRA `(.L_x_11290) ;  /* 0x0000001000880947 */ /* 0x000fea0003800000 */
[----:B------:R-:W2:Y:S01]  /*f000*/  LDL.LU R26, [R1] ;  /* 0x00000000011a7983 */ /* 0x000ea20000300800 */
[----:B------:R-:W0:Y:S01]  /*f010*/  LDC R11, c[0x0][0xbe8] ;  /* 0x0002fa00ff0b7b82 */ /* 0x000e220000000800 */
[----:B------:R-:W-:Y:S01]  /*f020*/  ULDC.64 UR4, c[0x0][0xbd0] ;  /* 0x0002f40000047ab9 */ /* 0x000fe20000000a00 */
[----:B------:R-:W-:Y:S01]  /*f030*/  ULDC.64 UR6, c[0x0][0xb38] ;  /* 0x0002ce0000067ab9 */ /* 0x000fe20000000a00 */
[----:B------:R-:W1:Y:S05]  /*f040*/  S2R R7, SR_TID.X ;  /* 0x0000000000077919 */ /* 0x000e6a0000002100 */
[----:B------:R-:W3:Y:S01]  /*f050*/  S2UR UR9, SR_CTAID.Z ;  /* 0x00000000000979c3 */ /* 0x000ee20000002700 */
[----:B------:R-:W4:Y:S07]  /*f060*/  S2R R27, SR_CTAID.X ;  /* 0x00000000001b7919 */ /* 0x000f2e0000002500 */
[----:B------:R-:W5:Y:S08]  /*f070*/  LDC.64 R18, c[0x0][0xbd8] ;  /* 0x0002f600ff127b82 */ /* 0x000f700000000a00 */
[----:B------:R-:W4:Y:S08]  /*f080*/  S2UR UR8, SR_CTAID.Y ;  /* 0x00000000000879c3 */ /* 0x000f300000002600 */
[----:B------:R-:W4:Y:S01]  /*f090*/  LDC R29, c[0x0][0xc50] ;  /* 0x00031400ff1d7b82 */ /* 0x000f220000000800 */
[----:B-1----:R-:W-:-:S05]  /*f0a0*/  VIADD R8, R7, 0xffffff80 ;  /* 0xffffff8007087836 */ /* 0x002fca0000000000 */
[----:B------:R-:W-:Y:S02]  /*f0b0*/  SHF.R.S32.HI R9, RZ, 0x1f, R8 ;  /* 0x0000001fff097819 */ /* 0x000fe40000011408 */
[----:B------:R-:W1:Y:S02]  /*f0c0*/  LDC.64 R22, c[0x0][0xb40] ;  /* 0x0002d000ff167b82 */ /* 0x000e640000000a00 */
[----:B------:R-:W-:-:S04]  /*f0d0*/  LEA.HI R12, R9, R8, RZ, 0x7 ;  /* 0x00000008090c7211 */ /* 0x000fc800078f38ff */
[----:B------:R-:W-:-:S05]  /*f0e0*/  LOP3.LUT R7, R12, 0xffffff80, RZ, 0xc0, !PT ;  /* 0xffffff800c077812 */ /* 0x000fca00078ec0ff */
[----:B------:R-:W-:-:S05]  /*f0f0*/  IMAD.IADD R7, R8, 0x1, -R7 ;  /* 0x0000000108077824 */ /* 0x000fca00078e0a07 */
[----:B------:R-:W-:-:S04]  /*f100*/  SHF.R.S32.HI R14, RZ, 0x1f, R7 ;  /* 0x0000001fff0e7819 */ /* 0x000fc80000011407 */
[----:B------:R-:W-:Y:S02]  /*f110*/  LEA.HI R10, R14, R7, RZ, 0x2 ;  /* 0x000000070e0a7211 */ /* 0x000fe400078f10ff */
[----:B------:R-:W-:Y:S02]  /*f120*/  LEA.HI R9, R9, R8, RZ, 0x2 ;  /* 0x0000000809097211 */ /* 0x000fe400078f10ff */
[--C-:B------:R-:W-:Y:S02]  /*f130*/  SHF.R.S32.HI R13, RZ, 0x2, R10.reuse ;  /* 0x00000002ff0d7819 */ /* 0x100fe4000001140a */
[----:B------:R-:W-:Y:S02]  /*f140*/  SHF.R.S32.HI R16, RZ, 0x1f, R10 ;  /* 0x0000001fff107819 */ /* 0x000fe4000001140a */
[----:B------:R-:W-:Y:S02]  /*f150*/  LOP3.LUT R9, R9, 0xfffffffc, RZ, 0xc0, !PT ;  /* 0xfffffffc09097812 */ /* 0x000fe400078ec0ff */
[----:B------:R-:W-:-:S02]  /*f160*/  LEA.HI R16, R16, R13, RZ, 0x3 ;  /* 0x0000000d10107211 */ /* 0x000fc400078f18ff */
[----:B0-----:R-:W-:Y:S01]  /*f170*/  ISETP.NE.AND P0, PT, R11, 0x1, PT ;  /* 0x000000010b00780c */ /* 0x001fe20003f05270 */
[----:B------:R-:W-:Y:S01]  /*f180*/  IMAD.IADD R15, R8, 0x1, -R9 ;  /* 0x00000001080f7824 */ /* 0x000fe200078e0a09 */
[----:B------:R-:W-:Y:S02]  /*f190*/  LOP3.LUT R16, R16, 0xfffffff8, RZ, 0xc0, !PT ;  /* 0xfffffff810107812 */ /* 0x000fe400078ec0ff */
[----:B------:R-:W-:-:S03]  /*f1a0*/  SHF.R.S32.HI R12, RZ, 0x7, R12 ;  /* 0x00000007ff0c7819 */ /* 0x000fc6000001140c */
[----:B------:R-:W-:Y:S01]  /*f1b0*/  IMAD.IADD R8, R13, 0x1, -R16 ;  /* 0x000000010d087824 */ /* 0x000fe200078e0a10 */
[----:B------:R-:W-:Y:S01]  /*f1c0*/  LEA.HI R13, R15, R15, RZ, 0x1 ;  /* 0x0000000f0f0d7211 */ /* 0x000fe200078f08ff */
[----:B------:R-:W-:Y:S01]  /*f1d0*/  IMAD.HI R9, R12, 0x55555556, RZ ;  /* 0x555555560c097827 */ /* 0x000fe200078e02ff */
[----:B------:R-:W-:Y:S02]  /*f1e0*/  LEA.HI R14, R14, R7, RZ, 0x5 ;  /* 0x000000070e0e7211 */ /* 0x000fe400078f28ff */
[----:B------:R-:W-:Y:S01]  /*f1f0*/  LOP3.LUT R16, R13, 0x1ffffffe, RZ, 0xc0, !PT ;  /* 0x1ffffffe0d107812 */ /* 0x000fe200078ec0ff */
[----:B------:R-:W0:Y:S01]  /*f200*/  @P0 LDC R21, c[0x0][0xbec] ;  /* 0x0002fb00ff150b82 */ /* 0x000e220000000800 */
[----:B------:R-:W-:Y:S02]  /*f210*/  LEA.HI R9, R9, R9, RZ, 0x1 ;  /* 0x0000000909097211 */ /* 0x000fe400078f08ff */
[----:B------:R-:W-:-:S03]  /*f220*/  SHF.R.S32.HI R13, RZ, 0x5, R14 ;  /* 0x00000005ff0d7819 */ /* 0x000fc6000001140e */
[----:B------:R-:W-:Y:S02]  /*f230*/  IMAD R73, R9, -0x3, R12 ;  /* 0xfffffffd09497824 */ /* 0x000fe400078e020c */
[----:B------:R-:W-:Y:S01]  /*f240*/  IMAD R12, R13, 0x10, R8 ;  /* 0x000000100d0c7824 */ /* 0x000fe200078e0208 */
[----:B------:R-:W1:Y:S01]  /*f250*/  @P0 LDC R20, c[0x0][0xbf0] ;  /* 0x0002fc00ff140b82 */ /* 0x000e620000000800 */
[----:B------:R-:W-:Y:S02]  /*f260*/  IMAD.IADD R75, R15, 0x1, -R16 ;  /* 0x000000010f4b7824 */ /* 0x000fe400078e0a10 */
[----:B------:R-:W-:-:S05]  /*f270*/  IMAD R14, R73, 0x40, R12 ;  /* 0x00000040490e7824 */ /* 0x000fca00078e020c */
[----:B------:R-:W1:Y:S08]  /*f280*/  @P0 LDC R73, c[0x0][0xbec] ;  /* 0x0002fb00ff490b82 */ /* 0x000e700000000800 */
[----:B------:R-:W1:Y:S01]  /*f290*/  @P0 LDC R28, c[0x0][0xbf0] ;  /* 0x0002fc00ff1c0b82 */ /* 0x000e620000000800 */
[----:B------:R-:W-:Y:S01]  /*f2a0*/  LOP3.LUT R10, R10, 0x7ffffffc, RZ, 0xc0, !PT ;  /* 0x7ffffffc0a0a7812 */ /* 0x000fe200078ec0ff */
[----:B------:R-:W-:Y:S01]  /*f2b0*/  ULDC.64 UR10, c[0x0][0x208] ;  /* 0x00008200000a7ab9 */ /* 0x000fe20000000a00 */
[----:B------:R-:W-:Y:S01]  /*f2c0*/  BSSY B0, `(.L_x_11291) ;  /* 0x00000a7000007945 */ /* 0x000fe20003800000 */
[----:B--2---:R-:W-:Y:S01]  /*f2d0*/  SHF.R.S32.HI R17, RZ, 0x1f, R26 ;  /* 0x0000001fff117819 */ /* 0x004fe2000001141a */
[----:B------:R-:W-:-:S04]  /*f2e0*/  IMAD.WIDE.U32 R8, R26, UR4, RZ ;  /* 0x000000041a087c25 */ /* 0x000fc8000f8e00ff */
[----:B------:R-:W-:Y:S01]  /*f2f0*/  IMAD R13, R17, UR4, RZ ;  /* 0x00000004110d7c24 */ /* 0x000fe2000f8e02ff */
[----:B---3--:R-:W-:-:S03]  /*f300*/  USHF.R.S32.HI UR4, URZ, 0x1f, UR9 ;  /* 0x0000001f3f047899 */ /* 0x008fc60008011409 */
[----:B------:R-:W-:Y:S02]  /*f310*/  IMAD R15, R26, UR5, R13 ;  /* 0x000000051a0f7c24 */ /* 0x000fe4000f8e020d */
[----:B------:R-:W-:Y:S02]  /*f320*/  IMAD R17, R17, UR6, RZ ;  /* 0x0000000611117c24 */ /* 0x000fe4000f8e02ff */
[----:B------:R-:W-:Y:S02]  /*f330*/  IMAD.IADD R9, R9, 0x1, R15 ;  /* 0x0000000109097824 */ /* 0x000fe400078e020f */
[----:B-----5:R-:W-:Y:S02]  /*f340*/  IMAD R16, R18, UR4, RZ ;  /* 0x0000000412107c24 */ /* 0x020fe4000f8e02ff */
[----:B------:R-:W-:Y:S02]  /*f350*/  IMAD R15, R75, 0x8, R14 ;  /* 0x000000084b0f7824 */ /* 0x000fe400078e020e */
[----:B------:R-:W-:-:S04]  /*f360*/  IMAD.WIDE.U32 R12, R26, UR6, RZ ;  /* 0x000000061a0c7c25 */ /* 0x000fc8000f8e00ff */
[----:B------:R-:W-:Y:S01]  /*f370*/  IMAD R17, R26, UR7, R17 ;  /* 0x000000071a117c24 */ /* 0x000fe2000f8e0211 */
[----:B------:R-:W-:Y:S01]  /*f380*/  ULDC.64 UR6, c[0x0][0xb48] ;  /* 0x0002d20000067ab9 */ /* 0x000fe20000000a00 */
[----:B------:R-:W-:Y:S02]  /*f390*/  IMAD R19, R19, UR9, R16 ;  /* 0x0000000913137c24 */ /* 0x000fe4000f8e0210 */
[----:B----4-:R-:W-:Y:S02]  /*f3a0*/  IMAD R16, R27, 0xc0, R15 ;  /* 0x000000c01b107824 */ /* 0x010fe400078e020f */
[----:B------:R-:W-:Y:S02]  /*f3b0*/  IMAD.MOV R26, RZ, RZ, -R26 ;  /* 0x000000ffff1a7224 */ /* 0x000fe400078e0a1a */
[----:B------:R-:W-:Y:S02]  /*f3c0*/  IMAD.IADD R13, R13, 0x1, R17 ;  /* 0x000000010d0d7824 */ /* 0x000fe400078e0211 */
[----:B0-----:R-:W-:-:S04]  /*f3d0*/  @P0 IMAD.HI.U32 R17, R16, R21, RZ ;  /* 0x0000001510110227 */ /* 0x001fc800078e00ff */
[----:B------:R-:W-:-:S04]  /*f3e0*/  IMAD.WIDE.U32 R8, R18, UR9, R8 ;  /* 0x0000000912087c25 */ /* 0x000fc8000f8e0008 */
[----:B------:R-:W-:Y:S02]  /*f3f0*/  IMAD R29, R29, R26, UR8 ;  /* 0x000000081d1d7e24 */ /* 0x000fe4000f8e021a */
[C---:B-1----:R-:W-:Y:S01]  /*f400*/  IMAD R18, R22.reuse, UR4, RZ ;  /* 0x0000000416127c24 */ /* 0x042fe2000f8e02ff */
[----:B------:R-:W-:Y:S01]  /*f410*/  ULDC.64 UR4, c[0x0][0xbe0] ;  /* 0x0002f80000047ab9 */ /* 0x000fe20000000a00 */
[----:B------:R-:W-:Y:S01]  /*f420*/  IMAD.MOV.U32 R15, RZ, RZ, R16 ;  /* 0x000000ffff0f7224 */ /* 0x000fe200078e0010 */
[----:B------:R-:W-:Y:S01]  /*f430*/  @P0 SHF.R.U32.HI R15, RZ, R20, R17 ;  /* 0x00000014ff0f0219 */ /* 0x000fe20000011611 */
[----:B------:R-:W-:Y:S01]  /*f440*/  IMAD.IADD R9, R9, 0x1, R19 ;  /* 0x0000000109097824 */ /* 0x000fe200078e0213 */
[----:B------:R-:W-:Y:S01]  /*f450*/  SHF.R.S32.HI R20, RZ, 0x1f, R29 ;  /* 0x0000001fff147819 */ /* 0x000fe2000001141d */
[----:B------:R-:W-:Y:S02]  /*f460*/  IMAD R19, R23, UR9, R18 ;  /* 0x0000000917137c24 */ /* 0x000fe4000f8e0212 */
[----:B------:R-:W-:Y:S01]  /*f470*/  IMAD.WIDE.U32 R12, R22, UR9, R12 ;  /* 0x00000009160c7c25 */ /* 0x000fe2000f8e000c */
[----:B------:R-:W-:-:S03]  /*f480*/  ULDC.64 UR8, c[0x0][0xb28] ;  /* 0x0002ca0000087ab9 */ /* 0x000fc60000000a00 */
[----:B------:R-:W-:-:S04]  /*f490*/  @P0 IMAD.HI.U32 R73, R16, R73, RZ ;  /* 0x0000004910490227 */ /* 0x000fc800078e00ff */
[----:B------:R-:W-:Y:S02]  /*f4a0*/  IMAD.IADD R13, R13, 0x1, R19 ;  /* 0x000000010d0d7824 */ /* 0x000fe400078e0213 */
[----:B------:R-:W-:Y:S02]  /*f4b0*/  IMAD R19, R20, UR6, RZ ;  /* 0x0000000614137c24 */ /* 0x000fe4000f8e02ff */
[----:B------:R-:W-:-:S04]  /*f4c0*/  IMAD.WIDE.U32 R8, R29, UR4, R8 ;  /* 0x000000041d087c25 */ /* 0x000fc8000f8e0008 */
[----:B------:R-:W-:Y:S01]  /*f4d0*/  IMAD.MOV.U32 R17, RZ, RZ, R16 ;  /* 0x000000ffff117224 */ /* 0x000fe200078e0010 */
[----:B------:R-:W-:Y:S01]  /*f4e0*/  @P0 SHF.R.U32.HI R17, RZ, R28, R73 ;  /* 0x0000001cff110219 */ /* 0x000fe20000011649 */
[----:B------:R-:W-:Y:S01]  /*f4f0*/  IMAD R18, R20, UR4, RZ ;  /* 0x0000000414127c24 */ /* 0x000fe2000f8e02ff */
[----:B------:R-:W-:Y:S01]  /*f500*/  BAR.SYNC.DEFER_BLOCKING 0x1, 0x180 ;  /* 0x0046000000007b1d */ /* 0x000fe20000010000 */
[----:B------:R-:W-:Y:S01]  /*f510*/  IMAD R21, R29, UR7, R19 ;  /* 0x000000071d157c24 */ /* 0x000fe2000f8e0213 */
[--C-:B------:R-:W-:Y:S02]  /*f520*/  SHF.R.S32.HI R19, RZ, 0x1f, R15.reuse ;  /* 0x0000001fff137819 */ /* 0x100fe4000001140f */
[----:B------:R-:W-:Y:S01]  /*f530*/  IADD3 R8, P0, R15, R8, RZ ;  /* 0x000000080f087210 */ /* 0x000fe20007f1e0ff */
[----:B------:R-:W-:Y:S02]  /*f540*/  IMAD.MOV R15, RZ, RZ, -R15 ;  /* 0x000000ffff0f7224 */ /* 0x000fe400078e0a0f */
[C---:B------:R-:W-:Y:S01]  /*f550*/  IMAD R20, R29.reuse, UR5, R18 ;  /* 0x000000051d147c24 */ /* 0x040fe2000f8e0212 */
[----:B------:R-:W-:Y:S01]  /*f560*/  SHF.R.S32.HI R18, RZ, 0x1f, R17 ;  /* 0x0000001fff127819 */ /* 0x000fe20000011411 */
[----:B------:R-:W-:Y:S01]  /*f570*/  IMAD.WIDE.U32 R12, R29, UR6, R12 ;  /* 0x000000061d0c7c25 */ /* 0x000fe2000f8e000c */
[----:B------:R-:W-:Y:S01]  /*f580*/  ULDC.64 UR4, c[0x0][0xb30] ;  /* 0x0002cc0000047ab9 */ /* 0x000fe20000000a00 */
[----:B------:R-:W-:-:S02]  /*f590*/  ULDC.64 UR6, c[0x0][0xbc8] ;  /* 0x0002f20000067ab9 */ /* 0x000fc40000000a00 */
[----:B------:R-:W-:Y:S02]  /*f5a0*/  IMAD.MOV R22, RZ, RZ, -R17 ;  /* 0x000000ffff167224 */ /* 0x000fe400078e0a11 */
[----:B------:R-:W-:Y:S01]  /*f5b0*/  IMAD R15, R11, R15, R16 ;  /* 0x0000000f0b0f7224 */ /* 0x000fe200078e0210 */
[----:B------:R-:W-:Y:S01]  /*f5c0*/  IADD3.X R9, R19, R9, R20, P0, !PT ;  /* 0x0000000913097210 */ /* 0x000fe200007fe414 */
[----:B------:R-:W-:Y:S02]  /*f5d0*/  IMAD.IADD R13, R13, 0x1, R21 ;  /* 0x000000010d0d7824 */ /* 0x000fe400078e0215 */
[----:B------:R-:W-:Y:S02]  /*f5e0*/  IMAD R18, R18, UR4, RZ ;  /* 0x0000000412127c24 */ /* 0x000fe4000f8e02ff */
[----:B------:R-:W-:Y:S01]  /*f5f0*/  IMAD R19, R11, R22, R16 ;  /* 0x000000160b137224 */ /* 0x000fe200078e0210 */
[----:B------:R-:W-:Y:S01]  /*f600*/  SHF.R.S32.HI R16, RZ, 0x1f, R15 ;  /* 0x0000001fff107819 */ /* 0x000fe2000001140f */
[----:B------:R-:W-:-:S02]  /*f610*/  IMAD R21, R17, UR5, R18 ;  /* 0x0000000511157c24 */ /* 0x000fc4000f8e0212 */
[----:B------:R-:W-:Y:S01]  /*f620*/  IMAD.WIDE.U32 R12, R17, UR4, R12 ;  /* 0x00000004110c7c25 */ /* 0x000fe2000f8e000c */
[----:B------:R-:W-:Y:S01]  /*f630*/  SHF.R.S32.HI R17, RZ, 0x1f, R19 ;  /* 0x0000001fff117819 */ /* 0x000fe20000011413 */
[----:B------:R-:W0:Y:S02]  /*f640*/  S2UR UR5, SR_CgaCtaId ;  /* 0x00000000000579c3 */ /* 0x000e240000008800 */
[----:B------:R-:W-:Y:S02]  /*f650*/  IMAD R16, R16, UR6, RZ ;  /* 0x0000000610107c24 */ /* 0x000fe4000f8e02ff */
[----:B------:R-:W-:Y:S02]  /*f660*/  IMAD R18, R17, UR8, RZ ;  /* 0x0000000811127c24 */ /* 0x000fe4000f8e02ff */
[----:B------:R-:W-:Y:S02]  /*f670*/  IMAD.IADD R13, R13, 0x1, R21 ;  /* 0x000000010d0d7824 */ /* 0x000fe400078e0215 */
[----:B------:R-:W-:-:S02]  /*f680*/  IMAD R17, R15, UR7, R16 ;  /* 0x000000070f117c24 */ /* 0x000fc4000f8e0210 */
[----:B------:R-:W-:Y:S01]  /*f690*/  IMAD.WIDE.U32 R8, R15, UR6, R8 ;  /* 0x000000060f087c25 */ /* 0x000fe2000f8e0008 */
[----:B------:R-:W-:-:S03]  /*f6a0*/  ULDC.64 UR6, c[0x0][0xba8] ;  /* 0x0002ea0000067ab9 */ /* 0x000fc60000000a00 */
[C---:B------:R-:W-:Y:S01]  /*f6b0*/  IMAD R21, R19.reuse, UR9, R18 ;  /* 0x0000000913157c24 */ /* 0x040fe2000f8e0212 */
[----:B------:R-:W-:Y:S01]  /*f6c0*/  LEA R18, P0, R8, UR6, 0x2 ;  /* 0x0000000608127c11 */ /* 0x000fe2000f8010ff */
[----:B------:R-:W-:Y:S01]  /*f6d0*/  IMAD.WIDE.U32 R12, R19, UR8, R12 ;  /* 0x00000008130c7c25 */ /* 0x000fe2000f8e000c */
[----:B------:R-:W-:Y:S01]  /*f6e0*/  ULDC.64 UR8, c[0x0][0xb00] ;  /* 0x0002c00000087ab9 */ /* 0x000fe20000000a00 */
[----:B------:R-:W-:Y:S01]  /*f6f0*/  UMOV UR4, 0x400 ;  /* 0x0000040000047882 */ /* 0x000fe20000000000 */
[----:B------:R-:W-:Y:S01]  /*f700*/  ULDC UR6, c[0x0][0xa88] ;  /* 0x0002a20000067ab9 */ /* 0x000fe20000000800 */
[----:B------:R-:W-:Y:S01]  /*f710*/  IMAD.IADD R15, R9, 0x1, R17 ;  /* 0x00000001090f7824 */ /* 0x000fe200078e0211 */
[----:B------:R-:W-:Y:S01]  /*f720*/  LEA R26, P1, R12, UR8, 0x2 ;  /* 0x000000080c1a7c11 */ /* 0x000fe2000f8210ff */
[----:B------:R-:W-:-:S03]  /*f730*/  IMAD.IADD R9, R13, 0x1, R21 ;  /* 0x000000010d097824 */ /* 0x000fc600078e0215 */
[----:B------:R-:W-:Y:S01]  /*f740*/  LEA.HI.X R17, R8, UR7, R15, 0x2, P0 ;  /* 0x0000000708117c11 */ /* 0x000fe200080f140f */
[----:B------:R-:W-:Y:S01]  /*f750*/  IMAD R16, R27, 0xc0, R14 ;  /* 0x000000c01b107824 */ /* 0x000fe200078e020e */
[----:B------:R-:W-:Y:S01]  /*f760*/  LEA.HI.X R27, R12, UR9, R9, 0x2, P1 ;  /* 0x000000090c1b7c11 */ /* 0x000fe200088f1409 */
[----:B------:R-:W-:Y:S04]  /*f770*/  SHFL.IDX PT, R14, R18, 0x1, 0x1c1f ;  /* 0x003c1f00120e7f89 */ /* 0x000fe800000e0000 */
[----:B------:R-:W-:Y:S04]  /*f780*/  SHFL.IDX PT, R12, R18, RZ, 0x1c1f ;  /* 0x001c1fff120c7589 */ /* 0x000fe800000e0000 */
[----:B------:R-:W1:Y:S04]  /*f790*/  SHFL.IDX PT, R13, R17, RZ, 0x1c1f ;  /* 0x001c1fff110d7589 */ /* 0x000e6800000e0000 */
[----:B------:R-:W2:Y:S01]  /*f7a0*/  SHFL.IDX PT, R15, R17, 0x1, 0x1c1f ;  /* 0x003c1f00110f7f89 */ /* 0x000ea200000e0000 */
[----:B0-----:R-:W-:Y:S01]  /*f7b0*/  ULEA UR4, UR5, UR4, 0x18 ;  /* 0x0000000405047291 */ /* 0x001fe2000f8ec03f */
[----:B------:R-:W-:Y:S01]  /*f7c0*/  IMAD R21, R11, UR6, RZ ;  /* 0x000000060b157c24 */ /* 0x000fe2000f8e02ff */
[----:B------:R-:W-:Y:S01]  /*f7d0*/  LOP3.LUT P0, RZ, R7, 0x3, RZ, 0xc0, !PT ;  /* 0x0000000307ff7812 */ /* 0x000fe2000780c0ff */
[----:B------:R-:W-:Y:S01]  /*f7e0*/  VIADD R20, R16, 0x8 ;  /* 0x0000000810147836 */ /* 0x000fe20000000000 */
[----:B------:R-:W-:-:S02]  /*f7f0*/  UIADD3 UR4, UR4, 0x31c20, URZ ;  /* 0x00031c2004047890 */ /* 0x000fc4000fffe03f */
[-C--:B------:R-:W-:Y:S02]  /*f800*/  ISETP.GE.OR P1, PT, R16, R21.reuse, P0 ;  /* 0x000000151000720c */ /* 0x080fe40000726670 */
[-C--:B------:R-:W-:Y:S01]  /*f810*/  ISETP.GE.OR P0, PT, R20, R21.reuse, P0 ;  /* 0x000000151400720c */ /* 0x080fe20000706670 */
[----:B------:R-:W-:Y:S01]  /*f820*/  UPRMT UR4, URZ, 0x654, UR4 ;  /* 0x000006543f047896 */ /* 0x000fe20008000004 */
[----:B------:R-:W-:Y:S01]  /*f830*/  ISETP.GE.AND P2, PT, R16, R21, PT ;  /* 0x000000151000720c */ /* 0x000fe20003f46270 */
[----:B------:R-:W-:Y:S01]  /*f840*/  IMAD.IADD R7, R7, 0x1, -R10 ;  /* 0x0000000107077824 */ /* 0x000fe200078e0a0a */
[----:B------:R0:W3:Y:S04]  /*f850*/  SHFL.IDX PT, R8, R26, RZ, 0x1c1f ;  /* 0x001c1fff1a087589 */ /* 0x0000e800000e0000 */
[----:B------:R0:W4:Y:S02]  /*f860*/  SHFL.IDX PT, R9, R27, RZ, 0x1c1f ;  /* 0x001c1fff1b097589 */ /* 0x00012400000e0000 */
[----:B------:R-:W-:Y:S02]  /*f870*/  SYNCS.ARRIVE.TRANS64.RED.A1T0 RZ, [UR4], RZ ;  /* 0x000000ffffff79a7 */ /* 0x000fe40008100404 */
[----:B-1----:R0:W-:Y:S01]  /*f880*/  @!P1 ST.E desc[UR10][R12.64], R6 ;  /* 0x000000060c009985 */ /* 0x0021e2000c10190a */
[----:B------:R-:W-:-:S03]  /*f890*/  IMAD.SHL.U32 R7, R7, 0x2, RZ ;  /* 0x0000000207077824 */ /* 0x000fc600078e00ff */
[----:B--2---:R0:W-:Y:S01]  /*f8a0*/  @!P0 ST.E desc[UR10][R14.64], R0 ;  /* 0x000000000e008985 */ /* 0x0041e2000c10190a */
[----:B------:R-:W-:Y:S05]  /*f8b0*/  @P2 BRA `(.L_x_11292) ;  /* 0x00000004001c2947 */ /* 0x000fea0003800000 */
[C---:B0-----:R-:W-:Y:S01]  /*f8c0*/  VIADD R0, R7.reuse, 0x8 ;  /* 0x0000000807007836 */ /* 0x041fe20000000000 */
[----:B------:R-:W-:Y:S01]  /*f8d0*/  ULDC UR4, c[0x0][0xac8] ;  /* 0x0002b20000047ab9 */ /* 0x000fe20000000800 */
[C---:B------:R-:W-:Y:S01]  /*f8e0*/  VIADD R10, R7.reuse, 0x18 ;  /* 0x00000018070a7836 */ /* 0x040fe20000000000 */
[C---:B------:R-:W-:Y:S01]  /*f8f0*/  IADD3 R6, R7.reuse, 0x10, RZ ;  /* 0x0000001007067810 */ /* 0x040fe20007ffe0ff */
[C---:B------:R-:W-:Y:S01]  /*f900*/  VIADD R11, R7.reuse, 0x20 ;  /* 0x00000020070b7836 */ /* 0x040fe20000000000 */
[----:B------:R-:W-:Y:S01]  /*f910*/  ISETP.GE.AND P1, PT, R0, UR4, PT ;  /* 0x0000000400007c0c */ /* 0x000fe2000bf26270 */
[----:B------:R-:W-:Y:S01]  /*f920*/  ULDC.64 UR6, c[0x0][0x208] ;  /* 0x0000820000067ab9 */ /* 0x000fe20000000a00 */
[----:B------:R-:W-:Y:S01]  /*f930*/  ISETP.GE.AND P2, PT, R6, UR4, PT ;  /* 0x0000000406007c0c */ /* 0x000fe2000bf46270 */
[C---:B------:R-:W-:Y:S01]  /*f940*/  VIADD R22, R7.reuse, 0x38 ;  /* 0x0000003807167836 */ /* 0x040fe20000000000 */
[----:B------:R-:W-:Y:S01]  /*f950*/  ISETP.GE.AND P3, PT, R10, UR4, PT ;  /* 0x000000040a007c0c */ /* 0x000fe2000bf66270 */
[----:B------:R-:W-:Y:S01]  /*f960*/  VIADD R23, R7, 0x40 ;  /* 0x0000004007177836 */ /* 0x000fe20000000000 */
[----:B------:R-:W-:-:S02]  /*f970*/  ISETP.GE.AND P4, PT, R11, UR4, PT ;  /* 0x000000040b007c0c */ /* 0x000fc4000bf86270 */
[----:B------:R-:W-:-:S05]  /*f980*/  ISETP.GE.AND P0, PT, R7, UR4, PT ;  /* 0x0000000407007c0c */ /* 0x000fca000bf06270 */
[----:B------:R-:W-:Y:S02]  /*f990*/  @!P1 LEA.HI R0, R0, R0, RZ, 0x1 ;  /* 0x0000000000009211 */ /* 0x000fe400078f08ff */
[----:B------:R-:W-:Y:S02]  /*f9a0*/  @!P2 LEA.HI R6, R6, R6, RZ, 0x1 ;  /* 0x000000060606a211 */ /* 0x000fe400078f08ff */
[----:B------:R-:W-:Y:S02]  /*f9b0*/  @!P3 LEA.HI R12, R10, R10, RZ, 0x1 ;  /* 0x0000000a0a0cb211 */ /* 0x000fe400078f08ff */
[----:B------:R-:W-:Y:S02]  /*f9c0*/  @!P1 LOP3.LUT R13, R0, 0xfffffffe, RZ, 0xc0, !PT ;  /* 0xfffffffe000d9812 */ /* 0x000fe400078ec0ff */
[----:B------:R-:W-:Y:S01]  /*f9d0*/  @!P4 LEA.HI R0, R11, R11, RZ, 0x1 ;  /* 0x0000000b0b00c211 */ /* 0x000fe200078f08ff */
[----:B---34-:R-:W-:Y:S01]  /*f9e0*/  @!P0 IMAD.WIDE R10, R7, 0x4, R8 ;  /* 0x00000004070a8825 */ /* 0x018fe200078e0208 */
[----:B------:R-:W-:-:S02]  /*f9f0*/  @!P2 LOP3.LUT R15, R6, 0xfffffffe, RZ, 0xc0, !PT ;  /* 0xfffffffe060fa812 */ /* 0x000fc400078ec0ff */
[----:B------:R-:W-:Y:S01]  /*fa00*/  @!P3 LOP3.LUT R17, R12, 0xfffffffe, RZ, 0xc0, !PT ;  /* 0xfffffffe0c11b812 */ /* 0x000fe200078ec0ff */
[--C-:B------:R-:W-:Y:S01]  /*fa10*/  @!P1 IMAD.WIDE R12, R13, 0x4, R8.reuse ;  /* 0x000000040d0c9825 */ /* 0x100fe200078e0208 */
[----:B------:R-:W-:Y:S01]  /*fa20*/  @!P4 LOP3.LUT R19, R0, 0xfffffffe, RZ, 0xc0, !PT ;  /* 0xfffffffe0013c812 */ /* 0x000fe200078ec0ff */
[----:B------:R0:W-:Y:S02]  /*fa30*/  @!P0 ST.E.64 desc[UR6][R10.64], R24 ;  /* 0x000000180a008985 */ /* 0x0001e4000c101b06 */
[----:B------:R-:W-:Y:S02]  /*fa40*/  VIADD R0, R7, 0x28 ;  /* 0x0000002807007836 */ /* 0x000fe40000000000 */
[--C-:B------:R-:W-:Y:S01]  /*fa50*/  @!P2 IMAD.WIDE R14, R15, 0x4, R8.reuse ;  /* 0x000000040f0ea825 */ /* 0x100fe200078e0208 */
[----:B------:R1:W-:Y:S02]  /*fa60*/  @!P1 ST.E.64 desc[UR6][R12.64], R4 ;  /* 0x000000040c009985 */ /* 0x0003e4000c101b06 */
[----:B------:R-:W-:Y:S01]  /*fa70*/  ISETP.GE.AND P0, PT, R0, UR4, PT ;  /* 0x0000000400007c0c */ /* 0x000fe2000bf06270 */
[----:B------:R-:W-:Y:S01]  /*fa80*/  VIADD R6, R7, 0x30 ;  /* 0x0000003007067836 */ /* 0x000fe20000000000 */
[----:B------:R2:W-:Y:S01]  /*fa90*/  @!P2 ST.E.64 desc[UR6][R14.64], R32 ;  /* 0x000000200e00a985 */ /* 0x0005e2000c101b06 */
[----:B------:R-:W-:Y:S01]  /*faa0*/  @!P3 IMAD.WIDE R16, R17, 0x4, R8 ;  /* 0x000000041110b825 */ /* 0x000fe200078e0208 */
[----:B------:R-:W-:-:S02]  /*fab0*/  ISETP.GE.AND P2, PT, R22, UR4, PT ;  /* 0x0000000416007c0c */ /* 0x000fc4000bf46270 */
[----:B------:R-:W-:Y:S01]  /*fac0*/  ISETP.GE.AND P1, PT, R6, UR4, PT ;  /* 0x0000000406007c0c */ /* 0x000fe2000bf26270 */
[----:B------:R-:W-:Y:S01]  /*fad0*/  @!P4 IMAD.WIDE R18, R19, 0x4, R8 ;  /* 0x000000041312c825 */ /* 0x000fe200078e0208 */
[----:B------:R3:W-:Y:S01]  /*fae0*/  @!P3 ST.E.64 desc[UR6][R16.64], R36 ;  /* 0x000000241000b985 */ /* 0x0007e2000c101b06 */
[----:B------:R-:W-:Y:S02]  /*faf0*/  ISETP.GE.AND P3, PT, R23, UR4, PT ;  /* 0x0000000417007c0c */ /* 0x000fe4000bf66270 */
[C---:B0-----:R-:W-:Y:S01]  /*fb00*/  VIADD R10, R7.reuse, 0x48 ;  /* 0x00000048070a7836 */ /* 0x041fe20000000000 */
[----:B------:R0:W-:Y:S01]  /*fb10*/  @!P4 ST.E.64 desc[UR6][R18.64], R40 ;  /* 0x000000281200c985 */ /* 0x0001e2000c101b06 */
[C---:B-1----:R-:W-:Y:S01]  /*fb20*/  VIADD R5, R7.reuse, 0x58 ;  /* 0x0000005807057836 */ /* 0x042fe20000000000 */
        /* <DEDUP_REMOVED lines=32> */
.L_x_11292:
[----:B------:R-:W-:Y:S05]  /*fd30*/  BSYNC B0 ;  /* 0x0000000000007941 */ /* 0x000fea0003800000 */
.L_x_11291:
[----:B------:R-:W-:Y:S01]  /*fd40*/  ISETP.GE.AND P0, PT, R20, R21, PT ;  /* 0x000000151400720c */ /* 0x000fe20003f06270 */
[----:B01----:R0:W1:Y:S04]  /*fd50*/  SHFL.IDX PT, R15, R27, 0x1, 0x1c1f ;  /* 0x003c1f001b0f7f89 */ /* 0x00306800000e0000 */
        /* <DEDUP_REMOVED lines=22> */
[----:B----4-:R-:W-:Y:S01]  /*fec0*/  @!P3 LOP3.LUT R9, R0, 0xfffffffe, RZ, 0xc0, !PT ;  /* 0xfffffffe0009b812 */ /* 0x010fe200078ec0ff */
[----:B------:R-:W-:Y:S01]  /*fed0*/  VIADD R0, R7, 0x30 ;  /* 0x0000003007007836 */ /* 0x000fe20000000000 */
[----:B------:R-:W-:-:S02]  /*fee0*/  @!P4 LOP3.LUT R11, R4, 0xfffffffe, RZ, 0xc0, !PT ;  /* 0xfffffffe040bc812 */ /* 0x000fc400078ec0ff */
[----:B------:R-:W-:Y:S01]  /*fef0*/  @!P5 LOP3.LUT R13, R5, 0xfffffffe, RZ, 0xc0, !PT ;  /* 0xfffffffe050dd812 */ /* 0x000fe200078ec0ff */
[--C-:B-12---:R-:W-:Y:S01]  /*ff00*/  @!P2 IMAD.WIDE R4, R7, 0x4, R14.reuse ;  /* 0x000000040704a825 */ /* 0x106fe200078e020e */
[----:B------:R-:W-:Y:S02]  /*ff10*/  @!P0 LEA.HI R6, R6, R6, RZ, 0x1 ;  /* 0x0000000606068211 */ /* 0x000fe400078f08ff */
[----:B------:R-:W-:Y:S01]  /*ff20*/  ISETP.GE.AND P6, PT, R20, UR4, PT ;  /* 0x0000000414007c0c */ /* 0x000fe2000bfc6270 */
[--C-:B---3--:R-:W-:Y:S01]  /*ff30*/  @!P3 IMAD.WIDE R8, R9, 0x4, R14.reuse ;  /* 0x000000040908b825 */ /* 0x108fe200078e020e */
        /* <DEDUP_REMOVED lines=46> */
.L_x_11290:
[----:B------:R-:W0:Y:S02]  /*10220*/  S2R R2, SR_TID.X ;  /* 0x0000000000027919 */ /* 0x000e240000002100 */
[----:B0-----:R-:W-:-:S05]  /*10230*/  VIADD R0, R2, 0xffffff80 ;  /* 0xffffff8002007836 */ /* 0x001fca0000000000 */
        /* <DEDUP_REMOVED lines=10> */
[----:B------:R-:W2:Y:S01]  /*102e0*/  LDL.LU R7, [R1] ;  /* 0x0000000001077983 */ /* 0x000ea20000300800 */
[----:B------:R-:W-:Y:S01]  /*102f0*/  ISETP.NE.AND P0, PT, R6, 0x1, PT ;  /* 0x000000010600780c */ /* 0x000fe20003f05270 */
[----:B------:R-:W0:Y:S01]  /*10300*/  S2UR UR4, SR_CTAID.Z ;  /* 0x00000000000479c3 */ /* 0x000e220000002700 */
[----:B------:R-:W-:Y:S01]  /*10310*/  ULDC.64 UR6, c[0x0][0xbd0] ;  /* 0x0002f40000067ab9 */ /* 0x000fe20000000a00 */
[----:B------:R-:W-:-:S06]  /*10320*/  ULDC.64 UR10, c[0x0][0x208] ;  /* 0x00008200000a7ab9 */ /* 0x000fcc0000000a00 */
[----:B------:R-:W1:Y:S08]  /*10330*/  LDC.64 R12, c[0x0][0xbd8] ;  /* 0x0002f600ff0c7b82 */ /* 0x000e700000000a00 */
[----:B------:R-:W3:Y:S08]  /*10340*/  @P0 LDC R9, c[0x0][0xbec] ;  /* 0x0002fb00ff090b82 */ /* 0x000ef00000000800 */
[----:B------:R-:W4:Y:S01]  /*10350*/  S2UR UR8, SR_CTAID.Y ;  /* 0x00000000000879c3 */ /* 0x000f220000002600 */
[----:B0-----:R-:W-:-:S07]  /*10360*/  USHF.R.S32.HI UR5, URZ, 0x1f, UR4 ;  /* 0x0000001f3f057899 */ /* 0x001fce0008011404 */
[----:B------:R-:W4:Y:S01]  /*10370*/  LDC R8, c[0x0][0xc50] ;  /* 0x00031400ff087b82 */ /* 0x000f220000000800 */
[----:B-1----:R-:W-:-:S04]  /*10380*/  IMAD R10, R12, UR5, RZ ;  /* 0x000000050c0a7c24 */ /* 0x002fc8000f8e02ff */
[----:B------:R-:W-:-:S03]  /*10390*/  IMAD R13, R13, UR4, R10 ;  /* 0x000000040d0d7c24 */ /* 0x000fc6000f8e020a */
[----:B------:R-:W0:Y:S01]  /*103a0*/  @P0 LDC R11, c[0x0][0xbf0] ;  /* 0x0002fc00ff0b0b82 */ /* 0x000e220000000800 */
[----:B--2---:R-:W-:Y:S01]  /*103b0*/  SHF.R.S32.HI R4, RZ, 0x1f, R7 ;  /* 0x0000001fff047819 */ /* 0x004fe20000011407 */
[----:B------:R-:W-:-:S04]  /*103c0*/  IMAD.WIDE.U32 R2, R7, UR6, RZ ;  /* 0x0000000607027c25 */ /* 0x000fc8000f8e00ff */
[----:B------:R-:W-:-:S04]  /*103d0*/  IMAD R4, R4, UR6, RZ ;  /* 0x0000000604047c24 */ /* 0x000fc8000f8e02ff */
[----:B------:R-:W-:Y:S02]  /*103e0*/  IMAD R5, R7, UR7, R4 ;  /* 0x0000000707057c24 */ /* 0x000fe4000f8e0204 */
[----:B------:R-:W-:Y:S02]  /*103f0*/  IMAD.MOV R7, RZ, RZ, -R7 ;  /* 0x000000ffff077224 */ /* 0x000fe400078e0a07 */
[----:B---3--:R-:W-:-:S04]  /*10400*/  @P0 IMAD.HI.U32 R4, R0, R9, RZ ;  /* 0x0000000900040227 */ /* 0x008fc800078e00ff */
[----:B------:R-:W-:Y:S02]  /*10410*/  IMAD.IADD R3, R3, 0x1, R5 ;  /* 0x0000000103037824 */ /* 0x000fe400078e0205 */
[----:B------:R-:W-:Y:S01]  /*10420*/  IMAD.MOV.U32 R5, RZ, RZ, R0 ;  /* 0x000000ffff057224 */ /* 0x000fe200078e0000 */
[----:B0-----:R-:W-:Y:S01]  /*10430*/  @P0 SHF.R.U32.HI R5, RZ, R11, R4 ;  /* 0x0000000bff050219 */ /* 0x001fe20000011604 */
[----:B----4-:R-:W-:Y:S02]  /*10440*/  IMAD R9, R8, R7, UR8 ;  /* 0x0000000808097e24 */ /* 0x010fe4000f8e0207 */
[----:B------:R-:W-:Y:S01]  /*10450*/  IMAD.WIDE.U32 R2, R12, UR4, R2 ;  /* 0x000000040c027c25 */ /* 0x000fe2000f8e0002 */
[----:B------:R-:W-:Y:S01]  /*10460*/  IADD3 R7, -R5, RZ, RZ ;  /* 0x000000ff05077210 */ /* 0x000fe20007ffe1ff */
[----:B------:R-:W-:Y:S01]  /*10470*/  ULDC.64 UR4, c[0x0][0xbe0] ;  /* 0x0002f80000047ab9 */ /* 0x000fe20000000a00 */
[----:B------:R-:W-:Y:S01]  /*10480*/  SHF.R.S32.HI R4, RZ, 0x1f, R9 ;  /* 0x0000001fff047819 */ /* 0x000fe20000011409 */
[----:B------:R-:W-:-:S02]  /*10490*/  IMAD.IADD R3, R13, 0x1, R3 ;  /* 0x000000010d037824 */ /* 0x000fc400078e0203 */
[----:B------:R-:W-:Y:S02]  /*104a0*/  IMAD R7, R6, R7, R0 ;  /* 0x0000000706077224 */ /* 0x000fe400078e0200 */
[----:B------:R-:W-:Y:S02]  /*104b0*/  IMAD R4, R4, UR4, RZ ;  /* 0x0000000404047c24 */ /* 0x000fe4000f8e02ff */
[----:B------:R-:W-:Y:S01]  /*104c0*/  IMAD.WIDE.U32 R2, R9, UR4, R2 ;  /* 0x0000000409027c25 */ /* 0x000fe2000f8e0002 */
[----:B------:R-:W-:-:S03]  /*104d0*/  SHF.R.S32.HI R0, RZ, 0x1f, R7 ;  /* 0x0000001fff007819 */ /* 0x000fc60000011407 */
        /* <DEDUP_REMOVED lines=15> */
.L_x_11255:
        /* <DEDUP_REMOVED lines=18> */
.L_x_11293:
[----:B------:R-:W-:Y:S01]  /*106f0*/  ULDC UR43, c[0x0][0xc50] ;  /* 0x00031400002b7ab9 */ /* 0x000fe20000000800 */
[----:B------:R-:W-:Y:S01]  /*10700*/  UMOV UR36, UR6 ;  /* 0x0000000600247c82 */ /* 0x000fe20008000000 */
[----:B------:R-:W-:-:S11]  /*10710*/  UISETP.NE.AND UP0, UPT, UR43, 0x1, UPT ;  /* 0x000000012b00788c */ /* 0x000fd6000bf05270 */
[----:B------:R-:W-:Y:S01]  /*10720*/  @UP0 ULDC UR4, c[0x0][0xc54] ;  /* 0x0003150000040ab9 */ /* 0x000fe20000000800 */
[----:B------:R-:W-:Y:S01]  /*10730*/  @UP0 ULDC UR7, c[0x0][0xc58] ;  /* 0x0003160000070ab9 */ /* 0x000fe20000000800 */
[----:B------:R-:W-:-:S04]  /*10740*/  UIMAD.WIDE.U32 UR4, UR6, UR4, URZ ;  /* 0x00000004060472a5 */ /* 0x000fc8000f8e003f */
[----:B------:R-:W-:-:S12]  /*10750*/  @UP0 USHF.R.U32.HI UR36, URZ, UR7, UR5 ;  /* 0x000000073f240299 */ /* 0x000fd80008011605 */
.L_x_11294:
        /* <DEDUP_REMOVED lines=11> */
[----:B------:R-:W-:Y:S01]  /*10810*/  IMAD.MOV.U32 R25, RZ, RZ, RZ ;  /* 0x000000ffff197224 */ /* 0x000fe200078e00ff */
[----:B------:R-:W-:Y:S01]  /*10820*/  UISETP.NE.U32.AND UP0, UPT, UR6, URZ, UPT ;  /* 0x0000003f0600728c */ /* 0x000fe2000bf05070 */
[----:B------:R-:W-:Y:S01]  /*10830*/  UMOV UR8, 0xc0 ;  /* 0x000000c000087882 */ /* 0x000fe20000000000 */
[----:B------:R-:W-:Y:S02]  /*10840*/  ULDC UR5, c[0x0][0x288] ;  /* 0x0000a20000057ab9 */ /* 0x000fe40000000800 */
[----:B------:R-:W-:Y:S01]  /*10850*/  UISETP.NE.AND.EX UP0, UPT, UR7, URZ, UPT, UP0 ;  /* 0x0000003f0700728c */ /* 0x000fe2000bf05300 */
[----:B------:R-:W-:Y:S01]  /*10860*/  ULDC UR6, c[0x0][0x424] ;  /* 0x0001090000067ab9 */ /* 0x000fe20000000800 */
[----:B------:R-:W-:-:S02]  /*10870*/  UIADD3 UR10, -UR5, 0x90, URZ ;  /* 0x00000090050a7890 */ /* 0x000fc4000fffe13f */
[----:B------:R-:W-:Y:S01]  /*10880*/  USEL UR7, UR6, 0x1, UP0 ;  /* 0x0000000106077887 */ /* 0x000fe20008000000 */
[----:B------:R-:W-:-:S03]  /*10890*/  ULDC UR9, c[0x0][0x2f0] ;  /* 0x0000bc0000097ab9 */ /* 0x000fc60000000800 */
[----:B------:R-:W-:Y:S02]  /*108a0*/  UIMAD UR10, UR7, UR9, UR10 ;  /* 0x00000009070a72a4 */ /* 0x000fe4000f8e020a */
[----:B0-----:R-:W-:-:S03]  /*108b0*/  UIMAD UR8, UR4, UR8, 0xbf ;  /* 0x000000bf040874a4 */ /* 0x001fc6000f8e0208 */
        /* <DEDUP_REMOVED lines=21> */
[----:B------:R-:W-:Y:S05]  /*10a10*/  @!P0 BRA `(.L_x_11296) ;  /* 0x0000000000748947 */ /* 0x000fea0003800000 */
        /* <DEDUP_REMOVED lines=10> */
[----:B0-----:R-:W-:Y:S01]  /*10ac0*/  VIADD R2, R0, 0xffffffe ;  /* 0x0ffffffe00027836 */ /* 0x001fe20000000000 */
[----:B------:R-:W-:-:S05]  /*10ad0*/  IABS R0, R8 ;  /* 0x0000000800007213 */ /* 0x000fca0000000000 */
        /* <DEDUP_REMOVED lines=16> */
[----:B------:R-:W-:-:S07]  /*10be0*/  IMAD.MOV.U32 R25, RZ, RZ, R3 ;  /* 0x000000ffff197224 */ /* 0x000fce00078e0003 */
.L_x_11296:
        /* <DEDUP_REMOVED lines=20> */
[----:B------:R-:W-:Y:S01]  /*10d30*/  IMAD.U32 R6, RZ, RZ, UR6 ;  /* 0x00000006ff067e24 */ /* 0x000fe2000f8e00ff */
[----:B------:R-:W-:Y:S01]  /*10d40*/  MOV R10, UR4 ;  /* 0x00000004000a7c02 */ /* 0x000fe20008000f00 */
[----:B------:R-:W-:-:S02]  /*10d50*/  IMAD.U32 R7, RZ, RZ, UR7 ;  /* 0x00000007ff077e24 */ /* 0x000fc4000f8e00ff */
[----:B------:R-:W-:Y:S02]  /*10d60*/  IMAD.U32 R11, RZ, RZ, UR5 ;  /* 0x00000005ff0b7e24 */ /* 0x000fe4000f8e00ff */
[----:B------:R-:W-:Y:S02]  /*10d70*/  IMAD.MOV.U32 R8, RZ, RZ, 0x70 ;  /* 0x00000070ff087424 */ /* 0x000fe400078e00ff */
[----:B------:R-:W-:Y:S02]  /*10d80*/  IMAD.MOV.U32 R12, RZ, RZ, 0x1 ;  /* 0x00000001ff0c7424 */ /* 0x000fe400078e00ff */
[----:B------:R-:W-:-:S07]  /*10d90*/  IMAD.MOV.U32 R13, RZ, RZ, RZ ;  /* 0x000000ffff0d7224 */ /* 0x000fce00078e00ff */
[----:B------:R-:W-:-:S07]  /*10da0*/  LEPC R20, `(.L_x_11297) ;  /* 0x000000001014794e */ /* 0x000fce0000000000 */
[----:B0-----:R-:W-:Y:S05]  /*10db0*/  CALL.ABS.NOINC R2 ;  /* 0x0000000002007343 */ /* 0x001fea0003c00000 */
.L_x_11297:
        /* <DEDUP_REMOVED lines=20> */
.L_x_11299:
        /* <DEDUP_REMOVED lines=15> */
.L_x_11298:
[----:B------:R-:W0:Y:S01]  /*10ff0*/  LDC.64 R2, c[0x0][0x9f8] ;  /* 0x00027e00ff027b82 */ /* 0x000e220000000a00 */
[----:B------:R-:W-:Y:S01]  /*11000*/  IMAD.MOV.U32 R18, RZ, RZ, R17 ;  /* 0x000000ffff127224 */ /* 0x000fe200078e0011 */
[----:B------:R-:W-:-:S06]  /*11010*/  ULDC.64 UR4, c[0x0][0x208] ;  /* 0x0000820000047ab9 */ /* 0x000fcc0000000a00 */
        /* <DEDUP_REMOVED lines=8> */
[----:B------:R-:W-:Y:S02]  /*110a0*/  VIADD R17, R26, 0xffffffff ;  /* 0xffffffff1a117836 */ /* 0x000fe40000000000 */
[----:B------:R-:W-:-:S04]  /*110b0*/  ISETP.NE.AND.EX P1, PT, R5, RZ, PT, P0 ;  /* 0x000000ff0500720c */ /* 0x000fc80003f25300 */
[----:B------:R-:W-:Y:S02]  /*110c0*/  P2R R23, PR, RZ, 0x2 ;  /* 0x00000002ff177803 */ /* 0x000fe40000000000 */
[----:B--2---:R-:W-:Y:S02]  /*110d0*/  SHF.R.S32.HI R19, RZ, 0x1f, R18 ;  /* 0x0000001fff137819 */ /* 0x004fe40000011412 */
[----:B------:R-:W-:Y:S01]  /*110e0*/  SEL R16, R18, RZ, !P1 ;  /* 0x000000ff12107207 */ /* 0x000fe20004800000 */
[----:B------:R-:W-:Y:S06]  /*110f0*/  BRA.DIV UR4, `(.L_x_11300) ;  /* 0x0000003a04207947 */ /* 0x000fec000b800000 */
[----:B------:R0:W1:Y:S02]  /*11100*/  SHFL.IDX PT, R14, R22, RZ, 0x1f ;  /* 0x00001fff160e7589 */ /* 0x00006400000e0000 */
.L_x_11384:
[----:B-1----:R-:W-:Y:S02]  /*11110*/  ISETP.NE.AND P0, PT, R14, RZ, PT ;  /* 0x000000ff0e00720c */ /* 0x002fe40003f05270 */
[----:B------:R-:W-:-:S04]  /*11120*/  PLOP3.LUT P2, PT, PT, PT, PT, 0x8, 0x0 ;  /* 0x000000000000781c */ /* 0x000fc80003f4e170 */
[----:B0-----:R-:W-:-:S07]  /*11130*/  P2R R22, PR, RZ, 0x4 ;  /* 0x00000004ff167803 */ /* 0x001fce0000000000 */
[----:B------:R-:W-:Y:S05]  /*11140*/  @P0 BRA `(.L_x_11301) ;  /* 0x00000004000c0947 */ /* 0x000fea0003800000 */
[----:B------:R-:W-:-:S03]  /*11150*/  UMOV UR4, 0xffffffff ;  /* 0xffffffff00047882 */ /* 0x000fc60000000000 */
[----:B------:R-:W-:Y:S05]  /*11160*/  BRA.DIV UR4, `(.L_x_11302) ;  /* 0x0000003a04247947 */ /* 0x000fea000b800000 */
[----:B------:R-:W-:-:S13]  /*11170*/  ELECT P6, URZ, PT ;  /* 0x00000000003f782f */ /* 0x000fda00038c0000 */
.L_x_11387:
[----:B------:R-:W-:Y:S05]  /*11180*/  @!P6 BRA `(.L_x_11301) ;  /* 0x0000000000fce947 */ /* 0x000fea0003800000 */
[----:B------:R-:W-:Y:S01]  /*11190*/  IMAD.MOV.U32 R0, RZ, RZ, 0x1 ;  /* 0x00000001ff007424 */ /* 0x000fe200078e00ff */
[----:B------:R-:W-:-:S04]  /*111a0*/  MOV R16, R18 ;  /* 0x0000001200107202 */ /* 0x000fc80000000f00 */
[----:B------:R-:W-:Y:S01]  /*111b0*/  SHF.L.U32 R0, R0, 0x1f, RZ ;  /* 0x0000001f00007819 */ /* 0x000fe200000006ff */
[----:B------:R-:W-:Y:S06]  /*111c0*/  @!P1 BRA `(.L_x_11303) ;  /* 0x00000000004c9947 */ /* 0x000fec0003800000 */
        /* <DEDUP_REMOVED lines=19> */
.L_x_11303:
[----:B------:R-:W1:Y:S01]  /*11300*/  SYNCS.PHASECHK.TRANS64.TRYWAIT P0, [UR38+0x31c40], R0 ;  /* 0x031c4000ff0075a7 */ /* 0x000e620008000166 */
[----:B------:R-:W-:Y:S01]  /*11310*/  ISETP.NE.AND P1, PT, R28, RZ, PT ;  /* 0x000000ff1c00720c */ /* 0x000fe20003f25270 */
[----:B-1----:R-:W-:-:S12]  /*11320*/  @!P0 BRA `(.L_x_11304) ;  /* 0x0000003400d48947 */ /* 0x002fd80003800000 */
.L_x_11388:
[----:B------:R-:W-:Y:S05]  /*11330*/  @P1 BRA `(.L_x_11305) ;  /* 0x0000000000181947 */ /* 0x000fea0003800000 */
[----:B------:R-:W2:Y:S01]  /*11340*/  S2R R2, SR_TID.X ;  /* 0x0000000000027919 */ /* 0x000ea20000002100 */
[----:B-1----:R-:W-:-:S04]  /*11350*/  IMAD.MOV.U32 R0, RZ, RZ, 0x6c00 ;  /* 0x00006c00ff007424 */ /* 0x002fc800078e00ff */
[----:B------:R3:W-:Y:S01]  /*11360*/  SYNCS.ARRIVE.TRANS64 RZ, [UR38+0x31c30], R0 ;  /* 0x031c3000ffff79a7 */ /* 0x0007e20008000026 */
[----:B--2---:R-:W-:-:S13]  /*11370*/  LOP3.LUT P0, RZ, R2, 0x1f, RZ, 0xc0, !PT ;  /* 0x0000001f02ff7812 */ /* 0x004fda000780c0ff */
[----:B---3--:R-:W-:Y:S05]  /*11380*/  @!P0 BRA `(.L_x_11305) ;  /* 0x0000000000048947 */ /* 0x008fea0003800000 */
[----:B------:R-:W-:Y:S01]  /*11390*/  BPT.TRAP 0x1 ;  /* 0x000000040000795c */ /* 0x000fe20000300000 */
.L_x_11305:
        /* <DEDUP_REMOVED lines=29> */
[----:B--2---:R-:W-:Y:S01]  /*11570*/  NOP ;  /* 0x0000000000007918 */ /* 0x004fe20000000000 */
.L_x_11301:
        /* <DEDUP_REMOVED lines=30> */
.L_x_11306:
        /* <DEDUP_REMOVED lines=8> */
[----:B------:R-:W4:Y:S01]  /*117e0*/  S2R R21, SR_CTAID.Z ;  /* 0x0000000000157919 */ /* 0x000f220000002700 */
        /* <DEDUP_REMOVED lines=9> */
[----:B0-----:R-:W-:-:S04]  /*11880*/  @P0 IMAD.HI.U32 R6, R0, R5, RZ ;  /* 0x0000000500060227 */ /* 0x001fc800078e00ff */
[----:B------:R-:W-:-:S03]  /*11890*/  IMAD.MOV.U32 R5, RZ, RZ, R0 ;  /* 0x000000ffff057224 */ /* 0x000fc600078e0000 */
[----:B------:R-:W0:Y:S01]  /*118a0*/  LDC.64 R2, c[0x0][0x2e0] ;  /* 0x0000b800ff027b82 */ /* 0x000e220000000a00 */
[----:B-1----:R-:W-:Y:S02]  /*118b0*/  @P0 SHF.R.U32.HI R5, RZ, R7, R6 ;  /* 0x00000007ff050219 */ /* 0x002fe40000011606 */
[----:B------:R-:W-:-:S03]  /*118c0*/  SHF.R.U32.HI R6, RZ, 0x3, R20 ;  /* 0x00000003ff067819 */ /* 0x000fc60000011614 */
[----:B------:R-:W-:Y:S01]  /*118d0*/  IMAD.MOV R13, RZ, RZ, -R5 ;  /* 0x000000ffff0d7224 */ /* 0x000fe200078e0a05 */
[----:B------:R-:W-:Y:S01]  /*118e0*/  LOP3.LUT R6, R6, 0x3, RZ, 0xc0, !PT ;  /* 0x0000000306067812 */ /* 0x000fe200078ec0ff */
[----:B--2---:R-:W-:-:S04]  /*118f0*/  @P0 IMAD.HI.U32 R7, R9, R8, RZ ;  /* 0x0000000809070227 */ /* 0x004fc800078e00ff */
[----:B------:R-:W-:Y:S02]  /*11900*/  IMAD.MOV.U32 R8, RZ, RZ, R9 ;  /* 0x000000ffff087224 */ /* 0x000fe400078e0009 */
[----:B------:R-:W-:Y:S01]  /*11910*/  IMAD R13, R14, R13, R0 ;  /* 0x0000000d0e0d7224 */ /* 0x000fe200078e0200 */
[----:B---3--:R-:W-:-:S04]  /*11920*/  @P0 SHF.R.U32.HI R8, RZ, R4, R7 ;  /* 0x00000004ff080219 */ /* 0x008fc80000011607 */
[----:B------:R-:W-:Y:S01]  /*11930*/  SHF.R.S32.HI R0, RZ, 0x1f, R13 ;  /* 0x0000001fff007819 */ /* 0x000fe2000001140d */
[----:B------:R-:W-:Y:S02]  /*11940*/  IMAD.MOV R10, RZ, RZ, -R8 ;  /* 0x000000ffff0a7224 */ /* 0x000fe400078e0a08 */
[-C--:B0-----:R-:W-:Y:S02]  /*11950*/  IMAD R4, R29, R2.reuse, RZ ;  /* 0x000000021d047224 */ /* 0x081fe400078e02ff */
[----:B------:R-:W-:Y:S02]  /*11960*/  IMAD R0, R0, UR6, RZ ;  /* 0x0000000600007c24 */ /* 0x000fe4000f8e02ff */
[C---:B----4-:R-:W-:Y:S01]  /*11970*/  IMAD R7, R21.reuse, R3, R4 ;  /* 0x0000000315077224 */ /* 0x050fe200078e0204 */
[----:B------:R-:W-:Y:S01]  /*11980*/  SHF.R.S32.HI R4, RZ, 0x1f, R5 ;  /* 0x0000001fff047819 */ /* 0x000fe20000011405 */
[----:B------:R-:W-:Y:S01]  /*11990*/  IMAD.WIDE.U32 R2, R21, R2, UR4 ;  /* 0x0000000415027e25 */ /* 0x000fe2000f8e0002 */
[----:B------:R-:W-:-:S03]  /*119a0*/  ULDC.64 UR4, c[0x0][0x2d0] ;  /* 0x0000b40000047ab9 */ /* 0x000fc60000000a00 */
[----:B------:R-:W-:Y:S02]  /*119b0*/  IMAD R4, R4, UR4, RZ ;  /* 0x0000000404047c24 */ /* 0x000fe4000f8e02ff */
[----:B------:R-:W-:Y:S02]  /*119c0*/  IMAD.IADD R3, R3, 0x1, R7 ;  /* 0x0000000103037824 */ /* 0x000fe400078e0207 */
[C---:B------:R-:W-:Y:S02]  /*119d0*/  IMAD R7, R5.reuse, UR5, R4 ;  /* 0x0000000505077c24 */ /* 0x040fe4000f8e0204 */
[----:B------:R-:W-:-:S04]  /*119e0*/  IMAD.WIDE.U32 R4, R5, UR4, R2 ;  /* 0x0000000405047c25 */ /* 0x000fc8000f8e0002 */
[----:B------:R-:W-:Y:S02]  /*119f0*/  IMAD.IADD R5, R5, 0x1, R7 ;  /* 0x0000000105057824 */ /* 0x000fe400078e0207 */
[C---:B------:R-:W-:Y:S02]  /*11a00*/  IMAD R7, R13.reuse, UR7, R0 ;  /* 0x000000070d077c24 */ /* 0x040fe4000f8e0200 */
[----:B------:R-:W-:Y:S02]  /*11a10*/  IMAD.SHL.U32 R0, R20, 0x8, RZ ;  /* 0x0000000814007824 */ /* 0x000fe400078e00ff */
[----:B------:R-:W-:-:S03]  /*11a20*/  IMAD.WIDE.U32 R4, R13, UR6, R4 ;  /* 0x000000060d047c25 */ /* 0x000fc6000f8e0004 */
[----:B------:R-:W-:Y:S01]  /*11a30*/  LOP3.LUT R21, R0, 0x18, RZ, 0xc0, !PT ;  /* 0x0000001800157812 */ /* 0x000fe200078ec0ff */
[----:B------:R-:W-:Y:S01]  /*11a40*/  IMAD.SHL.U32 R13, R28, 0x8, RZ ;  /* 0x000000081c0d7824 */ /* 0x000fe200078e00ff */
[----:B------:R-:W-:Y:S01]  /*11a50*/  LOP3.LUT R0, R0, 0x20, RZ, 0xc0, !PT ;  /* 0x0000002000007812 */ /* 0x000fe200078ec0ff */
[----:B------:R-:W-:Y:S01]  /*11a60*/  IMAD.WIDE.U32 R2, R8, UR4, R2 ;  /* 0x0000000408027c25 */ /* 0x000fe2000f8e0002 */
[----:B------:R-:W-:Y:S02]  /*11a70*/  IADD3 R7, R5, R7, RZ ;  /* 0x0000000705077210 */ /* 0x000fe40007ffe0ff */
[----:B------:R-:W-:Y:S01]  /*11a80*/  LOP3.LUT R0, R0, 0x300, R13, 0xf8, !PT ;  /* 0x0000030000007812 */ /* 0x000fe200078ef80d */
[C---:B------:R-:W-:Y:S02]  /*11a90*/  IMAD R13, R6.reuse, 0x40, R21 ;  /* 0x00000040060d7824 */ /* 0x040fe400078e0215 */
[----:B------:R-:W-:Y:S02]  /*11aa0*/  IMAD.SHL.U32 R6, R6, 0x8, RZ ;  /* 0x0000000806067824 */ /* 0x000fe400078e00ff */
[----:B------:R-:W-:-:S03]  /*11ab0*/  IMAD R5, R14, R10, R9 ;  /* 0x0000000a0e057224 */ /* 0x000fc600078e0209 */
        /* <DEDUP_REMOVED lines=9> */
[----:B------:R-:W-:Y:S02]  /*11b50*/  IMAD R4, R4, UR6, RZ ;  /* 0x0000000604047c24 */ /* 0x000fe4000f8e02ff */
[----:B------:R-:W-:Y:S02]  /*11b60*/  IMAD.IADD R3, R3, 0x1, R9 ;  /* 0x0000000103037824 */ /* 0x000fe400078e0209 */
[----:B------:R-:W-:Y:S01]  /*11b70*/  IMAD R9, R5, UR7, R4 ;  /* 0x0000000705097c24 */ /* 0x000fe2000f8e0204 */
[----:B------:R-:W-:Y:S01]  /*11b80*/  LOP3.LUT R4, R21, 0x20, RZ, 0xfc, !PT ;  /* 0x0000002015047812 */ /* 0x000fe200078efcff */
[----:B------:R-:W-:-:S03]  /*11b90*/  IMAD.WIDE.U32 R2, R5, UR6, R2 ;  /* 0x0000000605027c25 */ /* 0x000fc6000f8e0002 */
[----:B------:R-:W-:Y:S01]  /*11ba0*/  ISETP.GE.AND P0, PT, R4, UR4, PT ;  /* 0x0000000404007c0c */ /* 0x000fe2000bf06270 */
[----:B------:R-:W-:Y:S01]  /*11bb0*/  IMAD.IADD R3, R3, 0x1, R9 ;  /* 0x0000000103037824 */ /* 0x000fe200078e0209 */
[----:B------:R-:W-:Y:S02]  /*11bc0*/  LOP3.LUT R4, R21, 0x40, RZ, 0xfc, !PT ;  /* 0x0000004015047812 */ /* 0x000fe400078efcff */
[----:B------:R-:W-:Y:S02]  /*11bd0*/  LEA R20, P3, R2, UR8, 0x1 ;  /* 0x0000000802147c11 */ /* 0x000fe4000f8608ff */
[----:B------:R-:W-:Y:S01]  /*11be0*/  ISETP.GE.AND P1, PT, R4, UR4, PT ;  /* 0x0000000404007c0c */ /* 0x000fe2000bf26270 */
[----:B------:R-:W-:Y:S01]  /*11bf0*/  UMOV UR4, 0xffffffff ;  /* 0xffffffff00047882 */ /* 0x000fe20000000000 */
[----:B------:R-:W-:Y:S02]  /*11c00*/  LEA.HI.X R10, R2, UR9, R3, 0x1, P3 ;  /* 0x00000009020a7c11 */ /* 0x000fe400098f0c03 */
[----:B------:R-:W-:Y:S09]  /*11c10*/  BRA.DIV UR4, `(.L_x_11307) ;  /* 0x0000002e04b07947 */ /* 0x000ff2000b800000 */
[----:B------:R-:W0:Y:S01]  /*11c20*/  LDC R4, c[0x0][0x448] ;  /* 0x00011200ff047b82 */ /* 0x000e220000000800 */
[----:B------:R-:W-:Y:S01]  /*11c30*/  SHFL.IDX PT, R3, R7, RZ, 0x1c1f ;  /* 0x001c1fff07037589 */ /* 0x000fe200000e0000 */
[----:B------:R-:W-:Y:S01]  /*11c40*/  ULDC UR4, c[0x0][0x288] ;  /* 0x0000a20000047ab9 */ /* 0x000fe20000000800 */
[----:B------:R-:W-:Y:S01]  /*11c50*/  IMAD R8, R12, 0xc0, R11 ;  /* 0x000000c00c087824 */ /* 0x000fe200078e020b */
[----:B------:R-:W-:Y:S01]  /*11c60*/  ULDC.64 UR6, c[0x0][0x208] ;  /* 0x0000820000067ab9 */ /* 0x000fe20000000a00 */
[----:B------:R-:W1:Y:S02]  /*11c70*/  SHFL.IDX PT, R2, R6, RZ, 0x1c1f ;  /* 0x001c1fff06027589 */ /* 0x000e6400000e0000 */
[----:B------:R-:W-:Y:S02]  /*11c80*/  VIADD R12, R8, 0x20 ;  /* 0x00000020080c7836 */ /* 0x000fe40000000000 */
[----:B------:R-:W-:Y:S04]  /*11c90*/  SHFL.IDX PT, R5, R7, 0x1, 0x1c1f ;  /* 0x003c1f0007057f89 */ /* 0x000fe800000e0000 */
[----:B------:R-:W-:Y:S01]  /*11ca0*/  SHFL.IDX PT, R14, R6, 0x2, 0x1c1f ;  /* 0x005c1f00060e7f89 */ /* 0x000fe200000e0000 */
[----:B0-----:R-:W-:-:S03]  /*11cb0*/  IMAD R9, R4, UR4, RZ ;  /* 0x0000000404097c24 */ /* 0x001fc6000f8e02ff */
[----:B------:R-:W0:Y:S02]  /*11cc0*/  SHFL.IDX PT, R4, R6, 0x1, 0x1c1f ;  /* 0x003c1f0006047f89 */ /* 0x000e2400000e0000 */
[----:B------:R-:W-:-:S13]  /*11cd0*/  ISETP.GE.AND P3, PT, R8, R9, PT ;  /* 0x000000090800720c */ /* 0x000fda0003f66270 */
[----:B-1----:R-:W-:Y:S01]  /*11ce0*/  @!P3 IMAD.WIDE.U32 R2, R21, 0x2, R2 ;  /* 0x000000021502b825 */ /* 0x002fe200078e0002 */
[----:B------:R-:W-:-:S05]  /*11cf0*/  @!P3 LEA R29, R0, UR38, 0x1 ;  /* 0x00000026001dbc11 */ /* 0x000fca000f8e08ff */
[----:B------:R-:W-:Y:S04]  /*11d00*/  @!P3 LDGSTS.E.BYPASS.LTC128B.128 [R29+0xda00], desc[UR6][R2.64], !P2 ;  /* 0x0da00000021dbfae */ /* 0x000fe8000d101d46 */
[----:B------:R-:W-:Y:S04]  /*11d10*/  @!P3 LDGSTS.E.BYPASS.LTC128B.128 [R29+0x10a00], desc[UR6][R2.64+0x40], !P0 ;  /* 0x10a00040021dbfae */ /* 0x000fe8000c101d46 */
[----:B------:R1:W-:Y:S01]  /*11d20*/  @!P3 LDGSTS.E.BYPASS.LTC128B.128 [R29+0x13a00], desc[UR6][R2.64+0x80], !P1 ;  /* 0x13a00080021dbfae */ /* 0x0003e2000c901d46 */
[----:B------:R-:W-:Y:S01]  /*11d30*/  ISETP.GE.AND P3, PT, R12, R9, PT ;  /* 0x000000090c00720c */ /* 0x000fe20003f66270 */
[----:B------:R-:W-:-:S05]  /*11d40*/  VIADD R12, R8, 0x40 ;  /* 0x00000040080c7836 */ /* 0x000fca0000000000 */
[-C--:B------:R-:W-:Y:S01]  /*11d50*/  ISETP.GE.AND P4, PT, R12, R9.reuse, PT ;  /* 0x000000090c00720c */ /* 0x080fe20003f86270 */
[----:B------:R-:W-:Y:S01]  /*11d60*/  VIADD R12, R8, 0x60 ;  /* 0x00000060080c7836 */ /* 0x000fe20000000000 */
[----:B-1----:R-:W1:Y:S05]  /*11d70*/  SHFL.IDX PT, R2, R7, 0x2, 0x1c1f ;  /* 0x005c1f0007027f89 */ /* 0x002e6a00000e0000 */
[----:B0-----:R-:W-:Y:S01]  /*11d80*/  @!P3 IMAD.WIDE.U32 R4, R21, 0x2, R4 ;  /* 0x000000021504b825 */ /* 0x001fe200078e0004 */
[----:B------:R-:W-:Y:S01]  /*11d90*/  @!P3 LEA R29, R0, UR38, 0x1 ;  /* 0x00000026001dbc11 */ /* 0x000fe2000f8e08ff */
[----:B------:R-:W-:Y:S04]  /*11da0*/  SHFL.IDX PT, R7, R7, 0x3, 0x1c1f ;  /* 0x007c1f0007077f89 */ /* 0x000fe800000e0000 */
[----:B------:R-:W-:Y:S04]  /*11db0*/  @!P3 LDGSTS.E.BYPASS.LTC128B.128 [R29+0xe200], desc[UR6][R4.64], !P2 ;  /* 0x0e200000041dbfae */ /* 0x000fe8000d101d46 */
[----:B------:R-:W-:Y:S04]  /*11dc0*/  @!P3 LDGSTS.E.BYPASS.LTC128B.128 [R29+0x11200], desc[UR6][R4.64+0x40], !P0 ;  /* 0x11200040041dbfae */ /* 0x000fe8000c101d46 */
[----:B------:R0:W-:Y:S01]  /*11dd0*/  @!P3 LDGSTS.E.BYPASS.LTC128B.128 [R29+0x14200], desc[UR6][R4.64+0x80], !P1 ;  /* 0x14200080041dbfae */ /* 0x0001e2000c901d46 */
[----:B------:R-:W-:Y:S01]  /*11de0*/  ISETP.GE.AND P3, PT, R12, R9, PT ;  /* 0x000000090c00720c */ /* 0x000fe20003f66270 */
[----:B-1----:R-:W-:-:S02]  /*11df0*/  IMAD.MOV.U32 R3, RZ, RZ, R2 ;  /* 0x000000ffff037224 */ /* 0x002fc400078e0002 */
[----:B------:R-:W-:Y:S02]  /*11e00*/  IMAD.MOV.U32 R2, RZ, RZ, R14 ;  /* 0x000000ffff027224 */ /* 0x000fe400078e000e */
[----:B------:R-:W1:Y:S01]  /*11e10*/  SHFL.IDX PT, R14, R6, 0x3, 0x1c1f ;  /* 0x007c1f00060e7f89 */ /* 0x000e6200000e0000 */
[----:B0-----:R-:W-:Y:S01]  /*11e20*/  @!P4 LEA R5, R0, UR38, 0x1 ;  /* 0x000000260005cc11 */ /* 0x001fe2000f8e08ff */
[----:B------:R-:W-:Y:S02]  /*11e30*/  @!P4 IMAD.WIDE.U32 R2, R21, 0x2, R2 ;  /* 0x000000021502c825 */ /* 0x000fe400078e0002 */
[----:B------:R-:W-:Y:S02]  /*11e40*/  SHFL.IDX PT, R29, R10, RZ, 0x1c1f ;  /* 0x001c1fff0a1d7589 */ /* 0x000fe400000e0000 */
[----:B------:R-:W-:Y:S02]  /*11e50*/  VIADD R4, R8, 0x80 ;  /* 0x0000008008047836 */ /* 0x000fe40000000000 */
[----:B------:R-:W0:Y:S04]  /*11e60*/  SHFL.IDX PT, R6, R20, RZ, 0x1c1f ;  /* 0x001c1fff14067589 */ /* 0x000e2800000e0000 */
[----:B------:R-:W-:Y:S04]  /*11e70*/  @!P4 LDGSTS.E.BYPASS.LTC128B.128 [R5+0xea00], desc[UR6][R2.64], !P2 ;  /* 0x0ea000000205cfae */ /* 0x000fe8000d101d46 */
[----:B------:R-:W-:Y:S04]  /*11e80*/  @!P4 LDGSTS.E.BYPASS.LTC128B.128 [R5+0x11a00], desc[UR6][R2.64+0x40], !P0 ;  /* 0x11a000400205cfae */ /* 0x000fe8000c101d46 */
[----:B------:R2:W-:Y:S01]  /*11e90*/  @!P4 LDGSTS.E.BYPASS.LTC128B.128 [R5+0x14a00], desc[UR6][R2.64+0x80], !P1 ;  /* 0x14a000800205cfae */ /* 0x0005e2000c901d46 */
[----:B------:R-:W-:Y:S01]  /*11ea0*/  ISETP.GE.AND P4, PT, R4, R9, PT ;  /* 0x000000090400720c */ /* 0x000fe20003f86270 */
[----:B-1----:R-:W-:-:S02]  /*11eb0*/  IMAD.MOV.U32 R4, RZ, RZ, R14 ;  /* 0x000000ffff047224 */ /* 0x002fc400078e000e */
[----:B------:R-:W1:Y:S04]  /*11ec0*/  SHFL.IDX PT, R10, R10, 0x1, 0x1c1f ;  /* 0x003c1f000a0a7f89 */ /* 0x000e6800000e0000 */
[----:B------:R3:W4:Y:S01]  /*11ed0*/  SHFL.IDX PT, R14, R20, 0x1, 0x1c1f ;  /* 0x003c1f00140e7f89 */ /* 0x00072200000e0000 */
[----:B--2---:R-:W-:Y:S01]  /*11ee0*/  IMAD.MOV.U32 R5, RZ, RZ, R7 ;  /* 0x000000ffff057224 */ /* 0x004fe200078e0007 */
[C---:B------:R-:W-:Y:S01]  /*11ef0*/  @!P3 LEA R7, R0.reuse, UR38, 0x1 ;  /* 0x000000260007bc11 */ /* 0x040fe2000f8e08ff */
[----:B0-----:R-:W-:Y:S02]  /*11f00*/  IMAD.MOV.U32 R2, RZ, RZ, R6 ;  /* 0x000000ffff027224 */ /* 0x001fe400078e0006 */
[----:B------:R-:W-:Y:S01]  /*11f10*/  IMAD.MOV.U32 R3, RZ, RZ, R29 ;  /* 0x000000ffff037224 */ /* 0x000fe200078e001d */
[----:B------:R-:W-:Y:S01]  /*11f20*/  @!P4 LEA R29, R0, UR38, 0x1 ;  /* 0x00000026001dcc11 */ /* 0x000fe2000f8e08ff */
[----:B------:R-:W-:-:S04]  /*11f30*/  @!P3 IMAD.WIDE.U32 R4, R21, 0x2, R4 ;  /* 0x000000021504b825 */ /* 0x000fc800078e0004 */
[----:B------:R-:W-:Y:S01]  /*11f40*/  @!P4 IMAD.WIDE.U32 R2, R21, 0x2, R2 ;  /* 0x000000021502c825 */ /* 0x000fe200078e0002 */
[----:B------:R3:W-:Y:S03]  /*11f50*/  @!P3 LDGSTS.E.BYPASS.LTC128B.128 [R7+0xf200], desc[UR6][R4.64], !P2 ;  /* 0x0f2000000407bfae */ /* 0x0007e6000d101d46 */
[----:B------:R-:W-:Y:S01]  /*11f60*/  IMAD.MOV.U32 R6, RZ, RZ, 0x1 ;  /* 0x00000001ff067424 */ /* 0x000fe200078e00ff */
[----:B------:R3:W-:Y:S04]  /*11f70*/  @!P3 LDGSTS.E.BYPASS.LTC128B.128 [R7+0x12200], desc[UR6][R4.64+0x40], !P0 ;  /* 0x122000400407bfae */ /* 0x0007e8000c101d46 */
[----:B------:R3:W-:Y:S04]  /*11f80*/  @!P3 LDGSTS.E.BYPASS.LTC128B.128 [R7+0x15200], desc[UR6][R4.64+0x80], !P1 ;  /* 0x152000800407bfae */ /* 0x0007e8000c901d46 */
[----:B------:R3:W-:Y:S04]  /*11f90*/  @!P4 LDGSTS.E.BYPASS.LTC128B.128 [R29+0xfa00], desc[UR6][R2.64], !P2 ;  /* 0x0fa00000021dcfae */ /* 0x0007e8000d101d46 */
[----:B------:R3:W-:Y:S04]  /*11fa0*/  @!P4 LDGSTS.E.BYPASS.LTC128B.128 [R29+0x12a00], desc[UR6][R2.64+0x40], !P0 ;  /* 0x12a00040021dcfae */ /* 0x0007e8000c101d46 */
[----:B-1--4-:R3:W-:Y:S02]  /*11fb0*/  @!P4 LDGSTS.E.BYPASS.LTC128B.128 [R29+0x15a00], desc[UR6][R2.64+0x80], !P1 ;  /* 0x15a00080021dcfae */ /* 0x0127e4000c901d46 */
.L_x_11401:
        /* <DEDUP_REMOVED lines=16> */
.L_x_11309:
[----:B------:R-:W-:Y:S05]  /*120c0*/  BSYNC B0 ;  /* 0x0000000000007941 */ /* 0x000fea0003800000 */
.L_x_11308:
        /* <DEDUP_REMOVED lines=10> */
.L_x_11402:
[----:B0-----:R-:W-:Y:S01]  /*12170*/  IMAD.MOV.U32 R0, RZ, RZ, RZ ;  /* 0x000000ffff007224 */ /* 0x001fe200078e00ff */
        /* <DEDUP_REMOVED lines=13> */
[----:B0-----:R-:W-:Y:S02]  /*12250*/  LOP3.LUT R7, R4, 0x1f, RZ, 0xc0, !PT ;  /* 0x0000001f04077812 */ /* 0x001fe400078ec0ff */
[----:B------:R-:W-:Y:S02]  /*12260*/  MOV R4, R16 ;  /* 0x0000001000047202 */ /* 0x000fe40000000f00 */
[----:B------:R-:W-:-:S07]  /*12270*/  LOP3.LUT R10, R9, 0x1, RZ, 0xc0, !PT ;  /* 0x00000001090a7812 */ /* 0x000fce00078ec0ff */
[----:B------:R-:W-:Y:S05]  /*12280*/  @!P0 BRA `(.L_x_11312) ;  /* 0x0000001000d48947 */ /* 0x000fea0003800000 */
[----:B------:R-:W-:Y:S01]  /*12290*/  BSSY B0, `(.L_x_11312) ;  /* 0x0000134000007945 */ /* 0x000fe20003800000 */
[----:B------:R-:W-:Y:S02]  /*122a0*/  IMAD.IADD R9, R9, 0x1, -R10 ;  /* 0x0000000109097824 */ /* 0x000fe400078e0a0a */
[----:B------:R-:W-:Y:S02]  /*122b0*/  IMAD.MOV.U32 R11, RZ, RZ, 0x1 ;  /* 0x00000001ff0b7424 */ /* 0x000fe400078e00ff */
[----:B------:R-:W-:-:S07]  /*122c0*/  IMAD.MOV.U32 R4, RZ, RZ, R16 ;  /* 0x000000ffff047224 */ /* 0x000fce00078e0010 */
.L_x_11347:
        /* <DEDUP_REMOVED lines=29> */
.L_x_11315:
[----:B------:R-:W1:Y:S01]  /*124a0*/  SYNCS.PHASECHK.TRANS64.TRYWAIT P0, [UR38+0x31c48], R6 ;  /* 0x031c4806ff0075a7 */ /* 0x000e620008000166 */
[----:B------:R-:W-:Y:S01]  /*124b0*/  BSSY B2, `(.L_x_11316) ;  /* 0x0000003000027945 */ /* 0x000fe20003800000 */
[----:B------:R-:W-:-:S03]  /*124c0*/  ISETP.NE.AND P2, PT, R28, RZ, PT ;  /* 0x000000ff1c00720c */ /* 0x000fc60003f45270 */
[----:B-1----:R-:W-:Y:S10]  /*124d0*/  @!P0 BRA `(.L_x_11317) ;  /* 0x0000002c00a48947 */ /* 0x002ff40003800000 */
.L_x_11403:
[----:B------:R-:W-:Y:S05]  /*124e0*/  BSYNC B2 ;  /* 0x0000000000027941 */ /* 0x000fea0003800000 */
.L_x_11316:
[----:B------:R-:W-:Y:S04]  /*124f0*/  BSSY B2, `(.L_x_11318) ;  /* 0x0000007000027945 */ /* 0x000fe80003800000 */
[----:B------:R-:W-:Y:S05]  /*12500*/  @P2 BRA `(.L_x_11319) ;  /* 0x0000000000142947 */ /* 0x000fea0003800000 */
[----:B------:R-:W-:Y:S01]  /*12510*/  ISETP.NE.AND P0, PT, R7, RZ, PT ;  /* 0x000000ff0700720c */ /* 0x000fe20003f05270 */
[----:B------:R-:W-:-:S04]  /*12520*/  IMAD.MOV.U32 R2, RZ, RZ, 0x6c00 ;  /* 0x00006c00ff027424 */ /* 0x000fc800078e00ff */
[----:B------:R2:W-:Y:S08]  /*12530*/  SYNCS.ARRIVE.TRANS64 RZ, [UR38+0x31c38], R2 ;  /* 0x031c3802ffff79a7 */ /* 0x0005f00008000026 */
[----:B--2---:R-:W-:Y:S05]  /*12540*/  @!P0 BRA `(.L_x_11319) ;  /* 0x0000000000048947 */ /* 0x004fea0003800000 */
[----:B------:R-:W-:Y:S01]  /*12550*/  BPT.TRAP 0x1 ;  /* 0x000000040000795c */ /* 0x000fe20000300000 */
.L_x_11319:
[----:B------:R-:W-:Y:S05]  /*12560*/  BSYNC B2 ;  /* 0x0000000000027941 */ /* 0x000fea0003800000 */
.L_x_11318:
        /* <DEDUP_REMOVED lines=11> */
.L_x_11320:
        /* <DEDUP_REMOVED lines=13> */
.L_x_11321:
        /* <DEDUP_REMOVED lines=15> */
.L_x_11322:
        /* <DEDUP_REMOVED lines=12> */
.L_x_11404:
[----:B------:R-:W-:Y:S05]  /*128a0*/  BSYNC B2 ;  /* 0x0000000000027941 */ /* 0x000fea0003800000 */
.L_x_11323:
        /* <DEDUP_REMOVED lines=9> */
.L_x_11326:
[----:B------:R-:W-:Y:S05]  /*12940*/  BSYNC B2 ;  /* 0x0000000000027941 */ /* 0x000fea0003800000 */
.L_x_11325:
        /* <DEDUP_REMOVED lines=10> */
.L_x_11327:
        /* <DEDUP_REMOVED lines=13> */
.L_x_11328:
        /* <DEDUP_REMOVED lines=13> */
.L_x_11329:
        /* <DEDUP_REMOVED lines=10> */
.L_x_11314:
[----:B------:R-:W-:Y:S05]  /*12c30*/  BSYNC B1 ;  /* 0x0000000000017941 */ /* 0x000fea0003800000 */
.L_x_11313:
[----:B------:R-:W-:Y:S01]  /*12c40*/  ISETP.NE.AND P0, PT, R22, RZ, PT ;  /* 0x000000ff1600720c */ /* 0x000fe20003f05270 */
[----:B------:R-:W-:Y:S01]  /*12c50*/  BSSY B1, `(.L_x_11330) ;  /* 0x0000094000017945 */ /* 0x000fe20003800000 */
[----:B------:R-:W-:-:S11]  /*12c60*/  LOP3.LUT R6, R11, 0x1, RZ, 0x3c, !PT ;  /* 0x000000010b067812 */ /* 0x000fd600078e3cff */
[----:B------:R-:W-:Y:S05]  /*12c70*/  @!P0 BRA `(.L_x_11331) ;  /* 0x0000000800448947 */ /* 0x000fea0003800000 */
[----:B------:R-:W-:Y:S01]  /*12c80*/  ISETP.NE.AND P0, PT, R23, RZ, PT ;  /* 0x000000ff1700720c */ /* 0x000fe20003f05270 */
        /* <DEDUP_REMOVED lines=23> */
.L_x_11332:
[----:B------:R-:W1:Y:S01]  /*12e00*/  SYNCS.PHASECHK.TRANS64.TRYWAIT P0, [UR38+0x31c40], R12 ;  /* 0x031c400cff0075a7 */ /* 0x000e620008000166 */
[----:B------:R-:W-:Y:S01]  /*12e10*/  BSSY B2, `(.L_x_11333) ;  /* 0x0000003000027945 */ /* 0x000fe20003800000 */
[----:B------:R-:W-:-:S03]  /*12e20*/  ISETP.NE.AND P2, PT, R28, RZ, PT ;  /* 0x000000ff1c00720c */ /* 0x000fc60003f45270 */
[----:B-1----:R-:W-:Y:S10]  /*12e30*/  @!P0 BRA `(.L_x_11334) ;  /* 0x00000024007c8947 */ /* 0x002ff40003800000 */
.L_x_11405:
[----:B------:R-:W-:Y:S05]  /*12e40*/  BSYNC B2 ;  /* 0x0000000000027941 */ /* 0x000fea0003800000 */
.L_x_11333:
[----:B------:R-:W-:Y:S04]  /*12e50*/  BSSY B2, `(.L_x_11335) ;  /* 0x0000007000027945 */ /* 0x000fe80003800000 */
[----:B------:R-:W-:Y:S05]  /*12e60*/  @P2 BRA `(.L_x_11336) ;  /* 0x0000000000142947 */ /* 0x000fea0003800000 */
[----:B------:R-:W-:Y:S01]  /*12e70*/  ISETP.NE.AND P0, PT, R7, RZ, PT ;  /* 0x000000ff0700720c */ /* 0x000fe20003f05270 */
[----:B------:R-:W-:-:S04]  /*12e80*/  IMAD.MOV.U32 R2, RZ, RZ, 0x6c00 ;  /* 0x00006c00ff027424 */ /* 0x000fc800078e00ff */
[----:B------:R2:W-:Y:S08]  /*12e90*/  SYNCS.ARRIVE.TRANS64 RZ, [UR38+0x31c30], R2 ;  /* 0x031c3002ffff79a7 */ /* 0x0005f00008000026 */
[----:B--2---:R-:W-:Y:S05]  /*12ea0*/  @!P0 BRA `(.L_x_11336) ;  /* 0x0000000000048947 */ /* 0x004fea0003800000 */
[----:B------:R-:W-:Y:S01]  /*12eb0*/  BPT.TRAP 0x1 ;  /* 0x000000040000795c */ /* 0x000fe20000300000 */
.L_x_11336:
[----:B------:R-:W-:Y:S05]  /*12ec0*/  BSYNC B2 ;  /* 0x0000000000027941 */ /* 0x000fea0003800000 */
.L_x_11335:
        /* <DEDUP_REMOVED lines=11> */
.L_x_11337:
        /* <DEDUP_REMOVED lines=14> */
.L_x_11338:
        /* <DEDUP_REMOVED lines=14> */
.L_x_11339:
        /* <DEDUP_REMOVED lines=12> */
.L_x_11406:
[----:B------:R-:W-:Y:S05]  /*13200*/  BSYNC B2 ;  /* 0x0000000000027941 */ /* 0x000fea0003800000 */
.L_x_11340:
        /* <DEDUP_REMOVED lines=9> */
.L_x_11343:
[----:B------:R-:W-:Y:S05]  /*132a0*/  BSYNC B2 ;  /* 0x0000000000027941 */ /* 0x000fea0003800000 */
.L_x_11342:
        /* <DEDUP_REMOVED lines=10> */
.L_x_11344:
        /* <DEDUP_REMOVED lines=13> */
.L_x_11345:
        /* <DEDUP_REMOVED lines=13> */
.L_x_11346:
        /* <DEDUP_REMOVED lines=10> */
.L_x_11331:
[----:B------:R-:W-:Y:S05]  /*13590*/  BSYNC B1 ;  /* 0x0000000000017941 */ /* 0x000fea0003800000 */
.L_x_11330:
[----:B------:R-:W-:Y:S02]  /*135a0*/  VIADD R8, R8, 0xfffffffe ;  /* 0xfffffffe08087836 */ /* 0x000fe40000000000 */
[----:B------:R-:W-:Y:S01]  /*135b0*/  IMAD.MOV.U32 R11, RZ, RZ, R6 ;  /* 0x000000ffff0b7224 */ /* 0x000fe200078e0006 */
[----:B------:R-:W-:Y:S06]  /*135c0*/  @P1 BRA `(.L_x_11347) ;  /* 0xffffffec00401947 */ /* 0x000fec000383ffff */
[----:B------:R-:W-:Y:S05]  /*135d0*/  BSYNC B0 ;  /* 0x0000000000007941 */ /* 0x000fea0003800000 */
.L_x_11312:
        /* <DEDUP_REMOVED lines=29> */
.L_x_11349:
[----:B------:R-:W1:Y:S01]  /*137b0*/  SYNCS.PHASECHK.TRANS64.TRYWAIT P0, [UR38+0x31c48], R9 ;  /* 0x031c4809ff0075a7 */ /* 0x000e620008000166 */
[----:B------:R-:W-:Y:S01]  /*137c0*/  BSSY B1, `(.L_x_11350) ;  /* 0x0000003000017945 */ /* 0x000fe20003800000 */
[----:B------:R-:W-:-:S03]  /*137d0*/  ISETP.NE.AND P1, PT, R28, RZ, PT ;  /* 0x000000ff1c00720c */ /* 0x000fc60003f25270 */
[----:B-1----:R-:W-:Y:S10]  /*137e0*/  @!P0 BRA `(.L_x_11351) ;  /* 0x0000001c00408947 */ /* 0x002ff40003800000 */
.L_x_11407:
[----:B------:R-:W-:Y:S05]  /*137f0*/  BSYNC B1 ;  /* 0x0000000000017941 */ /* 0x000fea0003800000 */
.L_x_11350:
[----:B------:R-:W-:Y:S04]  /*13800*/  BSSY B1, `(.L_x_11352) ;  /* 0x0000007000017945 */ /* 0x000fe80003800000 */
[----:B------:R-:W-:Y:S05]  /*13810*/  @P1 BRA `(.L_x_11353) ;  /* 0x0000000000141947 */ /* 0x000fea0003800000 */
[----:B------:R-:W-:Y:S01]  /*13820*/  ISETP.NE.AND P0, PT, R7, RZ, PT ;  /* 0x000000ff0700720c */ /* 0x000fe20003f05270 */
[----:B-1----:R-:W-:-:S04]  /*13830*/  IMAD.MOV.U32 R2, RZ, RZ, 0x6c00 ;  /* 0x00006c00ff027424 */ /* 0x002fc800078e00ff */
[----:B------:R2:W-:Y:S08]  /*13840*/  SYNCS.ARRIVE.TRANS64 RZ, [UR38+0x31c38], R2 ;  /* 0x031c3802ffff79a7 */ /* 0x0005f00008000026 */
[----:B--2---:R-:W-:Y:S05]  /*13850*/  @!P0 BRA `(.L_x_11353) ;  /* 0x0000000000048947 */ /* 0x004fea0003800000 */
[----:B------:R-:W-:Y:S01]  /*13860*/  BPT.TRAP 0x1 ;  /* 0x000000040000795c */ /* 0x000fe20000300000 */
.L_x_11353:
[----:B------:R-:W-:Y:S05]  /*13870*/  BSYNC B1 ;  /* 0x0000000000017941 */ /* 0x000fea0003800000 */
.L_x_11352:
        /* <DEDUP_REMOVED lines=11> */
.L_x_11354:
        /* <DEDUP_REMOVED lines=14> */
.L_x_11355:
        /* <DEDUP_REMOVED lines=14> */
.L_x_11356:
        /* <DEDUP_REMOVED lines=11> */
.L_x_11408:
[----:B------:R-:W-:Y:S05]  /*13ba0*/  BSYNC B1 ;  /* 0x0000000000017941 */ /* 0x000fea0003800000 */
.L_x_11357:
        /* <DEDUP_REMOVED lines=9> */
.L_x_11360:
[----:B------:R-:W-:Y:S05]  /*13c40*/  BSYNC B1 ;  /* 0x0000000000017941 */ /* 0x000fea0003800000 */
.L_x_11359:
        /* <DEDUP_REMOVED lines=10> */
.L_x_11361:
        /* <DEDUP_REMOVED lines=13> */
.L_x_11362:
        /* <DEDUP_REMOVED lines=13> */
.L_x_11363:
        /* <DEDUP_REMOVED lines=10> */
.L_x_11348:
[----:B------:R-:W-:Y:S05]  /*13f30*/  BSYNC B0 ;  /* 0x0000000000007941 */ /* 0x000fea0003800000 */
.L_x_11311:
        /* <DEDUP_REMOVED lines=9> */
.L_x_11409:
[----:B------:R-:W-:Y:S05]  /*13fd0*/  BSYNC B1 ;  /* 0x0000000000017941 */ /* 0x000fea0003800000 */
.L_x_11366:
        /* <DEDUP_REMOVED lines=8> */
.L_x_11369:
[----:B------:R-:W-:Y:S05]  /*14060*/  BSYNC B1 ;  /* 0x0000000000017941 */ /* 0x000fea0003800000 */
.L_x_11368:
        /* <DEDUP_REMOVED lines=13> */
.L_x_11370:
        /* <DEDUP_REMOVED lines=13> */
.L_x_11371:
        /* <DEDUP_REMOVED lines=13> */
.L_x_11372:
        /* <DEDUP_REMOVED lines=8> */
.L_x_11365:
[----:B------:R-:W-:Y:S05]  /*14360*/  BSYNC B0 ;  /* 0x0000000000007941 */ /* 0x000fea0003800000 */
.L_x_11364:
[----:B------:R-:W-:Y:S01]  /*14370*/  IADD3 R0, R0, 0x1, RZ ;  /* 0x0000000100007810 */ /* 0x000fe20007ffe0ff */
[----:B0-----:R-:W-:-:S03]  /*14380*/  IMAD.MOV.U32 R2, RZ, RZ, RZ ;  /* 0x000000ffff027224 */ /* 0x001fc600078e00ff */
[----:B------:R-:W-:-:S04]  /*14390*/  ISETP.NE.AND P0, PT, R0, 0x2, PT ;  /* 0x000000020000780c */ /* 0x000fc80003f05270 */
[----:B------:R-:W-:Y:S02]  /*143a0*/  SEL R3, RZ, 0x1, P0 ;  /* 0x00000001ff037807 */ /* 0x000fe40000000000 */
[----:B------:R-:W-:Y:S02]  /*143b0*/  SEL R0, R0, RZ, P0 ;  /* 0x000000ff00007207 */ /* 0x000fe40000000000 */
[----:B------:R-:W-:-:S07]  /*143c0*/  LOP3.LUT R6, R6, R3, RZ, 0x3c, !PT ;  /* 0x0000000306067212 */ /* 0x000fce00078e3cff */
.L_x_11295:
[----:B------:R-:W0:Y:S01]  /*143d0*/  S2R R4, SR_CgaCtaId ;  /* 0x0000000000047919 */ /* 0x000e220000008800 */
[----:B------:R-:W-:Y:S02]  /*143e0*/  MOV R3, 0x400 ;  /* 0x0000040000037802 */ /* 0x000fe40000000f00 */
[----:B------:R-:W-:Y:S02]  /*143f0*/  SHF.L.U32 R2, R2, 0x1f, RZ ;  /* 0x0000001f02027819 */ /* 0x000fe400000006ff */
[----:B0-----:R-:W-:-:S04]  /*14400*/  LEA R7, R4, R3, 0x18 ;  /* 0x0000000304077211 */ /* 0x001fc800078ec0ff */
[----:B------:R-:W0:Y:S02]  /*14410*/  SYNCS.PHASECHK.TRANS64.TRYWAIT P0, [R7+URZ+0x31c20], R2 ;  /* 0x031c2002070075a7 */ /* 0x000e24000800017f */
[----:B0-----:R-:W-:Y:S05]  /*14420*/  @!P0 BRA `(.L_x_11373) ;  /* 0x0000001000748947 */ /* 0x001fea0003800000 */
.L_x_11410:
[----:B------:R-:W-:-:S03]  /*14430*/  UMOV UR4, 0xffffffff ;  /* 0xffffffff00047882 */ /* 0x000fc60000000000 */
[----:B------:R-:W-:Y:S05]  /*14440*/  BRA.DIV UR4, `(.L_x_11374) ;  /* 0x0000001204807947 */ /* 0x000fea000b800000 */
[----:B0-----:R-:W0:Y:S02]  /*14450*/  S2R R2, SR_TID.X ;  /* 0x0000000000027919 */ /* 0x001e240000002100 */
[----:B0-----:R-:W-:-:S04]  /*14460*/  SHF.R.U32.HI R2, RZ, 0x5, R2 ;  /* 0x00000005ff027819 */ /* 0x001fc80000011602 */
[----:B------:R-:W-:-:S05]  /*14470*/  LOP3.LUT R2, R2, 0x3, RZ, 0xc0, !PT ;  /* 0x0000000302027812 */ /* 0x000fca00078ec0ff */
[----:B------:R0:W1:Y:S02]  /*14480*/  SHFL.IDX PT, R14, R2, RZ, 0x1f ;  /* 0x00001fff020e7589 */ /* 0x00006400000e0000 */
.L_x_11413:
[----:B-1----:R-:W-:-:S13]  /*14490*/  ISETP.NE.AND P0, PT, R14, RZ, PT ;  /* 0x000000ff0e00720c */ /* 0x002fda0003f05270 */
[----:B------:R-:W-:Y:S05]  /*144a0*/  @P0 BRA `(.L_x_11257) ;  /* 0x0000000000840947 */ /* 0x000fea0003800000 */
[----:B------:R-:W-:-:S03]  /*144b0*/  UMOV UR4, 0xffffffff ;  /* 0xffffffff00047882 */ /* 0x000fc60000000000 */
[----:B------:R-:W-:Y:S05]  /*144c0*/  BRA.DIV UR4, `(.L_x_11375) ;  /* 0x0000001204947947 */ /* 0x000fea000b800000 */
[----:B------:R-:W-:-:S13]  /*144d0*/  ELECT P6, URZ, PT ;  /* 0x00000000003f782f */ /* 0x000fda00038c0000 */
.L_x_11416:
[----:B------:R-:W-:Y:S05]  /*144e0*/  @!P6 BRA `(.L_x_11257) ;  /* 0x000000000074e947 */ /* 0x000fea0003800000 */
[----:B------:R-:W-:-:S04]  /*144f0*/  LOP3.LUT R27, R27, 0x2, RZ, 0xfc, !PT ;  /* 0x000000021b1b7812 */ /* 0x000fc800078efcff */
[----:B------:R-:W-:-:S13]  /*14500*/  ISETP.NE.AND P2, PT, R27, 0x3, PT ;  /* 0x000000031b00780c */ /* 0x000fda0003f45270 */
[----:B------:R-:W-:Y:S05]  /*14510*/  @!P2 BRA `(.L_x_11376) ;  /* 0x000000000004a947 */ /* 0x000fea0003800000 */
[----:B------:R-:W-:Y:S01]  /*14520*/  BPT.TRAP 0x1 ;  /* 0x000000040000795c */ /* 0x000fe20000300000 */
.L_x_11376:
        /* <DEDUP_REMOVED lines=12> */
.L_x_11417:
[----:B------:R-:W1:Y:S02]  /*145f0*/  SYNCS.PHASECHK.TRANS64.TRYWAIT P0, [R3+URZ], R2 ;  /* 0x00000002030075a7 */ /* 0x000e64000800017f */
[----:B-1----:R-:W-:Y:S05]  /*14600*/  @!P0 BRA `(.L_x_11378) ;  /* 0x0000001000788947 */ /* 0x002fea0003800000 */
.L_x_11418:
[----:B------:R-:W-:Y:S05]  /*14610*/  @!P2 BRA `(.L_x_11379) ;  /* 0x000000000004a947 */ /* 0x000fea0003800000 */
[----:B------:R-:W-:Y:S01]  /*14620*/  BPT.TRAP 0x1 ;  /* 0x000000040000795c */ /* 0x000fe20000300000 */
.L_x_11379:
[----:B-1----:R-:W-:-:S04]  /*14630*/  VIADD R3, R7, 0x31c60 ;  /* 0x00031c6007037836 */ /* 0x002fc80000000000 */
[----:B0-----:R-:W-:-:S04]  /*14640*/  IMAD R5, R0, 0x8, R3 ;  /* 0x0000000800057824 */ /* 0x001fc800078e0203 */
[----:B------:R-:W0:Y:S02]  /*14650*/  SYNCS.PHASECHK.TRANS64.TRYWAIT P0, [R5+URZ], R4 ;  /* 0x00000004050075a7 */ /* 0x000e24000800017f */
[----:B0-----:R-:W-:Y:S05]  /*14660*/  @!P0 BRA `(.L_x_11380) ;  /* 0x0000001000748947 */ /* 0x001fea0003800000 */
.L_x_11419:
[----:B------:R-:W-:-:S07]  /*14670*/  IMAD R3, R8, 0x8, R3 ;  /* 0x0000000808037824 */ /* 0x000fce00078e0203 */
.L_x_11381:
[----:B-1----:R1:W2:Y:S02]  /*14680*/  SYNCS.PHASECHK.TRANS64.TRYWAIT P0, [R3+URZ], R2 ;  /* 0x00000002030075a7 */ /* 0x0022a4000800017f */
[----:B--2---:R-:W-:Y:S05]  /*14690*/  @!P0 NANOSLEEP.SYNCS 0x989680 ;  /* 0x009896800000895d */ /* 0x004fea0003900000 */
[----:B------:R-:W2:Y:S02]  /*146a0*/  @!P0 SYNCS.PHASECHK.TRANS64 P0, [R3+URZ], R2 ;  /* 0x00000002030085a7 */ /* 0x000ea4000800007f */
[----:B--2---:R-:W-:Y:S05]  /*146b0*/  @!P0 BRA `(.L_x_11381) ;  /* 0xfffffffc00f08947 */ /* 0x004fea000383ffff */
.L_x_11257:
[----:B------:R-:W-:Y:S05]  /*146c0*/  BSYNC B6 ;  /* 0x0000000000067941 */ /* 0x000fea0003800000 */
.L_x_11254:
[----:B------:R-:W-:Y:S05]  /*146d0*/  EXIT ;  /* 0x000000000000794d */ /* 0x000fea0003800000 */
.L_x_11261:
[----:B0-----:R-:W-:-:S04]  /*146e0*/  IMAD.U32 R3, RZ, RZ, UR60 ;  /* 0x0000003cff037e24 */ /* 0x001fc8000f8e00ff */
[----:B------:R0:W1:Y:S03]  /*146f0*/  SYNCS.PHASECHK.TRANS64.TRYWAIT P1, [R3+URZ+0x31c00], R0 ;  /* 0x031c0000030075a7 */ /* 0x000066000802017f */
[----:B-1----:R-:W-:Y:S05]  /*14700*/  @!P1 NANOSLEEP.SYNCS 0x989680 ;  /* 0x009896800000995d */ /* 0x002fea0003900000 */
[----:B------:R-:W1:Y:S02]  /*14710*/  @!P1 SYNCS.PHASECHK.TRANS64 P1, [R3+URZ+0x31c00], R0 ;  /* 0x031c0000030095a7 */ /* 0x000e64000802007f */
[----:B-1----:R-:W-:Y:S05]  /*14720*/  @!P1 BRA `(.L_x_11261) ;  /* 0xfffffffc00ec9947 */ /* 0x002fea000383ffff */
[----:B------:R-:W-:Y:S05]  /*14730*/  BRA `(.L_x_11382) ;  /* 0xfffffecc00147947 */ /* 0x000fea000383ffff */
.L_x_11265:
[----:B--2---:R-:W-:-:S04]  /*14740*/  IMAD.U32 R5, RZ, RZ, UR60 ;  /* 0x0000003cff057e24 */ /* 0x004fc8000f8e00ff */
[----:B------:R2:W3:Y:S03]  /*14750*/  SYNCS.PHASECHK.TRANS64.TRYWAIT P2, [R5+URZ+0x31c30], R0 ;  /* 0x031c3000050075a7 */ /* 0x0004e6000804017f */
[----:B---3--:R-:W-:Y:S05]  /*14760*/  @!P2 NANOSLEEP.SYNCS 0x989680 ;  /* 0x009896800000a95d */ /* 0x008fea0003900000 */
[----:B------:R-:W3:Y:S02]  /*14770*/  @!P2 SYNCS.PHASECHK.TRANS64 P2, [R5+URZ+0x31c30], R0 ;  /* 0x031c30000500a5a7 */ /* 0x000ee4000804007f */
[----:B---3--:R-:W-:Y:S05]  /*14780*/  @!P2 BRA `(.L_x_11265) ;  /* 0xfffffffc00eca947 */ /* 0x008fea000383ffff */
[----:B------:R-:W-:Y:S05]  /*14790*/  BRA `(.L_x_11264) ;  /* 0xfffffecc00287947 */ /* 0x000fea000383ffff */
.L_x_11270:
[----:B--2---:R-:W-:-:S04]  /*147a0*/  IMAD.U32 R15, RZ, RZ, UR7 ;  /* 0x00000007ff0f7e24 */ /* 0x004fc8000f8e00ff */
[----:B------:R2:W3:Y:S03]  /*147b0*/  SYNCS.PHASECHK.TRANS64.TRYWAIT P3, [R15+URZ+0x31c30], R14 ;  /* 0x031c300e0f0075a7 */ /* 0x0004e6000806017f */
[----:B---3--:R-:W-:Y:S05]  /*147c0*/  @!P3 NANOSLEEP.SYNCS 0x989680 ;  /* 0x009896800000b95d */ /* 0x008fea0003900000 */
[----:B------:R-:W3:Y:S02]  /*147d0*/  @!P3 SYNCS.PHASECHK.TRANS64 P3, [R15+URZ+0x31c30], R14 ;  /* 0x031c300e0f00b5a7 */ /* 0x000ee4000806007f */
[----:B---3--:R-:W-:Y:S05]  /*147e0*/  @!P3 BRA `(.L_x_11270) ;  /* 0xfffffffc00ecb947 */ /* 0x008fea000383ffff */
[----:B------:R-:W-:Y:S05]  /*147f0*/  BRA `(.L_x_11267) ;  /* 0xffffff1000847947 */ /* 0x000fea000383ffff */
.L_x_11274:
[----:B--2---:R-:W-:-:S04]  /*14800*/  IMAD.U32 R14, RZ, RZ, UR7 ;  /* 0x00000007ff0e7e24 */ /* 0x004fc8000f8e00ff */
[----:B------:R2:W3:Y:S03]  /*14810*/  SYNCS.PHASECHK.TRANS64.TRYWAIT P3, [R14+URZ+0x31c50], R13 ;  /* 0x031c500d0e0075a7 */ /* 0x0004e6000806017f */
[----:B---3--:R-:W-:Y:S05]  /*14820*/  @!P3 NANOSLEEP.SYNCS 0x989680 ;  /* 0x009896800000b95d */ /* 0x008fea0003900000 */
[----:B------:R-:W3:Y:S02]  /*14830*/  @!P3 SYNCS.PHASECHK.TRANS64 P3, [R14+URZ+0x31c50], R13 ;  /* 0x031c500d0e00b5a7 */ /* 0x000ee4000806007f */
[----:B---3--:R-:W-:Y:S05]  /*14840*/  @!P3 BRA `(.L_x_11274) ;  /* 0xfffffffc00ecb947 */ /* 0x008fea000383ffff */
[----:B------:R-:W-:Y:S05]  /*14850*/  BRA `(.L_x_11271) ;  /* 0xffffff28001c7947 */ /* 0x000fea000383ffff */
.L_x_11280:
[----:B-1----:R-:W-:-:S04]  /*14860*/  IMAD.U32 R12, RZ, RZ, UR6 ;  /* 0x00000006ff0c7e24 */ /* 0x002fc8000f8e00ff */
[----:B------:R1:W2:Y:S03]  /*14870*/  SYNCS.PHASECHK.TRANS64.TRYWAIT P2, [R12+URZ+0x31c30], R11 ;  /* 0x031c300b0c0075a7 */ /* 0x0002a6000804017f */
[----:B--2---:R-:W-:Y:S05]  /*14880*/  @!P2 NANOSLEEP.SYNCS 0x989680 ;  /* 0x009896800000a95d */ /* 0x004fea0003900000 */
[----:B------:R-:W2:Y:S02]  /*14890*/  @!P2 SYNCS.PHASECHK.TRANS64 P2, [R12+URZ+0x31c30], R11 ;  /* 0x031c300b0c00a5a7 */ /* 0x000ea4000804007f */
[----:B--2---:R-:W-:Y:S05]  /*148a0*/  @!P2 BRA `(.L_x_11280) ;  /* 0xfffffffc00eca947 */ /* 0x004fea000383ffff */
[----:B------:R-:W-:Y:S05]  /*148b0*/  BRA `(.L_x_11277) ;  /* 0xffffff5c009c7947 */ /* 0x000fea000383ffff */
.L_x_11284:
[----:B0-----:R-:W-:-:S04]  /*148c0*/  IMAD.U32 R11, RZ, RZ, UR6 ;  /* 0x00000006ff0b7e24 */ /* 0x001fc8000f8e00ff */
[----:B------:R0:W2:Y:S03]  /*148d0*/  SYNCS.PHASECHK.TRANS64.TRYWAIT P2, [R11+URZ+0x31c50], R10 ;  /* 0x031c500a0b0075a7 */ /* 0x0000a6000804017f */
[----:B--2---:R-:W-:Y:S05]  /*148e0*/  @!P2 NANOSLEEP.SYNCS 0x989680 ;  /* 0x009896800000a95d */ /* 0x004fea0003900000 */
[----:B------:R-:W2:Y:S02]  /*148f0*/  @!P2 SYNCS.PHASECHK.TRANS64 P2, [R11+URZ+0x31c50], R10 ;  /* 0x031c500a0b00a5a7 */ /* 0x000ea4000804007f */
[----:B--2---:R-:W-:Y:S05]  /*14900*/  @!P2 BRA `(.L_x_11284) ;  /* 0xfffffffc00eca947 */ /* 0x004fea000383ffff */
[----:B------:R-:W-:Y:S05]  /*14910*/  BRA `(.L_x_11281) ;  /* 0xffffff7400487947 */ /* 0x000fea000383ffff */
.L_x_11289:
[----:B---3--:R-:W-:-:S04]  /*14920*/  IMAD.U32 R3, RZ, RZ, UR10 ;  /* 0x0000000aff037e24 */ /* 0x008fc8000f8e00ff */
[----:B------:R3:W0:Y:S03]  /*14930*/  SYNCS.PHASECHK.TRANS64.TRYWAIT P0, [R3+URZ+0x31c50], R4 ;  /* 0x031c5004030075a7 */ /* 0x000626000800017f */
[----:B0-----:R-:W-:Y:S05]  /*14940*/  @!P0 NANOSLEEP.SYNCS 0x989680 ;  /* 0x009896800000895d */ /* 0x001fea0003900000 */
[----:B------:R-:W0:Y:S02]  /*14950*/  @!P0 SYNCS.PHASECHK.TRANS64 P0, [R3+URZ+0x31c50], R4 ;  /* 0x031c5004030085a7 */ /* 0x000e24000800007f */
[----:B0-----:R-:W-:Y:S05]  /*14960*/  @!P0 BRA `(.L_x_11289) ;  /* 0xfffffffc00ec8947 */ /* 0x001fea000383ffff */
[----:B------:R-:W-:Y:S05]  /*14970*/  BRA `(.L_x_11288) ;  /* 0xffffff9c00507947 */ /* 0x000fea000383ffff */
.L_x_11300:
[----:B------:R-:W-:Y:S02]  /*14980*/  IMAD.MOV.U32 R13, RZ, RZ, R22 ;  /* 0x000000ffff0d7224 */ /* 0x000fe400078e0016 */
[----:B------:R-:W-:Y:S02]  /*14990*/  IMAD.MOV.U32 R12, RZ, RZ, RZ ;  /* 0x000000ffff0c7224 */ /* 0x000fe400078e00ff */
[----:B------:R-:W-:Y:S02]  /*149a0*/  IMAD.MOV.U32 R11, RZ, RZ, 0x1f ;  /* 0x0000001fff0b7424 */ /* 0x000fe400078e00ff */
[----:B------:R-:W-:-:S07]  /*149b0*/  IMAD.MOV.U32 R15, RZ, RZ, -0x1 ;  /* 0xffffffffff0f7424 */ /* 0x000fce00078e00ff */
[----:B------:R-:W-:Y:S05]  /*149c0*/  WARPSYNC.COLLECTIVE R15, `(.L_x_11383) ;  /* 0x000000000f087348 */ /* 0x000fea0003c00000 */
[----:B------:R0:W1:Y:S02]  /*149d0*/  SHFL.IDX P6, R14, R13, R12, R11 ;  /* 0x0000000c0d0e7389 */ /* 0x00006400000c000b */
[----:B01----:R-:W-:Y:S01]  /*149e0*/  ENDCOLLECTIVE ;  /* 0x000000000000791b */ /* 0x003fe20003800000 */
.L_x_11383:
[----:B------:R-:W-:Y:S05]  /*149f0*/  BRA `(.L_x_11384) ;  /* 0xffffffc400c47947 */ /* 0x000fea000383ffff */
.L_x_11302:
[----:B------:R-:W-:Y:S01]  /*14a00*/  BSSY B0, `(.L_x_11385) ;  /* 0x0000006000007945 */ /* 0x000fe20003800000 */
[----:B------:R-:W-:-:S07]  /*14a10*/  IMAD.MOV.U32 R15, RZ, RZ, -0x1 ;  /* 0xffffffffff0f7424 */ /* 0x000fce00078e00ff */
[----:B------:R-:W-:Y:S05]  /*14a20*/  WARPSYNC.COLLECTIVE R15, `(.L_x_11386) ;  /* 0x000000000f0c7348 */ /* 0x000fea0003c00000 */
[----:B------:R-:W-:Y:S02]  /*14a30*/  ELECT P6, UR62, PT ;  /* 0x00000000003e782f */ /* 0x000fe400038c0000 */
[----:B------:R-:W-:Y:S01]  /*14a40*/  MOV R14, UR62 ;  /* 0x0000003e000e7c02 */ /* 0x000fe20008000f00 */
[----:B------:R-:W-:Y:S10]  /*14a50*/  ENDCOLLECTIVE ;  /* 0x000000000000791b */ /* 0x000ff40003800000 */
.L_x_11386:
[----:B------:R-:W-:Y:S05]  /*14a60*/  BSYNC B0 ;  /* 0x0000000000007941 */ /* 0x000fea0003800000 */
.L_x_11385:
[----:B------:R-:W-:Y:S05]  /*14a70*/  BRA `(.L_x_11387) ;  /* 0xffffffc400c07947 */ /* 0x000fea000383ffff */
.L_x_11304:
[----:B-1----:R-:W-:-:S04]  /*14a80*/  IMAD.U32 R3, RZ, RZ, UR38 ;  /* 0x00000026ff037e24 */ /* 0x002fc8000f8e00ff */
[----:B------:R1:W2:Y:S03]  /*14a90*/  SYNCS.PHASECHK.TRANS64.TRYWAIT P0, [R3+URZ+0x31c40], R0 ;  /* 0x031c4000030075a7 */ /* 0x0002a6000800017f */
[----:B--2---:R-:W-:Y:S05]  /*14aa0*/  @!P0 NANOSLEEP.SYNCS 0x989680 ;  /* 0x009896800000895d */ /* 0x004fea0003900000 */
[----:B------:R-:W2:Y:S02]  /*14ab0*/  @!P0 SYNCS.PHASECHK.TRANS64 P0, [R3+URZ+0x31c40], R0 ;  /* 0x031c4000030085a7 */ /* 0x000ea4000800007f */
[----:B--2---:R-:W-:Y:S05]  /*14ac0*/  @!P0 BRA `(.L_x_11304) ;  /* 0xfffffffc00ec8947 */ /* 0x004fea000383ffff */
[----:B------:R-:W-:Y:S05]  /*14ad0*/  BRA `(.L_x_11388) ;  /* 0xffffffc800147947 */ /* 0x000fea000383ffff */
.L_x_11307:
[----:B------:R-:W-:Y:S01]  /*14ae0*/  IMAD R8, R12, 0xc0, R11 ;  /* 0x000000c00c087824 */ /* 0x000fe200078e020b */
[----:B------:R-:W-:Y:S01]  /*14af0*/  MOV R15, 0xffffffff ;  /* 0xffffffff000f7802 */ /* 0x000fe20000000f00 */
[----:B------:R-:W-:Y:S01]  /*14b00*/  IMAD.MOV.U32 R13, RZ, RZ, R7 ;  /* 0x000000ffff0d7224 */ /* 0x000fe200078e0007 */
[----:B------:R-:W0:Y:S01]  /*14b10*/  LDC R5, c[0x0][0x448] ;  /* 0x00011200ff057b82 */ /* 0x000e220000000800 */
[----:B------:R-:W-:Y:S02]  /*14b20*/  IMAD.MOV.U32 R12, RZ, RZ, RZ ;  /* 0x000000ffff0c7224 */ /* 0x000fe400078e00ff */
[----:B------:R-:W-:Y:S02]  /*14b30*/  IMAD.MOV.U32 R11, RZ, RZ, 0x1c1f ;  /* 0x00001c1fff0b7424 */ /* 0x000fe400078e00ff */
[----:B------:R-:W-:-:S07]  /*14b40*/  VIADD R4, R8, 0x20 ;  /* 0x0000002008047836 */ /* 0x000fce0000000000 */
[----:B0-----:R-:W-:Y:S05]  /*14b50*/  WARPSYNC.COLLECTIVE R15, `(.L_x_11389) ;  /* 0x000000000f087348 */ /* 0x001fea0003c00000 */
[----:B------:R1:W2:Y:S02]  /*14b60*/  SHFL.IDX P6, R14, R13, R12, R11 ;  /* 0x0000000c0d0e7389 */ /* 0x0002a400000c000b */
[----:B012---:R-:W-:Y:S01]  /*14b70*/  ENDCOLLECTIVE ;  /* 0x000000000000791b */ /* 0x007fe20003800000 */
.L_x_11389:
[----:B------:R-:W-:Y:S02]  /*14b80*/  IMAD.MOV.U32 R13, RZ, RZ, R6 ;  /* 0x000000ffff0d7224 */ /* 0x000fe400078e0006 */
[----:B------:R-:W-:-:S07]  /*14b90*/  IMAD.MOV.U32 R3, RZ, RZ, R14 ;  /* 0x000000ffff037224 */ /* 0x000fce00078e000e */
[----:B------:R-:W-:Y:S05]  /*14ba0*/  WARPSYNC.COLLECTIVE R15, `(.L_x_11390) ;  /* 0x000000000f087348 */ /* 0x000fea0003c00000 */
[----:B------:R0:W1:Y:S02]  /*14bb0*/  SHFL.IDX P6, R14, R13, R12, R11 ;  /* 0x0000000c0d0e7389 */ /* 0x00006400000c000b */
[----:B01----:R-:W-:Y:S01]  /*14bc0*/  ENDCOLLECTIVE ;  /* 0x000000000000791b */ /* 0x003fe20003800000 */
.L_x_11390:
[----:B------:R-:W-:Y:S01]  /*14bd0*/  ULDC UR4, c[0x0][0x288] ;  /* 0x0000a20000047ab9 */ /* 0x000fe20000000800 */
        /* <DEDUP_REMOVED lines=18> */
.L_x_11391:
[----:B------:R-:W-:Y:S01]  /*14d00*/  VIADD R2, R8, 0x40 ;  /* 0x0000004008027836 */ /* 0x000fe20000000000 */
[----:B------:R-:W-:Y:S01]  /*14d10*/  @!P3 LEA R29, R0, UR38, 0x1 ;  /* 0x00000026001dbc11 */ /* 0x000fe2000f8e08ff */
[----:B------:R-:W-:Y:S02]  /*14d20*/  IMAD.MOV.U32 R13, RZ, RZ, R6 ;  /* 0x000000ffff0d7224 */ /* 0x000fe400078e0006 */
[----:B------:R-:W-:-:S07]  /*14d30*/  IMAD.MOV.U32 R5, RZ, RZ, R14 ;  /* 0x000000ffff057224 */ /* 0x000fce00078e000e */
[----:B------:R-:W-:Y:S05]  /*14d40*/  WARPSYNC.COLLECTIVE R15, `(.L_x_11392) ;  /* 0x000000000f087348 */ /* 0x000fea0003c00000 */
[----:B------:R0:W1:Y:S02]  /*14d50*/  SHFL.IDX P6, R14, R13, R12, R11 ;  /* 0x0000000c0d0e7389 */ /* 0x00006400000c000b */
[----:B01----:R-:W-:Y:S01]  /*14d60*/  ENDCOLLECTIVE ;  /* 0x000000000000791b */ /* 0x003fe20003800000 */
.L_x_11392:
        /* <DEDUP_REMOVED lines=15> */
.L_x_11393:
[----:B------:R-:W-:Y:S01]  /*14e60*/  @!P3 LEA R5, R0, UR38, 0x1 ;  /* 0x000000260005bc11 */ /* 0x000fe2000f8e08ff */
[----:B------:R-:W-:Y:S02]  /*14e70*/  IMAD.MOV.U32 R13, RZ, RZ, R6 ;  /* 0x000000ffff0d7224 */ /* 0x000fe400078e0006 */
[----:B------:R-:W-:-:S07]  /*14e80*/  IMAD.MOV.U32 R2, RZ, RZ, R14 ;  /* 0x000000ffff027224 */ /* 0x000fce00078e000e */
[----:B------:R-:W-:Y:S05]  /*14e90*/  WARPSYNC.COLLECTIVE R15, `(.L_x_11394) ;  /* 0x000000000f087348 */ /* 0x000fea0003c00000 */
[----:B------:R0:W1:Y:S02]  /*14ea0*/  SHFL.IDX P6, R14, R13, R12, R11 ;  /* 0x0000000c0d0e7389 */ /* 0x00006400000c000b */
[----:B01----:R-:W-:Y:S01]  /*14eb0*/  ENDCOLLECTIVE ;  /* 0x000000000000791b */ /* 0x003fe20003800000 */
.L_x_11394:
        /* <DEDUP_REMOVED lines=15> */
.L_x_11395:
[----:B------:R-:W-:-:S05]  /*14fb0*/  VIADD R2, R8, 0x60 ;  /* 0x0000006008027836 */ /* 0x000fca0000000000 */
[----:B------:R-:W-:Y:S01]  /*14fc0*/  ISETP.GE.AND P3, PT, R2, R9, PT ;  /* 0x000000090200720c */ /* 0x000fe20003f66270 */
[----:B------:R-:W-:Y:S02]  /*14fd0*/  IMAD.MOV.U32 R13, RZ, RZ, R6 ;  /* 0x000000ffff0d7224 */ /* 0x000fe400078e0006 */
[----:B------:R-:W-:Y:S02]  /*14fe0*/  VIADD R2, R8, 0x80 ;  /* 0x0000008008027836 */ /* 0x000fe40000000000 */
[----:B------:R-:W-:-:S08]  /*14ff0*/  IMAD.MOV.U32 R7, RZ, RZ, R14 ;  /* 0x000000ffff077224 */ /* 0x000fd000078e000e */
[----:B------:R-:W-:Y:S05]  /*15000*/  WARPSYNC.COLLECTIVE R15, `(.L_x_11396) ;  /* 0x000000000f087348 */ /* 0x000fea0003c00000 */
[----:B------:R0:W1:Y:S02]  /*15010*/  SHFL.IDX P6, R14, R13, R12, R11 ;  /* 0x0000000c0d0e7389 */ /* 0x00006400000c000b */
[----:B01----:R-:W-:Y:S01]  /*15020*/  ENDCOLLECTIVE ;  /* 0x000000000000791b */ /* 0x003fe20003800000 */
.L_x_11396:
[----:B------:R-:W-:Y:S01]  /*15030*/  ULDC.64 UR4, c[0x0][0x208] ;  /* 0x0000820000047ab9 */ /* 0x000fe20000000a00 */
[----:B------:R-:W-:Y:S01]  /*15040*/  IMAD.MOV.U32 R5, RZ, RZ, R7 ;  /* 0x000000ffff057224 */ /* 0x000fe200078e0007 */
[----:B------:R-:W-:Y:S02]  /*15050*/  @!P3 LEA R7, R0, UR38, 0x1 ;  /* 0x000000260007bc11 */ /* 0x000fe4000f8e08ff */
[----:B------:R-:W-:Y:S01]  /*15060*/  MOV R13, R10 ;  /* 0x0000000a000d7202 */ /* 0x000fe20000000f00 */
[----:B------:R-:W-:Y:S02]  /*15070*/  IMAD.MOV.U32 R12, RZ, RZ, RZ ;  /* 0x000000ffff0c7224 */ /* 0x000fe400078e00ff */
        /* <DEDUP_REMOVED lines=12> */
.L_x_11397:
[----:B------:R-:W-:Y:S02]  /*15140*/  IMAD.MOV.U32 R13, RZ, RZ, R20 ;  /* 0x000000ffff0d7224 */ /* 0x000fe400078e0014 */
[----:B------:R-:W-:-:S07]  /*15150*/  IMAD.MOV.U32 R29, RZ, RZ, R14 ;  /* 0x000000ffff1d7224 */ /* 0x000fce00078e000e */
[----:B------:R-:W-:Y:S05]  /*15160*/  WARPSYNC.COLLECTIVE R15, `(.L_x_11398) ;  /* 0x000000000f087348 */ /* 0x000fea0003c00000 */
[----:B------:R0:W1:Y:S02]  /*15170*/  SHFL.IDX P6, R14, R13, R12, R11 ;  /* 0x0000000c0d0e7389 */ /* 0x00006400000c000b */
[----:B01----:R-:W-:Y:S01]  /*15180*/  ENDCOLLECTIVE ;  /* 0x000000000000791b */ /* 0x003fe20003800000 */
.L_x_11398:
[----:B------:R-:W-:Y:S01]  /*15190*/  ULDC.64 UR4, c[0x0][0x208] ;  /* 0x0000820000047ab9 */ /* 0x000fe20000000a00 */
[----:B------:R-:W-:Y:S01]  /*151a0*/  IMAD.MOV.U32 R3, RZ, RZ, R29 ;  /* 0x000000ffff037224 */ /* 0x000fe200078e001d */
[----:B------:R-:W-:Y:S01]  /*151b0*/  @!P3 LEA R29, R0, UR38, 0x1 ;  /* 0x00000026001dbc11 */ /* 0x000fe2000f8e08ff */
[----:B------:R-:W-:Y:S02]  /*151c0*/  IMAD.MOV.U32 R13, RZ, RZ, R10 ;  /* 0x000000ffff0d7224 */ /* 0x000fe400078e000a */
[----:B------:R-:W-:Y:S02]  /*151d0*/  IMAD.MOV.U32 R12, RZ, RZ, 0x1 ;  /* 0x00000001ff0c7424 */ /* 0x000fe400078e00ff */
        /* <DEDUP_REMOVED lines=13> */
.L_x_11399:
[----:B------:R-:W-:Y:S02]  /*152b0*/  IMAD.MOV.U32 R13, RZ, RZ, R20 ;  /* 0x000000ffff0d7224 */ /* 0x000fe400078e0014 */
[----:B------:R-:W-:-:S07]  /*152c0*/  IMAD.MOV.U32 R10, RZ, RZ, R14 ;  /* 0x000000ffff0a7224 */ /* 0x000fce00078e000e */
[----:B------:R-:W-:Y:S05]  /*152d0*/  WARPSYNC.COLLECTIVE R15, `(.L_x_11400) ;  /* 0x000000000f087348 */ /* 0x000fea0003c00000 */
[----:B------:R0:W1:Y:S02]  /*152e0*/  SHFL.IDX P6, R14, R13, R12, R11 ;  /* 0x0000000c0d0e7389 */ /* 0x00006400000c000b */
[----:B01----:R-:W-:Y:S01]  /*152f0*/  ENDCOLLECTIVE ;  /* 0x000000000000791b */ /* 0x003fe20003800000 */
.L_x_11400:
[----:B------:R-:W-:Y:S05]  /*15300*/  BRA `(.L_x_11401) ;  /* 0xffffffcc002c7947 */ /* 0x000fea000383ffff */
.L_x_11310:
[----:B0-----:R-:W-:-:S04]  /*15310*/  IMAD.U32 R3, RZ, RZ, UR38 ;  /* 0x00000026ff037e24 */ /* 0x001fc8000f8e00ff */
[----:B------:R0:W1:Y:S03]  /*15320*/  SYNCS.PHASECHK.TRANS64.TRYWAIT P0, [R3+URZ+0x31c20], R0 ;  /* 0x031c2000030075a7 */ /* 0x000066000800017f */
[----:B-1----:R-:W-:Y:S05]  /*15330*/  @!P0 NANOSLEEP.SYNCS 0x989680 ;  /* 0x009896800000895d */ /* 0x002fea0003900000 */
[----:B------:R-:W1:Y:S02]  /*15340*/  @!P0 SYNCS.PHASECHK.TRANS64 P0, [R3+URZ+0x31c20], R0 ;  /* 0x031c2000030085a7 */ /* 0x000e64000800007f */
[----:B-1----:R-:W-:Y:S05]  /*15350*/  @!P0 BRA `(.L_x_11310) ;  /* 0xfffffffc00ec8947 */ /* 0x002fea000383ffff */
[----:B------:R-:W-:Y:S05]  /*15360*/  BRA `(.L_x_11402) ;  /* 0xffffffcc00807947 */ /* 0x000fea000383ffff */
.L_x_11317:
[----:B-1----:R-:W-:-:S04]  /*15370*/  IMAD.U32 R3, RZ, RZ, UR38 ;  /* 0x00000026ff037e24 */ /* 0x002fc8000f8e00ff */
[----:B------:R1:W2:Y:S03]  /*15380*/  SYNCS.PHASECHK.TRANS64.TRYWAIT P0, [R3+URZ+0x31c48], R6 ;  /* 0x031c4806030075a7 */ /* 0x0002a6000800017f */
[----:B--2---:R-:W-:Y:S05]  /*15390*/  @!P0 NANOSLEEP.SYNCS 0x989680 ;  /* 0x009896800000895d */ /* 0x004fea0003900000 */
[----:B------:R-:W2:Y:S02]  /*153a0*/  @!P0 SYNCS.PHASECHK.TRANS64 P0, [R3+URZ+0x31c48], R6 ;  /* 0x031c4806030085a7 */ /* 0x000ea4000800007f */
[----:B--2---:R-:W-:Y:S05]  /*153b0*/  @!P0 BRA `(.L_x_11317) ;  /* 0xfffffffc00ec8947 */ /* 0x004fea000383ffff */
[----:B------:R-:W-:Y:S05]  /*153c0*/  BRA `(.L_x_11403) ;  /* 0xffffffd000447947 */ /* 0x000fea000383ffff */
.L_x_11324:
[----:B01----:R-:W-:-:S04]  /*153d0*/  IMAD.U32 R3, RZ, RZ, UR38 ;  /* 0x00000026ff037e24 */ /* 0x003fc8000f8e00ff */
[----:B------:R0:W1:Y:S03]  /*153e0*/  SYNCS.PHASECHK.TRANS64.TRYWAIT P0, [R3+URZ+0x31c60], R6 ;  /* 0x031c6006030075a7 */ /* 0x000066000800017f */
[----:B-1----:R-:W-:Y:S05]  /*153f0*/  @!P0 NANOSLEEP.SYNCS 0x989680 ;  /* 0x009896800000895d */ /* 0x002fea0003900000 */
[----:B------:R-:W1:Y:S02]  /*15400*/  @!P0 SYNCS.PHASECHK.TRANS64 P0, [R3+URZ+0x31c60], R6 ;  /* 0x031c6006030085a7 */ /* 0x000e64000800007f */
[----:B-1----:R-:W-:Y:S05]  /*15410*/  @!P0 BRA `(.L_x_11324) ;  /* 0xfffffffc00ec8947 */ /* 0x002fea000383ffff */
[----:B------:R-:W-:Y:S05]  /*15420*/  BRA `(.L_x_11404) ;  /* 0xffffffd4001c7947 */ /* 0x000fea000383ffff */
.L_x_11334:
[----:B-1----:R-:W-:-:S04]  /*15430*/  IMAD.U32 R3, RZ, RZ, UR38 ;  /* 0x00000026ff037e24 */ /* 0x002fc8000f8e00ff */
[----:B------:R1:W2:Y:S03]  /*15440*/  SYNCS.PHASECHK.TRANS64.TRYWAIT P0, [R3+URZ+0x31c40], R12 ;  /* 0x031c400c030075a7 */ /* 0x0002a6000800017f */
[----:B--2---:R-:W-:Y:S05]  /*15450*/  @!P0 NANOSLEEP.SYNCS 0x989680 ;  /* 0x009896800000895d */ /* 0x004fea0003900000 */
[----:B------:R-:W2:Y:S02]  /*15460*/  @!P0 SYNCS.PHASECHK.TRANS64 P0, [R3+URZ+0x31c40], R12 ;  /* 0x031c400c030085a7 */ /* 0x000ea4000800007f */
[----:B--2---:R-:W-:Y:S05]  /*15470*/  @!P0 BRA `(.L_x_11334) ;  /* 0xfffffffc00ec8947 */ /* 0x004fea000383ffff */
[----:B------:R-:W-:Y:S05]  /*15480*/  BRA `(.L_x_11405) ;  /* 0xffffffd8006c7947 */ /* 0x000fea000383ffff */
.L_x_11341:
[----:B0-----:R-:W-:-:S04]  /*15490*/  IMAD.U32 R3, RZ, RZ, UR38 ;  /* 0x00000026ff037e24 */ /* 0x001fc8000f8e00ff */
[----:B------:R0:W1:Y:S03]  /*154a0*/  SYNCS.PHASECHK.TRANS64.TRYWAIT P0, [R3+URZ+0x31c68], R2 ;  /* 0x031c6802030075a7 */ /* 0x000066000800017f */
[----:B-1----:R-:W-:Y:S05]  /*154b0*/  @!P0 NANOSLEEP.SYNCS 0x989680 ;  /* 0x009896800000895d */ /* 0x002fea0003900000 */
[----:B------:R-:W1:Y:S02]  /*154c0*/  @!P0 SYNCS.PHASECHK.TRANS64 P0, [R3+URZ+0x31c68], R2 ;  /* 0x031c6802030085a7 */ /* 0x000e64000800007f */
[----:B-1----:R-:W-:Y:S05]  /*154d0*/  @!P0 BRA `(.L_x_11341) ;  /* 0xfffffffc00ec8947 */ /* 0x002fea000383ffff */
[----:B------:R-:W-:Y:S05]  /*154e0*/  BRA `(.L_x_11406) ;  /* 0xffffffdc00447947 */ /* 0x000fea000383ffff */
.L_x_11351:
[----:B-1----:R-:W-:-:S04]  /*154f0*/  IMAD.U32 R2, RZ, RZ, UR38 ;  /* 0x00000026ff027e24 */ /* 0x002fc8000f8e00ff */
[----:B------:R1:W2:Y:S03]  /*15500*/  SYNCS.PHASECHK.TRANS64.TRYWAIT P0, [R2+URZ+0x31c48], R9 ;  /* 0x031c4809020075a7 */ /* 0x0002a6000800017f */
[----:B--2---:R-:W-:Y:S05]  /*15510*/  @!P0 NANOSLEEP.SYNCS 0x989680 ;  /* 0x009896800000895d */ /* 0x004fea0003900000 */
[----:B------:R-:W2:Y:S02]  /*15520*/  @!P0 SYNCS.PHASECHK.TRANS64 P0, [R2+URZ+0x31c48], R9 ;  /* 0x031c4809020085a7 */ /* 0x000ea4000800007f */
[----:B--2---:R-:W-:Y:S05]  /*15530*/  @!P0 BRA `(.L_x_11351) ;  /* 0xfffffffc00ec8947 */ /* 0x004fea000383ffff */
[----:B------:R-:W-:Y:S05]  /*15540*/  BRA `(.L_x_11407) ;  /* 0xffffffe000a87947 */ /* 0x000fea000383ffff */
.L_x_11358:
[----:B0-----:R-:W-:-:S04]  /*15550*/  IMAD.U32 R2, RZ, RZ, UR38 ;  /* 0x00000026ff027e24 */ /* 0x001fc8000f8e00ff */
[----:B------:R0:W1:Y:S03]  /*15560*/  SYNCS.PHASECHK.TRANS64.TRYWAIT P0, [R2+URZ+0x31c60], R9 ;  /* 0x031c6009020075a7 */ /* 0x000066000800017f */
[----:B-1----:R-:W-:Y:S05]  /*15570*/  @!P0 NANOSLEEP.SYNCS 0x989680 ;  /* 0x009896800000895d */ /* 0x002fea0003900000 */
[----:B------:R-:W1:Y:S02]  /*15580*/  @!P0 SYNCS.PHASECHK.TRANS64 P0, [R2+URZ+0x31c60], R9 ;  /* 0x031c6009020085a7 */ /* 0x000e64000800007f */
[----:B-1----:R-:W-:Y:S05]  /*15590*/  @!P0 BRA `(.L_x_11358) ;  /* 0xfffffffc00ec8947 */ /* 0x002fea000383ffff */
[----:B------:R-:W-:Y:S05]  /*155a0*/  BRA `(.L_x_11408) ;  /* 0xffffffe4007c7947 */ /* 0x000fea000383ffff */
.L_x_11367:
[----:B0-----:R0:W1:Y:S02]  /*155b0*/  SYNCS.PHASECHK.TRANS64.TRYWAIT P0, [R3+URZ+0x31c60], R2 ;  /* 0x031c6002030075a7 */ /* 0x001064000800017f */
[----:B-1----:R-:W-:Y:S05]  /*155c0*/  @!P0 NANOSLEEP.SYNCS 0x989680 ;  /* 0x009896800000895d */ /* 0x002fea0003900000 */
[----:B------:R-:W1:Y:S02]  /*155d0*/  @!P0 SYNCS.PHASECHK.TRANS64 P0, [R3+URZ+0x31c60], R2 ;  /* 0x031c6002030085a7 */ /* 0x000e64000800007f */
[----:B-1----:R-:W-:Y:S05]  /*155e0*/  @!P0 BRA `(.L_x_11367) ;  /* 0xfffffffc00f08947 */ /* 0x002fea000383ffff */
[----:B------:R-:W-:Y:S05]  /*155f0*/  BRA `(.L_x_11409) ;  /* 0xffffffe800747947 */ /* 0x000fea000383ffff */
.L_x_11373:
[----:B0-----:R0:W1:Y:S02]  /*15600*/  SYNCS.PHASECHK.TRANS64.TRYWAIT P0, [R7+URZ+0x31c20], R2 ;  /* 0x031c2002070075a7 */ /* 0x001064000800017f */
[----:B-1----:R-:W-:Y:S05]  /*15610*/  @!P0 NANOSLEEP.SYNCS 0x989680 ;  /* 0x009896800000895d */ /* 0x002fea0003900000 */
[----:B------:R-:W1:Y:S02]  /*15620*/  @!P0 SYNCS.PHASECHK.TRANS64 P0, [R7+URZ+0x31c20], R2 ;  /* 0x031c2002070085a7 */ /* 0x000e64000800007f */
[----:B-1----:R-:W-:Y:S05]  /*15630*/  @!P0 BRA `(.L_x_11373) ;  /* 0xfffffffc00f08947 */ /* 0x002fea000383ffff */
[----:B------:R-:W-:Y:S05]  /*15640*/  BRA `(.L_x_11410) ;  /* 0xffffffec00787947 */ /* 0x000fea000383ffff */
.L_x_11374:
        /* <DEDUP_REMOVED lines=11> */
.L_x_11412:
[----:B------:R-:W-:Y:S05]  /*15700*/  BSYNC B0 ;  /* 0x0000000000007941 */ /* 0x000fea0003800000 */
.L_x_11411:
[----:B------:R-:W-:Y:S05]  /*15710*/  BRA `(.L_x_11413) ;  /* 0xffffffec005c7947 */ /* 0x000fea000383ffff */
.L_x_11375:
[----:B------:R-:W-:Y:S01]  /*15720*/  BSSY B0, `(.L_x_11414) ;  /* 0x0000006000007945 */ /* 0x000fe20003800000 */
[----:B------:R-:W-:-:S07]  /*15730*/  IMAD.MOV.U32 R15, RZ, RZ, -0x1 ;  /* 0xffffffffff0f7424 */ /* 0x000fce00078e00ff */
[----:B0-----:R-:W-:Y:S05]  /*15740*/  WARPSYNC.COLLECTIVE R15, `(.L_x_11415) ;  /* 0x000000000f0c7348 */ /* 0x001fea0003c00000 */
[----:B------:R-:W-:Y:S02]  /*15750*/  ELECT P6, UR62, PT ;  /* 0x00000000003e782f */ /* 0x000fe400038c0000 */
[----:B------:R-:W-:Y:S01]  /*15760*/  MOV R14, UR62 ;  /* 0x0000003e000e7c02 */ /* 0x000fe20008000f00 */
[----:B0-----:R-:W-:Y:S10]  /*15770*/  ENDCOLLECTIVE ;  /* 0x000000000000791b */ /* 0x001ff40003800000 */
.L_x_11415:
[----:B------:R-:W-:Y:S05]  /*15780*/  BSYNC B0 ;  /* 0x0000000000007941 */ /* 0x000fea0003800000 */
.L_x_11414:
[----:B------:R-:W-:Y:S05]  /*15790*/  BRA `(.L_x_11416) ;  /* 0xffffffec00507947 */ /* 0x000fea000383ffff */
.L_x_11377:
[----:B0-----:R0:W1:Y:S02]  /*157a0*/  SYNCS.PHASECHK.TRANS64.TRYWAIT P0, [R5+URZ], R4 ;  /* 0x00000004050075a7 */ /* 0x001064000800017f */
[----:B-1----:R-:W-:Y:S05]  /*157b0*/  @!P0 NANOSLEEP.SYNCS 0x989680 ;  /* 0x009896800000895d */ /* 0x002fea0003900000 */
[----:B------:R-:W1:Y:S02]  /*157c0*/  @!P0 SYNCS.PHASECHK.TRANS64 P0, [R5+URZ], R4 ;  /* 0x00000004050085a7 */ /* 0x000e64000800007f */
[----:B-1----:R-:W-:Y:S05]  /*157d0*/  @!P0 BRA `(.L_x_11377) ;  /* 0xfffffffc00f08947 */ /* 0x002fea000383ffff */
[----:B------:R-:W-:Y:S05]  /*157e0*/  BRA `(.L_x_11417) ;  /* 0xffffffec00807947 */ /* 0x000fea000383ffff */
.L_x_11378:
[----:B-1----:R1:W2:Y:S02]  /*157f0*/  SYNCS.PHASECHK.TRANS64.TRYWAIT P0, [R3+URZ], R2 ;  /* 0x00000002030075a7 */ /* 0x0022a4000800017f */
[----:B--2---:R-:W-:Y:S05]  /*15800*/  @!P0 NANOSLEEP.SYNCS 0x989680 ;  /* 0x009896800000895d */ /* 0x004fea0003900000 */
[----:B------:R-:W2:Y:S02]  /*15810*/  @!P0 SYNCS.PHASECHK.TRANS64 P0, [R3+URZ], R2 ;  /* 0x00000002030085a7 */ /* 0x000ea4000800007f */
[----:B--2---:R-:W-:Y:S05]  /*15820*/  @!P0 BRA `(.L_x_11378) ;  /* 0xfffffffc00f08947 */ /* 0x004fea000383ffff */
[----:B------:R-:W-:Y:S05]  /*15830*/  BRA `(.L_x_11418) ;  /* 0xffffffec00747947 */ /* 0x000fea000383ffff */
.L_x_11380:
[----:B0-----:R0:W1:Y:S02]  /*15840*/  SYNCS.PHASECHK.TRANS64.TRYWAIT P0, [R5+URZ], R4 ;  /* 0x00000004050075a7 */ /* 0x001064000800017f */
[----:B-1----:R-:W-:Y:S05]  /*15850*/  @!P0 NANOSLEEP.SYNCS 0x989680 ;  /* 0x009896800000895d */ /* 0x002fea0003900000 */
[----:B------:R-:W1:Y:S02]  /*15860*/  @!P0 SYNCS.PHASECHK.TRANS64 P0, [R5+URZ], R4 ;  /* 0x00000004050085a7 */ /* 0x000e64000800007f */
[----:B-1----:R-:W-:Y:S05]  /*15870*/  @!P0 BRA `(.L_x_11380) ;  /* 0xfffffffc00f08947 */ /* 0x002fea000383ffff */
[----:B------:R-:W-:Y:S05]  /*15880*/  BRA `(.L_x_11419) ;  /* 0xffffffec00787947 */ /* 0x000fea000383ffff */
.L_x_11420:
        /* <DEDUP_REMOVED lines=15> */
.L_x_14866:


//--------------------- .text._ZN7cutlass13device_kernelIN5flash11enable_sm90INS1_16FlashAttnFwdSm90INS1_25CollectiveMainloopFwdSm90ILi2EN4cute5tupleIJNS5_1CILi1EEES8_S8_EEENS6_IJNS7_ILi192EEENS7_ILi144EEENS7_ILi96EEEEEELi96ENS_10bfloat16_tEfNS_4arch4Sm90ELb1ELb0ELb1ELb1ELb0ELb0ELb0ELb0ELb1ELb1ELb1ELb0EEENS1_21CollectiveEpilogueFwdINS6_IJSA_SC_SB_EEES9_SE_SG_Li384ELb1ELb1ELb1ELb0EEENS1_36VarlenDynamicPersistentTileSchedulerILi192ELi144ELi384ELi128ELb1ELb1ELb1ELb1ELb1ELb1EEEEEEEEEvNT_6ParamsE --------------------------
	.section	.text._ZN7cutlass13device_kernelIN5flash11enable_sm90INS1_16FlashAttnFwdSm90INS1_25CollectiveMainloopFwdSm90ILi2EN4cute5tupleIJNS5_1CILi1EEES8_S8_EEENS6_IJNS7_ILi192EEENS7_ILi144EEENS7_ILi96EEEEEELi96ENS_10bfloat16_tEfNS_4arch4Sm90ELb1ELb0ELb1ELb1ELb0ELb0ELb0ELb0ELb1ELb1ELb1ELb0EEENS1_21CollectiveEpilogueFwdINS6_IJSA_SC_SB_EEES9_SE_SG_Li384ELb1ELb1ELb1ELb0EEENS1_36VarlenDynamicPersistentTileSchedulerILi192ELi144ELi384ELi128ELb1ELb1ELb1ELb1ELb1ELb1EEEEEEEEEvNT_6ParamsE,"ax",@progbits
	.align	128
.text._ZN7cutlass13device_kernelIN5flash11enable_sm90INS1_16FlashAttnFwdSm90INS1_25CollectiveMainloopFwdSm90ILi2EN4cute5tupleIJNS5_1CILi1EEES8_S8_EEENS6_IJNS7_ILi192EEENS7_ILi144EEENS7_ILi96EEEEEELi96ENS_10bfloat16_tEfNS_4arch4Sm90ELb1ELb0ELb1ELb1ELb0ELb0ELb0ELb0ELb1ELb1ELb1ELb0EEENS1_21CollectiveEpilogueFwdINS6_IJSA_SC_SB_EEES9_SE_SG_Li384ELb1ELb1ELb1ELb0EEENS1_36VarlenDynamicPersistentTileSchedulerILi192ELi144ELi384ELi128ELb1ELb1ELb1ELb1ELb1ELb1EEEEEEEEEvNT_6ParamsE:
        .type           _ZN7cutlass13device_kernelIN5flash11enable_sm90INS1_16FlashAttnFwdSm90INS1_25CollectiveMainloopFwdSm90ILi2EN4cute5tupleIJNS5_1CILi1EEES8_S8_EEENS6_IJNS7_ILi192EEENS7_ILi144EEENS7_ILi96EEEEEELi96ENS_10bfloat16_tEfNS_4arch4Sm90ELb1ELb0ELb1ELb1ELb0ELb0ELb0ELb0ELb1ELb1ELb1ELb0EEENS1_21CollectiveEpilogueFwdINS6_IJSA_SC_SB_EEES9_SE_SG_Li384ELb1ELb1ELb1ELb0EEENS1_36VarlenDynamicPersistentTileSchedulerILi192ELi144ELi384ELi128ELb1ELb1ELb1ELb1ELb1ELb1EEEEEEEEEvNT_6ParamsE,@function
        .size           _ZN7cutlass13device_kernelIN5flash11enable_sm90INS1_16FlashAttnFwdSm90INS1_25CollectiveMainloopFwdSm90ILi2EN4cute5tupleIJNS5_1CILi1EEES8_S8_EEENS6_IJNS7_ILi192EEENS7_ILi144EEENS7_ILi96EEEEEELi96ENS_10bfloat16_tEfNS_4arch4Sm90ELb1ELb0ELb1ELb1ELb0ELb0ELb0ELb0ELb1ELb1ELb1ELb0EEENS1_21CollectiveEpilogueFwdINS6_IJSA_SC_SB_EEES9_SE_SG_Li384ELb1ELb1ELb1ELb0EEENS1_36VarlenDynamicPersistentTileSchedulerILi192ELi144ELi384ELi128ELb1ELb1ELb1ELb1ELb1ELb1EEEEEEEEEvNT_6ParamsE,(.L_x_14867 - _ZN7cutlass13device_kernelIN5flash11enable_sm90INS1_16FlashAttnFwdSm90INS1_25CollectiveMainloopFwdSm90ILi2EN4cute5tupleIJNS5_1CILi1EEES8_S8_EEENS6_IJNS7_ILi192EEENS7_ILi144EEENS7_ILi96EEEEEELi96ENS_10bfloat16_tEfNS_4arch4Sm90ELb1ELb0ELb1ELb1ELb0ELb0ELb0ELb0ELb1ELb1ELb1ELb0EEENS1_21CollectiveEpilogueFwdINS6_IJSA_SC_SB_EEES9_SE_SG_Li384ELb1ELb1ELb1ELb0EEENS1_36VarlenDynamicPersistentTileSchedulerILi192ELi144ELi384ELi128ELb1ELb1ELb1ELb1ELb1ELb1EEEEEEEEEvNT_6ParamsE)
        .other          _ZN7cutlass13device_kernelIN5flash11enable_sm90INS1_16FlashAttnFwdSm90INS1_25CollectiveMainloopFwdSm90ILi2EN4cute5tupleIJNS5_1CILi1EEES8_S8_EEENS6_IJNS7_ILi192EEENS7_ILi144EEENS7_ILi96EEEEEELi96ENS_10bfloat16_tEfNS_4arch4Sm90ELb1ELb0ELb1ELb1ELb0ELb0ELb0ELb0ELb1ELb1ELb1ELb0EEENS1_21CollectiveEpilogueFwdINS6_IJSA_SC_SB_EEES9_SE_SG_Li384ELb1ELb1ELb1ELb0EEENS1_36VarlenDynamicPersistentTileSchedulerILi192ELi144ELi384ELi128ELb1ELb1ELb1ELb1ELb1ELb1EEEEEEEEEvNT_6ParamsE,@"STO_CUDA_ENTRY STV_DEFAULT"
_ZN7cutlass13device_kernelIN5flash11enable_sm90INS1_16FlashAttnFwdSm90INS1_25CollectiveMainloopFwdSm90ILi2EN4cute5tupleIJNS5_1CILi1EEES8_S8_EEENS6_IJNS7_ILi192EEENS7_ILi144EEENS7_ILi96EEEEEELi96ENS_10bfloat16_tEfNS_4arch4Sm90ELb1ELb0ELb1ELb1ELb0ELb0ELb0ELb0ELb1ELb1ELb1ELb0EEENS1_21CollectiveEpilogueFwdINS6_IJSA_SC_SB_EEES9_SE_SG_Li384ELb1ELb1ELb1ELb0EEENS1_36VarlenDynamicPersistentTileSchedulerILi192ELi144ELi384ELi128ELb1ELb1ELb1ELb1ELb1ELb1EEEEEEEEEvNT_6ParamsE:
        /* <DEDUP_REMOVED lines=18> */
.L_x_11422:
[----:B------:R-:W-:Y:S05]  /*0120*/  BSYNC B0 ;  /* 0x0000000000007941 */ /* 0x000fea0003800000 */
.L_x_11421:
        /* <DEDUP_REMOVED lines=41> */
.L_x_11423:
        /* <DEDUP_REMOVED lines=22> */
.L_x_11424:
        /* <DEDUP_REMOVED lines=18> */
.L_x_11425:
        /* <DEDUP_REMOVED lines=22> */
.L_x_11426:
        /* <DEDUP_REMOVED lines=22> */
.L_x_11427:
        /* <DEDUP_REMOVED lines=8> */
.L_x_11429:
        /* <DEDUP_REMOVED lines=24> */
[----:B------:R-:W-:-:S04]  /*0b00*/  SHF.R.S32.HI R0, RZ, 0x1f, R16 ;  /* 0x0000001fff007819 */ /* 0x000fc80000011410 */
[CC--:B------:R-:W-:Y:S02]  /*0b10*/  LEA.HI R2, R0.reuse, R16.reuse, RZ, 0x4 ;  /* 0x0000001000027211 */ /* 0x0c0fe400078f20ff */
[----:B------:R-:W-:Y:S02]  /*0b20*/  LEA.HI R7, R0, R16, RZ, 0x5 ;  /* 0x0000001000077211 */ /* 0x000fe400078f28ff */
[----:B------:R-:W-:Y:S02]  /*0b30*/  SHF.R.S32.HI R5, RZ, 0x4, R2 ;  /* 0x00000004ff057819 */ /* 0x000fe40000011402 */
[----:B------:R-:W-:Y:S02]  /*0b40*/  SHF.R.S32.HI R10, RZ, 0x5, R7 ;  /* 0x00000005ff0a7819 */ /* 0x000fe40000011407 */
[----:B--2---:R-:W-:Y:S02]  /*0b50*/  R2UR UR4, R3 ;  /* 0x00000000030472ca */ /* 0x004fe400000e0000 */
[----:B------:R-:W-:-:S02]  /*0b60*/  LOP3.LUT R3, R2, 0xfffffff0, RZ, 0xc0, !PT ;  /* 0xfffffff002037812 */ /* 0x000fc400078ec0ff */
[----:B------:R-:W-:-:S03]  /*0b70*/  LEA.HI R2, R2, R5, RZ, 0x1 ;  /* 0x0000000502027211 */ /* 0x000fc600078f08ff */
[----:B------:R-:W-:Y:S01]  /*0b80*/  IMAD.IADD R3, R16, 0x1, -R3 ;  /* 0x0000000110037824 */ /* 0x000fe200078e0a03 */
[----:B------:R-:W-:Y:S02]  /*0b90*/  LOP3.LUT R6, R2, 0x1ffffffe, RZ, 0xc0, !PT ;  /* 0x1ffffffe02067812 */ /* 0x000fe400078ec0ff */
[-C--:B------:R-:W-:Y:S01]  /*0ba0*/  LEA.HI R2, R0, R16.reuse, RZ, 0x7 ;  /* 0x0000001000027211 */ /* 0x080fe200078f38ff */
[--C-:B------:R-:W-:Y:S01]  /*0bb0*/  IMAD R14, R10, 0x10, R3.reuse ;  /* 0x000000100a0e7824 */ /* 0x100fe200078e0203 */
[----:B------:R-:W-:Y:S01]  /*0bc0*/  SHF.R.S32.HI R4, RZ, 0x1f, R3 ;  /* 0x0000001fff047819 */ /* 0x000fe20000011403 */
[----:B------:R-:W-:Y:S01]  /*0bd0*/  IMAD.IADD R6, R5, 0x1, -R6 ;  /* 0x0000000105067824 */ /* 0x000fe200078e0a06 */
[----:B------:R-:W-:Y:S01]  /*0be0*/  LOP3.LUT R8, R2, 0xffffff80, RZ, 0xc0, !PT ;  /* 0xffffff8002087812 */ /* 0x000fe200078ec0ff */
[----:B------:R-:W-:Y:S01]  /*0bf0*/  ULOP3.LUT UR7, UR4, 0x1, URZ, 0xfc, !UPT ;  /* 0x0000000104077892 */ /* 0x000fe2000f8efc3f */
[CC--:B------:R-:W-:Y:S02]  /*0c00*/  LEA.HI R5, R4.reuse, R3.reuse, RZ, 0x3 ;  /* 0x0000000304057211 */ /* 0x0c0fe400078f18ff */
[----:B------:R-:W-:Y:S01]  /*0c10*/  LEA.HI R4, R4, R3, RZ, 0x2 ;  /* 0x0000000304047211 */ /* 0x000fe200078f10ff */
[----:B------:R-:W-:Y:S01]  /*0c20*/  IMAD.IADD R15, R16, 0x1, -R8 ;  /* 0x00000001100f7824 */ /* 0x000fe200078e0a08 */
[----:B------:R-:W-:Y:S01]  /*0c30*/  LEA.HI R0, R0, R16, RZ, 0x2 ;  /* 0x0000001000007211 */ /* 0x000fe200078f10ff */
[----:B------:R-:W-:Y:S01]  /*0c40*/  IMAD.SHL.U32 R5, R5, 0x10, RZ ;  /* 0x0000001005057824 */ /* 0x000fe200078e00ff */
[----:B------:R-:W-:Y:S01]  /*0c50*/  LOP3.LUT R8, R4, 0x7fffffc, RZ, 0xc0, !PT ;  /* 0x07fffffc04087812 */ /* 0x000fe200078ec0ff */
[----:B------:R-:W-:Y:S01]  /*0c60*/  UMOV UR4, URZ ;  /* 0x0000003f00047c82 */ /* 0x000fe20008000000 */
[----:B------:R-:W-:-:S02]  /*0c70*/  SHF.R.S32.HI R4, RZ, 0x2, R4 ;  /* 0x00000002ff047819 */ /* 0x000fc40000011404 */
[----:B------:R-:W-:Y:S01]  /*0c80*/  SHF.R.S32.HI R9, RZ, 0x1f, R15 ;  /* 0x0000001fff097819 */ /* 0x000fe2000001140f */
[----:B------:R-:W-:Y:S01]  /*0c90*/  IMAD.IADD R8, R3, 0x1, -R8 ;  /* 0x0000000103087824 */ /* 0x000fe200078e0a08 */
[----:B------:R-:W-:Y:S01]  /*0ca0*/  LOP3.LUT R5, R5, 0x7fffff80, RZ, 0xc0, !PT ;  /* 0x7fffff8005057812 */ /* 0x000fe200078ec0ff */
[----:B------:R-:W-:Y:S01]  /*0cb0*/  IMAD.SHL.U32 R4, R4, 0x40, RZ ;  /* 0x0000004004047824 */ /* 0x000fe200078e00ff */
[----:B------:R-:W-:Y:S01]  /*0cc0*/  LEA.HI R12, R9, R15, RZ, 0x2 ;  /* 0x0000000f090c7211 */ /* 0x000fe200078f10ff */
[----:B------:R-:W-:Y:S01]  /*0cd0*/  IMAD.SHL.U32 R3, R6, 0x8, RZ ;  /* 0x0000000806037824 */ /* 0x000fe200078e00ff */
[----:B------:R-:W-:Y:S01]  /*0ce0*/  SHF.R.S32.HI R17, RZ, 0x7, R2 ;  /* 0x00000007ff117819 */ /* 0x000fe20000011402 */
[----:B------:R-:W-:Y:S01]  /*0cf0*/  IMAD R5, R10, 0x100, R5 ;  /* 0x000001000a057824 */ /* 0x000fe200078e0205 */
[----:B------:R-:W-:Y:S02]  /*0d00*/  LOP3.LUT R4, R4, 0x40, RZ, 0xc0, !PT ;  /* 0x0000004004047812 */ /* 0x000fe400078ec0ff */
[--C-:B------:R-:W-:Y:S01]  /*0d10*/  SHF.R.S32.HI R10, RZ, 0x2, R12.reuse ;  /* 0x00000002ff0a7819 */ /* 0x100fe2000001140c */
[----:B------:R-:W-:Y:S01]  /*0d20*/  IMAD R7, R8, 0x10, R5 ;  /* 0x0000001008077824 */ /* 0x000fe200078e0205 */
[----:B------:R-:W-:Y:S01]  /*0d30*/  SHF.R.S32.HI R13, RZ, 0x1f, R12 ;  /* 0x0000001fff0d7819 */ /* 0x000fe2000001140c */
[----:B------:R-:W-:Y:S01]  /*0d40*/  IMAD.HI R6, R17, 0x55555556, RZ ;  /* 0x5555555611067827 */ /* 0x000fe200078e02ff */
[----:B------:R-:W-:-:S02]  /*0d50*/  LOP3.LUT R2, R4, 0x8, R3, 0xf8, !PT ;  /* 0x0000000804027812 */ /* 0x000fc400078ef803 */
[----:B------:R-:W-:Y:S01]  /*0d60*/  SHF.R.U32.HI R5, RZ, 0x3, R4 ;  /* 0x00000003ff057819 */ /* 0x000fe20000011604 */
[----:B------:R-:W-:Y:S01]  /*0d70*/  IMAD.U32 R4, R14, 0x20, R3 ;  /* 0x000000200e047824 */ /* 0x000fe200078e0003 */
[----:B------:R-:W-:Y:S01]  /*0d80*/  LEA.HI R13, R13, R10, RZ, 0x3 ;  /* 0x0000000a0d0d7211 */ /* 0x000fe200078f18ff */
[----:B------:R-:W-:Y:S01]  /*0d90*/  IMAD.U32 R8, RZ, RZ, UR7 ;  /* 0x00000007ff087e24 */ /* 0x000fe2000f8e00ff */
[----:B------:R-:W-:Y:S02]  /*0da0*/  LOP3.LUT R3, R0, 0xfffffffc, RZ, 0xc0, !PT ;  /* 0xfffffffc00037812 */ /* 0x000fe400078ec0ff */
[----:B------:R-:W-:Y:S01]  /*0db0*/  LEA.HI R9, R9, R15, RZ, 0x5 ;  /* 0x0000000f09097211 */ /* 0x000fe200078f28ff */
[----:B------:R0:W-:Y:S01]  /*0dc0*/  STL [R1+0x40], R4 ;  /* 0x0000400401007387 */ /* 0x0001e20000100800 */
[----:B------:R-:W-:Y:S02]  /*0dd0*/  LOP3.LUT R13, R13, 0xfffffff8, RZ, 0xc0, !PT ;  /* 0xfffffff80d0d7812 */ /* 0x000fe400078ec0ff */
[----:B------:R-:W-:Y:S01]  /*0de0*/  LOP3.LUT R2, R2, R5, RZ, 0x3c, !PT ;  /* 0x0000000502027212 */ /* 0x000fe200078e3cff */
[----:B------:R-:W-:Y:S01]  /*0df0*/  IMAD.IADD R5, R16, 0x1, -R3 ;  /* 0x0000000110057824 */ /* 0x000fe200078e0a03 */
[----:B------:R-:W-:Y:S01]  /*0e00*/  LOP3.LUT R12, R12, 0x7ffffffc, RZ, 0xc0, !PT ;  /* 0x7ffffffc0c0c7812 */ /* 0x000fe200078ec0ff */
[----:B------:R-:W-:Y:S01]  /*0e10*/  IMAD.IADD R10, R10, 0x1, -R13 ;  /* 0x000000010a0a7824 */ /* 0x000fe200078e0a0d */
[----:B------:R-:W-:Y:S01]  /*0e20*/  LEA.HI R6, R6, R6, RZ, 0x1 ;  /* 0x0000000606067211 */ /* 0x000fe200078f08ff */
[----:B------:R-:W-:Y:S01]  /*0e30*/  IMAD.SHL.U32 R146, R5, 0x8, RZ ;  /* 0x0000000805927824 */ /* 0x000fe200078e00ff */
[----:B------:R-:W-:Y:S01]  /*0e40*/  SHF.R.S32.HI R9, RZ, 0x5, R9 ;  /* 0x00000005ff097819 */ /* 0x000fe20000011409 */
[----:B------:R-:W-:Y:S01]  /*0e50*/  IMAD.IADD R12, R15, 0x1, -R12 ;  /* 0x000000010f0c7824 */ /* 0x000fe200078e0a0c */
[----:B------:R-:W-:Y:S01]  /*0e60*/  LEA.HI R3, R5, R5, RZ, 0x1 ;  /* 0x0000000505037211 */ /* 0x000fe200078f08ff */
[----:B------:R-:W-:Y:S01]  /*0e70*/  IMAD R6, R6, -0x3, R17 ;  /* 0xfffffffd06067824 */ /* 0x000fe200078e0211 */
[----:B------:R-:W-:Y:S01]  /*0e80*/  SHF.R.S32.HI R0, RZ, 0x2, R0 ;  /* 0x00000002ff007819 */ /* 0x000fe20000011400 */
[----:B------:R-:W-:Y:S01]  /*0e90*/  IMAD R9, R9, 0x10, R10 ;  /* 0x0000001009097824 */ /* 0x000fe200078e020a */
[----:B------:R-:W-:Y:S01]  /*0ea0*/  LOP3.LUT R3, R3, 0x1ffffffe, RZ, 0xc0, !PT ;  /* 0x1ffffffe03037812 */ /* 0x000fe200078ec0ff */
[----:B------:R-:W-:-:S02]  /*0eb0*/  VIADD R148, R146, 0x20 ;  /* 0x0000002092947836 */ /* 0x000fc40000000000 */
[----:B------:R-:W-:Y:S02]  /*0ec0*/  IMAD.SHL.U32 R18, R12, 0x2, RZ ;  /* 0x000000020c127824 */ /* 0x000fe400078e00ff */
[----:B0-----:R-:W-:Y:S01]  /*0ed0*/  IMAD R4, R6, 0x40, R9 ;  /* 0x0000004006047824 */ /* 0x001fe200078e0209 */
[----:B------:R-:W-:Y:S01]  /*0ee0*/  SHF.R.S32.HI R0, RZ, 0x1f, R148 ;  /* 0x0000001fff007819 */ /* 0x000fe20000011494 */
[----:B------:R-:W-:Y:S02]  /*0ef0*/  IMAD.U32 R6, RZ, RZ, UR4 ;  /* 0x00000004ff067e24 */ /* 0x000fe4000f8e00ff */
[----:B------:R-:W-:Y:S01]  /*0f00*/  IMAD.IADD R3, R5, 0x1, -R3 ;  /* 0x0000000105037824 */ /* 0x000fe200078e0a03 */
[----:B------:R-:W-:Y:S01]  /*0f10*/  STL [R1+0x3c], R4 ;  /* 0x00003c0401007387 */ /* 0x000fe20000100800 */
[----:B------:R-:W-:Y:S02]  /*0f20*/  VIADD R151, R146, 0x40 ;  /* 0x0000004092977836 */ /* 0x000fe40000000000 */
[C---:B------:R-:W-:Y:S01]  /*0f30*/  VIADD R5, R18.reuse, 0x20 ;  /* 0x0000002012057836 */ /* 0x040fe20000000000 */
[----:B------:R-:W-:Y:S01]  /*0f40*/  STL [R1+0x44], R8 ;  /* 0x0000440801007387 */ /* 0x000fe20000100800 */
[----:B------:R-:W-:-:S02]  /*0f50*/  VIADD R0, R18, 0x28 ;  /* 0x0000002812007836 */ /* 0x000fc40000000000 */
[C---:B------:R-:W-:Y:S01]  /*0f60*/  VIADD R157, R18.reuse, 0x30 ;  /* 0x00000030129d7836 */ /* 0x040fe20000000000 */
[----:B------:R0:W-:Y:S01]  /*0f70*/  STL [R1+0x18], R6 ;  /* 0x0000180601007387 */ /* 0x0001e20000100800 */
[C---:B------:R-:W-:Y:S01]  /*0f80*/  VIADD R156, R18.reuse, 0x38 ;  /* 0x00000038129c7836 */ /* 0x040fe20000000000 */
[----:B------:R-:W-:Y:S01]  /*0f90*/  SHF.R.S32.HI R5, RZ, 0x1f, R5 ;  /* 0x0000001fff057819 */ /* 0x000fe20000011405 */
[----:B------:R-:W-:Y:S01]  /*0fa0*/  VIADD R155, R18, 0x40 ;  /* 0x00000040129b7836 */ /* 0x000fe20000000000 */
[----:B------:R-:W-:Y:S01]  /*0fb0*/  SHF.R.S32.HI R0, RZ, 0x1f, R0 ;  /* 0x0000001fff007819 */ /* 0x000fe20000011400 */
[----:B------:R-:W-:Y:S01]  /*0fc0*/  IMAD.IADD R2, R2, 0x1, R7 ;  /* 0x0000000102027824 */ /* 0x000fe200078e0207 */
[----:B------:R-:W-:Y:S01]  /*0fd0*/  SHF.R.S32.HI R5, RZ, 0x1f, R156 ;  /* 0x0000001fff057819 */ /* 0x000fe2000001149c */
[C---:B------:R-:W-:Y:S01]  /*0fe0*/  VIADD R154, R18.reuse, 0x48 ;  /* 0x00000048129a7836 */ /* 0x040fe20000000000 */
[----:B------:R-:W-:Y:S01]  /*0ff0*/  SHF.R.S32.HI R0, RZ, 0x1f, R155 ;  /* 0x0000001fff007819 */ /* 0x000fe2000001149b */
[C---:B------:R-:W-:Y:S01]  /*1000*/  VIADD R153, R18.reuse, 0x50 ;  /* 0x0000005012997836 */ /* 0x040fe20000000000 */
[----:B0-----:R-:W-:Y:S01]  /*1010*/  SHF.R.S32.HI R6, RZ, 0x1f, R151 ;  /* 0x0000001fff067819 */ /* 0x001fe20000011497 */
[----:B------:R-:W-:Y:S01]  /*1020*/  VIADD R152, R18, 0x58 ;  /* 0x0000005812987836 */ /* 0x000fe20000000000 */
[----:B------:R-:W-:Y:S01]  /*1030*/  SHF.R.S32.HI R6, RZ, 0x1f, R157 ;  /* 0x0000001fff067819 */ /* 0x000fe2000001149d */
[----:B------:R-:W-:Y:S01]  /*1040*/  IMAD.MOV.U32 R7, RZ, RZ, R11 ;  /* 0x000000ffff077224 */ /* 0x000fe200078e000b */
[----:B------:R-:W-:Y:S01]  /*1050*/  SHF.R.S32.HI R6, RZ, 0x1f, R154 ;  /* 0x0000001fff067819 */ /* 0x000fe2000001149a */
[----:B------:R-:W-:Y:S01]  /*1060*/  IMAD R145, R3, 0x8, R4 ;  /* 0x0000000803917824 */ /* 0x000fe200078e0204 */
[----:B------:R-:W-:-:S02]  /*1070*/  SHF.R.S32.HI R5, RZ, 0x1f, R153 ;  /* 0x0000001fff057819 */ /* 0x000fc40000011499 */
[----:B------:R-:W-:Y:S02]  /*1080*/  SHF.R.S32.HI R0, RZ, 0x1f, R152 ;  /* 0x0000001fff007819 */ /* 0x000fe40000011498 */
[----:B------:R-:W-:-:S07]  /*1090*/  LEA R2, R2, UR37, 0x1 ;  /* 0x0000002502027c11 */ /* 0x000fce000f8e08ff */
.L_x_11479:
[----:B012-4-:R-:W0:Y:S01]  /*10a0*/  LDC.64 R4, c[0x0][0xc88] ;  /* 0x00032200ff047b82 */ /* 0x017e220000000a00 */
        /* <DEDUP_REMOVED lines=16> */
[----:B---3--:R-:W-:Y:S01]  /*11b0*/  IMAD.U32 R8, RZ, RZ, UR7 ;  /* 0x00000007ff087e24 */ /* 0x008fe2000f8e00ff */
[----:B------:R-:W-:Y:S01]  /*11c0*/  @UP1 ULEA UR10, UP0, UR4, UR10, 0x2 ;  /* 0x0000000a040a1291 */ /* 0x000fe2000f80103f */
[----:B------:R-:W-:-:S03]  /*11d0*/  IMAD.U32 R4, RZ, RZ, UR8 ;  /* 0x00000008ff047e24 */ /* 0x000fc6000f8e00ff */
[----:B------:R-:W-:Y:S01]  /*11e0*/  @UP1 ULEA.HI.X UR11, UR4, UR11, UR7, 0x2, UP0 ;  /* 0x0000000b040b1291 */ /* 0x000fe200080f1407 */
[----:B------:R-:W-:Y:S01]  /*11f0*/  IMAD.U32 R5, RZ, RZ, UR9 ;  /* 0x00000009ff057e24 */ /* 0x000fe2000f8e00ff */
[----:B------:R-:W-:Y:S01]  /*1200*/  ULDC.64 UR8, c[0x0][0x418] ;  /* 0x0001060000087ab9 */ /* 0x000fe20000000a00 */
[----:B------:R-:W-:Y:S01]  /*1210*/  IMAD.U32 R6, RZ, RZ, UR10 ;  /* 0x0000000aff067e24 */ /* 0x000fe2000f8e00ff */
[----:B------:R0:W-:Y:S02]  /*1220*/  STL [R1+0x14], R8 ;  /* 0x0000140801007387 */ /* 0x0001e40000100800 */
[----:B------:R-:W-:Y:S02]  /*1230*/  IMAD.U32 R7, RZ, RZ, UR11 ;  /* 0x0000000bff077e24 */ /* 0x000fe4000f8e00ff */
[----:B------:R-:W2:Y:S01]  /*1240*/  @P0 LDG.E R4, desc[UR12][R4.64] ;  /* 0x0000000c04040981 */ /* 0x000ea2000c1e1900 */
[----:B------:R-:W-:Y:S02]  /*1250*/  UISETP.NE.U32.AND UP0, UPT, UR8, URZ, UPT ;  /* 0x0000003f0800728c */ /* 0x000fe4000bf05070 */
[----:B------:R-:W-:Y:S01]  /*1260*/  ULOP3.LUT UR7, UR6, 0xff0000, URZ, 0xc0, !UPT ;  /* 0x00ff000006077892 */ /* 0x000fe2000f8ec03f */
[----:B------:R-:W3:Y:S01]  /*1270*/  @P2 LDG.E R6, desc[UR12][R6.64] ;  /* 0x0000000c06062981 */ /* 0x000ee2000c1e1900 */
[----:B------:R-:W-:-:S02]  /*1280*/  ULOP3.LUT UR8, UR6, 0xff000000, URZ, 0xc0, !UPT ;  /* 0xff00000006087892 */ /* 0x000fc4000f8ec03f */
        /* <DEDUP_REMOVED lines=10> */
[----:B------:R-:W-:Y:S01]  /*1330*/  ULDC UR10, c[0x0][0x2f0] ;  /* 0x0000bc00000a7ab9 */ /* 0x000fe20000000800 */
        /* <DEDUP_REMOVED lines=24> */
.L_x_11430:
        /* <DEDUP_REMOVED lines=11> */
.L_x_11431:
        /* <DEDUP_REMOVED lines=15> */
.L_x_11432:
[----:B------:R-:W-:Y:S01]  /*1660*/  ULDC UR6, c[0x0][0x448] ;  /* 0x0001120000067ab9 */ /* 0x000fe20000000800 */
[----:B------:R-:W-:Y:S01]  /*1670*/  R2UR UR8, R17 ;  /* 0x00000000110872ca */ /* 0x000fe200000e0000 */
[----:B------:R-:W-:Y:S02]  /*1680*/  UISETP.NE.AND UP0, UPT, UR6, 0x1, UPT ;  /* 0x000000010600788c */ /* 0x000fe4000bf05270 */
[----:B------:R-:W-:Y:S02]  /*1690*/  UIMAD UR5, UR5, 0xc0, URZ ;  /* 0x000000c0050578a4 */ /* 0x000fe4000f8e023f */
        /* <DEDUP_REMOVED lines=64> */
.L_x_11433:
        /* <DEDUP_REMOVED lines=37> */
[----:B------:R-:W0:Y:S01]  /*1cf0*/  S2R R4, SR_TID.X ;  /* 0x0000000000047919 */ /* 0x000e220000002100 */
[----:B------:R-:W-:-:S04]  /*1d00*/  UIADD3 UR6, UR37, 0x24300, URZ ;  /* 0x0002430025067890 */ /* 0x000fc8000fffe03f */
[----:B------:R-:W-:-:S06]  /*1d10*/  ULOP3.LUT UP0, URZ, UR6, 0x9f, URZ, 0xc0, !UPT ;  /* 0x0000009f063f7892 */ /* 0x000fcc000f80c03f */
[----:B------:R-:W-:Y:S01]  /*1d20*/  PLOP3.LUT P0, PT, PT, PT, UP0, 0x80, 0x0 ;  /* 0x000000000000781c */ /* 0x000fe20003f0f008 */
        /* <DEDUP_REMOVED lines=34> */
.L_x_11435:
        /* <DEDUP_REMOVED lines=13> */
.L_x_11608:
[----:B------:R-:W-:Y:S05]  /*2020*/  @!P0 BRA `(.L_x_11437) ;  /* 0x0000000000048947 */ /* 0x000fea0003800000 */
[----:B------:R-:W-:Y:S01]  /*2030*/  BPT.TRAP 0x1 ;  /* 0x000000040000795c */ /* 0x000fe20000300000 */
.L_x_11437:
[----:B0-----:R-:W-:Y:S02]  /*2040*/  IMAD.U32 R0, RZ, RZ, UR36 ;  /* 0x00000024ff007e24 */ /* 0x001fe4000f8e00ff */
[----:B------:R-:W-:-:S03]  /*2050*/  IMAD.U32 R3, RZ, RZ, UR60 ;  /* 0x0000003cff037e24 */ /* 0x000fc6000f8e00ff */
[----:B------:R-:W-:Y:S02]  /*2060*/  LEA R0, R0, UR37, 0x3 ;  /* 0x0000002500007c11 */ /* 0x000fe4000f8e18ff */
[----:B------:R-:W-:-:S04]  /*2070*/  SHF.L.U32 R3, R3, 0x1f, RZ ;  /* 0x0000001f03037819 */ /* 0x000fc800000006ff */
[----:B------:R0:W1:Y:S01]  /*2080*/  SYNCS.PHASECHK.TRANS64.TRYWAIT P2, [R0+URZ+0x31c30], R3 ;  /* 0x031c3003000075a7 */ /* 0x000062000804017f */
[----:B------:R-:W-:Y:S05]  /*2090*/  @!P0 BRA `(.L_x_11438) ;  /* 0x0000000000048947 */ /* 0x000fea0003800000 */
[----:B------:R-:W-:Y:S01]  /*20a0*/  BPT.TRAP 0x1 ;  /* 0x000000040000795c */ /* 0x000fe20000300000 */
.L_x_11438:
[----:B------:R-:W2:Y:S02]  /*20b0*/  S2R R4, SR_TID.X ;  /* 0x0000000000047919 */ /* 0x000ea40000002100 */
[----:B--2---:R-:W-:Y:S01]  /*20c0*/  LOP3.LUT P1, RZ, R4, 0x7f, RZ, 0xc0, !PT ;  /* 0x0000007f04ff7812 */ /* 0x004fe2000782c0ff */
[----:B-1----:R-:W-:-:S12]  /*20d0*/  @P2 BRA `(.L_x_11439) ;  /* 0x0000000000082947 */ /* 0x002fd80003800000 */
[----:B------:R-:W1:Y:S02]  /*20e0*/  SYNCS.PHASECHK.TRANS64.TRYWAIT P2, [R0+URZ+0x31c30], R3 ;  /* 0x031c3003000075a7 */ /* 0x000e64000804017f */
[----:B-1----:R-:W-:Y:S05]  /*20f0*/  @!P2 BRA `(.L_x_11440) ;  /* 0x0000017400e0a947 */ /* 0x002fea0003800000 */
.L_x_11439:
[----:B------:R-:W-:Y:S05]  /*2100*/  WARPSYNC.ALL ;  /* 0x0000000000007948 */ /* 0x000fea0003800000 */
[----:B------:R-:W-:Y:S01]  /*2110*/  UIADD3 UR4, UR37, 0x16a00, URZ ;  /* 0x00016a0025047890 */ /* 0x000fe2000fffe03f */
[----:B------:R-:W-:Y:S01]  /*2120*/  WARPGROUP.ARRIVE ;  /* 0x00000000000079c5 */ /* 0x000fe20000000000 */
[----:B------:R-:W-:Y:S01]  /*2130*/  ULOP3.LUT UR5, UR39, 0x10000, URZ, 0xfc, !UPT ;  /* 0x0001000027057892 */ /* 0x000fe2000f8efc3f */
[----:B------:R-:W-:Y:S01]  /*2140*/  R2UR UR58, R23 ;  /* 0x00000000173a72ca */ /* 0x000fe200000e0000 */
[----:B------:R-:W-:Y:S01]  /*2150*/  USHF.R.U32.HI UR4, URZ, 0x4, UR4 ;  /* 0x000000043f047899 */ /* 0x000fe20008011604 */
[----:B------:R-:W-:Y:S01]  /*2160*/  R2UR UR56, R19 ;  /* 0x00000000133872ca */ /* 0x000fe200000e0000 */
[----:B------:R-:W-:Y:S01]  /*2170*/  UMOV UR29, 0x80000020 ;  /* 0x80000020001d7882 */ /* 0x000fe20000000000 */
[----:B------:R-:W-:Y:S01]  /*2180*/  UMOV UR31, 0x80000020 ;  /* 0x80000020001f7882 */ /* 0x000fe20000000000 */
[----:B------:R-:W-:Y:S01]  /*2190*/  ULOP3.LUT UR4, UR4, 0x3fff, URZ, 0xc0, !UPT ;  /* 0x00003fff04047892 */ /* 0x000fe2000f8ec03f */
[----:B------:R-:W-:Y:S01]  /*21a0*/  R2UR UR57, R17 ;  /* 0x00000000113972ca */ /* 0x000fe200000e0000 */
[----:B------:R-:W-:Y:S01]  /*21b0*/  UMOV UR28, UR5 ;  /* 0x00000005001c7c82 */ /* 0x000fe20008000000 */
[----:B------:R-:W-:Y:S01]  /*21c0*/  UMOV UR9, UR29 ;  /* 0x0000001d00097c82 */ /* 0x000fe20008000000 */
[----:B------:R-:W-:Y:S01]  /*21d0*/  ULOP3.LUT UR6, UR4, 0x10000, URZ, 0xfc, !UPT ;  /* 0x0001000004067892 */ /* 0x000fe2000f8efc3f */
[----:B01----:R-:W-:Y:S01]  /*21e0*/  @!P1 VIADD R0, R0, 0x31c40 ;  /* 0x00031c4000009836 */ /* 0x003fe20000000000 */
[----:B------:R-:W-:Y:S01]  /*21f0*/  UMOV UR8, UR28 ;  /* 0x0000001c00087c82 */ /* 0x000fe20008000000 */
[----:B------:R-:W-:Y:S01]  /*2200*/  UMOV UR11, 0x80000020 ;  /* 0x80000020000b7882 */ /* 0x000fe20000000000 */
[----:B------:R-:W-:Y:S01]  /*2210*/  UIMAD UR4, UR36, 0x6c0, UR6 ;  /* 0x000006c0240478a4 */ /* 0x000fe2000f8e0206 */
[----:B------:R-:W-:Y:S01]  /*2220*/  UMOV UR12, UR28 ;  /* 0x0000001c000c7c82 */ /* 0x000fe20008000000 */
[----:B------:R-:W-:-:S02]  /*2230*/  UMOV UR13, UR29 ;  /* 0x0000001d000d7c82 */ /* 0x000fc40008000000 */
[----:B------:R-:W-:Y:S02]  /*2240*/  UIADD3 UR10, UR4, 0x40, URZ ;  /* 0x00000040040a7890 */ /* 0x000fe4000fffe03f */
[----:B------:R-:W-:Y:S02]  /*2250*/  UIADD3 UR14, UR4, 0x80, URZ ;  /* 0x00000080040e7890 */ /* 0x000fe4000fffe03f */
[----:B------:R-:W-:Y:S01]  /*2260*/  UMOV UR30, UR4 ;  /* 0x00000004001e7c82 */ /* 0x000fe20008000000 */
[----:B------:R-:W-:Y:S01]  /*2270*/  UMOV UR15, 0x80000020 ;  /* 0x80000020000f7882 */ /* 0x000fe20000000000 */
[----:B------:R-:W-:Y:S01]  /*2280*/  HGMMA.64x16x16.F32.BF16 R88, gdesc[UR28], RZ, !UPT, gsb0 ;  /* 0x002000001c5879f0 */ /* 0x000fe2000c0018ff */
        /* <DEDUP_REMOVED lines=13> */
[----:B------:R-:W-:Y:S01]  /*2360*/  UMOV UR31, 0x80000020 ;  /* 0x80000020001f7882 */ /* 0x000fe20000000000 */
        /* <DEDUP_REMOVED lines=127> */
[----:B------:R-:W-:Y:S02]  /*2b60*/  UIMAD UR10, UR38, -0x90, UR56 ;  /* 0xffffff70260a78a4 */ /* 0x000fe4000f8e0238 */
        /* <DEDUP_REMOVED lines=79> */
[----:B------:R-:W-:Y:S02]  /*3060*/  ULDC UR7, c[0x0][0x448] ;  /* 0x0001120000077ab9 */ /* 0x000fe40000000800 */
[----:B------:R-:W-:-:S06]  /*3070*/  UISETP.NE.AND UP0, UPT, UR7, 0x1, UPT ;  /* 0x000000010700788c */ /* 0x000fcc000bf05270 */
[----:B------:R-:W-:-:S05]  /*3080*/  PLOP3.LUT P2, PT, PT, PT, UP0, 0x80, 0x0 ;  /* 0x000000000000781c */ /* 0x000fca0003f4f008 */
[----:B------:R-:W-:Y:S01]  /*3090*/  @UP0 ULDC UR7, c[0x0][0x44c] ;  /* 0x0001130000070ab9 */ /* 0x000fe20000000800 */
        /* <DEDUP_REMOVED lines=108> */
[----:B------:R-:W-:Y:S02]  /*3760*/  IMAD.U32 R83, RZ, RZ, UR10 ;  /* 0x0000000aff537e24 */ /* 0x000fe4000f8e00ff */
[----:B------:R-:W-:Y:S01]  /*3770*/  FMUL.FTZ R93, R80, UR5 ;  /* 0x00000005505d7c20 */ /* 0x000fe20008410000 */
[----:B------:R-:W-:Y:S01]  /*3780*/  HGMMA.64x16x16.F32.BF16 R72, gdesc[UR24], R72, gsb0 ;  /* 0x00200000184879f0 */ /* 0x000fe20008001848 */
[----:B------:R-:W-:Y:S01]  /*3790*/  UIADD3 UR26, UR4, 0x542, URZ ;  /* 0x00000542041a7890 */ /* 0x000fe2000fffe03f */
[----:B------:R-:W-:Y:S01]  /*37a0*/  FMUL.FTZ R80, R81, UR5 ;  /* 0x0000000551507c20 */ /* 0x000fe20008410000 */
[----:B------:R-:W-:Y:S01]  /*37b0*/  UMOV UR27, 0x80000020 ;  /* 0x80000020001b7882 */ /* 0x000fe20000000000 */
[----:B------:R-:W-:Y:S01]  /*37c0*/  IADD3 R83, -R18, 0x90, R83 ;  /* 0x0000009012537810 */ /* 0x000fe20007ffe153 */
[----:B------:R-:W4:Y:S01]  /*37d0*/  MUFU.TANH R93, R93 ;  /* 0x0000005d005d7308 */ /* 0x000f220000002400 */
[----:B------:R-:W-:Y:S01]  /*37e0*/  FMUL.FTZ R90, R84, UR5 ;  /* 0x00000005545a7c20 */ /* 0x000fe20008410000 */
[----:B------:R-:W-:Y:S01]  /*37f0*/  FMUL.FTZ R11, R87, UR5 ;  /* 0x00000005570b7c20 */ /* 0x000fe20008410000 */
[----:B------:R-:W-:Y:S01]  /*3800*/  FMUL.FTZ R84, R85, UR5 ;  /* 0x0000000555547c20 */ /* 0x000fe20008410000 */
[----:B------:R-:W-:-:S02]  /*3810*/  @UP0 ULDC UR10, c[0x0][0x44c] ;  /* 0x00011300000a0ab9 */ /* 0x000fc40000000800 */
[----:B------:R-:W-:Y:S02]  /*3820*/  UIMAD.WIDE.U32 UR10, UR58, UR10, URZ ;  /* 0x0000000a3a0a72a5 */ /* 0x000fe4000f8e003f */
        /* <DEDUP_REMOVED lines=18> */
[----:B------:R-:W-:Y:S01]  /*3950*/  MUFU.TANH R75, R75 ;  /* 0x0000004b004b7308 */ /* 0x000fe20000002400 */
[----:B------:R-:W-:-:S07]  /*3960*/  FMUL.FTZ R14, R78, UR5 ;  /* 0x000000054e0e7c20 */ /* 0x000fce0008410000 */
[----:B------:R-:W5:Y:S08]  /*3970*/  MUFU.TANH R72, R72 ;  /* 0x0000004800487308 */ /* 0x000f700000002400 */
[----:B------:R-:W-:Y:S08]  /*3980*/  MUFU.TANH R73, R73 ;  /* 0x0000004900497308 */ /* 0x000ff00000002400 */
        /* <DEDUP_REMOVED lines=9> */
[----:B------:R-:W-:Y:S01]  /*3a20*/  IMAD.U32 R71, RZ, RZ, UR57 ;  /* 0x00000039ff477e24 */ /* 0x000fe2000f8e00ff */
        /* <DEDUP_REMOVED lines=17> */
[----:B------:R-:W-:Y:S01]  /*3b40*/  @P2 IMAD.HI.U32 R58, R79, UR7, RZ ;  /* 0x000000074f3a2c27 */ /* 0x000fe2000f8e00ff */
[----:B------:R-:W-:-:S03]  /*3b50*/  @UP0 ULDC UR7, c[0x0][0x450] ;  /* 0x0001140000070ab9 */ /* 0x000fc60000000800 */
[----:B------:R-:W-:Y:S01]  /*3b60*/  FMUL.FTZ R86, R61, UR5 ;  /* 0x000000053d567c20 */ /* 0x000fe20008410000 */
[----:B------:R-:W-:Y:S01]  /*3b70*/  HGMMA.64x16x16.F32.BF16 R48, gdesc[UR24], R48, gsb0 ;  /* 0x00200000183079f0 */ /* 0x000fe20008001830 */
[----:B------:R-:W-:Y:S01]  /*3b80*/  UIADD3 UR26, UR4, 0x602, URZ ;  /* 0x00000602041a7890 */ /* 0x000fe2000fffe03f */
[----:B------:R-:W-:Y:S01]  /*3b90*/  @P2 SHF.R.U32.HI R79, RZ, UR7, R58 ;  /* 0x00000007ff4f2c19 */ /* 0x000fe2000801163a */
[----:B------:R-:W-:Y:S01]  /*3ba0*/  UMOV UR27, 0x80000020 ;  /* 0x80000020001b7882 */ /* 0x000fe20000000000 */
[----:B------:R-:W-:Y:S01]  /*3bb0*/  UIMAD UR7, UR38, -0x90, URZ ;  /* 0xffffff70260778a4 */ /* 0x000fe2000f8e023f */
[----:B------:R-:W-:Y:S01]  /*3bc0*/  FMUL.FTZ R68, R57, UR5 ;  /* 0x0000000539447c20 */ /* 0x000fe20008410000 */
[----:B------:R-:W-:Y:S01]  /*3bd0*/  FMUL.FTZ R57, R59, UR5 ;  /* 0x000000053b397c20 */ /* 0x000fe20008410000 */
[----:B------:R-:W0:Y:S01]  /*3be0*/  SHFL.IDX PT, R74, R79, RZ, 0x1c1f ;  /* 0x001c1fff4f4a7589 */ /* 0x000e2200000e0000 */
[----:B------:R-:W-:Y:S01]  /*3bf0*/  FMUL.FTZ R59, R63, UR5 ;  /* 0x000000053f3b7c20 */ /* 0x000fe20008410000 */
[----:B------:R-:W-:Y:S01]  /*3c00*/  FMUL.FTZ R70, R60, UR5 ;  /* 0x000000053c467c20 */ /* 0x000fe20008410000 */
[----:B------:R-:W-:Y:S01]  /*3c10*/  IMAD.U32 R61, RZ, RZ, UR7 ;  /* 0x00000007ff3d7e24 */ /* 0x000fe2000f8e00ff */
[----:B------:R-:W5:Y:S01]  /*3c20*/  MUFU.TANH R69, R69 ;  /* 0x0000004500457308 */ /* 0x000f620000002400 */
[----:B------:R-:W-:Y:S01]  /*3c30*/  FMUL.FTZ R58, R62, UR5 ;  /* 0x000000053e3a7c20 */ /* 0x000fe20008410000 */
[----:B------:R-:W5:Y:S01]  /*3c40*/  SHFL.IDX PT, R79, R79, 0x1, 0x1c1f ;  /* 0x003c1f004f4f7f89 */ /* 0x000f6200000e0000 */
[----:B------:R-:W-:Y:S01]  /*3c50*/  @UP0 ULDC UR7, c[0x0][0x450] ;  /* 0x0001140000070ab9 */ /* 0x000fe20000000800 */
[----:B------:R-:W-:Y:S01]  /*3c60*/  IADD3 R82, -R18, 0x91, R61 ;  /* 0x0000009112527810 */ /* 0x000fe20007ffe13d */
[----:B------:R-:W-:-:S03]  /*3c70*/  UIADD3 UR38, UR38, -0x2, URZ ;  /* 0xfffffffe26267890 */ /* 0x000fc6000fffe03f */
[----:B------:R-:W-:Y:S01]  /*3c80*/  IADD3 R82, -R71, UR56, R82 ;  /* 0x0000003847527c10 */ /* 0x000fe2000fffe152 */
[----:B------:R-:W-:Y:S08]  /*3c90*/  MUFU.TANH R68, R68 ;  /* 0x0000004400447308 */ /* 0x000ff00000002400 */
[----:B------:R-:W5:Y:S01]  /*3ca0*/  MUFU.TANH R70, R70 ;  /* 0x0000004600467308 */ /* 0x000f620000002400 */
[----:B0-----:R-:W-:-:S04]  /*3cb0*/  VIADDMNMX R74, R74, R82, R83, PT ;  /* 0x000000524a4a7246 */ /* 0x001fc80003800153 */
[----:B------:R-:W-:-:S03]  /*3cc0*/  ISETP.GT.AND P3, PT, R74, RZ, PT ;  /* 0x000000ff4a00720c */ /* 0x000fc60003f64270 */
[----:B------:R-:W-:Y:S01]  /*3cd0*/  MUFU.TANH R86, R86 ;  /* 0x0000005600567308 */ /* 0x000fe20000002400 */
[C---:B------:R-:W-:Y:S02]  /*3ce0*/  ISETP.GT.AND P4, PT, R74.reuse, 0x1, PT ;  /* 0x000000014a00780c */ /* 0x040fe40003f84270 */
[----:B------:R-:W-:Y:S02]  /*3cf0*/  ISETP.GT.AND P5, PT, R74, 0x8, PT ;  /* 0x000000084a00780c */ /* 0x000fe40003fa4270 */
[----:B------:R-:W-:Y:S02]  /*3d00*/  FSEL R81, R88, -INF , P3 ;  /* 0xff80000058517808 */ /* 0x000fe40001800000 */
[----:B-1----:R-:W-:Y:S01]  /*3d10*/  FSEL R87, R9, -INF , P4 ;  /* 0xff80000009577808 */ /* 0x002fe20002000000 */
[----:B------:R-:W-:Y:S01]  /*3d20*/  MUFU.TANH R13, R13 ;  /* 0x0000000d000d7308 */ /* 0x000fe20000002400 */
[----:B------:R-:W-:Y:S02]  /*3d30*/  ISETP.GT.AND P6, PT, R74, 0x9, PT ;  /* 0x000000094a00780c */ /* 0x000fe40003fc4270 */
[----:B--2---:R-:W-:-:S02]  /*3d40*/  FSEL R89, R89, -INF , P5 ;  /* 0xff80000059597808 */ /* 0x004fc40002800000 */
[----:B------:R-:W-:Y:S02]  /*3d50*/  ISETP.GT.AND P3, PT, R74, 0x10, PT ;  /* 0x000000104a00780c */ /* 0x000fe40003f64270 */
[----:B---3--:R-:W-:Y:S01]  /*3d60*/  FSEL R91, R91, -INF , P6 ;  /* 0xff8000005b5b7808 */ /* 0x008fe20003000000 */
[----:B------:R-:W-:Y:S02]  /*3d70*/  WARPGROUP.DEPBAR.LE gsb0, 0x0 ;  /* 0x00008000000079c5 */ /* 0x000fe40000010000 */
[----:B------:R-:W-:Y:S01]  /*3d80*/  WARPGROUP.ARRIVE ;  /* 0x00000000000079c5 */ /* 0x000fe20000000000 */
[----:B------:R-:W-:Y:S01]  /*3d90*/  FMUL.FTZ R63, R48, UR5 ;  /* 0x00000005303f7c20 */ /* 0x000fe20008410000 */
[----:B------:R-:W-:Y:S01]  /*3da0*/  FMUL.FTZ R48, R50, UR5 ;  /* 0x0000000532307c20 */ /* 0x000fe20008410000 */
[----:B------:R-:W-:Y:S01]  /*3db0*/  FMNMX.FTZ R50, R81, R87, !PT ;  /* 0x0000005751327209 */ /* 0x000fe20007810000 */
[----:B------:R-:W-:Y:S01]  /*3dc0*/  FMUL.FTZ R9, R52, UR5 ;  /* 0x0000000534097c20 */ /* 0x000fe20008410000 */
[C---:B------:R-:W-:Y:S01]  /*3dd0*/  ISETP.GT.AND P4, PT, R74.reuse, 0x11, PT ;  /* 0x000000114a00780c */ /* 0x040fe20003f84270 */
[----:B------:R-:W-:Y:S01]  /*3de0*/  HGMMA.64x16x16.F32.BF16 R40, gdesc[UR24], R40, gsb0 ;  /* 0x00200000182879f0 */ /* 0x000fe20008001828 */
[----:B------:R-:W-:Y:S01]  /*3df0*/  UIADD3 UR26, UR4, 0x642, URZ ;  /* 0x00000642041a7890 */ /* 0x000fe2000fffe03f */
[----:B------:R-:W-:Y:S01]  /*3e00*/  FMNMX.FTZ R50, R89, R50, !PT ;  /* 0x0000003259327209 */ /* 0x000fe20007810000 */
[----:B------:R-:W-:Y:S01]  /*3e10*/  UMOV UR27, 0x80000020 ;  /* 0x80000020001b7882 */ /* 0x000fe20000000000 */
[----:B----4-:R-:W-:Y:S01]  /*3e20*/  FSEL R93, R93, -INF , P3 ;  /* 0xff8000005d5d7808 */ /* 0x010fe20001800000 */
[----:B------:R-:W-:Y:S01]  /*3e30*/  FMUL.FTZ R92, R49, UR5 ;  /* 0x00000005315c7c20 */ /* 0x000fe20008410000 */
[----:B------:R-:W-:Y:S01]  /*3e40*/  FMNMX.FTZ R50, R91, R50, !PT ;  /* 0x000000325b327209 */ /* 0x000fe20007810000 */
[----:B------:R-:W-:Y:S01]  /*3e50*/  FMUL.FTZ R49, R51, UR5 ;  /* 0x0000000533317c20 */ /* 0x000fe20008410000 */
[----:B------:R-:W-:Y:S01]  /*3e60*/  ISETP.GT.AND P5, PT, R74, 0x18, PT ;  /* 0x000000184a00780c */ /* 0x000fe20003fa4270 */
[----:B------:R-:W0:Y:S01]  /*3e70*/  MUFU.TANH R63, R63 ;  /* 0x0000003f003f7308 */ /* 0x000e220000002400 */
[----:B-----5:R-:W-:Y:S01]  /*3e80*/  FSEL R85, R80, -INF , P4 ;  /* 0xff80000050557808 */ /* 0x020fe20002000000 */
[----:B------:R-:W-:Y:S01]  /*3e90*/  FMUL.FTZ R80, R53, UR5 ;  /* 0x0000000535507c20 */ /* 0x000fe20008410000 */
[----:B------:R-:W-:Y:S01]  /*3ea0*/  FMNMX.FTZ R50, R93, R50, !PT ;  /* 0x000000325d327209 */ /* 0x000fe20007810000 */
[----:B------:R-:W-:Y:S01]  /*3eb0*/  ULDC UR4, c[0x0][0x988] ;  /* 0x0002620000047ab9 */ /* 0x000fe20000000800 */
[----:B------:R-:W-:-:S02]  /*3ec0*/  ISETP.GT.AND P3, PT, R74, 0x19, PT ;  /* 0x000000194a00780c */ /* 0x000fc40003f64270 */
[----:B------:R-:W-:Y:S01]  /*3ed0*/  FSEL R71, R90, -INF , P5 ;  /* 0xff8000005a477808 */ /* 0x000fe20002800000 */
[----:B------:R-:W1:Y:S01]  /*3ee0*/  MUFU.TANH R92, R92 ;  /* 0x0000005c005c7308 */ /* 0x000e620000002400 */
        /* <DEDUP_REMOVED lines=8> */
[C---:B------:R-:W-:Y:S01]  /*3f70*/  ISETP.GT.AND P3, PT, R74.reuse, 0x28, PT ;  /* 0x000000284a00780c */ /* 0x040fe20003f64270 */
[----:B------:R-:W3:Y:S01]  /*3f80*/  MUFU.TANH R80, R80 ;  /* 0x0000005000507308 */ /* 0x000ee20000002400 */
[----:B------:R-:W-:Y:S02]  /*3f90*/  FMNMX.FTZ R61, R51, R52, !PT ;  /* 0x00000034333d7209 */ /* 0x000fe40007810000 */
[----:B------:R-:W-:Y:S02]  /*3fa0*/  ISETP.GT.AND P4, PT, R74, 0x29, PT ;  /* 0x000000294a00780c */ /* 0x000fe40003f84270 */
[----:B------:R-:W-:-:S02]  /*3fb0*/  VIADDMNMX R83, R79, R82, R83, PT ;  /* 0x000000524f537246 */ /* 0x000fc40003800153 */
[----:B------:R-:W-:Y:S01]  /*3fc0*/  FSEL R52, R76, -INF , P4 ;  /* 0xff8000004c347808 */ /* 0x000fe20002000000 */
        /* <DEDUP_REMOVED lines=8> */
[----:B------:R-:W-:Y:S01]  /*4050*/  FSEL R41, R75, -INF , P3 ;  /* 0xff8000004b297808 */ /* 0x000fe20001800000 */
[----:B------:R-:W-:Y:S01]  /*4060*/  FMUL.FTZ R75, R44, UR5 ;  /* 0x000000052c4b7c20 */ /* 0x000fe20008410000 */
[----:B------:R-:W-:Y:S01]  /*4070*/  HGMMA.64x16x16.F32.BF16 R32, gdesc[UR24], R32, gsb0 ;  /* 0x00200000182079f0 */ /* 0x000fe20008001820 */
[----:B------:R-:W-:Y:S01]  /*4080*/  FMNMX.FTZ R60, R40, R61, !PT ;  /* 0x0000003d283c7209 */ /* 0x000fe20007810000 */
[----:B------:R4:W-:Y:S01]  /*4090*/  MUFU.TANH R72, R53 ;  /* 0x0000003500487308 */ /* 0x0009e20000002400 */
[----:B------:R-:W-:Y:S01]  /*40a0*/  ISETP.GT.AND P5, PT, R74, 0x30, PT ;  /* 0x000000304a00780c */ /* 0x000fe20003fa4270 */
[----:B------:R-:W-:Y:S01]  /*40b0*/  FMUL.FTZ R76, R45, UR5 ;  /* 0x000000052d4c7c20 */ /* 0x000fe20008410000 */
[----:B------:R-:W-:Y:S01]  /*40c0*/  FMNMX.FTZ R61, R41, R60, !PT ;  /* 0x0000003c293d7209 */ /* 0x000fe20007810000 */
[----:B------:R-:W-:Y:S01]  /*40d0*/  FMUL.FTZ R42, R42, UR5 ;  /* 0x000000052a2a7c20 */ /* 0x000fe20008410000 */
[----:B------:R-:W-:Y:S01]  /*40e0*/  ISETP.GT.AND P3, PT, R74, 0x31, PT ;  /* 0x000000314a00780c */ /* 0x000fe20003f64270 */
[----:B------:R-:W-:Y:S01]  /*40f0*/  FMUL.FTZ R43, R43, UR5 ;  /* 0x000000052b2b7c20 */ /* 0x000fe20008410000 */
[----:B------:R-:W-:Y:S01]  /*4100*/  FSEL R44, R78, -INF , P5 ;  /* 0xff8000004e2c7808 */ /* 0x000fe20002800000 */
[----:B------:R-:W5:Y:S01]  /*4110*/  MUFU.TANH R73, R73 ;  /* 0x0000004900497308 */ /* 0x000f620000002400 */
[----:B------:R-:W-:Y:S01]  /*4120*/  FMNMX.FTZ R61, R52, R61, !PT ;  /* 0x0000003d343d7209 */ /* 0x000fe20007810000 */
[----:B------:R-:W-:Y:S01]  /*4130*/  FMUL.FTZ R46, R46, UR5 ;  /* 0x000000052e2e7c20 */ /* 0x000fe20008410000 */
[----:B----4-:R-:W-:Y:S01]  /*4140*/  FSEL R53, R77, -INF , P3 ;  /* 0xff8000004d357808 */ /* 0x010fe20001800000 */
[----:B------:R-:W-:Y:S01]  /*4150*/  FMUL.FTZ R47, R47, UR5 ;  /* 0x000000052f2f7c20 */ /* 0x000fe20008410000 */
[----:B------:R-:W-:-:S02]  /*4160*/  FMNMX.FTZ R60, R44, R61, !PT ;  /* 0x0000003d2c3c7209 */ /* 0x000fc40007810000 */
[C---:B------:R-:W-:Y:S01]  /*4170*/  ISETP.GT.AND P3, PT, R74.reuse, 0x39, PT ;  /* 0x000000394a00780c */ /* 0x040fe20003f64270 */
[----:B------:R-:W4:Y:S01]  /*4180*/  MUFU.TANH R75, R75 ;  /* 0x0000004b004b7308 */ /* 0x000f220000002400 */
[----:B------:R-:W-:Y:S02]  /*4190*/  FSEL R45, R67, -INF , P4 ;  /* 0xff800000432d7808 */ /* 0x000fe40002000000 */
[----:B------:R-:W-:Y:S02]  /*41a0*/  FMNMX.FTZ R62, R53, R60, !PT ;  /* 0x0000003c353e7209 */ /* 0x000fe40007810000 */
[----:B------:R-:W-:Y:S02]  /*41b0*/  ISETP.GT.AND P4, PT, R74, 0x40, PT ;  /* 0x000000404a00780c */ /* 0x000fe40003f84270 */
[----:B------:R-:W-:Y:S01]  /*41c0*/  FSEL R60, R66, -INF , P3 ;  /* 0xff800000423c7808 */ /* 0x000fe20001800000 */
[----:B------:R-:W4:Y:S01]  /*41d0*/  MUFU.TANH R76, R76 ;  /* 0x0000004c004c7308 */ /* 0x000f220000002400 */
[----:B------:R-:W-:-:S02]  /*41e0*/  FMNMX.FTZ R67, R45, R62, !PT ;  /* 0x0000003e2d437209 */ /* 0x000fc40007810000 */
[----:B------:R-:W-:Y:S02]  /*41f0*/  ISETP.GT.AND P3, PT, R74, 0x41, PT ;  /* 0x000000414a00780c */ /* 0x000fe40003f64270 */
[----:B------:R-:W-:Y:S02]  /*4200*/  FSEL R61, R69, -INF , P4 ;  /* 0xff800000453d7808 */ /* 0x000fe40002000000 */
[----:B------:R-:W-:Y:S01]  /*4210*/  FMNMX.FTZ R62, R60, R67, !PT ;  /* 0x000000433c3e7209 */ /* 0x000fe20007810000 */
[----:B------:R-:W-:Y:S01]  /*4220*/  MUFU.TANH R20, R20 ;  /* 0x0000001400147308 */ /* 0x000fe20000002400 */
[----:B------:R-:W-:Y:S02]  /*4230*/  ISETP.GT.AND P4, PT, R74, 0x48, PT ;  /* 0x000000484a00780c */ /* 0x000fe40003f84270 */
[----:B------:R-:W-:Y:S02]  /*4240*/  FMNMX.FTZ R77, R61, R62, !PT ;  /* 0x0000003e3d4d7209 */ /* 0x000fe40007810000 */
[----:B------:R-:W-:-:S02]  /*4250*/  FSEL R62, R70, -INF , P4 ;  /* 0xff800000463e7808 */ /* 0x000fc40002000000 */
[C---:B------:R-:W-:Y:S01]  /*4260*/  ISETP.GT.AND P4, PT, R74.reuse, 0x50, PT ;  /* 0x000000504a00780c */ /* 0x040fe20003f84270 */
[----:B------:R-:W-:Y:S01]  /*4270*/  MUFU.TANH R21, R21 ;  /* 0x0000001500157308 */ /* 0x000fe20000002400 */
[----:B------:R-:W-:Y:S02]  /*4280*/  ISETP.GT.AND P5, PT, R83, 0x8, PT ;  /* 0x000000085300780c */ /* 0x000fe40003fa4270 */
[----:B0-----:R-:W-:Y:S02]  /*4290*/  FSEL R63, R63, -INF , P4 ;  /* 0xff8000003f3f7808 */ /* 0x001fe40002000000 */
[----:B------:R-:W-:Y:S02]  /*42a0*/  ISETP.GT.AND P4, PT, R74, 0x58, PT ;  /* 0x000000584a00780c */ /* 0x000fe40003f84270 */
[----:B------:R-:W-:Y:S01]  /*42b0*/  FSEL R5, R5, -INF , P5 ;  /* 0xff80000005057808 */ /* 0x000fe20002800000 */
[----:B------:R-:W-:Y:S01]  /*42c0*/  MUFU.TANH R64, R64 ;  /* 0x0000004000407308 */ /* 0x000fe20000002400 */
[----:B------:R-:W-:-:S02]  /*42d0*/  WARPGROUP.DEPBAR.LE gsb0, 0x0 ;  /* 0x00008000000079c5 */ /* 0x000fc40000010000 */
[----:B------:R-:W-:Y:S01]  /*42e0*/  WARPGROUP.ARRIVE ;  /* 0x00000000000079c5 */ /* 0x000fe20000000000 */
[----:B------:R-:W-:Y:S01]  /*42f0*/  FMUL.FTZ R66, R32, UR5 ;  /* 0x0000000520427c20 */ /* 0x000fe20008410000 */
[----:B------:R-:W-:Y:S01]  /*4300*/  FSEL R32, R68, -INF , P3 ;  /* 0xff80000044207808 */ /* 0x000fe20001800000 */
[----:B------:R-:W-:Y:S01]  /*4310*/  FMUL.FTZ R67, R33, UR5 ;  /* 0x0000000521437c20 */ /* 0x000fe20008410000 */
[----:B------:R-:W-:Y:S01]  /*4320*/  ISETP.GT.AND P3, PT, R74, 0x49, PT ;  /* 0x000000494a00780c */ /* 0x000fe20003f64270 */
[----:B------:R-:W-:Y:S01]  /*4330*/  FMUL.FTZ R68, R36, UR5 ;  /* 0x0000000524447c20 */ /* 0x000fe20008410000 */
[----:B------:R-:W-:Y:S01]  /*4340*/  HGMMA.64x16x16.F32.BF16 R24, gdesc[UR32], R24, gsb0 ;  /* 0x00200000201879f0 */ /* 0x000fe20008001818 */
[----:B------:R-:W-:Y:S01]  /*4350*/  FMNMX.FTZ R77, R32, R77, !PT ;  /* 0x0000004d204d7209 */ /* 0x000fe20007810000 */
[----:B------:R3:W0:Y:S01]  /*4360*/  MUFU.TANH R69, R66 ;  /* 0x0000004200457308 */ /* 0x0006220000002400 */
[----:B------:R-:W-:Y:S01]  /*4370*/  FSEL R33, R86, -INF , P3 ;  /* 0xff80000056217808 */ /* 0x000fe20001800000 */
[----:B------:R-:W-:Y:S01]  /*4380*/  FMUL.FTZ R34, R34, UR5 ;  /* 0x0000000522227c20 */ /* 0x000fe20008410000 */
[----:B------:R-:W-:Y:S01]  /*4390*/  FMNMX.FTZ R70, R62, R77, !PT ;  /* 0x0000004d3e467209 */ /* 0x000fe20007810000 */
[----:B------:R-:W-:Y:S01]  /*43a0*/  FMUL.FTZ R35, R35, UR5 ;  /* 0x0000000523237c20 */ /* 0x000fe20008410000 */
[----:B------:R-:W-:Y:S01]  /*43b0*/  ISETP.GT.AND P3, PT, R74, 0x51, PT ;  /* 0x000000514a00780c */ /* 0x000fe20003f64270 */
[----:B------:R-:W-:Y:S01]  /*43c0*/  FMUL.FTZ R38, R38, UR5 ;  /* 0x0000000526267c20 */ /* 0x000fe20008410000 */
[----:B------:R-:W-:Y:S01]  /*43d0*/  FMNMX.FTZ R70, R33, R70, !PT ;  /* 0x0000004621467209 */ /* 0x000fe20007810000 */
[----:B------:R5:W0:Y:S01]  /*43e0*/  MUFU.TANH R84, R67 ;  /* 0x0000004300547308 */ /* 0x000a220000002400 */
[----:B-1----:R-:W-:Y:S01]  /*43f0*/  FSEL R36, R92, -INF , P3 ;  /* 0xff8000005c247808 */ /* 0x002fe20001800000 */
[----:B------:R-:W-:Y:S01]  /*4400*/  FMUL.FTZ R39, R39, UR5 ;  /* 0x0000000527277c20 */ /* 0x000fe20008410000 */
[----:B------:R-:W-:Y:S01]  /*4410*/  FMNMX.FTZ R77, R63, R70, !PT ;  /* 0x000000463f4d7209 */ /* 0x000fe20007810000 */
[----:B------:R-:W-:Y:S01]  /*4420*/  FMUL.FTZ R70, R37, UR5 ;  /* 0x0000000525467c20 */ /* 0x000fe20008410000 */
[----:B------:R-:W-:-:S02]  /*4430*/  ISETP.GT.AND P3, PT, R74, 0x59, PT ;  /* 0x000000594a00780c */ /* 0x000fc40003f64270 */
[----:B--2---:R-:W-:Y:S01]  /*4440*/  FSEL R37, R9, -INF , P4 ;  /* 0xff80000009257808 */ /* 0x004fe20002000000 */
[----:B------:R-:W1:Y:S01]  /*4450*/  MUFU.TANH R86, R68 ;  /* 0x0000004400567308 */ /* 0x000e620000002400 */
[----:B------:R-:W-:Y:S02]  /*4460*/  FMNMX.FTZ R78, R36, R77, !PT ;  /* 0x0000004d244e7209 */ /* 0x000fe40007810000 */
[----:B------:R-:W-:Y:S02]  /*4470*/  ISETP.GT.AND P4, PT, R74, 0x60, PT ;  /* 0x000000604a00780c */ /* 0x000fe40003f84270 */
[----:B---3--:R-:W-:Y:S02]  /*4480*/  FSEL R66, R80, -INF , P3 ;  /* 0xff80000050427808 */ /* 0x008fe40001800000 */
[----:B-----5:R-:W-:Y:S01]  /*4490*/  FMNMX.FTZ R67, R37, R78, !PT ;  /* 0x0000004e25437209 */ /* 0x020fe20007810000 */
[----:B------:R2:W3:Y:S01]  /*44a0*/  MUFU.TANH R88, R70 ;  /* 0x0000004600587308 */ /* 0x0004e20000002400 */
[----:B------:R-:W-:-:S02]  /*44b0*/  ISETP.GT.AND P3, PT, R74, 0x61, PT ;  /* 0x000000614a00780c */ /* 0x000fc40003f64270 */
[----:B------:R-:W-:Y:S02]  /*44c0*/  FMNMX.FTZ R77, R66, R67, !PT ;  /* 0x00000043424d7209 */ /* 0x000fe40007810000 */
[----:B------:R-:W-:Y:S02]  /*44d0*/  FSEL R67, R73, -INF , P3 ;  /* 0xff80000049437808 */ /* 0x000fe40001800000 */
[----:B------:R-:W-:Y:S01]  /*44e0*/  ISETP.GT.AND P3, PT, R74, 0x69, PT ;  /* 0x000000694a00780c */ /* 0x000fe20003f64270 */
[----:B------:R-:W-:Y:S08]  /*44f0*/  MUFU.TANH R65, R65 ;  /* 0x0000004100417308 */ /* 0x000ff00000002400 */
[----:B------:R-:W-:Y:S08]  /*4500*/  MUFU.TANH R56, R56 ;  /* 0x0000003800387308 */ /* 0x000ff00000002400 */
[----:B------:R-:W-:Y:S01]  /*4510*/  MUFU.TANH R57, R57 ;  /* 0x0000003900397308 */ /* 0x000fe20000002400 */
[----:B------:R-:W-:-:S02]  /*4520*/  WARPGROUP.DEPBAR.LE gsb0, 0x0 ;  /* 0x00008000000079c5 */ /* 0x000fc40000010000 */
[----:B------:R-:W-:Y:S01]  /*4530*/  FMUL.FTZ R9, R24, UR5 ;  /* 0x0000000518097c20 */ /* 0x000fe20008410000 */
[----:B------:R-:W-:Y:S01]  /*4540*/  FSEL R24, R72, -INF , P4 ;  /* 0xff80000048187808 */ /* 0x000fe20002000000 */
[----:B--2---:R-:W-:Y:S01]  /*4550*/  FMUL.FTZ R70, R25, UR5 ;  /* 0x0000000519467c20 */ /* 0x004fe20008410000 */
[----:B------:R-:W-:Y:S02]  /*4560*/  ISETP.GT.AND P4, PT, R74, 0x68, PT ;  /* 0x000000684a00780c */ /* 0x000fe40003f84270 */
[----:B------:R2:W5:Y:S01]  /*4570*/  MUFU.TANH R78, R9 ;  /* 0x00000009004e7308 */ /* 0x0005620000002400 */
[----:B------:R-:W-:Y:S01]  /*4580*/  FMNMX.FTZ R68, R24, R77, !PT ;  /* 0x0000004d18447209 */ /* 0x000fe20007810000 */
[----:B------:R-:W-:Y:S01]  /*4590*/  FMUL.FTZ R26, R26, UR5 ;  /* 0x000000051a1a7c20 */ /* 0x000fe20008410000 */
[----:B----4-:R-:W-:Y:S01]  /*45a0*/  FSEL R25, R75, -INF , P4 ;  /* 0xff8000004b197808 */ /* 0x010fe20002000000 */
[----:B------:R-:W-:Y:S01]  /*45b0*/  FMUL.FTZ R75, R29, UR5 ;  /* 0x000000051d4b7c20 */ /* 0x000fe20008410000 */
[----:B------:R-:W-:Y:S01]  /*45c0*/  FMNMX.FTZ R72, R67, R68, !PT ;  /* 0x0000004443487209 */ /* 0x000fe20007810000 */
[----:B------:R-:W-:Y:S01]  /*45d0*/  FMUL.FTZ R27, R27, UR5 ;  /* 0x000000051b1b7c20 */ /* 0x000fe20008410000 */
[----:B------:R-:W-:Y:S01]  /*45e0*/  ISETP.GT.AND P4, PT, R74, 0x70, PT ;  /* 0x000000704a00780c */ /* 0x000fe20003f84270 */
[----:B------:R3:W4:Y:S01]  /*45f0*/  MUFU.TANH R77, R70 ;  /* 0x00000046004d7308 */ /* 0x0007220000002400 */
[----:B------:R-:W-:Y:S01]  /*4600*/  FSEL R68, R76, -INF , P3 ;  /* 0xff8000004c447808 */ /* 0x000fe20001800000 */
[----:B--2---:R-:W-:Y:S01]  /*4610*/  FMUL.FTZ R9, R28, UR5 ;  /* 0x000000051c097c20 */ /* 0x004fe20008410000 */
[----:B------:R-:W-:-:S02]  /*4620*/  FMNMX.FTZ R73, R25, R72, !PT ;  /* 0x0000004819497209 */ /* 0x000fc40007810000 */
[----:B------:R-:W-:Y:S02]  /*4630*/  ISETP.GT.AND P3, PT, R74, 0x71, PT ;  /* 0x000000714a00780c */ /* 0x000fe40003f64270 */
[----:B0-----:R-:W-:Y:S01]  /*4640*/  FSEL R69, R69, -INF , P4 ;  /* 0xff80000045457808 */ /* 0x001fe20002000000 */
[----:B------:R0:W2:Y:S01]  /*4650*/  MUFU.TANH R80, R9 ;  /* 0x0000000900507308 */ /* 0x0000a20000002400 */
[----:B------:R-:W-:Y:S02]  /*4660*/  FMNMX.FTZ R72, R68, R73, !PT ;  /* 0x0000004944487209 */ /* 0x000fe40007810000 */
[----:B------:R-:W-:Y:S02]  /*4670*/  ISETP.GT.AND P4, PT, R74, 0x78, PT ;  /* 0x000000784a00780c */ /* 0x000fe40003f84270 */
[----:B------:R-:W-:Y:S02]  /*4680*/  FSEL R28, R84, -INF , P3 ;  /* 0xff800000541c7808 */ /* 0x000fe40001800000 */
[----:B------:R-:W-:Y:S01]  /*4690*/  FMNMX.FTZ R73, R69, R72, !PT ;  /* 0x0000004845497209 */ /* 0x000fe20007810000 */
[----:B------:R-:W2:Y:S01]  /*46a0*/  MUFU.TANH R75, R75 ;  /* 0x0000004b004b7308 */ /* 0x000ea20000002400 */
[----:B------:R-:W-:-:S02]  /*46b0*/  ISETP.GT.AND P3, PT, R74, 0x79, PT ;  /* 0x000000794a00780c */ /* 0x000fc40003f64270 */
[----:B-1----:R-:W-:Y:S02]  /*46c0*/  FSEL R29, R86, -INF , P4 ;  /* 0xff800000561d7808 */ /* 0x002fe40002000000 */
[----:B------:R-:W-:Y:S02]  /*46d0*/  FMNMX.FTZ R72, R28, R73, !PT ;  /* 0x000000491c487209 */ /* 0x000fe40007810000 */
[----:B------:R-:W-:Y:S01]  /*46e0*/  ISETP.GT.AND P4, PT, R74, 0x80, PT ;  /* 0x000000804a00780c */ /* 0x000fe20003f84270 */
[----:B------:R-:W1:Y:S01]  /*46f0*/  MUFU.TANH R58, R58 ;  /* 0x0000003a003a7308 */ /* 0x000e620000002400 */
[----:B---3--:R-:W-:Y:S02]  /*4700*/  FSEL R70, R88, -INF , P3 ;  /* 0xff80000058467808 */ /* 0x008fe40001800000 */
[----:B------:R-:W-:Y:S01]  /*4710*/  FMNMX.FTZ R73, R29, R72, !PT ;  /* 0x000000481d497209 */ /* 0x000fe20007810000 */
[----:B------:R-:W-:Y:S01]  /*4720*/  FMUL.FTZ R72, R54, UR5 ;  /* 0x0000000536487c20 */ /* 0x000fe20008410000 */
[----:B------:R-:W-:-:S02]  /*4730*/  ISETP.GT.AND P3, PT, R74, 0x81, PT ;  /* 0x000000814a00780c */ /* 0x000fc40003f64270 */
[----:B-----5:R-:W-:Y:S01]  /*4740*/  FSEL R54, R78, -INF , P4 ;  /* 0xff8000004e367808 */ /* 0x020fe20002000000 */
[----:B------:R-:W3:Y:S01]  /*4750*/  MUFU.TANH R59, R59 ;  /* 0x0000003b003b7308 */ /* 0x000ee20000002400 */
[----:B0-----:R-:W-:Y:S02]  /*4760*/  FMNMX.FTZ R9, R70, R73, !PT ;  /* 0x0000004946097209 */ /* 0x001fe40007810000 */
[----:B------:R-:W-:Y:S02]  /*4770*/  ISETP.GT.AND P4, PT, R74, 0x88, PT ;  /* 0x000000884a00780c */ /* 0x000fe40003f84270 */
[----:B----4-:R-:W-:Y:S02]  /*4780*/  FSEL R73, R77, -INF , P3 ;  /* 0xff8000004d497808 */ /* 0x010fe40001800000 */
[----:B------:R-:W-:Y:S01]  /*4790*/  FMNMX.FTZ R76, R54, R9, !PT ;  /* 0x00000009364c7209 */ /* 0x000fe20007810000 */
[----:B------:R-:W0:Y:S01]  /*47a0*/  MUFU.TANH R48, R48 ;  /* 0x0000003000307308 */ /* 0x000e220000002400 */
[----:B------:R-:W-:Y:S01]  /*47b0*/  ISETP.GT.AND P3, PT, R74, 0x89, PT ;  /* 0x000000894a00780c */ /* 0x000fe20003f64270 */
[----:B------:R-:W-:Y:S01]  /*47c0*/  FMUL.FTZ R74, R55, UR5 ;  /* 0x00000005374a7c20 */ /* 0x000fe20008410000 */
[----:B--2---:R-:W-:-:S02]  /*47d0*/  FSEL R55, R80, -INF , P4 ;  /* 0xff80000050377808 */ /* 0x004fc40002000000 */
[----:B------:R-:W-:Y:S02]  /*47e0*/  FMNMX.FTZ R76, R73, R76, !PT ;  /* 0x0000004c494c7209 */ /* 0x000fe40007810000 */
[----:B------:R-:W-:Y:S01]  /*47f0*/  FSEL R75, R75, -INF , P3 ;  /* 0xff8000004b4b7808 */ /* 0x000fe20001800000 */
[----:B------:R-:W2:Y:S01]  /*4800*/  MUFU.TANH R49, R49 ;  /* 0x0000003100317308 */ /* 0x000ea20000002400 */
[----:B------:R-:W-:Y:S02]  /*4810*/  FMNMX.FTZ R76, R55, R76, !PT ;  /* 0x0000004c374c7209 */ /* 0x000fe40007810000 */
[----:B------:R-:W-:Y:S02]  /*4820*/  ISETP.GT.AND P4, PT, R83, 0x1, PT ;  /* 0x000000015300780c */ /* 0x000fe40003f84270 */
[----:B------:R-:W-:Y:S02]  /*4830*/  FMNMX.FTZ R76, R75, R76, !PT ;  /* 0x0000004c4b4c7209 */ /* 0x000fe40007810000 */
[----:B------:R-:W-:Y:S01]  /*4840*/  FSEL R4, R4, -INF , P4 ;  /* 0xff80000004047808 */ /* 0x000fe20002000000 */
[----:B------:R-:W4:Y:S01]  /*4850*/  MUFU.TANH R72, R72 ;  /* 0x0000004800487308 */ /* 0x000f220000002400 */
[----:B------:R-:W-:Y:S01]  /*4860*/  ISETP.GT.AND P4, PT, R83, 0x10, PT ;  /* 0x000000105300780c */ /* 0x000fe20003f84270 */
[----:B------:R-:W5:Y:S03]  /*4870*/  SHFL.BFLY PT, R9, R76, 0x2, 0x1f ;  /* 0x0c401f004c097f89 */ /* 0x000f6600000e0000 */
[----:B------:R-:W-:-:S02]  /*4880*/  FSEL R7, R7, -INF , P4 ;  /* 0xff80000007077808 */ /* 0x000fc40002000000 */
[C---:B------:R-:W-:Y:S01]  /*4890*/  ISETP.GT.AND P4, PT, R83.reuse, 0x18, PT ;  /* 0x000000185300780c */ /* 0x040fe20003f84270 */
[----:B------:R-:W4:Y:S03]  /*48a0*/  MUFU.TANH R74, R74 ;  /* 0x0000004a004a7308 */ /* 0x000f260000002400 */
[----:B------:R-:W-:Y:S02]  /*48b0*/  FSEL R10, R10, -INF , P4 ;  /* 0xff8000000a0a7808 */ /* 0x000fe40002000000 */
[----:B------:R-:W-:-:S03]  /*48c0*/  ISETP.GT.AND P4, PT, R83, 0x20, PT ;  /* 0x000000205300780c */ /* 0x000fc60003f84270 */
[----:B------:R-:W4:Y:S08]  /*48d0*/  MUFU.TANH R42, R42 ;  /* 0x0000002a002a7308 */ /* 0x000f300000002400 */
[----:B------:R-:W4:Y:S01]  /*48e0*/  MUFU.TANH R43, R43 ;  /* 0x0000002b002b7308 */ /* 0x000f220000002400 */
[----:B-----5:R-:W-:-:S05]  /*48f0*/  FMNMX.FTZ R77, R76, R9, !PT ;  /* 0x000000094c4d7209 */ /* 0x020fca0007810000 */
[----:B------:R-:W5:Y:S02]  /*4900*/  SHFL.BFLY PT, R76, R77, 0x1, 0x1f ;  /* 0x0c201f004d4c7f89 */ /* 0x000f6400000e0000 */
[----:B------:R-:W4:Y:S08]  /*4910*/  MUFU.TANH R46, R46 ;  /* 0x0000002e002e7308 */ /* 0x000f300000002400 */
[----:B------:R-:W4:Y:S08]  /*4920*/  MUFU.TANH R47, R47 ;  /* 0x0000002f002f7308 */ /* 0x000f300000002400 */
[----:B------:R-:W4:Y:S01]  /*4930*/  MUFU.TANH R34, R34 ;  /* 0x0000002200227308 */ /* 0x000f220000002400 */
[----:B-----5:R-:W-:Y:S01]  /*4940*/  FMNMX.FTZ R9, R77, R76, !PT ;  /* 0x0000004c4d097209 */ /* 0x020fe20007810000 */
[----:B------:R-:W-:Y:S01]  /*4950*/  FMUL.FTZ R77, R31, UR5 ;  /* 0x000000051f4d7c20 */ /* 0x000fe20008410000 */
[----:B------:R-:W-:-:S05]  /*4960*/  FMUL.FTZ R76, R30, UR5 ;  /* 0x000000051e4c7c20 */ /* 0x000fca0008410000 */
[----:B------:R-:W5:Y:S01]  /*4970*/  MUFU.TANH R35, R35 ;  /* 0x0000002300237308 */ /* 0x000f620000002400 */
[C---:B------:R-:W-:Y:S01]  /*4980*/  FSETP.NEU.FTZ.AND P3, PT, R9.reuse, -INF , PT ;  /* 0xff8000000900780b */ /* 0x040fe20003f7d000 */
[----:B------:R-:W-:Y:S01]  /*4990*/  FMUL.FTZ R78, R9, UR4 ;  /* 0x00000004094e7c20 */ /* 0x000fe20008410000 */
[----:B------:R-:W-:Y:S01]  /*49a0*/  UMOV UR5, UR58 ;  /* 0x0000003a00057c82 */ /* 0x000fe20008000000 */
[----:B------:R-:W-:-:S03]  /*49b0*/  @UP0 USHF.R.U32.HI UR5, URZ, UR7, UR11 ;  /* 0x000000073f050299 */ /* 0x000fc6000801160b */
[----:B------:R-:W-:Y:S01]  /*49c0*/  FSEL R78, R78, RZ, P3 ;  /* 0x000000ff4e4e7208 */ /* 0x000fe20001800000 */
[----:B------:R-:W5:Y:S01]  /*49d0*/  MUFU.TANH R38, R38 ;  /* 0x0000002600267308 */ /* 0x000f620000002400 */
[----:B------:R-:W-:Y:S01]  /*49e0*/  ISETP.GT.AND P3, PT, R83, RZ, PT ;  /* 0x000000ff5300720c */ /* 0x000fe20003f64270 */
[----:B------:R-:W-:Y:S02]  /*49f0*/  UIADD3 UR10, UR5, UR56, -UR57 ;  /* 0x00000038050a7290 */ /* 0x000fe4000fffe839 */
        /* <DEDUP_REMOVED lines=16> */
[----:B------:R-:W5:Y:S01]  /*4b00*/  MUFU.TANH R39, R39 ;  /* 0x0000002700277308 */ /* 0x000f620000002400 */
[----:B------:R-:W-:Y:S01]  /*4b10*/  FMNMX.FTZ R84, R7, R84, !PT ;  /* 0x0000005407547209 */ /* 0x000fe20007810000 */
[--C-:B------:R-:W-:Y:S01]  /*4b20*/  FFMA.FTZ R93, R93, UR4, -R78.reuse ;  /* 0x000000045d5d7c23 */ /* 0x100fe2000801084e */
[----:B------:R-:W-:Y:S01]  /*4b30*/  ISETP.GT.AND P3, PT, R83, 0x19, PT ;  /* 0x000000195300780c */ /* 0x000fe20003f64270 */
[----:B------:R-:W-:Y:S01]  /*4b40*/  FFMA.FTZ R33, R33, UR4, -R78 ;  /* 0x0000000421217c23 */ /* 0x000fe2000801084e */
[----:B------:R-:W-:Y:S01]  /*4b50*/  FMNMX.FTZ R85, R71, R84, !PT ;  /* 0x0000005447557209 */ /* 0x000fe20007810000 */
[----:B------:R-:W-:Y:S01]  /*4b60*/  UIMAD.WIDE UR10, UR10, 0x38e38e39, URZ ;  /* 0x38e38e390a0a78a5 */ /* 0x000fe2000f8e023f */
[----:B------:R-:W-:Y:S01]  /*4b70*/  FSEL R50, R11, -INF , P3 ;  /* 0xff8000000b327808 */ /* 0x000fe20001800000 */
[----:B------:R1:W-:Y:S01]  /*4b80*/  MUFU.EX2 R8, R86 ;  /* 0x0000005600087308 */ /* 0x0003e20000000800 */
[----:B------:R-:W-:Y:S01]  /*4b90*/  FMNMX.FTZ R85, R10, R85, !PT ;  /* 0x000000550a557209 */ /* 0x000fe20007810000 */
[----:B------:R-:W-:Y:S01]  /*4ba0*/  USHF.R.U32.HI UR5, URZ, 0x1f, UR11 ;  /* 0x0000001f3f057899 */ /* 0x000fe2000801160b */
[----:B------:R-:W-:-:S02]  /*4bb0*/  ISETP.GT.AND P3, PT, R83, 0x21, PT ;  /* 0x000000215300780c */ /* 0x000fc40003f64270 */
[----:B------:R-:W-:Y:S01]  /*4bc0*/  FSEL R84, R12, -INF , P4 ;  /* 0xff8000000c547808 */ /* 0x000fe20002000000 */
[--C-:B------:R-:W-:Y:S01]  /*4bd0*/  FFMA.FTZ R12, R51, UR4, -R78.reuse ;  /* 0x00000004330c7c23 */ /* 0x100fe2000801084e */
[----:B------:R-:W-:Y:S01]  /*4be0*/  FMNMX.FTZ R85, R50, R85, !PT ;  /* 0x0000005532557209 */ /* 0x000fe20007810000 */
[----:B------:R3:W-:Y:S01]  /*4bf0*/  MUFU.EX2 R11, R87 ;  /* 0x00000057000b7308 */ /* 0x0007e20000000800 */
[----:B------:R-:W-:Y:S01]  /*4c00*/  ISETP.GT.AND P4, PT, R83, 0x28, PT ;  /* 0x000000285300780c */ /* 0x000fe20003f84270 */
[----:B------:R-:W-:Y:S01]  /*4c10*/  ULEA.HI.SX32 UR5, UR11, UR5, 0x1b ;  /* 0x000000050b057291 */ /* 0x000fe2000f8fda3f */
[----:B------:R-:W-:Y:S01]  /*4c20*/  FSEL R51, R13, -INF , P3 ;  /* 0xff8000000d337808 */ /* 0x000fe20001800000 */
[--C-:B------:R-:W-:Y:S01]  /*4c30*/  FFMA.FTZ R13, R40, UR4, -R78.reuse ;  /* 0x00000004280d7c23 */ /* 0x100fe2000801084e */
[----:B-1----:R-:W-:Y:S01]  /*4c40*/  FMNMX.FTZ R86, R84, R85, !PT ;  /* 0x0000005554567209 */ /* 0x002fe20007810000 */
[----:B------:R-:W-:Y:S01]  /*4c50*/  UISETP.LT.AND UP1, UPT, UR14, UR5, UPT ;  /* 0x000000050e00728c */ /* 0x000fe2000bf21270 */
[----:B------:R-:W-:Y:S01]  /*4c60*/  ISETP.GT.AND P3, PT, R83, 0x29, PT ;  /* 0x000000295300780c */ /* 0x000fe20003f64270 */
[----:B------:R-:W-:Y:S01]  /*4c70*/  MUFU.EX2 R79, R91 ;  /* 0x0000005b004f7308 */ /* 0x000fe20000000800 */
[----:B------:R-:W-:Y:S01]  /*4c80*/  FSEL R85, R14, -INF , P4 ;  /* 0xff8000000e557808 */ /* 0x000fe20002000000 */
[----:B------:R-:W-:Y:S01]  /*4c90*/  FFMA.FTZ R14, R41, UR4, -R78 ;  /* 0x00000004290e7c23 */ /* 0x000fe2000801084e */
[----:B------:R-:W-:Y:S01]  /*4ca0*/  FMNMX.FTZ R86, R51, R86, !PT ;  /* 0x0000005633567209 */ /* 0x000fe20007810000 */
[----:B------:R-:W-:Y:S01]  /*4cb0*/  USEL UR7, UR14, UR5, !UP1 ;  /* 0x000000050e077287 */ /* 0x000fe2000c800000 */
[----:B------:R-:W-:-:S02]  /*4cc0*/  FSEL R40, R15, -INF , P3 ;  /* 0xff8000000f287808 */ /* 0x000fc40001800000 */
[----:B------:R-:W-:Y:S01]  /*4cd0*/  ISETP.GT.AND P4, PT, R83, 0x30, PT ;  /* 0x000000305300780c */ /* 0x000fe20003f84270 */
[----:B------:R-:W1:Y:S01]  /*4ce0*/  MUFU.TANH R26, R26 ;  /* 0x0000001a001a7308 */ /* 0x000e620000002400 */
[----:B------:R-:W-:Y:S01]  /*4cf0*/  FMNMX.FTZ R15, R85, R86, !PT ;  /* 0x00000056550f7209 */ /* 0x000fe20007810000 */
[----:B------:R-:W-:Y:S01]  /*4d00*/  UISETP.GE.AND UP1, UPT, UR38, UR7, UPT ;  /* 0x000000072600728c */ /* 0x000fe2000bf26270 */
[C---:B------:R-:W-:Y:S02]  /*4d10*/  ISETP.GT.AND P3, PT, R83.reuse, 0x31, PT ;  /* 0x000000315300780c */ /* 0x040fe40003f64270 */
[----:B------:R-:W-:Y:S02]  /*4d20*/  FSEL R86, R20, -INF , P4 ;  /* 0xff80000014567808 */ /* 0x000fe40002000000 */
[----:B------:R-:W-:Y:S01]  /*4d30*/  FMNMX.FTZ R15, R40, R15, !PT ;  /* 0x0000000f280f7209 */ /* 0x000fe20007810000 */
[----:B------:R-:W1:Y:S01]  /*4d40*/  MUFU.TANH R27, R27 ;  /* 0x0000001b001b7308 */ /* 0x000e620000002400 */
[----:B------:R-:W-:-:S02]  /*4d50*/  ISETP.GT.AND P4, PT, R83, 0x38, PT ;  /* 0x000000385300780c */ /* 0x000fc40003f84270 */
[----:B---3--:R-:W-:Y:S02]  /*4d60*/  FSEL R87, R21, -INF , P3 ;  /* 0xff80000015577808 */ /* 0x008fe40001800000 */
[----:B------:R-:W-:Y:S01]  /*4d70*/  FMNMX.FTZ R20, R86, R15, !PT ;  /* 0x0000000f56147209 */ /* 0x000fe20007810000 */
[--C-:B------:R-:W-:Y:S01]  /*4d80*/  FFMA.FTZ R15, R52, UR4, -R78.reuse ;  /* 0x00000004340f7c23 */ /* 0x100fe2000801084e */
[----:B------:R-:W-:Y:S01]  /*4d90*/  ISETP.GT.AND P3, PT, R83, 0x39, PT ;  /* 0x000000395300780c */ /* 0x000fe20003f64270 */
[----:B------:R-:W-:Y:S01]  /*4da0*/  FFMA.FTZ R52, R44, UR4, -R78 ;  /* 0x000000042c347c23 */ /* 0x000fe2000801084e */
[----:B------:R-:W-:Y:S01]  /*4db0*/  FSEL R64, R64, -INF , P4 ;  /* 0xff80000040407808 */ /* 0x000fe20002000000 */
[----:B------:R-:W3:Y:S01]  /*4dc0*/  MUFU.TANH R76, R76 ;  /* 0x0000004c004c7308 */ /* 0x000ee20000002400 */
[----:B------:R-:W-:Y:S02]  /*4dd0*/  FMNMX.FTZ R21, R87, R20, !PT ;  /* 0x0000001457157209 */ /* 0x000fe40007810000 */
        /* <DEDUP_REMOVED lines=8> */
[----:B------:R5:W-:Y:S01]  /*4e60*/  MUFU.EX2 R20, R52 ;  /* 0x0000003400147308 */ /* 0x000be20000000800 */
[----:B------:R-:W-:-:S02]  /*4e70*/  FSEL R57, R57, -INF , P3 ;  /* 0xff80000039397808 */ /* 0x000fc40001800000 */
[----:B------:R-:W-:Y:S01]  /*4e80*/  FMNMX.FTZ R44, R56, R21, !PT ;  /* 0x00000015382c7209 */ /* 0x000fe20007810000 */
[----:B------:R-:W-:Y:S01]  /*4e90*/  FFMA.FTZ R21, R53, UR4, -R78 ;  /* 0x0000000435157c23 */ /* 0x000fe2000801084e */
[----:B------:R-:W-:Y:S02]  /*4ea0*/  ISETP.GT.AND P3, PT, R83, 0x49, PT ;  /* 0x000000495300780c */ /* 0x000fe40003f64270 */
[----:B------:R-:W-:Y:S01]  /*4eb0*/  FSEL R58, R58, -INF , P4 ;  /* 0xff8000003a3a7808 */ /* 0x000fe20002000000 */
[----:B------:R-:W3:Y:S01]  /*4ec0*/  MUFU.TANH R77, R77 ;  /* 0x0000004d004d7308 */ /* 0x000ee20000002400 */
[----:B------:R-:W-:Y:S02]  /*4ed0*/  FMNMX.FTZ R41, R57, R44, !PT ;  /* 0x0000002c39297209 */ /* 0x000fe40007810000 */
[----:B------:R-:W-:Y:S02]  /*4ee0*/  ISETP.GT.AND P4, PT, R83, 0x50, PT ;  /* 0x000000505300780c */ /* 0x000fe40003f84270 */
[----:B------:R-:W-:-:S02]  /*4ef0*/  FSEL R59, R59, -INF , P3 ;  /* 0xff8000003b3b7808 */ /* 0x000fc40001800000 */
[----:B------:R-:W-:Y:S01]  /*4f00*/  FMNMX.FTZ R44, R58, R41, !PT ;  /* 0x000000293a2c7209 */ /* 0x000fe20007810000 */
[----:B------:R-:W-:Y:S01]  /*4f10*/  FFMA.FTZ R41, R45, UR4, -R78 ;  /* 0x000000042d297c23 */ /* 0x000fe2000801084e */
[----:B------:R-:W-:Y:S01]  /*4f20*/  ISETP.GT.AND P3, PT, R83, 0x51, PT ;  /* 0x000000515300780c */ /* 0x000fe20003f64270 */
[----:B------:R-:W-:Y:S01]  /*4f30*/  MUFU.EX2 R80, R80 ;  /* 0x0000005000507308 */ /* 0x000fe20000000800 */
[----:B0-----:R-:W-:Y:S02]  /*4f40*/  FSEL R48, R48, -INF , P4 ;  /* 0xff80000030307808 */ /* 0x001fe40002000000 */
[----:B------:R-:W-:Y:S02]  /*4f50*/  FMNMX.FTZ R45, R59, R44, !PT ;  /* 0x0000002c3b2d7209 */ /* 0x000fe40007810000 */
[----:B------:R-:W-:Y:S02]  /*4f60*/  ISETP.GT.AND P4, PT, R83, 0x58, PT ;  /* 0x000000585300780c */ /* 0x000fe40003f84270 */
[----:B--2---:R-:W-:Y:S01]  /*4f70*/  FSEL R49, R49, -INF , P3 ;  /* 0xff80000031317808 */ /* 0x004fe20001800000 */
[----:B------:R-:W0:Y:S01]  /*4f80*/  MUFU.EX2 R31, R31 ;  /* 0x0000001f001f7308 */ /* 0x000e220000000800 */
[----:B------:R-:W-:-:S02]  /*4f90*/  FMNMX.FTZ R44, R48, R45, !PT ;  /* 0x0000002d302c7209 */ /* 0x000fc40007810000 */
[----:B------:R-:W-:Y:S02]  /*4fa0*/  ISETP.GT.AND P3, PT, R83, 0x59, PT ;  /* 0x000000595300780c */ /* 0x000fe40003f64270 */
[----:B----4-:R-:W-:Y:S02]  /*4fb0*/  FSEL R72, R72, -INF , P4 ;  /* 0xff80000048487808 */ /* 0x010fe40002000000 */
[----:B------:R-:W-:Y:S01]  /*4fc0*/  FMNMX.FTZ R53, R49, R44, !PT ;  /* 0x0000002c31357209 */ /* 0x000fe20007810000 */
[----:B------:R-:W2:Y:S01]  /*4fd0*/  MUFU.EX2 R30, R30 ;  /* 0x0000001e001e7308 */ /* 0x000ea20000000800 */
[----:B------:R-:W-:Y:S02]  /*4fe0*/  ISETP.GT.AND P4, PT, R83, 0x60, PT ;  /* 0x000000605300780c */ /* 0x000fe40003f84270 */
[----:B------:R-:W-:Y:S02]  /*4ff0*/  FSEL R45, R74, -INF , P3 ;  /* 0xff8000004a2d7808 */ /* 0x000fe40001800000 */
[----:B------:R-:W-:-:S02]  /*5000*/  FMNMX.FTZ R60, R72, R53, !PT ;  /* 0x00000035483c7209 */ /* 0x000fc40007810000 */
[----:B------:R-:W-:Y:S01]  /*5010*/  ISETP.GT.AND P3, PT, R83, 0x61, PT ;  /* 0x000000615300780c */ /* 0x000fe20003f64270 */
[----:B------:R4:W-:Y:S01]  /*5020*/  MUFU.EX2 R44, R89 ;  /* 0x00000059002c7308 */ /* 0x0009e20000000800 */
[----:B-----5:R-:W-:Y:S01]  /*5030*/  FSEL R52, R42, -INF , P4 ;  /* 0xff8000002a347808 */ /* 0x020fe20002000000 */
[--C-:B------:R-:W-:Y:S01]  /*5040*/  FFMA.FTZ R42, R61, UR4, -R78.reuse ;  /* 0x000000043d2a7c23 */ /* 0x100fe2000801084e */
[----:B------:R-:W-:Y:S01]  /*5050*/  FMNMX.FTZ R53, R45, R60, !PT ;  /* 0x0000003c2d357209 */ /* 0x000fe20007810000 */
[--C-:B------:R-:W-:Y:S01]  /*5060*/  FFMA.FTZ R60, R67, UR4, -R78.reuse ;  /* 0x00000004433c7c23 */ /* 0x100fe2000801084e */
[----:B------:R-:W-:Y:S01]  /*5070*/  ISETP.GT.AND P4, PT, R83, 0x68, PT ;  /* 0x000000685300780c */ /* 0x000fe20003f84270 */
[--C-:B------:R-:W-:Y:S01]  /*5080*/  FFMA.FTZ R61, R68, UR4, -R78.reuse ;  /* 0x00000004443d7c23 */ /* 0x100fe2000801084e */
[----:B------:R-:W-:Y:S01]  /*5090*/  FSEL R88, R43, -INF , P3 ;  /* 0xff8000002b587808 */ /* 0x000fe20001800000 */
[----:B------:R-:W-:Y:S01]  /*50a0*/  FFMA.FTZ R43, R32, UR4, -R78 ;  /* 0x00000004202b7c23 */ /* 0x000fe2000801084e */
[----:B------:R-:W-:Y:S01]  /*50b0*/  FMNMX.FTZ R53, R52, R53, !PT ;  /* 0x0000003534357209 */ /* 0x000fe20007810000 */
[----:B------:R-:W-:Y:S01]  /*50c0*/  MUFU.EX2 R82, R82 ;  /* 0x0000005200527308 */ /* 0x000fe20000000800 */
[----:B------:R-:W-:-:S02]  /*50d0*/  ISETP.GT.AND P3, PT, R83, 0x69, PT ;  /* 0x000000695300780c */ /* 0x000fc40003f64270 */
[----:B----4-:R-:W-:Y:S02]  /*50e0*/  FSEL R89, R46, -INF , P4 ;  /* 0xff8000002e597808 */ /* 0x010fe40002000000 */
[----:B------:R-:W-:Y:S01]  /*50f0*/  FMNMX.FTZ R32, R88, R53, !PT ;  /* 0x0000003558207209 */ /* 0x000fe20007810000 */
[--C-:B------:R-:W-:Y:S01]  /*5100*/  FFMA.FTZ R53, R70, UR4, -R78.reuse ;  /* 0x0000000446357c23 */ /* 0x100fe2000801084e */
[----:B------:R-:W-:Y:S01]  /*5110*/  ISETP.GT.AND P4, PT, R83, 0x70, PT ;  /* 0x000000705300780c */ /* 0x000fe20003f84270 */
[----:B------:R-:W-:Y:S01]  /*5120*/  MUFU.EX2 R12, R12 ;  /* 0x0000000c000c7308 */ /* 0x000fe20000000800 */
[----:B------:R-:W-:Y:S02]  /*5130*/  FSEL R90, R47, -INF , P3 ;  /* 0xff8000002f5a7808 */ /* 0x000fe40001800000 */
        /* <DEDUP_REMOVED lines=8> */
[----:B------:R-:W-:Y:S01]  /*51c0*/  FSEL R92, R35, -INF , P3 ;  /* 0xff800000235c7808 */ /* 0x000fe20001800000 */
[----:B------:R-:W-:Y:S01]  /*51d0*/  FFMA.FTZ R37, R24, UR4, -R78 ;  /* 0x0000000418257c23 */ /* 0x000fe2000801084e */
[----:B------:R-:W-:-:S02]  /*51e0*/  ISETP.GT.AND P4, PT, R83, 0x78, PT ;  /* 0x000000785300780c */ /* 0x000fc40003f84270 */
        /* <DEDUP_REMOVED lines=13> */
[----:B-1----:R-:W-:Y:S01]  /*52c0*/  FSEL R26, R26, -INF , P4 ;  /* 0xff8000001a1a7808 */ /* 0x002fe20002000000 */
[----:B------:R-:W-:Y:S01]  /*52d0*/  FFMA.FTZ R66, R73, UR4, -R78 ;  /* 0x0000000449427c23 */ /* 0x000fe2000801084e */
[----:B------:R-:W-:Y:S01]  /*52e0*/  FMNMX.FTZ R35, R94, R35, !PT ;  /* 0x000000235e237209 */ /* 0x000fe20007810000 */
[----:B------:R-:W-:Y:S01]  /*52f0*/  MUFU.EX2 R21, R21 ;  /* 0x0000001500157308 */ /* 0x000fe20000000800 */
[----:B------:R-:W-:-:S02]  /*5300*/  ISETP.GT.AND P4, PT, R83, 0x88, PT ;  /* 0x000000885300780c */ /* 0x000fc40003f84270 */
[----:B------:R-:W-:Y:S02]  /*5310*/  FSEL R27, R27, -INF , P3 ;  /* 0xff8000001b1b7808 */ /* 0x000fe40001800000 */
[----:B------:R-:W-:Y:S02]  /*5320*/  FMNMX.FTZ R38, R26, R35, !PT ;  /* 0x000000231a267209 */ /* 0x000fe40007810000 */
[----:B------:R-:W-:Y:S01]  /*5330*/  ISETP.GT.AND P3, PT, R83, 0x89, PT ;  /* 0x000000895300780c */ /* 0x000fe20003f64270 */
[----:B------:R-:W-:Y:S01]  /*5340*/  MUFU.EX2 R41, R41 ;  /* 0x0000002900297308 */ /* 0x000fe20000000800 */
[----:B---3--:R-:W-:Y:S02]  /*5350*/  FSEL R76, R76, -INF , P4 ;  /* 0xff8000004c4c7808 */ /* 0x008fe40002000000 */
[----:B------:R-:W-:Y:S01]  /*5360*/  FMNMX.FTZ R35, R27, R38, !PT ;  /* 0x000000261b237209 */ /* 0x000fe20007810000 */
[----:B------:R-:W-:Y:S01]  /*5370*/  FFMA.FTZ R38, R25, UR4, -R78 ;  /* 0x0000000419267c23 */ /* 0x000fe2000801084e */
[----:B------:R-:W-:-:S02]  /*5380*/  FSEL R83, R77, -INF , P3 ;  /* 0xff8000004d537808 */ /* 0x000fc40001800000 */
[----:B------:R-:W-:Y:S01]  /*5390*/  FMNMX.FTZ R36, R76, R35, !PT ;  /* 0x000000234c247209 */ /* 0x000fe20007810000 */
[----:B------:R1:W-:Y:S03]  /*53a0*/  MUFU.EX2 R77, R39 ;  /* 0x00000027004d7308 */ /* 0x0003e60000000800 */
[----:B------:R-:W-:-:S05]  /*53b0*/  FMNMX.FTZ R35, R83, R36, !PT ;  /* 0x0000002453237209 */ /* 0x000fca0007810000 */
[----:B------:R-:W3:Y:S01]  /*53c0*/  SHFL.BFLY PT, R46, R35, 0x2, 0x1f ;  /* 0x0c401f00232e7f89 */ /* 0x000ee200000e0000 */
[----:B------:R4:W-:Y:S01]  /*53d0*/  MUFU.EX2 R36, R47 ;  /* 0x0000002f00247308 */ /* 0x0009e20000000800 */
[----:B-1----:R-:W-:-:S07]  /*53e0*/  FFMA.FTZ R39, R69, UR4, -R78 ;  /* 0x0000000445277c23 */ /* 0x002fce000801084e */
[----:B------:R-:W-:Y:S01]  /*53f0*/  MUFU.EX2 R42, R42 ;  /* 0x0000002a002a7308 */ /* 0x000fe20000000800 */
[--C-:B----4-:R-:W-:Y:S01]  /*5400*/  FFMA.FTZ R47, R54, UR4, -R78.reuse ;  /* 0x00000004362f7c23 */ /* 0x110fe2000801084e */
[----:B------:R-:W-:-:S06]  /*5410*/  FFMA.FTZ R54, R75, UR4, -R78 ;  /* 0x000000044b367c23 */ /* 0x000fcc000801084e */
[----:B------:R-:W-:Y:S01]  /*5420*/  MUFU.EX2 R43, R43 ;  /* 0x0000002b002b7308 */ /* 0x000fe20000000800 */
[----:B---3--:R-:W-:Y:S01]  /*5430*/  FMNMX.FTZ R24, R35, R46, !PT ;  /* 0x0000002e23187209 */ /* 0x008fe20007810000 */
[--C-:B------:R-:W-:Y:S01]  /*5440*/  FFMA.FTZ R46, R29, UR4, -R78.reuse ;  /* 0x000000041d2e7c23 */ /* 0x100fe2000801084e */
[----:B------:R-:W-:-:S05]  /*5450*/  FFMA.FTZ R35, R55, UR4, -R78 ;  /* 0x0000000437237c23 */ /* 0x000fca000801084e */
[----:B------:R-:W-:Y:S01]  /*5460*/  MUFU.EX2 R32, R32 ;  /* 0x0000002000207308 */ /* 0x000fe20000000800 */
        /* <DEDUP_REMOVED lines=17> */
[----:B------:R-:W-:Y:S01]  /*5580*/  FFMA.FTZ R55, R10, UR4, -R25 ;  /* 0x000000040a377c23 */ /* 0x000fe20008010819 */
[----:B------:R-:W-:Y:S01]  /*5590*/  MUFU.EX2 R75, R75 ;  /* 0x0000004b004b7308 */ /* 0x000fe20000000800 */
[----:B0-----:R-:W-:Y:S01]  /*55a0*/  FADD.FTZ R5, R80, R31 ;  /* 0x0000001f50057221 */ /* 0x001fe20000010000 */
[--C-:B------:R-:W-:Y:S01]  /*55b0*/  FFMA.FTZ R68, R50, UR4, -R25.reuse ;  /* 0x0000000432447c23 */ /* 0x100fe20008010819 */
[----:B------:R-:W-:Y:S01]  /*55c0*/  FFMA.FTZ R10, R58, UR4, -R25 ;  /* 0x000000043a0a7c23 */ /* 0x000fe20008010819 */
[----:B------:R-:W-:Y:S01]  /*55d0*/  @!P1 PRMT R4, RZ, 0x654, R0 ;  /* 0x00000654ff049816 */ /* 0x000fe20000000000 */
[----:B--2---:R-:W-:Y:S01]  /*55e0*/  FADD.FTZ R58, R30, R5 ;  /* 0x000000051e3a7221 */ /* 0x004fe20000010000 */
[--C-:B------:R-:W-:Y:S01]  /*55f0*/  FFMA.FTZ R50, R84, UR4, -R25.reuse ;  /* 0x0000000454327c23 */ /* 0x100fe20008010819 */
[--C-:B------:R-:W-:Y:S01]  /*5600*/  FFMA.FTZ R71, R51, UR4, -R25.reuse ;  /* 0x0000000433477c23 */ /* 0x100fe20008010819 */
[----:B------:R-:W0:Y:S01]  /*5610*/  MUFU.EX2 R78, R78 ;  /* 0x0000004e004e7308 */ /* 0x000e220000000800 */
[----:B------:R1:W-:Y:S01]  /*5620*/  @!P1 SYNCS.ARRIVE.TRANS64.RED.A1T0 RZ, [R4+URZ], RZ ;  /* 0x000000ff04ff99a7 */ /* 0x0003e2000810043f */
[----:B------:R-:W-:Y:S01]  /*5630*/  FADD.FTZ R58, R79, R58 ;  /* 0x0000003a4f3a7221 */ /* 0x000fe20000010000 */
[--C-:B------:R-:W-:Y:S01]  /*5640*/  FFMA.FTZ R24, R85, UR4, -R25.reuse ;  /* 0x0000000455187c23 */ /* 0x100fe20008010819 */
[--C-:B------:R-:W-:Y:S01]  /*5650*/  FFMA.FTZ R67, R40, UR4, -R25.reuse ;  /* 0x0000000428437c23 */ /* 0x100fe20008010819 */
[--C-:B------:R-:W-:Y:S01]  /*5660*/  FFMA.FTZ R40, R86, UR4, -R25.reuse ;  /* 0x0000000456287c23 */ /* 0x100fe20008010819 */
[--C-:B------:R-:W-:Y:S01]  /*5670*/  FFMA.FTZ R48, R48, UR4, -R25.reuse ;  /* 0x0000000430307c23 */ /* 0x100fe20008010819 */
[--C-:B------:R-:W-:Y:S01]  /*5680*/  FFMA.FTZ R72, R72, UR4, -R25.reuse ;  /* 0x0000000448487c23 */ /* 0x100fe20008010819 */
[----:B------:R-:W2:Y:S01]  /*5690*/  MUFU.EX2 R81, R81 ;  /* 0x0000005100517308 */ /* 0x000ea20000000800 */
[----:B-1----:R-:W-:Y:S01]  /*56a0*/  F2FP.BF16.F32.PACK_AB R4, R31, R80 ;  /* 0x000000501f04723e */ /* 0x002fe200000010ff */
[--C-:B------:R-:W-:Y:S01]  /*56b0*/  FFMA.FTZ R69, R87, UR4, -R25.reuse ;  /* 0x0000000457457c23 */ /* 0x100fe20008010819 */
[--C-:B------:R-:W-:Y:S01]  /*56c0*/  FFMA.FTZ R28, R64, UR4, -R25.reuse ;  /* 0x00000004401c7c23 */ /* 0x100fe20008010819 */
[--C-:B------:R-:W-:Y:S01]  /*56d0*/  FFMA.FTZ R51, R65, UR4, -R25.reuse ;  /* 0x0000000441337c23 */ /* 0x100fe20008010819 */
[--C-:B------:R-:W-:Y:S01]  /*56e0*/  FFMA.FTZ R64, R26, UR4, -R25.reuse ;  /* 0x000000041a407c23 */ /* 0x100fe20008010819 */
[--C-:B------:R-:W-:Y:S01]  /*56f0*/  FFMA.FTZ R29, R56, UR4, -R25.reuse ;  /* 0x00000004381d7c23 */ /* 0x100fe20008010819 */
[--C-:B------:R-:W-:Y:S01]  /*5700*/  FFMA.FTZ R56, R57, UR4, -R25.reuse ;  /* 0x0000000439387c23 */ /* 0x100fe20008010819 */
[----:B------:R-:W1:Y:S01]  /*5710*/  MUFU.EX2 R96, R96 ;  /* 0x0000006000607308 */ /* 0x000e620000000800 */
[----:B0-----:R-:W-:Y:S01]  /*5720*/  FADD.FTZ R6, R75, R78 ;  /* 0x0000004e4b067221 */ /* 0x001fe20000010000 */
[----:B------:R-:W-:Y:S01]  /*5730*/  F2FP.BF16.F32.PACK_AB R5, R78, R75 ;  /* 0x0000004b4e05723e */ /* 0x000fe200000010ff */
[----:B------:R-:W-:Y:S01]  /*5740*/  FADD.FTZ R75, R3, R58 ;  /* 0x0000003a034b7221 */ /* 0x000fe20000010000 */
[--C-:B------:R-:W-:Y:S01]  /*5750*/  FFMA.FTZ R57, R59, UR4, -R25.reuse ;  /* 0x000000043b397c23 */ /* 0x100fe20008010819 */
[--C-:B------:R-:W-:Y:S01]  /*5760*/  FFMA.FTZ R49, R49, UR4, -R25.reuse ;  /* 0x0000000431317c23 */ /* 0x100fe20008010819 */
[----:B------:R-:W-:Y:S01]  /*5770*/  FFMA.FTZ R52, R52, UR4, -R25 ;  /* 0x0000000434347c23 */ /* 0x000fe20008010819 */
[----:B------:R-:W-:Y:S01]  /*5780*/  FADD.FTZ R75, R82, R75 ;  /* 0x0000004b524b7221 */ /* 0x000fe20000010000 */
[----:B------:R-:W0:Y:S01]  /*5790*/  MUFU.EX2 R70, R70 ;  /* 0x0000004600467308 */ /* 0x000e220000000800 */
[----:B--2---:R-:W-:Y:S01]  /*57a0*/  FADD.FTZ R7, R81, R6 ;  /* 0x0000000651077221 */ /* 0x004fe20000010000 */
[----:B------:R-:W-:Y:S01]  /*57b0*/  F2FP.BF16.F32.PACK_AB R6, R79, R30 ;  /* 0x0000001e4f06723e */ /* 0x000fe200000010ff */
[----:B------:R-:W-:Y:S01]  /*57c0*/  FADD.FTZ R58, R8, R75 ;  /* 0x0000004b083a7221 */ /* 0x000fe20000010000 */
[--C-:B------:R-:W-:Y:S01]  /*57d0*/  FFMA.FTZ R59, R88, UR4, -R25.reuse ;  /* 0x00000004583b7c23 */ /* 0x100fe20008010819 */
[--C-:B------:R-:W-:Y:S01]  /*57e0*/  FFMA.FTZ R65, R89, UR4, -R25.reuse ;  /* 0x0000000459417c23 */ /* 0x100fe20008010819 */
[----:B------:R-:W-:Y:S01]  /*57f0*/  FFMA.FTZ R90, R90, UR4, -R25 ;  /* 0x000000045a5a7c23 */ /* 0x000fe20008010819 */
[----:B------:R-:W-:Y:S01]  /*5800*/  FADD.FTZ R75, R11, R58 ;  /* 0x0000003a0b4b7221 */ /* 0x000fe20000010000 */
[----:B------:R-:W2:Y:S01]  /*5810*/  MUFU.EX2 R73, R73 ;  /* 0x0000004900497308 */ /* 0x000ea20000000800 */
        /* <DEDUP_REMOVED lines=9> */
[----:B------:R-:W-:Y:S01]  /*58b0*/  FFMA.FTZ R83, R83, UR4, -R25 ;  /* 0x0000000453537c23 */ /* 0x000fe20008010819 */
[----:B------:R-:W-:-:S05]  /*58c0*/  F2FP.BF16.F32.PACK_AB R7, R96, R81 ;  /* 0x000000516007723e */ /* 0x000fca00000010ff */
[----:B------:R-:W0:Y:S01]  /*58d0*/  MUFU.EX2 R68, R68 ;  /* 0x0000004400447308 */ /* 0x000e220000000800 */
[----:B--2---:R-:W-:Y:S01]  /*58e0*/  FADD.FTZ R30, R73, R30 ;  /* 0x0000001e491e7221 */ /* 0x004fe20000010000 */
[----:B------:R2:W-:Y:S06]  /*58f0*/  STSM.16.M88.4 [R2+0x24300], R4 ;  /* 0x0243000402007844 */ /* 0x0005ec0000000200 */
[----:B------:R-:W3:Y:S01]  /*5900*/  MUFU.EX2 R50, R50 ;  /* 0x0000003200327308 */ /* 0x000ee20000000800 */
[----:B-1----:R-:W-:Y:S01]  /*5910*/  FADD.FTZ R31, R55, R30 ;  /* 0x0000001e371f7221 */ /* 0x002fe20000010000 */
[----:B------:R-:W-:Y:S01]  /*5920*/  FADD.FTZ R30, R12, R75 ;  /* 0x0000004b0c1e7221 */ /* 0x000fe20000010000 */
[----:B------:R-:W-:-:S05]  /*5930*/  F2FP.BF16.F32.PACK_AB R12, R13, R12 ;  /* 0x0000000c0d0c723e */ /* 0x000fca00000010ff */
[----:B------:R-:W1:Y:S01]  /*5940*/  MUFU.EX2 R71, R71 ;  /* 0x0000004700477308 */ /* 0x000e620000000800 */
[----:B0-----:R-:W-:Y:S01]  /*5950*/  FADD.FTZ R31, R68, R31 ;  /* 0x0000001f441f7221 */ /* 0x001fe20000010000 */
[----:B--2---:R-:W-:Y:S02]  /*5960*/  F2FP.BF16.F32.PACK_AB R4, R82, R3 ;  /* 0x000000035204723e */ /* 0x004fe400000010ff */
[----:B------:R-:W-:Y:S02]  /*5970*/  F2FP.BF16.F32.PACK_AB R6, R11, R8 ;  /* 0x000000080b06723e */ /* 0x000fe400000010ff */
[----:B------:R-:W-:Y:S02]  /*5980*/  F2FP.BF16.F32.PACK_AB R5, R73, R70 ;  /* 0x000000464905723e */ /* 0x000fe400000010ff */
[----:B------:R-:W0:Y:S01]  /*5990*/  MUFU.EX2 R24, R24 ;  /* 0x0000001800187308 */ /* 0x000e220000000800 */
[----:B------:R-:W-:-:S05]  /*59a0*/  F2FP.BF16.F32.PACK_AB R7, R68, R55 ;  /* 0x000000374407723e */ /* 0x000fca00000010ff */
[----:B------:R-:W-:Y:S02]  /*59b0*/  STSM.16.M88.4 [R2+0x25b00], R4 ;  /* 0x025b000402007844 */ /* 0x000fe40000000200 */
[----:B------:R-:W2:Y:S08]  /*59c0*/  MUFU.EX2 R67, R67 ;  /* 0x0000004300437308 */ /* 0x000eb00000000800 */
[----:B------:R4:W-:Y:S08]  /*59d0*/  MUFU.EX2 R0, R48 ;  /* 0x0000003000007308 */ /* 0x0009f00000000800 */
[----:B------:R-:W5:Y:S01]  /*59e0*/  MUFU.EX2 R40, R40 ;  /* 0x0000002800287308 */ /* 0x000f620000000800 */
[----:B----4-:R-:W-:-:S07]  /*59f0*/  FFMA.FTZ R48, R45, UR4, -R25 ;  /* 0x000000042d307c23 */ /* 0x010fce0008010819 */
[----:B------:R3:W-:Y:S08]  /*5a00*/  MUFU.EX2 R45, R72 ;  /* 0x00000048002d7308 */ /* 0x0007f00000000800 */
[----:B------:R-:W4:Y:S01]  /*5a10*/  MUFU.EX2 R69, R69 ;  /* 0x0000004500457308 */ /* 0x000f220000000800 */
[----:B---3--:R-:W-:Y:S01]  /*5a20*/  FADD.FTZ R72, R50, R31 ;  /* 0x0000001f32487221 */ /* 0x008fe20000010000 */
[----:B------:R-:W-:Y:S01]  /*5a30*/  FADD.FTZ R31, R13, R30 ;  /* 0x0000001e0d1f7221 */ /* 0x000fe20000010000 */
[----:B-1----:R-:W-:-:S02]  /*5a40*/  F2FP.BF16.F32.PACK_AB R13, R71, R50 ;  /* 0x00000032470d723e */ /* 0x002fc400000010ff */
[----:B------:R-:W-:Y:S01]  /*5a50*/  FADD.FTZ R27, R71, R72 ;  /* 0x00000048471b7221 */ /* 0x000fe20000010000 */
[----:B------:R-:W-:Y:S01]  /*5a60*/  FADD.FTZ R26, R14, R31 ;  /* 0x0000001f0e1a7221 */ /* 0x000fe20000010000 */
[C---:B------:R-:W-:Y:S01]  /*5a70*/  F2FP.BF16.F32.PACK_AB R14, R15.reuse, R14 ;  /* 0x0000000e0f0e723e */ /* 0x040fe200000010ff */
[----:B------:R-:W1:Y:S01]  /*5a80*/  MUFU.EX2 R28, R28 ;  /* 0x0000001c001c7308 */ /* 0x000e620000000800 */
[----:B0-----:R-:W-:Y:S01]  /*5a90*/  FADD.FTZ R30, R24, R27 ;  /* 0x0000001b181e7221 */ /* 0x001fe20000010000 */
[----:B------:R-:W-:Y:S01]  /*5aa0*/  FADD.FTZ R25, R15, R26 ;  /* 0x0000001a0f197221 */ /* 0x000fe20000010000 */
[C---:B--2---:R-:W-:Y:S02]  /*5ab0*/  F2FP.BF16.F32.PACK_AB R15, R67.reuse, R24 ;  /* 0x00000018430f723e */ /* 0x044fe400000010ff */
[----:B------:R-:W-:Y:S01]  /*5ac0*/  CS2R R70, SRZ ;  /* 0x0000000000467805 */ /* 0x000fe2000001ff00 */
[----:B------:R-:W-:Y:S01]  /*5ad0*/  FADD.FTZ R27, R67, R30 ;  /* 0x0000001e431b7221 */ /* 0x000fe20000010000 */
[----:B------:R-:W-:Y:S01]  /*5ae0*/  FADD.FTZ R26, R20, R25 ;  /* 0x00000019141a7221 */ /* 0x000fe20000010000 */
[C---:B------:R-:W-:Y:S01]  /*5af0*/  F2FP.BF16.F32.PACK_AB R24, R21.reuse, R20 ;  /* 0x000000141518723e */ /* 0x040fe200000010ff */
[----:B------:R-:W0:Y:S01]  /*5b00*/  MUFU.EX2 R51, R51 ;  /* 0x0000003300337308 */ /* 0x000e220000000800 */
[----:B-----5:R-:W-:Y:S01]  /*5b10*/  FADD.FTZ R30, R40, R27 ;  /* 0x0000001b281e7221 */ /* 0x020fe20000010000 */
[----:B------:R-:W-:Y:S01]  /*5b20*/  FADD.FTZ R26, R21, R26 ;  /* 0x0000001a151a7221 */ /* 0x000fe20000010000 */
[----:B------:R2:W-:Y:S02]  /*5b30*/  STSM.16.M88.4 [R2+0x27300], R12 ;  /* 0x0273000c02007844 */ /* 0x0005e40000000200 */
[----:B----4-:R-:W-:Y:S01]  /*5b40*/  FADD.FTZ R3, R69, R30 ;  /* 0x0000001e45037221 */ /* 0x010fe20000010000 */
[----:B------:R-:W-:-:S02]  /*5b50*/  FADD.FTZ R11, R41, R26 ;  /* 0x0000001a290b7221 */ /* 0x000fc40000010000 */
[----:B------:R-:W3:Y:S01]  /*5b60*/  MUFU.EX2 R29, R29 ;  /* 0x0000001d001d7308 */ /* 0x000ee20000000800 */
[----:B-1----:R-:W-:Y:S01]  /*5b70*/  FADD.FTZ R26, R28, R3 ;  /* 0x000000031c1a7221 */ /* 0x002fe20000010000 */
[----:B------:R-:W-:-:S04]  /*5b80*/  FADD.FTZ R11, R44, R11 ;  /* 0x0000000b2c0b7221 */ /* 0x000fc80000010000 */
[----:B------:R-:W-:Y:S02]  /*5b90*/  FADD.FTZ R30, R42, R11 ;  /* 0x0000000b2a1e7221 */ /* 0x000fe40000010000 */
[----:B------:R-:W1:Y:S01]  /*5ba0*/  MUFU.EX2 R56, R56 ;  /* 0x0000003800387308 */ /* 0x000e620000000800 */
[----:B0-----:R-:W-:Y:S01]  /*5bb0*/  FADD.FTZ R26, R51, R26 ;  /* 0x0000001a331a7221 */ /* 0x001fe20000010000 */
[----:B------:R-:W-:Y:S01]  /*5bc0*/  FADD.FTZ R25, R43, R30 ;  /* 0x0000001e2b197221 */ /* 0x000fe20000010000 */
[----:B------:R-:W-:Y:S02]  /*5bd0*/  F2FP.BF16.F32.PACK_AB R27, R51, R28 ;  /* 0x0000001c331b723e */ /* 0x000fe400000010ff */
[----:B------:R-:W-:Y:S02]  /*5be0*/  CS2R R50, SRZ ;  /* 0x0000000000327805 */ /* 0x000fe4000001ff00 */
[----:B--2---:R-:W-:Y:S01]  /*5bf0*/  F2FP.BF16.F32.PACK_AB R12, R77, R34 ;  /* 0x000000224d0c723e */ /* 0x004fe200000010ff */
[----:B------:R-:W-:Y:S01]  /*5c00*/  FADD.FTZ R20, R32, R25 ;  /* 0x0000001920147221 */ /* 0x000fe20000010000 */
[----:B------:R-:W-:Y:S01]  /*5c10*/  F2FP.BF16.F32.PACK_AB R25, R69, R40 ;  /* 0x000000284519723e */ /* 0x000fe200000010ff */
[----:B------:R-:W0:Y:S01]  /*5c20*/  MUFU.EX2 R10, R10 ;  /* 0x0000000a000a7308 */ /* 0x000e220000000800 */
[----:B---3--:R-:W-:Y:S01]  /*5c30*/  FADD.FTZ R11, R29, R26 ;  /* 0x0000001a1d0b7221 */ /* 0x008fe20000010000 */
[----:B------:R-:W-:-:S02]  /*5c40*/  F2FP.BF16.F32.PACK_AB R26, R44, R41 ;  /* 0x000000292c1a723e */ /* 0x000fc400000010ff */
[----:B------:R-:W-:Y:S02]  /*5c50*/  CS2R R68, SRZ ;  /* 0x0000000000447805 */ /* 0x000fe4000001ff00 */
[----:B------:R-:W-:Y:S02]  /*5c60*/  F2FP.BF16.F32.PACK_AB R14, R63, R36 ;  /* 0x000000243f0e723e */ /* 0x000fe400000010ff */
[----:B------:R-:W-:Y:S01]  /*5c70*/  CS2R R40, SRZ ;  /* 0x0000000000287805 */ /* 0x000fe2000001ff00 */
[----:B------:R-:W-:Y:S01]  /*5c80*/  STSM.16.M88.4 [R2+0x28b00], R24 ;  /* 0x028b001802007844 */ /* 0x000fe20000000200 */
[----:B------:R-:W2:Y:S01]  /*5c90*/  MUFU.EX2 R57, R57 ;  /* 0x0000003900397308 */ /* 0x000ea20000000800 */
[C---:B-1----:R-:W-:Y:S01]  /*5ca0*/  FADD.FTZ R11, R56.reuse, R11 ;  /* 0x0000000b380b7221 */ /* 0x042fe20000010000 */
[----:B------:R-:W-:-:S06]  /*5cb0*/  F2FP.BF16.F32.PACK_AB R29, R56, R29 ;  /* 0x0000001d381d723e */ /* 0x000fcc00000010ff */
[----:B------:R-:W1:Y:S01]  /*5cc0*/  MUFU.EX2 R49, R49 ;  /* 0x0000003100317308 */ /* 0x000e620000000800 */
[----:B0-----:R-:W-:Y:S01]  /*5cd0*/  FADD.FTZ R30, R10, R11 ;  /* 0x0000000b0a1e7221 */ /* 0x001fe20000010000 */
[----:B------:R-:W-:-:S04]  /*5ce0*/  FADD.FTZ R11, R33, R20 ;  /* 0x00000014210b7221 */ /* 0x000fc80000010000 */
[----:B------:R-:W-:Y:S02]  /*5cf0*/  FADD.FTZ R20, R34, R11 ;  /* 0x0000000b22147221 */ /* 0x000fe40000010000 */
[----:B------:R-:W0:Y:S01]  /*5d00*/  MUFU.EX2 R48, R48 ;  /* 0x0000003000307308 */ /* 0x000e220000000800 */
[----:B--2---:R-:W-:Y:S01]  /*5d10*/  FADD.FTZ R21, R57, R30 ;  /* 0x0000001e39157221 */ /* 0x004fe20000010000 */
[----:B------:R-:W-:Y:S01]  /*5d20*/  FADD.FTZ R11, R77, R20 ;  /* 0x000000144d0b7221 */ /* 0x000fe20000010000 */
[----:B------:R-:W-:Y:S02]  /*5d30*/  F2FP.BF16.F32.PACK_AB R31, R57, R10 ;  /* 0x0000000a391f723e */ /* 0x000fe400000010ff */
[----:B------:R-:W-:Y:S01]  /*5d40*/  CS2R R56, SRZ ;  /* 0x0000000000387805 */ /* 0x000fe2000001ff00 */
[----:B------:R-:W-:Y:S01]  /*5d50*/  FADD.FTZ R28, R0, R21 ;  /* 0x00000015001c7221 */ /* 0x000fe20000010000 */
[----:B------:R-:W-:Y:S01]  /*5d60*/  FADD.FTZ R30, R36, R11 ;  /* 0x0000000b241e7221 */ /* 0x000fe20000010000 */
[----:B------:R-:W2:Y:S02]  /*5d70*/  MUFU.EX2 R52, R52 ;  /* 0x0000003400347308 */ /* 0x000ea40000000800 */
[----:B-1----:R-:W-:Y:S01]  /*5d80*/  FADD.FTZ R20, R49, R28 ;  /* 0x0000001c31147221 */ /* 0x002fe20000010000 */
[----:B------:R-:W-:Y:S01]  /*5d90*/  FADD.FTZ R4, R63, R30 ;  /* 0x0000001e3f047221 */ /* 0x000fe20000010000 */
[----:B------:R-:W-:-:S02]  /*5da0*/  F2FP.BF16.F32.PACK_AB R13, R49, R0 ;  /* 0x00000000310d723e */ /* 0x000fc400000010ff */
[----:B------:R-:W-:Y:S01]  /*5db0*/  FADD.FTZ R11, R45, R20 ;  /* 0x000000142d0b7221 */ /* 0x000fe20000010000 */
[----:B------:R-:W-:Y:S01]  /*5dc0*/  FADD.FTZ R5, R37, R4 ;  /* 0x0000000425057221 */ /* 0x000fe20000010000 */
[----:B------:R-:W-:Y:S01]  /*5dd0*/  F2FP.BF16.F32.PACK_AB R28, R43, R42 ;  /* 0x0000002a2b1c723e */ /* 0x000fe200000010ff */
[----:B------:R-:W1:Y:S01]  /*5de0*/  MUFU.EX2 R59, R59 ;  /* 0x0000003b003b7308 */ /* 0x000e620000000800 */
[----:B0-----:R-:W-:Y:S01]  /*5df0*/  FADD.FTZ R11, R48, R11 ;  /* 0x0000000b300b7221 */ /* 0x001fe20000010000 */
[----:B------:R-:W-:Y:S01]  /*5e00*/  FADD.FTZ R5, R60, R5 ;  /* 0x000000053c057221 */ /* 0x000fe20000010000 */
[----:B------:R-:W-:Y:S02]  /*5e10*/  F2FP.BF16.F32.PACK_AB R30, R33, R32 ;  /* 0x00000020211e723e */ /* 0x000fe400000010ff */
[----:B------:R-:W-:Y:S02]  /*5e20*/  CS2R R42, SRZ ;  /* 0x00000000002a7805 */ /* 0x000fe4000001ff00 */
[----:B------:R-:W-:-:S02]  /*5e30*/  F2FP.BF16.F32.PACK_AB R15, R48, R45 ;  /* 0x0000002d300f723e */ /* 0x000fc400000010ff */
[----:B------:R-:W-:Y:S02]  /*5e40*/  CS2R R48, SRZ ;  /* 0x0000000000307805 */ /* 0x000fe4000001ff00 */
[----:B------:R-:W-:Y:S01]  /*5e50*/  CS2R R44, SRZ ;  /* 0x00000000002c7805 */ /* 0x000fe2000001ff00 */
[----:B------:R-:W0:Y:S01]  /*5e60*/  MUFU.EX2 R38, R38 ;  /* 0x0000002600267308 */ /* 0x000e220000000800 */
[----:B--2---:R-:W-:Y:S01]  /*5e70*/  FADD.FTZ R4, R52, R11 ;  /* 0x0000000b34047221 */ /* 0x004fe20000010000 */
[----:B------:R2:W-:Y:S01]  /*5e80*/  STSM.16.M88.4 [R2+0x2a300], R28 ;  /* 0x02a3001c02007844 */ /* 0x0005e20000000200 */
[----:B------:R-:W-:-:S03]  /*5e90*/  CS2R R32, SRZ ;  /* 0x0000000000207805 */ /* 0x000fc6000001ff00 */
[----:B------:R3:W-:Y:S02]  /*5ea0*/  STSM.16.M88.4 [R2+0x2bb00], R12 ;  /* 0x02bb000c02007844 */ /* 0x0007e40000000200 */
[----:B------:R-:W4:Y:S01]  /*5eb0*/  MUFU.EX2 R65, R65 ;  /* 0x0000004100417308 */ /* 0x000f220000000800 */
[----:B-1----:R-:W-:-:S07]  /*5ec0*/  FADD.FTZ R4, R59, R4 ;  /* 0x000000043b047221 */ /* 0x002fce0000010000 */
[----:B------:R-:W1:Y:S01]  /*5ed0*/  MUFU.EX2 R61, R61 ;  /* 0x0000003d003d7308 */ /* 0x000e620000000800 */
[----:B0-----:R-:W-:Y:S01]  /*5ee0*/  FADD.FTZ R0, R38, R5 ;  /* 0x0000000526007221 */ /* 0x001fe20000010000 */
[----:B--2---:R-:W-:Y:S02]  /*5ef0*/  CS2R R30, SRZ ;  /* 0x00000000001e7805 */ /* 0x004fe4000001ff00 */
[----:B------:R-:W-:-:S04]  /*5f00*/  CS2R R28, SRZ ;  /* 0x00000000001c7805 */ /* 0x000fc8000001ff00 */
[----:B------:R-:W0:Y:S01]  /*5f10*/  MUFU.EX2 R8, R90 ;  /* 0x0000005a00087308 */ /* 0x000e220000000800 */
[----:B----4-:R-:W-:-:S07]  /*5f20*/  FADD.FTZ R5, R65, R4 ;  /* 0x0000000441057221 */ /* 0x010fce0000010000 */
        /* <DEDUP_REMOVED lines=8> */
[----:B-1----:R-:W-:Y:S01]  /*5fb0*/  FADD.FTZ R7, R3, R4 ;  /* 0x0000000403077221 */ /* 0x002fe20000010000 */
[----:B------:R-:W-:Y:S02]  /*5fc0*/  F2FP.BF16.F32.PACK_AB R4, R60, R37 ;  /* 0x000000253c04723e */ /* 0x000fe400000010ff */
[----:B------:R-:W-:Y:S02]  /*5fd0*/  CS2R R60, SRZ ;  /* 0x00000000003c7805 */ /* 0x000fe4000001ff00 */
[----:B------:R-:W-:Y:S02]  /*5fe0*/  CS2R R36, SRZ ;  /* 0x0000000000247805 */ /* 0x000fe4000001ff00 */
[----:B------:R-:W1:Y:S01]  /*5ff0*/  MUFU.EX2 R46, R46 ;  /* 0x0000002e002e7308 */ /* 0x000e620000000800 */
[----:B0-----:R-:W-:Y:S01]  /*6000*/  FADD.FTZ R11, R62, R5 ;  /* 0x000000053e0b7221 */ /* 0x001fe20000010000 */
[----:B------:R-:W-:-:S02]  /*6010*/  F2FP.BF16.F32.PACK_AB R5, R59, R52 ;  /* 0x000000343b05723e */ /* 0x000fc400000010ff */
[----:B---3--:R-:W-:Y:S02]  /*6020*/  F2FP.BF16.F32.PACK_AB R12, R62, R39 ;  /* 0x000000273e0c723e */ /* 0x008fe400000010ff */
[----:B------:R-:W-:Y:S02]  /*6030*/  CS2R R62, SRZ ;  /* 0x00000000003e7805 */ /* 0x000fe4000001ff00 */
[----:B------:R-:W-:Y:S01]  /*6040*/  CS2R R38, SRZ ;  /* 0x0000000000267805 */ /* 0x000fe2000001ff00 */
[----:B------:R-:W0:Y:S01]  /*6050*/  MUFU.EX2 R93, R93 ;  /* 0x0000005d005d7308 */ /* 0x000e220000000800 */
[C---:B--2---:R-:W-:Y:S01]  /*6060*/  FADD.FTZ R0, R92.reuse, R7 ;  /* 0x000000075c007221 */ /* 0x044fe20000010000 */
[----:B------:R-:W-:Y:S02]  /*6070*/  F2FP.BF16.F32.PACK_AB R13, R92, R3 ;  /* 0x000000035c0d723e */ /* 0x000fe400000010ff */
[----:B------:R-:W-:-:S04]  /*6080*/  F2FP.BF16.F32.PACK_AB R7, R8, R65 ;  /* 0x000000410807723e */ /* 0x000fc800000010ff */
[----:B------:R-:W2:Y:S01]  /*6090*/  MUFU.EX2 R53, R53 ;  /* 0x0000003500357308 */ /* 0x000ea20000000800 */
[----:B-1----:R-:W-:Y:S01]  /*60a0*/  FADD.FTZ R10, R46, R11 ;  /* 0x0000000b2e0a7221 */ /* 0x002fe20000010000 */
[----:B------:R1:W-:Y:S06]  /*60b0*/  STSM.16.M88.4 [R2+0x2d300], R4 ;  /* 0x02d3000402007844 */ /* 0x0003ec0000000200 */
[----:B------:R-:W3:Y:S01]  /*60c0*/  MUFU.EX2 R94, R94 ;  /* 0x0000005e005e7308 */ /* 0x000ee20000000800 */
[----:B0-----:R-:W-:-:S07]  /*60d0*/  FADD.FTZ R11, R93, R0 ;  /* 0x000000005d0b7221 */ /* 0x001fce0000010000 */
[----:B------:R-:W0:Y:S01]  /*60e0*/  MUFU.EX2 R47, R47 ;  /* 0x0000002f002f7308 */ /* 0x000e220000000800 */
[C---:B--2---:R-:W-:Y:S01]  /*60f0*/  FADD.FTZ R10, R53.reuse, R10 ;  /* 0x0000000a350a7221 */ /* 0x044fe20000010000 */
[----:B------:R-:W-:Y:S01]  /*6100*/  F2FP.BF16.F32.PACK_AB R14, R53, R46 ;  /* 0x0000002e350e723e */ /* 0x000fe200000010ff */
[----:B-1----:R-:W-:Y:S01]  /*6110*/  IMAD.U32 R6, RZ, RZ, UR7 ;  /* 0x00000007ff067e24 */ /* 0x002fe2000f8e00ff */
[----:B------:R-:W-:-:S04]  /*6120*/  CS2R R52, SRZ ;  /* 0x0000000000347805 */ /* 0x000fc8000001ff00 */
[----:B------:R-:W1:Y:S01]  /*6130*/  MUFU.EX2 R64, R64 ;  /* 0x0000004000407308 */ /* 0x000e620000000800 */
[C---:B---3--:R-:W-:Y:S01]  /*6140*/  FADD.FTZ R11, R94.reuse, R11 ;  /* 0x0000000b5e0b7221 */ /* 0x048fe20000010000 */
[----:B------:R-:W-:-:S05]  /*6150*/  F2FP.BF16.F32.PACK_AB R15, R94, R93 ;  /* 0x0000005d5e0f723e */ /* 0x000fca00000010ff */
[----:B------:R-:W-:Y:S01]  /*6160*/  STSM.16.M88.4 [R2+0x2eb00], R12 ;  /* 0x02eb000c02007844 */ /* 0x000fe20000000200 */
[----:B------:R-:W2:Y:S01]  /*6170*/  MUFU.EX2 R66, R66 ;  /* 0x0000004200427308 */ /* 0x000ea20000000800 */
[----:B0-----:R-:W-:-:S07]  /*6180*/  FADD.FTZ R3, R47, R10 ;  /* 0x0000000a2f037221 */ /* 0x001fce0000010000 */
[----:B------:R0:W3:Y:S01]  /*6190*/  MUFU.EX2 R25, R58 ;  /* 0x0000003a00197308 */ /* 0x0000e20000000800 */
[----:B-1----:R-:W-:-:S07]  /*61a0*/  FADD.FTZ R0, R64, R11 ;  /* 0x0000000b40007221 */ /* 0x002fce0000010000 */
[----:B------:R-:W-:Y:S01]  /*61b0*/  MUFU.EX2 R35, R35 ;  /* 0x0000002300237308 */ /* 0x000fe20000000800 */
[C---:B--2---:R-:W-:Y:S01]  /*61c0*/  FADD.FTZ R8, R66.reuse, R3 ;  /* 0x0000000342087221 */ /* 0x044fe20000010000 */
[----:B------:R-:W-:Y:S02]  /*61d0*/  F2FP.BF16.F32.PACK_AB R24, R66, R47 ;  /* 0x0000002f4218723e */ /* 0x000fe400000010ff */
[----:B------:R-:W-:Y:S02]  /*61e0*/  CS2R R66, SRZ ;  /* 0x0000000000427805 */ /* 0x000fe4000001ff00 */
[----:B0-----:R-:W-:Y:S02]  /*61f0*/  CS2R R58, SRZ ;  /* 0x00000000003a7805 */ /* 0x001fe4000001ff00 */
[----:B------:R-:W-:Y:S01]  /*6200*/  CS2R R46, SRZ ;  /* 0x00000000002e7805 */ /* 0x000fe2000001ff00 */
[----:B------:R-:W0:Y:S01]  /*6210*/  MUFU.EX2 R54, R54 ;  /* 0x0000003600367308 */ /* 0x000e220000000800 */
[C---:B---3--:R-:W-:Y:S01]  /*6220*/  FADD.FTZ R3, R25.reuse, R0 ;  /* 0x0000000019037221 */ /* 0x048fe20000010000 */
[----:B------:R-:W-:-:S02]  /*6230*/  F2FP.BF16.F32.PACK_AB R25, R25, R64 ;  /* 0x000000401919723e */ /* 0x000fc400000010ff */
[----:B------:R-:W-:-:S04]  /*6240*/  CS2R R64, SRZ ;  /* 0x0000000000407805 */ /* 0x000fc8000001ff00 */
[----:B------:R-:W1:Y:S08]  /*6250*/  MUFU.EX2 R76, R76 ;  /* 0x0000004c004c7308 */ /* 0x000e700000000800 */
[----:B------:R-:W2:Y:S01]  /*6260*/  MUFU.EX2 R83, R83 ;  /* 0x0000005300537308 */ /* 0x000ea20000000800 */
[----:B0-----:R-:W-:Y:S01]  /*6270*/  F2FP.BF16.F32.PACK_AB R26, R54, R35 ;  /* 0x00000023361a723e */ /* 0x001fe200000010ff */
[----:B------:R-:W-:Y:S01]  /*6280*/  FADD.FTZ R35, R35, R8 ;  /* 0x0000000823237221 */ /* 0x000fe20000010000 */
[----:B-1----:R-:W-:-:S03]  /*6290*/  FADD.FTZ R0, R76, R3 ;  /* 0x000000034c007221 */ /* 0x002fc60000010000 */
[----:B------:R-:W-:Y:S01]  /*62a0*/  FADD.FTZ R3, R54, R35 ;  /* 0x0000002336037221 */ /* 0x000fe20000010000 */
[----:B------:R-:W-:Y:S02]  /*62b0*/  CS2R R54, SRZ ;  /* 0x0000000000367805 */ /* 0x000fe4000001ff00 */
[----:B------:R-:W-:Y:S02]  /*62c0*/  CS2R R34, SRZ ;  /* 0x0000000000227805 */ /* 0x000fe4000001ff00 */
[C---:B--2---:R-:W-:Y:S01]  /*62d0*/  F2FP.BF16.F32.PACK_AB R27, R83.reuse, R76 ;  /* 0x0000004c531b723e */ /* 0x044fe200000010ff */
[----:B------:R-:W-:-:S04]  /*62e0*/  FADD.FTZ R0, R83, R0 ;  /* 0x0000000053007221 */ /* 0x000fc80000010000 */
[----:B------:R0:W-:Y:S01]  /*62f0*/  STSM.16.M88.4 [R2+0x30300], R24 ;  /* 0x0303001802007844 */ /* 0x0001e20000000200 */
[----:B------:R1:W-:Y:S06]  /*6300*/  MEMBAR.ALL.CTA ;  /* 0x0000000000007992 */ /* 0x0003ec0000008000 */
[----:B-1----:R-:W1:Y:S01]  /*6310*/  FENCE.VIEW.ASYNC.S ;  /* 0x00000000000073c6 */ /* 0x002e620000000000 */
[----:B0-----:R-:W-:Y:S02]  /*6320*/  CS2R R26, SRZ ;  /* 0x00000000001a7805 */ /* 0x001fe4000001ff00 */
[----:B------:R-:W-:Y:S01]  /*6330*/  CS2R R24, SRZ ;  /* 0x0000000000187805 */ /* 0x000fe2000001ff00 */
[----:B-1----:R-:W-:Y:S01]  /*6340*/  NOP ;  /* 0x0000000000007918 */ /* 0x002fe20000000000 */
[----:B------:R-:W-:Y:S05]  /*6350*/  @!P3 BRA `(.L_x_11441) ;  /* 0x0000004800e4b947 */ /* 0x000fea0003800000 */
[----:B------:R-:W-:Y:S01]  /*6360*/  IMAD.MOV.U32 R5, RZ, RZ, R74 ;  /* 0x000000ffff057224 */ /* 0x000fe200078e004a */
[----:B------:R-:W-:Y:S01]  /*6370*/  UMOV UR39, UR60 ;  /* 0x0000003c00277c82 */ /* 0x000fe20008000000 */
[----:B------:R-:W-:Y:S01]  /*6380*/  IMAD.MOV.U32 R4, RZ, RZ, R9 ;  /* 0x000000ffff047224 */ /* 0x000fe200078e0009 */
[----:B------:R-:W-:Y:S01]  /*6390*/  UMOV UR7, UR36 ;  /* 0x0000002400077c82 */ /* 0x000fe20008000000 */
[----:B------:R-:W-:Y:S01]  /*63a0*/  IMAD.MOV.U32 R71, RZ, RZ, RZ ;  /* 0x000000ffff477224 */ /* 0x000fe200078e00ff */
[----:B------:R-:W-:-:S06]  /*63b0*/  ULDC UR5, c[0x0][0x9d8] ;  /* 0x0002760000057ab9 */ /* 0x000fcc0000000800 */
.L_x_11450:
        /* <DEDUP_REMOVED lines=10> */
.L_x_11443:
[----:B------:R-:W-:Y:S01]  /*6460*/  ULEA UR4, UR36, UR37, 0x3 ;  /* 0x0000002524047291 */ /* 0x000fe2000f8e183f */
[----:B------:R-:W-:-:S05]  /*6470*/  IMAD.U32 R7, RZ, RZ, UR60 ;  /* 0x0000003cff077e24 */ /* 0x000fca000f8e00ff */
[----:B------:R-:W-:-:S04]  /*6480*/  SHF.L.U32 R7, R7, 0x1f, RZ ;  /* 0x0000001f07077819 */ /* 0x000fc800000006ff */
[----:B------:R0:W1:Y:S01]  /*6490*/  SYNCS.PHASECHK.TRANS64.TRYWAIT P3, [UR4+0x31c30], R7 ;  /* 0x031c3007ff0075a7 */ /* 0x0000620008060144 */
[----:B------:R-:W-:Y:S05]  /*64a0*/  @!P0 BRA `(.L_x_11444) ;  /* 0x0000000000048947 */ /* 0x000fea0003800000 */
[----:B------:R-:W-:Y:S01]  /*64b0*/  BPT.TRAP 0x1 ;  /* 0x000000040000795c */ /* 0x000fe20000300000 */
.L_x_11444:
[----:B-1----:R-:W-:Y:S05]  /*64c0*/  @P3 BRA `(.L_x_11442) ;  /* 0x0000000000083947 */ /* 0x002fea0003800000 */
[----:B------:R-:W1:Y:S02]  /*64d0*/  SYNCS.PHASECHK.TRANS64.TRYWAIT P3, [UR4+0x31c30], R7 ;  /* 0x031c3007ff0075a7 */ /* 0x000e640008060144 */
[----:B-1----:R-:W-:Y:S05]  /*64e0*/  @!P3 BRA `(.L_x_11445) ;  /* 0x0000013000f8b947 */ /* 0x002fea0003800000 */
.L_x_11442:
[----:B-1----:R-:W1:Y:S01]  /*64f0*/  S2R R8, SR_TID.X ;  /* 0x0000000000087919 */ /* 0x002e620000002100 */
        /* <DEDUP_REMOVED lines=24> */
[----:B-1----:R-:W-:Y:S01]  /*6680*/  SHF.R.U32.HI R8, RZ, 0x7, R8 ;  /* 0x00000007ff087819 */ /* 0x002fe20000011608 */
        /* <DEDUP_REMOVED lines=331> */
.L_x_11447:
[----:B------:R-:W-:Y:S01]  /*7b40*/  ULEA UR4, UR7, UR37, 0x3 ;  /* 0x0000002507047291 */ /* 0x000fe2000f8e183f */
[----:B------:R-:W-:-:S05]  /*7b50*/  IMAD.U32 R7, RZ, RZ, UR39 ;  /* 0x00000027ff077e24 */ /* 0x000fca000f8e00ff */
[----:B------:R-:W-:-:S04]  /*7b60*/  SHF.L.U32 R7, R7, 0x1f, RZ ;  /* 0x0000001f07077819 */ /* 0x000fc800000006ff */
[----:B------:R0:W1:Y:S01]  /*7b70*/  SYNCS.PHASECHK.TRANS64.TRYWAIT P3, [UR4+0x31c50], R7 ;  /* 0x031c5007ff0075a7 */ /* 0x0000620008060144 */
[----:B------:R-:W-:Y:S05]  /*7b80*/  @!P0 BRA `(.L_x_11448) ;  /* 0x0000000000048947 */ /* 0x000fea0003800000 */
[----:B------:R-:W-:Y:S01]  /*7b90*/  BPT.TRAP 0x1 ;  /* 0x000000040000795c */ /* 0x000fe20000300000 */
.L_x_11448:
[----:B-1----:R-:W-:Y:S05]  /*7ba0*/  @P3 BRA `(.L_x_11446) ;  /* 0x0000000000083947 */ /* 0x002fea0003800000 */
[----:B------:R-:W1:Y:S02]  /*7bb0*/  SYNCS.PHASECHK.TRANS64.TRYWAIT P3, [UR4+0x31c50], R7 ;  /* 0x031c5007ff0075a7 */ /* 0x000e640008060144 */
[----:B-1----:R-:W-:Y:S05]  /*7bc0*/  @!P3 BRA `(.L_x_11449) ;  /* 0x0000011c0058b947 */ /* 0x002fea0003800000 */
.L_x_11446:
[----:B------:R-:W-:Y:S01]  /*7bd0*/  R2UR UR4, R23 ;  /* 0x00000000170472ca */ /* 0x000fe200000e0000 */
[----:B------:R-:W-:Y:S01]  /*7be0*/  FMUL.FTZ R12, R128, UR5 ;  /* 0x00000005800c7c20 */ /* 0x000fe20008410000 */
[----:B------:R-:W-:Y:S01]  /*7bf0*/  FMUL.FTZ R20, R120, UR5 ;  /* 0x0000000578147c20 */ /* 0x000fe20008410000 */
[----:B------:R-:W-:Y:S01]  /*7c00*/  @UP0 ULDC UR10, c[0x0][0x44c] ;  /* 0x00011300000a0ab9 */ /* 0x000fe20000000800 */
[----:B------:R-:W-:Y:S01]  /*7c10*/  R2UR UR14, R17 ;  /* 0x00000000110e72ca */ /* 0x000fe200000e0000 */
[----:B------:R-:W-:Y:S01]  /*7c20*/  FMUL.FTZ R120, R124, UR5 ;  /* 0x000000057c787c20 */ /* 0x000fe20008410000 */
[----:B------:R-:W-:Y:S01]  /*7c30*/  R2UR UR11, R19 ;  /* 0x00000000130b72ca */ /* 0x000fe200000e0000 */
[----:B------:R-:W-:Y:S01]  /*7c40*/  FMUL.FTZ R21, R121, UR5 ;  /* 0x0000000579157c20 */ /* 0x000fe20008410000 */
[----:B------:R-:W-:Y:S01]  /*7c50*/  FMUL.FTZ R121, R125, UR5 ;  /* 0x000000057d797c20 */ /* 0x000fe20008410000 */
[----:B------:R-:W-:Y:S01]  /*7c60*/  WARPGROUP.ARRIVE ;  /* 0x00000000000079c5 */ /* 0x000fe20000000000 */
[----:B------:R-:W-:Y:S01]  /*7c70*/  UMOV UR33, 0xc0000010 ;  /* 0xc000001000217882 */ /* 0x000fe20000000000 */
[----:B------:R-:W-:Y:S01]  /*7c80*/  UMOV UR35, 0x80000020 ;  /* 0x8000002000237882 */ /* 0x000fe20000000000 */
[----:B------:R-:W-:Y:S01]  /*7c90*/  FMUL.FTZ R11, R141, UR5 ;  /* 0x000000058d0b7c20 */ /* 0x000fe20008410000 */
[----:B------:R-:W-:Y:S01]  /*7ca0*/  VIADD R128, R145, UR4 ;  /* 0x0000000491807c36 */ /* 0x000fe20008000000 */
[----:B------:R-:W-:Y:S01]  /*7cb0*/  UIMAD UR4, UR38, -0x90, URZ ;  /* 0xffffff70260478a4 */ /* 0x000fe2000f8e023f */
[----:B-1----:R-:W-:Y:S01]  /*7cc0*/  FMUL.FTZ R8, R137, UR5 ;  /* 0x0000000589087c20 */ /* 0x002fe20008410000 */
[----:B0-----:R-:W-:Y:S01]  /*7cd0*/  FMUL.FTZ R7, R136, UR5 ;  /* 0x0000000588077c20 */ /* 0x001fe20008410000 */
[----:B------:R-:W-:Y:S01]  /*7ce0*/  @P2 IMAD.HI.U32 R124, R128, UR10, RZ ;  /* 0x0000000a807c2c27 */ /* 0x000fe2000f8e00ff */
[----:B------:R-:W-:-:S03]  /*7cf0*/  @UP0 ULDC UR10, c[0x0][0x450] ;  /* 0x00011400000a0ab9 */ /* 0x000fc60000000800 */
[----:B------:R-:W-:Y:S01]  /*7d00*/  FMUL.FTZ R10, R140, UR5 ;  /* 0x000000058c0a7c20 */ /* 0x000fe20008410000 */
[----:B------:R-:W-:Y:S01]  /*7d10*/  FMUL.FTZ R15, R133, UR5 ;  /* 0x00000005850f7c20 */ /* 0x000fe20008410000 */
[----:B------:R-:W-:Y:S01]  /*7d20*/  IMAD.U32 R125, RZ, RZ, UR14 ;  /* 0x0000000eff7d7e24 */ /* 0x000fe2000f8e00ff */
[----:B------:R-:W-:Y:S01]  /*7d30*/  @P2 SHF.R.U32.HI R128, RZ, UR10, R124 ;  /* 0x0000000aff802c19 */ /* 0x000fe2000801167c */
[----:B------:R-:W-:Y:S01]  /*7d40*/  UIADD3 UR10, UR37, 0x200, URZ ;  /* 0x00000200250a7890 */ /* 0x000fe2000fffe03f */
[----:B------:R-:W-:Y:S01]  /*7d50*/  IMAD.U32 R124, RZ, RZ, UR4 ;  /* 0x00000004ff7c7e24 */ /* 0x000fe2000f8e00ff */
[----:B------:R-:W0:Y:S01]  /*7d60*/  MUFU.TANH R11, R11 ;  /* 0x0000000b000b7308 */ /* 0x000e220000002400 */
[----:B------:R-:W-:Y:S01]  /*7d70*/  FMUL.FTZ R13, R129, UR5 ;  /* 0x00000005810d7c20 */ /* 0x000fe20008410000 */
[----:B------:R-:W-:Y:S01]  /*7d80*/  USHF.R.U32.HI UR10, URZ, 0x4, UR10 ;  /* 0x000000043f0a7899 */ /* 0x000fe2000801160a */
[----:B------:R-:W-:Y:S01]  /*7d90*/  FMUL.FTZ R14, R132, UR5 ;  /* 0x00000005840e7c20 */ /* 0x000fe20008410000 */
[----:B------:R-:W-:Y:S01]  /*7da0*/  IADD3 R124, -R18, 0x1, R124 ;  /* 0x00000001127c7810 */ /* 0x000fe20007ffe17c */
[----:B------:R-:W-:Y:S01]  /*7db0*/  FMUL.FTZ R117, R117, UR5 ;  /* 0x0000000575757c20 */ /* 0x000fe20008410000 */
[----:B------:R-:W-:Y:S01]  /*7dc0*/  ULOP3.LUT UR10, UR10, 0x3fff, URZ, 0xc0, !UPT ;  /* 0x00003fff0a0a7892 */ /* 0x000fe2000f8ec03f */
[----:B------:R-:W-:Y:S01]  /*7dd0*/  FMUL.FTZ R113, R113, UR5 ;  /* 0x0000000571717c20 */ /* 0x000fe20008410000 */
[----:B------:R-:W-:Y:S01]  /*7de0*/  IADD3 R125, -R125, UR11, R124 ;  /* 0x0000000b7d7d7c10 */ /* 0x000fe2000fffe17c */
[----:B------:R-:W1:Y:S01]  /*7df0*/  MUFU.TANH R8, R8 ;  /* 0x0000000800087308 */ /* 0x000e620000002400 */
[----:B------:R-:W-:Y:S01]  /*7e00*/  ULOP3.LUT UR11, UR10, 0x2400000, URZ, 0xfc, !UPT ;  /* 0x024000000a0b7892 */ /* 0x000fe2000f8efc3f */
[----:B------:R-:W2:Y:S01]  /*7e10*/  SHFL.IDX PT, R124, R128, RZ, 0x1c1f ;  /* 0x001c1fff807c7589 */ /* 0x000ea200000e0000 */
[----:B------:R-:W-:Y:S01]  /*7e20*/  ULOP3.LUT UR10, UR61, 0x10000, URZ, 0xfc, !UPT ;  /* 0x000100003d0a7892 */ /* 0x000fe2000f8efc3f */
[----:B------:R-:W-:Y:S01]  /*7e30*/  FMUL.FTZ R112, R112, UR5 ;  /* 0x0000000570707c20 */ /* 0x000fe20008410000 */
[----:B------:R-:W-:Y:S01]  /*7e40*/  UIMAD UR11, UR7, 0x6c0, UR11 ;  /* 0x000006c0070b78a4 */ /* 0x000fe2000f8e020b */
[----:B------:R-:W-:Y:S01]  /*7e50*/  FMUL.FTZ R116, R116, UR5 ;  /* 0x0000000574747c20 */ /* 0x000fe20008410000 */
[----:B------:R-:W-:Y:S01]  /*7e60*/  FMUL.FTZ R109, R109, UR5 ;  /* 0x000000056d6d7c20 */ /* 0x000fe20008410000 */
[----:B------:R-:W3:Y:S01]  /*7e70*/  MUFU.TANH R7, R7 ;  /* 0x0000000700077308 */ /* 0x000ee20000002400 */
[----:B------:R-:W-:Y:S01]  /*7e80*/  FMUL.FTZ R105, R105, UR5 ;  /* 0x0000000569697c20 */ /* 0x000fe20008410000 */
[----:B------:R-:W-:Y:S01]  /*7e90*/  UMOV UR32, UR10 ;  /* 0x0000000a00207c82 */ /* 0x000fe20008000000 */
[----:B------:R-:W-:Y:S01]  /*7ea0*/  FMUL.FTZ R104, R104, UR5 ;  /* 0x0000000568687c20 */ /* 0x000fe20008410000 */
[----:B------:R-:W-:Y:S01]  /*7eb0*/  UMOV UR34, UR11 ;  /* 0x0000000b00227c82 */ /* 0x000fe20008000000 */
[----:B------:R-:W-:Y:S01]  /*7ec0*/  FMUL.FTZ R108, R108, UR5 ;  /* 0x000000056c6c7c20 */ /* 0x000fe20008410000 */
[----:B------:R-:W-:Y:S01]  /*7ed0*/  HGMMA.64x96x16.F32.BF16 R24, gdesc[UR32].tnspB, R24, gsb0 ;  /* 0x41600000201879f0 */ /* 0x000fe20008001818 */
[----:B------:R-:W-:Y:S01]  /*7ee0*/  UIADD3 UR32, UR10, 0x180, URZ ;  /* 0x000001800a207890 */ /* 0x000fe2000fffe03f */
[----:B------:R-:W4:Y:S01]  /*7ef0*/  MUFU.TANH R10, R10 ;  /* 0x0000000a000a7308 */ /* 0x000f220000002400 */
[----:B------:R-:W-:Y:S01]  /*7f00*/  UIADD3 UR34, UR11, 0x40, URZ ;  /* 0x000000400b227890 */ /* 0x000fe2000fffe03f */
[----:B------:R-:W-:Y:S01]  /*7f10*/  FMUL.FTZ R101, R101, UR5 ;  /* 0x0000000565657c20 */ /* 0x000fe20008410000 */
[----:B------:R-:W-:Y:S01]  /*7f20*/  UMOV UR33, 0xc0000010 ;  /* 0xc000001000217882 */ /* 0x000fe20000000000 */
[----:B------:R-:W-:Y:S01]  /*7f30*/  UMOV UR35, 0x80000020 ;  /* 0x8000002000237882 */ /* 0x000fe20000000000 */
[----:B------:R-:W-:Y:S01]  /*7f40*/  FMUL.FTZ R97, R97, UR5 ;  /* 0x0000000561617c20 */ /* 0x000fe20008410000 */
[----:B------:R-:W-:Y:S01]  /*7f50*/  FMUL.FTZ R96, R96, UR5 ;  /* 0x0000000560607c20 */ /* 0x000fe20008410000 */
[----:B------:R-:W-:Y:S01]  /*7f60*/  FMUL.FTZ R100, R100, UR5 ;  /* 0x0000000564647c20 */ /* 0x000fe20008410000 */
[----:B------:R-:W5:Y:S01]  /*7f70*/  MUFU.TANH R15, R15 ;  /* 0x0000000f000f7308 */ /* 0x000f620000002400 */
[----:B------:R-:W-:Y:S01]  /*7f80*/  FMUL.FTZ R93, R93, UR5 ;  /* 0x000000055d5d7c20 */ /* 0x000fe20008410000 */
[----:B--2---:R-:W-:-:S02]  /*7f90*/  IMAD.IADD R124, R125, 0x1, R124 ;  /* 0x000000017d7c7824 */ /* 0x004fc400078e027c */
[----:B------:R-:W-:Y:S01]  /*7fa0*/  FMUL.FTZ R89, R89, UR5 ;  /* 0x0000000559597c20 */ /* 0x000fe20008410000 */
[----:B------:R-:W2:Y:S01]  /*7fb0*/  SHFL.IDX PT, R128, R128, 0x1, 0x1c1f ;  /* 0x003c1f0080807f89 */ /* 0x000ea200000e0000 */
[----:B------:R-:W-:Y:S01]  /*7fc0*/  FMUL.FTZ R88, R88, UR5 ;  /* 0x0000000558587c20 */ /* 0x000fe20008410000 */
[----:B------:R-:W-:Y:S01]  /*7fd0*/  FMUL.FTZ R92, R92, UR5 ;  /* 0x000000055c5c7c20 */ /* 0x000fe20008410000 */
[C---:B------:R-:W-:Y:S01]  /*7fe0*/  ISETP.GT.AND P6, PT, R124.reuse, 0x9, PT ;  /* 0x000000097c00780c */ /* 0x040fe20003fc4270 */
[----:B------:R-:W2:Y:S01]  /*7ff0*/  MUFU.TANH R13, R13 ;  /* 0x0000000d000d7308 */ /* 0x000ea20000002400 */
[----:B------:R-:W-:Y:S01]  /*8000*/  ISETP.GT.AND P4, PT, R124, 0x1, PT ;  /* 0x000000017c00780c */ /* 0x000fe20003f84270 */
[----:B------:R-:W-:Y:S01]  /*8010*/  FMUL.FTZ R81, R81, UR5 ;  /* 0x0000000551517c20 */ /* 0x000fe20008410000 */
[----:B0-----:R-:W-:Y:S01]  /*8020*/  FSEL R11, R11, -INF , P6 ;  /* 0xff8000000b0b7808 */ /* 0x001fe20003000000 */
[----:B------:R-:W-:Y:S01]  /*8030*/  FMUL.FTZ R80, R80, UR5 ;  /* 0x0000000550507c20 */ /* 0x000fe20008410000 */
[----:B------:R-:W-:Y:S01]  /*8040*/  ISETP.GT.AND P5, PT, R124, RZ, PT ;  /* 0x000000ff7c00720c */ /* 0x000fe20003fa4270 */
[----:B------:R-:W-:Y:S01]  /*8050*/  FMUL.FTZ R84, R84, UR5 ;  /* 0x0000000554547c20 */ /* 0x000fe20008410000 */
[----:B------:R-:W-:Y:S01]  /*8060*/  ISETP.GT.AND P3, PT, R124, 0x8, PT ;  /* 0x000000087c00780c */ /* 0x000fe20003f64270 */
[----:B------:R-:W0:Y:S01]  /*8070*/  MUFU.TANH R12, R12 ;  /* 0x0000000c000c7308 */ /* 0x000e220000002400 */
[----:B-1----:R-:W-:Y:S01]  /*8080*/  FSEL R8, R8, -INF , P4 ;  /* 0xff80000008087808 */ /* 0x002fe20002000000 */
[----:B------:R-:W-:Y:S01]  /*8090*/  FMUL.FTZ R9, R138, UR5 ;  /* 0x000000058a097c20 */ /* 0x000fe20008410000 */
[C---:B------:R-:W-:Y:S01]  /*80a0*/  ISETP.GT.AND P6, PT, R124.reuse, 0x19, PT ;  /* 0x000000197c00780c */ /* 0x040fe20003fc4270 */
[----:B------:R-:W-:Y:S01]  /*80b0*/  FMUL.FTZ R139, R139, UR5 ;  /* 0x000000058b8b7c20 */ /* 0x000fe20008410000 */
[----:B------:R-:W-:Y:S01]  /*80c0*/  ISETP.GT.AND P4, PT, R124, 0x11, PT ;  /* 0x000000117c00780c */ /* 0x000fe20003f84270 */
[----:B------:R-:W-:Y:S01]  /*80d0*/  FMUL.FTZ R142, R142, UR5 ;  /* 0x000000058e8e7c20 */ /* 0x000fe20008410000 */
[----:B---3--:R-:W-:Y:S01]  /*80e0*/  FSEL R7, R7, -INF , P5 ;  /* 0xff80000007077808 */ /* 0x008fe20002800000 */
[----:B------:R-:W1:Y:S01]  /*80f0*/  MUFU.TANH R14, R14 ;  /* 0x0000000e000e7308 */ /* 0x000e620000002400 */
[----:B----4-:R-:W-:Y:S01]  /*8100*/  FSEL R10, R10, -INF , P3 ;  /* 0xff8000000a0a7808 */ /* 0x010fe20001800000 */
[----:B------:R-:W-:Y:S01]  /*8110*/  FMUL.FTZ R143, R143, UR5 ;  /* 0x000000058f8f7c20 */ /* 0x000fe20008410000 */
[----:B-----5:R-:W-:Y:S01]  /*8120*/  FSEL R15, R15, -INF , P6 ;  /* 0xff8000000f0f7808 */ /* 0x020fe20003000000 */
[----:B--2---:R-:W-:Y:S01]  /*8130*/  IMAD.IADD R125, R125, 0x1, R128 ;  /* 0x000000017d7d7824 */ /* 0x004fe200078e0280 */
[----:B------:R-:W-:Y:S01]  /*8140*/  ISETP.GT.AND P5, PT, R124, 0x10, PT ;  /* 0x000000107c00780c */ /* 0x000fe20003fa4270 */
[----:B------:R-:W-:Y:S01]  /*8150*/  FMUL.FTZ R130, R130, UR5 ;  /* 0x0000000582827c20 */ /* 0x000fe20008410000 */
[C---:B------:R-:W-:Y:S01]  /*8160*/  ISETP.GT.AND P3, PT, R124.reuse, 0x18, PT ;  /* 0x000000187c00780c */ /* 0x040fe20003f64270 */
[----:B------:R-:W2:Y:S01]  /*8170*/  MUFU.TANH R121, R121 ;  /* 0x0000007900797308 */ /* 0x000ea20000002400 */
[----:B------:R-:W-:Y:S01]  /*8180*/  FSEL R13, R13, -INF , P4 ;  /* 0xff8000000d0d7808 */ /* 0x000fe20002000000 */
[----:B------:R-:W-:Y:S01]  /*8190*/  FMUL.FTZ R131, R131, UR5 ;  /* 0x0000000583837c20 */ /* 0x000fe20008410000 */
[----:B------:R-:W-:Y:S01]  /*81a0*/  ISETP.GT.AND P6, PT, R124, 0x29, PT ;  /* 0x000000297c00780c */ /* 0x000fe20003fc4270 */
[----:B------:R-:W-:Y:S01]  /*81b0*/  FMUL.FTZ R134, R134, UR5 ;  /* 0x0000000586867c20 */ /* 0x000fe20008410000 */
[----:B------:R-:W-:Y:S01]  /*81c0*/  ISETP.GT.AND P4, PT, R124, 0x21, PT ;  /* 0x000000217c00780c */ /* 0x000fe20003f84270 */
[----:B------:R-:W-:Y:S01]  /*81d0*/  FMUL.FTZ R135, R135, UR5 ;  /* 0x0000000587877c20 */ /* 0x000fe20008410000 */
[----:B0-----:R-:W-:Y:S01]  /*81e0*/  FSEL R12, R12, -INF , P5 ;  /* 0xff8000000c0c7808 */ /* 0x001fe20002800000 */
[----:B------:R-:W0:Y:S01]  /*81f0*/  MUFU.TANH R21, R21 ;  /* 0x0000001500157308 */ /* 0x000e220000002400 */
[----:B-1----:R-:W-:Y:S01]  /*8200*/  FSEL R14, R14, -INF , P3 ;  /* 0xff8000000e0e7808 */ /* 0x002fe20001800000 */
[----:B------:R-:W-:Y:S01]  /*8210*/  FMUL.FTZ R122, R122, UR5 ;  /* 0x000000057a7a7c20 */ /* 0x000fe20008410000 */
[C---:B------:R-:W-:Y:S01]  /*8220*/  ISETP.GT.AND P5, PT, R124.reuse, 0x20, PT ;  /* 0x000000207c00780c */ /* 0x040fe20003fa4270 */
[----:B------:R-:W-:Y:S01]  /*8230*/  FMUL.FTZ R123, R123, UR5 ;  /* 0x000000057b7b7c20 */ /* 0x000fe20008410000 */
[----:B------:R-:W-:Y:S01]  /*8240*/  ISETP.GT.AND P3, PT, R124, 0x28, PT ;  /* 0x000000287c00780c */ /* 0x000fe20003f64270 */
[----:B------:R-:W-:Y:S01]  /*8250*/  FMUL.FTZ R126, R126, UR5 ;  /* 0x000000057e7e7c20 */ /* 0x000fe20008410000 */
[----:B------:R-:W-:Y:S01]  /*8260*/  LOP3.LUT R22, R22, 0xfffffffb, RZ, 0xc0, !PT ;  /* 0xfffffffb16167812 */ /* 0x000fe200078ec0ff */
[----:B------:R-:W1:Y:S01]  /*8270*/  MUFU.TANH R20, R20 ;  /* 0x0000001400147308 */ /* 0x000e620000002400 */
[----:B--2---:R-:W-:Y:S01]  /*8280*/  FSEL R121, R121, -INF , P6 ;  /* 0xff80000079797808 */ /* 0x004fe20003000000 */
[----:B------:R-:W-:Y:S01]  /*8290*/  FMUL.FTZ R127, R127, UR5 ;  /* 0x000000057f7f7c20 */ /* 0x000fe20008410000 */
[----:B------:R-:W-:Y:S01]  /*82a0*/  ISETP.GT.AND P6, PT, R124, 0x39, PT ;  /* 0x000000397c00780c */ /* 0x000fe20003fc4270 */
[----:B------:R-:W-:Y:S01]  /*82b0*/  FMUL.FTZ R114, R114, UR5 ;  /* 0x0000000572727c20 */ /* 0x000fe20008410000 */
[----:B------:R-:W-:Y:S01]  /*82c0*/  @P0 LOP3.LUT R22, R22, 0x4, RZ, 0xfc, !PT ;  /* 0x0000000416160812 */ /* 0x000fe200078efcff */
[----:B------:R-:W-:Y:S01]  /*82d0*/  FMUL.FTZ R115, R115, UR5 ;  /* 0x0000000573737c20 */ /* 0x000fe20008410000 */
[----:B------:R-:W-:Y:S01]  /*82e0*/  ISETP.GT.AND P0, PT, R124, 0x80, PT ;  /* 0x000000807c00780c */ /* 0x000fe20003f04270 */
[----:B------:R-:W2:Y:S01]  /*82f0*/  MUFU.TANH R120, R120 ;  /* 0x0000007800787308 */ /* 0x000ea20000002400 */
[----:B0-----:R-:W-:Y:S01]  /*8300*/  FSEL R21, R21, -INF , P4 ;  /* 0xff80000015157808 */ /* 0x001fe20002000000 */
[----:B------:R-:W-:Y:S01]  /*8310*/  FMUL.FTZ R118, R118, UR5 ;  /* 0x0000000576767c20 */ /* 0x000fe20008410000 */
[----:B------:R-:W-:Y:S01]  /*8320*/  ISETP.GT.AND P4, PT, R124, 0x31, PT ;  /* 0x000000317c00780c */ /* 0x000fe20003f84270 */
[----:B------:R-:W-:Y:S01]  /*8330*/  FMUL.FTZ R119, R119, UR5 ;  /* 0x0000000577777c20 */ /* 0x000fe20008410000 */
[----:B------:R-:W-:Y:S01]  /*8340*/  LOP3.LUT R22, R22, 0xfffffffd, RZ, 0xc0, !PT ;  /* 0xfffffffd16167812 */ /* 0x000fe200078ec0ff */
[----:B------:R-:W-:Y:S01]  /*8350*/  FMUL.FTZ R106, R106, UR5 ;  /* 0x000000056a6a7c20 */ /* 0x000fe20008410000 */
[----:B------:R-:W-:Y:S01]  /*8360*/  FMUL.FTZ R107, R107, UR5 ;  /* 0x000000056b6b7c20 */ /* 0x000fe20008410000 */
[----:B------:R-:W0:Y:S01]  /*8370*/  MUFU.TANH R117, R117 ;  /* 0x0000007500757308 */ /* 0x000e220000002400 */
[----:B-1----:R-:W-:Y:S01]  /*8380*/  FSEL R20, R20, -INF , P5 ;  /* 0xff80000014147808 */ /* 0x002fe20002800000 */
[----:B------:R-:W-:Y:S01]  /*8390*/  FMUL.FTZ R110, R110, UR5 ;  /* 0x000000056e6e7c20 */ /* 0x000fe20008410000 */
[----:B------:R-:W-:Y:S01]  /*83a0*/  ISETP.GT.AND P5, PT, R124, 0x30, PT ;  /* 0x000000307c00780c */ /* 0x000fe20003fa4270 */
[----:B------:R-:W-:Y:S01]  /*83b0*/  FMUL.FTZ R111, R111, UR5 ;  /* 0x000000056f6f7c20 */ /* 0x000fe20008410000 */
[----:B------:R-:W-:Y:S01]  /*83c0*/  FMUL.FTZ R98, R98, UR5 ;  /* 0x0000000562627c20 */ /* 0x000fe20008410000 */
[----:B------:R-:W-:Y:S01]  /*83d0*/  FMUL.FTZ R99, R99, UR5 ;  /* 0x0000000563637c20 */ /* 0x000fe20008410000 */
[----:B------:R-:W-:Y:S01]  /*83e0*/  FMUL.FTZ R102, R102, UR5 ;  /* 0x0000000566667c20 */ /* 0x000fe20008410000 */
[----:B------:R-:W1:Y:S01]  /*83f0*/  MUFU.TANH R113, R113 ;  /* 0x0000007100717308 */ /* 0x000e620000002400 */
[----:B--2---:R-:W-:Y:S01]  /*8400*/  FSEL R120, R120, -INF , P3 ;  /* 0xff80000078787808 */ /* 0x004fe20001800000 */
[----:B------:R-:W-:Y:S01]  /*8410*/  FMUL.FTZ R103, R103, UR5 ;  /* 0x0000000567677c20 */ /* 0x000fe20008410000 */
[----:B------:R-:W-:Y:S01]  /*8420*/  ISETP.GT.AND P3, PT, R124, 0x38, PT ;  /* 0x000000387c00780c */ /* 0x000fe20003f64270 */
[----:B------:R-:W-:Y:S01]  /*8430*/  FMUL.FTZ R90, R90, UR5 ;  /* 0x000000055a5a7c20 */ /* 0x000fe20008410000 */
[----:B------:R-:W-:Y:S01]  /*8440*/  FMUL.FTZ R91, R91, UR5 ;  /* 0x000000055b5b7c20 */ /* 0x000fe20008410000 */
[----:B------:R-:W-:Y:S01]  /*8450*/  FMUL.FTZ R94, R94, UR5 ;  /* 0x000000055e5e7c20 */ /* 0x000fe20008410000 */
[----:B------:R-:W-:Y:S01]  /*8460*/  FMUL.FTZ R95, R95, UR5 ;  /* 0x000000055f5f7c20 */ /* 0x000fe20008410000 */
[----:B------:R-:W2:Y:S01]  /*8470*/  MUFU.TANH R112, R112 ;  /* 0x0000007000707308 */ /* 0x000ea20000002400 */
[----:B0-----:R-:W-:Y:S01]  /*8480*/  FSEL R117, R117, -INF , P6 ;  /* 0xff80000075757808 */ /* 0x001fe20003000000 */
[----:B------:R-:W-:Y:S01]  /*8490*/  FMUL.FTZ R82, R82, UR5 ;  /* 0x0000000552527c20 */ /* 0x000fe20008410000 */
[----:B------:R-:W-:Y:S01]  /*84a0*/  ISETP.GT.AND P6, PT, R124, 0x49, PT ;  /* 0x000000497c00780c */ /* 0x000fe20003fc4270 */
[----:B------:R-:W-:Y:S01]  /*84b0*/  FMUL.FTZ R83, R83, UR5 ;  /* 0x0000000553537c20 */ /* 0x000fe20008410000 */
[----:B------:R-:W-:Y:S01]  /*84c0*/  FMUL.FTZ R86, R86, UR5 ;  /* 0x0000000556567c20 */ /* 0x000fe20008410000 */
[----:B------:R-:W-:Y:S01]  /*84d0*/  FMUL.FTZ R87, R87, UR5 ;  /* 0x0000000557577c20 */ /* 0x000fe20008410000 */
[----:B------:R-:W-:Y:S01]  /*84e0*/  FMUL.FTZ R74, R74, UR5 ;  /* 0x000000054a4a7c20 */ /* 0x000fe20008410000 */
[----:B------:R-:W0:Y:S01]  /*84f0*/  MUFU.TANH R116, R116 ;  /* 0x0000007400747308 */ /* 0x000e220000002400 */
[----:B-1----:R-:W-:Y:S01]  /*8500*/  FSEL R113, R113, -INF , P4 ;  /* 0xff80000071717808 */ /* 0x002fe20002000000 */
[----:B------:R-:W-:Y:S01]  /*8510*/  FMUL.FTZ R75, R75, UR5 ;  /* 0x000000054b4b7c20 */ /* 0x000fe20008410000 */
[----:B------:R-:W-:Y:S01]  /*8520*/  ISETP.GT.AND P4, PT, R124, 0x41, PT ;  /* 0x000000417c00780c */ /* 0x000fe20003f84270 */
[----:B------:R-:W-:-:S02]  /*8530*/  WARPGROUP.DEPBAR.LE gsb0, 0x0 ;  /* 0x00008000000079c5 */ /* 0x000fc40000010000 */
[----:B------:R-:W-:Y:S01]  /*8540*/  WARPGROUP.ARRIVE ;  /* 0x00000000000079c5 */ /* 0x000fe20000000000 */
[----:B------:R-:W-:Y:S01]  /*8550*/  FMUL.FTZ R78, R78, UR5 ;  /* 0x000000054e4e7c20 */ /* 0x000fe20008410000 */
[----:B------:R-:W1:Y:S01]  /*8560*/  MUFU.TANH R109, R109 ;  /* 0x0000006d006d7308 */ /* 0x000e620000002400 */
[----:B--2---:R-:W-:Y:S01]  /*8570*/  FSEL R112, R112, -INF , P5 ;  /* 0xff80000070707808 */ /* 0x004fe20002800000 */
[----:B------:R-:W-:Y:S01]  /*8580*/  FMUL.FTZ R79, R79, UR5 ;  /* 0x000000054f4f7c20 */ /* 0x000fe20008410000 */
[----:B------:R-:W-:Y:S01]  /*8590*/  ISETP.GT.AND P5, PT, R124, 0x40, PT ;  /* 0x000000407c00780c */ /* 0x000fe20003fa4270 */
[----:B------:R-:W-:Y:S01]  /*85a0*/  HGMMA.64x96x16.F32.BF16 R24, gdesc[UR32].tnspB, R24, gsb0 ;  /* 0x41600000201879f0 */ /* 0x000fe20008001818 */
[----:B------:R-:W-:Y:S01]  /*85b0*/  UIADD3 UR32, UR10, 0x300, URZ ;  /* 0x000003000a207890 */ /* 0x000fe2000fffe03f */
[----:B------:R-:W-:Y:S01]  /*85c0*/  FMUL.FTZ R85, R85, UR5 ;  /* 0x0000000555557c20 */ /* 0x000fe20008410000 */
[----:B------:R-:W-:Y:S01]  /*85d0*/  UIADD3 UR34, UR11, 0x80, URZ ;  /* 0x000000800b227890 */ /* 0x000fe2000fffe03f */
[----:B------:R-:W2:Y:S01]  /*85e0*/  MUFU.TANH R105, R105 ;  /* 0x0000006900697308 */ /* 0x000ea20000002400 */
[----:B------:R-:W-:Y:S01]  /*85f0*/  UMOV UR33, 0xc0000010 ;  /* 0xc000001000217882 */ /* 0x000fe20000000000 */
[----:B------:R-:W-:Y:S01]  /*8600*/  UMOV UR35, 0x80000020 ;  /* 0x8000002000237882 */ /* 0x000fe20000000000 */
[----:B0-----:R-:W-:Y:S01]  /*8610*/  FSEL R116, R116, -INF , P3 ;  /* 0xff80000074747808 */ /* 0x001fe20001800000 */
[----:B------:R-:W-:Y:S01]  /*8620*/  ULDC UR4, c[0x0][0x988] ;  /* 0x0002620000047ab9 */ /* 0x000fe20000000800 */
[----:B------:R-:W-:Y:S01]  /*8630*/  ISETP.GT.AND P3, PT, R124, 0x48, PT ;  /* 0x000000487c00780c */ /* 0x000fe20003f64270 */
[----:B------:R-:W-:Y:S01]  /*8640*/  FMUL.FTZ R72, R72, UR5 ;  /* 0x0000000548487c20 */ /* 0x000fe20008410000 */
[----:B------:R-:W-:Y:S01]  /*8650*/  FMUL.FTZ R76, R76, UR5 ;  /* 0x000000054c4c7c20 */ /* 0x000fe20008410000 */
[----:B------:R-:W0:Y:S01]  /*8660*/  MUFU.TANH R104, R104 ;  /* 0x0000006800687308 */ /* 0x000e220000002400 */
[----:B-1----:R-:W-:Y:S01]  /*8670*/  FSEL R109, R109, -INF , P6 ;  /* 0xff8000006d6d7808 */ /* 0x002fe20003000000 */
[----:B------:R-:W-:Y:S01]  /*8680*/  FMUL.FTZ R77, R77, UR5 ;  /* 0x000000054d4d7c20 */ /* 0x000fe20008410000 */
[----:B------:R-:W-:Y:S01]  /*8690*/  ISETP.GT.AND P6, PT, R124, 0x59, PT ;  /* 0x000000597c00780c */ /* 0x000fe20003fc4270 */
[----:B------:R-:W1:Y:S01]  /*86a0*/  S2R R138, SR_TID.X ;  /* 0x00000000008a7919 */ /* 0x000e620000002100 */
[----:B------:R-:W-:Y:S01]  /*86b0*/  R2UR UR14, R6 ;  /* 0x00000000060e72ca */ /* 0x000fe200000e0000 */
[----:B------:R-:W-:-:S02]  /*86c0*/  UMOV UR39, UR60 ;  /* 0x0000003c00277c82 */ /* 0x000fc40008000000 */
[----:B------:R-:W3:Y:S01]  /*86d0*/  MUFU.TANH R108, R108 ;  /* 0x0000006c006c7308 */ /* 0x000ee20000002400 */
[----:B--2---:R-:W-:Y:S02]  /*86e0*/  FSEL R105, R105, -INF , P4 ;  /* 0xff80000069697808 */ /* 0x004fe40002000000 */
[----:B------:R-:W-:-:S05]  /*86f0*/  ISETP.GT.AND P4, PT, R124, 0x51, PT ;  /* 0x000000517c00780c */ /* 0x000fca0003f84270 */
[----:B------:R-:W2:Y:S01]  /*8700*/  MUFU.TANH R101, R101 ;  /* 0x0000006500657308 */ /* 0x000ea20000002400 */
[----:B0-----:R-:W-:Y:S01]  /*8710*/  FSEL R104, R104, -INF , P5 ;  /* 0xff80000068687808 */ /* 0x001fe20002800000 */
[----:B------:R-:W-:Y:S01]  /*8720*/  UISETP.GT.AND UP1, UPT, UR38, UR14, UPT ;  /* 0x0000000e2600728c */ /* 0x000fe2000bf24270 */
[----:B------:R-:W-:-:S05]  /*8730*/  ISETP.GT.AND P5, PT, R124, 0x50, PT ;  /* 0x000000507c00780c */ /* 0x000fca0003fa4270 */
[----:B------:R-:W0:Y:S01]  /*8740*/  MUFU.TANH R97, R97 ;  /* 0x0000006100617308 */ /* 0x000e220000002400 */
[----:B---3--:R-:W-:Y:S02]  /*8750*/  FSEL R108, R108, -INF , P3 ;  /* 0xff8000006c6c7808 */ /* 0x008fe40001800000 */
[----:B------:R-:W-:-:S05]  /*8760*/  ISETP.GT.AND P3, PT, R124, 0x58, PT ;  /* 0x000000587c00780c */ /* 0x000fca0003f64270 */
[----:B------:R-:W3:Y:S01]  /*8770*/  MUFU.TANH R96, R96 ;  /* 0x0000006000607308 */ /* 0x000ee20000002400 */
[----:B--2---:R-:W-:Y:S02]  /*8780*/  FSEL R101, R101, -INF , P6 ;  /* 0xff80000065657808 */ /* 0x004fe40003000000 */
[----:B------:R-:W-:Y:S02]  /*8790*/  ISETP.GT.AND P6, PT, R124, 0x69, PT ;  /* 0x000000697c00780c */ /* 0x000fe40003fc4270 */
[----:B-1----:R-:W-:-:S03]  /*87a0*/  SHF.R.U32.HI R137, RZ, 0x7, R138 ;  /* 0x00000007ff897819 */ /* 0x002fc6000001168a */
[----:B------:R-:W1:Y:S01]  /*87b0*/  MUFU.TANH R100, R100 ;  /* 0x0000006400647308 */ /* 0x000e620000002400 */
[----:B0-----:R-:W-:Y:S02]  /*87c0*/  FSEL R97, R97, -INF , P4 ;  /* 0xff80000061617808 */ /* 0x001fe40002000000 */
[----:B------:R-:W-:-:S05]  /*87d0*/  ISETP.GT.AND P4, PT, R124, 0x61, PT ;  /* 0x000000617c00780c */ /* 0x000fca0003f84270 */
[----:B------:R-:W0:Y:S01]  /*87e0*/  MUFU.TANH R93, R93 ;  /* 0x0000005d005d7308 */ /* 0x000e220000002400 */
[----:B---3--:R-:W-:Y:S02]  /*87f0*/  FSEL R96, R96, -INF , P5 ;  /* 0xff80000060607808 */ /* 0x008fe40002800000 */
[----:B------:R-:W-:-:S05]  /*8800*/  ISETP.GT.AND P5, PT, R124, 0x60, PT ;  /* 0x000000607c00780c */ /* 0x000fca0003fa4270 */
[----:B------:R-:W2:Y:S01]  /*8810*/  MUFU.TANH R89, R89 ;  /* 0x0000005900597308 */ /* 0x000ea20000002400 */
[----:B-1----:R-:W-:Y:S02]  /*8820*/  FSEL R100, R100, -INF , P3 ;  /* 0xff80000064647808 */ /* 0x002fe40001800000 */
[----:B------:R-:W-:-:S05]  /*8830*/  ISETP.GT.AND P3, PT, R124, 0x68, PT ;  /* 0x000000687c00780c */ /* 0x000fca0003f64270 */
[----:B------:R-:W1:Y:S01]  /*8840*/  MUFU.TANH R88, R88 ;  /* 0x0000005800587308 */ /* 0x000e620000002400 */
[----:B0-----:R-:W-:Y:S02]  /*8850*/  FSEL R93, R93, -INF , P6 ;  /* 0xff8000005d5d7808 */ /* 0x001fe40003000000 */
[----:B------:R-:W-:-:S05]  /*8860*/  ISETP.GT.AND P6, PT, R124, 0x79, PT ;  /* 0x000000797c00780c */ /* 0x000fca0003fc4270 */
[----:B------:R-:W0:Y:S01]  /*8870*/  MUFU.TANH R92, R92 ;  /* 0x0000005c005c7308 */ /* 0x000e220000002400 */
[----:B--2---:R-:W-:Y:S02]  /*8880*/  FSEL R89, R89, -INF , P4 ;  /* 0xff80000059597808 */ /* 0x004fe40002000000 */
[----:B------:R-:W-:-:S05]  /*8890*/  ISETP.GT.AND P4, PT, R124, 0x71, PT ;  /* 0x000000717c00780c */ /* 0x000fca0003f84270 */
[----:B------:R-:W2:Y:S01]  /*88a0*/  MUFU.TANH R81, R81 ;  /* 0x0000005100517308 */ /* 0x000ea20000002400 */
[----:B-1----:R-:W-:Y:S02]  /*88b0*/  FSEL R88, R88, -INF , P5 ;  /* 0xff80000058587808 */ /* 0x002fe40002800000 */
[----:B------:R-:W-:Y:S02]  /*88c0*/  ISETP.GT.AND P5, PT, R124, 0x70, PT ;  /* 0x000000707c00780c */ /* 0x000fe40003fa4270 */
[----:B------:R-:W-:Y:S02]  /*88d0*/  @P6 LOP3.LUT R22, R22, 0x2, RZ, 0xfc, !PT ;  /* 0x0000000216166812 */ /* 0x000fe400078efcff */
[----:B------:R-:W-:Y:S01]  /*88e0*/  ISETP.GT.AND P6, PT, R125, RZ, PT ;  /* 0x000000ff7d00720c */ /* 0x000fe20003fc4270 */
[----:B------:R-:W1:Y:S01]  /*88f0*/  MUFU.TANH R80, R80 ;  /* 0x0000005000507308 */ /* 0x000e620000002400 */
[----:B0-----:R-:W-:Y:S01]  /*8900*/  FSEL R92, R92, -INF , P3 ;  /* 0xff8000005c5c7808 */ /* 0x001fe20001800000 */
[----:B------:R-:W-:-:S02]  /*8910*/  WARPGROUP.DEPBAR.LE gsb0, 0x0 ;  /* 0x00008000000079c5 */ /* 0x000fc40000010000 */
[----:B------:R-:W-:Y:S01]  /*8920*/  WARPGROUP.ARRIVE ;  /* 0x00000000000079c5 */ /* 0x000fe20000000000 */
[----:B------:R-:W-:-:S03]  /*8930*/  ISETP.GT.AND P3, PT, R124, 0x78, PT ;  /* 0x000000787c00780c */ /* 0x000fc60003f64270 */
[----:B------:R-:W0:Y:S01]  /*8940*/  MUFU.TANH R84, R84 ;  /* 0x0000005400547308 */ /* 0x000e220000002400 */
[----:B--2---:R-:W-:Y:S01]  /*8950*/  FSEL R128, R81, -INF , P4 ;  /* 0xff80000051807808 */ /* 0x004fe20002000000 */
[----:B------:R-:W-:Y:S01]  /*8960*/  HGMMA.64x96x16.F32.BF16 R24, gdesc[UR32].tnspB, R24, gsb0 ;  /* 0x41600000201879f0 */ /* 0x000fe20008001818 */
[----:B------:R-:W-:Y:S01]  /*8970*/  ISETP.GT.AND P4, PT, R124, 0x88, PT ;  /* 0x000000887c00780c */ /* 0x000fe20003f84270 */
[----:B------:R-:W-:Y:S02]  /*8980*/  UIADD3 UR32, UR10, 0x480, URZ ;  /* 0x000004800a207890 */ /* 0x000fe4000fffe03f */
[----:B------:R-:W-:Y:S02]  /*8990*/  UIADD3 UR34, UR11, 0xc0, URZ ;  /* 0x000000c00b227890 */ /* 0x000fe4000fffe03f */
[----:B------:R-:W2:Y:S01]  /*89a0*/  MUFU.TANH R9, R9 ;  /* 0x0000000900097308 */ /* 0x000ea20000002400 */
[----:B-1----:R-:W-:Y:S01]  /*89b0*/  FSEL R80, R80, -INF , P5 ;  /* 0xff80000050507808 */ /* 0x002fe20002800000 */
[----:B------:R-:W-:Y:S01]  /*89c0*/  UMOV UR33, 0xc0000010 ;  /* 0xc000001000217882 */ /* 0x000fe20000000000 */
[----:B------:R-:W-:Y:S01]  /*89d0*/  ISETP.GT.AND P5, PT, R124, 0x81, PT ;  /* 0x000000817c00780c */ /* 0x000fe20003fa4270 */
[----:B------:R-:W-:-:S04]  /*89e0*/  UMOV UR35, 0x80000020 ;  /* 0x8000002000237882 */ /* 0x000fc80000000000 */
        /* <DEDUP_REMOVED lines=32> */
[C---:B------:R-:W-:Y:S01]  /*8bf0*/  ISETP.GT.AND P6, PT, R125.reuse, 0x28, PT ;  /* 0x000000287d00780c */ /* 0x040fe20003fc4270 */
[----:B------:R-:W-:Y:S02]  /*8c00*/  WARPGROUP.DEPBAR.LE gsb0, 0x0 ;  /* 0x00008000000079c5 */ /* 0x000fe40000010000 */
[----:B------:R-:W-:Y:S02]  /*8c10*/  WARPGROUP.ARRIVE ;  /* 0x00000000000079c5 */ /* 0x000fe40000000000 */
[----:B------:R-:W2:Y:S01]  /*8c20*/  MUFU.TANH R114, R114 ;  /* 0x0000007200727308 */ /* 0x000ea20000002400 */
[----:B-1----:R-:W-:Y:S02]  /*8c30*/  FSEL R126, R126, -INF , P6 ;  /* 0xff8000007e7e7808 */ /* 0x002fe40003000000 */
[----:B------:R-:W-:Y:S01]  /*8c40*/  ISETP.GT.AND P6, PT, R125, 0x29, PT ;  /* 0x000000297d00780c */ /* 0x000fe20003fc4270 */
[----:B------:R-:W-:Y:S01]  /*8c50*/  HGMMA.64x96x16.F32.BF16 R24, gdesc[UR32].tnspB, R24, gsb0 ;  /* 0x41600000201879f0 */ /* 0x000fe20008001818 */
[----:B------:R-:W-:-:S02]  /*8c60*/  UIADD3 UR32, UR10, 0x600, URZ ;  /* 0x000006000a207890 */ /* 0x000fc4000fffe03f */
[----:B0-----:R-:W-:Y:S01]  /*8c70*/  FSEL R127, R127, -INF , P6 ;  /* 0xff8000007f7f7808 */ /* 0x001fe20003000000 */
[----:B------:R-:W0:Y:S01]  /*8c80*/  MUFU.TANH R115, R115 ;  /* 0x0000007300737308 */ /* 0x000e220000002400 */
[----:B------:R-:W-:Y:S01]  /*8c90*/  ISETP.GT.AND P6, PT, R125, 0x30, PT ;  /* 0x000000307d00780c */ /* 0x000fe20003fc4270 */
[----:B------:R-:W-:Y:S01]  /*8ca0*/  UIADD3 UR34, UR11, 0x100, URZ ;  /* 0x000001000b227890 */ /* 0x000fe2000fffe03f */
[----:B------:R-:W-:Y:S01]  /*8cb0*/  UMOV UR33, 0xc0000010 ;  /* 0xc000001000217882 */ /* 0x000fe20000000000 */
[----:B------:R-:W-:-:S04]  /*8cc0*/  UMOV UR35, 0x80000020 ;  /* 0x8000002000237882 */ /* 0x000fc80000000000 */
[----:B------:R-:W1:Y:S01]  /*8cd0*/  MUFU.TANH R118, R118 ;  /* 0x0000007600767308 */ /* 0x000e620000002400 */
[----:B--2---:R-:W-:Y:S02]  /*8ce0*/  FSEL R114, R114, -INF , P6 ;  /* 0xff80000072727808 */ /* 0x004fe40003000000 */
[----:B------:R-:W-:-:S05]  /*8cf0*/  ISETP.GT.AND P6, PT, R125, 0x31, PT ;  /* 0x000000317d00780c */ /* 0x000fca0003fc4270 */
        /* <DEDUP_REMOVED lines=32> */
[C---:B------:R-:W-:Y:S01]  /*8f00*/  ISETP.GT.AND P6, PT, R125.reuse, 0x60, PT ;  /* 0x000000607d00780c */ /* 0x040fe20003fc4270 */
[----:B------:R-:W-:Y:S02]  /*8f10*/  WARPGROUP.DEPBAR.LE gsb0, 0x0 ;  /* 0x00008000000079c5 */ /* 0x000fe40000010000 */
[----:B------:R-:W-:Y:S02]  /*8f20*/  WARPGROUP.ARRIVE ;  /* 0x00000000000079c5 */ /* 0x000fe40000000000 */
[----:B------:R-:W1:Y:S01]  /*8f30*/  MUFU.TANH R94, R94 ;  /* 0x0000005e005e7308 */ /* 0x000e620000002400 */
[----:B--2---:R-:W-:Y:S02]  /*8f40*/  FSEL R90, R90, -INF , P6 ;  /* 0xff8000005a5a7808 */ /* 0x004fe40003000000 */
[----:B------:R-:W-:Y:S01]  /*8f50*/  ISETP.GT.AND P6, PT, R125, 0x61, PT ;  /* 0x000000617d00780c */ /* 0x000fe20003fc4270 */
[----:B------:R-:W-:Y:S01]  /*8f60*/  HGMMA.64x96x16.F32.BF16 R24, gdesc[UR32].tnspB, R24, gsb0 ;  /* 0x41600000201879f0 */ /* 0x000fe20008001818 */
[----:B------:R-:W-:-:S02]  /*8f70*/  UIADD3 UR32, UR10, 0x780, URZ ;  /* 0x000007800a207890 */ /* 0x000fc4000fffe03f */
[----:B------:R-:W-:Y:S01]  /*8f80*/  UIADD3 UR34, UR11, 0x140, URZ ;  /* 0x000001400b227890 */ /* 0x000fe2000fffe03f */
[----:B------:R-:W2:Y:S01]  /*8f90*/  MUFU.TANH R95, R95 ;  /* 0x0000005f005f7308 */ /* 0x000ea20000002400 */
[----:B0-----:R-:W-:Y:S01]  /*8fa0*/  FSEL R91, R91, -INF , P6 ;  /* 0xff8000005b5b7808 */ /* 0x001fe20003000000 */
[----:B------:R-:W-:Y:S01]  /*8fb0*/  UMOV UR33, 0xc0000010 ;  /* 0xc000001000217882 */ /* 0x000fe20000000000 */
[----:B------:R-:W-:Y:S01]  /*8fc0*/  ISETP.GT.AND P6, PT, R125, 0x68, PT ;  /* 0x000000687d00780c */ /* 0x000fe20003fc4270 */
[----:B------:R-:W-:-:S04]  /*8fd0*/  UMOV UR35, 0x80000020 ;  /* 0x8000002000237882 */ /* 0x000fc80000000000 */
        /* <DEDUP_REMOVED lines=20> */
[----:B------:R-:W-:Y:S02]  /*9120*/  FMNMX.FTZ R74, R9, R5, !PT ;  /* 0x00000005094a7209 */ /* 0x000fe40007810000 */
[----:B------:R-:W-:Y:S02]  /*9130*/  ISETP.GT.AND P6, PT, R125, 0x81, PT ;  /* 0x000000817d00780c */ /* 0x000fe40003fc4270 */
[----:B------:R-:W-:Y:S01]  /*9140*/  FMNMX.FTZ R74, R81, R74, !PT ;  /* 0x0000004a514a7209 */ /* 0x000fe20007810000 */
[----:B------:R-:W1:Y:S01]  /*9150*/  MUFU.TANH R79, R79 ;  /* 0x0000004f004f7308 */ /* 0x000e620000002400 */
[----:B--2---:R-:W-:Y:S02]  /*9160*/  FSEL R75, R75, -INF , P6 ;  /* 0xff8000004b4b7808 */ /* 0x004fe40003000000 */
[----:B------:R-:W-:-:S02]  /*9170*/  FMNMX.FTZ R74, R124, R74, !PT ;  /* 0x0000004a7c4a7209 */ /* 0x000fc40007810000 */
[----:B------:R-:W-:Y:S02]  /*9180*/  ISETP.GT.AND P6, PT, R125, 0x88, PT ;  /* 0x000000887d00780c */ /* 0x000fe40003fc4270 */
[----:B------:R-:W-:Y:S01]  /*9190*/  FMNMX.FTZ R74, R129, R74, !PT ;  /* 0x0000004a814a7209 */ /* 0x000fe20007810000 */
[----:B------:R-:W2:Y:S01]  /*91a0*/  MUFU.TANH R77, R77 ;  /* 0x0000004d004d7308 */ /* 0x000ea20000002400 */
[----:B0-----:R-:W-:Y:S02]  /*91b0*/  FSEL R78, R78, -INF , P6 ;  /* 0xff8000004e4e7808 */ /* 0x001fe40003000000 */
[----:B------:R-:W-:Y:S02]  /*91c0*/  FMNMX.FTZ R74, R130, R74, !PT ;  /* 0x0000004a824a7209 */ /* 0x000fe40007810000 */
[----:B------:R-:W-:Y:S02]  /*91d0*/  ISETP.GT.AND P6, PT, R125, 0x89, PT ;  /* 0x000000897d00780c */ /* 0x000fe40003fc4270 */
[----:B------:R-:W-:-:S02]  /*91e0*/  FMNMX.FTZ R74, R131, R74, !PT ;  /* 0x0000004a834a7209 */ /* 0x000fc40007810000 */
[----:B-1----:R-:W-:Y:S02]  /*91f0*/  FSEL R79, R79, -INF , P6 ;  /* 0xff8000004f4f7808 */ /* 0x002fe40003000000 */
[----:B------:R-:W-:-:S04]  /*9200*/  FMNMX.FTZ R74, R132, R74, !PT ;  /* 0x0000004a844a7209 */ /* 0x000fc80007810000 */
[----:B------:R-:W-:Y:S02]  /*9210*/  FMNMX.FTZ R74, R133, R74, !PT ;  /* 0x0000004a854a7209 */ /* 0x000fe40007810000 */
[----:B--2---:R-:W-:Y:S02]  /*9220*/  FSEL R77, R77, -INF , P3 ;  /* 0xff8000004d4d7808 */ /* 0x004fe40001800000 */
[----:B------:R-:W-:-:S04]  /*9230*/  FMNMX.FTZ R74, R122, R74, !PT ;  /* 0x0000004a7a4a7209 */ /* 0x000fc80007810000 */
[----:B------:R-:W-:Y:S01]  /*9240*/  FMNMX.FTZ R74, R123, R74, !PT ;  /* 0x0000004a7b4a7209 */ /* 0x000fe20007810000 */
[----:B------:R-:W-:-:S03]  /*9250*/  WARPGROUP.DEPBAR.LE gsb0, 0x0 ;  /* 0x00008000000079c5 */ /* 0x000fc60000010000 */
[----:B------:R-:W-:Y:S01]  /*9260*/  FMNMX.FTZ R74, R126, R74, !PT ;  /* 0x0000004a7e4a7209 */ /* 0x000fe20007810000 */
[----:B------:R-:W-:-:S03]  /*9270*/  WARPGROUP.ARRIVE ;  /* 0x00000000000079c5 */ /* 0x000fc60000000000 */
[----:B------:R-:W-:-:S03]  /*9280*/  FMNMX.FTZ R74, R127, R74, !PT ;  /* 0x0000004a7f4a7209 */ /* 0x000fc60007810000 */
[----:B------:R-:W-:Y:S01]  /*9290*/  HGMMA.64x96x16.F32.BF16 R24, gdesc[UR32].tnspB, R24, gsb0 ;  /* 0x41600000201879f0 */ /* 0x000fe20008001818 */
[----:B------:R-:W-:Y:S01]  /*92a0*/  FMNMX.FTZ R74, R114, R74, !PT ;  /* 0x0000004a724a7209 */ /* 0x000fe20007810000 */
[----:B------:R-:W-:Y:S02]  /*92b0*/  UIADD3 UR32, UR10, 0x900, URZ ;  /* 0x000009000a207890 */ /* 0x000fe4000fffe03f */
[----:B------:R-:W-:Y:S01]  /*92c0*/  UIADD3 UR34, UR11, 0x180, URZ ;  /* 0x000001800b227890 */ /* 0x000fe2000fffe03f */
[----:B------:R-:W-:Y:S01]  /*92d0*/  FMNMX.FTZ R74, R115, R74, !PT ;  /* 0x0000004a734a7209 */ /* 0x000fe20007810000 */
[----:B------:R-:W-:Y:S01]  /*92e0*/  UMOV UR33, 0xc0000010 ;  /* 0xc000001000217882 */ /* 0x000fe20000000000 */
[----:B------:R-:W-:Y:S02]  /*92f0*/  UMOV UR35, 0x80000020 ;  /* 0x8000002000237882 */ /* 0x000fe40000000000 */
        /* <DEDUP_REMOVED lines=22> */
[----:B------:R-:W0:Y:S01]  /*9460*/  SHFL.BFLY PT, R125, R74, 0x2, 0x1f ;  /* 0x0c401f004a7d7f89 */ /* 0x000e2200000e0000 */
[----:B------:R-:W-:Y:S02]  /*9470*/  WARPGROUP.DEPBAR.LE gsb0, 0x0 ;  /* 0x00008000000079c5 */ /* 0x000fe40000010000 */
[----:B------:R-:W-:-:S06]  /*9480*/  WARPGROUP.ARRIVE ;  /* 0x00000000000079c5 */ /* 0x000fcc0000000000 */
[----:B------:R-:W-:Y:S01]  /*9490*/  HGMMA.64x96x16.F32.BF16 R24, gdesc[UR32].tnspB, R24, gsb0 ;  /* 0x41600000201879f0 */ /* 0x000fe20008001818 */
[----:B------:R-:W-:Y:S02]  /*94a0*/  UIADD3 UR32, UR10, 0xa80, URZ ;  /* 0x00000a800a207890 */ /* 0x000fe4000fffe03f */
[----:B------:R-:W-:Y:S01]  /*94b0*/  UIADD3 UR34, UR11, 0x1c0, URZ ;  /* 0x000001c00b227890 */ /* 0x000fe2000fffe03f */
[----:B------:R-:W-:Y:S01]  /*94c0*/  UMOV UR33, 0xc0000010 ;  /* 0xc000001000217882 */ /* 0x000fe20000000000 */
[----:B------:R-:W-:Y:S01]  /*94d0*/  UMOV UR35, 0x80000020 ;  /* 0x8000002000237882 */ /* 0x000fe20000000000 */
[----:B0-----:R-:W-:-:S05]  /*94e0*/  FMNMX.FTZ R74, R74, R125, !PT ;  /* 0x0000007d4a4a7209 */ /* 0x001fca0007810000 */
[----:B------:R-:W0:Y:S02]  /*94f0*/  SHFL.BFLY PT, R125, R74, 0x1, 0x1f ;  /* 0x0c201f004a7d7f89 */ /* 0x000e2400000e0000 */
[----:B0-----:R-:W-:-:S04]  /*9500*/  FMNMX.FTZ R74, R74, R125, !PT ;  /* 0x0000007d4a4a7209 */ /* 0x001fc80007810000 */
[C---:B------:R-:W-:Y:S01]  /*9510*/  FSETP.NEU.FTZ.AND P6, PT, R74.reuse, -INF , PT ;  /* 0xff8000004a00780b */ /* 0x040fe20003fdd000 */
[----:B------:R-:W-:-:S03]  /*9520*/  FMUL.FTZ R136, R74, UR4 ;  /* 0x000000044a887c20 */ /* 0x000fc60008410000 */
[----:B------:R-:W-:Y:S02]  /*9530*/  FSEL R125, R74, RZ, P6 ;  /* 0x000000ff4a7d7208 */ /* 0x000fe40003000000 */
[----:B------:R-:W-:Y:S02]  /*9540*/  FSEL R136, R136, RZ, P6 ;  /* 0x000000ff88887208 */ /* 0x000fe40003000000 */
[----:B------:R-:W-:Y:S01]  /*9550*/  LOP3.LUT P6, RZ, R22, 0x2, RZ, 0xc0, !PT ;  /* 0x0000000216ff7812 */ /* 0x000fe200078cc0ff */
[----:B------:R-:W-:Y:S02]  /*9560*/  FADD.FTZ R125, -R125, R5 ;  /* 0x000000057d7d7221 */ /* 0x000fe40000010100 */
[--C-:B------:R-:W-:Y:S01]  /*9570*/  FFMA.FTZ R9, R9, UR4, -R136.reuse ;  /* 0x0000000409097c23 */ /* 0x100fe20008010888 */
[--C-:B------:R-:W-:Y:S01]  /*9580*/  FFMA.FTZ R81, R81, UR4, -R136.reuse ;  /* 0x0000000451517c23 */ /* 0x100fe20008010888 */
[----:B------:R-:W-:Y:S01]  /*9590*/  FMUL.FTZ R125, R125, UR4 ;  /* 0x000000047d7d7c20 */ /* 0x000fe20008410000 */
[----:B------:R0:W1:Y:S01]  /*95a0*/  MUFU.TANH R5, R85 ;  /* 0x0000005500057308 */ /* 0x0000620000002400 */
        /* <DEDUP_REMOVED lines=8> */
[--C-:B0-----:R-:W-:Y:S01]  /*9630*/  FFMA.FTZ R85, R82, UR4, -R136.reuse ;  /* 0x0000000452557c23 */ /* 0x101fe20008010888 */
[--C-:B------:R-:W-:Y:S01]  /*9640*/  FFMA.FTZ R122, R122, UR4, -R136.reuse ;  /* 0x000000047a7a7c23 */ /* 0x100fe20008010888 */
[--C-:B------:R-:W-:Y:S01]  /*9650*/  FFMA.FTZ R123, R123, UR4, -R136.reuse ;  /* 0x000000047b7b7c23 */ /* 0x100fe20008010888 */
[--C-:B------:R-:W-:Y:S01]  /*9660*/  FFMA.FTZ R126, R126, UR4, -R136.reuse ;  /* 0x000000047e7e7c23 */ /* 0x100fe20008010888 */
[--C-:B------:R-:W-:Y:S01]  /*9670*/  FFMA.FTZ R127, R127, UR4, -R136.reuse ;  /* 0x000000047f7f7c23 */ /* 0x100fe20008010888 */
[--C-:B------:R-:W-:Y:S01]  /*9680*/  FFMA.FTZ R114, R114, UR4, -R136.reuse ;  /* 0x0000000472727c23 */ /* 0x100fe20008010888 */
[--C-:B------:R-:W-:Y:S01]  /*9690*/  FFMA.FTZ R115, R115, UR4, -R136.reuse ;  /* 0x0000000473737c23 */ /* 0x100fe20008010888 */
[----:B------:R-:W0:Y:S01]  /*96a0*/  MUFU.EX2 R125, R125 ;  /* 0x0000007d007d7308 */ /* 0x000e220000000800 */
[----:B-1----:R-:W-:Y:S01]  /*96b0*/  FSEL R5, R5, -INF , P6 ;  /* 0xff80000005057808 */ /* 0x002fe20003000000 */
        /* <DEDUP_REMOVED lines=23> */
[C---:B-1----:R-:W-:Y:S01]  /*9830*/  FADD.FTZ R0, R81.reuse, R0 ;  /* 0x0000000051007221 */ /* 0x042fe20000010000 */
[----:B------:R-:W-:Y:S01]  /*9840*/  F2FP.BF16.F32.PACK_AB R81, R81, R9 ;  /* 0x000000095151723e */ /* 0x000fe200000010ff */
[----:B------:R-:W-:-:S02]  /*9850*/  WARPGROUP.DEPBAR.LE gsb0, 0x0 ;  /* 0x00008000000079c5 */ /* 0x000fc40000010000 */
[----:B------:R-:W-:Y:S01]  /*9860*/  FMNMX.FTZ R9, R7, R4, !PT ;  /* 0x0000000407097209 */ /* 0x000fe20007810000 */
[----:B------:R-:W-:Y:S01]  /*9870*/  WARPGROUP.ARRIVE ;  /* 0x00000000000079c5 */ /* 0x000fe20000000000 */
[----:B------:R-:W-:Y:S01]  /*9880*/  FFMA.FTZ R79, R79, UR4, -R136 ;  /* 0x000000044f4f7c23 */ /* 0x000fe20008010888 */
[----:B------:R-:W1:Y:S01]  /*9890*/  MUFU.EX2 R130, R130 ;  /* 0x0000008200827308 */ /* 0x000e620000000800 */
[----:B------:R-:W-:Y:S01]  /*98a0*/  FMNMX.FTZ R9, R8, R9, !PT ;  /* 0x0000000908097209 */ /* 0x000fe20007810000 */
[----:B--2---:R-:W-:Y:S02]  /*98b0*/  FADD.FTZ R0, R83, R0 ;  /* 0x0000000053007221 */ /* 0x004fe40000010000 */
[----:B------:R-:W-:Y:S01]  /*98c0*/  HGMMA.64x96x16.F32.BF16 R24, gdesc[UR32].tnspB, R24, gsb0 ;  /* 0x41600000201879f0 */ /* 0x000fe20008001818 */
[----:B------:R-:W-:Y:S01]  /*98d0*/  FMNMX.FTZ R9, R10, R9, !PT ;  /* 0x000000090a097209 */ /* 0x000fe20007810000 */
[----:B------:R-:W-:Y:S02]  /*98e0*/  UIADD3 UR32, UR10, 0xc00, URZ ;  /* 0x00000c000a207890 */ /* 0x000fe4000fffe03f */
[----:B------:R-:W-:Y:S01]  /*98f0*/  UIADD3 UR34, UR11, 0x200, URZ ;  /* 0x000002000b227890 */ /* 0x000fe2000fffe03f */
[----:B------:R-:W-:Y:S01]  /*9900*/  FMNMX.FTZ R9, R11, R9, !PT ;  /* 0x000000090b097209 */ /* 0x000fe20007810000 */
[----:B------:R-:W-:Y:S01]  /*9910*/  UMOV UR33, 0xc0000010 ;  /* 0xc000001000217882 */ /* 0x000fe20000000000 */
[----:B------:R-:W-:Y:S01]  /*9920*/  UMOV UR35, 0x80000020 ;  /* 0x8000002000237882 */ /* 0x000fe20000000000 */
[C---:B0-----:R-:W-:Y:S01]  /*9930*/  FADD.FTZ R0, R129.reuse, R0 ;  /* 0x0000000081007221 */ /* 0x041fe20000010000 */
[----:B------:R-:W-:Y:S01]  /*9940*/  FMNMX.FTZ R9, R12, R9, !PT ;  /* 0x000000090c097209 */ /* 0x000fe20007810000 */
[----:B------:R-:W0:Y:S01]  /*9950*/  MUFU.EX2 R131, R131 ;  /* 0x0000008300837308 */ /* 0x000e220000000800 */
[----:B------:R-:W-:Y:S01]  /*9960*/  F2FP.BF16.F32.PACK_AB R83, R129, R83 ;  /* 0x000000538153723e */ /* 0x000fe200000010ff */
[----:B------:R-:W-:Y:S01]  /*9970*/  UIADD3 UR10, UR38, -0x1, URZ ;  /* 0xffffffff260a7890 */ /* 0x000fe2000fffe03f */
[----:B------:R-:W-:Y:S01]  /*9980*/  FMNMX.FTZ R9, R13, R9, !PT ;  /* 0x000000090d097209 */ /* 0x000fe20007810000 */
[----:B-1----:R-:W-:-:S03]  /*9990*/  FADD.FTZ R0, R130, R0 ;  /* 0x0000000082007221 */ /* 0x002fc60000010000 */
[----:B------:R-:W-:Y:S01]  /*99a0*/  FMNMX.FTZ R9, R14, R9, !PT ;  /* 0x000000090e097209 */ /* 0x000fe20007810000 */
[----:B------:R-:W1:Y:S01]  /*99b0*/  MUFU.EX2 R132, R132 ;  /* 0x0000008400847308 */ /* 0x000e620000000800 */
[----:B------:R-:W-:Y:S02]  /*99c0*/  UMOV UR38, UR10 ;  /* 0x0000000a00267c82 */ /* 0x000fe40008000000 */
[----:B------:R-:W-:-:S04]  /*99d0*/  FMNMX.FTZ R9, R15, R9, !PT ;  /* 0x000000090f097209 */ /* 0x000fc80007810000 */
[----:B------:R-:W-:Y:S01]  /*99e0*/  FMNMX.FTZ R9, R20, R9, !PT ;  /* 0x0000000914097209 */ /* 0x000fe20007810000 */
[----:B------:R-:W2:Y:S01]  /*99f0*/  MUFU.EX2 R133, R133 ;  /* 0x0000008500857308 */ /* 0x000ea20000000800 */
[----:B0-----:R-:W-:Y:S02]  /*9a00*/  FADD.FTZ R0, R131, R0 ;  /* 0x0000000083007221 */ /* 0x001fe40000010000 */
[----:B------:R-:W-:-:S04]  /*9a10*/  FMNMX.FTZ R9, R21, R9, !PT ;  /* 0x0000000915097209 */ /* 0x000fc80007810000 */
[----:B------:R-:W-:Y:S01]  /*9a20*/  FMNMX.FTZ R9, R120, R9, !PT ;  /* 0x0000000978097209 */ /* 0x000fe20007810000 */
[----:B------:R-:W0:Y:S01]  /*9a30*/  MUFU.EX2 R122, R122 ;  /* 0x0000007a007a7308 */ /* 0x000e220000000800 */
[----:B-1----:R-:W-:Y:S02]  /*9a40*/  FADD.FTZ R0, R132, R0 ;  /* 0x0000000084007221 */ /* 0x002fe40000010000 */
[----:B------:R-:W-:-:S04]  /*9a50*/  FMNMX.FTZ R9, R121, R9, !PT ;  /* 0x0000000979097209 */ /* 0x000fc80007810000 */
[----:B------:R-:W-:Y:S01]  /*9a60*/  FMNMX.FTZ R9, R112, R9, !PT ;  /* 0x0000000970097209 */ /* 0x000fe20007810000 */
[----:B------:R-:W1:Y:S01]  /*9a70*/  MUFU.EX2 R123, R123 ;  /* 0x0000007b007b7308 */ /* 0x000e620000000800 */
[----:B--2---:R-:W-:Y:S02]  /*9a80*/  FADD.FTZ R0, R133, R0 ;  /* 0x0000000085007221 */ /* 0x004fe40000010000 */
        /* <DEDUP_REMOVED lines=14> */
[----:B------:R-:W-:Y:S01]  /*9b70*/  MUFU.EX2 R118, R118 ;  /* 0x0000007600767308 */ /* 0x000fe20000000800 */
[----:B0-----:R-:W-:Y:S02]  /*9b80*/  FADD.FTZ R0, R127, R0 ;  /* 0x000000007f007221 */ /* 0x001fe40000010000 */
[----:B------:R-:W-:-:S04]  /*9b90*/  FMNMX.FTZ R9, R97, R9, !PT ;  /* 0x0000000961097209 */ /* 0x000fc80007810000 */
[----:B------:R-:W-:Y:S01]  /*9ba0*/  FMNMX.FTZ R9, R100, R9, !PT ;  /* 0x0000000964097209 */ /* 0x000fe20007810000 */
[----:B------:R-:W-:Y:S01]  /*9bb0*/  MUFU.EX2 R106, R106 ;  /* 0x0000006a006a7308 */ /* 0x000fe20000000800 */
[----:B-1----:R-:W-:Y:S02]  /*9bc0*/  FADD.FTZ R0, R114, R0 ;  /* 0x0000000072007221 */ /* 0x002fe40000010000 */
[----:B------:R-:W-:-:S04]  /*9bd0*/  FMNMX.FTZ R82, R101, R9, !PT ;  /* 0x0000000965527209 */ /* 0x000fc80007810000 */
[----:B------:R-:W-:Y:S01]  /*9be0*/  FMNMX.FTZ R82, R88, R82, !PT ;  /* 0x0000005258527209 */ /* 0x000fe20007810000 */
[----:B------:R0:W1:Y:S03]  /*9bf0*/  MUFU.TANH R9, R72 ;  /* 0x0000004800097308 */ /* 0x0000660000002400 */
[----:B------:R-:W-:-:S04]  /*9c00*/  FMNMX.FTZ R82, R89, R82, !PT ;  /* 0x0000005259527209 */ /* 0x000fc80007810000 */
[----:B------:R-:W-:Y:S01]  /*9c10*/  FMNMX.FTZ R82, R92, R82, !PT ;  /* 0x000000525c527209 */ /* 0x000fe20007810000 */
[----:B------:R-:W-:Y:S01]  /*9c20*/  MUFU.EX2 R107, R107 ;  /* 0x0000006b006b7308 */ /* 0x000fe20000000800 */
[----:B0-----:R-:W-:Y:S02]  /*9c30*/  FMUL.FTZ R72, R73, UR5 ;  /* 0x0000000549487c20 */ /* 0x001fe40008410000 */
[----:B------:R-:W-:Y:S01]  /*9c40*/  FMNMX.FTZ R73, R93, R82, !PT ;  /* 0x000000525d497209 */ /* 0x000fe20007810000 */
[----:B------:R-:W-:Y:S02]  /*9c50*/  WARPGROUP.DEPBAR.LE gsb0, 0x0 ;  /* 0x00008000000079c5 */ /* 0x000fe40000010000 */
[----:B------:R-:W-:Y:S01]  /*9c60*/  WARPGROUP.ARRIVE ;  /* 0x00000000000079c5 */ /* 0x000fe20000000000 */
[----:B------:R-:W-:Y:S01]  /*9c70*/  FMNMX.FTZ R73, R80, R73, !PT ;  /* 0x0000004950497209 */ /* 0x000fe20007810000 */
[----:B------:R-:W0:Y:S03]  /*9c80*/  MUFU.TANH R72, R72 ;  /* 0x0000004800487308 */ /* 0x000e260000002400 */
[----:B------:R-:W-:Y:S01]  /*9c90*/  FMNMX.FTZ R73, R128, R73, !PT ;  /* 0x0000004980497209 */ /* 0x000fe20007810000 */
[----:B------:R-:W-:Y:S04]  /*9ca0*/  HGMMA.64x96x16.F32.BF16 R24, gdesc[UR32].tnspB, R24, gsb0 ;  /* 0x41600000201879f0 */ /* 0x000fe80008001818 */
[----:B------:R2:W3:Y:S08]  /*9cb0*/  MUFU.TANH R82, R76 ;  /* 0x0000004c00527308 */ /* 0x0004f00000002400 */
[----:B------:R-:W-:Y:S01]  /*9cc0*/  MUFU.EX2 R110, R110 ;  /* 0x0000006e006e7308 */ /* 0x000fe20000000800 */
[----:B--2---:R-:W-:-:S02]  /*9cd0*/  FMNMX.FTZ R76, R84, R73, !PT ;  /* 0x00000049544c7209 */ /* 0x004fc40007810000 */
[----:B-1----:R-:W-:Y:S02]  /*9ce0*/  FSEL R73, R9, -INF , P0 ;  /* 0xff80000009497808 */ /* 0x002fe40000000000 */
[----:B------:R-:W-:Y:S02]  /*9cf0*/  FMNMX.FTZ R9, R5, R76, !PT ;  /* 0x0000004c05097209 */ /* 0x000fe40007810000 */
[----:B0-----:R-:W-:Y:S01]  /*9d00*/  FSEL R76, R72, -INF , P5 ;  /* 0xff800000484c7808 */ /* 0x001fe20002800000 */
[----:B------:R-:W-:Y:S01]  /*9d10*/  MUFU.EX2 R111, R111 ;  /* 0x0000006f006f7308 */ /* 0x000fe20000000800 */
[----:B------:R-:W-:Y:S02]  /*9d20*/  FMNMX.FTZ R9, R73, R9, !PT ;  /* 0x0000000949097209 */ /* 0x000fe40007810000 */
[----:B---3--:R-:W-:Y:S02]  /*9d30*/  FSEL R72, R82, -INF , P4 ;  /* 0xff80000052487808 */ /* 0x008fe40002000000 */
[----:B------:R-:W-:-:S02]  /*9d40*/  FMNMX.FTZ R9, R76, R9, !PT ;  /* 0x000000094c097209 */ /* 0x000fc40007810000 */
[----:B------:R-:W-:Y:S01]  /*9d50*/  LOP3.LUT P0, RZ, R22, 0x4, RZ, 0xc0, !PT ;  /* 0x0000000416ff7812 */ /* 0x000fe2000780c0ff */
        /* <DEDUP_REMOVED lines=16> */
[----:B------:R-:W-:-:S03]  /*9e60*/  FMUL.FTZ R129, R9, UR4 ;  /* 0x0000000409817c20 */ /* 0x000fc60008410000 */
[----:B------:R-:W-:-:S03]  /*9e70*/  FSEL R82, R9, RZ, P3 ;  /* 0x000000ff09527208 */ /* 0x000fc60001800000 */
[----:B------:R-:W-:Y:S01]  /*9e80*/  MUFU.EX2 R134, R134 ;  /* 0x0000008600867308 */ /* 0x000fe20000000800 */
[----:B------:R-:W-:Y:S01]  /*9e90*/  FSEL R129, R129, RZ, P3 ;  /* 0x000000ff81817208 */ /* 0x000fe20001800000 */
[----:B------:R-:W-:Y:S02]  /*9ea0*/  WARPGROUP.DEPBAR.LE gsb0, 0x0 ;  /* 0x00008000000079c5 */ /* 0x000fe40000010000 */
[----:B------:R-:W-:Y:S01]  /*9eb0*/  ISETP.GE.U32.AND P3, PT, R138, 0x180, PT ;  /* 0x000001808a00780c */ /* 0x000fe20003f66070 */
[----:B------:R-:W-:Y:S01]  /*9ec0*/  FADD.FTZ R4, -R82, R4 ;  /* 0x0000000452047221 */ /* 0x000fe20000010100 */
[--C-:B------:R-:W-:Y:S01]  /*9ed0*/  FFMA.FTZ R124, R80, UR4, -R129.reuse ;  /* 0x00000004507c7c23 */ /* 0x100fe20008010881 */
[----:B------:R-:W-:Y:S02]  /*9ee0*/  VIADD R80, R137, 0x9 ;  /* 0x0000000989507836 */ /* 0x000fe40000000000 */
[--C-:B------:R-:W-:Y:S01]  /*9ef0*/  FFMA.FTZ R7, R7, UR4, -R129.reuse ;  /* 0x0000000407077c23 */ /* 0x100fe20008010881 */
[----:B------:R-:W-:Y:S01]  /*9f00*/  FMUL.FTZ R4, R4, UR4 ;  /* 0x0000000404047c20 */ /* 0x000fe20008410000 */
[--C-:B------:R-:W-:Y:S01]  /*9f10*/  FFMA.FTZ R8, R8, UR4, -R129.reuse ;  /* 0x0000000408087c23 */ /* 0x100fe20008010881 */
[--C-:B------:R-:W-:Y:S01]  /*9f20*/  FFMA.FTZ R10, R10, UR4, -R129.reuse ;  /* 0x000000040a0a7c23 */ /* 0x100fe20008010881 */
[----:B------:R-:W-:Y:S01]  /*9f30*/  SEL R80, R80, 0x9, !P3 ;  /* 0x0000000950507807 */ /* 0x000fe20005800000 */
[--C-:B------:R-:W-:Y:S01]  /*9f40*/  FFMA.FTZ R11, R11, UR4, -R129.reuse ;  /* 0x000000040b0b7c23 */ /* 0x100fe20008010881 */
[----:B------:R-:W-:Y:S01]  /*9f50*/  MUFU.EX2 R7, R7 ;  /* 0x0000000700077308 */ /* 0x000fe20000000800 */
[--C-:B------:R-:W-:Y:S01]  /*9f60*/  FFMA.FTZ R12, R12, UR4, -R129.reuse ;  /* 0x000000040c0c7c23 */ /* 0x100fe20008010881 */
[--C-:B------:R-:W-:Y:S01]  /*9f70*/  FFMA.FTZ R13, R13, UR4, -R129.reuse ;  /* 0x000000040d0d7c23 */ /* 0x100fe20008010881 */
[----:B------:R0:W-:Y:S06]  /*9f80*/  BAR.ARV R80, 0x100 ;  /* 0x000400500000751d */ /* 0x0001ec0000002000 */
[----:B------:R-:W1:Y:S01]  /*9f90*/  MUFU.EX2 R4, R4 ;  /* 0x0000000400047308 */ /* 0x000e620000000800 */
[----:B------:R-:W-:Y:S01]  /*9fa0*/  FFMA.FTZ R14, R14, UR4, -R129 ;  /* 0x000000040e0e7c23 */ /* 0x000fe20008010881 */
[----:B0-----:R-:W-:-:S02]  /*9fb0*/  IMAD.U32 R80, RZ, RZ, UR36 ;  /* 0x00000024ff507e24 */ /* 0x001fc4000f8e00ff */
[--C-:B------:R-:W-:Y:S01]  /*9fc0*/  FFMA.FTZ R15, R15, UR4, -R129.reuse ;  /* 0x000000040f0f7c23 */ /* 0x100fe20008010881 */
[--C-:B------:R-:W-:Y:S01]  /*9fd0*/  FFMA.FTZ R20, R20, UR4, -R129.reuse ;  /* 0x0000000414147c23 */ /* 0x100fe20008010881 */
[--C-:B------:R-:W-:Y:S01]  /*9fe0*/  FFMA.FTZ R21, R21, UR4, -R129.reuse ;  /* 0x0000000415157c23 */ /* 0x100fe20008010881 */
[--C-:B------:R-:W-:Y:S01]  /*9ff0*/  FFMA.FTZ R120, R120, UR4, -R129.reuse ;  /* 0x0000000478787c23 */ /* 0x100fe20008010881 */
[----:B------:R-:W-:Y:S01]  /*a000*/  @!P1 LEA R80, R80, UR37, 0x3 ;  /* 0x0000002550509c11 */ /* 0x000fe2000f8e18ff */
[----:B------:R-:W0:Y:S01]  /*a010*/  MUFU.EX2 R8, R8 ;  /* 0x0000000800087308 */ /* 0x000e220000000800 */
[--C-:B------:R-:W-:Y:S01]  /*a020*/  FFMA.FTZ R121, R121, UR4, -R129.reuse ;  /* 0x0000000479797c23 */ /* 0x100fe20008010881 */
[--C-:B------:R-:W-:Y:S01]  /*a030*/  FFMA.FTZ R112, R112, UR4, -R129.reuse ;  /* 0x0000000470707c23 */ /* 0x100fe20008010881 */
[--C-:B------:R-:W-:Y:S01]  /*a040*/  FFMA.FTZ R113, R113, UR4, -R129.reuse ;  /* 0x0000000471717c23 */ /* 0x100fe20008010881 */
[----:B------:R-:W-:Y:S02]  /*a050*/  @!P1 VIADD R80, R80, 0x31c40 ;  /* 0x00031c4050509836 */ /* 0x000fe40000000000 */
[--C-:B------:R-:W-:Y:S01]  /*a060*/  FFMA.FTZ R116, R116, UR4, -R129.reuse ;  /* 0x0000000474747c23 */ /* 0x100fe20008010881 */
[--C-:B------:R-:W-:Y:S01]  /*a070*/  FFMA.FTZ R117, R117, UR4, -R129.reuse ;  /* 0x0000000475757c23 */ /* 0x100fe20008010881 */
[----:B------:R-:W-:Y:S01]  /*a080*/  FFMA.FTZ R104, R104, UR4, -R129 ;  /* 0x0000000468687c23 */ /* 0x000fe20008010881 */
[----:B------:R-:W2:Y:S01]  /*a090*/  MUFU.EX2 R10, R10 ;  /* 0x0000000a000a7308 */ /* 0x000ea20000000800 */
[----:B------:R-:W-:Y:S01]  /*a0a0*/  @!P1 PRMT R80, RZ, 0x654, R80 ;  /* 0x00000654ff509816 */ /* 0x000fe20000000050 */
[----:B-1----:R-:W-:Y:S01]  /*a0b0*/  FFMA.FTZ R3, R4, R3, R7 ;  /* 0x0000000304037223 */ /* 0x002fe20000010007 */
[--C-:B------:R-:W-:Y:S01]  /*a0c0*/  FFMA.FTZ R105, R105, UR4, -R129.reuse ;  /* 0x0000000469697c23 */ /* 0x100fe20008010881 */
[--C-:B------:R-:W-:Y:S01]  /*a0d0*/  FFMA.FTZ R108, R108, UR4, -R129.reuse ;  /* 0x000000046c6c7c23 */ /* 0x100fe20008010881 */
[----:B------:R1:W-:Y:S01]  /*a0e0*/  @!P1 SYNCS.ARRIVE.TRANS64.RED.A1T0 RZ, [R80+URZ], RZ ;  /* 0x000000ff50ff99a7 */ /* 0x0003e2000810043f */
[--C-:B------:R-:W-:Y:S01]  /*a0f0*/  FFMA.FTZ R109, R109, UR4, -R129.reuse ;  /* 0x000000046d6d7c23 */ /* 0x100fe20008010881 */
[----:B------:R-:W-:Y:S01]  /*a100*/  FFMA.FTZ R96, R96, UR4, -R129 ;  /* 0x0000000460607c23 */ /* 0x000fe20008010881 */
[----:B------:R-:W3:Y:S01]  /*a110*/  MUFU.EX2 R11, R11 ;  /* 0x0000000b000b7308 */ /* 0x000ee20000000800 */
[----:B0-----:R-:W-:Y:S01]  /*a120*/  FADD.FTZ R3, R8, R3 ;  /* 0x0000000308037221 */ /* 0x001fe20000010000 */
[--C-:B------:R-:W-:Y:S01]  /*a130*/  FFMA.FTZ R97, R97, UR4, -R129.reuse ;  /* 0x0000000461617c23 */ /* 0x100fe20008010881 */
[--C-:B------:R-:W-:Y:S01]  /*a140*/  FFMA.FTZ R100, R100, UR4, -R129.reuse ;  /* 0x0000000464647c23 */ /* 0x100fe20008010881 */
[----:B------:R-:W-:Y:S01]  /*a150*/  FFMA.FTZ R101, R101, UR4, -R129 ;  /* 0x0000000465657c23 */ /* 0x000fe20008010881 */
[----:B-1----:R-:W-:-:S02]  /*a160*/  IMAD.U32 R80, RZ, RZ, UR7 ;  /* 0x00000007ff507e24 */ /* 0x002fc4000f8e00ff */
[--C-:B------:R-:W-:Y:S01]  /*a170*/  FFMA.FTZ R88, R88, UR4, -R129.reuse ;  /* 0x0000000458587c23 */ /* 0x100fe20008010881 */
[----:B------:R-:W-:Y:S01]  /*a180*/  FFMA.FTZ R89, R89, UR4, -R129 ;  /* 0x0000000459597c23 */ /* 0x000fe20008010881 */
[----:B------:R-:W0:Y:S01]  /*a190*/  MUFU.EX2 R12, R12 ;  /* 0x0000000c000c7308 */ /* 0x000e220000000800 */
[----:B--2---:R-:W-:Y:S01]  /*a1a0*/  FADD.FTZ R3, R10, R3 ;  /* 0x000000030a037221 */ /* 0x004fe20000010000 */
[----:B------:R-:W-:Y:S01]  /*a1b0*/  @!P1 LEA R80, R80, UR37, 0x3 ;  /* 0x0000002550509c11 */ /* 0x000fe2000f8e18ff */
[--C-:B------:R-:W-:Y:S01]  /*a1c0*/  FFMA.FTZ R92, R92, UR4, -R129.reuse ;  /* 0x000000045c5c7c23 */ /* 0x100fe20008010881 */
[--C-:B------:R-:W-:Y:S01]  /*a1d0*/  FFMA.FTZ R93, R93, UR4, -R129.reuse ;  /* 0x000000045d5d7c23 */ /* 0x100fe20008010881 */
[--C-:B------:R-:W-:Y:S01]  /*a1e0*/  FFMA.FTZ R128, R128, UR4, -R129.reuse ;  /* 0x0000000480807c23 */ /* 0x100fe20008010881 */
[----:B------:R-:W-:Y:S01]  /*a1f0*/  FFMA.FTZ R84, R84, UR4, -R129 ;  /* 0x0000000454547c23 */ /* 0x000fe20008010881 */
[----:B------:R-:W-:Y:S01]  /*a200*/  @!P1 VIADD R80, R80, 0x31c60 ;  /* 0x00031c6050509836 */ /* 0x000fe20000000000 */
[----:B------:R-:W1:Y:S01]  /*a210*/  MUFU.EX2 R13, R13 ;  /* 0x0000000d000d7308 */ /* 0x000e620000000800 */
[C---:B---3--:R-:W-:Y:S01]  /*a220*/  FADD.FTZ R3, R11.reuse, R3 ;  /* 0x000000030b037221 */ /* 0x048fe20000010000 */
[----:B------:R-:W-:Y:S01]  /*a230*/  F2FP.BF16.F32.PACK_AB R82, R11, R10 ;  /* 0x0000000a0b52723e */ /* 0x000fe200000010ff */
[--C-:B------:R-:W-:Y:S01]  /*a240*/  FFMA.FTZ R5, R5, UR4, -R129.reuse ;  /* 0x0000000405057c23 */ /* 0x100fe20008010881 */
[----:B------:R-:W-:Y:S01]  /*a250*/  @!P1 PRMT R80, RZ, 0x654, R80 ;  /* 0x00000654ff509816 */ /* 0x000fe20000000050 */
[--C-:B------:R-:W-:Y:S01]  /*a260*/  FFMA.FTZ R73, R73, UR4, -R129.reuse ;  /* 0x0000000449497c23 */ /* 0x100fe20008010881 */
[--C-:B------:R-:W-:Y:S01]  /*a270*/  FFMA.FTZ R76, R76, UR4, -R129.reuse ;  /* 0x000000044c4c7c23 */ /* 0x100fe20008010881 */
[----:B------:R-:W-:Y:S01]  /*a280*/  FFMA.FTZ R72, R72, UR4, -R129 ;  /* 0x0000000448487c23 */ /* 0x000fe20008010881 */
[----:B------:R-:W2:Y:S01]  /*a290*/  MUFU.EX2 R14, R14 ;  /* 0x0000000e000e7308 */ /* 0x000ea20000000800 */
[----:B0-----:R-:W-:Y:S01]  /*a2a0*/  FADD.FTZ R3, R12, R3 ;  /* 0x000000030c037221 */ /* 0x001fe20000010000 */
[----:B------:R0:W-:Y:S01]  /*a2b0*/  @!P1 SYNCS.ARRIVE.TRANS64.RED.A1T0 RZ, [R80+URZ], RZ ;  /* 0x000000ff50ff99a7 */ /* 0x0001e2000810043f */
[----:B------:R-:W-:Y:S01]  /*a2c0*/  FFMA.FTZ R77, R77, UR4, -R129 ;  /* 0x000000044d4d7c23 */ /* 0x000fe20008010881 */
[----:B------:R-:W-:Y:S01]  /*a2d0*/  PLOP3.LUT P3, PT, PT, PT, UP1, 0x80, 0x0 ;  /* 0x000000000000781c */ /* 0x000fe20003f6f018 */
[----:B------:R-:W-:Y:S01]  /*a2e0*/  UMOV UR7, UR36 ;  /* 0x0000002400077c82 */ /* 0x000fe20008000000 */
[-C--:B------:R-:W-:Y:S01]  /*a2f0*/  FMUL.FTZ R24, R24, R4.reuse ;  /* 0x0000000418187220 */ /* 0x080fe20000410000 */
[-C--:B------:R-:W-:Y:S01]  /*a300*/  FMUL.FTZ R25, R25, R4.reuse ;  /* 0x0000000419197220 */ /* 0x080fe20000410000 */
[----:B------:R-:W3:Y:S01]  /*a310*/  MUFU.EX2 R15, R15 ;  /* 0x0000000f000f7308 */ /* 0x000ee20000000800 */
[C---:B-1----:R-:W-:Y:S01]  /*a320*/  FADD.FTZ R3, R13.reuse, R3 ;  /* 0x000000030d037221 */ /* 0x042fe20000010000 */
[----:B0-----:R-:W-:Y:S01]  /*a330*/  F2FP.BF16.F32.PACK_AB R80, R8, R7 ;  /* 0x000000070850723e */ /* 0x001fe200000010ff */
[----:B------:R-:W-:Y:S01]  /*a340*/  FMUL.FTZ R28, R28, R4 ;  /* 0x000000041c1c7220 */ /* 0x000fe20000410000 */
[----:B------:R-:W-:Y:S01]  /*a350*/  F2FP.BF16.F32.PACK_AB R12, R13, R12 ;  /* 0x0000000c0d0c723e */ /* 0x000fe200000010ff */
[----:B------:R-:W-:Y:S01]  /*a360*/  FMUL.FTZ R29, R29, R4 ;  /* 0x000000041d1d7220 */ /* 0x000fe20000410000 */
[----:B------:R-:W-:Y:S01]  /*a370*/  F2FP.BF16.F32.PACK_AB R13, R131, R130 ;  /* 0x00000082830d723e */ /* 0x000fe200000010ff */
[----:B------:R0:W-:Y:S01]  /*a380*/  STSM.16.M88.4 [R2+0x24300], R80 ;  /* 0x0243005002007844 */ /* 0x0001e20000000200 */
        /* <DEDUP_REMOVED lines=11> */
[----:B------:R-:W-:Y:S01]  /*a440*/  FMUL.FTZ R44, R44, R4 ;  /* 0x000000042c2c7220 */ /* 0x000fe20000410000 */
[----:B------:R-:W-:Y:S01]  /*a450*/  F2FP.BF16.F32.PACK_AB R15, R133, R132 ;  /* 0x00000084850f723e */ /* 0x000fe200000010ff */
[-C--:B------:R-:W-:Y:S01]  /*a460*/  FMUL.FTZ R45, R45, R4.reuse ;  /* 0x000000042d2d7220 */ /* 0x080fe20000410000 */
[-C--:B------:R-:W-:Y:S01]  /*a470*/  FMUL.FTZ R48, R48, R4.reuse ;  /* 0x0000000430307220 */ /* 0x080fe20000410000 */
[-C--:B------:R-:W-:Y:S01]  /*a480*/  FMUL.FTZ R49, R49, R4.reuse ;  /* 0x0000000431317220 */ /* 0x080fe20000410000 */
[----:B------:R-:W3:Y:S01]  /*a490*/  MUFU.EX2 R120, R120 ;  /* 0x0000007800787308 */ /* 0x000ee20000000800 */
[----:B-1----:R-:W-:Y:S01]  /*a4a0*/  FADD.FTZ R3, R20, R3 ;  /* 0x0000000314037221 */ /* 0x002fe20000010000 */
[----:B------:R1:W-:Y:S01]  /*a4b0*/  STSM.16.M88.4 [R2+0x25b00], R12 ;  /* 0x025b000c02007844 */ /* 0x0003e20000000200 */
[-C--:B------:R-:W-:Y:S01]  /*a4c0*/  FMUL.FTZ R52, R52, R4.reuse ;  /* 0x0000000434347220 */ /* 0x080fe20000410000 */
[-C--:B------:R-:W-:Y:S01]  /*a4d0*/  FMUL.FTZ R53, R53, R4.reuse ;  /* 0x0000000435357220 */ /* 0x080fe20000410000 */
[-C--:B------:R-:W-:Y:S01]  /*a4e0*/  FMUL.FTZ R56, R56, R4.reuse ;  /* 0x0000000438387220 */ /* 0x080fe20000410000 */
[-C--:B------:R-:W-:Y:S01]  /*a4f0*/  FMUL.FTZ R57, R57, R4.reuse ;  /* 0x0000000439397220 */ /* 0x080fe20000410000 */
[-C--:B------:R-:W-:Y:S01]  /*a500*/  FMUL.FTZ R60, R60, R4.reuse ;  /* 0x000000043c3c7220 */ /* 0x080fe20000410000 */
[----:B------:R-:W4:Y:S01]  /*a510*/  MUFU.EX2 R121, R121 ;  /* 0x0000007900797308 */ /* 0x000f220000000800 */
[----:B--2---:R-:W-:Y:S01]  /*a520*/  FADD.FTZ R3, R21, R3 ;  /* 0x0000000315037221 */ /* 0x004fe20000010000 */
[-C--:B------:R-:W-:Y:S01]  /*a530*/  FMUL.FTZ R61, R61, R4.reuse ;  /* 0x000000043d3d7220 */ /* 0x080fe20000410000 */
[-C--:B------:R-:W-:Y:S01]  /*a540*/  FMUL.FTZ R64, R64, R4.reuse ;  /* 0x0000000440407220 */ /* 0x080fe20000410000 */
[-C--:B------:R-:W-:Y:S01]  /*a550*/  FMUL.FTZ R65, R65, R4.reuse ;  /* 0x0000000441417220 */ /* 0x080fe20000410000 */
[-C--:B------:R-:W-:Y:S01]  /*a560*/  FMUL.FTZ R68, R68, R4.reuse ;  /* 0x0000000444447220 */ /* 0x080fe20000410000 */
[----:B------:R-:W-:Y:S01]  /*a570*/  FMUL.FTZ R69, R69, R4 ;  /* 0x0000000445457220 */ /* 0x000fe20000410000 */
[-C--:B------:R-:W-:Y:S01]  /*a580*/  FMUL.FTZ R26, R26, R125.reuse ;  /* 0x0000007d1a1a7220 */ /* 0x080fe20000410000 */
[----:B0-----:R-:W0:Y:S01]  /*a590*/  MUFU.EX2 R81, R115 ;  /* 0x0000007300517308 */ /* 0x001e220000000800 */
[----:B---3--:R-:W-:Y:S01]  /*a5a0*/  FADD.FTZ R3, R120, R3 ;  /* 0x0000000378037221 */ /* 0x008fe20000010000 */
[----:B-1----:R-:W-:Y:S01]  /*a5b0*/  F2FP.BF16.F32.PACK_AB R12, R21, R20 ;  /* 0x00000014150c723e */ /* 0x002fe200000010ff */
[-C--:B------:R-:W-:Y:S01]  /*a5c0*/  FMUL.FTZ R27, R27, R125.reuse ;  /* 0x0000007d1b1b7220 */ /* 0x080fe20000410000 */
[----:B------:R-:W-:Y:S01]  /*a5d0*/  F2FP.BF16.F32.PACK_AB R13, R123, R122 ;  /* 0x0000007a7b0d723e */ /* 0x000fe200000010ff */
[-C--:B------:R-:W-:Y:S01]  /*a5e0*/  FMUL.FTZ R30, R30, R125.reuse ;  /* 0x0000007d1e1e7220 */ /* 0x080fe20000410000 */
[----:B------:R-:W-:Y:S01]  /*a5f0*/  F2FP.BF16.F32.PACK_AB R15, R127, R126 ;  /* 0x0000007e7f0f723e */ /* 0x000fe200000010ff */
        /* <DEDUP_REMOVED lines=8> */
[----:B------:R2:W-:Y:S01]  /*a680*/  STSM.16.M88.4 [R2+0x27300], R12 ;  /* 0x0273000c02007844 */ /* 0x0005e20000000200 */
[----:B------:R-:W3:Y:S01]  /*a690*/  MUFU.EX2 R113, R113 ;  /* 0x0000007100717308 */ /* 0x000ee20000000800 */
[C---:B0-----:R-:W-:Y:S01]  /*a6a0*/  FADD.FTZ R0, R81.reuse, R0 ;  /* 0x0000000051007221 */ /* 0x041fe20000010000 */
[----:B------:R-:W-:Y:S01]  /*a6b0*/  F2FP.BF16.F32.PACK_AB R81, R81, R114 ;  /* 0x000000725151723e */ /* 0x000fe200000010ff */
[-C--:B------:R-:W-:Y:S01]  /*a6c0*/  FMUL.FTZ R42, R42, R125.reuse ;  /* 0x0000007d2a2a7220 */ /* 0x080fe20000410000 */
[-C--:B------:R-:W-:Y:S01]  /*a6d0*/  FMUL.FTZ R43, R43, R125.reuse ;  /* 0x0000007d2b2b7220 */ /* 0x080fe20000410000 */
[----:B------:R-:W-:Y:S01]  /*a6e0*/  FADD.FTZ R0, R118, R0 ;  /* 0x0000000076007221 */ /* 0x000fe20000010000 */
        /* <DEDUP_REMOVED lines=9> */
[----:B--2---:R-:W-:Y:S01]  /*a780*/  F2FP.BF16.F32.PACK_AB R13, R99, R98 ;  /* 0x00000062630d723e */ /* 0x004fe200000010ff */
[----:B------:R-:W1:Y:S01]  /*a790*/  MUFU.EX2 R82, R116 ;  /* 0x0000007400527308 */ /* 0x000e620000000800 */
[C---:B---3--:R-:W-:Y:S01]  /*a7a0*/  FADD.FTZ R3, R113.reuse, R3 ;  /* 0x0000000371037221 */ /* 0x048fe20000010000 */
[----:B------:R-:W-:Y:S01]  /*a7b0*/  F2FP.BF16.F32.PACK_AB R80, R113, R80 ;  /* 0x000000507150723e */ /* 0x000fe200000010ff */
[-C--:B------:R-:W-:Y:S01]  /*a7c0*/  FMUL.FTZ R59, R59, R125.reuse ;  /* 0x0000007d3b3b7220 */ /* 0x080fe20000410000 */
[----:B------:R-:W-:Y:S01]  /*a7d0*/  F2FP.BF16.F32.PACK_AB R15, R103, R102 ;  /* 0x00000066670f723e */ /* 0x000fe200000010ff */
        /* <DEDUP_REMOVED lines=8> */
[----:B------:R-:W-:Y:S01]  /*a860*/  FADD.FTZ R0, R106, R0 ;  /* 0x000000006a007221 */ /* 0x000fe20000010000 */
[----:B------:R-:W-:Y:S01]  /*a870*/  FMUL.FTZ R71, R71, R125 ;  /* 0x0000007d47477220 */ /* 0x000fe20000410000 */
[----:B------:R-:W-:Y:S01]  /*a880*/  IMAD.MOV.U32 R4, RZ, RZ, R9 ;  /* 0x000000ffff047224 */ /* 0x000fe200078e0009 */
[----:B------:R-:W0:Y:S01]  /*a890*/  MUFU.EX2 R104, R104 ;  /* 0x0000006800687308 */ /* 0x000e220000000800 */
[----:B-1----:R-:W-:Y:S01]  /*a8a0*/  FADD.FTZ R3, R82, R3 ;  /* 0x0000000352037221 */ /* 0x002fe20000010000 */
[----:B------:R-:W-:-:S04]  /*a8b0*/  FADD.FTZ R0, R107, R0 ;  /* 0x000000006b007221 */ /* 0x000fc80000010000 */
[----:B------:R-:W-:Y:S02]  /*a8c0*/  FADD.FTZ R0, R110, R0 ;  /* 0x000000006e007221 */ /* 0x000fe40000010000 */
[----:B------:R-:W1:Y:S01]  /*a8d0*/  MUFU.EX2 R105, R105 ;  /* 0x0000006900697308 */ /* 0x000e620000000800 */
[----:B--2---:R-:W-:Y:S01]  /*a8e0*/  FADD.FTZ R3, R117, R3 ;  /* 0x0000000375037221 */ /* 0x004fe20000010000 */
[----:B------:R-:W-:Y:S01]  /*a8f0*/  FADD.FTZ R11, R111, R0 ;  /* 0x000000006f0b7221 */ /* 0x000fe20000010000 */
[----:B------:R-:W-:-:S03]  /*a900*/  F2FP.BF16.F32.PACK_AB R82, R117, R82 ;  /* 0x000000527552723e */ /* 0x000fc600000010ff */
[----:B------:R-:W-:Y:S02]  /*a910*/  FADD.FTZ R10, R98, R11 ;  /* 0x0000000b620a7221 */ /* 0x000fe40000010000 */
[----:B------:R-:W-:Y:S01]  /*a920*/  MUFU.EX2 R8, R86 ;  /* 0x0000005600087308 */ /* 0x000fe20000000800 */
[----:B0-----:R-:W-:Y:S01]  /*a930*/  FADD.FTZ R3, R104, R3 ;  /* 0x0000000368037221 */ /* 0x001fe20000010000 */
[----:B------:R-:W-:Y:S01]  /*a940*/  FADD.FTZ R11, R99, R10 ;  /* 0x0000000a630b7221 */ /* 0x000fe20000010000 */
[----:B------:R0:W-:Y:S03]  /*a950*/  STSM.16.M88.4 [R2+0x28b00], R80 ;  /* 0x028b005002007844 */ /* 0x0001e60000000200 */
[----:B------:R-:W-:Y:S02]  /*a960*/  FADD.FTZ R10, R102, R11 ;  /* 0x0000000b660a7221 */ /* 0x000fe40000010000 */
[----:B------:R-:W2:Y:S01]  /*a970*/  MUFU.EX2 R86, R108 ;  /* 0x0000006c00567308 */ /* 0x000ea20000000800 */
[----:B-1----:R-:W-:Y:S01]  /*a980*/  FADD.FTZ R3, R105, R3 ;  /* 0x0000000369037221 */ /* 0x002fe20000010000 */
[----:B------:R-:W-:-:S04]  /*a990*/  FADD.FTZ R11, R103, R10 ;  /* 0x0000000a670b7221 */ /* 0x000fc80000010000 */
[----:B------:R-:W-:Y:S02]  /*a9a0*/  FADD.FTZ R10, R90, R11 ;  /* 0x0000000b5a0a7221 */ /* 0x000fe40000010000 */
[----:B------:R-:W1:Y:S02]  /*a9b0*/  MUFU.EX2 R109, R109 ;  /* 0x0000006d006d7308 */ /* 0x000e640000000800 */
[C---:B------:R-:W-:Y:S01]  /*a9c0*/  FADD.FTZ R11, R91.reuse, R10 ;  /* 0x0000000a5b0b7221 */ /* 0x040fe20000010000 */
[----:B0-----:R-:W-:Y:S02]  /*a9d0*/  F2FP.BF16.F32.PACK_AB R81, R91, R90 ;  /* 0x0000005a5b51723e */ /* 0x001fe400000010ff */
[C---:B------:R-:W-:Y:S01]  /*a9e0*/  F2FP.BF16.F32.PACK_AB R83, R95.reuse, R94 ;  /* 0x0000005e5f53723e */ /* 0x040fe200000010ff */
[----:B------:R-:W-:Y:S02]  /*a9f0*/  FADD.FTZ R10, R94, R11 ;  /* 0x0000000b5e0a7221 */ /* 0x000fe40000010000 */
[----:B------:R-:W0:Y:S01]  /*aa00*/  MUFU.EX2 R96, R96 ;  /* 0x0000006000607308 */ /* 0x000e220000000800 */
[----:B--2---:R-:W-:Y:S01]  /*aa10*/  FADD.FTZ R0, R86, R3 ;  /* 0x0000000356007221 */ /* 0x004fe20000010000 */
[----:B------:R-:W-:-:S06]  /*aa20*/  FADD.FTZ R10, R95, R10 ;  /* 0x0000000a5f0a7221 */ /* 0x000fcc0000010000 */
        /* <DEDUP_REMOVED lines=15> */
[----:B------:R2:W3:Y:S01]  /*ab20*/  MUFU.EX2 R7, R85 ;  /* 0x0000005500077308 */ /* 0x0004e20000000800 */
[C---:B-1----:R-:W-:Y:S01]  /*ab30*/  FADD.FTZ R3, R89.reuse, R0 ;  /* 0x0000000059037221 */ /* 0x042fe20000010000 */
[----:B------:R-:W-:-:S06]  /*ab40*/  F2FP.BF16.F32.PACK_AB R80, R89, R88 ;  /* 0x000000585950723e */ /* 0x000fcc00000010ff */
[----:B------:R-:W1:Y:S01]  /*ab50*/  MUFU.EX2 R93, R93 ;  /* 0x0000005d005d7308 */ /* 0x000e620000000800 */
[----:B0-----:R-:W-:Y:S01]  /*ab60*/  FADD.FTZ R0, R92, R3 ;  /* 0x000000035c007221 */ /* 0x001fe20000010000 */
[----:B--2---:R-:W-:-:S06]  /*ab70*/  F2FP.BF16.F32.PACK_AB R85, R107, R106 ;  /* 0x0000006a6b55723e */ /* 0x004fcc00000010ff */
[----:B------:R-:W0:Y:S01]  /*ab80*/  MUFU.EX2 R112, R124 ;  /* 0x0000007c00707308 */ /* 0x000e220000000800 */
[----:B---3--:R-:W-:Y:S01]  /*ab90*/  FADD.FTZ R10, R7, R10 ;  /* 0x0000000a070a7221 */ /* 0x008fe20000010000 */
[----:B------:R-:W-:-:S03]  /*aba0*/  F2FP.BF16.F32.PACK_AB R113, R135, R7 ;  /* 0x000000078771723e */ /* 0x000fc600000010ff */
[----:B------:R-:W-:-:S03]  /*abb0*/  FADD.FTZ R11, R135, R10 ;  /* 0x0000000a870b7221 */ /* 0x000fc60000010000 */
[----:B------:R-:W2:Y:S01]  /*abc0*/  MUFU.EX2 R128, R128 ;  /* 0x0000008000807308 */ /* 0x000ea20000000800 */
[C---:B-1----:R-:W-:Y:S01]  /*abd0*/  FADD.FTZ R3, R93.reuse, R0 ;  /* 0x000000005d037221 */ /* 0x042fe20000010000 */
[----:B------:R-:W-:Y:S01]  /*abe0*/  FADD.FTZ R0, R8, R11 ;  /* 0x0000000b08007221 */ /* 0x000fe20000010000 */
[----:B------:R-:W-:-:S05]  /*abf0*/  F2FP.BF16.F32.PACK_AB R82, R93, R92 ;  /* 0x0000005c5d52723e */ /* 0x000fca00000010ff */
[----:B------:R1:W3:Y:S01]  /*ac00*/  MUFU.EX2 R115, R87 ;  /* 0x0000005700737308 */ /* 0x0002e20000000800 */
[----:B0-----:R-:W-:-:S07]  /*ac10*/  FADD.FTZ R3, R112, R3 ;  /* 0x0000000370037221 */ /* 0x001fce0000010000 */
[----:B------:R0:W4:Y:S01]  /*ac20*/  MUFU.EX2 R114, R84 ;  /* 0x0000005400727308 */ /* 0x0001220000000800 */
[C---:B--2---:R-:W-:Y:S01]  /*ac30*/  FADD.FTZ R3, R128.reuse, R3 ;  /* 0x0000000380037221 */ /* 0x044fe20000010000 */
[----:B-1----:R-:W-:Y:S02]  /*ac40*/  F2FP.BF16.F32.PACK_AB R87, R111, R110 ;  /* 0x0000006e6f57723e */ /* 0x002fe400000010ff */
[----:B------:R-:W-:-:S04]  /*ac50*/  F2FP.BF16.F32.PACK_AB R112, R128, R112 ;  /* 0x000000708070723e */ /* 0x000fc800000010ff */
[----:B------:R-:W1:Y:S01]  /*ac60*/  MUFU.EX2 R5, R5 ;  /* 0x0000000500057308 */ /* 0x000e620000000800 */
[----:B---3--:R-:W-:Y:S01]  /*ac70*/  FADD.FTZ R11, R115, R0 ;  /* 0x00000000730b7221 */ /* 0x008fe20000010000 */
[----:B0-----:R-:W-:Y:S02]  /*ac80*/  F2FP.BF16.F32.PACK_AB R84, R105, R104 ;  /* 0x000000686954723e */ /* 0x001fe400000010ff */
[----:B------:R-:W-:Y:S01]  /*ac90*/  F2FP.BF16.F32.PACK_AB R115, R115, R8 ;  /* 0x000000087373723e */ /* 0x000fe200000010ff */
[----:B------:R-:W-:Y:S02]  /*aca0*/  FADD.FTZ R10, R134, R11 ;  /* 0x0000000b860a7221 */ /* 0x000fe40000010000 */
[----:B------:R0:W-:Y:S01]  /*acb0*/  STSM.16.M88.4 [R2+0x2a300], R84 ;  /* 0x02a3005402007844 */ /* 0x0001e20000000200 */
[----:B------:R-:W2:Y:S01]  /*acc0*/  MUFU.EX2 R75, R75 ;  /* 0x0000004b004b7308 */ /* 0x000ea20000000800 */
[----:B----4-:R-:W-:Y:S02]  /*acd0*/  FADD.FTZ R0, R114, R3 ;  /* 0x0000000372007221 */ /* 0x010fe40000010000 */
[----:B------:R0:W-:Y:S04]  /*ace0*/  STSM.16.M88.4 [R2+0x2bb00], R12 ;  /* 0x02bb000c02007844 */ /* 0x0001e80000000200 */
[----:B------:R0:W-:Y:S01]  /*acf0*/  STSM.16.M88.4 [R2+0x2d300], R80 ;  /* 0x02d3005002007844 */ /* 0x0001e20000000200 */
[----:B------:R-:W3:Y:S01]  /*ad00*/  MUFU.EX2 R73, R73 ;  /* 0x0000004900497308 */ /* 0x000ee20000000800 */
[C---:B-1----:R-:W-:Y:S01]  /*ad10*/  FADD.FTZ R0, R5.reuse, R0 ;  /* 0x0000000005007221 */ /* 0x042fe20000010000 */
[----:B------:R-:W-:Y:S01]  /*ad20*/  F2FP.BF16.F32.PACK_AB R114, R5, R114 ;  /* 0x000000720572723e */ /* 0x000fe200000010ff */
[----:B------:R-:W-:-:S04]  /*ad30*/  IMAD.MOV.U32 R5, RZ, RZ, R74 ;  /* 0x000000ffff057224 */ /* 0x000fc800078e004a */
[----:B------:R0:W-:Y:S01]  /*ad40*/  STSM.16.M88.4 [R2+0x2eb00], R112 ;  /* 0x02eb007002007844 */ /* 0x0001e20000000200 */
        /* <DEDUP_REMOVED lines=10> */
[C---:B---3--:R-:W-:Y:S01]  /*adf0*/  FADD.FTZ R3, R76.reuse, R3 ;  /* 0x000000034c037221 */ /* 0x048fe20000010000 */
[----:B------:R-:W-:Y:S02]  /*ae00*/  F2FP.BF16.F32.PACK_AB R76, R76, R73 ;  /* 0x000000494c4c723e */ /* 0x000fe400000010ff */
[----:B--2---:R-:W-:Y:S01]  /*ae10*/  F2FP.BF16.F32.PACK_AB R77, R75, R134 ;  /* 0x000000864b4d723e */ /* 0x004fe200000010ff */
[----:B-1----:R-:W-:Y:S01]  /*ae20*/  FADD.FTZ R3, R72, R3 ;  /* 0x0000000348037221 */ /* 0x002fe20000010000 */
[----:B----4-:R-:W-:-:S03]  /*ae30*/  F2FP.BF16.F32.PACK_AB R78, R20, R72 ;  /* 0x00000048144e723e */ /* 0x010fc600000010ff */
        /* <DEDUP_REMOVED lines=10> */
[----:B------:R-:W-:-:S05]  /*aee0*/  UMOV UR38, UR10 ;  /* 0x0000000a00267c82 */ /* 0x000fca0008000000 */
.L_x_11441:
[----:B------:R-:W-:-:S13]  /*aef0*/  R2UR UR5, R144 ;  /* 0x00000000900572ca */ /* 0x000fda00000e0000 */
[----:B------:R-:W-:-:S06]  /*af00*/  UISETP.GE.AND UP0, UPT, UR38, UR5, UPT ;  /* 0x000000052600728c */ /* 0x000fcc000bf06270 */
[----:B------:R-:W-:-:S13]  /*af10*/  PLOP3.LUT P2, PT, PT, PT, UP0, 0x80, 0x0 ;  /* 0x000000000000781c */ /* 0x000fda0003f4f008 */
[----:B------:R-:W-:Y:S05]  /*af20*/  @!P2 BRA `(.L_x_11451) ;  /* 0x00000040002ca947 */ /* 0x000fea0003800000 */
[----:B------:R-:W-:Y:S01]  /*af30*/  IMAD.MOV.U32 R4, RZ, RZ, R74 ;  /* 0x000000ffff047224 */ /* 0x000fe200078e004a */
[----:B------:R-:W-:Y:S01]  /*af40*/  UMOV UR39, UR60 ;  /* 0x0000003c00277c82 */ /* 0x000fe20008000000 */
[----:B------:R-:W-:Y:S01]  /*af50*/  IMAD.MOV.U32 R5, RZ, RZ, R9 ;  /* 0x000000ffff057224 */ /* 0x000fe200078e0009 */
[----:B------:R-:W-:Y:S01]  /*af60*/  UMOV UR7, UR36 ;  /* 0x0000002400077c82 */ /* 0x000fe20008000000 */
[----:B------:R-:W-:-:S05]  /*af70*/  ULDC UR5, c[0x0][0x9d8] ;  /* 0x0002760000057ab9 */ /* 0x000fca0000000800 */
.L_x_11460:
[----:B------:R-:W-:Y:S01]  /*af80*/  R2UR UR4, R16 ;  /* 0x00000000100472ca */ /* 0x000fe200000e0000 */
[----:B------:R-:W-:-:S04]  /*af90*/  UIADD3 UR36, UR7, 0x1, URZ ;  /* 0x0000000107247890 */ /* 0x000fc8000fffe03f */
[----:B------:R-:W-:-:S04]  /*afa0*/  UISETP.NE.AND UP0, UPT, UR36, 0x2, UPT ;  /* 0x000000022400788c */ /* 0x000fc8000bf05270 */
[----:B------:R-:W-:Y:S02]  /*afb0*/  USEL UR60, URZ, 0x1, UP0 ;  /* 0x000000013f3c7887 */ /* 0x000fe40008000000 */
[----:B------:R-:W-:Y:S02]  /*afc0*/  USEL UR36, UR36, URZ, UP0 ;  /* 0x0000003f24247287 */ /* 0x000fe40008000000 */
[----:B------:R-:W-:Y:S01]  /*afd0*/  ISETP.NE.AND P3, PT, RZ, UR4, PT ;  /* 0x00000004ff007c0c */ /* 0x000fe2000bf65270 */
[----:B------:R-:W-:-:S12]  /*afe0*/  ULOP3.LUT UR60, UR39, UR60, URZ, 0x3c, !UPT ;  /* 0x0000003c273c7292 */ /* 0x000fd8000f8e3c3f */
[----:B----4-:R-:W-:Y:S05]  /*aff0*/  @P3 BRA `(.L_x_11452) ;  /* 0x00000000002c3947 */ /* 0x010fea0003800000 */
[----:B------:R-:W-:Y:S05]  /*b000*/  @!P0 BRA `(.L_x_11453) ;  /* 0x0000000000048947 */ /* 0x000fea0003800000 */
[----:B------:R-:W-:Y:S01]  /*b010*/  BPT.TRAP 0x1 ;  /* 0x000000040000795c */ /* 0x000fe20000300000 */
.L_x_11453:
[----:B------:R-:W-:Y:S01]  /*b020*/  ULEA UR4, UR36, UR37, 0x3 ;  /* 0x0000002524047291 */ /* 0x000fe2000f8e183f */
[----:B------:R-:W-:-:S05]  /*b030*/  IMAD.U32 R6, RZ, RZ, UR60 ;  /* 0x0000003cff067e24 */ /* 0x000fca000f8e00ff */
[----:B------:R-:W-:-:S04]  /*b040*/  SHF.L.U32 R6, R6, 0x1f, RZ ;  /* 0x0000001f06067819 */ /* 0x000fc800000006ff */
[----:B------:R1:W2:Y:S01]  /*b050*/  SYNCS.PHASECHK.TRANS64.TRYWAIT P2, [UR4+0x31c30], R6 ;  /* 0x031c3006ff0075a7 */ /* 0x0002a20008040144 */
[----:B------:R-:W-:Y:S05]  /*b060*/  @!P0 BRA `(.L_x_11454) ;  /* 0x0000000000048947 */ /* 0x000fea0003800000 */
[----:B------:R-:W-:Y:S01]  /*b070*/  BPT.TRAP 0x1 ;  /* 0x000000040000795c */ /* 0x000fe20000300000 */
.L_x_11454:
[----:B--2---:R-:W-:Y:S05]  /*b080*/  @P2 BRA `(.L_x_11452) ;  /* 0x0000000000082947 */ /* 0x004fea0003800000 */
[----:B------:R-:W2:Y:S02]  /*b090*/  SYNCS.PHASECHK.TRANS64.TRYWAIT P2, [UR4+0x31c30], R6 ;  /* 0x031c3006ff0075a7 */ /* 0x000ea40008040144 */
[----:B--2---:R-:W-:Y:S05]  /*b0a0*/  @!P2 BRA `(.L_x_11455) ;  /* 0x000000e80038a947 */ /* 0x004fea0003800000 */
.L_x_11452:
        /* <DEDUP_REMOVED lines=30> */
[----:B-1----:R-:W-:Y:S01]  /*b290*/  VIADD R6, R7, 0x8 ;  /* 0x0000000807067836 */ /* 0x002fe20000000000 */
        /* <DEDUP_REMOVED lines=29> */
[----:B0-----:R-:W-:-:S06]  /*b470*/  WARPGROUP.ARRIVE ;  /* 0x00000000000079c5 */ /* 0x001fcc0000000000 */
        /* <DEDUP_REMOVED lines=296> */
.L_x_11457:
[----:B------:R-:W-:Y:S01]  /*c700*/  ULEA UR4, UR7, UR37, 0x3 ;  /* 0x0000002507047291 */ /* 0x000fe2000f8e183f */
[----:B------:R-:W-:-:S05]  /*c710*/  IMAD.U32 R6, RZ, RZ, UR39 ;  /* 0x00000027ff067e24 */ /* 0x000fca000f8e00ff */
[----:B------:R-:W-:-:S04]  /*c720*/  SHF.L.U32 R6, R6, 0x1f, RZ ;  /* 0x0000001f06067819 */ /* 0x000fc800000006ff */
[----:B------:R0:W1:Y:S01]  /*c730*/  SYNCS.PHASECHK.TRANS64.TRYWAIT P2, [UR4+0x31c50], R6 ;  /* 0x031c5006ff0075a7 */ /* 0x0000620008040144 */
[----:B------:R-:W-:Y:S05]  /*c740*/  @!P0 BRA `(.L_x_11458) ;  /* 0x0000000000048947 */ /* 0x000fea0003800000 */
[----:B------:R-:W-:Y:S01]  /*c750*/  BPT.TRAP 0x1 ;  /* 0x000000040000795c */ /* 0x000fe20000300000 */
.L_x_11458:
[----:B-1----:R-:W-:Y:S05]  /*c760*/  @P2 BRA `(.L_x_11456) ;  /* 0x0000000000082947 */ /* 0x002fea0003800000 */
[----:B------:R-:W1:Y:S02]  /*c770*/  SYNCS.PHASECHK.TRANS64.TRYWAIT P2, [UR4+0x31c50], R6 ;  /* 0x031c5006ff0075a7 */ /* 0x000e640008040144 */
[----:B-1----:R-:W-:Y:S05]  /*c780*/  @!P2 BRA `(.L_x_11459) ;  /* 0x000000d00098a947 */ /* 0x002fea0003800000 */
.L_x_11456:
        /* <DEDUP_REMOVED lines=65> */
[----:B------:R-:W-:Y:S01]  /*cba0*/  ULDC UR14, c[0x0][0x988] ;  /* 0x00026200000e7ab9 */ /* 0x000fe20000000800 */
[----:B------:R-:W-:Y:S01]  /*cbb0*/  FMUL.FTZ R77, R130, UR5 ;  /* 0x00000005824d7c20 */ /* 0x000fe20008410000 */
[----:B------:R-:W1:Y:S01]  /*cbc0*/  MUFU.TANH R17, R17 ;  /* 0x0000001100117308 */ /* 0x000e620000002400 */
[----:B--2---:R-:W-:Y:S01]  /*cbd0*/  FMNMX.FTZ R9, R14, R9, !PT ;  /* 0x000000090e097209 */ /* 0x004fe20007810000 */
[----:B------:R-:W-:Y:S01]  /*cbe0*/  UMOV UR4, UR14 ;  /* 0x0000000e00047c82 */ /* 0x000fe20008000000 */
        /* <DEDUP_REMOVED lines=39> */
[----:B------:R-:W-:Y:S01]  /*ce60*/  UMOV UR39, UR60 ;  /* 0x0000003c00277c82 */ /* 0x000fe20008000000 */
[----:B------:R-:W-:-:S05]  /*ce70*/  R2UR UR14, R144 ;  /* 0x00000000900e72ca */ /* 0x000fca00000e0000 */
[----:B------:R-:W1:Y:S01]  /*ce80*/  MUFU.TANH R113, R113 ;  /* 0x0000007100717308 */ /* 0x000e620000002400 */
[----:B--2---:R-:W-:-:S07]  /*ce90*/  FMNMX.FTZ R9, R120, R9, !PT ;  /* 0x0000000978097209 */ /* 0x004fce0007810000 */
[----:B------:R-:W2:Y:S01]  /*cea0*/  MUFU.TANH R116, R116 ;  /* 0x0000007400747308 */ /* 0x000ea20000002400 */
[----:B---3--:R-:W-:Y:S01]  /*ceb0*/  FMNMX.FTZ R9, R112, R9, !PT ;  /* 0x0000000970097209 */ /* 0x008fe20007810000 */
[----:B------:R-:W-:Y:S01]  /*cec0*/  UISETP.GT.AND UP0, UPT, UR38, UR14, UPT ;  /* 0x0000000e2600728c */ /* 0x000fe2000bf04270 */
[----:B------:R-:W-:Y:S02]  /*ced0*/  WARPGROUP.DEPBAR.LE gsb0, 0x0 ;  /* 0x00008000000079c5 */ /* 0x000fe40000010000 */
[----:B------:R-:W-:-:S03]  /*cee0*/  WARPGROUP.ARRIVE ;  /* 0x00000000000079c5 */ /* 0x000fc60000000000 */
[----:B------:R-:W3:Y:S01]  /*cef0*/  MUFU.TANH R117, R117 ;  /* 0x0000007500757308 */ /* 0x000ee20000002400 */
[----:B-1----:R-:W-:Y:S02]  /*cf00*/  FMNMX.FTZ R9, R113, R9, !PT ;  /* 0x0000000971097209 */ /* 0x002fe40007810000 */
[----:B------:R-:W-:Y:S01]  /*cf10*/  HGMMA.64x96x16.F32.BF16 R24, gdesc[UR32].tnspB, R24, gsb0 ;  /* 0x41600000201879f0 */ /* 0x000fe20008001818 */
[----:B------:R-:W-:Y:S02]  /*cf20*/  UIADD3 UR32, UR10, 0x300, URZ ;  /* 0x000003000a207890 */ /* 0x000fe4000fffe03f */
[----:B------:R-:W-:Y:S02]  /*cf30*/  UIADD3 UR34, UR11, 0x80, URZ ;  /* 0x000000800b227890 */ /* 0x000fe4000fffe03f */
[----:B------:R-:W1:Y:S01]  /*cf40*/  MUFU.TANH R104, R104 ;  /* 0x0000006800687308 */ /* 0x000e620000002400 */
[----:B------:R-:W-:Y:S01]  /*cf50*/  UMOV UR33, 0xc0000010 ;  /* 0xc000001000217882 */ /* 0x000fe20000000000 */
[----:B------:R-:W-:Y:S01]  /*cf60*/  UMOV UR35, 0x80000020 ;  /* 0x8000002000237882 */ /* 0x000fe20000000000 */
[----:B--2---:R-:W-:-:S02]  /*cf70*/  FMNMX.FTZ R9, R116, R9, !PT ;  /* 0x0000000974097209 */ /* 0x004fc40007810000 */
[----:B0-----:R-:W-:Y:S02]  /*cf80*/  SHF.R.U32.HI R136, RZ, 0x7, R137 ;  /* 0x00000007ff887819 */ /* 0x001fe40000011689 */
[----:B------:R-:W-:Y:S01]  /*cf90*/  ISETP.GE.U32.AND P2, PT, R137, 0x180, PT ;  /* 0x000001808900780c */ /* 0x000fe20003f46070 */
        /* <DEDUP_REMOVED lines=28> */
[----:B------:R-:W-:Y:S01]  /*d160*/  HGMMA.64x96x16.F32.BF16 R24, gdesc[UR32].tnspB, R24, gsb0 ;  /* 0x41600000201879f0 */ /* 0x000fe20008001818 */
[----:B------:R-:W-:Y:S02]  /*d170*/  UIADD3 UR32, UR10, 0x480, URZ ;  /* 0x000004800a207890 */ /* 0x000fe4000fffe03f */
[----:B------:R-:W-:Y:S01]  /*d180*/  UIADD3 UR34, UR11, 0xc0, URZ ;  /* 0x000000c00b227890 */ /* 0x000fe2000fffe03f */
[----:B------:R-:W-:Y:S01]  /*d190*/  UMOV UR33, 0xc0000010 ;  /* 0xc000001000217882 */ /* 0x000fe20000000000 */
[----:B------:R-:W-:Y:S01]  /*d1a0*/  UMOV UR35, 0x80000020 ;  /* 0x8000002000237882 */ /* 0x000fe20000000000 */
        /* <DEDUP_REMOVED lines=12> */
[----:B------:R-:W-:Y:S01]  /*d270*/  MUFU.TANH R7, R7 ;  /* 0x0000000700077308 */ /* 0x000fe20000002400 */
[----:B-1----:R-:W-:-:S07]  /*d280*/  FMNMX.FTZ R9, R124, R9, !PT ;  /* 0x000000097c097209 */ /* 0x002fce0007810000 */
[----:B------:R-:W-:Y:S01]  /*d290*/  MUFU.TANH R8, R8 ;  /* 0x0000000800087308 */ /* 0x000fe20000002400 */
[----:B0-----:R-:W-:-:S05]  /*d2a0*/  FMNMX.FTZ R9, R125, R9, !PT ;  /* 0x000000097d097209 */ /* 0x001fca0007810000 */
[----:B------:R-:W0:Y:S02]  /*d2b0*/  SHFL.BFLY PT, R132, R9, 0x2, 0x1f ;  /* 0x0c401f0009847f89 */ /* 0x000e2400000e0000 */
[----:B------:R-:W-:Y:S08]  /*d2c0*/  MUFU.TANH R73, R73 ;  /* 0x0000004900497308 */ /* 0x000ff00000002400 */
[----:B------:R-:W-:Y:S08]  /*d2d0*/  MUFU.TANH R76, R76 ;  /* 0x0000004c004c7308 */ /* 0x000ff00000002400 */
[----:B------:R-:W-:Y:S01]  /*d2e0*/  MUFU.TANH R77, R77 ;  /* 0x0000004d004d7308 */ /* 0x000fe20000002400 */
[----:B0-----:R-:W-:-:S07]  /*d2f0*/  FMNMX.FTZ R9, R9, R132, !PT ;  /* 0x0000008409097209 */ /* 0x001fce0007810000 */
        /* <DEDUP_REMOVED lines=19> */
[----:B------:R-:W-:Y:S01]  /*d430*/  MUFU.TANH R123, R123 ;  /* 0x0000007b007b7308 */ /* 0x000fe20000002400 */
[--C-:B------:R-:W-:Y:S01]  /*d440*/  FFMA.FTZ R5, R13, UR4, -R132.reuse ;  /* 0x000000040d057c23 */ /* 0x100fe20008010884 */
[----:B------:R-:W-:Y:S01]  /*d450*/  FMUL.FTZ R13, R118, UR5 ;  /* 0x00000005760d7c20 */ /* 0x000fe20008410000 */
[--C-:B------:R-:W-:Y:S01]  /*d460*/  FFMA.FTZ R134, R10, UR4, -R132.reuse ;  /* 0x000000040a867c23 */ /* 0x100fe20008010884 */
[--C-:B------:R-:W-:Y:S01]  /*d470*/  FFMA.FTZ R10, R15, UR4, -R132.reuse ;  /* 0x000000040f0a7c23 */ /* 0x100fe20008010884 */
[----:B------:R-:W-:Y:S01]  /*d480*/  FMUL.FTZ R15, R119, UR5 ;  /* 0x00000005770f7c20 */ /* 0x000fe20008410000 */
        /* <DEDUP_REMOVED lines=25> */
[----:B------:R-:W-:Y:S01]  /*d620*/  FFMA.FTZ R80, R80, UR4, -R132 ;  /* 0x0000000450507c23 */ /* 0x000fe20008010884 */
        /* <DEDUP_REMOVED lines=17> */
[----:B------:R-:W-:Y:S01]  /*d740*/  FFMA.FTZ R125, R125, UR4, -R132 ;  /* 0x000000047d7d7c23 */ /* 0x000fe20008010884 */
[----:B------:R-:W-:-:S04]  /*d750*/  FMNMX.FTZ R111, R76, R111, !PT ;  /* 0x0000006f4c6f7209 */ /* 0x000fc80007810000 */
[----:B------:R-:W-:Y:S02]  /*d760*/  FMNMX.FTZ R111, R77, R111, !PT ;  /* 0x0000006f4d6f7209 */ /* 0x000fe40007810000 */
[----:B------:R-:W4:Y:S02]  /*d770*/  MUFU.TANH R13, R13 ;  /* 0x0000000d000d7308 */ /* 0x000f240000002400 */
[----:B------:R-:W-:-:S04]  /*d780*/  FMNMX.FTZ R111, R128, R111, !PT ;  /* 0x0000006f806f7209 */ /* 0x000fc80007810000 */
[----:B------:R-:W-:Y:S02]  /*d790*/  FMNMX.FTZ R111, R129, R111, !PT ;  /* 0x0000006f816f7209 */ /* 0x000fe40007810000 */
[----:B------:R-:W5:Y:S02]  /*d7a0*/  MUFU.TANH R15, R15 ;  /* 0x0000000f000f7308 */ /* 0x000f640000002400 */
[----:B------:R-:W-:-:S04]  /*d7b0*/  FMNMX.FTZ R111, R130, R111, !PT ;  /* 0x0000006f826f7209 */ /* 0x000fc80007810000 */
[----:B------:R-:W-:Y:S02]  /*d7c0*/  FMNMX.FTZ R111, R122, R111, !PT ;  /* 0x0000006f7a6f7209 */ /* 0x000fe40007810000 */
[----:B------:R-:W5:Y:S02]  /*d7d0*/  MUFU.TANH R3, R3 ;  /* 0x0000000300037308 */ /* 0x000f640000002400 */
[----:B------:R-:W-:Y:S01]  /*d7e0*/  FMNMX.FTZ R111, R123, R111, !PT ;  /* 0x0000006f7b6f7209 */ /* 0x000fe20007810000 */
[----:B------:R-:W-:Y:S02]  /*d7f0*/  WARPGROUP.DEPBAR.LE gsb0, 0x0 ;  /* 0x00008000000079c5 */ /* 0x000fe40000010000 */
[----:B------:R-:W-:Y:S01]  /*d800*/  WARPGROUP.ARRIVE ;  /* 0x00000000000079c5 */ /* 0x000fe20000000000 */
[----:B-1----:R-:W-:Y:S02]  /*d810*/  FMNMX.FTZ R111, R126, R111, !PT ;  /* 0x0000006f7e6f7209 */ /* 0x002fe40007810000 */
[----:B------:R-:W1:Y:S02]  /*d820*/  MUFU.TANH R106, R106 ;  /* 0x0000006a006a7308 */ /* 0x000e640000002400 */
[----:B--2---:R-:W-:Y:S01]  /*d830*/  FMNMX.FTZ R111, R127, R111, !PT ;  /* 0x0000006f7f6f7209 */ /* 0x004fe20007810000 */
[----:B------:R-:W-:Y:S01]  /*d840*/  HGMMA.64x96x16.F32.BF16 R24, gdesc[UR32].tnspB, R24, gsb0 ;  /* 0x41600000201879f0 */ /* 0x000fe20008001818 */
[----:B------:R-:W-:-:S02]  /*d850*/  UIADD3 UR32, UR10, 0x780, URZ ;  /* 0x000007800a207890 */ /* 0x000fc4000fffe03f */
[----:B------:R-:W-:Y:S01]  /*d860*/  UIADD3 UR34, UR11, 0x140, URZ ;  /* 0x000001400b227890 */ /* 0x000fe2000fffe03f */
[----:B0-----:R-:W-:Y:S01]  /*d870*/  FMNMX.FTZ R111, R114, R111, !PT ;  /* 0x0000006f726f7209 */ /* 0x001fe20007810000 */
[----:B------:R-:W-:Y:S01]  /*d880*/  UMOV UR33, 0xc0000010 ;  /* 0xc000001000217882 */ /* 0x000fe20000000000 */
[----:B------:R-:W-:Y:S01]  /*d890*/  UMOV UR35, 0x80000020 ;  /* 0x8000002000237882 */ /* 0x000fe20000000000 */
[----:B------:R-:W0:Y:S01]  /*d8a0*/  MUFU.TANH R107, R107 ;  /* 0x0000006b006b7308 */ /* 0x000e220000002400 */
[----:B---3--:R-:W-:-:S04]  /*d8b0*/  FMNMX.FTZ R111, R115, R111, !PT ;  /* 0x0000006f736f7209 */ /* 0x008fc80007810000 */
[----:B----4-:R-:W-:-:S03]  /*d8c0*/  FMNMX.FTZ R111, R13, R111, !PT ;  /* 0x0000006f0d6f7209 */ /* 0x010fc60007810000 */
[----:B------:R-:W2:Y:S01]  /*d8d0*/  MUFU.TANH R110, R110 ;  /* 0x0000006e006e7308 */ /* 0x000ea20000002400 */
[----:B-----5:R-:W-:-:S04]  /*d8e0*/  FMNMX.FTZ R111, R15, R111, !PT ;  /* 0x0000006f0f6f7209 */ /* 0x020fc80007810000 */
[----:B------:R-:W-:-:S03]  /*d8f0*/  FMNMX.FTZ R111, R3, R111, !PT ;  /* 0x0000006f036f7209 */ /* 0x000fc60007810000 */
[----:B------:R-:W3:Y:S01]  /*d900*/  MUFU.TANH R98, R98 ;  /* 0x0000006200627308 */ /* 0x000ee20000002400 */
[----:B-1----:R-:W-:-:S04]  /*d910*/  FMNMX.FTZ R111, R106, R111, !PT ;  /* 0x0000006f6a6f7209 */ /* 0x002fc80007810000 */
[----:B0-----:R-:W-:-:S03]  /*d920*/  FMNMX.FTZ R111, R107, R111, !PT ;  /* 0x0000006f6b6f7209 */ /* 0x001fc60007810000 */
[----:B------:R-:W0:Y:S01]  /*d930*/  MUFU.TANH R99, R99 ;  /* 0x0000006300637308 */ /* 0x000e220000002400 */
[----:B--2---:R-:W-:-:S07]  /*d940*/  FMNMX.FTZ R111, R110, R111, !PT ;  /* 0x0000006f6e6f7209 */ /* 0x004fce0007810000 */
[----:B------:R-:W1:Y:S01]  /*d950*/  MUFU.TANH R102, R102 ;  /* 0x0000006600667308 */ /* 0x000e620000002400 */
[----:B---3--:R-:W-:-:S07]  /*d960*/  FMNMX.FTZ R111, R98, R111, !PT ;  /* 0x0000006f626f7209 */ /* 0x008fce0007810000 */
[----:B------:R-:W2:Y:S01]  /*d970*/  MUFU.EX2 R134, R134 ;  /* 0x0000008600867308 */ /* 0x000ea20000000800 */
[----:B0-----:R-:W-:-:S07]  /*d980*/  FMNMX.FTZ R111, R99, R111, !PT ;  /* 0x0000006f636f7209 */ /* 0x001fce0007810000 */
[----:B------:R-:W0:Y:S01]  /*d990*/  MUFU.TANH R103, R103 ;  /* 0x0000006700677308 */ /* 0x000e220000002400 */
[----:B-1----:R-:W-:-:S07]  /*d9a0*/  FMNMX.FTZ R111, R102, R111, !PT ;  /* 0x0000006f666f7209 */ /* 0x002fce0007810000 */
[----:B------:R-:W1:Y:S01]  /*d9b0*/  MUFU.EX2 R118, R11 ;  /* 0x0000000b00767308 */ /* 0x000e620000000800 */
[C---:B--2---:R-:W-:Y:S01]  /*d9c0*/  FADD.FTZ R14, R134.reuse, R14 ;  /* 0x0000000e860e7221 */ /* 0x044fe20000010000 */
[----:B------:R-:W-:-:S06]  /*d9d0*/  F2FP.BF16.F32.PACK_AB R12, R134, R12 ;  /* 0x0000000c860c723e */ /* 0x000fcc00000010ff */
[----:B------:R-:W2:Y:S01]  /*d9e0*/  MUFU.EX2 R135, R135 ;  /* 0x0000008700877308 */ /* 0x000ea20000000800 */
[----:B0-----:R-:W-:-:S07]  /*d9f0*/  FMNMX.FTZ R111, R103, R111, !PT ;  /* 0x0000006f676f7209 */ /* 0x001fce0007810000 */
[----:B------:R-:W0:Y:S01]  /*da00*/  MUFU.TANH R90, R90 ;  /* 0x0000005a005a7308 */ /* 0x000e220000002400 */
[----:B-1----:R-:W-:-:S07]  /*da10*/  FADD.FTZ R11, R118, R14 ;  /* 0x0000000e760b7221 */ /* 0x002fce0000010000 */
[----:B------:R-:W1:Y:S01]  /*da20*/  MUFU.TANH R91, R91 ;  /* 0x0000005b005b7308 */ /* 0x000e620000002400 */
[C---:B--2---:R-:W-:Y:S01]  /*da30*/  F2FP.BF16.F32.PACK_AB R14, R135.reuse, R118 ;  /* 0x00000076870e723e */ /* 0x044fe200000010ff */
[----:B------:R-:W-:-:S06]  /*da40*/  FADD.FTZ R11, R135, R11 ;  /* 0x0000000b870b7221 */ /* 0x000fcc0000010000 */
        /* <DEDUP_REMOVED lines=27> */
[----:B------:R-:W0:Y:S01]  /*dc00*/  MUFU.EX2 R5, R5 ;  /* 0x0000000500057308 */ /* 0x000e220000000800 */
[----:B-1----:R-:W-:-:S07]  /*dc10*/  FMNMX.FTZ R74, R78, R118, !PT ;  /* 0x000000764e4a7209 */ /* 0x002fce0007810000 */
[----:B------:R-:W1:Y:S01]  /*dc20*/  MUFU.EX2 R6, R6 ;  /* 0x0000000600067308 */ /* 0x000e620000000800 */
[----:B--2---:R-:W-:-:S05]  /*dc30*/  FMNMX.FTZ R74, R79, R74, !PT ;  /* 0x0000004a4f4a7209 */ /* 0x004fca0007810000 */
[----:B------:R-:W2:Y:S02]  /*dc40*/  SHFL.BFLY PT, R118, R74, 0x2, 0x1f ;  /* 0x0c401f004a767f89 */ /* 0x000ea400000e0000 */
[----:B------:R-:W3:Y:S01]  /*dc50*/  MUFU.EX2 R10, R10 ;  /* 0x0000000a000a7308 */ /* 0x000ee20000000800 */
[----:B0-----:R-:W-:-:S07]  /*dc60*/  FADD.FTZ R11, R5, R11 ;  /* 0x0000000b050b7221 */ /* 0x001fce0000010000 */
[----:B------:R-:W-:Y:S01]  /*dc70*/  MUFU.EX2 R19, R19 ;  /* 0x0000001300137308 */ /* 0x000fe20000000800 */
[----:B-1----:R-:W-:-:S07]  /*dc80*/  FADD.FTZ R11, R6, R11 ;  /* 0x0000000b060b7221 */ /* 0x002fce0000010000 */
[----:B------:R-:W-:Y:S01]  /*dc90*/  MUFU.EX2 R20, R20 ;  /* 0x0000001400147308 */ /* 0x000fe20000000800 */
[----:B---3--:R-:W-:Y:S01]  /*dca0*/  FADD.FTZ R11, R10, R11 ;  /* 0x0000000b0a0b7221 */ /* 0x008fe20000010000 */
[----:B------:R-:W-:Y:S02]  /*dcb0*/  WARPGROUP.DEPBAR.LE gsb0, 0x0 ;  /* 0x00008000000079c5 */ /* 0x000fe40000010000 */
[----:B------:R-:W-:Y:S01]  /*dcc0*/  WARPGROUP.ARRIVE ;  /* 0x00000000000079c5 */ /* 0x000fe20000000000 */
[----:B--2---:R-:W-:-:S03]  /*dcd0*/  FMNMX.FTZ R74, R74, R118, !PT ;  /* 0x000000764a4a7209 */ /* 0x004fc60007810000 */
[----:B------:R-:W-:Y:S02]  /*dce0*/  MUFU.EX2 R21, R21 ;  /* 0x0000001500157308 */ /* 0x000fe40000000800 */
[----:B------:R-:W-:Y:S01]  /*dcf0*/  HGMMA.64x96x16.F32.BF16 R24, gdesc[UR32].tnspB, R24, gsb0 ;  /* 0x41600000201879f0 */ /* 0x000fe20008001818 */
[----:B------:R-:W-:Y:S01]  /*dd00*/  UIADD3 UR32, UR10, 0xa80, URZ ;  /* 0x00000a800a207890 */ /* 0x000fe2000fffe03f */
[----:B------:R-:W0:Y:S01]  /*dd10*/  SHFL.BFLY PT, R118, R74, 0x1, 0x1f ;  /* 0x0c201f004a767f89 */ /* 0x000e2200000e0000 */
[----:B------:R-:W-:Y:S01]  /*dd20*/  UIADD3 UR34, UR11, 0x1c0, URZ ;  /* 0x000001c00b227890 */ /* 0x000fe2000fffe03f */
[----:B------:R-:W-:Y:S01]  /*dd30*/  UMOV UR33, 0xc0000010 ;  /* 0xc000001000217882 */ /* 0x000fe20000000000 */
[----:B------:R-:W-:Y:S01]  /*dd40*/  UMOV UR35, 0x80000020 ;  /* 0x8000002000237882 */ /* 0x000fe20000000000 */
        /* <DEDUP_REMOVED lines=53> */
[----:B------:R-:W-:Y:S01]  /*e0a0*/  MUFU.EX2 R128, R128 ;  /* 0x0000008000807308 */ /* 0x000fe20000000800 */
[----:B--2---:R-:W-:Y:S01]  /*e0b0*/  FADD.FTZ R0, R15, R0 ;  /* 0x000000000f007221 */ /* 0x004fe20000010000 */
[----:B------:R-:W-:Y:S01]  /*e0c0*/  FFMA.FTZ R118, R79, UR4, -R118 ;  /* 0x000000044f767c23 */ /* 0x000fe20008010876 */
[----:B------:R-:W-:-:S05]  /*e0d0*/  PLOP3.LUT P2, PT, PT, PT, UP0, 0x80, 0x0 ;  /* 0x000000000000781c */ /* 0x000fca0003f4f008 */
[----:B------:R-:W-:Y:S01]  /*e0e0*/  MUFU.EX2 R130, R130 ;  /* 0x0000008200827308 */ /* 0x000fe20000000800 */
[C---:B0-----:R-:W-:Y:S01]  /*e0f0*/  F2FP.BF16.F32.PACK_AB R15, R76.reuse, R15 ;  /* 0x0000000f4c0f723e */ /* 0x041fe200000010ff */
[----:B------:R-:W-:Y:S01]  /*e100*/  FADD.FTZ R0, R76, R0 ;  /* 0x000000004c007221 */ /* 0x000fe20000010000 */
[----:B------:R-:W-:-:S05]  /*e110*/  F2FP.BF16.F32.PACK_AB R76, R20, R19 ;  /* 0x00000013144c723e */ /* 0x000fca00000010ff */
[----:B------:R-:W-:Y:S01]  /*e120*/  MUFU.EX2 R123, R123 ;  /* 0x0000007b007b7308 */ /* 0x000fe20000000800 */
[----:B------:R-:W-:Y:S02]  /*e130*/  WARPGROUP.DEPBAR.LE gsb0, 0x0 ;  /* 0x00008000000079c5 */ /* 0x000fe40000010000 */
[----:B------:R-:W-:-:S05]  /*e140*/  WARPGROUP.ARRIVE ;  /* 0x00000000000079c5 */ /* 0x000fca0000000000 */
[----:B------:R-:W-:Y:S01]  /*e150*/  MUFU.EX2 R78, R120 ;  /* 0x00000078004e7308 */ /* 0x000fe20000000800 */
[----:B------:R-:W-:Y:S01]  /*e160*/  HGMMA.64x96x16.F32.BF16 R24, gdesc[UR32].tnspB, R24, gsb0 ;  /* 0x41600000201879f0 */ /* 0x000fe20008001818 */
[----:B------:R-:W-:Y:S02]  /*e170*/  UIADD3 UR32, UR10, 0xc00, URZ ;  /* 0x00000c000a207890 */ /* 0x000fe4000fffe03f */
[----:B------:R-:W-:-:S04]  /*e180*/  UIADD3 UR34, UR11, 0x200, URZ ;  /* 0x000002000b227890 */ /* 0x000fc8000fffe03f */
        /* <DEDUP_REMOVED lines=63> */
[----:B------:R-:W-:Y:S01]  /*e580*/  UIADD3 UR7, UR38, -0x1, URZ ;  /* 0xffffffff26077890 */ /* 0x000fe2000fffe03f */
[-C--:B------:R-:W-:Y:S01]  /*e590*/  FMUL.FTZ R66, R66, R4.reuse ;  /* 0x0000000442427220 */ /* 0x080fe20000410000 */
[----:B------:R-:W-:Y:S01]  /*e5a0*/  MUFU.EX2 R87, R87 ;  /* 0x0000005700577308 */ /* 0x000fe20000000800 */
[-C--:B------:R-:W-:Y:S01]  /*e5b0*/  FMUL.FTZ R67, R67, R4.reuse ;  /* 0x0000000443437220 */ /* 0x080fe20000410000 */
[----:B------:R-:W-:Y:S01]  /*e5c0*/  @!P1 LEA R7, R7, UR37, 0x3 ;  /* 0x0000002507079c11 */ /* 0x000fe2000f8e18ff */
[-C--:B------:R-:W-:Y:S01]  /*e5d0*/  FMUL.FTZ R70, R70, R4.reuse ;  /* 0x0000000446467220 */ /* 0x080fe20000410000 */
[----:B------:R-:W-:Y:S01]  /*e5e0*/  FMUL.FTZ R71, R71, R4 ;  /* 0x0000000447477220 */ /* 0x000fe20000410000 */
[----:B------:R-:W-:Y:S01]  /*e5f0*/  UMOV UR38, UR7 ;  /* 0x0000000700267c82 */ /* 0x000fe20008000000 */
[----:B------:R-:W-:Y:S01]  /*e600*/  UMOV UR7, UR36 ;  /* 0x0000002400077c82 */ /* 0x000fe20008000000 */
        /* <DEDUP_REMOVED lines=19> */
[----:B0-----:R-:W-:Y:S01]  /*e740*/  MUFU.EX2 R7, R115 ;  /* 0x0000007300077308 */ /* 0x001fe20000000800 */
[-C--:B------:R-:W-:Y:S01]  /*e750*/  FMUL.FTZ R49, R49, R131.reuse ;  /* 0x0000008331317220 */ /* 0x080fe20000410000 */
[-C--:B------:R-:W-:Y:S01]  /*e760*/  FMUL.FTZ R52, R52, R131.reuse ;  /* 0x0000008334347220 */ /* 0x080fe20000410000 */
[-C--:B------:R-:W-:Y:S01]  /*e770*/  FMUL.FTZ R53, R53, R131.reuse ;  /* 0x0000008335357220 */ /* 0x080fe20000410000 */
[-C--:B------:R-:W-:Y:S01]  /*e780*/  FMUL.FTZ R56, R56, R131.reuse ;  /* 0x0000008338387220 */ /* 0x080fe20000410000 */
[-C--:B------:R-:W-:Y:S01]  /*e790*/  FMUL.FTZ R57, R57, R131.reuse ;  /* 0x0000008339397220 */ /* 0x080fe20000410000 */
[----:B------:R-:W-:Y:S01]  /*e7a0*/  FMUL.FTZ R60, R60, R131 ;  /* 0x000000833c3c7220 */ /* 0x000fe20000410000 */
[----:B-1----:R-:W-:Y:S01]  /*e7b0*/  F2FP.BF16.F32.PACK_AB R12, R6, R5 ;  /* 0x00000005060c723e */ /* 0x002fe200000010ff */
[----:B------:R-:W0:Y:S01]  /*e7c0*/  MUFU.EX2 R13, R77 ;  /* 0x0000004d000d7308 */ /* 0x000e220000000800 */
[-C--:B------:R-:W-:Y:S01]  /*e7d0*/  FMUL.FTZ R61, R61, R131.reuse ;  /* 0x000000833d3d7220 */ /* 0x080fe20000410000 */
[-C--:B------:R-:W-:Y:S01]  /*e7e0*/  FMUL.FTZ R64, R64, R131.reuse ;  /* 0x0000008340407220 */ /* 0x080fe20000410000 */
[-C--:B------:R-:W-:Y:S01]  /*e7f0*/  FMUL.FTZ R65, R65, R131.reuse ;  /* 0x0000008341417220 */ /* 0x080fe20000410000 */
[-C--:B------:R-:W-:Y:S01]  /*e800*/  FMUL.FTZ R68, R68, R131.reuse ;  /* 0x0000008344447220 */ /* 0x080fe20000410000 */
[----:B------:R-:W-:Y:S01]  /*e810*/  FMUL.FTZ R69, R69, R131 ;  /* 0x0000008345457220 */ /* 0x000fe20000410000 */
[----:B------:R-:W-:-:S02]  /*e820*/  IMAD.MOV.U32 R4, RZ, RZ, R74 ;  /* 0x000000ffff047224 */ /* 0x000fc400078e004a */
[----:B------:R-:W1:Y:S08]  /*e830*/  MUFU.EX2 R14, R17 ;  /* 0x00000011000e7308 */ /* 0x000e700000000800 */
[----:B------:R-:W2:Y:S01]  /*e840*/  MUFU.EX2 R15, R129 ;  /* 0x00000081000f7308 */ /* 0x000ea20000000800 */
[----:B0-----:R-:W-:Y:S01]  /*e850*/  FADD.FTZ R0, R13, R0 ;  /* 0x000000000d007221 */ /* 0x001fe20000010000 */
[----:B------:R-:W-:-:S03]  /*e860*/  F2FP.BF16.F32.PACK_AB R13, R128, R13 ;  /* 0x0000000d800d723e */ /* 0x000fc600000010ff */
[----:B------:R-:W-:-:S03]  /*e870*/  FADD.FTZ R0, R128, R0 ;  /* 0x0000000080007221 */ /* 0x000fc60000010000 */
[----:B------:R-:W0:Y:S01]  /*e880*/  MUFU.EX2 R77, R122 ;  /* 0x0000007a004d7308 */ /* 0x000e220000000800 */
[C---:B-1----:R-:W-:Y:S01]  /*e890*/  FADD.FTZ R11, R14.reuse, R11 ;  /* 0x0000000b0e0b7221 */ /* 0x042fe20000010000 */
[----:B------:R-:W-:-:S03]  /*e8a0*/  F2FP.BF16.F32.PACK_AB R14, R14, R10 ;  /* 0x0000000a0e0e723e */ /* 0x000fc600000010ff */
[----:B------:R-:W-:-:S03]  /*e8b0*/  FADD.FTZ R11, R19, R11 ;  /* 0x0000000b130b7221 */ /* 0x000fc60000010000 */
[----:B------:R-:W1:Y:S01]  /*e8c0*/  MUFU.EX2 R115, R119 ;  /* 0x0000007700737308 */ /* 0x000e620000000800 */
[----:B--2---:R-:W-:Y:S01]  /*e8d0*/  FADD.FTZ R0, R15, R0 ;  /* 0x000000000f007221 */ /* 0x004fe20000010000 */
[----:B------:R-:W-:Y:S01]  /*e8e0*/  FADD.FTZ R11, R20, R11 ;  /* 0x0000000b140b7221 */ /* 0x000fe20000010000 */
[C---:B------:R-:W-:Y:S02]  /*e8f0*/  F2FP.BF16.F32.PACK_AB R15, R130.reuse, R15 ;  /* 0x0000000f820f723e */ /* 0x040fe400000010ff */
[----:B------:R-:W-:Y:S01]  /*e900*/  FADD.FTZ R0, R130, R0 ;  /* 0x0000000082007221 */ /* 0x000fe20000010000 */
[----:B------:R-:W-:Y:S02]  /*e910*/  FADD.FTZ R6, R21, R11 ;  /* 0x0000000b15067221 */ /* 0x000fe40000010000 */
[----:B------:R2:W-:Y:S01]  /*e920*/  STSM.16.M88.4 [R2+0x25b00], R12 ;  /* 0x025b000c02007844 */ /* 0x0005e20000000200 */
[----:B0-----:R-:W-:Y:S01]  /*e930*/  FADD.FTZ R0, R77, R0 ;  /* 0x000000004d007221 */ /* 0x001fe20000010000 */
[----:B------:R-:W-:Y:S01]  /*e940*/  FADD.FTZ R6, R78, R6 ;  /* 0x000000064e067221 */ /* 0x000fe20000010000 */
[----:B------:R-:W-:Y:S01]  /*e950*/  MUFU.EX2 R85, R85 ;  /* 0x0000005500557308 */ /* 0x000fe20000000800 */
[C---:B------:R-:W-:Y:S01]  /*e960*/  F2FP.BF16.F32.PACK_AB R77, R123.reuse, R77 ;  /* 0x0000004d7b4d723e */ /* 0x040fe200000010ff */
[----:B------:R-:W-:Y:S01]  /*e970*/  FADD.FTZ R5, R123, R0 ;  /* 0x000000007b057221 */ /* 0x000fe20000010000 */
[----:B------:R-:W-:Y:S01]  /*e980*/  FADD.FTZ R6, R112, R6 ;  /* 0x0000000670067221 */ /* 0x000fe20000010000 */
[----:B------:R-:W-:-:S02]  /*e990*/  F2FP.BF16.F32.PACK_AB R112, R113, R112 ;  /* 0x000000707170723e */ /* 0x000fc400000010ff */
[----:B------:R-:W-:Y:S01]  /*e9a0*/  FADD.FTZ R5, R79, R5 ;  /* 0x000000054f057221 */ /* 0x000fe20000010000 */
[----:B------:R-:W-:Y:S01]  /*e9b0*/  FADD.FTZ R6, R113, R6 ;  /* 0x0000000671067221 */ /* 0x000fe20000010000 */
[----:B------:R-:W-:Y:S01]  /*e9c0*/  F2FP.BF16.F32.PACK_AB R113, R7, R114 ;  /* 0x000000720771723e */ /* 0x000fe200000010ff */
[----:B------:R-:W0:Y:S01]  /*e9d0*/  MUFU.EX2 R0, R91 ;  /* 0x0000005b00007308 */ /* 0x000e220000000800 */
[----:B------:R-:W-:Y:S01]  /*e9e0*/  FADD.FTZ R5, R127, R5 ;  /* 0x000000057f057221 */ /* 0x000fe20000010000 */
[----:B------:R-:W-:Y:S01]  /*e9f0*/  FADD.FTZ R6, R116, R6 ;  /* 0x0000000674067221 */ /* 0x000fe20000010000 */
[----:B------:R-:W-:Y:S02]  /*ea00*/  F2FP.BF16.F32.PACK_AB R78, R78, R21 ;  /* 0x000000154e4e723e */ /* 0x000fe400000010ff */
[----:B------:R-:W-:Y:S01]  /*ea10*/  FADD.FTZ R5, R114, R5 ;  /* 0x0000000572057221 */ /* 0x000fe20000010000 */
[----:B------:R-:W-:Y:S01]  /*ea20*/  FADD.FTZ R6, R117, R6 ;  /* 0x0000000675067221 */ /* 0x000fe20000010000 */
[----:B------:R-:W-:Y:S01]  /*ea30*/  F2FP.BF16.F32.PACK_AB R79, R127, R79 ;  /* 0x0000004f7f4f723e */ /* 0x000fe200000010ff */
[----:B------:R-:W3:Y:S01]  /*ea40*/  MUFU.EX2 R91, R94 ;  /* 0x0000005e005b7308 */ /* 0x000ee20000000800 */
[----:B------:R-:W-:Y:S01]  /*ea50*/  FADD.FTZ R5, R7, R5 ;  /* 0x0000000507057221 */ /* 0x000fe20000010000 */
[----:B------:R-:W-:Y:S01]  /*ea60*/  FADD.FTZ R6, R104, R6 ;  /* 0x0000000668067221 */ /* 0x000fe20000010000 */
[----:B------:R-:W-:Y:S01]  /*ea70*/  F2FP.BF16.F32.PACK_AB R104, R105, R104 ;  /* 0x000000686968723e */ /* 0x000fe200000010ff */
[----:B------:R4:W-:Y:S01]  /*ea80*/  STSM.16.M88.4 [R2+0x27300], R76 ;  /* 0x0273004c02007844 */ /* 0x0009e20000000200 */
[----:B-1----:R-:W-:Y:S01]  /*ea90*/  FADD.FTZ R5, R115, R5 ;  /* 0x0000000573057221 */ /* 0x002fe20000010000 */
[----:B------:R-:W-:Y:S01]  /*eaa0*/  FADD.FTZ R6, R105, R6 ;  /* 0x0000000669067221 */ /* 0x000fe20000010000 */
[----:B------:R-:W-:Y:S01]  /*eab0*/  F2FP.BF16.F32.PACK_AB R105, R106, R3 ;  /* 0x000000036a69723e */ /* 0x000fe200000010ff */
[----:B--2---:R-:W-:Y:S01]  /*eac0*/  MUFU.EX2 R13, R111 ;  /* 0x0000006f000d7308 */ /* 0x004fe20000000800 */
        /* <DEDUP_REMOVED lines=9> */
[----:B------:R-:W-:Y:S01]  /*eb60*/  F2FP.BF16.F32.PACK_AB R96, R97, R96 ;  /* 0x000000606160723e */ /* 0x000fe200000010ff */
[----:B------:R4:W-:Y:S01]  /*eb70*/  STSM.16.M88.4 [R2+0x28b00], R112 ;  /* 0x028b007002007844 */ /* 0x0009e20000000200 */
[----:B------:R-:W-:Y:S01]  /*eb80*/  FADD.FTZ R5, R107, R8 ;  /* 0x000000086b057221 */ /* 0x000fe20000010000 */
[----:B------:R-:W-:Y:S01]  /*eb90*/  FADD.FTZ R7, R97, R6 ;  /* 0x0000000661077221 */ /* 0x000fe20000010000 */
[----:B------:R-:W-:Y:S01]  /*eba0*/  F2FP.BF16.F32.PACK_AB R106, R109, R108 ;  /* 0x0000006c6d6a723e */ /* 0x000fe200000010ff */
[----:B------:R-:W1:Y:S01]  /*ebb0*/  MUFU.EX2 R121, R121 ;  /* 0x0000007900797308 */ /* 0x000e620000000800 */
[----:B------:R-:W-:Y:S01]  /*ebc0*/  FADD.FTZ R5, R110, R5 ;  /* 0x000000056e057221 */ /* 0x000fe20000010000 */
[----:B------:R-:W-:Y:S01]  /*ebd0*/  FADD.FTZ R8, R100, R7 ;  /* 0x0000000764087221 */ /* 0x000fe20000010000 */
[----:B------:R-:W-:-:S02]  /*ebe0*/  F2FP.BF16.F32.PACK_AB R107, R110, R107 ;  /* 0x0000006b6e6b723e */ /* 0x000fc400000010ff */
[----:B------:R-:W-:Y:S01]  /*ebf0*/  FADD.FTZ R6, R98, R5 ;  /* 0x0000000562067221 */ /* 0x000fe20000010000 */
[----:B------:R-:W-:Y:S01]  /*ec00*/  FADD.FTZ R7, R101, R8 ;  /* 0x0000000865077221 */ /* 0x000fe20000010000 */
[C---:B------:R-:W-:Y:S01]  /*ec10*/  F2FP.BF16.F32.PACK_AB R97, R99.reuse, R98 ;  /* 0x000000626361723e */ /* 0x040fe200000010ff */
[----:B------:R-:W-:Y:S01]  /*ec20*/  MUFU.EX2 R124, R124 ;  /* 0x0000007c007c7308 */ /* 0x000fe20000000800 */
[----:B------:R-:W-:Y:S01]  /*ec30*/  FADD.FTZ R5, R99, R6 ;  /* 0x0000000663057221 */ /* 0x000fe20000010000 */
[----:B------:R-:W-:Y:S01]  /*ec40*/  FADD.FTZ R8, R88, R7 ;  /* 0x0000000758087221 */ /* 0x000fe20000010000 */
[C---:B------:R-:W-:Y:S01]  /*ec50*/  F2FP.BF16.F32.PACK_AB R88, R89.reuse, R88 ;  /* 0x000000585958723e */ /* 0x040fe200000010ff */
[----:B------:R4:W-:Y:S01]  /*ec60*/  STSM.16.M88.4 [R2+0x2a300], R104 ;  /* 0x02a3006802007844 */ /* 0x0009e20000000200 */
[----:B------:R-:W-:Y:S01]  /*ec70*/  FADD.FTZ R6, R102, R5 ;  /* 0x0000000566067221 */ /* 0x000fe20000010000 */
[----:B------:R-:W-:Y:S01]  /*ec80*/  FADD.FTZ R5, R89, R8 ;  /* 0x0000000859057221 */ /* 0x000fe20000010000 */
[----:B0-----:R-:W-:Y:S01]  /*ec90*/  F2FP.BF16.F32.PACK_AB R89, R0, R90 ;  /* 0x0000005a0059723e */ /* 0x001fe200000010ff */
[----:B------:R-:W0:Y:S01]  /*eca0*/  MUFU.EX2 R125, R125 ;  /* 0x0000007d007d7308 */ /* 0x000e220000000800 */
[----:B------:R-:W-:Y:S01]  /*ecb0*/  FADD.FTZ R3, R103, R6 ;  /* 0x0000000667037221 */ /* 0x000fe20000010000 */
[----:B------:R-:W-:Y:S01]  /*ecc0*/  FADD.FTZ R6, R92, R5 ;  /* 0x000000055c067221 */ /* 0x000fe20000010000 */
[----:B------:R-:W-:-:S02]  /*ecd0*/  F2FP.BF16.F32.PACK_AB R98, R101, R100 ;  /* 0x000000646562723e */ /* 0x000fc400000010ff */
[----:B------:R-:W-:Y:S01]  /*ece0*/  FADD.FTZ R3, R90, R3 ;  /* 0x000000035a037221 */ /* 0x000fe20000010000 */
[----:B------:R-:W-:Y:S02]  /*ecf0*/  F2FP.BF16.F32.PACK_AB R99, R103, R102 ;  /* 0x000000666763723e */ /* 0x000fe400000010ff */
[----:B------:R-:W-:Y:S01]  /*ed00*/  MUFU.EX2 R133, R133 ;  /* 0x0000008500857308 */ /* 0x000fe20000000800 */
[----:B------:R-:W-:Y:S01]  /*ed10*/  FADD.FTZ R8, R0, R3 ;  /* 0x0000000300087221 */ /* 0x000fe20000010000 */
[C---:B------:R-:W-:Y:S01]  /*ed20*/  FADD.FTZ R3, R93.reuse, R6 ;  /* 0x000000065d037221 */ /* 0x040fe20000010000 */
[----:B------:R-:W-:Y:S01]  /*ed30*/  F2FP.BF16.F32.PACK_AB R90, R93, R92 ;  /* 0x0000005c5d5a723e */ /* 0x000fe200000010ff */
[----:B------:R4:W-:Y:S01]  /*ed40*/  STSM.16.M88.4 [R2+0x2bb00], R96 ;  /* 0x02bb006002007844 */ /* 0x0009e20000000200 */
[----:B---3--:R-:W-:Y:S01]  /*ed50*/  FADD.FTZ R8, R91, R8 ;  /* 0x000000085b087221 */ /* 0x008fe20000010000 */
[----:B------:R-:W-:Y:S01]  /*ed60*/  FADD.FTZ R10, R80, R3 ;  /* 0x00000003500a7221 */ /* 0x000fe20000010000 */
[----:B------:R-:W-:Y:S01]  /*ed70*/  F2FP.BF16.F32.PACK_AB R80, R81, R80 ;  /* 0x000000505150723e */ /* 0x000fe200000010ff */
[----:B------:R-:W2:Y:S01]  /*ed80*/  MUFU.EX2 R6, R75 ;  /* 0x0000004b00067308 */ /* 0x000ea20000000800 */
[----:B------:R-:W-:Y:S01]  /*ed90*/  FADD.FTZ R3, R95, R8 ;  /* 0x000000085f037221 */ /* 0x000fe20000010000 */
[----:B------:R-:W-:Y:S01]  /*eda0*/  FADD.FTZ R5, R81, R10 ;  /* 0x0000000a51057221 */ /* 0x000fe20000010000 */
[----:B------:R-:W-:-:S02]  /*edb0*/  F2FP.BF16.F32.PACK_AB R91, R95, R91 ;  /* 0x0000005b5f5b723e */ /* 0x000fc400000010ff */
[----:B------:R-:W-:Y:S01]  /*edc0*/  FADD.FTZ R8, R82, R3 ;  /* 0x0000000352087221 */ /* 0x000fe20000010000 */
[C---:B------:R-:W-:Y:S01]  /*edd0*/  F2FP.BF16.F32.PACK_AB R81, R83.reuse, R82 ;  /* 0x000000525351723e */ /* 0x040fe200000010ff */
[----:B------:R-:W-:Y:S01]  /*ede0*/  FADD.FTZ R10, R84, R5 ;  /* 0x00000005540a7221 */ /* 0x000fe20000010000 */
[----:B------:R-:W3:Y:S01]  /*edf0*/  MUFU.EX2 R118, R118 ;  /* 0x0000007600767308 */ /* 0x000ee20000000800 */
[----:B------:R-:W-:Y:S01]  /*ee00*/  FADD.FTZ R3, R83, R8 ;  /* 0x0000000853037221 */ /* 0x000fe20000010000 */
[----:B------:R-:W-:Y:S01]  /*ee10*/  F2FP.BF16.F32.PACK_AB R82, R85, R84 ;  /* 0x000000545552723e */ /* 0x000fe200000010ff */
[----:B------:R4:W-:Y:S01]  /*ee20*/  STSM.16.M88.4 [R2+0x2d300], R88 ;  /* 0x02d3005802007844 */ /* 0x0009e20000000200 */
[----:B------:R-:W-:Y:S01]  /*ee30*/  F2FP.BF16.F32.PACK_AB R83, R87, R86 ;  /* 0x000000565753723e */ /* 0x000fe200000010ff */
[----:B------:R-:W-:Y:S01]  /*ee40*/  FADD.FTZ R0, R86, R3 ;  /* 0x0000000356007221 */ /* 0x000fe20000010000 */
[----:B-1----:R-:W-:Y:S01]  /*ee50*/  F2FP.BF16.F32.PACK_AB R12, R121, R72 ;  /* 0x00000048790c723e */ /* 0x002fe200000010ff */
[----:B------:R-:W-:Y:S01]  /*ee60*/  FADD.FTZ R5, R85, R10 ;  /* 0x0000000a55057221 */ /* 0x000fe20000010000 */
[----:B0-----:R-:W-:Y:S01]  /*ee70*/  F2FP.BF16.F32.PACK_AB R14, R125, R124 ;  /* 0x0000007c7d0e723e */ /* 0x001fe200000010ff */
[----:B------:R-:W-:Y:S01]  /*ee80*/  FADD.FTZ R0, R87, R0 ;  /* 0x0000000057007221 */ /* 0x000fe20000010000 */
[----:B------:R4:W-:Y:S01]  /*ee90*/  STSM.16.M88.4 [R2+0x2eb00], R80 ;  /* 0x02eb005002007844 */ /* 0x0009e20000000200 */
[----:B------:R-:W-:-:S02]  /*eea0*/  FADD.FTZ R8, R72, R5 ;  /* 0x0000000548087221 */ /* 0x000fc40000010000 */
[----:B------:R-:W-:Y:S01]  /*eeb0*/  FADD.FTZ R3, R13, R0 ;  /* 0x000000000d037221 */ /* 0x000fe20000010000 */
[----:B--2---:R-:W-:Y:S01]  /*eec0*/  F2FP.BF16.F32.PACK_AB R13, R6, R13 ;  /* 0x0000000d060d723e */ /* 0x004fe200000010ff */
[----:B------:R-:W-:Y:S01]  /*eed0*/  FADD.FTZ R5, R121, R8 ;  /* 0x0000000879057221 */ /* 0x000fe20000010000 */
[----:B---3--:R-:W-:Y:S01]  /*eee0*/  F2FP.BF16.F32.PACK_AB R15, R118, R133 ;  /* 0x00000085760f723e */ /* 0x008fe200000010ff */
[----:B------:R-:W-:Y:S02]  /*eef0*/  FADD.FTZ R0, R6, R3 ;  /* 0x0000000306007221 */ /* 0x000fe40000010000 */
[----:B------:R-:W-:Y:S01]  /*ef00*/  FADD.FTZ R8, R124, R5 ;  /* 0x000000057c087221 */ /* 0x000fe20000010000 */
[----:B------:R-:W-:Y:S01]  /*ef10*/  IMAD.MOV.U32 R5, RZ, RZ, R9 ;  /* 0x000000ffff057224 */ /* 0x000fe200078e0009 */
[----:B------:R4:W-:Y:S01]  /*ef20*/  STSM.16.M88.4 [R2+0x30300], R12 ;  /* 0x0303000c02007844 */ /* 0x0009e20000000200 */
[----:B------:R-:W-:Y:S01]  /*ef30*/  FADD.FTZ R0, R133, R0 ;  /* 0x0000000085007221 */ /* 0x000fe20000010000 */
[----:B------:R-:W-:Y:S01]  /*ef40*/  FADD.FTZ R3, R125, R8 ;  /* 0x000000087d037221 */ /* 0x000fe20000010000 */
[----:B------:R-:W-:Y:S01]  /*ef50*/  @!PT LDS RZ, [RZ] ;  /* 0x00000000fffff984 */ /* 0x000fe20000000800 */
[----:B------:R-:W-:Y:S01]  /*ef60*/  @!PT LDS RZ, [RZ] ;  /* 0x00000000fffff984 */ /* 0x000fe20000000800 */
[----:B------:R-:W-:Y:S01]  /*ef70*/  @!PT LDS RZ, [RZ] ;  /* 0x00000000fffff984 */ /* 0x000fe20000000800 */
[----:B------:R-:W-:Y:S01]  /*ef80*/  @!PT LDS RZ, [RZ] ;  /* 0x00000000fffff984 */ /* 0x000fe20000000800 */
[----:B------:R0:W-:Y:S06]  /*ef90*/  MEMBAR.ALL.CTA ;  /* 0x0000000000007992 */ /* 0x0001ec0000008000 */
[----:B0-----:R-:W0:Y:S01]  /*efa0*/  FENCE.VIEW.ASYNC.S ;  /* 0x00000000000073c6 */ /* 0x001e220000000000 */
[----:B------:R-:W-:Y:S01]  /*efb0*/  FADD.FTZ R0, R118, R0 ;  /* 0x0000000076007221 */ /* 0x000fe20000010000 */
[----:B0-----:R-:W-:Y:S01]  /*efc0*/  NOP ;  /* 0x0000000000007918 */ /* 0x001fe20000000000 */
[----:B------:R-:W-:Y:S05]  /*efd0*/  @P2 BRA `(.L_x_11460) ;  /* 0xffffffbc00e82947 */ /* 0x000fea000383ffff */
.L_x_11451:
[----:B------:R-:W-:Y:S06]  /*efe0*/  BAR.ARV 0x8, 0x200 ;  /* 0x0208000000007b1d */ /* 0x000fec0000002000 */
[----:B------:R-:W-:Y:S05]  /*eff0*/  @!P0 BRA `(.L_x_11461) ;  /* 0x0000000000048947 */ /* 0x000fea0003800000 */
[----:B------:R-:W-:Y:S01]  /*f000*/  BPT.TRAP 0x1 ;  /* 0x000000040000795c */ /* 0x000fe20000300000 */
.L_x_11461:
[----:B------:R-:W-:Y:S01]  /*f010*/  ULEA UR6, UR36, UR37, 0x3 ;  /* 0x0000002524067291 */ /* 0x000fe2000f8e183f */
[----:B------:R-:W-:-:S05]  /*f020*/  IMAD.U32 R4, RZ, RZ, UR60 ;  /* 0x0000003cff047e24 */ /* 0x000fca000f8e00ff */
[----:B------:R-:W-:-:S04]  /*f030*/  SHF.L.U32 R4, R4, 0x1f, RZ ;  /* 0x0000001f04047819 */ /* 0x000fc800000006ff */
[----:B------:R1:W2:Y:S01]  /*f040*/  SYNCS.PHASECHK.TRANS64.TRYWAIT P2, [UR6+0x31c50], R4 ;  /* 0x031c5004ff0075a7 */ /* 0x0002a20008040146 */
[----:B------:R-:W-:Y:S05]  /*f050*/  @!P0 BRA `(.L_x_11462) ;  /* 0x0000000000048947 */ /* 0x000fea0003800000 */
[----:B------:R-:W-:Y:S01]  /*f060*/  BPT.TRAP 0x1 ;  /* 0x000000040000795c */ /* 0x000fe20000300000 */
.L_x_11462:
[----:B--2---:R-:W-:Y:S05]  /*f070*/  @P2 BRA `(.L_x_11463) ;  /* 0x0000000000082947 */ /* 0x004fea0003800000 */
[----:B------:R-:W2:Y:S02]  /*f080*/  SYNCS.PHASECHK.TRANS64.TRYWAIT P0, [UR6+0x31c50], R4 ;  /* 0x031c5004ff0075a7 */ /* 0x000ea40008000146 */
[----:B--2---:R-:W-:Y:S05]  /*f090*/  @!P0 BRA `(.L_x_11464) ;  /* 0x000000a8006c8947 */ /* 0x004fea0003800000 */
.L_x_11463:
[----:B------:R-:W-:Y:S01]  /*f0a0*/  UIADD3 UR37, UR37, 0x200, URZ ;  /* 0x0000020025257890 */ /* 0x000fe2000fffe03f */
[----:B--2---:R-:W2:Y:S01]  /*f0b0*/  LDL.LU R5, [R1+0x18] ;  /* 0x0000180001057983 */ /* 0x004ea20000300800 */
[----:B------:R-:W-:Y:S01]  /*f0c0*/  ULOP3.LUT UR61, UR61, 0x10000, URZ, 0xfc, !UPT ;  /* 0x000100003d3d7892 */ /* 0x000fe2000f8efc3f */
[----:B------:R-:W-:Y:S01]  /*f0d0*/  WARPGROUP.ARRIVE ;  /* 0x00000000000079c5 */ /* 0x000fe20000000000 */
[----:B------:R-:W-:Y:S01]  /*f0e0*/  USHF.R.U32.HI UR37, URZ, 0x4, UR37 ;  /* 0x000000043f257899 */ /* 0x000fe20008011625 */
[----:B-1----:R-:W1:Y:S01]  /*f0f0*/  SHFL.BFLY PT, R4, R3, 0x2, 0x1f ;  /* 0x0c401f0003047f89 */ /* 0x002e6200000e0000 */
[----:B------:R-:W-:Y:S01]  /*f100*/  UMOV UR9, 0xc0000010 ;  /* 0xc000001000097882 */ /* 0x000fe20000000000 */
[----:B------:R-:W-:Y:S01]  /*f110*/  UMOV UR11, 0x80000020 ;  /* 0x80000020000b7882 */ /* 0x000fe20000000000 */
[----:B------:R-:W-:Y:S01]  /*f120*/  ULOP3.LUT UR37, UR37, 0x3fff, URZ, 0xc0, !UPT ;  /* 0x00003fff25257892 */ /* 0x000fe2000f8ec03f */
[----:B------:R-:W-:Y:S01]  /*f130*/  IMAD.MOV.U32 R8, RZ, RZ, RZ ;  /* 0x000000ffff087224 */ /* 0x000fe200078e00ff */
[----:B------:R-:W-:Y:S01]  /*f140*/  UMOV UR8, UR61 ;  /* 0x0000003d00087c82 */ /* 0x000fe20008000000 */
[----:B0---4-:R-:W-:Y:S01]  /*f150*/  IMAD.U32 R14, RZ, RZ, UR4 ;  /* 0x00000004ff0e7e24 */ /* 0x011fe2000f8e00ff */
        /* <DEDUP_REMOVED lines=8> */
[----:B-1----:R-:W-:Y:S01]  /*f1e0*/  FADD.FTZ R4, R4, R3 ;  /* 0x0000000304047221 */ /* 0x002fe20000010000 */
[----:B------:R-:W-:Y:S01]  /*f1f0*/  UMOV UR9, 0xc0000010 ;  /* 0xc000001000097882 */ /* 0x000fe20000000000 */
[----:B------:R-:W-:Y:S01]  /*f200*/  UMOV UR11, 0x80000020 ;  /* 0x80000020000b7882 */ /* 0x000fe20000000000 */
[----:B------:R-:W-:Y:S01]  /*f210*/  IMAD.MOV.U32 R3, RZ, RZ, -0x800000 ;  /* 0xff800000ff037424 */ /* 0x000fe200078e00ff */
        /* <DEDUP_REMOVED lines=15> */
[----:B--2---:R-:W-:Y:S02]  /*f310*/  R2UR UR7, R5 ;  /* 0x00000000050772ca */ /* 0x004fe400000e0000 */
[----:B------:R-:W0:Y:S11]  /*f320*/  SHFL.BFLY PT, R5, R0, 0x2, 0x1f ;  /* 0x0c401f0000057f89 */ /* 0x000e3600000e0000 */
[----:B------:R-:W-:Y:S01]  /*f330*/  UIADD3 UR7, UR7, 0x1, URZ ;  /* 0x0000000107077890 */ /* 0x000fe2000fffe03f */
[----:B0-----:R-:W-:Y:S01]  /*f340*/  FADD.FTZ R6, R5, R0 ;  /* 0x0000000005067221 */ /* 0x001fe20000010000 */
[----:B------:R-:W-:Y:S01]  /*f350*/  IMAD.MOV.U32 R0, RZ, RZ, -0x800000 ;  /* 0xff800000ff007424 */ /* 0x000fe200078e00ff */
[----:B------:R-:W0:Y:S04]  /*f360*/  SHFL.BFLY PT, R5, R4, 0x1, 0x1f ;  /* 0x0c201f0004057f89 */ /* 0x000e2800000e0000 */
[----:B------:R-:W1:Y:S01]  /*f370*/  SHFL.BFLY PT, R7, R6, 0x1, 0x1f ;  /* 0x0c201f0006077f89 */ /* 0x000e6200000e0000 */
[----:B------:R-:W-:-:S02]  /*f380*/  WARPGROUP.DEPBAR.LE gsb0, 0x0 ;  /* 0x00008000000079c5 */ /* 0x000fc40000010000 */
[----:B------:R-:W-:Y:S01]  /*f390*/  WARPGROUP.ARRIVE ;  /* 0x00000000000079c5 */ /* 0x000fe20000000000 */
[----:B0-----:R-:W-:Y:S01]  /*f3a0*/  FADD.FTZ R11, R4, R5 ;  /* 0x00000005040b7221 */ /* 0x001fe20000010000 */
[----:B------:R-:W-:Y:S01]  /*f3b0*/  IMAD.U32 R4, RZ, RZ, UR4 ;  /* 0x00000004ff047e24 */ /* 0x000fe2000f8e00ff */
[----:B------:R-:W-:-:S03]  /*f3c0*/  USEL UR4, URZ, 0x1, UP0 ;  /* 0x000000013f047887 */ /* 0x000fc60008000000 */
[----:B------:R-:W-:Y:S01]  /*f3d0*/  HGMMA.64x96x16.F32.BF16 R24, gdesc[UR8].tnspB, R24, gsb0 ;  /* 0x41600000081879f0 */ /* 0x000fe20008001818 */
[----:B------:R-:W-:Y:S01]  /*f3e0*/  UIADD3 UR8, UR61, 0x600, URZ ;  /* 0x000006003d087890 */ /* 0x000fe2000fffe03f */
[----:B------:R-:W-:Y:S01]  /*f3f0*/  FSETP.NE.FTZ.AND P0, PT, R11, RZ, PT ;  /* 0x000000ff0b00720b */ /* 0x000fe20003f15000 */
[----:B------:R-:W-:Y:S01]  /*f400*/  UIADD3 UR10, UR5, 0x100, URZ ;  /* 0x00000100050a7890 */ /* 0x000fe2000fffe03f */
[----:B-1----:R-:W-:Y:S01]  /*f410*/  FADD.FTZ R12, R6, R7 ;  /* 0x00000007060c7221 */ /* 0x002fe20000010000 */
[----:B------:R-:W-:Y:S01]  /*f420*/  UMOV UR9, 0xc0000010 ;  /* 0xc000001000097882 */ /* 0x000fe20000000000 */
[----:B------:R-:W-:Y:S01]  /*f430*/  UMOV UR11, 0x80000020 ;  /* 0x80000020000b7882 */ /* 0x000fe20000000000 */
[----:B------:R-:W-:Y:S01]  /*f440*/  IMAD.U32 R6, RZ, RZ, UR6 ;  /* 0x00000006ff067e24 */ /* 0x000fe2000f8e00ff */
[----:B------:R-:W-:Y:S01]  /*f450*/  ULOP3.LUT UR60, UR60, UR4, URZ, 0x3c, !UPT ;  /* 0x000000043c3c7292 */ /* 0x000fe2000f8e3c3f */
[----:B------:R-:W-:Y:S01]  /*f460*/  FSETP.NE.FTZ.AND P2, PT, R12, RZ, PT ;  /* 0x000000ff0c00720b */ /* 0x000fe20003f55000 */
[----:B------:R-:W-:-:S02]  /*f470*/  IMAD.MOV.U32 R5, RZ, RZ, RZ ;  /* 0x000000ffff057224 */ /* 0x000fc400078e00ff */
[----:B------:R-:W-:-:S03]  /*f480*/  @!P1 VIADD R6, R6, 0x31c60 ;  /* 0x00031c6006069836 */ /* 0x000fc60000000000 */
[----:B------:R-:W0:Y:S01]  /*f490*/  @P0 MUFU.LG2 R7, R11 ;  /* 0x0000000b00070308 */ /* 0x000e220000000c00 */
[----:B------:R-:W-:Y:S01]  /*f4a0*/  @P0 FMUL.FTZ R4, R4, 0.69314718246459960938 ;  /* 0x3f31721804040820 */ /* 0x000fe20000410000 */
[----:B------:R-:W-:-:S05]  /*f4b0*/  @!P1 PRMT R6, RZ, 0x654, R6 ;  /* 0x00000654ff069816 */ /* 0x000fca0000000006 */
[----:B------:R-:W-:Y:S01]  /*f4c0*/  @P2 FMUL.FTZ R14, R14, 0.69314718246459960938 ;  /* 0x3f3172180e0e2820 */ /* 0x000fe20000410000 */
[----:B------:R-:W1:Y:S08]  /*f4d0*/  @P2 MUFU.LG2 R10, R12 ;  /* 0x0000000c000a2308 */ /* 0x000e700000000c00 */
[----:B------:R1:W2:Y:S01]  /*f4e0*/  @P0 MUFU.RCP R5, R11 ;  /* 0x0000000b00050308 */ /* 0x0002a20000001000 */
[----:B0-----:R-:W-:-:S04]  /*f4f0*/  @P0 FMUL.FTZ R7, R7, 0.69314718246459960938 ;  /* 0x3f31721807070820 */ /* 0x001fc80000410000 */
[----:B------:R-:W-:Y:S01]  /*f500*/  @P0 FFMA.FTZ R0, R4, R9, R7 ;  /* 0x0000000904000223 */ /* 0x000fe20000010007 */
[----:B------:R-:W-:Y:S01]  /*f510*/  IMAD.U32 R4, RZ, RZ, UR7 ;  /* 0x00000007ff047e24 */ /* 0x000fe2000f8e00ff */
[----:B------:R-:W-:Y:S01]  /*f520*/  PLOP3.LUT P0, PT, PT, PT, PT, 0x8, 0x0 ;  /* 0x000000000000781c */ /* 0x000fe20003f0e170 */
[----:B------:R-:W0:Y:S01]  /*f530*/  @P2 MUFU.RCP R8, R12 ;  /* 0x0000000c00082308 */ /* 0x000e220000001000 */
[----:B-1----:R-:W-:Y:S02]  /*f540*/  @P2 FMUL.FTZ R11, R10, 0.69314718246459960938 ;  /* 0x3f3172180a0b2820 */ /* 0x002fe40000410000 */
[----:B------:R1:W-:Y:S02]  /*f550*/  STL [R1+0x18], R4 ;  /* 0x0000180401007387 */ /* 0x0003e40000100800 */
        /* <DEDUP_REMOVED lines=82> */
.L_x_11434:
        /* <DEDUP_REMOVED lines=10> */
[----:B------:R-:W2:Y:S01]  /*fb20*/  LDL.LU R9, [R1+0x14] ;  /* 0x0000140001097983 */ /* 0x000ea20000300800 */
[----:B------:R-:W0:Y:S01]  /*fb30*/  S2UR UR4, SR_SWINHI ;  /* 0x00000000000479c3 */ /* 0x000e220000002f00 */
[----:B------:R-:W-:Y:S01]  /*fb40*/  R2UR UR7, R150 ;  /* 0x00000000960772ca */ /* 0x000fe200000e0000 */
[----:B------:R-:W-:Y:S01]  /*fb50*/  ULDC.64 UR10, c[0x0][0xc00] ;  /* 0x00030000000a7ab9 */ /* 0x000fe20000000a00 */
[----:B------:R-:W3:Y:S01]  /*fb60*/  LDL R8, [R1+0x40] ;  /* 0x0000400001087983 */ /* 0x000ee20000100800 */
[----:B------:R-:W-:-:S03]  /*fb70*/  F2FP.BF16.F32.PACK_AB R30, R69, R68 ;  /* 0x00000044451e723e */ /* 0x000fc600000010ff */
[----:B------:R-:W4:Y:S01]  /*fb80*/  LDL R82, [R1+0x8] ;  /* 0x0000080001527983 */ /* 0x000f220000100800 */
[----:B------:R-:W-:Y:S01]  /*fb90*/  ULDC.64 UR16, c[0x0][0x208] ;  /* 0x0000820000107ab9 */ /* 0x000fe20000000a00 */
[----:B------:R-:W-:Y:S02]  /*fba0*/  R2UR UR15, R147 ;  /* 0x00000000930f72ca */ /* 0x000fe400000e0000 */
[----:B------:R-:W-:Y:S02]  /*fbb0*/  R2UR UR13, R23 ;  /* 0x00000000170d72ca */ /* 0x000fe400000e0000 */
[----:B------:R-:W-:Y:S01]  /*fbc0*/  R2UR UR14, R149 ;  /* 0x00000000950e72ca */ /* 0x000fe200000e0000 */
[----:B------:R-:W-:Y:S01]  /*fbd0*/  UMOV UR8, UR37 ;  /* 0x0000002500087c82 */ /* 0x000fe20008000000 */
[----:B0-----:R-:W-:Y:S01]  /*fbe0*/  UMOV UR9, UR4 ;  /* 0x0000000400097c82 */ /* 0x001fe20008000000 */
[----:B------:R-:W-:Y:S02]  /*fbf0*/  IMAD.U32 R4, RZ, RZ, UR8 ;  /* 0x00000008ff047e24 */ /* 0x000fe4000f8e00ff */
[----:B------:R-:W-:Y:S01]  /*fc00*/  IMAD.U32 R5, RZ, RZ, UR9 ;  /* 0x00000009ff057e24 */ /* 0x000fe2000f8e00ff */
[----:B------:R-:W-:-:S02]  /*fc10*/  ULDC.64 UR8, c[0x0][0xc00] ;  /* 0x0003000000087ab9 */ /* 0x000fc40000000a00 */
[----:B------:R-:W-:Y:S01]  /*fc20*/  UIMAD.WIDE UR8, UR7, 0x4, UR8 ;  /* 0x00000004070878a5 */ /* 0x000fe2000f8e0208 */
[----:B------:R-:W-:Y:S01]  /*fc30*/  BAR.SYNC.DEFER_BLOCKING 0x1, 0x180 ;  /* 0x0046000000007b1d */ /* 0x000fe20000010000 */
[----:B--2---:R-:W-:Y:S01]  /*fc40*/  R2UR UR12, R9 ;  /* 0x00000000090c72ca */ /* 0x004fe200000e0000 */
[----:B---3--:R-:W-:-:S04]  /*fc50*/  IMAD.WIDE R8, R8, 0x2, R4 ;  /* 0x0000000208087825 */ /* 0x008fc800078e0204 */
[----:B------:R-:W-:Y:S01]  /*fc60*/  UMOV UR18, 0x9b8 ;  /* 0x000009b800127882 */ /* 0x000fe20000000000 */
[----:B----4-:R-:W-:Y:S02]  /*fc70*/  R2UR UR19, R82 ;  /* 0x00000000521372ca */ /* 0x010fe400000e0000 */
[C---:B------:R-:W-:Y:S02]  /*fc80*/  IADD3 R19, P4, R8.reuse, 0x20, RZ ;  /* 0x0000002008137810 */ /* 0x040fe40007f9e0ff */
[C---:B------:R-:W-:Y:S02]  /*fc90*/  IADD3 R29, P3, R8.reuse, 0x3000, RZ ;  /* 0x00003000081d7810 */ /* 0x040fe40007f7e0ff */
[----:B------:R-:W-:Y:S01]  /*fca0*/  LOP3.LUT R6, R19, 0x180, RZ, 0xc0, !PT ;  /* 0x0000018013067812 */ /* 0x000fe200078ec0ff */
[--C-:B------:R-:W-:Y:S01]  /*fcb0*/  IMAD.X R27, RZ, RZ, R9.reuse, P4 ;  /* 0x000000ffff1b7224 */ /* 0x100fe200020e0609 */
[----:B------:R-:W-:Y:S01]  /*fcc0*/  LOP3.LUT R11, R8, 0x180, RZ, 0xc0, !PT ;  /* 0x00000180080b7812 */ /* 0x000fe200078ec0ff */
[----:B------:R-:W-:Y:S01]  /*fcd0*/  IMAD.X R25, RZ, RZ, R9, P3 ;  /* 0x000000ffff197224 */ /* 0x000fe200018e0609 */
[----:B------:R-:W-:-:S02]  /*fce0*/  LOP3.LUT R10, R29, 0x180, RZ, 0xc0, !PT ;  /* 0x000001801d0a7812 */ /* 0x000fc400078ec0ff */
[C---:B------:R-:W-:Y:S02]  /*fcf0*/  IADD3 R79, P1, R8.reuse, 0x6000, RZ ;  /* 0x00006000084f7810 */ /* 0x040fe40007f3e0ff */
[----:B------:R-:W-:Y:S02]  /*fd00*/  IADD3 R81, P0, R8, 0x6020, RZ ;  /* 0x0000602008517810 */ /* 0x000fe40007f1e0ff */
[----:B------:R-:W-:Y:S01]  /*fd10*/  SHF.R.U64 R6, R6, 0x3, RZ ;  /* 0x0000000306067819 */ /* 0x000fe200000012ff */
[--C-:B------:R-:W-:Y:S01]  /*fd20*/  IMAD.X R13, RZ, RZ, R9.reuse, P1 ;  /* 0x000000ffff0d7224 */ /* 0x100fe200008e0609 */
[----:B------:R-:W-:Y:S01]  /*fd30*/  IADD3 R31, P2, R8, 0x3020, RZ ;  /* 0x00003020081f7810 */ /* 0x000fe20007f5e0ff */
[--C-:B------:R-:W-:Y:S01]  /*fd40*/  IMAD.X R15, RZ, RZ, R9.reuse, P0 ;  /* 0x000000ffff0f7224 */ /* 0x100fe200000e0609 */
[----:B------:R-:W-:Y:S02]  /*fd50*/  SHF.R.U64 R11, R11, 0x3, RZ ;  /* 0x000000030b0b7819 */ /* 0x000fe400000012ff */
[----:B------:R-:W-:Y:S01]  /*fd60*/  SHF.R.U64 R10, R10, 0x3, RZ ;  /* 0x000000030a0a7819 */ /* 0x000fe200000012ff */
[----:B------:R-:W-:Y:S01]  /*fd70*/  IMAD.X R17, RZ, RZ, R9, P2 ;  /* 0x000000ffff117224 */ /* 0x000fe200010e0609 */
[----:B------:R-:W-:-:S02]  /*fd80*/  LOP3.LUT R26, R6, R19, RZ, 0x3c, !PT ;  /* 0x00000013061a7212 */ /* 0x000fc400078e3cff */
[----:B------:R-:W-:Y:S02]  /*fd90*/  LOP3.LUT R12, R79, 0x180, RZ, 0xc0, !PT ;  /* 0x000001804f0c7812 */ /* 0x000fe400078ec0ff */
[----:B------:R-:W-:Y:S02]  /*fda0*/  LOP3.LUT R14, R81, 0x180, RZ, 0xc0, !PT ;  /* 0x00000180510e7812 */ /* 0x000fe400078ec0ff */
[----:B------:R-:W-:Y:S02]  /*fdb0*/  LOP3.LUT R8, R11, R8, RZ, 0x3c, !PT ;  /* 0x000000080b087212 */ /* 0x000fe400078e3cff */
[----:B------:R-:W-:Y:S02]  /*fdc0*/  LOP3.LUT R6, R31, 0x180, RZ, 0xc0, !PT ;  /* 0x000001801f067812 */ /* 0x000fe400078ec0ff */
[----:B------:R-:W-:Y:S02]  /*fdd0*/  LOP3.LUT R24, R10, R29, RZ, 0x3c, !PT ;  /* 0x0000001d0a187212 */ /* 0x000fe400078e3cff */
[----:B------:R-:W-:-:S02]  /*fde0*/  SHF.R.U64 R12, R12, 0x3, RZ ;  /* 0x000000030c0c7819 */ /* 0x000fc400000012ff */
[----:B------:R-:W-:Y:S02]  /*fdf0*/  SHF.R.U64 R14, R14, 0x3, RZ ;  /* 0x000000030e0e7819 */ /* 0x000fe400000012ff */
[----:B------:R-:W-:Y:S02]  /*fe00*/  MOV R29, R8 ;  /* 0x00000008001d7202 */ /* 0x000fe40000000f00 */
[----:B------:R-:W-:Y:S02]  /*fe10*/  SHF.R.U64 R6, R6, 0x3, RZ ;  /* 0x0000000306067819 */ /* 0x000fe400000012ff */
[----:B------:R-:W-:Y:S02]  /*fe20*/  F2FP.BF16.F32.PACK_AB R8, R21, R20 ;  /* 0x000000141508723e */ /* 0x000fe400000010ff */
[----:B------:R-:W-:Y:S02]  /*fe30*/  F2FP.BF16.F32.PACK_AB R9, R75, R74 ;  /* 0x0000004a4b09723e */ /* 0x000fe400000010ff */
[----:B------:R-:W-:-:S02]  /*fe40*/  F2FP.BF16.F32.PACK_AB R10, R73, R72 ;  /* 0x00000048490a723e */ /* 0x000fc400000010ff */
[----:B------:R-:W-:Y:S02]  /*fe50*/  F2FP.BF16.F32.PACK_AB R11, R77, R76 ;  /* 0x0000004c4d0b723e */ /* 0x000fe400000010ff */
[----:B------:R-:W-:Y:S02]  /*fe60*/  MOV R28, R26 ;  /* 0x0000001a001c7202 */ /* 0x000fe40000000f00 */
[----:B------:R-:W-:Y:S01]  /*fe70*/  MOV R80, R24 ;  /* 0x0000001800507202 */ /* 0x000fe20000000f00 */
[----:B------:R0:W-:Y:S01]  /*fe80*/  STSM.16.M88.4 [R29], R8 ;  /* 0x000000081d007844 */ /* 0x0001e20000000200 */
[----:B------:R-:W-:Y:S02]  /*fe90*/  LOP3.LUT R12, R12, R79, RZ, 0x3c, !PT ;  /* 0x0000004f0c0c7212 */ /* 0x000fe400078e3cff */
[----:B------:R-:W-:Y:S02]  /*fea0*/  LOP3.LUT R14, R14, R81, RZ, 0x3c, !PT ;  /* 0x000000510e0e7212 */ /* 0x000fe400078e3cff */
[----:B------:R-:W-:-:S02]  /*feb0*/  F2FP.BF16.F32.PACK_AB R24, R33, R32 ;  /* 0x000000202118723e */ /* 0x000fc400000010ff */
[----:B------:R-:W-:Y:S02]  /*fec0*/  F2FP.BF16.F32.PACK_AB R25, R35, R34 ;  /* 0x000000222319723e */ /* 0x000fe400000010ff */
[----:B------:R-:W-:Y:S02]  /*fed0*/  F2FP.BF16.F32.PACK_AB R26, R37, R36 ;  /* 0x00000024251a723e */ /* 0x000fe400000010ff */
[----:B------:R-:W-:Y:S02]  /*fee0*/  F2FP.BF16.F32.PACK_AB R27, R39, R38 ;  /* 0x00000026271b723e */ /* 0x000fe400000010ff */
[----:B------:R-:W-:Y:S02]  /*fef0*/  LOP3.LUT R16, R6, R31, RZ, 0x3c, !PT ;  /* 0x0000001f06107212 */ /* 0x000fe400078e3cff */
[----:B------:R-:W-:Y:S01]  /*ff00*/  MOV R6, R12 ;  /* 0x0000000c00067202 */ /* 0x000fe20000000f00 */
[----:B------:R1:W-:Y:S01]  /*ff10*/  STSM.16.M88.4 [R28], R24 ;  /* 0x000000181c007844 */ /* 0x0003e20000000200 */
[----:B------:R-:W-:-:S02]  /*ff20*/  MOV R19, R14 ;  /* 0x0000000e00137202 */ /* 0x000fc40000000f00 */
[----:B0-----:R-:W-:Y:S02]  /*ff30*/  F2FP.BF16.F32.PACK_AB R8, R41, R40 ;  /* 0x000000282908723e */ /* 0x001fe400000010ff */
[----:B------:R-:W-:Y:S02]  /*ff40*/  F2FP.BF16.F32.PACK_AB R9, R43, R42 ;  /* 0x0000002a2b09723e */ /* 0x000fe400000010ff */
[----:B------:R-:W-:Y:S02]  /*ff50*/  F2FP.BF16.F32.PACK_AB R10, R45, R44 ;  /* 0x0000002c2d0a723e */ /* 0x000fe400000010ff */
[----:B------:R-:W-:Y:S02]  /*ff60*/  F2FP.BF16.F32.PACK_AB R11, R47, R46 ;  /* 0x0000002e2f0b723e */ /* 0x000fe400000010ff */
[----:B------:R-:W-:Y:S01]  /*ff70*/  MOV R79, R16 ;  /* 0x00000010004f7202 */ /* 0x000fe20000000f00 */
[----:B------:R-:W-:Y:S01]  /*ff80*/  IMAD.U32 R16, RZ, RZ, UR8 ;  /* 0x00000008ff107e24 */ /* 0x000fe2000f8e00ff */
[----:B------:R-:W-:Y:S01]  /*ff90*/  F2FP.BF16.F32.PACK_AB R12, R49, R48 ;  /* 0x00000030310c723e */ /* 0x000fe200000010ff */
[----:B------:R-:W-:Y:S01]  /*ffa0*/  STSM.16.M88.4 [R80], R8 ;  /* 0x0000000850007844 */ /* 0x000fe20000000200 */
[----:B------:R-:W-:Y:S01]  /*ffb0*/  F2FP.BF16.F32.PACK_AB R13, R51, R50 ;  /* 0x00000032330d723e */ /* 0x000fe200000010ff */
[----:B------:R-:W-:Y:S01]  /*ffc0*/  IMAD.U32 R17, RZ, RZ, UR9 ;  /* 0x00000009ff117e24 */ /* 0x000fe2000f8e00ff */
[----:B------:R-:W-:Y:S01]  /*ffd0*/  F2FP.BF16.F32.PACK_AB R14, R53, R52 ;  /* 0x00000034350e723e */ /* 0x000fe200000010ff */
[----:B------:R-:W-:Y:S01]  /*ffe0*/  ULDC.64 UR8, c[0x0][0xc08] ;  /* 0x0003020000087ab9 */ /* 0x000fe20000000a00 */
[----:B------:R-:W-:-:S02]  /*fff0*/  F2FP.BF16.F32.PACK_AB R15, R55, R54 ;  /* 0x00000036370f723e */ /* 0x000fc400000010ff */
[----:B-1----:R-:W-:Y:S02]  /*10000*/  F2FP.BF16.F32.PACK_AB R24, R57, R56 ;  /* 0x000000383918723e */ /* 0x002fe400000010ff */
        /* <DEDUP_REMOVED lines=27> */
[----:B------:R-:W-:-:S03]  /*101c0*/  IMAD.U32 R9, RZ, RZ, UR9 ;  /* 0x00000009ff097e24 */ /* 0x000fc6000f8e00ff */
        /* <DEDUP_REMOVED lines=12> */
[----:B------:R-:W-:Y:S01]  /*10290*/  USEL UR17, UR12, URZ, !UP0 ;  /* 0x0000003f0c117287 */ /* 0x000fe2000c000000 */
[----:B0-----:R-:W-:Y:S01]  /*102a0*/  @P1 IMAD.HI.U32 R8, R25, R10, RZ ;  /* 0x0000000a19081227 */ /* 0x001fe200078e00ff */
[----:B------:R-:W-:Y:S01]  /*102b0*/  ULDC.64 UR8, c[0x0][UR18+0x218] ;  /* 0x0000860012087abb */ /* 0x000fe20008000a00 */
[----:B------:R-:W-:Y:S01]  /*102c0*/  UIMAD UR11, UR11, UR7, URZ ;  /* 0x000000070b0b72a4 */ /* 0x000fe2000f8e023f */
[----:B------:R-:W-:Y:S01]  /*102d0*/  ULDC.64 UR12, c[0x0][UR18+0x228] ;  /* 0x00008a00120c7abb */ /* 0x000fe20008000a00 */
[----:B------:R-:W-:Y:S02]  /*102e0*/  UIMAD.WIDE.U32 UR14, UR8, UR19, URZ ;  /* 0x00000013080e72a5 */ /* 0x000fe4000f8e003f */
[----:B------:R-:W-:Y:S01]  /*102f0*/  UIMAD UR19, UR9, UR19, URZ ;  /* 0x00000013091372a4 */ /* 0x000fe2000f8e023f */
[----:B-1----:R-:W-:Y:S01]  /*10300*/  @P1 SHF.R.U32.HI R11, RZ, R13, R8 ;  /* 0x0000000dff0b1219 */ /* 0x002fe20000011608 */
[----:B------:R-:W-:-:S02]  /*10310*/  UIMAD.WIDE.U32 UR20, UR12, UR16, URZ ;  /* 0x000000100c1472a5 */ /* 0x000fc4000f8e003f */
[----:B------:R-:W-:Y:S02]  /*10320*/  UIMAD.WIDE.U32 UR8, UR10, UR7, URZ ;  /* 0x000000070a0872a5 */ /* 0x000fe4000f8e003f */
[----:B------:R-:W-:Y:S01]  /*10330*/  UIMAD UR12, UR13, UR16, URZ ;  /* 0x000000100d0c72a4 */ /* 0x000fe2000f8e023f */
[----:B------:R-:W-:Y:S01]  /*10340*/  IMAD.MOV R10, RZ, RZ, -R11 ;  /* 0x000000ffff0a7224 */ /* 0x000fe200078e0a0b */
[----:B------:R-:W-:Y:S01]  /*10350*/  UIMAD UR11, UR10, UR17, UR11 ;  /* 0x000000110a0b72a4 */ /* 0x000fe2000f8e020b */
[----:B------:R-:W-:Y:S01]  /*10360*/  IMAD.U32 R8, RZ, RZ, UR20 ;  /* 0x00000014ff087e24 */ /* 0x000fe2000f8e00ff */
[----:B------:R-:W-:Y:S02]  /*10370*/  UIADD3 UR12, UR21, UR12, URZ ;  /* 0x0000000c150c7290 */ /* 0x000fe4000fffe03f */
[----:B------:R-:W-:Y:S01]  /*10380*/  IMAD.U32 R9, RZ, RZ, UR21 ;  /* 0x00000015ff097e24 */ /* 0x000fe2000f8e00ff */
[----:B------:R-:W-:Y:S01]  /*10390*/  UIADD3 UR10, UR9, UR11, URZ ;  /* 0x0000000b090a7290 */ /* 0x000fe2000fffe03f */
[----:B------:R-:W-:Y:S01]  /*103a0*/  IMAD R13, R19, R10, R25 ;  /* 0x0000000a130d7224 */ /* 0x000fe200078e0219 */
[----:B------:R-:W-:Y:S01]  /*103b0*/  UIADD3 UR19, UR15, UR19, URZ ;  /* 0x000000130f137290 */ /* 0x000fe2000fffe03f */
[----:B------:R-:W-:Y:S01]  /*103c0*/  SHF.R.S32.HI R9, RZ, 0x1f, R11 ;  /* 0x0000001fff097819 */ /* 0x000fe2000001140b */
[----:B------:R-:W-:Y:S01]  /*103d0*/  IMAD.U32 R12, RZ, RZ, UR12 ;  /* 0x0000000cff0c7e24 */ /* 0x000fe2000f8e00ff */
[----:B------:R-:W-:Y:S01]  /*103e0*/  ULDC.64 UR12, c[0x0][0xba8] ;  /* 0x0002ea00000c7ab9 */ /* 0x000fe20000000a00 */
[----:B------:R-:W-:Y:S01]  /*103f0*/  SHF.R.S32.HI R10, RZ, 0x1f, R13 ;  /* 0x0000001fff0a7819 */ /* 0x000fe2000001140d */
[----:B------:R-:W-:Y:S01]  /*10400*/  @!UP1 ULDC UR12, c[0x0][0xb50] ;  /* 0x0002d400000c9ab9 */ /* 0x000fe20000000800 */
[----:B------:R-:W-:Y:S01]  /*10410*/  @!UP1 ULDC UR13, c[0x0][0xb54] ;  /* 0x0002d500000d9ab9 */ /* 0x000fe20000000800 */
[----:B--2---:R-:W-:-:S13]  /*10420*/  @P0 R2UR UR4, R78 ;  /* 0x000000004e0402ca */ /* 0x004fda00000e0000 */
[----:B------:R-:W-:Y:S02]  /*10430*/  UIADD3 UR14, UP0, UP2, UR8, UR14, UR4 ;  /* 0x0000000e080e7290 */ /* 0x000fe4000fa1e004 */
[----:B------:R-:W-:Y:S01]  /*10440*/  USHF.R.S32.HI UR11, URZ, 0x1f, UR4 ;  /* 0x0000001f3f0b7899 */ /* 0x000fe20008011404 */
[----:B------:R-:W-:-:S03]  /*10450*/  ULDC.64 UR8, c[0x0][UR18+0x210] ;  /* 0x0000840012087abb */ /* 0x000fc60008000a00 */
[----:B------:R-:W-:Y:S01]  /*10460*/  UIADD3.X UR10, UR10, UR19, UR11, UP0, UP2 ;  /* 0x000000130a0a7290 */ /* 0x000fe200087e440b */
[----:B------:R-:W-:Y:S01]  /*10470*/  IADD3 R8, P2, P3, R11, UR14, R8 ;  /* 0x0000000e0b087c10 */ /* 0x000fe2000fb5e008 */
[----:B------:R-:W-:-:S04]  /*10480*/  IMAD R11, R13, UR9, RZ ;  /* 0x000000090d0b7c24 */ /* 0x000fc8000f8e02ff */
        /* <DEDUP_REMOVED lines=12> */
.L_x_11467:
[----:B------:R-:W2:Y:S01]  /*10550*/  LDL R15, [R1+0x3c] ;  /* 0x00003c00010f7983 */ /* 0x000ea20000100800 */
[----:B------:R-:W0:Y:S01]  /*10560*/  S2R R9, SR_TID.X ;  /* 0x0000000000097919 */ /* 0x000e220000002100 */
[----:B------:R-:W-:Y:S02]  /*10570*/  R2UR UR8, R23 ;  /* 0x00000000170872ca */ /* 0x000fe400000e0000 */
[----:B------:R-:W-:Y:S04]  /*10580*/  SHFL.IDX PT, R10, R14, RZ, 0x1c1f ;  /* 0x001c1fff0e0a7589 */ /* 0x000fe800000e0000 */
[----:B------:R-:W1:Y:S04]  /*10590*/  SHFL.IDX PT, R11, R8, RZ, 0x1c1f ;  /* 0x001c1fff080b7589 */ /* 0x000e6800000e0000 */
[----:B------:R-:W-:Y:S01]  /*105a0*/  SHFL.IDX PT, R12, R14, 0x1, 0x1c1f ;  /* 0x003c1f000e0c7f89 */ /* 0x000fe200000e0000 */
[----:B0-----:R-:W-:-:S05]  /*105b0*/  VIADD R16, R9, 0xffffff80 ;  /* 0xffffff8009107836 */ /* 0x001fca0000000000 */
[----:B------:R-:W-:-:S04]  /*105c0*/  SHF.R.S32.HI R9, RZ, 0x1f, R16 ;  /* 0x0000001fff097819 */ /* 0x000fc80000011410 */
[----:B------:R-:W-:-:S04]  /*105d0*/  LEA.HI R9, R9, R16, RZ, 0x7 ;  /* 0x0000001009097211 */ /* 0x000fc800078f38ff */
[----:B------:R-:W-:Y:S01]  /*105e0*/  LOP3.LUT R9, R9, 0xffffff80, RZ, 0xc0, !PT ;  /* 0xffffff8009097812 */ /* 0x000fe200078ec0ff */
[----:B------:R-:W0:Y:S04]  /*105f0*/  SHFL.IDX PT, R13, R8, 0x1, 0x1c1f ;  /* 0x003c1f00080d7f89 */ /* 0x000e2800000e0000 */
[----:B------:R-:W-:Y:S02]  /*10600*/  IMAD.IADD R9, R16, 0x1, -R9 ;  /* 0x0000000110097824 */ /* 0x000fe400078e0a09 */
[----:B-----5:R-:W-:-:S03]  /*10610*/  IMAD R6, R6, R19, RZ ;  /* 0x0000001306067224 */ /* 0x020fc600078e02ff */
[----:B------:R-:W-:Y:S01]  /*10620*/  LOP3.LUT P0, RZ, R9, 0x3, RZ, 0xc0, !PT ;  /* 0x0000000309ff7812 */ /* 0x000fe2000780c0ff */
[----:B--2---:R-:W-:-:S04]  /*10630*/  VIADD R15, R15, UR8 ;  /* 0x000000080f0f7c36 */ /* 0x004fc80008000000 */
[C---:B------:R-:W-:Y:S01]  /*10640*/  VIADD R9, R15.reuse, 0x8 ;  /* 0x000000080f097836 */ /* 0x040fe20000000000 */
[----:B------:R-:W-:-:S04]  /*10650*/  ISETP.GE.OR P2, PT, R15, R6, P0 ;  /* 0x000000060f00720c */ /* 0x000fc80000746670 */
[----:B------:R-:W-:Y:S01]  /*10660*/  ISETP.GE.OR P0, PT, R9, R6, P0 ;  /* 0x000000060900720c */ /* 0x000fe20000706670 */
[----:B------:R-:W-:-:S08]  /*10670*/  ULDC.64 UR8, c[0x0][0x208] ;  /* 0x0000820000087ab9 */ /* 0x000fd00000000a00 */
[----:B-1----:R1:W-:Y:S04]  /*10680*/  @!P2 ST.E desc[UR8][R10.64], R0 ;  /* 0x000000000a00a985 */ /* 0x0023e8000c101908 */
[----:B0-----:R1:W-:Y:S01]  /*10690*/  @!P0 ST.E desc[UR8][R12.64], R3 ;  /* 0x000000030c008985 */ /* 0x0013e2000c101908 */
[----:B------:R-:W-:-:S13]  /*106a0*/  PLOP3.LUT P0, PT, PT, PT, UP1, 0x80, 0x0 ;  /* 0x000000000000781c */ /* 0x000fda0003f0f018 */
[----:B-1----:R-:W-:Y:S05]  /*106b0*/  @P0 BRA `(.L_x_11468) ;  /* 0x0000000800340947 */ /* 0x002fea0003800000 */
[----:B------:R-:W0:Y:S01]  /*106c0*/  S2R R16, SR_TID.X ;  /* 0x0000000000107919 */ /* 0x000e220000002100 */
[----:B------:R-:W-:Y:S01]  /*106d0*/  ULDC.64 UR8, c[0x0][0x208] ;  /* 0x0000820000087ab9 */ /* 0x000fe20000000a00 */
[----:B------:R-:W-:Y:S01]  /*106e0*/  ULDC.64 UR12, c[0x0][0xaa0] ;  /* 0x0002a800000c7ab9 */ /* 0x000fe20000000a00 */
[----:B------:R-:W-:Y:S02]  /*106f0*/  R2UR UR15, R82 ;  /* 0x00000000520f72ca */ /* 0x000fe400000e0000 */
[----:B------:R-:W-:Y:S01]  /*10700*/  R2UR UR14, R23 ;  /* 0x00000000170e72ca */ /* 0x000fe200000e0000 */
[----:B0-----:R-:W-:Y:S02]  /*10710*/  VIADD R79, R16, 0xffffff80 ;  /* 0xffffff80104f7836 */ /* 0x001fe40000000000 */
[----:B------:R-:W0:Y:S03]  /*10720*/  @P1 LDC R16, c[0x0][0xbec] ;  /* 0x0002fb00ff101b82 */ /* 0x000e260000000800 */
        /* <DEDUP_REMOVED lines=9> */
[C---:B------:R-:W-:Y:S02]  /*107c0*/  LOP3.LUT R9, R4.reuse, 0x180, RZ, 0xc0, !PT ;  /* 0x0000018004097812 */ /* 0x040fe400078ec0ff */
[----:B------:R-:W-:-:S02]  /*107d0*/  IADD3 R3, P5, R4, 0x7800, RZ ;  /* 0x0000780004037810 */ /* 0x000fc40007fbe0ff */
[----:B------:R-:W-:Y:S02]  /*107e0*/  LOP3.LUT R12, R13, 0x180, RZ, 0xc0, !PT ;  /* 0x000001800d0c7812 */ /* 0x000fe400078ec0ff */
[----:B------:R-:W-:Y:S01]  /*107f0*/  LOP3.LUT R24, R25, 0x180, RZ, 0xc0, !PT ;  /* 0x0000018019187812 */ /* 0x000fe200078ec0ff */
[----:B------:R-:W-:Y:S01]  /*10800*/  IMAD.X R37, RZ, RZ, R5, P5 ;  /* 0x000000ffff257224 */ /* 0x000fe200028e0605 */
        /* <DEDUP_REMOVED lines=8> */
[----:B------:R-:W-:Y:S02]  /*10890*/  LOP3.LUT R4, R9, R4, RZ, 0x3c, !PT ;  /* 0x0000000409047212 */ /* 0x000fe400078e3cff */
[----:B------:R-:W-:-:S02]  /*108a0*/  SHF.R.S32.HI R17, RZ, 0x1f, R79 ;  /* 0x0000001fff117819 */ /* 0x000fc4000001144f */
[----:B------:R-:W-:Y:S01]  /*108b0*/  SHF.R.U64 R0, R0, 0x3, RZ ;  /* 0x0000000300007819 */ /* 0x000fe200000012ff */
        /* <DEDUP_REMOVED lines=10> */
[----:B-1----:R-:W1:Y:S01]  /*10960*/  @P1 LDC R5, c[0x0][0xbf0] ;  /* 0x0002fc00ff051b82 */ /* 0x002e620000000800 */
[----:B------:R-:W-:Y:S01]  /*10970*/  LOP3.LUT R36, R0, R3, RZ, 0x3c, !PT ;  /* 0x0000000300247212 */ /* 0x000fe200078e3cff */
[----:B------:R-:W-:Y:S01]  /*10980*/  UIMAD UR10, UR11, UR12, URZ ;  /* 0x0000000c0b0a72a4 */ /* 0x000fe2000f8e023f */
[----:B------:R-:W-:Y:S01]  /*10990*/  LOP3.LUT R17, R17, 0xfffffffc, RZ, 0xc0, !PT ;  /* 0xfffffffc11117812 */ /* 0x000fe200078ec0ff */
[----:B------:R-:W5:Y:S02]  /*109a0*/  LD.E.128 R12, desc[UR8][R12.64] ;  /* 0x000000080c0c7980 */ /* 0x000f64000c101d00 */
[----:B------:R-:W-:-:S02]  /*109b0*/  UIMAD UR10, UR4, UR13, UR10 ;  /* 0x0000000d040a72a4 */ /* 0x000fc4000f8e020a */
[----:B------:R-:W5:Y:S01]  /*109c0*/  LD.E.128 R24, desc[UR8][R24.64] ;  /* 0x0000000818187980 */ /* 0x000f62000c101d00 */
[----:B------:R-:W-:-:S03]  /*109d0*/  IMAD.IADD R17, R79, 0x1, -R17 ;  /* 0x000000014f117824 */ /* 0x000fc600078e0a11 */
[----:B------:R-:W5:Y:S04]  /*109e0*/  LD.E.128 R28, desc[UR8][R28.64] ;  /* 0x000000081c1c7980 */ /* 0x000f68000c101d00 */
[----:B------:R-:W5:Y:S04]  /*109f0*/  LD.E.128 R32, desc[UR8][R32.64] ;  /* 0x0000000820207980 */ /* 0x000f68000c101d00 */
[----:B------:R-:W5:Y:S01]  /*10a00*/  LD.E.128 R36, desc[UR8][R36.64] ;  /* 0x0000000824247980 */ /* 0x000f62000c101d00 */
[----:B------:R-:W-:Y:S01]  /*10a10*/  UIMAD.WIDE.U32 UR8, UR4, UR12, URZ ;  /* 0x0000000c040872a5 */ /* 0x000fe2000f8e003f */
[----:B------:R-:W-:Y:S01]  /*10a20*/  IMAD R0, R17, 0x60, R78 ;  /* 0x0000006011007824 */ /* 0x000fe200078e024e */
        /* <DEDUP_REMOVED lines=11> */
[----:B0-----:R-:W-:Y:S01]  /*10ae0*/  @P1 IMAD.HI.U32 R0, R17, R16, RZ ;  /* 0x0000001011001227 */ /* 0x001fe200078e00ff */
[----:B------:R-:W-:-:S03]  /*10af0*/  UIMAD UR9, UR15, UR11, UR9 ;  /* 0x0000000b0f0972a4 */ /* 0x000fc6000f8e0209 */
[----:B------:R-:W-:Y:S02]  /*10b00*/  ULDC.64 UR10, c[0x0][0xaf0] ;  /* 0x0002bc00000a7ab9 */ /* 0x000fe40000000a00 */
[----:B------:R-:W-:Y:S01]  /*10b10*/  UIMAD UR4, UR4, UR10, URZ ;  /* 0x0000000a040472a4 */ /* 0x000fe2000f8e023f */
[----:B------:R-:W-:Y:S01]  /*10b20*/  IMAD.MOV.U32 R3, RZ, RZ, R17 ;  /* 0x000000ffff037224 */ /* 0x000fe200078e0011 */
[----:B-1----:R-:W-:Y:S01]  /*10b30*/  @P1 SHF.R.U32.HI R3, RZ, R5, R0 ;  /* 0x00000005ff031219 */ /* 0x002fe20000011600 */
        /* <DEDUP_REMOVED lines=25> */
[----:B------:R-:W-:-:S04]  /*10cd0*/  LEA R0, P1, R4, UR8, 0x1 ;  /* 0x0000000804007c11 */ /* 0x000fc8000f8208ff */
[----:B------:R-:W-:Y:S01]  /*10ce0*/  LEA.HI.X R19, R4, UR9, R3, 0x1, P1 ;  /* 0x0000000904137c11 */ /* 0x000fe200088f0c03 */
[----:B--2---:R0:W1:Y:S01]  /*10cf0*/  SHFL.IDX PT, R16, R0, RZ, 0x1c1f ;  /* 0x001c1fff00107589 */ /* 0x00406200000e0000 */
[----:B------:R-:W-:Y:S01]  /*10d00*/  BSSY B1, `(.L_x_11469) ;  /* 0x0000013000017945 */ /* 0x000fe20003800000 */
[----:B------:R-:W-:Y:S02]  /*10d10*/  SYNCS.ARRIVE.TRANS64.RED.A1T0 RZ, [UR4], RZ ;  /* 0x000000ffffff79a7 */ /* 0x000fe40008100404 */
        /* <DEDUP_REMOVED lines=10> */
[C---:B------:R-:W-:Y:S02]  /*10dc0*/  @!P2 LEA R40, P4, R151.reuse, R16, 0x1 ;  /* 0x000000109728a211 */ /* 0x040fe400078808ff */
[----:B--2---:R-:W-:Y:S01]  /*10dd0*/  @!P0 IMAD.WIDE R4, R146, 0x2, R16 ;  /* 0x0000000292048825 */ /* 0x004fe200078e0210 */
[-C--:B------:R-:W-:Y:S02]  /*10de0*/  @!P1 LEA.HI.X R21, R148, R17.reuse, R43, 0x1, P3 ;  /* 0x0000001194159211 */ /* 0x080fe400018f0c2b */
[----:B------:R-:W-:Y:S02]  /*10df0*/  @!P2 LEA.HI.X R41, R151, R17, R42, 0x1, P4 ;  /* 0x000000119729a211 */ /* 0x000fe400020f0c2a */
[----:B-----5:R3:W-:Y:S04]  /*10e00*/  @!P0 ST.E.128 desc[UR8][R4.64], R8 ;  /* 0x0000000804008985 */ /* 0x0207e8000c101d08 */
[----:B------:R3:W-:Y:S04]  /*10e10*/  @!P1 ST.E.128 desc[UR8][R20.64], R24 ;  /* 0x0000001814009985 */ /* 0x0007e8000c101d08 */
[----:B------:R3:W-:Y:S02]  /*10e20*/  @!P2 ST.E.128 desc[UR8][R40.64], R32 ;  /* 0x000000202800a985 */ /* 0x0007e4000c101d08 */
.L_x_11470:
[----:B------:R-:W-:Y:S05]  /*10e30*/  BSYNC B1 ;  /* 0x0000000000017941 */ /* 0x000fea0003800000 */
.L_x_11469:
        /* <DEDUP_REMOVED lines=21> */
.L_x_11468:
        /* <DEDUP_REMOVED lines=12> */
[C---:B------:R-:W-:Y:S01]  /*11050*/  VIADD R29, R18.reuse, 0x10 ;  /* 0x00000010121d7836 */ /* 0x040fe20000000000 */
[----:B------:R-:W-:Y:S01]  /*11060*/  ULDC.64 UR10, c[0x0][0xb38] ;  /* 0x0002ce00000a7ab9 */ /* 0x000fe20000000a00 */
[C---:B------:R-:W-:Y:S01]  /*11070*/  VIADD R31, R18.reuse, 0x18 ;  /* 0x00000018121f7836 */ /* 0x040fe20000000000 */
[----:B------:R-:W-:Y:S01]  /*11080*/  UIMAD.WIDE.U32 UR8, UR15, UR10, UR8 ;  /* 0x0000000a0f0872a5 */ /* 0x000fe2000f8e0008 */
[C---:B------:R-:W-:Y:S01]  /*11090*/  VIADD R85, R18.reuse, 0x28 ;  /* 0x0000002812557836 */ /* 0x040fe20000000000 */
[----:B------:R-:W-:Y:S01]  /*110a0*/  BSSY B1, `(.L_x_11472) ;  /* 0x0000066000017945 */ /* 0x000fe20003800000 */
[C---:B------:R-:W-:Y:S01]  /*110b0*/  VIADD R87, R18.reuse, 0x20 ;  /* 0x0000002012577836 */ /* 0x040fe20000000000 */
[----:B------:R-:W-:Y:S01]  /*110c0*/  UIMAD UR9, UR15, UR11, UR9 ;  /* 0x0000000b0f0972a4 */ /* 0x000fe2000f8e0209 */
[----:B------:R-:W-:Y:S01]  /*110d0*/  SHF.R.S32.HI R28, RZ, 0x1f, R29 ;  /* 0x0000001fff1c7819 */ /* 0x000fe2000001141d */
[----:B------:R-:W-:Y:S01]  /*110e0*/  VIADD R84, R18, 0x28 ;  /* 0x0000002812547836 */ /* 0x000fe20000000000 */
[----:B------:R-:W-:Y:S01]  /*110f0*/  ULDC.64 UR10, c[0x0][0xb40] ;  /* 0x0002d000000a7ab9 */ /* 0x000fe20000000a00 */
[----:B------:R-:W-:Y:S01]  /*11100*/  SHF.R.S32.HI R30, RZ, 0x1f, R31 ;  /* 0x0000001fff1e7819 */ /* 0x000fe2000001141f */
[----:B------:R-:W-:Y:S01]  /*11110*/  UIMAD UR4, UR4, UR10, URZ ;  /* 0x0000000a040472a4 */ /* 0x000fe2000f8e023f */
[----:B------:R-:W-:Y:S01]  /*11120*/  SHF.R.S32.HI R78, RZ, 0x1f, R152 ;  /* 0x0000001fff4e7819 */ /* 0x000fe20000011498 */
[----:B------:R-:W-:Y:S01]  /*11130*/  UIMAD.WIDE.U32 UR8, UR7, UR10, UR8 ;  /* 0x0000000a070872a5 */ /* 0x000fe2000f8e0008 */
[----:B0-----:R-:W-:Y:S01]  /*11140*/  @P1 IMAD.HI.U32 R0, R25, R0, RZ ;  /* 0x0000000019001227 */ /* 0x001fe200078e00ff */
[----:B------:R-:W-:Y:S01]  /*11150*/  UIMAD UR4, UR7, UR11, UR4 ;  /* 0x0000000b070472a4 */ /* 0x000fe2000f8e0204 */
[----:B------:R-:W-:-:S02]  /*11160*/  SHF.R.S32.HI R79, RZ, 0x1f, R153 ;  /* 0x0000001fff4f7819 */ /* 0x000fc40000011499 */
[----:B------:R-:W-:Y:S01]  /*11170*/  ULDC.64 UR10, c[0x0][0xb48] ;  /* 0x0002d200000a7ab9 */ /* 0x000fe20000000a00 */
[----:B------:R-:W-:Y:S01]  /*11180*/  UIADD3 UR9, UR9, UR4, URZ ;  /* 0x0000000409097290 */ /* 0x000fe2000fffe03f */
[----:B------:R-:W-:Y:S01]  /*11190*/  SHF.R.S32.HI R80, RZ, 0x1f, R154 ;  /* 0x0000001fff507819 */ /* 0x000fe2000001149a */
[----:B------:R-:W-:Y:S01]  /*111a0*/  VIADD R86, R18, 0x20 ;  /* 0x0000002012567836 */ /* 0x000fe20000000000 */
        /* <DEDUP_REMOVED lines=16> */
[----:B------:R-:W-:Y:S01]  /*112b0*/  UIADD3 UR4, UR37, 0x31c20, URZ ;  /* 0x00031c2025047890 */ /* 0x000fe2000fffe03f */
[C---:B------:R-:W-:Y:S01]  /*112c0*/  IMAD R11, R3.reuse, UR11, R0 ;  /* 0x0000000b030b7c24 */ /* 0x040fe2000f8e0200 */
[----:B------:R-:W-:Y:S01]  /*112d0*/  SHF.R.S32.HI R0, RZ, 0x1f, R19 ;  /* 0x0000001fff007819 */ /* 0x000fe20000011413 */
[----:B------:R-:W-:Y:S01]  /*112e0*/  IMAD.WIDE.U32 R4, R3, UR10, R4 ;  /* 0x0000000a03047c25 */ /* 0x000fe2000f8e0004 */
[----:B------:R-:W-:Y:S01]  /*112f0*/  UPRMT UR4, URZ, 0x654, UR4 ;  /* 0x000006543f047896 */ /* 0x000fe20008000004 */
[----:B------:R-:W-:-:S02]  /*11300*/  SHF.R.S32.HI R87, RZ, 0x1f, R87 ;  /* 0x0000001fff577819 */ /* 0x000fc40000011457 */
[----:B------:R-:W-:Y:S02]  /*11310*/  IMAD R0, R0, UR8, RZ ;  /* 0x0000000800007c24 */ /* 0x000fe4000f8e02ff */
[----:B------:R-:W-:Y:S02]  /*11320*/  IMAD.IADD R5, R5, 0x1, R11 ;  /* 0x0000000105057824 */ /* 0x000fe400078e020b */
[C---:B------:R-:W-:Y:S02]  /*11330*/  IMAD R3, R19.reuse, UR9, R0 ;  /* 0x0000000913037c24 */ /* 0x040fe4000f8e0200 */
[----:B------:R-:W-:Y:S01]  /*11340*/  IMAD.WIDE.U32 R4, R19, UR8, R4 ;  /* 0x0000000813047c25 */ /* 0x000fe2000f8e0004 */
[----:B------:R-:W-:Y:S01]  /*11350*/  ULDC.64 UR8, c[0x0][0xb00] ;  /* 0x0002c00000087ab9 */ /* 0x000fe20000000a00 */
[----:B------:R-:W-:Y:S02]  /*11360*/  SYNCS.ARRIVE.TRANS64.RED.A1T0 RZ, [UR4], RZ ;  /* 0x000000ffffff79a7 */ /* 0x000fe40008100404 */
[----:B------:R-:W-:Y:S01]  /*11370*/  IMAD.IADD R3, R5, 0x1, R3 ;  /* 0x0000000105037824 */ /* 0x000fe200078e0203 */
[----:B------:R-:W-:Y:S01]  /*11380*/  LEA R0, P1, R4, UR8, 0x2 ;  /* 0x0000000804007c11 */ /* 0x000fe2000f8210ff */
[----:B------:R-:W-:-:S03]  /*11390*/  VIADD R19, R18, 0x8 ;  /* 0x0000000812137836 */ /* 0x000fc60000000000 */
[----:B------:R-:W-:Y:S02]  /*113a0*/  LEA.HI.X R3, R4, UR9, R3, 0x2, P1 ;  /* 0x0000000904037c11 */ /* 0x000fe400088f1403 */
[----:B------:R0:W1:Y:S01]  /*113b0*/  SHFL.IDX PT, R4, R0, RZ, 0x1c1f ;  /* 0x001c1fff00047589 */ /* 0x00006200000e0000 */
[----:B------:R-:W-:-:S03]  /*113c0*/  SHF.R.S32.HI R23, RZ, 0x1f, R19 ;  /* 0x0000001fff177819 */ /* 0x000fc60000011413 */
        /* <DEDUP_REMOVED lines=16> */
[-C--:B------:R-:W-:Y:S02]  /*114d0*/  @!P3 LEA R24, P5, R86, R4.reuse, 0x2 ;  /* 0x000000045618b211 */ /* 0x080fe400078a10ff */
        /* <DEDUP_REMOVED lines=24> */
[-C--:B------:R-:W-:Y:S02]  /*11660*/  @!P2 LEA R20, P1, R153, R4.reuse, 0x2 ;  /* 0x000000049914a211 */ /* 0x080fe400078210ff */
        /* <DEDUP_REMOVED lines=9> */
.L_x_11473:
[----:B------:R-:W-:Y:S05]  /*11700*/  BSYNC B1 ;  /* 0x0000000000017941 */ /* 0x000fea0003800000 */
.L_x_11472:
[----:B------:R-:W-:Y:S01]  /*11710*/  ISETP.GE.AND P0, PT, R9, R6, PT ;  /* 0x000000060900720c */ /* 0x000fe20003f06270 */
[----:B----4-:R3:W4:Y:S04]  /*11720*/  SHFL.IDX PT, R11, R3, 0x1, 0x1c1f ;  /* 0x003c1f00030b7f89 */ /* 0x01072800000e0000 */
        /* <DEDUP_REMOVED lines=12> */
[-C--:B------:R-:W-:Y:S01]  /*117f0*/  @!P2 LEA R12, P5, R29, R10.reuse, 0x2 ;  /* 0x0000000a1d0ca211 */ /* 0x080fe200078a10ff */
[----:B------:R0:W-:Y:S01]  /*11800*/  @!P1 ST.E.64 desc[UR8][R4.64], R74 ;  /* 0x0000004a04009985 */ /* 0x0001e2000c101b08 */
[----:B------:R-:W-:Y:S02]  /*11810*/  ISETP.GE.AND P1, PT, R84, UR4, PT ;  /* 0x0000000454007c0c */ /* 0x000fe4000bf26270 */
[----:B------:R-:W-:Y:S01]  /*11820*/  @!P3 LEA R14, P6, R31, R10, 0x2 ;  /* 0x0000000a1f0eb211 */ /* 0x000fe200078c10ff */
[----:B------:R-:W-:Y:S01]  /*11830*/  @!P0 ST.E.64 desc[UR8][R8.64], R76 ;  /* 0x0000004c08008985 */ /* 0x000fe2000c101b08 */
[----:B------:R-:W-:-:S02]  /*11840*/  ISETP.GE.AND P0, PT, R157, UR4, PT ;  /* 0x000000049d007c0c */ /* 0x000fc4000bf06270 */
[-C--:B------:R-:W-:Y:S02]  /*11850*/  @!P2 LEA.HI.X R13, R29, R11.reuse, R28, 0x2, P5 ;  /* 0x0000000b1d0da211 */ /* 0x080fe400028f141c */
[CC--:B------:R-:W-:Y:S02]  /*11860*/  @!P4 LEA R16, P5, R86.reuse, R10.reuse, 0x2 ;  /* 0x0000000a5610c211 */ /* 0x0c0fe400078a10ff */
[-C--:B------:R-:W-:Y:S01]  /*11870*/  @!P3 LEA.HI.X R15, R31, R11.reuse, R30, 0x2, P6 ;  /* 0x0000000b1f0fb211 */ /* 0x080fe200030f141e */
[----:B------:R-:W-:Y:S01]  /*11880*/  @!P2 ST.E.64 desc[UR8][R12.64], R34 ;  /* 0x000000220c00a985 */ /* 0x000fe2000c101b08 */
[----:B------:R-:W-:Y:S02]  /*11890*/  @!P4 LEA.HI.X R17, R86, R11, R87, 0x2, P5 ;  /* 0x0000000b5611c211 */ /* 0x000fe400028f1457 */
[----:B------:R-:W-:Y:S01]  /*118a0*/  ISETP.GE.AND P2, PT, R154, UR4, PT ;  /* 0x000000049a007c0c */ /* 0x000fe2000bf46270 */
[----:B------:R1:W-:Y:S01]  /*118b0*/  @!P3 ST.E.64 desc[UR8][R14.64], R38 ;  /* 0x000000260e00b985 */ /* 0x0003e2000c101b08 */
[----:B------:R-:W-:-:S02]  /*118c0*/  @!P1 LEA R20, P5, R84, R10, 0x2 ;  /* 0x0000000a54149211 */ /* 0x000fc400078a10ff */
[-C--:B0-----:R-:W-:Y:S01]  /*118d0*/  @!P0 LEA R4, P6, R157, R10.reuse, 0x2 ;  /* 0x0000000a9d048211 */ /* 0x081fe200078c10ff */
[----:B------:R0:W-:Y:S01]  /*118e0*/  @!P4 ST.E.64 desc[UR8][R16.64], R42 ;  /* 0x0000002a1000c985 */ /* 0x0001e2000c101b08 */
[----:B------:R-:W-:Y:S02]  /*118f0*/  ISETP.GE.AND P4, PT, R156, UR4, PT ;  /* 0x000000049c007c0c */ /* 0x000fe4000bf86270 */
[----:B------:R-:W-:Y:S02]  /*11900*/  ISETP.GE.AND P3, PT, R155, UR4, PT ;  /* 0x000000049b007c0c */ /* 0x000fe4000bf66270 */
[-C--:B------:R-:W-:Y:S02]  /*11910*/  @!P1 LEA.HI.X R21, R84, R11.reuse, R85, 0x2, P5 ;  /* 0x0000000b54159211 */ /* 0x080fe400028f1455 */
[----:B------:R-:W-:Y:S02]  /*11920*/  @!P0 LEA.HI.X R5, R157, R11, R83, 0x2, P6 ;  /* 0x0000000b9d058211 */ /* 0x000fe400030f1453 */
[----:B------:R-:W-:Y:S01]  /*11930*/  ISETP.GE.AND P5, PT, R153, UR4, PT ;  /* 0x0000000499007c0c */ /* 0x000fe2000bfa6270 */
[----:B------:R2:W-:Y:S04]  /*11940*/  @!P1 ST.E.64 desc[UR8][R20.64], R46 ;  /* 0x0000002e14009985 */ /* 0x0005e8000c101b08 */
[----:B------:R2:W-:Y:S01]  /*11950*/  @!P0 ST.E.64 desc[UR8][R4.64], R50 ;  /* 0x0000003204008985 */ /* 0x0005e2000c101b08 */
[----:B-1----:R-:W-:-:S02]  /*11960*/  @!P2 LEA R14, P0, R154, R10, 0x2 ;  /* 0x0000000a9a0ea211 */ /* 0x002fc400078010ff */
[-C--:B------:R-:W-:Y:S02]  /*11970*/  @!P4 LEA R8, P1, R156, R10.reuse, 0x2 ;  /* 0x0000000a9c08c211 */ /* 0x080fe400078210ff */
[-C--:B------:R-:W-:Y:S02]  /*11980*/  @!P2 LEA.HI.X R15, R154, R11.reuse, R80, 0x2, P0 ;  /* 0x0000000b9a0fa211 */ /* 0x080fe400000f1450 */
[----:B------:R-:W-:Y:S02]  /*11990*/  ISETP.GE.AND P0, PT, R152, UR4, PT ;  /* 0x0000000498007c0c */ /* 0x000fe4000bf06270 */
[-C--:B------:R-:W-:Y:S02]  /*119a0*/  @!P3 LEA R12, P6, R155, R10.reuse, 0x2 ;  /* 0x0000000a9b0cb211 */ /* 0x080fe400078c10ff */
[----:B------:R-:W-:Y:S02]  /*119b0*/  @!P4 LEA.HI.X R9, R156, R11, R82, 0x2, P1 ;  /* 0x0000000b9c09c211 */ /* 0x000fe400008f1452 */
[----:B0-----:R-:W-:-:S02]  /*119c0*/  @!P5 LEA R16, P1, R153, R10, 0x2 ;  /* 0x0000000a9910d211 */ /* 0x001fc400078210ff */
        /* <DEDUP_REMOVED lines=12> */
.L_x_11466:
        /* <DEDUP_REMOVED lines=37> */
[----:B------:R-:W2:Y:S04]  /*11ce0*/  LDG.E R3, desc[UR8][R4.64] ;  /* 0x0000000804037981 */ /* 0x000ea8000c1e1900 */
[----:B-----5:R-:W2:Y:S02]  /*11cf0*/  LDG.E R0, desc[UR8][R4.64+0x4] ;  /* 0x0000040804007981 */ /* 0x020ea4000c1e1900 */
[----:B--2---:R-:W-:-:S07]  /*11d00*/  IMAD.IADD R0, R0, 0x1, -R3 ;  /* 0x0000000100007824 */ /* 0x004fce00078e0a03 */
.L_x_11474:
[----:B------:R-:W-:Y:S01]  /*11d10*/  R2UR UR7, R150 ;  /* 0x00000000960772ca */ /* 0x000fe200000e0000 */
[----:B------:R-:W-:Y:S01]  /*11d20*/  BSSY B1, `(.L_x_11475) ;  /* 0x000003f000017945 */ /* 0x000fe20003800000 */
[----:B------:R-:W-:-:S11]  /*11d30*/  R2UR UR8, R6 ;  /* 0x00000000060872ca */ /* 0x000fd600000e0000 */
[----:B------:R-:W-:Y:S02]  /*11d40*/  USEL UR7, UR7, URZ, !UP0 ;  /* 0x0000003f07077287 */ /* 0x000fe4000c000000 */
[----:B------:R-:W-:Y:S01]  /*11d50*/  USEL UR12, UR8, URZ, !UP0 ;  /* 0x0000003f080c7287 */ /* 0x000fe2000c000000 */
[----:B------:R-:W-:Y:S11]  /*11d60*/  @P0 BRA `(.L_x_11476) ;  /* 0x0000000000e80947 */ /* 0x000ff60003800000 */
[----:B------:R-:W1:Y:S01]  /*11d70*/  LDC R11, c[0x0][0xbe8] ;  /* 0x0002fa00ff0b7b82 */ /* 0x000e620000000800 */
[----:B------:R-:W-:-:S13]  /*11d80*/  R2UR UR8, R23 ;  /* 0x00000000170872ca */ /* 0x000fda00000e0000 */
[----:B------:R-:W-:-:S05]  /*11d90*/  IMAD.U32 R6, RZ, RZ, UR8 ;  /* 0x00000008ff067e24 */ /* 0x000fca000f8e00ff */
[----:B------:R-:W-:Y:S01]  /*11da0*/  IADD3 R6, R6, -0x80, R12 ;  /* 0xffffff8006067810 */ /* 0x000fe20007ffe00c */
[----:B-1---5:R-:W-:-:S05]  /*11db0*/  IMAD R3, R0, R11, RZ ;  /* 0x0000000b00037224 */ /* 0x022fca00078e02ff */
        /* <DEDUP_REMOVED lines=8> */
[----:B------:R-:W1:Y:S02]  /*11e40*/  @P0 LDC R3, c[0x0][0xbec] ;  /* 0x0002fb00ff030b82 */ /* 0x000e640000000800 */
[----:B------:R-:W-:-:S04]  /*11e50*/  UISETP.GT.AND UP0, UPT, UR9, 0x1, UPT ;  /* 0x000000010900788c */ /* 0x000fc8000bf04270 */
[----:B------:R-:W-:Y:S02]  /*11e60*/  USEL UR18, UR18, 0x978, UP0 ;  /* 0x0000097812127887 */ /* 0x000fe40008000000 */
[----:B------:R-:W3:Y:S01]  /*11e70*/  @P0 LDC R5, c[0x0][0xbf0] ;  /* 0x0002fc00ff050b82 */ /* 0x000ee20000000800 */
[----:B------:R-:W-:-:S09]  /*11e80*/  USEL UR13, UR8, URZ, UP0 ;  /* 0x0000003f080d7287 */ /* 0x000fd20008000000 */
[----:B------:R-:W-:Y:S01]  /*11e90*/  ULDC.64 UR8, c[0x0][UR18+0x218] ;  /* 0x0000860012087abb */ /* 0x000fe20008000a00 */
[----:B------:R-:W-:Y:S01]  /*11ea0*/  ULDC.64 UR14, c[0x0][UR18+0x220] ;  /* 0x00008800120e7abb */ /* 0x000fe20008000a00 */
[----:B------:R-:W-:Y:S01]  /*11eb0*/  ULDC.64 UR16, c[0x0][UR18+0x228] ;  /* 0x00008a0012107abb */ /* 0x000fe20008000a00 */
[----:B------:R-:W-:Y:S02]  /*11ec0*/  UIMAD UR15, UR15, UR7, URZ ;  /* 0x000000070f0f72a4 */ /* 0x000fe4000f8e023f */
[----:B------:R-:W-:Y:S02]  /*11ed0*/  UIMAD.WIDE.U32 UR22, UR16, UR13, URZ ;  /* 0x0000000d101672a5 */ /* 0x000fe4000f8e003f */
[----:B------:R-:W-:Y:S02]  /*11ee0*/  UIMAD UR13, UR17, UR13, URZ ;  /* 0x0000000d110d72a4 */ /* 0x000fe4000f8e023f */
[----:B------:R-:W-:Y:S02]  /*11ef0*/  UIMAD UR15, UR14, UR12, UR15 ;  /* 0x0000000c0e0f72a4 */ /* 0x000fe4000f8e020f */
[----:B------:R-:W-:-:S06]  /*11f00*/  UIADD3 UR13, UR23, UR13, URZ ;  /* 0x0000000d170d7290 */ /* 0x000fcc000fffe03f */
[----:B0-----:R-:W-:Y:S01]  /*11f10*/  IMAD.U32 R8, RZ, RZ, UR13 ;  /* 0x0000000dff087e24 */ /* 0x001fe2000f8e00ff */
[----:B--2---:R-:W-:Y:S01]  /*11f20*/  R2UR UR19, R4 ;  /* 0x00000000041372ca */ /* 0x004fe200000e0000 */
[----:B-1----:R-:W-:-:S04]  /*11f30*/  @P0 IMAD.HI.U32 R4, R6, R3, RZ ;  /* 0x0000000306040227 */ /* 0x002fc800078e00ff */
[----:B------:R-:W-:Y:S01]  /*11f40*/  IMAD.MOV.U32 R3, RZ, RZ, R6 ;  /* 0x000000ffff037224 */ /* 0x000fe200078e0006 */
[----:B---3--:R-:W-:Y:S01]  /*11f50*/  @P0 SHF.R.U32.HI R3, RZ, R5, R4 ;  /* 0x00000005ff030219 */ /* 0x008fe20000011604 */
[----:B------:R-:W-:Y:S02]  /*11f60*/  IMAD.U32 R4, RZ, RZ, UR22 ;  /* 0x00000016ff047e24 */ /* 0x000fe4000f8e00ff */
[----:B------:R-:W-:Y:S01]  /*11f70*/  IMAD.U32 R5, RZ, RZ, UR23 ;  /* 0x00000017ff057e24 */ /* 0x000fe2000f8e00ff */
[--C-:B------:R-:W-:Y:S01]  /*11f80*/  SHF.R.S32.HI R5, RZ, 0x1f, R3.reuse ;  /* 0x0000001fff057819 */ /* 0x100fe20000011403 */
[----:B------:R-:W-:Y:S02]  /*11f90*/  IMAD.MOV R9, RZ, RZ, -R3 ;  /* 0x000000ffff097224 */ /* 0x000fe400078e0a03 */
[----:B------:R-:W-:Y:S02]  /*11fa0*/  UIMAD.WIDE.U32 UR10, UR8, UR19, URZ ;  /* 0x00000013080a72a5 */ /* 0x000fe4000f8e003f */
[----:B------:R-:W-:Y:S01]  /*11fb0*/  UIMAD UR19, UR9, UR19, URZ ;  /* 0x00000013091372a4 */ /* 0x000fe2000f8e023f */
[----:B------:R-:W-:Y:S01]  /*11fc0*/  IMAD R9, R11, R9, R6 ;  /* 0x000000090b097224 */ /* 0x000fe200078e0206 */
[----:B------:R-:W-:-:S02]  /*11fd0*/  UIMAD.WIDE.U32 UR8, UR14, UR7, URZ ;  /* 0x000000070e0872a5 */ /* 0x000fc4000f8e003f */
[----:B------:R-:W-:Y:S02]  /*11fe0*/  UIADD3 UR19, UR11, UR19, URZ ;  /* 0x000000130b137290 */ /* 0x000fe4000fffe03f */
[----:B------:R-:W-:Y:S02]  /*11ff0*/  UIADD3 UR10, UP1, UP2, UR8, UR10, UR4 ;  /* 0x0000000a080a7290 */ /* 0x000fe4000fa3e004 */
        /* <DEDUP_REMOVED lines=17> */
.L_x_11476:
[----:B------:R-:W-:Y:S05]  /*12110*/  BSYNC B1 ;  /* 0x0000000000017941 */ /* 0x000fea0003800000 */
.L_x_11475:
[----:B------:R-:W-:-:S13]  /*12120*/  R2UR UR8, R147 ;  /* 0x00000000930872ca */ /* 0x000fda00000e0000 */
[----:B------:R-:W-:-:S06]  /*12130*/  UISETP.GT.AND UP0, UPT, UR8, 0x1, UPT ;  /* 0x000000010800788c */ /* 0x000fcc000bf04270 */
[----:B------:R-:W-:-:S13]  /*12140*/  PLOP3.LUT P0, PT, PT, PT, UP0, 0x80, 0x0 ;  /* 0x000000000000781c */ /* 0x000fda0003f0f008 */
[----:B------:R-:W-:Y:S05]  /*12150*/  @P0 BRA `(.L_x_11471) ;  /* 0x0000000400740947 */ /* 0x000fea0003800000 */
[----:B-1----:R-:W2:Y:S01]  /*12160*/  LDL.LU R3, [R1+0x8] ;  /* 0x0000080001037983 */ /* 0x002ea20000300800 */
[----:B------:R-:W1:Y:S01]  /*12170*/  LDC R13, c[0x0][0xbe8] ;  /* 0x0002fa00ff0d7b82 */ /* 0x000e620000000800 */
[----:B0-----:R-:W-:Y:S01]  /*12180*/  SHF.R.S32.HI R8, RZ, 0x1f, R10 ;  /* 0x0000001fff087819 */ /* 0x001fe2000001140a */
        /* <DEDUP_REMOVED lines=11> */
[----:B------:R-:W-:Y:S01]  /*12240*/  ULDC.64 UR10, c[0x0][0xae8] ;  /* 0x0002ba00000a7ab9 */ /* 0x000fe20000000a00 */
[----:B-1----:R-:W-:-:S13]  /*12250*/  ISETP.NE.AND P0, PT, R13, 0x1, PT ;  /* 0x000000010d00780c */ /* 0x002fda0003f05270 */
[----:B------:R-:W0:Y:S08]  /*12260*/  @P0 LDC R5, c[0x0][0xbec] ;  /* 0x0002fb00ff050b82 */ /* 0x000e300000000800 */
[----:B------:R-:W1:Y:S01]  /*12270*/  @P0 LDC R9, c[0x0][0xbf0] ;  /* 0x0002fc00ff090b82 */ /* 0x000e620000000800 */
[----:B--2---:R-:W-:Y:S02]  /*12280*/  R2UR UR16, R3 ;  /* 0x00000000031072ca */ /* 0x004fe400000e0000 */
[----:B------:R-:W-:-:S04]  /*12290*/  SHF.R.S32.HI R3, RZ, 0x1f, R10 ;  /* 0x0000001fff037819 */ /* 0x000fc8000001140a */
[----:B------:R-:W-:-:S04]  /*122a0*/  LEA.HI R3, R3, R10, RZ, 0x2 ;  /* 0x0000000a03037211 */ /* 0x000fc800078f10ff */
[----:B------:R-:W-:-:S03]  /*122b0*/  LOP3.LUT R3, R3, 0xfffffffc, RZ, 0xc0, !PT ;  /* 0xfffffffc03037812 */ /* 0x000fc600078ec0ff */
[----:B------:R-:W-:Y:S02]  /*122c0*/  UIMAD.WIDE.U32 UR8, UR16, UR10, UR8 ;  /* 0x0000000a100872a5 */ /* 0x000fe4000f8e0008 */
[----:B------:R-:W-:Y:S02]  /*122d0*/  IMAD.IADD R3, R10, 0x1, -R3 ;  /* 0x000000010a037824 */ /* 0x000fe400078e0a03 */
[----:B------:R-:W-:Y:S02]  /*122e0*/  UIMAD UR9, UR16, UR11, UR9 ;  /* 0x0000000b100972a4 */ /* 0x000fe4000f8e0209 */
[----:B------:R-:W-:Y:S01]  /*122f0*/  IMAD R3, R3, 0x60, R8 ;  /* 0x0000006003037824 */ /* 0x000fe200078e0208 */
[----:B------:R-:W-:Y:S02]  /*12300*/  ULDC.64 UR10, c[0x0][0xaf0] ;  /* 0x0002bc00000a7ab9 */ /* 0x000fe40000000a00 */
[----:B------:R-:W-:Y:S01]  /*12310*/  UIMAD UR12, UR12, UR10, URZ ;  /* 0x0000000a0c0c72a4 */ /* 0x000fe2000f8e023f */
[----:B------:R-:W-:Y:S01]  /*12320*/  VIADD R6, R3, UR13 ;  /* 0x0000000d03067c36 */ /* 0x000fe20008000000 */
[----:B------:R-:W-:-:S02]  /*12330*/  UIMAD.WIDE.U32 UR8, UR7, UR10, UR8 ;  /* 0x0000000a070872a5 */ /* 0x000fc4000f8e0008 */
[----:B------:R-:W-:Y:S01]  /*12340*/  UIMAD UR4, UR7, UR11, UR12 ;  /* 0x0000000b070472a4 */ /* 0x000fe2000f8e020c */
[----:B0-----:R-:W-:Y:S02]  /*12350*/  @P0 IMAD.HI.U32 R4, R6, R5, RZ ;  /* 0x0000000506040227 */ /* 0x001fe400078e00ff */
[----:B------:R-:W-:Y:S01]  /*12360*/  ULDC.64 UR10, c[0x0][0xae0] ;  /* 0x0002b800000a7ab9 */ /* 0x000fe20000000a00 */
[----:B------:R-:W-:Y:S01]  /*12370*/  UIADD3 UR4, UR9, UR4, URZ ;  /* 0x0000000409047290 */ /* 0x000fe2000fffe03f */
[----:B------:R-:W-:Y:S01]  /*12380*/  IMAD.MOV.U32 R3, RZ, RZ, R6 ;  /* 0x000000ffff037224 */ /* 0x000fe200078e0006 */
[----:B-1----:R-:W-:Y:S01]  /*12390*/  @P0 SHF.R.U32.HI R3, RZ, R9, R4 ;  /* 0x00000009ff030219 */ /* 0x002fe20000011604 */
[----:B------:R-:W-:-:S03]  /*123a0*/  IMAD.U32 R5, RZ, RZ, UR9 ;  /* 0x00000009ff057e24 */ /* 0x000fc6000f8e00ff */
[--C-:B------:R-:W-:Y:S01]  /*123b0*/  SHF.R.S32.HI R4, RZ, 0x1f, R3.reuse ;  /* 0x0000001fff047819 */ /* 0x100fe20000011403 */
[----:B------:R-:W-:Y:S02]  /*123c0*/  IMAD.MOV R9, RZ, RZ, -R3 ;  /* 0x000000ffff097224 */ /* 0x000fe400078e0a03 */
[----:B------:R-:W-:Y:S02]  /*123d0*/  IMAD.U32 R5, RZ, RZ, UR4 ;  /* 0x00000004ff057e24 */ /* 0x000fe4000f8e00ff */
[----:B------:R-:W-:Y:S02]  /*123e0*/  IMAD R9, R13, R9, R6 ;  /* 0x000000090d097224 */ /* 0x000fe400078e0206 */
[----:B------:R-:W-:Y:S02]  /*123f0*/  IMAD R6, R4, UR10, RZ ;  /* 0x0000000a04067c24 */ /* 0x000fe4000f8e02ff */
[----:B------:R-:W-:Y:S01]  /*12400*/  IMAD.U32 R4, RZ, RZ, UR8 ;  /* 0x00000008ff047e24 */ /* 0x000fe2000f8e00ff */
[----:B------:R-:W-:Y:S01]  /*12410*/  ULDC.64 UR8, c[0x0][0xad8] ;  /* 0x0002b60000087ab9 */ /* 0x000fe20000000a00 */
[C---:B------:R-:W-:Y:S01]  /*12420*/  IMAD R11, R3.reuse, UR11, R6 ;  /* 0x0000000b030b7c24 */ /* 0x040fe2000f8e0206 */
[----:B------:R-:W-:Y:S01]  /*12430*/  SHF.R.S32.HI R6, RZ, 0x1f, R9 ;  /* 0x0000001fff067819 */ /* 0x000fe20000011409 */
[----:B------:R-:W-:-:S04]  /*12440*/  IMAD.WIDE.U32 R4, R3, UR10, R4 ;  /* 0x0000000a03047c25 */ /* 0x000fc8000f8e0004 */
        /* <DEDUP_REMOVED lines=24> */
[----:B------:R3:W-:Y:S04]  /*125d0*/  @!P2 ST.E.128 desc[UR8][R8.64], RZ ;  /* 0x000000ff0800a985 */ /* 0x0007e8000c101d08 */
[----:B------:R3:W-:Y:S04]  /*125e0*/  @!P3 ST.E.128 desc[UR8][R10.64], RZ ;  /* 0x000000ff0a00b985 */ /* 0x0007e8000c101d08 */
[----:B------:R3:W-:Y:S02]  /*125f0*/  @!P4 ST.E.128 desc[UR8][R14.64], RZ ;  /* 0x000000ff0e00c985 */ /* 0x0007e4000c101d08 */
.L_x_11478:
[----:B------:R-:W-:Y:S05]  /*12600*/  BSYNC B1 ;  /* 0x0000000000017941 */ /* 0x000fea0003800000 */
.L_x_11477:
        /* <DEDUP_REMOVED lines=11> */
[C---:B------:R-:W-:Y:S02]  /*126c0*/  @!P4 LEA R12, P1, R151.reuse, R4, 0x1 ;  /* 0x00000004970cc211 */ /* 0x040fe400078208ff */
[----:B----4-:R-:W-:Y:S01]  /*126d0*/  @!P2 IMAD.WIDE R8, R146, 0x2, R4 ;  /* 0x000000029208a825 */ /* 0x010fe200078e0204 */
[-C--:B------:R-:W-:Y:S02]  /*126e0*/  @!P3 LEA.HI.X R11, R148, R5.reuse, R17, 0x1, P0 ;  /* 0x00000005940bb211 */ /* 0x080fe400000f0c11 */
[----:B------:R-:W-:Y:S02]  /*126f0*/  @!P4 LEA.HI.X R13, R151, R5, R16, 0x1, P1 ;  /* 0x00000005970dc211 */ /* 0x000fe400008f0c10 */
[----:B------:R2:W-:Y:S04]  /*12700*/  @!P2 ST.E.128 desc[UR8][R8.64], RZ ;  /* 0x000000ff0800a985 */ /* 0x0005e8000c101d08 */
[----:B------:R2:W-:Y:S04]  /*12710*/  @!P3 ST.E.128 desc[UR8][R10.64], RZ ;  /* 0x000000ff0a00b985 */ /* 0x0005e8000c101d08 */
[----:B------:R2:W-:Y:S02]  /*12720*/  @!P4 ST.E.128 desc[UR8][R12.64], RZ ;  /* 0x000000ff0c00c985 */ /* 0x0005e4000c101d08 */
.L_x_11471:
[----:B------:R-:W-:Y:S05]  /*12730*/  BSYNC B0 ;  /* 0x0000000000007941 */ /* 0x000fea0003800000 */
.L_x_11465:
[----:B------:R-:W-:Y:S02]  /*12740*/  ULDC UR4, c[0x0][0xc3c] ;  /* 0x00030f0000047ab9 */ /* 0x000fe40000000800 */
[----:B------:R-:W-:-:S13]  /*12750*/  ISETP.GE.AND P0, PT, R7, UR4, PT ;  /* 0x0000000407007c0c */ /* 0x000fda000bf06270 */
[----:B------:R-:W-:Y:S05]  /*12760*/  @!P0 BRA `(.L_x_11479) ;  /* 0xfffffee8004c8947 */ /* 0x000fea000383ffff */
[----:B------:R-:W-:Y:S05]  /*12770*/  EXIT ;  /* 0x000000000000794d */ /* 0x000fea0003800000 */
.L_x_11428:
        /* <DEDUP_REMOVED lines=16> */
.L_x_11480:
[----:B------:R-:W0:Y:S01]  /*12880*/  S2R R0, SR_TID.X ;  /* 0x0000000000007919 */ /* 0x000e220000002100 */
        /* <DEDUP_REMOVED lines=44> */
.L_x_11484:
[----:B------:R-:W0:Y:S01]  /*12b50*/  LDC R2, c[0x0][0xc3c] ;  /* 0x00030f00ff027b82 */ /* 0x000e220000000800 */
[----:B------:R-:W-:Y:S01]  /*12b60*/  UIADD3 UR4, UR4, 0x1f, URZ ;  /* 0x0000001f04047890 */ /* 0x000fe2000fffe03f */
[----:B------:R-:W-:Y:S02]  /*12b70*/  ULDC UR7, c[0x0][0xc3c] ;  /* 0x00030f0000077ab9 */ /* 0x000fe40000000800 */
[----:B------:R-:W-:-:S03]  /*12b80*/  IMAD.U32 R27, RZ, RZ, UR7 ;  /* 0x00000007ff1b7e24 */ /* 0x000fc6000f8e00ff */
[----:B0-----:R-:W-:-:S13]  /*12b90*/  ISETP.LE.AND P6, PT, R2, UR4, PT ;  /* 0x0000000402007c0c */ /* 0x001fda000bfc3270 */
[----:B------:R-:W-:Y:S05]  /*12ba0*/  @P6 BRA `(.L_x_11483) ;  /* 0x0000000800b46947 */ /* 0x000fea0003800000 */
[----:B------:R-:W-:Y:S01]  /*12bb0*/  VIADD R9, R0, UR4 ;  /* 0x0000000400097c36 */ /* 0x000fe20008000000 */
[----:B------:R-:W-:Y:S01]  /*12bc0*/  ULDC.64 UR8, c[0x0][0x208] ;  /* 0x0000820000087ab9 */ /* 0x000fe20000000a00 */
        /* <DEDUP_REMOVED lines=30> */
.L_x_11482:
        /* <DEDUP_REMOVED lines=13> */
.L_x_11485:
        /* <DEDUP_REMOVED lines=47> */
[----:B------:R-:W-:Y:S01]  /*13170*/  ISETP.GE.AND P2, PT, R3, RZ, PT ;  /* 0x000000ff0300720c */ /* 0x000fe20003f46270 */
[----:B------:R-:W-:-:S10]  /*13180*/  IMAD.MOV R3, RZ, RZ, -R7 ;  /* 0x000000ffff037224 */ /* 0x000fd400078e0a07 */
        /* <DEDUP_REMOVED lines=13> */
.L_x_11486:
[----:B0-----:R-:W0:Y:S01]  /*13260*/  LDC.64 R2, c[0x0][0xc90] ;  /* 0x00032400ff027b82 */ /* 0x001e220000000a00 */
[----:B------:R-:W-:Y:S01]  /*13270*/  ULDC.64 UR6, c[0x0][0x208] ;  /* 0x0000820000067ab9 */ /* 0x000fe20000000a00 */
        /* <DEDUP_REMOVED lines=36> */
[----:B------:R-:W-:-:S03]  /*134c0*/  IMAD.MOV R26, RZ, RZ, -R7 ;  /* 0x000000ffff1a7224 */ /* 0x000fc600078e0a07 */
        /* <DEDUP_REMOVED lines=18> */
[----:B------:R-:W-:Y:S02]  /*135f0*/  ISETP.GE.AND P2, PT, R3, RZ, PT ;  /* 0x000000ff0300720c */ /* 0x000fe40003f46270 */
[----:B------:R-:W-:-:S05]  /*13600*/  IADD3 R3, R6, 0x1000000, R4 ;  /* 0x0100000006037810 */ /* 0x000fca0007ffe004 */
[----:B------:R-:W-:-:S06]  /*13610*/  @P0 VIADD R2, R2, 0x1 ;  /* 0x0000000102020836 */ /* 0x000fcc0000000000 */
[----:B------:R-:W-:Y:S01]  /*13620*/  @!P2 IMAD.MOV R2, RZ, RZ, -R2 ;  /* 0x000000ffff02a224 */ /* 0x000fe200078e0a02 */
[----:B------:R-:W-:-:S05]  /*13630*/  @!P1 LOP3.LUT R2, RZ, R7, RZ, 0x33, !PT ;  /* 0x00000007ff029212 */ /* 0x000fca00078e33ff */
[----:B------:R-:W-:-:S07]  /*13640*/  IMAD R26, R2, R26, R3 ;  /* 0x0000001a021a7224 */ /* 0x000fce00078e0203 */
.L_x_11487:
[----:B------:R-:W-:-:S05]  /*13650*/  LOP3.LUT R2, RZ, R2, RZ, 0x33, !PT ;  /* 0x00000002ff027212 */ /* 0x000fca00078e33ff */
[----:B------:R-:W-:Y:S01]  /*13660*/  IMAD.IADD R25, R25, 0x1, R2 ;  /* 0x0000000119197824 */ /* 0x000fe200078e0202 */
[----:B------:R-:W-:Y:S06]  /*13670*/  BRA `(.L_x_11488) ;  /* 0x00000000000c7947 */ /* 0x000fec0003800000 */
.L_x_11483:
[----:B------:R-:W-:Y:S02]  /*13680*/  IMAD.MOV.U32 R25, RZ, RZ, RZ ;  /* 0x000000ffff197224 */ /* 0x000fe400078e00ff */
[----:B------:R-:W-:Y:S02]  /*13690*/  IMAD.U32 R24, RZ, RZ, UR6 ;  /* 0x00000006ff187e24 */ /* 0x000fe4000f8e00ff */
[----:B------:R-:W-:-:S07]  /*136a0*/  IMAD.MOV.U32 R26, RZ, RZ, RZ ;  /* 0x000000ffff1a7224 */ /* 0x000fce00078e00ff */
.L_x_11488:
[----:B------:R-:W-:-:S13]  /*136b0*/  ISETP.NE.AND P0, PT, R0, RZ, PT ;  /* 0x000000ff0000720c */ /* 0x000fda0003f05270 */
[----:B------:R-:W0:Y:S01]  /*136c0*/  @!P0 S2R R3, SR_CgaCtaId ;  /* 0x0000000000038919 */ /* 0x000e220000008800 */
[----:B------:R-:W-:-:S04]  /*136d0*/  @!P0 MOV R0, 0x400 ;  /* 0x0000040000008802 */ /* 0x000fc80000000f00 */
[----:B0-----:R-:W-:-:S05]  /*136e0*/  @!P0 LEA R0, R3, R0, 0x18 ;  /* 0x0000000003008211 */ /* 0x001fca00078ec0ff */
[----:B------:R1:W-:Y:S01]  /*136f0*/  @!P0 STS.128 [R0+0x31cd0], R24 ;  /* 0x031cd01800008388 */ /* 0x0003e20000000c00 */
[----:B------:R-:W-:Y:S06]  /*13700*/  BAR.ARV 0x5, 0x200 ;  /* 0x0148000000007b1d */ /* 0x000fec0000002000 */
.L_x_11481:
        /* <DEDUP_REMOVED lines=9> */
[----:B------:R-:W-:Y:S01]  /*137a0*/  BSSY B8, `(.L_x_11489) ;  /* 0x00005cb000087945 */ /* 0x000fe20003800000 */
[----:B------:R3:W-:Y:S01]  /*137b0*/  STL [R1+0x28], RZ ;  /* 0x000028ff01007387 */ /* 0x0007e20000100800 */
[----:B------:R-:W-:Y:S01]  /*137c0*/  IMAD.MOV.U32 R28, RZ, RZ, 0x1 ;  /* 0x00000001ff1c7424 */ /* 0x000fe200078e00ff */
[----:B------:R-:W-:Y:S01]  /*137d0*/  ULDC UR38, c[0x0][0xc] ;  /* 0x0000030000267ab9 */ /* 0x000fe20000000800 */
[----:B------:R-:W-:Y:S01]  /*137e0*/  IMAD.MOV.U32 R18, RZ, RZ, RZ ;  /* 0x000000ffff127224 */ /* 0x000fe200078e00ff */
[----:B------:R-:W-:Y:S01]  /*137f0*/  ULDC.64 UR36, c[0x0][0x198] ;  /* 0x0000660000247ab9 */ /* 0x000fe20000000a00 */
[----:B--2---:R-:W-:-:S06]  /*13800*/  ULEA UR4, UR5, UR4, 0x18 ;  /* 0x0000000405047291 */ /* 0x004fcc000f8ec03f */
[----:B------:R-:W-:Y:S01]  /*13810*/  IMAD.U32 R17, RZ, RZ, UR4 ;  /* 0x00000004ff117e24 */ /* 0x000fe2000f8e00ff */
[C---:B0-----:R-:W-:Y:S01]  /*13820*/  LOP3.LUT R5, R6.reuse, 0x7f, RZ, 0xc0, !PT ;  /* 0x0000007f06057812 */ /* 0x041fe200078ec0ff */
[----:B-1----:R-:W-:-:S04]  /*13830*/  IMAD.SHL.U32 R0, R6, 0x8, RZ ;  /* 0x0000000806007824 */ /* 0x002fc800078e00ff */
        /* <DEDUP_REMOVED lines=14> */
.L_x_11595:
[----:B0--3--:R-:W0:Y:S01]  /*13920*/  LDC.64 R2, c[0x0][0xc88] ;  /* 0x00032200ff027b82 */ /* 0x009e220000000a00 */
        /* <DEDUP_REMOVED lines=22> */
[----:B-1----:R1:W5:Y:S01]  /*13a90*/  @P0 LDG.E R0, desc[UR10][R2.64] ;  /* 0x0000000a02000981 */ /* 0x002362000c1e1900 */
        /* <DEDUP_REMOVED lines=33> */
.L_x_11490:
[----:B------:R-:W-:Y:S01]  /*13cb0*/  ULDC.64 UR4, c[0x0][0xa20] ;  /* 0x0002880000047ab9 */ /* 0x000fe20000000a00 */
[C---:B------:R-:W-:Y:S01]  /*13cc0*/  LOP3.LUT R6, R26.reuse, 0xff000000, RZ, 0xc0, !PT ;  /* 0xff0000001a067812 */ /* 0x040fe200078ec0ff */
        /* <DEDUP_REMOVED lines=9> */
[----:B------:R-:W-:Y:S01]  /*13d60*/  IADD3 R2, P0, R19, UR4, RZ ;  /* 0x0000000413027c10 */ /* 0x000fe2000ff1e0ff */
[----:B------:R-:W-:-:S03]  /*13d70*/  ULDC.64 UR6, c[0x0][0x208] ;  /* 0x0000820000067ab9 */ /* 0x000fc60000000a00 */
[----:B------:R-:W-:-:S05]  /*13d80*/  IADD3.X R3, R23, UR5, RZ, P0, !PT ;  /* 0x0000000517037c10 */ /* 0x000fca00087fe4ff */
[----:B------:R2:W5:Y:S01]  /*13d90*/  LDG.E R7, desc[UR6][R2.64] ;  /* 0x0000000602077981 */ /* 0x000562000c1e1900 */
[----:B------:R-:W-:Y:S05]  /*13da0*/  BRA `(.L_x_11492) ;  /* 0x0000000000147947 */ /* 0x000fea0003800000 */
.L_x_11491:
[----:B------:R-:W-:Y:S05]  /*13db0*/  @!P0 BRA `(.L_x_11492) ;  /* 0x0000000000108947 */ /* 0x000fea0003800000 */
[----:B------:R-:W-:Y:S02]  /*13dc0*/  ULDC.64 UR4, c[0x0][0x208] ;  /* 0x0000820000047ab9 */ /* 0x000fe40000000a00 */
[----:B------:R-:W2:Y:S04]  /*13dd0*/  LDG.E R7, desc[UR4][R4.64] ;  /* 0x0000000404077981 */ /* 0x000ea8000c1e1900 */
[----:B------:R-:W2:Y:S02]  /*13de0*/  LDG.E R4, desc[UR4][R4.64+0x4] ;  /* 0x0000040404047981 */ /* 0x000ea4000c1e1900 */
[----:B--2---:R-:W-:-:S07]  /*13df0*/  IMAD.IADD R7, R4, 0x1, -R7 ;  /* 0x0000000104077824 */ /* 0x004fce00078e0a07 */
.L_x_11492:
[----:B-----5:R-:W-:Y:S01]  /*13e00*/  IMAD.IADD R7, R7, 0x1, -R0 ;  /* 0x0000000107077824 */ /* 0x020fe200078e0a00 */
[----:B------:R-:W-:Y:S01]  /*13e10*/  LOP3.LUT R9, R6, 0xff, RZ, 0xc0, !PT ;  /* 0x000000ff06097812 */ /* 0x000fe200078ec0ff */
[----:B------:R-:W3:Y:S01]  /*13e20*/  LDC R0, c[0x0][0x448] ;  /* 0x00011200ff007b82 */ /* 0x000ee20000000800 */
[----:B--2---:R-:W-:Y:S01]  /*13e30*/  IMAD R2, R25, 0xc0, RZ ;  /* 0x000000c019027824 */ /* 0x004fe200078e02ff */
[----:B------:R-:W-:Y:S01]  /*13e40*/  BSSY B0, `(.L_x_11493) ;  /* 0x0000036000007945 */ /* 0x000fe20003800000 */
[----:B------:R-:W-:Y:S02]  /*13e50*/  IMAD.MOV.U32 R4, RZ, RZ, RZ ;  /* 0x000000ffff047224 */ /* 0x000fe400078e00ff */
[----:B------:R-:W-:Y:S01]  /*13e60*/  VIADD R2, R2, 0xbf ;  /* 0x000000bf02027836 */ /* 0x000fe20000000000 */
[----:B---3--:R-:W-:-:S13]  /*13e70*/  ISETP.NE.AND P0, PT, R0, 0x1, PT ;  /* 0x000000010000780c */ /* 0x008fda0003f05270 */
[----:B------:R-:W2:Y:S08]  /*13e80*/  @P0 LDC R3, c[0x0][0x44c] ;  /* 0x00011300ff030b82 */ /* 0x000eb00000000800 */
[----:B------:R-:W3:Y:S01]  /*13e90*/  @P0 LDC R0, c[0x0][0x450] ;  /* 0x00011400ff000b82 */ /* 0x000ee20000000800 */
[----:B--2---:R-:W-:-:S05]  /*13ea0*/  @P0 IMAD.HI.U32 R3, R2, R3, RZ ;  /* 0x0000000302030227 */ /* 0x004fca00078e00ff */
[----:B---3--:R-:W-:Y:S01]  /*13eb0*/  @P0 SHF.R.U32.HI R2, RZ, R0, R3 ;  /* 0x00000000ff020219 */ /* 0x008fe20000011603 */
[C---:B------:R-:W-:Y:S01]  /*13ec0*/  VIADD R0, R7.reuse, 0x8f ;  /* 0x0000008f07007836 */ /* 0x040fe20000000000 */
[----:B------:R-:W-:-:S03]  /*13ed0*/  IADD3 R7, R7, 0x90, -R8 ;  /* 0x0000009007077810 */ /* 0x000fc60007ffe808 */
[----:B------:R-:W-:-:S04]  /*13ee0*/  IMAD.HI R0, R0, 0x38e38e39, RZ ;  /* 0x38e38e3900007827 */ /* 0x000fc800078e02ff */
[----:B------:R-:W-:Y:S01]  /*13ef0*/  IMAD.IADD R2, R7, 0x1, R2 ;  /* 0x0000000107027824 */ /* 0x000fe200078e0202 */
[----:B------:R-:W-:Y:S01]  /*13f00*/  SHF.R.U32.HI R3, RZ, 0x1f, R0 ;  /* 0x0000001fff037819 */ /* 0x000fe20000011600 */
[----:B------:R-:W-:Y:S02]  /*13f10*/  IMAD.MOV.U32 R7, RZ, RZ, R4 ;  /* 0x000000ffff077224 */ /* 0x000fe400078e0004 */
[----:B------:R-:W-:Y:S01]  /*13f20*/  IMAD.HI R2, R2, 0x38e38e39, RZ ;  /* 0x38e38e3902027827 */ /* 0x000fe200078e02ff */
[----:B------:R-:W-:-:S04]  /*13f30*/  LEA.HI.SX32 R3, R0, R3, 0x1b ;  /* 0x0000000300037211 */ /* 0x000fc800078fdaff */
[----:B------:R-:W-:-:S04]  /*13f40*/  SHF.R.U32.HI R0, RZ, 0x1f, R2 ;  /* 0x0000001fff007819 */ /* 0x000fc80000011602 */
[----:B------:R-:W-:-:S04]  /*13f50*/  LEA.HI.SX32 R0, R2, R0, 0x1b ;  /* 0x0000000002007211 */ /* 0x000fc800078fdaff */
[----:B01----:R-:W-:Y:S02]  /*13f60*/  VIMNMX R8, R3, R0, PT ;  /* 0x0000000003087248 */ /* 0x003fe40003fe0100 */
[----:B------:R-:W-:Y:S02]  /*13f70*/  SHF.R.U32.HI R0, RZ, 0x10, R6 ;  /* 0x00000010ff007819 */ /* 0x000fe40000011606 */
[----:B------:R-:W-:Y:S01]  /*13f80*/  ISETP.GE.AND P1, PT, R8, 0x1, PT ;  /* 0x000000010800780c */ /* 0x000fe20003f26270 */
[----:B------:R0:W-:Y:S01]  /*13f90*/  STL [R1+0x18], R8 ;  /* 0x0000180801007387 */ /* 0x0001e20000100800 */
[----:B------:R-:W-:-:S03]  /*13fa0*/  ISETP.NE.AND P0, PT, R0, RZ, PT ;  /* 0x000000ff0000720c */ /* 0x000fc60003f05270 */
[----:B------:R0:W-:Y:S04]  /*13fb0*/  STL [R1+0x1c], R4 ;  /* 0x00001c0401007387 */ /* 0x0001e80000100800 */
[----:B------:R0:W-:Y:S06]  /*13fc0*/  STL [R1+0x38], R9 ;  /* 0x0000380901007387 */ /* 0x0001ec0000100800 */
[----:B------:R-:W1:Y:S01]  /*13fd0*/  @!P0 LDC R0, c[0x0][0x9f0] ;  /* 0x00027c00ff008b82 */ /* 0x000e620000000800 */
        /* <DEDUP_REMOVED lines=28> */
.L_x_11494:
[----:B------:R-:W-:Y:S05]  /*141a0*/  BSYNC B0 ;  /* 0x0000000000007941 */ /* 0x000fea0003800000 */
.L_x_11493:
        /* <DEDUP_REMOVED lines=20> */
[----:B0-----:R-:W0:Y:S02]  /*142f0*/  S2R R4, SR_LTMASK ;  /* 0x0000000000047919 */ /* 0x001e240000003900 */
[----:B0-----:R-:W-:-:S04]  /*14300*/  LOP3.LUT R4, R4, UR4, RZ, 0xc0, !PT ;  /* 0x0000000404047c12 */ /* 0x001fc8000f8ec0ff */
[----:B--2---:R-:W0:Y:S01]  /*14310*/  POPC R7, R4 ;  /* 0x0000000400077309 */ /* 0x004e220000000000 */
[----:B---3--:R-:W0:Y:S02]  /*14320*/  SHFL.IDX PT, R0, R3, R0, 0x1f ;  /* 0x00001f0003007589 */ /* 0x008e2400000e0000 */
[----:B0-----:R-:W-:Y:S01]  /*14330*/  IADD3 R24, R0, UR38, R7 ;  /* 0x0000002600187c10 */ /* 0x001fe2000fffe007 */
[----:B------:R-:W-:Y:S06]  /*14340*/  BRA `(.L_x_11497) ;  /* 0x0000004000247947 */ /* 0x000fec0003800000 */
.L_x_11496:
        /* <DEDUP_REMOVED lines=12> */
[----:B--2---:R-:W-:-:S02]  /*14410*/  IMAD.U32 R7, RZ, RZ, UR9 ;  /* 0x00000009ff077e24 */ /* 0x004fc4000f8e00ff */
[----:B------:R-:W-:Y:S02]  /*14420*/  IMAD.U32 R10, RZ, RZ, UR4 ;  /* 0x00000004ff0a7e24 */ /* 0x000fe4000f8e00ff */
[----:B------:R-:W-:Y:S02]  /*14430*/  IMAD.U32 R11, RZ, RZ, UR5 ;  /* 0x00000005ff0b7e24 */ /* 0x000fe4000f8e00ff */
[----:B------:R-:W-:Y:S02]  /*14440*/  IMAD.MOV.U32 R8, RZ, RZ, 0x70 ;  /* 0x00000070ff087424 */ /* 0x000fe400078e00ff */
[----:B------:R-:W-:Y:S02]  /*14450*/  IMAD.MOV.U32 R12, RZ, RZ, 0x1 ;  /* 0x00000001ff0c7424 */ /* 0x000fe400078e00ff */
[----:B------:R-:W-:-:S07]  /*14460*/  IMAD.MOV.U32 R13, RZ, RZ, RZ ;  /* 0x000000ffff0d7224 */ /* 0x000fce00078e00ff */
[----:B------:R-:W-:-:S07]  /*14470*/  LEPC R20, `(.L_x_11499) ;  /* 0x000000001014794e */ /* 0x000fce0000000000 */
[----:B0-----:R-:W-:Y:S05]  /*14480*/  CALL.ABS.NOINC R2 ;  /* 0x0000000002007343 */ /* 0x001fea0003c00000 */
.L_x_11499:
[----:B------:R-:W-:Y:S05]  /*14490*/  BSYNC B6 ;  /* 0x0000000000067941 */ /* 0x000fea0003800000 */
.L_x_11498:
        /* <DEDUP_REMOVED lines=9> */
[----:B0-----:R-:W-:Y:S02]  /*14530*/  IMAD.U32 R4, RZ, RZ, UR6 ;  /* 0x00000006ff047e24 */ /* 0x001fe4000f8e00ff */
[----:B------:R-:W-:Y:S02]  /*14540*/  IMAD.U32 R5, RZ, RZ, UR7 ;  /* 0x00000007ff057e24 */ /* 0x000fe4000f8e00ff */
[----:B------:R-:W-:Y:S02]  /*14550*/  IMAD.U32 R6, RZ, RZ, UR8 ;  /* 0x00000008ff067e24 */ /* 0x000fe4000f8e00ff */
[----:B--2---:R-:W-:-:S02]  /*14560*/  IMAD.U32 R7, RZ, RZ, UR9 ;  /* 0x00000009ff077e24 */ /* 0x004fc4000f8e00ff */
[----:B------:R-:W-:Y:S02]  /*14570*/  IMAD.U32 R10, RZ, RZ, UR4 ;  /* 0x00000004ff0a7e24 */ /* 0x000fe4000f8e00ff */
[----:B------:R-:W-:Y:S02]  /*14580*/  IMAD.U32 R11, RZ, RZ, UR5 ;  /* 0x00000005ff0b7e24 */ /* 0x000fe4000f8e00ff */
[----:B------:R-:W-:Y:S02]  /*14590*/  IMAD.MOV.U32 R8, RZ, RZ, 0x70 ;  /* 0x00000070ff087424 */ /* 0x000fe400078e00ff */
[----:B------:R-:W-:Y:S02]  /*145a0*/  IMAD.MOV.U32 R12, RZ, RZ, 0x1 ;  /* 0x00000001ff0c7424 */ /* 0x000fe400078e00ff */
[----:B-1----:R-:W-:-:S07]  /*145b0*/  IMAD.MOV.U32 R13, RZ, RZ, RZ ;  /* 0x000000ffff0d7224 */ /* 0x002fce00078e00ff */
[----:B------:R-:W-:-:S07]  /*145c0*/  LEPC R20, `(.L_x_11502) ;  /* 0x000000001014794e */ /* 0x000fce0000000000 */
[----:B---3--:R-:W-:Y:S05]  /*145d0*/  CALL.ABS.NOINC R2 ;  /* 0x0000000002007343 */ /* 0x008fea0003c00000 */
.L_x_11502:
        /* <DEDUP_REMOVED lines=16> */
.L_x_11501:
[----:B------:R-:W-:Y:S05]  /*146e0*/  BSYNC B6 ;  /* 0x0000000000067941 */ /* 0x000fea0003800000 */
.L_x_11500:
[----:B------:R-:W-:Y:S01]  /*146f0*/  ULDC.64 UR4, c[0x0][0x9f8] ;  /* 0x00027e0000047ab9 */ /* 0x000fe20000000a00 */
[----:B------:R-:W3:Y:S01]  /*14700*/  LDL R20, [R1+0x20] ;  /* 0x0000200001147983 */ /* 0x000ee20000100800 */
[----:B------:R-:W-:Y:S01]  /*14710*/  ISETP.NE.U32.AND P0, PT, RZ, UR4, PT ;  /* 0x00000004ff007c0c */ /* 0x000fe2000bf05070 */
[----:B------:R-:W-:-:S03]  /*14720*/  ULDC.64 UR6, c[0x0][0x208] ;  /* 0x0000820000067ab9 */ /* 0x000fc60000000a00 */
[----:B------:R-:W-:-:S13]  /*14730*/  ISETP.NE.AND.EX P0, PT, RZ, UR5, PT, P0 ;  /* 0x00000005ff007c0c */ /* 0x000fda000bf05300 */
[----:B------:R-:W-:-:S04]  /*14740*/  @P0 IADD3 R2, P1, R19, UR4, RZ ;  /* 0x0000000413020c10 */ /* 0x000fc8000ff3e0ff */
[----:B------:R-:W-:Y:S01]  /*14750*/  @P0 IADD3.X R3, R23, UR5, RZ, P1, !PT ;  /* 0x0000000517030c10 */ /* 0x000fe20008ffe4ff */
[----:B------:R-:W-:-:S04]  /*14760*/  ULDC.64 UR4, c[0x0][0xa08] ;  /* 0x0002820000047ab9 */ /* 0x000fc80000000a00 */
[----:B------:R1:W2:Y:S02]  /*14770*/  @P0 LDG.E R26, desc[UR6][R2.64] ;  /* 0x00000006021a0981 */ /* 0x0002a4000c1e1900 */
[----:B-1----:R-:W1:Y:S02]  /*14780*/  LDC.64 R2, c[0x0][0x418] ;  /* 0x00010600ff027b82 */ /* 0x002e640000000a00 */
[----:B-1----:R-:W-:Y:S01]  /*14790*/  LOP3.LUT P0, RZ, R2, UR4, RZ, 0xfc, !PT ;  /* 0x0000000402ff7c12 */ /* 0x002fe2000f80fcff */
[----:B------:R-:W-:-:S03]  /*147a0*/  UMOV UR4, 0xffffffff ;  /* 0xffffffff00047882 */ /* 0x000fc60000000000 */
[----:B------:R-:W-:Y:S01]  /*147b0*/  LOP3.LUT P0, RZ, R3, UR5, RZ, 0xfc, P0 ;  /* 0x0000000503ff7c12 */ /* 0x000fe2000800fcff */
[----:B---3--:R-:W-:Y:S01]  /*147c0*/  VIADD R23, R20, 0xffffffff ;  /* 0xffffffff14177836 */ /* 0x008fe20000000000 */
[----:B--2---:R-:W-:Y:S02]  /*147d0*/  SHF.R.S32.HI R7, RZ, 0x1f, R26 ;  /* 0x0000001fff077819 */ /* 0x004fe4000001141a */
[----:B------:R-:W-:-:S03]  /*147e0*/  SEL R19, R26, RZ, !P0 ;  /* 0x000000ff1a137207 */ /* 0x000fc60004000000 */
[----:B------:R1:W-:Y:S01]  /*147f0*/  STL [R1], R7 ;  /* 0x0000000701007387 */ /* 0x0003e20000100800 */
[----:B------:R-:W-:Y:S05]  /*14800*/  BRA.DIV UR4, `(.L_x_11503) ;  /* 0x0000005204a87947 */ /* 0x000fea000b800000 */
[----:B------:R-:W2:Y:S02]  /*14810*/  S2R R0, SR_TID.X ;  /* 0x0000000000007919 */ /* 0x000ea40000002100 */
[----:B--2---:R-:W-:-:S04]  /*14820*/  SHF.R.U32.HI R0, RZ, 0x5, R0 ;  /* 0x00000005ff007819 */ /* 0x004fc80000011600 */
[----:B------:R-:W-:-:S05]  /*14830*/  LOP3.LUT R0, R0, 0x3, RZ, 0xc0, !PT ;  /* 0x0000000300007812 */ /* 0x000fca00078ec0ff */
[----:B------:R2:W3:Y:S02]  /*14840*/  SHFL.IDX PT, R14, R0, RZ, 0x1f ;  /* 0x00001fff000e7589 */ /* 0x0004e400000e0000 */
.L_x_11611:
        /* <DEDUP_REMOVED lines=8> */
.L_x_11614:
[----:B------:R-:W-:Y:S05]  /*148d0*/  @!P6 BRA `(.L_x_11504) ;  /* 0x000000040010e947 */ /* 0x000fea0003800000 */
[----:B------:R-:W-:-:S04]  /*148e0*/  ISETP.NE.U32.AND P0, PT, R2, RZ, PT ;  /* 0x000000ff0200720c */ /* 0x000fc80003f05070 */
[----:B------:R-:W-:-:S13]  /*148f0*/  ISETP.NE.AND.EX P0, PT, R3, RZ, PT, P0 ;  /* 0x000000ff0300720c */ /* 0x000fda0003f05300 */
[----:B------:R-:W-:Y:S05]  /*14900*/  @!P0 BRA `(.L_x_11506) ;  /* 0x00000000004c8947 */ /* 0x000fea0003800000 */
[----:B------:R-:W3:Y:S01]  /*14910*/  LDC R6, c[0x0][0x43c] ;  /* 0x00010f00ff067b82 */ /* 0x000ee20000000800 */
[----:B--2---:R-:W-:Y:S01]  /*14920*/  IMAD.MOV.U32 R0, RZ, RZ, R23 ;  /* 0x000000ffff007224 */ /* 0x004fe200078e0017 */
[----:B------:R-:W-:Y:S01]  /*14930*/  ULDC.64 UR4, c[0x0][0x428] ;  /* 0x00010a0000047ab9 */ /* 0x000fe20000000a00 */
[----:B------:R-:W-:Y:S01]  /*14940*/  ULDC.64 UR6, c[0x0][0x208] ;  /* 0x0000820000067ab9 */ /* 0x000fe20000000a00 */
[----:B---3--:R-:W-:-:S13]  /*14950*/  ISETP.NE.AND P0, PT, R6, 0x1, PT ;  /* 0x000000010600780c */ /* 0x008fda0003f05270 */
[----:B0-----:R-:W0:Y:S02]  /*14960*/  @P0 LDC.64 R4, c[0x0][0x440] ;  /* 0x00011000ff040b82 */ /* 0x001e240000000a00 */
        /* <DEDUP_REMOVED lines=13> */
.L_x_11506:
[----:B--2---:R-:W-:Y:S01]  /*14a40*/  IMAD R0, R18, 0x8, R17 ;  /* 0x0000000812007824 */ /* 0x004fe200078e0211 */
[----:B---3--:R-:W-:-:S04]  /*14a50*/  SHF.L.U32 R2, R28, 0x1f, RZ ;  /* 0x0000001f1c027819 */ /* 0x008fc800000006ff */
[----:B------:R-:W2:Y:S02]  /*14a60*/  SYNCS.PHASECHK.TRANS64.TRYWAIT P0, [R0+URZ+0x31c40], R2 ;  /* 0x031c4002000075a7 */ /* 0x000ea4000800017f */
[----:B--2---:R-:W-:Y:S05]  /*14a70*/  @!P0 BRA `(.L_x_11507) ;  /* 0x0000005000608947 */ /* 0x004fea0003800000 */
.L_x_11615:
        /* <DEDUP_REMOVED lines=11> */
.L_x_11508:
[----:B------:R-:W-:Y:S01]  /*14b30*/  R2UR UR9, R0 ;  /* 0x00000000000972ca */ /* 0x000fe200000e0000 */
[----:B--2---:R-:W-:Y:S01]  /*14b40*/  IMAD R0, R18, 0x6c00, R17 ;  /* 0x00006c0012007824 */ /* 0x004fe200078e0211 */
        /* <DEDUP_REMOVED lines=22> */
[----:B--2---:R-:W-:Y:S01]  /*14cb0*/  UMOV UR8, UR15 ;  /* 0x0000000f00087c82 */ /* 0x004fe20008000000 */
[----:B------:R-:W-:-:S02]  /*14cc0*/  UMOV UR10, UR16 ;  /* 0x00000010000a7c82 */ /* 0x000fc40008000000 */
[----:B------:R2:W-:Y:S02]  /*14cd0*/  UTMALDG.4D [UR8], [UR4], desc[UR6] ;  /* 0x00000608040075b4 */ /* 0x0005e40008019000 */
[----:B--2---:R-:W-:Y:S01]  /*14ce0*/  UMOV UR8, UR17 ;  /* 0x0000001100087c82 */ /* 0x004fe20008000000 */
[----:B------:R-:W-:Y:S02]  /*14cf0*/  UMOV UR10, UR14 ;  /* 0x0000000e000a7c82 */ /* 0x000fe40008000000 */
[----:B------:R3:W-:Y:S02]  /*14d00*/  UTMALDG.4D [UR8], [UR4], desc[UR6] ;  /* 0x00000608040075b4 */ /* 0x0007e40008019000 */
[----:B---3--:R-:W-:Y:S01]  /*14d10*/  NOP ;  /* 0x0000000000007918 */ /* 0x008fe20000000000 */
.L_x_11504:
[----:B0-----:R-:W3:Y:S04]  /*14d20*/  LDL.LU R4, [R1+0x10] ;  /* 0x0000100001047983 */ /* 0x001ee80000300800 */
[----:B------:R-:W4:Y:S04]  /*14d30*/  LDL.LU R6, [R1+0xc] ;  /* 0x00000c0001067983 */ /* 0x000f280000300800 */
[----:B------:R-:W5:Y:S01]  /*14d40*/  LDL.LU R3, [R1+0x24] ;  /* 0x0000240001037983 */ /* 0x000f620000300800 */
[----:B------:R-:W-:Y:S05]  /*14d50*/  WARPSYNC.ALL ;  /* 0x0000000000007948 */ /* 0x000fea0003800000 */
[----:B------:R-:W-:Y:S01]  /*14d60*/  ULDC.64 UR6, c[0x0][0xa00] ;  /* 0x0002800000067ab9 */ /* 0x000fe20000000a00 */
[----:B------:R-:W-:Y:S01]  /*14d70*/  ULDC.64 UR4, c[0x0][0x298] ;  /* 0x0000a60000047ab9 */ /* 0x000fe20000000a00 */
[----:B--2---:R-:W-:Y:S01]  /*14d80*/  VIADD R0, R17, 0xda00 ;  /* 0x0000da0011007836 */ /* 0x004fe20000000000 */
        /* <DEDUP_REMOVED lines=32> */
[----:B0-----:R-:W-:Y:S05]  /*14f90*/  CALL.ABS.NOINC R2 ;  /* 0x0000000002007343 */ /* 0x001fea0003c00000 */
.L_x_11510:
[----:B------:R-:W-:Y:S05]  /*14fa0*/  BSYNC B6 ;  /* 0x0000000000067941 */ /* 0x000fea0003800000 */
.L_x_11509:
[----:B------:R-:W2:Y:S01]  /*14fb0*/  LDL.LU R20, [R1+0x10] ;  /* 0x0000100001147983 */ /* 0x000ea20000300800 */
[----:B------:R-:W3:Y:S01]  /*14fc0*/  LDC R9, c[0x0][0x448] ;  /* 0x00011200ff097b82 */ /* 0x000ee20000000800 */
[----:B------:R-:W-:Y:S01]  /*14fd0*/  ULDC.64 UR4, c[0x0][0x2d8] ;  /* 0x0000b60000047ab9 */ /* 0x000fe20000000a00 */
[----:B------:R-:W-:Y:S01]  /*14fe0*/  ULDC.64 UR6, c[0x0][0x2e0] ;  /* 0x0000b80000067ab9 */ /* 0x000fe20000000a00 */
[----:B0-----:R-:W2:Y:S01]  /*14ff0*/  LDL.LU.64 R2, [R1+0x30] ;  /* 0x0000300001027983 */ /* 0x001ea20000300a00 */
[----:B------:R-:W-:-:S03]  /*15000*/  ULDC.64 UR8, c[0x0][0x280] ;  /* 0x0000a00000087ab9 */ /* 0x000fc60000000a00 */
[----:B------:R-:W4:Y:S04]  /*15010*/  LDL.LU R21, [R1+0x24] ;  /* 0x0000240001157983 */ /* 0x000f280000300800 */
[----:B------:R-:W4:Y:S01]  /*15020*/  LDL.LU R4, [R1+0xc] ;  /* 0x00000c0001047983 */ /* 0x000f220000300800 */
[----:B------:R-:W0:Y:S01]  /*15030*/  S2R R10, SR_TID.X ;  /* 0x00000000000a7919 */ /* 0x000e220000002100 */
[----:B------:R-:W1:Y:S01]  /*15040*/  S2R R11, SR_TID.X ;  /* 0x00000000000b7919 */ /* 0x000e620000002100 */
[----:B---3--:R-:W-:-:S13]  /*15050*/  ISETP.NE.AND P1, PT, R9, 0x1, PT ;  /* 0x000000010900780c */ /* 0x008fda0003f25270 */
[----:B------:R-:W3:Y:S08]  /*15060*/  @P1 LDC R5, c[0x0][0x450] ;  /* 0x00011400ff051b82 */ /* 0x000ef00000000800 */
[----:B------:R-:W3:Y:S01]  /*15070*/  @P1 LDC R8, c[0x0][0x450] ;  /* 0x00011400ff081b82 */ /* 0x000ee20000000800 */
[----:B--2---:R-:W-:Y:S02]  /*15080*/  IMAD.MOV.U32 R3, RZ, RZ, R20 ;  /* 0x000000ffff037224 */ /* 0x004fe400078e0014 */
[----:B------:R-:W2:Y:S01]  /*15090*/  S2R R20, SR_TID.X ;  /* 0x0000000000147919 */ /* 0x000ea20000002100 */
[----:B------:R-:W-:-:S04]  /*150a0*/  IMAD.WIDE.U32 R2, R16, UR4, R2 ;  /* 0x0000000410027c25 */ /* 0x000fc8000f8e0002 */
[----:B------:R-:W-:Y:S01]  /*150b0*/  IMAD R3, R16, UR5, R3 ;  /* 0x0000000510037c24 */ /* 0x000fe2000f8e0203 */
[----:B------:R-:W-:Y:S01]  /*150c0*/  ULDC.64 UR4, c[0x0][0x2d0] ;  /* 0x0000b40000047ab9 */ /* 0x000fe20000000a00 */
[----:B----4-:R-:W-:Y:S02]  /*150d0*/  IMAD R0, R21, UR6, RZ ;  /* 0x0000000615007c24 */ /* 0x010fe4000f8e02ff */
[----:B------:R-:W-:-:S04]  /*150e0*/  IMAD.WIDE.U32 R2, R4, UR6, R2 ;  /* 0x0000000604027c25 */ /* 0x000fc8000f8e0002 */
[----:B------:R-:W-:Y:S01]  /*150f0*/  IMAD R0, R4, UR7, R0 ;  /* 0x0000000704007c24 */ /* 0x000fe2000f8e0200 */
[----:B------:R-:W-:Y:S01]  /*15100*/  ULDC.64 UR6, c[0x0][0x2c8] ;  /* 0x0000b20000067ab9 */ /* 0x000fe20000000a00 */
[----:B------:R-:W4:Y:S02]  /*15110*/  @P1 LDC R4, c[0x0][0x44c] ;  /* 0x00011300ff041b82 */ /* 0x000f240000000800 */
[----:B------:R-:W-:Y:S01]  /*15120*/  IMAD.IADD R3, R3, 0x1, R0 ;  /* 0x0000000103037824 */ /* 0x000fe200078e0200 */
[C---:B--2---:R-:W-:Y:S01]  /*15130*/  LOP3.LUT R21, R20.reuse, 0x7f, RZ, 0xc0, !PT ;  /* 0x0000007f14157812 */ /* 0x044fe200078ec0ff */
[----:B------:R-:W-:-:S03]  /*15140*/  IMAD.SHL.U32 R20, R20, 0x20, RZ ;  /* 0x0000002014147824 */ /* 0x000fc600078e00ff */
[----:B------:R-:W-:-:S04]  /*15150*/  SHF.R.U32.HI R21, RZ, 0x2, R21 ;  /* 0x00000002ff157819 */ /* 0x000fc80000011615 */
[----:B------:R-:W-:Y:S01]  /*15160*/  LOP3.LUT R20, R21, 0x60, R20, 0xf8, !PT ;  /* 0x0000006015147812 */ /* 0x000fe200078ef814 */
[----:B0-----:R-:W-:-:S04]  /*15170*/  IMAD.SHL.U32 R21, R10, 0x8, RZ ;  /* 0x000000080a157824 */ /* 0x001fc800078e00ff */
[----:B------:R-:W-:Y:S01]  /*15180*/  IMAD R6, R25, 0xc0, R20 ;  /* 0x000000c019067824 */ /* 0x000fe200078e0214 */
[----:B------:R-:W-:Y:S01]  /*15190*/  LOP3.LUT R21, R21, 0x18, RZ, 0xc0, !PT ;  /* 0x0000001815157812 */ /* 0x000fe200078ec0ff */
[----:B-1----:R-:W-:Y:S02]  /*151a0*/  IMAD.SHL.U32 R20, R11, 0x8, RZ ;  /* 0x000000080b147824 */ /* 0x002fe400078e00ff */
[----:B----4-:R-:W-:Y:S01]  /*151b0*/  @P1 IMAD.HI.U32 R0, R6, R4, RZ ;  /* 0x0000000406001227 */ /* 0x010fe200078e00ff */
[C---:B------:R-:W-:Y:S02]  /*151c0*/  LOP3.LUT R10, R21.reuse, 0x40, RZ, 0xfc, !PT ;  /* 0x00000040150a7812 */ /* 0x040fe400078efcff */
[----:B------:R-:W-:Y:S01]  /*151d0*/  LOP3.LUT R20, R20, 0x18, RZ, 0xc0, !PT ;  /* 0x0000001814147812 */ /* 0x000fe200078ec0ff */
[----:B------:R-:W-:Y:S01]  /*151e0*/  IMAD.MOV.U32 R4, RZ, RZ, R6 ;  /* 0x000000ffff047224 */ /* 0x000fe200078e0006 */
[----:B---3--:R-:W-:Y:S02]  /*151f0*/  @P1 SHF.R.U32.HI R4, RZ, R5, R0 ;  /* 0x00000005ff041219 */ /* 0x008fe40000011600 */
        /* <DEDUP_REMOVED lines=105> */
.L_x_11628:
        /* <DEDUP_REMOVED lines=14> */
.L_x_11512:
        /* <DEDUP_REMOVED lines=18> */
.L_x_11629:
[----:B------:R-:W-:Y:S05]  /*15a90*/  BSYNC B0 ;  /* 0x0000000000007941 */ /* 0x000fea0003800000 */
.L_x_11513:
        /* <DEDUP_REMOVED lines=52> */
.L_x_11521:
[----:B------:R-:W-:Y:S01]  /*15de0*/  IMAD R3, R6, 0x8, R17 ;  /* 0x0000000806037824 */ /* 0x000fe200078e0211 */
[----:B------:R-:W-:Y:S01]  /*15df0*/  SHF.L.U32 R2, R10, 0x1f, RZ ;  /* 0x0000001f0a027819 */ /* 0x000fe200000006ff */
[----:B------:R-:W-:Y:S03]  /*15e00*/  BSSY B3, `(.L_x_11522) ;  /* 0x0000003000037945 */ /* 0x000fe60003800000 */
[----:B------:R-:W1:Y:S02]  /*15e10*/  SYNCS.PHASECHK.TRANS64.TRYWAIT P0, [R3+URZ+0x31c40], R2 ;  /* 0x031c4002030075a7 */ /* 0x000e64000800017f */
[----:B-1----:R-:W-:Y:S05]  /*15e20*/  @!P0 BRA `(.L_x_11523) ;  /* 0x0000004400c08947 */ /* 0x002fea0003800000 */
.L_x_11630:
[----:B------:R-:W-:Y:S05]  /*15e30*/  BSYNC B3 ;  /* 0x0000000000037941 */ /* 0x000fea0003800000 */
.L_x_11522:
        /* <DEDUP_REMOVED lines=12> */
.L_x_11525:
[----:B------:R-:W-:Y:S05]  /*15f00*/  BSYNC B3 ;  /* 0x0000000000037941 */ /* 0x000fea0003800000 */
.L_x_11524:
        /* <DEDUP_REMOVED lines=11> */
.L_x_11526:
        /* <DEDUP_REMOVED lines=16> */
.L_x_11527:
        /* <DEDUP_REMOVED lines=16> */
.L_x_11528:
        /* <DEDUP_REMOVED lines=15> */
.L_x_11631:
[----:B------:R-:W-:Y:S05]  /*162b0*/  BSYNC B3 ;  /* 0x0000000000037941 */ /* 0x000fea0003800000 */
.L_x_11529:
        /* <DEDUP_REMOVED lines=12> */
.L_x_11532:
[----:B------:R-:W-:Y:S05]  /*16380*/  BSYNC B3 ;  /* 0x0000000000037941 */ /* 0x000fea0003800000 */
.L_x_11531:
        /* <DEDUP_REMOVED lines=11> */
.L_x_11533:
        /* <DEDUP_REMOVED lines=15> */
.L_x_11534:
        /* <DEDUP_REMOVED lines=15> */
.L_x_11535:
        /* <DEDUP_REMOVED lines=12> */
.L_x_11520:
[----:B------:R-:W-:Y:S05]  /*166e0*/  BSYNC B1 ;  /* 0x0000000000017941 */ /* 0x000fea0003800000 */
.L_x_11519:
[----:B------:R-:W2:Y:S01]  /*166f0*/  LDL.LU R0, [R1+0x20] ;  /* 0x0000200001007983 */ /* 0x000ea20000300800 */
[----:B------:R-:W-:Y:S02]  /*16700*/  IMAD.MOV.U32 R28, RZ, RZ, R10 ;  /* 0x000000ffff1c7224 */ /* 0x000fe400078e000a */
[----:B------:R-:W-:Y:S02]  /*16710*/  IMAD.MOV.U32 R18, RZ, RZ, R6 ;  /* 0x000000ffff127224 */ /* 0x000fe400078e0006 */
[----:B--2---:R-:W-:-:S07]  /*16720*/  VIADD R0, R0, 0xfffffffd ;  /* 0xfffffffd00007836 */ /* 0x004fce0000000000 */
.L_x_11518:
[----:B------:R-:W-:Y:S05]  /*16730*/  BSYNC B2 ;  /* 0x0000000000027941 */ /* 0x000fea0003800000 */
.L_x_11517:
[----:B------:R-:W-:Y:S01]  /*16740*/  VIADD R7, R7, 0xfffffffe ;  /* 0xfffffffe07077836 */ /* 0x000fe20000000000 */
[----:B------:R-:W-:-:S04]  /*16750*/  LOP3.LUT R2, RZ, R9, RZ, 0x33, !PT ;  /* 0x00000009ff027212 */ /* 0x000fc800078e33ff */
[----:B------:R-:W-:-:S13]  /*16760*/  ISETP.NE.AND P0, PT, R7, R2, PT ;  /* 0x000000020700720c */ /* 0x000fda0003f05270 */
[----:B------:R-:W-:Y:S05]  /*16770*/  @!P0 BRA `(.L_x_11516) ;  /* 0x0000001400988947 */ /* 0x000fea0003800000 */
[----:B------:R-:W-:-:S07]  /*16780*/  IMAD.MOV.U32 R4, RZ, RZ, R19 ;  /* 0x000000ffff047224 */ /* 0x000fce00078e0013 */
.L_x_11570:
        /* <DEDUP_REMOVED lines=33> */
.L_x_11538:
[----:B------:R-:W-:Y:S01]  /*169a0*/  IMAD R3, R6, 0x8, R17 ;  /* 0x0000000806037824 */ /* 0x000fe200078e0211 */
[----:B------:R-:W-:Y:S01]  /*169b0*/  SHF.L.U32 R2, R7, 0x1f, RZ ;  /* 0x0000001f07027819 */ /* 0x000fe200000006ff */
[----:B------:R-:W-:Y:S03]  /*169c0*/  BSSY B2, `(.L_x_11539) ;  /* 0x0000003000027945 */ /* 0x000fe60003800000 */
[----:B------:R-:W1:Y:S02]  /*169d0*/  SYNCS.PHASECHK.TRANS64.TRYWAIT P0, [R3+URZ+0x31c40], R2 ;  /* 0x031c4002030075a7 */ /* 0x000e64000800017f */
[----:B-1----:R-:W-:Y:S05]  /*169e0*/  @!P0 BRA `(.L_x_11540) ;  /* 0x0000003800f88947 */ /* 0x002fea0003800000 */
.L_x_11632:
[----:B------:R-:W-:Y:S05]  /*169f0*/  BSYNC B2 ;  /* 0x0000000000027941 */ /* 0x000fea0003800000 */
.L_x_11539:
        /* <DEDUP_REMOVED lines=12> */
.L_x_11542:
[----:B------:R-:W-:Y:S05]  /*16ac0*/  BSYNC B2 ;  /* 0x0000000000027941 */ /* 0x000fea0003800000 */
.L_x_11541:
        /* <DEDUP_REMOVED lines=11> */
.L_x_11543:
        /* <DEDUP_REMOVED lines=16> */
.L_x_11544:
        /* <DEDUP_REMOVED lines=16> */
.L_x_11545:
        /* <DEDUP_REMOVED lines=15> */
.L_x_11633:
[----:B------:R-:W-:Y:S05]  /*16e70*/  BSYNC B2 ;  /* 0x0000000000027941 */ /* 0x000fea0003800000 */
.L_x_11546:
        /* <DEDUP_REMOVED lines=11> */
.L_x_11549:
[----:B------:R-:W-:Y:S05]  /*16f30*/  BSYNC B2 ;  /* 0x0000000000027941 */ /* 0x000fea0003800000 */
.L_x_11548:
        /* <DEDUP_REMOVED lines=10> */
.L_x_11550:
        /* <DEDUP_REMOVED lines=15> */
.L_x_11551:
        /* <DEDUP_REMOVED lines=15> */
.L_x_11552:
        /* <DEDUP_REMOVED lines=12> */
.L_x_11537:
[----:B------:R-:W-:Y:S05]  /*17280*/  BSYNC B1 ;  /* 0x0000000000017941 */ /* 0x000fea0003800000 */
.L_x_11536:
        /* <DEDUP_REMOVED lines=33> */
.L_x_11555:
[----:B------:R-:W-:Y:S01]  /*174a0*/  IMAD R2, R18, 0x8, R17 ;  /* 0x0000000812027824 */ /* 0x000fe200078e0211 */
[----:B------:R-:W-:Y:S01]  /*174b0*/  SHF.L.U32 R3, R28, 0x1f, RZ ;  /* 0x0000001f1c037819 */ /* 0x000fe200000006ff */
[----:B------:R-:W-:Y:S03]  /*174c0*/  BSSY B2, `(.L_x_11556) ;  /* 0x0000003000027945 */ /* 0x000fe60003800000 */
[----:B------:R-:W1:Y:S02]  /*174d0*/  SYNCS.PHASECHK.TRANS64.TRYWAIT P0, [R2+URZ+0x31c40], R3 ;  /* 0x031c4003020075a7 */ /* 0x000e64000800017f */
[----:B-1----:R-:W-:Y:S05]  /*174e0*/  @!P0 BRA `(.L_x_11557) ;  /* 0x0000003000608947 */ /* 0x002fea0003800000 */
.L_x_11634:
[----:B------:R-:W-:Y:S05]  /*174f0*/  BSYNC B2 ;  /* 0x0000000000027941 */ /* 0x000fea0003800000 */
.L_x_11556:
        /* <DEDUP_REMOVED lines=12> */
.L_x_11559:
[----:B------:R-:W-:Y:S05]  /*175c0*/  BSYNC B2 ;  /* 0x0000000000027941 */ /* 0x000fea0003800000 */
.L_x_11558:
        /* <DEDUP_REMOVED lines=12> */
.L_x_11560:
        /* <DEDUP_REMOVED lines=16> */
.L_x_11561:
        /* <DEDUP_REMOVED lines=16> */
.L_x_11562:
        /* <DEDUP_REMOVED lines=15> */
.L_x_11635:
[----:B------:R-:W-:Y:S05]  /*17980*/  BSYNC B2 ;  /* 0x0000000000027941 */ /* 0x000fea0003800000 */
.L_x_11563:
        /* <DEDUP_REMOVED lines=11> */
.L_x_11566:
[----:B------:R-:W-:Y:S05]  /*17a40*/  BSYNC B2 ;  /* 0x0000000000027941 */ /* 0x000fea0003800000 */
.L_x_11565:
        /* <DEDUP_REMOVED lines=10> */
.L_x_11567:
        /* <DEDUP_REMOVED lines=15> */
.L_x_11568:
        /* <DEDUP_REMOVED lines=15> */
.L_x_11569:
        /* <DEDUP_REMOVED lines=12> */
.L_x_11554:
[----:B------:R-:W-:Y:S05]  /*17d90*/  BSYNC B1 ;  /* 0x0000000000017941 */ /* 0x000fea0003800000 */
.L_x_11553:
[----:B------:R-:W2:Y:S01]  /*17da0*/  LDL R2, [R1+0x4] ;  /* 0x0000040001027983 */ /* 0x000ea20000100800 */
[----:B------:R-:W-:Y:S01]  /*17db0*/  VIADD R0, R0, 0xfffffffe ;  /* 0xfffffffe00007836 */ /* 0x000fe20000000000 */
[----:B--2---:R-:W-:-:S13]  /*17dc0*/  ISETP.GT.AND P0, PT, R9, R2, PT ;  /* 0x000000020900720c */ /* 0x004fda0003f04270 */
[----:B------:R-:W-:Y:S05]  /*17dd0*/  @P0 BRA `(.L_x_11570) ;  /* 0xffffffe8006c0947 */ /* 0x000fea000383ffff */
.L_x_11516:
[----:B------:R-:W-:Y:S05]  /*17de0*/  BSYNC B0 ;  /* 0x0000000000007941 */ /* 0x000fea0003800000 */
.L_x_11515:
        /* <DEDUP_REMOVED lines=18> */
.L_x_11572:
[----:B------:R-:W-:Y:S05]  /*17f10*/  BSYNC B0 ;  /* 0x0000000000007941 */ /* 0x000fea0003800000 */
.L_x_11571:
[----:B------:R-:W-:Y:S01]  /*17f20*/  LOP3.LUT P0, RZ, R22, 0x1, RZ, 0xc0, !PT ;  /* 0x0000000116ff7812 */ /* 0x000fe2000780c0ff */
[----:B------:R-:W-:-:S12]  /*17f30*/  BSSY B0, `(.L_x_11573) ;  /* 0x0000045000007945 */ /* 0x000fd80003800000 */
[----:B------:R-:W-:Y:S05]  /*17f40*/  @!P0 BRA `(.L_x_11574) ;  /* 0x00000004000c8947 */ /* 0x000fea0003800000 */
[----:B------:R-:W-:Y:S01]  /*17f50*/  IMAD R3, R18, 0x8, R17 ;  /* 0x0000000812037824 */ /* 0x000fe200078e0211 */
[----:B------:R-:W-:Y:S01]  /*17f60*/  SHF.L.U32 R0, R28, 0x1f, RZ ;  /* 0x0000001f1c007819 */ /* 0x000fe200000006ff */
[----:B------:R-:W-:Y:S01]  /*17f70*/  BSSY B1, `(.L_x_11575) ;  /* 0x0000004000017945 */ /* 0x000fe20003800000 */
[----:B------:R-:W-:Y:S02]  /*17f80*/  ISETP.NE.AND P1, PT, R6, RZ, PT ;  /* 0x000000ff0600720c */ /* 0x000fe40003f25270 */
[----:B------:R-:W1:Y:S02]  /*17f90*/  SYNCS.PHASECHK.TRANS64.TRYWAIT P0, [R3+URZ+0x31c60], R0 ;  /* 0x031c6000030075a7 */ /* 0x000e64000800017f */
[----:B-1----:R-:W-:Y:S09]  /*17fa0*/  @!P0 BRA `(.L_x_11576) ;  /* 0x0000002400d88947 */ /* 0x002ff20003800000 */
.L_x_11636:
[----:B------:R-:W-:Y:S05]  /*17fb0*/  BSYNC B1 ;  /* 0x0000000000017941 */ /* 0x000fea0003800000 */
.L_x_11575:
        /* <DEDUP_REMOVED lines=9> */
.L_x_11578:
[----:B------:R-:W-:Y:S05]  /*18050*/  BSYNC B1 ;  /* 0x0000000000017941 */ /* 0x000fea0003800000 */
.L_x_11577:
        /* <DEDUP_REMOVED lines=10> */
.L_x_11579:
        /* <DEDUP_REMOVED lines=15> */
.L_x_11580:
        /* <DEDUP_REMOVED lines=15> */
.L_x_11581:
        /* <DEDUP_REMOVED lines=10> */
.L_x_11574:
[----:B------:R-:W-:Y:S05]  /*18380*/  BSYNC B0 ;  /* 0x0000000000007941 */ /* 0x000fea0003800000 */
.L_x_11573:
[----:B------:R-:W-:-:S05]  /*18390*/  VIADD R18, R18, 0x1 ;  /* 0x0000000112127836 */ /* 0x000fca0000000000 */
[----:B------:R-:W-:-:S04]  /*183a0*/  ISETP.NE.AND P0, PT, R18, 0x2, PT ;  /* 0x000000021200780c */ /* 0x000fc80003f05270 */
[----:B------:R-:W-:Y:S02]  /*183b0*/  SEL R3, RZ, 0x1, P0 ;  /* 0x00000001ff037807 */ /* 0x000fe40000000000 */
[----:B------:R-:W-:Y:S02]  /*183c0*/  SEL R18, R18, RZ, P0 ;  /* 0x000000ff12127207 */ /* 0x000fe40000000000 */
[----:B------:R-:W-:-:S07]  /*183d0*/  LOP3.LUT R28, R28, R3, RZ, 0x3c, !PT ;  /* 0x000000031c1c7212 */ /* 0x000fce00078e3cff */
.L_x_11497:
[----:B------:R-:W-:Y:S05]  /*183e0*/  BSYNC B7 ;  /* 0x0000000000077941 */ /* 0x000fea0003800000 */
.L_x_11495:
        /* <DEDUP_REMOVED lines=11> */
.L_x_11582:
[----:B------:R-:W0:Y:S01]  /*184a0*/  S2R R0, SR_TID.X ;  /* 0x0000000000007919 */ /* 0x000e220000002100 */
[----:B------:R-:W-:Y:S01]  /*184b0*/  UMOV UR4, 0xffffffff ;  /* 0xffffffff00047882 */ /* 0x000fe20000000000 */
[----:B0-----:R-:W-:-:S04]  /*184c0*/  LOP3.LUT R8, R0, 0x1f, RZ, 0xc0, !PT ;  /* 0x0000001f00087812 */ /* 0x001fc800078ec0ff */
[----:B------:R-:W-:Y:S01]  /*184d0*/  ISETP.NE.AND P0, PT, R8, 0x1f, PT ;  /* 0x0000001f0800780c */ /* 0x000fe20003f05270 */
[----:B------:R-:W-:-:S12]  /*184e0*/  BRA.DIV UR4, `(.L_x_11584) ;  /* 0x00000022049c7947 */ /* 0x000fd8000b800000 */
[----:B------:R-:W-:Y:S01]  /*184f0*/  IMAD.IADD R9, R27, 0x1, R8 ;  /* 0x000000011b097824 */ /* 0x000fe200078e0208 */
[----:B------:R-:W-:Y:S01]  /*18500*/  ULDC UR4, c[0x0][0xc3c] ;  /* 0x00030f0000047ab9 */ /* 0x000fe20000000800 */
[----:B------:R-:W-:-:S03]  /*18510*/  ULDC.64 UR6, c[0x0][0x208] ;  /* 0x0000820000067ab9 */ /* 0x000fc60000000a00 */
[----:B------:R-:W-:-:S13]  /*18520*/  ISETP.GE.OR P1, PT, R9, UR4, !P0 ;  /* 0x0000000409007c0c */ /* 0x000fda000c726670 */
[----:B------:R-:W0:Y:S08]  /*18530*/  @!P1 LDC.64 R2, c[0x0][0xc80] ;  /* 0x00032000ff029b82 */ /* 0x000e300000000a00 */
[----:B------:R-:W1:Y:S01]  /*18540*/  @!P1 LDC.64 R4, c[0x0][0xc78] ;  /* 0x00031e00ff049b82 */ /* 0x000e620000000a00 */
[----:B0-----:R-:W-:-:S05]  /*18550*/  @!P1 IMAD.WIDE R2, R9, 0x4, R2 ;  /* 0x0000000409029825 */ /* 0x001fca00078e0202 */
[----:B--2---:R1:W2:Y:S02]  /*18560*/  @!P1 LDG.E R7, desc[UR6][R2.64] ;  /* 0x0000000602079981 */ /* 0x0042a4000c1e1900 */
        /* <DEDUP_REMOVED lines=31> */
.L_x_11646:
[----:B------:R-:W-:Y:S02]  /*18760*/  ULDC UR4, c[0x0][0xc38] ;  /* 0x00030e0000047ab9 */ /* 0x000fe40000000800 */
[----:B------:R-:W-:-:S04]  /*18770*/  IMAD.U32 R4, RZ, RZ, UR4 ;  /* 0x00000004ff047e24 */ /* 0x000fc8000f8e00ff */
[----:B-1----:R-:W-:-:S04]  /*18780*/  IMAD R3, R14, R4, RZ ;  /* 0x000000040e037224 */ /* 0x002fc800078e02ff */
[----:B------:R-:W-:-:S05]  /*18790*/  IMAD.IADD R6, R6, 0x1, R3 ;  /* 0x0000000106067824 */ /* 0x000fca00078e0203 */
[----:B------:R-:W-:-:S13]  /*187a0*/  ISETP.GT.AND P6, PT, R6, R0, PT ;  /* 0x000000000600720c */ /* 0x000fda0003fc4270 */
[----:B------:R-:W-:Y:S05]  /*187b0*/  @P6 BRA `(.L_x_11585) ;  /* 0x0000000000a86947 */ /* 0x000fea0003800000 */
.L_x_11588:
[----:B0-----:R-:W0:Y:S01]  /*187c0*/  LDC R2, c[0x0][0xc3c] ;  /* 0x00030f00ff027b82 */ /* 0x001e220000000800 */
[----:B------:R-:W-:-:S05]  /*187d0*/  VIADD R27, R27, 0x1f ;  /* 0x0000001f1b1b7836 */ /* 0x000fca0000000000 */
[----:B0-----:R-:W-:-:S13]  /*187e0*/  ISETP.GE.AND P6, PT, R27, R2, PT ;  /* 0x000000021b00720c */ /* 0x001fda0003fc6270 */
[----:B------:R-:W-:Y:S05]  /*187f0*/  @P6 BRA `(.L_x_11586) ;  /* 0x0000000800c46947 */ /* 0x000fea0003800000 */
[----:B------:R-:W0:Y:S01]  /*18800*/  S2R R3, SR_TID.X ;  /* 0x0000000000037919 */ /* 0x000e220000002100 */
        /* <DEDUP_REMOVED lines=31> */
.L_x_11654:
[----:B------:R-:W-:Y:S02]  /*18a00*/  ULDC UR4, c[0x0][0xc38] ;  /* 0x00030e0000047ab9 */ /* 0x000fe40000000800 */
[----:B------:R-:W-:-:S04]  /*18a10*/  IMAD.U32 R4, RZ, RZ, UR4 ;  /* 0x00000004ff047e24 */ /* 0x000fc8000f8e00ff */
[----:B-1----:R-:W-:-:S04]  /*18a20*/  IMAD R3, R14, R4, RZ ;  /* 0x000000040e037224 */ /* 0x002fc800078e02ff */
[----:B------:R-:W-:-:S05]  /*18a30*/  IMAD.IADD R6, R3, 0x1, R6 ;  /* 0x0000000103067824 */ /* 0x000fca00078e0206 */
[----:B------:R-:W-:-:S13]  /*18a40*/  ISETP.GT.AND P6, PT, R6, R0, PT ;  /* 0x000000000600720c */ /* 0x000fda0003fc4270 */
[----:B------:R-:W-:Y:S05]  /*18a50*/  @!P6 BRA `(.L_x_11588) ;  /* 0xfffffffc0058e947 */ /* 0x000fea000383ffff */
.L_x_11585:
        /* <DEDUP_REMOVED lines=10> */
.L_x_11659:
[----:B------:R-:W-:-:S13]  /*18b00*/  ISETP.NE.AND P0, PT, R3, RZ, PT ;  /* 0x000000ff0300720c */ /* 0x000fda0003f05270 */
[----:B------:R-:W-:Y:S05]  /*18b10*/  @!P0 BRA `(.L_x_11590) ;  /* 0x0000000000108947 */ /* 0x000fea0003800000 */
[----:B------:R-:W-:Y:S01]  /*18b20*/  UMOV UR4, 0xffffffff ;  /* 0xffffffff00047882 */ /* 0x000fe20000000000 */
[----:B------:R-:W-:Y:S02]  /*18b30*/  VIADD R12, R7, 0xffffffff ;  /* 0xffffffff070c7836 */ /* 0x000fe40000000000 */
[----:B------:R-:W-:Y:S05]  /*18b40*/  BRA.DIV UR4, `(.L_x_11591) ;  /* 0x0000002604587947 */ /* 0x000fea000b800000 */
[----:B------:R4:W0:Y:S02]  /*18b50*/  SHFL.IDX PT, R24, R2, R12, 0x1f ;  /* 0x00001f0c02187589 */ /* 0x00082400000e0000 */
.L_x_11590:
        /* <DEDUP_REMOVED lines=59> */
.L_x_11592:
[----:B----4-:R-:W0:Y:S01]  /*18f10*/  LDC.64 R2, c[0x0][0xc90] ;  /* 0x00032400ff027b82 */ /* 0x010e220000000a00 */
[----:B------:R-:W-:Y:S01]  /*18f20*/  ULDC.64 UR4, c[0x0][0x208] ;  /* 0x0000820000047ab9 */ /* 0x000fe20000000a00 */
[----:B0-----:R-:W-:-:S05]  /*18f30*/  IMAD.WIDE R2, R27, 0x4, R2 ;  /* 0x000000041b027825 */ /* 0x001fca00078e0202 */
[----:B------:R0:W2:Y:S02]  /*18f40*/  LDG.E R6, desc[UR4][R2.64] ;  /* 0x0000000402067981 */ /* 0x0000a4000c1e1900 */
[----:B0-----:R-:W-:Y:S02]  /*18f50*/  IMAD.MOV.U32 R2, RZ, RZ, RZ ;  /* 0x000000ffff027224 */ /* 0x001fe400078e00ff */
[----:B--2---:R-:W-:-:S05]  /*18f60*/  IMAD R5, R25, R6, RZ ;  /* 0x0000000619057224 */ /* 0x004fca00078e02ff */
        /* <DEDUP_REMOVED lines=55> */
.L_x_11593:
[----:B------:R-:W-:-:S05]  /*192e0*/  LOP3.LUT R0, RZ, R3, RZ, 0x33, !PT ;  /* 0x00000003ff007212 */ /* 0x000fca00078e33ff */
[----:B------:R-:W-:Y:S01]  /*192f0*/  IMAD.IADD R25, R25, 0x1, R0 ;  /* 0x0000000119197824 */ /* 0x000fe200078e0200 */
[----:B------:R-:W-:Y:S06]  /*19300*/  BRA `(.L_x_11594) ;  /* 0x00000000001c7947 */ /* 0x000fec0003800000 */
.L_x_11586:
[----:B------:R-:W-:Y:S01]  /*19310*/  UMOV UR4, URZ ;  /* 0x0000003f00047c82 */ /* 0x000fe20008000000 */
[----:B------:R-:W-:Y:S01]  /*19320*/  UMOV UR5, URZ ;  /* 0x0000003f00057c82 */ /* 0x000fe20008000000 */
[----:B------:R-:W-:Y:S01]  /*19330*/  ULDC UR6, c[0x0][0xc3c] ;  /* 0x00030f0000067ab9 */ /* 0x000fe20000000800 */
[----:B------:R-:W-:Y:S02]  /*19340*/  IMAD.MOV.U32 R24, RZ, RZ, R0 ;  /* 0x000000ffff187224 */ /* 0x000fe400078e0000 */
[----:B------:R-:W-:Y:S02]  /*19350*/  IMAD.U32 R25, RZ, RZ, UR4 ;  /* 0x00000004ff197e24 */ /* 0x000fe4000f8e00ff */
[----:B------:R-:W-:Y:S02]  /*19360*/  IMAD.U32 R26, RZ, RZ, UR5 ;  /* 0x00000005ff1a7e24 */ /* 0x000fe4000f8e00ff */
[----:B------:R-:W-:-:S07]  /*19370*/  IMAD.U32 R27, RZ, RZ, UR6 ;  /* 0x00000006ff1b7e24 */ /* 0x000fce000f8e00ff */
.L_x_11594:
        /* <DEDUP_REMOVED lines=10> */
.L_x_11583:
[----:B------:R-:W-:Y:S02]  /*19420*/  ULDC UR4, c[0x0][0xc3c] ;  /* 0x00030f0000047ab9 */ /* 0x000fe40000000800 */
[----:B---3--:R-:W-:-:S13]  /*19430*/  ISETP.GE.AND P0, PT, R27, UR4, PT ;  /* 0x000000041b007c0c */ /* 0x008fda000bf06270 */
[----:B------:R-:W-:Y:S05]  /*19440*/  @!P0 BRA `(.L_x_11595) ;  /* 0xffffffa400348947 */ /* 0x000fea000383ffff */
[----:B------:R-:W-:Y:S05]  /*19450*/  BSYNC B8 ;  /* 0x0000000000087941 */ /* 0x000fea0003800000 */
.L_x_11489:
[----:B-1----:R-:W3:Y:S01]  /*19460*/  LDL.LU R0, [R1+0x28] ;  /* 0x0000280001007983 */ /* 0x002ee20000300800 */
[----:B------:R-:W-:Y:S01]  /*19470*/  BSSY B0, `(.L_x_11596) ;  /* 0x000000b000007945 */ /* 0x000fe20003800000 */
[----:B------:R-:W0:Y:S01]  /*19480*/  S2R R5, SR_CgaCtaId ;  /* 0x0000000000057919 */ /* 0x000e220000008800 */
[----:B---3--:R-:W-:-:S05]  /*19490*/  VIADD R0, R0, 0x1 ;  /* 0x0000000100007836 */ /* 0x008fca0000000000 */
        /* <DEDUP_REMOVED lines=8> */
.L_x_11662:
[----:B------:R-:W-:Y:S05]  /*19520*/  BSYNC B0 ;  /* 0x0000000000007941 */ /* 0x000fea0003800000 */
.L_x_11596:
[----:B------:R-:W-:-:S03]  /*19530*/  UMOV UR4, 0xffffffff ;  /* 0xffffffff00047882 */ /* 0x000fc60000000000 */
[----:B------:R-:W-:Y:S05]  /*19540*/  BRA.DIV UR4, `(.L_x_11598) ;  /* 0x0000001e04147947 */ /* 0x000fea000b800000 */
[----:B0-----:R-:W0:Y:S02]  /*19550*/  S2R R0, SR_TID.X ;  /* 0x0000000000007919 */ /* 0x001e240000002100 */
[----:B0-----:R-:W-:-:S04]  /*19560*/  SHF.R.U32.HI R0, RZ, 0x5, R0 ;  /* 0x00000005ff007819 */ /* 0x001fc80000011600 */
[----:B------:R-:W-:-:S05]  /*19570*/  LOP3.LUT R0, R0, 0x3, RZ, 0xc0, !PT ;  /* 0x0000000300007812 */ /* 0x000fca00078ec0ff */
[----:B------:R0:W1:Y:S02]  /*19580*/  SHFL.IDX PT, R14, R0, RZ, 0x1f ;  /* 0x00001fff000e7589 */ /* 0x00006400000e0000 */
.L_x_11665:
[----:B-1----:R-:W-:Y:S01]  /*19590*/  ISETP.NE.AND P0, PT, R14, RZ, PT ;  /* 0x000000ff0e00720c */ /* 0x002fe20003f05270 */
[----:B------:R-:W-:-:S12]  /*195a0*/  BSSY B0, `(.L_x_11599) ;  /* 0x0000026000007945 */ /* 0x000fd80003800000 */
[----:B------:R-:W-:Y:S05]  /*195b0*/  @P0 BRA `(.L_x_11600) ;  /* 0x0000000000900947 */ /* 0x000fea0003800000 */
[----:B------:R-:W-:-:S03]  /*195c0*/  UMOV UR4, 0xffffffff ;  /* 0xffffffff00047882 */ /* 0x000fc60000000000 */
[----:B------:R-:W-:Y:S05]  /*195d0*/  BRA.DIV UR4, `(.L_x_11601) ;  /* 0x0000001e04247947 */ /* 0x000fea000b800000 */
[----:B------:R-:W-:-:S13]  /*195e0*/  ELECT P6, URZ, PT ;  /* 0x00000000003f782f */ /* 0x000fda00038c0000 */
.L_x_11668:
[----:B------:R-:W-:Y:S05]  /*195f0*/  @!P6 BRA `(.L_x_11600) ;  /* 0x000000000080e947 */ /* 0x000fea0003800000 */
[----:B0-----:R-:W3:Y:S02]  /*19600*/  LDL R0, [R1+0x48] ;  /* 0x0000480001007983 */ /* 0x001ee40000100800 */
[----:B---3--:R-:W-:-:S13]  /*19610*/  R2UR UR4, R0 ;  /* 0x00000000000472ca */ /* 0x008fda00000e0000 */
[----:B------:R-:W-:-:S06]  /*19620*/  ULOP3.LUT UR4, UR4, 0x2, URZ, 0xfc, !UPT ;  /* 0x0000000204047892 */ /* 0x000fcc000f8efc3f */
[----:B------:R-:W-:-:S05]  /*19630*/  IMAD.U32 R0, RZ, RZ, UR4 ;  /* 0x00000004ff007e24 */ /* 0x000fca000f8e00ff */
[----:B------:R-:W-:-:S13]  /*19640*/  ISETP.NE.AND P2, PT, R0, 0x3, PT ;  /* 0x000000030000780c */ /* 0x000fda0003f45270 */
[----:B------:R-:W-:Y:S05]  /*19650*/  @!P2 BRA `(.L_x_11602) ;  /* 0x000000000004a947 */ /* 0x000fea0003800000 */
[----:B------:R-:W-:Y:S01]  /*19660*/  BPT.TRAP 0x1 ;  /* 0x000000040000795c */ /* 0x000fe20000300000 */
.L_x_11602:
[----:B------:R-:W-:Y:S01]  /*19670*/  VIADD R3, R9, 0x31c40 ;  /* 0x00031c4009037836 */ /* 0x000fe20000000000 */
[----:B------:R-:W-:Y:S01]  /*19680*/  SHF.L.U32 R2, R28, 0x1f, RZ ;  /* 0x0000001f1c027819 */ /* 0x000fe200000006ff */
[C---:B------:R-:W-:Y:S02]  /*19690*/  VIADD R0, R18.reuse, 0x1 ;  /* 0x0000000112007836 */ /* 0x040fe40000000000 */
[----:B--2---:R-:W-:-:S03]  /*196a0*/  IMAD R7, R18, 0x8, R3 ;  /* 0x0000000812077824 */ /* 0x004fc600078e0203 */
        /* <DEDUP_REMOVED lines=8> */
.L_x_11669:
[----:B------:R-:W1:Y:S02]  /*19730*/  SYNCS.PHASECHK.TRANS64.TRYWAIT P0, [R3+URZ], R0 ;  /* 0x00000000030075a7 */ /* 0x000e64000800017f */
[----:B-1----:R-:W-:Y:S05]  /*19740*/  @!P0 BRA `(.L_x_11604) ;  /* 0x0000001800fc8947 */ /* 0x002fea0003800000 */
.L_x_11670:
[----:B------:R-:W-:Y:S05]  /*19750*/  @!P2 BRA `(.L_x_11605) ;  /* 0x000000000004a947 */ /* 0x000fea0003800000 */
[----:B------:R-:W-:Y:S01]  /*19760*/  BPT.TRAP 0x1 ;  /* 0x000000040000795c */ /* 0x000fe20000300000 */
.L_x_11605:
[----:B-1----:R-:W-:-:S04]  /*19770*/  VIADD R3, R9, 0x31c60 ;  /* 0x00031c6009037836 */ /* 0x002fc80000000000 */
[----:B------:R-:W-:-:S04]  /*19780*/  IMAD R5, R18, 0x8, R3 ;  /* 0x0000000812057824 */ /* 0x000fc800078e0203 */
[----:B------:R-:W1:Y:S02]  /*19790*/  SYNCS.PHASECHK.TRANS64.TRYWAIT P0, [R5+URZ], R2 ;  /* 0x00000002050075a7 */ /* 0x000e64000800017f */
[----:B-1----:R-:W-:Y:S05]  /*197a0*/  @!P0 BRA `(.L_x_11606) ;  /* 0x0000001800f88947 */ /* 0x002fea0003800000 */
.L_x_11671:
[----:B------:R-:W-:-:S07]  /*197b0*/  IMAD R3, R4, 0x8, R3 ;  /* 0x0000000804037824 */ /* 0x000fce00078e0203 */
.L_x_11607:
[----:B--2---:R2:W3:Y:S02]  /*197c0*/  SYNCS.PHASECHK.TRANS64.TRYWAIT P0, [R3+URZ], R0 ;  /* 0x00000000030075a7 */ /* 0x0044e4000800017f */
[----:B---3--:R-:W-:Y:S05]  /*197d0*/  @!P0 NANOSLEEP.SYNCS 0x989680 ;  /* 0x009896800000895d */ /* 0x008fea0003900000 */
[----:B------:R-:W3:Y:S02]  /*197e0*/  @!P0 SYNCS.PHASECHK.TRANS64 P0, [R3+URZ], R0 ;  /* 0x00000000030085a7 */ /* 0x000ee4000800007f */
[----:B---3--:R-:W-:Y:S05]  /*197f0*/  @!P0 BRA `(.L_x_11607) ;  /* 0xfffffffc00f08947 */ /* 0x008fea000383ffff */
.L_x_11600:
[----:B------:R-:W-:Y:S05]  /*19800*/  BSYNC B0 ;  /* 0x0000000000007941 */ /* 0x000fea0003800000 */
.L_x_11599:
[----:B------:R-:W-:Y:S05]  /*19810*/  EXIT ;  /* 0x000000000000794d */ /* 0x000fea0003800000 */
.L_x_11436:
[----:B0-----:R-:W-:-:S04]  /*19820*/  IMAD.U32 R3, RZ, RZ, UR37 ;  /* 0x00000025ff037e24 */ /* 0x001fc8000f8e00ff */
[----:B------:R0:W1:Y:S03]  /*19830*/  SYNCS.PHASECHK.TRANS64.TRYWAIT P1, [R3+URZ+0x31c00], R0 ;  /* 0x031c0000030075a7 */ /* 0x000066000802017f */
[----:B-1----:R-:W-:Y:S05]  /*19840*/  @!P1 NANOSLEEP.SYNCS 0x989680 ;  /* 0x009896800000995d */ /* 0x002fea0003900000 */
[----:B------:R-:W1:Y:S02]  /*19850*/  @!P1 SYNCS.PHASECHK.TRANS64 P1, [R3+URZ+0x31c00], R0 ;  /* 0x031c0000030095a7 */ /* 0x000e64000802007f */
[----:B-1----:R-:W-:Y:S05]  /*19860*/  @!P1 BRA `(.L_x_11436) ;  /* 0xfffffffc00ec9947 */ /* 0x002fea000383ffff */
[----:B------:R-:W-:Y:S05]  /*19870*/  BRA `(.L_x_11608) ;  /* 0xfffffe8400e87947 */ /* 0x000fea000383ffff */
.L_x_11440:
[----:B-1----:R1:W2:Y:S02]  /*19880*/  SYNCS.PHASECHK.TRANS64.TRYWAIT P2, [R0+URZ+0x31c30], R3 ;  /* 0x031c3003000075a7 */ /* 0x0022a4000804017f */
[----:B--2---:R-:W-:Y:S05]  /*19890*/  @!P2 NANOSLEEP.SYNCS 0x989680 ;  /* 0x009896800000a95d */ /* 0x004fea0003900000 */
[----:B------:R-:W2:Y:S02]  /*198a0*/  @!P2 SYNCS.PHASECHK.TRANS64 P2, [R0+URZ+0x31c30], R3 ;  /* 0x031c30030000a5a7 */ /* 0x000ea4000804007f */
[----:B--2---:R-:W-:Y:S05]  /*198b0*/  @!P2 BRA `(.L_x_11440) ;  /* 0xfffffffc00f0a947 */ /* 0x004fea000383ffff */
[----:B------:R-:W-:Y:S05]  /*198c0*/  BRA `(.L_x_11439) ;  /* 0xfffffe88000c7947 */ /* 0x000fea000383ffff */
.L_x_11445:
[----:B-1----:R-:W-:-:S04]  /*198d0*/  IMAD.U32 R8, RZ, RZ, UR4 ;  /* 0x00000004ff087e24 */ /* 0x002fc8000f8e00ff */
[----:B------:R1:W2:Y:S03]  /*198e0*/  SYNCS.PHASECHK.TRANS64.TRYWAIT P3, [R8+URZ+0x31c30], R7 ;  /* 0x031c3007080075a7 */ /* 0x0002a6000806017f */
[----:B--2---:R-:W-:Y:S05]  /*198f0*/  @!P3 NANOSLEEP.SYNCS 0x989680 ;  /* 0x009896800000b95d */ /* 0x004fea0003900000 */
[----:B------:R-:W2:Y:S02]  /*19900*/  @!P3 SYNCS.PHASECHK.TRANS64 P3, [R8+URZ+0x31c30], R7 ;  /* 0x031c30070800b5a7 */ /* 0x000ea4000806007f */
[----:B--2---:R-:W-:Y:S05]  /*19910*/  @!P3 BRA `(.L_x_11445) ;  /* 0xfffffffc00ecb947 */ /* 0x004fea000383ffff */
[----:B------:R-:W-:Y:S05]  /*19920*/  BRA `(.L_x_11442) ;  /* 0xfffffec800f07947 */ /* 0x000fea000383ffff */
.L_x_11449:
[----:B-1----:R-:W-:-:S04]  /*19930*/  IMAD.U32 R8, RZ, RZ, UR4 ;  /* 0x00000004ff087e24 */ /* 0x002fc8000f8e00ff */
[----:B------:R1:W2:Y:S03]  /*19940*/  SYNCS.PHASECHK.TRANS64.TRYWAIT P3, [R8+URZ+0x31c50], R7 ;  /* 0x031c5007080075a7 */ /* 0x0002a6000806017f */
[----:B--2---:R-:W-:Y:S05]  /*19950*/  @!P3 NANOSLEEP.SYNCS 0x989680 ;  /* 0x009896800000b95d */ /* 0x004fea0003900000 */
[----:B------:R-:W2:Y:S02]  /*19960*/  @!P3 SYNCS.PHASECHK.TRANS64 P3, [R8+URZ+0x31c50], R7 ;  /* 0x031c50070800b5a7 */ /* 0x000ea4000806007f */
[----:B--2---:R-:W-:Y:S05]  /*19970*/  @!P3 BRA `(.L_x_11449) ;  /* 0xfffffffc00ecb947 */ /* 0x004fea000383ffff */
[----:B------:R-:W-:Y:S05]  /*19980*/  BRA `(.L_x_11446) ;  /* 0xfffffee000907947 */ /* 0x000fea000383ffff */
.L_x_11455:
[----:B--2---:R-:W-:-:S04]  /*19990*/  IMAD.U32 R7, RZ, RZ, UR4 ;  /* 0x00000004ff077e24 */ /* 0x004fc8000f8e00ff */
[----:B------:R2:W3:Y:S03]  /*199a0*/  SYNCS.PHASECHK.TRANS64.TRYWAIT P2, [R7+URZ+0x31c30], R6 ;  /* 0x031c3006070075a7 */ /* 0x0004e6000804017f */
[----:B---3--:R-:W-:Y:S05]  /*199b0*/  @!P2 NANOSLEEP.SYNCS 0x989680 ;  /* 0x009896800000a95d */ /* 0x008fea0003900000 */
[----:B------:R-:W3:Y:S02]  /*199c0*/  @!P2 SYNCS.PHASECHK.TRANS64 P2, [R7+URZ+0x31c30], R6 ;  /* 0x031c30060700a5a7 */ /* 0x000ee4000804007f */
[----:B---3--:R-:W-:Y:S05]  /*199d0*/  @!P2 BRA `(.L_x_11455) ;  /* 0xfffffffc00eca947 */ /* 0x008fea000383ffff */
[----:B------:R-:W-:Y:S05]  /*199e0*/  BRA `(.L_x_11452) ;  /* 0xffffff1400b07947 */ /* 0x000fea000383ffff */
.L_x_11459:
[----:B-1----:R-:W-:-:S04]  /*199f0*/  IMAD.U32 R7, RZ, RZ, UR4 ;  /* 0x00000004ff077e24 */ /* 0x002fc8000f8e00ff */
[----:B------:R1:W2:Y:S03]  /*19a00*/  SYNCS.PHASECHK.TRANS64.TRYWAIT P2, [R7+URZ+0x31c50], R6 ;  /* 0x031c5006070075a7 */ /* 0x0002a6000804017f */
[----:B--2---:R-:W-:Y:S05]  /*19a10*/  @!P2 NANOSLEEP.SYNCS 0x989680 ;  /* 0x009896800000a95d */ /* 0x004fea0003900000 */
[----:B------:R-:W2:Y:S02]  /*19a20*/  @!P2 SYNCS.PHASECHK.TRANS64 P2, [R7+URZ+0x31c50], R6 ;  /* 0x031c50060700a5a7 */ /* 0x000ea4000804007f */
[----:B--2---:R-:W-:Y:S05]  /*19a30*/  @!P2 BRA `(.L_x_11459) ;  /* 0xfffffffc00eca947 */ /* 0x004fea000383ffff */
[----:B------:R-:W-:Y:S05]  /*19a40*/  BRA `(.L_x_11456) ;  /* 0xffffff2c00507947 */ /* 0x000fea000383ffff */
.L_x_11464:
[----:B--2---:R-:W-:-:S04]  /*19a50*/  IMAD.U32 R5, RZ, RZ, UR6 ;  /* 0x00000006ff057e24 */ /* 0x004fc8000f8e00ff */
[----:B------:R2:W3:Y:S03]  /*19a60*/  SYNCS.PHASECHK.TRANS64.TRYWAIT P0, [R5+URZ+0x31c50], R4 ;  /* 0x031c5004050075a7 */ /* 0x0004e6000800017f */
[----:B---3--:R-:W-:Y:S05]  /*19a70*/  @!P0 NANOSLEEP.SYNCS 0x989680 ;  /* 0x009896800000895d */ /* 0x008fea0003900000 */
[----:B------:R-:W3:Y:S02]  /*19a80*/  @!P0 SYNCS.PHASECHK.TRANS64 P0, [R5+URZ+0x31c50], R4 ;  /* 0x031c5004050085a7 */ /* 0x000ee4000800007f */
[----:B---3--:R-:W-:Y:S05]  /*19a90*/  @!P0 BRA `(.L_x_11464) ;  /* 0xfffffffc00ec8947 */ /* 0x008fea000383ffff */
[----:B------:R-:W-:Y:S05]  /*19aa0*/  BRA `(.L_x_11463) ;  /* 0xffffff54007c7947 */ /* 0x000fea000383ffff */
.L_x_11503:
        /* <DEDUP_REMOVED lines=11> */
.L_x_11610:
[----:B------:R-:W-:Y:S05]  /*19b60*/  BSYNC B0 ;  /* 0x0000000000007941 */ /* 0x000fea0003800000 */
.L_x_11609:
[----:B------:R-:W-:Y:S05]  /*19b70*/  BRA `(.L_x_11611) ;  /* 0xffffffac00347947 */ /* 0x000fea000383ffff */
.L_x_11505:
[----:B------:R-:W-:Y:S01]  /*19b80*/  BSSY B0, `(.L_x_11612) ;  /* 0x0000006000007945 */ /* 0x000fe20003800000 */
[----:B------:R-:W-:-:S07]  /*19b90*/  IMAD.MOV.U32 R15, RZ, RZ, -0x1 ;  /* 0xffffffffff0f7424 */ /* 0x000fce00078e00ff */
[----:B012---:R-:W-:Y:S05]  /*19ba0*/  WARPSYNC.COLLECTIVE R15, `(.L_x_11613) ;  /* 0x000000000f0c7348 */ /* 0x007fea0003c00000 */
[----:B------:R-:W-:Y:S02]  /*19bb0*/  ELECT P6, UR62, PT ;  /* 0x00000000003e782f */ /* 0x000fe400038c0000 */
[----:B------:R-:W-:Y:S01]  /*19bc0*/  MOV R14, UR62 ;  /* 0x0000003e000e7c02 */ /* 0x000fe20008000f00 */
[----:B012---:R-:W-:Y:S10]  /*19bd0*/  ENDCOLLECTIVE ;  /* 0x000000000000791b */ /* 0x007ff40003800000 */
.L_x_11613:
[----:B------:R-:W-:Y:S05]  /*19be0*/  BSYNC B0 ;  /* 0x0000000000007941 */ /* 0x000fea0003800000 */
.L_x_11612:
[----:B------:R-:W-:Y:S05]  /*19bf0*/  BRA `(.L_x_11614) ;  /* 0xffffffac00347947 */ /* 0x000fea000383ffff */
.L_x_11507:
[----:B--2---:R2:W3:Y:S02]  /*19c00*/  SYNCS.PHASECHK.TRANS64.TRYWAIT P0, [R0+URZ+0x31c40], R2 ;  /* 0x031c4002000075a7 */ /* 0x0044e4000800017f */
[----:B---3--:R-:W-:Y:S05]  /*19c10*/  @!P0 NANOSLEEP.SYNCS 0x989680 ;  /* 0x009896800000895d */ /* 0x008fea0003900000 */
[----:B------:R-:W3:Y:S02]  /*19c20*/  @!P0 SYNCS.PHASECHK.TRANS64 P0, [R0+URZ+0x31c40], R2 ;  /* 0x031c4002000085a7 */ /* 0x000ee4000800007f */
[----:B---3--:R-:W-:Y:S05]  /*19c30*/  @!P0 BRA `(.L_x_11507) ;  /* 0xfffffffc00f08947 */ /* 0x008fea000383ffff */
[----:B------:R-:W-:Y:S05]  /*19c40*/  BRA `(.L_x_11615) ;  /* 0xffffffac008c7947 */ /* 0x000fea000383ffff */
.L_x_11511:
        /* <DEDUP_REMOVED lines=12> */
.L_x_11616:
[----:B------:R-:W-:Y:S02]  /*19d10*/  IMAD.MOV.U32 R13, RZ, RZ, R0 ;  /* 0x000000ffff0d7224 */ /* 0x000fe400078e0000 */
[----:B------:R-:W-:-:S07]  /*19d20*/  IMAD.MOV.U32 R2, RZ, RZ, R14 ;  /* 0x000000ffff027224 */ /* 0x000fce00078e000e */
[----:B------:R-:W-:Y:S05]  /*19d30*/  WARPSYNC.COLLECTIVE R15, `(.L_x_11617) ;  /* 0x000000000f087348 */ /* 0x000fea0003c00000 */
[----:B------:R0:W1:Y:S02]  /*19d40*/  SHFL.IDX P6, R14, R13, R12, R11 ;  /* 0x0000000c0d0e7389 */ /* 0x00006400000c000b */
[----:B01----:R-:W-:Y:S01]  /*19d50*/  ENDCOLLECTIVE ;  /* 0x000000000000791b */ /* 0x003fe20003800000 */
.L_x_11617:
        /* <DEDUP_REMOVED lines=19> */
.L_x_11618:
[----:B------:R-:W-:Y:S02]  /*19e90*/  IMAD.MOV.U32 R13, RZ, RZ, R0 ;  /* 0x000000ffff0d7224 */ /* 0x000fe400078e0000 */
[----:B------:R-:W-:-:S07]  /*19ea0*/  IMAD.MOV.U32 R2, RZ, RZ, R14 ;  /* 0x000000ffff027224 */ /* 0x000fce00078e000e */
[----:B------:R-:W-:Y:S05]  /*19eb0*/  WARPSYNC.COLLECTIVE R15, `(.L_x_11619) ;  /* 0x000000000f087348 */ /* 0x000fea0003c00000 */
[----:B------:R0:W1:Y:S02]  /*19ec0*/  SHFL.IDX P6, R14, R13, R12, R11 ;  /* 0x0000000c0d0e7389 */ /* 0x00006400000c000b */
[----:B01----:R-:W-:Y:S01]  /*19ed0*/  ENDCOLLECTIVE ;  /* 0x000000000000791b */ /* 0x003fe20003800000 */
.L_x_11619:
        /* <DEDUP_REMOVED lines=18> */
.L_x_11620:
[----:B------:R-:W-:-:S05]  /*1a000*/  VIADD R2, R25, 0x40 ;  /* 0x0000004019027836 */ /* 0x000fca0000000000 */
[----:B------:R-:W-:Y:S01]  /*1a010*/  ISETP.GE.AND P3, PT, R2, R5, PT ;  /* 0x000000050200720c */ /* 0x000fe20003f66270 */
[----:B------:R-:W-:Y:S02]  /*1a020*/  IMAD.MOV.U32 R13, RZ, RZ, R0 ;  /* 0x000000ffff0d7224 */ /* 0x000fe400078e0000 */
[----:B------:R-:W-:-:S10]  /*1a030*/  IMAD.MOV.U32 R2, RZ, RZ, R14 ;  /* 0x000000ffff027224 */ /* 0x000fd400078e000e */
[----:B------:R-:W-:Y:S05]  /*1a040*/  WARPSYNC.COLLECTIVE R15, `(.L_x_11621) ;  /* 0x000000000f087348 */ /* 0x000fea0003c00000 */
[----:B------:R0:W1:Y:S02]  /*1a050*/  SHFL.IDX P6, R14, R13, R12, R11 ;  /* 0x0000000c0d0e7389 */ /* 0x00006400000c000b */
[----:B01----:R-:W-:Y:S01]  /*1a060*/  ENDCOLLECTIVE ;  /* 0x000000000000791b */ /* 0x003fe20003800000 */
.L_x_11621:
        /* <DEDUP_REMOVED lines=18> */
.L_x_11622:
[----:B------:R-:W-:Y:S02]  /*1a190*/  IMAD.MOV.U32 R13, RZ, RZ, R0 ;  /* 0x000000ffff0d7224 */ /* 0x000fe400078e0000 */
[----:B------:R-:W-:-:S05]  /*1a1a0*/  VIADD R0, R25, 0x60 ;  /* 0x0000006019007836 */ /* 0x000fca0000000000 */
[----:B------:R-:W-:Y:S01]  /*1a1b0*/  ISETP.GE.AND P3, PT, R0, R5, PT ;  /* 0x000000050000720c */ /* 0x000fe20003f66270 */
[----:B------:R-:W-:-:S12]  /*1a1c0*/  IMAD.MOV.U32 R4, RZ, RZ, R14 ;  /* 0x000000ffff047224 */ /* 0x000fd800078e000e */
[----:B------:R-:W-:Y:S05]  /*1a1d0*/  WARPSYNC.COLLECTIVE R15, `(.L_x_11623) ;  /* 0x000000000f087348 */ /* 0x000fea0003c00000 */
[----:B------:R0:W1:Y:S02]  /*1a1e0*/  SHFL.IDX P6, R14, R13, R12, R11 ;  /* 0x0000000c0d0e7389 */ /* 0x00006400000c000b */
[----:B01----:R-:W-:Y:S01]  /*1a1f0*/  ENDCOLLECTIVE ;  /* 0x000000000000791b */ /* 0x003fe20003800000 */
.L_x_11623:
        /* <DEDUP_REMOVED lines=15> */
.L_x_11624:
[----:B------:R-:W-:-:S05]  /*1a2f0*/  VIADD R2, R25, 0x80 ;  /* 0x0000008019027836 */ /* 0x000fca0000000000 */
[----:B------:R-:W-:Y:S01]  /*1a300*/  ISETP.GE.AND P3, PT, R2, R5, PT ;  /* 0x000000050200720c */ /* 0x000fe20003f66270 */
[----:B------:R-:W-:Y:S02]  /*1a310*/  IMAD.MOV.U32 R13, RZ, RZ, R7 ;  /* 0x000000ffff0d7224 */ /* 0x000fe400078e0007 */
[----:B------:R-:W-:-:S10]  /*1a320*/  IMAD.MOV.U32 R0, RZ, RZ, R14 ;  /* 0x000000ffff007224 */ /* 0x000fd400078e000e */
[----:B------:R-:W-:Y:S05]  /*1a330*/  WARPSYNC.COLLECTIVE R15, `(.L_x_11625) ;  /* 0x000000000f087348 */ /* 0x000fea0003c00000 */
[----:B------:R0:W1:Y:S02]  /*1a340*/  SHFL.IDX P6, R14, R13, R12, R11 ;  /* 0x0000000c0d0e7389 */ /* 0x00006400000c000b */
[----:B01----:R-:W-:Y:S01]  /*1a350*/  ENDCOLLECTIVE ;  /* 0x000000000000791b */ /* 0x003fe20003800000 */
.L_x_11625:
        /* <DEDUP_REMOVED lines=17> */
.L_x_11626:
[----:B------:R-:W-:Y:S02]  /*1a470*/  IMAD.MOV.U32 R13, RZ, RZ, R7 ;  /* 0x000000ffff0d7224 */ /* 0x000fe400078e0007 */
[----:B------:R-:W-:-:S07]  /*1a480*/  IMAD.MOV.U32 R6, RZ, RZ, R14 ;  /* 0x000000ffff067224 */ /* 0x000fce00078e000e */
[----:B------:R-:W-:Y:S05]  /*1a490*/  WARPSYNC.COLLECTIVE R15, `(.L_x_11627) ;  /* 0x000000000f087348 */ /* 0x000fea0003c00000 */
[----:B------:R0:W1:Y:S02]  /*1a4a0*/  SHFL.IDX P6, R14, R13, R12, R11 ;  /* 0x0000000c0d0e7389 */ /* 0x00006400000c000b */
[----:B01----:R-:W-:Y:S01]  /*1a4b0*/  ENDCOLLECTIVE ;  /* 0x000000000000791b */ /* 0x003fe20003800000 */
.L_x_11627:
[----:B------:R-:W-:Y:S01]  /*1a4c0*/  IMAD.MOV.U32 R2, RZ, RZ, R14 ;  /* 0x000000ffff027224 */ /* 0x000fe200078e000e */
[----:B------:R-:W-:Y:S06]  /*1a4d0*/  BRA `(.L_x_11628) ;  /* 0xffffffb000ec7947 */ /* 0x000fec000383ffff */
.L_x_11514:
[----:B-1----:R1:W2:Y:S02]  /*1a4e0*/  SYNCS.PHASECHK.TRANS64.TRYWAIT P0, [R17+URZ+0x31c20], R0 ;  /* 0x031c2000110075a7 */ /* 0x0022a4000800017f */
[----:B--2---:R-:W-:Y:S05]  /*1a4f0*/  @!P0 NANOSLEEP.SYNCS 0x989680 ;  /* 0x009896800000895d */ /* 0x004fea0003900000 */
[----:B------:R-:W2:Y:S02]  /*1a500*/  @!P0 SYNCS.PHASECHK.TRANS64 P0, [R17+URZ+0x31c20], R0 ;  /* 0x031c2000110085a7 */ /* 0x000ea4000800007f */
[----:B--2---:R-:W-:Y:S05]  /*1a510*/  @!P0 BRA `(.L_x_11514) ;  /* 0xfffffffc00f08947 */ /* 0x004fea000383ffff */
[----:B------:R-:W-:Y:S05]  /*1a520*/  BRA `(.L_x_11629) ;  /* 0xffffffb400587947 */ /* 0x000fea000383ffff */
.L_x_11523:
[----:B-1----:R1:W2:Y:S02]  /*1a530*/  SYNCS.PHASECHK.TRANS64.TRYWAIT P0, [R3+URZ+0x31c40], R2 ;  /* 0x031c4002030075a7 */ /* 0x0022a4000800017f */
[----:B--2---:R-:W-:Y:S05]  /*1a540*/  @!P0 NANOSLEEP.SYNCS 0x989680 ;  /* 0x009896800000895d */ /* 0x004fea0003900000 */
[----:B------:R-:W2:Y:S02]  /*1a550*/  @!P0 SYNCS.PHASECHK.TRANS64 P0, [R3+URZ+0x31c40], R2 ;  /* 0x031c4002030085a7 */ /* 0x000ea4000800007f */
[----:B--2---:R-:W-:Y:S05]  /*1a560*/  @!P0 BRA `(.L_x_11523) ;  /* 0xfffffffc00f08947 */ /* 0x004fea000383ffff */
[----:B------:R-:W-:Y:S05]  /*1a570*/  BRA `(.L_x_11630) ;  /* 0xffffffb8002c7947 */ /* 0x000fea000383ffff */
.L_x_11530:
[----:B0-----:R0:W1:Y:S02]  /*1a580*/  SYNCS.PHASECHK.TRANS64.TRYWAIT P0, [R3+URZ+0x60], R2 ;  /* 0x00006002030075a7 */ /* 0x001064000800017f */
[----:B-1----:R-:W-:Y:S05]  /*1a590*/  @!P0 NANOSLEEP.SYNCS 0x989680 ;  /* 0x009896800000895d */ /* 0x002fea0003900000 */
[----:B------:R-:W1:Y:S02]  /*1a5a0*/  @!P0 SYNCS.PHASECHK.TRANS64 P0, [R3+URZ+0x60], R2 ;  /* 0x00006002030085a7 */ /* 0x000e64000800007f */
[----:B-1----:R-:W-:Y:S05]  /*1a5b0*/  @!P0 BRA `(.L_x_11530) ;  /* 0xfffffffc00f08947 */ /* 0x002fea000383ffff */
[----:B------:R-:W-:Y:S05]  /*1a5c0*/  BRA `(.L_x_11631) ;  /* 0xffffffbc00387947 */ /* 0x000fea000383ffff */
.L_x_11540:
[----:B-1----:R1:W2:Y:S02]  /*1a5d0*/  SYNCS.PHASECHK.TRANS64.TRYWAIT P0, [R3+URZ+0x31c40], R2 ;  /* 0x031c4002030075a7 */ /* 0x0022a4000800017f */
[----:B--2---:R-:W-:Y:S05]  /*1a5e0*/  @!P0 NANOSLEEP.SYNCS 0x989680 ;  /* 0x009896800000895d */ /* 0x004fea0003900000 */
[----:B------:R-:W2:Y:S02]  /*1a5f0*/  @!P0 SYNCS.PHASECHK.TRANS64 P0, [R3+URZ+0x31c40], R2 ;  /* 0x031c4002030085a7 */ /* 0x000ea4000800007f */
[----:B--2---:R-:W-:Y:S05]  /*1a600*/  @!P0 BRA `(.L_x_11540) ;  /* 0xfffffffc00f08947 */ /* 0x004fea000383ffff */
[----:B------:R-:W-:Y:S05]  /*1a610*/  BRA `(.L_x_11632) ;  /* 0xffffffc000f47947 */ /* 0x000fea000383ffff */
.L_x_11547:
[----:B0-----:R0:W1:Y:S02]  /*1a620*/  SYNCS.PHASECHK.TRANS64.TRYWAIT P0, [R12+URZ+0x60], R28 ;  /* 0x0000601c0c0075a7 */ /* 0x001064000800017f */
[----:B-1----:R-:W-:Y:S05]  /*1a630*/  @!P0 NANOSLEEP.SYNCS 0x989680 ;  /* 0x009896800000895d */ /* 0x002fea0003900000 */
[----:B------:R-:W1:Y:S02]  /*1a640*/  @!P0 SYNCS.PHASECHK.TRANS64 P0, [R12+URZ+0x60], R28 ;  /* 0x0000601c0c0085a7 */ /* 0x000e64000800007f */
[----:B-1----:R-:W-:Y:S05]  /*1a650*/  @!P0 BRA `(.L_x_11547) ;  /* 0xfffffffc00f08947 */ /* 0x002fea000383ffff */
[----:B------:R-:W-:Y:S05]  /*1a660*/  BRA `(.L_x_11633) ;  /* 0xffffffc800007947 */ /* 0x000fea000383ffff */
.L_x_11557:
[----:B-1----:R1:W2:Y:S02]  /*1a670*/  SYNCS.PHASECHK.TRANS64.TRYWAIT P0, [R2+URZ+0x31c40], R3 ;  /* 0x031c4003020075a7 */ /* 0x0022a4000800017f */
[----:B--2---:R-:W-:Y:S05]  /*1a680*/  @!P0 NANOSLEEP.SYNCS 0x989680 ;  /* 0x009896800000895d */ /* 0x004fea0003900000 */
[----:B------:R-:W2:Y:S02]  /*1a690*/  @!P0 SYNCS.PHASECHK.TRANS64 P0, [R2+URZ+0x31c40], R3 ;  /* 0x031c4003020085a7 */ /* 0x000ea4000800007f */
[----:B--2---:R-:W-:Y:S05]  /*1a6a0*/  @!P0 BRA `(.L_x_11557) ;  /* 0xfffffffc00f08947 */ /* 0x004fea000383ffff */
[----:B------:R-:W-:Y:S05]  /*1a6b0*/  BRA `(.L_x_11634) ;  /* 0xffffffcc008c7947 */ /* 0x000fea000383ffff */
.L_x_11564:
[----:B0-----:R0:W1:Y:S02]  /*1a6c0*/  SYNCS.PHASECHK.TRANS64.TRYWAIT P0, [R7+URZ+0x60], R2 ;  /* 0x00006002070075a7 */ /* 0x001064000800017f */
[----:B-1----:R-:W-:Y:S05]  /*1a6d0*/  @!P0 NANOSLEEP.SYNCS 0x989680 ;  /* 0x009896800000895d */ /* 0x002fea0003900000 */
[----:B------:R-:W1:Y:S02]  /*1a6e0*/  @!P0 SYNCS.PHASECHK.TRANS64 P0, [R7+URZ+0x60], R2 ;  /* 0x00006002070085a7 */ /* 0x000e64000800007f */
[----:B-1----:R-:W-:Y:S05]  /*1a6f0*/  @!P0 BRA `(.L_x_11564) ;  /* 0xfffffffc00f08947 */ /* 0x002fea000383ffff */
[----:B------:R-:W-:Y:S05]  /*1a700*/  BRA `(.L_x_11635) ;  /* 0xffffffd0009c7947 */ /* 0x000fea000383ffff */
.L_x_11576:
[----:B-1----:R1:W2:Y:S02]  /*1a710*/  SYNCS.PHASECHK.TRANS64.TRYWAIT P0, [R3+URZ+0x31c60], R0 ;  /* 0x031c6000030075a7 */ /* 0x0022a4000800017f */
[----:B--2---:R-:W-:Y:S05]  /*1a720*/  @!P0 NANOSLEEP.SYNCS 0x989680 ;  /* 0x009896800000895d */ /* 0x004fea0003900000 */
[----:B------:R-:W2:Y:S02]  /*1a730*/  @!P0 SYNCS.PHASECHK.TRANS64 P0, [R3+URZ+0x31c60], R0 ;  /* 0x031c6000030085a7 */ /* 0x000ea4000800007f */
[----:B--2---:R-:W-:Y:S05]  /*1a740*/  @!P0 BRA `(.L_x_11576) ;  /* 0xfffffffc00f08947 */ /* 0x004fea000383ffff */
[----:B------:R-:W-:Y:S05]  /*1a750*/  BRA `(.L_x_11636) ;  /* 0xffffffd800147947 */ /* 0x000fea000383ffff */
.L_x_11584:
        /* <DEDUP_REMOVED lines=8> */
.L_x_11638:
[----:B------:R-:W-:Y:S05]  /*1a7e0*/  BSYNC B0 ;  /* 0x0000000000007941 */ /* 0x000fea0003800000 */
.L_x_11637:
        /* <DEDUP_REMOVED lines=9> */
.L_x_11639:
[----:B------:R-:W-:Y:S01]  /*1a880*/  ULDC UR4, c[0x0][0xc3c] ;  /* 0x00030f0000047ab9 */ /* 0x000fe20000000800 */
[----:B------:R-:W-:Y:S01]  /*1a890*/  ULDC.64 UR6, c[0x0][0x208] ;  /* 0x0000820000067ab9 */ /* 0x000fe20000000a00 */
        /* <DEDUP_REMOVED lines=22> */
.L_x_11640:
[----:B------:R-:W-:Y:S01]  /*1aa00*/  IMAD.MOV.U32 R12, RZ, RZ, 0x2 ;  /* 0x00000002ff0c7424 */ /* 0x000fe200078e00ff */
[----:B------:R-:W-:-:S05]  /*1aa10*/  SEL R4, R14, RZ, P1 ;  /* 0x000000ff0e047207 */ /* 0x000fca0000800000 */
[----:B------:R-:W-:-:S04]  /*1aa20*/  IMAD.IADD R4, R13, 0x1, R4 ;  /* 0x000000010d047824 */ /* 0x000fc800078e0204 */
[----:B------:R-:W-:-:S07]  /*1aa30*/  IMAD.MOV.U32 R13, RZ, RZ, R4 ;  /* 0x000000ffff0d7224 */ /* 0x000fce00078e0004 */
[----:B------:R-:W-:Y:S05]  /*1aa40*/  WARPSYNC.COLLECTIVE R15, `(.L_x_11641) ;  /* 0x000000000f087348 */ /* 0x000fea0003c00000 */
[----:B------:R0:W1:Y:S02]  /*1aa50*/  SHFL.UP P6, R14, R13, R12, R11 ;  /* 0x0400000c0d0e7389 */ /* 0x00006400000c000b */
[----:B01----:R-:W-:Y:S01]  /*1aa60*/  ENDCOLLECTIVE ;  /* 0x000000000000791b */ /* 0x003fe20003800000 */
.L_x_11641:
[----:B------:R-:W-:Y:S01]  /*1aa70*/  IMAD.MOV.U32 R12, RZ, RZ, 0x4 ;  /* 0x00000004ff0c7424 */ /* 0x000fe200078e00ff */
[----:B------:R-:W-:-:S05]  /*1aa80*/  SEL R3, R14, RZ, P2 ;  /* 0x000000ff0e037207 */ /* 0x000fca0001000000 */
[----:B------:R-:W-:-:S04]  /*1aa90*/  IMAD.IADD R2, R4, 0x1, R3 ;  /* 0x0000000104027824 */ /* 0x000fc800078e0203 */
[----:B------:R-:W-:-:S07]  /*1aaa0*/  IMAD.MOV.U32 R13, RZ, RZ, R2 ;  /* 0x000000ffff0d7224 */ /* 0x000fce00078e0002 */
[----:B------:R-:W-:Y:S05]  /*1aab0*/  WARPSYNC.COLLECTIVE R15, `(.L_x_11642) ;  /* 0x000000000f087348 */ /* 0x000fea0003c00000 */
[----:B------:R0:W1:Y:S02]  /*1aac0*/  SHFL.UP P6, R14, R13, R12, R11 ;  /* 0x0400000c0d0e7389 */ /* 0x00006400000c000b */
[----:B01----:R-:W-:Y:S01]  /*1aad0*/  ENDCOLLECTIVE ;  /* 0x000000000000791b */ /* 0x003fe20003800000 */
.L_x_11642:
[----:B------:R-:W-:Y:S01]  /*1aae0*/  IMAD.MOV.U32 R12, RZ, RZ, 0x8 ;  /* 0x00000008ff0c7424 */ /* 0x000fe200078e00ff */
[----:B------:R-:W-:-:S05]  /*1aaf0*/  SEL R3, R14, RZ, P3 ;  /* 0x000000ff0e037207 */ /* 0x000fca0001800000 */
[----:B------:R-:W-:-:S04]  /*1ab00*/  IMAD.IADD R3, R2, 0x1, R3 ;  /* 0x0000000102037824 */ /* 0x000fc800078e0203 */
[----:B------:R-:W-:-:S07]  /*1ab10*/  IMAD.MOV.U32 R13, RZ, RZ, R3 ;  /* 0x000000ffff0d7224 */ /* 0x000fce00078e0003 */
[----:B------:R-:W-:Y:S05]  /*1ab20*/  WARPSYNC.COLLECTIVE R15, `(.L_x_11643) ;  /* 0x000000000f087348 */ /* 0x000fea0003c00000 */
[----:B------:R0:W1:Y:S02]  /*1ab30*/  SHFL.UP P6, R14, R13, R12, R11 ;  /* 0x0400000c0d0e7389 */ /* 0x00006400000c000b */
[----:B01----:R-:W-:Y:S01]  /*1ab40*/  ENDCOLLECTIVE ;  /* 0x000000000000791b */ /* 0x003fe20003800000 */
.L_x_11643:
[----:B------:R-:W-:Y:S01]  /*1ab50*/  IMAD.MOV.U32 R12, RZ, RZ, 0x10 ;  /* 0x00000010ff0c7424 */ /* 0x000fe200078e00ff */
[----:B------:R-:W-:-:S05]  /*1ab60*/  SEL R4, R14, RZ, P4 ;  /* 0x000000ff0e047207 */ /* 0x000fca0002000000 */
[----:B------:R-:W-:-:S04]  /*1ab70*/  IMAD.IADD R4, R3, 0x1, R4 ;  /* 0x0000000103047824 */ /* 0x000fc800078e0204 */
[----:B------:R-:W-:-:S07]  /*1ab80*/  IMAD.MOV.U32 R13, RZ, RZ, R4 ;  /* 0x000000ffff0d7224 */ /* 0x000fce00078e0004 */
[----:B------:R-:W-:Y:S05]  /*1ab90*/  WARPSYNC.COLLECTIVE R15, `(.L_x_11644) ;  /* 0x000000000f087348 */ /* 0x000fea0003c00000 */
[----:B------:R0:W1:Y:S02]  /*1aba0*/  SHFL.UP P6, R14, R13, R12, R11 ;  /* 0x0400000c0d0e7389 */ /* 0x00006400000c000b */
[----:B01----:R-:W-:Y:S01]  /*1abb0*/  ENDCOLLECTIVE ;  /* 0x000000000000791b */ /* 0x003fe20003800000 */
.L_x_11644:
        /* <DEDUP_REMOVED lines=8> */
.L_x_11645:
[----:B------:R-:W-:Y:S05]  /*1ac40*/  BRA `(.L_x_11646) ;  /* 0xffffffd800c47947 */ /* 0x000fea000383ffff */
.L_x_11587:
[----:B------:R-:W-:Y:S01]  /*1ac50*/  BSSY B0, `(.L_x_11647) ;  /* 0x0000007000007945 */ /* 0x000fe20003800000 */
[----:B------:R-:W-:Y:S02]  /*1ac60*/  IMAD.MOV.U32 R12, RZ, RZ, 0x1 ;  /* 0x00000001ff0c7424 */ /* 0x000fe400078e00ff */
[----:B------:R-:W-:Y:S02]  /*1ac70*/  IMAD.MOV.U32 R11, RZ, RZ, RZ ;  /* 0x000000ffff0b7224 */ /* 0x000fe400078e00ff */
[----:B------:R-:W-:-:S07]  /*1ac80*/  IMAD.MOV.U32 R15, RZ, RZ, -0x1 ;  /* 0xffffffffff0f7424 */ /* 0x000fce00078e00ff */
[----:B------:R-:W-:Y:S05]  /*1ac90*/  WARPSYNC.COLLECTIVE R15, `(.L_x_11648) ;  /* 0x000000000f087348 */ /* 0x000fea0003c00000 */
[----:B------:R0:W1:Y:S02]  /*1aca0*/  SHFL.UP P6, R14, R13, R12, R11 ;  /* 0x0400000c0d0e7389 */ /* 0x00006400000c000b */
[----:B01----:R-:W-:Y:S01]  /*1acb0*/  ENDCOLLECTIVE ;  /* 0x000000000000791b */ /* 0x003fe20003800000 */
.L_x_11648:
[----:B------:R-:W-:Y:S05]  /*1acc0*/  BSYNC B0 ;  /* 0x0000000000007941 */ /* 0x000fea0003800000 */
.L_x_11647:
        /* <DEDUP_REMOVED lines=8> */
.L_x_11649:
[----:B------:R-:W-:Y:S01]  /*1ad50*/  IMAD.MOV.U32 R12, RZ, RZ, 0x4 ;  /* 0x00000004ff0c7424 */ /* 0x000fe200078e00ff */
[----:B------:R-:W-:-:S05]  /*1ad60*/  SEL R2, R14, RZ, P2 ;  /* 0x000000ff0e027207 */ /* 0x000fca0001000000 */
[----:B------:R-:W-:-:S04]  /*1ad70*/  IMAD.IADD R2, R13, 0x1, R2 ;  /* 0x000000010d027824 */ /* 0x000fc800078e0202 */
[----:B------:R-:W-:-:S07]  /*1ad80*/  IMAD.MOV.U32 R13, RZ, RZ, R2 ;  /* 0x000000ffff0d7224 */ /* 0x000fce00078e0002 */
[----:B------:R-:W-:Y:S05]  /*1ad90*/  WARPSYNC.COLLECTIVE R15, `(.L_x_11650) ;  /* 0x000000000f087348 */ /* 0x000fea0003c00000 */
[----:B------:R0:W1:Y:S02]  /*1ada0*/  SHFL.UP P6, R14, R13, R12, R11 ;  /* 0x0400000c0d0e7389 */ /* 0x00006400000c000b */
[----:B01----:R-:W-:Y:S01]  /*1adb0*/  ENDCOLLECTIVE ;  /* 0x000000000000791b */ /* 0x003fe20003800000 */
.L_x_11650:
[----:B------:R-:W-:Y:S01]  /*1adc0*/  IMAD.MOV.U32 R12, RZ, RZ, 0x8 ;  /* 0x00000008ff0c7424 */ /* 0x000fe200078e00ff */
[----:B------:R-:W-:-:S05]  /*1add0*/  SEL R3, R14, RZ, P3 ;  /* 0x000000ff0e037207 */ /* 0x000fca0001800000 */
[----:B------:R-:W-:-:S04]  /*1ade0*/  IMAD.IADD R3, R2, 0x1, R3 ;  /* 0x0000000102037824 */ /* 0x000fc800078e0203 */
[----:B------:R-:W-:-:S07]  /*1adf0*/  IMAD.MOV.U32 R13, RZ, RZ, R3 ;  /* 0x000000ffff0d7224 */ /* 0x000fce00078e0003 */
[----:B------:R-:W-:Y:S05]  /*1ae00*/  WARPSYNC.COLLECTIVE R15, `(.L_x_11651) ;  /* 0x000000000f087348 */ /* 0x000fea0003c00000 */
[----:B------:R0:W1:Y:S02]  /*1ae10*/  SHFL.UP P6, R14, R13, R12, R11 ;  /* 0x0400000c0d0e7389 */ /* 0x00006400000c000b */
[----:B01----:R-:W-:Y:S01]  /*1ae20*/  ENDCOLLECTIVE ;  /* 0x000000000000791b */ /* 0x003fe20003800000 */
.L_x_11651:
[----:B------:R-:W-:Y:S01]  /*1ae30*/  IMAD.MOV.U32 R12, RZ, RZ, 0x10 ;  /* 0x00000010ff0c7424 */ /* 0x000fe200078e00ff */
[----:B------:R-:W-:-:S05]  /*1ae40*/  SEL R4, R14, RZ, P4 ;  /* 0x000000ff0e047207 */ /* 0x000fca0002000000 */
[----:B------:R-:W-:-:S04]  /*1ae50*/  IMAD.IADD R4, R3, 0x1, R4 ;  /* 0x0000000103047824 */ /* 0x000fc800078e0204 */
[----:B------:R-:W-:-:S07]  /*1ae60*/  IMAD.MOV.U32 R13, RZ, RZ, R4 ;  /* 0x000000ffff0d7224 */ /* 0x000fce00078e0004 */
[----:B------:R-:W-:Y:S05]  /*1ae70*/  WARPSYNC.COLLECTIVE R15, `(.L_x_11652) ;  /* 0x000000000f087348 */ /* 0x000fea0003c00000 */
[----:B------:R0:W1:Y:S02]  /*1ae80*/  SHFL.UP P6, R14, R13, R12, R11 ;  /* 0x0400000c0d0e7389 */ /* 0x00006400000c000b */
[----:B01----:R-:W-:Y:S01]  /*1ae90*/  ENDCOLLECTIVE ;  /* 0x000000000000791b */ /* 0x003fe20003800000 */
.L_x_11652:
        /* <DEDUP_REMOVED lines=8> */
.L_x_11653:
[----:B------:R-:W-:Y:S05]  /*1af20*/  BRA `(.L_x_11654) ;  /* 0xffffffd800b47947 */ /* 0x000fea000383ffff */
.L_x_11589:
[----:B------:R-:W-:Y:S01]  /*1af30*/  BSSY B0, `(.L_x_11655) ;  /* 0x0000006000007945 */ /* 0x000fe20003800000 */
[----:B------:R-:W-:Y:S01]  /*1af40*/  PLOP3.LUT P6, PT, P6, PT, PT, 0x8, 0x0 ;  /* 0x000000000000781c */ /* 0x000fe200037ce170 */
[----:B------:R-:W-:-:S12]  /*1af50*/  IMAD.MOV.U32 R15, RZ, RZ, -0x1 ;  /* 0xffffffffff0f7424 */ /* 0x000fd800078e00ff */
[----:B0-----:R-:W-:Y:S05]  /*1af60*/  WARPSYNC.COLLECTIVE R15, `(.L_x_11656) ;  /* 0x000000000f087348 */ /* 0x001fea0003c00000 */
[----:B------:R-:W-:Y:S01]  /*1af70*/  VOTE.ANY R14, PT, P6 ;  /* 0x00000000000e7806 */ /* 0x000fe200030e0100 */
[----:B0-----:R-:W-:Y:S06]  /*1af80*/  ENDCOLLECTIVE ;  /* 0x000000000000791b */ /* 0x001fec0003800000 */
.L_x_11656:
[----:B------:R-:W-:Y:S05]  /*1af90*/  BSYNC B0 ;  /* 0x0000000000007941 */ /* 0x000fea0003800000 */
.L_x_11655:
        /* <DEDUP_REMOVED lines=10> */
.L_x_11657:
[----:B------:R-:W-:Y:S02]  /*1b040*/  IMAD.MOV.U32 R13, RZ, RZ, R5 ;  /* 0x000000ffff0d7224 */ /* 0x000fe400078e0005 */
[----:B------:R-:W-:-:S07]  /*1b050*/  IMAD.MOV.U32 R25, RZ, RZ, R14 ;  /* 0x000000ffff197224 */ /* 0x000fce00078e000e */
[----:B------:R-:W-:Y:S05]  /*1b060*/  WARPSYNC.COLLECTIVE R15, `(.L_x_11658) ;  /* 0x000000000f087348 */ /* 0x000fea0003c00000 */
[----:B------:R0:W1:Y:S02]  /*1b070*/  SHFL.IDX P6, R14, R13, R12, R11 ;  /* 0x0000000c0d0e7389 */ /* 0x00006400000c000b */
[----:B01----:R-:W-:Y:S01]  /*1b080*/  ENDCOLLECTIVE ;  /* 0x000000000000791b */ /* 0x003fe20003800000 */
.L_x_11658:
[----:B------:R-:W-:Y:S01]  /*1b090*/  IMAD.MOV.U32 R5, RZ, RZ, R14 ;  /* 0x000000ffff057224 */ /* 0x000fe200078e000e */
[----:B------:R-:W-:Y:S06]  /*1b0a0*/  BRA `(.L_x_11659) ;  /* 0xffffffd800947947 */ /* 0x000fec000383ffff */
.L_x_11591:
[----:B------:R-:W-:Y:S01]  /*1b0b0*/  BSSY B0, `(.L_x_11660) ;  /* 0x0000007000007945 */ /* 0x000fe20003800000 */
[----:B------:R-:W-:Y:S02]  /*1b0c0*/  IMAD.MOV.U32 R13, RZ, RZ, R2 ;  /* 0x000000ffff0d7224 */ /* 0x000fe400078e0002 */
[----:B------:R-:W-:Y:S02]  /*1b0d0*/  IMAD.MOV.U32 R11, RZ, RZ, 0x1f ;  /* 0x0000001fff0b7424 */ /* 0x000fe400078e00ff */
[----:B------:R-:W-:-:S07]  /*1b0e0*/  IMAD.MOV.U32 R15, RZ, RZ, -0x1 ;  /* 0xffffffffff0f7424 */ /* 0x000fce00078e00ff */
[----:B0123--:R-:W-:Y:S05]  /*1b0f0*/  WARPSYNC.COLLECTIVE R15, `(.L_x_11661) ;  /* 0x000000000f087348 */ /* 0x00ffea0003c00000 */
[----:B------:R4:W0:Y:S02]  /*1b100*/  SHFL.IDX P6, R14, R13, R12, R11 ;  /* 0x0000000c0d0e7389 */ /* 0x00082400000c000b */
[----:B01234-:R-:W-:Y:S01]  /*1b110*/  ENDCOLLECTIVE ;  /* 0x000000000000791b */ /* 0x01ffe20003800000 */
.L_x_11661:
[----:B------:R-:W-:Y:S05]  /*1b120*/  BSYNC B0 ;  /* 0x0000000000007941 */ /* 0x000fea0003800000 */
.L_x_11660:
[----:B------:R-:W-:Y:S01]  /*1b130*/  IMAD.MOV.U32 R24, RZ, RZ, R14 ;  /* 0x000000ffff187224 */ /* 0x000fe200078e000e */
[----:B------:R-:W-:Y:S06]  /*1b140*/  BRA `(.L_x_11590) ;  /* 0xffffffd800847947 */ /* 0x000fec000383ffff */
.L_x_11597:
[----:B0-----:R0:W1:Y:S02]  /*1b150*/  SYNCS.PHASECHK.TRANS64.TRYWAIT P0, [R9+URZ+0x31c20], R0 ;  /* 0x031c2000090075a7 */ /* 0x001064000800017f */
[----:B-1----:R-:W-:Y:S05]  /*1b160*/  @!P0 NANOSLEEP.SYNCS 0x989680 ;  /* 0x009896800000895d */ /* 0x002fea0003900000 */
[----:B------:R-:W1:Y:S02]  /*1b170*/  @!P0 SYNCS.PHASECHK.TRANS64 P0, [R9+URZ+0x31c20], R0 ;  /* 0x031c2000090085a7 */ /* 0x000e64000800007f */
[----:B-1----:R-:W-:Y:S05]  /*1b180*/  @!P0 BRA `(.L_x_11597) ;  /* 0xfffffffc00f08947 */ /* 0x002fea000383ffff */
[----:B------:R-:W-:Y:S05]  /*1b190*/  BRA `(.L_x_11662) ;  /* 0xffffffe000e07947 */ /* 0x000fea000383ffff */
.L_x_11598:
        /* <DEDUP_REMOVED lines=11> */
.L_x_11664:
[----:B------:R-:W-:Y:S05]  /*1b250*/  BSYNC B0 ;  /* 0x0000000000007941 */ /* 0x000fea0003800000 */
.L_x_11663:
[----:B------:R-:W-:Y:S05]  /*1b260*/  BRA `(.L_x_11665) ;  /* 0xffffffe000c87947 */ /* 0x000fea000383ffff */
.L_x_11601:
[----:B------:R-:W-:Y:S01]  /*1b270*/  BSSY B1, `(.L_x_11666) ;  /* 0x0000006000017945 */ /* 0x000fe20003800000 */
[----:B------:R-:W-:-:S07]  /*1b280*/  IMAD.MOV.U32 R15, RZ, RZ, -0x1 ;  /* 0xffffffffff0f7424 */ /* 0x000fce00078e00ff */
[----:B0-2---:R-:W-:Y:S05]  /*1b290*/  WARPSYNC.COLLECTIVE R15, `(.L_x_11667) ;  /* 0x000000000f0c7348 */ /* 0x005fea0003c00000 */
[----:B------:R-:W-:Y:S02]  /*1b2a0*/  ELECT P6, UR62, PT ;  /* 0x00000000003e782f */ /* 0x000fe400038c0000 */
[----:B------:R-:W-:Y:S01]  /*1b2b0*/  MOV R14, UR62 ;  /* 0x0000003e000e7c02 */ /* 0x000fe20008000f00 */
[----:B0-2---:R-:W-:Y:S10]  /*1b2c0*/  ENDCOLLECTIVE ;  /* 0x000000000000791b */ /* 0x005ff40003800000 */
.L_x_11667:
[----:B------:R-:W-:Y:S05]  /*1b2d0*/  BSYNC B1 ;  /* 0x0000000000017941 */ /* 0x000fea0003800000 */
.L_x_11666:
[----:B------:R-:W-:Y:S05]  /*1b2e0*/  BRA `(.L_x_11668) ;  /* 0xffffffe000c07947 */ /* 0x000fea000383ffff */
.L_x_11603:
[----:B0-----:R0:W1:Y:S02]  /*1b2f0*/  SYNCS.PHASECHK.TRANS64.TRYWAIT P0, [R7+URZ], R2 ;  /* 0x00000002070075a7 */ /* 0x001064000800017f */
[----:B-1----:R-:W-:Y:S05]  /*1b300*/  @!P0 NANOSLEEP.SYNCS 0x989680 ;  /* 0x009896800000895d */ /* 0x002fea0003900000 */
[----:B------:R-:W1:Y:S02]  /*1b310*/  @!P0 SYNCS.PHASECHK.TRANS64 P0, [R7+URZ], R2 ;  /* 0x00000002070085a7 */ /* 0x000e64000800007f */
[----:B-1----:R-:W-:Y:S05]  /*1b320*/  @!P0 BRA `(.L_x_11603) ;  /* 0xfffffffc00f08947 */ /* 0x002fea000383ffff */
[----:B------:R-:W-:Y:S05]  /*1b330*/  BRA `(.L_x_11669) ;  /* 0xffffffe000fc7947 */ /* 0x000fea000383ffff */
.L_x_11604:
[----:B-1----:R1:W2:Y:S02]  /*1b340*/  SYNCS.PHASECHK.TRANS64.TRYWAIT P0, [R3+URZ], R0 ;  /* 0x00000000030075a7 */ /* 0x0022a4000800017f */
[----:B--2---:R-:W-:Y:S05]  /*1b350*/  @!P0 NANOSLEEP.SYNCS 0x989680 ;  /* 0x009896800000895d */ /* 0x004fea0003900000 */
[----:B------:R-:W2:Y:S02]  /*1b360*/  @!P0 SYNCS.PHASECHK.TRANS64 P0, [R3+URZ], R0 ;  /* 0x00000000030085a7 */ /* 0x000ea4000800007f */
[----:B--2---:R-:W-:Y:S05]  /*1b370*/  @!P0 BRA `(.L_x_11604) ;  /* 0xfffffffc00f08947 */ /* 0x004fea000383ffff */
[----:B------:R-:W-:Y:S05]  /*1b380*/  BRA `(.L_x_11670) ;  /* 0xffffffe000f07947 */ /* 0x000fea000383ffff */
.L_x_11606:
[----:B-1----:R1:W2:Y:S02]  /*1b390*/  SYNCS.PHASECHK.TRANS64.TRYWAIT P0, [R5+URZ], R2 ;  /* 0x00000002050075a7 */ /* 0x0022a4000800017f */
[----:B--2---:R-:W-:Y:S05]  /*1b3a0*/  @!P0 NANOSLEEP.SYNCS 0x989680 ;  /* 0x009896800000895d */ /* 0x004fea0003900000 */
[----:B------:R-:W2:Y:S02]  /*1b3b0*/  @!P0 SYNCS.PHASECHK.TRANS64 P0, [R5+URZ], R2 ;  /* 0x00000002050085a7 */ /* 0x000ea4000800007f */
[----:B--2---:R-:W-:Y:S05]  /*1b3c0*/  @!P0 BRA `(.L_x_11606) ;  /* 0xfffffffc00f08947 */ /* 0x004fea000383ffff */
[----:B------:R-:W-:Y:S05]  /*1b3d0*/  BRA `(.L_x_11671) ;  /* 0xffffffe000f47947 */ /* 0x000fea000383ffff */
.L_x_11672:
        /* <DEDUP_REMOVED lines=10> */
.L_x_14867:


//--------------------- .text._ZN7cutlass13device_kernelIN5flash11enable_sm90INS1_16FlashAttnFwdSm90INS1_25CollectiveMainloopFwdSm90ILi2EN4cute5tupleIJNS5_1CILi1EEES8_S8_EEENS6_IJNS7_ILi192EEENS7_ILi144EEENS7_ILi96EEEEEELi96ENS_10bfloat16_tEfNS_4arch4Sm90ELb1ELb0ELb1ELb1ELb0ELb1ELb0ELb0ELb1ELb1ELb1ELb0EEENS1_21CollectiveEpilogueFwdINS6_IJSA_SC_SB_EEES9_SE_SG_Li384ELb1ELb1ELb1ELb0EEENS1_36VarlenDynamicPersistentTileSchedulerILi192ELi144ELi384ELi128ELb1ELb1ELb1ELb1ELb1ELb1EEEEEEEEEvNT_6ParamsE --------------------------
	.section	.text._ZN7cutlass13device_kernelIN5flash11enable_sm90INS1_16FlashAttnFwdSm90INS1_25CollectiveMainloopFwdSm90ILi2EN4cute5tupleIJNS5_1CILi1EEES8_S8_EEENS6_IJNS7_ILi192EEENS7_ILi144EEENS7_ILi96EEEEEELi96ENS_10bfloat16_tEfNS_4arch4Sm90ELb1ELb0ELb1ELb1ELb0ELb1ELb0ELb0ELb1ELb1ELb1ELb0EEENS1_21CollectiveEpilogueFwdINS6_IJSA_SC_SB_EEES9_SE_SG_Li384ELb1ELb1ELb1ELb0EEENS1_36VarlenDynamicPersistentTileSchedulerILi192ELi144ELi384ELi128ELb1ELb1ELb1ELb1ELb1ELb1EEEEEEEEEvNT_6ParamsE,"ax",@progbits
	.align	128
.text._ZN7cutlass13device_kernelIN5flash11enable_sm90INS1_16FlashAttnFwdSm90INS1_25CollectiveMainloopFwdSm90ILi2EN4cute5tupleIJNS5_1CILi1EEES8_S8_EEENS6_IJNS7_ILi192EEENS7_ILi144EEENS7_ILi96EEEEEELi96ENS_10bfloat16_tEfNS_4arch4Sm90ELb1ELb0ELb1ELb1ELb0ELb1ELb0ELb0ELb1ELb1ELb1ELb0EEENS1_21CollectiveEpilogueFwdINS6_IJSA_SC_SB_EEES9_SE_SG_Li384ELb1ELb1ELb1ELb0EEENS1_36VarlenDynamicPersistentTileSchedulerILi192ELi144ELi384ELi128ELb1ELb1ELb1ELb1ELb1ELb1EEEEEEEEEvNT_6ParamsE:
        .type           _ZN7cutlass13device_kernelIN5flash11enable_sm90INS1_16FlashAttnFwdSm90INS1_25CollectiveMainloopFwdSm90ILi2EN4cute5tupleIJNS5_1CILi1EEES8_S8_EEENS6_IJNS7_ILi192EEENS7_ILi144EEENS7_ILi96EEEEEELi96ENS_10bfloat16_tEfNS_4arch4Sm90ELb1ELb0ELb1ELb1ELb0ELb1ELb0ELb0ELb1ELb1ELb1ELb0EEENS1_21CollectiveEpilogueFwdINS6_IJSA_SC_SB_EEES9_SE_SG_Li384ELb1ELb1ELb1ELb0EEENS1_36VarlenDynamicPersistentTileSchedulerILi192ELi144ELi384ELi128ELb1ELb1ELb1ELb1ELb1ELb1EEEEEEEEEvNT_6ParamsE,@function
        .size           _ZN7cutlass13device_kernelIN5flash11enable_sm90INS1_16FlashAttnFwdSm90INS1_25CollectiveMainloopFwdSm90ILi2EN4cute5tupleIJNS5_1CILi1EEES8_S8_EEENS6_IJNS7_ILi192EEENS7_ILi144EEENS7_ILi96EEEEEELi96ENS_10bfloat16_tEfNS_4arch4Sm90ELb1ELb0ELb1ELb1ELb0ELb1ELb0ELb0ELb1ELb1ELb1ELb0EEENS1_21CollectiveEpilogueFwdINS6_IJSA_SC_SB_EEES9_SE_SG_Li384ELb1ELb1ELb1ELb0EEENS1_36VarlenDynamicPersistentTileSchedulerILi192ELi144ELi384ELi128ELb1ELb1ELb1ELb1ELb1ELb1EEEEEEEEEvNT_6ParamsE,(.L_x_14868 - _ZN7cutlass13device_kernelIN5flash11enable_sm90INS1_16FlashAttnFwdSm90INS1_25CollectiveMainloopFwdSm90ILi2EN4cute5tupleIJNS5_1CILi1EEES8_S8_EEENS6_IJNS7_ILi192EEENS7_ILi144EEENS7_ILi96EEEEEELi96ENS_10bfloat16_tEfNS_4arch4Sm90ELb1ELb0ELb1ELb1ELb0ELb1ELb0ELb0ELb1ELb1ELb1ELb0EEENS1_21CollectiveEpilogueFwdINS6_IJSA_SC_SB_EEES9_SE_SG_Li384ELb1ELb1ELb1ELb0EEENS1_36VarlenDynamicPersistentTileSchedulerILi192ELi144ELi384ELi128ELb1ELb1ELb1ELb1ELb1ELb1EEEEEEEEEvNT_6ParamsE)
        .other          _ZN7cutlass13device_kernelIN5flash11enable_sm90INS1_16FlashAttnFwdSm90INS1_25CollectiveMainloopFwdSm90ILi2EN4cute5tupleIJNS5_1CILi1EEES8_S8_EEENS6_IJNS7_ILi192EEENS7_ILi144EEENS7_ILi96EEEEEELi96ENS_10bfloat16_tEfNS_4arch4Sm90ELb1ELb0ELb1ELb1ELb0ELb1ELb0ELb0ELb1ELb1ELb1ELb0EEENS1_21CollectiveEpilogueFwdINS6_IJSA_SC_SB_EEES9_SE_SG_Li384ELb1ELb1ELb1ELb0EEENS1_36VarlenDynamicPersistentTileSchedulerILi192ELi144ELi384ELi128ELb1ELb1ELb1ELb1ELb1ELb1EEEEEEEEEvNT_6ParamsE,@"STO_CUDA_ENTRY STV_DEFAULT"
_ZN7cutlass13device_kernelIN5flash11enable_sm90INS1_16FlashAttnFwdSm90INS1_25CollectiveMainloopFwdSm90ILi2EN4cute5tupleIJNS5_1CILi1EEES8_S8_EEENS6_IJNS7_ILi192EEENS7_ILi144EEENS7_ILi96EEEEEELi96ENS_10bfloat16_tEfNS_4arch4Sm90ELb1ELb0ELb1ELb1ELb0ELb1ELb0ELb0ELb1ELb1ELb1ELb0EEENS1_21CollectiveEpilogueFwdINS6_IJSA_SC_SB_EEES9_SE_SG_Li384ELb1ELb1ELb1ELb0EEENS1_36VarlenDynamicPersistentTileSchedulerILi192ELi144ELi384ELi128ELb1ELb1ELb1ELb1ELb1ELb1EEEEEEEEEvNT_6ParamsE:
        /* <DEDUP_REMOVED lines=23> */
.L_x_11674:
[----:B------:R-:W-:Y:S05]  /*0170*/  BSYNC B0 ;  /* 0x0000000000007941 */ /* 0x000fea0003800000 */
.L_x_11673:
        /* <DEDUP_REMOVED lines=40> */
.L_x_11675:
        /* <DEDUP_REMOVED lines=22> */
.L_x_11676:
        /* <DEDUP_REMOVED lines=18> */
.L_x_11677:
        /* <DEDUP_REMOVED lines=22> */
.L_x_11678:
        /* <DEDUP_REMOVED lines=22> */
.L_x_11679:
[----:B--2---:R-:W-:Y:S01]  /*0940*/  ISETP.NE.AND P0, PT, R2, RZ, PT ;  /* 0x000000ff0200720c */ /* 0x004fe20003f05270 */
[----:B------:R-:W-:Y:S01]  /*0950*/  IMAD.MOV.U32 R2, RZ, RZ, 0x1 ;  /* 0x00000001ff027424 */ /* 0x000fe200078e00ff */
[----:B------:R-:W-:Y:S01]  /*0960*/  NOP ;  /* 0x0000000000007918 */ /* 0x000fe20000000000 */
[----:B------:R-:W-:Y:S03]  /*0970*/  BSSY B9, `(.L_x_11680) ;  /* 0x000274d000097945 */ /* 0x000fe60003800000 */
[----:B------:R-:W-:-:S05]  /*0980*/  SEL R2, R2, 0x2, !P0 ;  /* 0x0000000202027807 */ /* 0x000fca0004000000 */
[----:B------:R2:W-:Y:S01]  /*0990*/  STL [R1+0x34], R2 ;  /* 0x0000340201007387 */ /* 0x0005e20000100800 */
[----:B01-34-:R-:W-:Y:S06]  /*09a0*/  BAR.SYNC.DEFER_BLOCKING 0x0 ;  /* 0x0000000000007b1d */ /* 0x01bfec0000010000 */
[----:B------:R-:W-:Y:S05]  /*09b0*/  @!P0 BRA `(.L_x_11681) ;  /* 0x000001e800788947 */ /* 0x000fea0003800000 */
.L_x_11682:
        /* <DEDUP_REMOVED lines=21> */
[----:B------:R-:W3:Y:S01]  /*0b10*/  LDL R19, [R1+0x34] ;  /* 0x0000340001137983 */ /* 0x000ee20000100800 */
[----:B------:R-:W0:Y:S02]  /*0b20*/  S2R R0, SR_TID.X ;  /* 0x0000000000007919 */ /* 0x000e240000002100 */
[----:B0-----:R-:W-:-:S05]  /*0b30*/  VIADD R0, R0, 0xffffff80 ;  /* 0xffffff8000007836 */ /* 0x001fca0000000000 */
[----:B------:R-:W-:Y:S02]  /*0b40*/  SHF.R.S32.HI R3, RZ, 0x1f, R0 ;  /* 0x0000001fff037819 */ /* 0x000fe40000011400 */
[-C--:B------:R-:W-:Y:S02]  /*0b50*/  LEA.HI R8, R0, R0.reuse, RZ, 0x1 ;  /* 0x0000000000087211 */ /* 0x080fe400078f08ff */
[CC--:B------:R-:W-:Y:S02]  /*0b60*/  LEA.HI R4, R3.reuse, R0.reuse, RZ, 0x4 ;  /* 0x0000000003047211 */ /* 0x0c0fe400078f20ff */
[CC--:B------:R-:W-:Y:S02]  /*0b70*/  LEA.HI R6, R3.reuse, R0.reuse, RZ, 0x5 ;  /* 0x0000000003067211 */ /* 0x0c0fe400078f28ff */
[CC--:B--2---:R-:W-:Y:S02]  /*0b80*/  LEA.HI R2, R3.reuse, R0.reuse, RZ, 0x2 ;  /* 0x0000000003027211 */ /* 0x0c4fe400078f10ff */
[----:B------:R-:W-:-:S02]  /*0b90*/  LEA.HI R3, R3, R0, RZ, 0x7 ;  /* 0x0000000003037211 */ /* 0x000fc400078f38ff */
[--C-:B------:R-:W-:Y:S02]  /*0ba0*/  SHF.R.S32.HI R7, RZ, 0x2, R2.reuse ;  /* 0x00000002ff077819 */ /* 0x100fe40000011402 */
[----:B------:R-:W-:Y:S02]  /*0bb0*/  SHF.R.S32.HI R10, RZ, 0x1f, R2 ;  /* 0x0000001fff0a7819 */ /* 0x000fe40000011402 */
[----:B------:R-:W-:Y:S02]  /*0bc0*/  LOP3.LUT R11, R2, 0xfffffffc, RZ, 0xc0, !PT ;  /* 0xfffffffc020b7812 */ /* 0x000fe400078ec0ff */
[----:B------:R-:W-:Y:S02]  /*0bd0*/  SHF.R.S32.HI R2, RZ, 0x7, R3 ;  /* 0x00000007ff027819 */ /* 0x000fe40000011403 */
[----:B------:R-:W-:Y:S02]  /*0be0*/  LOP3.LUT R5, R8, 0xfffffffe, RZ, 0xc0, !PT ;  /* 0xfffffffe08057812 */ /* 0x000fe400078ec0ff */
[----:B------:R-:W-:-:S02]  /*0bf0*/  LOP3.LUT R13, R3, 0xffffff80, RZ, 0xc0, !PT ;  /* 0xffffff80030d7812 */ /* 0x000fc400078ec0ff */
[----:B------:R-:W-:Y:S02]  /*0c00*/  LOP3.LUT R3, R4, 0xfffffff0, RZ, 0xc0, !PT ;  /* 0xfffffff004037812 */ /* 0x000fe400078ec0ff */
[----:B------:R-:W-:Y:S01]  /*0c10*/  SHF.R.S32.HI R23, RZ, 0x1, R8 ;  /* 0x00000001ff177819 */ /* 0x000fe20000011408 */
[----:B------:R-:W-:-:S03]  /*0c20*/  IMAD.HI R12, R2, 0x55555556, RZ ;  /* 0x55555556020c7827 */ /* 0x000fc600078e02ff */
[----:B------:R-:W-:Y:S01]  /*0c30*/  LEA.HI R8, R8, R23, RZ, 0x1 ;  /* 0x0000001708087211 */ /* 0x000fe200078f08ff */
[C---:B------:R-:W-:Y:S01]  /*0c40*/  IMAD.IADD R9, R0.reuse, 0x1, -R5 ;  /* 0x0000000100097824 */ /* 0x040fe200078e0a05 */
[----:B------:R-:W-:Y:S01]  /*0c50*/  SHF.R.S32.HI R5, RZ, 0x4, R4 ;  /* 0x00000004ff057819 */ /* 0x000fe20000011404 */
[----:B------:R-:W-:Y:S01]  /*0c60*/  IMAD.IADD R3, R0, 0x1, -R3 ;  /* 0x0000000100037824 */ /* 0x000fe200078e0a03 */
[----:B------:R-:W-:Y:S01]  /*0c70*/  LEA.HI R15, R12, R12, RZ, 0x1 ;  /* 0x0000000c0c0f7211 */ /* 0x000fe200078f08ff */
[----:B------:R-:W-:Y:S01]  /*0c80*/  IMAD.IADD R11, R0, 0x1, -R11 ;  /* 0x00000001000b7824 */ /* 0x000fe200078e0a0b */
[----:B------:R-:W-:Y:S01]  /*0c90*/  LEA.HI R4, R4, R5, RZ, 0x1 ;  /* 0x0000000504047211 */ /* 0x000fe200078f08ff */
[----:B------:R-:W-:Y:S01]  /*0ca0*/  IMAD.IADD R20, R0, 0x1, -R13 ;  /* 0x0000000100147824 */ /* 0x000fe200078e0a0d */
[----:B------:R-:W-:Y:S02]  /*0cb0*/  LOP3.LUT R8, R8, 0x7fffffe, RZ, 0xc0, !PT ;  /* 0x07fffffe08087812 */ /* 0x000fe400078ec0ff */
[----:B------:R-:W-:Y:S01]  /*0cc0*/  SHF.R.S32.HI R0, RZ, 0x1f, R3 ;  /* 0x0000001fff007819 */ /* 0x000fe20000011403 */
[----:B------:R-:W-:Y:S01]  /*0cd0*/  IMAD R15, R15, -0x3, R2 ;  /* 0xfffffffd0f0f7824 */ /* 0x000fe200078e0202 */
[----:B------:R-:W-:Y:S01]  /*0ce0*/  LOP3.LUT R4, R4, 0x1ffffffe, RZ, 0xc0, !PT ;  /* 0x1ffffffe04047812 */ /* 0x000fe200078ec0ff */
[----:B------:R-:W-:Y:S01]  /*0cf0*/  IMAD.IADD R8, R23, 0x1, -R8 ;  /* 0x0000000117087824 */ /* 0x000fe200078e0a08 */
[----:B------:R-:W-:-:S02]  /*0d00*/  LEA.HI R10, R10, R7, RZ, 0x2 ;  /* 0x000000070a0a7211 */ /* 0x000fc400078f10ff */
[CC--:B------:R-:W-:Y:S02]  /*0d10*/  LEA.HI R2, R0.reuse, R3.reuse, RZ, 0x3 ;  /* 0x0000000300027211 */ /* 0x0c0fe400078f18ff */
[----:B------:R-:W-:Y:S02]  /*0d20*/  SHF.R.S32.HI R12, RZ, 0x1f, R20 ;  /* 0x0000001fff0c7819 */ /* 0x000fe40000011414 */
[----:B------:R-:W-:Y:S01]  /*0d30*/  LEA.HI R0, R0, R3, RZ, 0x2 ;  /* 0x0000000300007211 */ /* 0x000fe200078f10ff */
[C---:B------:R-:W-:Y:S01]  /*0d40*/  IMAD.IADD R4, R5.reuse, 0x1, -R4 ;  /* 0x0000000105047824 */ /* 0x040fe200078e0a04 */
[----:B------:R-:W-:Y:S01]  /*0d50*/  LOP3.LUT R10, R10, 0xfffffffc, RZ, 0xc0, !PT ;  /* 0xfffffffc0a0a7812 */ /* 0x000fe200078ec0ff */
[----:B------:R-:W-:Y:S01]  /*0d60*/  IMAD R17, R5, 0x8, R8 ;  /* 0x0000000805117824 */ /* 0x000fe200078e0208 */
[----:B------:R-:W-:Y:S01]  /*0d70*/  LEA.HI R8, R12, R20, RZ, 0x2 ;  /* 0x000000140c087211 */ /* 0x000fe200078f10ff */
[----:B------:R-:W-:Y:S01]  /*0d80*/  IMAD.SHL.U32 R5, R2, 0x10, RZ ;  /* 0x0000001002057824 */ /* 0x000fe200078e00ff */
[----:B------:R-:W-:-:S02]  /*0d90*/  LOP3.LUT R2, R0, 0x7fffffc, RZ, 0xc0, !PT ;  /* 0x07fffffc00027812 */ /* 0x000fc400078ec0ff */
[----:B------:R-:W-:Y:S01]  /*0da0*/  SHF.R.S32.HI R0, RZ, 0x2, R0 ;  /* 0x00000002ff007819 */ /* 0x000fe20000011400 */
[----:B------:R-:W-:Y:S01]  /*0db0*/  IMAD.IADD R10, R7, 0x1, -R10 ;  /* 0x00000001070a7824 */ /* 0x000fe200078e0a0a */
[--C-:B------:R-:W-:Y:S02]  /*0dc0*/  SHF.R.S32.HI R13, RZ, 0x2, R8.reuse ;  /* 0x00000002ff0d7819 */ /* 0x100fe40000011408 */
[----:B------:R-:W-:Y:S02]  /*0dd0*/  SHF.R.S32.HI R14, RZ, 0x1f, R8 ;  /* 0x0000001fff0e7819 */ /* 0x000fe40000011408 */
[----:B------:R-:W-:Y:S01]  /*0de0*/  SHF.R.S32.HI R7, RZ, 0x5, R6 ;  /* 0x00000005ff077819 */ /* 0x000fe20000011406 */
[----:B------:R-:W-:Y:S01]  /*0df0*/  IMAD.SHL.U32 R0, R0, 0x40, RZ ;  /* 0x0000004000007824 */ /* 0x000fe200078e00ff */
[----:B------:R-:W-:Y:S02]  /*0e00*/  LEA.HI R14, R14, R13, RZ, 0x3 ;  /* 0x0000000d0e0e7211 */ /* 0x000fe400078f18ff */
[----:B------:R-:W-:Y:S01]  /*0e10*/  LOP3.LUT R6, R5, 0x7fffff80, RZ, 0xc0, !PT ;  /* 0x7fffff8005067812 */ /* 0x000fe200078ec0ff */
[----:B------:R-:W-:-:S02]  /*0e20*/  IMAD.IADD R5, R3, 0x1, -R2 ;  /* 0x0000000103057824 */ /* 0x000fc400078e0a02 */
[C---:B------:R-:W-:Y:S01]  /*0e30*/  IMAD R18, R7.reuse, 0x10, R3 ;  /* 0x0000001007127824 */ /* 0x040fe200078e0203 */
[----:B------:R-:W-:Y:S01]  /*0e40*/  LOP3.LUT R14, R14, 0xfffffff8, RZ, 0xc0, !PT ;  /* 0xfffffff80e0e7812 */ /* 0x000fe200078ec0ff */
[----:B------:R-:W-:Y:S01]  /*0e50*/  IMAD.SHL.U32 R3, R4, 0x8, RZ ;  /* 0x0000000804037824 */ /* 0x000fe200078e00ff */
[----:B------:R-:W-:Y:S02]  /*0e60*/  LOP3.LUT R0, R0, 0x40, RZ, 0xc0, !PT ;  /* 0x0000004000007812 */ /* 0x000fe400078ec0ff */
[----:B------:R-:W-:Y:S01]  /*0e70*/  LEA.HI R12, R12, R20, RZ, 0x5 ;  /* 0x000000140c0c7211 */ /* 0x000fe200078f28ff */
[----:B------:R-:W-:Y:S01]  /*0e80*/  IMAD R6, R7, 0x100, R6 ;  /* 0x0000010007067824 */ /* 0x000fe200078e0206 */
[--C-:B------:R-:W-:Y:S01]  /*0e90*/  LOP3.LUT R2, R0, 0x8, R3.reuse, 0xf8, !PT ;  /* 0x0000000800027812 */ /* 0x100fe200078ef803 */
[----:B------:R-:W-:Y:S01]  /*0ea0*/  IMAD.IADD R13, R13, 0x1, -R14 ;  /* 0x000000010d0d7824 */ /* 0x000fe200078e0a0e */
[----:B------:R-:W-:Y:S02]  /*0eb0*/  SHF.R.U32.HI R7, RZ, 0x3, R0 ;  /* 0x00000003ff077819 */ /* 0x000fe40000011600 */
[----:B------:R-:W-:Y:S01]  /*0ec0*/  SHF.R.S32.HI R12, RZ, 0x5, R12 ;  /* 0x00000005ff0c7819 */ /* 0x000fe2000001140c */
[----:B------:R-:W-:Y:S01]  /*0ed0*/  IMAD R5, R5, 0x10, R6 ;  /* 0x0000001005057824 */ /* 0x000fe200078e0206 */
[----:B------:R-:W-:Y:S01]  /*0ee0*/  LOP3.LUT R2, R2, R7, RZ, 0x3c, !PT ;  /* 0x0000000702027212 */ /* 0x000fe200078e3cff */
[----:B------:R-:W-:-:S02]  /*0ef0*/  IMAD.U32 R0, R18, 0x20, R3 ;  /* 0x0000002012007824 */ /* 0x000fc400078e0003 */
[----:B------:R-:W-:Y:S01]  /*0f00*/  IMAD R12, R12, 0x10, R13 ;  /* 0x000000100c0c7824 */ /* 0x000fe200078e020d */
[----:B------:R-:W-:Y:S01]  /*0f10*/  STL [R1+0xc8], R20 ;  /* 0x0000c81401007387 */ /* 0x000fe20000100800 */
[----:B------:R-:W-:Y:S02]  /*0f20*/  IMAD.IADD R5, R2, 0x1, R5 ;  /* 0x0000000102057824 */ /* 0x000fe400078e0205 */
[----:B------:R-:W-:Y:S01]  /*0f30*/  IMAD R6, R15, 0x40, R12 ;  /* 0x000000400f067824 */ /* 0x000fe200078e020c */
[----:B------:R0:W-:Y:S01]  /*0f40*/  STL [R1+0xe0], R0 ;  /* 0x0000e00001007387 */ /* 0x0001e20000100800 */
[----:B------:R-:W-:-:S03]  /*0f50*/  IMAD.SHL.U32 R12, R9, 0x4, RZ ;  /* 0x00000004090c7824 */ /* 0x000fc600078e00ff */
[----:B------:R-:W-:Y:S01]  /*0f60*/  STL [R1+0xdc], R6 ;  /* 0x0000dc0601007387 */ /* 0x000fe20000100800 */
[----:B0-----:R-:W-:Y:S02]  /*0f70*/  VIADD R0, R16, 0xda00 ;  /* 0x0000da0010007836 */ /* 0x001fe40000000000 */
[----:B------:R-:W-:Y:S02]  /*0f80*/  IMAD.SHL.U32 R14, R9, 0x8, RZ ;  /* 0x00000008090e7824 */ /* 0x000fe400078e00ff */
[----:B------:R-:W-:Y:S02]  /*0f90*/  IMAD.SHL.U32 R10, R10, 0x40, RZ ;  /* 0x000000400a0a7824 */ /* 0x000fe400078e00ff */
[----:B------:R-:W-:Y:S01]  /*0fa0*/  VIADD R3, R12, 0x20 ;  /* 0x000000200c037836 */ /* 0x000fe20000000000 */
[----:B------:R-:W-:-:S05]  /*0fb0*/  LOP3.LUT R8, R8, 0x7ffffffc, RZ, 0xc0, !PT ;  /* 0x7ffffffc08087812 */ /* 0x000fca00078ec0ff */
[----:B------:R-:W-:Y:S02]  /*0fc0*/  IMAD.IADD R8, R20, 0x1, -R8 ;  /* 0x0000000114087824 */ /* 0x000fe400078e0a08 */
[----:B------:R-:W-:Y:S01]  /*0fd0*/  IMAD.SHL.U32 R9, R17, 0x20, RZ ;  /* 0x0000002011097824 */ /* 0x000fe200078e00ff */
[----:B------:R-:W-:-:S04]  /*0fe0*/  LEA.HI R4, R11, R11, RZ, 0x1 ;  /* 0x0000000b0b047211 */ /* 0x000fc800078f08ff */
[----:B------:R-:W-:-:S05]  /*0ff0*/  LOP3.LUT R4, R4, 0x1ffffffe, RZ, 0xc0, !PT ;  /* 0x1ffffffe04047812 */ /* 0x000fca00078ec0ff */
[----:B------:R-:W-:Y:S02]  /*1000*/  IMAD.IADD R4, R11, 0x1, -R4 ;  /* 0x000000010b047824 */ /* 0x000fe400078e0a04 */
[----:B------:R-:W-:Y:S01]  /*1010*/  IMAD R17, R5, 0x2, R16 ;  /* 0x0000000205117824 */ /* 0x000fe200078e0210 */
[----:B---3--:R-:W-:-:S05]  /*1020*/  LOP3.LUT R2, R19, 0x1, RZ, 0xfc, !PT ;  /* 0x0000000113027812 */ /* 0x008fca00078efcff */
[----:B------:R-:W-:Y:S04]  /*1030*/  STL [R1+0x44], R2 ;  /* 0x0000440201007387 */ /* 0x000fe80000100800 */
[----:B------:R-:W-:Y:S04]  /*1040*/  STL [R1+0xa4], RZ ;  /* 0x0000a4ff01007387 */ /* 0x000fe80000100800 */
[----:B------:R0:W-:Y:S04]  /*1050*/  STL [R1+0xc4], R0 ;  /* 0x0000c40001007387 */ /* 0x0001e80000100800 */
[----:B------:R-:W-:Y:S01]  /*1060*/  STL [R1+0x40], RZ ;  /* 0x000040ff01007387 */ /* 0x000fe20000100800 */
[----:B0-----:R-:W-:Y:S01]  /*1070*/  SHF.R.S32.HI R0, RZ, 0x1f, R23 ;  /* 0x0000001fff007819 */ /* 0x001fe20000011417 */
[----:B------:R-:W-:-:S02]  /*1080*/  VIADD R0, R12, 0x10 ;  /* 0x000000100c007836 */ /* 0x000fc40000000000 */
[----:B------:R-:W-:Y:S04]  /*1090*/  STL [R1+0x38], RZ ;  /* 0x000038ff01007387 */ /* 0x000fe80000100800 */
[----:B------:R-:W-:Y:S01]  /*10a0*/  STL [R1+0x48], R12 ;  /* 0x0000480c01007387 */ /* 0x000fe20000100800 */
[----:B------:R-:W-:-:S03]  /*10b0*/  LOP3.LUT R2, R10, 0xc0, RZ, 0xc0, !PT ;  /* 0x000000c00a027812 */ /* 0x000fc600078ec0ff */
[----:B------:R-:W-:Y:S04]  /*10c0*/  STL [R1+0x30], R14 ;  /* 0x0000300e01007387 */ /* 0x000fe80000100800 */
[----:B------:R0:W-:Y:S04]  /*10d0*/  STL [R1+0x64], R0 ;  /* 0x0000640001007387 */ /* 0x0001e80000100800 */
[----:B------:R1:W-:Y:S01]  /*10e0*/  STL [R1+0x60], R3 ;  /* 0x0000600301007387 */ /* 0x0003e20000100800 */
[C---:B0-----:R-:W-:Y:S02]  /*10f0*/  VIADD R0, R12.reuse, 0x8 ;  /* 0x000000080c007836 */ /* 0x041fe40000000000 */
[----:B-1----:R-:W-:-:S03]  /*1100*/  VIADD R3, R12, 0x18 ;  /* 0x000000180c037836 */ /* 0x002fc60000000000 */
[----:B------:R0:W-:Y:S01]  /*1110*/  STL [R1+0x6c], R0 ;  /* 0x00006c0001007387 */ /* 0x0001e20000100800 */
[----:B------:R-:W-:-:S03]  /*1120*/  IMAD.SHL.U32 R10, R8, 0x2, RZ ;  /* 0x00000002080a7824 */ /* 0x000fc600078e00ff */
[----:B------:R1:W-:Y:S04]  /*1130*/  STL [R1+0x50], R2 ;  /* 0x0000500201007387 */ /* 0x0003e80000100800 */
[----:B------:R2:W-:Y:S01]  /*1140*/  STL [R1+0x70], R3 ;  /* 0x0000700301007387 */ /* 0x0005e20000100800 */
[----:B0-----:R-:W-:Y:S02]  /*1150*/  LOP3.LUT R0, R2, 0x8, R14, 0xf8, !PT ;  /* 0x0000000802007812 */ /* 0x001fe400078ef80e */
[----:B-1----:R-:W-:Y:S01]  /*1160*/  SHF.R.U32.HI R2, RZ, 0x3, R2 ;  /* 0x00000003ff027819 */ /* 0x002fe20000011602 */
[----:B--2---:R-:W-:-:S04]  /*1170*/  VIADD R3, R12, 0x28 ;  /* 0x000000280c037836 */ /* 0x004fc80000000000 */
[----:B------:R0:W-:Y:S01]  /*1180*/  STL [R1+0x54], R2 ;  /* 0x0000540201007387 */ /* 0x0001e20000100800 */
[----:B------:R-:W-:Y:S01]  /*1190*/  LOP3.LUT R0, R0, R2, RZ, 0x3c, !PT ;  /* 0x0000000200007212 */ /* 0x000fe200078e3cff */
[C---:B------:R-:W-:Y:S02]  /*11a0*/  VIADD R8, R10.reuse, 0x8 ;  /* 0x000000080a087836 */ /* 0x040fe40000000000 */
[----:B------:R1:W-:Y:S01]  /*11b0*/  STL [R1+0x78], R3 ;  /* 0x0000780301007387 */ /* 0x0003e20000100800 */
[----:B------:R-:W-:-:S03]  /*11c0*/  VIADD R7, R10, 0x10 ;  /* 0x000000100a077836 */ /* 0x000fc60000000000 */
[----:B------:R2:W-:Y:S01]  /*11d0*/  STL [R1+0x7c], R10 ;  /* 0x00007c0a01007387 */ /* 0x0005e20000100800 */
[----:B0-----:R-:W-:-:S03]  /*11e0*/  VIADD R2, R10, 0x20 ;  /* 0x000000200a027836 */ /* 0x001fc60000000000 */
[----:B------:R0:W-:Y:S01]  /*11f0*/  STL [R1+0x58], R9 ;  /* 0x0000580901007387 */ /* 0x0001e20000100800 */
[C---:B-1----:R-:W-:Y:S02]  /*1200*/  VIADD R3, R10.reuse, 0x18 ;  /* 0x000000180a037836 */ /* 0x042fe40000000000 */
[----:B--2---:R-:W-:Y:S01]  /*1210*/  VIADD R10, R10, 0x28 ;  /* 0x000000280a0a7836 */ /* 0x004fe20000000000 */
[----:B------:R-:W-:Y:S01]  /*1220*/  STL [R1+0xbc], R8 ;  /* 0x0000bc0801007387 */ /* 0x000fe20000100800 */
[----:B0-----:R-:W-:-:S03]  /*1230*/  IMAD.IADD R9, R9, 0x1, R0 ;  /* 0x0000000109097824 */ /* 0x001fc600078e0200 */
[----:B------:R0:W-:Y:S01]  /*1240*/  STL [R1+0xb8], R7 ;  /* 0x0000b80701007387 */ /* 0x0001e20000100800 */
[----:B------:R-:W-:-:S03]  /*1250*/  SHF.R.S32.HI R0, RZ, 0x1f, R8 ;  /* 0x0000001fff007819 */ /* 0x000fc60000011408 */
[----:B------:R-:W-:Y:S04]  /*1260*/  STL [R1+0xa8], R10 ;  /* 0x0000a80a01007387 */ /* 0x000fe80000100800 */
[----:B------:R-:W-:Y:S01]  /*1270*/  STL [R1+0xb4], R3 ;  /* 0x0000b40301007387 */ /* 0x000fe20000100800 */
[----:B0-----:R-:W-:-:S03]  /*1280*/  SHF.R.S32.HI R7, RZ, 0x1f, R7 ;  /* 0x0000001fff077819 */ /* 0x001fc60000011407 */
[----:B------:R-:W-:Y:S04]  /*1290*/  STL [R1+0x88], R9 ;  /* 0x0000880901007387 */ /* 0x000fe80000100800 */
[----:B------:R-:W-:Y:S04]  /*12a0*/  STL [R1+0xb0], R2 ;  /* 0x0000b00201007387 */ /* 0x000fe80000100800 */
[----:B------:R0:W-:Y:S04]  /*12b0*/  STL [R1+0xd8], R0 ;  /* 0x0000d80001007387 */ /* 0x0001e80000100800 */
[----:B------:R-:W-:Y:S01]  /*12c0*/  STL [R1+0xd4], R7 ;  /* 0x0000d40701007387 */ /* 0x000fe20000100800 */
[----:B0-----:R-:W-:-:S02]  /*12d0*/  SHF.R.S32.HI R0, RZ, 0x1f, R3 ;  /* 0x0000001fff007819 */ /* 0x001fc40000011403 */
[----:B------:R-:W-:-:S03]  /*12e0*/  SHF.R.S32.HI R2, RZ, 0x1f, R2 ;  /* 0x0000001fff027819 */ /* 0x000fc60000011402 */
[----:B------:R0:W-:Y:S04]  /*12f0*/  STL [R1+0xd0], R0 ;  /* 0x0000d00001007387 */ /* 0x0001e80000100800 */
[----:B------:R1:W-:Y:S01]  /*1300*/  STL [R1+0xcc], R2 ;  /* 0x0000cc0201007387 */ /* 0x0003e20000100800 */
[----:B0-----:R-:W-:-:S05]  /*1310*/  IMAD R0, R4, 0x8, R6 ;  /* 0x0000000804007824 */ /* 0x001fca00078e0206 */
[----:B------:R1:W-:Y:S01]  /*1320*/  STL [R1+0x8c], R0 ;  /* 0x00008c0001007387 */ /* 0x0003e20000100800 */
[----:B------:R-:W-:-:S07]  /*1330*/  CS2R R18, SRZ ;  /* 0x0000000000127805 */ /* 0x000fce000001ff00 */
.L_x_11842:
[----:B01--4-:R-:W0:Y:S01]  /*1340*/  LDC.64 R2, c[0x0][0xc88] ;  /* 0x00032200ff027b82 */ /* 0x013e220000000a00 */
[----:B------:R-:W-:Y:S01]  /*1350*/  ULDC.64 UR4, c[0x0][0x208] ;  /* 0x0000820000047ab9 */ /* 0x000fe20000000a00 */
[----:B0-----:R-:W-:-:S05]  /*1360*/  IMAD.WIDE R2, R111, 0x4, R2 ;  /* 0x000000046f027825 */ /* 0x001fca00078e0202 */
[----:B--2---:R-:W2:Y:S01]  /*1370*/  LDG.E R28, desc[UR4][R2.64] ;  /* 0x00000004021c7981 */ /* 0x004ea2000c1e1900 */
[----:B------:R-:W-:Y:S05]  /*1380*/  YIELD ;  /* 0x0000000000007946 */ /* 0x000fea0003800000 */
[----:B------:R-:W-:Y:S01]  /*1390*/  ULDC.64 UR4, c[0x0][0xa28] ;  /* 0x00028a0000047ab9 */ /* 0x000fe20000000a00 */
[----:B------:R-:W-:Y:S01]  /*13a0*/  ULDC.64 UR8, c[0x0][0xa18] ;  /* 0x0002860000087ab9 */ /* 0x000fe20000000a00 */
[----:B------:R-:W-:Y:S01]  /*13b0*/  ISETP.NE.U32.AND P1, PT, RZ, UR4, PT ;  /* 0x00000004ff007c0c */ /* 0x000fe2000bf25070 */
[----:B------:R-:W-:Y:S01]  /*13c0*/  IMAD.MOV.U32 R10, RZ, RZ, RZ ;  /* 0x000000ffff0a7224 */ /* 0x000fe200078e00ff */
[----:B------:R-:W-:Y:S01]  /*13d0*/  ULDC.64 UR10, c[0x0][0x208] ;  /* 0x00008200000a7ab9 */ /* 0x000fe20000000a00 */
[----:B------:R-:W-:Y:S01]  /*13e0*/  ULDC.64 UR6, c[0x0][0xa08] ;  /* 0x0002820000067ab9 */ /* 0x000fe20000000a00 */
[----:B------:R-:W-:Y:S01]  /*13f0*/  ISETP.NE.AND.EX P1, PT, RZ, UR5, PT, P1 ;  /* 0x00000005ff007c0c */ /* 0x000fe2000bf25310 */
[----:B------:R-:W-:Y:S01]  /*1400*/  IMAD.MOV.U32 R78, RZ, RZ, RZ ;  /* 0x000000ffff4e7224 */ /* 0x000fe200078e00ff */
[----:B------:R-:W-:-:S04]  /*1410*/  ISETP.NE.U32.AND P0, PT, RZ, UR6, PT ;  /* 0x00000006ff007c0c */ /* 0x000fc8000bf05070 */
[----:B------:R-:W-:Y:S02]  /*1420*/  ISETP.NE.AND.EX P0, PT, RZ, UR7, PT, P0 ;  /* 0x00000007ff007c0c */ /* 0x000fe4000bf05300 */
[----:B--2---:R-:W-:Y:S01]  /*1430*/  SHF.R.S32.HI R0, RZ, 0x1f, R28 ;  /* 0x0000001fff007819 */ /* 0x004fe2000001141c */
[----:B------:R-:W-:-:S04]  /*1440*/  IMAD.SHL.U32 R30, R28, 0x4, RZ ;  /* 0x000000041c1e7824 */ /* 0x000fc800078e00ff */
[C---:B---3--:R-:W-:Y:S01]  /*1450*/  @P1 LEA R4, P2, R28.reuse, UR4, 0x2 ;  /* 0x000000041c041c11 */ /* 0x048fe2000f8410ff */
[----:B------:R-:W-:Y:S01]  /*1460*/  STL [R1+0x98], R28 ;  /* 0x0000981c01007387 */ /* 0x000fe20000100800 */
[C-C-:B------:R-:W-:Y:S02]  /*1470*/  SHF.L.U64.HI R29, R28.reuse, 0x2, R0.reuse ;  /* 0x000000021c1d7819 */ /* 0x140fe40000010200 */
[----:B------:R-:W-:Y:S01]  /*1480*/  @P1 LEA.HI.X R5, R28, UR5, R0, 0x2, P2 ;  /* 0x000000051c051c11 */ /* 0x000fe200090f1400 */
[----:B------:R-:W-:Y:S01]  /*1490*/  ULDC UR4, c[0x0][0x288] ;  /* 0x0000a20000047ab9 */ /* 0x000fe20000000800 */
[----:B------:R-:W-:Y:S01]  /*14a0*/  ISETP.NE.U32.AND P2, PT, RZ, UR8, PT ;  /* 0x00000008ff007c0c */ /* 0x000fe2000bf45070 */
[----:B------:R0:W-:Y:S01]  /*14b0*/  STL [R1+0xc0], R0 ;  /* 0x0000c00001007387 */ /* 0x0001e20000100800 */
[----:B------:R-:W-:Y:S02]  /*14c0*/  IADD3 R8, P3, R30, UR6, RZ ;  /* 0x000000061e087c10 */ /* 0x000fe4000ff7e0ff */
[----:B------:R-:W-:Y:S01]  /*14d0*/  ISETP.NE.AND.EX P2, PT, RZ, UR9, PT, P2 ;  /* 0x00000009ff007c0c */ /* 0x000fe2000bf45320 */
[----:B------:R1:W5:Y:S01]  /*14e0*/  @P1 LDG.E R10, desc[UR10][R4.64] ;  /* 0x0000000a040a1981 */ /* 0x000362000c1e1900 */
[----:B------:R-:W-:-:S03]  /*14f0*/  IADD3.X R9, R29, UR7, RZ, P3, !PT ;  /* 0x000000071d097c10 */ /* 0x000fc60009ffe4ff */
[----:B------:R1:W-:Y:S01]  /*1500*/  STL [R1+0x9c], R30 ;  /* 0x00009c1e01007387 */ /* 0x0003e20000100800 */
[----:B0-----:R-:W-:Y:S01]  /*1510*/  IMAD.U32 R0, RZ, RZ, UR4 ;  /* 0x00000004ff007e24 */ /* 0x001fe2000f8e00ff */
[----:B------:R-:W-:Y:S02]  /*1520*/  ULDC.64 UR4, c[0x0][0x418] ;  /* 0x0001060000047ab9 */ /* 0x000fe40000000a00 */
[----:B------:R1:W-:Y:S04]  /*1530*/  STL [R1+0xa0], R29 ;  /* 0x0000a01d01007387 */ /* 0x0003e80000100800 */
[----:B------:R-:W-:Y:S01]  /*1540*/  @P2 IADD3 R6, P1, R30, UR8, RZ ;  /* 0x000000081e062c10 */ /* 0x000fe2000ff3e0ff */
[----:B------:R1:W5:Y:S03]  /*1550*/  @P0 LDG.E R78, desc[UR10][R8.64] ;  /* 0x0000000a084e0981 */ /* 0x000366000c1e1900 */
[----:B------:R-:W-:-:S05]  /*1560*/  @P2 IADD3.X R7, R29, UR9, RZ, P1, !PT ;  /* 0x000000091d072c10 */ /* 0x000fca0008ffe4ff */
[----:B------:R-:W2:Y:S01]  /*1570*/  @P2 LDG.E R0, desc[UR10][R6.64] ;  /* 0x0000000a06002981 */ /* 0x000ea2000c1e1900 */
        /* <DEDUP_REMOVED lines=9> */
[----:B--2---:R1:W-:Y:S01]  /*1610*/  STL [R1+0x28], R0 ;  /* 0x0000280001007387 */ /* 0x0043e20000100800 */
[----:B------:R-:W-:Y:S01]  /*1620*/  IMAD.MOV.U32 R12, RZ, RZ, R0 ;  /* 0x000000ffff0c7224 */ /* 0x000fe200078e0000 */
[----:B------:R-:W-:Y:S06]  /*1630*/  @P2 BRA `(.L_x_11684) ;  /* 0x00000000002c2947 */ /* 0x000fec0003800000 */
[----:B------:R-:W-:Y:S02]  /*1640*/  ULDC.64 UR4, c[0x0][0xa00] ;  /* 0x0002800000047ab9 */ /* 0x000fe40000000a00 */
[----:B------:R-:W-:-:S04]  /*1650*/  ISETP.NE.U32.AND P1, PT, RZ, UR4, PT ;  /* 0x00000004ff007c0c */ /* 0x000fc8000bf25070 */
[----:B------:R-:W-:-:S13]  /*1660*/  ISETP.NE.AND.EX P1, PT, RZ, UR5, PT, P1 ;  /* 0x00000005ff007c0c */ /* 0x000fda000bf25310 */
[----:B------:R-:W-:Y:S05]  /*1670*/  @!P1 BRA `(.L_x_11684) ;  /* 0x00000000001c9947 */ /* 0x000fea0003800000 */
[----:B-1----:R-:W0:Y:S01]  /*1680*/  LDC.64 R4, c[0x0][0xa00] ;  /* 0x00028000ff047b82 */ /* 0x002e220000000a00 */
[----:B------:R-:W-:Y:S01]  /*1690*/  ULDC.64 UR4, c[0x0][0x208] ;  /* 0x0000820000047ab9 */ /* 0x000fe20000000a00 */
[----:B0-----:R-:W-:-:S05]  /*16a0*/  IMAD.WIDE R4, R28, 0x4, R4 ;  /* 0x000000041c047825 */ /* 0x001fca00078e0204 */
[----:B------:R-:W2:Y:S04]  /*16b0*/  LDG.E R0, desc[UR4][R4.64] ;  /* 0x0000000404007981 */ /* 0x000ea8000c1e1900 */
[----:B------:R-:W2:Y:S02]  /*16c0*/  LDG.E R3, desc[UR4][R4.64+0x4] ;  /* 0x0000040404037981 */ /* 0x000ea4000c1e1900 */
[----:B--2---:R-:W-:-:S05]  /*16d0*/  IMAD.IADD R12, R3, 0x1, -R0 ;  /* 0x00000001030c7824 */ /* 0x004fca00078e0a00 */
[----:B------:R0:W-:Y:S02]  /*16e0*/  STL [R1+0x28], R12 ;  /* 0x0000280c01007387 */ /* 0x0001e40000100800 */
.L_x_11684:
[C---:B------:R-:W-:Y:S01]  /*16f0*/  LOP3.LUT R26, R110.reuse, 0xffff, RZ, 0xc0, !PT ;  /* 0x0000ffff6e1a7812 */ /* 0x040fe200078ec0ff */
[----:B------:R-:W-:Y:S01]  /*1700*/  ULDC.64 UR4, c[0x0][0xa20] ;  /* 0x0002880000047ab9 */ /* 0x000fe20000000a00 */
[C---:B------:R-:W-:Y:S02]  /*1710*/  LOP3.LUT R3, R110.reuse, 0xff000000, RZ, 0xc0, !PT ;  /* 0xff0000006e037812 */ /* 0x040fe400078ec0ff */
[----:B------:R-:W-:Y:S01]  /*1720*/  ISETP.NE.U32.AND P1, PT, RZ, UR4, PT ;  /* 0x00000004ff007c0c */ /* 0x000fe2000bf25070 */
[----:B------:R2:W-:Y:S01]  /*1730*/  STL [R1+0x90], R26 ;  /* 0x0000901a01007387 */ /* 0x0005e20000100800 */
[----:B-1----:R-:W-:Y:S02]  /*1740*/  LOP3.LUT R0, R110, 0xff0000, RZ, 0xc0, !PT ;  /* 0x00ff00006e007812 */ /* 0x002fe400078ec0ff */
[----:B------:R-:W-:Y:S02]  /*1750*/  ISETP.NE.AND.EX P1, PT, RZ, UR5, PT, P1 ;  /* 0x00000005ff007c0c */ /* 0x000fe4000bf25310 */
[----:B------:R-:W-:-:S04]  /*1760*/  SHF.R.U32.HI R3, RZ, 0x8, R3 ;  /* 0x00000008ff037819 */ /* 0x000fc80000011603 */
[----:B------:R-:W-:-:S07]  /*1770*/  LEA.HI R11, R0, R3, RZ, 0x10 ;  /* 0x00000003000b7211 */ /* 0x000fce00078f80ff */
[----:B--2---:R-:W-:Y:S05]  /*1780*/  @!P1 BRA `(.L_x_11685) ;  /* 0x0000000000149947 */ /* 0x004fea0003800000 */
[----:B------:R-:W-:Y:S01]  /*1790*/  IADD3 R4, P0, R30, UR4, RZ ;  /* 0x000000041e047c10 */ /* 0x000fe2000ff1e0ff */
[----:B------:R-:W-:-:S03]  /*17a0*/  ULDC.64 UR6, c[0x0][0x208] ;  /* 0x0000820000067ab9 */ /* 0x000fc60000000a00 */
[----:B------:R-:W-:-:S05]  /*17b0*/  IADD3.X R5, R29, UR5, RZ, P0, !PT ;  /* 0x000000051d057c10 */ /* 0x000fca00087fe4ff */
[----:B------:R1:W5:Y:S01]  /*17c0*/  LDG.E R27, desc[UR6][R4.64] ;  /* 0x00000006041b7981 */ /* 0x000362000c1e1900 */
[----:B------:R-:W-:Y:S05]  /*17d0*/  BRA `(.L_x_11686) ;  /* 0x0000000000147947 */ /* 0x000fea0003800000 */
.L_x_11685:
[----:B------:R-:W-:Y:S05]  /*17e0*/  @!P0 BRA `(.L_x_11686) ;  /* 0x0000000000108947 */ /* 0x000fea0003800000 */
[----:B------:R-:W-:Y:S02]  /*17f0*/  ULDC.64 UR4, c[0x0][0x208] ;  /* 0x0000820000047ab9 */ /* 0x000fe40000000a00 */
[----:B------:R-:W2:Y:S04]  /*1800*/  LDG.E R0, desc[UR4][R8.64] ;  /* 0x0000000408007981 */ /* 0x000ea8000c1e1900 */
[----:B------:R-:W2:Y:S02]  /*1810*/  LDG.E R27, desc[UR4][R8.64+0x4] ;  /* 0x00000404081b7981 */ /* 0x000ea4000c1e1900 */
[----:B--2---:R-:W-:-:S07]  /*1820*/  IMAD.IADD R27, R27, 0x1, -R0 ;  /* 0x000000011b1b7824 */ /* 0x004fce00078e0a00 */
.L_x_11686:
[----:B------:R-:W-:Y:S01]  /*1830*/  ULDC.64 UR4, c[0x0][0xa10] ;  /* 0x0002840000047ab9 */ /* 0x000fe20000000a00 */
[----:B------:R-:W-:Y:S01]  /*1840*/  ULDC.64 UR6, c[0x0][0x208] ;  /* 0x0000820000067ab9 */ /* 0x000fe20000000a00 */
[----:B------:R-:W-:Y:S01]  /*1850*/  ISETP.NE.U32.AND P0, PT, RZ, UR4, PT ;  /* 0x00000004ff007c0c */ /* 0x000fe2000bf05070 */
[----:B------:R-:W2:Y:S03]  /*1860*/  LDC R8, c[0x0][0x448] ;  /* 0x00011200ff087b82 */ /* 0x000ea60000000800 */
[----:B------:R-:W-:Y:S01]  /*1870*/  ISETP.NE.AND.EX P0, PT, RZ, UR5, PT, P0 ;  /* 0x00000005ff007c0c */ /* 0x000fe2000bf05300 */
[----:B------:R-:W-:-:S12]  /*1880*/  ULDC.64 UR4, c[0x0][0xa30] ;  /* 0x00028c0000047ab9 */ /* 0x000fd80000000a00 */
[----:B-1----:R-:W1:Y:S02]  /*1890*/  @P0 LDC.64 R4, c[0x0][0xa10] ;  /* 0x00028400ff040b82 */ /* 0x002e640000000a00 */
[----:B-1----:R-:W-:-:S05]  /*18a0*/  @P0 IMAD.WIDE R4, R28, 0x4, R4 ;  /* 0x000000041c040825 */ /* 0x002fca00078e0204 */
        /* <DEDUP_REMOVED lines=8> */
[----:B--2---:R-:W-:Y:S01]  /*1930*/  ISETP.NE.AND P1, PT, R8, 0x1, PT ;  /* 0x000000010800780c */ /* 0x004fe20003f25270 */
[----:B------:R-:W-:Y:S01]  /*1940*/  IMAD R13, R109, 0xc0, RZ ;  /* 0x000000c06d0d7824 */ /* 0x000fe200078e02ff */
[----:B------:R-:W-:Y:S03]  /*1950*/  BSSY B0, `(.L_x_11687) ;  /* 0x0000039000007945 */ /* 0x000fe60003800000 */
[----:B-1----:R-:W-:Y:S01]  /*1960*/  VIADD R4, R13, 0xbf ;  /* 0x000000bf0d047836 */ /* 0x002fe20000000000 */
[----:B------:R1:W-:Y:S07]  /*1970*/  STL [R1+0x80], R13 ;  /* 0x0000800d01007387 */ /* 0x0003ee0000100800 */
[----:B------:R-:W2:Y:S01]  /*1980*/  @P1 LDC R9, c[0x0][0x44c] ;  /* 0x00011300ff091b82 */ /* 0x000ea20000000800 */
[----:B-1----:R-:W-:-:S07]  /*1990*/  IMAD.IADD R13, R27, 0x1, -R10 ;  /* 0x000000011b0d7824 */ /* 0x002fce00078e0a0a */
[----:B------:R-:W1:Y:S01]  /*19a0*/  @P1 LDC R5, c[0x0][0x450] ;  /* 0x00011400ff051b82 */ /* 0x000e620000000800 */
[----:B---3--:R-:W-:Y:S02]  /*19b0*/  @P0 IMAD.IADD R2, R3, 0x1, -R0 ;  /* 0x0000000103020824 */ /* 0x008fe400078e0a00 */
[----:B--2---:R-:W-:-:S04]  /*19c0*/  @P1 IMAD.HI.U32 R0, R4, R9, RZ ;  /* 0x0000000904001227 */ /* 0x004fc800078e00ff */
[----:B----4-:R-:W-:Y:S01]  /*19d0*/  IMAD.IADD R6, R13, 0x1, R2 ;  /* 0x000000010d067824 */ /* 0x010fe200078e0202 */
[----:B-1----:R-:W-:-:S03]  /*19e0*/  @P1 SHF.R.U32.HI R4, RZ, R5, R0 ;  /* 0x00000005ff041219 */ /* 0x002fc60000011600 */
[C---:B------:R-:W-:Y:S01]  /*19f0*/  VIADD R0, R6.reuse, 0x8f ;  /* 0x0000008f06007836 */ /* 0x040fe20000000000 */
[----:B------:R-:W-:Y:S01]  /*1a00*/  IADD3 R3, R6, 0x90, -R12 ;  /* 0x0000009006037810 */ /* 0x000fe20007ffe80c */
[----:B------:R1:W-:Y:S01]  /*1a10*/  STL [R1+0x3c], R6 ;  /* 0x00003c0601007387 */ /* 0x0003e20000100800 */
[----:B0-----:R-:W-:Y:S01]  /*1a20*/  LOP3.LUT R12, R11, 0xff, RZ, 0xc0, !PT ;  /* 0x000000ff0b0c7812 */ /* 0x001fe200078ec0ff */
[----:B------:R-:W-:-:S04]  /*1a30*/  IMAD.HI R0, R0, 0x38e38e39, RZ ;  /* 0x38e38e3900007827 */ /* 0x000fc800078e02ff */
[----:B------:R-:W-:Y:S01]  /*1a40*/  IMAD.IADD R4, R3, 0x1, R4 ;  /* 0x0000000103047824 */ /* 0x000fe200078e0204 */
[----:B------:R-:W-:Y:S01]  /*1a50*/  SHF.R.U32.HI R3, RZ, 0x1f, R0 ;  /* 0x0000001fff037819 */ /* 0x000fe20000011600 */
[----:B------:R0:W-:Y:S02]  /*1a60*/  STL [R1+0xac], R12 ;  /* 0x0000ac0c01007387 */ /* 0x0001e40000100800 */
[----:B------:R-:W-:Y:S01]  /*1a70*/  IMAD.HI R4, R4, 0x38e38e39, RZ ;  /* 0x38e38e3904047827 */ /* 0x000fe200078e02ff */
[----:B-1----:R-:W-:Y:S02]  /*1a80*/  SHF.R.U32.HI R6, RZ, 0x10, R11 ;  /* 0x00000010ff067819 */ /* 0x002fe4000001160b */
[----:B------:R-:W-:Y:S01]  /*1a90*/  LEA.HI.SX32 R114, R0, R3, 0x1b ;  /* 0x0000000300727211 */ /* 0x000fe200078fdaff */
[----:B------:R-:W-:Y:S01]  /*1aa0*/  IMAD.MOV.U32 R0, RZ, RZ, RZ ;  /* 0x000000ffff007224 */ /* 0x000fe200078e00ff */
[----:B------:R-:W-:Y:S01]  /*1ab0*/  SHF.R.U32.HI R5, RZ, 0x1f, R4 ;  /* 0x0000001fff057819 */ /* 0x000fe20000011604 */
[----:B------:R0:W-:Y:S03]  /*1ac0*/  STL [R1+0x94], R6 ;  /* 0x0000940601007387 */ /* 0x0001e60000100800 */
        /* <DEDUP_REMOVED lines=33> */
.L_x_11688:
[----:B------:R-:W-:Y:S05]  /*1ce0*/  BSYNC B0 ;  /* 0x0000000000007941 */ /* 0x000fea0003800000 */
.L_x_11687:
        /* <DEDUP_REMOVED lines=37> */
.L_x_11691:
[----:B------:R-:W-:Y:S05]  /*1f40*/  BSYNC B6 ;  /* 0x0000000000067941 */ /* 0x000fea0003800000 */
.L_x_11690:
        /* <DEDUP_REMOVED lines=20> */
.L_x_11693:
[----:B------:R-:W-:Y:S05]  /*2090*/  BSYNC B6 ;  /* 0x0000000000067941 */ /* 0x000fea0003800000 */
.L_x_11692:
[----:B------:R-:W0:Y:S01]  /*20a0*/  S2R R20, SR_TID.X ;  /* 0x0000000000147919 */ /* 0x000e220000002100 */
[----:B------:R-:W-:Y:S01]  /*20b0*/  ULDC.64 UR4, c[0x0][0x9f8] ;  /* 0x00027e0000047ab9 */ /* 0x000fe20000000a00 */
[----:B------:R-:W-:Y:S01]  /*20c0*/  IMAD.MOV.U32 R0, RZ, RZ, R28 ;  /* 0x000000ffff007224 */ /* 0x000fe200078e001c */
[----:B------:R-:W-:Y:S01]  /*20d0*/  ISETP.NE.U32.AND P0, PT, RZ, UR4, PT ;  /* 0x00000004ff007c0c */ /* 0x000fe2000bf05070 */
[----:B------:R-:W-:Y:S01]  /*20e0*/  ULDC.64 UR6, c[0x0][0x208] ;  /* 0x0000820000067ab9 */ /* 0x000fe20000000a00 */
[----:B------:R-:W2:Y:S01]  /*20f0*/  LDL.64 R12, [R1+0x30] ;  /* 0x00003000010c7983 */ /* 0x000ea20000100a00 */
[----:B------:R-:W1:Y:S01]  /*2100*/  LDC.64 R32, c[0x0][0x300] ;  /* 0x0000c000ff207b82 */ /* 0x000e620000000a00 */
[----:B------:R-:W-:Y:S02]  /*2110*/  ISETP.NE.AND.EX P0, PT, RZ, UR5, PT, P0 ;  /* 0x00000005ff007c0c */ /* 0x000fe4000bf05300 */
[----:B------:R-:W3:Y:S04]  /*2120*/  LDL.64 R42, [R1+0x30] ;  /* 0x00003000012a7983 */ /* 0x000ee80000100a00 */
[----:B------:R-:W4:Y:S01]  /*2130*/  LDL.64 R36, [R1+0x48] ;  /* 0x0000480001247983 */ /* 0x000f220000100a00 */
[----:B------:R-:W-:Y:S01]  /*2140*/  IMAD.IADD R78, R78, 0x1, R27 ;  /* 0x000000014e4e7824 */ /* 0x000fe200078e021b */
[----:B------:R-:W-:Y:S01]  /*2150*/  SHF.R.S32.HI R38, RZ, 0x1f, R23 ;  /* 0x0000001fff267819 */ /* 0x000fe20000011417 */
[----:B------:R-:W4:Y:S04]  /*2160*/  LDC.64 R70, c[0x0][0x408] ;  /* 0x00010200ff467b82 */ /* 0x000f280000000a00 */
[----:B------:R-:W-:-:S04]  /*2170*/  @P0 IADD3 R4, P1, R30, UR4, RZ ;  /* 0x000000041e040c10 */ /* 0x000fc8000ff3e0ff */
[----:B------:R-:W-:Y:S01]  /*2180*/  @P0 IADD3.X R5, R29, UR5, RZ, P1, !PT ;  /* 0x000000051d050c10 */ /* 0x000fe20008ffe4ff */
[----:B------:R-:W-:Y:S01]  /*2190*/  ULDC.64 UR4, c[0x0][0xa08] ;  /* 0x0002820000047ab9 */ /* 0x000fe20000000a00 */
[----:B------:R-:W4:Y:S03]  /*21a0*/  LDC.64 R76, c[0x0][0x3f8] ;  /* 0x0000fe00ff4c7b82 */ /* 0x000f260000000a00 */
[----:B------:R0:W4:Y:S02]  /*21b0*/  @P0 LDG.E R0, desc[UR6][R4.64] ;  /* 0x0000000604000981 */ /* 0x000124000c1e1900 */
[----:B0-----:R-:W-:-:S05]  /*21c0*/  VIADD R8, R20, 0xffffff80 ;  /* 0xffffff8014087836 */ /* 0x001fca0000000000 */
[----:B------:R-:W-:-:S04]  /*21d0*/  SHF.R.S32.HI R9, RZ, 0x1f, R8 ;  /* 0x0000001fff097819 */ /* 0x000fc80000011408 */
[----:B------:R-:W-:-:S04]  /*21e0*/  LEA.HI R9, R9, R8, RZ, 0x2 ;  /* 0x0000000809097211 */ /* 0x000fc800078f10ff */
[--C-:B------:R-:W-:Y:S02]  /*21f0*/  SHF.R.S32.HI R21, RZ, 0x2, R9.reuse ;  /* 0x00000002ff157819 */ /* 0x100fe40000011409 */
[----:B------:R-:W-:-:S04]  /*2200*/  SHF.R.S32.HI R4, RZ, 0x1f, R9 ;  /* 0x0000001fff047819 */ /* 0x000fc80000011409 */
[----:B------:R-:W-:-:S04]  /*2210*/  LEA.HI R8, R4, R21, RZ, 0x2 ;  /* 0x0000001504087211 */ /* 0x000fc800078f10ff */
[----:B------:R-:W-:-:S05]  /*2220*/  LOP3.LUT R8, R8, 0xfffffffc, RZ, 0xc0, !PT ;  /* 0xfffffffc08087812 */ /* 0x000fca00078ec0ff */
[----:B------:R-:W-:Y:S02]  /*2230*/  IMAD.IADD R21, R21, 0x1, -R8 ;  /* 0x0000000115157824 */ /* 0x000fe400078e0a08 */
[----:B------:R-:W4:Y:S01]  /*2240*/  LDL.64 R8, [R1+0x48] ;  /* 0x0000480001087983 */ /* 0x000f220000100a00 */
[----:B------:R-:W-:Y:S01]  /*2250*/  SHF.R.S32.HI R11, RZ, 0x1f, R78 ;  /* 0x0000001fff0b7819 */ /* 0x000fe2000001144e */
[----:B-1----:R-:W-:-:S04]  /*2260*/  IMAD.WIDE.U32 R6, R78, R32, RZ ;  /* 0x000000204e067225 */ /* 0x002fc800078e00ff */
[----:B------:R-:W-:Y:S01]  /*2270*/  IMAD R3, R11, R32, RZ ;  /* 0x000000200b037224 */ /* 0x000fe200078e02ff */
[----:B------:R-:W-:-:S03]  /*2280*/  ISETP.NE.U32.AND P0, PT, RZ, UR4, PT ;  /* 0x00000004ff007c0c */ /* 0x000fc6000bf05070 */
[----:B------:R-:W-:Y:S01]  /*2290*/  IMAD R3, R78, R33, R3 ;  /* 0x000000214e037224 */ /* 0x000fe200078e0203 */
[----:B------:R-:W-:Y:S02]  /*22a0*/  SHF.R.U32.HI R40, RZ, 0x7, R20 ;  /* 0x00000007ff287819 */ /* 0x000fe40000011614 */
[----:B------:R-:W-:Y:S01]  /*22b0*/  LOP3.LUT R22, R22, 0xfffffffd, RZ, 0xc0, !PT ;  /* 0xfffffffd16167812 */ /* 0x000fe200078ec0ff */
[----:B--2---:R-:W0:Y:S01]  /*22c0*/  LDC R13, c[0x0][0x3f4] ;  /* 0x0000fd00ff0d7b82 */ /* 0x004e220000000800 */
[----:B---3--:R-:W-:-:S05]  /*22d0*/  IMAD.MOV.U32 R42, RZ, RZ, R12 ;  /* 0x000000ffff2a7224 */ /* 0x008fca00078e000c */
[----:B------:R-:W-:-:S05]  /*22e0*/  SHF.R.S32.HI R43, RZ, 0x1f, R42 ;  /* 0x0000001fff2b7819 */ /* 0x000fca000001142a */
[----:B------:R-:W-:Y:S04]  /*22f0*/  STL [R1+0x34], R43 ;  /* 0x0000342b01007387 */ /* 0x000fe80000100800 */
[----:B------:R-:W2:Y:S01]  /*2300*/  LDL R44, [R1+0x50] ;  /* 0x00005000012c7983 */ /* 0x000ea20000100800 */
[----:B----4-:R-:W-:-:S05]  /*2310*/  IMAD.MOV.U32 R36, RZ, RZ, R8 ;  /* 0x000000ffff247224 */ /* 0x010fca00078e0008 */
[----:B------:R-:W-:-:S05]  /*2320*/  SHF.R.S32.HI R37, RZ, 0x1f, R36 ;  /* 0x0000001fff257819 */ /* 0x000fca0000011424 */
[----:B------:R1:W-:Y:S04]  /*2330*/  STL [R1+0x4c], R37 ;  /* 0x00004c2501007387 */ /* 0x0003e80000100800 */
[----:B------:R-:W3:Y:S04]  /*2340*/  LDL R39, [R1+0x54] ;  /* 0x0000540001277983 */ /* 0x000ee80000100800 */
[----:B------:R-:W4:Y:S01]  /*2350*/  LDL R41, [R1+0x58] ;  /* 0x0000580001297983 */ /* 0x000f220000100800 */
[----:B------:R-:W-:Y:S01]  /*2360*/  IMAD.IADD R7, R7, 0x1, R3 ;  /* 0x0000000107077824 */ /* 0x000fe200078e0203 */
[----:B------:R-:W-:Y:S01]  /*2370*/  ISETP.NE.AND.EX P0, PT, RZ, UR5, PT, P0 ;  /* 0x00000005ff007c0c */ /* 0x000fe2000bf05300 */
[----:B------:R-:W-:Y:S01]  /*2380*/  ULDC.64 UR4, c[0x0][0x308] ;  /* 0x0000c20000047ab9 */ /* 0x000fe20000000a00 */
[----:B------:R-:W-:Y:S01]  /*2390*/  SHF.R.S32.HI R3, RZ, 0x1f, R0 ;  /* 0x0000001fff037819 */ /* 0x000fe20000011400 */
[----:B------:R-:W-:Y:S01]  /*23a0*/  IMAD.WIDE.U32 R4, R26, UR4, R6 ;  /* 0x000000041a047c25 */ /* 0x000fe2000f8e0006 */
[----:B------:R-:W-:-:S02]  /*23b0*/  ISETP.NE.AND P6, PT, R40, 0x1, PT ;  /* 0x000000012800780c */ /* 0x000fc40003fc5270 */
[----:B------:R-:W-:Y:S01]  /*23c0*/  SEL R89, R3, RZ, !P0 ;  /* 0x000000ff03597207 */ /* 0x000fe20004000000 */
[----:B------:R-:W-:Y:S01]  /*23d0*/  IMAD R5, R26, UR5, R5 ;  /* 0x000000051a057c24 */ /* 0x000fe2000f8e0205 */
[----:B------:R-:W-:Y:S01]  /*23e0*/  ULDC.64 UR4, c[0x0][0x310] ;  /* 0x0000c40000047ab9 */ /* 0x000fe20000000a00 */
[----:B------:R-:W-:Y:S02]  /*23f0*/  SEL R27, R0, RZ, !P0 ;  /* 0x000000ff001b7207 */ /* 0x000fe40004000000 */
[----:B------:R-:W-:-:S03]  /*2400*/  IMAD R0, R89, UR4, RZ ;  /* 0x0000000459007c24 */ /* 0x000fc6000f8e02ff */
[----:B------:R-:W-:-:S04]  /*2410*/  IMAD.WIDE.U32 R28, R27, UR4, R4 ;  /* 0x000000041b1c7c25 */ /* 0x000fc8000f8e0004 */
[----:B------:R-:W-:Y:S01]  /*2420*/  IMAD R3, R27, UR5, R0 ;  /* 0x000000051b037c24 */ /* 0x000fe2000f8e0200 */
[----:B------:R-:W-:Y:S05]  /*2430*/  @!P6 WARPSYNC.ALL ;  /* 0x000000000000e948 */ /* 0x000fea0003800000 */
[----:B------:R-:W-:Y:S01]  /*2440*/  VIADD R0, R42, 0x10 ;  /* 0x000000102a007836 */ /* 0x000fe20000000000 */
[----:B------:R-:W-:Y:S01]  /*2450*/  ULDC.64 UR4, c[0x0][0x330] ;  /* 0x0000cc0000047ab9 */ /* 0x000fe20000000a00 */
[----:B------:R-:W-:Y:S01]  /*2460*/  IMAD R6, R38, R32, RZ ;  /* 0x0000002026067224 */ /* 0x000fe200078e02ff */
[----:B------:R-:W-:Y:S01]  /*2470*/  ULDC.64 UR6, c[0x0][0x338] ;  /* 0x0000ce0000067ab9 */ /* 0x000fe20000000a00 */
[----:B------:R-:W-:Y:S01]  /*2480*/  IMAD.WIDE.U32 R30, R26, UR4, R42 ;  /* 0x000000041a1e7c25 */ /* 0x000fe2000f8e002a */
[----:B------:R-:W-:-:S02]  /*2490*/  ULDC UR4, c[0x0][0x2f4] ;  /* 0x0000bd0000047ab9 */ /* 0x000fc40000000800 */
[----:B------:R-:W-:Y:S01]  /*24a0*/  ISETP.GE.AND P1, PT, R0, UR4, PT ;  /* 0x0000000400007c0c */ /* 0x000fe2000bf26270 */
[----:B------:R-:W-:Y:S01]  /*24b0*/  IMAD.WIDE.U32 R4, R23, R32, R42 ;  /* 0x0000002017047225 */ /* 0x000fe200078e002a */
[----:B------:R-:W-:-:S03]  /*24c0*/  ISETP.GE.AND P0, PT, R42, UR4, PT ;  /* 0x000000042a007c0c */ /* 0x000fc6000bf06270 */
[----:B------:R-:W-:Y:S01]  /*24d0*/  IMAD R90, R23, R33, R6 ;  /* 0x00000021175a7224 */ /* 0x000fe200078e0206 */
[----:B------:R-:W-:Y:S02]  /*24e0*/  SEL R6, RZ, 0xffffffff, P1 ;  /* 0xffffffffff067807 */ /* 0x000fe40000800000 */
[----:B------:R-:W-:Y:S02]  /*24f0*/  IADD3 R91, P1, R28, R4, RZ ;  /* 0x000000041c5b7210 */ /* 0x000fe40007f3e0ff */
[----:B------:R-:W-:Y:S02]  /*2500*/  SEL R4, RZ, 0x1, P0 ;  /* 0x00000001ff047807 */ /* 0x000fe40000000000 */
[----:B------:R-:W-:Y:S01]  /*2510*/  LOP3.LUT P0, RZ, R21, 0x2, RZ, 0xc0, !PT ;  /* 0x0000000215ff7812 */ /* 0x000fe2000780c0ff */
[----:B------:R-:W-:Y:S02]  /*2520*/  IMAD.SHL.U32 R7, R6, 0x2, RZ ;  /* 0x0000000206077824 */ /* 0x000fe400078e00ff */
[----:B------:R-:W-:-:S03]  /*2530*/  IMAD.IADD R3, R29, 0x1, R3 ;  /* 0x000000011d037824 */ /* 0x000fc600078e0203 */
[----:B------:R-:W-:Y:S01]  /*2540*/  LOP3.LUT R7, R7, 0x2, R4, 0xe2, !PT ;  /* 0x0000000207077812 */ /* 0x000fe200078ee204 */
[C---:B------:R-:W-:Y:S01]  /*2550*/  VIADD R4, R42.reuse, 0x20 ;  /* 0x000000202a047836 */ /* 0x040fe20000000000 */
[----:B------:R-:W-:Y:S01]  /*2560*/  IADD3.X R90, R3, R5, R90, P1, !PT ;  /* 0x00000005035a7210 */ /* 0x000fe20000ffe45a */
[----:B------:R-:W-:Y:S02]  /*2570*/  VIADD R5, R42, 0x30 ;  /* 0x000000302a057836 */ /* 0x000fe40000000000 */
[----:B------:R-:W-:Y:S02]  /*2580*/  IMAD R8, R38, R70, RZ ;  /* 0x0000004626087224 */ /* 0x000fe400078e02ff */
[----:B------:R-:W-:Y:S01]  /*2590*/  @P0 LOP3.LUT R22, R22, 0x2, RZ, 0xfc, !PT ;  /* 0x0000000216160812 */ /* 0x000fe200078efcff */
[----:B------:R-:W-:Y:S01]  /*25a0*/  VIADD R6, R42, 0x40 ;  /* 0x000000402a067836 */ /* 0x000fe20000000000 */
[----:B------:R-:W-:Y:S02]  /*25b0*/  ISETP.GE.AND P0, PT, R4, UR4, PT ;  /* 0x0000000404007c0c */ /* 0x000fe4000bf06270 */
[----:B------:R-:W-:Y:S01]  /*25c0*/  ISETP.GE.AND P1, PT, R5, UR4, PT ;  /* 0x0000000405007c0c */ /* 0x000fe2000bf26270 */
[----:B------:R-:W-:Y:S01]  /*25d0*/  IMAD R15, R23, R71, R8 ;  /* 0x00000047170f7224 */ /* 0x000fe200078e0208 */
[----:B------:R-:W-:-:S02]  /*25e0*/  SEL R8, RZ, 0x4, P0 ;  /* 0x00000004ff087807 */ /* 0x000fc40000000000 */
[----:B------:R-:W-:Y:S02]  /*25f0*/  SEL R9, RZ, 0x8, P1 ;  /* 0x00000008ff097807 */ /* 0x000fe40000800000 */
[----:B------:R-:W-:Y:S01]  /*2600*/  ISETP.GE.AND P0, PT, R6, UR4, PT ;  /* 0x0000000406007c0c */ /* 0x000fe2000bf06270 */
[-C--:B------:R-:W-:Y:S01]  /*2610*/  IMAD.WIDE.U32 R34, R23, R70.reuse, R42 ;  /* 0x0000004617227225 */ /* 0x080fe200078e002a */
[----:B------:R-:W-:Y:S02]  /*2620*/  LOP3.LUT R7, R9, R7, R8, 0xfe, !PT ;  /* 0x0000000709077212 */ /* 0x000fe400078efe08 */
[----:B------:R-:W-:Y:S01]  /*2630*/  SEL R12, RZ, 0x10, P0 ;  /* 0x00000010ff0c7807 */ /* 0x000fe20000000000 */
[----:B------:R-:W-:Y:S01]  /*2640*/  IMAD.WIDE.U32 R68, R23, R70, R36 ;  /* 0x0000004617447225 */ /* 0x000fe200078e0024 */
[-C--:B0-----:R-:W-:Y:S02]  /*2650*/  ISETP.GE.AND P0, PT, R42, R13.reuse, PT ;  /* 0x0000000d2a00720c */ /* 0x081fe40003f06270 */
[-C--:B------:R-:W-:Y:S01]  /*2660*/  ISETP.GE.AND P2, PT, R4, R13.reuse, PT ;  /* 0x0000000d0400720c */ /* 0x080fe20003f46270 */
[----:B------:R-:W-:Y:S01]  /*2670*/  IMAD R31, R26, UR5, R31 ;  /* 0x000000051a1f7c24 */ /* 0x000fe2000f8e021f */
[----:B------:R-:W-:Y:S01]  /*2680*/  LOP3.LUT R12, R7, R12, RZ, 0xfc, !PT ;  /* 0x0000000c070c7212 */ /* 0x000fe200078efcff */
[----:B------:R-:W-:Y:S01]  /*2690*/  IMAD R89, R89, UR6, RZ ;  /* 0x0000000659597c24 */ /* 0x000fe2000f8e02ff */
[----:B------:R-:W-:Y:S01]  /*26a0*/  ISETP.GE.AND P1, PT, R0, R13, PT ;  /* 0x0000000d0000720c */ /* 0x000fe20003f26270 */
[----:B------:R-:W-:Y:S01]  /*26b0*/  IMAD.IADD R35, R35, 0x1, R15 ;  /* 0x0000000123237824 */ /* 0x000fe200078e020f */
[----:B------:R-:W-:Y:S01]  /*26c0*/  SEL R7, R13, RZ, P0 ;  /* 0x000000ff0d077207 */ /* 0x000fe20000000000 */
[----:B------:R-:W-:Y:S01]  /*26d0*/  IMAD.IADD R69, R15, 0x1, R69 ;  /* 0x000000010f457824 */ /* 0x000fe200078e0245 */
[C---:B------:R-:W-:Y:S01]  /*26e0*/  SEL R15, R13.reuse, RZ, P2 ;  /* 0x000000ff0d0f7207 */ /* 0x040fe20001000000 */
[----:B------:R-:W-:Y:S01]  /*26f0*/  IMAD R8, R38, R76, RZ ;  /* 0x0000004c26087224 */ /* 0x000fe200078e02ff */
[----:B------:R-:W-:Y:S01]  /*2700*/  SEL R9, R13, RZ, P1 ;  /* 0x000000ff0d097207 */ /* 0x000fe20000800000 */
[----:B------:R-:W-:-:S02]  /*2710*/  IMAD R89, R27, UR7, R89 ;  /* 0x000000071b597c24 */ /* 0x000fc4000f8e0259 */
[----:B------:R-:W-:-:S04]  /*2720*/  IMAD.WIDE.U32 R30, R27, UR6, R30 ;  /* 0x000000061b1e7c25 */ /* 0x000fc8000f8e001e */
[C---:B------:R-:W-:Y:S02]  /*2730*/  IMAD R27, R23.reuse, R77, R8 ;  /* 0x0000004d171b7224 */ /* 0x040fe400078e0208 */
[----:B------:R-:W-:Y:S02]  /*2740*/  IMAD.IADD R8, R42, 0x1, R7 ;  /* 0x000000012a087824 */ /* 0x000fe400078e0207 */
[----:B------:R-:W-:-:S04]  /*2750*/  IMAD.WIDE.U32 R72, R23, R76, R42 ;  /* 0x0000004c17487225 */ /* 0x000fc800078e002a */
[----:B------:R-:W-:-:S04]  /*2760*/  IMAD.WIDE.U32 R74, R23, R76, R36 ;  /* 0x0000004c174a7225 */ /* 0x000fc800078e0024 */
[----:B------:R-:W-:Y:S02]  /*2770*/  IMAD.IADD R20, R4, 0x1, R15 ;  /* 0x0000000104147824 */ /* 0x000fe400078e020f */
[----:B------:R-:W-:Y:S01]  /*2780*/  IMAD.IADD R14, R0, 0x1, R9 ;  /* 0x00000001000e7824 */ /* 0x000fe200078e0209 */
[----:B------:R-:W-:Y:S01]  /*2790*/  SHF.R.S32.HI R9, RZ, 0x1f, R8 ;  /* 0x0000001fff097819 */ /* 0x000fe20000011408 */
[----:B------:R-:W-:Y:S02]  /*27a0*/  IMAD.IADD R73, R73, 0x1, R27 ;  /* 0x0000000149497824 */ /* 0x000fe400078e021b */
[----:B------:R-:W-:Y:S01]  /*27b0*/  IMAD.IADD R75, R27, 0x1, R75 ;  /* 0x000000011b4b7824 */ /* 0x000fe200078e024b */
[----:B------:R-:W-:Y:S02]  /*27c0*/  SHF.R.S32.HI R27, RZ, 0x1f, R20 ;  /* 0x0000001fff1b7819 */ /* 0x000fe40000011414 */
[----:B------:R-:W-:Y:S02]  /*27d0*/  SHF.R.S32.HI R15, RZ, 0x1f, R14 ;  /* 0x0000001fff0f7819 */ /* 0x000fe4000001140e */
[----:B------:R-:W-:-:S02]  /*27e0*/  LEA.HI R7, R9, R8, RZ, 0x3 ;  /* 0x0000000809077211 */ /* 0x000fc400078f18ff */
[----:B------:R-:W-:Y:S02]  /*27f0*/  LEA.HI R10, R9, R8, RZ, 0x5 ;  /* 0x00000008090a7211 */ /* 0x000fe400078f28ff */
[CC--:B------:R-:W-:Y:S02]  /*2800*/  LEA.HI R9, R27.reuse, R20.reuse, RZ, 0x3 ;  /* 0x000000141b097211 */ /* 0x0c0fe400078f18ff */
[----:B------:R-:W-:Y:S02]  /*2810*/  LOP3.LUT R22, R22, 0xfffffffe, RZ, 0xc0, !PT ;  /* 0xfffffffe16167812 */ /* 0x000fe400078ec0ff */
[----:B------:R-:W-:Y:S02]  /*2820*/  LEA.HI R20, R27, R20, RZ, 0x5 ;  /* 0x000000141b147211 */ /* 0x000fe400078f28ff */
[CC--:B------:R-:W-:Y:S02]  /*2830*/  LEA.HI R8, R15.reuse, R14.reuse, RZ, 0x3 ;  /* 0x0000000e0f087211 */ /* 0x0c0fe400078f18ff */
[----:B------:R-:W-:-:S02]  /*2840*/  LEA.HI R15, R15, R14, RZ, 0x5 ;  /* 0x0000000e0f0f7211 */ /* 0x000fc400078f28ff */
[----:B------:R-:W-:Y:S02]  /*2850*/  @P2 LOP3.LUT R22, R22, 0x1, RZ, 0xfc, !PT ;  /* 0x0000000116162812 */ /* 0x000fe400078efcff */
[----:B------:R-:W-:Y:S02]  /*2860*/  SHF.R.S32.HI R14, RZ, 0x5, R10 ;  /* 0x00000005ff0e7819 */ /* 0x000fe4000001140a */
[----:B------:R-:W-:Y:S01]  /*2870*/  SHF.R.S32.HI R36, RZ, 0x5, R20 ;  /* 0x00000005ff247819 */ /* 0x000fe20000011414 */
[----:B------:R-:W-:Y:S01]  /*2880*/  VIADD R82, R42, 0x50 ;  /* 0x000000502a527836 */ /* 0x000fe20000000000 */
[----:B-1---5:R-:W-:Y:S02]  /*2890*/  SHF.R.S32.HI R37, RZ, 0x1f, R107 ;  /* 0x0000001fff257819 */ /* 0x022fe4000001146b */
[----:B------:R-:W-:Y:S02]  /*28a0*/  IADD3 R78, P2, R23, R78, RZ ;  /* 0x0000004e174e7210 */ /* 0x000fe40007f5e0ff */
[----:B------:R-:W-:-:S03]  /*28b0*/  SHF.R.S32.HI R26, RZ, 0x5, R15 ;  /* 0x00000005ff1a7819 */ /* 0x000fc6000001140f */
[----:B------:R-:W-:Y:S01]  /*28c0*/  IMAD.X R79, R38, 0x1, R11, P2 ;  /* 0x00000001264f7824 */ /* 0x000fe200010e060b */
[----:B------:R-:W-:-:S04]  /*28d0*/  ISETP.GE.AND P2, PT, R82, UR4, PT ;  /* 0x0000000452007c0c */ /* 0x000fc8000bf46270 */
[----:B------:R-:W-:Y:S01]  /*28e0*/  SEL R11, RZ, 0x20, P2 ;  /* 0x00000020ff0b7807 */ /* 0x000fe20001000000 */
        /* <DEDUP_REMOVED lines=10> */
[----:B------:R-:W-:Y:S02]  /*2990*/  VIADD R113, R40, 0x8 ;  /* 0x0000000828717836 */ /* 0x000fe40000000000 */
[----:B------:R-:W-:Y:S01]  /*29a0*/  IMAD.IADD R89, R31, 0x1, R89 ;  /* 0x000000011f597824 */ /* 0x000fe200078e0259 */
[C---:B--2---:R-:W-:Y:S02]  /*29b0*/  LOP3.LUT R27, R44.reuse, 0x18, R9, 0xf8, !PT ;  /* 0x000000182c1b7812 */ /* 0x044fe400078ef809 */
[C---:B------:R-:W-:Y:S02]  /*29c0*/  LOP3.LUT R10, R44.reuse, 0x18, R7, 0xf8, !PT ;  /* 0x000000182c0a7812 */ /* 0x040fe400078ef807 */
[----:B------:R-:W-:Y:S02]  /*29d0*/  LOP3.LUT R20, R44, 0x18, R8, 0xf8, !PT ;  /* 0x000000182c147812 */ /* 0x000fe400078ef808 */
[----:B---3--:R-:W-:-:S02]  /*29e0*/  LOP3.LUT R27, R27, R39, RZ, 0x3c, !PT ;  /* 0x000000271b1b7212 */ /* 0x008fc400078e3cff */
[----:B------:R-:W-:Y:S01]  /*29f0*/  LOP3.LUT R15, R10, R39, RZ, 0x3c, !PT ;  /* 0x000000270a0f7212 */ /* 0x000fe200078e3cff */
[----:B------:R-:W-:Y:S02]  /*2a00*/  IMAD R10, R37, R70, RZ ;  /* 0x00000046250a7224 */ /* 0x000fe400078e02ff */
[--C-:B----4-:R-:W-:Y:S02]  /*2a10*/  IMAD R36, R36, 0x1200, R41.reuse ;  /* 0x0000120024247824 */ /* 0x110fe400078e0229 */
[----:B------:R-:W-:Y:S02]  /*2a20*/  IMAD R14, R14, 0x1200, R41 ;  /* 0x000012000e0e7824 */ /* 0x000fe400078e0229 */
[----:B------:R-:W-:Y:S02]  /*2a30*/  IMAD.IADD R104, R36, 0x1, R27 ;  /* 0x0000000124687824 */ /* 0x000fe400078e021b */
[----:B------:R-:W-:Y:S02]  /*2a40*/  IMAD R27, R107, R71, R10 ;  /* 0x000000476b1b7224 */ /* 0x000fe400078e020a */
[----:B------:R-:W-:-:S02]  /*2a50*/  IMAD R10, R37, R76, RZ ;  /* 0x0000004c250a7224 */ /* 0x000fc400078e02ff */
[----:B------:R-:W-:Y:S01]  /*2a60*/  IMAD.IADD R106, R14, 0x1, R15 ;  /* 0x000000010e6a7824 */ /* 0x000fe200078e020f */
[----:B------:R-:W-:Y:S01]  /*2a70*/  LOP3.LUT R105, R20, R39, RZ, 0x3c, !PT ;  /* 0x0000002714697212 */ /* 0x000fe200078e3cff */
[----:B------:R-:W-:Y:S01]  /*2a80*/  IMAD R15, R33, 0x90, RZ ;  /* 0x00000090210f7824 */ /* 0x000fe200078e02ff */
[----:B------:R-:W-:Y:S01]  /*2a90*/  LOP3.LUT R20, R12, R11, RZ, 0xfc, !PT ;  /* 0x0000000b0c147212 */ /* 0x000fe200078efcff */
[----:B------:R-:W-:Y:S01]  /*2aa0*/  IMAD.WIDE.U32 R32, R32, 0x90, RZ ;  /* 0x0000009020207825 */ /* 0x000fe200078e00ff */
[----:B------:R-:W-:-:S03]  /*2ab0*/  LOP3.LUT R11, R12, 0x1, RZ, 0xc0, !PT ;  /* 0x000000010c0b7812 */ /* 0x000fc600078ec0ff */
[----:B------:R-:W-:Y:S01]  /*2ac0*/  IMAD R37, R107, R77, R10 ;  /* 0x0000004d6b257224 */ /* 0x000fe200078e020a */
[----:B------:R-:W-:Y:S01]  /*2ad0*/  LOP3.LUT R10, R9, 0xfffffff8, RZ, 0xc0, !PT ;  /* 0xfffffff8090a7812 */ /* 0x000fe200078ec0ff */
[----:B------:R-:W-:Y:S02]  /*2ae0*/  IMAD R39, R77, 0x90, RZ ;  /* 0x000000904d277824 */ /* 0x000fe400078e02ff */
[----:B------:R-:W-:Y:S02]  /*2af0*/  IMAD R26, R26, 0x1200, R41 ;  /* 0x000012001a1a7824 */ /* 0x000fe400078e0229 */
[----:B------:R-:W-:Y:S01]  /*2b00*/  IMAD.WIDE.U32 R70, R70, 0x90, RZ ;  /* 0x0000009046467825 */ /* 0x000fe200078e00ff */
[----:B------:R-:W-:-:S03]  /*2b10*/  LOP3.LUT R12, R20, 0x2, RZ, 0xc0, !PT ;  /* 0x00000002140c7812 */ /* 0x000fc600078ec0ff */
[----:B------:R-:W-:Y:S01]  /*2b20*/  IMAD.WIDE.U32 R76, R76, 0x90, RZ ;  /* 0x000000904c4c7825 */ /* 0x000fe200078e00ff */
[C---:B------:R-:W-:Y:S02]  /*2b30*/  LOP3.LUT R13, R20.reuse, 0x4, RZ, 0xc0, !PT ;  /* 0x00000004140d7812 */ /* 0x040fe400078ec0ff */
[C---:B------:R-:W-:Y:S01]  /*2b40*/  LOP3.LUT R14, R20.reuse, 0x8, RZ, 0xc0, !PT ;  /* 0x00000008140e7812 */ /* 0x040fe200078ec0ff */
[----:B------:R-:W-:Y:S01]  /*2b50*/  IMAD.IADD R94, R33, 0x1, R15 ;  /* 0x00000001215e7824 */ /* 0x000fe200078e020f */
[----:B------:R-:W-:Y:S01]  /*2b60*/  LOP3.LUT R15, R20, 0x10, RZ, 0xc0, !PT ;  /* 0x00000010140f7812 */ /* 0x000fe200078ec0ff */
[----:B------:R-:W-:Y:S01]  /*2b70*/  IMAD.IADD R105, R26, 0x1, R105 ;  /* 0x000000011a697824 */ /* 0x000fe200078e0269 */
[----:B------:R-:W-:Y:S01]  /*2b80*/  SHF.R.S32.HI R101, RZ, 0x1f, R10 ;  /* 0x0000001fff657819 */ /* 0x000fe2000001140a */
[----:B------:R-:W-:Y:S01]  /*2b90*/  IMAD.IADD R95, R71, 0x1, R95 ;  /* 0x00000001475f7824 */ /* 0x000fe200078e025f */
[----:B------:R-:W-:Y:S01]  /*2ba0*/  LOP3.LUT R20, R20, 0x20, RZ, 0xc0, !PT ;  /* 0x0000002014147812 */ /* 0x000fe200078ec0ff */
[----:B------:R-:W-:-:S02]  /*2bb0*/  IMAD.IADD R100, R77, 0x1, R39 ;  /* 0x000000014d647824 */ /* 0x000fc400078e0227 */
[----:B------:R-:W-:Y:S02]  /*2bc0*/  IMAD.IADD R88, R35, 0x1, R27 ;  /* 0x0000000123587824 */ /* 0x000fe400078e021b */
[----:B------:R-:W-:Y:S02]  /*2bd0*/  IMAD.IADD R86, R27, 0x1, R69 ;  /* 0x000000011b567824 */ /* 0x000fe400078e0245 */
[----:B------:R-:W-:Y:S02]  /*2be0*/  IMAD.IADD R87, R73, 0x1, R37 ;  /* 0x0000000149577824 */ /* 0x000fe400078e0225 */
[----:B------:R-:W-:Y:S01]  /*2bf0*/  IMAD.IADD R84, R37, 0x1, R75 ;  /* 0x0000000125547824 */ /* 0x000fe200078e024b */
[----:B------:R-:W-:Y:S06]  /*2c00*/  @!P6 BAR.SYNC.DEFER_BLOCKING 0x9, 0x100 ;  /* 0x024400000000eb1d */ /* 0x000fec0000010000 */
.L_x_11749:
[----:B------:R-:W2:Y:S01]  /*2c10*/  LDL R26, [R1+0x88] ;  /* 0x00008800011a7983 */ /* 0x000ea20000100800 */
[----:B0-----:R-:W0:Y:S01]  /*2c20*/  LDC.64 R96, c[0x0][0x2e8] ;  /* 0x0000ba00ff607b82 */ /* 0x001e220000000a00 */
[----:B------:R-:W-:Y:S01]  /*2c30*/  VIADD R43, R24, 0xffffffff ;  /* 0xffffffff182b7836 */ /* 0x000fe20000000000 */
[----:B------:R-:W-:Y:S01]  /*2c40*/  LOP3.LUT P4, RZ, R21, 0x2, RZ, 0xc0, !PT ;  /* 0x0000000215ff7812 */ /* 0x000fe2000788c0ff */
[----:B------:R-:W-:Y:S05]  /*2c50*/  YIELD ;  /* 0x0000000000007946 */ /* 0x000fea0003800000 */
[----:B-1----:R-:W1:Y:S01]  /*2c60*/  LDC R108, c[0x0][0x3f4] ;  /* 0x0000fd00ff6c7b82 */ /* 0x002e620000000800 */
        /* <DEDUP_REMOVED lines=10> */
[----:B------:R-:W-:Y:S02]  /*2d10*/  LEA.HI.X R41, R27, R97, R36, 0x1, P3 ;  /* 0x000000611b297211 */ /* 0x000fe400018f0c24 */
[----:B-1----:R-:W-:Y:S01]  /*2d20*/  ISETP.GE.AND P3, PT, R108, 0x1, PT ;  /* 0x000000016c00780c */ /* 0x002fe20003f66270 */
[----:B--2---:R-:W-:-:S04]  /*2d30*/  IMAD R24, R18, 0x3600, R26 ;  /* 0x0000360012187824 */ /* 0x004fc800078e021a */
[C---:B------:R-:W-:Y:S02]  /*2d40*/  VIADD R26, R24.reuse, 0x10 ;  /* 0x00000010181a7836 */ /* 0x040fe40000000000 */
[C---:B------:R-:W-:Y:S02]  /*2d50*/  @P4 VIADD R26, R24.reuse, 0xfffffff0 ;  /* 0xfffffff0181a4836 */ /* 0x040fe40000000000 */
[----:B------:R-:W-:Y:S02]  /*2d60*/  IMAD R85, R24, 0x2, R25 ;  /* 0x0000000218557824 */ /* 0x000fe400078e0219 */
[----:B------:R-:W-:Y:S02]  /*2d70*/  IMAD.MOV.U32 R24, RZ, RZ, R43 ;  /* 0x000000ffff187224 */ /* 0x000fe400078e002b */
[----:B------:R-:W-:Y:S01]  /*2d80*/  IMAD R27, R26, 0x2, R25 ;  /* 0x000000021a1b7824 */ /* 0x000fe200078e0219 */
[----:B------:R-:W-:Y:S06]  /*2d90*/  @!P3 BRA `(.L_x_11695) ;  /* 0x0000003c007cb947 */ /* 0x000fec0003800000 */
        /* <DEDUP_REMOVED lines=75> */
.L_x_11698:
[----:B------:R-:W-:Y:S05]  /*3250*/  BSYNC B1 ;  /* 0x0000000000017941 */ /* 0x000fea0003800000 */
.L_x_11697:
        /* <DEDUP_REMOVED lines=48> */
[----:B------:R-:W-:Y:S02]  /*3560*/  PRMT R98, R26, 0x7610, R98 ;  /* 0x000076101a627816 */ /* 0x000fe40000000062 */
[----:B--2---:R-:W-:-:S13]  /*3570*/  ISETP.NE.AND P3, PT, R37, 0x3, PT ;  /* 0x000000032500780c */ /* 0x004fda0003f65270 */
[----:B------:R-:W-:Y:S05]  /*3580*/  @!P3 BRA `(.L_x_11699) ;  /* 0x000000000004b947 */ /* 0x000fea0003800000 */
[----:B------:R-:W-:Y:S01]  /*3590*/  BPT.TRAP 0x1 ;  /* 0x000000040000795c */ /* 0x000fe20000300000 */
.L_x_11699:
[----:B------:R-:W2:Y:S01]  /*35a0*/  LDL R36, [R1+0x40] ;  /* 0x0000400001247983 */ /* 0x000ea20000100800 */
[----:B------:R-:W-:Y:S01]  /*35b0*/  IMAD R26, R18, 0x8, R16 ;  /* 0x00000008121a7824 */ /* 0x000fe200078e0210 */
[----:B------:R-:W-:Y:S01]  /*35c0*/  BSSY B1, `(.L_x_11700) ;  /* 0x0000004000017945 */ /* 0x000fe20003800000 */
[----:B--2---:R-:W-:-:S04]  /*35d0*/  SHF.L.U32 R93, R36, 0x1f, RZ ;  /* 0x0000001f245d7819 */ /* 0x004fc800000006ff */
[----:B------:R-:W0:Y:S02]  /*35e0*/  SYNCS.PHASECHK.TRANS64.TRYWAIT P5, [R26+URZ+0x31c90], R93 ;  /* 0x031c905d1a0075a7 */ /* 0x000e2400080a017f */
[----:B0-----:R-:W-:Y:S05]  /*35f0*/  @!P5 BRA `(.L_x_11701) ;  /* 0x000002480018d947 */ /* 0x001fea0003800000 */
.L_x_12015:
[----:B------:R-:W-:Y:S05]  /*3600*/  BSYNC B1 ;  /* 0x0000000000017941 */ /* 0x000fea0003800000 */
.L_x_11700:
        /* <DEDUP_REMOVED lines=9> */
[----:B------:R-:W-:Y:S01]  /*36a0*/  SHF.R.U64 R63, R96, 0x10, R97 ;  /* 0x00000010603f7819 */ /* 0x000fe20000001261 */
[----:B------:R-:W-:Y:S01]  /*36b0*/  IMAD.U32 R96, R37, 0x10000, RZ ;  /* 0x0001000025607824 */ /* 0x000fe200078e00ff */
[--C-:B------:R-:W-:Y:S02]  /*36c0*/  SHF.R.U64 R60, R66, 0x10, R67.reuse ;  /* 0x00000010423c7819 */ /* 0x100fe40000001243 */
[----:B------:R-:W-:Y:S02]  /*36d0*/  SHF.R.U32.HI R66, RZ, 0x10, R67 ;  /* 0x00000010ff427819 */ /* 0x000fe40000011643 */
[----:B------:R-:W-:Y:S02]  /*36e0*/  SHF.R.U32.HI R61, RZ, 0x10, R97 ;  /* 0x00000010ff3d7819 */ /* 0x000fe40000011661 */
[C---:B------:R-:W-:Y:S02]  /*36f0*/  PRMT R63, R62.reuse, 0x5410, R63 ;  /* 0x000054103e3f7816 */ /* 0x040fe4000000003f */
[----:B------:R-:W-:-:S02]  /*3700*/  PRMT R60, R62, 0x5432, R60 ;  /* 0x000054323e3c7816 */ /* 0x000fc4000000003c */
[C---:B------:R-:W-:Y:S02]  /*3710*/  PRMT R66, R98.reuse, 0x5432, R66 ;  /* 0x0000543262427816 */ /* 0x040fe40000000042 */
[----:B------:R-:W-:Y:S02]  /*3720*/  PRMT R61, R98, 0x5410, R61 ;  /* 0x00005410623d7816 */ /* 0x000fe4000000003d */
[----:B------:R-:W-:Y:S02]  /*3730*/  LOP3.LUT R98, R37, 0xffff0000, RZ, 0xc0, !PT ;  /* 0xffff000025627812 */ /* 0x000fe400078ec0ff */
[----:B------:R-:W-:Y:S02]  /*3740*/  LOP3.LUT R67, R63, 0xffff0000, RZ, 0xc0, !PT ;  /* 0xffff00003f437812 */ /* 0x000fe400078ec0ff */
[C---:B------:R-:W-:Y:S01]  /*3750*/  LOP3.LUT R37, R60.reuse, 0xffff0000, RZ, 0xc0, !PT ;  /* 0xffff00003c257812 */ /* 0x040fe200078ec0ff */
[----:B------:R-:W-:Y:S02]  /*3760*/  IMAD.U32 R60, R60, 0x10000, RZ ;  /* 0x000100003c3c7824 */ /* 0x000fe400078e00ff */
[----:B------:R-:W-:-:S02]  /*3770*/  FMUL.FTZ R97, R98, R67 ;  /* 0x0000004362617220 */ /* 0x000fc40000410000 */
[-C--:B------:R-:W-:Y:S02]  /*3780*/  FMUL.FTZ R98, R98, R37.reuse ;  /* 0x0000002562627220 */ /* 0x080fe40000410000 */
        /* <DEDUP_REMOVED lines=14> */
[----:B------:R-:W-:-:S03]  /*3870*/  LOP3.LUT R39, R66, 0xffff0000, RZ, 0xc0, !PT ;  /* 0xffff000042277812 */ /* 0x000fc600078ec0ff */
[C---:B------:R-:W-:Y:S02]  /*3880*/  FMUL.FTZ R97, R38.reuse, R61 ;  /* 0x0000003d26617220 */ /* 0x040fe40000410000 */
[-C--:B------:R-:W-:Y:S02]  /*3890*/  FMUL.FTZ R38, R38, R39.reuse ;  /* 0x0000002726267220 */ /* 0x080fe40000410000 */
[----:B------:R-:W-:Y:S01]  /*38a0*/  FFMA.FTZ R66, R96, R39, -R97 ;  /* 0x0000002760427223 */ /* 0x000fe20000010861 */
[----:B------:R-:W-:Y:S01]  /*38b0*/  LOP3.LUT R39, R36, 0xffff0000, RZ, 0xc0, !PT ;  /* 0xffff000024277812 */ /* 0x000fe200078ec0ff */
[----:B------:R-:W-:Y:S01]  /*38c0*/  FFMA.FTZ R61, R96, R61, R38 ;  /* 0x0000003d603d7223 */ /* 0x000fe20000010026 */
[----:B------:R-:W-:Y:S02]  /*38d0*/  IMAD.U32 R38, R63, 0x10000, RZ ;  /* 0x000100003f267824 */ /* 0x000fe400078e00ff */
[----:B------:R-:W-:Y:S02]  /*38e0*/  IMAD.U32 R63, R36, 0x10000, RZ ;  /* 0x00010000243f7824 */ /* 0x000fe400078e00ff */
[C---:B------:R-:W-:Y:S01]  /*38f0*/  FMUL.FTZ R36, R39.reuse, R38 ;  /* 0x0000002627247220 */ /* 0x040fe20000410000 */
[----:B------:R-:W-:Y:S01]  /*3900*/  FMUL.FTZ R39, R39, R60 ;  /* 0x0000003c27277220 */ /* 0x000fe20000410000 */
[----:B------:R-:W-:-:S02]  /*3910*/  F2FP.BF16.F32.PACK_AB R61, R61, R66 ;  /* 0x000000423d3d723e */ /* 0x000fc400000010ff */
[C---:B------:R-:W-:Y:S01]  /*3920*/  FFMA.FTZ R36, R63.reuse, R60, -R36 ;  /* 0x0000003c3f247223 */ /* 0x040fe20000010824 */
[----:B------:R-:W-:Y:S01]  /*3930*/  FFMA.FTZ R39, R63, R38, R39 ;  /* 0x000000263f277223 */ /* 0x000fe20000010027 */
[----:B------:R-:W-:-:S04]  /*3940*/  F2FP.BF16.F32.PACK_AB R38, R67, R98 ;  /* 0x000000624326723e */ /* 0x000fc800000010ff */
[----:B------:R-:W-:Y:S01]  /*3950*/  F2FP.BF16.F32.PACK_AB R36, R39, R36 ;  /* 0x000000242724723e */ /* 0x000fe200000010ff */
[----:B------:R-:W-:-:S07]  /*3960*/  IMAD.MOV.U32 R39, RZ, RZ, R61 ;  /* 0x000000ffff277224 */ /* 0x000fce00078e003d */
.L_x_11706:
[----:B------:R-:W-:Y:S05]  /*3970*/  BSYNC B2 ;  /* 0x0000000000027941 */ /* 0x000fea0003800000 */
.L_x_11705:
[----:B------:R-:W-:Y:S02]  /*3980*/  ULDC.64 UR4, c[0x0][0x208] ;  /* 0x0000820000047ab9 */ /* 0x000fe40000000a00 */
[----:B------:R1:W-:Y:S03]  /*3990*/  STG.E.128 desc[UR4][R40.64], R36 ;  /* 0x0000002428007986 */ /* 0x0003e6000c101d04 */
.L_x_11704:
[----:B------:R-:W-:Y:S05]  /*39a0*/  BSYNC B1 ;  /* 0x0000000000017941 */ /* 0x000fea0003800000 */
.L_x_11703:
        /* <DEDUP_REMOVED lines=53> */
.L_x_11710:
[----:B------:R-:W-:Y:S05]  /*3d00*/  BSYNC B2 ;  /* 0x0000000000027941 */ /* 0x000fea0003800000 */
.L_x_11709:
[----:B------:R-:W-:Y:S02]  /*3d10*/  ULDC.64 UR4, c[0x0][0x208] ;  /* 0x0000820000047ab9 */ /* 0x000fe40000000a00 */
[----:B------:R2:W-:Y:S03]  /*3d20*/  STG.E.128 desc[UR4][R40.64+0x20], R36 ;  /* 0x0000202428007986 */ /* 0x0005e6000c101d04 */
.L_x_11708:
[----:B------:R-:W-:Y:S05]  /*3d30*/  BSYNC B1 ;  /* 0x0000000000017941 */ /* 0x000fea0003800000 */
.L_x_11707:
        /* <DEDUP_REMOVED lines=28> */
[----:B------:R-:W-:Y:S02]  /*3f00*/  IMAD.U32 R59, R58, 0x10000, RZ ;  /* 0x000100003a3b7824 */ /* 0x000fe400078e00ff */
        /* <DEDUP_REMOVED lines=20> */
[----:B------:R-:W-:Y:S01]  /*4050*/  FFMA.FTZ R57, R57, R58, R37 ;  /* 0x0000003a39397223 */ /* 0x000fe20000010025 */
[----:B------:R-:W-:-:S04]  /*4060*/  F2FP.BF16.F32.PACK_AB R37, R55, R56 ;  /* 0x000000383725723e */ /* 0x000fc800000010ff */
[----:B------:R-:W-:-:S07]  /*4070*/  F2FP.BF16.F32.PACK_AB R36, R57, R36 ;  /* 0x000000243924723e */ /* 0x000fce00000010ff */
.L_x_11714:
[----:B------:R-:W-:Y:S05]  /*4080*/  BSYNC B2 ;  /* 0x0000000000027941 */ /* 0x000fea0003800000 */
.L_x_11713:
[----:B------:R-:W-:Y:S02]  /*4090*/  ULDC.64 UR4, c[0x0][0x208] ;  /* 0x0000820000047ab9 */ /* 0x000fe40000000a00 */
[----:B------:R3:W-:Y:S03]  /*40a0*/  STG.E.128 desc[UR4][R40.64+0x40], R36 ;  /* 0x0000402428007986 */ /* 0x0007e6000c101d04 */
.L_x_11712:
[----:B------:R-:W-:Y:S05]  /*40b0*/  BSYNC B1 ;  /* 0x0000000000017941 */ /* 0x000fea0003800000 */
.L_x_11711:
        /* <DEDUP_REMOVED lines=14> */
[----:B------:R-:W-:Y:S02]  /*41a0*/  LOP3.LUT R53, R37, 0xffff0000, RZ, 0xc0, !PT ;  /* 0xffff000025357812 */ /* 0x000fe400078ec0ff */
[C---:B------:R-:W-:Y:S01]  /*41b0*/  LOP3.LUT R50, R122.reuse, 0xffff0000, RZ, 0xc0, !PT ;  /* 0xffff00007a327812 */ /* 0x040fe200078ec0ff */
[----:B------:R-:W-:Y:S01]  /*41c0*/  IMAD.U32 R122, R122, 0x10000, RZ ;  /* 0x000100007a7a7824 */ /* 0x000fe200078e00ff */
[C---:B------:R-:W-:Y:S01]  /*41d0*/  LOP3.LUT R51, R121.reuse, 0xffff0000, RZ, 0xc0, !PT ;  /* 0xffff000079337812 */ /* 0x040fe200078ec0ff */
[----:B------:R-:W-:Y:S01]  /*41e0*/  IMAD.U32 R121, R121, 0x10000, RZ ;  /* 0x0001000079797824 */ /* 0x000fe200078e00ff */
[----:B------:R-:W-:Y:S01]  /*41f0*/  PRMT R123, R123, 0x5410, R52 ;  /* 0x000054107b7b7816 */ /* 0x000fe20000000034 */
[----:B------:R-:W-:Y:S02]  /*4200*/  IMAD.U32 R52, R37, 0x10000, RZ ;  /* 0x0001000025347824 */ /* 0x000fe400078e00ff */
[C---:B------:R-:W-:Y:S01]  /*4210*/  FMUL.FTZ R37, R53.reuse, R50 ;  /* 0x0000003235257220 */ /* 0x040fe20000410000 */
[----:B------:R-:W-:Y:S01]  /*4220*/  FMUL.FTZ R53, R53, R51 ;  /* 0x0000003335357220 */ /* 0x000fe20000410000 */
[----:B------:R-:W-:-:S02]  /*4230*/  PRMT R120, R120, 0x5410, R55 ;  /* 0x0000541078787816 */ /* 0x000fc40000000037 */
[C---:B------:R-:W-:Y:S01]  /*4240*/  FFMA.FTZ R37, R52.reuse, R51, -R37 ;  /* 0x0000003334257223 */ /* 0x040fe20000010825 */
[----:B------:R-:W-:Y:S01]  /*4250*/  FFMA.FTZ R50, R52, R50, R53 ;  /* 0x0000003234327223 */ /* 0x000fe20000010035 */
[----:B------:R-:W-:Y:S01]  /*4260*/  LOP3.LUT R51, R38, 0xffff0000, RZ, 0xc0, !PT ;  /* 0xffff000026337812 */ /* 0x000fe200078ec0ff */
[C---:B------:R-:W-:Y:S01]  /*4270*/  IMAD.U32 R53, R123.reuse, 0x10000, RZ ;  /* 0x000100007b357824 */ /* 0x040fe200078e00ff */
[----:B------:R-:W-:Y:S01]  /*4280*/  LOP3.LUT R123, R123, 0xffff0000, RZ, 0xc0, !PT ;  /* 0xffff00007b7b7812 */ /* 0x000fe200078ec0ff */
[C---:B------:R-:W-:Y:S01]  /*4290*/  IMAD.U32 R52, R120.reuse, 0x10000, RZ ;  /* 0x0001000078347824 */ /* 0x040fe200078e00ff */
[----:B------:R-:W-:Y:S01]  /*42a0*/  LOP3.LUT R120, R120, 0xffff0000, RZ, 0xc0, !PT ;  /* 0xffff000078787812 */ /* 0x000fe200078ec0ff */
[----:B------:R-:W-:Y:S02]  /*42b0*/  IMAD.U32 R38, R38, 0x10000, RZ ;  /* 0x0001000026267824 */ /* 0x000fe400078e00ff */
[C---:B------:R-:W-:Y:S01]  /*42c0*/  FMUL.FTZ R55, R51.reuse, R53 ;  /* 0x0000003533377220 */ /* 0x040fe20000410000 */
[----:B------:R-:W-:Y:S01]  /*42d0*/  FMUL.FTZ R54, R51, R52 ;  /* 0x0000003433367220 */ /* 0x000fe20000410000 */
[----:B------:R-:W-:-:S02]  /*42e0*/  F2FP.BF16.F32.PACK_AB R37, R50, R37 ;  /* 0x000000253225723e */ /* 0x000fc400000010ff */
[C---:B------:R-:W-:Y:S01]  /*42f0*/  FFMA.FTZ R51, R38.reuse, R52, -R55 ;  /* 0x0000003426337223 */ /* 0x040fe20000010837 */
[C---:B------:R-:W-:Y:S01]  /*4300*/  LOP3.LUT R52, R39.reuse, 0xffff0000, RZ, 0xc0, !PT ;  /* 0xffff000027347812 */ /* 0x040fe200078ec0ff */
[----:B------:R-:W-:Y:S01]  /*4310*/  FFMA.FTZ R38, R38, R53, R54 ;  /* 0x0000003526267223 */ /* 0x000fe20000010036 */
[C---:B------:R-:W-:Y:S01]  /*4320*/  IMAD.U32 R53, R36.reuse, 0x10000, RZ ;  /* 0x0001000024357824 */ /* 0x040fe200078e00ff */
[----:B------:R-:W-:Y:S01]  /*4330*/  LOP3.LUT R36, R36, 0xffff0000, RZ, 0xc0, !PT ;  /* 0xffff000024247812 */ /* 0x000fe200078ec0ff */
[----:B------:R-:W-:Y:S02]  /*4340*/  IMAD.U32 R39, R39, 0x10000, RZ ;  /* 0x0001000027277824 */ /* 0x000fe400078e00ff */
[C---:B------:R-:W-:Y:S01]  /*4350*/  FMUL.FTZ R54, R52.reuse, R123 ;  /* 0x0000007b34367220 */ /* 0x040fe20000410000 */
[-C--:B------:R-:W-:Y:S01]  /*4360*/  FMUL.FTZ R56, R52, R120.reuse ;  /* 0x0000007834387220 */ /* 0x080fe20000410000 */
[----:B------:R-:W-:Y:S01]  /*4370*/  F2FP.BF16.F32.PACK_AB R38, R38, R51 ;  /* 0x000000332626723e */ /* 0x000fe200000010ff */
[C---:B------:R-:W-:Y:S01]  /*4380*/  FMUL.FTZ R55, R36.reuse, R121 ;  /* 0x0000007924377220 */ /* 0x040fe20000410000 */
[C---:B------:R-:W-:Y:S01]  /*4390*/  FFMA.FTZ R52, R39.reuse, R120, -R54 ;  /* 0x0000007827347223 */ /* 0x040fe20000010836 */
[-C--:B------:R-:W-:Y:S01]  /*43a0*/  FMUL.FTZ R54, R36, R122.reuse ;  /* 0x0000007a24367220 */ /* 0x080fe20000410000 */
[----:B------:R-:W-:Y:S01]  /*43b0*/  FFMA.FTZ R39, R39, R123, R56 ;  /* 0x0000007b27277223 */ /* 0x000fe20000010038 */
[----:B------:R-:W-:-:S02]  /*43c0*/  FFMA.FTZ R55, R53, R122, R55 ;  /* 0x0000007a35377223 */ /* 0x000fc40000010037 */
[----:B------:R-:W-:Y:S02]  /*43d0*/  FFMA.FTZ R54, R53, R121, -R54 ;  /* 0x0000007935367223 */ /* 0x000fe40000010836 */
[----:B------:R-:W-:-:S03]  /*43e0*/  F2FP.BF16.F32.PACK_AB R39, R39, R52 ;  /* 0x000000342727723e */ /* 0x000fc600000010ff */
[----:B------:R-:W-:-:S07]  /*43f0*/  F2FP.BF16.F32.PACK_AB R36, R55, R54 ;  /* 0x000000363724723e */ /* 0x000fce00000010ff */
.L_x_11718:
[----:B------:R-:W-:Y:S05]  /*4400*/  BSYNC B2 ;  /* 0x0000000000027941 */ /* 0x000fea0003800000 */
.L_x_11717:
[----:B------:R-:W-:Y:S02]  /*4410*/  ULDC.64 UR4, c[0x0][0x208] ;  /* 0x0000820000047ab9 */ /* 0x000fe40000000a00 */
[----:B------:R4:W-:Y:S03]  /*4420*/  STG.E.128 desc[UR4][R40.64+0x60], R36 ;  /* 0x0000602428007986 */ /* 0x0009e6000c101d04 */
.L_x_11716:
[----:B------:R-:W-:Y:S05]  /*4430*/  BSYNC B1 ;  /* 0x0000000000017941 */ /* 0x000fea0003800000 */
.L_x_11715:
        /* <DEDUP_REMOVED lines=9> */
[----:B------:R-:W-:Y:S01]  /*44d0*/  SHF.R.U64 R50, R46, 0x10, R47 ;  /* 0x000000102e327819 */ /* 0x000fe2000000122f */
[----:B------:R-:W-:Y:S01]  /*44e0*/  IMAD.U32 R46, R38, 0x10000, RZ ;  /* 0x00010000262e7824 */ /* 0x000fe200078e00ff */
        /* <DEDUP_REMOVED lines=42> */
.L_x_11722:
[----:B------:R-:W-:Y:S05]  /*4790*/  BSYNC B2 ;  /* 0x0000000000027941 */ /* 0x000fea0003800000 */
.L_x_11721:
[----:B------:R-:W-:Y:S02]  /*47a0*/  ULDC.64 UR4, c[0x0][0x208] ;  /* 0x0000820000047ab9 */ /* 0x000fe40000000a00 */
[----:B------:R1:W-:Y:S03]  /*47b0*/  STG.E.128 desc[UR4][R40.64+0x80], R36 ;  /* 0x0000802428007986 */ /* 0x0003e6000c101d04 */
.L_x_11720:
[----:B------:R-:W-:Y:S05]  /*47c0*/  BSYNC B1 ;  /* 0x0000000000017941 */ /* 0x000fea0003800000 */
.L_x_11719:
        /* <DEDUP_REMOVED lines=52> */
.L_x_11724:
[----:B------:R-:W-:Y:S05]  /*4b10*/  BSYNC B1 ;  /* 0x0000000000017941 */ /* 0x000fea0003800000 */
.L_x_11723:
[----:B------:R-:W-:Y:S02]  /*4b20*/  ULDC.64 UR4, c[0x0][0x208] ;  /* 0x0000820000047ab9 */ /* 0x000fe40000000a00 */
[----:B------:R1:W-:Y:S01]  /*4b30*/  STG.E.128 desc[UR4][R40.64+0xa0], R36 ;  /* 0x0000a02428007986 */ /* 0x0003e2000c101d04 */
[----:B------:R-:W-:Y:S05]  /*4b40*/  BRA `(.L_x_11702) ;  /* 0x0000002000987947 */ /* 0x000fea0003800000 */
.L_x_11696:
        /* <DEDUP_REMOVED lines=15> */
[----:B------:R-:W2:Y:S01]  /*4c40*/  LDL.64 R66, [R1+0x30] ;  /* 0x0000300001427983 */ /* 0x000ea20000100a00 */
[----:B------:R-:W-:Y:S01]  /*4c50*/  IADD3 R62, P3, R72, R62, RZ ;  /* 0x0000003e483e7210 */ /* 0x000fe20007f7e0ff */
[----:B------:R-:W-:Y:S01]  /*4c60*/  ULDC.64 UR4, c[0x0][0x3e8] ;  /* 0x0000fa0000047ab9 */ /* 0x000fe20000000a00 */
[----:B------:R-:W-:Y:S02]  /*4c70*/  CS2R R46, SRZ ;  /* 0x00000000002e7805 */ /* 0x000fe4000001ff00 */
[----:B------:R-:W-:Y:S02]  /*4c80*/  CS2R R44, SRZ ;  /* 0x00000000002c7805 */ /* 0x000fe4000001ff00 */
[----:B------:R-:W-:Y:S01]  /*4c90*/  CS2R R58, SRZ ;  /* 0x00000000003a7805 */ /* 0x000fe2000001ff00 */
[----:B------:R-:W-:Y:S01]  /*4ca0*/  IMAD.X R37, R26, 0x1, R87, P3 ;  /* 0x000000011a257824 */ /* 0x000fe200018e0657 */
[----:B------:R-:W-:Y:S02]  /*4cb0*/  IADD3 R61, P3, R34, R60, RZ ;  /* 0x0000003c223d7210 */ /* 0x000fe40007f7e0ff */
[----:B------:R-:W-:Y:S01]  /*4cc0*/  CS2R R56, SRZ ;  /* 0x0000000000387805 */ /* 0x000fe2000001ff00 */
[----:B------:R-:W-:-:S02]  /*4cd0*/  ULDC.64 UR6, c[0x0][0x208] ;  /* 0x0000820000067ab9 */ /* 0x000fc40000000a00 */
        /* <DEDUP_REMOVED lines=13> */
[----:B--2---:R-:W-:-:S13]  /*4db0*/  ISETP.GE.AND P3, PT, R66, R108, PT ;  /* 0x0000006c4200720c */ /* 0x004fda0003f66270 */
[----:B------:R-:W5:Y:S04]  /*4dc0*/  @!P3 LDG.E.128 R44, desc[UR6][R48.64] ;  /* 0x00000006302cb981 */ /* 0x000f68000c1e1d00 */
[----:B------:R-:W5:Y:S01]  /*4dd0*/  @!P3 LDG.E.128 R56, desc[UR6][R60.64] ;  /* 0x000000063c38b981 */ /* 0x000f62000c1e1d00 */
[----:B------:R-:W-:-:S13]  /*4de0*/  ISETP.GE.AND P3, PT, R0, R108, PT ;  /* 0x0000006c0000720c */ /* 0x000fda0003f66270 */
[----:B------:R-:W5:Y:S04]  /*4df0*/  @!P3 LDG.E.128 R40, desc[UR6][R48.64+0x20] ;  /* 0x000020063028b981 */ /* 0x000f68000c1e1d00 */
[----:B------:R-:W5:Y:S01]  /*4e00*/  @!P3 LDG.E.128 R52, desc[UR6][R60.64+0x20] ;  /* 0x000020063c34b981 */ /* 0x000f62000c1e1d00 */
[----:B------:R-:W-:-:S13]  /*4e10*/  ISETP.GE.AND P3, PT, R4, R108, PT ;  /* 0x0000006c0400720c */ /* 0x000fda0003f66270 */
[----:B------:R0:W5:Y:S02]  /*4e20*/  @!P3 LDG.E.128 R36, desc[UR6][R48.64+0x40] ;  /* 0x000040063024b981 */ /* 0x000164000c1e1d00 */
[----:B0-----:R-:W-:-:S06]  /*4e30*/  CS2R R48, SRZ ;  /* 0x0000000000307805 */ /* 0x001fcc000001ff00 */
[----:B------:R0:W5:Y:S02]  /*4e40*/  @!P3 LDG.E.128 R48, desc[UR6][R60.64+0x40] ;  /* 0x000040063c30b981 */ /* 0x000164000c1e1d00 */
.L_x_11726:
[----:B------:R-:W-:Y:S05]  /*4e50*/  BSYNC B1 ;  /* 0x0000000000017941 */ /* 0x000fea0003800000 */
.L_x_11725:
        /* <DEDUP_REMOVED lines=43> */
.L_x_11727:
[----:B------:R-:W2:Y:S01]  /*5110*/  LDL R60, [R1+0x40] ;  /* 0x00004000013c7983 */ /* 0x000ea20000100800 */
[----:B------:R-:W-:Y:S01]  /*5120*/  IMAD R26, R18, 0x8, R16 ;  /* 0x00000008121a7824 */ /* 0x000fe200078e0210 */
[----:B------:R-:W-:Y:S01]  /*5130*/  BSSY B1, `(.L_x_11728) ;  /* 0x0000004000017945 */ /* 0x000fe20003800000 */
[----:B--2---:R-:W-:-:S04]  /*5140*/  SHF.L.U32 R93, R60, 0x1f, RZ ;  /* 0x0000001f3c5d7819 */ /* 0x004fc800000006ff */
[----:B------:R-:W0:Y:S02]  /*5150*/  SYNCS.PHASECHK.TRANS64.TRYWAIT P5, [R26+URZ+0x31c90], R93 ;  /* 0x031c905d1a0075a7 */ /* 0x000e2400080a017f */
[----:B0-----:R-:W-:Y:S05]  /*5160*/  @!P5 BRA `(.L_x_11729) ;  /* 0x0000022c0050d947 */ /* 0x001fea0003800000 */
.L_x_12016:
[----:B------:R-:W-:Y:S05]  /*5170*/  BSYNC B1 ;  /* 0x0000000000017941 */ /* 0x000fea0003800000 */
.L_x_11728:
        /* <DEDUP_REMOVED lines=16> */
[----:B------:R-:W4:Y:S04]  /*5280*/  LDL R63, [R1+0x58] ;  /* 0x00005800013f7983 */ /* 0x000f280000100800 */
[----:B------:R-:W5:Y:S01]  /*5290*/  LDL.64 R130, [R1+0x30] ;  /* 0x0000300001827983 */ /* 0x000f620000100a00 */
        /* <DEDUP_REMOVED lines=8> */
[----:B------:R-:W-:Y:S01]  /*5320*/  SHF.R.S32.HI R61, RZ, 0x2, R61 ;  /* 0x00000002ff3d7819 */ /* 0x000fe2000001143d */
        /* <DEDUP_REMOVED lines=11> */
[----:B-----5:R-:W-:-:S13]  /*53e0*/  ISETP.GE.AND P4, PT, R130, R108, PT ;  /* 0x0000006c8200720c */ /* 0x020fda0003f86270 */
        /* <DEDUP_REMOVED lines=93> */
.L_x_11733:
[----:B------:R-:W-:Y:S05]  /*59c0*/  BSYNC B2 ;  /* 0x0000000000027941 */ /* 0x000fea0003800000 */
.L_x_11732:
        /* <DEDUP_REMOVED lines=13> */
.L_x_11731:
[----:B------:R-:W-:Y:S05]  /*5aa0*/  BSYNC B1 ;  /* 0x0000000000017941 */ /* 0x000fea0003800000 */
.L_x_11730:
        /* <DEDUP_REMOVED lines=120> */
.L_x_11737:
[----:B------:R-:W-:Y:S05]  /*6230*/  BSYNC B2 ;  /* 0x0000000000027941 */ /* 0x000fea0003800000 */
.L_x_11736:
        /* <DEDUP_REMOVED lines=13> */
.L_x_11735:
[----:B------:R-:W-:Y:S05]  /*6310*/  BSYNC B1 ;  /* 0x0000000000017941 */ /* 0x000fea0003800000 */
.L_x_11734:
        /* <DEDUP_REMOVED lines=46> */
[-C--:B------:R-:W-:Y:S01]  /*6600*/  FMUL.FTZ R60, R60, R56.reuse ;  /* 0x000000383c3c7220 */ /* 0x080fe20000410000 */
[----:B------:R-:W-:Y:S01]  /*6610*/  SHF.R.U32.HI R37, RZ, 0x10, R39 ;  /* 0x00000010ff257819 */ /* 0x000fe20000011627 */
[C---:B------:R-:W-:Y:S01]  /*6620*/  FFMA.FTZ R56, R55.reuse, R56, -R61 ;  /* 0x0000003837387223 */ /* 0x040fe2000001083d */
[----:B------:R-:W-:Y:S01]  /*6630*/  SHF.R.U64 R48, R48, 0x10, R49 ;  /* 0x0000001030307819 */ /* 0x000fe20000001231 */
[----:B------:R-:W-:Y:S01]  /*6640*/  FFMA.FTZ R55, R55, R58, R60 ;  /* 0x0000003a37377223 */ /* 0x000fe2000001003c */
[----:B------:R-:W-:-:S02]  /*6650*/  LOP3.LUT R58, R45, 0xffff0000, RZ, 0xc0, !PT ;  /* 0xffff00002d3a7812 */ /* 0x000fc400078ec0ff */
[----:B------:R-:W-:Y:S02]  /*6660*/  PRMT R37, R122, 0x5432, R37 ;  /* 0x000054327a257816 */ /* 0x000fe40000000025 */
[----:B------:R-:W-:Y:S01]  /*6670*/  LOP3.LUT R49, R47, 0xffff0000, RZ, 0xc0, !PT ;  /* 0xffff00002f317812 */ /* 0x000fe200078ec0ff */
[C---:B------:R-:W-:Y:S01]  /*6680*/  FMUL.FTZ R45, R58.reuse, R57 ;  /* 0x000000393a2d7220 */ /* 0x040fe20000410000 */
[-C--:B------:R-:W-:Y:S01]  /*6690*/  FMUL.FTZ R58, R58, R59.reuse ;  /* 0x0000003b3a3a7220 */ /* 0x080fe20000410000 */
[C---:B------:R-:W-:Y:S01]  /*66a0*/  IMAD.U32 R60, R37.reuse, 0x10000, RZ ;  /* 0x00010000253c7824 */ /* 0x040fe200078e00ff */
[----:B------:R-:W-:Y:S01]  /*66b0*/  LOP3.LUT R37, R37, 0xffff0000, RZ, 0xc0, !PT ;  /* 0xffff000025257812 */ /* 0x000fe200078ec0ff */
[C---:B------:R-:W-:Y:S01]  /*66c0*/  FFMA.FTZ R45, R41.reuse, R59, -R45 ;  /* 0x0000003b292d7223 */ /* 0x040fe2000001082d */
[----:B------:R-:W-:Y:S01]  /*66d0*/  FFMA.FTZ R41, R41, R57, R58 ;  /* 0x0000003929297223 */ /* 0x000fe2000001003a */
[----:B------:R-:W-:Y:S01]  /*66e0*/  SHF.R.U32.HI R57, RZ, 0x10, R51 ;  /* 0x00000010ff397819 */ /* 0x000fe20000011633 */
[C---:B------:R-:W-:Y:S01]  /*66f0*/  IMAD.U32 R58, R43.reuse, 0x10000, RZ ;  /* 0x000100002b3a7824 */ /* 0x040fe200078e00ff */
[----:B------:R-:W-:-:S02]  /*6700*/  LOP3.LUT R43, R43, 0xffff0000, RZ, 0xc0, !PT ;  /* 0xffff00002b2b7812 */ /* 0x000fc400078ec0ff */
[----:B------:R-:W-:Y:S02]  /*6710*/  PRMT R57, R124, 0x5432, R57 ;  /* 0x000054327c397816 */ /* 0x000fe40000000039 */
[----:B------:R-:W-:Y:S02]  /*6720*/  PRMT R48, R125, 0x5410, R48 ;  /* 0x000054107d307816 */ /* 0x000fe40000000030 */
[----:B------:R-:W-:Y:S01]  /*6730*/  PRMT R36, R123, 0x5410, R36 ;  /* 0x000054107b247816 */ /* 0x000fe20000000024 */
[C---:B------:R-:W-:Y:S01]  /*6740*/  IMAD.U32 R59, R57.reuse, 0x10000, RZ ;  /* 0x00010000393b7824 */ /* 0x040fe200078e00ff */
[----:B------:R-:W-:Y:S02]  /*6750*/  LOP3.LUT R57, R57, 0xffff0000, RZ, 0xc0, !PT ;  /* 0xffff000039397812 */ /* 0x000fe400078ec0ff */
[----:B------:R-:W-:Y:S01]  /*6760*/  SHF.R.U64 R51, R50, 0x10, R51 ;  /* 0x0000001032337819 */ /* 0x000fe20000001233 */
        /* <DEDUP_REMOVED lines=8> */
[----:B------:R-:W-:Y:S01]  /*67f0*/  IMAD.U32 R59, R44, 0x10000, RZ ;  /* 0x000100002c3b7824 */ /* 0x000fe200078e00ff */
[----:B------:R-:W-:Y:S01]  /*6800*/  SHF.R.U64 R39, R38, 0x10, R39 ;  /* 0x0000001026277819 */ /* 0x000fe20000001227 */
[C---:B------:R-:W-:Y:S01]  /*6810*/  IMAD.U32 R43, R48.reuse, 0x10000, RZ ;  /* 0x00010000302b7824 */ /* 0x040fe200078e00ff */
[----:B------:R-:W-:Y:S01]  /*6820*/  LOP3.LUT R48, R48, 0xffff0000, RZ, 0xc0, !PT ;  /* 0xffff000030307812 */ /* 0x000fe200078ec0ff */
[C---:B------:R-:W-:Y:S01]  /*6830*/  IMAD.U32 R57, R36.reuse, 0x10000, RZ ;  /* 0x0001000024397824 */ /* 0x040fe200078e00ff */
[----:B------:R-:W-:Y:S01]  /*6840*/  LOP3.LUT R36, R36, 0xffff0000, RZ, 0xc0, !PT ;  /* 0xffff000024247812 */ /* 0x000fe200078ec0ff */
[----:B------:R-:W-:Y:S01]  /*6850*/  FMUL.FTZ R58, R59, R43 ;  /* 0x0000002b3b3a7220 */ /* 0x000fe20000410000 */
[----:B------:R-:W-:-:S02]  /*6860*/  IMAD.U32 R37, R40, 0x10000, RZ ;  /* 0x0001000028257824 */ /* 0x000fc400078e00ff */
[-C--:B------:R-:W-:Y:S01]  /*6870*/  FMUL.FTZ R59, R59, R57.reuse ;  /* 0x000000393b3b7220 */ /* 0x080fe20000410000 */
[----:B------:R-:W-:Y:S01]  /*6880*/  PRMT R124, R124, 0x5410, R51 ;  /* 0x000054107c7c7816 */ /* 0x000fe20000000033 */
[C---:B------:R-:W-:Y:S02]  /*6890*/  FFMA.FTZ R58, R37.reuse, R57, -R58 ;  /* 0x00000039253a7223 */ /* 0x040fe4000001083a */
[----:B------:R-:W-:Y:S01]  /*68a0*/  FFMA.FTZ R59, R37, R43, R59 ;  /* 0x0000002b253b7223 */ /* 0x000fe2000001003b */
[----:B------:R-:W-:Y:S02]  /*68b0*/  LOP3.LUT R37, R44, 0xffff0000, RZ, 0xc0, !PT ;  /* 0xffff00002c257812 */ /* 0x000fe400078ec0ff */
[----:B------:R-:W-:Y:S02]  /*68c0*/  LOP3.LUT R43, R40, 0xffff0000, RZ, 0xc0, !PT ;  /* 0xffff0000282b7812 */ /* 0x000fe400078ec0ff */
[----:B------:R-:W-:Y:S01]  /*68d0*/  PRMT R122, R122, 0x5410, R39 ;  /* 0x000054107a7a7816 */ /* 0x000fe20000000027 */
[C---:B------:R-:W-:Y:S01]  /*68e0*/  FMUL.FTZ R38, R37.reuse, R48 ;  /* 0x0000003025267220 */ /* 0x040fe20000410000 */
[-C--:B------:R-:W-:Y:S01]  /*68f0*/  FMUL.FTZ R57, R37, R36.reuse ;  /* 0x0000002425397220 */ /* 0x080fe20000410000 */
[----:B------:R-:W-:Y:S01]  /*6900*/  IMAD.U32 R39, R42, 0x10000, RZ ;  /* 0x000100002a277824 */ /* 0x000fe200078e00ff */
[----:B------:R-:W-:Y:S01]  /*6910*/  LOP3.LUT R51, R124, 0xffff0000, RZ, 0xc0, !PT ;  /* 0xffff00007c337812 */ /* 0x000fe200078ec0ff */
[C---:B------:R-:W-:Y:S01]  /*6920*/  FFMA.FTZ R37, R43.reuse, R36, -R38 ;  /* 0x000000242b257223 */ /* 0x040fe20000010826 */
[----:B------:R-:W-:Y:S01]  /*6930*/  FFMA.FTZ R36, R43, R48, R57 ;  /* 0x000000302b247223 */ /* 0x000fe20000010039 */
[C---:B------:R-:W-:Y:S01]  /*6940*/  IMAD.U32 R38, R46.reuse, 0x10000, RZ ;  /* 0x000100002e267824 */ /* 0x040fe200078e00ff */
[----:B------:R-:W-:Y:S01]  /*6950*/  LOP3.LUT R46, R46, 0xffff0000, RZ, 0xc0, !PT ;  /* 0xffff00002e2e7812 */ /* 0x000fe200078ec0ff */
[----:B------:R-:W-:Y:S01]  /*6960*/  IMAD.U32 R43, R124, 0x10000, RZ ;  /* 0x000100007c2b7824 */ /* 0x000fe200078e00ff */
[----:B------:R-:W-:Y:S01]  /*6970*/  LOP3.LUT R42, R42, 0xffff0000, RZ, 0xc0, !PT ;  /* 0xffff00002a2a7812 */ /* 0x000fe200078ec0ff */
[----:B------:R-:W-:Y:S01]  /*6980*/  IMAD.U32 R40, R122, 0x10000, RZ ;  /* 0x000100007a287824 */ /* 0x000fe200078e00ff */
[----:B------:R-:W-:Y:S01]  /*6990*/  F2FP.BF16.F32.PACK_AB R45, R45, R56 ;  /* 0x000000382d2d723e */ /* 0x000fe200000010ff */
[----:B------:R-:W-:Y:S01]  /*69a0*/  FMUL.FTZ R44, R38, R43 ;  /* 0x0000002b262c7220 */ /* 0x000fe20000410000 */
[----:B------:R-:W-:Y:S01]  /*69b0*/  FMUL.FTZ R57, R46, R51 ;  /* 0x000000332e397220 */ /* 0x000fe20000410000 */
[-C--:B------:R-:W-:Y:S01]  /*69c0*/  FMUL.FTZ R48, R38, R40.reuse ;  /* 0x0000002826307220 */ /* 0x080fe20000410000 */
[----:B------:R-:W-:Y:S01]  /*69d0*/  F2FP.BF16.F32.PACK_AB R55, R41, R55 ;  /* 0x000000372937723e */ /* 0x000fe200000010ff */
[----:B------:R-:W-:Y:S01]  /*69e0*/  FFMA.FTZ R38, R39, R40, -R44 ;  /* 0x0000002827267223 */ /* 0x000fe2000001082c */
[----:B------:R-:W-:-:S02]  /*69f0*/  IMAD.MOV.U32 R41, RZ, RZ, R45 ;  /* 0x000000ffff297224 */ /* 0x000fc400078e002d */
[----:B------:R-:W-:Y:S01]  /*6a00*/  FFMA.FTZ R39, R39, R43, R48 ;  /* 0x0000002b27277223 */ /* 0x000fe20000010030 */
[----:B------:R-:W-:Y:S01]  /*6a10*/  LOP3.LUT R43, R122, 0xffff0000, RZ, 0xc0, !PT ;  /* 0xffff00007a2b7812 */ /* 0x000fe200078ec0ff */
[----:B------:R-:W-:Y:S01]  /*6a20*/  IMAD.MOV.U32 R45, RZ, RZ, R55 ;  /* 0x000000ffff2d7224 */ /* 0x000fe200078e0037 */
[----:B------:R-:W-:Y:S02]  /*6a30*/  F2FP.BF16.F32.PACK_AB R40, R37, R58 ;  /* 0x0000003a2528723e */ /* 0x000fe400000010ff */
[----:B------:R-:W-:Y:S01]  /*6a40*/  F2FP.BF16.F32.PACK_AB R44, R36, R59 ;  /* 0x0000003b242c723e */ /* 0x000fe200000010ff */
[-C--:B------:R-:W-:Y:S01]  /*6a50*/  FMUL.FTZ R46, R46, R43.reuse ;  /* 0x0000002b2e2e7220 */ /* 0x080fe20000410000 */
[C---:B------:R-:W-:Y:S01]  /*6a60*/  FFMA.FTZ R57, R42.reuse, R43, -R57 ;  /* 0x0000002b2a397223 */ /* 0x040fe20000010839 */
[----:B------:R-:W-:Y:S02]  /*6a70*/  F2FP.BF16.F32.PACK_AB R43, R47, R61 ;  /* 0x0000003d2f2b723e */ /* 0x000fe400000010ff */
[----:B------:R-:W-:Y:S01]  /*6a80*/  FFMA.FTZ R46, R42, R51, R46 ;  /* 0x000000332a2e7223 */ /* 0x000fe2000001002e */
[----:B------:R-:W-:-:S02]  /*6a90*/  F2FP.BF16.F32.PACK_AB R47, R49, R62 ;  /* 0x0000003e312f723e */ /* 0x000fc400000010ff */
[----:B------:R-:W-:Y:S02]  /*6aa0*/  F2FP.BF16.F32.PACK_AB R42, R57, R38 ;  /* 0x00000026392a723e */ /* 0x000fe400000010ff */
[----:B------:R-:W-:-:S07]  /*6ab0*/  F2FP.BF16.F32.PACK_AB R46, R46, R39 ;  /* 0x000000272e2e723e */ /* 0x000fce00000010ff */
.L_x_11739:
[----:B------:R-:W-:Y:S05]  /*6ac0*/  BSYNC B1 ;  /* 0x0000000000017941 */ /* 0x000fea0003800000 */
.L_x_11738:
[----:B------:R-:W-:Y:S01]  /*6ad0*/  ISETP.GE.AND P4, PT, R54, R111, PT ;  /* 0x0000006f3600720c */ /* 0x000fe20003f86270 */
[----:B------:R-:W-:Y:S02]  /*6ae0*/  ULDC.64 UR4, c[0x0][0x208] ;  /* 0x0000820000047ab9 */ /* 0x000fe40000000a00 */
[----:B-1----:R1:W-:Y:S10]  /*6af0*/  STG.E.128 desc[UR4][R52.64], R40 ;  /* 0x0000002834007986 */ /* 0x0023f4000c101d04 */
[----:B------:R-:W-:Y:S05]  /*6b00*/  @P4 BRA `(.L_x_11702) ;  /* 0x0000000000a84947 */ /* 0x000fea0003800000 */
[--C-:B------:R-:W-:Y:S01]  /*6b10*/  SHF.R.S32.HI R36, RZ, 0x1f, R54.reuse ;  /* 0x0000001fff247819 */ /* 0x100fe20000011436 */
[----:B------:R-:W-:Y:S01]  /*6b20*/  ULDC.64 UR4, c[0x0][0x208] ;  /* 0x0000820000047ab9 */ /* 0x000fe20000000a00 */
[----:B------:R-:W-:-:S04]  /*6b30*/  IADD3 R54, P4, P5, R28, R98, R54 ;  /* 0x000000621c367210 */ /* 0x000fc80007d9e036 */
[----:B------:R-:W-:Y:S02]  /*6b40*/  IADD3.X R36, R3, R112, R36, P4, P5 ;  /* 0x0000007003247210 */ /* 0x000fe400027ea424 */
[----:B------:R-:W-:-:S04]  /*6b50*/  LEA R96, P4, R54, R96, 0x1 ;  /* 0x0000006036607211 */ /* 0x000fc800078808ff */
[----:B------:R-:W-:-:S05]  /*6b60*/  LEA.HI.X R97, R54, R97, R36, 0x1, P4 ;  /* 0x0000006136617211 */ /* 0x000fca00020f0c24 */
[----:B--2---:R2:W-:Y:S01]  /*6b70*/  STG.E.128 desc[UR4][R96.64], R44 ;  /* 0x0000002c60007986 */ /* 0x0045e2000c101d04 */
[----:B------:R-:W-:Y:S05]  /*6b80*/  BRA `(.L_x_11702) ;  /* 0x0000000000887947 */ /* 0x000fea0003800000 */
.L_x_11695:
[----:B------:R-:W2:Y:S02]  /*6b90*/  LDL R36, [R1+0x44] ;  /* 0x0000440001247983 */ /* 0x000ea40000100800 */
[----:B--2---:R-:W-:-:S13]  /*6ba0*/  ISETP.NE.AND P3, PT, R36, 0x3, PT ;  /* 0x000000032400780c */ /* 0x004fda0003f65270 */
[----:B------:R-:W-:Y:S05]  /*6bb0*/  @!P3 BRA `(.L_x_11740) ;  /* 0x000000000004b947 */ /* 0x000fea0003800000 */
[----:B------:R-:W-:Y:S01]  /*6bc0*/  BPT.TRAP 0x1 ;  /* 0x000000040000795c */ /* 0x000fe20000300000 */
.L_x_11740:
[----:B------:R-:W2:Y:S01]  /*6bd0*/  LDL R36, [R1+0x40] ;  /* 0x0000400001247983 */ /* 0x000ea20000100800 */
[----:B------:R-:W-:Y:S01]  /*6be0*/  IMAD R26, R18, 0x8, R16 ;  /* 0x00000008121a7824 */ /* 0x000fe200078e0210 */
[----:B------:R-:W-:Y:S01]  /*6bf0*/  BSSY B1, `(.L_x_11741) ;  /* 0x0000006000017945 */ /* 0x000fe20003800000 */
[----:B------:R-:W-:-:S05]  /*6c00*/  IMAD R92, R24, -0x90, R2 ;  /* 0xffffff70185c7824 */ /* 0x000fca00078e0202 */
[----:B------:R-:W-:Y:S02]  /*6c10*/  VIMNMX R92, R92, 0x90, PT ;  /* 0x000000905c5c7848 */ /* 0x000fe40003fe0100 */
[----:B--2---:R-:W-:-:S04]  /*6c20*/  SHF.L.U32 R93, R36, 0x1f, RZ ;  /* 0x0000001f245d7819 */ /* 0x004fc800000006ff */
[----:B------:R-:W0:Y:S02]  /*6c30*/  SYNCS.PHASECHK.TRANS64.TRYWAIT P4, [R26+URZ+0x31c90], R93 ;  /* 0x031c905d1a0075a7 */ /* 0x000e24000808017f */
[----:B0-----:R-:W-:Y:S05]  /*6c40*/  @!P4 BRA `(.L_x_11742) ;  /* 0x0000021000acc947 */ /* 0x001fea0003800000 */
.L_x_12017:
[----:B------:R-:W-:Y:S05]  /*6c50*/  BSYNC B1 ;  /* 0x0000000000017941 */ /* 0x000fea0003800000 */
.L_x_11741:
[----:B------:R-:W-:-:S13]  /*6c60*/  ISETP.GE.AND P4, PT, R23, R92, PT ;  /* 0x0000005c1700720c */ /* 0x000fda0003f86270 */
[----:B------:R-:W-:Y:S05]  /*6c70*/  @P4 BRA `(.L_x_11702) ;  /* 0x00000000004c4947 */ /* 0x000fea0003800000 */
[----:B------:R-:W-:Y:S01]  /*6c80*/  ISETP.NE.AND P4, PT, R11, RZ, PT ;  /* 0x000000ff0b00720c */ /* 0x000fe20003f85270 */
[----:B------:R-:W-:-:S12]  /*6c90*/  ULDC.64 UR4, c[0x0][0x208] ;  /* 0x0000820000047ab9 */ /* 0x000fd80000000a00 */
        /* <DEDUP_REMOVED lines=17> */
.L_x_11702:
[----:B------:R-:W-:Y:S05]  /*6db0*/  BSYNC B0 ;  /* 0x0000000000007941 */ /* 0x000fea0003800000 */
.L_x_11694:
        /* <DEDUP_REMOVED lines=17> */
.L_x_11744:
[----:B------:R-:W-:Y:S05]  /*6ed0*/  BSYNC B0 ;  /* 0x0000000000007941 */ /* 0x000fea0003800000 */
.L_x_11743:
[----:B------:R-:W2:Y:S01]  /*6ee0*/  SYNCS.PHASECHK.TRANS64.TRYWAIT P3, [R26+URZ+0x31cb0], R93 ;  /* 0x031cb05d1a0075a7 */ /* 0x000ea2000806017f */
[----:B------:R-:W-:Y:S04]  /*6ef0*/  BSSY B0, `(.L_x_11745) ;  /* 0x0000002000007945 */ /* 0x000fe80003800000 */
[----:B--2---:R-:W-:Y:S05]  /*6f00*/  @!P3 BRA `(.L_x_11746) ;  /* 0x000002100010b947 */ /* 0x004fea0003800000 */
.L_x_12018:
[----:B------:R-:W-:Y:S05]  /*6f10*/  BSYNC B0 ;  /* 0x0000000000007941 */ /* 0x000fea0003800000 */
.L_x_11745:
[----:B------:R-:W-:Y:S01]  /*6f20*/  ISETP.GE.AND P3, PT, R23, R92, PT ;  /* 0x0000005c1700720c */ /* 0x000fe20003f66270 */
[----:B------:R-:W-:-:S12]  /*6f30*/  BSSY B0, `(.L_x_11747) ;  /* 0x0000022000007945 */ /* 0x000fd80003800000 */
[----:B------:R-:W-:Y:S05]  /*6f40*/  @P3 BRA `(.L_x_11748) ;  /* 0x0000000000803947 */ /* 0x000fea0003800000 */
[----:B------:R-:W3:Y:S01]  /*6f50*/  LDL.64 R42, [R1+0x30] ;  /* 0x00003000012a7983 */ /* 0x000ee20000100a00 */
[----:B------:R-:W-:Y:S01]  /*6f60*/  IMAD.WIDE R38, R24, 0x90, R78 ;  /* 0x0000009018267825 */ /* 0x000fe200078e024e */
[----:B------:R-:W-:Y:S01]  /*6f70*/  ULDC.64 UR4, c[0x0][0x328] ;  /* 0x0000ca0000047ab9 */ /* 0x000fe20000000a00 */
[----:B------:R-:W-:Y:S02]  /*6f80*/  ULDC.64 UR6, c[0x0][0x208] ;  /* 0x0000820000067ab9 */ /* 0x000fe40000000a00 */
[----:B------:R-:W-:Y:S02]  /*6f90*/  IMAD R39, R39, UR4, RZ ;  /* 0x0000000427277c24 */ /* 0x000fe4000f8e02ff */
[----:B-1----:R-:W-:Y:S02]  /*6fa0*/  IMAD.MOV.U32 R36, RZ, RZ, R30 ;  /* 0x000000ffff247224 */ /* 0x002fe400078e001e */
[----:B------:R-:W-:Y:S02]  /*6fb0*/  IMAD.MOV.U32 R37, RZ, RZ, R89 ;  /* 0x000000ffff257224 */ /* 0x000fe400078e0059 */
[----:B------:R-:W-:-:S02]  /*6fc0*/  IMAD R39, R38, UR5, R39 ;  /* 0x0000000526277c24 */ /* 0x000fc4000f8e0227 */
[----:B------:R-:W-:Y:S01]  /*6fd0*/  IMAD.WIDE.U32 R36, R38, UR4, R36 ;  /* 0x0000000426247c25 */ /* 0x000fe2000f8e0024 */
[----:B------:R-:W-:-:S03]  /*6fe0*/  ULDC.64 UR4, c[0x0][0x318] ;  /* 0x0000c60000047ab9 */ /* 0x000fc60000000a00 */
[----:B------:R-:W-:Y:S01]  /*6ff0*/  IMAD.IADD R37, R37, 0x1, R39 ;  /* 0x0000000125257824 */ /* 0x000fe200078e0227 */
[----:B------:R-:W-:Y:S01]  /*7000*/  LEA R40, P3, R36, UR4, 0x1 ;  /* 0x0000000424287c11 */ /* 0x000fe2000f8608ff */
[----:B------:R-:W-:-:S03]  /*7010*/  ULDC UR4, c[0x0][0x2f4] ;  /* 0x0000bd0000047ab9 */ /* 0x000fc60000000800 */
[----:B------:R-:W-:Y:S02]  /*7020*/  LEA.HI.X R41, R36, UR5, R37, 0x1, P3 ;  /* 0x0000000524297c11 */ /* 0x000fe400098f0c25 */
[----:B---3--:R-:W-:-:S13]  /*7030*/  ISETP.GE.AND P3, PT, R42, UR4, PT ;  /* 0x000000042a007c0c */ /* 0x008fda000bf66270 */
        /* <DEDUP_REMOVED lines=17> */
.L_x_11748:
[----:B------:R-:W-:Y:S05]  /*7150*/  BSYNC B0 ;  /* 0x0000000000007941 */ /* 0x000fea0003800000 */
.L_x_11747:
[----:B------:R-:W4:Y:S01]  /*7160*/  LDL.LU R27, [R1+0x40] ;  /* 0x00004000011b7983 */ /* 0x000f220000300800 */
[----:B0-2---:R-:W-:Y:S02]  /*7170*/  @!P4 VIADD R26, R26, 0x31cc0 ;  /* 0x00031cc01a1ac836 */ /* 0x005fe40000000000 */
        /* <DEDUP_REMOVED lines=8> */
[----:B0-----:R0:W-:Y:S01]  /*7200*/  BAR.SYNC.DEFER_BLOCKING R113, 0x80 ;  /* 0x000200710000751d */ /* 0x0011e20000010000 */
[----:B------:R-:W-:-:S04]  /*7210*/  ISETP.NE.AND P3, PT, R18, 0x2, PT ;  /* 0x000000021200780c */ /* 0x000fc80003f65270 */
[----:B------:R-:W-:Y:S01]  /*7220*/  SEL R18, R18, RZ, P3 ;  /* 0x000000ff12127207 */ /* 0x000fe20001800000 */
[----:B------:R2:W-:Y:S02]  /*7230*/  @!P4 SYNCS.ARRIVE.TRANS64.RED.A1T0 RZ, [R26+URZ], RZ ;  /* 0x000000ff1affc9a7 */ /* 0x0005e4000810043f */
[----:B--2---:R-:W-:-:S04]  /*7240*/  SEL R26, RZ, 0x1, P3 ;  /* 0x00000001ff1a7807 */ /* 0x004fc80001800000 */
[----:B----4-:R-:W-:-:S05]  /*7250*/  LOP3.LUT R27, R27, R26, RZ, 0x3c, !PT ;  /* 0x0000001a1b1b7212 */ /* 0x010fca00078e3cff */
[----:B------:R0:W-:Y:S01]  /*7260*/  STL [R1+0x40], R27 ;  /* 0x0000401b01007387 */ /* 0x0001e20000100800 */
[----:B------:R-:W-:Y:S05]  /*7270*/  @P2 BRA `(.L_x_11749) ;  /* 0xffffffb800642947 */ /* 0x000fea000383ffff */
[----:B0-----:R-:W0:Y:S01]  /*7280*/  S2R R27, SR_TID.X ;  /* 0x00000000001b7919 */ /* 0x001e220000002100 */
[----:B------:R-:W-:Y:S02]  /*7290*/  PLOP3.LUT P0, PT, PT, PT, PT, 0x8, 0x0 ;  /* 0x000000000000781c */ /* 0x000fe40003f0e170 */
[----:B0-----:R-:W-:-:S04]  /*72a0*/  SHF.R.U32.HI R27, RZ, 0x7, R27 ;  /* 0x00000007ff1b7819 */ /* 0x001fc8000001161b */
[----:B------:R-:W-:-:S13]  /*72b0*/  ISETP.NE.AND P5, PT, R27, 0x1, PT ;  /* 0x000000011b00780c */ /* 0x000fda0003fa5270 */
[----:B------:R-:W-:Y:S06]  /*72c0*/  @!P5 BAR.ARV 0x9, 0x100 ;  /* 0x024400000000db1d */ /* 0x000fec0000002000 */
.L_x_11689:
[----:B------:R-:W2:Y:S01]  /*72d0*/  LDL R6, [R1+0x80] ;  /* 0x0000800001067983 */ /* 0x000ea20000100800 */
[----:B------:R-:W0:Y:S03]  /*72e0*/  LDC R0, c[0x0][0x448] ;  /* 0x00011200ff007b82 */ /* 0x000e260000000800 */
[----:B------:R-:W4:Y:S04]  /*72f0*/  LDL R5, [R1+0x28] ;  /* 0x0000280001057983 */ /* 0x000f280000100800 */
[----:B------:R-:W4:Y:S01]  /*7300*/  LDL R4, [R1+0x3c] ;  /* 0x00003c0001047983 */ /* 0x000f220000100800 */
[----:B------:R-:W-:Y:S01]  /*7310*/  IMAD.MOV.U32 R96, RZ, RZ, RZ ;  /* 0x000000ffff607224 */ /* 0x000fe200078e00ff */
[----:B0-----:R-:W-:-:S13]  /*7320*/  ISETP.NE.AND P1, PT, R0, 0x1, PT ;  /* 0x000000010000780c */ /* 0x001fda0003f25270 */
[----:B------:R-:W0:Y:S08]  /*7330*/  @P1 LDC R3, c[0x0][0x44c] ;  /* 0x00011300ff031b82 */ /* 0x000e300000000800 */
[----:B------:R-:W1:Y:S01]  /*7340*/  @P1 LDC R2, c[0x0][0x450] ;  /* 0x00011400ff021b82 */ /* 0x000e620000000800 */
[----:B--2---:R-:W-:-:S04]  /*7350*/  VIADD R0, R6, 0xbf ;  /* 0x000000bf06007836 */ /* 0x004fc80000000000 */
[----:B0-----:R-:W-:Y:S01]  /*7360*/  @P1 IMAD.HI.U32 R3, R0, R3, RZ ;  /* 0x0000000300031227 */ /* 0x001fe200078e00ff */
[----:B----4-:R-:W-:-:S04]  /*7370*/  IADD3 R5, R4, 0x90, -R5 ;  /* 0x0000009004057810 */ /* 0x010fc80007ffe805 */
[----:B-1----:R-:W-:-:S05]  /*7380*/  @P1 SHF.R.U32.HI R0, RZ, R2, R3 ;  /* 0x00000002ff001219 */ /* 0x002fca0000011603 */
[----:B------:R-:W-:-:S04]  /*7390*/  IMAD.IADD R0, R5, 0x1, R0 ;  /* 0x0000000105007824 */ /* 0x000fc800078e0200 */
[----:B------:R-:W-:-:S05]  /*73a0*/  IMAD.HI R0, R0, 0x38e38e39, RZ ;  /* 0x38e38e3900007827 */ /* 0x000fca00078e02ff */
[----:B------:R-:W-:-:S04]  /*73b0*/  SHF.R.U32.HI R3, RZ, 0x1f, R0 ;  /* 0x0000001fff037819 */ /* 0x000fc80000011600 */
[----:B------:R-:W-:-:S04]  /*73c0*/  LEA.HI.SX32 R3, R0, R3, 0x1b ;  /* 0x0000000300037211 */ /* 0x000fc800078fdaff */
[----:B------:R-:W-:-:S04]  /*73d0*/  VIMNMX R9, R114, R3, PT ;  /* 0x0000000372097248 */ /* 0x000fc80003fe0100 */
[----:B------:R-:W-:Y:S01]  /*73e0*/  ISETP.GE.AND P1, PT, R9, 0x1, PT ;  /* 0x000000010900780c */ /* 0x000fe20003f26270 */
[----:B------:R-:W-:-:S12]  /*73f0*/  @P0 BRA `(.L_x_11750) ;  /* 0x00000000000c0947 */ /* 0x000fd80003800000 */
[----:B------:R-:W0:Y:S01]  /*7400*/  FENCE.VIEW.ASYNC.G ;  /* 0x00000000000073c6 */ /* 0x000e220000000100 */
[----:B------:R-:W-:Y:S05]  /*7410*/  WARPSYNC.ALL ;  /* 0x0000000000007948 */ /* 0x000fea0003800000 */
[----:B0-----:R-:W-:Y:S06]  /*7420*/  BAR.ARV 0xc, 0x200 ;  /* 0x0308000000007b1d */ /* 0x001fec0000002000 */
.L_x_11750:
        /* <DEDUP_REMOVED lines=33> */
.L_x_11752:
[----:B------:R-:W-:Y:S05]  /*7640*/  BSYNC B0 ;  /* 0x0000000000007941 */ /* 0x000fea0003800000 */
.L_x_11751:
        /* <DEDUP_REMOVED lines=19> */
[----:B---3--:R-:W-:-:S02]  /*7780*/  CS2R R38, SRZ ;  /* 0x0000000000267805 */ /* 0x008fc4000001ff00 */
[----:B------:R-:W-:Y:S02]  /*7790*/  CS2R R36, SRZ ;  /* 0x0000000000247805 */ /* 0x000fe4000001ff00 */
        /* <DEDUP_REMOVED lines=9> */
[----:B------:R-:W-:-:S04]  /*7830*/  VIADDMNMX R96, R3, R96, R9, PT ;  /* 0x0000006003607246 */ /* 0x000fc80003800109 */
        /* <DEDUP_REMOVED lines=11> */
.L_x_12021:
[----:B------:R-:W1:Y:S01]  /*78f0*/  LDL R2, [R1+0x5c] ;  /* 0x00005c0001027983 */ /* 0x000e620000100800 */
[----:B------:R-:W-:Y:S01]  /*7900*/  BSSY B6, `(.L_x_11755) ;  /* 0x000001f000067945 */ /* 0x000fe20003800000 */
[----:B-1----:R-:W-:-:S05]  /*7910*/  IMAD.HI R0, R2, 0x55555556, RZ ;  /* 0x5555555602007827 */ /* 0x002fca00078e02ff */
[----:B------:R-:W-:-:S05]  /*7920*/  LEA.HI R0, R0, R0, RZ, 0x1 ;  /* 0x0000000000007211 */ /* 0x000fca00078f08ff */
[----:B------:R-:W-:Y:S02]  /*7930*/  IMAD R3, R0, -0x3, R2 ;  /* 0xfffffffd00037824 */ /* 0x000fe400078e0202 */
[----:B------:R-:W-:Y:S02]  /*7940*/  VIADD R2, R16, 0x24300 ;  /* 0x0002430010027836 */ /* 0x000fe40000000000 */
[C---:B------:R-:W-:Y:S02]  /*7950*/  IMAD R0, R3.reuse, 0x1000, R16 ;  /* 0x0000100003007824 */ /* 0x040fe400078e0210 */
[----:B------:R-:W-:Y:S01]  /*7960*/  IMAD R3, R3, 0x800, R2 ;  /* 0x0000080003037824 */ /* 0x000fe200078e0202 */
[----:B------:R-:W-:Y:S01]  /*7970*/  LOP3.LUT P0, RZ, R2, 0x9f, RZ, 0xc0, !PT ;  /* 0x0000009f02ff7812 */ /* 0x000fe2000780c0ff */
[----:B------:R-:W-:-:S03]  /*7980*/  VIADD R0, R0, 0xda00 ;  /* 0x0000da0000007836 */ /* 0x000fc60000000000 */
[----:B------:R-:W-:Y:S02]  /*7990*/  SHF.R.U32.HI R3, RZ, 0x4, R3 ;  /* 0x00000004ff037819 */ /* 0x000fe40000011603 */
[----:B------:R-:W-:Y:S02]  /*79a0*/  SHF.R.U32.HI R0, RZ, 0x4, R0 ;  /* 0x00000004ff007819 */ /* 0x000fe40000011600 */
[----:B------:R-:W-:Y:S02]  /*79b0*/  LOP3.LUT R3, R3, 0x3fff, RZ, 0xc0, !PT ;  /* 0x00003fff03037812 */ /* 0x000fe400078ec0ff */
[----:B------:R-:W-:-:S03]  /*79c0*/  LOP3.LUT R2, R0, 0x3fff, RZ, 0xc0, !PT ;  /* 0x00003fff00027812 */ /* 0x000fc600078ec0ff */
[----:B------:R1:W-:Y:S01]  /*79d0*/  STL [R1+0x74], R3 ;  /* 0x0000740301007387 */ /* 0x0003e20000100800 */
[----:B------:R-:W-:Y:S05]  /*79e0*/  @!P0 BRA `(.L_x_11756) ;  /* 0x0000000000408947 */ /* 0x000fea0003800000 */
[----:B------:R-:W-:Y:S01]  /*79f0*/  MOV R0, 0x0 ;  /* 0x0000000000007802 */ /* 0x000fe20000000f00 */
[----:B------:R-:W-:Y:S01]  /*7a00*/  ULDC.64 UR4, c[0x4][0x1b8] ;  /* 0x01006e0000047ab9 */ /* 0x000fe20000000a00 */
[----:B------:R-:W-:Y:S01]  /*7a10*/  ULDC.64 UR6, c[0x4][0x1c0] ;  /* 0x0100700000067ab9 */ /* 0x000fe20000000a00 */
[----:B------:R-:W-:Y:S01]  /*7a20*/  IMAD.U32 R4, RZ, RZ, UR4 ;  /* 0x00000004ff047e24 */ /* 0x000fe2000f8e00ff */
[----:B0-----:R0:W2:Y:S01]  /*7a30*/  LDC.64 R14, c[0x4][R0] ;  /* 0x01000000000e7b82 */ /* 0x0010a20000000a00 */
        /* <DEDUP_REMOVED lines=10> */
[----:B-12--5:R-:W-:Y:S05]  /*7ae0*/  CALL.ABS.NOINC R14 ;  /* 0x000000000e007343 */ /* 0x026fea0003c00000 */
.L_x_11756:
[----:B------:R-:W-:Y:S05]  /*7af0*/  BSYNC B6 ;  /* 0x0000000000067941 */ /* 0x000fea0003800000 */
.L_x_11755:
        /* <DEDUP_REMOVED lines=13> */
.L_x_11760:
[----:B--2---:R2:W3:Y:S02]  /*7bd0*/  SYNCS.PHASECHK.TRANS64.TRYWAIT P0, [R16+URZ+0x31c00], R3 ;  /* 0x031c0003100075a7 */ /* 0x0044e4000800017f */
[----:B---3--:R-:W-:Y:S05]  /*7be0*/  @!P0 NANOSLEEP.SYNCS 0x989680 ;  /* 0x009896800000895d */ /* 0x008fea0003900000 */
[----:B------:R-:W3:Y:S02]  /*7bf0*/  @!P0 SYNCS.PHASECHK.TRANS64 P0, [R16+URZ+0x31c00], R3 ;  /* 0x031c0003100085a7 */ /* 0x000ee4000800007f */
[----:B---3--:R-:W-:Y:S05]  /*7c00*/  @!P0 BRA `(.L_x_11760) ;  /* 0xfffffffc00f08947 */ /* 0x008fea000383ffff */
.L_x_11759:
[----:B------:R-:W-:Y:S05]  /*7c10*/  BSYNC B0 ;  /* 0x0000000000007941 */ /* 0x000fea0003800000 */
.L_x_11758:
[----:B------:R-:W-:Y:S05]  /*7c20*/  BRA `(.L_x_11761) ;  /* 0x0000004000b87947 */ /* 0x000fea0003800000 */
.L_x_11757:
[----:B-1----:R-:W2:Y:S01]  /*7c30*/  LDL R3, [R1+0xc4] ;  /* 0x0000c40001037983 */ /* 0x002ea20000100800 */
[----:B-----5:R-:W-:Y:S01]  /*7c40*/  SHF.R.S32.HI R0, RZ, 0x1f, R107 ;  /* 0x0000001fff007819 */ /* 0x020fe2000001146b */
[----:B------:R-:W-:Y:S01]  /*7c50*/  ULDC.64 UR4, c[0x0][0x3f8] ;  /* 0x0000fe0000047ab9 */ /* 0x000fe20000000a00 */
        /* <DEDUP_REMOVED lines=9> */
[----:B--2---:R-:W-:-:S13]  /*7cf0*/  LOP3.LUT P0, RZ, R3, 0x1bf, RZ, 0xc0, !PT ;  /* 0x000001bf03ff7812 */ /* 0x004fda000780c0ff */
        /* <DEDUP_REMOVED lines=17> */
.L_x_11762:
        /* <DEDUP_REMOVED lines=18> */
[----:B--2---:R-:W-:-:S04]  /*7f30*/  @P0 SHF.R.U32.HI R3, RZ, R5, R0 ;  /* 0x00000005ff030219 */ /* 0x004fc80000011600 */
        /* <DEDUP_REMOVED lines=17> */
[----:B------:R1:W2:Y:S04]  /*8050*/  SHFL.IDX PT, R3, R13, RZ, 0x1e1f ;  /* 0x001e1fff0d037589 */ /* 0x0002a800000e0000 */
[----:B------:R-:W3:Y:S04]  /*8060*/  SHFL.IDX PT, R0, R0, RZ, 0x1e1f ;  /* 0x001e1fff00007589 */ /* 0x000ee800000e0000 */
[----:B------:R-:W4:Y:S04]  /*8070*/  SHFL.IDX PT, R5, R5, RZ, 0x1e1f ;  /* 0x001e1fff05057589 */ /* 0x000f2800000e0000 */
[----:B-1----:R-:W0:Y:S02]  /*8080*/  SHFL.IDX PT, R4, R4, RZ, 0x1e1f ;  /* 0x001e1fff04047589 */ /* 0x002e2400000e0000 */
.L_x_12027:
[----:B------:R-:W5:Y:S04]  /*8090*/  LDL R6, [R1+0x28] ;  /* 0x0000280001067983 */ /* 0x000f680000100800 */
[----:B------:R-:W2:Y:S01]  /*80a0*/  LDL R57, [R1+0xa4] ;  /* 0x0000a40001397983 */ /* 0x000ea20000100800 */
[----:B------:R-:W-:Y:S01]  /*80b0*/  BSSY B1, `(.L_x_11766) ;  /* 0x0000061000017945 */ /* 0x000fe20003800000 */
        /* <DEDUP_REMOVED lines=9> */
[----:B0-----:R-:W-:Y:S01]  /*8150*/  CS2R R14, SRZ ;  /* 0x00000000000e7805 */ /* 0x001fe2000001ff00 */
[----:B-----5:R-:W-:Y:S01]  /*8160*/  IMAD R7, R6, R20, RZ ;  /* 0x0000001406077224 */ /* 0x020fe200078e02ff */
[----:B------:R-:W-:-:S03]  /*8170*/  CS2R R20, SRZ ;  /* 0x0000000000147805 */ /* 0x000fc6000001ff00 */
[----:B------:R-:W-:Y:S01]  /*8180*/  IMAD R109, R109, -0xc0, R7 ;  /* 0xffffff406d6d7824 */ /* 0x000fe200078e0207 */
[----:B------:R-:W-:Y:S02]  /*8190*/  ISETP.GE.AND P1, PT, R10, R7, PT ;  /* 0x000000070a00720c */ /* 0x000fe40003f26270 */
[----:B------:R-:W-:Y:S02]  /*81a0*/  CS2R R10, SRZ ;  /* 0x00000000000a7805 */ /* 0x000fe4000001ff00 */
[----:B--2---:R-:W-:Y:S02]  /*81b0*/  LEA.HI R52, R57, R57, RZ, 0x1 ;  /* 0x0000003939347211 */ /* 0x004fe400078f08ff */
[----:B------:R-:W-:-:S04]  /*81c0*/  VIMNMX R6, R109, 0xc0, PT ;  /* 0x000000c06d067848 */ /* 0x000fc80003fe0100 */
[----:B------:R-:W-:-:S03]  /*81d0*/  ISETP.GE.AND P0, PT, R23, R6, PT ;  /* 0x000000061700720c */ /* 0x000fc60003f06270 */
[----:B------:R-:W-:Y:S10]  /*81e0*/  @P1 BRA `(.L_x_11767) ;  /* 0x0000000400341947 */ /* 0x000ff40003800000 */
        /* <DEDUP_REMOVED lines=8> */
[----:B------:R-:W-:Y:S01]  /*8270*/  CS2R R30, SRZ ;  /* 0x00000000001e7805 */ /* 0x000fe2000001ff00 */
[----:B------:R-:W-:Y:S01]  /*8280*/  ULDC.64 UR6, c[0x0][0x208] ;  /* 0x0000820000067ab9 */ /* 0x000fe20000000a00 */
[----:B------:R-:W-:Y:S02]  /*8290*/  CS2R R38, SRZ ;  /* 0x0000000000267805 */ /* 0x000fe4000001ff00 */
[----:B------:R-:W-:Y:S02]  /*82a0*/  CS2R R34, SRZ ;  /* 0x0000000000227805 */ /* 0x000fe4000001ff00 */
[----:B------:R-:W-:Y:S02]  /*82b0*/  CS2R R28, SRZ ;  /* 0x00000000001c7805 */ /* 0x000fe4000001ff00 */
[----:B------:R-:W-:Y:S02]  /*82c0*/  CS2R R26, SRZ ;  /* 0x00000000001a7805 */ /* 0x000fe4000001ff00 */
[----:B------:R-:W-:-:S02]  /*82d0*/  CS2R R24, SRZ ;  /* 0x0000000000187805 */ /* 0x000fc4000001ff00 */
        /* <DEDUP_REMOVED lines=22> */
[----:B0-----:R-:W-:Y:S01]  /*8440*/  SHF.L.U64.HI R6, R41, 0x1, R11 ;  /* 0x0000000129067819 */ /* 0x001fe2000001020b */
[----:B------:R-:W-:Y:S01]  /*8450*/  IMAD.SHL.U32 R7, R40, 0x2, RZ ;  /* 0x0000000228077824 */ /* 0x000fe200078e00ff */
[----:B------:R-:W-:Y:S01]  /*8460*/  SHF.R.S32.HI R12, RZ, 0x1f, R40 ;  /* 0x0000001fff0c7819 */ /* 0x000fe20000011428 */
[----:B------:R-:W-:Y:S01]  /*8470*/  @!P3 IMAD.X R51, R3, 0x1, R10, P5 ;  /* 0x000000010333b824 */ /* 0x000fe200028e060a */
[----:B------:R-:W-:Y:S01]  /*8480*/  @!P2 IADD3 R46, P5, R0, R45, RZ ;  /* 0x0000002d002ea210 */ /* 0x000fe20007fbe0ff */
[----:B------:R-:W-:Y:S01]  /*8490*/  @!P2 IMAD.X R45, R5, 0x1, R6, P4 ;  /* 0x00000001052da824 */ /* 0x000fe200020e0606 */
[----:B------:R-:W-:Y:S01]  /*84a0*/  SHF.L.U64.HI R12, R40, 0x1, R12 ;  /* 0x00000001280c7819 */ /* 0x000fe2000001020c */
[----:B------:R-:W-:Y:S01]  /*84b0*/  IMAD.SHL.U32 R13, R14, 0x2, RZ ;  /* 0x000000020e0d7824 */ /* 0x000fe200078e00ff */
        /* <DEDUP_REMOVED lines=30> */
[----:B------:R0:W5:Y:S04]  /*86a0*/  @!P4 LD.E.64 R10, desc[UR6][R40.64] ;  /* 0x00000006280ac980 */ /* 0x000168000c101b00 */
[----:B------:R0:W5:Y:S02]  /*86b0*/  @!P4 LD.E.64 R8, desc[UR6][R4.64] ;  /* 0x000000060408c980 */ /* 0x000164000c101b00 */
.L_x_11767:
[----:B------:R-:W-:Y:S05]  /*86c0*/  BSYNC B1 ;  /* 0x0000000000017941 */ /* 0x000fea0003800000 */
.L_x_11766:
[----:B-----5:R-:W-:Y:S01]  /*86d0*/  IMAD.MOV.U32 R3, RZ, RZ, R35 ;  /* 0x000000ffff037224 */ /* 0x020fe200078e0023 */
        /* <DEDUP_REMOVED lines=51> */
.L_x_12028:
[----:B------:R-:W-:Y:S05]  /*8a10*/  BSYNC B1 ;  /* 0x0000000000017941 */ /* 0x000fea0003800000 */
.L_x_11768:
        /* <DEDUP_REMOVED lines=29> */
[----:B------:R-:W-:Y:S02]  /*8bf0*/  SHF.R.U64 R38, R38, 0x10, R39 ;  /* 0x0000001026267819 */ /* 0x000fe40000001227 */
[----:B------:R-:W-:Y:S02]  /*8c00*/  SHF.R.U32.HI R58, RZ, 0x10, R35 ;  /* 0x00000010ff3a7819 */ /* 0x000fe40000011623 */
[----:B------:R-:W-:Y:S02]  /*8c10*/  SHF.R.U32.HI R39, RZ, 0x10, R39 ;  /* 0x00000010ff277819 */ /* 0x000fe40000011627 */
[----:B------:R-:W-:Y:S02]  /*8c20*/  PRMT R58, R40, 0x5432, R58 ;  /* 0x00005432283a7816 */ /* 0x000fe4000000003a */
[----:B------:R-:W-:Y:S02]  /*8c30*/  SHF.R.U64 R57, R34, 0x10, R35 ;  /* 0x0000001022397819 */ /* 0x000fe40000001223 */
[----:B------:R-:W-:Y:S01]  /*8c40*/  PRMT R39, R59, 0x5410, R39 ;  /* 0x000054103b277816 */ /* 0x000fe20000000027 */
[----:B------:R-:W-:Y:S01]  /*8c50*/  IMAD.U32 R59, R58, 0x10000, RZ ;  /* 0x000100003a3b7824 */ /* 0x000fe200078e00ff */
[----:B------:R-:W-:-:S02]  /*8c60*/  PRMT R57, R56, 0x5410, R57 ;  /* 0x0000541038397816 */ /* 0x000fc40000000039 */
[----:B------:R-:W-:Y:S01]  /*8c70*/  LOP3.LUT R58, R58, 0xffff0000, RZ, 0xc0, !PT ;  /* 0xffff00003a3a7812 */ /* 0x000fe200078ec0ff */
[C---:B------:R-:W-:Y:S01]  /*8c80*/  IMAD.U32 R56, R39.reuse, 0x10000, RZ ;  /* 0x0001000027387824 */ /* 0x040fe200078e00ff */
        /* <DEDUP_REMOVED lines=35> */
.L_x_11772:
[----:B------:R-:W-:Y:S05]  /*8ec0*/  BSYNC B1 ;  /* 0x0000000000017941 */ /* 0x000fea0003800000 */
.L_x_11771:
        /* <DEDUP_REMOVED lines=49> */
.L_x_11774:
[----:B------:R-:W-:Y:S05]  /*91e0*/  BSYNC B1 ;  /* 0x0000000000017941 */ /* 0x000fea0003800000 */
.L_x_11773:
        /* <DEDUP_REMOVED lines=48> */
.L_x_11776:
[----:B------:R-:W-:Y:S05]  /*94f0*/  BSYNC B1 ;  /* 0x0000000000017941 */ /* 0x000fea0003800000 */
.L_x_11775:
        /* <DEDUP_REMOVED lines=48> */
.L_x_11778:
[----:B------:R-:W-:Y:S05]  /*9800*/  BSYNC B1 ;  /* 0x0000000000017941 */ /* 0x000fea0003800000 */
.L_x_11777:
        /* <DEDUP_REMOVED lines=48> */
.L_x_11780:
[----:B------:R-:W-:Y:S05]  /*9b10*/  BSYNC B1 ;  /* 0x0000000000017941 */ /* 0x000fea0003800000 */
.L_x_11779:
        /* <DEDUP_REMOVED lines=48> */
.L_x_11764:
        /* <DEDUP_REMOVED lines=30> */
[----:B------:R-:W1:Y:S04]  /*a000*/  SHFL.IDX PT, R3, R13, RZ, 0x1e1f ;  /* 0x001e1fff0d037589 */ /* 0x000e6800000e0000 */
[----:B------:R-:W2:Y:S04]  /*a010*/  SHFL.IDX PT, R0, R0, RZ, 0x1e1f ;  /* 0x001e1fff00007589 */ /* 0x000ea800000e0000 */
[----:B------:R-:W3:Y:S04]  /*a020*/  SHFL.IDX PT, R5, R5, RZ, 0x1e1f ;  /* 0x001e1fff05057589 */ /* 0x000ee800000e0000 */
[----:B0-----:R0:W4:Y:S01]  /*a030*/  SHFL.IDX PT, R14, R4, RZ, 0x1e1f ;  /* 0x001e1fff040e7589 */ /* 0x00112200000e0000 */
[----:B-1----:R-:W-:-:S02]  /*a040*/  IMAD.MOV.U32 R21, RZ, RZ, R3 ;  /* 0x000000ffff157224 */ /* 0x002fc400078e0003 */
[----:B0-2---:R-:W-:-:S07]  /*a050*/  IMAD.MOV.U32 R20, RZ, RZ, R0 ;  /* 0x000000ffff147224 */ /* 0x005fce00078e0000 */
.L_x_12034:
[----:B------:R-:W2:Y:S04]  /*a060*/  LDL R0, [R1+0x28] ;  /* 0x0000280001007983 */ /* 0x000ea80000100800 */
[----:B------:R-:W5:Y:S01]  /*a070*/  LDL R37, [R1+0xa4] ;  /* 0x0000a40001257983 */ /* 0x000f620000100800 */
[----:B------:R-:W-:Y:S01]  /*a080*/  BSSY B1, `(.L_x_11782) ;  /* 0x0000043000017945 */ /* 0x000fe20003800000 */
[----:B----4-:R-:W-:Y:S01]  /*a090*/  IMAD.MOV.U32 R38, RZ, RZ, R14 ;  /* 0x000000ffff267224 */ /* 0x010fe200078e000e */
[----:B------:R-:W-:Y:S01]  /*a0a0*/  CS2R R6, SRZ ;  /* 0x0000000000067805 */ /* 0x000fe2000001ff00 */
[----:B---3--:R-:W-:Y:S01]  /*a0b0*/  IMAD.MOV.U32 R39, RZ, RZ, R5 ;  /* 0x000000ffff277224 */ /* 0x008fe200078e0005 */
        /* <DEDUP_REMOVED lines=9> */
[----:B--2---:R-:W-:-:S04]  /*a150*/  IMAD R25, R0, R25, RZ ;  /* 0x0000001900197224 */ /* 0x004fc800078e02ff */
[----:B------:R-:W-:Y:S01]  /*a160*/  IMAD R109, R109, -0xc0, R25 ;  /* 0xffffff406d6d7824 */ /* 0x000fe200078e0219 */
[----:B------:R-:W-:Y:S02]  /*a170*/  ISETP.GE.AND P1, PT, R10, R25, PT ;  /* 0x000000190a00720c */ /* 0x000fe40003f26270 */
[----:B------:R-:W-:Y:S02]  /*a180*/  CS2R R10, SRZ ;  /* 0x00000000000a7805 */ /* 0x000fe4000001ff00 */
[----:B------:R-:W-:Y:S02]  /*a190*/  CS2R R24, SRZ ;  /* 0x0000000000187805 */ /* 0x000fe4000001ff00 */
[----:B------:R-:W-:-:S04]  /*a1a0*/  VIMNMX R0, R109, 0xc0, PT ;  /* 0x000000c06d007848 */ /* 0x000fc80003fe0100 */
[----:B------:R-:W-:Y:S02]  /*a1b0*/  ISETP.GE.AND P0, PT, R23, R0, PT ;  /* 0x000000001700720c */ /* 0x000fe40003f06270 */
[----:B-----5:R-:W-:Y:S01]  /*a1c0*/  LEA.HI R0, R37, R37, RZ, 0x1 ;  /* 0x0000002525007211 */ /* 0x020fe200078f08ff */
[----:B------:R-:W-:Y:S10]  /*a1d0*/  @P1 BRA `(.L_x_11783) ;  /* 0x0000000000b41947 */ /* 0x000ff40003800000 */
[----:B------:R-:W2:Y:S01]  /*a1e0*/  LDL.64 R46, [R1+0x30] ;  /* 0x00003000012e7983 */ /* 0x000ea20000100a00 */
[----:B------:R-:W-:-:S03]  /*a1f0*/  ULDC UR4, c[0x0][0x3f4] ;  /* 0x0000fd0000047ab9 */ /* 0x000fc60000000800 */
[----:B------:R-:W3:Y:S04]  /*a200*/  LDL R43, [R1+0x64] ;  /* 0x00006400012b7983 */ /* 0x000ee80000100800 */
[----:B------:R-:W4:Y:S04]  /*a210*/  LDL R42, [R1+0x60] ;  /* 0x00006000012a7983 */ /* 0x000f280000100800 */
[----:B------:R-:W3:Y:S01]  /*a220*/  LDL.64 R40, [R1+0x48] ;  /* 0x0000480001287983 */ /* 0x000ee20000100a00 */
[----:B------:R-:W-:Y:S02]  /*a230*/  CS2R R24, SRZ ;  /* 0x0000000000187805 */ /* 0x000fe4000001ff00 */
[----:B------:R-:W-:Y:S01]  /*a240*/  CS2R R26, SRZ ;  /* 0x00000000001a7805 */ /* 0x000fe2000001ff00 */
[----:B------:R-:W-:Y:S01]  /*a250*/  ULDC.64 UR6, c[0x0][0x208] ;  /* 0x0000820000067ab9 */ /* 0x000fe20000000a00 */
[----:B------:R-:W-:-:S02]  /*a260*/  CS2R R28, SRZ ;  /* 0x00000000001c7805 */ /* 0x000fc4000001ff00 */
[----:B------:R-:W-:Y:S02]  /*a270*/  CS2R R30, SRZ ;  /* 0x00000000001e7805 */ /* 0x000fe4000001ff00 */
[----:B------:R-:W-:Y:S02]  /*a280*/  CS2R R10, SRZ ;  /* 0x00000000000a7805 */ /* 0x000fe4000001ff00 */
[----:B------:R-:W-:Y:S02]  /*a290*/  CS2R R32, SRZ ;  /* 0x0000000000207805 */ /* 0x000fe4000001ff00 */
[----:B------:R-:W-:Y:S02]  /*a2a0*/  CS2R R34, SRZ ;  /* 0x0000000000227805 */ /* 0x000fe4000001ff00 */
[----:B------:R-:W-:Y:S01]  /*a2b0*/  CS2R R14, SRZ ;  /* 0x00000000000e7805 */ /* 0x000fe2000001ff00 */
[C---:B--2---:R-:W-:Y:S02]  /*a2c0*/  VIADD R3, R46.reuse, 0x10 ;  /* 0x000000102e037836 */ /* 0x044fe40000000000 */
[----:B------:R-:W-:-:S03]  /*a2d0*/  VIADD R4, R46, 0x20 ;  /* 0x000000202e047836 */ /* 0x000fc60000000000 */
[----:B------:R-:W-:Y:S02]  /*a2e0*/  ISETP.GE.AND P2, PT, R3, UR4, PT ;  /* 0x0000000403007c0c */ /* 0x000fe4000bf46270 */
[----:B------:R-:W-:Y:S01]  /*a2f0*/  ISETP.GE.AND P1, PT, R46, UR4, PT ;  /* 0x000000042e007c0c */ /* 0x000fe2000bf26270 */
[C---:B---3--:R-:W-:Y:S02]  /*a300*/  IMAD.IADD R5, R40.reuse, 0x1, R43 ;  /* 0x0000000128057824 */ /* 0x048fe400078e022b */
[----:B----4-:R-:W-:Y:S01]  /*a310*/  IMAD.IADD R3, R40, 0x1, R42 ;  /* 0x0000000128037824 */ /* 0x010fe200078e022a */
[----:B------:R-:W-:Y:S02]  /*a320*/  ISETP.GE.AND P3, PT, R4, UR4, PT ;  /* 0x0000000404007c0c */ /* 0x000fe4000bf66270 */
[----:B------:R-:W-:Y:S02]  /*a330*/  SHF.R.S32.HI R6, RZ, 0x1f, R5 ;  /* 0x0000001fff067819 */ /* 0x000fe40000011405 */
[----:B------:R-:W-:-:S02]  /*a340*/  SHF.R.S32.HI R4, RZ, 0x1f, R3 ;  /* 0x0000001fff047819 */ /* 0x000fc40000011403 */
[----:B------:R-:W-:Y:S02]  /*a350*/  LEA.HI R6, R6, R5, RZ, 0x3 ;  /* 0x0000000506067211 */ /* 0x000fe400078f18ff */
[----:B------:R-:W-:Y:S02]  /*a360*/  LEA.HI R3, R4, R3, RZ, 0x3 ;  /* 0x0000000304037211 */ /* 0x000fe400078f18ff */
[----:B------:R-:W-:Y:S02]  /*a370*/  SHF.R.S32.HI R8, RZ, 0x3, R6 ;  /* 0x00000003ff087819 */ /* 0x000fe40000011406 */
[----:B------:R-:W-:Y:S01]  /*a380*/  SHF.R.S32.HI R45, RZ, 0x3, R3 ;  /* 0x00000003ff2d7819 */ /* 0x000fe20000011403 */
[----:B------:R-:W-:-:S04]  /*a390*/  @!P1 IMAD.WIDE R12, R46, 0x2, R20 ;  /* 0x000000022e0c9825 */ /* 0x000fc800078e0214 */
[----:B------:R-:W-:Y:S01]  /*a3a0*/  @!P2 IMAD.SHL.U32 R3, R8, 0x8, RZ ;  /* 0x000000080803a824 */ /* 0x000fe200078e00ff */
[----:B------:R0:W5:Y:S01]  /*a3b0*/  @!P1 LD.E.128 R24, desc[UR6][R12.64] ;  /* 0x000000060c189980 */ /* 0x000162000c101d00 */
[----:B------:R-:W-:Y:S01]  /*a3c0*/  @!P3 IMAD.SHL.U32 R45, R45, 0x8, RZ ;  /* 0x000000082d2db824 */ /* 0x000fe200078e00ff */
[----:B------:R-:W-:Y:S01]  /*a3d0*/  CS2R R4, SRZ ;  /* 0x0000000000047805 */ /* 0x000fe2000001ff00 */
[--C-:B------:R-:W-:Y:S01]  /*a3e0*/  @!P2 IMAD.WIDE R40, R3, 0x2, R20.reuse ;  /* 0x000000020328a825 */ /* 0x100fe200078e0214 */
[----:B------:R-:W-:Y:S02]  /*a3f0*/  CS2R R6, SRZ ;  /* 0x0000000000067805 */ /* 0x000fe4000001ff00 */
[----:B------:R-:W-:Y:S01]  /*a400*/  CS2R R8, SRZ ;  /* 0x0000000000087805 */ /* 0x000fe2000001ff00 */
[----:B------:R-:W-:Y:S01]  /*a410*/  @!P3 IMAD.WIDE R42, R45, 0x2, R20 ;  /* 0x000000022d2ab825 */ /* 0x000fe200078e0214 */
[----:B------:R1:W5:Y:S01]  /*a420*/  @!P2 LD.E.128 R28, desc[UR6][R40.64] ;  /* 0x00000006281ca980 */ /* 0x000362000c101d00 */
[----:B0-----:R-:W-:-:S02]  /*a430*/  CS2R R12, SRZ ;  /* 0x00000000000c7805 */ /* 0x001fc4000001ff00 */
[--C-:B------:R-:W-:Y:S01]  /*a440*/  @!P2 IMAD.WIDE R20, R3, 0x2, R38.reuse ;  /* 0x000000020314a825 */ /* 0x100fe200078e0226 */
[----:B------:R1:W5:Y:S03]  /*a450*/  @!P3 LD.E.128 R32, desc[UR6][R42.64] ;  /* 0x000000062a20b980 */ /* 0x000366000c101d00 */
[--C-:B------:R-:W-:Y:S01]  /*a460*/  @!P3 IMAD.WIDE R44, R45, 0x2, R38.reuse ;  /* 0x000000022d2cb825 */ /* 0x100fe200078e0226 */
[----:B------:R1:W5:Y:S03]  /*a470*/  @!P2 LD.E.128 R8, desc[UR6][R20.64] ;  /* 0x000000061408a980 */ /* 0x000366000c101d00 */
[----:B------:R-:W-:Y:S01]  /*a480*/  @!P1 IMAD.WIDE R38, R46, 0x2, R38 ;  /* 0x000000022e269825 */ /* 0x000fe200078e0226 */
[----:B------:R1:W5:Y:S04]  /*a490*/  @!P3 LD.E.128 R12, desc[UR6][R44.64] ;  /* 0x000000062c0cb980 */ /* 0x000368000c101d00 */
[----:B------:R1:W5:Y:S02]  /*a4a0*/  @!P1 LD.E.128 R4, desc[UR6][R38.64] ;  /* 0x0000000626049980 */ /* 0x000364000c101d00 */
.L_x_11783:
[----:B------:R-:W-:Y:S05]  /*a4b0*/  BSYNC B1 ;  /* 0x0000000000017941 */ /* 0x000fea0003800000 */
.L_x_11782:
[----:B------:R-:W-:Y:S01]  /*a4c0*/  LOP3.LUT R0, R0, 0xfffffffe, RZ, 0xc0, !PT ;  /* 0xfffffffe00007812 */ /* 0x000fe200078ec0ff */
[----:B-----5:R-:W-:Y:S01]  /*a4d0*/  IMAD.MOV.U32 R3, RZ, RZ, R4 ;  /* 0x000000ffff037224 */ /* 0x020fe200078e0004 */
[----:B------:R-:W-:Y:S01]  /*a4e0*/  BSSY B1, `(.L_x_11784) ;  /* 0x0000031000017945 */ /* 0x000fe20003800000 */
[----:B-1----:R-:W-:Y:S02]  /*a4f0*/  IMAD.MOV.U32 R20, RZ, RZ, R5 ;  /* 0x000000ffff147224 */ /* 0x002fe400078e0005 */
        /* <DEDUP_REMOVED lines=47> */
.L_x_12035:
[----:B------:R-:W-:Y:S05]  /*a7f0*/  BSYNC B1 ;  /* 0x0000000000017941 */ /* 0x000fea0003800000 */
.L_x_11784:
[----:B------:R-:W-:Y:S02]  /*a800*/  PRMT R49, R0, 0x7610, R49 ;  /* 0x0000761000317816 */ /* 0x000fe40000000031 */
[----:B------:R-:W-:Y:S01]  /*a810*/  PRMT R50, R20, 0x7610, R50 ;  /* 0x0000761014327816 */ /* 0x000fe20000000032 */
[----:B------:R-:W-:Y:S06]  /*a820*/  @P0 BRA `(.L_x_11770) ;  /* 0x0000001400940947 */ /* 0x000fec0003800000 */
[----:B------:R-:W2:Y:S01]  /*a830*/  LDL.64 R38, [R1+0x30] ;  /* 0x0000300001267983 */ /* 0x000ea20000100a00 */
[----:B------:R-:W2:Y:S03]  /*a840*/  LDC R0, c[0x0][0x3f4] ;  /* 0x0000fd00ff007b82 */ /* 0x000ea60000000800 */
[----:B------:R1:W5:Y:S04]  /*a850*/  LDL R78, [R1+0x50] ;  /* 0x00005000014e7983 */ /* 0x0003680000100800 */
[----:B------:R1:W5:Y:S04]  /*a860*/  LDL R77, [R1+0xc4] ;  /* 0x0000c400014d7983 */ /* 0x0003680000100800 */
[----:B------:R1:W5:Y:S04]  /*a870*/  LDL R75, [R1+0x58] ;  /* 0x00005800014b7983 */ /* 0x0003680000100800 */
[----:B------:R1:W5:Y:S01]  /*a880*/  LDL R73, [R1+0x54] ;  /* 0x0000540001497983 */ /* 0x0003620000100800 */
[----:B------:R-:W-:Y:S01]  /*a890*/  BSSY B1, `(.L_x_11786) ;  /* 0x0000074000017945 */ /* 0x000fe20003800000 */
[C---:B--2---:R-:W-:Y:S01]  /*a8a0*/  ISETP.GE.AND P0, PT, R38.reuse, R0, PT ;  /* 0x000000002600720c */ /* 0x044fe20003f06270 */
[----:B0-----:R-:W-:-:S02]  /*a8b0*/  VIADD R3, R38, 0x10 ;  /* 0x0000001026037836 */ /* 0x001fc40000000000 */
[----:B------:R-:W-:-:S03]  /*a8c0*/  VIADD R37, R38, 0x20 ;  /* 0x0000002026257836 */ /* 0x000fc60000000000 */
[-C--:B------:R-:W-:Y:S02]  /*a8d0*/  ISETP.GE.AND P1, PT, R3, R0.reuse, PT ;  /* 0x000000000300720c */ /* 0x080fe40003f26270 */
[----:B------:R-:W-:-:S05]  /*a8e0*/  ISETP.GE.AND P2, PT, R37, R0, PT ;  /* 0x000000002500720c */ /* 0x000fca0003f46270 */
[----:B-1----:R-:W-:Y:S08]  /*a8f0*/  @P0 BRA `(.L_x_11787) ;  /* 0x0000000400b40947 */ /* 0x002ff00003800000 */
[----:B------:R-:W-:Y:S02]  /*a900*/  LEA.HI R3, R36, R36, RZ, 0x1 ;  /* 0x0000002424037211 */ /* 0x000fe400078f08ff */
[----:B------:R-:W-:Y:S02]  /*a910*/  SHF.R.U64 R67, R4, 0x10, R5 ;  /* 0x0000001004437819 */ /* 0x000fe40000001205 */
[----:B------:R-:W-:Y:S02]  /*a920*/  LOP3.LUT R3, R3, 0xfffffffe, RZ, 0xc0, !PT ;  /* 0xfffffffe03037812 */ /* 0x000fe400078ec0ff */
[----:B------:R-:W-:Y:S02]  /*a930*/  SHF.R.U64 R65, R24, 0x10, R25 ;  /* 0x0000001018417819 */ /* 0x000fe40000001219 */
[----:B------:R-:W-:Y:S01]  /*a940*/  SHF.R.U64 R24, R26, 0x10, R27 ;  /* 0x000000101a187819 */ /* 0x000fe2000000121b */
[----:B------:R-:W-:Y:S01]  /*a950*/  IMAD.IADD R3, R36, 0x1, -R3 ;  /* 0x0000000124037824 */ /* 0x000fe200078e0a03 */
[----:B-----5:R-:W-:-:S02]  /*a960*/  LOP3.LUT R36, R78, 0x18, R38, 0xf8, !PT ;  /* 0x000000184e247812 */ /* 0x020fc400078ef826 */
[----:B------:R-:W-:Y:S02]  /*a970*/  SHF.R.U32.HI R27, RZ, 0x10, R27 ;  /* 0x00000010ff1b7819 */ /* 0x000fe4000001161b */
[----:B------:R-:W-:Y:S02]  /*a980*/  LEA.HI R3, R0, R3, RZ, 0x1d ;  /* 0x0000000300037211 */ /* 0x000fe400078fe8ff */
[----:B------:R-:W-:Y:S02]  /*a990*/  LOP3.LUT R36, R36, R73, RZ, 0x3c, !PT ;  /* 0x0000004924247212 */ /* 0x000fe400078e3cff */
[----:B------:R-:W-:Y:S02]  /*a9a0*/  SHF.R.S32.HI R20, RZ, 0x1f, R3 ;  /* 0x0000001fff147819 */ /* 0x000fe40000011403 */
[----:B------:R-:W-:Y:S01]  /*a9b0*/  PRMT R67, R59, 0x5410, R67 ;  /* 0x000054103b437816 */ /* 0x000fe20000000043 */
[----:B------:R-:W-:Y:S01]  /*a9c0*/  IMAD.IADD R37, R75, 0x1, R36 ;  /* 0x000000014b257824 */ /* 0x000fe200078e0224 */
[----:B------:R-:W-:Y:S01]  /*a9d0*/  LEA.HI R20, R20, R3, RZ, 0x2 ;  /* 0x0000000314147211 */ /* 0x000fe200078f10ff */
[----:B------:R-:W-:Y:S01]  /*a9e0*/  IMAD.SHL.U32 R3, R3, 0x8, RZ ;  /* 0x0000000803037824 */ /* 0x000fe200078e00ff */
[----:B------:R-:W-:Y:S01]  /*a9f0*/  SHF.R.U32.HI R69, RZ, 0x10, R5 ;  /* 0x00000010ff457819 */ /* 0x000fe20000011605 */
[----:B------:R-:W-:Y:S01]  /*aa00*/  IMAD.U32 R70, R67, 0x10000, RZ ;  /* 0x0001000043467824 */ /* 0x000fe200078e00ff */
[----:B------:R-:W-:-:S02]  /*aa10*/  SHF.R.S32.HI R36, RZ, 0x2, R20 ;  /* 0x00000002ff247819 */ /* 0x000fc40000011414 */
[----:B------:R-:W-:Y:S01]  /*aa20*/  LOP3.LUT R20, R78, 0x18, R3, 0xf8, !PT ;  /* 0x000000184e147812 */ /* 0x000fe200078ef803 */
[----:B------:R-:W-:Y:S01]  /*aa30*/  IMAD R3, R37, 0x2, R77 ;  /* 0x0000000225037824 */ /* 0x000fe200078e024d */
[----:B------:R-:W-:Y:S01]  /*aa40*/  SHF.R.U64 R26, R6, 0x10, R7 ;  /* 0x00000010061a7819 */ /* 0x000fe20000001207 */
[----:B------:R-:W-:Y:S01]  /*aa50*/  IMAD R36, R36, 0x1800, R75 ;  /* 0x0000180024247824 */ /* 0x000fe200078e024b */
[----:B------:R-:W-:Y:S02]  /*aa60*/  LOP3.LUT R37, R20, R73, RZ, 0x3c, !PT ;  /* 0x0000004914257212 */ /* 0x000fe400078e3cff */
[----:B------:R-:W-:Y:S02]  /*aa70*/  PRMT R65, R61, 0x5410, R65 ;  /* 0x000054103d417816 */ /* 0x000fe40000000041 */
[----:B------:R-:W-:Y:S01]  /*aa80*/  SHF.R.U32.HI R6, RZ, 0x10, R7 ;  /* 0x00000010ff067819 */ /* 0x000fe20000011607 */
[----:B------:R-:W-:Y:S01]  /*aa90*/  IMAD.IADD R41, R36, 0x1, R37 ;  /* 0x0000000124297824 */ /* 0x000fe200078e0225 */
[----:B------:R-:W-:Y:S01]  /*aaa0*/  PRMT R4, R62, 0x5410, R27 ;  /* 0x000054103e047816 */ /* 0x000fe2000000001b */
[----:B------:R-:W0:Y:S01]  /*aab0*/  LDS.128 R36, [R3] ;  /* 0x0000000003247984 */ /* 0x000e220000000c00 */
[----:B------:R-:W-:Y:S01]  /*aac0*/  SHF.R.U32.HI R66, RZ, 0x10, R25 ;  /* 0x00000010ff427819 */ /* 0x000fe20000011619 */
[----:B------:R-:W-:Y:S01]  /*aad0*/  IMAD R20, R41, 0x2, R16 ;  /* 0x0000000229147824 */ /* 0x000fe200078e0210 */
[----:B------:R-:W-:-:S02]  /*aae0*/  PRMT R69, R60, 0x5410, R69 ;  /* 0x000054103c457816 */ /* 0x000fc40000000045 */
[----:B------:R-:W-:Y:S02]  /*aaf0*/  PRMT R6, R44, 0x5432, R6 ;  /* 0x000054322c067816 */ /* 0x000fe40000000006 */
[----:B------:R-:W1:Y:S01]  /*ab00*/  LDS.128 R40, [R20+0xda00] ;  /* 0x00da000014287984 */ /* 0x000e620000000c00 */
[----:B------:R-:W-:Y:S01]  /*ab10*/  PRMT R66, R45, 0x5432, R66 ;  /* 0x000054322d427816 */ /* 0x000fe20000000042 */
[----:B------:R-:W-:Y:S01]  /*ab20*/  IMAD.U32 R72, R69, 0x10000, RZ ;  /* 0x0001000045487824 */ /* 0x000fe200078e00ff */
[----:B------:R-:W-:Y:S01]  /*ab30*/  LOP3.LUT R67, R67, 0xffff0000, RZ, 0xc0, !PT ;  /* 0xffff000043437812 */ /* 0x000fe200078ec0ff */
[----:B------:R-:W-:Y:S01]  /*ab40*/  IMAD.U32 R71, R6, 0x10000, RZ ;  /* 0x0001000006477824 */ /* 0x000fe200078e00ff */
[----:B------:R-:W-:Y:S02]  /*ab50*/  LOP3.LUT R69, R69, 0xffff0000, RZ, 0xc0, !PT ;  /* 0xffff000045457812 */ /* 0x000fe400078ec0ff */
[----:B------:R-:W-:Y:S02]  /*ab60*/  PRMT R26, R21, 0x5432, R26 ;  /* 0x00005432151a7816 */ /* 0x000fe4000000001a */
[----:B------:R-:W-:Y:S01]  /*ab70*/  PRMT R24, R46, 0x5432, R24 ;  /* 0x000054322e187816 */ /* 0x000fe20000000018 */
[C---:B0-----:R-:W-:Y:S01]  /*ab80*/  IMAD.U32 R59, R36.reuse, 0x10000, RZ ;  /* 0x00010000243b7824 */ /* 0x041fe200078e00ff */
[----:B------:R-:W-:Y:S01]  /*ab90*/  LOP3.LUT R60, R36, 0xffff0000, RZ, 0xc0, !PT ;  /* 0xffff0000243c7812 */ /* 0x000fe200078ec0ff */
[----:B------:R-:W-:Y:S01]  /*aba0*/  IMAD.U32 R36, R65, 0x10000, RZ ;  /* 0x0001000041247824 */ /* 0x000fe200078e00ff */
[C---:B------:R-:W-:Y:S01]  /*abb0*/  LOP3.LUT R5, R38.reuse, 0xffff0000, RZ, 0xc0, !PT ;  /* 0xffff000026057812 */ /* 0x040fe200078ec0ff */
[----:B------:R-:W-:Y:S01]  /*abc0*/  IMAD.U32 R7, R38, 0x10000, RZ ;  /* 0x0001000026077824 */ /* 0x000fe200078e00ff */
[C---:B------:R-:W-:Y:S01]  /*abd0*/  LOP3.LUT R38, R39.reuse, 0xffff0000, RZ, 0xc0, !PT ;  /* 0xffff000027267812 */ /* 0x040fe200078ec0ff */
[----:B------:R-:W-:Y:S01]  /*abe0*/  IMAD.U32 R62, R39, 0x10000, RZ ;  /* 0x00010000273e7824 */ /* 0x000fe200078e00ff */
[C---:B-1----:R-:W-:Y:S01]  /*abf0*/  LOP3.LUT R39, R40.reuse, 0xffff0000, RZ, 0xc0, !PT ;  /* 0xffff000028277812 */ /* 0x042fe200078ec0ff */
[----:B------:R-:W-:Y:S01]  /*ac00*/  IMAD.U32 R27, R40, 0x10000, RZ ;  /* 0x00010000281b7824 */ /* 0x000fe200078e00ff */
[----:B------:R-:W-:Y:S01]  /*ac10*/  LOP3.LUT R40, R41, 0xffff0000, RZ, 0xc0, !PT ;  /* 0xffff000029287812 */ /* 0x000fe200078ec0ff */
[----:B------:R-:W-:Y:S01]  /*ac20*/  IMAD.U32 R64, R43, 0x10000, RZ ;  /* 0x000100002b407824 */ /* 0x000fe200078e00ff */
[----:B------:R-:W-:Y:S01]  /*ac30*/  LOP3.LUT R25, R42, 0xffff0000, RZ, 0xc0, !PT ;  /* 0xffff00002a197812 */ /* 0x000fe200078ec0ff */
[C---:B------:R-:W-:Y:S01]  /*ac40*/  FMUL.FTZ R68, R27.reuse, R70 ;  /* 0x000000461b447220 */ /* 0x040fe20000410000 */
[-C--:B------:R-:W-:Y:S01]  /*ac50*/  FMUL.FTZ R74, R27, R36.reuse ;  /* 0x000000241b4a7220 */ /* 0x080fe20000410000 */
[----:B------:R-:W-:Y:S01]  /*ac60*/  IMAD.U32 R63, R41, 0x10000, RZ ;  /* 0x00010000293f7824 */ /* 0x000fe200078e00ff */
[----:B------:R-:W-:Y:S01]  /*ac70*/  LOP3.LUT R65, R65, 0xffff0000, RZ, 0xc0, !PT ;  /* 0xffff000041417812 */ /* 0x000fe200078ec0ff */
[----:B------:R-:W-:Y:S01]  /*ac80*/  FFMA.FTZ R27, R59, R36, -R68 ;  /* 0x000000243b1b7223 */ /* 0x000fe20000010844 */
[----:B------:R-:W-:-:S02]  /*ac90*/  IMAD.U32 R68, R66, 0x10000, RZ ;  /* 0x0001000042447824 */ /* 0x000fc400078e00ff */
[----:B------:R-:W-:Y:S01]  /*aca0*/  FFMA.FTZ R36, R59, R70, R74 ;  /* 0x000000463b247223 */ /* 0x000fe2000001004a */
[----:B------:R-:W-:Y:S01]  /*acb0*/  IMAD.U32 R41, R42, 0x10000, RZ ;  /* 0x000100002a297824 */ /* 0x000fe200078e00ff */
[----:B------:R-:W-:Y:S01]  /*acc0*/  LOP3.LUT R42, R43, 0xffff0000, RZ, 0xc0, !PT ;  /* 0xffff00002b2a7812 */ /* 0x000fe200078ec0ff */
[----:B------:R-:W-:Y:S02]  /*acd0*/  IMAD.U32 R43, R4, 0x10000, RZ ;  /* 0x00010000042b7824 */ /* 0x000fe400078e00ff */
[----:B------:R-:W-:Y:S01]  /*ace0*/  FMUL.FTZ R59, R64, R71 ;  /* 0x00000047403b7220 */ /* 0x000fe20000410000 */
[----:B------:R-:W-:Y:S02]  /*acf0*/  IMAD.U32 R61, R37, 0x10000, RZ ;  /* 0x00010000253d7824 */ /* 0x000fe400078e00ff */
[C---:B------:R-:W-:Y:S01]  /*ad00*/  FMUL.FTZ R70, R63.reuse, R68 ;  /* 0x000000443f467220 */ /* 0x040fe20000410000 */
[----:B------:R-:W-:Y:S01]  /*ad10*/  LOP3.LUT R66, R66, 0xffff0000, RZ, 0xc0, !PT ;  /* 0xffff000042427812 */ /* 0x000fe200078ec0ff */
[-C--:B------:R-:W-:Y:S01]  /*ad20*/  FMUL.FTZ R64, R64, R43.reuse ;  /* 0x0000002b40407220 */ /* 0x080fe20000410000 */
[----:B------:R-:W-:Y:S01]  /*ad30*/  FFMA.FTZ R59, R62, R43, -R59 ;  /* 0x0000002b3e3b7223 */ /* 0x000fe2000001083b */
[-C--:B------:R-:W-:Y:S01]  /*ad40*/  FMUL.FTZ R76, R63, R72.reuse ;  /* 0x000000483f4c7220 */ /* 0x080fe20000410000 */
[----:B------:R-:W-:Y:S01]  /*ad50*/  FFMA.FTZ R70, R61, R72, R70 ;  /* 0x000000483d467223 */ /* 0x000fe20000010046 */
[----:B------:R-:W-:Y:S01]  /*ad60*/  FMUL.FTZ R43, R39, R67 ;  /* 0x00000043272b7220 */ /* 0x000fe20000410000 */
[----:B------:R-:W-:Y:S01]  /*ad70*/  LOP3.LUT R37, R37, 0xffff0000, RZ, 0xc0, !PT ;  /* 0xffff000025257812 */ /* 0x000fe200078ec0ff */
[----:B------:R-:W-:Y:S01]  /*ad80*/  FMUL.FTZ R39, R39, R65 ;  /* 0x0000004127277220 */ /* 0x000fe20000410000 */
[C---:B------:R-:W-:Y:S01]  /*ad90*/  FMUL.FTZ R72, R40.reuse, R69 ;  /* 0x0000004528487220 */ /* 0x040fe20000410000 */
[----:B------:R-:W-:Y:S01]  /*ada0*/  FMUL.FTZ R40, R40, R66 ;  /* 0x0000004228287220 */ /* 0x000fe20000410000 */
[----:B------:R-:W-:Y:S01]  /*adb0*/  FFMA.FTZ R71, R62, R71, R64 ;  /* 0x000000473e477223 */ /* 0x000fe20000010040 */
[----:B------:R-:W-:Y:S01]  /*adc0*/  FFMA.FTZ R76, R61, R68, -R76 ;  /* 0x000000443d4c7223 */ /* 0x000fe2000001084c */
[----:B------:R-:W-:-:S02]  /*add0*/  IMAD.U32 R64, R26, 0x10000, RZ ;  /* 0x000100001a407824 */ /* 0x000fc400078e00ff */
[----:B------:R-:W-:Y:S01]  /*ade0*/  FFMA.FTZ R68, R60, R65, -R43 ;  /* 0x000000413c447223 */ /* 0x000fe2000001082b */
[----:B------:R-:W-:Y:S02]  /*adf0*/  IMAD.U32 R62, R24, 0x10000, RZ ;  /* 0x00010000183e7824 */ /* 0x000fe400078e00ff */
[----:B------:R-:W-:Y:S01]  /*ae00*/  FFMA.FTZ R67, R60, R67, R39 ;  /* 0x000000433c437223 */ /* 0x000fe20000010027 */
[----:B------:R-:W-:Y:S01]  /*ae10*/  LOP3.LUT R26, R26, 0xffff0000, RZ, 0xc0, !PT ;  /* 0xffff00001a1a7812 */ /* 0x000fe200078ec0ff */
[C---:B------:R-:W-:Y:S01]  /*ae20*/  FFMA.FTZ R43, R37.reuse, R66, -R72 ;  /* 0x00000042252b7223 */ /* 0x040fe20000010848 */
[----:B------:R-:W-:Y:S01]  /*ae30*/  FFMA.FTZ R69, R37, R69, R40 ;  /* 0x0000004525457223 */ /* 0x000fe20000010028 */
[----:B------:R-:W-:Y:S01]  /*ae40*/  LOP3.LUT R39, R6, 0xffff0000, RZ, 0xc0, !PT ;  /* 0xffff000006277812 */ /* 0x000fe200078ec0ff */
[C---:B------:R-:W-:Y:S01]  /*ae50*/  FMUL.FTZ R60, R41.reuse, R64 ;  /* 0x00000040293c7220 */ /* 0x040fe20000410000 */
[----:B------:R-:W-:Y:S01]  /*ae60*/  LOP3.LUT R24, R24, 0xffff0000, RZ, 0xc0, !PT ;  /* 0xffff000018187812 */ /* 0x000fe200078ec0ff */
[----:B------:R-:W-:Y:S01]  /*ae70*/  FMUL.FTZ R40, R41, R62 ;  /* 0x0000003e29287220 */ /* 0x000fe20000410000 */
[----:B------:R-:W-:Y:S01]  /*ae80*/  LOP3.LUT R37, R4, 0xffff0000, RZ, 0xc0, !PT ;  /* 0xffff000004257812 */ /* 0x000fe200078ec0ff */
[C---:B------:R-:W-:Y:S01]  /*ae90*/  FMUL.FTZ R4, R25.reuse, R26 ;  /* 0x0000001a19047220 */ /* 0x040fe20000410000 */
[C---:B------:R-:W-:Y:S01]  /*aea0*/  FMUL.FTZ R61, R42.reuse, R39 ;  /* 0x000000272a3d7220 */ /* 0x040fe20000410000 */
[----:B------:R-:W-:Y:S01]  /*aeb0*/  FMUL.FTZ R25, R25, R24 ;  /* 0x0000001819197220 */ /* 0x000fe20000410000 */
[C---:B------:R-:W-:Y:S01]  /*aec0*/  FFMA.FTZ R60, R7.reuse, R62, -R60 ;  /* 0x0000003e073c7223 */ /* 0x040fe2000001083c */
[-C--:B------:R-:W-:Y:S01]  /*aed0*/  FMUL.FTZ R6, R42, R37.reuse ;  /* 0x000000252a067220 */ /* 0x080fe20000410000 */
[----:B------:R-:W-:Y:S01]  /*aee0*/  FFMA.FTZ R40, R7, R64, R40 ;  /* 0x0000004007287223 */ /* 0x000fe20000010028 */
        /* <DEDUP_REMOVED lines=14> */
.L_x_11787:
[----:B------:R-:W-:Y:S05]  /*afd0*/  BSYNC B1 ;  /* 0x0000000000017941 */ /* 0x000fea0003800000 */
.L_x_11786:
[----:B------:R-:W-:Y:S04]  /*afe0*/  BSSY B1, `(.L_x_11788) ;  /* 0x0000075000017945 */ /* 0x000fe80003800000 */
[----:B------:R-:W-:Y:S05]  /*aff0*/  @P1 BRA `(.L_x_11789) ;  /* 0x0000000400cc1947 */ /* 0x000fea0003800000 */
[----:B0-----:R-:W2:Y:S04]  /*b000*/  LDL R3, [R1+0x64] ;  /* 0x0000640001037983 */ /* 0x001ea80000100800 */
[----:B------:R-:W2:Y:S01]  /*b010*/  LDL.64 R4, [R1+0x48] ;  /* 0x0000480001047983 */ /* 0x000ea20000100a00 */
[----:B------:R-:W-:Y:S02]  /*b020*/  SHF.R.U64 R37, R28, 0x10, R29 ;  /* 0x000000101c257819 */ /* 0x000fe4000000121d */
[----:B------:R-:W-:Y:S02]  /*b030*/  SHF.R.U64 R28, R8, 0x10, R9 ;  /* 0x00000010081c7819 */ /* 0x000fe40000001209 */
[----:B------:R-:W-:Y:S02]  /*b040*/  PRMT R56, R56, 0x5410, R37 ;  /* 0x0000541038387816 */ /* 0x000fe40000000025 */
[----:B------:R-:W-:-:S02]  /*b050*/  PRMT R55, R55, 0x5410, R28 ;  /* 0x0000541037377816 */ /* 0x000fc4000000001c */
[----:B------:R-:W-:Y:S01]  /*b060*/  SHF.R.U32.HI R9, RZ, 0x10, R9 ;  /* 0x00000010ff097819 */ /* 0x000fe20000011609 */
[----:B------:R-:W-:Y:S01]  /*b070*/  IMAD.U32 R37, R56, 0x10000, RZ ;  /* 0x0001000038257824 */ /* 0x000fe200078e00ff */
[----:B------:R-:W-:Y:S01]  /*b080*/  SHF.R.U64 R8, R10, 0x10, R11 ;  /* 0x000000100a087819 */ /* 0x000fe2000000120b */
[----:B------:R-:W-:Y:S01]  /*b090*/  IMAD.U32 R39, R55, 0x10000, RZ ;  /* 0x0001000037277824 */ /* 0x000fe200078e00ff */
[----:B------:R-:W-:Y:S02]  /*b0a0*/  SHF.R.U32.HI R29, RZ, 0x10, R29 ;  /* 0x00000010ff1d7819 */ /* 0x000fe4000001161d */
[----:B------:R-:W-:Y:S02]  /*b0b0*/  PRMT R54, R54, 0x5410, R9 ;  /* 0x0000541036367816 */ /* 0x000fe40000000009 */
[----:B------:R-:W-:Y:S02]  /*b0c0*/  PRMT R57, R57, 0x5410, R8 ;  /* 0x0000541039397816 */ /* 0x000fe40000000008 */
[----:B------:R-:W-:-:S02]  /*b0d0*/  PRMT R58, R58, 0x5410, R29 ;  /* 0x000054103a3a7816 */ /* 0x000fc4000000001d */
[----:B------:R-:W-:Y:S02]  /*b0e0*/  LOP3.LUT R55, R55, 0xffff0000, RZ, 0xc0, !PT ;  /* 0xffff000037377812 */ /* 0x000fe400078ec0ff */
[----:B------:R-:W-:Y:S02]  /*b0f0*/  SHF.R.U64 R30, R30, 0x10, R31 ;  /* 0x000000101e1e7819 */ /* 0x000fe4000000121f */
[----:B------:R-:W-:Y:S02]  /*b100*/  SHF.R.U32.HI R10, RZ, 0x10, R11 ;  /* 0x00000010ff0a7819 */ /* 0x000fe4000001160b */
[----:B------:R-:W-:Y:S02]  /*b110*/  PRMT R51, R51, 0x5410, R30 ;  /* 0x0000541033337816 */ /* 0x000fe4000000001e */
[----:B------:R-:W-:Y:S02]  /*b120*/  SHF.R.U32.HI R31, RZ, 0x10, R31 ;  /* 0x00000010ff1f7819 */ /* 0x000fe4000001161f */
[----:B------:R-:W-:-:S02]  /*b130*/  PRMT R53, R53, 0x5410, R10 ;  /* 0x0000541035357816 */ /* 0x000fc4000000000a */
[----:B------:R-:W-:Y:S01]  /*b140*/  PRMT R52, R52, 0x5410, R31 ;  /* 0x0000541034347816 */ /* 0x000fe2000000001f */
[----:B--2---:R-:W-:-:S05]  /*b150*/  IMAD.IADD R3, R4, 0x1, R3 ;  /* 0x0000000104037824 */ /* 0x004fca00078e0203 */
[----:B------:R-:W-:-:S04]  /*b160*/  SHF.R.S32.HI R4, RZ, 0x1f, R3 ;  /* 0x0000001fff047819 */ /* 0x000fc80000011403 */
[CC--:B------:R-:W-:Y:S02]  /*b170*/  LEA.HI R5, R4.reuse, R3.reuse, RZ, 0x3 ;  /* 0x0000000304057211 */ /* 0x0c0fe400078f18ff */
[----:B------:R-:W-:Y:S02]  /*b180*/  LEA.HI R4, R4, R3, RZ, 0x5 ;  /* 0x0000000304047211 */ /* 0x000fe400078f28ff */
[--C-:B------:R-:W-:Y:S02]  /*b190*/  SHF.R.S32.HI R7, RZ, 0x3, R5.reuse ;  /* 0x00000003ff077819 */ /* 0x100fe40000011405 */
        /* <DEDUP_REMOVED lines=10> */
[----:B------:R-:W-:Y:S01]  /*b240*/  LOP3.LUT R4, R78, 0x18, R3, 0xf8, !PT ;  /* 0x000000184e047812 */ /* 0x000fe200078ef803 */
[----:B------:R-:W-:Y:S02]  /*b250*/  IMAD R3, R6, 0x2, R77 ;  /* 0x0000000206037824 */ /* 0x000fe400078e024d */
        /* <DEDUP_REMOVED lines=25> */
[----:B------:R-:W-:Y:S02]  /*b3f0*/  IMAD.U32 R8, R58, 0x10000, RZ ;  /* 0x000100003a087824 */ /* 0x000fe400078e00ff */
[C---:B------:R-:W-:Y:S01]  /*b400*/  FMUL.FTZ R38, R29.reuse, R28 ;  /* 0x0000001c1d267220 */ /* 0x040fe20000410000 */
[----:B------:R-:W-:Y:S01]  /*b410*/  LOP3.LUT R54, R54, 0xffff0000, RZ, 0xc0, !PT ;  /* 0xffff000036367812 */ /* 0x000fe200078ec0ff */
[----:B------:R-:W-:Y:S02]  /*b420*/  IMAD.U32 R30, R26, 0x10000, RZ ;  /* 0x000100001a1e7824 */ /* 0x000fe400078e00ff */
[----:B------:R-:W-:Y:S01]  /*b430*/  FMUL.FTZ R29, R29, R8 ;  /* 0x000000081d1d7220 */ /* 0x000fe20000410000 */
[-C--:B------:R-:W-:Y:S01]  /*b440*/  FMUL.FTZ R39, R24, R37.reuse ;  /* 0x0000002518277220 */ /* 0x080fe20000410000 */
[----:B------:R-:W-:Y:S01]  /*b450*/  LOP3.LUT R58, R58, 0xffff0000, RZ, 0xc0, !PT ;  /* 0xffff00003a3a7812 */ /* 0x000fe200078ec0ff */
        /* <DEDUP_REMOVED lines=8> */
[----:B------:R-:W-:Y:S02]  /*b4e0*/  IMAD.U32 R31, R27, 0x10000, RZ ;  /* 0x000100001b1f7824 */ /* 0x000fe400078e00ff */
[C---:B------:R-:W-:Y:S01]  /*b4f0*/  FMUL.FTZ R39, R30.reuse, R29 ;  /* 0x0000001d1e277220 */ /* 0x040fe20000410000 */
[----:B------:R-:W-:Y:S02]  /*b500*/  IMAD.U32 R8, R53, 0x10000, RZ ;  /* 0x0001000035087824 */ /* 0x000fe400078e00ff */
[C---:B------:R-:W-:Y:S01]  /*b510*/  FFMA.FTZ R25, R5.reuse, R58, -R4 ;  /* 0x0000003a05197223 */ /* 0x040fe20000010804 */
[----:B------:R-:W-:Y:S01]  /*b520*/  FMUL.FTZ R30, R30, R9 ;  /* 0x000000091e1e7220 */ /* 0x000fe20000410000 */
[----:B------:R-:W-:Y:S01]  /*b530*/  FFMA.FTZ R37, R5, R54, R40 ;  /* 0x0000003605257223 */ /* 0x000fe20000010028 */
[----:B------:R-:W-:-:S02]  /*b540*/  IMAD.U32 R4, R52, 0x10000, RZ ;  /* 0x0001000034047824 */ /* 0x000fc400078e00ff */
[C---:B------:R-:W-:Y:S01]  /*b550*/  FMUL.FTZ R40, R31.reuse, R8 ;  /* 0x000000081f287220 */ /* 0x040fe20000410000 */
[C---:B------:R-:W-:Y:S01]  /*b560*/  FFMA.FTZ R39, R10.reuse, R9, -R39 ;  /* 0x000000090a277223 */ /* 0x040fe20000010827 */
[----:B------:R-:W-:Y:S01]  /*b570*/  FFMA.FTZ R10, R10, R29, R30 ;  /* 0x0000001d0a0a7223 */ /* 0x000fe2000001001e */
[-C--:B------:R-:W-:Y:S01]  /*b580*/  FMUL.FTZ R30, R31, R4.reuse ;  /* 0x000000041f1e7220 */ /* 0x080fe20000410000 */
[----:B------:R-:W-:Y:S01]  /*b590*/  FFMA.FTZ R40, R11, R4, -R40 ;  /* 0x000000040b287223 */ /* 0x000fe20000010828 */
[----:B------:R-:W-:Y:S02]  /*b5a0*/  LOP3.LUT R26, R26, 0xffff0000, RZ, 0xc0, !PT ;  /* 0xffff00001a1a7812 */ /* 0x000fe400078ec0ff */
[----:B------:R-:W-:Y:S01]  /*b5b0*/  LOP3.LUT R27, R27, 0xffff0000, RZ, 0xc0, !PT ;  /* 0xffff00001b1b7812 */ /* 0x000fe200078ec0ff */
[----:B------:R-:W-:Y:S01]  /*b5c0*/  FFMA.FTZ R11, R11, R8, R30 ;  /* 0x000000080b0b7223 */ /* 0x000fe2000001001e */
[----:B------:R-:W-:Y:S02]  /*b5d0*/  LOP3.LUT R57, R57, 0xffff0000, RZ, 0xc0, !PT ;  /* 0xffff000039397812 */ /* 0x000fe400078ec0ff */
[----:B------:R-:W-:-:S02]  /*b5e0*/  LOP3.LUT R4, R53, 0xffff0000, RZ, 0xc0, !PT ;  /* 0xffff000035047812 */ /* 0x000fc400078ec0ff */
[----:B------:R-:W-:Y:S01]  /*b5f0*/  LOP3.LUT R51, R51, 0xffff0000, RZ, 0xc0, !PT ;  /* 0xffff000033337812 */ /* 0x000fe200078ec0ff */
[----:B------:R-:W-:Y:S01]  /*b600*/  FMUL.FTZ R5, R26, R57 ;  /* 0x000000391a057220 */ /* 0x000fe20000410000 */
[----:B------:R-:W-:Y:S01]  /*b610*/  LOP3.LUT R52, R52, 0xffff0000, RZ, 0xc0, !PT ;  /* 0xffff000034347812 */ /* 0x000fe200078ec0ff */
[C---:B------:R-:W-:Y:S02]  /*b620*/  FMUL.FTZ R30, R27.reuse, R4 ;  /* 0x000000041b1e7220 */ /* 0x040fe40000410000 */
        /* <DEDUP_REMOVED lines=16> */
.L_x_11789:
[----:B------:R-:W-:Y:S05]  /*b730*/  BSYNC B1 ;  /* 0x0000000000017941 */ /* 0x000fea0003800000 */
.L_x_11788:
[----:B------:R-:W-:Y:S05]  /*b740*/  @P2 BRA `(.L_x_11770) ;  /* 0x0000000400cc2947 */ /* 0x000fea0003800000 */
[----:B01----:R-:W2:Y:S04]  /*b750*/  LDL R3, [R1+0x60] ;  /* 0x0000600001037983 */ /* 0x003ea80000100800 */
[----:B------:R-:W2:Y:S01]  /*b760*/  LDL.64 R4, [R1+0x48] ;  /* 0x0000480001047983 */ /* 0x000ea20000100a00 */
[----:B------:R-:W-:Y:S02]  /*b770*/  SHF.R.U64 R24, R32, 0x10, R33 ;  /* 0x0000001020187819 */ /* 0x000fe40000001221 */
[----:B------:R-:W-:Y:S02]  /*b780*/  SHF.R.U64 R26, R12, 0x10, R13 ;  /* 0x000000100c1a7819 */ /* 0x000fe4000000120d */
[----:B------:R-:W-:Y:S02]  /*b790*/  SHF.R.U64 R20, R34, 0x10, R35 ;  /* 0x0000001022147819 */ /* 0x000fe40000001223 */
[----:B------:R-:W-:-:S02]  /*b7a0*/  PRMT R47, R47, 0x5410, R24 ;  /* 0x000054102f2f7816 */ /* 0x000fc40000000018 */
[----:B------:R-:W-:Y:S02]  /*b7b0*/  PRMT R26, R21, 0x5410, R26 ;  /* 0x00005410151a7816 */ /* 0x000fe4000000001a */
[----:B------:R-:W-:Y:S01]  /*b7c0*/  SHF.R.U32.HI R33, RZ, 0x10, R33 ;  /* 0x00000010ff217819 */ /* 0x000fe20000011621 */
[----:B------:R-:W-:Y:S01]  /*b7d0*/  IMAD.U32 R27, R47, 0x10000, RZ ;  /* 0x000100002f1b7824 */ /* 0x000fe200078e00ff */
[----:B------:R-:W-:Y:S01]  /*b7e0*/  SHF.R.U32.HI R35, RZ, 0x10, R35 ;  /* 0x00000010ff237819 */ /* 0x000fe20000011623 */
[----:B------:R-:W-:Y:S01]  /*b7f0*/  IMAD.U32 R29, R26, 0x10000, RZ ;  /* 0x000100001a1d7824 */ /* 0x000fe200078e00ff */
[----:B------:R-:W-:Y:S02]  /*b800*/  SHF.R.U32.HI R13, RZ, 0x10, R13 ;  /* 0x00000010ff0d7819 */ /* 0x000fe4000001160d */
[----:B------:R-:W-:Y:S02]  /*b810*/  SHF.R.U64 R12, R14, 0x10, R15 ;  /* 0x000000100e0c7819 */ /* 0x000fe4000000120f */
[----:B------:R-:W-:-:S02]  /*b820*/  PRMT R49, R49, 0x5410, R20 ;  /* 0x0000541031317816 */ /* 0x000fc40000000014 */
[----:B------:R-:W-:Y:S02]  /*b830*/  PRMT R48, R48, 0x5410, R33 ;  /* 0x0000541030307816 */ /* 0x000fe40000000021 */
[----:B------:R-:W-:Y:S02]  /*b840*/  PRMT R50, R50, 0x5410, R35 ;  /* 0x0000541032327816 */ /* 0x000fe40000000023 */
[----:B------:R-:W-:Y:S02]  /*b850*/  PRMT R44, R44, 0x5410, R13 ;  /* 0x000054102c2c7816 */ /* 0x000fe4000000000d */
[----:B------:R-:W-:Y:S02]  /*b860*/  PRMT R45, R45, 0x5410, R12 ;  /* 0x000054102d2d7816 */ /* 0x000fe4000000000c */
[----:B------:R-:W-:Y:S02]  /*b870*/  LOP3.LUT R31, R26, 0xffff0000, RZ, 0xc0, !PT ;  /* 0xffff00001a1f7812 */ /* 0x000fe400078ec0ff */
[----:B------:R-:W-:-:S02]  /*b880*/  LOP3.LUT R47, R47, 0xffff0000, RZ, 0xc0, !PT ;  /* 0xffff00002f2f7812 */ /* 0x000fc400078ec0ff */
        /* <DEDUP_REMOVED lines=12> */
[-C--:B------:R-:W-:Y:S02]  /*b950*/  LOP3.LUT R5, R5, R73.reuse, RZ, 0x3c, !PT ;  /* 0x0000004905057212 */ /* 0x080fe400078e3cff */
        /* <DEDUP_REMOVED lines=82> */
.L_x_11770:
[----:B------:R-:W-:Y:S05]  /*be80*/  BSYNC B0 ;  /* 0x0000000000007941 */ /* 0x000fea0003800000 */
.L_x_11763:
        /* <DEDUP_REMOVED lines=8> */
.L_x_11761:
[----:B0--3--:R-:W3:Y:S02]  /*bf10*/  LDL R0, [R1+0x44] ;  /* 0x0000440001007983 */ /* 0x009ee40000100800 */
[----:B---3--:R-:W-:-:S13]  /*bf20*/  ISETP.NE.AND P1, PT, R0, 0x3, PT ;  /* 0x000000030000780c */ /* 0x008fda0003f25270 */
[----:B------:R-:W-:Y:S05]  /*bf30*/  @!P1 BRA `(.L_x_11790) ;  /* 0x0000000000049947 */ /* 0x000fea0003800000 */
[----:B------:R-:W-:Y:S01]  /*bf40*/  BPT.TRAP 0x1 ;  /* 0x000000040000795c */ /* 0x000fe20000300000 */
.L_x_11790:
[----:B-12-4-:R-:W2:Y:S01]  /*bf50*/  LDL R3, [R1+0x38] ;  /* 0x0000380001037983 */ /* 0x016ea20000100800 */
[----:B------:R-:W-:Y:S01]  /*bf60*/  IMAD R0, R19, 0x8, R16 ;  /* 0x0000000813007824 */ /* 0x000fe200078e0210 */
[----:B--2---:R-:W-:-:S04]  /*bf70*/  SHF.L.U32 R3, R3, 0x1f, RZ ;  /* 0x0000001f03037819 */ /* 0x004fc800000006ff */
[----:B------:R0:W1:Y:S01]  /*bf80*/  SYNCS.PHASECHK.TRANS64.TRYWAIT P2, [R0+URZ+0x31c30], R3 ;  /* 0x031c3003000075a7 */ /* 0x000062000804017f */
[----:B------:R-:W-:Y:S05]  /*bf90*/  @!P1 BRA `(.L_x_11791) ;  /* 0x0000000000049947 */ /* 0x000fea0003800000 */
[----:B------:R-:W-:Y:S01]  /*bfa0*/  BPT.TRAP 0x1 ;  /* 0x000000040000795c */ /* 0x000fe20000300000 */
.L_x_11791:
[----:B------:R-:W2:Y:S02]  /*bfb0*/  S2R R4, SR_TID.X ;  /* 0x0000000000047919 */ /* 0x000ea40000002100 */
[----:B--2---:R-:W-:-:S04]  /*bfc0*/  LOP3.LUT R4, R4, 0x7f, RZ, 0xc0, !PT ;  /* 0x0000007f04047812 */ /* 0x004fc800078ec0ff */
[----:B------:R-:W-:Y:S01]  /*bfd0*/  ISETP.NE.AND P0, PT, R4, RZ, PT ;  /* 0x000000ff0400720c */ /* 0x000fe20003f05270 */
[----:B-1----:R-:W-:-:S12]  /*bfe0*/  @P2 BRA `(.L_x_11792) ;  /* 0x0000000000082947 */ /* 0x002fd80003800000 */
[----:B------:R-:W1:Y:S02]  /*bff0*/  SYNCS.PHASECHK.TRANS64.TRYWAIT P2, [R0+URZ+0x31c30], R3 ;  /* 0x031c3003000075a7 */ /* 0x000e64000804017f */
[----:B-1----:R-:W-:Y:S05]  /*c000*/  @!P2 BRA `(.L_x_11793) ;  /* 0x000001c40018a947 */ /* 0x002fea0003800000 */
.L_x_11792:
[----:B------:R-:W-:Y:S05]  /*c010*/  WARPSYNC.ALL ;  /* 0x0000000000007948 */ /* 0x000fea0003800000 */
[----:B01----:R-:W-:Y:S01]  /*c020*/  VIADD R3, R16, 0x16a00 ;  /* 0x00016a0010037836 */ /* 0x003fe20000000000 */
[----:B------:R-:W-:Y:S01]  /*c030*/  LOP3.LUT R8, R2, 0x10000, RZ, 0xfc, !PT ;  /* 0x0001000002087812 */ /* 0x000fe200078efcff */
[----:B------:R-:W-:Y:S02]  /*c040*/  IMAD.MOV.U32 R9, RZ, RZ, -0x7fffffe0 ;  /* 0x80000020ff097424 */ /* 0x000fe400078e00ff */
[----:B------:R-:W-:Y:S01]  /*c050*/  IMAD.MOV.U32 R15, RZ, RZ, -0x7fffffe0 ;  /* 0x80000020ff0f7424 */ /* 0x000fe200078e00ff */
[----:B------:R-:W-:Y:S01]  /*c060*/  SHF.R.U32.HI R3, RZ, 0x4, R3 ;  /* 0x00000004ff037819 */ /* 0x000fe20000011603 */
[----:B------:R-:W-:Y:S01]  /*c070*/  WARPGROUP.ARRIVE ;  /* 0x00000000000079c5 */ /* 0x000fe20000000000 */
[----:B------:R-:W-:Y:S01]  /*c080*/  IMAD.MOV.U32 R5, RZ, RZ, -0x7fffffe0 ;  /* 0x80000020ff057424 */ /* 0x000fe200078e00ff */
[----:B------:R-:W0:Y:S01]  /*c090*/  LDC R100, c[0x0][0x448] ;  /* 0x00011200ff647b82 */ /* 0x000e220000000800 */
[----:B------:R-:W-:Y:S01]  /*c0a0*/  LOP3.LUT R3, R3, 0x3fff, RZ, 0xc0, !PT ;  /* 0x00003fff03037812 */ /* 0x000fe200078ec0ff */
[----:B------:R-:W-:-:S02]  /*c0b0*/  IMAD.MOV.U32 R7, RZ, RZ, -0x7fffffe0 ;  /* 0x80000020ff077424 */ /* 0x000fc400078e00ff */
[----:B------:R-:W-:Y:S01]  /*c0c0*/  IMAD.MOV.U32 R11, RZ, RZ, -0x7fffffe0 ;  /* 0x80000020ff0b7424 */ /* 0x000fe200078e00ff */
[----:B------:R-:W-:Y:S01]  /*c0d0*/  LOP3.LUT R4, R3, 0x10000, RZ, 0xfc, !PT ;  /* 0x0001000003047812 */ /* 0x000fe200078efcff */
[----:B------:R-:W-:Y:S02]  /*c0e0*/  IMAD.MOV.U32 R13, RZ, RZ, -0x7fffffe0 ;  /* 0x80000020ff0d7424 */ /* 0x000fe400078e00ff */
[----:B------:R-:W-:Y:S02]  /*c0f0*/  IMAD.MOV.U32 R21, RZ, RZ, -0x7fffffe0 ;  /* 0x80000020ff157424 */ /* 0x000fe400078e00ff */
[----:B------:R-:W-:Y:S01]  /*c100*/  IMAD.MOV.U32 R99, RZ, RZ, -0x7fffffe0 ;  /* 0x80000020ff637424 */ /* 0x000fe200078e00ff */
[----:B------:R-:W-:Y:S01]  /*c110*/  R2UR UR4, R8 ;  /* 0x00000000080472ca */ /* 0x000fe200000e0000 */
[----:B------:R-:W-:Y:S01]  /*c120*/  IMAD R14, R19, 0x6c0, R4 ;  /* 0x000006c0130e7824 */ /* 0x000fe200078e0204 */
[----:B------:R-:W-:Y:S01]  /*c130*/  R2UR UR5, R9 ;  /* 0x00000000090572ca */ /* 0x000fe200000e0000 */
[----:B------:R-:W-:Y:S01]  /*c140*/  ULDC UR61, c[0x0][0x9d8] ;  /* 0x00027600003d7ab9 */ /* 0x000fe20000000800 */
[----:B------:R-:W-:Y:S01]  /*c150*/  R2UR UR7, R15 ;  /* 0x000000000f0772ca */ /* 0x000fe200000e0000 */
[----:B------:R-:W-:Y:S01]  /*c160*/  IMAD.MOV.U32 R3, RZ, RZ, -0x7fffffe0 ;  /* 0x80000020ff037424 */ /* 0x000fe200078e00ff */
[C---:B------:R-:W-:Y:S01]  /*c170*/  R2UR UR6, R14.reuse ;  /* 0x000000000e0672ca */ /* 0x040fe200000e0000 */
[----:B------:R1:W-:Y:S01]  /*c180*/  STL [R1+0x68], R4 ;  /* 0x0000680401007387 */ /* 0x0003e20000100800 */
[----:B------:R-:W-:Y:S01]  /*c190*/  VIADD R2, R14, 0x40 ;  /* 0x000000400e027836 */ /* 0x000fe20000000000 */
[----:B------:R-:W-:Y:S01]  /*c1a0*/  R2UR UR11, R5 ;  /* 0x00000000050b72ca */ /* 0x000fe200000e0000 */
[----:B------:R-:W-:-:S09]  /*c1b0*/  ULDC UR60, c[0x0][0x9d8] ;  /* 0x00027600003c7ab9 */ /* 0x000fd20000000800 */
[----:B------:R-:W-:Y:S01]  /*c1c0*/  HGMMA.64x16x16.F32.BF16 R88, gdesc[UR4], RZ, !UPT, gsb0 ;  /* 0x00200000045879f0 */ /* 0x000fe2000c0018ff */
[----:B------:R-:W-:Y:S01]  /*c1d0*/  R2UR UR6, R2 ;  /* 0x00000000020672ca */ /* 0x000fe200000e0000 */
[----:B-1----:R-:W-:Y:S01]  /*c1e0*/  VIADD R4, R14, 0x80 ;  /* 0x000000800e047836 */ /* 0x002fe20000000000 */
[----:B------:R-:W-:Y:S02]  /*c1f0*/  R2UR UR7, R3 ;  /* 0x00000000030772ca */ /* 0x000fe400000e0000 */
[C---:B------:R-:W-:Y:S02]  /*c200*/  R2UR UR8, R8.reuse ;  /* 0x00000000080872ca */ /* 0x040fe400000e0000 */
[C---:B------:R-:W-:Y:S02]  /*c210*/  R2UR UR9, R9.reuse ;  /* 0x00000000090972ca */ /* 0x040fe400000e0000 */
[----:B------:R-:W-:Y:S02]  /*c220*/  R2UR UR12, R8 ;  /* 0x00000000080c72ca */ /* 0x000fe400000e0000 */
[----:B------:R-:W-:Y:S01]  /*c230*/  R2UR UR13, R9 ;  /* 0x00000000090d72ca */ /* 0x000fe200000e0000 */
[----:B------:R-:W-:Y:S01]  /*c240*/  VIADD R6, R14, 0x100 ;  /* 0x000001000e067836 */ /* 0x000fe20000000000 */
[----:B------:R-:W-:-:S02]  /*c250*/  R2UR UR4, R8 ;  /* 0x00000000080472ca */ /* 0x000fc400000e0000 */
[----:B------:R-:W-:Y:S02]  /*c260*/  R2UR UR19, R7 ;  /* 0x00000000071372ca */ /* 0x000fe400000e0000 */
[C---:B------:R-:W-:Y:S02]  /*c270*/  R2UR UR16, R8.reuse ;  /* 0x00000000081072ca */ /* 0x040fe400000e0000 */
[C---:B------:R-:W-:Y:S02]  /*c280*/  R2UR UR17, R9.reuse ;  /* 0x00000000091172ca */ /* 0x040fe400000e0000 */
[C---:B------:R-:W-:Y:S02]  /*c290*/  R2UR UR20, R8.reuse ;  /* 0x00000000081472ca */ /* 0x040fe400000e0000 */
[----:B------:R-:W-:Y:S02]  /*c2a0*/  R2UR UR21, R9 ;  /* 0x00000000091572ca */ /* 0x000fe400000e0000 */
[----:B------:R-:W-:-:S02]  /*c2b0*/  R2UR UR24, R8 ;  /* 0x00000000081872ca */ /* 0x000fc400000e0000 */
[C---:B------:R-:W-:Y:S02]  /*c2c0*/  R2UR UR25, R9.reuse ;  /* 0x00000000091972ca */ /* 0x040fe400000e0000 */
[C---:B------:R-:W-:Y:S02]  /*c2d0*/  R2UR UR28, R8.reuse ;  /* 0x00000000081c72ca */ /* 0x040fe400000e0000 */
[C---:B------:R-:W-:Y:S02]  /*c2e0*/  R2UR UR29, R9.reuse ;  /* 0x00000000091d72ca */ /* 0x040fe400000e0000 */
[----:B------:R-:W-:Y:S02]  /*c2f0*/  R2UR UR32, R8 ;  /* 0x00000000082072ca */ /* 0x000fe400000e0000 */
[C---:B------:R-:W-:Y:S01]  /*c300*/  R2UR UR33, R9.reuse ;  /* 0x00000000092172ca */ /* 0x040fe200000e0000 */
[----:B------:R-:W-:Y:S01]  /*c310*/  VIADD R10, R14, 0x102 ;  /* 0x000001020e0a7836 */ /* 0x000fe20000000000 */
[----:B------:R-:W-:Y:S01]  /*c320*/  R2UR UR5, R9 ;  /* 0x00000000090572ca */ /* 0x000fe200000e0000 */
[----:B------:R-:W-:Y:S01]  /*c330*/  VIADD R12, R8, 0x300 ;  /* 0x00000300080c7836 */ /* 0x000fe20000000000 */
[----:B------:R-:W2:Y:S01]  /*c340*/  LDL R101, [R1+0x8c] ;  /* 0x00008c0001657983 */ /* 0x000ea20000100800 */
[----:B------:R-:W-:-:S02]  /*c350*/  VIADD R20, R14, 0x342 ;  /* 0x000003420e147836 */ /* 0x000fc40000000000 */
[----:B------:R-:W-:Y:S01]  /*c360*/  VIADD R98, R14, 0x5c0 ;  /* 0x000005c00e627836 */ /* 0x000fe20000000000 */
[----:B------:R-:W2:Y:S01]  /*c370*/  LDL R109, [R1+0x80] ;  /* 0x00008000016d7983 */ /* 0x000ea20000100800 */
[----:B------:R-:W-:Y:S01]  /*c380*/  R2UR UR10, R4 ;  /* 0x00000000040a72ca */ /* 0x000fe200000e0000 */
[----:B------:R-:W-:Y:S01]  /*c390*/  VIADD R2, R14, 0xc0 ;  /* 0x000000c00e027836 */ /* 0x000fe20000000000 */
[----:B------:R-:W-:Y:S01]  /*c3a0*/  R2UR UR18, R6 ;  /* 0x00000000061272ca */ /* 0x000fe200000e0000 */
[----:B------:R-:W-:Y:S01]  /*c3b0*/  IMAD.MOV.U32 R3, RZ, RZ, -0x7fffffe0 ;  /* 0x80000020ff037424 */ /* 0x000fe200078e00ff */
[----:B0-----:R-:W-:Y:S01]  /*c3c0*/  ISETP.NE.AND P5, PT, R100, 0x1, PT ;  /* 0x000000016400780c */ /* 0x001fe20003fa5270 */
[----:B------:R-:W-:Y:S01]  /*c3d0*/  VIADD R4, R14, 0x140 ;  /* 0x000001400e047836 */ /* 0x000fe20000000000 */
[----:B------:R-:W-:Y:S01]  /*c3e0*/  R2UR UR14, R2 ;  /* 0x00000000020e72ca */ /* 0x000fe200000e0000 */
[----:B------:R-:W-:Y:S01]  /*c3f0*/  IMAD.MOV.U32 R5, RZ, RZ, -0x7fffffe0 ;  /* 0x80000020ff057424 */ /* 0x000fe200078e00ff */
[----:B------:R-:W-:-:S02]  /*c400*/  WARPGROUP.DEPBAR.LE gsb0, 0x0 ;  /* 0x00008000000079c5 */ /* 0x000fc40000010000 */
[----:B------:R-:W-:Y:S01]  /*c410*/  WARPGROUP.ARRIVE ;  /* 0x00000000000079c5 */ /* 0x000fe20000000000 */
[----:B------:R-:W-:Y:S01]  /*c420*/  R2UR UR15, R3 ;  /* 0x00000000030f72ca */ /* 0x000fe200000e0000 */
[----:B------:R-:W-:Y:S01]  /*c430*/  VIADD R2, R14, 0x180 ;  /* 0x000001800e027836 */ /* 0x000fe20000000000 */
[----:B------:R-:W-:Y:S01]  /*c440*/  R2UR UR22, R4 ;  /* 0x00000000041672ca */ /* 0x000fe200000e0000 */
[----:B------:R-:W-:Y:S01]  /*c450*/  IMAD.MOV.U32 R3, RZ, RZ, -0x7fffffe0 ;  /* 0x80000020ff037424 */ /* 0x000fe200078e00ff */
[----:B------:R-:W-:Y:S01]  /*c460*/  R2UR UR23, R5 ;  /* 0x00000000051772ca */ /* 0x000fe200000e0000 */
[----:B------:R-:W-:Y:S01]  /*c470*/  HGMMA.64x16x16.F32.BF16 R80, gdesc[UR4], RZ, !UPT, gsb0 ;  /* 0x00200000045079f0 */ /* 0x000fe2000c0018ff */
[----:B------:R-:W-:Y:S01]  /*c480*/  R2UR UR26, R2 ;  /* 0x00000000021a72ca */ /* 0x000fe200000e0000 */
[C---:B------:R-:W-:Y:S01]  /*c490*/  VIADD R4, R14.reuse, 0x1c0 ;  /* 0x000001c00e047836 */ /* 0x040fe20000000000 */
[----:B------:R-:W-:Y:S01]  /*c4a0*/  R2UR UR27, R3 ;  /* 0x00000000031b72ca */ /* 0x000fe200000e0000 */
[----:B------:R-:W-:Y:S01]  /*c4b0*/  IMAD.MOV.U32 R5, RZ, RZ, -0x7fffffe0 ;  /* 0x80000020ff057424 */ /* 0x000fe200078e00ff */
[----:B-----5:R-:W3:Y:S01]  /*c4c0*/  LDL R107, [R1+0x3c] ;  /* 0x00003c00016b7983 */ /* 0x020ee20000100800 */
[----:B------:R-:W-:Y:S01]  /*c4d0*/  VIADD R6, R14, 0x200 ;  /* 0x000002000e067836 */ /* 0x000fe20000000000 */
[----:B------:R-:W-:Y:S01]  /*c4e0*/  R2UR UR30, R4 ;  /* 0x00000000041e72ca */ /* 0x000fe200000e0000 */
[----:B------:R-:W-:Y:S01]  /*c4f0*/  IMAD.MOV.U32 R7, RZ, RZ, -0x7fffffe0 ;  /* 0x80000020ff077424 */ /* 0x000fe200078e00ff */
        /* <DEDUP_REMOVED lines=21> */
[----:B------:R-:W4:Y:S04]  /*c650*/  LDL R100, [R1+0x7c] ;  /* 0x00007c0001647983 */ /* 0x000f280000100800 */
[----:B------:R-:W4:Y:S01]  /*c660*/  LDL R108, [R1+0x28] ;  /* 0x00002800016c7983 */ /* 0x000f220000100800 */
[----:B------:R-:W-:-:S02]  /*c670*/  WARPGROUP.DEPBAR.LE gsb0, 0x0 ;  /* 0x00008000000079c5 */ /* 0x000fc40000010000 */
[----:B------:R-:W-:-:S06]  /*c680*/  WARPGROUP.ARRIVE ;  /* 0x00000000000079c5 */ /* 0x000fcc0000000000 */
[----:B------:R-:W-:Y:S01]  /*c690*/  HGMMA.64x16x16.F32.BF16 R72, gdesc[UR8], RZ, !UPT, gsb0 ;  /* 0x00200000084879f0 */ /* 0x000fe2000c0018ff */
[----:B------:R-:W-:Y:S01]  /*c6a0*/  R2UR UR10, R2 ;  /* 0x00000000020a72ca */ /* 0x000fe200000e0000 */
[----:B------:R-:W-:Y:S01]  /*c6b0*/  VIADD R2, R14, 0x142 ;  /* 0x000001420e027836 */ /* 0x000fe20000000000 */
[----:B------:R-:W-:Y:S01]  /*c6c0*/  R2UR UR11, R3 ;  /* 0x00000000030b72ca */ /* 0x000fe200000e0000 */
[----:B------:R-:W-:Y:S01]  /*c6d0*/  IMAD.MOV.U32 R3, RZ, RZ, -0x7fffffe0 ;  /* 0x80000020ff037424 */ /* 0x000fe200078e00ff */
        /* <DEDUP_REMOVED lines=58> */
[----:B------:R-:W-:Y:S01]  /*ca80*/  HGMMA.64x16x16.F32.BF16 R88, gdesc[UR36], R88, gsb0 ;  /* 0x00200000245879f0 */ /* 0x000fe20008001858 */
        /* <DEDUP_REMOVED lines=165> */
[----:B------:R-:W-:-:S03]  /*d4e0*/  IMAD.MOV.U32 R5, RZ, RZ, -0x7fffffe0 ;  /* 0x80000020ff057424 */ /* 0x000fc600078e00ff */
        /* <DEDUP_REMOVED lines=123> */
[----:B------:R-:W-:Y:S01]  /*dca0*/  ULDC UR4, c[0x0][0x9d8] ;  /* 0x0002760000047ab9 */ /* 0x000fe20000000800 */
[----:B------:R-:W-:Y:S01]  /*dcb0*/  R2UR UR12, R2 ;  /* 0x00000000020c72ca */ /* 0x000fe200000e0000 */
[----:B------:R-:W-:Y:S01]  /*dcc0*/  FMUL.FTZ R15, R90, UR4 ;  /* 0x000000045a0f7c20 */ /* 0x000fe20008410000 */
        /* <DEDUP_REMOVED lines=9> */
[----:B------:R-:W-:-:S07]  /*dd60*/  ULDC UR5, c[0x0][0x988] ;  /* 0x0002620000057ab9 */ /* 0x000fce0000000800 */
[----:B------:R-:W1:Y:S08]  /*dd70*/  MUFU.TANH R97, R97 ;  /* 0x0000006100617308 */ /* 0x000e700000002400 */
[----:B------:R-:W1:Y:S08]  /*dd80*/  MUFU.TANH R91, R91 ;  /* 0x0000005b005b7308 */ /* 0x000e700000002400 */
[----:B------:R-:W1:Y:S08]  /*dd90*/  MUFU.TANH R93, R93 ;  /* 0x0000005d005d7308 */ /* 0x000e700000002400 */
        /* <DEDUP_REMOVED lines=10> */
[----:B------:R-:W-:Y:S01]  /*de40*/  VIADD R20, R14, 0x582 ;  /* 0x000005820e147836 */ /* 0x000fe20000000000 */
[----:B------:R-:W-:Y:S01]  /*de50*/  R2UR UR11, R21 ;  /* 0x00000000150b72ca */ /* 0x000fe200000e0000 */
[----:B------:R-:W-:Y:S01]  /*de60*/  IMAD.MOV.U32 R21, RZ, RZ, -0x7fffffe0 ;  /* 0x80000020ff157424 */ /* 0x000fe200078e00ff */
[----:B------:R-:W-:Y:S01]  /*de70*/  R2UR UR8, R2 ;  /* 0x00000000020872ca */ /* 0x000fe200000e0000 */
[----:B------:R-:W-:Y:S01]  /*de80*/  FMUL.FTZ R86, R87, UR4 ;  /* 0x0000000457567c20 */ /* 0x000fe20008410000 */
[----:B------:R-:W-:Y:S01]  /*de90*/  R2UR UR9, R3 ;  /* 0x00000000030972ca */ /* 0x000fe200000e0000 */
[----:B------:R-:W-:Y:S01]  /*dea0*/  FMUL.FTZ R80, R80, UR4 ;  /* 0x0000000450507c20 */ /* 0x000fe20008410000 */
[----:B------:R-:W-:Y:S01]  /*deb0*/  MUFU.TANH R94, R94 ;  /* 0x0000005e005e7308 */ /* 0x000fe20000002400 */
[----:B------:R-:W-:-:S07]  /*dec0*/  FMUL.FTZ R85, R85, UR4 ;  /* 0x0000000455557c20 */ /* 0x000fce0008410000 */
[----:B------:R-:W1:Y:S08]  /*ded0*/  MUFU.TANH R80, R80 ;  /* 0x0000005000507308 */ /* 0x000e700000002400 */
[----:B------:R-:W1:Y:S08]  /*dee0*/  MUFU.TANH R83, R83 ;  /* 0x0000005300537308 */ /* 0x000e700000002400 */
[----:B------:R-:W1:Y:S08]  /*def0*/  MUFU.TANH R85, R85 ;  /* 0x0000005500557308 */ /* 0x000e700000002400 */
        /* <DEDUP_REMOVED lines=13> */
[----:B------:R-:W-:Y:S01]  /*dfd0*/  FMUL.FTZ R78, R79, UR4 ;  /* 0x000000044f4e7c20 */ /* 0x000fe20008410000 */
[----:B------:R-:W-:Y:S01]  /*dfe0*/  R2UR UR8, R2 ;  /* 0x00000000020872ca */ /* 0x000fe200000e0000 */
[----:B------:R-:W-:Y:S01]  /*dff0*/  FMUL.FTZ R72, R72, UR4 ;  /* 0x0000000448487c20 */ /* 0x000fe20008410000 */
[----:B------:R-:W-:Y:S01]  /*e000*/  R2UR UR9, R3 ;  /* 0x00000000030972ca */ /* 0x000fe200000e0000 */
[----:B------:R-:W-:Y:S01]  /*e010*/  MUFU.TANH R87, R87 ;  /* 0x0000005700577308 */ /* 0x000fe20000002400 */
[----:B------:R-:W-:-:S07]  /*e020*/  FMUL.FTZ R77, R77, UR4 ;  /* 0x000000044d4d7c20 */ /* 0x000fce0008410000 */
[----:B------:R-:W-:Y:S08]  /*e030*/  MUFU.TANH R75, R75 ;  /* 0x0000004b004b7308 */ /* 0x000ff00000002400 */
[----:B------:R-:W-:Y:S08]  /*e040*/  MUFU.TANH R92, R92 ;  /* 0x0000005c005c7308 */ /* 0x000ff00000002400 */
[----:B------:R-:W-:Y:S08]  /*e050*/  MUFU.TANH R81, R81 ;  /* 0x0000005100517308 */ /* 0x000ff00000002400 */
[----:B------:R-:W-:Y:S08]  /*e060*/  MUFU.TANH R82, R82 ;  /* 0x0000005200527308 */ /* 0x000ff00000002400 */
[----:B------:R-:W-:Y:S01]  /*e070*/  MUFU.TANH R84, R84 ;  /* 0x0000005400547308 */ /* 0x000fe20000002400 */
[----:B------:R-:W-:-:S02]  /*e080*/  WARPGROUP.DEPBAR.LE gsb0, 0x0 ;  /* 0x00008000000079c5 */ /* 0x000fc40000010000 */
[----:B------:R-:W-:Y:S01]  /*e090*/  WARPGROUP.ARRIVE ;  /* 0x00000000000079c5 */ /* 0x000fe20000000000 */
[----:B------:R-:W-:Y:S02]  /*e0a0*/  IMAD.MOV.U32 R21, RZ, RZ, -0x7fffffe0 ;  /* 0x80000020ff157424 */ /* 0x000fe400078e00ff */
[----:B------:R-:W-:Y:S01]  /*e0b0*/  FMUL.FTZ R79, R65, UR4 ;  /* 0x00000004414f7c20 */ /* 0x000fe20008410000 */
[----:B------:R-:W-:Y:S01]  /*e0c0*/  FMUL.FTZ R65, R66, UR4 ;  /* 0x0000000442417c20 */ /* 0x000fe20008410000 */
[----:B------:R-:W-:Y:S01]  /*e0d0*/  FMUL.FTZ R66, R67, UR4 ;  /* 0x0000000443427c20 */ /* 0x000fe20008410000 */
[----:B------:R-:W-:Y:S01]  /*e0e0*/  FMUL.FTZ R67, R68, UR4 ;  /* 0x0000000444437c20 */ /* 0x000fe20008410000 */
[----:B------:R-:W-:Y:S01]  /*e0f0*/  HGMMA.64x16x16.F32.BF16 R56, gdesc[UR8], R56, gsb0 ;  /* 0x00200000083879f0 */ /* 0x000fe20008001838 */
[----:B------:R-:W-:Y:S01]  /*e100*/  R2UR UR10, R20 ;  /* 0x00000000140a72ca */ /* 0x000fe200000e0000 */
[----:B------:R-:W-:Y:S01]  /*e110*/  FMUL.FTZ R68, R70, UR4 ;  /* 0x0000000446447c20 */ /* 0x000fe20008410000 */
[----:B------:R-:W-:Y:S01]  /*e120*/  R2UR UR11, R21 ;  /* 0x00000000150b72ca */ /* 0x000fe200000e0000 */
[----:B------:R-:W1:Y:S01]  /*e130*/  MUFU.TANH R72, R72 ;  /* 0x0000004800487308 */ /* 0x000e620000002400 */
[----:B------:R-:W-:Y:S01]  /*e140*/  R2UR UR8, R2 ;  /* 0x00000000020872ca */ /* 0x000fe200000e0000 */
[----:B------:R-:W-:Y:S01]  /*e150*/  FMUL.FTZ R64, R64, UR4 ;  /* 0x0000000440407c20 */ /* 0x000fe20008410000 */
[----:B------:R-:W-:Y:S01]  /*e160*/  R2UR UR9, R3 ;  /* 0x00000000030972ca */ /* 0x000fe200000e0000 */
[----:B------:R-:W-:Y:S01]  /*e170*/  FMUL.FTZ R70, R71, UR4 ;  /* 0x0000000447467c20 */ /* 0x000fe20008410000 */
[----:B------:R-:W3:Y:S01]  /*e180*/  @P5 LDC R21, c[0x0][0x450] ;  /* 0x00011400ff155b82 */ /* 0x000ee20000000800 */
[----:B------:R-:W-:-:S02]  /*e190*/  FMUL.FTZ R69, R69, UR4 ;  /* 0x0000000445457c20 */ /* 0x000fc40008410000 */
[----:B------:R-:W1:Y:S08]  /*e1a0*/  MUFU.TANH R77, R77 ;  /* 0x0000004d004d7308 */ /* 0x000e700000002400 */
[----:B------:R-:W-:Y:S08]  /*e1b0*/  MUFU.TANH R79, R79 ;  /* 0x0000004f004f7308 */ /* 0x000ff00000002400 */
[----:B------:R-:W-:Y:S08]  /*e1c0*/  MUFU.TANH R67, R67 ;  /* 0x0000004300437308 */ /* 0x000ff00000002400 */
[----:B------:R-:W-:Y:S08]  /*e1d0*/  MUFU.TANH R86, R86 ;  /* 0x0000005600567308 */ /* 0x000ff00000002400 */
[----:B------:R-:W-:Y:S01]  /*e1e0*/  MUFU.TANH R73, R73 ;  /* 0x0000004900497308 */ /* 0x000fe20000002400 */
[----:B------:R-:W-:-:S02]  /*e1f0*/  WARPGROUP.DEPBAR.LE gsb0, 0x0 ;  /* 0x00008000000079c5 */ /* 0x000fc40000010000 */
[----:B------:R-:W-:Y:S01]  /*e200*/  WARPGROUP.ARRIVE ;  /* 0x00000000000079c5 */ /* 0x000fe20000000000 */
[----:B------:R-:W-:-:S04]  /*e210*/  VIADD R20, R14, 0x602 ;  /* 0x000006020e147836 */ /* 0x000fc80000000000 */
[----:B------:R-:W1:Y:S01]  /*e220*/  MUFU.TANH R64, R64 ;  /* 0x0000004000407308 */ /* 0x000e620000002400 */
[----:B------:R-:W-:Y:S01]  /*e230*/  HGMMA.64x16x16.F32.BF16 R48, gdesc[UR8], R48, gsb0 ;  /* 0x00200000083079f0 */ /* 0x000fe20008001830 */
[----:B------:R-:W-:Y:S02]  /*e240*/  FMUL.FTZ R71, R56, UR4 ;  /* 0x0000000438477c20 */ /* 0x000fe40008410000 */
[----:B------:R-:W4:Y:S01]  /*e250*/  @P5 LDC R56, c[0x0][0x44c] ;  /* 0x00011300ff385b82 */ /* 0x000f220000000800 */
[----:B------:R-:W-:Y:S01]  /*e260*/  FMUL.FTZ R98, R59, UR4 ;  /* 0x000000043b627c20 */ /* 0x000fe20008410000 */
[----:B--2---:R-:W-:Y:S01]  /*e270*/  IMAD.IADD R59, R101, 0x1, R109 ;  /* 0x00000001653b7824 */ /* 0x004fe200078e026d */
[----:B------:R-:W-:Y:S01]  /*e280*/  R2UR UR10, R20 ;  /* 0x00000000140a72ca */ /* 0x000fe200000e0000 */
[----:B------:R-:W2:Y:S01]  /*e290*/  MUFU.TANH R69, R69 ;  /* 0x0000004500457308 */ /* 0x000ea20000002400 */
[----:B------:R-:W-:Y:S02]  /*e2a0*/  R2UR UR8, R2 ;  /* 0x00000000020872ca */ /* 0x000fe400000e0000 */
[----:B------:R-:W-:-:S05]  /*e2b0*/  R2UR UR9, R3 ;  /* 0x00000000030972ca */ /* 0x000fca00000e0000 */
[----:B------:R-:W-:Y:S08]  /*e2c0*/  MUFU.TANH R74, R74 ;  /* 0x0000004a004a7308 */ /* 0x000ff00000002400 */
[----:B------:R-:W-:Y:S01]  /*e2d0*/  MUFU.TANH R76, R76 ;  /* 0x0000004c004c7308 */ /* 0x000fe20000002400 */
[----:B----4-:R-:W-:-:S07]  /*e2e0*/  @P5 IMAD.HI.U32 R56, R59, R56, RZ ;  /* 0x000000383b385227 */ /* 0x010fce00078e00ff */
[----:B------:R-:W-:Y:S01]  /*e2f0*/  MUFU.TANH R78, R78 ;  /* 0x0000004e004e7308 */ /* 0x000fe20000002400 */
[----:B---3--:R-:W-:Y:S01]  /*e300*/  @P5 SHF.R.U32.HI R59, RZ, R21, R56 ;  /* 0x00000015ff3b5219 */ /* 0x008fe20000011638 */
[----:B------:R-:W-:-:S05]  /*e310*/  IMAD.MOV.U32 R21, RZ, RZ, -0x7fffffe0 ;  /* 0x80000020ff157424 */ /* 0x000fca00078e00ff */
[----:B------:R-:W-:Y:S01]  /*e320*/  R2UR UR11, R21 ;  /* 0x00000000150b72ca */ /* 0x000fe200000e0000 */
[----:B------:R-:W-:Y:S08]  /*e330*/  MUFU.TANH R65, R65 ;  /* 0x0000004100417308 */ /* 0x000ff00000002400 */
[----:B------:R-:W-:Y:S01]  /*e340*/  MUFU.TANH R66, R66 ;  /* 0x0000004200427308 */ /* 0x000fe20000002400 */
[----:B------:R-:W-:-:S02]  /*e350*/  WARPGROUP.DEPBAR.LE gsb0, 0x0 ;  /* 0x00008000000079c5 */ /* 0x000fc40000010000 */
[----:B------:R-:W-:-:S06]  /*e360*/  WARPGROUP.ARRIVE ;  /* 0x00000000000079c5 */ /* 0x000fcc0000000000 */
[----:B------:R-:W-:Y:S01]  /*e370*/  HGMMA.64x16x16.F32.BF16 R40, gdesc[UR8], R40, gsb0 ;  /* 0x00200000082879f0 */ /* 0x000fe20008001828 */
[----:B------:R-:W-:Y:S02]  /*e380*/  VIADD R20, R14, 0x642 ;  /* 0x000006420e147836 */ /* 0x000fe40000000000 */
[----:B------:R-:W-:Y:S01]  /*e390*/  IMAD.MOV.U32 R21, RZ, RZ, -0x7fffffe0 ;  /* 0x80000020ff157424 */ /* 0x000fe200078e00ff */
[----:B------:R-:W3:Y:S02]  /*e3a0*/  SHFL.IDX PT, R101, R59, RZ, 0x1c1f ;  /* 0x001c1fff3b657589 */ /* 0x000ee400000e0000 */
[----:B------:R-:W-:Y:S02]  /*e3b0*/  R2UR UR14, R20 ;  /* 0x00000000140e72ca */ /* 0x000fe400000e0000 */
[----:B------:R-:W-:Y:S01]  /*e3c0*/  R2UR UR15, R21 ;  /* 0x00000000150f72ca */ /* 0x000fe200000e0000 */
[----:B------:R-:W-:Y:S02]  /*e3d0*/  VIADD R56, R14, 0x682 ;  /* 0x000006820e387836 */ /* 0x000fe40000000000 */
[----:B------:R-:W-:-:S03]  /*e3e0*/  IMAD R20, R96, -0x90, RZ ;  /* 0xffffff7060147824 */ /* 0x000fc600078e02ff */
[----:B------:R-:W-:Y:S01]  /*e3f0*/  R2UR UR10, R56 ;  /* 0x00000000380a72ca */ /* 0x000fe200000e0000 */
[----:B------:R-:W-:Y:S01]  /*e400*/  IMAD R56, R96, -0x90, R107 ;  /* 0xffffff7060387824 */ /* 0x000fe200078e026b */
[----:B------:R-:W-:Y:S01]  /*e410*/  IADD3 R20, -R100, 0x91, R20 ;  /* 0x0000009164147810 */ /* 0x000fe20007ffe114 */
[----:B------:R-:W-:-:S03]  /*e420*/  FMUL.FTZ R21, R48, UR4 ;  /* 0x0000000430157c20 */ /* 0x000fc60008410000 */
[----:B------:R-:W-:Y:S02]  /*e430*/  IADD3 R56, -R100, 0x90, R56 ;  /* 0x0000009064387810 */ /* 0x000fe40007ffe138 */
[----:B------:R-:W-:-:S04]  /*e440*/  IADD3 R48, -R108, R20, R107 ;  /* 0x000000146c307210 */ /* 0x000fc80007ffe16b */
[----:B---3--:R-:W-:Y:S01]  /*e450*/  VIADDMNMX R20, R101, R48, R56, PT ;  /* 0x0000003065147246 */ /* 0x008fe20003800138 */
[----:B------:R-:W-:Y:S02]  /*e460*/  WARPGROUP.DEPBAR.LE gsb0, 0x0 ;  /* 0x00008000000079c5 */ /* 0x000fe40000010000 */
[----:B------:R-:W-:-:S06]  /*e470*/  WARPGROUP.ARRIVE ;  /* 0x00000000000079c5 */ /* 0x000fcc0000000000 */
[----:B------:R-:W-:Y:S01]  /*e480*/  HGMMA.64x16x16.F32.BF16 R32, gdesc[UR12], R32, gsb0 ;  /* 0x002000000c2079f0 */ /* 0x000fe20008001820 */
[C---:B------:R-:W-:Y:S02]  /*e490*/  ISETP.GT.AND P3, PT, R20.reuse, RZ, PT ;  /* 0x000000ff1400720c */ /* 0x040fe40003f64270 */
[C---:B------:R-:W-:Y:S02]  /*e4a0*/  ISETP.GT.AND P2, PT, R20.reuse, 0x1, PT ;  /* 0x000000011400780c */ /* 0x040fe40003f44270 */
[----:B------:R-:W-:Y:S02]  /*e4b0*/  ISETP.GT.AND P4, PT, R20, 0x8, PT ;  /* 0x000000081400780c */ /* 0x000fe40003f84270 */
[----:B0-----:R-:W-:Y:S02]  /*e4c0*/  FSEL R88, R88, -INF , P3 ;  /* 0xff80000058587808 */ /* 0x001fe40001800000 */
[----:B-1----:R-:W-:Y:S01]  /*e4d0*/  FSEL R97, R97, -INF , P2 ;  /* 0xff80000061617808 */ /* 0x002fe20001000000 */
[----:B------:R-:W-:Y:S01]  /*e4e0*/  FMUL.FTZ R99, R61, UR4 ;  /* 0x000000043d637c20 */ /* 0x000fe20008410000 */
[----:B------:R-:W-:Y:S01]  /*e4f0*/  FMUL.FTZ R61, R62, UR4 ;  /* 0x000000043e3d7c20 */ /* 0x000fe20008410000 */
[----:B------:R-:W-:-:S02]  /*e500*/  ISETP.GT.AND P3, PT, R20, 0x9, PT ;  /* 0x000000091400780c */ /* 0x000fc40003f64270 */
[----:B------:R-:W-:Y:S02]  /*e510*/  FSEL R91, R91, -INF , P4 ;  /* 0xff8000005b5b7808 */ /* 0x000fe40002000000 */
[----:B------:R-:W-:Y:S01]  /*e520*/  FMNMX.FTZ R62, R88, R97, !PT ;  /* 0x00000061583e7209 */ /* 0x000fe20007810000 */
[----:B------:R-:W-:Y:S01]  /*e530*/  FMUL.FTZ R63, R63, UR4 ;  /* 0x000000043f3f7c20 */ /* 0x000fe20008410000 */
[C---:B------:R-:W-:Y:S02]  /*e540*/  ISETP.GT.AND P2, PT, R20.reuse, 0x10, PT ;  /* 0x000000101400780c */ /* 0x040fe40003f44270 */
[----:B------:R-:W-:Y:S02]  /*e550*/  FSEL R93, R93, -INF , P3 ;  /* 0xff8000005d5d7808 */ /* 0x000fe40001800000 */
[----:B------:R-:W-:Y:S01]  /*e560*/  FMNMX.FTZ R62, R91, R62, !PT ;  /* 0x0000003e5b3e7209 */ /* 0x000fe20007810000 */
[----:B------:R0:W-:Y:S01]  /*e570*/  MUFU.TANH R14, R63 ;  /* 0x0000003f000e7308 */ /* 0x0001e20000002400 */
[----:B------:R-:W-:-:S02]  /*e580*/  ISETP.GT.AND P4, PT, R20, 0x11, PT ;  /* 0x000000111400780c */ /* 0x000fc40003f84270 */
[----:B------:R-:W-:Y:S01]  /*e590*/  FSEL R80, R80, -INF , P2 ;  /* 0xff80000050507808 */ /* 0x000fe20001000000 */
[----:B------:R-:W-:Y:S01]  /*e5a0*/  FMUL.FTZ R95, R57, UR4 ;  /* 0x00000004395f7c20 */ /* 0x000fe20008410000 */
[----:B------:R-:W-:Y:S02]  /*e5b0*/  ISETP.GT.AND P3, PT, R20, 0x18, PT ;  /* 0x000000181400780c */ /* 0x000fe40003f64270 */
[----:B0-----:R-:W-:Y:S01]  /*e5c0*/  FMNMX.FTZ R63, R93, R62, !PT ;  /* 0x0000003e5d3f7209 */ /* 0x001fe20007810000 */
[----:B------:R-:W-:Y:S01]  /*e5d0*/  IMAD.MOV.U32 R57, RZ, RZ, -0x7fffffe0 ;  /* 0x80000020ff397424 */ /* 0x000fe200078e00ff */
[----:B------:R-:W-:Y:S02]  /*e5e0*/  FSEL R94, R94, -INF , P4 ;  /* 0xff8000005e5e7808 */ /* 0x000fe40002000000 */
[----:B------:R-:W-:Y:S02]  /*e5f0*/  FMNMX.FTZ R63, R80, R63, !PT ;  /* 0x0000003f503f7209 */ /* 0x000fe40007810000 */
[----:B------:R-:W-:-:S02]  /*e600*/  ISETP.GT.AND P2, PT, R20, 0x19, PT ;  /* 0x000000191400780c */ /* 0x000fc40003f44270 */
[----:B------:R-:W-:Y:S02]  /*e610*/  FSEL R83, R83, -INF , P3 ;  /* 0xff80000053537808 */ /* 0x000fe40001800000 */
[----:B------:R-:W-:Y:S02]  /*e620*/  FMNMX.FTZ R62, R94, R63, !PT ;  /* 0x0000003f5e3e7209 */ /* 0x000fe40007810000 */
[----:B------:R-:W-:Y:S01]  /*e630*/  R2UR UR11, R57 ;  /* 0x00000000390b72ca */ /* 0x000fe200000e0000 */
[----:B------:R-:W-:Y:S01]  /*e640*/  FMUL.FTZ R57, R49, UR4 ;  /* 0x0000000431397c20 */ /* 0x000fe20008410000 */
[----:B------:R-:W-:Y:S01]  /*e650*/  FMUL.FTZ R49, R50, UR4 ;  /* 0x0000000432317c20 */ /* 0x000fe20008410000 */
[----:B------:R-:W-:Y:S01]  /*e660*/  ISETP.GT.AND P4, PT, R20, 0x20, PT ;  /* 0x000000201400780c */ /* 0x000fe20003f84270 */
[----:B------:R-:W-:Y:S01]  /*e670*/  FMUL.FTZ R50, R51, UR4 ;  /* 0x0000000433327c20 */ /* 0x000fe20008410000 */
[----:B------:R-:W-:Y:S02]  /*e680*/  FSEL R85, R85, -INF , P2 ;  /* 0xff80000055557808 */ /* 0x000fe40001000000 */
[----:B------:R-:W-:Y:S01]  /*e690*/  FMNMX.FTZ R62, R83, R62, !PT ;  /* 0x0000003e533e7209 */ /* 0x000fe20007810000 */
[----:B------:R-:W-:Y:S01]  /*e6a0*/  FMUL.FTZ R51, R52, UR4 ;  /* 0x0000000434337c20 */ /* 0x000fe20008410000 */
[----:B------:R-:W-:Y:S01]  /*e6b0*/  R2UR UR8, R2 ;  /* 0x00000000020872ca */ /* 0x000fe200000e0000 */
[----:B------:R-:W-:Y:S01]  /*e6c0*/  FMUL.FTZ R52, R53, UR4 ;  /* 0x0000000435347c20 */ /* 0x000fe20008410000 */
[----:B------:R-:W-:-:S02]  /*e6d0*/  R2UR UR9, R3 ;  /* 0x00000000030972ca */ /* 0x000fc400000e0000 */
[----:B------:R-:W-:Y:S02]  /*e6e0*/  ISETP.GT.AND P3, PT, R20, 0x21, PT ;  /* 0x000000211400780c */ /* 0x000fe40003f64270 */
[----:B------:R-:W-:Y:S02]  /*e6f0*/  FSEL R72, R72, -INF , P4 ;  /* 0xff80000048487808 */ /* 0x000fe40002000000 */
[----:B------:R-:W-:Y:S01]  /*e700*/  FMNMX.FTZ R53, R85, R62, !PT ;  /* 0x0000003e55357209 */ /* 0x000fe20007810000 */
[----:B------:R-:W-:Y:S02]  /*e710*/  WARPGROUP.DEPBAR.LE gsb0, 0x0 ;  /* 0x00008000000079c5 */ /* 0x000fe40000010000 */
[----:B------:R-:W-:Y:S01]  /*e720*/  ISETP.GT.AND P2, PT, R20, 0x28, PT ;  /* 0x000000281400780c */ /* 0x000fe20003f44270 */
[----:B------:R-:W-:Y:S01]  /*e730*/  WARPGROUP.ARRIVE ;  /* 0x00000000000079c5 */ /* 0x000fe20000000000 */
[----:B------:R-:W-:Y:S02]  /*e740*/  FSEL R87, R87, -INF , P3 ;  /* 0xff80000057577808 */ /* 0x000fe40001800000 */
[----:B------:R-:W-:-:S02]  /*e750*/  FMNMX.FTZ R62, R72, R53, !PT ;  /* 0x00000035483e7209 */ /* 0x000fc40007810000 */
[C---:B------:R-:W-:Y:S01]  /*e760*/  ISETP.GT.AND P4, PT, R20.reuse, 0x29, PT ;  /* 0x000000291400780c */ /* 0x040fe20003f84270 */
[----:B------:R-:W-:Y:S01]  /*e770*/  HGMMA.64x16x16.F32.BF16 R24, gdesc[UR8], R24, gsb0 ;  /* 0x00200000081879f0 */ /* 0x000fe20008001818 */
[----:B------:R-:W-:Y:S02]  /*e780*/  FSEL R75, R75, -INF , P2 ;  /* 0xff8000004b4b7808 */ /* 0x000fe40001000000 */
[----:B------:R-:W-:Y:S02]  /*e790*/  FMNMX.FTZ R62, R87, R62, !PT ;  /* 0x0000003e573e7209 */ /* 0x000fe40007810000 */
[C---:B------:R-:W-:Y:S02]  /*e7a0*/  ISETP.GT.AND P3, PT, R20.reuse, 0x30, PT ;  /* 0x000000301400780c */ /* 0x040fe40003f64270 */
[----:B------:R-:W-:Y:S02]  /*e7b0*/  FSEL R77, R77, -INF , P4 ;  /* 0xff8000004d4d7808 */ /* 0x000fe40002000000 */
[----:B------:R-:W-:Y:S01]  /*e7c0*/  FMNMX.FTZ R62, R75, R62, !PT ;  /* 0x0000003e4b3e7209 */ /* 0x000fe20007810000 */
[----:B------:R-:W0:Y:S01]  /*e7d0*/  MUFU.TANH R71, R71 ;  /* 0x0000004700477308 */ /* 0x000e220000002400 */
[----:B------:R-:W-:Y:S01]  /*e7e0*/  ISETP.GT.AND P2, PT, R20, 0x31, PT ;  /* 0x000000311400780c */ /* 0x000fe20003f44270 */
[----:B------:R-:W-:Y:S01]  /*e7f0*/  FMUL.FTZ R60, R60, UR4 ;  /* 0x000000043c3c7c20 */ /* 0x000fe20008410000 */
[----:B------:R-:W-:-:S02]  /*e800*/  FSEL R64, R64, -INF , P3 ;  /* 0xff80000040407808 */ /* 0x000fc40001800000 */
[----:B------:R-:W-:Y:S02]  /*e810*/  FMNMX.FTZ R53, R77, R62, !PT ;  /* 0x0000003e4d357209 */ /* 0x000fe40007810000 */
[----:B------:R-:W-:Y:S01]  /*e820*/  ISETP.GT.AND P3, PT, R20, 0x38, PT ;  /* 0x000000381400780c */ /* 0x000fe20003f64270 */
[----:B------:R-:W1:Y:S01]  /*e830*/  MUFU.TANH R95, R95 ;  /* 0x0000005f005f7308 */ /* 0x000e620000002400 */
[----:B------:R-:W-:Y:S02]  /*e840*/  FSEL R79, R79, -INF , P2 ;  /* 0xff8000004f4f7808 */ /* 0x000fe40001000000 */
[----:B------:R-:W-:Y:S02]  /*e850*/  FMNMX.FTZ R62, R64, R53, !PT ;  /* 0x00000035403e7209 */ /* 0x000fe40007810000 */
[----:B------:R-:W-:Y:S02]  /*e860*/  ISETP.GT.AND P2, PT, R20, 0x39, PT ;  /* 0x000000391400780c */ /* 0x000fe40003f44270 */
[----:B------:R-:W-:Y:S01]  /*e870*/  FSEL R67, R67, -INF , P3 ;  /* 0xff80000043437808 */ /* 0x000fe20001800000 */
[----:B------:R-:W3:Y:S01]  /*e880*/  MUFU.TANH R60, R60 ;  /* 0x0000003c003c7308 */ /* 0x000ee20000002400 */
[----:B------:R-:W-:-:S02]  /*e890*/  FMNMX.FTZ R62, R79, R62, !PT ;  /* 0x0000003e4f3e7209 */ /* 0x000fc40007810000 */
[C---:B------:R-:W-:Y:S02]  /*e8a0*/  ISETP.GT.AND P3, PT, R20.reuse, 0x40, PT ;  /* 0x000000401400780c */ /* 0x040fe40003f64270 */
[----:B--2---:R-:W-:Y:S02]  /*e8b0*/  FSEL R69, R69, -INF , P2 ;  /* 0xff80000045457808 */ /* 0x004fe40001000000 */
[----:B------:R-:W-:Y:S01]  /*e8c0*/  FMNMX.FTZ R62, R67, R62, !PT ;  /* 0x0000003e433e7209 */ /* 0x000fe20007810000 */
[----:B------:R-:W2:Y:S01]  /*e8d0*/  MUFU.TANH R99, R99 ;  /* 0x0000006300637308 */ /* 0x000ea20000002400 */
[----:B------:R-:W-:Y:S02]  /*e8e0*/  ISETP.GT.AND P2, PT, R20, 0x41, PT ;  /* 0x000000411400780c */ /* 0x000fe40003f44270 */
[----:B0-----:R-:W-:Y:S02]  /*e8f0*/  FSEL R71, R71, -INF , P3 ;  /* 0xff80000047477808 */ /* 0x001fe40001800000 */
[----:B------:R-:W-:-:S03]  /*e900*/  FMNMX.FTZ R62, R69, R62, !PT ;  /* 0x0000003e453e7209 */ /* 0x000fc60007810000 */
[----:B------:R-:W0:Y:S01]  /*e910*/  MUFU.TANH R21, R21 ;  /* 0x0000001500157308 */ /* 0x000e220000002400 */
[----:B------:R-:W-:Y:S01]  /*e920*/  FMUL.FTZ R53, R32, UR4 ;  /* 0x0000000420357c20 */ /* 0x000fe20008410000 */
[C---:B------:R-:W-:Y:S02]  /*e930*/  ISETP.GT.AND P3, PT, R20.reuse, 0x48, PT ;  /* 0x000000481400780c */ /* 0x040fe40003f64270 */
[----:B-1----:R-:W-:Y:S02]  /*e940*/  FSEL R95, R95, -INF , P2 ;  /* 0xff8000005f5f7808 */ /* 0x002fe40001000000 */
[----:B------:R-:W-:Y:S02]  /*e950*/  FMNMX.FTZ R32, R71, R62, !PT ;  /* 0x0000003e47207209 */ /* 0x000fe40007810000 */
[----:B------:R-:W1:Y:S01]  /*e960*/  MUFU.TANH R57, R57 ;  /* 0x0000003900397308 */ /* 0x000e620000002400 */
[----:B------:R-:W-:Y:S01]  /*e970*/  FMUL.FTZ R62, R33, UR4 ;  /* 0x00000004213e7c20 */ /* 0x000fe20008410000 */
[----:B------:R-:W-:Y:S01]  /*e980*/  ISETP.GT.AND P2, PT, R20, 0x49, PT ;  /* 0x000000491400780c */ /* 0x000fe20003f44270 */
[----:B------:R-:W-:Y:S01]  /*e990*/  FMUL.FTZ R40, R40, UR4 ;  /* 0x0000000428287c20 */ /* 0x000fe20008410000 */
[----:B---3--:R-:W-:-:S02]  /*e9a0*/  FSEL R60, R60, -INF , P3 ;  /* 0xff8000003c3c7808 */ /* 0x008fc40001800000 */
[----:B------:R-:W-:Y:S02]  /*e9b0*/  FMNMX.FTZ R33, R95, R32, !PT ;  /* 0x000000205f217209 */ /* 0x000fe40007810000 */
[----:B------:R-:W3:Y:S01]  /*e9c0*/  MUFU.TANH R51, R51 ;  /* 0x0000003300337308 */ /* 0x000ee20000002400 */
[----:B------:R-:W-:Y:S01]  /*e9d0*/  ISETP.GT.AND P3, PT, R20, 0x50, PT ;  /* 0x000000501400780c */ /* 0x000fe20003f64270 */
[----:B------:R-:W-:Y:S01]  /*e9e0*/  FMUL.FTZ R41, R41, UR4 ;  /* 0x0000000429297c20 */ /* 0x000fe20008410000 */
[----:B--2---:R-:W-:Y:S02]  /*e9f0*/  FSEL R99, R99, -INF , P2 ;  /* 0xff80000063637808 */ /* 0x004fe40001000000 */
[----:B------:R-:W-:-:S03]  /*ea00*/  FMNMX.FTZ R32, R60, R33, !PT ;  /* 0x000000213c207209 */ /* 0x000fc60007810000 */
[----:B------:R-:W2:Y:S01]  /*ea10*/  MUFU.TANH R52, R52 ;  /* 0x0000003400347308 */ /* 0x000ea20000002400 */
[----:B------:R-:W-:Y:S01]  /*ea20*/  FMUL.FTZ R63, R36, UR4 ;  /* 0x00000004243f7c20 */ /* 0x000fe20008410000 */
[----:B------:R-:W-:Y:S01]  /*ea30*/  FMUL.FTZ R44, R44, UR4 ;  /* 0x000000042c2c7c20 */ /* 0x000fe20008410000 */
[C---:B------:R-:W-:Y:S02]  /*ea40*/  ISETP.GT.AND P2, PT, R20.reuse, 0x51, PT ;  /* 0x000000511400780c */ /* 0x040fe40003f44270 */
[----:B0-----:R-:W-:Y:S02]  /*ea50*/  FSEL R33, R21, -INF , P3 ;  /* 0xff80000015217808 */ /* 0x001fe40001800000 */
[----:B------:R-:W-:Y:S01]  /*ea60*/  FMNMX.FTZ R36, R99, R32, !PT ;  /* 0x0000002063247209 */ /* 0x000fe20007810000 */
[----:B------:R-:W0:Y:S01]  /*ea70*/  MUFU.TANH R40, R40 ;  /* 0x0000002800287308 */ /* 0x000e220000002400 */
[----:B------:R-:W-:Y:S01]  /*ea80*/  ISETP.GT.AND P3, PT, R20, 0x58, PT ;  /* 0x000000581400780c */ /* 0x000fe20003f64270 */
[----:B------:R-:W-:Y:S01]  /*ea90*/  FMUL.FTZ R45, R45, UR4 ;  /* 0x000000042d2d7c20 */ /* 0x000fe20008410000 */
[----:B-1----:R-:W-:-:S02]  /*eaa0*/  FSEL R32, R57, -INF , P2 ;  /* 0xff80000039207808 */ /* 0x002fc40001000000 */
[----:B------:R-:W-:-:S03]  /*eab0*/  FMNMX.FTZ R101, R33, R36, !PT ;  /* 0x0000002421657209 */ /* 0x000fc60007810000 */
[----:B------:R-:W1:Y:S01]  /*eac0*/  MUFU.TANH R41, R41 ;  /* 0x0000002900297308 */ /* 0x000e620000002400 */
[----:B------:R-:W-:Y:S02]  /*ead0*/  ISETP.GT.AND P2, PT, R20, 0x59, PT ;  /* 0x000000591400780c */ /* 0x000fe40003f44270 */
[----:B---3--:R-:W-:Y:S02]  /*eae0*/  FSEL R36, R51, -INF , P3 ;  /* 0xff80000033247808 */ /* 0x008fe40001800000 */
[----:B------:R-:W-:-:S03]  /*eaf0*/  FMNMX.FTZ R101, R32, R101, !PT ;  /* 0x0000006520657209 */ /* 0x000fc60007810000 */
[----:B------:R-:W-:Y:S01]  /*eb00*/  MUFU.TANH R44, R44 ;  /* 0x0000002c002c7308 */ /* 0x000fe20000002400 */
[----:B------:R-:W-:Y:S01]  /*eb10*/  FMUL.FTZ R57, R37, UR4 ;  /* 0x0000000425397c20 */ /* 0x000fe20008410000 */
[----:B------:R-:W-:Y:S02]  /*eb20*/  ISETP.GT.AND P3, PT, R20, 0x60, PT ;  /* 0x000000601400780c */ /* 0x000fe40003f64270 */
[----:B--2---:R-:W-:Y:S02]  /*eb30*/  FSEL R37, R52, -INF , P2 ;  /* 0xff80000034257808 */ /* 0x004fe40001000000 */
[----:B------:R-:W-:Y:S02]  /*eb40*/  FMNMX.FTZ R100, R36, R101, !PT ;  /* 0x0000006524647209 */ /* 0x000fe40007810000 */
[----:B------:R-:W2:Y:S01]  /*eb50*/  MUFU.TANH R45, R45 ;  /* 0x0000002d002d7308 */ /* 0x000ea20000002400 */
[----:B------:R-:W-:Y:S02]  /*eb60*/  WARPGROUP.DEPBAR.LE gsb0, 0x0 ;  /* 0x00008000000079c5 */ /* 0x000fe40000010000 */
[----:B------:R-:W-:Y:S01]  /*eb70*/  FMUL.FTZ R52, R24, UR4 ;  /* 0x0000000418347c20 */ /* 0x000fe20008410000 */
[----:B------:R-:W-:-:S02]  /*eb80*/  ISETP.GT.AND P2, PT, R20, 0x61, PT ;  /* 0x000000611400780c */ /* 0x000fc40003f44270 */
[----:B0-----:R-:W-:Y:S02]  /*eb90*/  FSEL R24, R40, -INF , P3 ;  /* 0xff80000028187808 */ /* 0x001fe40001800000 */
[----:B------:R-:W0:Y:S01]  /*eba0*/  MUFU.TANH R53, R53 ;  /* 0x0000003500357308 */ /* 0x000e220000002400 */
[----:B------:R-:W-:Y:S02]  /*ebb0*/  ISETP.GT.AND P3, PT, R20, 0x68, PT ;  /* 0x000000681400780c */ /* 0x000fe40003f64270 */
[----:B-1----:R-:W-:-:S05]  /*ebc0*/  FSEL R40, R41, -INF , P2 ;  /* 0xff80000029287808 */ /* 0x002fca0001000000 */
[----:B------:R1:W-:Y:S01]  /*ebd0*/  MUFU.TANH R21, R63 ;  /* 0x0000003f00157308 */ /* 0x0003e20000002400 */
[----:B------:R-:W-:Y:S02]  /*ebe0*/  ISETP.GT.AND P2, PT, R20, 0x69, PT ;  /* 0x000000691400780c */ /* 0x000fe40003f44270 */
[----:B-1----:R-:W-:-:S05]  /*ebf0*/  FMNMX.FTZ R63, R37, R100, !PT ;  /* 0x00000064253f7209 */ /* 0x002fca0007810000 */
[----:B------:R-:W1:Y:S01]  /*ec00*/  MUFU.TANH R62, R62 ;  /* 0x0000003e003e7308 */ /* 0x000e620000002400 */
[----:B------:R-:W-:-:S07]  /*ec10*/  FMNMX.FTZ R63, R24, R63, !PT ;  /* 0x0000003f183f7209 */ /* 0x000fce0007810000 */
[----:B------:R3:W4:Y:S01]  /*ec20*/  MUFU.TANH R51, R57 ;  /* 0x0000003900337308 */ /* 0x0007220000002400 */
[----:B--2---:R-:W-:Y:S01]  /*ec30*/  FSEL R41, R45, -INF , P2 ;  /* 0xff8000002d297808 */ /* 0x004fe20001000000 */
[----:B---3--:R-:W-:Y:S01]  /*ec40*/  FMUL.FTZ R57, R25, UR4 ;  /* 0x0000000419397c20 */ /* 0x008fe20008410000 */
[----:B------:R-:W-:Y:S02]  /*ec50*/  FSEL R25, R44, -INF , P3 ;  /* 0xff8000002c197808 */ /* 0x000fe40001800000 */
[----:B------:R-:W-:Y:S02]  /*ec60*/  FMNMX.FTZ R44, R40, R63, !PT ;  /* 0x0000003f282c7209 */ /* 0x000fe40007810000 */
[C---:B------:R-:W-:Y:S02]  /*ec70*/  ISETP.GT.AND P3, PT, R20.reuse, 0x70, PT ;  /* 0x000000701400780c */ /* 0x040fe40003f64270 */
[----:B------:R-:W-:Y:S01]  /*ec80*/  FMNMX.FTZ R100, R25, R44, !PT ;  /* 0x0000002c19647209 */ /* 0x000fe20007810000 */
[----:B------:R-:W2:Y:S01]  /*ec90*/  MUFU.TANH R52, R52 ;  /* 0x0000003400347308 */ /* 0x000ea20000002400 */
[----:B------:R-:W-:Y:S01]  /*eca0*/  ISETP.GT.AND P2, PT, R20, 0x71, PT ;  /* 0x000000711400780c */ /* 0x000fe20003f44270 */
[----:B------:R-:W-:Y:S01]  /*ecb0*/  FMUL.FTZ R63, R28, UR4 ;  /* 0x000000041c3f7c20 */ /* 0x000fe20008410000 */
[----:B0-----:R-:W-:-:S02]  /*ecc0*/  FSEL R44, R53, -INF , P3 ;  /* 0xff800000352c7808 */ /* 0x001fc40001800000 */
[----:B------:R-:W-:Y:S02]  /*ecd0*/  FMNMX.FTZ R45, R41, R100, !PT ;  /* 0x00000064292d7209 */ /* 0x000fe40007810000 */
[----:B------:R-:W-:Y:S01]  /*ece0*/  ISETP.GT.AND P3, PT, R20, 0x78, PT ;  /* 0x000000781400780c */ /* 0x000fe20003f64270 */
[----:B------:R-:W0:Y:S01]  /*ecf0*/  MUFU.TANH R57, R57 ;  /* 0x0000003900397308 */ /* 0x000e220000002400 */
[----:B-1----:R-:W-:Y:S02]  /*ed00*/  FSEL R28, R62, -INF , P2 ;  /* 0xff8000003e1c7808 */ /* 0x002fe40001000000 */
[----:B------:R-:W-:Y:S01]  /*ed10*/  FMNMX.FTZ R45, R44, R45, !PT ;  /* 0x0000002d2c2d7209 */ /* 0x000fe20007810000 */
[----:B------:R-:W-:Y:S01]  /*ed20*/  FMUL.FTZ R62, R29, UR4 ;  /* 0x000000041d3e7c20 */ /* 0x000fe20008410000 */
[----:B------:R-:W-:Y:S02]  /*ed30*/  ISETP.GT.AND P2, PT, R20, 0x79, PT ;  /* 0x000000791400780c */ /* 0x000fe40003f44270 */
[----:B------:R-:W-:Y:S01]  /*ed40*/  FSEL R29, R21, -INF , P3 ;  /* 0xff800000151d7808 */ /* 0x000fe20001800000 */
[----:B------:R-:W1:Y:S01]  /*ed50*/  MUFU.TANH R63, R63 ;  /* 0x0000003f003f7308 */ /* 0x000e620000002400 */
[----:B------:R-:W-:-:S02]  /*ed60*/  FMNMX.FTZ R100, R28, R45, !PT ;  /* 0x0000002d1c647209 */ /* 0x000fc40007810000 */
[C---:B------:R-:W-:Y:S02]  /*ed70*/  ISETP.GT.AND P3, PT, R20.reuse, 0x80, PT ;  /* 0x000000801400780c */ /* 0x040fe40003f64270 */
[----:B----4-:R-:W-:Y:S02]  /*ed80*/  FSEL R45, R51, -INF , P2 ;  /* 0xff800000332d7808 */ /* 0x010fe40001000000 */
[----:B------:R-:W-:Y:S01]  /*ed90*/  FMNMX.FTZ R100, R29, R100, !PT ;  /* 0x000000641d647209 */ /* 0x000fe20007810000 */
[----:B------:R-:W3:Y:S01]  /*eda0*/  MUFU.TANH R21, R62 ;  /* 0x0000003e00157308 */ /* 0x000ee20000002400 */
[----:B------:R-:W-:Y:S02]  /*edb0*/  ISETP.GT.AND P2, PT, R20, 0x81, PT ;  /* 0x000000811400780c */ /* 0x000fe40003f44270 */
[----:B--2---:R-:W-:Y:S02]  /*edc0*/  FSEL R51, R52, -INF , P3 ;  /* 0xff80000034337808 */ /* 0x004fe40001800000 */
[----:B------:R-:W-:-:S02]  /*edd0*/  FMNMX.FTZ R100, R45, R100, !PT ;  /* 0x000000642d647209 */ /* 0x000fc40007810000 */
[----:B------:R-:W-:Y:S02]  /*ede0*/  ISETP.GT.AND P3, PT, R20, 0x88, PT ;  /* 0x000000881400780c */ /* 0x000fe40003f64270 */
[----:B0-----:R-:W-:Y:S02]  /*edf0*/  FSEL R52, R57, -INF , P2 ;  /* 0xff80000039347808 */ /* 0x001fe40001000000 */
[----:B------:R-:W-:Y:S01]  /*ee00*/  FMNMX.FTZ R101, R51, R100, !PT ;  /* 0x0000006433657209 */ /* 0x000fe20007810000 */
[----:B------:R-:W-:Y:S01]  /*ee10*/  FMUL.FTZ R53, R54, UR4 ;  /* 0x0000000436357c20 */ /* 0x000fe20008410000 */
[----:B------:R-:W-:Y:S02]  /*ee20*/  ISETP.GT.AND P2, PT, R20, 0x89, PT ;  /* 0x000000891400780c */ /* 0x000fe40003f44270 */
[----:B-1----:R-:W-:Y:S02]  /*ee30*/  FSEL R54, R63, -INF , P3 ;  /* 0xff8000003f367808 */ /* 0x002fe40001800000 */
[----:B------:R-:W-:Y:S01]  /*ee40*/  FMNMX.FTZ R101, R52, R101, !PT ;  /* 0x0000006534657209 */ /* 0x000fe20007810000 */
[----:B------:R-:W-:Y:S01]  /*ee50*/  FMUL.FTZ R57, R55, UR4 ;  /* 0x0000000437397c20 */ /* 0x000fe20008410000 */
[----:B---3--:R-:W-:-:S02]  /*ee60*/  FSEL R55, R21, -INF , P2 ;  /* 0xff80000015377808 */ /* 0x008fc40001000000 */
[----:B------:R-:W-:-:S04]  /*ee70*/  FMNMX.FTZ R20, R54, R101, !PT ;  /* 0x0000006536147209 */ /* 0x000fc80007810000 */
[----:B------:R-:W-:-:S05]  /*ee80*/  FMNMX.FTZ R20, R55, R20, !PT ;  /* 0x0000001437147209 */ /* 0x000fca0007810000 */
[----:B------:R-:W0:Y:S04]  /*ee90*/  SHFL.BFLY PT, R21, R20, 0x2, 0x1f ;  /* 0x0c401f0014157f89 */ /* 0x000e2800000e0000 */
[----:B------:R-:W1:Y:S01]  /*eea0*/  SHFL.IDX PT, R101, R59, 0x1, 0x1c1f ;  /* 0x003c1f003b657f89 */ /* 0x000e6200000e0000 */
[----:B0-----:R-:W-:-:S05]  /*eeb0*/  FMNMX.FTZ R21, R20, R21, !PT ;  /* 0x0000001514157209 */ /* 0x001fca0007810000 */
[----:B------:R-:W0:Y:S01]  /*eec0*/  SHFL.BFLY PT, R20, R21, 0x1, 0x1f ;  /* 0x0c201f0015147f89 */ /* 0x000e2200000e0000 */
[----:B------:R-:W-:Y:S01]  /*eed0*/  FMUL.FTZ R100, R30, UR4 ;  /* 0x000000041e647c20 */ /* 0x000fe20008410000 */
[----:B-1----:R-:W-:-:S04]  /*eee0*/  VIADDMNMX R56, R101, R48, R56, PT ;  /* 0x0000003065387246 */ /* 0x002fc80003800138 */
[C---:B------:R-:W-:Y:S02]  /*eef0*/  ISETP.GT.AND P3, PT, R56.reuse, RZ, PT ;  /* 0x000000ff3800720c */ /* 0x040fe40003f64270 */
[----:B------:R-:W-:Y:S01]  /*ef00*/  ISETP.GT.AND P4, PT, R56, 0x1, PT ;  /* 0x000000013800780c */ /* 0x000fe20003f84270 */
[----:B------:R1:W-:Y:S01]  /*ef10*/  MUFU.TANH R59, R100 ;  /* 0x00000064003b7308 */ /* 0x0003e20000002400 */
[----:B0-----:R-:W-:Y:S01]  /*ef20*/  FMNMX.FTZ R20, R21, R20, !PT ;  /* 0x0000001415147209 */ /* 0x001fe20007810000 */
[----:B------:R-:W-:-:S03]  /*ef30*/  IMAD.U32 R21, RZ, RZ, UR5 ;  /* 0x00000005ff157e24 */ /* 0x000fc6000f8e00ff */
[C---:B------:R-:W-:Y:S01]  /*ef40*/  FSETP.NEU.FTZ.AND P2, PT, R20.reuse, -INF , PT ;  /* 0xff8000001400780b */ /* 0x040fe20003f5d000 */
[----:B------:R-:W-:-:S05]  /*ef50*/  FMUL.FTZ R30, R20, R21 ;  /* 0x00000015141e7220 */ /* 0x000fca0000410000 */
[----:B------:R-:W-:Y:S02]  /*ef60*/  FSEL R30, R30, RZ, P2 ;  /* 0x000000ff1e1e7208 */ /* 0x000fe40001000000 */
[----:B------:R-:W-:-:S03]  /*ef70*/  ISETP.GT.AND P2, PT, R56, 0x8, PT ;  /* 0x000000083800780c */ /* 0x000fc60003f44270 */
[-CC-:B------:R-:W-:Y:S01]  /*ef80*/  FFMA.FTZ R62, R88, R21.reuse, -R30.reuse ;  /* 0x00000015583e7223 */ /* 0x180fe2000001081e */
[-CC-:B------:R-:W-:Y:S01]  /*ef90*/  FFMA.FTZ R88, R91, R21.reuse, -R30.reuse ;  /* 0x000000155b587223 */ /* 0x180fe2000001081e */
[-CC-:B-1----:R-:W-:Y:S01]  /*efa0*/  FFMA.FTZ R100, R80, R21.reuse, -R30.reuse ;  /* 0x0000001550647223 */ /* 0x182fe2000001081e */
[----:B------:R-:W-:Y:S02]  /*efb0*/  FSEL R80, R15, -INF , P3 ;  /* 0xff8000000f507808 */ /* 0x000fe40001800000 */
[----:B------:R-:W-:Y:S01]  /*efc0*/  FSEL R91, R89, -INF , P4 ;  /* 0xff800000595b7808 */ /* 0x000fe20002000000 */
[--C-:B------:R-:W-:Y:S01]  /*efd0*/  FFMA.FTZ R48, R93, R21, -R30.reuse ;  /* 0x000000155d307223 */ /* 0x100fe2000001081e */
[----:B------:R-:W-:Y:S02]  /*efe0*/  ISETP.GT.AND P3, PT, R56, 0x9, PT ;  /* 0x000000093800780c */ /* 0x000fe40003f64270 */
[----:B------:R-:W-:Y:S02]  /*eff0*/  FSEL R90, R90, -INF , P2 ;  /* 0xff8000005a5a7808 */ /* 0x000fe40001000000 */
[----:B------:R-:W-:Y:S01]  /*f000*/  FMNMX.FTZ R93, R80, R91, !PT ;  /* 0x0000005b505d7209 */ /* 0x000fe20007810000 */
[----:B------:R-:W-:Y:S01]  /*f010*/  FFMA.FTZ R63, R97, R21, -R30 ;  /* 0x00000015613f7223 */ /* 0x000fe2000001081e */
[----:B------:R-:W-:-:S02]  /*f020*/  ISETP.GT.AND P2, PT, R56, 0x10, PT ;  /* 0x000000103800780c */ /* 0x000fc40003f44270 */
[----:B------:R-:W-:Y:S02]  /*f030*/  FSEL R92, R92, -INF , P3 ;  /* 0xff8000005c5c7808 */ /* 0x000fe40001800000 */
[----:B------:R-:W-:Y:S01]  /*f040*/  FMNMX.FTZ R97, R90, R93, !PT ;  /* 0x0000005d5a617209 */ /* 0x000fe20007810000 */
        /* <DEDUP_REMOVED lines=8> */
[----:B------:R-:W-:Y:S01]  /*f0d0*/  FFMA.FTZ R82, R85, R21, -R30 ;  /* 0x0000001555527223 */ /* 0x000fe2000001081e */
[----:B------:R-:W-:Y:S02]  /*f0e0*/  ISETP.GT.AND P3, PT, R56, 0x19, PT ;  /* 0x000000193800780c */ /* 0x000fe40003f64270 */
[----:B------:R-:W-:Y:S02]  /*f0f0*/  FSEL R84, R84, -INF , P2 ;  /* 0xff80000054547808 */ /* 0x000fe40001000000 */
[----:B------:R-:W-:Y:S02]  /*f100*/  FMNMX.FTZ R85, R83, R94, !PT ;  /* 0x0000005e53557209 */ /* 0x000fe40007810000 */
[----:B------:R-:W-:-:S02]  /*f110*/  ISETP.GT.AND P2, PT, R56, 0x20, PT ;  /* 0x000000203800780c */ /* 0x000fc40003f44270 */
[----:B------:R-:W-:Y:S02]  /*f120*/  FSEL R86, R86, -INF , P3 ;  /* 0xff80000056567808 */ /* 0x000fe40001800000 */
[----:B------:R-:W-:Y:S02]  /*f130*/  FMNMX.FTZ R97, R84, R85, !PT ;  /* 0x0000005554617209 */ /* 0x000fe40007810000 */
[----:B------:R-:W-:Y:S01]  /*f140*/  FSEL R85, R73, -INF , P2 ;  /* 0xff80000049557808 */ /* 0x000fe20001000000 */
[----:B------:R-:W-:Y:S01]  /*f150*/  FFMA.FTZ R73, R72, R21, -R30 ;  /* 0x0000001548497223 */ /* 0x000fe2000001081e */
[----:B------:R-:W-:Y:S02]  /*f160*/  ISETP.GT.AND P3, PT, R56, 0x21, PT ;  /* 0x000000213800780c */ /* 0x000fe40003f64270 */
[----:B------:R-:W-:Y:S02]  /*f170*/  FMNMX.FTZ R72, R86, R97, !PT ;  /* 0x0000006156487209 */ /* 0x000fe40007810000 */
[----:B------:R-:W-:-:S02]  /*f180*/  ISETP.GT.AND P2, PT, R56, 0x28, PT ;  /* 0x000000283800780c */ /* 0x000fc40003f44270 */
[----:B------:R-:W-:Y:S02]  /*f190*/  FSEL R94, R74, -INF , P3 ;  /* 0xff8000004a5e7808 */ /* 0x000fe40001800000 */
[----:B------:R-:W-:Y:S01]  /*f1a0*/  FMNMX.FTZ R97, R85, R72, !PT ;  /* 0x0000004855617209 */ /* 0x000fe20007810000 */
[----:B------:R-:W0:Y:S01]  /*f1b0*/  MUFU.TANH R68, R68 ;  /* 0x0000004400447308 */ /* 0x000e220000002400 */
[----:B------:R-:W-:Y:S01]  /*f1c0*/  FMUL.FTZ R58, R58, UR4 ;  /* 0x000000043a3a7c20 */ /* 0x000fe20008410000 */
[----:B------:R-:W-:Y:S02]  /*f1d0*/  ISETP.GT.AND P3, PT, R56, 0x29, PT ;  /* 0x000000293800780c */ /* 0x000fe40003f64270 */
[----:B------:R-:W-:Y:S02]  /*f1e0*/  FSEL R76, R76, -INF , P2 ;  /* 0xff8000004c4c7808 */ /* 0x000fe40001000000 */
[----:B------:R-:W-:Y:S02]  /*f1f0*/  FMNMX.FTZ R97, R94, R97, !PT ;  /* 0x000000615e617209 */ /* 0x000fe40007810000 */
[----:B------:R-:W1:Y:S01]  /*f200*/  MUFU.TANH R70, R70 ;  /* 0x0000004600467308 */ /* 0x000e620000002400 */
[----:B------:R-:W-:-:S02]  /*f210*/  ISETP.GT.AND P2, PT, R56, 0x30, PT ;  /* 0x000000303800780c */ /* 0x000fc40003f44270 */
[----:B------:R-:W-:Y:S02]  /*f220*/  FSEL R78, R78, -INF , P3 ;  /* 0xff8000004e4e7808 */ /* 0x000fe40001800000 */
[----:B------:R-:W-:Y:S01]  /*f230*/  FMNMX.FTZ R97, R76, R97, !PT ;  /* 0x000000614c617209 */ /* 0x000fe20007810000 */
[--C-:B------:R-:W-:Y:S02]  /*f240*/  FFMA.FTZ R74, R87, R21, -R30.reuse ;  /* 0x00000015574a7223 */ /* 0x100fe4000001081e */
[----:B------:R-:W2:Y:S01]  /*f250*/  MUFU.TANH R58, R58 ;  /* 0x0000003a003a7308 */ /* 0x000ea20000002400 */
[----:B------:R-:W-:Y:S02]  /*f260*/  ISETP.GT.AND P3, PT, R56, 0x31, PT ;  /* 0x000000313800780c */ /* 0x000fe40003f64270 */
[----:B------:R-:W-:Y:S02]  /*f270*/  FSEL R87, R65, -INF , P2 ;  /* 0xff80000041577808 */ /* 0x000fe40001000000 */
[----:B------:R-:W-:Y:S01]  /*f280*/  FMNMX.FTZ R72, R78, R97, !PT ;  /* 0x000000614e487209 */ /* 0x000fe20007810000 */
[----:B------:R-:W-:Y:S01]  /*f290*/  FFMA.FTZ R65, R75, R21, -R30 ;  /* 0x000000154b417223 */ /* 0x000fe2000001081e */
[----:B------:R-:W-:Y:S01]  /*f2a0*/  ISETP.GT.AND P2, PT, R56, 0x38, PT ;  /* 0x000000383800780c */ /* 0x000fe20003f44270 */
[----:B------:R-:W3:Y:S01]  /*f2b0*/  MUFU.TANH R98, R98 ;  /* 0x0000006200627308 */ /* 0x000ee20000002400 */
[----:B------:R-:W-:-:S02]  /*f2c0*/  FSEL R75, R66, -INF , P3 ;  /* 0xff800000424b7808 */ /* 0x000fc40001800000 */
[----:B------:R-:W-:Y:S01]  /*f2d0*/  FMNMX.FTZ R72, R87, R72, !PT ;  /* 0x0000004857487209 */ /* 0x000fe20007810000 */
[----:B------:R-:W-:Y:S01]  /*f2e0*/  FFMA.FTZ R66, R77, R21, -R30 ;  /* 0x000000154d427223 */ /* 0x000fe2000001081e */
[----:B------:R-:W-:Y:S02]  /*f2f0*/  ISETP.GT.AND P3, PT, R56, 0x39, PT ;  /* 0x000000393800780c */ /* 0x000fe40003f64270 */
[----:B0-----:R-:W-:Y:S01]  /*f300*/  FSEL R68, R68, -INF , P2 ;  /* 0xff80000044447808 */ /* 0x001fe20001000000 */
[----:B------:R-:W0:Y:S01]  /*f310*/  MUFU.TANH R61, R61 ;  /* 0x0000003d003d7308 */ /* 0x000e220000002400 */
[----:B------:R-:W-:Y:S02]  /*f320*/  FMNMX.FTZ R77, R75, R72, !PT ;  /* 0x000000484b4d7209 */ /* 0x000fe40007810000 */
[----:B------:R-:W-:Y:S02]  /*f330*/  ISETP.GT.AND P2, PT, R56, 0x40, PT ;  /* 0x000000403800780c */ /* 0x000fe40003f44270 */
[----:B-1----:R-:W-:-:S02]  /*f340*/  FSEL R70, R70, -INF , P3 ;  /* 0xff80000046467808 */ /* 0x002fc40001800000 */
[----:B------:R-:W-:Y:S01]  /*f350*/  FMNMX.FTZ R97, R68, R77, !PT ;  /* 0x0000004d44617209 */ /* 0x000fe20007810000 */
[----:B------:R-:W-:Y:S01]  /*f360*/  MUFU.TANH R49, R49 ;  /* 0x0000003100317308 */ /* 0x000fe20000002400 */
[----:B--2---:R-:W-:Y:S01]  /*f370*/  FSEL R77, R58, -INF , P2 ;  /* 0xff8000003a4d7808 */ /* 0x004fe20001000000 */
[----:B------:R-:W-:Y:S01]  /*f380*/  FFMA.FTZ R58, R64, R21, -R30 ;  /* 0x00000015403a7223 */ /* 0x000fe2000001081e */
[----:B------:R-:W-:Y:S02]  /*f390*/  ISETP.GT.AND P3, PT, R56, 0x41, PT ;  /* 0x000000413800780c */ /* 0x000fe40003f64270 */
[----:B------:R-:W-:Y:S02]  /*f3a0*/  FMNMX.FTZ R64, R70, R97, !PT ;  /* 0x0000006146407209 */ /* 0x000fe40007810000 */
[----:B------:R-:W-:Y:S01]  /*f3b0*/  ISETP.GT.AND P2, PT, R56, 0x48, PT ;  /* 0x000000483800780c */ /* 0x000fe20003f44270 */
[----:B------:R-:W1:Y:S01]  /*f3c0*/  MUFU.TANH R50, R50 ;  /* 0x0000003200327308 */ /* 0x000e620000002400 */
[----:B---3--:R-:W-:-:S02]  /*f3d0*/  FSEL R98, R98, -INF , P3 ;  /* 0xff80000062627808 */ /* 0x008fc40001800000 */
[----:B------:R-:W-:Y:S01]  /*f3e0*/  FMNMX.FTZ R97, R77, R64, !PT ;  /* 0x000000404d617209 */ /* 0x000fe20007810000 */
[----:B------:R-:W-:Y:S01]  /*f3f0*/  FMUL.FTZ R42, R42, UR4 ;  /* 0x000000042a2a7c20 */ /* 0x000fe20008410000 */
[----:B------:R-:W-:Y:S02]  /*f400*/  ISETP.GT.AND P3, PT, R56, 0x49, PT ;  /* 0x000000493800780c */ /* 0x000fe40003f64270 */
[----:B0-----:R-:W-:Y:S01]  /*f410*/  FSEL R61, R61, -INF , P2 ;  /* 0xff8000003d3d7808 */ /* 0x001fe20001000000 */
[----:B------:R-:W0:Y:S01]  /*f420*/  MUFU.TANH R53, R53 ;  /* 0x0000003500357308 */ /* 0x000e220000002400 */
[----:B------:R-:W-:Y:S01]  /*f430*/  FMNMX.FTZ R64, R98, R97, !PT ;  /* 0x0000006162407209 */ /* 0x000fe20007810000 */
[----:B------:R-:W-:Y:S01]  /*f440*/  FMUL.FTZ R43, R43, UR4 ;  /* 0x000000042b2b7c20 */ /* 0x000fe20008410000 */
[----:B------:R-:W-:Y:S02]  /*f450*/  ISETP.GT.AND P2, PT, R56, 0x50, PT ;  /* 0x000000503800780c */ /* 0x000fe40003f44270 */
[----:B------:R-:W-:-:S02]  /*f460*/  FSEL R97, R14, -INF , P3 ;  /* 0xff8000000e617808 */ /* 0x000fc40001800000 */
[----:B------:R-:W-:Y:S01]  /*f470*/  FMNMX.FTZ R64, R61, R64, !PT ;  /* 0x000000403d407209 */ /* 0x000fe20007810000 */
[----:B------:R-:W2:Y:S01]  /*f480*/  MUFU.TANH R57, R57 ;  /* 0x0000003900397308 */ /* 0x000ea20000002400 */
[----:B------:R-:W-:Y:S01]  /*f490*/  ISETP.GT.AND P3, PT, R56, 0x51, PT ;  /* 0x000000513800780c */ /* 0x000fe20003f64270 */
[----:B------:R-:W-:Y:S01]  /*f4a0*/  FMUL.FTZ R46, R46, UR4 ;  /* 0x000000042e2e7c20 */ /* 0x000fe20008410000 */
[----:B------:R-:W-:-:S05]  /*f4b0*/  FMNMX.FTZ R72, R97, R64, !PT ;  /* 0x0000004061487209 */ /* 0x000fca0007810000 */
[----:B------:R3:W-:Y:S01]  /*f4c0*/  MUFU.EX2 R15, R100 ;  /* 0x00000064000f7308 */ /* 0x0007e20000000800 */
[----:B------:R-:W-:Y:S01]  /*f4d0*/  FMUL.FTZ R47, R47, UR4 ;  /* 0x000000042f2f7c20 */ /* 0x000fe20008410000 */
[----:B-1----:R-:W-:-:S06]  /*f4e0*/  FSEL R64, R50, -INF , P3 ;  /* 0xff80000032407808 */ /* 0x002fcc0001800000 */
[----:B------:R-:W1:Y:S01]  /*f4f0*/  MUFU.TANH R42, R42 ;  /* 0x0000002a002a7308 */ /* 0x000e620000002400 */
[-CC-:B---3--:R-:W-:Y:S01]  /*f500*/  FFMA.FTZ R100, R79, R21.reuse, -R30.reuse ;  /* 0x000000154f647223 */ /* 0x188fe2000001081e */
[----:B------:R-:W-:Y:S01]  /*f510*/  FSEL R79, R49, -INF , P2 ;  /* 0xff800000314f7808 */ /* 0x000fe20001000000 */
[----:B------:R-:W-:Y:S01]  /*f520*/  FFMA.FTZ R49, R67, R21, -R30 ;  /* 0x0000001543317223 */ /* 0x000fe2000001081e */
[C---:B------:R-:W-:Y:S02]  /*f530*/  ISETP.GT.AND P2, PT, R56.reuse, 0x58, PT ;  /* 0x000000583800780c */ /* 0x040fe40003f44270 */
[----:B------:R-:W-:Y:S02]  /*f540*/  FMNMX.FTZ R67, R79, R72, !PT ;  /* 0x000000484f437209 */ /* 0x000fe40007810000 */
[----:B------:R-:W3:Y:S01]  /*f550*/  MUFU.TANH R43, R43 ;  /* 0x0000002b002b7308 */ /* 0x000ee20000002400 */
[----:B------:R-:W-:Y:S01]  /*f560*/  ISETP.GT.AND P3, PT, R56, 0x59, PT ;  /* 0x000000593800780c */ /* 0x000fe20003f64270 */
[----:B------:R-:W-:Y:S01]  /*f570*/  FMUL.FTZ R34, R34, UR4 ;  /* 0x0000000422227c20 */ /* 0x000fe20008410000 */
[----:B0-----:R-:W-:-:S02]  /*f580*/  FSEL R53, R53, -INF , P2 ;  /* 0xff80000035357808 */ /* 0x001fc40001000000 */
[----:B------:R-:W-:-:S03]  /*f590*/  FMNMX.FTZ R72, R64, R67, !PT ;  /* 0x0000004340487209 */ /* 0x000fc60007810000 */
[----:B------:R-:W0:Y:S01]  /*f5a0*/  MUFU.TANH R46, R46 ;  /* 0x0000002e002e7308 */ /* 0x000e220000002400 */
[----:B------:R-:W-:Y:S01]  /*f5b0*/  ISETP.GT.AND P2, PT, R56, 0x60, PT ;  /* 0x000000603800780c */ /* 0x000fe20003f44270 */
[----:B------:R-:W-:Y:S01]  /*f5c0*/  FMUL.FTZ R35, R35, UR4 ;  /* 0x0000000423237c20 */ /* 0x000fe20008410000 */
[----:B--2---:R-:W-:Y:S02]  /*f5d0*/  FSEL R57, R57, -INF , P3 ;  /* 0xff80000039397808 */ /* 0x004fe40001800000 */
[----:B------:R-:W-:-:S03]  /*f5e0*/  FMNMX.FTZ R72, R53, R72, !PT ;  /* 0x0000004835487209 */ /* 0x000fc60007810000 */
[----:B------:R-:W2:Y:S01]  /*f5f0*/  MUFU.TANH R47, R47 ;  /* 0x0000002f002f7308 */ /* 0x000ea20000002400 */
[----:B------:R-:W-:Y:S01]  /*f600*/  ISETP.GT.AND P3, PT, R56, 0x61, PT ;  /* 0x000000613800780c */ /* 0x000fe20003f64270 */
[----:B------:R-:W-:Y:S01]  /*f610*/  FMUL.FTZ R38, R38, UR4 ;  /* 0x0000000426267c20 */ /* 0x000fe20008410000 */
[----:B-1----:R-:W-:Y:S02]  /*f620*/  FSEL R67, R42, -INF , P2 ;  /* 0xff8000002a437808 */ /* 0x002fe40001000000 */
[----:B------:R-:W-:-:S03]  /*f630*/  FMNMX.FTZ R72, R57, R72, !PT ;  /* 0x0000004839487209 */ /* 0x000fc60007810000 */
[----:B------:R-:W1:Y:S01]  /*f640*/  MUFU.TANH R34, R34 ;  /* 0x0000002200227308 */ /* 0x000e620000002400 */
[----:B------:R-:W-:Y:S01]  /*f650*/  FFMA.FTZ R50, R69, R21, -R30 ;  /* 0x0000001545327223 */ /* 0x000fe2000001081e */
[----:B------:R-:W-:Y:S01]  /*f660*/  FMUL.FTZ R39, R39, UR4 ;  /* 0x0000000427277c20 */ /* 0x000fe20008410000 */
[C---:B------:R-:W-:Y:S02]  /*f670*/  ISETP.GT.AND P2, PT, R56.reuse, 0x68, PT ;  /* 0x000000683800780c */ /* 0x040fe40003f44270 */
[----:B---3--:R-:W-:Y:S02]  /*f680*/  FSEL R69, R43, -INF , P3 ;  /* 0xff8000002b457808 */ /* 0x008fe40001800000 */
[----:B------:R-:W-:Y:S01]  /*f690*/  FMNMX.FTZ R72, R67, R72, !PT ;  /* 0x0000004843487209 */ /* 0x000fe20007810000 */
[----:B------:R-:W3:Y:S01]  /*f6a0*/  MUFU.TANH R35, R35 ;  /* 0x0000002300237308 */ /* 0x000ee20000002400 */
[----:B------:R-:W-:Y:S01]  /*f6b0*/  ISETP.GT.AND P3, PT, R56, 0x69, PT ;  /* 0x000000693800780c */ /* 0x000fe20003f64270 */
[----:B------:R-:W-:Y:S01]  /*f6c0*/  FMUL.FTZ R26, R26, UR4 ;  /* 0x000000041a1a7c20 */ /* 0x000fe20008410000 */
[----:B0-----:R-:W-:-:S02]  /*f6d0*/  FSEL R101, R46, -INF , P2 ;  /* 0xff8000002e657808 */ /* 0x001fc40001000000 */
[----:B------:R-:W-:-:S03]  /*f6e0*/  FMNMX.FTZ R72, R69, R72, !PT ;  /* 0x0000004845487209 */ /* 0x000fc60007810000 */
[----:B------:R-:W0:Y:S01]  /*f6f0*/  MUFU.TANH R38, R38 ;  /* 0x0000002600267308 */ /* 0x000e220000002400 */
[----:B--2---:R-:W-:Y:S01]  /*f700*/  FSEL R102, R47, -INF , P3 ;  /* 0xff8000002f667808 */ /* 0x004fe20001800000 */
[----:B------:R-:W-:Y:S01]  /*f710*/  FMUL.FTZ R27, R27, UR4 ;  /* 0x000000041b1b7c20 */ /* 0x000fe20008410000 */
[----:B------:R-:W-:Y:S02]  /*f720*/  ISETP.GT.AND P2, PT, R56, 0x70, PT ;  /* 0x000000703800780c */ /* 0x000fe40003f44270 */
[----:B------:R-:W-:-:S03]  /*f730*/  FMNMX.FTZ R47, R101, R72, !PT ;  /* 0x00000048652f7209 */ /* 0x000fc60007810000 */
[----:B------:R-:W2:Y:S01]  /*f740*/  MUFU.TANH R39, R39 ;  /* 0x0000002700277308 */ /* 0x000ea20000002400 */
[----:B------:R-:W-:Y:S02]  /*f750*/  ISETP.GT.AND P3, PT, R56, 0x71, PT ;  /* 0x000000713800780c */ /* 0x000fe40003f64270 */
[----:B-1----:R-:W-:Y:S02]  /*f760*/  FSEL R34, R34, -INF , P2 ;  /* 0xff80000022227808 */ /* 0x002fe40001000000 */
[----:B------:R-:W-:-:S03]  /*f770*/  FMNMX.FTZ R47, R102, R47, !PT ;  /* 0x0000002f662f7209 */ /* 0x000fc60007810000 */
[----:B------:R-:W1:Y:S01]  /*f780*/  MUFU.TANH R26, R26 ;  /* 0x0000001a001a7308 */ /* 0x000e620000002400 */
[----:B------:R-:W-:Y:S01]  /*f790*/  FFMA.FTZ R46, R60, R21, -R30 ;  /* 0x000000153c2e7223 */ /* 0x000fe2000001081e */
[----:B------:R-:W-:Y:S01]  /*f7a0*/  ISETP.GT.AND P2, PT, R56, 0x78, PT ;  /* 0x000000783800780c */ /* 0x000fe20003f44270 */
[----:B------:R-:W-:Y:S01]  /*f7b0*/  FMUL.FTZ R31, R31, UR4 ;  /* 0x000000041f1f7c20 */ /* 0x000fe20008410000 */
[----:B---3--:R-:W-:Y:S02]  /*f7c0*/  FSEL R35, R35, -INF , P3 ;  /* 0xff80000023237808 */ /* 0x008fe40001800000 */
[----:B------:R-:W-:Y:S02]  /*f7d0*/  FMNMX.FTZ R60, R34, R47, !PT ;  /* 0x0000002f223c7209 */ /* 0x000fe40007810000 */
[----:B------:R-:W3:Y:S01]  /*f7e0*/  MUFU.TANH R27, R27 ;  /* 0x0000001b001b7308 */ /* 0x000ee20000002400 */
[----:B------:R-:W-:Y:S02]  /*f7f0*/  ISETP.GT.AND P3, PT, R56, 0x79, PT ;  /* 0x000000793800780c */ /* 0x000fe40003f64270 */
[----:B0-----:R-:W-:-:S02]  /*f800*/  FSEL R103, R38, -INF , P2 ;  /* 0xff80000026677808 */ /* 0x001fc40001000000 */
[----:B------:R-:W-:Y:S02]  /*f810*/  FMNMX.FTZ R60, R35, R60, !PT ;  /* 0x0000003c233c7209 */ /* 0x000fe40007810000 */
[----:B------:R-:W-:Y:S01]  /*f820*/  ISETP.GT.AND P2, PT, R56, 0x80, PT ;  /* 0x000000803800780c */ /* 0x000fe20003f44270 */
[----:B------:R-:W0:Y:S01]  /*f830*/  MUFU.TANH R31, R31 ;  /* 0x0000001f001f7308 */ /* 0x000e220000002400 */
[----:B--2---:R-:W-:Y:S02]  /*f840*/  FSEL R104, R39, -INF , P3 ;  /* 0xff80000027687808 */ /* 0x004fe40001800000 */
[----:B------:R-:W-:Y:S02]  /*f850*/  FMNMX.FTZ R39, R103, R60, !PT ;  /* 0x0000003c67277209 */ /* 0x000fe40007810000 */
[----:B-1----:R-:W-:Y:S02]  /*f860*/  FSEL R105, R26, -INF , P2 ;  /* 0xff8000001a697808 */ /* 0x002fe40001000000 */
[----:B------:R-:W-:-:S02]  /*f870*/  ISETP.GT.AND P3, PT, R56, 0x81, PT ;  /* 0x000000813800780c */ /* 0x000fc40003f64270 */
[----:B------:R-:W-:Y:S01]  /*f880*/  FMNMX.FTZ R26, R104, R39, !PT ;  /* 0x00000027681a7209 */ /* 0x000fe20007810000 */
[----:B------:R-:W-:Y:S01]  /*f890*/  FFMA.FTZ R47, R33, R21, -R30 ;  /* 0x00000015212f7223 */ /* 0x000fe2000001081e */
[C---:B------:R-:W-:Y:S02]  /*f8a0*/  ISETP.GT.AND P2, PT, R56.reuse, 0x88, PT ;  /* 0x000000883800780c */ /* 0x040fe40003f44270 */
[----:B---3--:R-:W-:Y:S02]  /*f8b0*/  FSEL R33, R27, -INF , P3 ;  /* 0xff8000001b217808 */ /* 0x008fe40001800000 */
[----:B------:R-:W-:Y:S02]  /*f8c0*/  FMNMX.FTZ R26, R105, R26, !PT ;  /* 0x0000001a691a7209 */ /* 0x000fe40007810000 */
[----:B------:R-:W-:Y:S02]  /*f8d0*/  ISETP.GT.AND P3, PT, R56, 0x89, PT ;  /* 0x000000893800780c */ /* 0x000fe40003f64270 */
[----:B------:R-:W-:-:S02]  /*f8e0*/  FSEL R106, R59, -INF , P2 ;  /* 0xff8000003b6a7808 */ /* 0x000fc40001000000 */
[----:B------:R-:W-:Y:S02]  /*f8f0*/  FMNMX.FTZ R27, R33, R26, !PT ;  /* 0x0000001a211b7209 */ /* 0x000fe40007810000 */
[----:B0-----:R-:W-:Y:S02]  /*f900*/  FSEL R31, R31, -INF , P3 ;  /* 0xff8000001f1f7808 */ /* 0x001fe40001800000 */
[----:B------:R-:W-:-:S04]  /*f910*/  FMNMX.FTZ R26, R106, R27, !PT ;  /* 0x0000001b6a1a7209 */ /* 0x000fc80007810000 */
[----:B------:R-:W-:-:S05]  /*f920*/  FMNMX.FTZ R26, R31, R26, !PT ;  /* 0x0000001a1f1a7209 */ /* 0x000fca0007810000 */
[----:B------:R-:W0:Y:S01]  /*f930*/  SHFL.BFLY PT, R27, R26, 0x2, 0x1f ;  /* 0x0c401f001a1b7f89 */ /* 0x000e2200000e0000 */
[-CC-:B------:R-:W-:Y:S01]  /*f940*/  FFMA.FTZ R56, R24, R21.reuse, -R30.reuse ;  /* 0x0000001518387223 */ /* 0x180fe2000001081e */
[----:B------:R1:W-:Y:S02]  /*f950*/  MUFU.EX2 R39, R47 ;  /* 0x0000002f00277308 */ /* 0x0003e40000000800 */
[----:B-1----:R-:W-:Y:S01]  /*f960*/  FFMA.FTZ R47, R25, R21, -R30 ;  /* 0x00000015192f7223 */ /* 0x002fe2000001081e */
[----:B0-----:R-:W-:-:S05]  /*f970*/  FMNMX.FTZ R24, R26, R27, !PT ;  /* 0x0000001b1a187209 */ /* 0x001fca0007810000 */
[----:B------:R-:W0:Y:S01]  /*f980*/  SHFL.BFLY PT, R25, R24, 0x1, 0x1f ;  /* 0x0c201f0018197f89 */ /* 0x000e2200000e0000 */
[----:B------:R1:W-:Y:S02]  /*f990*/  MUFU.EX2 R14, R100 ;  /* 0x00000064000e7308 */ /* 0x0003e40000000800 */
[----:B-1----:R-:W-:Y:S01]  /*f9a0*/  FFMA.FTZ R100, R28, R21, -R30 ;  /* 0x000000151c647223 */ /* 0x002fe2000001081e */
[----:B0-----:R-:W-:-:S04]  /*f9b0*/  FMNMX.FTZ R72, R24, R25, !PT ;  /* 0x0000001918487209 */ /* 0x001fc80007810000 */
[C---:B------:R-:W-:Y:S01]  /*f9c0*/  FSETP.NEU.FTZ.AND P2, PT, R72.reuse, -INF , PT ;  /* 0xff8000004800780b */ /* 0x040fe20003f5d000 */
[----:B------:R-:W-:-:S05]  /*f9d0*/  FMUL.FTZ R28, R72, R21 ;  /* 0x00000015481c7220 */ /* 0x000fca0000410000 */
[----:B------:R-:W-:Y:S01]  /*f9e0*/  FSEL R28, R28, RZ, P2 ;  /* 0x000000ff1c1c7208 */ /* 0x000fe20001000000 */
[-CC-:B------:R-:W-:Y:S01]  /*f9f0*/  FFMA.FTZ R42, R71, R21.reuse, -R30.reuse ;  /* 0x00000015472a7223 */ /* 0x180fe2000001081e */
[-CC-:B------:R-:W-:Y:S01]  /*fa00*/  FFMA.FTZ R38, R99, R21.reuse, -R30.reuse ;  /* 0x0000001563267223 */ /* 0x180fe2000001081e */
[-CC-:B------:R-:W-:Y:S01]  /*fa10*/  FFMA.FTZ R43, R95, R21.reuse, -R30.reuse ;  /* 0x000000155f2b7223 */ /* 0x180fe2000001081e */
[-C--:B------:R-:W-:Y:S01]  /*fa20*/  FFMA.FTZ R71, R37, R21.reuse, -R30 ;  /* 0x0000001525477223 */ /* 0x080fe2000001081e */
[-CC-:B------:R-:W-:Y:S01]  /*fa30*/  FFMA.FTZ R25, R80, R21.reuse, -R28.reuse ;  /* 0x0000001550197223 */ /* 0x180fe2000001081c */
[-C--:B------:R-:W-:Y:S01]  /*fa40*/  FFMA.FTZ R27, R91, R21.reuse, -R28 ;  /* 0x000000155b1b7223 */ /* 0x080fe2000001081c */
        /* <DEDUP_REMOVED lines=11> */
[-C--:B------:R-:W-:Y:S01]  /*fb00*/  FFMA.FTZ R44, R55, R21.reuse, -R30 ;  /* 0x00000015372c7223 */ /* 0x080fe2000001081e */
[-CC-:B------:R-:W-:Y:S01]  /*fb10*/  FFMA.FTZ R30, R90, R21.reuse, -R28.reuse ;  /* 0x000000155a1e7223 */ /* 0x180fe2000001081c */
[----:B------:R-:W0:Y:S01]  /*fb20*/  MUFU.EX2 R63, R63 ;  /* 0x0000003f003f7308 */ /* 0x000e220000000800 */
[-CC-:B------:R-:W-:Y:S01]  /*fb30*/  FFMA.FTZ R90, R92, R21.reuse, -R28.reuse ;  /* 0x000000155c5a7223 */ /* 0x180fe2000001081c */
[----:B------:R-:W-:-:S06]  /*fb40*/  FFMA.FTZ R29, R93, R21, -R28 ;  /* 0x000000155d1d7223 */ /* 0x000fcc000001081c */
[----:B------:R-:W-:Y:S08]  /*fb50*/  MUFU.EX2 R25, R25 ;  /* 0x0000001900197308 */ /* 0x000ff00000000800 */
[----:B------:R-:W1:Y:S08]  /*fb60*/  MUFU.EX2 R27, R27 ;  /* 0x0000001b001b7308 */ /* 0x000e700000000800 */
[----:B------:R-:W2:Y:S01]  /*fb70*/  MUFU.EX2 R88, R88 ;  /* 0x0000005800587308 */ /* 0x000ea20000000800 */
[----:B------:R-:W-:-:S07]  /*fb80*/  FFMA.FTZ R91, R83, R21, -R28 ;  /* 0x00000015535b7223 */ /* 0x000fce000001081c */
[----:B------:R-:W3:Y:S01]  /*fb90*/  MUFU.EX2 R30, R30 ;  /* 0x0000001e001e7308 */ /* 0x000ee20000000800 */
[----:B------:R-:W-:Y:S01]  /*fba0*/  FFMA.FTZ R83, R75, R21, -R28 ;  /* 0x000000154b537223 */ /* 0x000fe2000001081c */
[----:B------:R-:W-:-:S06]  /*fbb0*/  @!P0 VIADD R24, R0, 0x31c40 ;  /* 0x00031c4000188836 */ /* 0x000fcc0000000000 */
[----:B------:R-:W4:Y:S01]  /*fbc0*/  MUFU.EX2 R48, R48 ;  /* 0x0000003000307308 */ /* 0x000f220000000800 */
[-CC-:B------:R-:W-:Y:S01]  /*fbd0*/  FFMA.FTZ R75, R70, R21.reuse, -R28.reuse ;  /* 0x00000015464b7223 */ /* 0x180fe2000001081c */
[----:B------:R-:W-:-:S06]  /*fbe0*/  FFMA.FTZ R70, R77, R21, -R28 ;  /* 0x000000154d467223 */ /* 0x000fcc000001081c */
[----:B------:R-:W4:Y:S01]  /*fbf0*/  MUFU.EX2 R90, R90 ;  /* 0x0000005a005a7308 */ /* 0x000f220000000800 */
[-CC-:B------:R-:W-:Y:S01]  /*fc00*/  FFMA.FTZ R32, R84, R21.reuse, -R28.reuse ;  /* 0x0000001554207223 */ /* 0x180fe2000001081c */
[----:B0-----:R-:W-:Y:S01]  /*fc10*/  FADD.FTZ R77, R62, R63 ;  /* 0x0000003f3e4d7221 */ /* 0x001fe20000010000 */
[----:B------:R-:W-:Y:S01]  /*fc20*/  FFMA.FTZ R52, R85, R21, -R28 ;  /* 0x0000001555347223 */ /* 0x000fe2000001081c */
[----:B------:R-:W-:-:S04]  /*fc30*/  @!P0 PRMT R24, RZ, 0x654, R24 ;  /* 0x00000654ff188816 */ /* 0x000fc80000000018 */
[----:B------:R-:W0:Y:S01]  /*fc40*/  MUFU.EX2 R29, R29 ;  /* 0x0000001d001d7308 */ /* 0x000e220000000800 */
[----:B-1----:R-:W-:Y:S01]  /*fc50*/  FADD.FTZ R85, R25, R27 ;  /* 0x0000001b19557221 */ /* 0x002fe20000010000 */
[----:B------:R-:W-:Y:S01]  /*fc60*/  FFMA.FTZ R84, R86, R21, -R28 ;  /* 0x0000001556547223 */ /* 0x000fe2000001081c */
[----:B--2---:R-:W-:Y:S01]  /*fc70*/  FADD.FTZ R77, R88, R77 ;  /* 0x0000004d584d7221 */ /* 0x004fe20000010000 */
[----:B------:R1:W-:Y:S04]  /*fc80*/  @!P0 SYNCS.ARRIVE.TRANS64.RED.A1T0 RZ, [R24+URZ], RZ ;  /* 0x000000ff18ff89a7 */ /* 0x0003e8000810043f */
[----:B------:R-:W-:Y:S01]  /*fc90*/  MUFU.EX2 R89, R89 ;  /* 0x0000005900597308 */ /* 0x000fe20000000800 */
[----:B---3--:R-:W-:-:S07]  /*fca0*/  FADD.FTZ R85, R30, R85 ;  /* 0x000000551e557221 */ /* 0x008fce0000010000 */
[----:B------:R-:W2:Y:S01]  /*fcb0*/  MUFU.EX2 R91, R91 ;  /* 0x0000005b005b7308 */ /* 0x000ea20000000800 */
[----:B-1----:R-:W-:Y:S01]  /*fcc0*/  F2FP.BF16.F32.PACK_AB R24, R63, R62 ;  /* 0x0000003e3f18723e */ /* 0x002fe200000010ff */
[----:B----4-:R-:W-:-:S06]  /*fcd0*/  FADD.FTZ R62, R48, R77 ;  /* 0x0000004d303e7221 */ /* 0x010fcc0000010000 */
[----:B------:R-:W-:Y:S01]  /*fce0*/  MUFU.EX2 R81, R81 ;  /* 0x0000005100517308 */ /* 0x000fe20000000800 */
[----:B------:R-:W-:Y:S01]  /*fcf0*/  F2FP.BF16.F32.PACK_AB R25, R27, R25 ;  /* 0x000000191b19723e */ /* 0x000fe200000010ff */
[C---:B------:R-:W-:Y:S01]  /*fd00*/  FADD.FTZ R86, R90.reuse, R85 ;  /* 0x000000555a567221 */ /* 0x040fe20000010000 */
[----:B------:R-:W-:-:S05]  /*fd10*/  F2FP.BF16.F32.PACK_AB R27, R90, R30 ;  /* 0x0000001e5a1b723e */ /* 0x000fca00000010ff */
[----:B------:R-:W1:Y:S01]  /*fd20*/  MUFU.EX2 R32, R32 ;  /* 0x0000002000207308 */ /* 0x000e620000000800 */
[-CC-:B------:R-:W-:Y:S01]  /*fd30*/  FFMA.FTZ R30, R64, R21.reuse, -R28.reuse ;  /* 0x00000015401e7223 */ /* 0x180fe2000001081c */
[----:B------:R-:W-:Y:S01]  /*fd40*/  FFMA.FTZ R80, R94, R21, -R28 ;  /* 0x000000155e507223 */ /* 0x000fe2000001081c */
[----:B------:R-:W-:-:S05]  /*fd50*/  FADD.FTZ R62, R15, R62 ;  /* 0x0000003e0f3e7221 */ /* 0x000fca0000010000 */
[----:B------:R-:W3:Y:S01]  /*fd60*/  MUFU.EX2 R82, R82 ;  /* 0x0000005200527308 */ /* 0x000ee20000000800 */
[----:B------:R-:W-:Y:S01]  /*fd70*/  FFMA.FTZ R85, R53, R21, -R28 ;  /* 0x0000001535557223 */ /* 0x000fe2000001081c */
[----:B0-----:R-:W-:-:S06]  /*fd80*/  FADD.FTZ R86, R29, R86 ;  /* 0x000000561d567221 */ /* 0x001fcc0000010000 */
[----:B------:R-:W0:Y:S01]  /*fd90*/  MUFU.EX2 R84, R84 ;  /* 0x0000005400547308 */ /* 0x000e220000000800 */
[-CC-:B------:R-:W-:Y:S01]  /*fda0*/  FFMA.FTZ R54, R76, R21.reuse, -R28.reuse ;  /* 0x000000154c367223 */ /* 0x180fe2000001081c */
[----:B------:R-:W-:-:S06]  /*fdb0*/  FFMA.FTZ R63, R79, R21, -R28 ;  /* 0x000000154f3f7223 */ /* 0x000fcc000001081c */
[----:B------:R-:W4:Y:S01]  /*fdc0*/  MUFU.EX2 R73, R73 ;  /* 0x0000004900497308 */ /* 0x000f220000000800 */
[-CC-:B------:R-:W-:Y:S01]  /*fdd0*/  FFMA.FTZ R79, R69, R21.reuse, -R28.reuse ;  /* 0x00000015454f7223 */ /* 0x180fe2000001081c */
[----:B------:R-:W-:Y:S01]  /*fde0*/  FFMA.FTZ R69, R35, R21, -R28 ;  /* 0x0000001523457223 */ /* 0x000fe2000001081c */
[----:B--2---:R-:W-:-:S05]  /*fdf0*/  FADD.FTZ R35, R91, R86 ;  /* 0x000000565b237221 */ /* 0x004fca0000010000 */
[----:B------:R-:W2:Y:S01]  /*fe00*/  MUFU.EX2 R52, R52 ;  /* 0x0000003400347308 */ /* 0x000ea20000000800 */
[-CC-:B------:R-:W-:Y:S01]  /*fe10*/  FFMA.FTZ R78, R78, R21.reuse, -R28.reuse ;  /* 0x000000154e4e7223 */ /* 0x180fe2000001081c */
[----:B------:R-:W-:-:S06]  /*fe20*/  FFMA.FTZ R26, R61, R21, -R28 ;  /* 0x000000153d1a7223 */ /* 0x000fcc000001081c */
[----:B------:R-:W2:Y:S08]  /*fe30*/  MUFU.EX2 R74, R74 ;  /* 0x0000004a004a7308 */ /* 0x000eb00000000800 */
[----:B------:R3:W-:Y:S01]  /*fe40*/  MUFU.EX2 R53, R30 ;  /* 0x0000001e00357308 */ /* 0x0007e20000000800 */
[----:B-1----:R-:W-:Y:S01]  /*fe50*/  FADD.FTZ R35, R32, R35 ;  /* 0x0000002320237221 */ /* 0x002fe20000010000 */
[----:B---3--:R-:W-:-:S06]  /*fe60*/  FADD.FTZ R30, R89, R62 ;  /* 0x0000003e591e7221 */ /* 0x008fcc0000010000 */
[----:B------:R-:W1:Y:S01]  /*fe70*/  MUFU.EX2 R80, R80 ;  /* 0x0000005000507308 */ /* 0x000e620000000800 */
[----:B------:R-:W-:Y:S01]  /*fe80*/  FFMA.FTZ R62, R33, R21, -R28 ;  /* 0x00000015213e7223 */ /* 0x000fe2000001081c */
[----:B------:R-:W-:-:S06]  /*fe90*/  FADD.FTZ R33, R81, R30 ;  /* 0x0000001e51217221 */ /* 0x000fcc0000010000 */
[----:B------:R-:W-:Y:S01]  /*fea0*/  MUFU.EX2 R65, R65 ;  /* 0x0000004100417308 */ /* 0x000fe20000000800 */
[----:B------:R-:W-:Y:S01]  /*feb0*/  FFMA.FTZ R55, R87, R21, -R28 ;  /* 0x0000001557377223 */ /* 0x000fe2000001081c */
[----:B------:R-:W-:Y:S01]  /*fec0*/  FADD.FTZ R30, R82, R33 ;  /* 0x00000021521e7221 */ /* 0x000fe20000010000 */
[----:B0-----:R-:W-:-:S05]  /*fed0*/  FADD.FTZ R35, R84, R35 ;  /* 0x0000002354237221 */ /* 0x001fca0000010000 */
[----:B------:R-:W0:Y:S01]  /*fee0*/  MUFU.EX2 R54, R54 ;  /* 0x0000003600367308 */ /* 0x000e220000000800 */
[----:B------:R-:W-:-:S07]  /*fef0*/  FFMA.FTZ R77, R67, R21, -R28 ;  /* 0x00000015434d7223 */ /* 0x000fce000001081c */
[----:B------:R-:W-:Y:S01]  /*ff00*/  MUFU.EX2 R66, R66 ;  /* 0x0000004200427308 */ /* 0x000fe20000000800 */
[----:B------:R-:W-:-:S07]  /*ff10*/  FFMA.FTZ R68, R68, R21, -R28 ;  /* 0x0000001544447223 */ /* 0x000fce000001081c */
[----:B------:R3:W-:Y:S01]  /*ff20*/  MUFU.EX2 R0, R26 ;  /* 0x0000001a00007308 */ /* 0x0007e20000000800 */
[-CC-:B------:R-:W-:Y:S01]  /*ff30*/  FFMA.FTZ R76, R98, R21.reuse, -R28.reuse ;  /* 0x00000015624c7223 */ /* 0x180fe2000001081c */
[-CC-:B------:R-:W-:Y:S01]  /*ff40*/  FFMA.FTZ R61, R97, R21.reuse, -R28.reuse ;  /* 0x00000015613d7223 */ /* 0x180fe2000001081c */
[----:B------:R-:W-:-:S05]  /*ff50*/  FFMA.FTZ R64, R57, R21, -R28 ;  /* 0x0000001539407223 */ /* 0x000fca000001081c */
[----:B------:R-:W0:Y:S01]  /*ff60*/  MUFU.EX2 R78, R78 ;  /* 0x0000004e004e7308 */ /* 0x000e220000000800 */
[----:B---3--:R-:W-:Y:S01]  /*ff70*/  F2FP.BF16.F32.PACK_AB R26, R48, R88 ;  /* 0x00000058301a723e */ /* 0x008fe200000010ff */
[-CC-:B------:R-:W-:Y:S01]  /*ff80*/  FFMA.FTZ R101, R101, R21.reuse, -R28.reuse ;  /* 0x0000001565657223 */ /* 0x180fe2000001081c */
[----:B------:R-:W-:-:S05]  /*ff90*/  FFMA.FTZ R102, R102, R21, -R28 ;  /* 0x0000001566667223 */ /* 0x000fca000001081c */
[----:B------:R3:W-:Y:S01]  /*ffa0*/  MUFU.EX2 R48, R63 ;  /* 0x0000003f00307308 */ /* 0x0007e20000000800 */
[-CC-:B------:R-:W-:Y:S01]  /*ffb0*/  FFMA.FTZ R67, R34, R21.reuse, -R28.reuse ;  /* 0x0000001522437223 */ /* 0x180fe2000001081c */
[-CC-:B------:R-:W-:Y:S01]  /*ffc0*/  FFMA.FTZ R103, R103, R21.reuse, -R28.reuse ;  /* 0x0000001567677223 */ /* 0x180fe2000001081c */
[-CC-:B------:R-:W-:Y:S01]  /*ffd0*/  FFMA.FTZ R104, R104, R21.reuse, -R28.reuse ;  /* 0x0000001568687223 */ /* 0x180fe2000001081c */
[----:B------:R-:W-:-:S04]  /*ffe0*/  FFMA.FTZ R105, R105, R21, -R28 ;  /* 0x0000001569697223 */ /* 0x000fc8000001081c */
[----:B------:R-:W0:Y:S01]  /*fff0*/  MUFU.EX2 R58, R58 ;  /* 0x0000003a003a7308 */ /* 0x000e220000000800 */
[-C--:B---3--:R-:W-:Y:S01]  /*10000*/  FFMA.FTZ R63, R31, R21.reuse, -R28 ;  /* 0x000000151f3f7223 */ /* 0x088fe2000001081c */
[----:B----4-:R-:W-:Y:S01]  /*10010*/  FADD.FTZ R31, R73, R30 ;  /* 0x0000001e491f7221 */ /* 0x010fe20000010000 */
[----:B------:R-:W-:Y:S01]  /*10020*/  FFMA.FTZ R106, R106, R21, -R28 ;  /* 0x000000156a6a7223 */ /* 0x000fe2000001081c */
[----:B--2---:R-:W-:Y:S02]  /*10030*/  FADD.FTZ R35, R52, R35 ;  /* 0x0000002334237221 */ /* 0x004fe40000010000 */
[----:B------:R-:W-:Y:S02]  /*10040*/  FADD.FTZ R28, R74, R31 ;  /* 0x0000001f4a1c7221 */ /* 0x000fe40000010000 */
[----:B------:R-:W2:Y:S01]  /*10050*/  MUFU.EX2 R55, R55 ;  /* 0x0000003700377308 */ /* 0x000ea20000000800 */
[----:B------:R3:W-:Y:S01]  /*10060*/  STSM.16.M88.4 [R17+0x24300], R24 ;  /* 0x0243001811007844 */ /* 0x0007e20000000200 */
[----:B-1----:R-:W-:-:S06]  /*10070*/  FADD.FTZ R35, R80, R35 ;  /* 0x0000002350237221 */ /* 0x002fcc0000010000 */
[----:B------:R-:W1:Y:S01]  /*10080*/  MUFU.EX2 R83, R83 ;  /* 0x0000005300537308 */ /* 0x000e620000000800 */
[----:B0-----:R-:W-:-:S07]  /*10090*/  FADD.FTZ R35, R54, R35 ;  /* 0x0000002336237221 */ /* 0x001fce0000010000 */
[----:B------:R-:W0:Y:S01]  /*100a0*/  MUFU.EX2 R49, R49 ;  /* 0x0000003100317308 */ /* 0x000e220000000800 */
[----:B---3--:R-:W-:Y:S01]  /*100b0*/  F2FP.BF16.F32.PACK_AB R24, R89, R15 ;  /* 0x0000000f5918723e */ /* 0x008fe200000010ff */
[----:B------:R-:W-:Y:S01]  /*100c0*/  FADD.FTZ R15, R65, R28 ;  /* 0x0000001c410f7221 */ /* 0x000fe20000010000 */
[----:B------:R-:W-:-:S03]  /*100d0*/  FADD.FTZ R30, R78, R35 ;  /* 0x000000234e1e7221 */ /* 0x000fc60000010000 */
[----:B------:R-:W-:Y:S02]  /*100e0*/  FADD.FTZ R15, R66, R15 ;  /* 0x0000000f420f7221 */ /* 0x000fe40000010000 */
[----:B------:R-:W3:Y:S02]  /*100f0*/  MUFU.EX2 R68, R68 ;  /* 0x0000004400447308 */ /* 0x000ee40000000800 */
[----:B------:R-:W-:-:S06]  /*10100*/  FADD.FTZ R15, R58, R15 ;  /* 0x0000000f3a0f7221 */ /* 0x000fcc0000010000 */
[----:B------:R-:W4:Y:S01]  /*10110*/  MUFU.EX2 R50, R50 ;  /* 0x0000003200327308 */ /* 0x000f220000000800 */
[----:B------:R-:W-:Y:S01]  /*10120*/  F2FP.BF16.F32.PACK_AB R27, R84, R32 ;  /* 0x00000020541b723e */ /* 0x000fe200000010ff */
[----:B--2---:R-:W-:-:S06]  /*10130*/  FADD.FTZ R32, R55, R30 ;  /* 0x0000001e37207221 */ /* 0x004fcc0000010000 */
[----:B------:R-:W2:Y:S01]  /*10140*/  MUFU.EX2 R75, R75 ;  /* 0x0000004b004b7308 */ /* 0x000ea20000000800 */
[----:B------:R-:W-:-:S07]  /*10150*/  FADD.FTZ R34, R14, R15 ;  /* 0x0000000f0e227221 */ /* 0x000fce0000010000 */
[----:B------:R-:W2:Y:S01]  /*10160*/  MUFU.EX2 R42, R42 ;  /* 0x0000002a002a7308 */ /* 0x000ea20000000800 */
[----:B-1----:R-:W-:Y:S01]  /*10170*/  FADD.FTZ R15, R83, R32 ;  /* 0x00000020530f7221 */ /* 0x002fe20000010000 */
[----:B0-----:R-:W-:-:S06]  /*10180*/  FADD.FTZ R35, R49, R34 ;  /* 0x0000002231237221 */ /* 0x001fcc0000010000 */
[----:B------:R-:W0:Y:S01]  /*10190*/  MUFU.EX2 R70, R70 ;  /* 0x0000004600467308 */ /* 0x000e220000000800 */
[----:B------:R-:W-:-:S07]  /*101a0*/  F2FP.BF16.F32.PACK_AB R32, R14, R58 ;  /* 0x0000003a0e20723e */ /* 0x000fce00000010ff */
[----:B------:R-:W1:Y:S01]  /*101b0*/  MUFU.EX2 R43, R43 ;  /* 0x0000002b002b7308 */ /* 0x000e620000000800 */
[----:B---3--:R-:W-:Y:S01]  /*101c0*/  FADD.FTZ R14, R68, R15 ;  /* 0x0000000f440e7221 */ /* 0x008fe20000010000 */
[----:B----4-:R-:W-:-:S06]  /*101d0*/  FADD.FTZ R15, R50, R35 ;  /* 0x00000023320f7221 */ /* 0x010fcc0000010000 */
[----:B------:R-:W3:Y:S01]  /*101e0*/  MUFU.EX2 R76, R76 ;  /* 0x0000004c004c7308 */ /* 0x000ee20000000800 */
[----:B------:R-:W-:-:S07]  /*101f0*/  F2FP.BF16.F32.PACK_AB R34, R50, R49 ;  /* 0x000000313222723e */ /* 0x000fce00000010ff */
[----:B------:R-:W4:Y:S01]  /*10200*/  MUFU.EX2 R46, R46 ;  /* 0x0000002e002e7308 */ /* 0x000f220000000800 */
[----:B--2---:R-:W-:Y:S01]  /*10210*/  FADD.FTZ R49, R75, R14 ;  /* 0x0000000e4b317221 */ /* 0x004fe20000010000 */
[----:B------:R-:W-:-:S06]  /*10220*/  FADD.FTZ R14, R42, R15 ;  /* 0x0000000f2a0e7221 */ /* 0x000fcc0000010000 */
[----:B------:R-:W2:Y:S01]  /*10230*/  MUFU.EX2 R38, R38 ;  /* 0x0000002600267308 */ /* 0x000ea20000000800 */
[----:B0-----:R-:W-:Y:S01]  /*10240*/  FADD.FTZ R49, R70, R49 ;  /* 0x0000003146317221 */ /* 0x001fe20000010000 */
[----:B-1----:R-:W-:-:S06]  /*10250*/  FADD.FTZ R15, R43, R14 ;  /* 0x0000000e2b0f7221 */ /* 0x002fcc0000010000 */
[----:B------:R-:W0:Y:S01]  /*10260*/  MUFU.EX2 R61, R61 ;  /* 0x0000003d003d7308 */ /* 0x000e220000000800 */
[----:B------:R-:W-:Y:S02]  /*10270*/  F2FP.BF16.F32.PACK_AB R25, R91, R29 ;  /* 0x0000001d5b19723e */ /* 0x000fe400000010ff */
[----:B------:R-:W-:Y:S01]  /*10280*/  F2FP.BF16.F32.PACK_AB R26, R82, R81 ;  /* 0x00000051521a723e */ /* 0x000fe200000010ff */
[----:B---3--:R-:W-:-:S04]  /*10290*/  FADD.FTZ R49, R76, R49 ;  /* 0x000000314c317221 */ /* 0x008fc80000010000 */
[----:B------:R-:W1:Y:S01]  /*102a0*/  MUFU.EX2 R60, R60 ;  /* 0x0000003c003c7308 */ /* 0x000e620000000800 */
[----:B----4-:R-:W-:Y:S01]  /*102b0*/  FADD.FTZ R15, R46, R15 ;  /* 0x0000000f2e0f7221 */ /* 0x010fe20000010000 */
[----:B------:R-:W-:Y:S01]  /*102c0*/  F2FP.BF16.F32.PACK_AB R28, R74, R73 ;  /* 0x000000494a1c723e */ /* 0x000fe200000010ff */
[----:B------:R3:W-:Y:S01]  /*102d0*/  STSM.16.M88.4 [R17+0x25b00], R24 ;  /* 0x025b001811007844 */ /* 0x0007e20000000200 */
[----:B------:R-:W-:-:S04]  /*102e0*/  F2FP.BF16.F32.PACK_AB R29, R80, R52 ;  /* 0x00000034501d723e */ /* 0x000fc800000010ff */
[----:B------:R-:W4:Y:S01]  /*102f0*/  MUFU.EX2 R59, R59 ;  /* 0x0000003b003b7308 */ /* 0x000f220000000800 */
[----:B------:R-:W-:Y:S01]  /*10300*/  F2FP.BF16.F32.PACK_AB R30, R66, R65 ;  /* 0x00000041421e723e */ /* 0x000fe200000010ff */
[----:B------:R-:W-:Y:S01]  /*10310*/  FADD.FTZ R50, R0, R49 ;  /* 0x0000003100327221 */ /* 0x000fe20000010000 */
[----:B------:R-:W-:-:S05]  /*10320*/  F2FP.BF16.F32.PACK_AB R31, R78, R54 ;  /* 0x000000364e1f723e */ /* 0x000fca00000010ff */
[----:B------:R-:W4:Y:S01]  /*10330*/  MUFU.EX2 R57, R85 ;  /* 0x0000005500397308 */ /* 0x000f220000000800 */
[----:B---3--:R-:W-:Y:S01]  /*10340*/  F2FP.BF16.F32.PACK_AB R24, R43, R42 ;  /* 0x0000002a2b18723e */ /* 0x008fe200000010ff */
[----:B--2---:R-:W-:-:S06]  /*10350*/  FADD.FTZ R42, R38, R15 ;  /* 0x0000000f262a7221 */ /* 0x004fcc0000010000 */
[----:B------:R-:W2:Y:S01]  /*10360*/  MUFU.EX2 R71, R71 ;  /* 0x0000004700477308 */ /* 0x000ea20000000800 */
[----:B------:R3:W-:Y:S01]  /*10370*/  STSM.16.M88.4 [R17+0x27300], R28 ;  /* 0x0273001c11007844 */ /* 0x0007e20000000200 */
[C---:B0-----:R-:W-:Y:S01]  /*10380*/  FADD.FTZ R15, R61.reuse, R50 ;  /* 0x000000323d0f7221 */ /* 0x041fe20000010000 */
[----:B------:R-:W-:-:S05]  /*10390*/  F2FP.BF16.F32.PACK_AB R27, R61, R0 ;  /* 0x000000003d1b723e */ /* 0x000fca00000010ff */
[----:B------:R-:W0:Y:S01]  /*103a0*/  MUFU.EX2 R64, R64 ;  /* 0x0000004000407308 */ /* 0x000e220000000800 */
[----:B------:R-:W-:-:S07]  /*103b0*/  F2FP.BF16.F32.PACK_AB R33, R83, R55 ;  /* 0x000000375321723e */ /* 0x000fce00000010ff */
[----:B------:R-:W0:Y:S01]  /*103c0*/  MUFU.EX2 R56, R56 ;  /* 0x0000003800387308 */ /* 0x000e220000000800 */
[----:B---3--:R-:W-:Y:S01]  /*103d0*/  FADD.FTZ R29, R39, R42 ;  /* 0x0000002a271d7221 */ /* 0x008fe20000010000 */
[----:B------:R-:W-:Y:S01]  /*103e0*/  FADD.FTZ R30, R48, R15 ;  /* 0x0000000f301e7221 */ /* 0x000fe20000010000 */
[----:B------:R-:W-:Y:S02]  /*103f0*/  F2FP.BF16.F32.PACK_AB R35, R75, R68 ;  /* 0x000000444b23723e */ /* 0x000fe400000010ff */
[----:B-1----:R-:W-:-:S03]  /*10400*/  FADD.FTZ R0, R60, R29 ;  /* 0x0000001d3c007221 */ /* 0x002fc60000010000 */
[----:B------:R-:W1:Y:S01]  /*10410*/  MUFU.EX2 R77, R77 ;  /* 0x0000004d004d7308 */ /* 0x000e620000000800 */
[----:B------:R-:W-:Y:S01]  /*10420*/  FADD.FTZ R30, R53, R30 ;  /* 0x0000001e351e7221 */ /* 0x000fe20000010000 */
[----:B----4-:R-:W-:-:S06]  /*10430*/  FADD.FTZ R0, R59, R0 ;  /* 0x000000003b007221 */ /* 0x010fcc0000010000 */
[----:B------:R-:W3:Y:S01]  /*10440*/  MUFU.EX2 R95, R95 ;  /* 0x0000005f005f7308 */ /* 0x000ee20000000800 */
[----:B------:R-:W-:Y:S01]  /*10450*/  F2FP.BF16.F32.PACK_AB R26, R38, R46 ;  /* 0x0000002e261a723e */ /* 0x000fe200000010ff */
[----:B------:R2:W-:Y:S01]  /*10460*/  STSM.16.M88.4 [R17+0x28b00], R32 ;  /* 0x028b002011007844 */ /* 0x0005e20000000200 */
[----:B------:R-:W4:Y:S05]  /*10470*/  @P5 LDC R38, c[0x0][0x44c] ;  /* 0x00011300ff265b82 */ /* 0x000f2a0000000800 */
[----:B------:R-:W3:Y:S01]  /*10480*/  MUFU.EX2 R82, R79 ;  /* 0x0000004f00527308 */ /* 0x000ee20000000800 */
[----:B------:R-:W-:-:S07]  /*10490*/  FADD.FTZ R15, R57, R30 ;  /* 0x0000001e390f7221 */ /* 0x000fce0000010000 */
[----:B------:R-:W3:Y:S01]  /*104a0*/  MUFU.EX2 R47, R47 ;  /* 0x0000002f002f7308 */ /* 0x000ee20000000800 */
[----:B--2---:R-:W-:Y:S01]  /*104b0*/  FADD.FTZ R33, R71, R0 ;  /* 0x0000000047217221 */ /* 0x004fe20000010000 */
[----:B------:R-:W-:-:S06]  /*104c0*/  F2FP.BF16.F32.PACK_AB R28, R60, R39 ;  /* 0x000000273c1c723e */ /* 0x000fcc00000010ff */
[----:B------:R-:W2:Y:S01]  /*104d0*/  MUFU.EX2 R101, R101 ;  /* 0x0000006500657308 */ /* 0x000ea20000000800 */
[----:B0-----:R-:W-:Y:S01]  /*104e0*/  FADD.FTZ R0, R64, R15 ;  /* 0x0000000f40007221 */ /* 0x001fe20000010000 */
[----:B------:R-:W0:Y:S01]  /*104f0*/  @P5 LDC R39, c[0x0][0x450] ;  /* 0x00011400ff275b82 */ /* 0x000e220000000800 */
[----:B------:R-:W-:-:S05]  /*10500*/  FADD.FTZ R32, R56, R33 ;  /* 0x0000002138207221 */ /* 0x000fca0000010000 */
[----:B------:R-:W2:Y:S01]  /*10510*/  MUFU.EX2 R99, R99 ;  /* 0x0000006300637308 */ /* 0x000ea20000000800 */
[----:B-1----:R-:W-:Y:S01]  /*10520*/  FADD.FTZ R15, R77, R0 ;  /* 0x000000004d0f7221 */ /* 0x002fe20000010000 */
[----:B---3--:R-:W-:-:S06]  /*10530*/  FADD.FTZ R0, R95, R32 ;  /* 0x000000205f007221 */ /* 0x008fcc0000010000 */
[----:B------:R-:W1:Y:S08]  /*10540*/  MUFU.EX2 R102, R102 ;  /* 0x0000006600667308 */ /* 0x000e700000000800 */
[----:B------:R-:W3:Y:S01]  /*10550*/  MUFU.EX2 R41, R41 ;  /* 0x0000002900297308 */ /* 0x000ee20000000800 */
[----:B------:R-:W-:Y:S01]  /*10560*/  FADD.FTZ R34, R82, R15 ;  /* 0x0000000f52227221 */ /* 0x000fe20000010000 */
[----:B------:R-:W-:-:S06]  /*10570*/  FADD.FTZ R0, R47, R0 ;  /* 0x000000002f007221 */ /* 0x000fcc0000010000 */
[----:B------:R-:W0:Y:S01]  /*10580*/  MUFU.EX2 R67, R67 ;  /* 0x0000004300437308 */ /* 0x000e220000000800 */
[----:B------:R-:W-:-:S07]  /*10590*/  F2FP.BF16.F32.PACK_AB R25, R76, R70 ;  /* 0x000000464c19723e */ /* 0x000fce00000010ff */
[----:B------:R-:W0:Y:S01]  /*105a0*/  MUFU.EX2 R100, R100 ;  /* 0x0000006400647308 */ /* 0x000e220000000800 */
[----:B--2---:R-:W-:Y:S01]  /*105b0*/  FADD.FTZ R15, R101, R34 ;  /* 0x00000022650f7221 */ /* 0x004fe20000010000 */
[----:B------:R-:W-:-:S06]  /*105c0*/  FADD.FTZ R0, R99, R0 ;  /* 0x0000000063007221 */ /* 0x000fcc0000010000 */
[----:B------:R-:W2:Y:S01]  /*105d0*/  MUFU.EX2 R14, R69 ;  /* 0x00000045000e7308 */ /* 0x000ea20000000800 */
[----:B------:R1:W-:Y:S07]  /*105e0*/  STSM.16.M88.4 [R17+0x2a300], R24 ;  /* 0x02a3001811007844 */ /* 0x0003ee0000000200 */
[----:B------:R-:W2:Y:S01]  /*105f0*/  MUFU.EX2 R40, R40 ;  /* 0x0000002800287308 */ /* 0x000ea20000000800 */
[----:B------:R-:W-:-:S07]  /*10600*/  F2FP.BF16.F32.PACK_AB R29, R53, R48 ;  /* 0x00000030351d723e */ /* 0x000fce00000010ff */
[----:B------:R-:W2:Y:S01]  /*10610*/  MUFU.EX2 R103, R103 ;  /* 0x0000006700677308 */ /* 0x000ea20000000800 */
[----:B-1----:R-:W-:Y:S01]  /*10620*/  FADD.FTZ R24, R102, R15 ;  /* 0x0000000f66187221 */ /* 0x002fe20000010000 */
[----:B------:R-:W-:Y:S01]  /*10630*/  F2FP.BF16.F32.PACK_AB R30, R71, R59 ;  /* 0x0000003b471e723e */ /* 0x000fe200000010ff */
[----:B---3--:R-:W-:-:S05]  /*10640*/  FADD.FTZ R15, R41, R0 ;  /* 0x00000000290f7221 */ /* 0x008fca0000010000 */
[----:B------:R-:W1:Y:S01]  /*10650*/  MUFU.EX2 R45, R45 ;  /* 0x0000002d002d7308 */ /* 0x000e620000000800 */
[----:B------:R-:W-:Y:S01]  /*10660*/  F2FP.BF16.F32.PACK_AB R31, R64, R57 ;  /* 0x00000039401f723e */ /* 0x000fe200000010ff */
[----:B----4-:R-:W-:-:S06]  /*10670*/  @P5 IMAD.HI.U32 R26, R109, R38, RZ ;  /* 0x000000266d1a5227 */ /* 0x010fcc00078e00ff */
[----:B------:R-:W3:Y:S01]  /*10680*/  MUFU.EX2 R104, R104 ;  /* 0x0000006800687308 */ /* 0x000ee20000000800 */
[----:B0-----:R-:W-:Y:S01]  /*10690*/  FADD.FTZ R25, R67, R24 ;  /* 0x0000001843197221 */ /* 0x001fe20000010000 */
[----:B------:R-:W-:Y:S01]  /*106a0*/  FADD.FTZ R15, R100, R15 ;  /* 0x0000000f640f7221 */ /* 0x000fe20000010000 */
[----:B------:R0:W-:Y:S02]  /*106b0*/  STSM.16.M88.4 [R17+0x2bb00], R28 ;  /* 0x02bb001c11007844 */ /* 0x0001e40000000200 */
[----:B--2---:R-:W-:Y:S01]  /*106c0*/  FADD.FTZ R0, R14, R25 ;  /* 0x000000190e007221 */ /* 0x004fe20000010000 */
[----:B------:R-:W-:Y:S02]  /*106d0*/  F2FP.BF16.F32.PACK_AB R32, R95, R56 ;  /* 0x000000385f20723e */ /* 0x000fe400000010ff */
[----:B------:R-:W-:Y:S02]  /*106e0*/  F2FP.BF16.F32.PACK_AB R33, R82, R77 ;  /* 0x0000004d5221723e */ /* 0x000fe400000010ff */
[----:B------:R-:W-:-:S02]  /*106f0*/  F2FP.BF16.F32.PACK_AB R34, R99, R47 ;  /* 0x0000002f6322723e */ /* 0x000fc400000010ff */
[----:B------:R-:W-:Y:S01]  /*10700*/  F2FP.BF16.F32.PACK_AB R35, R102, R101 ;  /* 0x000000656623723e */ /* 0x000fe200000010ff */
[----:B0-----:R-:W-:Y:S01]  /*10710*/  IMAD.MOV.U32 R28, RZ, RZ, R109 ;  /* 0x000000ffff1c7224 */ /* 0x001fe200078e006d */
[----:B------:R-:W-:Y:S01]  /*10720*/  @P5 SHF.R.U32.HI R28, RZ, R39, R26 ;  /* 0x00000027ff1c5219 */ /* 0x000fe2000001161a */
[----:B------:R-:W-:Y:S01]  /*10730*/  FADD.FTZ R26, R40, R15 ;  /* 0x0000000f281a7221 */ /* 0x000fe20000010000 */
[----:B------:R-:W-:Y:S01]  /*10740*/  FADD.FTZ R15, R103, R0 ;  /* 0x00000000670f7221 */ /* 0x000fe20000010000 */
[----:B------:R-:W-:Y:S02]  /*10750*/  F2FP.BF16.F32.PACK_AB R24, R100, R41 ;  /* 0x000000296418723e */ /* 0x000fe400000010ff */
[C---:B-1----:R-:W-:Y:S01]  /*10760*/  FADD.FTZ R0, R45.reuse, R26 ;  /* 0x0000001a2d007221 */ /* 0x042fe20000010000 */
[----:B------:R-:W-:Y:S02]  /*10770*/  F2FP.BF16.F32.PACK_AB R25, R14, R67 ;  /* 0x000000430e19723e */ /* 0x000fe400000010ff */
[----:B------:R-:W-:-:S02]  /*10780*/  F2FP.BF16.F32.PACK_AB R26, R45, R40 ;  /* 0x000000282d1a723e */ /* 0x000fc400000010ff */
[C---:B---3--:R-:W-:Y:S01]  /*10790*/  F2FP.BF16.F32.PACK_AB R27, R104.reuse, R103 ;  /* 0x00000067681b723e */ /* 0x048fe200000010ff */
[----:B------:R-:W-:Y:S04]  /*107a0*/  STSM.16.M88.4 [R17+0x2d300], R32 ;  /* 0x02d3002011007844 */ /* 0x000fe80000000200 */
[----:B------:R0:W-:Y:S04]  /*107b0*/  STSM.16.M88.4 [R17+0x2eb00], R24 ;  /* 0x02eb001811007844 */ /* 0x0001e80000000200 */
[----:B0-----:R-:W2:Y:S01]  /*107c0*/  LDL R24, [R1+0x84] ;  /* 0x0000840001187983 */ /* 0x001ea20000100800 */
[----:B------:R-:W0:Y:S08]  /*107d0*/  MUFU.EX2 R37, R37 ;  /* 0x0000002500257308 */ /* 0x000e300000000800 */
[----:B------:R-:W1:Y:S08]  /*107e0*/  MUFU.EX2 R105, R105 ;  /* 0x0000006900697308 */ /* 0x000e700000000800 */
[----:B------:R-:W3:Y:S08]  /*107f0*/  MUFU.EX2 R51, R51 ;  /* 0x0000003300337308 */ /* 0x000ef00000000800 */
[----:B------:R-:W4:Y:S08]  /*10800*/  MUFU.EX2 R62, R62 ;  /* 0x0000003e003e7308 */ /* 0x000f300000000800 */
[----:B------:R-:W-:Y:S08]  /*10810*/  MUFU.EX2 R36, R36 ;  /* 0x0000002400247308 */ /* 0x000ff00000000800 */
[----:B------:R-:W4:Y:S08]  /*10820*/  MUFU.EX2 R44, R44 ;  /* 0x0000002c002c7308 */ /* 0x000f300000000800 */
[----:B------:R-:W-:Y:S08]  /*10830*/  MUFU.EX2 R106, R106 ;  /* 0x0000006a006a7308 */ /* 0x000ff00000000800 */
[----:B------:R-:W4:Y:S01]  /*10840*/  MUFU.EX2 R63, R63 ;  /* 0x0000003f003f7308 */ /* 0x000f220000000800 */
[----:B------:R-:W-:Y:S01]  /*10850*/  FADD.FTZ R14, R104, R15 ;  /* 0x0000000f680e7221 */ /* 0x000fe20000010000 */
[----:B0-----:R-:W-:-:S03]  /*10860*/  FADD.FTZ R0, R37, R0 ;  /* 0x0000000025007221 */ /* 0x001fc60000010000 */
[----:B-1----:R-:W-:Y:S01]  /*10870*/  FADD.FTZ R15, R105, R14 ;  /* 0x0000000e690f7221 */ /* 0x002fe20000010000 */
[----:B------:R-:W-:Y:S01]  /*10880*/  IADD3 R14, R28, R107, -R108 ;  /* 0x0000006b1c0e7210 */ /* 0x000fe20007ffe86c */
[C---:B---3--:R-:W-:Y:S01]  /*10890*/  FADD.FTZ R33, R51.reuse, R0 ;  /* 0x0000000033217221 */ /* 0x048fe20000010000 */
[----:B------:R-:W-:Y:S01]  /*108a0*/  F2FP.BF16.F32.PACK_AB R28, R51, R37 ;  /* 0x00000025331c723e */ /* 0x000fe200000010ff */
[C---:B----4-:R-:W-:Y:S01]  /*108b0*/  FADD.FTZ R15, R62.reuse, R15 ;  /* 0x0000000f3e0f7221 */ /* 0x050fe20000010000 */
[----:B------:R-:W-:Y:S01]  /*108c0*/  F2FP.BF16.F32.PACK_AB R29, R62, R105 ;  /* 0x000000693e1d723e */ /* 0x000fe200000010ff */
[----:B------:R-:W-:Y:S01]  /*108d0*/  IMAD.HI R14, R14, 0x38e38e39, RZ ;  /* 0x38e38e390e0e7827 */ /* 0x000fe200078e02ff */
[----:B------:R-:W-:-:S03]  /*108e0*/  F2FP.BF16.F32.PACK_AB R30, R44, R36 ;  /* 0x000000242c1e723e */ /* 0x000fc600000010ff */
[----:B------:R-:W-:Y:S01]  /*108f0*/  FADD.FTZ R33, R36, R33 ;  /* 0x0000002124217221 */ /* 0x000fe20000010000 */
[C---:B------:R-:W-:Y:S01]  /*10900*/  F2FP.BF16.F32.PACK_AB R31, R63.reuse, R106 ;  /* 0x0000006a3f1f723e */ /* 0x040fe200000010ff */
[----:B------:R-:W-:Y:S01]  /*10910*/  FADD.FTZ R106, R106, R15 ;  /* 0x0000000f6a6a7221 */ /* 0x000fe20000010000 */
[----:B------:R-:W-:Y:S01]  /*10920*/  SHF.R.U32.HI R15, RZ, 0x1f, R14 ;  /* 0x0000001fff0f7819 */ /* 0x000fe2000001160e */
[----:B------:R-:W-:Y:S02]  /*10930*/  FADD.FTZ R25, R44, R33 ;  /* 0x000000212c197221 */ /* 0x000fe40000010000 */
[----:B------:R-:W-:Y:S01]  /*10940*/  STSM.16.M88.4 [R17+0x30300], R28 ;  /* 0x0303001c11007844 */ /* 0x000fe20000000200 */
[----:B------:R-:W-:Y:S01]  /*10950*/  FADD.FTZ R0, R63, R106 ;  /* 0x0000006a3f007221 */ /* 0x000fe20000010000 */
[----:B------:R0:W-:Y:S06]  /*10960*/  MEMBAR.ALL.CTA ;  /* 0x0000000000007992 */ /* 0x0001ec0000008000 */
[----:B0-----:R-:W0:Y:S01]  /*10970*/  FENCE.VIEW.ASYNC.S ;  /* 0x00000000000073c6 */ /* 0x001e220000000000 */
[----:B------:R-:W-:-:S03]  /*10980*/  LEA.HI.SX32 R15, R14, R15, 0x1b ;  /* 0x0000000f0e0f7211 */ /* 0x000fc600078fdaff */
[----:B------:R-:W-:Y:S04]  /*10990*/  STL [R1+0x14], R25 ;  /* 0x0000141901007387 */ /* 0x000fe80000100800 */
[----:B------:R1:W-:Y:S02]  /*109a0*/  STL [R1+0x2c], R0 ;  /* 0x00002c0001007387 */ /* 0x0003e40000100800 */
[----:B-1----:R-:W-:Y:S01]  /*109b0*/  VIADD R0, R96, 0xfffffffe ;  /* 0xfffffffe60007836 */ /* 0x002fe20000000000 */
[----:B------:R-:W-:Y:S02]  /*109c0*/  LOP3.LUT R22, R22, 0xfffffffe, RZ, 0xc0, !PT ;  /* 0xfffffffe16167812 */ /* 0x000fe400078ec0ff */
[----:B------:R-:W-:Y:S02]  /*109d0*/  CS2R R70, SRZ ;  /* 0x0000000000467805 */ /* 0x000fe4000001ff00 */
[----:B------:R-:W-:Y:S01]  /*109e0*/  CS2R R68, SRZ ;  /* 0x0000000000447805 */ /* 0x000fe2000001ff00 */
[----:B------:R-:W-:Y:S01]  /*109f0*/  STL [R1+0x10], R0 ;  /* 0x0000100001007387 */ /* 0x000fe20000100800 */
[----:B------:R-:W-:-:S02]  /*10a00*/  @P5 LOP3.LUT R22, R22, 0x1, RZ, 0xfc, !PT ;  /* 0x0000000116165812 */ /* 0x000fc400078efcff */
        /* <DEDUP_REMOVED lines=21> */
[----:B--2---:R-:W-:-:S04]  /*10b60*/  VIMNMX R24, R24, R15, !PT ;  /* 0x0000000f18187248 */ /* 0x004fc80007fe0100 */
[----:B------:R-:W-:Y:S01]  /*10b70*/  ISETP.GE.AND P2, PT, R0, R24, PT ;  /* 0x000000180000720c */ /* 0x000fe20003f46270 */
[----:B------:R1:W-:Y:S02]  /*10b80*/  STL [R1+0x24], R24 ;  /* 0x0000241801007387 */ /* 0x0003e40000100800 */
[----:B-1----:R-:W-:Y:S01]  /*10b90*/  CS2R R24, SRZ ;  /* 0x0000000000187805 */ /* 0x002fe2000001ff00 */
[----:B0-----:R-:W-:-:S09]  /*10ba0*/  NOP ;  /* 0x0000000000007918 */ /* 0x001fd20000000000 */
[----:B------:R-:W-:Y:S05]  /*10bb0*/  @!P2 BRA `(.L_x_11794) ;  /* 0x0000005c0010a947 */ /* 0x000fea0003800000 */
[----:B------:R0:W5:Y:S01]  /*10bc0*/  LDL.LU R151, [R1+0x38] ;  /* 0x0000380001977983 */ /* 0x0001620000300800 */
[----:B------:R-:W-:Y:S02]  /*10bd0*/  IMAD.MOV.U32 R150, RZ, RZ, R72 ;  /* 0x000000ffff967224 */ /* 0x000fe400078e0048 */
[----:B------:R-:W-:Y:S02]  /*10be0*/  IMAD.MOV.U32 R15, RZ, RZ, R20 ;  /* 0x000000ffff0f7224 */ /* 0x000fe400078e0014 */
[----:B------:R-:W-:Y:S02]  /*10bf0*/  IMAD.MOV.U32 R14, RZ, RZ, R19 ;  /* 0x000000ffff0e7224 */ /* 0x000fe400078e0013 */
[----:B------:R-:W-:-:S07]  /*10c00*/  IMAD.MOV.U32 R71, RZ, RZ, RZ ;  /* 0x000000ffff477224 */ /* 0x000fce00078e00ff */
.L_x_11805:
[----:B------:R-:W2:Y:S01]  /*10c10*/  LDL R21, [R1+0x5c] ;  /* 0x00005c0001157983 */ /* 0x000ea20000100800 */
[----:B------:R-:W-:Y:S01]  /*10c20*/  VIADD R19, R14, 0x1 ;  /* 0x000000010e137836 */ /* 0x000fe20000000000 */
[----:B------:R-:W-:Y:S05]  /*10c30*/  YIELD ;  /* 0x0000000000007946 */ /* 0x000fea0003800000 */
[----:B------:R-:W-:-:S04]  /*10c40*/  ISETP.NE.AND P3, PT, R19, 0x2, PT ;  /* 0x000000021300780c */ /* 0x000fc80003f65270 */
[----:B------:R-:W-:Y:S02]  /*10c50*/  SEL R20, RZ, 0x1, P3 ;  /* 0x00000001ff147807 */ /* 0x000fe40001800000 */
[----:B------:R-:W-:Y:S02]  /*10c60*/  SEL R19, R19, RZ, P3 ;  /* 0x000000ff13137207 */ /* 0x000fe40001800000 */
[----:B--2---:R-:W-:Y:S02]  /*10c70*/  ISETP.NE.AND P2, PT, R21, RZ, PT ;  /* 0x000000ff1500720c */ /* 0x004fe40003f45270 */
[----:B-----5:R-:W-:-:S05]  /*10c80*/  LOP3.LUT R21, R151, R20, RZ, 0x3c, !PT ;  /* 0x0000001497157212 */ /* 0x020fca00078e3cff */
[----:B------:R1:W-:Y:S06]  /*10c90*/  STL [R1+0x38], R21 ;  /* 0x0000381501007387 */ /* 0x0003ec0000100800 */
[----:B------:R-:W-:Y:S05]  /*10ca0*/  @P2 BRA `(.L_x_11795) ;  /* 0x0000000000302947 */ /* 0x000fea0003800000 */
[----:B------:R-:W-:Y:S05]  /*10cb0*/  @!P1 BRA `(.L_x_11796) ;  /* 0x0000000000049947 */ /* 0x000fea0003800000 */
[----:B------:R-:W-:Y:S01]  /*10cc0*/  BPT.TRAP 0x1 ;  /* 0x000000040000795c */ /* 0x000fe20000300000 */
.L_x_11796:
[----:B------:R-:W-:Y:S01]  /*10cd0*/  IMAD R20, R19, 0x8, R16 ;  /* 0x0000000813147824 */ /* 0x000fe200078e0210 */
[----:B-1----:R-:W-:-:S04]  /*10ce0*/  SHF.L.U32 R21, R21, 0x1f, RZ ;  /* 0x0000001f15157819 */ /* 0x002fc800000006ff */
[----:B------:R1:W2:Y:S01]  /*10cf0*/  SYNCS.PHASECHK.TRANS64.TRYWAIT P3, [R20+URZ+0x31c30], R21 ;  /* 0x031c3015140075a7 */ /* 0x0002a2000806017f */
[----:B------:R-:W-:Y:S05]  /*10d00*/  @!P1 BRA `(.L_x_11797) ;  /* 0x0000000000049947 */ /* 0x000fea0003800000 */
[----:B------:R-:W-:Y:S01]  /*10d10*/  BPT.TRAP 0x1 ;  /* 0x000000040000795c */ /* 0x000fe20000300000 */
.L_x_11797:
[----:B------:R-:W-:Y:S04]  /*10d20*/  BSSY B0, `(.L_x_11795) ;  /* 0x0000004000007945 */ /* 0x000fe80003800000 */
[----:B--2---:R-:W-:Y:S05]  /*10d30*/  @P3 BRA `(.L_x_11798) ;  /* 0x0000000000083947 */ /* 0x004fea0003800000 */
[----:B------:R-:W2:Y:S02]  /*10d40*/  SYNCS.PHASECHK.TRANS64.TRYWAIT P3, [R20+URZ+0x31c30], R21 ;  /* 0x031c3015140075a7 */ /* 0x000ea4000806017f */
[----:B--2---:R-:W-:Y:S05]  /*10d50*/  @!P3 BRA `(.L_x_11799) ;  /* 0x0000017400d8b947 */ /* 0x004fea0003800000 */
.L_x_11798:
[----:B------:R-:W-:Y:S05]  /*10d60*/  BSYNC B0 ;  /* 0x0000000000007941 */ /* 0x000fea0003800000 */
.L_x_11795:
[----:B-12---:R-:W2:Y:S01]  /*10d70*/  LDL R20, [R1+0x68] ;  /* 0x0000680001147983 */ /* 0x006ea20000100800 */
[----:B------:R-:W1:Y:S01]  /*10d80*/  S2R R72, SR_TID.X ;  /* 0x0000000000487919 */ /* 0x000e620000002100 */
[----:B------:R-:W-:Y:S01]  /*10d90*/  IMAD.MOV.U32 R73, RZ, RZ, -0x7fffffe0 ;  /* 0x80000020ff497424 */ /* 0x000fe200078e00ff */
[----:B------:R-:W-:Y:S05]  /*10da0*/  WARPSYNC.ALL ;  /* 0x0000000000007948 */ /* 0x000fea0003800000 */
[----:B------:R-:W-:Y:S01]  /*10db0*/  R2UR UR59, R73 ;  /* 0x00000000493b72ca */ /* 0x000fe200000e0000 */
[----:B------:R-:W-:Y:S01]  /*10dc0*/  IMAD.MOV.U32 R147, RZ, RZ, -0x7fffffe0 ;  /* 0x80000020ff937424 */ /* 0x000fe200078e00ff */
[----:B-1----:R-:W-:-:S05]  /*10dd0*/  SHF.R.U32.HI R72, RZ, 0x7, R72 ;  /* 0x00000007ff487819 */ /* 0x002fca0000011648 */
[----:B------:R-:W-:-:S05]  /*10de0*/  VIADD R76, R72, 0x8 ;  /* 0x00000008484c7836 */ /* 0x000fca0000000000 */
[----:B------:R1:W-:Y:S01]  /*10df0*/  BAR.SYNC.DEFER_BLOCKING R76, 0x100 ;  /* 0x0004004c0000751d */ /* 0x0003e20000010000 */
[----:B------:R-:W-:Y:S02]  /*10e00*/  MOV R82, UR59 ;  /* 0x0000003b00527c02 */ /* 0x000fe40008000f00 */
[----:B------:R-:W-:Y:S02]  /*10e10*/  R2UR UR59, R147 ;  /* 0x00000000933b72ca */ /* 0x000fe400000e0000 */
[----:B------:R-:W-:Y:S02]  /*10e20*/  R2UR UR56, R8 ;  /* 0x00000000083872ca */ /* 0x000fe400000e0000 */
[----:B------:R-:W-:Y:S01]  /*10e30*/  R2UR UR57, R9 ;  /* 0x00000000093972ca */ /* 0x000fe200000e0000 */
[----:B------:R-:W-:Y:S01]  /*10e40*/  WARPGROUP.ARRIVE ;  /* 0x00000000000079c5 */ /* 0x000fe20000000000 */
[----:B------:R-:W-:Y:S02]  /*10e50*/  IMAD.MOV.U32 R75, RZ, RZ, -0x7fffffe0 ;  /* 0x80000020ff4b7424 */ /* 0x000fe400078e00ff */
[----:B------:R-:W-:-:S03]  /*10e60*/  IMAD.MOV.U32 R21, RZ, RZ, -0x7fffffe0 ;  /* 0x80000020ff157424 */ /* 0x000fc600078e00ff */
[C---:B------:R-:W-:Y:S02]  /*10e70*/  R2UR UR7, R75.reuse ;  /* 0x000000004b0772ca */ /* 0x040fe400000e0000 */
[----:B------:R-:W-:Y:S02]  /*10e80*/  R2UR UR11, R75 ;  /* 0x000000004b0b72ca */ /* 0x000fe400000e0000 */
[C---:B------:R-:W-:Y:S02]  /*10e90*/  R2UR UR9, R21.reuse ;  /* 0x00000000150972ca */ /* 0x040fe400000e0000 */
[----:B------:R-:W-:-:S07]  /*10ea0*/  R2UR UR5, R21 ;  /* 0x00000000150572ca */ /* 0x000fce00000e0000 */
[----:B-1----:R-:W-:Y:S02]  /*10eb0*/  MOV R76, UR7 ;  /* 0x00000007004c7c02 */ /* 0x002fe40008000f00 */
[----:B------:R-:W-:Y:S01]  /*10ec0*/  UMOV UR7, UR11 ;  /* 0x0000000b00077c82 */ /* 0x000fe20008000000 */
[----:B------:R-:W-:Y:S02]  /*10ed0*/  R2UR UR11, R73 ;  /* 0x00000000490b72ca */ /* 0x000fe400000e0000 */
[----:B------:R-:W-:Y:S02]  /*10ee0*/  MOV R79, UR9 ;  /* 0x00000009004f7c02 */ /* 0x000fe40008000f00 */
[----:B------:R-:W-:-:S09]  /*10ef0*/  R2UR UR9, R9 ;  /* 0x00000000090972ca */ /* 0x000fd200000e0000 */
[----:B------:R-:W-:Y:S01]  /*10f00*/  MOV R81, UR11 ;  /* 0x0000000b00517c02 */ /* 0x000fe20008000f00 */
[----:B------:R-:W-:Y:S01]  /*10f10*/  UMOV UR11, UR5 ;  /* 0x00000005000b7c82 */ /* 0x000fe20008000000 */
[----:B------:R-:W-:Y:S02]  /*10f20*/  R2UR UR5, R75 ;  /* 0x000000004b0572ca */ /* 0x000fe400000e0000 */
[C---:B------:R-:W-:Y:S02]  /*10f30*/  R2UR UR15, R21.reuse ;  /* 0x00000000150f72ca */ /* 0x040fe400000e0000 */
[C---:B------:R-:W-:Y:S02]  /*10f40*/  R2UR UR23, R21.reuse ;  /* 0x00000000151772ca */ /* 0x040fe400000e0000 */
[C---:B------:R-:W-:Y:S02]  /*10f50*/  R2UR UR35, R21.reuse ;  /* 0x00000000152372ca */ /* 0x040fe400000e0000 */
[----:B------:R-:W-:-:S02]  /*10f60*/  R2UR UR47, R21 ;  /* 0x00000000152f72ca */ /* 0x000fc400000e0000 */
[----:B------:R-:W-:-:S03]  /*10f70*/  R2UR UR55, R21 ;  /* 0x00000000153772ca */ /* 0x000fc600000e0000 */
[----:B------:R-:W-:Y:S01]  /*10f80*/  IMAD.U32 R21, RZ, RZ, UR5 ;  /* 0x00000005ff157e24 */ /* 0x000fe2000f8e00ff */
[----:B------:R-:W-:Y:S01]  /*10f90*/  R2UR UR5, R9 ;  /* 0x00000000090572ca */ /* 0x000fe200000e0000 */
[----:B--2---:R-:W-:-:S04]  /*10fa0*/  IMAD R146, R19, 0x6c0, R20 ;  /* 0x000006c013927824 */ /* 0x004fc800078e0214 */
[----:B------:R-:W-:-:S05]  /*10fb0*/  VIADD R72, R146, 0xc0 ;  /* 0x000000c092487836 */ /* 0x000fca0000000000 */
[----:B------:R-:W-:-:S13]  /*10fc0*/  R2UR UR58, R72 ;  /* 0x00000000483a72ca */ /* 0x000fda00000e0000 */
[----:B------:R-:W-:Y:S02]  /*10fd0*/  MOV R83, UR58 ;  /* 0x0000003a00537c02 */ /* 0x000fe40008000f00 */
[----:B------:R-:W-:-:S13]  /*10fe0*/  R2UR UR58, R146 ;  /* 0x00000000923a72ca */ /* 0x000fda00000e0000 */
[----:B------:R-:W-:Y:S01]  /*10ff0*/  HGMMA.64x16x16.F32.BF16 R136, gdesc[UR56], RZ, !UPT, gsb0 ;  /* 0x00200000388879f0 */ /* 0x000fe2000c0018ff */
[C---:B------:R-:W-:Y:S02]  /*11000*/  VIADD R74, R146.reuse, 0x80 ;  /* 0x00000080924a7836 */ /* 0x040fe40000000000 */
[----:B------:R-:W-:-:S03]  /*11010*/  VIADD R20, R146, 0x40 ;  /* 0x0000004092147836 */ /* 0x000fc60000000000 */
[----:B------:R-:W-:Y:S01]  /*11020*/  R2UR UR10, R74 ;  /* 0x000000004a0a72ca */ /* 0x000fe200000e0000 */
[----:B------:R-:W-:Y:S01]  /*11030*/  VIADD R74, R146, 0x140 ;  /* 0x00000140924a7836 */ /* 0x000fe20000000000 */
[----:B------:R-:W-:Y:S01]  /*11040*/  R2UR UR4, R20 ;  /* 0x00000000140472ca */ /* 0x000fe200000e0000 */
[----:B------:R-:W-:-:S03]  /*11050*/  VIADD R20, R146, 0x100 ;  /* 0x0000010092147836 */ /* 0x000fc60000000000 */
[----:B------:R-:W-:Y:S02]  /*11060*/  R2UR UR6, R74 ;  /* 0x000000004a0672ca */ /* 0x000fe400000e0000 */
[----:B------:R-:W-:Y:S01]  /*11070*/  R2UR UR8, R20 ;  /* 0x00000000140872ca */ /* 0x000fe200000e0000 */
[----:B------:R-:W-:-:S10]  /*11080*/  VIADD R72, R146, 0x180 ;  /* 0x0000018092487836 */ /* 0x000fd40000000000 */
[----:B------:R-:W-:Y:S01]  /*11090*/  MOV R77, UR6 ;  /* 0x00000006004d7c02 */ /* 0x000fe20008000f00 */
[----:B------:R-:W-:Y:S01]  /*110a0*/  UMOV UR6, UR10 ;  /* 0x0000000a00067c82 */ /* 0x000fe20008000000 */
[----:B------:R-:W-:Y:S02]  /*110b0*/  R2UR UR10, R72 ;  /* 0x00000000480a72ca */ /* 0x000fe400000e0000 */
[----:B------:R-:W-:Y:S02]  /*110c0*/  MOV R78, UR8 ;  /* 0x00000008004e7c02 */ /* 0x000fe40008000f00 */
[----:B------:R-:W-:-:S09]  /*110d0*/  R2UR UR8, R8 ;  /* 0x00000000080872ca */ /* 0x000fd200000e0000 */
[----:B------:R-:W-:Y:S01]  /*110e0*/  MOV R80, UR10 ;  /* 0x0000000a00507c02 */ /* 0x000fe20008000f00 */
[----:B------:R-:W-:Y:S01]  /*110f0*/  UMOV UR10, UR4 ;  /* 0x00000004000a7c82 */ /* 0x000fe20008000000 */
[----:B------:R-:W-:Y:S02]  /*11100*/  WARPGROUP.DEPBAR.LE gsb0, 0x0 ;  /* 0x00008000000079c5 */ /* 0x000fe40000010000 */
[----:B------:R-:W-:-:S06]  /*11110*/  WARPGROUP.ARRIVE ;  /* 0x00000000000079c5 */ /* 0x000fcc0000000000 */
[----:B------:R-:W-:Y:S01]  /*11120*/  HGMMA.64x16x16.F32.BF16 R128, gdesc[UR8], RZ, !UPT, gsb0 ;  /* 0x00200000088079f0 */ /* 0x000fe2000c0018ff */
[C---:B------:R-:W-:Y:S02]  /*11130*/  VIADD R20, R146.reuse, 0x1c0 ;  /* 0x000001c092147836 */ /* 0x040fe40000000000 */
[----:B------:R-:W-:-:S03]  /*11140*/  VIADD R74, R146, 0x42 ;  /* 0x00000042924a7836 */ /* 0x000fc60000000000 */
[----:B------:R-:W-:Y:S01]  /*11150*/  R2UR UR14, R20 ;  /* 0x00000000140e72ca */ /* 0x000fe200000e0000 */
[----:B------:R-:W-:Y:S01]  /*11160*/  VIADD R20, R146, 0x2 ;  /* 0x0000000292147836 */ /* 0x000fe20000000000 */
[----:B------:R-:W-:Y:S01]  /*11170*/  R2UR UR26, R74 ;  /* 0x000000004a1a72ca */ /* 0x000fe200000e0000 */
[----:B------:R-:W-:-:S03]  /*11180*/  VIADD R74, R146, 0x142 ;  /* 0x00000142924a7836 */ /* 0x000fc60000000000 */
[----:B------:R-:W-:Y:S01]  /*11190*/  R2UR UR22, R20 ;  /* 0x00000000141672ca */ /* 0x000fe200000e0000 */
[----:B------:R-:W-:Y:S01]  /*111a0*/  VIADD R20, R146, 0xc2 ;  /* 0x000000c292147836 */ /* 0x000fe20000000000 */
[----:B------:R-:W-:Y:S01]  /*111b0*/  R2UR UR42, R74 ;  /* 0x000000004a2a72ca */ /* 0x000fe200000e0000 */
[----:B------:R-:W-:-:S03]  /*111c0*/  VIADD R74, R146, 0x240 ;  /* 0x00000240924a7836 */ /* 0x000fc60000000000 */
[----:B------:R-:W-:Y:S01]  /*111d0*/  R2UR UR34, R20 ;  /* 0x00000000142272ca */ /* 0x000fe200000e0000 */
[----:B------:R-:W-:Y:S01]  /*111e0*/  VIADD R20, R146, 0x182 ;  /* 0x0000018292147836 */ /* 0x000fe20000000000 */
[----:B------:R-:W-:-:S04]  /*111f0*/  R2UR UR4, R74 ;  /* 0x000000004a0472ca */ /* 0x000fc800000e0000 */
[----:B------:R-:W-:Y:S01]  /*11200*/  R2UR UR46, R20 ;  /* 0x00000000142e72ca */ /* 0x000fe200000e0000 */
[----:B------:R-:W-:-:S05]  /*11210*/  VIADD R20, R146, 0x202 ;  /* 0x0000020292147836 */ /* 0x000fca0000000000 */
[----:B------:R-:W-:-:S03]  /*11220*/  R2UR UR54, R20 ;  /* 0x00000000143672ca */ /* 0x000fc600000e0000 */
[----:B------:R-:W-:Y:S01]  /*11230*/  IMAD.U32 R20, RZ, RZ, UR4 ;  /* 0x00000004ff147e24 */ /* 0x000fe2000f8e00ff */
[----:B------:R-:W-:Y:S01]  /*11240*/  R2UR UR4, R8 ;  /* 0x00000000080472ca */ /* 0x000fe200000e0000 */
[----:B------:R-:W-:Y:S02]  /*11250*/  WARPGROUP.DEPBAR.LE gsb0, 0x0 ;  /* 0x00008000000079c5 */ /* 0x000fe40000010000 */
[----:B------:R-:W-:-:S10]  /*11260*/  WARPGROUP.ARRIVE ;  /* 0x00000000000079c5 */ /* 0x000fd40000000000 */
[----:B------:R-:W-:Y:S01]  /*11270*/  HGMMA.64x16x16.F32.BF16 R120, gdesc[UR4], RZ, !UPT, gsb0 ;  /* 0x00200000047879f0 */ /* 0x000fe2000c0018ff */
[----:B------:R-:W-:Y:S02]  /*11280*/  R2UR UR59, R82 ;  /* 0x00000000523b72ca */ /* 0x000fe400000e0000 */
[----:B------:R-:W-:Y:S02]  /*11290*/  R2UR UR58, R83 ;  /* 0x00000000533a72ca */ /* 0x000fe400000e0000 */
[----:B------:R-:W-:Y:S02]  /*112a0*/  R2UR UR56, R8 ;  /* 0x00000000083872ca */ /* 0x000fe400000e0000 */
[----:B------:R-:W-:Y:S01]  /*112b0*/  R2UR UR57, R9 ;  /* 0x00000000093972ca */ /* 0x000fe200000e0000 */
[----:B------:R-:W-:-:S05]  /*112c0*/  VIADD R74, R146, 0x2c0 ;  /* 0x000002c0924a7836 */ /* 0x000fca0000000000 */
[----:B------:R-:W-:Y:S01]  /*112d0*/  R2UR UR40, R74 ;  /* 0x000000004a2872ca */ /* 0x000fe200000e0000 */
[----:B------:R-:W-:Y:S01]  /*112e0*/  VIADD R74, R146, 0x340 ;  /* 0x00000340924a7836 */ /* 0x000fe20000000000 */
[----:B------:R-:W-:Y:S02]  /*112f0*/  WARPGROUP.DEPBAR.LE gsb0, 0x0 ;  /* 0x00008000000079c5 */ /* 0x000fe40000010000 */
[----:B------:R-:W-:-:S06]  /*11300*/  WARPGROUP.ARRIVE ;  /* 0x00000000000079c5 */ /* 0x000fcc0000000000 */
[----:B------:R-:W-:Y:S01]  /*11310*/  HGMMA.64x16x16.F32.BF16 R112, gdesc[UR56], RZ, !UPT, gsb0 ;  /* 0x00200000387079f0 */ /* 0x000fe2000c0018ff */
[C---:B------:R-:W-:Y:S02]  /*11320*/  R2UR UR27, R75.reuse ;  /* 0x000000004b1b72ca */ /* 0x040fe400000e0000 */
[C---:B------:R-:W-:Y:S02]  /*11330*/  R2UR UR43, R75.reuse ;  /* 0x000000004b2b72ca */ /* 0x040fe400000e0000 */
[C---:B------:R-:W-:Y:S02]  /*11340*/  R2UR UR41, R75.reuse ;  /* 0x000000004b2972ca */ /* 0x040fe400000e0000 */
        /* <DEDUP_REMOVED lines=9> */
[----:B------:R-:W-:Y:S02]  /*113e0*/  R2UR UR58, R74 ;  /* 0x000000004a3a72ca */ /* 0x000fe400000e0000 */
[----:B------:R-:W-:Y:S02]  /*113f0*/  R2UR UR59, R75 ;  /* 0x000000004b3b72ca */ /* 0x000fe400000e0000 */
[----:B------:R-:W-:-:S02]  /*11400*/  R2UR UR8, R78 ;  /* 0x000000004e0872ca */ /* 0x000fc400000e0000 */
[----:B------:R-:W-:Y:S02]  /*11410*/  R2UR UR56, R8 ;  /* 0x00000000083872ca */ /* 0x000fe400000e0000 */
[----:B------:R-:W-:-:S05]  /*11420*/  R2UR UR57, R9 ;  /* 0x00000000093972ca */ /* 0x000fca00000e0000 */
[----:B------:R-:W-:Y:S02]  /*11430*/  MOV R157, UR58 ;  /* 0x0000003a009d7c02 */ /* 0x000fe40008000f00 */
[----:B------:R-:W-:Y:S01]  /*11440*/  MOV R152, UR59 ;  /* 0x0000003b00987c02 */ /* 0x000fe20008000f00 */
[----:B------:R-:W-:Y:S01]  /*11450*/  UMOV UR59, UR9 ;  /* 0x00000009003b7c82 */ /* 0x000fe20008000000 */
[----:B------:R-:W-:Y:S01]  /*11460*/  UMOV UR58, UR8 ;  /* 0x00000008003a7c82 */ /* 0x000fe20008000000 */
        /* <DEDUP_REMOVED lines=17> */
[----:B------:R-:W-:Y:S01]  /*11580*/  VIADD R72, R146, 0x200 ;  /* 0x0000020092487836 */ /* 0x000fe20000000000 */
[----:B------:R-:W-:Y:S02]  /*11590*/  R2UR UR12, R8 ;  /* 0x00000000080c72ca */ /* 0x000fe400000e0000 */
[----:B------:R-:W-:Y:S02]  /*115a0*/  R2UR UR13, R9 ;  /* 0x00000000090d72ca */ /* 0x000fe400000e0000 */
[----:B------:R-:W-:Y:S01]  /*115b0*/  R2UR UR18, R72 ;  /* 0x00000000481272ca */ /* 0x000fe200000e0000 */
[----:B------:R-:W-:-:S05]  /*115c0*/  VIADD R72, R146, 0x82 ;  /* 0x0000008292487836 */ /* 0x000fca0000000000 */
[----:B------:R-:W-:Y:S01]  /*115d0*/  R2UR UR30, R72 ;  /* 0x00000000481e72ca */ /* 0x000fe200000e0000 */
        /* <DEDUP_REMOVED lines=9> */
[----:B------:R-:W-:-:S05]  /*11670*/  VIADD R72, R146, 0x300 ;  /* 0x0000030092487836 */ /* 0x000fca0000000000 */
[----:B------:R-:W-:Y:S01]  /*11680*/  R2UR UR48, R72 ;  /* 0x00000000483072ca */ /* 0x000fe200000e0000 */
[----:B------:R-:W-:Y:S01]  /*11690*/  VIADD R72, R146, 0x380 ;  /* 0x0000038092487836 */ /* 0x000fe20000000000 */
[C---:B------:R-:W-:Y:S02]  /*116a0*/  R2UR UR19, R73.reuse ;  /* 0x00000000491372ca */ /* 0x040fe400000e0000 */
[C---:B------:R-:W-:Y:S02]  /*116b0*/  R2UR UR31, R73.reuse ;  /* 0x00000000491f72ca */ /* 0x040fe400000e0000 */
[C---:B------:R-:W-:Y:S02]  /*116c0*/  R2UR UR39, R73.reuse ;  /* 0x00000000492772ca */ /* 0x040fe400000e0000 */
[C---:B------:R-:W-:Y:S02]  /*116d0*/  R2UR UR51, R73.reuse ;  /* 0x00000000493372ca */ /* 0x040fe400000e0000 */
[----:B------:R-:W-:-:S02]  /*116e0*/  R2UR UR29, R73 ;  /* 0x00000000491d72ca */ /* 0x000fc400000e0000 */
[C---:B------:R-:W-:Y:S02]  /*116f0*/  R2UR UR49, R73.reuse ;  /* 0x00000000493172ca */ /* 0x040fe400000e0000 */
[----:B------:R-:W-:Y:S01]  /*11700*/  R2UR UR36, R72 ;  /* 0x00000000482472ca */ /* 0x000fe200000e0000 */
[----:B------:R-:W-:Y:S01]  /*11710*/  VIADD R72, R146, 0x400 ;  /* 0x0000040092487836 */ /* 0x000fe20000000000 */
[----:B------:R-:W-:Y:S01]  /*11720*/  R2UR UR37, R73 ;  /* 0x00000000492572ca */ /* 0x000fe200000e0000 */
[----:B------:R-:W-:-:S03]  /*11730*/  IMAD.MOV.U32 R73, RZ, RZ, -0x7fffffe0 ;  /* 0x80000020ff497424 */ /* 0x000fc600078e00ff */
[----:B------:R-:W-:Y:S01]  /*11740*/  R2UR UR32, R72 ;  /* 0x00000000482072ca */ /* 0x000fe200000e0000 */
[C---:B------:R-:W-:Y:S01]  /*11750*/  VIADD R72, R146.reuse, 0x242 ;  /* 0x0000024292487836 */ /* 0x040fe20000000000 */
[----:B------:R-:W-:Y:S01]  /*11760*/  R2UR UR33, R73 ;  /* 0x00000000492172ca */ /* 0x000fe200000e0000 */
[----:B------:R-:W-:Y:S01]  /*11770*/  IMAD.MOV.U32 R73, RZ, RZ, -0x7fffffe0 ;  /* 0x80000020ff497424 */ /* 0x000fe200078e00ff */
[----:B------:R1:W-:Y:S01]  /*11780*/  STL [R1+0xf0], R16 ;  /* 0x0000f01001007387 */ /* 0x0003e20000100800 */
[----:B------:R-:W-:-:S03]  /*11790*/  VIADD R74, R146, 0x282 ;  /* 0x00000282924a7836 */ /* 0x000fc60000000000 */
[----:B------:R2:W-:Y:S01]  /*117a0*/  STL [R1+0xec], R15 ;  /* 0x0000ec0f01007387 */ /* 0x0005e20000100800 */
[----:B------:R-:W-:Y:S01]  /*117b0*/  IMAD.MOV.U32 R75, RZ, RZ, -0x7fffffe0 ;  /* 0x80000020ff4b7424 */ /* 0x000fe200078e00ff */
[----:B-1----:R-:W-:Y:S02]  /*117c0*/  MOV R16, UR61 ;  /* 0x0000003d00107c02 */ /* 0x002fe40008000f00 */
[----:B------:R-:W-:Y:S02]  /*117d0*/  R2UR UR61, R73 ;  /* 0x00000000493d72ca */ /* 0x000fe400000e0000 */
[----:B--2---:R-:W-:Y:S01]  /*117e0*/  MOV R15, UR60 ;  /* 0x0000003c000f7c02 */ /* 0x004fe20008000f00 */
        /* <DEDUP_REMOVED lines=11> */
[----:B------:R-:W-:-:S02]  /*118a0*/  R2UR UR16, R8 ;  /* 0x00000000081072ca */ /* 0x000fc400000e0000 */
[----:B------:R-:W-:Y:S01]  /*118b0*/  R2UR UR17, R9 ;  /* 0x00000000091172ca */ /* 0x000fe200000e0000 */
[----:B------:R-:W-:Y:S02]  /*118c0*/  WARPGROUP.DEPBAR.LE gsb0, 0x0 ;  /* 0x00008000000079c5 */ /* 0x000fe40000010000 */
[----:B------:R-:W-:Y:S02]  /*118d0*/  R2UR UR8, R74 ;  /* 0x000000004a0872ca */ /* 0x000fe400000e0000 */
[----:B------:R-:W-:Y:S02]  /*118e0*/  R2UR UR9, R75 ;  /* 0x000000004b0972ca */ /* 0x000fe400000e0000 */
[----:B------:R-:W-:Y:S02]  /*118f0*/  R2UR UR56, R72 ;  /* 0x00000000483872ca */ /* 0x000fe400000e0000 */
[----:B------:R-:W-:Y:S02]  /*11900*/  R2UR UR57, R73 ;  /* 0x00000000493972ca */ /* 0x000fe400000e0000 */
[----:B------:R-:W-:-:S06]  /*11910*/  WARPGROUP.ARRIVE ;  /* 0x00000000000079c5 */ /* 0x000fcc0000000000 */
[----:B------:R-:W-:Y:S01]  /*11920*/  HGMMA.64x16x16.F32.BF16 R72, gdesc[UR16], RZ, !UPT, gsb0 ;  /* 0x00200000104879f0 */ /* 0x000fe2000c0018ff */
[----:B------:R-:W-:Y:S02]  /*11930*/  R2UR UR20, R6 ;  /* 0x00000000061472ca */ /* 0x000fe400000e0000 */
[----:B------:R-:W-:Y:S01]  /*11940*/  R2UR UR21, R7 ;  /* 0x00000000071572ca */ /* 0x000fe200000e0000 */
[----:B------:R-:W-:Y:S02]  /*11950*/  WARPGROUP.DEPBAR.LE gsb0, 0x0 ;  /* 0x00008000000079c5 */ /* 0x000fe40000010000 */
[----:B------:R-:W-:-:S10]  /*11960*/  WARPGROUP.ARRIVE ;  /* 0x00000000000079c5 */ /* 0x000fd40000000000 */
[----:B------:R-:W-:Y:S01]  /*11970*/  HGMMA.64x16x16.F32.BF16 R136, gdesc[UR20], R136, gsb0 ;  /* 0x00200000148879f0 */ /* 0x000fe20008001888 */
[----:B------:R-:W-:Y:S01]  /*11980*/  UMOV UR16, UR24 ;  /* 0x0000001800107c82 */ /* 0x000fe20008000000 */
[----:B------:R-:W-:Y:S01]  /*11990*/  UMOV UR17, UR25 ;  /* 0x0000001900117c82 */ /* 0x000fe20008000000 */
        /* <DEDUP_REMOVED lines=33> */
[----:B------:R-:W-:Y:S01]  /*11bb0*/  IMAD.U32 R144, RZ, RZ, UR4 ;  /* 0x00000004ff907e24 */ /* 0x000fe2000f8e00ff */
[----:B------:R-:W-:Y:S01]  /*11bc0*/  UMOV UR4, UR44 ;  /* 0x0000002c00047c82 */ /* 0x000fe20008000000 */
[----:B------:R-:W-:Y:S01]  /*11bd0*/  IMAD.U32 R145, RZ, RZ, UR5 ;  /* 0x00000005ff917e24 */ /* 0x000fe2000f8e00ff */
[----:B------:R-:W-:Y:S01]  /*11be0*/  UMOV UR5, UR45 ;  /* 0x0000002d00057c82 */ /* 0x000fe20008000000 */
[----:B------:R-:W-:Y:S02]  /*11bf0*/  R2UR UR44, R6 ;  /* 0x00000000062c72ca */ /* 0x000fe400000e0000 */
[----:B------:R-:W-:Y:S01]  /*11c00*/  R2UR UR45, R7 ;  /* 0x00000000072d72ca */ /* 0x000fe200000e0000 */
[----:B------:R-:W-:Y:S02]  /*11c10*/  VIADD R148, R146, 0x382 ;  /* 0x0000038292947836 */ /* 0x000fe40000000000 */
[----:B------:R-:W-:-:S03]  /*11c20*/  IMAD.MOV.U32 R149, RZ, RZ, -0x7fffffe0 ;  /* 0x80000020ff957424 */ /* 0x000fc600078e00ff */
[----:B------:R-:W-:Y:S01]  /*11c30*/  R2UR UR6, R148 ;  /* 0x00000000940672ca */ /* 0x000fe200000e0000 */
[----:B------:R-:W-:Y:S02]  /*11c40*/  WARPGROUP.DEPBAR.LE gsb0, 0x0 ;  /* 0x00008000000079c5 */ /* 0x000fe40000010000 */
[----:B------:R-:W-:-:S06]  /*11c50*/  WARPGROUP.ARRIVE ;  /* 0x00000000000079c5 */ /* 0x000fcc0000000000 */
[----:B------:R-:W-:Y:S01]  /*11c60*/  HGMMA.64x16x16.F32.BF16 R88, gdesc[UR44], R88, gsb0 ;  /* 0x002000002c5879f0 */ /* 0x000fe20008001858 */
[----:B------:R-:W-:-:S03]  /*11c70*/  R2UR UR7, R149 ;  /* 0x00000000950772ca */ /* 0x000fc600000e0000 */
[----:B------:R-:W-:Y:S01]  /*11c80*/  MOV R155, UR6 ;  /* 0x00000006009b7c02 */ /* 0x000fe20008000f00 */
[----:B------:R-:W-:Y:S01]  /*11c90*/  UMOV UR6, UR48 ;  /* 0x0000003000067c82 */ /* 0x000fe20008000000 */
[----:B------:R-:W-:-:S08]  /*11ca0*/  R2UR UR48, R6 ;  /* 0x00000000063072ca */ /* 0x000fd000000e0000 */
[----:B------:R-:W-:Y:S01]  /*11cb0*/  MOV R156, UR7 ;  /* 0x00000007009c7c02 */ /* 0x000fe20008000f00 */
[----:B------:R-:W-:Y:S01]  /*11cc0*/  UMOV UR7, UR49 ;  /* 0x0000003100077c82 */ /* 0x000fe20008000000 */
[----:B------:R-:W-:Y:S01]  /*11cd0*/  R2UR UR49, R7 ;  /* 0x00000000073172ca */ /* 0x000fe200000e0000 */
[----:B------:R-:W-:Y:S02]  /*11ce0*/  WARPGROUP.DEPBAR.LE gsb0, 0x0 ;  /* 0x00008000000079c5 */ /* 0x000fe40000010000 */
[----:B------:R-:W-:-:S10]  /*11cf0*/  WARPGROUP.ARRIVE ;  /* 0x00000000000079c5 */ /* 0x000fd40000000000 */
[----:B------:R-:W-:Y:S01]  /*11d00*/  HGMMA.64x16x16.F32.BF16 R80, gdesc[UR48], R80, gsb0 ;  /* 0x00200000305079f0 */ /* 0x000fe20008001850 */
[----:B------:R-:W-:Y:S02]  /*11d10*/  R2UR UR52, R6 ;  /* 0x00000000063472ca */ /* 0x000fe400000e0000 */
[----:B------:R-:W-:Y:S01]  /*11d20*/  R2UR UR53, R7 ;  /* 0x00000000073572ca */ /* 0x000fe200000e0000 */
[----:B------:R-:W-:Y:S02]  /*11d30*/  VIADD R148, R146, 0x3c2 ;  /* 0x000003c292947836 */ /* 0x000fe40000000000 */
        /* <DEDUP_REMOVED lines=13> */
[----:B------:R-:W-:Y:S02]  /*11e10*/  WARPGROUP.DEPBAR.LE gsb0, 0x0 ;  /* 0x00008000000079c5 */ /* 0x000fe40000010000 */
[----:B------:R-:W-:-:S06]  /*11e20*/  WARPGROUP.ARRIVE ;  /* 0x00000000000079c5 */ /* 0x000fcc0000000000 */
[----:B------:R-:W-:Y:S01]  /*11e30*/  HGMMA.64x16x16.F32.BF16 R72, gdesc[UR52], R72, gsb0 ;  /* 0x00200000344879f0 */ /* 0x000fe20008001848 */
[----:B------:R-:W-:Y:S01]  /*11e40*/  UMOV UR42, UR22 ;  /* 0x00000016002a7c82 */ /* 0x000fe20008000000 */
[----:B------:R-:W-:Y:S01]  /*11e50*/  UMOV UR43, UR23 ;  /* 0x00000017002b7c82 */ /* 0x000fe20008000000 */
[----:B------:R-:W-:Y:S01]  /*11e60*/  R2UR UR22, R148 ;  /* 0x00000000941672ca */ /* 0x000fe200000e0000 */
[----:B------:R-:W-:Y:S01]  /*11e70*/  VIADD R148, R146, 0x4c0 ;  /* 0x000004c092947836 */ /* 0x000fe20000000000 */
[----:B------:R-:W-:Y:S01]  /*11e80*/  R2UR UR23, R149 ;  /* 0x00000000951772ca */ /* 0x000fe200000e0000 */
[----:B------:R-:W-:-:S03]  /*11e90*/  IMAD.MOV.U32 R149, RZ, RZ, -0x7fffffe0 ;  /* 0x80000020ff957424 */ /* 0x000fc600078e00ff */
[----:B------:R-:W-:Y:S02]  /*11ea0*/  R2UR UR38, R148 ;  /* 0x00000000942672ca */ /* 0x000fe400000e0000 */
[----:B------:R-:W-:Y:S02]  /*11eb0*/  R2UR UR39, R149 ;  /* 0x00000000952772ca */ /* 0x000fe400000e0000 */
[----:B------:R-:W-:Y:S02]  /*11ec0*/  R2UR UR36, R12 ;  /* 0x000000000c2472ca */ /* 0x000fe400000e0000 */
[----:B------:R-:W-:-:S07]  /*11ed0*/  R2UR UR37, R13 ;  /* 0x000000000d2572ca */ /* 0x000fce00000e0000 */
[----:B------:R-:W-:Y:S02]  /*11ee0*/  MOV R153, UR38 ;  /* 0x0000002600997c02 */ /* 0x000fe40008000f00 */
[----:B------:R-:W-:Y:S02]  /*11ef0*/  MOV R154, UR39 ;  /* 0x00000027009a7c02 */ /* 0x000fe40008000f00 */
[----:B------:R-:W-:Y:S02]  /*11f00*/  R2UR UR38, R20 ;  /* 0x00000000142672ca */ /* 0x000fe400000e0000 */
[----:B------:R-:W-:Y:S01]  /*11f10*/  R2UR UR39, R21 ;  /* 0x00000000152772ca */ /* 0x000fe200000e0000 */
[----:B------:R-:W-:Y:S02]  /*11f20*/  WARPGROUP.DEPBAR.LE gsb0, 0x0 ;  /* 0x00008000000079c5 */ /* 0x000fe40000010000 */
[----:B------:R-:W-:-:S10]  /*11f30*/  WARPGROUP.ARRIVE ;  /* 0x00000000000079c5 */ /* 0x000fd40000000000 */
[----:B------:R-:W-:Y:S01]  /*11f40*/  HGMMA.64x16x16.F32.BF16 R136, gdesc[UR36], R136, gsb0 ;  /* 0x00200000248879f0 */ /* 0x000fe20008001888 */
[----:B------:R1:W-:Y:S04]  /*11f50*/  STL [R1+0xe8], R14 ;  /* 0x0000e80e01007387 */ /* 0x0003e80000100800 */
[----:B------:R2:W-:Y:S01]  /*11f60*/  STL [R1+0xe4], R0 ;  /* 0x0000e40001007387 */ /* 0x0005e20000100800 */
[----:B-1----:R-:W-:Y:S01]  /*11f70*/  MOV R14, UR23 ;  /* 0x00000017000e7c02 */ /* 0x002fe20008000f00 */
[----:B------:R-:W-:Y:S01]  /*11f80*/  UMOV UR23, UR21 ;  /* 0x0000001500177c82 */ /* 0x000fe20008000000 */
[----:B------:R-:W-:Y:S02]  /*11f90*/  R2UR UR21, R13 ;  /* 0x000000000d1572ca */ /* 0x000fe400000e0000 */
[----:B--2---:R-:W-:Y:S01]  /*11fa0*/  MOV R0, UR22 ;  /* 0x0000001600007c02 */ /* 0x004fe20008000f00 */
[----:B------:R-:W-:Y:S01]  /*11fb0*/  UMOV UR22, UR20 ;  /* 0x0000001400167c82 */ /* 0x000fe20008000000 */
[----:B------:R-:W-:Y:S01]  /*11fc0*/  R2UR UR20, R12 ;  /* 0x000000000c1472ca */ /* 0x000fe200000e0000 */
[----:B------:R-:W-:-:S02]  /*11fd0*/  WARPGROUP.DEPBAR.LE gsb0, 0x0 ;  /* 0x00008000000079c5 */ /* 0x000fc40000010000 */
[----:B------:R-:W-:-:S10]  /*11fe0*/  WARPGROUP.ARRIVE ;  /* 0x00000000000079c5 */ /* 0x000fd40000000000 */
[----:B------:R-:W-:Y:S01]  /*11ff0*/  HGMMA.64x16x16.F32.BF16 R128, gdesc[UR20], R128, gsb0 ;  /* 0x00200000148079f0 */ /* 0x000fe20008001880 */
        /* <DEDUP_REMOVED lines=12> */
[----:B------:R-:W-:Y:S02]  /*120c0*/  R2UR UR52, R12 ;  /* 0x000000000c3472ca */ /* 0x000fe400000e0000 */
[----:B------:R-:W-:Y:S01]  /*120d0*/  R2UR UR53, R13 ;  /* 0x000000000d3572ca */ /* 0x000fe200000e0000 */
[----:B------:R-:W-:Y:S02]  /*120e0*/  WARPGROUP.DEPBAR.LE gsb0, 0x0 ;  /* 0x00008000000079c5 */ /* 0x000fe40000010000 */
[----:B------:R-:W-:-:S10]  /*120f0*/  WARPGROUP.ARRIVE ;  /* 0x00000000000079c5 */ /* 0x000fd40000000000 */
        /* <DEDUP_REMOVED lines=17> */
[----:B------:R-:W-:Y:S02]  /*12210*/  VIADD R20, R146, 0x500 ;  /* 0x0000050092147836 */ /* 0x000fe40000000000 */
[----:B------:R-:W-:-:S03]  /*12220*/  IMAD.MOV.U32 R21, RZ, RZ, -0x7fffffe0 ;  /* 0x80000020ff157424 */ /* 0x000fc600078e00ff */
[----:B------:R-:W-:Y:S02]  /*12230*/  R2UR UR30, R20 ;  /* 0x00000000141e72ca */ /* 0x000fe400000e0000 */
[----:B------:R-:W-:Y:S01]  /*12240*/  R2UR UR31, R21 ;  /* 0x00000000151f72ca */ /* 0x000fe200000e0000 */
[----:B------:R-:W-:Y:S02]  /*12250*/  WARPGROUP.DEPBAR.LE gsb0, 0x0 ;  /* 0x00008000000079c5 */ /* 0x000fe40000010000 */
[----:B------:R-:W-:-:S06]  /*12260*/  WARPGROUP.ARRIVE ;  /* 0x00000000000079c5 */ /* 0x000fcc0000000000 */
[----:B------:R-:W-:Y:S01]  /*12270*/  HGMMA.64x16x16.F32.BF16 R80, gdesc[UR40], R80, gsb0 ;  /* 0x00200000285079f0 */ /* 0x000fe20008001850 */
[----:B------:R-:W-:Y:S02]  /*12280*/  VIADD R20, R146, 0x540 ;  /* 0x0000054092147836 */ /* 0x000fe40000000000 */
[----:B------:R-:W-:-:S03]  /*12290*/  IMAD.MOV.U32 R148, RZ, RZ, R152 ;  /* 0x000000ffff947224 */ /* 0x000fc600078e0098 */
[----:B------:R-:W-:Y:S01]  /*122a0*/  R2UR UR26, R20 ;  /* 0x00000000141a72ca */ /* 0x000fe200000e0000 */
[----:B------:R-:W-:Y:S01]  /*122b0*/  IMAD.MOV.U32 R20, RZ, RZ, R148 ;  /* 0x000000ffff147224 */ /* 0x000fe200078e0094 */
[----:B------:R-:W-:Y:S01]  /*122c0*/  MOV R152, UR31 ;  /* 0x0000001f00987c02 */ /* 0x000fe20008000f00 */
[----:B------:R-:W-:Y:S01]  /*122d0*/  UMOV UR31, UR59 ;  /* 0x0000003b001f7c82 */ /* 0x000fe20008000000 */
[----:B------:R-:W-:Y:S01]  /*122e0*/  MOV R149, UR30 ;  /* 0x0000001e00957c02 */ /* 0x000fe20008000f00 */
[----:B------:R-:W-:Y:S01]  /*122f0*/  UMOV UR30, UR58 ;  /* 0x0000003a001e7c82 */ /* 0x000fe20008000000 */
[----:B------:R-:W-:Y:S01]  /*12300*/  UMOV UR22, UR56 ;  /* 0x0000003800167c82 */ /* 0x000fe20008000000 */
[----:B------:R-:W-:Y:S01]  /*12310*/  UMOV UR23, UR57 ;  /* 0x0000003900177c82 */ /* 0x000fe20008000000 */
[----:B------:R-:W-:Y:S02]  /*12320*/  R2UR UR59, R20 ;  /* 0x00000000143b72ca */ /* 0x000fe400000e0000 */
[----:B------:R-:W-:-:S02]  /*12330*/  R2UR UR58, R157 ;  /* 0x000000009d3a72ca */ /* 0x000fc400000e0000 */
        /* <DEDUP_REMOVED lines=9> */
[----:B------:R-:W-:-:S05]  /*123d0*/  IMAD.MOV.U32 R21, RZ, RZ, -0x7fffffe0 ;  /* 0x80000020ff157424 */ /* 0x000fca00078e00ff */
[----:B------:R-:W-:Y:S01]  /*123e0*/  R2UR UR27, R21 ;  /* 0x00000000151b72ca */ /* 0x000fe200000e0000 */
[----:B------:R-:W-:Y:S02]  /*123f0*/  WARPGROUP.DEPBAR.LE gsb0, 0x0 ;  /* 0x00008000000079c5 */ /* 0x000fe40000010000 */
[----:B------:R-:W-:-:S06]  /*12400*/  WARPGROUP.ARRIVE ;  /* 0x00000000000079c5 */ /* 0x000fcc0000000000 */
[----:B------:R-:W-:Y:S04]  /*12410*/  HGMMA.64x16x16.F32.BF16 R136, gdesc[UR56], R136, gsb0 ;  /* 0x00200000388879f0 */ /* 0x000fe80008001888 */
[----:B------:R-:W-:Y:S02]  /*12420*/  MOV R148, UR27 ;  /* 0x0000001b00947c02 */ /* 0x000fe40008000f00 */
[----:B------:R-:W-:Y:S02]  /*12430*/  MOV R147, UR26 ;  /* 0x0000001a00937c02 */ /* 0x000fe40008000f00 */
        /* <DEDUP_REMOVED lines=160> */
[----:B------:R-:W-:-:S02]  /*12e40*/  R2UR UR17, R3 ;  /* 0x00000000031172ca */ /* 0x000fc400000e0000 */
[----:B------:R-:W-:Y:S02]  /*12e50*/  R2UR UR61, R16 ;  /* 0x00000000103d72ca */ /* 0x000fe400000e0000 */
[----:B------:R1:W5:Y:S01]  /*12e60*/  LDL.LU R16, [R1+0xf0] ;  /* 0x0000f00001107983 */ /* 0x0003620000300800 */
[----:B------:R-:W-:-:S03]  /*12e70*/  R2UR UR60, R15 ;  /* 0x000000000f3c72ca */ /* 0x000fc600000e0000 */
[----:B------:R1:W5:Y:S04]  /*12e80*/  LDL.LU R15, [R1+0xec] ;  /* 0x0000ec00010f7983 */ /* 0x0003680000300800 */
[----:B------:R1:W5:Y:S04]  /*12e90*/  LDL.LU R14, [R1+0xe8] ;  /* 0x0000e800010e7983 */ /* 0x0003680000300800 */
[----:B------:R1:W5:Y:S01]  /*12ea0*/  LDL.LU R0, [R1+0xe4] ;  /* 0x0000e40001007983 */ /* 0x0003620000300800 */
[----:B------:R-:W-:Y:S02]  /*12eb0*/  WARPGROUP.DEPBAR.LE gsb0, 0x0 ;  /* 0x00008000000079c5 */ /* 0x000fe40000010000 */
[----:B------:R-:W-:-:S06]  /*12ec0*/  WARPGROUP.ARRIVE ;  /* 0x00000000000079c5 */ /* 0x000fcc0000000000 */
        /* <DEDUP_REMOVED lines=38> */
[----:B-1----:R-:W-:Y:S05]  /*13130*/  @P2 BRA `(.L_x_11800) ;  /* 0x0000000000302947 */ /* 0x002fea0003800000 */
[----:B------:R-:W-:Y:S05]  /*13140*/  @!P1 BRA `(.L_x_11801) ;  /* 0x0000000000049947 */ /* 0x000fea0003800000 */
[----:B------:R-:W-:Y:S01]  /*13150*/  BPT.TRAP 0x1 ;  /* 0x000000040000795c */ /* 0x000fe20000300000 */
.L_x_11801:
[----:B------:R-:W-:Y:S01]  /*13160*/  SHF.L.U32 R20, R151, 0x1f, RZ ;  /* 0x0000001f97147819 */ /* 0x000fe200000006ff */
[----:B-----5:R-:W-:-:S04]  /*13170*/  IMAD R21, R14, 0x8, R16 ;  /* 0x000000080e157824 */ /* 0x020fc800078e0210 */
[----:B------:R1:W2:Y:S01]  /*13180*/  SYNCS.PHASECHK.TRANS64.TRYWAIT P2, [R21+URZ+0x31c50], R20 ;  /* 0x031c5014150075a7 */ /* 0x0002a2000804017f */
[----:B------:R-:W-:Y:S05]  /*13190*/  @!P1 BRA `(.L_x_11802) ;  /* 0x0000000000049947 */ /* 0x000fea0003800000 */
[----:B------:R-:W-:Y:S01]  /*131a0*/  BPT.TRAP 0x1 ;  /* 0x000000040000795c */ /* 0x000fe20000300000 */
.L_x_11802:
[----:B------:R-:W-:Y:S04]  /*131b0*/  BSSY B0, `(.L_x_11800) ;  /* 0x0000004000007945 */ /* 0x000fe80003800000 */
[----:B--2---:R-:W-:Y:S05]  /*131c0*/  @P2 BRA `(.L_x_11803) ;  /* 0x0000000000082947 */ /* 0x004fea0003800000 */
[----:B------:R-:W2:Y:S02]  /*131d0*/  SYNCS.PHASECHK.TRANS64.TRYWAIT P2, [R21+URZ+0x31c50], R20 ;  /* 0x031c5014150075a7 */ /* 0x000ea4000804017f */
[----:B--2---:R-:W-:Y:S05]  /*131e0*/  @!P2 BRA `(.L_x_11804) ;  /* 0x0000015000c8a947 */ /* 0x004fea0003800000 */
.L_x_11803:
[----:B------:R-:W-:Y:S05]  /*131f0*/  BSYNC B0 ;  /* 0x0000000000007941 */ /* 0x000fea0003800000 */
.L_x_11800:
[----:B------:R-:W3:Y:S01]  /*13200*/  LDL R145, [R1+0x80] ;  /* 0x0000800001917983 */ /* 0x000ee20000100800 */
[----:B-12---:R-:W1:Y:S03]  /*13210*/  LDC R21, c[0x0][0x448] ;  /* 0x00011200ff157b82 */ /* 0x006e660000000800 */
[----:B------:R-:W3:Y:S01]  /*13220*/  LDL R20, [R1+0x8c] ;  /* 0x00008c0001147983 */ /* 0x000ee20000100800 */
[----:B------:R-:W-:Y:S01]  /*13230*/  FMUL.FTZ R138, R138, UR60 ;  /* 0x0000003c8a8a7c20 */ /* 0x000fe20008410000 */
[----:B-1----:R-:W-:-:S03]  /*13240*/  ISETP.NE.AND P2, PT, R21, 0x1, PT ;  /* 0x000000011500780c */ /* 0x002fc60003f45270 */
[----:B------:R-:W1:Y:S10]  /*13250*/  MUFU.TANH R149, R138 ;  /* 0x0000008a00957308 */ /* 0x000e740000002400 */
[----:B------:R-:W2:Y:S08]  /*13260*/  @P2 LDC R144, c[0x0][0x44c] ;  /* 0x00011300ff902b82 */ /* 0x000eb00000000800 */
[----:B------:R-:W4:Y:S01]  /*13270*/  @P2 LDC R21, c[0x0][0x450] ;  /* 0x00011400ff152b82 */ /* 0x000f220000000800 */
[----:B------:R-:W-:-:S04]  /*13280*/  FMUL.FTZ R143, R143, UR60 ;  /* 0x0000003c8f8f7c20 */ /* 0x000fc80008410000 */
[----:B------:R1:W-:Y:S01]  /*13290*/  MUFU.TANH R147, R143 ;  /* 0x0000008f00937308 */ /* 0x0003e20000002400 */
[----:B------:R-:W-:Y:S02]  /*132a0*/  FMUL.FTZ R152, R115, UR60 ;  /* 0x0000003c73987c20 */ /* 0x000fe40008410000 */
[----:B------:R-:W4:Y:S01]  /*132b0*/  LDL R115, [R1+0x28] ;  /* 0x0000280001737983 */ /* 0x000f220000100800 */
[----:B-1----:R-:W-:Y:S02]  /*132c0*/  IMAD.MOV.U32 R143, RZ, RZ, R149 ;  /* 0x000000ffff8f7224 */ /* 0x002fe400078e0095 */
[----:B------:R-:W-:Y:S01]  /*132d0*/  FMUL.FTZ R149, R119, UR60 ;  /* 0x0000003c77957c20 */ /* 0x000fe20008410000 */
[----:B------:R-:W-:Y:S01]  /*132e0*/  FMUL.FTZ R119, R98, UR60 ;  /* 0x0000003c62777c20 */ /* 0x000fe20008410000 */
[----:B------:R-:W-:Y:S01]  /*132f0*/  FMUL.FTZ R98, R101, UR60 ;  /* 0x0000003c65627c20 */ /* 0x000fe20008410000 */
[----:B------:R-:W-:Y:S02]  /*13300*/  FMUL.FTZ R101, R92, UR60 ;  /* 0x0000003c5c657c20 */ /* 0x000fe40008410000 */
[----:B------:R-:W4:Y:S01]  /*13310*/  LDL R92, [R1+0x7c] ;  /* 0x00007c00015c7983 */ /* 0x000f220000100800 */
[----:B---3--:R-:W-:-:S04]  /*13320*/  IMAD.IADD R20, R20, 0x1, R145 ;  /* 0x0000000114147824 */ /* 0x008fc800078e0291 */
[----:B--2---:R-:W-:-:S05]  /*13330*/  @P2 IMAD.HI.U32 R144, R20, R144, RZ ;  /* 0x0000009014902227 */ /* 0x004fca00078e00ff */
[----:B----4-:R-:W-:Y:S01]  /*13340*/  @P2 SHF.R.U32.HI R20, RZ, R21, R144 ;  /* 0x00000015ff142219 */ /* 0x010fe20000011690 */
[----:B------:R-:W-:Y:S01]  /*13350*/  FMUL.FTZ R21, R137, UR60 ;  /* 0x0000003c89157c20 */ /* 0x000fe20008410000 */
[----:B------:R-:W-:Y:S01]  /*13360*/  FMUL.FTZ R137, R141, UR60 ;  /* 0x0000003c8d897c20 */ /* 0x000fe20008410000 */
[----:B------:R-:W-:Y:S02]  /*13370*/  FMUL.FTZ R141, R91, UR60 ;  /* 0x0000003c5b8d7c20 */ /* 0x000fe40008410000 */
[----:B------:R-:W2:Y:S01]  /*13380*/  LDL R91, [R1+0x3c] ;  /* 0x00003c00015b7983 */ /* 0x000ea20000100800 */
[----:B------:R-:W-:-:S04]  /*13390*/  FMUL.FTZ R142, R142, UR60 ;  /* 0x0000003c8e8e7c20 */ /* 0x000fc80008410000 */
[----:B------:R1:W3:Y:S01]  /*133a0*/  MUFU.TANH R148, R142 ;  /* 0x0000008e00947308 */ /* 0x0002e20000002400 */
[----:B------:R-:W-:Y:S01]  /*133b0*/  FMUL.FTZ R155, R126, UR60 ;  /* 0x0000003c7e9b7c20 */ /* 0x000fe20008410000 */
[----:B------:R-:W-:Y:S01]  /*133c0*/  FMUL.FTZ R139, R139, UR60 ;  /* 0x0000003c8b8b7c20 */ /* 0x000fe20008410000 */
[----:B------:R-:W-:Y:S01]  /*133d0*/  FMUL.FTZ R126, R116, UR60 ;  /* 0x0000003c747e7c20 */ /* 0x000fe20008410000 */
[----:B------:R-:W-:Y:S05]  /*133e0*/  WARPSYNC.ALL ;  /* 0x0000000000007948 */ /* 0x000fea0003800000 */
[----:B------:R-:W4:Y:S01]  /*133f0*/  SHFL.IDX PT, R116, R20, RZ, 0x1c1f ;  /* 0x001c1fff14747589 */ /* 0x000f2200000e0000 */
[----:B------:R-:W-:Y:S01]  /*13400*/  FMUL.FTZ R135, R135, UR60 ;  /* 0x0000003c87877c20 */ /* 0x000fe20008410000 */
[----:B------:R-:W-:Y:S01]  /*13410*/  MUFU.TANH R151, R139 ;  /* 0x0000008b00977308 */ /* 0x000fe20000002400 */
[----:B------:R-:W-:Y:S01]  /*13420*/  FMUL.FTZ R136, R136, UR60 ;  /* 0x0000003c88887c20 */ /* 0x000fe20008410000 */
[----:B------:R-:W-:Y:S01]  /*13430*/  FMUL.FTZ R134, R134, UR60 ;  /* 0x0000003c86867c20 */ /* 0x000fe20008410000 */
[----:B------:R-:W-:Y:S01]  /*13440*/  FMUL.FTZ R144, R140, UR60 ;  /* 0x0000003c8c907c20 */ /* 0x000fe20008410000 */
[----:B------:R-:W-:Y:S01]  /*13450*/  FMUL.FTZ R128, R128, UR60 ;  /* 0x0000003c80807c20 */ /* 0x000fe20008410000 */
[----:B------:R-:W-:Y:S01]  /*13460*/  FMUL.FTZ R130, R130, UR60 ;  /* 0x0000003c82827c20 */ /* 0x000fe20008410000 */
[----:B------:R-:W-:-:S02]  /*13470*/  FMUL.FTZ R131, R131, UR60 ;  /* 0x0000003c83837c20 */ /* 0x000fc40008410000 */
[----:B------:R-:W-:Y:S01]  /*13480*/  MUFU.TANH R21, R21 ;  /* 0x0000001500157308 */ /* 0x000fe20000002400 */
[----:B------:R-:W-:Y:S01]  /*13490*/  FMUL.FTZ R129, R129, UR60 ;  /* 0x0000003c81817c20 */ /* 0x000fe20008410000 */
[----:B------:R-:W-:-:S06]  /*134a0*/  FMUL.FTZ R124, R124, UR60 ;  /* 0x0000003c7c7c7c20 */ /* 0x000fcc0008410000 */
        /* <DEDUP_REMOVED lines=12> */
[----:B-1----:R-:W-:Y:S01]  /*13570*/  FMUL.FTZ R142, R83, UR60 ;  /* 0x0000003c538e7c20 */ /* 0x002fe20008410000 */
[----:B------:R-:W-:Y:S01]  /*13580*/  ULDC UR4, c[0x0][0x988] ;  /* 0x0002620000047ab9 */ /* 0x000fe20000000800 */
[----:B---3--:R-:W-:-:S02]  /*13590*/  IMAD.MOV.U32 R135, RZ, RZ, R148 ;  /* 0x000000ffff877224 */ /* 0x008fc400078e0094 */
[----:B------:R-:W-:Y:S01]  /*135a0*/  FMUL.FTZ R148, R106, UR60 ;  /* 0x0000003c6a947c20 */ /* 0x000fe20008410000 */
[----:B------:R-:W-:Y:S01]  /*135b0*/  FMUL.FTZ R106, R108, UR60 ;  /* 0x0000003c6c6a7c20 */ /* 0x000fe20008410000 */
[----:B------:R-:W-:Y:S01]  /*135c0*/  FMUL.FTZ R108, R72, UR60 ;  /* 0x0000003c486c7c20 */ /* 0x000fe20008410000 */
[----:B-----5:R-:W-:Y:S01]  /*135d0*/  IMAD R72, R0, -0x90, RZ ;  /* 0xffffff7000487824 */ /* 0x020fe200078e02ff */
[----:B------:R-:W1:Y:S04]  /*135e0*/  MUFU.TANH R145, R134 ;  /* 0x0000008600917308 */ /* 0x000e680000002400 */
[----:B------:R-:W-:-:S04]  /*135f0*/  IADD3 R72, -R92, 0x1, R72 ;  /* 0x000000015c487810 */ /* 0x000fc80007ffe148 */
[----:B------:R-:W-:Y:S08]  /*13600*/  MUFU.TANH R136, R136 ;  /* 0x0000008800887308 */ /* 0x000ff00000002400 */
[----:B------:R3:W-:Y:S08]  /*13610*/  MUFU.TANH R146, R130 ;  /* 0x0000008200927308 */ /* 0x0007f00000002400 */
[----:B------:R0:W4:Y:S01]  /*13620*/  MUFU.TANH R138, R131 ;  /* 0x00000083008a7308 */ /* 0x0001220000002400 */
[----:B---3--:R-:W-:Y:S01]  /*13630*/  FMUL.FTZ R130, R133, UR60 ;  /* 0x0000003c85827c20 */ /* 0x008fe20008410000 */
[----:B------:R-:W-:-:S06]  /*13640*/  FMUL.FTZ R133, R120, UR60 ;  /* 0x0000003c78857c20 */ /* 0x000fcc0008410000 */
[----:B------:R-:W3:Y:S01]  /*13650*/  MUFU.TANH R144, R144 ;  /* 0x0000009000907308 */ /* 0x000ee20000002400 */
[----:B0-----:R-:W-:-:S07]  /*13660*/  FMUL.FTZ R131, R132, UR60 ;  /* 0x0000003c84837c20 */ /* 0x001fce0008410000 */
[----:B------:R-:W0:Y:S01]  /*13670*/  MUFU.TANH R128, R128 ;  /* 0x0000008000807308 */ /* 0x000e220000002400 */
[----:B------:R-:W-:Y:S01]  /*13680*/  FMUL.FTZ R120, R125, UR60 ;  /* 0x0000003c7d787c20 */ /* 0x000fe20008410000 */
[----:B------:R-:W-:-:S06]  /*13690*/  FMUL.FTZ R114, R117, UR60 ;  /* 0x0000003c75727c20 */ /* 0x000fcc0008410000 */
[----:B------:R-:W0:Y:S01]  /*136a0*/  MUFU.TANH R129, R129 ;  /* 0x0000008100817308 */ /* 0x000e220000002400 */
[----:B-1----:R-:W-:Y:S02]  /*136b0*/  IMAD.MOV.U32 R117, RZ, RZ, R145 ;  /* 0x000000ffff757224 */ /* 0x002fe400078e0091 */
[----:B------:R-:W-:-:S05]  /*136c0*/  FMUL.FTZ R122, R103, UR60 ;  /* 0x0000003c677a7c20 */ /* 0x000fca0008410000 */
[----:B------:R-:W1:Y:S01]  /*136d0*/  MUFU.TANH R130, R130 ;  /* 0x0000008200827308 */ /* 0x000e620000002400 */
[----:B------:R-:W-:Y:S01]  /*136e0*/  FMUL.FTZ R145, R99, UR60 ;  /* 0x0000003c63917c20 */ /* 0x000fe20008410000 */
[----:B------:R-:W-:Y:S01]  /*136f0*/  FMUL.FTZ R103, R84, UR60 ;  /* 0x0000003c54677c20 */ /* 0x000fe20008410000 */
[----:B------:R-:W-:Y:S02]  /*13700*/  IMAD.MOV.U32 R134, RZ, RZ, R151 ;  /* 0x000000ffff867224 */ /* 0x000fe400078e0097 */
[----:B------:R-:W-:-:S03]  /*13710*/  FMUL.FTZ R99, R100, UR60 ;  /* 0x0000003c64637c20 */ /* 0x000fc60008410000 */
[----:B------:R-:W1:Y:S01]  /*13720*/  MUFU.TANH R131, R131 ;  /* 0x0000008300837308 */ /* 0x000e620000002400 */
[----:B------:R-:W-:Y:S01]  /*13730*/  FMUL.FTZ R132, R121, UR60 ;  /* 0x0000003c79847c20 */ /* 0x000fe20008410000 */
[----:B------:R-:W-:Y:S01]  /*13740*/  FMUL.FTZ R151, R118, UR60 ;  /* 0x0000003c76977c20 */ /* 0x000fe20008410000 */
[----:B------:R-:W-:-:S05]  /*13750*/  FMUL.FTZ R100, R88, UR60 ;  /* 0x0000003c58647c20 */ /* 0x000fca0008410000 */
[----:B------:R-:W1:Y:S01]  /*13760*/  MUFU.TANH R133, R133 ;  /* 0x0000008500857308 */ /* 0x000e620000002400 */
[----:B------:R-:W-:Y:S01]  /*13770*/  FMUL.FTZ R118, R111, UR60 ;  /* 0x0000003c6f767c20 */ /* 0x000fe20008410000 */
[----:B------:R-:W-:Y:S01]  /*13780*/  FMUL.FTZ R88, R89, UR60 ;  /* 0x0000003c59587c20 */ /* 0x000fe20008410000 */
[----:B----4-:R-:W-:-:S05]  /*13790*/  IMAD.MOV.U32 R89, RZ, RZ, R138 ;  /* 0x000000ffff597224 */ /* 0x010fca00078e008a */
[----:B------:R-:W4:Y:S01]  /*137a0*/  MUFU.TANH R124, R124 ;  /* 0x0000007c007c7308 */ /* 0x000f220000002400 */
[----:B------:R-:W-:Y:S01]  /*137b0*/  FMUL.FTZ R111, R85, UR60 ;  /* 0x0000003c556f7c20 */ /* 0x000fe20008410000 */
[----:B------:R-:W-:Y:S02]  /*137c0*/  IMAD.MOV.U32 R127, RZ, RZ, R146 ;  /* 0x000000ffff7f7224 */ /* 0x000fe400078e0092 */
[----:B------:R-:W-:Y:S01]  /*137d0*/  FMUL.FTZ R146, R110, UR60 ;  /* 0x0000003c6e927c20 */ /* 0x000fe20008410000 */
[----:B------:R-:W-:-:S03]  /*137e0*/  IMAD.MOV.U32 R125, RZ, RZ, R147 ;  /* 0x000000ffff7d7224 */ /* 0x000fc600078e0093 */
[----:B------:R-:W4:Y:S01]  /*137f0*/  MUFU.TANH R120, R120 ;  /* 0x0000007800787308 */ /* 0x000f220000002400 */
[----:B------:R-:W-:Y:S01]  /*13800*/  FMUL.FTZ R147, R107, UR60 ;  /* 0x0000003c6b937c20 */ /* 0x000fe20008410000 */
[----:B------:R-:W-:Y:S01]  /*13810*/  FMUL.FTZ R107, R109, UR60 ;  /* 0x0000003c6d6b7c20 */ /* 0x000fe20008410000 */
[----:B------:R-:W-:Y:S01]  /*13820*/  FMUL.FTZ R110, R97, UR60 ;  /* 0x0000003c616e7c20 */ /* 0x000fe20008410000 */
[----:B------:R-:W-:-:S04]  /*13830*/  IMAD.MOV.U32 R92, RZ, RZ, R89 ;  /* 0x000000ffff5c7224 */ /* 0x000fc800078e0059 */
[----:B------:R-:W4:Y:S01]  /*13840*/  MUFU.TANH R113, R113 ;  /* 0x0000007100717308 */ /* 0x000f220000002400 */
[----:B------:R-:W-:Y:S02]  /*13850*/  IMAD.MOV.U32 R97, RZ, RZ, R139 ;  /* 0x000000ffff617224 */ /* 0x000fe400078e008b */
[----:B------:R-:W-:Y:S02]  /*13860*/  IMAD.MOV.U32 R89, RZ, RZ, R127 ;  /* 0x000000ffff597224 */ /* 0x000fe400078e007f */
[----:B------:R-:W-:-:S03]  /*13870*/  IMAD.MOV.U32 R127, RZ, RZ, R134 ;  /* 0x000000ffff7f7224 */ /* 0x000fc600078e0086 */
[----:B------:R-:W4:Y:S08]  /*13880*/  MUFU.TANH R132, R132 ;  /* 0x0000008400847308 */ /* 0x000f300000002400 */
[----:B------:R-:W4:Y:S08]  /*13890*/  MUFU.TANH R126, R126 ;  /* 0x0000007e007e7308 */ /* 0x000f300000002400 */
[----:B------:R-:W4:Y:S08]  /*138a0*/  MUFU.TANH R104, R104 ;  /* 0x0000006800687308 */ /* 0x000f300000002400 */
[----:B------:R-:W4:Y:S08]  /*138b0*/  MUFU.TANH R112, R112 ;  /* 0x0000007000707308 */ /* 0x000f300000002400 */
[----:B------:R-:W4:Y:S08]  /*138c0*/  MUFU.TANH R105, R105 ;  /* 0x0000006900697308 */ /* 0x000f300000002400 */
[----:B------:R-:W4:Y:S01]  /*138d0*/  MUFU.TANH R107, R107 ;  /* 0x0000006b006b7308 */ /* 0x000f220000002400 */
[----:B------:R-:W-:Y:S01]  /*138e0*/  FMUL.FTZ R140, R94, UR60 ;  /* 0x0000003c5e8c7c20 */ /* 0x000fe20008410000 */
[----:B------:R-:W-:-:S06]  /*138f0*/  FMUL.FTZ R94, R80, UR60 ;  /* 0x0000003c505e7c20 */ /* 0x000fcc0008410000 */
[----:B------:R-:W4:Y:S01]  /*13900*/  MUFU.TANH R114, R114 ;  /* 0x0000007200727308 */ /* 0x000f220000002400 */
[----:B------:R-:W-:-:S07]  /*13910*/  FMUL.FTZ R109, R76, UR60 ;  /* 0x0000003c4c6d7c20 */ /* 0x000fce0008410000 */
[----:B------:R-:W4:Y:S08]  /*13920*/  MUFU.TANH R96, R96 ;  /* 0x0000006000607308 */ /* 0x000f300000002400 */
[----:B------:R-:W4:Y:S01]  /*13930*/  MUFU.TANH R99, R99 ;  /* 0x0000006300637308 */ /* 0x000f220000002400 */
[----:B------:R-:W-:Y:S01]  /*13940*/  FMUL.FTZ R139, R95, UR60 ;  /* 0x0000003c5f8b7c20 */ /* 0x000fe20008410000 */
[----:B------:R-:W-:Y:S01]  /*13950*/  IMAD.MOV.U32 R95, RZ, RZ, R117 ;  /* 0x000000ffff5f7224 */ /* 0x000fe200078e0075 */
[----:B------:R-:W4:Y:S05]  /*13960*/  SHFL.IDX PT, R20, R20, 0x1, 0x1c1f ;  /* 0x003c1f0014147f89 */ /* 0x000f2a00000e0000 */
[----:B------:R-:W4:Y:S01]  /*13970*/  MUFU.TANH R106, R106 ;  /* 0x0000006a006a7308 */ /* 0x000f220000002400 */
[----:B------:R-:W-:-:S07]  /*13980*/  FMUL.FTZ R117, R86, UR60 ;  /* 0x0000003c56757c20 */ /* 0x000fce0008410000 */
[----:B------:R-:W4:Y:S01]  /*13990*/  MUFU.TANH R88, R88 ;  /* 0x0000005800587308 */ /* 0x000f220000002400 */
[----:B------:R-:W-:Y:S01]  /*139a0*/  FMUL.FTZ R123, R90, UR60 ;  /* 0x0000003c5a7b7c20 */ /* 0x000fe20008410000 */
[----:B------:R-:W-:-:S06]  /*139b0*/  FMUL.FTZ R90, R93, UR60 ;  /* 0x0000003c5d5a7c20 */ /* 0x000fcc0008410000 */
[----:B------:R-:W4:Y:S01]  /*139c0*/  MUFU.TANH R110, R110 ;  /* 0x0000006e006e7308 */ /* 0x000f220000002400 */
[----:B------:R-:W-:-:S07]  /*139d0*/  FMUL.FTZ R93, R81, UR60 ;  /* 0x0000003c515d7c20 */ /* 0x000fce0008410000 */
[----:B------:R-:W4:Y:S01]  /*139e0*/  MUFU.TANH R94, R94 ;  /* 0x0000005e005e7308 */ /* 0x000f220000002400 */
[----:B--2---:R-:W-:-:S05]  /*139f0*/  IADD3 R115, -R115, R72, R91 ;  /* 0x0000004873737210 */ /* 0x004fca0007ffe15b */
[----:B------:R-:W-:-:S05]  /*13a00*/  IMAD.IADD R116, R115, 0x1, R116 ;  /* 0x0000000173747824 */ /* 0x000fca00078e0274 */
[C---:B------:R-:W-:Y:S02]  /*13a10*/  ISETP.GT.AND P3, PT, R116.reuse, RZ, PT ;  /* 0x000000ff7400720c */ /* 0x040fe40003f64270 */
[----:B------:R-:W-:Y:S02]  /*13a20*/  ISETP.GT.AND P4, PT, R116, 0x1, PT ;  /* 0x000000017400780c */ /* 0x000fe40003f84270 */
[----:B------:R-:W-:Y:S02]  /*13a30*/  FSEL R91, R136, -INF , P3 ;  /* 0xff800000885b7808 */ /* 0x000fe40001800000 */
[C---:B------:R-:W-:Y:S02]  /*13a40*/  ISETP.GT.AND P2, PT, R116.reuse, 0x8, PT ;  /* 0x000000087400780c */ /* 0x040fe40003f44270 */
[----:B------:R-:W-:Y:S02]  /*13a50*/  ISETP.GT.AND P3, PT, R116, 0x9, PT ;  /* 0x000000097400780c */ /* 0x000fe40003f64270 */
[----:B------:R-:W-:-:S02]  /*13a60*/  FSEL R84, R21, -INF , P4 ;  /* 0xff80000015547808 */ /* 0x000fc40002000000 */
[----:B------:R-:W-:Y:S02]  /*13a70*/  ISETP.GT.AND P4, PT, R116, 0x10, PT ;  /* 0x000000107400780c */ /* 0x000fe40003f84270 */
[----:B---3--:R-:W-:Y:S02]  /*13a80*/  FSEL R72, R144, -INF , P2 ;  /* 0xff80000090487808 */ /* 0x008fe40001000000 */
[----:B------:R-:W-:Y:S02]  /*13a90*/  FSEL R85, R137, -INF , P3 ;  /* 0xff80000089557808 */ /* 0x000fe40001800000 */
[----:B------:R-:W-:Y:S02]  /*13aa0*/  ISETP.GT.AND P2, PT, R116, 0x11, PT ;  /* 0x000000117400780c */ /* 0x000fe40003f44270 */
[----:B0-----:R-:W-:Y:S02]  /*13ab0*/  FSEL R137, R128, -INF , P4 ;  /* 0xff80000080897808 */ /* 0x001fe40002000000 */
[----:B------:R-:W-:-:S02]  /*13ac0*/  ISETP.GT.AND P4, PT, R116, 0x19, PT ;  /* 0x000000197400780c */ /* 0x000fc40003f84270 */
[----:B------:R-:W-:Y:S02]  /*13ad0*/  FSEL R136, R129, -INF , P2 ;  /* 0xff80000081887808 */ /* 0x000fe40001000000 */
[C---:B------:R-:W-:Y:S02]  /*13ae0*/  ISETP.GT.AND P3, PT, R116.reuse, 0x18, PT ;  /* 0x000000187400780c */ /* 0x040fe40003f64270 */
[----:B------:R-:W-:Y:S02]  /*13af0*/  ISETP.GT.AND P2, PT, R116, 0x20, PT ;  /* 0x000000207400780c */ /* 0x000fe40003f44270 */
[----:B-1----:R-:W-:Y:S01]  /*13b00*/  FSEL R134, R130, -INF , P4 ;  /* 0xff80000082867808 */ /* 0x002fe20002000000 */
[----:B------:R-:W-:Y:S01]  /*13b10*/  IMAD.MOV.U32 R21, RZ, RZ, R97 ;  /* 0x000000ffff157224 */ /* 0x000fe200078e0061 */
[----:B------:R-:W-:Y:S01]  /*13b20*/  ISETP.GT.AND P4, PT, R116, 0x28, PT ;  /* 0x000000287400780c */ /* 0x000fe20003f84270 */
[----:B------:R-:W-:Y:S01]  /*13b30*/  IMAD.MOV.U32 R97, RZ, RZ, R135 ;  /* 0x000000ffff617224 */ /* 0x000fe200078e0087 */
[----:B------:R-:W-:-:S02]  /*13b40*/  FSEL R135, R131, -INF , P3 ;  /* 0xff80000083877808 */ /* 0x000fc40001800000 */
[----:B------:R-:W-:Y:S02]  /*13b50*/  FSEL R133, R133, -INF , P2 ;  /* 0xff80000085857808 */ /* 0x000fe40001000000 */
[----:B------:R-:W-:Y:S02]  /*13b60*/  ISETP.GT.AND P2, PT, R116, 0x29, PT ;  /* 0x000000297400780c */ /* 0x000fe40003f44270 */
[----:B----4-:R-:W-:Y:S02]  /*13b70*/  FSEL R131, R124, -INF , P4 ;  /* 0xff8000007c837808 */ /* 0x010fe40002000000 */
[----:B------:R-:W-:Y:S02]  /*13b80*/  ISETP.GT.AND P4, PT, R116, 0x31, PT ;  /* 0x000000317400780c */ /* 0x000fe40003f84270 */
        /* <DEDUP_REMOVED lines=8> */
[----:B------:R-:W-:Y:S02]  /*13c10*/  ISETP.GT.AND P2, PT, R116, 0x41, PT ;  /* 0x000000417400780c */ /* 0x000fe40003f44270 */
[----:B------:R-:W-:Y:S02]  /*13c20*/  FSEL R76, R104, -INF , P4 ;  /* 0xff800000684c7808 */ /* 0x000fe40002000000 */
[----:B------:R-:W-:Y:S01]  /*13c30*/  ISETP.GT.AND P4, PT, R116, 0x49, PT ;  /* 0x000000497400780c */ /* 0x000fe20003f84270 */
[----:B------:R0:W-:Y:S01]  /*13c40*/  MUFU.TANH R86, R77 ;  /* 0x0000004d00567308 */ /* 0x0001e20000002400 */
[----:B------:R-:W-:Y:S02]  /*13c50*/  FSEL R129, R112, -INF , P3 ;  /* 0xff80000070817808 */ /* 0x000fe40001800000 */
[----:B------:R-:W-:Y:S02]  /*13c60*/  FSEL R80, R105, -INF , P2 ;  /* 0xff80000069507808 */ /* 0x000fe40001000000 */
[----:B------:R-:W-:-:S02]  /*13c70*/  ISETP.GT.AND P3, PT, R116, 0x39, PT ;  /* 0x000000397400780c */ /* 0x000fc40003f64270 */
[C---:B------:R-:W-:Y:S02]  /*13c80*/  ISETP.GT.AND P2, PT, R116.reuse, 0x50, PT ;  /* 0x000000507400780c */ /* 0x040fe40003f44270 */
[----:B0-----:R-:W-:Y:S01]  /*13c90*/  FSEL R77, R107, -INF , P4 ;  /* 0xff8000006b4d7808 */ /* 0x001fe20002000000 */
[----:B------:R-:W0:Y:S01]  /*13ca0*/  MUFU.TANH R100, R100 ;  /* 0x0000006400647308 */ /* 0x000e220000002400 */
[----:B------:R-:W-:Y:S01]  /*13cb0*/  ISETP.GT.AND P4, PT, R116, 0x58, PT ;  /* 0x000000587400780c */ /* 0x000fe20003f84270 */
[----:B------:R-:W-:Y:S01]  /*13cc0*/  IMAD.MOV.U32 R124, RZ, RZ, R97 ;  /* 0x000000ffff7c7224 */ /* 0x000fe200078e0061 */
[----:B------:R-:W-:Y:S02]  /*13cd0*/  FSEL R81, R114, -INF , P3 ;  /* 0xff80000072517808 */ /* 0x000fe40001800000 */
[----:B------:R-:W-:-:S03]  /*13ce0*/  FSEL R97, R96, -INF , P2 ;  /* 0xff80000060617808 */ /* 0x000fc60001000000 */
[----:B------:R-:W1:Y:S01]  /*13cf0*/  MUFU.TANH R111, R111 ;  /* 0x0000006f006f7308 */ /* 0x000e620000002400 */
[C---:B------:R-:W-:Y:S02]  /*13d00*/  ISETP.GT.AND P3, PT, R116.reuse, 0x48, PT ;  /* 0x000000487400780c */ /* 0x040fe40003f64270 */
[----:B------:R-:W-:Y:S02]  /*13d10*/  FSEL R96, R99, -INF , P4 ;  /* 0xff80000063607808 */ /* 0x000fe40002000000 */
[----:B------:R-:W-:Y:S01]  /*13d20*/  ISETP.GT.AND P4, PT, R116, 0x61, PT ;  /* 0x000000617400780c */ /* 0x000fe20003f84270 */
[----:B------:R-:W-:Y:S02]  /*13d30*/  IMAD.MOV.U32 R113, RZ, RZ, R89 ;  /* 0x000000ffff717224 */ /* 0x000fe400078e0059 */
[----:B------:R-:W2:Y:S01]  /*13d40*/  MUFU.TANH R98, R98 ;  /* 0x0000006200627308 */ /* 0x000ea20000002400 */
[----:B------:R-:W-:Y:S02]  /*13d50*/  FSEL R89, R106, -INF , P3 ;  /* 0xff8000006a597808 */ /* 0x000fe40001800000 */
[----:B------:R-:W-:-:S02]  /*13d60*/  ISETP.GT.AND P3, PT, R116, 0x51, PT ;  /* 0x000000517400780c */ /* 0x000fc40003f64270 */
[----:B------:R-:W-:-:S03]  /*13d70*/  FSEL R83, R88, -INF , P4 ;  /* 0xff80000058537808 */ /* 0x000fc60002000000 */
[----:B------:R-:W3:Y:S01]  /*13d80*/  MUFU.TANH R90, R90 ;  /* 0x0000005a005a7308 */ /* 0x000ee20000002400 */
[----:B------:R-:W-:-:S07]  /*13d90*/  ISETP.GT.AND P4, PT, R116, 0x70, PT ;  /* 0x000000707400780c */ /* 0x000fce0003f84270 */
[----:B------:R-:W4:Y:S01]  /*13da0*/  MUFU.TANH R109, R109 ;  /* 0x0000006d006d7308 */ /* 0x000f220000002400 */
[----:B------:R-:W-:Y:S01]  /*13db0*/  FSEL R110, R110, -INF , P3 ;  /* 0xff8000006e6e7808 */ /* 0x000fe20001800000 */
[----:B------:R-:W-:Y:S01]  /*13dc0*/  FMUL.FTZ R121, R102, UR60 ;  /* 0x0000003c66797c20 */ /* 0x000fe20008410000 */
[----:B------:R-:W-:-:S05]  /*13dd0*/  ISETP.GT.AND P3, PT, R116, 0x60, PT ;  /* 0x000000607400780c */ /* 0x000fca0003f64270 */
[----:B------:R-:W4:Y:S01]  /*13de0*/  MUFU.TANH R101, R101 ;  /* 0x0000006500657308 */ /* 0x000f220000002400 */
[----:B------:R-:W-:Y:S01]  /*13df0*/  FSEL R88, R94, -INF , P4 ;  /* 0xff8000005e587808 */ /* 0x000fe20002000000 */
[----:B------:R-:W-:Y:S01]  /*13e00*/  FMUL.FTZ R102, R73, UR60 ;  /* 0x0000003c49667c20 */ /* 0x000fe20008410000 */
[C---:B------:R-:W-:Y:S01]  /*13e10*/  ISETP.GT.AND P4, PT, R116.reuse, 0x79, PT ;  /* 0x000000797400780c */ /* 0x040fe20003f84270 */
[----:B------:R-:W-:Y:S01]  /*13e20*/  IMAD.MOV.U32 R112, RZ, RZ, R92 ;  /* 0x000000ffff707224 */ /* 0x000fe200078e005c */
[----:B------:R-:W-:-:S03]  /*13e30*/  ISETP.GT.AND P2, PT, R116, 0x59, PT ;  /* 0x000000597400780c */ /* 0x000fc60003f44270 */
[----:B------:R-:W4:Y:S01]  /*13e40*/  MUFU.TANH R93, R93 ;  /* 0x0000005d005d7308 */ /* 0x000f220000002400 */
[----:B0-----:R-:W-:Y:S01]  /*13e50*/  FSEL R92, R100, -INF , P3 ;  /* 0xff800000645c7808 */ /* 0x001fe20001800000 */
[----:B------:R-:W-:Y:S01]  /*13e60*/  IMAD.IADD R20, R115, 0x1, R20 ;  /* 0x0000000173147824 */ /* 0x000fe200078e0214 */
[----:B------:R-:W-:Y:S02]  /*13e70*/  ISETP.GT.AND P3, PT, R116, 0x69, PT ;  /* 0x000000697400780c */ /* 0x000fe40003f64270 */
[----:B-1----:R-:W-:-:S03]  /*13e80*/  FSEL R100, R111, -INF , P4 ;  /* 0xff8000006f647808 */ /* 0x002fc60002000000 */
[----:B------:R-:W0:Y:S01]  /*13e90*/  MUFU.TANH R103, R103 ;  /* 0x0000006700677308 */ /* 0x000e220000002400 */
[----:B------:R-:W-:Y:S01]  /*13ea0*/  ISETP.GT.AND P4, PT, R116, 0x88, PT ;  /* 0x000000887400780c */ /* 0x000fe20003f84270 */
[----:B------:R-:W-:Y:S01]  /*13eb0*/  FMUL.FTZ R138, R82, UR60 ;  /* 0x0000003c528a7c20 */ /* 0x000fe20008410000 */
[----:B--2---:R-:W-:Y:S01]  /*13ec0*/  FSEL R73, R98, -INF , P2 ;  /* 0xff80000062497808 */ /* 0x004fe20001000000 */
[----:B------:R-:W-:Y:S01]  /*13ed0*/  IMAD.MOV.U32 R114, RZ, RZ, R127 ;  /* 0x000000ffff727224 */ /* 0x000fe200078e007f */
[----:B------:R-:W-:-:S03]  /*13ee0*/  ISETP.GT.AND P2, PT, R116, 0x68, PT ;  /* 0x000000687400780c */ /* 0x000fc60003f44270 */
[----:B------:R-:W1:Y:S01]  /*13ef0*/  MUFU.TANH R102, R102 ;  /* 0x0000006600667308 */ /* 0x000e620000002400 */
[----:B---3--:R-:W-:Y:S02]  /*13f00*/  FSEL R82, R90, -INF , P3 ;  /* 0xff8000005a527808 */ /* 0x008fe40001800000 */
[----:B----4-:R-:W-:Y:S01]  /*13f10*/  FSEL R90, R109, -INF , P4 ;  /* 0xff8000006d5a7808 */ /* 0x010fe20002000000 */
[----:B------:R-:W-:Y:S01]  /*13f20*/  IMAD.MOV.U32 R120, RZ, RZ, R95 ;  /* 0x000000ffff787224 */ /* 0x000fe200078e005f */
[----:B------:R-:W-:Y:S01]  /*13f30*/  ISETP.GT.AND P4, PT, R20, 0x1, PT ;  /* 0x000000011400780c */ /* 0x000fe20003f84270 */
[----:B------:R-:W-:Y:S01]  /*13f40*/  FMUL.FTZ R144, R87, UR60 ;  /* 0x0000003c57907c20 */ /* 0x000fe20008410000 */
[----:B------:R-:W-:Y:S01]  /*13f50*/  FSEL R95, R101, -INF , P2 ;  /* 0xff800000655f7808 */ /* 0x000fe20001000000 */
[----:B------:R-:W2:Y:S01]  /*13f60*/  MUFU.TANH R155, R155 ;  /* 0x0000009b009b7308 */ /* 0x000ea20000002400 */
[C---:B------:R-:W-:Y:S02]  /*13f70*/  ISETP.GT.AND P2, PT, R116.reuse, 0x71, PT ;  /* 0x000000717400780c */ /* 0x040fe40003f44270 */
[----:B------:R-:W-:-:S02]  /*13f80*/  ISETP.GT.AND P3, PT, R116, 0x78, PT ;  /* 0x000000787400780c */ /* 0x000fc40003f64270 */
[----:B------:R-:W-:Y:S02]  /*13f90*/  FSEL R87, R114, -INF , P4 ;  /* 0xff80000072577808 */ /* 0x000fe40002000000 */
[----:B------:R-:W-:Y:S02]  /*13fa0*/  ISETP.GT.AND P4, PT, R20, 0x10, PT ;  /* 0x000000101400780c */ /* 0x000fe40003f84270 */
[----:B------:R-:W-:Y:S02]  /*13fb0*/  FSEL R101, R93, -INF , P2 ;  /* 0xff8000005d657808 */ /* 0x000fe40001000000 */
[----:B0-----:R-:W-:Y:S02]  /*13fc0*/  FSEL R93, R103, -INF , P3 ;  /* 0xff800000675d7808 */ /* 0x001fe40001800000 */
[----:B------:R-:W-:Y:S02]  /*13fd0*/  ISETP.GT.AND P3, PT, R116, 0x81, PT ;  /* 0x000000817400780c */ /* 0x000fe40003f64270 */
[----:B------:R-:W-:-:S02]  /*13fe0*/  FSEL R113, R113, -INF , P4 ;  /* 0xff80000071717808 */ /* 0x000fc40002000000 */
[----:B------:R-:W-:Y:S02]  /*13ff0*/  ISETP.GT.AND P4, PT, R20, 0x19, PT ;  /* 0x000000191400780c */ /* 0x000fe40003f84270 */
[----:B-1----:R-:W-:Y:S02]  /*14000*/  FSEL R99, R102, -INF , P3 ;  /* 0xff80000066637808 */ /* 0x002fe40001800000 */
[----:B------:R-:W-:Y:S02]  /*14010*/  FSEL R102, R21, -INF , P4 ;  /* 0xff80000015667808 */ /* 0x000fe40002000000 */
[----:B------:R-:W-:-:S04]  /*14020*/  ISETP.GT.AND P4, PT, R20, 0x28, PT ;  /* 0x000000281400780c */ /* 0x000fc80003f84270 */
[----:B--2---:R-:W-:Y:S02]  /*14030*/  FSEL R105, R155, -INF , P4 ;  /* 0xff8000009b697808 */ /* 0x004fe40002000000 */
[----:B------:R-:W2:Y:S01]  /*14040*/  LDL.LU R155, [R1+0x14] ;  /* 0x00001400019b7983 */ /* 0x000ea20000300800 */
        /* <DEDUP_REMOVED lines=16> */
[----:B------:R-:W-:-:S04]  /*14150*/  FMNMX.FTZ R21, R81, R21, !PT ;  /* 0x0000001551157209 */ /* 0x000fc80007810000 */
[----:B------:R-:W-:-:S04]  /*14160*/  FMNMX.FTZ R21, R76, R21, !PT ;  /* 0x000000154c157209 */ /* 0x000fc80007810000 */
[----:B------:R-:W-:-:S04]  /*14170*/  FMNMX.FTZ R21, R80, R21, !PT ;  /* 0x0000001550157209 */ /* 0x000fc80007810000 */
[----:B------:R-:W-:Y:S02]  /*14180*/  FMNMX.FTZ R21, R89, R21, !PT ;  /* 0x0000001559157209 */ /* 0x000fe40007810000 */
[----:B------:R-:W-:Y:S02]  /*14190*/  ISETP.GT.AND P2, PT, R116, 0x80, PT ;  /* 0x000000807400780c */ /* 0x000fe40003f44270 */
[----:B------:R-:W-:Y:S01]  /*141a0*/  FMNMX.FTZ R21, R77, R21, !PT ;  /* 0x000000154d157209 */ /* 0x000fe20007810000 */
[----:B------:R-:W-:Y:S01]  /*141b0*/  IMAD.MOV.U32 R127, RZ, RZ, R143 ;  /* 0x000000ffff7f7224 */ /* 0x000fe200078e008f */
[----:B0-----:R-:W-:Y:S02]  /*141c0*/  FSEL R94, R108, -INF , P2 ;  /* 0xff8000006c5e7808 */ /* 0x001fe40001000000 */
[----:B------:R-:W-:Y:S02]  /*141d0*/  ISETP.GT.AND P2, PT, R116, 0x89, PT ;  /* 0x000000897400780c */ /* 0x000fe40003f44270 */
[----:B------:R-:W-:-:S02]  /*141e0*/  ISETP.GT.AND P3, PT, R20, RZ, PT ;  /* 0x000000ff1400720c */ /* 0x000fc40003f64270 */
[----:B------:R-:W-:Y:S01]  /*141f0*/  FMNMX.FTZ R21, R97, R21, !PT ;  /* 0x0000001561157209 */ /* 0x000fe20007810000 */
[----:B------:R-:W0:Y:S01]  /*14200*/  MUFU.TANH R157, R157 ;  /* 0x0000009d009d7308 */ /* 0x000e220000002400 */
[----:B------:R-:W-:Y:S02]  /*14210*/  FSEL R98, R86, -INF , P2 ;  /* 0xff80000056627808 */ /* 0x000fe40001000000 */
[----:B------:R-:W-:Y:S02]  /*14220*/  FSEL R127, R127, -INF , P3 ;  /* 0xff8000007f7f7808 */ /* 0x000fe40001800000 */
[----:B------:R-:W-:-:S03]  /*14230*/  FMNMX.FTZ R21, R110, R21, !PT ;  /* 0x000000156e157209 */ /* 0x000fc60007810000 */
[----:B------:R-:W1:Y:S01]  /*14240*/  MUFU.TANH R156, R156 ;  /* 0x0000009c009c7308 */ /* 0x000e620000002400 */
[C---:B------:R-:W-:Y:S02]  /*14250*/  ISETP.GT.AND P2, PT, R20.reuse, 0x8, PT ;  /* 0x000000081400780c */ /* 0x040fe40003f44270 */
[----:B------:R-:W-:Y:S02]  /*14260*/  ISETP.GT.AND P3, PT, R20, 0x9, PT ;  /* 0x000000091400780c */ /* 0x000fe40003f64270 */
[----:B------:R-:W-:-:S03]  /*14270*/  FMNMX.FTZ R21, R96, R21, !PT ;  /* 0x0000001560157209 */ /* 0x000fc60007810000 */
[----:B------:R-:W3:Y:S01]  /*14280*/  MUFU.TANH R154, R154 ;  /* 0x0000009a009a7308 */ /* 0x000ee20000002400 */
[----:B------:R-:W-:Y:S02]  /*14290*/  FSEL R124, R124, -INF , P2 ;  /* 0xff8000007c7c7808 */ /* 0x000fe40001000000 */
[----:B------:R-:W-:Y:S02]  /*142a0*/  FSEL R125, R125, -INF , P3 ;  /* 0xff8000007d7d7808 */ /* 0x000fe40001800000 */
[----:B------:R-:W-:-:S03]  /*142b0*/  ISETP.GT.AND P2, PT, R20, 0x11, PT ;  /* 0x000000111400780c */ /* 0x000fc60003f44270 */
[----:B------:R-:W4:Y:S01]  /*142c0*/  MUFU.TANH R153, R153 ;  /* 0x0000009900997308 */ /* 0x000f220000002400 */
[----:B------:R-:W-:Y:S02]  /*142d0*/  ISETP.GT.AND P3, PT, R20, 0x18, PT ;  /* 0x000000181400780c */ /* 0x000fe40003f64270 */
[----:B------:R-:W-:-:S05]  /*142e0*/  FMNMX.FTZ R21, R73, R21, !PT ;  /* 0x0000001549157209 */ /* 0x000fca0007810000 */
[----:B------:R-:W4:Y:S01]  /*142f0*/  MUFU.TANH R152, R152 ;  /* 0x0000009800987308 */ /* 0x000f220000002400 */
[----:B------:R-:W-:Y:S02]  /*14300*/  FSEL R112, R112, -INF , P2 ;  /* 0xff80000070707808 */ /* 0x000fe40001000000 */
[----:B------:R-:W-:Y:S02]  /*14310*/  FSEL R111, R120, -INF , P3 ;  /* 0xff800000786f7808 */ /* 0x000fe40001800000 */
[----:B------:R-:W-:-:S03]  /*14320*/  ISETP.GT.AND P2, PT, R20, 0x20, PT ;  /* 0x000000201400780c */ /* 0x000fc60003f44270 */
[----:B------:R-:W4:Y:S01]  /*14330*/  MUFU.TANH R151, R151 ;  /* 0x0000009700977308 */ /* 0x000f220000002400 */
[----:B------:R-:W-:Y:S02]  /*14340*/  ISETP.GT.AND P3, PT, R20, 0x21, PT ;  /* 0x000000211400780c */ /* 0x000fe40003f64270 */
[----:B------:R-:W-:-:S05]  /*14350*/  FMNMX.FTZ R21, R92, R21, !PT ;  /* 0x000000155c157209 */ /* 0x000fca0007810000 */
[----:B------:R-:W4:Y:S01]  /*14360*/  MUFU.TANH R149, R149 ;  /* 0x0000009500957308 */ /* 0x000f220000002400 */
[----:B0-----:R-:W-:-:S07]  /*14370*/  FSEL R103, R157, -INF , P2 ;  /* 0xff8000009d677808 */ /* 0x001fce0001000000 */
[----:B------:R-:W0:Y:S01]  /*14380*/  MUFU.TANH R148, R148 ;  /* 0x0000009400947308 */ /* 0x000e220000002400 */
[----:B-1----:R-:W-:Y:S02]  /*14390*/  FSEL R104, R156, -INF , P3 ;  /* 0xff8000009c687808 */ /* 0x002fe40001800000 */
[C---:B------:R-:W-:Y:S02]  /*143a0*/  ISETP.GT.AND P2, PT, R20.reuse, 0x29, PT ;  /* 0x000000291400780c */ /* 0x040fe40003f44270 */
[----:B------:R-:W-:-:S03]  /*143b0*/  ISETP.GT.AND P3, PT, R20, 0x30, PT ;  /* 0x000000301400780c */ /* 0x000fc60003f64270 */
[----:B------:R-:W1:Y:S01]  /*143c0*/  MUFU.TANH R147, R147 ;  /* 0x0000009300937308 */ /* 0x000e620000002400 */
[----:B------:R-:W-:Y:S02]  /*143d0*/  ISETP.GT.AND P4, PT, R20, 0x31, PT ;  /* 0x000000311400780c */ /* 0x000fe40003f84270 */
[----:B------:R-:W-:-:S05]  /*143e0*/  FMNMX.FTZ R21, R83, R21, !PT ;  /* 0x0000001553157209 */ /* 0x000fca0007810000 */
[----:B------:R-:W-:Y:S01]  /*143f0*/  MUFU.TANH R146, R146 ;  /* 0x0000009200927308 */ /* 0x000fe20000002400 */
[----:B---3--:R-:W-:-:S07]  /*14400*/  FSEL R106, R154, -INF , P2 ;  /* 0xff8000009a6a7808 */ /* 0x008fce0001000000 */
[----:B------:R-:W3:Y:S01]  /*14410*/  MUFU.TANH R118, R118 ;  /* 0x0000007600767308 */ /* 0x000ee20000002400 */
[----:B----4-:R-:W-:Y:S02]  /*14420*/  FSEL R107, R153, -INF , P3 ;  /* 0xff800000996b7808 */ /* 0x010fe40001800000 */
[----:B------:R-:W-:Y:S02]  /*14430*/  FSEL R108, R152, -INF , P4 ;  /* 0xff800000986c7808 */ /* 0x000fe40002000000 */
[----:B------:R-:W-:-:S03]  /*14440*/  FMNMX.FTZ R21, R95, R21, !PT ;  /* 0x000000155f157209 */ /* 0x000fc60007810000 */
[----:B------:R-:W4:Y:S01]  /*14450*/  MUFU.TANH R119, R119 ;  /* 0x0000007700777308 */ /* 0x000f220000002400 */
[C---:B------:R-:W-:Y:S02]  /*14460*/  ISETP.GT.AND P2, PT, R20.reuse, 0x38, PT ;  /* 0x000000381400780c */ /* 0x040fe40003f44270 */
[C---:B------:R-:W-:Y:S02]  /*14470*/  ISETP.GT.AND P3, PT, R20.reuse, 0x39, PT ;  /* 0x000000391400780c */ /* 0x040fe40003f64270 */
[----:B------:R-:W-:-:S03]  /*14480*/  ISETP.GT.AND P4, PT, R20, 0x40, PT ;  /* 0x000000401400780c */ /* 0x000fc60003f84270 */
[----:B------:R-:W-:Y:S01]  /*14490*/  MUFU.TANH R145, R145 ;  /* 0x0000009100917308 */ /* 0x000fe20000002400 */
[----:B------:R-:W-:-:S07]  /*144a0*/  FMNMX.FTZ R21, R82, R21, !PT ;  /* 0x0000001552157209 */ /* 0x000fce0007810000 */
[----:B------:R-:W4:Y:S01]  /*144b0*/  MUFU.TANH R121, R121 ;  /* 0x0000007900797308 */ /* 0x000f220000002400 */
[----:B------:R-:W-:Y:S02]  /*144c0*/  FSEL R109, R151, -INF , P2 ;  /* 0xff800000976d7808 */ /* 0x000fe40001000000 */
[----:B------:R-:W-:Y:S02]  /*144d0*/  FSEL R114, R149, -INF , P3 ;  /* 0xff80000095727808 */ /* 0x000fe40001800000 */
[----:B0-----:R-:W-:Y:S01]  /*144e0*/  FSEL R115, R148, -INF , P4 ;  /* 0xff80000094737808 */ /* 0x001fe20002000000 */
[----:B------:R-:W2:Y:S02]  /*144f0*/  LDL R149, [R1+0x74] ;  /* 0x0000740001957983 */ /* 0x000ea40000100800 */
[----:B------:R-:W0:Y:S01]  /*14500*/  MUFU.TANH R122, R122 ;  /* 0x0000007a007a7308 */ /* 0x000e220000002400 */
[C---:B------:R-:W-:Y:S02]  /*14510*/  ISETP.GT.AND P2, PT, R20.reuse, 0x41, PT ;  /* 0x000000411400780c */ /* 0x040fe40003f44270 */
[----:B------:R-:W-:-:S02]  /*14520*/  ISETP.GT.AND P3, PT, R20, 0x48, PT ;  /* 0x000000481400780c */ /* 0x000fc40003f64270 */
[----:B------:R-:W-:-:S03]  /*14530*/  ISETP.GT.AND P4, PT, R20, 0x49, PT ;  /* 0x000000491400780c */ /* 0x000fc60003f84270 */
[----:B------:R-:W0:Y:S01]  /*14540*/  MUFU.TANH R123, R123 ;  /* 0x0000007b007b7308 */ /* 0x000e220000002400 */
[----:B------:R-:W-:-:S07]  /*14550*/  FMNMX.FTZ R21, R88, R21, !PT ;  /* 0x0000001558157209 */ /* 0x000fce0007810000 */
[----:B------:R-:W0:Y:S01]  /*14560*/  MUFU.TANH R141, R141 ;  /* 0x0000008d008d7308 */ /* 0x000e220000002400 */
[----:B-1----:R-:W-:Y:S02]  /*14570*/  FSEL R116, R147, -INF , P2 ;  /* 0xff80000093747808 */ /* 0x002fe40001000000 */
[----:B---3--:R-:W-:Y:S02]  /*14580*/  FSEL R118, R118, -INF , P4 ;  /* 0xff80000076767808 */ /* 0x008fe40002000000 */
[----:B------:R-:W-:-:S03]  /*14590*/  ISETP.GT.AND P2, PT, R20, 0x50, PT ;  /* 0x000000501400780c */ /* 0x000fc60003f44270 */
[----:B------:R-:W1:Y:S01]  /*145a0*/  MUFU.TANH R140, R140 ;  /* 0x0000008c008c7308 */ /* 0x000e620000002400 */
[----:B------:R-:W-:Y:S02]  /*145b0*/  ISETP.GT.AND P4, PT, R20, 0x58, PT ;  /* 0x000000581400780c */ /* 0x000fe40003f84270 */
[----:B------:R-:W-:-:S05]  /*145c0*/  FMNMX.FTZ R21, R101, R21, !PT ;  /* 0x0000001565157209 */ /* 0x000fca0007810000 */
[----:B------:R-:W3:Y:S01]  /*145d0*/  MUFU.TANH R139, R139 ;  /* 0x0000008b008b7308 */ /* 0x000ee20000002400 */
[----:B----4-:R-:W-:-:S07]  /*145e0*/  FSEL R119, R119, -INF , P2 ;  /* 0xff80000077777808 */ /* 0x010fce0001000000 */
[----:B------:R-:W4:Y:S01]  /*145f0*/  MUFU.TANH R138, R138 ;  /* 0x0000008a008a7308 */ /* 0x000f220000002400 */
[----:B------:R-:W-:-:S07]  /*14600*/  FSEL R121, R121, -INF , P4 ;  /* 0xff80000079797808 */ /* 0x000fce0002000000 */
[----:B------:R0:W-:Y:S01]  /*14610*/  MUFU.TANH R143, R117 ;  /* 0x00000075008f7308 */ /* 0x0001e20000002400 */
[C---:B------:R-:W-:Y:S02]  /*14620*/  ISETP.GT.AND P2, PT, R20.reuse, 0x59, PT ;  /* 0x000000591400780c */ /* 0x040fe40003f44270 */
[----:B------:R-:W-:Y:S02]  /*14630*/  ISETP.GT.AND P4, PT, R20, 0x61, PT ;  /* 0x000000611400780c */ /* 0x000fe40003f84270 */
[----:B0-----:R-:W-:Y:S02]  /*14640*/  FSEL R117, R146, -INF , P3 ;  /* 0xff80000092757808 */ /* 0x001fe40001800000 */
[----:B------:R-:W-:Y:S01]  /*14650*/  ISETP.GT.AND P3, PT, R20, 0x51, PT ;  /* 0x000000511400780c */ /* 0x000fe20003f64270 */
[----:B------:R-:W0:Y:S01]  /*14660*/  MUFU.TANH R142, R142 ;  /* 0x0000008e008e7308 */ /* 0x000e220000002400 */
[----:B------:R-:W-:Y:S02]  /*14670*/  FMNMX.FTZ R21, R93, R21, !PT ;  /* 0x000000155d157209 */ /* 0x000fe40007810000 */
[----:B------:R-:W-:-:S02]  /*14680*/  FSEL R120, R145, -INF , P3 ;  /* 0xff80000091787808 */ /* 0x000fc40001800000 */
[----:B------:R-:W-:-:S03]  /*14690*/  ISETP.GT.AND P3, PT, R20, 0x60, PT ;  /* 0x000000601400780c */ /* 0x000fc60003f64270 */
[----:B------:R-:W0:Y:S01]  /*146a0*/  MUFU.TANH R144, R144 ;  /* 0x0000009000907308 */ /* 0x000e220000002400 */
[----:B------:R-:W-:Y:S02]  /*146b0*/  FSEL R122, R122, -INF , P2 ;  /* 0xff8000007a7a7808 */ /* 0x000fe40001000000 */
[----:B------:R-:W-:Y:S02]  /*146c0*/  FSEL R123, R123, -INF , P3 ;  /* 0xff8000007b7b7808 */ /* 0x000fe40001800000 */
[----:B------:R-:W-:Y:S02]  /*146d0*/  FSEL R141, R141, -INF , P4 ;  /* 0xff8000008d8d7808 */ /* 0x000fe40002000000 */
[----:B------:R-:W-:Y:S02]  /*146e0*/  FMNMX.FTZ R21, R100, R21, !PT ;  /* 0x0000001564157209 */ /* 0x000fe40007810000 */
[C---:B------:R-:W-:Y:S02]  /*146f0*/  ISETP.GT.AND P2, PT, R20.reuse, 0x68, PT ;  /* 0x000000681400780c */ /* 0x040fe40003f44270 */
[----:B------:R-:W-:-:S02]  /*14700*/  ISETP.GT.AND P3, PT, R20, 0x69, PT ;  /* 0x000000691400780c */ /* 0x000fc40003f64270 */
[----:B------:R-:W-:Y:S02]  /*14710*/  ISETP.GT.AND P4, PT, R20, 0x70, PT ;  /* 0x000000701400780c */ /* 0x000fe40003f84270 */
[----:B------:R-:W-:Y:S02]  /*14720*/  FMNMX.FTZ R21, R94, R21, !PT ;  /* 0x000000155e157209 */ /* 0x000fe40007810000 */
[----:B-1----:R-:W-:Y:S02]  /*14730*/  FSEL R140, R140, -INF , P2 ;  /* 0xff8000008c8c7808 */ /* 0x002fe40001000000 */
[----:B---3--:R-:W-:Y:S02]  /*14740*/  FSEL R139, R139, -INF , P3 ;  /* 0xff8000008b8b7808 */ /* 0x008fe40001800000 */
[----:B----4-:R-:W-:Y:S02]  /*14750*/  FSEL R138, R138, -INF , P4 ;  /* 0xff8000008a8a7808 */ /* 0x010fe40002000000 */
[----:B------:R-:W-:-:S02]  /*14760*/  ISETP.GT.AND P2, PT, R20, 0x71, PT ;  /* 0x000000711400780c */ /* 0x000fc40003f44270 */
[C---:B------:R-:W-:Y:S02]  /*14770*/  ISETP.GT.AND P3, PT, R20.reuse, 0x78, PT ;  /* 0x000000781400780c */ /* 0x040fe40003f64270 */
[----:B------:R-:W-:Y:S02]  /*14780*/  ISETP.GT.AND P4, PT, R20, 0x79, PT ;  /* 0x000000791400780c */ /* 0x000fe40003f84270 */
[----:B------:R-:W-:Y:S02]  /*14790*/  FMNMX.FTZ R21, R99, R21, !PT ;  /* 0x0000001563157209 */ /* 0x000fe40007810000 */
[----:B0-----:R-:W-:Y:S02]  /*147a0*/  FSEL R142, R142, -INF , P2 ;  /* 0xff8000008e8e7808 */ /* 0x001fe40001000000 */
[----:B------:R-:W-:Y:S02]  /*147b0*/  FSEL R143, R143, -INF , P3 ;  /* 0xff8000008f8f7808 */ /* 0x000fe40001800000 */
[----:B------:R-:W-:-:S02]  /*147c0*/  FSEL R144, R144, -INF , P4 ;  /* 0xff80000090907808 */ /* 0x000fc40002000000 */
[C---:B------:R-:W-:Y:S02]  /*147d0*/  ISETP.GT.AND P2, PT, R20.reuse, 0x80, PT ;  /* 0x000000801400780c */ /* 0x040fe40003f44270 */
[C---:B------:R-:W-:Y:S02]  /*147e0*/  ISETP.GT.AND P3, PT, R20.reuse, 0x81, PT ;  /* 0x000000811400780c */ /* 0x040fe40003f64270 */
[C---:B------:R-:W-:Y:S02]  /*147f0*/  ISETP.GT.AND P4, PT, R20.reuse, 0x88, PT ;  /* 0x000000881400780c */ /* 0x040fe40003f84270 */
[----:B------:R-:W-:Y:S02]  /*14800*/  ISETP.GT.AND P5, PT, R20, 0x89, PT ;  /* 0x000000891400780c */ /* 0x000fe40003fa4270 */
        /* <DEDUP_REMOVED lines=9> */
[----:B------:R-:W-:-:S04]  /*148a0*/  IMAD.U32 R21, RZ, RZ, UR4 ;  /* 0x00000004ff157e24 */ /* 0x000fc8000f8e00ff */
[----:B------:R-:W-:Y:S01]  /*148b0*/  FMUL.FTZ R86, R20, R21 ;  /* 0x0000001514567220 */ /* 0x000fe20000410000 */
[----:B------:R-:W-:-:S04]  /*148c0*/  FMUL.FTZ R74, R74, UR60 ;  /* 0x0000003c4a4a7c20 */ /* 0x000fc80008410000 */
[----:B------:R-:W-:Y:S01]  /*148d0*/  FSEL R86, R86, RZ, P6 ;  /* 0x000000ff56567208 */ /* 0x000fe20003000000 */
[----:B------:R-:W-:-:S04]  /*148e0*/  FMUL.FTZ R15, R15, R21 ;  /* 0x000000150f0f7220 */ /* 0x000fc80000410000 */
[-CC-:B------:R-:W-:Y:S01]  /*148f0*/  FFMA.FTZ R91, R91, R21.reuse, -R86.reuse ;  /* 0x000000155b5b7223 */ /* 0x180fe20000010856 */
[----:B------:R-:W0:Y:S01]  /*14900*/  MUFU.TANH R74, R74 ;  /* 0x0000004a004a7308 */ /* 0x000e220000002400 */
[-CC-:B------:R-:W-:Y:S01]  /*14910*/  FFMA.FTZ R84, R84, R21.reuse, -R86.reuse ;  /* 0x0000001554547223 */ /* 0x180fe20000010856 */
[----:B------:R-:W-:-:S06]  /*14920*/  FFMA.FTZ R72, R72, R21, -R86 ;  /* 0x0000001548487223 */ /* 0x000fcc0000010856 */
[----:B------:R-:W-:Y:S01]  /*14930*/  MUFU.EX2 R91, R91 ;  /* 0x0000005b005b7308 */ /* 0x000fe20000000800 */
[----:B------:R-:W-:-:S07]  /*14940*/  FFMA.FTZ R85, R85, R21, -R86 ;  /* 0x0000001555557223 */ /* 0x000fce0000010856 */
[----:B------:R-:W2:Y:S08]  /*14950*/  MUFU.EX2 R15, R15 ;  /* 0x0000000f000f7308 */ /* 0x000eb00000000800 */
[----:B------:R-:W1:Y:S01]  /*14960*/  MUFU.EX2 R84, R84 ;  /* 0x0000005400547308 */ /* 0x000e620000000800 */
[----:B0-----:R-:W-:-:S07]  /*14970*/  FSEL R145, R74, -INF , P2 ;  /* 0xff8000004a917808 */ /* 0x001fce0001000000 */
[----:B------:R-:W0:Y:S01]  /*14980*/  MUFU.EX2 R72, R72 ;  /* 0x0000004800487308 */ /* 0x000e220000000800 */
[-CC-:B------:R-:W-:Y:S01]  /*14990*/  FFMA.FTZ R137, R137, R21.reuse, -R86.reuse ;  /* 0x0000001589897223 */ /* 0x180fe20000010856 */
[-CC-:B------:R-:W-:Y:S01]  /*149a0*/  FFMA.FTZ R136, R136, R21.reuse, -R86.reuse ;  /* 0x0000001588887223 */ /* 0x180fe20000010856 */
[-CC-:B------:R-:W-:Y:S01]  /*149b0*/  FFMA.FTZ R135, R135, R21.reuse, -R86.reuse ;  /* 0x0000001587877223 */ /* 0x180fe20000010856 */
[----:B------:R-:W-:-:S04]  /*149c0*/  FFMA.FTZ R134, R134, R21, -R86 ;  /* 0x0000001586867223 */ /* 0x000fc80000010856 */
[----:B------:R-:W3:Y:S01]  /*149d0*/  MUFU.EX2 R85, R85 ;  /* 0x0000005500557308 */ /* 0x000ee20000000800 */
        /* <DEDUP_REMOVED lines=28> */
[----:B--2---:R-:W-:-:S04]  /*14ba0*/  FFMA.FTZ R86, R15, R155, R91 ;  /* 0x0000009b0f567223 */ /* 0x004fc8000001005b */
[C---:B-1----:R-:W-:Y:S01]  /*14bb0*/  FADD.FTZ R86, R84.reuse, R86 ;  /* 0x0000005654567221 */ /* 0x042fe20000010000 */
[----:B------:R-:W-:-:S03]  /*14bc0*/  F2FP.BF16.F32.PACK_AB R84, R84, R91 ;  /* 0x0000005b5454723e */ /* 0x000fc600000010ff */
[----:B0-----:R-:W-:-:S04]  /*14bd0*/  FADD.FTZ R86, R72, R86 ;  /* 0x0000005648567221 */ /* 0x001fc80000010000 */
[C---:B---3--:R-:W-:Y:S01]  /*14be0*/  FADD.FTZ R91, R85.reuse, R86 ;  /* 0x00000056555b7221 */ /* 0x048fe20000010000 */
[----:B------:R-:W-:Y:S02]  /*14bf0*/  F2FP.BF16.F32.PACK_AB R86, R85, R72 ;  /* 0x000000485556723e */ /* 0x000fe400000010ff */
        /* <DEDUP_REMOVED lines=28> */
[----:B------:R-:W-:-:S03]  /*14dc0*/  FMUL.FTZ R147, R78, UR60 ;  /* 0x0000003c4e937c20 */ /* 0x000fc60008410000 */
[----:B------:R-:W-:Y:S01]  /*14dd0*/  FMNMX.FTZ R72, R139, R72, !PT ;  /* 0x000000488b487209 */ /* 0x000fe20007810000 */
[----:B------:R-:W0:Y:S01]  /*14de0*/  MUFU.TANH R146, R146 ;  /* 0x0000009200927308 */ /* 0x000e220000002400 */
[----:B------:R-:W-:Y:S02]  /*14df0*/  FMUL.FTZ R148, R79, UR60 ;  /* 0x0000003c4f947c20 */ /* 0x000fe40008410000 */
[----:B------:R-:W-:-:S04]  /*14e00*/  FMNMX.FTZ R72, R138, R72, !PT ;  /* 0x000000488a487209 */ /* 0x000fc80007810000 */
[----:B------:R-:W-:Y:S01]  /*14e10*/  FMNMX.FTZ R72, R142, R72, !PT ;  /* 0x000000488e487209 */ /* 0x000fe20007810000 */
[----:B------:R-:W1:Y:S03]  /*14e20*/  MUFU.TANH R147, R147 ;  /* 0x0000009300937308 */ /* 0x000e660000002400 */
[----:B------:R-:W-:-:S05]  /*14e30*/  FMNMX.FTZ R72, R143, R72, !PT ;  /* 0x000000488f487209 */ /* 0x000fca0007810000 */
[----:B------:R-:W2:Y:S01]  /*14e40*/  MUFU.TANH R148, R148 ;  /* 0x0000009400947308 */ /* 0x000ea20000002400 */
[----:B------:R-:W-:Y:S02]  /*14e50*/  FMNMX.FTZ R72, R144, R72, !PT ;  /* 0x0000004890487209 */ /* 0x000fe40007810000 */
[----:B0-----:R-:W-:Y:S02]  /*14e60*/  FSEL R146, R146, -INF , P3 ;  /* 0xff80000092927808 */ /* 0x001fe40001800000 */
[----:B------:R-:W-:Y:S02]  /*14e70*/  FMNMX.FTZ R72, R145, R72, !PT ;  /* 0x0000004891487209 */ /* 0x000fe40007810000 */
[----:B-1----:R-:W-:Y:S02]  /*14e80*/  FSEL R147, R147, -INF , P4 ;  /* 0xff80000093937808 */ /* 0x002fe40002000000 */
[----:B------:R-:W-:-:S04]  /*14e90*/  FMNMX.FTZ R72, R146, R72, !PT ;  /* 0x0000004892487209 */ /* 0x000fc80007810000 */
[----:B------:R-:W-:Y:S02]  /*14ea0*/  FMNMX.FTZ R72, R147, R72, !PT ;  /* 0x0000004893487209 */ /* 0x000fe40007810000 */
[----:B--2---:R-:W-:-:S04]  /*14eb0*/  FSEL R148, R148, -INF , P5 ;  /* 0xff80000094947808 */ /* 0x004fc80002800000 */
[----:B------:R-:W-:-:S05]  /*14ec0*/  FMNMX.FTZ R72, R148, R72, !PT ;  /* 0x0000004894487209 */ /* 0x000fca0007810000 */
[----:B------:R-:W0:Y:S02]  /*14ed0*/  SHFL.BFLY PT, R75, R72, 0x2, 0x1f ;  /* 0x0c401f00484b7f89 */ /* 0x000e2400000e0000 */
[----:B0-----:R-:W-:-:S05]  /*14ee0*/  FMNMX.FTZ R72, R72, R75, !PT ;  /* 0x0000004b48487209 */ /* 0x001fca0007810000 */
[----:B------:R-:W0:Y:S02]  /*14ef0*/  SHFL.BFLY PT, R75, R72, 0x1, 0x1f ;  /* 0x0c201f00484b7f89 */ /* 0x000e2400000e0000 */
[----:B0-----:R-:W-:-:S04]  /*14f00*/  FMNMX.FTZ R72, R72, R75, !PT ;  /* 0x0000004b48487209 */ /* 0x001fc80007810000 */
[C---:B------:R-:W-:Y:S01]  /*14f10*/  FSETP.NEU.FTZ.AND P2, PT, R72.reuse, -INF , PT ;  /* 0xff8000004800780b */ /* 0x040fe20003f5d000 */
[----:B------:R-:W-:-:S05]  /*14f20*/  FMUL.FTZ R110, R72, R21 ;  /* 0x00000015486e7220 */ /* 0x000fca0000410000 */
        /* <DEDUP_REMOVED lines=37> */
[----:B------:R-:W-:Y:S01]  /*15180*/  LOP3.LUT R110, R149, 0x10000, RZ, 0xfc, !PT ;  /* 0x00010000956e7812 */ /* 0x000fe200078efcff */
[----:B------:R-:W-:Y:S01]  /*15190*/  IMAD.MOV.U32 R111, RZ, RZ, -0x3ffffff0 ;  /* 0xc0000010ff6f7424 */ /* 0x000fe200078e00ff */
[----:B------:R-:W-:Y:S01]  /*151a0*/  WARPGROUP.ARRIVE ;  /* 0x00000000000079c5 */ /* 0x000fe20000000000 */
[----:B------:R-:W-:Y:S01]  /*151b0*/  IMAD.MOV.U32 R113, RZ, RZ, -0x3ffffff0 ;  /* 0xc0000010ff717424 */ /* 0x000fe200078e00ff */
[----:B------:R-:W2:Y:S01]  /*151c0*/  LDL.LU R149, [R1+0x2c] ;  /* 0x00002c0001957983 */ /* 0x000ea20000300800 */
        /* <DEDUP_REMOVED lines=10> */
[C---:B------:R-:W-:Y:S01]  /*15270*/  VIADD R112, R110.reuse, 0x900 ;  /* 0x000009006e707836 */ /* 0x040fe20000000000 */
[----:B------:R-:W-:-:S04]  /*15280*/  R2UR UR4, R110 ;  /* 0x000000006e0472ca */ /* 0x000fc800000e0000 */
[----:B------:R-:W-:Y:S01]  /*15290*/  R2UR UR28, R112 ;  /* 0x00000000701c72ca */ /* 0x000fe200000e0000 */
[C---:B------:R-:W-:Y:S02]  /*152a0*/  VIADD R112, R110.reuse, 0xa80 ;  /* 0x00000a806e707836 */ /* 0x040fe40000000000 */
[----:B------:R-:W-:-:S05]  /*152b0*/  VIADD R110, R110, 0xc00 ;  /* 0x00000c006e6e7836 */ /* 0x000fca0000000000 */
[----:B------:R-:W-:Y:S01]  /*152c0*/  R2UR UR36, R110 ;  /* 0x000000006e2472ca */ /* 0x000fe200000e0000 */
[----:B------:R-:W-:-:S05]  /*152d0*/  VIADD R110, R16, 0x200 ;  /* 0x00000200106e7836 */ /* 0x000fca0000000000 */
[----:B------:R-:W-:-:S04]  /*152e0*/  SHF.R.U32.HI R110, RZ, 0x4, R110 ;  /* 0x00000004ff6e7819 */ /* 0x000fc8000001166e */
[----:B------:R-:W-:-:S04]  /*152f0*/  LOP3.LUT R110, R110, 0x3fff, RZ, 0xc0, !PT ;  /* 0x00003fff6e6e7812 */ /* 0x000fc800078ec0ff */
[----:B------:R-:W-:Y:S02]  /*15300*/  LOP3.LUT R110, R110, 0x2400000, RZ, 0xfc, !PT ;  /* 0x024000006e6e7812 */ /* 0x000fe400078efcff */
[C---:B------:R-:W-:Y:S02]  /*15310*/  R2UR UR5, R111.reuse ;  /* 0x000000006f0572ca */ /* 0x040fe400000e0000 */
[----:B------:R-:W-:Y:S01]  /*15320*/  R2UR UR37, R111 ;  /* 0x000000006f2572ca */ /* 0x000fe200000e0000 */
[----:B------:R-:W-:Y:S02]  /*15330*/  IMAD R110, R14, 0x6c0, R110 ;  /* 0x000006c00e6e7824 */ /* 0x000fe400078e026e */
[----:B------:R-:W-:-:S03]  /*15340*/  IMAD.MOV.U32 R111, RZ, RZ, -0x7fffffe0 ;  /* 0x80000020ff6f7424 */ /* 0x000fc600078e00ff */
[----:B------:R-:W-:Y:S02]  /*15350*/  R2UR UR6, R110 ;  /* 0x000000006e0672ca */ /* 0x000fe400000e0000 */
[----:B------:R-:W-:-:S13]  /*15360*/  R2UR UR7, R111 ;  /* 0x000000006f0772ca */ /* 0x000fda00000e0000 */
[----:B------:R-:W-:Y:S01]  /*15370*/  HGMMA.64x96x16.F32.BF16 R24, gdesc[UR4].tnspB, R24, gsb0 ;  /* 0x41600000041879f0 */ /* 0x000fe20008001818 */
[C---:B------:R-:W-:Y:S02]  /*15380*/  R2UR UR9, R113.reuse ;  /* 0x00000000710972ca */ /* 0x040fe400000e0000 */
[C---:B------:R-:W-:Y:S02]  /*15390*/  R2UR UR13, R113.reuse ;  /* 0x00000000710d72ca */ /* 0x040fe400000e0000 */
[C---:B------:R-:W-:Y:S02]  /*153a0*/  R2UR UR17, R113.reuse ;  /* 0x00000000711172ca */ /* 0x040fe400000e0000 */
[C---:B------:R-:W-:Y:S02]  /*153b0*/  R2UR UR21, R113.reuse ;  /* 0x00000000711572ca */ /* 0x040fe400000e0000 */
[C---:B------:R-:W-:Y:S02]  /*153c0*/  R2UR UR25, R113.reuse ;  /* 0x00000000711972ca */ /* 0x040fe400000e0000 */
[----:B------:R-:W-:-:S02]  /*153d0*/  R2UR UR29, R113 ;  /* 0x00000000711d72ca */ /* 0x000fc400000e0000 */
        /* <DEDUP_REMOVED lines=8> */
[----:B------:R-:W-:Y:S01]  /*15460*/  HGMMA.64x96x16.F32.BF16 R24, gdesc[UR8].tnspB, R24, gsb0 ;  /* 0x41600000081879f0 */ /* 0x000fe20008001818 */
[----:B------:R-:W-:Y:S02]  /*15470*/  VIADD R112, R110, 0x80 ;  /* 0x000000806e707836 */ /* 0x000fe40000000000 */
[----:B------:R-:W-:-:S03]  /*15480*/  IMAD.MOV.U32 R113, RZ, RZ, -0x7fffffe0 ;  /* 0x80000020ff717424 */ /* 0x000fc600078e00ff */
[----:B------:R-:W-:Y:S02]  /*15490*/  R2UR UR14, R112 ;  /* 0x00000000700e72ca */ /* 0x000fe400000e0000 */
[----:B------:R-:W-:Y:S01]  /*154a0*/  R2UR UR15, R113 ;  /* 0x00000000710f72ca */ /* 0x000fe200000e0000 */
[----:B------:R-:W-:Y:S02]  /*154b0*/  VIADD R112, R110, 0xc0 ;  /* 0x000000c06e707836 */ /* 0x000fe40000000000 */
[----:B------:R-:W-:Y:S01]  /*154c0*/  IMAD.MOV.U32 R113, RZ, RZ, -0x7fffffe0 ;  /* 0x80000020ff717424 */ /* 0x000fe200078e00ff */
[----:B------:R-:W-:Y:S02]  /*154d0*/  WARPGROUP.DEPBAR.LE gsb0, 0x0 ;  /* 0x00008000000079c5 */ /* 0x000fe40000010000 */
[----:B------:R-:W-:-:S07]  /*154e0*/  WARPGROUP.ARRIVE ;  /* 0x00000000000079c5 */ /* 0x000fce0000000000 */
[----:B------:R-:W-:Y:S01]  /*154f0*/  HGMMA.64x96x16.F32.BF16 R24, gdesc[UR12].tnspB, R24, gsb0 ;  /* 0x416000000c1879f0 */ /* 0x000fe20008001818 */
[----:B------:R-:W-:Y:S02]  /*15500*/  R2UR UR18, R112 ;  /* 0x00000000701272ca */ /* 0x000fe400000e0000 */
[----:B------:R-:W-:Y:S01]  /*15510*/  R2UR UR19, R113 ;  /* 0x00000000711372ca */ /* 0x000fe200000e0000 */
[----:B------:R-:W-:Y:S02]  /*15520*/  VIADD R112, R110, 0x100 ;  /* 0x000001006e707836 */ /* 0x000fe40000000000 */
[----:B------:R-:W-:-:S03]  /*15530*/  IMAD.MOV.U32 R113, RZ, RZ, -0x7fffffe0 ;  /* 0x80000020ff717424 */ /* 0x000fc600078e00ff */
[----:B------:R-:W-:Y:S01]  /*15540*/  R2UR UR22, R112 ;  /* 0x00000000701672ca */ /* 0x000fe200000e0000 */
[----:B------:R-:W-:Y:S02]  /*15550*/  WARPGROUP.DEPBAR.LE gsb0, 0x0 ;  /* 0x00008000000079c5 */ /* 0x000fe40000010000 */
[----:B------:R-:W-:-:S06]  /*15560*/  WARPGROUP.ARRIVE ;  /* 0x00000000000079c5 */ /* 0x000fcc0000000000 */
        /* <DEDUP_REMOVED lines=29> */
[----:B------:R-:W-:Y:S03]  /*15740*/  HGMMA.64x96x16.F32.BF16 R24, gdesc[UR32].tnspB, R24, gsb0 ;  /* 0x41600000201879f0 */ /* 0x000fe60008001818 */
[----:B------:R-:W0:Y:S01]  /*15750*/  S2R R155, SR_TID.X ;  /* 0x00000000009b7919 */ /* 0x000e220000002100 */
[----:B------:R-:W-:-:S05]  /*15760*/  FSEL R85, R72, RZ, P2 ;  /* 0x000000ff48557208 */ /* 0x000fca0001000000 */
[----:B------:R-:W-:-:S04]  /*15770*/  FADD.FTZ R85, -R85, R150 ;  /* 0x0000009655557221 */ /* 0x000fc80000010100 */
[----:B------:R-:W-:Y:S01]  /*15780*/  FMUL.FTZ R85, R85, R21 ;  /* 0x0000001555557220 */ /* 0x000fe20000410000 */
[----:B------:R-:W-:Y:S08]  /*15790*/  MUFU.EX2 R127, R127 ;  /* 0x0000007f007f7308 */ /* 0x000ff00000000800 */
[----:B------:R-:W2:Y:S01]  /*157a0*/  MUFU.EX2 R110, R85 ;  /* 0x00000055006e7308 */ /* 0x000ea20000000800 */
[----:B------:R-:W-:-:S02]  /*157b0*/  WARPGROUP.DEPBAR.LE gsb0, 0x0 ;  /* 0x00008000000079c5 */ /* 0x000fc40000010000 */
[----:B------:R-:W-:-:S06]  /*157c0*/  WARPGROUP.ARRIVE ;  /* 0x00000000000079c5 */ /* 0x000fcc0000000000 */
[----:B------:R-:W-:Y:S01]  /*157d0*/  HGMMA.64x96x16.F32.BF16 R24, gdesc[UR36].tnspB, R24, gsb0 ;  /* 0x41600000241879f0 */ /* 0x000fe20008001818 */
[----:B------:R-:W1:Y:S01]  /*157e0*/  MUFU.EX2 R87, R87 ;  /* 0x0000005700577308 */ /* 0x000e620000000800 */
[----:B0-----:R-:W-:-:S07]  /*157f0*/  SHF.R.U32.HI R150, RZ, 0x7, R155 ;  /* 0x00000007ff967819 */ /* 0x001fce000001169b */
[----:B------:R-:W0:Y:S01]  /*15800*/  MUFU.EX2 R124, R124 ;  /* 0x0000007c007c7308 */ /* 0x000e220000000800 */
[----:B--2---:R-:W-:Y:S01]  /*15810*/  FFMA.FTZ R111, R110, R149, R127 ;  /* 0x000000956e6f7223 */ /* 0x004fe2000001007f */
[----:B------:R-:W-:-:S06]  /*15820*/  VIADD R85, R150, 0x9 ;  /* 0x0000000996557836 */ /* 0x000fcc0000000000 */
[----:B------:R-:W-:Y:S01]  /*15830*/  MUFU.EX2 R125, R125 ;  /* 0x0000007d007d7308 */ /* 0x000fe20000000800 */
[----:B------:R-:W-:Y:S01]  /*15840*/  ISETP.GE.U32.AND P2, PT, R155, 0x180, PT ;  /* 0x000001809b00780c */ /* 0x000fe20003f46070 */
[----:B-1----:R-:W-:Y:S01]  /*15850*/  FADD.FTZ R111, R87, R111 ;  /* 0x0000006f576f7221 */ /* 0x002fe20000010000 */
[----:B------:R-:W-:-:S05]  /*15860*/  @!P0 IMAD R113, R19, 0x8, R16 ;  /* 0x0000000813718824 */ /* 0x000fca00078e0210 */
[----:B------:R-:W1:Y:S01]  /*15870*/  MUFU.EX2 R137, R137 ;  /* 0x0000008900897308 */ /* 0x000e620000000800 */
[----:B------:R-:W-:Y:S01]  /*15880*/  @!P0 IMAD R112, R14, 0x8, R16 ;  /* 0x000000080e708824 */ /* 0x000fe200078e0210 */
[----:B------:R-:W-:Y:S01]  /*15890*/  SEL R85, R85, 0x9, !P2 ;  /* 0x0000000955557807 */ /* 0x000fe20005000000 */
[----:B------:R-:W-:-:S05]  /*158a0*/  @!P0 VIADD R113, R113, 0x31c40 ;  /* 0x00031c4071718836 */ /* 0x000fca0000000000 */
[----:B------:R-:W2:Y:S01]  /*158b0*/  MUFU.EX2 R136, R136 ;  /* 0x0000008800887308 */ /* 0x000ea20000000800 */
[----:B------:R-:W-:Y:S02]  /*158c0*/  @!P0 VIADD R112, R112, 0x31c60 ;  /* 0x00031c6070708836 */ /* 0x000fe40000000000 */
[----:B0-----:R-:W-:-:S05]  /*158d0*/  FADD.FTZ R14, R124, R111 ;  /* 0x0000006f7c0e7221 */ /* 0x001fca0000010000 */
[----:B------:R-:W0:Y:S01]  /*158e0*/  MUFU.EX2 R75, R75 ;  /* 0x0000004b004b7308 */ /* 0x000e220000000800 */
[----:B------:R-:W-:-:S07]  /*158f0*/  @!P0 PRMT R113, RZ, 0x654, R113 ;  /* 0x00000654ff718816 */ /* 0x000fce0000000071 */
[----:B------:R-:W3:Y:S01]  /*15900*/  MUFU.EX2 R135, R135 ;  /* 0x0000008700877308 */ /* 0x000ee20000000800 */
[----:B------:R-:W-:-:S07]  /*15910*/  @!P0 PRMT R112, RZ, 0x654, R112 ;  /* 0x00000654ff708816 */ /* 0x000fce0000000070 */
[----:B------:R-:W-:Y:S01]  /*15920*/  MUFU.EX2 R111, R77 ;  /* 0x0000004d006f7308 */ /* 0x000fe20000000800 */
[----:B-1----:R-:W-:-:S07]  /*15930*/  FADD.FTZ R91, R137, R91 ;  /* 0x0000005b895b7221 */ /* 0x002fce0000010000 */
[----:B------:R-:W1:Y:S08]  /*15940*/  MUFU.EX2 R77, R78 ;  /* 0x0000004e004d7308 */ /* 0x000e700000000800 */
[----:B------:R-:W4:Y:S01]  /*15950*/  MUFU.EX2 R134, R134 ;  /* 0x0000008600867308 */ /* 0x000f220000000800 */
[----:B------:R-:W-:Y:S01]  /*15960*/  FADD.FTZ R14, R125, R14 ;  /* 0x0000000e7d0e7221 */ /* 0x000fe20000010000 */
[----:B--2---:R-:W-:-:S06]  /*15970*/  FADD.FTZ R91, R136, R91 ;  /* 0x0000005b885b7221 */ /* 0x004fcc0000010000 */
[----:B------:R-:W2:Y:S08]  /*15980*/  MUFU.EX2 R79, R79 ;  /* 0x0000004f004f7308 */ /* 0x000eb00000000800 */
[----:B------:R-:W2:Y:S01]  /*15990*/  MUFU.EX2 R133, R133 ;  /* 0x0000008500857308 */ /* 0x000ea20000000800 */
[----:B------:R-:W-:Y:S02]  /*159a0*/  WARPGROUP.DEPBAR.LE gsb0, 0x0 ;  /* 0x00008000000079c5 */ /* 0x000fe40000010000 */
[----:B------:R0:W-:Y:S06]  /*159b0*/  BAR.ARV R85, 0x100 ;  /* 0x000400550000751d */ /* 0x0001ec0000002000 */
[----:B------:R-:W-:Y:S01]  /*159c0*/  @!P0 SYNCS.ARRIVE.TRANS64.RED.A1T0 RZ, [R113+URZ], RZ ;  /* 0x000000ff71ff89a7 */ /* 0x000fe2000810043f */
[----:B0-----:R-:W-:-:S02]  /*159d0*/  F2FP.BF16.F32.PACK_AB R85, R87, R127 ;  /* 0x0000007f5755723e */ /* 0x001fc400000010ff */
[----:B------:R-:W-:Y:S01]  /*159e0*/  F2FP.BF16.F32.PACK_AB R87, R125, R124 ;  /* 0x0000007c7d57723e */ /* 0x000fe200000010ff */
[----:B------:R-:W0:Y:S01]  /*159f0*/  MUFU.EX2 R102, R102 ;  /* 0x0000006600667308 */ /* 0x000e220000000800 */
[----:B------:R0:W-:Y:S03]  /*15a00*/  @!P0 SYNCS.ARRIVE.TRANS64.RED.A1T0 RZ, [R112+URZ], RZ ;  /* 0x000000ff70ff89a7 */ /* 0x0001e6000810043f */
[----:B------:R2:W-:Y:S01]  /*15a10*/  STSM.16.M88.4 [R17+0x24300], R84 ;  /* 0x0243005411007844 */ /* 0x0005e20000000200 */
[----:B------:R-:W-:Y:S01]  /*15a20*/  FADD.FTZ R14, R75, R14 ;  /* 0x0000000e4b0e7221 */ /* 0x000fe20000010000 */
[----:B---3--:R-:W-:Y:S02]  /*15a30*/  FADD.FTZ R91, R135, R91 ;  /* 0x0000005b875b7221 */ /* 0x008fe40000010000 */
[----:B------:R-:W-:Y:S01]  /*15a40*/  MUFU.EX2 R131, R131 ;  /* 0x0000008300837308 */ /* 0x000fe20000000800 */
[----:B-1----:R-:W-:Y:S01]  /*15a50*/  FADD.FTZ R14, R77, R14 ;  /* 0x0000000e4d0e7221 */ /* 0x002fe20000010000 */
[----:B----4-:R-:W-:-:S06]  /*15a60*/  FADD.FTZ R91, R134, R91 ;  /* 0x0000005b865b7221 */ /* 0x010fcc0000010000 */
[----:B--2---:R-:W1:Y:S08]  /*15a70*/  MUFU.EX2 R84, R132 ;  /* 0x0000008400547308 */ /* 0x004e700000000800 */
[----:B------:R-:W2:Y:S01]  /*15a80*/  MUFU.EX2 R85, R103 ;  /* 0x0000006700557308 */ /* 0x000ea20000000800 */
[----:B------:R-:W-:Y:S01]  /*15a90*/  FADD.FTZ R14, R79, R14 ;  /* 0x0000000e4f0e7221 */ /* 0x000fe20000010000 */
[----:B------:R-:W-:-:S06]  /*15aa0*/  FADD.FTZ R91, R133, R91 ;  /* 0x0000005b855b7221 */ /* 0x000fcc0000010000 */
[----:B------:R-:W3:Y:S08]  /*15ab0*/  MUFU.EX2 R104, R104 ;  /* 0x0000006800687308 */ /* 0x000ef00000000800 */
[----:B------:R-:W4:Y:S01]  /*15ac0*/  MUFU.EX2 R86, R130 ;  /* 0x0000008200567308 */ /* 0x000f220000000800 */
[----:B0-----:R-:W-:Y:S01]  /*15ad0*/  FADD.FTZ R14, R102, R14 ;  /* 0x0000000e660e7221 */ /* 0x001fe20000010000 */
[----:B-1----:R-:W-:-:S06]  /*15ae0*/  FADD.FTZ R91, R84, R91 ;  /* 0x0000005b545b7221 */ /* 0x002fcc0000010000 */
[----:B------:R-:W0:Y:S08]  /*15af0*/  MUFU.EX2 R87, R105 ;  /* 0x0000006900577308 */ /* 0x000e300000000800 */
[----:B------:R-:W1:Y:S01]  /*15b00*/  MUFU.EX2 R129, R129 ;  /* 0x0000008100817308 */ /* 0x000e620000000800 */
[----:B--2---:R-:W-:Y:S01]  /*15b10*/  FADD.FTZ R14, R85, R14 ;  /* 0x0000000e550e7221 */ /* 0x004fe20000010000 */
[----:B------:R-:W-:-:S06]  /*15b20*/  FADD.FTZ R91, R131, R91 ;  /* 0x0000005b835b7221 */ /* 0x000fcc0000010000 */
[----:B------:R-:W2:Y:S08]  /*15b30*/  MUFU.EX2 R106, R106 ;  /* 0x0000006a006a7308 */ /* 0x000eb00000000800 */
[----:B------:R-:W2:Y:S01]  /*15b40*/  MUFU.EX2 R124, R128 ;  /* 0x00000080007c7308 */ /* 0x000ea20000000800 */
[----:B---3--:R-:W-:Y:S01]  /*15b50*/  FADD.FTZ R14, R104, R14 ;  /* 0x0000000e680e7221 */ /* 0x008fe20000010000 */
[----:B----4-:R-:W-:-:S06]  /*15b60*/  FADD.FTZ R91, R86, R91 ;  /* 0x0000005b565b7221 */ /* 0x010fcc0000010000 */
[----:B------:R-:W3:Y:S08]  /*15b70*/  MUFU.EX2 R107, R107 ;  /* 0x0000006b006b7308 */ /* 0x000ef00000000800 */
[----:B------:R-:W4:Y:S01]  /*15b80*/  MUFU.EX2 R126, R126 ;  /* 0x0000007e007e7308 */ /* 0x000f220000000800 */
[----:B------:R-:W-:Y:S01]  /*15b90*/  F2FP.BF16.F32.PACK_AB R77, R77, R75 ;  /* 0x0000004b4d4d723e */ /* 0x000fe200000010ff */
[----:B0-----:R-:W-:-:S06]  /*15ba0*/  FADD.FTZ R14, R87, R14 ;  /* 0x0000000e570e7221 */ /* 0x001fcc0000010000 */
[----:B------:R-:W0:Y:S01]  /*15bb0*/  MUFU.EX2 R108, R108 ;  /* 0x0000006c006c7308 */ /* 0x000e220000000800 */
[----:B-1----:R-:W-:-:S07]  /*15bc0*/  FADD.FTZ R75, R129, R91 ;  /* 0x0000005b814b7221 */ /* 0x002fce0000010000 */
        /* <DEDUP_REMOVED lines=9> */
[----:B0-----:R-:W-:Y:S01]  /*15c60*/  FADD.FTZ R14, R108, R14 ;  /* 0x0000000e6c0e7221 */ /* 0x001fe20000010000 */
[----:B-1----:R-:W-:-:S06]  /*15c70*/  FADD.FTZ R75, R127, R75 ;  /* 0x0000004b7f4b7221 */ /* 0x002fcc0000010000 */
[----:B------:R-:W0:Y:S08]  /*15c80*/  MUFU.EX2 R115, R115 ;  /* 0x0000007300737308 */ /* 0x000e300000000800 */
[----:B------:R-:W1:Y:S01]  /*15c90*/  MUFU.EX2 R89, R89 ;  /* 0x0000005900597308 */ /* 0x000e620000000800 */
[----:B--2---:R-:W-:-:S07]  /*15ca0*/  FADD.FTZ R14, R109, R14 ;  /* 0x0000000e6d0e7221 */ /* 0x004fce0000010000 */
[----:B------:R-:W2:Y:S08]  /*15cb0*/  MUFU.EX2 R116, R116 ;  /* 0x0000007400747308 */ /* 0x000eb00000000800 */
[----:B------:R-:W-:Y:S08]  /*15cc0*/  MUFU.EX2 R112, R83 ;  /* 0x0000005300707308 */ /* 0x000ff00000000800 */
[----:B------:R-:W2:Y:S08]  /*15cd0*/  MUFU.EX2 R83, R117 ;  /* 0x0000007500537308 */ /* 0x000eb00000000800 */
[----:B------:R-:W2:Y:S08]  /*15ce0*/  MUFU.EX2 R97, R97 ;  /* 0x0000006100617308 */ /* 0x000eb00000000800 */
[----:B------:R3:W-:Y:S02]  /*15cf0*/  MUFU.EX2 R113, R82 ;  /* 0x0000005200717308 */ /* 0x0007e40000000800 */
[----:B---3--:R-:W-:-:S06]  /*15d00*/  FADD.FTZ R82, R81, R75 ;  /* 0x0000004b51527221 */ /* 0x008fcc0000010000 */
[----:B------:R-:W3:Y:S01]  /*15d10*/  MUFU.EX2 R118, R118 ;  /* 0x0000007600767308 */ /* 0x000ee20000000800 */
[----:B------:R-:W-:Y:S01]  /*15d20*/  FADD.FTZ R75, R114, R14 ;  /* 0x0000000e724b7221 */ /* 0x000fe20000010000 */
[----:B----4-:R-:W-:-:S06]  /*15d30*/  FADD.FTZ R14, R80, R82 ;  /* 0x00000052500e7221 */ /* 0x010fcc0000010000 */
[----:B------:R-:W4:Y:S01]  /*15d40*/  MUFU.EX2 R74, R74 ;  /* 0x0000004a004a7308 */ /* 0x000f220000000800 */
[----:B0-----:R-:W-:Y:S01]  /*15d50*/  FADD.FTZ R75, R115, R75 ;  /* 0x0000004b734b7221 */ /* 0x001fe20000010000 */
[----:B-1----:R-:W-:-:S06]  /*15d60*/  FADD.FTZ R14, R89, R14 ;  /* 0x0000000e590e7221 */ /* 0x002fcc0000010000 */
[----:B------:R-:W0:Y:S01]  /*15d70*/  MUFU.EX2 R119, R119 ;  /* 0x0000007700777308 */ /* 0x000e220000000800 */
[----:B--2---:R-:W-:Y:S01]  /*15d80*/  FADD.FTZ R75, R116, R75 ;  /* 0x0000004b744b7221 */ /* 0x004fe20000010000 */
[----:B------:R-:W-:-:S06]  /*15d90*/  FADD.FTZ R14, R111, R14 ;  /* 0x0000000e6f0e7221 */ /* 0x000fcc0000010000 */
[----:B------:R-:W1:Y:S01]  /*15da0*/  MUFU.EX2 R96, R96 ;  /* 0x0000006000607308 */ /* 0x000e620000000800 */
[----:B------:R-:W-:Y:S01]  /*15db0*/  FADD.FTZ R75, R83, R75 ;  /* 0x0000004b534b7221 */ /* 0x000fe20000010000 */
        /* <DEDUP_REMOVED lines=9> */
[----:B------:R-:W0:Y:S01]  /*15e50*/  MUFU.EX2 R122, R122 ;  /* 0x0000007a007a7308 */ /* 0x000e220000000800 */
[----:B--2---:R-:W-:Y:S01]  /*15e60*/  FADD.FTZ R75, R120, R75 ;  /* 0x0000004b784b7221 */ /* 0x004fe20000010000 */
[----:B------:R-:W-:-:S06]  /*15e70*/  FADD.FTZ R14, R73, R14 ;  /* 0x0000000e490e7221 */ /* 0x000fcc0000010000 */
[----:B------:R-:W1:Y:S08]  /*15e80*/  MUFU.EX2 R123, R123 ;  /* 0x0000007b007b7308 */ /* 0x000e700000000800 */
[----:B------:R-:W2:Y:S01]  /*15e90*/  MUFU.EX2 R95, R95 ;  /* 0x0000005f005f7308 */ /* 0x000ea20000000800 */
[----:B---3--:R-:W-:Y:S01]  /*15ea0*/  FADD.FTZ R75, R121, R75 ;  /* 0x0000004b794b7221 */ /* 0x008fe20000010000 */
[----:B----4-:R-:W-:-:S06]  /*15eb0*/  FADD.FTZ R14, R92, R14 ;  /* 0x0000000e5c0e7221 */ /* 0x010fcc0000010000 */
[----:B------:R-:W3:Y:S01]  /*15ec0*/  MUFU.EX2 R141, R141 ;  /* 0x0000008d008d7308 */ /* 0x000ee20000000800 */
[----:B0-----:R-:W-:Y:S01]  /*15ed0*/  FADD.FTZ R75, R122, R75 ;  /* 0x0000004b7a4b7221 */ /* 0x001fe20000010000 */
[----:B------:R-:W-:-:S06]  /*15ee0*/  FADD.FTZ R14, R112, R14 ;  /* 0x0000000e700e7221 */ /* 0x000fcc0000010000 */
[----:B------:R-:W0:Y:S08]  /*15ef0*/  MUFU.EX2 R140, R140 ;  /* 0x0000008c008c7308 */ /* 0x000e300000000800 */
[----:B------:R-:W4:Y:S01]  /*15f00*/  MUFU.EX2 R88, R88 ;  /* 0x0000005800587308 */ /* 0x000f220000000800 */
[----:B-1----:R-:W-:Y:S01]  /*15f10*/  FADD.FTZ R75, R123, R75 ;  /* 0x0000004b7b4b7221 */ /* 0x002fe20000010000 */
[----:B--2---:R-:W-:-:S06]  /*15f20*/  FADD.FTZ R14, R95, R14 ;  /* 0x0000000e5f0e7221 */ /* 0x004fcc0000010000 */
[----:B------:R-:W1:Y:S08]  /*15f30*/  MUFU.EX2 R139, R139 ;  /* 0x0000008b008b7308 */ /* 0x000e700000000800 */
[----:B------:R-:W2:Y:S01]  /*15f40*/  MUFU.EX2 R101, R101 ;  /* 0x0000006500657308 */ /* 0x000ea20000000800 */
[----:B---3--:R-:W-:Y:S01]  /*15f50*/  FADD.FTZ R75, R141, R75 ;  /* 0x0000004b8d4b7221 */ /* 0x008fe20000010000 */
[----:B------:R-:W-:-:S06]  /*15f60*/  FADD.FTZ R14, R113, R14 ;  /* 0x0000000e710e7221 */ /* 0x000fcc0000010000 */
[----:B------:R-:W3:Y:S08]  /*15f70*/  MUFU.EX2 R138, R138 ;  /* 0x0000008a008a7308 */ /* 0x000ef00000000800 */
[----:B------:R-:W3:Y:S01]  /*15f80*/  MUFU.EX2 R93, R93 ;  /* 0x0000005d005d7308 */ /* 0x000ee20000000800 */
[----:B0-----:R-:W-:Y:S01]  /*15f90*/  FADD.FTZ R75, R140, R75 ;  /* 0x0000004b8c4b7221 */ /* 0x001fe20000010000 */
[----:B----4-:R-:W-:-:S06]  /*15fa0*/  FADD.FTZ R14, R88, R14 ;  /* 0x0000000e580e7221 */ /* 0x010fcc0000010000 */
[----:B------:R-:W0:Y:S01]  /*15fb0*/  MUFU.EX2 R142, R142 ;  /* 0x0000008e008e7308 */ /* 0x000e220000000800 */
[----:B------:R-:W-:-:S07]  /*15fc0*/  F2FP.BF16.F32.PACK_AB R76, R136, R137 ;  /* 0x00000089884c723e */ /* 0x000fce00000010ff */
[----:B------:R-:W4:Y:S01]  /*15fd0*/  MUFU.EX2 R100, R100 ;  /* 0x0000006400647308 */ /* 0x000f220000000800 */
[----:B------:R-:W-:Y:S02]  /*15fe0*/  F2FP.BF16.F32.PACK_AB R78, R134, R135 ;  /* 0x00000087864e723e */ /* 0x000fe400000010ff */
[----:B------:R-:W-:-:S05]  /*15ff0*/  F2FP.BF16.F32.PACK_AB R79, R102, R79 ;  /* 0x0000004f664f723e */ /* 0x000fca00000010ff */
[----:B------:R-:W4:Y:S01]  /*16000*/  MUFU.EX2 R91, R143 ;  /* 0x0000008f005b7308 */ /* 0x000f220000000800 */
[----:B-1----:R-:W-:Y:S01]  /*16010*/  FADD.FTZ R75, R139, R75 ;  /* 0x0000004b8b4b7221 */ /* 0x002fe20000010000 */
[----:B--2---:R-:W-:-:S06]  /*16020*/  FADD.FTZ R14, R101, R14 ;  /* 0x0000000e650e7221 */ /* 0x004fcc0000010000 */
[----:B------:R-:W1:Y:S01]  /*16030*/  MUFU.EX2 R94, R94 ;  /* 0x0000005e005e7308 */ /* 0x000e620000000800 */
[----:B------:R2:W-:Y:S01]  /*16040*/  STSM.16.M88.4 [R17+0x25b00], R76 ;  /* 0x025b004c11007844 */ /* 0x0005e20000000200 */
[----:B---3--:R-:W-:-:S06]  /*16050*/  FADD.FTZ R75, R138, R75 ;  /* 0x0000004b8a4b7221 */ /* 0x008fcc0000010000 */
[----:B------:R-:W3:Y:S08]  /*16060*/  MUFU.EX2 R144, R144 ;  /* 0x0000009000907308 */ /* 0x000ef00000000800 */
[----:B------:R-:W3:Y:S01]  /*16070*/  MUFU.EX2 R99, R99 ;  /* 0x0000006300637308 */ /* 0x000ee20000000800 */
[----:B--2---:R-:W-:Y:S01]  /*16080*/  F2FP.BF16.F32.PACK_AB R78, R73, R96 ;  /* 0x00000060494e723e */ /* 0x004fe200000010ff */
[----:B------:R-:W-:Y:S01]  /*16090*/  FADD.FTZ R73, R93, R14 ;  /* 0x0000000e5d497221 */ /* 0x000fe20000010000 */
[----:B------:R-:W-:-:S05]  /*160a0*/  F2FP.BF16.F32.PACK_AB R76, R74, R97 ;  /* 0x000000614a4c723e */ /* 0x000fca00000010ff */
[----:B------:R-:W2:Y:S01]  /*160b0*/  MUFU.EX2 R145, R145 ;  /* 0x0000009100917308 */ /* 0x000ea20000000800 */
[----:B0-----:R-:W-:Y:S01]  /*160c0*/  FADD.FTZ R14, R142, R75 ;  /* 0x0000004b8e0e7221 */ /* 0x001fe20000010000 */
[----:B----4-:R-:W-:-:S06]  /*160d0*/  FADD.FTZ R75, R100, R73 ;  /* 0x00000049644b7221 */ /* 0x010fcc0000010000 */
[----:B------:R-:W0:Y:S01]  /*160e0*/  MUFU.EX2 R97, R146 ;  /* 0x0000009200617308 */ /* 0x000e220000000800 */
[----:B------:R-:W-:Y:S01]  /*160f0*/  FADD.FTZ R73, R91, R14 ;  /* 0x0000000e5b497221 */ /* 0x000fe20000010000 */
[----:B-1----:R-:W-:-:S06]  /*16100*/  FADD.FTZ R74, R94, R75 ;  /* 0x0000004b5e4a7221 */ /* 0x002fcc0000010000 */
[----:B------:R-:W1:Y:S01]  /*16110*/  MUFU.EX2 R128, R90 ;  /* 0x0000005a00807308 */ /* 0x000e620000000800 */
[----:B---3--:R-:W-:-:S07]  /*16120*/  FADD.FTZ R14, R144, R73 ;  /* 0x00000049900e7221 */ /* 0x008fce0000010000 */
[----:B------:R-:W-:Y:S08]  /*16130*/  MUFU.EX2 R147, R147 ;  /* 0x0000009300937308 */ /* 0x000ff00000000800 */
[----:B------:R-:W3:Y:S01]  /*16140*/  MUFU.EX2 R148, R148 ;  /* 0x0000009400947308 */ /* 0x000ee20000000800 */
[----:B------:R-:W-:Y:S01]  /*16150*/  FADD.FTZ R73, R99, R74 ;  /* 0x0000004a63497221 */ /* 0x000fe20000010000 */
[----:B--2---:R-:W-:Y:S01]  /*16160*/  FADD.FTZ R14, R145, R14 ;  /* 0x0000000e910e7221 */ /* 0x004fe20000010000 */
[----:B------:R-:W2:Y:S05]  /*16170*/  LDL R74, [R1+0x24] ;  /* 0x00002400014a7983 */ /* 0x000eaa0000100800 */
[----:B------:R-:W4:Y:S01]  /*16180*/  MUFU.EX2 R98, R98 ;  /* 0x0000006200627308 */ /* 0x000f220000000800 */
[----:B0-----:R-:W-:Y:S01]  /*16190*/  FADD.FTZ R14, R97, R14 ;  /* 0x0000000e610e7221 */ /* 0x001fe20000010000 */
[----:B------:R-:W-:Y:S01]  /*161a0*/  F2FP.BF16.F32.PACK_AB R96, R99, R94 ;  /* 0x0000005e6360723e */ /* 0x000fe200000010ff */
[----:B-1----:R-:W-:Y:S01]  /*161b0*/  FADD.FTZ R73, R128, R73 ;  /* 0x0000004980497221 */ /* 0x002fe20000010000 */
[----:B---3--:R-:W-:Y:S01]  /*161c0*/  F2FP.BF16.F32.PACK_AB R99, R148, R147 ;  /* 0x000000939463723e */ /* 0x008fe200000010ff */
[----:B------:R-:W-:-:S04]  /*161d0*/  FADD.FTZ R147, R147, R14 ;  /* 0x0000000e93937221 */ /* 0x000fc80000010000 */
[----:B------:R-:W-:Y:S01]  /*161e0*/  FADD.FTZ R14, R148, R147 ;  /* 0x00000093940e7221 */ /* 0x000fe20000010000 */
[----:B----4-:R-:W-:-:S05]  /*161f0*/  FADD.FTZ R73, R98, R73 ;  /* 0x0000004962497221 */ /* 0x010fca0000010000 */
[----:B------:R-:W-:Y:S04]  /*16200*/  STL [R1+0x14], R73 ;  /* 0x0000144901007387 */ /* 0x000fe80000100800 */
[----:B------:R-:W-:Y:S04]  /*16210*/  STL [R1+0x2c], R14 ;  /* 0x00002c0e01007387 */ /* 0x000fe80000100800 */
[----:B------:R1:W5:Y:S01]  /*16220*/  LDL R151, [R1+0x38] ;  /* 0x0000380001977983 */ /* 0x0003620000100800 */
        /* <DEDUP_REMOVED lines=12> */
[----:B------:R-:W-:Y:S01]  /*162f0*/  STSM.16.M88.4 [R17+0x27300], R84 ;  /* 0x0273005411007844 */ /* 0x000fe20000000200 */
[----:B------:R-:W-:Y:S02]  /*16300*/  F2FP.BF16.F32.PACK_AB R77, R120, R119 ;  /* 0x00000077784d723e */ /* 0x000fe400000010ff */
[----:B------:R-:W-:Y:S01]  /*16310*/  F2FP.BF16.F32.PACK_AB R79, R122, R121 ;  /* 0x000000797a4f723e */ /* 0x000fe200000010ff */
[----:B------:R-:W-:Y:S01]  /*16320*/  STSM.16.M88.4 [R17+0x28b00], R124 ;  /* 0x028b007c11007844 */ /* 0x000fe20000000200 */
[----:B------:R-:W-:-:S03]  /*16330*/  F2FP.BF16.F32.PACK_AB R88, R101, R88 ;  /* 0x000000586558723e */ /* 0x000fc600000010ff */
[----:B------:R0:W-:Y:S01]  /*16340*/  STSM.16.M88.4 [R17+0x2a300], R80 ;  /* 0x02a3005011007844 */ /* 0x0001e20000000200 */
[----:B------:R-:W-:Y:S02]  /*16350*/  F2FP.BF16.F32.PACK_AB R89, R142, R138 ;  /* 0x0000008a8e59723e */ /* 0x000fe400000010ff */
[----:B------:R-:W-:Y:S02]  /*16360*/  F2FP.BF16.F32.PACK_AB R90, R100, R93 ;  /* 0x0000005d645a723e */ /* 0x000fe400000010ff */
[----:B------:R-:W-:Y:S02]  /*16370*/  F2FP.BF16.F32.PACK_AB R91, R144, R91 ;  /* 0x0000005b905b723e */ /* 0x000fe400000010ff */
[----:B------:R-:W-:Y:S02]  /*16380*/  F2FP.BF16.F32.PACK_AB R97, R97, R145 ;  /* 0x000000916161723e */ /* 0x000fe400000010ff */
[----:B------:R-:W-:Y:S01]  /*16390*/  F2FP.BF16.F32.PACK_AB R98, R98, R128 ;  /* 0x000000806262723e */ /* 0x000fe200000010ff */
[----:B------:R1:W-:Y:S01]  /*163a0*/  STSM.16.M88.4 [R17+0x2bb00], R76 ;  /* 0x02bb004c11007844 */ /* 0x0003e20000000200 */
[----:B0-----:R-:W-:-:S02]  /*163b0*/  F2FP.BF16.F32.PACK_AB R80, R112, R92 ;  /* 0x0000005c7050723e */ /* 0x001fc400000010ff */
[----:B------:R-:W-:Y:S02]  /*163c0*/  F2FP.BF16.F32.PACK_AB R81, R141, R123 ;  /* 0x0000007b8d51723e */ /* 0x000fe400000010ff */
[----:B------:R-:W-:Y:S02]  /*163d0*/  F2FP.BF16.F32.PACK_AB R82, R113, R95 ;  /* 0x0000005f7152723e */ /* 0x000fe400000010ff */
[----:B------:R-:W-:-:S05]  /*163e0*/  F2FP.BF16.F32.PACK_AB R83, R139, R140 ;  /* 0x0000008c8b53723e */ /* 0x000fca00000010ff */
[----:B------:R1:W-:Y:S04]  /*163f0*/  STSM.16.M88.4 [R17+0x2d300], R80 ;  /* 0x02d3005011007844 */ /* 0x0003e80000000200 */
[----:B------:R1:W-:Y:S04]  /*16400*/  STSM.16.M88.4 [R17+0x2eb00], R88 ;  /* 0x02eb005811007844 */ /* 0x0003e80000000200 */
[----:B------:R1:W-:Y:S01]  /*16410*/  STSM.16.M88.4 [R17+0x30300], R96 ;  /* 0x0303006011007844 */ /* 0x0003e20000000200 */
        /* <DEDUP_REMOVED lines=57> */
[C---:B--2---:R-:W-:Y:S01]  /*167b0*/  ISETP.GT.AND P2, PT, R0.reuse, R74, PT ;  /* 0x0000004a0000720c */ /* 0x044fe20003f44270 */
[----:B------:R-:W-:Y:S01]  /*167c0*/  VIADD R0, R0, 0xffffffff ;  /* 0xffffffff00007836 */ /* 0x000fe20000000000 */
[----:B0-----:R-:W-:-:S11]  /*167d0*/  NOP ;  /* 0x0000000000007918 */ /* 0x001fd60000000000 */
[----:B-1----:R-:W-:Y:S05]  /*167e0*/  @P2 BRA `(.L_x_11805) ;  /* 0xffffffa400082947 */ /* 0x002fea000383ffff */
[----:B------:R0:W-:Y:S02]  /*167f0*/  STL [R1+0x10], R0 ;  /* 0x0000100001007387 */ /* 0x0001e40000100800 */
.L_x_11794:
[----:B------:R-:W2:Y:S04]  /*16800*/  LDL R14, [R1+0x84] ;  /* 0x00008400010e7983 */ /* 0x000ea80000100800 */
[----:B0-----:R-:W2:Y:S02]  /*16810*/  LDL R0, [R1+0x10] ;  /* 0x0000100001007983 */ /* 0x001ea40000100800 */
[----:B--2---:R-:W-:-:S13]  /*16820*/  ISETP.GE.AND P2, PT, R0, R14, PT ;  /* 0x0000000e0000720c */ /* 0x004fda0003f46270 */
[----:B------:R-:W-:Y:S05]  /*16830*/  @!P2 BRA `(.L_x_11806) ;  /* 0x000000500058a947 */ /* 0x000fea0003800000 */
[----:B------:R0:W5:Y:S01]  /*16840*/  LDL.LU R150, [R1+0x38] ;  /* 0x0000380001967983 */ /* 0x0001620000300800 */
[----:B------:R-:W-:Y:S02]  /*16850*/  IMAD.MOV.U32 R15, RZ, RZ, R72 ;  /* 0x000000ffff0f7224 */ /* 0x000fe400078e0048 */
[----:B------:R-:W-:Y:S02]  /*16860*/  IMAD.MOV.U32 R0, RZ, RZ, R20 ;  /* 0x000000ffff007224 */ /* 0x000fe400078e0014 */
[----:B------:R-:W-:-:S07]  /*16870*/  IMAD.MOV.U32 R14, RZ, RZ, R19 ;  /* 0x000000ffff0e7224 */ /* 0x000fce00078e0013 */
.L_x_11817:
[----:B------:R-:W2:Y:S01]  /*16880*/  LDL R20, [R1+0x5c] ;  /* 0x00005c0001147983 */ /* 0x000ea20000100800 */
[----:B------:R-:W-:Y:S01]  /*16890*/  VIADD R19, R14, 0x1 ;  /* 0x000000010e137836 */ /* 0x000fe20000000000 */
[----:B------:R-:W-:Y:S05]  /*168a0*/  YIELD ;  /* 0x0000000000007946 */ /* 0x000fea0003800000 */
[----:B------:R-:W-:-:S04]  /*168b0*/  ISETP.NE.AND P3, PT, R19, 0x2, PT ;  /* 0x000000021300780c */ /* 0x000fc80003f65270 */
[----:B------:R-:W-:Y:S02]  /*168c0*/  SEL R21, RZ, 0x1, P3 ;  /* 0x00000001ff157807 */ /* 0x000fe40001800000 */
[----:B------:R-:W-:Y:S02]  /*168d0*/  SEL R19, R19, RZ, P3 ;  /* 0x000000ff13137207 */ /* 0x000fe40001800000 */
[----:B-----5:R-:W-:-:S05]  /*168e0*/  LOP3.LUT R21, R150, R21, RZ, 0x3c, !PT ;  /* 0x0000001596157212 */ /* 0x020fca00078e3cff */
[----:B------:R1:W-:Y:S01]  /*168f0*/  STL [R1+0x38], R21 ;  /* 0x0000381501007387 */ /* 0x0003e20000100800 */
[----:B--2---:R-:W-:-:S13]  /*16900*/  ISETP.NE.AND P2, PT, R20, RZ, PT ;  /* 0x000000ff1400720c */ /* 0x004fda0003f45270 */
[----:B-1----:R-:W-:Y:S05]  /*16910*/  @P2 BRA `(.L_x_11807) ;  /* 0x0000000000302947 */ /* 0x002fea0003800000 */
[----:B------:R-:W-:Y:S05]  /*16920*/  @!P1 BRA `(.L_x_11808) ;  /* 0x0000000000049947 */ /* 0x000fea0003800000 */
[----:B------:R-:W-:Y:S01]  /*16930*/  BPT.TRAP 0x1 ;  /* 0x000000040000795c */ /* 0x000fe20000300000 */
.L_x_11808:
[----:B------:R-:W-:Y:S01]  /*16940*/  IMAD R20, R19, 0x8, R16 ;  /* 0x0000000813147824 */ /* 0x000fe200078e0210 */
[----:B------:R-:W-:-:S04]  /*16950*/  SHF.L.U32 R21, R21, 0x1f, RZ ;  /* 0x0000001f15157819 */ /* 0x000fc800000006ff */
[----:B------:R1:W2:Y:S01]  /*16960*/  SYNCS.PHASECHK.TRANS64.TRYWAIT P3, [R20+URZ+0x31c30], R21 ;  /* 0x031c3015140075a7 */ /* 0x0002a2000806017f */
[----:B------:R-:W-:Y:S05]  /*16970*/  @!P1 BRA `(.L_x_11809) ;  /* 0x0000000000049947 */ /* 0x000fea0003800000 */
[----:B------:R-:W-:Y:S01]  /*16980*/  BPT.TRAP 0x1 ;  /* 0x000000040000795c */ /* 0x000fe20000300000 */
.L_x_11809:
[----:B------:R-:W-:Y:S04]  /*16990*/  BSSY B0, `(.L_x_11807) ;  /* 0x0000004000007945 */ /* 0x000fe80003800000 */
[----:B--2---:R-:W-:Y:S05]  /*169a0*/  @P3 BRA `(.L_x_11810) ;  /* 0x0000000000083947 */ /* 0x004fea0003800000 */
[----:B------:R-:W2:Y:S02]  /*169b0*/  SYNCS.PHASECHK.TRANS64.TRYWAIT P3, [R20+URZ+0x31c30], R21 ;  /* 0x031c3015140075a7 */ /* 0x000ea4000806017f */
[----:B--2---:R-:W-:Y:S05]  /*169c0*/  @!P3 BRA `(.L_x_11811) ;  /* 0x0000011800e4b947 */ /* 0x004fea0003800000 */
.L_x_11810:
[----:B------:R-:W-:Y:S05]  /*169d0*/  BSYNC B0 ;  /* 0x0000000000007941 */ /* 0x000fea0003800000 */
.L_x_11807:
        /* <DEDUP_REMOVED lines=336> */
[----:B------:R-:W-:Y:S04]  /*17ee0*/  HGMMA.64x16x16.F32.BF16 R80, gdesc[UR40], R80, gsb0 ;  /* 0x00200000285079f0 */ /* 0x000fe80008001850 */
[----:B------:R-:W-:Y:S01]  /*17ef0*/  MOV R151, UR31 ;  /* 0x0000001f00977c02 */ /* 0x000fe20008000f00 */
[----:B------:R-:W-:Y:S01]  /*17f00*/  UMOV UR31, UR59 ;  /* 0x0000003b001f7c82 */ /* 0x000fe20008000000 */
[----:B------:R-:W-:Y:S01]  /*17f10*/  MOV R149, UR30 ;  /* 0x0000001e00957c02 */ /* 0x000fe20008000f00 */
[----:B------:R-:W-:Y:S01]  /*17f20*/  UMOV UR30, UR58 ;  /* 0x0000003a001e7c82 */ /* 0x000fe20008000000 */
[----:B------:R-:W-:Y:S01]  /*17f30*/  UMOV UR22, UR56 ;  /* 0x0000003800167c82 */ /* 0x000fe20008000000 */
[----:B------:R-:W-:Y:S01]  /*17f40*/  UMOV UR23, UR57 ;  /* 0x0000003900177c82 */ /* 0x000fe20008000000 */
[----:B------:R-:W-:-:S02]  /*17f50*/  R2UR UR59, R157 ;  /* 0x000000009d3b72ca */ /* 0x000fc400000e0000 */
        /* <DEDUP_REMOVED lines=10> */
[----:B------:R-:W-:Y:S02]  /*18000*/  VIADD R20, R146, 0x540 ;  /* 0x0000054092147836 */ /* 0x000fe40000000000 */
[----:B------:R-:W-:-:S03]  /*18010*/  IMAD.MOV.U32 R21, RZ, RZ, -0x7fffffe0 ;  /* 0x80000020ff157424 */ /* 0x000fc600078e00ff */
[----:B------:R-:W-:Y:S02]  /*18020*/  R2UR UR26, R20 ;  /* 0x00000000141a72ca */ /* 0x000fe400000e0000 */
        /* <DEDUP_REMOVED lines=216> */
.L_x_11813:
[----:B------:R-:W-:Y:S01]  /*18db0*/  SHF.L.U32 R20, R150, 0x1f, RZ ;  /* 0x0000001f96147819 */ /* 0x000fe200000006ff */
[----:B-----5:R-:W-:-:S04]  /*18dc0*/  IMAD R21, R14, 0x8, R16 ;  /* 0x000000080e157824 */ /* 0x020fc800078e0210 */
[----:B------:R1:W2:Y:S01]  /*18dd0*/  SYNCS.PHASECHK.TRANS64.TRYWAIT P2, [R21+URZ+0x31c50], R20 ;  /* 0x031c5014150075a7 */ /* 0x0002a2000804017f */
[----:B------:R-:W-:Y:S05]  /*18de0*/  @!P1 BRA `(.L_x_11814) ;  /* 0x0000000000049947 */ /* 0x000fea0003800000 */
[----:B------:R-:W-:Y:S01]  /*18df0*/  BPT.TRAP 0x1 ;  /* 0x000000040000795c */ /* 0x000fe20000300000 */
.L_x_11814:
[----:B------:R-:W-:Y:S04]  /*18e00*/  BSSY B0, `(.L_x_11812) ;  /* 0x0000004000007945 */ /* 0x000fe80003800000 */
[----:B--2---:R-:W-:Y:S05]  /*18e10*/  @P2 BRA `(.L_x_11815) ;  /* 0x0000000000082947 */ /* 0x004fea0003800000 */
[----:B------:R-:W2:Y:S02]  /*18e20*/  SYNCS.PHASECHK.TRANS64.TRYWAIT P2, [R21+URZ+0x31c50], R20 ;  /* 0x031c5014150075a7 */ /* 0x000ea4000804017f */
[----:B--2---:R-:W-:Y:S05]  /*18e30*/  @!P2 BRA `(.L_x_11816) ;  /* 0x000000f400dca947 */ /* 0x004fea0003800000 */
.L_x_11815:
[----:B------:R-:W-:Y:S05]  /*18e40*/  BSYNC B0 ;  /* 0x0000000000007941 */ /* 0x000fea0003800000 */
.L_x_11812:
        /* <DEDUP_REMOVED lines=23> */
[----:B-12---:R-:W-:Y:S01]  /*18fc0*/  FMNMX.FTZ R20, R153, R0, !PT ;  /* 0x0000000099147209 */ /* 0x006fe20007810000 */
[----:B------:R-:W-:Y:S01]  /*18fd0*/  FMUL.FTZ R117, R100, UR61 ;  /* 0x0000003d64757c20 */ /* 0x000fe20008410000 */
[----:B------:R-:W-:Y:S01]  /*18fe0*/  FMUL.FTZ R101, R101, UR61 ;  /* 0x0000003d65657c20 */ /* 0x000fe20008410000 */
[----:B------:R-:W-:Y:S01]  /*18ff0*/  FMUL.FTZ R88, R88, UR61 ;  /* 0x0000003d58587c20 */ /* 0x000fe20008410000 */
[----:B------:R-:W-:Y:S01]  /*19000*/  FMUL.FTZ R89, R89, UR61 ;  /* 0x0000003d59597c20 */ /* 0x000fe20008410000 */
[----:B------:R-:W-:Y:S01]  /*19010*/  FMUL.FTZ R121, R92, UR61 ;  /* 0x0000003d5c797c20 */ /* 0x000fe20008410000 */
[----:B------:R-:W-:Y:S01]  /*19020*/  FMUL.FTZ R125, R80, UR61 ;  /* 0x0000003d507d7c20 */ /* 0x000fe20008410000 */
        /* <DEDUP_REMOVED lines=9> */
[----:B----4-:R-:W-:Y:S01]  /*190c0*/  FMNMX.FTZ R20, R144, R20, !PT ;  /* 0x0000001490147209 */ /* 0x010fe20007810000 */
[----:B------:R-:W-:Y:S01]  /*190d0*/  FMUL.FTZ R151, R77, UR61 ;  /* 0x0000003d4d977c20 */ /* 0x000fe20008410000 */
[----:B------:R-:W-:Y:S05]  /*190e0*/  WARPSYNC.ALL ;  /* 0x0000000000007948 */ /* 0x000fea0003800000 */
[----:B------:R3:W4:Y:S01]  /*190f0*/  MUFU.TANH R21, R138 ;  /* 0x0000008a00157308 */ /* 0x0007220000002400 */
        /* <DEDUP_REMOVED lines=8> */
[----:B---3--:R-:W-:Y:S01]  /*19180*/  FMUL.FTZ R138, R132, UR61 ;  /* 0x0000003d848a7c20 */ /* 0x008fe20008410000 */
[----:B------:R-:W-:Y:S01]  /*19190*/  FMUL.FTZ R132, R120, UR61 ;  /* 0x0000003d78847c20 */ /* 0x000fe20008410000 */
[----:B--2---:R-:W-:Y:S01]  /*191a0*/  FMNMX.FTZ R20, R136, R20, !PT ;  /* 0x0000001488147209 */ /* 0x004fe20007810000 */
[----:B------:R-:W-:Y:S01]  /*191b0*/  FMUL.FTZ R120, R124, UR61 ;  /* 0x0000003d7c787c20 */ /* 0x000fe20008410000 */
[----:B------:R-:W-:Y:S01]  /*191c0*/  FMUL.FTZ R124, R93, UR61 ;  /* 0x0000003d5d7c7c20 */ /* 0x000fe20008410000 */
[----:B------:R-:W-:Y:S01]  /*191d0*/  FMUL.FTZ R131, R131, UR61 ;  /* 0x0000003d83837c20 */ /* 0x000fe20008410000 */
[----:B------:R-:W-:Y:S01]  /*191e0*/  FMUL.FTZ R123, R123, UR61 ;  /* 0x0000003d7b7b7c20 */ /* 0x000fe20008410000 */
[----:B------:R-:W2:Y:S01]  /*191f0*/  MUFU.TANH R138, R138 ;  /* 0x0000008a008a7308 */ /* 0x000ea20000002400 */
[----:B----4-:R-:W-:-:S02]  /*19200*/  IMAD.MOV.U32 R76, RZ, RZ, R21 ;  /* 0x000000ffff4c7224 */ /* 0x010fc400078e0015 */
[----:B------:R-:W-:Y:S01]  /*19210*/  FMUL.FTZ R135, R135, UR61 ;  /* 0x0000003d87877c20 */ /* 0x000fe20008410000 */
[----:B------:R-:W-:Y:S01]  /*19220*/  FMUL.FTZ R130, R130, UR61 ;  /* 0x0000003d82827c20 */ /* 0x000fe20008410000 */
[----:B------:R-:W-:Y:S01]  /*19230*/  FMUL.FTZ R155, R114, UR61 ;  /* 0x0000003d729b7c20 */ /* 0x000fe20008410000 */
[----:B------:R-:W-:Y:S01]  /*19240*/  FMUL.FTZ R154, R115, UR61 ;  /* 0x0000003d739a7c20 */ /* 0x000fe20008410000 */
[----:B------:R-:W-:Y:S01]  /*19250*/  FMUL.FTZ R157, R126, UR61 ;  /* 0x0000003d7e9d7c20 */ /* 0x000fe20008410000 */
[----:B------:R-:W-:Y:S01]  /*19260*/  FMUL.FTZ R156, R127, UR61 ;  /* 0x0000003d7f9c7c20 */ /* 0x000fe20008410000 */
        /* <DEDUP_REMOVED lines=60> */
[----:B------:R3:W-:Y:S01]  /*19630*/  MUFU.TANH R100, R139 ;  /* 0x0000008b00647308 */ /* 0x0007e20000002400 */
[----:B-1----:R-:W-:-:S05]  /*19640*/  FMNMX.FTZ R20, R151, R20, !PT ;  /* 0x0000001497147209 */ /* 0x002fca0007810000 */
[----:B------:R-:W1:Y:S02]  /*19650*/  SHFL.BFLY PT, R21, R20, 0x2, 0x1f ;  /* 0x0c401f0014157f89 */ /* 0x000e6400000e0000 */
[----:B------:R-:W4:Y:S01]  /*19660*/  MUFU.TANH R80, R134 ;  /* 0x0000008600507308 */ /* 0x000f220000002400 */
[----:B---3--:R-:W-:-:S07]  /*19670*/  FMUL.FTZ R139, R118, UR61 ;  /* 0x0000003d768b7c20 */ /* 0x008fce0008410000 */
[----:B------:R-:W3:Y:S08]  /*19680*/  MUFU.TANH R93, R122 ;  /* 0x0000007a005d7308 */ /* 0x000ef00000002400 */
[----:B------:R-:W0:Y:S01]  /*19690*/  MUFU.TANH R143, R131 ;  /* 0x00000083008f7308 */ /* 0x000e220000002400 */
[----:B-1----:R-:W-:-:S07]  /*196a0*/  FMNMX.FTZ R20, R20, R21, !PT ;  /* 0x0000001514147209 */ /* 0x002fce0007810000 */
[----:B------:R3:W1:Y:S01]  /*196b0*/  MUFU.TANH R85, R123 ;  /* 0x0000007b00557308 */ /* 0x0006620000002400 */
[----:B------:R-:W2:Y:S07]  /*196c0*/  SHFL.BFLY PT, R21, R20, 0x1, 0x1f ;  /* 0x0c201f0014157f89 */ /* 0x000eae00000e0000 */
[----:B------:R0:W1:Y:S08]  /*196d0*/  MUFU.TANH R73, R135 ;  /* 0x0000008700497308 */ /* 0x0000700000002400 */
[----:B------:R-:W-:Y:S08]  /*196e0*/  MUFU.TANH R142, R142 ;  /* 0x0000008e008e7308 */ /* 0x000ff00000002400 */
[----:B------:R-:W1:Y:S01]  /*196f0*/  MUFU.TANH R84, R130 ;  /* 0x0000008200547308 */ /* 0x000e620000002400 */
[----:B--2---:R-:W-:Y:S01]  /*19700*/  FMNMX.FTZ R20, R20, R21, !PT ;  /* 0x0000001514147209 */ /* 0x004fe20007810000 */
[----:B------:R-:W-:-:S04]  /*19710*/  IMAD.U32 R21, RZ, RZ, UR4 ;  /* 0x00000004ff157e24 */ /* 0x000fc8000f8e00ff */
[CC--:B------:R-:W-:Y:S01]  /*19720*/  FMUL.FTZ R118, R20.reuse, R21.reuse ;  /* 0x0000001514767220 */ /* 0x0c0fe20000410000 */
[----:B------:R-:W-:Y:S01]  /*19730*/  FADD.FTZ R0, -R20, R0 ;  /* 0x0000000014007221 */ /* 0x000fe20000010100 */
[----:B------:R-:W-:Y:S02]  /*19740*/  MUFU.TANH R157, R157 ;  /* 0x0000009d009d7308 */ /* 0x000fe40000002400 */
[-CC-:B------:R-:W-:Y:S01]  /*19750*/  FFMA.FTZ R72, R144, R21.reuse, -R118.reuse ;  /* 0x0000001590487223 */ /* 0x180fe20000010876 */
[----:B------:R-:W-:Y:S02]  /*19760*/  IMAD.MOV.U32 R144, RZ, RZ, R81 ;  /* 0x000000ffff907224 */ /* 0x000fe400078e0051 */
[-CC-:B------:R-:W-:Y:S01]  /*19770*/  FFMA.FTZ R81, R105, R21.reuse, -R118.reuse ;  /* 0x0000001569517223 */ /* 0x180fe20000010876 */
[-C--:B------:R-:W-:Y:S01]  /*19780*/  FMUL.FTZ R0, R0, R21.reuse ;  /* 0x0000001500007220 */ /* 0x080fe20000410000 */
[----:B------:R-:W2:Y:S01]  /*19790*/  LDL.LU R105, [R1+0x14] ;  /* 0x0000140001697983 */ /* 0x000ea20000300800 */
[-CC-:B------:R-:W-:Y:S01]  /*197a0*/  FFMA.FTZ R114, R153, R21.reuse, -R118.reuse ;  /* 0x0000001599727223 */ /* 0x180fe20000010876 */
[-CC-:B------:R-:W-:Y:S01]  /*197b0*/  FFMA.FTZ R115, R152, R21.reuse, -R118.reuse ;  /* 0x0000001598737223 */ /* 0x180fe20000010876 */
[-CC-:B------:R-:W-:Y:S01]  /*197c0*/  FFMA.FTZ R77, R104, R21.reuse, -R118.reuse ;  /* 0x00000015684d7223 */ /* 0x180fe20000010876 */
[----:B------:R-:W-:Y:S01]  /*197d0*/  FFMA.FTZ R92, R108, R21, -R118 ;  /* 0x000000156c5c7223 */ /* 0x000fe20000010876 */
[----:B------:R-:W-:Y:S01]  /*197e0*/  MUFU.EX2 R0, R0 ;  /* 0x0000000000007308 */ /* 0x000fe20000000800 */
[----:B----4-:R-:W-:-:S02]  /*197f0*/  IMAD.MOV.U32 R108, RZ, RZ, R80 ;  /* 0x000000ffff6c7224 */ /* 0x010fc400078e0050 */
[-CC-:B------:R-:W-:Y:S01]  /*19800*/  FFMA.FTZ R80, R109, R21.reuse, -R118.reuse ;  /* 0x000000156d507223 */ /* 0x180fe20000010876 */
[----:B---3--:R-:W-:Y:S02]  /*19810*/  IMAD.MOV.U32 R123, RZ, RZ, R93 ;  /* 0x000000ffff7b7224 */ /* 0x008fe400078e005d */
[-CC-:B------:R-:W-:Y:S01]  /*19820*/  FFMA.FTZ R141, R141, R21.reuse, -R118.reuse ;  /* 0x000000158d8d7223 */ /* 0x180fe20000010876 */
[-C--:B0-----:R-:W-:Y:S01]  /*19830*/  FFMA.FTZ R135, R140, R21.reuse, -R118 ;  /* 0x000000158c877223 */ /* 0x081fe20000010876 */
[----:B------:R-:W-:Y:S02]  /*19840*/  IMAD.MOV.U32 R122, RZ, RZ, R100 ;  /* 0x000000ffff7a7224 */ /* 0x000fe400078e0064 */
[-CC-:B------:R-:W-:Y:S01]  /*19850*/  FFMA.FTZ R136, R136, R21.reuse, -R118.reuse ;  /* 0x0000001588887223 */ /* 0x180fe20000010876 */
[----:B------:R0:W2:Y:S01]  /*19860*/  MUFU.EX2 R104, R114 ;  /* 0x0000007200687308 */ /* 0x0000a20000000800 */
[----:B------:R-:W-:Y:S01]  /*19870*/  FFMA.FTZ R93, R88, R21, -R118 ;  /* 0x00000015585d7223 */ /* 0x000fe20000010876 */
[----:B------:R-:W-:-:S02]  /*19880*/  IMAD.MOV.U32 R109, RZ, RZ, R143 ;  /* 0x000000ffff6d7224 */ /* 0x000fc400078e008f */
[-CC-:B------:R-:W-:Y:S01]  /*19890*/  FFMA.FTZ R88, R89, R21.reuse, -R118.reuse ;  /* 0x0000001559587223 */ /* 0x180fe20000010876 */
[----:B-1----:R-:W-:Y:S02]  /*198a0*/  IMAD.MOV.U32 R153, RZ, RZ, R85 ;  /* 0x000000ffff997224 */ /* 0x002fe400078e0055 */
[-C--:B------:R-:W-:Y:S01]  /*198b0*/  FFMA.FTZ R134, R138, R21.reuse, -R118 ;  /* 0x000000158a867223 */ /* 0x080fe20000010876 */
[----:B------:R-:W-:Y:S02]  /*198c0*/  IMAD.MOV.U32 R143, RZ, RZ, R76 ;  /* 0x000000ffff8f7224 */ /* 0x000fe400078e004c */
[-CC-:B------:R-:W-:Y:S01]  /*198d0*/  FFMA.FTZ R133, R133, R21.reuse, -R118.reuse ;  /* 0x0000001585857223 */ /* 0x180fe20000010876 */
[----:B------:R-:W1:Y:S01]  /*198e0*/  MUFU.EX2 R115, R115 ;  /* 0x0000007300737308 */ /* 0x000e620000000800 */
[----:B------:R-:W-:Y:S02]  /*198f0*/  IMAD.MOV.U32 R152, RZ, RZ, R73 ;  /* 0x000000ffff987224 */ /* 0x000fe400078e0049 */
[-CC-:B------:R-:W-:Y:S01]  /*19900*/  FFMA.FTZ R85, R124, R21.reuse, -R118.reuse ;  /* 0x000000157c557223 */ /* 0x180fe20000010876 */
[----:B------:R-:W-:Y:S01]  /*19910*/  FFMA.FTZ R89, R125, R21, -R118 ;  /* 0x000000157d597223 */ /* 0x000fe20000010876 */
[----:B------:R-:W-:-:S02]  /*19920*/  IMAD.MOV.U32 R140, RZ, RZ, R84 ;  /* 0x000000ffff8c7224 */ /* 0x000fc400078e0054 */
[-CC-:B------:R-:W-:Y:S01]  /*19930*/  FFMA.FTZ R100, R96, R21.reuse, -R118.reuse ;  /* 0x0000001560647223 */ /* 0x180fe20000010876 */
[-CC-:B------:R-:W-:Y:S01]  /*19940*/  FFMA.FTZ R76, R97, R21.reuse, -R118.reuse ;  /* 0x00000015614c7223 */ /* 0x180fe20000010876 */
[-C--:B------:R-:W-:Y:S01]  /*19950*/  FFMA.FTZ R73, R101, R21.reuse, -R118 ;  /* 0x0000001565497223 */ /* 0x080fe20000010876 */
[----:B------:R-:W3:Y:S01]  /*19960*/  MUFU.EX2 R72, R72 ;  /* 0x0000004800487308 */ /* 0x000ee20000000800 */
[----:B------:R-:W-:Y:S02]  /*19970*/  IMAD.MOV.U32 R125, RZ, RZ, R144 ;  /* 0x000000ffff7d7224 */ /* 0x000fe400078e0090 */
[-C--:B------:R-:W-:Y:S01]  /*19980*/  FFMA.FTZ R132, R132, R21.reuse, -R118 ;  /* 0x0000001584847223 */ /* 0x080fe20000010876 */
[----:B------:R-:W-:Y:S02]  /*19990*/  IMAD.MOV.U32 R124, RZ, RZ, R142 ;  /* 0x000000ffff7c7224 */ /* 0x000fe400078e008e */
        /* <DEDUP_REMOVED lines=16> */
[----:B------:R-:W-:Y:S01]  /*19aa0*/  FMUL.FTZ R118, R106, UR61 ;  /* 0x0000003d6a767c20 */ /* 0x000fe20008410000 */
[----:B------:R-:W-:Y:S08]  /*19ab0*/  MUFU.TANH R156, R156 ;  /* 0x0000009c009c7308 */ /* 0x000ff00000002400 */
[----:B------:R-:W4:Y:S01]  /*19ac0*/  MUFU.EX2 R106, R141 ;  /* 0x0000008d006a7308 */ /* 0x000f220000000800 */
[----:B------:R-:W-:Y:S01]  /*19ad0*/  FMUL.FTZ R117, R119, UR61 ;  /* 0x0000003d77757c20 */ /* 0x000fe20008410000 */
[----:B------:R-:W-:Y:S01]  /*19ae0*/  FMUL.FTZ R119, R107, UR61 ;  /* 0x0000003d6b777c20 */ /* 0x000fe20008410000 */
[----:B------:R-:W-:-:S02]  /*19af0*/  IMAD.MOV.U32 R107, RZ, RZ, R143 ;  /* 0x000000ffff6b7224 */ /* 0x000fc400078e008f */
[----:B0-----:R-:W-:Y:S02]  /*19b00*/  IMAD.MOV.U32 R114, RZ, RZ, R140 ;  /* 0x000000ffff727224 */ /* 0x001fe400078e008c */
[----:B------:R-:W-:Y:S01]  /*19b10*/  IMAD.MOV.U32 R116, RZ, RZ, R152 ;  /* 0x000000ffff747224 */ /* 0x000fe200078e0098 */
[----:B------:R-:W0:Y:S01]  /*19b20*/  MUFU.TANH R155, R155 ;  /* 0x0000009b009b7308 */ /* 0x000e220000002400 */
[----:B------:R-:W-:-:S07]  /*19b30*/  IMAD.MOV.U32 R152, RZ, RZ, R123 ;  /* 0x000000ffff987224 */ /* 0x000fce00078e007b */
[----:B------:R-:W0:Y:S08]  /*19b40*/  MUFU.TANH R154, R154 ;  /* 0x0000009a009a7308 */ /* 0x000e300000002400 */
[----:B------:R-:W0:Y:S01]  /*19b50*/  MUFU.TANH R139, R139 ;  /* 0x0000008b008b7308 */ /* 0x000e220000002400 */
[----:B------:R-:W-:-:S07]  /*19b60*/  FMUL.FTZ R120, R110, UR61 ;  /* 0x0000003d6e787c20 */ /* 0x000fce0008410000 */
[----:B------:R-:W0:Y:S01]  /*19b70*/  MUFU.TANH R117, R117 ;  /* 0x0000007500757308 */ /* 0x000e220000002400 */
[----:B------:R-:W-:-:S07]  /*19b80*/  FMUL.FTZ R121, R111, UR61 ;  /* 0x0000003d6f797c20 */ /* 0x000fce0008410000 */
[----:B------:R-:W0:Y:S08]  /*19b90*/  MUFU.TANH R118, R118 ;  /* 0x0000007600767308 */ /* 0x000e300000002400 */
[----:B------:R-:W0:Y:S01]  /*19ba0*/  MUFU.TANH R119, R119 ;  /* 0x0000007700777308 */ /* 0x000e220000002400 */
[----:B------:R-:W-:-:S07]  /*19bb0*/  FMUL.FTZ R123, R99, UR61 ;  /* 0x0000003d637b7c20 */ /* 0x000fce0008410000 */
[----:B------:R-:W0:Y:S01]  /*19bc0*/  MUFU.TANH R120, R120 ;  /* 0x0000007800787308 */ /* 0x000e220000002400 */
[----:B------:R-:W-:-:S07]  /*19bd0*/  FMUL.FTZ R110, R102, UR61 ;  /* 0x0000003d666e7c20 */ /* 0x000fce0008410000 */
[----:B------:R-:W0:Y:S01]  /*19be0*/  MUFU.TANH R121, R121 ;  /* 0x0000007900797308 */ /* 0x000e220000002400 */
[----:B------:R-:W-:Y:S01]  /*19bf0*/  FMUL.FTZ R111, R103, UR61 ;  /* 0x0000003d676f7c20 */ /* 0x000fe20008410000 */
[----:B------:R-:W-:-:S06]  /*19c00*/  FMUL.FTZ R112, R90, UR61 ;  /* 0x0000003d5a707c20 */ /* 0x000fcc0008410000 */
[----:B------:R-:W-:Y:S01]  /*19c10*/  MUFU.TANH R123, R123 ;  /* 0x0000007b007b7308 */ /* 0x000fe20000002400 */
[----:B------:R-:W-:-:S07]  /*19c20*/  FMUL.FTZ R113, R91, UR61 ;  /* 0x0000003d5b717c20 */ /* 0x000fce0008410000 */
        /* <DEDUP_REMOVED lines=13> */
[----:B--2---:R-:W-:-:S04]  /*19d00*/  FFMA.FTZ R105, R0, R105, R104 ;  /* 0x0000006900697223 */ /* 0x004fc80000010068 */
[----:B-1----:R-:W-:-:S04]  /*19d10*/  FADD.FTZ R105, R115, R105 ;  /* 0x0000006973697221 */ /* 0x002fc80000010000 */
[----:B---3--:R-:W-:Y:S01]  /*19d20*/  FADD.FTZ R105, R72, R105 ;  /* 0x0000006948697221 */ /* 0x008fe20000010000 */
[----:B------:R-:W-:Y:S01]  /*19d30*/  F2FP.BF16.F32.PACK_AB R104, R115, R104 ;  /* 0x000000687368723e */ /* 0x000fe200000010ff */
[----:B------:R-:W-:Y:S02]  /*19d40*/  IMAD.MOV.U32 R115, RZ, RZ, R122 ;  /* 0x000000ffff737224 */ /* 0x000fe400078e007a */
[C---:B----4-:R-:W-:Y:S01]  /*19d50*/  FADD.FTZ R140, R106.reuse, R105 ;  /* 0x000000696a8c7221 */ /* 0x050fe20000010000 */
[----:B------:R-:W-:Y:S02]  /*19d60*/  F2FP.BF16.F32.PACK_AB R106, R106, R72 ;  /* 0x000000486a6a723e */ /* 0x000fe400000010ff */
[----:B-----5:R-:W-:-:S04]  /*19d70*/  FMNMX.FTZ R72, R107, R15, !PT ;  /* 0x0000000f6b487209 */ /* 0x020fc80007810000 */
        /* <DEDUP_REMOVED lines=12> */
[----:B------:R-:W-:Y:S01]  /*19e40*/  FMNMX.FTZ R72, R154, R72, !PT ;  /* 0x000000489a487209 */ /* 0x000fe20007810000 */
[----:B------:R-:W-:-:S03]  /*19e50*/  FMUL.FTZ R122, R98, UR61 ;  /* 0x0000003d627a7c20 */ /* 0x000fc60008410000 */
[----:B------:R-:W-:-:S04]  /*19e60*/  FMNMX.FTZ R72, R139, R72, !PT ;  /* 0x000000488b487209 */ /* 0x000fc80007810000 */
[----:B------:R-:W-:Y:S01]  /*19e70*/  FMNMX.FTZ R72, R117, R72, !PT ;  /* 0x0000004875487209 */ /* 0x000fe20007810000 */
[----:B------:R-:W0:Y:S03]  /*19e80*/  MUFU.TANH R122, R122 ;  /* 0x0000007a007a7308 */ /* 0x000e260000002400 */
[----:B------:R-:W-:-:S04]  /*19e90*/  FMNMX.FTZ R72, R118, R72, !PT ;  /* 0x0000004876487209 */ /* 0x000fc80007810000 */
[----:B------:R-:W-:-:S04]  /*19ea0*/  FMNMX.FTZ R72, R119, R72, !PT ;  /* 0x0000004877487209 */ /* 0x000fc80007810000 */
[----:B------:R-:W-:-:S04]  /*19eb0*/  FMNMX.FTZ R72, R120, R72, !PT ;  /* 0x0000004878487209 */ /* 0x000fc80007810000 */
[----:B------:R-:W-:-:S04]  /*19ec0*/  FMNMX.FTZ R72, R121, R72, !PT ;  /* 0x0000004879487209 */ /* 0x000fc80007810000 */
[----:B0-----:R-:W-:-:S04]  /*19ed0*/  FMNMX.FTZ R72, R122, R72, !PT ;  /* 0x000000487a487209 */ /* 0x001fc80007810000 */
[----:B------:R-:W-:-:S04]  /*19ee0*/  FMNMX.FTZ R72, R123, R72, !PT ;  /* 0x000000487b487209 */ /* 0x000fc80007810000 */
[----:B------:R-:W-:-:S04]  /*19ef0*/  FMNMX.FTZ R72, R110, R72, !PT ;  /* 0x000000486e487209 */ /* 0x000fc80007810000 */
[----:B------:R-:W-:Y:S01]  /*19f00*/  FMNMX.FTZ R72, R111, R72, !PT ;  /* 0x000000486f487209 */ /* 0x000fe20007810000 */
[----:B------:R-:W0:Y:S03]  /*19f10*/  MUFU.TANH R83, R83 ;  /* 0x0000005300537308 */ /* 0x000e260000002400 */
[----:B------:R-:W-:-:S04]  /*19f20*/  FMNMX.FTZ R72, R112, R72, !PT ;  /* 0x0000004870487209 */ /* 0x000fc80007810000 */
        /* <DEDUP_REMOVED lines=23> */
[----:B------:R-:W0:Y:S02]  /*1a0a0*/  SHFL.BFLY PT, R74, R72, 0x1, 0x1f ;  /* 0x0c201f00484a7f89 */ /* 0x000e2400000e0000 */
[----:B0-----:R-:W-:-:S05]  /*1a0b0*/  FMNMX.FTZ R72, R72, R74, !PT ;  /* 0x0000004a48487209 */ /* 0x001fca0007810000 */
[----:B------:R-:W-:-:S04]  /*1a0c0*/  FMUL.FTZ R148, R72, R21 ;  /* 0x0000001548947220 */ /* 0x000fc80000410000 */
[-CC-:B------:R-:W-:Y:S02]  /*1a0d0*/  FFMA.FTZ R102, R152, R21.reuse, -R148.reuse ;  /* 0x0000001598667223 */ /* 0x180fe40000010894 */
[----:B------:R-:W2:Y:S01]  /*1a0e0*/  LDL R152, [R1+0x74] ;  /* 0x0000740001987983 */ /* 0x000ea20000100800 */
[----:B------:R-:W-:Y:S01]  /*1a0f0*/  FFMA.FTZ R91, R110, R21, -R148 ;  /* 0x000000156e5b7223 */ /* 0x000fe20000010894 */
[----:B------:R-:W-:-:S05]  /*1a100*/  VIADD R110, R16, 0x200 ;  /* 0x00000200106e7836 */ /* 0x000fca0000000000 */
        /* <DEDUP_REMOVED lines=42> */
[----:B------:R-:W-:-:S13]  /*1a3b0*/  R2UR UR4, R110 ;  /* 0x000000006e0472ca */ /* 0x000fda00000e0000 */
[----:B------:R-:W-:Y:S01]  /*1a3c0*/  HGMMA.64x96x16.F32.BF16 R24, gdesc[UR4].tnspB, R24, gsb0 ;  /* 0x41600000041879f0 */ /* 0x000fe20008001818 */
[----:B------:R-:W-:-:S05]  /*1a3d0*/  VIADD R112, R110, 0x180 ;  /* 0x000001806e707836 */ /* 0x000fca0000000000 */
[----:B------:R-:W-:Y:S01]  /*1a3e0*/  R2UR UR8, R112 ;  /* 0x00000000700872ca */ /* 0x000fe200000e0000 */
[----:B------:R-:W-:Y:S01]  /*1a3f0*/  VIADD R112, R110, 0x300 ;  /* 0x000003006e707836 */ /* 0x000fe20000000000 */
[----:B------:R-:W-:Y:S01]  /*1a400*/  R2UR UR13, R113 ;  /* 0x00000000710d72ca */ /* 0x000fe200000e0000 */
[----:B------:R-:W-:Y:S02]  /*1a410*/  WARPGROUP.DEPBAR.LE gsb0, 0x0 ;  /* 0x00008000000079c5 */ /* 0x000fe40000010000 */
[----:B------:R-:W-:-:S08]  /*1a420*/  WARPGROUP.ARRIVE ;  /* 0x00000000000079c5 */ /* 0x000fd00000000000 */
        /* <DEDUP_REMOVED lines=24> */
[----:B------:R-:W-:Y:S02]  /*1a5b0*/  IMAD.MOV.U32 R113, RZ, RZ, -0x3ffffff0 ;  /* 0xc0000010ff717424 */ /* 0x000fe400078e00ff */
[----:B------:R-:W-:Y:S01]  /*1a5c0*/  FFMA.FTZ R78, R137, R21, -R148 ;  /* 0x00000015894e7223 */ /* 0x000fe20000010894 */
[----:B------:R-:W-:Y:S01]  /*1a5d0*/  R2UR UR28, R112 ;  /* 0x00000000701c72ca */ /* 0x000fe200000e0000 */
[----:B------:R-:W2:Y:S01]  /*1a5e0*/  LDL.LU R137, [R1+0x2c] ;  /* 0x00002c0001897983 */ /* 0x000ea20000300800 */
        /* <DEDUP_REMOVED lines=18> */
[-CC-:B------:R-:W-:Y:S02]  /*1a710*/  FFMA.FTZ R103, R153, R21.reuse, -R148.reuse ;  /* 0x0000001599677223 */ /* 0x180fe40000010894 */
[----:B------:R-:W0:Y:S01]  /*1a720*/  S2R R153, SR_TID.X ;  /* 0x0000000000997919 */ /* 0x000e220000002100 */
[----:B------:R-:W-:Y:S01]  /*1a730*/  FADD.FTZ R15, -R72, R15 ;  /* 0x0000000f480f7221 */ /* 0x000fe20000010100 */
[----:B------:R-:W-:-:S03]  /*1a740*/  FFMA.FTZ R105, R107, R21, -R148 ;  /* 0x000000156b697223 */ /* 0x000fc60000010894 */
[-C--:B------:R-:W-:Y:S01]  /*1a750*/  FMUL.FTZ R15, R15, R21.reuse ;  /* 0x000000150f0f7220 */ /* 0x080fe20000410000 */
[-CC-:B------:R-:W-:Y:S02]  /*1a760*/  FFMA.FTZ R107, R115, R21.reuse, -R148.reuse ;  /* 0x00000015736b7223 */ /* 0x180fe40000010894 */
[----:B------:R-:W-:Y:S01]  /*1a770*/  MUFU.EX2 R105, R105 ;  /* 0x0000006900697308 */ /* 0x000fe20000000800 */
[----:B------:R-:W-:-:S07]  /*1a780*/  FFMA.FTZ R79, R138, R21, -R148 ;  /* 0x000000158a4f7223 */ /* 0x000fce0000010894 */
[----:B------:R-:W2:Y:S01]  /*1a790*/  MUFU.EX2 R15, R15 ;  /* 0x0000000f000f7308 */ /* 0x000ea20000000800 */
[----:B------:R-:W-:Y:S02]  /*1a7a0*/  WARPGROUP.DEPBAR.LE gsb0, 0x0 ;  /* 0x00008000000079c5 */ /* 0x000fe40000010000 */
[----:B------:R-:W-:-:S06]  /*1a7b0*/  WARPGROUP.ARRIVE ;  /* 0x00000000000079c5 */ /* 0x000fcc0000000000 */
[----:B------:R-:W-:Y:S01]  /*1a7c0*/  HGMMA.64x96x16.F32.BF16 R24, gdesc[UR36].tnspB, R24, gsb0 ;  /* 0x41600000241879f0 */ /* 0x000fe20008001818 */
[----:B------:R-:W1:Y:S01]  /*1a7d0*/  MUFU.EX2 R110, R107 ;  /* 0x0000006b006e7308 */ /* 0x000e620000000800 */
[----:B0-----:R-:W-:Y:S01]  /*1a7e0*/  SHF.R.U32.HI R138, RZ, 0x7, R153 ;  /* 0x00000007ff8a7819 */ /* 0x001fe20000011699 */
[-CC-:B------:R-:W-:Y:S01]  /*1a7f0*/  FFMA.FTZ R125, R125, R21.reuse, -R148.reuse ;  /* 0x000000157d7d7223 */ /* 0x180fe20000010894 */
[----:B------:R-:W-:Y:S01]  /*1a800*/  FFMA.FTZ R124, R124, R21, -R148 ;  /* 0x000000157c7c7223 */ /* 0x000fe20000010894 */
[----:B------:R-:W-:Y:S02]  /*1a810*/  ISETP.GE.U32.AND P2, PT, R153, 0x180, PT ;  /* 0x000001809900780c */ /* 0x000fe40003f46070 */
[----:B------:R-:W-:Y:S02]  /*1a820*/  VIADD R111, R138, 0x9 ;  /* 0x000000098a6f7836 */ /* 0x000fe40000000000 */
[----:B------:R-:W-:Y:S01]  /*1a830*/  MUFU.EX2 R107, R124 ;  /* 0x0000007c006b7308 */ /* 0x000fe20000000800 */
[----:B--2---:R-:W-:-:S02]  /*1a840*/  FFMA.FTZ R112, R15, R137, R105 ;  /* 0x000000890f707223 */ /* 0x004fc40000010069 */
[----:B------:R-:W-:-:S05]  /*1a850*/  SEL R111, R111, 0x9, !P2 ;  /* 0x000000096f6f7807 */ /* 0x000fca0005000000 */
[----:B------:R-:W-:Y:S01]  /*1a860*/  MUFU.EX2 R125, R125 ;  /* 0x0000007d007d7308 */ /* 0x000fe20000000800 */
[----:B-1----:R-:W-:Y:S01]  /*1a870*/  F2FP.BF16.F32.PACK_AB R105, R110, R105 ;  /* 0x000000696e69723e */ /* 0x002fe200000010ff */
[----:B------:R-:W-:-:S06]  /*1a880*/  FFMA.FTZ R94, R114, R21, -R148 ;  /* 0x00000015725e7223 */ /* 0x000fcc0000010894 */
[----:B------:R-:W0:Y:S01]  /*1a890*/  MUFU.EX2 R136, R136 ;  /* 0x0000008800887308 */ /* 0x000e220000000800 */
[-CC-:B------:R-:W-:Y:S01]  /*1a8a0*/  FFMA.FTZ R95, R109, R21.reuse, -R148.reuse ;  /* 0x000000156d5f7223 */ /* 0x180fe20000010894 */
[----:B------:R-:W-:-:S06]  /*1a8b0*/  FFMA.FTZ R98, R108, R21, -R148 ;  /* 0x000000156c627223 */ /* 0x000fcc0000010894 */
[----:B------:R-:W1:Y:S01]  /*1a8c0*/  MUFU.EX2 R135, R135 ;  /* 0x0000008700877308 */ /* 0x000e620000000800 */
[----:B------:R-:W-:-:S07]  /*1a8d0*/  FFMA.FTZ R99, R116, R21, -R148 ;  /* 0x0000001574637223 */ /* 0x000fce0000010894 */
[----:B------:R-:W2:Y:S08]  /*1a8e0*/  MUFU.EX2 R134, R134 ;  /* 0x0000008600867308 */ /* 0x000eb00000000800 */
[----:B------:R-:W-:Y:S01]  /*1a8f0*/  MUFU.EX2 R124, R76 ;  /* 0x0000004c007c7308 */ /* 0x000fe20000000800 */
[----:B0-----:R-:W-:-:S07]  /*1a900*/  FADD.FTZ R140, R136, R140 ;  /* 0x0000008c888c7221 */ /* 0x001fce0000010000 */
[----:B------:R-:W-:Y:S08]  /*1a910*/  MUFU.EX2 R76, R95 ;  /* 0x0000005f004c7308 */ /* 0x000ff00000000800 */
[----:B------:R-:W0:Y:S01]  /*1a920*/  MUFU.EX2 R133, R133 ;  /* 0x0000008500857308 */ /* 0x000e220000000800 */
[----:B-1----:R-:W-:-:S07]  /*1a930*/  FADD.FTZ R140, R135, R140 ;  /* 0x0000008c878c7221 */ /* 0x002fce0000010000 */
[----:B------:R-:W-:Y:S01]  /*1a940*/  MUFU.EX2 R95, R98 ;  /* 0x00000062005f7308 */ /* 0x000fe20000000800 */
[----:B------:R-:W-:Y:S02]  /*1a950*/  WARPGROUP.DEPBAR.LE gsb0, 0x0 ;  /* 0x00008000000079c5 */ /* 0x000fe40000010000 */
[----:B------:R1:W-:Y:S06]  /*1a960*/  BAR.ARV R111, 0x100 ;  /* 0x0004006f0000751d */ /* 0x0003ec0000002000 */
[----:B-1----:R-:W-:Y:S01]  /*1a970*/  FADD.FTZ R111, R110, R112 ;  /* 0x000000706e6f7221 */ /* 0x002fe20000010000 */
        /* <DEDUP_REMOVED lines=8> */
[----:B------:R-:W-:Y:S02]  /*1aa00*/  @!P0 SYNCS.ARRIVE.TRANS64.RED.A1T0 RZ, [R112+URZ], RZ ;  /* 0x000000ff70ff89a7 */ /* 0x000fe4000810043f */
[----:B------:R1:W-:Y:S01]  /*1aa10*/  @!P0 SYNCS.ARRIVE.TRANS64.RED.A1T0 RZ, [R110+URZ], RZ ;  /* 0x000000ff6eff89a7 */ /* 0x0003e2000810043f */
[----:B------:R3:W-:Y:S01]  /*1aa20*/  STSM.16.M88.4 [R17+0x24300], R104 ;  /* 0x0243006811007844 */ /* 0x0007e20000000200 */
[----:B------:R-:W-:Y:S01]  /*1aa30*/  MUFU.EX2 R132, R132 ;  /* 0x0000008400847308 */ /* 0x000fe20000000800 */
[----:B------:R-:W-:-:S07]  /*1aa40*/  FADD.FTZ R125, R125, R14 ;  /* 0x0000000e7d7d7221 */ /* 0x000fce0000010000 */
[----:B---3--:R-:W-:Y:S08]  /*1aa50*/  MUFU.EX2 R104, R93 ;  /* 0x0000005d00687308 */ /* 0x008ff00000000800 */
[----:B------:R-:W3:Y:S01]  /*1aa60*/  MUFU.EX2 R93, R94 ;  /* 0x0000005e005d7308 */ /* 0x000ee20000000800 */
[----:B------:R-:W-:-:S07]  /*1aa70*/  FFMA.FTZ R108, R157, R21, -R148 ;  /* 0x000000159d6c7223 */ /* 0x000fce0000010894 */
[----:B------:R-:W4:Y:S01]  /*1aa80*/  MUFU.EX2 R99, R99 ;  /* 0x0000006300637308 */ /* 0x000f220000000800 */
[----:B--2---:R-:W-:-:S07]  /*1aa90*/  FADD.FTZ R140, R134, R140 ;  /* 0x0000008c868c7221 */ /* 0x004fce0000010000 */
[----:B------:R-:W2:Y:S01]  /*1aaa0*/  MUFU.EX2 R131, R131 ;  /* 0x0000008300837308 */ /* 0x000ea20000000800 */
[----:B------:R-:W-:-:S07]  /*1aab0*/  FFMA.FTZ R109, R156, R21, -R148 ;  /* 0x000000159c6d7223 */ /* 0x000fce0000010894 */
[----:B-1----:R-:W-:Y:S01]  /*1aac0*/  MUFU.EX2 R110, R77 ;  /* 0x0000004d006e7308 */ /* 0x002fe20000000800 */
[----:B0-----:R-:W-:-:S07]  /*1aad0*/  FADD.FTZ R140, R133, R140 ;  /* 0x0000008c858c7221 */ /* 0x001fce0000010000 */
[----:B------:R3:W-:Y:S08]  /*1aae0*/  MUFU.EX2 R138, R88 ;  /* 0x00000058008a7308 */ /* 0x0007f00000000800 */
[----:B------:R-:W0:Y:S01]  /*1aaf0*/  MUFU.EX2 R77, R102 ;  /* 0x00000066004d7308 */ /* 0x000e220000000800 */
[----:B---3--:R-:W-:-:S04]  /*1ab00*/  FADD.FTZ R88, R93, R125 ;  /* 0x0000007d5d587221 */ /* 0x008fc80000010000 */
[----:B------:R-:W-:-:S03]  /*1ab10*/  FADD.FTZ R88, R76, R88 ;  /* 0x000000584c587221 */ /* 0x000fc60000010000 */
[----:B------:R-:W1:Y:S01]  /*1ab20*/  MUFU.EX2 R130, R130 ;  /* 0x0000008200827308 */ /* 0x000e620000000800 */
[----:B------:R-:W-:-:S07]  /*1ab30*/  FADD.FTZ R88, R95, R88 ;  /* 0x000000585f587221 */ /* 0x000fce0000010000 */
[----:B------:R-:W3:Y:S01]  /*1ab40*/  MUFU.EX2 R103, R103 ;  /* 0x0000006700677308 */ /* 0x000ee20000000800 */
[----:B------:R-:W-:Y:S01]  /*1ab50*/  FADD.FTZ R140, R132, R140 ;  /* 0x0000008c848c7221 */ /* 0x000fe20000010000 */
[----:B------:R-:W-:-:S06]  /*1ab60*/  FFMA.FTZ R114, R155, R21, -R148 ;  /* 0x000000159b727223 */ /* 0x000fcc0000010894 */
[----:B------:R-:W3:Y:S01]  /*1ab70*/  MUFU.EX2 R129, R129 ;  /* 0x0000008100817308 */ /* 0x000ee20000000800 */
[----:B----4-:R-:W-:Y:S01]  /*1ab80*/  FADD.FTZ R88, R99, R88 ;  /* 0x0000005863587221 */ /* 0x010fe20000010000 */
[----:B------:R-:W-:-:S06]  /*1ab90*/  FFMA.FTZ R115, R154, R21, -R148 ;  /* 0x000000159a737223 */ /* 0x000fcc0000010894 */
[----:B------:R-:W4:Y:S01]  /*1aba0*/  MUFU.EX2 R108, R108 ;  /* 0x0000006c006c7308 */ /* 0x000f220000000800 */
[----:B--2---:R-:W-:-:S07]  /*1abb0*/  FADD.FTZ R140, R131, R140 ;  /* 0x0000008c838c7221 */ /* 0x004fce0000010000 */
[----:B------:R-:W-:Y:S01]  /*1abc0*/  MUFU.EX2 R128, R128 ;  /* 0x0000008000807308 */ /* 0x000fe20000000800 */
[----:B0-----:R-:W-:Y:S01]  /*1abd0*/  FADD.FTZ R88, R77, R88 ;  /* 0x000000584d587221 */ /* 0x001fe20000010000 */
[----:B------:R-:W-:-:S06]  /*1abe0*/  FFMA.FTZ R116, R139, R21, -R148 ;  /* 0x000000158b747223 */ /* 0x000fcc0000010894 */
[----:B------:R-:W0:Y:S01]  /*1abf0*/  MUFU.EX2 R109, R109 ;  /* 0x0000006d006d7308 */ /* 0x000e220000000800 */
[----:B-1----:R-:W-:-:S07]  /*1ac00*/  FADD.FTZ R140, R130, R140 ;  /* 0x0000008c828c7221 */ /* 0x002fce0000010000 */
[----:B------:R-:W1:Y:S01]  /*1ac10*/  MUFU.EX2 R127, R127 ;  /* 0x0000007f007f7308 */ /* 0x000e620000000800 */
[----:B---3--:R-:W-:-:S07]  /*1ac20*/  FADD.FTZ R88, R103, R88 ;  /* 0x0000005867587221 */ /* 0x008fce0000010000 */
[----:B------:R-:W-:Y:S01]  /*1ac30*/  MUFU.EX2 R105, R97 ;  /* 0x0000006100697308 */ /* 0x000fe20000000800 */
[----:B------:R-:W-:-:S07]  /*1ac40*/  FFMA.FTZ R117, R117, R21, -R148 ;  /* 0x0000001575757223 */ /* 0x000fce0000010894 */
[----:B------:R-:W-:Y:S01]  /*1ac50*/  MUFU.EX2 R97, R89 ;  /* 0x0000005900617308 */ /* 0x000fe20000000800 */
[----:B------:R-:W-:-:S07]  /*1ac60*/  FADD.FTZ R140, R129, R140 ;  /* 0x0000008c818c7221 */ /* 0x000fce0000010000 */
[----:B------:R-:W2:Y:S01]  /*1ac70*/  MUFU.EX2 R89, R114 ;  /* 0x0000007200597308 */ /* 0x000ea20000000800 */
[----:B----4-:R-:W-:-:S07]  /*1ac80*/  FADD.FTZ R88, R108, R88 ;  /* 0x000000586c587221 */ /* 0x010fce0000010000 */
[----:B------:R-:W3:Y:S01]  /*1ac90*/  MUFU.EX2 R126, R126 ;  /* 0x0000007e007e7308 */ /* 0x000ee20000000800 */
[----:B------:R-:W-:-:S07]  /*1aca0*/  FFMA.FTZ R118, R118, R21, -R148 ;  /* 0x0000001576767223 */ /* 0x000fce0000010894 */
[----:B------:R-:W4:Y:S01]  /*1acb0*/  MUFU.EX2 R115, R115 ;  /* 0x0000007300737308 */ /* 0x000f220000000800 */
[----:B0-----:R-:W-:-:S07]  /*1acc0*/  FADD.FTZ R88, R109, R88 ;  /* 0x000000586d587221 */ /* 0x001fce0000010000 */
[----:B------:R-:W0:Y:S01]  /*1acd0*/  MUFU.EX2 R111, R84 ;  /* 0x00000054006f7308 */ /* 0x000e220000000800 */
[----:B------:R-:W-:Y:S01]  /*1ace0*/  FFMA.FTZ R119, R119, R21, -R148 ;  /* 0x0000001577777223 */ /* 0x000fe20000010894 */
[----:B------:R-:W-:-:S06]  /*1acf0*/  F2FP.BF16.F32.PACK_AB R95, R99, R95 ;  /* 0x0000005f635f723e */ /* 0x000fcc00000010ff */
[----:B------:R-:W0:Y:S08]  /*1ad00*/  MUFU.EX2 R116, R116 ;  /* 0x0000007400747308 */ /* 0x000e300000000800 */
[----:B------:R1:W-:Y:S01]  /*1ad10*/  MUFU.EX2 R98, R90 ;  /* 0x0000005a00627308 */ /* 0x0003e20000000800 */
[----:B------:R-:W-:-:S07]  /*1ad20*/  FFMA.FTZ R120, R120, R21, -R148 ;  /* 0x0000001578787223 */ /* 0x000fce0000010894 */
[----:B------:R-:W0:Y:S01]  /*1ad30*/  MUFU.EX2 R117, R117 ;  /* 0x0000007500757308 */ /* 0x000e220000000800 */
[----:B-1----:R-:W-:-:S04]  /*1ad40*/  FADD.FTZ R90, R128, R140 ;  /* 0x0000008c805a7221 */ /* 0x002fc80000010000 */
[----:B------:R-:W-:-:S03]  /*1ad50*/  FADD.FTZ R90, R127, R90 ;  /* 0x0000005a7f5a7221 */ /* 0x000fc60000010000 */
[----:B------:R-:W1:Y:S01]  /*1ad60*/  MUFU.EX2 R112, R81 ;  /* 0x0000005100707308 */ /* 0x000e620000000800 */
[----:B------:R-:W-:-:S07]  /*1ad70*/  FFMA.FTZ R121, R121, R21, -R148 ;  /* 0x0000001579797223 */ /* 0x000fce0000010894 */
[----:B------:R-:W-:Y:S08]  /*1ad80*/  MUFU.EX2 R99, R75 ;  /* 0x0000004b00637308 */ /* 0x000ff00000000800 */
[----:B------:R-:W1:Y:S08]  /*1ad90*/  MUFU.EX2 R118, R118 ;  /* 0x0000007600767308 */ /* 0x000e700000000800 */
[----:B------:R2:W-:Y:S08]  /*1ada0*/  MUFU.EX2 R75, R78 ;  /* 0x0000004e004b7308 */ /* 0x0005f00000000800 */
[----:B------:R-:W1:Y:S01]  /*1adb0*/  MUFU.EX2 R107, R92 ;  /* 0x0000005c006b7308 */ /* 0x000e620000000800 */
[----:B--2---:R-:W-:Y:S01]  /*1adc0*/  FADD.FTZ R78, R89, R88 ;  /* 0x00000058594e7221 */ /* 0x004fe20000010000 */
[----:B---3--:R-:W-:-:S03]  /*1add0*/  FADD.FTZ R88, R126, R90 ;  /* 0x0000005a7e587221 */ /* 0x008fc60000010000 */
[----:B----4-:R-:W-:-:S03]  /*1ade0*/  FADD.FTZ R78, R115, R78 ;  /* 0x0000004e734e7221 */ /* 0x010fc60000010000 */
[----:B------:R-:W2:Y:S01]  /*1adf0*/  MUFU.EX2 R119, R119 ;  /* 0x0000007700777308 */ /* 0x000ea20000000800 */
[----:B0-----:R-:W-:Y:S01]  /*1ae00*/  FADD.FTZ R88, R111, R88 ;  /* 0x000000586f587221 */ /* 0x001fe20000010000 */
[----:B------:R-:W-:Y:S01]  /*1ae10*/  FADD.FTZ R78, R116, R78 ;  /* 0x0000004e744e7221 */ /* 0x000fe20000010000 */
[----:B------:R-:W-:-:S05]  /*1ae20*/  FFMA.FTZ R122, R122, R21, -R148 ;  /* 0x000000157a7a7223 */ /* 0x000fca0000010894 */
[----:B------:R-:W0:Y:S01]  /*1ae30*/  MUFU.EX2 R113, R80 ;  /* 0x0000005000717308 */ /* 0x000e220000000800 */
[----:B------:R-:W-:-:S07]  /*1ae40*/  FFMA.FTZ R123, R123, R21, -R148 ;  /* 0x000000157b7b7223 */ /* 0x000fce0000010894 */
[----:B------:R-:W-:Y:S08]  /*1ae50*/  MUFU.EX2 R120, R120 ;  /* 0x0000007800787308 */ /* 0x000ff00000000800 */
[----:B------:R-:W3:Y:S08]  /*1ae60*/  MUFU.EX2 R106, R100 ;  /* 0x00000064006a7308 */ /* 0x000ef00000000800 */
[----:B------:R4:W-:Y:S08]  /*1ae70*/  MUFU.EX2 R102, R79 ;  /* 0x0000004f00667308 */ /* 0x0009f00000000800 */
[----:B------:R-:W3:Y:S01]  /*1ae80*/  MUFU.EX2 R121, R121 ;  /* 0x0000007900797308 */ /* 0x000ee20000000800 */
[----:B----4-:R-:W-:Y:S01]  /*1ae90*/  FADD.FTZ R79, R110, R88 ;  /* 0x000000586e4f7221 */ /* 0x010fe20000010000 */
[----:B------:R-:W-:-:S03]  /*1aea0*/  FADD.FTZ R88, R117, R78 ;  /* 0x0000004e75587221 */ /* 0x000fc60000010000 */
[----:B-1----:R-:W-:Y:S01]  /*1aeb0*/  FADD.FTZ R79, R112, R79 ;  /* 0x0000004f704f7221 */ /* 0x002fe20000010000 */
[----:B------:R-:W-:Y:S02]  /*1aec0*/  FADD.FTZ R88, R118, R88 ;  /* 0x0000005876587221 */ /* 0x000fe40000010000 */
[----:B------:R-:W1:Y:S01]  /*1aed0*/  MUFU.EX2 R122, R122 ;  /* 0x0000007a007a7308 */ /* 0x000e620000000800 */
[----:B------:R-:W-:Y:S01]  /*1aee0*/  FADD.FTZ R90, R107, R79 ;  /* 0x0000004f6b5a7221 */ /* 0x000fe20000010000 */
[----:B--2---:R-:W-:Y:S01]  /*1aef0*/  FADD.FTZ R88, R119, R88 ;  /* 0x0000005877587221 */ /* 0x004fe20000010000 */
[----:B------:R-:W-:Y:S02]  /*1af00*/  F2FP.BF16.F32.PACK_AB R92, R135, R136 ;  /* 0x00000088875c723e */ /* 0x000fe400000010ff */
[----:B0-----:R-:W-:-:S03]  /*1af10*/  FADD.FTZ R90, R113, R90 ;  /* 0x0000005a715a7221 */ /* 0x001fc60000010000 */
[----:B------:R-:W0:Y:S01]  /*1af20*/  MUFU.EX2 R123, R123 ;  /* 0x0000007b007b7308 */ /* 0x000e220000000800 */
[----:B------:R-:W-:Y:S02]  /*1af30*/  F2FP.BF16.F32.PACK_AB R93, R76, R93 ;  /* 0x0000005d4c5d723e */ /* 0x000fe400000010ff */
[----:B------:R-:W-:Y:S02]  /*1af40*/  F2FP.BF16.F32.PACK_AB R94, R133, R134 ;  /* 0x00000086855e723e */ /* 0x000fe400000010ff */
[----:B------:R-:W-:-:S03]  /*1af50*/  F2FP.BF16.F32.PACK_AB R76, R131, R132 ;  /* 0x00000084834c723e */ /* 0x000fc600000010ff */
[----:B------:R-:W2:Y:S01]  /*1af60*/  MUFU.EX2 R137, R73 ;  /* 0x0000004900897308 */ /* 0x000ea20000000800 */
[----:B------:R-:W-:Y:S02]  /*1af70*/  F2FP.BF16.F32.PACK_AB R77, R103, R77 ;  /* 0x0000004d674d723e */ /* 0x000fe400000010ff */
[----:B------:R-:W-:Y:S02]  /*1af80*/  F2FP.BF16.F32.PACK_AB R78, R129, R130 ;  /* 0x00000082814e723e */ /* 0x000fe400000010ff */
[----:B------:R-:W-:-:S03]  /*1af90*/  F2FP.BF16.F32.PACK_AB R79, R109, R108 ;  /* 0x0000006c6d4f723e */ /* 0x000fc600000010ff */
[----:B------:R4:W2:Y:S01]  /*1afa0*/  MUFU.EX2 R14, R91 ;  /* 0x0000005b000e7308 */ /* 0x0008a20000000800 */
[----:B---3--:R-:W-:Y:S01]  /*1afb0*/  FADD.FTZ R90, R106, R90 ;  /* 0x0000005a6a5a7221 */ /* 0x008fe20000010000 */
[----:B------:R-:W-:Y:S01]  /*1afc0*/  STSM.16.M88.4 [R17+0x25b00], R92 ;  /* 0x025b005c11007844 */ /* 0x000fe20000000200 */
[----:B----4-:R-:W-:-:S03]  /*1afd0*/  FADD.FTZ R91, R120, R88 ;  /* 0x00000058785b7221 */ /* 0x010fc60000010000 */
[----:B------:R3:W-:Y:S01]  /*1afe0*/  STSM.16.M88.4 [R17+0x27300], R76 ;  /* 0x0273004c11007844 */ /* 0x0007e20000000200 */
[----:B------:R-:W-:Y:S01]  /*1aff0*/  FADD.FTZ R91, R121, R91 ;  /* 0x0000005b795b7221 */ /* 0x000fe20000010000 */
[----:B------:R-:W4:Y:S08]  /*1b000*/  MUFU.EX2 R74, R74 ;  /* 0x0000004a004a7308 */ /* 0x000f300000000800 */
[----:B------:R-:W4:Y:S01]  /*1b010*/  MUFU.EX2 R100, R96 ;  /* 0x0000006000647308 */ /* 0x000f220000000800 */
[----:B---3--:R-:W-:Y:S01]  /*1b020*/  FADD.FTZ R76, R124, R90 ;  /* 0x0000005a7c4c7221 */ /* 0x008fe20000010000 */
[----:B-1----:R-:W-:-:S03]  /*1b030*/  FADD.FTZ R77, R122, R91 ;  /* 0x0000005b7a4d7221 */ /* 0x002fc60000010000 */
[----:B------:R-:W-:Y:S01]  /*1b040*/  FADD.FTZ R76, R105, R76 ;  /* 0x0000004c694c7221 */ /* 0x000fe20000010000 */
[----:B0-----:R-:W-:Y:S02]  /*1b050*/  FADD.FTZ R77, R123, R77 ;  /* 0x0000004d7b4d7221 */ /* 0x001fe40000010000 */
[----:B------:R-:W0:Y:S01]  /*1b060*/  MUFU.EX2 R139, R85 ;  /* 0x00000055008b7308 */ /* 0x000e220000000800 */
[----:B--2---:R-:W-:Y:S01]  /*1b070*/  FADD.FTZ R76, R137, R76 ;  /* 0x0000004c894c7221 */ /* 0x004fe20000010000 */
[----:B------:R-:W-:Y:S01]  /*1b080*/  FADD.FTZ R77, R14, R77 ;  /* 0x0000004d0e4d7221 */ /* 0x000fe20000010000 */
[-C--:B------:R-:W-:Y:S02]  /*1b090*/  FFMA.FTZ R82, R82, R21.reuse, -R148 ;  /* 0x0000001552527223 */ /* 0x080fe40000010894 */
[----:B------:R-:W-:Y:S01]  /*1b0a0*/  FADD.FTZ R76, R104, R76 ;  /* 0x0000004c684c7221 */ /* 0x000fe20000010000 */
[----:B------:R-:W-:Y:S01]  /*1b0b0*/  FADD.FTZ R77, R98, R77 ;  /* 0x0000004d624d7221 */ /* 0x000fe20000010000 */
[-C--:B------:R-:W-:Y:S01]  /*1b0c0*/  FFMA.FTZ R83, R83, R21.reuse, -R148 ;  /* 0x0000001553537223 */ /* 0x080fe20000010894 */
[----:B------:R-:W1:Y:S01]  /*1b0d0*/  MUFU.EX2 R101, R101 ;  /* 0x0000006500657308 */ /* 0x000e620000000800 */
[----:B------:R-:W-:Y:S01]  /*1b0e0*/  FADD.FTZ R76, R138, R76 ;  /* 0x0000004c8a4c7221 */ /* 0x000fe20000010000 */
[----:B----4-:R-:W-:Y:S01]  /*1b0f0*/  FADD.FTZ R77, R74, R77 ;  /* 0x0000004d4a4d7221 */ /* 0x010fe20000010000 */
[----:B------:R-:W-:-:S02]  /*1b100*/  FFMA.FTZ R86, R86, R21, -R148 ;  /* 0x0000001556567223 */ /* 0x000fc40000010894 */
[----:B------:R-:W-:-:S03]  /*1b110*/  FADD.FTZ R78, R100, R76 ;  /* 0x0000004c644e7221 */ /* 0x000fc60000010000 */
[----:B------:R-:W2:Y:S01]  /*1b120*/  MUFU.EX2 R82, R82 ;  /* 0x0000005200527308 */ /* 0x000ea20000000800 */
[----:B------:R-:W-:Y:S01]  /*1b130*/  FADD.FTZ R108, R99, R77 ;  /* 0x0000004d636c7221 */ /* 0x000fe20000010000 */
[----:B------:R-:W-:Y:S01]  /*1b140*/  F2FP.BF16.F32.PACK_AB R88, R127, R128 ;  /* 0x000000807f58723e */ /* 0x000fe200000010ff */
[----:B0-----:R-:W-:-:S05]  /*1b150*/  FADD.FTZ R78, R139, R78 ;  /* 0x0000004e8b4e7221 */ /* 0x001fca0000010000 */
[----:B------:R-:W-:Y:S01]  /*1b160*/  MUFU.EX2 R85, R142 ;  /* 0x0000008e00557308 */ /* 0x000fe20000000800 */
[----:B------:R-:W-:Y:S02]  /*1b170*/  F2FP.BF16.F32.PACK_AB R89, R115, R89 ;  /* 0x000000597359723e */ /* 0x000fe400000010ff */
[----:B------:R-:W-:Y:S02]  /*1b180*/  F2FP.BF16.F32.PACK_AB R90, R111, R126 ;  /* 0x0000007e6f5a723e */ /* 0x000fe400000010ff */
[----:B------:R-:W-:-:S03]  /*1b190*/  F2FP.BF16.F32.PACK_AB R91, R117, R116 ;  /* 0x00000074755b723e */ /* 0x000fc600000010ff */
[----:B------:R-:W0:Y:S01]  /*1b1a0*/  MUFU.EX2 R83, R83 ;  /* 0x0000005300537308 */ /* 0x000e220000000800 */
[----:B------:R-:W-:Y:S01]  /*1b1b0*/  FADD.FTZ R79, R75, R108 ;  /* 0x0000006c4b4f7221 */ /* 0x000fe20000010000 */
[----:B------:R-:W-:Y:S01]  /*1b1c0*/  F2FP.BF16.F32.PACK_AB R76, R124, R106 ;  /* 0x0000006a7c4c723e */ /* 0x000fe200000010ff */
[----:B------:R-:W-:-:S05]  /*1b1d0*/  FADD.FTZ R106, R97, R78 ;  /* 0x0000004e616a7221 */ /* 0x000fca0000010000 */
[----:B------:R-:W-:Y:S01]  /*1b1e0*/  MUFU.EX2 R96, R144 ;  /* 0x0000009000607308 */ /* 0x000fe20000000800 */
[----:B------:R3:W-:Y:S01]  /*1b1f0*/  STSM.16.M88.4 [R17+0x28b00], R88 ;  /* 0x028b005811007844 */ /* 0x0007e20000000200 */
[----:B------:R-:W-:-:S06]  /*1b200*/  F2FP.BF16.F32.PACK_AB R92, R112, R110 ;  /* 0x0000006e705c723e */ /* 0x000fcc00000010ff */
[----:B------:R-:W4:Y:S01]  /*1b210*/  MUFU.EX2 R86, R86 ;  /* 0x0000005600567308 */ /* 0x000f220000000800 */
[----:B------:R-:W-:Y:S02]  /*1b220*/  F2FP.BF16.F32.PACK_AB R93, R119, R118 ;  /* 0x00000076775d723e */ /* 0x000fe400000010ff */
[----:B------:R-:W-:Y:S02]  /*1b230*/  F2FP.BF16.F32.PACK_AB R94, R113, R107 ;  /* 0x0000006b715e723e */ /* 0x000fe400000010ff */
[----:B------:R-:W-:-:S03]  /*1b240*/  F2FP.BF16.F32.PACK_AB R95, R121, R120 ;  /* 0x00000078795f723e */ /* 0x000fc600000010ff */
[----:B------:R-:W4:Y:S01]  /*1b250*/  MUFU.EX2 R81, R147 ;  /* 0x0000009300517308 */ /* 0x000f220000000800 */
[----:B---3--:R-:W-:Y:S01]  /*1b260*/  FADD.FTZ R89, R102, R79 ;  /* 0x0000004f66597221 */ /* 0x008fe20000010000 */
[----:B-1----:R-:W-:Y:S01]  /*1b270*/  FADD.FTZ R106, R101, R106 ;  /* 0x0000006a656a7221 */ /* 0x002fe20000010000 */
[----:B------:R-:W-:Y:S01]  /*1b280*/  F2FP.BF16.F32.PACK_AB R79, R98, R14 ;  /* 0x0000000e624f723e */ /* 0x000fe200000010ff */
[----:B------:R1:W-:Y:S01]  /*1b290*/  STSM.16.M88.4 [R17+0x2a300], R92 ;  /* 0x02a3005c11007844 */ /* 0x0003e20000000200 */
[----:B--2---:R-:W-:-:S03]  /*1b2a0*/  FADD.FTZ R14, R82, R89 ;  /* 0x00000059520e7221 */ /* 0x004fc60000010000 */
[----:B------:R-:W2:Y:S01]  /*1b2b0*/  MUFU.EX2 R84, R149 ;  /* 0x0000009500547308 */ /* 0x000ea20000000800 */
[----:B0-----:R-:W-:Y:S01]  /*1b2c0*/  FADD.FTZ R91, R83, R14 ;  /* 0x0000000e535b7221 */ /* 0x001fe20000010000 */
[----:B------:R-:W-:-:S06]  /*1b2d0*/  F2FP.BF16.F32.PACK_AB R89, R99, R74 ;  /* 0x0000004a6359723e */ /* 0x000fcc00000010ff */
[----:B------:R-:W0:Y:S01]  /*1b2e0*/  MUFU.EX2 R73, R150 ;  /* 0x0000009600497308 */ /* 0x000e220000000800 */
[----:B-1----:R-:W-:Y:S01]  /*1b2f0*/  FADD.FTZ R93, R85, R106 ;  /* 0x0000006a555d7221 */ /* 0x002fe20000010000 */
[----:B----4-:R-:W-:-:S03]  /*1b300*/  FADD.FTZ R14, R86, R91 ;  /* 0x0000005b560e7221 */ /* 0x010fc60000010000 */
[----:B------:R-:W-:Y:S01]  /*1b310*/  FADD.FTZ R74, R96, R93 ;  /* 0x0000005d604a7221 */ /* 0x000fe20000010000 */
[----:B------:R-:W-:-:S03]  /*1b320*/  F2FP.BF16.F32.PACK_AB R91, R102, R75 ;  /* 0x0000004b665b723e */ /* 0x000fc600000010ff */
[----:B------:R-:W-:-:S04]  /*1b330*/  FADD.FTZ R75, R81, R74 ;  /* 0x0000004a514b7221 */ /* 0x000fc80000010000 */
[C---:B--2---:R-:W-:Y:S01]  /*1b340*/  FADD.FTZ R74, R84.reuse, R75 ;  /* 0x0000004b544a7221 */ /* 0x044fe20000010000 */
[----:B------:R-:W-:Y:S02]  /*1b350*/  F2FP.BF16.F32.PACK_AB R84, R84, R81 ;  /* 0x000000515454723e */ /* 0x000fe400000010ff */
[----:B------:R-:W2:Y:S01]  /*1b360*/  LDL R81, [R1+0x84] ;  /* 0x0000840001517983 */ /* 0x000ea20000100800 */
[----:B0-----:R-:W-:-:S03]  /*1b370*/  FADD.FTZ R75, R73, R74 ;  /* 0x0000004a494b7221 */ /* 0x001fc60000010000 */
[----:B------:R-:W2:Y:S01]  /*1b380*/  LDL.LU R74, [R1+0x10] ;  /* 0x00001000014a7983 */ /* 0x000ea20000300800 */
[-CC-:B------:R-:W-:Y:S01]  /*1b390*/  FFMA.FTZ R87, R87, R21.reuse, -R148.reuse ;  /* 0x0000001557577223 */ /* 0x180fe20000010894 */
[-CC-:B------:R-:W-:Y:S01]  /*1b3a0*/  FFMA.FTZ R141, R141, R21.reuse, -R148.reuse ;  /* 0x000000158d8d7223 */ /* 0x180fe20000010894 */
[-CC-:B------:R-:W-:Y:S01]  /*1b3b0*/  FFMA.FTZ R143, R143, R21.reuse, -R148.reuse ;  /* 0x000000158f8f7223 */ /* 0x180fe20000010894 */
[-CC-:B------:R-:W-:Y:S01]  /*1b3c0*/  FFMA.FTZ R145, R145, R21.reuse, -R148.reuse ;  /* 0x0000001591917223 */ /* 0x180fe20000010894 */
[----:B------:R-:W-:Y:S01]  /*1b3d0*/  FFMA.FTZ R146, R146, R21, -R148 ;  /* 0x0000001592927223 */ /* 0x000fe20000010894 */
[----:B------:R-:W-:Y:S08]  /*1b3e0*/  MUFU.EX2 R80, R151 ;  /* 0x0000009700507308 */ /* 0x000ff00000000800 */
[----:B------:R-:W0:Y:S08]  /*1b3f0*/  MUFU.EX2 R87, R87 ;  /* 0x0000005700577308 */ /* 0x000e300000000800 */
[----:B------:R-:W-:Y:S08]  /*1b400*/  MUFU.EX2 R141, R141 ;  /* 0x0000008d008d7308 */ /* 0x000ff00000000800 */
[----:B------:R-:W1:Y:S08]  /*1b410*/  MUFU.EX2 R143, R143 ;  /* 0x0000008f008f7308 */ /* 0x000e700000000800 */
[----:B------:R-:W-:Y:S08]  /*1b420*/  MUFU.EX2 R145, R145 ;  /* 0x0000009100917308 */ /* 0x000ff00000000800 */
[----:B------:R-:W3:Y:S01]  /*1b430*/  MUFU.EX2 R146, R146 ;  /* 0x0000009200927308 */ /* 0x000ee20000000800 */
[----:B------:R-:W-:-:S02]  /*1b440*/  F2FP.BF16.F32.PACK_AB R77, R123, R122 ;  /* 0x0000007a7b4d723e */ /* 0x000fc400000010ff */
[----:B------:R-:W-:Y:S01]  /*1b450*/  F2FP.BF16.F32.PACK_AB R78, R137, R105 ;  /* 0x00000069894e723e */ /* 0x000fe200000010ff */
[----:B0-----:R-:W-:Y:S01]  /*1b460*/  FADD.FTZ R14, R87, R14 ;  /* 0x0000000e570e7221 */ /* 0x001fe20000010000 */
        /* <DEDUP_REMOVED lines=8> */
[----:B---3--:R-:W-:Y:S01]  /*1b4f0*/  F2FP.BF16.F32.PACK_AB R87, R146, R145 ;  /* 0x000000919257723e */ /* 0x008fe200000010ff */
        /* <DEDUP_REMOVED lines=10> */
[----:B------:R-:W-:-:S04]  /*1b5a0*/  FADD.FTZ R14, R141, R14 ;  /* 0x0000000e8d0e7221 */ /* 0x000fc80000010000 */
[----:B------:R-:W-:Y:S01]  /*1b5b0*/  FADD.FTZ R14, R143, R14 ;  /* 0x0000000e8f0e7221 */ /* 0x000fe20000010000 */
[----:B------:R-:W-:-:S03]  /*1b5c0*/  FADD.FTZ R75, R80, R75 ;  /* 0x0000004b504b7221 */ /* 0x000fc60000010000 */
        /* <DEDUP_REMOVED lines=26> */
[----:B------:R-:W-:Y:S01]  /*1b770*/  STL [R1+0x14], R75 ;  /* 0x0000144b01007387 */ /* 0x000fe20000100800 */
[-C--:B------:R-:W-:Y:S01]  /*1b780*/  FMUL.FTZ R26, R26, R15.reuse ;  /* 0x0000000f1a1a7220 */ /* 0x080fe20000410000 */
[----:B------:R-:W-:-:S02]  /*1b790*/  FMUL.FTZ R27, R27, R15 ;  /* 0x0000000f1b1b7220 */ /* 0x000fc40000410000 */
[----:B------:R1:W-:Y:S01]  /*1b7a0*/  STL [R1+0x2c], R14 ;  /* 0x00002c0e01007387 */ /* 0x0003e20000100800 */
[-C--:B------:R-:W-:Y:S01]  /*1b7b0*/  FMUL.FTZ R30, R30, R15.reuse ;  /* 0x0000000f1e1e7220 */ /* 0x080fe20000410000 */
[-C--:B------:R-:W-:Y:S01]  /*1b7c0*/  FMUL.FTZ R31, R31, R15.reuse ;  /* 0x0000000f1f1f7220 */ /* 0x080fe20000410000 */
[-C--:B------:R-:W-:Y:S01]  /*1b7d0*/  FMUL.FTZ R34, R34, R15.reuse ;  /* 0x0000000f22227220 */ /* 0x080fe20000410000 */
[----:B------:R3:W5:Y:S01]  /*1b7e0*/  LDL R150, [R1+0x38] ;  /* 0x0000380001967983 */ /* 0x0007620000100800 */
        /* <DEDUP_REMOVED lines=19> */
[----:B-1----:R-:W-:-:S02]  /*1b920*/  IMAD.MOV.U32 R14, RZ, RZ, R19 ;  /* 0x000000ffff0e7224 */ /* 0x002fc400078e0013 */
[----:B------:R-:W-:Y:S01]  /*1b930*/  IMAD.MOV.U32 R15, RZ, RZ, R72 ;  /* 0x000000ffff0f7224 */ /* 0x000fe200078e0048 */
[C---:B--2---:R-:W-:Y:S01]  /*1b940*/  ISETP.GT.AND P2, PT, R74.reuse, R81, PT ;  /* 0x000000514a00720c */ /* 0x044fe20003f44270 */
[----:B------:R-:W-:-:S05]  /*1b950*/  VIADD R0, R74, 0xffffffff ;  /* 0xffffffff4a007836 */ /* 0x000fca0000000000 */
[----:B------:R1:W-:Y:S02]  /*1b960*/  STL [R1+0x10], R0 ;  /* 0x0000100001007387 */ /* 0x0003e40000100800 */
[----:B-1----:R-:W-:Y:S01]  /*1b970*/  IMAD.MOV.U32 R0, RZ, RZ, R20 ;  /* 0x000000ffff007224 */ /* 0x002fe200078e0014 */
[----:B0-----:R-:W-:-:S04]  /*1b980*/  NOP ;  /* 0x0000000000007918 */ /* 0x001fc80000000000 */
[----:B---3--:R-:W-:Y:S05]  /*1b990*/  @P2 BRA `(.L_x_11817) ;  /* 0xffffffac00b82947 */ /* 0x008fea000383ffff */
.L_x_11806:
[----:B------:R-:W-:Y:S05]  /*1b9a0*/  WARPSYNC.ALL ;  /* 0x0000000000007948 */ /* 0x000fea0003800000 */
[----:B------:R-:W-:Y:S06]  /*1b9b0*/  BAR.ARV 0x8, 0x200 ;  /* 0x0208000000007b1d */ /* 0x000fec0000002000 */
[----:B------:R-:W-:Y:S05]  /*1b9c0*/  @!P1 BRA `(.L_x_11818) ;  /* 0x0000000000049947 */ /* 0x000fea0003800000 */
[----:B------:R-:W-:Y:S01]  /*1b9d0*/  BPT.TRAP 0x1 ;  /* 0x000000040000795c */ /* 0x000fe20000300000 */
.L_x_11818:
[----:B------:R-:W2:Y:S01]  /*1b9e0*/  LDL R2, [R1+0x38] ;  /* 0x0000380001027983 */ /* 0x000ea20000100800 */
[----:B------:R-:W-:Y:S01]  /*1b9f0*/  IMAD R0, R19, 0x8, R16 ;  /* 0x0000000813007824 */ /* 0x000fe200078e0210 */
[----:B--2---:R-:W-:-:S04]  /*1ba00*/  SHF.L.U32 R3, R2, 0x1f, RZ ;  /* 0x0000001f02037819 */ /* 0x004fc800000006ff */
[----:B------:R0:W1:Y:S01]  /*1ba10*/  SYNCS.PHASECHK.TRANS64.TRYWAIT P2, [R0+URZ+0x31c50], R3 ;  /* 0x031c5003000075a7 */ /* 0x000062000804017f */
[----:B------:R-:W-:Y:S05]  /*1ba20*/  @!P1 BRA `(.L_x_11819) ;  /* 0x0000000000049947 */ /* 0x000fea0003800000 */
[----:B------:R-:W-:Y:S01]  /*1ba30*/  BPT.TRAP 0x1 ;  /* 0x000000040000795c */ /* 0x000fe20000300000 */
.L_x_11819:
[----:B------:R-:W2:Y:S01]  /*1ba40*/  LDL.LU R2, [R1+0x74] ;  /* 0x0000740001027983 */ /* 0x000ea20000300800 */
[----:B------:R-:W-:Y:S02]  /*1ba50*/  VIADD R16, R16, 0x200 ;  /* 0x0000020010107836 */ /* 0x000fe40000000000 */
[----:B------:R-:W-:-:S03]  /*1ba60*/  IMAD.MOV.U32 R5, RZ, RZ, -0x3ffffff0 ;  /* 0xc0000010ff057424 */ /* 0x000fc600078e00ff */
[----:B------:R-:W-:-:S04]  /*1ba70*/  SHF.R.U32.HI R16, RZ, 0x4, R16 ;  /* 0x00000004ff107819 */ /* 0x000fc80000011610 */
[----:B------:R-:W-:-:S04]  /*1ba80*/  LOP3.LUT R16, R16, 0x3fff, RZ, 0xc0, !PT ;  /* 0x00003fff10107812 */ /* 0x000fc800078ec0ff */
[----:B------:R-:W-:Y:S02]  /*1ba90*/  LOP3.LUT R16, R16, 0x2400000, RZ, 0xfc, !PT ;  /* 0x0240000010107812 */ /* 0x000fe400078efcff */
[----:B--2---:R-:W-:Y:S01]  /*1baa0*/  LOP3.LUT R4, R2, 0x10000, RZ, 0xfc, !PT ;  /* 0x0001000002047812 */ /* 0x004fe200078efcff */
[----:B-1----:R-:W-:Y:S06]  /*1bab0*/  @P2 BRA `(.L_x_11820) ;  /* 0x0000000000082947 */ /* 0x002fec0003800000 */
[----:B------:R-:W1:Y:S02]  /*1bac0*/  SYNCS.PHASECHK.TRANS64.TRYWAIT P1, [R0+URZ+0x31c50], R3 ;  /* 0x031c5003000075a7 */ /* 0x000e64000802017f */
[----:B-1----:R-:W-:Y:S05]  /*1bad0*/  @!P1 BRA `(.L_x_11821) ;  /* 0x000000c800c89947 */ /* 0x002fea0003800000 */
.L_x_11820:
[----:B------:R-:W-:Y:S01]  /*1bae0*/  IMAD R2, R19, 0x6c0, R16 ;  /* 0x000006c013027824 */ /* 0x000fe200078e0210 */
[----:B------:R-:W2:Y:S01]  /*1baf0*/  LDL.LU R11, [R1+0x14] ;  /* 0x00001400010b7983 */ /* 0x000ea20000300800 */
[----:B01----:R-:W-:Y:S01]  /*1bb00*/  IMAD.MOV.U32 R3, RZ, RZ, -0x7fffffe0 ;  /* 0x80000020ff037424 */ /* 0x003fe200078e00ff */
        /* <DEDUP_REMOVED lines=10> */
[----:B------:R-:W3:Y:S01]  /*1bbb0*/  LDL.LU R10, [R1+0x2c] ;  /* 0x00002c00010a7983 */ /* 0x000ee20000300800 */
[----:B------:R-:W-:-:S02]  /*1bbc0*/  IMAD.MOV.U32 R3, RZ, RZ, -0x7fffffe0 ;  /* 0x80000020ff037424 */ /* 0x000fc400078e00ff */
[----:B------:R-:W-:Y:S01]  /*1bbd0*/  IMAD.MOV.U32 R5, RZ, RZ, -0x3ffffff0 ;  /* 0xc0000010ff057424 */ /* 0x000fe200078e00ff */
[----:B------:R-:W4:Y:S01]  /*1bbe0*/  LDL.LU R12, [R1+0x38] ;  /* 0x00003800010c7983 */ /* 0x000f220000300800 */
[----:B------:R-:W-:-:S05]  /*1bbf0*/  VIADD R19, R19, 0x1 ;  /* 0x0000000113137836 */ /* 0x000fca0000000000 */
        /* <DEDUP_REMOVED lines=62> */
[C---:B------:R-:W-:Y:S01]  /*1bfe0*/  VIADD R8, R2.reuse, 0x1c0 ;  /* 0x000001c002087836 */ /* 0x040fe20000000000 */
        /* <DEDUP_REMOVED lines=15> */
[----:B--2---:R-:W0:Y:S01]  /*1c0e0*/  SHFL.BFLY PT, R2, R11, 0x2, 0x1f ;  /* 0x0c401f000b027f89 */ /* 0x004e2200000e0000 */
[----:B------:R-:W-:Y:S02]  /*1c0f0*/  R2UR UR7, R3 ;  /* 0x00000000030772ca */ /* 0x000fe400000e0000 */
[----:B------:R-:W-:Y:S01]  /*1c100*/  R2UR UR4, R4 ;  /* 0x00000000040472ca */ /* 0x000fe200000e0000 */
[----:B---3--:R-:W1:Y:S01]  /*1c110*/  SHFL.BFLY PT, R3, R10, 0x2, 0x1f ;  /* 0x0c401f000a037f89 */ /* 0x008e6200000e0000 */
[----:B------:R-:W-:Y:S01]  /*1c120*/  R2UR UR5, R5 ;  /* 0x00000000050572ca */ /* 0x000fe200000e0000 */
[----:B0-----:R-:W-:Y:S01]  /*1c130*/  FADD.FTZ R2, R2, R11 ;  /* 0x0000000b02027221 */ /* 0x001fe20000010000 */
[----:B-1----:R-:W-:-:S04]  /*1c140*/  FADD.FTZ R4, R3, R10 ;  /* 0x0000000a03047221 */ /* 0x002fc80000010000 */
[----:B------:R-:W0:Y:S04]  /*1c150*/  SHFL.BFLY PT, R3, R2, 0x1, 0x1f ;  /* 0x0c201f0002037f89 */ /* 0x000e2800000e0000 */
[----:B------:R-:W1:Y:S01]  /*1c160*/  SHFL.BFLY PT, R5, R4, 0x1, 0x1f ;  /* 0x0c201f0004057f89 */ /* 0x000e6200000e0000 */
[----:B0-----:R-:W-:Y:S01]  /*1c170*/  FADD.FTZ R10, R2, R3 ;  /* 0x00000003020a7221 */ /* 0x001fe20000010000 */
[----:B------:R-:W-:Y:S01]  /*1c180*/  SEL R2, RZ, 0x1, P1 ;  /* 0x00000001ff027807 */ /* 0x000fe20000800000 */
[----:B-1----:R-:W-:-:S03]  /*1c190*/  FADD.FTZ R11, R4, R5 ;  /* 0x00000005040b7221 */ /* 0x002fc60000010000 */
[----:B------:R-:W-:Y:S01]  /*1c1a0*/  FSETP.NE.FTZ.AND P2, PT, R10, RZ, PT ;  /* 0x000000ff0a00720b */ /* 0x000fe20003f55000 */
[----:B------:R-:W-:Y:S01]  /*1c1b0*/  IMAD.MOV.U32 R5, RZ, RZ, RZ ;  /* 0x000000ffff057224 */ /* 0x000fe200078e00ff */
[----:B----4-:R-:W-:Y:S02]  /*1c1c0*/  LOP3.LUT R12, R12, R2, RZ, 0x3c, !PT ;  /* 0x000000020c0c7212 */ /* 0x010fe400078e3cff */
[----:B------:R-:W-:-:S09]  /*1c1d0*/  FSETP.NE.FTZ.AND P3, PT, R11, RZ, PT ;  /* 0x000000ff0b00720b */ /* 0x000fd20003f75000 */
[----:B------:R-:W0:Y:S08]  /*1c1e0*/  @P2 MUFU.LG2 R6, R10 ;  /* 0x0000000a00062308 */ /* 0x000e300000000c00 */
[----:B------:R1:W-:Y:S01]  /*1c1f0*/  @P2 MUFU.RCP R5, R10 ;  /* 0x0000000a00052308 */ /* 0x0003e20000001000 */
[----:B------:R-:W-:Y:S02]  /*1c200*/  WARPGROUP.DEPBAR.LE gsb0, 0x0 ;  /* 0x00008000000079c5 */ /* 0x000fe40000010000 */
[----:B-1----:R-:W2:Y:S01]  /*1c210*/  LDL.LU R10, [R1+0xa4] ;  /* 0x0000a400010a7983 */ /* 0x002ea20000300800 */
[----:B------:R-:W-:Y:S01]  /*1c220*/  WARPGROUP.ARRIVE ;  /* 0x00000000000079c5 */ /* 0x000fe20000000000 */
[----:B------:R-:W-:-:S03]  /*1c230*/  IMAD.MOV.U32 R3, RZ, RZ, RZ ;  /* 0x000000ffff037224 */ /* 0x000fc600078e00ff */
[----:B------:R-:W1:Y:S02]  /*1c240*/  @P3 MUFU.LG2 R8, R11 ;  /* 0x0000000b00083308 */ /* 0x000e640000000c00 */
[----:B------:R-:W-:Y:S01]  /*1c250*/  HGMMA.64x96x16.F32.BF16 R24, gdesc[UR4].tnspB, R24, gsb0 ;  /* 0x41600000041879f0 */ /* 0x000fe20008001818 */
[----:B------:R3:W-:Y:S05]  /*1c260*/  STL [R1+0x38], R12 ;  /* 0x0000380c01007387 */ /* 0x0007ea0000100800 */
[----:B------:R-:W4:Y:S01]  /*1c270*/  @P3 MUFU.RCP R3, R11 ;  /* 0x0000000b00033308 */ /* 0x000f220000001000 */
[----:B------:R-:W-:Y:S02]  /*1c280*/  @!P0 VIADD R4, R0, 0x31c60 ;  /* 0x00031c6000048836 */ /* 0x000fe40000000000 */
[----:B------:R-:W-:Y:S01]  /*1c290*/  @P2 FMUL.FTZ R7, R21, 0.69314718246459960938 ;  /* 0x3f31721815072820 */ /* 0x000fe20000410000 */
[----:B0-----:R-:W-:-:S02]  /*1c2a0*/  @P2 FMUL.FTZ R6, R6, 0.69314718246459960938 ;  /* 0x3f31721806062820 */ /* 0x001fc40000410000 */
[----:B------:R-:W-:Y:S01]  /*1c2b0*/  @!P0 PRMT R4, RZ, 0x654, R4 ;  /* 0x00000654ff048816 */ /* 0x000fe20000000004 */
[----:B---3--:R-:W-:Y:S01]  /*1c2c0*/  @P3 FMUL.FTZ R12, R21, 0.69314718246459960938 ;  /* 0x3f317218150c3820 */ /* 0x008fe20000410000 */
[----:B-1----:R-:W-:Y:S01]  /*1c2d0*/  @P3 FMUL.FTZ R9, R8, 0.69314718246459960938 ;  /* 0x3f31721808093820 */ /* 0x002fe20000410000 */
[----:B------:R-:W-:Y:S02]  /*1c2e0*/  IMAD.MOV.U32 R0, RZ, RZ, -0x800000 ;  /* 0xff800000ff007424 */ /* 0x000fe400078e00ff */
[----:B------:R-:W-:Y:S01]  /*1c2f0*/  @P2 FFMA.FTZ R0, R7, R20, R6 ;  /* 0x0000001407002223 */ /* 0x000fe20000010006 */
[----:B------:R-:W-:Y:S02]  /*1c300*/  IMAD.MOV.U32 R2, RZ, RZ, -0x800000 ;  /* 0xff800000ff027424 */ /* 0x000fe400078e00ff */
[----:B------:R-:W-:Y:S01]  /*1c310*/  @P3 FFMA.FTZ R2, R12, R72, R9 ;  /* 0x000000480c023223 */ /* 0x000fe20000010009 */
[----:B------:R-:W-:Y:S01]  /*1c320*/  SEL R19, R19, RZ, P1 ;  /* 0x000000ff13137207 */ /* 0x000fe20000800000 */
[----:B------:R-:W-:-:S02]  /*1c330*/  WARPGROUP.DEPBAR.LE gsb0, 0x0 ;  /* 0x00008000000079c5 */ /* 0x000fc40000010000 */
        /* <DEDUP_REMOVED lines=25> */
[----:B------:R-:W-:Y:S01]  /*1c4d0*/  PLOP3.LUT P0, PT, PT, PT, PT, 0x8, 0x0 ;  /* 0x000000000000781c */ /* 0x000fe20003f0e170 */
[-C--:B----4-:R-:W-:Y:S01]  /*1c4e0*/  FMUL.FTZ R26, R26, R3.reuse ;  /* 0x000000031a1a7220 */ /* 0x090fe20000410000 */
        /* <DEDUP_REMOVED lines=23> */
[----:B--2---:R-:W-:-:S05]  /*1c660*/  VIADD R10, R10, 0x1 ;  /* 0x000000010a0a7836 */ /* 0x004fca0000000000 */
[----:B------:R0:W-:Y:S02]  /*1c670*/  STL [R1+0xa4], R10 ;  /* 0x0000a40a01007387 */ /* 0x0001e40000100800 */
.L_x_11753:
[----:B------:R-:W-:Y:S05]  /*1c680*/  WARPSYNC.ALL ;  /* 0x0000000000007948 */ /* 0x000fea0003800000 */
[----:B------:R-:W1:Y:S08]  /*1c690*/  S2UR UR5, SR_CgaCtaId ;  /* 0x00000000000579c3 */ /* 0x000e700000008800 */
[----:B------:R-:W-:Y:S06]  /*1c6a0*/  BAR.SYNC.DEFER_BLOCKING 0x5, 0x200 ;  /* 0x0148000000007b1d */ /* 0x000fec0000010000 */
[----:B------:R-:W-:Y:S01]  /*1c6b0*/  UMOV UR4, 0x400 ;  /* 0x0000040000047882 */ /* 0x000fe20000000000 */
[----:B------:R-:W-:Y:S01]  /*1c6c0*/  BSSY B0, `(.L_x_11822) ;  /* 0x00002c9000007945 */ /* 0x000fe20003800000 */
[----:B-1----:R-:W-:-:S06]  /*1c6d0*/  ULEA UR4, UR5, UR4, 0x18 ;  /* 0x0000000405047291 */ /* 0x002fcc000f8ec03f */
[----:B------:R-:W-:-:S05]  /*1c6e0*/  IMAD.U32 R16, RZ, RZ, UR4 ;  /* 0x00000004ff107e24 */ /* 0x000fca000f8e00ff */
[----:B------:R1:W2:Y:S01]  /*1c6f0*/  LDS.128 R108, [R16+0x31cd0] ;  /* 0x031cd000106c7984 */ /* 0x0002a20000000c00 */
[----:B------:R-:W-:Y:S06]  /*1c700*/  BAR.ARV 0x4, 0x200 ;  /* 0x0108000000007b1d */ /* 0x000fec0000002000 */
[----:B------:R-:W-:Y:S05]  /*1c710*/  @P0 BRA `(.L_x_11823) ;  /* 0x0000002000180947 */ /* 0x000fea0003800000 */
[----:B0-----:R-:W3:Y:S01]  /*1c720*/  LDL R4, [R1+0xe0] ;  /* 0x0000e00001047983 */ /* 0x001ee20000100800 */
[----:B------:R-:W-:-:S03]  /*1c730*/  ULDC UR4, c[0x0][0xad4] ;  /* 0x0002b50000047ab9 */ /* 0x000fc60000000800 */
[----:B------:R-:W4:Y:S04]  /*1c740*/  LDL.LU R76, [R1+0x94] ;  /* 0x00009400014c7983 */ /* 0x000f280000300800 */
[----:B------:R-:W2:Y:S04]  /*1c750*/  LDL.LU R82, [R1+0x9c] ;  /* 0x00009c0001527983 */ /* 0x000ea80000300800 */
[----:B------:R-:W2:Y:S01]  /*1c760*/  LDL.LU R81, [R1+0xa0] ;  /* 0x0000a00001517983 */ /* 0x000ea20000300800 */
[----:B------:R-:W0:Y:S01]  /*1c770*/  S2R R3, SR_SWINHI ;  /* 0x0000000000037919 */ /* 0x000e220000002f00 */
[----:B------:R-:W-:-:S02]  /*1c780*/  MOV R74, R16 ;  /* 0x00000010004a7202 */ /* 0x000fc40000000f00 */
[----:B0-----:R-:W-:-:S03]  /*1c790*/  MOV R75, R3 ;  /* 0x00000003004b7202 */ /* 0x001fc60000000f00 */
[----:B---3--:R-:W-:-:S03]  /*1c7a0*/  IMAD.WIDE R4, R4, 0x2, R74 ;  /* 0x0000000204047825 */ /* 0x008fc600078e024a */
[C---:B------:R-:W-:Y:S02]  /*1c7b0*/  IADD3 R77, P0, R4.reuse, 0x6020, RZ ;  /* 0x00006020044d7810 */ /* 0x040fe40007f1e0ff */
[----:B------:R-:W-:-:S03]  /*1c7c0*/  LOP3.LUT R3, R4, 0x180, RZ, 0xc0, !PT ;  /* 0x0000018004037812 */ /* 0x000fc600078ec0ff */
[----:B------:R-:W-:Y:S01]  /*1c7d0*/  IMAD.X R11, RZ, RZ, R5, P0 ;  /* 0x000000ffff0b7224 */ /* 0x000fe200000e0605 */
[----:B----4-:R-:W-:Y:S02]  /*1c7e0*/  ISETP.NE.AND P0, PT, R76, RZ, PT ;  /* 0x000000ff4c00720c */ /* 0x010fe40003f05270 */
[----:B------:R-:W-:Y:S02]  /*1c7f0*/  IADD3 R8, P4, R4, 0x20, RZ ;  /* 0x0000002004087810 */ /* 0x000fe40007f9e0ff */
[----:B------:R-:W-:Y:S01]  /*1c800*/  SEL R80, R76, UR4, P0 ;  /* 0x000000044c507c07 */ /* 0x000fe20008000000 */
[----:B------:R-:W-:Y:S05]  /*1c810*/  WARPSYNC.ALL ;  /* 0x0000000000007948 */ /* 0x000fea0003800000 */
[----:B------:R-:W-:-:S02]  /*1c820*/  SHF.R.U64 R3, R3, 0x3, RZ ;  /* 0x0000000303037819 */ /* 0x000fc400000012ff */
[----:B------:R-:W-:Y:S02]  /*1c830*/  LOP3.LUT R6, R8, 0x180, RZ, 0xc0, !PT ;  /* 0x0000018008067812 */ /* 0x000fe400078ec0ff */
        /* <DEDUP_REMOVED lines=19> */
[----:B------:R-:W-:Y:S01]  /*1c970*/  SHF.R.U64 R42, R42, 0x3, RZ ;  /* 0x000000032a2a7819 */ /* 0x000fe200000012ff */
[----:B------:R-:W-:Y:S01]  /*1c980*/  IMAD.X R9, RZ, RZ, R5, P1 ;  /* 0x000000ffff097224 */ /* 0x000fe200008e0605 */
        /* <DEDUP_REMOVED lines=8> */
[----:B------:R-:W-:-:S02]  /*1ca10*/  LOP3.LUT R10, R42, R77, RZ, 0x3c, !PT ;  /* 0x0000004d2a0a7212 */ /* 0x000fc400078e3cff */
[----:B------:R-:W-:Y:S02]  /*1ca20*/  MOV R79, R12 ;  /* 0x0000000c004f7202 */ /* 0x000fe40000000f00 */
[----:B------:R-:W-:Y:S02]  /*1ca30*/  MOV R3, R14 ;  /* 0x0000000e00037202 */ /* 0x000fe40000000f00 */
[----:B------:R-:W-:Y:S02]  /*1ca40*/  MOV R77, R40 ;  /* 0x00000028004d7202 */ /* 0x000fe40000000f00 */
        /* <DEDUP_REMOVED lines=13> */
[----:B------:R-:W-:Y:S01]  /*1cb20*/  F2FP.BF16.F32.PACK_AB R11, R63, R62 ;  /* 0x0000003e3f0b723e */ /* 0x000fe200000010ff */
[----:B------:R-:W-:Y:S01]  /*1cb30*/  STSM.16.M88.4 [R79], R12 ;  /* 0x0000000c4f007844 */ /* 0x000fe20000000200 */
[----:B0-----:R-:W-:Y:S02]  /*1cb40*/  F2FP.BF16.F32.PACK_AB R43, R47, R46 ;  /* 0x0000002e2f2b723e */ /* 0x001fe400000010ff */
[----:B------:R-:W-:-:S02]  /*1cb50*/  F2FP.BF16.F32.PACK_AB R4, R49, R48 ;  /* 0x000000303104723e */ /* 0x000fc400000010ff */
[----:B------:R-:W-:Y:S02]  /*1cb60*/  F2FP.BF16.F32.PACK_AB R5, R51, R50 ;  /* 0x000000323305723e */ /* 0x000fe400000010ff */
[----:B------:R-:W-:Y:S02]  /*1cb70*/  F2FP.BF16.F32.PACK_AB R6, R53, R52 ;  /* 0x000000343506723e */ /* 0x000fe400000010ff */
[----:B------:R-:W-:Y:S01]  /*1cb80*/  F2FP.BF16.F32.PACK_AB R7, R55, R54 ;  /* 0x000000363707723e */ /* 0x000fe200000010ff */
[----:B------:R-:W-:Y:S01]  /*1cb90*/  STSM.16.M88.4 [R3], R40 ;  /* 0x0000002803007844 */ /* 0x000fe20000000200 */
[----:B------:R-:W-:-:S03]  /*1cba0*/  ISETP.GT.AND P2, PT, R80, 0x1, PT ;  /* 0x000000015000780c */ /* 0x000fc60003f44270 */
[----:B------:R-:W-:Y:S04]  /*1cbb0*/  STSM.16.M88.4 [R77], R4 ;  /* 0x000000044d007844 */ /* 0x000fe80000000200 */
[----:B------:R0:W-:Y:S02]  /*1cbc0*/  STSM.16.M88.4 [R78], R8 ;  /* 0x000000084e007844 */ /* 0x0001e40000000200 */
[----:B0-----:R-:W-:-:S05]  /*1cbd0*/  IMAD.MOV.U32 R10, RZ, RZ, 0x9b8 ;  /* 0x000009b8ff0a7424 */ /* 0x001fca00078e00ff */
[----:B------:R-:W-:-:S04]  /*1cbe0*/  SEL R10, R10, 0x978, P2 ;  /* 0x000009780a0a7807 */ /* 0x000fc80001000000 */
[----:B------:R0:W3:Y:S08]  /*1cbf0*/  LDC.64 R4, c[0x0][R10+0x220] ;  /* 0x000088000a047b82 */ /* 0x0000f00000000a00 */
[----:B------:R0:W4:Y:S08]  /*1cc00*/  LDC.64 R6, c[0x0][R10+0x218] ;  /* 0x000086000a067b82 */ /* 0x0001300000000a00 */
        /* <DEDUP_REMOVED lines=10> */
[----:B--2---:R-:W-:-:S03]  /*1ccb0*/  IADD3 R40, P1, R82, UR4, RZ ;  /* 0x0000000452287c10 */ /* 0x004fc6000ff3e0ff */
[----:B-1----:R-:W1:Y:S01]  /*1ccc0*/  LDC R14, c[0x0][0xbe8] ;  /* 0x0002fa00ff0e7b82 */ /* 0x002e620000000800 */
[----:B------:R-:W-:Y:S02]  /*1ccd0*/  ISETP.NE.AND.EX P0, PT, RZ, UR5, PT, P0 ;  /* 0x00000005ff007c0c */ /* 0x000fe4000bf05300 */
[----:B------:R-:W-:-:S03]  /*1cce0*/  IADD3.X R41, R81, UR5, RZ, P1, !PT ;  /* 0x0000000551297c10 */ /* 0x000fc60008ffe4ff */
[----:B------:R-:W-:Y:S01]  /*1ccf0*/  @P3 IADD3 R42, P1, R82, UR6, RZ ;  /* 0x00000006522a3c10 */ /* 0x000fe2000ff3e0ff */
[----:B------:R-:W-:Y:S01]  /*1cd00*/  ULDC UR6, c[0x0][0xa88] ;  /* 0x0002a20000067ab9 */ /* 0x000fe20000000800 */
[----:B------:R-:W-:Y:S02]  /*1cd10*/  IMAD.MOV.U32 R3, RZ, RZ, RZ ;  /* 0x000000ffff037224 */ /* 0x000fe400078e00ff */
[----:B------:R-:W-:Y:S01]  /*1cd20*/  IMAD.U32 R77, RZ, RZ, UR6 ;  /* 0x00000006ff4d7e24 */ /* 0x000fe2000f8e00ff */
[----:B------:R-:W-:Y:S01]  /*1cd30*/  @P3 IADD3.X R43, R81, UR7, RZ, P1, !PT ;  /* 0x00000007512b3c10 */ /* 0x000fe20008ffe4ff */
[----:B------:R-:W-:Y:S02]  /*1cd40*/  ULDC.64 UR8, c[0x0][0x208] ;  /* 0x0000820000087ab9 */ /* 0x000fe40000000a00 */
[----:B------:R2:W5:Y:S04]  /*1cd50*/  @P0 LDG.E R3, desc[UR8][R40.64] ;  /* 0x0000000828030981 */ /* 0x000568000c1e1900 */
[----:B------:R2:W5:Y:S01]  /*1cd60*/  @P3 LDG.E R77, desc[UR8][R42.64] ;  /* 0x000000082a4d3981 */ /* 0x000562000c1e1900 */
[----:B-1----:R-:W-:Y:S01]  /*1cd70*/  ISETP.NE.AND P1, PT, R14, 0x1, PT ;  /* 0x000000010e00780c */ /* 0x002fe20003f25270 */
[----:B0-234-:R-:W-:-:S12]  /*1cd80*/  @P3 BRA `(.L_x_11824) ;  /* 0x0000000000143947 */ /* 0x01dfd80003800000 */
[----:B------:R-:W-:Y:S05]  /*1cd90*/  @!P0 BRA `(.L_x_11824) ;  /* 0x0000000000108947 */ /* 0x000fea0003800000 */
[----:B------:R-:W-:Y:S02]  /*1cda0*/  ULDC.64 UR6, c[0x0][0x208] ;  /* 0x0000820000067ab9 */ /* 0x000fe40000000a00 */
[----:B------:R-:W2:Y:S04]  /*1cdb0*/  LDG.E R12, desc[UR6][R40.64] ;  /* 0x00000006280c7981 */ /* 0x000ea8000c1e1900 */
[----:B-----5:R-:W2:Y:S02]  /*1cdc0*/  LDG.E R77, desc[UR6][R40.64+0x4] ;  /* 0x00000406284d7981 */ /* 0x020ea4000c1e1900 */
[----:B--2---:R-:W-:-:S07]  /*1cdd0*/  IMAD.IADD R77, R77, 0x1, -R12 ;  /* 0x000000014d4d7824 */ /* 0x004fce00078e0a0c */
.L_x_11824:
[----:B------:R-:W2:Y:S01]  /*1cde0*/  LDL.LU R12, [R1+0x98] ;  /* 0x00009800010c7983 */ /* 0x000ea20000300800 */
[----:B------:R-:W-:Y:S01]  /*1cdf0*/  ISETP.NE.U32.AND P0, PT, RZ, UR4, PT ;  /* 0x00000004ff007c0c */ /* 0x000fe2000bf05070 */
[----:B------:R-:W0:Y:S02]  /*1ce00*/  LDC.64 R10, c[0x0][R10+0x210] ;  /* 0x000084000a0a7b82 */ /* 0x000e240000000a00 */
[----:B------:R-:W3:Y:S04]  /*1ce10*/  LDL.LU R41, [R1+0xc0] ;  /* 0x0000c00001297983 */ /* 0x000ee80000300800 */
[----:B------:R-:W4:Y:S02]  /*1ce20*/  LDL R42, [R1+0x8c] ;  /* 0x00008c00012a7983 */ /* 0x000f240000100800 */
[----:B------:R-:W1:Y:S02]  /*1ce30*/  @P1 LDC R40, c[0x0][0xbec] ;  /* 0x0002fb00ff281b82 */ /* 0x000e640000000800 */
[----:B------:R-:W4:Y:S04]  /*1ce40*/  LDL R82, [R1+0x80] ;  /* 0x0000800001527983 */ /* 0x000f280000100800 */
[----:B------:R-:W4:Y:S02]  /*1ce50*/  LDL R80, [R1+0x90] ;  /* 0x0000900001507983 */ /* 0x000f240000100800 */
[----:B------:R-:W0:Y:S02]  /*1ce60*/  @P1 LDC R83, c[0x0][0xbf0] ;  /* 0x0002fc00ff531b82 */ /* 0x000e240000000800 */
[----:B------:R-:W4:Y:S01]  /*1ce70*/  LDL R78, [R1+0xac] ;  /* 0x0000ac00014e7983 */ /* 0x000f220000100800 */
[----:B------:R-:W-:-:S03]  /*1ce80*/  ISETP.NE.AND.EX P0, PT, RZ, UR5, PT, P0 ;  /* 0x00000005ff007c0c */ /* 0x000fc6000bf05300 */
[----:B------:R-:W4:Y:S01]  /*1ce90*/  LDL R84, [R1+0xdc] ;  /* 0x0000dc0001547983 */ /* 0x000f220000100800 */
[----:B-----5:R-:W-:Y:S02]  /*1cea0*/  SHF.R.S32.HI R76, RZ, 0x1f, R3 ;  /* 0x0000001fff4c7819 */ /* 0x020fe40000011403 */
[----:B--2---:R-:W-:Y:S02]  /*1ceb0*/  SEL R15, R12, RZ, !P0 ;  /* 0x000000ff0c0f7207 */ /* 0x004fe40004000000 */
[----:B------:R-:W2:Y:S01]  /*1cec0*/  LDC.64 R12, c[0x0][0xba8] ;  /* 0x0002ea00ff0c7b82 */ /* 0x000ea20000000a00 */
[----:B---3--:R-:W-:Y:S02]  /*1ced0*/  SEL R41, R41, RZ, !P0 ;  /* 0x000000ff29297207 */ /* 0x008fe40004000000 */
[----:B------:R-:W-:-:S04]  /*1cee0*/  IMAD R5, R5, R15, RZ ;  /* 0x0000000f05057224 */ /* 0x000fc800078e02ff */
[C---:B------:R-:W-:Y:S02]  /*1cef0*/  IMAD R81, R4.reuse, R41, R5 ;  /* 0x0000002904517224 */ /* 0x040fe400078e0205 */
[----:B------:R-:W-:-:S04]  /*1cf00*/  IMAD.WIDE.U32 R4, R4, R15, RZ ;  /* 0x0000000f04047225 */ /* 0x000fc800078e00ff */
[----:B----4-:R-:W-:Y:S02]  /*1cf10*/  IMAD.IADD R41, R42, 0x1, R82 ;  /* 0x000000012a297824 */ /* 0x010fe400078e0252 */
[----:B------:R-:W3:Y:S01]  /*1cf20*/  LDL R42, [R1+0xc8] ;  /* 0x0000c800012a7983 */ /* 0x000ee20000100800 */
[-C--:B------:R-:W-:Y:S02]  /*1cf30*/  IMAD R79, R7, R80.reuse, RZ ;  /* 0x00000050074f7224 */ /* 0x080fe400078e02ff */
[----:B------:R-:W-:Y:S01]  /*1cf40*/  IMAD.WIDE.U32 R6, R6, R80, RZ ;  /* 0x0000005006067225 */ /* 0x000fe200078e00ff */
[----:B------:R-:W-:Y:S02]  /*1cf50*/  SEL R43, R78, RZ, P2 ;  /* 0x000000ff4e2b7207 */ /* 0x000fe40001000000 */
[----:B------:R-:W-:Y:S01]  /*1cf60*/  IADD3 R6, P0, P3, R4, R6, R3 ;  /* 0x0000000604067210 */ /* 0x000fe20007b1e003 */
[----:B-1----:R-:W-:Y:S01]  /*1cf70*/  @P1 IMAD.HI.U32 R4, R41, R40, RZ ;  /* 0x0000002829041227 */ /* 0x002fe200078e00ff */
[----:B--2---:R-:W1:Y:S03]  /*1cf80*/  @!P2 LDC R12, c[0x0][0xb50] ;  /* 0x0002d400ff0cab82 */ /* 0x004e660000000800 */
[----:B------:R-:W-:-:S02]  /*1cf90*/  IMAD.IADD R81, R5, 0x1, R81 ;  /* 0x0000000105517824 */ /* 0x000fc400078e0251 */
[----:B------:R-:W-:Y:S01]  /*1cfa0*/  IMAD.MOV.U32 R5, RZ, RZ, R41 ;  /* 0x000000ffff057224 */ /* 0x000fe200078e0029 */
[----:B0-----:R-:W-:Y:S01]  /*1cfb0*/  @P1 SHF.R.U32.HI R5, RZ, R83, R4 ;  /* 0x00000053ff051219 */ /* 0x001fe20000011604 */
[----:B------:R-:W-:Y:S01]  /*1cfc0*/  IMAD.IADD R7, R7, 0x1, R79 ;  /* 0x0000000107077824 */ /* 0x000fe200078e024f */
[----:B------:R-:W0:Y:S01]  /*1cfd0*/  @!P2 LDC R13, c[0x0][0xb54] ;  /* 0x0002d500ff0dab82 */ /* 0x000e220000000800 */
        /* <DEDUP_REMOVED lines=17> */
[----:B------:R-:W-:-:S03]  /*1d0f0*/  IMAD.IADD R43, R84, 0x1, R82 ;  /* 0x00000001542b7824 */ /* 0x000fc600078e0252 */
[----:B------:R-:W-:Y:S04]  /*1d100*/  SHFL.IDX PT, R4, R12, RZ, 0x1c1f ;  /* 0x001c1fff0c047589 */ /* 0x000fe800000e0000 */
[----:B------:R-:W0:Y:S04]  /*1d110*/  SHFL.IDX PT, R5, R13, RZ, 0x1c1f ;  /* 0x001c1fff0d057589 */ /* 0x000e2800000e0000 */
[----:B------:R-:W1:Y:S01]  /*1d120*/  SHFL.IDX PT, R7, R13, 0x1, 0x1c1f ;  /* 0x003c1f000d077f89 */ /* 0x000e6200000e0000 */
[----:B------:R-:W-:Y:S02]  /*1d130*/  IMAD R8, R77, R14, RZ ;  /* 0x0000000e4d087224 */ /* 0x000fe400078e02ff */
[----:B------:R-:W-:Y:S01]  /*1d140*/  VIADD R9, R43, 0x8 ;  /* 0x000000082b097836 */ /* 0x000fe20000000000 */
[----:B------:R-:W-:Y:S01]  /*1d150*/  ULDC.64 UR6, c[0x0][0x208] ;  /* 0x0000820000067ab9 */ /* 0x000fe20000000a00 */
[----:B---3--:R-:W-:-:S04]  /*1d160*/  LOP3.LUT P0, RZ, R42, 0x3, RZ, 0xc0, !PT ;  /* 0x000000032aff7812 */ /* 0x008fc8000780c0ff */
        /* <DEDUP_REMOVED lines=24> */
[----:B------:R-:W-:Y:S01]  /*1d2f0*/  LOP3.LUT R28, R29, 0x180, RZ, 0xc0, !PT ;  /* 0x000001801d1c7812 */ /* 0x000fe200078ec0ff */
[----:B------:R-:W-:Y:S01]  /*1d300*/  IMAD.X R41, RZ, RZ, R75, P5 ;  /* 0x000000ffff297224 */ /* 0x000fe200028e064b */
        /* <DEDUP_REMOVED lines=25> */
[----:B------:R-:W5:Y:S01]  /*1d4a0*/  LD.E.128 R40, desc[UR4][R40.64] ;  /* 0x0000000428287980 */ /* 0x000f62000c101d00 */
[----:B------:R-:W-:-:S02]  /*1d4b0*/  ULDC.64 UR4, c[0x0][0xaa0] ;  /* 0x0002a80000047ab9 */ /* 0x000fc40000000a00 */
[----:B------:R-:W-:Y:S01]  /*1d4c0*/  IMAD R76, R76, UR4, RZ ;  /* 0x000000044c4c7c24 */ /* 0x000fe2000f8e02ff */
[----:B------:R-:W-:Y:S01]  /*1d4d0*/  SHF.R.S32.HI R12, RZ, 0x1f, R15 ;  /* 0x0000001fff0c7819 */ /* 0x000fe2000001140f */
[----:B------:R-:W-:Y:S01]  /*1d4e0*/  IMAD R0, R45, 0x60, R10 ;  /* 0x000000602d007824 */ /* 0x000fe200078e020a */
[----:B------:R-:W-:Y:S01]  /*1d4f0*/  @!PT LDS RZ, [RZ] ;  /* 0x00000000fffff984 */ /* 0x000fe20000000800 */
[----:B------:R-:W-:Y:S01]  /*1d500*/  @!PT LDS RZ, [RZ] ;  /* 0x00000000fffff984 */ /* 0x000fe20000000800 */
[----:B------:R-:W-:Y:S01]  /*1d510*/  @!PT LDS RZ, [RZ] ;  /* 0x00000000fffff984 */ /* 0x000fe20000000800 */
[----:B------:R-:W-:Y:S01]  /*1d520*/  @!PT LDS RZ, [RZ] ;  /* 0x00000000fffff984 */ /* 0x000fe20000000800 */
[----:B------:R3:W-:Y:S06]  /*1d530*/  MEMBAR.ALL.CTA ;  /* 0x0000000000007992 */ /* 0x0007ec0000008000 */
[----:B---3--:R-:W3:Y:S01]  /*1d540*/  FENCE.VIEW.ASYNC.S ;  /* 0x00000000000073c6 */ /* 0x008ee20000000000 */
[----:B------:R-:W-:-:S02]  /*1d550*/  IMAD R11, R3, UR5, R76 ;  /* 0x00000005030b7c24 */ /* 0x000fc4000f8e024c */
[----:B------:R-:W-:Y:S01]  /*1d560*/  IMAD.WIDE.U32 R2, R3, UR4, RZ ;  /* 0x0000000403027c25 */ /* 0x000fe2000f8e00ff */
[----:B------:R-:W-:-:S03]  /*1d570*/  ULDC.64 UR4, c[0x0][0xae8] ;  /* 0x0002ba0000047ab9 */ /* 0x000fc60000000a00 */
[----:B------:R-:W-:Y:S02]  /*1d580*/  IMAD.IADD R3, R3, 0x1, R11 ;  /* 0x0000000103037824 */ /* 0x000fe400078e020b */
[----:B------:R-:W-:Y:S02]  /*1d590*/  IMAD.IADD R20, R82, 0x1, R0 ;  /* 0x0000000152147824 */ /* 0x000fe400078e0200 */
[----:B------:R-:W-:-:S04]  /*1d5a0*/  IMAD.WIDE.U32 R2, R80, UR4, R2 ;  /* 0x0000000450027c25 */ /* 0x000fc8000f8e0002 */
[----:B-1----:R-:W-:-:S04]  /*1d5b0*/  @P1 IMAD.HI.U32 R0, R20, R13, RZ ;  /* 0x0000000d14001227 */ /* 0x002fc800078e00ff */
[----:B------:R-:W-:Y:S01]  /*1d5c0*/  IMAD R3, R80, UR5, R3 ;  /* 0x0000000550037c24 */ /* 0x000fe2000f8e0203 */
[----:B------:R-:W-:Y:S01]  /*1d5d0*/  ULDC.64 UR4, c[0x0][0xaf0] ;  /* 0x0002bc0000047ab9 */ /* 0x000fe20000000a00 */
        /* <DEDUP_REMOVED lines=19> */
[----:B------:R-:W-:-:S03]  /*1d710*/  IMAD.WIDE.U32 R2, R13, UR4, R2 ;  /* 0x000000040d027c25 */ /* 0x000fc6000f8e0002 */
[----:B---3--:R1:W-:Y:S01]  /*1d720*/  SYNCS.ARRIVE.TRANS64.RED.A1T0 RZ, [R0+URZ], RZ ;  /* 0x000000ff00ff79a7 */ /* 0x0083e2000810043f */
[----:B------:R-:W-:Y:S01]  /*1d730*/  IMAD R11, R13, UR5, R12 ;  /* 0x000000050d0b7c24 */ /* 0x000fe2000f8e020c */
[----:B------:R-:W-:-:S03]  /*1d740*/  ULDC.64 UR4, c[0x0][0xa80] ;  /* 0x0002a00000047ab9 */ /* 0x000fc60000000a00 */
[----:B------:R-:W-:Y:S01]  /*1d750*/  IMAD.IADD R3, R3, 0x1, R11 ;  /* 0x0000000103037824 */ /* 0x000fe200078e020b */
[C---:B-1----:R-:W-:Y:S01]  /*1d760*/  LEA R0, P0, R2.reuse, UR4, 0x1 ;  /* 0x0000000402007c11 */ /* 0x042fe2000f8008ff */
[C---:B------:R-:W-:Y:S01]  /*1d770*/  VIADD R44, R9.reuse, 0x20 ;  /* 0x00000020092c7836 */ /* 0x040fe20000000000 */
[----:B------:R-:W-:Y:S01]  /*1d780*/  UMOV UR4, 0xffffffff ;  /* 0xffffffff00047882 */ /* 0x000fe20000000000 */
[----:B------:R-:W-:Y:S01]  /*1d790*/  VIADD R47, R9, 0x40 ;  /* 0x00000040092f7836 */ /* 0x000fe20000000000 */
[----:B------:R-:W-:Y:S02]  /*1d7a0*/  LEA.HI.X R2, R2, UR5, R3, 0x1, P0 ;  /* 0x0000000502027c11 */ /* 0x000fe400080f0c03 */
[----:B------:R-:W-:Y:S02]  /*1d7b0*/  SHF.R.S32.HI R46, RZ, 0x1f, R44 ;  /* 0x0000001fff2e7819 */ /* 0x000fe4000001142c */
[----:B------:R-:W-:Y:S01]  /*1d7c0*/  SHF.R.S32.HI R48, RZ, 0x1f, R47 ;  /* 0x0000001fff307819 */ /* 0x000fe2000001142f */
[----:B0-----:R-:W-:Y:S06]  /*1d7d0*/  BRA.DIV UR4, `(.L_x_11826) ;  /* 0x000000ae049c7947 */ /* 0x001fec000b800000 */
[----:B------:R0:W1:Y:S04]  /*1d7e0*/  SHFL.IDX PT, R3, R2, RZ, 0x1c1f ;  /* 0x001c1fff02037589 */ /* 0x00006800000e0000 */
[----:B------:R0:W2:Y:S02]  /*1d7f0*/  SHFL.IDX PT, R14, R0, RZ, 0x1c1f ;  /* 0x001c1fff000e7589 */ /* 0x0000a400000e0000 */
.L_x_12038:
[----:B------:R-:W-:Y:S01]  /*1d800*/  IMAD.IADD R45, R10, 0x1, R82 ;  /* 0x000000010a2d7824 */ /* 0x000fe200078e0252 */
[----:B------:R-:W-:Y:S04]  /*1d810*/  BSSY B1, `(.L_x_11827) ;  /* 0x0000011000017945 */ /* 0x000fe80003800000 */
[----:B------:R-:W-:-:S13]  /*1d820*/  ISETP.GE.AND P0, PT, R45, R8, PT ;  /* 0x000000082d00720c */ /* 0x000fda0003f06270 */
[----:B------:R-:W-:Y:S05]  /*1d830*/  @P0 BRA `(.L_x_11828) ;  /* 0x0000000000380947 */ /* 0x000fea0003800000 */
[----:B------:R-:W-:Y:S01]  /*1d840*/  ULDC UR4, c[0x0][0xac8] ;  /* 0x0002b20000047ab9 */ /* 0x000fe20000000800 */
[----:B------:R-:W-:Y:S01]  /*1d850*/  ULDC.64 UR6, c[0x0][0x208] ;  /* 0x0000820000067ab9 */ /* 0x000fe20000000a00 */
        /* <DEDUP_REMOVED lines=12> */
.L_x_11828:
[----:B------:R-:W-:Y:S05]  /*1d920*/  BSYNC B1 ;  /* 0x0000000000017941 */ /* 0x000fea0003800000 */
.L_x_11827:
[----:B------:R-:W-:-:S03]  /*1d930*/  UMOV UR4, 0xffffffff ;  /* 0xffffffff00047882 */ /* 0x000fc60000000000 */
[----:B------:R-:W-:Y:S05]  /*1d940*/  BRA.DIV UR4, `(.L_x_11829) ;  /* 0x000000ae04747947 */ /* 0x000fea000b800000 */
[----:B-1----:R1:W4:Y:S04]  /*1d950*/  SHFL.IDX PT, R3, R2, 0x1, 0x1c1f ;  /* 0x003c1f0002037f89 */ /* 0x00232800000e0000 */
[----:B--2---:R1:W2:Y:S02]  /*1d960*/  SHFL.IDX PT, R14, R0, 0x1, 0x1c1f ;  /* 0x003c1f00000e7f89 */ /* 0x0042a400000e0000 */
.L_x_12042:
[----:B---3-5:R-:W-:-:S05]  /*1d970*/  VIADD R5, R45, 0x60 ;  /* 0x000000602d057836 */ /* 0x028fca0000000000 */
[----:B------:R-:W-:-:S13]  /*1d980*/  ISETP.GE.AND P0, PT, R5, R8, PT ;  /* 0x000000080500720c */ /* 0x000fda0003f06270 */
[----:B------:R-:W-:Y:S05]  /*1d990*/  @P0 BRA `(.L_x_11830) ;  /* 0x00000018006c0947 */ /* 0x000fea0003800000 */
[----:B------:R-:W-:Y:S01]  /*1d9a0*/  ULDC UR4, c[0x0][0xac8] ;  /* 0x0002b20000047ab9 */ /* 0x000fe20000000800 */
[----:B------:R-:W-:Y:S01]  /*1d9b0*/  ULDC.64 UR6, c[0x0][0x208] ;  /* 0x0000820000067ab9 */ /* 0x000fe20000000a00 */
[----:B------:R-:W-:Y:S02]  /*1d9c0*/  ISETP.GE.AND P2, PT, R44, UR4, PT ;  /* 0x000000042c007c0c */ /* 0x000fe4000bf46270 */
[----:B------:R-:W-:-:S11]  /*1d9d0*/  ISETP.GE.AND P1, PT, R9, UR4, PT ;  /* 0x0000000409007c0c */ /* 0x000fd6000bf26270 */
[C---:B--2---:R-:W-:Y:S02]  /*1d9e0*/  @!P2 LEA R6, P0, R44.reuse, R14, 0x1 ;  /* 0x0000000e2c06a211 */ /* 0x044fe400078008ff */
[----:B01----:R-:W-:Y:S02]  /*1d9f0*/  @!P1 IMAD.MOV.U32 R2, RZ, RZ, R14 ;  /* 0x000000ffff029224 */ /* 0x003fe400078e000e */
[----:B----4-:R-:W-:Y:S02]  /*1da00*/  @!P2 LEA.HI.X R7, R44, R3, R46, 0x1, P0 ;  /* 0x000000032c07a211 */ /* 0x010fe400000f0c2e */
[----:B------:R-:W-:Y:S01]  /*1da10*/  ISETP.GE.AND P0, PT, R47, UR4, PT ;  /* 0x000000042f007c0c */ /* 0x000fe2000bf06270 */
[----:B------:R-:W-:-:S05]  /*1da20*/  @!P1 IMAD.WIDE R4, R9, 0x2, R2 ;  /* 0x0000000209049825 */ /* 0x000fca00078e0202 */
[----:B------:R3:W-:Y:S04]  /*1da30*/  @!P1 ST.E.128 desc[UR6][R4.64], R24 ;  /* 0x0000001804009985 */ /* 0x0007e8000c101d06 */
[----:B------:R3:W-:Y:S03]  /*1da40*/  @!P2 ST.E.128 desc[UR6][R6.64], R32 ;  /* 0x000000200600a985 */ /* 0x0007e6000c101d06 */
[----:B------:R-:W-:Y:S05]  /*1da50*/  @P0 BRA `(.L_x_11830) ;  /* 0x00000018003c0947 */ /* 0x000fea0003800000 */
[----:B------:R-:W-:Y:S01]  /*1da60*/  LEA R14, P0, R47, R14, 0x1 ;  /* 0x0000000e2f0e7211 */ /* 0x000fe200078008ff */
[----:B------:R-:W-:-:S03]  /*1da70*/  ULDC.64 UR4, c[0x0][0x208] ;  /* 0x0000820000047ab9 */ /* 0x000fc60000000a00 */
[----:B------:R-:W-:-:S05]  /*1da80*/  LEA.HI.X R15, R47, R3, R48, 0x1, P0 ;  /* 0x000000032f0f7211 */ /* 0x000fca00000f0c30 */
[----:B------:R0:W-:Y:S01]  /*1da90*/  ST.E.128 desc[UR4][R14.64], R40 ;  /* 0x000000280e007985 */ /* 0x0001e2000c101d04 */
[----:B------:R-:W-:Y:S05]  /*1daa0*/  BRA `(.L_x_11830) ;  /* 0x0000001800287947 */ /* 0x000fea0003800000 */
.L_x_11825:
[----:B------:R-:W-:Y:S01]  /*1dab0*/  ULDC.64 UR4, c[0x0][0xb08] ;  /* 0x0002c20000047ab9 */ /* 0x000fe20000000a00 */
[----:B0-----:R-:W0:Y:S01]  /*1dac0*/  @P1 LDC R6, c[0x0][0xbec] ;  /* 0x0002fb00ff061b82 */ /* 0x001e220000000800 */
[----:B------:R-:W-:Y:S01]  /*1dad0*/  IMAD R76, R76, UR4, RZ ;  /* 0x000000044c4c7c24 */ /* 0x000fe2000f8e02ff */
[----:B------:R-:W-:Y:S01]  /*1dae0*/  SHF.R.S32.HI R0, RZ, 0x1f, R15 ;  /* 0x0000001fff007819 */ /* 0x000fe2000001140f */
[----:B------:R-:W-:-:S04]  /*1daf0*/  IMAD.WIDE.U32 R4, R3, UR4, RZ ;  /* 0x0000000403047c25 */ /* 0x000fc8000f8e00ff */
[----:B------:R-:W-:Y:S01]  /*1db00*/  IMAD R3, R3, UR5, R76 ;  /* 0x0000000503037c24 */ /* 0x000fe2000f8e024c */
[----:B------:R-:W1:Y:S01]  /*1db10*/  @P1 LDC R11, c[0x0][0xbf0] ;  /* 0x0002fc00ff0b1b82 */ /* 0x000e620000000800 */
[----:B------:R-:W-:Y:S02]  /*1db20*/  ULDC.64 UR4, c[0x0][0xb38] ;  /* 0x0002ce0000047ab9 */ /* 0x000fe40000000a00 */
        /* <DEDUP_REMOVED lines=38> */
.L_x_12045:
        /* <DEDUP_REMOVED lines=14> */
[----:B------:R-:W-:Y:S01]  /*1de70*/  ULDC.64 UR6, c[0x0][0x208] ;  /* 0x0000820000067ab9 */ /* 0x000fe20000000a00 */
        /* <DEDUP_REMOVED lines=17> */
[----:B------:R-:W-:Y:S01]  /*1df90*/  @!P0 ST.E.64 desc[UR6][R6.64], R28 ;  /* 0x0000001c06008985 */ /* 0x000fe2000c101b06 */
        /* <DEDUP_REMOVED lines=8> */
[-C--:B------:R-:W-:Y:S02]  /*1e020*/  @!P2 LEA.HI.X R25, R78, R3.reuse, R79, 0x2, P5 ;  /* 0x000000034e19a211 */ /* 0x080fe400028f144f */
[----:B------:R-:W-:-:S02]  /*1e030*/  @!P1 LEA.HI.X R41, R77, R3, R42, 0x2, P4 ;  /* 0x000000034d299211 */ /* 0x000fc400020f142a */
[----:B------:R-:W-:Y:S01]  /*1e040*/  ISETP.GE.AND P4, PT, R75, UR4, PT ;  /* 0x000000044b007c0c */ /* 0x000fe2000bf86270 */
[----:B------:R2:W-:Y:S01]  /*1e050*/  @!P2 ST.E.64 desc[UR6][R24.64], R20 ;  /* 0x000000141800a985 */ /* 0x0005e2000c101b06 */
[----:B-1----:R-:W-:-:S03]  /*1e060*/  VIADD R13, R76, 0x48 ;  /* 0x000000484c0d7836 */ /* 0x002fc60000000000 */
[----:B------:R3:W-:Y:S01]  /*1e070*/  @!P1 ST.E.64 desc[UR6][R40.64], R44 ;  /* 0x0000002c28009985 */ /* 0x0007e2000c101b06 */
[----:B------:R-:W-:Y:S01]  /*1e080*/  SHF.R.S32.HI R74, RZ, 0x1f, R15 ;  /* 0x0000001fff4a7819 */ /* 0x000fe2000001140f */
[C---:B------:R-:W-:Y:S01]  /*1e090*/  VIADD R28, R76.reuse, 0x50 ;  /* 0x000000504c1c7836 */ /* 0x040fe20000000000 */
[-C--:B------:R-:W-:Y:S02]  /*1e0a0*/  @!P0 LEA R4, P5, R15, R14.reuse, 0x2 ;  /* 0x0000000e0f048211 */ /* 0x080fe400078a10ff */
[----:B------:R-:W-:Y:S02]  /*1e0b0*/  ISETP.GE.AND P2, PT, R13, UR4, PT ;  /* 0x000000040d007c0c */ /* 0x000fe4000bf46270 */
[----:B------:R-:W-:Y:S02]  /*1e0c0*/  SHF.R.S32.HI R32, RZ, 0x1f, R43 ;  /* 0x0000001fff207819 */ /* 0x000fe4000001142b */
[----:B------:R-:W-:Y:S02]  /*1e0d0*/  @!P3 LEA R10, P1, R43, R14, 0x2 ;  /* 0x0000000e2b0ab211 */ /* 0x000fe400078210ff */
[-C--:B------:R-:W-:Y:S01]  /*1e0e0*/  @!P0 LEA.HI.X R5, R15, R3.reuse, R74, 0x2, P5 ;  /* 0x000000030f058211 */ /* 0x080fe200028f144a */
[----:B------:R-:W-:Y:S01]  /*1e0f0*/  VIADD R15, R76, 0x58 ;  /* 0x000000584c0f7836 */ /* 0x000fe20000000000 */
[----:B------:R-:W-:-:S02]  /*1e100*/  @!P3 LEA.HI.X R11, R43, R3, R32, 0x2, P1 ;  /* 0x000000032b0bb211 */ /* 0x000fc400008f1420 */
[----:B------:R-:W-:Y:S01]  /*1e110*/  ISETP.GE.AND P1, PT, R28, UR4, PT ;  /* 0x000000041c007c0c */ /* 0x000fe2000bf26270 */
[----:B------:R3:W-:Y:S01]  /*1e120*/  @!P0 ST.E.64 desc[UR6][R4.64], R48 ;  /* 0x0000003004008985 */ /* 0x0007e2000c101b06 */
[----:B------:R-:W-:Y:S02]  /*1e130*/  SHF.R.S32.HI R12, RZ, 0x1f, R75 ;  /* 0x0000001fff0c7819 */ /* 0x000fe4000001144b */
[----:B------:R-:W-:Y:S02]  /*1e140*/  @!P4 LEA R6, P5, R75, R14, 0x2 ;  /* 0x0000000e4b06c211 */ /* 0x000fe400078a10ff */
[----:B------:R-:W-:Y:S02]  /*1e150*/  ISETP.GE.AND P0, PT, R15, UR4, PT ;  /* 0x000000040f007c0c */ /* 0x000fe4000bf06270 */
[----:B------:R-:W-:Y:S02]  /*1e160*/  @!P4 LEA.HI.X R7, R75, R3, R12, 0x2, P5 ;  /* 0x000000034b07c211 */ /* 0x000fe400028f140c */
[----:B--2---:R-:W-:-:S02]  /*1e170*/  SHF.R.S32.HI R20, RZ, 0x1f, R13 ;  /* 0x0000001fff147819 */ /* 0x004fc4000001140d */
[CC--:B------:R-:W-:Y:S02]  /*1e180*/  @!P2 LEA R12, P5, R13.reuse, R14.reuse, 0x2 ;  /* 0x0000000e0d0ca211 */ /* 0x0c0fe400078a10ff */
[----:B------:R-:W-:Y:S02]  /*1e190*/  SHF.R.S32.HI R21, RZ, 0x1f, R28 ;  /* 0x0000001fff157819 */ /* 0x000fe4000001141c */
[-C--:B------:R-:W-:Y:S02]  /*1e1a0*/  @!P2 LEA.HI.X R13, R13, R3.reuse, R20, 0x2, P5 ;  /* 0x000000030d0da211 */ /* 0x080fe400028f1414 */
[C---:B------:R-:W-:Y:S02]  /*1e1b0*/  @!P1 LEA R20, P5, R28.reuse, R14, 0x2 ;  /* 0x0000000e1c149211 */ /* 0x040fe400078a10ff */
[----:B------:R-:W-:Y:S02]  /*1e1c0*/  SHF.R.S32.HI R24, RZ, 0x1f, R15 ;  /* 0x0000001fff187819 */ /* 0x000fe4000001140f */
[----:B------:R-:W-:-:S02]  /*1e1d0*/  @!P1 LEA.HI.X R21, R28, R3, R21, 0x2, P5 ;  /* 0x000000031c159211 */ /* 0x000fc400028f1415 */
[C---:B------:R-:W-:Y:S01]  /*1e1e0*/  @!P0 LEA R14, P5, R15.reuse, R14, 0x2 ;  /* 0x0000000e0f0e8211 */ /* 0x040fe200078a10ff */
[----:B------:R3:W-:Y:S03]  /*1e1f0*/  @!P3 ST.E.64 desc[UR6][R10.64], R52 ;  /* 0x000000340a00b985 */ /* 0x0007e6000c101b06 */
[----:B------:R-:W-:Y:S01]  /*1e200*/  @!P0 LEA.HI.X R15, R15, R3, R24, 0x2, P5 ;  /* 0x000000030f0f8211 */ /* 0x000fe200028f1418 */
[----:B------:R3:W-:Y:S04]  /*1e210*/  @!P4 ST.E.64 desc[UR6][R6.64], R56 ;  /* 0x000000380600c985 */ /* 0x0007e8000c101b06 */
[----:B------:R3:W-:Y:S04]  /*1e220*/  @!P2 ST.E.64 desc[UR6][R12.64], R60 ;  /* 0x0000003c0c00a985 */ /* 0x0007e8000c101b06 */
[----:B------:R3:W-:Y:S04]  /*1e230*/  @!P1 ST.E.64 desc[UR6][R20.64], R64 ;  /* 0x0000004014009985 */ /* 0x0007e8000c101b06 */
[----:B------:R3:W-:Y:S02]  /*1e240*/  @!P0 ST.E.64 desc[UR6][R14.64], R68 ;  /* 0x000000440e008985 */ /* 0x0007e4000c101b06 */
.L_x_11833:
[----:B------:R-:W-:Y:S05]  /*1e250*/  BSYNC B1 ;  /* 0x0000000000017941 */ /* 0x000fea0003800000 */
.L_x_11832:
[----:B------:R-:W-:-:S03]  /*1e260*/  UMOV UR4, 0xffffffff ;  /* 0xffffffff00047882 */ /* 0x000fc60000000000 */
[----:B------:R-:W-:Y:S05]  /*1e270*/  BRA.DIV UR4, `(.L_x_11834) ;  /* 0x000000a604a47947 */ /* 0x000fea000b800000 */
[----:B-1----:R1:W4:Y:S04]  /*1e280*/  SHFL.IDX PT, R3, R2, 0x1, 0x1c1f ;  /* 0x003c1f0002037f89 */ /* 0x00232800000e0000 */
[----:B--23--:R1:W2:Y:S02]  /*1e290*/  SHFL.IDX PT, R14, R0, 0x1, 0x1c1f ;  /* 0x003c1f00000e7f89 */ /* 0x00c2a400000e0000 */
.L_x_12049:
[----:B------:R-:W-:-:S13]  /*1e2a0*/  ISETP.GE.AND P0, PT, R9, R8, PT ;  /* 0x000000080900720c */ /* 0x000fda0003f06270 */
[----:B------:R-:W-:Y:S05]  /*1e2b0*/  @P0 BRA `(.L_x_11830) ;  /* 0x0000001000240947 */ /* 0x000fea0003800000 */
[----:B01----:R-:W3:Y:S01]  /*1e2c0*/  LDL R0, [R1+0xbc] ;  /* 0x0000bc0001007983 */ /* 0x003ee20000100800 */
[----:B------:R-:W-:-:S03]  /*1e2d0*/  ULDC UR4, c[0x0][0xac8] ;  /* 0x0002b20000047ab9 */ /* 0x000fc60000000800 */
[----:B------:R-:W5:Y:S04]  /*1e2e0*/  LDL R28, [R1+0x7c] ;  /* 0x00007c00011c7983 */ /* 0x000f680000100800 */
[----:B------:R-:W4:Y:S04]  /*1e2f0*/  LDL R12, [R1+0xb8] ;  /* 0x0000b800010c7983 */ /* 0x000f280000100800 */
        /* <DEDUP_REMOVED lines=26> */
[-C--:B------:R-:W-:Y:S02]  /*1e4a0*/  @!P3 LEA R10, P5, R24, R14.reuse, 0x2 ;  /* 0x0000000e180ab211 */ /* 0x080fe400078a10ff */
[-C--:B------:R-:W-:Y:S02]  /*1e4b0*/  @!P4 LEA R12, P2, R20, R14.reuse, 0x2 ;  /* 0x0000000e140cc211 */ /* 0x080fe400078410ff */
        /* <DEDUP_REMOVED lines=26> */
[----:B------:R-:W-:Y:S02]  /*1e660*/  @!P5 LEA.HI.X R13, R25, R3, R2, 0x2, P4 ;  /* 0x00000003190dd211 */ /* 0x000fe400020f1402 */
[----:B------:R-:W-:Y:S02]  /*1e670*/  SHF.R.S32.HI R2, RZ, 0x1f, R0 ;  /* 0x0000001fff027819 */ /* 0x000fe40000011400 */
[----:B------:R-:W-:-:S04]  /*1e680*/  @!P1 LEA R20, P4, R0, R14, 0x2 ;  /* 0x0000000e00149211 */ /* 0x000fc800078810ff */
[----:B------:R-:W-:Y:S01]  /*1e690*/  @!P1 LEA.HI.X R21, R0, R3, R2, 0x2, P4 ;  /* 0x0000000300159211 */ /* 0x000fe200020f1402 */
[----:B------:R-:W-:Y:S01]  /*1e6a0*/  VIADD R0, R28, 0x58 ;  /* 0x000000581c007836 */ /* 0x000fe20000000000 */
[----:B------:R0:W-:Y:S04]  /*1e6b0*/  @!P0 ST.E.64 desc[UR6][R6.64], R50 ;  /* 0x0000003206008985 */ /* 0x0001e8000c101b06 */
[----:B------:R-:W-:Y:S01]  /*1e6c0*/  ISETP.GE.AND P0, PT, R0, UR4, PT ;  /* 0x0000000400007c0c */ /* 0x000fe2000bf06270 */
[----:B------:R0:W-:Y:S04]  /*1e6d0*/  @!P2 ST.E.64 desc[UR6][R8.64], R54 ;  /* 0x000000360800a985 */ /* 0x0001e8000c101b06 */
        /* <DEDUP_REMOVED lines=10> */
.L_x_11823:
[----:B0-----:R-:W3:Y:S01]  /*1e780*/  LDL.LU R4, [R1+0x9c] ;  /* 0x00009c0001047983 */ /* 0x001ee20000300800 */
[----:B------:R-:W-:Y:S01]  /*1e790*/  ULDC.64 UR6, c[0x0][0xc08] ;  /* 0x0003020000067ab9 */ /* 0x000fe20000000a00 */
[----:B------:R-:W-:Y:S02]  /*1e7a0*/  ULDC.64 UR4, c[0x0][0xc00] ;  /* 0x0003000000047ab9 */ /* 0x000fe40000000a00 */
[----:B------:R-:W4:Y:S04]  /*1e7b0*/  LDL.LU R0, [R1+0xa0] ;  /* 0x0000a00001007983 */ /* 0x000f280000300800 */
[----:B------:R-:W2:Y:S01]  /*1e7c0*/  LDL R8, [R1+0x94] ;  /* 0x0000940001087983 */ /* 0x000ea20000100800 */
        /* <DEDUP_REMOVED lines=9> */
[----:B---3--:R-:W-:-:S04]  /*1e860*/  IADD3 R2, P2, R4, UR4, RZ ;  /* 0x0000000404027c10 */ /* 0x008fc8000ff5e0ff */
[----:B----4-:R-:W-:Y:S02]  /*1e870*/  IADD3.X R3, R0, UR5, RZ, P2, !PT ;  /* 0x0000000500037c10 */ /* 0x010fe400097fe4ff */
[----:B------:R-:W-:Y:S01]  /*1e880*/  @P1 IADD3 R4, P2, R4, UR6, RZ ;  /* 0x0000000604041c10 */ /* 0x000fe2000ff5e0ff */
[----:B------:R-:W-:Y:S02]  /*1e890*/  ULDC UR4, c[0x0][0xa88] ;  /* 0x0002a20000047ab9 */ /* 0x000fe40000000800 */
[----:B------:R0:W5:Y:S01]  /*1e8a0*/  @P0 LDG.E R7, desc[UR8][R2.64] ;  /* 0x0000000802070981 */ /* 0x000162000c1e1900 */
[----:B------:R-:W-:Y:S01]  /*1e8b0*/  @P1 IADD3.X R5, R0, UR7, RZ, P2, !PT ;  /* 0x0000000700051c10 */ /* 0x000fe200097fe4ff */
[----:B------:R-:W-:Y:S01]  /*1e8c0*/  IMAD.U32 R6, RZ, RZ, UR4 ;  /* 0x00000004ff067e24 */ /* 0x000fe2000f8e00ff */
[----:B--2---:R-:W-:-:S05]  /*1e8d0*/  ISETP.NE.AND P2, PT, R8, RZ, PT ;  /* 0x000000ff0800720c */ /* 0x004fca0003f45270 */
        /* <DEDUP_REMOVED lines=10> */
.L_x_11835:
[----:B------:R-:W2:Y:S04]  /*1e980*/  LDL.LU R0, [R1+0xc0] ;  /* 0x0000c00001007983 */ /* 0x000ea80000300800 */
[----:B0-----:R-:W3:Y:S01]  /*1e990*/  LDL.LU R2, [R1+0x98] ;  /* 0x0000980001027983 */ /* 0x001ee20000300800 */
[----:B------:R-:W-:Y:S01]  /*1e9a0*/  BSSY B1, `(.L_x_11836) ;  /* 0x0000039000017945 */ /* 0x000fe20003800000 */
[----:B-----5:R-:W-:Y:S02]  /*1e9b0*/  SHF.R.S32.HI R24, RZ, 0x1f, R7 ;  /* 0x0000001fff187819 */ /* 0x020fe40000011407 */
[----:B--2---:R-:W-:Y:S02]  /*1e9c0*/  SEL R26, R0, RZ, !P0 ;  /* 0x000000ff001a7207 */ /* 0x004fe40004000000 */
[----:B---3--:R-:W-:Y:S01]  /*1e9d0*/  SEL R29, R2, RZ, !P0 ;  /* 0x000000ff021d7207 */ /* 0x008fe20004000000 */
[----:B------:R-:W-:Y:S06]  /*1e9e0*/  @P3 BRA `(.L_x_11837) ;  /* 0x0000000000d03947 */ /* 0x000fec0003800000 */
[----:B------:R-:W2:Y:S01]  /*1e9f0*/  LDL R2, [R1+0x80] ;  /* 0x0000800001027983 */ /* 0x000ea20000100800 */
        /* <DEDUP_REMOVED lines=51> */
.L_x_11837:
[----:B------:R-:W-:Y:S05]  /*1ed30*/  BSYNC B1 ;  /* 0x0000000000017941 */ /* 0x000fea0003800000 */
.L_x_11836:
        /* <DEDUP_REMOVED lines=23> */
[----:B----4-:R-:W-:Y:S02]  /*1eeb0*/  IMAD.IADD R9, R20, 0x1, R0 ;  /* 0x0000000114097824 */ /* 0x010fe400078e0200 */
        /* <DEDUP_REMOVED lines=32> */
.L_x_12052:
[----:B------:R-:W-:Y:S01]  /*1f0c0*/  IMAD R21, R6, R21, RZ ;  /* 0x0000001506157224 */ /* 0x000fe200078e02ff */
[----:B------:R-:W-:Y:S01]  /*1f0d0*/  BSSY B1, `(.L_x_11839) ;  /* 0x0000012000017945 */ /* 0x000fe20003800000 */
[----:B------:R-:W-:-:S05]  /*1f0e0*/  IMAD.IADD R4, R25, 0x1, R20 ;  /* 0x0000000119047824 */ /* 0x000fca00078e0214 */
[----:B------:R-:W-:-:S13]  /*1f0f0*/  ISETP.GE.AND P0, PT, R4, R21, PT ;  /* 0x000000150400720c */ /* 0x000fda0003f06270 */
[----:B------:R-:W-:Y:S05]  /*1f100*/  @P0 BRA `(.L_x_11840) ;  /* 0x0000000000380947 */ /* 0x000fea0003800000 */
[----:B------:R-:W-:Y:S01]  /*1f110*/  ULDC UR4, c[0x0][0xac8] ;  /* 0x0002b20000047ab9 */ /* 0x000fe20000000800 */
[----:B------:R-:W-:Y:S01]  /*1f120*/  ULDC.64 UR6, c[0x0][0x208] ;  /* 0x0000820000067ab9 */ /* 0x000fe20000000a00 */
        /* <DEDUP_REMOVED lines=12> */
.L_x_11840:
[----:B------:R-:W-:Y:S05]  /*1f1f0*/  BSYNC B1 ;  /* 0x0000000000017941 */ /* 0x000fea0003800000 */
.L_x_11839:
[----:B------:R-:W-:-:S03]  /*1f200*/  UMOV UR4, 0xffffffff ;  /* 0xffffffff00047882 */ /* 0x000fc60000000000 */
[----:B------:R-:W-:Y:S05]  /*1f210*/  BRA.DIV UR4, `(.L_x_11841) ;  /* 0x0000009a04387947 */ /* 0x000fea000b800000 */
[----:B--2---:R2:W0:Y:S04]  /*1f220*/  SHFL.IDX PT, R3, R2, 0x1, 0x1c1f ;  /* 0x003c1f0002037f89 */ /* 0x00442800000e0000 */
[----:B---3--:R2:W3:Y:S02]  /*1f230*/  SHFL.IDX PT, R14, R0, 0x1, 0x1c1f ;  /* 0x003c1f00000e7f89 */ /* 0x0084e400000e0000 */
.L_x_12056:
[----:B0-2---:R-:W-:-:S05]  /*1f240*/  VIADD R0, R4, 0x60 ;  /* 0x0000006004007836 */ /* 0x005fca0000000000 */
[----:B------:R-:W-:-:S13]  /*1f250*/  ISETP.GE.AND P0, PT, R0, R21, PT ;  /* 0x000000150000720c */ /* 0x000fda0003f06270 */
[----:B------:R-:W-:Y:S05]  /*1f260*/  @P0 BRA `(.L_x_11830) ;  /* 0x0000000000380947 */ /* 0x000fea0003800000 */
[----:B------:R-:W-:Y:S01]  /*1f270*/  ULDC UR4, c[0x0][0xac8] ;  /* 0x0002b20000047ab9 */ /* 0x000fe20000000800 */
[----:B------:R-:W-:Y:S01]  /*1f280*/  ULDC.64 UR6, c[0x0][0x208] ;  /* 0x0000820000067ab9 */ /* 0x000fe20000000a00 */
[----:B------:R-:W-:Y:S02]  /*1f290*/  ISETP.GE.AND P2, PT, R5, UR4, PT ;  /* 0x0000000405007c0c */ /* 0x000fe4000bf46270 */
[----:B------:R-:W-:Y:S02]  /*1f2a0*/  ISETP.GE.AND P3, PT, R9, UR4, PT ;  /* 0x0000000409007c0c */ /* 0x000fe4000bf66270 */
[----:B------:R-:W-:-:S09]  /*1f2b0*/  ISETP.GE.AND P4, PT, R8, UR4, PT ;  /* 0x0000000408007c0c */ /* 0x000fd2000bf86270 */
[----:B------:R-:W-:Y:S02]  /*1f2c0*/  @!P2 IMAD.MOV.U32 R15, RZ, RZ, R3 ;  /* 0x000000ffff0fa224 */ /* 0x000fe400078e0003 */
[-C--:B---34-:R-:W-:Y:S02]  /*1f2d0*/  @!P3 LEA R12, P0, R9, R14.reuse, 0x1 ;  /* 0x0000000e090cb211 */ /* 0x098fe400078008ff */
[C---:B------:R-:W-:Y:S01]  /*1f2e0*/  @!P4 LEA R2, P1, R8.reuse, R14, 0x1 ;  /* 0x0000000e0802c211 */ /* 0x040fe200078208ff */
[----:B------:R-:W-:Y:S01]  /*1f2f0*/  @!P2 IMAD.WIDE R4, R5, 0x2, R14 ;  /* 0x000000020504a825 */ /* 0x000fe200078e020e */
[-C--:B------:R-:W-:Y:S02]  /*1f300*/  @!P3 LEA.HI.X R13, R9, R3.reuse, R10, 0x1, P0 ;  /* 0x00000003090db211 */ /* 0x080fe400000f0c0a */
[----:B------:R-:W-:Y:S02]  /*1f310*/  @!P4 LEA.HI.X R3, R8, R3, R7, 0x1, P1 ;  /* 0x000000030803c211 */ /* 0x000fe400008f0c07 */
[----:B------:R0:W-:Y:S04]  /*1f320*/  @!P2 ST.E.128 desc[UR6][R4.64], RZ ;  /* 0x000000ff0400a985 */ /* 0x0001e8000c101d06 */
[----:B------:R0:W-:Y:S04]  /*1f330*/  @!P3 ST.E.128 desc[UR6][R12.64], RZ ;  /* 0x000000ff0c00b985 */ /* 0x0001e8000c101d06 */
[----:B------:R0:W-:Y:S02]  /*1f340*/  @!P4 ST.E.128 desc[UR6][R2.64], RZ ;  /* 0x000000ff0200c985 */ /* 0x0001e4000c101d06 */
.L_x_11830:
[----:B------:R-:W-:Y:S05]  /*1f350*/  BSYNC B0 ;  /* 0x0000000000007941 */ /* 0x000fea0003800000 */
.L_x_11822:
[----:B------:R-:W-:Y:S02]  /*1f360*/  ULDC UR4, c[0x0][0xc3c] ;  /* 0x00030f0000047ab9 */ /* 0x000fe40000000800 */
[----:B------:R-:W-:-:S13]  /*1f370*/  ISETP.GE.AND P0, PT, R111, UR4, PT ;  /* 0x000000046f007c0c */ /* 0x000fda000bf06270 */
[----:B------:R-:W-:Y:S05]  /*1f380*/  @!P0 BRA `(.L_x_11842) ;  /* 0xfffffe1c00ec8947 */ /* 0x000fea000383ffff */
[----:B------:R-:W-:Y:S05]  /*1f390*/  BRA `(.L_x_11683) ;  /* 0x0000008800a87947 */ /* 0x000fea0003800000 */
.L_x_11681:
        /* <DEDUP_REMOVED lines=16> */
.L_x_11843:
        /* <DEDUP_REMOVED lines=45> */
.L_x_11847:
        /* <DEDUP_REMOVED lines=38> */
.L_x_11845:
        /* <DEDUP_REMOVED lines=13> */
.L_x_11848:
        /* <DEDUP_REMOVED lines=17> */
[----:B------:R-:W-:Y:S02]  /*1fbb0*/  IMAD.MOV R11, RZ, RZ, -R10 ;  /* 0x000000ffff0b7224 */ /* 0x000fe400078e0a0a */
[----:B------:R-:W-:-:S04]  /*1fbc0*/  IMAD.HI.U32 R2, R3, R8, RZ ;  /* 0x0000000803027227 */ /* 0x000fc800078e00ff */
[----:B------:R-:W-:-:S05]  /*1fbd0*/  IMAD R8, R2, R11, R8 ;  /* 0x0000000b02087224 */ /* 0x000fca00078e0208 */
        /* <DEDUP_REMOVED lines=14> */
[----:B0-----:R-:W-:-:S04]  /*1fcc0*/  IMAD.MOV R8, RZ, RZ, -R3 ;  /* 0x000000ffff087224 */ /* 0x001fc800078e0a03 */
[----:B------:R-:W-:Y:S01]  /*1fcd0*/  IMAD.MOV.U32 R2, RZ, RZ, R8 ;  /* 0x000000ffff027224 */ /* 0x000fe200078e0008 */
[----:B------:R-:W-:-:S03]  /*1fce0*/  IABS R8, R6 ;  /* 0x0000000600087213 */ /* 0x000fc60000000000 */
[----:B------:R-:W-:Y:S02]  /*1fcf0*/  IMAD R9, R2, R5, RZ ;  /* 0x0000000502097224 */ /* 0x000fe400078e02ff */
[----:B------:R-:W-:Y:S02]  /*1fd00*/  IMAD.MOV.U32 R2, RZ, RZ, RZ ;  /* 0x000000ffff027224 */ /* 0x000fe400078e00ff */
[----:B------:R-:W-:Y:S02]  /*1fd10*/  IMAD.MOV R8, RZ, RZ, -R8 ;  /* 0x000000ffff087224 */ /* 0x000fe400078e0a08 */
[----:B------:R-:W-:Y:S01]  /*1fd20*/  IMAD.HI.U32 R2, R3, R9, R2 ;  /* 0x0000000903027227 */ /* 0x000fe200078e0002 */
[----:B------:R-:W-:-:S05]  /*1fd30*/  IABS R3, R7 ;  /* 0x0000000700037213 */ /* 0x000fca0000000000 */
        /* <DEDUP_REMOVED lines=19> */
.L_x_11849:
[----:B0-----:R-:W0:Y:S01]  /*1fe70*/  LDC.64 R2, c[0x0][0xc90] ;  /* 0x00032400ff027b82 */ /* 0x001e220000000a00 */
        /* <DEDUP_REMOVED lines=33> */
[----:B------:R-:W-:-:S04]  /*20090*/  VIADDMNMX R7, R7, UR5, R8, PT ;  /* 0x0000000507077c46 */ /* 0x000fc8000b800108 */
[----:B------:R-:W-:Y:S01]  /*200a0*/  IABS R8, R7 ;  /* 0x0000000700087213 */ /* 0x000fe20000000000 */
[----:B------:R-:W-:-:S03]  /*200b0*/  IMAD.MOV R26, RZ, RZ, -R7 ;  /* 0x000000ffff1a7224 */ /* 0x000fc600078e0a07 */
        /* <DEDUP_REMOVED lines=24> */
.L_x_11850:
[----:B------:R-:W-:-:S05]  /*20240*/  LOP3.LUT R2, RZ, R2, RZ, 0x33, !PT ;  /* 0x00000002ff027212 */ /* 0x000fca00078e33ff */
[----:B------:R-:W-:Y:S01]  /*20250*/  IMAD.IADD R25, R25, 0x1, R2 ;  /* 0x0000000119197824 */ /* 0x000fe200078e0202 */
[----:B------:R-:W-:Y:S06]  /*20260*/  BRA `(.L_x_11851) ;  /* 0x00000000000c7947 */ /* 0x000fec0003800000 */
.L_x_11846:
[----:B------:R-:W-:Y:S02]  /*20270*/  IMAD.MOV.U32 R25, RZ, RZ, RZ ;  /* 0x000000ffff197224 */ /* 0x000fe400078e00ff */
[----:B------:R-:W-:Y:S02]  /*20280*/  IMAD.U32 R24, RZ, RZ, UR6 ;  /* 0x00000006ff187e24 */ /* 0x000fe4000f8e00ff */
[----:B------:R-:W-:-:S07]  /*20290*/  IMAD.MOV.U32 R26, RZ, RZ, RZ ;  /* 0x000000ffff1a7224 */ /* 0x000fce00078e00ff */
.L_x_11851:
[----:B------:R-:W-:-:S13]  /*202a0*/  ISETP.NE.AND P0, PT, R0, RZ, PT ;  /* 0x000000ff0000720c */ /* 0x000fda0003f05270 */
[----:B------:R-:W0:Y:S01]  /*202b0*/  @!P0 S2R R3, SR_CgaCtaId ;  /* 0x0000000000038919 */ /* 0x000e220000008800 */
[----:B------:R-:W-:-:S04]  /*202c0*/  @!P0 MOV R0, 0x400 ;  /* 0x0000040000008802 */ /* 0x000fc80000000f00 */
[----:B0-----:R-:W-:-:S05]  /*202d0*/  @!P0 LEA R0, R3, R0, 0x18 ;  /* 0x0000000003008211 */ /* 0x001fca00078ec0ff */
[----:B------:R1:W-:Y:S01]  /*202e0*/  @!P0 STS.128 [R0+0x31cd0], R24 ;  /* 0x031cd01800008388 */ /* 0x0003e20000000c00 */
[----:B------:R-:W-:Y:S06]  /*202f0*/  BAR.ARV 0x5, 0x200 ;  /* 0x0148000000007b1d */ /* 0x000fec0000002000 */
.L_x_11844:
[----:B------:R2:W-:Y:S01]  /*20300*/  STL [R1+0x44], RZ ;  /* 0x000044ff01007387 */ /* 0x0005e20000100800 */
[----:B------:R-:W-:Y:S01]  /*20310*/  ULDC UR4, c[0x0][0xc3c] ;  /* 0x00030f0000047ab9 */ /* 0x000fe20000000800 */
[----:B------:R-:W-:Y:S01]  /*20320*/  IMAD.MOV.U32 R28, RZ, RZ, 0x1 ;  /* 0x00000001ff1c7424 */ /* 0x000fe200078e00ff */
[----:B0-----:R-:W-:Y:S01]  /*20330*/  ISETP.GE.AND P0, PT, R27, UR4, PT ;  /* 0x000000041b007c0c */ /* 0x001fe2000bf06270 */
[----:B------:R-:W-:-:S12]  /*20340*/  IMAD.MOV.U32 R18, RZ, RZ, RZ ;  /* 0x000000ffff127224 */ /* 0x000fd800078e00ff */
[----:B--2---:R-:W-:Y:S05]  /*20350*/  @P0 BRA `(.L_x_11852) ;  /* 0x0000007400dc0947 */ /* 0x004fea0003800000 */
[----:B------:R-:W2:Y:S01]  /*20360*/  LDL R6, [R1+0x34] ;  /* 0x0000340001067983 */ /* 0x000ea20000100800 */
[----:B------:R-:W0:Y:S01]  /*20370*/  S2R R7, SR_TID.X ;  /* 0x0000000000077919 */ /* 0x000e220000002100 */
[----:B------:R-:W3:Y:S01]  /*20380*/  S2UR UR5, SR_CgaCtaId ;  /* 0x00000000000579c3 */ /* 0x000ee20000008800 */
[----:B------:R-:W-:Y:S01]  /*20390*/  UMOV UR4, 0x400 ;  /* 0x0000040000047882 */ /* 0x000fe20000000000 */
[----:B------:R-:W-:Y:S02]  /*203a0*/  LOP3.LUT R22, R22, 0xfffffffd, RZ, 0xc0, !PT ;  /* 0xfffffffd16167812 */ /* 0x000fe400078ec0ff */
[C---:B0-----:R-:W-:Y:S01]  /*203b0*/  LOP3.LUT R5, R7.reuse, 0x7f, RZ, 0xc0, !PT ;  /* 0x0000007f07057812 */ /* 0x041fe200078ec0ff */
[----:B-1----:R-:W-:-:S04]  /*203c0*/  IMAD.SHL.U32 R0, R7, 0x8, RZ ;  /* 0x0000000807007824 */ /* 0x002fc800078e00ff */
        /* <DEDUP_REMOVED lines=22> */
[----:B------:R-:W-:Y:S02]  /*20530*/  IMAD.MOV.U32 R18, RZ, RZ, RZ ;  /* 0x000000ffff127224 */ /* 0x000fe400078e00ff */
[----:B------:R-:W-:Y:S01]  /*20540*/  IMAD.MOV.U32 R28, RZ, RZ, 0x1 ;  /* 0x00000001ff1c7424 */ /* 0x000fe200078e00ff */
        /* <DEDUP_REMOVED lines=12> */
.L_x_12004:
[----:B0-----:R-:W0:Y:S01]  /*20610*/  LDC.64 R2, c[0x0][0xc88] ;  /* 0x00032200ff027b82 */ /* 0x001e220000000a00 */
[----:B------:R-:W-:Y:S01]  /*20620*/  ULDC.64 UR4, c[0x0][0x208] ;  /* 0x0000820000047ab9 */ /* 0x000fe20000000a00 */
[----:B0-----:R-:W-:-:S05]  /*20630*/  IMAD.WIDE R2, R27, 0x4, R2 ;  /* 0x000000041b027825 */ /* 0x001fca00078e0202 */
[----:B--2---:R-:W2:Y:S01]  /*20640*/  LDG.E R13, desc[UR4][R2.64] ;  /* 0x00000004020d7981 */ /* 0x004ea2000c1e1900 */
[----:B------:R-:W-:Y:S05]  /*20650*/  YIELD ;  /* 0x0000000000007946 */ /* 0x000fea0003800000 */
[----:B------:R-:W-:Y:S01]  /*20660*/  ULDC.64 UR4, c[0x0][0xa28] ;  /* 0x00028a0000047ab9 */ /* 0x000fe20000000a00 */
[----:B------:R-:W-:Y:S01]  /*20670*/  ULDC.64 UR6, c[0x0][0xa18] ;  /* 0x0002860000067ab9 */ /* 0x000fe20000000a00 */
[----:B------:R-:W-:Y:S02]  /*20680*/  ISETP.NE.U32.AND P0, PT, RZ, UR4, PT ;  /* 0x00000004ff007c0c */ /* 0x000fe4000bf05070 */
[----:B------:R-:W-:-:S02]  /*20690*/  CS2R R8, SRZ ;  /* 0x0000000000087805 */ /* 0x000fc4000001ff00 */
[----:B------:R-:W-:Y:S01]  /*206a0*/  ISETP.NE.U32.AND P3, PT, RZ, UR6, PT ;  /* 0x00000006ff007c0c */ /* 0x000fe2000bf65070 */
[----:B------:R-:W-:Y:S01]  /*206b0*/  ULDC.64 UR10, c[0x0][0x208] ;  /* 0x00008200000a7ab9 */ /* 0x000fe20000000a00 */
[----:B------:R-:W-:Y:S01]  /*206c0*/  ISETP.NE.AND.EX P0, PT, RZ, UR5, PT, P0 ;  /* 0x00000005ff007c0c */ /* 0x000fe2000bf05300 */
[----:B------:R-:W-:Y:S01]  /*206d0*/  ULDC.64 UR8, c[0x0][0xa10] ;  /* 0x0002840000087ab9 */ /* 0x000fe20000000a00 */
        /* <DEDUP_REMOVED lines=8> */
[----:B------:R-:W-:Y:S01]  /*20760*/  @P3 IADD3 R10, P1, R19, UR6, RZ ;  /* 0x00000006130a3c10 */ /* 0x000fe2000ff3e0ff */
[----:B------:R0:W-:Y:S03]  /*20770*/  STL [R1+0x40], R0 ;  /* 0x0000400001007387 */ /* 0x0001e60000100800 */
[----:B-1----:R-:W-:Y:S01]  /*20780*/  @P3 IADD3.X R11, R23, UR7, RZ, P1, !PT ;  /* 0x00000007170b3c10 */ /* 0x002fe20008ffe4ff */
        /* <DEDUP_REMOVED lines=11> */
[----:B------:R-:W-:Y:S01]  /*20840*/  IADD3.X R3, R23, UR5, RZ, P0, !PT ;  /* 0x0000000517037c10 */ /* 0x000fe200087fe4ff */
[----:B------:R-:W-:Y:S01]  /*20850*/  ULDC UR4, c[0x0][0x288] ;  /* 0x0000a20000047ab9 */ /* 0x000fe20000000800 */
[----:B------:R-:W-:-:S03]  /*20860*/  IADD3 R4, P0, R19, UR8, RZ ;  /* 0x0000000813047c10 */ /* 0x000fc6000ff1e0ff */
        /* <DEDUP_REMOVED lines=18> */
[----:B--2---:R0:W-:Y:S01]  /*20990*/  STL [R1+0x30], R8 ;  /* 0x0000300801007387 */ /* 0x0041e20000100800 */
[----:B------:R-:W-:Y:S02]  /*209a0*/  IMAD.MOV.U32 R12, RZ, RZ, R8 ;  /* 0x000000ffff0c7224 */ /* 0x000fe400078e0008 */
[----:B0-----:R-:W-:Y:S01]  /*209b0*/  IMAD.U32 R8, RZ, RZ, UR5 ;  /* 0x00000005ff087e24 */ /* 0x001fe2000f8e00ff */
[----:B---3--:R-:W-:Y:S06]  /*209c0*/  @P3 BRA `(.L_x_11853) ;  /* 0x0000000000183947 */ /* 0x008fec0003800000 */
[----:B------:R-:W-:Y:S05]  /*209d0*/  @!P1 BRA `(.L_x_11853) ;  /* 0x0000000000149947 */ /* 0x000fea0003800000 */
[----:B------:R-:W-:Y:S02]  /*209e0*/  ULDC.64 UR4, c[0x0][0x208] ;  /* 0x0000820000047ab9 */ /* 0x000fe40000000a00 */
[----:B------:R-:W2:Y:S04]  /*209f0*/  LDG.E R11, desc[UR4][R2.64] ;  /* 0x00000004020b7981 */ /* 0x000ea8000c1e1900 */
[----:B------:R-:W2:Y:S02]  /*20a00*/  LDG.E R2, desc[UR4][R2.64+0x4] ;  /* 0x0000040402027981 */ /* 0x000ea4000c1e1900 */
[----:B--2---:R-:W-:-:S05]  /*20a10*/  IMAD.IADD R12, R2, 0x1, -R11 ;  /* 0x00000001020c7824 */ /* 0x004fca00078e0a0b */
[----:B------:R0:W-:Y:S02]  /*20a20*/  STL [R1+0x30], R12 ;  /* 0x0000300c01007387 */ /* 0x0001e40000100800 */
.L_x_11853:
        /* <DEDUP_REMOVED lines=16> */
.L_x_11854:
[----:B------:R-:W-:Y:S05]  /*20b30*/  @!P2 BRA `(.L_x_11855) ;  /* 0x000000000010a947 */ /* 0x000fea0003800000 */
[----:B------:R-:W-:Y:S02]  /*20b40*/  ULDC.64 UR4, c[0x0][0x208] ;  /* 0x0000820000047ab9 */ /* 0x000fe40000000a00 */
[----:B------:R-:W2:Y:S04]  /*20b50*/  LDG.E R10, desc[UR4][R6.64] ;  /* 0x00000004060a7981 */ /* 0x000ea8000c1e1900 */
[----:B------:R-:W2:Y:S02]  /*20b60*/  LDG.E R6, desc[UR4][R6.64+0x4] ;  /* 0x0000040406067981 */ /* 0x000ea4000c1e1900 */
[----:B--2---:R-:W-:-:S07]  /*20b70*/  IMAD.IADD R10, R6, 0x1, -R10 ;  /* 0x00000001060a7824 */ /* 0x004fce00078e0a0a */
.L_x_11855:
[----:B------:R-:W-:Y:S02]  /*20b80*/  ULDC.64 UR4, c[0x0][0x208] ;  /* 0x0000820000047ab9 */ /* 0x000fe40000000a00 */
[----:B------:R-:W2:Y:S04]  /*20b90*/  @P0 LDG.E R3, desc[UR4][R4.64] ;  /* 0x0000000404030981 */ /* 0x000ea8000c1e1900 */
[----:B------:R3:W2:Y:S01]  /*20ba0*/  @P0 LDG.E R4, desc[UR4][R4.64+0x4] ;  /* 0x0000040404040981 */ /* 0x0006a2000c1e1900 */
[----:B-----5:R-:W-:Y:S01]  /*20bb0*/  IMAD.IADD R10, R10, 0x1, -R9 ;  /* 0x000000010a0a7824 */ /* 0x020fe200078e0a09 */
[----:B------:R-:W-:Y:S01]  /*20bc0*/  BSSY B0, `(.L_x_11856) ;  /* 0x0000039000007945 */ /* 0x000fe20003800000 */
[----:B---3--:R-:W3:Y:S02]  /*20bd0*/  LDC R5, c[0x0][0x448] ;  /* 0x00011200ff057b82 */ /* 0x008ee40000000800 */
[----:B---3--:R-:W-:-:S13]  /*20be0*/  ISETP.NE.AND P1, PT, R5, 0x1, PT ;  /* 0x000000010500780c */ /* 0x008fda0003f25270 */
[----:B------:R-:W3:Y:S08]  /*20bf0*/  @P1 LDC R5, c[0x0][0x44c] ;  /* 0x00011300ff051b82 */ /* 0x000ef00000000800 */
[----:B------:R-:W4:Y:S01]  /*20c00*/  @P1 LDC R6, c[0x0][0x450] ;  /* 0x00011400ff061b82 */ /* 0x000f220000000800 */
[----:B--2---:R-:W-:Y:S02]  /*20c10*/  @P0 IMAD.IADD R8, R4, 0x1, -R3 ;  /* 0x0000000104080824 */ /* 0x004fe400078e0a03 */
[----:B------:R-:W-:-:S02]  /*20c20*/  IMAD R3, R25, 0xc0, RZ ;  /* 0x000000c019037824 */ /* 0x000fc400078e02ff */
[----:B------:R-:W-:Y:S02]  /*20c30*/  IMAD.IADD R20, R10, 0x1, R8 ;  /* 0x000000010a147824 */ /* 0x000fe400078e0208 */
[----:B------:R-:W-:-:S04]  /*20c40*/  VIADD R3, R3, 0xbf ;  /* 0x000000bf03037836 */ /* 0x000fc80000000000 */
[----:B---3--:R-:W-:-:S04]  /*20c50*/  @P1 IMAD.HI.U32 R5, R3, R5, RZ ;  /* 0x0000000503051227 */ /* 0x008fc800078e00ff */
[----:B------:R-:W-:Y:S01]  /*20c60*/  IMAD.MOV.U32 R4, RZ, RZ, R3 ;  /* 0x000000ffff047224 */ /* 0x000fe200078e0003 */
[----:B----4-:R-:W-:Y:S01]  /*20c70*/  @P1 SHF.R.U32.HI R4, RZ, R6, R5 ;  /* 0x00000006ff041219 */ /* 0x010fe20000011605 */
[C---:B------:R-:W-:Y:S01]  /*20c80*/  VIADD R3, R20.reuse, 0x8f ;  /* 0x0000008f14037836 */ /* 0x040fe20000000000 */
[----:B------:R-:W-:Y:S02]  /*20c90*/  IADD3 R20, R20, 0x90, -R12 ;  /* 0x0000009014147810 */ /* 0x000fe40007ffe80c */
[----:B0-----:R-:W-:Y:S01]  /*20ca0*/  LOP3.LUT R12, R2, 0xff, RZ, 0xc0, !PT ;  /* 0x000000ff020c7812 */ /* 0x001fe200078ec0ff */
[----:B------:R-:W-:-:S04]  /*20cb0*/  IMAD.HI R3, R3, 0x38e38e39, RZ ;  /* 0x38e38e3903037827 */ /* 0x000fc800078e02ff */
[----:B------:R-:W-:Y:S01]  /*20cc0*/  IMAD.IADD R4, R20, 0x1, R4 ;  /* 0x0000000114047824 */ /* 0x000fe200078e0204 */
[----:B------:R-:W-:Y:S01]  /*20cd0*/  SHF.R.U32.HI R21, RZ, 0x1f, R3 ;  /* 0x0000001fff157819 */ /* 0x000fe20000011603 */
[----:B------:R0:W-:Y:S02]  /*20ce0*/  STL [R1+0x48], R12 ;  /* 0x0000480c01007387 */ /* 0x0001e40000100800 */
[----:B------:R-:W-:Y:S01]  /*20cf0*/  IMAD.HI R4, R4, 0x38e38e39, RZ ;  /* 0x38e38e3904047827 */ /* 0x000fe200078e02ff */
[----:B------:R-:W-:-:S04]  /*20d00*/  LEA.HI.SX32 R21, R3, R21, 0x1b ;  /* 0x0000001503157211 */ /* 0x000fc800078fdaff */
[----:B------:R-:W-:-:S04]  /*20d10*/  SHF.R.U32.HI R5, RZ, 0x1f, R4 ;  /* 0x0000001fff057819 */ /* 0x000fc80000011604 */
[----:B------:R-:W-:Y:S02]  /*20d20*/  LEA.HI.SX32 R5, R4, R5, 0x1b ;  /* 0x0000000504057211 */ /* 0x000fe400078fdaff */
[----:B------:R-:W-:Y:S01]  /*20d30*/  SHF.R.U32.HI R4, RZ, 0x10, R2 ;  /* 0x00000010ff047819 */ /* 0x000fe20000011602 */
[----:B------:R-:W-:Y:S01]  /*20d40*/  IMAD.MOV.U32 R2, RZ, RZ, RZ ;  /* 0x000000ffff027224 */ /* 0x000fe200078e00ff */
        /* <DEDUP_REMOVED lines=11> */
[----:B------:R0:W2:Y:S02]  /*20e00*/  F2I.FTZ.U32.TRUNC.NTZ R3, R2 ;  /* 0x0000000200037305 */ /* 0x0000a4000021f000 */
[----:B0-----:R-:W-:-:S04]  /*20e10*/  LOP3.LUT R2, R9, R6, RZ, 0x3c, !PT ;  /* 0x0000000609027212 */ /* 0x001fc800078e3cff */
[----:B------:R-:W-:Y:S01]  /*20e20*/  ISETP.GE.AND P1, PT, R2, RZ, PT ;  /* 0x000000ff0200720c */ /* 0x000fe20003f26270 */
[----:B--2---:R-:W-:-:S04]  /*20e30*/  IMAD.MOV R2, RZ, RZ, -R3 ;  /* 0x000000ffff027224 */ /* 0x004fc800078e0a03 */
[----:B-1----:R-:W-:Y:S02]  /*20e40*/  IMAD R11, R2, R7, RZ ;  /* 0x00000007020b7224 */ /* 0x002fe400078e02ff */
        /* <DEDUP_REMOVED lines=16> */
.L_x_11857:
[----:B------:R-:W-:Y:S05]  /*20f50*/  BSYNC B0 ;  /* 0x0000000000007941 */ /* 0x000fea0003800000 */
.L_x_11856:
        /* <DEDUP_REMOVED lines=24> */
[----:B------:R0:W2:Y:S02]  /*210e0*/  SHFL.IDX PT, R14, R6, RZ, 0x1f ;  /* 0x00001fff060e7589 */ /* 0x0000a400000e0000 */
.L_x_12059:
[----:B--2---:R-:W-:Y:S02]  /*210f0*/  ISETP.NE.AND P0, PT, R14, RZ, PT ;  /* 0x000000ff0e00720c */ /* 0x004fe40003f05270 */
[----:B------:R-:W-:-:S11]  /*21100*/  PLOP3.LUT P2, PT, PT, PT, PT, 0x8, 0x0 ;  /* 0x000000000000781c */ /* 0x000fd60003f4e170 */
[----:B------:R-:W-:Y:S05]  /*21110*/  @P0 BRA `(.L_x_11861) ;  /* 0x00000000000c0947 */ /* 0x000fea0003800000 */
[----:B------:R-:W-:-:S03]  /*21120*/  UMOV UR4, 0xffffffff ;  /* 0xffffffff00047882 */ /* 0x000fc60000000000 */
[----:B------:R-:W-:Y:S05]  /*21130*/  BRA.DIV UR4, `(.L_x_11862) ;  /* 0x0000007a04ec7947 */ /* 0x000fea000b800000 */
[----:B------:R-:W-:-:S13]  /*21140*/  ELECT P2, URZ, PT ;  /* 0x00000000003f782f */ /* 0x000fda0003840000 */
.L_x_11861:
        /* <DEDUP_REMOVED lines=9> */
.L_x_12062:
[----:B------:R-:W-:Y:S05]  /*211e0*/  BSYNC B1 ;  /* 0x0000000000017941 */ /* 0x000fea0003800000 */
.L_x_11863:
[----:B------:R-:W-:Y:S04]  /*211f0*/  BSSY B1, `(.L_x_11865) ;  /* 0x000008a000017945 */ /* 0x000fe80003800000 */
[----:B------:R-:W-:Y:S05]  /*21200*/  @!P2 BRA `(.L_x_11866) ;  /* 0x000000080020a947 */ /* 0x000fea0003800000 */
[----:B------:R-:W2:Y:S04]  /*21210*/  LDL R9, [R1] ;  /* 0x0000000001097983 */ /* 0x000ea80000100800 */
[----:B------:R-:W1:Y:S01]  /*21220*/  LDL R8, [R1+0x4] ;  /* 0x0000040001087983 */ /* 0x000e620000100800 */
[----:B------:R-:W3:Y:S01]  /*21230*/  S2R R7, SR_TID.X ;  /* 0x0000000000077919 */ /* 0x000ee20000002100 */
[----:B------:R-:W-:Y:S01]  /*21240*/  BSSY B2, `(.L_x_11867) ;  /* 0x0000007000027945 */ /* 0x000fe20003800000 */
[----:B---3--:R-:W-:-:S04]  /*21250*/  LOP3.LUT R7, R7, 0x7f, RZ, 0xc0, !PT ;  /* 0x0000007f07077812 */ /* 0x008fc800078ec0ff */
[----:B------:R-:W-:Y:S01]  /*21260*/  ISETP.NE.AND P4, PT, R7, RZ, PT ;  /* 0x000000ff0700720c */ /* 0x000fe20003f85270 */
[----:B--2---:R-:W-:Y:S01]  /*21270*/  IMAD R9, R9, 0x8, R16 ;  /* 0x0000000809097824 */ /* 0x004fe200078e0210 */
[----:B-1----:R-:W-:-:S04]  /*21280*/  SHF.L.U32 R11, R8, 0x1f, RZ ;  /* 0x0000001f080b7819 */ /* 0x002fc800000006ff */
[----:B------:R-:W1:Y:S02]  /*21290*/  SYNCS.PHASECHK.TRANS64.TRYWAIT P0, [R9+URZ+0x31ca0], R11 ;  /* 0x031ca00b090075a7 */ /* 0x000e64000800017f */
[----:B-1----:R-:W-:Y:S05]  /*212a0*/  @!P0 BRA `(.L_x_11868) ;  /* 0x0000007800c88947 */ /* 0x002fea0003800000 */
.L_x_12063:
[----:B------:R-:W-:Y:S05]  /*212b0*/  BSYNC B2 ;  /* 0x0000000000027941 */ /* 0x000fea0003800000 */
.L_x_11867:
[----:B------:R-:W-:Y:S04]  /*212c0*/  BSSY B2, `(.L_x_11869) ;  /* 0x0000007000027945 */ /* 0x000fe80003800000 */
[----:B------:R-:W-:Y:S05]  /*212d0*/  @P4 BRA `(.L_x_11870) ;  /* 0x0000000000144947 */ /* 0x000fea0003800000 */
[----:B------:R-:W-:Y:S01]  /*212e0*/  LOP3.LUT P0, RZ, R22, 0x1, RZ, 0xc0, !PT ;  /* 0x0000000116ff7812 */ /* 0x000fe2000780c0ff */
[----:B0-----:R-:W-:-:S04]  /*212f0*/  IMAD.MOV.U32 R6, RZ, RZ, 0x6c00 ;  /* 0x00006c00ff067424 */ /* 0x001fc800078e00ff */
[----:B------:R2:W-:Y:S08]  /*21300*/  SYNCS.ARRIVE.TRANS64 RZ, [R9+URZ+0x31c90], R6 ;  /* 0x031c900609ff79a7 */ /* 0x0005f0000800003f */
[----:B------:R-:W-:Y:S05]  /*21310*/  @!P0 BRA `(.L_x_11870) ;  /* 0x0000000000048947 */ /* 0x000fea0003800000 */
[----:B------:R-:W-:Y:S01]  /*21320*/  BPT.TRAP 0x1 ;  /* 0x000000040000795c */ /* 0x000fe20000300000 */
.L_x_11870:
[----:B------:R-:W-:Y:S05]  /*21330*/  BSYNC B2 ;  /* 0x0000000000027941 */ /* 0x000fea0003800000 */
.L_x_11869:
[----:B0-2---:R-:W2:Y:S01]  /*21340*/  LDL R6, [R1] ;  /* 0x0000000001067983 */ /* 0x005ea20000100800 */
        /* <DEDUP_REMOVED lines=12> */
.L_x_11871:
        /* <DEDUP_REMOVED lines=16> */
.L_x_11872:
        /* <DEDUP_REMOVED lines=16> */
.L_x_11873:
        /* <DEDUP_REMOVED lines=13> */
.L_x_12064:
[----:B------:R-:W-:Y:S05]  /*216e0*/  BSYNC B2 ;  /* 0x0000000000027941 */ /* 0x000fea0003800000 */
.L_x_11874:
        /* <DEDUP_REMOVED lines=9> */
.L_x_11877:
[----:B------:R-:W-:Y:S05]  /*21780*/  BSYNC B2 ;  /* 0x0000000000027941 */ /* 0x000fea0003800000 */
.L_x_11876:
        /* <DEDUP_REMOVED lines=8> */
.L_x_11878:
        /* <DEDUP_REMOVED lines=15> */
.L_x_11879:
        /* <DEDUP_REMOVED lines=15> */
.L_x_11880:
        /* <DEDUP_REMOVED lines=10> */
.L_x_11866:
[----:B------:R-:W-:Y:S05]  /*21a90*/  BSYNC B1 ;  /* 0x0000000000017941 */ /* 0x000fea0003800000 */
.L_x_11865:
[----:B0-----:R-:W2:Y:S04]  /*21aa0*/  LDL.LU R6, [R1] ;  /* 0x0000000001067983 */ /* 0x001ea80000300800 */
[----:B------:R-:W3:Y:S01]  /*21ab0*/  LDL.LU R10, [R1+0x4] ;  /* 0x00000400010a7983 */ /* 0x000ee20000300800 */
[----:B------:R-:W-:Y:S01]  /*21ac0*/  PLOP3.LUT P5, PT, PT, PT, PT, 0x8, 0x0 ;  /* 0x000000000000781c */ /* 0x000fe20003fae170 */
[----:B--2---:R-:W-:-:S05]  /*21ad0*/  VIADD R6, R6, 0x1 ;  /* 0x0000000106067836 */ /* 0x004fca0000000000 */
[----:B------:R-:W-:-:S04]  /*21ae0*/  ISETP.NE.AND P0, PT, R6, 0x2, PT ;  /* 0x000000020600780c */ /* 0x000fc80003f05270 */
[----:B------:R-:W-:-:S04]  /*21af0*/  SEL R7, RZ, 0x1, P0 ;  /* 0x00000001ff077807 */ /* 0x000fc80000000000 */
[----:B---3--:R-:W-:-:S05]  /*21b00*/  LOP3.LUT R10, R10, R7, RZ, 0x3c, !PT ;  /* 0x000000070a0a7212 */ /* 0x008fca00078e3cff */
[----:B------:R0:W-:Y:S02]  /*21b10*/  STL [R1+0x4], R10 ;  /* 0x0000040a01007387 */ /* 0x0001e40000100800 */
[----:B0-----:R-:W-:Y:S01]  /*21b20*/  VIADD R10, R5, 0xfffffffe ;  /* 0xfffffffe050a7836 */ /* 0x001fe20000000000 */
[----:B------:R-:W-:-:S04]  /*21b30*/  SEL R5, R6, RZ, P0 ;  /* 0x000000ff06057207 */ /* 0x000fc80000000000 */
[----:B------:R-:W-:Y:S01]  /*21b40*/  ISETP.GE.AND P0, PT, R10, R3, PT ;  /* 0x000000030a00720c */ /* 0x000fe20003f06270 */
[----:B------:R0:W-:-:S12]  /*21b50*/  STL [R1], R5 ;  /* 0x0000000501007387 */ /* 0x0001d80000100800 */
[----:B0-----:R-:W-:Y:S05]  /*21b60*/  @!P0 BRA `(.L_x_11859) ;  /* 0x0000000800608947 */ /* 0x001fea0003800000 */
.L_x_11897:
[----:B------:R-:W-:Y:S05]  /*21b70*/  YIELD ;  /* 0x0000000000007946 */ /* 0x000fea0003800000 */
[----:B------:R-:W-:Y:S04]  /*21b80*/  BSSY B1, `(.L_x_11881) ;  /* 0x000008a000017945 */ /* 0x000fe80003800000 */
[----:B0-----:R-:W-:Y:S05]  /*21b90*/  @!P2 BRA `(.L_x_11882) ;  /* 0x000000080020a947 */ /* 0x001fea0003800000 */
[----:B------:R-:W2:Y:S04]  /*21ba0*/  LDL R7, [R1] ;  /* 0x0000000001077983 */ /* 0x000ea80000100800 */
[----:B------:R-:W3:Y:S01]  /*21bb0*/  LDL R6, [R1+0x4] ;  /* 0x0000040001067983 */ /* 0x000ee20000100800 */
[----:B------:R-:W0:Y:S01]  /*21bc0*/  S2R R5, SR_TID.X ;  /* 0x0000000000057919 */ /* 0x000e220000002100 */
[----:B------:R-:W-:Y:S01]  /*21bd0*/  BSSY B2, `(.L_x_11883) ;  /* 0x0000007000027945 */ /* 0x000fe20003800000 */
[----:B0-----:R-:W-:-:S04]  /*21be0*/  LOP3.LUT R5, R5, 0x7f, RZ, 0xc0, !PT ;  /* 0x0000007f05057812 */ /* 0x001fc800078ec0ff */
[----:B------:R-:W-:Y:S01]  /*21bf0*/  ISETP.NE.AND P1, PT, R5, RZ, PT ;  /* 0x000000ff0500720c */ /* 0x000fe20003f25270 */
[----:B--2---:R-:W-:Y:S01]  /*21c00*/  IMAD R9, R7, 0x8, R16 ;  /* 0x0000000807097824 */ /* 0x004fe200078e0210 */
[----:B---3--:R-:W-:-:S04]  /*21c10*/  SHF.L.U32 R8, R6, 0x1f, RZ ;  /* 0x0000001f06087819 */ /* 0x008fc800000006ff */
[----:B------:R-:W0:Y:S02]  /*21c20*/  SYNCS.PHASECHK.TRANS64.TRYWAIT P0, [R9+URZ+0x31ca0], R8 ;  /* 0x031ca008090075a7 */ /* 0x000e24000800017f */
[----:B0-----:R-:W-:Y:S05]  /*21c30*/  @!P0 BRA `(.L_x_11884) ;  /* 0x00000070008c8947 */ /* 0x001fea0003800000 */
.L_x_12065:
[----:B------:R-:W-:Y:S05]  /*21c40*/  BSYNC B2 ;  /* 0x0000000000027941 */ /* 0x000fea0003800000 */
.L_x_11883:
[----:B------:R-:W-:Y:S04]  /*21c50*/  BSSY B2, `(.L_x_11885) ;  /* 0x0000007000027945 */ /* 0x000fe80003800000 */
[----:B------:R-:W-:Y:S05]  /*21c60*/  @P1 BRA `(.L_x_11886) ;  /* 0x0000000000141947 */ /* 0x000fea0003800000 */
[----:B------:R-:W-:Y:S01]  /*21c70*/  LOP3.LUT P0, RZ, R22, 0x1, RZ, 0xc0, !PT ;  /* 0x0000000116ff7812 */ /* 0x000fe2000780c0ff */
[----:B------:R-:W-:-:S04]  /*21c80*/  IMAD.MOV.U32 R5, RZ, RZ, 0x6c00 ;  /* 0x00006c00ff057424 */ /* 0x000fc800078e00ff */
[----:B------:R2:W-:Y:S08]  /*21c90*/  SYNCS.ARRIVE.TRANS64 RZ, [R9+URZ+0x31c90], R5 ;  /* 0x031c900509ff79a7 */ /* 0x0005f0000800003f */
[----:B------:R-:W-:Y:S05]  /*21ca0*/  @!P0 BRA `(.L_x_11886) ;  /* 0x0000000000048947 */ /* 0x000fea0003800000 */
[----:B------:R-:W-:Y:S01]  /*21cb0*/  BPT.TRAP 0x1 ;  /* 0x000000040000795c */ /* 0x000fe20000300000 */
.L_x_11886:
[----:B------:R-:W-:Y:S05]  /*21cc0*/  BSYNC B2 ;  /* 0x0000000000027941 */ /* 0x000fea0003800000 */
.L_x_11885:
[----:B--2---:R-:W2:Y:S01]  /*21cd0*/  LDL R5, [R1] ;  /* 0x0000000001057983 */ /* 0x004ea20000100800 */
        /* <DEDUP_REMOVED lines=10> */
[----:B-1----:R-:W-:-:S08]  /*21d80*/  VIADD R11, R7, 0x16a00 ;  /* 0x00016a00070b7836 */ /* 0x002fd00000000000 */
.L_x_11887:
        /* <DEDUP_REMOVED lines=16> */
.L_x_11888:
        /* <DEDUP_REMOVED lines=16> */
.L_x_11889:
        /* <DEDUP_REMOVED lines=13> */
.L_x_12066:
[----:B------:R-:W-:Y:S05]  /*22060*/  BSYNC B2 ;  /* 0x0000000000027941 */ /* 0x000fea0003800000 */
.L_x_11890:
        /* <DEDUP_REMOVED lines=9> */
.L_x_11893:
[----:B------:R-:W-:Y:S05]  /*22100*/  BSYNC B2 ;  /* 0x0000000000027941 */ /* 0x000fea0003800000 */
.L_x_11892:
        /* <DEDUP_REMOVED lines=8> */
.L_x_11894:
        /* <DEDUP_REMOVED lines=16> */
.L_x_11895:
        /* <DEDUP_REMOVED lines=15> */
.L_x_11896:
        /* <DEDUP_REMOVED lines=10> */
.L_x_11882:
[----:B------:R-:W-:Y:S05]  /*22420*/  BSYNC B1 ;  /* 0x0000000000017941 */ /* 0x000fea0003800000 */
.L_x_11881:
        /* <DEDUP_REMOVED lines=12> */
.L_x_11859:
[----:B------:R-:W-:Y:S05]  /*224f0*/  BSYNC B0 ;  /* 0x0000000000007941 */ /* 0x000fea0003800000 */
.L_x_11858:
[----:B------:R-:W2:Y:S01]  /*22500*/  LDC R0, c[0x0][0x448] ;  /* 0x00011200ff007b82 */ /* 0x000ea20000000800 */
[----:B------:R-:W-:Y:S01]  /*22510*/  ISETP.NE.AND P1, PT, R4, RZ, PT ;  /* 0x000000ff0400720c */ /* 0x000fe20003f25270 */
[----:B------:R-:W-:Y:S05]  /*22520*/  @!P5 WARPSYNC.ALL ;  /* 0x000000000000d948 */ /* 0x000fea0003800000 */
[----:B------:R-:W-:Y:S07]  /*22530*/  BSSY B0, `(.L_x_11898) ;  /* 0x000002d000007945 */ /* 0x000fee0003800000 */
[----:B------:R-:W3:Y:S08]  /*22540*/  @!P1 LDC R4, c[0x0][0x9f0] ;  /* 0x00027c00ff049b82 */ /* 0x000ef00000000800 */
[----:B------:R-:W-:Y:S01]  /*22550*/  @!P5 BAR.SYNC.DEFER_BLOCKING 0xc, 0x200 ;  /* 0x030800000000db1d */ /* 0x000fe20000010000 */
[----:B--2---:R-:W-:Y:S01]  /*22560*/  ISETP.NE.AND P0, PT, R0, 0x1, PT ;  /* 0x000000010000780c */ /* 0x004fe20003f05270 */
[----:B------:R-:W-:-:S04]  /*22570*/  IMAD.MOV.U32 R0, RZ, RZ, 0xc0 ;  /* 0x000000c0ff007424 */ /* 0x000fc800078e00ff */
[----:B------:R-:W-:-:S08]  /*22580*/  IMAD R0, R25, R0, 0xbf ;  /* 0x000000bf19007424 */ /* 0x000fd000078e0200 */
[----:B------:R-:W2:Y:S08]  /*22590*/  @P0 LDC R2, c[0x0][0x44c] ;  /* 0x00011300ff020b82 */ /* 0x000eb00000000800 */
[----:B------:R-:W4:Y:S01]  /*225a0*/  @P0 LDC R3, c[0x0][0x450] ;  /* 0x00011400ff030b82 */ /* 0x000f220000000800 */
[----:B--2---:R-:W-:-:S05]  /*225b0*/  @P0 IMAD.HI.U32 R2, R0, R2, RZ ;  /* 0x0000000200020227 */ /* 0x004fca00078e00ff */
[----:B----4-:R-:W-:-:S05]  /*225c0*/  @P0 SHF.R.U32.HI R0, RZ, R3, R2 ;  /* 0x00000003ff000219 */ /* 0x010fca0000011602 */
        /* <DEDUP_REMOVED lines=8> */
[----:B--23--:R-:W-:Y:S05]  /*22650*/  @!P0 BRA `(.L_x_11899) ;  /* 0x0000000000688947 */ /* 0x00cfea0003800000 */
[-C--:B------:R-:W-:Y:S02]  /*22660*/  IABS R0, R4.reuse ;  /* 0x0000000400007213 */ /* 0x080fe40000000000 */
[----:B------:R-:W-:Y:S02]  /*22670*/  IABS R6, R4 ;  /* 0x0000000400067213 */ /* 0x000fe40000000000 */
[----:B------:R-:W2:Y:S03]  /*22680*/  I2F.RP R2, R0 ;  /* 0x0000000000027306 */ /* 0x000ea60000209400 */
[----:B------:R-:W-:-:S05]  /*22690*/  IMAD.MOV R6, RZ, RZ, -R6 ;  /* 0x000000ffff067224 */ /* 0x000fca00078e0a06 */
[----:B--2---:R-:W2:Y:S02]  /*226a0*/  MUFU.RCP R2, R2 ;  /* 0x0000000200027308 */ /* 0x004ea40000001000 */
[----:B--2---:R-:W-:-:S06]  /*226b0*/  VIADD R2, R2, 0xffffffe ;  /* 0x0ffffffe02027836 */ /* 0x004fcc0000000000 */
[----:B------:R-:W2:Y:S02]  /*226c0*/  F2I.FTZ.U32.TRUNC.NTZ R3, R2 ;  /* 0x0000000200037305 */ /* 0x000ea4000021f000 */
[----:B--2---:R-:W-:-:S04]  /*226d0*/  IMAD.MOV R2, RZ, RZ, -R3 ;  /* 0x000000ffff027224 */ /* 0x004fc800078e0a03 */
[----:B0-----:R-:W-:Y:S02]  /*226e0*/  IMAD R5, R2, R0, RZ ;  /* 0x0000000002057224 */ /* 0x001fe400078e02ff */
        /* <DEDUP_REMOVED lines=17> */
.L_x_11899:
[----:B------:R-:W-:Y:S05]  /*22800*/  BSYNC B0 ;  /* 0x0000000000007941 */ /* 0x000fea0003800000 */
.L_x_11898:
[----:B------:R-:W3:Y:S04]  /*22810*/  LDL R0, [R1+0x2c] ;  /* 0x00002c0001007983 */ /* 0x000ee80000100800 */
[----:B------:R-:W3:Y:S01]  /*22820*/  LDL R2, [R1+0x48] ;  /* 0x0000480001027983 */ /* 0x000ee20000100800 */
[----:B------:R-:W-:Y:S01]  /*22830*/  BSSY B7, `(.L_x_11900) ;  /* 0x0000423000077945 */ /* 0x000fe20003800000 */
[----:B---3--:R-:W-:-:S05]  /*22840*/  IMAD R2, R2, R0, RZ ;  /* 0x0000000002027224 */ /* 0x008fca00078e02ff */
        /* <DEDUP_REMOVED lines=9> */
[----:B0-2---:R-:W0:Y:S01]  /*228e0*/  S2R R5, SR_LANEID ;  /* 0x0000000000057919 */ /* 0x005e220000000000 */
[----:B------:R-:W-:Y:S01]  /*228f0*/  VOTEU.ANY UR4, UPT, PT ;  /* 0x0000000000047886 */ /* 0x000fe200038e0100 */
[----:B------:R-:W2:Y:S01]  /*22900*/  LDC.64 R2, c[0x0][0xc60] ;  /* 0x00031800ff027b82 */ /* 0x000ea20000000a00 */
[----:B------:R-:W0:Y:S01]  /*22910*/  FLO.U32 R0, UR4 ;  /* 0x0000000400007d00 */ /* 0x000e2200080e0000 */
[----:B------:R-:W-:Y:S01]  /*22920*/  ULDC.64 UR6, c[0x0][0x208] ;  /* 0x0000820000067ab9 */ /* 0x000fe20000000a00 */
[----:B0-----:R-:W-:-:S06]  /*22930*/  ISETP.EQ.U32.AND P0, PT, R0, R5, PT ;  /* 0x000000050000720c */ /* 0x001fcc0003f02070 */
[----:B------:R-:W2:Y:S07]  /*22940*/  POPC R5, UR4 ;  /* 0x0000000400057d09 */ /* 0x000eae0008000000 */
[----:B--2---:R-:W2:Y:S01]  /*22950*/  @P0 ATOMG.E.ADD.STRONG.GPU PT, R3, desc[UR6][R2.64], R5 ;  /* 0x00000005020309a8 */ /* 0x004ea200081ee1c6 */
[----:B------:R-:W0:Y:S02]  /*22960*/  S2R R4, SR_LTMASK ;  /* 0x0000000000047919 */ /* 0x000e240000003900 */
[----:B0-----:R-:W-:-:S04]  /*22970*/  LOP3.LUT R4, R4, UR4, RZ, 0xc0, !PT ;  /* 0x0000000404047c12 */ /* 0x001fc8000f8ec0ff */
[----:B------:R-:W0:Y:S01]  /*22980*/  POPC R7, R4 ;  /* 0x0000000400077309 */ /* 0x000e220000000000 */
[----:B--2---:R-:W0:Y:S02]  /*22990*/  SHFL.IDX PT, R0, R3, R0, 0x1f ;  /* 0x00001f0003007589 */ /* 0x004e2400000e0000 */
[----:B0-----:R-:W-:Y:S01]  /*229a0*/  IADD3 R24, R0, UR38, R7 ;  /* 0x0000002600187c10 */ /* 0x001fe2000fffe007 */
[----:B------:R-:W-:Y:S06]  /*229b0*/  BRA `(.L_x_11902) ;  /* 0x0000004000287947 */ /* 0x000fec0003800000 */
.L_x_11901:
        /* <DEDUP_REMOVED lines=9> */
[----:B------:R-:W3:Y:S01]  /*22a50*/  LDC.64 R2, c[0x4][R2] ;  /* 0x0100000002027b82 */ /* 0x000ee20000000a00 */
[----:B0-2---:R-:W-:Y:S02]  /*22a60*/  IMAD.U32 R5, RZ, RZ, UR7 ;  /* 0x00000007ff057e24 */ /* 0x005fe4000f8e00ff */
[----:B------:R-:W-:Y:S02]  /*22a70*/  IMAD.U32 R6, RZ, RZ, UR8 ;  /* 0x00000008ff067e24 */ /* 0x000fe4000f8e00ff */
[----:B------:R-:W-:-:S02]  /*22a80*/  IMAD.U32 R7, RZ, RZ, UR9 ;  /* 0x00000009ff077e24 */ /* 0x000fc4000f8e00ff */
[----:B------:R-:W-:Y:S02]  /*22a90*/  IMAD.U32 R10, RZ, RZ, UR4 ;  /* 0x00000004ff0a7e24 */ /* 0x000fe4000f8e00ff */
[----:B-1----:R-:W-:Y:S02]  /*22aa0*/  IMAD.U32 R11, RZ, RZ, UR5 ;  /* 0x00000005ff0b7e24 */ /* 0x002fe4000f8e00ff */
[----:B------:R-:W-:Y:S02]  /*22ab0*/  IMAD.MOV.U32 R8, RZ, RZ, 0x70 ;  /* 0x00000070ff087424 */ /* 0x000fe400078e00ff */
[----:B------:R-:W-:Y:S02]  /*22ac0*/  IMAD.MOV.U32 R12, RZ, RZ, 0x1 ;  /* 0x00000001ff0c7424 */ /* 0x000fe400078e00ff */
[----:B------:R-:W-:-:S07]  /*22ad0*/  IMAD.MOV.U32 R13, RZ, RZ, RZ ;  /* 0x000000ffff0d7224 */ /* 0x000fce00078e00ff */
[----:B------:R-:W-:-:S07]  /*22ae0*/  LEPC R20, `(.L_x_11904) ;  /* 0x000000001014794e */ /* 0x000fce0000000000 */
[----:B---3--:R-:W-:Y:S05]  /*22af0*/  CALL.ABS.NOINC R2 ;  /* 0x0000000002007343 */ /* 0x008fea0003c00000 */
.L_x_11904:
[----:B------:R-:W-:Y:S05]  /*22b00*/  BSYNC B6 ;  /* 0x0000000000067941 */ /* 0x000fea0003800000 */
.L_x_11903:
        /* <DEDUP_REMOVED lines=10> */
[----:B0-2---:R-:W-:Y:S02]  /*22bb0*/  IMAD.U32 R5, RZ, RZ, UR7 ;  /* 0x00000007ff057e24 */ /* 0x005fe4000f8e00ff */
[----:B------:R-:W-:Y:S02]  /*22bc0*/  IMAD.U32 R6, RZ, RZ, UR8 ;  /* 0x00000008ff067e24 */ /* 0x000fe4000f8e00ff */
[----:B------:R-:W-:-:S02]  /*22bd0*/  IMAD.U32 R7, RZ, RZ, UR9 ;  /* 0x00000009ff077e24 */ /* 0x000fc4000f8e00ff */
[----:B------:R-:W-:Y:S02]  /*22be0*/  IMAD.U32 R10, RZ, RZ, UR4 ;  /* 0x00000004ff0a7e24 */ /* 0x000fe4000f8e00ff */
[----:B-1----:R-:W-:Y:S02]  /*22bf0*/  IMAD.U32 R11, RZ, RZ, UR5 ;  /* 0x00000005ff0b7e24 */ /* 0x002fe4000f8e00ff */
[----:B------:R-:W-:Y:S02]  /*22c00*/  IMAD.MOV.U32 R8, RZ, RZ, 0x70 ;  /* 0x00000070ff087424 */ /* 0x000fe400078e00ff */
[----:B------:R-:W-:Y:S02]  /*22c10*/  IMAD.MOV.U32 R12, RZ, RZ, 0x1 ;  /* 0x00000001ff0c7424 */ /* 0x000fe400078e00ff */
[----:B---3--:R-:W-:-:S07]  /*22c20*/  IMAD.MOV.U32 R13, RZ, RZ, RZ ;  /* 0x000000ffff0d7224 */ /* 0x008fce00078e00ff */
[----:B------:R-:W-:-:S07]  /*22c30*/  LEPC R20, `(.L_x_11907) ;  /* 0x000000001014794e */ /* 0x000fce0000000000 */
[----:B----4-:R-:W-:Y:S05]  /*22c40*/  CALL.ABS.NOINC R2 ;  /* 0x0000000002007343 */ /* 0x010fea0003c00000 */
.L_x_11907:
        /* <DEDUP_REMOVED lines=16> */
.L_x_11906:
[----:B------:R-:W-:Y:S05]  /*22d50*/  BSYNC B6 ;  /* 0x0000000000067941 */ /* 0x000fea0003800000 */
.L_x_11905:
        /* <DEDUP_REMOVED lines=8> */
[----:B------:R4:W5:Y:S02]  /*22de0*/  @P0 LDG.E R26, desc[UR6][R2.64] ;  /* 0x00000006021a0981 */ /* 0x000964000c1e1900 */
[----:B----4-:R-:W4:Y:S02]  /*22df0*/  LDC.64 R2, c[0x0][0x418] ;  /* 0x00010600ff027b82 */ /* 0x010f240000000a00 */
[----:B----4-:R-:W-:Y:S01]  /*22e00*/  LOP3.LUT P0, RZ, R2, UR4, RZ, 0xfc, !PT ;  /* 0x0000000402ff7c12 */ /* 0x010fe2000f80fcff */
[----:B------:R-:W-:-:S03]  /*22e10*/  UMOV UR4, 0xffffffff ;  /* 0xffffffff00047882 */ /* 0x000fc60000000000 */
[----:B------:R-:W-:Y:S01]  /*22e20*/  LOP3.LUT P0, RZ, R3, UR5, RZ, 0xfc, P0 ;  /* 0x0000000503ff7c12 */ /* 0x000fe2000800fcff */
[----:B---3--:R-:W-:Y:S01]  /*22e30*/  VIADD R23, R20, 0xffffffff ;  /* 0xffffffff14177836 */ /* 0x008fe20000000000 */
[----:B-----5:R-:W-:Y:S02]  /*22e40*/  SHF.R.S32.HI R7, RZ, 0x1f, R26 ;  /* 0x0000001fff077819 */ /* 0x020fe4000001141a */
[----:B------:R-:W-:-:S03]  /*22e50*/  SEL R19, R26, RZ, !P0 ;  /* 0x000000ff1a137207 */ /* 0x000fc60004000000 */
[----:B------:R3:W-:Y:S01]  /*22e60*/  STL [R1+0x8], R7 ;  /* 0x0000080701007387 */ /* 0x0007e20000100800 */
[----:B------:R-:W-:Y:S05]  /*22e70*/  BRA.DIV UR4, `(.L_x_11908) ;  /* 0x0000006204247947 */ /* 0x000fea000b800000 */
[----:B------:R-:W4:Y:S02]  /*22e80*/  S2R R0, SR_TID.X ;  /* 0x0000000000007919 */ /* 0x000f240000002100 */
[----:B----4-:R-:W-:-:S04]  /*22e90*/  SHF.R.U32.HI R0, RZ, 0x5, R0 ;  /* 0x00000005ff007819 */ /* 0x010fc80000011600 */
[----:B------:R-:W-:-:S05]  /*22ea0*/  LOP3.LUT R0, R0, 0x3, RZ, 0xc0, !PT ;  /* 0x0000000300007812 */ /* 0x000fca00078ec0ff */
[----:B------:R4:W0:Y:S02]  /*22eb0*/  SHFL.IDX PT, R14, R0, RZ, 0x1f ;  /* 0x00001fff000e7589 */ /* 0x00082400000e0000 */
.L_x_12069:
        /* <DEDUP_REMOVED lines=8> */
.L_x_12072:
[----:B------:R-:W-:Y:S05]  /*22f40*/  @!P6 BRA `(.L_x_11909) ;  /* 0x000000040008e947 */ /* 0x000fea0003800000 */
[----:B------:R-:W-:-:S04]  /*22f50*/  ISETP.NE.U32.AND P0, PT, R2, RZ, PT ;  /* 0x000000ff0200720c */ /* 0x000fc80003f05070 */
[----:B------:R-:W-:-:S13]  /*22f60*/  ISETP.NE.AND.EX P0, PT, R3, RZ, PT, P0 ;  /* 0x000000ff0300720c */ /* 0x000fda0003f05300 */
[----:B------:R-:W-:Y:S05]  /*22f70*/  @!P0 BRA `(.L_x_11911) ;  /* 0x00000000004c8947 */ /* 0x000fea0003800000 */
[----:B------:R-:W0:Y:S01]  /*22f80*/  LDC R6, c[0x0][0x43c] ;  /* 0x00010f00ff067b82 */ /* 0x000e220000000800 */
[----:B----4-:R-:W-:Y:S01]  /*22f90*/  IMAD.MOV.U32 R0, RZ, RZ, R23 ;  /* 0x000000ffff007224 */ /* 0x010fe200078e0017 */
[----:B------:R-:W-:Y:S01]  /*22fa0*/  ULDC.64 UR4, c[0x0][0x428] ;  /* 0x00010a0000047ab9 */ /* 0x000fe20000000a00 */
[----:B------:R-:W-:Y:S01]  /*22fb0*/  ULDC.64 UR6, c[0x0][0x208] ;  /* 0x0000820000067ab9 */ /* 0x000fe20000000a00 */
[----:B0-----:R-:W-:-:S13]  /*22fc0*/  ISETP.NE.AND P0, PT, R6, 0x1, PT ;  /* 0x000000010600780c */ /* 0x001fda0003f05270 */
[----:B--2---:R-:W0:Y:S02]  /*22fd0*/  @P0 LDC.64 R4, c[0x0][0x440] ;  /* 0x00011000ff040b82 */ /* 0x004e240000000a00 */
        /* <DEDUP_REMOVED lines=13> */
.L_x_11911:
[----:B----4-:R-:W-:Y:S01]  /*230b0*/  IMAD R0, R18, 0x8, R16 ;  /* 0x0000000812007824 */ /* 0x010fe200078e0210 */
[----:B0-----:R-:W-:-:S04]  /*230c0*/  SHF.L.U32 R2, R28, 0x1f, RZ ;  /* 0x0000001f1c027819 */ /* 0x001fc800000006ff */
[----:B------:R-:W0:Y:S02]  /*230d0*/  SYNCS.PHASECHK.TRANS64.TRYWAIT P0, [R0+URZ+0x31c40], R2 ;  /* 0x031c4002000075a7 */ /* 0x000e24000800017f */
[----:B0-----:R-:W-:Y:S05]  /*230e0*/  @!P0 BRA `(.L_x_11912) ;  /* 0x0000005c00dc8947 */ /* 0x001fea0003800000 */
.L_x_12073:
        /* <DEDUP_REMOVED lines=9> */
.L_x_11913:
        /* <DEDUP_REMOVED lines=31> */
.L_x_11909:
        /* <DEDUP_REMOVED lines=39> */
[----:B0-----:R-:W-:Y:S05]  /*235e0*/  CALL.ABS.NOINC R2 ;  /* 0x0000000002007343 */ /* 0x001fea0003c00000 */
.L_x_11915:
[----:B------:R-:W-:Y:S05]  /*235f0*/  BSYNC B6 ;  /* 0x0000000000067941 */ /* 0x000fea0003800000 */
.L_x_11914:
[----:B------:R-:W2:Y:S01]  /*23600*/  LDL.LU R20, [R1+0x20] ;  /* 0x0000200001147983 */ /* 0x000ea20000300800 */
[----:B------:R-:W-:Y:S01]  /*23610*/  ULDC.64 UR6, c[0x0][0x2e0] ;  /* 0x0000b80000067ab9 */ /* 0x000fe20000000a00 */
[----:B------:R-:W3:Y:S01]  /*23620*/  LDC R10, c[0x0][0x448] ;  /* 0x00011200ff0a7b82 */ /* 0x000ee20000000800 */
[----:B------:R-:W-:Y:S01]  /*23630*/  ULDC.64 UR4, c[0x0][0x2d8] ;  /* 0x0000b60000047ab9 */ /* 0x000fe20000000a00 */
[----:B0-----:R-:W2:Y:S01]  /*23640*/  LDL.LU.64 R2, [R1+0x38] ;  /* 0x0000380001027983 */ /* 0x001ea20000300a00 */
[----:B------:R-:W-:-:S03]  /*23650*/  ULDC.64 UR8, c[0x0][0x280] ;  /* 0x0000a00000087ab9 */ /* 0x000fc60000000a00 */
[----:B------:R-:W4:Y:S04]  /*23660*/  LDL.LU R21, [R1+0x40] ;  /* 0x0000400001157983 */ /* 0x000f280000300800 */
[----:B------:R-:W4:Y:S01]  /*23670*/  LDL.LU R4, [R1+0x18] ;  /* 0x0000180001047983 */ /* 0x000f220000300800 */
[----:B---3--:R-:W-:-:S13]  /*23680*/  ISETP.NE.AND P1, PT, R10, 0x1, PT ;  /* 0x000000010a00780c */ /* 0x008fda0003f25270 */
[----:B------:R-:W0:Y:S01]  /*23690*/  @P1 LDC R5, c[0x0][0x450] ;  /* 0x00011400ff051b82 */ /* 0x000e220000000800 */
[----:B--2---:R-:W-:Y:S02]  /*236a0*/  IMAD.MOV.U32 R3, RZ, RZ, R20 ;  /* 0x000000ffff037224 */ /* 0x004fe400078e0014 */
[----:B------:R-:W2:Y:S01]  /*236b0*/  S2R R20, SR_TID.X ;  /* 0x0000000000147919 */ /* 0x000ea20000002100 */
[----:B----4-:R-:W-:Y:S02]  /*236c0*/  IMAD R0, R21, UR6, RZ ;  /* 0x0000000615007c24 */ /* 0x010fe4000f8e02ff */
[----:B------:R-:W-:-:S04]  /*236d0*/  IMAD.WIDE.U32 R2, R17, UR4, R2 ;  /* 0x0000000411027c25 */ /* 0x000fc8000f8e0002 */
[----:B------:R-:W-:Y:S01]  /*236e0*/  IMAD R3, R17, UR5, R3 ;  /* 0x0000000511037c24 */ /* 0x000fe2000f8e0203 */
[----:B------:R-:W-:Y:S01]  /*236f0*/  ULDC.64 UR4, c[0x0][0x2d0] ;  /* 0x0000b40000047ab9 */ /* 0x000fe20000000a00 */
[C---:B------:R-:W-:Y:S02]  /*23700*/  IMAD R0, R4.reuse, UR7, R0 ;  /* 0x0000000704007c24 */ /* 0x040fe4000f8e0200 */
[----:B------:R-:W-:Y:S01]  /*23710*/  IMAD.WIDE.U32 R2, R4, UR6, R2 ;  /* 0x0000000604027c25 */ /* 0x000fe2000f8e0002 */
[----:B------:R-:W-:Y:S01]  /*23720*/  ULDC.64 UR6, c[0x0][0x2c8] ;  /* 0x0000b20000067ab9 */ /* 0x000fe20000000a00 */
[----:B------:R-:W3:Y:S02]  /*23730*/  @P1 LDC R4, c[0x0][0x44c] ;  /* 0x00011300ff041b82 */ /* 0x000ee40000000800 */
[----:B------:R-:W-:Y:S01]  /*23740*/  IMAD.IADD R3, R3, 0x1, R0 ;  /* 0x0000000103037824 */ /* 0x000fe200078e0200 */
[C---:B--2---:R-:W-:Y:S01]  /*23750*/  LOP3.LUT R21, R20.reuse, 0x7f, RZ, 0xc0, !PT ;  /* 0x0000007f14157812 */ /* 0x044fe200078ec0ff */
[----:B------:R-:W-:-:S03]  /*23760*/  IMAD.SHL.U32 R20, R20, 0x20, RZ ;  /* 0x0000002014147824 */ /* 0x000fc600078e00ff */
[----:B------:R-:W-:-:S04]  /*23770*/  SHF.R.U32.HI R21, RZ, 0x2, R21 ;  /* 0x00000002ff157819 */ /* 0x000fc80000011615 */
[----:B------:R-:W-:Y:S02]  /*23780*/  LOP3.LUT R20, R21, 0x60, R20, 0xf8, !PT ;  /* 0x0000006015147812 */ /* 0x000fe400078ef814 */
[----:B------:R2:W5:Y:S03]  /*23790*/  LDL R21, [R1+0x30] ;  /* 0x0000300001157983 */ /* 0x0005660000100800 */
[----:B------:R-:W-:-:S04]  /*237a0*/  IMAD R8, R25, 0xc0, R20 ;  /* 0x000000c019087824 */ /* 0x000fc800078e0214 */
[----:B---3--:R-:W-:-:S04]  /*237b0*/  @P1 IMAD.HI.U32 R0, R8, R4, RZ ;  /* 0x0000000408001227 */ /* 0x008fc800078e00ff */
[----:B------:R-:W-:Y:S01]  /*237c0*/  IMAD.MOV.U32 R4, RZ, RZ, R8 ;  /* 0x000000ffff047224 */ /* 0x000fe200078e0008 */
[----:B0-----:R-:W-:-:S04]  /*237d0*/  @P1 SHF.R.U32.HI R4, RZ, R5, R0 ;  /* 0x00000005ff041219 */ /* 0x001fc80000011600 */
[--C-:B------:R-:W-:Y:S01]  /*237e0*/  SHF.R.S32.HI R0, RZ, 0x1f, R4.reuse ;  /* 0x0000001fff007819 */ /* 0x100fe20000011404 */
[----:B------:R-:W-:-:S04]  /*237f0*/  IMAD.MOV R6, RZ, RZ, -R4 ;  /* 0x000000ffff067224 */ /* 0x000fc800078e0a04 */
[----:B------:R-:W-:-:S04]  /*23800*/  IMAD R0, R0, UR4, RZ ;  /* 0x0000000400007c24 */ /* 0x000fc8000f8e02ff */
[C---:B------:R-:W-:Y:S02]  /*23810*/  IMAD R0, R4.reuse, UR5, R0 ;  /* 0x0000000504007c24 */ /* 0x040fe4000f8e0200 */
[----:B------:R-:W-:-:S04]  /*23820*/  IMAD.WIDE.U32 R4, R4, UR4, R2 ;  /* 0x0000000404047c25 */ /* 0x000fc8000f8e0002 */
[----:B------:R-:W-:Y:S02]  /*23830*/  IMAD.IADD R5, R5, 0x1, R0 ;  /* 0x0000000105057824 */ /* 0x000fe400078e0200 */
[----:B------:R-:W-:-:S05]  /*23840*/  IMAD R0, R10, R6, R8 ;  /* 0x000000060a007224 */ /* 0x000fca00078e0208 */
[----:B------:R-:W-:-:S05]  /*23850*/  SHF.R.S32.HI R6, RZ, 0x1f, R0 ;  /* 0x0000001fff067819 */ /* 0x000fca0000011400 */
[----:B------:R-:W-:Y:S02]  /*23860*/  IMAD R9, R6, UR6, RZ ;  /* 0x0000000606097c24 */ /* 0x000fe4000f8e02ff */
[C---:B------:R-:W-:Y:S02]  /*23870*/  IMAD.WIDE.U32 R6, R0.reuse, UR6, R4 ;  /* 0x0000000600067c25 */ /* 0x040fe4000f8e0004 */
[----:B------:R-:W0:Y:S02]  /*23880*/  @P1 LDC R5, c[0x0][0x44c] ;  /* 0x00011300ff051b82 */ /* 0x000e240000000800 */
[----:B------:R-:W-:-:S04]  /*23890*/  IMAD R0, R0, UR7, R9 ;  /* 0x0000000700007c24 */ /* 0x000fc8000f8e0209 */
[----:B------:R-:W-:Y:S02]  /*238a0*/  IMAD.IADD R0, R7, 0x1, R0 ;  /* 0x0000000107007824 */ /* 0x000fe400078e0200 */
[----:B------:R-:W3:Y:S01]  /*238b0*/  @P1 LDC R7, c[0x0][0x450] ;  /* 0x00011400ff071b82 */ /* 0x000ee20000000800 */
[----:B------:R-:W-:Y:S01]  /*238c0*/  VIADD R8, R8, 0x80 ;  /* 0x0000008008087836 */ /* 0x000fe20000000000 */
[----:B------:R-:W1:Y:S01]  /*238d0*/  S2R R12, SR_TID.X ;  /* 0x00000000000c7919 */ /* 0x000e620000002100 */
[----:B------:R-:W-:-:S04]  /*238e0*/  LEA R4, P0, R6, UR8, 0x1 ;  /* 0x0000000806047c11 */ /* 0x000fc8000f8008ff */
[----:B------:R-:W-:Y:S01]  /*238f0*/  LEA.HI.X R0, R6, UR9, R0, 0x1, P0 ;  /* 0x0000000906007c11 */ /* 0x000fe200080f0c00 */
[----:B------:R-:W-:Y:S02]  /*23900*/  IMAD.MOV.U32 R6, RZ, RZ, R8 ;  /* 0x000000ffff067224 */ /* 0x000fe400078e0008 */
[----:B0-----:R-:W-:-:S05]  /*23910*/  @P1 IMAD.HI.U32 R5, R8, R5, RZ ;  /* 0x0000000508051227 */ /* 0x001fca00078e00ff */
[----:B---3--:R-:W-:-:S04]  /*23920*/  @P1 SHF.R.U32.HI R6, RZ, R7, R5 ;  /* 0x00000007ff061219 */ /* 0x008fc80000011605 */
[--C-:B------:R-:W-:Y:S01]  /*23930*/  SHF.R.S32.HI R7, RZ, 0x1f, R6.reuse ;  /* 0x0000001fff077819 */ /* 0x100fe20000011406 */
[----:B------:R-:W-:-:S04]  /*23940*/  IMAD.MOV R5, RZ, RZ, -R6 ;  /* 0x000000ffff057224 */ /* 0x000fc800078e0a06 */
[----:B------:R-:W-:Y:S02]  /*23950*/  IMAD R7, R7, UR4, RZ ;  /* 0x0000000407077c24 */ /* 0x000fe4000f8e02ff */
[----:B------:R-:W-:Y:S01]  /*23960*/  IMAD.WIDE.U32 R2, R6, UR4, R2 ;  /* 0x0000000406027c25 */ /* 0x000fe2000f8e0002 */
[----:B------:R-:W-:-:S03]  /*23970*/  ULDC UR4, c[0x0][0x2b8] ;  /* 0x0000ae0000047ab9 */ /* 0x000fc60000000800 */
[----:B------:R-:W-:Y:S02]  /*23980*/  IMAD R5, R10, R5, R8 ;  /* 0x000000050a057224 */ /* 0x000fe400078e0208 */
[----:B------:R-:W-:-:S04]  /*23990*/  IMAD R6, R6, UR5, R7 ;  /* 0x0000000506067c24 */ /* 0x000fc8000f8e0207 */
[----:B------:R-:W-:Y:S01]  /*239a0*/  IMAD.IADD R3, R3, 0x1, R6 ;  /* 0x0000000103037824 */ /* 0x000fe200078e0206 */
[----:B------:R-:W-:Y:S01]  /*239b0*/  SHF.R.S32.HI R6, RZ, 0x1f, R5 ;  /* 0x0000001fff067819 */ /* 0x000fe20000011405 */
[----:B-1----:R-:W-:-:S04]  /*239c0*/  IMAD.SHL.U32 R11, R12, 0x8, RZ ;  /* 0x000000080c0b7824 */ /* 0x002fc800078e00ff */
[----:B------:R-:W-:Y:S01]  /*239d0*/  IMAD R6, R6, UR6, RZ ;  /* 0x0000000606067c24 */ /* 0x000fe2000f8e02ff */
[----:B------:R-:W-:Y:S01]  /*239e0*/  LOP3.LUT R11, R11, 0x18, RZ, 0xc0, !PT ;  /* 0x000000180b0b7812 */ /* 0x000fe200078ec0ff */
[----:B------:R-:W-:-:S04]  /*239f0*/  IMAD.WIDE.U32 R2, R5, UR6, R2 ;  /* 0x0000000605027c25 */ /* 0x000fc8000f8e0002 */
[----:B------:R-:W-:Y:S02]  /*23a00*/  IMAD R6, R5, UR7, R6 ;  /* 0x0000000705067c24 */ /* 0x000fe4000f8e0206 */
[----:B------:R-:W-:Y:S01]  /*23a10*/  IMAD.SHL.U32 R20, R12, 0x8, RZ ;  /* 0x000000080c147824 */ /* 0x000fe200078e00ff */
[----:B------:R-:W-:Y:S01]  /*23a20*/  LEA R7, P0, R2, UR8, 0x1 ;  /* 0x0000000802077c11 */ /* 0x000fe2000f8008ff */
[----:B------:R-:W-:Y:S01]  /*23a30*/  IMAD.IADD R6, R3, 0x1, R6 ;  /* 0x0000000103067824 */ /* 0x000fe200078e0206 */
[C---:B------:R-:W-:Y:S02]  /*23a40*/  LOP3.LUT R13, R11.reuse, 0x20, RZ, 0xfc, !PT ;  /* 0x000000200b0d7812 */ /* 0x040fe400078efcff */
[----:B------:R-:W-:Y:S02]  /*23a50*/  LOP3.LUT R20, R20, 0x18, RZ, 0xc0, !PT ;  /* 0x0000001814147812 */ /* 0x000fe400078ec0ff */
[----:B------:R-:W-:Y:S01]  /*23a60*/  LOP3.LUT R11, R11, 0x40, RZ, 0xfc, !PT ;  /* 0x000000400b0b7812 */ /* 0x000fe200078efcff */
[----:B------:R-:W-:Y:S01]  /*23a70*/  UMOV UR5, 0xffffffff ;  /* 0xffffffff00057882 */ /* 0x000fe20000000000 */
[----:B------:R-:W-:-:S02]  /*23a80*/  LEA.HI.X R6, R2, UR9, R6, 0x1, P0 ;  /* 0x0000000902067c11 */ /* 0x000fc400080f0c06 */
[----:B------:R-:W-:Y:S02]  /*23a90*/  LOP3.LUT R12, R12, 0x7f, RZ, 0xc0, !PT ;  /* 0x0000007f0c0c7812 */ /* 0x000fe400078ec0ff */
[----:B------:R-:W-:Y:S02]  /*23aa0*/  ISETP.GE.AND P3, PT, R20, UR4, PT ;  /* 0x0000000414007c0c */ /* 0x000fe4000bf66270 */
[----:B------:R-:W-:Y:S02]  /*23ab0*/  ISETP.GE.AND P0, PT, R13, UR4, PT ;  /* 0x000000040d007c0c */ /* 0x000fe4000bf06270 */
[----:B------:R-:W-:Y:S02]  /*23ac0*/  ISETP.GE.AND P1, PT, R11, UR4, PT ;  /* 0x000000040b007c0c */ /* 0x000fe4000bf26270 */
[----:B------:R-:W-:Y:S01]  /*23ad0*/  SHF.R.U32.HI R9, RZ, 0x2, R12 ;  /* 0x00000002ff097819 */ /* 0x000fe2000001160c */
[----:B--2---:R-:W-:Y:S10]  /*23ae0*/  BRA.DIV UR5, `(.L_x_11916) ;  /* 0x0000005605707947 */ /* 0x004ff4000b800000 */
[----:B------:R-:W2:Y:S01]  /*23af0*/  LDL R8, [R1+0x14] ;  /* 0x0000140001087983 */ /* 0x000ea20000100800 */
[----:B-----5:R-:W-:Y:S01]  /*23b00*/  IMAD R5, R21, R10, RZ ;  /* 0x0000000a15057224 */ /* 0x020fe200078e02ff */
[----:B------:R-:W-:Y:S01]  /*23b10*/  ULDC.64 UR4, c[0x0][0x208] ;  /* 0x0000820000047ab9 */ /* 0x000fe20000000a00 */
[----:B------:R-:W-:Y:S01]  /*23b20*/  IMAD R25, R25, 0xc0, R9 ;  /* 0x000000c019197824 */ /* 0x000fe200078e0209 */
        /* <DEDUP_REMOVED lines=9> */
[----:B--2---:R-:W-:Y:S04]  /*23bc0*/  @!P2 LDGSTS.E.BYPASS.LTC128B.128 [R8+0xda00], desc[UR4][R2.64], !P3 ;  /* 0x0da000000208afae */ /* 0x004fe8000d901d44 */
        /* <DEDUP_REMOVED lines=30> */
[----:B------:R-:W-:-:S05]  /*23db0*/  @!P2 LEA R2, P4, R20, R4, 0x1 ;  /* 0x000000041402a211 */ /* 0x000fca00078808ff */
[----:B--2---:R-:W-:-:S04]  /*23dc0*/  @!P2 IMAD.X R0, RZ, RZ, R0, P4 ;  /* 0x000000ffff00a224 */ /* 0x004fc800020e0600 */
[----:B------:R-:W-:Y:S02]  /*23dd0*/  @!P2 IMAD.MOV.U32 R3, RZ, RZ, R0 ;  /* 0x000000ffff03a224 */ /* 0x000fe400078e0000 */
[----:B------:R-:W-:Y:S04]  /*23de0*/  SHFL.IDX PT, R0, R6, RZ, 0x1c1f ;  /* 0x001c1fff06007589 */ /* 0x000fe800000e0000 */
[----:B------:R-:W-:Y:S04]  /*23df0*/  @!P2 LDGSTS.E.BYPASS.LTC128B.128 [R8+0xf200], desc[UR4][R2.64], !P3 ;  /* 0x0f2000000208afae */ /* 0x000fe8000d901d44 */
[----:B------:R-:W-:Y:S04]  /*23e00*/  @!P2 LDGSTS.E.BYPASS.LTC128B.128 [R8+0x12200], desc[UR4][R2.64+0x40], !P0 ;  /* 0x122000400208afae */ /* 0x000fe8000c101d44 */
[----:B------:R0:W-:Y:S04]  /*23e10*/  @!P2 LDGSTS.E.BYPASS.LTC128B.128 [R8+0x15200], desc[UR4][R2.64+0x80], !P1 ;  /* 0x152000800208afae */ /* 0x0001e8000c901d44 */
[----:B------:R-:W-:Y:S04]  /*23e20*/  SHFL.IDX PT, R6, R6, 0x1, 0x1c1f ;  /* 0x003c1f0006067f89 */ /* 0x000fe800000e0000 */
[----:B0-----:R-:W0:Y:S01]  /*23e30*/  SHFL.IDX PT, R2, R7, RZ, 0x1c1f ;  /* 0x001c1fff07027589 */ /* 0x001e2200000e0000 */
[----:B------:R-:W-:-:S05]  /*23e40*/  VIADD R3, R25, 0x80 ;  /* 0x0000008019037836 */ /* 0x000fca0000000000 */
[----:B------:R-:W-:-:S13]  /*23e50*/  ISETP.GE.AND P2, PT, R3, R5, PT ;  /* 0x000000050300720c */ /* 0x000fda0003f46270 */
[----:B0-----:R-:W-:-:S05]  /*23e60*/  @!P2 LEA R2, P4, R20, R2, 0x1 ;  /* 0x000000021402a211 */ /* 0x001fca00078808ff */
[----:B------:R-:W-:-:S04]  /*23e70*/  @!P2 IMAD.X R0, RZ, RZ, R0, P4 ;  /* 0x000000ffff00a224 */ /* 0x000fc800020e0600 */
[----:B------:R-:W-:-:S05]  /*23e80*/  @!P2 IMAD.MOV.U32 R3, RZ, RZ, R0 ;  /* 0x000000ffff03a224 */ /* 0x000fca00078e0000 */
[----:B------:R-:W-:Y:S04]  /*23e90*/  @!P2 LDGSTS.E.BYPASS.LTC128B.128 [R8+0xfa00], desc[UR4][R2.64], !P3 ;  /* 0x0fa000000208afae */ /* 0x000fe8000d901d44 */
[----:B------:R-:W-:Y:S04]  /*23ea0*/  @!P2 LDGSTS.E.BYPASS.LTC128B.128 [R8+0x12a00], desc[UR4][R2.64+0x40], !P0 ;  /* 0x12a000400208afae */ /* 0x000fe8000c101d44 */
[----:B------:R0:W-:Y:S04]  /*23eb0*/  @!P2 LDGSTS.E.BYPASS.LTC128B.128 [R8+0x15a00], desc[UR4][R2.64+0x80], !P1 ;  /* 0x15a000800208afae */ /* 0x0001e8000c901d44 */
[----:B0-----:R0:W1:Y:S02]  /*23ec0*/  SHFL.IDX PT, R2, R7, 0x1, 0x1c1f ;  /* 0x003c1f0007027f89 */ /* 0x00106400000e0000 */
.L_x_12086:
[----:B------:R-:W2:Y:S01]  /*23ed0*/  LDL R0, [R1+0x14] ;  /* 0x0000140001007983 */ /* 0x000ea20000100800 */
[----:B------:R-:W-:Y:S01]  /*23ee0*/  VIADD R25, R25, 0xa0 ;  /* 0x000000a019197836 */ /* 0x000fe20000000000 */
[----:B------:R-:W-:-:S04]  /*23ef0*/  ULDC.64 UR4, c[0x0][0x208] ;  /* 0x0000820000047ab9 */ /* 0x000fc80000000a00 */
        /* <DEDUP_REMOVED lines=11> */
.L_x_11917:
        /* <DEDUP_REMOVED lines=18> */
.L_x_12087:
[----:B------:R-:W-:Y:S05]  /*240d0*/  BSYNC B0 ;  /* 0x0000000000007941 */ /* 0x000fea0003800000 */
.L_x_11918:
        /* <DEDUP_REMOVED lines=52> */
.L_x_11926:
[----:B------:R-:W-:Y:S01]  /*24420*/  IMAD R3, R5, 0x8, R16 ;  /* 0x0000000805037824 */ /* 0x000fe200078e0210 */
[----:B------:R-:W-:Y:S01]  /*24430*/  SHF.L.U32 R2, R9, 0x1f, RZ ;  /* 0x0000001f09027819 */ /* 0x000fe200000006ff */
[----:B------:R-:W-:Y:S03]  /*24440*/  BSSY B3, `(.L_x_11927) ;  /* 0x0000003000037945 */ /* 0x000fe60003800000 */
[----:B------:R-:W1:Y:S02]  /*24450*/  SYNCS.PHASECHK.TRANS64.TRYWAIT P0, [R3+URZ+0x31c40], R2 ;  /* 0x031c4002030075a7 */ /* 0x000e64000800017f */
[----:B-1----:R-:W-:Y:S05]  /*24460*/  @!P0 BRA `(.L_x_11928) ;  /* 0x0000005400488947 */ /* 0x002fea0003800000 */
.L_x_12088:
[----:B------:R-:W-:Y:S05]  /*24470*/  BSYNC B3 ;  /* 0x0000000000037941 */ /* 0x000fea0003800000 */
.L_x_11927:
        /* <DEDUP_REMOVED lines=10> */
.L_x_11930:
[----:B------:R-:W-:Y:S05]  /*24520*/  BSYNC B3 ;  /* 0x0000000000037941 */ /* 0x000fea0003800000 */
.L_x_11929:
        /* <DEDUP_REMOVED lines=11> */
.L_x_11931:
        /* <DEDUP_REMOVED lines=16> */
.L_x_11932:
        /* <DEDUP_REMOVED lines=16> */
.L_x_11933:
        /* <DEDUP_REMOVED lines=15> */
.L_x_12089:
[----:B------:R-:W-:Y:S05]  /*248d0*/  BSYNC B3 ;  /* 0x0000000000037941 */ /* 0x000fea0003800000 */
.L_x_11934:
        /* <DEDUP_REMOVED lines=10> */
.L_x_11936:
[----:B------:R-:W-:Y:S01]  /*24980*/  LOP3.LUT P0, RZ, R22, 0x8, RZ, 0xc0, !PT ;  /* 0x0000000816ff7812 */ /* 0x000fe2000780c0ff */
[----:B------:R-:W-:-:S12]  /*24990*/  BSSY B3, `(.L_x_11937) ;  /* 0x0000003000037945 */ /* 0x000fd80003800000 */
[----:B------:R-:W-:Y:S05]  /*249a0*/  @P0 BRA `(.L_x_11938) ;  /* 0x0000000000040947 */ /* 0x000fea0003800000 */
[----:B------:R-:W-:Y:S01]  /*249b0*/  BPT.TRAP 0x1 ;  /* 0x000000040000795c */ /* 0x000fe20000300000 */
.L_x_11938:
[----:B------:R-:W-:Y:S05]  /*249c0*/  BSYNC B3 ;  /* 0x0000000000037941 */ /* 0x000fea0003800000 */
.L_x_11937:
        /* <DEDUP_REMOVED lines=10> */
.L_x_11939:
        /* <DEDUP_REMOVED lines=15> */
.L_x_11940:
        /* <DEDUP_REMOVED lines=15> */
.L_x_11941:
        /* <DEDUP_REMOVED lines=12> */
.L_x_11925:
[----:B------:R-:W-:Y:S05]  /*24d10*/  BSYNC B1 ;  /* 0x0000000000017941 */ /* 0x000fea0003800000 */
.L_x_11924:
[----:B------:R-:W2:Y:S01]  /*24d20*/  LDL.LU R0, [R1+0x28] ;  /* 0x0000280001007983 */ /* 0x000ea20000300800 */
[----:B------:R-:W-:Y:S02]  /*24d30*/  IMAD.MOV.U32 R18, RZ, RZ, R5 ;  /* 0x000000ffff127224 */ /* 0x000fe400078e0005 */
[----:B------:R-:W-:Y:S02]  /*24d40*/  IMAD.MOV.U32 R28, RZ, RZ, R9 ;  /* 0x000000ffff1c7224 */ /* 0x000fe400078e0009 */
[----:B--2---:R-:W-:-:S07]  /*24d50*/  VIADD R0, R0, 0xfffffffd ;  /* 0xfffffffd00007836 */ /* 0x004fce0000000000 */
.L_x_11923:
[----:B------:R-:W-:Y:S05]  /*24d60*/  BSYNC B2 ;  /* 0x0000000000027941 */ /* 0x000fea0003800000 */
.L_x_11922:
[----:B------:R-:W-:Y:S01]  /*24d70*/  VIADD R8, R8, 0xfffffffe ;  /* 0xfffffffe08087836 */ /* 0x000fe20000000000 */
[----:B------:R-:W-:-:S04]  /*24d80*/  LOP3.LUT R4, RZ, R4, RZ, 0x33, !PT ;  /* 0x00000004ff047212 */ /* 0x000fc800078e33ff */
[----:B------:R-:W-:-:S13]  /*24d90*/  ISETP.NE.AND P0, PT, R8, R4, PT ;  /* 0x000000040800720c */ /* 0x000fda0003f05270 */
[----:B------:R-:W-:Y:S05]  /*24da0*/  @!P0 BRA `(.L_x_11921) ;  /* 0x00000014009c8947 */ /* 0x000fea0003800000 */
[----:B------:R-:W-:-:S07]  /*24db0*/  IMAD.MOV.U32 R4, RZ, RZ, R19 ;  /* 0x000000ffff047224 */ /* 0x000fce00078e0013 */
.L_x_11978:
[----:B------:R-:W-:Y:S01]  /*24dc0*/  LOP3.LUT P1, RZ, R22, 0x4, RZ, 0xc0, !PT ;  /* 0x0000000416ff7812 */ /* 0x000fe2000782c0ff */
[----:B------:R-:W-:Y:S01]  /*24dd0*/  VIADD R6, R18, 0x1 ;  /* 0x0000000112067836 */ /* 0x000fe20000000000 */
[----:B------:R-:W-:Y:S05]  /*24de0*/  YIELD ;  /* 0x0000000000007946 */ /* 0x000fea0003800000 */
[----:B------:R-:W-:Y:S01]  /*24df0*/  ISETP.NE.AND P0, PT, R6, 0x2, PT ;  /* 0x000000020600780c */ /* 0x000fe20003f05270 */
[----:B------:R-:W-:Y:S03]  /*24e00*/  BSSY B1, `(.L_x_11942) ;  /* 0x00000ac000017945 */ /* 0x000fe60003800000 */
[----:B0-----:R-:W-:-:S02]  /*24e10*/  SEL R7, RZ, 0x1, P0 ;  /* 0x00000001ff077807 */ /* 0x001fc40000000000 */
        /* <DEDUP_REMOVED lines=27> */
.L_x_11944:
[----:B------:R-:W-:Y:S01]  /*24fd0*/  IMAD R3, R6, 0x8, R16 ;  /* 0x0000000806037824 */ /* 0x000fe200078e0210 */
[----:B------:R-:W-:Y:S01]  /*24fe0*/  SHF.L.U32 R2, R7, 0x1f, RZ ;  /* 0x0000001f07027819 */ /* 0x000fe200000006ff */
[----:B------:R-:W-:Y:S03]  /*24ff0*/  BSSY B2, `(.L_x_11945) ;  /* 0x0000003000027945 */ /* 0x000fe60003800000 */
[----:B------:R-:W1:Y:S02]  /*25000*/  SYNCS.PHASECHK.TRANS64.TRYWAIT P0, [R3+URZ+0x31c40], R2 ;  /* 0x031c4002030075a7 */ /* 0x000e64000800017f */
[----:B-1----:R-:W-:Y:S05]  /*25010*/  @!P0 BRA `(.L_x_11946) ;  /* 0x0000004800848947 */ /* 0x002fea0003800000 */
.L_x_12090:
[----:B------:R-:W-:Y:S05]  /*25020*/  BSYNC B2 ;  /* 0x0000000000027941 */ /* 0x000fea0003800000 */
.L_x_11945:
        /* <DEDUP_REMOVED lines=10> */
.L_x_11948:
[----:B------:R-:W-:Y:S05]  /*250d0*/  BSYNC B2 ;  /* 0x0000000000027941 */ /* 0x000fea0003800000 */
.L_x_11947:
        /* <DEDUP_REMOVED lines=11> */
.L_x_11949:
        /* <DEDUP_REMOVED lines=16> */
.L_x_11950:
        /* <DEDUP_REMOVED lines=16> */
.L_x_11951:
        /* <DEDUP_REMOVED lines=15> */
.L_x_12091:
[----:B------:R-:W-:Y:S05]  /*25480*/  BSYNC B2 ;  /* 0x0000000000027941 */ /* 0x000fea0003800000 */
.L_x_11952:
        /* <DEDUP_REMOVED lines=10> */
.L_x_11954:
[----:B------:R-:W-:Y:S01]  /*25530*/  LOP3.LUT P0, RZ, R22, 0x8, RZ, 0xc0, !PT ;  /* 0x0000000816ff7812 */ /* 0x000fe2000780c0ff */
[----:B------:R-:W-:-:S12]  /*25540*/  BSSY B2, `(.L_x_11955) ;  /* 0x0000003000027945 */ /* 0x000fd80003800000 */
[----:B------:R-:W-:Y:S05]  /*25550*/  @P0 BRA `(.L_x_11956) ;  /* 0x0000000000040947 */ /* 0x000fea0003800000 */
[----:B------:R-:W-:Y:S01]  /*25560*/  BPT.TRAP 0x1 ;  /* 0x000000040000795c */ /* 0x000fe20000300000 */
.L_x_11956:
[----:B------:R-:W-:Y:S05]  /*25570*/  BSYNC B2 ;  /* 0x0000000000027941 */ /* 0x000fea0003800000 */
.L_x_11955:
        /* <DEDUP_REMOVED lines=10> */
.L_x_11957:
        /* <DEDUP_REMOVED lines=15> */
.L_x_11958:
        /* <DEDUP_REMOVED lines=15> */
.L_x_11959:
        /* <DEDUP_REMOVED lines=12> */
.L_x_11943:
[----:B------:R-:W-:Y:S05]  /*258c0*/  BSYNC B1 ;  /* 0x0000000000017941 */ /* 0x000fea0003800000 */
.L_x_11942:
        /* <DEDUP_REMOVED lines=33> */
.L_x_11962:
[----:B------:R-:W-:Y:S01]  /*25ae0*/  IMAD R3, R18, 0x8, R16 ;  /* 0x0000000812037824 */ /* 0x000fe200078e0210 */
[----:B------:R-:W-:Y:S01]  /*25af0*/  SHF.L.U32 R2, R28, 0x1f, RZ ;  /* 0x0000001f1c027819 */ /* 0x000fe200000006ff */
[----:B------:R-:W-:Y:S03]  /*25b00*/  BSSY B2, `(.L_x_11963) ;  /* 0x0000003000027945 */ /* 0x000fe60003800000 */
[----:B------:R-:W1:Y:S02]  /*25b10*/  SYNCS.PHASECHK.TRANS64.TRYWAIT P0, [R3+URZ+0x31c40], R2 ;  /* 0x031c4002030075a7 */ /* 0x000e64000800017f */
[----:B-1----:R-:W-:Y:S05]  /*25b20*/  @!P0 BRA `(.L_x_11964) ;  /* 0x0000003c00e88947 */ /* 0x002fea0003800000 */
.L_x_12092:
[----:B------:R-:W-:Y:S05]  /*25b30*/  BSYNC B2 ;  /* 0x0000000000027941 */ /* 0x000fea0003800000 */
.L_x_11963:
        /* <DEDUP_REMOVED lines=10> */
.L_x_11966:
[----:B------:R-:W-:Y:S05]  /*25be0*/  BSYNC B2 ;  /* 0x0000000000027941 */ /* 0x000fea0003800000 */
.L_x_11965:
        /* <DEDUP_REMOVED lines=11> */
.L_x_11967:
        /* <DEDUP_REMOVED lines=16> */
.L_x_11968:
        /* <DEDUP_REMOVED lines=16> */
.L_x_11969:
        /* <DEDUP_REMOVED lines=15> */
.L_x_12093:
[----:B------:R-:W-:Y:S05]  /*25f90*/  BSYNC B2 ;  /* 0x0000000000027941 */ /* 0x000fea0003800000 */
.L_x_11970:
        /* <DEDUP_REMOVED lines=10> */
.L_x_11972:
[----:B------:R-:W-:Y:S01]  /*26040*/  LOP3.LUT P0, RZ, R22, 0x8, RZ, 0xc0, !PT ;  /* 0x0000000816ff7812 */ /* 0x000fe2000780c0ff */
[----:B------:R-:W-:-:S12]  /*26050*/  BSSY B2, `(.L_x_11973) ;  /* 0x0000003000027945 */ /* 0x000fd80003800000 */
[----:B------:R-:W-:Y:S05]  /*26060*/  @P0 BRA `(.L_x_11974) ;  /* 0x0000000000040947 */ /* 0x000fea0003800000 */
[----:B------:R-:W-:Y:S01]  /*26070*/  BPT.TRAP 0x1 ;  /* 0x000000040000795c */ /* 0x000fe20000300000 */
.L_x_11974:
[----:B------:R-:W-:Y:S05]  /*26080*/  BSYNC B2 ;  /* 0x0000000000027941 */ /* 0x000fea0003800000 */
.L_x_11973:
        /* <DEDUP_REMOVED lines=10> */
.L_x_11975:
        /* <DEDUP_REMOVED lines=15> */
.L_x_11976:
        /* <DEDUP_REMOVED lines=15> */
.L_x_11977:
        /* <DEDUP_REMOVED lines=12> */
.L_x_11961:
[----:B------:R-:W-:Y:S05]  /*263d0*/  BSYNC B1 ;  /* 0x0000000000017941 */ /* 0x000fea0003800000 */
.L_x_11960:
[----:B------:R-:W2:Y:S01]  /*263e0*/  LDL R2, [R1+0x10] ;  /* 0x0000100001027983 */ /* 0x000ea20000100800 */
[----:B------:R-:W-:Y:S01]  /*263f0*/  VIADD R0, R0, 0xfffffffe ;  /* 0xfffffffe00007836 */ /* 0x000fe20000000000 */
[----:B--2---:R-:W-:-:S13]  /*26400*/  ISETP.GT.AND P0, PT, R8, R2, PT ;  /* 0x000000020800720c */ /* 0x004fda0003f04270 */
[----:B------:R-:W-:Y:S05]  /*26410*/  @P0 BRA `(.L_x_11978) ;  /* 0xffffffe800680947 */ /* 0x000fea000383ffff */
.L_x_11921:
[----:B------:R-:W-:Y:S05]  /*26420*/  BSYNC B0 ;  /* 0x0000000000007941 */ /* 0x000fea0003800000 */
.L_x_11920:
        /* <DEDUP_REMOVED lines=18> */
.L_x_11980:
[----:B------:R-:W-:Y:S05]  /*26550*/  BSYNC B0 ;  /* 0x0000000000007941 */ /* 0x000fea0003800000 */
.L_x_11979:
        /* <DEDUP_REMOVED lines=8> */
.L_x_12094:
[----:B------:R-:W-:Y:S05]  /*265e0*/  BSYNC B1 ;  /* 0x0000000000017941 */ /* 0x000fea0003800000 */
.L_x_11983:
[----:B------:R-:W2:Y:S02]  /*265f0*/  S2R R2, SR_TID.X ;  /* 0x0000000000027919 */ /* 0x000ea40000002100 */
[----:B--2---:R-:W-:Y:S02]  /*26600*/  LOP3.LUT R4, R2, 0x7f, RZ, 0xc0, !PT ;  /* 0x0000007f02047812 */ /* 0x004fe400078ec0ff */
[----:B------:R-:W2:Y:S02]  /*26610*/  LDL R2, [R1+0x1c] ;  /* 0x00001c0001027983 */ /* 0x000ea40000100800 */
[----:B------:R-:W-:-:S13]  /*26620*/  ISETP.NE.AND P0, PT, R4, RZ, PT ;  /* 0x000000ff0400720c */ /* 0x000fda0003f05270 */
[----:B-1----:R-:W-:-:S04]  /*26630*/  @!P0 IMAD.MOV.U32 R3, RZ, RZ, 0x6c00 ;  /* 0x00006c00ff038424 */ /* 0x002fc800078e00ff */
[----:B------:R1:W-:Y:S01]  /*26640*/  @!P0 SYNCS.ARRIVE.TRANS64 RZ, [R0+URZ+0x31c50], R3 ;  /* 0x031c500300ff89a7 */ /* 0x0003e2000800003f */
[----:B--2---:R-:W-:-:S04]  /*26650*/  PRMT R2, R2, 0x9910, RZ ;  /* 0x0000991002027816 */ /* 0x004fc800000000ff */
[----:B------:R-:W-:-:S13]  /*26660*/  ISETP.NE.AND P0, PT, R2, 0x2, PT ;  /* 0x000000020200780c */ /* 0x000fda0003f05270 */
[----:B-1----:R-:W-:Y:S05]  /*26670*/  @P0 BRA `(.L_x_11985) ;  /* 0x0000000000040947 */ /* 0x002fea0003800000 */
[----:B------:R-:W-:Y:S01]  /*26680*/  BPT.TRAP 0x1 ;  /* 0x000000040000795c */ /* 0x000fe20000300000 */
.L_x_11985:
[----:B------:R-:W-:Y:S01]  /*26690*/  LOP3.LUT P0, RZ, R22, 0x8, RZ, 0xc0, !PT ;  /* 0x0000000816ff7812 */ /* 0x000fe2000780c0ff */
[----:B------:R-:W-:-:S12]  /*266a0*/  BSSY B1, `(.L_x_11986) ;  /* 0x0000003000017945 */ /* 0x000fd80003800000 */
[----:B------:R-:W-:Y:S05]  /*266b0*/  @P0 BRA `(.L_x_11987) ;  /* 0x0000000000040947 */ /* 0x000fea0003800000 */
[----:B------:R-:W-:Y:S01]  /*266c0*/  BPT.TRAP 0x1 ;  /* 0x000000040000795c */ /* 0x000fe20000300000 */
.L_x_11987:
[----:B------:R-:W-:Y:S05]  /*266d0*/  BSYNC B1 ;  /* 0x0000000000017941 */ /* 0x000fea0003800000 */
.L_x_11986:
        /* <DEDUP_REMOVED lines=10> */
.L_x_11988:
        /* <DEDUP_REMOVED lines=15> */
.L_x_11989:
        /* <DEDUP_REMOVED lines=15> */
.L_x_11990:
        /* <DEDUP_REMOVED lines=10> */
.L_x_11982:
[----:B------:R-:W-:Y:S05]  /*26a00*/  BSYNC B0 ;  /* 0x0000000000007941 */ /* 0x000fea0003800000 */
.L_x_11981:
[----:B------:R-:W-:-:S05]  /*26a10*/  VIADD R18, R18, 0x1 ;  /* 0x0000000112127836 */ /* 0x000fca0000000000 */
[----:B------:R-:W-:-:S04]  /*26a20*/  ISETP.NE.AND P0, PT, R18, 0x2, PT ;  /* 0x000000021200780c */ /* 0x000fc80003f05270 */
[----:B------:R-:W-:Y:S02]  /*26a30*/  SEL R3, RZ, 0x1, P0 ;  /* 0x00000001ff037807 */ /* 0x000fe40000000000 */
[----:B------:R-:W-:Y:S02]  /*26a40*/  SEL R18, R18, RZ, P0 ;  /* 0x000000ff12127207 */ /* 0x000fe40000000000 */
[----:B------:R-:W-:-:S07]  /*26a50*/  LOP3.LUT R28, R28, R3, RZ, 0x3c, !PT ;  /* 0x000000031c1c7212 */ /* 0x000fce00078e3cff */
.L_x_11902:
[----:B------:R-:W-:Y:S05]  /*26a60*/  BSYNC B7 ;  /* 0x0000000000077941 */ /* 0x000fea0003800000 */
.L_x_11900:
[----:B------:R-:W-:-:S13]  /*26a70*/  LOP3.LUT P0, RZ, R22, 0x10, RZ, 0xc0, !PT ;  /* 0x0000001016ff7812 */ /* 0x000fda000780c0ff */
        /* <DEDUP_REMOVED lines=10> */
.L_x_11991:
[----:B0-----:R-:W3:Y:S01]  /*26b20*/  LDL R8, [R1+0xc] ;  /* 0x00000c0001087983 */ /* 0x001ee20000100800 */
[----:B------:R-:W-:Y:S01]  /*26b30*/  UMOV UR4, 0xffffffff ;  /* 0xffffffff00047882 */ /* 0x000fe20000000000 */
[----:B---3--:R-:W-:Y:S02]  /*26b40*/  ISETP.NE.AND P5, PT, R8, 0x1f, PT ;  /* 0x0000001f0800780c */ /* 0x008fe40003fa5270 */
[----:B------:R-:W-:Y:S11]  /*26b50*/  BRA.DIV UR4, `(.L_x_11993) ;  /* 0x0000003204187947 */ /* 0x000ff6000b800000 */
[----:B------:R-:W-:Y:S01]  /*26b60*/  IMAD.IADD R9, R27, 0x1, R8 ;  /* 0x000000011b097824 */ /* 0x000fe200078e0208 */
[----:B------:R-:W-:Y:S01]  /*26b70*/  ULDC UR4, c[0x0][0xc3c] ;  /* 0x00030f0000047ab9 */ /* 0x000fe20000000800 */
[----:B------:R-:W-:Y:S01]  /*26b80*/  ULDC.64 UR6, c[0x0][0x208] ;  /* 0x0000820000067ab9 */ /* 0x000fe20000000a00 */
[----:B------:R-:W-:Y:S02]  /*26b90*/  LOP3.LUT P4, RZ, R22, 0x1, RZ, 0xc0, !PT ;  /* 0x0000000116ff7812 */ /* 0x000fe4000788c0ff */
[----:B------:R-:W-:-:S13]  /*26ba0*/  ISETP.GE.OR P0, PT, R9, UR4, !P5 ;  /* 0x0000000409007c0c */ /* 0x000fda000ef06670 */
[----:B------:R-:W0:Y:S08]  /*26bb0*/  @!P0 LDC.64 R2, c[0x0][0xc80] ;  /* 0x00032000ff028b82 */ /* 0x000e300000000a00 */
[----:B--2---:R-:W2:Y:S01]  /*26bc0*/  @!P0 LDC.64 R4, c[0x0][0xc78] ;  /* 0x00031e00ff048b82 */ /* 0x004ea20000000a00 */
[----:B0-----:R-:W-:-:S05]  /*26bd0*/  @!P0 IMAD.WIDE R2, R9, 0x4, R2 ;  /* 0x0000000409028825 */ /* 0x001fca00078e0202 */
[----:B------:R2:W3:Y:S02]  /*26be0*/  @!P0 LDG.E R7, desc[UR6][R2.64] ;  /* 0x0000000602078981 */ /* 0x0004e4000c1e1900 */
[----:B--2---:R-:W-:-:S05]  /*26bf0*/  @!P0 IMAD.WIDE R2, R9, 0x4, R4 ;  /* 0x0000000409028825 */ /* 0x004fca00078e0204 */
[----:B------:R-:W2:Y:S01]  /*26c00*/  @!P0 LDG.E R4, desc[UR6][R2.64] ;  /* 0x0000000602048981 */ /* 0x000ea2000c1e1900 */
        /* <DEDUP_REMOVED lines=27> */
[----:B------:R0:W2:Y:S02]  /*26dc0*/  SHFL.IDX PT, R14, R2, 0x1f, 0x1f ;  /* 0x03e01f00020e7f89 */ /* 0x0000a400000e0000 */
.L_x_12104:
[----:B------:R-:W-:Y:S02]  /*26dd0*/  ULDC UR4, c[0x0][0xc38] ;  /* 0x00030e0000047ab9 */ /* 0x000fe40000000800 */
[----:B------:R-:W-:-:S04]  /*26de0*/  IMAD.U32 R4, RZ, RZ, UR4 ;  /* 0x00000004ff047e24 */ /* 0x000fc8000f8e00ff */
[----:B--2---:R-:W-:-:S04]  /*26df0*/  IMAD R3, R14, R4, RZ ;  /* 0x000000040e037224 */ /* 0x004fc800078e02ff */
[----:B------:R-:W-:-:S05]  /*26e00*/  IMAD.IADD R6, R6, 0x1, R3 ;  /* 0x0000000106067824 */ /* 0x000fca00078e0203 */
[----:B------:R-:W-:-:S13]  /*26e10*/  ISETP.GT.AND P4, PT, R6, R0, PT ;  /* 0x000000000600720c */ /* 0x000fda0003f84270 */
[----:B------:R-:W-:Y:S05]  /*26e20*/  @P4 BRA `(.L_x_11994) ;  /* 0x0000000000a84947 */ /* 0x000fea0003800000 */
.L_x_11997:
[----:B0-----:R-:W0:Y:S01]  /*26e30*/  LDC R2, c[0x0][0xc3c] ;  /* 0x00030f00ff027b82 */ /* 0x001e220000000800 */
[----:B------:R-:W-:-:S05]  /*26e40*/  VIADD R27, R27, 0x1f ;  /* 0x0000001f1b1b7836 */ /* 0x000fca0000000000 */
[----:B0-----:R-:W-:-:S13]  /*26e50*/  ISETP.GE.AND P4, PT, R27, R2, PT ;  /* 0x000000021b00720c */ /* 0x001fda0003f86270 */
[----:B------:R-:W-:Y:S05]  /*26e60*/  @P4 BRA `(.L_x_11995) ;  /* 0x0000000800c84947 */ /* 0x000fea0003800000 */
[----:B------:R-:W2:Y:S01]  /*26e70*/  LDL R3, [R1+0xc] ;  /* 0x00000c0001037983 */ /* 0x000ea20000100800 */
[----:B------:R-:W-:Y:S01]  /*26e80*/  IMAD.MOV.U32 R25, RZ, RZ, RZ ;  /* 0x000000ffff197224 */ /* 0x000fe200078e00ff */
[----:B------:R-:W-:Y:S01]  /*26e90*/  ULDC.64 UR4, c[0x0][0x208] ;  /* 0x0000820000047ab9 */ /* 0x000fe20000000a00 */
[----:B------:R-:W-:Y:S02]  /*26ea0*/  IMAD.MOV.U32 R5, RZ, RZ, RZ ;  /* 0x000000ffff057224 */ /* 0x000fe400078e00ff */
[----:B--2---:R-:W-:-:S05]  /*26eb0*/  IMAD.IADD R4, R27, 0x1, R3 ;  /* 0x000000011b047824 */ /* 0x004fca00078e0203 */
[----:B------:R-:W-:-:S13]  /*26ec0*/  ISETP.GE.OR P4, PT, R4, R2, !P5 ;  /* 0x000000020400720c */ /* 0x000fda0006f86670 */
[----:B------:R-:W0:Y:S02]  /*26ed0*/  @!P4 LDC.64 R2, c[0x0][0xc80] ;  /* 0x00032000ff02cb82 */ /* 0x000e240000000a00 */
[----:B0-----:R-:W-:-:S05]  /*26ee0*/  @!P4 IMAD.WIDE R2, R4, 0x4, R2 ;  /* 0x000000040402c825 */ /* 0x001fca00078e0202 */
[----:B------:R0:W2:Y:S02]  /*26ef0*/  @!P4 LDG.E R25, desc[UR4][R2.64] ;  /* 0x000000040219c981 */ /* 0x0000a4000c1e1900 */
[----:B0-----:R-:W0:Y:S02]  /*26f00*/  @!P4 LDC.64 R2, c[0x0][0xc78] ;  /* 0x00031e00ff02cb82 */ /* 0x001e240000000a00 */
[----:B0-----:R-:W-:-:S05]  /*26f10*/  @!P4 IMAD.WIDE R2, R4, 0x4, R2 ;  /* 0x000000040402c825 */ /* 0x001fca00078e0202 */
        /* <DEDUP_REMOVED lines=21> */
.L_x_12112:
[----:B------:R-:W-:Y:S02]  /*27070*/  ULDC UR4, c[0x0][0xc38] ;  /* 0x00030e0000047ab9 */ /* 0x000fe40000000800 */
[----:B------:R-:W-:-:S04]  /*27080*/  IMAD.U32 R4, RZ, RZ, UR4 ;  /* 0x00000004ff047e24 */ /* 0x000fc8000f8e00ff */
[----:B--2---:R-:W-:-:S04]  /*27090*/  IMAD R3, R14, R4, RZ ;  /* 0x000000040e037224 */ /* 0x004fc800078e02ff */
[----:B------:R-:W-:-:S05]  /*270a0*/  IMAD.IADD R6, R3, 0x1, R6 ;  /* 0x0000000103067824 */ /* 0x000fca00078e0206 */
[----:B------:R-:W-:-:S13]  /*270b0*/  ISETP.GT.AND P4, PT, R6, R0, PT ;  /* 0x000000000600720c */ /* 0x000fda0003f84270 */
[----:B------:R-:W-:Y:S05]  /*270c0*/  @!P4 BRA `(.L_x_11997) ;  /* 0xfffffffc0058c947 */ /* 0x000fea000383ffff */
.L_x_11994:
[----:B------:R-:W-:Y:S01]  /*270d0*/  IMAD.IADD R6, R6, 0x1, -R3 ;  /* 0x0000000106067824 */ /* 0x000fe200078e0a03 */
[----:B------:R-:W-:-:S03]  /*270e0*/  UMOV UR4, 0xffffffff ;  /* 0xffffffff00047882 */ /* 0x000fc60000000000 */
[----:B------:R-:W-:-:S05]  /*270f0*/  IMAD R3, R2, R4, R6 ;  /* 0x0000000402037224 */ /* 0x000fca00078e0206 */
[----:B------:R-:W-:Y:S01]  /*27100*/  ISETP.GT.AND P6, PT, R3, R0, PT ;  /* 0x000000000300720c */ /* 0x000fe20003fc4270 */
[----:B------:R-:W-:-:S12]  /*27110*/  BRA.DIV UR4, `(.L_x_11998) ;  /* 0x0000003204a07947 */ /* 0x000fd8000b800000 */
[----:B------:R-:W-:-:S04]  /*27120*/  VOTE.ANY R3, PT, !P6 ;  /* 0x0000000000037806 */ /* 0x000fc800070e0100 */
[----:B------:R-:W2:Y:S02]  /*27130*/  POPC R7, R3 ;  /* 0x0000000300077309 */ /* 0x000ea40000000000 */
[----:B--2---:R2:W3:Y:S01]  /*27140*/  SHFL.IDX PT, R25, R25, R7, 0x1f ;  /* 0x00001f0719197589 */ /* 0x0044e200000e0000 */
[----:B------:R-:W-:-:S03]  /*27150*/  IMAD.IADD R27, R7, 0x1, R27 ;  /* 0x00000001071b7824 */ /* 0x000fc600078e021b */
[----:B------:R2:W4:Y:S04]  /*27160*/  SHFL.IDX PT, R5, R5, R7, 0x1f ;  /* 0x00001f0705057589 */ /* 0x00052800000e0000 */
.L_x_12117:
[----:B------:R-:W-:-:S13]  /*27170*/  ISETP.NE.AND P0, PT, R3, RZ, PT ;  /* 0x000000ff0300720c */ /* 0x000fda0003f05270 */
[----:B------:R-:W-:Y:S05]  /*27180*/  @!P0 BRA `(.L_x_11999) ;  /* 0x0000000000108947 */ /* 0x000fea0003800000 */
[----:B------:R-:W-:Y:S01]  /*27190*/  UMOV UR4, 0xffffffff ;  /* 0xffffffff00047882 */ /* 0x000fe20000000000 */
[----:B------:R-:W-:Y:S02]  /*271a0*/  VIADD R12, R7, 0xffffffff ;  /* 0xffffffff070c7836 */ /* 0x000fe40000000000 */
[----:B------:R-:W-:Y:S05]  /*271b0*/  BRA.DIV UR4, `(.L_x_12000) ;  /* 0x0000003204d87947 */ /* 0x000fea000b800000 */
[----:B------:R0:W0:Y:S02]  /*271c0*/  SHFL.IDX PT, R24, R2, R12, 0x1f ;  /* 0x00001f0c02187589 */ /* 0x00002400000e0000 */
.L_x_11999:
[----:B----4-:R-:W-:Y:S01]  /*271d0*/  ISETP.NE.AND P0, PT, R5, 0x1, PT ;  /* 0x000000010500780c */ /* 0x010fe20003f05270 */
[----:B0-----:R-:W-:-:S04]  /*271e0*/  IMAD R24, R24, R4, R6 ;  /* 0x0000000418187224 */ /* 0x001fc800078e0206 */
[----:B------:R-:W-:-:S08]  /*271f0*/  IMAD.IADD R0, R0, 0x1, -R24 ;  /* 0x0000000100007824 */ /* 0x000fd000078e0a18 */
[----:B------:R-:W-:Y:S05]  /*27200*/  @!P0 BRA `(.L_x_12001) ;  /* 0x0000000000dc8947 */ /* 0x000fea0003800000 */
[-C--:B---3--:R-:W-:Y:S01]  /*27210*/  IABS R6, R25.reuse ;  /* 0x0000001900067213 */ /* 0x088fe20000000000 */
[----:B------:R-:W-:Y:S01]  /*27220*/  IMAD.MOV.U32 R2, RZ, RZ, RZ ;  /* 0x000000ffff027224 */ /* 0x000fe200078e00ff */
[----:B------:R-:W-:Y:S02]  /*27230*/  IABS R8, R25 ;  /* 0x0000001900087213 */ /* 0x000fe40000000000 */
[----:B------:R-:W0:Y:S03]  /*27240*/  I2F.RP R4, R6 ;  /* 0x0000000600047306 */ /* 0x000e260000209400 */
[----:B------:R-:W-:-:S05]  /*27250*/  IMAD.MOV R8, RZ, RZ, -R8 ;  /* 0x000000ffff087224 */ /* 0x000fca00078e0a08 */
[----:B0-----:R-:W2:Y:S02]  /*27260*/  MUFU.RCP R4, R4 ;  /* 0x0000000400047308 */ /* 0x001ea40000001000 */
[----:B--2---:R-:W-:-:S06]  /*27270*/  VIADD R7, R4, 0xffffffe ;  /* 0x0ffffffe04077836 */ /* 0x004fcc0000000000 */
[----:B------:R-:W0:Y:S02]  /*27280*/  F2I.FTZ.U32.TRUNC.NTZ R3, R7 ;  /* 0x0000000700037305 */ /* 0x000e24000021f000 */
[----:B0-----:R-:W-:-:S04]  /*27290*/  IMAD.MOV R9, RZ, RZ, -R3 ;  /* 0x000000ffff097224 */ /* 0x001fc800078e0a03 */
[----:B------:R-:W-:-:S04]  /*272a0*/  IMAD R9, R9, R6, RZ ;  /* 0x0000000609097224 */ /* 0x000fc800078e02ff */
[----:B------:R-:W-:Y:S01]  /*272b0*/  IMAD.HI.U32 R2, R3, R9, R2 ;  /* 0x0000000903027227 */ /* 0x000fe200078e0002 */
[----:B------:R-:W-:-:S05]  /*272c0*/  IABS R3, R0 ;  /* 0x0000000000037213 */ /* 0x000fca0000000000 */
[----:B------:R-:W-:-:S04]  /*272d0*/  IMAD.HI.U32 R4, R2, R3, RZ ;  /* 0x0000000302047227 */ /* 0x000fc800078e00ff */
[----:B------:R-:W-:Y:S02]  /*272e0*/  IMAD R3, R4, R8, R3 ;  /* 0x0000000804037224 */ /* 0x000fe400078e0203 */
[----:B------:R-:W-:-:S03]  /*272f0*/  IMAD.MOV.U32 R2, RZ, RZ, RZ ;  /* 0x000000ffff027224 */ /* 0x000fc600078e00ff */
        /* <DEDUP_REMOVED lines=9> */
[----:B0-----:R-:W-:Y:S01]  /*27390*/  VIADD R8, R7, 0xffffffe ;  /* 0x0ffffffe07087836 */ /* 0x001fe20000000000 */
[----:B------:R-:W-:-:S05]  /*273a0*/  IABS R7, R5 ;  /* 0x0000000500077213 */ /* 0x000fca0000000000 */
[----:B------:R-:W0:Y:S01]  /*273b0*/  F2I.FTZ.U32.TRUNC.NTZ R3, R8 ;  /* 0x0000000800037305 */ /* 0x000e22000021f000 */
[----:B------:R-:W-:Y:S02]  /*273c0*/  IMAD.MOV R7, RZ, RZ, -R7 ;  /* 0x000000ffff077224 */ /* 0x000fe400078e0a07 */
[----:B0-----:R-:W-:-:S04]  /*273d0*/  IMAD.MOV R9, RZ, RZ, -R3 ;  /* 0x000000ffff097224 */ /* 0x001fc800078e0a03 */
[----:B------:R-:W-:-:S04]  /*273e0*/  IMAD R9, R9, R6, RZ ;  /* 0x0000000609097224 */ /* 0x000fc800078e02ff */
[----:B------:R-:W-:Y:S01]  /*273f0*/  IMAD.HI.U32 R2, R3, R9, R2 ;  /* 0x0000000903027227 */ /* 0x000fe200078e0002 */
[----:B------:R-:W-:-:S04]  /*27400*/  LOP3.LUT R3, R0, R25, RZ, 0x3c, !PT ;  /* 0x0000001900037212 */ /* 0x000fc800078e3cff */
        /* <DEDUP_REMOVED lines=23> */
.L_x_12001:
[----:B------:R-:W0:Y:S01]  /*27580*/  LDC.64 R2, c[0x0][0xc90] ;  /* 0x00032400ff027b82 */ /* 0x000e220000000a00 */
[----:B------:R-:W-:Y:S01]  /*27590*/  ULDC.64 UR4, c[0x0][0x208] ;  /* 0x0000820000047ab9 */ /* 0x000fe20000000a00 */
[----:B0-----:R-:W-:-:S05]  /*275a0*/  IMAD.WIDE R2, R27, 0x4, R2 ;  /* 0x000000041b027825 */ /* 0x001fca00078e0202 */
[----:B------:R0:W3:Y:S02]  /*275b0*/  LDG.E R6, desc[UR4][R2.64] ;  /* 0x0000000402067981 */ /* 0x0000e4000c1e1900 */
[----:B0-----:R-:W-:Y:S02]  /*275c0*/  IMAD.MOV.U32 R2, RZ, RZ, RZ ;  /* 0x000000ffff027224 */ /* 0x001fe400078e00ff */
[----:B---3--:R-:W-:-:S05]  /*275d0*/  IMAD R5, R25, R6, RZ ;  /* 0x0000000619057224 */ /* 0x008fca00078e02ff */
[----:B--2---:R-:W-:-:S04]  /*275e0*/  IABS R7, R5 ;  /* 0x0000000500077213 */ /* 0x004fc80000000000 */
        /* <DEDUP_REMOVED lines=19> */
[----:B------:R-:W-:-:S06]  /*27720*/  IMAD.MOV.U32 R2, RZ, RZ, RZ ;  /* 0x000000ffff027224 */ /* 0x000fcc00078e00ff */
[----:B------:R-:W-:-:S04]  /*27730*/  @P0 VIADD R9, R9, 0x1 ;  /* 0x0000000109090836 */ /* 0x000fc80000000000 */
[----:B------:R-:W-:-:S04]  /*27740*/  IMAD.MOV.U32 R7, RZ, RZ, R9 ;  /* 0x000000ffff077224 */ /* 0x000fc800078e0009 */
[----:B------:R-:W-:Y:S01]  /*27750*/  @!P1 IMAD.MOV R7, RZ, RZ, -R7 ;  /* 0x000000ffff079224 */ /* 0x000fe200078e0a07 */
[----:B------:R-:W-:-:S05]  /*27760*/  @!P2 LOP3.LUT R7, RZ, R5, RZ, 0x33, !PT ;  /* 0x00000005ff07a212 */ /* 0x000fca00078e33ff */
[----:B------:R-:W-:Y:S02]  /*27770*/  IMAD R8, R6, R7, RZ ;  /* 0x0000000706087224 */ /* 0x000fe400078e02ff */
[----:B------:R-:W-:Y:S02]  /*27780*/  IMAD.MOV R7, RZ, RZ, -R7 ;  /* 0x000000ffff077224 */ /* 0x000fe400078e0a07 */
[----:B------:R-:W-:Y:S02]  /*27790*/  IMAD.MOV R3, RZ, RZ, -R8 ;  /* 0x000000ffff037224 */ /* 0x000fe400078e0a08 */
[----:B------:R-:W-:-:S03]  /*277a0*/  IMAD R5, R5, R7, R0 ;  /* 0x0000000705057224 */ /* 0x000fc600078e0200 */
[----:B------:R-:W-:-:S04]  /*277b0*/  VIADDMNMX R4, R3, R4, R6, PT ;  /* 0x0000000403047246 */ /* 0x000fc80003800106 */
        /* <DEDUP_REMOVED lines=8> */
[----:B------:R-:W-:-:S04]  /*27840*/  IMAD R7, R7, R6, RZ ;  /* 0x0000000607077224 */ /* 0x000fc800078e02ff */
[----:B------:R-:W-:Y:S01]  /*27850*/  IMAD.HI.U32 R2, R3, R7, R2 ;  /* 0x0000000703027227 */ /* 0x000fe200078e0002 */
[----:B------:R-:W-:-:S05]  /*27860*/  IABS R3, R5 ;  /* 0x0000000500037213 */ /* 0x000fca0000000000 */
[----:B------:R-:W-:-:S04]  /*27870*/  IMAD.HI.U32 R2, R2, R3, RZ ;  /* 0x0000000302027227 */ /* 0x000fc800078e00ff */
[----:B------:R-:W-:Y:S01]  /*27880*/  IMAD R3, R2, R0, R3 ;  /* 0x0000000002037224 */ /* 0x000fe200078e0203 */
[----:B------:R-:W-:Y:S02]  /*27890*/  LOP3.LUT R0, R5, R4, RZ, 0x3c, !PT ;  /* 0x0000000405007212 */ /* 0x000fe400078e3cff */
[----:B------:R-:W-:Y:S02]  /*278a0*/  IADD3 R5, R8, 0x1000000, R5 ;  /* 0x0100000008057810 */ /* 0x000fe40007ffe005 */
        /* <DEDUP_REMOVED lines=11> */
.L_x_12002:
[----:B------:R-:W-:-:S05]  /*27960*/  LOP3.LUT R2, RZ, R2, RZ, 0x33, !PT ;  /* 0x00000002ff027212 */ /* 0x000fca00078e33ff */
[----:B------:R-:W-:Y:S01]  /*27970*/  IMAD.IADD R25, R25, 0x1, R2 ;  /* 0x0000000119197824 */ /* 0x000fe200078e0202 */
[----:B------:R-:W-:Y:S06]  /*27980*/  BRA `(.L_x_12003) ;  /* 0x00000000001c7947 */ /* 0x000fec0003800000 */
.L_x_11995:
[----:B------:R-:W-:Y:S01]  /*27990*/  UMOV UR4, URZ ;  /* 0x0000003f00047c82 */ /* 0x000fe20008000000 */
[----:B------:R-:W-:Y:S01]  /*279a0*/  UMOV UR5, URZ ;  /* 0x0000003f00057c82 */ /* 0x000fe20008000000 */
[----:B------:R-:W-:Y:S01]  /*279b0*/  ULDC UR6, c[0x0][0xc3c] ;  /* 0x00030f0000067ab9 */ /* 0x000fe20000000800 */
[----:B------:R-:W-:Y:S02]  /*279c0*/  IMAD.MOV.U32 R24, RZ, RZ, R0 ;  /* 0x000000ffff187224 */ /* 0x000fe400078e0000 */
[----:B------:R-:W-:Y:S02]  /*279d0*/  IMAD.U32 R25, RZ, RZ, UR4 ;  /* 0x00000004ff197e24 */ /* 0x000fe4000f8e00ff */
[----:B------:R-:W-:Y:S02]  /*279e0*/  IMAD.U32 R26, RZ, RZ, UR5 ;  /* 0x00000005ff1a7e24 */ /* 0x000fe4000f8e00ff */
[----:B------:R-:W-:-:S07]  /*279f0*/  IMAD.U32 R27, RZ, RZ, UR6 ;  /* 0x00000006ff1b7e24 */ /* 0x000fce000f8e00ff */
.L_x_12003:
        /* <DEDUP_REMOVED lines=9> */
.L_x_11992:
[----:B------:R-:W-:Y:S02]  /*27a90*/  ULDC UR4, c[0x0][0xc3c] ;  /* 0x00030f0000047ab9 */ /* 0x000fe40000000800 */
[----:B----4-:R-:W-:-:S13]  /*27aa0*/  ISETP.GE.AND P0, PT, R27, UR4, PT ;  /* 0x000000041b007c0c */ /* 0x010fda000bf06270 */
[----:B------:R-:W-:Y:S05]  /*27ab0*/  @!P0 BRA `(.L_x_12004) ;  /* 0xffffff8800d48947 */ /* 0x000fea000383ffff */
[----:B------:R-:W-:Y:S05]  /*27ac0*/  BSYNC B8 ;  /* 0x0000000000087941 */ /* 0x000fea0003800000 */
.L_x_11852:
[----:B-1----:R-:W4:Y:S01]  /*27ad0*/  LDL.LU R0, [R1+0x44] ;  /* 0x0000440001007983 */ /* 0x002f220000300800 */
[----:B------:R-:W-:Y:S01]  /*27ae0*/  BSSY B0, `(.L_x_12005) ;  /* 0x000000b000007945 */ /* 0x000fe20003800000 */
[----:B0-2---:R-:W0:Y:S01]  /*27af0*/  S2R R5, SR_CgaCtaId ;  /* 0x0000000000057919 */ /* 0x005e220000008800 */
[----:B----4-:R-:W-:-:S05]  /*27b00*/  VIADD R0, R0, 0x1 ;  /* 0x0000000100007836 */ /* 0x010fca0000000000 */
        /* <DEDUP_REMOVED lines=8> */
.L_x_12120:
[----:B------:R-:W-:Y:S05]  /*27b90*/  BSYNC B0 ;  /* 0x0000000000007941 */ /* 0x000fea0003800000 */
.L_x_12005:
[----:B------:R-:W-:-:S03]  /*27ba0*/  UMOV UR4, 0xffffffff ;  /* 0xffffffff00047882 */ /* 0x000fc60000000000 */
[----:B------:R-:W-:Y:S05]  /*27bb0*/  BRA.DIV UR4, `(.L_x_12007) ;  /* 0x0000002a04947947 */ /* 0x000fea000b800000 */
[----:B0-----:R-:W0:Y:S02]  /*27bc0*/  S2R R0, SR_TID.X ;  /* 0x0000000000007919 */ /* 0x001e240000002100 */
[----:B0-----:R-:W-:-:S04]  /*27bd0*/  SHF.R.U32.HI R0, RZ, 0x5, R0 ;  /* 0x00000005ff007819 */ /* 0x001fc80000011600 */
[----:B------:R-:W-:-:S05]  /*27be0*/  LOP3.LUT R0, R0, 0x3, RZ, 0xc0, !PT ;  /* 0x0000000300007812 */ /* 0x000fca00078ec0ff */
[----:B------:R0:W1:Y:S02]  /*27bf0*/  SHFL.IDX PT, R14, R0, RZ, 0x1f ;  /* 0x00001fff000e7589 */ /* 0x00006400000e0000 */
.L_x_12123:
[----:B-1----:R-:W-:-:S13]  /*27c00*/  ISETP.NE.AND P0, PT, R14, RZ, PT ;  /* 0x000000ff0e00720c */ /* 0x002fda0003f05270 */
[----:B------:R-:W-:Y:S05]  /*27c10*/  @P0 BRA `(.L_x_11683) ;  /* 0x0000000000880947 */ /* 0x000fea0003800000 */
[----:B------:R-:W-:-:S03]  /*27c20*/  UMOV UR4, 0xffffffff ;  /* 0xffffffff00047882 */ /* 0x000fc60000000000 */
[----:B------:R-:W-:Y:S05]  /*27c30*/  BRA.DIV UR4, `(.L_x_12008) ;  /* 0x0000002a04a87947 */ /* 0x000fea000b800000 */
[----:B------:R-:W-:-:S13]  /*27c40*/  ELECT P6, URZ, PT ;  /* 0x00000000003f782f */ /* 0x000fda00038c0000 */
.L_x_12126:
[----:B------:R-:W-:Y:S05]  /*27c50*/  @!P6 BRA `(.L_x_11683) ;  /* 0x000000000078e947 */ /* 0x000fea0003800000 */
[----:B0-----:R-:W2:Y:S02]  /*27c60*/  LDL.LU R0, [R1+0x34] ;  /* 0x0000340001007983 */ /* 0x001ea40000300800 */
[----:B--2---:R-:W-:-:S04]  /*27c70*/  LOP3.LUT R0, R0, 0x2, RZ, 0xfc, !PT ;  /* 0x0000000200007812 */ /* 0x004fc800078efcff */
[----:B------:R-:W-:-:S13]  /*27c80*/  ISETP.NE.AND P2, PT, R0, 0x3, PT ;  /* 0x000000030000780c */ /* 0x000fda0003f45270 */
[----:B------:R-:W-:Y:S05]  /*27c90*/  @!P2 BRA `(.L_x_12009) ;  /* 0x000000000004a947 */ /* 0x000fea0003800000 */
[----:B------:R-:W-:Y:S01]  /*27ca0*/  BPT.TRAP 0x1 ;  /* 0x000000040000795c */ /* 0x000fe20000300000 */
.L_x_12009:
        /* <DEDUP_REMOVED lines=12> */
.L_x_12127:
[----:B------:R-:W1:Y:S02]  /*27d70*/  SYNCS.PHASECHK.TRANS64.TRYWAIT P0, [R3+URZ], R0 ;  /* 0x00000000030075a7 */ /* 0x000e64000800017f */
[----:B-1----:R-:W-:Y:S05]  /*27d80*/  @!P0 BRA `(.L_x_12011) ;  /* 0x0000002800888947 */ /* 0x002fea0003800000 */
.L_x_12128:
[----:B------:R-:W-:Y:S05]  /*27d90*/  @!P2 BRA `(.L_x_12012) ;  /* 0x000000000004a947 */ /* 0x000fea0003800000 */
[----:B------:R-:W-:Y:S01]  /*27da0*/  BPT.TRAP 0x1 ;  /* 0x000000040000795c */ /* 0x000fe20000300000 */
.L_x_12012:
[----:B-1----:R-:W-:-:S04]  /*27db0*/  VIADD R3, R9, 0x31c60 ;  /* 0x00031c6009037836 */ /* 0x002fc80000000000 */
[----:B------:R-:W-:-:S04]  /*27dc0*/  IMAD R5, R18, 0x8, R3 ;  /* 0x0000000812057824 */ /* 0x000fc800078e0203 */
[----:B------:R-:W1:Y:S02]  /*27dd0*/  SYNCS.PHASECHK.TRANS64.TRYWAIT P0, [R5+URZ], R2 ;  /* 0x00000002050075a7 */ /* 0x000e64000800017f */
[----:B-1----:R-:W-:Y:S05]  /*27de0*/  @!P0 BRA `(.L_x_12013) ;  /* 0x0000002800848947 */ /* 0x002fea0003800000 */
.L_x_12129:
[----:B------:R-:W-:-:S07]  /*27df0*/  IMAD R3, R4, 0x8, R3 ;  /* 0x0000000804037824 */ /* 0x000fce00078e0203 */
.L_x_12014:
[----:B--2---:R2:W4:Y:S02]  /*27e00*/  SYNCS.PHASECHK.TRANS64.TRYWAIT P0, [R3+URZ], R0 ;  /* 0x00000000030075a7 */ /* 0x004524000800017f */
[----:B----4-:R-:W-:Y:S05]  /*27e10*/  @!P0 NANOSLEEP.SYNCS 0x989680 ;  /* 0x009896800000895d */ /* 0x010fea0003900000 */
[----:B------:R-:W4:Y:S02]  /*27e20*/  @!P0 SYNCS.PHASECHK.TRANS64 P0, [R3+URZ], R0 ;  /* 0x00000000030085a7 */ /* 0x000f24000800007f */
[----:B----4-:R-:W-:Y:S05]  /*27e30*/  @!P0 BRA `(.L_x_12014) ;  /* 0xfffffffc00f08947 */ /* 0x010fea000383ffff */
.L_x_11683:
[----:B------:R-:W-:Y:S05]  /*27e40*/  BSYNC B9 ;  /* 0x0000000000097941 */ /* 0x000fea0003800000 */
.L_x_11680:
[----:B------:R-:W-:Y:S05]  /*27e50*/  EXIT ;  /* 0x000000000000794d */ /* 0x000fea0003800000 */
.L_x_11701:
[----:B0-----:R0:W1:Y:S02]  /*27e60*/  SYNCS.PHASECHK.TRANS64.TRYWAIT P5, [R26+URZ+0x31c90], R93 ;  /* 0x031c905d1a0075a7 */ /* 0x00106400080a017f */
[----:B-1----:R-:W-:Y:S05]  /*27e70*/  @!P5 NANOSLEEP.SYNCS 0x989680 ;  /* 0x009896800000d95d */ /* 0x002fea0003900000 */
[----:B------:R-:W1:Y:S02]  /*27e80*/  @!P5 SYNCS.PHASECHK.TRANS64 P5, [R26+URZ+0x31c90], R93 ;  /* 0x031c905d1a00d5a7 */ /* 0x000e6400080a007f */
[----:B-1----:R-:W-:Y:S05]  /*27e90*/  @!P5 BRA `(.L_x_11701) ;  /* 0xfffffffc00f0d947 */ /* 0x002fea000383ffff */
[----:B------:R-:W-:Y:S05]  /*27ea0*/  BRA `(.L_x_12015) ;  /* 0xfffffdb400d47947 */ /* 0x000fea000383ffff */
.L_x_11729:
[----:B0-----:R0:W1:Y:S02]  /*27eb0*/  SYNCS.PHASECHK.TRANS64.TRYWAIT P5, [R26+URZ+0x31c90], R93 ;  /* 0x031c905d1a0075a7 */ /* 0x00106400080a017f */
[----:B-1----:R-:W-:Y:S05]  /*27ec0*/  @!P5 NANOSLEEP.SYNCS 0x989680 ;  /* 0x009896800000d95d */ /* 0x002fea0003900000 */
[----:B------:R-:W1:Y:S02]  /*27ed0*/  @!P5 SYNCS.PHASECHK.TRANS64 P5, [R26+URZ+0x31c90], R93 ;  /* 0x031c905d1a00d5a7 */ /* 0x000e6400080a007f */
[----:B-1----:R-:W-:Y:S05]  /*27ee0*/  @!P5 BRA `(.L_x_11729) ;  /* 0xfffffffc00f0d947 */ /* 0x002fea000383ffff */
[----:B------:R-:W-:Y:S05]  /*27ef0*/  BRA `(.L_x_12016) ;  /* 0xfffffdd0009c7947 */ /* 0x000fea000383ffff */
.L_x_11742:
[----:B0-----:R0:W1:Y:S02]  /*27f00*/  SYNCS.PHASECHK.TRANS64.TRYWAIT P4, [R26+URZ+0x31c90], R93 ;  /* 0x031c905d1a0075a7 */ /* 0x001064000808017f */
[----:B-1----:R-:W-:Y:S05]  /*27f10*/  @!P4 NANOSLEEP.SYNCS 0x989680 ;  /* 0x009896800000c95d */ /* 0x002fea0003900000 */
[----:B------:R-:W1:Y:S02]  /*27f20*/  @!P4 SYNCS.PHASECHK.TRANS64 P4, [R26+URZ+0x31c90], R93 ;  /* 0x031c905d1a00c5a7 */ /* 0x000e64000808007f */
[----:B-1----:R-:W-:Y:S05]  /*27f30*/  @!P4 BRA `(.L_x_11742) ;  /* 0xfffffffc00f0c947 */ /* 0x002fea000383ffff */
[----:B------:R-:W-:Y:S05]  /*27f40*/  BRA `(.L_x_12017) ;  /* 0xfffffdec00407947 */ /* 0x000fea000383ffff */
.L_x_11746:
[----:B--2---:R2:W3:Y:S02]  /*27f50*/  SYNCS.PHASECHK.TRANS64.TRYWAIT P3, [R26+URZ+0x31cb0], R93 ;  /* 0x031cb05d1a0075a7 */ /* 0x0044e4000806017f */
[----:B---3--:R-:W-:Y:S05]  /*27f60*/  @!P3 NANOSLEEP.SYNCS 0x989680 ;  /* 0x009896800000b95d */ /* 0x008fea0003900000 */
[----:B------:R-:W3:Y:S02]  /*27f70*/  @!P3 SYNCS.PHASECHK.TRANS64 P3, [R26+URZ+0x31cb0], R93 ;  /* 0x031cb05d1a00b5a7 */ /* 0x000ee4000806007f */
[----:B---3--:R-:W-:Y:S05]  /*27f80*/  @!P3 BRA `(.L_x_11746) ;  /* 0xfffffffc00f0b947 */ /* 0x008fea000383ffff */
[----:B------:R-:W-:Y:S05]  /*27f90*/  BRA `(.L_x_12018) ;  /* 0xfffffdec00dc7947 */ /* 0x000fea000383ffff */
.L_x_11754:
[----:B------:R-:W-:Y:S01]  /*27fa0*/  BSSY B0, `(.L_x_12019) ;  /* 0x0000007000007945 */ /* 0x000fe20003800000 */
[----:B------:R-:W-:Y:S02]  /*27fb0*/  IMAD.MOV.U32 R12, RZ, RZ, RZ ;  /* 0x000000ffff0c7224 */ /* 0x000fe400078e00ff */
[----:B------:R-:W-:Y:S02]  /*27fc0*/  IMAD.MOV.U32 R11, RZ, RZ, 0x1f ;  /* 0x0000001fff0b7424 */ /* 0x000fe400078e00ff */
[----:B------:R-:W-:-:S07]  /*27fd0*/  IMAD.MOV.U32 R15, RZ, RZ, -0x1 ;  /* 0xffffffffff0f7424 */ /* 0x000fce00078e00ff */
[----:B-----5:R-:W-:Y:S05]  /*27fe0*/  WARPSYNC.COLLECTIVE R15, `(.L_x_12020) ;  /* 0x000000000f087348 */ /* 0x020fea0003c00000 */
[----:B------:R0:W1:Y:S02]  /*27ff0*/  SHFL.IDX P6, R14, R13, R12, R11 ;  /* 0x0000000c0d0e7389 */ /* 0x00006400000c000b */
[----:B01---5:R-:W-:Y:S01]  /*28000*/  ENDCOLLECTIVE ;  /* 0x000000000000791b */ /* 0x023fe20003800000 */
.L_x_12020:
[----:B------:R-:W-:Y:S05]  /*28010*/  BSYNC B0 ;  /* 0x0000000000007941 */ /* 0x000fea0003800000 */
.L_x_12019:
[----:B------:R0:W-:Y:S01]  /*28020*/  STL [R1+0x5c], R14 ;  /* 0x00005c0e01007387 */ /* 0x0001e20000100800 */
[----:B------:R-:W-:Y:S05]  /*28030*/  BRA `(.L_x_12021) ;  /* 0xfffffdf8002c7947 */ /* 0x000fea000383ffff */
.L_x_11765:
[----:B------:R-:W-:Y:S01]  /*28040*/  BSSY B1, `(.L_x_12022) ;  /* 0x0000007000017945 */ /* 0x000fe20003800000 */
[----:B------:R-:W-:Y:S02]  /*28050*/  IMAD.MOV.U32 R12, RZ, RZ, RZ ;  /* 0x000000ffff0c7224 */ /* 0x000fe400078e00ff */
[----:B------:R-:W-:Y:S02]  /*28060*/  IMAD.MOV.U32 R11, RZ, RZ, 0x1e1f ;  /* 0x00001e1fff0b7424 */ /* 0x000fe400078e00ff */
[----:B------:R-:W-:-:S07]  /*28070*/  IMAD.MOV.U32 R15, RZ, RZ, -0x1 ;  /* 0xffffffffff0f7424 */ /* 0x000fce00078e00ff */
[----:B0-----:R-:W-:Y:S05]  /*28080*/  WARPSYNC.COLLECTIVE R15, `(.L_x_12023) ;  /* 0x000000000f087348 */ /* 0x001fea0003c00000 */
[----:B0-----:R0:W1:Y:S02]  /*28090*/  SHFL.IDX P6, R14, R13, R12, R11 ;  /* 0x0000000c0d0e7389 */ /* 0x00106400000c000b */
[----:B01----:R-:W-:Y:S01]  /*280a0*/  ENDCOLLECTIVE ;  /* 0x000000000000791b */ /* 0x003fe20003800000 */
.L_x_12023:
[----:B------:R-:W-:Y:S05]  /*280b0*/  BSYNC B1 ;  /* 0x0000000000017941 */ /* 0x000fea0003800000 */
.L_x_12022:
        /* <DEDUP_REMOVED lines=8> */
.L_x_12024:
[----:B------:R-:W-:Y:S02]  /*28140*/  IMAD.MOV.U32 R13, RZ, RZ, R5 ;  /* 0x000000ffff0d7224 */ /* 0x000fe400078e0005 */
[----:B------:R-:W-:-:S07]  /*28150*/  IMAD.MOV.U32 R0, RZ, RZ, R14 ;  /* 0x000000ffff007224 */ /* 0x000fce00078e000e */
[----:B------:R-:W-:Y:S05]  /*28160*/  WARPSYNC.COLLECTIVE R15, `(.L_x_12025) ;  /* 0x000000000f087348 */ /* 0x000fea0003c00000 */
[----:B------:R0:W1:Y:S02]  /*28170*/  SHFL.IDX P6, R14, R13, R12, R11 ;  /* 0x0000000c0d0e7389 */ /* 0x00006400000c000b */
[----:B01----:R-:W-:Y:S01]  /*28180*/  ENDCOLLECTIVE ;  /* 0x000000000000791b */ /* 0x003fe20003800000 */
.L_x_12025:
[----:B------:R-:W-:Y:S02]  /*28190*/  IMAD.MOV.U32 R13, RZ, RZ, R4 ;  /* 0x000000ffff0d7224 */ /* 0x000fe400078e0004 */
[----:B------:R-:W-:-:S07]  /*281a0*/  IMAD.MOV.U32 R5, RZ, RZ, R14 ;  /* 0x000000ffff057224 */ /* 0x000fce00078e000e */
[----:B------:R-:W-:Y:S05]  /*281b0*/  WARPSYNC.COLLECTIVE R15, `(.L_x_12026) ;  /* 0x000000000f087348 */ /* 0x000fea0003c00000 */
[----:B------:R0:W1:Y:S02]  /*281c0*/  SHFL.IDX P6, R14, R13, R12, R11 ;  /* 0x0000000c0d0e7389 */ /* 0x00006400000c000b */
[----:B01----:R-:W-:Y:S01]  /*281d0*/  ENDCOLLECTIVE ;  /* 0x000000000000791b */ /* 0x003fe20003800000 */
.L_x_12026:
[----:B------:R-:W-:Y:S01]  /*281e0*/  IMAD.MOV.U32 R4, RZ, RZ, R14 ;  /* 0x000000ffff047224 */ /* 0x000fe200078e000e */
[----:B------:R-:W-:Y:S06]  /*281f0*/  BRA `(.L_x_12027) ;  /* 0xfffffdfc00a47947 */ /* 0x000fec000383ffff */
.L_x_11769:
[----:B0-----:R0:W1:Y:S02]  /*28200*/  SYNCS.PHASECHK.TRANS64.TRYWAIT P1, [R16+URZ+0x31c00], R3 ;  /* 0x031c0003100075a7 */ /* 0x001064000802017f */
[----:B-1----:R-:W-:Y:S05]  /*28210*/  @!P1 NANOSLEEP.SYNCS 0x989680 ;  /* 0x009896800000995d */ /* 0x002fea0003900000 */
[----:B------:R-:W1:Y:S02]  /*28220*/  @!P1 SYNCS.PHASECHK.TRANS64 P1, [R16+URZ+0x31c00], R3 ;  /* 0x031c0003100095a7 */ /* 0x000e64000802007f */
[----:B-1----:R-:W-:Y:S05]  /*28230*/  @!P1 BRA `(.L_x_11769) ;  /* 0xfffffffc00f09947 */ /* 0x002fea000383ffff */
[----:B------:R-:W-:Y:S05]  /*28240*/  BRA `(.L_x_12028) ;  /* 0xfffffe0400f07947 */ /* 0x000fea000383ffff */
.L_x_11781:
[----:B------:R-:W-:Y:S01]  /*28250*/  BSSY B1, `(.L_x_12029) ;  /* 0x0000007000017945 */ /* 0x000fe20003800000 */
[----:B------:R-:W-:Y:S02]  /*28260*/  IMAD.MOV.U32 R12, RZ, RZ, RZ ;  /* 0x000000ffff0c7224 */ /* 0x000fe400078e00ff */
[----:B------:R-:W-:Y:S02]  /*28270*/  IMAD.MOV.U32 R11, RZ, RZ, 0x1e1f ;  /* 0x00001e1fff0b7424 */ /* 0x000fe400078e00ff */
[----:B------:R-:W-:-:S07]  /*28280*/  IMAD.MOV.U32 R15, RZ, RZ, -0x1 ;  /* 0xffffffffff0f7424 */ /* 0x000fce00078e00ff */
[----:B0-----:R-:W-:Y:S05]  /*28290*/  WARPSYNC.COLLECTIVE R15, `(.L_x_12030) ;  /* 0x000000000f087348 */ /* 0x001fea0003c00000 */
[----:B0-----:R0:W1:Y:S02]  /*282a0*/  SHFL.IDX P6, R14, R13, R12, R11 ;  /* 0x0000000c0d0e7389 */ /* 0x00106400000c000b */
[----:B01----:R-:W-:Y:S01]  /*282b0*/  ENDCOLLECTIVE ;  /* 0x000000000000791b */ /* 0x003fe20003800000 */
.L_x_12030:
[----:B------:R-:W-:Y:S05]  /*282c0*/  BSYNC B1 ;  /* 0x0000000000017941 */ /* 0x000fea0003800000 */
.L_x_12029:
        /* <DEDUP_REMOVED lines=8> */
.L_x_12031:
[----:B------:R-:W-:Y:S02]  /*28350*/  IMAD.MOV.U32 R21, RZ, RZ, R3 ;  /* 0x000000ffff157224 */ /* 0x000fe400078e0003 */
[----:B------:R-:W-:Y:S02]  /*28360*/  IMAD.MOV.U32 R13, RZ, RZ, R5 ;  /* 0x000000ffff0d7224 */ /* 0x000fe400078e0005 */
[----:B------:R-:W-:-:S07]  /*28370*/  IMAD.MOV.U32 R0, RZ, RZ, R14 ;  /* 0x000000ffff007224 */ /* 0x000fce00078e000e */
[----:B------:R-:W-:Y:S05]  /*28380*/  WARPSYNC.COLLECTIVE R15, `(.L_x_12032) ;  /* 0x000000000f087348 */ /* 0x000fea0003c00000 */
[----:B------:R0:W1:Y:S02]  /*28390*/  SHFL.IDX P6, R14, R13, R12, R11 ;  /* 0x0000000c0d0e7389 */ /* 0x00006400000c000b */
[----:B01----:R-:W-:Y:S01]  /*283a0*/  ENDCOLLECTIVE ;  /* 0x000000000000791b */ /* 0x003fe20003800000 */
.L_x_12032:
[----:B------:R-:W-:Y:S02]  /*283b0*/  IMAD.MOV.U32 R20, RZ, RZ, R0 ;  /* 0x000000ffff147224 */ /* 0x000fe400078e0000 */
[----:B------:R-:W-:Y:S02]  /*283c0*/  IMAD.MOV.U32 R13, RZ, RZ, R4 ;  /* 0x000000ffff0d7224 */ /* 0x000fe400078e0004 */
[----:B------:R-:W-:-:S07]  /*283d0*/  IMAD.MOV.U32 R5, RZ, RZ, R14 ;  /* 0x000000ffff057224 */ /* 0x000fce00078e000e */
[----:B------:R-:W-:Y:S05]  /*283e0*/  WARPSYNC.COLLECTIVE R15, `(.L_x_12033) ;  /* 0x000000000f087348 */ /* 0x000fea0003c00000 */
[----:B------:R0:W1:Y:S02]  /*283f0*/  SHFL.IDX P6, R14, R13, R12, R11 ;  /* 0x0000000c0d0e7389 */ /* 0x00006400000c000b */
[----:B01----:R-:W-:Y:S01]  /*28400*/  ENDCOLLECTIVE ;  /* 0x000000000000791b */ /* 0x003fe20003800000 */
.L_x_12033:
[----:B------:R-:W-:Y:S05]  /*28410*/  BRA `(.L_x_12034) ;  /* 0xfffffe1c00107947 */ /* 0x000fea000383ffff */
.L_x_11785:
[----:B0-----:R0:W1:Y:S02]  /*28420*/  SYNCS.PHASECHK.TRANS64.TRYWAIT P1, [R16+URZ+0x31c00], R3 ;  /* 0x031c0003100075a7 */ /* 0x001064000802017f */
[----:B-1----:R-:W-:Y:S05]  /*28430*/  @!P1 NANOSLEEP.SYNCS 0x989680 ;  /* 0x009896800000995d */ /* 0x002fea0003900000 */
[----:B------:R-:W1:Y:S02]  /*28440*/  @!P1 SYNCS.PHASECHK.TRANS64 P1, [R16+URZ+0x31c00], R3 ;  /* 0x031c0003100095a7 */ /* 0x000e64000802007f */
[----:B-1----:R-:W-:Y:S05]  /*28450*/  @!P1 BRA `(.L_x_11785) ;  /* 0xfffffffc00f09947 */ /* 0x002fea000383ffff */
[----:B------:R-:W-:Y:S05]  /*28460*/  BRA `(.L_x_12035) ;  /* 0xfffffe2000e07947 */ /* 0x000fea000383ffff */
.L_x_11793:
[----:B-1----:R1:W2:Y:S02]  /*28470*/  SYNCS.PHASECHK.TRANS64.TRYWAIT P2, [R0+URZ+0x31c30], R3 ;  /* 0x031c3003000075a7 */ /* 0x0022a4000804017f */
[----:B--2---:R-:W-:Y:S05]  /*28480*/  @!P2 NANOSLEEP.SYNCS 0x989680 ;  /* 0x009896800000a95d */ /* 0x004fea0003900000 */
[----:B------:R-:W2:Y:S02]  /*28490*/  @!P2 SYNCS.PHASECHK.TRANS64 P2, [R0+URZ+0x31c30], R3 ;  /* 0x031c30030000a5a7 */ /* 0x000ea4000804007f */
[----:B--2---:R-:W-:Y:S05]  /*284a0*/  @!P2 BRA `(.L_x_11793) ;  /* 0xfffffffc00f0a947 */ /* 0x004fea000383ffff */
[----:B------:R-:W-:Y:S05]  /*284b0*/  BRA `(.L_x_11792) ;  /* 0xfffffe3800d47947 */ /* 0x000fea000383ffff */
.L_x_11799:
[----:B--2---:R2:W3:Y:S02]  /*284c0*/  SYNCS.PHASECHK.TRANS64.TRYWAIT P3, [R20+URZ+0x31c30], R21 ;  /* 0x031c3015140075a7 */ /* 0x0044e4000806017f */
[----:B---3--:R-:W-:Y:S05]  /*284d0*/  @!P3 NANOSLEEP.SYNCS 0x989680 ;  /* 0x009896800000b95d */ /* 0x008fea0003900000 */
[----:B------:R-:W3:Y:S02]  /*284e0*/  @!P3 SYNCS.PHASECHK.TRANS64 P3, [R20+URZ+0x31c30], R21 ;  /* 0x031c30151400b5a7 */ /* 0x000ee4000806007f */
[----:B---3--:R-:W-:Y:S05]  /*284f0*/  @!P3 BRA `(.L_x_11799) ;  /* 0xfffffffc00f0b947 */ /* 0x008fea000383ffff */
[----:B------:R-:W-:Y:S05]  /*28500*/  BRA `(.L_x_11798) ;  /* 0xfffffe8800147947 */ /* 0x000fea000383ffff */
.L_x_11804:
[----:B--2---:R2:W3:Y:S02]  /*28510*/  SYNCS.PHASECHK.TRANS64.TRYWAIT P2, [R21+URZ+0x31c50], R20 ;  /* 0x031c5014150075a7 */ /* 0x0044e4000804017f */
[----:B---3--:R-:W-:Y:S05]  /*28520*/  @!P2 NANOSLEEP.SYNCS 0x989680 ;  /* 0x009896800000a95d */ /* 0x008fea0003900000 */
[----:B------:R-:W3:Y:S02]  /*28530*/  @!P2 SYNCS.PHASECHK.TRANS64 P2, [R21+URZ+0x31c50], R20 ;  /* 0x031c50141500a5a7 */ /* 0x000ee4000804007f */
[----:B---3--:R-:W-:Y:S05]  /*28540*/  @!P2 BRA `(.L_x_11804) ;  /* 0xfffffffc00f0a947 */ /* 0x008fea000383ffff */
[----:B------:R-:W-:Y:S05]  /*28550*/  BRA `(.L_x_11803) ;  /* 0xfffffeac00247947 */ /* 0x000fea000383ffff */
.L_x_11811:
[----:B--2---:R2:W3:Y:S02]  /*28560*/  SYNCS.PHASECHK.TRANS64.TRYWAIT P3, [R20+URZ+0x31c30], R21 ;  /* 0x031c3015140075a7 */ /* 0x0044e4000806017f */
[----:B---3--:R-:W-:Y:S05]  /*28570*/  @!P3 NANOSLEEP.SYNCS 0x989680 ;  /* 0x009896800000b95d */ /* 0x008fea0003900000 */
[----:B------:R-:W3:Y:S02]  /*28580*/  @!P3 SYNCS.PHASECHK.TRANS64 P3, [R20+URZ+0x31c30], R21 ;  /* 0x031c30151400b5a7 */ /* 0x000ee4000806007f */
[----:B---3--:R-:W-:Y:S05]  /*28590*/  @!P3 BRA `(.L_x_11811) ;  /* 0xfffffffc00f0b947 */ /* 0x008fea000383ffff */
[----:B------:R-:W-:Y:S05]  /*285a0*/  BRA `(.L_x_11810) ;  /* 0xfffffee400087947 */ /* 0x000fea000383ffff */
.L_x_11816:
[----:B--2---:R2:W3:Y:S02]  /*285b0*/  SYNCS.PHASECHK.TRANS64.TRYWAIT P2, [R21+URZ+0x31c50], R20 ;  /* 0x031c5014150075a7 */ /* 0x0044e4000804017f */
[----:B---3--:R-:W-:Y:S05]  /*285c0*/  @!P2 NANOSLEEP.SYNCS 0x989680 ;  /* 0x009896800000a95d */ /* 0x008fea0003900000 */
[----:B------:R-:W3:Y:S02]  /*285d0*/  @!P2 SYNCS.PHASECHK.TRANS64 P2, [R21+URZ+0x31c50], R20 ;  /* 0x031c50141500a5a7 */ /* 0x000ee4000804007f */
[----:B---3--:R-:W-:Y:S05]  /*285e0*/  @!P2 BRA `(.L_x_11816) ;  /* 0xfffffffc00f0a947 */ /* 0x008fea000383ffff */
[----:B------:R-:W-:Y:S05]  /*285f0*/  BRA `(.L_x_11815) ;  /* 0xffffff0800107947 */ /* 0x000fea000383ffff */
.L_x_11821:
[----:B-1----:R1:W2:Y:S02]  /*28600*/  SYNCS.PHASECHK.TRANS64.TRYWAIT P1, [R0+URZ+0x31c50], R3 ;  /* 0x031c5003000075a7 */ /* 0x0022a4000802017f */
[----:B--2---:R-:W-:Y:S05]  /*28610*/  @!P1 NANOSLEEP.SYNCS 0x989680 ;  /* 0x009896800000995d */ /* 0x004fea0003900000 */
[----:B------:R-:W2:Y:S02]  /*28620*/  @!P1 SYNCS.PHASECHK.TRANS64 P1, [R0+URZ+0x31c50], R3 ;  /* 0x031c5003000095a7 */ /* 0x000ea4000802007f */
[----:B--2---:R-:W-:Y:S05]  /*28630*/  @!P1 BRA `(.L_x_11821) ;  /* 0xfffffffc00f09947 */ /* 0x004fea000383ffff */
[----:B------:R-:W-:Y:S05]  /*28640*/  BRA `(.L_x_11820) ;  /* 0xffffff3400247947 */ /* 0x000fea000383ffff */
.L_x_11826:
[----:B------:R-:W-:Y:S02]  /*28650*/  IMAD.MOV.U32 R13, RZ, RZ, R2 ;  /* 0x000000ffff0d7224 */ /* 0x000fe400078e0002 */
[----:B------:R-:W-:Y:S02]  /*28660*/  IMAD.MOV.U32 R12, RZ, RZ, RZ ;  /* 0x000000ffff0c7224 */ /* 0x000fe400078e00ff */
[----:B------:R-:W-:Y:S02]  /*28670*/  IMAD.MOV.U32 R11, RZ, RZ, 0x1c1f ;  /* 0x00001c1fff0b7424 */ /* 0x000fe400078e00ff */
[----:B------:R-:W-:-:S07]  /*28680*/  IMAD.MOV.U32 R15, RZ, RZ, -0x1 ;  /* 0xffffffffff0f7424 */ /* 0x000fce00078e00ff */
[----:B-----5:R-:W-:Y:S05]  /*28690*/  WARPSYNC.COLLECTIVE R15, `(.L_x_12036) ;  /* 0x000000000f087348 */ /* 0x020fea0003c00000 */
[----:B------:R0:W1:Y:S02]  /*286a0*/  SHFL.IDX P6, R14, R13, R12, R11 ;  /* 0x0000000c0d0e7389 */ /* 0x00006400000c000b */
[----:B01---5:R-:W-:Y:S01]  /*286b0*/  ENDCOLLECTIVE ;  /* 0x000000000000791b */ /* 0x023fe20003800000 */
.L_x_12036:
[----:B------:R-:W-:Y:S02]  /*286c0*/  IMAD.MOV.U32 R13, RZ, RZ, R0 ;  /* 0x000000ffff0d7224 */ /* 0x000fe400078e0000 */
[----:B------:R-:W-:-:S07]  /*286d0*/  IMAD.MOV.U32 R3, RZ, RZ, R14 ;  /* 0x000000ffff037224 */ /* 0x000fce00078e000e */
[----:B------:R-:W-:Y:S05]  /*286e0*/  WARPSYNC.COLLECTIVE R15, `(.L_x_12037) ;  /* 0x000000000f087348 */ /* 0x000fea0003c00000 */
[----:B------:R0:W1:Y:S02]  /*286f0*/  SHFL.IDX P6, R14, R13, R12, R11 ;  /* 0x0000000c0d0e7389 */ /* 0x00006400000c000b */
[----:B01----:R-:W-:Y:S01]  /*28700*/  ENDCOLLECTIVE ;  /* 0x000000000000791b */ /* 0x003fe20003800000 */
.L_x_12037:
[----:B------:R-:W-:Y:S05]  /*28710*/  BRA `(.L_x_12038) ;  /* 0xffffff5000387947 */ /* 0x000fea000383ffff */
.L_x_11829:
        /* <DEDUP_REMOVED lines=8> */
.L_x_12040:
[----:B------:R-:W-:Y:S05]  /*287a0*/  BSYNC B1 ;  /* 0x0000000000017941 */ /* 0x000fea0003800000 */
.L_x_12039:
        /* <DEDUP_REMOVED lines=8> */
.L_x_12041:
[----:B------:R-:W-:Y:S05]  /*28830*/  BRA `(.L_x_12042) ;  /* 0xffffff50004c7947 */ /* 0x000fea000383ffff */
.L_x_11831:
[----:B------:R-:W-:Y:S02]  /*28840*/  IMAD.MOV.U32 R13, RZ, RZ, R2 ;  /* 0x000000ffff0d7224 */ /* 0x000fe400078e0002 */
[----:B------:R-:W-:Y:S02]  /*28850*/  IMAD.MOV.U32 R12, RZ, RZ, RZ ;  /* 0x000000ffff0c7224 */ /* 0x000fe400078e00ff */
[----:B------:R-:W-:Y:S02]  /*28860*/  IMAD.MOV.U32 R11, RZ, RZ, 0x1c1f ;  /* 0x00001c1fff0b7424 */ /* 0x000fe400078e00ff */
[----:B------:R-:W-:-:S07]  /*28870*/  IMAD.MOV.U32 R15, RZ, RZ, -0x1 ;  /* 0xffffffffff0f7424 */ /* 0x000fce00078e00ff */
[----:B------:R-:W-:Y:S05]  /*28880*/  WARPSYNC.COLLECTIVE R15, `(.L_x_12043) ;  /* 0x000000000f087348 */ /* 0x000fea0003c00000 */
[----:B------:R0:W1:Y:S02]  /*28890*/  SHFL.IDX P6, R14, R13, R12, R11 ;  /* 0x0000000c0d0e7389 */ /* 0x00006400000c000b */
[----:B01----:R-:W-:Y:S01]  /*288a0*/  ENDCOLLECTIVE ;  /* 0x000000000000791b */ /* 0x003fe20003800000 */
.L_x_12043:
[----:B------:R-:W-:Y:S02]  /*288b0*/  IMAD.MOV.U32 R13, RZ, RZ, R0 ;  /* 0x000000ffff0d7224 */ /* 0x000fe400078e0000 */
[----:B------:R-:W-:-:S07]  /*288c0*/  IMAD.MOV.U32 R3, RZ, RZ, R14 ;  /* 0x000000ffff037224 */ /* 0x000fce00078e000e */
[----:B------:R-:W-:Y:S05]  /*288d0*/  WARPSYNC.COLLECTIVE R15, `(.L_x_12044) ;  /* 0x000000000f087348 */ /* 0x000fea0003c00000 */
[----:B------:R0:W1:Y:S02]  /*288e0*/  SHFL.IDX P6, R14, R13, R12, R11 ;  /* 0x0000000c0d0e7389 */ /* 0x00006400000c000b */
[----:B01----:R-:W-:Y:S01]  /*288f0*/  ENDCOLLECTIVE ;  /* 0x000000000000791b */ /* 0x003fe20003800000 */
.L_x_12044:
[----:B------:R-:W-:Y:S05]  /*28900*/  BRA `(.L_x_12045) ;  /* 0xffffff5400207947 */ /* 0x000fea000383ffff */
.L_x_11834:
        /* <DEDUP_REMOVED lines=8> */
.L_x_12047:
[----:B------:R-:W-:Y:S05]  /*28990*/  BSYNC B1 ;  /* 0x0000000000017941 */ /* 0x000fea0003800000 */
.L_x_12046:
        /* <DEDUP_REMOVED lines=8> */
.L_x_12048:
[----:B------:R-:W-:Y:S05]  /*28a20*/  BRA `(.L_x_12049) ;  /* 0xffffff58001c7947 */ /* 0x000fea000383ffff */
.L_x_11838:
[----:B------:R-:W-:Y:S02]  /*28a30*/  IMAD.MOV.U32 R13, RZ, RZ, R2 ;  /* 0x000000ffff0d7224 */ /* 0x000fe400078e0002 */
[----:B------:R-:W-:Y:S02]  /*28a40*/  IMAD.MOV.U32 R12, RZ, RZ, RZ ;  /* 0x000000ffff0c7224 */ /* 0x000fe400078e00ff */
[----:B------:R-:W-:Y:S02]  /*28a50*/  IMAD.MOV.U32 R11, RZ, RZ, 0x1c1f ;  /* 0x00001c1fff0b7424 */ /* 0x000fe400078e00ff */
[----:B------:R-:W-:-:S07]  /*28a60*/  IMAD.MOV.U32 R15, RZ, RZ, -0x1 ;  /* 0xffffffffff0f7424 */ /* 0x000fce00078e00ff */
[----:B-1----:R-:W-:Y:S05]  /*28a70*/  WARPSYNC.COLLECTIVE R15, `(.L_x_12050) ;  /* 0x000000000f087348 */ /* 0x002fea0003c00000 */
[----:B------:R0:W2:Y:S02]  /*28a80*/  SHFL.IDX P6, R14, R13, R12, R11 ;  /* 0x0000000c0d0e7389 */ /* 0x0000a400000c000b */
[----:B012---:R-:W-:Y:S01]  /*28a90*/  ENDCOLLECTIVE ;  /* 0x000000000000791b */ /* 0x007fe20003800000 */
.L_x_12050:
[----:B------:R-:W-:Y:S02]  /*28aa0*/  IMAD.MOV.U32 R13, RZ, RZ, R0 ;  /* 0x000000ffff0d7224 */ /* 0x000fe400078e0000 */
[----:B------:R-:W-:-:S07]  /*28ab0*/  IMAD.MOV.U32 R3, RZ, RZ, R14 ;  /* 0x000000ffff037224 */ /* 0x000fce00078e000e */
[----:B------:R-:W-:Y:S05]  /*28ac0*/  WARPSYNC.COLLECTIVE R15, `(.L_x_12051) ;  /* 0x000000000f087348 */ /* 0x000fea0003c00000 */
[----:B------:R0:W1:Y:S02]  /*28ad0*/  SHFL.IDX P6, R14, R13, R12, R11 ;  /* 0x0000000c0d0e7389 */ /* 0x00006400000c000b */
[----:B01----:R-:W-:Y:S01]  /*28ae0*/  ENDCOLLECTIVE ;  /* 0x000000000000791b */ /* 0x003fe20003800000 */
.L_x_12051:
[----:B------:R-:W-:Y:S05]  /*28af0*/  BRA `(.L_x_12052) ;  /* 0xffffff6400707947 */ /* 0x000fea000383ffff */
.L_x_11841:
        /* <DEDUP_REMOVED lines=8> */
.L_x_12054:
[----:B------:R-:W-:Y:S05]  /*28b80*/  BSYNC B1 ;  /* 0x0000000000017941 */ /* 0x000fea0003800000 */
.L_x_12053:
        /* <DEDUP_REMOVED lines=8> */
.L_x_12055:
[----:B------:R-:W-:Y:S05]  /*28c10*/  BRA `(.L_x_12056) ;  /* 0xffffff6400887947 */ /* 0x000fea000383ffff */
.L_x_11860:
[----:B------:R-:W0:Y:S01]  /*28c20*/  S2R R7, SR_TID.X ;  /* 0x0000000000077919 */ /* 0x000e220000002100 */
[----:B------:R-:W-:Y:S01]  /*28c30*/  BSSY B1, `(.L_x_12057) ;  /* 0x000000a000017945 */ /* 0x000fe20003800000 */
[----:B------:R-:W-:Y:S02]  /*28c40*/  IMAD.MOV.U32 R12, RZ, RZ, RZ ;  /* 0x000000ffff0c7224 */ /* 0x000fe400078e00ff */
[----:B-1----:R-:W-:Y:S02]  /*28c50*/  IMAD.MOV.U32 R11, RZ, RZ, 0x1f ;  /* 0x0000001fff0b7424 */ /* 0x002fe400078e00ff */
[----:B------:R-:W-:Y:S01]  /*28c60*/  IMAD.MOV.U32 R15, RZ, RZ, -0x1 ;  /* 0xffffffffff0f7424 */ /* 0x000fe200078e00ff */
[----:B0-----:R-:W-:-:S04]  /*28c70*/  SHF.R.U32.HI R7, RZ, 0x5, R7 ;  /* 0x00000005ff077819 */ /* 0x001fc80000011607 */
[----:B------:R-:W-:-:S05]  /*28c80*/  LOP3.LUT R7, R7, 0x3, RZ, 0xc0, !PT ;  /* 0x0000000307077812 */ /* 0x000fca00078ec0ff */
[----:B------:R-:W-:-:S07]  /*28c90*/  IMAD.MOV.U32 R13, RZ, RZ, R7 ;  /* 0x000000ffff0d7224 */ /* 0x000fce00078e0007 */
[----:B------:R-:W-:Y:S05]  /*28ca0*/  WARPSYNC.COLLECTIVE R15, `(.L_x_12058) ;  /* 0x000000000f087348 */ /* 0x000fea0003c00000 */
[----:B------:R0:W1:Y:S02]  /*28cb0*/  SHFL.IDX P6, R14, R13, R12, R11 ;  /* 0x0000000c0d0e7389 */ /* 0x00006400000c000b */
[----:B01----:R-:W-:Y:S01]  /*28cc0*/  ENDCOLLECTIVE ;  /* 0x000000000000791b */ /* 0x003fe20003800000 */
.L_x_12058:
[----:B------:R-:W-:Y:S05]  /*28cd0*/  BSYNC B1 ;  /* 0x0000000000017941 */ /* 0x000fea0003800000 */
.L_x_12057:
[----:B------:R-:W-:Y:S05]  /*28ce0*/  BRA `(.L_x_12059) ;  /* 0xffffff8400007947 */ /* 0x000fea000383ffff */
.L_x_11862:
[----:B------:R-:W-:Y:S01]  /*28cf0*/  BSSY B1, `(.L_x_12060) ;  /* 0x0000006000017945 */ /* 0x000fe20003800000 */
[----:B------:R-:W-:-:S07]  /*28d00*/  IMAD.MOV.U32 R15, RZ, RZ, -0x1 ;  /* 0xffffffffff0f7424 */ /* 0x000fce00078e00ff */
[----:B01----:R-:W-:Y:S05]  /*28d10*/  WARPSYNC.COLLECTIVE R15, `(.L_x_12061) ;  /* 0x000000000f0c7348 */ /* 0x003fea0003c00000 */
[----:B------:R-:W-:Y:S02]  /*28d20*/  ELECT P6, UR62, PT ;  /* 0x00000000003e782f */ /* 0x000fe400038c0000 */
[----:B------:R-:W-:Y:S01]  /*28d30*/  MOV R14, UR62 ;  /* 0x0000003e000e7c02 */ /* 0x000fe20008000f00 */
[----:B01----:R-:W-:Y:S10]  /*28d40*/  ENDCOLLECTIVE ;  /* 0x000000000000791b */ /* 0x003ff40003800000 */
.L_x_12061:
[----:B------:R-:W-:Y:S05]  /*28d50*/  BSYNC B1 ;  /* 0x0000000000017941 */ /* 0x000fea0003800000 */
.L_x_12060:
[----:B------:R-:W-:Y:S01]  /*28d60*/  PLOP3.LUT P2, PT, P6, PT, PT, 0x80, 0x0 ;  /* 0x000000000000781c */ /* 0x000fe2000374f070 */
[----:B------:R-:W-:-:S12]  /*28d70*/  BRA `(.L_x_11861) ;  /* 0xffffff8000f47947 */ /* 0x000fd8000383ffff */
.L_x_11864:
[----:B0-----:R0:W2:Y:S02]  /*28d80*/  SYNCS.PHASECHK.TRANS64.TRYWAIT P0, [R16+URZ+0x31c20], R6 ;  /* 0x031c2006100075a7 */ /* 0x0010a4000800017f */
[----:B--2---:R-:W-:Y:S05]  /*28d90*/  @!P0 NANOSLEEP.SYNCS 0x989680 ;  /* 0x009896800000895d */ /* 0x004fea0003900000 */
[----:B------:R-:W2:Y:S02]  /*28da0*/  @!P0 SYNCS.PHASECHK.TRANS64 P0, [R16+URZ+0x31c20], R6 ;  /* 0x031c2006100085a7 */ /* 0x000ea4000800007f */
[----:B--2---:R-:W-:Y:S05]  /*28db0*/  @!P0 BRA `(.L_x_11864) ;  /* 0xfffffffc00f08947 */ /* 0x004fea000383ffff */
[----:B------:R-:W-:Y:S05]  /*28dc0*/  BRA `(.L_x_12062) ;  /* 0xffffff8400047947 */ /* 0x000fea000383ffff */
.L_x_11868:
[----:B-1----:R1:W2:Y:S02]  /*28dd0*/  SYNCS.PHASECHK.TRANS64.TRYWAIT P0, [R9+URZ+0x31ca0], R11 ;  /* 0x031ca00b090075a7 */ /* 0x0022a4000800017f */
[----:B--2---:R-:W-:Y:S05]  /*28de0*/  @!P0 NANOSLEEP.SYNCS 0x989680 ;  /* 0x009896800000895d */ /* 0x004fea0003900000 */
[----:B------:R-:W2:Y:S02]  /*28df0*/  @!P0 SYNCS.PHASECHK.TRANS64 P0, [R9+URZ+0x31ca0], R11 ;  /* 0x031ca00b090085a7 */ /* 0x000ea4000800007f */
[----:B--2---:R-:W-:Y:S05]  /*28e00*/  @!P0 BRA `(.L_x_11868) ;  /* 0xfffffffc00f08947 */ /* 0x004fea000383ffff */
[----:B------:R-:W-:Y:S05]  /*28e10*/  BRA `(.L_x_12063) ;  /* 0xffffff8400247947 */ /* 0x000fea000383ffff */
.L_x_11875:
[----:B0-----:R0:W2:Y:S02]  /*28e20*/  SYNCS.PHASECHK.TRANS64.TRYWAIT P0, [R9+URZ+0x31cc0], R11 ;  /* 0x031cc00b090075a7 */ /* 0x0010a4000800017f */
[----:B--2---:R-:W-:Y:S05]  /*28e30*/  @!P0 NANOSLEEP.SYNCS 0x989680 ;  /* 0x009896800000895d */ /* 0x004fea0003900000 */
[----:B------:R-:W2:Y:S02]  /*28e40*/  @!P0 SYNCS.PHASECHK.TRANS64 P0, [R9+URZ+0x31cc0], R11 ;  /* 0x031cc00b090085a7 */ /* 0x000ea4000800007f */
[----:B--2---:R-:W-:Y:S05]  /*28e50*/  @!P0 BRA `(.L_x_11875) ;  /* 0xfffffffc00f08947 */ /* 0x004fea000383ffff */
[----:B------:R-:W-:Y:S05]  /*28e60*/  BRA `(.L_x_12064) ;  /* 0xffffff88001c7947 */ /* 0x000fea000383ffff */
.L_x_11884:
[----:B0-----:R0:W2:Y:S02]  /*28e70*/  SYNCS.PHASECHK.TRANS64.TRYWAIT P0, [R9+URZ+0x31ca0], R8 ;  /* 0x031ca008090075a7 */ /* 0x0010a4000800017f */
[----:B--2---:R-:W-:Y:S05]  /*28e80*/  @!P0 NANOSLEEP.SYNCS 0x989680 ;  /* 0x009896800000895d */ /* 0x004fea0003900000 */
[----:B------:R-:W2:Y:S02]  /*28e90*/  @!P0 SYNCS.PHASECHK.TRANS64 P0, [R9+URZ+0x31ca0], R8 ;  /* 0x031ca008090085a7 */ /* 0x000ea4000800007f */
[----:B--2---:R-:W-:Y:S05]  /*28ea0*/  @!P0 BRA `(.L_x_11884) ;  /* 0xfffffffc00f08947 */ /* 0x004fea000383ffff */
[----:B------:R-:W-:Y:S05]  /*28eb0*/  BRA `(.L_x_12065) ;  /* 0xffffff8c00607947 */ /* 0x000fea000383ffff */
.L_x_11891:
[----:B-1----:R1:W2:Y:S02]  /*28ec0*/  SYNCS.PHASECHK.TRANS64.TRYWAIT P0, [R9+URZ+0x31cc0], R8 ;  /* 0x031cc008090075a7 */ /* 0x0022a4000800017f */
[----:B--2---:R-:W-:Y:S05]  /*28ed0*/  @!P0 NANOSLEEP.SYNCS 0x989680 ;  /* 0x009896800000895d */ /* 0x004fea0003900000 */
[----:B------:R-:W2:Y:S02]  /*28ee0*/  @!P0 SYNCS.PHASECHK.TRANS64 P0, [R9+URZ+0x31cc0], R8 ;  /* 0x031cc008090085a7 */ /* 0x000ea4000800007f */
[----:B--2---:R-:W-:Y:S05]  /*28ef0*/  @!P0 BRA `(.L_x_11891) ;  /* 0xfffffffc00f08947 */ /* 0x004fea000383ffff */
[----:B------:R-:W-:Y:S05]  /*28f00*/  BRA `(.L_x_12066) ;  /* 0xffffff9000547947 */ /* 0x000fea000383ffff */
.L_x_11908:
[----:B------:R-:W4:Y:S01]  /*28f10*/  S2R R20, SR_TID.X ;  /* 0x0000000000147919 */ /* 0x000f220000002100 */
[----:B------:R-:W-:Y:S01]  /*28f20*/  BSSY B0, `(.L_x_12067) ;  /* 0x000000a000007945 */ /* 0x000fe20003800000 */
[----:B------:R-:W-:Y:S02]  /*28f30*/  IMAD.MOV.U32 R12, RZ, RZ, RZ ;  /* 0x000000ffff0c7224 */ /* 0x000fe400078e00ff */
[----:B-1----:R-:W-:Y:S02]  /*28f40*/  IMAD.MOV.U32 R11, RZ, RZ, 0x1f ;  /* 0x0000001fff0b7424 */ /* 0x002fe400078e00ff */
[----:B------:R-:W-:Y:S01]  /*28f50*/  IMAD.MOV.U32 R15, RZ, RZ, -0x1 ;  /* 0xffffffffff0f7424 */ /* 0x000fe200078e00ff */
[----:B----4-:R-:W-:-:S04]  /*28f60*/  SHF.R.U32.HI R20, RZ, 0x5, R20 ;  /* 0x00000005ff147819 */ /* 0x010fc80000011614 */
[----:B------:R-:W-:-:S05]  /*28f70*/  LOP3.LUT R20, R20, 0x3, RZ, 0xc0, !PT ;  /* 0x0000000314147812 */ /* 0x000fca00078ec0ff */
[----:B------:R-:W-:-:S07]  /*28f80*/  IMAD.MOV.U32 R13, RZ, RZ, R20 ;  /* 0x000000ffff0d7224 */ /* 0x000fce00078e0014 */
[----:B0-23--:R-:W-:Y:S05]  /*28f90*/  WARPSYNC.COLLECTIVE R15, `(.L_x_12068) ;  /* 0x000000000f087348 */ /* 0x00dfea0003c00000 */
[----:B------:R1:W4:Y:S02]  /*28fa0*/  SHFL.IDX P6, R14, R13, R12, R11 ;  /* 0x0000000c0d0e7389 */ /* 0x00032400000c000b */
[----:B01234-:R-:W-:Y:S01]  /*28fb0*/  ENDCOLLECTIVE ;  /* 0x000000000000791b */ /* 0x01ffe20003800000 */
.L_x_12068:
[----:B------:R-:W-:Y:S05]  /*28fc0*/  BSYNC B0 ;  /* 0x0000000000007941 */ /* 0x000fea0003800000 */
.L_x_12067:
[----:B------:R-:W-:Y:S05]  /*28fd0*/  BRA `(.L_x_12069) ;  /* 0xffffff9c00b87947 */ /* 0x000fea000383ffff */
.L_x_11910:
[----:B------:R-:W-:Y:S01]  /*28fe0*/  BSSY B0, `(.L_x_12070) ;  /* 0x0000006000007945 */ /* 0x000fe20003800000 */
[----:B------:R-:W-:-:S07]  /*28ff0*/  IMAD.MOV.U32 R15, RZ, RZ, -0x1 ;  /* 0xffffffffff0f7424 */ /* 0x000fce00078e00ff */
[----:B-1234-:R-:W-:Y:S05]  /*29000*/  WARPSYNC.COLLECTIVE R15, `(.L_x_12071) ;  /* 0x000000000f0c7348 */ /* 0x01efea0003c00000 */
[----:B------:R-:W-:Y:S02]  /*29010*/  ELECT P6, UR62, PT ;  /* 0x00000000003e782f */ /* 0x000fe400038c0000 */
[----:B------:R-:W-:Y:S01]  /*29020*/  MOV R14, UR62 ;  /* 0x0000003e000e7c02 */ /* 0x000fe20008000f00 */
[----:B-1234-:R-:W-:Y:S10]  /*29030*/  ENDCOLLECTIVE ;  /* 0x000000000000791b */ /* 0x01eff40003800000 */
.L_x_12071:
[----:B------:R-:W-:Y:S05]  /*29040*/  BSYNC B0 ;  /* 0x0000000000007941 */ /* 0x000fea0003800000 */
.L_x_12070:
[----:B------:R-:W-:Y:S05]  /*29050*/  BRA `(.L_x_12072) ;  /* 0xffffff9c00b87947 */ /* 0x000fea000383ffff */
.L_x_11912:
[----:B0-----:R0:W4:Y:S02]  /*29060*/  SYNCS.PHASECHK.TRANS64.TRYWAIT P0, [R0+URZ+0x31c40], R2 ;  /* 0x031c4002000075a7 */ /* 0x001124000800017f */
[----:B----4-:R-:W-:Y:S05]  /*29070*/  @!P0 NANOSLEEP.SYNCS 0x989680 ;  /* 0x009896800000895d */ /* 0x010fea0003900000 */
[----:B------:R-:W4:Y:S02]  /*29080*/  @!P0 SYNCS.PHASECHK.TRANS64 P0, [R0+URZ+0x31c40], R2 ;  /* 0x031c4002000085a7 */ /* 0x000f24000800007f */
[----:B----4-:R-:W-:Y:S05]  /*29090*/  @!P0 BRA `(.L_x_11912) ;  /* 0xfffffffc00f08947 */ /* 0x010fea000383ffff */
[----:B------:R-:W-:Y:S05]  /*290a0*/  BRA `(.L_x_12073) ;  /* 0xffffffa000107947 */ /* 0x000fea000383ffff */
.L_x_11916:
[----:B-----5:R-:W-:Y:S02]  /*290b0*/  IMAD R5, R21, R10, RZ ;  /* 0x0000000a15057224 */ /* 0x020fe400078e02ff */
[----:B------:R0:W5:Y:S01]  /*290c0*/  LDL R10, [R1+0x14] ;  /* 0x00001400010a7983 */ /* 0x0001620000100800 */
[----:B------:R-:W-:Y:S02]  /*290d0*/  IMAD.MOV.U32 R13, RZ, RZ, R0 ;  /* 0x000000ffff0d7224 */ /* 0x000fe400078e0000 */
[----:B------:R-:W-:Y:S02]  /*290e0*/  IMAD.MOV.U32 R12, RZ, RZ, RZ ;  /* 0x000000ffff0c7224 */ /* 0x000fe400078e00ff */
[----:B------:R-:W-:Y:S02]  /*290f0*/  IMAD.MOV.U32 R11, RZ, RZ, 0x1c1f ;  /* 0x00001c1fff0b7424 */ /* 0x000fe400078e00ff */
[----:B------:R-:W-:Y:S02]  /*29100*/  IMAD.MOV.U32 R15, RZ, RZ, -0x1 ;  /* 0xffffffffff0f7424 */ /* 0x000fe400078e00ff */
[----:B0-----:R-:W-:-:S07]  /*29110*/  IMAD R25, R25, 0xc0, R9 ;  /* 0x000000c019197824 */ /* 0x001fce00078e0209 */
[----:B-----5:R-:W-:Y:S05]  /*29120*/  WARPSYNC.COLLECTIVE R15, `(.L_x_12074) ;  /* 0x000000000f087348 */ /* 0x020fea0003c00000 */
[----:B------:R0:W1:Y:S02]  /*29130*/  SHFL.IDX P6, R14, R13, R12, R11 ;  /* 0x0000000c0d0e7389 */ /* 0x00006400000c000b */
[----:B01---5:R-:W-:Y:S01]  /*29140*/  ENDCOLLECTIVE ;  /* 0x000000000000791b */ /* 0x023fe20003800000 */
.L_x_12074:
[C---:B------:R-:W-:Y:S01]  /*29150*/  VIADD R8, R25.reuse, 0x20 ;  /* 0x0000002019087836 */ /* 0x040fe20000000000 */
[----:B------:R-:W-:Y:S01]  /*29160*/  ISETP.GE.AND P2, PT, R25, R5, PT ;  /* 0x000000051900720c */ /* 0x000fe20003f46270 */
[----:B------:R-:W-:Y:S02]  /*29170*/  IMAD.MOV.U32 R13, RZ, RZ, R4 ;  /* 0x000000ffff0d7224 */ /* 0x000fe400078e0004 */
[----:B------:R-:W-:-:S10]  /*29180*/  IMAD.MOV.U32 R2, RZ, RZ, R14 ;  /* 0x000000ffff027224 */ /* 0x000fd400078e000e */
[----:B------:R-:W-:Y:S05]  /*29190*/  WARPSYNC.COLLECTIVE R15, `(.L_x_12075) ;  /* 0x000000000f087348 */ /* 0x000fea0003c00000 */
[----:B------:R0:W1:Y:S02]  /*291a0*/  SHFL.IDX P6, R14, R13, R12, R11 ;  /* 0x0000000c0d0e7389 */ /* 0x00006400000c000b */
[----:B01----:R-:W-:Y:S01]  /*291b0*/  ENDCOLLECTIVE ;  /* 0x000000000000791b */ /* 0x003fe20003800000 */
.L_x_12075:
        /* <DEDUP_REMOVED lines=19> */
.L_x_12076:
[----:B------:R-:W-:Y:S02]  /*292f0*/  IMAD.MOV.U32 R13, RZ, RZ, R4 ;  /* 0x000000ffff0d7224 */ /* 0x000fe400078e0004 */
[----:B------:R-:W-:-:S07]  /*29300*/  IMAD.MOV.U32 R2, RZ, RZ, R14 ;  /* 0x000000ffff027224 */ /* 0x000fce00078e000e */
[----:B------:R-:W-:Y:S05]  /*29310*/  WARPSYNC.COLLECTIVE R15, `(.L_x_12077) ;  /* 0x000000000f087348 */ /* 0x000fea0003c00000 */
[----:B------:R0:W1:Y:S02]  /*29320*/  SHFL.IDX P6, R14, R13, R12, R11 ;  /* 0x0000000c0d0e7389 */ /* 0x00006400000c000b */
[----:B01----:R-:W-:Y:S01]  /*29330*/  ENDCOLLECTIVE ;  /* 0x000000000000791b */ /* 0x003fe20003800000 */
.L_x_12077:
        /* <DEDUP_REMOVED lines=18> */
.L_x_12078:
[----:B------:R-:W-:-:S05]  /*29460*/  VIADD R2, R25, 0x40 ;  /* 0x0000004019027836 */ /* 0x000fca0000000000 */
[----:B------:R-:W-:Y:S01]  /*29470*/  ISETP.GE.AND P2, PT, R2, R5, PT ;  /* 0x000000050200720c */ /* 0x000fe20003f46270 */
[----:B------:R-:W-:Y:S02]  /*29480*/  IMAD.MOV.U32 R13, RZ, RZ, R4 ;  /* 0x000000ffff0d7224 */ /* 0x000fe400078e0004 */
[----:B------:R-:W-:-:S10]  /*29490*/  IMAD.MOV.U32 R2, RZ, RZ, R14 ;  /* 0x000000ffff027224 */ /* 0x000fd400078e000e */
[----:B------:R-:W-:Y:S05]  /*294a0*/  WARPSYNC.COLLECTIVE R15, `(.L_x_12079) ;  /* 0x000000000f087348 */ /* 0x000fea0003c00000 */
[----:B------:R0:W1:Y:S02]  /*294b0*/  SHFL.IDX P6, R14, R13, R12, R11 ;  /* 0x0000000c0d0e7389 */ /* 0x00006400000c000b */
[----:B01----:R-:W-:Y:S01]  /*294c0*/  ENDCOLLECTIVE ;  /* 0x000000000000791b */ /* 0x003fe20003800000 */
.L_x_12079:
        /* <DEDUP_REMOVED lines=18> */
.L_x_12080:
[----:B------:R-:W-:-:S05]  /*295f0*/  VIADD R2, R25, 0x60 ;  /* 0x0000006019027836 */ /* 0x000fca0000000000 */
[----:B------:R-:W-:Y:S01]  /*29600*/  ISETP.GE.AND P2, PT, R2, R5, PT ;  /* 0x000000050200720c */ /* 0x000fe20003f46270 */
[----:B------:R-:W-:Y:S02]  /*29610*/  IMAD.MOV.U32 R13, RZ, RZ, R4 ;  /* 0x000000ffff0d7224 */ /* 0x000fe400078e0004 */
[----:B------:R-:W-:-:S10]  /*29620*/  IMAD.MOV.U32 R0, RZ, RZ, R14 ;  /* 0x000000ffff007224 */ /* 0x000fd400078e000e */
[----:B------:R-:W-:Y:S05]  /*29630*/  WARPSYNC.COLLECTIVE R15, `(.L_x_12081) ;  /* 0x000000000f087348 */ /* 0x000fea0003c00000 */
[----:B------:R0:W1:Y:S02]  /*29640*/  SHFL.IDX P6, R14, R13, R12, R11 ;  /* 0x0000000c0d0e7389 */ /* 0x00006400000c000b */
[----:B01----:R-:W-:Y:S01]  /*29650*/  ENDCOLLECTIVE ;  /* 0x000000000000791b */ /* 0x003fe20003800000 */
.L_x_12081:
[----:B------:R-:W-:Y:S01]  /*29660*/  ULDC.64 UR4, c[0x0][0x208] ;  /* 0x0000820000047ab9 */ /* 0x000fe20000000a00 */
[----:B------:R-:W-:Y:S02]  /*29670*/  IMAD.MOV.U32 R13, RZ, RZ, R6 ;  /* 0x000000ffff0d7224 */ /* 0x000fe400078e0006 */
[----:B------:R-:W-:Y:S02]  /*29680*/  IMAD.MOV.U32 R12, RZ, RZ, RZ ;  /* 0x000000ffff0c7224 */ /* 0x000fe400078e00ff */
[----:B------:R-:W-:-:S05]  /*29690*/  IMAD.MOV.U32 R4, RZ, RZ, R14 ;  /* 0x000000ffff047224 */ /* 0x000fca00078e000e */
[----:B------:R-:W-:-:S05]  /*296a0*/  @!P2 LEA R2, P4, R20, R4, 0x1 ;  /* 0x000000041402a211 */ /* 0x000fca00078808ff */
[----:B------:R-:W-:-:S04]  /*296b0*/  @!P2 IMAD.X R0, RZ, RZ, R0, P4 ;  /* 0x000000ffff00a224 */ /* 0x000fc800020e0600 */
        /* <DEDUP_REMOVED lines=12> */
.L_x_12082:
[----:B------:R-:W-:Y:S02]  /*29780*/  IMAD.MOV.U32 R13, RZ, RZ, R7 ;  /* 0x000000ffff0d7224 */ /* 0x000fe400078e0007 */
[----:B------:R-:W-:-:S07]  /*29790*/  IMAD.MOV.U32 R0, RZ, RZ, R14 ;  /* 0x000000ffff007224 */ /* 0x000fce00078e000e */
[----:B------:R-:W-:Y:S05]  /*297a0*/  WARPSYNC.COLLECTIVE R15, `(.L_x_12083) ;  /* 0x000000000f087348 */ /* 0x000fea0003c00000 */
[----:B------:R0:W1:Y:S02]  /*297b0*/  SHFL.IDX P6, R14, R13, R12, R11 ;  /* 0x0000000c0d0e7389 */ /* 0x00006400000c000b */
[----:B01----:R-:W-:Y:S01]  /*297c0*/  ENDCOLLECTIVE ;  /* 0x000000000000791b */ /* 0x003fe20003800000 */
.L_x_12083:
[----:B------:R-:W-:Y:S01]  /*297d0*/  ULDC.64 UR4, c[0x0][0x208] ;  /* 0x0000820000047ab9 */ /* 0x000fe20000000a00 */
[----:B------:R-:W-:Y:S02]  /*297e0*/  IMAD.MOV.U32 R13, RZ, RZ, R6 ;  /* 0x000000ffff0d7224 */ /* 0x000fe400078e0006 */
[----:B------:R-:W-:Y:S02]  /*297f0*/  IMAD.MOV.U32 R12, RZ, RZ, 0x1 ;  /* 0x00000001ff0c7424 */ /* 0x000fe400078e00ff */
[----:B------:R-:W-:-:S05]  /*29800*/  IMAD.MOV.U32 R2, RZ, RZ, R14 ;  /* 0x000000ffff027224 */ /* 0x000fca00078e000e */
[----:B------:R-:W-:-:S05]  /*29810*/  @!P2 LEA R2, P4, R20, R2, 0x1 ;  /* 0x000000021402a211 */ /* 0x000fca00078808ff */
[----:B------:R-:W-:-:S04]  /*29820*/  @!P2 IMAD.X R0, RZ, RZ, R0, P4 ;  /* 0x000000ffff00a224 */ /* 0x000fc800020e0600 */
        /* <DEDUP_REMOVED lines=10> */
.L_x_12084:
[----:B------:R-:W-:Y:S02]  /*298d0*/  IMAD.MOV.U32 R13, RZ, RZ, R7 ;  /* 0x000000ffff0d7224 */ /* 0x000fe400078e0007 */
[----:B------:R-:W-:-:S07]  /*298e0*/  IMAD.MOV.U32 R6, RZ, RZ, R14 ;  /* 0x000000ffff067224 */ /* 0x000fce00078e000e */
[----:B------:R-:W-:Y:S05]  /*298f0*/  WARPSYNC.COLLECTIVE R15, `(.L_x_12085) ;  /* 0x000000000f087348 */ /* 0x000fea0003c00000 */
[----:B------:R0:W1:Y:S02]  /*29900*/  SHFL.IDX P6, R14, R13, R12, R11 ;  /* 0x0000000c0d0e7389 */ /* 0x00006400000c000b */
[----:B01----:R-:W-:Y:S01]  /*29910*/  ENDCOLLECTIVE ;  /* 0x000000000000791b */ /* 0x003fe20003800000 */
.L_x_12085:
[----:B------:R-:W-:Y:S01]  /*29920*/  IMAD.MOV.U32 R2, RZ, RZ, R14 ;  /* 0x000000ffff027224 */ /* 0x000fe200078e000e */
[----:B------:R-:W-:Y:S06]  /*29930*/  BRA `(.L_x_12086) ;  /* 0xffffffa400647947 */ /* 0x000fec000383ffff */
.L_x_11919:
[----:B-1----:R1:W2:Y:S02]  /*29940*/  SYNCS.PHASECHK.TRANS64.TRYWAIT P0, [R16+URZ+0x31c20], R0 ;  /* 0x031c2000100075a7 */ /* 0x0022a4000800017f */
[----:B--2---:R-:W-:Y:S05]  /*29950*/  @!P0 NANOSLEEP.SYNCS 0x989680 ;  /* 0x009896800000895d */ /* 0x004fea0003900000 */
[----:B------:R-:W2:Y:S02]  /*29960*/  @!P0 SYNCS.PHASECHK.TRANS64 P0, [R16+URZ+0x31c20], R0 ;  /* 0x031c2000100085a7 */ /* 0x000ea4000800007f */
[----:B--2---:R-:W-:Y:S05]  /*29970*/  @!P0 BRA `(.L_x_11919) ;  /* 0xfffffffc00f08947 */ /* 0x004fea000383ffff */
[----:B------:R-:W-:Y:S05]  /*29980*/  BRA `(.L_x_12087) ;  /* 0xffffffa400d07947 */ /* 0x000fea000383ffff */
.L_x_11928:
[----:B-1----:R1:W2:Y:S02]  /*29990*/  SYNCS.PHASECHK.TRANS64.TRYWAIT P0, [R3+URZ+0x31c40], R2 ;  /* 0x031c4002030075a7 */ /* 0x0022a4000800017f */
[----:B--2---:R-:W-:Y:S05]  /*299a0*/  @!P0 NANOSLEEP.SYNCS 0x989680 ;  /* 0x009896800000895d */ /* 0x004fea0003900000 */
[----:B------:R-:W2:Y:S02]  /*299b0*/  @!P0 SYNCS.PHASECHK.TRANS64 P0, [R3+URZ+0x31c40], R2 ;  /* 0x031c4002030085a7 */ /* 0x000ea4000800007f */
[----:B--2---:R-:W-:Y:S05]  /*299c0*/  @!P0 BRA `(.L_x_11928) ;  /* 0xfffffffc00f08947 */ /* 0x004fea000383ffff */
[----:B------:R-:W-:Y:S05]  /*299d0*/  BRA `(.L_x_12088) ;  /* 0xffffffa800a47947 */ /* 0x000fea000383ffff */
.L_x_11935:
[----:B0-----:R0:W1:Y:S02]  /*299e0*/  SYNCS.PHASECHK.TRANS64.TRYWAIT P0, [R2+URZ+0x31c60], R3 ;  /* 0x031c6003020075a7 */ /* 0x001064000800017f */
[----:B-1----:R-:W-:Y:S05]  /*299f0*/  @!P0 NANOSLEEP.SYNCS 0x989680 ;  /* 0x009896800000895d */ /* 0x002fea0003900000 */
[----:B------:R-:W1:Y:S02]  /*29a00*/  @!P0 SYNCS.PHASECHK.TRANS64 P0, [R2+URZ+0x31c60], R3 ;  /* 0x031c6003020085a7 */ /* 0x000e64000800007f */
[----:B-1----:R-:W-:Y:S05]  /*29a10*/  @!P0 BRA `(.L_x_11935) ;  /* 0xfffffffc00f08947 */ /* 0x002fea000383ffff */
[----:B------:R-:W-:Y:S05]  /*29a20*/  BRA `(.L_x_12089) ;  /* 0xffffffac00a87947 */ /* 0x000fea000383ffff */
.L_x_11946:
[----:B-1----:R1:W2:Y:S02]  /*29a30*/  SYNCS.PHASECHK.TRANS64.TRYWAIT P0, [R3+URZ+0x31c40], R2 ;  /* 0x031c4002030075a7 */ /* 0x0022a4000800017f */
[----:B--2---:R-:W-:Y:S05]  /*29a40*/  @!P0 NANOSLEEP.SYNCS 0x989680 ;  /* 0x009896800000895d */ /* 0x004fea0003900000 */
[----:B------:R-:W2:Y:S02]  /*29a50*/  @!P0 SYNCS.PHASECHK.TRANS64 P0, [R3+URZ+0x31c40], R2 ;  /* 0x031c4002030085a7 */ /* 0x000ea4000800007f */
[----:B--2---:R-:W-:Y:S05]  /*29a60*/  @!P0 BRA `(.L_x_11946) ;  /* 0xfffffffc00f08947 */ /* 0x004fea000383ffff */
[----:B------:R-:W-:Y:S05]  /*29a70*/  BRA `(.L_x_12090) ;  /* 0xffffffb400687947 */ /* 0x000fea000383ffff */
.L_x_11953:
[----:B0-----:R0:W1:Y:S02]  /*29a80*/  SYNCS.PHASECHK.TRANS64.TRYWAIT P0, [R2+URZ+0x31c60], R28 ;  /* 0x031c601c020075a7 */ /* 0x001064000800017f */
[----:B-1----:R-:W-:Y:S05]  /*29a90*/  @!P0 NANOSLEEP.SYNCS 0x989680 ;  /* 0x009896800000895d */ /* 0x002fea0003900000 */
[----:B------:R-:W1:Y:S02]  /*29aa0*/  @!P0 SYNCS.PHASECHK.TRANS64 P0, [R2+URZ+0x31c60], R28 ;  /* 0x031c601c020085a7 */ /* 0x000e64000800007f */
[----:B-1----:R-:W-:Y:S05]  /*29ab0*/  @!P0 BRA `(.L_x_11953) ;  /* 0xfffffffc00f08947 */ /* 0x002fea000383ffff */
[----:B------:R-:W-:Y:S05]  /*29ac0*/  BRA `(.L_x_12091) ;  /* 0xffffffb8006c7947 */ /* 0x000fea000383ffff */
.L_x_11964:
[----:B-1----:R1:W2:Y:S02]  /*29ad0*/  SYNCS.PHASECHK.TRANS64.TRYWAIT P0, [R3+URZ+0x31c40], R2 ;  /* 0x031c4002030075a7 */ /* 0x0022a4000800017f */
[----:B--2---:R-:W-:Y:S05]  /*29ae0*/  @!P0 NANOSLEEP.SYNCS 0x989680 ;  /* 0x009896800000895d */ /* 0x004fea0003900000 */
[----:B------:R-:W2:Y:S02]  /*29af0*/  @!P0 SYNCS.PHASECHK.TRANS64 P0, [R3+URZ+0x31c40], R2 ;  /* 0x031c4002030085a7 */ /* 0x000ea4000800007f */
[----:B--2---:R-:W-:Y:S05]  /*29b00*/  @!P0 BRA `(.L_x_11964) ;  /* 0xfffffffc00f08947 */ /* 0x004fea000383ffff */
[----:B------:R-:W-:Y:S05]  /*29b10*/  BRA `(.L_x_12092) ;  /* 0xffffffc000047947 */ /* 0x000fea000383ffff */
.L_x_11971:
[----:B0-----:R0:W1:Y:S02]  /*29b20*/  SYNCS.PHASECHK.TRANS64.TRYWAIT P0, [R2+URZ+0x31c60], R7 ;  /* 0x031c6007020075a7 */ /* 0x001064000800017f */
[----:B-1----:R-:W-:Y:S05]  /*29b30*/  @!P0 NANOSLEEP.SYNCS 0x989680 ;  /* 0x009896800000895d */ /* 0x002fea0003900000 */
[----:B------:R-:W1:Y:S02]  /*29b40*/  @!P0 SYNCS.PHASECHK.TRANS64 P0, [R2+URZ+0x31c60], R7 ;  /* 0x031c6007020085a7 */ /* 0x000e64000800007f */
[----:B-1----:R-:W-:Y:S05]  /*29b50*/  @!P0 BRA `(.L_x_11971) ;  /* 0xfffffffc00f08947 */ /* 0x002fea000383ffff */
[----:B------:R-:W-:Y:S05]  /*29b60*/  BRA `(.L_x_12093) ;  /* 0xffffffc400087947 */ /* 0x000fea000383ffff */
.L_x_11984:
[----:B-1----:R1:W2:Y:S02]  /*29b70*/  SYNCS.PHASECHK.TRANS64.TRYWAIT P0, [R0+URZ+0x31c60], R3 ;  /* 0x031c6003000075a7 */ /* 0x0022a4000800017f */
[----:B--2---:R-:W-:Y:S05]  /*29b80*/  @!P0 NANOSLEEP.SYNCS 0x989680 ;  /* 0x009896800000895d */ /* 0x004fea0003900000 */
[----:B------:R-:W2:Y:S02]  /*29b90*/  @!P0 SYNCS.PHASECHK.TRANS64 P0, [R0+URZ+0x31c60], R3 ;  /* 0x031c6003000085a7 */ /* 0x000ea4000800007f */
[----:B--2---:R-:W-:Y:S05]  /*29ba0*/  @!P0 BRA `(.L_x_11984) ;  /* 0xfffffffc00f08947 */ /* 0x004fea000383ffff */
[----:B------:R-:W-:Y:S05]  /*29bb0*/  BRA `(.L_x_12094) ;  /* 0xffffffc800887947 */ /* 0x000fea000383ffff */
.L_x_11993:
[----:B------:R-:W-:Y:S01]  /*29bc0*/  BSSY B0, `(.L_x_12095) ;  /* 0x0000008000007945 */ /* 0x000fe20003800000 */
[----:B------:R-:W-:Y:S02]  /*29bd0*/  IMAD.MOV.U32 R13, RZ, RZ, R24 ;  /* 0x000000ffff0d7224 */ /* 0x000fe400078e0018 */
[----:B------:R-:W-:Y:S02]  /*29be0*/  IMAD.MOV.U32 R12, RZ, RZ, RZ ;  /* 0x000000ffff0c7224 */ /* 0x000fe400078e00ff */
[----:B-1----:R-:W-:Y:S02]  /*29bf0*/  IMAD.MOV.U32 R11, RZ, RZ, 0x1f ;  /* 0x0000001fff0b7424 */ /* 0x002fe400078e00ff */
[----:B------:R-:W-:-:S07]  /*29c00*/  IMAD.MOV.U32 R15, RZ, RZ, -0x1 ;  /* 0xffffffffff0f7424 */ /* 0x000fce00078e00ff */
[----:B--2---:R-:W-:Y:S05]  /*29c10*/  WARPSYNC.COLLECTIVE R15, `(.L_x_12096) ;  /* 0x000000000f087348 */ /* 0x004fea0003c00000 */
[----:B------:R0:W1:Y:S02]  /*29c20*/  SHFL.IDX P6, R14, R13, R12, R11 ;  /* 0x0000000c0d0e7389 */ /* 0x00006400000c000b */
[----:B012---:R-:W-:Y:S01]  /*29c30*/  ENDCOLLECTIVE ;  /* 0x000000000000791b */ /* 0x007fe20003800000 */
.L_x_12096:
[----:B------:R-:W-:Y:S05]  /*29c40*/  BSYNC B0 ;  /* 0x0000000000007941 */ /* 0x000fea0003800000 */
.L_x_12095:
        /* <DEDUP_REMOVED lines=10> */
.L_x_12097:
        /* <DEDUP_REMOVED lines=22> */
.L_x_12098:
        /* <DEDUP_REMOVED lines=8> */
.L_x_12099:
[----:B------:R-:W-:Y:S01]  /*29ed0*/  IMAD.MOV.U32 R12, RZ, RZ, 0x4 ;  /* 0x00000004ff0c7424 */ /* 0x000fe200078e00ff */
[----:B------:R-:W-:-:S05]  /*29ee0*/  SEL R3, R14, RZ, P0 ;  /* 0x000000ff0e037207 */ /* 0x000fca0000000000 */
[----:B------:R-:W-:-:S04]  /*29ef0*/  IMAD.IADD R2, R4, 0x1, R3 ;  /* 0x0000000104027824 */ /* 0x000fc800078e0203 */
[----:B------:R-:W-:-:S07]  /*29f00*/  IMAD.MOV.U32 R13, RZ, RZ, R2 ;  /* 0x000000ffff0d7224 */ /* 0x000fce00078e0002 */
[----:B------:R-:W-:Y:S05]  /*29f10*/  WARPSYNC.COLLECTIVE R15, `(.L_x_12100) ;  /* 0x000000000f087348 */ /* 0x000fea0003c00000 */
[----:B------:R0:W1:Y:S02]  /*29f20*/  SHFL.UP P6, R14, R13, R12, R11 ;  /* 0x0400000c0d0e7389 */ /* 0x00006400000c000b */
[----:B01----:R-:W-:Y:S01]  /*29f30*/  ENDCOLLECTIVE ;  /* 0x000000000000791b */ /* 0x003fe20003800000 */
.L_x_12100:
[----:B------:R-:W-:Y:S01]  /*29f40*/  IMAD.MOV.U32 R12, RZ, RZ, 0x8 ;  /* 0x00000008ff0c7424 */ /* 0x000fe200078e00ff */
[----:B------:R-:W-:-:S05]  /*29f50*/  SEL R3, R14, RZ, P1 ;  /* 0x000000ff0e037207 */ /* 0x000fca0000800000 */
[----:B------:R-:W-:-:S04]  /*29f60*/  IMAD.IADD R3, R2, 0x1, R3 ;  /* 0x0000000102037824 */ /* 0x000fc800078e0203 */
[----:B------:R-:W-:-:S07]  /*29f70*/  IMAD.MOV.U32 R13, RZ, RZ, R3 ;  /* 0x000000ffff0d7224 */ /* 0x000fce00078e0003 */
[----:B------:R-:W-:Y:S05]  /*29f80*/  WARPSYNC.COLLECTIVE R15, `(.L_x_12101) ;  /* 0x000000000f087348 */ /* 0x000fea0003c00000 */
[----:B------:R0:W1:Y:S02]  /*29f90*/  SHFL.UP P6, R14, R13, R12, R11 ;  /* 0x0400000c0d0e7389 */ /* 0x00006400000c000b */
[----:B01----:R-:W-:Y:S01]  /*29fa0*/  ENDCOLLECTIVE ;  /* 0x000000000000791b */ /* 0x003fe20003800000 */
.L_x_12101:
[----:B------:R-:W-:Y:S01]  /*29fb0*/  IMAD.MOV.U32 R12, RZ, RZ, 0x10 ;  /* 0x00000010ff0c7424 */ /* 0x000fe200078e00ff */
[----:B------:R-:W-:-:S05]  /*29fc0*/  SEL R4, R14, RZ, P2 ;  /* 0x000000ff0e047207 */ /* 0x000fca0001000000 */
[----:B------:R-:W-:-:S04]  /*29fd0*/  IMAD.IADD R4, R3, 0x1, R4 ;  /* 0x0000000103047824 */ /* 0x000fc800078e0204 */
[----:B------:R-:W-:-:S07]  /*29fe0*/  IMAD.MOV.U32 R13, RZ, RZ, R4 ;  /* 0x000000ffff0d7224 */ /* 0x000fce00078e0004 */
[----:B------:R-:W-:Y:S05]  /*29ff0*/  WARPSYNC.COLLECTIVE R15, `(.L_x_12102) ;  /* 0x000000000f087348 */ /* 0x000fea0003c00000 */
[----:B------:R0:W1:Y:S02]  /*2a000*/  SHFL.UP P6, R14, R13, R12, R11 ;  /* 0x0400000c0d0e7389 */ /* 0x00006400000c000b */
[----:B01----:R-:W-:Y:S01]  /*2a010*/  ENDCOLLECTIVE ;  /* 0x000000000000791b */ /* 0x003fe20003800000 */
.L_x_12102:
        /* <DEDUP_REMOVED lines=8> */
.L_x_12103:
[----:B------:R-:W-:Y:S05]  /*2a0a0*/  BRA `(.L_x_12104) ;  /* 0xffffffcc00487947 */ /* 0x000fea000383ffff */
.L_x_11996:
[----:B------:R-:W-:Y:S01]  /*2a0b0*/  BSSY B0, `(.L_x_12105) ;  /* 0x0000007000007945 */ /* 0x000fe20003800000 */
[----:B------:R-:W-:Y:S02]  /*2a0c0*/  IMAD.MOV.U32 R12, RZ, RZ, 0x1 ;  /* 0x00000001ff0c7424 */ /* 0x000fe400078e00ff */
[----:B-1----:R-:W-:Y:S02]  /*2a0d0*/  IMAD.MOV.U32 R11, RZ, RZ, RZ ;  /* 0x000000ffff0b7224 */ /* 0x002fe400078e00ff */
[----:B------:R-:W-:-:S07]  /*2a0e0*/  IMAD.MOV.U32 R15, RZ, RZ, -0x1 ;  /* 0xffffffffff0f7424 */ /* 0x000fce00078e00ff */
[----:B------:R-:W-:Y:S05]  /*2a0f0*/  WARPSYNC.COLLECTIVE R15, `(.L_x_12106) ;  /* 0x000000000f087348 */ /* 0x000fea0003c00000 */
[----:B------:R0:W1:Y:S02]  /*2a100*/  SHFL.UP P6, R14, R13, R12, R11 ;  /* 0x0400000c0d0e7389 */ /* 0x00006400000c000b */
[----:B01----:R-:W-:Y:S01]  /*2a110*/  ENDCOLLECTIVE ;  /* 0x000000000000791b */ /* 0x003fe20003800000 */
.L_x_12106:
[----:B------:R-:W-:Y:S05]  /*2a120*/  BSYNC B0 ;  /* 0x0000000000007941 */ /* 0x000fea0003800000 */
.L_x_12105:
        /* <DEDUP_REMOVED lines=9> */
.L_x_12107:
[----:B------:R-:W-:Y:S01]  /*2a1c0*/  IMAD.MOV.U32 R12, RZ, RZ, 0x4 ;  /* 0x00000004ff0c7424 */ /* 0x000fe200078e00ff */
[----:B------:R-:W-:-:S05]  /*2a1d0*/  SEL R14, R14, RZ, P0 ;  /* 0x000000ff0e0e7207 */ /* 0x000fca0000000000 */
[----:B------:R-:W-:-:S04]  /*2a1e0*/  IMAD.IADD R3, R13, 0x1, R14 ;  /* 0x000000010d037824 */ /* 0x000fc800078e020e */
[----:B------:R-:W-:-:S07]  /*2a1f0*/  IMAD.MOV.U32 R13, RZ, RZ, R3 ;  /* 0x000000ffff0d7224 */ /* 0x000fce00078e0003 */
[----:B------:R-:W-:Y:S05]  /*2a200*/  WARPSYNC.COLLECTIVE R15, `(.L_x_12108) ;  /* 0x000000000f087348 */ /* 0x000fea0003c00000 */
[----:B------:R0:W1:Y:S02]  /*2a210*/  SHFL.UP P6, R14, R13, R12, R11 ;  /* 0x0400000c0d0e7389 */ /* 0x00006400000c000b */
[----:B01----:R-:W-:Y:S01]  /*2a220*/  ENDCOLLECTIVE ;  /* 0x000000000000791b */ /* 0x003fe20003800000 */
.L_x_12108:
[----:B------:R-:W-:Y:S01]  /*2a230*/  IMAD.MOV.U32 R12, RZ, RZ, 0x8 ;  /* 0x00000008ff0c7424 */ /* 0x000fe200078e00ff */
[----:B------:R-:W-:-:S05]  /*2a240*/  SEL R4, R14, RZ, P1 ;  /* 0x000000ff0e047207 */ /* 0x000fca0000800000 */
[----:B------:R-:W-:-:S04]  /*2a250*/  IMAD.IADD R4, R3, 0x1, R4 ;  /* 0x0000000103047824 */ /* 0x000fc800078e0204 */
[----:B------:R-:W-:-:S07]  /*2a260*/  IMAD.MOV.U32 R13, RZ, RZ, R4 ;  /* 0x000000ffff0d7224 */ /* 0x000fce00078e0004 */
[----:B------:R-:W-:Y:S05]  /*2a270*/  WARPSYNC.COLLECTIVE R15, `(.L_x_12109) ;  /* 0x000000000f087348 */ /* 0x000fea0003c00000 */
[----:B------:R0:W1:Y:S02]  /*2a280*/  SHFL.UP P6, R14, R13, R12, R11 ;  /* 0x0400000c0d0e7389 */ /* 0x00006400000c000b */
[----:B01----:R-:W-:Y:S01]  /*2a290*/  ENDCOLLECTIVE ;  /* 0x000000000000791b */ /* 0x003fe20003800000 */
.L_x_12109:
[----:B------:R-:W-:Y:S01]  /*2a2a0*/  IMAD.MOV.U32 R12, RZ, RZ, 0x10 ;  /* 0x00000010ff0c7424 */ /* 0x000fe200078e00ff */
[----:B------:R-:W-:-:S05]  /*2a2b0*/  SEL R7, R14, RZ, P2 ;  /* 0x000000ff0e077207 */ /* 0x000fca0001000000 */
[----:B------:R-:W-:-:S04]  /*2a2c0*/  IMAD.IADD R7, R4, 0x1, R7 ;  /* 0x0000000104077824 */ /* 0x000fc800078e0207 */
[----:B------:R-:W-:-:S07]  /*2a2d0*/  IMAD.MOV.U32 R13, RZ, RZ, R7 ;  /* 0x000000ffff0d7224 */ /* 0x000fce00078e0007 */
[----:B------:R-:W-:Y:S05]  /*2a2e0*/  WARPSYNC.COLLECTIVE R15, `(.L_x_12110) ;  /* 0x000000000f087348 */ /* 0x000fea0003c00000 */
[----:B------:R0:W1:Y:S02]  /*2a2f0*/  SHFL.UP P6, R14, R13, R12, R11 ;  /* 0x0400000c0d0e7389 */ /* 0x00006400000c000b */
[----:B01----:R-:W-:Y:S01]  /*2a300*/  ENDCOLLECTIVE ;  /* 0x000000000000791b */ /* 0x003fe20003800000 */
.L_x_12110:
        /* <DEDUP_REMOVED lines=8> */
.L_x_12111:
[----:B------:R-:W-:Y:S05]  /*2a390*/  BRA `(.L_x_12112) ;  /* 0xffffffcc00347947 */ /* 0x000fea000383ffff */
.L_x_11998:
[----:B------:R-:W-:Y:S01]  /*2a3a0*/  BSSY B0, `(.L_x_12113) ;  /* 0x0000006000007945 */ /* 0x000fe20003800000 */
[----:B------:R-:W-:Y:S01]  /*2a3b0*/  PLOP3.LUT P6, PT, P6, PT, PT, 0x8, 0x0 ;  /* 0x000000000000781c */ /* 0x000fe200037ce170 */
[----:B------:R-:W-:-:S12]  /*2a3c0*/  IMAD.MOV.U32 R15, RZ, RZ, -0x1 ;  /* 0xffffffffff0f7424 */ /* 0x000fd800078e00ff */
[----:B01----:R-:W-:Y:S05]  /*2a3d0*/  WARPSYNC.COLLECTIVE R15, `(.L_x_12114) ;  /* 0x000000000f087348 */ /* 0x003fea0003c00000 */
[----:B------:R-:W-:Y:S01]  /*2a3e0*/  VOTE.ANY R14, PT, P6 ;  /* 0x00000000000e7806 */ /* 0x000fe200030e0100 */
[----:B01----:R-:W-:Y:S06]  /*2a3f0*/  ENDCOLLECTIVE ;  /* 0x000000000000791b */ /* 0x003fec0003800000 */
.L_x_12114:
[----:B------:R-:W-:Y:S05]  /*2a400*/  BSYNC B0 ;  /* 0x0000000000007941 */ /* 0x000fea0003800000 */
.L_x_12113:
        /* <DEDUP_REMOVED lines=10> */
.L_x_12115:
[----:B------:R-:W-:Y:S02]  /*2a4b0*/  IMAD.MOV.U32 R13, RZ, RZ, R5 ;  /* 0x000000ffff0d7224 */ /* 0x000fe400078e0005 */
[----:B------:R-:W-:-:S07]  /*2a4c0*/  IMAD.MOV.U32 R25, RZ, RZ, R14 ;  /* 0x000000ffff197224 */ /* 0x000fce00078e000e */
[----:B------:R-:W-:Y:S05]  /*2a4d0*/  WARPSYNC.COLLECTIVE R15, `(.L_x_12116) ;  /* 0x000000000f087348 */ /* 0x000fea0003c00000 */
[----:B------:R0:W1:Y:S02]  /*2a4e0*/  SHFL.IDX P6, R14, R13, R12, R11 ;  /* 0x0000000c0d0e7389 */ /* 0x00006400000c000b */
[----:B01----:R-:W-:Y:S01]  /*2a4f0*/  ENDCOLLECTIVE ;  /* 0x000000000000791b */ /* 0x003fe20003800000 */
.L_x_12116:
[----:B------:R-:W-:Y:S01]  /*2a500*/  IMAD.MOV.U32 R5, RZ, RZ, R14 ;  /* 0x000000ffff057224 */ /* 0x000fe200078e000e */
[----:B------:R-:W-:Y:S06]  /*2a510*/  BRA `(.L_x_12117) ;  /* 0xffffffcc00147947 */ /* 0x000fec000383ffff */
.L_x_12000:
[----:B------:R-:W-:Y:S01]  /*2a520*/  BSSY B0, `(.L_x_12118) ;  /* 0x0000007000007945 */ /* 0x000fe20003800000 */
[----:B------:R-:W-:Y:S02]  /*2a530*/  IMAD.MOV.U32 R13, RZ, RZ, R2 ;  /* 0x000000ffff0d7224 */ /* 0x000fe400078e0002 */
[----:B-1----:R-:W-:Y:S02]  /*2a540*/  IMAD.MOV.U32 R11, RZ, RZ, 0x1f ;  /* 0x0000001fff0b7424 */ /* 0x002fe400078e00ff */
[----:B------:R-:W-:-:S07]  /*2a550*/  IMAD.MOV.U32 R15, RZ, RZ, -0x1 ;  /* 0xffffffffff0f7424 */ /* 0x000fce00078e00ff */
[----:B0-234-:R-:W-:Y:S05]  /*2a560*/  WARPSYNC.COLLECTIVE R15, `(.L_x_12119) ;  /* 0x000000000f087348 */ /* 0x01dfea0003c00000 */
[----:B------:R1:W0:Y:S02]  /*2a570*/  SHFL.IDX P6, R14, R13, R12, R11 ;  /* 0x0000000c0d0e7389 */ /* 0x00022400000c000b */
[----:B01234-:R-:W-:Y:S01]  /*2a580*/  ENDCOLLECTIVE ;  /* 0x000000000000791b */ /* 0x01ffe20003800000 */
.L_x_12119:
[----:B------:R-:W-:Y:S05]  /*2a590*/  BSYNC B0 ;  /* 0x0000000000007941 */ /* 0x000fea0003800000 */
.L_x_12118:
[----:B------:R-:W-:Y:S01]  /*2a5a0*/  IMAD.MOV.U32 R24, RZ, RZ, R14 ;  /* 0x000000ffff187224 */ /* 0x000fe200078e000e */
[----:B------:R-:W-:Y:S06]  /*2a5b0*/  BRA `(.L_x_11999) ;  /* 0xffffffcc00047947 */ /* 0x000fec000383ffff */
.L_x_12006:
[----:B0-----:R0:W1:Y:S02]  /*2a5c0*/  SYNCS.PHASECHK.TRANS64.TRYWAIT P0, [R9+URZ+0x31c20], R0 ;  /* 0x031c2000090075a7 */ /* 0x001064000800017f */
[----:B-1----:R-:W-:Y:S05]  /*2a5d0*/  @!P0 NANOSLEEP.SYNCS 0x989680 ;  /* 0x009896800000895d */ /* 0x002fea0003900000 */
[----:B------:R-:W1:Y:S02]  /*2a5e0*/  @!P0 SYNCS.PHASECHK.TRANS64 P0, [R9+URZ+0x31c20], R0 ;  /* 0x031c2000090085a7 */ /* 0x000e64000800007f */
[----:B-1----:R-:W-:Y:S05]  /*2a5f0*/  @!P0 BRA `(.L_x_12006) ;  /* 0xfffffffc00f08947 */ /* 0x002fea000383ffff */
[----:B------:R-:W-:Y:S05]  /*2a600*/  BRA `(.L_x_12120) ;  /* 0xffffffd400607947 */ /* 0x000fea000383ffff */
.L_x_12007:
        /* <DEDUP_REMOVED lines=11> */
.L_x_12122:
[----:B------:R-:W-:Y:S05]  /*2a6c0*/  BSYNC B0 ;  /* 0x0000000000007941 */ /* 0x000fea0003800000 */
.L_x_12121:
[----:B------:R-:W-:Y:S05]  /*2a6d0*/  BRA `(.L_x_12123) ;  /* 0xffffffd400487947 */ /* 0x000fea000383ffff */
.L_x_12008:
[----:B------:R-:W-:Y:S01]  /*2a6e0*/  BSSY B0, `(.L_x_12124) ;  /* 0x0000006000007945 */ /* 0x000fe20003800000 */
[----:B------:R-:W-:-:S07]  /*2a6f0*/  IMAD.MOV.U32 R15, RZ, RZ, -0x1 ;  /* 0xffffffffff0f7424 */ /* 0x000fce00078e00ff */
[----:B0--3--:R-:W-:Y:S05]  /*2a700*/  WARPSYNC.COLLECTIVE R15, `(.L_x_12125) ;  /* 0x000000000f0c7348 */ /* 0x009fea0003c00000 */
[----:B------:R-:W-:Y:S02]  /*2a710*/  ELECT P6, UR62, PT ;  /* 0x00000000003e782f */ /* 0x000fe400038c0000 */
[----:B------:R-:W-:Y:S01]  /*2a720*/  MOV R14, UR62 ;  /* 0x0000003e000e7c02 */ /* 0x000fe20008000f00 */
[----:B0--3--:R-:W-:Y:S10]  /*2a730*/  ENDCOLLECTIVE ;  /* 0x000000000000791b */ /* 0x009ff40003800000 */
.L_x_12125:
[----:B------:R-:W-:Y:S05]  /*2a740*/  BSYNC B0 ;  /* 0x0000000000007941 */ /* 0x000fea0003800000 */
.L_x_12124:
[----:B------:R-:W-:Y:S05]  /*2a750*/  BRA `(.L_x_12126) ;  /* 0xffffffd4003c7947 */ /* 0x000fea000383ffff */
.L_x_12010:
[----:B0-----:R0:W1:Y:S02]  /*2a760*/  SYNCS.PHASECHK.TRANS64.TRYWAIT P0, [R7+URZ], R2 ;  /* 0x00000002070075a7 */ /* 0x001064000800017f */
[----:B-1----:R-:W-:Y:S05]  /*2a770*/  @!P0 NANOSLEEP.SYNCS 0x989680 ;  /* 0x009896800000895d */ /* 0x002fea0003900000 */
[----:B------:R-:W1:Y:S02]  /*2a780*/  @!P0 SYNCS.PHASECHK.TRANS64 P0, [R7+URZ], R2 ;  /* 0x00000002070085a7 */ /* 0x000e64000800007f */
[----:B-1----:R-:W-:Y:S05]  /*2a790*/  @!P0 BRA `(.L_x_12010) ;  /* 0xfffffffc00f08947 */ /* 0x002fea000383ffff */
[----:B------:R-:W-:Y:S05]  /*2a7a0*/  BRA `(.L_x_12127) ;  /* 0xffffffd400707947 */ /* 0x000fea000383ffff */
.L_x_12011:
[----:B-1----:R1:W2:Y:S02]  /*2a7b0*/  SYNCS.PHASECHK.TRANS64.TRYWAIT P0, [R3+URZ], R0 ;  /* 0x00000000030075a7 */ /* 0x0022a4000800017f */
[----:B--2---:R-:W-:Y:S05]  /*2a7c0*/  @!P0 NANOSLEEP.SYNCS 0x989680 ;  /* 0x009896800000895d */ /* 0x004fea0003900000 */
[----:B------:R-:W2:Y:S02]  /*2a7d0*/  @!P0 SYNCS.PHASECHK.TRANS64 P0, [R3+URZ], R0 ;  /* 0x00000000030085a7 */ /* 0x000ea4000800007f */
[----:B--2---:R-:W-:Y:S05]  /*2a7e0*/  @!P0 BRA `(.L_x_12011) ;  /* 0xfffffffc00f08947 */ /* 0x004fea000383ffff */
[----:B------:R-:W-:Y:S05]  /*2a7f0*/  BRA `(.L_x_12128) ;  /* 0xffffffd400647947 */ /* 0x000fea000383ffff */
.L_x_12013:
[----:B-1----:R1:W2:Y:S02]  /*2a800*/  SYNCS.PHASECHK.TRANS64.TRYWAIT P0, [R5+URZ], R2 ;  /* 0x00000002050075a7 */ /* 0x0022a4000800017f */
[----:B--2---:R-:W-:Y:S05]  /*2a810*/  @!P0 NANOSLEEP.SYNCS 0x989680 ;  /* 0x009896800000895d */ /* 0x004fea0003900000 */
[----:B------:R-:W2:Y:S02]  /*2a820*/  @!P0 SYNCS.PHASECHK.TRANS64 P0, [R5+URZ], R2 ;  /* 0x00000002050085a7 */ /* 0x000ea4000800007f */
[----:B--2---:R-:W-:Y:S05]  /*2a830*/  @!P0 BRA `(.L_x_12013) ;  /* 0xfffffffc00f08947 */ /* 0x004fea000383ffff */
[----:B------:R-:W-:Y:S05]  /*2a840*/  BRA `(.L_x_12129) ;  /* 0xffffffd400687947 */ /* 0x000fea000383ffff */
.L_x_12130:
        /* <DEDUP_REMOVED lines=11> */
.L_x_14868:


//--------------------- .text._ZN7cutlass13device_kernelIN5flash11enable_sm90INS1_16FlashAttnFwdSm90INS1_25CollectiveMainloopFwdSm90ILi2EN4cute5tupleIJNS5_1CILi1EEES8_S8_EEENS6_IJNS7_ILi192EEESA_NS7_ILi64EEEEEELi64ENS_10bfloat16_tEfNS_4arch4Sm90ELb0ELb0ELb1ELb0ELb0ELb0ELb0ELb0ELb1ELb1ELb1ELb0EEENS1_21CollectiveEpilogueFwdINS6_IJSA_SB_SA_EEES9_SD_SF_Li384ELb0ELb1ELb1ELb0EEENS1_19SingleTileSchedulerILb0ELb1ELb1ELi192EEEEEEEEEvNT_6ParamsE --------------------------
	.section	.text._ZN7cutlass13device_kernelIN5flash11enable_sm90INS1_16FlashAttnFwdSm90INS1_25CollectiveMainloopFwdSm90ILi2EN4cute5tupleIJNS5_1CILi1EEES8_S8_EEENS6_IJNS7_ILi192EEESA_NS7_ILi64EEEEEELi64ENS_10bfloat16_tEfNS_4arch4Sm90ELb0ELb0ELb1ELb0ELb0ELb0ELb0ELb0ELb1ELb1ELb1ELb0EEENS1_21CollectiveEpilogueFwdINS6_IJSA_SB_SA_EEES9_SD_SF_Li384ELb0ELb1ELb1ELb0EEENS1_19SingleTileSchedulerILb0ELb1ELb1ELi192EEEEEEEEEvNT_6ParamsE,"ax",@progbits
	.align	128
.text._ZN7cutlass13device_kernelIN5flash11enable_sm90INS1_16FlashAttnFwdSm90INS1_25CollectiveMainloopFwdSm90ILi2EN4cute5tupleIJNS5_1CILi1EEES8_S8_EEENS6_IJNS7_ILi192EEESA_NS7_ILi64EEEEEELi64ENS_10bfloat16_tEfNS_4arch4Sm90ELb0ELb0ELb1ELb0ELb0ELb0ELb0ELb0ELb1ELb1ELb1ELb0EEENS1_21CollectiveEpilogueFwdINS6_IJSA_SB_SA_EEES9_SD_SF_Li384ELb0ELb1ELb1ELb0EEENS1_19SingleTileSchedulerILb0ELb1ELb1ELi192EEEEEEEEEvNT_6ParamsE:
        .type           _ZN7cutlass13device_kernelIN5flash11enable_sm90INS1_16FlashAttnFwdSm90INS1_25CollectiveMainloopFwdSm90ILi2EN4cute5tupleIJNS5_1CILi1EEES8_S8_EEENS6_IJNS7_ILi192EEESA_NS7_ILi64EEEEEELi64ENS_10bfloat16_tEfNS_4arch4Sm90ELb0ELb0ELb1ELb0ELb0ELb0ELb0ELb0ELb1ELb1ELb1ELb0EEENS1_21CollectiveEpilogueFwdINS6_IJSA_SB_SA_EEES9_SD_SF_Li384ELb0ELb1ELb1ELb0EEENS1_19SingleTileSchedulerILb0ELb1ELb1ELi192EEEEEEEEEvNT_6ParamsE,@function
        .size           _ZN7cutlass13device_kernelIN5flash11enable_sm90INS1_16FlashAttnFwdSm90INS1_25CollectiveMainloopFwdSm90ILi2EN4cute5tupleIJNS5_1CILi1EEES8_S8_EEENS6_IJNS7_ILi192EEESA_NS7_ILi64EEEEEELi64ENS_10bfloat16_tEfNS_4arch4Sm90ELb0ELb0ELb1ELb0ELb0ELb0ELb0ELb0ELb1ELb1ELb1ELb0EEENS1_21CollectiveEpilogueFwdINS6_IJSA_SB_SA_EEES9_SD_SF_Li384ELb0ELb1ELb1ELb0EEENS1_19SingleTileSchedulerILb0ELb1ELb1ELi192EEEEEEEEEvNT_6ParamsE,(.L_x_14869 - _ZN7cutlass13device_kernelIN5flash11enable_sm90INS1_16FlashAttnFwdSm90INS1_25CollectiveMainloopFwdSm90ILi2EN4cute5tupleIJNS5_1CILi1EEES8_S8_EEENS6_IJNS7_ILi192EEESA_NS7_ILi64EEEEEELi64ENS_10bfloat16_tEfNS_4arch4Sm90ELb0ELb0ELb1ELb0ELb0ELb0ELb0ELb0ELb1ELb1ELb1ELb0EEENS1_21CollectiveEpilogueFwdINS6_IJSA_SB_SA_EEES9_SD_SF_Li384ELb0ELb1ELb1ELb0EEENS1_19SingleTileSchedulerILb0ELb1ELb1ELi192EEEEEEEEEvNT_6ParamsE)
        .other          _ZN7cutlass13device_kernelIN5flash11enable_sm90INS1_16FlashAttnFwdSm90INS1_25CollectiveMainloopFwdSm90ILi2EN4cute5tupleIJNS5_1CILi1EEES8_S8_EEENS6_IJNS7_ILi192EEESA_NS7_ILi64EEEEEELi64ENS_10bfloat16_tEfNS_4arch4Sm90ELb0ELb0ELb1ELb0ELb0ELb0ELb0ELb0ELb1ELb1ELb1ELb0EEENS1_21CollectiveEpilogueFwdINS6_IJSA_SB_SA_EEES9_SD_SF_Li384ELb0ELb1ELb1ELb0EEENS1_19SingleTileSchedulerILb0ELb1ELb1ELi192EEEEEEEEEvNT_6ParamsE,@"STO_CUDA_ENTRY STV_DEFAULT"
_ZN7cutlass13device_kernelIN5flash11enable_sm90INS1_16FlashAttnFwdSm90INS1_25CollectiveMainloopFwdSm90ILi2EN4cute5tupleIJNS5_1CILi1EEES8_S8_EEENS6_IJNS7_ILi192EEESA_NS7_ILi64EEEEEELi64ENS_10bfloat16_tEfNS_4arch4Sm90ELb0ELb0ELb1ELb0ELb0ELb0ELb0ELb0ELb1ELb1ELb1ELb0EEENS1_21CollectiveEpilogueFwdINS6_IJSA_SB_SA_EEES9_SD_SF_Li384ELb0ELb1ELb1ELb0EEENS1_19SingleTileSchedulerILb0ELb1ELb1ELi192EEEEEEEEEvNT_6ParamsE:
        /* <DEDUP_REMOVED lines=17> */
.L_x_12132:
[----:B------:R-:W-:Y:S05]  /*0110*/  BSYNC B0 ;  /* 0x0000000000007941 */ /* 0x000fea0003800000 */
.L_x_12131:
        /* <DEDUP_REMOVED lines=40> */
.L_x_12133:
        /* <DEDUP_REMOVED lines=22> */
.L_x_12134:
        /* <DEDUP_REMOVED lines=18> */
.L_x_12135:
        /* <DEDUP_REMOVED lines=22> */
.L_x_12136:
        /* <DEDUP_REMOVED lines=22> */
.L_x_12137:
        /* <DEDUP_REMOVED lines=9> */
.L_x_12140:
        /* <DEDUP_REMOVED lines=18> */
[----:B-1----:R-:W-:-:S04]  /*0a90*/  @P1 SHF.R.U32.HI R5, RZ, R3, R0 ;  /* 0x00000003ff051219 */ /* 0x002fc80000011600 */
[----:B------:R-:W-:Y:S01]  /*0aa0*/  IADD3 R3, -R5, RZ, RZ ;  /* 0x000000ff05037210 */ /* 0x000fe20007ffe1ff */
[----:B------:R2:W-:Y:S04]  /*0ab0*/  STL [R1+0x18], R5 ;  /* 0x0000180501007387 */ /* 0x0005e80000100800 */
[----:B------:R-:W-:Y:S01]  /*0ac0*/  IMAD R2, R2, R3, UR4 ;  /* 0x0000000402027e24 */ /* 0x000fe2000f8e0203 */
[----:B------:R-:W-:Y:S06]  /*0ad0*/  @!P0 BRA `(.L_x_12141) ;  /* 0x000000c800f08947 */ /* 0x000fec0003800000 */
[----:B--2---:R-:W0:Y:S01]  /*0ae0*/  LDC.64 R4, c[0x0][0x418] ;  /* 0x00010600ff047b82 */ /* 0x004e220000000a00 */
        /* <DEDUP_REMOVED lines=40> */
[----:B------:R-:W-:-:S05]  /*0d70*/  @P0 VIADD R3, R3, 0x1 ;  /* 0x0000000103030836 */ /* 0x000fca0000000000 */
[----:B------:R-:W-:Y:S02]  /*0d80*/  @!P2 IADD3 R3, -R3, RZ, RZ ;  /* 0x000000ff0303a210 */ /* 0x000fe40007ffe1ff */
[----:B------:R-:W-:-:S07]  /*0d90*/  @!P1 LOP3.LUT R3, RZ, R5, RZ, 0x33, !PT ;  /* 0x00000005ff039212 */ /* 0x000fce00078e33ff */
.L_x_12142:
[-C--:B------:R-:W-:Y:S01]  /*0da0*/  IMAD R2, R8, R3.reuse, RZ ;  /* 0x0000000308027224 */ /* 0x080fe200078e02ff */
[----:B------:R-:W-:Y:S01]  /*0db0*/  PLOP3.LUT P0, PT, PT, PT, PT, 0x80, 0x0 ;  /* 0x000000000000781c */ /* 0x000fe20003f0f070 */
[----:B------:R-:W-:Y:S01]  /*0dc0*/  VIADD R18, R12, 0xffffff80 ;  /* 0xffffff800c127836 */ /* 0x000fe20000000000 */
[----:B------:R-:W-:Y:S02]  /*0dd0*/  MOV R17, RZ ;  /* 0x000000ff00117202 */ /* 0x000fe40000000f00 */
[----:B------:R-:W-:Y:S02]  /*0de0*/  CS2R R150, SRZ ;  /* 0x0000000000967805 */ /* 0x000fe4000001ff00 */
[----:B------:R-:W-:Y:S01]  /*0df0*/  VIADDMNMX R16, R2, R3, R0, PT ;  /* 0x0000000302107246 */ /* 0x000fe20003800100 */
[----:B------:R0:W-:Y:S01]  /*0e00*/  STL [R1+0x14], R2 ;  /* 0x0000140201007387 */ /* 0x0001e20000100800 */
[----:B------:R-:W-:Y:S01]  /*0e10*/  IMAD.MOV.U32 R0, RZ, RZ, RZ ;  /* 0x000000ffff007224 */ /* 0x000fe200078e00ff */
        /* <DEDUP_REMOVED lines=26> */
[----:B-1----:R0:W-:Y:S05]  /*0fc0*/  STL [R1+0x10], R0 ;  /* 0x0000100001007387 */ /* 0x0021ea0000100800 */
[----:B------:R-:W-:-:S13]  /*0fd0*/  PLOP3.LUT P0, PT, PT, PT, UP0, 0x80, 0x0 ;  /* 0x000000000000781c */ /* 0x000fda0003f0f008 */
[----:B0-----:R-:W-:Y:S05]  /*0fe0*/  @!P0 BRA `(.L_x_12144) ;  /* 0x0000000000408947 */ /* 0x001fea0003800000 */
        /* <DEDUP_REMOVED lines=10> */
[----:B------:R-:W-:Y:S01]  /*1090*/  MOV R11, UR7 ;  /* 0x00000007000b7c02 */ /* 0x000fe20008000f00 */
[----:B------:R-:W-:Y:S01]  /*10a0*/  IMAD.MOV.U32 R8, RZ, RZ, 0x70 ;  /* 0x00000070ff087424 */ /* 0x000fe200078e00ff */
[----:B------:R-:W-:Y:S01]  /*10b0*/  MOV R13, RZ ;  /* 0x000000ff000d7202 */ /* 0x000fe20000000f00 */
[----:B0-----:R-:W-:-:S07]  /*10c0*/  IMAD.MOV.U32 R12, RZ, RZ, 0x1 ;  /* 0x00000001ff0c7424 */ /* 0x001fce00078e00ff */
[----:B------:R-:W-:-:S07]  /*10d0*/  LEPC R20, `(.L_x_12144) ;  /* 0x000000001014794e */ /* 0x000fce0000000000 */
[----:B-1----:R-:W-:Y:S05]  /*10e0*/  CALL.ABS.NOINC R2 ;  /* 0x0000000002007343 */ /* 0x002fea0003c00000 */
.L_x_12144:
[----:B------:R-:W-:Y:S02]  /*10f0*/  SHF.L.U32 R2, RZ, 0x1f, RZ ;  /* 0x0000001fff027819 */ /* 0x000fe400000006ff */
[----:B------:R-:W-:Y:S02]  /*1100*/  LOP3.LUT R27, R27, 0x1, RZ, 0xfc, !PT ;  /* 0x000000011b1b7812 */ /* 0x000fe400078efcff */
[----:B------:R-:W0:Y:S02]  /*1110*/  SYNCS.PHASECHK.TRANS64.TRYWAIT P1, [UR36+0x30800], R2 ;  /* 0x03080002ff0075a7 */ /* 0x000e240008020164 */
[----:B------:R-:W-:Y:S01]  /*1120*/  ISETP.NE.AND P0, PT, R27, 0x3, PT ;  /* 0x000000031b00780c */ /* 0x000fe20003f05270 */
[----:B0-----:R-:W-:-:S12]  /*1130*/  @!P1 BRA `(.L_x_12145) ;  /* 0x000000c400609947 */ /* 0x001fd80003800000 */
.L_x_12240:
[----:B------:R-:W-:Y:S05]  /*1140*/  @!P0 BRA `(.L_x_12146) ;  /* 0x0000000000048947 */ /* 0x000fea0003800000 */
[----:B------:R-:W-:Y:S01]  /*1150*/  BPT.TRAP 0x1 ;  /* 0x000000040000795c */ /* 0x000fe20000300000 */
.L_x_12146:
[----:B------:R1:W2:Y:S01]  /*1160*/  SYNCS.PHASECHK.TRANS64.TRYWAIT P2, [UR36+0x30830], R2 ;  /* 0x03083002ff0075a7 */ /* 0x0002a20008040164 */
[----:B------:R-:W-:Y:S05]  /*1170*/  @!P0 BRA `(.L_x_12147) ;  /* 0x0000000000048947 */ /* 0x000fea0003800000 */
[----:B------:R-:W-:Y:S01]  /*1180*/  BPT.TRAP 0x1 ;  /* 0x000000040000795c */ /* 0x000fe20000300000 */
.L_x_12147:
[----:B0-----:R-:W3:Y:S01]  /*1190*/  LDL R3, [R1+0x10] ;  /* 0x0000100001037983 */ /* 0x001ee20000100800 */
[----:B------:R-:W-:Y:S01]  /*11a0*/  ISETP.NE.AND P1, PT, R28, RZ, PT ;  /* 0x000000ff1c00720c */ /* 0x000fe20003f25270 */
[----:B---3--:R-:W-:-:S05]  /*11b0*/  IMAD.HI R0, R3, 0x55555556, RZ ;  /* 0x5555555603007827 */ /* 0x008fca00078e02ff */
[----:B------:R-:W-:-:S05]  /*11c0*/  LEA.HI R0, R0, R0, RZ, 0x1 ;  /* 0x0000000000007211 */ /* 0x000fca00078f08ff */
[----:B------:R-:W-:-:S05]  /*11d0*/  IMAD R0, R0, -0x3, R3 ;  /* 0xfffffffd00007824 */ /* 0x000fca00078e0203 */
[----:B------:R-:W-:-:S05]  /*11e0*/  LEA R3, R0, UR36, 0xd ;  /* 0x0000002400037c11 */ /* 0x000fca000f8e68ff */
[----:B------:R0:W-:Y:S01]  /*11f0*/  STL [R1+0x4], R3 ;  /* 0x0000040301007387 */ /* 0x0001e20000100800 */
[----:B------:R-:W-:-:S05]  /*1200*/  VIADD R0, R3, 0xc400 ;  /* 0x0000c40003007836 */ /* 0x000fca0000000000 */
[----:B------:R-:W-:-:S04]  /*1210*/  SHF.R.U32.HI R0, RZ, 0x4, R0 ;  /* 0x00000004ff007819 */ /* 0x000fc80000011600 */
[----:B------:R-:W-:Y:S01]  /*1220*/  LOP3.LUT R152, R0, 0x3fff, RZ, 0xc0, !PT ;  /* 0x00003fff00987812 */ /* 0x000fe200078ec0ff */
[----:B0-2---:R-:W-:Y:S06]  /*1230*/  @P2 BRA `(.L_x_12148) ;  /* 0x0000000000082947 */ /* 0x005fec0003800000 */
[----:B------:R-:W0:Y:S02]  /*1240*/  SYNCS.PHASECHK.TRANS64.TRYWAIT P2, [UR36+0x30830], R2 ;  /* 0x03083002ff0075a7 */ /* 0x000e240008040164 */
[----:B0-----:R-:W-:Y:S05]  /*1250*/  @!P2 BRA `(.L_x_12149) ;  /* 0x000000c40030a947 */ /* 0x001fea0003800000 */
.L_x_12148:
[----:B------:R-:W-:Y:S05]  /*1260*/  WARPSYNC.ALL ;  /* 0x0000000000007948 */ /* 0x000fea0003800000 */
[----:B------:R-:W-:Y:S01]  /*1270*/  IMAD.MOV.U32 R0, RZ, RZ, RZ ;  /* 0x000000ffff007224 */ /* 0x000fe200078e00ff */
[----:B------:R-:W-:Y:S01]  /*1280*/  MOV R151, RZ ;  /* 0x000000ff00977202 */ /* 0x000fe20000000f00 */
[----:B------:R-:W-:Y:S01]  /*1290*/  IMAD.MOV.U32 R153, RZ, RZ, 0x40000040 ;  /* 0x40000040ff997424 */ /* 0x000fe200078e00ff */
[----:B------:R-:W-:Y:S01]  /*12a0*/  LOP3.LUT R152, R152, 0x10000, RZ, 0xfc, !PT ;  /* 0x0001000098987812 */ /* 0x000fe200078efcff */
[----:B------:R-:W-:-:S03]  /*12b0*/  UIADD3 UR4, UR36, 0x12400, URZ ;  /* 0x0001240024047890 */ /* 0x000fc6000fffe03f */
[C---:B------:R-:W-:Y:S01]  /*12c0*/  R2UR UR8, R152.reuse ;  /* 0x00000000980872ca */ /* 0x040fe200000e0000 */
[----:B------:R-:W-:Y:S01]  /*12d0*/  WARPGROUP.ARRIVE ;  /* 0x00000000000079c5 */ /* 0x000fe20000000000 */
[----:B------:R-:W-:Y:S01]  /*12e0*/  R2UR UR9, R153 ;  /* 0x00000000990972ca */ /* 0x000fe200000e0000 */
[----:B------:R-:W-:Y:S01]  /*12f0*/  USHF.R.U32.HI UR4, URZ, 0x4, UR4 ;  /* 0x000000043f047899 */ /* 0x000fe20008011604 */
[----:B------:R-:W-:Y:S01]  /*1300*/  R2UR UR16, R152 ;  /* 0x00000000981072ca */ /* 0x000fe200000e0000 */
[----:B------:R-:W-:Y:S01]  /*1310*/  UMOV UR11, 0x40000040 ;  /* 0x40000040000b7882 */ /* 0x000fe20000000000 */
[----:B------:R-:W-:Y:S01]  /*1320*/  UMOV UR13, 0x40000040 ;  /* 0x40000040000d7882 */ /* 0x000fe20000000000 */
[----:B------:R-:W-:Y:S01]  /*1330*/  ULOP3.LUT UR4, UR4, 0x3fff, URZ, 0xc0, !UPT ;  /* 0x00003fff04047892 */ /* 0x000fe2000f8ec03f */
[----:B------:R-:W-:Y:S01]  /*1340*/  P2R R120, PR, RZ, 0x1 ;  /* 0x00000001ff787803 */ /* 0x000fe20000000000 */
[----:B------:R-:W-:Y:S01]  /*1350*/  UMOV UR15, 0x40000040 ;  /* 0x40000040000f7882 */ /* 0x000fe20000000000 */
[----:B------:R-:W-:Y:S01]  /*1360*/  UMOV UR17, 0x40000040 ;  /* 0x4000004000117882 */ /* 0x000fe20000000000 */
[----:B------:R-:W-:Y:S01]  /*1370*/  ULOP3.LUT UR6, UR4, 0x10000, URZ, 0xfc, !UPT ;  /* 0x0001000004067892 */ /* 0x000fe2000f8efc3f */
[----:B------:R-:W-:-:S02]  /*1380*/  UMOV UR19, 0x40000040 ;  /* 0x4000004000137882 */ /* 0x000fc40000000000 */
[----:B------:R-:W-:Y:S01]  /*1390*/  ULDC UR4, c[0x0][0x9d8] ;  /* 0x0002760000047ab9 */ /* 0x000fe20000000800 */
[----:B------:R-:W-:Y:S02]  /*13a0*/  UIADD3 UR14, UR6, 0x4, URZ ;  /* 0x00000004060e7890 */ /* 0x000fe4000fffe03f */
[----:B------:R-:W-:Y:S01]  /*13b0*/  UIADD3 UR12, UR16, 0x4, URZ ;  /* 0x00000004100c7890 */ /* 0x000fe2000fffe03f */
[----:B------:R-:W-:Y:S01]  /*13c0*/  UMOV UR10, UR6 ;  /* 0x00000006000a7c82 */ /* 0x000fe20008000000 */
[----:B------:R-:W-:Y:S01]  /*13d0*/  UIADD3 UR18, UR6, 0x6, URZ ;  /* 0x0000000606127890 */ /* 0x000fe2000fffe03f */
[----:B------:R-:W-:Y:S01]  /*13e0*/  HGMMA.64x192x16.F32.BF16 R24, gdesc[UR8], RZ, !UPT, gsb0 ;  /* 0x02e00000081879f0 */ /* 0x000fe2000c0018ff */
[----:B------:R-:W-:Y:S02]  /*13f0*/  UIADD3 UR8, UR16, 0x2, URZ ;  /* 0x0000000210087890 */ /* 0x000fe4000fffe03f */
[----:B------:R-:W-:Y:S01]  /*1400*/  UIADD3 UR10, UR6, 0x2, URZ ;  /* 0x00000002060a7890 */ /* 0x000fe2000fffe03f */
[----:B------:R-:W-:Y:S01]  /*1410*/  UMOV UR9, 0x40000040 ;  /* 0x4000004000097882 */ /* 0x000fe20000000000 */
[----:B------:R-:W-:Y:S01]  /*1420*/  UMOV UR11, 0x40000040 ;  /* 0x40000040000b7882 */ /* 0x000fe20000000000 */
[----:B------:R-:W-:Y:S01]  /*1430*/  UIADD3 UR16, UR16, 0x6, URZ ;  /* 0x0000000610107890 */ /* 0x000fe2000fffe03f */
[----:B------:R-:W-:Y:S01]  /*1440*/  ULDC UR5, c[0x0][0x988] ;  /* 0x0002620000057ab9 */ /* 0x000fe20000000800 */
[----:B------:R-:W-:-:S02]  /*1450*/  WARPGROUP.DEPBAR.LE gsb0, 0x0 ;  /* 0x00008000000079c5 */ /* 0x000fc40000010000 */
[----:B------:R-:W-:-:S10]  /*1460*/  WARPGROUP.ARRIVE ;  /* 0x00000000000079c5 */ /* 0x000fd40000000000 */
[----:B------:R-:W-:Y:S03]  /*1470*/  HGMMA.64x192x16.F32.BF16 R24, gdesc[UR8], R24, gsb0 ;  /* 0x02e00000081879f0 */ /* 0x000fe60008001818 */
[----:B------:R-:W-:Y:S02]  /*1480*/  WARPGROUP.DEPBAR.LE gsb0, 0x0 ;  /* 0x00008000000079c5 */ /* 0x000fe40000010000 */
[----:B------:R-:W-:-:S15]  /*1490*/  WARPGROUP.ARRIVE ;  /* 0x00000000000079c5 */ /* 0x000fde0000000000 */
[----:B------:R-:W-:Y:S03]  /*14a0*/  HGMMA.64x192x16.F32.BF16 R24, gdesc[UR12], R24, gsb0 ;  /* 0x02e000000c1879f0 */ /* 0x000fe60008001818 */
[----:B------:R-:W-:Y:S02]  /*14b0*/  WARPGROUP.DEPBAR.LE gsb0, 0x0 ;  /* 0x00008000000079c5 */ /* 0x000fe40000010000 */
[----:B------:R-:W-:-:S15]  /*14c0*/  WARPGROUP.ARRIVE ;  /* 0x00000000000079c5 */ /* 0x000fde0000000000 */
[----:B------:R-:W-:Y:S03]  /*14d0*/  HGMMA.64x192x16.F32.BF16 R24, gdesc[UR16], R24, gsb0 ;  /* 0x02e00000101879f0 */ /* 0x000fe60008001818 */
[----:B------:R-:W-:Y:S02]  /*14e0*/  WARPGROUP.DEPBAR.LE gsb0, 0x0 ;  /* 0x00008000000079c5 */ /* 0x000fe40000010000 */
        /* <DEDUP_REMOVED lines=13> */
[----:B------:R-:W-:Y:S01]  /*15c0*/  SHF.R.S32.HI R70, RZ, 0x1f, R71 ;  /* 0x0000001fff467819 */ /* 0x000fe20000011447 */
[----:B------:R-:W-:Y:S01]  /*15d0*/  FMUL.FTZ R55, R72, UR4 ;  /* 0x0000000448377c20 */ /* 0x000fe20008410000 */
[----:B------:R-:W-:Y:S01]  /*15e0*/  FMUL.FTZ R4, R25, UR4 ;  /* 0x0000000419047c20 */ /* 0x000fe20008410000 */
[----:B------:R-:W-:Y:S01]  /*15f0*/  FMUL.FTZ R25, R41, UR4 ;  /* 0x0000000429197c20 */ /* 0x000fe20008410000 */
[----:B------:R-:W-:Y:S01]  /*1600*/  LEA.HI R72, R70, R71, RZ, 0x2 ;  /* 0x0000004746487211 */ /* 0x000fe200078f10ff */
[----:B01----:R-:W-:Y:S01]  /*1610*/  FMUL.FTZ R2, R24, UR4 ;  /* 0x0000000418027c20 */ /* 0x003fe20008410000 */
[----:B------:R-:W-:Y:S01]  /*1620*/  FMUL.FTZ R41, R57, UR4 ;  /* 0x0000000439297c20 */ /* 0x000fe20008410000 */
[----:B------:R-:W-:Y:S01]  /*1630*/  FMUL.FTZ R57, R73, UR4 ;  /* 0x0000000449397c20 */ /* 0x000fe20008410000 */
[----:B------:R-:W-:Y:S01]  /*1640*/  LOP3.LUT R72, R72, 0x7ffffffc, RZ, 0xc0, !PT ;  /* 0x7ffffffc48487812 */ /* 0x000fe200078ec0ff */
[----:B------:R-:W-:-:S02]  /*1650*/  IMAD.MOV.U32 R73, RZ, RZ, -0x2 ;  /* 0xfffffffeff497424 */ /* 0x000fc400078e00ff */
[----:B------:R-:W-:Y:S01]  /*1660*/  FMUL.FTZ R8, R29, UR4 ;  /* 0x000000041d087c20 */ /* 0x000fe20008410000 */
[----:B------:R-:W-:Y:S01]  /*1670*/  FMUL.FTZ R6, R28, UR4 ;  /* 0x000000041c067c20 */ /* 0x000fe20008410000 */
[----:B------:R-:W-:Y:S01]  /*1680*/  IADD3 R72, R71, -R72, RZ ;  /* 0x8000004847487210 */ /* 0x000fe20007ffe0ff */
[----:B------:R-:W0:Y:S01]  /*1690*/  MUFU.TANH R2, R2 ;  /* 0x0000000200027308 */ /* 0x000e220000002400 */
[----:B------:R-:W-:Y:S01]  /*16a0*/  FMUL.FTZ R3, R26, UR4 ;  /* 0x000000041a037c20 */ /* 0x000fe20008410000 */
[----:B------:R-:W-:Y:S01]  /*16b0*/  FMUL.FTZ R10, R32, UR4 ;  /* 0x00000004200a7c20 */ /* 0x000fe20008410000 */
[----:B------:R-:W-:Y:S01]  /*16c0*/  FMUL.FTZ R5, R27, UR4 ;  /* 0x000000041b057c20 */ /* 0x000fe20008410000 */
[----:B------:R-:W-:Y:S02]  /*16d0*/  IMAD R73, R72, R73, 0xc0 ;  /* 0x000000c048497424 */ /* 0x000fe400078e0249 */
[----:B------:R-:W-:Y:S01]  /*16e0*/  FMUL.FTZ R12, R33, UR4 ;  /* 0x00000004210c7c20 */ /* 0x000fe20008410000 */
[----:B------:R-:W-:Y:S01]  /*16f0*/  FMUL.FTZ R7, R30, UR4 ;  /* 0x000000041e077c20 */ /* 0x000fe20008410000 */
[----:B------:R-:W-:Y:S01]  /*1700*/  FMUL.FTZ R29, R45, UR4 ;  /* 0x000000042d1d7c20 */ /* 0x000fe20008410000 */
[----:B------:R-:W1:Y:S01]  /*1710*/  MUFU.TANH R4, R4 ;  /* 0x0000000400047308 */ /* 0x000e620000002400 */
[----:B------:R-:W-:-:S02]  /*1720*/  IMAD.IADD R73, R22, 0x1, R73 ;  /* 0x0000000116497824 */ /* 0x000fc400078e0249 */
[----:B------:R-:W-:Y:S01]  /*1730*/  FMUL.FTZ R45, R61, UR4 ;  /* 0x000000043d2d7c20 */ /* 0x000fe20008410000 */
[----:B------:R-:W-:Y:S01]  /*1740*/  FMUL.FTZ R61, R77, UR4 ;  /* 0x000000044d3d7c20 */ /* 0x000fe20008410000 */
[----:B------:R-:W-:Y:S01]  /*1750*/  FMUL.FTZ R9, R31, UR4 ;  /* 0x000000041f097c20 */ /* 0x000fe20008410000 */
[----:B------:R-:W-:Y:S02]  /*1760*/  IMAD R73, R16, -0xc0, R73 ;  /* 0xffffff4010497824 */ /* 0x000fe400078e0249 */
[----:B------:R-:W-:Y:S01]  /*1770*/  FMUL.FTZ R33, R49, UR4 ;  /* 0x0000000431217c20 */ /* 0x000fe20008410000 */
[----:B------:R-:W-:Y:S01]  /*1780*/  FMUL.FTZ R27, R44, UR4 ;  /* 0x000000042c1b7c20 */ /* 0x000fe20008410000 */
[----:B------:R-:W2:Y:S01]  /*1790*/  MUFU.TANH R8, R8 ;  /* 0x0000000800087308 */ /* 0x000ea20000002400 */
[----:B------:R-:W-:Y:S01]  /*17a0*/  FMUL.FTZ R49, R65, UR4 ;  /* 0x0000000441317c20 */ /* 0x000fe20008410000 */
[C---:B------:R-:W-:Y:S01]  /*17b0*/  ISETP.GT.AND P4, PT, R73.reuse, RZ, PT ;  /* 0x000000ff4900720c */ /* 0x040fe20003f84270 */
[----:B------:R-:W-:Y:S01]  /*17c0*/  FMUL.FTZ R44, R62, UR4 ;  /* 0x000000043e2c7c20 */ /* 0x000fe20008410000 */
[----:B------:R-:W-:Y:S01]  /*17d0*/  ISETP.GT.AND P3, PT, R73, 0x1, PT ;  /* 0x000000014900780c */ /* 0x000fe20003f64270 */
[----:B------:R-:W-:Y:S01]  /*17e0*/  FMUL.FTZ R65, R81, UR4 ;  /* 0x0000000451417c20 */ /* 0x000fe20008410000 */
[----:B------:R-:W-:Y:S01]  /*17f0*/  ISETP.GT.AND P6, PT, R73, 0x9, PT ;  /* 0x000000094900780c */ /* 0x000fe20003fc4270 */
[----:B------:R-:W-:Y:S01]  /*1800*/  FMUL.FTZ R62, R79, UR4 ;  /* 0x000000044f3e7c20 */ /* 0x000fe20008410000 */
[----:B------:R-:W3:Y:S01]  /*1810*/  MUFU.TANH R6, R6 ;  /* 0x0000000600067308 */ /* 0x000ee20000002400 */
[C---:B------:R-:W-:Y:S01]  /*1820*/  ISETP.GT.AND P2, PT, R73.reuse, 0x8, PT ;  /* 0x000000084900780c */ /* 0x040fe20003f44270 */
[----:B------:R-:W-:Y:S01]  /*1830*/  FMUL.FTZ R11, R34, UR4 ;  /* 0x00000004220b7c20 */ /* 0x000fe20008410000 */
[----:B0-----:R-:W-:Y:S01]  /*1840*/  FSEL R77, R2, -INF , P4 ;  /* 0xff800000024d7808 */ /* 0x001fe20002000000 */
[----:B------:R-:W-:Y:S01]  /*1850*/  FMUL.FTZ R23, R40, UR4 ;  /* 0x0000000428177c20 */ /* 0x000fe20008410000 */
[----:B-1----:R-:W-:Y:S01]  /*1860*/  FSEL R4, R4, -INF , P3 ;  /* 0xff80000004047808 */ /* 0x002fe20001800000 */
[----:B------:R-:W-:Y:S01]  /*1870*/  FMUL.FTZ R31, R48, UR4 ;  /* 0x00000004301f7c20 */ /* 0x000fe20008410000 */
[----:B------:R-:W-:Y:S01]  /*1880*/  ISETP.GT.AND P5, PT, R73, 0x10, PT ;  /* 0x000000104900780c */ /* 0x000fe20003fa4270 */
[----:B------:R-:W0:Y:S01]  /*1890*/  MUFU.TANH R3, R3 ;  /* 0x0000000300037308 */ /* 0x000e220000002400 */
[----:B--2---:R-:W-:Y:S01]  /*18a0*/  FSEL R81, R8, -INF , P6 ;  /* 0xff80000008517808 */ /* 0x004fe20003000000 */
[----:B------:R-:W-:Y:S01]  /*18b0*/  FMUL.FTZ R48, R66, UR4 ;  /* 0x0000000442307c20 */ /* 0x000fe20008410000 */
[----:B------:R-:W-:Y:S01]  /*18c0*/  FMNMX.FTZ R8, R77, R4, !PT ;  /* 0x000000044d087209 */ /* 0x000fe20007810000 */
[----:B------:R-:W-:Y:S01]  /*18d0*/  FMUL.FTZ R66, R83, UR4 ;  /* 0x0000000453427c20 */ /* 0x000fe20008410000 */
[----:B------:R-:W-:Y:S01]  /*18e0*/  FMUL.FTZ R85, R85, UR4 ;  /* 0x0000000455557c20 */ /* 0x000fe20008410000 */
[----:B------:R-:W-:Y:S01]  /*18f0*/  FMUL.FTZ R21, R39, UR4 ;  /* 0x0000000427157c20 */ /* 0x000fe20008410000 */
[----:B------:R-:W-:Y:S01]  /*1900*/  FMUL.FTZ R72, R89, UR4 ;  /* 0x0000000459487c20 */ /* 0x000fe20008410000 */
[----:B------:R-:W1:Y:S01]  /*1910*/  MUFU.TANH R10, R10 ;  /* 0x0000000a000a7308 */ /* 0x000e620000002400 */
[----:B---3--:R-:W-:Y:S01]  /*1920*/  FSEL R79, R6, -INF , P2 ;  /* 0xff800000064f7808 */ /* 0x008fe20001000000 */
[----:B------:R-:W-:Y:S01]  /*1930*/  FMUL.FTZ R24, R42, UR4 ;  /* 0x000000042a187c20 */ /* 0x000fe20008410000 */
[----:B------:R-:W-:Y:S01]  /*1940*/  FMUL.FTZ R42, R59, UR4 ;  /* 0x000000043b2a7c20 */ /* 0x000fe20008410000 */
[----:B------:R-:W-:Y:S01]  /*1950*/  FMUL.FTZ R59, R76, UR4 ;  /* 0x000000044c3b7c20 */ /* 0x000fe20008410000 */
[----:B------:R-:W-:Y:S01]  /*1960*/  FMNMX.FTZ R8, R79, R8, !PT ;  /* 0x000000084f087209 */ /* 0x000fe20007810000 */
        /* <DEDUP_REMOVED lines=10> */
[----:B------:R-:W-:Y:S01]  /*1a10*/  MUFU.TANH R12, R12 ;  /* 0x0000000c000c7308 */ /* 0x000fe20000002400 */
[----:B-1----:R-:W-:Y:S01]  /*1a20*/  FSEL R83, R10, -INF , P5 ;  /* 0xff8000000a537808 */ /* 0x002fe20002800000 */
[----:B------:R-:W-:Y:S01]  /*1a30*/  FMUL.FTZ R30, R47, UR4 ;  /* 0x000000042f1e7c20 */ /* 0x000fe20008410000 */
[----:B------:R-:W-:Y:S01]  /*1a40*/  FMNMX.FTZ R10, R81, R8, !PT ;  /* 0x00000008510a7209 */ /* 0x000fe20007810000 */
[----:B------:R-:W-:Y:S01]  /*1a50*/  FMUL.FTZ R34, R51, UR4 ;  /* 0x0000000433227c20 */ /* 0x000fe20008410000 */
[----:B------:R-:W-:Y:S01]  /*1a60*/  FMUL.FTZ R51, R68, UR4 ;  /* 0x0000000444337c20 */ /* 0x000fe20008410000 */
[----:B------:R-:W-:Y:S01]  /*1a70*/  FMUL.FTZ R68, R86, UR4 ;  /* 0x0000000456447c20 */ /* 0x000fe20008410000 */
[----:B------:R-:W-:Y:S01]  /*1a80*/  FMNMX.FTZ R10, R83, R10, !PT ;  /* 0x0000000a530a7209 */ /* 0x000fe20007810000 */
[----:B------:R-:W0:Y:S01]  /*1a90*/  MUFU.TANH R7, R7 ;  /* 0x0000000700077308 */ /* 0x000e220000002400 */
[----:B--2---:R-:W-:Y:S01]  /*1aa0*/  FSEL R5, R5, -INF , P3 ;  /* 0xff80000005057808 */ /* 0x004fe20001800000 */
[----:B------:R-:W-:Y:S01]  /*1ab0*/  FMUL.FTZ R86, R99, UR4 ;  /* 0x0000000463567c20 */ /* 0x000fe20008410000 */
[----:B------:R-:W-:Y:S01]  /*1ac0*/  ISETP.GT.AND P3, PT, R73, 0x18, PT ;  /* 0x000000184900780c */ /* 0x000fe20003f64270 */
        /* <DEDUP_REMOVED lines=23> */
[----:B------:R-:W-:Y:S01]  /*1c40*/  FMUL.FTZ R74, R92, UR4 ;  /* 0x000000045c4a7c20 */ /* 0x000fe20008410000 */
        /* <DEDUP_REMOVED lines=15> */
[----:B------:R-:W-:Y:S01]  /*1d40*/  FMUL.FTZ R106, R106, UR4 ;  /* 0x000000046a6a7c20 */ /* 0x000fe20008410000 */
[----:B------:R-:W-:Y:S01]  /*1d50*/  FMUL.FTZ R112, R112, UR4 ;  /* 0x0000000470707c20 */ /* 0x000fe20008410000 */
[----:B------:R-:W-:Y:S01]  /*1d60*/  FMUL.FTZ R110, R110, UR4 ;  /* 0x000000046e6e7c20 */ /* 0x000fe20008410000 */
[----:B------:R-:W-:Y:S01]  /*1d70*/  FMUL.FTZ R113, R113, UR4 ;  /* 0x0000000471717c20 */ /* 0x000fe20008410000 */
[----:B------:R-:W-:Y:S01]  /*1d80*/  FMUL.FTZ R116, R116, UR4 ;  /* 0x0000000474747c20 */ /* 0x000fe20008410000 */
[----:B------:R-:W0:Y:S01]  /*1d90*/  MUFU.TANH R13, R13 ;  /* 0x0000000d000d7308 */ /* 0x000e220000002400 */
[----:B-1----:R-:W-:Y:S01]  /*1da0*/  FSEL R11, R11, -INF , P5 ;  /* 0xff8000000b0b7808 */ /* 0x002fe20002800000 */
[----:B------:R-:W-:Y:S01]  /*1db0*/  FMUL.FTZ R117, R117, UR4 ;  /* 0x0000000475757c20 */ /* 0x000fe20008410000 */
[----:B------:R-:W-:-:S05]  /*1dc0*/  ISETP.GT.AND P5, PT, R73, 0x21, PT ;  /* 0x000000214900780c */ /* 0x000fca0003fa4270 */
[----:B------:R-:W1:Y:S01]  /*1dd0*/  MUFU.TANH R25, R25 ;  /* 0x0000001900197308 */ /* 0x000e620000002400 */
[----:B--2---:R-:W-:-:S07]  /*1de0*/  FSEL R23, R23, -INF , P6 ;  /* 0xff80000017177808 */ /* 0x004fce0003000000 */
[----:B------:R2:W-:Y:S01]  /*1df0*/  MUFU.TANH R19, R85 ;  /* 0x0000005500137308 */ /* 0x0005e20000002400 */
[----:B0-----:R-:W-:-:S07]  /*1e00*/  FSEL R13, R13, -INF , P4 ;  /* 0xff8000000d0d7808 */ /* 0x001fce0002000000 */
[----:B------:R-:W0:Y:S01]  /*1e10*/  MUFU.TANH R15, R15 ;  /* 0x0000000f000f7308 */ /* 0x000e220000002400 */
[----:B--2---:R-:W-:Y:S02]  /*1e20*/  FSEL R85, R12, -INF , P4 ;  /* 0xff8000000c557808 */ /* 0x004fe40002000000 */
[----:B------:R-:W-:Y:S02]  /*1e30*/  ISETP.GT.AND P4, PT, R73, 0x28, PT ;  /* 0x000000284900780c */ /* 0x000fe40003f84270 */
[----:B------:R-:W-:Y:S02]  /*1e40*/  FMNMX.FTZ R12, R85, R10, !PT ;  /* 0x0000000a550c7209 */ /* 0x000fe40007810000 */
[----:B-1----:R-:W-:Y:S01]  /*1e50*/  FSEL R97, R25, -INF , P5 ;  /* 0xff80000019617808 */ /* 0x002fe20002800000 */
[----:B------:R-:W1:Y:S01]  /*1e60*/  MUFU.TANH R27, R27 ;  /* 0x0000001b001b7308 */ /* 0x000e620000002400 */
[----:B------:R-:W-:-:S04]  /*1e70*/  FMNMX.FTZ R12, R89, R12, !PT ;  /* 0x0000000c590c7209 */ /* 0x000fc80007810000 */
[----:B------:R-:W-:-:S03]  /*1e80*/  FMNMX.FTZ R14, R93, R12, !PT ;  /* 0x0000000c5d0e7209 */ /* 0x000fc60007810000 */
[----:B------:R-:W2:Y:S08]  /*1e90*/  MUFU.TANH R21, R21 ;  /* 0x0000001500157308 */ /* 0x000eb00000002400 */
[----:B------:R-:W3:Y:S01]  /*1ea0*/  MUFU.TANH R29, R29 ;  /* 0x0000001d001d7308 */ /* 0x000ee20000002400 */
[----:B------:R-:W-:Y:S02]  /*1eb0*/  FMNMX.FTZ R14, R23, R14, !PT ;  /* 0x0000000e170e7209 */ /* 0x000fe40007810000 */
[----:B0-----:R-:W-:-:S02]  /*1ec0*/  FSEL R15, R15, -INF , P3 ;  /* 0xff8000000f0f7808 */ /* 0x001fc40001800000 */
[----:B------:R-:W-:Y:S02]  /*1ed0*/  ISETP.GT.AND P3, PT, R73, 0x29, PT ;  /* 0x000000294900780c */ /* 0x000fe40003f64270 */
[----:B-1----:R-:W-:Y:S01]  /*1ee0*/  FSEL R99, R27, -INF , P4 ;  /* 0xff8000001b637808 */ /* 0x002fe20002000000 */
[----:B------:R-:W0:Y:S08]  /*1ef0*/  MUFU.TANH R24, R24 ;  /* 0x0000001800187308 */ /* 0x000e300000002400 */
[----:B------:R-:W1:Y:S01]  /*1f00*/  MUFU.TANH R31, R31 ;  /* 0x0000001f001f7308 */ /* 0x000e620000002400 */
[----:B------:R-:W-:-:S02]  /*1f10*/  FMNMX.FTZ R14, R97, R14, !PT ;  /* 0x0000000e610e7209 */ /* 0x000fc40007810000 */
[----:B--2---:R-:W-:Y:S02]  /*1f20*/  FSEL R21, R21, -INF , P2 ;  /* 0xff80000015157808 */ /* 0x004fe40001000000 */
[----:B------:R-:W-:Y:S02]  /*1f30*/  ISETP.GT.AND P2, PT, R73, 0x30, PT ;  /* 0x000000304900780c */ /* 0x000fe40003f44270 */
[----:B---3--:R-:W-:Y:S01]  /*1f40*/  FSEL R101, R29, -INF , P3 ;  /* 0xff8000001d657808 */ /* 0x008fe20001800000 */
[----:B------:R-:W2:Y:S08]  /*1f50*/  MUFU.TANH R26, R26 ;  /* 0x0000001a001a7308 */ /* 0x000eb00000002400 */
[----:B------:R-:W3:Y:S01]  /*1f60*/  MUFU.TANH R33, R33 ;  /* 0x0000002100217308 */ /* 0x000ee20000002400 */
[----:B------:R-:W-:-:S02]  /*1f70*/  FMNMX.FTZ R20, R99, R14, !PT ;  /* 0x0000000e63147209 */ /* 0x000fc40007810000 */
[----:B0-----:R-:W-:Y:S02]  /*1f80*/  FSEL R91, R24, -INF , P6 ;  /* 0xff800000185b7808 */ /* 0x001fe40003000000 */
[----:B------:R-:W-:-:S03]  /*1f90*/  ISETP.GT.AND P6, PT, R73, 0x31, PT ;  /* 0x000000314900780c */ /* 0x000fc60003fc4270 */
[----:B------:R-:W0:Y:S08]  /*1fa0*/  MUFU.TANH R28, R28 ;  /* 0x0000001c001c7308 */ /* 0x000e300000002400 */
[----:B------:R-:W4:Y:S01]  /*1fb0*/  MUFU.TANH R35, R35 ;  /* 0x0000002300237308 */ /* 0x000f220000002400 */
[----:B-1----:R-:W-:-:S07]  /*1fc0*/  FSEL R103, R31, -INF , P2 ;  /* 0xff8000001f677808 */ /* 0x002fce0001000000 */
[----:B------:R-:W1:Y:S01]  /*1fd0*/  MUFU.TANH R30, R30 ;  /* 0x0000001e001e7308 */ /* 0x000e620000002400 */
[----:B------:R-:W-:Y:S02]  /*1fe0*/  FMNMX.FTZ R20, R101, R20, !PT ;  /* 0x0000001465147209 */ /* 0x000fe40007810000 */
[----:B--2---:R-:W-:Y:S02]  /*1ff0*/  FSEL R95, R26, -INF , P5 ;  /* 0xff8000001a5f7808 */ /* 0x004fe40002800000 */
[----:B------:R-:W-:-:S03]  /*2000*/  ISETP.GT.AND P5, PT, R73, 0x38, PT ;  /* 0x000000384900780c */ /* 0x000fc60003fa4270 */
[----:B------:R-:W2:Y:S01]  /*2010*/  MUFU.TANH R37, R37 ;  /* 0x0000002500257308 */ /* 0x000ea20000002400 */
[----:B---3--:R-:W-:-:S07]  /*2020*/  FSEL R33, R33, -INF , P6 ;  /* 0xff80000021217808 */ /* 0x008fce0003000000 */
[----:B------:R-:W3:Y:S01]  /*2030*/  MUFU.TANH R32, R32 ;  /* 0x0000002000207308 */ /* 0x000ee20000002400 */
[----:B------:R-:W-:Y:S02]  /*2040*/  FMNMX.FTZ R24, R103, R20, !PT ;  /* 0x0000001467187209 */ /* 0x000fe40007810000 */
[----:B0-----:R-:W-:Y:S02]  /*2050*/  FSEL R25, R28, -INF , P4 ;  /* 0xff8000001c197808 */ /* 0x001fe40002000000 */
[----:B------:R-:W-:-:S03]  /*2060*/  ISETP.GT.AND P4, PT, R73, 0x39, PT ;  /* 0x000000394900780c */ /* 0x000fc60003f84270 */
[----:B------:R-:W0:Y:S01]  /*2070*/  MUFU.TANH R39, R39 ;  /* 0x0000002700277308 */ /* 0x000e220000002400 */
[----:B----4-:R-:W-:-:S07]  /*2080*/  FSEL R123, R35, -INF , P5 ;  /* 0xff800000237b7808 */ /* 0x010fce0002800000 */
[----:B------:R-:W4:Y:S01]  /*2090*/  MUFU.TANH R34, R34 ;  /* 0x0000002200227308 */ /* 0x000f220000002400 */
[----:B------:R-:W-:Y:S02]  /*20a0*/  FMNMX.FTZ R24, R33, R24, !PT ;  /* 0x0000001821187209 */ /* 0x000fe40007810000 */
[----:B-1----:R-:W-:Y:S02]  /*20b0*/  FSEL R27, R30, -INF , P3 ;  /* 0xff8000001e1b7808 */ /* 0x002fe40001800000 */
[----:B------:R-:W-:-:S03]  /*20c0*/  ISETP.GT.AND P3, PT, R73, 0x40, PT ;  /* 0x000000404900780c */ /* 0x000fc60003f64270 */
[----:B------:R-:W1:Y:S01]  /*20d0*/  MUFU.TANH R41, R41 ;  /* 0x0000002900297308 */ /* 0x000e620000002400 */
[----:B--2---:R-:W-:-:S07]  /*20e0*/  FSEL R37, R37, -INF , P4 ;  /* 0xff80000025257808 */ /* 0x004fce0002000000 */
[----:B------:R-:W2:Y:S01]  /*20f0*/  MUFU.TANH R36, R36 ;  /* 0x0000002400247308 */ /* 0x000ea20000002400 */
[----:B------:R-:W-:-:S07]  /*2100*/  FMNMX.FTZ R24, R123, R24, !PT ;  /* 0x000000187b187209 */ /* 0x000fce0007810000 */
[----:B------:R-:W5:Y:S01]  /*2110*/  MUFU.TANH R43, R43 ;  /* 0x0000002b002b7308 */ /* 0x000f620000002400 */
[----:B---3--:R-:W-:-:S07]  /*2120*/  FSEL R29, R32, -INF , P2 ;  /* 0xff800000201d7808 */ /* 0x008fce0001000000 */
[----:B------:R-:W3:Y:S01]  /*2130*/  MUFU.TANH R38, R38 ;  /* 0x0000002600267308 */ /* 0x000ee20000002400 */
[----:B------:R-:W-:Y:S02]  /*2140*/  ISETP.GT.AND P2, PT, R73, 0x41, PT ;  /* 0x000000414900780c */ /* 0x000fe40003f44270 */
[----:B0-----:R-:W-:-:S05]  /*2150*/  FSEL R125, R39, -INF , P3 ;  /* 0xff800000277d7808 */ /* 0x001fca0001800000 */
[----:B------:R-:W0:Y:S01]  /*2160*/  MUFU.TANH R45, R45 ;  /* 0x0000002d002d7308 */ /* 0x000e220000002400 */
[----:B------:R-:W-:Y:S02]  /*2170*/  FMNMX.FTZ R24, R37, R24, !PT ;  /* 0x0000001825187209 */ /* 0x000fe40007810000 */
[----:B----4-:R-:W-:-:S05]  /*2180*/  FSEL R31, R34, -INF , P6 ;  /* 0xff800000221f7808 */ /* 0x010fca0003000000 */
[----:B------:R-:W4:Y:S01]  /*2190*/  MUFU.TANH R40, R40 ;  /* 0x0000002800287308 */ /* 0x000f220000002400 */
[----:B------:R-:W-:Y:S02]  /*21a0*/  ISETP.GT.AND P6, PT, R73, 0x48, PT ;  /* 0x000000484900780c */ /* 0x000fe40003fc4270 */
[----:B-1----:R-:W-:-:S05]  /*21b0*/  FSEL R127, R41, -INF , P2 ;  /* 0xff800000297f7808 */ /* 0x002fca0001000000 */
[----:B------:R-:W1:Y:S01]  /*21c0*/  MUFU.TANH R47, R47 ;  /* 0x0000002f002f7308 */ /* 0x000e620000002400 */
[----:B------:R-:W-:Y:S02]  /*21d0*/  FMNMX.FTZ R24, R125, R24, !PT ;  /* 0x000000187d187209 */ /* 0x000fe40007810000 */
[----:B--2---:R-:W-:-:S05]  /*21e0*/  FSEL R121, R36, -INF , P5 ;  /* 0xff80000024797808 */ /* 0x004fca0002800000 */
[----:B------:R-:W2:Y:S01]  /*21f0*/  MUFU.TANH R42, R42 ;  /* 0x0000002a002a7308 */ /* 0x000ea20000002400 */
[----:B------:R-:W-:Y:S02]  /*2200*/  ISETP.GT.AND P5, PT, R73, 0x49, PT ;  /* 0x000000494900780c */ /* 0x000fe40003fa4270 */
[----:B-----5:R-:W-:-:S05]  /*2210*/  FSEL R129, R43, -INF , P6 ;  /* 0xff8000002b817808 */ /* 0x020fca0003000000 */
[----:B------:R-:W5:Y:S01]  /*2220*/  MUFU.TANH R49, R49 ;  /* 0x0000003100317308 */ /* 0x000f620000002400 */
[----:B------:R-:W-:Y:S02]  /*2230*/  FMNMX.FTZ R24, R127, R24, !PT ;  /* 0x000000187f187209 */ /* 0x000fe40007810000 */
[----:B---3--:R-:W-:-:S05]  /*2240*/  FSEL R35, R38, -INF , P4 ;  /* 0xff80000026237808 */ /* 0x008fca0002000000 */
        /* <DEDUP_REMOVED lines=22> */
[----:B------:R-:W-:-:S07]  /*23b0*/  FMNMX.FTZ R24, R135, R24, !PT ;  /* 0x0000001887187209 */ /* 0x000fce0007810000 */
[----:B------:R-:W0:Y:S01]  /*23c0*/  MUFU.TANH R52, R52 ;  /* 0x0000003400347308 */ /* 0x000e220000002400 */
[----:B----4-:R-:W-:Y:S02]  /*23d0*/  FSEL R131, R46, -INF , P5 ;  /* 0xff8000002e837808 */ /* 0x010fe40002800000 */
[----:B------:R-:W-:-:S05]  /*23e0*/  ISETP.GT.AND P5, PT, R73, 0x60, PT ;  /* 0x000000604900780c */ /* 0x000fca0003fa4270 */
[----:B------:R-:W-:Y:S01]  /*23f0*/  MUFU.TANH R59, R59 ;  /* 0x0000003b003b7308 */ /* 0x000fe20000002400 */
[----:B-1----:R-:W-:Y:S02]  /*2400*/  FSEL R139, R53, -INF , P6 ;  /* 0xff800000358b7808 */ /* 0x002fe40003000000 */
[----:B------:R-:W-:-:S05]  /*2410*/  FMNMX.FTZ R24, R137, R24, !PT ;  /* 0x0000001889187209 */ /* 0x000fca0007810000 */
[----:B------:R-:W1:Y:S01]  /*2420*/  MUFU.TANH R54, R54 ;  /* 0x0000003600367308 */ /* 0x000e620000002400 */
[----:B--2---:R-:W-:Y:S02]  /*2430*/  FSEL R47, R48, -INF , P4 ;  /* 0xff800000302f7808 */ /* 0x004fe40002000000 */
[----:B------:R-:W-:-:S05]  /*2440*/  ISETP.GT.AND P4, PT, R73, 0x61, PT ;  /* 0x000000614900780c */ /* 0x000fca0003f84270 */
[----:B------:R-:W2:Y:S01]  /*2450*/  MUFU.TANH R61, R61 ;  /* 0x0000003d003d7308 */ /* 0x000ea20000002400 */
[----:B-----5:R-:W-:Y:S02]  /*2460*/  FSEL R141, R55, -INF , P5 ;  /* 0xff800000378d7808 */ /* 0x020fe40002800000 */
[----:B------:R-:W-:-:S05]  /*2470*/  FMNMX.FTZ R24, R139, R24, !PT ;  /* 0x000000188b187209 */ /* 0x000fca0007810000 */
[----:B------:R-:W4:Y:S01]  /*2480*/  MUFU.TANH R56, R56 ;  /* 0x0000003800387308 */ /* 0x000f220000002400 */
[----:B---3--:R-:W-:Y:S02]  /*2490*/  FSEL R49, R50, -INF , P3 ;  /* 0xff80000032317808 */ /* 0x008fe40001800000 */
[----:B------:R-:W-:-:S05]  /*24a0*/  ISETP.GT.AND P3, PT, R73, 0x68, PT ;  /* 0x000000684900780c */ /* 0x000fca0003f64270 */
[----:B------:R-:W3:Y:S01]  /*24b0*/  MUFU.TANH R63, R63 ;  /* 0x0000003f003f7308 */ /* 0x000ee20000002400 */
[----:B0-----:R-:W-:Y:S02]  /*24c0*/  FSEL R143, R57, -INF , P4 ;  /* 0xff800000398f7808 */ /* 0x001fe40002000000 */
[----:B------:R-:W-:-:S05]  /*24d0*/  FMNMX.FTZ R26, R141, R24, !PT ;  /* 0x000000188d1a7209 */ /* 0x000fca0007810000 */
[----:B------:R-:W0:Y:S01]  /*24e0*/  MUFU.TANH R58, R58 ;  /* 0x0000003a003a7308 */ /* 0x000e220000002400 */
[----:B------:R-:W-:Y:S02]  /*24f0*/  FSEL R51, R52, -INF , P2 ;  /* 0xff80000034337808 */ /* 0x000fe40001000000 */
[----:B------:R-:W-:-:S05]  /*2500*/  ISETP.GT.AND P2, PT, R73, 0x69, PT ;  /* 0x000000694900780c */ /* 0x000fca0003f44270 */
[----:B------:R-:W-:Y:S01]  /*2510*/  MUFU.TANH R65, R65 ;  /* 0x0000004100417308 */ /* 0x000fe20000002400 */
[----:B------:R-:W-:Y:S02]  /*2520*/  FMNMX.FTZ R26, R143, R26, !PT ;  /* 0x0000001a8f1a7209 */ /* 0x000fe40007810000 */
[----:B-1----:R-:W-:-:S05]  /*2530*/  FSEL R53, R54, -INF , P6 ;  /* 0xff80000036357808 */ /* 0x002fca0003000000 */
[----:B------:R-:W1:Y:S01]  /*2540*/  MUFU.TANH R60, R60 ;  /* 0x0000003c003c7308 */ /* 0x000e620000002400 */
[----:B------:R-:W-:Y:S02]  /*2550*/  ISETP.GT.AND P6, PT, R73, 0x70, PT ;  /* 0x000000704900780c */ /* 0x000fe40003fc4270 */
[----:B--2---:R-:W-:-:S05]  /*2560*/  FSEL R145, R61, -INF , P2 ;  /* 0xff8000003d917808 */ /* 0x004fca0001000000 */
[----:B------:R-:W2:Y:S08]  /*2570*/  MUFU.TANH R67, R67 ;  /* 0x0000004300437308 */ /* 0x000eb00000002400 */
[----:B------:R5:W-:Y:S01]  /*2580*/  MUFU.TANH R52, R105 ;  /* 0x0000006900347308 */ /* 0x000be20000002400 */
[----:B----4-:R-:W-:-:S07]  /*2590*/  FSEL R55, R56, -INF , P5 ;  /* 0xff80000038377808 */ /* 0x010fce0002800000 */
[----:B------:R-:W4:Y:S01]  /*25a0*/  MUFU.TANH R62, R62 ;  /* 0x0000003e003e7308 */ /* 0x000f220000002400 */
[----:B-----5:R-:W-:-:S04]  /*25b0*/  FSEL R105, R59, -INF , P3 ;  /* 0xff8000003b697808 */ /* 0x020fc80001800000 */
[----:B------:R-:W-:-:S03]  /*25c0*/  FMNMX.FTZ R26, R105, R26, !PT ;  /* 0x0000001a691a7209 */ /* 0x000fc60007810000 */
[----:B------:R-:W5:Y:S01]  /*25d0*/  MUFU.TANH R64, R64 ;  /* 0x0000004000407308 */ /* 0x000f620000002400 */
[----:B------:R-:W-:Y:S02]  /*25e0*/  ISETP.GT.AND P5, PT, R73, 0x71, PT ;  /* 0x000000714900780c */ /* 0x000fe40003fa4270 */
[----:B---3--:R-:W-:Y:S02]  /*25f0*/  FSEL R147, R63, -INF , P6 ;  /* 0xff8000003f937808 */ /* 0x008fe40003000000 */
[----:B------:R-:W-:-:S03]  /*2600*/  FMNMX.FTZ R26, R145, R26, !PT ;  /* 0x0000001a911a7209 */ /* 0x000fc60007810000 */
[----:B------:R-:W3:Y:S01]  /*2610*/  MUFU.TANH R70, R70 ;  /* 0x0000004600467308 */ /* 0x000ee20000002400 */
[----:B0-----:R-:W-:Y:S02]  /*2620*/  FSEL R57, R58, -INF , P4 ;  /* 0xff8000003a397808 */ /* 0x001fe40002000000 */
[----:B------:R-:W-:Y:S02]  /*2630*/  ISETP.GT.AND P4, PT, R73, 0x78, PT ;  /* 0x000000784900780c */ /* 0x000fe40003f84270 */
[----:B------:R-:W-:-:S03]  /*2640*/  FMNMX.FTZ R26, R147, R26, !PT ;  /* 0x0000001a931a7209 */ /* 0x000fc60007810000 */
[----:B------:R-:W0:Y:S01]  /*2650*/  MUFU.TANH R66, R66 ;  /* 0x0000004200427308 */ /* 0x000e220000002400 */
[----:B-1----:R-:W-:Y:S02]  /*2660*/  FSEL R59, R60, -INF , P3 ;  /* 0xff8000003c3b7808 */ /* 0x002fe40001800000 */
[----:B------:R-:W-:-:S05]  /*2670*/  ISETP.GT.AND P3, PT, R73, 0x79, PT ;  /* 0x000000794900780c */ /* 0x000fca0003f64270 */
[----:B------:R-:W1:Y:S01]  /*2680*/  MUFU.TANH R72, R72 ;  /* 0x0000004800487308 */ /* 0x000e620000002400 */
[----:B--2---:R-:W-:-:S07]  /*2690*/  FSEL R149, R67, -INF , P4 ;  /* 0xff80000043957808 */ /* 0x004fce0002000000 */
[----:B------:R2:W-:Y:S01]  /*26a0*/  MUFU.TANH R24, R107 ;  /* 0x0000006b00187308 */ /* 0x0005e20000002400 */
[----:B----4-:R-:W-:-:S07]  /*26b0*/  FSEL R61, R62, -INF , P2 ;  /* 0xff8000003e3d7808 */ /* 0x010fce0001000000 */
[----:B------:R-:W4:Y:S01]  /*26c0*/  MUFU.TANH R68, R68 ;  /* 0x0000004400447308 */ /* 0x000f220000002400 */
[----:B--2---:R-:W-:-:S04]  /*26d0*/  FSEL R107, R65, -INF , P5 ;  /* 0xff800000416b7808 */ /* 0x004fc80002800000 */
[----:B------:R-:W-:-:S03]  /*26e0*/  FMNMX.FTZ R26, R107, R26, !PT ;  /* 0x0000001a6b1a7209 */ /* 0x000fc60007810000 */
[----:B------:R-:W2:Y:S01]  /*26f0*/  MUFU.TANH R74, R74 ;  /* 0x0000004a004a7308 */ /* 0x000ea20000002400 */
[----:B------:R-:W-:Y:S02]  /*2700*/  ISETP.GT.AND P2, PT, R73, 0x80, PT ;  /* 0x000000804900780c */ /* 0x000fe40003f44270 */
[----:B------:R-:W-:Y:S02]  /*2710*/  FSEL R155, R19, -INF , P3 ;  /* 0xff800000139b7808 */ /* 0x000fe40001800000 */
[----:B------:R-:W-:-:S03]  /*2720*/  FMNMX.FTZ R26, R149, R26, !PT ;  /* 0x0000001a951a7209 */ /* 0x000fc60007810000 */
[----:B------:R-:W2:Y:S01]  /*2730*/  MUFU.TANH R69, R69 ;  /* 0x0000004500457308 */ /* 0x000ea20000002400 */
[----:B-----5:R-:W-:Y:S02]  /*2740*/  FSEL R63, R64, -INF , P6 ;  /* 0xff800000403f7808 */ /* 0x020fe40003000000 */
[----:B------:R-:W-:-:S05]  /*2750*/  ISETP.GT.AND P6, PT, R73, 0x81, PT ;  /* 0x000000814900780c */ /* 0x000fca0003fc4270 */
[----:B------:R-:W5:Y:S01]  /*2760*/  MUFU.TANH R76, R76 ;  /* 0x0000004c004c7308 */ /* 0x000f620000002400 */
[----:B---3--:R-:W-:Y:S02]  /*2770*/  FSEL R157, R70, -INF , P2 ;  /* 0xff800000469d7808 */ /* 0x008fe40001000000 */
[----:B------:R-:W-:-:S05]  /*2780*/  FMNMX.FTZ R26, R155, R26, !PT ;  /* 0x0000001a9b1a7209 */ /* 0x000fca0007810000 */
[----:B------:R-:W3:Y:S01]  /*2790*/  MUFU.TANH R71, R71 ;  /* 0x0000004700477308 */ /* 0x000ee20000002400 */
[----:B0-----:R-:W-:Y:S02]  /*27a0*/  FSEL R65, R66, -INF , P5 ;  /* 0xff80000042417808 */ /* 0x001fe40002800000 */
[----:B------:R-:W-:-:S05]  /*27b0*/  ISETP.GT.AND P5, PT, R73, 0x88, PT ;  /* 0x000000884900780c */ /* 0x000fca0003fa4270 */
[----:B------:R-:W0:Y:S01]  /*27c0*/  MUFU.TANH R2, R96 ;  /* 0x0000006000027308 */ /* 0x000e220000002400 */
[----:B-1----:R-:W-:Y:S02]  /*27d0*/  FSEL R72, R72, -INF , P6 ;  /* 0xff80000048487808 */ /* 0x002fe40003000000 */
[----:B------:R-:W-:-:S05]  /*27e0*/  FMNMX.FTZ R19, R157, R26, !PT ;  /* 0x0000001a9d137209 */ /* 0x000fca0007810000 */
[----:B------:R-:W1:Y:S01]  /*27f0*/  MUFU.TANH R22, R22 ;  /* 0x0000001600167308 */ /* 0x000e620000002400 */
[----:B----4-:R-:W-:Y:S02]  /*2800*/  FSEL R67, R68, -INF , P4 ;  /* 0xff80000044437808 */ /* 0x010fe40002000000 */
[----:B------:R-:W-:-:S05]  /*2810*/  ISETP.GT.AND P4, PT, R73, 0x89, PT ;  /* 0x000000894900780c */ /* 0x000fca0003f84270 */
[----:B------:R-:W4:Y:S01]  /*2820*/  MUFU.TANH R8, R84 ;  /* 0x0000005400087308 */ /* 0x000f220000002400 */
[----:B--2---:R-:W-:Y:S02]  /*2830*/  FSEL R74, R74, -INF , P5 ;  /* 0xff8000004a4a7808 */ /* 0x004fe40002800000 */
[----:B------:R-:W-:-:S05]  /*2840*/  FMNMX.FTZ R87, R72, R19, !PT ;  /* 0x0000001348577209 */ /* 0x000fca0007810000 */
[----:B------:R-:W2:Y:S01]  /*2850*/  MUFU.TANH R75, R75 ;  /* 0x0000004b004b7308 */ /* 0x000ea20000002400 */
[----:B------:R-:W-:Y:S02]  /*2860*/  FSEL R69, R69, -INF , P3 ;  /* 0xff80000045457808 */ /* 0x000fe40001800000 */
[----:B------:R-:W-:-:S05]  /*2870*/  ISETP.GT.AND P3, PT, R73, 0x90, PT ;  /* 0x000000904900780c */ /* 0x000fca0003f64270 */
[----:B------:R-:W2:Y:S01]  /*2880*/  MUFU.TANH R12, R100 ;  /* 0x00000064000c7308 */ /* 0x000ea20000002400 */
[----:B-----5:R-:W-:Y:S02]  /*2890*/  FSEL R76, R76, -INF , P4 ;  /* 0xff8000004c4c7808 */ /* 0x020fe40002000000 */
[----:B------:R-:W-:-:S05]  /*28a0*/  FMNMX.FTZ R87, R74, R87, !PT ;  /* 0x000000574a577209 */ /* 0x000fca0007810000 */
[----:B------:R-:W5:Y:S01]  /*28b0*/  MUFU.TANH R78, R78 ;  /* 0x0000004e004e7308 */ /* 0x000f620000002400 */
[----:B---3--:R-:W-:-:S07]  /*28c0*/  FSEL R71, R71, -INF , P2 ;  /* 0xff80000047477808 */ /* 0x008fce0001000000 */
[----:B------:R-:W3:Y:S01]  /*28d0*/  MUFU.TANH R20, R82 ;  /* 0x0000005200147308 */ /* 0x000ee20000002400 */
[----:B------:R-:W-:-:S07]  /*28e0*/  ISETP.GT.AND P2, PT, R73, 0x91, PT ;  /* 0x000000914900780c */ /* 0x000fce0003f44270 */
[----:B------:R-:W3:Y:S01]  /*28f0*/  MUFU.TANH R6, R98 ;  /* 0x0000006200067308 */ /* 0x000ee20000002400 */
[----:B0-----:R-:W-:-:S07]  /*2900*/  FSEL R2, R2, -INF , P3 ;  /* 0xff80000002027808 */ /* 0x001fce0001800000 */
[----:B------:R-:W0:Y:S01]  /*2910*/  MUFU.TANH R42, R104 ;  /* 0x00000068002a7308 */ /* 0x000e220000002400 */
[----:B------:R-:W-:-:S07]  /*2920*/  FMNMX.FTZ R87, R76, R87, !PT ;  /* 0x000000574c577209 */ /* 0x000fce0007810000 */
[----:B------:R-:W0:Y:S01]  /*2930*/  MUFU.TANH R10, R86 ;  /* 0x00000056000a7308 */ /* 0x000e220000002400 */
[----:B-1----:R-:W-:-:S07]  /*2940*/  FSEL R19, R22, -INF , P6 ;  /* 0xff80000016137808 */ /* 0x002fce0003000000 */
[----:B------:R-:W1:Y:S01]  /*2950*/  MUFU.TANH R14, R102 ;  /* 0x00000066000e7308 */ /* 0x000e620000002400 */
[----:B------:R-:W-:-:S07]  /*2960*/  ISETP.GT.AND P6, PT, R73, 0x98, PT ;  /* 0x000000984900780c */ /* 0x000fce0003fc4270 */
[----:B------:R-:W1:Y:S01]  /*2970*/  MUFU.TANH R38, R108 ;  /* 0x0000006c00267308 */ /* 0x000e620000002400 */
[----:B----4-:R-:W-:-:S07]  /*2980*/  FSEL R8, R8, -INF , P2 ;  /* 0xff80000008087808 */ /* 0x010fce0001000000 */
[----:B------:R-:W4:Y:S01]  /*2990*/  MUFU.TANH R80, R80 ;  /* 0x0000005000507308 */ /* 0x000f220000002400 */
[----:B------:R-:W-:-:S07]  /*29a0*/  FMNMX.FTZ R87, R2, R87, !PT ;  /* 0x0000005702577209 */ /* 0x000fce0007810000 */
[----:B------:R5:W4:Y:S01]  /*29b0*/  MUFU.TANH R40, R109 ;  /* 0x0000006d00287308 */ /* 0x000b220000002400 */
[----:B--2---:R-:W-:-:S07]  /*29c0*/  FSEL R75, R75, -INF , P5 ;  /* 0xff8000004b4b7808 */ /* 0x004fce0002800000 */
[----:B------:R-:W2:Y:S01]  /*29d0*/  MUFU.TANH R106, R106 ;  /* 0x0000006a006a7308 */ /* 0x000ea20000002400 */
[----:B------:R-:W-:-:S07]  /*29e0*/  ISETP.GT.AND P5, PT, R73, 0x99, PT ;  /* 0x000000994900780c */ /* 0x000fce0003fa4270 */
[----:B------:R-:W2:Y:S01]  /*29f0*/  MUFU.TANH R28, R112 ;  /* 0x00000070001c7308 */ /* 0x000ea20000002400 */
[----:B------:R-:W-:-:S07]  /*2a00*/  FSEL R46, R12, -INF , P6 ;  /* 0xff8000000c2e7808 */ /* 0x000fce0003000000 */
[----:B------:R-:W-:Y:S01]  /*2a10*/  MUFU.TANH R110, R110 ;  /* 0x0000006e006e7308 */ /* 0x000fe20000002400 */
[----:B------:R-:W-:-:S07]  /*2a20*/  FMNMX.FTZ R87, R8, R87, !PT ;  /* 0x0000005708577209 */ /* 0x000fce0007810000 */
[----:B------:R-:W-:Y:S01]  /*2a30*/  MUFU.TANH R116, R116 ;  /* 0x0000007400747308 */ /* 0x000fe20000002400 */
[----:B-----5:R-:W-:Y:S02]  /*2a40*/  FSEL R109, R78, -INF , P4 ;  /* 0xff8000004e6d7808 */ /* 0x020fe40002000000 */
[----:B------:R-:W-:Y:S01]  /*2a50*/  MOV R88, UR5 ;  /* 0x0000000500587c02 */ /* 0x000fe20008000f00 */
[----:B------:R-:W-:Y:S01]  /*2a60*/  FMUL.FTZ R48, R111, UR4 ;  /* 0x000000046f307c20 */ /* 0x000fe20008410000 */
[----:B------:R-:W-:Y:S01]  /*2a70*/  ISETP.GT.AND P4, PT, R73, 0xa0, PT ;  /* 0x000000a04900780c */ /* 0x000fe20003f84270 */
[----:B------:R-:W-:Y:S01]  /*2a80*/  FMUL.FTZ R64, R114, UR4 ;  /* 0x0000000472407c20 */ /* 0x000fe20008410000 */
[----:B---3--:R-:W-:Y:S01]  /*2a90*/  FSEL R44, R20, -INF , P5 ;  /* 0xff800000142c7808 */ /* 0x008fe20002800000 */
[----:B------:R4:W3:Y:S01]  /*2aa0*/  MUFU.TANH R26, R113 ;  /* 0x00000071001a7308 */ /* 0x0008e20000002400 */
[----:B------:R-:W-:Y:S01]  /*2ab0*/  FMNMX.FTZ R87, R46, R87, !PT ;  /* 0x000000572e577209 */ /* 0x000fe20007810000 */
[----:B------:R-:W-:Y:S01]  /*2ac0*/  FMUL.FTZ R90, R115, UR4 ;  /* 0x00000004735a7c20 */ /* 0x000fe20008410000 */
[----:B------:R-:W-:Y:S01]  /*2ad0*/  FSEL R6, R6, -INF , P3 ;  /* 0xff80000006067808 */ /* 0x000fe20001800000 */
[----:B------:R-:W-:Y:S01]  /*2ae0*/  FMUL.FTZ R92, R119, UR4 ;  /* 0x00000004775c7c20 */ /* 0x000fe20008410000 */
[C---:B------:R-:W-:Y:S01]  /*2af0*/  ISETP.GT.AND P3, PT, R73.reuse, 0xa1, PT ;  /* 0x000000a14900780c */ /* 0x040fe20003f64270 */
[----:B------:R-:W5:Y:S01]  /*2b00*/  LDL R100, [R1+0x14] ;  /* 0x0000140001647983 */ /* 0x000f620000100800 */
[----:B0-----:R-:W-:Y:S01]  /*2b10*/  FSEL R42, R42, -INF , P4 ;  /* 0xff8000002a2a7808 */ /* 0x001fe20002000000 */
[----:B------:R0:W0:Y:S01]  /*2b20*/  MUFU.TANH R22, R117 ;  /* 0x0000007500167308 */ /* 0x0000220000002400 */
[----:B------:R-:W-:Y:S01]  /*2b30*/  FMNMX.FTZ R87, R44, R87, !PT ;  /* 0x000000572c577209 */ /* 0x000fe20007810000 */
[----:B------:R-:W-:Y:S01]  /*2b40*/  FMUL.FTZ R86, R118, UR4 ;  /* 0x0000000476567c20 */ /* 0x000fe20008410000 */
[----:B------:R-:W-:Y:S01]  /*2b50*/  FSEL R10, R10, -INF , P2 ;  /* 0xff8000000a0a7808 */ /* 0x000fe20001000000 */
[--C-:B------:R-:W-:Y:S01]  /*2b60*/  IMAD.MOV.U32 R150, RZ, RZ, R151.reuse ;  /* 0x000000ffff967224 */ /* 0x100fe200078e0097 */
[C---:B------:R-:W-:Y:S01]  /*2b70*/  ISETP.GT.AND P2, PT, R73.reuse, 0xa8, PT ;  /* 0x000000a84900780c */ /* 0x040fe20003f44270 */
[--C-:B------:R-:W-:Y:S01]  /*2b80*/  IMAD.MOV.U32 R148, RZ, RZ, R151.reuse ;  /* 0x000000ffff947224 */ /* 0x100fe200078e0097 */
[----:B------:R-:W-:Y:S01]  /*2b90*/  FSEL R52, R52, -INF , P3 ;  /* 0xff80000034347808 */ /* 0x000fe20001800000 */
[----:B------:R-:W0:Y:S01]  /*2ba0*/  MUFU.TANH R48, R48 ;  /* 0x0000003000307308 */ /* 0x000e220000002400 */
[----:B------:R-:W-:Y:S01]  /*2bb0*/  FMNMX.FTZ R87, R42, R87, !PT ;  /* 0x000000572a577209 */ /* 0x000fe20007810000 */
[--C-:B------:R-:W-:Y:S01]  /*2bc0*/  IMAD.MOV.U32 R144, RZ, RZ, R151.reuse ;  /* 0x000000ffff907224 */ /* 0x100fe200078e0097 */
[----:B-1----:R-:W-:Y:S01]  /*2bd0*/  FSEL R14, R14, -INF , P6 ;  /* 0xff8000000e0e7808 */ /* 0x002fe20003000000 */
[--C-:B------:R-:W-:Y:S01]  /*2be0*/  IMAD.MOV.U32 R142, RZ, RZ, R151.reuse ;  /* 0x000000ffff8e7224 */ /* 0x100fe200078e0097 */
[C---:B------:R-:W-:Y:S01]  /*2bf0*/  ISETP.GT.AND P6, PT, R73.reuse, 0xa9, PT ;  /* 0x000000a94900780c */ /* 0x040fe20003fc4270 */
[--C-:B------:R-:W-:Y:S01]  /*2c00*/  IMAD.MOV.U32 R138, RZ, RZ, R151.reuse ;  /* 0x000000ffff8a7224 */ /* 0x100fe200078e0097 */
[----:B------:R-:W-:Y:S01]  /*2c10*/  FSEL R38, R38, -INF , P2 ;  /* 0xff80000026267808 */ /* 0x000fe20001000000 */
[----:B------:R-:W1:Y:S01]  /*2c20*/  MUFU.TANH R64, R64 ;  /* 0x0000004000407308 */ /* 0x000e620000002400 */
[----:B------:R-:W-:Y:S01]  /*2c30*/  FMNMX.FTZ R87, R52, R87, !PT ;  /* 0x0000005734577209 */ /* 0x000fe20007810000 */
[--C-:B------:R-:W-:Y:S01]  /*2c40*/  IMAD.MOV.U32 R136, RZ, RZ, R151.reuse ;  /* 0x000000ffff887224 */ /* 0x100fe200078e0097 */
[----:B----4-:R-:W-:Y:S01]  /*2c50*/  FSEL R113, R80, -INF , P5 ;  /* 0xff80000050717808 */ /* 0x010fe20002800000 */
[--C-:B------:R-:W-:Y:S01]  /*2c60*/  IMAD.MOV.U32 R132, RZ, RZ, R151.reuse ;  /* 0x000000ffff847224 */ /* 0x100fe200078e0097 */
[C---:B------:R-:W-:Y:S01]  /*2c70*/  ISETP.GT.AND P5, PT, R73.reuse, 0xb0, PT ;  /* 0x000000b04900780c */ /* 0x040fe20003fa4270 */
[--C-:B------:R-:W-:Y:S01]  /*2c80*/  IMAD.MOV.U32 R130, RZ, RZ, R151.reuse ;  /* 0x000000ffff827224 */ /* 0x100fe200078e0097 */
[----:B------:R-:W-:Y:S01]  /*2c90*/  FSEL R40, R40, -INF , P6 ;  /* 0xff80000028287808 */ /* 0x000fe20003000000 */
[----:B------:R-:W4:Y:S01]  /*2ca0*/  MUFU.TANH R90, R90 ;  /* 0x0000005a005a7308 */ /* 0x000f220000002400 */
[----:B------:R-:W-:Y:S01]  /*2cb0*/  FMNMX.FTZ R87, R38, R87, !PT ;  /* 0x0000005726577209 */ /* 0x000fe20007810000 */
[--C-:B------:R-:W-:Y:S01]  /*2cc0*/  IMAD.MOV.U32 R126, RZ, RZ, R151.reuse ;  /* 0x000000ffff7e7224 */ /* 0x100fe200078e0097 */
[----:B--2---:R-:W-:Y:S01]  /*2cd0*/  FSEL R20, R106, -INF , P4 ;  /* 0xff8000006a147808 */ /* 0x004fe20002000000 */
[----:B------:R-:W-:Y:S01]  /*2ce0*/  IMAD.MOV.U32 R124, RZ, RZ, R151 ;  /* 0x000000ffff7c7224 */ /* 0x000fe200078e0097 */
[----:B------:R-:W-:-:S02]  /*2cf0*/  ISETP.GT.AND P4, PT, R73, 0xb1, PT ;  /* 0x000000b14900780c */ /* 0x000fc40003f84270 */
[----:B------:R-:W-:Y:S01]  /*2d00*/  FSEL R28, R28, -INF , P5 ;  /* 0xff8000001c1c7808 */ /* 0x000fe20002800000 */
[----:B------:R-:W2:Y:S01]  /*2d10*/  MUFU.TANH R86, R86 ;  /* 0x0000005600567308 */ /* 0x000ea20000002400 */
[----:B------:R-:W-:Y:S02]  /*2d20*/  FMNMX.FTZ R87, R40, R87, !PT ;  /* 0x0000005728577209 */ /* 0x000fe40007810000 */
[----:B------:R-:W-:Y:S02]  /*2d30*/  FSEL R12, R24, -INF , P3 ;  /* 0xff800000180c7808 */ /* 0x000fe40001800000 */
[----:B------:R-:W-:Y:S02]  /*2d40*/  ISETP.GT.AND P3, PT, R73, 0xb8, PT ;  /* 0x000000b84900780c */ /* 0x000fe40003f64270 */
[----:B---3--:R-:W-:Y:S01]  /*2d50*/  FSEL R26, R26, -INF , P4 ;  /* 0xff8000001a1a7808 */ /* 0x008fe20002000000 */
[----:B------:R-:W3:Y:S01]  /*2d60*/  MUFU.TANH R92, R92 ;  /* 0x0000005c005c7308 */ /* 0x000ee20000002400 */
[----:B------:R-:W-:-:S02]  /*2d70*/  FMNMX.FTZ R87, R28, R87, !PT ;  /* 0x000000571c577209 */ /* 0x000fc40007810000 */
[----:B0-----:R-:W-:Y:S02]  /*2d80*/  FSEL R117, R110, -INF , P2 ;  /* 0xff8000006e757808 */ /* 0x001fe40001000000 */
[----:B------:R-:W-:Y:S02]  /*2d90*/  ISETP.GT.AND P2, PT, R73, 0xb9, PT ;  /* 0x000000b94900780c */ /* 0x000fe40003f44270 */
[----:B------:R-:W-:Y:S02]  /*2da0*/  FSEL R73, R116, -INF , P3 ;  /* 0xff80000074497808 */ /* 0x000fe40001800000 */
[----:B------:R-:W-:Y:S02]  /*2db0*/  FMNMX.FTZ R30, R26, R87, !PT ;  /* 0x000000571a1e7209 */ /* 0x000fe40007810000 */
[----:B------:R-:W-:Y:S02]  /*2dc0*/  FSEL R24, R22, -INF , P2 ;  /* 0xff80000016187808 */ /* 0x000fe40001000000 */
[----:B------:R-:W-:-:S02]  /*2dd0*/  FMNMX.FTZ R87, R73, R30, !PT ;  /* 0x0000001e49577209 */ /* 0x000fc40007810000 */
[----:B------:R-:W-:Y:S02]  /*2de0*/  MOV R146, R151 ;  /* 0x0000009700927202 */ /* 0x000fe40000000f00 */
[----:B------:R-:W-:Y:S02]  /*2df0*/  FMNMX.FTZ R30, R24, R87, !PT ;  /* 0x00000057181e7209 */ /* 0x000fe40007810000 */
[-C--:B------:R-:W-:Y:S02]  /*2e00*/  MOV R140, R151.reuse ;  /* 0x00000097008c7202 */ /* 0x080fe40000000f00 */
[-C--:B------:R-:W-:Y:S01]  /*2e10*/  MOV R134, R151.reuse ;  /* 0x0000009700867202 */ /* 0x080fe20000000f00 */
[----:B------:R-:W0:Y:S01]  /*2e20*/  SHFL.BFLY PT, R87, R30, 0x2, 0x1f ;  /* 0x0c401f001e577f89 */ /* 0x000e2200000e0000 */
[-C--:B------:R-:W-:Y:S02]  /*2e30*/  MOV R128, R151.reuse ;  /* 0x0000009700807202 */ /* 0x080fe40000000f00 */
[----:B------:R-:W-:-:S02]  /*2e40*/  MOV R122, R151 ;  /* 0x00000097007a7202 */ /* 0x000fc40000000f00 */
[----:B0-----:R-:W-:-:S05]  /*2e50*/  FMNMX.FTZ R32, R30, R87, !PT ;  /* 0x000000571e207209 */ /* 0x001fca0007810000 */
[----:B------:R-:W0:Y:S02]  /*2e60*/  SHFL.BFLY PT, R87, R32, 0x1, 0x1f ;  /* 0x0c201f0020577f89 */ /* 0x000e2400000e0000 */
[----:B0-----:R-:W-:-:S04]  /*2e70*/  FMNMX.FTZ R87, R32, R87, !PT ;  /* 0x0000005720577209 */ /* 0x001fc80007810000 */
[C---:B------:R-:W-:Y:S01]  /*2e80*/  FSETP.NEU.FTZ.AND P0, PT, R87.reuse, -INF , PT ;  /* 0xff8000005700780b */ /* 0x040fe20003f1d000 */
[----:B------:R-:W-:-:S05]  /*2e90*/  FMUL.FTZ R22, R87, R88 ;  /* 0x0000005857167220 */ /* 0x000fca0000410000 */
[----:B------:R-:W-:Y:S02]  /*2ea0*/  FSEL R22, R22, RZ, P0 ;  /* 0x000000ff16167208 */ /* 0x000fe40000000000 */
[----:B------:R-:W-:Y:S01]  /*2eb0*/  ISETP.NE.AND P0, PT, R120, RZ, PT ;  /* 0x000000ff7800720c */ /* 0x000fe20003f05270 */
[--C-:B------:R-:W-:Y:S02]  /*2ec0*/  IMAD.MOV.U32 R120, RZ, RZ, R151.reuse ;  /* 0x000000ffff787224 */ /* 0x100fe400078e0097 */
[-CC-:B------:R-:W-:Y:S01]  /*2ed0*/  FFMA.FTZ R111, R4, R88.reuse, -R22.reuse ;  /* 0x00000058046f7223 */ /* 0x180fe20000010816 */
        /* <DEDUP_REMOVED lines=18> */
[----:B----4-:R-:W-:Y:S01]  /*3000*/  FSEL R133, R90, -INF , P4 ;  /* 0xff8000005a857808 */ /* 0x010fe20002000000 */
[--C-:B------:R-:W-:Y:S01]  /*3010*/  FFMA.FTZ R80, R129, R88, -R22.reuse ;  /* 0x0000005881507223 */ /* 0x100fe20000010816 */
[----:B------:R-:W-:Y:S01]  /*3020*/  FMNMX.FTZ R4, R15, R4, !PT ;  /* 0x000000040f047209 */ /* 0x000fe20007810000 */
[-CC-:B------:R-:W-:Y:S01]  /*3030*/  FFMA.FTZ R54, R105, R88.reuse, -R22.reuse ;  /* 0x0000005869367223 */ /* 0x180fe20000010816 */
[----:B--2---:R-:W-:Y:S01]  /*3040*/  FSEL R127, R86, -INF , P3 ;  /* 0xff800000567f7808 */ /* 0x004fe20001800000 */
[--C-:B------:R-:W-:Y:S01]  /*3050*/  FFMA.FTZ R58, R97, R88, -R22.reuse ;  /* 0x00000058613a7223 */ /* 0x100fe20000010816 */
[----:B------:R-:W-:Y:S01]  /*3060*/  FMNMX.FTZ R4, R21, R4, !PT ;  /* 0x0000000415047209 */ /* 0x000fe20007810000 */
[-CC-:B------:R-:W-:Y:S01]  /*3070*/  FFMA.FTZ R97, R8, R88.reuse, -R22.reuse ;  /* 0x0000005808617223 */ /* 0x180fe20000010816 */
[----:B---3--:R-:W-:Y:S01]  /*3080*/  FSEL R129, R92, -INF , P2 ;  /* 0xff8000005c817808 */ /* 0x008fe20001000000 */
        /* <DEDUP_REMOVED lines=39> */
[-C--:B------:R-:W-:Y:S01]  /*3300*/  MOV R149, R151.reuse ;  /* 0x0000009700957202 */ /* 0x080fe20000000f00 */
[--C-:B------:R-:W-:Y:S01]  /*3310*/  IMAD.MOV.U32 R147, RZ, RZ, R151.reuse ;  /* 0x000000ffff937224 */ /* 0x100fe200078e0097 */
[----:B------:R-:W-:Y:S01]  /*3320*/  FMNMX.FTZ R4, R43, R4, !PT ;  /* 0x000000042b047209 */ /* 0x000fe20007810000 */
[--C-:B------:R-:W-:Y:S01]  /*3330*/  IMAD.MOV.U32 R145, RZ, RZ, R151.reuse ;  /* 0x000000ffff917224 */ /* 0x100fe200078e0097 */
[----:B------:R-:W-:Y:S01]  /*3340*/  MOV R143, R151 ;  /* 0x00000097008f7202 */ /* 0x000fe20000000f00 */
[--C-:B------:R-:W-:Y:S01]  /*3350*/  IMAD.MOV.U32 R141, RZ, RZ, R151.reuse ;  /* 0x000000ffff8d7224 */ /* 0x100fe200078e0097 */
[----:B------:R-:W-:Y:S01]  /*3360*/  FMNMX.FTZ R4, R131, R4, !PT ;  /* 0x0000000483047209 */ /* 0x000fe20007810000 */
[----:B------:R-:W-:Y:S01]  /*3370*/  MUFU.EX2 R111, R111 ;  /* 0x0000006f006f7308 */ /* 0x000fe20000000800 */
[----:B------:R-:W-:-:S02]  /*3380*/  IMAD.MOV.U32 R139, RZ, RZ, R151 ;  /* 0x000000ffff8b7224 */ /* 0x000fc400078e0097 */
        /* <DEDUP_REMOVED lines=33> */
[-CC-:B0-----:R-:W-:Y:S01]  /*35a0*/  FFMA.FTZ R107, R40, R88.reuse, -R22.reuse ;  /* 0x00000058286b7223 */ /* 0x181fe20000010816 */
[--C-:B------:R-:W-:Y:S01]  /*35b0*/  FFMA.FTZ R40, R73, R88, -R22.reuse ;  /* 0x0000005849287223 */ /* 0x100fe20000010816 */
[----:B------:R-:W-:Y:S01]  /*35c0*/  FMNMX.FTZ R4, R117, R4, !PT ;  /* 0x0000000475047209 */ /* 0x000fe20007810000 */
[----:B------:R-:W-:-:S03]  /*35d0*/  FFMA.FTZ R73, R24, R88, -R22 ;  /* 0x0000005818497223 */ /* 0x000fc60000010816 */
        /* <DEDUP_REMOVED lines=22> */
[----:B------:R0:W-:Y:S03]  /*3740*/  MUFU.EX2 R125, R26 ;  /* 0x0000001a007d7308 */ /* 0x0001e60000000800 */
[----:B------:R-:W-:-:S05]  /*3750*/  FSEL R4, R4, RZ, P2 ;  /* 0x000000ff04047208 */ /* 0x000fca0001000000 */
[--C-:B------:R-:W-:Y:S01]  /*3760*/  FFMA.FTZ R8, R5, R88, -R4.reuse ;  /* 0x0000005805087223 */ /* 0x100fe20000010804 */
[----:B------:R-:W-:Y:S01]  /*3770*/  LEA.HI R5, R17, R18, RZ, 0x4 ;  /* 0x0000001211057211 */ /* 0x000fe200078f20ff */
[-CC-:B------:R-:W-:Y:S01]  /*3780*/  FFMA.FTZ R22, R11, R88.reuse, -R4.reuse ;  /* 0x000000580b167223 */ /* 0x180fe20000010804 */
[-CC-:B------:R-:W-:Y:S01]  /*3790*/  FFMA.FTZ R11, R25, R88.reuse, -R4.reuse ;  /* 0x00000058190b7223 */ /* 0x180fe20000010804 */
[-CC-:B0-----:R-:W-:Y:S01]  /*37a0*/  FFMA.FTZ R26, R27, R88.reuse, -R4.reuse ;  /* 0x000000581b1a7223 */ /* 0x181fe20000010804 */
[----:B------:R-:W-:Y:S01]  /*37b0*/  LOP3.LUT R25, R5, 0xfffffff0, RZ, 0xc0, !PT ;  /* 0xfffffff005197812 */ /* 0x000fe200078ec0ff */
[-CC-:B------:R-:W-:Y:S01]  /*37c0*/  FFMA.FTZ R52, R31, R88.reuse, -R4.reuse ;  /* 0x000000581f347223 */ /* 0x180fe20000010804 */
[-CC-:B------:R-:W-:Y:S01]  /*37d0*/  FFMA.FTZ R31, R39, R88.reuse, -R4.reuse ;  /* 0x00000058271f7223 */ /* 0x180fe20000010804 */
[-CC-:B------:R-:W-:Y:S01]  /*37e0*/  FFMA.FTZ R74, R41, R88.reuse, -R4.reuse ;  /* 0x00000058294a7223 */ /* 0x180fe20000010804 */
[----:B------:R-:W-:Y:S01]  /*37f0*/  FFMA.FTZ R3, R3, R88, -R4 ;  /* 0x0000005803037223 */ /* 0x000fe20000010804 */
[----:B------:R-:W-:-:S02]  /*3800*/  IMAD.IADD R27, R18, 0x1, -R25 ;  /* 0x00000001121b7824 */ /* 0x000fc400078e0a19 */
[-CC-:B------:R-:W-:Y:S01]  /*3810*/  FFMA.FTZ R25, R47, R88.reuse, -R4.reuse ;  /* 0x000000582f197223 */ /* 0x180fe20000010804 */
[----:B------:R-:W-:Y:S02]  /*3820*/  IMAD.U32 R47, RZ, RZ, UR36 ;  /* 0x00000024ff2f7e24 */ /* 0x000fe4000f8e00ff */
[-CC-:B------:R-:W-:Y:S01]  /*3830*/  FFMA.FTZ R72, R35, R88.reuse, -R4.reuse ;  /* 0x0000005823487223 */ /* 0x180fe20000010804 */
[-CC-:B------:R-:W-:Y:S01]  /*3840*/  FFMA.FTZ R7, R7, R88.reuse, -R4.reuse ;  /* 0x0000005807077223 */ /* 0x180fe20000010804 */
[----:B------:R-:W-:Y:S01]  /*3850*/  SHF.R.S32.HI R44, RZ, 0x1f, R27 ;  /* 0x0000001fff2c7819 */ /* 0x000fe2000001141b */
[-CC-:B------:R-:W-:Y:S01]  /*3860*/  FFMA.FTZ R35, R43, R88.reuse, -R4.reuse ;  /* 0x000000582b237223 */ /* 0x180fe20000010804 */
[----:B------:R-:W-:Y:S01]  /*3870*/  MUFU.EX2 R3, R3 ;  /* 0x0000000300037308 */ /* 0x000fe20000000800 */
[-CC-:B------:R-:W-:Y:S01]  /*3880*/  FFMA.FTZ R90, R9, R88.reuse, -R4.reuse ;  /* 0x00000058095a7223 */ /* 0x180fe20000010804 */
[----:B------:R-:W-:Y:S01]  /*3890*/  LEA.HI R39, R44, R27, RZ, 0x3 ;  /* 0x0000001b2c277211 */ /* 0x000fe200078f18ff */
[--C-:B------:R-:W-:Y:S01]  /*38a0*/  FFMA.FTZ R13, R13, R88, -R4.reuse ;  /* 0x000000580d0d7223 */ /* 0x100fe20000010804 */
[----:B------:R-:W-:Y:S01]  /*38b0*/  LEA.HI R17, R17, R18, RZ, 0x5 ;  /* 0x0000001211117211 */ /* 0x000fe200078f28ff */
[-CC-:B------:R-:W-:Y:S01]  /*38c0*/  FFMA.FTZ R15, R15, R88.reuse, -R4.reuse ;  /* 0x000000580f0f7223 */ /* 0x180fe20000010804 */
[C---:B------:R-:W-:Y:S01]  /*38d0*/  LOP3.LUT R44, R39.reuse, 0xfffffff8, RZ, 0xc0, !PT ;  /* 0xfffffff8272c7812 */ /* 0x040fe200078ec0ff */
[----:B------:R-:W-:Y:S01]  /*38e0*/  IMAD.SHL.U32 R39, R39, 0x40, RZ ;  /* 0x0000004027277824 */ /* 0x000fe200078e00ff */
[----:B------:R-:W0:Y:S01]  /*38f0*/  MUFU.EX2 R8, R8 ;  /* 0x0000000800087308 */ /* 0x000e220000000800 */
[----:B------:R-:W-:Y:S01]  /*3900*/  SHF.L.U32 R17, R17, 0x5, RZ ;  /* 0x0000000511117819 */ /* 0x000fe200000006ff */
[-C--:B------:R-:W-:Y:S01]  /*3910*/  FFMA.FTZ R18, R53, R88.reuse, -R4 ;  /* 0x0000005835127223 */ /* 0x080fe20000010804 */
[----:B------:R-:W-:Y:S01]  /*3920*/  IMAD.IADD R41, R27, 0x1, -R44 ;  /* 0x000000011b297824 */ /* 0x000fe200078e0a2c */
[----:B------:R-:W-:Y:S01]  /*3930*/  SHF.R.S32.HI R27, RZ, 0x4, R5 ;  /* 0x00000004ff1b7819 */ /* 0x000fe20000011405 */
[-CC-:B------:R-:W-:Y:S01]  /*3940*/  FFMA.FTZ R44, R49, R88.reuse, -R4.reuse ;  /* 0x00000058312c7223 */ /* 0x180fe20000010804 */
[-CC-:B------:R-:W-:Y:S01]  /*3950*/  FFMA.FTZ R49, R10, R88.reuse, -R4.reuse ;  /* 0x000000580a317223 */ /* 0x180fe20000010804 */
[-CC-:B------:R-:W-:Y:S01]  /*3960*/  FFMA.FTZ R53, R6, R88.reuse, -R4.reuse ;  /* 0x0000005806357223 */ /* 0x180fe20000010804 */
[----:B------:R-:W-:Y:S01]  /*3970*/  SHF.L.U32 R5, R41, 0x6, RZ ;  /* 0x0000000629057819 */ /* 0x000fe200000006ff */
[----:B------:R-:W-:Y:S01]  /*3980*/  IMAD.SHL.U32 R92, R27, 0x8, RZ ;  /* 0x000000081b5c7824 */ /* 0x000fe200078e00ff */
[----:B------:R-:W1:Y:S01]  /*3990*/  MUFU.EX2 R7, R7 ;  /* 0x0000000700077308 */ /* 0x000e620000000800 */
[-CC-:B------:R-:W-:Y:S01]  /*39a0*/  FFMA.FTZ R96, R61, R88.reuse, -R4.reuse ;  /* 0x000000583d607223 */ /* 0x180fe20000010804 */
[----:B------:R-:W-:Y:S01]  /*39b0*/  LOP3.LUT R5, R5, 0x1c0, RZ, 0xc0, !PT ;  /* 0x000001c005057812 */ /* 0x000fe200078ec0ff */
[-CC-:B------:R-:W-:Y:S01]  /*39c0*/  FFMA.FTZ R86, R21, R88.reuse, -R4.reuse ;  /* 0x0000005815567223 */ /* 0x180fe20000010804 */
[----:B------:R-:W-:Y:S01]  /*39d0*/  LOP3.LUT R39, R39, 0x7ffffe00, RZ, 0xc0, !PT ;  /* 0x7ffffe0027277812 */ /* 0x000fe200078ec0ff */
[-C--:B------:R-:W-:Y:S01]  /*39e0*/  FFMA.FTZ R59, R59, R88.reuse, -R4 ;  /* 0x000000583b3b7223 */ /* 0x080fe20000010804 */
[----:B------:R-:W-:Y:S01]  /*39f0*/  LOP3.LUT R92, R5, 0x8, R92, 0xf8, !PT ;  /* 0x00000008055c7812 */ /* 0x000fe200078ef85c */
[----:B0-----:R-:W-:Y:S01]  /*3a00*/  FADD.FTZ R6, R3, R8 ;  /* 0x0000000803067221 */ /* 0x001fe20000010000 */
[----:B------:R-:W-:Y:S01]  /*3a10*/  SHF.R.U32.HI R5, RZ, 0x3, R5 ;  /* 0x00000003ff057819 */ /* 0x000fe20000011605 */
[----:B------:R-:W0:Y:S01]  /*3a20*/  MUFU.EX2 R90, R90 ;  /* 0x0000005a005a7308 */ /* 0x000e220000000800 */
[-CC-:B------:R-:W-:Y:S01]  /*3a30*/  FFMA.FTZ R9, R91, R88.reuse, -R4.reuse ;  /* 0x000000585b097223 */ /* 0x180fe20000010804 */
[-CC-:B------:R-:W-:Y:S01]  /*3a40*/  FFMA.FTZ R24, R95, R88.reuse, -R4.reuse ;  /* 0x000000585f187223 */ /* 0x180fe20000010804 */
[----:B------:R-:W-:Y:S01]  /*3a50*/  LOP3.LUT R43, R92, R5, RZ, 0x3c, !PT ;  /* 0x000000055c2b7212 */ /* 0x000fe200078e3cff */
[----:B------:R-:W-:Y:S01]  /*3a60*/  @!P1 VIADD R5, R47, 0x30840 ;  /* 0x000308402f059836 */ /* 0x000fe20000000000 */
[----:B------:R-:W-:Y:S01]  /*3a70*/  LOP3.LUT R92, R17, 0x7ffffc00, RZ, 0xc0, !PT ;  /* 0x7ffffc00115c7812 */ /* 0x000fe200078ec0ff */
[-CC-:B------:R-:W-:Y:S01]  /*3a80*/  FFMA.FTZ R17, R55, R88.reuse, -R4.reuse ;  /* 0x0000005837117223 */ /* 0x180fe20000010804 */
[-CC-:B------:R-:W-:Y:S01]  /*3a90*/  FFMA.FTZ R21, R29, R88.reuse, -R4.reuse ;  /* 0x000000581d157223 */ /* 0x180fe20000010804 */
[----:B------:R-:W2:Y:S01]  /*3aa0*/  MUFU.EX2 R22, R22 ;  /* 0x0000001600167308 */ /* 0x000ea20000000800 */
[----:B------:R-:W-:Y:S01]  /*3ab0*/  @!P1 PRMT R5, RZ, 0x654, R5 ;  /* 0x00000654ff059816 */ /* 0x000fe20000000005 */
[-C--:B------:R-:W-:Y:S01]  /*3ac0*/  FFMA.FTZ R29, R121, R88.reuse, -R4 ;  /* 0x00000058791d7223 */ /* 0x080fe20000010804 */
[----:B------:R-:W-:Y:S01]  /*3ad0*/  IADD3 R55, R43, R39, R92 ;  /* 0x000000272b377210 */ /* 0x000fe20007ffe05c */
[-CC-:B------:R-:W-:Y:S01]  /*3ae0*/  FFMA.FTZ R92, R57, R88.reuse, -R4.reuse ;  /* 0x00000058395c7223 */ /* 0x180fe20000010804 */
[----:B------:R3:W-:Y:S01]  /*3af0*/  @!P1 SYNCS.ARRIVE.TRANS64.RED.A1T0 RZ, [R5+URZ], RZ ;  /* 0x000000ff05ff99a7 */ /* 0x0007e2000810043f */
[-CC-:B------:R-:W-:Y:S01]  /*3b00*/  FFMA.FTZ R57, R19, R88.reuse, -R4.reuse ;  /* 0x0000005813397223 */ /* 0x180fe20000010804 */
[-CC-:B------:R-:W-:Y:S01]  /*3b10*/  FFMA.FTZ R76, R131, R88.reuse, -R4.reuse ;  /* 0x00000058834c7223 */ /* 0x180fe20000010804 */
[----:B------:R-:W4:Y:S01]  /*3b20*/  MUFU.EX2 R13, R13 ;  /* 0x0000000d000d7308 */ /* 0x000f220000000800 */
[-CC-:B------:R-:W-:Y:S01]  /*3b30*/  FFMA.FTZ R47, R20, R88.reuse, -R4.reuse ;  /* 0x00000058142f7223 */ /* 0x180fe20000010804 */
[-CC-:B------:R-:W-:Y:S01]  /*3b40*/  FFMA.FTZ R27, R51, R88.reuse, -R4.reuse ;  /* 0x00000058331b7223 */ /* 0x180fe20000010804 */
[----:B------:R-:W-:Y:S01]  /*3b50*/  LOP3.LUT P2, RZ, R41, 0x4, RZ, 0xc0, !PT ;  /* 0x0000000429ff7812 */ /* 0x000fe2000784c0ff */
[-CC-:B------:R-:W-:Y:S01]  /*3b60*/  FFMA.FTZ R39, R63, R88.reuse, -R4.reuse ;  /* 0x000000583f277223 */ /* 0x180fe20000010804 */
[----:B---3--:R-:W-:Y:S01]  /*3b70*/  FADD.FTZ R5, R60, R111 ;  /* 0x0000006f3c057221 */ /* 0x008fe20000010000 */
[----:B------:R-:W-:Y:S01]  /*3b80*/  LOP3.LUT P3, RZ, R41, 0x2, RZ, 0xc0, !PT ;  /* 0x0000000229ff7812 */ /* 0x000fe2000786c0ff */
[-C--:B------:R-:W-:Y:S01]  /*3b90*/  FFMA.FTZ R98, R65, R88.reuse, -R4 ;  /* 0x0000005841627223 */ /* 0x080fe20000010804 */
[----:B------:R-:W3:Y:S01]  /*3ba0*/  MUFU.EX2 R15, R15 ;  /* 0x0000000f000f7308 */ /* 0x000ee20000000800 */
[----:B------:R-:W-:Y:S01]  /*3bb0*/  FADD.FTZ R10, R68, R5 ;  /* 0x00000005440a7221 */ /* 0x000fe20000010000 */
[----:B-1----:R-:W-:Y:S01]  /*3bc0*/  FADD.FTZ R5, R7, R6 ;  /* 0x0000000607057221 */ /* 0x002fe20000010000 */
[-CC-:B------:R-:W-:Y:S01]  /*3bd0*/  FFMA.FTZ R43, R67, R88.reuse, -R4.reuse ;  /* 0x00000058432b7223 */ /* 0x180fe20000010804 */
[-C--:B------:R-:W-:Y:S01]  /*3be0*/  FFMA.FTZ R69, R69, R88.reuse, -R4 ;  /* 0x0000005845457223 */ /* 0x080fe20000010804 */
[----:B------:R-:W-:Y:S01]  /*3bf0*/  FADD.FTZ R61, R115, R10 ;  /* 0x0000000a733d7221 */ /* 0x000fe20000010000 */
[----:B0-----:R-:W-:Y:S01]  /*3c00*/  FADD.FTZ R5, R90, R5 ;  /* 0x000000055a057221 */ /* 0x001fe20000010000 */
[-CC-:B------:R-:W-:Y:S01]  /*3c10*/  FFMA.FTZ R71, R71, R88.reuse, -R4.reuse ;  /* 0x0000005847477223 */ /* 0x180fe20000010804 */
[----:B------:R-:W0:Y:S01]  /*3c20*/  MUFU.EX2 R86, R86 ;  /* 0x0000005600567308 */ /* 0x000e220000000800 */
[----:B------:R-:W-:Y:S01]  /*3c30*/  FADD.FTZ R6, R78, R61 ;  /* 0x0000003d4e067221 */ /* 0x000fe20000010000 */
        /* <DEDUP_REMOVED lines=11> */
[----:B------:R-:W-:Y:S01]  /*3cf0*/  FFMA.FTZ R129, R129, R88, -R4 ;  /* 0x0000005881817223 */ /* 0x000fe20000010804 */
[----:B------:R-:W-:Y:S01]  /*3d00*/  F2FP.BF16.F32.PACK_AB R4, R111, R60 ;  /* 0x0000003c6f04723e */ /* 0x000fe200000010ff */
[----:B------:R-:W-:Y:S01]  /*3d10*/  IMAD.MOV.U32 R121, RZ, RZ, R151 ;  /* 0x000000ffff797224 */ /* 0x000fe200078e0097 */
[----:B------:R-:W5:Y:S01]  /*3d20*/  MUFU.EX2 R9, R9 ;  /* 0x0000000900097308 */ /* 0x000f620000000800 */
[----:B-1----:R-:W-:Y:S01]  /*3d30*/  FADD.FTZ R59, R119, R6 ;  /* 0x00000006773b7221 */ /* 0x002fe20000010000 */
[----:B--2---:R-:W-:Y:S01]  /*3d40*/  FADD.FTZ R6, R22, R5 ;  /* 0x0000000516067221 */ /* 0x004fe20000010000 */
[----:B------:R-:W-:-:S02]  /*3d50*/  F2FP.BF16.F32.PACK_AB R7, R90, R7 ;  /* 0x000000075a07723e */ /* 0x000fc400000010ff */
[----:B------:R-:W-:Y:S01]  /*3d60*/  FADD.FTZ R59, R82, R59 ;  /* 0x0000003b523b7221 */ /* 0x000fe20000010000 */
[----:B----4-:R-:W-:Y:S01]  /*3d70*/  FADD.FTZ R6, R13, R6 ;  /* 0x000000060d067221 */ /* 0x010fe20000010000 */
[----:B------:R-:W-:Y:S01]  /*3d80*/  F2FP.BF16.F32.PACK_AB R12, R119, R78 ;  /* 0x0000004e770c723e */ /* 0x000fe200000010ff */
[----:B------:R-:W1:Y:S01]  /*3d90*/  MUFU.EX2 R24, R24 ;  /* 0x0000001800187308 */ /* 0x000e620000000800 */
[----:B------:R-:W-:Y:S01]  /*3da0*/  FADD.FTZ R10, R84, R59 ;  /* 0x0000003b540a7221 */ /* 0x000fe20000010000 */
[----:B---3--:R-:W-:Y:S01]  /*3db0*/  FADD.FTZ R5, R15, R6 ;  /* 0x000000060f057221 */ /* 0x008fe20000010000 */
[----:B------:R-:W-:Y:S02]  /*3dc0*/  F2FP.BF16.F32.PACK_AB R6, R115, R68 ;  /* 0x000000447306723e */ /* 0x000fe400000010ff */
[----:B------:R-:W-:Y:S01]  /*3dd0*/  FADD.FTZ R59, R23, R10 ;  /* 0x0000000a173b7221 */ /* 0x000fe20000010000 */
[----:B0-----:R-:W-:Y:S01]  /*3de0*/  FADD.FTZ R10, R86, R5 ;  /* 0x00000005560a7221 */ /* 0x001fe20000010000 */
[----:B------:R-:W-:Y:S01]  /*3df0*/  F2FP.BF16.F32.PACK_AB R14, R84, R82 ;  /* 0x00000052540e723e */ /* 0x000fe200000010ff */
[----:B------:R-:W0:Y:S01]  /*3e00*/  MUFU.EX2 R11, R11 ;  /* 0x0000000b000b7308 */ /* 0x000e220000000800 */
[----:B------:R-:W-:Y:S01]  /*3e10*/  FADD.FTZ R5, R58, R59 ;  /* 0x0000003b3a057221 */ /* 0x000fe20000010000 */
[----:B-----5:R-:W-:Y:S01]  /*3e20*/  FADD.FTZ R59, R9, R10 ;  /* 0x0000000a093b7221 */ /* 0x020fe20000010000 */
[----:B------:R-:W-:-:S02]  /*3e30*/  F2FP.BF16.F32.PACK_AB R13, R13, R22 ;  /* 0x000000160d0d723e */ /* 0x000fc400000010ff */
[----:B------:R-:W-:Y:S01]  /*3e40*/  FADD.FTZ R10, R56, R5 ;  /* 0x00000005380a7221 */ /* 0x000fe20000010000 */
[----:B------:R-:W-:Y:S02]  /*3e50*/  F2FP.BF16.F32.PACK_AB R5, R8, R3 ;  /* 0x000000030805723e */ /* 0x000fe400000010ff */
[----:B------:R-:W2:Y:S01]  /*3e60*/  MUFU.EX2 R26, R26 ;  /* 0x0000001a001a7308 */ /* 0x000ea20000000800 */
[C---:B-1----:R-:W-:Y:S01]  /*3e70*/  FADD.FTZ R8, R24.reuse, R59 ;  /* 0x0000003b18087221 */ /* 0x042fe20000010000 */
[----:B------:R-:W-:Y:S01]  /*3e80*/  FADD.FTZ R61, R85, R10 ;  /* 0x0000000a553d7221 */ /* 0x000fe20000010000 */
[----:B------:R-:W-:Y:S02]  /*3e90*/  LEA R3, R55, UR36, 0x1 ;  /* 0x0000002437037c11 */ /* 0x000fe4000f8e08ff */
[----:B------:R-:W-:Y:S01]  /*3ea0*/  F2FP.BF16.F32.PACK_AB R9, R24, R9 ;  /* 0x000000091809723e */ /* 0x000fe200000010ff */
[----:B------:R-:W-:Y:S01]  /*3eb0*/  FADD.FTZ R10, R62, R61 ;  /* 0x0000003d3e0a7221 */ /* 0x000fe20000010000 */
[----:B------:R-:W-:Y:S01]  /*3ec0*/  IADD3 R55, R3, 0x1e800, RZ ;  /* 0x0001e80003377810 */ /* 0x000fe20007ffe0ff */
[----:B------:R-:W1:Y:S01]  /*3ed0*/  MUFU.EX2 R21, R21 ;  /* 0x0000001500157308 */ /* 0x000e620000000800 */
[----:B0-----:R-:W-:Y:S01]  /*3ee0*/  FADD.FTZ R59, R11, R8 ;  /* 0x000000080b3b7221 */ /* 0x001fe20000010000 */
[----:B------:R-:W-:Y:S01]  /*3ef0*/  FADD.FTZ R61, R89, R10 ;  /* 0x0000000a593d7221 */ /* 0x000fe20000010000 */
[----:B------:R-:W-:Y:S01]  /*3f00*/  STSM.16.M88.4 [R3+0x1e800], R4 ;  /* 0x01e8000403007844 */ /* 0x000fe20000000200 */
[----:B------:R-:W-:Y:S01]  /*3f10*/  VIADD R154, R3, 0x1e820 ;  /* 0x0001e820039a7836 */ /* 0x000fe20000000000 */
[----:B------:R-:W-:Y:S01]  /*3f20*/  F2FP.BF16.F32.PACK_AB R15, R86, R15 ;  /* 0x0000000f560f723e */ /* 0x000fe200000010ff */
[----:B------:R-:W-:Y:S01]  /*3f30*/  FADD.FTZ R10, R66, R61 ;  /* 0x0000003d420a7221 */ /* 0x000fe20000010000 */
[----:B------:R-:W-:Y:S01]  /*3f40*/  @P3 VIADD R154, R55, 0xffffffe0 ;  /* 0xffffffe0379a3836 */ /* 0x000fe20000000000 */
[----:B------:R-:W0:Y:S01]  /*3f50*/  MUFU.EX2 R52, R52 ;  /* 0x0000003400347308 */ /* 0x000e220000000800 */
[C---:B--2---:R-:W-:Y:S01]  /*3f60*/  FADD.FTZ R8, R26.reuse, R59 ;  /* 0x0000003b1a087221 */ /* 0x044fe20000010000 */
[C---:B------:R-:W-:Y:S01]  /*3f70*/  FADD.FTZ R61, R99.reuse, R10 ;  /* 0x0000000a633d7221 */ /* 0x040fe20000010000 */
[----:B------:R-:W-:Y:S01]  /*3f80*/  F2FP.BF16.F32.PACK_AB R11, R26, R11 ;  /* 0x0000000b1a0b723e */ /* 0x000fe200000010ff */
[----:B------:R2:W-:Y:S01]  /*3f90*/  STSM.16.M88.4 [R154], R12 ;  /* 0x0000000c9a007844 */ /* 0x0005e20000000200 */
[----:B------:R-:W-:Y:S01]  /*3fa0*/  F2FP.BF16.F32.PACK_AB R22, R99, R66 ;  /* 0x000000426316723e */ /* 0x000fe200000010ff */
[----:B------:R-:W-:Y:S01]  /*3fb0*/  FADD.FTZ R10, R70, R61 ;  /* 0x0000003d460a7221 */ /* 0x000fe20000010000 */
[----:B------:R-:W-:Y:S01]  /*3fc0*/  MOV R131, R151 ;  /* 0x0000009700837202 */ /* 0x000fe20000000f00 */
[----:B------:R-:W3:Y:S01]  /*3fd0*/  MUFU.EX2 R29, R29 ;  /* 0x0000001d001d7308 */ /* 0x000ee20000000800 */
[----:B-1----:R-:W-:Y:S01]  /*3fe0*/  FADD.FTZ R59, R21, R8 ;  /* 0x00000008153b7221 */ /* 0x002fe20000010000 */
[----:B------:R-:W-:Y:S06]  /*3ff0*/  STL [R1], R154 ;  /* 0x0000009a01007387 */ /* 0x000fec0000100800 */
[----:B------:R-:W1:Y:S01]  /*4000*/  MUFU.EX2 R72, R72 ;  /* 0x0000004800487308 */ /* 0x000e620000000800 */
[C---:B0-----:R-:W-:Y:S01]  /*4010*/  FADD.FTZ R8, R52.reuse, R59 ;  /* 0x0000003b34087221 */ /* 0x041fe20000010000 */
[----:B------:R-:W-:-:S02]  /*4020*/  F2FP.BF16.F32.PACK_AB R21, R52, R21 ;  /* 0x000000153415723e */ /* 0x000fc400000010ff */
[----:B--2---:R-:W-:Y:S02]  /*4030*/  F2FP.BF16.F32.PACK_AB R12, R103, R70 ;  /* 0x00000046670c723e */ /* 0x004fe400000010ff */
[----:B------:R-:W-:Y:S02]  /*4040*/  F2FP.BF16.F32.PACK_AB R14, R123, R80 ;  /* 0x000000507b0e723e */ /* 0x000fe400000010ff */
[----:B------:R-:W0:Y:S01]  /*4050*/  MUFU.EX2 R31, R31 ;  /* 0x0000001f001f7308 */ /* 0x000e220000000800 */
[----:B---3--:R-:W-:Y:S01]  /*4060*/  FADD.FTZ R59, R29, R8 ;  /* 0x000000081d3b7221 */ /* 0x008fe20000010000 */
[----:B------:R-:W-:-:S06]  /*4070*/  F2FP.BF16.F32.PACK_AB R8, R58, R23 ;  /* 0x000000173a08723e */ /* 0x000fcc00000010ff */
[----:B------:R-:W2:Y:S01]  /*4080*/  MUFU.EX2 R74, R74 ;  /* 0x0000004a004a7308 */ /* 0x000ea20000000800 */
[----:B-1----:R-:W-:Y:S01]  /*4090*/  FADD.FTZ R20, R72, R59 ;  /* 0x0000003b48147221 */ /* 0x002fe20000010000 */
[----:B------:R-:W-:Y:S01]  /*40a0*/  FADD.FTZ R59, R103, R10 ;  /* 0x0000000a673b7221 */ /* 0x000fe20000010000 */
[----:B------:R-:W-:-:S03]  /*40b0*/  F2FP.BF16.F32.PACK_AB R10, R85, R56 ;  /* 0x00000038550a723e */ /* 0x000fc600000010ff */
[----:B------:R-:W-:Y:S02]  /*40c0*/  FADD.FTZ R56, R80, R59 ;  /* 0x0000003b50387221 */ /* 0x000fe40000010000 */
[----:B------:R-:W1:Y:S01]  /*40d0*/  MUFU.EX2 R35, R35 ;  /* 0x0000002300237308 */ /* 0x000e620000000800 */
[----:B0-----:R-:W-:Y:S01]  /*40e0*/  FADD.FTZ R23, R31, R20 ;  /* 0x000000141f177221 */ /* 0x001fe20000010000 */
[----:B------:R-:W-:Y:S01]  /*40f0*/  FADD.FTZ R7, R123, R56 ;  /* 0x000000387b077221 */ /* 0x000fe20000010000 */
[----:B------:R-:W-:Y:S01]  /*4100*/  F2FP.BF16.F32.PACK_AB R20, R89, R62 ;  /* 0x0000003e5914723e */ /* 0x000fe200000010ff */
[----:B------:R-:W-:Y:S02]  /*4110*/  IMAD.MOV.U32 R123, RZ, RZ, R151 ;  /* 0x000000ffff7b7224 */ /* 0x000fe400078e0097 */
[----:B------:R-:W-:Y:S02]  /*4120*/  FADD.FTZ R56, R32, R7 ;  /* 0x0000000720387221 */ /* 0x000fe40000010000 */
[----:B------:R-:W0:Y:S01]  /*4130*/  MUFU.EX2 R76, R76 ;  /* 0x0000004c004c7308 */ /* 0x000e220000000800 */
[----:B--2---:R-:W-:Y:S01]  /*4140*/  FADD.FTZ R4, R74, R23 ;  /* 0x000000174a047221 */ /* 0x004fe20000010000 */
[----:B------:R-:W-:Y:S01]  /*4150*/  FADD.FTZ R7, R33, R56 ;  /* 0x0000003821077221 */ /* 0x000fe20000010000 */
[----:B------:R-:W-:-:S02]  /*4160*/  F2FP.BF16.F32.PACK_AB R23, R72, R29 ;  /* 0x0000001d4817723e */ /* 0x000fc400000010ff */
[----:B------:R-:W-:Y:S02]  /*4170*/  F2FP.BF16.F32.PACK_AB R13, R74, R31 ;  /* 0x0000001f4a0d723e */ /* 0x000fe400000010ff */
[----:B------:R-:W-:Y:S01]  /*4180*/  MOV R56, 0x40 ;  /* 0x0000004000387802 */ /* 0x000fe20000000f00 */
[----:B------:R-:W2:Y:S01]  /*4190*/  MUFU.EX2 R25, R25 ;  /* 0x0000001900197308 */ /* 0x000ea20000000800 */
[----:B-1----:R-:W-:Y:S02]  /*41a0*/  FADD.FTZ R5, R35, R4 ;  /* 0x0000000423057221 */ /* 0x002fe40000010000 */
[----:B------:R-:W-:-:S05]  /*41b0*/  SEL R56, R56, 0xffffffc0, !P2 ;  /* 0xffffffc038387807 */ /* 0x000fca0005000000 */
        /* <DEDUP_REMOVED lines=22> */
[----:B0-----:R-:W-:Y:S01]  /*4320*/  FADD.FTZ R29, R17, R4 ;  /* 0x00000004111d7221 */ /* 0x001fe20000010000 */
[----:B------:R-:W-:-:S05]  /*4330*/  IMAD.IADD R4, R55, 0x1, R56 ;  /* 0x0000000137047824 */ /* 0x000fca00078e0238 */
[----:B------:R0:W-:Y:S01]  /*4340*/  STSM.16.M88.4 [R4], R8 ;  /* 0x0000000804007844 */ /* 0x0001e20000000200 */
[----:B------:R-:W3:Y:S01]  /*4350*/  MUFU.EX2 R83, R83 ;  /* 0x0000005300537308 */ /* 0x000ee20000000800 */
[----:B--2---:R-:W-:Y:S01]  /*4360*/  FADD.FTZ R26, R54, R5 ;  /* 0x00000005361a7221 */ /* 0x004fe20000010000 */
[----:B------:R-:W-:-:S05]  /*4370*/  IMAD.IADD R5, R56, 0x1, R154 ;  /* 0x0000000138057824 */ /* 0x000fca00078e029a */
[----:B------:R-:W-:Y:S01]  /*4380*/  STSM.16.M88.4 [R5], R20 ;  /* 0x0000001405007844 */ /* 0x000fe20000000200 */
[----:B------:R-:W2:Y:S01]  /*4390*/  MUFU.EX2 R30, R30 ;  /* 0x0000001e001e7308 */ /* 0x000ea20000000800 */
[----:B-1----:R-:W-:Y:S02]  /*43a0*/  FADD.FTZ R24, R92, R29 ;  /* 0x0000001d5c187221 */ /* 0x002fe40000010000 */
[----:B------:R1:W-:Y:S02]  /*43b0*/  STSM.16.M88.4 [R3+0x24800], R12 ;  /* 0x0248000c03007844 */ /* 0x0003e40000000200 */
[----:B------:R-:W-:Y:S01]  /*43c0*/  FADD.FTZ R29, R19, R24 ;  /* 0x00000018131d7221 */ /* 0x000fe20000010000 */
[----:B0-----:R-:W-:Y:S02]  /*43d0*/  F2FP.BF16.F32.PACK_AB R8, R79, R50 ;  /* 0x000000324f08723e */ /* 0x001fe400000010ff */
[----:B------:R-:W0:Y:S01]  /*43e0*/  MUFU.EX2 R96, R96 ;  /* 0x0000006000607308 */ /* 0x000e220000000800 */
[C---:B---3--:R-:W-:Y:S01]  /*43f0*/  FADD.FTZ R31, R83.reuse, R26 ;  /* 0x0000001a531f7221 */ /* 0x048fe20000010000 */
[----:B------:R-:W-:-:S06]  /*4400*/  F2FP.BF16.F32.PACK_AB R10, R83, R54 ;  /* 0x00000036530a723e */ /* 0x000fcc00000010ff */
[----:B------:R-:W3:Y:S01]  /*4410*/  MUFU.EX2 R39, R39 ;  /* 0x0000002700277308 */ /* 0x000ee20000000800 */
[----:B--2---:R-:W-:-:S04]  /*4420*/  FADD.FTZ R24, R30, R31 ;  /* 0x0000001f1e187221 */ /* 0x004fc80000010000 */
[----:B------:R-:W-:Y:S01]  /*4430*/  FADD.FTZ R35, R37, R24 ;  /* 0x0000001825237221 */ /* 0x000fe20000010000 */
[----:B------:R-:W-:Y:S02]  /*4440*/  F2FP.BF16.F32.PACK_AB R24, R33, R32 ;  /* 0x000000202118723e */ /* 0x000fe400000010ff */
[----:B------:R-:W2:Y:S01]  /*4450*/  MUFU.EX2 R36, R36 ;  /* 0x0000002400247308 */ /* 0x000ea20000000800 */
[----:B0-----:R-:W-:-:S07]  /*4460*/  FADD.FTZ R26, R96, R29 ;  /* 0x0000001d601a7221 */ /* 0x001fce0000010000 */
[----:B------:R-:W0:Y:S01]  /*4470*/  MUFU.EX2 R98, R98 ;  /* 0x0000006200627308 */ /* 0x000e220000000800 */
[----:B---3--:R-:W-:Y:S01]  /*4480*/  FADD.FTZ R31, R39, R26 ;  /* 0x0000001a271f7221 */ /* 0x008fe20000010000 */
[----:B------:R-:W-:-:S05]  /*4490*/  F2FP.BF16.F32.PACK_AB R26, R77, R34 ;  /* 0x000000224d1a723e */ /* 0x000fca00000010ff */
[----:B------:R-:W-:Y:S01]  /*44a0*/  STSM.16.M88.4 [R154+0x6000], R24 ;  /* 0x006000189a007844 */ /* 0x000fe20000000200 */
[----:B------:R-:W3:Y:S01]  /*44b0*/  MUFU.EX2 R45, R155 ;  /* 0x0000009b002d7308 */ /* 0x000ee20000000800 */
[----:B--2---:R-:W-:-:S07]  /*44c0*/  FADD.FTZ R58, R36, R35 ;  /* 0x00000023243a7221 */ /* 0x004fce0000010000 */
[----:B------:R-:W2:Y:S01]  /*44d0*/  MUFU.EX2 R43, R43 ;  /* 0x0000002b002b7308 */ /* 0x000ea20000000800 */
[----:B0-----:R-:W-:-:S07]  /*44e0*/  FADD.FTZ R32, R98, R31 ;  /* 0x0000001f62207221 */ /* 0x001fce0000010000 */
[----:B------:R-:W1:Y:S01]  /*44f0*/  MUFU.EX2 R48, R48 ;  /* 0x0000003000307308 */ /* 0x000e620000000800 */
[----:B---3--:R-:W-:-:S07]  /*4500*/  FADD.FTZ R11, R45, R58 ;  /* 0x0000003a2d0b7221 */ /* 0x008fce0000010000 */
[----:B------:R-:W0:Y:S01]  /*4510*/  MUFU.EX2 R60, R69 ;  /* 0x00000045003c7308 */ /* 0x000e220000000800 */
[----:B--2---:R-:W-:-:S07]  /*4520*/  FADD.FTZ R9, R43, R32 ;  /* 0x000000202b097221 */ /* 0x004fce0000010000 */
[----:B------:R-:W2:Y:S01]  /*4530*/  MUFU.EX2 R81, R81 ;  /* 0x0000005100517308 */ /* 0x000ea20000000800 */
[----:B-1----:R-:W-:-:S07]  /*4540*/  FADD.FTZ R14, R48, R11 ;  /* 0x0000000b300e7221 */ /* 0x002fce0000010000 */
[----:B------:R-:W1:Y:S01]  /*4550*/  MUFU.EX2 R71, R71 ;  /* 0x0000004700477308 */ /* 0x000e620000000800 */
[----:B0-----:R-:W-:Y:S01]  /*4560*/  FADD.FTZ R12, R60, R9 ;  /* 0x000000093c0c7221 */ /* 0x001fe20000010000 */
[----:B------:R-:W-:-:S06]  /*4570*/  F2FP.BF16.F32.PACK_AB R9, R92, R17 ;  /* 0x000000115c09723e */ /* 0x000fcc00000010ff */
[----:B------:R-:W0:Y:S01]  /*4580*/  MUFU.EX2 R64, R64 ;  /* 0x0000004000407308 */ /* 0x000e220000000800 */
[C---:B--2---:R-:W-:Y:S01]  /*4590*/  FADD.FTZ R11, R81.reuse, R14 ;  /* 0x0000000e510b7221 */ /* 0x044fe20000010000 */
[----:B------:R-:W-:-:S06]  /*45a0*/  F2FP.BF16.F32.PACK_AB R48, R81, R48 ;  /* 0x000000305130723e */ /* 0x000fcc00000010ff */
[----:B------:R-:W2:Y:S01]  /*45b0*/  MUFU.EX2 R68, R57 ;  /* 0x0000003900447308 */ /* 0x000ea20000000800 */
[----:B-1----:R-:W-:-:S07]  /*45c0*/  FADD.FTZ R13, R71, R12 ;  /* 0x0000000c470d7221 */ /* 0x002fce0000010000 */
[----:B------:R-:W1:Y:S01]  /*45d0*/  MUFU.EX2 R93, R93 ;  /* 0x0000005d005d7308 */ /* 0x000e620000000800 */
[----:B0-----:R-:W-:Y:S01]  /*45e0*/  FADD.FTZ R14, R64, R11 ;  /* 0x0000000b400e7221 */ /* 0x001fe20000010000 */
[----:B------:R-:W-:-:S05]  /*45f0*/  F2FP.BF16.F32.PACK_AB R11, R96, R19 ;  /* 0x00000013600b723e */ /* 0x000fca00000010ff */
[----:B------:R0:W-:Y:S01]  /*4600*/  STSM.16.M88.4 [R4+0x6000], R8 ;  /* 0x0060000804007844 */ /* 0x0001e20000000200 */
[----:B------:R-:W3:Y:S01]  /*4610*/  MUFU.EX2 R75, R75 ;  /* 0x0000004b004b7308 */ /* 0x000ee20000000800 */
[----:B--2---:R-:W-:-:S07]  /*4620*/  FADD.FTZ R12, R68, R13 ;  /* 0x0000000d440c7221 */ /* 0x004fce0000010000 */
[----:B------:R-:W2:Y:S01]  /*4630*/  MUFU.EX2 R2, R2 ;  /* 0x0000000200027308 */ /* 0x000ea20000000800 */
[----:B-1----:R-:W-:Y:S01]  /*4640*/  FADD.FTZ R15, R93, R14 ;  /* 0x0000000e5d0f7221 */ /* 0x002fe20000010000 */
[----:B------:R-:W-:Y:S02]  /*4650*/  F2FP.BF16.F32.PACK_AB R14, R45, R36 ;  /* 0x000000242d0e723e */ /* 0x000fe400000010ff */
[----:B------:R-:W-:-:S04]  /*4660*/  F2FP.BF16.F32.PACK_AB R50, R93, R64 ;  /* 0x000000405d32723e */ /* 0x000fc800000010ff */
[----:B------:R-:W1:Y:S01]  /*4670*/  MUFU.EX2 R6, R109 ;  /* 0x0000006d00067308 */ /* 0x000e620000000800 */
[----:B---3--:R-:W-:Y:S01]  /*4680*/  FADD.FTZ R13, R75, R12 ;  /* 0x0000000c4b0d7221 */ /* 0x008fe20000010000 */
[----:B------:R-:W-:-:S06]  /*4690*/  F2FP.BF16.F32.PACK_AB R12, R37, R30 ;  /* 0x0000001e250c723e */ /* 0x000fcc00000010ff */
[----:B------:R-:W3:Y:S01]  /*46a0*/  MUFU.EX2 R97, R97 ;  /* 0x0000006100617308 */ /* 0x000ee20000000800 */
[----:B--2---:R-:W-:-:S07]  /*46b0*/  FADD.FTZ R32, R2, R15 ;  /* 0x0000000f02207221 */ /* 0x004fce0000010000 */
[----:B------:R-:W2:Y:S01]  /*46c0*/  MUFU.EX2 R53, R53 ;  /* 0x0000003500357308 */ /* 0x000ea20000000800 */
[----:B-1----:R-:W-:-:S07]  /*46d0*/  FADD.FTZ R22, R6, R13 ;  /* 0x0000000d06167221 */ /* 0x002fce0000010000 */
[----:B------:R-:W1:Y:S01]  /*46e0*/  MUFU.EX2 R46, R46 ;  /* 0x0000002e002e7308 */ /* 0x000e620000000800 */
[C---:B---3--:R-:W-:Y:S01]  /*46f0*/  FADD.FTZ R13, R97.reuse, R32 ;  /* 0x00000020610d7221 */ /* 0x048fe20000010000 */
[----:B------:R-:W-:-:S06]  /*4700*/  F2FP.BF16.F32.PACK_AB R44, R97, R2 ;  /* 0x00000002612c723e */ /* 0x000fcc00000010ff */
[----:B------:R3:W0:Y:S01]  /*4710*/  MUFU.EX2 R52, R49 ;  /* 0x0000003100347308 */ /* 0x0006220000000800 */
[----:B--2---:R-:W-:-:S07]  /*4720*/  FADD.FTZ R15, R53, R22 ;  /* 0x00000016350f7221 */ /* 0x004fce0000010000 */
[----:B------:R-:W2:Y:S01]  /*4730*/  MUFU.EX2 R101, R101 ;  /* 0x0000006500657308 */ /* 0x000ea20000000800 */
[----:B-1----:R-:W-:Y:S01]  /*4740*/  FADD.FTZ R22, R46, R13 ;  /* 0x0000000d2e167221 */ /* 0x002fe20000010000 */
[----:B------:R-:W-:Y:S02]  /*4750*/  F2FP.BF16.F32.PACK_AB R13, R98, R39 ;  /* 0x00000027620d723e */ /* 0x000fe400000010ff */
[----:B---3--:R-:W-:-:S04]  /*4760*/  F2FP.BF16.F32.PACK_AB R49, R68, R71 ;  /* 0x000000474431723e */ /* 0x008fc800000010ff */
[----:B------:R1:W3:Y:S01]  /*4770*/  MUFU.EX2 R7, R51 ;  /* 0x0000003300077308 */ /* 0x0002e20000000800 */
[----:B0-----:R-:W-:Y:S01]  /*4780*/  FADD.FTZ R10, R52, R15 ;  /* 0x0000000f340a7221 */ /* 0x001fe20000010000 */
[----:B------:R-:W-:Y:S02]  /*4790*/  F2FP.BF16.F32.PACK_AB R15, R60, R43 ;  /* 0x0000002b3c0f723e */ /* 0x000fe400000010ff */
[----:B------:R-:W-:-:S03]  /*47a0*/  F2FP.BF16.F32.PACK_AB R45, R52, R53 ;  /* 0x00000035342d723e */ /* 0x000fc600000010ff */
[----:B------:R0:W-:Y:S01]  /*47b0*/  STSM.16.M88.4 [R5+0x6000], R12 ;  /* 0x0060000c05007844 */ /* 0x0001e20000000200 */
[----:B------:R-:W4:Y:S01]  /*47c0*/  MUFU.EX2 R42, R42 ;  /* 0x0000002a002a7308 */ /* 0x000f220000000800 */
[C---:B--2---:R-:W-:Y:S01]  /*47d0*/  FADD.FTZ R11, R101.reuse, R22 ;  /* 0x00000016650b7221 */ /* 0x044fe20000010000 */
[----:B-1----:R-:W-:Y:S02]  /*47e0*/  F2FP.BF16.F32.PACK_AB R51, R6, R75 ;  /* 0x0000004b0633723e */ /* 0x002fe400000010ff */
[----:B------:R-:W-:-:S03]  /*47f0*/  F2FP.BF16.F32.PACK_AB R46, R101, R46 ;  /* 0x0000002e652e723e */ /* 0x000fc600000010ff */
[----:B------:R0:W-:Y:S01]  /*4800*/  STSM.16.M88.4 [R3+0x2a800], R48 ;  /* 0x02a8003003007844 */ /* 0x0001e20000000200 */
[----:B------:R-:W1:Y:S01]  /*4810*/  MUFU.EX2 R105, R105 ;  /* 0x0000006900697308 */ /* 0x000e620000000800 */
[----:B---3--:R-:W-:-:S07]  /*4820*/  FADD.FTZ R9, R7, R10 ;  /* 0x0000000a07097221 */ /* 0x008fce0000010000 */
[----:B------:R-:W2:Y:S01]  /*4830*/  MUFU.EX2 R56, R113 ;  /* 0x0000007100387308 */ /* 0x000ea20000000800 */
[----:B----4-:R-:W-:-:S07]  /*4840*/  FADD.FTZ R10, R42, R11 ;  /* 0x0000000b2a0a7221 */ /* 0x010fce0000010000 */
[----:B------:R3:W4:Y:S01]  /*4850*/  MUFU.EX2 R29, R47 ;  /* 0x0000002f001d7308 */ /* 0x0007220000000800 */
[C---:B-1----:R-:W-:Y:S01]  /*4860*/  FADD.FTZ R11, R105.reuse, R10 ;  /* 0x0000000a690b7221 */ /* 0x042fe20000010000 */
[----:B------:R-:W-:-:S06]  /*4870*/  F2FP.BF16.F32.PACK_AB R36, R105, R42 ;  /* 0x0000002a6924723e */ /* 0x000fcc00000010ff */
[----:B------:R-:W1:Y:S01]  /*4880*/  MUFU.EX2 R38, R38 ;  /* 0x0000002600267308 */ /* 0x000e620000000800 */
[C---:B--2---:R-:W-:Y:S01]  /*4890*/  FADD.FTZ R6, R56.reuse, R9 ;  /* 0x0000000938067221 */ /* 0x044fe20000010000 */
[----:B---3--:R-:W-:Y:S02]  /*48a0*/  F2FP.BF16.F32.PACK_AB R47, R56, R7 ;  /* 0x00000007382f723e */ /* 0x008fe400000010ff */
[----:B------:R-:W-:-:S03]  /*48b0*/  IADD3 R7, R16, -0x2, RZ ;  /* 0xfffffffe10077810 */ /* 0x000fc60007ffe0ff */
[----:B------:R0:W-:Y:S01]  /*48c0*/  STSM.16.M88.4 [R154+0xc000], R44 ;  /* 0x00c0002c9a007844 */ /* 0x0001e20000000200 */
[----:B------:R-:W2:Y:S01]  /*48d0*/  MUFU.EX2 R107, R107 ;  /* 0x0000006b006b7308 */ /* 0x000ea20000000800 */
[----:B----4-:R-:W-:Y:S01]  /*48e0*/  FADD.FTZ R9, R29, R6 ;  /* 0x000000061d097221 */ /* 0x010fe20000010000 */
[----:B------:R-:W-:-:S06]  /*48f0*/  ISETP.GE.AND P2, PT, R7, R100, PT ;  /* 0x000000640700720c */ /* 0x000fcc0003f46270 */
[----:B------:R-:W3:Y:S01]  /*4900*/  MUFU.EX2 R28, R28 ;  /* 0x0000001c001c7308 */ /* 0x000ee20000000800 */
[----:B-1----:R-:W-:-:S07]  /*4910*/  FADD.FTZ R6, R38, R11 ;  /* 0x0000000b26067221 */ /* 0x002fce0000010000 */
[----:B------:R-:W1:Y:S01]  /*4920*/  MUFU.EX2 R20, R41 ;  /* 0x0000002900147308 */ /* 0x000e620000000800 */
[C---:B--2---:R-:W-:Y:S01]  /*4930*/  FADD.FTZ R11, R107.reuse, R6 ;  /* 0x000000066b0b7221 */ /* 0x044fe20000010000 */
[----:B------:R-:W-:-:S06]  /*4940*/  F2FP.BF16.F32.PACK_AB R38, R107, R38 ;  /* 0x000000266b26723e */ /* 0x000fcc00000010ff */
[----:B------:R-:W2:Y:S01]  /*4950*/  MUFU.EX2 R117, R117 ;  /* 0x0000007500757308 */ /* 0x000ea20000000800 */
[----:B---3--:R-:W-:Y:S01]  /*4960*/  FADD.FTZ R6, R28, R11 ;  /* 0x0000000b1c067221 */ /* 0x008fe20000010000 */
[----:B------:R-:W-:-:S03]  /*4970*/  F2FP.BF16.F32.PACK_AB R28, R125, R28 ;  /* 0x0000001c7d1c723e */ /* 0x000fc600000010ff */
[----:B------:R-:W-:Y:S01]  /*4980*/  FADD.FTZ R11, R125, R6 ;  /* 0x000000067d0b7221 */ /* 0x000fe20000010000 */
[----:B------:R-:W-:Y:S01]  /*4990*/  IMAD.MOV.U32 R6, RZ, RZ, RZ ;  /* 0x000000ffff067224 */ /* 0x000fe200078e00ff */
[----:B------:R-:W-:Y:S01]  /*49a0*/  MOV R125, R151 ;  /* 0x00000097007d7202 */ /* 0x000fe20000000f00 */
[----:B------:R3:W4:Y:S01]  /*49b0*/  MUFU.EX2 R18, R135 ;  /* 0x0000008700127308 */ /* 0x0007220000000800 */
[C---:B-1----:R-:W-:Y:S01]  /*49c0*/  F2FP.BF16.F32.PACK_AB R37, R20.reuse, R29 ;  /* 0x0000001d1425723e */ /* 0x042fe200000010ff */
[----:B------:R-:W-:-:S06]  /*49d0*/  FADD.FTZ R2, R20, R9 ;  /* 0x0000000914027221 */ /* 0x000fcc0000010000 */
[----:B------:R-:W-:Y:S01]  /*49e0*/  MUFU.EX2 R40, R40 ;  /* 0x0000002800287308 */ /* 0x000fe20000000800 */
[----:B--2---:R-:W-:Y:S01]  /*49f0*/  FADD.FTZ R9, R117, R2 ;  /* 0x0000000275097221 */ /* 0x004fe20000010000 */
[----:B---3--:R-:W-:-:S06]  /*4a00*/  IMAD.MOV.U32 R135, RZ, RZ, R151 ;  /* 0x000000ffff877224 */ /* 0x008fcc00078e0097 */
[----:B------:R-:W1:Y:S01]  /*4a10*/  MUFU.EX2 R73, R73 ;  /* 0x0000004900497308 */ /* 0x000e620000000800 */
[C---:B----4-:R-:W-:Y:S01]  /*4a20*/  F2FP.BF16.F32.PACK_AB R39, R18.reuse, R117 ;  /* 0x000000751227723e */ /* 0x050fe200000010ff */
[----:B------:R-:W-:-:S04]  /*4a30*/  FADD.FTZ R2, R18, R9 ;  /* 0x0000000912027221 */ /* 0x000fc80000010000 */
[----:B------:R0:W-:Y:S02]  /*4a40*/  STSM.16.M88.4 [R4+0xc000], R36 ;  /* 0x00c0002404007844 */ /* 0x0001e40000000200 */
[----:B------:R-:W2:Y:S08]  /*4a50*/  MUFU.EX2 R137, R137 ;  /* 0x0000008900897308 */ /* 0x000eb00000000800 */
[----:B------:R3:W4:Y:S01]  /*4a60*/  MUFU.EX2 R8, R133 ;  /* 0x0000008500087308 */ /* 0x0007220000000800 */
[----:B-1----:R-:W-:Y:S01]  /*4a70*/  F2FP.BF16.F32.PACK_AB R30, R73, R40 ;  /* 0x00000028491e723e */ /* 0x002fe200000010ff */
[----:B------:R-:W-:-:S06]  /*4a80*/  FADD.FTZ R40, R40, R11 ;  /* 0x0000000b28287221 */ /* 0x000fcc0000010000 */
[----:B------:R-:W-:Y:S01]  /*4a90*/  MUFU.EX2 R127, R127 ;  /* 0x0000007f007f7308 */ /* 0x000fe20000000800 */
[----:B--2---:R-:W-:Y:S01]  /*4aa0*/  FADD.FTZ R9, R137, R2 ;  /* 0x0000000289097221 */ /* 0x004fe20000010000 */
[----:B---3--:R-:W-:-:S06]  /*4ab0*/  IMAD.MOV.U32 R133, RZ, RZ, R151 ;  /* 0x000000ffff857224 */ /* 0x008fcc00078e0097 */
[----:B------:R1:W2:Y:S01]  /*4ac0*/  MUFU.EX2 R10, R129 ;  /* 0x00000081000a7308 */ /* 0x0002a20000000800 */
[C---:B----4-:R-:W-:Y:S01]  /*4ad0*/  F2FP.BF16.F32.PACK_AB R29, R8.reuse, R137 ;  /* 0x00000089081d723e */ /* 0x050fe200000010ff */
[----:B------:R-:W-:Y:S01]  /*4ae0*/  FADD.FTZ R2, R8, R9 ;  /* 0x0000000908027221 */ /* 0x000fe20000010000 */
[----:B------:R-:W-:Y:S01]  /*4af0*/  FADD.FTZ R9, R73, R40 ;  /* 0x0000002849097221 */ /* 0x000fe20000010000 */
[----:B------:R-:W-:Y:S01]  /*4b00*/  MOV R137, R151 ;  /* 0x0000009700897202 */ /* 0x000fe20000000f00 */
[----:B-1----:R-:W-:Y:S01]  /*4b10*/  IMAD.MOV.U32 R129, RZ, RZ, R151 ;  /* 0x000000ffff817224 */ /* 0x002fe200078e0097 */
[----:B--2---:R-:W-:Y:S01]  /*4b20*/  F2FP.BF16.F32.PACK_AB R31, R10, R127 ;  /* 0x0000007f0a1f723e */ /* 0x004fe200000010ff */
[----:B------:R-:W-:-:S04]  /*4b30*/  FADD.FTZ R127, R127, R2 ;  /* 0x000000027f7f7221 */ /* 0x000fc80000010000 */
[----:B------:R0:W-:Y:S01]  /*4b40*/  STSM.16.M88.4 [R5+0xc000], R28 ;  /* 0x00c0001c05007844 */ /* 0x0001e20000000200 */
[----:B------:R-:W-:Y:S01]  /*4b50*/  FADD.FTZ R10, R10, R127 ;  /* 0x0000007f0a0a7221 */ /* 0x000fe20000010000 */
[----:B------:R-:W-:Y:S01]  /*4b60*/  IMAD.MOV.U32 R127, RZ, RZ, R151 ;  /* 0x000000ffff7f7224 */ /* 0x000fe200078e0097 */
[----:B------:R1:W-:Y:S06]  /*4b70*/  MEMBAR.ALL.CTA ;  /* 0x0000000000007992 */ /* 0x0003ec0000008000 */
[----:B-1----:R-:W1:Y:S02]  /*4b80*/  FENCE.VIEW.ASYNC.S ;  /* 0x00000000000073c6 */ /* 0x002e640000000000 */
[----:B-1----:R-:W-:Y:S01]  /*4b90*/  NOP ;  /* 0x0000000000007918 */ /* 0x002fe20000000000 */
[----:B------:R-:W-:Y:S05]  /*4ba0*/  @!P2 BRA `(.L_x_12150) ;  /* 0x000000380080a947 */ /* 0x000fea0003800000 */
[C---:B------:R-:W-:Y:S01]  /*4bb0*/  VIADD R6, R154.reuse, 0x6000 ;  /* 0x000060009a067836 */ /* 0x040fe20000000000 */
[----:B------:R-:W-:Y:S01]  /*4bc0*/  IADD3 R0, R154, 0xc000, RZ ;  /* 0x0000c0009a007810 */ /* 0x000fe20007ffe0ff */
[----:B------:R-:W-:Y:S01]  /*4bd0*/  IMAD.MOV.U32 R2, RZ, RZ, R87 ;  /* 0x000000ffff027224 */ /* 0x000fe200078e0057 */
[----:B------:R-:W-:Y:S01]  /*4be0*/  MOV R8, R94 ;  /* 0x0000005e00087202 */ /* 0x000fe20000000f00 */
[----:B------:R-:W-:Y:S01]  /*4bf0*/  IMAD.MOV.U32 R11, RZ, RZ, RZ ;  /* 0x000000ffff0b7224 */ /* 0x000fe200078e00ff */
[----:B------:R1:W-:Y:S01]  /*4c00*/  STL [R1+0xc], R6 ;  /* 0x00000c0601007387 */ /* 0x0003e20000100800 */
[----:B------:R-:W-:Y:S02]  /*4c10*/  CS2R R150, SRZ ;  /* 0x0000000000967805 */ /* 0x000fe4000001ff00 */
[----:B------:R-:W-:Y:S02]  /*4c20*/  CS2R R148, SRZ ;  /* 0x0000000000947805 */ /* 0x000fe4000001ff00 */
[----:B------:R-:W-:Y:S01]  /*4c30*/  CS2R R146, SRZ ;  /* 0x0000000000927805 */ /* 0x000fe2000001ff00 */
[----:B------:R1:W-:Y:S01]  /*4c40*/  STL [R1+0x8], R0 ;  /* 0x0000080001007387 */ /* 0x0003e20000100800 */
        /* <DEDUP_REMOVED lines=13> */
[----:B------:R-:W-:Y:S01]  /*4d20*/  UMOV UR4, URZ ;  /* 0x0000003f00047c82 */ /* 0x000fe20008000000 */
[----:B-1----:R-:W-:-:S05]  /*4d30*/  ULDC UR5, c[0x0][0x9d8] ;  /* 0x0002760000057ab9 */ /* 0x002fca0000000800 */
.L_x_12159:
[----:B------:R-:W2:Y:S01]  /*4d40*/  LDL R0, [R1+0x10] ;  /* 0x0000100001007983 */ /* 0x000ea20000100800 */
[----:B------:R-:W-:-:S04]  /*4d50*/  UIADD3 UR7, UR4, 0x1, URZ ;  /* 0x0000000104077890 */ /* 0x000fc8000fffe03f */
[----:B------:R-:W-:-:S04]  /*4d60*/  UISETP.NE.AND UP0, UPT, UR7, 0x2, UPT ;  /* 0x000000020700788c */ /* 0x000fc8000bf05270 */
[----:B------:R-:W-:Y:S02]  /*4d70*/  USEL UR10, URZ, 0x1, UP0 ;  /* 0x000000013f0a7887 */ /* 0x000fe40008000000 */
[----:B------:R-:W-:-:S04]  /*4d80*/  USEL UR7, UR7, URZ, UP0 ;  /* 0x0000003f07077287 */ /* 0x000fc80008000000 */
[----:B------:R-:W-:Y:S02]  /*4d90*/  LOP3.LUT R6, R11, UR10, RZ, 0x3c, !PT ;  /* 0x0000000a0b067c12 */ /* 0x000fe4000f8e3cff */
[----:B--2---:R-:W-:Y:S01]  /*4da0*/  ISETP.NE.AND P3, PT, R0, RZ, PT ;  /* 0x000000ff0000720c */ /* 0x004fe20003f65270 */
[----:B------:R-:W-:-:S12]  /*4db0*/  IMAD.U32 R0, RZ, RZ, UR7 ;  /* 0x00000007ff007e24 */ /* 0x000fd8000f8e00ff */
[----:B------:R-:W-:Y:S05]  /*4dc0*/  @P3 BRA `(.L_x_12151) ;  /* 0x0000000000283947 */ /* 0x000fea0003800000 */
[----:B------:R-:W-:Y:S05]  /*4dd0*/  @!P0 BRA `(.L_x_12152) ;  /* 0x0000000000048947 */ /* 0x000fea0003800000 */
[----:B------:R-:W-:Y:S01]  /*4de0*/  BPT.TRAP 0x1 ;  /* 0x000000040000795c */ /* 0x000fe20000300000 */
.L_x_12152:
[----:B0-----:R-:W-:Y:S02]  /*4df0*/  LEA R13, R0, UR36, 0x3 ;  /* 0x00000024000d7c11 */ /* 0x001fe4000f8e18ff */
[----:B------:R-:W-:-:S04]  /*4e00*/  SHF.L.U32 R12, R6, 0x1f, RZ ;  /* 0x0000001f060c7819 */ /* 0x000fc800000006ff */
[----:B------:R0:W1:Y:S01]  /*4e10*/  SYNCS.PHASECHK.TRANS64.TRYWAIT P2, [R13+URZ+0x30830], R12 ;  /* 0x0308300c0d0075a7 */ /* 0x000062000804017f */
[----:B------:R-:W-:Y:S05]  /*4e20*/  @!P0 BRA `(.L_x_12153) ;  /* 0x0000000000048947 */ /* 0x000fea0003800000 */
[----:B------:R-:W-:Y:S01]  /*4e30*/  BPT.TRAP 0x1 ;  /* 0x000000040000795c */ /* 0x000fe20000300000 */
.L_x_12153:
[----:B-1----:R-:W-:Y:S05]  /*4e40*/  @P2 BRA `(.L_x_12151) ;  /* 0x0000000000082947 */ /* 0x002fea0003800000 */
[----:B------:R-:W1:Y:S02]  /*4e50*/  SYNCS.PHASECHK.TRANS64.TRYWAIT P2, [R13+URZ+0x30830], R12 ;  /* 0x0308300c0d0075a7 */ /* 0x000e64000804017f */
[----:B-1----:R-:W-:Y:S05]  /*4e60*/  @!P2 BRA `(.L_x_12154) ;  /* 0x000000880044a947 */ /* 0x002fea0003800000 */
.L_x_12151:
[----:B0-----:R-:W0:Y:S01]  /*4e70*/  S2R R14, SR_TID.X ;  /* 0x00000000000e7919 */ /* 0x001e220000002100 */
[----:B------:R-:W-:Y:S01]  /*4e80*/  R2UR UR18, R0 ;  /* 0x00000000001272ca */ /* 0x000fe200000e0000 */
[----:B------:R-:W-:Y:S01]  /*4e90*/  UMOV UR23, 0x40000040 ;  /* 0x4000004000177882 */ /* 0x000fe20000000000 */
[----:B------:R-:W-:Y:S01]  /*4ea0*/  R2UR UR20, R152 ;  /* 0x00000000981472ca */ /* 0x000fe200000e0000 */
[----:B------:R-:W-:Y:S01]  /*4eb0*/  UMOV UR11, 0x40000040 ;  /* 0x40000040000b7882 */ /* 0x000fe20000000000 */
[----:B------:R-:W-:Y:S01]  /*4ec0*/  R2UR UR21, R153 ;  /* 0x00000000991572ca */ /* 0x000fe200000e0000 */
[----:B------:R-:W-:Y:S01]  /*4ed0*/  UMOV UR15, 0x40000040 ;  /* 0x40000040000f7882 */ /* 0x000fe20000000000 */
[----:B------:R-:W-:-:S07]  /*4ee0*/  UMOV UR19, 0x40000040 ;  /* 0x4000004000137882 */ /* 0x000fce0000000000 */
[----:B------:R-:W-:-:S04]  /*4ef0*/  UIMAD UR18, UR18, 0x600, UR6 ;  /* 0x00000600121278a4 */ /* 0x000fc8000f8e0206 */
[----:B------:R-:W-:Y:S02]  /*4f00*/  UIADD3 UR10, UR18, 0x2, URZ ;  /* 0x00000002120a7890 */ /* 0x000fe4000fffe03f */
[----:B------:R-:W-:Y:S02]  /*4f10*/  UIADD3 UR14, UR18, 0x4, URZ ;  /* 0x00000004120e7890 */ /* 0x000fe4000fffe03f */
[----:B------:R-:W-:Y:S01]  /*4f20*/  UMOV UR22, UR18 ;  /* 0x0000001200167c82 */ /* 0x000fe20008000000 */
[----:B------:R-:W-:Y:S01]  /*4f30*/  UIADD3 UR18, UR18, 0x6, URZ ;  /* 0x0000000612127890 */ /* 0x000fe2000fffe03f */
[----:B0-----:R-:W-:-:S04]  /*4f40*/  SHF.R.U32.HI R14, RZ, 0x7, R14 ;  /* 0x00000007ff0e7819 */ /* 0x001fc8000001160e */
[----:B-1----:R-:W-:-:S05]  /*4f50*/  IADD3 R12, R14, 0x8, RZ ;  /* 0x000000080e0c7810 */ /* 0x002fca0007ffe0ff */
[----:B------:R0:W-:Y:S06]  /*4f60*/  BAR.SYNC.DEFER_BLOCKING R12, 0x100 ;  /* 0x0004000c0000751d */ /* 0x0001ec0000010000 */
[----:B------:R-:W-:-:S06]  /*4f70*/  WARPGROUP.ARRIVE ;  /* 0x00000000000079c5 */ /* 0x000fcc0000000000 */
[----:B------:R-:W-:Y:S03]  /*4f80*/  HGMMA.64x192x16.F32.BF16 R24, gdesc[UR20], RZ, !UPT, gsb0 ;  /* 0x02e00000141879f0 */ /* 0x000fe6000c0018ff */
[----:B------:R-:W-:Y:S02]  /*4f90*/  WARPGROUP.DEPBAR.LE gsb0, 0x0 ;  /* 0x00008000000079c5 */ /* 0x000fe40000010000 */
[----:B------:R-:W-:-:S15]  /*4fa0*/  WARPGROUP.ARRIVE ;  /* 0x00000000000079c5 */ /* 0x000fde0000000000 */
        /* <DEDUP_REMOVED lines=8> */
[----:B0-----:R-:W-:Y:S05]  /*5030*/  @P3 BRA `(.L_x_12155) ;  /* 0x0000000000283947 */ /* 0x001fea0003800000 */
[----:B------:R-:W-:Y:S05]  /*5040*/  @!P0 BRA `(.L_x_12156) ;  /* 0x0000000000048947 */ /* 0x000fea0003800000 */
[----:B------:R-:W-:Y:S01]  /*5050*/  BPT.TRAP 0x1 ;  /* 0x000000040000795c */ /* 0x000fe20000300000 */
.L_x_12156:
[----:B------:R-:W-:Y:S01]  /*5060*/  ULEA UR7, UR4, UR36, 0x3 ;  /* 0x0000002404077291 */ /* 0x000fe2000f8e183f */
[----:B------:R-:W-:-:S08]  /*5070*/  SHF.L.U32 R11, R11, 0x1f, RZ ;  /* 0x0000001f0b0b7819 */ /* 0x000fd000000006ff */
[----:B------:R0:W1:Y:S01]  /*5080*/  SYNCS.PHASECHK.TRANS64.TRYWAIT P2, [UR7+0x30850], R11 ;  /* 0x0308500bff0075a7 */ /* 0x0000620008040147 */
[----:B------:R-:W-:Y:S05]  /*5090*/  @!P0 BRA `(.L_x_12157) ;  /* 0x0000000000048947 */ /* 0x000fea0003800000 */
[----:B------:R-:W-:Y:S01]  /*50a0*/  BPT.TRAP 0x1 ;  /* 0x000000040000795c */ /* 0x000fe20000300000 */
.L_x_12157:
[----:B-1----:R-:W-:Y:S05]  /*50b0*/  @P2 BRA `(.L_x_12155) ;  /* 0x0000000000082947 */ /* 0x002fea0003800000 */
[----:B------:R-:W1:Y:S02]  /*50c0*/  SYNCS.PHASECHK.TRANS64.TRYWAIT P2, [UR7+0x30850], R11 ;  /* 0x0308500bff0075a7 */ /* 0x000e640008040147 */
[----:B-1----:R-:W-:Y:S05]  /*50d0*/  @!P2 BRA `(.L_x_12158) ;  /* 0x0000008400bca947 */ /* 0x002fea0003800000 */
.L_x_12155:
[----:B-1----:R-:W2:Y:S01]  /*50e0*/  LDL R12, [R1+0x4] ;  /* 0x00000400010c7983 */ /* 0x002ea20000100800 */
        /* <DEDUP_REMOVED lines=10> */
[----:B------:R-:W-:Y:S01]  /*5190*/  MUFU.TANH R154, R35 ;  /* 0x00000023009a7308 */ /* 0x000fe20000002400 */
        /* <DEDUP_REMOVED lines=19> */
[----:B0-----:R-:W-:Y:S01]  /*52d0*/  FMUL.FTZ R39, R64, UR5 ;  /* 0x0000000540277c20 */ /* 0x001fe20008410000 */
[----:B------:R-:W-:Y:S01]  /*52e0*/  FMUL.FTZ R22, R37, UR5 ;  /* 0x0000000525167c20 */ /* 0x000fe20008410000 */
[----:B------:R-:W-:Y:S01]  /*52f0*/  FMUL.FTZ R23, R40, UR5 ;  /* 0x0000000528177c20 */ /* 0x000fe20008410000 */
[----:B------:R-:W-:Y:S01]  /*5300*/  FMUL.FTZ R24, R41, UR5 ;  /* 0x0000000529187c20 */ /* 0x000fe20008410000 */
[----:B------:R0:W3:Y:S01]  /*5310*/  MUFU.TANH R29, R38 ;  /* 0x00000026001d7308 */ /* 0x0000e20000002400 */
[----:B-1----:R-:W-:-:S02]  /*5320*/  IMAD.MOV.U32 R50, RZ, RZ, R30 ;  /* 0x000000ffff327224 */ /* 0x002fc400078e001e */
[----:B------:R-:W-:Y:S01]  /*5330*/  FMUL.FTZ R30, R53, UR5 ;  /* 0x00000005351e7c20 */ /* 0x000fe20008410000 */
[----:B------:R-:W-:Y:S01]  /*5340*/  FMUL.FTZ R53, R78, UR5 ;  /* 0x000000054e357c20 */ /* 0x000fe20008410000 */
[----:B------:R-:W-:Y:S01]  /*5350*/  FMUL.FTZ R40, R65, UR5 ;  /* 0x0000000541287c20 */ /* 0x000fe20008410000 */
[----:B------:R-:W-:Y:S01]  /*5360*/  FMUL.FTZ R41, R66, UR5 ;  /* 0x0000000542297c20 */ /* 0x000fe20008410000 */
[----:B------:R-:W-:Y:S01]  /*5370*/  FMUL.FTZ R32, R57, UR5 ;  /* 0x0000000539207c20 */ /* 0x000fe20008410000 */
        /* <DEDUP_REMOVED lines=9> */
[----:B------:R-:W-:Y:S01]  /*5410*/  MUFU.TANH R11, R11 ;  /* 0x0000000b000b7308 */ /* 0x000fe20000002400 */
[----:B---3--:R-:W-:-:S02]  /*5420*/  IMAD.MOV.U32 R51, RZ, RZ, R29 ;  /* 0x000000ffff337224 */ /* 0x008fc400078e001d */
        /* <DEDUP_REMOVED lines=8> */
[----:B------:R-:W-:-:S06]  /*54b0*/  FMUL.FTZ R62, R87, UR5 ;  /* 0x00000005573e7c20 */ /* 0x000fcc0008410000 */
[----:B------:R0:W1:Y:S08]  /*54c0*/  MUFU.TANH R27, R46 ;  /* 0x0000002e001b7308 */ /* 0x0000700000002400 */
[----:B------:R3:W4:Y:S01]  /*54d0*/  MUFU.TANH R28, R43 ;  /* 0x0000002b001c7308 */ /* 0x0007220000002400 */
[----:B0-----:R-:W-:Y:S01]  /*54e0*/  MOV R46, R155 ;  /* 0x0000009b002e7202 */ /* 0x001fe20000000f00 */
[----:B------:R-:W-:Y:S01]  /*54f0*/  FMUL.FTZ R155, R54, UR5 ;  /* 0x00000005369b7c20 */ /* 0x000fe20008410000 */
[----:B------:R-:W-:-:S05]  /*5500*/  FMUL.FTZ R54, R79, UR5 ;  /* 0x000000054f367c20 */ /* 0x000fca0008410000 */
[----:B------:R-:W-:Y:S01]  /*5510*/  MUFU.TANH R14, R14 ;  /* 0x0000000e000e7308 */ /* 0x000fe20000002400 */
[----:B---3--:R-:W-:Y:S01]  /*5520*/  FMUL.FTZ R43, R68, UR5 ;  /* 0x00000005442b7c20 */ /* 0x008fe20008410000 */
[----:B-1----:R-:W-:Y:S02]  /*5530*/  IMAD.MOV.U32 R47, RZ, RZ, R27 ;  /* 0x000000ffff2f7224 */ /* 0x002fe400078e001b */
[----:B------:R-:W-:-:S03]  /*5540*/  FMUL.FTZ R27, R48, UR5 ;  /* 0x00000005301b7c20 */ /* 0x000fc60008410000 */
[----:B------:R-:W-:Y:S01]  /*5550*/  MOV R64, R47 ;  /* 0x0000002f00407202 */ /* 0x000fe20000000f00 */
[----:B------:R0:W1:Y:S01]  /*5560*/  MUFU.TANH R31, R42 ;  /* 0x0000002a001f7308 */ /* 0x0000620000002400 */
[----:B----4-:R-:W-:Y:S02]  /*5570*/  IMAD.MOV.U32 R48, RZ, RZ, R28 ;  /* 0x000000ffff307224 */ /* 0x010fe400078e001c */
[----:B------:R-:W-:Y:S01]  /*5580*/  FMUL.FTZ R28, R49, UR5 ;  /* 0x00000005311c7c20 */ /* 0x000fe20008410000 */
[----:B------:R-:W-:Y:S01]  /*5590*/  FMUL.FTZ R47, R72, UR5 ;  /* 0x00000005482f7c20 */ /* 0x000fe20008410000 */
[----:B------:R-:W-:Y:S02]  /*55a0*/  IMAD.MOV.U32 R88, RZ, RZ, R64 ;  /* 0x000000ffff587224 */ /* 0x000fe400078e0040 */
[----:B------:R-:W-:Y:S01]  /*55b0*/  FMUL.FTZ R64, R89, UR5 ;  /* 0x0000000559407c20 */ /* 0x000fe20008410000 */
[----:B------:R-:W-:Y:S02]  /*55c0*/  IMAD.MOV.U32 R65, RZ, RZ, R48 ;  /* 0x000000ffff417224 */ /* 0x000fe400078e0030 */
[----:B------:R-:W-:Y:S01]  /*55d0*/  FMUL.FTZ R48, R73, UR5 ;  /* 0x0000000549307c20 */ /* 0x000fe20008410000 */
[----:B------:R-:W-:Y:S01]  /*55e0*/  MUFU.TANH R17, R17 ;  /* 0x0000001100117308 */ /* 0x000fe20000002400 */
[----:B0-----:R-:W-:Y:S01]  /*55f0*/  FMUL.FTZ R42, R67, UR5 ;  /* 0x00000005432a7c20 */ /* 0x001fe20008410000 */
[----:B------:R-:W-:Y:S01]  /*5600*/  MOV R67, R50 ;  /* 0x0000003200437202 */ /* 0x000fe20000000f00 */
[----:B------:R-:W-:Y:S01]  /*5610*/  FMUL.FTZ R50, R75, UR5 ;  /* 0x000000054b327c20 */ /* 0x000fe20008410000 */
[----:B------:R-:W-:Y:S01]  /*5620*/  FMNMX.FTZ R75, R11, R2, !PT ;  /* 0x000000020b4b7209 */ /* 0x000fe20007810000 */
[----:B------:R-:W-:-:S02]  /*5630*/  IMAD.MOV.U32 R89, RZ, RZ, R65 ;  /* 0x000000ffff597224 */ /* 0x000fc400078e0041 */
[----:B------:R-:W-:Y:S01]  /*5640*/  FMUL.FTZ R65, R90, UR5 ;  /* 0x000000055a417c20 */ /* 0x000fe20008410000 */
[----:B------:R-:W-:Y:S01]  /*5650*/  FMUL.FTZ R73, R98, UR5 ;  /* 0x0000000562497c20 */ /* 0x000fe20008410000 */
[----:B------:R-:W-:Y:S01]  /*5660*/  MUFU.TANH R15, R15 ;  /* 0x0000000f000f7308 */ /* 0x000fe20000002400 */
[----:B-1----:R-:W-:Y:S01]  /*5670*/  MOV R49, R31 ;  /* 0x0000001f00317202 */ /* 0x002fe20000000f00 */
[----:B------:R-:W-:Y:S01]  /*5680*/  FMUL.FTZ R31, R56, UR5 ;  /* 0x00000005381f7c20 */ /* 0x000fe20008410000 */
[----:B------:R-:W-:Y:S01]  /*5690*/  FMUL.FTZ R56, R81, UR5 ;  /* 0x0000000551387c20 */ /* 0x000fe20008410000 */
[----:B------:R-:W-:Y:S01]  /*56a0*/  FMUL.FTZ R72, R97, UR5 ;  /* 0x0000000561487c20 */ /* 0x000fe20008410000 */
[----:B------:R-:W-:Y:S01]  /*56b0*/  FMUL.FTZ R97, R117, UR5 ;  /* 0x0000000575617c20 */ /* 0x000fe20008410000 */
[----:B------:R-:W-:Y:S02]  /*56c0*/  IMAD.MOV.U32 R66, RZ, RZ, R49 ;  /* 0x000000ffff427224 */ /* 0x000fe400078e0031 */
[----:B------:R-:W-:Y:S01]  /*56d0*/  FMUL.FTZ R49, R74, UR5 ;  /* 0x000000054a317c20 */ /* 0x000fe20008410000 */
[----:B------:R-:W-:Y:S01]  /*56e0*/  MUFU.TANH R18, R18 ;  /* 0x0000001200127308 */ /* 0x000fe20000002400 */
[----:B------:R-:W-:Y:S01]  /*56f0*/  FMUL.FTZ R74, R99, UR5 ;  /* 0x00000005634a7c20 */ /* 0x000fe20008410000 */
[----:B------:R-:W-:Y:S01]  /*5700*/  MOV R90, R66 ;  /* 0x00000042005a7202 */ /* 0x000fe20000000f00 */
[----:B------:R-:W-:Y:S01]  /*5710*/  FMUL.FTZ R66, R91, UR5 ;  /* 0x000000055b427c20 */ /* 0x000fe20008410000 */
[----:B------:R-:W-:-:S02]  /*5720*/  IMAD.MOV.U32 R91, RZ, RZ, R67 ;  /* 0x000000ffff5b7224 */ /* 0x000fc400078e0043 */
[----:B------:R-:W-:Y:S02]  /*5730*/  FMUL.FTZ R67, R92, UR5 ;  /* 0x000000055c437c20 */ /* 0x000fe40008410000 */
        /* <DEDUP_REMOVED lines=23> */
[----:B--2---:R-:W-:Y:S01]  /*58b0*/  R2UR UR10, R12 ;  /* 0x000000000c0a72ca */ /* 0x004fe200000e0000 */
[----:B------:R-:W-:Y:S01]  /*58c0*/  FMUL.FTZ R12, R25, UR5 ;  /* 0x00000005190c7c20 */ /* 0x000fe20008410000 */
[----:B------:R-:W-:Y:S01]  /*58d0*/  FMUL.FTZ R25, R44, UR5 ;  /* 0x000000052c197c20 */ /* 0x000fe20008410000 */
[----:B------:R-:W-:-:S02]  /*58e0*/  IMAD.MOV.U32 R44, RZ, RZ, R154 ;  /* 0x000000ffff2c7224 */ /* 0x000fc400078e009a */
[----:B------:R-:W-:Y:S01]  /*58f0*/  FMUL.FTZ R154, R55, UR5 ;  /* 0x00000005379a7c20 */ /* 0x000fe20008410000 */
[----:B------:R-:W-:Y:S01]  /*5900*/  FMUL.FTZ R55, R80, UR5 ;  /* 0x0000000550377c20 */ /* 0x000fe20008410000 */
[----:B------:R-:W0:Y:S01]  /*5910*/  MUFU.TANH R12, R12 ;  /* 0x0000000c000c7308 */ /* 0x000e220000002400 */
[----:B------:R-:W-:Y:S02]  /*5920*/  IMAD.MOV.U32 R68, RZ, RZ, R44 ;  /* 0x000000ffff447224 */ /* 0x000fe400078e002c */
[----:B------:R-:W-:Y:S01]  /*5930*/  FMUL.FTZ R44, R69, UR5 ;  /* 0x00000005452c7c20 */ /* 0x000fe20008410000 */
[----:B------:R-:W-:Y:S01]  /*5940*/  MOV R69, R45 ;  /* 0x0000002d00457202 */ /* 0x000fe20000000f00 */
[----:B------:R-:W-:Y:S01]  /*5950*/  FMUL.FTZ R45, R70, UR5 ;  /* 0x00000005462d7c20 */ /* 0x000fe20008410000 */
[----:B------:R-:W-:Y:S01]  /*5960*/  IMAD.MOV.U32 R70, RZ, RZ, R46 ;  /* 0x000000ffff467224 */ /* 0x000fe200078e002e */
[----:B------:R-:W-:Y:S01]  /*5970*/  UIADD3 UR10, UR10, 0x1e800, URZ ;  /* 0x0001e8000a0a7890 */ /* 0x000fe2000fffe03f */
[----:B------:R-:W-:Y:S01]  /*5980*/  FMUL.FTZ R46, R71, UR5 ;  /* 0x00000005472e7c20 */ /* 0x000fe20008410000 */
[----:B------:R-:W-:-:S02]  /*5990*/  IMAD.MOV.U32 R71, RZ, RZ, R51 ;  /* 0x000000ffff477224 */ /* 0x000fc400078e0033 */
[----:B------:R-:W-:Y:S01]  /*59a0*/  FMUL.FTZ R51, R76, UR5 ;  /* 0x000000054c337c20 */ /* 0x000fe20008410000 */
[----:B------:R-:W-:Y:S01]  /*59b0*/  USHF.R.U32.HI UR10, URZ, 0x4, UR10 ;  /* 0x000000043f0a7899 */ /* 0x000fe2000801160a */
[----:B------:R-:W-:Y:S01]  /*59c0*/  MOV R81, R70 ;  /* 0x0000004600517202 */ /* 0x000fe20000000f00 */
[----:B------:R-:W-:Y:S01]  /*59d0*/  IMAD.MOV.U32 R80, RZ, RZ, R68 ;  /* 0x000000ffff507224 */ /* 0x000fe200078e0044 */
[----:B------:R-:W1:Y:S01]  /*59e0*/  MUFU.TANH R25, R25 ;  /* 0x0000001900197308 */ /* 0x000e620000002400 */
[----:B------:R-:W-:Y:S01]  /*59f0*/  ULOP3.LUT UR14, UR10, 0x3fff, URZ, 0xc0, !UPT ;  /* 0x00003fff0a0e7892 */ /* 0x000fe2000f8ec03f */
[----:B------:R-:W-:Y:S01]  /*5a00*/  MOV R100, R81 ;  /* 0x0000005100647202 */ /* 0x000fe20000000f00 */
[----:B------:R-:W-:Y:S01]  /*5a10*/  UIMAD UR10, UR4, 0x600, UR7 ;  /* 0x00000600040a78a4 */ /* 0x000fe2000f8e0207 */
[----:B0-----:R-:W-:Y:S01]  /*5a20*/  FMNMX.FTZ R76, R12, R75, !PT ;  /* 0x0000004b0c4c7209 */ /* 0x001fe20007810000 */
[----:B------:R-:W-:Y:S01]  /*5a30*/  ULOP3.LUT UR14, UR14, 0x10000, URZ, 0xfc, !UPT ;  /* 0x000100000e0e7892 */ /* 0x000fe2000f8efc3f */
[----:B------:R-:W-:Y:S01]  /*5a40*/  FMNMX.FTZ R75, R13, R8, !PT ;  /* 0x000000080d4b7209 */ /* 0x000fe20007810000 */
[----:B------:R-:W-:Y:S01]  /*5a50*/  IMAD.MOV.U32 R92, RZ, RZ, R71 ;  /* 0x000000ffff5c7224 */ /* 0x000fe200078e0047 */
[----:B------:R-:W0:Y:S01]  /*5a60*/  MUFU.TANH R154, R154 ;  /* 0x0000009a009a7308 */ /* 0x000e220000002400 */
[----:B------:R-:W-:Y:S01]  /*5a70*/  IMAD.MOV.U32 R82, RZ, RZ, R69 ;  /* 0x000000ffff527224 */ /* 0x000fe200078e0045 */
[----:B------:R-:W-:Y:S01]  /*5a80*/  UMOV UR22, UR10 ;  /* 0x0000000a00167c82 */ /* 0x000fe20008000000 */
[----:B------:R-:W-:Y:S01]  /*5a90*/  FMNMX.FTZ R78, R14, R75, !PT ;  /* 0x0000004b0e4e7209 */ /* 0x000fe20007810000 */
[----:B------:R-:W-:Y:S01]  /*5aa0*/  UMOV UR20, UR14 ;  /* 0x0000000e00147c82 */ /* 0x000fe20008000000 */
[----:B------:R-:W-:Y:S01]  /*5ab0*/  FMNMX.FTZ R75, R15, R76, !PT ;  /* 0x0000004c0f4b7209 */ /* 0x000fe20007810000 */
[----:B------:R-:W-:Y:S01]  /*5ac0*/  HGMMA.64x64x16.F32.BF16 R120, gdesc[UR20].tnspB, R120, gsb0 ;  /* 0x40e00000147879f0 */ /* 0x000fe20008001878 */
[----:B------:R-:W-:Y:S01]  /*5ad0*/  UIADD3 UR22, UR10, 0x80, URZ ;  /* 0x000000800a167890 */ /* 0x000fe2000fffe03f */
[----:B------:R-:W-:Y:S01]  /*5ae0*/  FMNMX.FTZ R79, R17, R78, !PT ;  /* 0x0000004e114f7209 */ /* 0x000fe20007810000 */
[----:B------:R-:W-:Y:S01]  /*5af0*/  UIADD3 UR20, UR14, 0x2, URZ ;  /* 0x000000020e147890 */ /* 0x000fe2000fffe03f */
[----:B------:R-:W-:Y:S01]  /*5b00*/  FMNMX.FTZ R76, R16, R75, !PT ;  /* 0x0000004b104c7209 */ /* 0x000fe20007810000 */
[----:B------:R-:W-:Y:S01]  /*5b10*/  UMOV UR23, 0x40000040 ;  /* 0x4000004000177882 */ /* 0x000fe20000000000 */
[----:B------:R-:W-:Y:S01]  /*5b20*/  UMOV UR21, 0x40000040 ;  /* 0x4000004000157882 */ /* 0x000fe20000000000 */
[----:B------:R-:W-:Y:S01]  /*5b30*/  FMNMX.FTZ R79, R18, R79, !PT ;  /* 0x0000004f124f7209 */ /* 0x000fe20007810000 */
[----:B------:R-:W-:Y:S01]  /*5b40*/  FMUL.FTZ R78, R101, UR5 ;  /* 0x00000005654e7c20 */ /* 0x000fe20008410000 */
[----:B------:R-:W-:Y:S01]  /*5b50*/  IMAD.MOV.U32 R101, RZ, RZ, R80 ;  /* 0x000000ffff657224 */ /* 0x000fe200078e0050 */
[----:B------:R-:W-:Y:S01]  /*5b60*/  FMNMX.FTZ R75, R19, R76, !PT ;  /* 0x0000004c134b7209 */ /* 0x000fe20007810000 */
[----:B------:R-:W-:Y:S01]  /*5b70*/  MUFU.TANH R41, R41 ;  /* 0x0000002900297308 */ /* 0x000fe20000002400 */
[----:B------:R-:W-:Y:S01]  /*5b80*/  FMNMX.FTZ R79, R100, R79, !PT ;  /* 0x0000004f644f7209 */ /* 0x000fe20007810000 */
[----:B------:R-:W-:Y:S01]  /*5b90*/  FMUL.FTZ R69, R94, UR5 ;  /* 0x000000055e457c20 */ /* 0x000fe20008410000 */
[----:B------:R-:W-:Y:S01]  /*5ba0*/  FMNMX.FTZ R76, R20, R75, !PT ;  /* 0x0000004b144c7209 */ /* 0x000fe20007810000 */
[----:B------:R-:W-:Y:S01]  /*5bb0*/  FMUL.FTZ R70, R95, UR5 ;  /* 0x000000055f467c20 */ /* 0x000fe20008410000 */
[----:B------:R-:W-:Y:S01]  /*5bc0*/  FMNMX.FTZ R79, R101, R79, !PT ;  /* 0x0000004f654f7209 */ /* 0x000fe20007810000 */
[----:B------:R-:W-:Y:S01]  /*5bd0*/  FMUL.FTZ R68, R93, UR5 ;  /* 0x000000055d447c20 */ /* 0x000fe20008410000 */
[----:B------:R-:W-:Y:S01]  /*5be0*/  FMNMX.FTZ R75, R21, R76, !PT ;  /* 0x0000004c154b7209 */ /* 0x000fe20007810000 */
[----:B------:R-:W2:Y:S01]  /*5bf0*/  MUFU.TANH R39, R39 ;  /* 0x0000002700277308 */ /* 0x000ea20000002400 */
[----:B------:R-:W-:Y:S01]  /*5c00*/  FMNMX.FTZ R79, R92, R79, !PT ;  /* 0x0000004f5c4f7209 */ /* 0x000fe20007810000 */
[----:B------:R-:W-:Y:S01]  /*5c10*/  FMUL.FTZ R71, R96, UR5 ;  /* 0x0000000560477c20 */ /* 0x000fe20008410000 */
[----:B------:R-:W-:Y:S01]  /*5c20*/  FMNMX.FTZ R76, R22, R75, !PT ;  /* 0x0000004b164c7209 */ /* 0x000fe20007810000 */
[----:B------:R-:W-:Y:S01]  /*5c30*/  FMUL.FTZ R75, R102, UR5 ;  /* 0x00000005664b7c20 */ /* 0x000fe20008410000 */
[----:B------:R-:W-:Y:S01]  /*5c40*/  FMNMX.FTZ R79, R91, R79, !PT ;  /* 0x0000004f5b4f7209 */ /* 0x000fe20007810000 */
[----:B------:R-:W-:Y:S01]  /*5c50*/  FMUL.FTZ R96, R116, UR5 ;  /* 0x0000000574607c20 */ /* 0x000fe20008410000 */
[----:B------:R-:W-:Y:S01]  /*5c60*/  FMNMX.FTZ R81, R23, R76, !PT ;  /* 0x0000004c17517209 */ /* 0x000fe20007810000 */
[----:B------:R-:W-:Y:S01]  /*5c70*/  FMUL.FTZ R76, R103, UR5 ;  /* 0x00000005674c7c20 */ /* 0x000fe20008410000 */
[----:B------:R-:W-:Y:S01]  /*5c80*/  FMNMX.FTZ R79, R90, R79, !PT ;  /* 0x0000004f5a4f7209 */ /* 0x000fe20007810000 */
[----:B------:R-:W-:Y:S01]  /*5c90*/  IMAD.MOV.U32 R103, RZ, RZ, R82 ;  /* 0x000000ffff677224 */ /* 0x000fe200078e0052 */
[----:B------:R-:W-:Y:S01]  /*5ca0*/  FMNMX.FTZ R80, R24, R81, !PT ;  /* 0x0000005118507209 */ /* 0x000fe20007810000 */
[----:B------:R-:W-:Y:S01]  /*5cb0*/  MUFU.TANH R42, R42 ;  /* 0x0000002a002a7308 */ /* 0x000fe20000002400 */
[----:B------:R-:W-:-:S02]  /*5cc0*/  FMNMX.FTZ R79, R89, R79, !PT ;  /* 0x0000004f594f7209 */ /* 0x000fc40007810000 */
[----:B-1----:R-:W-:Y:S02]  /*5cd0*/  FMNMX.FTZ R81, R25, R80, !PT ;  /* 0x0000005019517209 */ /* 0x002fe40007810000 */
[----:B------:R-:W-:Y:S02]  /*5ce0*/  FMNMX.FTZ R79, R88, R79, !PT ;  /* 0x0000004f584f7209 */ /* 0x000fe40007810000 */
[----:B------:R-:W-:Y:S01]  /*5cf0*/  FMNMX.FTZ R80, R26, R81, !PT ;  /* 0x000000511a507209 */ /* 0x000fe20007810000 */
[----:B------:R-:W1:Y:S01]  /*5d00*/  MUFU.TANH R40, R40 ;  /* 0x0000002800287308 */ /* 0x000e620000002400 */
[----:B------:R-:W-:Y:S01]  /*5d10*/  FMNMX.FTZ R82, R103, R79, !PT ;  /* 0x0000004f67527209 */ /* 0x000fe20007810000 */
[----:B------:R-:W-:Y:S01]  /*5d20*/  FMUL.FTZ R81, R104, UR5 ;  /* 0x0000000568517c20 */ /* 0x000fe20008410000 */
[----:B------:R-:W-:Y:S01]  /*5d30*/  FMNMX.FTZ R79, R27, R80, !PT ;  /* 0x000000501b4f7209 */ /* 0x000fe20007810000 */
[----:B------:R-:W-:Y:S01]  /*5d40*/  IMAD.MOV.U32 R104, RZ, RZ, R88 ;  /* 0x000000ffff687224 */ /* 0x000fe200078e0058 */
[----:B------:R-:W-:Y:S01]  /*5d50*/  FMNMX.FTZ R83, R157, R82, !PT ;  /* 0x000000529d537209 */ /* 0x000fe20007810000 */
[----:B------:R-:W-:Y:S01]  /*5d60*/  FMUL.FTZ R82, R105, UR5 ;  /* 0x0000000569527c20 */ /* 0x000fe20008410000 */
[----:B------:R-:W-:Y:S01]  /*5d70*/  FMNMX.FTZ R80, R28, R79, !PT ;  /* 0x0000004f1c507209 */ /* 0x000fe20007810000 */
[----:B------:R-:W3:Y:S01]  /*5d80*/  MUFU.TANH R45, R45 ;  /* 0x0000002d002d7308 */ /* 0x000ee20000002400 */
[----:B------:R-:W-:-:S02]  /*5d90*/  FMNMX.FTZ R84, R156, R83, !PT ;  /* 0x000000539c547209 */ /* 0x000fc40007810000 */
[----:B------:R-:W-:Y:S02]  /*5da0*/  FMNMX.FTZ R79, R29, R80, !PT ;  /* 0x000000501d4f7209 */ /* 0x000fe40007810000 */
[----:B------:R-:W-:Y:S02]  /*5db0*/  FMNMX.FTZ R83, R155, R84, !PT ;  /* 0x000000549b537209 */ /* 0x000fe40007810000 */
[----:B------:R-:W-:Y:S01]  /*5dc0*/  FMNMX.FTZ R80, R30, R79, !PT ;  /* 0x0000004f1e507209 */ /* 0x000fe20007810000 */
[----:B------:R-:W4:Y:S01]  /*5dd0*/  MUFU.TANH R43, R43 ;  /* 0x0000002b002b7308 */ /* 0x000f220000002400 */
[----:B0-----:R-:W-:Y:S01]  /*5de0*/  FMNMX.FTZ R84, R154, R83, !PT ;  /* 0x000000539a547209 */ /* 0x001fe20007810000 */
[----:B------:R-:W-:Y:S01]  /*5df0*/  FMUL.FTZ R79, R106, UR5 ;  /* 0x000000056a4f7c20 */ /* 0x000fe20008410000 */
[----:B------:R-:W-:Y:S01]  /*5e00*/  FMNMX.FTZ R83, R31, R80, !PT ;  /* 0x000000501f537209 */ /* 0x000fe20007810000 */
[----:B------:R-:W-:Y:S01]  /*5e10*/  IMAD.MOV.U32 R106, RZ, RZ, R90 ;  /* 0x000000ffff6a7224 */ /* 0x000fe200078e005a */
[----:B------:R-:W-:Y:S01]  /*5e20*/  FMNMX.FTZ R85, R33, R84, !PT ;  /* 0x0000005421557209 */ /* 0x000fe20007810000 */
[----:B------:R-:W-:Y:S01]  /*5e30*/  FMUL.FTZ R80, R107, UR5 ;  /* 0x000000056b507c20 */ /* 0x000fe20008410000 */
[----:B------:R-:W-:Y:S01]  /*5e40*/  FMNMX.FTZ R84, R32, R83, !PT ;  /* 0x0000005320547209 */ /* 0x000fe20007810000 */
[----:B------:R-:W0:Y:S01]  /*5e50*/  MUFU.TANH R46, R46 ;  /* 0x0000002e002e7308 */ /* 0x000e220000002400 */
[----:B------:R-:W-:Y:S01]  /*5e60*/  FMNMX.FTZ R86, R34, R85, !PT ;  /* 0x0000005522567209 */ /* 0x000fe20007810000 */
[----:B------:R-:W-:Y:S01]  /*5e70*/  FMUL.FTZ R85, R108, UR5 ;  /* 0x000000056c557c20 */ /* 0x000fe20008410000 */
[----:B------:R-:W-:Y:S01]  /*5e80*/  FMNMX.FTZ R83, R35, R84, !PT ;  /* 0x0000005423537209 */ /* 0x000fe20007810000 */
[----:B------:R-:W-:Y:S01]  /*5e90*/  IMAD.MOV.U32 R107, RZ, RZ, R91 ;  /* 0x000000ffff6b7224 */ /* 0x000fe200078e005b */
[----:B------:R-:W-:Y:S01]  /*5ea0*/  FMNMX.FTZ R87, R37, R86, !PT ;  /* 0x0000005625577209 */ /* 0x000fe20007810000 */
[----:B------:R-:W-:Y:S01]  /*5eb0*/  FMUL.FTZ R91, R112, UR5 ;  /* 0x00000005705b7c20 */ /* 0x000fe20008410000 */
[----:B------:R-:W-:Y:S01]  /*5ec0*/  FMNMX.FTZ R84, R36, R83, !PT ;  /* 0x0000005324547209 */ /* 0x000fe20007810000 */
[----:B------:R-:W5:Y:S01]  /*5ed0*/  MUFU.TANH R44, R44 ;  /* 0x0000002c002c7308 */ /* 0x000f620000002400 */
[----:B------:R-:W-:-:S02]  /*5ee0*/  FMNMX.FTZ R86, R38, R87, !PT ;  /* 0x0000005726567209 */ /* 0x000fc40007810000 */
[----:B--2---:R-:W-:Y:S01]  /*5ef0*/  FMNMX.FTZ R83, R39, R84, !PT ;  /* 0x0000005427537209 */ /* 0x004fe20007810000 */
[----:B------:R-:W-:Y:S02]  /*5f00*/  WARPGROUP.DEPBAR.LE gsb0, 0x0 ;  /* 0x00008000000079c5 */ /* 0x000fe40000010000 */
[----:B------:R-:W-:Y:S02]  /*5f10*/  WARPGROUP.ARRIVE ;  /* 0x00000000000079c5 */ /* 0x000fe40000000000 */
[----:B------:R-:W2:Y:S01]  /*5f20*/  MUFU.TANH R49, R49 ;  /* 0x0000003100317308 */ /* 0x000ea20000002400 */
[----:B------:R-:W-:Y:S01]  /*5f30*/  FMNMX.FTZ R87, R41, R86, !PT ;  /* 0x0000005629577209 */ /* 0x000fe20007810000 */
[----:B------:R-:W-:Y:S01]  /*5f40*/  FMUL.FTZ R86, R109, UR5 ;  /* 0x000000056d567c20 */ /* 0x000fe20008410000 */
[----:B-1----:R-:W-:Y:S01]  /*5f50*/  FMNMX.FTZ R84, R40, R83, !PT ;  /* 0x0000005328547209 */ /* 0x002fe20007810000 */
[----:B------:R-:W-:Y:S01]  /*5f60*/  HGMMA.64x64x16.F32.BF16 R120, gdesc[UR20].tnspB, R120, gsb0 ;  /* 0x40e00000147879f0 */ /* 0x000fe20008001878 */
[----:B------:R-:W-:Y:S01]  /*5f70*/  UIADD3 UR22, UR10, 0x100, URZ ;  /* 0x000001000a167890 */ /* 0x000fe2000fffe03f */
[----:B------:R-:W-:Y:S01]  /*5f80*/  FMNMX.FTZ R88, R42, R87, !PT ;  /* 0x000000572a587209 */ /* 0x000fe20007810000 */
[----:B------:R-:W-:Y:S01]  /*5f90*/  UIADD3 UR20, UR14, 0x4, URZ ;  /* 0x000000040e147890 */ /* 0x000fe2000fffe03f */
[----:B------:R-:W1:Y:S01]  /*5fa0*/  MUFU.TANH R47, R47 ;  /* 0x0000002f002f7308 */ /* 0x000e620000002400 */
[----:B------:R-:W-:Y:S01]  /*5fb0*/  UMOV UR23, 0x40000040 ;  /* 0x4000004000177882 */ /* 0x000fe20000000000 */
[----:B------:R-:W-:Y:S01]  /*5fc0*/  UMOV UR21, 0x40000040 ;  /* 0x4000004000157882 */ /* 0x000fe20000000000 */
[----:B---3--:R-:W-:-:S02]  /*5fd0*/  FMNMX.FTZ R87, R45, R88, !PT ;  /* 0x000000582d577209 */ /* 0x008fc40007810000 */
[----:B----4-:R-:W-:Y:S02]  /*5fe0*/  FMNMX.FTZ R83, R43, R84, !PT ;  /* 0x000000542b537209 */ /* 0x010fe40007810000 */
[----:B0-----:R-:W-:Y:S01]  /*5ff0*/  FMNMX.FTZ R88, R46, R87, !PT ;  /* 0x000000572e587209 */ /* 0x001fe20007810000 */
[----:B------:R-:W0:Y:S01]  /*6000*/  MUFU.TANH R50, R50 ;  /* 0x0000003200327308 */ /* 0x000e220000002400 */
[----:B-----5:R-:W-:Y:S01]  /*6010*/  FMNMX.FTZ R84, R44, R83, !PT ;  /* 0x000000532c547209 */ /* 0x020fe20007810000 */
[----:B------:R-:W-:Y:S01]  /*6020*/  FMUL.FTZ R83, R110, UR5 ;  /* 0x000000056e537c20 */ /* 0x000fe20008410000 */
[----:B------:R-:W-:Y:S01]  /*6030*/  MOV R105, R89 ;  /* 0x0000005900697202 */ /* 0x000fe20000000f00 */
[----:B------:R-:W3:Y:S01]  /*6040*/  S2R R110, SR_TID.X ;  /* 0x00000000006e7919 */ /* 0x000ee20000002100 */
[----:B--2---:R-:W-:Y:S02]  /*6050*/  FMNMX.FTZ R89, R49, R88, !PT ;  /* 0x0000005831597209 */ /* 0x004fe40007810000 */
[----:B------:R-:W-:Y:S01]  /*6060*/  MOV R108, R92 ;  /* 0x0000005c006c7202 */ /* 0x000fe20000000f00 */
[----:B------:R-:W2:Y:S01]  /*6070*/  MUFU.TANH R48, R48 ;  /* 0x0000003000307308 */ /* 0x000ea20000002400 */
[----:B-1----:R-:W-:Y:S01]  /*6080*/  FMNMX.FTZ R87, R47, R84, !PT ;  /* 0x000000542f577209 */ /* 0x002fe20007810000 */
[----:B------:R-:W-:-:S06]  /*6090*/  FMUL.FTZ R92, R113, UR5 ;  /* 0x00000005715c7c20 */ /* 0x000fcc0008410000 */
[----:B------:R-:W1:Y:S01]  /*60a0*/  MUFU.TANH R53, R53 ;  /* 0x0000003500357308 */ /* 0x000e620000002400 */
[----:B0-----:R-:W-:-:S07]  /*60b0*/  FMNMX.FTZ R88, R50, R89, !PT ;  /* 0x0000005932587209 */ /* 0x001fce0007810000 */
[----:B------:R-:W0:Y:S01]  /*60c0*/  MUFU.TANH R51, R51 ;  /* 0x0000003300337308 */ /* 0x000e220000002400 */
[----:B--2---:R-:W-:-:S07]  /*60d0*/  FMNMX.FTZ R84, R48, R87, !PT ;  /* 0x0000005730547209 */ /* 0x004fce0007810000 */
[----:B------:R-:W2:Y:S01]  /*60e0*/  MUFU.TANH R54, R54 ;  /* 0x0000003600367308 */ /* 0x000ea20000002400 */
[----:B-1----:R-:W-:Y:S02]  /*60f0*/  FMNMX.FTZ R89, R53, R88, !PT ;  /* 0x0000005835597209 */ /* 0x002fe40007810000 */
[----:B---3--:R-:W-:Y:S02]  /*6100*/  SHF.R.U32.HI R109, RZ, 0x7, R110 ;  /* 0x00000007ff6d7819 */ /* 0x008fe4000001166e */
[----:B------:R-:W-:Y:S01]  /*6110*/  ISETP.GE.U32.AND P2, PT, R110, 0x180, PT ;  /* 0x000001806e00780c */ /* 0x000fe20003f46070 */
[----:B------:R-:W-:Y:S02]  /*6120*/  IMAD.MOV.U32 R110, RZ, RZ, R100 ;  /* 0x000000ffff6e7224 */ /* 0x000fe400078e0064 */
[----:B------:R-:W1:Y:S01]  /*6130*/  MUFU.TANH R52, R52 ;  /* 0x0000003400347308 */ /* 0x000e620000002400 */
[----:B0-----:R-:W-:Y:S01]  /*6140*/  FMNMX.FTZ R87, R51, R84, !PT ;  /* 0x0000005433577209 */ /* 0x001fe20007810000 */
[----:B------:R-:W-:-:S02]  /*6150*/  FMUL.FTZ R84, R111, UR5 ;  /* 0x000000056f547c20 */ /* 0x000fc40008410000 */
[----:B------:R-:W3:Y:S04]  /*6160*/  LDL R111, [R1] ;  /* 0x00000000016f7983 */ /* 0x000ee80000100800 */
        /* <DEDUP_REMOVED lines=8> */
[----:B------:R-:W-:Y:S01]  /*61f0*/  HGMMA.64x64x16.F32.BF16 R120, gdesc[UR20].tnspB, R120, gsb0 ;  /* 0x40e00000147879f0 */ /* 0x000fe20008001878 */
[----:B------:R-:W-:Y:S01]  /*6200*/  UIADD3 UR22, UR10, 0x180, URZ ;  /* 0x000001800a167890 */ /* 0x000fe2000fffe03f */
[----:B--2---:R-:W-:Y:S01]  /*6210*/  FMNMX.FTZ R87, R55, R88, !PT ;  /* 0x0000005837577209 */ /* 0x004fe20007810000 */
[----:B------:R-:W-:-:S03]  /*6220*/  UIADD3 UR20, UR14, 0x6, URZ ;  /* 0x000000060e147890 */ /* 0x000fc6000fffe03f */
[----:B------:R-:W0:Y:S01]  /*6230*/  MUFU.TANH R56, R56 ;  /* 0x0000003800387308 */ /* 0x000e220000002400 */
[----:B------:R-:W-:Y:S01]  /*6240*/  UMOV UR23, 0x40000040 ;  /* 0x4000004000177882 */ /* 0x000fe20000000000 */
[----:B------:R-:W-:-:S06]  /*6250*/  UMOV UR21, 0x40000040 ;  /* 0x4000004000157882 */ /* 0x000fcc0000000000 */
        /* <DEDUP_REMOVED lines=10> */
[----:B------:R-:W-:-:S06]  /*6300*/  FMUL.FTZ R89, R114, UR5 ;  /* 0x0000000572597c20 */ /* 0x000fcc0008410000 */
[----:B------:R-:W0:Y:S01]  /*6310*/  MUFU.TANH R63, R63 ;  /* 0x0000003f003f7308 */ /* 0x000e220000002400 */
[----:B--2---:R-:W-:-:S07]  /*6320*/  FMNMX.FTZ R88, R60, R87, !PT ;  /* 0x000000573c587209 */ /* 0x004fce0007810000 */
[----:B------:R-:W2:Y:S01]  /*6330*/  MUFU.TANH R66, R66 ;  /* 0x0000004200427308 */ /* 0x000ea20000002400 */
[----:B-1----:R-:W-:Y:S01]  /*6340*/  FMNMX.FTZ R93, R65, R90, !PT ;  /* 0x0000005a415d7209 */ /* 0x002fe20007810000 */
[----:B------:R-:W-:-:S06]  /*6350*/  FMUL.FTZ R90, R115, UR5 ;  /* 0x00000005735a7c20 */ /* 0x000fcc0008410000 */
[----:B------:R-:W1:Y:S01]  /*6360*/  MUFU.TANH R64, R64 ;  /* 0x0000004000407308 */ /* 0x000e620000002400 */
[----:B0-----:R-:W-:Y:S01]  /*6370*/  FMNMX.FTZ R87, R63, R88, !PT ;  /* 0x000000583f577209 */ /* 0x001fe20007810000 */
[----:B------:R-:W-:Y:S02]  /*6380*/  WARPGROUP.DEPBAR.LE gsb0, 0x0 ;  /* 0x00008000000079c5 */ /* 0x000fe40000010000 */
[----:B------:R-:W-:-:S04]  /*6390*/  WARPGROUP.ARRIVE ;  /* 0x00000000000079c5 */ /* 0x000fc80000000000 */
[----:B------:R-:W0:Y:S01]  /*63a0*/  MUFU.TANH R69, R69 ;  /* 0x0000004500457308 */ /* 0x000e220000002400 */
[----:B--2---:R-:W-:Y:S01]  /*63b0*/  FMNMX.FTZ R94, R66, R93, !PT ;  /* 0x0000005d425e7209 */ /* 0x004fe20007810000 */
[----:B------:R-:W-:Y:S01]  /*63c0*/  HGMMA.64x64x16.F32.BF16 R120, gdesc[UR20].tnspB, R120, gsb0 ;  /* 0x40e00000147879f0 */ /* 0x000fe20008001878 */
[----:B------:R-:W-:Y:S01]  /*63d0*/  UIADD3 UR22, UR10, 0x200, URZ ;  /* 0x000002000a167890 */ /* 0x000fe2000fffe03f */
[----:B-1----:R-:W-:Y:S01]  /*63e0*/  FMNMX.FTZ R88, R64, R87, !PT ;  /* 0x0000005740587209 */ /* 0x002fe20007810000 */
[----:B------:R-:W-:-:S03]  /*63f0*/  UIADD3 UR20, UR14, 0x600, URZ ;  /* 0x000006000e147890 */ /* 0x000fc6000fffe03f */
        /* <DEDUP_REMOVED lines=17> */
[----:B------:R-:W-:-:S06]  /*6510*/  FMUL.FTZ R93, R118, UR5 ;  /* 0x00000005765d7c20 */ /* 0x000fcc0008410000 */
[----:B------:R-:W0:Y:S01]  /*6520*/  MUFU.TANH R77, R77 ;  /* 0x0000004d004d7308 */ /* 0x000e220000002400 */
[----:B-1----:R-:W-:Y:S01]  /*6530*/  FMNMX.FTZ R88, R72, R87, !PT ;  /* 0x0000005748587209 */ /* 0x002fe20007810000 */
[----:B------:R-:W-:Y:S02]  /*6540*/  WARPGROUP.DEPBAR.LE gsb0, 0x0 ;  /* 0x00008000000079c5 */ /* 0x000fe40000010000 */
[----:B------:R-:W-:-:S04]  /*6550*/  WARPGROUP.ARRIVE ;  /* 0x00000000000079c5 */ /* 0x000fc80000000000 */
[----:B------:R-:W1:Y:S01]  /*6560*/  MUFU.TANH R76, R76 ;  /* 0x0000004c004c7308 */ /* 0x000e620000002400 */
[----:B--2---:R-:W-:Y:S01]  /*6570*/  FMNMX.FTZ R95, R75, R94, !PT ;  /* 0x0000005e4b5f7209 */ /* 0x004fe20007810000 */
[----:B------:R-:W-:Y:S01]  /*6580*/  HGMMA.64x64x16.F32.BF16 R120, gdesc[UR20].tnspB, R120, gsb0 ;  /* 0x40e00000147879f0 */ /* 0x000fe20008001878 */
[----:B------:R-:W-:Y:S01]  /*6590*/  UIADD3 UR22, UR10, 0x280, URZ ;  /* 0x000002800a167890 */ /* 0x000fe2000fffe03f */
[----:B0-----:R-:W-:Y:S01]  /*65a0*/  FMNMX.FTZ R87, R77, R88, !PT ;  /* 0x000000584d577209 */ /* 0x001fe20007810000 */
        /* <DEDUP_REMOVED lines=43> */
[----:B--2---:R-:W-:Y:S02]  /*6860*/  FMNMX.FTZ R94, R96, R87, !PT ;  /* 0x00000057605e7209 */ /* 0x004fe40007810000 */
[----:B0-----:R-:W-:Y:S01]  /*6870*/  FMNMX.FTZ R99, R95, R88, !PT ;  /* 0x000000585f637209 */ /* 0x001fe20007810000 */
[----:B------:R-:W-:Y:S01]  /*6880*/  VIADD R88, R109, 0x9 ;  /* 0x000000096d587836 */ /* 0x000fe20000000000 */
[----:B------:R-:W-:-:S03]  /*6890*/  MOV R109, R101 ;  /* 0x00000065006d7202 */ /* 0x000fc60000000f00 */
[----:B------:R-:W0:Y:S01]  /*68a0*/  SHFL.BFLY PT, R98, R99, 0x2, 0x1f ;  /* 0x0c401f0063627f89 */ /* 0x000e2200000e0000 */
[----:B------:R-:W-:Y:S02]  /*68b0*/  SEL R100, R88, 0x9, !P2 ;  /* 0x0000000958647807 */ /* 0x000fe40005000000 */
[----:B-1----:R-:W-:Y:S01]  /*68c0*/  FMNMX.FTZ R94, R97, R94, !PT ;  /* 0x0000005e615e7209 */ /* 0x002fe20007810000 */
[----:B------:R-:W1:Y:S04]  /*68d0*/  LDC R88, c[0x0][0x988] ;  /* 0x00026200ff587b82 */ /* 0x000e680000000800 */
[----:B------:R-:W2:Y:S01]  /*68e0*/  SHFL.BFLY PT, R87, R94, 0x2, 0x1f ;  /* 0x0c401f005e577f89 */ /* 0x000ea200000e0000 */
[----:B------:R-:W-:Y:S02]  /*68f0*/  WARPGROUP.DEPBAR.LE gsb0, 0x0 ;  /* 0x00008000000079c5 */ /* 0x000fe40000010000 */
[----:B------:R-:W-:-:S06]  /*6900*/  WARPGROUP.ARRIVE ;  /* 0x00000000000079c5 */ /* 0x000fcc0000000000 */
[----:B------:R-:W-:Y:S01]  /*6910*/  HGMMA.64x64x16.F32.BF16 R120, gdesc[UR20].tnspB, R120, gsb0 ;  /* 0x40e00000147879f0 */ /* 0x000fe20008001878 */
[----:B------:R-:W-:Y:S02]  /*6920*/  UIADD3 UR22, UR10, 0x380, URZ ;  /* 0x000003800a167890 */ /* 0x000fe4000fffe03f */
[----:B------:R-:W-:Y:S01]  /*6930*/  UIADD3 UR20, UR14, 0x606, URZ ;  /* 0x000006060e147890 */ /* 0x000fe2000fffe03f */
[----:B------:R-:W-:Y:S01]  /*6940*/  UMOV UR23, 0x40000040 ;  /* 0x4000004000177882 */ /* 0x000fe20000000000 */
[----:B------:R-:W-:Y:S01]  /*6950*/  UMOV UR21, 0x40000040 ;  /* 0x4000004000157882 */ /* 0x000fe20000000000 */
[----:B0-----:R-:W-:-:S05]  /*6960*/  FMNMX.FTZ R98, R99, R98, !PT ;  /* 0x0000006263627209 */ /* 0x001fca0007810000 */
[----:B------:R-:W-:Y:S01]  /*6970*/  SHFL.BFLY PT, R99, R98, 0x1, 0x1f ;  /* 0x0c201f0062637f89 */ /* 0x000fe200000e0000 */
[----:B--2---:R-:W-:Y:S02]  /*6980*/  FMNMX.FTZ R87, R94, R87, !PT ;  /* 0x000000575e577209 */ /* 0x004fe40007810000 */
[----:B------:R-:W-:-:S03]  /*6990*/  @!P1 LEA R94, R0, UR36, 0x3 ;  /* 0x00000024005e9c11 */ /* 0x000fc6000f8e18ff */
[----:B------:R-:W0:Y:S02]  /*69a0*/  SHFL.BFLY PT, R102, R87, 0x1, 0x1f ;  /* 0x0c201f0057667f89 */ /* 0x000e2400000e0000 */
[----:B------:R-:W-:-:S05]  /*69b0*/  @!P1 VIADD R94, R94, 0x30840 ;  /* 0x000308405e5e9836 */ /* 0x000fca0000000000 */
[----:B------:R-:W-:Y:S02]  /*69c0*/  @!P1 PRMT R94, RZ, 0x654, R94 ;  /* 0x00000654ff5e9816 */ /* 0x000fe4000000005e */
[----:B0-----:R-:W-:-:S05]  /*69d0*/  FMNMX.FTZ R87, R87, R102, !PT ;  /* 0x0000006657577209 */ /* 0x001fca0007810000 */
[----:B------:R-:W-:-:S04]  /*69e0*/  FADD.FTZ R101, -R87, R2 ;  /* 0x0000000257657221 */ /* 0x000fc80000010100 */
[----:B-1----:R-:W-:-:S06]  /*69f0*/  FMUL.FTZ R2, R101, R88 ;  /* 0x0000005865027220 */ /* 0x002fcc0000410000 */
[----:B------:R-:W-:Y:S01]  /*6a00*/  MUFU.EX2 R2, R2 ;  /* 0x0000000200027308 */ /* 0x000fe20000000800 */
[----:B------:R-:W-:Y:S02]  /*6a10*/  WARPGROUP.DEPBAR.LE gsb0, 0x0 ;  /* 0x00008000000079c5 */ /* 0x000fe40000010000 */
[----:B------:R-:W-:-:S06]  /*6a20*/  WARPGROUP.ARRIVE ;  /* 0x00000000000079c5 */ /* 0x000fcc0000000000 */
[----:B------:R-:W-:Y:S01]  /*6a30*/  HGMMA.64x64x16.F32.BF16 R120, gdesc[UR20].tnspB, R120, gsb0 ;  /* 0x40e00000147879f0 */ /* 0x000fe20008001878 */
[----:B------:R-:W-:Y:S02]  /*6a40*/  UIADD3 UR22, UR10, 0x400, URZ ;  /* 0x000004000a167890 */ /* 0x000fe4000fffe03f */
[----:B------:R-:W-:Y:S01]  /*6a50*/  UIADD3 UR20, UR14, 0xc00, URZ ;  /* 0x00000c000e147890 */ /* 0x000fe2000fffe03f */
[----:B------:R-:W-:Y:S01]  /*6a60*/  UMOV UR23, 0x40000040 ;  /* 0x4000004000177882 */ /* 0x000fe20000000000 */
[----:B------:R-:W-:Y:S01]  /*6a70*/  UMOV UR21, 0x40000040 ;  /* 0x4000004000157882 */ /* 0x000fe20000000000 */
        /* <DEDUP_REMOVED lines=23> */
[----:B------:R-:W-:Y:S03]  /*6bf0*/  HGMMA.64x64x16.F32.BF16 R120, gdesc[UR20].tnspB, R120, gsb0 ;  /* 0x40e00000147879f0 */ /* 0x000fe60008001878 */
[----:B------:R-:W-:Y:S02]  /*6c00*/  WARPGROUP.DEPBAR.LE gsb0, 0x0 ;  /* 0x00008000000079c5 */ /* 0x000fe40000010000 */
[----:B------:R0:W-:Y:S06]  /*6c10*/  BAR.ARV R100, 0x100 ;  /* 0x000400640000751d */ /* 0x0001ec0000002000 */
[----:B------:R1:W-:Y:S02]  /*6c20*/  @!P1 SYNCS.ARRIVE.TRANS64.RED.A1T0 RZ, [R94+URZ], RZ ;  /* 0x000000ff5eff99a7 */ /* 0x0003e4000810043f */
[----:B-1----:R-:W-:Y:S01]  /*6c30*/  FMNMX.FTZ R94, R98, R99, !PT ;  /* 0x00000063625e7209 */ /* 0x002fe20007810000 */
[----:B------:R-:W-:Y:S01]  /*6c40*/  FMUL.FTZ R99, R87, R88 ;  /* 0x0000005857637220 */ /* 0x000fe20000410000 */
[----:B------:R-:W-:-:S03]  /*6c50*/  MOV R98, UR4 ;  /* 0x0000000400627c02 */ /* 0x000fc60008000f00 */
[-C--:B------:R-:W-:Y:S01]  /*6c60*/  FMUL.FTZ R101, R94, R88.reuse ;  /* 0x000000585e657220 */ /* 0x080fe20000410000 */
[----:B------:R-:W-:Y:S01]  /*6c70*/  @!P1 LEA R98, R98, UR36, 0x3 ;  /* 0x0000002462629c11 */ /* 0x000fe2000f8e18ff */
[----:B------:R-:W-:Y:S01]  /*6c80*/  FADD.FTZ R8, -R94, R8 ;  /* 0x000000085e087221 */ /* 0x000fe20000010100 */
[-CC-:B------:R-:W-:Y:S01]  /*6c90*/  FFMA.FTZ R11, R11, R88.reuse, -R99.reuse ;  /* 0x000000580b0b7223 */ /* 0x180fe20000010863 */
[-C--:B------:R-:W-:Y:S01]  /*6ca0*/  FFMA.FTZ R12, R12, R88.reuse, -R99 ;  /* 0x000000580c0c7223 */ /* 0x080fe20000010863 */
[-C--:B------:R-:W-:Y:S01]  /*6cb0*/  FFMA.FTZ R13, R13, R88.reuse, -R101 ;  /* 0x000000580d0d7223 */ /* 0x080fe20000010865 */
[----:B------:R-:W-:Y:S02]  /*6cc0*/  @!P1 VIADD R98, R98, 0x30860 ;  /* 0x0003086062629836 */ /* 0x000fe40000000000 */
[-CC-:B------:R-:W-:Y:S01]  /*6cd0*/  FFMA.FTZ R15, R15, R88.reuse, -R99.reuse ;  /* 0x000000580f0f7223 */ /* 0x180fe20000010863 */
[-C--:B------:R-:W-:Y:S01]  /*6ce0*/  FFMA.FTZ R16, R16, R88.reuse, -R99 ;  /* 0x0000005810107223 */ /* 0x080fe20000010863 */
[-CC-:B------:R-:W-:Y:S01]  /*6cf0*/  FFMA.FTZ R14, R14, R88.reuse, -R101.reuse ;  /* 0x000000580e0e7223 */ /* 0x180fe20000010865 */
[-CC-:B------:R-:W-:Y:S01]  /*6d00*/  FFMA.FTZ R17, R17, R88.reuse, -R101.reuse ;  /* 0x0000005811117223 */ /* 0x180fe20000010865 */
[----:B------:R-:W-:Y:S01]  /*6d10*/  @!P1 PRMT R98, RZ, 0x654, R98 ;  /* 0x00000654ff629816 */ /* 0x000fe20000000062 */
[-C--:B------:R-:W-:Y:S01]  /*6d20*/  FFMA.FTZ R18, R18, R88.reuse, -R101 ;  /* 0x0000005812127223 */ /* 0x080fe20000010865 */
[-C--:B------:R-:W-:Y:S01]  /*6d30*/  FMUL.FTZ R8, R8, R88.reuse ;  /* 0x0000005808087220 */ /* 0x080fe20000410000 */
[----:B------:R-:W1:Y:S01]  /*6d40*/  MUFU.EX2 R11, R11 ;  /* 0x0000000b000b7308 */ /* 0x000e620000000800 */
[----:B------:R2:W-:Y:S01]  /*6d50*/  @!P1 SYNCS.ARRIVE.TRANS64.RED.A1T0 RZ, [R98+URZ], RZ ;  /* 0x000000ff62ff99a7 */ /* 0x0005e2000810043f */
[-CC-:B------:R-:W-:Y:S01]  /*6d60*/  FFMA.FTZ R19, R19, R88.reuse, -R99.reuse ;  /* 0x0000005813137223 */ /* 0x180fe20000010863 */
[-CC-:B------:R-:W-:Y:S01]  /*6d70*/  FFMA.FTZ R20, R20, R88.reuse, -R99.reuse ;  /* 0x0000005814147223 */ /* 0x180fe20000010863 */
[-CC-:B------:R-:W-:Y:S01]  /*6d80*/  FFMA.FTZ R21, R21, R88.reuse, -R99.reuse ;  /* 0x0000005815157223 */ /* 0x180fe20000010863 */
[-CC-:B------:R-:W-:Y:S01]  /*6d90*/  FFMA.FTZ R22, R22, R88.reuse, -R99.reuse ;  /* 0x0000005816167223 */ /* 0x180fe20000010863 */
[-CC-:B------:R-:W-:Y:S01]  /*6da0*/  FFMA.FTZ R23, R23, R88.reuse, -R99.reuse ;  /* 0x0000005817177223 */ /* 0x180fe20000010863 */
[-CC-:B------:R-:W-:Y:S01]  /*6db0*/  FFMA.FTZ R24, R24, R88.reuse, -R99.reuse ;  /* 0x0000005818187223 */ /* 0x180fe20000010863 */
[----:B------:R-:W-:Y:S01]  /*6dc0*/  MUFU.EX2 R12, R12 ;  /* 0x0000000c000c7308 */ /* 0x000fe20000000800 */
[-CC-:B--2---:R-:W-:Y:S01]  /*6dd0*/  FFMA.FTZ R98, R28, R88.reuse, -R99.reuse ;  /* 0x000000581c627223 */ /* 0x184fe20000010863 */
        /* <DEDUP_REMOVED lines=38> */
[----:B------:R-:W4:Y:S01]  /*7040*/  MUFU.EX2 R14, R14 ;  /* 0x0000000e000e7308 */ /* 0x000f220000000800 */
[-CC-:B------:R-:W-:Y:S01]  /*7050*/  FFMA.FTZ R92, R92, R88.reuse, -R99.reuse ;  /* 0x000000585c5c7223 */ /* 0x180fe20000010863 */
[-CC-:B------:R-:W-:Y:S01]  /*7060*/  FFMA.FTZ R96, R96, R88.reuse, -R99.reuse ;  /* 0x0000005860607223 */ /* 0x180fe20000010863 */
[----:B------:R-:W-:Y:S01]  /*7070*/  FFMA.FTZ R97, R97, R88, -R99 ;  /* 0x0000005861617223 */ /* 0x000fe20000010863 */
[----:B-1----:R-:W-:Y:S01]  /*7080*/  FFMA.FTZ R99, R2, R9, R11 ;  /* 0x0000000902637223 */ /* 0x002fe2000001000b */
[----:B0-----:R-:W-:Y:S01]  /*7090*/  FFMA.FTZ R100, R28, R10, R13 ;  /* 0x0000000a1c647223 */ /* 0x001fe2000001000d */
[----:B------:R-:W-:Y:S01]  /*70a0*/  F2FP.BF16.F32.PACK_AB R8, R12, R11 ;  /* 0x0000000b0c08723e */ /* 0x000fe200000010ff */
[-CC-:B------:R-:W-:Y:S01]  /*70b0*/  FFMA.FTZ R105, R105, R88.reuse, -R101.reuse ;  /* 0x0000005869697223 */ /* 0x180fe20000010865 */
[----:B------:R-:W-:Y:S01]  /*70c0*/  MUFU.EX2 R17, R17 ;  /* 0x0000001100117308 */ /* 0x000fe20000000800 */
[----:B--2---:R-:W-:Y:S01]  /*70d0*/  F2FP.BF16.F32.PACK_AB R10, R16, R15 ;  /* 0x0000000f100a723e */ /* 0x004fe200000010ff */
[----:B------:R-:W-:-:S06]  /*70e0*/  FFMA.FTZ R102, R104, R88, -R101 ;  /* 0x0000005868667223 */ /* 0x000fcc0000010865 */
[----:B------:R-:W0:Y:S01]  /*70f0*/  MUFU.EX2 R18, R18 ;  /* 0x0000001200127308 */ /* 0x000e220000000800 */
[----:B----4-:R-:W-:Y:S01]  /*7100*/  F2FP.BF16.F32.PACK_AB R9, R14, R13 ;  /* 0x0000000d0e09723e */ /* 0x010fe200000010ff */
[----:B------:R-:W-:-:S06]  /*7110*/  FADD.FTZ R12, R12, R99 ;  /* 0x000000630c0c7221 */ /* 0x000fcc0000010000 */
[----:B------:R-:W1:Y:S01]  /*7120*/  MUFU.EX2 R19, R19 ;  /* 0x0000001300137308 */ /* 0x000e620000000800 */
[----:B------:R-:W-:-:S07]  /*7130*/  FADD.FTZ R100, R14, R100 ;  /* 0x000000640e647221 */ /* 0x000fce0000010000 */
[----:B------:R-:W-:Y:S01]  /*7140*/  MUFU.EX2 R20, R20 ;  /* 0x0000001400147308 */ /* 0x000fe20000000800 */
[----:B0-----:R-:W-:Y:S01]  /*7150*/  F2FP.BF16.F32.PACK_AB R11, R18, R17 ;  /* 0x00000011120b723e */ /* 0x001fe200000010ff */
[-CC-:B------:R-:W-:Y:S01]  /*7160*/  FFMA.FTZ R13, R106, R88.reuse, -R101.reuse ;  /* 0x000000586a0d7223 */ /* 0x180fe20000010865 */
[----:B------:R-:W-:Y:S01]  /*7170*/  FADD.FTZ R15, R15, R12 ;  /* 0x0000000c0f0f7221 */ /* 0x000fe20000010000 */
[----:B------:R-:W-:Y:S01]  /*7180*/  FADD.FTZ R17, R17, R100 ;  /* 0x0000006411117221 */ /* 0x000fe20000010000 */
[-CC-:B------:R-:W-:Y:S01]  /*7190*/  FFMA.FTZ R106, R103, R88.reuse, -R101.reuse ;  /* 0x00000058676a7223 */ /* 0x180fe20000010865 */
[----:B------:R0:W-:Y:S02]  /*71a0*/  STSM.16.M88.4 [R3+0x1e800], R8 ;  /* 0x01e8000803007844 */ /* 0x0001e40000000200 */
[----:B------:R-:W-:Y:S08]  /*71b0*/  MUFU.EX2 R21, R21 ;  /* 0x0000001500157308 */ /* 0x000ff00000000800 */
[----:B------:R-:W-:Y:S01]  /*71c0*/  MUFU.EX2 R22, R22 ;  /* 0x0000001600167308 */ /* 0x000fe20000000800 */
[-CC-:B0-----:R-:W-:Y:S01]  /*71d0*/  FFMA.FTZ R9, R110, R88.reuse, -R101.reuse ;  /* 0x000000586e097223 */ /* 0x181fe20000010865 */
[-CC-:B------:R-:W-:Y:S01]  /*71e0*/  FFMA.FTZ R10, R109, R88.reuse, -R101.reuse ;  /* 0x000000586d0a7223 */ /* 0x180fe20000010865 */
[-CC-:B------:R-:W-:Y:S01]  /*71f0*/  FFMA.FTZ R11, R108, R88.reuse, -R101.reuse ;  /* 0x000000586c0b7223 */ /* 0x180fe20000010865 */
[----:B------:R-:W-:-:S04]  /*7200*/  FFMA.FTZ R110, R107, R88, -R101 ;  /* 0x000000586b6e7223 */ /* 0x000fc80000010865 */
[----:B------:R-:W-:Y:S08]  /*7210*/  MUFU.EX2 R23, R23 ;  /* 0x0000001700177308 */ /* 0x000ff00000000800 */
[----:B------:R-:W0:Y:S08]  /*7220*/  MUFU.EX2 R9, R9 ;  /* 0x0000000900097308 */ /* 0x000e300000000800 */
[----:B------:R-:W2:Y:S01]  /*7230*/  MUFU.EX2 R10, R10 ;  /* 0x0000000a000a7308 */ /* 0x000ea20000000800 */
[----:B------:R-:W-:Y:S01]  /*7240*/  FADD.FTZ R16, R16, R15 ;  /* 0x0000000f10107221 */ /* 0x000fe20000010000 */
[----:B------:R-:W-:-:S06]  /*7250*/  FADD.FTZ R18, R18, R17 ;  /* 0x0000001112127221 */ /* 0x000fcc0000010000 */
[----:B------:R-:W4:Y:S01]  /*7260*/  MUFU.EX2 R11, R11 ;  /* 0x0000000b000b7308 */ /* 0x000f220000000800 */
[----:B-1----:R-:W-:Y:S01]  /*7270*/  FADD.FTZ R15, R19, R16 ;  /* 0x00000010130f7221 */ /* 0x002fe20000010000 */
[----:B0-----:R-:W-:-:S06]  /*7280*/  FADD.FTZ R17, R9, R18 ;  /* 0x0000001209117221 */ /* 0x001fcc0000010000 */
[----:B------:R-:W0:Y:S01]  /*7290*/  MUFU.EX2 R110, R110 ;  /* 0x0000006e006e7308 */ /* 0x000e220000000800 */
[----:B------:R-:W-:Y:S01]  /*72a0*/  FADD.FTZ R14, R20, R15 ;  /* 0x0000000f140e7221 */ /* 0x000fe20000010000 */
[----:B--2---:R-:W-:-:S06]  /*72b0*/  FADD.FTZ R16, R10, R17 ;  /* 0x000000110a107221 */ /* 0x004fcc0000010000 */
[----:B------:R-:W1:Y:S01]  /*72c0*/  MUFU.EX2 R13, R13 ;  /* 0x0000000d000d7308 */ /* 0x000e620000000800 */
[----:B------:R-:W-:Y:S01]  /*72d0*/  FADD.FTZ R15, R21, R14 ;  /* 0x0000000e150f7221 */ /* 0x000fe20000010000 */
[----:B----4-:R-:W-:-:S06]  /*72e0*/  FADD.FTZ R17, R11, R16 ;  /* 0x000000100b117221 */ /* 0x010fcc0000010000 */
[----:B------:R-:W2:Y:S01]  /*72f0*/  MUFU.EX2 R24, R24 ;  /* 0x0000001800187308 */ /* 0x000ea20000000800 */
[----:B------:R-:W-:-:S07]  /*7300*/  FFMA.FTZ R103, R157, R88, -R101 ;  /* 0x000000589d677223 */ /* 0x000fce0000010865 */
[----:B------:R-:W4:Y:S01]  /*7310*/  MUFU.EX2 R105, R105 ;  /* 0x0000006900697308 */ /* 0x000f220000000800 */
[----:B------:R-:W-:Y:S01]  /*7320*/  FADD.FTZ R14, R22, R15 ;  /* 0x0000000f160e7221 */ /* 0x000fe20000010000 */
[----:B0-----:R-:W-:-:S06]  /*7330*/  FADD.FTZ R16, R110, R17 ;  /* 0x000000116e107221 */ /* 0x001fcc0000010000 */
[----:B------:R-:W0:Y:S01]  /*7340*/  MUFU.EX2 R25, R25 ;  /* 0x0000001900197308 */ /* 0x000e220000000800 */
[----:B------:R-:W-:-:S07]  /*7350*/  FFMA.FTZ R107, R156, R88, -R101 ;  /* 0x000000589c6b7223 */ /* 0x000fce0000010865 */
[----:B------:R-:W5:Y:S01]  /*7360*/  MUFU.EX2 R102, R102 ;  /* 0x0000006600667308 */ /* 0x000f620000000800 */
[----:B------:R-:W-:Y:S01]  /*7370*/  FADD.FTZ R15, R23, R14 ;  /* 0x0000000e170f7221 */ /* 0x000fe20000010000 */
[----:B-1----:R-:W-:-:S06]  /*7380*/  FADD.FTZ R16, R13, R16 ;  /* 0x000000100d107221 */ /* 0x002fcc0000010000 */
[----:B------:R-:W1:Y:S01]  /*7390*/  MUFU.EX2 R26, R26 ;  /* 0x0000001a001a7308 */ /* 0x000e620000000800 */
[----:B------:R-:W-:-:S07]  /*73a0*/  FFMA.FTZ R104, R155, R88, -R101 ;  /* 0x000000589b687223 */ /* 0x000fce0000010865 */
[----:B------:R-:W3:Y:S01]  /*73b0*/  MUFU.EX2 R106, R106 ;  /* 0x0000006a006a7308 */ /* 0x000ee20000000800 */
[----:B--2---:R-:W-:Y:S01]  /*73c0*/  FADD.FTZ R14, R24, R15 ;  /* 0x0000000f180e7221 */ /* 0x004fe20000010000 */
[----:B----4-:R-:W-:-:S06]  /*73d0*/  FADD.FTZ R15, R105, R16 ;  /* 0x00000010690f7221 */ /* 0x010fcc0000010000 */
[----:B------:R-:W2:Y:S01]  /*73e0*/  MUFU.EX2 R27, R27 ;  /* 0x0000001b001b7308 */ /* 0x000ea20000000800 */
[----:B------:R-:W-:-:S07]  /*73f0*/  FFMA.FTZ R108, R154, R88, -R101 ;  /* 0x000000589a6c7223 */ /* 0x000fce0000010865 */
[----:B------:R-:W4:Y:S01]  /*7400*/  MUFU.EX2 R103, R103 ;  /* 0x0000006700677308 */ /* 0x000f220000000800 */
[----:B0-----:R-:W-:Y:S01]  /*7410*/  FADD.FTZ R17, R25, R14 ;  /* 0x0000000e19117221 */ /* 0x001fe20000010000 */
[----:B-----5:R-:W-:-:S06]  /*7420*/  FADD.FTZ R15, R102, R15 ;  /* 0x0000000f660f7221 */ /* 0x020fcc0000010000 */
[----:B------:R-:W0:Y:S01]  /*7430*/  MUFU.EX2 R98, R98 ;  /* 0x0000006200627308 */ /* 0x000e220000000800 */
[----:B------:R-:W-:-:S07]  /*7440*/  FFMA.FTZ R33, R33, R88, -R101 ;  /* 0x0000005821217223 */ /* 0x000fce0000010865 */
[----:B------:R-:W5:Y:S01]  /*7450*/  MUFU.EX2 R107, R107 ;  /* 0x0000006b006b7308 */ /* 0x000f620000000800 */
[----:B-1----:R-:W-:Y:S01]  /*7460*/  FADD.FTZ R14, R26, R17 ;  /* 0x000000111a0e7221 */ /* 0x002fe20000010000 */
[----:B---3--:R-:W-:-:S06]  /*7470*/  FADD.FTZ R16, R106, R15 ;  /* 0x0000000f6a107221 */ /* 0x008fcc0000010000 */
        /* <DEDUP_REMOVED lines=30> */
[----:B------:R-:W-:Y:S01]  /*7660*/  MUFU.EX2 R39, R39 ;  /* 0x0000002700277308 */ /* 0x000fe20000000800 */
[----:B------:R-:W-:-:S07]  /*7670*/  FFMA.FTZ R45, R46, R88, -R101 ;  /* 0x000000582e2d7223 */ /* 0x000fce0000010865 */
[----:B------:R-:W1:Y:S01]  /*7680*/  MUFU.EX2 R41, R41 ;  /* 0x0000002900297308 */ /* 0x000e620000000800 */
[----:B--2---:R-:W-:Y:S01]  /*7690*/  FADD.FTZ R17, R35, R14 ;  /* 0x0000000e23117221 */ /* 0x004fe20000010000 */
[----:B----4-:R-:W-:-:S06]  /*76a0*/  FADD.FTZ R18, R37, R16 ;  /* 0x0000001025127221 */ /* 0x010fcc0000010000 */
[----:B------:R-:W-:Y:S01]  /*76b0*/  MUFU.EX2 R40, R40 ;  /* 0x0000002800287308 */ /* 0x000fe20000000800 */
[----:B------:R-:W-:Y:S01]  /*76c0*/  FFMA.FTZ R8, R62, R88, -R101 ;  /* 0x000000583e087223 */ /* 0x000fe20000010865 */
[----:B------:R-:W-:-:S06]  /*76d0*/  F2FP.BF16.F32.PACK_AB R9, R10, R9 ;  /* 0x000000090a09723e */ /* 0x000fcc00000010ff */
[----:B------:R-:W2:Y:S01]  /*76e0*/  MUFU.EX2 R42, R42 ;  /* 0x0000002a002a7308 */ /* 0x000ea20000000800 */
[----:B------:R-:W-:Y:S01]  /*76f0*/  FFMA.FTZ R49, R49, R88, -R101 ;  /* 0x0000005831317223 */ /* 0x000fe20000010865 */
[----:B------:R-:W-:Y:S01]  /*7700*/  F2FP.BF16.F32.PACK_AB R10, R22, R21 ;  /* 0x00000015160a723e */ /* 0x000fe200000010ff */
[----:B0-----:R-:W-:-:S05]  /*7710*/  FADD.FTZ R22, R36, R17 ;  /* 0x0000001124167221 */ /* 0x001fca0000010000 */
[----:B------:R-:W0:Y:S01]  /*7720*/  MUFU.EX2 R43, R43 ;  /* 0x0000002b002b7308 */ /* 0x000e220000000800 */
[----:B------:R-:W-:Y:S01]  /*7730*/  FFMA.FTZ R12, R66, R88, -R101 ;  /* 0x00000058420c7223 */ /* 0x000fe20000010865 */
[----:B-----5:R-:W-:-:S06]  /*7740*/  FADD.FTZ R18, R109, R18 ;  /* 0x000000126d127221 */ /* 0x020fcc0000010000 */
[----:B------:R-:W3:Y:S01]  /*7750*/  MUFU.EX2 R38, R38 ;  /* 0x0000002600267308 */ /* 0x000ee20000000800 */
[----:B------:R-:W-:Y:S01]  /*7760*/  FFMA.FTZ R61, R61, R88, -R101 ;  /* 0x000000583d3d7223 */ /* 0x000fe20000010865 */
[----:B-1----:R-:W-:-:S06]  /*7770*/  FADD.FTZ R21, R41, R18 ;  /* 0x0000001229157221 */ /* 0x002fcc0000010000 */
[----:B------:R-:W1:Y:S01]  /*7780*/  MUFU.EX2 R45, R45 ;  /* 0x0000002d002d7308 */ /* 0x000e620000000800 */
[----:B--2---:R-:W-:-:S07]  /*7790*/  FADD.FTZ R21, R42, R21 ;  /* 0x000000152a157221 */ /* 0x004fce0000010000 */
[----:B------:R2:W-:Y:S08]  /*77a0*/  MUFU.EX2 R66, R8 ;  /* 0x0000000800427308 */ /* 0x0005f00000000800 */
[----:B------:R-:W4:Y:S01]  /*77b0*/  MUFU.EX2 R44, R44 ;  /* 0x0000002c002c7308 */ /* 0x000f220000000800 */
[----:B--2---:R-:W-:Y:S01]  /*77c0*/  F2FP.BF16.F32.PACK_AB R8, R20, R19 ;  /* 0x000000131408723e */ /* 0x004fe200000010ff */
[----:B------:R-:W-:-:S06]  /*77d0*/  FADD.FTZ R19, R39, R22 ;  /* 0x0000001627137221 */ /* 0x000fcc0000010000 */
[----:B------:R-:W2:Y:S01]  /*77e0*/  MUFU.EX2 R49, R49 ;  /* 0x0000003100317308 */ /* 0x000ea20000000800 */
[----:B------:R-:W-:-:S07]  /*77f0*/  FADD.FTZ R22, R40, R19 ;  /* 0x0000001328167221 */ /* 0x000fce0000010000 */
[----:B------:R-:W-:Y:S08]  /*7800*/  MUFU.EX2 R62, R61 ;  /* 0x0000003d003e7308 */ /* 0x000ff00000000800 */
[----:B------:R5:W-:Y:S01]  /*7810*/  MUFU.EX2 R61, R12 ;  /* 0x0000000c003d7308 */ /* 0x000be20000000800 */
[----:B------:R-:W-:Y:S02]  /*7820*/  F2FP.BF16.F32.PACK_AB R14, R26, R25 ;  /* 0x000000191a0e723e */ /* 0x000fe400000010ff */
[----:B------:R-:W2:Y:S05]  /*7830*/  LDL R25, [R1+0xc] ;  /* 0x00000c0001197983 */ /* 0x000eaa0000100800 */
[----:B------:R-:W2:Y:S01]  /*7840*/  MUFU.EX2 R47, R47 ;  /* 0x0000002f002f7308 */ /* 0x000ea20000000800 */
[----:B-----5:R-:W-:Y:S01]  /*7850*/  F2FP.BF16.F32.PACK_AB R12, R24, R23 ;  /* 0x00000017180c723e */ /* 0x020fe200000010ff */
[----:B0-----:R-:W-:Y:S01]  /*7860*/  FADD.FTZ R23, R43, R22 ;  /* 0x000000162b177221 */ /* 0x001fe20000010000 */
[----:B---3--:R-:W-:-:S04]  /*7870*/  FADD.FTZ R22, R38, R21 ;  /* 0x0000001526167221 */ /* 0x008fc80000010000 */
[----:B-1----:R-:W-:Y:S01]  /*7880*/  FADD.FTZ R22, R45, R22 ;  /* 0x000000162d167221 */ /* 0x002fe20000010000 */
[----:B------:R-:W0:Y:S01]  /*7890*/  MUFU.EX2 R48, R48 ;  /* 0x0000003000307308 */ /* 0x000e220000000800 */
[----:B----4-:R-:W-:Y:S02]  /*78a0*/  FADD.FTZ R24, R44, R23 ;  /* 0x000000172c187221 */ /* 0x010fe40000010000 */
[----:B--2---:R-:W-:Y:S02]  /*78b0*/  FADD.FTZ R23, R49, R22 ;  /* 0x0000001631177221 */ /* 0x004fe40000010000 */
[----:B------:R-:W2:Y:S01]  /*78c0*/  LDL R22, [R1+0x8] ;  /* 0x0000080001167983 */ /* 0x000ea20000100800 */
[----:B------:R-:W-:Y:S01]  /*78d0*/  F2FP.BF16.F32.PACK_AB R11, R110, R11 ;  /* 0x0000000b6e0b723e */ /* 0x000fe200000010ff */
[-CC-:B------:R-:W-:Y:S01]  /*78e0*/  FFMA.FTZ R53, R53, R88.reuse, -R101.reuse ;  /* 0x0000005835357223 */ /* 0x180fe20000010865 */
[-CC-:B------:R-:W-:Y:S01]  /*78f0*/  FFMA.FTZ R54, R54, R88.reuse, -R101.reuse ;  /* 0x0000005836367223 */ /* 0x180fe20000010865 */
[----:B------:R-:W-:Y:S01]  /*7900*/  FADD.FTZ R21, R47, R24 ;  /* 0x000000182f157221 */ /* 0x000fe20000010000 */
[----:B------:R-:W-:Y:S01]  /*7910*/  MUFU.EX2 R51, R51 ;  /* 0x0000003300337308 */ /* 0x000fe20000000800 */
[----:B------:R0:W-:Y:S01]  /*7920*/  STSM.16.M88.4 [R111], R8 ;  /* 0x000000086f007844 */ /* 0x0001e20000000200 */
[-CC-:B------:R-:W-:Y:S01]  /*7930*/  FFMA.FTZ R57, R57, R88.reuse, -R101.reuse ;  /* 0x0000005839397223 */ /* 0x180fe20000010865 */
[----:B------:R-:W-:-:S05]  /*7940*/  FFMA.FTZ R58, R58, R88, -R101 ;  /* 0x000000583a3a7223 */ /* 0x000fca0000010865 */
[----:B------:R-:W-:Y:S08]  /*7950*/  MUFU.EX2 R52, R52 ;  /* 0x0000003400347308 */ /* 0x000ff00000000800 */
[----:B------:R-:W-:Y:S01]  /*7960*/  MUFU.EX2 R55, R55 ;  /* 0x0000003700377308 */ /* 0x000fe20000000800 */
[----:B0-----:R-:W-:Y:S02]  /*7970*/  FADD.FTZ R8, R48, R21 ;  /* 0x0000001530087221 */ /* 0x001fe40000010000 */
[----:B------:R-:W3:Y:S01]  /*7980*/  LDL R21, [R1+0x14] ;  /* 0x0000140001157983 */ /* 0x000ee20000100800 */
[----:B------:R-:W-:-:S04]  /*7990*/  FFMA.FTZ R46, R50, R88, -R101 ;  /* 0x00000058322e7223 */ /* 0x000fc80000010865 */
[----:B------:R-:W-:Y:S08]  /*79a0*/  MUFU.EX2 R56, R56 ;  /* 0x0000003800387308 */ /* 0x000ff00000000800 */
[----:B------:R-:W0:Y:S08]  /*79b0*/  MUFU.EX2 R46, R46 ;  /* 0x0000002e002e7308 */ /* 0x000e300000000800 */
[----:B------:R-:W1:Y:S08]  /*79c0*/  MUFU.EX2 R53, R53 ;  /* 0x0000003500357308 */ /* 0x000e700000000800 */
[----:B------:R-:W4:Y:S01]  /*79d0*/  MUFU.EX2 R54, R54 ;  /* 0x0000003600367308 */ /* 0x000f220000000800 */
[----:B0-----:R-:W-:-:S07]  /*79e0*/  FADD.FTZ R10, R46, R23 ;  /* 0x000000172e0a7221 */ /* 0x001fce0000010000 */
[----:B------:R-:W0:Y:S01]  /*79f0*/  MUFU.EX2 R57, R57 ;  /* 0x0000003900397308 */ /* 0x000e220000000800 */
[----:B------:R-:W-:Y:S01]  /*7a00*/  FADD.FTZ R9, R51, R8 ;  /* 0x0000000833097221 */ /* 0x000fe20000010000 */
[----:B-1----:R-:W-:-:S06]  /*7a10*/  FADD.FTZ R11, R53, R10 ;  /* 0x0000000a350b7221 */ /* 0x002fcc0000010000 */
[----:B------:R-:W1:Y:S01]  /*7a20*/  MUFU.EX2 R58, R58 ;  /* 0x0000003a003a7308 */ /* 0x000e620000000800 */
[----:B------:R-:W-:Y:S01]  /*7a30*/  FFMA.FTZ R65, R65, R88, -R101 ;  /* 0x0000005841417223 */ /* 0x000fe20000010865 */
[----:B------:R-:W-:-:S06]  /*7a40*/  FADD.FTZ R8, R52, R9 ;  /* 0x0000000934087221 */ /* 0x000fcc0000010000 */
[----:B------:R-:W5:Y:S01]  /*7a50*/  MUFU.EX2 R59, R59 ;  /* 0x0000003b003b7308 */ /* 0x000f620000000800 */
[----:B----4-:R-:W-:Y:S01]  /*7a60*/  FADD.FTZ R10, R54, R11 ;  /* 0x0000000b360a7221 */ /* 0x010fe20000010000 */
[----:B------:R-:W-:-:S06]  /*7a70*/  FADD.FTZ R9, R55, R8 ;  /* 0x0000000837097221 */ /* 0x000fcc0000010000 */
[----:B------:R-:W4:Y:S01]  /*7a80*/  MUFU.EX2 R60, R60 ;  /* 0x0000003c003c7308 */ /* 0x000f220000000800 */
[----:B0-----:R-:W-:Y:S01]  /*7a90*/  FADD.FTZ R11, R57, R10 ;  /* 0x0000000a390b7221 */ /* 0x001fe20000010000 */
[----:B------:R-:W-:Y:S01]  /*7aa0*/  FFMA.FTZ R69, R69, R88, -R101 ;  /* 0x0000005845457223 */ /* 0x000fe20000010865 */
[----:B------:R-:W-:-:S05]  /*7ab0*/  FADD.FTZ R8, R56, R9 ;  /* 0x0000000938087221 */ /* 0x000fca0000010000 */
[----:B------:R-:W0:Y:S01]  /*7ac0*/  MUFU.EX2 R63, R63 ;  /* 0x0000003f003f7308 */ /* 0x000e220000000800 */
[----:B-1----:R-:W-:Y:S01]  /*7ad0*/  FADD.FTZ R11, R58, R11 ;  /* 0x0000000b3a0b7221 */ /* 0x002fe20000010000 */
[----:B------:R-:W-:-:S06]  /*7ae0*/  FFMA.FTZ R70, R70, R88, -R101 ;  /* 0x0000005846467223 */ /* 0x000fcc0000010865 */
[----:B------:R-:W1:Y:S01]  /*7af0*/  MUFU.EX2 R65, R65 ;  /* 0x0000004100417308 */ /* 0x000e620000000800 */
[----:B-----5:R-:W-:Y:S01]  /*7b00*/  FADD.FTZ R9, R59, R8 ;  /* 0x000000083b097221 */ /* 0x020fe20000010000 */
[----:B------:R-:W-:-:S06]  /*7b10*/  FADD.FTZ R11, R62, R11 ;  /* 0x0000000b3e0b7221 */ /* 0x000fcc0000010000 */
[----:B------:R-:W5:Y:S01]  /*7b20*/  MUFU.EX2 R64, R64 ;  /* 0x0000004000407308 */ /* 0x000f620000000800 */
[----:B------:R-:W-:Y:S01]  /*7b30*/  FFMA.FTZ R73, R73, R88, -R101 ;  /* 0x0000005849497223 */ /* 0x000fe20000010865 */
[----:B----4-:R-:W-:Y:S01]  /*7b40*/  FADD.FTZ R8, R60, R9 ;  /* 0x000000093c087221 */ /* 0x010fe20000010000 */
[----:B------:R-:W-:-:S05]  /*7b50*/  FADD.FTZ R10, R66, R11 ;  /* 0x0000000b420a7221 */ /* 0x000fca0000010000 */
[----:B------:R-:W4:Y:S01]  /*7b60*/  MUFU.EX2 R20, R69 ;  /* 0x0000004500147308 */ /* 0x000f220000000800 */
[----:B------:R-:W-:Y:S01]  /*7b70*/  FFMA.FTZ R74, R74, R88, -R101 ;  /* 0x000000584a4a7223 */ /* 0x000fe20000010865 */
[----:B0-----:R-:W-:-:S06]  /*7b80*/  FADD.FTZ R9, R63, R8 ;  /* 0x000000083f097221 */ /* 0x001fcc0000010000 */
[----:B------:R-:W0:Y:S01]  /*7b90*/  MUFU.EX2 R67, R67 ;  /* 0x0000004300437308 */ /* 0x000e220000000800 */
[----:B-1----:R-:W-:Y:S01]  /*7ba0*/  FADD.FTZ R10, R65, R10 ;  /* 0x0000000a410a7221 */ /* 0x002fe20000010000 */
[----:B------:R-:W-:-:S06]  /*7bb0*/  FFMA.FTZ R75, R75, R88, -R101 ;  /* 0x000000584b4b7223 */ /* 0x000fcc0000010865 */
[----:B------:R-:W1:Y:S01]  /*7bc0*/  MUFU.EX2 R70, R70 ;  /* 0x0000004600467308 */ /* 0x000e620000000800 */
[----:B-----5:R-:W-:Y:S01]  /*7bd0*/  FADD.FTZ R8, R64, R9 ;  /* 0x0000000940087221 */ /* 0x020fe20000010000 */
[----:B------:R-:W-:-:S06]  /*7be0*/  FADD.FTZ R9, R61, R10 ;  /* 0x0000000a3d097221 */ /* 0x000fcc0000010000 */
[----:B------:R-:W5:Y:S01]  /*7bf0*/  MUFU.EX2 R68, R68 ;  /* 0x0000004400447308 */ /* 0x000f620000000800 */
[----:B------:R-:W-:-:S07]  /*7c00*/  FFMA.FTZ R76, R76, R88, -R101 ;  /* 0x000000584c4c7223 */ /* 0x000fce0000010865 */
[----:B------:R-:W5:Y:S01]  /*7c10*/  MUFU.EX2 R73, R73 ;  /* 0x0000004900497308 */ /* 0x000f620000000800 */
[----:B----4-:R-:W-:Y:S01]  /*7c20*/  FADD.FTZ R9, R20, R9 ;  /* 0x0000000914097221 */ /* 0x010fe20000010000 */
[----:B------:R-:W-:-:S06]  /*7c30*/  F2FP.BF16.F32.PACK_AB R13, R105, R13 ;  /* 0x0000000d690d723e */ /* 0x000fcc00000010ff */
[----:B------:R-:W4:Y:S01]  /*7c40*/  MUFU.EX2 R74, R74 ;  /* 0x0000004a004a7308 */ /* 0x000f220000000800 */
[----:B------:R-:W-:Y:S01]  /*7c50*/  F2FP.BF16.F32.PACK_AB R15, R106, R102 ;  /* 0x000000666a0f723e */ /* 0x000fe200000010ff */
[----:B------:R-:W-:Y:S01]  /*7c60*/  FFMA.FTZ R79, R79, R88, -R101 ;  /* 0x000000584f4f7223 */ /* 0x000fe20000010865 */
[----:B0-----:R-:W-:-:S05]  /*7c70*/  FADD.FTZ R11, R67, R8 ;  /* 0x00000008430b7221 */ /* 0x001fca0000010000 */
[----:B------:R-:W0:Y:S01]  /*7c80*/  MUFU.EX2 R75, R75 ;  /* 0x0000004b004b7308 */ /* 0x000e220000000800 */
[----:B-1----:R-:W-:Y:S01]  /*7c90*/  FADD.FTZ R10, R70, R9 ;  /* 0x00000009460a7221 */ /* 0x002fe20000010000 */
[----:B------:R-:W-:Y:S01]  /*7ca0*/  FFMA.FTZ R80, R80, R88, -R101 ;  /* 0x0000005850507223 */ /* 0x000fe20000010865 */
[----:B------:R1:W-:Y:S01]  /*7cb0*/  STSM.16.M88.4 [R4], R12 ;  /* 0x0000000c04007844 */ /* 0x0003e20000000200 */
[----:B-----5:R-:W-:-:S04]  /*7cc0*/  FADD.FTZ R8, R68, R11 ;  /* 0x0000000b44087221 */ /* 0x020fc80000010000 */
[----:B------:R-:W5:Y:S01]  /*7cd0*/  MUFU.EX2 R76, R76 ;  /* 0x0000004c004c7308 */ /* 0x000f620000000800 */
[----:B------:R-:W-:Y:S01]  /*7ce0*/  FADD.FTZ R11, R73, R10 ;  /* 0x0000000a490b7221 */ /* 0x000fe20000010000 */
[----:B------:R-:W-:Y:S02]  /*7cf0*/  F2FP.BF16.F32.PACK_AB R16, R98, R27 ;  /* 0x0000001b6210723e */ /* 0x000fe400000010ff */
[----:B------:R-:W-:Y:S02]  /*7d00*/  F2FP.BF16.F32.PACK_AB R17, R107, R103 ;  /* 0x000000676b11723e */ /* 0x000fe400000010ff */
[----:B------:R-:W-:Y:S02]  /*7d10*/  F2FP.BF16.F32.PACK_AB R18, R30, R29 ;  /* 0x0000001d1e12723e */ /* 0x000fe400000010ff */
[----:B------:R-:W-:Y:S01]  /*7d20*/  F2FP.BF16.F32.PACK_AB R19, R108, R104 ;  /* 0x000000686c13723e */ /* 0x000fe200000010ff */
[-CC-:B------:R-:W-:Y:S01]  /*7d30*/  FFMA.FTZ R83, R83, R88.reuse, -R101.reuse ;  /* 0x0000005853537223 */ /* 0x180fe20000010865 */
[-C--:B------:R-:W-:Y:S01]  /*7d40*/  FFMA.FTZ R84, R84, R88.reuse, -R101 ;  /* 0x0000005854547223 */ /* 0x080fe20000010865 */
[----:B-1----:R-:W1:Y:S01]  /*7d50*/  MUFU.EX2 R13, R79 ;  /* 0x0000004f000d7308 */ /* 0x002e620000000800 */
[----:B----4-:R-:W-:Y:S01]  /*7d60*/  FADD.FTZ R10, R74, R11 ;  /* 0x0000000b4a0a7221 */ /* 0x010fe20000010000 */
[----:B------:R4:W-:Y:S06]  /*7d70*/  STSM.16.M88.4 [R5], R16 ;  /* 0x0000001005007844 */ /* 0x0009ec0000000200 */
[----:B------:R-:W1:Y:S01]  /*7d80*/  MUFU.EX2 R80, R80 ;  /* 0x0000005000507308 */ /* 0x000e620000000800 */
[----:B0-----:R-:W-:Y:S01]  /*7d90*/  FADD.FTZ R11, R75, R10 ;  /* 0x0000000a4b0b7221 */ /* 0x001fe20000010000 */
[----:B------:R-:W-:-:S03]  /*7da0*/  FFMA.FTZ R89, R89, R88, -R101 ;  /* 0x0000005859597223 */ /* 0x000fc60000010865 */
[----:B-----5:R-:W-:-:S03]  /*7db0*/  FADD.FTZ R10, R76, R11 ;  /* 0x0000000b4c0a7221 */ /* 0x020fc60000010000 */
[----:B------:R-:W-:Y:S08]  /*7dc0*/  MUFU.EX2 R71, R71 ;  /* 0x0000004700477308 */ /* 0x000ff00000000800 */
[----:B----4-:R-:W0:Y:S01]  /*7dd0*/  MUFU.EX2 R16, R83 ;  /* 0x0000005300107308 */ /* 0x010e220000000800 */
[-CC-:B------:R-:W-:Y:S01]  /*7de0*/  FFMA.FTZ R90, R90, R88.reuse, -R101.reuse ;  /* 0x000000585a5a7223 */ /* 0x180fe20000010865 */
[----:B------:R-:W-:Y:S01]  /*7df0*/  FFMA.FTZ R95, R95, R88, -R101 ;  /* 0x000000585f5f7223 */ /* 0x000fe20000010865 */
[----:B------:R-:W-:-:S05]  /*7e00*/  F2FP.BF16.F32.PACK_AB R57, R58, R57 ;  /* 0x000000393a39723e */ /* 0x000fca00000010ff */
[----:B------:R-:W4:Y:S01]  /*7e10*/  MUFU.EX2 R15, R84 ;  /* 0x00000054000f7308 */ /* 0x000f220000000800 */
[----:B-1----:R-:W-:Y:S01]  /*7e20*/  FADD.FTZ R11, R13, R10 ;  /* 0x0000000a0d0b7221 */ /* 0x002fe20000010000 */
[----:B------:R-:W-:Y:S01]  /*7e30*/  FFMA.FTZ R93, R93, R88, -R101 ;  /* 0x000000585d5d7223 */ /* 0x000fe20000010865 */
[----:B------:R-:W-:-:S05]  /*7e40*/  F2FP.BF16.F32.PACK_AB R58, R60, R59 ;  /* 0x0000003b3c3a723e */ /* 0x000fca00000010ff */
[----:B------:R-:W1:Y:S01]  /*7e50*/  MUFU.EX2 R72, R72 ;  /* 0x0000004800487308 */ /* 0x000e620000000800 */
[----:B------:R-:W-:Y:S01]  /*7e60*/  F2FP.BF16.F32.PACK_AB R59, R66, R62 ;  /* 0x0000003e423b723e */ /* 0x000fe200000010ff */
[----:B------:R-:W-:Y:S01]  /*7e70*/  FADD.FTZ R11, R80, R11 ;  /* 0x0000000b500b7221 */ /* 0x000fe20000010000 */
[----:B------:R-:W-:-:S05]  /*7e80*/  F2FP.BF16.F32.PACK_AB R66, R68, R67 ;  /* 0x000000434442723e */ /* 0x000fca00000010ff */
[----:B------:R-:W5:Y:S01]  /*7e90*/  MUFU.EX2 R18, R89 ;  /* 0x0000005900127308 */ /* 0x000f620000000800 */
[----:B------:R-:W-:Y:S01]  /*7ea0*/  F2FP.BF16.F32.PACK_AB R67, R70, R20 ;  /* 0x000000144643723e */ /* 0x000fe200000010ff */
[----:B0-----:R-:W-:-:S06]  /*7eb0*/  FADD.FTZ R11, R16, R11 ;  /* 0x0000000b100b7221 */ /* 0x001fcc0000010000 */
[----:B------:R-:W0:Y:S08]  /*7ec0*/  MUFU.EX2 R77, R77 ;  /* 0x0000004d004d7308 */ /* 0x000e300000000800 */
[----:B------:R-:W-:Y:S08]  /*7ed0*/  MUFU.EX2 R78, R78 ;  /* 0x0000004e004e7308 */ /* 0x000ff00000000800 */
[----:B------:R-:W0:Y:S01]  /*7ee0*/  MUFU.EX2 R17, R90 ;  /* 0x0000005a00117308 */ /* 0x000e220000000800 */
[----:B------:R-:W-:-:S07]  /*7ef0*/  FADD.FTZ R9, R71, R8 ;  /* 0x0000000847097221 */ /* 0x000fce0000010000 */
[----:B------:R-:W-:Y:S08]  /*7f00*/  MUFU.EX2 R81, R81 ;  /* 0x0000005100517308 */ /* 0x000ff00000000800 */
[----:B------:R-:W2:Y:S08]  /*7f10*/  MUFU.EX2 R82, R82 ;  /* 0x0000005200527308 */ /* 0x000eb00000000800 */
[----:B------:R-:W-:Y:S08]  /*7f20*/  MUFU.EX2 R85, R85 ;  /* 0x0000005500557308 */ /* 0x000ff00000000800 */
[----:B------:R-:W2:Y:S01]  /*7f30*/  MUFU.EX2 R86, R86 ;  /* 0x0000005600567308 */ /* 0x000ea20000000800 */
[----:B----4-:R-:W-:-:S07]  /*7f40*/  FADD.FTZ R11, R15, R11 ;  /* 0x0000000b0f0b7221 */ /* 0x010fce0000010000 */
[----:B------:R-:W-:Y:S08]  /*7f50*/  MUFU.EX2 R91, R91 ;  /* 0x0000005b005b7308 */ /* 0x000ff00000000800 */
[----:B------:R-:W4:Y:S08]  /*7f60*/  MUFU.EX2 R92, R92 ;  /* 0x0000005c005c7308 */ /* 0x000f300000000800 */
[----:B------:R-:W-:Y:S08]  /*7f70*/  MUFU.EX2 R96, R96 ;  /* 0x0000006000607308 */ /* 0x000ff00000000800 */
[----:B------:R-:W3:Y:S08]  /*7f80*/  MUFU.EX2 R97, R97 ;  /* 0x0000006100617308 */ /* 0x000ef00000000800 */
[----:B------:R-:W-:Y:S08]  /*7f90*/  MUFU.EX2 R20, R93 ;  /* 0x0000005d00147308 */ /* 0x000ff00000000800 */
[----:B------:R-:W3:Y:S01]  /*7fa0*/  MUFU.EX2 R95, R95 ;  /* 0x0000005f005f7308 */ /* 0x000ee20000000800 */
[----:B------:R-:W-:Y:S01]  /*7fb0*/  F2FP.BF16.F32.PACK_AB R33, R34, R33 ;  /* 0x000000212221723e */ /* 0x000fe200000010ff */
[----:B-1----:R-:W-:Y:S01]  /*7fc0*/  FADD.FTZ R8, R72, R9 ;  /* 0x0000000948087221 */ /* 0x002fe20000010000 */
[----:B------:R-:W-:-:S02]  /*7fd0*/  F2FP.BF16.F32.PACK_AB R34, R36, R35 ;  /* 0x000000232422723e */ /* 0x000fc400000010ff */
[----:B------:R-:W-:Y:S01]  /*7fe0*/  F2FP.BF16.F32.PACK_AB R41, R42, R41 ;  /* 0x000000292a29723e */ /* 0x000fe200000010ff */
[----:B-----5:R-:W-:Y:S01]  /*7ff0*/  FADD.FTZ R11, R18, R11 ;  /* 0x0000000b120b7221 */ /* 0x020fe20000010000 */
        /* <DEDUP_REMOVED lines=9> */
[----:B0-----:R-:W-:Y:S01]  /*8090*/  FADD.FTZ R9, R77, R8 ;  /* 0x000000084d097221 */ /* 0x001fe20000010000 */
[----:B------:R-:W-:Y:S01]  /*80a0*/  F2FP.BF16.F32.PACK_AB R56, R56, R55 ;  /* 0x000000373838723e */ /* 0x000fe200000010ff */
[----:B------:R1:W-:Y:S01]  /*80b0*/  STSM.16.M88.4 [R3+0x24800], R32 ;  /* 0x0248002003007844 */ /* 0x0003e20000000200 */
[----:B------:R-:W-:Y:S01]  /*80c0*/  F2FP.BF16.F32.PACK_AB R64, R64, R63 ;  /* 0x0000003f4040723e */ /* 0x000fe200000010ff */
[----:B------:R-:W-:Y:S01]  /*80d0*/  FADD.FTZ R11, R17, R11 ;  /* 0x0000000b110b7221 */ /* 0x000fe20000010000 */
[----:B------:R-:W-:-:S02]  /*80e0*/  F2FP.BF16.F32.PACK_AB R65, R61, R65 ;  /* 0x000000413d41723e */ /* 0x000fc400000010ff */
[----:B------:R-:W-:Y:S01]  /*80f0*/  F2FP.BF16.F32.PACK_AB R73, R74, R73 ;  /* 0x000000494a49723e */ /* 0x000fe200000010ff */
[----:B------:R1:W-:Y:S01]  /*8100*/  STSM.16.M88.4 [R25], R40 ;  /* 0x0000002819007844 */ /* 0x0003e20000000200 */
[----:B------:R-:W-:Y:S02]  /*8110*/  F2FP.BF16.F32.PACK_AB R72, R72, R71 ;  /* 0x000000474848723e */ /* 0x000fe400000010ff */
[----:B------:R-:W-:Y:S02]  /*8120*/  F2FP.BF16.F32.PACK_AB R74, R78, R77 ;  /* 0x0000004d4e4a723e */ /* 0x000fe400000010ff */
[----:B------:R-:W-:Y:S01]  /*8130*/  F2FP.BF16.F32.PACK_AB R75, R76, R75 ;  /* 0x0000004b4c4b723e */ /* 0x000fe200000010ff */
[----:B------:R1:W-:Y:S01]  /*8140*/  STSM.16.M88.4 [R4+0x6000], R48 ;  /* 0x0060003004007844 */ /* 0x0003e20000000200 */
[----:B--2---:R-:W-:Y:S02]  /*8150*/  F2FP.BF16.F32.PACK_AB R12, R82, R81 ;  /* 0x00000051520c723e */ /* 0x004fe400000010ff */
[----:B------:R-:W-:-:S02]  /*8160*/  F2FP.BF16.F32.PACK_AB R13, R80, R13 ;  /* 0x0000000d500d723e */ /* 0x000fc400000010ff */
[----:B------:R-:W-:Y:S02]  /*8170*/  F2FP.BF16.F32.PACK_AB R14, R86, R85 ;  /* 0x00000055560e723e */ /* 0x000fe400000010ff */
[----:B------:R-:W-:Y:S02]  /*8180*/  F2FP.BF16.F32.PACK_AB R15, R15, R16 ;  /* 0x000000100f0f723e */ /* 0x000fe400000010ff */
[----:B------:R-:W-:Y:S01]  /*8190*/  F2FP.BF16.F32.PACK_AB R17, R17, R18 ;  /* 0x000000121111723e */ /* 0x000fe200000010ff */
[----:B------:R-:W-:Y:S01]  /*81a0*/  FADD.FTZ R8, R78, R9 ;  /* 0x000000094e087221 */ /* 0x000fe20000010000 */
[----:B----4-:R-:W-:Y:S01]  /*81b0*/  F2FP.BF16.F32.PACK_AB R16, R92, R91 ;  /* 0x0000005b5c10723e */ /* 0x010fe200000010ff */
[----:B------:R1:W-:Y:S01]  /*81c0*/  STSM.16.M88.4 [R5+0x6000], R56 ;  /* 0x0060003805007844 */ /* 0x0003e20000000200 */
[----:B---3--:R-:W-:Y:S02]  /*81d0*/  F2FP.BF16.F32.PACK_AB R18, R97, R96 ;  /* 0x000000606112723e */ /* 0x008fe400000010ff */
[----:B------:R-:W-:Y:S01]  /*81e0*/  F2FP.BF16.F32.PACK_AB R19, R95, R20 ;  /* 0x000000145f13723e */ /* 0x000fe200000010ff */
[----:B------:R1:W-:Y:S01]  /*81f0*/  STSM.16.M88.4 [R3+0x2a800], R64 ;  /* 0x02a8004003007844 */ /* 0x0003e20000000200 */
[----:B------:R-:W-:-:S03]  /*8200*/  FADD.FTZ R9, R81, R8 ;  /* 0x0000000851097221 */ /* 0x000fc60000010000 */
[----:B------:R1:W-:Y:S04]  /*8210*/  STSM.16.M88.4 [R22], R72 ;  /* 0x0000004816007844 */ /* 0x0003e80000000200 */
[----:B------:R1:W-:Y:S04]  /*8220*/  STSM.16.M88.4 [R4+0xc000], R12 ;  /* 0x00c0000c04007844 */ /* 0x0003e80000000200 */
[----:B------:R1:W-:Y:S01]  /*8230*/  STSM.16.M88.4 [R5+0xc000], R16 ;  /* 0x00c0001005007844 */ /* 0x0003e20000000200 */
        /* <DEDUP_REMOVED lines=8> */
[----:B------:R-:W-:-:S03]  /*82c0*/  ISETP.GT.AND P2, PT, R7, R21, PT ;  /* 0x000000150700720c */ /* 0x000fc60003f44270 */
[----:B------:R-:W-:-:S04]  /*82d0*/  FADD.FTZ R8, R86, R9 ;  /* 0x0000000956087221 */ /* 0x000fc80000010000 */
[----:B------:R-:W-:Y:S01]  /*82e0*/  FADD.FTZ R9, R91, R8 ;  /* 0x000000085b097221 */ /* 0x000fe20000010000 */
[----:B------:R-:W-:-:S03]  /*82f0*/  FADD.FTZ R11, R20, R11 ;  /* 0x0000000b140b7221 */ /* 0x000fc60000010000 */
[----:B------:R-:W-:Y:S01]  /*8300*/  FADD.FTZ R9, R92, R9 ;  /* 0x000000095c097221 */ /* 0x000fe20000010000 */
[----:B------:R-:W-:-:S03]  /*8310*/  R2UR UR4, R0 ;  /* 0x00000000000472ca */ /* 0x000fc600000e0000 */
        /* <DEDUP_REMOVED lines=19> */
[----:B------:R-:W-:-:S02]  /*8450*/  VIADD R7, R7, 0xffffffff ;  /* 0xffffffff07077836 */ /* 0x000fc40000000000 */
        /* <DEDUP_REMOVED lines=16> */
[----:B------:R-:W-:Y:S01]  /*8560*/  MOV R11, R6 ;  /* 0x00000006000b7202 */ /* 0x000fe20000000f00 */
[----:B------:R-:W-:-:S02]  /*8570*/  IMAD.MOV.U32 R8, RZ, RZ, R94 ;  /* 0x000000ffff087224 */ /* 0x000fc400078e005e */
[----:B------:R-:W-:Y:S01]  /*8580*/  IMAD.MOV.U32 R2, RZ, RZ, R87 ;  /* 0x000000ffff027224 */ /* 0x000fe200078e0057 */
[----:B0-----:R-:W-:Y:S01]  /*8590*/  NOP ;  /* 0x0000000000007918 */ /* 0x001fe20000000000 */
[----:B-1----:R-:W-:Y:S05]  /*85a0*/  @P2 BRA `(.L_x_12159) ;  /* 0xffffffc400e42947 */ /* 0x002fea000383ffff */
.L_x_12150:
[----:B------:R-:W-:Y:S06]  /*85b0*/  BAR.ARV 0x8, 0x200 ;  /* 0x0208000000007b1d */ /* 0x000fec0000002000 */
[----:B------:R-:W-:Y:S05]  /*85c0*/  @!P0 BRA `(.L_x_12160) ;  /* 0x0000000000048947 */ /* 0x000fea0003800000 */
[----:B------:R-:W-:Y:S01]  /*85d0*/  BPT.TRAP 0x1 ;  /* 0x000000040000795c */ /* 0x000fe20000300000 */
.L_x_12160:
[----:B------:R-:W-:Y:S02]  /*85e0*/  SHF.L.U32 R6, R6, 0x1f, RZ ;  /* 0x0000001f06067819 */ /* 0x000fe400000006ff */
[----:B------:R-:W-:-:S04]  /*85f0*/  LEA R7, R0, UR36, 0x3 ;  /* 0x0000002400077c11 */ /* 0x000fc8000f8e18ff */
[----:B------:R1:W2:Y:S01]  /*8600*/  SYNCS.PHASECHK.TRANS64.TRYWAIT P2, [R7+URZ+0x30850], R6 ;  /* 0x03085006070075a7 */ /* 0x0002a2000804017f */
[----:B------:R-:W-:Y:S05]  /*8610*/  @!P0 BRA `(.L_x_12161) ;  /* 0x0000000000048947 */ /* 0x000fea0003800000 */
[----:B------:R-:W-:Y:S01]  /*8620*/  BPT.TRAP 0x1 ;  /* 0x000000040000795c */ /* 0x000fe20000300000 */
.L_x_12161:
[----:B--2---:R-:W-:Y:S05]  /*8630*/  @P2 BRA `(.L_x_12162) ;  /* 0x0000000000082947 */ /* 0x004fea0003800000 */
[----:B------:R-:W2:Y:S02]  /*8640*/  SYNCS.PHASECHK.TRANS64.TRYWAIT P0, [R7+URZ+0x30850], R6 ;  /* 0x03085006070075a7 */ /* 0x000ea4000800017f */
[----:B--2---:R-:W-:Y:S05]  /*8650*/  @!P0 BRA `(.L_x_12163) ;  /* 0x0000005000748947 */ /* 0x004fea0003800000 */
.L_x_12162:
[----:B------:R-:W3:Y:S01]  /*8660*/  LDL.LU R2, [R1+0x4] ;  /* 0x0000040001027983 */ /* 0x000ee20000300800 */
[----:B------:R-:W-:Y:S01]  /*8670*/  R2UR UR5, R0 ;  /* 0x00000000000572ca */ /* 0x000fe200000e0000 */
[----:B------:R-:W-:Y:S01]  /*8680*/  UIADD3 UR36, UR36, 0x400, URZ ;  /* 0x0000040024247890 */ /* 0x000fe2000fffe03f */
[----:B------:R-:W-:Y:S01]  /*8690*/  WARPGROUP.ARRIVE ;  /* 0x00000000000079c5 */ /* 0x000fe20000000000 */
[----:B------:R-:W-:Y:S01]  /*86a0*/  UMOV UR7, 0x40000040 ;  /* 0x4000004000077882 */ /* 0x000fe20000000000 */
[----:B------:R-:W-:Y:S01]  /*86b0*/  UMOV UR11, 0x40000040 ;  /* 0x40000040000b7882 */ /* 0x000fe20000000000 */
[----:B------:R-:W-:Y:S01]  /*86c0*/  USHF.R.U32.HI UR36, URZ, 0x4, UR36 ;  /* 0x000000043f247899 */ /* 0x000fe20008011624 */
[----:B------:R-:W4:Y:S01]  /*86d0*/  SHFL.BFLY PT, R0, R9, 0x2, 0x1f ;  /* 0x0c401f0009007f89 */ /* 0x000f2200000e0000 */
[----:B------:R-:W-:Y:S01]  /*86e0*/  UMOV UR9, 0x40000040 ;  /* 0x4000004000097882 */ /* 0x000fe20000000000 */
[----:B------:R-:W-:Y:S01]  /*86f0*/  MOV R35, RZ ;  /* 0x000000ff00237202 */ /* 0x000fe20000000f00 */
[----:B------:R-:W-:Y:S01]  /*8700*/  ULOP3.LUT UR6, UR36, 0x3fff, URZ, 0xc0, !UPT ;  /* 0x00003fff24067892 */ /* 0x000fe2000f8ec03f */
[----:B0-----:R-:W0:Y:S01]  /*8710*/  SHFL.BFLY PT, R3, R10, 0x2, 0x1f ;  /* 0x0c401f000a037f89 */ /* 0x001e2200000e0000 */
[----:B------:R-:W-:Y:S01]  /*8720*/  MOV R16, RZ ;  /* 0x000000ff00107202 */ /* 0x000fe20000000f00 */
[----:B-12---:R-:W-:Y:S01]  /*8730*/  @!P1 VIADD R6, R7, 0x30860 ;  /* 0x0003086007069836 */ /* 0x006fe20000000000 */
[----:B------:R-:W-:Y:S01]  /*8740*/  UIMAD UR6, UR5, 0x600, UR6 ;  /* 0x00000600050678a4 */ /* 0x000fe2000f8e0206 */
[----:B------:R-:W-:-:S02]  /*8750*/  IMAD.MOV.U32 R17, RZ, RZ, -0x800000 ;  /* 0xff800000ff117424 */ /* 0x000fc400078e00ff */
[----:B------:R-:W-:Y:S01]  /*8760*/  UMOV UR5, 0x40000040 ;  /* 0x4000004000057882 */ /* 0x000fe20000000000 */
[----:B------:R-:W-:Y:S01]  /*8770*/  UIADD3 UR10, UR6, 0x80, URZ ;  /* 0x00000080060a7890 */ /* 0x000fe2000fffe03f */
[----:B------:R-:W-:Y:S01]  /*8780*/  @!P1 PRMT R6, RZ, 0x654, R6 ;  /* 0x00000654ff069816 */ /* 0x000fe20000000006 */
[----:B----4-:R-:W-:Y:S01]  /*8790*/  FADD.FTZ R0, R0, R9 ;  /* 0x0000000900007221 */ /* 0x010fe20000010000 */
[----:B---3--:R-:W-:Y:S01]  /*87a0*/  R2UR UR4, R2 ;  /* 0x00000000020472ca */ /* 0x008fe200000e0000 */
[----:B0-----:R-:W-:-:S03]  /*87b0*/  FADD.FTZ R2, R3, R10 ;  /* 0x0000000a03027221 */ /* 0x001fc60000010000 */
[----:B------:R-:W0:Y:S04]  /*87c0*/  SHFL.BFLY PT, R3, R0, 0x1, 0x1f ;  /* 0x0c201f0000037f89 */ /* 0x000e2800000e0000 */
[----:B------:R-:W1:Y:S05]  /*87d0*/  SHFL.BFLY PT, R5, R2, 0x1, 0x1f ;  /* 0x0c201f0002057f89 */ /* 0x000e6a00000e0000 */
[----:B------:R-:W-:-:S04]  /*87e0*/  UIADD3 UR4, UR4, 0x1e800, URZ ;  /* 0x0001e80004047890 */ /* 0x000fc8000fffe03f */
[----:B------:R-:W-:-:S04]  /*87f0*/  USHF.R.U32.HI UR4, URZ, 0x4, UR4 ;  /* 0x000000043f047899 */ /* 0x000fc80008011604 */
[----:B------:R-:W-:-:S04]  /*8800*/  ULOP3.LUT UR4, UR4, 0x3fff, URZ, 0xc0, !UPT ;  /* 0x00003fff04047892 */ /* 0x000fc8000f8ec03f */
[----:B------:R-:W-:Y:S01]  /*8810*/  ULOP3.LUT UR4, UR4, 0x10000, URZ, 0xfc, !UPT ;  /* 0x0001000004047892 */ /* 0x000fe2000f8efc3f */
[----:B0-----:R-:W-:Y:S01]  /*8820*/  FADD.FTZ R8, R0, R3 ;  /* 0x0000000300087221 */ /* 0x001fe20000010000 */
[----:B------:R-:W-:Y:S02]  /*8830*/  IMAD.MOV.U32 R0, RZ, RZ, -0x800000 ;  /* 0xff800000ff007424 */ /* 0x000fe400078e00ff */
[----:B------:R-:W-:Y:S01]  /*8840*/  UIADD3 UR8, UR4, 0x2, URZ ;  /* 0x0000000204087890 */ /* 0x000fe2000fffe03f */
[----:B-1----:R-:W-:Y:S01]  /*8850*/  FADD.FTZ R9, R2, R5 ;  /* 0x0000000502097221 */ /* 0x002fe20000010000 */
[----:B------:R-:W-:-:S03]  /*8860*/  FSETP.NE.FTZ.AND P0, PT, R8, RZ, PT ;  /* 0x000000ff0800720b */ /* 0x000fc60003f15000 */
[----:B------:R-:W-:Y:S01]  /*8870*/  HGMMA.64x64x16.F32.BF16 R120, gdesc[UR4].tnspB, R120, gsb0 ;  /* 0x40e00000047879f0 */ /* 0x000fe20008001878 */
[----:B------:R-:W-:Y:S01]  /*8880*/  UMOV UR7, 0x40000040 ;  /* 0x4000004000077882 */ /* 0x000fe20000000000 */
[----:B------:R-:W-:Y:S01]  /*8890*/  UMOV UR5, 0x40000040 ;  /* 0x4000004000057882 */ /* 0x000fe20000000000 */
        /* <DEDUP_REMOVED lines=75> */
[----:B------:R-:W-:Y:S02]  /*8d50*/  UIADD3 UR6, UR6, 0x580, URZ ;  /* 0x0000058006067890 */ /* 0x000fe4000fffe03f */
[----:B------:R-:W-:Y:S01]  /*8d60*/  UIADD3 UR4, UR4, 0xc06, URZ ;  /* 0x00000c0604047890 */ /* 0x000fe2000fffe03f */
[----:B------:R-:W-:Y:S02]  /*8d70*/  WARPGROUP.DEPBAR.LE gsb0, 0x0 ;  /* 0x00008000000079c5 */ /* 0x000fe40000010000 */
[----:B------:R-:W-:-:S06]  /*8d80*/  WARPGROUP.ARRIVE ;  /* 0x00000000000079c5 */ /* 0x000fcc0000000000 */
[----:B------:R-:W-:Y:S03]  /*8d90*/  HGMMA.64x64x16.F32.BF16 R120, gdesc[UR8].tnspB, R120, gsb0 ;  /* 0x40e00000087879f0 */ /* 0x000fe60008001878 */
[----:B------:R-:W-:Y:S02]  /*8da0*/  WARPGROUP.DEPBAR.LE gsb0, 0x0 ;  /* 0x00008000000079c5 */ /* 0x000fe40000010000 */
[----:B------:R-:W-:-:S06]  /*8db0*/  WARPGROUP.ARRIVE ;  /* 0x00000000000079c5 */ /* 0x000fcc0000000000 */
[----:B------:R-:W-:Y:S03]  /*8dc0*/  HGMMA.64x64x16.F32.BF16 R120, gdesc[UR4].tnspB, R120, gsb0 ;  /* 0x40e00000047879f0 */ /* 0x000fe60008001878 */
        /* <DEDUP_REMOVED lines=34> */
.L_x_12143:
[----:B------:R-:W-:Y:S05]  /*8ff0*/  @P0 BRA `(.L_x_12164) ;  /* 0x0000000c00b80947 */ /* 0x000fea0003800000 */
[----:B------:R-:W2:Y:S01]  /*9000*/  LDL.LU R47, [R1+0x18] ;  /* 0x00001800012f7983 */ /* 0x000ea20000300800 */
[----:B------:R-:W0:Y:S01]  /*9010*/  LDC R46, c[0x0][0xbe8] ;  /* 0x0002fa00ff2e7b82 */ /* 0x000e220000000800 */
[----:B------:R-:W-:Y:S01]  /*9020*/  ULDC.64 UR4, c[0x0][0xbd0] ;  /* 0x0002f40000047ab9 */ /* 0x000fe20000000a00 */
[----:B------:R-:W-:Y:S01]  /*9030*/  ULDC.64 UR6, c[0x0][0xb38] ;  /* 0x0002ce0000067ab9 */ /* 0x000fe20000000a00 */
[----:B------:R-:W1:Y:S05]  /*9040*/  S2R R16, SR_TID.X ;  /* 0x0000000000107919 */ /* 0x000e6a0000002100 */
[----:B------:R-:W3:Y:S01]  /*9050*/  S2UR UR9, SR_CTAID.Z ;  /* 0x00000000000979c3 */ /* 0x000ee20000002700 */
[----:B------:R-:W4:Y:S07]  /*9060*/  S2R R28, SR_CTAID.X ;  /* 0x00000000001c7919 */ /* 0x000f2e0000002500 */
[----:B------:R-:W5:Y:S08]  /*9070*/  LDC.64 R48, c[0x0][0xbd8] ;  /* 0x0002f600ff307b82 */ /* 0x000f700000000a00 */
[----:B------:R-:W5:Y:S08]  /*9080*/  S2UR UR8, SR_CTAID.Y ;  /* 0x00000000000879c3 */ /* 0x000f700000002600 */
[----:B------:R-:W5:Y:S01]  /*9090*/  LDC R52, c[0x0][0xc50] ;  /* 0x00031400ff347b82 */ /* 0x000f620000000800 */
[----:B-1----:R-:W-:-:S05]  /*90a0*/  VIADD R23, R16, 0xffffff80 ;  /* 0xffffff8010177836 */ /* 0x002fca0000000000 */
[----:B------:R-:W-:Y:S02]  /*90b0*/  SHF.R.S32.HI R18, RZ, 0x1f, R23 ;  /* 0x0000001fff127819 */ /* 0x000fe40000011417 */
[----:B------:R-:W1:Y:S02]  /*90c0*/  LDC.64 R50, c[0x0][0xb40] ;  /* 0x0002d000ff327b82 */ /* 0x000e640000000a00 */
[----:B------:R-:W-:-:S04]  /*90d0*/  LEA.HI R22, R18, R23, RZ, 0x7 ;  /* 0x0000001712167211 */ /* 0x000fc800078f38ff */
[----:B------:R-:W-:-:S04]  /*90e0*/  LOP3.LUT R16, R22, 0xffffff80, RZ, 0xc0, !PT ;  /* 0xffffff8016107812 */ /* 0x000fc800078ec0ff */
[----:B------:R-:W-:-:S04]  /*90f0*/  IADD3 R53, R23, -R16, RZ ;  /* 0x8000001017357210 */ /* 0x000fc80007ffe0ff */
[----:B------:R-:W-:-:S04]  /*9100*/  SHF.R.S32.HI R26, RZ, 0x1f, R53 ;  /* 0x0000001fff1a7819 */ /* 0x000fc80000011435 */
[----:B------:R-:W-:-:S04]  /*9110*/  LEA.HI R54, R26, R53, RZ, 0x2 ;  /* 0x000000351a367211 */ /* 0x000fc800078f10ff */
[--C-:B------:R-:W-:Y:S02]  /*9120*/  SHF.R.S32.HI R16, RZ, 0x2, R54.reuse ;  /* 0x00000002ff107819 */ /* 0x100fe40000011436 */
[----:B------:R-:W-:Y:S02]  /*9130*/  SHF.R.S32.HI R19, RZ, 0x1f, R54 ;  /* 0x0000001fff137819 */ /* 0x000fe40000011436 */
[----:B------:R-:W-:Y:S02]  /*9140*/  LEA.HI R18, R18, R23, RZ, 0x2 ;  /* 0x0000001712127211 */ /* 0x000fe400078f10ff */
[----:B------:R-:W-:Y:S02]  /*9150*/  LEA.HI R19, R19, R16, RZ, 0x3 ;  /* 0x0000001013137211 */ /* 0x000fe400078f18ff */
[----:B------:R-:W-:Y:S02]  /*9160*/  LOP3.LUT R18, R18, 0xfffffffc, RZ, 0xc0, !PT ;  /* 0xfffffffc12127812 */ /* 0x000fe400078ec0ff */
[----:B------:R-:W-:-:S02]  /*9170*/  LOP3.LUT R19, R19, 0xfffffff8, RZ, 0xc0, !PT ;  /* 0xfffffff813137812 */ /* 0x000fc400078ec0ff */
[----:B------:R-:W-:Y:S01]  /*9180*/  SHF.R.S32.HI R27, RZ, 0x7, R22 ;  /* 0x00000007ff1b7819 */ /* 0x000fe20000011416 */
[----:B------:R-:W-:Y:S01]  /*9190*/  BAR.SYNC.DEFER_BLOCKING 0x1, 0x180 ;  /* 0x0046000000007b1d */ /* 0x000fe20000010000 */
[----:B0-----:R-:W-:Y:S01]  /*91a0*/  ISETP.NE.AND P0, PT, R46, 0x1, PT ;  /* 0x000000012e00780c */ /* 0x001fe20003f05270 */
[----:B------:R-:W-:Y:S02]  /*91b0*/  IMAD.IADD R22, R23, 0x1, -R18 ;  /* 0x0000000117167824 */ /* 0x000fe400078e0a12 */
[----:B------:R-:W-:Y:S02]  /*91c0*/  IMAD.IADD R19, R16, 0x1, -R19 ;  /* 0x0000000110137824 */ /* 0x000fe400078e0a13 */
[----:B------:R-:W-:Y:S01]  /*91d0*/  IMAD.HI R16, R27, 0x55555556, RZ ;  /* 0x555555561b107827 */ /* 0x000fe200078e02ff */
[----:B------:R-:W-:Y:S02]  /*91e0*/  LEA.HI R23, R22, R22, RZ, 0x1 ;  /* 0x0000001616177211 */ /* 0x000fe400078f08ff */
[----:B------:R-:W-:-:S02]  /*91f0*/  LEA.HI R18, R26, R53, RZ, 0x5 ;  /* 0x000000351a127211 */ /* 0x000fc400078f28ff */
[----:B------:R-:W-:Y:S02]  /*9200*/  LEA.HI R16, R16, R16, RZ, 0x1 ;  /* 0x0000001010107211 */ /* 0x000fe400078f08ff */
[----:B------:R-:W-:Y:S01]  /*9210*/  LOP3.LUT R23, R23, 0x1ffffffe, RZ, 0xc0, !PT ;  /* 0x1ffffffe17177812 */ /* 0x000fe200078ec0ff */
[----:B------:R-:W0:Y:S01]  /*9220*/  @P0 LDC R44, c[0x0][0xbec] ;  /* 0x0002fb00ff2c0b82 */ /* 0x000e220000000800 */
[----:B------:R-:W-:Y:S01]  /*9230*/  SHF.R.S32.HI R18, RZ, 0x5, R18 ;  /* 0x00000005ff127819 */ /* 0x000fe20000011412 */
[----:B------:R-:W-:Y:S01]  /*9240*/  IMAD R16, R16, -0x3, R27 ;  /* 0xfffffffd10107824 */ /* 0x000fe200078e021b */
[----:B------:R-:W-:-:S05]  /*9250*/  IADD3 R27, R22, -R23, RZ ;  /* 0x80000017161b7210 */ /* 0x000fca0007ffe0ff */
[----:B------:R-:W3:Y:S01]  /*9260*/  @P0 LDC R56, c[0x0][0xbec] ;  /* 0x0002fb00ff380b82 */ /* 0x000ee20000000800 */
[----:B------:R-:W-:-:S07]  /*9270*/  IMAD R23, R18, 0x10, R19 ;  /* 0x0000001012177824 */ /* 0x000fce00078e0213 */
[----:B------:R-:W1:Y:S01]  /*9280*/  @P0 LDC R45, c[0x0][0xbf0] ;  /* 0x0002fc00ff2d0b82 */ /* 0x000e620000000800 */
[----:B------:R-:W-:-:S07]  /*9290*/  IMAD R16, R16, 0x40, R23 ;  /* 0x0000004010107824 */ /* 0x000fce00078e0217 */
[----:B------:R-:W1:Y:S01]  /*92a0*/  @P0 LDC R55, c[0x0][0xbf0] ;  /* 0x0002fc00ff370b82 */ /* 0x000e620000000800 */
[----:B------:R-:W-:-:S04]  /*92b0*/  IMAD R27, R27, 0x8, R16 ;  /* 0x000000081b1b7824 */ /* 0x000fc800078e0210 */
[----:B----4-:R-:W-:-:S04]  /*92c0*/  IMAD R27, R28, 0xc0, R27 ;  /* 0x000000c01c1b7824 */ /* 0x010fc800078e021b */
[----:B---3--:R-:W-:-:S04]  /*92d0*/  @P0 IMAD.HI.U32 R56, R27, R56, RZ ;  /* 0x000000381b380227 */ /* 0x008fc800078e00ff */
[----:B------:R-:W-:Y:S01]  /*92e0*/  IMAD R16, R28, 0xc0, R16 ;  /* 0x000000c01c107824 */ /* 0x000fe200078e0210 */
[----:B------:R-:W-:Y:S01]  /*92f0*/  LOP3.LUT R54, R54, 0x7ffffffc, RZ, 0xc0, !PT ;  /* 0x7ffffffc36367812 */ /* 0x000fe200078ec0ff */
[----:B------:R-:W-:Y:S01]  /*9300*/  BSSY B0, `(.L_x_12165) ;  /* 0x0000089000007945 */ /* 0x000fe20003800000 */
[----:B--2---:R-:W-:Y:S01]  /*9310*/  SHF.R.S32.HI R42, RZ, 0x1f, R47 ;  /* 0x0000001fff2a7819 */ /* 0x004fe2000001142f */
[----:B------:R-:W-:-:S04]  /*9320*/  IMAD.WIDE.U32 R18, R47, UR4, RZ ;  /* 0x000000042f127c25 */ /* 0x000fc8000f8e00ff */
[C---:B------:R-:W-:Y:S01]  /*9330*/  IMAD R22, R42.reuse, UR4, RZ ;  /* 0x000000042a167c24 */ /* 0x040fe2000f8e02ff */
[----:B------:R-:W-:Y:S01]  /*9340*/  USHF.R.S32.HI UR4, URZ, 0x1f, UR9 ;  /* 0x0000001f3f047899 */ /* 0x000fe20008011409 */
[----:B------:R-:W-:Y:S02]  /*9350*/  IMAD R42, R42, UR6, RZ ;  /* 0x000000062a2a7c24 */ /* 0x000fe4000f8e02ff */
[C---:B------:R-:W-:Y:S02]  /*9360*/  IMAD R29, R47.reuse, UR5, R22 ;  /* 0x000000052f1d7c24 */ /* 0x040fe4000f8e0216 */
[----:B------:R-:W-:-:S03]  /*9370*/  IMAD.WIDE.U32 R22, R47, UR6, RZ ;  /* 0x000000062f167c25 */ /* 0x000fc6000f8e00ff */
[----:B------:R-:W-:Y:S01]  /*9380*/  IADD3 R19, R19, R29, RZ ;  /* 0x0000001d13137210 */ /* 0x000fe20007ffe0ff */
[C---:B------:R-:W-:Y:S01]  /*9390*/  IMAD R29, R47.reuse, UR7, R42 ;  /* 0x000000072f1d7c24 */ /* 0x040fe2000f8e022a */
[----:B------:R-:W-:Y:S01]  /*93a0*/  IADD3 R47, -R47, RZ, RZ ;  /* 0x000000ff2f2f7210 */ /* 0x000fe20007ffe1ff */
[----:B-----5:R-:W-:Y:S01]  /*93b0*/  IMAD R26, R48, UR4, RZ ;  /* 0x00000004301a7c24 */ /* 0x020fe2000f8e02ff */
[----:B------:R-:W-:-:S03]  /*93c0*/  ULDC.64 UR6, c[0x0][0xb48] ;  /* 0x0002d20000067ab9 */ /* 0x000fc60000000a00 */
[----:B------:R-:W-:Y:S02]  /*93d0*/  IMAD R43, R49, UR9, R26 ;  /* 0x00000009312b7c24 */ /* 0x000fe4000f8e021a */
[----:B------:R-:W-:Y:S02]  /*93e0*/  IMAD R49, R52, R47, UR8 ;  /* 0x0000000834317e24 */ /* 0x000fe4000f8e022f */
[----:B------:R-:W-:-:S04]  /*93f0*/  IMAD.WIDE.U32 R18, R48, UR9, R18 ;  /* 0x0000000930127c25 */ /* 0x000fc8000f8e0012 */
[----:B0-----:R-:W-:Y:S01]  /*9400*/  @P0 IMAD.HI.U32 R26, R27, R44, RZ ;  /* 0x0000002c1b1a0227 */ /* 0x001fe200078e00ff */
[----:B------:R-:W-:-:S03]  /*9410*/  SHF.R.S32.HI R44, RZ, 0x1f, R49 ;  /* 0x0000001fff2c7819 */ /* 0x000fc60000011431 */
[----:B------:R-:W-:Y:S02]  /*9420*/  IMAD.IADD R23, R23, 0x1, R29 ;  /* 0x0000000117177824 */ /* 0x000fe400078e021d */
[----:B------:R-:W-:Y:S02]  /*9430*/  IMAD.IADD R19, R19, 0x1, R43 ;  /* 0x0000000113137824 */ /* 0x000fe400078e022b */
[C---:B-1----:R-:W-:Y:S01]  /*9440*/  IMAD R42, R50.reuse, UR4, RZ ;  /* 0x00000004322a7c24 */ /* 0x042fe2000f8e02ff */
[----:B------:R-:W-:Y:S01]  /*9450*/  ULDC.64 UR4, c[0x0][0xbe0] ;  /* 0x0002f80000047ab9 */ /* 0x000fe20000000a00 */
[----:B------:R-:W-:Y:S01]  /*9460*/  IMAD.MOV.U32 R29, RZ, RZ, R27 ;  /* 0x000000ffff1d7224 */ /* 0x000fe200078e001b */
[----:B------:R-:W-:Y:S01]  /*9470*/  @P0 SHF.R.U32.HI R29, RZ, R45, R26 ;  /* 0x0000002dff1d0219 */ /* 0x000fe2000001161a */
[----:B------:R-:W-:Y:S01]  /*9480*/  IMAD R45, R51, UR9, R42 ;  /* 0x00000009332d7c24 */ /* 0x000fe2000f8e022a */
[----:B------:R-:W-:Y:S01]  /*9490*/  MOV R43, R27 ;  /* 0x0000001b002b7202 */ /* 0x000fe20000000f00 */
[----:B------:R-:W-:Y:S01]  /*94a0*/  IMAD.WIDE.U32 R22, R50, UR9, R22 ;  /* 0x0000000932167c25 */ /* 0x000fe2000f8e0016 */
[----:B------:R-:W-:Y:S01]  /*94b0*/  @P0 SHF.R.U32.HI R43, RZ, R55, R56 ;  /* 0x00000037ff2b0219 */ /* 0x000fe20000011638 */
[----:B------:R-:W-:-:S02]  /*94c0*/  ULDC.64 UR8, c[0x0][0xb28] ;  /* 0x0002ca0000087ab9 */ /* 0x000fc40000000a00 */
[----:B------:R-:W-:Y:S02]  /*94d0*/  IMAD R26, R44, UR4, RZ ;  /* 0x000000042c1a7c24 */ /* 0x000fe4000f8e02ff */
[----:B------:R-:W-:-:S04]  /*94e0*/  IMAD.WIDE.U32 R18, R49, UR4, R18 ;  /* 0x0000000431127c25 */ /* 0x000fc8000f8e0012 */
[----:B------:R-:W-:Y:S01]  /*94f0*/  IMAD.IADD R23, R23, 0x1, R45 ;  /* 0x0000000117177824 */ /* 0x000fe200078e022d */
[----:B------:R-:W-:Y:S01]  /*9500*/  SHF.R.S32.HI R45, RZ, 0x1f, R29 ;  /* 0x0000001fff2d7819 */ /* 0x000fe2000001141d */
[----:B------:R-:W-:Y:S01]  /*9510*/  IMAD R44, R44, UR6, RZ ;  /* 0x000000062c2c7c24 */ /* 0x000fe2000f8e02ff */
[----:B------:R-:W-:Y:S01]  /*9520*/  IADD3 R18, P0, R29, R18, RZ ;  /* 0x000000121d127210 */ /* 0x000fe20007f1e0ff */
[C---:B------:R-:W-:Y:S01]  /*9530*/  IMAD R42, R49.reuse, UR5, R26 ;  /* 0x00000005312a7c24 */ /* 0x040fe2000f8e021a */
[----:B------:R-:W-:Y:S01]  /*9540*/  SHF.R.S32.HI R26, RZ, 0x1f, R43 ;  /* 0x0000001fff1a7819 */ /* 0x000fe2000001142b */
[----:B------:R-:W-:Y:S01]  /*9550*/  IMAD.MOV R29, RZ, RZ, -R29 ;  /* 0x000000ffff1d7224 */ /* 0x000fe200078e0a1d */
[----:B------:R-:W-:Y:S01]  /*9560*/  ULDC.64 UR4, c[0x0][0xb30] ;  /* 0x0002cc0000047ab9 */ /* 0x000fe20000000a00 */
[----:B------:R-:W-:Y:S01]  /*9570*/  IMAD R47, R49, UR7, R44 ;  /* 0x00000007312f7c24 */ /* 0x000fe2000f8e022c */
[----:B------:R-:W-:Y:S01]  /*9580*/  IADD3 R44, -R43, RZ, RZ ;  /* 0x000000ff2b2c7210 */ /* 0x000fe20007ffe1ff */
[----:B------:R-:W-:-:S02]  /*9590*/  IMAD R26, R26, UR4, RZ ;  /* 0x000000041a1a7c24 */ /* 0x000fc4000f8e02ff */
[----:B------:R-:W-:Y:S01]  /*95a0*/  IMAD R29, R46, R29, R27 ;  /* 0x0000001d2e1d7224 */ /* 0x000fe200078e021b */
[----:B------:R-:W-:Y:S01]  /*95b0*/  IADD3.X R19, R45, R19, R42, P0, !PT ;  /* 0x000000132d137210 */ /* 0x000fe200007fe42a */
[----:B------:R-:W-:Y:S01]  /*95c0*/  IMAD.WIDE.U32 R22, R49, UR6, R22 ;  /* 0x0000000631167c25 */ /* 0x000fe2000f8e0016 */
[----:B------:R-:W-:-:S03]  /*95d0*/  ULDC.64 UR6, c[0x0][0xbc8] ;  /* 0x0002f20000067ab9 */ /* 0x000fc60000000a00 */
[----:B------:R-:W-:Y:S02]  /*95e0*/  IMAD R27, R46, R44, R27 ;  /* 0x0000002c2e1b7224 */ /* 0x000fe400078e021b */
[----:B------:R-:W-:Y:S01]  /*95f0*/  IMAD R45, R43, UR5, R26 ;  /* 0x000000052b2d7c24 */ /* 0x000fe2000f8e021a */
[----:B------:R-:W-:Y:S01]  /*9600*/  SHF.R.S32.HI R26, RZ, 0x1f, R29 ;  /* 0x0000001fff1a7819 */ /* 0x000fe2000001141d */
[----:B------:R-:W-:Y:S01]  /*9610*/  IMAD.IADD R23, R23, 0x1, R47 ;  /* 0x0000000117177824 */ /* 0x000fe200078e022f */
[----:B------:R-:W-:Y:S01]  /*9620*/  SHF.R.S32.HI R42, RZ, 0x1f, R27 ;  /* 0x0000001fff2a7819 */ /* 0x000fe2000001141b */
[----:B------:R-:W0:Y:S01]  /*9630*/  S2UR UR5, SR_CgaCtaId ;  /* 0x00000000000579c3 */ /* 0x000e220000008800 */
[----:B------:R-:W-:-:S04]  /*9640*/  IMAD.WIDE.U32 R22, R43, UR4, R22 ;  /* 0x000000042b167c25 */ /* 0x000fc8000f8e0016 */
        /* <DEDUP_REMOVED lines=11> */
[----:B------:R-:W-:Y:S01]  /*9700*/  UMOV UR4, 0x400 ;  /* 0x0000040000047882 */ /* 0x000fe20000000000 */
[----:B------:R-:W-:Y:S01]  /*9710*/  IMAD.IADD R19, R23, 0x1, R29 ;  /* 0x0000000117137824 */ /* 0x000fe200078e021d */
[----:B------:R-:W-:Y:S01]  /*9720*/  LEA R48, P1, R22, UR8, 0x2 ;  /* 0x0000000816307c11 */ /* 0x000fe2000f8210ff */
[----:B------:R-:W-:Y:S01]  /*9730*/  ULDC UR6, c[0x0][0xa88] ;  /* 0x0002a20000067ab9 */ /* 0x000fe20000000800 */
[----:B------:R-:W-:Y:S02]  /*9740*/  LEA.HI.X R27, R18, UR7, R27, 0x2, P0 ;  /* 0x00000007121b7c11 */ /* 0x000fe400080f141b */
[----:B------:R-:W-:Y:S01]  /*9750*/  LEA.HI.X R50, R22, UR9, R19, 0x2, P1 ;  /* 0x0000000916327c11 */ /* 0x000fe200088f1413 */
[----:B------:R-:W-:Y:S04]  /*9760*/  SHFL.IDX PT, R18, R26, RZ, 0x1c1f ;  /* 0x001c1fff1a127589 */ /* 0x000fe800000e0000 */
[----:B------:R-:W1:Y:S04]  /*9770*/  SHFL.IDX PT, R19, R27, RZ, 0x1c1f ;  /* 0x001c1fff1b137589 */ /* 0x000e6800000e0000 */
[----:B------:R-:W-:Y:S04]  /*9780*/  SHFL.IDX PT, R22, R26, 0x1, 0x1c1f ;  /* 0x003c1f001a167f89 */ /* 0x000fe800000e0000 */
        /* <DEDUP_REMOVED lines=9> */
[----:B------:R-:W-:-:S08]  /*9820*/  ISETP.GE.AND P2, PT, R16, R45, PT ;  /* 0x0000002d1000720c */ /* 0x000fd00003f46270 */
[----:B------:R-:W-:Y:S01]  /*9830*/  SYNCS.ARRIVE.TRANS64.RED.A1T0 RZ, [UR4], RZ ;  /* 0x000000ffffff79a7 */ /* 0x000fe20008100404 */
[----:B-1----:R0:W-:Y:S04]  /*9840*/  @!P1 ST.E desc[UR42][R18.64], R17 ;  /* 0x0000001112009985 */ /* 0x0021e8000c10192a */
[----:B--2---:R0:W-:Y:S01]  /*9850*/  @!P0 ST.E desc[UR42][R22.64], R0 ;  /* 0x0000000016008985 */ /* 0x0041e2000c10192a */
[----:B------:R-:W-:-:S03]  /*9860*/  IADD3 R47, R53, -R54, RZ ;  /* 0x80000036352f7210 */ /* 0x000fc60007ffe0ff */
[----:B------:R0:W1:Y:S04]  /*9870*/  SHFL.IDX PT, R42, R48, RZ, 0x1c1f ;  /* 0x001c1fff302a7589 */ /* 0x00006800000e0000 */
[----:B------:R0:W2:Y:S01]  /*9880*/  SHFL.IDX PT, R43, R50, RZ, 0x1c1f ;  /* 0x001c1fff322b7589 */ /* 0x0000a200000e0000 */
[----:B------:R-:W-:Y:S01]  /*9890*/  IMAD.SHL.U32 R47, R47, 0x2, RZ ;  /* 0x000000022f2f7824 */ /* 0x000fe200078e00ff */
[----:B------:R-:W-:Y:S06]  /*98a0*/  @P2 BRA `(.L_x_12166) ;  /* 0x0000000000b82947 */ /* 0x000fec0003800000 */
[----:B------:R-:W-:Y:S01]  /*98b0*/  ULDC UR4, c[0x0][0xac8] ;  /* 0x0002b20000047ab9 */ /* 0x000fe20000000800 */
[C---:B0-----:R-:W-:Y:S01]  /*98c0*/  VIADD R0, R47.reuse, 0x8 ;  /* 0x000000082f007836 */ /* 0x041fe20000000000 */
[C---:B------:R-:W-:Y:S01]  /*98d0*/  ISETP.GE.AND P0, PT, R47.reuse, UR4, PT ;  /* 0x000000042f007c0c */ /* 0x040fe2000bf06270 */
[C---:B------:R-:W-:Y:S01]  /*98e0*/  VIADD R19, R47.reuse, 0x18 ;  /* 0x000000182f137836 */ /* 0x040fe20000000000 */
[C---:B------:R-:W-:Y:S01]  /*98f0*/  IADD3 R18, R47.reuse, 0x10, RZ ;  /* 0x000000102f127810 */ /* 0x040fe20007ffe0ff */
[C---:B------:R-:W-:Y:S01]  /*9900*/  VIADD R22, R47.reuse, 0x20 ;  /* 0x000000202f167836 */ /* 0x040fe20000000000 */
[C---:B------:R-:W-:Y:S01]  /*9910*/  IADD3 R23, R47.reuse, 0x28, RZ ;  /* 0x000000282f177810 */ /* 0x040fe20007ffe0ff */
[C---:B------:R-:W-:Y:S01]  /*9920*/  VIADD R27, R47.reuse, 0x30 ;  /* 0x000000302f1b7836 */ /* 0x040fe20000000000 */
[----:B------:R-:W-:Y:S01]  /*9930*/  ISETP.GE.AND P1, PT, R18, UR4, PT ;  /* 0x0000000412007c0c */ /* 0x000fe2000bf26270 */
[----:B------:R-:W-:Y:S01]  /*9940*/  VIADD R29, R47, 0x38 ;  /* 0x000000382f1d7836 */ /* 0x000fe20000000000 */
[----:B------:R-:W-:-:S02]  /*9950*/  ISETP.GE.AND P2, PT, R19, UR4, PT ;  /* 0x0000000413007c0c */ /* 0x000fc4000bf46270 */
[----:B------:R-:W-:Y:S02]  /*9960*/  ISETP.GE.AND P3, PT, R22, UR4, PT ;  /* 0x0000000416007c0c */ /* 0x000fe4000bf66270 */
[----:B------:R-:W-:Y:S01]  /*9970*/  ISETP.GE.AND P4, PT, R23, UR4, PT ;  /* 0x0000000417007c0c */ /* 0x000fe2000bf86270 */
[----:B-12---:R-:W-:Y:S01]  /*9980*/  @!P0 IMAD.WIDE R16, R47, 0x4, R42 ;  /* 0x000000042f108825 */ /* 0x006fe200078e022a */
[----:B------:R-:W-:Y:S02]  /*9990*/  ISETP.GE.AND P5, PT, R27, UR4, PT ;  /* 0x000000041b007c0c */ /* 0x000fe4000bfa6270 */
[----:B------:R-:W-:Y:S02]  /*99a0*/  ISETP.GE.AND P6, PT, R29, UR4, PT ;  /* 0x000000041d007c0c */ /* 0x000fe4000bfc6270 */
[----:B------:R0:W-:Y:S01]  /*99b0*/  @!P0 ST.E.64 desc[UR42][R16.64], R40 ;  /* 0x0000002810008985 */ /* 0x0001e2000c101b2a */
[----:B------:R-:W-:Y:S02]  /*99c0*/  ISETP.GE.AND P0, PT, R0, UR4, PT ;  /* 0x0000000400007c0c */ /* 0x000fe4000bf06270 */
[----:B------:R-:W-:-:S02]  /*99d0*/  @!P1 LEA.HI R18, R18, R18, RZ, 0x1 ;  /* 0x0000001212129211 */ /* 0x000fc400078f08ff */
[----:B------:R-:W-:Y:S02]  /*99e0*/  @!P3 LEA.HI R22, R22, R22, RZ, 0x1 ;  /* 0x000000161616b211 */ /* 0x000fe400078f08ff */
[----:B------:R-:W-:Y:S02]  /*99f0*/  @!P4 LEA.HI R26, R23, R23, RZ, 0x1 ;  /* 0x00000017171ac211 */ /* 0x000fe400078f08ff */
[----:B------:R-:W-:Y:S02]  /*9a00*/  @!P5 LEA.HI R28, R27, R27, RZ, 0x1 ;  /* 0x0000001b1b1cd211 */ /* 0x000fe400078f08ff */
[----:B------:R-:W-:-:S03]  /*9a10*/  @!P3 LOP3.LUT R27, R22, 0xfffffffe, RZ, 0xc0, !PT ;  /* 0xfffffffe161bb812 */ /* 0x000fc600078ec0ff */
[----:B------:R-:W-:Y:S02]  /*9a20*/  @!P0 LEA.HI R0, R0, R0, RZ, 0x1 ;  /* 0x0000000000008211 */ /* 0x000fe400078f08ff */
[----:B0-----:R-:W-:Y:S02]  /*9a30*/  @!P2 LEA.HI R16, R19, R19, RZ, 0x1 ;  /* 0x000000131310a211 */ /* 0x001fe400078f08ff */
[----:B------:R-:W-:Y:S02]  /*9a40*/  @!P0 LOP3.LUT R17, R0, 0xfffffffe, RZ, 0xc0, !PT ;  /* 0xfffffffe00118812 */ /* 0x000fe400078ec0ff */
[----:B------:R-:W-:Y:S02]  /*9a50*/  @!P1 LOP3.LUT R19, R18, 0xfffffffe, RZ, 0xc0, !PT ;  /* 0xfffffffe12139812 */ /* 0x000fe400078ec0ff */
[----:B------:R-:W-:Y:S02]  /*9a60*/  @!P6 LEA.HI R40, R29, R29, RZ, 0x1 ;  /* 0x0000001d1d28e211 */ /* 0x000fe400078f08ff */
[----:B------:R-:W-:Y:S01]  /*9a70*/  @!P2 LOP3.LUT R23, R16, 0xfffffffe, RZ, 0xc0, !PT ;  /* 0xfffffffe1017a812 */ /* 0x000fe200078ec0ff */
[----:B------:R-:W-:Y:S01]  /*9a80*/  @!P0 IMAD.WIDE R16, R17, 0x4, R42 ;  /* 0x0000000411108825 */ /* 0x000fe200078e022a */
[----:B------:R-:W-:-:S02]  /*9a90*/  @!P4 LOP3.LUT R29, R26, 0xfffffffe, RZ, 0xc0, !PT ;  /* 0xfffffffe1a1dc812 */ /* 0x000fc400078ec0ff */
[----:B------:R-:W-:Y:S01]  /*9aa0*/  @!P5 LOP3.LUT R41, R28, 0xfffffffe, RZ, 0xc0, !PT ;  /* 0xfffffffe1c29d812 */ /* 0x000fe200078ec0ff */
[--C-:B------:R-:W-:Y:S01]  /*9ab0*/  @!P1 IMAD.WIDE R18, R19, 0x4, R42.reuse ;  /* 0x0000000413129825 */ /* 0x100fe200078e022a */
[----:B------:R-:W-:Y:S01]  /*9ac0*/  @!P6 LOP3.LUT R49, R40, 0xfffffffe, RZ, 0xc0, !PT ;  /* 0xfffffffe2831e812 */ /* 0x000fe200078ec0ff */
[----:B------:R3:W-:Y:S02]  /*9ad0*/  @!P0 ST.E.64 desc[UR42][R16.64], R2 ;  /* 0x0000000210008985 */ /* 0x0007e4000c101b2a */
[--C-:B------:R-:W-:Y:S02]  /*9ae0*/  @!P2 IMAD.WIDE R22, R23, 0x4, R42.reuse ;  /* 0x000000041716a825 */ /* 0x100fe400078e022a */
[----:B------:R3:W-:Y:S02]  /*9af0*/  @!P1 ST.E.64 desc[UR42][R18.64], R4 ;  /* 0x0000000412009985 */ /* 0x0007e4000c101b2a */
[--C-:B------:R-:W-:Y:S02]  /*9b00*/  @!P3 IMAD.WIDE R26, R27, 0x4, R42.reuse ;  /* 0x000000041b1ab825 */ /* 0x100fe400078e022a */
[----:B------:R3:W-:Y:S02]  /*9b10*/  @!P2 ST.E.64 desc[UR42][R22.64], R6 ;  /* 0x000000061600a985 */ /* 0x0007e4000c101b2a */
[----:B------:R-:W-:-:S02]  /*9b20*/  @!P4 IMAD.WIDE R28, R29, 0x4, R42 ;  /* 0x000000041d1cc825 */ /* 0x000fc400078e022a */
[----:B------:R3:W-:Y:S02]  /*9b30*/  @!P3 ST.E.64 desc[UR42][R26.64], R10 ;  /* 0x0000000a1a00b985 */ /* 0x0007e4000c101b2a */
[--C-:B------:R-:W-:Y:S02]  /*9b40*/  @!P5 IMAD.WIDE R40, R41, 0x4, R42.reuse ;  /* 0x000000042928d825 */ /* 0x100fe400078e022a */
[----:B------:R3:W-:Y:S02]  /*9b50*/  @!P4 ST.E.64 desc[UR42][R28.64], R14 ;  /* 0x0000000e1c00c985 */ /* 0x0007e4000c101b2a */
[----:B------:R-:W-:Y:S02]  /*9b60*/  @!P6 IMAD.WIDE R42, R49, 0x4, R42 ;  /* 0x00000004312ae825 */ /* 0x000fe400078e022a */
[----:B------:R3:W-:Y:S04]  /*9b70*/  @!P5 ST.E.64 desc[UR42][R40.64], R24 ;  /* 0x000000182800d985 */ /* 0x0007e8000c101b2a */
[----:B------:R3:W-:Y:S02]  /*9b80*/  @!P6 ST.E.64 desc[UR42][R42.64], R34 ;  /* 0x000000222a00e985 */ /* 0x0007e4000c101b2a */
.L_x_12166:
[----:B------:R-:W-:Y:S05]  /*9b90*/  BSYNC B0 ;  /* 0x0000000000007941 */ /* 0x000fea0003800000 */
.L_x_12165:
[----:B------:R-:W-:Y:S01]  /*9ba0*/  ISETP.GE.AND P0, PT, R44, R45, PT ;  /* 0x0000002d2c00720c */ /* 0x000fe20003f06270 */
[----:B0--3--:R3:W4:Y:S04]  /*9bb0*/  SHFL.IDX PT, R17, R50, 0x1, 0x1c1f ;  /* 0x003c1f0032117f89 */ /* 0x00972800000e0000 */
[----:B------:R3:W0:Y:S08]  /*9bc0*/  SHFL.IDX PT, R16, R48, 0x1, 0x1c1f ;  /* 0x003c1f0030107f89 */ /* 0x00063000000e0000 */
[----:B---3--:R-:W-:Y:S05]  /*9bd0*/  @P0 BRA `(.L_x_12141) ;  /* 0x0000003800b00947 */ /* 0x008fea0003800000 */
[C---:B------:R-:W-:Y:S01]  /*9be0*/  IADD3 R0, R47.reuse, 0x8, RZ ;  /* 0x000000082f007810 */ /* 0x040fe20007ffe0ff */
[----:B------:R-:W-:Y:S01]  /*9bf0*/  ULDC UR4, c[0x0][0xac8] ;  /* 0x0002b20000047ab9 */ /* 0x000fe20000000800 */
[C---:B------:R-:W-:Y:S01]  /*9c00*/  VIADD R6, R47.reuse, 0x10 ;  /* 0x000000102f067836 */ /* 0x040fe20000000000 */
[C---:B------:R-:W-:Y:S01]  /*9c10*/  IADD3 R10, R47.reuse, 0x20, RZ ;  /* 0x000000202f0a7810 */ /* 0x040fe20007ffe0ff */
[C---:B------:R-:W-:Y:S01]  /*9c20*/  VIADD R7, R47.reuse, 0x18 ;  /* 0x000000182f077836 */ /* 0x040fe20000000000 */
[----:B------:R-:W-:Y:S01]  /*9c30*/  ISETP.GE.AND P1, PT, R0, UR4, PT ;  /* 0x0000000400007c0c */ /* 0x000fe2000bf26270 */
[C---:B------:R-:W-:Y:S01]  /*9c40*/  VIADD R11, R47.reuse, 0x28 ;  /* 0x000000282f0b7836 */ /* 0x040fe20000000000 */
[----:B------:R-:W-:Y:S01]  /*9c50*/  ISETP.GE.AND P2, PT, R6, UR4, PT ;  /* 0x0000000406007c0c */ /* 0x000fe2000bf46270 */
[----:B------:R-:W-:Y:S01]  /*9c60*/  VIADD R15, R47, 0x30 ;  /* 0x000000302f0f7836 */ /* 0x000fe20000000000 */
[----:B------:R-:W-:Y:S02]  /*9c70*/  ISETP.GE.AND P3, PT, R7, UR4, PT ;  /* 0x0000000407007c0c */ /* 0x000fe4000bf66270 */
[----:B------:R-:W-:-:S02]  /*9c80*/  ISETP.GE.AND P4, PT, R10, UR4, PT ;  /* 0x000000040a007c0c */ /* 0x000fc4000bf86270 */
[----:B------:R-:W-:Y:S02]  /*9c90*/  ISETP.GE.AND P0, PT, R47, UR4, PT ;  /* 0x000000042f007c0c */ /* 0x000fe4000bf06270 */
[----:B------:R-:W-:Y:S02]  /*9ca0*/  ISETP.GE.AND P5, PT, R11, UR4, PT ;  /* 0x000000040b007c0c */ /* 0x000fe4000bfa6270 */
[----:B------:R-:W-:Y:S02]  /*9cb0*/  ISETP.GE.AND P6, PT, R15, UR4, PT ;  /* 0x000000040f007c0c */ /* 0x000fe4000bfc6270 */
[----:B------:R-:W-:Y:S02]  /*9cc0*/  @!P1 LEA.HI R0, R0, R0, RZ, 0x1 ;  /* 0x0000000000009211 */ /* 0x000fe400078f08ff */
[----:B------:R-:W-:Y:S02]  /*9cd0*/  @!P2 LEA.HI R6, R6, R6, RZ, 0x1 ;  /* 0x000000060606a211 */ /* 0x000fe400078f08ff */
[----:B------:R-:W-:-:S02]  /*9ce0*/  @!P1 LOP3.LUT R5, R0, 0xfffffffe, RZ, 0xc0, !PT ;  /* 0xfffffffe00059812 */ /* 0x000fc400078ec0ff */
[----:B------:R-:W-:Y:S01]  /*9cf0*/  @!P3 LEA.HI R0, R7, R7, RZ, 0x1 ;  /* 0x000000070700b211 */ /* 0x000fe200078f08ff */
[--C-:B0---4-:R-:W-:Y:S01]  /*9d00*/  @!P0 IMAD.WIDE R2, R47, 0x4, R16.reuse ;  /* 0x000000042f028825 */ /* 0x111fe200078e0210 */
[----:B------:R-:W-:Y:S02]  /*9d10*/  @!P4 LEA.HI R10, R10, R10, RZ, 0x1 ;  /* 0x0000000a0a0ac211 */ /* 0x000fe400078f08ff */
[----:B------:R-:W-:Y:S01]  /*9d20*/  @!P5 LEA.HI R14, R11, R11, RZ, 0x1 ;  /* 0x0000000b0b0ed211 */ /* 0x000fe200078f08ff */
[----:B------:R-:W-:Y:S01]  /*9d30*/  @!P1 IMAD.WIDE R4, R5, 0x4, R16 ;  /* 0x0000000405049825 */ /* 0x000fe200078e0210 */
[----:B------:R-:W-:Y:S01]  /*9d40*/  @!P6 LEA.HI R18, R15, R15, RZ, 0x1 ;  /* 0x0000000f0f12e211 */ /* 0x000fe200078f08ff */
[----:B------:R0:W-:Y:S01]  /*9d50*/  @!P0 ST.E.64 desc[UR42][R2.64], R32 ;  /* 0x0000002002008985 */ /* 0x0001e2000c101b2a */
[----:B------:R-:W-:Y:S02]  /*9d60*/  @!P2 LOP3.LUT R7, R6, 0xfffffffe, RZ, 0xc0, !PT ;  /* 0xfffffffe0607a812 */ /* 0x000fe400078ec0ff */
[----:B------:R-:W-:Y:S01]  /*9d70*/  @!P3 LOP3.LUT R11, R0, 0xfffffffe, RZ, 0xc0, !PT ;  /* 0xfffffffe000bb812 */ /* 0x000fe200078ec0ff */
[----:B------:R3:W-:Y:S01]  /*9d80*/  @!P1 ST.E.64 desc[UR42][R4.64], R38 ;  /* 0x0000002604009985 */ /* 0x0007e2000c101b2a */
[----:B------:R-:W-:-:S02]  /*9d90*/  @!P4 LOP3.LUT R15, R10, 0xfffffffe, RZ, 0xc0, !PT ;  /* 0xfffffffe0a0fc812 */ /* 0x000fc400078ec0ff */
[----:B------:R-:W-:Y:S02]  /*9da0*/  @!P5 LOP3.LUT R19, R14, 0xfffffffe, RZ, 0xc0, !PT ;  /* 0xfffffffe0e13d812 */ /* 0x000fe400078ec0ff */
[----:B------:R-:W-:Y:S02]  /*9db0*/  @!P6 LOP3.LUT R23, R18, 0xfffffffe, RZ, 0xc0, !PT ;  /* 0xfffffffe1217e812 */ /* 0x000fe400078ec0ff */
[----:B------:R-:W-:Y:S01]  /*9dc0*/  IADD3 R47, R47, 0x38, RZ ;  /* 0x000000382f2f7810 */ /* 0x000fe20007ffe0ff */
[----:B0-----:R-:W-:-:S03]  /*9dd0*/  @!P2 IMAD.WIDE R2, R7, 0x4, R16 ;  /* 0x000000040702a825 */ /* 0x001fc600078e0210 */
[----:B------:R-:W-:Y:S01]  /*9de0*/  ISETP.GE.AND P0, PT, R47, UR4, PT ;  /* 0x000000042f007c0c */ /* 0x000fe2000bf06270 */
[--C-:B---3--:R-:W-:Y:S01]  /*9df0*/  @!P3 IMAD.WIDE R4, R11, 0x4, R16.reuse ;  /* 0x000000040b04b825 */ /* 0x108fe200078e0210 */
        /* <DEDUP_REMOVED lines=10> */
[----:B---3--:R-:W-:-:S05]  /*9ea0*/  LOP3.LUT R3, R47, 0xfffffffe, RZ, 0xc0, !PT ;  /* 0xfffffffe2f037812 */ /* 0x008fca00078ec0ff */
[----:B------:R-:W-:-:S05]  /*9eb0*/  IMAD.WIDE R2, R3, 0x4, R16 ;  /* 0x0000000403027825 */ /* 0x000fca00078e0210 */
[----:B------:R0:W-:Y:S01]  /*9ec0*/  ST.E.64 desc[UR42][R2.64], R150 ;  /* 0x0000009602007985 */ /* 0x0001e2000c101b2a */
[----:B------:R-:W-:Y:S05]  /*9ed0*/  BRA `(.L_x_12141) ;  /* 0x0000003400f07947 */ /* 0x000fea0003800000 */
.L_x_12164:
        /* <DEDUP_REMOVED lines=12> */
[----:B------:R-:W2:Y:S01]  /*9fa0*/  LDL.LU R7, [R1+0x18] ;  /* 0x0000180001077983 */ /* 0x000ea20000300800 */
[----:B------:R-:W-:Y:S01]  /*9fb0*/  ISETP.NE.AND P0, PT, R6, 0x1, PT ;  /* 0x000000010600780c */ /* 0x000fe20003f05270 */
[----:B------:R-:W0:Y:S01]  /*9fc0*/  S2UR UR4, SR_CTAID.Z ;  /* 0x00000000000479c3 */ /* 0x000e220000002700 */
[----:B------:R-:W-:-:S07]  /*9fd0*/  ULDC.64 UR6, c[0x0][0xbd0] ;  /* 0x0002f40000067ab9 */ /* 0x000fce0000000a00 */
        /* <DEDUP_REMOVED lines=11> */
[C---:B------:R-:W-:Y:S01]  /*a090*/  IMAD R5, R7.reuse, UR7, R4 ;  /* 0x0000000707057c24 */ /* 0x040fe2000f8e0204 */
[----:B------:R-:W-:Y:S01]  /*a0a0*/  IADD3 R7, -R7, RZ, RZ ;  /* 0x000000ff07077210 */ /* 0x000fe20007ffe1ff */
        /* <DEDUP_REMOVED lines=25> */
[----:B------:R-:W-:Y:S02]  /*a240*/  LEA.HI.X R5, R2, UR5, R3, 0x2, P0 ;  /* 0x0000000502057c11 */ /* 0x000fe400080f1403 */
[----:B------:R-:W-:-:S05]  /*a250*/  MOV R3, 0xff800000 ;  /* 0xff80000000037802 */ /* 0x000fca0000000f00 */
[----:B------:R0:W-:Y:S01]  /*a260*/  STG.E desc[UR42][R4.64], R3 ;  /* 0x0000000304007986 */ /* 0x0001e2000c10192a */
[----:B------:R-:W-:Y:S05]  /*a270*/  BRA `(.L_x_12141) ;  /* 0x0000003400087947 */ /* 0x000fea0003800000 */
.L_x_12139:
        /* <DEDUP_REMOVED lines=18> */
.L_x_12167:
[----:B------:R-:W-:Y:S01]  /*a3a0*/  ULDC UR7, c[0x0][0xc50] ;  /* 0x0003140000077ab9 */ /* 0x000fe20000000800 */
[----:B------:R-:W-:Y:S01]  /*a3b0*/  UMOV UR36, UR6 ;  /* 0x0000000600247c82 */ /* 0x000fe20008000000 */
[----:B------:R-:W-:-:S11]  /*a3c0*/  UISETP.NE.AND UP0, UPT, UR7, 0x1, UPT ;  /* 0x000000010700788c */ /* 0x000fd6000bf05270 */
[----:B------:R-:W-:Y:S01]  /*a3d0*/  @UP0 ULDC UR4, c[0x0][0xc54] ;  /* 0x0003150000040ab9 */ /* 0x000fe20000000800 */
[----:B------:R-:W-:Y:S01]  /*a3e0*/  @UP0 ULDC UR8, c[0x0][0xc58] ;  /* 0x0003160000080ab9 */ /* 0x000fe20000000800 */
[----:B------:R-:W-:-:S04]  /*a3f0*/  UIMAD.WIDE.U32 UR4, UR6, UR4, URZ ;  /* 0x00000004060472a5 */ /* 0x000fc8000f8e003f */
[----:B------:R-:W-:-:S12]  /*a400*/  @UP0 USHF.R.U32.HI UR36, URZ, UR8, UR5 ;  /* 0x000000083f240299 */ /* 0x000fd80008011605 */
.L_x_12168:
[----:B------:R-:W-:Y:S01]  /*a410*/  ISETP.GE.AND P0, PT, R17, RZ, PT ;  /* 0x000000ff1100720c */ /* 0x000fe20003f06270 */
[----:B------:R-:W-:Y:S01]  /*a420*/  UIADD3 UR4, -UR36, URZ, URZ ;  /* 0x0000003f24047290 */ /* 0x000fe2000fffe13f */
[----:B------:R-:W-:Y:S01]  /*a430*/  IMAD.MOV.U32 R8, RZ, RZ, 0x1 ;  /* 0x00000001ff087424 */ /* 0x000fe200078e00ff */
[----:B------:R-:W-:Y:S01]  /*a440*/  MOV R2, 0x1 ;  /* 0x0000000100027802 */ /* 0x000fe20000000f00 */
[----:B------:R-:W-:Y:S01]  /*a450*/  IMAD.MOV.U32 R0, RZ, RZ, RZ ;  /* 0x000000ffff007224 */ /* 0x000fe200078e00ff */
[----:B------:R-:W-:-:S08]  /*a460*/  UIMAD UR6, UR7, UR4, UR6 ;  /* 0x00000004070672a4 */ /* 0x000fd0000f8e0206 */
        /* <DEDUP_REMOVED lines=26> */
[----:B------:R-:W-:Y:S02]  /*a610*/  ULOP3.LUT UR5, UR5, UR4, URZ, 0x3c, !UPT ;  /* 0x0000000405057292 */ /* 0x000fe4000f8e3c3f */
[----:B------:R-:W-:-:S04]  /*a620*/  IADD3 R4, RZ, -R4, RZ ;  /* 0x80000004ff047210 */ /* 0x000fc80007ffe0ff */
        /* <DEDUP_REMOVED lines=15> */
[----:B------:R-:W-:Y:S02]  /*a720*/  ISETP.NE.AND P1, PT, RZ, UR4, PT ;  /* 0x00000004ff007c0c */ /* 0x000fe4000bf25270 */
[----:B------:R-:W-:-:S13]  /*a730*/  ISETP.GE.U32.AND P0, PT, R0, R5, PT ;  /* 0x000000050000720c */ /* 0x000fda0003f06070 */
[----:B------:R-:W-:-:S05]  /*a740*/  @P0 VIADD R3, R3, 0x1 ;  /* 0x0000000103030836 */ /* 0x000fca0000000000 */
[----:B------:R-:W-:Y:S02]  /*a750*/  @!P2 IADD3 R3, -R3, RZ, RZ ;  /* 0x000000ff0303a210 */ /* 0x000fe40007ffe1ff */
[----:B------:R-:W-:-:S05]  /*a760*/  @!P1 LOP3.LUT R3, RZ, UR4, RZ, 0x33, !PT ;  /* 0x00000004ff039c12 */ /* 0x000fca000f8e33ff */
[----:B------:R-:W-:-:S07]  /*a770*/  IMAD.MOV.U32 R25, RZ, RZ, R3 ;  /* 0x000000ffff197224 */ /* 0x000fce00078e0003 */
.L_x_12170:
[----:B------:R-:W-:Y:S01]  /*a780*/  IMAD R24, R25, UR40, RZ ;  /* 0x0000002819187c24 */ /* 0x000fe2000f8e02ff */
[----:B------:R-:W-:Y:S01]  /*a790*/  MOV R2, 0x1 ;  /* 0x0000000100027802 */ /* 0x000fe20000000f00 */
[----:B------:R-:W-:-:S03]  /*a7a0*/  IMAD.MOV.U32 R0, RZ, RZ, RZ ;  /* 0x000000ffff007224 */ /* 0x000fc600078e00ff */
        /* <DEDUP_REMOVED lines=15> */
[----:B------:R-:W-:Y:S01]  /*a8a0*/  IMAD.U32 R5, RZ, RZ, UR5 ;  /* 0x00000005ff057e24 */ /* 0x000fe2000f8e00ff */
[----:B------:R-:W0:Y:S01]  /*a8b0*/  LDC.64 R2, c[0x4][R2] ;  /* 0x0100000002027b82 */ /* 0x000e220000000a00 */
[----:B------:R-:W-:Y:S01]  /*a8c0*/  ULDC.64 UR4, c[0x4][0x30] ;  /* 0x01000c0000047ab9 */ /* 0x000fe20000000a00 */
[----:B------:R-:W-:Y:S01]  /*a8d0*/  IMAD.U32 R7, RZ, RZ, UR7 ;  /* 0x00000007ff077e24 */ /* 0x000fe2000f8e00ff */
[----:B------:R-:W-:Y:S01]  /*a8e0*/  MOV R11, UR5 ;  /* 0x00000005000b7c02 */ /* 0x000fe20008000f00 */
[----:B------:R-:W-:Y:S01]  /*a8f0*/  IMAD.U32 R10, RZ, RZ, UR4 ;  /* 0x00000004ff0a7e24 */ /* 0x000fe2000f8e00ff */
[----:B------:R-:W-:Y:S01]  /*a900*/  MOV R13, RZ ;  /* 0x000000ff000d7202 */ /* 0x000fe20000000f00 */
[----:B------:R-:W-:-:S02]  /*a910*/  IMAD.MOV.U32 R8, RZ, RZ, 0x70 ;  /* 0x00000070ff087424 */ /* 0x000fc400078e00ff */
[----:B------:R-:W-:-:S07]  /*a920*/  IMAD.MOV.U32 R12, RZ, RZ, 0x1 ;  /* 0x00000001ff0c7424 */ /* 0x000fce00078e00ff */
[----:B------:R-:W-:-:S07]  /*a930*/  LEPC R20, `(.L_x_12171) ;  /* 0x000000001014794e */ /* 0x000fce0000000000 */
[----:B0-----:R-:W-:Y:S05]  /*a940*/  CALL.ABS.NOINC R2 ;  /* 0x0000000002007343 */ /* 0x001fea0003c00000 */
.L_x_12171:
        /* <DEDUP_REMOVED lines=12> */
[----:B------:R-:W-:Y:S01]  /*aa10*/  IMAD.U32 R7, RZ, RZ, UR7 ;  /* 0x00000007ff077e24 */ /* 0x000fe2000f8e00ff */
[----:B------:R-:W-:Y:S01]  /*aa20*/  MOV R11, UR5 ;  /* 0x00000005000b7c02 */ /* 0x000fe20008000f00 */
[----:B------:R-:W-:Y:S01]  /*aa30*/  IMAD.U32 R10, RZ, RZ, UR4 ;  /* 0x00000004ff0a7e24 */ /* 0x000fe2000f8e00ff */
[----:B------:R-:W-:Y:S01]  /*aa40*/  MOV R13, RZ ;  /* 0x000000ff000d7202 */ /* 0x000fe20000000f00 */
[----:B------:R-:W-:-:S02]  /*aa50*/  IMAD.MOV.U32 R8, RZ, RZ, 0x70 ;  /* 0x00000070ff087424 */ /* 0x000fc400078e00ff */
[----:B0-----:R-:W-:-:S07]  /*aa60*/  IMAD.MOV.U32 R12, RZ, RZ, 0x1 ;  /* 0x00000001ff0c7424 */ /* 0x001fce00078e00ff */
[----:B------:R-:W-:-:S07]  /*aa70*/  LEPC R20, `(.L_x_12173) ;  /* 0x000000001014794e */ /* 0x000fce0000000000 */
[----:B-1----:R-:W-:Y:S05]  /*aa80*/  CALL.ABS.NOINC R2 ;  /* 0x0000000002007343 */ /* 0x002fea0003c00000 */
.L_x_12173:
[----:B------:R0:W1:Y:S01]  /*aa90*/  LDC.64 R2, c[0x4][R16] ;  /* 0x0100000010027b82 */ /* 0x0000620000000a00 */
[----:B------:R-:W-:Y:S01]  /*aaa0*/  ULDC.64 UR4, c[0x4][0x1b8] ;  /* 0x01006e0000047ab9 */ /* 0x000fe20000000a00 */
[----:B------:R-:W-:Y:S01]  /*aab0*/  ULDC.64 UR6, c[0x4][0x1c0] ;  /* 0x0100700000067ab9 */ /* 0x000fe20000000a00 */
[----:B------:R-:W-:Y:S01]  /*aac0*/  IMAD.U32 R4, RZ, RZ, UR4 ;  /* 0x00000004ff047e24 */ /* 0x000fe2000f8e00ff */
[----:B------:R-:W-:Y:S01]  /*aad0*/  MOV R6, UR6 ;  /* 0x0000000600067c02 */ /* 0x000fe20008000f00 */
[----:B------:R-:W-:Y:S01]  /*aae0*/  IMAD.U32 R5, RZ, RZ, UR5 ;  /* 0x00000005ff057e24 */ /* 0x000fe2000f8e00ff */
[----:B------:R-:W-:Y:S01]  /*aaf0*/  ULDC.64 UR4, c[0x4][0x40] ;  /* 0x0100100000047ab9 */ /* 0x000fe20000000a00 */
        /* <DEDUP_REMOVED lines=8> */
.L_x_12172:
        /* <DEDUP_REMOVED lines=17> */
.L_x_12242:
[----:B-1----:R-:W-:Y:S02]  /*ac90*/  ISETP.NE.AND P0, PT, R14, RZ, PT ;  /* 0x000000ff0e00720c */ /* 0x002fe40003f05270 */
[----:B------:R-:W-:-:S04]  /*aca0*/  PLOP3.LUT P2, PT, PT, PT, PT, 0x8, 0x0 ;  /* 0x000000000000781c */ /* 0x000fc80003f4e170 */
[----:B0-----:R-:W-:-:S07]  /*acb0*/  P2R R22, PR, RZ, 0x4 ;  /* 0x00000004ff167803 */ /* 0x001fce0000000000 */
[----:B------:R-:W-:Y:S05]  /*acc0*/  @P0 BRA `(.L_x_12175) ;  /* 0x0000000000d00947 */ /* 0x000fea0003800000 */
[----:B------:R-:W-:-:S03]  /*acd0*/  UMOV UR4, 0xffffffff ;  /* 0xffffffff00047882 */ /* 0x000fc60000000000 */
[----:B------:R-:W-:Y:S05]  /*ace0*/  BRA.DIV UR4, `(.L_x_12176) ;  /* 0x0000002e04047947 */ /* 0x000fea000b800000 */
[----:B------:R-:W-:-:S13]  /*acf0*/  ELECT P6, URZ, PT ;  /* 0x00000000003f782f */ /* 0x000fda00038c0000 */
.L_x_12245:
[----:B------:R-:W-:Y:S05]  /*ad00*/  @!P6 BRA `(.L_x_12175) ;  /* 0x0000000000c0e947 */ /* 0x000fea0003800000 */
[----:B------:R-:W-:Y:S01]  /*ad10*/  MOV R0, 0x1 ;  /* 0x0000000100007802 */ /* 0x000fe20000000f00 */
        /* <DEDUP_REMOVED lines=14> */
[----:B------:R-:W-:-:S04]  /*ae00*/  IMAD.WIDE.U32 R2, R18, UR4, R2 ;  /* 0x0000000412027c25 */ /* 0x000fc8000f8e0002 */
[----:B------:R-:W-:Y:S01]  /*ae10*/  IMAD.IADD R3, R3, 0x1, R9 ;  /* 0x0000000103037824 */ /* 0x000fe200078e0209 */
[----:B------:R-:W-:-:S04]  /*ae20*/  LEA R4, P0, R2, R4, 0x2 ;  /* 0x0000000402047211 */ /* 0x000fc800078010ff */
[----:B------:R-:W-:-:S05]  /*ae30*/  LEA.HI.X R5, R2, R5, R3, 0x2, P0 ;  /* 0x0000000502057211 */ /* 0x000fca00000f1403 */
[----:B------:R0:W5:Y:S01]  /*ae40*/  LDG.E R16, desc[UR42][R4.64] ;  /* 0x0000002a04107981 */ /* 0x000162000c1e1900 */
[----:B------:R-:W-:-:S04]  /*ae50*/  IMAD.MOV R2, RZ, RZ, -R7 ;  /* 0x000000ffff027224 */ /* 0x000fc800078e0a07 */
[----:B------:R-:W-:-:S07]  /*ae60*/  IMAD R17, R6, R2, R17 ;  /* 0x0000000206117224 */ /* 0x000fce00078e0211 */
.L_x_12177:
[----:B------:R-:W1:Y:S01]  /*ae70*/  SYNCS.PHASECHK.TRANS64.TRYWAIT P0, [UR38+0x30840], R0 ;  /* 0x03084000ff0075a7 */ /* 0x000e620008000166 */
[----:B------:R-:W-:Y:S01]  /*ae80*/  ISETP.NE.AND P1, PT, R28, RZ, PT ;  /* 0x000000ff1c00720c */ /* 0x000fe20003f25270 */
[----:B-1----:R-:W-:-:S12]  /*ae90*/  @!P0 BRA `(.L_x_12178) ;  /* 0x0000002800b88947 */ /* 0x002fd80003800000 */
.L_x_12246:
[----:B------:R-:W-:Y:S05]  /*aea0*/  @P1 BRA `(.L_x_12179) ;  /* 0x0000000000181947 */ /* 0x000fea0003800000 */
[----:B------:R-:W2:Y:S01]  /*aeb0*/  S2R R2, SR_TID.X ;  /* 0x0000000000027919 */ /* 0x000ea20000002100 */
[----:B-1----:R-:W-:-:S04]  /*aec0*/  MOV R0, 0x6000 ;  /* 0x0000600000007802 */ /* 0x002fc80000000f00 */
[----:B------:R3:W-:Y:S01]  /*aed0*/  SYNCS.ARRIVE.TRANS64 RZ, [UR38+0x30830], R0 ;  /* 0x03083000ffff79a7 */ /* 0x0007e20008000026 */
[----:B--2---:R-:W-:-:S13]  /*aee0*/  LOP3.LUT P0, RZ, R2, 0x1f, RZ, 0xc0, !PT ;  /* 0x0000001f02ff7812 */ /* 0x004fda000780c0ff */
[----:B---3--:R-:W-:Y:S05]  /*aef0*/  @!P0 BRA `(.L_x_12179) ;  /* 0x0000000000048947 */ /* 0x008fea0003800000 */
[----:B------:R-:W-:Y:S01]  /*af00*/  BPT.TRAP 0x1 ;  /* 0x000000040000795c */ /* 0x000fe20000300000 */
.L_x_12179:
        /* <DEDUP_REMOVED lines=8> */
[----:B------:R-:W-:Y:S01]  /*af90*/  UIADD3.X UR5, URZ, UR5, URZ, UP0, !UPT ;  /* 0x000000053f057290 */ /* 0x000fe200087fe43f */
[----:B------:R-:W-:Y:S01]  /*afa0*/  UMOV UR6, 0x0 ;  /* 0x0000000000067882 */ /* 0x000fe20000000000 */
[----:B------:R-:W-:-:S02]  /*afb0*/  UMOV UR7, 0x14f00000 ;  /* 0x14f0000000077882 */ /* 0x000fc40000000000 */
[----:B------:R-:W-:Y:S01]  /*afc0*/  UIMAD UR11, UR11, 0xc0, URZ ;  /* 0x000000c00b0b78a4 */ /* 0x000fe2000f8e023f */
[----:B------:R-:W-:Y:S01]  /*afd0*/  UMOV UR10, URZ ;  /* 0x0000003f000a7c82 */ /* 0x000fe20008000000 */
[----:B------:R-:W-:-:S07]  /*afe0*/  UMOV UR12, UR36 ;  /* 0x00000024000c7c82 */ /* 0x000fce0008000000 */
[----:B------:R2:W-:Y:S02]  /*aff0*/  UTMALDG.4D [UR8], [UR4], desc[UR6] ;  /* 0x00000608040075b4 */ /* 0x0005e40008019000 */
[----:B--2---:R-:W-:Y:S01]  /*b000*/  NOP ;  /* 0x0000000000007918 */ /* 0x004fe20000000000 */
.L_x_12175:
        /* <DEDUP_REMOVED lines=30> */
.L_x_12180:
[----:B------:R-:W1:Y:S01]  /*b1f0*/  LDC R20, c[0x0][0x448] ;  /* 0x00011200ff147b82 */ /* 0x000e620000000800 */
[----:B------:R-:W2:Y:S01]  /*b200*/  S2R R12, SR_TID.X ;  /* 0x00000000000c7919 */ /* 0x000ea20000002100 */
[----:B------:R-:W-:Y:S01]  /*b210*/  SHF.R.U32.HI R6, RZ, 0x3, R28 ;  /* 0x00000003ff067819 */ /* 0x000fe2000001161c */
[----:B------:R-:W-:Y:S01]  /*b220*/  UMOV UR4, UR44 ;  /* 0x0000002c00047c82 */ /* 0x000fe20008000000 */
[----:B------:R-:W-:Y:S01]  /*b230*/  UMOV UR5, UR41 ;  /* 0x0000002900057c82 */ /* 0x000fe20008000000 */
[----:B------:R-:W3:Y:S01]  /*b240*/  S2R R21, SR_CTAID.X ;  /* 0x0000000000157919 */ /* 0x000ee20000002500 */
[----:B------:R-:W-:Y:S01]  /*b250*/  ULDC.64 UR6, c[0x0][0x2c8] ;  /* 0x0000b20000067ab9 */ /* 0x000fe20000000a00 */
[----:B------:R-:W4:Y:S01]  /*b260*/  S2R R10, SR_CTAID.Z ;  /* 0x00000000000a7919 */ /* 0x000f220000002700 */
[----:B-1----:R-:W-:Y:S01]  /*b270*/  ISETP.NE.AND P0, PT, R20, 0x1, PT ;  /* 0x000000011400780c */ /* 0x002fe20003f05270 */
[----:B--2---:R-:W-:-:S12]  /*b280*/  IMAD.SHL.U32 R3, R12, 0x10, RZ ;  /* 0x000000100c037824 */ /* 0x004fd800078e00ff */
[----:B------:R-:W1:Y:S01]  /*b290*/  @P0 LDC R0, c[0x0][0x44c] ;  /* 0x00011300ff000b82 */ /* 0x000e620000000800 */
[----:B------:R-:W-:-:S05]  /*b2a0*/  LOP3.LUT R3, R6, 0x70, R3, 0xf8, !PT ;  /* 0x0000007006037812 */ /* 0x000fca00078ef803 */
[----:B---3--:R-:W-:Y:S02]  /*b2b0*/  IMAD R7, R21, 0xc0, R3 ;  /* 0x000000c015077824 */ /* 0x008fe400078e0203 */
[----:B0-----:R-:W0:Y:S02]  /*b2c0*/  @P0 LDC R5, c[0x0][0x450] ;  /* 0x00011400ff050b82 */ /* 0x001e240000000800 */
[----:B------:R-:W-:Y:S01]  /*b2d0*/  IMAD.MOV.U32 R9, RZ, RZ, R7 ;  /* 0x000000ffff097224 */ /* 0x000fe200078e0007 */
[----:B------:R-:W-:-:S05]  /*b2e0*/  IADD3 R8, R7, 0x80, RZ ;  /* 0x0000008007087810 */ /* 0x000fca0007ffe0ff */
[----:B------:R-:W2:Y:S08]  /*b2f0*/  @P0 LDC R11, c[0x0][0x44c] ;  /* 0x00011300ff0b0b82 */ /* 0x000eb00000000800 */
[----:B------:R-:W3:Y:S01]  /*b300*/  @P0 LDC R4, c[0x0][0x450] ;  /* 0x00011400ff040b82 */ /* 0x000ee20000000800 */
[----:B-1----:R-:W-:-:S07]  /*b310*/  @P0 IMAD.HI.U32 R0, R7, R0, RZ ;  /* 0x0000000007000227 */ /* 0x002fce00078e00ff */
[----:B------:R-:W1:Y:S01]  /*b320*/  LDC.64 R2, c[0x0][0x2e0] ;  /* 0x0000b800ff027b82 */ /* 0x000e620000000a00 */
[----:B0-----:R-:W-:Y:S01]  /*b330*/  @P0 SHF.R.U32.HI R9, RZ, R5, R0 ;  /* 0x00000005ff090219 */ /* 0x001fe20000011600 */
[----:B------:R-:W-:Y:S02]  /*b340*/  IMAD.MOV.U32 R0, RZ, RZ, R8 ;  /* 0x000000ffff007224 */ /* 0x000fe400078e0008 */
[----:B--2---:R-:W-:-:S05]  /*b350*/  @P0 IMAD.HI.U32 R5, R8, R11, RZ ;  /* 0x0000000b08050227 */ /* 0x004fca00078e00ff */
[----:B---3--:R-:W-:Y:S01]  /*b360*/  @P0 SHF.R.U32.HI R0, RZ, R4, R5 ;  /* 0x00000004ff000219 */ /* 0x008fe20000011605 */
[----:B-1----:R-:W-:-:S04]  /*b370*/  IMAD R4, R29, R2, RZ ;  /* 0x000000021d047224 */ /* 0x002fc800078e02ff */
[C---:B----4-:R-:W-:Y:S01]  /*b380*/  IMAD R5, R10.reuse, R3, R4 ;  /* 0x000000030a057224 */ /* 0x050fe200078e0204 */
[----:B------:R-:W-:Y:S01]  /*b390*/  SHF.R.S32.HI R4, RZ, 0x1f, R9 ;  /* 0x0000001fff047819 */ /* 0x000fe20000011409 */
[----:B------:R-:W-:Y:S01]  /*b3a0*/  IMAD.WIDE.U32 R2, R10, R2, UR4 ;  /* 0x000000040a027e25 */ /* 0x000fe2000f8e0002 */
[----:B------:R-:W-:Y:S01]  /*b3b0*/  ULDC.64 UR4, c[0x0][0x2d0] ;  /* 0x0000b40000047ab9 */ /* 0x000fe20000000a00 */
[----:B------:R-:W-:Y:S02]  /*b3c0*/  SHF.R.S32.HI R10, RZ, 0x1f, R0 ;  /* 0x0000001fff0a7819 */ /* 0x000fe40000011400 */
[----:B------:R-:W-:Y:S02]  /*b3d0*/  IMAD R4, R4, UR4, RZ ;  /* 0x0000000404047c24 */ /* 0x000fe4000f8e02ff */
[----:B------:R-:W-:Y:S02]  /*b3e0*/  IMAD.IADD R3, R3, 0x1, R5 ;  /* 0x0000000103037824 */ /* 0x000fe400078e0205 */
[----:B------:R-:W-:-:S02]  /*b3f0*/  IMAD R11, R9, UR5, R4 ;  /* 0x00000005090b7c24 */ /* 0x000fc4000f8e0204 */
[C---:B------:R-:W-:Y:S01]  /*b400*/  IMAD.WIDE.U32 R4, R9.reuse, UR4, R2 ;  /* 0x0000000409047c25 */ /* 0x040fe2000f8e0002 */
[----:B------:R-:W-:-:S03]  /*b410*/  IADD3 R9, -R9, RZ, RZ ;  /* 0x000000ff09097210 */ /* 0x000fc60007ffe1ff */
[----:B------:R-:W-:Y:S02]  /*b420*/  IMAD.IADD R5, R5, 0x1, R11 ;  /* 0x0000000105057824 */ /* 0x000fe400078e020b */
[----:B------:R-:W-:Y:S02]  /*b430*/  IMAD R9, R20, R9, R7 ;  /* 0x0000000914097224 */ /* 0x000fe400078e0207 */
[----:B------:R-:W-:Y:S02]  /*b440*/  IMAD.MOV R7, RZ, RZ, -R0 ;  /* 0x000000ffff077224 */ /* 0x000fe400078e0a00 */
[----:B------:R-:W-:Y:S02]  /*b450*/  IMAD R11, R10, UR4, RZ ;  /* 0x000000040a0b7c24 */ /* 0x000fe4000f8e02ff */
[----:B------:R-:W-:Y:S01]  /*b460*/  IMAD R7, R20, R7, R8 ;  /* 0x0000000714077224 */ /* 0x000fe200078e0208 */
[----:B------:R-:W-:Y:S01]  /*b470*/  SHF.R.S32.HI R8, RZ, 0x1f, R9 ;  /* 0x0000001fff087819 */ /* 0x000fe20000011409 */
[----:B------:R-:W-:-:S04]  /*b480*/  IMAD.WIDE.U32 R2, R0, UR4, R2 ;  /* 0x0000000400027c25 */ /* 0x000fc8000f8e0002 */
[----:B------:R-:W-:Y:S01]  /*b490*/  IMAD R13, R0, UR5, R11 ;  /* 0x00000005000d7c24 */ /* 0x000fe2000f8e020b */
[----:B------:R-:W-:Y:S01]  /*b4a0*/  SHF.R.S32.HI R0, RZ, 0x1f, R7 ;  /* 0x0000001fff007819 */ /* 0x000fe20000011407 */
[----:B------:R-:W-:Y:S01]  /*b4b0*/  IMAD R8, R8, UR6, RZ ;  /* 0x0000000608087c24 */ /* 0x000fe2000f8e02ff */
[----:B------:R-:W-:Y:S01]  /*b4c0*/  ULDC.64 UR4, c[0x0][0x280] ;  /* 0x0000a00000047ab9 */ /* 0x000fe20000000a00 */
[----:B------:R-:W-:Y:S01]  /*b4d0*/  IMAD.WIDE.U32 R4, R9, UR6, R4 ;  /* 0x0000000609047c25 */ /* 0x000fe2000f8e0004 */
[----:B------:R-:W-:-:S03]  /*b4e0*/  IADD3 R3, R3, R13, RZ ;  /* 0x0000000d03037210 */ /* 0x000fc60007ffe0ff */
[----:B------:R-:W-:Y:S01]  /*b4f0*/  IMAD R11, R9, UR7, R8 ;  /* 0x00000007090b7c24 */ /* 0x000fe2000f8e0208 */
[----:B------:R-:W-:Y:S01]  /*b500*/  LEA R9, P0, R4, UR4, 0x1 ;  /* 0x0000000404097c11 */ /* 0x000fe2000f8008ff */
[----:B------:R-:W-:Y:S02]  /*b510*/  IMAD R0, R0, UR6, RZ ;  /* 0x0000000600007c24 */ /* 0x000fe4000f8e02ff */
[----:B------:R-:W-:Y:S02]  /*b520*/  IMAD.IADD R11, R5, 0x1, R11 ;  /* 0x00000001050b7824 */ /* 0x000fe400078e020b */
[C---:B------:R-:W-:Y:S02]  /*b530*/  IMAD R13, R7.reuse, UR7, R0 ;  /* 0x00000007070d7c24 */ /* 0x040fe4000f8e0200 */
[----:B------:R-:W-:Y:S01]  /*b540*/  IMAD.WIDE.U32 R2, R7, UR6, R2 ;  /* 0x0000000607027c25 */ /* 0x000fe2000f8e0002 */
[----:B------:R-:W-:Y:S02]  /*b550*/  LEA.HI.X R10, R4, UR5, R11, 0x1, P0 ;  /* 0x00000005040a7c11 */ /* 0x000fe400080f0c0b */
[----:B------:R-:W-:Y:S01]  /*b560*/  SHF.L.U32 R7, R12, 0x3, RZ ;  /* 0x000000030c077819 */ /* 0x000fe200000006ff */
[----:B------:R-:W-:Y:S01]  /*b570*/  IMAD.IADD R3, R3, 0x1, R13 ;  /* 0x0000000103037824 */ /* 0x000fe200078e020d */
[----:B------:R-:W-:Y:S01]  /*b580*/  LEA R0, P0, R2, UR4, 0x1 ;  /* 0x0000000402007c11 */ /* 0x000fe2000f8008ff */
[----:B------:R-:W-:Y:S01]  /*b590*/  ULDC UR4, c[0x0][0x2b8] ;  /* 0x0000ae0000047ab9 */ /* 0x000fe20000000800 */
[----:B------:R-:W-:-:S02]  /*b5a0*/  IMAD.SHL.U32 R4, R28, 0x8, RZ ;  /* 0x000000081c047824 */ /* 0x000fc400078e00ff */
[----:B------:R-:W-:Y:S02]  /*b5b0*/  LEA.HI.X R8, R2, UR5, R3, 0x1, P0 ;  /* 0x0000000502087c11 */ /* 0x000fe400080f0c03 */
[C---:B------:R-:W-:Y:S02]  /*b5c0*/  LOP3.LUT R2, R7.reuse, 0x1f8, RZ, 0xc0, !PT ;  /* 0x000001f807027812 */ /* 0x040fe400078ec0ff */
[----:B------:R-:W-:Y:S02]  /*b5d0*/  LOP3.LUT R7, R7, 0x38, RZ, 0xc0, !PT ;  /* 0x0000003807077812 */ /* 0x000fe400078ec0ff */
[----:B------:R-:W-:Y:S02]  /*b5e0*/  LOP3.LUT R3, R2, 0x38, R12, 0x78, !PT ;  /* 0x0000003802037812 */ /* 0x000fe400078e780c */
[----:B------:R-:W-:Y:S01]  /*b5f0*/  ISETP.GE.AND P0, PT, R7, UR4, PT ;  /* 0x0000000407007c0c */ /* 0x000fe2000bf06270 */
[----:B------:R-:W-:Y:S01]  /*b600*/  UMOV UR4, 0xffffffff ;  /* 0xffffffff00047882 */ /* 0x000fe20000000000 */
[----:B------:R-:W-:-:S02]  /*b610*/  LOP3.LUT R4, R3, 0x200, R4, 0xf8, !PT ;  /* 0x0000020003047812 */ /* 0x000fc400078ef804 */
[----:B------:R-:W-:Y:S09]  /*b620*/  BRA.DIV UR4, `(.L_x_12181) ;  /* 0x0000002204ec7947 */ /* 0x000ff2000b800000 */
[----:B------:R-:W0:Y:S01]  /*b630*/  S2R R2, SR_CTAID.X ;  /* 0x0000000000027919 */ /* 0x000e220000002500 */
[----:B------:R-:W-:Y:S02]  /*b640*/  ULDC UR4, c[0x0][0x288] ;  /* 0x0000a20000047ab9 */ /* 0x000fe40000000800 */
[----:B------:R-:W-:Y:S01]  /*b650*/  IMAD R5, R20, UR4, RZ ;  /* 0x0000000414057c24 */ /* 0x000fe2000f8e02ff */
[----:B------:R-:W1:Y:S04]  /*b660*/  SHFL.IDX PT, R14, R9, RZ, 0x181f ;  /* 0x00181fff090e7589 */ /* 0x000e6800000e0000 */
[----:B------:R-:W-:Y:S04]  /*b670*/  SHFL.IDX PT, R21, R10, 0x1, 0x181f ;  /* 0x00381f000a157f89 */ /* 0x000fe800000e0000 */
[----:B------:R-:W-:Y:S01]  /*b680*/  SHFL.IDX PT, R20, R10, 0x2, 0x181f ;  /* 0x00581f000a147f89 */ /* 0x000fe200000e0000 */
[----:B0-----:R-:W-:-:S03]  /*b690*/  IMAD R6, R2, 0xc0, R6 ;  /* 0x000000c002067824 */ /* 0x001fc600078e0206 */
[----:B------:R-:W0:Y:S01]  /*b6a0*/  SHFL.IDX PT, R2, R10, RZ, 0x181f ;  /* 0x00181fff0a027589 */ /* 0x000e2200000e0000 */
[C---:B------:R-:W-:Y:S01]  /*b6b0*/  VIADD R12, R6.reuse, 0x10 ;  /* 0x00000010060c7836 */ /* 0x040fe20000000000 */
[----:B------:R-:W-:-:S13]  /*b6c0*/  ISETP.GE.AND P1, PT, R6, R5, PT ;  /* 0x000000050600720c */ /* 0x000fda0003f26270 */
[----:B-1----:R-:W-:Y:S02]  /*b6d0*/  @!P1 LEA R14, P2, R7, R14, 0x1 ;  /* 0x0000000e070e9211 */ /* 0x002fe400078408ff */
[----:B------:R-:W-:-:S03]  /*b6e0*/  @!P1 LEA R29, R4, UR38, 0x1 ;  /* 0x00000026041d9c11 */ /* 0x000fc6000f8e08ff */
[----:B0-----:R-:W-:Y:S01]  /*b6f0*/  @!P1 IMAD.X R3, RZ, RZ, R2, P2 ;  /* 0x000000ffff039224 */ /* 0x001fe200010e0602 */
[----:B------:R-:W-:Y:S02]  /*b700*/  @!P1 MOV R2, R14 ;  /* 0x0000000e00029202 */ /* 0x000fe40000000f00 */
[----:B------:R-:W-:Y:S04]  /*b710*/  SHFL.IDX PT, R14, R9, 0x2, 0x181f ;  /* 0x00581f00090e7f89 */ /* 0x000fe800000e0000 */
[----:B------:R0:W-:Y:S01]  /*b720*/  @!P1 LDGSTS.E.BYPASS.LTC128B.128 [R29+0xc400], desc[UR42][R2.64], !P0 ;  /* 0x0c400000021d9fae */ /* 0x0001e2000c101d6a */
[----:B------:R-:W-:Y:S01]  /*b730*/  ISETP.GE.AND P1, PT, R12, R5, PT ;  /* 0x000000050c00720c */ /* 0x000fe20003f26270 */
[----:B------:R-:W-:-:S05]  /*b740*/  VIADD R12, R6, 0x20 ;  /* 0x00000020060c7836 */ /* 0x000fca0000000000 */
[----:B------:R-:W-:Y:S01]  /*b750*/  ISETP.GE.AND P2, PT, R12, R5, PT ;  /* 0x000000050c00720c */ /* 0x000fe20003f46270 */
[----:B------:R-:W-:Y:S01]  /*b760*/  VIADD R12, R6, 0x30 ;  /* 0x00000030060c7836 */ /* 0x000fe20000000000 */
[----:B0-----:R-:W0:Y:S11]  /*b770*/  SHFL.IDX PT, R2, R9, 0x1, 0x181f ;  /* 0x00381f0009027f89 */ /* 0x001e3600000e0000 */
[----:B------:R-:W-:-:S02]  /*b780*/  @!P2 LEA R29, R4, UR38, 0x1 ;  /* 0x00000026041dac11 */ /* 0x000fc4000f8e08ff */
[----:B0-----:R-:W-:-:S04]  /*b790*/  @!P1 LEA R2, P3, R7, R2, 0x1 ;  /* 0x0000000207029211 */ /* 0x001fc800078608ff */
[----:B------:R-:W-:Y:S02]  /*b7a0*/  @!P1 IADD3.X R3, RZ, R21, RZ, P3, !PT ;  /* 0x00000015ff039210 */ /* 0x000fe40001ffe4ff */
[----:B------:R-:W-:-:S05]  /*b7b0*/  @!P1 LEA R21, R4, UR38, 0x1 ;  /* 0x0000002604159c11 */ /* 0x000fca000f8e08ff */
[----:B------:R0:W-:Y:S02]  /*b7c0*/  @!P1 LDGSTS.E.BYPASS.LTC128B.128 [R21+0xcc00], desc[UR42][R2.64], !P0 ;  /* 0x0cc0000002159fae */ /* 0x0001e4000c101d6a */
[----:B0-----:R-:W-:Y:S02]  /*b7d0*/  @!P2 LEA R2, P1, R7, R14, 0x1 ;  /* 0x0000000e0702a211 */ /* 0x001fe400078208ff */
[----:B------:R-:W-:Y:S03]  /*b7e0*/  SHFL.IDX PT, R21, R10, 0x3, 0x181f ;  /* 0x00781f000a157f89 */ /* 0x000fe600000e0000 */
[----:B------:R-:W-:Y:S01]  /*b7f0*/  @!P2 IMAD.X R3, RZ, RZ, R20, P1 ;  /* 0x000000ffff03a224 */ /* 0x000fe200008e0614 */
[----:B------:R-:W-:Y:S01]  /*b800*/  ISETP.GE.AND P1, PT, R12, R5, PT ;  /* 0x000000050c00720c */ /* 0x000fe20003f26270 */
[----:B------:R-:W-:Y:S01]  /*b810*/  SHFL.IDX PT, R14, R9, 0x4, 0x181f ;  /* 0x00981f00090e7f89 */ /* 0x000fe200000e0000 */
[----:B------:R-:W-:-:S03]  /*b820*/  IADD3 R12, R6, 0x40, RZ ;  /* 0x00000040060c7810 */ /* 0x000fc60007ffe0ff */
[----:B------:R0:W-:Y:S01]  /*b830*/  @!P2 LDGSTS.E.BYPASS.LTC128B.128 [R29+0xd400], desc[UR42][R2.64], !P0 ;  /* 0x0d400000021dafae */ /* 0x0001e2000c101d6a */
[----:B------:R-:W-:Y:S02]  /*b840*/  ISETP.GE.AND P2, PT, R12, R5, PT ;  /* 0x000000050c00720c */ /* 0x000fe40003f46270 */
[----:B------:R-:W-:Y:S01]  /*b850*/  IADD3 R12, R6, 0x50, RZ ;  /* 0x00000050060c7810 */ /* 0x000fe20007ffe0ff */
[----:B------:R-:W-:Y:S04]  /*b860*/  SHFL.IDX PT, R20, R10, 0x4, 0x181f ;  /* 0x00981f000a147f89 */ /* 0x000fe800000e0000 */
[----:B0-----:R-:W0:Y:S02]  /*b870*/  SHFL.IDX PT, R29, R9, 0x3, 0x181f ;  /* 0x00781f00091d7f89 */ /* 0x001e2400000e0000 */
[----:B0-----:R-:W-:-:S04]  /*b880*/  @!P1 LEA R2, P3, R7, R29, 0x1 ;  /* 0x0000001d07029211 */ /* 0x001fc800078608ff */
[C---:B------:R-:W-:Y:S01]  /*b890*/  @!P2 LEA R29, R4.reuse, UR38, 0x1 ;  /* 0x00000026041dac11 */ /* 0x040fe2000f8e08ff */
[----:B------:R-:W-:Y:S01]  /*b8a0*/  @!P1 IMAD.X R3, RZ, RZ, R21, P3 ;  /* 0x000000ffff039224 */ /* 0x000fe200018e0615 */
[----:B------:R-:W-:-:S05]  /*b8b0*/  @!P1 LEA R21, R4, UR38, 0x1 ;  /* 0x0000002604159c11 */ /* 0x000fca000f8e08ff */
[----:B------:R0:W-:Y:S02]  /*b8c0*/  @!P1 LDGSTS.E.BYPASS.LTC128B.128 [R21+0xdc00], desc[UR42][R2.64], !P0 ;  /* 0x0dc0000002159fae */ /* 0x0001e4000c101d6a */
[----:B0-----:R-:W-:Y:S02]  /*b8d0*/  @!P2 LEA R2, P1, R7, R14, 0x1 ;  /* 0x0000000e0702a211 */ /* 0x001fe400078208ff */
[----:B------:R-:W-:Y:S03]  /*b8e0*/  SHFL.IDX PT, R21, R10, 0x5, 0x181f ;  /* 0x00b81f000a157f89 */ /* 0x000fe600000e0000 */
[----:B------:R-:W-:Y:S01]  /*b8f0*/  @!P2 IMAD.X R3, RZ, RZ, R20, P1 ;  /* 0x000000ffff03a224 */ /* 0x000fe200008e0614 */
[----:B------:R-:W-:Y:S01]  /*b900*/  ISETP.GE.AND P1, PT, R12, R5, PT ;  /* 0x000000050c00720c */ /* 0x000fe20003f26270 */
[----:B------:R-:W-:Y:S01]  /*b910*/  SHFL.IDX PT, R14, R9, 0x6, 0x181f ;  /* 0x00d81f00090e7f89 */ /* 0x000fe200000e0000 */
[----:B------:R-:W-:-:S03]  /*b920*/  VIADD R12, R6, 0x60 ;  /* 0x00000060060c7836 */ /* 0x000fc60000000000 */
[----:B------:R0:W-:Y:S02]  /*b930*/  @!P2 LDGSTS.E.BYPASS.LTC128B.128 [R29+0xe400], desc[UR42][R2.64], !P0 ;  /* 0x0e400000021dafae */ /* 0x0001e4000c101d6a */
[----:B------:R-:W-:Y:S01]  /*b940*/  ISETP.GE.AND P2, PT, R12, R5, PT ;  /* 0x000000050c00720c */ /* 0x000fe20003f46270 */
[----:B------:R-:W-:Y:S01]  /*b950*/  VIADD R12, R6, 0x70 ;  /* 0x00000070060c7836 */ /* 0x000fe20000000000 */
[----:B------:R-:W-:Y:S04]  /*b960*/  SHFL.IDX PT, R20, R10, 0x6, 0x181f ;  /* 0x00d81f000a147f89 */ /* 0x000fe800000e0000 */
[----:B------:R-:W-:Y:S04]  /*b970*/  SHFL.IDX PT, R10, R10, 0x7, 0x181f ;  /* 0x00f81f000a0a7f89 */ /* 0x000fe800000e0000 */
[----:B0-----:R-:W0:Y:S02]  /*b980*/  SHFL.IDX PT, R29, R9, 0x5, 0x181f ;  /* 0x00b81f00091d7f89 */ /* 0x001e2400000e0000 */
[----:B0-----:R-:W-:-:S02]  /*b990*/  @!P1 LEA R2, P3, R7, R29, 0x1 ;  /* 0x0000001d07029211 */ /* 0x001fc400078608ff */
[----:B------:R-:W-:-:S03]  /*b9a0*/  @!P1 LEA R29, R4, UR38, 0x1 ;  /* 0x00000026041d9c11 */ /* 0x000fc6000f8e08ff */
[----:B------:R-:W-:Y:S01]  /*b9b0*/  @!P1 IMAD.X R3, RZ, RZ, R21, P3 ;  /* 0x000000ffff039224 */ /* 0x000fe200018e0615 */
[----:B------:R-:W-:-:S04]  /*b9c0*/  @!P2 LEA R21, R4, UR38, 0x1 ;  /* 0x000000260415ac11 */ /* 0x000fc8000f8e08ff */
[----:B------:R0:W-:Y:S02]  /*b9d0*/  @!P1 LDGSTS.E.BYPASS.LTC128B.128 [R29+0xec00], desc[UR42][R2.64], !P0 ;  /* 0x0ec00000021d9fae */ /* 0x0001e4000c101d6a */
[----:B0-----:R-:W-:Y:S02]  /*b9e0*/  @!P2 LEA R2, P1, R7, R14, 0x1 ;  /* 0x0000000e0702a211 */ /* 0x001fe400078208ff */
[----:B------:R-:W0:Y:S02]  /*b9f0*/  SHFL.IDX PT, R14, R9, 0x7, 0x181f ;  /* 0x00f81f00090e7f89 */ /* 0x000e2400000e0000 */
[----:B------:R-:W-:Y:S02]  /*ba00*/  @!P2 IADD3.X R3, RZ, R20, RZ, P1, !PT ;  /* 0x00000014ff03a210 */ /* 0x000fe40000ffe4ff */
[----:B------:R-:W-:Y:S01]  /*ba10*/  ISETP.GE.AND P1, PT, R12, R5, PT ;  /* 0x000000050c00720c */ /* 0x000fe20003f26270 */
[----:B------:R-:W-:Y:S01]  /*ba20*/  SHFL.IDX PT, R20, R8, RZ, 0x181f ;  /* 0x00181fff08147589 */ /* 0x000fe200000e0000 */
[----:B------:R-:W-:-:S03]  /*ba30*/  VIADD R12, R6, 0x80 ;  /* 0x00000080060c7836 */ /* 0x000fc60000000000 */
[----:B------:R1:W-:Y:S02]  /*ba40*/  @!P2 LDGSTS.E.BYPASS.LTC128B.128 [R21+0xf400], desc[UR42][R2.64], !P0 ;  /* 0x0f4000000215afae */ /* 0x0003e4000c101d6a */
[----:B------:R-:W-:Y:S01]  /*ba50*/  ISETP.GE.AND P2, PT, R12, R5, PT ;  /* 0x000000050c00720c */ /* 0x000fe20003f46270 */
[----:B------:R-:W-:Y:S01]  /*ba60*/  VIADD R12, R6, 0x90 ;  /* 0x00000090060c7836 */ /* 0x000fe20000000000 */
[----:B------:R-:W-:Y:S04]  /*ba70*/  SHFL.IDX PT, R9, R8, 0x2, 0x181f ;  /* 0x00581f0008097f89 */ /* 0x000fe800000e0000 */
[----:B------:R-:W-:Y:S01]  /*ba80*/  @!P1 LEA R29, R4, UR38, 0x1 ;  /* 0x00000026041d9c11 */ /* 0x000fe2000f8e08ff */
[----:B-1----:R-:W1:Y:S01]  /*ba90*/  SHFL.IDX PT, R21, R0, RZ, 0x181f ;  /* 0x00181fff00157589 */ /* 0x002e6200000e0000 */
[----:B0-----:R-:W-:-:S03]  /*baa0*/  @!P1 LEA R2, P3, R7, R14, 0x1 ;  /* 0x0000000e07029211 */ /* 0x001fc600078608ff */
[----:B------:R-:W-:Y:S01]  /*bab0*/  SHFL.IDX PT, R14, R0, 0x2, 0x181f ;  /* 0x00581f00000e7f89 */ /* 0x000fe200000e0000 */
[----:B------:R-:W-:-:S03]  /*bac0*/  @!P1 IADD3.X R3, RZ, R10, RZ, P3, !PT ;  /* 0x0000000aff039210 */ /* 0x000fc60001ffe4ff */
[----:B------:R-:W-:Y:S04]  /*bad0*/  SHFL.IDX PT, R10, R8, 0x1, 0x181f ;  /* 0x00381f00080a7f89 */ /* 0x000fe800000e0000 */
[----:B------:R1:W-:Y:S04]  /*bae0*/  @!P1 LDGSTS.E.BYPASS.LTC128B.128 [R29+0xfc00], desc[UR42][R2.64], !P0 ;  /* 0x0fc00000021d9fae */ /* 0x0003e8000c101d6a */
[----:B------:R-:W-:Y:S01]  /*baf0*/  SHFL.IDX PT, R8, R8, 0x3, 0x181f ;  /* 0x00781f0008087f89 */ /* 0x000fe200000e0000 */
[----:B-1----:R-:W-:Y:S02]  /*bb00*/  @!P2 LEA R2, P1, R7, R21, 0x1 ;  /* 0x000000150702a211 */ /* 0x002fe400078208ff */
[----:B------:R-:W-:-:S03]  /*bb10*/  @!P2 LEA R21, R4, UR38, 0x1 ;  /* 0x000000260415ac11 */ /* 0x000fc6000f8e08ff */
[----:B------:R-:W-:Y:S01]  /*bb20*/  @!P2 IMAD.X R3, RZ, RZ, R20, P1 ;  /* 0x000000ffff03a224 */ /* 0x000fe200008e0614 */
[----:B------:R-:W-:Y:S01]  /*bb30*/  ISETP.GE.AND P1, PT, R12, R5, PT ;  /* 0x000000050c00720c */ /* 0x000fe20003f26270 */
[----:B------:R-:W0:Y:S01]  /*bb40*/  SHFL.IDX PT, R20, R0, 0x1, 0x181f ;  /* 0x00381f0000147f89 */ /* 0x000e2200000e0000 */
[----:B------:R-:W-:-:S03]  /*bb50*/  IADD3 R12, R6, 0xa0, RZ ;  /* 0x000000a0060c7810 */ /* 0x000fc60007ffe0ff */
[----:B------:R1:W-:Y:S01]  /*bb60*/  @!P2 LDGSTS.E.BYPASS.LTC128B.128 [R21+0x10400], desc[UR42][R2.64], !P0 ;  /* 0x104000000215afae */ /* 0x0003e2000c101d6a */
[----:B------:R-:W-:-:S07]  /*bb70*/  ISETP.GE.AND P2, PT, R12, R5, PT ;  /* 0x000000050c00720c */ /* 0x000fce0003f46270 */
[----:B-1----:R-:W-:Y:S02]  /*bb80*/  @!P1 LEA R21, R4, UR38, 0x1 ;  /* 0x0000002604159c11 */ /* 0x002fe4000f8e08ff */
[----:B0-----:R-:W-:-:S05]  /*bb90*/  @!P1 LEA R2, P3, R7, R20, 0x1 ;  /* 0x0000001407029211 */ /* 0x001fca00078608ff */
[----:B------:R-:W-:-:S05]  /*bba0*/  @!P1 IMAD.X R3, RZ, RZ, R10, P3 ;  /* 0x000000ffff039224 */ /* 0x000fca00018e060a */
[----:B------:R0:W-:Y:S02]  /*bbb0*/  @!P1 LDGSTS.E.BYPASS.LTC128B.128 [R21+0x10c00], desc[UR42][R2.64], !P0 ;  /* 0x10c0000002159fae */ /* 0x0001e4000c101d6a */
[----:B0-----:R-:W-:Y:S02]  /*bbc0*/  @!P2 LEA R2, P1, R7, R14, 0x1 ;  /* 0x0000000e0702a211 */ /* 0x001fe400078208ff */
[----:B------:R0:W1:Y:S03]  /*bbd0*/  SHFL.IDX PT, R14, R0, 0x3, 0x181f ;  /* 0x00781f00000e7f89 */ /* 0x00006600000e0000 */
[----:B------:R-:W-:Y:S01]  /*bbe0*/  @!P2 IMAD.X R3, RZ, RZ, R9, P1 ;  /* 0x000000ffff03a224 */ /* 0x000fe200008e0609 */
[----:B------:R-:W-:-:S05]  /*bbf0*/  @!P2 LEA R9, R4, UR38, 0x1 ;  /* 0x000000260409ac11 */ /* 0x000fca000f8e08ff */
[----:B------:R0:W-:Y:S02]  /*bc00*/  @!P2 LDGSTS.E.BYPASS.LTC128B.128 [R9+0x11400], desc[UR42][R2.64], !P0 ;  /* 0x114000000209afae */ /* 0x0001e4000c101d6a */
.L_x_12271:
[----:B------:R-:W-:Y:S01]  /*bc10*/  IADD3 R6, R6, 0xb0, RZ ;  /* 0x000000b006067810 */ /* 0x000fe20007ffe0ff */
[----:B0-----:R-:W-:-:S03]  /*bc20*/  IMAD.MOV.U32 R0, RZ, RZ, 0x1 ;  /* 0x00000001ff007424 */ /* 0x001fc600078e00ff */
[----:B------:R-:W-:Y:S02]  /*bc30*/  ISETP.GE.AND P1, PT, R6, R5, PT ;  /* 0x000000050600720c */ /* 0x000fe40003f26270 */
[----:B------:R-:W-:-:S11]  /*bc40*/  SHF.L.U32 R0, R0, 0x1f, RZ ;  /* 0x0000001f00007819 */ /* 0x000fd600000006ff */
[----:B-1----:R-:W-:Y:S02]  /*bc50*/  @!P1 LEA R2, P2, R7, R14, 0x1 ;  /* 0x0000000e07029211 */ /* 0x002fe400078408ff */
[----:B------:R-:W-:-:S03]  /*bc60*/  @!P1 LEA R5, R4, UR38, 0x1 ;  /* 0x0000002604059c11 */ /* 0x000fc6000f8e08ff */
[----:B------:R-:W-:-:S05]  /*bc70*/  @!P1 IMAD.X R3, RZ, RZ, R8, P2 ;  /* 0x000000ffff039224 */ /* 0x000fca00010e0608 */
[----:B------:R-:W-:Y:S01]  /*bc80*/  @!PT LDS RZ, [RZ] ;  /* 0x00000000fffff984 */ /* 0x000fe20000000800 */
[----:B------:R-:W-:Y:S01]  /*bc90*/  @!PT LDS RZ, [RZ] ;  /* 0x00000000fffff984 */ /* 0x000fe20000000800 */
[----:B------:R-:W-:Y:S01]  /*bca0*/  @!PT LDS RZ, [RZ] ;  /* 0x00000000fffff984 */ /* 0x000fe20000000800 */
[----:B------:R0:W-:Y:S01]  /*bcb0*/  @!P1 LDGSTS.E.BYPASS.LTC128B.128 [R5+0x11c00], desc[UR42][R2.64], !P0 ;  /* 0x11c0000002059fae */ /* 0x0001e2000c101d6a */
[----:B------:R-:W-:Y:S01]  /*bcc0*/  NOP ;  /* 0x0000000000007918 */ /* 0x000fe20000000000 */
[----:B------:R-:W-:Y:S02]  /*bcd0*/  SYNCS.ARRIVE.TRANS64.RED.A0T1 RZ, [UR38+0x30800], RZ ;  /* 0x030800ffffff79a7 */ /* 0x000fe40008200426 */
[----:B------:R-:W-:Y:S01]  /*bce0*/  ARRIVES.LDGSTSBAR.64.TRANSCNT [UR38+0x30800] ;  /* 0x03080000ff0079b0 */ /* 0x000fe20008000aa6 */
[----:B------:R-:W-:Y:S01]  /*bcf0*/  NOP ;  /* 0x0000000000007918 */ /* 0x000fe20000000000 */
[----:B------:R-:W-:Y:S01]  /*bd00*/  SYNCS.ARRIVE.TRANS64.A1T0 RZ, [UR38+0x30800], RZ ;  /* 0x030800ffffff79a7 */ /* 0x000fe20008100026 */
[----:B------:R-:W-:-:S04]  /*bd10*/  IADD3 R7, R26, -0x2, RZ ;  /* 0xfffffffe1a077810 */ /* 0x000fc80007ffe0ff */
[----:B------:R-:W-:Y:S01]  /*bd20*/  ISETP.GE.AND P1, PT, R7, R24, PT ;  /* 0x000000180700720c */ /* 0x000fe20003f26270 */
[----:B------:R-:W1:Y:S02]  /*bd30*/  SYNCS.PHASECHK.TRANS64.TRYWAIT P0, [UR38+0x30820], R0 ;  /* 0x03082000ff0075a7 */ /* 0x000e640008000166 */
[----:B01----:R-:W-:Y:S10]  /*bd40*/  @!P0 BRA `(.L_x_12182) ;  /* 0x0000002800bc8947 */ /* 0x003ff40003800000 */
.L_x_12272:
[----:B------:R-:W-:Y:S02]  /*bd50*/  IMAD.MOV.U32 R8, RZ, RZ, 0x1 ;  /* 0x00000001ff087424 */ /* 0x000fe400078e00ff */
[----:B0-----:R-:W-:Y:S01]  /*bd60*/  IMAD.MOV.U32 R0, RZ, RZ, RZ ;  /* 0x000000ffff007224 */ /* 0x001fe200078e00ff */
[----:B------:R-:W-:Y:S06]  /*bd70*/  @!P1 BRA `(.L_x_12183) ;  /* 0x0000001000d09947 */ /* 0x000fec0003800000 */
[----:B------:R-:W-:Y:S01]  /*bd80*/  UIADD3 UR4, UR40, 0x1, URZ ;  /* 0x0000000128047890 */ /* 0x000fe2000fffe03f */
[----:B------:R-:W0:Y:S01]  /*bd90*/  S2R R4, SR_TID.X ;  /* 0x0000000000047919 */ /* 0x000e220000002100 */
[----:B------:R-:W-:Y:S02]  /*bda0*/  LOP3.LUT R24, RZ, R24, RZ, 0x33, !PT ;  /* 0x00000018ff187212 */ /* 0x000fe400078e33ff */
[----:B------:R-:W-:Y:S02]  /*bdb0*/  MOV R8, 0x1 ;  /* 0x0000000100087802 */ /* 0x000fe40000000f00 */
[----:B------:R-:W-:-:S05]  /*bdc0*/  IMAD R25, R25, UR4, RZ ;  /* 0x0000000419197c24 */ /* 0x000fca000f8e02ff */
[----:B------:R-:W-:-:S04]  /*bdd0*/  VIMNMX R25, R25, UR39, PT ;  /* 0x0000002719197c48 */ /* 0x000fc8000bfe0100 */
[----:B------:R-:W-:Y:S02]  /*bde0*/  IADD3 R3, -R25, RZ, RZ ;  /* 0x000000ff19037210 */ /* 0x000fe40007ffe1ff */
[----:B------:R-:W-:Y:S02]  /*bdf0*/  LOP3.LUT R2, RZ, R25, RZ, 0x33, !PT ;  /* 0x00000019ff027212 */ /* 0x000fe400078e33ff */
[----:B------:R-:W-:-:S05]  /*be00*/  VIADDMNMX R24, R3, 0x1, R24, !PT ;  /* 0x0000000103187846 */ /* 0x000fca0007800118 */
[----:B------:R-:W-:Y:S02]  /*be10*/  VIADD R3, R24, 0xfffffffe ;  /* 0xfffffffe18037836 */ /* 0x000fe40000000000 */
[----:B------:R-:W-:-:S03]  /*be20*/  IMAD.IADD R10, R25, 0x1, R24 ;  /* 0x00000001190a7824 */ /* 0x000fc600078e0218 */
[----:B------:R-:W-:Y:S02]  /*be30*/  ISETP.NE.AND P0, PT, R3, R2, PT ;  /* 0x000000020300720c */ /* 0x000fe40003f05270 */
[----:B------:R-:W-:Y:S02]  /*be40*/  LOP3.LUT R9, R10, 0x1, RZ, 0xc0, !PT ;  /* 0x000000010a097812 */ /* 0x000fe400078ec0ff */
[----:B0-----:R-:W-:Y:S01]  /*be50*/  LOP3.LUT R6, R4, 0x1f, RZ, 0xc0, !PT ;  /* 0x0000001f04067812 */ /* 0x001fe200078ec0ff */
[----:B------:R-:W-:-:S08]  /*be60*/  IMAD.MOV.U32 R4, RZ, RZ, R16 ;  /* 0x000000ffff047224 */ /* 0x000fd000078e0010 */
[----:B------:R-:W-:Y:S05]  /*be70*/  @!P0 BRA `(.L_x_12184) ;  /* 0x0000000c00148947 */ /* 0x000fea0003800000 */
[----:B------:R-:W-:Y:S01]  /*be80*/  BSSY B0, `(.L_x_12184) ;  /* 0x00000c4000007945 */ /* 0x000fe20003800000 */
[----:B------:R-:W-:Y:S01]  /*be90*/  IMAD.IADD R10, R10, 0x1, -R9 ;  /* 0x000000010a0a7824 */ /* 0x000fe200078e0a09 */
[----:B------:R-:W-:Y:S01]  /*bea0*/  MOV R11, 0x1 ;  /* 0x00000001000b7802 */ /* 0x000fe20000000f00 */
[----:B------:R-:W-:-:S07]  /*beb0*/  IMAD.MOV.U32 R4, RZ, RZ, R16 ;  /* 0x000000ffff047224 */ /* 0x000fce00078e0010 */
.L_x_12211:
[----:B------:R-:W-:Y:S01]  /*bec0*/  ISETP.NE.AND P0, PT, R22, RZ, PT ;  /* 0x000000ff1600720c */ /* 0x000fe20003f05270 */
[----:B------:R-:W-:Y:S01]  /*bed0*/  VIADD R10, R10, 0xfffffffe ;  /* 0xfffffffe0a0a7836 */ /* 0x000fe20000000000 */
[----:B------:R-:W-:Y:S04]  /*bee0*/  BSSY B1, `(.L_x_12185) ;  /* 0x000005b000017945 */ /* 0x000fe80003800000 */
[----:B------:R-:W-:-:S07]  /*bef0*/  ISETP.NE.AND P1, PT, R10, RZ, PT ;  /* 0x000000ff0a00720c */ /* 0x000fce0003f25270 */
[----:B------:R-:W-:Y:S06]  /*bf00*/  @!P0 BRA `(.L_x_12186) ;  /* 0x0000000400608947 */ /* 0x000fec0003800000 */
[----:B------:R-:W-:Y:S02]  /*bf10*/  ISETP.NE.AND P0, PT, R23, RZ, PT ;  /* 0x000000ff1700720c */ /* 0x000fe40003f05270 */
[----:B------:R-:W-:Y:S02]  /*bf20*/  SHF.L.U32 R8, R11, 0x1f, RZ ;  /* 0x0000001f0b087819 */ /* 0x000fe400000006ff */
[----:B------:R-:W-:-:S09]  /*bf30*/  MOV R12, R7 ;  /* 0x00000007000c7202 */ /* 0x000fd20000000f00 */
        /* <DEDUP_REMOVED lines=20> */
.L_x_12187:
[----:B------:R-:W1:Y:S01]  /*c080*/  SYNCS.PHASECHK.TRANS64.TRYWAIT P0, [UR38+0x30848], R8 ;  /* 0x03084808ff0075a7 */ /* 0x000e620008000166 */
[----:B------:R-:W-:Y:S01]  /*c090*/  BSSY B2, `(.L_x_12188) ;  /* 0x0000003000027945 */ /* 0x000fe20003800000 */
[----:B------:R-:W-:-:S03]  /*c0a0*/  ISETP.NE.AND P2, PT, R28, RZ, PT ;  /* 0x000000ff1c00720c */ /* 0x000fc60003f45270 */
[----:B-1----:R-:W-:Y:S10]  /*c0b0*/  @!P0 BRA `(.L_x_12189) ;  /* 0x0000002400f88947 */ /* 0x002ff40003800000 */
.L_x_12273:
[----:B------:R-:W-:Y:S05]  /*c0c0*/  BSYNC B2 ;  /* 0x0000000000027941 */ /* 0x000fea0003800000 */
.L_x_12188:
[----:B------:R-:W-:Y:S04]  /*c0d0*/  BSSY B2, `(.L_x_12190) ;  /* 0x0000007000027945 */ /* 0x000fe80003800000 */
[----:B------:R-:W-:Y:S05]  /*c0e0*/  @P2 BRA `(.L_x_12191) ;  /* 0x0000000000142947 */ /* 0x000fea0003800000 */
[----:B------:R-:W-:Y:S01]  /*c0f0*/  ISETP.NE.AND P0, PT, R6, RZ, PT ;  /* 0x000000ff0600720c */ /* 0x000fe20003f05270 */
[----:B------:R-:W-:-:S04]  /*c100*/  IMAD.MOV.U32 R2, RZ, RZ, 0x6000 ;  /* 0x00006000ff027424 */ /* 0x000fc800078e00ff */
[----:B------:R2:W-:Y:S08]  /*c110*/  SYNCS.ARRIVE.TRANS64 RZ, [UR38+0x30838], R2 ;  /* 0x03083802ffff79a7 */ /* 0x0005f00008000026 */
[----:B--2---:R-:W-:Y:S05]  /*c120*/  @!P0 BRA `(.L_x_12191) ;  /* 0x0000000000048947 */ /* 0x004fea0003800000 */
[----:B------:R-:W-:Y:S01]  /*c130*/  BPT.TRAP 0x1 ;  /* 0x000000040000795c */ /* 0x000fe20000300000 */
.L_x_12191:
[----:B------:R-:W-:Y:S05]  /*c140*/  BSYNC B2 ;  /* 0x0000000000027941 */ /* 0x000fea0003800000 */
.L_x_12190:
        /* <DEDUP_REMOVED lines=11> */
.L_x_12192:
[----:B------:R-:W-:-:S13]  /*c200*/  @P0 ELECT P3, URZ, PT ;  /* 0x00000000003f082f */ /* 0x000fda0003860000 */
[----:B-----5:R-:W-:Y:S02]  /*c210*/  @P3 R2UR UR37, R4 ;  /* 0x00000000042532ca */ /* 0x020fe400000e0000 */
        /* <DEDUP_REMOVED lines=8> */
.L_x_12274:
[----:B------:R-:W-:Y:S05]  /*c2a0*/  BSYNC B2 ;  /* 0x0000000000027941 */ /* 0x000fea0003800000 */
.L_x_12193:
[----:B------:R-:W-:Y:S01]  /*c2b0*/  BSSY B2, `(.L_x_12195) ;  /* 0x0000009000027945 */ /* 0x000fe20003800000 */
[----:B------:R-:W-:Y:S02]  /*c2c0*/  IMAD.MOV.U32 R2, RZ, RZ, 0x0 ;  /* 0x00000000ff027424 */ /* 0x000fe400078e00ff */
[----:B01----:R-:W-:Y:S01]  /*c2d0*/  IMAD.MOV.U32 R3, RZ, RZ, 0x14f00000 ;  /* 0x14f00000ff037424 */ /* 0x003fe200078e00ff */
[----:B------:R-:W-:Y:S06]  /*c2e0*/  @P2 BRA `(.L_x_12196) ;  /* 0x0000000000142947 */ /* 0x000fec0003800000 */
[----:B------:R-:W-:Y:S02]  /*c2f0*/  ISETP.NE.AND P0, PT, R6, RZ, PT ;  /* 0x000000ff0600720c */ /* 0x000fe40003f05270 */
[----:B------:R-:W-:-:S04]  /*c300*/  MOV R8, 0x6000 ;  /* 0x0000600000087802 */ /* 0x000fc80000000f00 */
[----:B------:R0:W-:Y:S07]  /*c310*/  SYNCS.ARRIVE.TRANS64 RZ, [UR38+0x30850], R8 ;  /* 0x03085008ffff79a7 */ /* 0x0001ee0008000026 */
[----:B------:R-:W-:Y:S05]  /*c320*/  @!P0 BRA `(.L_x_12196) ;  /* 0x0000000000048947 */ /* 0x000fea0003800000 */
[----:B------:R-:W-:Y:S01]  /*c330*/  BPT.TRAP 0x1 ;  /* 0x000000040000795c */ /* 0x000fe20000300000 */
.L_x_12196:
[----:B------:R-:W-:Y:S05]  /*c340*/  BSYNC B2 ;  /* 0x0000000000027941 */ /* 0x000fea0003800000 */
.L_x_12195:
        /* <DEDUP_REMOVED lines=10> */
.L_x_12197:
        /* <DEDUP_REMOVED lines=10> */
.L_x_12186:
[----:B------:R-:W-:Y:S05]  /*c490*/  BSYNC B1 ;  /* 0x0000000000017941 */ /* 0x000fea0003800000 */
.L_x_12185:
[----:B------:R-:W-:Y:S01]  /*c4a0*/  ISETP.NE.AND P0, PT, R22, RZ, PT ;  /* 0x000000ff1600720c */ /* 0x000fe20003f05270 */
[----:B------:R-:W-:Y:S01]  /*c4b0*/  BSSY B1, `(.L_x_12198) ;  /* 0x000005d000017945 */ /* 0x000fe20003800000 */
[----:B0-----:R-:W-:-:S11]  /*c4c0*/  LOP3.LUT R8, R11, 0x1, RZ, 0x3c, !PT ;  /* 0x000000010b087812 */ /* 0x001fd600078e3cff */
        /* <DEDUP_REMOVED lines=24> */
.L_x_12200:
[----:B------:R-:W1:Y:S01]  /*c650*/  SYNCS.PHASECHK.TRANS64.TRYWAIT P0, [UR38+0x30840], R12 ;  /* 0x0308400cff0075a7 */ /* 0x000e620008000166 */
[----:B------:R-:W-:Y:S01]  /*c660*/  BSSY B2, `(.L_x_12201) ;  /* 0x0000003000027945 */ /* 0x000fe20003800000 */
[----:B------:R-:W-:-:S03]  /*c670*/  ISETP.NE.AND P2, PT, R28, RZ, PT ;  /* 0x000000ff1c00720c */ /* 0x000fc60003f45270 */
[----:B-1----:R-:W-:Y:S10]  /*c680*/  @!P0 BRA `(.L_x_12202) ;  /* 0x0000002000b48947 */ /* 0x002ff40003800000 */
.L_x_12275:
[----:B------:R-:W-:Y:S05]  /*c690*/  BSYNC B2 ;  /* 0x0000000000027941 */ /* 0x000fea0003800000 */
.L_x_12201:
[----:B------:R-:W-:Y:S04]  /*c6a0*/  BSSY B2, `(.L_x_12203) ;  /* 0x0000007000027945 */ /* 0x000fe80003800000 */
[----:B------:R-:W-:Y:S05]  /*c6b0*/  @P2 BRA `(.L_x_12204) ;  /* 0x0000000000142947 */ /* 0x000fea0003800000 */
[----:B------:R-:W-:Y:S01]  /*c6c0*/  ISETP.NE.AND P0, PT, R6, RZ, PT ;  /* 0x000000ff0600720c */ /* 0x000fe20003f05270 */
[----:B------:R-:W-:-:S04]  /*c6d0*/  IMAD.MOV.U32 R2, RZ, RZ, 0x6000 ;  /* 0x00006000ff027424 */ /* 0x000fc800078e00ff */
[----:B------:R2:W-:Y:S08]  /*c6e0*/  SYNCS.ARRIVE.TRANS64 RZ, [UR38+0x30830], R2 ;  /* 0x03083002ffff79a7 */ /* 0x0005f00008000026 */
[----:B--2---:R-:W-:Y:S05]  /*c6f0*/  @!P0 BRA `(.L_x_12204) ;  /* 0x0000000000048947 */ /* 0x004fea0003800000 */
[----:B------:R-:W-:Y:S01]  /*c700*/  BPT.TRAP 0x1 ;  /* 0x000000040000795c */ /* 0x000fe20000300000 */
.L_x_12204:
[----:B------:R-:W-:Y:S05]  /*c710*/  BSYNC B2 ;  /* 0x0000000000027941 */ /* 0x000fea0003800000 */
.L_x_12203:
        /* <DEDUP_REMOVED lines=11> */
.L_x_12205:
        /* <DEDUP_REMOVED lines=12> */
.L_x_12276:
[----:B------:R-:W-:Y:S05]  /*c890*/  BSYNC B2 ;  /* 0x0000000000027941 */ /* 0x000fea0003800000 */
.L_x_12206:
[----:B------:R-:W-:Y:S01]  /*c8a0*/  BSSY B2, `(.L_x_12208) ;  /* 0x0000009000027945 */ /* 0x000fe20003800000 */
[----:B0-----:R-:W-:Y:S02]  /*c8b0*/  IMAD.MOV.U32 R2, RZ, RZ, 0x0 ;  /* 0x00000000ff027424 */ /* 0x001fe400078e00ff */
[----:B-1----:R-:W-:Y:S01]  /*c8c0*/  IMAD.MOV.U32 R3, RZ, RZ, 0x14f00000 ;  /* 0x14f00000ff037424 */ /* 0x002fe200078e00ff */
[----:B------:R-:W-:Y:S06]  /*c8d0*/  @P2 BRA `(.L_x_12209) ;  /* 0x0000000000142947 */ /* 0x000fec0003800000 */
[----:B------:R-:W-:Y:S02]  /*c8e0*/  ISETP.NE.AND P0, PT, R6, RZ, PT ;  /* 0x000000ff0600720c */ /* 0x000fe40003f05270 */
[----:B------:R-:W-:-:S04]  /*c8f0*/  MOV R11, 0x6000 ;  /* 0x00006000000b7802 */ /* 0x000fc80000000f00 */
[----:B------:R0:W-:Y:S07]  /*c900*/  SYNCS.ARRIVE.TRANS64 RZ, [UR38+0x30858], R11 ;  /* 0x0308580bffff79a7 */ /* 0x0001ee0008000026 */
[----:B------:R-:W-:Y:S05]  /*c910*/  @!P0 BRA `(.L_x_12209) ;  /* 0x0000000000048947 */ /* 0x000fea0003800000 */
[----:B------:R-:W-:Y:S01]  /*c920*/  BPT.TRAP 0x1 ;  /* 0x000000040000795c */ /* 0x000fe20000300000 */
.L_x_12209:
[----:B------:R-:W-:Y:S05]  /*c930*/  BSYNC B2 ;  /* 0x0000000000027941 */ /* 0x000fea0003800000 */
.L_x_12208:
        /* <DEDUP_REMOVED lines=10> */
.L_x_12210:
        /* <DEDUP_REMOVED lines=10> */
.L_x_12199:
[----:B------:R-:W-:Y:S05]  /*ca80*/  BSYNC B1 ;  /* 0x0000000000017941 */ /* 0x000fea0003800000 */
.L_x_12198:
[----:B------:R-:W-:Y:S01]  /*ca90*/  IADD3 R7, R7, -0x2, RZ ;  /* 0xfffffffe07077810 */ /* 0x000fe20007ffe0ff */
[----:B0-----:R-:W-:Y:S01]  /*caa0*/  IMAD.MOV.U32 R11, RZ, RZ, R8 ;  /* 0x000000ffff0b7224 */ /* 0x001fe200078e0008 */
[----:B------:R-:W-:Y:S06]  /*cab0*/  @P1 BRA `(.L_x_12211) ;  /* 0xfffffff400001947 */ /* 0x000fec000383ffff */
[----:B------:R-:W-:Y:S05]  /*cac0*/  BSYNC B0 ;  /* 0x0000000000007941 */ /* 0x000fea0003800000 */
.L_x_12184:
        /* <DEDUP_REMOVED lines=28> */
.L_x_12213:
[----:B------:R-:W1:Y:S01]  /*cc90*/  SYNCS.PHASECHK.TRANS64.TRYWAIT P0, [UR38+0x30848], R9 ;  /* 0x03084809ff0075a7 */ /* 0x000e620008000166 */
[----:B------:R-:W-:Y:S01]  /*cca0*/  BSSY B1, `(.L_x_12214) ;  /* 0x0000003000017945 */ /* 0x000fe20003800000 */
[----:B------:R-:W-:-:S03]  /*ccb0*/  ISETP.NE.AND P1, PT, R28, RZ, PT ;  /* 0x000000ff1c00720c */ /* 0x000fc60003f25270 */
[----:B-1----:R-:W-:Y:S10]  /*ccc0*/  @!P0 BRA `(.L_x_12215) ;  /* 0x0000001c00548947 */ /* 0x002ff40003800000 */
.L_x_12277:
[----:B------:R-:W-:Y:S05]  /*ccd0*/  BSYNC B1 ;  /* 0x0000000000017941 */ /* 0x000fea0003800000 */
.L_x_12214:
[----:B------:R-:W-:Y:S04]  /*cce0*/  BSSY B1, `(.L_x_12216) ;  /* 0x0000007000017945 */ /* 0x000fe80003800000 */
[----:B------:R-:W-:Y:S05]  /*ccf0*/  @P1 BRA `(.L_x_12217) ;  /* 0x0000000000141947 */ /* 0x000fea0003800000 */
[----:B------:R-:W-:Y:S01]  /*cd00*/  ISETP.NE.AND P0, PT, R6, RZ, PT ;  /* 0x000000ff0600720c */ /* 0x000fe20003f05270 */
[----:B-1----:R-:W-:-:S04]  /*cd10*/  IMAD.MOV.U32 R2, RZ, RZ, 0x6000 ;  /* 0x00006000ff027424 */ /* 0x002fc800078e00ff */
[----:B------:R2:W-:Y:S08]  /*cd20*/  SYNCS.ARRIVE.TRANS64 RZ, [UR38+0x30838], R2 ;  /* 0x03083802ffff79a7 */ /* 0x0005f00008000026 */
[----:B--2---:R-:W-:Y:S05]  /*cd30*/  @!P0 BRA `(.L_x_12217) ;  /* 0x0000000000048947 */ /* 0x004fea0003800000 */
[----:B------:R-:W-:Y:S01]  /*cd40*/  BPT.TRAP 0x1 ;  /* 0x000000040000795c */ /* 0x000fe20000300000 */
.L_x_12217:
[----:B------:R-:W-:Y:S05]  /*cd50*/  BSYNC B1 ;  /* 0x0000000000017941 */ /* 0x000fea0003800000 */
.L_x_12216:
        /* <DEDUP_REMOVED lines=11> */
.L_x_12218:
        /* <DEDUP_REMOVED lines=11> */
.L_x_12278:
[----:B------:R-:W-:Y:S05]  /*cec0*/  BSYNC B1 ;  /* 0x0000000000017941 */ /* 0x000fea0003800000 */
.L_x_12219:
        /* <DEDUP_REMOVED lines=9> */
.L_x_12222:
[----:B------:R-:W-:Y:S05]  /*cf60*/  BSYNC B1 ;  /* 0x0000000000017941 */ /* 0x000fea0003800000 */
.L_x_12221:
        /* <DEDUP_REMOVED lines=10> */
.L_x_12223:
        /* <DEDUP_REMOVED lines=10> */
.L_x_12212:
[----:B------:R-:W-:Y:S05]  /*d0b0*/  BSYNC B0 ;  /* 0x0000000000007941 */ /* 0x000fea0003800000 */
.L_x_12183:
        /* <DEDUP_REMOVED lines=9> */
.L_x_12279:
[----:B------:R-:W-:Y:S05]  /*d150*/  BSYNC B1 ;  /* 0x0000000000017941 */ /* 0x000fea0003800000 */
.L_x_12226:
        /* <DEDUP_REMOVED lines=8> */
.L_x_12229:
[----:B------:R-:W-:Y:S05]  /*d1e0*/  BSYNC B1 ;  /* 0x0000000000017941 */ /* 0x000fea0003800000 */
.L_x_12228:
        /* <DEDUP_REMOVED lines=13> */
.L_x_12230:
        /* <DEDUP_REMOVED lines=8> */
.L_x_12225:
[----:B------:R-:W-:Y:S05]  /*d340*/  BSYNC B0 ;  /* 0x0000000000007941 */ /* 0x000fea0003800000 */
.L_x_12224:
[----:B------:R-:W-:Y:S01]  /*d350*/  IADD3 R0, R0, 0x1, RZ ;  /* 0x0000000100007810 */ /* 0x000fe20007ffe0ff */
[----:B0-----:R-:W-:-:S03]  /*d360*/  IMAD.MOV.U32 R2, RZ, RZ, RZ ;  /* 0x000000ffff027224 */ /* 0x001fc600078e00ff */
[----:B------:R-:W-:-:S04]  /*d370*/  ISETP.NE.AND P0, PT, R0, 0x2, PT ;  /* 0x000000020000780c */ /* 0x000fc80003f05270 */
[----:B------:R-:W-:Y:S02]  /*d380*/  SEL R3, RZ, 0x1, P0 ;  /* 0x00000001ff037807 */ /* 0x000fe40000000000 */
[----:B------:R-:W-:Y:S02]  /*d390*/  SEL R0, R0, RZ, P0 ;  /* 0x000000ff00007207 */ /* 0x000fe40000000000 */
[----:B------:R-:W-:-:S07]  /*d3a0*/  LOP3.LUT R8, R8, R3, RZ, 0x3c, !PT ;  /* 0x0000000308087212 */ /* 0x000fce00078e3cff */
.L_x_12169:
[----:B------:R-:W0:Y:S01]  /*d3b0*/  S2R R4, SR_CgaCtaId ;  /* 0x0000000000047919 */ /* 0x000e220000008800 */
[----:B------:R-:W-:Y:S02]  /*d3c0*/  MOV R3, 0x400 ;  /* 0x0000040000037802 */ /* 0x000fe40000000f00 */
[----:B------:R-:W-:Y:S02]  /*d3d0*/  SHF.L.U32 R2, R2, 0x1f, RZ ;  /* 0x0000001f02027819 */ /* 0x000fe400000006ff */
[----:B0-----:R-:W-:-:S04]  /*d3e0*/  LEA R7, R4, R3, 0x18 ;  /* 0x0000000304077211 */ /* 0x001fc800078ec0ff */
[----:B------:R-:W0:Y:S02]  /*d3f0*/  SYNCS.PHASECHK.TRANS64.TRYWAIT P0, [R7+URZ+0x30820], R2 ;  /* 0x03082002070075a7 */ /* 0x000e24000800017f */
[----:B0-----:R-:W-:Y:S05]  /*d400*/  @!P0 BRA `(.L_x_12231) ;  /* 0x0000001400c88947 */ /* 0x001fea0003800000 */
.L_x_12280:
[----:B------:R-:W-:-:S03]  /*d410*/  UMOV UR4, 0xffffffff ;  /* 0xffffffff00047882 */ /* 0x000fc60000000000 */
[----:B------:R-:W-:Y:S05]  /*d420*/  BRA.DIV UR4, `(.L_x_12232) ;  /* 0x0000001604d47947 */ /* 0x000fea000b800000 */
[----:B0-----:R-:W0:Y:S02]  /*d430*/  S2R R2, SR_TID.X ;  /* 0x0000000000027919 */ /* 0x001e240000002100 */
[----:B0-----:R-:W-:-:S04]  /*d440*/  SHF.R.U32.HI R2, RZ, 0x5, R2 ;  /* 0x00000005ff027819 */ /* 0x001fc80000011602 */
[----:B------:R-:W-:-:S05]  /*d450*/  LOP3.LUT R2, R2, 0x3, RZ, 0xc0, !PT ;  /* 0x0000000302027812 */ /* 0x000fca00078ec0ff */
[----:B------:R0:W1:Y:S02]  /*d460*/  SHFL.IDX PT, R14, R2, RZ, 0x1f ;  /* 0x00001fff020e7589 */ /* 0x00006400000e0000 */
.L_x_12283:
[----:B-1----:R-:W-:-:S13]  /*d470*/  ISETP.NE.AND P0, PT, R14, RZ, PT ;  /* 0x000000ff0e00720c */ /* 0x002fda0003f05270 */
[----:B------:R-:W-:Y:S05]  /*d480*/  @P0 BRA `(.L_x_12141) ;  /* 0x0000000000840947 */ /* 0x000fea0003800000 */
[----:B------:R-:W-:-:S03]  /*d490*/  UMOV UR4, 0xffffffff ;  /* 0xffffffff00047882 */ /* 0x000fc60000000000 */
[----:B------:R-:W-:Y:S05]  /*d4a0*/  BRA.DIV UR4, `(.L_x_12233) ;  /* 0x0000001604e87947 */ /* 0x000fea000b800000 */
[----:B------:R-:W-:-:S13]  /*d4b0*/  ELECT P6, URZ, PT ;  /* 0x00000000003f782f */ /* 0x000fda00038c0000 */
.L_x_12286:
[----:B------:R-:W-:Y:S05]  /*d4c0*/  @!P6 BRA `(.L_x_12141) ;  /* 0x000000000074e947 */ /* 0x000fea0003800000 */
[----:B------:R-:W-:-:S04]  /*d4d0*/  LOP3.LUT R27, R27, 0x2, RZ, 0xfc, !PT ;  /* 0x000000021b1b7812 */ /* 0x000fc800078efcff */
[----:B------:R-:W-:-:S13]  /*d4e0*/  ISETP.NE.AND P2, PT, R27, 0x3, PT ;  /* 0x000000031b00780c */ /* 0x000fda0003f45270 */
[----:B------:R-:W-:Y:S05]  /*d4f0*/  @!P2 BRA `(.L_x_12234) ;  /* 0x000000000004a947 */ /* 0x000fea0003800000 */
[----:B------:R-:W-:Y:S01]  /*d500*/  BPT.TRAP 0x1 ;  /* 0x000000040000795c */ /* 0x000fe20000300000 */
.L_x_12234:
[----:B------:R-:W-:Y:S01]  /*d510*/  VIADD R9, R7, 0x30840 ;  /* 0x0003084007097836 */ /* 0x000fe20000000000 */
[----:B------:R-:W-:Y:S01]  /*d520*/  SHF.L.U32 R4, R8, 0x1f, RZ ;  /* 0x0000001f08047819 */ /* 0x000fe200000006ff */
[----:B0-----:R-:W-:-:S03]  /*d530*/  VIADD R2, R0, 0x1 ;  /* 0x0000000100027836 */ /* 0x001fc60000000000 */
[----:B------:R-:W-:Y:S02]  /*d540*/  LEA R5, R0, R9, 0x3 ;  /* 0x0000000900057211 */ /* 0x000fe400078e18ff */
[C---:B------:R-:W-:Y:S02]  /*d550*/  ISETP.NE.AND P1, PT, R2.reuse, 0x2, PT ;  /* 0x000000020200780c */ /* 0x040fe40003f25270 */
[----:B------:R-:W0:Y:S02]  /*d560*/  SYNCS.PHASECHK.TRANS64.TRYWAIT P0, [R5+URZ], R4 ;  /* 0x00000004050075a7 */ /* 0x000e24000800017f */
[----:B------:R-:W-:Y:S02]  /*d570*/  SEL R3, RZ, 0x1, P1 ;  /* 0x00000001ff037807 */ /* 0x000fe40000800000 */
[----:B------:R-:W-:Y:S02]  /*d580*/  SEL R6, R2, RZ, P1 ;  /* 0x000000ff02067207 */ /* 0x000fe40000800000 */
[----:B------:R-:W-:-:S03]  /*d590*/  LOP3.LUT R2, R8, R3, RZ, 0x3c, !PT ;  /* 0x0000000308027212 */ /* 0x000fc600078e3cff */
[----:B------:R-:W-:Y:S01]  /*d5a0*/  IMAD R3, R6, 0x8, R9 ;  /* 0x0000000806037824 */ /* 0x000fe200078e0209 */
[----:B------:R-:W-:Y:S01]  /*d5b0*/  SHF.L.U32 R2, R2, 0x1f, RZ ;  /* 0x0000001f02027819 */ /* 0x000fe200000006ff */
[----:B0-----:R-:W-:Y:S06]  /*d5c0*/  @!P0 BRA `(.L_x_12235) ;  /* 0x0000001400c08947 */ /* 0x001fec0003800000 */
.L_x_12287:
[----:B------:R-:W1:Y:S02]  /*d5d0*/  SYNCS.PHASECHK.TRANS64.TRYWAIT P0, [R3+URZ], R2 ;  /* 0x00000002030075a7 */ /* 0x000e64000800017f */
[----:B-1----:R-:W-:Y:S05]  /*d5e0*/  @!P0 BRA `(.L_x_12236) ;  /* 0x0000001400cc8947 */ /* 0x002fea0003800000 */
.L_x_12288:
[----:B------:R-:W-:Y:S05]  /*d5f0*/  @!P2 BRA `(.L_x_12237) ;  /* 0x000000000004a947 */ /* 0x000fea0003800000 */
[----:B------:R-:W-:Y:S01]  /*d600*/  BPT.TRAP 0x1 ;  /* 0x000000040000795c */ /* 0x000fe20000300000 */
.L_x_12237:
[----:B-1----:R-:W-:-:S05]  /*d610*/  IADD3 R3, R7, 0x30860, RZ ;  /* 0x0003086007037810 */ /* 0x002fca0007ffe0ff */
[----:B0-----:R-:W-:-:S04]  /*d620*/  IMAD R5, R0, 0x8, R3 ;  /* 0x0000000800057824 */ /* 0x001fc800078e0203 */
[----:B------:R-:W0:Y:S02]  /*d630*/  SYNCS.PHASECHK.TRANS64.TRYWAIT P0, [R5+URZ], R4 ;  /* 0x00000004050075a7 */ /* 0x000e24000800017f */
[----:B0-----:R-:W-:Y:S05]  /*d640*/  @!P0 BRA `(.L_x_12238) ;  /* 0x0000001400c88947 */ /* 0x001fea0003800000 */
.L_x_12289:
[----:B------:R-:W-:-:S07]  /*d650*/  IMAD R3, R6, 0x8, R3 ;  /* 0x0000000806037824 */ /* 0x000fce00078e0203 */
.L_x_12239:
[----:B-1----:R1:W2:Y:S02]  /*d660*/  SYNCS.PHASECHK.TRANS64.TRYWAIT P0, [R3+URZ], R2 ;  /* 0x00000002030075a7 */ /* 0x0022a4000800017f */
[----:B--2---:R-:W-:Y:S05]  /*d670*/  @!P0 NANOSLEEP.SYNCS 0x989680 ;  /* 0x009896800000895d */ /* 0x004fea0003900000 */
[----:B------:R-:W2:Y:S02]  /*d680*/  @!P0 SYNCS.PHASECHK.TRANS64 P0, [R3+URZ], R2 ;  /* 0x00000002030085a7 */ /* 0x000ea4000800007f */
[----:B--2---:R-:W-:Y:S05]  /*d690*/  @!P0 BRA `(.L_x_12239) ;  /* 0xfffffffc00f08947 */ /* 0x004fea000383ffff */
.L_x_12141:
[----:B------:R-:W-:Y:S05]  /*d6a0*/  BSYNC B6 ;  /* 0x0000000000067941 */ /* 0x000fea0003800000 */
.L_x_12138:
[----:B------:R-:W-:Y:S05]  /*d6b0*/  EXIT ;  /* 0x000000000000794d */ /* 0x000fea0003800000 */
.L_x_12145:
[----:B0-----:R-:W-:-:S04]  /*d6c0*/  MOV R3, UR36 ;  /* 0x0000002400037c02 */ /* 0x001fc80008000f00 */
[----:B------:R0:W1:Y:S03]  /*d6d0*/  SYNCS.PHASECHK.TRANS64.TRYWAIT P1, [R3+URZ+0x30800], R2 ;  /* 0x03080002030075a7 */ /* 0x000066000802017f */
[----:B-1----:R-:W-:Y:S05]  /*d6e0*/  @!P1 NANOSLEEP.SYNCS 0x989680 ;  /* 0x009896800000995d */ /* 0x002fea0003900000 */
[----:B------:R-:W1:Y:S02]  /*d6f0*/  @!P1 SYNCS.PHASECHK.TRANS64 P1, [R3+URZ+0x30800], R2 ;  /* 0x03080002030095a7 */ /* 0x000e64000802007f */
[----:B-1----:R-:W-:Y:S05]  /*d700*/  @!P1 BRA `(.L_x_12145) ;  /* 0xfffffffc00ec9947 */ /* 0x002fea000383ffff */
[----:B------:R-:W-:Y:S05]  /*d710*/  BRA `(.L_x_12240) ;  /* 0xffffff3800887947 */ /* 0x000fea000383ffff */
.L_x_12149:
[----:B0-----:R-:W-:-:S04]  /*d720*/  IMAD.U32 R3, RZ, RZ, UR36 ;  /* 0x00000024ff037e24 */ /* 0x001fc8000f8e00ff */
[----:B------:R0:W2:Y:S03]  /*d730*/  SYNCS.PHASECHK.TRANS64.TRYWAIT P2, [R3+URZ+0x30830], R2 ;  /* 0x03083002030075a7 */ /* 0x0000a6000804017f */
[----:B--2---:R-:W-:Y:S05]  /*d740*/  @!P2 NANOSLEEP.SYNCS 0x989680 ;  /* 0x009896800000a95d */ /* 0x004fea0003900000 */
[----:B------:R-:W2:Y:S02]  /*d750*/  @!P2 SYNCS.PHASECHK.TRANS64 P2, [R3+URZ+0x30830], R2 ;  /* 0x030830020300a5a7 */ /* 0x000ea4000804007f */
[----:B--2---:R-:W-:Y:S05]  /*d760*/  @!P2 BRA `(.L_x_12149) ;  /* 0xfffffffc00eca947 */ /* 0x004fea000383ffff */
[----:B------:R-:W-:Y:S05]  /*d770*/  BRA `(.L_x_12148) ;  /* 0xffffff3800b87947 */ /* 0x000fea000383ffff */
.L_x_12154:
[----:B-1----:R1:W2:Y:S02]  /*d780*/  SYNCS.PHASECHK.TRANS64.TRYWAIT P2, [R13+URZ+0x30830], R12 ;  /* 0x0308300c0d0075a7 */ /* 0x0022a4000804017f */
[----:B--2---:R-:W-:Y:S05]  /*d790*/  @!P2 NANOSLEEP.SYNCS 0x989680 ;  /* 0x009896800000a95d */ /* 0x004fea0003900000 */
[----:B------:R-:W2:Y:S02]  /*d7a0*/  @!P2 SYNCS.PHASECHK.TRANS64 P2, [R13+URZ+0x30830], R12 ;  /* 0x0308300c0d00a5a7 */ /* 0x000ea4000804007f */
[----:B--2---:R-:W-:Y:S05]  /*d7b0*/  @!P2 BRA `(.L_x_12154) ;  /* 0xfffffffc00f0a947 */ /* 0x004fea000383ffff */
[----:B------:R-:W-:Y:S05]  /*d7c0*/  BRA `(.L_x_12151) ;  /* 0xffffff7400a87947 */ /* 0x000fea000383ffff */
.L_x_12158:
[----:B-1----:R-:W-:-:S04]  /*d7d0*/  IMAD.U32 R12, RZ, RZ, UR7 ;  /* 0x00000007ff0c7e24 */ /* 0x002fc8000f8e00ff */
[----:B------:R1:W2:Y:S03]  /*d7e0*/  SYNCS.PHASECHK.TRANS64.TRYWAIT P2, [R12+URZ+0x30850], R11 ;  /* 0x0308500b0c0075a7 */ /* 0x0002a6000804017f */
[----:B--2---:R-:W-:Y:S05]  /*d7f0*/  @!P2 NANOSLEEP.SYNCS 0x989680 ;  /* 0x009896800000a95d */ /* 0x004fea0003900000 */
[----:B------:R-:W2:Y:S02]  /*d800*/  @!P2 SYNCS.PHASECHK.TRANS64 P2, [R12+URZ+0x30850], R11 ;  /* 0x0308500b0c00a5a7 */ /* 0x000ea4000804007f */
[----:B--2---:R-:W-:Y:S05]  /*d810*/  @!P2 BRA `(.L_x_12158) ;  /* 0xfffffffc00eca947 */ /* 0x004fea000383ffff */
[----:B------:R-:W-:Y:S05]  /*d820*/  BRA `(.L_x_12155) ;  /* 0xffffff78002c7947 */ /* 0x000fea000383ffff */
.L_x_12163:
[----:B--2---:R2:W3:Y:S02]  /*d830*/  SYNCS.PHASECHK.TRANS64.TRYWAIT P0, [R7+URZ+0x30850], R6 ;  /* 0x03085006070075a7 */ /* 0x0044e4000800017f */
[----:B---3--:R-:W-:Y:S05]  /*d840*/  @!P0 NANOSLEEP.SYNCS 0x989680 ;  /* 0x009896800000895d */ /* 0x008fea0003900000 */
[----:B------:R-:W3:Y:S02]  /*d850*/  @!P0 SYNCS.PHASECHK.TRANS64 P0, [R7+URZ+0x30850], R6 ;  /* 0x03085006070085a7 */ /* 0x000ee4000800007f */
[----:B---3--:R-:W-:Y:S05]  /*d860*/  @!P0 BRA `(.L_x_12163) ;  /* 0xfffffffc00f08947 */ /* 0x008fea000383ffff */
[----:B------:R-:W-:Y:S05]  /*d870*/  BRA `(.L_x_12162) ;  /* 0xffffffac00787947 */ /* 0x000fea000383ffff */
.L_x_12174:
[----:B------:R-:W-:Y:S01]  /*d880*/  MOV R13, R22 ;  /* 0x00000016000d7202 */ /* 0x000fe20000000f00 */
[----:B------:R-:W-:Y:S01]  /*d890*/  IMAD.MOV.U32 R12, RZ, RZ, RZ ;  /* 0x000000ffff0c7224 */ /* 0x000fe200078e00ff */
[----:B------:R-:W-:Y:S01]  /*d8a0*/  MOV R15, 0xffffffff ;  /* 0xffffffff000f7802 */ /* 0x000fe20000000f00 */
[----:B------:R-:W-:-:S07]  /*d8b0*/  IMAD.MOV.U32 R11, RZ, RZ, 0x1f ;  /* 0x0000001fff0b7424 */ /* 0x000fce00078e00ff */
[----:B------:R-:W-:Y:S05]  /*d8c0*/  WARPSYNC.COLLECTIVE R15, `(.L_x_12241) ;  /* 0x000000000f087348 */ /* 0x000fea0003c00000 */
[----:B------:R0:W1:Y:S02]  /*d8d0*/  SHFL.IDX P6, R14, R13, R12, R11 ;  /* 0x0000000c0d0e7389 */ /* 0x00006400000c000b */
[----:B01----:R-:W-:Y:S01]  /*d8e0*/  ENDCOLLECTIVE ;  /* 0x000000000000791b */ /* 0x003fe20003800000 */
.L_x_12241:
[----:B------:R-:W-:Y:S05]  /*d8f0*/  BRA `(.L_x_12242) ;  /* 0xffffffd000e47947 */ /* 0x000fea000383ffff */
.L_x_12176:
[----:B------:R-:W-:Y:S01]  /*d900*/  BSSY B0, `(.L_x_12243) ;  /* 0x0000006000007945 */ /* 0x000fe20003800000 */
[----:B------:R-:W-:-:S07]  /*d910*/  IMAD.MOV.U32 R15, RZ, RZ, -0x1 ;  /* 0xffffffffff0f7424 */ /* 0x000fce00078e00ff */
[----:B------:R-:W-:Y:S05]  /*d920*/  WARPSYNC.COLLECTIVE R15, `(.L_x_12244) ;  /* 0x000000000f0c7348 */ /* 0x000fea0003c00000 */
[----:B------:R-:W-:Y:S02]  /*d930*/  ELECT P6, UR62, PT ;  /* 0x00000000003e782f */ /* 0x000fe400038c0000 */
[----:B------:R-:W-:Y:S01]  /*d940*/  MOV R14, UR62 ;  /* 0x0000003e000e7c02 */ /* 0x000fe20008000f00 */
[----:B------:R-:W-:Y:S10]  /*d950*/  ENDCOLLECTIVE ;  /* 0x000000000000791b */ /* 0x000ff40003800000 */
.L_x_12244:
[----:B------:R-:W-:Y:S05]  /*d960*/  BSYNC B0 ;  /* 0x0000000000007941 */ /* 0x000fea0003800000 */
.L_x_12243:
[----:B------:R-:W-:Y:S05]  /*d970*/  BRA `(.L_x_12245) ;  /* 0xffffffd000e07947 */ /* 0x000fea000383ffff */
.L_x_12178:
[----:B-1----:R-:W-:-:S04]  /*d980*/  IMAD.U32 R3, RZ, RZ, UR38 ;  /* 0x00000026ff037e24 */ /* 0x002fc8000f8e00ff */
[----:B------:R1:W2:Y:S03]  /*d990*/  SYNCS.PHASECHK.TRANS64.TRYWAIT P0, [R3+URZ+0x30840], R0 ;  /* 0x03084000030075a7 */ /* 0x0002a6000800017f */
[----:B--2---:R-:W-:Y:S05]  /*d9a0*/  @!P0 NANOSLEEP.SYNCS 0x989680 ;  /* 0x009896800000895d */ /* 0x004fea0003900000 */
[----:B------:R-:W2:Y:S02]  /*d9b0*/  @!P0 SYNCS.PHASECHK.TRANS64 P0, [R3+URZ+0x30840], R0 ;  /* 0x03084000030085a7 */ /* 0x000ea4000800007f */
[----:B--2---:R-:W-:Y:S05]  /*d9c0*/  @!P0 BRA `(.L_x_12178) ;  /* 0xfffffffc00ec8947 */ /* 0x004fea000383ffff */
[----:B------:R-:W-:Y:S05]  /*d9d0*/  BRA `(.L_x_12246) ;  /* 0xffffffd400307947 */ /* 0x000fea000383ffff */
.L_x_12181:
[----:B------:R-:W-:Y:S01]  /*d9e0*/  MOV R13, R10 ;  /* 0x0000000a000d7202 */ /* 0x000fe20000000f00 */
[----:B------:R-:W-:Y:S01]  /*d9f0*/  IMAD.MOV.U32 R12, RZ, RZ, RZ ;  /* 0x000000ffff0c7224 */ /* 0x000fe200078e00ff */
[----:B------:R-:W-:Y:S01]  /*da00*/  MOV R15, 0xffffffff ;  /* 0xffffffff000f7802 */ /* 0x000fe20000000f00 */
[----:B------:R-:W-:Y:S02]  /*da10*/  IMAD.MOV.U32 R11, RZ, RZ, 0x181f ;  /* 0x0000181fff0b7424 */ /* 0x000fe400078e00ff */
[----:B------:R-:W-:-:S07]  /*da20*/  IMAD R6, R21, 0xc0, R6 ;  /* 0x000000c015067824 */ /* 0x000fce00078e0206 */
[----:B------:R-:W-:Y:S05]  /*da30*/  WARPSYNC.COLLECTIVE R15, `(.L_x_12247) ;  /* 0x000000000f087348 */ /* 0x000fea0003c00000 */
[----:B------:R0:W1:Y:S02]  /*da40*/  SHFL.IDX P6, R14, R13, R12, R11 ;  /* 0x0000000c0d0e7389 */ /* 0x00006400000c000b */
[----:B01----:R-:W-:Y:S01]  /*da50*/  ENDCOLLECTIVE ;  /* 0x000000000000791b */ /* 0x003fe20003800000 */
.L_x_12247:
[----:B------:R-:W-:Y:S02]  /*da60*/  IMAD.MOV.U32 R13, RZ, RZ, R9 ;  /* 0x000000ffff0d7224 */ /* 0x000fe400078e0009 */
[----:B------:R-:W-:-:S07]  /*da70*/  IMAD.MOV.U32 R2, RZ, RZ, R14 ;  /* 0x000000ffff027224 */ /* 0x000fce00078e000e */
[----:B------:R-:W-:Y:S05]  /*da80*/  WARPSYNC.COLLECTIVE R15, `(.L_x_12248) ;  /* 0x000000000f087348 */ /* 0x000fea0003c00000 */
[----:B------:R0:W1:Y:S02]  /*da90*/  SHFL.IDX P6, R14, R13, R12, R11 ;  /* 0x0000000c0d0e7389 */ /* 0x00006400000c000b */
[----:B01----:R-:W-:Y:S01]  /*daa0*/  ENDCOLLECTIVE ;  /* 0x000000000000791b */ /* 0x003fe20003800000 */
.L_x_12248:
[----:B------:R-:W-:Y:S02]  /*dab0*/  ULDC UR4, c[0x0][0x288] ;  /* 0x0000a20000047ab9 */ /* 0x000fe40000000800 */
[----:B------:R-:W-:-:S05]  /*dac0*/  IMAD R5, R20, UR4, RZ ;  /* 0x0000000414057c24 */ /* 0x000fca000f8e02ff */
[----:B------:R-:W-:Y:S02]  /*dad0*/  ISETP.GE.AND P1, PT, R6, R5, PT ;  /* 0x000000050600720c */ /* 0x000fe40003f26270 */
[----:B------:R-:W-:Y:S01]  /*dae0*/  MOV R13, R10 ;  /* 0x0000000a000d7202 */ /* 0x000fe20000000f00 */
[----:B------:R-:W-:-:S10]  /*daf0*/  IMAD.MOV.U32 R12, RZ, RZ, 0x1 ;  /* 0x00000001ff0c7424 */ /* 0x000fd400078e00ff */
[----:B------:R-:W-:Y:S02]  /*db00*/  @!P1 LEA R29, R4, UR38, 0x1 ;  /* 0x00000026041d9c11 */ /* 0x000fe4000f8e08ff */
[----:B------:R-:W-:-:S04]  /*db10*/  @!P1 LEA R14, P2, R7, R14, 0x1 ;  /* 0x0000000e070e9211 */ /* 0x000fc800078408ff */
[----:B------:R-:W-:Y:S01]  /*db20*/  @!P1 IADD3.X R3, RZ, R2, RZ, P2, !PT ;  /* 0x00000002ff039210 */ /* 0x000fe200017fe4ff */
[----:B------:R-:W-:Y:S02]  /*db30*/  @!P1 IMAD.MOV.U32 R2, RZ, RZ, R14 ;  /* 0x000000ffff029224 */ /* 0x000fe400078e000e */
[----:B------:R-:W-:-:S03]  /*db40*/  VIADD R14, R6, 0x10 ;  /* 0x00000010060e7836 */ /* 0x000fc60000000000 */
[----:B------:R-:W-:Y:S01]  /*db50*/  @!PT LDS RZ, [RZ] ;  /* 0x00000000fffff984 */ /* 0x000fe20000000800 */
[----:B------:R-:W-:Y:S01]  /*db60*/  @!PT LDS RZ, [RZ] ;  /* 0x00000000fffff984 */ /* 0x000fe20000000800 */
[----:B------:R-:W-:Y:S01]  /*db70*/  @!PT LDS RZ, [RZ] ;  /* 0x00000000fffff984 */ /* 0x000fe20000000800 */
[----:B------:R0:W-:Y:S02]  /*db80*/  @!P1 LDGSTS.E.BYPASS.LTC128B.128 [R29+0xc400], desc[UR42][R2.64], !P0 ;  /* 0x0c400000021d9fae */ /* 0x0001e4000c101d6a */
[----:B------:R-:W-:-:S13]  /*db90*/  ISETP.GE.AND P1, PT, R14, R5, PT ;  /* 0x000000050e00720c */ /* 0x000fda0003f26270 */
[----:B0-----:R-:W-:Y:S05]  /*dba0*/  WARPSYNC.COLLECTIVE R15, `(.L_x_12249) ;  /* 0x000000000f087348 */ /* 0x001fea0003c00000 */
[----:B------:R1:W2:Y:S02]  /*dbb0*/  SHFL.IDX P6, R14, R13, R12, R11 ;  /* 0x0000000c0d0e7389 */ /* 0x0002a400000c000b */
[----:B012---:R-:W-:Y:S01]  /*dbc0*/  ENDCOLLECTIVE ;  /* 0x000000000000791b */ /* 0x007fe20003800000 */
.L_x_12249:
[----:B------:R-:W-:Y:S01]  /*dbd0*/  MOV R13, R9 ;  /* 0x00000009000d7202 */ /* 0x000fe20000000f00 */
[----:B------:R-:W-:-:S07]  /*dbe0*/  IMAD.MOV.U32 R21, RZ, RZ, R14 ;  /* 0x000000ffff157224 */ /* 0x000fce00078e000e */
[----:B------:R-:W-:Y:S05]  /*dbf0*/  WARPSYNC.COLLECTIVE R15, `(.L_x_12250) ;  /* 0x000000000f087348 */ /* 0x000fea0003c00000 */
[----:B------:R0:W1:Y:S02]  /*dc00*/  SHFL.IDX P6, R14, R13, R12, R11 ;  /* 0x0000000c0d0e7389 */ /* 0x00006400000c000b */
[----:B01----:R-:W-:Y:S01]  /*dc10*/  ENDCOLLECTIVE ;  /* 0x000000000000791b */ /* 0x003fe20003800000 */
.L_x_12250:
[----:B------:R-:W-:Y:S02]  /*dc20*/  IMAD.MOV.U32 R13, RZ, RZ, R10 ;  /* 0x000000ffff0d7224 */ /* 0x000fe400078e000a */
[----:B------:R-:W-:Y:S02]  /*dc30*/  IMAD.MOV.U32 R12, RZ, RZ, 0x2 ;  /* 0x00000002ff0c7424 */ /* 0x000fe400078e00ff */
[----:B------:R-:W-:Y:S01]  /*dc40*/  IMAD.MOV.U32 R2, RZ, RZ, R14 ;  /* 0x000000ffff027224 */ /* 0x000fe200078e000e */
[----:B------:R-:W-:-:S04]  /*dc50*/  IADD3 R14, R6, 0x20, RZ ;  /* 0x00000020060e7810 */ /* 0x000fc80007ffe0ff */
[----:B------:R-:W-:-:S13]  /*dc60*/  ISETP.GE.AND P2, PT, R14, R5, PT ;  /* 0x000000050e00720c */ /* 0x000fda0003f46270 */
[----:B------:R-:W-:Y:S05]  /*dc70*/  WARPSYNC.COLLECTIVE R15, `(.L_x_12251) ;  /* 0x000000000f087348 */ /* 0x000fea0003c00000 */
[----:B------:R0:W1:Y:S02]  /*dc80*/  SHFL.IDX P6, R14, R13, R12, R11 ;  /* 0x0000000c0d0e7389 */ /* 0x00006400000c000b */
[----:B01----:R-:W-:Y:S01]  /*dc90*/  ENDCOLLECTIVE ;  /* 0x000000000000791b */ /* 0x003fe20003800000 */
.L_x_12251:
[----:B------:R-:W-:-:S05]  /*dca0*/  @!P1 LEA R2, P3, R7, R2, 0x1 ;  /* 0x0000000207029211 */ /* 0x000fca00078608ff */
[----:B------:R-:W-:Y:S01]  /*dcb0*/  @!P1 IMAD.X R3, RZ, RZ, R21, P3 ;  /* 0x000000ffff039224 */ /* 0x000fe200018e0615 */
[C---:B------:R-:W-:Y:S02]  /*dcc0*/  @!P1 LEA R21, R4.reuse, UR38, 0x1 ;  /* 0x0000002604159c11 */ /* 0x040fe4000f8e08ff */
[----:B------:R-:W-:-:S03]  /*dcd0*/  @!P2 LEA R29, R4, UR38, 0x1 ;  /* 0x00000026041dac11 */ /* 0x000fc6000f8e08ff */
[----:B------:R-:W-:Y:S01]  /*dce0*/  @!PT LDS RZ, [RZ] ;  /* 0x00000000fffff984 */ /* 0x000fe20000000800 */
[----:B------:R-:W-:Y:S01]  /*dcf0*/  @!PT LDS RZ, [RZ] ;  /* 0x00000000fffff984 */ /* 0x000fe20000000800 */
[----:B------:R-:W-:Y:S01]  /*dd00*/  @!PT LDS RZ, [RZ] ;  /* 0x00000000fffff984 */ /* 0x000fe20000000800 */
[----:B------:R0:W-:Y:S01]  /*dd10*/  @!P1 LDGSTS.E.BYPASS.LTC128B.128 [R21+0xcc00], desc[UR42][R2.64], !P0 ;  /* 0x0cc0000002159fae */ /* 0x0001e2000c101d6a */
[----:B------:R-:W-:Y:S01]  /*dd20*/  IMAD.MOV.U32 R13, RZ, RZ, R9 ;  /* 0x000000ffff0d7224 */ /* 0x000fe200078e0009 */
[----:B------:R-:W-:-:S07]  /*dd30*/  MOV R20, R14 ;  /* 0x0000000e00147202 */ /* 0x000fce0000000f00 */
[----:B0-----:R-:W-:Y:S05]  /*dd40*/  WARPSYNC.COLLECTIVE R15, `(.L_x_12252) ;  /* 0x000000000f087348 */ /* 0x001fea0003c00000 */
[----:B------:R1:W2:Y:S02]  /*dd50*/  SHFL.IDX P6, R14, R13, R12, R11 ;  /* 0x0000000c0d0e7389 */ /* 0x0002a400000c000b */
[----:B012---:R-:W-:Y:S01]  /*dd60*/  ENDCOLLECTIVE ;  /* 0x000000000000791b */ /* 0x007fe20003800000 */
.L_x_12252:
[----:B------:R-:W-:Y:S02]  /*dd70*/  IMAD.MOV.U32 R13, RZ, RZ, R10 ;  /* 0x000000ffff0d7224 */ /* 0x000fe400078e000a */
[----:B------:R-:W-:Y:S01]  /*dd80*/  IMAD.MOV.U32 R12, RZ, RZ, 0x3 ;  /* 0x00000003ff0c7424 */ /* 0x000fe200078e00ff */
[----:B------:R-:W-:Y:S02]  /*dd90*/  @!P2 LEA R2, P1, R7, R14, 0x1 ;  /* 0x0000000e0702a211 */ /* 0x000fe400078208ff */
[----:B------:R-:W-:-:S03]  /*dda0*/  IADD3 R14, R6, 0x30, RZ ;  /* 0x00000030060e7810 */ /* 0x000fc60007ffe0ff */
[----:B------:R-:W-:Y:S01]  /*ddb0*/  @!P2 IMAD.X R3, RZ, RZ, R20, P1 ;  /* 0x000000ffff03a224 */ /* 0x000fe200008e0614 */
[----:B------:R-:W-:-:S13]  /*ddc0*/  ISETP.GE.AND P1, PT, R14, R5, PT ;  /* 0x000000050e00720c */ /* 0x000fda0003f26270 */
[----:B------:R-:W-:Y:S05]  /*ddd0*/  WARPSYNC.COLLECTIVE R15, `(.L_x_12253) ;  /* 0x000000000f087348 */ /* 0x000fea0003c00000 */
[----:B------:R0:W1:Y:S02]  /*dde0*/  SHFL.IDX P6, R14, R13, R12, R11 ;  /* 0x0000000c0d0e7389 */ /* 0x00006400000c000b */
[----:B01----:R-:W-:Y:S01]  /*ddf0*/  ENDCOLLECTIVE ;  /* 0x000000000000791b */ /* 0x003fe20003800000 */
.L_x_12253:
        /* <DEDUP_REMOVED lines=9> */
.L_x_12254:
[----:B------:R-:W-:Y:S01]  /*de90*/  IMAD.MOV.U32 R13, RZ, RZ, R10 ;  /* 0x000000ffff0d7224 */ /* 0x000fe200078e000a */
[----:B------:R-:W-:Y:S01]  /*dea0*/  MOV R12, 0x4 ;  /* 0x00000004000c7802 */ /* 0x000fe20000000f00 */
[----:B------:R-:W-:Y:S02]  /*deb0*/  IMAD.MOV.U32 R29, RZ, RZ, R14 ;  /* 0x000000ffff1d7224 */ /* 0x000fe400078e000e */
[----:B------:R-:W-:-:S03]  /*dec0*/  VIADD R14, R6, 0x40 ;  /* 0x00000040060e7836 */ /* 0x000fc60000000000 */
[----:B------:R-:W-:Y:S02]  /*ded0*/  @!P1 LEA R2, P3, R7, R29, 0x1 ;  /* 0x0000001d07029211 */ /* 0x000fe400078608ff */
[----:B------:R-:W-:-:S13]  /*dee0*/  ISETP.GE.AND P2, PT, R14, R5, PT ;  /* 0x000000050e00720c */ /* 0x000fda0003f46270 */
[----:B------:R-:W-:Y:S05]  /*def0*/  WARPSYNC.COLLECTIVE R15, `(.L_x_12255) ;  /* 0x000000000f087348 */ /* 0x000fea0003c00000 */
[----:B------:R0:W1:Y:S02]  /*df00*/  SHFL.IDX P6, R14, R13, R12, R11 ;  /* 0x0000000c0d0e7389 */ /* 0x00006400000c000b */
[----:B01----:R-:W-:Y:S01]  /*df10*/  ENDCOLLECTIVE ;  /* 0x000000000000791b */ /* 0x003fe20003800000 */
.L_x_12255:
[----:B------:R-:W-:Y:S02]  /*df20*/  @!P1 IADD3.X R3, RZ, R21, RZ, P3, !PT ;  /* 0x00000015ff039210 */ /* 0x000fe40001ffe4ff */
[----:B------:R-:W-:-:S05]  /*df30*/  @!P1 LEA R21, R4, UR38, 0x1 ;  /* 0x0000002604159c11 */ /* 0x000fca000f8e08ff */
[----:B------:R-:W-:Y:S01]  /*df40*/  @!PT LDS RZ, [RZ] ;  /* 0x00000000fffff984 */ /* 0x000fe20000000800 */
[----:B------:R-:W-:Y:S01]  /*df50*/  @!PT LDS RZ, [RZ] ;  /* 0x00000000fffff984 */ /* 0x000fe20000000800 */
[----:B------:R-:W-:Y:S01]  /*df60*/  @!PT LDS RZ, [RZ] ;  /* 0x00000000fffff984 */ /* 0x000fe20000000800 */
[----:B------:R0:W-:Y:S01]  /*df70*/  @!P1 LDGSTS.E.BYPASS.LTC128B.128 [R21+0xdc00], desc[UR42][R2.64], !P0 ;  /* 0x0dc0000002159fae */ /* 0x0001e2000c101d6a */
[----:B------:R-:W-:Y:S01]  /*df80*/  @!P2 LEA R29, R4, UR38, 0x1 ;  /* 0x00000026041dac11 */ /* 0x000fe2000f8e08ff */
[----:B------:R-:W-:Y:S02]  /*df90*/  IMAD.MOV.U32 R13, RZ, RZ, R9 ;  /* 0x000000ffff0d7224 */ /* 0x000fe400078e0009 */
[----:B------:R-:W-:-:S07]  /*dfa0*/  IMAD.MOV.U32 R20, RZ, RZ, R14 ;  /* 0x000000ffff147224 */ /* 0x000fce00078e000e */
[----:B0-----:R-:W-:Y:S05]  /*dfb0*/  WARPSYNC.COLLECTIVE R15, `(.L_x_12256) ;  /* 0x000000000f087348 */ /* 0x001fea0003c00000 */
[----:B------:R1:W2:Y:S02]  /*dfc0*/  SHFL.IDX P6, R14, R13, R12, R11 ;  /* 0x0000000c0d0e7389 */ /* 0x0002a400000c000b */
[----:B012---:R-:W-:Y:S01]  /*dfd0*/  ENDCOLLECTIVE ;  /* 0x000000000000791b */ /* 0x007fe20003800000 */
.L_x_12256:
[----:B------:R-:W-:Y:S01]  /*dfe0*/  IMAD.MOV.U32 R13, RZ, RZ, R10 ;  /* 0x000000ffff0d7224 */ /* 0x000fe200078e000a */
[----:B------:R-:W-:Y:S02]  /*dff0*/  MOV R12, 0x5 ;  /* 0x00000005000c7802 */ /* 0x000fe40000000f00 */
[----:B------:R-:W-:Y:S01]  /*e000*/  @!P2 LEA R2, P1, R7, R14, 0x1 ;  /* 0x0000000e0702a211 */ /* 0x000fe200078208ff */
[----:B------:R-:W-:-:S03]  /*e010*/  VIADD R14, R6, 0x50 ;  /* 0x00000050060e7836 */ /* 0x000fc60000000000 */
[----:B------:R-:W-:Y:S02]  /*e020*/  @!P2 IADD3.X R3, RZ, R20, RZ, P1, !PT ;  /* 0x00000014ff03a210 */ /* 0x000fe40000ffe4ff */
[----:B------:R-:W-:-:S13]  /*e030*/  ISETP.GE.AND P1, PT, R14, R5, PT ;  /* 0x000000050e00720c */ /* 0x000fda0003f26270 */
[----:B------:R-:W-:Y:S05]  /*e040*/  WARPSYNC.COLLECTIVE R15, `(.L_x_12257) ;  /* 0x000000000f087348 */ /* 0x000fea0003c00000 */
[----:B------:R0:W1:Y:S02]  /*e050*/  SHFL.IDX P6, R14, R13, R12, R11 ;  /* 0x0000000c0d0e7389 */ /* 0x00006400000c000b */
[----:B01----:R-:W-:Y:S01]  /*e060*/  ENDCOLLECTIVE ;  /* 0x000000000000791b */ /* 0x003fe20003800000 */
.L_x_12257:
[----:B------:R-:W-:Y:S01]  /*e070*/  @!PT LDS RZ, [RZ] ;  /* 0x00000000fffff984 */ /* 0x000fe20000000800 */
[----:B------:R-:W-:Y:S01]  /*e080*/  @!PT LDS RZ, [RZ] ;  /* 0x00000000fffff984 */ /* 0x000fe20000000800 */
[----:B------:R-:W-:Y:S01]  /*e090*/  @!PT LDS RZ, [RZ] ;  /* 0x00000000fffff984 */ /* 0x000fe20000000800 */
[----:B------:R0:W-:Y:S01]  /*e0a0*/  @!P2 LDGSTS.E.BYPASS.LTC128B.128 [R29+0xe400], desc[UR42][R2.64], !P0 ;  /* 0x0e400000021dafae */ /* 0x0001e2000c101d6a */
[----:B------:R-:W-:Y:S02]  /*e0b0*/  IMAD.MOV.U32 R13, RZ, RZ, R9 ;  /* 0x000000ffff0d7224 */ /* 0x000fe400078e0009 */
[----:B------:R-:W-:-:S07]  /*e0c0*/  IMAD.MOV.U32 R21, RZ, RZ, R14 ;  /* 0x000000ffff157224 */ /* 0x000fce00078e000e */
[----:B0-----:R-:W-:Y:S05]  /*e0d0*/  WARPSYNC.COLLECTIVE R15, `(.L_x_12258) ;  /* 0x000000000f087348 */ /* 0x001fea0003c00000 */
[----:B------:R1:W2:Y:S02]  /*e0e0*/  SHFL.IDX P6, R14, R13, R12, R11 ;  /* 0x0000000c0d0e7389 */ /* 0x0002a400000c000b */
[----:B012---:R-:W-:Y:S01]  /*e0f0*/  ENDCOLLECTIVE ;  /* 0x000000000000791b */ /* 0x007fe20003800000 */
.L_x_12258:
[----:B------:R-:W-:Y:S01]  /*e100*/  MOV R13, R10 ;  /* 0x0000000a000d7202 */ /* 0x000fe20000000f00 */
[----:B------:R-:W-:Y:S01]  /*e110*/  IMAD.MOV.U32 R12, RZ, RZ, 0x6 ;  /* 0x00000006ff0c7424 */ /* 0x000fe200078e00ff */
[----:B------:R-:W-:Y:S01]  /*e120*/  MOV R29, R14 ;  /* 0x0000000e001d7202 */ /* 0x000fe20000000f00 */
[----:B------:R-:W-:-:S03]  /*e130*/  VIADD R14, R6, 0x60 ;  /* 0x00000060060e7836 */ /* 0x000fc60000000000 */
[----:B------:R-:W-:Y:S02]  /*e140*/  @!P1 LEA R2, P3, R7, R29, 0x1 ;  /* 0x0000001d07029211 */ /* 0x000fe400078608ff */
[----:B------:R-:W-:-:S13]  /*e150*/  ISETP.GE.AND P2, PT, R14, R5, PT ;  /* 0x000000050e00720c */ /* 0x000fda0003f46270 */
[----:B------:R-:W-:Y:S05]  /*e160*/  WARPSYNC.COLLECTIVE R15, `(.L_x_12259) ;  /* 0x000000000f087348 */ /* 0x000fea0003c00000 */
[----:B------:R0:W1:Y:S02]  /*e170*/  SHFL.IDX P6, R14, R13, R12, R11 ;  /* 0x0000000c0d0e7389 */ /* 0x00006400000c000b */
[----:B01----:R-:W-:Y:S01]  /*e180*/  ENDCOLLECTIVE ;  /* 0x000000000000791b */ /* 0x003fe20003800000 */
.L_x_12259:
[----:B------:R-:W-:Y:S01]  /*e190*/  @!P1 IMAD.X R3, RZ, RZ, R21, P3 ;  /* 0x000000ffff039224 */ /* 0x000fe200018e0615 */
[----:B------:R-:W-:-:S05]  /*e1a0*/  @!P1 LEA R29, R4, UR38, 0x1 ;  /* 0x00000026041d9c11 */ /* 0x000fca000f8e08ff */
[----:B------:R-:W-:Y:S01]  /*e1b0*/  @!PT LDS RZ, [RZ] ;  /* 0x00000000fffff984 */ /* 0x000fe20000000800 */
[----:B------:R-:W-:Y:S01]  /*e1c0*/  @!PT LDS RZ, [RZ] ;  /* 0x00000000fffff984 */ /* 0x000fe20000000800 */
[----:B------:R-:W-:Y:S01]  /*e1d0*/  @!PT LDS RZ, [RZ] ;  /* 0x00000000fffff984 */ /* 0x000fe20000000800 */
[----:B------:R0:W-:Y:S01]  /*e1e0*/  @!P1 LDGSTS.E.BYPASS.LTC128B.128 [R29+0xec00], desc[UR42][R2.64], !P0 ;  /* 0x0ec00000021d9fae */ /* 0x0001e2000c101d6a */
[----:B------:R-:W-:Y:S02]  /*e1f0*/  @!P2 LEA R21, R4, UR38, 0x1 ;  /* 0x000000260415ac11 */ /* 0x000fe4000f8e08ff */
[----:B------:R-:W-:Y:S01]  /*e200*/  MOV R13, R9 ;  /* 0x00000009000d7202 */ /* 0x000fe20000000f00 */
[----:B------:R-:W-:-:S07]  /*e210*/  IMAD.MOV.U32 R20, RZ, RZ, R14 ;  /* 0x000000ffff147224 */ /* 0x000fce00078e000e */
[----:B0-----:R-:W-:Y:S05]  /*e220*/  WARPSYNC.COLLECTIVE R15, `(.L_x_12260) ;  /* 0x000000000f087348 */ /* 0x001fea0003c00000 */
[----:B------:R1:W2:Y:S02]  /*e230*/  SHFL.IDX P6, R14, R13, R12, R11 ;  /* 0x0000000c0d0e7389 */ /* 0x0002a400000c000b */
[----:B012---:R-:W-:Y:S01]  /*e240*/  ENDCOLLECTIVE ;  /* 0x000000000000791b */ /* 0x007fe20003800000 */
.L_x_12260:
[----:B------:R-:W-:Y:S01]  /*e250*/  IMAD.MOV.U32 R13, RZ, RZ, R10 ;  /* 0x000000ffff0d7224 */ /* 0x000fe200078e000a */
[----:B------:R-:W-:Y:S02]  /*e260*/  MOV R12, 0x7 ;  /* 0x00000007000c7802 */ /* 0x000fe40000000f00 */
[----:B------:R-:W-:-:S13]  /*e270*/  @!P2 LEA R2, P1, R7, R14, 0x1 ;  /* 0x0000000e0702a211 */ /* 0x000fda00078208ff */
[----:B------:R-:W-:Y:S05]  /*e280*/  WARPSYNC.COLLECTIVE R15, `(.L_x_12261) ;  /* 0x000000000f087348 */ /* 0x000fea0003c00000 */
[----:B------:R0:W1:Y:S02]  /*e290*/  SHFL.IDX P6, R14, R13, R12, R11 ;  /* 0x0000000c0d0e7389 */ /* 0x00006400000c000b */
[----:B01----:R-:W-:Y:S01]  /*e2a0*/  ENDCOLLECTIVE ;  /* 0x000000000000791b */ /* 0x003fe20003800000 */
.L_x_12261:
[----:B------:R-:W-:-:S05]  /*e2b0*/  @!P2 IMAD.X R3, RZ, RZ, R20, P1 ;  /* 0x000000ffff03a224 */ /* 0x000fca00008e0614 */
[----:B------:R-:W-:Y:S01]  /*e2c0*/  @!PT LDS RZ, [RZ] ;  /* 0x00000000fffff984 */ /* 0x000fe20000000800 */
[----:B------:R-:W-:Y:S01]  /*e2d0*/  @!PT LDS RZ, [RZ] ;  /* 0x00000000fffff984 */ /* 0x000fe20000000800 */
[----:B------:R-:W-:Y:S01]  /*e2e0*/  @!PT LDS RZ, [RZ] ;  /* 0x00000000fffff984 */ /* 0x000fe20000000800 */
[----:B------:R0:W-:Y:S01]  /*e2f0*/  @!P2 LDGSTS.E.BYPASS.LTC128B.128 [R21+0xf400], desc[UR42][R2.64], !P0 ;  /* 0x0f4000000215afae */ /* 0x0001e2000c101d6a */
[----:B------:R-:W-:Y:S01]  /*e300*/  IMAD.MOV.U32 R13, RZ, RZ, R9 ;  /* 0x000000ffff0d7224 */ /* 0x000fe200078e0009 */
[----:B0-----:R-:W-:Y:S01]  /*e310*/  IADD3 R2, R6, 0x70, RZ ;  /* 0x0000007006027810 */ /* 0x001fe20007ffe0ff */
[----:B------:R-:W-:-:S03]  /*e320*/  IMAD.MOV.U32 R10, RZ, RZ, R14 ;  /* 0x000000ffff0a7224 */ /* 0x000fc600078e000e */
[----:B------:R-:W-:-:S13]  /*e330*/  ISETP.GE.AND P1, PT, R2, R5, PT ;  /* 0x000000050200720c */ /* 0x000fda0003f26270 */
[----:B------:R-:W-:Y:S05]  /*e340*/  WARPSYNC.COLLECTIVE R15, `(.L_x_12262) ;  /* 0x000000000f087348 */ /* 0x000fea0003c00000 */
[----:B------:R0:W1:Y:S02]  /*e350*/  SHFL.IDX P6, R14, R13, R12, R11 ;  /* 0x0000000c0d0e7389 */ /* 0x00006400000c000b */
[----:B01----:R-:W-:Y:S01]  /*e360*/  ENDCOLLECTIVE ;  /* 0x000000000000791b */ /* 0x003fe20003800000 */
.L_x_12262:
[----:B------:R-:W-:Y:S02]  /*e370*/  @!P1 LEA R29, R4, UR38, 0x1 ;  /* 0x00000026041d9c11 */ /* 0x000fe4000f8e08ff */
[----:B------:R-:W-:Y:S01]  /*e380*/  MOV R13, R8 ;  /* 0x00000008000d7202 */ /* 0x000fe20000000f00 */
[----:B------:R-:W-:Y:S01]  /*e390*/  IMAD.MOV.U32 R12, RZ, RZ, RZ ;  /* 0x000000ffff0c7224 */ /* 0x000fe200078e00ff */
[----:B------:R-:W-:-:S13]  /*e3a0*/  @!P1 LEA R2, P3, R7, R14, 0x1 ;  /* 0x0000000e07029211 */ /* 0x000fda00078608ff */
[----:B------:R-:W-:Y:S05]  /*e3b0*/  WARPSYNC.COLLECTIVE R15, `(.L_x_12263) ;  /* 0x000000000f087348 */ /* 0x000fea0003c00000 */
[----:B------:R0:W1:Y:S02]  /*e3c0*/  SHFL.IDX P6, R14, R13, R12, R11 ;  /* 0x0000000c0d0e7389 */ /* 0x00006400000c000b */
[----:B01----:R-:W-:Y:S01]  /*e3d0*/  ENDCOLLECTIVE ;  /* 0x000000000000791b */ /* 0x003fe20003800000 */
.L_x_12263:
[----:B------:R-:W-:Y:S02]  /*e3e0*/  @!P1 IMAD.X R3, RZ, RZ, R10, P3 ;  /* 0x000000ffff039224 */ /* 0x000fe400018e060a */
[----:B------:R-:W-:-:S03]  /*e3f0*/  VIADD R10, R6, 0x80 ;  /* 0x00000080060a7836 */ /* 0x000fc60000000000 */
[----:B------:R-:W-:Y:S01]  /*e400*/  @!PT LDS RZ, [RZ] ;  /* 0x00000000fffff984 */ /* 0x000fe20000000800 */
[----:B------:R-:W-:Y:S01]  /*e410*/  @!PT LDS RZ, [RZ] ;  /* 0x00000000fffff984 */ /* 0x000fe20000000800 */
[----:B------:R-:W-:Y:S01]  /*e420*/  @!PT LDS RZ, [RZ] ;  /* 0x00000000fffff984 */ /* 0x000fe20000000800 */
[----:B------:R0:W-:Y:S02]  /*e430*/  @!P1 LDGSTS.E.BYPASS.LTC128B.128 [R29+0xfc00], desc[UR42][R2.64], !P0 ;  /* 0x0fc00000021d9fae */ /* 0x0001e4000c101d6a */
[----:B------:R-:W-:Y:S02]  /*e440*/  ISETP.GE.AND P2, PT, R10, R5, PT ;  /* 0x000000050a00720c */ /* 0x000fe40003f46270 */
[----:B------:R-:W-:Y:S02]  /*e450*/  IADD3 R10, R6, 0x90, RZ ;  /* 0x00000090060a7810 */ /* 0x000fe40007ffe0ff */
[----:B------:R-:W-:Y:S01]  /*e460*/  MOV R13, R0 ;  /* 0x00000000000d7202 */ /* 0x000fe20000000f00 */
[----:B------:R-:W-:-:S08]  /*e470*/  IMAD.MOV.U32 R20, RZ, RZ, R14 ;  /* 0x000000ffff147224 */ /* 0x000fd000078e000e */
[----:B0-----:R-:W-:Y:S05]  /*e480*/  WARPSYNC.COLLECTIVE R15, `(.L_x_12264) ;  /* 0x000000000f087348 */ /* 0x001fea0003c00000 */
[----:B------:R1:W2:Y:S02]  /*e490*/  SHFL.IDX P6, R14, R13, R12, R11 ;  /* 0x0000000c0d0e7389 */ /* 0x0002a400000c000b */
[----:B012---:R-:W-:Y:S01]  /*e4a0*/  ENDCOLLECTIVE ;  /* 0x000000000000791b */ /* 0x007fe20003800000 */
.L_x_12264:
[----:B------:R-:W-:Y:S02]  /*e4b0*/  IMAD.MOV.U32 R13, RZ, RZ, R8 ;  /* 0x000000ffff0d7224 */ /* 0x000fe400078e0008 */
[----:B------:R-:W-:Y:S02]  /*e4c0*/  IMAD.MOV.U32 R12, RZ, RZ, 0x1 ;  /* 0x00000001ff0c7424 */ /* 0x000fe400078e00ff */
[----:B------:R-:W-:-:S07]  /*e4d0*/  IMAD.MOV.U32 R21, RZ, RZ, R14 ;  /* 0x000000ffff157224 */ /* 0x000fce00078e000e */
[----:B------:R-:W-:Y:S05]  /*e4e0*/  WARPSYNC.COLLECTIVE R15, `(.L_x_12265) ;  /* 0x000000000f087348 */ /* 0x000fea0003c00000 */
[----:B------:R0:W1:Y:S02]  /*e4f0*/  SHFL.IDX P6, R14, R13, R12, R11 ;  /* 0x0000000c0d0e7389 */ /* 0x00006400000c000b */
[----:B01----:R-:W-:Y:S01]  /*e500*/  ENDCOLLECTIVE ;  /* 0x000000000000791b */ /* 0x003fe20003800000 */
.L_x_12265:
[----:B------:R-:W-:Y:S02]  /*e510*/  @!P2 LEA R2, P1, R7, R21, 0x1 ;  /* 0x000000150702a211 */ /* 0x000fe400078208ff */
[----:B------:R-:W-:-:S03]  /*e520*/  @!P2 LEA R21, R4, UR38, 0x1 ;  /* 0x000000260415ac11 */ /* 0x000fc6000f8e08ff */
[----:B------:R-:W-:Y:S01]  /*e530*/  @!P2 IMAD.X R3, RZ, RZ, R20, P1 ;  /* 0x000000ffff03a224 */ /* 0x000fe200008e0614 */
[----:B------:R-:W-:-:S04]  /*e540*/  ISETP.GE.AND P1, PT, R10, R5, PT ;  /* 0x000000050a00720c */ /* 0x000fc80003f26270 */
        /* <DEDUP_REMOVED lines=9> */
.L_x_12266:
[----:B------:R-:W-:Y:S01]  /*e5e0*/  @!P1 LEA R21, R4, UR38, 0x1 ;  /* 0x0000002604159c11 */ /* 0x000fe2000f8e08ff */
[----:B------:R-:W-:Y:S02]  /*e5f0*/  IMAD.MOV.U32 R13, RZ, RZ, R8 ;  /* 0x000000ffff0d7224 */ /* 0x000fe400078e0008 */
[----:B------:R-:W-:Y:S02]  /*e600*/  IMAD.MOV.U32 R12, RZ, RZ, 0x2 ;  /* 0x00000002ff0c7424 */ /* 0x000fe400078e00ff */
[----:B------:R-:W-:-:S07]  /*e610*/  IMAD.MOV.U32 R20, RZ, RZ, R14 ;  /* 0x000000ffff147224 */ /* 0x000fce00078e000e */
[----:B------:R-:W-:Y:S05]  /*e620*/  WARPSYNC.COLLECTIVE R15, `(.L_x_12267) ;  /* 0x000000000f087348 */ /* 0x000fea0003c00000 */
[----:B------:R0:W1:Y:S02]  /*e630*/  SHFL.IDX P6, R14, R13, R12, R11 ;  /* 0x0000000c0d0e7389 */ /* 0x00006400000c000b */
[----:B01----:R-:W-:Y:S01]  /*e640*/  ENDCOLLECTIVE ;  /* 0x000000000000791b */ /* 0x003fe20003800000 */
.L_x_12267:
[----:B------:R-:W-:-:S04]  /*e650*/  @!P1 LEA R2, P3, R7, R20, 0x1 ;  /* 0x0000001407029211 */ /* 0x000fc800078608ff */
[----:B------:R-:W-:-:S05]  /*e660*/  @!P1 IADD3.X R3, RZ, R10, RZ, P3, !PT ;  /* 0x0000000aff039210 */ /* 0x000fca0001ffe4ff */
[----:B------:R-:W-:Y:S01]  /*e670*/  @!PT LDS RZ, [RZ] ;  /* 0x00000000fffff984 */ /* 0x000fe20000000800 */
[----:B------:R-:W-:Y:S01]  /*e680*/  @!PT LDS RZ, [RZ] ;  /* 0x00000000fffff984 */ /* 0x000fe20000000800 */
[----:B------:R-:W-:Y:S01]  /*e690*/  @!PT LDS RZ, [RZ] ;  /* 0x00000000fffff984 */ /* 0x000fe20000000800 */
[----:B------:R0:W-:Y:S01]  /*e6a0*/  @!P1 LDGSTS.E.BYPASS.LTC128B.128 [R21+0x10c00], desc[UR42][R2.64], !P0 ;  /* 0x10c0000002159fae */ /* 0x0001e2000c101d6a */
[----:B------:R-:W-:Y:S01]  /*e6b0*/  IMAD.MOV.U32 R13, RZ, RZ, R0 ;  /* 0x000000ffff0d7224 */ /* 0x000fe200078e0000 */
[----:B------:R-:W-:Y:S01]  /*e6c0*/  MOV R9, R14 ;  /* 0x0000000e00097202 */ /* 0x000fe20000000f00 */
[----:B0-----:R-:W-:-:S07]  /*e6d0*/  VIADD R2, R6, 0xa0 ;  /* 0x000000a006027836 */ /* 0x001fce0000000000 */
[----:B------:R-:W-:Y:S05]  /*e6e0*/  WARPSYNC.COLLECTIVE R15, `(.L_x_12268) ;  /* 0x000000000f087348 */ /* 0x000fea0003c00000 */
[----:B------:R0:W1:Y:S02]  /*e6f0*/  SHFL.IDX P6, R14, R13, R12, R11 ;  /* 0x0000000c0d0e7389 */ /* 0x00006400000c000b */
[----:B01----:R-:W-:Y:S01]  /*e700*/  ENDCOLLECTIVE ;  /* 0x000000000000791b */ /* 0x003fe20003800000 */
.L_x_12268:
[----:B------:R-:W-:Y:S01]  /*e710*/  ISETP.GE.AND P2, PT, R2, R5, PT ;  /* 0x000000050200720c */ /* 0x000fe20003f46270 */
[----:B------:R-:W-:Y:S02]  /*e720*/  IMAD.MOV.U32 R13, RZ, RZ, R8 ;  /* 0x000000ffff0d7224 */ /* 0x000fe400078e0008 */
[----:B------:R-:W-:-:S10]  /*e730*/  IMAD.MOV.U32 R12, RZ, RZ, 0x3 ;  /* 0x00000003ff0c7424 */ /* 0x000fd400078e00ff */
[----:B------:R-:W-:-:S13]  /*e740*/  @!P2 LEA R2, P1, R7, R14, 0x1 ;  /* 0x0000000e0702a211 */ /* 0x000fda00078208ff */
[----:B------:R-:W-:Y:S05]  /*e750*/  WARPSYNC.COLLECTIVE R15, `(.L_x_12269) ;  /* 0x000000000f087348 */ /* 0x000fea0003c00000 */
[----:B------:R0:W1:Y:S02]  /*e760*/  SHFL.IDX P6, R14, R13, R12, R11 ;  /* 0x0000000c0d0e7389 */ /* 0x00006400000c000b */
[----:B01----:R-:W-:Y:S01]  /*e770*/  ENDCOLLECTIVE ;  /* 0x000000000000791b */ /* 0x003fe20003800000 */
.L_x_12269:
[----:B------:R-:W-:Y:S02]  /*e780*/  @!P2 IADD3.X R3, RZ, R9, RZ, P1, !PT ;  /* 0x00000009ff03a210 */ /* 0x000fe40000ffe4ff */
[----:B------:R-:W-:-:S05]  /*e790*/  @!P2 LEA R9, R4, UR38, 0x1 ;  /* 0x000000260409ac11 */ /* 0x000fca000f8e08ff */
        /* <DEDUP_REMOVED lines=9> */
.L_x_12270:
[----:B------:R-:W-:Y:S05]  /*e830*/  BRA `(.L_x_12271) ;  /* 0xffffffd000f47947 */ /* 0x000fea000383ffff */
.L_x_12182:
[----:B0-----:R-:W-:-:S04]  /*e840*/  IMAD.U32 R3, RZ, RZ, UR38 ;  /* 0x00000026ff037e24 */ /* 0x001fc8000f8e00ff */
[----:B------:R0:W1:Y:S03]  /*e850*/  SYNCS.PHASECHK.TRANS64.TRYWAIT P0, [R3+URZ+0x30820], R0 ;  /* 0x03082000030075a7 */ /* 0x000066000800017f */
[----:B-1----:R-:W-:Y:S05]  /*e860*/  @!P0 NANOSLEEP.SYNCS 0x989680 ;  /* 0x009896800000895d */ /* 0x002fea0003900000 */
[----:B------:R-:W1:Y:S02]  /*e870*/  @!P0 SYNCS.PHASECHK.TRANS64 P0, [R3+URZ+0x30820], R0 ;  /* 0x03082000030085a7 */ /* 0x000e64000800007f */
[----:B-1----:R-:W-:Y:S05]  /*e880*/  @!P0 BRA `(.L_x_12182) ;  /* 0xfffffffc00ec8947 */ /* 0x002fea000383ffff */
[----:B------:R-:W-:Y:S05]  /*e890*/  BRA `(.L_x_12272) ;  /* 0xffffffd4002c7947 */ /* 0x000fea000383ffff */
.L_x_12189:
[----:B-1----:R-:W-:-:S04]  /*e8a0*/  MOV R3, UR38 ;  /* 0x0000002600037c02 */ /* 0x002fc80008000f00 */
[----:B------:R1:W2:Y:S03]  /*e8b0*/  SYNCS.PHASECHK.TRANS64.TRYWAIT P0, [R3+URZ+0x30848], R8 ;  /* 0x03084808030075a7 */ /* 0x0002a6000800017f */
[----:B--2---:R-:W-:Y:S05]  /*e8c0*/  @!P0 NANOSLEEP.SYNCS 0x989680 ;  /* 0x009896800000895d */ /* 0x004fea0003900000 */
[----:B------:R-:W2:Y:S02]  /*e8d0*/  @!P0 SYNCS.PHASECHK.TRANS64 P0, [R3+URZ+0x30848], R8 ;  /* 0x03084808030085a7 */ /* 0x000ea4000800007f */
[----:B--2---:R-:W-:Y:S05]  /*e8e0*/  @!P0 BRA `(.L_x_12189) ;  /* 0xfffffffc00ec8947 */ /* 0x004fea000383ffff */
[----:B------:R-:W-:Y:S05]  /*e8f0*/  BRA `(.L_x_12273) ;  /* 0xffffffd400f07947 */ /* 0x000fea000383ffff */
.L_x_12194:
[----:B01----:R-:W-:-:S04]  /*e900*/  IMAD.U32 R3, RZ, RZ, UR38 ;  /* 0x00000026ff037e24 */ /* 0x003fc8000f8e00ff */
[----:B------:R0:W1:Y:S03]  /*e910*/  SYNCS.PHASECHK.TRANS64.TRYWAIT P0, [R3+URZ+0x30860], R8 ;  /* 0x03086008030075a7 */ /* 0x000066000800017f */
[----:B-1----:R-:W-:Y:S05]  /*e920*/  @!P0 NANOSLEEP.SYNCS 0x989680 ;  /* 0x009896800000895d */ /* 0x002fea0003900000 */
[----:B------:R-:W1:Y:S02]  /*e930*/  @!P0 SYNCS.PHASECHK.TRANS64 P0, [R3+URZ+0x30860], R8 ;  /* 0x03086008030085a7 */ /* 0x000e64000800007f */
[----:B-1----:R-:W-:Y:S05]  /*e940*/  @!P0 BRA `(.L_x_12194) ;  /* 0xfffffffc00ec8947 */ /* 0x002fea000383ffff */
[----:B------:R-:W-:Y:S05]  /*e950*/  BRA `(.L_x_12274) ;  /* 0xffffffd800507947 */ /* 0x000fea000383ffff */
.L_x_12202:
[----:B-1----:R-:W-:-:S04]  /*e960*/  IMAD.U32 R3, RZ, RZ, UR38 ;  /* 0x00000026ff037e24 */ /* 0x002fc8000f8e00ff */
[----:B------:R1:W2:Y:S03]  /*e970*/  SYNCS.PHASECHK.TRANS64.TRYWAIT P0, [R3+URZ+0x30840], R12 ;  /* 0x0308400c030075a7 */ /* 0x0002a6000800017f */
[----:B--2---:R-:W-:Y:S05]  /*e980*/  @!P0 NANOSLEEP.SYNCS 0x989680 ;  /* 0x009896800000895d */ /* 0x004fea0003900000 */
[----:B------:R-:W2:Y:S02]  /*e990*/  @!P0 SYNCS.PHASECHK.TRANS64 P0, [R3+URZ+0x30840], R12 ;  /* 0x0308400c030085a7 */ /* 0x000ea4000800007f */
[----:B--2---:R-:W-:Y:S05]  /*e9a0*/  @!P0 BRA `(.L_x_12202) ;  /* 0xfffffffc00ec8947 */ /* 0x004fea000383ffff */
[----:B------:R-:W-:Y:S05]  /*e9b0*/  BRA `(.L_x_12275) ;  /* 0xffffffdc00347947 */ /* 0x000fea000383ffff */
.L_x_12207:
[----:B01----:R-:W-:-:S04]  /*e9c0*/  MOV R3, UR38 ;  /* 0x0000002600037c02 */ /* 0x003fc80008000f00 */
[----:B------:R0:W1:Y:S03]  /*e9d0*/  SYNCS.PHASECHK.TRANS64.TRYWAIT P0, [R3+URZ+0x30868], R2 ;  /* 0x03086802030075a7 */ /* 0x000066000800017f */
[----:B-1----:R-:W-:Y:S05]  /*e9e0*/  @!P0 NANOSLEEP.SYNCS 0x989680 ;  /* 0x009896800000895d */ /* 0x002fea0003900000 */
[----:B------:R-:W1:Y:S02]  /*e9f0*/  @!P0 SYNCS.PHASECHK.TRANS64 P0, [R3+URZ+0x30868], R2 ;  /* 0x03086802030085a7 */ /* 0x000e64000800007f */
[----:B-1----:R-:W-:Y:S05]  /*ea00*/  @!P0 BRA `(.L_x_12207) ;  /* 0xfffffffc00ec8947 */ /* 0x002fea000383ffff */
[----:B------:R-:W-:Y:S05]  /*ea10*/  BRA `(.L_x_12276) ;  /* 0xffffffdc009c7947 */ /* 0x000fea000383ffff */
.L_x_12215:
[----:B-1----:R-:W-:-:S04]  /*ea20*/  IMAD.U32 R2, RZ, RZ, UR38 ;  /* 0x00000026ff027e24 */ /* 0x002fc8000f8e00ff */
[----:B------:R1:W2:Y:S03]  /*ea30*/  SYNCS.PHASECHK.TRANS64.TRYWAIT P0, [R2+URZ+0x30848], R9 ;  /* 0x03084809020075a7 */ /* 0x0002a6000800017f */
[----:B--2---:R-:W-:Y:S05]  /*ea40*/  @!P0 NANOSLEEP.SYNCS 0x989680 ;  /* 0x009896800000895d */ /* 0x004fea0003900000 */
[----:B------:R-:W2:Y:S02]  /*ea50*/  @!P0 SYNCS.PHASECHK.TRANS64 P0, [R2+URZ+0x30848], R9 ;  /* 0x03084809020085a7 */ /* 0x000ea4000800007f */
[----:B--2---:R-:W-:Y:S05]  /*ea60*/  @!P0 BRA `(.L_x_12215) ;  /* 0xfffffffc00ec8947 */ /* 0x004fea000383ffff */
[----:B------:R-:W-:Y:S05]  /*ea70*/  BRA `(.L_x_12277) ;  /* 0xffffffe000947947 */ /* 0x000fea000383ffff */
.L_x_12220:
[----:B0-----:R-:W-:-:S04]  /*ea80*/  IMAD.U32 R2, RZ, RZ, UR38 ;  /* 0x00000026ff027e24 */ /* 0x001fc8000f8e00ff */
[----:B------:R0:W1:Y:S03]  /*ea90*/  SYNCS.PHASECHK.TRANS64.TRYWAIT P0, [R2+URZ+0x30860], R9 ;  /* 0x03086009020075a7 */ /* 0x000066000800017f */
[----:B-1----:R-:W-:Y:S05]  /*eaa0*/  @!P0 NANOSLEEP.SYNCS 0x989680 ;  /* 0x009896800000895d */ /* 0x002fea0003900000 */
[----:B------:R-:W1:Y:S02]  /*eab0*/  @!P0 SYNCS.PHASECHK.TRANS64 P0, [R2+URZ+0x30860], R9 ;  /* 0x03086009020085a7 */ /* 0x000e64000800007f */
[----:B-1----:R-:W-:Y:S05]  /*eac0*/  @!P0 BRA `(.L_x_12220) ;  /* 0xfffffffc00ec8947 */ /* 0x002fea000383ffff */
[----:B------:R-:W-:Y:S05]  /*ead0*/  BRA `(.L_x_12278) ;  /* 0xffffffe000f87947 */ /* 0x000fea000383ffff */
.L_x_12227:
[----:B0-----:R0:W1:Y:S02]  /*eae0*/  SYNCS.PHASECHK.TRANS64.TRYWAIT P0, [R3+URZ+0x30860], R2 ;  /* 0x03086002030075a7 */ /* 0x001064000800017f */
[----:B-1----:R-:W-:Y:S05]  /*eaf0*/  @!P0 NANOSLEEP.SYNCS 0x989680 ;  /* 0x009896800000895d */ /* 0x002fea0003900000 */
[----:B------:R-:W1:Y:S02]  /*eb00*/  @!P0 SYNCS.PHASECHK.TRANS64 P0, [R3+URZ+0x30860], R2 ;  /* 0x03086002030085a7 */ /* 0x000e64000800007f */
[----:B-1----:R-:W-:Y:S05]  /*eb10*/  @!P0 BRA `(.L_x_12227) ;  /* 0xfffffffc00f08947 */ /* 0x002fea000383ffff */
[----:B------:R-:W-:Y:S05]  /*eb20*/  BRA `(.L_x_12279) ;  /* 0xffffffe400887947 */ /* 0x000fea000383ffff */
.L_x_12231:
[----:B0-----:R0:W1:Y:S02]  /*eb30*/  SYNCS.PHASECHK.TRANS64.TRYWAIT P0, [R7+URZ+0x30820], R2 ;  /* 0x03082002070075a7 */ /* 0x001064000800017f */
[----:B-1----:R-:W-:Y:S05]  /*eb40*/  @!P0 NANOSLEEP.SYNCS 0x989680 ;  /* 0x009896800000895d */ /* 0x002fea0003900000 */
[----:B------:R-:W1:Y:S02]  /*eb50*/  @!P0 SYNCS.PHASECHK.TRANS64 P0, [R7+URZ+0x30820], R2 ;  /* 0x03082002070085a7 */ /* 0x000e64000800007f */
[----:B-1----:R-:W-:Y:S05]  /*eb60*/  @!P0 BRA `(.L_x_12231) ;  /* 0xfffffffc00f08947 */ /* 0x002fea000383ffff */
[----:B------:R-:W-:Y:S05]  /*eb70*/  BRA `(.L_x_12280) ;  /* 0xffffffe800247947 */ /* 0x000fea000383ffff */
.L_x_12232:
[----:B------:R-:W1:Y:S01]  /*eb80*/  S2R R3, SR_TID.X ;  /* 0x0000000000037919 */ /* 0x000e620000002100 */
[----:B------:R-:W-:Y:S01]  /*eb90*/  BSSY B0, `(.L_x_12281) ;  /* 0x000000a000007945 */ /* 0x000fe20003800000 */
[----:B------:R-:W-:Y:S01]  /*eba0*/  IMAD.MOV.U32 R12, RZ, RZ, RZ ;  /* 0x000000ffff0c7224 */ /* 0x000fe200078e00ff */
[----:B------:R-:W-:Y:S01]  /*ebb0*/  MOV R15, 0xffffffff ;  /* 0xffffffff000f7802 */ /* 0x000fe20000000f00 */
[----:B------:R-:W-:Y:S01]  /*ebc0*/  IMAD.MOV.U32 R11, RZ, RZ, 0x1f ;  /* 0x0000001fff0b7424 */ /* 0x000fe200078e00ff */
[----:B-1----:R-:W-:-:S04]  /*ebd0*/  SHF.R.U32.HI R3, RZ, 0x5, R3 ;  /* 0x00000005ff037819 */ /* 0x002fc80000011603 */
[----:B------:R-:W-:-:S04]  /*ebe0*/  LOP3.LUT R3, R3, 0x3, RZ, 0xc0, !PT ;  /* 0x0000000303037812 */ /* 0x000fc800078ec0ff */
[----:B------:R-:W-:-:S07]  /*ebf0*/  MOV R13, R3 ;  /* 0x00000003000d7202 */ /* 0x000fce0000000f00 */
[----:B0-----:R-:W-:Y:S05]  /*ec00*/  WARPSYNC.COLLECTIVE R15, `(.L_x_12282) ;  /* 0x000000000f087348 */ /* 0x001fea0003c00000 */
[----:B------:R1:W2:Y:S02]  /*ec10*/  SHFL.IDX P6, R14, R13, R12, R11 ;  /* 0x0000000c0d0e7389 */ /* 0x0002a400000c000b */
[----:B012---:R-:W-:Y:S01]  /*ec20*/  ENDCOLLECTIVE ;  /* 0x000000000000791b */ /* 0x007fe20003800000 */
.L_x_12282:
[----:B------:R-:W-:Y:S05]  /*ec30*/  BSYNC B0 ;  /* 0x0000000000007941 */ /* 0x000fea0003800000 */
.L_x_12281:
[----:B------:R-:W-:Y:S05]  /*ec40*/  BRA `(.L_x_12283) ;  /* 0xffffffe800087947 */ /* 0x000fea000383ffff */
.L_x_12233:
[----:B------:R-:W-:Y:S01]  /*ec50*/  BSSY B0, `(.L_x_12284) ;  /* 0x0000006000007945 */ /* 0x000fe20003800000 */
[----:B------:R-:W-:-:S07]  /*ec60*/  IMAD.MOV.U32 R15, RZ, RZ, -0x1 ;  /* 0xffffffffff0f7424 */ /* 0x000fce00078e00ff */
[----:B0-----:R-:W-:Y:S05]  /*ec70*/  WARPSYNC.COLLECTIVE R15, `(.L_x_12285) ;  /* 0x000000000f0c7348 */ /* 0x001fea0003c00000 */
[----:B------:R-:W-:Y:S02]  /*ec80*/  ELECT P6, UR62, PT ;  /* 0x00000000003e782f */ /* 0x000fe400038c0000 */
[----:B------:R-:W-:Y:S01]  /*ec90*/  MOV R14, UR62 ;  /* 0x0000003e000e7c02 */ /* 0x000fe20008000f00 */
[----:B0-----:R-:W-:Y:S10]  /*eca0*/  ENDCOLLECTIVE ;  /* 0x000000000000791b */ /* 0x001ff40003800000 */
.L_x_12285:
[----:B------:R-:W-:Y:S05]  /*ecb0*/  BSYNC B0 ;  /* 0x0000000000007941 */ /* 0x000fea0003800000 */
.L_x_12284:
[----:B------:R-:W-:Y:S05]  /*ecc0*/  BRA `(.L_x_12286) ;  /* 0xffffffe400fc7947 */ /* 0x000fea000383ffff */
.L_x_12235:
[----:B0-----:R0:W1:Y:S02]  /*ecd0*/  SYNCS.PHASECHK.TRANS64.TRYWAIT P0, [R5+URZ], R4 ;  /* 0x00000004050075a7 */ /* 0x001064000800017f */
[----:B-1----:R-:W-:Y:S05]  /*ece0*/  @!P0 NANOSLEEP.SYNCS 0x989680 ;  /* 0x009896800000895d */ /* 0x002fea0003900000 */
[----:B------:R-:W1:Y:S02]  /*ecf0*/  @!P0 SYNCS.PHASECHK.TRANS64 P0, [R5+URZ], R4 ;  /* 0x00000004050085a7 */ /* 0x000e64000800007f */
[----:B-1----:R-:W-:Y:S05]  /*ed00*/  @!P0 BRA `(.L_x_12235) ;  /* 0xfffffffc00f08947 */ /* 0x002fea000383ffff */
[----:B------:R-:W-:Y:S05]  /*ed10*/  BRA `(.L_x_12287) ;  /* 0xffffffe8002c7947 */ /* 0x000fea000383ffff */
.L_x_12236:
[----:B-1----:R1:W2:Y:S02]  /*ed20*/  SYNCS.PHASECHK.TRANS64.TRYWAIT P0, [R3+URZ], R2 ;  /* 0x00000002030075a7 */ /* 0x0022a4000800017f */
[----:B--2---:R-:W-:Y:S05]  /*ed30*/  @!P0 NANOSLEEP.SYNCS 0x989680 ;  /* 0x009896800000895d */ /* 0x004fea0003900000 */
[----:B------:R-:W2:Y:S02]  /*ed40*/  @!P0 SYNCS.PHASECHK.TRANS64 P0, [R3+URZ], R2 ;  /* 0x00000002030085a7 */ /* 0x000ea4000800007f */
[----:B--2---:R-:W-:Y:S05]  /*ed50*/  @!P0 BRA `(.L_x_12236) ;  /* 0xfffffffc00f08947 */ /* 0x004fea000383ffff */
[----:B------:R-:W-:Y:S05]  /*ed60*/  BRA `(.L_x_12288) ;  /* 0xffffffe800207947 */ /* 0x000fea000383ffff */
.L_x_12238:
[----:B0-----:R0:W1:Y:S02]  /*ed70*/  SYNCS.PHASECHK.TRANS64.TRYWAIT P0, [R5+URZ], R4 ;  /* 0x00000004050075a7 */ /* 0x001064000800017f */
[----:B-1----:R-:W-:Y:S05]  /*ed80*/  @!P0 NANOSLEEP.SYNCS 0x989680 ;  /* 0x009896800000895d */ /* 0x002fea0003900000 */
[----:B------:R-:W1:Y:S02]  /*ed90*/  @!P0 SYNCS.PHASECHK.TRANS64 P0, [R5+URZ], R4 ;  /* 0x00000004050085a7 */ /* 0x000e64000800007f */
[----:B-1----:R-:W-:Y:S05]  /*eda0*/  @!P0 BRA `(.L_x_12238) ;  /* 0xfffffffc00f08947 */ /* 0x002fea000383ffff */
[----:B------:R-:W-:Y:S05]  /*edb0*/  BRA `(.L_x_12289) ;  /* 0xffffffe800247947 */ /* 0x000fea000383ffff */
.L_x_12290:
        /* <DEDUP_REMOVED lines=12> */
.L_x_14869:


//--------------------- .text._ZN7cutlass13device_kernelIN5flash11enable_sm90INS1_16FlashAttnFwdSm90INS1_25CollectiveMainloopFwdSm90ILi2EN4cute5tupleIJNS5_1CILi1EEES8_S8_EEENS6_IJNS7_ILi192EEESA_NS7_ILi64EEEEEELi64ENS_10bfloat16_tEfNS_4arch4Sm90ELb0ELb0ELb1ELb1ELb0ELb0ELb0ELb0ELb1ELb1ELb1ELb0EEENS1_21CollectiveEpilogueFwdINS6_IJSA_SB_SA_EEES9_SD_SF_Li384ELb1ELb1ELb1ELb0EEENS1_36VarlenDynamicPersistentTileSchedulerILi192ELi192ELi384ELi128ELb1ELb1ELb1ELb0ELb1ELb1EEEEEEEEEvNT_6ParamsE --------------------------
	.section	.text._ZN7cutlass13device_kernelIN5flash11enable_sm90INS1_16FlashAttnFwdSm90INS1_25CollectiveMainloopFwdSm90ILi2EN4cute5tupleIJNS5_1CILi1EEES8_S8_EEENS6_IJNS7_ILi192EEESA_NS7_ILi64EEEEEELi64ENS_10bfloat16_tEfNS_4arch4Sm90ELb0ELb0ELb1ELb1ELb0ELb0ELb0ELb0ELb1ELb1ELb1ELb0EEENS1_21CollectiveEpilogueFwdINS6_IJSA_SB_SA_EEES9_SD_SF_Li384ELb1ELb1ELb1ELb0EEENS1_36VarlenDynamicPersistentTileSchedulerILi192ELi192ELi384ELi128ELb1ELb1ELb1ELb0ELb1ELb1EEEEEEEEEvNT_6ParamsE,"ax",@progbits
	.align	128
.text._ZN7cutlass13device_kernelIN5flash11enable_sm90INS1_16FlashAttnFwdSm90INS1_25CollectiveMainloopFwdSm90ILi2EN4cute5tupleIJNS5_1CILi1EEES8_S8_EEENS6_IJNS7_ILi192EEESA_NS7_ILi64EEEEEELi64ENS_10bfloat16_tEfNS_4arch4Sm90ELb0ELb0ELb1ELb1ELb0ELb0ELb0ELb0ELb1ELb1ELb1ELb0EEENS1_21CollectiveEpilogueFwdINS6_IJSA_SB_SA_EEES9_SD_SF_Li384ELb1ELb1ELb1ELb0EEENS1_36VarlenDynamicPersistentTileSchedulerILi192ELi192ELi384ELi128ELb1ELb1ELb1ELb0ELb1ELb1EEEEEEEEEvNT_6ParamsE:
        .type           _ZN7cutlass13device_kernelIN5flash11enable_sm90INS1_16FlashAttnFwdSm90INS1_25CollectiveMainloopFwdSm90ILi2EN4cute5tupleIJNS5_1CILi1EEES8_S8_EEENS6_IJNS7_ILi192EEESA_NS7_ILi64EEEEEELi64ENS_10bfloat16_tEfNS_4arch4Sm90ELb0ELb0ELb1ELb1ELb0ELb0ELb0ELb0ELb1ELb1ELb1ELb0EEENS1_21CollectiveEpilogueFwdINS6_IJSA_SB_SA_EEES9_SD_SF_Li384ELb1ELb1ELb1ELb0EEENS1_36VarlenDynamicPersistentTileSchedulerILi192ELi192ELi384ELi128ELb1ELb1ELb1ELb0ELb1ELb1EEEEEEEEEvNT_6ParamsE,@function
        .size           _ZN7cutlass13device_kernelIN5flash11enable_sm90INS1_16FlashAttnFwdSm90INS1_25CollectiveMainloopFwdSm90ILi2EN4cute5tupleIJNS5_1CILi1EEES8_S8_EEENS6_IJNS7_ILi192EEESA_NS7_ILi64EEEEEELi64ENS_10bfloat16_tEfNS_4arch4Sm90ELb0ELb0ELb1ELb1ELb0ELb0ELb0ELb0ELb1ELb1ELb1ELb0EEENS1_21CollectiveEpilogueFwdINS6_IJSA_SB_SA_EEES9_SD_SF_Li384ELb1ELb1ELb1ELb0EEENS1_36VarlenDynamicPersistentTileSchedulerILi192ELi192ELi384ELi128ELb1ELb1ELb1ELb0ELb1ELb1EEEEEEEEEvNT_6ParamsE,(.L_x_14870 - _ZN7cutlass13device_kernelIN5flash11enable_sm90INS1_16FlashAttnFwdSm90INS1_25CollectiveMainloopFwdSm90ILi2EN4cute5tupleIJNS5_1CILi1EEES8_S8_EEENS6_IJNS7_ILi192EEESA_NS7_ILi64EEEEEELi64ENS_10bfloat16_tEfNS_4arch4Sm90ELb0ELb0ELb1ELb1ELb0ELb0ELb0ELb0ELb1ELb1ELb1ELb0EEENS1_21CollectiveEpilogueFwdINS6_IJSA_SB_SA_EEES9_SD_SF_Li384ELb1ELb1ELb1ELb0EEENS1_36VarlenDynamicPersistentTileSchedulerILi192ELi192ELi384ELi128ELb1ELb1ELb1ELb0ELb1ELb1EEEEEEEEEvNT_6ParamsE)
        .other          _ZN7cutlass13device_kernelIN5flash11enable_sm90INS1_16FlashAttnFwdSm90INS1_25CollectiveMainloopFwdSm90ILi2EN4cute5tupleIJNS5_1CILi1EEES8_S8_EEENS6_IJNS7_ILi192EEESA_NS7_ILi64EEEEEELi64ENS_10bfloat16_tEfNS_4arch4Sm90ELb0ELb0ELb1ELb1ELb0ELb0ELb0ELb0ELb1ELb1ELb1ELb0EEENS1_21CollectiveEpilogueFwdINS6_IJSA_SB_SA_EEES9_SD_SF_Li384ELb1ELb1ELb1ELb0EEENS1_36VarlenDynamicPersistentTileSchedulerILi192ELi192ELi384ELi128ELb1ELb1ELb1ELb0ELb1ELb1EEEEEEEEEvNT_6ParamsE,@"STO_CUDA_ENTRY STV_DEFAULT"
_ZN7cutlass13device_kernelIN5flash11enable_sm90INS1_16FlashAttnFwdSm90INS1_25CollectiveMainloopFwdSm90ILi2EN4cute5tupleIJNS5_1CILi1EEES8_S8_EEENS6_IJNS7_ILi192EEESA_NS7_ILi64EEEEEELi64ENS_10bfloat16_tEfNS_4arch4Sm90ELb0ELb0ELb1ELb1ELb0ELb0ELb0ELb0ELb1ELb1ELb1ELb0EEENS1_21CollectiveEpilogueFwdINS6_IJSA_SB_SA_EEES9_SD_SF_Li384ELb1ELb1ELb1ELb0EEENS1_36VarlenDynamicPersistentTileSchedulerILi192ELi192ELi384ELi128ELb1ELb1ELb1ELb0ELb1ELb1EEEEEEEEEvNT_6ParamsE:
        /* <DEDUP_REMOVED lines=17> */
.L_x_12292:
[----:B------:R-:W-:Y:S05]  /*0110*/  BSYNC B0 ;  /* 0x0000000000007941 */ /* 0x000fea0003800000 */
.L_x_12291:
        /* <DEDUP_REMOVED lines=40> */
.L_x_12293:
        /* <DEDUP_REMOVED lines=22> */
.L_x_12294:
        /* <DEDUP_REMOVED lines=18> */
.L_x_12295:
        /* <DEDUP_REMOVED lines=22> */
.L_x_12296:
        /* <DEDUP_REMOVED lines=22> */
.L_x_12297:
[----:B--2---:R-:W-:Y:S01]  /*08e0*/  ISETP.NE.AND P0, PT, R2, RZ, PT ;  /* 0x000000ff0200720c */ /* 0x004fe20003f05270 */
[----:B------:R-:W-:Y:S01]  /*08f0*/  IMAD.MOV.U32 R2, RZ, RZ, 0x1 ;  /* 0x00000001ff027424 */ /* 0x000fe200078e00ff */
[----:B------:R-:W-:Y:S01]  /*0900*/  NOP ;  /* 0x0000000000007918 */ /* 0x000fe20000000000 */
[----:B------:R-:W-:-:S03]  /*0910*/  ULDC.64 UR38, c[0x0][0x208] ;  /* 0x0000820000267ab9 */ /* 0x000fc60000000a00 */
[----:B------:R-:W-:-:S05]  /*0920*/  SEL R2, R2, 0x2, !P0 ;  /* 0x0000000202027807 */ /* 0x000fca0004000000 */
[----:B------:R2:W-:Y:S01]  /*0930*/  STL [R1+0x4c], R2 ;  /* 0x00004c0201007387 */ /* 0x0005e20000100800 */
[----:B01-34-:R-:W-:Y:S06]  /*0940*/  BAR.SYNC.DEFER_BLOCKING 0x0 ;  /* 0x0000000000007b1d */ /* 0x01bfec0000010000 */
[----:B------:R-:W-:Y:S05]  /*0950*/  @!P0 BRA `(.L_x_12298) ;  /* 0x000000b000308947 */ /* 0x000fea0003800000 */
.L_x_12299:
[----:B------:R-:W-:-:S08]  /*0960*/  NOP ;  /* 0x0000000000007918 */ /* 0x000fd00000000000 */
[----:B------:R-:W0:Y:S02]  /*0970*/  USETMAXREG.TRY_ALLOC.CTAPOOL UP0, 0xa0 ;  /* 0x000000a0000079c8 */ /* 0x000e240008000600 */
[----:B0-----:R-:W-:-:S13]  /*0980*/  PLOP3.LUT P0, PT, PT, PT, UP0, 0x80, 0x0 ;  /* 0x000000000000781c */ /* 0x001fda0003f0f008 */
[----:B------:R-:W-:Y:S05]  /*0990*/  @!P0 BRA `(.L_x_12299) ;  /* 0xfffffffc00f08947 */ /* 0x000fea000383ffff */
[----:B--2---:R-:W0:Y:S01]  /*09a0*/  S2R R2, SR_TID.X ;  /* 0x0000000000027919 */ /* 0x004e220000002100 */
        /* <DEDUP_REMOVED lines=13> */
[----:B------:R-:W2:Y:S01]  /*0a80*/  LDL.LU R20, [R1+0x4c] ;  /* 0x00004c0001147983 */ /* 0x000ea20000300800 */
[----:B------:R-:W-:-:S05]  /*0a90*/  VIADD R19, R2, 0xffffff80 ;  /* 0xffffff8002137836 */ /* 0x000fca0000000000 */
[----:B------:R-:W-:-:S04]  /*0aa0*/  SHF.R.S32.HI R0, RZ, 0x1f, R19 ;  /* 0x0000001fff007819 */ /* 0x000fc80000011413 */
[CC--:B------:R-:W-:Y:S02]  /*0ab0*/  LEA.HI R3, R0.reuse, R19.reuse, RZ, 0x4 ;  /* 0x0000001300037211 */ /* 0x0c0fe400078f20ff */
[----:B------:R-:W-:Y:S02]  /*0ac0*/  LEA.HI R2, R0, R19, RZ, 0x7 ;  /* 0x0000001300027211 */ /* 0x000fe400078f38ff */
[----:B------:R-:W-:Y:S02]  /*0ad0*/  SHF.R.S32.HI R4, RZ, 0x4, R3 ;  /* 0x00000004ff047819 */ /* 0x000fe40000011403 */
[----:B------:R-:W-:Y:S02]  /*0ae0*/  LOP3.LUT R6, R2, 0xffffff80, RZ, 0xc0, !PT ;  /* 0xffffff8002067812 */ /* 0x000fe400078ec0ff */
[C---:B------:R-:W-:Y:S02]  /*0af0*/  LEA.HI R5, R3.reuse, R4, RZ, 0x1 ;  /* 0x0000000403057211 */ /* 0x040fe400078f08ff */
[----:B------:R-:W-:Y:S01]  /*0b00*/  LOP3.LUT R3, R3, 0xfffffff0, RZ, 0xc0, !PT ;  /* 0xfffffff003037812 */ /* 0x000fe200078ec0ff */
[----:B------:R-:W-:Y:S01]  /*0b10*/  IMAD.IADD R18, R19, 0x1, -R6 ;  /* 0x0000000113127824 */ /* 0x000fe200078e0a06 */
[----:B------:R-:W-:-:S02]  /*0b20*/  LOP3.LUT R5, R5, 0x1ffffffe, RZ, 0xc0, !PT ;  /* 0x1ffffffe05057812 */ /* 0x000fc400078ec0ff */
[----:B------:R-:W-:Y:S01]  /*0b30*/  LEA.HI R6, R0, R19, RZ, 0x2 ;  /* 0x0000001300067211 */ /* 0x000fe200078f10ff */
[C---:B------:R-:W-:Y:S02]  /*0b40*/  IMAD.IADD R3, R19.reuse, 0x1, -R3 ;  /* 0x0000000113037824 */ /* 0x040fe400078e0a03 */
[----:B------:R-:W-:Y:S01]  /*0b50*/  IMAD.IADD R5, R4, 0x1, -R5 ;  /* 0x0000000104057824 */ /* 0x000fe200078e0a05 */
[----:B------:R-:W-:Y:S02]  /*0b60*/  LOP3.LUT R4, R6, 0xfffffffc, RZ, 0xc0, !PT ;  /* 0xfffffffc06047812 */ /* 0x000fe400078ec0ff */
[----:B------:R-:W-:Y:S02]  /*0b70*/  SHF.R.S32.HI R13, RZ, 0x1f, R18 ;  /* 0x0000001fff0d7819 */ /* 0x000fe40000011412 */
[----:B------:R-:W-:Y:S02]  /*0b80*/  IADD3 R12, R19, -R4, RZ ;  /* 0x80000004130c7210 */ /* 0x000fe40007ffe0ff */
[----:B------:R-:W-:-:S02]  /*0b90*/  SHF.R.S32.HI R4, RZ, 0x1f, R3 ;  /* 0x0000001fff047819 */ /* 0x000fc40000011403 */
[----:B------:R-:W-:Y:S02]  /*0ba0*/  LEA.HI R6, R0, R19, RZ, 0x5 ;  /* 0x0000001300067211 */ /* 0x000fe400078f28ff */
[----:B------:R-:W-:Y:S02]  /*0bb0*/  LEA.HI R14, R13, R18, RZ, 0x2 ;  /* 0x000000120d0e7211 */ /* 0x000fe400078f10ff */
[----:B------:R-:W-:Y:S01]  /*0bc0*/  LEA.HI R4, R4, R3, RZ, 0x3 ;  /* 0x0000000304047211 */ /* 0x000fe200078f18ff */
[----:B------:R-:W-:Y:S01]  /*0bd0*/  IMAD.SHL.U32 R7, R6, 0x20, RZ ;  /* 0x0000002006077824 */ /* 0x000fe200078e00ff */
[--C-:B------:R-:W-:Y:S02]  /*0be0*/  SHF.R.S32.HI R8, RZ, 0x2, R14.reuse ;  /* 0x00000002ff087819 */ /* 0x100fe4000001140e */
[----:B------:R-:W-:Y:S02]  /*0bf0*/  SHF.R.S32.HI R15, RZ, 0x1f, R14 ;  /* 0x0000001fff0f7819 */ /* 0x000fe4000001140e */
[----:B------:R-:W-:-:S02]  /*0c00*/  LOP3.LUT R6, R4, 0xfffffff8, RZ, 0xc0, !PT ;  /* 0xfffffff804067812 */ /* 0x000fc400078ec0ff */
[----:B------:R-:W-:Y:S02]  /*0c10*/  LEA.HI R16, R12, R12, RZ, 0x1 ;  /* 0x0000000c0c107211 */ /* 0x000fe400078f08ff */
[----:B------:R-:W-:Y:S01]  /*0c20*/  LEA.HI R15, R15, R8, RZ, 0x3 ;  /* 0x000000080f0f7211 */ /* 0x000fe200078f18ff */
[----:B------:R-:W-:Y:S01]  /*0c30*/  IMAD.IADD R6, R3, 0x1, -R6 ;  /* 0x0000000103067824 */ /* 0x000fe200078e0a06 */
[----:B------:R-:W-:Y:S02]  /*0c40*/  LOP3.LUT R17, R16, 0x1ffffffe, RZ, 0xc0, !PT ;  /* 0x1ffffffe10117812 */ /* 0x000fe400078ec0ff */
[----:B------:R-:W-:Y:S02]  /*0c50*/  LOP3.LUT R15, R15, 0xfffffff8, RZ, 0xc0, !PT ;  /* 0xfffffff80f0f7812 */ /* 0x000fe400078ec0ff */
[----:B------:R-:W-:Y:S01]  /*0c60*/  SHF.R.S32.HI R21, RZ, 0x7, R2 ;  /* 0x00000007ff157819 */ /* 0x000fe20000011402 */
[----:B------:R-:W-:Y:S01]  /*0c70*/  IMAD.SHL.U32 R2, R6, 0x40, RZ ;  /* 0x0000004006027824 */ /* 0x000fe200078e00ff */
[----:B------:R-:W-:Y:S01]  /*0c80*/  LOP3.LUT R7, R7, 0xfffffc00, RZ, 0xc0, !PT ;  /* 0xfffffc0007077812 */ /* 0x000fe200078ec0ff */
[----:B------:R-:W-:Y:S01]  /*0c90*/  IMAD.IADD R17, R12, 0x1, -R17 ;  /* 0x000000010c117824 */ /* 0x000fe200078e0a11 */
[----:B------:R-:W-:Y:S01]  /*0ca0*/  SHF.L.U32 R5, R5, 0x3, RZ ;  /* 0x0000000305057819 */ /* 0x000fe200000006ff */
[----:B------:R-:W-:Y:S01]  /*0cb0*/  IMAD.IADD R16, R8, 0x1, -R15 ;  /* 0x0000000108107824 */ /* 0x000fe200078e0a0f */
[----:B------:R-:W-:Y:S01]  /*0cc0*/  LEA.HI R13, R13, R18, RZ, 0x5 ;  /* 0x000000120d0d7211 */ /* 0x000fe200078f28ff */
[----:B------:R-:W-:Y:S01]  /*0cd0*/  IMAD.HI R12, R21, 0x55555556, RZ ;  /* 0x55555556150c7827 */ /* 0x000fe200078e02ff */
[----:B------:R-:W-:-:S03]  /*0ce0*/  LOP3.LUT R2, R2, 0x1c0, RZ, 0xc0, !PT ;  /* 0x000001c002027812 */ /* 0x000fc600078ec0ff */
[----:B------:R-:W-:Y:S01]  /*0cf0*/  IMAD R8, R3, 0x40, R7 ;  /* 0x0000004003087824 */ /* 0x000fe200078e0207 */
[----:B------:R-:W-:Y:S01]  /*0d00*/  LEA.HI R12, R12, R12, RZ, 0x1 ;  /* 0x0000000c0c0c7211 */ /* 0x000fe200078f08ff */
[----:B------:R-:W-:Y:S01]  /*0d10*/  IMAD.SHL.U32 R4, R4, 0x40, RZ ;  /* 0x0000004004047824 */ /* 0x000fe200078e00ff */
[----:B------:R-:W-:Y:S01]  /*0d20*/  SHF.R.S32.HI R13, RZ, 0x5, R13 ;  /* 0x00000005ff0d7819 */ /* 0x000fe2000001140d */
[----:B------:R-:W-:Y:S01]  /*0d30*/  IMAD.IADD R3, R5, 0x1, R8 ;  /* 0x0000000105037824 */ /* 0x000fe200078e0208 */
[----:B------:R-:W-:Y:S02]  /*0d40*/  LOP3.LUT R5, R2, 0x8, R5, 0xf8, !PT ;  /* 0x0000000802057812 */ /* 0x000fe400078ef805 */
[----:B------:R-:W-:Y:S02]  /*0d50*/  SHF.R.U32.HI R2, RZ, 0x3, R2 ;  /* 0x00000003ff027819 */ /* 0x000fe40000011602 */
[----:B------:R-:W-:Y:S01]  /*0d60*/  LEA.HI R0, R0, R19, RZ, 0x3 ;  /* 0x0000001300007211 */ /* 0x000fe200078f18ff */
[----:B------:R-:W-:Y:S01]  /*0d70*/  IMAD R12, R12, -0x3, R21 ;  /* 0xfffffffd0c0c7824 */ /* 0x000fe200078e0215 */
[----:B------:R-:W-:Y:S01]  /*0d80*/  LOP3.LUT R2, R5, R2, RZ, 0x3c, !PT ;  /* 0x0000000205027212 */ /* 0x000fe200078e3cff */
[----:B------:R-:W-:Y:S01]  /*0d90*/  IMAD R13, R13, 0x10, R16 ;  /* 0x000000100d0d7824 */ /* 0x000fe200078e0210 */
[----:B------:R-:W-:Y:S01]  /*0da0*/  LOP3.LUT R4, R4, 0x7ffffe00, RZ, 0xc0, !PT ;  /* 0x7ffffe0004047812 */ /* 0x000fe200078ec0ff */
[----:B------:R0:W-:Y:S02]  /*0db0*/  STL [R1+0x8c], R3 ;  /* 0x00008c0301007387 */ /* 0x0001e40000100800 */
[----:B------:R-:W-:Y:S01]  /*0dc0*/  IMAD R8, R12, 0x40, R13 ;  /* 0x000000400c087824 */ /* 0x000fe200078e020d */
[----:B------:R-:W-:-:S02]  /*0dd0*/  IADD3 R2, R2, R4, R7 ;  /* 0x0000000402027210 */ /* 0x000fc40007ffe007 */
[----:B------:R-:W-:Y:S02]  /*0de0*/  LOP3.LUT R14, R14, 0x7ffffffc, RZ, 0xc0, !PT ;  /* 0x7ffffffc0e0e7812 */ /* 0x000fe400078ec0ff */
[----:B0-----:R-:W-:Y:S01]  /*0df0*/  LOP3.LUT R3, R0, 0xfffffff8, RZ, 0xc0, !PT ;  /* 0xfffffff800037812 */ /* 0x001fe200078ec0ff */
[----:B------:R-:W-:Y:S04]  /*0e00*/  STL [R1+0x84], R8 ;  /* 0x0000840801007387 */ /* 0x000fe80000100800 */
[----:B------:R-:W-:Y:S02]  /*0e10*/  IMAD.IADD R3, R19, 0x1, -R3 ;  /* 0x0000000113037824 */ /* 0x000fe400078e0a03 */
[----:B------:R-:W-:Y:S02]  /*0e20*/  IMAD.IADD R14, R18, 0x1, -R14 ;  /* 0x00000001120e7824 */ /* 0x000fe400078e0a0e */
[----:B------:R-:W-:Y:S01]  /*0e30*/  IMAD.MOV.U32 R5, RZ, RZ, R9 ;  /* 0x000000ffff057224 */ /* 0x000fe200078e0009 */
[----:B------:R-:W-:-:S02]  /*0e40*/  SHF.R.S32.HI R9, RZ, 0x3, R0 ;  /* 0x00000003ff097819 */ /* 0x000fc40000011400 */
[----:B------:R-:W-:Y:S02]  /*0e50*/  MOV R7, R11 ;  /* 0x0000000b00077202 */ /* 0x000fe40000000f00 */
[----:B------:R-:W-:Y:S01]  /*0e60*/  R2P PR, R6, 0x6 ;  /* 0x0000000606007804 */ /* 0x000fe20000000000 */
[----:B------:R-:W-:Y:S01]  /*0e70*/  IMAD.MOV.U32 R6, RZ, RZ, R10 ;  /* 0x000000ffff067224 */ /* 0x000fe200078e000a */
[----:B------:R-:W-:Y:S01]  /*0e80*/  LEA R153, R2, UR37, 0x1 ;  /* 0x0000002502997c11 */ /* 0x000fe2000f8e08ff */
[----:B------:R-:W-:-:S03]  /*0e90*/  IMAD.MOV.U32 R154, RZ, RZ, 0x40 ;  /* 0x00000040ff9a7424 */ /* 0x000fc600078e00ff */
[----:B------:R-:W-:Y:S02]  /*0ea0*/  IADD3 R155, R153, 0x1e800, RZ ;  /* 0x0001e800999b7810 */ /* 0x000fe40007ffe0ff */
[----:B------:R-:W-:Y:S01]  /*0eb0*/  SEL R154, R154, 0xffffffc0, !P2 ;  /* 0xffffffc09a9a7807 */ /* 0x000fe20005000000 */
[----:B------:R-:W-:Y:S01]  /*0ec0*/  IMAD.MOV.U32 R152, RZ, RZ, RZ ;  /* 0x000000ffff987224 */ /* 0x000fe200078e00ff */
[----:B------:R-:W-:Y:S01]  /*0ed0*/  UMOV UR36, URZ ;  /* 0x0000003f00247c82 */ /* 0x000fe20008000000 */
[----:B--2---:R-:W-:-:S05]  /*0ee0*/  LOP3.LUT R4, R20, 0x1, RZ, 0xfc, !PT ;  /* 0x0000000114047812 */ /* 0x004fca00078efcff */
[----:B------:R0:W-:Y:S02]  /*0ef0*/  STL [R1+0x20], R4 ;  /* 0x0000200401007387 */ /* 0x0001e40000100800 */
[----:B0-----:R-:W-:Y:S02]  /*0f00*/  IMAD.SHL.U32 R4, R3, 0x8, RZ ;  /* 0x0000000803047824 */ /* 0x001fe400078e00ff */
[----:B------:R-:W-:Y:S01]  /*0f10*/  IMAD.SHL.U32 R3, R14, 0x2, RZ ;  /* 0x000000020e037824 */ /* 0x000fe200078e00ff */
[----:B------:R-:W-:Y:S02]  /*0f20*/  STL [R1+0x64], RZ ;  /* 0x000064ff01007387 */ /* 0x000fe40000100800 */
[----:B------:R-:W-:Y:S02]  /*0f30*/  SHF.R.S32.HI R0, RZ, 0x1f, R4 ;  /* 0x0000001fff007819 */ /* 0x000fe40000011404 */
[----:B------:R0:W-:Y:S01]  /*0f40*/  STL [R1+0x38], R4 ;  /* 0x0000380401007387 */ /* 0x0001e20000100800 */
[C---:B------:R-:W-:Y:S01]  /*0f50*/  IADD3 R12, R3.reuse, 0x8, RZ ;  /* 0x00000008030c7810 */ /* 0x040fe20007ffe0ff */
[----:B------:R-:W-:-:S02]  /*0f60*/  VIADD R11, R3, 0x10 ;  /* 0x00000010030b7836 */ /* 0x000fc40000000000 */
[----:B------:R-:W-:Y:S01]  /*0f70*/  STL [R1+0x60], R3 ;  /* 0x0000600301007387 */ /* 0x000fe20000100800 */
[----:B------:R-:W-:-:S03]  /*0f80*/  VIADD R10, R3, 0x20 ;  /* 0x00000020030a7836 */ /* 0x000fc60000000000 */
[----:B------:R1:W-:Y:S01]  /*0f90*/  STL [R1+0x90], R0 ;  /* 0x0000900001007387 */ /* 0x0003e20000100800 */
[C---:B------:R-:W-:Y:S01]  /*0fa0*/  VIADD R9, R3.reuse, 0x28 ;  /* 0x0000002803097836 */ /* 0x040fe20000000000 */
[----:B------:R-:W-:Y:S01]  /*0fb0*/  SHF.R.S32.HI R2, RZ, 0x1f, R12 ;  /* 0x0000001fff027819 */ /* 0x000fe2000001140c */
[C---:B0-----:R-:W-:Y:S01]  /*0fc0*/  VIADD R4, R3.reuse, 0x30 ;  /* 0x0000003003047836 */ /* 0x041fe20000000000 */
[----:B------:R-:W-:Y:S01]  /*0fd0*/  STL [R1+0x58], R12 ;  /* 0x0000580c01007387 */ /* 0x000fe20000100800 */
[----:B-1----:R-:W-:-:S03]  /*0fe0*/  VIADD R0, R3, 0x18 ;  /* 0x0000001803007836 */ /* 0x002fc60000000000 */
[----:B------:R0:W-:Y:S01]  /*0ff0*/  STL [R1+0x54], R11 ;  /* 0x0000540b01007387 */ /* 0x0001e20000100800 */
[----:B------:R-:W-:-:S03]  /*1000*/  VIADD R3, R3, 0x38 ;  /* 0x0000003803037836 */ /* 0x000fc60000000000 */
[----:B------:R-:W-:Y:S04]  /*1010*/  STL [R1+0x50], R0 ;  /* 0x0000500001007387 */ /* 0x000fe80000100800 */
[----:B------:R1:W-:Y:S01]  /*1020*/  STL [R1+0x4c], R10 ;  /* 0x00004c0a01007387 */ /* 0x0003e20000100800 */
[----:B0-----:R-:W-:-:S03]  /*1030*/  SHF.R.S32.HI R11, RZ, 0x1f, R11 ;  /* 0x0000001fff0b7819 */ /* 0x001fc6000001140b */
[----:B------:R0:W-:Y:S04]  /*1040*/  STL [R1+0x48], R9 ;  /* 0x0000480901007387 */ /* 0x0001e80000100800 */
[----:B------:R-:W-:Y:S04]  /*1050*/  STL [R1+0x44], R4 ;  /* 0x0000440401007387 */ /* 0x000fe80000100800 */
[----:B------:R2:W-:Y:S01]  /*1060*/  STL [R1+0x80], R2 ;  /* 0x0000800201007387 */ /* 0x0005e20000100800 */
[----:B-1----:R-:W-:-:S03]  /*1070*/  SHF.R.S32.HI R10, RZ, 0x1f, R10 ;  /* 0x0000001fff0a7819 */ /* 0x002fc6000001140a */
[----:B------:R1:W-:Y:S01]  /*1080*/  STL [R1+0x40], R3 ;  /* 0x0000400301007387 */ /* 0x0003e20000100800 */
[----:B0-----:R-:W-:Y:S02]  /*1090*/  SHF.R.S32.HI R9, RZ, 0x1f, R9 ;  /* 0x0000001fff097819 */ /* 0x001fe40000011409 */
[----:B--2---:R-:W-:Y:S01]  /*10a0*/  SHF.R.S32.HI R2, RZ, 0x1f, R0 ;  /* 0x0000001fff027819 */ /* 0x004fe20000011400 */
[----:B------:R-:W-:Y:S04]  /*10b0*/  STL [R1+0x7c], R11 ;  /* 0x00007c0b01007387 */ /* 0x000fe80000100800 */
[----:B------:R0:W-:Y:S01]  /*10c0*/  STL [R1+0x78], R2 ;  /* 0x0000780201007387 */ /* 0x0001e20000100800 */
[----:B------:R-:W-:Y:S01]  /*10d0*/  VIADD R0, R153, 0x1e820 ;  /* 0x0001e82099007836 */ /* 0x000fe20000000000 */
[----:B-1----:R-:W-:-:S02]  /*10e0*/  SHF.R.S32.HI R3, RZ, 0x1f, R3 ;  /* 0x0000001fff037819 */ /* 0x002fc40000011403 */
[----:B------:R-:W-:Y:S01]  /*10f0*/  STL [R1+0x74], R10 ;  /* 0x0000740a01007387 */ /* 0x000fe20000100800 */
[C---:B------:R-:W-:Y:S01]  /*1100*/  @P1 VIADD R0, R155.reuse, 0xffffffe0 ;  /* 0xffffffe09b001836 */ /* 0x040fe20000000000 */
[----:B0-----:R-:W-:Y:S02]  /*1110*/  SHF.R.S32.HI R2, RZ, 0x1f, R4 ;  /* 0x0000001fff027819 */ /* 0x001fe40000011404 */
[----:B------:R-:W-:Y:S04]  /*1120*/  STL [R1+0x70], R9 ;  /* 0x0000700901007387 */ /* 0x000fe80000100800 */
[----:B------:R0:W-:Y:S01]  /*1130*/  STL [R1+0x6c], R2 ;  /* 0x00006c0201007387 */ /* 0x0001e20000100800 */
[----:B------:R-:W-:-:S03]  /*1140*/  IMAD.IADD R155, R155, 0x1, R154 ;  /* 0x000000019b9b7824 */ /* 0x000fc600078e029a */
[----:B------:R-:W-:Y:S01]  /*1150*/  STL [R1+0x68], R3 ;  /* 0x0000680301007387 */ /* 0x000fe20000100800 */
[----:B0-----:R-:W-:-:S03]  /*1160*/  IMAD R2, R17, 0x8, R8 ;  /* 0x0000000811027824 */ /* 0x001fc600078e0208 */
[----:B------:R-:W-:Y:S01]  /*1170*/  STL [R1+0x14], R0 ;  /* 0x0000140001007387 */ /* 0x000fe20000100800 */
[----:B------:R-:W-:-:S03]  /*1180*/  IMAD.IADD R154, R154, 0x1, R0 ;  /* 0x000000019a9a7824 */ /* 0x000fc600078e0200 */
[----:B------:R0:W-:Y:S02]  /*1190*/  STL [R1+0x88], R2 ;  /* 0x0000880201007387 */ /* 0x0001e40000100800 */
[C---:B0-----:R-:W-:Y:S01]  /*11a0*/  VIADD R2, R0.reuse, 0x6000 ;  /* 0x0000600000027836 */ /* 0x041fe20000000000 */
[----:B------:R-:W-:-:S04]  /*11b0*/  IADD3 R0, R0, 0xc000, RZ ;  /* 0x0000c00000007810 */ /* 0x000fc80007ffe0ff */
[----:B------:R0:W-:Y:S04]  /*11c0*/  STL [R1+0x1c], R2 ;  /* 0x00001c0201007387 */ /* 0x0001e80000100800 */
[----:B------:R0:W-:Y:S02]  /*11d0*/  STL [R1+0x18], R0 ;  /* 0x0000180001007387 */ /* 0x0001e40000100800 */
.L_x_12333:
[----:B012-4-:R-:W0:Y:S01]  /*11e0*/  LDC.64 R2, c[0x0][0xc88] ;  /* 0x00032200ff027b82 */ /* 0x017e220000000a00 */
[----:B------:R-:W-:-:S07]  /*11f0*/  ULDC.64 UR4, c[0x0][0xa28] ;  /* 0x00028a0000047ab9 */ /* 0x000fce0000000a00 */
[----:B-----5:R-:W1:Y:S08]  /*1200*/  LDC.64 R10, c[0x0][0x418] ;  /* 0x00010600ff0a7b82 */ /* 0x020e700000000a00 */
[----:B------:R-:W2:Y:S01]  /*1210*/  LDC R0, c[0x0][0x424] ;  /* 0x00010900ff007b82 */ /* 0x000ea20000000800 */
[----:B0-----:R-:W-:-:S07]  /*1220*/  IMAD.WIDE R2, R7, 0x4, R2 ;  /* 0x0000000407027825 */ /* 0x001fce00078e0202 */
[----:B------:R-:W0:Y:S01]  /*1230*/  LDC R13, c[0x0][0x2f0] ;  /* 0x0000bc00ff0d7b82 */ /* 0x000e220000000800 */
[----:B---3--:R-:W3:Y:S01]  /*1240*/  LDG.E R4, desc[UR38][R2.64] ;  /* 0x0000002602047981 */ /* 0x008ee2000c1e1900 */
[----:B------:R-:W-:Y:S01]  /*1250*/  ISETP.NE.U32.AND P0, PT, RZ, UR4, PT ;  /* 0x00000004ff007c0c */ /* 0x000fe2000bf05070 */
[----:B------:R-:W-:-:S03]  /*1260*/  IMAD.MOV.U32 R7, RZ, RZ, RZ ;  /* 0x000000ffff077224 */ /* 0x000fc600078e00ff */
[----:B------:R-:W-:Y:S02]  /*1270*/  ISETP.NE.AND.EX P0, PT, RZ, UR5, PT, P0 ;  /* 0x00000005ff007c0c */ /* 0x000fe4000bf05300 */
[----:B---3--:R-:W-:Y:S01]  /*1280*/  SHF.R.S32.HI R12, RZ, 0x1f, R4 ;  /* 0x0000001fff0c7819 */ /* 0x008fe20000011404 */
[----:B------:R3:W-:Y:S10]  /*1290*/  STL [R1+0x24], R4 ;  /* 0x0000240401007387 */ /* 0x0007f40000100800 */
[C---:B------:R-:W-:Y:S01]  /*12a0*/  @P0 LEA R8, P1, R4.reuse, UR4, 0x2 ;  /* 0x0000000404080c11 */ /* 0x040fe2000f8210ff */
[----:B------:R3:W-:Y:S03]  /*12b0*/  STL [R1+0x3c], R12 ;  /* 0x00003c0c01007387 */ /* 0x0007e60000100800 */
[----:B------:R-:W-:Y:S01]  /*12c0*/  @P0 LEA.HI.X R9, R4, UR5, R12, 0x2, P1 ;  /* 0x0000000504090c11 */ /* 0x000fe200088f140c */
[----:B------:R-:W-:-:S02]  /*12d0*/  ULDC.64 UR4, c[0x0][0xa20] ;  /* 0x0002880000047ab9 */ /* 0x000fc40000000a00 */
[----:B------:R-:W-:Y:S02]  /*12e0*/  ISETP.NE.U32.AND P1, PT, RZ, UR4, PT ;  /* 0x00000004ff007c0c */ /* 0x000fe4000bf25070 */
[----:B------:R3:W5:Y:S01]  /*12f0*/  @P0 LDG.E R7, desc[UR38][R8.64] ;  /* 0x0000002608070981 */ /* 0x000762000c1e1900 */
[----:B-1----:R-:W-:Y:S02]  /*1300*/  ISETP.NE.U32.AND P0, PT, R10, RZ, PT ;  /* 0x000000ff0a00720c */ /* 0x002fe40003f05070 */
[----:B------:R-:W-:Y:S02]  /*1310*/  ISETP.NE.AND.EX P1, PT, RZ, UR5, PT, P1 ;  /* 0x00000005ff007c0c */ /* 0x000fe4000bf25310 */
[----:B------:R-:W-:-:S04]  /*1320*/  ISETP.NE.AND.EX P0, PT, R11, RZ, PT, P0 ;  /* 0x000000ff0b00720c */ /* 0x000fc80003f05300 */
[----:B--2---:R-:W-:-:S05]  /*1330*/  SEL R0, R0, 0x1, P0 ;  /* 0x0000000100007807 */ /* 0x004fca0000000000 */
[----:B0-----:R-:W-:Y:S02]  /*1340*/  IMAD R0, R0, R13, RZ ;  /* 0x0000000d00007224 */ /* 0x001fe400078e02ff */
[----:B------:R-:W-:-:S04]  /*1350*/  @P1 LEA R2, P2, R4, UR4, 0x2 ;  /* 0x0000000404021c11 */ /* 0x000fc8000f8410ff */
[----:B------:R-:W-:-:S05]  /*1360*/  @P1 LEA.HI.X R3, R4, UR5, R12, 0x2, P2 ;  /* 0x0000000504031c11 */ /* 0x000fca00090f140c */
[----:B------:R3:W5:Y:S01]  /*1370*/  @P1 LDG.E R0, desc[UR38][R2.64] ;  /* 0x0000002602001981 */ /* 0x000762000c1e1900 */
[----:B------:R-:W-:Y:S05]  /*1380*/  @P1 BRA `(.L_x_12300) ;  /* 0x0000000000241947 */ /* 0x000fea0003800000 */
[----:B------:R-:W-:Y:S02]  /*1390*/  ULDC.64 UR4, c[0x0][0xa08] ;  /* 0x0002820000047ab9 */ /* 0x000fe40000000a00 */
[----:B------:R-:W-:-:S04]  /*13a0*/  ISETP.NE.U32.AND P0, PT, RZ, UR4, PT ;  /* 0x00000004ff007c0c */ /* 0x000fc8000bf05070 */
[----:B------:R-:W-:-:S13]  /*13b0*/  ISETP.NE.AND.EX P0, PT, RZ, UR5, PT, P0 ;  /* 0x00000005ff007c0c */ /* 0x000fda000bf05300 */
[----:B------:R-:W-:Y:S05]  /*13c0*/  @!P0 BRA `(.L_x_12300) ;  /* 0x0000000000148947 */ /* 0x000fea0003800000 */
[----:B---3--:R-:W0:Y:S02]  /*13d0*/  LDC.64 R2, c[0x0][0xa08] ;  /* 0x00028200ff027b82 */ /* 0x008e240000000a00 */
[----:B0-----:R-:W-:-:S05]  /*13e0*/  IMAD.WIDE R2, R4, 0x4, R2 ;  /* 0x0000000404027825 */ /* 0x001fca00078e0202 */
[----:B-----5:R-:W2:Y:S04]  /*13f0*/  LDG.E R0, desc[UR38][R2.64] ;  /* 0x0000002602007981 */ /* 0x020ea8000c1e1900 */
[----:B------:R-:W2:Y:S02]  /*1400*/  LDG.E R9, desc[UR38][R2.64+0x4] ;  /* 0x0000042602097981 */ /* 0x000ea4000c1e1900 */
[----:B--2---:R-:W-:-:S07]  /*1410*/  IMAD.IADD R0, R9, 0x1, -R0 ;  /* 0x0000000109007824 */ /* 0x004fce00078e0a00 */
.L_x_12300:
[----:B---3-5:R-:W-:Y:S01]  /*1420*/  IMAD.IADD R2, R0, 0x1, -R7 ;  /* 0x0000000100027824 */ /* 0x028fe200078e0a07 */
[----:B------:R-:W-:Y:S01]  /*1430*/  LOP3.LUT R3, R6, 0xff000000, RZ, 0xc0, !PT ;  /* 0xff00000006037812 */ /* 0x000fe200078ec0ff */
[----:B------:R-:W-:Y:S02]  /*1440*/  IMAD.MOV.U32 R16, RZ, RZ, RZ ;  /* 0x000000ffff107224 */ /* 0x000fe400078e00ff */
[C---:B------:R-:W-:Y:S01]  /*1450*/  VIADD R0, R2.reuse, 0xbf ;  /* 0x000000bf02007836 */ /* 0x040fe20000000000 */
[----:B------:R-:W-:Y:S02]  /*1460*/  SHF.R.U32.HI R3, RZ, 0x8, R3 ;  /* 0x00000008ff037819 */ /* 0x000fe40000011603 */
[----:B------:R-:W-:Y:S01]  /*1470*/  ISETP.GE.AND P0, PT, R2, 0x1, PT ;  /* 0x000000010200780c */ /* 0x000fe20003f06270 */
[----:B------:R-:W-:Y:S01]  /*1480*/  IMAD.HI R4, R0, 0x2aaaaaab, RZ ;  /* 0x2aaaaaab00047827 */ /* 0x000fe200078e02ff */
[----:B------:R-:W-:-:S04]  /*1490*/  LOP3.LUT R0, R6, 0xff0000, RZ, 0xc0, !PT ;  /* 0x00ff000006007812 */ /* 0x000fc800078ec0ff */
[----:B------:R-:W-:Y:S02]  /*14a0*/  LEA.HI R0, R0, R3, RZ, 0x10 ;  /* 0x0000000300007211 */ /* 0x000fe400078f80ff */
[----:B------:R-:W-:Y:S02]  /*14b0*/  SHF.R.U32.HI R7, RZ, 0x1f, R4 ;  /* 0x0000001fff077819 */ /* 0x000fe40000011604 */
[----:B------:R-:W-:Y:S02]  /*14c0*/  LOP3.LUT R14, R0, 0xff, RZ, 0xc0, !PT ;  /* 0x000000ff000e7812 */ /* 0x000fe400078ec0ff */
[----:B------:R-:W-:Y:S02]  /*14d0*/  SHF.R.U32.HI R8, RZ, 0x10, R0 ;  /* 0x00000010ff087819 */ /* 0x000fe40000011600 */
[----:B------:R-:W-:Y:S01]  /*14e0*/  LEA.HI.SX32 R11, R4, R7, 0x1b ;  /* 0x00000007040b7211 */ /* 0x000fe200078fdaff */
[----:B------:R0:W-:Y:S04]  /*14f0*/  STL [R1+0x5c], R14 ;  /* 0x00005c0e01007387 */ /* 0x0001e80000100800 */
[----:B------:R0:W-:Y:S01]  /*1500*/  STL [R1+0x2c], R8 ;  /* 0x00002c0801007387 */ /* 0x0001e20000100800 */
[----:B------:R-:W-:Y:S05]  /*1510*/  @!P0 BRA `(.L_x_12301) ;  /* 0x0000000000748947 */ /* 0x000fea0003800000 */
[----:B------:R-:W1:Y:S01]  /*1520*/  LDC R0, c[0x0][0x9f0] ;  /* 0x00027c00ff007b82 */ /* 0x000e620000000800 */
[----:B------:R-:W-:-:S04]  /*1530*/  ISETP.NE.AND P0, PT, R8, RZ, PT ;  /* 0x000000ff0800720c */ /* 0x000fc80003f05270 */
[----:B-1----:R-:W-:-:S04]  /*1540*/  SEL R12, R8, R0, P0 ;  /* 0x00000000080c7207 */ /* 0x002fc80000000000 */
[-C--:B------:R-:W-:Y:S02]  /*1550*/  IABS R4, R12.reuse ;  /* 0x0000000c00047213 */ /* 0x080fe40000000000 */
[----:B------:R-:W-:Y:S02]  /*1560*/  IADD3 R0, R11, -0x1, R12 ;  /* 0xffffffff0b007810 */ /* 0x000fe40007ffe00c */
[----:B------:R-:W1:Y:S01]  /*1570*/  I2F.RP R3, R4 ;  /* 0x0000000400037306 */ /* 0x000e620000209400 */
[----:B------:R-:W-:Y:S02]  /*1580*/  IABS R13, R12 ;  /* 0x0000000c000d7213 */ /* 0x000fe40000000000 */
[----:B------:R-:W-:Y:S02]  /*1590*/  IABS R10, R0 ;  /* 0x00000000000a7213 */ /* 0x000fe40000000000 */
[----:B------:R-:W-:-:S04]  /*15a0*/  LOP3.LUT R0, R0, R12, RZ, 0x3c, !PT ;  /* 0x0000000c00007212 */ /* 0x000fc800078e3cff */
[----:B------:R-:W-:Y:S01]  /*15b0*/  ISETP.GE.AND P2, PT, R0, RZ, PT ;  /* 0x000000ff0000720c */ /* 0x000fe20003f46270 */
[----:B-1----:R-:W0:Y:S02]  /*15c0*/  MUFU.RCP R3, R3 ;  /* 0x0000000300037308 */ /* 0x002e240000001000 */
[----:B0-----:R-:W-:Y:S02]  /*15d0*/  VIADD R8, R3, 0xffffffe ;  /* 0x0ffffffe03087836 */ /* 0x001fe40000000000 */
[----:B------:R-:W-:-:S04]  /*15e0*/  IMAD.MOV R3, RZ, RZ, -R13 ;  /* 0x000000ffff037224 */ /* 0x000fc800078e0a0d */
[----:B------:R0:W1:Y:S02]  /*15f0*/  F2I.FTZ.U32.TRUNC.NTZ R9, R8 ;  /* 0x0000000800097305 */ /* 0x000064000021f000 */
[----:B0-----:R-:W-:Y:S01]  /*1600*/  IMAD.MOV.U32 R8, RZ, RZ, RZ ;  /* 0x000000ffff087224 */ /* 0x001fe200078e00ff */
[----:B-1----:R-:W-:-:S05]  /*1610*/  IADD3 R7, RZ, -R9, RZ ;  /* 0x80000009ff077210 */ /* 0x002fca0007ffe0ff */
        /* <DEDUP_REMOVED lines=11> */
[----:B------:R-:W-:-:S04]  /*16d0*/  @!P1 LOP3.LUT R9, RZ, R12, RZ, 0x33, !PT ;  /* 0x0000000cff099212 */ /* 0x000fc800078e33ff */
[----:B------:R-:W-:-:S07]  /*16e0*/  MOV R16, R9 ;  /* 0x0000000900107202 */ /* 0x000fce0000000f00 */
.L_x_12301:
[-C--:B------:R-:W-:Y:S01]  /*16f0*/  IMAD R3, R14, R16.reuse, RZ ;  /* 0x000000100e037224 */ /* 0x080fe200078e02ff */
[----:B------:R-:W-:Y:S01]  /*1700*/  LOP3.LUT R0, R6, 0xffff, RZ, 0xc0, !PT ;  /* 0x0000ffff06007812 */ /* 0x000fe200078ec0ff */
[----:B------:R-:W-:Y:S01]  /*1710*/  STL [R1+0x34], R5 ;  /* 0x0000340501007387 */ /* 0x000fe20000100800 */
[----:B------:R-:W-:Y:S01]  /*1720*/  PLOP3.LUT P0, PT, PT, PT, PT, 0x80, 0x0 ;  /* 0x000000000000781c */ /* 0x000fe20003f0f070 */
[----:B------:R-:W-:Y:S01]  /*1730*/  IMAD.MOV.U32 R50, RZ, RZ, RZ ;  /* 0x000000ffff327224 */ /* 0x000fe200078e00ff */
[----:B------:R-:W-:Y:S01]  /*1740*/  VIADDMNMX R16, R3, R16, R11, PT ;  /* 0x0000001003107246 */ /* 0x000fe2000380010b */
[----:B------:R-:W-:Y:S01]  /*1750*/  STL [R1+0x10], R3 ;  /* 0x0000100301007387 */ /* 0x000fe20000100800 */
[----:B------:R-:W-:Y:S02]  /*1760*/  CS2R R150, SRZ ;  /* 0x0000000000967805 */ /* 0x000fe4000001ff00 */
[----:B------:R-:W-:Y:S02]  /*1770*/  CS2R R34, SRZ ;  /* 0x0000000000227805 */ /* 0x000fe4000001ff00 */
[----:B------:R-:W-:Y:S01]  /*1780*/  ISETP.GT.AND P1, PT, R16, R3, PT ;  /* 0x000000031000720c */ /* 0x000fe20003f24270 */
        /* <DEDUP_REMOVED lines=10> */
[----:B-1----:R-:W-:Y:S01]  /*1830*/  IMAD.MOV.U32 R0, RZ, RZ, RZ ;  /* 0x000000ffff007224 */ /* 0x002fe200078e00ff */
[----:B------:R-:W-:Y:S02]  /*1840*/  CS2R R24, SRZ ;  /* 0x0000000000187805 */ /* 0x000fe4000001ff00 */
[----:B------:R-:W-:Y:S02]  /*1850*/  CS2R R38, SRZ ;  /* 0x0000000000267805 */ /* 0x000fe4000001ff00 */
[----:B------:R-:W-:Y:S02]  /*1860*/  CS2R R22, SRZ ;  /* 0x0000000000167805 */ /* 0x000fe4000001ff00 */
[----:B------:R-:W-:-:S02]  /*1870*/  CS2R R36, SRZ ;  /* 0x0000000000247805 */ /* 0x000fc4000001ff00 */
[----:B------:R-:W-:Y:S01]  /*1880*/  CS2R R20, SRZ ;  /* 0x0000000000147805 */ /* 0x000fe2000001ff00 */
[----:B------:R-:W-:Y:S06]  /*1890*/  @!P1 BRA `(.L_x_12302) ;  /* 0x0000007c00409947 */ /* 0x000fec0003800000 */
[----:B------:R-:W1:Y:S02]  /*18a0*/  S2R R3, SR_TID.X ;  /* 0x0000000000037919 */ /* 0x000e640000002100 */
[----:B-1----:R-:W-:-:S05]  /*18b0*/  VIADD R4, R3, 0xffffff80 ;  /* 0xffffff8003047836 */ /* 0x002fca0000000000 */
[----:B------:R-:W-:-:S04]  /*18c0*/  SHF.R.S32.HI R3, RZ, 0x1f, R4 ;  /* 0x0000001fff037819 */ /* 0x000fc80000011404 */
[----:B------:R-:W-:-:S04]  /*18d0*/  LEA.HI R3, R3, R4, RZ, 0x7 ;  /* 0x0000000403037211 */ /* 0x000fc800078f38ff */
[----:B------:R-:W-:-:S05]  /*18e0*/  SHF.R.S32.HI R3, RZ, 0x7, R3 ;  /* 0x00000007ff037819 */ /* 0x000fca0000011403 */
[----:B------:R-:W1:Y:S02]  /*18f0*/  SHFL.IDX PT, R0, R3, RZ, 0x1f ;  /* 0x00001fff03007589 */ /* 0x000e6400000e0000 */
[----:B-1----:R-:W-:-:S13]  /*1900*/  R2UR UR40, R0 ;  /* 0x00000000002872ca */ /* 0x002fda00000e0000 */
[----:B------:R-:W-:-:S04]  /*1910*/  UIMAD.WIDE UR4, UR40, 0x55555556, URZ ;  /* 0x55555556280478a5 */ /* 0x000fc8000f8e023f */
[----:B------:R-:W-:Y:S02]  /*1920*/  ULEA.HI UR41, UR5, UR5, URZ, 0x1 ;  /* 0x0000000505297291 */ /* 0x000fe4000f8f083f */
[----:B------:R-:W-:Y:S02]  /*1930*/  UIADD3 UR5, UR37, 0x1e800, URZ ;  /* 0x0001e80025057890 */ /* 0x000fe4000fffe03f */
[----:B------:R-:W-:Y:S02]  /*1940*/  UIMAD UR41, UR41, -0x3, UR40 ;  /* 0xfffffffd292978a4 */ /* 0x000fe4000f8e0228 */
[----:B------:R-:W-:Y:S02]  /*1950*/  ULOP3.LUT UP0, URZ, UR5, 0x3ff, URZ, 0xc0, !UPT ;  /* 0x000003ff053f7892 */ /* 0x000fe4000f80c03f */
[----:B------:R-:W-:-:S04]  /*1960*/  ULEA UR4, UR41, UR37, 0xd ;  /* 0x0000002529047291 */ /* 0x000fc8000f8e683f */
[----:B------:R-:W-:Y:S01]  /*1970*/  PLOP3.LUT P0, PT, PT, PT, UP0, 0x80, 0x0 ;  /* 0x000000000000781c */ /* 0x000fe20003f0f008 */
[----:B------:R-:W-:-:S04]  /*1980*/  UIADD3 UR4, UR4, 0xc400, URZ ;  /* 0x0000c40004047890 */ /* 0x000fc8000fffe03f */
[----:B------:R-:W-:-:S04]  /*1990*/  USHF.R.U32.HI UR4, URZ, 0x4, UR4 ;  /* 0x000000043f047899 */ /* 0x000fc80008011604 */
[----:B------:R-:W-:-:S04]  /*19a0*/  ULOP3.LUT UR42, UR4, 0x3fff, URZ, 0xc0, !UPT ;  /* 0x00003fff042a7892 */ /* 0x000fc8000f8ec03f */
[----:B------:R-:W-:Y:S08]  /*19b0*/  @!P0 BRA `(.L_x_12303) ;  /* 0x0000000000408947 */ /* 0x000ff00003800000 */
[----:B------:R-:W-:Y:S01]  /*19c0*/  MOV R0, 0x0 ;  /* 0x0000000000007802 */ /* 0x000fe20000000f00 */
[----:B------:R-:W-:Y:S01]  /*19d0*/  ULDC.64 UR4, c[0x4][0x1b8] ;  /* 0x01006e0000047ab9 */ /* 0x000fe20000000a00 */
[----:B------:R-:W-:Y:S01]  /*19e0*/  ULDC.64 UR6, c[0x4][0x48] ;  /* 0x0100120000067ab9 */ /* 0x000fe20000000a00 */
[----:B------:R-:W-:Y:S01]  /*19f0*/  IMAD.U32 R4, RZ, RZ, UR4 ;  /* 0x00000004ff047e24 */ /* 0x000fe2000f8e00ff */
[----:B0-----:R0:W1:Y:S01]  /*1a00*/  LDC.64 R14, c[0x4][R0] ;  /* 0x01000000000e7b82 */ /* 0x0010620000000a00 */
        /* <DEDUP_REMOVED lines=11> */
.L_x_12303:
[----:B------:R-:W2:Y:S04]  /*1ac0*/  LDL R18, [R1+0x64] ;  /* 0x0000640001127983 */ /* 0x000ea80000100800 */
[----:B------:R-:W3:Y:S01]  /*1ad0*/  LDL R17, [R1+0x20] ;  /* 0x0000200001117983 */ /* 0x000ee20000100800 */
[----:B--2---:R-:W-:-:S04]  /*1ae0*/  LEA.HI R0, R18, R18, RZ, 0x1 ;  /* 0x0000001212007211 */ /* 0x004fc800078f08ff */
[----:B------:R-:W-:Y:S02]  /*1af0*/  LOP3.LUT R0, R0, 0xfffffffe, RZ, 0xc0, !PT ;  /* 0xfffffffe00007812 */ /* 0x000fe400078ec0ff */
[----:B---3--:R-:W-:-:S03]  /*1b00*/  ISETP.NE.AND P0, PT, R17, 0x3, PT ;  /* 0x000000031100780c */ /* 0x008fc60003f05270 */
[----:B------:R-:W-:-:S05]  /*1b10*/  IMAD.IADD R0, R18, 0x1, -R0 ;  /* 0x0000000112007824 */ /* 0x000fca00078e0a00 */
[----:B------:R-:W-:-:S04]  /*1b20*/  SHF.L.U32 R0, R0, 0x1f, RZ ;  /* 0x0000001f00007819 */ /* 0x000fc800000006ff */
[----:B------:R-:W1:Y:S02]  /*1b30*/  SYNCS.PHASECHK.TRANS64.TRYWAIT P1, [UR37+0x30800], R0 ;  /* 0x03080000ff0075a7 */ /* 0x000e640008020165 */
[----:B-1----:R-:W-:Y:S05]  /*1b40*/  @!P1 BRA `(.L_x_12304) ;  /* 0x000000f800249947 */ /* 0x002fea0003800000 */
.L_x_12444:
[----:B------:R-:W-:Y:S05]  /*1b50*/  @!P0 BRA `(.L_x_12305) ;  /* 0x0000000000048947 */ /* 0x000fea0003800000 */
[----:B------:R-:W-:Y:S01]  /*1b60*/  BPT.TRAP 0x1 ;  /* 0x000000040000795c */ /* 0x000fe20000300000 */
.L_x_12305:
[----:B-1----:R-:W-:Y:S02]  /*1b70*/  MOV R0, UR36 ;  /* 0x0000002400007c02 */ /* 0x002fe40008000f00 */
[----:B------:R-:W-:Y:S02]  /*1b80*/  SHF.L.U32 R3, R152, 0x1f, RZ ;  /* 0x0000001f98037819 */ /* 0x000fe400000006ff */
[----:B------:R-:W-:-:S04]  /*1b90*/  LEA R0, R0, UR37, 0x3 ;  /* 0x0000002500007c11 */ /* 0x000fc8000f8e18ff */
[----:B------:R1:W2:Y:S01]  /*1ba0*/  SYNCS.PHASECHK.TRANS64.TRYWAIT P2, [R0+URZ+0x30830], R3 ;  /* 0x03083003000075a7 */ /* 0x0002a2000804017f */
[----:B------:R-:W-:Y:S05]  /*1bb0*/  @!P0 BRA `(.L_x_12306) ;  /* 0x0000000000048947 */ /* 0x000fea0003800000 */
[----:B------:R-:W-:Y:S01]  /*1bc0*/  BPT.TRAP 0x1 ;  /* 0x000000040000795c */ /* 0x000fe20000300000 */
.L_x_12306:
[----:B------:R-:W3:Y:S01]  /*1bd0*/  S2R R4, SR_TID.X ;  /* 0x0000000000047919 */ /* 0x000ee20000002100 */
[----:B------:R-:W-:Y:S01]  /*1be0*/  IMAD.MOV.U32 R151, RZ, RZ, RZ ;  /* 0x000000ffff977224 */ /* 0x000fe200078e00ff */
[----:B---3--:R-:W-:Y:S01]  /*1bf0*/  LOP3.LUT P1, RZ, R4, 0x7f, RZ, 0xc0, !PT ;  /* 0x0000007f04ff7812 */ /* 0x008fe2000782c0ff */
[----:B--2---:R-:W-:-:S12]  /*1c00*/  @P2 BRA `(.L_x_12307) ;  /* 0x0000000000082947 */ /* 0x004fd80003800000 */
[----:B------:R-:W2:Y:S02]  /*1c10*/  SYNCS.PHASECHK.TRANS64.TRYWAIT P2, [R0+URZ+0x30830], R3 ;  /* 0x03083003000075a7 */ /* 0x000ea4000804017f */
[----:B--2---:R-:W-:Y:S05]  /*1c20*/  @!P2 BRA `(.L_x_12308) ;  /* 0x000000f80004a947 */ /* 0x004fea0003800000 */
.L_x_12307:
[----:B------:R-:W-:Y:S05]  /*1c30*/  WARPSYNC.ALL ;  /* 0x0000000000007948 */ /* 0x000fea0003800000 */
[----:B------:R-:W-:Y:S01]  /*1c40*/  UIADD3 UR4, UR37, 0x12400, URZ ;  /* 0x0001240025047890 */ /* 0x000fe2000fffe03f */
[----:B------:R-:W3:Y:S01]  /*1c50*/  LDL R137, [R1+0x60] ;  /* 0x0000600001897983 */ /* 0x000ee20000100800 */
[----:B------:R-:W-:Y:S01]  /*1c60*/  ULOP3.LUT UR12, UR42, 0x10000, URZ, 0xfc, !UPT ;  /* 0x000100002a0c7892 */ /* 0x000fe2000f8efc3f */
[----:B------:R-:W-:Y:S01]  /*1c70*/  WARPGROUP.ARRIVE ;  /* 0x00000000000079c5 */ /* 0x000fe20000000000 */
[----:B------:R-:W-:Y:S01]  /*1c80*/  USHF.R.U32.HI UR4, URZ, 0x4, UR4 ;  /* 0x000000043f047899 */ /* 0x000fe20008011604 */
[----:B-12---:R-:W-:Y:S01]  /*1c90*/  P2R R3, PR, RZ, 0x1 ;  /* 0x00000001ff037803 */ /* 0x006fe20000000000 */
[----:B------:R-:W-:Y:S01]  /*1ca0*/  UMOV UR13, 0x40000040 ;  /* 0x40000040000d7882 */ /* 0x000fe20000000000 */
[----:B------:R-:W-:Y:S01]  /*1cb0*/  UMOV UR15, 0x40000040 ;  /* 0x40000040000f7882 */ /* 0x000fe20000000000 */
[----:B------:R-:W-:-:S02]  /*1cc0*/  ULOP3.LUT UR4, UR4, 0x3fff, URZ, 0xc0, !UPT ;  /* 0x00003fff04047892 */ /* 0x000fc4000f8ec03f */
[----:B------:R-:W-:Y:S02]  /*1cd0*/  UIADD3 UR16, UR12, 0x2, URZ ;  /* 0x000000020c107890 */ /* 0x000fe4000fffe03f */
[----:B------:R-:W-:Y:S01]  /*1ce0*/  ULOP3.LUT UR4, UR4, 0x10000, URZ, 0xfc, !UPT ;  /* 0x0001000004047892 */ /* 0x000fe2000f8efc3f */
[----:B------:R-:W-:Y:S01]  /*1cf0*/  UMOV UR17, 0x40000040 ;  /* 0x4000004000117882 */ /* 0x000fe20000000000 */
[----:B------:R-:W-:Y:S02]  /*1d00*/  UMOV UR19, 0x40000040 ;  /* 0x4000004000137882 */ /* 0x000fe40000000000 */
[----:B------:R-:W-:Y:S02]  /*1d10*/  UIMAD UR14, UR36, 0x600, UR4 ;  /* 0x00000600240e78a4 */ /* 0x000fe4000f8e0204 */
[----:B------:R-:W-:Y:S02]  /*1d20*/  UIADD3 UR20, UR12, 0x4, URZ ;  /* 0x000000040c147890 */ /* 0x000fe4000fffe03f */
[----:B------:R-:W-:-:S02]  /*1d30*/  UIADD3 UR18, UR14, 0x2, URZ ;  /* 0x000000020e127890 */ /* 0x000fc4000fffe03f */
[----:B------:R-:W-:Y:S01]  /*1d40*/  UIADD3 UR22, UR14, 0x4, URZ ;  /* 0x000000040e167890 */ /* 0x000fe2000fffe03f */
[----:B------:R-:W-:Y:S02]  /*1d50*/  UMOV UR21, 0x40000040 ;  /* 0x4000004000157882 */ /* 0x000fe40000000000 */
[----:B------:R-:W-:Y:S01]  /*1d60*/  HGMMA.64x192x16.F32.BF16 R24, gdesc[UR12], RZ, !UPT, gsb0 ;  /* 0x02e000000c1879f0 */ /* 0x000fe2000c0018ff */
[----:B------:R-:W-:Y:S01]  /*1d70*/  UMOV UR23, 0x40000040 ;  /* 0x4000004000177882 */ /* 0x000fe20000000000 */
[----:B------:R-:W-:Y:S02]  /*1d80*/  UIADD3 UR24, UR12, 0x6, URZ ;  /* 0x000000060c187890 */ /* 0x000fe4000fffe03f */
[----:B------:R-:W-:Y:S01]  /*1d90*/  UIADD3 UR26, UR14, 0x6, URZ ;  /* 0x000000060e1a7890 */ /* 0x000fe2000fffe03f */
[----:B------:R-:W-:Y:S01]  /*1da0*/  UMOV UR25, 0x40000040 ;  /* 0x4000004000197882 */ /* 0x000fe20000000000 */
[----:B------:R-:W-:Y:S01]  /*1db0*/  UMOV UR27, 0x40000040 ;  /* 0x40000040001b7882 */ /* 0x000fe20000000000 */
[----:B------:R-:W-:Y:S01]  /*1dc0*/  ULDC UR5, c[0x0][0x9d8] ;  /* 0x0002760000057ab9 */ /* 0x000fe20000000800 */
[----:B------:R-:W-:Y:S01]  /*1dd0*/  ULDC UR6, c[0x0][0x988] ;  /* 0x0002620000067ab9 */ /* 0x000fe20000000800 */
[----:B------:R-:W-:-:S02]  /*1de0*/  WARPGROUP.DEPBAR.LE gsb0, 0x0 ;  /* 0x00008000000079c5 */ /* 0x000fc40000010000 */
[----:B------:R-:W-:-:S09]  /*1df0*/  WARPGROUP.ARRIVE ;  /* 0x00000000000079c5 */ /* 0x000fd20000000000 */
        /* <DEDUP_REMOVED lines=10> */
[----:B0-----:R-:W-:Y:S01]  /*1ea0*/  FMUL.FTZ R8, R28, UR5 ;  /* 0x000000051c087c20 */ /* 0x001fe20008410000 */
[----:B------:R-:W-:Y:S01]  /*1eb0*/  FMUL.FTZ R5, R26, UR5 ;  /* 0x000000051a057c20 */ /* 0x000fe20008410000 */
[----:B------:R-:W-:Y:S01]  /*1ec0*/  FMUL.FTZ R10, R29, UR5 ;  /* 0x000000051d0a7c20 */ /* 0x000fe20008410000 */
[----:B------:R-:W-:Y:S01]  /*1ed0*/  FMUL.FTZ R26, R51, UR5 ;  /* 0x00000005331a7c20 */ /* 0x000fe20008410000 */
[----:B------:R-:W0:Y:S01]  /*1ee0*/  MUFU.TANH R4, R4 ;  /* 0x0000000400047308 */ /* 0x000e220000002400 */
[----:B---3--:R-:W-:Y:S01]  /*1ef0*/  IADD3 R51, R2, 0xc0, -R137 ;  /* 0x000000c002337810 */ /* 0x008fe20007ffe889 */
[----:B------:R-:W-:Y:S01]  /*1f00*/  FMUL.FTZ R12, R32, UR5 ;  /* 0x00000005200c7c20 */ /* 0x000fe20008410000 */
[----:B------:R-:W-:Y:S01]  /*1f10*/  FMUL.FTZ R7, R27, UR5 ;  /* 0x000000051b077c20 */ /* 0x000fe20008410000 */
[----:B------:R-:W-:Y:S01]  /*1f20*/  FMUL.FTZ R14, R33, UR5 ;  /* 0x00000005210e7c20 */ /* 0x000fe20008410000 */
[----:B------:R-:W-:Y:S01]  /*1f30*/  FMUL.FTZ R9, R30, UR5 ;  /* 0x000000051e097c20 */ /* 0x000fe20008410000 */
[----:B------:R-:W-:Y:S01]  /*1f40*/  FMUL.FTZ R17, R36, UR5 ;  /* 0x0000000524117c20 */ /* 0x000fe20008410000 */
[----:B------:R-:W-:Y:S01]  /*1f50*/  FMUL.FTZ R11, R31, UR5 ;  /* 0x000000051f0b7c20 */ /* 0x000fe20008410000 */
[----:B------:R-:W1:Y:S01]  /*1f60*/  MUFU.TANH R6, R6 ;  /* 0x0000000600067308 */ /* 0x000e620000002400 */
[----:B------:R-:W-:-:S02]  /*1f70*/  IMAD R2, R16, -0xc0, R51 ;  /* 0xffffff4010027824 */ /* 0x000fc400078e0233 */
[----:B------:R-:W-:Y:S01]  /*1f80*/  FMUL.FTZ R120, R37, UR5 ;  /* 0x0000000525787c20 */ /* 0x000fe20008410000 */
[----:B------:R-:W-:Y:S01]  /*1f90*/  FMUL.FTZ R30, R59, UR5 ;  /* 0x000000053b1e7c20 */ /* 0x000fe20008410000 */
[----:B------:R-:W-:Y:S01]  /*1fa0*/  FMUL.FTZ R13, R34, UR5 ;  /* 0x00000005220d7c20 */ /* 0x000fe20008410000 */
[----:B------:R-:W-:Y:S01]  /*1fb0*/  FMUL.FTZ R20, R40, UR5 ;  /* 0x0000000528147c20 */ /* 0x000fe20008410000 */
[----:B------:R-:W-:Y:S01]  /*1fc0*/  FMUL.FTZ R130, R61, UR5 ;  /* 0x000000053d827c20 */ /* 0x000fe20008410000 */
[----:B------:R-:W-:Y:S01]  /*1fd0*/  FMUL.FTZ R15, R35, UR5 ;  /* 0x00000005230f7c20 */ /* 0x000fe20008410000 */
[----:B------:R-:W2:Y:S01]  /*1fe0*/  MUFU.TANH R8, R8 ;  /* 0x0000000800087308 */ /* 0x000ea20000002400 */
[C---:B------:R-:W-:Y:S01]  /*1ff0*/  ISETP.GT.AND P4, PT, R2.reuse, RZ, PT ;  /* 0x000000ff0200720c */ /* 0x040fe20003f84270 */
[----:B------:R-:W-:Y:S01]  /*2000*/  FMUL.FTZ R122, R41, UR5 ;  /* 0x00000005297a7c20 */ /* 0x000fe20008410000 */
[----:B------:R-:W-:Y:S01]  /*2010*/  ISETP.GT.AND P3, PT, R2, 0x1, PT ;  /* 0x000000010200780c */ /* 0x000fe20003f64270 */
[----:B------:R-:W-:Y:S01]  /*2020*/  FMUL.FTZ R18, R38, UR5 ;  /* 0x0000000526127c20 */ /* 0x000fe20008410000 */
[----:B------:R-:W-:Y:S01]  /*2030*/  FMUL.FTZ R121, R44, UR5 ;  /* 0x000000052c797c20 */ /* 0x000fe20008410000 */
[----:B------:R-:W-:Y:S01]  /*2040*/  FMUL.FTZ R19, R39, UR5 ;  /* 0x0000000527137c20 */ /* 0x000fe20008410000 */
[----:B------:R-:W-:Y:S01]  /*2050*/  FMUL.FTZ R124, R45, UR5 ;  /* 0x000000052d7c7c20 */ /* 0x000fe20008410000 */
[----:B------:R-:W3:Y:S01]  /*2060*/  MUFU.TANH R10, R10 ;  /* 0x0000000a000a7308 */ /* 0x000ee20000002400 */
[----:B------:R-:W-:Y:S01]  /*2070*/  ISETP.GT.AND P2, PT, R2, 0x8, PT ;  /* 0x000000080200780c */ /* 0x000fe20003f44270 */
[----:B------:R-:W-:Y:S01]  /*2080*/  FMUL.FTZ R31, R62, UR5 ;  /* 0x000000053e1f7c20 */ /* 0x000fe20008410000 */
[----:B------:R-:W-:Y:S01]  /*2090*/  FMUL.FTZ R21, R42, UR5 ;  /* 0x000000052a157c20 */ /* 0x000fe20008410000 */
[----:B------:R-:W-:Y:S01]  /*20a0*/  FMUL.FTZ R123, R48, UR5 ;  /* 0x00000005307b7c20 */ /* 0x000fe20008410000 */
[----:B------:R-:W-:Y:S01]  /*20b0*/  FMUL.FTZ R32, R63, UR5 ;  /* 0x000000053f207c20 */ /* 0x000fe20008410000 */
[----:B------:R-:W-:Y:S01]  /*20c0*/  FMUL.FTZ R22, R43, UR5 ;  /* 0x000000052b167c20 */ /* 0x000fe20008410000 */
[----:B------:R-:W-:Y:S01]  /*20d0*/  FMUL.FTZ R27, R54, UR5 ;  /* 0x00000005361b7c20 */ /* 0x000fe20008410000 */
[----:B------:R-:W4:Y:S01]  /*20e0*/  MUFU.TANH R5, R5 ;  /* 0x0000000500057308 */ /* 0x000f220000002400 */
[----:B0-----:R-:W-:Y:S01]  /*20f0*/  FSEL R4, R4, -INF , P4 ;  /* 0xff80000004047808 */ /* 0x001fe20002000000 */
[----:B------:R-:W-:Y:S01]  /*2100*/  FMUL.FTZ R126, R49, UR5 ;  /* 0x00000005317e7c20 */ /* 0x000fe20008410000 */
[----:B-1----:R-:W-:Y:S01]  /*2110*/  FSEL R6, R6, -INF , P3 ;  /* 0xff80000006067808 */ /* 0x002fe20001800000 */
[----:B------:R-:W-:Y:S01]  /*2120*/  FMUL.FTZ R24, R47, UR5 ;  /* 0x000000052f187c20 */ /* 0x000fe20008410000 */
[----:B------:R-:W-:Y:S01]  /*2130*/  FMUL.FTZ R23, R46, UR5 ;  /* 0x000000052e177c20 */ /* 0x000fe20008410000 */
[----:B------:R-:W-:Y:S01]  /*2140*/  FMUL.FTZ R125, R52, UR5 ;  /* 0x00000005347d7c20 */ /* 0x000fe20008410000 */
[----:B------:R-:W-:Y:S01]  /*2150*/  FMUL.FTZ R25, R50, UR5 ;  /* 0x0000000532197c20 */ /* 0x000fe20008410000 */
[----:B------:R-:W0:Y:S01]  /*2160*/  MUFU.TANH R12, R12 ;  /* 0x0000000c000c7308 */ /* 0x000e220000002400 */
[----:B------:R-:W-:Y:S01]  /*2170*/  ISETP.GT.AND P6, PT, R2, 0x9, PT ;  /* 0x000000090200780c */ /* 0x000fe20003fc4270 */
        /* <DEDUP_REMOVED lines=9> */
[----:B------:R-:W-:Y:S01]  /*2210*/  FMNMX.FTZ R59, R4, R6, !PT ;  /* 0x00000006043b7209 */ /* 0x000fe20007810000 */
[----:B------:R-:W-:Y:S01]  /*2220*/  FMUL.FTZ R35, R70, UR5 ;  /* 0x0000000546237c20 */ /* 0x000fe20008410000 */
[----:B------:R-:W-:Y:S01]  /*2230*/  FMUL.FTZ R131, R60, UR5 ;  /* 0x000000053c837c20 */ /* 0x000fe20008410000 */
[----:B------:R-:W-:Y:S01]  /*2240*/  FMUL.FTZ R28, R55, UR5 ;  /* 0x00000005371c7c20 */ /* 0x000fe20008410000 */
[----:B------:R-:W-:Y:S01]  /*2250*/  FMUL.FTZ R129, R64, UR5 ;  /* 0x0000000540817c20 */ /* 0x000fe20008410000 */
[----:B------:R-:W2:Y:S01]  /*2260*/  MUFU.TANH R14, R14 ;  /* 0x0000000e000e7308 */ /* 0x000ea20000002400 */
[----:B------:R-:W-:Y:S01]  /*2270*/  ISETP.GT.AND P5, PT, R2, 0x10, PT ;  /* 0x000000100200780c */ /* 0x000fe20003fa4270 */
[----:B------:R-:W-:Y:S01]  /*2280*/  FMUL.FTZ R36, R71, UR5 ;  /* 0x0000000547247c20 */ /* 0x000fe20008410000 */
[----:B------:R-:W-:Y:S01]  /*2290*/  FMUL.FTZ R135, R68, UR5 ;  /* 0x0000000544877c20 */ /* 0x000fe20008410000 */
[----:B------:R-:W-:Y:S01]  /*22a0*/  FMUL.FTZ R134, R69, UR5 ;  /* 0x0000000545867c20 */ /* 0x000fe20008410000 */
[----:B------:R-:W-:Y:S01]  /*22b0*/  FMUL.FTZ R133, R72, UR5 ;  /* 0x0000000548857c20 */ /* 0x000fe20008410000 */
[----:B------:R-:W-:Y:S01]  /*22c0*/  FMUL.FTZ R117, R117, UR5 ;  /* 0x0000000575757c20 */ /* 0x000fe20008410000 */
[----:B------:R-:W5:Y:S01]  /*22d0*/  LDL R137, [R1+0x14] ;  /* 0x0000140001897983 */ /* 0x000f620000100800 */
[----:B------:R-:W2:Y:S01]  /*22e0*/  MUFU.TANH R9, R9 ;  /* 0x0000000900097308 */ /* 0x000ea20000002400 */
[----:B---3--:R-:W-:Y:S01]  /*22f0*/  FSEL R10, R10, -INF , P6 ;  /* 0xff8000000a0a7808 */ /* 0x008fe20003000000 */
[----:B------:R-:W-:Y:S01]  /*2300*/  FMUL.FTZ R37, R74, UR5 ;  /* 0x000000054a257c20 */ /* 0x000fe20008410000 */
[----:B------:R-:W-:Y:S01]  /*2310*/  FMNMX.FTZ R61, R8, R59, !PT ;  /* 0x0000003b083d7209 */ /* 0x000fe20007810000 */
[----:B------:R-:W-:-:S04]  /*2320*/  FMUL.FTZ R74, R73, UR5 ;  /* 0x00000005494a7c20 */ /* 0x000fc80008410000 */
[----:B------:R-:W3:Y:S01]  /*2330*/  MUFU.TANH R17, R17 ;  /* 0x0000001100117308 */ /* 0x000ee20000002400 */
[----:B----4-:R-:W-:Y:S01]  /*2340*/  FSEL R5, R5, -INF , P4 ;  /* 0xff80000005057808 */ /* 0x010fe20002000000 */
[----:B------:R-:W-:-:S06]  /*2350*/  FMUL.FTZ R38, R75, UR5 ;  /* 0x000000054b267c20 */ /* 0x000fcc0008410000 */
[----:B------:R-:W4:Y:S01]  /*2360*/  MUFU.TANH R11, R11 ;  /* 0x0000000b000b7308 */ /* 0x000f220000002400 */
[----:B------:R-:W-:Y:S01]  /*2370*/  ISETP.GT.AND P4, PT, R2, 0x11, PT ;  /* 0x000000110200780c */ /* 0x000fe20003f84270 */
[----:B------:R-:W-:Y:S01]  /*2380*/  FMUL.FTZ R75, R76, UR5 ;  /* 0x000000054c4b7c20 */ /* 0x000fe20008410000 */
[----:B0-----:R-:W-:Y:S01]  /*2390*/  FSEL R12, R12, -INF , P5 ;  /* 0xff8000000c0c7808 */ /* 0x001fe20002800000 */
[----:B------:R-:W-:-:S04]  /*23a0*/  FMUL.FTZ R40, R79, UR5 ;  /* 0x000000054f287c20 */ /* 0x000fc80008410000 */
[----:B------:R-:W0:Y:S01]  /*23b0*/  MUFU.TANH R120, R120 ;  /* 0x0000007800787308 */ /* 0x000e220000002400 */
[----:B------:R-:W-:Y:S01]  /*23c0*/  FMNMX.FTZ R61, R10, R61, !PT ;  /* 0x0000003d0a3d7209 */ /* 0x000fe20007810000 */
[----:B------:R-:W-:Y:S01]  /*23d0*/  FMUL.FTZ R79, R84, UR5 ;  /* 0x00000005544f7c20 */ /* 0x000fe20008410000 */
[----:B-1----:R-:W-:Y:S01]  /*23e0*/  FSEL R7, R7, -INF , P3 ;  /* 0xff80000007077808 */ /* 0x002fe20001800000 */
[----:B------:R-:W-:-:S04]  /*23f0*/  FMUL.FTZ R76, R77, UR5 ;  /* 0x000000054d4c7c20 */ /* 0x000fc80008410000 */
[----:B------:R-:W1:Y:S01]  /*2400*/  MUFU.TANH R13, R13 ;  /* 0x0000000d000d7308 */ /* 0x000e620000002400 */
[----:B------:R-:W-:Y:S01]  /*2410*/  ISETP.GT.AND P3, PT, R2, 0x18, PT ;  /* 0x000000180200780c */ /* 0x000fe20003f64270 */
[----:B------:R-:W-:Y:S01]  /*2420*/  FMUL.FTZ R77, R80, UR5 ;  /* 0x00000005504d7c20 */ /* 0x000fe20008410000 */
[----:B--2---:R-:W-:Y:S01]  /*2430*/  FSEL R14, R14, -INF , P4 ;  /* 0xff8000000e0e7808 */ /* 0x004fe20002000000 */
[----:B------:R-:W-:-:S04]  /*2440*/  FMUL.FTZ R39, R78, UR5 ;  /* 0x000000054e277c20 */ /* 0x000fc80008410000 */
[----:B------:R-:W2:Y:S01]  /*2450*/  MUFU.TANH R20, R20 ;  /* 0x0000001400147308 */ /* 0x000ea20000002400 */
[----:B------:R-:W-:Y:S01]  /*2460*/  FMNMX.FTZ R61, R12, R61, !PT ;  /* 0x0000003d0c3d7209 */ /* 0x000fe20007810000 */
[----:B------:R-:W-:Y:S01]  /*2470*/  FMUL.FTZ R78, R81, UR5 ;  /* 0x00000005514e7c20 */ /* 0x000fe20008410000 */
[----:B------:R-:W-:Y:S01]  /*2480*/  FSEL R9, R9, -INF , P2 ;  /* 0xff80000009097808 */ /* 0x000fe20001000000 */
[----:B------:R-:W-:Y:S01]  /*2490*/  FMUL.FTZ R44, R85, UR5 ;  /* 0x00000005552c7c20 */ /* 0x000fe20008410000 */
[----:B------:R-:W-:-:S03]  /*24a0*/  FMUL.FTZ R41, R82, UR5 ;  /* 0x0000000552297c20 */ /* 0x000fc60008410000 */
[----:B------:R-:W2:Y:S01]  /*24b0*/  MUFU.TANH R15, R15 ;  /* 0x0000000f000f7308 */ /* 0x000ea20000002400 */
[----:B------:R-:W-:Y:S01]  /*24c0*/  ISETP.GT.AND P2, PT, R2, 0x19, PT ;  /* 0x000000190200780c */ /* 0x000fe20003f44270 */
[----:B------:R-:W-:Y:S01]  /*24d0*/  FMUL.FTZ R46, R88, UR5 ;  /* 0x00000005582e7c20 */ /* 0x000fe20008410000 */
[----:B---3--:R-:W-:Y:S01]  /*24e0*/  FSEL R17, R17, -INF , P3 ;  /* 0xff80000011117808 */ /* 0x008fe20001800000 */
[----:B------:R-:W-:-:S04]  /*24f0*/  FMUL.FTZ R42, R83, UR5 ;  /* 0x00000005532a7c20 */ /* 0x000fc80008410000 */
[----:B------:R-:W3:Y:S01]  /*2500*/  MUFU.TANH R122, R122 ;  /* 0x0000007a007a7308 */ /* 0x000ee20000002400 */
[----:B------:R-:W-:Y:S01]  /*2510*/  FMNMX.FTZ R62, R14, R61, !PT ;  /* 0x0000003d0e3e7209 */ /* 0x000fe20007810000 */
[----:B------:R-:W-:Y:S01]  /*2520*/  FMUL.FTZ R48, R89, UR5 ;  /* 0x0000000559307c20 */ /* 0x000fe20008410000 */
[----:B----4-:R-:W-:Y:S01]  /*2530*/  FSEL R11, R11, -INF , P6 ;  /* 0xff8000000b0b7808 */ /* 0x010fe20003000000 */
[----:B------:R-:W-:-:S04]  /*2540*/  FMUL.FTZ R43, R86, UR5 ;  /* 0x00000005562b7c20 */ /* 0x000fc80008410000 */
[----:B------:R-:W4:Y:S01]  /*2550*/  MUFU.TANH R18, R18 ;  /* 0x0000001200127308 */ /* 0x000f220000002400 */
[----:B------:R-:W-:Y:S01]  /*2560*/  ISETP.GT.AND P6, PT, R2, 0x20, PT ;  /* 0x000000200200780c */ /* 0x000fe20003fc4270 */
[----:B------:R-:W-:Y:S01]  /*2570*/  FMUL.FTZ R45, R87, UR5 ;  /* 0x00000005572d7c20 */ /* 0x000fe20008410000 */
[----:B0-----:R-:W-:Y:S01]  /*2580*/  FSEL R54, R120, -INF , P2 ;  /* 0xff80000078367808 */ /* 0x001fe20001000000 */
[----:B------:R-:W-:-:S04]  /*2590*/  FMUL.FTZ R47, R90, UR5 ;  /* 0x000000055a2f7c20 */ /* 0x000fc80008410000 */
[----:B------:R-:W0:Y:S01]  /*25a0*/  MUFU.TANH R121, R121 ;  /* 0x0000007900797308 */ /* 0x000e220000002400 */
[----:B------:R-:W-:Y:S02]  /*25b0*/  FMNMX.FTZ R63, R17, R62, !PT ;  /* 0x0000003e113f7209 */ /* 0x000fe40007810000 */
[----:B-1----:R-:W-:-:S05]  /*25c0*/  FSEL R13, R13, -INF , P5 ;  /* 0xff8000000d0d7808 */ /* 0x002fca0002800000 */
[----:B------:R-:W1:Y:S01]  /*25d0*/  MUFU.TANH R19, R19 ;  /* 0x0000001300137308 */ /* 0x000e620000002400 */
[----:B------:R-:W-:Y:S02]  /*25e0*/  ISETP.GT.AND P5, PT, R2, 0x21, PT ;  /* 0x000000210200780c */ /* 0x000fe40003fa4270 */
[----:B--2---:R-:W-:-:S05]  /*25f0*/  FSEL R20, R20, -INF , P6 ;  /* 0xff80000014147808 */ /* 0x004fca0003000000 */
[----:B------:R-:W2:Y:S01]  /*2600*/  MUFU.TANH R124, R124 ;  /* 0x0000007c007c7308 */ /* 0x000ea20000002400 */
[----:B------:R-:W-:Y:S02]  /*2610*/  FMNMX.FTZ R63, R54, R63, !PT ;  /* 0x0000003f363f7209 */ /* 0x000fe40007810000 */
[----:B------:R-:W-:-:S05]  /*2620*/  FSEL R15, R15, -INF , P4 ;  /* 0xff8000000f0f7808 */ /* 0x000fca0002000000 */
[----:B------:R-:W2:Y:S01]  /*2630*/  MUFU.TANH R21, R21 ;  /* 0x0000001500157308 */ /* 0x000ea20000002400 */
[----:B------:R-:W-:Y:S02]  /*2640*/  ISETP.GT.AND P4, PT, R2, 0x28, PT ;  /* 0x000000280200780c */ /* 0x000fe40003f84270 */
[----:B---3--:R-:W-:-:S05]  /*2650*/  FSEL R56, R122, -INF , P5 ;  /* 0xff8000007a387808 */ /* 0x008fca0002800000 */
[----:B------:R-:W3:Y:S01]  /*2660*/  MUFU.TANH R123, R123 ;  /* 0x0000007b007b7308 */ /* 0x000ee20000002400 */
[----:B------:R-:W-:Y:S02]  /*2670*/  FMNMX.FTZ R65, R20, R63, !PT ;  /* 0x0000003f14417209 */ /* 0x000fe40007810000 */
[----:B----4-:R-:W-:-:S05]  /*2680*/  FSEL R18, R18, -INF , P3 ;  /* 0xff80000012127808 */ /* 0x010fca0001800000 */
[----:B------:R-:W4:Y:S01]  /*2690*/  MUFU.TANH R22, R22 ;  /* 0x0000001600167308 */ /* 0x000f220000002400 */
[----:B------:R-:W-:Y:S02]  /*26a0*/  ISETP.GT.AND P3, PT, R2, 0x29, PT ;  /* 0x000000290200780c */ /* 0x000fe40003f64270 */
[----:B0-----:R-:W-:-:S05]  /*26b0*/  FSEL R57, R121, -INF , P4 ;  /* 0xff80000079397808 */ /* 0x001fca0002000000 */
[----:B------:R-:W0:Y:S01]  /*26c0*/  MUFU.TANH R126, R126 ;  /* 0x0000007e007e7308 */ /* 0x000e220000002400 */
[----:B------:R-:W-:-:S07]  /*26d0*/  FMNMX.FTZ R66, R56, R65, !PT ;  /* 0x0000004138427209 */ /* 0x000fce0007810000 */
[----:B------:R-:W0:Y:S01]  /*26e0*/  MUFU.TANH R24, R24 ;  /* 0x0000001800187308 */ /* 0x000e220000002400 */
[----:B-1----:R-:W-:-:S07]  /*26f0*/  FSEL R19, R19, -INF , P2 ;  /* 0xff80000013137808 */ /* 0x002fce0001000000 */
[----:B------:R-:W1:Y:S01]  /*2700*/  MUFU.TANH R23, R23 ;  /* 0x0000001700177308 */ /* 0x000e620000002400 */
[----:B------:R-:W-:Y:S02]  /*2710*/  ISETP.GT.AND P2, PT, R2, 0x30, PT ;  /* 0x000000300200780c */ /* 0x000fe40003f44270 */
[----:B--2---:R-:W-:-:S05]  /*2720*/  FSEL R58, R124, -INF , P3 ;  /* 0xff8000007c3a7808 */ /* 0x004fca0001800000 */
[----:B------:R-:W2:Y:S01]  /*2730*/  MUFU.TANH R125, R125 ;  /* 0x0000007d007d7308 */ /* 0x000ea20000002400 */
[----:B------:R-:W-:-:S07]  /*2740*/  FMNMX.FTZ R67, R57, R66, !PT ;  /* 0x0000004239437209 */ /* 0x000fce0007810000 */
[----:B------:R-:W2:Y:S01]  /*2750*/  MUFU.TANH R25, R25 ;  /* 0x0000001900197308 */ /* 0x000ea20000002400 */
[----:B------:R-:W-:-:S07]  /*2760*/  FSEL R21, R21, -INF , P6 ;  /* 0xff80000015157808 */ /* 0x000fce0003000000 */
[----:B------:R-:W-:Y:S01]  /*2770*/  MUFU.TANH R127, R127 ;  /* 0x0000007f007f7308 */ /* 0x000fe20000002400 */
[----:B------:R-:W-:-:S07]  /*2780*/  ISETP.GT.AND P6, PT, R2, 0x31, PT ;  /* 0x000000310200780c */ /* 0x000fce0003fc4270 */
[----:B------:R-:W2:Y:S01]  /*2790*/  MUFU.TANH R29, R29 ;  /* 0x0000001d001d7308 */ /* 0x000ea20000002400 */
[----:B---3--:R-:W-:Y:S02]  /*27a0*/  FSEL R59, R123, -INF , P2 ;  /* 0xff8000007b3b7808 */ /* 0x008fe40001000000 */
[----:B------:R-:W-:-:S05]  /*27b0*/  FMNMX.FTZ R66, R58, R67, !PT ;  /* 0x000000433a427209 */ /* 0x000fca0007810000 */
[----:B------:R-:W3:Y:S01]  /*27c0*/  MUFU.TANH R128, R128 ;  /* 0x0000008000807308 */ /* 0x000ee20000002400 */
[----:B----4-:R-:W-:-:S07]  /*27d0*/  FSEL R22, R22, -INF , P5 ;  /* 0xff80000016167808 */ /* 0x010fce0002800000 */
[----:B------:R-:W-:Y:S01]  /*27e0*/  MUFU.TANH R132, R132 ;  /* 0x0000008400847308 */ /* 0x000fe20000002400 */
[----:B------:R-:W-:-:S07]  /*27f0*/  ISETP.GT.AND P5, PT, R2, 0x38, PT ;  /* 0x000000380200780c */ /* 0x000fce0003fa4270 */
[----:B------:R-:W4:Y:S01]  /*2800*/  MUFU.TANH R30, R30 ;  /* 0x0000001e001e7308 */ /* 0x000f220000002400 */
[----:B0-----:R-:W-:-:S07]  /*2810*/  FSEL R60, R126, -INF , P6 ;  /* 0xff8000007e3c7808 */ /* 0x001fce0003000000 */
[----:B------:R-:W0:Y:S01]  /*2820*/  MUFU.TANH R34, R34 ;  /* 0x0000002200227308 */ /* 0x000e220000002400 */
[----:B------:R-:W-:Y:S02]  /*2830*/  FMNMX.FTZ R67, R59, R66, !PT ;  /* 0x000000423b437209 */ /* 0x000fe40007810000 */
[----:B------:R-:W-:-:S05]  /*2840*/  FSEL R24, R24, -INF , P3 ;  /* 0xff80000018187808 */ /* 0x000fca0001800000 */
[----:B------:R-:W0:Y:S01]  /*2850*/  MUFU.TANH R26, R26 ;  /* 0x0000001a001a7308 */ /* 0x000e220000002400 */
[----:B------:R-:W-:Y:S02]  /*2860*/  ISETP.GT.AND P3, PT, R2, 0x40, PT ;  /* 0x000000400200780c */ /* 0x000fe40003f64270 */
[----:B-1----:R-:W-:-:S05]  /*2870*/  FSEL R23, R23, -INF , P4 ;  /* 0xff80000017177808 */ /* 0x002fca0002000000 */
[----:B------:R-:W1:Y:S01]  /*2880*/  MUFU.TANH R35, R35 ;  /* 0x0000002300237308 */ /* 0x000e620000002400 */
[----:B------:R-:W-:Y:S02]  /*2890*/  ISETP.GT.AND P4, PT, R2, 0x39, PT ;  /* 0x000000390200780c */ /* 0x000fe40003f84270 */
[----:B--2---:R-:W-:Y:S02]  /*28a0*/  FSEL R61, R125, -INF , P5 ;  /* 0xff8000007d3d7808 */ /* 0x004fe40002800000 */
[----:B------:R-:W-:-:S03]  /*28b0*/  FMNMX.FTZ R70, R60, R67, !PT ;  /* 0x000000433c467209 */ /* 0x000fc60007810000 */
[----:B------:R-:W2:Y:S01]  /*28c0*/  MUFU.TANH R27, R27 ;  /* 0x0000001b001b7308 */ /* 0x000ea20000002400 */
[----:B------:R-:W-:Y:S02]  /*28d0*/  FSEL R25, R25, -INF , P2 ;  /* 0xff80000019197808 */ /* 0x000fe40001000000 */
[----:B------:R-:W-:Y:S02]  /*28e0*/  ISETP.GT.AND P2, PT, R2, 0x41, PT ;  /* 0x000000410200780c */ /* 0x000fe40003f44270 */
[----:B------:R-:W-:-:S03]  /*28f0*/  FSEL R29, R29, -INF , P3 ;  /* 0xff8000001d1d7808 */ /* 0x000fc60001800000 */
[----:B------:R-:W2:Y:S01]  /*2900*/  MUFU.TANH R131, R131 ;  /* 0x0000008300837308 */ /* 0x000ea20000002400 */
[----:B------:R-:W-:Y:S02]  /*2910*/  FSEL R63, R127, -INF , P3 ;  /* 0xff8000007f3f7808 */ /* 0x000fe40001800000 */
[----:B------:R-:W-:Y:S02]  /*2920*/  ISETP.GT.AND P3, PT, R2, 0x51, PT ;  /* 0x000000510200780c */ /* 0x000fe40003f64270 */
[----:B---3--:R-:W-:-:S03]  /*2930*/  FSEL R62, R128, -INF , P4 ;  /* 0xff800000803e7808 */ /* 0x008fc60002000000 */
[----:B------:R-:W3:Y:S01]  /*2940*/  MUFU.TANH R28, R28 ;  /* 0x0000001c001c7308 */ /* 0x000ee20000002400 */
[----:B------:R-:W-:Y:S02]  /*2950*/  FMNMX.FTZ R71, R61, R70, !PT ;  /* 0x000000463d477209 */ /* 0x000fe40007810000 */
[----:B----4-:R-:W-:Y:S02]  /*2960*/  FSEL R30, R30, -INF , P2 ;  /* 0xff8000001e1e7808 */ /* 0x010fe40001000000 */
[----:B------:R-:W-:-:S03]  /*2970*/  FSEL R64, R132, -INF , P2 ;  /* 0xff80000084407808 */ /* 0x000fc60001000000 */
[----:B------:R-:W4:Y:S01]  /*2980*/  MUFU.TANH R130, R130 ;  /* 0x0000008200827308 */ /* 0x000f220000002400 */
[----:B------:R-:W-:Y:S02]  /*2990*/  ISETP.GT.AND P2, PT, R2, 0x58, PT ;  /* 0x000000580200780c */ /* 0x000fe40003f44270 */
[----:B0-----:R-:W-:Y:S02]  /*29a0*/  FSEL R67, R34, -INF , P3 ;  /* 0xff80000022437808 */ /* 0x001fe40001800000 */
[----:B------:R-:W-:-:S03]  /*29b0*/  FMNMX.FTZ R34, R62, R71, !PT ;  /* 0x000000473e227209 */ /* 0x000fc60007810000 */
[----:B------:R-:W0:Y:S01]  /*29c0*/  MUFU.TANH R129, R129 ;  /* 0x0000008100817308 */ /* 0x000e220000002400 */
[----:B------:R-:W-:Y:S02]  /*29d0*/  FSEL R26, R26, -INF , P6 ;  /* 0xff8000001a1a7808 */ /* 0x000fe40003000000 */
[----:B-1----:R-:W-:Y:S02]  /*29e0*/  FSEL R70, R35, -INF , P2 ;  /* 0xff80000023467808 */ /* 0x002fe40001000000 */
[C---:B------:R-:W-:Y:S02]  /*29f0*/  ISETP.GT.AND P6, PT, R2.reuse, 0x48, PT ;  /* 0x000000480200780c */ /* 0x040fe40003fc4270 */
[----:B------:R-:W-:Y:S01]  /*2a00*/  FMNMX.FTZ R35, R63, R34, !PT ;  /* 0x000000223f237209 */ /* 0x000fe20007810000 */
[----:B------:R-:W1:Y:S01]  /*2a10*/  MUFU.TANH R136, R136 ;  /* 0x0000008800887308 */ /* 0x000e620000002400 */
[----:B--2---:R-:W-:Y:S02]  /*2a20*/  FSEL R27, R27, -INF , P5 ;  /* 0xff8000001b1b7808 */ /* 0x004fe40002800000 */
[----:B------:R-:W-:-:S02]  /*2a30*/  ISETP.GT.AND P5, PT, R2, 0x49, PT ;  /* 0x000000490200780c */ /* 0x000fc40003fa4270 */
[----:B------:R-:W-:-:S03]  /*2a40*/  FSEL R65, R131, -INF , P6 ;  /* 0xff80000083417808 */ /* 0x000fc60003000000 */
[----:B------:R-:W2:Y:S01]  /*2a50*/  MUFU.TANH R31, R31 ;  /* 0x0000001f001f7308 */ /* 0x000ea20000002400 */
[----:B------:R-:W-:Y:S02]  /*2a60*/  FMNMX.FTZ R34, R64, R35, !PT ;  /* 0x0000002340227209 */ /* 0x000fe40007810000 */
[----:B---3--:R-:W-:-:S05]  /*2a70*/  FSEL R28, R28, -INF , P4 ;  /* 0xff8000001c1c7808 */ /* 0x008fca0002000000 */
[----:B------:R-:W3:Y:S01]  /*2a80*/  MUFU.TANH R135, R135 ;  /* 0x0000008700877308 */ /* 0x000ee20000002400 */
[----:B------:R-:W-:Y:S02]  /*2a90*/  ISETP.GT.AND P4, PT, R2, 0x50, PT ;  /* 0x000000500200780c */ /* 0x000fe40003f84270 */
[----:B----4-:R-:W-:Y:S02]  /*2aa0*/  FSEL R66, R130, -INF , P5 ;  /* 0xff80000082427808 */ /* 0x010fe40002800000 */
[----:B------:R-:W-:-:S03]  /*2ab0*/  FMNMX.FTZ R35, R65, R34, !PT ;  /* 0x0000002241237209 */ /* 0x000fc60007810000 */
[----:B------:R-:W4:Y:S01]  /*2ac0*/  MUFU.TANH R32, R32 ;  /* 0x0000002000207308 */ /* 0x000f220000002400 */
[----:B0-----:R-:W-:Y:S02]  /*2ad0*/  FSEL R68, R129, -INF , P4 ;  /* 0xff80000081447808 */ /* 0x001fe40002000000 */
[----:B------:R-:W-:-:S05]  /*2ae0*/  FMNMX.FTZ R35, R66, R35, !PT ;  /* 0x0000002342237209 */ /* 0x000fca0007810000 */
[----:B------:R-:W0:Y:S01]  /*2af0*/  MUFU.TANH R134, R134 ;  /* 0x0000008600867308 */ /* 0x000e220000002400 */
[----:B-1----:R-:W-:-:S07]  /*2b00*/  FSEL R69, R136, -INF , P3 ;  /* 0xff80000088457808 */ /* 0x002fce0001800000 */
[----:B------:R-:W1:Y:S01]  /*2b10*/  MUFU.TANH R33, R33 ;  /* 0x0000002100217308 */ /* 0x000e620000002400 */
[----:B------:R-:W-:-:S07]  /*2b20*/  FMNMX.FTZ R84, R68, R35, !PT ;  /* 0x0000002344547209 */ /* 0x000fce0007810000 */
[----:B------:R-:W5:Y:S01]  /*2b30*/  MUFU.TANH R133, R133 ;  /* 0x0000008500857308 */ /* 0x000f620000002400 */
[----:B--2---:R-:W-:Y:S02]  /*2b40*/  FSEL R31, R31, -INF , P6 ;  /* 0xff8000001f1f7808 */ /* 0x004fe40003000000 */
[----:B------:R-:W-:-:S05]  /*2b50*/  ISETP.GT.AND P6, PT, R2, 0x59, PT ;  /* 0x000000590200780c */ /* 0x000fca0003fc4270 */
[----:B------:R-:W2:Y:S01]  /*2b60*/  MUFU.TANH R74, R74 ;  /* 0x0000004a004a7308 */ /* 0x000ea20000002400 */
[----:B---3--:R-:W-:Y:S02]  /*2b70*/  FSEL R71, R135, -INF , P2 ;  /* 0xff80000087477808 */ /* 0x008fe40001000000 */
[----:B------:R-:W-:-:S05]  /*2b80*/  FMNMX.FTZ R84, R69, R84, !PT ;  /* 0x0000005445547209 */ /* 0x000fca0007810000 */
[----:B------:R-:W3:Y:S01]  /*2b90*/  MUFU.TANH R75, R75 ;  /* 0x0000004b004b7308 */ /* 0x000ee20000002400 */
[----:B----4-:R-:W-:Y:S02]  /*2ba0*/  FSEL R32, R32, -INF , P5 ;  /* 0xff80000020207808 */ /* 0x010fe40002800000 */
[----:B------:R-:W-:Y:S02]  /*2bb0*/  ISETP.GT.AND P5, PT, R2, 0x60, PT ;  /* 0x000000600200780c */ /* 0x000fe40003fa4270 */
[----:B0-----:R-:W-:-:S03]  /*2bc0*/  FSEL R72, R134, -INF , P6 ;  /* 0xff80000086487808 */ /* 0x001fc60003000000 */
[----:B------:R-:W0:Y:S01]  /*2bd0*/  MUFU.TANH R36, R36 ;  /* 0x0000002400247308 */ /* 0x000e220000002400 */
[----:B------:R-:W-:Y:S02]  /*2be0*/  FMNMX.FTZ R35, R71, R84, !PT ;  /* 0x0000005447237209 */ /* 0x000fe40007810000 */
[----:B-1----:R-:W-:-:S05]  /*2bf0*/  FSEL R33, R33, -INF , P4 ;  /* 0xff80000021217808 */ /* 0x002fca0002000000 */
[----:B------:R-:W1:Y:S01]  /*2c00*/  MUFU.TANH R76, R76 ;  /* 0x0000004c004c7308 */ /* 0x000e620000002400 */
[----:B------:R-:W-:Y:S02]  /*2c10*/  ISETP.GT.AND P4, PT, R2, 0x61, PT ;  /* 0x000000610200780c */ /* 0x000fe40003f84270 */
[----:B-----5:R-:W-:Y:S02]  /*2c20*/  FSEL R73, R133, -INF , P5 ;  /* 0xff80000085497808 */ /* 0x020fe40002800000 */
[----:B------:R-:W-:-:S03]  /*2c30*/  FMNMX.FTZ R84, R72, R35, !PT ;  /* 0x0000002348547209 */ /* 0x000fc60007810000 */
[----:B------:R-:W4:Y:S01]  /*2c40*/  MUFU.TANH R37, R37 ;  /* 0x0000002500257308 */ /* 0x000f220000002400 */
[----:B------:R-:W-:Y:S02]  /*2c50*/  ISETP.GT.AND P3, PT, R2, 0x68, PT ;  /* 0x000000680200780c */ /* 0x000fe40003f64270 */
[----:B--2---:R-:W-:-:S05]  /*2c60*/  FSEL R74, R74, -INF , P4 ;  /* 0xff8000004a4a7808 */ /* 0x004fca0002000000 */
[----:B------:R-:W2:Y:S01]  /*2c70*/  MUFU.TANH R77, R77 ;  /* 0x0000004d004d7308 */ /* 0x000ea20000002400 */
[----:B------:R-:W-:-:S07]  /*2c80*/  FMNMX.FTZ R85, R73, R84, !PT ;  /* 0x0000005449557209 */ /* 0x000fce0007810000 */
[----:B------:R-:W5:Y:S01]  /*2c90*/  MUFU.TANH R38, R38 ;  /* 0x0000002600267308 */ /* 0x000f620000002400 */
[----:B------:R-:W-:Y:S02]  /*2ca0*/  ISETP.GT.AND P2, PT, R2, 0x69, PT ;  /* 0x000000690200780c */ /* 0x000fe40003f44270 */
[----:B---3--:R-:W-:-:S05]  /*2cb0*/  FSEL R75, R75, -INF , P3 ;  /* 0xff8000004b4b7808 */ /* 0x008fca0001800000 */
[----:B------:R-:W3:Y:S01]  /*2cc0*/  MUFU.TANH R78, R78 ;  /* 0x0000004e004e7308 */ /* 0x000ee20000002400 */
[----:B------:R-:W-:Y:S02]  /*2cd0*/  FMNMX.FTZ R84, R74, R85, !PT ;  /* 0x000000554a547209 */ /* 0x000fe40007810000 */
[----:B0-----:R-:W-:-:S05]  /*2ce0*/  FSEL R36, R36, -INF , P6 ;  /* 0xff80000024247808 */ /* 0x001fca0003000000 */
[----:B------:R-:W0:Y:S01]  /*2cf0*/  MUFU.TANH R39, R39 ;  /* 0x0000002700277308 */ /* 0x000e220000002400 */
[----:B------:R-:W-:Y:S02]  /*2d00*/  ISETP.GT.AND P6, PT, R2, 0x70, PT ;  /* 0x000000700200780c */ /* 0x000fe40003fc4270 */
[----:B-1----:R-:W-:-:S05]  /*2d10*/  FSEL R76, R76, -INF , P2 ;  /* 0xff8000004c4c7808 */ /* 0x002fca0001000000 */
[----:B------:R-:W1:Y:S01]  /*2d20*/  MUFU.TANH R79, R79 ;  /* 0x0000004f004f7308 */ /* 0x000e620000002400 */
[----:B------:R-:W-:Y:S02]  /*2d30*/  FMNMX.FTZ R85, R75, R84, !PT ;  /* 0x000000544b557209 */ /* 0x000fe40007810000 */
[----:B----4-:R-:W-:-:S05]  /*2d40*/  FSEL R37, R37, -INF , P5 ;  /* 0xff80000025257808 */ /* 0x010fca0002800000 */
[----:B------:R-:W4:Y:S01]  /*2d50*/  MUFU.TANH R40, R40 ;  /* 0x0000002800287308 */ /* 0x000f220000002400 */
[----:B------:R-:W-:Y:S01]  /*2d60*/  ISETP.GT.AND P5, PT, R2, 0x71, PT ;  /* 0x000000710200780c */ /* 0x000fe20003fa4270 */
[----:B------:R-:W-:Y:S01]  /*2d70*/  FMUL.FTZ R50, R92, UR5 ;  /* 0x000000055c327c20 */ /* 0x000fe20008410000 */
[----:B--2---:R-:W-:-:S05]  /*2d80*/  FSEL R77, R77, -INF , P6 ;  /* 0xff8000004d4d7808 */ /* 0x004fca0003000000 */
[----:B------:R-:W2:Y:S01]  /*2d90*/  MUFU.TANH R44, R44 ;  /* 0x0000002c002c7308 */ /* 0x000ea20000002400 */
[----:B------:R-:W-:Y:S01]  /*2da0*/  FMNMX.FTZ R84, R76, R85, !PT ;  /* 0x000000554c547209 */ /* 0x000fe20007810000 */
[----:B------:R-:W-:Y:S01]  /*2db0*/  FMUL.FTZ R52, R93, UR5 ;  /* 0x000000055d347c20 */ /* 0x000fe20008410000 */
[----:B-----5:R-:W-:-:S05]  /*2dc0*/  FSEL R38, R38, -INF , P4 ;  /* 0xff80000026267808 */ /* 0x020fca0002000000 */
[----:B------:R-:W5:Y:S01]  /*2dd0*/  MUFU.TANH R41, R41 ;  /* 0x0000002900297308 */ /* 0x000f620000002400 */
[----:B------:R-:W-:Y:S02]  /*2de0*/  ISETP.GT.AND P4, PT, R2, 0x78, PT ;  /* 0x000000780200780c */ /* 0x000fe40003f84270 */
[----:B---3--:R-:W-:-:S05]  /*2df0*/  FSEL R78, R78, -INF , P5 ;  /* 0xff8000004e4e7808 */ /* 0x008fca0002800000 */
[----:B------:R-:W3:Y:S01]  /*2e00*/  MUFU.TANH R46, R46 ;  /* 0x0000002e002e7308 */ /* 0x000ee20000002400 */
[----:B------:R-:W-:Y:S02]  /*2e10*/  FMNMX.FTZ R85, R77, R84, !PT ;  /* 0x000000544d557209 */ /* 0x000fe40007810000 */
[----:B0-----:R-:W-:-:S05]  /*2e20*/  FSEL R39, R39, -INF , P3 ;  /* 0xff80000027277808 */ /* 0x001fca0001800000 */
[----:B------:R-:W0:Y:S01]  /*2e30*/  MUFU.TANH R42, R42 ;  /* 0x0000002a002a7308 */ /* 0x000e220000002400 */
[----:B------:R-:W-:Y:S01]  /*2e40*/  ISETP.GT.AND P3, PT, R2, 0x79, PT ;  /* 0x000000790200780c */ /* 0x000fe20003f64270 */
[----:B------:R-:W-:Y:S01]  /*2e50*/  FMUL.FTZ R55, R96, UR5 ;  /* 0x0000000560377c20 */ /* 0x000fe20008410000 */
[----:B-1----:R-:W-:-:S05]  /*2e60*/  FSEL R79, R79, -INF , P4 ;  /* 0xff8000004f4f7808 */ /* 0x002fca0002000000 */
[----:B------:R-:W1:Y:S01]  /*2e70*/  MUFU.TANH R48, R48 ;  /* 0x0000003000307308 */ /* 0x000e620000002400 */
[----:B------:R-:W-:-:S07]  /*2e80*/  FMNMX.FTZ R84, R78, R85, !PT ;  /* 0x000000554e547209 */ /* 0x000fce0007810000 */
[----:B------:R-:W1:Y:S01]  /*2e90*/  MUFU.TANH R43, R43 ;  /* 0x0000002b002b7308 */ /* 0x000e620000002400 */
[----:B----4-:R-:W-:Y:S01]  /*2ea0*/  FSEL R40, R40, -INF , P2 ;  /* 0xff80000028287808 */ /* 0x010fe20001000000 */
[----:B------:R-:W-:Y:S01]  /*2eb0*/  FMUL.FTZ R49, R91, UR5 ;  /* 0x000000055b317c20 */ /* 0x000fe20008410000 */
[----:B------:R-:W-:-:S05]  /*2ec0*/  ISETP.GT.AND P2, PT, R2, 0x80, PT ;  /* 0x000000800200780c */ /* 0x000fca0003f44270 */
[----:B------:R-:W4:Y:S01]  /*2ed0*/  MUFU.TANH R50, R50 ;  /* 0x0000003200327308 */ /* 0x000f220000002400 */
[----:B--2---:R-:W-:Y:S01]  /*2ee0*/  FSEL R44, R44, -INF , P3 ;  /* 0xff8000002c2c7808 */ /* 0x004fe20001800000 */
[----:B------:R-:W-:Y:S01]  /*2ef0*/  FMUL.FTZ R86, R97, UR5 ;  /* 0x0000000561567c20 */ /* 0x000fe20008410000 */
[----:B------:R-:W-:-:S05]  /*2f00*/  FMNMX.FTZ R85, R79, R84, !PT ;  /* 0x000000544f557209 */ /* 0x000fca0007810000 */
[----:B------:R-:W2:Y:S01]  /*2f10*/  MUFU.TANH R45, R45 ;  /* 0x0000002d002d7308 */ /* 0x000ea20000002400 */
[----:B-----5:R-:W-:Y:S01]  /*2f20*/  FSEL R41, R41, -INF , P6 ;  /* 0xff80000029297808 */ /* 0x020fe20003000000 */
[----:B------:R-:W-:-:S06]  /*2f30*/  FMUL.FTZ R51, R94, UR5 ;  /* 0x000000055e337c20 */ /* 0x000fcc0008410000 */
[----:B------:R-:W5:Y:S01]  /*2f40*/  MUFU.TANH R52, R52 ;  /* 0x0000003400347308 */ /* 0x000f620000002400 */
[----:B------:R-:W-:Y:S01]  /*2f50*/  FMUL.FTZ R80, R98, UR5 ;  /* 0x0000000562507c20 */ /* 0x000fe20008410000 */
[----:B------:R-:W-:Y:S01]  /*2f60*/  ISETP.GT.AND P6, PT, R2, 0x81, PT ;  /* 0x000000810200780c */ /* 0x000fe20003fc4270 */
[----:B------:R-:W-:Y:S01]  /*2f70*/  FMUL.FTZ R89, R100, UR5 ;  /* 0x0000000564597c20 */ /* 0x000fe20008410000 */
[----:B---3--:R-:W-:Y:S02]  /*2f80*/  FSEL R46, R46, -INF , P2 ;  /* 0xff8000002e2e7808 */ /* 0x008fe40001000000 */
[----:B------:R-:W-:Y:S02]  /*2f90*/  FMNMX.FTZ R85, R44, R85, !PT ;  /* 0x000000552c557209 */ /* 0x000fe40007810000 */
[----:B------:R-:W3:Y:S01]  /*2fa0*/  MUFU.TANH R47, R47 ;  /* 0x0000002f002f7308 */ /* 0x000ee20000002400 */
[----:B0-----:R-:W-:Y:S01]  /*2fb0*/  FSEL R42, R42, -INF , P5 ;  /* 0xff8000002a2a7808 */ /* 0x001fe20002800000 */
[----:B------:R-:W-:Y:S01]  /*2fc0*/  FMUL.FTZ R53, R95, UR5 ;  /* 0x000000055f357c20 */ /* 0x000fe20008410000 */
[----:B------:R-:W-:-:S05]  /*2fd0*/  FMUL.FTZ R81, R99, UR5 ;  /* 0x0000000563517c20 */ /* 0x000fca0008410000 */
[----:B------:R-:W0:Y:S01]  /*2fe0*/  MUFU.TANH R55, R55 ;  /* 0x0000003700377308 */ /* 0x000e220000002400 */
[----:B------:R-:W-:Y:S01]  /*2ff0*/  ISETP.GT.AND P5, PT, R2, 0x88, PT ;  /* 0x000000880200780c */ /* 0x000fe20003fa4270 */
[----:B------:R-:W-:Y:S01]  /*3000*/  FMUL.FTZ R88, R101, UR5 ;  /* 0x0000000565587c20 */ /* 0x000fe20008410000 */
[----:B-1----:R-:W-:Y:S02]  /*3010*/  FSEL R48, R48, -INF , P6 ;  /* 0xff80000030307808 */ /* 0x002fe40003000000 */
[----:B------:R-:W-:-:S03]  /*3020*/  FMNMX.FTZ R85, R46, R85, !PT ;  /* 0x000000552e557209 */ /* 0x000fc60007810000 */
[----:B------:R-:W1:Y:S01]  /*3030*/  MUFU.TANH R49, R49 ;  /* 0x0000003100317308 */ /* 0x000e620000002400 */
[----:B------:R-:W-:Y:S02]  /*3040*/  FSEL R43, R43, -INF , P4 ;  /* 0xff8000002b2b7808 */ /* 0x000fe40002000000 */
[----:B------:R-:W-:-:S05]  /*3050*/  ISETP.GT.AND P4, PT, R2, 0x89, PT ;  /* 0x000000890200780c */ /* 0x000fca0003f84270 */
[----:B------:R-:W1:Y:S01]  /*3060*/  MUFU.TANH R86, R86 ;  /* 0x0000005600567308 */ /* 0x000e620000002400 */
[----:B----4-:R-:W-:Y:S01]  /*3070*/  FSEL R84, R50, -INF , P5 ;  /* 0xff80000032547808 */ /* 0x010fe20002800000 */
[----:B------:R-:W-:Y:S01]  /*3080*/  FMUL.FTZ R90, R104, UR5 ;  /* 0x00000005685a7c20 */ /* 0x000fe20008410000 */
[----:B------:R-:W-:-:S05]  /*3090*/  FMNMX.FTZ R87, R48, R85, !PT ;  /* 0x0000005530577209 */ /* 0x000fca0007810000 */
[----:B------:R-:W4:Y:S01]  /*30a0*/  MUFU.TANH R51, R51 ;  /* 0x0000003300337308 */ /* 0x000f220000002400 */
[----:B--2---:R-:W-:Y:S01]  /*30b0*/  FSEL R45, R45, -INF , P3 ;  /* 0xff8000002d2d7808 */ /* 0x004fe20001800000 */
[----:B------:R-:W-:Y:S01]  /*30c0*/  FMUL.FTZ R82, R102, UR5 ;  /* 0x0000000566527c20 */ /* 0x000fe20008410000 */
[----:B-----5:R-:W-:-:S05]  /*30d0*/  FSEL R85, R52, -INF , P4 ;  /* 0xff80000034557808 */ /* 0x020fca0002000000 */
[----:B------:R-:W2:Y:S01]  /*30e0*/  MUFU.TANH R80, R80 ;  /* 0x0000005000507308 */ /* 0x000ea20000002400 */
[----:B------:R-:W-:Y:S01]  /*30f0*/  ISETP.GT.AND P3, PT, R2, 0x90, PT ;  /* 0x000000900200780c */ /* 0x000fe20003f64270 */
[----:B------:R-:W-:Y:S01]  /*3100*/  FMUL.FTZ R91, R105, UR5 ;  /* 0x00000005695b7c20 */ /* 0x000fe20008410000 */
[----:B------:R-:W-:-:S05]  /*3110*/  FMNMX.FTZ R52, R84, R87, !PT ;  /* 0x0000005754347209 */ /* 0x000fca0007810000 */
[----:B------:R-:W5:Y:S01]  /*3120*/  MUFU.TANH R89, R89 ;  /* 0x0000005900597308 */ /* 0x000f620000002400 */
[----:B---3--:R-:W-:-:S07]  /*3130*/  FSEL R47, R47, -INF , P2 ;  /* 0xff8000002f2f7808 */ /* 0x008fce0001000000 */
[----:B------:R-:W3:Y:S01]  /*3140*/  MUFU.TANH R53, R53 ;  /* 0x0000003500357308 */ /* 0x000ee20000002400 */
[----:B------:R-:W-:-:S07]  /*3150*/  ISETP.GT.AND P2, PT, R2, 0x91, PT ;  /* 0x000000910200780c */ /* 0x000fce0003f44270 */
[----:B------:R-:W3:Y:S01]  /*3160*/  MUFU.TANH R81, R81 ;  /* 0x0000005100517308 */ /* 0x000ee20000002400 */
[----:B0-----:R-:W-:Y:S01]  /*3170*/  FSEL R87, R55, -INF , P3 ;  /* 0xff80000037577808 */ /* 0x001fe20001800000 */
[----:B------:R-:W-:Y:S01]  /*3180*/  FMUL.FTZ R93, R108, UR5 ;  /* 0x000000056c5d7c20 */ /* 0x000fe20008410000 */
[----:B------:R-:W-:-:S05]  /*3190*/  FMNMX.FTZ R52, R85, R52, !PT ;  /* 0x0000003455347209 */ /* 0x000fca0007810000 */
[----:B------:R-:W0:Y:S01]  /*31a0*/  MUFU.TANH R88, R88 ;  /* 0x0000005800587308 */ /* 0x000e220000002400 */
[----:B-1----:R-:W-:Y:S01]  /*31b0*/  FSEL R49, R49, -INF , P6 ;  /* 0xff80000031317808 */ /* 0x002fe20003000000 */
[----:B------:R-:W-:Y:S01]  /*31c0*/  FMUL.FTZ R83, R103, UR5 ;  /* 0x0000000567537c20 */ /* 0x000fe20008410000 */
[----:B------:R-:W-:-:S05]  /*31d0*/  ISETP.GT.AND P6, PT, R2, 0x98, PT ;  /* 0x000000980200780c */ /* 0x000fca0003fc4270 */
[----:B------:R-:W1:Y:S01]  /*31e0*/  MUFU.TANH R90, R90 ;  /* 0x0000005a005a7308 */ /* 0x000e620000002400 */
[----:B------:R-:W-:Y:S01]  /*31f0*/  FSEL R86, R86, -INF , P2 ;  /* 0xff80000056567808 */ /* 0x000fe20001000000 */
[----:B------:R-:W-:Y:S01]  /*3200*/  FMUL.FTZ R95, R109, UR5 ;  /* 0x000000056d5f7c20 */ /* 0x000fe20008410000 */
[----:B------:R-:W-:-:S05]  /*3210*/  FMNMX.FTZ R55, R87, R52, !PT ;  /* 0x0000003457377209 */ /* 0x000fca0007810000 */
[----:B------:R-:W1:Y:S01]  /*3220*/  MUFU.TANH R82, R82 ;  /* 0x0000005200527308 */ /* 0x000e620000002400 */
[----:B----4-:R-:W-:Y:S01]  /*3230*/  FSEL R51, R51, -INF , P5 ;  /* 0xff80000033337808 */ /* 0x010fe20002800000 */
[----:B------:R-:W-:Y:S01]  /*3240*/  FMUL.FTZ R34, R106, UR5 ;  /* 0x000000056a227c20 */ /* 0x000fe20008410000 */
[----:B--2---:R-:W-:-:S05]  /*3250*/  FSEL R50, R80, -INF , P3 ;  /* 0xff80000050327808 */ /* 0x004fca0001800000 */
[----:B------:R-:W2:Y:S01]  /*3260*/  MUFU.TANH R91, R91 ;  /* 0x0000005b005b7308 */ /* 0x000ea20000002400 */
[----:B------:R-:W-:Y:S01]  /*3270*/  ISETP.GT.AND P5, PT, R2, 0x99, PT ;  /* 0x000000990200780c */ /* 0x000fe20003fa4270 */
[----:B------:R-:W-:Y:S01]  /*3280*/  FMUL.FTZ R92, R112, UR5 ;  /* 0x00000005705c7c20 */ /* 0x000fe20008410000 */
[----:B-----5:R-:W-:Y:S02]  /*3290*/  FSEL R89, R89, -INF , P6 ;  /* 0xff80000059597808 */ /* 0x020fe40003000000 */
[----:B------:R-:W-:-:S03]  /*32a0*/  FMNMX.FTZ R80, R86, R55, !PT ;  /* 0x0000003756507209 */ /* 0x000fc60007810000 */
[----:B------:R-:W4:Y:S01]  /*32b0*/  MUFU.TANH R93, R93 ;  /* 0x0000005d005d7308 */ /* 0x000f220000002400 */
[----:B---3--:R-:W-:Y:S01]  /*32c0*/  FSEL R53, R53, -INF , P4 ;  /* 0xff80000035357808 */ /* 0x008fe20002000000 */
[----:B------:R-:W-:Y:S01]  /*32d0*/  FMUL.FTZ R35, R107, UR5 ;  /* 0x000000056b237c20 */ /* 0x000fe20008410000 */
[----:B------:R-:W-:Y:S01]  /*32e0*/  FSEL R52, R81, -INF , P2 ;  /* 0xff80000051347808 */ /* 0x000fe20001000000 */
[----:B------:R-:W-:Y:S01]  /*32f0*/  FMUL.FTZ R94, R113, UR5 ;  /* 0x00000005715e7c20 */ /* 0x000fe20008410000 */
[----:B------:R-:W-:-:S03]  /*3300*/  ISETP.GT.AND P4, PT, R2, 0xa0, PT ;  /* 0x000000a00200780c */ /* 0x000fc60003f84270 */
[----:B------:R-:W3:Y:S01]  /*3310*/  MUFU.TANH R83, R83 ;  /* 0x0000005300537308 */ /* 0x000ee20000002400 */
[----:B0-----:R-:W-:Y:S02]  /*3320*/  FSEL R88, R88, -INF , P5 ;  /* 0xff80000058587808 */ /* 0x001fe40002800000 */
[----:B------:R-:W-:Y:S01]  /*3330*/  FMNMX.FTZ R81, R89, R80, !PT ;  /* 0x0000005059517209 */ /* 0x000fe20007810000 */
[----:B------:R-:W-:-:S04]  /*3340*/  FMUL.FTZ R96, R110, UR5 ;  /* 0x000000056e607c20 */ /* 0x000fc80008410000 */
        /* <DEDUP_REMOVED lines=8> */
[----:B------:R-:W5:Y:S01]  /*33d0*/  MUFU.TANH R92, R92 ;  /* 0x0000005c005c7308 */ /* 0x000f620000002400 */
[----:B--2---:R-:W-:Y:S02]  /*33e0*/  FSEL R91, R91, -INF , P3 ;  /* 0xff8000005b5b7808 */ /* 0x004fe40001800000 */
[----:B------:R-:W-:-:S05]  /*33f0*/  FMNMX.FTZ R82, R90, R81, !PT ;  /* 0x000000515a527209 */ /* 0x000fca0007810000 */
[----:B------:R-:W2:Y:S01]  /*3400*/  MUFU.TANH R35, R35 ;  /* 0x0000002300237308 */ /* 0x000ea20000002400 */
[----:B------:R-:W-:Y:S02]  /*3410*/  ISETP.GT.AND P6, PT, R2, 0xa9, PT ;  /* 0x000000a90200780c */ /* 0x000fe40003fc4270 */
[----:B----4-:R-:W-:-:S05]  /*3420*/  FSEL R93, R93, -INF , P2 ;  /* 0xff8000005d5d7808 */ /* 0x010fca0001000000 */
[----:B------:R-:W4:Y:S01]  /*3430*/  MUFU.TANH R94, R94 ;  /* 0x0000005e005e7308 */ /* 0x000f220000002400 */
[----:B------:R-:W-:-:S07]  /*3440*/  FMNMX.FTZ R82, R91, R82, !PT ;  /* 0x000000525b527209 */ /* 0x000fce0007810000 */
[----:B------:R-:W4:Y:S01]  /*3450*/  MUFU.TANH R96, R96 ;  /* 0x0000006000607308 */ /* 0x000f220000002400 */
[----:B---3--:R-:W-:Y:S02]  /*3460*/  FSEL R80, R83, -INF , P5 ;  /* 0xff80000053507808 */ /* 0x008fe40002800000 */
[----:B------:R-:W-:-:S05]  /*3470*/  ISETP.GT.AND P5, PT, R2, 0xb0, PT ;  /* 0x000000b00200780c */ /* 0x000fca0003fa4270 */
[----:B------:R-:W3:Y:S01]  /*3480*/  MUFU.TANH R97, R97 ;  /* 0x0000006100617308 */ /* 0x000ee20000002400 */
[----:B0-----:R-:W-:Y:S02]  /*3490*/  FSEL R95, R95, -INF , P6 ;  /* 0xff8000005f5f7808 */ /* 0x001fe40003000000 */
[----:B------:R-:W-:-:S05]  /*34a0*/  FMNMX.FTZ R82, R93, R82, !PT ;  /* 0x000000525d527209 */ /* 0x000fca0007810000 */
[----:B------:R-:W0:Y:S01]  /*34b0*/  MUFU.TANH R117, R117 ;  /* 0x0000007500757308 */ /* 0x000e220000002400 */
[----:B-1----:R-:W-:Y:S02]  /*34c0*/  FSEL R83, R34, -INF , P4 ;  /* 0xff80000022537808 */ /* 0x002fe40002000000 */
[----:B------:R-:W-:Y:S02]  /*34d0*/  ISETP.GT.AND P4, PT, R2, 0xb1, PT ;  /* 0x000000b10200780c */ /* 0x000fe40003f84270 */
[----:B-----5:R-:W-:Y:S02]  /*34e0*/  FSEL R92, R92, -INF , P5 ;  /* 0xff8000005c5c7808 */ /* 0x020fe40002800000 */
[----:B------:R-:W-:Y:S02]  /*34f0*/  FMNMX.FTZ R81, R95, R82, !PT ;  /* 0x000000525f517209 */ /* 0x000fe40007810000 */
[----:B--2---:R-:W-:Y:S02]  /*3500*/  FSEL R82, R35, -INF , P3 ;  /* 0xff80000023527808 */ /* 0x004fe40001800000 */
[----:B------:R-:W-:-:S02]  /*3510*/  ISETP.GT.AND P3, PT, R2, 0xb8, PT ;  /* 0x000000b80200780c */ /* 0x000fc40003f64270 */
[----:B----4-:R-:W-:Y:S02]  /*3520*/  FSEL R94, R94, -INF , P4 ;  /* 0xff8000005e5e7808 */ /* 0x010fe40002000000 */
[----:B------:R-:W-:Y:S02]  /*3530*/  FMNMX.FTZ R35, R92, R81, !PT ;  /* 0x000000515c237209 */ /* 0x000fe40007810000 */
[----:B------:R-:W-:Y:S02]  /*3540*/  FSEL R81, R96, -INF , P2 ;  /* 0xff80000060517808 */ /* 0x000fe40001000000 */
[----:B------:R-:W-:Y:S02]  /*3550*/  ISETP.GT.AND P2, PT, R2, 0xb9, PT ;  /* 0x000000b90200780c */ /* 0x000fe40003f44270 */
[----:B---3--:R-:W-:Y:S02]  /*3560*/  FSEL R2, R97, -INF , P3 ;  /* 0xff80000061027808 */ /* 0x008fe40001800000 */
[----:B------:R-:W-:-:S02]  /*3570*/  FMNMX.FTZ R35, R94, R35, !PT ;  /* 0x000000235e237209 */ /* 0x000fc40007810000 */
[----:B0-----:R-:W-:Y:S02]  /*3580*/  FSEL R97, R117, -INF , P2 ;  /* 0xff80000075617808 */ /* 0x001fe40001000000 */
[----:B------:R-:W-:-:S04]  /*3590*/  FMNMX.FTZ R34, R2, R35, !PT ;  /* 0x0000002302227209 */ /* 0x000fc80007810000 */
[----:B------:R-:W-:-:S05]  /*35a0*/  FMNMX.FTZ R98, R97, R34, !PT ;  /* 0x0000002261627209 */ /* 0x000fca0007810000 */
[----:B------:R-:W0:Y:S02]  /*35b0*/  SHFL.BFLY PT, R35, R98, 0x2, 0x1f ;  /* 0x0c401f0062237f89 */ /* 0x000e2400000e0000 */
[----:B0-----:R-:W-:-:S05]  /*35c0*/  FMNMX.FTZ R99, R98, R35, !PT ;  /* 0x0000002362637209 */ /* 0x001fca0007810000 */
[----:B------:R-:W0:Y:S01]  /*35d0*/  SHFL.BFLY PT, R34, R99, 0x1, 0x1f ;  /* 0x0c201f0063227f89 */ /* 0x000e2200000e0000 */
[----:B------:R-:W-:Y:S01]  /*35e0*/  IMAD.U32 R35, RZ, RZ, UR6 ;  /* 0x00000006ff237e24 */ /* 0x000fe2000f8e00ff */
[----:B0-----:R-:W-:-:S04]  /*35f0*/  FMNMX.FTZ R34, R99, R34, !PT ;  /* 0x0000002263227209 */ /* 0x001fc80007810000 */
[C---:B------:R-:W-:Y:S01]  /*3600*/  FSETP.NEU.FTZ.AND P0, PT, R34.reuse, -INF , PT ;  /* 0xff8000002200780b */ /* 0x040fe20003f1d000 */
[----:B------:R-:W-:-:S05]  /*3610*/  FMUL.FTZ R96, R34, R35 ;  /* 0x0000002322607220 */ /* 0x000fca0000410000 */
[----:B------:R-:W-:-:S05]  /*3620*/  FSEL R96, R96, RZ, P0 ;  /* 0x000000ff60607208 */ /* 0x000fca0000000000 */
[-CC-:B------:R-:W-:Y:S01]  /*3630*/  FFMA.FTZ R103, R14, R35.reuse, -R96.reuse ;  /* 0x000000230e677223 */ /* 0x180fe20000010860 */
[-CC-:B------:R-:W-:Y:S01]  /*3640*/  FFMA.FTZ R14, R56, R35.reuse, -R96.reuse ;  /* 0x00000023380e7223 */ /* 0x180fe20000010860 */
[--C-:B------:R-:W-:Y:S01]  /*3650*/  FFMA.FTZ R102, R10, R35, -R96.reuse ;  /* 0x000000230a667223 */ /* 0x100fe20000010860 */
[----:B------:R-:W-:Y:S01]  /*3660*/  FMNMX.FTZ R56, R5, R7, !PT ;  /* 0x0000000705387209 */ /* 0x000fe20007810000 */
[-CC-:B------:R-:W-:Y:S01]  /*3670*/  FFMA.FTZ R10, R12, R35.reuse, -R96.reuse ;  /* 0x000000230c0a7223 */ /* 0x180fe20000010860 */
[-CC-:B------:R-:W-:Y:S01]  /*3680*/  FFMA.FTZ R12, R20, R35.reuse, -R96.reuse ;  /* 0x00000023140c7223 */ /* 0x180fe20000010860 */
[----:B------:R-:W-:Y:S01]  /*3690*/  FFMA.FTZ R20, R58, R35, -R96 ;  /* 0x000000233a147223 */ /* 0x000fe20000010860 */
[----:B------:R-:W-:-:S04]  /*36a0*/  FMNMX.FTZ R58, R9, R56, !PT ;  /* 0x00000038093a7209 */ /* 0x000fc80007810000 */
[----:B------:R-:W-:Y:S01]  /*36b0*/  FMNMX.FTZ R58, R11, R58, !PT ;  /* 0x0000003a0b3a7209 */ /* 0x000fe20007810000 */
[----:B------:R-:W-:-:S03]  /*36c0*/  FFMA.FTZ R105, R54, R35, -R96 ;  /* 0x0000002336697223 */ /* 0x000fc60000010860 */
[----:B------:R-:W-:Y:S01]  /*36d0*/  FMNMX.FTZ R58, R13, R58, !PT ;  /* 0x0000003a0d3a7209 */ /* 0x000fe20007810000 */
[----:B------:R-:W-:-:S03]  /*36e0*/  FFMA.FTZ R54, R59, R35, -R96 ;  /* 0x000000233b367223 */ /* 0x000fc60000010860 */
[----:B------:R-:W-:Y:S01]  /*36f0*/  FMNMX.FTZ R59, R15, R58, !PT ;  /* 0x0000003a0f3b7209 */ /* 0x000fe20007810000 */
[----:B------:R-:W-:-:S03]  /*3700*/  FFMA.FTZ R106, R60, R35, -R96 ;  /* 0x000000233c6a7223 */ /* 0x000fc60000010860 */
[----:B------:R-:W-:Y:S01]  /*3710*/  FMNMX.FTZ R60, R18, R59, !PT ;  /* 0x0000003b123c7209 */ /* 0x000fe20007810000 */
[-CC-:B------:R-:W-:Y:S01]  /*3720*/  FFMA.FTZ R104, R17, R35.reuse, -R96.reuse ;  /* 0x0000002311687223 */ /* 0x180fe20000010860 */
[-CC-:B------:R-:W-:Y:S02]  /*3730*/  FFMA.FTZ R17, R57, R35.reuse, -R96.reuse ;  /* 0x0000002339117223 */ /* 0x180fe40000010860 */
[----:B------:R-:W-:Y:S01]  /*3740*/  FMNMX.FTZ R60, R19, R60, !PT ;  /* 0x0000003c133c7209 */ /* 0x000fe20007810000 */
[----:B------:R-:W-:-:S03]  /*3750*/  FFMA.FTZ R57, R61, R35, -R96 ;  /* 0x000000233d397223 */ /* 0x000fc60000010860 */
[----:B------:R-:W-:-:S04]  /*3760*/  FMNMX.FTZ R61, R21, R60, !PT ;  /* 0x0000003c153d7209 */ /* 0x000fc80007810000 */
        /* <DEDUP_REMOVED lines=9> */
[----:B------:R-:W-:Y:S01]  /*3800*/  FMNMX.FTZ R62, R28, R63, !PT ;  /* 0x0000003f1c3e7209 */ /* 0x000fe20007810000 */
[----:B------:R0:W-:Y:S03]  /*3810*/  MUFU.EX2 R60, R64 ;  /* 0x00000040003c7308 */ /* 0x0001e60000000800 */
[----:B------:R-:W-:Y:S01]  /*3820*/  FMNMX.FTZ R63, R29, R62, !PT ;  /* 0x0000003e1d3f7209 */ /* 0x000fe20007810000 */
[----:B------:R-:W-:-:S03]  /*3830*/  FFMA.FTZ R61, R65, R35, -R96 ;  /* 0x00000023413d7223 */ /* 0x000fc60000010860 */
[----:B0-----:R-:W-:-:S04]  /*3840*/  FMNMX.FTZ R64, R30, R63, !PT ;  /* 0x0000003f1e407209 */ /* 0x001fc80007810000 */
[----:B------:R-:W-:Y:S01]  /*3850*/  FMNMX.FTZ R65, R31, R64, !PT ;  /* 0x000000401f417209 */ /* 0x000fe20007810000 */
[----:B------:R0:W-:Y:S03]  /*3860*/  MUFU.EX2 R56, R106 ;  /* 0x0000006a00387308 */ /* 0x0001e60000000800 */
[----:B------:R-:W-:Y:S01]  /*3870*/  FMNMX.FTZ R64, R32, R65, !PT ;  /* 0x0000004120407209 */ /* 0x000fe20007810000 */
[----:B0-----:R-:W-:-:S03]  /*3880*/  FFMA.FTZ R106, R66, R35, -R96 ;  /* 0x00000023426a7223 */ /* 0x001fc60000010860 */
[----:B------:R-:W-:Y:S01]  /*3890*/  FMNMX.FTZ R66, R33, R64, !PT ;  /* 0x0000004021427209 */ /* 0x000fe20007810000 */
[----:B------:R-:W-:-:S03]  /*38a0*/  FFMA.FTZ R63, R69, R35, -R96 ;  /* 0x00000023453f7223 */ /* 0x000fc60000010860 */
[----:B------:R-:W-:-:S04]  /*38b0*/  FMNMX.FTZ R65, R67, R66, !PT ;  /* 0x0000004243417209 */ /* 0x000fc80007810000 */
[----:B------:R-:W-:Y:S01]  /*38c0*/  FMNMX.FTZ R69, R70, R65, !PT ;  /* 0x0000004146457209 */ /* 0x000fe20007810000 */
[----:B------:R-:W-:-:S03]  /*38d0*/  FFMA.FTZ R68, R68, R35, -R96 ;  /* 0x0000002344447223 */ /* 0x000fc60000010860 */
[----:B------:R-:W-:Y:S01]  /*38e0*/  FMNMX.FTZ R66, R36, R69, !PT ;  /* 0x0000004524427209 */ /* 0x000fe20007810000 */
[----:B------:R0:W-:Y:S03]  /*38f0*/  MUFU.EX2 R62, R68 ;  /* 0x00000044003e7308 */ /* 0x0001e60000000800 */
[----:B------:R-:W-:-:S04]  /*3900*/  FMNMX.FTZ R69, R37, R66, !PT ;  /* 0x0000004225457209 */ /* 0x000fc80007810000 */
[----:B0-----:R-:W-:Y:S01]  /*3910*/  FMNMX.FTZ R68, R38, R69, !PT ;  /* 0x0000004526447209 */ /* 0x001fe20007810000 */
[----:B------:R-:W-:-:S03]  /*3920*/  FFMA.FTZ R71, R71, R35, -R96 ;  /* 0x0000002347477223 */ /* 0x000fc60000010860 */
[----:B------:R-:W-:Y:S01]  /*3930*/  FMNMX.FTZ R69, R39, R68, !PT ;  /* 0x0000004427457209 */ /* 0x000fe20007810000 */
[----:B------:R-:W-:-:S03]  /*3940*/  FFMA.FTZ R107, R72, R35, -R96 ;  /* 0x00000023486b7223 */ /* 0x000fc60000010860 */
[----:B------:R-:W-:Y:S01]  /*3950*/  FMNMX.FTZ R72, R40, R69, !PT ;  /* 0x0000004528487209 */ /* 0x000fe20007810000 */
[----:B------:R0:W-:Y:S01]  /*3960*/  MUFU.EX2 R64, R71 ;  /* 0x0000004700407308 */ /* 0x0001e20000000800 */
[----:B------:R-:W-:Y:S02]  /*3970*/  FFMA.FTZ R108, R74, R35, -R96 ;  /* 0x000000234a6c7223 */ /* 0x000fe40000010860 */
[----:B0-----:R-:W-:-:S04]  /*3980*/  FMNMX.FTZ R71, R41, R72, !PT ;  /* 0x0000004829477209 */ /* 0x001fc80007810000 */
[----:B------:R-:W-:-:S04]  /*3990*/  FMNMX.FTZ R72, R42, R71, !PT ;  /* 0x000000472a487209 */ /* 0x000fc80007810000 */
[----:B------:R-:W-:-:S04]  /*39a0*/  FMNMX.FTZ R74, R43, R72, !PT ;  /* 0x000000482b4a7209 */ /* 0x000fc80007810000 */
[----:B------:R-:W-:-:S04]  /*39b0*/  FMNMX.FTZ R74, R45, R74, !PT ;  /* 0x0000004a2d4a7209 */ /* 0x000fc80007810000 */
[----:B------:R-:W-:Y:S01]  /*39c0*/  FMNMX.FTZ R74, R47, R74, !PT ;  /* 0x0000004a2f4a7209 */ /* 0x000fe20007810000 */
[----:B------:R-:W-:-:S03]  /*39d0*/  FFMA.FTZ R69, R75, R35, -R96 ;  /* 0x000000234b457223 */ /* 0x000fc60000010860 */
[----:B------:R-:W-:Y:S01]  /*39e0*/  FMNMX.FTZ R74, R49, R74, !PT ;  /* 0x0000004a314a7209 */ /* 0x000fe20007810000 */
[----:B------:R-:W-:-:S03]  /*39f0*/  FFMA.FTZ R75, R76, R35, -R96 ;  /* 0x000000234c4b7223 */ /* 0x000fc60000010860 */
[----:B------:R-:W-:-:S04]  /*3a00*/  FMNMX.FTZ R76, R51, R74, !PT ;  /* 0x0000004a334c7209 */ /* 0x000fc80007810000 */
[----:B------:R-:W-:Y:S02]  /*3a10*/  FMNMX.FTZ R71, R53, R76, !PT ;  /* 0x0000004c35477209 */ /* 0x000fe40007810000 */
[----:B------:R-:W-:Y:S01]  /*3a20*/  ISETP.NE.AND P0, PT, R3, RZ, PT ;  /* 0x000000ff0300720c */ /* 0x000fe20003f05270 */
[----:B------:R-:W-:Y:S01]  /*3a30*/  FMUL.FTZ R3, R111, UR5 ;  /* 0x000000056f037c20 */ /* 0x000fe20008410000 */
[----:B------:R-:W-:Y:S01]  /*3a40*/  FMNMX.FTZ R71, R50, R71, !PT ;  /* 0x0000004732477209 */ /* 0x000fe20007810000 */
[----:B------:R-:W-:-:S03]  /*3a50*/  FMUL.FTZ R98, R114, UR5 ;  /* 0x0000000572627c20 */ /* 0x000fc60008410000 */
[----:B------:R-:W-:Y:S01]  /*3a60*/  FMNMX.FTZ R76, R52, R71, !PT ;  /* 0x00000047344c7209 */ /* 0x000fe20007810000 */
[----:B------:R-:W-:Y:S01]  /*3a70*/  MUFU.TANH R3, R3 ;  /* 0x0000000300037308 */ /* 0x000fe20000002400 */
[----:B------:R-:W-:Y:S02]  /*3a80*/  FMUL.FTZ R99, R115, UR5 ;  /* 0x0000000573637c20 */ /* 0x000fe40008410000 */
[----:B------:R-:W-:Y:S01]  /*3a90*/  FMNMX.FTZ R71, R55, R76, !PT ;  /* 0x0000004c37477209 */ /* 0x000fe20007810000 */
[----:B------:R-:W-:-:S03]  /*3aa0*/  FMUL.FTZ R100, R118, UR5 ;  /* 0x0000000576647c20 */ /* 0x000fc60008410000 */
[----:B------:R-:W-:Y:S01]  /*3ab0*/  FMNMX.FTZ R76, R80, R71, !PT ;  /* 0x00000047504c7209 */ /* 0x000fe20007810000 */
[----:B------:R-:W0:Y:S01]  /*3ac0*/  MUFU.TANH R98, R98 ;  /* 0x0000006200627308 */ /* 0x000e220000002400 */
[----:B------:R-:W-:Y:S02]  /*3ad0*/  FMUL.FTZ R101, R119, UR5 ;  /* 0x0000000577657c20 */ /* 0x000fe40008410000 */
[----:B------:R-:W-:-:S05]  /*3ae0*/  FMNMX.FTZ R71, R83, R76, !PT ;  /* 0x0000004c53477209 */ /* 0x000fca0007810000 */
[----:B------:R-:W1:Y:S01]  /*3af0*/  MUFU.TANH R99, R99 ;  /* 0x0000006300637308 */ /* 0x000e620000002400 */
[----:B------:R-:W-:-:S07]  /*3b00*/  FMNMX.FTZ R76, R82, R71, !PT ;  /* 0x00000047524c7209 */ /* 0x000fce0007810000 */
[----:B------:R-:W2:Y:S01]  /*3b10*/  MUFU.TANH R100, R100 ;  /* 0x0000006400647308 */ /* 0x000ea20000002400 */
[----:B------:R-:W-:Y:S02]  /*3b20*/  FMNMX.FTZ R76, R81, R76, !PT ;  /* 0x0000004c514c7209 */ /* 0x000fe40007810000 */
[----:B0-----:R-:W-:-:S05]  /*3b30*/  FSEL R98, R98, -INF , P5 ;  /* 0xff80000062627808 */ /* 0x001fca0002800000 */
[----:B------:R-:W0:Y:S08]  /*3b40*/  MUFU.TANH R101, R101 ;  /* 0x0000006500657308 */ /* 0x000e300000002400 */
[----:B------:R3:W-:Y:S01]  /*3b50*/  MUFU.EX2 R65, R107 ;  /* 0x0000006b00417308 */ /* 0x0007e20000000800 */
[----:B-1----:R-:W-:Y:S02]  /*3b60*/  FSEL R99, R99, -INF , P4 ;  /* 0xff80000063637808 */ /* 0x002fe40002000000 */
[----:B---3--:R-:W-:-:S04]  /*3b70*/  FSEL R107, R3, -INF , P6 ;  /* 0xff800000036b7808 */ /* 0x008fc80003000000 */
[----:B------:R-:W-:Y:S01]  /*3b80*/  FMNMX.FTZ R71, R107, R76, !PT ;  /* 0x0000004c6b477209 */ /* 0x000fe20007810000 */
[----:B------:R-:W-:-:S03]  /*3b90*/  FFMA.FTZ R78, R78, R35, -R96 ;  /* 0x000000234e4e7223 */ /* 0x000fc60000010860 */
[----:B------:R-:W-:Y:S02]  /*3ba0*/  FMNMX.FTZ R76, R98, R71, !PT ;  /* 0x00000047624c7209 */ /* 0x000fe40007810000 */
[----:B--2---:R-:W-:Y:S02]  /*3bb0*/  FSEL R100, R100, -INF , P3 ;  /* 0xff80000064647808 */ /* 0x004fe40001800000 */
[----:B------:R-:W-:Y:S01]  /*3bc0*/  FMNMX.FTZ R71, R99, R76, !PT ;  /* 0x0000004c63477209 */ /* 0x000fe20007810000 */
[----:B------:R1:W-:Y:S01]  /*3bd0*/  MUFU.EX2 R74, R78 ;  /* 0x0000004e004a7308 */ /* 0x0003e20000000800 */
[----:B0-----:R-:W-:Y:S02]  /*3be0*/  FSEL R101, R101, -INF , P2 ;  /* 0xff80000065657808 */ /* 0x001fe40001000000 */
[----:B-1----:R-:W-:-:S04]  /*3bf0*/  FMNMX.FTZ R78, R100, R71, !PT ;  /* 0x00000047644e7209 */ /* 0x002fc80007810000 */
[----:B------:R-:W-:Y:S01]  /*3c00*/  FMNMX.FTZ R71, R101, R78, !PT ;  /* 0x0000004e65477209 */ /* 0x000fe20007810000 */
[----:B------:R0:W-:Y:S04]  /*3c10*/  MUFU.EX2 R68, R108 ;  /* 0x0000006c00447308 */ /* 0x0001e80000000800 */
[----:B0-----:R-:W0:Y:S02]  /*3c20*/  SHFL.BFLY PT, R108, R71, 0x2, 0x1f ;  /* 0x0c401f00476c7f89 */ /* 0x001e2400000e0000 */
[----:B0-----:R-:W-:-:S05]  /*3c30*/  FMNMX.FTZ R108, R71, R108, !PT ;  /* 0x0000006c476c7209 */ /* 0x001fca0007810000 */
[----:B------:R-:W0:Y:S01]  /*3c40*/  SHFL.BFLY PT, R71, R108, 0x1, 0x1f ;  /* 0x0c201f006c477f89 */ /* 0x000e2200000e0000 */
[-CC-:B------:R-:W-:Y:S01]  /*3c50*/  FFMA.FTZ R79, R79, R35.reuse, -R96.reuse ;  /* 0x000000234f4f7223 */ /* 0x180fe20000010860 */
[----:B------:R-:W-:Y:S01]  /*3c60*/  MUFU.EX2 R72, R75 ;  /* 0x0000004b00487308 */ /* 0x000fe20000000800 */
[-CC-:B------:R-:W-:Y:S01]  /*3c70*/  FFMA.FTZ R4, R4, R35.reuse, -R96.reuse ;  /* 0x0000002304047223 */ /* 0x180fe20000010860 */
[----:B------:R-:W-:-:S06]  /*3c80*/  FFMA.FTZ R6, R6, R35, -R96 ;  /* 0x0000002306067223 */ /* 0x000fcc0000010860 */
[----:B------:R1:W-:Y:S01]  /*3c90*/  MUFU.EX2 R75, R79 ;  /* 0x0000004f004b7308 */ /* 0x0003e20000000800 */
[-CC-:B------:R-:W-:Y:S01]  /*3ca0*/  FFMA.FTZ R8, R8, R35.reuse, -R96.reuse ;  /* 0x0000002308087223 */ /* 0x180fe20000010860 */
[-CC-:B-1----:R-:W-:Y:S01]  /*3cb0*/  FFMA.FTZ R79, R89, R35.reuse, -R96.reuse ;  /* 0x00000023594f7223 */ /* 0x182fe20000010860 */
[----:B------:R-:W-:Y:S01]  /*3cc0*/  FFMA.FTZ R89, R92, R35, -R96 ;  /* 0x000000235c597223 */ /* 0x000fe20000010860 */
[----:B0-----:R-:W-:-:S04]  /*3cd0*/  FMNMX.FTZ R71, R108, R71, !PT ;  /* 0x000000476c477209 */ /* 0x001fc80007810000 */
[C---:B------:R-:W-:Y:S01]  /*3ce0*/  FSETP.NEU.FTZ.AND P2, PT, R71.reuse, -INF , PT ;  /* 0xff8000004700780b */ /* 0x040fe20003f5d000 */
[----:B------:R-:W-:Y:S01]  /*3cf0*/  FMUL.FTZ R92, R71, R35 ;  /* 0x00000023475c7220 */ /* 0x000fe20000410000 */
[----:B------:R-:W-:Y:S04]  /*3d00*/  MUFU.EX2 R4, R4 ;  /* 0x0000000400047308 */ /* 0x000fe80000000800 */
[----:B------:R-:W-:-:S04]  /*3d10*/  FSEL R92, R92, RZ, P2 ;  /* 0x000000ff5c5c7208 */ /* 0x000fc80001000000 */
[----:B------:R-:W0:Y:S01]  /*3d20*/  MUFU.EX2 R6, R6 ;  /* 0x0000000600067308 */ /* 0x000e220000000800 */
[-CC-:B------:R-:W-:Y:S01]  /*3d30*/  FFMA.FTZ R5, R5, R35.reuse, -R92.reuse ;  /* 0x0000002305057223 */ /* 0x180fe2000001085c */
[-C--:B------:R-:W-:Y:S01]  /*3d40*/  FFMA.FTZ R7, R7, R35.reuse, -R92 ;  /* 0x0000002307077223 */ /* 0x080fe2000001085c */
[-C--:B------:R-:W-:Y:S01]  /*3d50*/  FFMA.FTZ R73, R73, R35.reuse, -R96 ;  /* 0x0000002349497223 */ /* 0x080fe20000010860 */
[----:B------:R-:W-:-:S04]  /*3d60*/  FFMA.FTZ R9, R9, R35, -R92 ;  /* 0x0000002309097223 */ /* 0x000fc8000001085c */
[----:B------:R-:W1:Y:S01]  /*3d70*/  MUFU.EX2 R8, R8 ;  /* 0x0000000800087308 */ /* 0x000e620000000800 */
        /* <DEDUP_REMOVED lines=9> */
[-C--:B------:R-:W-:Y:S01]  /*3e10*/  FFMA.FTZ R91, R2, R35.reuse, -R96 ;  /* 0x00000023025b7223 */ /* 0x080fe20000010860 */
[----:B------:R-:W-:-:S03]  /*3e20*/  FFMA.FTZ R11, R11, R35, -R92 ;  /* 0x000000230b0b7223 */ /* 0x000fc6000001085c */
[----:B------:R3:W-:Y:S01]  /*3e30*/  MUFU.EX2 R66, R73 ;  /* 0x0000004900427308 */ /* 0x0007e20000000800 */
[-CC-:B------:R-:W-:Y:S01]  /*3e40*/  FFMA.FTZ R44, R44, R35.reuse, -R96.reuse ;  /* 0x000000232c2c7223 */ /* 0x180fe20000010860 */
[-CC-:B------:R-:W-:Y:S01]  /*3e50*/  FFMA.FTZ R46, R46, R35.reuse, -R96.reuse ;  /* 0x000000232e2e7223 */ /* 0x180fe20000010860 */
[-CC-:B------:R-:W-:Y:S01]  /*3e60*/  FFMA.FTZ R90, R94, R35.reuse, -R96.reuse ;  /* 0x000000235e5a7223 */ /* 0x180fe20000010860 */
[-C--:B------:R-:W-:Y:S01]  /*3e70*/  FFMA.FTZ R2, R97, R35.reuse, -R96 ;  /* 0x0000002361027223 */ /* 0x080fe20000010860 */
[----:B------:R-:W-:-:S03]  /*3e80*/  FFMA.FTZ R95, R18, R35, -R92 ;  /* 0x00000023125f7223 */ /* 0x000fc6000001085c */
[----:B------:R-:W-:Y:S01]  /*3e90*/  MUFU.EX2 R5, R5 ;  /* 0x0000000500057308 */ /* 0x000fe20000000800 */
[-CC-:B---3--:R-:W-:Y:S01]  /*3ea0*/  FFMA.FTZ R73, R77, R35.reuse, -R96.reuse ;  /* 0x000000234d497223 */ /* 0x188fe20000010860 */
[-CC-:B------:R-:W-:Y:S01]  /*3eb0*/  FFMA.FTZ R77, R87, R35.reuse, -R96.reuse ;  /* 0x00000023574d7223 */ /* 0x180fe20000010860 */
[-C--:B------:R-:W-:Y:S01]  /*3ec0*/  FFMA.FTZ R87, R93, R35.reuse, -R96 ;  /* 0x000000235d577223 */ /* 0x080fe20000010860 */
[----:B------:R-:W-:-:S04]  /*3ed0*/  FFMA.FTZ R96, R19, R35, -R92 ;  /* 0x0000002313607223 */ /* 0x000fc8000001085c */
[----:B------:R-:W3:Y:S01]  /*3ee0*/  MUFU.EX2 R7, R7 ;  /* 0x0000000700077308 */ /* 0x000ee20000000800 */
[-CC-:B------:R-:W-:Y:S01]  /*3ef0*/  FFMA.FTZ R18, R23, R35.reuse, -R92.reuse ;  /* 0x0000002317127223 */ /* 0x180fe2000001085c */
[-CC-:B------:R-:W-:Y:S01]  /*3f00*/  FFMA.FTZ R19, R24, R35.reuse, -R92.reuse ;  /* 0x0000002318137223 */ /* 0x180fe2000001085c */
[-CC-:B------:R-:W-:Y:S01]  /*3f10*/  FFMA.FTZ R23, R26, R35.reuse, -R92.reuse ;  /* 0x000000231a177223 */ /* 0x180fe2000001085c */
[----:B------:R-:W-:-:S04]  /*3f20*/  FFMA.FTZ R26, R27, R35, -R92 ;  /* 0x000000231b1a7223 */ /* 0x000fc8000001085c */
[----:B------:R-:W4:Y:S01]  /*3f30*/  MUFU.EX2 R10, R10 ;  /* 0x0000000a000a7308 */ /* 0x000f220000000800 */
[-CC-:B------:R-:W-:Y:S01]  /*3f40*/  FFMA.FTZ R24, R67, R35.reuse, -R92.reuse ;  /* 0x0000002343187223 */ /* 0x180fe2000001085c */
[-C--:B------:R-:W-:Y:S01]  /*3f50*/  FFMA.FTZ R27, R28, R35.reuse, -R92 ;  /* 0x000000231c1b7223 */ /* 0x080fe2000001085c */
[----:B0-----:R-:W-:Y:S01]  /*3f60*/  FADD.FTZ R67, R4, R6 ;  /* 0x0000000604437221 */ /* 0x001fe20000010000 */
[----:B------:R-:W-:-:S04]  /*3f70*/  FFMA.FTZ R28, R29, R35, -R92 ;  /* 0x000000231d1c7223 */ /* 0x000fc8000001085c */
[----:B------:R-:W0:Y:S01]  /*3f80*/  MUFU.EX2 R9, R9 ;  /* 0x0000000900097308 */ /* 0x000e220000000800 */
[-CC-:B------:R-:W-:Y:S01]  /*3f90*/  FFMA.FTZ R29, R30, R35.reuse, -R92.reuse ;  /* 0x000000231e1d7223 */ /* 0x180fe2000001085c */
[----:B------:R-:W-:Y:S01]  /*3fa0*/  FFMA.FTZ R30, R31, R35, -R92 ;  /* 0x000000231f1e7223 */ /* 0x000fe2000001085c */
[----:B------:R-:W-:-:S05]  /*3fb0*/  @!P1 VIADD R31, R0, 0x30840 ;  /* 0x00030840001f9836 */ /* 0x000fca0000000000 */
[----:B------:R-:W-:Y:S01]  /*3fc0*/  MUFU.EX2 R103, R103 ;  /* 0x0000006700677308 */ /* 0x000fe20000000800 */
[----:B-1----:R-:W-:Y:S01]  /*3fd0*/  FADD.FTZ R67, R8, R67 ;  /* 0x0000004308437221 */ /* 0x002fe20000010000 */
[----:B------:R-:W-:-:S06]  /*3fe0*/  FFMA.FTZ R93, R13, R35, -R92 ;  /* 0x000000230d5d7223 */ /* 0x000fcc000001085c */
[----:B------:R-:W1:Y:S01]  /*3ff0*/  MUFU.EX2 R11, R11 ;  /* 0x0000000b000b7308 */ /* 0x000e620000000800 */
[----:B------:R-:W-:Y:S01]  /*4000*/  FFMA.FTZ R94, R15, R35, -R92 ;  /* 0x000000230f5e7223 */ /* 0x000fe2000001085c */
[----:B------:R-:W-:Y:S01]  /*4010*/  F2FP.BF16.F32.PACK_AB R4, R6, R4 ;  /* 0x000000040604723e */ /* 0x000fe200000010ff */
[----:B--2---:R-:W-:-:S05]  /*4020*/  FADD.FTZ R67, R102, R67 ;  /* 0x0000004366437221 */ /* 0x004fca0000010000 */
[----:B------:R-:W2:Y:S01]  /*4030*/  MUFU.EX2 R104, R104 ;  /* 0x0000006800687308 */ /* 0x000ea20000000800 */
[-CC-:B------:R-:W-:Y:S01]  /*4040*/  FFMA.FTZ R15, R22, R35.reuse, -R92.reuse ;  /* 0x00000023160f7223 */ /* 0x180fe2000001085c */
[----:B------:R-:W-:Y:S01]  /*4050*/  @!P1 PRMT R31, RZ, 0x654, R31 ;  /* 0x00000654ff1f9816 */ /* 0x000fe2000000001f */
[----:B------:R-:W-:Y:S01]  /*4060*/  FFMA.FTZ R22, R25, R35, -R92 ;  /* 0x0000002319167223 */ /* 0x000fe2000001085c */
[----:B------:R-:W-:Y:S01]  /*4070*/  F2FP.BF16.F32.PACK_AB R6, R102, R8 ;  /* 0x000000086606723e */ /* 0x000fe200000010ff */
[----:B---3--:R-:W-:-:S03]  /*4080*/  FADD.FTZ R8, R5, R7 ;  /* 0x0000000705087221 */ /* 0x008fc60000010000 */
[----:B------:R-:W3:Y:S01]  /*4090*/  MUFU.EX2 R105, R105 ;  /* 0x0000006900697308 */ /* 0x000ee20000000800 */
[-CC-:B------:R-:W-:Y:S01]  /*40a0*/  FFMA.FTZ R25, R70, R35.reuse, -R92.reuse ;  /* 0x0000002346197223 */ /* 0x180fe2000001085c */
[-CC-:B------:R-:W-:Y:S01]  /*40b0*/  FFMA.FTZ R37, R37, R35.reuse, -R92.reuse ;  /* 0x0000002325257223 */ /* 0x180fe2000001085c */
[----:B----4-:R-:W-:Y:S01]  /*40c0*/  FADD.FTZ R70, R10, R67 ;  /* 0x000000430a467221 */ /* 0x010fe20000010000 */
[-C--:B------:R-:W-:Y:S01]  /*40d0*/  FFMA.FTZ R13, R21, R35.reuse, -R92 ;  /* 0x00000023150d7223 */ /* 0x080fe2000001085c */
[----:B------:R4:W-:Y:S03]  /*40e0*/  @!P1 SYNCS.ARRIVE.TRANS64.RED.A1T0 RZ, [R31+URZ], RZ ;  /* 0x000000ff1fff99a7 */ /* 0x0009e6000810043f */
[----:B------:R-:W5:Y:S01]  /*40f0*/  MUFU.EX2 R12, R12 ;  /* 0x0000000c000c7308 */ /* 0x000f620000000800 */
[----:B0-----:R-:W-:Y:S01]  /*4100*/  FADD.FTZ R8, R9, R8 ;  /* 0x0000000809087221 */ /* 0x001fe20000010000 */
[-CC-:B------:R-:W-:Y:S01]  /*4110*/  FFMA.FTZ R21, R33, R35.reuse, -R92.reuse ;  /* 0x0000002321157223 */ /* 0x180fe2000001085c */
[----:B------:R-:W-:-:S05]  /*4120*/  FFMA.FTZ R33, R38, R35, -R92 ;  /* 0x0000002326217223 */ /* 0x000fca000001085c */
[----:B------:R-:W0:Y:S01]  /*4130*/  MUFU.EX2 R93, R93 ;  /* 0x0000005d005d7308 */ /* 0x000e220000000800 */
[----:B------:R-:W-:Y:S01]  /*4140*/  FFMA.FTZ R38, R40, R35, -R92 ;  /* 0x0000002328267223 */ /* 0x000fe2000001085c */
[----:B-1----:R-:W-:Y:S01]  /*4150*/  FADD.FTZ R40, R11, R8 ;  /* 0x000000080b287221 */ /* 0x002fe20000010000 */
[----:B------:R-:W-:-:S05]  /*4160*/  F2FP.BF16.F32.PACK_AB R8, R103, R10 ;  /* 0x0000000a6708723e */ /* 0x000fca00000010ff */
[----:B------:R-:W1:Y:S01]  /*4170*/  MUFU.EX2 R94, R94 ;  /* 0x0000005e005e7308 */ /* 0x000e620000000800 */
[----:B------:R-:W-:-:S07]  /*4180*/  FFMA.FTZ R36, R36, R35, -R92 ;  /* 0x0000002324247223 */ /* 0x000fce000001085c */
[----:B----4-:R4:W-:Y:S08]  /*4190*/  MUFU.EX2 R31, R37 ;  /* 0x00000025001f7308 */ /* 0x0109f00000000800 */
[----:B------:R-:W1:Y:S01]  /*41a0*/  MUFU.EX2 R14, R14 ;  /* 0x0000000e000e7308 */ /* 0x000e620000000800 */
[----:B----4-:R-:W-:-:S04]  /*41b0*/  FADD.FTZ R37, R103, R70 ;  /* 0x0000004667257221 */ /* 0x010fc80000010000 */
[----:B--2---:R-:W-:-:S04]  /*41c0*/  FADD.FTZ R10, R104, R37 ;  /* 0x00000025680a7221 */ /* 0x004fc80000010000 */
[----:B---3--:R-:W-:Y:S01]  /*41d0*/  FADD.FTZ R67, R105, R10 ;  /* 0x0000000a69437221 */ /* 0x008fe20000010000 */
[----:B------:R2:W-:Y:S01]  /*41e0*/  MUFU.EX2 R0, R36 ;  /* 0x0000002400007308 */ /* 0x0005e20000000800 */
[----:B------:R-:W-:Y:S02]  /*41f0*/  F2FP.BF16.F32.PACK_AB R5, R7, R5 ;  /* 0x000000050705723e */ /* 0x000fe400000010ff */
[----:B-----5:R-:W-:Y:S01]  /*4200*/  FADD.FTZ R67, R12, R67 ;  /* 0x000000430c437221 */ /* 0x020fe20000010000 */
[----:B------:R-:W-:Y:S01]  /*4210*/  F2FP.BF16.F32.PACK_AB R7, R11, R9 ;  /* 0x000000090b07723e */ /* 0x000fe200000010ff */
[----:B--2---:R-:W-:Y:S01]  /*4220*/  FFMA.FTZ R36, R39, R35, -R92 ;  /* 0x0000002327247223 */ /* 0x004fe2000001085c */
[----:B0-----:R-:W-:Y:S01]  /*4230*/  FADD.FTZ R39, R93, R40 ;  /* 0x000000285d277221 */ /* 0x001fe20000010000 */
[----:B-1----:R-:W-:-:S03]  /*4240*/  F2FP.BF16.F32.PACK_AB R9, R94, R93 ;  /* 0x0000005d5e09723e */ /* 0x002fc600000010ff */
[----:B------:R-:W-:Y:S01]  /*4250*/  FADD.FTZ R40, R94, R39 ;  /* 0x000000275e287221 */ /* 0x000fe20000010000 */
[----:B------:R-:W-:Y:S02]  /*4260*/  FADD.FTZ R94, R14, R67 ;  /* 0x000000430e5e7221 */ /* 0x000fe40000010000 */
[----:B------:R-:W2:Y:S01]  /*4270*/  LDL R67, [R1+0x1c] ;  /* 0x00001c0001437983 */ /* 0x000ea20000100800 */
[----:B------:R-:W0:Y:S08]  /*4280*/  MUFU.EX2 R95, R95 ;  /* 0x0000005f005f7308 */ /* 0x000e300000000800 */
[----:B------:R-:W1:Y:S08]  /*4290*/  MUFU.EX2 R96, R96 ;  /* 0x0000006000607308 */ /* 0x000e700000000800 */
[----:B------:R-:W3:Y:S01]  /*42a0*/  MUFU.EX2 R13, R13 ;  /* 0x0000000d000d7308 */ /* 0x000ee20000000800 */
[----:B------:R-:W-:Y:S01]  /*42b0*/  FFMA.FTZ R37, R41, R35, -R92 ;  /* 0x0000002329257223 */ /* 0x000fe2000001085c */
[----:B0-----:R-:W-:-:S06]  /*42c0*/  FADD.FTZ R41, R95, R40 ;  /* 0x000000285f297221 */ /* 0x001fcc0000010000 */
[----:B------:R-:W0:Y:S08]  /*42d0*/  MUFU.EX2 R17, R17 ;  /* 0x0000001100117308 */ /* 0x000e300000000800 */
[----:B------:R-:W4:Y:S01]  /*42e0*/  MUFU.EX2 R15, R15 ;  /* 0x0000000f000f7308 */ /* 0x000f220000000800 */
[----:B-1----:R-:W-:-:S07]  /*42f0*/  FADD.FTZ R70, R96, R41 ;  /* 0x0000002960467221 */ /* 0x002fce0000010000 */
[----:B------:R-:W1:Y:S08]  /*4300*/  MUFU.EX2 R20, R20 ;  /* 0x0000001400147308 */ /* 0x000e700000000800 */
[----:B------:R-:W5:Y:S01]  /*4310*/  MUFU.EX2 R18, R18 ;  /* 0x0000001200127308 */ /* 0x000f620000000800 */
[----:B---3--:R-:W-:-:S07]  /*4320*/  FADD.FTZ R70, R13, R70 ;  /* 0x000000460d467221 */ /* 0x008fce0000010000 */
[----:B------:R-:W3:Y:S01]  /*4330*/  MUFU.EX2 R54, R54 ;  /* 0x0000003600367308 */ /* 0x000ee20000000800 */
[----:B------:R-:W-:-:S07]  /*4340*/  FFMA.FTZ R41, R45, R35, -R92 ;  /* 0x000000232d297223 */ /* 0x000fce000001085c */
[----:B------:R-:W3:Y:S01]  /*4350*/  MUFU.EX2 R19, R19 ;  /* 0x0000001300137308 */ /* 0x000ee20000000800 */
[-CC-:B------:R-:W-:Y:S01]  /*4360*/  FFMA.FTZ R40, R43, R35.reuse, -R92.reuse ;  /* 0x000000232b287223 */ /* 0x180fe2000001085c */
[-CC-:B------:R-:W-:Y:S01]  /*4370*/  FFMA.FTZ R45, R51, R35.reuse, -R92.reuse ;  /* 0x00000023332d7223 */ /* 0x180fe2000001085c */
[----:B------:R-:W-:Y:S01]  /*4380*/  FFMA.FTZ R43, R49, R35, -R92 ;  /* 0x00000023312b7223 */ /* 0x000fe2000001085c */
[----:B0-----:R-:W-:-:S04]  /*4390*/  FADD.FTZ R51, R17, R94 ;  /* 0x0000005e11337221 */ /* 0x001fc80000010000 */
[----:B------:R-:W0:Y:S01]  /*43a0*/  MUFU.EX2 R22, R22 ;  /* 0x0000001600167308 */ /* 0x000e220000000800 */
[----:B----4-:R-:W-:Y:S01]  /*43b0*/  FADD.FTZ R49, R15, R70 ;  /* 0x000000460f317221 */ /* 0x010fe20000010000 */
[-CC-:B------:R-:W-:Y:S01]  /*43c0*/  FFMA.FTZ R39, R42, R35.reuse, -R92.reuse ;  /* 0x000000232a277223 */ /* 0x180fe2000001085c */
[----:B------:R-:W-:-:S05]  /*43d0*/  FFMA.FTZ R42, R47, R35, -R92 ;  /* 0x000000232f2a7223 */ /* 0x000fca000001085c */
[----:B------:R-:W4:Y:S01]  /*43e0*/  MUFU.EX2 R57, R57 ;  /* 0x0000003900397308 */ /* 0x000f220000000800 */
[----:B------:R-:W-:Y:S01]  /*43f0*/  FFMA.FTZ R47, R50, R35, -R92 ;  /* 0x00000023322f7223 */ /* 0x000fe2000001085c */
[----:B-1----:R-:W-:Y:S01]  /*4400*/  FADD.FTZ R51, R20, R51 ;  /* 0x0000003314337221 */ /* 0x002fe20000010000 */
[----:B-----5:R-:W-:-:S05]  /*4410*/  FADD.FTZ R50, R18, R49 ;  /* 0x0000003112327221 */ /* 0x020fca0000010000 */
[----:B------:R-:W1:Y:S01]  /*4420*/  MUFU.EX2 R23, R23 ;  /* 0x0000001700177308 */ /* 0x000e620000000800 */
[----:B---3--:R-:W-:Y:S01]  /*4430*/  FADD.FTZ R51, R54, R51 ;  /* 0x0000003336337221 */ /* 0x008fe20000010000 */
[----:B------:R-:W-:-:S06]  /*4440*/  FADD.FTZ R49, R19, R50 ;  /* 0x0000003213317221 */ /* 0x000fcc0000010000 */
[----:B------:R-:W3:Y:S08]  /*4450*/  MUFU.EX2 R58, R58 ;  /* 0x0000003a003a7308 */ /* 0x000ef00000000800 */
[----:B------:R-:W5:Y:S01]  /*4460*/  MUFU.EX2 R26, R26 ;  /* 0x0000001a001a7308 */ /* 0x000f620000000800 */
[----:B------:R-:W-:Y:S01]  /*4470*/  FADD.FTZ R70, R56, R51 ;  /* 0x0000003338467221 */ /* 0x000fe20000010000 */
[----:B0-----:R-:W-:-:S06]  /*4480*/  FADD.FTZ R50, R22, R49 ;  /* 0x0000003116327221 */ /* 0x001fcc0000010000 */
[----:B------:R-:W0:Y:S08]  /*4490*/  MUFU.EX2 R59, R59 ;  /* 0x0000003b003b7308 */ /* 0x000e300000000800 */
[----:B------:R-:W0:Y:S01]  /*44a0*/  MUFU.EX2 R27, R27 ;  /* 0x0000001b001b7308 */ /* 0x000e220000000800 */
[----:B----4-:R-:W-:Y:S01]  /*44b0*/  FADD.FTZ R51, R57, R70 ;  /* 0x0000004639337221 */ /* 0x010fe20000010000 */
[----:B-1----:R-:W-:-:S06]  /*44c0*/  FADD.FTZ R49, R23, R50 ;  /* 0x0000003217317221 */ /* 0x002fcc0000010000 */
[----:B------:R-:W1:Y:S01]  /*44d0*/  MUFU.EX2 R28, R28 ;  /* 0x0000001c001c7308 */ /* 0x000e620000000800 */
[----:B------:R-:W-:Y:S01]  /*44e0*/  FFMA.FTZ R32, R32, R35, -R92 ;  /* 0x0000002320207223 */ /* 0x000fe2000001085c */
[----:B---3--:R-:W-:-:S06]  /*44f0*/  FADD.FTZ R70, R58, R51 ;  /* 0x000000333a467221 */ /* 0x008fcc0000010000 */
[----:B------:R-:W3:Y:S01]  /*4500*/  MUFU.EX2 R61, R61 ;  /* 0x0000003d003d7308 */ /* 0x000ee20000000800 */
[----:B-----5:R-:W-:-:S07]  /*4510*/  FADD.FTZ R50, R26, R49 ;  /* 0x000000311a327221 */ /* 0x020fce0000010000 */
[----:B------:R-:W4:Y:S01]  /*4520*/  MUFU.EX2 R29, R29 ;  /* 0x0000001d001d7308 */ /* 0x000f220000000800 */
[----:B0-----:R-:W-:Y:S01]  /*4530*/  FADD.FTZ R51, R59, R70 ;  /* 0x000000463b337221 */ /* 0x001fe20000010000 */
[----:B------:R-:W-:-:S06]  /*4540*/  FADD.FTZ R49, R27, R50 ;  /* 0x000000321b317221 */ /* 0x000fcc0000010000 */
[----:B------:R-:W0:Y:S08]  /*4550*/  MUFU.EX2 R106, R106 ;  /* 0x0000006a006a7308 */ /* 0x000e300000000800 */
[----:B------:R-:W5:Y:S01]  /*4560*/  MUFU.EX2 R30, R30 ;  /* 0x0000001e001e7308 */ /* 0x000f620000000800 */
[----:B------:R-:W-:Y:S01]  /*4570*/  FADD.FTZ R70, R60, R51 ;  /* 0x000000333c467221 */ /* 0x000fe20000010000 */
[----:B-1----:R-:W-:-:S06]  /*4580*/  FADD.FTZ R50, R28, R49 ;  /* 0x000000311c327221 */ /* 0x002fcc0000010000 */
[----:B------:R-:W1:Y:S01]  /*4590*/  MUFU.EX2 R32, R32 ;  /* 0x0000002000207308 */ /* 0x000e620000000800 */
[----:B---3--:R-:W-:Y:S01]  /*45a0*/  FADD.FTZ R51, R61, R70 ;  /* 0x000000463d337221 */ /* 0x008fe20000010000 */
[----:B----4-:R-:W-:-:S06]  /*45b0*/  FADD.FTZ R49, R29, R50 ;  /* 0x000000321d317221 */ /* 0x010fcc0000010000 */
[----:B------:R-:W3:Y:S08]  /*45c0*/  MUFU.EX2 R63, R63 ;  /* 0x0000003f003f7308 */ /* 0x000ef00000000800 */
[----:B------:R-:W4:Y:S01]  /*45d0*/  MUFU.EX2 R21, R21 ;  /* 0x0000001500157308 */ /* 0x000f220000000800 */
[----:B0-----:R-:W-:Y:S01]  /*45e0*/  FADD.FTZ R51, R106, R51 ;  /* 0x000000336a337221 */ /* 0x001fe20000010000 */
[----:B-----5:R-:W-:-:S06]  /*45f0*/  FADD.FTZ R49, R30, R49 ;  /* 0x000000311e317221 */ /* 0x020fcc0000010000 */
[----:B------:R-:W0:Y:S01]  /*4600*/  MUFU.EX2 R24, R24 ;  /* 0x0000001800187308 */ /* 0x000e220000000800 */
[----:B------:R-:W-:Y:S01]  /*4610*/  F2FP.BF16.F32.PACK_AB R12, R14, R12 ;  /* 0x0000000c0e0c723e */ /* 0x000fe200000010ff */
[----:B------:R-:W-:Y:S01]  /*4620*/  FADD.FTZ R70, R62, R51 ;  /* 0x000000333e467221 */ /* 0x000fe20000010000 */
[----:B------:R-:W-:-:S05]  /*4630*/  F2FP.BF16.F32.PACK_AB R14, R20, R17 ;  /* 0x00000011140e723e */ /* 0x000fca00000010ff */
[----:B------:R-:W5:Y:S01]  /*4640*/  MUFU.EX2 R25, R25 ;  /* 0x0000001900197308 */ /* 0x000f620000000800 */
[----:B-1----:R-:W-:Y:S01]  /*4650*/  FADD.FTZ R20, R32, R49 ;  /* 0x0000003120147221 */ /* 0x002fe20000010000 */
[----:B------:R-:W-:Y:S01]  /*4660*/  F2FP.BF16.F32.PACK_AB R10, R105, R104 ;  /* 0x00000068690a723e */ /* 0x000fe200000010ff */
[----:B------:R3:W-:Y:S01]  /*4670*/  STSM.16.M88.4 [R153+0x1e800], R4 ;  /* 0x01e8000499007844 */ /* 0x0007e20000000200 */
[----:B------:R-:W-:-:S04]  /*4680*/  F2FP.BF16.F32.PACK_AB R11, R96, R95 ;  /* 0x0000005f600b723e */ /* 0x000fc800000010ff */
[----:B------:R-:W1:Y:S01]  /*4690*/  MUFU.EX2 R69, R69 ;  /* 0x0000004500457308 */ /* 0x000e620000000800 */
[----:B------:R0:W-:Y:S01]  /*46a0*/  STSM.16.M88.4 [R137], R8 ;  /* 0x0000000889007844 */ /* 0x0001e20000000200 */
[----:B---3--:R-:W-:Y:S01]  /*46b0*/  FADD.FTZ R7, R63, R70 ;  /* 0x000000463f077221 */ /* 0x008fe20000010000 */
[----:B----4-:R-:W-:-:S05]  /*46c0*/  FADD.FTZ R5, R21, R20 ;  /* 0x0000001415057221 */ /* 0x010fca0000010000 */
[----:B------:R-:W3:Y:S01]  /*46d0*/  MUFU.EX2 R33, R33 ;  /* 0x0000002100217308 */ /* 0x000ee20000000800 */
[----:B0-----:R-:W-:Y:S01]  /*46e0*/  FADD.FTZ R10, R64, R7 ;  /* 0x00000007400a7221 */ /* 0x001fe20000010000 */
[----:B------:R-:W-:-:S06]  /*46f0*/  FADD.FTZ R8, R24, R5 ;  /* 0x0000000518087221 */ /* 0x000fcc0000010000 */
[----:B------:R-:W0:Y:S01]  /*4700*/  MUFU.EX2 R36, R36 ;  /* 0x0000002400247308 */ /* 0x000e220000000800 */
[----:B------:R-:W-:Y:S01]  /*4710*/  FADD.FTZ R7, R65, R10 ;  /* 0x0000000a41077221 */ /* 0x000fe20000010000 */
[----:B-----5:R-:W-:-:S03]  /*4720*/  FADD.FTZ R5, R25, R8 ;  /* 0x0000000819057221 */ /* 0x020fc60000010000 */
[----:B------:R-:W-:Y:S01]  /*4730*/  FADD.FTZ R7, R66, R7 ;  /* 0x0000000742077221 */ /* 0x000fe20000010000 */
[----:B------:R-:W-:Y:S02]  /*4740*/  FADD.FTZ R8, R0, R5 ;  /* 0x0000000500087221 */ /* 0x000fe40000010000 */
[----:B------:R-:W4:Y:S01]  /*4750*/  MUFU.EX2 R73, R73 ;  /* 0x0000004900497308 */ /* 0x000f220000000800 */
[----:B------:R-:W-:Y:S01]  /*4760*/  FADD.FTZ R10, R68, R7 ;  /* 0x00000007440a7221 */ /* 0x000fe20000010000 */
[----:B------:R-:W-:-:S06]  /*4770*/  FADD.FTZ R8, R31, R8 ;  /* 0x000000081f087221 */ /* 0x000fcc0000010000 */
[----:B------:R-:W5:Y:S01]  /*4780*/  MUFU.EX2 R38, R38 ;  /* 0x0000002600267308 */ /* 0x000f620000000800 */
[----:B-1----:R-:W-:Y:S01]  /*4790*/  FADD.FTZ R11, R69, R10 ;  /* 0x0000000a450b7221 */ /* 0x002fe20000010000 */
[----:B---3--:R-:W-:-:S06]  /*47a0*/  FADD.FTZ R9, R33, R8 ;  /* 0x0000000821097221 */ /* 0x008fcc0000010000 */
[----:B------:R-:W1:Y:S01]  /*47b0*/  MUFU.EX2 R37, R37 ;  /* 0x0000002500257308 */ /* 0x000e620000000800 */
[----:B------:R-:W-:Y:S01]  /*47c0*/  FADD.FTZ R8, R72, R11 ;  /* 0x0000000b48087221 */ /* 0x000fe20000010000 */
[----:B0-----:R-:W-:-:S06]  /*47d0*/  FADD.FTZ R9, R36, R9 ;  /* 0x0000000924097221 */ /* 0x001fcc0000010000 */
[----:B------:R-:W0:Y:S01]  /*47e0*/  MUFU.EX2 R39, R39 ;  /* 0x0000002700277308 */ /* 0x000e220000000800 */
[----:B----4-:R-:W-:Y:S01]  /*47f0*/  FADD.FTZ R11, R73, R8 ;  /* 0x00000008490b7221 */ /* 0x010fe20000010000 */
[----:B-----5:R-:W-:-:S06]  /*4800*/  FADD.FTZ R8, R38, R9 ;  /* 0x0000000926087221 */ /* 0x020fcc0000010000 */
[----:B------:R-:W3:Y:S01]  /*4810*/  MUFU.EX2 R44, R44 ;  /* 0x0000002c002c7308 */ /* 0x000ee20000000800 */
[----:B------:R-:W-:-:S07]  /*4820*/  F2FP.BF16.F32.PACK_AB R13, R15, R13 ;  /* 0x0000000d0f0d723e */ /* 0x000fce00000010ff */
[----:B------:R-:W4:Y:S01]  /*4830*/  MUFU.EX2 R40, R40 ;  /* 0x0000002800287308 */ /* 0x000f220000000800 */
[----:B------:R-:W-:Y:S01]  /*4840*/  F2FP.BF16.F32.PACK_AB R15, R19, R18 ;  /* 0x00000012130f723e */ /* 0x000fe200000010ff */
[----:B------:R-:W-:-:S06]  /*4850*/  FADD.FTZ R18, R74, R11 ;  /* 0x0000000b4a127221 */ /* 0x000fcc0000010000 */
[----:B------:R-:W5:Y:S01]  /*4860*/  MUFU.EX2 R46, R46 ;  /* 0x0000002e002e7308 */ /* 0x000f620000000800 */
[----:B-1----:R-:W-:-:S07]  /*4870*/  FADD.FTZ R10, R37, R8 ;  /* 0x00000008250a7221 */ /* 0x002fce0000010000 */
[----:B------:R-:W1:Y:S01]  /*4880*/  MUFU.EX2 R41, R41 ;  /* 0x0000002900297308 */ /* 0x000e620000000800 */
[----:B------:R-:W-:Y:S01]  /*4890*/  FADD.FTZ R11, R75, R18 ;  /* 0x000000124b0b7221 */ /* 0x000fe20000010000 */
[----:B0-----:R-:W-:-:S06]  /*48a0*/  FADD.FTZ R9, R39, R10 ;  /* 0x0000000a27097221 */ /* 0x001fcc0000010000 */
[----:B------:R-:W0:Y:S08]  /*48b0*/  MUFU.EX2 R3, R3 ;  /* 0x0000000300037308 */ /* 0x000e300000000800 */
[----:B------:R-:W-:Y:S01]  /*48c0*/  MUFU.EX2 R42, R42 ;  /* 0x0000002a002a7308 */ /* 0x000fe20000000800 */
[----:B------:R-:W-:Y:S01]  /*48d0*/  FFMA.FTZ R53, R53, R35, -R92 ;  /* 0x0000002335357223 */ /* 0x000fe2000001085c */
[----:B------:R-:W-:Y:S01]  /*48e0*/  F2FP.BF16.F32.PACK_AB R58, R58, R57 ;  /* 0x000000393a3a723e */ /* 0x000fe200000010ff */
[----:B------:R4:W-:Y:S05]  /*48f0*/  STSM.16.M88.4 [R155], R12 ;  /* 0x0000000c9b007844 */ /* 0x0009ea0000000200 */
[----:B------:R-:W2:Y:S01]  /*4900*/  MUFU.EX2 R48, R48 ;  /* 0x0000003000307308 */ /* 0x000ea20000000800 */
[----:B------:R-:W-:Y:S01]  /*4910*/  F2FP.BF16.F32.PACK_AB R4, R60, R59 ;  /* 0x0000003b3c04723e */ /* 0x000fe200000010ff */
[----:B---3--:R-:W-:Y:S01]  /*4920*/  FADD.FTZ R11, R44, R11 ;  /* 0x0000000b2c0b7221 */ /* 0x008fe20000010000 */
[----:B------:R-:W-:-:S05]  /*4930*/  F2FP.BF16.F32.PACK_AB R56, R56, R54 ;  /* 0x000000363838723e */ /* 0x000fca00000010ff */
[----:B------:R-:W3:Y:S01]  /*4940*/  MUFU.EX2 R43, R43 ;  /* 0x0000002b002b7308 */ /* 0x000ee20000000800 */
[----:B------:R-:W-:Y:S02]  /*4950*/  F2FP.BF16.F32.PACK_AB R57, R23, R22 ;  /* 0x000000161739723e */ /* 0x000fe400000010ff */
[----:B------:R-:W-:Y:S01]  /*4960*/  F2FP.BF16.F32.PACK_AB R59, R27, R26 ;  /* 0x0000001a1b3b723e */ /* 0x000fe200000010ff */
[----:B----4-:R-:W-:Y:S01]  /*4970*/  FADD.FTZ R12, R40, R9 ;  /* 0x00000009280c7221 */ /* 0x010fe20000010000 */
[----:B------:R-:W-:-:S03]  /*4980*/  F2FP.BF16.F32.PACK_AB R6, R106, R61 ;  /* 0x0000003d6a06723e */ /* 0x000fc600000010ff */
[----:B------:R-:W4:Y:S01]  /*4990*/  MUFU.EX2 R76, R76 ;  /* 0x0000004c004c7308 */ /* 0x000f220000000800 */
[----:B------:R-:W-:Y:S02]  /*49a0*/  F2FP.BF16.F32.PACK_AB R5, R29, R28 ;  /* 0x0000001c1d05723e */ /* 0x000fe400000010ff */
[----:B------:R-:W-:Y:S01]  /*49b0*/  F2FP.BF16.F32.PACK_AB R7, R32, R30 ;  /* 0x0000001e2007723e */ /* 0x000fe200000010ff */
[----:B-----5:R-:W-:-:S04]  /*49c0*/  FADD.FTZ R14, R46, R11 ;  /* 0x0000000b2e0e7221 */ /* 0x020fc80000010000 */
[----:B------:R-:W5:Y:S01]  /*49d0*/  MUFU.EX2 R45, R45 ;  /* 0x0000002d002d7308 */ /* 0x000f620000000800 */
[----:B-1----:R-:W-:Y:S01]  /*49e0*/  FADD.FTZ R11, R41, R12 ;  /* 0x0000000c290b7221 */ /* 0x002fe20000010000 */
[----:B------:R-:W-:Y:S01]  /*49f0*/  FFMA.FTZ R52, R52, R35, -R92 ;  /* 0x0000002334347223 */ /* 0x000fe2000001085c */
[----:B------:R-:W-:Y:S05]  /*4a00*/  STSM.16.M88.4 [R154], R56 ;  /* 0x000000389a007844 */ /* 0x000fea0000000200 */
[----:B------:R-:W1:Y:S01]  /*4a10*/  MUFU.EX2 R77, R77 ;  /* 0x0000004d004d7308 */ /* 0x000e620000000800 */
[----:B------:R3:W-:Y:S01]  /*4a20*/  STSM.16.M88.4 [R153+0x24800], R4 ;  /* 0x0248000499007844 */ /* 0x0007e20000000200 */
[----:B0-----:R-:W-:-:S06]  /*4a30*/  FADD.FTZ R13, R3, R14 ;  /* 0x0000000e030d7221 */ /* 0x001fcc0000010000 */
[----:B------:R-:W0:Y:S01]  /*4a40*/  MUFU.EX2 R50, R53 ;  /* 0x0000003500327308 */ /* 0x000e220000000800 */
[----:B------:R-:W-:Y:S01]  /*4a50*/  FFMA.FTZ R55, R55, R35, -R92 ;  /* 0x0000002337377223 */ /* 0x000fe2000001085c */
[----:B--2---:R-:W-:-:S06]  /*4a60*/  FADD.FTZ R13, R48, R13 ;  /* 0x0000000d300d7221 */ /* 0x004fcc0000010000 */
[----:B------:R-:W2:Y:S01]  /*4a70*/  MUFU.EX2 R78, R78 ;  /* 0x0000004e004e7308 */ /* 0x000ea20000000800 */
[----:B---3--:R-:W-:Y:S01]  /*4a80*/  F2FP.BF16.F32.PACK_AB R7, R0, R25 ;  /* 0x000000190007723e */ /* 0x008fe200000010ff */
[----:B------:R-:W-:-:S06]  /*4a90*/  FADD.FTZ R0, R42, R11 ;  /* 0x0000000b2a007221 */ /* 0x000fcc0000010000 */
[----:B------:R-:W-:Y:S01]  /*4aa0*/  MUFU.EX2 R17, R47 ;  /* 0x0000002f00117308 */ /* 0x000fe20000000800 */
[----:B------:R-:W-:Y:S01]  /*4ab0*/  FADD.FTZ R12, R43, R0 ;  /* 0x000000002b0c7221 */ /* 0x000fe20000010000 */
[----:B------:R-:W-:Y:S01]  /*4ac0*/  FFMA.FTZ R80, R80, R35, -R92 ;  /* 0x0000002350507223 */ /* 0x000fe2000001085c */
[----:B----4-:R-:W-:-:S05]  /*4ad0*/  FADD.FTZ R14, R76, R13 ;  /* 0x0000000d4c0e7221 */ /* 0x010fca0000010000 */
[----:B------:R-:W3:Y:S01]  /*4ae0*/  MUFU.EX2 R79, R79 ;  /* 0x0000004f004f7308 */ /* 0x000ee20000000800 */
[----:B------:R-:W-:Y:S01]  /*4af0*/  F2FP.BF16.F32.PACK_AB R4, R63, R62 ;  /* 0x0000003e3f04723e */ /* 0x000fe200000010ff */
[----:B-----5:R-:W-:Y:S01]  /*4b00*/  FADD.FTZ R13, R45, R12 ;  /* 0x0000000c2d0d7221 */ /* 0x020fe20000010000 */
[----:B------:R-:W-:-:S05]  /*4b10*/  F2FP.BF16.F32.PACK_AB R6, R65, R64 ;  /* 0x000000404106723e */ /* 0x000fca00000010ff */
[----:B------:R-:W4:Y:S01]  /*4b20*/  MUFU.EX2 R52, R52 ;  /* 0x0000003400347308 */ /* 0x000f220000000800 */
[----:B------:R-:W-:Y:S01]  /*4b30*/  F2FP.BF16.F32.PACK_AB R5, R24, R21 ;  /* 0x000000151805723e */ /* 0x000fe200000010ff */
[----:B------:R-:W-:Y:S01]  /*4b40*/  FFMA.FTZ R83, R83, R35, -R92 ;  /* 0x0000002353537223 */ /* 0x000fe2000001085c */
[----:B------:R-:W-:Y:S02]  /*4b50*/  F2FP.BF16.F32.PACK_AB R8, R68, R66 ;  /* 0x000000424408723e */ /* 0x000fe400000010ff */
[----:B------:R-:W-:-:S03]  /*4b60*/  F2FP.BF16.F32.PACK_AB R10, R72, R69 ;  /* 0x00000045480a723e */ /* 0x000fc600000010ff */
[----:B------:R-:W5:Y:S01]  /*4b70*/  MUFU.EX2 R84, R84 ;  /* 0x0000005400547308 */ /* 0x000f620000000800 */
[----:B------:R-:W-:Y:S02]  /*4b80*/  F2FP.BF16.F32.PACK_AB R9, R33, R31 ;  /* 0x0000001f2109723e */ /* 0x000fe400000010ff */
[----:B------:R-:W-:Y:S01]  /*4b90*/  F2FP.BF16.F32.PACK_AB R11, R38, R36 ;  /* 0x00000024260b723e */ /* 0x000fe200000010ff */
[----:B-1----:R-:W-:-:S04]  /*4ba0*/  FADD.FTZ R15, R77, R14 ;  /* 0x0000000e4d0f7221 */ /* 0x002fc80000010000 */
[----:B------:R-:W1:Y:S01]  /*4bb0*/  MUFU.EX2 R55, R55 ;  /* 0x0000003700377308 */ /* 0x000e620000000800 */
[----:B0-----:R-:W-:Y:S01]  /*4bc0*/  FADD.FTZ R12, R50, R13 ;  /* 0x0000000d320c7221 */ /* 0x001fe20000010000 */
[-CC-:B------:R-:W-:Y:S01]  /*4bd0*/  FFMA.FTZ R82, R82, R35.reuse, -R92.reuse ;  /* 0x0000002352527223 */ /* 0x180fe2000001085c */
[----:B------:R3:W-:Y:S05]  /*4be0*/  STSM.16.M88.4 [R67], R4 ;  /* 0x0000000443007844 */ /* 0x0007ea0000000200 */
[----:B------:R-:W0:Y:S01]  /*4bf0*/  MUFU.EX2 R85, R85 ;  /* 0x0000005500557308 */ /* 0x000e220000000800 */
[----:B------:R4:W-:Y:S01]  /*4c00*/  STSM.16.M88.4 [R155+0x6000], R8 ;  /* 0x006000089b007844 */ /* 0x0009e20000000200 */
[----:B--2---:R-:W-:Y:S01]  /*4c10*/  FADD.FTZ R14, R78, R15 ;  /* 0x0000000f4e0e7221 */ /* 0x004fe20000010000 */
[-CC-:B------:R-:W-:Y:S01]  /*4c20*/  FFMA.FTZ R81, R81, R35.reuse, -R92.reuse ;  /* 0x0000002351517223 */ /* 0x180fe2000001085c */
[-CC-:B------:R-:W-:Y:S01]  /*4c30*/  FFMA.FTZ R107, R107, R35.reuse, -R92.reuse ;  /* 0x000000236b6b7223 */ /* 0x180fe2000001085c */
[----:B------:R-:W-:Y:S01]  /*4c40*/  FFMA.FTZ R98, R98, R35, -R92 ;  /* 0x0000002362627223 */ /* 0x000fe2000001085c */
[----:B------:R-:W2:Y:S02]  /*4c50*/  LDL R21, [R1+0x18] ;  /* 0x0000180001157983 */ /* 0x000ea40000100800 */
[----:B------:R-:W0:Y:S01]  /*4c60*/  MUFU.EX2 R80, R80 ;  /* 0x0000005000507308 */ /* 0x000e220000000800 */
[----:B---3--:R-:W-:-:S07]  /*4c70*/  FADD.FTZ R7, R79, R14 ;  /* 0x0000000e4f077221 */ /* 0x008fce0000010000 */
[----:B------:R-:W3:Y:S01]  /*4c80*/  MUFU.EX2 R86, R86 ;  /* 0x0000005600567308 */ /* 0x000ee20000000800 */
[----:B----4-:R-:W-:Y:S01]  /*4c90*/  F2FP.BF16.F32.PACK_AB R8, R3, R46 ;  /* 0x0000002e0308723e */ /* 0x010fe200000010ff */
[----:B------:R-:W-:-:S06]  /*4ca0*/  FADD.FTZ R3, R17, R12 ;  /* 0x0000000c11037221 */ /* 0x000fcc0000010000 */
[----:B------:R-:W4:Y:S01]  /*4cb0*/  MUFU.EX2 R83, R83 ;  /* 0x0000005300537308 */ /* 0x000f220000000800 */
[----:B------:R-:W-:Y:S01]  /*4cc0*/  FADD.FTZ R12, R52, R3 ;  /* 0x00000003340c7221 */ /* 0x000fe20000010000 */
[----:B-----5:R-:W-:-:S06]  /*4cd0*/  FADD.FTZ R18, R84, R7 ;  /* 0x0000000754127221 */ /* 0x020fcc0000010000 */
[----:B------:R-:W5:Y:S01]  /*4ce0*/  MUFU.EX2 R87, R87 ;  /* 0x0000005700577308 */ /* 0x000f620000000800 */
[----:B-1----:R-:W-:-:S07]  /*4cf0*/  FADD.FTZ R3, R55, R12 ;  /* 0x0000000c37037221 */ /* 0x002fce0000010000 */
[----:B------:R-:W1:Y:S01]  /*4d00*/  MUFU.EX2 R82, R82 ;  /* 0x0000005200527308 */ /* 0x000e620000000800 */
[----:B0-----:R-:W-:Y:S01]  /*4d10*/  FADD.FTZ R15, R85, R18 ;  /* 0x00000012550f7221 */ /* 0x001fe20000010000 */
[----:B------:R-:W-:-:S06]  /*4d20*/  FADD.FTZ R12, R80, R3 ;  /* 0x00000003500c7221 */ /* 0x000fcc0000010000 */
[----:B------:R-:W0:Y:S08]  /*4d30*/  MUFU.EX2 R88, R88 ;  /* 0x0000005800587308 */ /* 0x000e300000000800 */
[----:B------:R-:W0:Y:S01]  /*4d40*/  MUFU.EX2 R81, R81 ;  /* 0x0000005100517308 */ /* 0x000e220000000800 */
[----:B---3--:R-:W-:Y:S01]  /*4d50*/  FADD.FTZ R18, R86, R15 ;  /* 0x0000000f56127221 */ /* 0x008fe20000010000 */
[----:B----4-:R-:W-:-:S06]  /*4d60*/  FADD.FTZ R3, R83, R12 ;  /* 0x0000000c53037221 */ /* 0x010fcc0000010000 */
[----:B------:R-:W3:Y:S08]  /*4d70*/  MUFU.EX2 R89, R89 ;  /* 0x0000005900597308 */ /* 0x000ef00000000800 */
[----:B------:R-:W4:Y:S01]  /*4d80*/  MUFU.EX2 R0, R107 ;  /* 0x0000006b00007308 */ /* 0x000f220000000800 */
[----:B-----5:R-:W-:Y:S01]  /*4d90*/  FADD.FTZ R15, R87, R18 ;  /* 0x00000012570f7221 */ /* 0x020fe20000010000 */
[----:B-1----:R-:W-:-:S06]  /*4da0*/  FADD.FTZ R12, R82, R3 ;  /* 0x00000003520c7221 */ /* 0x002fcc0000010000 */
[----:B------:R-:W1:Y:S01]  /*4db0*/  MUFU.EX2 R13, R98 ;  /* 0x00000062000d7308 */ /* 0x000e620000000800 */
[----:B0-----:R-:W-:Y:S01]  /*4dc0*/  FADD.FTZ R18, R88, R15 ;  /* 0x0000000f58127221 */ /* 0x001fe20000010000 */
[----:B------:R-:W-:-:S03]  /*4dd0*/  FADD.FTZ R15, R81, R12 ;  /* 0x0000000c510f7221 */ /* 0x000fc60000010000 */
[----:B---3--:R-:W-:Y:S01]  /*4de0*/  FADD.FTZ R19, R89, R18 ;  /* 0x0000001259137221 */ /* 0x008fe20000010000 */
[----:B----4-:R-:W-:-:S04]  /*4df0*/  FADD.FTZ R18, R0, R15 ;  /* 0x0000000f00127221 */ /* 0x010fc80000010000 */
[----:B-1----:R-:W-:Y:S02]  /*4e00*/  FADD.FTZ R15, R13, R18 ;  /* 0x000000120d0f7221 */ /* 0x002fe40000010000 */
[----:B------:R-:W3:Y:S01]  /*4e10*/  LDL R18, [R1+0x10] ;  /* 0x0000100001127983 */ /* 0x000ee20000100800 */
        /* <DEDUP_REMOVED lines=8> */
[----:B------:R-:W4:Y:S01]  /*4ea0*/  MUFU.EX2 R3, R92 ;  /* 0x0000005c00037308 */ /* 0x000f220000000800 */
[----:B------:R-:W-:-:S02]  /*4eb0*/  F2FP.BF16.F32.PACK_AB R4, R74, R73 ;  /* 0x000000494a04723e */ /* 0x000fc400000010ff */
[----:B------:R-:W-:Y:S02]  /*4ec0*/  F2FP.BF16.F32.PACK_AB R6, R44, R75 ;  /* 0x0000004b2c06723e */ /* 0x000fe400000010ff */
[----:B------:R-:W-:Y:S02]  /*4ed0*/  F2FP.BF16.F32.PACK_AB R5, R39, R37 ;  /* 0x000000252705723e */ /* 0x000fe400000010ff */
[----:B------:R-:W-:Y:S02]  /*4ee0*/  F2FP.BF16.F32.PACK_AB R7, R41, R40 ;  /* 0x000000282907723e */ /* 0x000fe400000010ff */
[----:B------:R-:W-:Y:S02]  /*4ef0*/  F2FP.BF16.F32.PACK_AB R10, R76, R48 ;  /* 0x000000304c0a723e */ /* 0x000fe400000010ff */
[----:B------:R-:W-:Y:S02]  /*4f00*/  F2FP.BF16.F32.PACK_AB R9, R43, R42 ;  /* 0x0000002a2b09723e */ /* 0x000fe400000010ff */
[----:B------:R-:W-:Y:S01]  /*4f10*/  F2FP.BF16.F32.PACK_AB R11, R50, R45 ;  /* 0x0000002d320b723e */ /* 0x000fe200000010ff */
[----:B------:R5:W-:Y:S01]  /*4f20*/  STSM.16.M88.4 [R154+0x6000], R4 ;  /* 0x006000049a007844 */ /* 0x000be20000000200 */
[----:B0-----:R-:W-:-:S03]  /*4f30*/  F2FP.BF16.F32.PACK_AB R13, R14, R13 ;  /* 0x0000000d0e0d723e */ /* 0x001fc600000010ff */
[----:B------:R0:W-:Y:S01]  /*4f40*/  STSM.16.M88.4 [R153+0x2a800], R8 ;  /* 0x02a8000899007844 */ /* 0x0001e20000000200 */
[----:B------:R-:W-:Y:S02]  /*4f50*/  F2FP.BF16.F32.PACK_AB R12, R90, R89 ;  /* 0x000000595a0c723e */ /* 0x000fe400000010ff */
[----:B-----5:R-:W-:Y:S02]  /*4f60*/  F2FP.BF16.F32.PACK_AB R4, R78, R77 ;  /* 0x0000004d4e04723e */ /* 0x020fe400000010ff */
[----:B------:R-:W-:Y:S02]  /*4f70*/  F2FP.BF16.F32.PACK_AB R6, R84, R79 ;  /* 0x0000004f5406723e */ /* 0x000fe400000010ff */
[----:B------:R-:W-:Y:S01]  /*4f80*/  F2FP.BF16.F32.PACK_AB R5, R52, R17 ;  /* 0x000000113405723e */ /* 0x000fe200000010ff */
[----:B------:R-:W-:Y:S01]  /*4f90*/  FADD.FTZ R17, R14, R15 ;  /* 0x0000000f0e117221 */ /* 0x000fe20000010000 */
[----:B------:R-:W-:Y:S02]  /*4fa0*/  F2FP.BF16.F32.PACK_AB R7, R80, R55 ;  /* 0x000000375007723e */ /* 0x000fe400000010ff */
[----:B0-----:R-:W-:-:S02]  /*4fb0*/  F2FP.BF16.F32.PACK_AB R8, R86, R85 ;  /* 0x000000555608723e */ /* 0x001fc400000010ff */
[----:B------:R-:W-:Y:S02]  /*4fc0*/  F2FP.BF16.F32.PACK_AB R10, R88, R87 ;  /* 0x00000057580a723e */ /* 0x000fe400000010ff */
[----:B------:R-:W-:Y:S02]  /*4fd0*/  F2FP.BF16.F32.PACK_AB R9, R82, R83 ;  /* 0x000000535209723e */ /* 0x000fe400000010ff */
[----:B------:R-:W-:Y:S02]  /*4fe0*/  F2FP.BF16.F32.PACK_AB R11, R0, R81 ;  /* 0x00000051000b723e */ /* 0x000fe400000010ff */
[----:B-1----:R-:W-:Y:S02]  /*4ff0*/  F2FP.BF16.F32.PACK_AB R14, R2, R91 ;  /* 0x0000005b020e723e */ /* 0x002fe400000010ff */
[----:B----4-:R-:W-:Y:S01]  /*5000*/  F2FP.BF16.F32.PACK_AB R15, R3, R100 ;  /* 0x00000064030f723e */ /* 0x010fe200000010ff */
[----:B------:R-:W-:Y:S02]  /*5010*/  VIADD R0, R16, 0xfffffffe ;  /* 0xfffffffe10007836 */ /* 0x000fe40000000000 */
[----:B------:R-:W-:Y:S01]  /*5020*/  FADD.FTZ R20, R90, R19 ;  /* 0x000000135a147221 */ /* 0x000fe20000010000 */
[----:B------:R-:W-:-:S03]  /*5030*/  FADD.FTZ R100, R100, R17 ;  /* 0x0000001164647221 */ /* 0x000fc60000010000 */
[----:B------:R-:W-:Y:S01]  /*5040*/  FADD.FTZ R91, R91, R20 ;  /* 0x000000145b5b7221 */ /* 0x000fe20000010000 */
        /* <DEDUP_REMOVED lines=30> */
[----:B------:R-:W-:Y:S01]  /*5230*/  IMAD.MOV.U32 R121, RZ, RZ, R151 ;  /* 0x000000ffff797224 */ /* 0x000fe200078e0097 */
[----:B--2---:R0:W-:Y:S04]  /*5240*/  STSM.16.M88.4 [R21], R4 ;  /* 0x0000000415007844 */ /* 0x0041e80000000200 */
[----:B------:R1:W-:Y:S04]  /*5250*/  STSM.16.M88.4 [R155+0xc000], R8 ;  /* 0x00c000089b007844 */ /* 0x0003e80000000200 */
[----:B------:R1:W-:Y:S01]  /*5260*/  STSM.16.M88.4 [R154+0xc000], R12 ;  /* 0x00c0000c9a007844 */ /* 0x0003e20000000200 */
[----:B------:R2:W-:Y:S06]  /*5270*/  MEMBAR.ALL.CTA ;  /* 0x0000000000007992 */ /* 0x0005ec0000008000 */
[----:B--2---:R-:W2:Y:S01]  /*5280*/  FENCE.VIEW.ASYNC.S ;  /* 0x00000000000073c6 */ /* 0x004ea20000000000 */
[----:B0-----:R-:W-:Y:S01]  /*5290*/  FADD.FTZ R5, R2, R91 ;  /* 0x0000005b02057221 */ /* 0x001fe20000010000 */
[----:B------:R-:W-:Y:S01]  /*52a0*/  FADD.FTZ R2, R3, R100 ;  /* 0x0000006403027221 */ /* 0x000fe20000010000 */
[----:B---3--:R-:W-:Y:S01]  /*52b0*/  ISETP.GE.AND P2, PT, R0, R18, PT ;  /* 0x000000120000720c */ /* 0x008fe20003f46270 */
[----:B--2---:R-:W-:-:S12]  /*52c0*/  NOP ;  /* 0x0000000000007918 */ /* 0x004fd80000000000 */
[----:B-1----:R-:W-:Y:S05]  /*52d0*/  @!P2 BRA `(.L_x_12309) ;  /* 0x000000380004a947 */ /* 0x002fea0003800000 */
[----:B------:R-:W-:Y:S01]  /*52e0*/  IMAD.MOV.U32 R4, RZ, RZ, R71 ;  /* 0x000000ffff047224 */ /* 0x000fe200078e0047 */
[----:B------:R-:W-:Y:S01]  /*52f0*/  CS2R R150, SRZ ;  /* 0x0000000000967805 */ /* 0x000fe2000001ff00 */
[----:B------:R-:W-:Y:S01]  /*5300*/  IMAD.MOV.U32 R3, RZ, RZ, R34 ;  /* 0x000000ffff037224 */ /* 0x000fe200078e0022 */
[----:B------:R-:W-:Y:S01]  /*5310*/  CS2R R148, SRZ ;  /* 0x0000000000947805 */ /* 0x000fe2000001ff00 */
[----:B------:R-:W-:Y:S01]  /*5320*/  IMAD.MOV.U32 R6, RZ, RZ, R152 ;  /* 0x000000ffff067224 */ /* 0x000fe200078e0098 */
        /* <DEDUP_REMOVED lines=14> */
[----:B------:R-:W-:Y:S01]  /*5410*/  UMOV UR7, UR36 ;  /* 0x0000002400077c82 */ /* 0x000fe20008000000 */
[----:B------:R-:W-:-:S05]  /*5420*/  ULDC UR5, c[0x0][0x9d8] ;  /* 0x0002760000057ab9 */ /* 0x000fca0000000800 */
.L_x_12318:
        /* <DEDUP_REMOVED lines=9> */
.L_x_12311:
[----:B------:R-:W-:Y:S01]  /*54c0*/  ULEA UR6, UR36, UR37, 0x3 ;  /* 0x0000002524067291 */ /* 0x000fe2000f8e183f */
[----:B------:R-:W-:-:S08]  /*54d0*/  SHF.L.U32 R7, R152, 0x1f, RZ ;  /* 0x0000001f98077819 */ /* 0x000fd000000006ff */
[----:B------:R0:W1:Y:S01]  /*54e0*/  SYNCS.PHASECHK.TRANS64.TRYWAIT P2, [UR6+0x30830], R7 ;  /* 0x03083007ff0075a7 */ /* 0x0000620008040146 */
[----:B------:R-:W-:Y:S05]  /*54f0*/  @!P0 BRA `(.L_x_12312) ;  /* 0x0000000000048947 */ /* 0x000fea0003800000 */
[----:B------:R-:W-:Y:S01]  /*5500*/  BPT.TRAP 0x1 ;  /* 0x000000040000795c */ /* 0x000fe20000300000 */
.L_x_12312:
[----:B-1----:R-:W-:Y:S05]  /*5510*/  @P2 BRA `(.L_x_12310) ;  /* 0x0000000000082947 */ /* 0x002fea0003800000 */
[----:B------:R-:W1:Y:S02]  /*5520*/  SYNCS.PHASECHK.TRANS64.TRYWAIT P2, [UR6+0x30830], R7 ;  /* 0x03083007ff0075a7 */ /* 0x000e640008040146 */
[----:B-1----:R-:W-:Y:S05]  /*5530*/  @!P2 BRA `(.L_x_12313) ;  /* 0x000000bc00d4a947 */ /* 0x002fea0003800000 */
.L_x_12310:
        /* <DEDUP_REMOVED lines=27> */
.L_x_12315:
[----:B------:R-:W-:Y:S01]  /*56f0*/  ULEA UR6, UR7, UR37, 0x3 ;  /* 0x0000002507067291 */ /* 0x000fe2000f8e183f */
[----:B------:R-:W-:-:S08]  /*5700*/  SHF.L.U32 R6, R6, 0x1f, RZ ;  /* 0x0000001f06067819 */ /* 0x000fd000000006ff */
[----:B------:R0:W1:Y:S01]  /*5710*/  SYNCS.PHASECHK.TRANS64.TRYWAIT P2, [UR6+0x30850], R6 ;  /* 0x03085006ff0075a7 */ /* 0x0000620008040146 */
[----:B------:R-:W-:Y:S05]  /*5720*/  @!P0 BRA `(.L_x_12316) ;  /* 0x0000000000048947 */ /* 0x000fea0003800000 */
[----:B------:R-:W-:Y:S01]  /*5730*/  BPT.TRAP 0x1 ;  /* 0x000000040000795c */ /* 0x000fe20000300000 */
.L_x_12316:
[----:B-1----:R-:W-:Y:S05]  /*5740*/  @P2 BRA `(.L_x_12314) ;  /* 0x0000000000082947 */ /* 0x002fea0003800000 */
[----:B------:R-:W1:Y:S02]  /*5750*/  SYNCS.PHASECHK.TRANS64.TRYWAIT P2, [UR6+0x30850], R6 ;  /* 0x03085006ff0075a7 */ /* 0x000e640008040146 */
[----:B-1----:R-:W-:Y:S05]  /*5760*/  @!P2 BRA `(.L_x_12317) ;  /* 0x000000bc0060a947 */ /* 0x002fea0003800000 */
.L_x_12314:
[----:B------:R-:W-:Y:S01]  /*5770*/  ULEA UR8, UR41, UR37, 0xd ;  /* 0x0000002529087291 */ /* 0x000fe2000f8e683f */
[----:B------:R-:W-:Y:S01]  /*5780*/  WARPGROUP.ARRIVE ;  /* 0x00000000000079c5 */ /* 0x000fe20000000000 */
[----:B------:R-:W-:Y:S01]  /*5790*/  UIADD3 UR6, UR37, 0x400, URZ ;  /* 0x0000040025067890 */ /* 0x000fe2000fffe03f */
[----:B------:R-:W-:Y:S01]  /*57a0*/  FMUL.FTZ R26, R26, UR5 ;  /* 0x000000051a1a7c20 */ /* 0x000fe20008410000 */
[----:B------:R-:W-:Y:S01]  /*57b0*/  UIADD3 UR8, UR8, 0x1e800, URZ ;  /* 0x0001e80008087890 */ /* 0x000fe2000fffe03f */
[----:B01----:R-:W-:Y:S01]  /*57c0*/  FMUL.FTZ R6, R24, UR5 ;  /* 0x0000000518067c20 */ /* 0x003fe20008410000 */
[----:B------:R-:W-:Y:S01]  /*57d0*/  USHF.R.U32.HI UR6, URZ, 0x4, UR6 ;  /* 0x000000043f067899 */ /* 0x000fe20008011606 */
[----:B------:R-:W0:Y:S01]  /*57e0*/  MUFU.TANH R8, R26 ;  /* 0x0000001a00087308 */ /* 0x000e220000002400 */
[----:B------:R-:W-:Y:S01]  /*57f0*/  USHF.R.U32.HI UR8, URZ, 0x4, UR8 ;  /* 0x000000043f087899 */ /* 0x000fe20008011608 */
[----:B------:R-:W-:Y:S01]  /*5800*/  FMUL.FTZ R27, R27, UR5 ;  /* 0x000000051b1b7c20 */ /* 0x000fe20008410000 */
[----:B------:R-:W-:Y:S01]  /*5810*/  ULOP3.LUT UR6, UR6, 0x3fff, URZ, 0xc0, !UPT ;  /* 0x00003fff06067892 */ /* 0x000fe2000f8ec03f */
[----:B------:R-:W-:Y:S01]  /*5820*/  FMUL.FTZ R7, R25, UR5 ;  /* 0x0000000519077c20 */ /* 0x000fe20008410000 */
[----:B------:R-:W-:Y:S01]  /*5830*/  ULOP3.LUT UR9, UR8, 0x3fff, URZ, 0xc0, !UPT ;  /* 0x00003fff08097892 */ /* 0x000fe2000f8ec03f */
[----:B------:R-:W-:Y:S01]  /*5840*/  FMUL.FTZ R9, R29, UR5 ;  /* 0x000000051d097c20 */ /* 0x000fe20008410000 */
[----:B------:R-:W-:Y:S01]  /*5850*/  UIMAD UR8, UR7, 0x600, UR6 ;  /* 0x00000600070878a4 */ /* 0x000fe2000f8e0206 */
[----:B------:R-:W1:Y:S01]  /*5860*/  MUFU.TANH R6, R6 ;  /* 0x0000000600067308 */ /* 0x000e620000002400 */
[----:B------:R-:W-:Y:S01]  /*5870*/  ULOP3.LUT UR6, UR9, 0x10000, URZ, 0xfc, !UPT ;  /* 0x0001000009067892 */ /* 0x000fe2000f8efc3f */
[----:B------:R-:W-:Y:S01]  /*5880*/  FMUL.FTZ R10, R32, UR5 ;  /* 0x00000005200a7c20 */ /* 0x000fe20008410000 */
[----:B------:R-:W-:Y:S01]  /*5890*/  UMOV UR31, 0x40000040 ;  /* 0x40000040001f7882 */ /* 0x000fe20000000000 */
[----:B------:R-:W-:Y:S01]  /*58a0*/  UMOV UR29, 0x40000040 ;  /* 0x40000040001d7882 */ /* 0x000fe20000000000 */
[----:B------:R-:W-:Y:S01]  /*58b0*/  FMUL.FTZ R11, R33, UR5 ;  /* 0x00000005210b7c20 */ /* 0x000fe20008410000 */
[----:B------:R-:W-:Y:S01]  /*58c0*/  UMOV UR30, UR8 ;  /* 0x00000008001e7c82 */ /* 0x000fe20008000000 */
[----:B------:R-:W-:Y:S01]  /*58d0*/  FMUL.FTZ R12, R36, UR5 ;  /* 0x00000005240c7c20 */ /* 0x000fe20008410000 */
[----:B------:R-:W-:Y:S01]  /*58e0*/  UMOV UR28, UR6 ;  /* 0x00000006001c7c82 */ /* 0x000fe20008000000 */
[----:B------:R0:W-:Y:S01]  /*58f0*/  MUFU.TANH R26, R27 ;  /* 0x0000001b001a7308 */ /* 0x0001e20000002400 */
[----:B------:R-:W-:Y:S01]  /*5900*/  HGMMA.64x64x16.F32.BF16 R120, gdesc[UR28].tnspB, R120, gsb0 ;  /* 0x40e000001c7879f0 */ /* 0x000fe20008001878 */
[----:B------:R-:W-:Y:S01]  /*5910*/  UIADD3 UR30, UR8, 0x80, URZ ;  /* 0x00000080081e7890 */ /* 0x000fe2000fffe03f */
[----:B------:R-:W-:Y:S01]  /*5920*/  FMUL.FTZ R13, R37, UR5 ;  /* 0x00000005250d7c20 */ /* 0x000fe20008410000 */
[----:B------:R-:W-:Y:S01]  /*5930*/  UIADD3 UR28, UR6, 0x2, URZ ;  /* 0x00000002061c7890 */ /* 0x000fe2000fffe03f */
[----:B------:R-:W-:Y:S01]  /*5940*/  FMUL.FTZ R14, R40, UR5 ;  /* 0x00000005280e7c20 */ /* 0x000fe20008410000 */
[----:B------:R-:W-:Y:S01]  /*5950*/  UMOV UR31, 0x40000040 ;  /* 0x40000040001f7882 */ /* 0x000fe20000000000 */
[----:B------:R-:W-:Y:S01]  /*5960*/  UMOV UR29, 0x40000040 ;  /* 0x40000040001d7882 */ /* 0x000fe20000000000 */
[----:B------:R-:W2:Y:S01]  /*5970*/  MUFU.TANH R7, R7 ;  /* 0x0000000700077308 */ /* 0x000ea20000002400 */
[----:B0-----:R-:W-:-:S02]  /*5980*/  IMAD.MOV.U32 R27, RZ, RZ, R8 ;  /* 0x000000ffff1b7224 */ /* 0x001fc400078e0008 */
[----:B------:R-:W-:Y:S01]  /*5990*/  FMUL.FTZ R8, R28, UR5 ;  /* 0x000000051c087c20 */ /* 0x000fe20008410000 */
[----:B-1----:R-:W-:Y:S01]  /*59a0*/  FMNMX.FTZ R33, R6, R3, !PT ;  /* 0x0000000306217209 */ /* 0x002fe20007810000 */
        /* <DEDUP_REMOVED lines=64> */
[----:B------:R-:W-:Y:S01]  /*5db0*/  UIADD3 UR10, UR8, 0x580, URZ ;  /* 0x00000580080a7890 */ /* 0x000fe2000fffe03f */
[----:B------:R-:W-:-:S02]  /*5dc0*/  WARPGROUP.DEPBAR.LE gsb0, 0x0 ;  /* 0x00008000000079c5 */ /* 0x000fc40000010000 */
[----:B------:R-:W-:Y:S01]  /*5dd0*/  WARPGROUP.ARRIVE ;  /* 0x00000000000079c5 */ /* 0x000fe20000000000 */
[----:B------:R-:W2:Y:S01]  /*5de0*/  MUFU.TANH R16, R16 ;  /* 0x0000001000107308 */ /* 0x000ea20000002400 */
[----:B0-----:R-:W-:-:S04]  /*5df0*/  FMNMX.FTZ R41, R14, R41, !PT ;  /* 0x000000290e297209 */ /* 0x001fc80007810000 */
[----:B------:R-:W-:Y:S01]  /*5e00*/  HGMMA.64x64x16.F32.BF16 R120, gdesc[UR28].tnspB, R120, gsb0 ;  /* 0x40e000001c7879f0 */ /* 0x000fe20008001878 */
[----:B------:R-:W-:Y:S02]  /*5e10*/  UIADD3 UR30, UR8, 0x100, URZ ;  /* 0x00000100081e7890 */ /* 0x000fe4000fffe03f */
[----:B------:R-:W-:Y:S01]  /*5e20*/  UIADD3 UR28, UR6, 0x4, URZ ;  /* 0x00000004061c7890 */ /* 0x000fe2000fffe03f */
[----:B------:R-:W0:Y:S01]  /*5e30*/  MUFU.TANH R17, R17 ;  /* 0x0000001100117308 */ /* 0x000e220000002400 */
[----:B------:R-:W-:Y:S01]  /*5e40*/  UMOV UR31, 0x40000040 ;  /* 0x40000040001f7882 */ /* 0x000fe20000000000 */
[----:B------:R-:W-:Y:S01]  /*5e50*/  UMOV UR29, 0x40000040 ;  /* 0x40000040001d7882 */ /* 0x000fe20000000000 */
[----:B-1----:R-:W-:-:S05]  /*5e60*/  FMNMX.FTZ R44, R15, R41, !PT ;  /* 0x000000290f2c7209 */ /* 0x002fca0007810000 */
[----:B------:R-:W1:Y:S01]  /*5e70*/  MUFU.TANH R18, R18 ;  /* 0x0000001200127308 */ /* 0x000e620000002400 */
[----:B--2---:R-:W-:-:S07]  /*5e80*/  FMNMX.FTZ R44, R16, R44, !PT ;  /* 0x0000002c102c7209 */ /* 0x004fce0007810000 */
[----:B------:R2:W3:Y:S01]  /*5e90*/  MUFU.TANH R25, R31 ;  /* 0x0000001f00197308 */ /* 0x0004e20000002400 */
[----:B0-----:R-:W-:-:S07]  /*5ea0*/  FMNMX.FTZ R45, R17, R44, !PT ;  /* 0x0000002c112d7209 */ /* 0x001fce0007810000 */
[----:B------:R-:W0:Y:S01]  /*5eb0*/  MUFU.TANH R19, R19 ;  /* 0x0000001300137308 */ /* 0x000e220000002400 */
[----:B-1----:R-:W-:Y:S01]  /*5ec0*/  FMNMX.FTZ R45, R18, R45, !PT ;  /* 0x0000002d122d7209 */ /* 0x002fe20007810000 */
[----:B--2---:R-:W-:-:S06]  /*5ed0*/  FMUL.FTZ R31, R73, UR5 ;  /* 0x00000005491f7c20 */ /* 0x004fcc0008410000 */
[----:B------:R-:W1:Y:S01]  /*5ee0*/  MUFU.TANH R20, R20 ;  /* 0x0000001400147308 */ /* 0x000e620000002400 */
[----:B---3--:R-:W-:Y:S02]  /*5ef0*/  IMAD.MOV.U32 R60, RZ, RZ, R25 ;  /* 0x000000ffff3c7224 */ /* 0x008fe400078e0019 */
[----:B------:R-:W-:Y:S01]  /*5f00*/  FMUL.FTZ R25, R61, UR5 ;  /* 0x000000053d197c20 */ /* 0x000fe20008410000 */
[----:B------:R-:W-:Y:S01]  /*5f10*/  MOV R61, R26 ;  /* 0x0000001a003d7202 */ /* 0x000fe20000000f00 */
[----:B------:R-:W-:Y:S01]  /*5f20*/  FMUL.FTZ R26, R64, UR5 ;  /* 0x00000005401a7c20 */ /* 0x000fe20008410000 */
[----:B------:R-:W-:Y:S02]  /*5f30*/  IMAD.MOV.U32 R64, RZ, RZ, R27 ;  /* 0x000000ffff407224 */ /* 0x000fe400078e001b */
[----:B------:R-:W-:Y:S01]  /*5f40*/  FMUL.FTZ R27, R65, UR5 ;  /* 0x00000005411b7c20 */ /* 0x000fe20008410000 */
[----:B------:R-:W2:Y:S01]  /*5f50*/  MUFU.TANH R21, R21 ;  /* 0x0000001500157308 */ /* 0x000ea20000002400 */
[----:B0-----:R-:W-:-:S07]  /*5f60*/  FMNMX.FTZ R48, R19, R45, !PT ;  /* 0x0000002d13307209 */ /* 0x001fce0007810000 */
[----:B------:R0:W3:Y:S01]  /*5f70*/  MUFU.TANH R28, R30 ;  /* 0x0000001e001c7308 */ /* 0x0000e20000002400 */
[----:B-1----:R-:W-:-:S07]  /*5f80*/  FMNMX.FTZ R48, R20, R48, !PT ;  /* 0x0000003014307209 */ /* 0x002fce0007810000 */
[----:B------:R-:W1:Y:S01]  /*5f90*/  MUFU.TANH R22, R22 ;  /* 0x0000001600167308 */ /* 0x000e620000002400 */
[----:B--2---:R-:W-:Y:S01]  /*5fa0*/  FMNMX.FTZ R49, R21, R48, !PT ;  /* 0x0000003015317209 */ /* 0x004fe20007810000 */
[----:B0-----:R-:W-:-:S06]  /*5fb0*/  FMUL.FTZ R30, R72, UR5 ;  /* 0x00000005481e7c20 */ /* 0x001fcc0008410000 */
[----:B------:R-:W0:Y:S01]  /*5fc0*/  MUFU.TANH R23, R23 ;  /* 0x0000001700177308 */ /* 0x000e220000002400 */
[----:B---3--:R-:W-:Y:S02]  /*5fd0*/  IMAD.MOV.U32 R65, RZ, RZ, R28 ;  /* 0x000000ffff417224 */ /* 0x008fe400078e001c */
[----:B------:R-:W-:Y:S01]  /*5fe0*/  FMUL.FTZ R28, R68, UR5 ;  /* 0x00000005441c7c20 */ /* 0x000fe20008410000 */
[----:B------:R-:W-:Y:S02]  /*5ff0*/  WARPGROUP.DEPBAR.LE gsb0, 0x0 ;  /* 0x00008000000079c5 */ /* 0x000fe40000010000 */
[----:B------:R-:W-:Y:S02]  /*6000*/  WARPGROUP.ARRIVE ;  /* 0x00000000000079c5 */ /* 0x000fe40000000000 */
[----:B------:R-:W2:Y:S01]  /*6010*/  MUFU.TANH R24, R24 ;  /* 0x0000001800187308 */ /* 0x000ea20000002400 */
[----:B-1----:R-:W-:-:S03]  /*6020*/  FMNMX.FTZ R49, R22, R49, !PT ;  /* 0x0000003116317209 */ /* 0x002fc60007810000 */
[----:B------:R-:W-:Y:S01]  /*6030*/  HGMMA.64x64x16.F32.BF16 R120, gdesc[UR28].tnspB, R120, gsb0 ;  /* 0x40e000001c7879f0 */ /* 0x000fe20008001878 */
[----:B------:R-:W-:Y:S01]  /*6040*/  UIADD3 UR30, UR8, 0x180, URZ ;  /* 0x00000180081e7890 */ /* 0x000fe2000fffe03f */
[----:B0-----:R-:W-:Y:S01]  /*6050*/  FMNMX.FTZ R52, R23, R49, !PT ;  /* 0x0000003117347209 */ /* 0x001fe20007810000 */
[----:B------:R-:W-:Y:S01]  /*6060*/  UIADD3 UR28, UR6, 0x6, URZ ;  /* 0x00000006061c7890 */ /* 0x000fe2000fffe03f */
[----:B------:R-:W0:Y:S01]  /*6070*/  MUFU.TANH R25, R25 ;  /* 0x0000001900197308 */ /* 0x000e220000002400 */
[----:B------:R-:W-:Y:S01]  /*6080*/  UMOV UR31, 0x40000040 ;  /* 0x40000040001f7882 */ /* 0x000fe20000000000 */
[----:B------:R-:W-:-:S06]  /*6090*/  UMOV UR29, 0x40000040 ;  /* 0x40000040001d7882 */ /* 0x000fcc0000000000 */
        /* <DEDUP_REMOVED lines=14> */
[----:B------:R2:W3:Y:S01]  /*6180*/  MUFU.TANH R33, R77 ;  /* 0x0000004d00217308 */ /* 0x0004e20000002400 */
[----:B------:R-:W-:Y:S02]  /*6190*/  WARPGROUP.DEPBAR.LE gsb0, 0x0 ;  /* 0x00008000000079c5 */ /* 0x000fe40000010000 */
[----:B------:R-:W-:-:S05]  /*61a0*/  WARPGROUP.ARRIVE ;  /* 0x00000000000079c5 */ /* 0x000fca0000000000 */
[----:B------:R4:W5:Y:S01]  /*61b0*/  MUFU.TANH R36, R80 ;  /* 0x0000005000247308 */ /* 0x0009620000002400 */
[----:B--2---:R-:W-:Y:S01]  /*61c0*/  IMAD.MOV.U32 R77, RZ, RZ, R64 ;  /* 0x000000ffff4d7224 */ /* 0x004fe200078e0040 */
[----:B------:R-:W-:Y:S01]  /*61d0*/  HGMMA.64x64x16.F32.BF16 R120, gdesc[UR28].tnspB, R120, gsb0 ;  /* 0x40e000001c7879f0 */ /* 0x000fe20008001878 */
[----:B------:R-:W-:-:S05]  /*61e0*/  UIADD3 UR30, UR8, 0x200, URZ ;  /* 0x00000200081e7890 */ /* 0x000fca000fffe03f */
[----:B------:R2:W-:Y:S01]  /*61f0*/  MUFU.TANH R52, R96 ;  /* 0x0000006000347308 */ /* 0x0005e20000002400 */
[----:B------:R-:W-:Y:S01]  /*6200*/  UIADD3 UR28, UR6, 0x600, URZ ;  /* 0x00000600061c7890 */ /* 0x000fe2000fffe03f */
[----:B----4-:R-:W-:Y:S01]  /*6210*/  FMUL.FTZ R80, R55, UR5 ;  /* 0x0000000537507c20 */ /* 0x010fe20008410000 */
[----:B------:R-:W-:Y:S01]  /*6220*/  UMOV UR31, 0x40000040 ;  /* 0x40000040001f7882 */ /* 0x000fe20000000000 */
[----:B------:R-:W-:-:S04]  /*6230*/  UMOV UR29, 0x40000040 ;  /* 0x40000040001d7882 */ /* 0x000fc80000000000 */
[----:B------:R4:W5:Y:S01]  /*6240*/  MUFU.TANH R37, R81 ;  /* 0x0000005100257308 */ /* 0x0009620000002400 */
[----:B--2---:R-:W-:Y:S01]  /*6250*/  IMAD.MOV.U32 R96, RZ, RZ, R60 ;  /* 0x000000ffff607224 */ /* 0x004fe200078e003c */
[----:B0-----:R-:W-:-:S04]  /*6260*/  FMNMX.FTZ R60, R31, R57, !PT ;  /* 0x000000391f3c7209 */ /* 0x001fc80007810000 */
[----:B-1----:R-:W-:Y:S02]  /*6270*/  FMNMX.FTZ R60, R32, R60, !PT ;  /* 0x0000003c203c7209 */ /* 0x002fe40007810000 */
[----:B------:R0:W1:Y:S01]  /*6280*/  MUFU.TANH R40, R84 ;  /* 0x0000005400287308 */ /* 0x0000620000002400 */
[----:B----4-:R-:W-:-:S07]  /*6290*/  FMUL.FTZ R81, R51, UR5 ;  /* 0x0000000533517c20 */ /* 0x010fce0008410000 */
[----:B------:R2:W-:Y:S01]  /*62a0*/  MUFU.TANH R44, R88 ;  /* 0x00000058002c7308 */ /* 0x0005e20000002400 */
[----:B0-----:R-:W-:-:S07]  /*62b0*/  FMUL.FTZ R84, R39, UR5 ;  /* 0x0000000527547c20 */ /* 0x001fce0008410000 */
[----:B------:R0:W4:Y:S01]  /*62c0*/  MUFU.TANH R41, R85 ;  /* 0x0000005500297308 */ /* 0x0001220000002400 */
[----:B--2---:R-:W-:Y:S01]  /*62d0*/  IMAD.MOV.U32 R88, RZ, RZ, R61 ;  /* 0x000000ffff587224 */ /* 0x004fe200078e003d */
[----:B---3--:R-:W-:-:S04]  /*62e0*/  FMNMX.FTZ R61, R33, R60, !PT ;  /* 0x0000003c213d7209 */ /* 0x008fc80007810000 */
[----:B-----5:R-:W-:Y:S02]  /*62f0*/  FMNMX.FTZ R61, R36, R61, !PT ;  /* 0x0000003d243d7209 */ /* 0x020fe40007810000 */
[----:B------:R2:W3:Y:S01]  /*6300*/  MUFU.TANH R45, R89 ;  /* 0x00000059002d7308 */ /* 0x0004e20000002400 */
[----:B0-----:R-:W-:Y:S01]  /*6310*/  FMUL.FTZ R85, R35, UR5 ;  /* 0x0000000523557c20 */ /* 0x001fe20008410000 */
[----:B------:R-:W-:-:S04]  /*6320*/  FMNMX.FTZ R64, R37, R61, !PT ;  /* 0x0000003d25407209 */ /* 0x000fc80007810000 */
[----:B-1----:R-:W-:Y:S02]  /*6330*/  FMNMX.FTZ R64, R40, R64, !PT ;  /* 0x0000004028407209 */ /* 0x002fe40007810000 */
[----:B------:R0:W1:Y:S01]  /*6340*/  MUFU.TANH R48, R92 ;  /* 0x0000005c00307308 */ /* 0x0000620000002400 */
[----:B--2---:R-:W-:-:S07]  /*6350*/  FMUL.FTZ R89, R46, UR5 ;  /* 0x000000052e597c20 */ /* 0x004fce0008410000 */
[----:B------:R2:W-:Y:S01]  /*6360*/  MUFU.TANH R56, R100 ;  /* 0x0000006400387308 */ /* 0x0005e20000002400 */
[----:B0-----:R-:W-:-:S07]  /*6370*/  FMUL.FTZ R92, R66, UR5 ;  /* 0x00000005425c7c20 */ /* 0x001fce0008410000 */
[----:B------:R0:W5:Y:S01]  /*6380*/  MUFU.TANH R49, R93 ;  /* 0x0000005d00317308 */ /* 0x0001620000002400 */
[----:B--2---:R-:W-:Y:S01]  /*6390*/  IMAD.MOV.U32 R100, RZ, RZ, R65 ;  /* 0x000000ffff647224 */ /* 0x004fe200078e0041 */
[----:B----4-:R-:W-:-:S04]  /*63a0*/  FMNMX.FTZ R65, R41, R64, !PT ;  /* 0x0000004029417209 */ /* 0x010fc80007810000 */
[----:B------:R-:W-:Y:S02]  /*63b0*/  FMNMX.FTZ R65, R44, R65, !PT ;  /* 0x000000412c417209 */ /* 0x000fe40007810000 */
[----:B------:R2:W4:Y:S01]  /*63c0*/  MUFU.TANH R53, R97 ;  /* 0x0000006100357308 */ /* 0x0005220000002400 */
[----:B------:R-:W-:Y:S02]  /*63d0*/  WARPGROUP.DEPBAR.LE gsb0, 0x0 ;  /* 0x00008000000079c5 */ /* 0x000fe40000010000 */
[----:B------:R-:W-:Y:S01]  /*63e0*/  WARPGROUP.ARRIVE ;  /* 0x00000000000079c5 */ /* 0x000fe20000000000 */
[----:B---3--:R-:W-:Y:S01]  /*63f0*/  FMNMX.FTZ R68, R45, R65, !PT ;  /* 0x000000412d447209 */ /* 0x008fe20007810000 */
[----:B0-----:R-:W-:-:S03]  /*6400*/  FMUL.FTZ R93, R62, UR5 ;  /* 0x000000053e5d7c20 */ /* 0x001fc60008410000 */
[----:B-1----:R-:W-:Y:S01]  /*6410*/  FMNMX.FTZ R68, R48, R68, !PT ;  /* 0x0000004430447209 */ /* 0x002fe20007810000 */
[----:B------:R-:W-:Y:S01]  /*6420*/  HGMMA.64x64x16.F32.BF16 R120, gdesc[UR28].tnspB, R120, gsb0 ;  /* 0x40e000001c7879f0 */ /* 0x000fe20008001878 */
[----:B------:R-:W0:Y:S01]  /*6430*/  MUFU.TANH R57, R101 ;  /* 0x0000006500397308 */ /* 0x000e220000002400 */
[----:B------:R-:W-:Y:S01]  /*6440*/  UIADD3 UR30, UR8, 0x280, URZ ;  /* 0x00000280081e7890 */ /* 0x000fe2000fffe03f */
[----:B-----5:R-:W-:Y:S01]  /*6450*/  FMNMX.FTZ R69, R49, R68, !PT ;  /* 0x0000004431457209 */ /* 0x020fe20007810000 */
[----:B------:R-:W-:Y:S01]  /*6460*/  UIADD3 UR28, UR6, 0x602, URZ ;  /* 0x00000602061c7890 */ /* 0x000fe2000fffe03f */
[----:B--2---:R-:W-:Y:S01]  /*6470*/  FMUL.FTZ R97, R119, UR5 ;  /* 0x0000000577617c20 */ /* 0x004fe20008410000 */
[----:B------:R-:W-:Y:S01]  /*6480*/  UMOV UR31, 0x40000040 ;  /* 0x40000040001f7882 */ /* 0x000fe20000000000 */
[----:B------:R-:W-:Y:S01]  /*6490*/  FMNMX.FTZ R69, R52, R69, !PT ;  /* 0x0000004534457209 */ /* 0x000fe20007810000 */
[----:B------:R-:W-:Y:S01]  /*64a0*/  UMOV UR29, 0x40000040 ;  /* 0x40000040001d7882 */ /* 0x000fe20000000000 */
[----:B------:R1:W2:Y:S02]  /*64b0*/  MUFU.TANH R60, R104 ;  /* 0x00000068003c7308 */ /* 0x0002a40000002400 */
[----:B----4-:R-:W-:-:S04]  /*64c0*/  FMNMX.FTZ R72, R53, R69, !PT ;  /* 0x0000004535487209 */ /* 0x010fc80007810000 */
[----:B------:R-:W-:Y:S02]  /*64d0*/  FMNMX.FTZ R72, R56, R72, !PT ;  /* 0x0000004838487209 */ /* 0x000fe40007810000 */
[----:B------:R3:W4:Y:S01]  /*64e0*/  MUFU.TANH R61, R105 ;  /* 0x00000069003d7308 */ /* 0x0007220000002400 */
[----:B-1----:R-:W-:Y:S01]  /*64f0*/  FMUL.FTZ R104, R63, UR5 ;  /* 0x000000053f687c20 */ /* 0x002fe20008410000 */
[----:B0-----:R-:W-:-:S06]  /*6500*/  FMNMX.FTZ R73, R57, R72, !PT ;  /* 0x0000004839497209 */ /* 0x001fcc0007810000 */
[----:B------:R0:W1:Y:S01]  /*6510*/  MUFU.TANH R64, R108 ;  /* 0x0000006c00407308 */ /* 0x0000620000002400 */
[----:B--2---:R-:W-:Y:S01]  /*6520*/  FMNMX.FTZ R73, R60, R73, !PT ;  /* 0x000000493c497209 */ /* 0x004fe20007810000 */
[----:B---3--:R-:W-:-:S06]  /*6530*/  FMUL.FTZ R105, R59, UR5 ;  /* 0x000000053b697c20 */ /* 0x008fcc0008410000 */
[----:B------:R2:W3:Y:S01]  /*6540*/  MUFU.TANH R65, R109 ;  /* 0x0000006d00417308 */ /* 0x0004e20000002400 */
[----:B----4-:R-:W-:Y:S01]  /*6550*/  FMNMX.FTZ R76, R61, R73, !PT ;  /* 0x000000493d4c7209 */ /* 0x010fe20007810000 */
[----:B0-----:R-:W-:-:S06]  /*6560*/  FMUL.FTZ R108, R58, UR5 ;  /* 0x000000053a6c7c20 */ /* 0x001fcc0008410000 */
[----:B------:R0:W4:Y:S01]  /*6570*/  MUFU.TANH R68, R112 ;  /* 0x0000007000447308 */ /* 0x0001220000002400 */
[----:B-1----:R-:W-:Y:S01]  /*6580*/  FMNMX.FTZ R76, R64, R76, !PT ;  /* 0x0000004c404c7209 */ /* 0x002fe20007810000 */
[----:B--2---:R-:W-:-:S06]  /*6590*/  FMUL.FTZ R109, R54, UR5 ;  /* 0x00000005366d7c20 */ /* 0x004fcc0008410000 */
[----:B------:R1:W2:Y:S01]  /*65a0*/  MUFU.TANH R69, R113 ;  /* 0x0000007100457308 */ /* 0x0002a20000002400 */
[----:B---3--:R-:W-:Y:S01]  /*65b0*/  FMNMX.FTZ R34, R65, R76, !PT ;  /* 0x0000004c41227209 */ /* 0x008fe20007810000 */
[----:B0-----:R-:W-:Y:S01]  /*65c0*/  FMUL.FTZ R112, R50, UR5 ;  /* 0x0000000532707c20 */ /* 0x001fe20008410000 */
[----:B------:R-:W-:-:S05]  /*65d0*/  FMUL.FTZ R76, R111, UR5 ;  /* 0x000000056f4c7c20 */ /* 0x000fca0008410000 */
[----:B------:R0:W3:Y:S01]  /*65e0*/  MUFU.TANH R72, R116 ;  /* 0x0000007400487308 */ /* 0x0000e20000002400 */
[----:B----4-:R-:W-:Y:S01]  /*65f0*/  FMNMX.FTZ R34, R68, R34, !PT ;  /* 0x0000002244227209 */ /* 0x010fe20007810000 */
[----:B-1----:R-:W-:-:S06]  /*6600*/  FMUL.FTZ R113, R47, UR5 ;  /* 0x000000052f717c20 */ /* 0x002fcc0008410000 */
[----:B------:R1:W4:Y:S01]  /*6610*/  MUFU.TANH R73, R117 ;  /* 0x0000007500497308 */ /* 0x0003220000002400 */
[----:B--2---:R-:W-:Y:S01]  /*6620*/  FMNMX.FTZ R34, R69, R34, !PT ;  /* 0x0000002245227209 */ /* 0x004fe20007810000 */
[----:B0-----:R-:W-:-:S06]  /*6630*/  FMUL.FTZ R116, R43, UR5 ;  /* 0x000000052b747c20 */ /* 0x001fcc0008410000 */
[----:B------:R-:W-:Y:S01]  /*6640*/  MUFU.TANH R157, R157 ;  /* 0x0000009d009d7308 */ /* 0x000fe20000002400 */
[----:B---3--:R-:W-:Y:S01]  /*6650*/  FMNMX.FTZ R34, R72, R34, !PT ;  /* 0x0000002248227209 */ /* 0x008fe20007810000 */
[----:B-1----:R-:W-:Y:S01]  /*6660*/  FMUL.FTZ R117, R42, UR5 ;  /* 0x000000052a757c20 */ /* 0x002fe20008410000 */
[----:B------:R-:W-:Y:S02]  /*6670*/  WARPGROUP.DEPBAR.LE gsb0, 0x0 ;  /* 0x00008000000079c5 */ /* 0x000fe40000010000 */
[----:B------:R-:W-:-:S03]  /*6680*/  WARPGROUP.ARRIVE ;  /* 0x00000000000079c5 */ /* 0x000fc60000000000 */
[----:B------:R-:W-:Y:S01]  /*6690*/  MUFU.TANH R85, R85 ;  /* 0x0000005500557308 */ /* 0x000fe20000002400 */
[----:B----4-:R-:W-:Y:S02]  /*66a0*/  FMNMX.FTZ R34, R73, R34, !PT ;  /* 0x0000002249227209 */ /* 0x010fe40007810000 */
[----:B------:R-:W-:Y:S01]  /*66b0*/  HGMMA.64x64x16.F32.BF16 R120, gdesc[UR28].tnspB, R120, gsb0 ;  /* 0x40e000001c7879f0 */ /* 0x000fe20008001878 */
[----:B------:R-:W-:Y:S02]  /*66c0*/  UIADD3 UR30, UR8, 0x300, URZ ;  /* 0x00000300081e7890 */ /* 0x000fe4000fffe03f */
[----:B------:R-:W0:Y:S01]  /*66d0*/  SHFL.BFLY PT, R35, R34, 0x2, 0x1f ;  /* 0x0c401f0022237f89 */ /* 0x000e2200000e0000 */
[----:B------:R-:W-:Y:S01]  /*66e0*/  UIADD3 UR28, UR6, 0x604, URZ ;  /* 0x00000604061c7890 */ /* 0x000fe2000fffe03f */
[----:B------:R-:W-:Y:S01]  /*66f0*/  MUFU.TANH R156, R156 ;  /* 0x0000009c009c7308 */ /* 0x000fe20000002400 */
[----:B------:R-:W-:Y:S01]  /*6700*/  UMOV UR31, 0x40000040 ;  /* 0x40000040001f7882 */ /* 0x000fe20000000000 */
[----:B------:R-:W-:-:S06]  /*6710*/  UMOV UR29, 0x40000040 ;  /* 0x40000040001d7882 */ /* 0x000fcc0000000000 */
        /* <DEDUP_REMOVED lines=8> */
[----:B0-----:R-:W-:-:S02]  /*67a0*/  FMNMX.FTZ R34, R34, R35, !PT ;  /* 0x0000002322227209 */ /* 0x001fc40007810000 */
[----:B------:R-:W0:Y:S03]  /*67b0*/  LDC R35, c[0x0][0x988] ;  /* 0x00026200ff237b82 */ /* 0x000e260000000800 */
[----:B------:R-:W-:Y:S02]  /*67c0*/  FADD.FTZ R46, -R34, R3 ;  /* 0x00000003222e7221 */ /* 0x000fe40000010100 */
[----:B------:R-:W-:Y:S08]  /*67d0*/  MUFU.TANH R81, R81 ;  /* 0x0000005100517308 */ /* 0x000ff00000002400 */
[----:B------:R-:W-:Y:S01]  /*67e0*/  MUFU.TANH R109, R109 ;  /* 0x0000006d006d7308 */ /* 0x000fe20000002400 */
[----:B------:R-:W-:-:S02]  /*67f0*/  WARPGROUP.DEPBAR.LE gsb0, 0x0 ;  /* 0x00008000000079c5 */ /* 0x000fc40000010000 */
[----:B------:R-:W-:-:S05]  /*6800*/  WARPGROUP.ARRIVE ;  /* 0x00000000000079c5 */ /* 0x000fca0000000000 */
[----:B------:R-:W-:Y:S01]  /*6810*/  MUFU.TANH R80, R80 ;  /* 0x0000005000507308 */ /* 0x000fe20000002400 */
[-C--:B0-----:R-:W-:Y:S01]  /*6820*/  FMUL.FTZ R38, R34, R35.reuse ;  /* 0x0000002322267220 */ /* 0x081fe20000410000 */
[-C--:B------:R-:W-:Y:S01]  /*6830*/  FMUL.FTZ R46, R46, R35.reuse ;  /* 0x000000232e2e7220 */ /* 0x080fe20000410000 */
[----:B------:R-:W-:Y:S01]  /*6840*/  HGMMA.64x64x16.F32.BF16 R120, gdesc[UR28].tnspB, R120, gsb0 ;  /* 0x40e000001c7879f0 */ /* 0x000fe20008001878 */
[----:B------:R-:W-:Y:S01]  /*6850*/  UIADD3 UR30, UR8, 0x380, URZ ;  /* 0x00000380081e7890 */ /* 0x000fe2000fffe03f */
        /* <DEDUP_REMOVED lines=11> */
[----:B------:R0:W1:Y:S01]  /*6910*/  MUFU.EX2 R24, R6 ;  /* 0x0000000600187308 */ /* 0x0000620000000800 */
[----:B------:R-:W-:Y:S01]  /*6920*/  UIADD3 UR28, UR6, 0x606, URZ ;  /* 0x00000606061c7890 */ /* 0x000fe2000fffe03f */
[-CC-:B------:R-:W-:Y:S01]  /*6930*/  FFMA.FTZ R12, R12, R35.reuse, -R38.reuse ;  /* 0x000000230c0c7223 */ /* 0x180fe20000010826 */
[----:B------:R-:W-:Y:S01]  /*6940*/  UMOV UR31, 0x40000040 ;  /* 0x40000040001f7882 */ /* 0x000fe20000000000 */
[----:B------:R-:W-:Y:S01]  /*6950*/  UMOV UR29, 0x40000040 ;  /* 0x40000040001d7882 */ /* 0x000fe20000000000 */
[-CC-:B------:R-:W-:Y:S01]  /*6960*/  FFMA.FTZ R13, R13, R35.reuse, -R38.reuse ;  /* 0x000000230d0d7223 */ /* 0x180fe20000010826 */
[-CC-:B------:R-:W-:Y:S01]  /*6970*/  FFMA.FTZ R14, R14, R35.reuse, -R38.reuse ;  /* 0x000000230e0e7223 */ /* 0x180fe20000010826 */
[-CC-:B------:R-:W-:Y:S01]  /*6980*/  FFMA.FTZ R15, R15, R35.reuse, -R38.reuse ;  /* 0x000000230f0f7223 */ /* 0x180fe20000010826 */
[----:B------:R2:W3:Y:S01]  /*6990*/  MUFU.EX2 R25, R7 ;  /* 0x0000000700197308 */ /* 0x0004e20000000800 */
[----:B0-----:R-:W-:Y:S01]  /*69a0*/  FMUL.FTZ R6, R67, UR5 ;  /* 0x0000000543067c20 */ /* 0x001fe20008410000 */
[-CC-:B------:R-:W-:Y:S01]  /*69b0*/  FFMA.FTZ R16, R16, R35.reuse, -R38.reuse ;  /* 0x0000002310107223 */ /* 0x180fe20000010826 */
[-CC-:B------:R-:W-:Y:S01]  /*69c0*/  FFMA.FTZ R17, R17, R35.reuse, -R38.reuse ;  /* 0x0000002311117223 */ /* 0x180fe20000010826 */
[-CC-:B------:R-:W-:Y:S01]  /*69d0*/  FFMA.FTZ R18, R18, R35.reuse, -R38.reuse ;  /* 0x0000002312127223 */ /* 0x180fe20000010826 */
[-CC-:B------:R-:W-:Y:S01]  /*69e0*/  FFMA.FTZ R19, R19, R35.reuse, -R38.reuse ;  /* 0x0000002313137223 */ /* 0x180fe20000010826 */
[-CC-:B------:R-:W-:Y:S01]  /*69f0*/  FFMA.FTZ R20, R20, R35.reuse, -R38.reuse ;  /* 0x0000002314147223 */ /* 0x180fe20000010826 */
[----:B------:R-:W-:Y:S01]  /*6a00*/  FFMA.FTZ R21, R21, R35, -R38 ;  /* 0x0000002315157223 */ /* 0x000fe20000010826 */
[----:B------:R-:W0:Y:S01]  /*6a10*/  MUFU.EX2 R8, R8 ;  /* 0x0000000800087308 */ /* 0x000e220000000800 */
[----:B-1----:R-:W-:Y:S01]  /*6a20*/  FFMA.FTZ R26, R46, R5, R24 ;  /* 0x000000052e1a7223 */ /* 0x002fe20000010018 */
[----:B--2---:R-:W-:Y:S01]  /*6a30*/  FMUL.FTZ R7, R70, UR5 ;  /* 0x0000000546077c20 */ /* 0x004fe20008410000 */
[----:B------:R-:W-:Y:S01]  /*6a40*/  FMUL.FTZ R5, R71, UR5 ;  /* 0x0000000547057c20 */ /* 0x000fe20008410000 */
[-CC-:B------:R-:W-:Y:S01]  /*6a50*/  FFMA.FTZ R22, R22, R35.reuse, -R38.reuse ;  /* 0x0000002316167223 */ /* 0x180fe20000010826 */
[-CC-:B------:R-:W-:Y:S01]  /*6a60*/  FFMA.FTZ R23, R23, R35.reuse, -R38.reuse ;  /* 0x0000002317177223 */ /* 0x180fe20000010826 */
[-CC-:B------:R-:W-:Y:S01]  /*6a70*/  FFMA.FTZ R28, R28, R35.reuse, -R38.reuse ;  /* 0x000000231c1c7223 */ /* 0x180fe20000010826 */
[-C--:B------:R-:W-:Y:S01]  /*6a80*/  FFMA.FTZ R29, R29, R35.reuse, -R38 ;  /* 0x000000231d1d7223 */ /* 0x080fe20000010826 */
[----:B------:R1:W-:Y:S01]  /*6a90*/  MUFU.EX2 R47, R11 ;  /* 0x0000000b002f7308 */ /* 0x0003e20000000800 */
[C---:B---3--:R-:W-:Y:S01]  /*6aa0*/  FADD.FTZ R26, R25.reuse, R26 ;  /* 0x0000001a191a7221 */ /* 0x048fe20000010000 */
[----:B------:R-:W-:Y:S01]  /*6ab0*/  F2FP.BF16.F32.PACK_AB R24, R25, R24 ;  /* 0x000000181918723e */ /* 0x000fe200000010ff */
[-CC-:B------:R-:W-:Y:S01]  /*6ac0*/  FFMA.FTZ R30, R30, R35.reuse, -R38.reuse ;  /* 0x000000231e1e7223 */ /* 0x180fe20000010826 */
[-CC-:B------:R-:W-:Y:S01]  /*6ad0*/  FFMA.FTZ R31, R31, R35.reuse, -R38.reuse ;  /* 0x000000231f1f7223 */ /* 0x180fe20000010826 */
[-CC-:B------:R-:W-:Y:S01]  /*6ae0*/  FFMA.FTZ R32, R32, R35.reuse, -R38.reuse ;  /* 0x0000002320207223 */ /* 0x180fe20000010826 */
[-CC-:B------:R-:W-:Y:S01]  /*6af0*/  FFMA.FTZ R33, R33, R35.reuse, -R38.reuse ;  /* 0x0000002321217223 */ /* 0x180fe20000010826 */
[-C--:B------:R-:W-:Y:S01]  /*6b00*/  FFMA.FTZ R36, R36, R35.reuse, -R38 ;  /* 0x0000002324247223 */ /* 0x080fe20000010826 */
[----:B------:R2:W3:Y:S01]  /*6b10*/  MUFU.EX2 R25, R9 ;  /* 0x0000000900197308 */ /* 0x0004e20000000800 */
[----:B0-----:R-:W-:Y:S01]  /*6b20*/  FADD.FTZ R26, R8, R26 ;  /* 0x0000001a081a7221 */ /* 0x001fe20000010000 */
[----:B-1----:R-:W-:Y:S01]  /*6b30*/  FMUL.FTZ R11, R75, UR5 ;  /* 0x000000054b0b7c20 */ /* 0x002fe20008410000 */
[-CC-:B------:R-:W-:Y:S01]  /*6b40*/  FFMA.FTZ R37, R37, R35.reuse, -R38.reuse ;  /* 0x0000002325257223 */ /* 0x180fe20000010826 */
[-CC-:B------:R-:W-:Y:S01]  /*6b50*/  FFMA.FTZ R40, R40, R35.reuse, -R38.reuse ;  /* 0x0000002328287223 */ /* 0x180fe20000010826 */
[-CC-:B------:R-:W-:Y:S01]  /*6b60*/  FFMA.FTZ R41, R41, R35.reuse, -R38.reuse ;  /* 0x0000002329297223 */ /* 0x180fe20000010826 */
[-CC-:B------:R-:W-:Y:S01]  /*6b70*/  FFMA.FTZ R44, R44, R35.reuse, -R38.reuse ;  /* 0x000000232c2c7223 */ /* 0x180fe20000010826 */
[-CC-:B------:R-:W-:Y:S01]  /*6b80*/  FFMA.FTZ R45, R45, R35.reuse, -R38.reuse ;  /* 0x000000232d2d7223 */ /* 0x180fe20000010826 */
[----:B------:R-:W-:Y:S01]  /*6b90*/  MUFU.TANH R108, R108 ;  /* 0x0000006c006c7308 */ /* 0x000fe20000002400 */
[----:B--2---:R-:W-:Y:S01]  /*6ba0*/  FMUL.FTZ R9, R74, UR5 ;  /* 0x000000054a097c20 */ /* 0x004fe20008410000 */
[-CC-:B------:R-:W-:Y:S01]  /*6bb0*/  FFMA.FTZ R48, R48, R35.reuse, -R38.reuse ;  /* 0x0000002330307223 */ /* 0x180fe20000010826 */
[-CC-:B------:R-:W-:Y:S01]  /*6bc0*/  FFMA.FTZ R49, R49, R35.reuse, -R38.reuse ;  /* 0x0000002331317223 */ /* 0x180fe20000010826 */
[-CC-:B------:R-:W-:Y:S01]  /*6bd0*/  FFMA.FTZ R52, R52, R35.reuse, -R38.reuse ;  /* 0x0000002334347223 */ /* 0x180fe20000010826 */
[-CC-:B------:R-:W-:Y:S01]  /*6be0*/  FFMA.FTZ R53, R53, R35.reuse, -R38.reuse ;  /* 0x0000002335357223 */ /* 0x180fe20000010826 */
[-CC-:B------:R-:W-:Y:S01]  /*6bf0*/  FFMA.FTZ R56, R56, R35.reuse, -R38.reuse ;  /* 0x0000002338387223 */ /* 0x180fe20000010826 */
[-C--:B------:R-:W-:Y:S01]  /*6c00*/  FFMA.FTZ R57, R57, R35.reuse, -R38 ;  /* 0x0000002339397223 */ /* 0x080fe20000010826 */
[----:B------:R-:W-:Y:S01]  /*6c10*/  MUFU.TANH R105, R105 ;  /* 0x0000006900697308 */ /* 0x000fe20000002400 */
[C---:B---3--:R-:W-:Y:S01]  /*6c20*/  FADD.FTZ R27, R25.reuse, R26 ;  /* 0x0000001a191b7221 */ /* 0x048fe20000010000 */
[----:B------:R-:W-:Y:S01]  /*6c30*/  F2FP.BF16.F32.PACK_AB R26, R25, R8 ;  /* 0x00000008191a723e */ /* 0x000fe200000010ff */
[----:B------:R-:W-:Y:S01]  /*6c40*/  FMUL.FTZ R25, R78, UR5 ;  /* 0x000000054e197c20 */ /* 0x000fe20008410000 */
        /* <DEDUP_REMOVED lines=8> */
[----:B------:R-:W-:Y:S01]  /*6cd0*/  FFMA.FTZ R38, R73, R35, -R38 ;  /* 0x0000002349267223 */ /* 0x000fe20000010826 */
[----:B------:R-:W-:Y:S01]  /*6ce0*/  FMUL.FTZ R73, R106, UR5 ;  /* 0x000000056a497c20 */ /* 0x000fe20008410000 */
[----:B------:R-:W-:Y:S01]  /*6cf0*/  FMUL.FTZ R74, R107, UR5 ;  /* 0x000000056b4a7c20 */ /* 0x000fe20008410000 */
[----:B------:R-:W-:-:S02]  /*6d00*/  WARPGROUP.DEPBAR.LE gsb0, 0x0 ;  /* 0x00008000000079c5 */ /* 0x000fc40000010000 */
[----:B------:R-:W-:Y:S01]  /*6d10*/  WARPGROUP.ARRIVE ;  /* 0x00000000000079c5 */ /* 0x000fe20000000000 */
[----:B------:R-:W1:Y:S01]  /*6d20*/  MUFU.TANH R93, R93 ;  /* 0x0000005d005d7308 */ /* 0x000e620000002400 */
[----:B------:R-:W-:Y:S01]  /*6d30*/  FMUL.FTZ R75, R110, UR5 ;  /* 0x000000056e4b7c20 */ /* 0x000fe20008410000 */
[----:B------:R-:W-:Y:S01]  /*6d40*/  FMUL.FTZ R78, R115, UR5 ;  /* 0x00000005734e7c20 */ /* 0x000fe20008410000 */
[----:B------:R-:W-:Y:S01]  /*6d50*/  UMOV UR11, 0x40000040 ;  /* 0x40000040000b7882 */ /* 0x000fe20000000000 */
[----:B------:R-:W-:Y:S01]  /*6d60*/  UMOV UR9, 0x40000040 ;  /* 0x4000004000097882 */ /* 0x000fe20000000000 */
[----:B------:R-:W-:Y:S01]  /*6d70*/  HGMMA.64x64x16.F32.BF16 R120, gdesc[UR28].tnspB, R120, gsb0 ;  /* 0x40e000001c7879f0 */ /* 0x000fe20008001878 */
[----:B------:R-:W-:Y:S01]  /*6d80*/  UIADD3 UR30, UR8, 0x400, URZ ;  /* 0x00000400081e7890 */ /* 0x000fe2000fffe03f */
[----:B0-----:R-:W-:Y:S01]  /*6d90*/  FADD.FTZ R10, R8, R27 ;  /* 0x0000001b080a7221 */ /* 0x001fe20000010000 */
[----:B------:R-:W-:Y:S01]  /*6da0*/  F2FP.BF16.F32.PACK_AB R8, R47, R8 ;  /* 0x000000082f08723e */ /* 0x000fe200000010ff */
[----:B------:R-:W0:Y:S01]  /*6db0*/  MUFU.TANH R104, R104 ;  /* 0x0000006800687308 */ /* 0x000e220000002400 */
[----:B------:R-:W-:Y:S01]  /*6dc0*/  FMUL.FTZ R27, R79, UR5 ;  /* 0x000000054f1b7c20 */ /* 0x000fe20008410000 */
[----:B------:R-:W-:Y:S01]  /*6dd0*/  FADD.FTZ R10, R47, R10 ;  /* 0x0000000a2f0a7221 */ /* 0x000fe20000010000 */
[----:B------:R-:W-:Y:S01]  /*6de0*/  FMNMX.FTZ R47, R77, R4, !PT ;  /* 0x000000044d2f7209 */ /* 0x000fe20007810000 */
[----:B------:R-:W-:Y:S01]  /*6df0*/  UIADD3 UR28, UR6, 0xc00, URZ ;  /* 0x00000c00061c7890 */ /* 0x000fe2000fffe03f */
[----:B------:R-:W2:Y:S01]  /*6e00*/  S2R R107, SR_TID.X ;  /* 0x00000000006b7919 */ /* 0x000ea20000002100 */
[----:B------:R-:W-:Y:S01]  /*6e10*/  UMOV UR31, 0x40000040 ;  /* 0x40000040001f7882 */ /* 0x000fe20000000000 */
[----:B------:R-:W-:Y:S01]  /*6e20*/  FMNMX.FTZ R50, R88, R47, !PT ;  /* 0x0000002f58327209 */ /* 0x000fe20007810000 */
[----:B------:R-:W3:Y:S01]  /*6e30*/  MUFU.TANH R92, R92 ;  /* 0x0000005c005c7308 */ /* 0x000ee20000002400 */
[----:B------:R-:W-:-:S02]  /*6e40*/  UMOV UR29, 0x40000040 ;  /* 0x40000040001d7882 */ /* 0x000fc40000000000 */
[----:B------:R-:W-:-:S05]  /*6e50*/  FMNMX.FTZ R50, R100, R50, !PT ;  /* 0x0000003264327209 */ /* 0x000fca0007810000 */
[----:B------:R4:W-:Y:S08]  /*6e60*/  MUFU.TANH R47, R82 ;  /* 0x00000052002f7308 */ /* 0x0009f00000002400 */
[----:B------:R-:W5:Y:S01]  /*6e70*/  MUFU.TANH R6, R6 ;  /* 0x0000000600067308 */ /* 0x000f620000002400 */
[----:B----4-:R-:W-:-:S04]  /*6e80*/  MOV R82, R96 ;  /* 0x0000006000527202 */ /* 0x010fc80000000f00 */
[----:B------:R-:W-:-:S03]  /*6e90*/  FMNMX.FTZ R50, R82, R50, !PT ;  /* 0x0000003252327209 */ /* 0x000fc60007810000 */
[----:B------:R-:W4:Y:S01]  /*6ea0*/  MUFU.TANH R7, R7 ;  /* 0x0000000700077308 */ /* 0x000f220000002400 */
[----:B------:R-:W-:-:S04]  /*6eb0*/  FMNMX.FTZ R51, R157, R50, !PT ;  /* 0x000000329d337209 */ /* 0x000fc80007810000 */
[----:B------:R-:W-:Y:S02]  /*6ec0*/  FMNMX.FTZ R51, R85, R51, !PT ;  /* 0x0000003355337209 */ /* 0x000fe40007810000 */
[----:B--2---:R-:W-:Y:S01]  /*6ed0*/  SHF.R.U32.HI R106, RZ, 0x7, R107 ;  /* 0x00000007ff6a7819 */ /* 0x004fe2000001166b */
[----:B------:R-:W2:Y:S01]  /*6ee0*/  MUFU.TANH R5, R5 ;  /* 0x0000000500057308 */ /* 0x000ea20000002400 */
[----:B------:R-:W-:Y:S02]  /*6ef0*/  FMNMX.FTZ R54, R156, R51, !PT ;  /* 0x000000339c367209 */ /* 0x000fe40007810000 */
[----:B------:R-:W-:Y:S02]  /*6f00*/  ISETP.GE.U32.AND P2, PT, R107, 0x180, PT ;  /* 0x000001806b00780c */ /* 0x000fe40003f46070 */
[----:B------:R-:W-:-:S03]  /*6f10*/  FMNMX.FTZ R54, R84, R54, !PT ;  /* 0x0000003654367209 */ /* 0x000fc60007810000 */
[----:B------:R-:W2:Y:S01]  /*6f20*/  MUFU.TANH R9, R9 ;  /* 0x0000000900097308 */ /* 0x000ea20000002400 */
[----:B------:R-:W-:-:S04]  /*6f30*/  FMNMX.FTZ R55, R117, R54, !PT ;  /* 0x0000003675377209 */ /* 0x000fc80007810000 */
        /* <DEDUP_REMOVED lines=8> */
[----:B------:R-:W-:Y:S01]  /*6fc0*/  FMNMX.FTZ R62, R109, R59, !PT ;  /* 0x0000003b6d3e7209 */ /* 0x000fe20007810000 */
[----:B------:R-:W-:Y:S02]  /*6fd0*/  WARPGROUP.DEPBAR.LE gsb0, 0x0 ;  /* 0x00008000000079c5 */ /* 0x000fe40000010000 */
[----:B------:R-:W-:Y:S01]  /*6fe0*/  WARPGROUP.ARRIVE ;  /* 0x00000000000079c5 */ /* 0x000fe20000000000 */
[----:B------:R-:W-:-:S03]  /*6ff0*/  FMNMX.FTZ R62, R80, R62, !PT ;  /* 0x0000003e503e7209 */ /* 0x000fc60007810000 */
[----:B------:R0:W2:Y:S01]  /*7000*/  MUFU.TANH R50, R83 ;  /* 0x0000005300327308 */ /* 0x0000a20000002400 */
[----:B------:R-:W-:Y:S01]  /*7010*/  FMNMX.FTZ R63, R108, R62, !PT ;  /* 0x0000003e6c3f7209 */ /* 0x000fe20007810000 */
[----:B------:R-:W-:Y:S01]  /*7020*/  HGMMA.64x64x16.F32.BF16 R120, gdesc[UR28].tnspB, R120, gsb0 ;  /* 0x40e000001c7879f0 */ /* 0x000fe20008001878 */
[----:B------:R-:W-:Y:S02]  /*7030*/  UIADD3 UR30, UR8, 0x480, URZ ;  /* 0x00000480081e7890 */ /* 0x000fe4000fffe03f */
[----:B------:R-:W-:Y:S01]  /*7040*/  FMNMX.FTZ R63, R105, R63, !PT ;  /* 0x0000003f693f7209 */ /* 0x000fe20007810000 */
[----:B------:R-:W-:Y:S02]  /*7050*/  UIADD3 UR28, UR6, 0xc02, URZ ;  /* 0x00000c02061c7890 */ /* 0x000fe4000fffe03f */
[----:B------:R5:W2:Y:S01]  /*7060*/  MUFU.TANH R51, R86 ;  /* 0x0000005600337308 */ /* 0x000aa20000002400 */
[----:B-1----:R-:W-:Y:S01]  /*7070*/  FMNMX.FTZ R66, R93, R63, !PT ;  /* 0x0000003f5d427209 */ /* 0x002fe20007810000 */
[----:B0-----:R-:W-:-:S02]  /*7080*/  IMAD.MOV.U32 R83, RZ, RZ, R88 ;  /* 0x000000ffff537224 */ /* 0x001fc400078e0058 */
[----:B------:R-:W-:Y:S01]  /*7090*/  FMUL.FTZ R88, R118, UR5 ;  /* 0x0000000576587c20 */ /* 0x000fe20008410000 */
[----:B------:R-:W-:Y:S01]  /*70a0*/  UMOV UR31, 0x40000040 ;  /* 0x40000040001f7882 */ /* 0x000fe20000000000 */
[----:B------:R-:W-:Y:S01]  /*70b0*/  FMNMX.FTZ R66, R104, R66, !PT ;  /* 0x0000004268427209 */ /* 0x000fe20007810000 */
[----:B------:R-:W-:Y:S01]  /*70c0*/  UMOV UR29, 0x40000040 ;  /* 0x40000040001d7882 */ /* 0x000fe20000000000 */
[----:B------:R-:W0:Y:S02]  /*70d0*/  MUFU.TANH R54, R87 ;  /* 0x0000005700367308 */ /* 0x000e240000002400 */
[----:B---3--:R-:W-:Y:S01]  /*70e0*/  FMNMX.FTZ R67, R92, R66, !PT ;  /* 0x000000425c437209 */ /* 0x008fe20007810000 */
[----:B-----5:R-:W-:Y:S02]  /*70f0*/  IMAD.MOV.U32 R86, RZ, RZ, R77 ;  /* 0x000000ffff567224 */ /* 0x020fe400078e004d */
[----:B------:R-:W-:Y:S01]  /*7100*/  FMUL.FTZ R77, R114, UR5 ;  /* 0x00000005724d7c20 */ /* 0x000fe20008410000 */
[----:B------:R-:W-:-:S02]  /*7110*/  FMNMX.FTZ R67, R6, R67, !PT ;  /* 0x0000004306437209 */ /* 0x000fc40007810000 */
[----:B------:R-:W1:Y:S02]  /*7120*/  MUFU.TANH R55, R90 ;  /* 0x0000005a00377308 */ /* 0x000e640000002400 */
[----:B----4-:R-:W-:-:S04]  /*7130*/  FMNMX.FTZ R67, R7, R67, !PT ;  /* 0x0000004307437209 */ /* 0x010fc80007810000 */
[----:B--2---:R-:W-:Y:S02]  /*7140*/  FMNMX.FTZ R70, R5, R67, !PT ;  /* 0x0000004305467209 */ /* 0x004fe40007810000 */
[----:B------:R-:W2:Y:S02]  /*7150*/  MUFU.TANH R58, R91 ;  /* 0x0000005b003a7308 */ /* 0x000ea40000002400 */
[----:B------:R-:W-:-:S04]  /*7160*/  FMNMX.FTZ R70, R9, R70, !PT ;  /* 0x0000004609467209 */ /* 0x000fc80007810000 */
[----:B------:R-:W-:Y:S02]  /*7170*/  FMNMX.FTZ R71, R11, R70, !PT ;  /* 0x000000460b477209 */ /* 0x000fe40007810000 */
[----:B------:R-:W3:Y:S02]  /*7180*/  MUFU.TANH R59, R94 ;  /* 0x0000005e003b7308 */ /* 0x000ee40000002400 */
[----:B------:R-:W-:-:S04]  /*7190*/  FMNMX.FTZ R71, R25, R71, !PT ;  /* 0x0000004719477209 */ /* 0x000fc80007810000 */
[----:B------:R-:W-:Y:S02]  /*71a0*/  FMNMX.FTZ R71, R27, R71, !PT ;  /* 0x000000471b477209 */ /* 0x000fe40007810000 */
[----:B------:R-:W4:Y:S02]  /*71b0*/  MUFU.TANH R62, R95 ;  /* 0x0000005f003e7308 */ /* 0x000f240000002400 */
[----:B------:R-:W-:-:S04]  /*71c0*/  FMNMX.FTZ R71, R47, R71, !PT ;  /* 0x000000472f477209 */ /* 0x000fc80007810000 */
[----:B------:R-:W-:Y:S02]  /*71d0*/  FMNMX.FTZ R71, R50, R71, !PT ;  /* 0x0000004732477209 */ /* 0x000fe40007810000 */
[----:B------:R-:W5:Y:S02]  /*71e0*/  MUFU.TANH R63, R98 ;  /* 0x00000062003f7308 */ /* 0x000f640000002400 */
[----:B------:R-:W-:-:S04]  /*71f0*/  FMNMX.FTZ R71, R51, R71, !PT ;  /* 0x0000004733477209 */ /* 0x000fc80007810000 */
[----:B0-----:R-:W-:Y:S02]  /*7200*/  FMNMX.FTZ R71, R54, R71, !PT ;  /* 0x0000004736477209 */ /* 0x001fe40007810000 */
[----:B------:R-:W0:Y:S02]  /*7210*/  MUFU.TANH R66, R99 ;  /* 0x0000006300427308 */ /* 0x000e240000002400 */
[----:B-1----:R-:W-:-:S04]  /*7220*/  FMNMX.FTZ R71, R55, R71, !PT ;  /* 0x0000004737477209 */ /* 0x002fc80007810000 */
[----:B--2---:R-:W-:Y:S02]  /*7230*/  FMNMX.FTZ R71, R58, R71, !PT ;  /* 0x000000473a477209 */ /* 0x004fe40007810000 */
[----:B------:R-:W1:Y:S02]  /*7240*/  MUFU.TANH R67, R102 ;  /* 0x0000006600437308 */ /* 0x000e640000002400 */
[----:B---3--:R-:W-:-:S04]  /*7250*/  FMNMX.FTZ R71, R59, R71, !PT ;  /* 0x000000473b477209 */ /* 0x008fc80007810000 */
[----:B----4-:R-:W-:Y:S01]  /*7260*/  FMNMX.FTZ R71, R62, R71, !PT ;  /* 0x000000473e477209 */ /* 0x010fe20007810000 */
[----:B------:R-:W-:Y:S02]  /*7270*/  WARPGROUP.DEPBAR.LE gsb0, 0x0 ;  /* 0x00008000000079c5 */ /* 0x000fe40000010000 */
[----:B------:R-:W2:Y:S01]  /*7280*/  MUFU.TANH R70, R103 ;  /* 0x0000006700467308 */ /* 0x000ea20000002400 */
[----:B-----5:R-:W-:Y:S01]  /*7290*/  FMNMX.FTZ R71, R63, R71, !PT ;  /* 0x000000473f477209 */ /* 0x020fe20007810000 */
[----:B------:R-:W-:-:S03]  /*72a0*/  WARPGROUP.ARRIVE ;  /* 0x00000000000079c5 */ /* 0x000fc60000000000 */
[----:B0-----:R-:W-:-:S03]  /*72b0*/  FMNMX.FTZ R71, R66, R71, !PT ;  /* 0x0000004742477209 */ /* 0x001fc60007810000 */
[----:B------:R-:W0:Y:S01]  /*72c0*/  MUFU.TANH R73, R73 ;  /* 0x0000004900497308 */ /* 0x000e220000002400 */
[----:B-1----:R-:W-:Y:S01]  /*72d0*/  FMNMX.FTZ R71, R67, R71, !PT ;  /* 0x0000004743477209 */ /* 0x002fe20007810000 */
[----:B------:R-:W-:Y:S01]  /*72e0*/  HGMMA.64x64x16.F32.BF16 R120, gdesc[UR28].tnspB, R120, gsb0 ;  /* 0x40e000001c7879f0 */ /* 0x000fe20008001878 */
[----:B------:R-:W-:Y:S02]  /*72f0*/  UIADD3 UR30, UR8, 0x500, URZ ;  /* 0x00000500081e7890 */ /* 0x000fe4000fffe03f */
[----:B------:R-:W-:Y:S01]  /*7300*/  UIADD3 UR28, UR6, 0xc04, URZ ;  /* 0x00000c04061c7890 */ /* 0x000fe2000fffe03f */
[----:B------:R-:W-:Y:S02]  /*7310*/  UMOV UR31, 0x40000040 ;  /* 0x40000040001f7882 */ /* 0x000fe40000000000 */
[----:B------:R-:W1:Y:S01]  /*7320*/  MUFU.TANH R74, R74 ;  /* 0x0000004a004a7308 */ /* 0x000e620000002400 */
[----:B--2---:R-:W-:Y:S01]  /*7330*/  FMNMX.FTZ R71, R70, R71, !PT ;  /* 0x0000004746477209 */ /* 0x004fe20007810000 */
[----:B------:R-:W-:Y:S01]  /*7340*/  UMOV UR29, 0x40000040 ;  /* 0x40000040001d7882 */ /* 0x000fe20000000000 */
[----:B------:R-:W-:-:S05]  /*7350*/  UIADD3 UR8, UR6, 0xc06, URZ ;  /* 0x00000c0606087890 */ /* 0x000fca000fffe03f */
        /* <DEDUP_REMOVED lines=11> */
[----:B--2---:R-:W-:-:S04]  /*7410*/  FMNMX.FTZ R71, R78, R71, !PT ;  /* 0x000000474e477209 */ /* 0x004fc80007810000 */
[----:B0-----:R-:W-:-:S04]  /*7420*/  FMNMX.FTZ R71, R88, R71, !PT ;  /* 0x0000004758477209 */ /* 0x001fc80007810000 */
[----:B-1----:R-:W-:-:S05]  /*7430*/  FMNMX.FTZ R71, R97, R71, !PT ;  /* 0x0000004761477209 */ /* 0x002fca0007810000 */
[----:B------:R-:W0:Y:S01]  /*7440*/  SHFL.BFLY PT, R79, R71, 0x2, 0x1f ;  /* 0x0c401f00474f7f89 */ /* 0x000e2200000e0000 */
[----:B------:R-:W-:Y:S02]  /*7450*/  WARPGROUP.DEPBAR.LE gsb0, 0x0 ;  /* 0x00008000000079c5 */ /* 0x000fe40000010000 */
[----:B------:R-:W-:-:S06]  /*7460*/  WARPGROUP.ARRIVE ;  /* 0x00000000000079c5 */ /* 0x000fcc0000000000 */
[----:B------:R-:W-:Y:S01]  /*7470*/  HGMMA.64x64x16.F32.BF16 R120, gdesc[UR28].tnspB, R120, gsb0 ;  /* 0x40e000001c7879f0 */ /* 0x000fe20008001878 */
[----:B0-----:R-:W-:-:S05]  /*7480*/  FMNMX.FTZ R71, R71, R79, !PT ;  /* 0x0000004f47477209 */ /* 0x001fca0007810000 */
[----:B------:R-:W0:Y:S02]  /*7490*/  SHFL.BFLY PT, R79, R71, 0x1, 0x1f ;  /* 0x0c201f00474f7f89 */ /* 0x000e2400000e0000 */
[----:B0-----:R-:W-:-:S05]  /*74a0*/  FMNMX.FTZ R71, R71, R79, !PT ;  /* 0x0000004f47477209 */ /* 0x001fca0007810000 */
[C---:B------:R-:W-:Y:S01]  /*74b0*/  FMUL.FTZ R96, R71.reuse, R35 ;  /* 0x0000002347607220 */ /* 0x040fe20000410000 */
[----:B------:R-:W-:-:S03]  /*74c0*/  FADD.FTZ R101, -R71, R4 ;  /* 0x0000000447657221 */ /* 0x000fc60000010100 */
        /* <DEDUP_REMOVED lines=48> */
[----:B------:R-:W-:Y:S01]  /*77d0*/  FMUL.FTZ R96, R101, R35 ;  /* 0x0000002365607220 */ /* 0x000fe20000410000 */
[----:B------:R-:W-:-:S02]  /*77e0*/  WARPGROUP.DEPBAR.LE gsb0, 0x0 ;  /* 0x00008000000079c5 */ /* 0x000fc40000010000 */
[----:B------:R-:W2:Y:S01]  /*77f0*/  LDL R101, [R1+0x14] ;  /* 0x0000140001657983 */ /* 0x000ea20000100800 */
[----:B------:R-:W-:Y:S01]  /*7800*/  WARPGROUP.ARRIVE ;  /* 0x00000000000079c5 */ /* 0x000fe20000000000 */
[----:B------:R-:W-:Y:S01]  /*7810*/  VIADD R27, R106, 0x9 ;  /* 0x000000096a1b7836 */ /* 0x000fe20000000000 */
[----:B------:R-:W-:Y:S04]  /*7820*/  MUFU.EX2 R96, R96 ;  /* 0x0000006000607308 */ /* 0x000fe80000000800 */
[----:B------:R-:W-:Y:S01]  /*7830*/  HGMMA.64x64x16.F32.BF16 R120, gdesc[UR8].tnspB, R120, gsb0 ;  /* 0x40e00000087879f0 */ /* 0x000fe20008001878 */
[----:B------:R-:W-:-:S03]  /*7840*/  SEL R27, R27, 0x9, !P2 ;  /* 0x000000091b1b7807 */ /* 0x000fc60005000000 */
[----:B------:R-:W0:Y:S08]  /*7850*/  MUFU.EX2 R25, R98 ;  /* 0x0000006200197308 */ /* 0x000e300000000800 */
[----:B------:R-:W1:Y:S08]  /*7860*/  MUFU.EX2 R102, R102 ;  /* 0x0000006600667308 */ /* 0x000e700000000800 */
[----:B------:R-:W3:Y:S01]  /*7870*/  MUFU.EX2 R100, R100 ;  /* 0x0000006400647308 */ /* 0x000ee20000000800 */
[----:B0-----:R-:W-:-:S07]  /*7880*/  FFMA.FTZ R2, R96, R2, R25 ;  /* 0x0000000260027223 */ /* 0x001fce0000010019 */
[----:B------:R-:W0:Y:S01]  /*7890*/  MUFU.EX2 R99, R99 ;  /* 0x0000006300637308 */ /* 0x000e220000000800 */
[----:B-1----:R-:W-:-:S07]  /*78a0*/  FADD.FTZ R2, R102, R2 ;  /* 0x0000000266027221 */ /* 0x002fce0000010000 */
[----:B------:R-:W1:Y:S08]  /*78b0*/  MUFU.EX2 R4, R4 ;  /* 0x0000000400047308 */ /* 0x000e700000000800 */
[----:B------:R-:W4:Y:S01]  /*78c0*/  MUFU.EX2 R12, R12 ;  /* 0x0000000c000c7308 */ /* 0x000f220000000800 */
[----:B------:R-:W-:Y:S02]  /*78d0*/  WARPGROUP.DEPBAR.LE gsb0, 0x0 ;  /* 0x00008000000079c5 */ /* 0x000fe40000010000 */
[----:B------:R5:W-:Y:S06]  /*78e0*/  BAR.ARV R27, 0x100 ;  /* 0x0004001b0000751d */ /* 0x000bec0000002000 */
[----:B-----5:R-:W-:-:S05]  /*78f0*/  IMAD.U32 R27, RZ, RZ, UR36 ;  /* 0x00000024ff1b7e24 */ /* 0x020fca000f8e00ff */
[----:B------:R-:W-:-:S05]  /*7900*/  @!P1 LEA R27, R27, UR37, 0x3 ;  /* 0x000000251b1b9c11 */ /* 0x000fca000f8e18ff */
[----:B------:R-:W-:-:S05]  /*7910*/  @!P1 VIADD R27, R27, 0x30840 ;  /* 0x000308401b1b9836 */ /* 0x000fca0000000000 */
[----:B------:R-:W-:-:S04]  /*7920*/  @!P1 PRMT R27, RZ, 0x654, R27 ;  /* 0x00000654ff1b9816 */ /* 0x000fc8000000001b */
[----:B------:R5:W-:Y:S02]  /*7930*/  @!P1 SYNCS.ARRIVE.TRANS64.RED.A1T0 RZ, [R27+URZ], RZ ;  /* 0x000000ff1bff99a7 */ /* 0x000be4000810043f */
[----:B-----5:R-:W-:Y:S01]  /*7940*/  IMAD.U32 R27, RZ, RZ, UR7 ;  /* 0x00000007ff1b7e24 */ /* 0x020fe2000f8e00ff */
[----:B------:R-:W5:Y:S04]  /*7950*/  MUFU.EX2 R85, R85 ;  /* 0x0000005500557308 */ /* 0x000f680000000800 */
[----:B------:R-:W-:-:S04]  /*7960*/  @!P1 LEA R27, R27, UR37, 0x3 ;  /* 0x000000251b1b9c11 */ /* 0x000fc8000f8e18ff */
[----:B------:R-:W-:Y:S01]  /*7970*/  @!P1 IADD3 R27, R27, 0x30860, RZ ;  /* 0x000308601b1b9810 */ /* 0x000fe20007ffe0ff */
[----:B------:R-:W-:Y:S01]  /*7980*/  MUFU.EX2 R13, R13 ;  /* 0x0000000d000d7308 */ /* 0x000fe20000000800 */
[----:B---3--:R-:W-:Y:S02]  /*7990*/  FADD.FTZ R2, R100, R2 ;  /* 0x0000000264027221 */ /* 0x008fe40000010000 */
[----:B------:R-:W-:-:S05]  /*79a0*/  @!P1 PRMT R27, RZ, 0x654, R27 ;  /* 0x00000654ff1b9816 */ /* 0x000fca000000001b */
[----:B------:R-:W3:Y:S01]  /*79b0*/  MUFU.EX2 R90, R90 ;  /* 0x0000005a005a7308 */ /* 0x000ee20000000800 */
[----:B------:R1:W-:Y:S01]  /*79c0*/  @!P1 SYNCS.ARRIVE.TRANS64.RED.A1T0 RZ, [R27+URZ], RZ ;  /* 0x000000ff1bff99a7 */ /* 0x0003e2000810043f */
[----:B0-----:R-:W-:Y:S01]  /*79d0*/  FADD.FTZ R2, R99, R2 ;  /* 0x0000000263027221 */ /* 0x001fe20000010000 */
[----:B------:R-:W-:-:S05]  /*79e0*/  F2FP.BF16.F32.PACK_AB R25, R102, R25 ;  /* 0x000000196619723e */ /* 0x000fca00000010ff */
[----:B------:R-:W-:Y:S01]  /*79f0*/  MUFU.EX2 R14, R14 ;  /* 0x0000000e000e7308 */ /* 0x000fe20000000800 */
[----:B-1----:R-:W-:Y:S01]  /*7a00*/  F2FP.BF16.F32.PACK_AB R27, R99, R100 ;  /* 0x00000064631b723e */ /* 0x002fe200000010ff */
[----:B------:R-:W-:-:S06]  /*7a10*/  FADD.FTZ R2, R4, R2 ;  /* 0x0000000204027221 */ /* 0x000fcc0000010000 */
[----:B------:R-:W0:Y:S01]  /*7a20*/  MUFU.EX2 R84, R84 ;  /* 0x0000005400547308 */ /* 0x000e220000000800 */
[----:B----4-:R-:W-:Y:S01]  /*7a30*/  FADD.FTZ R10, R12, R10 ;  /* 0x0000000a0c0a7221 */ /* 0x010fe20000010000 */
[----:B------:R1:W-:Y:S06]  /*7a40*/  STSM.16.M88.4 [R153+0x1e800], R24 ;  /* 0x01e8001899007844 */ /* 0x0003ec0000000200 */
[----:B------:R-:W-:Y:S01]  /*7a50*/  MUFU.EX2 R15, R15 ;  /* 0x0000000f000f7308 */ /* 0x000fe20000000800 */
[----:B-----5:R-:W-:-:S07]  /*7a60*/  FADD.FTZ R2, R85, R2 ;  /* 0x0000000255027221 */ /* 0x020fce0000010000 */
[----:B------:R-:W4:Y:S08]  /*7a70*/  MUFU.EX2 R91, R91 ;  /* 0x0000005b005b7308 */ /* 0x000f300000000800 */
[----:B------:R-:W-:Y:S01]  /*7a80*/  MUFU.EX2 R16, R16 ;  /* 0x0000001000107308 */ /* 0x000fe20000000800 */
[----:B---3--:R-:W-:-:S07]  /*7a90*/  FADD.FTZ R2, R90, R2 ;  /* 0x000000025a027221 */ /* 0x008fce0000010000 */
[----:B------:R-:W3:Y:S08]  /*7aa0*/  MUFU.EX2 R83, R83 ;  /* 0x0000005300537308 */ /* 0x000ef00000000800 */
[----:B-1----:R1:W-:Y:S08]  /*7ab0*/  MUFU.EX2 R26, R9 ;  /* 0x00000009001a7308 */ /* 0x0023f00000000800 */
[----:B------:R-:W-:Y:S01]  /*7ac0*/  MUFU.EX2 R17, R17 ;  /* 0x0000001100117308 */ /* 0x000fe20000000800 */
[----:B-1----:R-:W-:Y:S01]  /*7ad0*/  F2FP.BF16.F32.PACK_AB R9, R85, R4 ;  /* 0x000000045509723e */ /* 0x002fe200000010ff */
[----:B------:R-:W-:Y:S01]  /*7ae0*/  FADD.FTZ R4, R13, R10 ;  /* 0x0000000a0d047221 */ /* 0x000fe20000010000 */
[----:B0-----:R-:W-:-:S03]  /*7af0*/  FADD.FTZ R2, R84, R2 ;  /* 0x0000000254027221 */ /* 0x001fc60000010000 */
[----:B------:R-:W-:Y:S02]  /*7b00*/  FADD.FTZ R4, R14, R4 ;  /* 0x000000040e047221 */ /* 0x000fe40000010000 */
[----:B------:R-:W0:Y:S08]  /*7b10*/  MUFU.EX2 R89, R89 ;  /* 0x0000005900597308 */ /* 0x000e300000000800 */
[----:B------:R-:W-:Y:S01]  /*7b20*/  MUFU.EX2 R18, R18 ;  /* 0x0000001200127308 */ /* 0x000fe20000000800 */
[----:B----4-:R-:W-:-:S07]  /*7b30*/  FADD.FTZ R2, R91, R2 ;  /* 0x000000025b027221 */ /* 0x010fce0000010000 */
[----:B------:R-:W1:Y:S08]  /*7b40*/  MUFU.EX2 R82, R82 ;  /* 0x0000005200527308 */ /* 0x000e700000000800 */
[----:B------:R-:W-:Y:S08]  /*7b50*/  MUFU.EX2 R98, R81 ;  /* 0x0000005100627308 */ /* 0x000ff00000000800 */
[----:B------:R-:W4:Y:S08]  /*7b60*/  MUFU.EX2 R19, R19 ;  /* 0x0000001300137308 */ /* 0x000f300000000800 */
[----:B------:R5:W-:Y:S01]  /*7b70*/  MUFU.EX2 R81, R5 ;  /* 0x0000000500517308 */ /* 0x000be20000000800 */
[----:B---3--:R-:W-:Y:S01]  /*7b80*/  FADD.FTZ R2, R83, R2 ;  /* 0x0000000253027221 */ /* 0x008fe20000010000 */
[----:B-----5:R-:W-:-:S06]  /*7b90*/  FADD.FTZ R5, R15, R4 ;  /* 0x000000040f057221 */ /* 0x020fcc0000010000 */
[----:B------:R-:W-:Y:S08]  /*7ba0*/  MUFU.EX2 R24, R38 ;  /* 0x0000002600187308 */ /* 0x000ff00000000800 */
[----:B------:R-:W3:Y:S08]  /*7bb0*/  MUFU.EX2 R86, R86 ;  /* 0x0000005600567308 */ /* 0x000ef00000000800 */
[----:B------:R-:W5:Y:S08]  /*7bc0*/  MUFU.EX2 R20, R20 ;  /* 0x0000001400147308 */ /* 0x000f700000000800 */
[----:B------:R1:W-:Y:S01]  /*7bd0*/  MUFU.EX2 R38, R6 ;  /* 0x0000000600267308 */ /* 0x0003e20000000800 */
[----:B0-----:R-:W-:Y:S01]  /*7be0*/  FADD.FTZ R2, R89, R2 ;  /* 0x0000000259027221 */ /* 0x001fe20000010000 */
[----:B-1----:R-:W-:-:S06]  /*7bf0*/  FADD.FTZ R6, R16, R5 ;  /* 0x0000000510067221 */ /* 0x002fcc0000010000 */
[----:B------:R-:W0:Y:S08]  /*7c00*/  MUFU.EX2 R21, R21 ;  /* 0x0000001500157308 */ /* 0x000e300000000800 */
[----:B------:R1:W-:Y:S01]  /*7c10*/  MUFU.EX2 R25, R7 ;  /* 0x0000000700197308 */ /* 0x0003e20000000800 */
[----:B------:R-:W-:Y:S01]  /*7c20*/  FADD.FTZ R2, R82, R2 ;  /* 0x0000000252027221 */ /* 0x000fe20000010000 */
[----:B-1----:R-:W-:-:S06]  /*7c30*/  FADD.FTZ R7, R17, R6 ;  /* 0x0000000611077221 */ /* 0x002fcc0000010000 */
[----:B------:R-:W1:Y:S01]  /*7c40*/  MUFU.EX2 R79, R79 ;  /* 0x0000004f004f7308 */ /* 0x000e620000000800 */
[----:B------:R-:W-:-:S07]  /*7c50*/  FADD.FTZ R7, R18, R7 ;  /* 0x0000000712077221 */ /* 0x000fce0000010000 */
[----:B------:R-:W2:Y:S01]  /*7c60*/  MUFU.EX2 R22, R22 ;  /* 0x0000001600167308 */ /* 0x000ea20000000800 */
[----:B----4-:R-:W-:Y:S01]  /*7c70*/  FADD.FTZ R7, R19, R7 ;  /* 0x0000000713077221 */ /* 0x010fe20000010000 */
[----:B---3--:R-:W-:-:S06]  /*7c80*/  FADD.FTZ R2, R86, R2 ;  /* 0x0000000256027221 */ /* 0x008fcc0000010000 */
[----:B------:R-:W3:Y:S01]  /*7c90*/  MUFU.EX2 R80, R80 ;  /* 0x0000005000507308 */ /* 0x000ee20000000800 */
[----:B-----5:R-:W-:-:S07]  /*7ca0*/  FADD.FTZ R7, R20, R7 ;  /* 0x0000000714077221 */ /* 0x020fce0000010000 */
[----:B------:R-:W4:Y:S01]  /*7cb0*/  MUFU.EX2 R23, R23 ;  /* 0x0000001700177308 */ /* 0x000f220000000800 */
[----:B------:R-:W-:Y:S01]  /*7cc0*/  FADD.FTZ R2, R98, R2 ;  /* 0x0000000262027221 */ /* 0x000fe20000010000 */
[----:B0-----:R-:W-:-:S06]  /*7cd0*/  FADD.FTZ R7, R21, R7 ;  /* 0x0000000715077221 */ /* 0x001fcc0000010000 */
[----:B------:R-:W0:Y:S08]  /*7ce0*/  MUFU.EX2 R87, R87 ;  /* 0x0000005700577308 */ /* 0x000e300000000800 */
[----:B------:R-:W5:Y:S01]  /*7cf0*/  MUFU.EX2 R3, R3 ;  /* 0x0000000300037308 */ /* 0x000f620000000800 */
[----:B-1----:R-:W-:Y:S01]  /*7d00*/  FADD.FTZ R2, R79, R2 ;  /* 0x000000024f027221 */ /* 0x002fe20000010000 */
[----:B--2---:R-:W-:-:S06]  /*7d10*/  FADD.FTZ R7, R22, R7 ;  /* 0x0000000716077221 */ /* 0x004fcc0000010000 */
[----:B------:R-:W1:Y:S08]  /*7d20*/  MUFU.EX2 R95, R95 ;  /* 0x0000005f005f7308 */ /* 0x000e700000000800 */
[----:B------:R-:W2:Y:S01]  /*7d30*/  MUFU.EX2 R39, R39 ;  /* 0x0000002700277308 */ /* 0x000ea20000000800 */
[----:B---3--:R-:W-:Y:S01]  /*7d40*/  FADD.FTZ R2, R80, R2 ;  /* 0x0000000250027221 */ /* 0x008fe20000010000 */
[----:B----4-:R-:W-:-:S06]  /*7d50*/  FADD.FTZ R7, R23, R7 ;  /* 0x0000000717077221 */ /* 0x010fcc0000010000 */
[----:B------:R-:W3:Y:S01]  /*7d60*/  MUFU.EX2 R42, R42 ;  /* 0x0000002a002a7308 */ /* 0x000ee20000000800 */
[----:B0-----:R-:W-:Y:S01]  /*7d70*/  FADD.FTZ R2, R87, R2 ;  /* 0x0000000257027221 */ /* 0x001fe20000010000 */
[----:B-----5:R-:W-:-:S06]  /*7d80*/  FADD.FTZ R7, R3, R7 ;  /* 0x0000000703077221 */ /* 0x020fcc0000010000 */
[----:B------:R-:W0:Y:S01]  /*7d90*/  MUFU.EX2 R93, R93 ;  /* 0x0000005d005d7308 */ /* 0x000e220000000800 */
[----:B------:R-:W-:-:S07]  /*7da0*/  F2FP.BF16.F32.PACK_AB R10, R13, R12 ;  /* 0x0000000c0d0a723e */ /* 0x000fce00000010ff */
[----:B------:R-:W4:Y:S01]  /*7db0*/  MUFU.EX2 R43, R43 ;  /* 0x0000002b002b7308 */ /* 0x000f220000000800 */
[----:B-1----:R-:W-:Y:S01]  /*7dc0*/  FADD.FTZ R12, R95, R2 ;  /* 0x000000025f0c7221 */ /* 0x002fe20000010000 */
[----:B--2---:R-:W-:-:S06]  /*7dd0*/  FADD.FTZ R2, R39, R7 ;  /* 0x0000000727027221 */ /* 0x004fcc0000010000 */
[----:B------:R-:W1:Y:S08]  /*7de0*/  MUFU.EX2 R94, R94 ;  /* 0x0000005e005e7308 */ /* 0x000e700000000800 */
[----:B------:R-:W2:Y:S01]  /*7df0*/  MUFU.EX2 R28, R28 ;  /* 0x0000001c001c7308 */ /* 0x000ea20000000800 */
[----:B---3--:R-:W-:-:S07]  /*7e00*/  FADD.FTZ R2, R42, R2 ;  /* 0x000000022a027221 */ /* 0x008fce0000010000 */
[----:B------:R-:W3:Y:S08]  /*7e10*/  MUFU.EX2 R92, R92 ;  /* 0x0000005c005c7308 */ /* 0x000ef00000000800 */
[----:B------:R-:W5:Y:S01]  /*7e20*/  MUFU.EX2 R29, R29 ;  /* 0x0000001d001d7308 */ /* 0x000f620000000800 */
[----:B0-----:R-:W-:Y:S01]  /*7e30*/  FADD.FTZ R12, R93, R12 ;  /* 0x0000000c5d0c7221 */ /* 0x001fe20000010000 */
[----:B----4-:R-:W-:-:S06]  /*7e40*/  FADD.FTZ R2, R43, R2 ;  /* 0x000000022b027221 */ /* 0x010fcc0000010000 */
[----:B------:R-:W0:Y:S01]  /*7e50*/  MUFU.EX2 R30, R30 ;  /* 0x0000001e001e7308 */ /* 0x000e220000000800 */
[----:B-1----:R-:W-:Y:S01]  /*7e60*/  FADD.FTZ R13, R94, R12 ;  /* 0x0000000c5e0d7221 */ /* 0x002fe20000010000 */
[----:B--2---:R-:W-:-:S06]  /*7e70*/  FADD.FTZ R2, R28, R2 ;  /* 0x000000021c027221 */ /* 0x004fcc0000010000 */
[----:B------:R-:W1:Y:S01]  /*7e80*/  MUFU.EX2 R31, R31 ;  /* 0x0000001f001f7308 */ /* 0x000e620000000800 */
[----:B------:R-:W-:Y:S01]  /*7e90*/  F2FP.BF16.F32.PACK_AB R4, R15, R14 ;  /* 0x0000000e0f04723e */ /* 0x000fe200000010ff */
[----:B---3--:R-:W-:Y:S01]  /*7ea0*/  FADD.FTZ R15, R92, R13 ;  /* 0x0000000d5c0f7221 */ /* 0x008fe20000010000 */
[----:B-----5:R-:W-:-:S05]  /*7eb0*/  FADD.FTZ R2, R29, R2 ;  /* 0x000000021d027221 */ /* 0x020fca0000010000 */
[----:B------:R-:W2:Y:S01]  /*7ec0*/  MUFU.EX2 R32, R32 ;  /* 0x0000002000207308 */ /* 0x000ea20000000800 */
[----:B------:R-:W-:Y:S01]  /*7ed0*/  F2FP.BF16.F32.PACK_AB R6, R17, R16 ;  /* 0x000000101106723e */ /* 0x000fe200000010ff */
[----:B------:R-:W-:Y:S01]  /*7ee0*/  FADD.FTZ R16, R38, R15 ;  /* 0x0000000f26107221 */ /* 0x000fe20000010000 */
[----:B0-----:R-:W-:-:S05]  /*7ef0*/  FADD.FTZ R2, R30, R2 ;  /* 0x000000021e027221 */ /* 0x001fca0000010000 */
[----:B------:R-:W0:Y:S01]  /*7f00*/  MUFU.EX2 R33, R33 ;  /* 0x0000002100217308 */ /* 0x000e220000000800 */
[----:B------:R-:W-:Y:S01]  /*7f10*/  F2FP.BF16.F32.PACK_AB R12, R19, R18 ;  /* 0x00000012130c723e */ /* 0x000fe200000010ff */
[----:B------:R-:W-:Y:S01]  /*7f20*/  FADD.FTZ R16, R25, R16 ;  /* 0x0000001019107221 */ /* 0x000fe20000010000 */
[----:B-1----:R-:W-:Y:S01]  /*7f30*/  FADD.FTZ R19, R31, R2 ;  /* 0x000000021f137221 */ /* 0x002fe20000010000 */
[----:B------:R-:W3:Y:S02]  /*7f40*/  LDL R18, [R1+0x1c] ;  /* 0x00001c0001127983 */ /* 0x000ee40000100800 */
[----:B------:R-:W-:Y:S02]  /*7f50*/  FADD.FTZ R17, R81, R16 ;  /* 0x0000001051117221 */ /* 0x000fe40000010000 */
[----:B------:R1:W4:Y:S01]  /*7f60*/  MUFU.EX2 R27, R11 ;  /* 0x0000000b001b7308 */ /* 0x0003220000000800 */
[----:B--2---:R-:W-:Y:S01]  /*7f70*/  FADD.FTZ R16, R32, R19 ;  /* 0x0000001320107221 */ /* 0x004fe20000010000 */
[----:B-1----:R-:W-:-:S05]  /*7f80*/  F2FP.BF16.F32.PACK_AB R11, R84, R90 ;  /* 0x0000005a540b723e */ /* 0x002fca00000010ff */
[----:B------:R0:W-:Y:S01]  /*7f90*/  STSM.16.M88.4 [R101], R8 ;  /* 0x0000000865007844 */ /* 0x0001e20000000200 */
[----:B------:R-:W-:Y:S02]  /*7fa0*/  F2FP.BF16.F32.PACK_AB R5, R83, R91 ;  /* 0x0000005b5305723e */ /* 0x000fe400000010ff */
[----:B------:R-:W-:Y:S02]  /*7fb0*/  F2FP.BF16.F32.PACK_AB R7, R82, R89 ;  /* 0x000000595207723e */ /* 0x000fe400000010ff */
[----:B------:R-:W-:Y:S02]  /*7fc0*/  F2FP.BF16.F32.PACK_AB R13, R98, R86 ;  /* 0x00000056620d723e */ /* 0x000fe400000010ff */
[----:B------:R-:W-:Y:S01]  /*7fd0*/  F2FP.BF16.F32.PACK_AB R14, R21, R20 ;  /* 0x00000014150e723e */ /* 0x000fe200000010ff */
[----:B0-----:R-:W-:Y:S02]  /*7fe0*/  FADD.FTZ R9, R33, R16 ;  /* 0x0000001021097221 */ /* 0x001fe40000010000 */
[----:B------:R-:W2:Y:S01]  /*7ff0*/  LDL R16, [R1+0x18] ;  /* 0x0000180001107983 */ /* 0x000ea20000100800 */
[----:B------:R-:W-:-:S03]  /*8000*/  F2FP.BF16.F32.PACK_AB R15, R80, R79 ;  /* 0x0000004f500f723e */ /* 0x000fc600000010ff */
[----:B------:R0:W-:Y:S04]  /*8010*/  STSM.16.M88.4 [R155], R4 ;  /* 0x000000049b007844 */ /* 0x0001e80000000200 */
[----:B------:R-:W-:Y:S01]  /*8020*/  STSM.16.M88.4 [R154], R12 ;  /* 0x0000000c9a007844 */ /* 0x000fe20000000200 */
[----:B0-----:R-:W-:Y:S02]  /*8030*/  F2FP.BF16.F32.PACK_AB R4, R23, R22 ;  /* 0x000000161704723e */ /* 0x001fe400000010ff */
[----:B------:R-:W-:Y:S02]  /*8040*/  F2FP.BF16.F32.PACK_AB R5, R95, R87 ;  /* 0x000000575f05723e */ /* 0x000fe400000010ff */
[----:B------:R-:W-:Y:S02]  /*8050*/  F2FP.BF16.F32.PACK_AB R6, R39, R3 ;  /* 0x000000032706723e */ /* 0x000fe400000010ff */
[----:B------:R-:W-:-:S05]  /*8060*/  F2FP.BF16.F32.PACK_AB R7, R94, R93 ;  /* 0x0000005d5e07723e */ /* 0x000fca00000010ff */
[----:B------:R0:W-:Y:S04]  /*8070*/  STSM.16.M88.4 [R153+0x24800], R4 ;  /* 0x0248000499007844 */ /* 0x0001e80000000200 */
[----:B0-----:R-:W5:Y:S01]  /*8080*/  LDL R6, [R1+0x10] ;  /* 0x0000100001067983 */ /* 0x001f620000100800 */
[----:B------:R-:W0:Y:S08]  /*8090*/  MUFU.EX2 R36, R36 ;  /* 0x0000002400247308 */ /* 0x000e300000000800 */
[----:B------:R-:W1:Y:S08]  /*80a0*/  MUFU.EX2 R103, R103 ;  /* 0x0000006700677308 */ /* 0x000e700000000800 */
[----:B------:R-:W1:Y:S01]  /*80b0*/  MUFU.EX2 R37, R37 ;  /* 0x0000002500257308 */ /* 0x000e620000000800 */
[----:B------:R-:W-:-:S07]  /*80c0*/  FADD.FTZ R2, R26, R17 ;  /* 0x000000111a027221 */ /* 0x000fce0000010000 */
[----:B------:R-:W1:Y:S08]  /*80d0*/  MUFU.EX2 R104, R104 ;  /* 0x0000006800687308 */ /* 0x000e700000000800 */
[----:B------:R-:W1:Y:S01]  /*80e0*/  MUFU.EX2 R40, R40 ;  /* 0x0000002800287308 */ /* 0x000e620000000800 */
[----:B----4-:R-:W-:Y:S01]  /*80f0*/  FADD.FTZ R2, R27, R2 ;  /* 0x000000021b027221 */ /* 0x010fe20000010000 */
[----:B0-----:R-:W-:-:S06]  /*8100*/  FADD.FTZ R10, R36, R9 ;  /* 0x00000009240a7221 */ /* 0x001fcc0000010000 */
[----:B------:R-:W0:Y:S08]  /*8110*/  MUFU.EX2 R47, R47 ;  /* 0x0000002f002f7308 */ /* 0x000e300000000800 */
[----:B------:R-:W4:Y:S01]  /*8120*/  MUFU.EX2 R41, R41 ;  /* 0x0000002900297308 */ /* 0x000f220000000800 */
[----:B-1----:R-:W-:Y:S01]  /*8130*/  FADD.FTZ R3, R103, R2 ;  /* 0x0000000267037221 */ /* 0x002fe20000010000 */
[----:B------:R-:W-:-:S06]  /*8140*/  FADD.FTZ R11, R37, R10 ;  /* 0x0000000a250b7221 */ /* 0x000fcc0000010000 */
[----:B------:R-:W1:Y:S08]  /*8150*/  MUFU.EX2 R50, R50 ;  /* 0x0000003200327308 */ /* 0x000e700000000800 */
[----:B------:R-:W1:Y:S01]  /*8160*/  MUFU.EX2 R44, R44 ;  /* 0x0000002c002c7308 */ /* 0x000e620000000800 */
[----:B------:R-:W-:Y:S01]  /*8170*/  FADD.FTZ R2, R104, R3 ;  /* 0x0000000368027221 */ /* 0x000fe20000010000 */
[----:B------:R-:W-:-:S06]  /*8180*/  FADD.FTZ R12, R40, R11 ;  /* 0x0000000b280c7221 */ /* 0x000fcc0000010000 */
[----:B------:R-:W1:Y:S08]  /*8190*/  MUFU.EX2 R51, R51 ;  /* 0x0000003300337308 */ /* 0x000e700000000800 */
[----:B------:R-:W1:Y:S01]  /*81a0*/  MUFU.EX2 R45, R45 ;  /* 0x0000002d002d7308 */ /* 0x000e620000000800 */
[----:B0-----:R-:W-:Y:S01]  /*81b0*/  FADD.FTZ R3, R47, R2 ;  /* 0x000000022f037221 */ /* 0x001fe20000010000 */
[----:B----4-:R-:W-:-:S06]  /*81c0*/  FADD.FTZ R13, R41, R12 ;  /* 0x0000000c290d7221 */ /* 0x010fcc0000010000 */
        /* <DEDUP_REMOVED lines=21> */
[----:B------:R-:W3:Y:S01]  /*8320*/  MUFU.EX2 R57, R57 ;  /* 0x0000003900397308 */ /* 0x000ee20000000800 */
[----:B0-----:R-:W-:Y:S01]  /*8330*/  FADD.FTZ R3, R59, R2 ;  /* 0x000000023b037221 */ /* 0x001fe20000010000 */
[----:B----4-:R-:W-:-:S06]  /*8340*/  FADD.FTZ R5, R53, R4 ;  /* 0x0000000435057221 */ /* 0x010fcc0000010000 */
[----:B------:R-:W0:Y:S08]  /*8350*/  MUFU.EX2 R66, R66 ;  /* 0x0000004200427308 */ /* 0x000e300000000800 */
[----:B------:R-:W4:Y:S01]  /*8360*/  MUFU.EX2 R60, R60 ;  /* 0x0000003c003c7308 */ /* 0x000f220000000800 */
[----:B-1----:R-:W-:Y:S01]  /*8370*/  FADD.FTZ R2, R62, R3 ;  /* 0x000000033e027221 */ /* 0x002fe20000010000 */
[----:B------:R-:W-:-:S06]  /*8380*/  FADD.FTZ R4, R56, R5 ;  /* 0x0000000538047221 */ /* 0x000fcc0000010000 */
[----:B------:R-:W1:Y:S08]  /*8390*/  MUFU.EX2 R67, R67 ;  /* 0x0000004300437308 */ /* 0x000e700000000800 */
[----:B------:R-:W1:Y:S08]  /*83a0*/  MUFU.EX2 R61, R61 ;  /* 0x0000003d003d7308 */ /* 0x000e700000000800 */
[----:B------:R-:W2:Y:S01]  /*83b0*/  MUFU.EX2 R70, R70 ;  /* 0x0000004600467308 */ /* 0x000ea20000000800 */
[----:B------:R-:W-:-:S07]  /*83c0*/  FADD.FTZ R3, R63, R2 ;  /* 0x000000023f037221 */ /* 0x000fce0000010000 */
[----:B------:R-:W-:Y:S08]  /*83d0*/  MUFU.EX2 R64, R64 ;  /* 0x0000004000407308 */ /* 0x000ff00000000800 */
[----:B------:R-:W-:Y:S08]  /*83e0*/  MUFU.EX2 R65, R65 ;  /* 0x0000004100417308 */ /* 0x000ff00000000800 */
[----:B------:R-:W-:Y:S08]  /*83f0*/  MUFU.EX2 R73, R73 ;  /* 0x0000004900497308 */ /* 0x000ff00000000800 */
[----:B------:R-:W2:Y:S08]  /*8400*/  MUFU.EX2 R74, R74 ;  /* 0x0000004a004a7308 */ /* 0x000eb00000000800 */
[----:B------:R-:W-:Y:S08]  /*8410*/  MUFU.EX2 R75, R75 ;  /* 0x0000004b004b7308 */ /* 0x000ff00000000800 */
[----:B------:R-:W2:Y:S01]  /*8420*/  MUFU.EX2 R76, R76 ;  /* 0x0000004c004c7308 */ /* 0x000ea20000000800 */
[----:B---3--:R-:W-:-:S07]  /*8430*/  FADD.FTZ R5, R57, R4 ;  /* 0x0000000439057221 */ /* 0x008fce0000010000 */
[----:B------:R-:W-:Y:S08]  /*8440*/  MUFU.EX2 R68, R68 ;  /* 0x0000004400447308 */ /* 0x000ff00000000800 */
[----:B------:R-:W3:Y:S08]  /*8450*/  MUFU.EX2 R69, R69 ;  /* 0x0000004500457308 */ /* 0x000ef00000000800 */
[----:B------:R-:W-:Y:S08]  /*8460*/  MUFU.EX2 R72, R72 ;  /* 0x0000004800487308 */ /* 0x000ff00000000800 */
[----:B------:R-:W-:Y:S08]  /*8470*/  MUFU.EX2 R77, R77 ;  /* 0x0000004d004d7308 */ /* 0x000ff00000000800 */
[----:B------:R-:W5:Y:S08]  /*8480*/  MUFU.EX2 R78, R78 ;  /* 0x0000004e004e7308 */ /* 0x000f700000000800 */
[----:B------:R-:W-:Y:S08]  /*8490*/  MUFU.EX2 R7, R88 ;  /* 0x0000005800077308 */ /* 0x000ff00000000800 */
[----:B------:R-:W5:Y:S01]  /*84a0*/  MUFU.EX2 R97, R97 ;  /* 0x0000006100617308 */ /* 0x000f620000000800 */
[----:B------:R-:W-:-:S02]  /*84b0*/  F2FP.BF16.F32.PACK_AB R8, R43, R42 ;  /* 0x0000002a2b08723e */ /* 0x000fc400000010ff */
[----:B------:R-:W-:Y:S02]  /*84c0*/  F2FP.BF16.F32.PACK_AB R9, R38, R92 ;  /* 0x0000005c2609723e */ /* 0x000fe400000010ff */
[----:B------:R-:W-:Y:S02]  /*84d0*/  F2FP.BF16.F32.PACK_AB R10, R29, R28 ;  /* 0x0000001c1d0a723e */ /* 0x000fe400000010ff */
[----:B------:R-:W-:Y:S01]  /*84e0*/  F2FP.BF16.F32.PACK_AB R11, R81, R25 ;  /* 0x00000019510b723e */ /* 0x000fe200000010ff */
[----:B0-----:R-:W-:Y:S01]  /*84f0*/  FADD.FTZ R2, R66, R3 ;  /* 0x0000000342027221 */ /* 0x001fe20000010000 */
[----:B------:R-:W-:Y:S01]  /*8500*/  F2FP.BF16.F32.PACK_AB R12, R31, R30 ;  /* 0x0000001e1f0c723e */ /* 0x000fe200000010ff */
[----:B----4-:R-:W-:Y:S01]  /*8510*/  FADD.FTZ R4, R60, R5 ;  /* 0x000000053c047221 */ /* 0x010fe20000010000 */
[----:B------:R-:W-:Y:S02]  /*8520*/  F2FP.BF16.F32.PACK_AB R13, R27, R26 ;  /* 0x0000001a1b0d723e */ /* 0x000fe400000010ff */
[----:B------:R-:W-:-:S02]  /*8530*/  F2FP.BF16.F32.PACK_AB R14, R33, R32 ;  /* 0x00000020210e723e */ /* 0x000fc400000010ff */
[----:B------:R-:W-:Y:S01]  /*8540*/  F2FP.BF16.F32.PACK_AB R15, R104, R103 ;  /* 0x00000067680f723e */ /* 0x000fe200000010ff */
[----:B------:R0:W-:Y:S01]  /*8550*/  STSM.16.M88.4 [R18], R8 ;  /* 0x0000000812007844 */ /* 0x0001e20000000200 */
[----:B------:R-:W-:Y:S01]  /*8560*/  F2FP.BF16.F32.PACK_AB R36, R37, R36 ;  /* 0x000000242524723e */ /* 0x000fe200000010ff */
[----:B-1----:R-:W-:Y:S01]  /*8570*/  FADD.FTZ R3, R67, R2 ;  /* 0x0000000243037221 */ /* 0x002fe20000010000 */
[----:B------:R-:W-:Y:S02]  /*8580*/  F2FP.BF16.F32.PACK_AB R37, R50, R47 ;  /* 0x0000002f3225723e */ /* 0x000fe400000010ff */
[----:B------:R-:W-:Y:S02]  /*8590*/  F2FP.BF16.F32.PACK_AB R38, R41, R40 ;  /* 0x000000282926723e */ /* 0x000fe400000010ff */
[----:B------:R-:W-:Y:S01]  /*85a0*/  F2FP.BF16.F32.PACK_AB R39, R54, R51 ;  /* 0x000000333627723e */ /* 0x000fe200000010ff */
[----:B------:R-:W-:Y:S01]  /*85b0*/  FADD.FTZ R5, R61, R4 ;  /* 0x000000043d057221 */ /* 0x000fe20000010000 */
[----:B------:R-:W-:Y:S01]  /*85c0*/  F2FP.BF16.F32.PACK_AB R52, R53, R52 ;  /* 0x000000343534723e */ /* 0x000fe200000010ff */
[----:B------:R3:W-:Y:S01]  /*85d0*/  STSM.16.M88.4 [R155+0x6000], R12 ;  /* 0x0060000c9b007844 */ /* 0x0007e20000000200 */
[----:B------:R-:W-:-:S02]  /*85e0*/  F2FP.BF16.F32.PACK_AB R53, R66, R63 ;  /* 0x0000003f4235723e */ /* 0x000fc400000010ff */
[----:B------:R-:W-:Y:S02]  /*85f0*/  F2FP.BF16.F32.PACK_AB R54, R57, R56 ;  /* 0x000000383936723e */ /* 0x000fe400000010ff */
[----:B------:R-:W-:Y:S02]  /*8600*/  F2FP.BF16.F32.PACK_AB R60, R61, R60 ;  /* 0x0000003c3d3c723e */ /* 0x000fe400000010ff */
[----:B0-----:R-:W-:Y:S02]  /*8610*/  F2FP.BF16.F32.PACK_AB R8, R45, R44 ;  /* 0x0000002c2d08723e */ /* 0x001fe400000010ff */
[----:B------:R-:W-:Y:S02]  /*8620*/  F2FP.BF16.F32.PACK_AB R9, R58, R55 ;  /* 0x000000373a09723e */ /* 0x000fe400000010ff */
[----:B------:R-:W-:Y:S02]  /*8630*/  F2FP.BF16.F32.PACK_AB R10, R49, R48 ;  /* 0x00000030310a723e */ /* 0x000fe400000010ff */
[----:B------:R-:W-:-:S02]  /*8640*/  F2FP.BF16.F32.PACK_AB R11, R62, R59 ;  /* 0x0000003b3e0b723e */ /* 0x000fc400000010ff */
[----:B--2---:R-:W-:Y:S02]  /*8650*/  F2FP.BF16.F32.PACK_AB R55, R70, R67 ;  /* 0x000000434637723e */ /* 0x004fe400000010ff */
[----:B------:R-:W-:Y:S02]  /*8660*/  F2FP.BF16.F32.PACK_AB R61, R74, R73 ;  /* 0x000000494a3d723e */ /* 0x000fe400000010ff */
[----:B------:R-:W-:Y:S02]  /*8670*/  F2FP.BF16.F32.PACK_AB R62, R65, R64 ;  /* 0x00000040413e723e */ /* 0x000fe400000010ff */
[----:B------:R-:W-:Y:S01]  /*8680*/  F2FP.BF16.F32.PACK_AB R63, R76, R75 ;  /* 0x0000004b4c3f723e */ /* 0x000fe200000010ff */
[----:B------:R0:W-:Y:S01]  /*8690*/  STSM.16.M88.4 [R154+0x6000], R36 ;  /* 0x006000249a007844 */ /* 0x0001e20000000200 */
[----:B---3--:R-:W-:Y:S01]  /*86a0*/  F2FP.BF16.F32.PACK_AB R12, R69, R68 ;  /* 0x00000044450c723e */ /* 0x008fe200000010ff */
[----:B------:R-:W-:Y:S01]  /*86b0*/  FADD.FTZ R2, R70, R3 ;  /* 0x0000000346027221 */ /* 0x000fe20000010000 */
[----:B-----5:R-:W-:-:S02]  /*86c0*/  F2FP.BF16.F32.PACK_AB R13, R78, R77 ;  /* 0x0000004d4e0d723e */ /* 0x020fc400000010ff */
[----:B------:R-:W-:Y:S02]  /*86d0*/  F2FP.BF16.F32.PACK_AB R14, R24, R72 ;  /* 0x00000048180e723e */ /* 0x000fe400000010ff */
        /* <DEDUP_REMOVED lines=12> */
[----:B-1----:R-:W1:Y:S01]  /*87a0*/  FENCE.VIEW.ASYNC.S ;  /* 0x00000000000073c6 */ /* 0x002e620000000000 */
[----:B------:R-:W-:Y:S01]  /*87b0*/  FADD.FTZ R4, R64, R5 ;  /* 0x0000000540047221 */ /* 0x000fe20000010000 */
[----:B------:R-:W-:Y:S01]  /*87c0*/  FADD.FTZ R3, R75, R2 ;  /* 0x000000024b037221 */ /* 0x000fe20000010000 */
[----:B------:R-:W-:-:S02]  /*87d0*/  ISETP.GT.AND P2, PT, R0, R6, PT ;  /* 0x000000060000720c */ /* 0x000fc40003f44270 */
[----:B------:R-:W-:Y:S01]  /*87e0*/  FADD.FTZ R5, R65, R4 ;  /* 0x0000000441057221 */ /* 0x000fe20000010000 */
[----:B------:R-:W-:-:S03]  /*87f0*/  FADD.FTZ R2, R76, R3 ;  /* 0x000000034c027221 */ /* 0x000fc60000010000 */
[----:B------:R-:W-:Y:S01]  /*8800*/  FADD.FTZ R4, R68, R5 ;  /* 0x0000000544047221 */ /* 0x000fe20000010000 */
[----:B------:R-:W-:-:S03]  /*8810*/  FADD.FTZ R2, R77, R2 ;  /* 0x000000024d027221 */ /* 0x000fc60000010000 */
[----:B------:R-:W-:Y:S01]  /*8820*/  FADD.FTZ R3, R69, R4 ;  /* 0x0000000445037221 */ /* 0x000fe20000010000 */
[----:B------:R-:W-:Y:S01]  /*8830*/  FADD.FTZ R2, R78, R2 ;  /* 0x000000024e027221 */ /* 0x000fe20000010000 */
[----:B------:R-:W-:Y:S02]  /*8840*/  UMOV UR7, UR36 ;  /* 0x0000002400077c82 */ /* 0x000fe40008000000 */
        /* <DEDUP_REMOVED lines=40> */
[----:B-1----:R-:W-:Y:S01]  /*8ad0*/  NOP ;  /* 0x0000000000007918 */ /* 0x002fe20000000000 */
[----:B0-----:R-:W-:Y:S05]  /*8ae0*/  @P2 BRA `(.L_x_12318) ;  /* 0xffffffc800502947 */ /* 0x001fea000383ffff */
.L_x_12309:
[----:B------:R-:W-:Y:S06]  /*8af0*/  BAR.ARV 0x8, 0x200 ;  /* 0x0208000000007b1d */ /* 0x000fec0000002000 */
[----:B------:R-:W-:Y:S05]  /*8b00*/  @!P0 BRA `(.L_x_12319) ;  /* 0x0000000000048947 */ /* 0x000fea0003800000 */
[----:B------:R-:W-:Y:S01]  /*8b10*/  BPT.TRAP 0x1 ;  /* 0x000000040000795c */ /* 0x000fe20000300000 */
.L_x_12319:
[----:B------:R-:W-:Y:S01]  /*8b20*/  ULEA UR12, UR36, UR37, 0x3 ;  /* 0x00000025240c7291 */ /* 0x000fe2000f8e183f */
[----:B------:R-:W-:-:S08]  /*8b30*/  SHF.L.U32 R0, R152, 0x1f, RZ ;  /* 0x0000001f98007819 */ /* 0x000fd000000006ff */
[----:B------:R0:W1:Y:S01]  /*8b40*/  SYNCS.PHASECHK.TRANS64.TRYWAIT P2, [UR12+0x30850], R0 ;  /* 0x03085000ff0075a7 */ /* 0x000062000804014c */
[----:B------:R-:W-:Y:S05]  /*8b50*/  @!P0 BRA `(.L_x_12320) ;  /* 0x0000000000048947 */ /* 0x000fea0003800000 */
[----:B------:R-:W-:Y:S01]  /*8b60*/  BPT.TRAP 0x1 ;  /* 0x000000040000795c */ /* 0x000fe20000300000 */
.L_x_12320:
[----:B-1----:R-:W-:Y:S05]  /*8b70*/  @P2 BRA `(.L_x_12321) ;  /* 0x0000000000082947 */ /* 0x002fea0003800000 */
[----:B------:R-:W1:Y:S02]  /*8b80*/  SYNCS.PHASECHK.TRANS64.TRYWAIT P0, [UR12+0x30850], R0 ;  /* 0x03085000ff0075a7 */ /* 0x000e64000800014c */
[----:B-1----:R-:W-:Y:S05]  /*8b90*/  @!P0 BRA `(.L_x_12322) ;  /* 0x00000088006c8947 */ /* 0x002fea0003800000 */
.L_x_12321:
[----:B------:R-:W-:Y:S01]  /*8ba0*/  ULEA UR41, UR41, UR37, 0xd ;  /* 0x0000002529297291 */ /* 0x000fe2000f8e683f */
[----:B------:R-:W2:Y:S01]  /*8bb0*/  LDL.LU R12, [R1+0x64] ;  /* 0x00006400010c7983 */ /* 0x000ea20000300800 */
[----:B------:R-:W-:Y:S01]  /*8bc0*/  UIADD3 UR37, UR37, 0x400, URZ ;  /* 0x0000040025257890 */ /* 0x000fe2000fffe03f */
[----:B------:R-:W-:Y:S01]  /*8bd0*/  WARPGROUP.ARRIVE ;  /* 0x00000000000079c5 */ /* 0x000fe20000000000 */
[----:B------:R-:W-:Y:S01]  /*8be0*/  UIADD3 UR41, UR41, 0x1e800, URZ ;  /* 0x0001e80029297890 */ /* 0x000fe2000fffe03f */
[----:B01----:R-:W0:Y:S01]  /*8bf0*/  SHFL.BFLY PT, R0, R5, 0x2, 0x1f ;  /* 0x0c401f0005007f89 */ /* 0x003e2200000e0000 */
[----:B------:R-:W-:Y:S01]  /*8c00*/  USHF.R.U32.HI UR37, URZ, 0x4, UR37 ;  /* 0x000000043f257899 */ /* 0x000fe20008011625 */
[----:B------:R-:W-:Y:S01]  /*8c10*/  MOV R9, UR12 ;  /* 0x0000000c00097c02 */ /* 0x000fe20008000f00 */
[----:B------:R-:W-:Y:S01]  /*8c20*/  USHF.R.U32.HI UR41, URZ, 0x4, UR41 ;  /* 0x000000043f297899 */ /* 0x000fe20008011629 */
[----:B------:R-:W1:Y:S01]  /*8c30*/  SHFL.BFLY PT, R3, R2, 0x2, 0x1f ;  /* 0x0c401f0002037f89 */ /* 0x000e6200000e0000 */
[----:B------:R-:W-:Y:S01]  /*8c40*/  ULOP3.LUT UR6, UR37, 0x3fff, URZ, 0xc0, !UPT ;  /* 0x00003fff25067892 */ /* 0x000fe2000f8ec03f */
[----:B------:R-:W-:Y:S01]  /*8c50*/  IMAD.MOV.U32 R6, RZ, RZ, RZ ;  /* 0x000000ffff067224 */ /* 0x000fe200078e00ff */
[----:B------:R-:W-:Y:S01]  /*8c60*/  ULOP3.LUT UR4, UR41, 0x3fff, URZ, 0xc0, !UPT ;  /* 0x00003fff29047892 */ /* 0x000fe2000f8ec03f */
[----:B------:R-:W-:Y:S01]  /*8c70*/  @!P1 VIADD R9, R9, 0x30860 ;  /* 0x0003086009099836 */ /* 0x000fe20000000000 */
[----:B------:R-:W-:Y:S01]  /*8c80*/  UIMAD UR6, UR36, 0x600, UR6 ;  /* 0x00000600240678a4 */ /* 0x000fe2000f8e0206 */
[----:B------:R-:W-:Y:S01]  /*8c90*/  IMAD.MOV.U32 R50, RZ, RZ, -0x800000 ;  /* 0xff800000ff327424 */ /* 0x000fe200078e00ff */
[----:B------:R-:W-:Y:S01]  /*8ca0*/  ULOP3.LUT UR4, UR4, 0x10000, URZ, 0xfc, !UPT ;  /* 0x0001000004047892 */ /* 0x000fe2000f8efc3f */
[----:B------:R-:W-:Y:S01]  /*8cb0*/  UMOV UR7, 0x40000040 ;  /* 0x4000004000077882 */ /* 0x000fe20000000000 */
[----:B------:R-:W-:Y:S01]  /*8cc0*/  UMOV UR5, 0x40000040 ;  /* 0x4000004000057882 */ /* 0x000fe20000000000 */
[----:B------:R-:W-:Y:S01]  /*8cd0*/  UIADD3 UR10, UR6, 0x80, URZ ;  /* 0x00000080060a7890 */ /* 0x000fe2000fffe03f */
[----:B------:R-:W-:Y:S01]  /*8ce0*/  @!P1 PRMT R9, RZ, 0x654, R9 ;  /* 0x00000654ff099816 */ /* 0x000fe20000000009 */
[----:B------:R-:W-:Y:S01]  /*8cf0*/  UIADD3 UR8, UR4, 0x2, URZ ;  /* 0x0000000204087890 */ /* 0x000fe2000fffe03f */
[----:B------:R-:W-:-:S03]  /*8d00*/  UMOV UR11, 0x40000040 ;  /* 0x40000040000b7882 */ /* 0x000fc60000000000 */
[----:B------:R-:W-:Y:S01]  /*8d10*/  HGMMA.64x64x16.F32.BF16 R120, gdesc[UR4].tnspB, R120, gsb0 ;  /* 0x40e00000047879f0 */ /* 0x000fe20008001878 */
[----:B------:R-:W-:Y:S01]  /*8d20*/  UMOV UR9, 0x40000040 ;  /* 0x4000004000097882 */ /* 0x000fe20000000000 */
[----:B------:R-:W-:Y:S01]  /*8d30*/  UMOV UR7, 0x40000040 ;  /* 0x4000004000077882 */ /* 0x000fe20000000000 */
[----:B------:R-:W-:Y:S01]  /*8d40*/  UMOV UR5, 0x40000040 ;  /* 0x4000004000057882 */ /* 0x000fe20000000000 */
[----:B0-----:R-:W-:Y:S01]  /*8d50*/  FADD.FTZ R0, R0, R5 ;  /* 0x0000000500007221 */ /* 0x001fe20000010000 */
[----:B------:R-:W-:Y:S01]  /*8d60*/  UIADD3 UR36, UR36, 0x1, URZ ;  /* 0x0000000124247890 */ /* 0x000fe2000fffe03f */
[----:B-1----:R-:W-:Y:S01]  /*8d70*/  FADD.FTZ R4, R3, R2 ;  /* 0x0000000203047221 */ /* 0x002fe20000010000 */
[----:B------:R-:W-:Y:S02]  /*8d80*/  IMAD.MOV.U32 R2, RZ, RZ, RZ ;  /* 0x000000ffff027224 */ /* 0x000fe400078e00ff */
[----:B------:R-:W0:Y:S01]  /*8d90*/  SHFL.BFLY PT, R3, R0, 0x1, 0x1f ;  /* 0x0c201f0000037f89 */ /* 0x000e2200000e0000 */
[----:B------:R-:W-:-:S03]  /*8da0*/  UISETP.NE.AND UP0, UPT, UR36, 0x2, UPT ;  /* 0x000000022400788c */ /* 0x000fc6000bf05270 */
[----:B------:R-:W1:Y:S01]  /*8db0*/  SHFL.BFLY PT, R7, R4, 0x1, 0x1f ;  /* 0x0c201f0004077f89 */ /* 0x000e6200000e0000 */
[----:B------:R-:W-:Y:S01]  /*8dc0*/  USEL UR36, UR36, URZ, UP0 ;  /* 0x0000003f24247287 */ /* 0x000fe20008000000 */
[----:B0-----:R-:W-:Y:S01]  /*8dd0*/  FADD.FTZ R10, R0, R3 ;  /* 0x00000003000a7221 */ /* 0x001fe20000010000 */
[----:B------:R-:W-:Y:S02]  /*8de0*/  IMAD.MOV.U32 R0, RZ, RZ, -0x800000 ;  /* 0xff800000ff007424 */ /* 0x000fe400078e00ff */
[----:B-1----:R-:W-:Y:S02]  /*8df0*/  FADD.FTZ R11, R4, R7 ;  /* 0x00000007040b7221 */ /* 0x002fe40000010000 */
[----:B------:R-:W-:-:S03]  /*8e00*/  FSETP.NE.FTZ.AND P0, PT, R10, RZ, PT ;  /* 0x000000ff0a00720b */ /* 0x000fc60003f15000 */
[----:B------:R-:W-:-:S10]  /*8e10*/  FSETP.NE.FTZ.AND P2, PT, R11, RZ, PT ;  /* 0x000000ff0b00720b */ /* 0x000fd40003f55000 */
[----:B------:R-:W0:Y:S01]  /*8e20*/  @P0 MUFU.LG2 R5, R10 ;  /* 0x0000000a00050308 */ /* 0x000e220000000c00 */
[C---:B------:R-:W-:Y:S02]  /*8e30*/  @P0 FMUL.FTZ R3, R35.reuse, 0.69314718246459960938 ;  /* 0x3f31721823030820 */ /* 0x040fe40000410000 */
[----:B------:R-:W-:-:S05]  /*8e40*/  @P2 FMUL.FTZ R35, R35, 0.69314718246459960938 ;  /* 0x3f31721823232820 */ /* 0x000fca0000410000 */
[----:B------:R-:W1:Y:S08]  /*8e50*/  @P2 MUFU.LG2 R7, R11 ;  /* 0x0000000b00072308 */ /* 0x000e700000000c00 */
[----:B------:R-:W3:Y:S01]  /*8e60*/  @P0 MUFU.RCP R2, R10 ;  /* 0x0000000a00020308 */ /* 0x000ee20000001000 */
[----:B0-----:R-:W-:-:S04]  /*8e70*/  @P0 FMUL.FTZ R4, R5, 0.69314718246459960938 ;  /* 0x3f31721805040820 */ /* 0x001fc80000410000 */
[----:B------:R-:W-:Y:S01]  /*8e80*/  @P0 FFMA.FTZ R50, R3, R34, R4 ;  /* 0x0000002203320223 */ /* 0x000fe20000010004 */
[----:B------:R-:W-:Y:S01]  /*8e90*/  PLOP3.LUT P0, PT, PT, PT, PT, 0x8, 0x0 ;  /* 0x000000000000781c */ /* 0x000fe20003f0e170 */
[----:B------:R-:W-:Y:S02]  /*8ea0*/  WARPGROUP.DEPBAR.LE gsb0, 0x0 ;  /* 0x00008000000079c5 */ /* 0x000fe40000010000 */
[----:B------:R-:W-:Y:S01]  /*8eb0*/  WARPGROUP.ARRIVE ;  /* 0x00000000000079c5 */ /* 0x000fe20000000000 */
[----:B------:R-:W0:Y:S01]  /*8ec0*/  @P2 MUFU.RCP R6, R11 ;  /* 0x0000000b00062308 */ /* 0x000e220000001000 */
[----:B-1----:R-:W-:-:S04]  /*8ed0*/  @P2 FMUL.FTZ R8, R7, 0.69314718246459960938 ;  /* 0x3f31721807082820 */ /* 0x002fc80000410000 */
[----:B------:R-:W-:Y:S01]  /*8ee0*/  HGMMA.64x64x16.F32.BF16 R120, gdesc[UR8].tnspB, R120, gsb0 ;  /* 0x40e00000087879f0 */ /* 0x000fe20008001878 */
[----:B------:R-:W-:Y:S01]  /*8ef0*/  UIADD3 UR10, UR6, 0x100, URZ ;  /* 0x00000100060a7890 */ /* 0x000fe2000fffe03f */
[----:B------:R-:W-:Y:S01]  /*8f00*/  @P2 FFMA.FTZ R0, R35, R71, R8 ;  /* 0x0000004723002223 */ /* 0x000fe20000010008 */
        /* <DEDUP_REMOVED lines=17> */
[----:B--2---:R-:W-:-:S05]  /*9020*/  VIADD R12, R12, 0x1 ;  /* 0x000000010c0c7836 */ /* 0x004fca0000000000 */
[----:B------:R1:W-:Y:S01]  /*9030*/  STL [R1+0x64], R12 ;  /* 0x0000640c01007387 */ /* 0x0003e20000100800 */
        /* <DEDUP_REMOVED lines=49> */
[----:B------:R-:W-:Y:S01]  /*9350*/  HGMMA.64x64x16.F32.BF16 R120, gdesc[UR4].tnspB, R120, gsb0 ;  /* 0x40e00000047879f0 */ /* 0x000fe20008001878 */
[----:B------:R-:W-:-:S06]  /*9360*/  USEL UR4, URZ, 0x1, UP0 ;  /* 0x000000013f047887 */ /* 0x000fcc0008000000 */
[----:B------:R-:W-:Y:S01]  /*9370*/  LOP3.LUT R152, R152, UR4, RZ, 0x3c, !PT ;  /* 0x0000000498987c12 */ /* 0x000fe2000f8e3cff */
        /* <DEDUP_REMOVED lines=34> */
.L_x_12302:
[----:B------:R-:W1:Y:S08]  /*95a0*/  S2UR UR4, SR_CgaCtaId ;  /* 0x00000000000479c3 */ /* 0x000e700000008800 */
[----:B------:R-:W-:Y:S06]  /*95b0*/  BAR.SYNC.DEFER_BLOCKING 0x5, 0x200 ;  /* 0x0148000000007b1d */ /* 0x000fec0000010000 */
[----:B------:R-:W-:Y:S01]  /*95c0*/  UMOV UR37, 0x400 ;  /* 0x0000040000257882 */ /* 0x000fe20000000000 */
[----:B------:R-:W-:Y:S01]  /*95d0*/  BSSY B0, `(.L_x_12323) ;  /* 0x0000240000007945 */ /* 0x000fe20003800000 */
[----:B-1----:R-:W-:-:S09]  /*95e0*/  ULEA UR37, UR4, UR37, 0x18 ;  /* 0x0000002504257291 */ /* 0x002fd2000f8ec03f */
[----:B------:R-:W1:Y:S01]  /*95f0*/  LDS.128 R4, [UR37+0x308d0] ;  /* 0x0308d025ff047984 */ /* 0x000e620008000c00 */
[----:B------:R-:W-:Y:S06]  /*9600*/  BAR.ARV 0x4, 0x200 ;  /* 0x0108000000007b1d */ /* 0x000fec0000002000 */
[----:B------:R-:W-:Y:S05]  /*9610*/  @P0 BRA `(.L_x_12324) ;  /* 0x00000018003c0947 */ /* 0x000fea0003800000 */
[----:B0-----:R-:W2:Y:S01]  /*9620*/  LDL R8, [R1+0x8c] ;  /* 0x00008c0001087983 */ /* 0x001ea20000100800 */
[----:B------:R-:W0:Y:S03]  /*9630*/  S2UR UR6, SR_SWINHI ;  /* 0x00000000000679c3 */ /* 0x000e260000002f00 */
[----:B------:R-:W3:Y:S04]  /*9640*/  LDL.LU R61, [R1+0x2c] ;  /* 0x00002c00013d7983 */ /* 0x000ee80000300800 */
[----:B------:R-:W4:Y:S01]  /*9650*/  LDL.LU R67, [R1+0x24] ;  /* 0x0000240001437983 */ /* 0x000f220000300800 */
[----:B------:R-:W1:Y:S03]  /*9660*/  LDC.64 R52, c[0x0][0xc00] ;  /* 0x00030000ff347b82 */ /* 0x000e660000000a00 */
[----:B------:R-:W3:Y:S01]  /*9670*/  LDL.LU R66, [R1+0x3c] ;  /* 0x00003c0001427983 */ /* 0x000ee20000300800 */
[----:B------:R-:W-:-:S02]  /*9680*/  F2FP.BF16.F32.PACK_AB R16, R21, R20 ;  /* 0x000000141510723e */ /* 0x000fc400000010ff */
[----:B------:R-:W-:Y:S01]  /*9690*/  F2FP.BF16.F32.PACK_AB R17, R37, R36 ;  /* 0x000000242511723e */ /* 0x000fe200000010ff */
[----:B------:R-:W3:Y:S01]  /*96a0*/  LDL R63, [R1+0x28] ;  /* 0x00002800013f7983 */ /* 0x000ee20000100800 */
[----:B------:R-:W-:Y:S02]  /*96b0*/  F2FP.BF16.F32.PACK_AB R18, R23, R22 ;  /* 0x000000161712723e */ /* 0x000fe400000010ff */
[----:B------:R-:W-:Y:S01]  /*96c0*/  F2FP.BF16.F32.PACK_AB R19, R39, R38 ;  /* 0x000000262713723e */ /* 0x000fe200000010ff */
[----:B------:R-:W-:Y:S01]  /*96d0*/  IMAD.MOV.U32 R56, RZ, RZ, RZ ;  /* 0x000000ffff387224 */ /* 0x000fe200078e00ff */
[----:B------:R-:W3:Y:S01]  /*96e0*/  LDL R65, [R1+0x88] ;  /* 0x0000880001417983 */ /* 0x000ee20000100800 */
[----:B------:R-:W-:Y:S01]  /*96f0*/  UMOV UR4, UR37 ;  /* 0x0000002500047c82 */ /* 0x000fe20008000000 */
[----:B0-----:R-:W-:Y:S02]  /*9700*/  UMOV UR5, UR6 ;  /* 0x0000000600057c82 */ /* 0x001fe40008000000 */
[----:B------:R-:W3:Y:S01]  /*9710*/  LDL R64, [R1+0x34] ;  /* 0x0000340001407983 */ /* 0x000ee20000100800 */
[----:B------:R-:W-:-:S02]  /*9720*/  IMAD.U32 R2, RZ, RZ, UR4 ;  /* 0x00000004ff027e24 */ /* 0x000fc4000f8e00ff */
[----:B------:R-:W-:Y:S01]  /*9730*/  IMAD.U32 R3, RZ, RZ, UR5 ;  /* 0x00000005ff037e24 */ /* 0x000fe2000f8e00ff */
[----:B------:R-:W3:Y:S01]  /*9740*/  LDL R62, [R1+0x5c] ;  /* 0x00005c00013e7983 */ /* 0x000ee20000100800 */
[----:B------:R-:W-:Y:S01]  /*9750*/  ULDC.64 UR4, c[0x0][0xc08] ;  /* 0x0003020000047ab9 */ /* 0x000fe20000000a00 */
[----:B------:R-:W-:Y:S01]  /*9760*/  BAR.SYNC.DEFER_BLOCKING 0x1, 0x180 ;  /* 0x0046000000007b1d */ /* 0x000fe20000010000 */
[----:B--2---:R-:W-:-:S03]  /*9770*/  IMAD.WIDE R14, R8, 0x2, R2 ;  /* 0x00000002080e7825 */ /* 0x004fc600078e0202 */
[C---:B------:R-:W-:Y:S02]  /*9780*/  IADD3 R57, P0, R14.reuse, 0x60, RZ ;  /* 0x000000600e397810 */ /* 0x040fe40007f1e0ff */
[C---:B------:R-:W-:Y:S02]  /*9790*/  IADD3 R55, P1, R14.reuse, 0x40, RZ ;  /* 0x000000400e377810 */ /* 0x040fe40007f3e0ff */
[C---:B------:R-:W-:Y:S02]  /*97a0*/  LOP3.LUT R9, R14.reuse, 0x380, RZ, 0xc0, !PT ;  /* 0x000003800e097812 */ /* 0x040fe400078ec0ff */
[----:B------:R-:W-:Y:S02]  /*97b0*/  IADD3 R51, P2, R14, 0x20, RZ ;  /* 0x000000200e337810 */ /* 0x000fe40007f5e0ff */
[----:B------:R-:W-:Y:S02]  /*97c0*/  LOP3.LUT R10, R57, 0x380, RZ, 0xc0, !PT ;  /* 0x00000380390a7812 */ /* 0x000fe400078ec0ff */
[----:B------:R-:W-:-:S02]  /*97d0*/  LOP3.LUT R8, R55, 0x380, RZ, 0xc0, !PT ;  /* 0x0000038037087812 */ /* 0x000fc400078ec0ff */
[----:B------:R-:W-:Y:S02]  /*97e0*/  SHF.R.U64 R9, R9, 0x3, RZ ;  /* 0x0000000309097819 */ /* 0x000fe400000012ff */
[----:B-1----:R-:W-:Y:S02]  /*97f0*/  LOP3.LUT R4, R51, 0x380, RZ, 0xc0, !PT ;  /* 0x0000038033047812 */ /* 0x002fe400078ec0ff */
[----:B------:R-:W-:Y:S02]  /*9800*/  SHF.R.U64 R10, R10, 0x3, RZ ;  /* 0x000000030a0a7819 */ /* 0x000fe400000012ff */
[----:B------:R-:W-:Y:S02]  /*9810*/  SHF.R.U64 R8, R8, 0x3, RZ ;  /* 0x0000000308087819 */ /* 0x000fe400000012ff */
[----:B------:R-:W-:Y:S02]  /*9820*/  LOP3.LUT R14, R9, R14, RZ, 0x3c, !PT ;  /* 0x0000000e090e7212 */ /* 0x000fe400078e3cff */
[----:B------:R-:W-:Y:S01]  /*9830*/  SHF.R.U64 R4, R4, 0x3, RZ ;  /* 0x0000000304047819 */ /* 0x000fe200000012ff */
[--C-:B------:R-:W-:Y:S01]  /*9840*/  IMAD.X R11, RZ, RZ, R15.reuse, P1 ;  /* 0x000000ffff0b7224 */ /* 0x100fe200008e060f */
[----:B------:R-:W-:Y:S01]  /*9850*/  LOP3.LUT R12, R10, R57, RZ, 0x3c, !PT ;  /* 0x000000390a0c7212 */ /* 0x000fe200078e3cff */
[----:B------:R-:W-:Y:S01]  /*9860*/  IMAD.X R9, RZ, RZ, R15, P2 ;  /* 0x000000ffff097224 */ /* 0x000fe200010e060f */
[----:B------:R-:W-:-:S02]  /*9870*/  LOP3.LUT R10, R8, R55, RZ, 0x3c, !PT ;  /* 0x00000037080a7212 */ /* 0x000fc400078e3cff */
[----:B------:R-:W-:Y:S02]  /*9880*/  MOV R14, R14 ;  /* 0x0000000e000e7202 */ /* 0x000fe40000000f00 */
[----:B------:R-:W-:Y:S02]  /*9890*/  LOP3.LUT R8, R4, R51, RZ, 0x3c, !PT ;  /* 0x0000003304087212 */ /* 0x000fe400078e3cff */
[----:B------:R-:W-:Y:S01]  /*98a0*/  IADD3.X R13, RZ, R15, RZ, P0, !PT ;  /* 0x0000000fff0d7210 */ /* 0x000fe200007fe4ff */
        /* <DEDUP_REMOVED lines=14> */
[----:B------:R-:W-:Y:S02]  /*9990*/  F2FP.BF16.F32.PACK_AB R18, R35, R34 ;  /* 0x000000222312723e */ /* 0x000fe400000010ff */
[----:B------:R-:W-:Y:S01]  /*99a0*/  F2FP.BF16.F32.PACK_AB R19, R151, R150 ;  /* 0x000000969713723e */ /* 0x000fe200000010ff */
[----:B------:R0:W-:Y:S04]  /*99b0*/  STSM.16.M88.4 [R51], R8 ;  /* 0x0000000833007844 */ /* 0x0001e80000000200 */
[----:B------:R-:W-:Y:S04]  /*99c0*/  STSM.16.M88.4 [R57], R12 ;  /* 0x0000000c39007844 */ /* 0x000fe80000000200 */
[----:B------:R1:W-:Y:S01]  /*99d0*/  STSM.16.M88.4 [R4], R16 ;  /* 0x0000001004007844 */ /* 0x0003e20000000200 */
[----:B------:R-:W-:Y:S01]  /*99e0*/  BAR.SYNC.DEFER_BLOCKING 0x1, 0x180 ;  /* 0x0046000000007b1d */ /* 0x000fe20000010000 */
[----:B------:R-:W-:Y:S01]  /*99f0*/  ISETP.NE.U32.AND P0, PT, R52, RZ, PT ;  /* 0x000000ff3400720c */ /* 0x000fe20003f05070 */
[----:B----4-:R-:W-:-:S03]  /*9a00*/  IMAD.SHL.U32 R59, R67, 0x4, RZ ;  /* 0x00000004433b7824 */ /* 0x010fc600078e00ff */
[----:B------:R-:W-:-:S03]  /*9a10*/  ISETP.NE.AND.EX P0, PT, R53, RZ, PT, P0 ;  /* 0x000000ff3500720c */ /* 0x000fc60003f05300 */
[----:B0-----:R-:W0:Y:S01]  /*9a20*/  LDC R8, c[0x0][0xad4] ;  /* 0x0002b500ff087b82 */ /* 0x001e220000000800 */
[----:B---3--:R-:W-:Y:S02]  /*9a30*/  SHF.L.U64.HI R60, R67, 0x2, R66 ;  /* 0x00000002433c7819 */ /* 0x008fe40000010242 */
[----:B------:R-:W-:-:S05]  /*9a40*/  IADD3 R54, P1, R59, R52, RZ ;  /* 0x000000343b367210 */ /* 0x000fca0007f3e0ff */
[----:B------:R-:W-:Y:S01]  /*9a50*/  IMAD.X R55, R60, 0x1, R53, P1 ;  /* 0x000000013c377824 */ /* 0x000fe200008e0635 */
[----:B-1----:R-:W1:Y:S04]  /*9a60*/  LDC R4, c[0x0][0xbe8] ;  /* 0x0002fa00ff047b82 */ /* 0x002e680000000800 */
[----:B------:R-:W2:Y:S01]  /*9a70*/  @P0 LDG.E R56, desc[UR38][R54.64] ;  /* 0x0000002636380981 */ /* 0x000ea2000c1e1900 */
[----:B------:R-:W-:-:S04]  /*9a80*/  ISETP.NE.U32.AND P1, PT, RZ, UR4, PT ;  /* 0x00000004ff007c0c */ /* 0x000fc8000bf25070 */
[----:B------:R-:W-:-:S13]  /*9a90*/  ISETP.NE.AND.EX P1, PT, RZ, UR5, PT, P1 ;  /* 0x00000005ff007c0c */ /* 0x000fda000bf25310 */
[----:B------:R-:W-:-:S04]  /*9aa0*/  @P1 IADD3 R58, P2, R59, UR4, RZ ;  /* 0x000000043b3a1c10 */ /* 0x000fc8000ff5e0ff */
[----:B------:R-:W-:Y:S02]  /*9ab0*/  @P1 IADD3.X R59, R60, UR5, RZ, P2, !PT ;  /* 0x000000053c3b1c10 */ /* 0x000fe400097fe4ff */
[----:B------:R-:W-:-:S04]  /*9ac0*/  ISETP.NE.AND P2, PT, R61, RZ, PT ;  /* 0x000000ff3d00720c */ /* 0x000fc80003f45270 */
[----:B0-----:R-:W-:Y:S02]  /*9ad0*/  SEL R8, R61, R8, P2 ;  /* 0x000000083d087207 */ /* 0x001fe40001000000 */
[----:B------:R-:W-:Y:S02]  /*9ae0*/  MOV R18, 0x9b8 ;  /* 0x000009b800127802 */ /* 0x000fe40000000f00 */
[----:B------:R-:W-:Y:S02]  /*9af0*/  ISETP.GT.AND P3, PT, R8, 0x1, PT ;  /* 0x000000010800780c */ /* 0x000fe40003f64270 */
[----:B-1----:R-:W-:Y:S01]  /*9b00*/  ISETP.NE.AND P4, PT, R4, 0x1, PT ;  /* 0x000000010400780c */ /* 0x002fe20003f85270 */
[----:B------:R-:W-:Y:S01]  /*9b10*/  ULDC UR4, c[0x0][0xa88] ;  /* 0x0002a20000047ab9 */ /* 0x000fe20000000800 */
[----:B------:R-:W-:Y:S01]  /*9b20*/  SEL R18, R18, 0x978, P3 ;  /* 0x0000097812127807 */ /* 0x000fe20001800000 */
[----:B------:R-:W0:Y:S01]  /*9b30*/  LDC.64 R8, c[0x0][0xba8] ;  /* 0x0002ea00ff087b82 */ /* 0x000e220000000a00 */
[----:B------:R-:W-:Y:S01]  /*9b40*/  IMAD.U32 R51, RZ, RZ, UR4 ;  /* 0x00000004ff337e24 */ /* 0x000fe2000f8e00ff */
[----:B------:R-:W-:-:S05]  /*9b50*/  ISETP.NE.U32.AND P2, PT, R52, RZ, PT ;  /* 0x000000ff3400720c */ /* 0x000fca0003f45070 */
[----:B------:R1:W5:Y:S01]  /*9b60*/  @P1 LDG.E R51, desc[UR38][R58.64] ;  /* 0x000000263a331981 */ /* 0x000362000c1e1900 */
[----:B------:R-:W3:Y:S08]  /*9b70*/  LDC.64 R12, c[0x0][R18+0x220] ;  /* 0x00008800120c7b82 */ /* 0x000ef00000000a00 */
[----:B------:R-:W4:Y:S01]  /*9b80*/  LDC.64 R14, c[0x0][R18+0x218] ;  /* 0x00008600120e7b82 */ /* 0x000f220000000a00 */
[----:B------:R-:W-:-:S07]  /*9b90*/  ISETP.NE.AND.EX P2, PT, R53, RZ, PT, P2 ;  /* 0x000000ff3500720c */ /* 0x000fce0003f45320 */
[----:B-1----:R-:W1:Y:S01]  /*9ba0*/  @P4 LDC R58, c[0x0][0xbec] ;  /* 0x0002fb00ff3a4b82 */ /* 0x002e620000000800 */
[----:B------:R-:W-:-:S07]  /*9bb0*/  SEL R52, R67, RZ, !P2 ;  /* 0x000000ff43347207 */ /* 0x000fce0005000000 */
[----:B------:R-:W1:Y:S01]  /*9bc0*/  @P4 LDC R61, c[0x0][0xbf0] ;  /* 0x0002fc00ff3d4b82 */ /* 0x000e620000000800 */
[----:B------:R-:W-:Y:S01]  /*9bd0*/  SEL R17, R66, RZ, !P2 ;  /* 0x000000ff42117207 */ /* 0x000fe20005000000 */
[----:B---3--:R-:W-:-:S06]  /*9be0*/  IMAD R13, R13, R52, RZ ;  /* 0x000000340d0d7224 */ /* 0x008fcc00078e02ff */
[----:B------:R-:W3:Y:S01]  /*9bf0*/  LDC.64 R10, c[0x0][R18+0x228] ;  /* 0x00008a00120a7b82 */ /* 0x000ee20000000a00 */
[----:B------:R-:W-:Y:S02]  /*9c00*/  IMAD R59, R12, R17, R13 ;  /* 0x000000110c3b7224 */ /* 0x000fe400078e020d */
[-C--:B----4-:R-:W-:Y:S02]  /*9c10*/  IMAD R53, R15, R63.reuse, RZ ;  /* 0x0000003f0f357224 */ /* 0x090fe400078e02ff */
[----:B------:R-:W-:-:S04]  /*9c20*/  IMAD.WIDE.U32 R14, R14, R63, RZ ;  /* 0x0000003f0e0e7225 */ /* 0x000fc800078e00ff */
[----:B------:R-:W-:Y:S01]  /*9c30*/  IMAD R19, R64, 0xc0, R65 ;  /* 0x000000c040137824 */ /* 0x000fe200078e0241 */
[----:B------:R-:W-:Y:S01]  /*9c40*/  SEL R57, R62, RZ, P3 ;  /* 0x000000ff3e397207 */ /* 0x000fe20001800000 */
[----:B------:R-:W-:Y:S01]  /*9c50*/  IMAD.WIDE.U32 R16, R12, R52, RZ ;  /* 0x000000340c107225 */ /* 0x000fe200078e00ff */
[----:B0-----:R-:W0:Y:S08]  /*9c60*/  @!P3 LDC R8, c[0x0][0xb50] ;  /* 0x0002d400ff08bb82 */ /* 0x001e300000000800 */
[----:B------:R4:W0:Y:S01]  /*9c70*/  LDC.64 R12, c[0x0][R18+0x210] ;  /* 0x00008400120c7b82 */ /* 0x0008220000000a00 */
[----:B------:R-:W-:-:S02]  /*9c80*/  IMAD.IADD R60, R15, 0x1, R53 ;  /* 0x000000010f3c7824 */ /* 0x000fc400078e0235 */
[----:B------:R-:W-:Y:S02]  /*9c90*/  IMAD.MOV.U32 R15, RZ, RZ, R19 ;  /* 0x000000ffff0f7224 */ /* 0x000fe400078e0013 */
[----:B------:R-:W-:Y:S02]  /*9ca0*/  IMAD.IADD R59, R17, 0x1, R59 ;  /* 0x00000001113b7824 */ /* 0x000fe400078e023b */
[-C--:B---3--:R-:W-:Y:S01]  /*9cb0*/  IMAD R17, R11, R57.reuse, RZ ;  /* 0x000000390b117224 */ /* 0x088fe200078e02ff */
[----:B------:R-:W3:Y:S01]  /*9cc0*/  @!P3 LDC R9, c[0x0][0xb54] ;  /* 0x0002d500ff09bb82 */ /* 0x000ee20000000800 */
[----:B------:R-:W-:-:S04]  /*9cd0*/  IMAD.WIDE.U32 R10, R10, R57, RZ ;  /* 0x000000390a0a7225 */ /* 0x000fc800078e00ff */
[----:B------:R-:W-:Y:S01]  /*9ce0*/  IMAD.IADD R17, R11, 0x1, R17 ;  /* 0x000000010b117824 */ /* 0x000fe200078e0211 */
[--C-:B--2---:R-:W-:Y:S01]  /*9cf0*/  IADD3 R16, P2, P5, R16, R14, R56.reuse ;  /* 0x0000000e10107210 */ /* 0x104fe20007d5e038 */
[----:B-1----:R-:W-:Y:S01]  /*9d00*/  @P4 IMAD.HI.U32 R14, R19, R58, RZ ;  /* 0x0000003a130e4227 */ /* 0x002fe200078e00ff */
[----:B------:R-:W-:-:S04]  /*9d10*/  SHF.R.S32.HI R53, RZ, 0x1f, R56 ;  /* 0x0000001fff357819 */ /* 0x000fc80000011438 */
[----:B------:R-:W-:Y:S02]  /*9d20*/  @P4 SHF.R.U32.HI R15, RZ, R61, R14 ;  /* 0x0000003dff0f4219 */ /* 0x000fe4000001160e */
[----:B------:R-:W-:-:S03]  /*9d30*/  IADD3.X R14, R59, R60, R53, P2, P5 ;  /* 0x0000003c3b0e7210 */ /* 0x000fc600017ea435 */
[--C-:B----4-:R-:W-:Y:S01]  /*9d40*/  IMAD.MOV R18, RZ, RZ, -R15.reuse ;  /* 0x000000ffff127224 */ /* 0x110fe200078e0a0f */
[----:B------:R-:W-:Y:S02]  /*9d50*/  IADD3 R10, P2, P5, R15, R16, R10 ;  /* 0x000000100f0a7210 */ /* 0x000fe40007d5e00a */
[----:B------:R-:W-:Y:S01]  /*9d60*/  SHF.R.S32.HI R11, RZ, 0x1f, R15 ;  /* 0x0000001fff0b7819 */ /* 0x000fe2000001140f */
[----:B------:R-:W-:-:S03]  /*9d70*/  IMAD R15, R4, R18, R19 ;  /* 0x00000012040f7224 */ /* 0x000fc600078e0213 */
[----:B------:R-:W-:Y:S01]  /*9d80*/  IADD3.X R11, R11, R14, R17, P2, P5 ;  /* 0x0000000e0b0b7210 */ /* 0x000fe200017ea411 */
[-C--:B0-----:R-:W-:Y:S01]  /*9d90*/  IMAD R13, R13, R15.reuse, RZ ;  /* 0x0000000f0d0d7224 */ /* 0x081fe200078e02ff */
[----:B------:R-:W-:Y:S01]  /*9da0*/  SHF.R.S32.HI R17, RZ, 0x1f, R15 ;  /* 0x0000001fff117819 */ /* 0x000fe2000001140f */
[----:B------:R-:W-:-:S04]  /*9db0*/  IMAD.WIDE.U32 R10, R12, R15, R10 ;  /* 0x0000000f0c0a7225 */ /* 0x000fc800078e000a */
[----:B------:R-:W-:Y:S01]  /*9dc0*/  IMAD R13, R12, R17, R13 ;  /* 0x000000110c0d7224 */ /* 0x000fe200078e020d */
[----:B------:R-:W-:-:S03]  /*9dd0*/  LEA R12, P2, R10, R8, 0x2 ;  /* 0x000000080a0c7211 */ /* 0x000fc600078410ff */
[----:B------:R-:W-:-:S05]  /*9de0*/  IMAD.IADD R11, R11, 0x1, R13 ;  /* 0x000000010b0b7824 */ /* 0x000fca00078e020d */
[----:B---3--:R-:W-:Y:S01]  /*9df0*/  LEA.HI.X R13, R10, R9, R11, 0x2, P2 ;  /* 0x000000090a0d7211 */ /* 0x008fe200010f140b */
[----:B------:R-:W-:Y:S06]  /*9e00*/  @P1 BRA `(.L_x_12325) ;  /* 0x0000000000101947 */ /* 0x000fec0003800000 */
[----:B------:R-:W-:Y:S05]  /*9e10*/  @!P0 BRA `(.L_x_12325) ;  /* 0x00000000000c8947 */ /* 0x000fea0003800000 */
[----:B------:R-:W2:Y:S04]  /*9e20*/  LDG.E R8, desc[UR38][R54.64] ;  /* 0x0000002636087981 */ /* 0x000ea8000c1e1900 */
[----:B-----5:R-:W2:Y:S02]  /*9e30*/  LDG.E R51, desc[UR38][R54.64+0x4] ;  /* 0x0000042636337981 */ /* 0x020ea4000c1e1900 */
[----:B--2---:R-:W-:-:S07]  /*9e40*/  IADD3 R51, -R8, R51, RZ ;  /* 0x0000003308337210 */ /* 0x004fce0007ffe1ff */
.L_x_12325:
[----:B------:R-:W2:Y:S01]  /*9e50*/  LDL R14, [R1+0x84] ;  /* 0x00008400010e7983 */ /* 0x000ea20000100800 */
[----:B------:R-:W0:Y:S03]  /*9e60*/  S2R R8, SR_TID.X ;  /* 0x0000000000087919 */ /* 0x000e260000002100 */
[----:B------:R-:W-:Y:S04]  /*9e70*/  SHFL.IDX PT, R9, R13, RZ, 0x1c1f ;  /* 0x001c1fff0d097589 */ /* 0x000fe800000e0000 */
[----:B------:R-:W-:Y:S04]  /*9e80*/  SHFL.IDX PT, R10, R12, 0x1, 0x1c1f ;  /* 0x003c1f000c0a7f89 */ /* 0x000fe800000e0000 */
[----:B------:R-:W-:Y:S01]  /*9e90*/  SHFL.IDX PT, R11, R13, 0x1, 0x1c1f ;  /* 0x003c1f000d0b7f89 */ /* 0x000fe200000e0000 */
[----:B0-----:R-:W-:-:S05]  /*9ea0*/  VIADD R16, R8, 0xffffff80 ;  /* 0xffffff8008107836 */ /* 0x001fca0000000000 */
[----:B------:R-:W-:-:S04]  /*9eb0*/  SHF.R.S32.HI R15, RZ, 0x1f, R16 ;  /* 0x0000001fff0f7819 */ /* 0x000fc80000011410 */
[----:B------:R-:W-:Y:S01]  /*9ec0*/  LEA.HI R15, R15, R16, RZ, 0x7 ;  /* 0x000000100f0f7211 */ /* 0x000fe200078f38ff */
[----:B------:R-:W0:Y:S03]  /*9ed0*/  SHFL.IDX PT, R8, R12, RZ, 0x1c1f ;  /* 0x001c1fff0c087589 */ /* 0x000e2600000e0000 */
[----:B------:R-:W-:Y:S01]  /*9ee0*/  LOP3.LUT R15, R15, 0xffffff80, RZ, 0xc0, !PT ;  /* 0xffffff800f0f7812 */ /* 0x000fe200078ec0ff */
[----:B-----5:R-:W-:-:S04]  /*9ef0*/  IMAD R51, R51, R4, RZ ;  /* 0x0000000433337224 */ /* 0x020fc800078e02ff */
[----:B------:R-:W-:-:S05]  /*9f00*/  IMAD.IADD R15, R16, 0x1, -R15 ;  /* 0x00000001100f7824 */ /* 0x000fca00078e0a0f */
[----:B------:R-:W-:Y:S01]  /*9f10*/  LOP3.LUT P0, RZ, R15, 0x3, RZ, 0xc0, !PT ;  /* 0x000000030fff7812 */ /* 0x000fe2000780c0ff */
[----:B--2---:R-:W-:-:S04]  /*9f20*/  IMAD R14, R64, 0xc0, R14 ;  /* 0x000000c0400e7824 */ /* 0x004fc800078e020e */
[C---:B------:R-:W-:Y:S01]  /*9f30*/  VIADD R18, R14.reuse, 0x8 ;  /* 0x000000080e127836 */ /* 0x040fe20000000000 */
[----:B------:R-:W-:-:S04]  /*9f40*/  ISETP.GE.OR P1, PT, R14, R51, P0 ;  /* 0x000000330e00720c */ /* 0x000fc80000726670 */
[----:B------:R-:W-:-:S09]  /*9f50*/  ISETP.GE.OR P0, PT, R18, R51, P0 ;  /* 0x000000331200720c */ /* 0x000fd20000706670 */
[----:B0-----:R0:W-:Y:S04]  /*9f60*/  @!P1 ST.E desc[UR38][R8.64], R50 ;  /* 0x0000003208009985 */ /* 0x0011e8000c101926 */
[----:B------:R0:W-:Y:S01]  /*9f70*/  @!P0 ST.E desc[UR38][R10.64], R0 ;  /* 0x000000000a008985 */ /* 0x0001e2000c101926 */
[----:B------:R-:W-:Y:S05]  /*9f80*/  @P3 BRA `(.L_x_12326) ;  /* 0x0000000400cc3947 */ /* 0x000fea0003800000 */
[----:B------:R-:W0:Y:S01]  /*9f90*/  LDL R54, [R1+0x38] ;  /* 0x0000380001367983 */ /* 0x000e220000100800 */
[----:B------:R-:W1:Y:S01]  /*9fa0*/  @P4 LDC R25, c[0x0][0xbec] ;  /* 0x0002fb00ff194b82 */ /* 0x000e620000000800 */
[----:B------:R-:W-:Y:S01]  /*9fb0*/  ULDC.64 UR4, c[0x0][0xaa0] ;  /* 0x0002a80000047ab9 */ /* 0x000fe20000000a00 */
[----:B------:R-:W2:Y:S01]  /*9fc0*/  S2R R15, SR_TID.X ;  /* 0x00000000000f7919 */ /* 0x000ea20000002100 */
[----:B------:R-:W3:Y:S05]  /*9fd0*/  LDL R31, [R1+0x90] ;  /* 0x00009000011f7983 */ /* 0x000eea0000100800 */
[----:B------:R-:W4:Y:S01]  /*9fe0*/  @P4 LDC R29, c[0x0][0xbf0] ;  /* 0x0002fc00ff1d4b82 */ /* 0x000f220000000800 */
[----:B--2---:R-:W-:-:S05]  /*9ff0*/  VIADD R57, R15, 0xffffff80 ;  /* 0xffffff800f397836 */ /* 0x004fca0000000000 */
[----:B------:R-:W-:-:S04]  /*a000*/  SHF.R.S32.HI R55, RZ, 0x1f, R57 ;  /* 0x0000001fff377819 */ /* 0x000fc80000011439 */
[----:B------:R-:W-:-:S04]  /*a010*/  LEA.HI R55, R55, R57, RZ, 0x3 ;  /* 0x0000003937377211 */ /* 0x000fc800078f18ff */
[----:B------:R-:W-:Y:S02]  /*a020*/  SHF.R.S32.HI R55, RZ, 0x3, R55 ;  /* 0x00000003ff377819 */ /* 0x000fe40000011437 */
[----:B------:R-:W-:-:S04]  /*a030*/  SHF.R.S32.HI R24, RZ, 0x1f, R57 ;  /* 0x0000001fff187819 */ /* 0x000fc80000011439 */
[----:B------:R-:W-:Y:S01]  /*a040*/  LEA.HI R24, R24, R57, RZ, 0x3 ;  /* 0x0000003918187211 */ /* 0x000fe200078f18ff */
[----:B------:R-:W-:-:S03]  /*a050*/  IMAD R53, R53, UR4, RZ ;  /* 0x0000000435357c24 */ /* 0x000fc6000f8e02ff */
[----:B------:R-:W-:Y:S01]  /*a060*/  LOP3.LUT R24, R24, 0xfffffff8, RZ, 0xc0, !PT ;  /* 0xfffffff818187812 */ /* 0x000fe200078ec0ff */
[----:B0-----:R-:W-:-:S04]  /*a070*/  IMAD R9, R55, 0x40, R54 ;  /* 0x0000004037097824 */ /* 0x001fc800078e0236 */
[----:B------:R-:W-:-:S03]  /*a080*/  IMAD.WIDE R2, R9, 0x2, R2 ;  /* 0x0000000209027825 */ /* 0x000fc600078e0202 */
[C---:B------:R-:W-:Y:S02]  /*a090*/  IADD3 R17, P0, R2.reuse, 0x1800, RZ ;  /* 0x0000180002117810 */ /* 0x040fe40007f1e0ff */
[C---:B------:R-:W-:Y:S02]  /*a0a0*/  IADD3 R21, P1, R2.reuse, 0x3000, RZ ;  /* 0x0000300002157810 */ /* 0x040fe40007f3e0ff */
[----:B------:R-:W-:Y:S02]  /*a0b0*/  LOP3.LUT R13, R2, 0x380, RZ, 0xc0, !PT ;  /* 0x00000380020d7812 */ /* 0x000fe400078ec0ff */
[----:B------:R-:W-:Y:S02]  /*a0c0*/  LOP3.LUT R16, R17, 0x380, RZ, 0xc0, !PT ;  /* 0x0000038011107812 */ /* 0x000fe400078ec0ff */
[----:B------:R-:W-:Y:S02]  /*a0d0*/  LOP3.LUT R20, R21, 0x380, RZ, 0xc0, !PT ;  /* 0x0000038015147812 */ /* 0x000fe400078ec0ff */
[----:B------:R-:W-:-:S02]  /*a0e0*/  SHF.R.U64 R13, R13, 0x3, RZ ;  /* 0x000000030d0d7819 */ /* 0x000fc400000012ff */
[----:B------:R-:W-:Y:S02]  /*a0f0*/  SHF.R.U64 R16, R16, 0x3, RZ ;  /* 0x0000000310107819 */ /* 0x000fe400000012ff */
[----:B------:R-:W-:Y:S02]  /*a100*/  SHF.R.U64 R20, R20, 0x3, RZ ;  /* 0x0000000314147819 */ /* 0x000fe400000012ff */
[----:B------:R-:W-:Y:S01]  /*a110*/  LOP3.LUT R12, R13, R2, RZ, 0x3c, !PT ;  /* 0x000000020d0c7212 */ /* 0x000fe200078e3cff */
[--C-:B------:R-:W-:Y:S01]  /*a120*/  IMAD.MOV.U32 R13, RZ, RZ, R3.reuse ;  /* 0x000000ffff0d7224 */ /* 0x100fe200078e0003 */
[----:B------:R-:W-:Y:S01]  /*a130*/  LOP3.LUT R16, R16, R17, RZ, 0x3c, !PT ;  /* 0x0000001110107212 */ /* 0x000fe200078e3cff */
[----:B------:R-:W-:Y:S01]  /*a140*/  IMAD.X R17, RZ, RZ, R3, P0 ;  /* 0x000000ffff117224 */ /* 0x000fe200000e0603 */
[----:B------:R-:W-:Y:S02]  /*a150*/  LOP3.LUT R20, R20, R21, RZ, 0x3c, !PT ;  /* 0x0000001514147212 */ /* 0x000fe400078e3cff */
[----:B------:R-:W-:Y:S01]  /*a160*/  IADD3.X R21, RZ, R3, RZ, P1, !PT ;  /* 0x00000003ff157210 */ /* 0x000fe20000ffe4ff */
[----:B------:R-:W2:Y:S04]  /*a170*/  LD.E.128 R12, desc[UR38][R12.64] ;  /* 0x000000260c0c7980 */ /* 0x000ea8000c101d00 */
[----:B------:R-:W2:Y:S04]  /*a180*/  LD.E.128 R16, desc[UR38][R16.64] ;  /* 0x0000002610107980 */ /* 0x000ea8000c101d00 */
[----:B------:R-:W2:Y:S01]  /*a190*/  LD.E.128 R20, desc[UR38][R20.64] ;  /* 0x0000002614147980 */ /* 0x000ea2000c101d00 */
[----:B------:R-:W-:-:S04]  /*a1a0*/  IADD3 R11, P0, R2, 0x4800, RZ ;  /* 0x00004800020b7810 */ /* 0x000fc80007f1e0ff */
[----:B------:R-:W-:Y:S01]  /*a1b0*/  LOP3.LUT R0, R11, 0x380, RZ, 0xc0, !PT ;  /* 0x000003800b007812 */ /* 0x000fe200078ec0ff */
[----:B------:R-:W-:Y:S02]  /*a1c0*/  IMAD.X R9, RZ, RZ, R3, P0 ;  /* 0x000000ffff097224 */ /* 0x000fe400000e0603 */
[----:B------:R-:W-:Y:S01]  /*a1d0*/  IMAD.IADD R24, R57, 0x1, -R24 ;  /* 0x0000000139187824 */ /* 0x000fe200078e0a18 */
[----:B------:R-:W-:Y:S01]  /*a1e0*/  SHF.R.U64 R0, R0, 0x3, RZ ;  /* 0x0000000300007819 */ /* 0x000fe200000012ff */
[C---:B------:R-:W-:Y:S02]  /*a1f0*/  IMAD R53, R56.reuse, UR5, R53 ;  /* 0x0000000538357c24 */ /* 0x040fe4000f8e0235 */
[----:B------:R-:W-:Y:S01]  /*a200*/  IMAD.WIDE.U32 R2, R56, UR4, RZ ;  /* 0x0000000438027c25 */ /* 0x000fe2000f8e00ff */
[----:B------:R-:W-:Y:S01]  /*a210*/  LOP3.LUT R8, R0, R11, RZ, 0x3c, !PT ;  /* 0x0000000b00087212 */ /* 0x000fe200078e3cff */
[----:B------:R-:W-:Y:S02]  /*a220*/  ULDC.64 UR4, c[0x0][0xae8] ;  /* 0x0002ba0000047ab9 */ /* 0x000fe40000000a00 */
[----:B------:R-:W-:-:S02]  /*a230*/  IMAD.IADD R3, R3, 0x1, R53 ;  /* 0x0000000103037824 */ /* 0x000fc400078e0235 */
[----:B------:R-:W-:Y:S01]  /*a240*/  IMAD R0, R24, 0x30, R55 ;  /* 0x0000003018007824 */ /* 0x000fe200078e0237 */
[----:B------:R-:W-:Y:S01]  /*a250*/  SHF.R.S32.HI R27, RZ, 0x1f, R52 ;  /* 0x0000001fff1b7819 */ /* 0x000fe20000011434 */
[C---:B------:R-:W-:Y:S01]  /*a260*/  IMAD.WIDE.U32 R2, R63.reuse, UR4, R2 ;  /* 0x000000043f027c25 */ /* 0x040fe2000f8e0002 */
[----:B------:R-:W5:Y:S03]  /*a270*/  LD.E.128 R8, desc[UR38][R8.64] ;  /* 0x0000002608087980 */ /* 0x000f66000c101d00 */
[----:B------:R-:W-:Y:S01]  /*a280*/  IMAD R24, R64, 0xc0, R0 ;  /* 0x000000c040187824 */ /* 0x000fe200078e0200 */
[----:B------:R-:W-:Y:S01]  /*a290*/  @!PT LDS RZ, [RZ] ;  /* 0x00000000fffff984 */ /* 0x000fe20000000800 */
[----:B------:R-:W-:Y:S01]  /*a2a0*/  @!PT LDS RZ, [RZ] ;  /* 0x00000000fffff984 */ /* 0x000fe20000000800 */
[----:B------:R-:W-:Y:S01]  /*a2b0*/  @!PT LDS RZ, [RZ] ;  /* 0x00000000fffff984 */ /* 0x000fe20000000800 */
[----:B------:R-:W-:Y:S01]  /*a2c0*/  @!PT LDS RZ, [RZ] ;  /* 0x00000000fffff984 */ /* 0x000fe20000000800 */
[----:B------:R0:W-:Y:S06]  /*a2d0*/  MEMBAR.ALL.CTA ;  /* 0x0000000000007992 */ /* 0x0001ec0000008000 */
[----:B0-----:R-:W0:Y:S01]  /*a2e0*/  FENCE.VIEW.ASYNC.S ;  /* 0x00000000000073c6 */ /* 0x001e220000000000 */
[----:B------:R-:W-:Y:S01]  /*a2f0*/  IMAD R3, R63, UR5, R3 ;  /* 0x000000053f037c24 */ /* 0x000fe2000f8e0203 */
[----:B------:R-:W-:Y:S01]  /*a300*/  ULDC.64 UR4, c[0x0][0xaf0] ;  /* 0x0002bc0000047ab9 */ /* 0x000fe20000000a00 */
[----:B-1----:R-:W-:-:S04]  /*a310*/  @P4 IMAD.HI.U32 R0, R24, R25, RZ ;  /* 0x0000001918004227 */ /* 0x002fc800078e00ff */
[----:B------:R-:W-:Y:S02]  /*a320*/  IMAD R27, R27, UR4, RZ ;  /* 0x000000041b1b7c24 */ /* 0x000fe4000f8e02ff */
[----:B------:R-:W-:Y:S01]  /*a330*/  IMAD.MOV.U32 R25, RZ, RZ, R24 ;  /* 0x000000ffff197224 */ /* 0x000fe200078e0018 */
[----:B----4-:R-:W-:Y:S01]  /*a340*/  @P4 SHF.R.U32.HI R25, RZ, R29, R0 ;  /* 0x0000001dff194219 */ /* 0x010fe20000011600 */
[C---:B------:R-:W-:Y:S02]  /*a350*/  IMAD R27, R52.reuse, UR5, R27 ;  /* 0x00000005341b7c24 */ /* 0x040fe4000f8e021b */
[----:B------:R-:W-:Y:S01]  /*a360*/  IMAD.WIDE.U32 R52, R52, UR4, R2 ;  /* 0x0000000434347c25 */ /* 0x000fe2000f8e0002 */
[--C-:B------:R-:W-:Y:S01]  /*a370*/  SHF.R.S32.HI R0, RZ, 0x1f, R25.reuse ;  /* 0x0000001fff007819 */ /* 0x100fe20000011419 */
[----:B------:R-:W-:Y:S02]  /*a380*/  ULDC.64 UR4, c[0x0][0xae0] ;  /* 0x0002b80000047ab9 */ /* 0x000fe40000000a00 */
[----:B------:R-:W-:Y:S01]  /*a390*/  IMAD.MOV R3, RZ, RZ, -R25 ;  /* 0x000000ffff037224 */ /* 0x000fe200078e0a19 */
[----:B------:R-:W-:Y:S01]  /*a3a0*/  IADD3 R53, R53, R27, RZ ;  /* 0x0000001b35357210 */ /* 0x000fe20007ffe0ff */
[----:B------:R-:W-:-:S02]  /*a3b0*/  IMAD R0, R0, UR4, RZ ;  /* 0x0000000400007c24 */ /* 0x000fc4000f8e02ff */
[----:B------:R-:W-:Y:S02]  /*a3c0*/  IMAD R27, R4, R3, R24 ;  /* 0x00000003041b7224 */ /* 0x000fe400078e0218 */
[C---:B------:R-:W-:Y:S02]  /*a3d0*/  IMAD R29, R25.reuse, UR5, R0 ;  /* 0x00000005191d7c24 */ /* 0x040fe4000f8e0200 */
[----:B------:R-:W-:Y:S01]  /*a3e0*/  IMAD.WIDE.U32 R2, R25, UR4, R52 ;  /* 0x0000000419027c25 */ /* 0x000fe2000f8e0034 */
[----:B------:R-:W-:Y:S01]  /*a3f0*/  SHF.R.S32.HI R0, RZ, 0x1f, R27 ;  /* 0x0000001fff007819 */ /* 0x000fe2000001141b */
[----:B------:R-:W-:Y:S02]  /*a400*/  ULDC.64 UR4, c[0x0][0xad8] ;  /* 0x0002b60000047ab9 */ /* 0x000fe40000000a00 */
[----:B------:R-:W-:Y:S02]  /*a410*/  IMAD.IADD R3, R3, 0x1, R29 ;  /* 0x0000000103037824 */ /* 0x000fe400078e021d */
[----:B------:R-:W-:-:S02]  /*a420*/  IMAD R0, R0, UR4, RZ ;  /* 0x0000000400007c24 */ /* 0x000fc4000f8e02ff */
[----:B------:R-:W-:-:S04]  /*a430*/  IMAD.WIDE.U32 R2, R27, UR4, R2 ;  /* 0x000000041b027c25 */ /* 0x000fc8000f8e0002 */
[----:B------:R-:W-:Y:S01]  /*a440*/  IMAD R25, R27, UR5, R0 ;  /* 0x000000051b197c24 */ /* 0x000fe2000f8e0200 */
[----:B------:R-:W-:Y:S02]  /*a450*/  ULDC.64 UR4, c[0x0][0xa80] ;  /* 0x0002a00000047ab9 */ /* 0x000fe40000000a00 */
[----:B------:R-:W-:Y:S01]  /*a460*/  LEA R4, P0, R2, UR4, 0x1 ;  /* 0x0000000402047c11 */ /* 0x000fe2000f8008ff */
[----:B------:R-:W-:Y:S01]  /*a470*/  IMAD.IADD R3, R3, 0x1, R25 ;  /* 0x0000000103037824 */ /* 0x000fe200078e0219 */
[----:B------:R-:W-:-:S03]  /*a480*/  ULDC UR4, c[0x0][0xac8] ;  /* 0x0002b20000047ab9 */ /* 0x000fc60000000800 */
[----:B0-----:R-:W0:Y:S01]  /*a490*/  SHFL.IDX PT, R24, R4, RZ, 0x181f ;  /* 0x00181fff04187589 */ /* 0x001e2200000e0000 */
[----:B------:R-:W-:Y:S01]  /*a4a0*/  LEA.HI.X R28, R2, UR5, R3, 0x1, P0 ;  /* 0x00000005021c7c11 */ /* 0x000fe200080f0c03 */
[----:B------:R-:W-:Y:S02]  /*a4b0*/  IMAD R30, R64, 0xc0, R55 ;  /* 0x000000c0401e7824 */ /* 0x000fe400078e0237 */
[----:B------:R-:W1:Y:S04]  /*a4c0*/  SHFL.IDX PT, R26, R4, 0x1, 0x181f ;  /* 0x00381f00041a7f89 */ /* 0x000e6800000e0000 */
[----:B------:R-:W4:Y:S01]  /*a4d0*/  SHFL.IDX PT, R29, R4, 0x2, 0x181f ;  /* 0x00581f00041d7f89 */ /* 0x000f2200000e0000 */
[----:B------:R-:W-:-:S03]  /*a4e0*/  ISETP.GE.AND P0, PT, R54, UR4, PT ;  /* 0x0000000436007c0c */ /* 0x000fc6000bf06270 */
[----:B------:R-:W3:Y:S01]  /*a4f0*/  SHFL.IDX PT, R3, R28, RZ, 0x181f ;  /* 0x00181fff1c037589 */ /* 0x000ee200000e0000 */
[----:B------:R-:W-:-:S03]  /*a500*/  VIADD R0, R30, 0x30 ;  /* 0x000000301e007836 */ /* 0x000fc60000000000 */
[----:B------:R-:W3:Y:S01]  /*a510*/  SHFL.IDX PT, R25, R28, 0x1, 0x181f ;  /* 0x00381f001c197f89 */ /* 0x000ee200000e0000 */
[----:B------:R-:W-:-:S03]  /*a520*/  VIADD R2, R30, 0x60 ;  /* 0x000000601e027836 */ /* 0x000fc60000000000 */
[----:B------:R-:W3:Y:S01]  /*a530*/  SHFL.IDX PT, R27, R28, 0x2, 0x181f ;  /* 0x00581f001c1b7f89 */ /* 0x000ee200000e0000 */
[-C--:B------:R-:W-:Y:S02]  /*a540*/  ISETP.GE.OR P1, PT, R30, R51.reuse, P0 ;  /* 0x000000331e00720c */ /* 0x080fe40000726670 */
[-C--:B------:R-:W-:Y:S02]  /*a550*/  ISETP.GE.OR P2, PT, R0, R51.reuse, P0 ;  /* 0x000000330000720c */ /* 0x080fe40000746670 */
[----:B------:R-:W-:Y:S01]  /*a560*/  ISETP.GE.OR P3, PT, R2, R51, P0 ;  /* 0x000000330200720c */ /* 0x000fe20000766670 */
[----:B------:R-:W-:-:S04]  /*a570*/  UIADD3 UR4, UR37, 0x30820, URZ ;  /* 0x0003082025047890 */ /* 0x000fc8000fffe03f */
[----:B------:R-:W-:-:S04]  /*a580*/  UPRMT UR4, URZ, 0x654, UR4 ;  /* 0x000006543f047896 */ /* 0x000fc80008000004 */
[C---:B0-----:R-:W-:Y:S02]  /*a590*/  @!P1 LEA R2, P4, R54.reuse, R24, 0x1 ;  /* 0x0000001836029211 */ /* 0x041fe400078808ff */
[C---:B-1----:R-:W-:Y:S02]  /*a5a0*/  @!P2 LEA R24, P5, R54.reuse, R26, 0x1 ;  /* 0x0000001a3618a211 */ /* 0x042fe400078a08ff */
[C---:B----4-:R-:W-:Y:S01]  /*a5b0*/  @!P3 LEA R26, P6, R54.reuse, R29, 0x1 ;  /* 0x0000001d361ab211 */ /* 0x050fe200078c08ff */
[----:B------:R-:W-:Y:S01]  /*a5c0*/  SYNCS.ARRIVE.TRANS64.RED.A1T0 RZ, [UR4], RZ ;  /* 0x000000ffffff79a7 */ /* 0x000fe20008100404 */
[C-C-:B---3--:R-:W-:Y:S02]  /*a5d0*/  @!P1 LEA.HI.X R3, R54.reuse, R3, R31.reuse, 0x1, P4 ;  /* 0x0000000336039211 */ /* 0x148fe400020f0c1f */
[C-C-:B------:R-:W-:Y:S02]  /*a5e0*/  @!P2 LEA.HI.X R25, R54.reuse, R25, R31.reuse, 0x1, P5 ;  /* 0x000000193619a211 */ /* 0x140fe400028f0c1f */
[----:B------:R-:W-:Y:S01]  /*a5f0*/  @!P3 LEA.HI.X R27, R54, R27, R31, 0x1, P6 ;  /* 0x0000001b361bb211 */ /* 0x000fe200030f0c1f */
[----:B------:R-:W-:-:S05]  /*a600*/  VIADD R0, R30, 0x90 ;  /* 0x000000901e007836 */ /* 0x000fca0000000000 */
[----:B------:R-:W-:Y:S01]  /*a610*/  ISETP.GE.OR P0, PT, R0, R51, P0 ;  /* 0x000000330000720c */ /* 0x000fe20000706670 */
[----:B------:R-:W0:Y:S04]  /*a620*/  SHFL.IDX PT, R4, R4, 0x3, 0x181f ;  /* 0x00781f0004047f89 */ /* 0x000e2800000e0000 */
[----:B------:R-:W1:Y:S04]  /*a630*/  SHFL.IDX PT, R28, R28, 0x3, 0x181f ;  /* 0x00781f001c1c7f89 */ /* 0x000e6800000e0000 */
[----:B--2---:R2:W-:Y:S04]  /*a640*/  @!P1 ST.E.128 desc[UR38][R2.64], R12 ;  /* 0x0000000c02009985 */ /* 0x0045e8000c101d26 */
[----:B------:R2:W-:Y:S04]  /*a650*/  @!P2 ST.E.128 desc[UR38][R24.64], R16 ;  /* 0x000000101800a985 */ /* 0x0005e8000c101d26 */
[----:B------:R2:W-:Y:S01]  /*a660*/  @!P3 ST.E.128 desc[UR38][R26.64], R20 ;  /* 0x000000141a00b985 */ /* 0x0005e2000c101d26 */
[----:B01----:R-:W-:Y:S05]  /*a670*/  @P0 BRA `(.L_x_12327) ;  /* 0x0000001000d40947 */ /* 0x003fea0003800000 */
[----:B--2---:R-:W-:-:S04]  /*a680*/  LEA R2, P0, R54, R4, 0x1 ;  /* 0x0000000436027211 */ /* 0x004fc800078008ff */
[----:B------:R-:W-:-:S05]  /*a690*/  LEA.HI.X R3, R54, R28, R31, 0x1, P0 ;  /* 0x0000001c36037211 */ /* 0x000fca00000f0c1f */
[----:B-----5:R0:W-:Y:S01]  /*a6a0*/  ST.E.128 desc[UR38][R2.64], R8 ;  /* 0x0000000802007985 */ /* 0x0201e2000c101d26 */
[----:B------:R-:W-:Y:S05]  /*a6b0*/  BRA `(.L_x_12327) ;  /* 0x0000001000c47947 */ /* 0x000fea0003800000 */
.L_x_12326:
[----:B------:R-:W-:Y:S01]  /*a6c0*/  ULDC.64 UR4, c[0x0][0xb08] ;  /* 0x0002c20000047ab9 */ /* 0x000fe20000000a00 */
[----:B0-----:R-:W0:Y:S01]  /*a6d0*/  @P4 LDC R0, c[0x0][0xbec] ;  /* 0x0002fb00ff004b82 */ /* 0x001e220000000800 */
[----:B------:R-:W-:Y:S01]  /*a6e0*/  IMAD R53, R53, UR4, RZ ;  /* 0x0000000435357c24 */ /* 0x000fe2000f8e02ff */
[----:B------:R-:W-:Y:S01]  /*a6f0*/  SHF.R.S32.HI R9, RZ, 0x1f, R52 ;  /* 0x0000001fff097819 */ /* 0x000fe20000011434 */
[C---:B------:R-:W-:Y:S01]  /*a700*/  IMAD.WIDE.U32 R2, R56.reuse, UR4, RZ ;  /* 0x0000000438027c25 */ /* 0x040fe2000f8e00ff */
[----:B------:R1:W5:Y:S01]  /*a710*/  LDL R64, [R1+0x60] ;  /* 0x0000600001407983 */ /* 0x0003620000100800 */
[----:B------:R-:W-:Y:S02]  /*a720*/  ULDC.64 UR6, c[0x0][0xb30] ;  /* 0x0002cc0000067ab9 */ /* 0x000fe40000000a00 */
[----:B------:R-:W-:Y:S01]  /*a730*/  IMAD R53, R56, UR5, R53 ;  /* 0x0000000538357c24 */ /* 0x000fe2000f8e0235 */
[----:B------:R-:W2:Y:S01]  /*a740*/  @P4 LDC R13, c[0x0][0xbf0] ;  /* 0x0002fc00ff0d4b82 */ /* 0x000ea20000000800 */
[----:B------:R-:W-:Y:S01]  /*a750*/  ULDC.64 UR4, c[0x0][0xb38] ;  /* 0x0002ce0000047ab9 */ /* 0x000fe20000000a00 */
[----:B------:R1:W5:Y:S01]  /*a760*/  LDL R61, [R1+0x7c] ;  /* 0x00007c00013d7983 */ /* 0x0003620000100800 */
[----:B------:R-:W-:-:S03]  /*a770*/  IMAD.IADD R3, R3, 0x1, R53 ;  /* 0x0000000103037824 */ /* 0x000fc600078e0235 */
[----:B------:R1:W5:Y:S01]  /*a780*/  LDL R60, [R1+0x54] ;  /* 0x00005400013c7983 */ /* 0x0003620000100800 */
[----:B------:R-:W-:-:S03]  /*a790*/  IMAD.WIDE.U32 R2, R63, UR4, R2 ;  /* 0x000000043f027c25 */ /* 0x000fc6000f8e0002 */
[----:B------:R1:W5:Y:S01]  /*a7a0*/  LDL R59, [R1+0x78] ;  /* 0x00007800013b7983 */ /* 0x0003620000100800 */
[----:B------:R-:W-:Y:S01]  /*a7b0*/  IMAD R3, R63, UR5, R3 ;  /* 0x000000053f037c24 */ /* 0x000fe2000f8e0203 */
[----:B------:R-:W-:Y:S02]  /*a7c0*/  ULDC.64 UR4, c[0x0][0xb40] ;  /* 0x0002d00000047ab9 */ /* 0x000fe40000000a00 */
[----:B------:R-:W-:Y:S01]  /*a7d0*/  IMAD R9, R9, UR4, RZ ;  /* 0x0000000409097c24 */ /* 0x000fe2000f8e02ff */
[----:B------:R1:W5:Y:S01]  /*a7e0*/  LDL R63, [R1+0x80] ;  /* 0x00008000013f7983 */ /* 0x0003620000100800 */
[----:B0-----:R-:W-:-:S03]  /*a7f0*/  @P4 IMAD.HI.U32 R0, R19, R0, RZ ;  /* 0x0000000013004227 */ /* 0x001fc600078e00ff */
[----:B------:R1:W5:Y:S01]  /*a800*/  LDL R58, [R1+0x74] ;  /* 0x00007400013a7983 */ /* 0x0003620000100800 */
[C---:B------:R-:W-:Y:S01]  /*a810*/  IMAD R11, R52.reuse, UR5, R9 ;  /* 0x00000005340b7c24 */ /* 0x040fe2000f8e0209 */
[----:B------:R-:W-:Y:S01]  /*a820*/  MOV R9, R19 ;  /* 0x0000001300097202 */ /* 0x000fe20000000f00 */
[----:B------:R-:W-:Y:S01]  /*a830*/  IMAD.WIDE.U32 R52, R52, UR4, R2 ;  /* 0x0000000434347c25 */ /* 0x000fe2000f8e0002 */
[----:B------:R-:W-:Y:S01]  /*a840*/  ULDC.64 UR4, c[0x0][0xb48] ;  /* 0x0002d20000047ab9 */ /* 0x000fe20000000a00 */
[----:B--2---:R-:W-:Y:S01]  /*a850*/  @P4 SHF.R.U32.HI R9, RZ, R13, R0 ;  /* 0x0000000dff094219 */ /* 0x004fe20000011600 */
[----:B------:R1:W5:Y:S01]  /*a860*/  LDL R57, [R1+0x4c] ;  /* 0x00004c0001397983 */ /* 0x0003620000100800 */
[----:B------:R-:W-:Y:S02]  /*a870*/  IMAD.IADD R53, R53, 0x1, R11 ;  /* 0x0000000135357824 */ /* 0x000fe400078e020b */
[--C-:B------:R-:W-:Y:S01]  /*a880*/  SHF.R.S32.HI R0, RZ, 0x1f, R9.reuse ;  /* 0x0000001fff007819 */ /* 0x100fe20000011409 */
[----:B------:R-:W-:Y:S01]  /*a890*/  IMAD.MOV R11, RZ, RZ, -R9 ;  /* 0x000000ffff0b7224 */ /* 0x000fe200078e0a09 */
[----:B------:R1:W5:Y:S01]  /*a8a0*/  LDL R56, [R1+0x70] ;  /* 0x0000700001387983 */ /* 0x0003620000100800 */
[----:B------:R-:W-:-:S03]  /*a8b0*/  IMAD.WIDE.U32 R2, R62, UR4, R52 ;  /* 0x000000043e027c25 */ /* 0x000fc6000f8e0034 */
[----:B------:R1:W5:Y:S01]  /*a8c0*/  LDL R55, [R1+0x48] ;  /* 0x0000480001377983 */ /* 0x0003620000100800 */
[----:B------:R-:W-:Y:S02]  /*a8d0*/  IMAD R11, R4, R11, R19 ;  /* 0x0000000b040b7224 */ /* 0x000fe400078e0213 */
[----:B------:R-:W-:Y:S01]  /*a8e0*/  IMAD R3, R62, UR5, R3 ;  /* 0x000000053e037c24 */ /* 0x000fe2000f8e0203 */
[----:B------:R1:W5:Y:S01]  /*a8f0*/  LDL R19, [R1+0x50] ;  /* 0x0000500001137983 */ /* 0x0003620000100800 */
[----:B------:R-:W-:-:S03]  /*a900*/  IMAD R0, R0, UR6, RZ ;  /* 0x0000000600007c24 */ /* 0x000fc6000f8e02ff */
[----:B------:R1:W5:Y:S04]  /*a910*/  LDL R62, [R1+0x58] ;  /* 0x00005800013e7983 */ /* 0x0003680000100800 */
[----:B------:R1:W5:Y:S04]  /*a920*/  LDL R54, [R1+0x6c] ;  /* 0x00006c0001367983 */ /* 0x0003680000100800 */
[----:B------:R1:W5:Y:S04]  /*a930*/  LDL R53, [R1+0x44] ;  /* 0x0000440001357983 */ /* 0x0003680000100800 */
[----:B------:R1:W5:Y:S04]  /*a940*/  LDL R52, [R1+0x68] ;  /* 0x0000680001347983 */ /* 0x0003680000100800 */
[----:B------:R1:W5:Y:S01]  /*a950*/  LDL R50, [R1+0x40] ;  /* 0x0000400001327983 */ /* 0x0003620000100800 */
[C---:B------:R-:W-:Y:S01]  /*a960*/  IMAD R13, R9.reuse, UR7, R0 ;  /* 0x00000007090d7c24 */ /* 0x040fe2000f8e0200 */
[----:B------:R-:W-:Y:S01]  /*a970*/  SHF.R.S32.HI R0, RZ, 0x1f, R11 ;  /* 0x0000001fff007819 */ /* 0x000fe2000001140b */
[----:B------:R-:W-:Y:S01]  /*a980*/  IMAD.WIDE.U32 R2, R9, UR6, R2 ;  /* 0x0000000609027c25 */ /* 0x000fe2000f8e0002 */
[----:B------:R-:W-:-:S03]  /*a990*/  ULDC.64 UR6, c[0x0][0xb28] ;  /* 0x0002ca0000067ab9 */ /* 0x000fc60000000a00 */
[----:B------:R-:W-:Y:S02]  /*a9a0*/  IMAD R0, R0, UR6, RZ ;  /* 0x0000000600007c24 */ /* 0x000fe4000f8e02ff */
[----:B------:R-:W-:Y:S01]  /*a9b0*/  IMAD.IADD R3, R3, 0x1, R13 ;  /* 0x0000000103037824 */ /* 0x000fe200078e020d */
        /* <DEDUP_REMOVED lines=9> */
[----:B------:R1:W0:Y:S01]  /*aa50*/  SHFL.IDX PT, R8, R0, RZ, 0x1c1f ;  /* 0x001c1fff00087589 */ /* 0x00022200000e0000 */
[----:B------:R-:W-:Y:S01]  /*aa60*/  BSSY B1, `(.L_x_12328) ;  /* 0x0000024000017945 */ /* 0x000fe20003800000 */
[----:B------:R-:W-:Y:S02]  /*aa70*/  SYNCS.ARRIVE.TRANS64.RED.A1T0 RZ, [UR4], RZ ;  /* 0x000000ffffff79a7 */ /* 0x000fe40008100404 */
[----:B------:R1:W2:Y:S01]  /*aa80*/  SHFL.IDX PT, R9, R4, RZ, 0x1c1f ;  /* 0x001c1fff04097589 */ /* 0x0002a200000e0000 */
[----:B------:R-:W-:Y:S05]  /*aa90*/  @P0 BRA `(.L_x_12329) ;  /* 0x0000000000800947 */ /* 0x000fea0003800000 */
[----:B------:R-:W-:Y:S02]  /*aaa0*/  ULDC UR4, c[0x0][0xac8] ;  /* 0x0002b20000047ab9 */ /* 0x000fe40000000800 */
[----:B-----5:R-:W-:Y:S02]  /*aab0*/  ISETP.GE.AND P1, PT, R62, UR4, PT ;  /* 0x000000043e007c0c */ /* 0x020fe4000bf26270 */
[----:B------:R-:W-:Y:S02]  /*aac0*/  ISETP.GE.AND P0, PT, R64, UR4, PT ;  /* 0x0000000440007c0c */ /* 0x000fe4000bf06270 */
[----:B------:R-:W-:Y:S02]  /*aad0*/  ISETP.GE.AND P5, PT, R60, UR4, PT ;  /* 0x000000043c007c0c */ /* 0x000fe4000bfa6270 */
[----:B------:R-:W-:-:S07]  /*aae0*/  ISETP.GE.AND P3, PT, R19, UR4, PT ;  /* 0x0000000413007c0c */ /* 0x000fce000bf66270 */
[-C--:B0-----:R-:W-:Y:S02]  /*aaf0*/  @!P1 LEA R10, P2, R62, R8.reuse, 0x2 ;  /* 0x000000083e0a9211 */ /* 0x081fe400078410ff */
[----:B--2---:R-:W-:Y:S02]  /*ab00*/  @!P0 IMAD.WIDE R2, R64, 0x4, R8 ;  /* 0x0000000440028825 */ /* 0x004fe400078e0208 */
[----:B------:R-:W-:Y:S02]  /*ab10*/  @!P1 LEA.HI.X R11, R62, R9, R63, 0x2, P2 ;  /* 0x000000093e0b9211 */ /* 0x000fe400010f143f */
[----:B------:R-:W-:Y:S01]  /*ab20*/  ISETP.GE.AND P2, PT, R57, UR4, PT ;  /* 0x0000000439007c0c */ /* 0x000fe2000bf46270 */
[----:B------:R0:W-:Y:S01]  /*ab30*/  @!P0 ST.E.64 desc[UR38][R2.64], R20 ;  /* 0x0000001402008985 */ /* 0x0001e2000c101b26 */
[----:B------:R-:W-:Y:S02]  /*ab40*/  @!P5 LEA R12, P4, R60, R8, 0x2 ;  /* 0x000000083c0cd211 */ /* 0x000fe400078810ff */
[----:B------:R-:W-:Y:S01]  /*ab50*/  ISETP.GE.AND P0, PT, R53, UR4, PT ;  /* 0x0000000435007c0c */ /* 0x000fe2000bf06270 */
[----:B------:R2:W-:Y:S01]  /*ab60*/  @!P1 ST.E.64 desc[UR38][R10.64], R22 ;  /* 0x000000160a009985 */ /* 0x0005e2000c101b26 */
[----:B------:R-:W-:-:S02]  /*ab70*/  ISETP.GE.AND P1, PT, R55, UR4, PT ;  /* 0x0000000437007c0c */ /* 0x000fc4000bf26270 */
[-C--:B------:R-:W-:Y:S02]  /*ab80*/  @!P5 LEA.HI.X R13, R60, R9.reuse, R61, 0x2, P4 ;  /* 0x000000093c0dd211 */ /* 0x080fe400020f143d */
[----:B------:R-:W-:Y:S02]  /*ab90*/  ISETP.GE.AND P4, PT, R50, UR4, PT ;  /* 0x0000000432007c0c */ /* 0x000fe4000bf86270 */
[-C--:B------:R-:W-:Y:S01]  /*aba0*/  @!P3 LEA R14, P6, R19, R8.reuse, 0x2 ;  /* 0x00000008130eb211 */ /* 0x080fe200078c10ff */
[----:B------:R3:W-:Y:S01]  /*abb0*/  @!P5 ST.E.64 desc[UR38][R12.64], R24 ;  /* 0x000000180c00d985 */ /* 0x0007e2000c101b26 */
[----:B0-----:R-:W-:Y:S02]  /*abc0*/  @!P2 LEA R2, P5, R57, R8, 0x2 ;  /* 0x000000083902a211 */ /* 0x001fe400078a10ff */
[----:B------:R-:W-:-:S03]  /*abd0*/  @!P3 LEA.HI.X R15, R19, R9, R59, 0x2, P6 ;  /* 0x00000009130fb211 */ /* 0x000fc600030f143b */
[-C--:B--2---:R-:W-:Y:S02]  /*abe0*/  @!P1 LEA R10, P6, R55, R8.reuse, 0x2 ;  /* 0x00000008370a9211 */ /* 0x084fe400078c10ff */
[-C--:B------:R-:W-:Y:S01]  /*abf0*/  @!P2 LEA.HI.X R3, R57, R9.reuse, R58, 0x2, P5 ;  /* 0x000000093903a211 */ /* 0x080fe200028f143a */
[----:B------:R3:W-:Y:S01]  /*ac00*/  @!P3 ST.E.64 desc[UR38][R14.64], R26 ;  /* 0x0000001a0e00b985 */ /* 0x0007e2000c101b26 */
[-C--:B------:R-:W-:Y:S02]  /*ac10*/  @!P0 LEA R16, P3, R53, R8.reuse, 0x2 ;  /* 0x0000000835108211 */ /* 0x080fe400078610ff */
[----:B------:R-:W-:Y:S01]  /*ac20*/  @!P4 LEA R8, P5, R50, R8, 0x2 ;  /* 0x000000083208c211 */ /* 0x000fe200078a10ff */
[----:B------:R3:W-:Y:S01]  /*ac30*/  @!P2 ST.E.64 desc[UR38][R2.64], R28 ;  /* 0x0000001c0200a985 */ /* 0x0007e2000c101b26 */
[-C--:B------:R-:W-:Y:S02]  /*ac40*/  @!P1 LEA.HI.X R11, R55, R9.reuse, R56, 0x2, P6 ;  /* 0x00000009370b9211 */ /* 0x080fe400030f1438 */
[----:B------:R-:W-:-:S02]  /*ac50*/  @!P0 LEA.HI.X R17, R53, R9, R54, 0x2, P3 ;  /* 0x0000000935118211 */ /* 0x000fc400018f1436 */
[----:B------:R-:W-:Y:S01]  /*ac60*/  @!P4 LEA.HI.X R9, R50, R9, R52, 0x2, P5 ;  /* 0x000000093209c211 */ /* 0x000fe200028f1434 */
[----:B------:R3:W-:Y:S04]  /*ac70*/  @!P1 ST.E.64 desc[UR38][R10.64], R30 ;  /* 0x0000001e0a009985 */ /* 0x0007e8000c101b26 */
[----:B------:R3:W-:Y:S04]  /*ac80*/  @!P0 ST.E.64 desc[UR38][R16.64], R32 ;  /* 0x0000002010008985 */ /* 0x0007e8000c101b26 */
[----:B------:R3:W-:Y:S02]  /*ac90*/  @!P4 ST.E.64 desc[UR38][R8.64], R34 ;  /* 0x000000220800c985 */ /* 0x0007e4000c101b26 */
.L_x_12329:
[----:B------:R-:W-:Y:S05]  /*aca0*/  BSYNC B1 ;  /* 0x0000000000017941 */ /* 0x000fea0003800000 */
.L_x_12328:
[----:B------:R-:W-:Y:S01]  /*acb0*/  ISETP.GE.AND P0, PT, R18, R51, PT ;  /* 0x000000331200720c */ /* 0x000fe20003f06270 */
[----:B--23--:R2:W3:Y:S04]  /*acc0*/  SHFL.IDX PT, R9, R4, 0x1, 0x1c1f ;  /* 0x003c1f0004097f89 */ /* 0x00c4e800000e0000 */
[----:B0-----:R2:W0:Y:S08]  /*acd0*/  SHFL.IDX PT, R8, R0, 0x1, 0x1c1f ;  /* 0x003c1f0000087f89 */ /* 0x00143000000e0000 */
[----:B--2---:R-:W-:Y:S05]  /*ace0*/  @P0 BRA `(.L_x_12327) ;  /* 0x0000000c00380947 */ /* 0x004fea0003800000 */
[----:B------:R-:W-:Y:S02]  /*acf0*/  ULDC UR4, c[0x0][0xac8] ;  /* 0x0002b20000047ab9 */ /* 0x000fe40000000800 */
[----:B-----5:R-:W-:Y:S02]  /*ad00*/  ISETP.GE.AND P0, PT, R64, UR4, PT ;  /* 0x0000000440007c0c */ /* 0x020fe4000bf06270 */
[----:B------:R-:W-:Y:S02]  /*ad10*/  ISETP.GE.AND P5, PT, R62, UR4, PT ;  /* 0x000000043e007c0c */ /* 0x000fe4000bfa6270 */
[----:B------:R-:W-:Y:S02]  /*ad20*/  ISETP.GE.AND P3, PT, R60, UR4, PT ;  /* 0x000000043c007c0c */ /* 0x000fe4000bf66270 */
[----:B------:R-:W-:Y:S02]  /*ad30*/  ISETP.GE.AND P2, PT, R19, UR4, PT ;  /* 0x0000000413007c0c */ /* 0x000fe4000bf46270 */
[----:B------:R-:W-:-:S05]  /*ad40*/  ISETP.GE.AND P1, PT, R57, UR4, PT ;  /* 0x0000000439007c0c */ /* 0x000fca000bf26270 */
[----:B0--3--:R-:W-:Y:S02]  /*ad50*/  @!P0 IMAD.WIDE R2, R64, 0x4, R8 ;  /* 0x0000000440028825 */ /* 0x009fe400078e0208 */
[-C--:B------:R-:W-:Y:S02]  /*ad60*/  @!P5 LEA R10, P4, R62, R8.reuse, 0x2 ;  /* 0x000000083e0ad211 */ /* 0x080fe400078810ff */
[----:B------:R-:W-:Y:S01]  /*ad70*/  @!P3 LEA R12, P6, R60, R8, 0x2 ;  /* 0x000000083c0cb211 */ /* 0x000fe200078c10ff */
[----:B------:R0:W-:Y:S01]  /*ad80*/  @!P0 ST.E.64 desc[UR38][R2.64], R36 ;  /* 0x0000002402008985 */ /* 0x0001e2000c101b26 */
[----:B------:R-:W-:Y:S02]  /*ad90*/  ISETP.GE.AND P0, PT, R55, UR4, PT ;  /* 0x0000000437007c0c */ /* 0x000fe4000bf06270 */
[----:B------:R-:W-:Y:S02]  /*ada0*/  @!P5 LEA.HI.X R11, R62, R9, R63, 0x2, P4 ;  /* 0x000000093e0bd211 */ /* 0x000fe400020f143f */
[----:B------:R-:W-:-:S02]  /*adb0*/  ISETP.GE.AND P4, PT, R53, UR4, PT ;  /* 0x0000000435007c0c */ /* 0x000fc4000bf86270 */
[----:B------:R-:W-:Y:S01]  /*adc0*/  @!P3 LEA.HI.X R13, R60, R9, R61, 0x2, P6 ;  /* 0x000000093c0db211 */ /* 0x000fe200030f143d */
[----:B------:R2:W-:Y:S01]  /*add0*/  @!P5 ST.E.64 desc[UR38][R10.64], R38 ;  /* 0x000000260a00d985 */ /* 0x0005e2000c101b26 */
[----:B------:R-:W-:-:S03]  /*ade0*/  @!P2 LEA R14, P5, R19, R8, 0x2 ;  /* 0x00000008130ea211 */ /* 0x000fc600078a10ff */
[----:B------:R2:W-:Y:S01]  /*adf0*/  @!P3 ST.E.64 desc[UR38][R12.64], R40 ;  /* 0x000000280c00b985 */ /* 0x0005e2000c101b26 */
[-C--:B------:R-:W-:Y:S02]  /*ae00*/  @!P2 LEA.HI.X R15, R19, R9.reuse, R59, 0x2, P5 ;  /* 0x00000009130fa211 */ /* 0x080fe400028f143b */
[-C--:B0-----:R-:W-:Y:S02]  /*ae10*/  @!P1 LEA R2, P6, R57, R8.reuse, 0x2 ;  /* 0x0000000839029211 */ /* 0x081fe400078c10ff */
[-C--:B------:R-:W-:Y:S01]  /*ae20*/  @!P0 LEA R16, P3, R55, R8.reuse, 0x2 ;  /* 0x0000000837108211 */ /* 0x080fe200078610ff */
[----:B------:R2:W-:Y:S01]  /*ae30*/  @!P2 ST.E.64 desc[UR38][R14.64], R42 ;  /* 0x0000002a0e00a985 */ /* 0x0005e2000c101b26 */
[----:B------:R-:W-:Y:S02]  /*ae40*/  @!P4 LEA R18, P5, R53, R8, 0x2 ;  /* 0x000000083512c211 */ /* 0x000fe400078a10ff */
[-C--:B------:R-:W-:Y:S02]  /*ae50*/  @!P1 LEA.HI.X R3, R57, R9.reuse, R58, 0x2, P6 ;  /* 0x0000000939039211 */ /* 0x080fe400030f143a */
[----:B------:R-:W-:-:S02]  /*ae60*/  @!P0 LEA.HI.X R17, R55, R9, R56, 0x2, P3 ;  /* 0x0000000937118211 */ /* 0x000fc400018f1438 */
[----:B------:R-:W-:Y:S01]  /*ae70*/  @!P4 LEA.HI.X R19, R53, R9, R54, 0x2, P5 ;  /* 0x000000093513c211 */ /* 0x000fe200028f1436 */
[----:B------:R2:W-:Y:S04]  /*ae80*/  @!P1 ST.E.64 desc[UR38][R2.64], R44 ;  /* 0x0000002c02009985 */ /* 0x0005e8000c101b26 */
[----:B------:R2:W-:Y:S01]  /*ae90*/  @!P0 ST.E.64 desc[UR38][R16.64], R46 ;  /* 0x0000002e10008985 */ /* 0x0005e2000c101b26 */
[----:B------:R-:W-:-:S03]  /*aea0*/  ISETP.GE.AND P0, PT, R50, UR4, PT ;  /* 0x0000000432007c0c */ /* 0x000fc6000bf06270 */
[----:B------:R2:W-:Y:S10]  /*aeb0*/  @!P4 ST.E.64 desc[UR38][R18.64], R48 ;  /* 0x000000301200c985 */ /* 0x0005f4000c101b26 */
[----:B------:R-:W-:Y:S05]  /*aec0*/  @P0 BRA `(.L_x_12327) ;  /* 0x0000000800c00947 */ /* 0x000fea0003800000 */
[----:B--2---:R-:W-:-:S04]  /*aed0*/  LEA R2, P0, R50, R8, 0x2 ;  /* 0x0000000832027211 */ /* 0x004fc800078010ff */
[----:B------:R-:W-:-:S05]  /*aee0*/  LEA.HI.X R3, R50, R9, R52, 0x2, P0 ;  /* 0x0000000932037211 */ /* 0x000fca00000f1434 */
[----:B------:R4:W-:Y:S01]  /*aef0*/  ST.E.64 desc[UR38][R2.64], R150 ;  /* 0x0000009602007985 */ /* 0x0009e2000c101b26 */
[----:B------:R-:W-:Y:S05]  /*af00*/  BRA `(.L_x_12327) ;  /* 0x0000000800b07947 */ /* 0x000fea0003800000 */
.L_x_12324:
[----:B------:R-:W2:Y:S01]  /*af10*/  LDL R12, [R1+0x24] ;  /* 0x00002400010c7983 */ /* 0x000ea20000100800 */
[----:B0-----:R-:W0:Y:S01]  /*af20*/  LDC.64 R8, c[0x0][0xc00] ;  /* 0x00030000ff087b82 */ /* 0x001e220000000a00 */
[----:B------:R-:W-:Y:S02]  /*af30*/  ULDC.64 UR4, c[0x0][0xc08] ;  /* 0x0003020000047ab9 */ /* 0x000fe40000000a00 */
[----:B------:R-:W3:Y:S04]  /*af40*/  LDL R11, [R1+0x3c] ;  /* 0x00003c00010b7983 */ /* 0x000ee80000100800 */
[----:B-1----:R-:W4:Y:S01]  /*af50*/  LDL R4, [R1+0x2c] ;  /* 0x00002c0001047983 */ /* 0x002f220000100800 */
[----:B------:R-:W2:Y:S01]  /*af60*/  LDC.64 R2, c[0x0][0xc00] ;  /* 0x00030000ff027b82 */ /* 0x000ea20000000a00 */
[----:B------:R-:W-:Y:S01]  /*af70*/  ISETP.NE.U32.AND P1, PT, RZ, UR4, PT ;  /* 0x00000004ff007c0c */ /* 0x000fe2000bf25070 */
[----:B------:R-:W-:-:S03]  /*af80*/  IMAD.MOV.U32 R19, RZ, RZ, RZ ;  /* 0x000000ffff137224 */ /* 0x000fc600078e00ff */
[----:B------:R-:W-:Y:S02]  /*af90*/  ISETP.NE.AND.EX P1, PT, RZ, UR5, PT, P1 ;  /* 0x00000005ff007c0c */ /* 0x000fe4000bf25310 */
[----:B0-----:R-:W-:-:S04]  /*afa0*/  ISETP.NE.U32.AND P0, PT, R8, RZ, PT ;  /* 0x000000ff0800720c */ /* 0x001fc80003f05070 */
[----:B------:R-:W-:Y:S01]  /*afb0*/  ISETP.NE.AND.EX P0, PT, R9, RZ, PT, P0 ;  /* 0x000000ff0900720c */ /* 0x000fe20003f05300 */
[----:B------:R-:W0:Y:S01]  /*afc0*/  S2R R10, SR_TID.X ;  /* 0x00000000000a7919 */ /* 0x000e220000002100 */
[----:B--2---:R-:W-:-:S05]  /*afd0*/  IMAD.WIDE R8, R12, 0x4, R2 ;  /* 0x000000040c087825 */ /* 0x004fca00078e0202 */
[C---:B------:R-:W-:Y:S01]  /*afe0*/  @P1 LEA R2, P2, R12.reuse, UR4, 0x2 ;  /* 0x000000040c021c11 */ /* 0x040fe2000f8410ff */
[----:B------:R-:W-:Y:S02]  /*aff0*/  ULDC UR4, c[0x0][0xa88] ;  /* 0x0002a20000047ab9 */ /* 0x000fe40000000800 */
[----:B------:R-:W-:Y:S01]  /*b000*/  IMAD.U32 R0, RZ, RZ, UR4 ;  /* 0x00000004ff007e24 */ /* 0x000fe2000f8e00ff */
[----:B---3--:R-:W-:Y:S02]  /*b010*/  @P1 LEA.HI.X R3, R12, UR5, R11, 0x2, P2 ;  /* 0x000000050c031c11 */ /* 0x008fe400090f140b */
[----:B------:R1:W5:Y:S01]  /*b020*/  @P0 LDG.E R19, desc[UR38][R8.64] ;  /* 0x0000002608130981 */ /* 0x000362000c1e1900 */
[----:B0-----:R-:W-:-:S03]  /*b030*/  IADD3 R26, R10, -0x80, RZ ;  /* 0xffffff800a1a7810 */ /* 0x001fc60007ffe0ff */
[----:B------:R1:W5:Y:S01]  /*b040*/  @P1 LDG.E R0, desc[UR38][R2.64] ;  /* 0x0000002602001981 */ /* 0x000362000c1e1900 */
[----:B----4-:R-:W-:Y:S02]  /*b050*/  ISETP.NE.AND P2, PT, R4, RZ, PT ;  /* 0x000000ff0400720c */ /* 0x010fe40003f45270 */
[----:B------:R-:W-:-:S11]  /*b060*/  ISETP.GT.AND P3, PT, R26, 0xbf, PT ;  /* 0x000000bf1a00780c */ /* 0x000fd60003f64270 */
[----:B------:R-:W0:Y:S02]  /*b070*/  @!P2 LDC R4, c[0x0][0xad4] ;  /* 0x0002b500ff04ab82 */ /* 0x000e240000000800 */
[----:B0-----:R1:W-:Y:S01]  /*b080*/  @!P2 STL [R1+0x2c], R4 ;  /* 0x00002c040100a387 */ /* 0x0013e20000100800 */
[----:B------:R-:W-:Y:S01]  /*b090*/  ISETP.GT.AND P2, PT, R4, 0x1, PT ;  /* 0x000000010400780c */ /* 0x000fe20003f44270 */
[----:B------:R-:W-:-:S12]  /*b0a0*/  @P1 BRA `(.L_x_12330) ;  /* 0x0000000000101947 */ /* 0x000fd80003800000 */
[----:B------:R-:W-:Y:S05]  /*b0b0*/  @!P0 BRA `(.L_x_12330) ;  /* 0x00000000000c8947 */ /* 0x000fea0003800000 */
[----:B-1----:R-:W2:Y:S04]  /*b0c0*/  LDG.E R3, desc[UR38][R8.64] ;  /* 0x0000002608037981 */ /* 0x002ea8000c1e1900 */
[----:B-----5:R-:W2:Y:S02]  /*b0d0*/  LDG.E R0, desc[UR38][R8.64+0x4] ;  /* 0x0000042608007981 */ /* 0x020ea4000c1e1900 */
[----:B--2---:R-:W-:-:S07]  /*b0e0*/  IMAD.IADD R0, R0, 0x1, -R3 ;  /* 0x0000000100007824 */ /* 0x004fce00078e0a03 */
.L_x_12330:
[----:B------:R-:W-:Y:S01]  /*b0f0*/  BSSY B1, `(.L_x_12331) ;  /* 0x0000039000017945 */ /* 0x000fe20003800000 */
[----:B------:R-:W-:Y:S02]  /*b100*/  SEL R27, R12, RZ, !P0 ;  /* 0x000000ff0c1b7207 */ /* 0x000fe40004000000 */
[----:B------:R-:W-:Y:S02]  /*b110*/  SEL R22, R11, RZ, !P0 ;  /* 0x000000ff0b167207 */ /* 0x000fe40004000000 */
[----:B-----5:R-:W-:Y:S01]  /*b120*/  SHF.R.S32.HI R20, RZ, 0x1f, R19 ;  /* 0x0000001fff147819 */ /* 0x020fe20000011413 */
[----:B------:R-:W-:Y:S06]  /*b130*/  @P3 BRA `(.L_x_12332) ;  /* 0x0000000000d03947 */ /* 0x000fec0003800000 */
[----:B-1----:R-:W2:Y:S01]  /*b140*/  LDL R2, [R1+0x34] ;  /* 0x0000340001027983 */ /* 0x002ea20000100800 */
[----:B------:R-:W0:Y:S02]  /*b150*/  LDC R29, c[0x0][0xbe8] ;  /* 0x0002fa00ff1d7b82 */ /* 0x000e240000000800 */
[----:B0-----:R-:W-:Y:S02]  /*b160*/  IMAD R3, R0, R29, RZ ;  /* 0x0000001d00037224 */ /* 0x001fe400078e02ff */
[----:B--2---:R-:W-:-:S04]  /*b170*/  IMAD R2, R2, 0xc0, R10 ;  /* 0x000000c002027824 */ /* 0x004fc800078e020a */
[----:B------:R-:W-:-:S05]  /*b180*/  VIADD R24, R2, 0xffffff80 ;  /* 0xffffff8002187836 */ /* 0x000fca0000000000 */
[----:B------:R-:W-:-:S13]  /*b190*/  ISETP.GE.AND P0, PT, R24, R3, PT ;  /* 0x000000031800720c */ /* 0x000fda0003f06270 */
[----:B------:R-:W-:Y:S05]  /*b1a0*/  @P0 BRA `(.L_x_12332) ;  /* 0x0000000000b40947 */ /* 0x000fea0003800000 */
[----:B------:R-:W2:Y:S01]  /*b1b0*/  LDL R16, [R1+0x28] ;  /* 0x0000280001107983 */ /* 0x000ea20000100800 */
[----:B------:R-:W-:Y:S01]  /*b1c0*/  ISETP.NE.AND P1, PT, R29, 0x1, PT ;  /* 0x000000011d00780c */ /* 0x000fe20003f25270 */
[----:B------:R-:W-:Y:S01]  /*b1d0*/  IMAD.MOV.U32 R18, RZ, RZ, 0x9b8 ;  /* 0x000009b8ff127424 */ /* 0x000fe200078e00ff */
[----:B------:R-:W-:Y:S01]  /*b1e0*/  ISETP.GT.AND P0, PT, R4, 0x1, PT ;  /* 0x000000010400780c */ /* 0x000fe20003f04270 */
[----:B------:R-:W3:Y:S01]  /*b1f0*/  LDL.LU R28, [R1+0x5c] ;  /* 0x00005c00011c7983 */ /* 0x000ee20000300800 */
[----:B------:R-:W0:Y:S01]  /*b200*/  LDC.64 R2, c[0x0][0xba8] ;  /* 0x0002ea00ff027b82 */ /* 0x000e220000000a00 */
[----:B------:R-:W-:Y:S01]  /*b210*/  IMAD.MOV.U32 R21, RZ, RZ, R24 ;  /* 0x000000ffff157224 */ /* 0x000fe200078e0018 */
[----:B------:R-:W-:-:S06]  /*b220*/  SEL R18, R18, 0x978, P0 ;  /* 0x0000097812127807 */ /* 0x000fcc0000000000 */
[----:B------:R-:W1:Y:S08]  /*b230*/  LDC.64 R10, c[0x0][R18+0x220] ;  /* 0x00008800120a7b82 */ /* 0x000e700000000a00 */
[----:B------:R-:W4:Y:S08]  /*b240*/  @P1 LDC R17, c[0x0][0xbec] ;  /* 0x0002fb00ff111b82 */ /* 0x000f300000000800 */
[----:B------:R-:W2:Y:S08]  /*b250*/  LDC.64 R8, c[0x0][R18+0x218] ;  /* 0x0000860012087b82 */ /* 0x000eb00000000a00 */
[----:B------:R-:W5:Y:S01]  /*b260*/  @P1 LDC R25, c[0x0][0xbf0] ;  /* 0x0002fc00ff191b82 */ /* 0x000f620000000800 */
[----:B-1----:R-:W-:-:S07]  /*b270*/  IMAD R11, R11, R27, RZ ;  /* 0x0000001b0b0b7224 */ /* 0x002fce00078e02ff */
[----:B------:R-:W1:Y:S01]  /*b280*/  LDC.64 R12, c[0x0][R18+0x228] ;  /* 0x00008a00120c7b82 */ /* 0x000e620000000a00 */
[----:B----4-:R-:W-:-:S07]  /*b290*/  @P1 IMAD.HI.U32 R4, R24, R17, RZ ;  /* 0x0000001118041227 */ /* 0x010fce00078e00ff */
[----:B------:R-:W4:Y:S01]  /*b2a0*/  LDC.64 R14, c[0x0][R18+0x210] ;  /* 0x00008400120e7b82 */ /* 0x000f220000000a00 */
[----:B-----5:R-:W-:Y:S01]  /*b2b0*/  @P1 SHF.R.U32.HI R21, RZ, R25, R4 ;  /* 0x00000019ff151219 */ /* 0x020fe20000011604 */
[----:B------:R-:W-:-:S06]  /*b2c0*/  IMAD R25, R10, R22, R11 ;  /* 0x000000160a197224 */ /* 0x000fcc00078e020b */
[----:B0-----:R-:W0:Y:S08]  /*b2d0*/  @!P0 LDC R2, c[0x0][0xb50] ;  /* 0x0002d400ff028b82 */ /* 0x001e300000000800 */
[----:B------:R-:W5:Y:S01]  /*b2e0*/  @!P0 LDC R3, c[0x0][0xb54] ;  /* 0x0002d500ff038b82 */ /* 0x000f620000000800 */
[-C--:B--2---:R-:W-:Y:S02]  /*b2f0*/  IMAD R23, R9, R16.reuse, RZ ;  /* 0x0000001009177224 */ /* 0x084fe400078e02ff */
[----:B------:R-:W-:Y:S01]  /*b300*/  IMAD.WIDE.U32 R8, R8, R16, RZ ;  /* 0x0000001008087225 */ /* 0x000fe200078e00ff */
[----:B---3--:R-:W-:-:S03]  /*b310*/  SEL R11, R28, RZ, P0 ;  /* 0x000000ff1c0b7207 */ /* 0x008fc60000000000 */
[----:B------:R-:W-:-:S04]  /*b320*/  IMAD.WIDE.U32 R16, R10, R27, RZ ;  /* 0x0000001b0a107225 */ /* 0x000fc800078e00ff */
[----:B------:R-:W-:Y:S01]  /*b330*/  IMAD.IADD R23, R9, 0x1, R23 ;  /* 0x0000000109177824 */ /* 0x000fe200078e0217 */
[----:B------:R-:W-:Y:S01]  /*b340*/  IADD3 R4, P1, P3, R16, R8, R19 ;  /* 0x0000000810047210 */ /* 0x000fe20007b3e013 */
[----:B------:R-:W-:Y:S01]  /*b350*/  IMAD.MOV R10, RZ, RZ, -R21 ;  /* 0x000000ffff0a7224 */ /* 0x000fe200078e0a15 */
[----:B------:R-:W-:Y:S01]  /*b360*/  IADD3 R25, R17, R25, RZ ;  /* 0x0000001911197210 */ /* 0x000fe20007ffe0ff */
[----:B-1----:R-:W-:-:S04]  /*b370*/  IMAD.WIDE.U32 R8, R12, R11, RZ ;  /* 0x0000000b0c087225 */ /* 0x002fc800078e00ff */
[----:B------:R-:W-:Y:S02]  /*b380*/  IMAD R13, R13, R11, RZ ;  /* 0x0000000b0d0d7224 */ /* 0x000fe400078e02ff */
[----:B------:R-:W-:Y:S01]  /*b390*/  IMAD R11, R29, R10, R24 ;  /* 0x0000000a1d0b7224 */ /* 0x000fe200078e0218 */
[----:B------:R-:W-:Y:S01]  /*b3a0*/  IADD3.X R10, R25, R23, R20, P1, P3 ;  /* 0x00000017190a7210 */ /* 0x000fe20000fe6414 */
[----:B------:R-:W-:Y:S01]  /*b3b0*/  IMAD.IADD R13, R9, 0x1, R13 ;  /* 0x00000001090d7824 */ /* 0x000fe200078e020d */
[----:B------:R-:W-:Y:S01]  /*b3c0*/  IADD3 R8, P0, P1, R21, R4, R8 ;  /* 0x0000000415087210 */ /* 0x000fe2000791e008 */
[----:B----4-:R-:W-:Y:S01]  /*b3d0*/  IMAD R4, R15, R11, RZ ;  /* 0x0000000b0f047224 */ /* 0x010fe200078e02ff */
        /* <DEDUP_REMOVED lines=8> */
[----:B-----5:R-:W-:-:S05]  /*b460*/  LEA.HI.X R3, R8, R3, R4, 0x2, P0 ;  /* 0x0000000308037211 */ /* 0x020fca00000f1404 */
[----:B------:R0:W-:Y:S02]  /*b470*/  STG.E desc[UR38][R2.64], R9 ;  /* 0x0000000902007986 */ /* 0x0001e4000c101926 */
.L_x_12332:
[----:B------:R-:W-:Y:S05]  /*b480*/  BSYNC B1 ;  /* 0x0000000000017941 */ /* 0x000fea0003800000 */
.L_x_12331:
[----:B------:R-:W-:Y:S05]  /*b490*/  @P2 BRA `(.L_x_12327) ;  /* 0x00000004004c2947 */ /* 0x000fea0003800000 */
[----:B-1----:R-:W2:Y:S01]  /*b4a0*/  LDL R8, [R1+0x38] ;  /* 0x0000380001087983 */ /* 0x002ea20000100800 */
[----:B------:R-:W1:Y:S01]  /*b4b0*/  LDC R15, c[0x0][0xbe8] ;  /* 0x0002fa00ff0f7b82 */ /* 0x000e620000000800 */
[--C-:B------:R-:W-:Y:S01]  /*b4c0*/  SHF.R.S32.HI R4, RZ, 0x1f, R26.reuse ;  /* 0x0000001fff047819 */ /* 0x100fe2000001141a */
[----:B------:R-:W-:Y:S01]  /*b4d0*/  ULDC.64 UR4, c[0x0][0xaa0] ;  /* 0x0002a80000047ab9 */ /* 0x000fe20000000a00 */
[----:B------:R-:W3:Y:S01]  /*b4e0*/  LDL.LU R17, [R1+0x28] ;  /* 0x0000280001117983 */ /* 0x000ee20000300800 */
[----:B------:R-:W-:Y:S01]  /*b4f0*/  SHF.R.S32.HI R16, RZ, 0x1f, R26 ;  /* 0x0000001fff107819 */ /* 0x000fe2000001141a */
[----:B------:R-:W-:Y:S02]  /*b500*/  ULDC.64 UR6, c[0x0][0xaf0] ;  /* 0x0002bc0000067ab9 */ /* 0x000fe40000000a00 */
[----:B------:R-:W4:Y:S04]  /*b510*/  LDL R12, [R1+0x90] ;  /* 0x00009000010c7983 */ /* 0x000f280000100800 */
[----:B------:R-:W5:Y:S01]  /*b520*/  LDL.LU R14, [R1+0x34] ;  /* 0x00003400010e7983 */ /* 0x000f620000300800 */
[-C--:B------:R-:W-:Y:S01]  /*b530*/  LEA.HI R4, R4, R26.reuse, RZ, 0x3 ;  /* 0x0000001a04047211 */ /* 0x080fe200078f18ff */
[----:B0-----:R-:W-:Y:S01]  /*b540*/  IMAD R2, R20, UR4, RZ ;  /* 0x0000000414027c24 */ /* 0x001fe2000f8e02ff */
[----:B------:R-:W-:-:S02]  /*b550*/  LEA.HI R16, R16, R26, RZ, 0x3 ;  /* 0x0000001a10107211 */ /* 0x000fc400078f18ff */
[----:B------:R-:W-:Y:S01]  /*b560*/  LOP3.LUT R4, R4, 0xfffffff8, RZ, 0xc0, !PT ;  /* 0xfffffff804047812 */ /* 0x000fe200078ec0ff */
[C---:B------:R-:W-:Y:S01]  /*b570*/  IMAD R9, R19.reuse, UR5, R2 ;  /* 0x0000000513097c24 */ /* 0x040fe2000f8e0202 */
[----:B------:R-:W-:Y:S01]  /*b580*/  SHF.R.S32.HI R16, RZ, 0x3, R16 ;  /* 0x00000003ff107819 */ /* 0x000fe20000011410 */
[----:B------:R-:W-:Y:S01]  /*b590*/  IMAD.WIDE.U32 R2, R19, UR4, RZ ;  /* 0x0000000413027c25 */ /* 0x000fe2000f8e00ff */
[----:B------:R-:W-:-:S03]  /*b5a0*/  ULDC.64 UR4, c[0x0][0xae8] ;  /* 0x0002ba0000047ab9 */ /* 0x000fc60000000a00 */
[----:B------:R-:W-:Y:S01]  /*b5b0*/  IMAD.IADD R4, R26, 0x1, -R4 ;  /* 0x000000011a047824 */ /* 0x000fe200078e0a04 */
[----:B-1----:R-:W-:Y:S01]  /*b5c0*/  ISETP.NE.AND P0, PT, R15, 0x1, PT ;  /* 0x000000010f00780c */ /* 0x002fe20003f05270 */
[----:B------:R-:W-:Y:S02]  /*b5d0*/  IMAD.IADD R3, R3, 0x1, R9 ;  /* 0x0000000103037824 */ /* 0x000fe400078e0209 */
[----:B------:R-:W-:-:S10]  /*b5e0*/  IMAD R4, R4, 0x30, R16 ;  /* 0x0000003004047824 */ /* 0x000fd400078e0210 */
[----:B------:R-:W0:Y:S08]  /*b5f0*/  @P0 LDC R11, c[0x0][0xbec] ;  /* 0x0002fb00ff0b0b82 */ /* 0x000e300000000800 */
[----:B------:R-:W1:Y:S01]  /*b600*/  @P0 LDC R13, c[0x0][0xbf0] ;  /* 0x0002fc00ff0d0b82 */ /* 0x000e620000000800 */
[----:B--2---:R-:W-:Y:S02]  /*b610*/  IMAD.MOV.U32 R21, RZ, RZ, R8 ;  /* 0x000000ffff157224 */ /* 0x004fe400078e0008 */
[----:B------:R-:W-:-:S02]  /*b620*/  IMAD R8, R22, UR6, RZ ;  /* 0x0000000616087c24 */ /* 0x000fc4000f8e02ff */
[----:B---3--:R-:W-:-:S04]  /*b630*/  IMAD.WIDE.U32 R2, R17, UR4, R2 ;  /* 0x0000000411027c25 */ /* 0x008fc8000f8e0002 */
[----:B------:R-:W-:Y:S01]  /*b640*/  IMAD R3, R17, UR5, R3 ;  /* 0x0000000511037c24 */ /* 0x000fe2000f8e0203 */
[----:B------:R-:W-:Y:S01]  /*b650*/  ULDC.64 UR4, c[0x0][0xae0] ;  /* 0x0002b80000047ab9 */ /* 0x000fe20000000a00 */
[----:B----4-:R-:W-:Y:S02]  /*b660*/  IMAD.MOV.U32 R23, RZ, RZ, R12 ;  /* 0x000000ffff177224 */ /* 0x010fe400078e000c */
[----:B-----5:R-:W-:Y:S02]  /*b670*/  IMAD R10, R14, 0xc0, R4 ;  /* 0x000000c00e0a7824 */ /* 0x020fe400078e0204 */
[----:B------:R-:W-:-:S03]  /*b680*/  IMAD.WIDE.U32 R2, R27, UR6, R2 ;  /* 0x000000061b027c25 */ /* 0x000fc6000f8e0002 */
[----:B------:R-:W-:Y:S01]  /*b690*/  MOV R9, R10 ;  /* 0x0000000a00097202 */ /* 0x000fe20000000f00 */
[----:B0-----:R-:W-:-:S04]  /*b6a0*/  @P0 IMAD.HI.U32 R4, R10, R11, RZ ;  /* 0x0000000b0a040227 */ /* 0x001fc800078e00ff */
[----:B------:R-:W-:Y:S01]  /*b6b0*/  IMAD R18, R14, 0xc0, R16 ;  /* 0x000000c00e127824 */ /* 0x000fe200078e0210 */
[----:B-1----:R-:W-:Y:S01]  /*b6c0*/  @P0 SHF.R.U32.HI R9, RZ, R13, R4 ;  /* 0x0000000dff090219 */ /* 0x002fe20000011604 */
[----:B------:R-:W-:Y:S02]  /*b6d0*/  IMAD R13, R27, UR7, R8 ;  /* 0x000000071b0d7c24 */ /* 0x000fe4000f8e0208 */
[----:B------:R-:W-:Y:S01]  /*b6e0*/  IMAD R17, R0, R15, RZ ;  /* 0x0000000f00117224 */ /* 0x000fe200078e02ff */
[--C-:B------:R-:W-:Y:S01]  /*b6f0*/  SHF.R.S32.HI R4, RZ, 0x1f, R9.reuse ;  /* 0x0000001fff047819 */ /* 0x100fe20000011409 */
[----:B------:R-:W-:Y:S02]  /*b700*/  IMAD.MOV R11, RZ, RZ, -R9 ;  /* 0x000000ffff0b7224 */ /* 0x000fe400078e0a09 */
[----:B------:R-:W-:Y:S02]  /*b710*/  IMAD.IADD R3, R3, 0x1, R13 ;  /* 0x0000000103037824 */ /* 0x000fe400078e020d */
[----:B------:R-:W-:-:S02]  /*b720*/  IMAD R11, R15, R11, R10 ;  /* 0x0000000b0f0b7224 */ /* 0x000fc400078e020a */
[----:B------:R-:W-:Y:S02]  /*b730*/  IMAD R4, R4, UR4, RZ ;  /* 0x0000000404047c24 */ /* 0x000fe4000f8e02ff */
[----:B------:R-:W-:-:S04]  /*b740*/  IMAD.WIDE.U32 R2, R9, UR4, R2 ;  /* 0x0000000409027c25 */ /* 0x000fc8000f8e0002 */
[----:B------:R-:W-:Y:S01]  /*b750*/  IMAD R13, R9, UR5, R4 ;  /* 0x00000005090d7c24 */ /* 0x000fe2000f8e0204 */
[----:B------:R-:W-:Y:S01]  /*b760*/  SHF.R.S32.HI R4, RZ, 0x1f, R11 ;  /* 0x0000001fff047819 */ /* 0x000fe2000001140b */
[----:B------:R-:W-:Y:S01]  /*b770*/  ULDC.64 UR4, c[0x0][0xad8] ;  /* 0x0002b60000047ab9 */ /* 0x000fe20000000a00 */
[----:B------:R-:W-:Y:S02]  /*b780*/  VIADD R0, R18, 0x30 ;  /* 0x0000003012007836 */ /* 0x000fe40000000000 */
[----:B------:R-:W-:Y:S02]  /*b790*/  IMAD.IADD R3, R3, 0x1, R13 ;  /* 0x0000000103037824 */ /* 0x000fe400078e020d */
[----:B------:R-:W-:Y:S02]  /*b7a0*/  IMAD R4, R4, UR4, RZ ;  /* 0x0000000404047c24 */ /* 0x000fe4000f8e02ff */
[----:B------:R-:W-:-:S04]  /*b7b0*/  IMAD.WIDE.U32 R2, R11, UR4, R2 ;  /* 0x000000040b027c25 */ /* 0x000fc8000f8e0002 */
[----:B------:R-:W-:Y:S01]  /*b7c0*/  IMAD R9, R11, UR5, R4 ;  /* 0x000000050b097c24 */ /* 0x000fe2000f8e0204 */
[----:B------:R-:W-:Y:S02]  /*b7d0*/  ULDC.64 UR4, c[0x0][0xa80] ;  /* 0x0002a00000047ab9 */ /* 0x000fe40000000a00 */
[----:B------:R-:W-:Y:S01]  /*b7e0*/  LEA R4, P0, R2, UR4, 0x1 ;  /* 0x0000000402047c11 */ /* 0x000fe2000f8008ff */
[----:B------:R-:W-:Y:S01]  /*b7f0*/  IMAD.IADD R3, R3, 0x1, R9 ;  /* 0x0000000103037824 */ /* 0x000fe200078e0209 */
[----:B------:R-:W-:-:S03]  /*b800*/  ULDC UR4, c[0x0][0xac8] ;  /* 0x0002b20000047ab9 */ /* 0x000fc60000000800 */
[----:B------:R-:W0:Y:S01]  /*b810*/  SHFL.IDX PT, R8, R4, RZ, 0x181f ;  /* 0x00181fff04087589 */ /* 0x000e2200000e0000 */
[----:B------:R-:W-:Y:S01]  /*b820*/  LEA.HI.X R12, R2, UR5, R3, 0x1, P0 ;  /* 0x00000005020c7c11 */ /* 0x000fe200080f0c03 */
[C---:B------:R-:W-:Y:S01]  /*b830*/  VIADD R3, R18.reuse, 0x90 ;  /* 0x0000009012037836 */ /* 0x040fe20000000000 */
[----:B------:R-:W-:Y:S01]  /*b840*/  ISETP.GE.AND P0, PT, R21, UR4, PT ;  /* 0x0000000415007c0c */ /* 0x000fe2000bf06270 */
[----:B------:R-:W1:Y:S01]  /*b850*/  SHFL.IDX PT, R10, R4, 0x1, 0x181f ;  /* 0x00381f00040a7f89 */ /* 0x000e6200000e0000 */
[C---:B------:R-:W-:Y:S02]  /*b860*/  IADD3 R2, R18.reuse, 0x60, RZ ;  /* 0x0000006012027810 */ /* 0x040fe40007ffe0ff */
[-C--:B------:R-:W-:Y:S01]  /*b870*/  ISETP.GE.OR P3, PT, R18, R17.reuse, P0 ;  /* 0x000000111200720c */ /* 0x080fe20000766670 */
[----:B------:R-:W2:Y:S01]  /*b880*/  SHFL.IDX PT, R14, R4, 0x2, 0x181f ;  /* 0x00581f00040e7f89 */ /* 0x000ea200000e0000 */
[-C--:B------:R-:W-:Y:S02]  /*b890*/  ISETP.GE.OR P2, PT, R0, R17.reuse, P0 ;  /* 0x000000110000720c */ /* 0x080fe40000746670 */
[-C--:B------:R-:W-:Y:S01]  /*b8a0*/  ISETP.GE.OR P1, PT, R2, R17.reuse, P0 ;  /* 0x000000110200720c */ /* 0x080fe20000726670 */
[----:B------:R-:W3:Y:S01]  /*b8b0*/  SHFL.IDX PT, R9, R12, RZ, 0x181f ;  /* 0x00181fff0c097589 */ /* 0x000ee200000e0000 */
[----:B------:R-:W-:-:S03]  /*b8c0*/  ISETP.GE.OR P0, PT, R3, R17, P0 ;  /* 0x000000110300720c */ /* 0x000fc60000706670 */
[----:B------:R-:W4:Y:S04]  /*b8d0*/  SHFL.IDX PT, R16, R4, 0x3, 0x181f ;  /* 0x00781f0004107f89 */ /* 0x000f2800000e0000 */
[----:B------:R-:W5:Y:S04]  /*b8e0*/  SHFL.IDX PT, R11, R12, 0x1, 0x181f ;  /* 0x00381f000c0b7f89 */ /* 0x000f6800000e0000 */
[----:B------:R-:W5:Y:S01]  /*b8f0*/  SHFL.IDX PT, R13, R12, 0x2, 0x181f ;  /* 0x00581f000c0d7f89 */ /* 0x000f6200000e0000 */
[----:B0-----:R-:W-:-:S03]  /*b900*/  @!P3 LEA R2, P6, R21, R8, 0x1 ;  /* 0x000000081502b211 */ /* 0x001fc600078c08ff */
[----:B------:R4:W0:Y:S01]  /*b910*/  SHFL.IDX PT, R15, R12, 0x3, 0x181f ;  /* 0x00781f000c0f7f89 */ /* 0x00082200000e0000 */
[C---:B-1----:R-:W-:Y:S02]  /*b920*/  @!P2 LEA R8, P5, R21.reuse, R10, 0x1 ;  /* 0x0000000a1508a211 */ /* 0x042fe400078a08ff */
[C---:B--2---:R-:W-:Y:S02]  /*b930*/  @!P1 LEA R10, P4, R21.reuse, R14, 0x1 ;  /* 0x0000000e150a9211 */ /* 0x044fe400078808ff */
[C---:B---3--:R-:W-:Y:S02]  /*b940*/  @!P3 LEA.HI.X R3, R21.reuse, R9, R23, 0x1, P6 ;  /* 0x000000091503b211 */ /* 0x048fe400030f0c17 */
[----:B----4-:R-:W-:-:S03]  /*b950*/  @!P0 LEA R12, P6, R21, R16, 0x1 ;  /* 0x00000010150c8211 */ /* 0x010fc600078c08ff */
[----:B------:R1:W-:Y:S01]  /*b960*/  @!P3 ST.E.128 desc[UR38][R2.64], RZ ;  /* 0x000000ff0200b985 */ /* 0x0003e2000c101d26 */
[C-C-:B-----5:R-:W-:Y:S02]  /*b970*/  @!P2 LEA.HI.X R9, R21.reuse, R11, R23.reuse, 0x1, P5 ;  /* 0x0000000b1509a211 */ /* 0x160fe400028f0c17 */
[----:B------:R-:W-:-:S03]  /*b980*/  @!P1 LEA.HI.X R11, R21, R13, R23, 0x1, P4 ;  /* 0x0000000d150b9211 */ /* 0x000fc600020f0c17 */
[----:B------:R1:W-:Y:S01]  /*b990*/  @!P2 ST.E.128 desc[UR38][R8.64], RZ ;  /* 0x000000ff0800a985 */ /* 0x0003e2000c101d26 */
[----:B0-----:R-:W-:-:S03]  /*b9a0*/  @!P0 LEA.HI.X R13, R21, R15, R23, 0x1, P6 ;  /* 0x0000000f150d8211 */ /* 0x001fc600030f0c17 */
[----:B------:R1:W-:Y:S04]  /*b9b0*/  @!P1 ST.E.128 desc[UR38][R10.64], RZ ;  /* 0x000000ff0a009985 */ /* 0x0003e8000c101d26 */
[----:B------:R1:W-:Y:S02]  /*b9c0*/  @!P0 ST.E.128 desc[UR38][R12.64], RZ ;  /* 0x000000ff0c008985 */ /* 0x0003e4000c101d26 */
.L_x_12327:
[----:B------:R-:W-:Y:S05]  /*b9d0*/  BSYNC B0 ;  /* 0x0000000000007941 */ /* 0x000fea0003800000 */
.L_x_12323:
[----:B------:R-:W-:Y:S02]  /*b9e0*/  ULDC UR4, c[0x0][0xc3c] ;  /* 0x00030f0000047ab9 */ /* 0x000fe40000000800 */
[----:B------:R-:W-:-:S13]  /*b9f0*/  ISETP.GE.AND P0, PT, R7, UR4, PT ;  /* 0x0000000407007c0c */ /* 0x000fda000bf06270 */
[----:B------:R-:W-:Y:S05]  /*ba00*/  @!P0 BRA `(.L_x_12333) ;  /* 0xffffff5400f48947 */ /* 0x000fea000383ffff */
[----:B------:R-:W-:Y:S05]  /*ba10*/  EXIT ;  /* 0x000000000000794d */ /* 0x000fea0003800000 */
.L_x_12298:
[----:B------:R-:W-:-:S08]  /*ba20*/  NOP ;  /* 0x0000000000007918 */ /* 0x000fd00000000000 */
[----:B--2---:R-:W0:-:S00]  /*ba30*/  USETMAXREG.DEALLOC.CTAPOOL 0x20 ;  /* 0x00000020000079c8 */ /* 0x004e0000080e0500 */
        /* <DEDUP_REMOVED lines=14> */
.L_x_12334:
[----:B0-----:R-:W0:Y:S01]  /*bb20*/  S2R R0, SR_TID.X ;  /* 0x0000000000007919 */ /* 0x001e220000002100 */
        /* <DEDUP_REMOVED lines=43> */
.L_x_12338:
        /* <DEDUP_REMOVED lines=36> */
.L_x_12336:
        /* <DEDUP_REMOVED lines=15> */
[----:B0-----:R-:W-:Y:S01]  /*c110*/  IADD3 R11, RZ, -R3, RZ ;  /* 0x80000003ff0b7210 */ /* 0x001fe20007ffe0ff */
[----:B------:R-:W-:Y:S06]  /*c120*/  @!P0 BRA `(.L_x_12339) ;  /* 0x0000000000088947 */ /* 0x000fec0003800000 */
[----:B------:R-:W-:-:S05]  /*c130*/  VIADD R5, R27, 0xffffffff ;  /* 0xffffffff1b057836 */ /* 0x000fca0000000000 */
[----:B------:R0:W1:Y:S02]  /*c140*/  SHFL.IDX PT, R24, R2, R5, 0x1f ;  /* 0x00001f0502187589 */ /* 0x00006400000e0000 */
.L_x_12339:
        /* <DEDUP_REMOVED lines=16> */
[-C--:B------:R-:W-:Y:S01]  /*c250*/  @!P1 IADD3 R9, R9, -R4.reuse, RZ ;  /* 0x8000000409099210 */ /* 0x080fe20007ffe0ff */
[----:B------:R-:W-:Y:S01]  /*c260*/  @!P1 VIADD R2, R2, 0x1 ;  /* 0x0000000102029836 */ /* 0x000fe20000000000 */
[----:B------:R-:W0:Y:S01]  /*c270*/  F2I.FTZ.U32.TRUNC.NTZ R3, R3 ;  /* 0x0000000300037305 */ /* 0x000e22000021f000 */
        /* <DEDUP_REMOVED lines=11> */
[----:B------:R-:W-:Y:S01]  /*c330*/  IMAD R9, R2, R5, RZ ;  /* 0x0000000502097224 */ /* 0x000fe200078e02ff */
[----:B------:R-:W-:Y:S01]  /*c340*/  MOV R2, RZ ;  /* 0x000000ff00027202 */ /* 0x000fe20000000f00 */
[----:B------:R-:W-:Y:S02]  /*c350*/  IMAD.MOV R8, RZ, RZ, -R8 ;  /* 0x000000ffff087224 */ /* 0x000fe400078e0a08 */
[----:B------:R-:W-:-:S02]  /*c360*/  IMAD R6, R6, R4, RZ ;  /* 0x0000000406067224 */ /* 0x000fc400078e02ff */
[----:B------:R-:W-:Y:S01]  /*c370*/  IMAD.HI.U32 R2, R3, R9, R2 ;  /* 0x0000000903027227 */ /* 0x000fe200078e0002 */
[----:B------:R-:W-:-:S03]  /*c380*/  IABS R3, R4 ;  /* 0x0000000400037213 */ /* 0x000fc60000000000 */
[----:B------:R-:W-:Y:S02]  /*c390*/  IMAD.IADD R25, R25, 0x1, -R6 ;  /* 0x0000000119197824 */ /* 0x000fe400078e0a06 */
        /* <DEDUP_REMOVED lines=13> */
[C---:B------:R-:W-:Y:S01]  /*c470*/  IMAD R4, R7.reuse, R3, R4 ;  /* 0x0000000307047224 */ /* 0x040fe200078e0204 */
[----:B------:R-:W-:-:S05]  /*c480*/  LEA R7, R7, R2, 0x18 ;  /* 0x0000000207077211 */ /* 0x000fca00078ec0ff */
[----:B------:R-:W-:Y:S01]  /*c490*/  IMAD R26, R4, 0x10000, R7 ;  /* 0x00010000041a7824 */ /* 0x000fe200078e0207 */
[----:B------:R-:W-:Y:S06]  /*c4a0*/  BRA `(.L_x_12340) ;  /* 0x00000000000c7947 */ /* 0x000fec0003800000 */
.L_x_12337:
[----:B------:R-:W-:Y:S02]  /*c4b0*/  IMAD.MOV.U32 R25, RZ, RZ, RZ ;  /* 0x000000ffff197224 */ /* 0x000fe400078e00ff */
[----:B------:R-:W-:Y:S02]  /*c4c0*/  IMAD.U32 R24, RZ, RZ, UR6 ;  /* 0x00000006ff187e24 */ /* 0x000fe4000f8e00ff */
[----:B------:R-:W-:-:S07]  /*c4d0*/  IMAD.MOV.U32 R26, RZ, RZ, RZ ;  /* 0x000000ffff1a7224 */ /* 0x000fce00078e00ff */
.L_x_12340:
[----:B------:R-:W-:-:S13]  /*c4e0*/  ISETP.NE.AND P0, PT, R0, RZ, PT ;  /* 0x000000ff0000720c */ /* 0x000fda0003f05270 */
[----:B------:R-:W0:Y:S01]  /*c4f0*/  @!P0 S2R R3, SR_CgaCtaId ;  /* 0x0000000000038919 */ /* 0x000e220000008800 */
[----:B------:R-:W-:-:S04]  /*c500*/  @!P0 MOV R0, 0x400 ;  /* 0x0000040000008802 */ /* 0x000fc80000000f00 */
[----:B0-----:R-:W-:-:S05]  /*c510*/  @!P0 LEA R0, R3, R0, 0x18 ;  /* 0x0000000003008211 */ /* 0x001fca00078ec0ff */
[----:B------:R2:W-:Y:S01]  /*c520*/  @!P0 STS.128 [R0+0x308d0], R24 ;  /* 0x0308d01800008388 */ /* 0x0005e20000000c00 */
[----:B------:R-:W-:Y:S06]  /*c530*/  BAR.ARV 0x5, 0x200 ;  /* 0x0148000000007b1d */ /* 0x000fec0000002000 */
.L_x_12335:
[----:B------:R3:W-:Y:S01]  /*c540*/  STL [R1+0x34], RZ ;  /* 0x000034ff01007387 */ /* 0x0007e20000100800 */
[----:B------:R-:W-:Y:S01]  /*c550*/  ULDC UR4, c[0x0][0xc3c] ;  /* 0x00030f0000047ab9 */ /* 0x000fe20000000800 */
[----:B------:R-:W-:Y:S01]  /*c560*/  MOV R28, 0x1 ;  /* 0x00000001001c7802 */ /* 0x000fe20000000f00 */
[----:B------:R-:W-:Y:S01]  /*c570*/  IMAD.MOV.U32 R18, RZ, RZ, RZ ;  /* 0x000000ffff127224 */ /* 0x000fe200078e00ff */
[----:B-1----:R-:W-:-:S13]  /*c580*/  ISETP.GE.AND P0, PT, R27, UR4, PT ;  /* 0x000000041b007c0c */ /* 0x002fda000bf06270 */
[----:B---3--:R-:W-:Y:S05]  /*c590*/  @P0 BRA `(.L_x_12341) ;  /* 0x0000004800a80947 */ /* 0x008fea0003800000 */
[----:B------:R-:W0:Y:S01]  /*c5a0*/  S2R R5, SR_TID.X ;  /* 0x0000000000057919 */ /* 0x000e220000002100 */
[----:B------:R-:W1:Y:S01]  /*c5b0*/  S2UR UR5, SR_CgaCtaId ;  /* 0x00000000000579c3 */ /* 0x000e620000008800 */
[----:B------:R-:W-:Y:S01]  /*c5c0*/  UMOV UR4, 0x400 ;  /* 0x0000040000047882 */ /* 0x000fe20000000000 */
[----:B------:R-:W-:Y:S01]  /*c5d0*/  BSSY B8, `(.L_x_12341) ;  /* 0x00004a6000087945 */ /* 0x000fe20003800000 */
[----:B------:R3:W-:Y:S01]  /*c5e0*/  STL [R1+0x34], RZ ;  /* 0x000034ff01007387 */ /* 0x0007e20000100800 */
[----:B------:R-:W-:Y:S01]  /*c5f0*/  IMAD.MOV.U32 R28, RZ, RZ, 0x1 ;  /* 0x00000001ff1c7424 */ /* 0x000fe200078e00ff */
[----:B------:R-:W-:Y:S01]  /*c600*/  ULDC UR36, c[0x0][0xc] ;  /* 0x0000030000247ab9 */ /* 0x000fe20000000800 */
[----:B------:R-:W-:Y:S01]  /*c610*/  IMAD.MOV.U32 R18, RZ, RZ, RZ ;  /* 0x000000ffff127224 */ /* 0x000fe200078e00ff */
[----:B------:R-:W-:Y:S01]  /*c620*/  ULDC.64 UR40, c[0x0][0x198] ;  /* 0x0000660000287ab9 */ /* 0x000fe20000000a00 */
[----:B-1----:R-:W-:-:S06]  /*c630*/  ULEA UR4, UR5, UR4, 0x18 ;  /* 0x0000000405047291 */ /* 0x002fcc000f8ec03f */
[----:B------:R-:W-:Y:S01]  /*c640*/  MOV R17, UR4 ;  /* 0x0000000400117c02 */ /* 0x000fe20008000f00 */
[C---:B0-2---:R-:W-:Y:S01]  /*c650*/  IMAD.SHL.U32 R0, R5.reuse, 0x8, RZ ;  /* 0x0000000805007824 */ /* 0x045fe200078e00ff */
[----:B------:R-:W-:-:S04]  /*c660*/  LOP3.LUT R4, R5, 0x7f, RZ, 0xc0, !PT ;  /* 0x0000007f05047812 */ /* 0x000fc800078ec0ff */
[----:B------:R-:W-:Y:S01]  /*c670*/  LOP3.LUT R2, R0, 0x1f8, RZ, 0xc0, !PT ;  /* 0x000001f800027812 */ /* 0x000fe200078ec0ff */
[----:B------:R-:W-:Y:S01]  /*c680*/  IMAD.SHL.U32 R3, R4, 0x8, RZ ;  /* 0x0000000804037824 */ /* 0x000fe200078e00ff */
[----:B------:R-:W-:Y:S02]  /*c690*/  SHF.R.U32.HI R4, RZ, 0x3, R4 ;  /* 0x00000003ff047819 */ /* 0x000fe40000011604 */
[----:B------:R-:W-:-:S04]  /*c6a0*/  LOP3.LUT R2, R2, 0x38, R5, 0x78, !PT ;  /* 0x0000003802027812 */ /* 0x000fc800078e7805 */
[----:B------:R-:W-:Y:S01]  /*c6b0*/  LOP3.LUT R2, R2, 0x200, R3, 0xf8, !PT ;  /* 0x0000020002027812 */ /* 0x000fe200078ef803 */
[----:B------:R-:W-:-:S04]  /*c6c0*/  IMAD.SHL.U32 R3, R5, 0x10, RZ ;  /* 0x0000001005037824 */ /* 0x000fc800078e00ff */
[----:B------:R-:W-:Y:S01]  /*c6d0*/  IMAD R0, R2, 0x2, R17 ;  /* 0x0000000202007824 */ /* 0x000fe200078e0211 */
[----:B------:R-:W-:-:S04]  /*c6e0*/  LOP3.LUT R3, R4, 0x70, R3, 0xf8, !PT ;  /* 0x0000007004037812 */ /* 0x000fc800078ef803 */
[----:B------:R3:W-:Y:S03]  /*c6f0*/  STL [R1+0x8], R0 ;  /* 0x0000080001007387 */ /* 0x0007e60000100800 */
.L_x_12431:
[----:B0-----:R-:W0:Y:S02]  /*c700*/  LDC.64 R2, c[0x0][0xc88] ;  /* 0x00032200ff027b82 */ /* 0x001e240000000a00 */
[----:B0-----:R-:W-:-:S05]  /*c710*/  IMAD.WIDE R2, R27, 0x4, R2 ;  /* 0x000000041b027825 */ /* 0x001fca00078e0202 */
[----:B--2---:R-:W2:Y:S01]  /*c720*/  LDG.E R10, desc[UR38][R2.64] ;  /* 0x00000026020a7981 */ /* 0x004ea2000c1e1900 */
[----:B------:R-:W-:Y:S05]  /*c730*/  YIELD ;  /* 0x0000000000007946 */ /* 0x000fea0003800000 */
[----:B------:R-:W-:Y:S01]  /*c740*/  ULDC.64 UR4, c[0x0][0xa28] ;  /* 0x00028a0000047ab9 */ /* 0x000fe20000000a00 */
[----:B---3--:R-:W-:Y:S01]  /*c750*/  IMAD.MOV.U32 R0, RZ, RZ, RZ ;  /* 0x000000ffff007224 */ /* 0x008fe200078e00ff */
[----:B------:R-:W-:Y:S01]  /*c760*/  ISETP.NE.U32.AND P0, PT, RZ, UR4, PT ;  /* 0x00000004ff007c0c */ /* 0x000fe2000bf05070 */
[----:B------:R-:W-:Y:S01]  /*c770*/  IMAD.MOV.U32 R6, RZ, RZ, RZ ;  /* 0x000000ffff067224 */ /* 0x000fe200078e00ff */
[----:B------:R-:W-:Y:S01]  /*c780*/  ULDC.64 UR8, c[0x0][0xa08] ;  /* 0x0002820000087ab9 */ /* 0x000fe20000000a00 */
[----:B------:R-:W-:Y:S01]  /*c790*/  ULDC.64 UR6, c[0x0][0xa18] ;  /* 0x0002860000067ab9 */ /* 0x000fe20000000a00 */
[----:B------:R-:W-:-:S02]  /*c7a0*/  ISETP.NE.AND.EX P0, PT, RZ, UR5, PT, P0 ;  /* 0x00000005ff007c0c */ /* 0x000fc4000bf05300 */
[----:B------:R-:W-:Y:S02]  /*c7b0*/  ISETP.NE.U32.AND P2, PT, RZ, UR8, PT ;  /* 0x00000008ff007c0c */ /* 0x000fe4000bf45070 */
        /* <DEDUP_REMOVED lines=22> */
[----:B------:R-:W5:Y:S01]  /*c920*/  @P0 LDG.E R8, desc[UR38][R4.64] ;  /* 0x0000002604080981 */ /* 0x000f62000c1e1900 */
[----:B------:R-:W-:-:S03]  /*c930*/  ULDC.64 UR4, c[0x0][0x418] ;  /* 0x0001060000047ab9 */ /* 0x000fc60000000a00 */
        /* <DEDUP_REMOVED lines=10> */
[----:B0-----:R-:W-:Y:S01]  /*c9e0*/  MOV R7, UR4 ;  /* 0x0000000400077c02 */ /* 0x001fe20008000f00 */
[----:B--2---:R0:W-:Y:S01]  /*c9f0*/  STL [R1+0x30], R9 ;  /* 0x0000300901007387 */ /* 0x0041e20000100800 */
[----:B------:R-:W-:Y:S05]  /*ca00*/  @P2 BRA `(.L_x_12342) ;  /* 0x0000000000142947 */ /* 0x000fea0003800000 */
[----:B------:R-:W-:Y:S05]  /*ca10*/  @!P1 BRA `(.L_x_12342) ;  /* 0x0000000000109947 */ /* 0x000fea0003800000 */
[----:B------:R-:W2:Y:S04]  /*ca20*/  LDG.E R6, desc[UR38][R2.64] ;  /* 0x0000002602067981 */ /* 0x000ea8000c1e1900 */
[----:B0-----:R-:W2:Y:S02]  /*ca30*/  LDG.E R9, desc[UR38][R2.64+0x4] ;  /* 0x0000042602097981 */ /* 0x001ea4000c1e1900 */
[----:B--2---:R-:W-:-:S05]  /*ca40*/  IMAD.IADD R2, R9, 0x1, -R6 ;  /* 0x0000000109027824 */ /* 0x004fca00078e0a06 */
[----:B------:R1:W-:Y:S02]  /*ca50*/  STL [R1+0x30], R2 ;  /* 0x0000300201007387 */ /* 0x0003e40000100800 */
.L_x_12342:
        /* <DEDUP_REMOVED lines=11> */
[----:B------:R-:W-:-:S04]  /*cb10*/  IADD3 R2, P0, R19, UR4, RZ ;  /* 0x0000000413027c10 */ /* 0x000fc8000ff1e0ff */
[----:B------:R-:W-:-:S05]  /*cb20*/  IADD3.X R3, R22, UR5, RZ, P0, !PT ;  /* 0x0000000516037c10 */ /* 0x000fca00087fe4ff */
[----:B------:R1:W5:Y:S01]  /*cb30*/  LDG.E R7, desc[UR38][R2.64] ;  /* 0x0000002602077981 */ /* 0x000362000c1e1900 */
[----:B------:R-:W-:Y:S05]  /*cb40*/  BRA `(.L_x_12344) ;  /* 0x0000000000107947 */ /* 0x000fea0003800000 */
.L_x_12343:
[----:B------:R-:W-:Y:S05]  /*cb50*/  @!P0 BRA `(.L_x_12344) ;  /* 0x00000000000c8947 */ /* 0x000fea0003800000 */
[----:B------:R-:W2:Y:S04]  /*cb60*/  LDG.E R7, desc[UR38][R4.64] ;  /* 0x0000002604077981 */ /* 0x000ea8000c1e1900 */
[----:B------:R-:W2:Y:S02]  /*cb70*/  LDG.E R2, desc[UR38][R4.64+0x4] ;  /* 0x0000042604027981 */ /* 0x000ea4000c1e1900 */
[----:B--2---:R-:W-:-:S07]  /*cb80*/  IMAD.IADD R7, R2, 0x1, -R7 ;  /* 0x0000000102077824 */ /* 0x004fce00078e0a07 */
.L_x_12344:
[----:B-----5:R-:W-:Y:S01]  /*cb90*/  IMAD.IADD R7, R7, 0x1, -R0 ;  /* 0x0000000107077824 */ /* 0x020fe200078e0a00 */
[----:B-1----:R-:W-:Y:S01]  /*cba0*/  MOV R2, RZ ;  /* 0x000000ff00027202 */ /* 0x002fe20000000f00 */
[----:B------:R-:W-:Y:S01]  /*cbb0*/  BSSY B0, `(.L_x_12345) ;  /* 0x000002a000007945 */ /* 0x000fe20003800000 */
[----:B0-----:R-:W-:Y:S01]  /*cbc0*/  LOP3.LUT R9, R6, 0xff, RZ, 0xc0, !PT ;  /* 0x000000ff06097812 */ /* 0x001fe200078ec0ff */
[C---:B------:R-:W-:Y:S01]  /*cbd0*/  VIADD R0, R7.reuse, 0xbf ;  /* 0x000000bf07007836 */ /* 0x040fe20000000000 */
[----:B------:R-:W-:Y:S01]  /*cbe0*/  ISETP.GE.AND P0, PT, R7, 0x1, PT ;  /* 0x000000010700780c */ /* 0x000fe20003f06270 */
[----:B------:R0:W-:Y:S01]  /*cbf0*/  STL [R1+0x18], R2 ;  /* 0x0000180201007387 */ /* 0x0001e20000100800 */
[----:B------:R-:W-:Y:S02]  /*cc00*/  IMAD.MOV.U32 R7, RZ, RZ, R2 ;  /* 0x000000ffff077224 */ /* 0x000fe400078e0002 */
        /* <DEDUP_REMOVED lines=8> */
[----:B------:R-:W1:Y:S02]  /*cc90*/  @!P0 LDC R6, c[0x0][0x9f0] ;  /* 0x00027c00ff068b82 */ /* 0x000e640000000800 */
[-C--:B-1----:R-:W-:Y:S02]  /*cca0*/  IABS R0, R6.reuse ;  /* 0x0000000600007213 */ /* 0x082fe40000000000 */
[----:B------:R-:W-:Y:S02]  /*ccb0*/  IABS R5, R6 ;  /* 0x0000000600057213 */ /* 0x000fe40000000000 */
[----:B0-----:R-:W0:Y:S03]  /*ccc0*/  I2F.RP R2, R0 ;  /* 0x0000000000027306 */ /* 0x001e260000209400 */
        /* <DEDUP_REMOVED lines=15> */
[----:B------:R-:W-:Y:S01]  /*cdc0*/  @!P1 IMAD.IADD R2, R2, 0x1, -R0 ;  /* 0x0000000102029824 */ /* 0x000fe200078e0a00 */
[----:B------:R-:W-:Y:S02]  /*cdd0*/  @!P1 IADD3 R4, R4, 0x1, RZ ;  /* 0x0000000104049810 */ /* 0x000fe40007ffe0ff */
[----:B------:R-:W-:Y:S02]  /*cde0*/  ISETP.NE.AND P1, PT, R6, RZ, PT ;  /* 0x000000ff0600720c */ /* 0x000fe40003f25270 */
[----:B------:R-:W-:-:S13]  /*cdf0*/  ISETP.GE.U32.AND P0, PT, R2, R0, PT ;  /* 0x000000000200720c */ /* 0x000fda0003f06070 */
[----:B------:R-:W-:-:S04]  /*ce00*/  @P0 VIADD R4, R4, 0x1 ;  /* 0x0000000104040836 */ /* 0x000fc80000000000 */
[----:B------:R-:W-:Y:S01]  /*ce10*/  @!P2 IMAD.MOV R4, RZ, RZ, -R4 ;  /* 0x000000ffff04a224 */ /* 0x000fe200078e0a04 */
[----:B------:R-:W-:-:S05]  /*ce20*/  @!P1 LOP3.LUT R4, RZ, R6, RZ, 0x33, !PT ;  /* 0x00000006ff049212 */ /* 0x000fca00078e33ff */
[----:B------:R-:W-:-:S05]  /*ce30*/  IMAD.MOV.U32 R7, RZ, RZ, R4 ;  /* 0x000000ffff077224 */ /* 0x000fca00078e0004 */
[----:B------:R1:W-:Y:S02]  /*ce40*/  STL [R1+0x18], R7 ;  /* 0x0000180701007387 */ /* 0x0003e40000100800 */
.L_x_12346:
[----:B------:R-:W-:Y:S05]  /*ce50*/  BSYNC B0 ;  /* 0x0000000000007941 */ /* 0x000fea0003800000 */
.L_x_12345:
[----:B------:R-:W-:Y:S01]  /*ce60*/  IMAD.MOV.U32 R0, RZ, RZ, R7 ;  /* 0x000000ffff007224 */ /* 0x000fe200078e0007 */
[----:B------:R-:W-:Y:S03]  /*ce70*/  BSSY B7, `(.L_x_12347) ;  /* 0x0000358000077945 */ /* 0x000fe60003800000 */
[----:B0-----:R-:W-:-:S05]  /*ce80*/  IMAD R2, R9, R0, RZ ;  /* 0x0000000009027224 */ /* 0x001fca00078e02ff */
        /* <DEDUP_REMOVED lines=11> */
[----:B------:R-:W2:Y:S01]  /*cf40*/  LDC.64 R2, c[0x0][0xc60] ;  /* 0x00031800ff027b82 */ /* 0x000ea20000000a00 */
[----:B------:R-:W0:Y:S02]  /*cf50*/  FLO.U32 R0, UR4 ;  /* 0x0000000400007d00 */ /* 0x000e2400080e0000 */
[----:B0-----:R-:W-:-:S06]  /*cf60*/  ISETP.EQ.U32.AND P0, PT, R0, R5, PT ;  /* 0x000000050000720c */ /* 0x001fcc0003f02070 */
[----:B------:R-:W2:Y:S07]  /*cf70*/  POPC R5, UR4 ;  /* 0x0000000400057d09 */ /* 0x000eae0008000000 */
[----:B--2---:R-:W2:Y:S01]  /*cf80*/  @P0 ATOMG.E.ADD.STRONG.GPU PT, R3, desc[UR38][R2.64], R5 ;  /* 0x00000005020309a8 */ /* 0x004ea200081ee1e6 */
[----:B------:R-:W0:Y:S02]  /*cf90*/  S2R R4, SR_LTMASK ;  /* 0x0000000000047919 */ /* 0x000e240000003900 */
[----:B0-----:R-:W-:-:S04]  /*cfa0*/  LOP3.LUT R4, R4, UR4, RZ, 0xc0, !PT ;  /* 0x0000000404047c12 */ /* 0x001fc8000f8ec0ff */
[----:B-1----:R-:W0:Y:S01]  /*cfb0*/  POPC R7, R4 ;  /* 0x0000000400077309 */ /* 0x002e220000000000 */
[----:B--2---:R-:W0:Y:S02]  /*cfc0*/  SHFL.IDX PT, R0, R3, R0, 0x1f ;  /* 0x00001f0003007589 */ /* 0x004e2400000e0000 */
[----:B0-----:R-:W-:Y:S01]  /*cfd0*/  IADD3 R24, R0, UR36, R7 ;  /* 0x0000002400187c10 */ /* 0x001fe2000fffe007 */
[----:B------:R-:W-:Y:S06]  /*cfe0*/  BRA `(.L_x_12349) ;  /* 0x0000003400007947 */ /* 0x000fec0003800000 */
.L_x_12348:
        /* <DEDUP_REMOVED lines=13> */
[----:B-1----:R-:W-:Y:S02]  /*d0c0*/  IMAD.U32 R7, RZ, RZ, UR9 ;  /* 0x00000009ff077e24 */ /* 0x002fe4000f8e00ff */
[----:B------:R-:W-:-:S02]  /*d0d0*/  IMAD.U32 R10, RZ, RZ, UR4 ;  /* 0x00000004ff0a7e24 */ /* 0x000fc4000f8e00ff */
[----:B------:R-:W-:Y:S02]  /*d0e0*/  IMAD.U32 R11, RZ, RZ, UR5 ;  /* 0x00000005ff0b7e24 */ /* 0x000fe4000f8e00ff */
[----:B------:R-:W-:Y:S02]  /*d0f0*/  IMAD.MOV.U32 R8, RZ, RZ, 0x70 ;  /* 0x00000070ff087424 */ /* 0x000fe400078e00ff */
[----:B------:R-:W-:-:S07]  /*d100*/  IMAD.MOV.U32 R12, RZ, RZ, 0x1 ;  /* 0x00000001ff0c7424 */ /* 0x000fce00078e00ff */
[----:B------:R-:W-:-:S07]  /*d110*/  LEPC R20, `(.L_x_12351) ;  /* 0x000000001014794e */ /* 0x000fce0000000000 */
[----:B0-----:R-:W-:Y:S05]  /*d120*/  CALL.ABS.NOINC R2 ;  /* 0x0000000002007343 */ /* 0x001fea0003c00000 */
.L_x_12351:
[----:B------:R-:W-:Y:S05]  /*d130*/  BSYNC B6 ;  /* 0x0000000000067941 */ /* 0x000fea0003800000 */
.L_x_12350:
        /* <DEDUP_REMOVED lines=8> */
[----:B------:R0:W2:Y:S01]  /*d1c0*/  LDC.64 R2, c[0x4][R29] ;  /* 0x010000001d027b82 */ /* 0x0000a20000000a00 */
[----:B------:R-:W-:Y:S01]  /*d1d0*/  IMAD.U32 R4, RZ, RZ, UR6 ;  /* 0x00000006ff047e24 */ /* 0x000fe2000f8e00ff */
[----:B------:R-:W-:Y:S01]  /*d1e0*/  MOV R11, UR5 ;  /* 0x00000005000b7c02 */ /* 0x000fe20008000f00 */
[----:B------:R-:W-:Y:S02]  /*d1f0*/  IMAD.U32 R5, RZ, RZ, UR7 ;  /* 0x00000007ff057e24 */ /* 0x000fe4000f8e00ff */
[----:B------:R-:W-:Y:S02]  /*d200*/  IMAD.U32 R6, RZ, RZ, UR8 ;  /* 0x00000008ff067e24 */ /* 0x000fe4000f8e00ff */
[----:B-1----:R-:W-:-:S02]  /*d210*/  IMAD.U32 R7, RZ, RZ, UR9 ;  /* 0x00000009ff077e24 */ /* 0x002fc4000f8e00ff */
[----:B------:R-:W-:Y:S02]  /*d220*/  IMAD.U32 R10, RZ, RZ, UR4 ;  /* 0x00000004ff0a7e24 */ /* 0x000fe4000f8e00ff */
[----:B------:R-:W-:Y:S02]  /*d230*/  IMAD.MOV.U32 R8, RZ, RZ, 0x70 ;  /* 0x00000070ff087424 */ /* 0x000fe400078e00ff */
[----:B------:R-:W-:Y:S02]  /*d240*/  IMAD.MOV.U32 R12, RZ, RZ, 0x1 ;  /* 0x00000001ff0c7424 */ /* 0x000fe400078e00ff */
[----:B0-----:R-:W-:-:S07]  /*d250*/  IMAD.MOV.U32 R13, RZ, RZ, RZ ;  /* 0x000000ffff0d7224 */ /* 0x001fce00078e00ff */
[----:B------:R-:W-:-:S07]  /*d260*/  LEPC R20, `(.L_x_12354) ;  /* 0x000000001014794e */ /* 0x000fce0000000000 */
[----:B--2---:R-:W-:Y:S05]  /*d270*/  CALL.ABS.NOINC R2 ;  /* 0x0000000002007343 */ /* 0x004fea0003c00000 */
.L_x_12354:
        /* <DEDUP_REMOVED lines=15> */
.L_x_12353:
[----:B------:R-:W-:Y:S05]  /*d370*/  BSYNC B6 ;  /* 0x0000000000067941 */ /* 0x000fea0003800000 */
.L_x_12352:
[----:B------:R-:W-:Y:S01]  /*d380*/  ULDC.64 UR4, c[0x0][0x9f8] ;  /* 0x00027e0000047ab9 */ /* 0x000fe20000000a00 */
[----:B------:R-:W2:Y:S01]  /*d390*/  LDL R20, [R1+0x1c] ;  /* 0x00001c0001147983 */ /* 0x000ea20000100800 */
[----:B------:R-:W-:-:S04]  /*d3a0*/  ISETP.NE.U32.AND P0, PT, RZ, UR4, PT ;  /* 0x00000004ff007c0c */ /* 0x000fc8000bf05070 */
[----:B------:R-:W-:-:S13]  /*d3b0*/  ISETP.NE.AND.EX P0, PT, RZ, UR5, PT, P0 ;  /* 0x00000005ff007c0c */ /* 0x000fda000bf05300 */
[----:B------:R-:W-:-:S04]  /*d3c0*/  @P0 IADD3 R2, P1, R19, UR4, RZ ;  /* 0x0000000413020c10 */ /* 0x000fc8000ff3e0ff */
[----:B------:R-:W-:Y:S01]  /*d3d0*/  @P0 IADD3.X R3, R22, UR5, RZ, P1, !PT ;  /* 0x0000000516030c10 */ /* 0x000fe20008ffe4ff */
[----:B------:R-:W-:-:S04]  /*d3e0*/  ULDC.64 UR4, c[0x0][0xa08] ;  /* 0x0002820000047ab9 */ /* 0x000fc80000000a00 */
[----:B------:R0:W3:Y:S02]  /*d3f0*/  @P0 LDG.E R23, desc[UR38][R2.64] ;  /* 0x0000002602170981 */ /* 0x0000e4000c1e1900 */
[----:B0-----:R-:W0:Y:S02]  /*d400*/  LDC.64 R2, c[0x0][0x418] ;  /* 0x00010600ff027b82 */ /* 0x001e240000000a00 */
[----:B0-----:R-:W-:Y:S01]  /*d410*/  LOP3.LUT P0, RZ, R2, UR4, RZ, 0xfc, !PT ;  /* 0x0000000402ff7c12 */ /* 0x001fe2000f80fcff */
[----:B------:R-:W-:-:S03]  /*d420*/  UMOV UR4, 0xffffffff ;  /* 0xffffffff00047882 */ /* 0x000fc60000000000 */
[----:B------:R-:W-:Y:S01]  /*d430*/  LOP3.LUT P0, RZ, R3, UR5, RZ, 0xfc, P0 ;  /* 0x0000000503ff7c12 */ /* 0x000fe2000800fcff */
[----:B--2---:R-:W-:Y:S01]  /*d440*/  VIADD R22, R20, 0xffffffff ;  /* 0xffffffff14167836 */ /* 0x004fe20000000000 */
[----:B---3--:R-:W-:Y:S02]  /*d450*/  SHF.R.S32.HI R29, RZ, 0x1f, R23 ;  /* 0x0000001fff1d7819 */ /* 0x008fe40000011417 */
[----:B------:R-:W-:Y:S01]  /*d460*/  SEL R19, R23, RZ, !P0 ;  /* 0x000000ff17137207 */ /* 0x000fe20004000000 */
[----:B------:R-:W-:Y:S08]  /*d470*/  BRA.DIV UR4, `(.L_x_12355) ;  /* 0x00000042044c7947 */ /* 0x000ff0000b800000 */
[----:B------:R-:W0:Y:S02]  /*d480*/  S2R R0, SR_TID.X ;  /* 0x0000000000007919 */ /* 0x000e240000002100 */
[----:B0-----:R-:W-:-:S04]  /*d490*/  SHF.R.U32.HI R0, RZ, 0x5, R0 ;  /* 0x00000005ff007819 */ /* 0x001fc80000011600 */
[----:B------:R-:W-:-:S05]  /*d4a0*/  LOP3.LUT R0, R0, 0x3, RZ, 0xc0, !PT ;  /* 0x0000000300007812 */ /* 0x000fca00078ec0ff */
[----:B------:R0:W2:Y:S02]  /*d4b0*/  SHFL.IDX PT, R14, R0, RZ, 0x1f ;  /* 0x00001fff000e7589 */ /* 0x0000a400000e0000 */
.L_x_12447:
[----:B------:R-:W-:Y:S02]  /*d4c0*/  PLOP3.LUT P1, PT, PT, PT, PT, 0x8, 0x0 ;  /* 0x000000000000781c */ /* 0x000fe40003f2e170 */
[----:B--2---:R-:W-:Y:S02]  /*d4d0*/  ISETP.NE.AND P0, PT, R14, RZ, PT ;  /* 0x000000ff0e00720c */ /* 0x004fe40003f05270 */
[----:B0-----:R-:W-:-:S05]  /*d4e0*/  P2R R0, PR, RZ, 0x2 ;  /* 0x00000002ff007803 */ /* 0x001fca0000000000 */
[----:B------:R0:W-:Y:S06]  /*d4f0*/  STL [R1], R0 ;  /* 0x0000000001007387 */ /* 0x0001ec0000100800 */
[----:B------:R-:W-:Y:S05]  /*d500*/  @P0 BRA `(.L_x_12356) ;  /* 0x0000000000ec0947 */ /* 0x000fea0003800000 */
[----:B------:R-:W-:-:S03]  /*d510*/  UMOV UR4, 0xffffffff ;  /* 0xffffffff00047882 */ /* 0x000fc60000000000 */
[----:B------:R-:W-:Y:S05]  /*d520*/  BRA.DIV UR4, `(.L_x_12357) ;  /* 0x0000004204547947 */ /* 0x000fea000b800000 */
[----:B------:R-:W-:-:S13]  /*d530*/  ELECT P6, URZ, PT ;  /* 0x00000000003f782f */ /* 0x000fda00038c0000 */
.L_x_12450:
[----:B------:R-:W-:Y:S05]  /*d540*/  @!P6 BRA `(.L_x_12356) ;  /* 0x0000000000dce947 */ /* 0x000fea0003800000 */
[----:B------:R-:W-:-:S04]  /*d550*/  ISETP.NE.U32.AND P0, PT, R2, RZ, PT ;  /* 0x000000ff0200720c */ /* 0x000fc80003f05070 */
[----:B------:R-:W-:-:S13]  /*d560*/  ISETP.NE.AND.EX P0, PT, R3, RZ, PT, P0 ;  /* 0x000000ff0300720c */ /* 0x000fda0003f05300 */
[----:B------:R-:W-:Y:S05]  /*d570*/  @!P0 BRA `(.L_x_12358) ;  /* 0x0000000000448947 */ /* 0x000fea0003800000 */
[----:B------:R-:W2:Y:S01]  /*d580*/  LDC R6, c[0x0][0x43c] ;  /* 0x00010f00ff067b82 */ /* 0x000ea20000000800 */
[----:B------:R-:W-:Y:S01]  /*d590*/  ULDC.64 UR4, c[0x0][0x428] ;  /* 0x00010a0000047ab9 */ /* 0x000fe20000000a00 */
[----:B--2---:R-:W-:-:S13]  /*d5a0*/  ISETP.NE.AND P0, PT, R6, 0x1, PT ;  /* 0x000000010600780c */ /* 0x004fda0003f05270 */
[----:B------:R-:W0:Y:S02]  /*d5b0*/  @P0 LDC.64 R4, c[0x0][0x440] ;  /* 0x00011000ff040b82 */ /* 0x000e240000000a00 */
[----:B0-----:R-:W-:Y:S01]  /*d5c0*/  @P0 IMAD.HI.U32 R0, R22, R4, RZ ;  /* 0x0000000416000227 */ /* 0x001fe200078e00ff */
[----:B------:R-:W-:-:S04]  /*d5d0*/  MOV R4, R22 ;  /* 0x0000001600047202 */ /* 0x000fc80000000f00 */
        /* <DEDUP_REMOVED lines=11> */
.L_x_12358:
[----:B0-----:R-:W-:Y:S01]  /*d690*/  IMAD R0, R18, 0x8, R17 ;  /* 0x0000000812007824 */ /* 0x001fe200078e0211 */
[----:B--2---:R-:W-:-:S04]  /*d6a0*/  SHF.L.U32 R2, R28, 0x1f, RZ ;  /* 0x0000001f1c027819 */ /* 0x004fc800000006ff */
[----:B------:R-:W0:Y:S02]  /*d6b0*/  SYNCS.PHASECHK.TRANS64.TRYWAIT P0, [R0+URZ+0x30840], R2 ;  /* 0x03084002000075a7 */ /* 0x000e24000800017f */
[----:B0-----:R-:W-:Y:S05]  /*d6c0*/  @!P0 BRA `(.L_x_12359) ;  /* 0x00000040000c8947 */ /* 0x001fea0003800000 */
.L_x_12451:
[----:B------:R-:W2:Y:S02]  /*d6d0*/  S2R R3, SR_TID.X ;  /* 0x0000000000037919 */ /* 0x000ea40000002100 */
[----:B--2---:R-:W-:-:S04]  /*d6e0*/  LOP3.LUT R3, R3, 0x7f, RZ, 0xc0, !PT ;  /* 0x0000007f03037812 */ /* 0x004fc800078ec0ff */
[----:B------:R-:W-:-:S13]  /*d6f0*/  ISETP.NE.AND P0, PT, R3, RZ, PT ;  /* 0x000000ff0300720c */ /* 0x000fda0003f05270 */
[----:B------:R-:W-:Y:S05]  /*d700*/  @P0 BRA `(.L_x_12360) ;  /* 0x00000000001c0947 */ /* 0x000fea0003800000 */
[----:B------:R-:W2:Y:S01]  /*d710*/  S2R R3, SR_TID.X ;  /* 0x0000000000037919 */ /* 0x000ea20000002100 */
[----:B0-----:R-:W-:-:S04]  /*d720*/  IMAD.MOV.U32 R2, RZ, RZ, 0x6000 ;  /* 0x00006000ff027424 */ /* 0x001fc800078e00ff */
[----:B------:R3:W-:Y:S01]  /*d730*/  SYNCS.ARRIVE.TRANS64 RZ, [R0+URZ+0x30830], R2 ;  /* 0x0308300200ff79a7 */ /* 0x0007e2000800003f */
[----:B--2---:R-:W-:-:S04]  /*d740*/  LOP3.LUT R3, R3, 0x1f, RZ, 0xc0, !PT ;  /* 0x0000001f03037812 */ /* 0x004fc800078ec0ff */
[----:B------:R-:W-:-:S13]  /*d750*/  ISETP.NE.AND P0, PT, R3, RZ, PT ;  /* 0x000000ff0300720c */ /* 0x000fda0003f05270 */
[----:B---3--:R-:W-:Y:S05]  /*d760*/  @!P0 BRA `(.L_x_12360) ;  /* 0x0000000000048947 */ /* 0x008fea0003800000 */
[----:B------:R-:W-:Y:S01]  /*d770*/  BPT.TRAP 0x1 ;  /* 0x000000040000795c */ /* 0x000fe20000300000 */
.L_x_12360:
[----:B------:R-:W-:Y:S01]  /*d780*/  R2UR UR9, R0 ;  /* 0x00000000000972ca */ /* 0x000fe200000e0000 */
[----:B0-----:R-:W-:Y:S01]  /*d790*/  IMAD R0, R18, 0x6000, R17 ;  /* 0x0000600012007824 */ /* 0x001fe200078e0211 */
[----:B------:R-:W-:Y:S01]  /*d7a0*/  R2UR UR11, R22 ;  /* 0x00000000160b72ca */ /* 0x000fe200000e0000 */
[----:B------:R-:W-:Y:S01]  /*d7b0*/  UIADD3 UR6, UP0, UR40, 0x370, URZ ;  /* 0x0000037028067890 */ /* 0x000fe2000ff1e03f */
[----:B------:R-:W-:Y:S01]  /*d7c0*/  R2UR UR4, R26 ;  /* 0x000000001a0472ca */ /* 0x000fe200000e0000 */
[----:B------:R-:W-:Y:S01]  /*d7d0*/  UMOV UR5, 0x14f00000 ;  /* 0x14f0000000057882 */ /* 0x000fe20000000000 */
[----:B------:R-:W-:Y:S01]  /*d7e0*/  R2UR UR8, R0 ;  /* 0x00000000000872ca */ /* 0x000fe200000e0000 */
[----:B------:R-:W-:Y:S01]  /*d7f0*/  UIADD3.X UR7, URZ, UR41, URZ, UP0, !UPT ;  /* 0x000000293f077290 */ /* 0x000fe200087fe43f */
[----:B------:R-:W-:Y:S01]  /*d800*/  R2UR UR12, R16 ;  /* 0x00000000100c72ca */ /* 0x000fe200000e0000 */
[----:B------:R-:W-:Y:S01]  /*d810*/  UMOV UR10, URZ ;  /* 0x0000003f000a7c82 */ /* 0x000fe20008000000 */
[----:B-----5:R-:W-:-:S02]  /*d820*/  R2UR UR13, R19 ;  /* 0x00000000130d72ca */ /* 0x020fc400000e0000 */
[----:B------:R-:W-:Y:S01]  /*d830*/  PLOP3.LUT P0, PT, PT, PT, PT, 0x80, 0x0 ;  /* 0x000000000000781c */ /* 0x000fe20003f0f070 */
[----:B------:R-:W-:-:S03]  /*d840*/  UIADD3 UR9, UR9, 0x30830, URZ ;  /* 0x0003083009097890 */ /* 0x000fc6000fffe03f */
[----:B------:R-:W-:Y:S01]  /*d850*/  P2R R0, PR, RZ, 0x1 ;  /* 0x00000001ff007803 */ /* 0x000fe20000000000 */
[----:B------:R-:W-:Y:S02]  /*d860*/  UIMAD UR11, UR11, 0xc0, UR4 ;  /* 0x000000c00b0b78a4 */ /* 0x000fe4000f8e0204 */
[----:B------:R-:W-:Y:S01]  /*d870*/  UIADD3 UR8, UR8, 0x12400, URZ ;  /* 0x0001240008087890 */ /* 0x000fe2000fffe03f */
[----:B------:R-:W-:Y:S01]  /*d880*/  UMOV UR4, 0x0 ;  /* 0x0000000000047882 */ /* 0x000fe20000000000 */
[----:B------:R2:W-:Y:S07]  /*d890*/  STL [R1], R0 ;  /* 0x0000000001007387 */ /* 0x0005ee0000100800 */
[----:B------:R2:W-:Y:S01]  /*d8a0*/  UTMALDG.4D [UR8], [UR6], desc[UR4] ;  /* 0x00000408060075b4 */ /* 0x0005e20008019000 */
[----:B------:R-:W-:-:S02]  /*d8b0*/  NOP ;  /* 0x0000000000007918 */ /* 0x000fc40000000000 */
.L_x_12356:
[----:B------:R-:W3:Y:S04]  /*d8c0*/  LDL.LU R4, [R1+0x10] ;  /* 0x0000100001047983 */ /* 0x000ee80000300800 */
[----:B------:R-:W4:Y:S04]  /*d8d0*/  LDL.LU R6, [R1+0xc] ;  /* 0x00000c0001067983 */ /* 0x000f280000300800 */
[----:B------:R-:W5:Y:S01]  /*d8e0*/  LDL.LU R3, [R1+0x20] ;  /* 0x0000200001037983 */ /* 0x000f620000300800 */
[----:B------:R-:W-:Y:S05]  /*d8f0*/  WARPSYNC.ALL ;  /* 0x0000000000007948 */ /* 0x000fea0003800000 */
[----:B--2---:R-:W-:Y:S01]  /*d900*/  ULDC.64 UR6, c[0x0][0xa00] ;  /* 0x0002800000067ab9 */ /* 0x004fe20000000a00 */
[----:B------:R-:W-:Y:S01]  /*d910*/  ULDC.64 UR4, c[0x0][0x298] ;  /* 0x0000a60000047ab9 */ /* 0x000fe20000000a00 */
[----:B0-----:R-:W-:Y:S01]  /*d920*/  VIADD R0, R17, 0xc400 ;  /* 0x0000c40011007836 */ /* 0x001fe20000000000 */
        /* <DEDUP_REMOVED lines=21> */
[----:B------:R-:W-:Y:S01]  /*da80*/  MOV R4, UR6 ;  /* 0x0000000600047c02 */ /* 0x000fe20008000f00 */
[----:B------:R-:W-:Y:S01]  /*da90*/  IMAD.U32 R5, RZ, RZ, UR7 ;  /* 0x00000007ff057e24 */ /* 0x000fe2000f8e00ff */
[----:B------:R-:W0:Y:S01]  /*daa0*/  LDC.64 R2, c[0x4][R2] ;  /* 0x0100000002027b82 */ /* 0x000e220000000a00 */
[----:B------:R-:W-:Y:S01]  /*dab0*/  IMAD.U32 R6, RZ, RZ, UR8 ;  /* 0x00000008ff067e24 */ /* 0x000fe2000f8e00ff */
[----:B------:R-:W-:Y:S01]  /*dac0*/  MOV R12, 0x1 ;  /* 0x00000001000c7802 */ /* 0x000fe20000000f00 */
[----:B-1----:R-:W-:Y:S02]  /*dad0*/  IMAD.U32 R7, RZ, RZ, UR9 ;  /* 0x00000009ff077e24 */ /* 0x002fe4000f8e00ff */
[----:B------:R-:W-:-:S02]  /*dae0*/  IMAD.U32 R10, RZ, RZ, UR4 ;  /* 0x00000004ff0a7e24 */ /* 0x000fc4000f8e00ff */
[----:B------:R-:W-:Y:S02]  /*daf0*/  IMAD.U32 R11, RZ, RZ, UR5 ;  /* 0x00000005ff0b7e24 */ /* 0x000fe4000f8e00ff */
[----:B------:R-:W-:Y:S02]  /*db00*/  IMAD.MOV.U32 R8, RZ, RZ, 0x70 ;  /* 0x00000070ff087424 */ /* 0x000fe400078e00ff */
[----:B------:R-:W-:-:S07]  /*db10*/  IMAD.MOV.U32 R13, RZ, RZ, RZ ;  /* 0x000000ffff0d7224 */ /* 0x000fce00078e00ff */
[----:B------:R-:W-:-:S07]  /*db20*/  LEPC R20, `(.L_x_12362) ;  /* 0x000000001014794e */ /* 0x000fce0000000000 */
[----:B0-----:R-:W-:Y:S05]  /*db30*/  CALL.ABS.NOINC R2 ;  /* 0x0000000002007343 */ /* 0x001fea0003c00000 */
.L_x_12362:
[----:B------:R-:W-:Y:S05]  /*db40*/  BSYNC B6 ;  /* 0x0000000000067941 */ /* 0x000fea0003800000 */
.L_x_12361:
[----:B------:R-:W2:Y:S01]  /*db50*/  LDL.LU R20, [R1+0x10] ;  /* 0x0000100001147983 */ /* 0x000ea20000300800 */
[----:B------:R-:W3:Y:S01]  /*db60*/  LDC R9, c[0x0][0x448] ;  /* 0x00011200ff097b82 */ /* 0x000ee20000000800 */
[----:B------:R-:W-:Y:S01]  /*db70*/  ULDC.64 UR4, c[0x0][0x2d8] ;  /* 0x0000b60000047ab9 */ /* 0x000fe20000000a00 */
[----:B------:R-:W-:Y:S01]  /*db80*/  ULDC.64 UR6, c[0x0][0x2e0] ;  /* 0x0000b80000067ab9 */ /* 0x000fe20000000a00 */
[----:B0-----:R-:W2:Y:S01]  /*db90*/  LDL.LU.64 R2, [R1+0x28] ;  /* 0x0000280001027983 */ /* 0x001ea20000300a00 */
[----:B------:R-:W-:-:S03]  /*dba0*/  ULDC.64 UR8, c[0x0][0x280] ;  /* 0x0000a00000087ab9 */ /* 0x000fc60000000a00 */
[----:B------:R-:W4:Y:S04]  /*dbb0*/  LDL.LU R21, [R1+0x20] ;  /* 0x0000200001157983 */ /* 0x000f280000300800 */
[----:B------:R-:W4:Y:S04]  /*dbc0*/  LDL.LU R4, [R1+0xc] ;  /* 0x00000c0001047983 */ /* 0x000f280000300800 */
[----:B------:R0:W5:Y:S01]  /*dbd0*/  LDL R10, [R1+0x8] ;  /* 0x00000800010a7983 */ /* 0x0001620000100800 */
[----:B---3--:R-:W-:-:S13]  /*dbe0*/  ISETP.NE.AND P0, PT, R9, 0x1, PT ;  /* 0x000000010900780c */ /* 0x008fda0003f05270 */
[----:B------:R-:W3:Y:S08]  /*dbf0*/  @P0 LDC R5, c[0x0][0x450] ;  /* 0x00011400ff050b82 */ /* 0x000ef00000000800 */
[----:B------:R-:W0:Y:S01]  /*dc00*/  @P0 LDC R8, c[0x0][0x450] ;  /* 0x00011400ff080b82 */ /* 0x000e220000000800 */
[----:B------:R-:W0:Y:S01]  /*dc10*/  S2R R11, SR_TID.X ;  /* 0x00000000000b7919 */ /* 0x000e220000002100 */
[----:B--2---:R-:W-:-:S02]  /*dc20*/  IMAD.MOV.U32 R3, RZ, RZ, R20 ;  /* 0x000000ffff037224 */ /* 0x004fc400078e0014 */
        /* <DEDUP_REMOVED lines=13> */
[----:B------:R-:W-:-:S05]  /*dd00*/  LOP3.LUT R20, R21, 0x70, R20, 0xf8, !PT ;  /* 0x0000007015147812 */ /* 0x000fca00078ef814 */
[----:B------:R-:W-:-:S04]  /*dd10*/  IMAD R6, R25, 0xc0, R20 ;  /* 0x000000c019067824 */ /* 0x000fc800078e0214 */
[----:B----4-:R-:W-:-:S04]  /*dd20*/  @P0 IMAD.HI.U32 R0, R6, R4, RZ ;  /* 0x0000000406000227 */ /* 0x010fc800078e00ff */
[----:B------:R-:W-:Y:S01]  /*dd30*/  IMAD.MOV.U32 R4, RZ, RZ, R6 ;  /* 0x000000ffff047224 */ /* 0x000fe200078e0006 */
[----:B---3--:R-:W-:-:S04]  /*dd40*/  @P0 SHF.R.U32.HI R4, RZ, R5, R0 ;  /* 0x00000005ff040219 */ /* 0x008fc80000011600 */
[----:B------:R-:W-:-:S05]  /*dd50*/  SHF.R.S32.HI R0, RZ, 0x1f, R4 ;  /* 0x0000001fff007819 */ /* 0x000fca0000011404 */
[----:B------:R-:W-:-:S04]  /*dd60*/  IMAD R0, R0, UR4, RZ ;  /* 0x0000000400007c24 */ /* 0x000fc8000f8e02ff */
[C---:B-1----:R-:W-:Y:S02]  /*dd70*/  IMAD R7, R4.reuse, UR5, R0 ;  /* 0x0000000504077c24 */ /* 0x042fe4000f8e0200 */
[----:B------:R-:W-:Y:S02]  /*dd80*/  IMAD.MOV R0, RZ, RZ, -R4 ;  /* 0x000000ffff007224 */ /* 0x000fe400078e0a04 */
[----:B------:R-:W-:-:S04]  /*dd90*/  IMAD.WIDE.U32 R4, R4, UR4, R2 ;  /* 0x0000000404047c25 */ /* 0x000fc8000f8e0002 */
[----:B------:R-:W-:Y:S01]  /*dda0*/  IMAD R0, R9, R0, R6 ;  /* 0x0000000009007224 */ /* 0x000fe200078e0206 */
[----:B------:R-:W-:-:S04]  /*ddb0*/  IADD3 R5, R5, R7, RZ ;  /* 0x0000000705057210 */ /* 0x000fc80007ffe0ff */
[----:B------:R-:W-:-:S05]  /*ddc0*/  SHF.R.S32.HI R7, RZ, 0x1f, R0 ;  /* 0x0000001fff077819 */ /* 0x000fca0000011400 */
[----:B------:R-:W-:Y:S02]  /*ddd0*/  IMAD R7, R7, UR6, RZ ;  /* 0x0000000607077c24 */ /* 0x000fe4000f8e02ff */
[----:B------:R-:W-:-:S04]  /*dde0*/  IMAD.WIDE.U32 R4, R0, UR6, R4 ;  /* 0x0000000600047c25 */ /* 0x000fc8000f8e0004 */
[----:B------:R-:W-:-:S04]  /*ddf0*/  IMAD R7, R0, UR7, R7 ;  /* 0x0000000700077c24 */ /* 0x000fc8000f8e0207 */
[----:B------:R-:W-:Y:S02]  /*de00*/  IMAD.IADD R5, R5, 0x1, R7 ;  /* 0x0000000105057824 */ /* 0x000fe400078e0207 */
[----:B------:R-:W1:Y:S01]  /*de10*/  @P0 LDC R7, c[0x0][0x44c] ;  /* 0x00011300ff070b82 */ /* 0x000e620000000800 */
[----:B------:R-:W-:-:S04]  /*de20*/  LEA R0, P1, R4, UR8, 0x1 ;  /* 0x0000000804007c11 */ /* 0x000fc8000f8208ff */
[----:B------:R-:W-:Y:S01]  /*de30*/  LEA.HI.X R4, R4, UR9, R5, 0x1, P1 ;  /* 0x0000000904047c11 */ /* 0x000fe200088f0c05 */
[----:B------:R-:W-:-:S04]  /*de40*/  VIADD R5, R6, 0x80 ;  /* 0x0000008006057836 */ /* 0x000fc80000000000 */
[----:B------:R-:W-:Y:S02]  /*de50*/  IMAD.MOV.U32 R6, RZ, RZ, R5 ;  /* 0x000000ffff067224 */ /* 0x000fe400078e0005 */
[----:B-1----:R-:W-:-:S05]  /*de60*/  @P0 IMAD.HI.U32 R7, R5, R7, RZ ;  /* 0x0000000705070227 */ /* 0x002fca00078e00ff */
[----:B0-----:R-:W-:-:S05]  /*de70*/  @P0 SHF.R.U32.HI R6, RZ, R8, R7 ;  /* 0x00000008ff060219 */ /* 0x001fca0000011607 */
[----:B------:R-:W-:-:S04]  /*de80*/  IMAD.MOV R7, RZ, RZ, -R6 ;  /* 0x000000ffff077224 */ /* 0x000fc800078e0a06 */
[----:B------:R-:W-:Y:S01]  /*de90*/  IMAD R5, R9, R7, R5 ;  /* 0x0000000709057224 */ /* 0x000fe200078e0205 */
[----:B------:R-:W-:Y:S01]  /*dea0*/  SHF.R.S32.HI R7, RZ, 0x1f, R6 ;  /* 0x0000001fff077819 */ /* 0x000fe20000011406 */
[----:B------:R-:W-:-:S04]  /*deb0*/  IMAD.WIDE.U32 R2, R6, UR4, R2 ;  /* 0x0000000406027c25 */ /* 0x000fc8000f8e0002 */
[----:B------:R-:W-:Y:S01]  /*dec0*/  IMAD R7, R7, UR4, RZ ;  /* 0x0000000407077c24 */ /* 0x000fe2000f8e02ff */
[----:B------:R-:W-:-:S03]  /*ded0*/  ULDC UR4, c[0x0][0x2b8] ;  /* 0x0000ae0000047ab9 */ /* 0x000fc60000000800 */
[----:B------:R-:W-:Y:S01]  /*dee0*/  IMAD R7, R6, UR5, R7 ;  /* 0x0000000506077c24 */ /* 0x000fe2000f8e0207 */
[----:B------:R-:W-:Y:S01]  /*def0*/  SHF.R.S32.HI R6, RZ, 0x1f, R5 ;  /* 0x0000001fff067819 */ /* 0x000fe20000011405 */
[----:B------:R-:W-:Y:S02]  /*df00*/  IMAD.SHL.U32 R20, R11, 0x8, RZ ;  /* 0x000000080b147824 */ /* 0x000fe400078e00ff */
[----:B------:R-:W-:Y:S02]  /*df10*/  IMAD.IADD R3, R3, 0x1, R7 ;  /* 0x0000000103037824 */ /* 0x000fe400078e0207 */
[----:B------:R-:W-:Y:S02]  /*df20*/  IMAD R6, R6, UR6, RZ ;  /* 0x0000000606067c24 */ /* 0x000fe4000f8e02ff */
[----:B------:R-:W-:Y:S01]  /*df30*/  IMAD.WIDE.U32 R2, R5, UR6, R2 ;  /* 0x0000000605027c25 */ /* 0x000fe2000f8e0002 */
[----:B------:R-:W-:-:S03]  /*df40*/  LOP3.LUT R20, R20, 0x38, RZ, 0xc0, !PT ;  /* 0x0000003814147812 */ /* 0x000fc600078ec0ff */
[----:B------:R-:W-:Y:S01]  /*df50*/  IMAD R6, R5, UR7, R6 ;  /* 0x0000000705067c24 */ /* 0x000fe2000f8e0206 */
[----:B------:R-:W-:Y:S02]  /*df60*/  LEA R5, P1, R2, UR8, 0x1 ;  /* 0x0000000802057c11 */ /* 0x000fe4000f8208ff */
[----:B------:R-:W-:Y:S02]  /*df70*/  ISETP.GE.AND P0, PT, R20, UR4, PT ;  /* 0x0000000414007c0c */ /* 0x000fe4000bf06270 */
[----:B------:R-:W-:Y:S01]  /*df80*/  IADD3 R6, R3, R6, RZ ;  /* 0x0000000603067210 */ /* 0x000fe20007ffe0ff */
[----:B------:R-:W-:Y:S01]  /*df90*/  UMOV UR4, 0xffffffff ;  /* 0xffffffff00047882 */ /* 0x000fe20000000000 */
[----:B------:R-:W-:Y:S02]  /*dfa0*/  LOP3.LUT R21, R11, 0x7f, RZ, 0xc0, !PT ;  /* 0x0000007f0b157812 */ /* 0x000fe400078ec0ff */
[----:B------:R-:W-:Y:S02]  /*dfb0*/  LEA.HI.X R2, R2, UR9, R6, 0x1, P1 ;  /* 0x0000000902027c11 */ /* 0x000fe400088f0c06 */
[----:B------:R-:W-:Y:S01]  /*dfc0*/  SHF.R.U32.HI R21, RZ, 0x3, R21 ;  /* 0x00000003ff157819 */ /* 0x000fe20000011615 */
[----:B------:R-:W-:Y:S06]  /*dfd0*/  BRA.DIV UR4, `(.L_x_12363) ;  /* 0x0000003604dc7947 */ /* 0x000fec000b800000 */
[----:B------:R-:W2:Y:S01]  /*dfe0*/  LDL.LU R6, [R1+0x30] ;  /* 0x0000300001067983 */ /* 0x000ea20000300800 */
[----:B------:R-:W-:-:S03]  /*dff0*/  IMAD R25, R25, 0xc0, R21 ;  /* 0x000000c019197824 */ /* 0x000fc600078e0215 */
[----:B------:R-:W0:Y:S04]  /*e000*/  SHFL.IDX PT, R7, R0, RZ, 0x181f ;  /* 0x00181fff00077589 */ /* 0x000e2800000e0000 */
[----:B------:R-:W-:Y:S01]  /*e010*/  SHFL.IDX PT, R8, R5, RZ, 0x181f ;  /* 0x00181fff05087589 */ /* 0x000fe200000e0000 */
        /* <DEDUP_REMOVED lines=8> */
[----:B-----5:R0:W-:Y:S02]  /*e0a0*/  @!P1 LDGSTS.E.BYPASS.LTC128B.128 [R10+0xc400], desc[UR38][R6.64], !P0 ;  /* 0x0c400000060a9fae */ /* 0x0201e4000c101d66 */
[----:B0-----:R-:W-:Y:S02]  /*e0b0*/  VIADD R6, R25, 0x10 ;  /* 0x0000001019067836 */ /* 0x001fe40000000000 */
        /* <DEDUP_REMOVED lines=8> */
[----:B------:R0:W-:Y:S02]  /*e140*/  @!P1 LDGSTS.E.BYPASS.LTC128B.128 [R10+0xcc00], desc[UR38][R6.64], !P0 ;  /* 0x0cc00000060a9fae */ /* 0x0001e4000c101d66 */
        /* <DEDUP_REMOVED lines=14> */
[----:B0-----:R-:W-:-:S04]  /*e230*/  @!P1 LEA R7, P2, R20, R7, 0x1 ;  /* 0x0000000714079211 */ /* 0x001fc800078408ff */
[----:B-1----:R-:W-:-:S04]  /*e240*/  @!P1 IADD3.X R6, RZ, R6, RZ, P2, !PT ;  /* 0x00000006ff069210 */ /* 0x002fc800017fe4ff */
        /* <DEDUP_REMOVED lines=34> */
[----:B------:R0:W-:Y:S04]  /*e470*/  @!P1 LDGSTS.E.BYPASS.LTC128B.128 [R10+0xf400], desc[UR38][R6.64], !P0 ;  /* 0x0f400000060a9fae */ /* 0x0001e8000c101d66 */
[----:B0-----:R0:W1:Y:S02]  /*e480*/  SHFL.IDX PT, R6, R0, 0x7, 0x181f ;  /* 0x00f81f0000067f89 */ /* 0x00106400000e0000 */
[----:B0-----:R-:W-:-:S04]  /*e490*/  IADD3 R0, R25, 0x80, RZ ;  /* 0x0000008019007810 */ /* 0x001fc80007ffe0ff */
[----:B------:R-:W-:Y:S01]  /*e4a0*/  ISETP.GE.AND P2, PT, R0, R3, PT ;  /* 0x000000030000720c */ /* 0x000fe20003f46270 */
[----:B------:R-:W-:-:S05]  /*e4b0*/  VIADD R0, R25, 0x70 ;  /* 0x0000007019007836 */ /* 0x000fca0000000000 */
[----:B------:R-:W-:Y:S02]  /*e4c0*/  ISETP.GE.AND P1, PT, R0, R3, PT ;  /* 0x000000030000720c */ /* 0x000fe40003f26270 */
[----:B------:R-:W0:Y:S11]  /*e4d0*/  SHFL.IDX PT, R0, R2, RZ, 0x181f ;  /* 0x00181fff02007589 */ /* 0x000e3600000e0000 */
[----:B-1----:R-:W-:-:S05]  /*e4e0*/  @!P1 LEA R6, P3, R20, R6, 0x1 ;  /* 0x0000000614069211 */ /* 0x002fca00078608ff */
[----:B------:R-:W-:-:S04]  /*e4f0*/  @!P1 IMAD.X R4, RZ, RZ, R4, P3 ;  /* 0x000000ffff049224 */ /* 0x000fc800018e0604 */
[----:B------:R-:W-:-:S05]  /*e500*/  @!P1 IMAD.MOV.U32 R7, RZ, RZ, R4 ;  /* 0x000000ffff079224 */ /* 0x000fca00078e0004 */
[----:B------:R1:W-:Y:S02]  /*e510*/  @!P1 LDGSTS.E.BYPASS.LTC128B.128 [R10+0xfc00], desc[UR38][R6.64], !P0 ;  /* 0x0fc00000060a9fae */ /* 0x0003e4000c101d66 */
[----:B-1----:R-:W-:-:S05]  /*e520*/  @!P2 LEA R6, P1, R20, R8, 0x1 ;  /* 0x000000081406a211 */ /* 0x002fca00078208ff */
[----:B0-----:R-:W-:-:S04]  /*e530*/  @!P2 IMAD.X R0, RZ, RZ, R0, P1 ;  /* 0x000000ffff00a224 */ /* 0x001fc800008e0600 */
[----:B------:R-:W-:Y:S02]  /*e540*/  @!P2 IMAD.MOV.U32 R7, RZ, RZ, R0 ;  /* 0x000000ffff07a224 */ /* 0x000fe400078e0000 */
[----:B------:R-:W-:-:S03]  /*e550*/  VIADD R0, R25, 0x90 ;  /* 0x0000009019007836 */ /* 0x000fc60000000000 */
[----:B------:R0:W-:Y:S02]  /*e560*/  @!P2 LDGSTS.E.BYPASS.LTC128B.128 [R10+0x10400], desc[UR38][R6.64], !P0 ;  /* 0x10400000060aafae */ /* 0x0001e4000c101d66 */
[----:B------:R-:W-:Y:S02]  /*e570*/  ISETP.GE.AND P1, PT, R0, R3, PT ;  /* 0x000000030000720c */ /* 0x000fe40003f26270 */
[----:B------:R-:W-:Y:S04]  /*e580*/  SHFL.IDX PT, R0, R2, 0x1, 0x181f ;  /* 0x00381f0002007f89 */ /* 0x000fe800000e0000 */
[----:B0-----:R-:W0:Y:S07]  /*e590*/  SHFL.IDX PT, R6, R5, 0x1, 0x181f ;  /* 0x00381f0005067f89 */ /* 0x001e2e00000e0000 */
[----:B0-----:R-:W-:-:S04]  /*e5a0*/  @!P1 LEA R6, P2, R20, R6, 0x1 ;  /* 0x0000000614069211 */ /* 0x001fc800078408ff */
[----:B------:R-:W-:-:S05]  /*e5b0*/  @!P1 IADD3.X R0, RZ, R0, RZ, P2, !PT ;  /* 0x00000000ff009210 */ /* 0x000fca00017fe4ff */
[----:B------:R-:W-:Y:S02]  /*e5c0*/  @!P1 IMAD.MOV.U32 R7, RZ, RZ, R0 ;  /* 0x000000ffff079224 */ /* 0x000fe400078e0000 */
[----:B------:R-:W-:-:S03]  /*e5d0*/  VIADD R0, R25, 0xa0 ;  /* 0x000000a019007836 */ /* 0x000fc60000000000 */
[----:B------:R0:W-:Y:S02]  /*e5e0*/  @!P1 LDGSTS.E.BYPASS.LTC128B.128 [R10+0x10c00], desc[UR38][R6.64], !P0 ;  /* 0x10c00000060a9fae */ /* 0x0001e4000c101d66 */
[----:B------:R-:W-:Y:S02]  /*e5f0*/  ISETP.GE.AND P1, PT, R0, R3, PT ;  /* 0x000000030000720c */ /* 0x000fe40003f26270 */
[----:B------:R-:W-:Y:S04]  /*e600*/  SHFL.IDX PT, R0, R2, 0x2, 0x181f ;  /* 0x00581f0002007f89 */ /* 0x000fe800000e0000 */
[----:B0-----:R-:W0:Y:S07]  /*e610*/  SHFL.IDX PT, R6, R5, 0x2, 0x181f ;  /* 0x00581f0005067f89 */ /* 0x001e2e00000e0000 */
[----:B0-----:R-:W-:-:S05]  /*e620*/  @!P1 LEA R6, P2, R20, R6, 0x1 ;  /* 0x0000000614069211 */ /* 0x001fca00078408ff */
[----:B------:R-:W-:-:S04]  /*e630*/  @!P1 IMAD.X R0, RZ, RZ, R0, P2 ;  /* 0x000000ffff009224 */ /* 0x000fc800010e0600 */
[----:B------:R-:W-:Y:S02]  /*e640*/  @!P1 IMAD.MOV.U32 R7, RZ, RZ, R0 ;  /* 0x000000ffff079224 */ /* 0x000fe400078e0000 */
[----:B------:R0:W1:Y:S04]  /*e650*/  SHFL.IDX PT, R0, R2, 0x3, 0x181f ;  /* 0x00781f0002007f89 */ /* 0x00006800000e0000 */
[----:B------:R0:W-:Y:S04]  /*e660*/  @!P1 LDGSTS.E.BYPASS.LTC128B.128 [R10+0x11400], desc[UR38][R6.64], !P0 ;  /* 0x11400000060a9fae */ /* 0x0001e8000c101d66 */
[----:B------:R0:W2:Y:S02]  /*e670*/  SHFL.IDX PT, R2, R5, 0x3, 0x181f ;  /* 0x00781f0005027f89 */ /* 0x0000a400000e0000 */
.L_x_12476:
[----:B------:R-:W-:Y:S01]  /*e680*/  VIADD R25, R25, 0xb0 ;  /* 0x000000b019197836 */ /* 0x000fe20000000000 */
[----:B------:R-:W-:-:S04]  /*e690*/  IADD3 R8, R17, 0x30800, RZ ;  /* 0x0003080011087810 */ /* 0x000fc80007ffe0ff */
[----:B------:R-:W-:-:S13]  /*e6a0*/  ISETP.GE.AND P1, PT, R25, R3, PT ;  /* 0x000000031900720c */ /* 0x000fda0003f26270 */
[----:B0-2---:R-:W-:-:S05]  /*e6b0*/  @!P1 LEA R2, P2, R20, R2, 0x1 ;  /* 0x0000000214029211 */ /* 0x005fca00078408ff */
[----:B-1----:R-:W-:-:S05]  /*e6c0*/  @!P1 IMAD.X R3, RZ, RZ, R0, P2 ;  /* 0x000000ffff039224 */ /* 0x002fca00010e0600 */
[----:B------:R-:W-:Y:S01]  /*e6d0*/  @!PT LDS RZ, [RZ] ;  /* 0x00000000fffff984 */ /* 0x000fe20000000800 */
[----:B------:R-:W-:Y:S01]  /*e6e0*/  @!PT LDS RZ, [RZ] ;  /* 0x00000000fffff984 */ /* 0x000fe20000000800 */
[----:B------:R-:W-:Y:S01]  /*e6f0*/  @!PT LDS RZ, [RZ] ;  /* 0x00000000fffff984 */ /* 0x000fe20000000800 */
[----:B------:R0:W-:Y:S01]  /*e700*/  @!P1 LDGSTS.E.BYPASS.LTC128B.128 [R10+0x11c00], desc[UR38][R2.64], !P0 ;  /* 0x11c00000020a9fae */ /* 0x0001e2000c101d66 */
[----:B------:R-:W-:Y:S01]  /*e710*/  PLOP3.LUT P0, PT, PT, PT, PT, 0x80, 0x0 ;  /* 0x000000000000781c */ /* 0x000fe20003f0f070 */
[----:B------:R-:W-:-:S12]  /*e720*/  NOP ;  /* 0x0000000000007918 */ /* 0x000fd80000000000 */
.L_x_12364:
        /* <DEDUP_REMOVED lines=18> */
.L_x_12477:
[----:B------:R-:W-:Y:S05]  /*e850*/  BSYNC B0 ;  /* 0x0000000000007941 */ /* 0x000fea0003800000 */
.L_x_12365:
[----:B------:R-:W0:Y:S04]  /*e860*/  LDL R2, [R1+0x1c] ;  /* 0x00001c0001027983 */ /* 0x000e280000100800 */
[----:B------:R-:W2:Y:S01]  /*e870*/  LDL R3, [R1+0x4] ;  /* 0x0000040001037983 */ /* 0x000ea20000100800 */
[----:B------:R-:W-:Y:S01]  /*e880*/  BSSY B0, `(.L_x_12367) ;  /* 0x0000175000007945 */ /* 0x000fe20003800000 */
[----:B0-----:R-:W-:-:S05]  /*e890*/  VIADD R0, R2, 0xfffffffe ;  /* 0xfffffffe02007836 */ /* 0x001fca0000000000 */
        /* <DEDUP_REMOVED lines=17> */
[----:B------:R-:W-:Y:S01]  /*e9b0*/  IADD3 R6, R18, 0x1, RZ ;  /* 0x0000000112067810 */ /* 0x000fe20007ffe0ff */
[----:B------:R-:W-:Y:S03]  /*e9c0*/  BSSY B1, `(.L_x_12371) ;  /* 0x000006f000017945 */ /* 0x000fe60003800000 */
        /* <DEDUP_REMOVED lines=28> */
.L_x_12373:
[----:B0-----:R-:W-:Y:S01]  /*eb90*/  IMAD R4, R6, 0x8, R17 ;  /* 0x0000000806047824 */ /* 0x001fe200078e0211 */
[----:B------:R-:W-:Y:S01]  /*eba0*/  SHF.L.U32 R2, R10, 0x1f, RZ ;  /* 0x0000001f0a027819 */ /* 0x000fe200000006ff */
[----:B------:R-:W-:Y:S03]  /*ebb0*/  BSSY B3, `(.L_x_12374) ;  /* 0x0000003000037945 */ /* 0x000fe60003800000 */
[----:B------:R-:W0:Y:S02]  /*ebc0*/  SYNCS.PHASECHK.TRANS64.TRYWAIT P0, [R4+URZ+0x30840], R2 ;  /* 0x03084002040075a7 */ /* 0x000e24000800017f */
[----:B0-----:R-:W-:Y:S05]  /*ebd0*/  @!P0 BRA `(.L_x_12375) ;  /* 0x0000003800d88947 */ /* 0x001fea0003800000 */
.L_x_12478:
[----:B------:R-:W-:Y:S05]  /*ebe0*/  BSYNC B3 ;  /* 0x0000000000037941 */ /* 0x000fea0003800000 */
.L_x_12374:
[----:B------:R-:W1:Y:S01]  /*ebf0*/  S2R R3, SR_TID.X ;  /* 0x0000000000037919 */ /* 0x000e620000002100 */
[----:B------:R-:W-:Y:S01]  /*ec00*/  BSSY B3, `(.L_x_12376) ;  /* 0x000000b000037945 */ /* 0x000fe20003800000 */
        /* <DEDUP_REMOVED lines=10> */
.L_x_12377:
[----:B------:R-:W-:Y:S05]  /*ecb0*/  BSYNC B3 ;  /* 0x0000000000037941 */ /* 0x000fea0003800000 */
.L_x_12376:
[----:B------:R-:W-:Y:S01]  /*ecc0*/  MOV R11, RZ ;  /* 0x000000ff000b7202 */ /* 0x000fe20000000f00 */
[----:B------:R-:W-:Y:S01]  /*ecd0*/  IMAD R3, R6, 0x6000, R17 ;  /* 0x0000600006037824 */ /* 0x000fe200078e0211 */
[----:B------:R-:W-:Y:S01]  /*ece0*/  UIADD3 UR4, UP0, UR40, 0x370, URZ ;  /* 0x0000037028047890 */ /* 0x000fe2000ff1e03f */
[----:B------:R-:W-:Y:S01]  /*ecf0*/  PLOP3.LUT P0, PT, PT, PT, PT, 0x80, 0x0 ;  /* 0x000000000000781c */ /* 0x000fe20003f0f070 */
[----:B0-----:R-:W-:Y:S01]  /*ed00*/  VIADD R4, R4, 0x30830 ;  /* 0x0003083004047836 */ /* 0x001fe20000000000 */
[----:B------:R-:W-:Y:S01]  /*ed10*/  R2UR UR10, R11 ;  /* 0x000000000b0a72ca */ /* 0x000fe200000e0000 */
[----:B------:R-:W-:Y:S01]  /*ed20*/  VIADD R3, R3, 0x12400 ;  /* 0x0001240003037836 */ /* 0x000fe20000000000 */
[----:B------:R-:W-:Y:S01]  /*ed30*/  UIADD3.X UR5, URZ, UR41, URZ, UP0, !UPT ;  /* 0x000000293f057290 */ /* 0x000fe200087fe43f */
[----:B------:R-:W-:Y:S01]  /*ed40*/  IMAD R2, R0, 0xc0, R26 ;  /* 0x000000c000027824 */ /* 0x000fe200078e021a */
[----:B------:R-:W-:Y:S01]  /*ed50*/  UMOV UR6, 0x0 ;  /* 0x0000000000067882 */ /* 0x000fe20000000000 */
[----:B------:R-:W-:-:S10]  /*ed60*/  UMOV UR7, 0x14f00000 ;  /* 0x14f0000000077882 */ /* 0x000fd40000000000 */
.L_x_12378:
        /* <DEDUP_REMOVED lines=15> */
.L_x_12479:
[----:B------:R-:W-:Y:S05]  /*ee60*/  BSYNC B3 ;  /* 0x0000000000037941 */ /* 0x000fea0003800000 */
.L_x_12379:
[----:B------:R-:W-:Y:S01]  /*ee70*/  BSSY B3, `(.L_x_12381) ;  /* 0x000000c000037945 */ /* 0x000fe20003800000 */
[----:B------:R-:W-:Y:S02]  /*ee80*/  IMAD.MOV.U32 R12, RZ, RZ, 0x0 ;  /* 0x00000000ff0c7424 */ /* 0x000fe400078e00ff */
[----:B------:R-:W-:Y:S01]  /*ee90*/  IMAD.MOV.U32 R13, RZ, RZ, 0x14f00000 ;  /* 0x14f00000ff0d7424 */ /* 0x000fe200078e00ff */
[----:B------:R-:W-:Y:S06]  /*eea0*/  @P1 BRA `(.L_x_12382) ;  /* 0x0000000000201947 */ /* 0x000fec0003800000 */
[----:B------:R-:W1:Y:S01]  /*eeb0*/  S2R R4, SR_TID.X ;  /* 0x0000000000047919 */ /* 0x000e620000002100 */
[----:B0-----:R-:W-:Y:S01]  /*eec0*/  IMAD R2, R18, 0x8, R17 ;  /* 0x0000000812027824 */ /* 0x001fe200078e0211 */
[----:B------:R-:W-:-:S04]  /*eed0*/  MOV R3, 0x6000 ;  /* 0x0000600000037802 */ /* 0x000fc80000000f00 */
[----:B------:R2:W-:Y:S01]  /*eee0*/  SYNCS.ARRIVE.TRANS64 RZ, [R2+URZ+0x30850], R3 ;  /* 0x0308500302ff79a7 */ /* 0x0005e2000800003f */
[----:B-1----:R-:W-:-:S04]  /*eef0*/  LOP3.LUT R4, R4, 0x1f, RZ, 0xc0, !PT ;  /* 0x0000001f04047812 */ /* 0x002fc800078ec0ff */
[----:B------:R-:W-:-:S13]  /*ef00*/  ISETP.NE.AND P0, PT, R4, RZ, PT ;  /* 0x000000ff0400720c */ /* 0x000fda0003f05270 */
[----:B--2---:R-:W-:Y:S05]  /*ef10*/  @!P0 BRA `(.L_x_12382) ;  /* 0x0000000000048947 */ /* 0x004fea0003800000 */
[----:B------:R-:W-:Y:S01]  /*ef20*/  BPT.TRAP 0x1 ;  /* 0x000000040000795c */ /* 0x000fe20000300000 */
.L_x_12382:
[----:B------:R-:W-:Y:S05]  /*ef30*/  BSYNC B3 ;  /* 0x0000000000037941 */ /* 0x000fea0003800000 */
.L_x_12381:
        /* <DEDUP_REMOVED lines=11> */
.L_x_12383:
        /* <DEDUP_REMOVED lines=12> */
.L_x_12372:
[----:B------:R-:W-:Y:S05]  /*f0b0*/  BSYNC B1 ;  /* 0x0000000000017941 */ /* 0x000fea0003800000 */
.L_x_12371:
[----:B------:R-:W2:Y:S01]  /*f0c0*/  LDL.LU R0, [R1+0x1c] ;  /* 0x00001c0001007983 */ /* 0x000ea20000300800 */
[----:B------:R-:W-:Y:S01]  /*f0d0*/  MOV R28, R10 ;  /* 0x0000000a001c7202 */ /* 0x000fe20000000f00 */
[----:B------:R-:W-:Y:S02]  /*f0e0*/  IMAD.MOV.U32 R18, RZ, RZ, R6 ;  /* 0x000000ffff127224 */ /* 0x000fe400078e0006 */
[----:B--2---:R-:W-:-:S07]  /*f0f0*/  VIADD R0, R0, 0xfffffffd ;  /* 0xfffffffd00007836 */ /* 0x004fce0000000000 */
.L_x_12370:
[----:B------:R-:W-:Y:S05]  /*f100*/  BSYNC B2 ;  /* 0x0000000000027941 */ /* 0x000fea0003800000 */
.L_x_12369:
[----:B------:R-:W-:Y:S01]  /*f110*/  VIADD R7, R7, 0xfffffffe ;  /* 0xfffffffe07077836 */ /* 0x000fe20000000000 */
[----:B------:R-:W-:-:S04]  /*f120*/  LOP3.LUT R2, RZ, R9, RZ, 0x33, !PT ;  /* 0x00000009ff027212 */ /* 0x000fc800078e33ff */
[----:B------:R-:W-:-:S13]  /*f130*/  ISETP.NE.AND P0, PT, R7, R2, PT ;  /* 0x000000020700720c */ /* 0x000fda0003f05270 */
[----:B------:R-:W-:Y:S05]  /*f140*/  @!P0 BRA `(.L_x_12368) ;  /* 0x0000000c00a08947 */ /* 0x000fea0003800000 */
[----:B------:R-:W-:-:S07]  /*f150*/  IMAD.MOV.U32 R4, RZ, RZ, R19 ;  /* 0x000000ffff047224 */ /* 0x000fce00078e0013 */
.L_x_12410:
        /* <DEDUP_REMOVED lines=22> */
[----:B------:R-:W-:-:S03]  /*f2c0*/  IMAD R4, R29, UR6, RZ ;  /* 0x000000061d047c24 */ /* 0x000fc6000f8e02ff */
[----:B------:R-:W-:Y:S01]  /*f2d0*/  IADD3 R3, -R2, RZ, RZ ;  /* 0x000000ff02037210 */ /* 0x000fe20007ffe1ff */
[----:B------:R-:W-:-:S04]  /*f2e0*/  IMAD R4, R23, UR7, R4 ;  /* 0x0000000717047c24 */ /* 0x000fc8000f8e0204 */
[----:B------:R-:W-:Y:S01]  /*f2f0*/  IMAD R9, R9, R3, R0 ;  /* 0x0000000309097224 */ /* 0x000fe200078e0200 */
[----:B------:R-:W-:-:S03]  /*f300*/  SHF.R.S32.HI R3, RZ, 0x1f, R2 ;  /* 0x0000001fff037819 */ /* 0x000fc60000011402 */
[----:B------:R-:W-:-:S04]  /*f310*/  IMAD.WIDE.U32 R2, R23, UR6, R2 ;  /* 0x0000000617027c25 */ /* 0x000fc8000f8e0002 */
[----:B------:R-:W-:Y:S01]  /*f320*/  IMAD.IADD R3, R4, 0x1, R3 ;  /* 0x0000000104037824 */ /* 0x000fe200078e0203 */
[----:B------:R-:W-:-:S04]  /*f330*/  LEA R4, P0, R2, UR4, 0x2 ;  /* 0x0000000402047c11 */ /* 0x000fc8000f8010ff */
[----:B------:R-:W-:-:S05]  /*f340*/  LEA.HI.X R5, R2, UR5, R3, 0x2, P0 ;  /* 0x0000000502057c11 */ /* 0x000fca00080f1403 */
[----:B------:R0:W5:Y:S04]  /*f350*/  LDG.E R4, desc[UR38][R4.64] ;  /* 0x0000002604047981 */ /* 0x000168000c1e1900 */
.L_x_12386:
[----:B------:R-:W-:Y:S01]  /*f360*/  IMAD R2, R6, 0x8, R17 ;  /* 0x0000000806027824 */ /* 0x000fe200078e0211 */
[----:B------:R-:W-:Y:S01]  /*f370*/  SHF.L.U32 R3, R7, 0x1f, RZ ;  /* 0x0000001f07037819 */ /* 0x000fe200000006ff */
[----:B------:R-:W-:Y:S03]  /*f380*/  BSSY B2, `(.L_x_12387) ;  /* 0x0000003000027945 */ /* 0x000fe60003800000 */
[----:B------:R-:W1:Y:S02]  /*f390*/  SYNCS.PHASECHK.TRANS64.TRYWAIT P0, [R2+URZ+0x30840], R3 ;  /* 0x03084003020075a7 */ /* 0x000e64000800017f */
[----:B-1----:R-:W-:Y:S05]  /*f3a0*/  @!P0 BRA `(.L_x_12388) ;  /* 0x00000034000c8947 */ /* 0x002fea0003800000 */
.L_x_12480:
[----:B------:R-:W-:Y:S05]  /*f3b0*/  BSYNC B2 ;  /* 0x0000000000027941 */ /* 0x000fea0003800000 */
.L_x_12387:
        /* <DEDUP_REMOVED lines=12> */
.L_x_12390:
[----:B------:R-:W-:Y:S05]  /*f480*/  BSYNC B2 ;  /* 0x0000000000027941 */ /* 0x000fea0003800000 */
.L_x_12389:
        /* <DEDUP_REMOVED lines=8> */
[----:B------:R-:W-:Y:S01]  /*f510*/  IMAD R10, R9, 0xc0, R26 ;  /* 0x000000c0090a7824 */ /* 0x000fe200078e021a */
[----:B------:R-:W-:Y:S01]  /*f520*/  UMOV UR6, 0x0 ;  /* 0x0000000000067882 */ /* 0x000fe20000000000 */
[----:B------:R-:W-:-:S10]  /*f530*/  UMOV UR7, 0x14f00000 ;  /* 0x14f0000000077882 */ /* 0x000fd40000000000 */
.L_x_12391:
        /* <DEDUP_REMOVED lines=11> */
[----:B------:R-:W-:Y:S01]  /*f5f0*/  BSSY B2, `(.L_x_12392) ;  /* 0x0000004000027945 */ /* 0x000fe20003800000 */
[----:B------:R-:W-:-:S04]  /*f600*/  LEA R10, R18, R8, 0x3 ;  /* 0x00000008120a7211 */ /* 0x000fc800078e18ff */
[----:B------:R-:W0:Y:S02]  /*f610*/  SYNCS.PHASECHK.TRANS64.TRYWAIT P0, [R10+URZ+0x60], R28 ;  /* 0x0000601c0a0075a7 */ /* 0x000e24000800017f */
[----:B0-----:R-:W-:Y:S05]  /*f620*/  @!P0 BRA `(.L_x_12393) ;  /* 0x0000003000808947 */ /* 0x001fea0003800000 */
.L_x_12481:
[----:B------:R-:W-:Y:S05]  /*f630*/  BSYNC B2 ;  /* 0x0000000000027941 */ /* 0x000fea0003800000 */
.L_x_12392:
        /* <DEDUP_REMOVED lines=11> */
.L_x_12395:
[----:B------:R-:W-:Y:S05]  /*f6f0*/  BSYNC B2 ;  /* 0x0000000000027941 */ /* 0x000fea0003800000 */
.L_x_12394:
        /* <DEDUP_REMOVED lines=10> */
.L_x_12396:
        /* <DEDUP_REMOVED lines=10> */
[----:B------:R-:W-:Y:S01]  /*f840*/  IMAD.MOV.U32 R22, RZ, RZ, R9 ;  /* 0x000000ffff167224 */ /* 0x000fe200078e0009 */
[----:B------:R-:W-:-:S07]  /*f850*/  MOV R19, R4 ;  /* 0x0000000400137202 */ /* 0x000fce0000000f00 */
.L_x_12385:
[----:B------:R-:W-:Y:S05]  /*f860*/  BSYNC B1 ;  /* 0x0000000000017941 */ /* 0x000fea0003800000 */
.L_x_12384:
        /* <DEDUP_REMOVED lines=32> */
.L_x_12399:
[----:B------:R-:W-:Y:S01]  /*fa70*/  LEA R2, R18, R17, 0x3 ;  /* 0x0000001112027211 */ /* 0x000fe200078e18ff */
[----:B------:R-:W-:Y:S01]  /*fa80*/  BSSY B2, `(.L_x_12400) ;  /* 0x0000004000027945 */ /* 0x000fe20003800000 */
[----:B------:R-:W-:-:S04]  /*fa90*/  SHF.L.U32 R3, R28, 0x1f, RZ ;  /* 0x0000001f1c037819 */ /* 0x000fc800000006ff */
[----:B------:R-:W1:Y:S02]  /*faa0*/  SYNCS.PHASECHK.TRANS64.TRYWAIT P0, [R2+URZ+0x30840], R3 ;  /* 0x03084003020075a7 */ /* 0x000e64000800017f */
[----:B-1----:R-:W-:Y:S05]  /*fab0*/  @!P0 BRA `(.L_x_12401) ;  /* 0x0000002c00708947 */ /* 0x002fea0003800000 */
.L_x_12482:
[----:B------:R-:W-:Y:S05]  /*fac0*/  BSYNC B2 ;  /* 0x0000000000027941 */ /* 0x000fea0003800000 */
.L_x_12400:
        /* <DEDUP_REMOVED lines=12> */
.L_x_12403:
[----:B------:R-:W-:Y:S05]  /*fb90*/  BSYNC B2 ;  /* 0x0000000000027941 */ /* 0x000fea0003800000 */
.L_x_12402:
[----:B------:R-:W-:Y:S01]  /*fba0*/  IMAD.MOV.U32 R5, RZ, RZ, RZ ;  /* 0x000000ffff057224 */ /* 0x000fe200078e00ff */
[----:B------:R-:W-:Y:S01]  /*fbb0*/  UIADD3 UR4, UP0, UR40, 0x370, URZ ;  /* 0x0000037028047890 */ /* 0x000fe2000ff1e03f */
[C---:B------:R-:W-:Y:S01]  /*fbc0*/  IMAD R11, R18.reuse, 0x6000, R17 ;  /* 0x00006000120b7824 */ /* 0x040fe200078e0211 */
[----:B------:R-:W-:Y:S01]  /*fbd0*/  PLOP3.LUT P0, PT, PT, PT, PT, 0x80, 0x0 ;  /* 0x000000000000781c */ /* 0x000fe20003f0f070 */
[----:B-1----:R-:W-:Y:S01]  /*fbe0*/  IMAD R3, R18, 0x8, R8 ;  /* 0x0000000812037824 */ /* 0x002fe200078e0208 */
[----:B------:R-:W-:Y:S01]  /*fbf0*/  R2UR UR10, R5 ;  /* 0x00000000050a72ca */ /* 0x000fe200000e0000 */
[----:B------:R-:W-:Y:S01]  /*fc00*/  VIADD R11, R11, 0x12400 ;  /* 0x000124000b0b7836 */ /* 0x000fe20000000000 */
[----:B------:R-:W-:Y:S01]  /*fc10*/  UIADD3.X UR5, URZ, UR41, URZ, UP0, !UPT ;  /* 0x000000293f057290 */ /* 0x000fe200087fe43f */
[----:B------:R-:W-:Y:S01]  /*fc20*/  VIADD R3, R3, 0x30 ;  /* 0x0000003003037836 */ /* 0x000fe20000000000 */
[----:B------:R-:W-:Y:S01]  /*fc30*/  UMOV UR6, 0x0 ;  /* 0x0000000000067882 */ /* 0x000fe20000000000 */
[----:B------:R-:W-:Y:S01]  /*fc40*/  IMAD R2, R10, 0xc0, R26 ;  /* 0x000000c00a027824 */ /* 0x000fe200078e021a */
[----:B------:R-:W-:-:S09]  /*fc50*/  UMOV UR7, 0x14f00000 ;  /* 0x14f0000000077882 */ /* 0x000fd20000000000 */
.L_x_12404:
        /* <DEDUP_REMOVED lines=15> */
.L_x_12483:
[----:B------:R-:W-:Y:S05]  /*fd50*/  BSYNC B2 ;  /* 0x0000000000027941 */ /* 0x000fea0003800000 */
.L_x_12405:
[----:B------:R-:W-:Y:S01]  /*fd60*/  BSSY B2, `(.L_x_12407) ;  /* 0x000000b000027945 */ /* 0x000fe20003800000 */
[----:B0-----:R-:W-:Y:S01]  /*fd70*/  MOV R2, 0x0 ;  /* 0x0000000000027802 */ /* 0x001fe20000000f00 */
[----:B------:R-:W-:Y:S02]  /*fd80*/  IMAD.MOV.U32 R3, RZ, RZ, 0x14f00000 ;  /* 0x14f00000ff037424 */ /* 0x000fe400078e00ff */
[----:B------:R-:W-:Y:S05]  /*fd90*/  @P1 BRA `(.L_x_12408) ;  /* 0x00000000001c1947 */ /* 0x000fea0003800000 */
[----:B------:R-:W0:Y:S02]  /*fda0*/  S2R R11, SR_TID.X ;  /* 0x00000000000b7919 */ /* 0x000e240000002100 */
[----:B0-----:R-:W-:Y:S01]  /*fdb0*/  LOP3.LUT R12, R11, 0x1f, RZ, 0xc0, !PT ;  /* 0x0000001f0b0c7812 */ /* 0x001fe200078ec0ff */
[----:B------:R-:W-:-:S03]  /*fdc0*/  IMAD.MOV.U32 R11, RZ, RZ, 0x6000 ;  /* 0x00006000ff0b7424 */ /* 0x000fc600078e00ff */
[----:B------:R-:W-:Y:S01]  /*fdd0*/  ISETP.NE.AND P0, PT, R12, RZ, PT ;  /* 0x000000ff0c00720c */ /* 0x000fe20003f05270 */
[----:B------:R0:W-:-:S12]  /*fde0*/  SYNCS.ARRIVE.TRANS64 RZ, [R7+URZ+0x50], R11 ;  /* 0x0000500b07ff79a7 */ /* 0x0001d8000800003f */
[----:B0-----:R-:W-:Y:S05]  /*fdf0*/  @!P0 BRA `(.L_x_12408) ;  /* 0x0000000000048947 */ /* 0x001fea0003800000 */
[----:B------:R-:W-:Y:S01]  /*fe00*/  BPT.TRAP 0x1 ;  /* 0x000000040000795c */ /* 0x000fe20000300000 */
.L_x_12408:
[----:B------:R-:W-:Y:S05]  /*fe10*/  BSYNC B2 ;  /* 0x0000000000027941 */ /* 0x000fea0003800000 */
.L_x_12407:
        /* <DEDUP_REMOVED lines=10> */
.L_x_12409:
        /* <DEDUP_REMOVED lines=12> */
.L_x_12398:
[----:B------:R-:W-:Y:S05]  /*ff80*/  BSYNC B1 ;  /* 0x0000000000017941 */ /* 0x000fea0003800000 */
.L_x_12397:
[----:B------:R-:W2:Y:S01]  /*ff90*/  LDL R2, [R1+0x4] ;  /* 0x0000040001027983 */ /* 0x000ea20000100800 */
[----:B------:R-:W-:Y:S02]  /*ffa0*/  IADD3 R0, R0, -0x2, RZ ;  /* 0xfffffffe00007810 */ /* 0x000fe40007ffe0ff */
[----:B--2---:R-:W-:-:S13]  /*ffb0*/  ISETP.GT.AND P0, PT, R9, R2, PT ;  /* 0x000000020900720c */ /* 0x004fda0003f04270 */
[----:B------:R-:W-:Y:S05]  /*ffc0*/  @P0 BRA `(.L_x_12410) ;  /* 0xfffffff000640947 */ /* 0x000fea000383ffff */
.L_x_12368:
[----:B------:R-:W-:Y:S05]  /*ffd0*/  BSYNC B0 ;  /* 0x0000000000007941 */ /* 0x000fea0003800000 */
.L_x_12367:
        /* <DEDUP_REMOVED lines=17> */
.L_x_12412:
[----:B------:R-:W-:Y:S05]  /*100f0*/  BSYNC B0 ;  /* 0x0000000000007941 */ /* 0x000fea0003800000 */
.L_x_12411:
        /* <DEDUP_REMOVED lines=8> */
[----:B------:R-:W0:Y:S02]  /*10180*/  SYNCS.PHASECHK.TRANS64.TRYWAIT P0, [R3+URZ+0x30860], R0 ;  /* 0x03086000030075a7 */ /* 0x000e24000800017f */
[----:B0-----:R-:W-:Y:S09]  /*10190*/  @!P0 BRA `(.L_x_12416) ;  /* 0x0000002400e08947 */ /* 0x001ff20003800000 */
.L_x_12484:
[----:B------:R-:W-:Y:S05]  /*101a0*/  BSYNC B1 ;  /* 0x0000000000017941 */ /* 0x000fea0003800000 */
.L_x_12415:
        /* <DEDUP_REMOVED lines=9> */
.L_x_12418:
[----:B------:R-:W-:Y:S05]  /*10240*/  BSYNC B1 ;  /* 0x0000000000017941 */ /* 0x000fea0003800000 */
.L_x_12417:
[----:B0-----:R-:W-:Y:S01]  /*10250*/  IMAD R0, R18, 0x6000, R17 ;  /* 0x0000600012007824 */ /* 0x001fe200078e0211 */
        /* <DEDUP_REMOVED lines=9> */
.L_x_12419:
        /* <DEDUP_REMOVED lines=10> */
.L_x_12414:
[----:B------:R-:W-:Y:S05]  /*10390*/  BSYNC B0 ;  /* 0x0000000000007941 */ /* 0x000fea0003800000 */
.L_x_12413:
[----:B------:R-:W-:-:S05]  /*103a0*/  VIADD R18, R18, 0x1 ;  /* 0x0000000112127836 */ /* 0x000fca0000000000 */
[----:B------:R-:W-:-:S04]  /*103b0*/  ISETP.NE.AND P0, PT, R18, 0x2, PT ;  /* 0x000000021200780c */ /* 0x000fc80003f05270 */
[----:B------:R-:W-:Y:S02]  /*103c0*/  SEL R3, RZ, 0x1, P0 ;  /* 0x00000001ff037807 */ /* 0x000fe40000000000 */
[----:B------:R-:W-:Y:S02]  /*103d0*/  SEL R18, R18, RZ, P0 ;  /* 0x000000ff12127207 */ /* 0x000fe40000000000 */
[----:B------:R-:W-:-:S07]  /*103e0*/  LOP3.LUT R28, R28, R3, RZ, 0x3c, !PT ;  /* 0x000000031c1c7212 */ /* 0x000fce00078e3cff */
.L_x_12349:
[----:B------:R-:W-:Y:S05]  /*103f0*/  BSYNC B7 ;  /* 0x0000000000077941 */ /* 0x000fea0003800000 */
.L_x_12347:
[----:B------:R-:W2:Y:S02]  /*10400*/  LDL R0, [R1+0x44] ;  /* 0x0000440001007983 */ /* 0x000ea40000100800 */
[----:B--2---:R-:W-:-:S13]  /*10410*/  ISETP.NE.AND P0, PT, R0, RZ, PT ;  /* 0x000000ff0000720c */ /* 0x004fda0003f05270 */
[----:B------:R-:W-:Y:S05]  /*10420*/  @!P0 BRA `(.L_x_12420) ;  /* 0x0000000000248947 */ /* 0x000fea0003800000 */
[----:B------:R-:W-:Y:S05]  /*10430*/  WARPSYNC.ALL ;  /* 0x0000000000007948 */ /* 0x000fea0003800000 */
[----:B------:R-:W0:Y:S08]  /*10440*/  S2UR UR5, SR_CgaCtaId ;  /* 0x00000000000579c3 */ /* 0x000e300000008800 */
[----:B------:R-:W-:Y:S06]  /*10450*/  BAR.SYNC.DEFER_BLOCKING 0x5, 0x200 ;  /* 0x0148000000007b1d */ /* 0x000fec0000010000 */
[----:B------:R-:W-:-:S02]  /*10460*/  UMOV UR4, 0x400 ;  /* 0x0000040000047882 */ /* 0x000fc40000000000 */
[----:B0-----:R-:W-:-:S06]  /*10470*/  ULEA UR4, UR5, UR4, 0x18 ;  /* 0x0000000405047291 */ /* 0x001fcc000f8ec03f */
[----:B------:R-:W-:-:S05]  /*10480*/  IMAD.U32 R17, RZ, RZ, UR4 ;  /* 0x00000004ff117e24 */ /* 0x000fca000f8e00ff */
[----:B------:R2:W3:Y:S01]  /*10490*/  LDS.128 R24, [R17+0x308d0] ;  /* 0x0308d00011187984 */ /* 0x0004e20000000c00 */
[----:B------:R-:W-:Y:S06]  /*104a0*/  BAR.ARV 0x4, 0x200 ;  /* 0x0108000000007b1d */ /* 0x000fec0000002000 */
[----:B------:R-:W-:Y:S05]  /*104b0*/  BRA `(.L_x_12421) ;  /* 0x0000000800d07947 */ /* 0x000fea0003800000 */
.L_x_12420:
[----:B------:R-:W0:Y:S01]  /*104c0*/  S2R R0, SR_TID.X ;  /* 0x0000000000007919 */ /* 0x000e220000002100 */
[----:B------:R-:W-:Y:S01]  /*104d0*/  UMOV UR4, 0xffffffff ;  /* 0xffffffff00047882 */ /* 0x000fe20000000000 */
[----:B0-----:R-:W-:-:S04]  /*104e0*/  LOP3.LUT R9, R0, 0x1f, RZ, 0xc0, !PT ;  /* 0x0000001f00097812 */ /* 0x001fc800078ec0ff */
[----:B------:R-:W-:Y:S01]  /*104f0*/  ISETP.NE.AND P0, PT, R9, 0x1f, PT ;  /* 0x0000001f0900780c */ /* 0x000fe20003f05270 */
[----:B------:R-:W-:-:S12]  /*10500*/  BRA.DIV UR4, `(.L_x_12422) ;  /* 0x0000002604187947 */ /* 0x000fd8000b800000 */
[----:B-1----:R-:W-:Y:S01]  /*10510*/  IADD3 R7, R27, R9, RZ ;  /* 0x000000091b077210 */ /* 0x002fe20007ffe0ff */
[----:B------:R-:W-:-:S03]  /*10520*/  ULDC UR4, c[0x0][0xc3c] ;  /* 0x00030f0000047ab9 */ /* 0x000fc60000000800 */
        /* <DEDUP_REMOVED lines=35> */
[----:B------:R0:W1:Y:S02]  /*10760*/  SHFL.IDX PT, R14, R3, 0x1f, 0x1f ;  /* 0x03e01f00030e7f89 */ /* 0x00006400000e0000 */
.L_x_12494:
[----:B------:R-:W-:Y:S02]  /*10770*/  ULDC UR4, c[0x0][0xc38] ;  /* 0x00030e0000047ab9 */ /* 0x000fe40000000800 */
[----:B------:R-:W-:-:S04]  /*10780*/  IMAD.U32 R2, RZ, RZ, UR4 ;  /* 0x00000004ff027e24 */ /* 0x000fc8000f8e00ff */
[----:B-1----:R-:W-:-:S04]  /*10790*/  IMAD R5, R14, R2, RZ ;  /* 0x000000020e057224 */ /* 0x002fc800078e02ff */
[----:B------:R-:W-:-:S05]  /*107a0*/  IMAD.IADD R6, R6, 0x1, R5 ;  /* 0x0000000106067824 */ /* 0x000fca00078e0205 */
[----:B------:R-:W-:-:S13]  /*107b0*/  ISETP.GT.AND P6, PT, R6, R0, PT ;  /* 0x000000000600720c */ /* 0x000fda0003fc4270 */
[----:B------:R-:W-:Y:S05]  /*107c0*/  @P6 BRA `(.L_x_12423) ;  /* 0x0000000000a46947 */ /* 0x000fea0003800000 */
.L_x_12426:
[----:B------:R-:W1:Y:S01]  /*107d0*/  LDC R2, c[0x0][0xc3c] ;  /* 0x00030f00ff027b82 */ /* 0x000e620000000800 */
[----:B------:R-:W-:-:S05]  /*107e0*/  VIADD R27, R27, 0x1f ;  /* 0x0000001f1b1b7836 */ /* 0x000fca0000000000 */
[----:B-1----:R-:W-:-:S13]  /*107f0*/  ISETP.GE.AND P6, PT, R27, R2, PT ;  /* 0x000000021b00720c */ /* 0x002fda0003fc6270 */
[----:B------:R-:W-:Y:S05]  /*10800*/  @P6 BRA `(.L_x_12424) ;  /* 0x0000000400b86947 */ /* 0x000fea0003800000 */
[----:B0-----:R-:W0:Y:S01]  /*10810*/  S2R R3, SR_TID.X ;  /* 0x0000000000037919 */ /* 0x001e220000002100 */
[----:B------:R-:W-:Y:S01]  /*10820*/  IMAD.MOV.U32 R7, RZ, RZ, RZ ;  /* 0x000000ffff077224 */ /* 0x000fe200078e00ff */
[----:B0-----:R-:W-:-:S04]  /*10830*/  LOP3.LUT R3, R3, 0x1f, RZ, 0xc0, !PT ;  /* 0x0000001f03037812 */ /* 0x001fc800078ec0ff */
[----:B------:R-:W-:-:S04]  /*10840*/  IADD3 R9, R27, R3, RZ ;  /* 0x000000031b097210 */ /* 0x000fc80007ffe0ff */
        /* <DEDUP_REMOVED lines=26> */
[----:B------:R0:W1:Y:S02]  /*109f0*/  SHFL.IDX PT, R14, R3, 0x1f, 0x1f ;  /* 0x03e01f00030e7f89 */ /* 0x00006400000e0000 */
.L_x_12502:
[----:B------:R-:W-:Y:S02]  /*10a00*/  ULDC UR4, c[0x0][0xc38] ;  /* 0x00030e0000047ab9 */ /* 0x000fe40000000800 */
[----:B------:R-:W-:-:S04]  /*10a10*/  IMAD.U32 R2, RZ, RZ, UR4 ;  /* 0x00000004ff027e24 */ /* 0x000fc8000f8e00ff */
[----:B-1----:R-:W-:-:S04]  /*10a20*/  IMAD R5, R14, R2, RZ ;  /* 0x000000020e057224 */ /* 0x002fc800078e02ff */
[----:B------:R-:W-:-:S05]  /*10a30*/  IMAD.IADD R6, R5, 0x1, R6 ;  /* 0x0000000105067824 */ /* 0x000fca00078e0206 */
[----:B------:R-:W-:-:S13]  /*10a40*/  ISETP.GT.AND P6, PT, R6, R0, PT ;  /* 0x000000000600720c */ /* 0x000fda0003fc4270 */
[----:B------:R-:W-:Y:S05]  /*10a50*/  @!P6 BRA `(.L_x_12426) ;  /* 0xfffffffc005ce947 */ /* 0x000fea000383ffff */
.L_x_12423:
        /* <DEDUP_REMOVED lines=9> */
.L_x_12507:
[----:B------:R-:W-:-:S13]  /*10af0*/  ISETP.NE.AND P0, PT, R8, RZ, PT ;  /* 0x000000ff0800720c */ /* 0x000fda0003f05270 */
[----:B------:R-:W-:Y:S05]  /*10b00*/  @!P0 BRA `(.L_x_12428) ;  /* 0x0000000000108947 */ /* 0x000fea0003800000 */
[----:B------:R-:W-:Y:S01]  /*10b10*/  UMOV UR4, 0xffffffff ;  /* 0xffffffff00047882 */ /* 0x000fe20000000000 */
[----:B------:R-:W-:Y:S02]  /*10b20*/  VIADD R12, R5, 0xffffffff ;  /* 0xffffffff050c7836 */ /* 0x000fe40000000000 */
[----:B------:R-:W-:Y:S05]  /*10b30*/  BRA.DIV UR4, `(.L_x_12429) ;  /* 0x0000002604dc7947 */ /* 0x000fea000b800000 */
[----:B------:R4:W0:Y:S02]  /*10b40*/  SHFL.IDX PT, R24, R3, R12, 0x1f ;  /* 0x00001f0c03187589 */ /* 0x00082400000e0000 */
.L_x_12428:
[----:B--2---:R-:W-:Y:S01]  /*10b50*/  IABS R8, R7 ;  /* 0x0000000700087213 */ /* 0x004fe20000000000 */
[----:B0-----:R-:W-:Y:S01]  /*10b60*/  IMAD R24, R24, R2, R6 ;  /* 0x0000000218187224 */ /* 0x001fe200078e0206 */
[----:B---3--:R-:W-:Y:S01]  /*10b70*/  IABS R6, R4 ;  /* 0x0000000400067213 */ /* 0x008fe20000000000 */
[----:B------:R-:W-:Y:S01]  /*10b80*/  IMAD.IADD R27, R5, 0x1, R27 ;  /* 0x00000001051b7824 */ /* 0x000fe200078e021b */
[----:B------:R-:W0:Y:S01]  /*10b90*/  I2F.RP R9, R8 ;  /* 0x0000000800097306 */ /* 0x000e220000209400 */
[----:B------:R-:W-:Y:S01]  /*10ba0*/  MOV R2, RZ ;  /* 0x000000ff00027202 */ /* 0x000fe20000000f00 */
[----:B------:R-:W-:-:S06]  /*10bb0*/  IMAD.IADD R0, R0, 0x1, -R24 ;  /* 0x0000000100007824 */ /* 0x000fcc00078e0a18 */
[----:B----4-:R-:W-:Y:S08]  /*10bc0*/  I2F.RP R12, R6 ;  /* 0x00000006000c7306 */ /* 0x010ff00000209400 */
[----:B0-----:R-:W0:Y:S02]  /*10bd0*/  MUFU.RCP R9, R9 ;  /* 0x0000000900097308 */ /* 0x001e240000001000 */
[----:B0-----:R-:W-:Y:S01]  /*10be0*/  VIADD R10, R9, 0xffffffe ;  /* 0x0ffffffe090a7836 */ /* 0x001fe20000000000 */
[----:B------:R-:W-:-:S05]  /*10bf0*/  IABS R9, R7 ;  /* 0x0000000700097213 */ /* 0x000fca0000000000 */
[----:B------:R0:W2:Y:S02]  /*10c00*/  F2I.FTZ.U32.TRUNC.NTZ R3, R10 ;  /* 0x0000000a00037305 */ /* 0x0000a4000021f000 */
[----:B0-----:R-:W-:Y:S01]  /*10c10*/  IABS R10, R0 ;  /* 0x00000000000a7213 */ /* 0x001fe20000000000 */
[----:B--2---:R-:W-:-:S04]  /*10c20*/  IMAD.MOV R11, RZ, RZ, -R3 ;  /* 0x000000ffff0b7224 */ /* 0x004fc800078e0a03 */
        /* <DEDUP_REMOVED lines=8> */
[----:B------:R-:W-:-:S04]  /*10cb0*/  IMAD.MOV.U32 R2, RZ, RZ, RZ ;  /* 0x000000ffff027224 */ /* 0x000fc800078e00ff */
[----:B------:R-:W0:Y:S06]  /*10cc0*/  F2I.FTZ.U32.TRUNC.NTZ R3, R3 ;  /* 0x0000000300037305 */ /* 0x000e2c000021f000 */
[----:B------:R-:W-:Y:S01]  /*10cd0*/  @!P1 IMAD.IADD R11, R11, 0x1, -R8 ;  /* 0x000000010b0b9824 */ /* 0x000fe200078e0a08 */
[----:B------:R-:W-:Y:S02]  /*10ce0*/  @!P1 IADD3 R9, R9, 0x1, RZ ;  /* 0x0000000109099810 */ /* 0x000fe40007ffe0ff */
[----:B------:R-:W-:Y:S02]  /*10cf0*/  ISETP.NE.AND P1, PT, R7, RZ, PT ;  /* 0x000000ff0700720c */ /* 0x000fe40003f25270 */
[----:B------:R-:W-:Y:S01]  /*10d00*/  ISETP.GE.U32.AND P0, PT, R11, R8, PT ;  /* 0x000000080b00720c */ /* 0x000fe20003f06070 */
[----:B0-----:R-:W-:-:S04]  /*10d10*/  IMAD.MOV R11, RZ, RZ, -R3 ;  /* 0x000000ffff0b7224 */ /* 0x001fc800078e0a03 */
[----:B------:R-:W-:-:S08]  /*10d20*/  IMAD R11, R11, R6, RZ ;  /* 0x000000060b0b7224 */ /* 0x000fd000078e02ff */
[----:B------:R-:W-:Y:S02]  /*10d30*/  @P0 VIADD R9, R9, 0x1 ;  /* 0x0000000109090836 */ /* 0x000fe40000000000 */
[----:B------:R-:W-:Y:S01]  /*10d40*/  IMAD.HI.U32 R8, R3, R11, R2 ;  /* 0x0000000b03087227 */ /* 0x000fe200078e0002 */
[----:B------:R-:W-:-:S04]  /*10d50*/  LOP3.LUT R2, R0, R7, RZ, 0x3c, !PT ;  /* 0x0000000700027212 */ /* 0x000fc800078e3cff */
[----:B------:R-:W-:Y:S02]  /*10d60*/  ISETP.GE.AND P2, PT, R2, RZ, PT ;  /* 0x000000ff0200720c */ /* 0x000fe40003f46270 */
[----:B------:R-:W-:-:S05]  /*10d70*/  IABS R2, R4 ;  /* 0x0000000400027213 */ /* 0x000fca0000000000 */
[----:B------:R-:W-:-:S06]  /*10d80*/  IMAD.MOV R2, RZ, RZ, -R2 ;  /* 0x000000ffff027224 */ /* 0x000fcc00078e0a02 */
[----:B------:R-:W-:Y:S01]  /*10d90*/  @!P2 IMAD.MOV R9, RZ, RZ, -R9 ;  /* 0x000000ffff09a224 */ /* 0x000fe200078e0a09 */
[----:B------:R-:W-:-:S04]  /*10da0*/  @!P1 LOP3.LUT R9, RZ, R7, RZ, 0x33, !PT ;  /* 0x00000007ff099212 */ /* 0x000fc800078e33ff */
[-C--:B------:R-:W-:Y:S01]  /*10db0*/  IABS R3, R9.reuse ;  /* 0x0000000900037213 */ /* 0x080fe20000000000 */
[----:B------:R-:W-:-:S04]  /*10dc0*/  IMAD R7, R7, R9, RZ ;  /* 0x0000000907077224 */ /* 0x000fc800078e02ff */
        /* <DEDUP_REMOVED lines=10> */
[----:B------:R-:W-:-:S05]  /*10e70*/  @P0 VIADD R8, R8, 0x1 ;  /* 0x0000000108080836 */ /* 0x000fca0000000000 */
[----:B------:R-:W-:Y:S02]  /*10e80*/  @!P2 IADD3 R8, -R8, RZ, RZ ;  /* 0x000000ff0808a210 */ /* 0x000fe40007ffe1ff */
[----:B------:R-:W-:-:S05]  /*10e90*/  @!P1 LOP3.LUT R8, RZ, R4, RZ, 0x33, !PT ;  /* 0x00000004ff089212 */ /* 0x000fca00078e33ff */
[----:B------:R-:W-:-:S04]  /*10ea0*/  IMAD.MOV R2, RZ, RZ, -R8 ;  /* 0x000000ffff027224 */ /* 0x000fc800078e0a08 */
[C---:B------:R-:W-:Y:S02]  /*10eb0*/  IMAD R9, R4.reuse, R2, R9 ;  /* 0x0000000204097224 */ /* 0x040fe400078e0209 */
[----:B------:R-:W-:-:S04]  /*10ec0*/  IMAD R4, R4, 0x1000000, R8 ;  /* 0x0100000004047824 */ /* 0x000fc800078e0208 */
[----:B------:R-:W-:Y:S01]  /*10ed0*/  IMAD R26, R9, 0x10000, R4 ;  /* 0x00010000091a7824 */ /* 0x000fe200078e0204 */
[----:B------:R-:W-:Y:S06]  /*10ee0*/  BRA `(.L_x_12430) ;  /* 0x00000000001c7947 */ /* 0x000fec0003800000 */
.L_x_12424:
[----:B------:R-:W-:Y:S01]  /*10ef0*/  UMOV UR4, URZ ;  /* 0x0000003f00047c82 */ /* 0x000fe20008000000 */
[----:B------:R-:W-:Y:S01]  /*10f00*/  UMOV UR5, URZ ;  /* 0x0000003f00057c82 */ /* 0x000fe20008000000 */
[----:B------:R-:W-:Y:S01]  /*10f10*/  ULDC UR6, c[0x0][0xc3c] ;  /* 0x00030f0000067ab9 */ /* 0x000fe20000000800 */
[----:B------:R-:W-:Y:S01]  /*10f20*/  IMAD.MOV.U32 R24, RZ, RZ, R0 ;  /* 0x000000ffff187224 */ /* 0x000fe200078e0000 */
[----:B------:R-:W-:Y:S01]  /*10f30*/  MOV R25, UR4 ;  /* 0x0000000400197c02 */ /* 0x000fe20008000f00 */
[----:B------:R-:W-:Y:S02]  /*10f40*/  IMAD.U32 R26, RZ, RZ, UR5 ;  /* 0x00000005ff1a7e24 */ /* 0x000fe4000f8e00ff */
[----:B------:R-:W-:-:S07]  /*10f50*/  IMAD.U32 R27, RZ, RZ, UR6 ;  /* 0x00000006ff1b7e24 */ /* 0x000fce000f8e00ff */
.L_x_12430:
        /* <DEDUP_REMOVED lines=10> */
.L_x_12421:
[----:B------:R-:W-:Y:S02]  /*11000*/  ULDC UR4, c[0x0][0xc3c] ;  /* 0x00030f0000047ab9 */ /* 0x000fe40000000800 */
[----:B---3--:R-:W-:-:S13]  /*11010*/  ISETP.GE.AND P0, PT, R27, UR4, PT ;  /* 0x000000041b007c0c */ /* 0x008fda000bf06270 */
[----:B------:R-:W-:Y:S05]  /*11020*/  @!P0 BRA `(.L_x_12431) ;  /* 0xffffffb400b48947 */ /* 0x000fea000383ffff */
[----:B------:R-:W-:Y:S05]  /*11030*/  BSYNC B8 ;  /* 0x0000000000087941 */ /* 0x000fea0003800000 */
.L_x_12341:
        /* <DEDUP_REMOVED lines=12> */
.L_x_12510:
[----:B------:R-:W-:Y:S05]  /*11100*/  BSYNC B0 ;  /* 0x0000000000007941 */ /* 0x000fea0003800000 */
.L_x_12432:
[----:B------:R-:W-:-:S03]  /*11110*/  UMOV UR4, 0xffffffff ;  /* 0xffffffff00047882 */ /* 0x000fc60000000000 */
[----:B------:R-:W-:Y:S05]  /*11120*/  BRA.DIV UR4, `(.L_x_12434) ;  /* 0x00000022049c7947 */ /* 0x000fea000b800000 */
[----:B0-----:R-:W0:Y:S02]  /*11130*/  S2R R0, SR_TID.X ;  /* 0x0000000000007919 */ /* 0x001e240000002100 */
[----:B0-----:R-:W-:-:S04]  /*11140*/  SHF.R.U32.HI R0, RZ, 0x5, R0 ;  /* 0x00000005ff007819 */ /* 0x001fc80000011600 */
[----:B------:R-:W-:-:S05]  /*11150*/  LOP3.LUT R0, R0, 0x3, RZ, 0xc0, !PT ;  /* 0x0000000300007812 */ /* 0x000fca00078ec0ff */
[----:B------:R0:W1:Y:S02]  /*11160*/  SHFL.IDX PT, R14, R0, RZ, 0x1f ;  /* 0x00001fff000e7589 */ /* 0x00006400000e0000 */
.L_x_12513:
[----:B-1----:R-:W-:Y:S01]  /*11170*/  ISETP.NE.AND P0, PT, R14, RZ, PT ;  /* 0x000000ff0e00720c */ /* 0x002fe20003f05270 */
[----:B------:R-:W-:-:S12]  /*11180*/  BSSY B0, `(.L_x_12435) ;  /* 0x0000024000007945 */ /* 0x000fd80003800000 */
[----:B------:R-:W-:Y:S05]  /*11190*/  @P0 BRA `(.L_x_12436) ;  /* 0x0000000000880947 */ /* 0x000fea0003800000 */
[----:B------:R-:W-:-:S03]  /*111a0*/  UMOV UR4, 0xffffffff ;  /* 0xffffffff00047882 */ /* 0x000fc60000000000 */
[----:B------:R-:W-:Y:S05]  /*111b0*/  BRA.DIV UR4, `(.L_x_12437) ;  /* 0x0000002204ac7947 */ /* 0x000fea000b800000 */
[----:B------:R-:W-:-:S13]  /*111c0*/  ELECT P6, URZ, PT ;  /* 0x00000000003f782f */ /* 0x000fda00038c0000 */
.L_x_12516:
[----:B------:R-:W-:Y:S05]  /*111d0*/  @!P6 BRA `(.L_x_12436) ;  /* 0x000000000078e947 */ /* 0x000fea0003800000 */
[----:B0-----:R-:W2:Y:S02]  /*111e0*/  LDL.LU R0, [R1+0x4c] ;  /* 0x00004c0001007983 */ /* 0x001ea40000300800 */
[----:B--2---:R-:W-:-:S04]  /*111f0*/  LOP3.LUT R0, R0, 0x2, RZ, 0xfc, !PT ;  /* 0x0000000200007812 */ /* 0x004fc800078efcff */
[----:B------:R-:W-:-:S13]  /*11200*/  ISETP.NE.AND P2, PT, R0, 0x3, PT ;  /* 0x000000030000780c */ /* 0x000fda0003f45270 */
[----:B------:R-:W-:Y:S05]  /*11210*/  @!P2 BRA `(.L_x_12438) ;  /* 0x000000000004a947 */ /* 0x000fea0003800000 */
[----:B------:R-:W-:Y:S01]  /*11220*/  BPT.TRAP 0x1 ;  /* 0x000000040000795c */ /* 0x000fe20000300000 */
.L_x_12438:
[----:B------:R-:W-:Y:S01]  /*11230*/  VIADD R3, R9, 0x30840 ;  /* 0x0003084009037836 */ /* 0x000fe20000000000 */
[----:B------:R-:W-:Y:S01]  /*11240*/  SHF.L.U32 R2, R28, 0x1f, RZ ;  /* 0x0000001f1c027819 */ /* 0x000fe200000006ff */
[----:B------:R-:W-:-:S03]  /*11250*/  VIADD R0, R18, 0x1 ;  /* 0x0000000112007836 */ /* 0x000fc60000000000 */
        /* <DEDUP_REMOVED lines=9> */
.L_x_12517:
[----:B------:R-:W1:Y:S02]  /*112f0*/  SYNCS.PHASECHK.TRANS64.TRYWAIT P0, [R3+URZ], R0 ;  /* 0x00000000030075a7 */ /* 0x000e64000800017f */
[----:B-1----:R-:W-:Y:S05]  /*11300*/  @!P0 BRA `(.L_x_12440) ;  /* 0x00000020008c8947 */ /* 0x002fea0003800000 */
.L_x_12518:
[----:B------:R-:W-:Y:S05]  /*11310*/  @!P2 BRA `(.L_x_12441) ;  /* 0x000000000004a947 */ /* 0x000fea0003800000 */
[----:B------:R-:W-:Y:S01]  /*11320*/  BPT.TRAP 0x1 ;  /* 0x000000040000795c */ /* 0x000fe20000300000 */
.L_x_12441:
[----:B-1----:R-:W-:-:S04]  /*11330*/  VIADD R3, R9, 0x30860 ;  /* 0x0003086009037836 */ /* 0x002fc80000000000 */
[----:B------:R-:W-:-:S04]  /*11340*/  IMAD R5, R18, 0x8, R3 ;  /* 0x0000000812057824 */ /* 0x000fc800078e0203 */
[----:B------:R-:W1:Y:S02]  /*11350*/  SYNCS.PHASECHK.TRANS64.TRYWAIT P0, [R5+URZ], R2 ;  /* 0x00000002050075a7 */ /* 0x000e64000800017f */
[----:B-1----:R-:W-:Y:S05]  /*11360*/  @!P0 BRA `(.L_x_12442) ;  /* 0x0000002000888947 */ /* 0x002fea0003800000 */
.L_x_12519:
[----:B------:R-:W-:-:S07]  /*11370*/  IMAD R3, R4, 0x8, R3 ;  /* 0x0000000804037824 */ /* 0x000fce00078e0203 */
.L_x_12443:
[----:B--2---:R2:W3:Y:S02]  /*11380*/  SYNCS.PHASECHK.TRANS64.TRYWAIT P0, [R3+URZ], R0 ;  /* 0x00000000030075a7 */ /* 0x0044e4000800017f */
[----:B---3--:R-:W-:Y:S05]  /*11390*/  @!P0 NANOSLEEP.SYNCS 0x989680 ;  /* 0x009896800000895d */ /* 0x008fea0003900000 */
[----:B------:R-:W3:Y:S02]  /*113a0*/  @!P0 SYNCS.PHASECHK.TRANS64 P0, [R3+URZ], R0 ;  /* 0x00000000030085a7 */ /* 0x000ee4000800007f */
[----:B---3--:R-:W-:Y:S05]  /*113b0*/  @!P0 BRA `(.L_x_12443) ;  /* 0xfffffffc00f08947 */ /* 0x008fea000383ffff */
.L_x_12436:
[----:B------:R-:W-:Y:S05]  /*113c0*/  BSYNC B0 ;  /* 0x0000000000007941 */ /* 0x000fea0003800000 */
.L_x_12435:
[----:B------:R-:W-:Y:S05]  /*113d0*/  EXIT ;  /* 0x000000000000794d */ /* 0x000fea0003800000 */
.L_x_12304:
[----:B-1----:R-:W-:-:S04]  /*113e0*/  MOV R3, UR37 ;  /* 0x0000002500037c02 */ /* 0x002fc80008000f00 */
[----:B------:R1:W2:Y:S03]  /*113f0*/  SYNCS.PHASECHK.TRANS64.TRYWAIT P1, [R3+URZ+0x30800], R0 ;  /* 0x03080000030075a7 */ /* 0x0002a6000802017f */
[----:B--2---:R-:W-:Y:S05]  /*11400*/  @!P1 NANOSLEEP.SYNCS 0x989680 ;  /* 0x009896800000995d */ /* 0x004fea0003900000 */
[----:B------:R-:W2:Y:S02]  /*11410*/  @!P1 SYNCS.PHASECHK.TRANS64 P1, [R3+URZ+0x30800], R0 ;  /* 0x03080000030095a7 */ /* 0x000ea4000802007f */
[----:B--2---:R-:W-:Y:S05]  /*11420*/  @!P1 BRA `(.L_x_12304) ;  /* 0xfffffffc00ec9947 */ /* 0x004fea000383ffff */
[----:B------:R-:W-:Y:S05]  /*11430*/  BRA `(.L_x_12444) ;  /* 0xffffff0400c47947 */ /* 0x000fea000383ffff */
.L_x_12308:
[----:B--2---:R2:W3:Y:S02]  /*11440*/  SYNCS.PHASECHK.TRANS64.TRYWAIT P2, [R0+URZ+0x30830], R3 ;  /* 0x03083003000075a7 */ /* 0x0044e4000804017f */
[----:B---3--:R-:W-:Y:S05]  /*11450*/  @!P2 NANOSLEEP.SYNCS 0x989680 ;  /* 0x009896800000a95d */ /* 0x008fea0003900000 */
[----:B------:R-:W3:Y:S02]  /*11460*/  @!P2 SYNCS.PHASECHK.TRANS64 P2, [R0+URZ+0x30830], R3 ;  /* 0x030830030000a5a7 */ /* 0x000ee4000804007f */
[----:B---3--:R-:W-:Y:S05]  /*11470*/  @!P2 BRA `(.L_x_12308) ;  /* 0xfffffffc00f0a947 */ /* 0x008fea000383ffff */
[----:B------:R-:W-:Y:S05]  /*11480*/  BRA `(.L_x_12307) ;  /* 0xffffff0400e87947 */ /* 0x000fea000383ffff */
.L_x_12313:
[----:B-1----:R-:W-:-:S04]  /*11490*/  IMAD.U32 R8, RZ, RZ, UR6 ;  /* 0x00000006ff087e24 */ /* 0x002fc8000f8e00ff */
[----:B------:R1:W2:Y:S03]  /*114a0*/  SYNCS.PHASECHK.TRANS64.TRYWAIT P2, [R8+URZ+0x30830], R7 ;  /* 0x03083007080075a7 */ /* 0x0002a6000804017f */
[----:B--2---:R-:W-:Y:S05]  /*114b0*/  @!P2 NANOSLEEP.SYNCS 0x989680 ;  /* 0x009896800000a95d */ /* 0x004fea0003900000 */
[----:B------:R-:W2:Y:S02]  /*114c0*/  @!P2 SYNCS.PHASECHK.TRANS64 P2, [R8+URZ+0x30830], R7 ;  /* 0x030830070800a5a7 */ /* 0x000ea4000804007f */
[----:B--2---:R-:W-:Y:S05]  /*114d0*/  @!P2 BRA `(.L_x_12313) ;  /* 0xfffffffc00eca947 */ /* 0x004fea000383ffff */
[----:B------:R-:W-:Y:S05]  /*114e0*/  BRA `(.L_x_12310) ;  /* 0xffffff4000147947 */ /* 0x000fea000383ffff */
.L_x_12317:
[----:B-1----:R-:W-:-:S04]  /*114f0*/  IMAD.U32 R7, RZ, RZ, UR6 ;  /* 0x00000006ff077e24 */ /* 0x002fc8000f8e00ff */
[----:B------:R1:W2:Y:S03]  /*11500*/  SYNCS.PHASECHK.TRANS64.TRYWAIT P2, [R7+URZ+0x30850], R6 ;  /* 0x03085006070075a7 */ /* 0x0002a6000804017f */
[----:B--2---:R-:W-:Y:S05]  /*11510*/  @!P2 NANOSLEEP.SYNCS 0x989680 ;  /* 0x009896800000a95d */ /* 0x004fea0003900000 */
[----:B------:R-:W2:Y:S02]  /*11520*/  @!P2 SYNCS.PHASECHK.TRANS64 P2, [R7+URZ+0x30850], R6 ;  /* 0x030850060700a5a7 */ /* 0x000ea4000804007f */
[----:B--2---:R-:W-:Y:S05]  /*11530*/  @!P2 BRA `(.L_x_12317) ;  /* 0xfffffffc00eca947 */ /* 0x004fea000383ffff */
[----:B------:R-:W-:Y:S05]  /*11540*/  BRA `(.L_x_12314) ;  /* 0xffffff4000887947 */ /* 0x000fea000383ffff */
.L_x_12322:
[----:B-1----:R-:W-:-:S04]  /*11550*/  IMAD.U32 R3, RZ, RZ, UR12 ;  /* 0x0000000cff037e24 */ /* 0x002fc8000f8e00ff */
[----:B------:R1:W2:Y:S03]  /*11560*/  SYNCS.PHASECHK.TRANS64.TRYWAIT P0, [R3+URZ+0x30850], R0 ;  /* 0x03085000030075a7 */ /* 0x0002a6000800017f */
[----:B--2---:R-:W-:Y:S05]  /*11570*/  @!P0 NANOSLEEP.SYNCS 0x989680 ;  /* 0x009896800000895d */ /* 0x004fea0003900000 */
[----:B------:R-:W2:Y:S02]  /*11580*/  @!P0 SYNCS.PHASECHK.TRANS64 P0, [R3+URZ+0x30850], R0 ;  /* 0x03085000030085a7 */ /* 0x000ea4000800007f */
[----:B--2---:R-:W-:Y:S05]  /*11590*/  @!P0 BRA `(.L_x_12322) ;  /* 0xfffffffc00ec8947 */ /* 0x004fea000383ffff */
[----:B------:R-:W-:Y:S05]  /*115a0*/  BRA `(.L_x_12321) ;  /* 0xffffff74007c7947 */ /* 0x000fea000383ffff */
.L_x_12355:
[----:B------:R-:W0:Y:S01]  /*115b0*/  S2R R20, SR_TID.X ;  /* 0x0000000000147919 */ /* 0x000e220000002100 */
[----:B------:R-:W-:Y:S01]  /*115c0*/  BSSY B0, `(.L_x_12445) ;  /* 0x000000a000007945 */ /* 0x000fe20003800000 */
[----:B------:R-:W-:Y:S01]  /*115d0*/  IMAD.MOV.U32 R12, RZ, RZ, RZ ;  /* 0x000000ffff0c7224 */ /* 0x000fe200078e00ff */
[----:B------:R-:W-:Y:S01]  /*115e0*/  MOV R11, 0x1f ;  /* 0x0000001f000b7802 */ /* 0x000fe20000000f00 */
[----:B------:R-:W-:Y:S01]  /*115f0*/  IMAD.MOV.U32 R15, RZ, RZ, -0x1 ;  /* 0xffffffffff0f7424 */ /* 0x000fe200078e00ff */
[----:B0-----:R-:W-:-:S04]  /*11600*/  SHF.R.U32.HI R20, RZ, 0x5, R20 ;  /* 0x00000005ff147819 */ /* 0x001fc80000011614 */
[----:B------:R-:W-:-:S05]  /*11610*/  LOP3.LUT R20, R20, 0x3, RZ, 0xc0, !PT ;  /* 0x0000000314147812 */ /* 0x000fca00078ec0ff */
[----:B------:R-:W-:-:S07]  /*11620*/  IMAD.MOV.U32 R13, RZ, RZ, R20 ;  /* 0x000000ffff0d7224 */ /* 0x000fce00078e0014 */
[----:B-1----:R-:W-:Y:S05]  /*11630*/  WARPSYNC.COLLECTIVE R15, `(.L_x_12446) ;  /* 0x000000000f087348 */ /* 0x002fea0003c00000 */
[----:B------:R0:W2:Y:S02]  /*11640*/  SHFL.IDX P6, R14, R13, R12, R11 ;  /* 0x0000000c0d0e7389 */ /* 0x0000a400000c000b */
[----:B012---:R-:W-:Y:S01]  /*11650*/  ENDCOLLECTIVE ;  /* 0x000000000000791b */ /* 0x007fe20003800000 */
.L_x_12446:
[----:B------:R-:W-:Y:S05]  /*11660*/  BSYNC B0 ;  /* 0x0000000000007941 */ /* 0x000fea0003800000 */
.L_x_12445:
[----:B------:R-:W-:Y:S05]  /*11670*/  BRA `(.L_x_12447) ;  /* 0xffffffbc00907947 */ /* 0x000fea000383ffff */
.L_x_12357:
[----:B------:R-:W-:Y:S01]  /*11680*/  BSSY B0, `(.L_x_12448) ;  /* 0x0000006000007945 */ /* 0x000fe20003800000 */
[----:B------:R-:W-:-:S07]  /*11690*/  IMAD.MOV.U32 R15, RZ, RZ, -0x1 ;  /* 0xffffffffff0f7424 */ /* 0x000fce00078e00ff */
[----:B01----:R-:W-:Y:S05]  /*116a0*/  WARPSYNC.COLLECTIVE R15, `(.L_x_12449) ;  /* 0x000000000f0c7348 */ /* 0x003fea0003c00000 */
[----:B------:R-:W-:Y:S02]  /*116b0*/  ELECT P6, UR62, PT ;  /* 0x00000000003e782f */ /* 0x000fe400038c0000 */
[----:B------:R-:W-:Y:S01]  /*116c0*/  MOV R14, UR62 ;  /* 0x0000003e000e7c02 */ /* 0x000fe20008000f00 */
[----:B01----:R-:W-:Y:S10]  /*116d0*/  ENDCOLLECTIVE ;  /* 0x000000000000791b */ /* 0x003ff40003800000 */
.L_x_12449:
[----:B------:R-:W-:Y:S05]  /*116e0*/  BSYNC B0 ;  /* 0x0000000000007941 */ /* 0x000fea0003800000 */
.L_x_12448:
[----:B------:R-:W-:Y:S05]  /*116f0*/  BRA `(.L_x_12450) ;  /* 0xffffffbc00907947 */ /* 0x000fea000383ffff */
.L_x_12359:
[----:B0-----:R0:W2:Y:S02]  /*11700*/  SYNCS.PHASECHK.TRANS64.TRYWAIT P0, [R0+URZ+0x30840], R2 ;  /* 0x03084002000075a7 */ /* 0x0010a4000800017f */
[----:B--2---:R-:W-:Y:S05]  /*11710*/  @!P0 NANOSLEEP.SYNCS 0x989680 ;  /* 0x009896800000895d */ /* 0x004fea0003900000 */
[----:B------:R-:W2:Y:S02]  /*11720*/  @!P0 SYNCS.PHASECHK.TRANS64 P0, [R0+URZ+0x30840], R2 ;  /* 0x03084002000085a7 */ /* 0x000ea4000800007f */
[----:B--2---:R-:W-:Y:S05]  /*11730*/  @!P0 BRA `(.L_x_12359) ;  /* 0xfffffffc00f08947 */ /* 0x004fea000383ffff */
[----:B------:R-:W-:Y:S05]  /*11740*/  BRA `(.L_x_12451) ;  /* 0xffffffbc00e07947 */ /* 0x000fea000383ffff */
.L_x_12363:
[----:B------:R-:W2:Y:S01]  /*11750*/  LDL.LU R11, [R1+0x30] ;  /* 0x00003000010b7983 */ /* 0x000ea20000300800 */
[----:B------:R-:W-:Y:S01]  /*11760*/  IMAD.MOV.U32 R13, RZ, RZ, R4 ;  /* 0x000000ffff0d7224 */ /* 0x000fe200078e0004 */
[----:B------:R-:W-:Y:S01]  /*11770*/  MOV R15, 0xffffffff ;  /* 0xffffffff000f7802 */ /* 0x000fe20000000f00 */
[----:B------:R-:W-:Y:S02]  /*11780*/  IMAD.MOV.U32 R12, RZ, RZ, RZ ;  /* 0x000000ffff0c7224 */ /* 0x000fe400078e00ff */
        /* <DEDUP_REMOVED lines=8> */
.L_x_12452:
[----:B------:R-:W-:Y:S02]  /*11810*/  IMAD.MOV.U32 R13, RZ, RZ, R0 ;  /* 0x000000ffff0d7224 */ /* 0x000fe400078e0000 */
[----:B------:R-:W-:-:S07]  /*11820*/  IMAD.MOV.U32 R6, RZ, RZ, R14 ;  /* 0x000000ffff067224 */ /* 0x000fce00078e000e */
[----:B------:R-:W-:Y:S05]  /*11830*/  WARPSYNC.COLLECTIVE R15, `(.L_x_12453) ;  /* 0x000000000f087348 */ /* 0x000fea0003c00000 */
[----:B------:R0:W1:Y:S02]  /*11840*/  SHFL.IDX P6, R14, R13, R12, R11 ;  /* 0x0000000c0d0e7389 */ /* 0x00006400000c000b */
[----:B01----:R-:W-:Y:S01]  /*11850*/  ENDCOLLECTIVE ;  /* 0x000000000000791b */ /* 0x003fe20003800000 */
.L_x_12453:
[----:B------:R-:W-:Y:S01]  /*11860*/  MOV R13, R4 ;  /* 0x00000004000d7202 */ /* 0x000fe20000000f00 */
[----:B------:R-:W-:Y:S02]  /*11870*/  IMAD.MOV.U32 R12, RZ, RZ, 0x1 ;  /* 0x00000001ff0c7424 */ /* 0x000fe400078e00ff */
[----:B------:R-:W-:-:S07]  /*11880*/  IMAD.MOV.U32 R7, RZ, RZ, R14 ;  /* 0x000000ffff077224 */ /* 0x000fce00078e000e */
[----:B------:R-:W-:Y:S05]  /*11890*/  WARPSYNC.COLLECTIVE R15, `(.L_x_12454) ;  /* 0x000000000f087348 */ /* 0x000fea0003c00000 */
[----:B------:R0:W1:Y:S02]  /*118a0*/  SHFL.IDX P6, R14, R13, R12, R11 ;  /* 0x0000000c0d0e7389 */ /* 0x00006400000c000b */
[----:B01----:R-:W-:Y:S01]  /*118b0*/  ENDCOLLECTIVE ;  /* 0x000000000000791b */ /* 0x003fe20003800000 */
.L_x_12454:
        /* <DEDUP_REMOVED lines=9> */
[----:B------:R0:W-:Y:S01]  /*11950*/  @!P1 LDGSTS.E.BYPASS.LTC128B.128 [R10+0xc400], desc[UR38][R6.64], !P0 ;  /* 0x0c400000060a9fae */ /* 0x0001e2000c101d66 */
[----:B------:R-:W-:Y:S01]  /*11960*/  ISETP.GE.AND P1, PT, R8, R3, PT ;  /* 0x000000030800720c */ /* 0x000fe20003f26270 */
[----:B0-----:R-:W-:-:S12]  /*11970*/  IMAD.MOV.U32 R6, RZ, RZ, R14 ;  /* 0x000000ffff067224 */ /* 0x001fd800078e000e */
[----:B------:R-:W-:Y:S05]  /*11980*/  WARPSYNC.COLLECTIVE R15, `(.L_x_12455) ;  /* 0x000000000f087348 */ /* 0x000fea0003c00000 */
[----:B------:R0:W1:Y:S02]  /*11990*/  SHFL.IDX P6, R14, R13, R12, R11 ;  /* 0x0000000c0d0e7389 */ /* 0x00006400000c000b */
[----:B01----:R-:W-:Y:S01]  /*119a0*/  ENDCOLLECTIVE ;  /* 0x000000000000791b */ /* 0x003fe20003800000 */
.L_x_12455:
[----:B------:R-:W-:Y:S02]  /*119b0*/  IMAD.MOV.U32 R13, RZ, RZ, R4 ;  /* 0x000000ffff0d7224 */ /* 0x000fe400078e0004 */
[----:B------:R-:W-:Y:S02]  /*119c0*/  IMAD.MOV.U32 R12, RZ, RZ, 0x2 ;  /* 0x00000002ff0c7424 */ /* 0x000fe400078e00ff */
[----:B------:R-:W-:-:S07]  /*119d0*/  IMAD.MOV.U32 R7, RZ, RZ, R14 ;  /* 0x000000ffff077224 */ /* 0x000fce00078e000e */
[----:B------:R-:W-:Y:S05]  /*119e0*/  WARPSYNC.COLLECTIVE R15, `(.L_x_12456) ;  /* 0x000000000f087348 */ /* 0x000fea0003c00000 */
[----:B------:R0:W1:Y:S02]  /*119f0*/  SHFL.IDX P6, R14, R13, R12, R11 ;  /* 0x0000000c0d0e7389 */ /* 0x00006400000c000b */
[----:B01----:R-:W-:Y:S01]  /*11a00*/  ENDCOLLECTIVE ;  /* 0x000000000000791b */ /* 0x003fe20003800000 */
.L_x_12456:
        /* <DEDUP_REMOVED lines=9> */
[----:B------:R0:W-:Y:S02]  /*11aa0*/  @!P1 LDGSTS.E.BYPASS.LTC128B.128 [R10+0xcc00], desc[UR38][R6.64], !P0 ;  /* 0x0cc00000060a9fae */ /* 0x0001e4000c101d66 */
[----:B0-----:R-:W-:-:S04]  /*11ab0*/  IADD3 R6, R25, 0x20, RZ ;  /* 0x0000002019067810 */ /* 0x001fc80007ffe0ff */
[----:B------:R-:W-:Y:S01]  /*11ac0*/  ISETP.GE.AND P1, PT, R6, R3, PT ;  /* 0x000000030600720c */ /* 0x000fe20003f26270 */
[----:B------:R-:W-:-:S12]  /*11ad0*/  IMAD.MOV.U32 R6, RZ, RZ, R14 ;  /* 0x000000ffff067224 */ /* 0x000fd800078e000e */
[----:B------:R-:W-:Y:S05]  /*11ae0*/  WARPSYNC.COLLECTIVE R15, `(.L_x_12457) ;  /* 0x000000000f087348 */ /* 0x000fea0003c00000 */
[----:B------:R0:W1:Y:S02]  /*11af0*/  SHFL.IDX P6, R14, R13, R12, R11 ;  /* 0x0000000c0d0e7389 */ /* 0x00006400000c000b */
[----:B01----:R-:W-:Y:S01]  /*11b00*/  ENDCOLLECTIVE ;  /* 0x000000000000791b */ /* 0x003fe20003800000 */
.L_x_12457:
[----:B------:R-:W-:Y:S02]  /*11b10*/  IMAD.MOV.U32 R13, RZ, RZ, R4 ;  /* 0x000000ffff0d7224 */ /* 0x000fe400078e0004 */
[----:B------:R-:W-:Y:S02]  /*11b20*/  IMAD.MOV.U32 R12, RZ, RZ, 0x3 ;  /* 0x00000003ff0c7424 */ /* 0x000fe400078e00ff */
[----:B------:R-:W-:-:S07]  /*11b30*/  IMAD.MOV.U32 R7, RZ, RZ, R14 ;  /* 0x000000ffff077224 */ /* 0x000fce00078e000e */
[----:B------:R-:W-:Y:S05]  /*11b40*/  WARPSYNC.COLLECTIVE R15, `(.L_x_12458) ;  /* 0x000000000f087348 */ /* 0x000fea0003c00000 */
[----:B------:R0:W1:Y:S02]  /*11b50*/  SHFL.IDX P6, R14, R13, R12, R11 ;  /* 0x0000000c0d0e7389 */ /* 0x00006400000c000b */
[----:B01----:R-:W-:Y:S01]  /*11b60*/  ENDCOLLECTIVE ;  /* 0x000000000000791b */ /* 0x003fe20003800000 */
.L_x_12458:
[----:B------:R-:W-:-:S04]  /*11b70*/  @!P1 LEA R7, P2, R20, R7, 0x1 ;  /* 0x0000000714079211 */ /* 0x000fc800078408ff */
[----:B------:R-:W-:-:S04]  /*11b80*/  @!P1 IADD3.X R6, RZ, R6, RZ, P2, !PT ;  /* 0x00000006ff069210 */ /* 0x000fc800017fe4ff */
        /* <DEDUP_REMOVED lines=8> */
[----:B0-----:R-:W-:-:S05]  /*11c10*/  VIADD R6, R25, 0x30 ;  /* 0x0000003019067836 */ /* 0x001fca0000000000 */
[----:B------:R-:W-:Y:S01]  /*11c20*/  ISETP.GE.AND P1, PT, R6, R3, PT ;  /* 0x000000030600720c */ /* 0x000fe20003f26270 */
[----:B------:R-:W-:-:S12]  /*11c30*/  IMAD.MOV.U32 R6, RZ, RZ, R14 ;  /* 0x000000ffff067224 */ /* 0x000fd800078e000e */
[----:B------:R-:W-:Y:S05]  /*11c40*/  WARPSYNC.COLLECTIVE R15, `(.L_x_12459) ;  /* 0x000000000f087348 */ /* 0x000fea0003c00000 */
[----:B------:R0:W1:Y:S02]  /*11c50*/  SHFL.IDX P6, R14, R13, R12, R11 ;  /* 0x0000000c0d0e7389 */ /* 0x00006400000c000b */
[----:B01----:R-:W-:Y:S01]  /*11c60*/  ENDCOLLECTIVE ;  /* 0x000000000000791b */ /* 0x003fe20003800000 */
.L_x_12459:
[----:B------:R-:W-:Y:S02]  /*11c70*/  IMAD.MOV.U32 R13, RZ, RZ, R4 ;  /* 0x000000ffff0d7224 */ /* 0x000fe400078e0004 */
[----:B------:R-:W-:Y:S01]  /*11c80*/  IMAD.MOV.U32 R12, RZ, RZ, 0x4 ;  /* 0x00000004ff0c7424 */ /* 0x000fe200078e00ff */
[----:B------:R-:W-:-:S07]  /*11c90*/  MOV R7, R14 ;  /* 0x0000000e00077202 */ /* 0x000fce0000000f00 */
[----:B------:R-:W-:Y:S05]  /*11ca0*/  WARPSYNC.COLLECTIVE R15, `(.L_x_12460) ;  /* 0x000000000f087348 */ /* 0x000fea0003c00000 */
[----:B------:R0:W1:Y:S02]  /*11cb0*/  SHFL.IDX P6, R14, R13, R12, R11 ;  /* 0x0000000c0d0e7389 */ /* 0x00006400000c000b */
[----:B01----:R-:W-:Y:S01]  /*11cc0*/  ENDCOLLECTIVE ;  /* 0x000000000000791b */ /* 0x003fe20003800000 */
.L_x_12460:
[----:B------:R-:W-:-:S05]  /*11cd0*/  @!P1 LEA R7, P2, R20, R7, 0x1 ;  /* 0x0000000714079211 */ /* 0x000fca00078408ff */
[----:B------:R-:W-:-:S05]  /*11ce0*/  @!P1 IMAD.X R6, RZ, RZ, R6, P2 ;  /* 0x000000ffff069224 */ /* 0x000fca00010e0606 */
[----:B------:R-:W-:Y:S02]  /*11cf0*/  @!P1 LOP3.LUT R7, R7, R6, RZ, 0x3c, !PT ;  /* 0x0000000607079212 */ /* 0x000fe400078e3cff */
[----:B------:R-:W-:Y:S02]  /*11d00*/  MOV R13, R0 ;  /* 0x00000000000d7202 */ /* 0x000fe40000000f00 */
        /* <DEDUP_REMOVED lines=12> */
.L_x_12461:
[----:B------:R-:W-:Y:S02]  /*11dd0*/  IMAD.MOV.U32 R13, RZ, RZ, R4 ;  /* 0x000000ffff0d7224 */ /* 0x000fe400078e0004 */
[----:B------:R-:W-:Y:S02]  /*11de0*/  IMAD.MOV.U32 R12, RZ, RZ, 0x5 ;  /* 0x00000005ff0c7424 */ /* 0x000fe400078e00ff */
[----:B------:R-:W-:-:S07]  /*11df0*/  IMAD.MOV.U32 R7, RZ, RZ, R14 ;  /* 0x000000ffff077224 */ /* 0x000fce00078e000e */
[----:B------:R-:W-:Y:S05]  /*11e00*/  WARPSYNC.COLLECTIVE R15, `(.L_x_12462) ;  /* 0x000000000f087348 */ /* 0x000fea0003c00000 */
[----:B------:R0:W1:Y:S02]  /*11e10*/  SHFL.IDX P6, R14, R13, R12, R11 ;  /* 0x0000000c0d0e7389 */ /* 0x00006400000c000b */
[----:B01----:R-:W-:Y:S01]  /*11e20*/  ENDCOLLECTIVE ;  /* 0x000000000000791b */ /* 0x003fe20003800000 */
.L_x_12462:
        /* <DEDUP_REMOVED lines=11> */
[----:B------:R-:W-:Y:S02]  /*11ee0*/  ISETP.GE.AND P1, PT, R6, R3, PT ;  /* 0x000000030600720c */ /* 0x000fe40003f26270 */
[----:B------:R-:W-:-:S11]  /*11ef0*/  MOV R6, R14 ;  /* 0x0000000e00067202 */ /* 0x000fd60000000f00 */
[----:B------:R-:W-:Y:S05]  /*11f00*/  WARPSYNC.COLLECTIVE R15, `(.L_x_12463) ;  /* 0x000000000f087348 */ /* 0x000fea0003c00000 */
[----:B------:R0:W1:Y:S02]  /*11f10*/  SHFL.IDX P6, R14, R13, R12, R11 ;  /* 0x0000000c0d0e7389 */ /* 0x00006400000c000b */
[----:B01----:R-:W-:Y:S01]  /*11f20*/  ENDCOLLECTIVE ;  /* 0x000000000000791b */ /* 0x003fe20003800000 */
.L_x_12463:
[----:B------:R-:W-:Y:S01]  /*11f30*/  IMAD.MOV.U32 R13, RZ, RZ, R4 ;  /* 0x000000ffff0d7224 */ /* 0x000fe200078e0004 */
[----:B------:R-:W-:Y:S01]  /*11f40*/  MOV R12, 0x6 ;  /* 0x00000006000c7802 */ /* 0x000fe20000000f00 */
[----:B------:R-:W-:-:S07]  /*11f50*/  IMAD.MOV.U32 R7, RZ, RZ, R14 ;  /* 0x000000ffff077224 */ /* 0x000fce00078e000e */
[----:B------:R-:W-:Y:S05]  /*11f60*/  WARPSYNC.COLLECTIVE R15, `(.L_x_12464) ;  /* 0x000000000f087348 */ /* 0x000fea0003c00000 */
[----:B------:R0:W1:Y:S02]  /*11f70*/  SHFL.IDX P6, R14, R13, R12, R11 ;  /* 0x0000000c0d0e7389 */ /* 0x00006400000c000b */
[----:B01----:R-:W-:Y:S01]  /*11f80*/  ENDCOLLECTIVE ;  /* 0x000000000000791b */ /* 0x003fe20003800000 */
.L_x_12464:
        /* <DEDUP_REMOVED lines=16> */
.L_x_12465:
[----:B------:R-:W-:Y:S01]  /*12090*/  IMAD.MOV.U32 R13, RZ, RZ, R4 ;  /* 0x000000ffff0d7224 */ /* 0x000fe200078e0004 */
[----:B------:R-:W-:Y:S01]  /*120a0*/  MOV R12, 0x7 ;  /* 0x00000007000c7802 */ /* 0x000fe20000000f00 */
[----:B------:R-:W-:-:S07]  /*120b0*/  IMAD.MOV.U32 R7, RZ, RZ, R14 ;  /* 0x000000ffff077224 */ /* 0x000fce00078e000e */
[----:B------:R-:W-:Y:S05]  /*120c0*/  WARPSYNC.COLLECTIVE R15, `(.L_x_12466) ;  /* 0x000000000f087348 */ /* 0x000fea0003c00000 */
[----:B------:R0:W1:Y:S02]  /*120d0*/  SHFL.IDX P6, R14, R13, R12, R11 ;  /* 0x0000000c0d0e7389 */ /* 0x00006400000c000b */
[----:B01----:R-:W-:Y:S01]  /*120e0*/  ENDCOLLECTIVE ;  /* 0x000000000000791b */ /* 0x003fe20003800000 */
.L_x_12466:
[----:B------:R-:W-:-:S05]  /*120f0*/  @!P1 LEA R7, P2, R20, R7, 0x1 ;  /* 0x0000000714079211 */ /* 0x000fca00078408ff */
[----:B------:R-:W-:-:S05]  /*12100*/  @!P1 IMAD.X R6, RZ, RZ, R6, P2 ;  /* 0x000000ffff069224 */ /* 0x000fca00010e0606 */
[-C--:B------:R-:W-:Y:S01]  /*12110*/  @!P1 LOP3.LUT R7, R7, R6.reuse, RZ, 0x3c, !PT ;  /* 0x0000000607079212 */ /* 0x080fe200078e3cff */
[----:B------:R-:W-:Y:S02]  /*12120*/  IMAD.MOV.U32 R13, RZ, RZ, R0 ;  /* 0x000000ffff0d7224 */ /* 0x000fe400078e0000 */
[----:B------:R-:W-:Y:S01]  /*12130*/  VIADD R0, R25, 0x70 ;  /* 0x0000007019007836 */ /* 0x000fe20000000000 */
[----:B------:R-:W-:-:S04]  /*12140*/  @!P1 LOP3.LUT R6, R7, R6, RZ, 0x3c, !PT ;  /* 0x0000000607069212 */ /* 0x000fc800078e3cff */
[----:B------:R-:W-:Y:S01]  /*12150*/  @!P1 LOP3.LUT R7, R7, R6, RZ, 0x3c, !PT ;  /* 0x0000000607079212 */ /* 0x000fe200078e3cff */
[----:B------:R-:W-:-:S07]  /*12160*/  IMAD.MOV.U32 R4, RZ, RZ, R14 ;  /* 0x000000ffff047224 */ /* 0x000fce00078e000e */
[----:B------:R-:W-:Y:S05]  /*12170*/  WARPSYNC.COLLECTIVE R15, `(.L_x_12467) ;  /* 0x000000000f087348 */ /* 0x000fea0003c00000 */
[----:B------:R0:W1:Y:S02]  /*12180*/  SHFL.IDX P6, R14, R13, R12, R11 ;  /* 0x0000000c0d0e7389 */ /* 0x00006400000c000b */
[----:B01----:R-:W-:Y:S01]  /*12190*/  ENDCOLLECTIVE ;  /* 0x000000000000791b */ /* 0x003fe20003800000 */
.L_x_12467:
[----:B------:R-:W-:Y:S01]  /*121a0*/  @!PT LDS RZ, [RZ] ;  /* 0x00000000fffff984 */ /* 0x000fe20000000800 */
[----:B------:R-:W-:Y:S01]  /*121b0*/  @!PT LDS RZ, [RZ] ;  /* 0x00000000fffff984 */ /* 0x000fe20000000800 */
[----:B------:R-:W-:Y:S01]  /*121c0*/  @!PT LDS RZ, [RZ] ;  /* 0x00000000fffff984 */ /* 0x000fe20000000800 */
[----:B------:R0:W-:Y:S01]  /*121d0*/  @!P1 LDGSTS.E.BYPASS.LTC128B.128 [R10+0xf400], desc[UR38][R6.64], !P0 ;  /* 0x0f400000060a9fae */ /* 0x0001e2000c101d66 */
[----:B------:R-:W-:Y:S01]  /*121e0*/  ISETP.GE.AND P1, PT, R0, R3, PT ;  /* 0x000000030000720c */ /* 0x000fe20003f26270 */
[----:B------:R-:W-:-:S05]  /*121f0*/  VIADD R0, R25, 0x80 ;  /* 0x0000008019007836 */ /* 0x000fca0000000000 */
[----:B------:R-:W-:Y:S01]  /*12200*/  ISETP.GE.AND P2, PT, R0, R3, PT ;  /* 0x000000030000720c */ /* 0x000fe20003f46270 */
[----:B------:R-:W-:Y:S02]  /*12210*/  IMAD.MOV.U32 R13, RZ, RZ, R2 ;  /* 0x000000ffff0d7224 */ /* 0x000fe400078e0002 */
[----:B------:R-:W-:Y:S02]  /*12220*/  IMAD.MOV.U32 R12, RZ, RZ, RZ ;  /* 0x000000ffff0c7224 */ /* 0x000fe400078e00ff */
[----:B0-----:R-:W-:-:S08]  /*12230*/  IMAD.MOV.U32 R6, RZ, RZ, R14 ;  /* 0x000000ffff067224 */ /* 0x001fd000078e000e */
[----:B------:R-:W-:Y:S05]  /*12240*/  WARPSYNC.COLLECTIVE R15, `(.L_x_12468) ;  /* 0x000000000f087348 */ /* 0x000fea0003c00000 */
[----:B------:R0:W1:Y:S02]  /*12250*/  SHFL.IDX P6, R14, R13, R12, R11 ;  /* 0x0000000c0d0e7389 */ /* 0x00006400000c000b */
[----:B01----:R-:W-:Y:S01]  /*12260*/  ENDCOLLECTIVE ;  /* 0x000000000000791b */ /* 0x003fe20003800000 */
.L_x_12468:
[----:B------:R-:W-:-:S05]  /*12270*/  @!P1 LEA R6, P3, R20, R6, 0x1 ;  /* 0x0000000614069211 */ /* 0x000fca00078608ff */
[----:B------:R-:W-:-:S05]  /*12280*/  @!P1 IMAD.X R4, RZ, RZ, R4, P3 ;  /* 0x000000ffff049224 */ /* 0x000fca00018e0604 */
[----:B------:R-:W-:Y:S01]  /*12290*/  @!P1 MOV R7, R4 ;  /* 0x0000000400079202 */ /* 0x000fe20000000f00 */
[----:B------:R-:W-:Y:S02]  /*122a0*/  IMAD.MOV.U32 R13, RZ, RZ, R5 ;  /* 0x000000ffff0d7224 */ /* 0x000fe400078e0005 */
[----:B------:R-:W-:Y:S02]  /*122b0*/  VIADD R4, R25, 0xa0 ;  /* 0x000000a019047836 */ /* 0x000fe40000000000 */
[----:B------:R-:W-:Y:S01]  /*122c0*/  @!PT LDS RZ, [RZ] ;  /* 0x00000000fffff984 */ /* 0x000fe20000000800 */
[----:B------:R-:W-:Y:S01]  /*122d0*/  @!PT LDS RZ, [RZ] ;  /* 0x00000000fffff984 */ /* 0x000fe20000000800 */
[----:B------:R-:W-:Y:S01]  /*122e0*/  @!PT LDS RZ, [RZ] ;  /* 0x00000000fffff984 */ /* 0x000fe20000000800 */
[----:B------:R0:W-:Y:S01]  /*122f0*/  @!P1 LDGSTS.E.BYPASS.LTC128B.128 [R10+0xfc00], desc[UR38][R6.64], !P0 ;  /* 0x0fc00000060a9fae */ /* 0x0001e2000c101d66 */
[----:B------:R-:W-:-:S07]  /*12300*/  IMAD.MOV.U32 R0, RZ, RZ, R14 ;  /* 0x000000ffff007224 */ /* 0x000fce00078e000e */
[----:B0-----:R-:W-:Y:S05]  /*12310*/  WARPSYNC.COLLECTIVE R15, `(.L_x_12469) ;  /* 0x000000000f087348 */ /* 0x001fea0003c00000 */
[----:B------:R1:W2:Y:S02]  /*12320*/  SHFL.IDX P6, R14, R13, R12, R11 ;  /* 0x0000000c0d0e7389 */ /* 0x0002a400000c000b */
[----:B012---:R-:W-:Y:S01]  /*12330*/  ENDCOLLECTIVE ;  /* 0x000000000000791b */ /* 0x007fe20003800000 */
.L_x_12469:
[----:B------:R-:W-:Y:S02]  /*12340*/  IMAD.MOV.U32 R13, RZ, RZ, R2 ;  /* 0x000000ffff0d7224 */ /* 0x000fe400078e0002 */
[----:B------:R-:W-:Y:S01]  /*12350*/  IMAD.MOV.U32 R12, RZ, RZ, 0x1 ;  /* 0x00000001ff0c7424 */ /* 0x000fe200078e00ff */
[----:B------:R-:W-:-:S07]  /*12360*/  MOV R8, R14 ;  /* 0x0000000e00087202 */ /* 0x000fce0000000f00 */
[----:B------:R-:W-:Y:S05]  /*12370*/  WARPSYNC.COLLECTIVE R15, `(.L_x_12470) ;  /* 0x000000000f087348 */ /* 0x000fea0003c00000 */
[----:B------:R0:W1:Y:S02]  /*12380*/  SHFL.IDX P6, R14, R13, R12, R11 ;  /* 0x0000000c0d0e7389 */ /* 0x00006400000c000b */
[----:B01----:R-:W-:Y:S01]  /*12390*/  ENDCOLLECTIVE ;  /* 0x000000000000791b */ /* 0x003fe20003800000 */
.L_x_12470:
        /* <DEDUP_REMOVED lines=8> */
[----:B------:R0:W-:Y:S02]  /*12420*/  @!P2 LDGSTS.E.BYPASS.LTC128B.128 [R10+0x10400], desc[UR38][R6.64], !P0 ;  /* 0x10400000060aafae */ /* 0x0001e4000c101d66 */
[----:B------:R-:W-:Y:S02]  /*12430*/  ISETP.GE.AND P1, PT, R0, R3, PT ;  /* 0x000000030000720c */ /* 0x000fe40003f26270 */
[----:B------:R-:W-:-:S11]  /*12440*/  MOV R0, R14 ;  /* 0x0000000e00007202 */ /* 0x000fd60000000f00 */
[----:B0-----:R-:W-:Y:S05]  /*12450*/  WARPSYNC.COLLECTIVE R15, `(.L_x_12471) ;  /* 0x000000000f087348 */ /* 0x001fea0003c00000 */
[----:B------:R1:W2:Y:S02]  /*12460*/  SHFL.IDX P6, R14, R13, R12, R11 ;  /* 0x0000000c0d0e7389 */ /* 0x0002a400000c000b */
[----:B012---:R-:W-:Y:S01]  /*12470*/  ENDCOLLECTIVE ;  /* 0x000000000000791b */ /* 0x007fe20003800000 */
.L_x_12471:
[----:B------:R-:W-:Y:S01]  /*12480*/  IMAD.MOV.U32 R13, RZ, RZ, R2 ;  /* 0x000000ffff0d7224 */ /* 0x000fe200078e0002 */
[----:B------:R-:W-:Y:S01]  /*12490*/  MOV R12, 0x2 ;  /* 0x00000002000c7802 */ /* 0x000fe20000000f00 */
[----:B------:R-:W-:-:S07]  /*124a0*/  IMAD.MOV.U32 R6, RZ, RZ, R14 ;  /* 0x000000ffff067224 */ /* 0x000fce00078e000e */
[----:B------:R-:W-:Y:S05]  /*124b0*/  WARPSYNC.COLLECTIVE R15, `(.L_x_12472) ;  /* 0x000000000f087348 */ /* 0x000fea0003c00000 */
[----:B------:R0:W1:Y:S02]  /*124c0*/  SHFL.IDX P6, R14, R13, R12, R11 ;  /* 0x0000000c0d0e7389 */ /* 0x00006400000c000b */
[----:B01----:R-:W-:Y:S01]  /*124d0*/  ENDCOLLECTIVE ;  /* 0x000000000000791b */ /* 0x003fe20003800000 */
.L_x_12472:
[----:B------:R-:W-:-:S05]  /*124e0*/  @!P1 LEA R6, P2, R20, R6, 0x1 ;  /* 0x0000000614069211 */ /* 0x000fca00078408ff */
[----:B------:R-:W-:-:S04]  /*124f0*/  @!P1 IMAD.X R0, RZ, RZ, R0, P2 ;  /* 0x000000ffff009224 */ /* 0x000fc800010e0600 */
[----:B------:R-:W-:Y:S02]  /*12500*/  @!P1 IMAD.MOV.U32 R7, RZ, RZ, R0 ;  /* 0x000000ffff079224 */ /* 0x000fe400078e0000 */
[----:B------:R-:W-:-:S03]  /*12510*/  IMAD.MOV.U32 R13, RZ, RZ, R5 ;  /* 0x000000ffff0d7224 */ /* 0x000fc600078e0005 */
[----:B------:R-:W-:Y:S01]  /*12520*/  @!PT LDS RZ, [RZ] ;  /* 0x00000000fffff984 */ /* 0x000fe20000000800 */
[----:B------:R-:W-:Y:S01]  /*12530*/  @!PT LDS RZ, [RZ] ;  /* 0x00000000fffff984 */ /* 0x000fe20000000800 */
[----:B------:R-:W-:Y:S01]  /*12540*/  @!PT LDS RZ, [RZ] ;  /* 0x00000000fffff984 */ /* 0x000fe20000000800 */
[----:B------:R0:W-:Y:S01]  /*12550*/  @!P1 LDGSTS.E.BYPASS.LTC128B.128 [R10+0x10c00], desc[UR38][R6.64], !P0 ;  /* 0x10c00000060a9fae */ /* 0x0001e2000c101d66 */
[----:B------:R-:W-:Y:S01]  /*12560*/  ISETP.GE.AND P1, PT, R4, R3, PT ;  /* 0x000000030400720c */ /* 0x000fe20003f26270 */
[----:B------:R-:W-:-:S12]  /*12570*/  IMAD.MOV.U32 R0, RZ, RZ, R14 ;  /* 0x000000ffff007224 */ /* 0x000fd800078e000e */
[----:B0-----:R-:W-:Y:S05]  /*12580*/  WARPSYNC.COLLECTIVE R15, `(.L_x_12473) ;  /* 0x000000000f087348 */ /* 0x001fea0003c00000 */
[----:B------:R1:W2:Y:S02]  /*12590*/  SHFL.IDX P6, R14, R13, R12, R11 ;  /* 0x0000000c0d0e7389 */ /* 0x0002a400000c000b */
[----:B012---:R-:W-:Y:S01]  /*125a0*/  ENDCOLLECTIVE ;  /* 0x000000000000791b */ /* 0x007fe20003800000 */
.L_x_12473:
[----:B------:R-:W-:Y:S02]  /*125b0*/  IMAD.MOV.U32 R13, RZ, RZ, R2 ;  /* 0x000000ffff0d7224 */ /* 0x000fe400078e0002 */
[----:B------:R-:W-:Y:S02]  /*125c0*/  IMAD.MOV.U32 R12, RZ, RZ, 0x3 ;  /* 0x00000003ff0c7424 */ /* 0x000fe400078e00ff */
[----:B------:R-:W-:-:S07]  /*125d0*/  IMAD.MOV.U32 R6, RZ, RZ, R14 ;  /* 0x000000ffff067224 */ /* 0x000fce00078e000e */
[----:B------:R-:W-:Y:S05]  /*125e0*/  WARPSYNC.COLLECTIVE R15, `(.L_x_12474) ;  /* 0x000000000f087348 */ /* 0x000fea0003c00000 */
[----:B------:R0:W1:Y:S02]  /*125f0*/  SHFL.IDX P6, R14, R13, R12, R11 ;  /* 0x0000000c0d0e7389 */ /* 0x00006400000c000b */
[----:B01----:R-:W-:Y:S01]  /*12600*/  ENDCOLLECTIVE ;  /* 0x000000000000791b */ /* 0x003fe20003800000 */
.L_x_12474:
[----:B------:R-:W-:-:S05]  /*12610*/  @!P1 LEA R6, P2, R20, R6, 0x1 ;  /* 0x0000000614069211 */ /* 0x000fca00078408ff */
[----:B------:R-:W-:-:S05]  /*12620*/  @!P1 IMAD.X R0, RZ, RZ, R0, P2 ;  /* 0x000000ffff009224 */ /* 0x000fca00010e0600 */
[----:B------:R-:W-:Y:S01]  /*12630*/  @!P1 MOV R7, R0 ;  /* 0x0000000000079202 */ /* 0x000fe20000000f00 */
[----:B------:R-:W-:-:S04]  /*12640*/  IMAD.MOV.U32 R13, RZ, RZ, R5 ;  /* 0x000000ffff0d7224 */ /* 0x000fc800078e0005 */
        /* <DEDUP_REMOVED lines=8> */
.L_x_12475:
[----:B------:R-:W-:Y:S01]  /*126d0*/  IMAD.MOV.U32 R2, RZ, RZ, R14 ;  /* 0x000000ffff027224 */ /* 0x000fe200078e000e */
[----:B------:R-:W-:Y:S06]  /*126e0*/  BRA `(.L_x_12476) ;  /* 0xffffffbc00e47947 */ /* 0x000fec000383ffff */
.L_x_12366:
[----:B0-----:R0:W1:Y:S02]  /*126f0*/  SYNCS.PHASECHK.TRANS64.TRYWAIT P0, [R17+URZ+0x30820], R0 ;  /* 0x03082000110075a7 */ /* 0x001064000800017f */
[----:B-1----:R-:W-:Y:S05]  /*12700*/  @!P0 NANOSLEEP.SYNCS 0x989680 ;  /* 0x009896800000895d */ /* 0x002fea0003900000 */
[----:B------:R-:W1:Y:S02]  /*12710*/  @!P0 SYNCS.PHASECHK.TRANS64 P0, [R17+URZ+0x30820], R0 ;  /* 0x03082000110085a7 */ /* 0x000e64000800007f */
[----:B-1----:R-:W-:Y:S05]  /*12720*/  @!P0 BRA `(.L_x_12366) ;  /* 0xfffffffc00f08947 */ /* 0x002fea000383ffff */
[----:B------:R-:W-:Y:S05]  /*12730*/  BRA `(.L_x_12477) ;  /* 0xffffffc000447947 */ /* 0x000fea000383ffff */
.L_x_12375:
[----:B0-----:R0:W1:Y:S02]  /*12740*/  SYNCS.PHASECHK.TRANS64.TRYWAIT P0, [R4+URZ+0x30840], R2 ;  /* 0x03084002040075a7 */ /* 0x001064000800017f */
[----:B-1----:R-:W-:Y:S05]  /*12750*/  @!P0 NANOSLEEP.SYNCS 0x989680 ;  /* 0x009896800000895d */ /* 0x002fea0003900000 */
[----:B------:R-:W1:Y:S02]  /*12760*/  @!P0 SYNCS.PHASECHK.TRANS64 P0, [R4+URZ+0x30840], R2 ;  /* 0x03084002040085a7 */ /* 0x000e64000800007f */
[----:B-1----:R-:W-:Y:S05]  /*12770*/  @!P0 BRA `(.L_x_12375) ;  /* 0xfffffffc00f08947 */ /* 0x002fea000383ffff */
[----:B------:R-:W-:Y:S05]  /*12780*/  BRA `(.L_x_12478) ;  /* 0xffffffc400147947 */ /* 0x000fea000383ffff */
.L_x_12380:
[----:B0-----:R0:W1:Y:S02]  /*12790*/  SYNCS.PHASECHK.TRANS64.TRYWAIT P0, [R3+URZ+0x60], R2 ;  /* 0x00006002030075a7 */ /* 0x001064000800017f */
[----:B-1----:R-:W-:Y:S05]  /*127a0*/  @!P0 NANOSLEEP.SYNCS 0x989680 ;  /* 0x009896800000895d */ /* 0x002fea0003900000 */
[----:B------:R-:W1:Y:S02]  /*127b0*/  @!P0 SYNCS.PHASECHK.TRANS64 P0, [R3+URZ+0x60], R2 ;  /* 0x00006002030085a7 */ /* 0x000e64000800007f */
[----:B-1----:R-:W-:Y:S05]  /*127c0*/  @!P0 BRA `(.L_x_12380) ;  /* 0xfffffffc00f08947 */ /* 0x002fea000383ffff */
[----:B------:R-:W-:Y:S05]  /*127d0*/  BRA `(.L_x_12479) ;  /* 0xffffffc400a07947 */ /* 0x000fea000383ffff */
.L_x_12388:
[----:B-1----:R1:W2:Y:S02]  /*127e0*/  SYNCS.PHASECHK.TRANS64.TRYWAIT P0, [R2+URZ+0x30840], R3 ;  /* 0x03084003020075a7 */ /* 0x0022a4000800017f */
[----:B--2---:R-:W-:Y:S05]  /*127f0*/  @!P0 NANOSLEEP.SYNCS 0x989680 ;  /* 0x009896800000895d */ /* 0x004fea0003900000 */
[----:B------:R-:W2:Y:S02]  /*12800*/  @!P0 SYNCS.PHASECHK.TRANS64 P0, [R2+URZ+0x30840], R3 ;  /* 0x03084003020085a7 */ /* 0x000ea4000800007f */
[----:B--2---:R-:W-:Y:S05]  /*12810*/  @!P0 BRA `(.L_x_12388) ;  /* 0xfffffffc00f08947 */ /* 0x004fea000383ffff */
[----:B------:R-:W-:Y:S05]  /*12820*/  BRA `(.L_x_12480) ;  /* 0xffffffc800e07947 */ /* 0x000fea000383ffff */
.L_x_12393:
[----:B0-----:R0:W1:Y:S02]  /*12830*/  SYNCS.PHASECHK.TRANS64.TRYWAIT P0, [R10+URZ+0x60], R28 ;  /* 0x0000601c0a0075a7 */ /* 0x001064000800017f */
[----:B-1----:R-:W-:Y:S05]  /*12840*/  @!P0 NANOSLEEP.SYNCS 0x989680 ;  /* 0x009896800000895d */ /* 0x002fea0003900000 */
[----:B------:R-:W1:Y:S02]  /*12850*/  @!P0 SYNCS.PHASECHK.TRANS64 P0, [R10+URZ+0x60], R28 ;  /* 0x0000601c0a0085a7 */ /* 0x000e64000800007f */
[----:B-1----:R-:W-:Y:S05]  /*12860*/  @!P0 BRA `(.L_x_12393) ;  /* 0xfffffffc00f08947 */ /* 0x002fea000383ffff */
[----:B------:R-:W-:Y:S05]  /*12870*/  BRA `(.L_x_12481) ;  /* 0xffffffcc006c7947 */ /* 0x000fea000383ffff */
.L_x_12401:
[----:B-1----:R1:W2:Y:S02]  /*12880*/  SYNCS.PHASECHK.TRANS64.TRYWAIT P0, [R2+URZ+0x30840], R3 ;  /* 0x03084003020075a7 */ /* 0x0022a4000800017f */
[----:B--2---:R-:W-:Y:S05]  /*12890*/  @!P0 NANOSLEEP.SYNCS 0x989680 ;  /* 0x009896800000895d */ /* 0x004fea0003900000 */
[----:B------:R-:W2:Y:S02]  /*128a0*/  @!P0 SYNCS.PHASECHK.TRANS64 P0, [R2+URZ+0x30840], R3 ;  /* 0x03084003020085a7 */ /* 0x000ea4000800007f */
[----:B--2---:R-:W-:Y:S05]  /*128b0*/  @!P0 BRA `(.L_x_12401) ;  /* 0xfffffffc00f08947 */ /* 0x004fea000383ffff */
[----:B------:R-:W-:Y:S05]  /*128c0*/  BRA `(.L_x_12482) ;  /* 0xffffffd0007c7947 */ /* 0x000fea000383ffff */
.L_x_12406:
[----:B0-----:R0:W1:Y:S02]  /*128d0*/  SYNCS.PHASECHK.TRANS64.TRYWAIT P0, [R7+URZ+0x60], R2 ;  /* 0x00006002070075a7 */ /* 0x001064000800017f */
[----:B-1----:R-:W-:Y:S05]  /*128e0*/  @!P0 NANOSLEEP.SYNCS 0x989680 ;  /* 0x009896800000895d */ /* 0x002fea0003900000 */
[----:B------:R-:W1:Y:S02]  /*128f0*/  @!P0 SYNCS.PHASECHK.TRANS64 P0, [R7+URZ+0x60], R2 ;  /* 0x00006002070085a7 */ /* 0x000e64000800007f */
[----:B-1----:R-:W-:Y:S05]  /*12900*/  @!P0 BRA `(.L_x_12406) ;  /* 0xfffffffc00f08947 */ /* 0x002fea000383ffff */
[----:B------:R-:W-:Y:S05]  /*12910*/  BRA `(.L_x_12483) ;  /* 0xffffffd4000c7947 */ /* 0x000fea000383ffff */
.L_x_12416:
[----:B0-----:R0:W1:Y:S02]  /*12920*/  SYNCS.PHASECHK.TRANS64.TRYWAIT P0, [R3+URZ+0x30860], R0 ;  /* 0x03086000030075a7 */ /* 0x001064000800017f */
[----:B-1----:R-:W-:Y:S05]  /*12930*/  @!P0 NANOSLEEP.SYNCS 0x989680 ;  /* 0x009896800000895d */ /* 0x002fea0003900000 */
[----:B------:R-:W1:Y:S02]  /*12940*/  @!P0 SYNCS.PHASECHK.TRANS64 P0, [R3+URZ+0x30860], R0 ;  /* 0x03086000030085a7 */ /* 0x000e64000800007f */
[----:B-1----:R-:W-:Y:S05]  /*12950*/  @!P0 BRA `(.L_x_12416) ;  /* 0xfffffffc00f08947 */ /* 0x002fea000383ffff */
[----:B------:R-:W-:Y:S05]  /*12960*/  BRA `(.L_x_12484) ;  /* 0xffffffd8000c7947 */ /* 0x000fea000383ffff */
.L_x_12422:
[----:B------:R-:W-:Y:S01]  /*12970*/  BSSY B0, `(.L_x_12485) ;  /* 0x0000008000007945 */ /* 0x000fe20003800000 */
[----:B------:R-:W-:Y:S01]  /*12980*/  MOV R13, R24 ;  /* 0x00000018000d7202 */ /* 0x000fe20000000f00 */
[----:B------:R-:W-:Y:S02]  /*12990*/  IMAD.MOV.U32 R12, RZ, RZ, RZ ;  /* 0x000000ffff0c7224 */ /* 0x000fe400078e00ff */
[----:B------:R-:W-:Y:S02]  /*129a0*/  IMAD.MOV.U32 R11, RZ, RZ, 0x1f ;  /* 0x0000001fff0b7424 */ /* 0x000fe400078e00ff */
[----:B------:R-:W-:-:S07]  /*129b0*/  IMAD.MOV.U32 R15, RZ, RZ, -0x1 ;  /* 0xffffffffff0f7424 */ /* 0x000fce00078e00ff */
[----:B-1----:R-:W-:Y:S05]  /*129c0*/  WARPSYNC.COLLECTIVE R15, `(.L_x_12486) ;  /* 0x000000000f087348 */ /* 0x002fea0003c00000 */
[----:B------:R0:W2:Y:S02]  /*129d0*/  SHFL.IDX P6, R14, R13, R12, R11 ;  /* 0x0000000c0d0e7389 */ /* 0x0000a400000c000b */
[----:B012---:R-:W-:Y:S01]  /*129e0*/  ENDCOLLECTIVE ;  /* 0x000000000000791b */ /* 0x007fe20003800000 */
.L_x_12486:
[----:B------:R-:W-:Y:S05]  /*129f0*/  BSYNC B0 ;  /* 0x0000000000007941 */ /* 0x000fea0003800000 */
.L_x_12485:
[----:B------:R-:W-:Y:S01]  /*12a00*/  IMAD.MOV.U32 R13, RZ, RZ, R24 ;  /* 0x000000ffff0d7224 */ /* 0x000fe200078e0018 */
[----:B------:R-:W-:Y:S01]  /*12a10*/  MOV R12, 0x1 ;  /* 0x00000001000c7802 */ /* 0x000fe20000000f00 */
[----:B------:R-:W-:Y:S02]  /*12a20*/  IMAD.MOV.U32 R11, RZ, RZ, 0x1f ;  /* 0x0000001fff0b7424 */ /* 0x000fe400078e00ff */
[----:B------:R-:W-:Y:S02]  /*12a30*/  IMAD.MOV.U32 R15, RZ, RZ, -0x1 ;  /* 0xffffffffff0f7424 */ /* 0x000fe400078e00ff */
[----:B------:R-:W-:Y:S02]  /*12a40*/  IMAD.IADD R7, R27, 0x1, R9 ;  /* 0x000000011b077824 */ /* 0x000fe400078e0209 */
[----:B------:R-:W-:-:S07]  /*12a50*/  IMAD.MOV.U32 R0, RZ, RZ, R14 ;  /* 0x000000ffff007224 */ /* 0x000fce00078e000e */
[----:B------:R-:W-:Y:S05]  /*12a60*/  WARPSYNC.COLLECTIVE R15, `(.L_x_12487) ;  /* 0x000000000f087348 */ /* 0x000fea0003c00000 */
[----:B------:R0:W1:Y:S02]  /*12a70*/  SHFL.IDX P6, R14, R13, R12, R11 ;  /* 0x0000000c0d0e7389 */ /* 0x00006400000c000b */
[----:B01----:R-:W-:Y:S01]  /*12a80*/  ENDCOLLECTIVE ;  /* 0x000000000000791b */ /* 0x003fe20003800000 */
.L_x_12487:
        /* <DEDUP_REMOVED lines=16> */
[C---:B------:R-:W-:Y:S02]  /*12b90*/  ISETP.GE.U32.AND P5, PT, R9.reuse, 0x10, PT ;  /* 0x000000100900780c */ /* 0x040fe40003fa6070 */
[----:B--2---:R-:W-:Y:S01]  /*12ba0*/  @!P1 MOV R7, R8 ;  /* 0x0000000800079202 */ /* 0x004fe20000000f00 */
[----:B---3--:R-:W-:Y:S01]  /*12bb0*/  @!P1 IMAD.MOV.U32 R4, RZ, RZ, R5 ;  /* 0x000000ffff049224 */ /* 0x008fe200078e0005 */
[----:B------:R-:W-:-:S03]  /*12bc0*/  ISETP.NE.AND P1, PT, R9, RZ, PT ;  /* 0x000000ff0900720c */ /* 0x000fc60003f25270 */
[----:B------:R-:W-:-:S10]  /*12bd0*/  IMAD R13, R4, R7, RZ ;  /* 0x00000007040d7224 */ /* 0x000fd400078e02ff */
[----:B------:R-:W-:Y:S05]  /*12be0*/  WARPSYNC.COLLECTIVE R15, `(.L_x_12488) ;  /* 0x000000000f087348 */ /* 0x000fea0003c00000 */
[----:B------:R0:W1:Y:S02]  /*12bf0*/  SHFL.UP P6, R14, R13, R12, R11 ;  /* 0x0400000c0d0e7389 */ /* 0x00006400000c000b */
[----:B01----:R-:W-:Y:S01]  /*12c00*/  ENDCOLLECTIVE ;  /* 0x000000000000791b */ /* 0x003fe20003800000 */
.L_x_12488:
[----:B------:R-:W-:Y:S02]  /*12c10*/  MOV R12, 0x2 ;  /* 0x00000002000c7802 */ /* 0x000fe40000000f00 */
[----:B------:R-:W-:-:S05]  /*12c20*/  SEL R14, R14, RZ, P1 ;  /* 0x000000ff0e0e7207 */ /* 0x000fca0000800000 */
[----:B------:R-:W-:-:S04]  /*12c30*/  IMAD.IADD R5, R13, 0x1, R14 ;  /* 0x000000010d057824 */ /* 0x000fc800078e020e */
[----:B------:R-:W-:-:S07]  /*12c40*/  IMAD.MOV.U32 R13, RZ, RZ, R5 ;  /* 0x000000ffff0d7224 */ /* 0x000fce00078e0005 */
[----:B------:R-:W-:Y:S05]  /*12c50*/  WARPSYNC.COLLECTIVE R15, `(.L_x_12489) ;  /* 0x000000000f087348 */ /* 0x000fea0003c00000 */
[----:B------:R0:W1:Y:S02]  /*12c60*/  SHFL.UP P6, R14, R13, R12, R11 ;  /* 0x0400000c0d0e7389 */ /* 0x00006400000c000b */
[----:B01----:R-:W-:Y:S01]  /*12c70*/  ENDCOLLECTIVE ;  /* 0x000000000000791b */ /* 0x003fe20003800000 */
.L_x_12489:
[----:B------:R-:W-:Y:S01]  /*12c80*/  IMAD.MOV.U32 R12, RZ, RZ, 0x4 ;  /* 0x00000004ff0c7424 */ /* 0x000fe200078e00ff */
[----:B------:R-:W-:-:S05]  /*12c90*/  SEL R2, R14, RZ, P2 ;  /* 0x000000ff0e027207 */ /* 0x000fca0001000000 */
[----:B------:R-:W-:-:S04]  /*12ca0*/  IMAD.IADD R2, R5, 0x1, R2 ;  /* 0x0000000105027824 */ /* 0x000fc800078e0202 */
[----:B------:R-:W-:-:S07]  /*12cb0*/  IMAD.MOV.U32 R13, RZ, RZ, R2 ;  /* 0x000000ffff0d7224 */ /* 0x000fce00078e0002 */
[----:B------:R-:W-:Y:S05]  /*12cc0*/  WARPSYNC.COLLECTIVE R15, `(.L_x_12490) ;  /* 0x000000000f087348 */ /* 0x000fea0003c00000 */
[----:B------:R0:W1:Y:S02]  /*12cd0*/  SHFL.UP P6, R14, R13, R12, R11 ;  /* 0x0400000c0d0e7389 */ /* 0x00006400000c000b */
[----:B01----:R-:W-:Y:S01]  /*12ce0*/  ENDCOLLECTIVE ;  /* 0x000000000000791b */ /* 0x003fe20003800000 */
.L_x_12490:
[----:B------:R-:W-:Y:S02]  /*12cf0*/  MOV R12, 0x8 ;  /* 0x00000008000c7802 */ /* 0x000fe40000000f00 */
[----:B------:R-:W-:-:S05]  /*12d00*/  SEL R3, R14, RZ, P3 ;  /* 0x000000ff0e037207 */ /* 0x000fca0001800000 */
[----:B------:R-:W-:-:S04]  /*12d10*/  IMAD.IADD R3, R2, 0x1, R3 ;  /* 0x0000000102037824 */ /* 0x000fc800078e0203 */
[----:B------:R-:W-:-:S07]  /*12d20*/  IMAD.MOV.U32 R13, RZ, RZ, R3 ;  /* 0x000000ffff0d7224 */ /* 0x000fce00078e0003 */
[----:B------:R-:W-:Y:S05]  /*12d30*/  WARPSYNC.COLLECTIVE R15, `(.L_x_12491) ;  /* 0x000000000f087348 */ /* 0x000fea0003c00000 */
[----:B------:R0:W1:Y:S02]  /*12d40*/  SHFL.UP P6, R14, R13, R12, R11 ;  /* 0x0400000c0d0e7389 */ /* 0x00006400000c000b */
[----:B01----:R-:W-:Y:S01]  /*12d50*/  ENDCOLLECTIVE ;  /* 0x000000000000791b */ /* 0x003fe20003800000 */
.L_x_12491:
[----:B------:R-:W-:Y:S01]  /*12d60*/  IMAD.MOV.U32 R12, RZ, RZ, 0x10 ;  /* 0x00000010ff0c7424 */ /* 0x000fe200078e00ff */
[----:B------:R-:W-:-:S05]  /*12d70*/  SEL R14, R14, RZ, P4 ;  /* 0x000000ff0e0e7207 */ /* 0x000fca0002000000 */
[----:B------:R-:W-:-:S04]  /*12d80*/  IMAD.IADD R5, R3, 0x1, R14 ;  /* 0x0000000103057824 */ /* 0x000fc800078e020e */
[----:B------:R-:W-:-:S07]  /*12d90*/  IMAD.MOV.U32 R13, RZ, RZ, R5 ;  /* 0x000000ffff0d7224 */ /* 0x000fce00078e0005 */
[----:B------:R-:W-:Y:S05]  /*12da0*/  WARPSYNC.COLLECTIVE R15, `(.L_x_12492) ;  /* 0x000000000f087348 */ /* 0x000fea0003c00000 */
[----:B------:R0:W1:Y:S02]  /*12db0*/  SHFL.UP P6, R14, R13, R12, R11 ;  /* 0x0400000c0d0e7389 */ /* 0x00006400000c000b */
[----:B01----:R-:W-:Y:S01]  /*12dc0*/  ENDCOLLECTIVE ;  /* 0x000000000000791b */ /* 0x003fe20003800000 */
.L_x_12492:
[----:B------:R-:W-:Y:S01]  /*12dd0*/  MOV R12, 0x1f ;  /* 0x0000001f000c7802 */ /* 0x000fe20000000f00 */
[----:B------:R-:W-:Y:S01]  /*12de0*/  IMAD.MOV.U32 R11, RZ, RZ, 0x1f ;  /* 0x0000001fff0b7424 */ /* 0x000fe200078e00ff */
[----:B------:R-:W-:-:S05]  /*12df0*/  SEL R14, R14, RZ, P5 ;  /* 0x000000ff0e0e7207 */ /* 0x000fca0002800000 */
[----:B------:R-:W-:-:S04]  /*12e00*/  IMAD.IADD R3, R5, 0x1, R14 ;  /* 0x0000000105037824 */ /* 0x000fc800078e020e */
[----:B------:R-:W-:-:S07]  /*12e10*/  IMAD.MOV.U32 R13, RZ, RZ, R3 ;  /* 0x000000ffff0d7224 */ /* 0x000fce00078e0003 */
[----:B------:R-:W-:Y:S05]  /*12e20*/  WARPSYNC.COLLECTIVE R15, `(.L_x_12493) ;  /* 0x000000000f087348 */ /* 0x000fea0003c00000 */
[----:B------:R0:W1:Y:S02]  /*12e30*/  SHFL.IDX P6, R14, R13, R12, R11 ;  /* 0x0000000c0d0e7389 */ /* 0x00006400000c000b */
[----:B01----:R-:W-:Y:S01]  /*12e40*/  ENDCOLLECTIVE ;  /* 0x000000000000791b */ /* 0x003fe20003800000 */
.L_x_12493:
[----:B------:R-:W-:Y:S05]  /*12e50*/  BRA `(.L_x_12494) ;  /* 0xffffffd800447947 */ /* 0x000fea000383ffff */
.L_x_12425:
[----:B------:R-:W-:Y:S01]  /*12e60*/  BSSY B0, `(.L_x_12495) ;  /* 0x0000007000007945 */ /* 0x000fe20003800000 */
[----:B------:R-:W-:Y:S02]  /*12e70*/  IMAD.MOV.U32 R12, RZ, RZ, 0x1 ;  /* 0x00000001ff0c7424 */ /* 0x000fe400078e00ff */
[----:B------:R-:W-:Y:S02]  /*12e80*/  IMAD.MOV.U32 R11, RZ, RZ, RZ ;  /* 0x000000ffff0b7224 */ /* 0x000fe400078e00ff */
[----:B------:R-:W-:-:S07]  /*12e90*/  IMAD.MOV.U32 R15, RZ, RZ, -0x1 ;  /* 0xffffffffff0f7424 */ /* 0x000fce00078e00ff */
[----:B------:R-:W-:Y:S05]  /*12ea0*/  WARPSYNC.COLLECTIVE R15, `(.L_x_12496) ;  /* 0x000000000f087348 */ /* 0x000fea0003c00000 */
[----:B------:R0:W1:Y:S02]  /*12eb0*/  SHFL.UP P6, R14, R13, R12, R11 ;  /* 0x0400000c0d0e7389 */ /* 0x00006400000c000b */
[----:B01----:R-:W-:Y:S01]  /*12ec0*/  ENDCOLLECTIVE ;  /* 0x000000000000791b */ /* 0x003fe20003800000 */
.L_x_12496:
[----:B------:R-:W-:Y:S05]  /*12ed0*/  BSYNC B0 ;  /* 0x0000000000007941 */ /* 0x000fea0003800000 */
.L_x_12495:
[----:B------:R-:W-:Y:S01]  /*12ee0*/  SEL R14, R14, RZ, P1 ;  /* 0x000000ff0e0e7207 */ /* 0x000fe20000800000 */
[----:B------:R-:W-:Y:S02]  /*12ef0*/  IMAD.MOV.U32 R12, RZ, RZ, 0x2 ;  /* 0x00000002ff0c7424 */ /* 0x000fe400078e00ff */
[----:B------:R-:W-:Y:S01]  /*12f00*/  IMAD.MOV.U32 R11, RZ, RZ, RZ ;  /* 0x000000ffff0b7224 */ /* 0x000fe200078e00ff */
[----:B------:R-:W-:Y:S01]  /*12f10*/  IADD3 R13, R13, R14, RZ ;  /* 0x0000000e0d0d7210 */ /* 0x000fe20007ffe0ff */
[----:B------:R-:W-:-:S07]  /*12f20*/  IMAD.MOV.U32 R15, RZ, RZ, -0x1 ;  /* 0xffffffffff0f7424 */ /* 0x000fce00078e00ff */
[----:B------:R-:W-:Y:S05]  /*12f30*/  WARPSYNC.COLLECTIVE R15, `(.L_x_12497) ;  /* 0x000000000f087348 */ /* 0x000fea0003c00000 */
[----:B------:R0:W1:Y:S02]  /*12f40*/  SHFL.UP P6, R14, R13, R12, R11 ;  /* 0x0400000c0d0e7389 */ /* 0x00006400000c000b */
[----:B01----:R-:W-:Y:S01]  /*12f50*/  ENDCOLLECTIVE ;  /* 0x000000000000791b */ /* 0x003fe20003800000 */
.L_x_12497:
[----:B------:R-:W-:Y:S02]  /*12f60*/  MOV R12, 0x4 ;  /* 0x00000004000c7802 */ /* 0x000fe40000000f00 */
[----:B------:R-:W-:-:S05]  /*12f70*/  SEL R2, R14, RZ, P2 ;  /* 0x000000ff0e027207 */ /* 0x000fca0001000000 */
[----:B------:R-:W-:-:S04]  /*12f80*/  IMAD.IADD R2, R13, 0x1, R2 ;  /* 0x000000010d027824 */ /* 0x000fc800078e0202 */
[----:B------:R-:W-:-:S07]  /*12f90*/  IMAD.MOV.U32 R13, RZ, RZ, R2 ;  /* 0x000000ffff0d7224 */ /* 0x000fce00078e0002 */
[----:B------:R-:W-:Y:S05]  /*12fa0*/  WARPSYNC.COLLECTIVE R15, `(.L_x_12498) ;  /* 0x000000000f087348 */ /* 0x000fea0003c00000 */
[----:B------:R0:W1:Y:S02]  /*12fb0*/  SHFL.UP P6, R14, R13, R12, R11 ;  /* 0x0400000c0d0e7389 */ /* 0x00006400000c000b */
[----:B01----:R-:W-:Y:S01]  /*12fc0*/  ENDCOLLECTIVE ;  /* 0x000000000000791b */ /* 0x003fe20003800000 */
.L_x_12498:
[----:B------:R-:W-:Y:S01]  /*12fd0*/  IMAD.MOV.U32 R12, RZ, RZ, 0x8 ;  /* 0x00000008ff0c7424 */ /* 0x000fe200078e00ff */
[----:B------:R-:W-:-:S05]  /*12fe0*/  SEL R3, R14, RZ, P3 ;  /* 0x000000ff0e037207 */ /* 0x000fca0001800000 */
[----:B------:R-:W-:-:S04]  /*12ff0*/  IMAD.IADD R3, R2, 0x1, R3 ;  /* 0x0000000102037824 */ /* 0x000fc800078e0203 */
[----:B------:R-:W-:-:S07]  /*13000*/  IMAD.MOV.U32 R13, RZ, RZ, R3 ;  /* 0x000000ffff0d7224 */ /* 0x000fce00078e0003 */
[----:B------:R-:W-:Y:S05]  /*13010*/  WARPSYNC.COLLECTIVE R15, `(.L_x_12499) ;  /* 0x000000000f087348 */ /* 0x000fea0003c00000 */
[----:B------:R0:W1:Y:S02]  /*13020*/  SHFL.UP P6, R14, R13, R12, R11 ;  /* 0x0400000c0d0e7389 */ /* 0x00006400000c000b */
[----:B01----:R-:W-:Y:S01]  /*13030*/  ENDCOLLECTIVE ;  /* 0x000000000000791b */ /* 0x003fe20003800000 */
.L_x_12499:
[----:B------:R-:W-:Y:S02]  /*13040*/  MOV R12, 0x10 ;  /* 0x00000010000c7802 */ /* 0x000fe40000000f00 */
[----:B------:R-:W-:-:S05]  /*13050*/  SEL R14, R14, RZ, P4 ;  /* 0x000000ff0e0e7207 */ /* 0x000fca0002000000 */
[----:B------:R-:W-:-:S04]  /*13060*/  IMAD.IADD R5, R3, 0x1, R14 ;  /* 0x0000000103057824 */ /* 0x000fc800078e020e */
[----:B------:R-:W-:-:S07]  /*13070*/  IMAD.MOV.U32 R13, RZ, RZ, R5 ;  /* 0x000000ffff0d7224 */ /* 0x000fce00078e0005 */
[----:B------:R-:W-:Y:S05]  /*13080*/  WARPSYNC.COLLECTIVE R15, `(.L_x_12500) ;  /* 0x000000000f087348 */ /* 0x000fea0003c00000 */
[----:B------:R0:W1:Y:S02]  /*13090*/  SHFL.UP P6, R14, R13, R12, R11 ;  /* 0x0400000c0d0e7389 */ /* 0x00006400000c000b */
[----:B01----:R-:W-:Y:S01]  /*130a0*/  ENDCOLLECTIVE ;  /* 0x000000000000791b */ /* 0x003fe20003800000 */
.L_x_12500:
        /* <DEDUP_REMOVED lines=8> */
.L_x_12501:
[----:B------:R-:W-:Y:S05]  /*13130*/  BRA `(.L_x_12502) ;  /* 0xffffffd800307947 */ /* 0x000fea000383ffff */
.L_x_12427:
[----:B------:R-:W-:Y:S01]  /*13140*/  BSSY B0, `(.L_x_12503) ;  /* 0x0000006000007945 */ /* 0x000fe20003800000 */
[----:B------:R-:W-:Y:S01]  /*13150*/  PLOP3.LUT P6, PT, P6, PT, PT, 0x8, 0x0 ;  /* 0x000000000000781c */ /* 0x000fe200037ce170 */
[----:B------:R-:W-:-:S12]  /*13160*/  IMAD.MOV.U32 R15, RZ, RZ, -0x1 ;  /* 0xffffffffff0f7424 */ /* 0x000fd800078e00ff */
[----:B0-----:R-:W-:Y:S05]  /*13170*/  WARPSYNC.COLLECTIVE R15, `(.L_x_12504) ;  /* 0x000000000f087348 */ /* 0x001fea0003c00000 */
[----:B------:R-:W-:Y:S01]  /*13180*/  VOTE.ANY R14, PT, P6 ;  /* 0x00000000000e7806 */ /* 0x000fe200030e0100 */
[----:B0-----:R-:W-:Y:S06]  /*13190*/  ENDCOLLECTIVE ;  /* 0x000000000000791b */ /* 0x001fec0003800000 */
.L_x_12504:
[----:B------:R-:W-:Y:S05]  /*131a0*/  BSYNC B0 ;  /* 0x0000000000007941 */ /* 0x000fea0003800000 */
.L_x_12503:
[----:B------:R-:W-:Y:S01]  /*131b0*/  MOV R8, R14 ;  /* 0x0000000e00087202 */ /* 0x000fe20000000f00 */
[----:B------:R-:W-:Y:S02]  /*131c0*/  IMAD.MOV.U32 R13, RZ, RZ, R7 ;  /* 0x000000ffff0d7224 */ /* 0x000fe400078e0007 */
[----:B------:R-:W-:Y:S01]  /*131d0*/  IMAD.MOV.U32 R11, RZ, RZ, 0x1f ;  /* 0x0000001fff0b7424 */ /* 0x000fe200078e00ff */
[----:B------:R-:W0:Y:S01]  /*131e0*/  POPC R5, R8 ;  /* 0x0000000800057309 */ /* 0x000e220000000000 */
[----:B------:R-:W-:Y:S02]  /*131f0*/  IMAD.MOV.U32 R15, RZ, RZ, -0x1 ;  /* 0xffffffffff0f7424 */ /* 0x000fe400078e00ff */
[----:B0-----:R-:W-:-:S07]  /*13200*/  IMAD.MOV.U32 R12, RZ, RZ, R5 ;  /* 0x000000ffff0c7224 */ /* 0x001fce00078e0005 */
[----:B------:R-:W-:Y:S05]  /*13210*/  WARPSYNC.COLLECTIVE R15, `(.L_x_12505) ;  /* 0x000000000f087348 */ /* 0x000fea0003c00000 */
[----:B------:R0:W1:Y:S02]  /*13220*/  SHFL.IDX P6, R14, R13, R12, R11 ;  /* 0x0000000c0d0e7389 */ /* 0x00006400000c000b */
[----:B01----:R-:W-:Y:S01]  /*13230*/  ENDCOLLECTIVE ;  /* 0x000000000000791b */ /* 0x003fe20003800000 */
.L_x_12505:
[----:B------:R-:W-:Y:S01]  /*13240*/  MOV R13, R4 ;  /* 0x00000004000d7202 */ /* 0x000fe20000000f00 */
[----:B------:R-:W-:-:S07]  /*13250*/  IMAD.MOV.U32 R7, RZ, RZ, R14 ;  /* 0x000000ffff077224 */ /* 0x000fce00078e000e */
[----:B------:R-:W-:Y:S05]  /*13260*/  WARPSYNC.COLLECTIVE R15, `(.L_x_12506) ;  /* 0x000000000f087348 */ /* 0x000fea0003c00000 */
[----:B------:R0:W1:Y:S02]  /*13270*/  SHFL.IDX P6, R14, R13, R12, R11 ;  /* 0x0000000c0d0e7389 */ /* 0x00006400000c000b */
[----:B01----:R-:W-:Y:S01]  /*13280*/  ENDCOLLECTIVE ;  /* 0x000000000000791b */ /* 0x003fe20003800000 */
.L_x_12506:
[----:B------:R-:W-:Y:S01]  /*13290*/  IMAD.MOV.U32 R4, RZ, RZ, R14 ;  /* 0x000000ffff047224 */ /* 0x000fe200078e000e */
[----:B------:R-:W-:Y:S06]  /*132a0*/  BRA `(.L_x_12507) ;  /* 0xffffffd800107947 */ /* 0x000fec000383ffff */
.L_x_12429:
[----:B------:R-:W-:Y:S01]  /*132b0*/  BSSY B0, `(.L_x_12508) ;  /* 0x0000007000007945 */ /* 0x000fe20003800000 */
[----:B------:R-:W-:Y:S02]  /*132c0*/  IMAD.MOV.U32 R13, RZ, RZ, R3 ;  /* 0x000000ffff0d7224 */ /* 0x000fe400078e0003 */
[----:B------:R-:W-:Y:S02]  /*132d0*/  IMAD.MOV.U32 R11, RZ, RZ, 0x1f ;  /* 0x0000001fff0b7424 */ /* 0x000fe400078e00ff */
[----:B------:R-:W-:-:S07]  /*132e0*/  IMAD.MOV.U32 R15, RZ, RZ, -0x1 ;  /* 0xffffffffff0f7424 */ /* 0x000fce00078e00ff */
[----:B0123--:R-:W-:Y:S05]  /*132f0*/  WARPSYNC.COLLECTIVE R15, `(.L_x_12509) ;  /* 0x000000000f087348 */ /* 0x00ffea0003c00000 */
[----:B------:R4:W0:Y:S02]  /*13300*/  SHFL.IDX P6, R14, R13, R12, R11 ;  /* 0x0000000c0d0e7389 */ /* 0x00082400000c000b */
[----:B01234-:R-:W-:Y:S01]  /*13310*/  ENDCOLLECTIVE ;  /* 0x000000000000791b */ /* 0x01ffe20003800000 */
.L_x_12509:
[----:B------:R-:W-:Y:S05]  /*13320*/  BSYNC B0 ;  /* 0x0000000000007941 */ /* 0x000fea0003800000 */
.L_x_12508:
[----:B------:R-:W-:Y:S01]  /*13330*/  IMAD.MOV.U32 R24, RZ, RZ, R14 ;  /* 0x000000ffff187224 */ /* 0x000fe200078e000e */
[----:B------:R-:W-:Y:S06]  /*13340*/  BRA `(.L_x_12428) ;  /* 0xffffffd800007947 */ /* 0x000fec000383ffff */
.L_x_12433:
[----:B0-----:R0:W1:Y:S02]  /*13350*/  SYNCS.PHASECHK.TRANS64.TRYWAIT P0, [R9+URZ+0x30820], R0 ;  /* 0x03082000090075a7 */ /* 0x001064000800017f */
[----:B-1----:R-:W-:Y:S05]  /*13360*/  @!P0 NANOSLEEP.SYNCS 0x989680 ;  /* 0x009896800000895d */ /* 0x002fea0003900000 */
[----:B------:R-:W1:Y:S02]  /*13370*/  @!P0 SYNCS.PHASECHK.TRANS64 P0, [R9+URZ+0x30820], R0 ;  /* 0x03082000090085a7 */ /* 0x000e64000800007f */
[----:B-1----:R-:W-:Y:S05]  /*13380*/  @!P0 BRA `(.L_x_12433) ;  /* 0xfffffffc00f08947 */ /* 0x002fea000383ffff */
[----:B------:R-:W-:Y:S05]  /*13390*/  BRA `(.L_x_12510) ;  /* 0xffffffdc00587947 */ /* 0x000fea000383ffff */
.L_x_12434:
        /* <DEDUP_REMOVED lines=11> */
.L_x_12512:
[----:B------:R-:W-:Y:S05]  /*13450*/  BSYNC B0 ;  /* 0x0000000000007941 */ /* 0x000fea0003800000 */
.L_x_12511:
[----:B------:R-:W-:Y:S05]  /*13460*/  BRA `(.L_x_12513) ;  /* 0xffffffdc00407947 */ /* 0x000fea000383ffff */
.L_x_12437:
[----:B------:R-:W-:Y:S01]  /*13470*/  BSSY B1, `(.L_x_12514) ;  /* 0x0000006000017945 */ /* 0x000fe20003800000 */
[----:B------:R-:W-:-:S07]  /*13480*/  IMAD.MOV.U32 R15, RZ, RZ, -0x1 ;  /* 0xffffffffff0f7424 */ /* 0x000fce00078e00ff */
[----:B0-----:R-:W-:Y:S05]  /*13490*/  WARPSYNC.COLLECTIVE R15, `(.L_x_12515) ;  /* 0x000000000f0c7348 */ /* 0x001fea0003c00000 */
[----:B------:R-:W-:Y:S02]  /*134a0*/  ELECT P6, UR62, PT ;  /* 0x00000000003e782f */ /* 0x000fe400038c0000 */
[----:B------:R-:W-:Y:S01]  /*134b0*/  MOV R14, UR62 ;  /* 0x0000003e000e7c02 */ /* 0x000fe20008000f00 */
[----:B0-----:R-:W-:Y:S10]  /*134c0*/  ENDCOLLECTIVE ;  /* 0x000000000000791b */ /* 0x001ff40003800000 */
.L_x_12515:
[----:B------:R-:W-:Y:S05]  /*134d0*/  BSYNC B1 ;  /* 0x0000000000017941 */ /* 0x000fea0003800000 */
.L_x_12514:
[----:B------:R-:W-:Y:S05]  /*134e0*/  BRA `(.L_x_12516) ;  /* 0xffffffdc00387947 */ /* 0x000fea000383ffff */
.L_x_12439:
[----:B0-----:R0:W1:Y:S02]  /*134f0*/  SYNCS.PHASECHK.TRANS64.TRYWAIT P0, [R7+URZ], R2 ;  /* 0x00000002070075a7 */ /* 0x001064000800017f */
[----:B-1----:R-:W-:Y:S05]  /*13500*/  @!P0 NANOSLEEP.SYNCS 0x989680 ;  /* 0x009896800000895d */ /* 0x002fea0003900000 */
[----:B------:R-:W1:Y:S02]  /*13510*/  @!P0 SYNCS.PHASECHK.TRANS64 P0, [R7+URZ], R2 ;  /* 0x00000002070085a7 */ /* 0x000e64000800007f */
[----:B-1----:R-:W-:Y:S05]  /*13520*/  @!P0 BRA `(.L_x_12439) ;  /* 0xfffffffc00f08947 */ /* 0x002fea000383ffff */
[----:B------:R-:W-:Y:S05]  /*13530*/  BRA `(.L_x_12517) ;  /* 0xffffffdc006c7947 */ /* 0x000fea000383ffff */
.L_x_12440:
[----:B-1----:R1:W2:Y:S02]  /*13540*/  SYNCS.PHASECHK.TRANS64.TRYWAIT P0, [R3+URZ], R0 ;  /* 0x00000000030075a7 */ /* 0x0022a4000800017f */
[----:B--2---:R-:W-:Y:S05]  /*13550*/  @!P0 NANOSLEEP.SYNCS 0x989680 ;  /* 0x009896800000895d */ /* 0x004fea0003900000 */
[----:B------:R-:W2:Y:S02]  /*13560*/  @!P0 SYNCS.PHASECHK.TRANS64 P0, [R3+URZ], R0 ;  /* 0x00000000030085a7 */ /* 0x000ea4000800007f */
[----:B--2---:R-:W-:Y:S05]  /*13570*/  @!P0 BRA `(.L_x_12440) ;  /* 0xfffffffc00f08947 */ /* 0x004fea000383ffff */
[----:B------:R-:W-:Y:S05]  /*13580*/  BRA `(.L_x_12518) ;  /* 0xffffffdc00607947 */ /* 0x000fea000383ffff */
.L_x_12442:
[----:B-1----:R1:W2:Y:S02]  /*13590*/  SYNCS.PHASECHK.TRANS64.TRYWAIT P0, [R5+URZ], R2 ;  /* 0x00000002050075a7 */ /* 0x0022a4000800017f */
[----:B--2---:R-:W-:Y:S05]  /*135a0*/  @!P0 NANOSLEEP.SYNCS 0x989680 ;  /* 0x009896800000895d */ /* 0x004fea0003900000 */
[----:B------:R-:W2:Y:S02]  /*135b0*/  @!P0 SYNCS.PHASECHK.TRANS64 P0, [R5+URZ], R2 ;  /* 0x00000002050085a7 */ /* 0x000ea4000800007f */
[----:B--2---:R-:W-:Y:S05]  /*135c0*/  @!P0 BRA `(.L_x_12442) ;  /* 0xfffffffc00f08947 */ /* 0x004fea000383ffff */
[----:B------:R-:W-:Y:S05]  /*135d0*/  BRA `(.L_x_12519) ;  /* 0xffffffdc00647947 */ /* 0x000fea000383ffff */
.L_x_12520:
        /* <DEDUP_REMOVED lines=10> */
.L_x_14870:


//--------------------- .text._ZN7cutlass13device_kernelIN5flash11enable_sm90INS1_16FlashAttnFwdSm90INS1_25CollectiveMainloopFwdSm90ILi2EN4cute5tupleIJNS5_1CILi1EEES8_S8_EEENS6_IJNS7_ILi192EEESA_NS7_ILi64EEEEEELi64ENS_10bfloat16_tEfNS_4arch4Sm90ELb0ELb0ELb1ELb1ELb0ELb1ELb0ELb0ELb1ELb1ELb1ELb0EEENS1_21CollectiveEpilogueFwdINS6_IJSA_SB_SA_EEES9_SD_SF_Li384ELb1ELb1ELb1ELb0EEENS1_36VarlenDynamicPersistentTileSchedulerILi192ELi192ELi384ELi128ELb1ELb1ELb1ELb0ELb1ELb1EEEEEEEEEvNT_6ParamsE --------------------------
	.section	.text._ZN7cutlass13device_kernelIN5flash11enable_sm90INS1_16FlashAttnFwdSm90INS1_25CollectiveMainloopFwdSm90ILi2EN4cute5tupleIJNS5_1CILi1EEES8_S8_EEENS6_IJNS7_ILi192EEESA_NS7_ILi64EEEEEELi64ENS_10bfloat16_tEfNS_4arch4Sm90ELb0ELb0ELb1ELb1ELb0ELb1ELb0ELb0ELb1ELb1ELb1ELb0EEENS1_21CollectiveEpilogueFwdINS6_IJSA_SB_SA_EEES9_SD_SF_Li384ELb1ELb1ELb1ELb0EEENS1_36VarlenDynamicPersistentTileSchedulerILi192ELi192ELi384ELi128ELb1ELb1ELb1ELb0ELb1ELb1EEEEEEEEEvNT_6ParamsE,"ax",@progbits
	.align	128
.text._ZN7cutlass13device_kernelIN5flash11enable_sm90INS1_16FlashAttnFwdSm90INS1_25CollectiveMainloopFwdSm90ILi2EN4cute5tupleIJNS5_1CILi1EEES8_S8_EEENS6_IJNS7_ILi192EEESA_NS7_ILi64EEEEEELi64ENS_10bfloat16_tEfNS_4arch4Sm90ELb0ELb0ELb1ELb1ELb0ELb1ELb0ELb0ELb1ELb1ELb1ELb0EEENS1_21CollectiveEpilogueFwdINS6_IJSA_SB_SA_EEES9_SD_SF_Li384ELb1ELb1ELb1ELb0EEENS1_36VarlenDynamicPersistentTileSchedulerILi192ELi192ELi384ELi128ELb1ELb1ELb1ELb0ELb1ELb1EEEEEEEEEvNT_6ParamsE:
        .type           _ZN7cutlass13device_kernelIN5flash11enable_sm90INS1_16FlashAttnFwdSm90INS1_25CollectiveMainloopFwdSm90ILi2EN4cute5tupleIJNS5_1CILi1EEES8_S8_EEENS6_IJNS7_ILi192EEESA_NS7_ILi64EEEEEELi64ENS_10bfloat16_tEfNS_4arch4Sm90ELb0ELb0ELb1ELb1ELb0ELb1ELb0ELb0ELb1ELb1ELb1ELb0EEENS1_21CollectiveEpilogueFwdINS6_IJSA_SB_SA_EEES9_SD_SF_Li384ELb1ELb1ELb1ELb0EEENS1_36VarlenDynamicPersistentTileSchedulerILi192ELi192ELi384ELi128ELb1ELb1ELb1ELb0ELb1ELb1EEEEEEEEEvNT_6ParamsE,@function
        .size           _ZN7cutlass13device_kernelIN5flash11enable_sm90INS1_16FlashAttnFwdSm90INS1_25CollectiveMainloopFwdSm90ILi2EN4cute5tupleIJNS5_1CILi1EEES8_S8_EEENS6_IJNS7_ILi192EEESA_NS7_ILi64EEEEEELi64ENS_10bfloat16_tEfNS_4arch4Sm90ELb0ELb0ELb1ELb1ELb0ELb1ELb0ELb0ELb1ELb1ELb1ELb0EEENS1_21CollectiveEpilogueFwdINS6_IJSA_SB_SA_EEES9_SD_SF_Li384ELb1ELb1ELb1ELb0EEENS1_36VarlenDynamicPersistentTileSchedulerILi192ELi192ELi384ELi128ELb1ELb1ELb1ELb0ELb1ELb1EEEEEEEEEvNT_6ParamsE,(.L_x_14871 - _ZN7cutlass13device_kernelIN5flash11enable_sm90INS1_16FlashAttnFwdSm90INS1_25CollectiveMainloopFwdSm90ILi2EN4cute5tupleIJNS5_1CILi1EEES8_S8_EEENS6_IJNS7_ILi192EEESA_NS7_ILi64EEEEEELi64ENS_10bfloat16_tEfNS_4arch4Sm90ELb0ELb0ELb1ELb1ELb0ELb1ELb0ELb0ELb1ELb1ELb1ELb0EEENS1_21CollectiveEpilogueFwdINS6_IJSA_SB_SA_EEES9_SD_SF_Li384ELb1ELb1ELb1ELb0EEENS1_36VarlenDynamicPersistentTileSchedulerILi192ELi192ELi384ELi128ELb1ELb1ELb1ELb0ELb1ELb1EEEEEEEEEvNT_6ParamsE)
        .other          _ZN7cutlass13device_kernelIN5flash11enable_sm90INS1_16FlashAttnFwdSm90INS1_25CollectiveMainloopFwdSm90ILi2EN4cute5tupleIJNS5_1CILi1EEES8_S8_EEENS6_IJNS7_ILi192EEESA_NS7_ILi64EEEEEELi64ENS_10bfloat16_tEfNS_4arch4Sm90ELb0ELb0ELb1ELb1ELb0ELb1ELb0ELb0ELb1ELb1ELb1ELb0EEENS1_21CollectiveEpilogueFwdINS6_IJSA_SB_SA_EEES9_SD_SF_Li384ELb1ELb1ELb1ELb0EEENS1_36VarlenDynamicPersistentTileSchedulerILi192ELi192ELi384ELi128ELb1ELb1ELb1ELb0ELb1ELb1EEEEEEEEEvNT_6ParamsE,@"STO_CUDA_ENTRY STV_DEFAULT"
_ZN7cutlass13device_kernelIN5flash11enable_sm90INS1_16FlashAttnFwdSm90INS1_25CollectiveMainloopFwdSm90ILi2EN4cute5tupleIJNS5_1CILi1EEES8_S8_EEENS6_IJNS7_ILi192EEESA_NS7_ILi64EEEEEELi64ENS_10bfloat16_tEfNS_4arch4Sm90ELb0ELb0ELb1ELb1ELb0ELb1ELb0ELb0ELb1ELb1ELb1ELb0EEENS1_21CollectiveEpilogueFwdINS6_IJSA_SB_SA_EEES9_SD_SF_Li384ELb1ELb1ELb1ELb0EEENS1_36VarlenDynamicPersistentTileSchedulerILi192ELi192ELi384ELi128ELb1ELb1ELb1ELb0ELb1ELb1EEEEEEEEEvNT_6ParamsE:
        /* <DEDUP_REMOVED lines=23> */
.L_x_12522:
[----:B------:R-:W-:Y:S05]  /*0170*/  BSYNC B0 ;  /* 0x0000000000007941 */ /* 0x000fea0003800000 */
.L_x_12521:
        /* <DEDUP_REMOVED lines=40> */
.L_x_12523:
        /* <DEDUP_REMOVED lines=22> */
.L_x_12524:
        /* <DEDUP_REMOVED lines=18> */
.L_x_12525:
        /* <DEDUP_REMOVED lines=22> */
.L_x_12526:
        /* <DEDUP_REMOVED lines=22> */
.L_x_12527:
        /* <DEDUP_REMOVED lines=9> */
.L_x_12530:
[----:B------:R-:W-:-:S08]  /*09d0*/  NOP ;  /* 0x0000000000007918 */ /* 0x000fd00000000000 */
[----:B------:R-:W0:Y:S02]  /*09e0*/  USETMAXREG.TRY_ALLOC.CTAPOOL UP0, 0xa0 ;  /* 0x000000a0000079c8 */ /* 0x000e240008000600 */
[----:B0-----:R-:W-:-:S13]  /*09f0*/  PLOP3.LUT P0, PT, PT, PT, UP0, 0x80, 0x0 ;  /* 0x000000000000781c */ /* 0x001fda0003f0f008 */
[----:B------:R-:W-:Y:S05]  /*0a00*/  @!P0 BRA `(.L_x_12530) ;  /* 0xfffffffc00f08947 */ /* 0x000fea000383ffff */
[----:B------:R-:W3:Y:S01]  /*0a10*/  LDL.LU R0, [R1] ;  /* 0x0000000001007983 */ /* 0x000ee20000300800 */
[----:B--2---:R-:W0:Y:S01]  /*0a20*/  S2R R2, SR_TID.X ;  /* 0x0000000000027919 */ /* 0x004e220000002100 */
[----:B------:R-:W1:Y:S01]  /*0a30*/  S2UR UR5, SR_CgaCtaId ;  /* 0x00000000000579c3 */ /* 0x000e620000008800 */
[----:B------:R-:W-:Y:S01]  /*0a40*/  UMOV UR4, 0x400 ;  /* 0x0000040000047882 */ /* 0x000fe20000000000 */
[----:B0-----:R-:W-:-:S06]  /*0a50*/  SHF.R.U32.HI R2, RZ, 0x7, R2 ;  /* 0x00000007ff027819 */ /* 0x001fcc0000011602 */
[----:B------:R-:W-:Y:S06]  /*0a60*/  BAR.ARV 0x8, 0x200 ;  /* 0x0208000000007b1d */ /* 0x000fec0000002000 */
[----:B------:R-:W-:-:S13]  /*0a70*/  ISETP.NE.AND P0, PT, R2, 0x1, PT ;  /* 0x000000010200780c */ /* 0x000fda0003f05270 */
[----:B------:R-:W-:Y:S08]  /*0a80*/  @!P0 BAR.ARV 0x9, 0x100 ;  /* 0x0244000000008b1d */ /* 0x000ff00000002000 */
[----:B------:R-:W-:Y:S01]  /*0a90*/  BAR.SYNC.DEFER_BLOCKING 0x5, 0x200 ;  /* 0x0148000000007b1d */ /* 0x000fe20000010000 */
[----:B-1----:R-:W-:-:S06]  /*0aa0*/  ULEA UR4, UR5, UR4, 0x18 ;  /* 0x0000000405047291 */ /* 0x002fcc000f8ec03f */
[----:B------:R-:W-:Y:S01]  /*0ab0*/  IMAD.U32 R2, RZ, RZ, UR4 ;  /* 0x00000004ff027e24 */ /* 0x000fe2000f8e00ff */
[----:B------:R-:W-:-:S04]  /*0ac0*/  ULDC UR4, c[0x0][0xc3c] ;  /* 0x00030f0000047ab9 */ /* 0x000fc80000000800 */
[----:B------:R-:W0:Y:S01]  /*0ad0*/  LDS.128 R32, [R2+0x308d0] ;  /* 0x0308d00002207984 */ /* 0x000e220000000c00 */
[----:B------:R-:W-:Y:S06]  /*0ae0*/  BAR.ARV 0x4, 0x200 ;  /* 0x0108000000007b1d */ /* 0x000fec0000002000 */
[----:B---3--:R-:W-:-:S04]  /*0af0*/  LOP3.LUT R0, R0, 0xffffffef, RZ, 0xc0, !PT ;  /* 0xffffffef00007812 */ /* 0x008fc800078ec0ff */
[----:B------:R-:W-:-:S05]  /*0b00*/  @P0 LOP3.LUT R0, R0, 0x10, RZ, 0xfc, !PT ;  /* 0x0000001000000812 */ /* 0x000fca00078efcff */
[----:B------:R4:W-:Y:S01]  /*0b10*/  STL [R1], R0 ;  /* 0x0000000001007387 */ /* 0x0009e20000100800 */
[----:B0-----:R-:W-:-:S13]  /*0b20*/  ISETP.GE.AND P0, PT, R35, UR4, PT ;  /* 0x0000000423007c0c */ /* 0x001fda000bf06270 */
[----:B----4-:R-:W-:Y:S05]  /*0b30*/  @P0 BRA `(.L_x_12531) ;  /* 0x0000018c00b80947 */ /* 0x010fea0003800000 */
[----:B------:R-:W2:Y:S01]  /*0b40*/  LDL.LU R14, [R1+0x44] ;  /* 0x00004400010e7983 */ /* 0x000ea20000300800 */
[----:B------:R-:W0:Y:S02]  /*0b50*/  S2R R0, SR_TID.X ;  /* 0x0000000000007919 */ /* 0x000e240000002100 */
[----:B0-----:R-:W-:-:S05]  /*0b60*/  VIADD R13, R0, 0xffffff80 ;  /* 0xffffff80000d7836 */ /* 0x001fca0000000000 */
[----:B------:R-:W-:-:S04]  /*0b70*/  SHF.R.S32.HI R0, RZ, 0x1f, R13 ;  /* 0x0000001fff007819 */ /* 0x000fc8000001140d */
[CC--:B------:R-:W-:Y:S02]  /*0b80*/  LEA.HI R3, R0.reuse, R13.reuse, RZ, 0x7 ;  /* 0x0000000d00037211 */ /* 0x0c0fe400078f38ff */
[----:B------:R-:W-:Y:S02]  /*0b90*/  LEA.HI R4, R0, R13, RZ, 0x4 ;  /* 0x0000000d00047211 */ /* 0x000fe400078f20ff */
[----:B------:R-:W-:-:S05]  /*0ba0*/  LOP3.LUT R5, R3, 0xffffff80, RZ, 0xc0, !PT ;  /* 0xffffff8003057812 */ /* 0x000fca00078ec0ff */
[C---:B------:R-:W-:Y:S01]  /*0bb0*/  IMAD.IADD R12, R13.reuse, 0x1, -R5 ;  /* 0x000000010d0c7824 */ /* 0x040fe200078e0a05 */
[C---:B------:R-:W-:Y:S02]  /*0bc0*/  LOP3.LUT R5, R4.reuse, 0xfffffff0, RZ, 0xc0, !PT ;  /* 0xfffffff004057812 */ /* 0x040fe400078ec0ff */
[----:B------:R-:W-:Y:S02]  /*0bd0*/  SHF.R.S32.HI R7, RZ, 0x4, R4 ;  /* 0x00000004ff077819 */ /* 0x000fe40000011404 */
[----:B------:R-:W-:Y:S01]  /*0be0*/  SHF.R.S32.HI R9, RZ, 0x1f, R12 ;  /* 0x0000001fff097819 */ /* 0x000fe2000001140c */
[----:B------:R-:W-:Y:S01]  /*0bf0*/  IMAD.IADD R5, R13, 0x1, -R5 ;  /* 0x000000010d057824 */ /* 0x000fe200078e0a05 */
[----:B------:R-:W-:Y:S02]  /*0c00*/  LEA.HI R6, R4, R7, RZ, 0x1 ;  /* 0x0000000704067211 */ /* 0x000fe400078f08ff */
[----:B------:R-:W-:Y:S02]  /*0c10*/  LEA.HI R8, R9, R12, RZ, 0x2 ;  /* 0x0000000c09087211 */ /* 0x000fe400078f10ff */
[----:B------:R-:W-:-:S02]  /*0c20*/  SHF.R.S32.HI R4, RZ, 0x1f, R5 ;  /* 0x0000001fff047819 */ /* 0x000fc40000011405 */
        /* <DEDUP_REMOVED lines=8> */
[----:B------:R-:W-:Y:S02]  /*0cb0*/  SHF.R.S32.HI R15, RZ, 0x7, R3 ;  /* 0x00000007ff0f7819 */ /* 0x000fe40000011403 */
[----:B------:R-:W-:Y:S02]  /*0cc0*/  LEA.HI R9, R9, R12, RZ, 0x5 ;  /* 0x0000000c09097211 */ /* 0x000fe400078f28ff */
[----:B------:R-:W-:Y:S01]  /*0cd0*/  LEA.HI R8, R0, R13, RZ, 0x5 ;  /* 0x0000000d00087211 */ /* 0x000fe200078f28ff */
[----:B------:R-:W-:Y:S01]  /*0ce0*/  IMAD.IADD R6, R5, 0x1, -R6 ;  /* 0x0000000105067824 */ /* 0x000fe200078e0a06 */
[----:B------:R-:W-:Y:S01]  /*0cf0*/  IADD3 R12, R10, -R11, RZ ;  /* 0x8000000b0a0c7210 */ /* 0x000fe20007ffe0ff */
[----:B------:R-:W-:Y:S01]  /*0d00*/  IMAD.HI R10, R15, 0x55555556, RZ ;  /* 0x555555560f0a7827 */ /* 0x000fe200078e02ff */
[----:B------:R-:W-:-:S02]  /*0d10*/  SHF.R.S32.HI R9, RZ, 0x5, R9 ;  /* 0x00000005ff097819 */ /* 0x000fc40000011409 */
[----:B------:R-:W-:Y:S01]  /*0d20*/  SHF.R.S32.HI R16, RZ, 0x5, R8 ;  /* 0x00000005ff107819 */ /* 0x000fe20000011408 */
[----:B------:R-:W-:Y:S01]  /*0d30*/  IMAD.SHL.U32 R3, R6, 0x40, RZ ;  /* 0x0000004006037824 */ /* 0x000fe200078e00ff */
[----:B------:R-:W-:Y:S01]  /*0d40*/  LEA.HI R11, R10, R10, RZ, 0x1 ;  /* 0x0000000a0a0b7211 */ /* 0x000fe200078f08ff */
[----:B------:R-:W-:Y:S01]  /*0d50*/  IMAD R12, R9, 0x10, R12 ;  /* 0x00000010090c7824 */ /* 0x000fe200078e020c */
[----:B------:R-:W-:Y:S01]  /*0d60*/  LEA.HI R0, R0, R13, RZ, 0x2 ;  /* 0x0000000d00007211 */ /* 0x000fe200078f10ff */
[----:B------:R-:W-:Y:S01]  /*0d70*/  IMAD.SHL.U32 R9, R16, 0x400, RZ ;  /* 0x0000040010097824 */ /* 0x000fe200078e00ff */
[----:B------:R-:W-:Y:S01]  /*0d80*/  LOP3.LUT R3, R3, 0x1c0, RZ, 0xc0, !PT ;  /* 0x000001c003037812 */ /* 0x000fe200078ec0ff */
[----:B------:R-:W-:Y:S01]  /*0d90*/  IMAD.SHL.U32 R8, R7, 0x8, RZ ;  /* 0x0000000807087824 */ /* 0x000fe200078e00ff */
[----:B------:R-:W-:Y:S01]  /*0da0*/  SHF.R.S32.HI R18, RZ, 0x2, R0 ;  /* 0x00000002ff127819 */ /* 0x000fe20000011400 */
[----:B------:R-:W-:Y:S01]  /*0db0*/  IMAD R5, R5, 0x40, R9 ;  /* 0x0000004005057824 */ /* 0x000fe200078e0209 */
[----:B------:R-:W-:Y:S01]  /*0dc0*/  SHF.R.U32.HI R10, RZ, 0x3, R3 ;  /* 0x00000003ff0a7819 */ /* 0x000fe20000011603 */
[----:B------:R-:W-:Y:S01]  /*0dd0*/  IMAD.SHL.U32 R4, R4, 0x40, RZ ;  /* 0x0000004004047824 */ /* 0x000fe200078e00ff */
[----:B------:R-:W-:Y:S01]  /*0de0*/  LOP3.LUT R7, R3, 0x8, R8, 0xf8, !PT ;  /* 0x0000000803077812 */ /* 0x000fe200078ef808 */
[----:B------:R-:W-:-:S02]  /*0df0*/  IMAD R11, R11, -0x3, R15 ;  /* 0xfffffffd0b0b7824 */ /* 0x000fc400078e020f */
[----:B------:R-:W-:Y:S01]  /*0e00*/  IMAD.IADD R5, R8, 0x1, R5 ;  /* 0x0000000108057824 */ /* 0x000fe200078e0205 */
[----:B------:R-:W-:Y:S01]  /*0e10*/  LOP3.LUT R7, R7, R10, RZ, 0x3c, !PT ;  /* 0x0000000a07077212 */ /* 0x000fe200078e3cff */
[----:B------:R-:W-:Y:S01]  /*0e20*/  IMAD R3, R11, 0x40, R12 ;  /* 0x000000400b037824 */ /* 0x000fe200078e020c */
[----:B------:R-:W-:Y:S01]  /*0e30*/  LOP3.LUT R4, R4, 0x7ffffe00, RZ, 0xc0, !PT ;  /* 0x7ffffe0004047812 */ /* 0x000fe200078ec0ff */
[----:B------:R-:W-:Y:S01]  /*0e40*/  VIADD R8, R18, 0x60 ;  /* 0x0000006012087836 */ /* 0x000fe20000000000 */
[----:B------:R-:W-:Y:S02]  /*0e50*/  STL [R1+0xac], R5 ;  /* 0x0000ac0501007387 */ /* 0x000fe40000100800 */
[----:B------:R-:W-:Y:S02]  /*0e60*/  IADD3 R7, R7, R4, R9 ;  /* 0x0000000407077210 */ /* 0x000fe40007ffe009 */
[----:B------:R0:W-:Y:S01]  /*0e70*/  STL [R1+0xa8], R3 ;  /* 0x0000a80301007387 */ /* 0x0001e20000100800 */
[----:B------:R-:W-:-:S04]  /*0e80*/  SHF.R.S32.HI R4, RZ, 0x1f, R8 ;  /* 0x0000001fff047819 */ /* 0x000fc80000011408 */
[----:B------:R-:W-:Y:S02]  /*0e90*/  LEA.HI R4, R4, R8, RZ, 0x3 ;  /* 0x0000000804047211 */ /* 0x000fe400078f18ff */
[----:B0-----:R-:W-:Y:S02]  /*0ea0*/  LOP3.LUT R3, R0, 0xfffffffc, RZ, 0xc0, !PT ;  /* 0xfffffffc00037812 */ /* 0x001fe400078ec0ff */
[----:B------:R-:W-:Y:S01]  /*0eb0*/  SHF.R.S32.HI R5, RZ, 0x1f, R0 ;  /* 0x0000001fff057819 */ /* 0x000fe20000011400 */
[----:B------:R-:W-:Y:S02]  /*0ec0*/  IMAD.SHL.U32 R0, R8, 0x40, RZ ;  /* 0x0000004008007824 */ /* 0x000fe400078e00ff */
[----:B------:R-:W-:Y:S01]  /*0ed0*/  IMAD.IADD R3, R13, 0x1, -R3 ;  /* 0x000000010d037824 */ /* 0x000fe200078e0a03 */
[----:B------:R-:W-:Y:S01]  /*0ee0*/  LEA.HI R5, R5, R18, RZ, 0x3 ;  /* 0x0000001205057211 */ /* 0x000fe200078f18ff */
[----:B------:R-:W-:Y:S01]  /*0ef0*/  IMAD.SHL.U32 R4, R4, 0x40, RZ ;  /* 0x0000004004047824 */ /* 0x000fe200078e00ff */
[----:B------:R-:W-:Y:S01]  /*0f00*/  R2P PR, R6, 0x6 ;  /* 0x0000000606007804 */ /* 0x000fe20000000000 */
[----:B------:R-:W-:Y:S01]  /*0f10*/  IMAD.SHL.U32 R16, R3, 0x8, RZ ;  /* 0x0000000803107824 */ /* 0x000fe200078e00ff */
[----:B------:R-:W-:Y:S01]  /*0f20*/  SHF.R.S32.HI R9, RZ, 0x1f, R18 ;  /* 0x0000001fff097819 */ /* 0x000fe20000011412 */
[----:B------:R-:W-:Y:S01]  /*0f30*/  IMAD R9, R7, 0x2, R2 ;  /* 0x0000000207097824 */ /* 0x000fe200078e0202 */
[----:B------:R-:W-:Y:S01]  /*0f40*/  LOP3.LUT R0, R0, 0x1c0, RZ, 0xc0, !PT ;  /* 0x000001c000007812 */ /* 0x000fe200078ec0ff */
[----:B------:R-:W-:Y:S01]  /*0f50*/  IMAD.SHL.U32 R22, R3, 0x4, RZ ;  /* 0x0000000403167824 */ /* 0x000fe200078e00ff */
[----:B------:R-:W-:Y:S01]  /*0f60*/  LOP3.LUT R5, R5, 0xfffffff8, RZ, 0xc0, !PT ;  /* 0xfffffff805057812 */ /* 0x000fe200078ec0ff */
[----:B------:R-:W-:Y:S01]  /*0f70*/  STL [R1+0x98], RZ ;  /* 0x000098ff01007387 */ /* 0x000fe20000100800 */
[----:B------:R-:W-:-:S02]  /*0f80*/  SHF.R.U32.HI R8, RZ, 0x3, R0 ;  /* 0x00000003ff087819 */ /* 0x000fc40000011600 */
[----:B------:R-:W-:Y:S01]  /*0f90*/  LOP3.LUT R3, R0, 0x38, R16, 0xf8, !PT ;  /* 0x0000003800037812 */ /* 0x000fe200078ef810 */
[----:B------:R-:W-:Y:S01]  /*0fa0*/  STL [R1+0x18], RZ ;  /* 0x000018ff01007387 */ /* 0x000fe20000100800 */
[----:B------:R-:W-:Y:S01]  /*0fb0*/  LOP3.LUT R7, R4, 0xfffffe00, RZ, 0xc0, !PT ;  /* 0xfffffe0004077812 */ /* 0x000fe200078ec0ff */
[C---:B------:R-:W-:Y:S01]  /*0fc0*/  VIADD R4, R9.reuse, 0x1e820 ;  /* 0x0001e82009047836 */ /* 0x040fe20000000000 */
[----:B------:R-:W-:Y:S01]  /*0fd0*/  MOV R6, 0x40 ;  /* 0x0000004000067802 */ /* 0x000fe20000000f00 */
[----:B------:R0:W-:Y:S01]  /*0fe0*/  STL [R1+0x1c], R9 ;  /* 0x00001c0901007387 */ /* 0x0001e20000100800 */
[----:B------:R-:W-:Y:S01]  /*0ff0*/  IADD3 R0, R9, 0x1e800, RZ ;  /* 0x0001e80009007810 */ /* 0x000fe20007ffe0ff */
[----:B0-----:R-:W-:Y:S01]  /*1000*/  IMAD.IADD R9, R18, 0x1, -R5 ;  /* 0x0000000112097824 */ /* 0x001fe200078e0a05 */
[----:B------:R-:W-:Y:S02]  /*1010*/  LOP3.LUT R5, R7, R3, R8, 0xf6, !PT ;  /* 0x0000000307057212 */ /* 0x000fe400078ef608 */
[----:B------:R-:W-:Y:S01]  /*1020*/  SEL R3, R6, 0xffffffc0, !P2 ;  /* 0xffffffc006037807 */ /* 0x000fe20005000000 */
[----:B------:R-:W-:-:S02]  /*1030*/  @P1 VIADD R4, R0, 0xffffffe0 ;  /* 0xffffffe000041836 */ /* 0x000fc40000000000 */
[----:B------:R-:W-:Y:S01]  /*1040*/  IMAD R5, R5, 0x2, R2 ;  /* 0x0000000205057824 */ /* 0x000fe200078e0202 */
[----:B------:R-:W-:Y:S01]  /*1050*/  STL [R1+0x7c], R7 ;  /* 0x00007c0701007387 */ /* 0x000fe20000100800 */
[----:B------:R-:W-:-:S03]  /*1060*/  IMAD.IADD R0, R0, 0x1, R3 ;  /* 0x0000000100007824 */ /* 0x000fc600078e0203 */
[----:B------:R-:W-:Y:S04]  /*1070*/  STL [R1+0x68], R9 ;  /* 0x0000680901007387 */ /* 0x000fe80000100800 */
[----:B------:R-:W-:Y:S04]  /*1080*/  STL [R1+0x80], R4 ;  /* 0x0000800401007387 */ /* 0x000fe80000100800 */
[----:B------:R0:W-:Y:S04]  /*1090*/  STL [R1+0xa4], R5 ;  /* 0x0000a40501007387 */ /* 0x0001e80000100800 */
[----:B------:R1:W-:Y:S01]  /*10a0*/  STL [R1+0x24], R0 ;  /* 0x0000240001007387 */ /* 0x0003e20000100800 */
[----:B0-----:R-:W-:-:S02]  /*10b0*/  IMAD.IADD R5, R3, 0x1, R4 ;  /* 0x0000000103057824 */ /* 0x001fc400078e0204 */
[C---:B------:R-:W-:Y:S01]  /*10c0*/  VIADD R3, R4.reuse, 0x6000 ;  /* 0x0000600004037836 */ /* 0x040fe20000000000 */
[----:B-1----:R-:W-:Y:S02]  /*10d0*/  IADD3 R0, R4, 0xc000, RZ ;  /* 0x0000c00004007810 */ /* 0x002fe40007ffe0ff */
[----:B------:R0:W-:Y:S04]  /*10e0*/  STL [R1+0x20], R5 ;  /* 0x0000200501007387 */ /* 0x0001e80000100800 */
[----:B------:R0:W-:Y:S04]  /*10f0*/  STL [R1+0x84], R0 ;  /* 0x0000840001007387 */ /* 0x0001e80000100800 */
[----:B------:R0:W-:Y:S01]  /*1100*/  STL [R1+0x88], R3 ;  /* 0x0000880301007387 */ /* 0x0001e20000100800 */
[----:B------:R-:W-:Y:S01]  /*1110*/  IMAD.MOV.U32 R19, RZ, RZ, RZ ;  /* 0x000000ffff137224 */ /* 0x000fe200078e00ff */
[----:B------:R-:W-:Y:S01]  /*1120*/  CS2R R152, SRZ ;  /* 0x0000000000987805 */ /* 0x000fe2000001ff00 */
[----:B------:R-:W-:Y:S01]  /*1130*/  VIADD R154, R22, 0x10 ;  /* 0x00000010169a7836 */ /* 0x000fe20000000000 */
[----:B0-2---:R-:W-:-:S07]  /*1140*/  LOP3.LUT R156, R14, 0x1, RZ, 0xfc, !PT ;  /* 0x000000010e9c7812 */ /* 0x005fce00078efcff */
.L_x_12660:
[----:B01-3--:R-:W0:Y:S02]  /*1150*/  LDC.64 R4, c[0x0][0xc88] ;  /* 0x00032200ff047b82 */ /* 0x00be240000000a00 */
[----:B0-----:R-:W-:-:S05]  /*1160*/  IMAD.WIDE R4, R35, 0x4, R4 ;  /* 0x0000000423047825 */ /* 0x001fca00078e0204 */
[----:B--2---:R-:W2:Y:S01]  /*1170*/  LDG.E R38, desc[UR56][R4.64] ;  /* 0x0000003804267981 */ /* 0x004ea2000c1e1900 */
        /* <DEDUP_REMOVED lines=37> */
[----:B0---4-:R-:W-:Y:S06]  /*13d0*/  @P2 BRA `(.L_x_12532) ;  /* 0x0000000000242947 */ /* 0x011fec0003800000 */
        /* <DEDUP_REMOVED lines=9> */
.L_x_12532:
        /* <DEDUP_REMOVED lines=15> */
.L_x_12533:
[----:B------:R-:W-:Y:S05]  /*1560*/  @!P0 BRA `(.L_x_12534) ;  /* 0x00000000000c8947 */ /* 0x000fea0003800000 */
[----:B------:R-:W2:Y:S04]  /*1570*/  LDG.E R3, desc[UR56][R8.64] ;  /* 0x0000003808037981 */ /* 0x000ea8000c1e1900 */
[----:B------:R-:W2:Y:S02]  /*1580*/  LDG.E R32, desc[UR56][R8.64+0x4] ;  /* 0x0000043808207981 */ /* 0x000ea4000c1e1900 */
[----:B--2---:R-:W-:-:S07]  /*1590*/  IMAD.IADD R32, R32, 0x1, -R3 ;  /* 0x0000000120207824 */ /* 0x004fce00078e0a03 */
.L_x_12534:
[----:B------:R-:W-:Y:S01]  /*15a0*/  ULDC.64 UR4, c[0x0][0xa10] ;  /* 0x0002840000047ab9 */ /* 0x000fe20000000a00 */
[----:B------:R-:W2:Y:S01]  /*15b0*/  LDL.LU R34, [R1] ;  /* 0x0000000001227983 */ /* 0x000ea20000300800 */
[----:B------:R-:W-:-:S04]  /*15c0*/  ISETP.NE.U32.AND P0, PT, RZ, UR4, PT ;  /* 0x00000004ff007c0c */ /* 0x000fc8000bf05070 */
[----:B------:R-:W-:Y:S01]  /*15d0*/  ISETP.NE.AND.EX P0, PT, RZ, UR5, PT, P0 ;  /* 0x00000005ff007c0c */ /* 0x000fe2000bf05300 */
[----:B------:R-:W-:-:S12]  /*15e0*/  ULDC.64 UR4, c[0x0][0xa30] ;  /* 0x00028c0000047ab9 */ /* 0x000fd80000000a00 */
[----:B0-----:R-:W0:Y:S02]  /*15f0*/  @P0 LDC.64 R4, c[0x0][0xa10] ;  /* 0x00028400ff040b82 */ /* 0x001e240000000a00 */
[----:B0-----:R-:W-:-:S05]  /*1600*/  @P0 IMAD.WIDE R4, R38, 0x4, R4 ;  /* 0x0000000426040825 */ /* 0x001fca00078e0204 */
[----:B------:R-:W3:Y:S04]  /*1610*/  @P0 LDG.E R0, desc[UR56][R4.64] ;  /* 0x0000003804000981 */ /* 0x000ee8000c1e1900 */
[----:B------:R-:W3:Y:S01]  /*1620*/  @P0 LDG.E R3, desc[UR56][R4.64+0x4] ;  /* 0x0000043804030981 */ /* 0x000ee2000c1e1900 */
[----:B------:R-:W-:Y:S02]  /*1630*/  ISETP.NE.U32.AND P1, PT, RZ, UR4, PT ;  /* 0x00000004ff007c0c */ /* 0x000fe4000bf25070 */
[----:B-----5:R-:W-:Y:S02]  /*1640*/  MOV R25, R32 ;  /* 0x0000002000197202 */ /* 0x020fe40000000f00 */
[----:B------:R-:W-:-:S13]  /*1650*/  ISETP.NE.AND.EX P1, PT, RZ, UR5, PT, P1 ;  /* 0x00000005ff007c0c */ /* 0x000fda000bf25310 */
[----:B------:R-:W-:-:S04]  /*1660*/  @P1 IADD3 R6, P2, R36, UR4, RZ ;  /* 0x0000000424061c10 */ /* 0x000fc8000ff5e0ff */
[----:B------:R-:W-:-:S05]  /*1670*/  @P1 IADD3.X R7, R37, UR5, RZ, P2, !PT ;  /* 0x0000000525071c10 */ /* 0x000fca00097fe4ff */
[----:B------:R0:W5:Y:S01]  /*1680*/  @P1 LDG.E R25, desc[UR56][R6.64] ;  /* 0x0000003806191981 */ /* 0x000162000c1e1900 */
[----:B------:R-:W-:Y:S01]  /*1690*/  IMAD.IADD R12, R32, 0x1, -R11 ;  /* 0x00000001200c7824 */ /* 0x000fe200078e0a0b */
[----:B------:R-:W-:Y:S01]  /*16a0*/  LOP3.LUT R13, R10, 0xff, RZ, 0xc0, !PT ;  /* 0x000000ff0a0d7812 */ /* 0x000fe200078ec0ff */
[----:B------:R-:W-:Y:S01]  /*16b0*/  BSSY B0, `(.L_x_12535) ;  /* 0x000002d000007945 */ /* 0x000fe20003800000 */
[----:B------:R-:W-:-:S03]  /*16c0*/  SHF.R.U32.HI R8, RZ, 0x10, R10 ;  /* 0x00000010ff087819 */ /* 0x000fc6000001160a */
[----:B------:R0:W-:Y:S01]  /*16d0*/  STL [R1+0xa0], R13 ;  /* 0x0000a00d01007387 */ /* 0x0001e20000100800 */
        /* <DEDUP_REMOVED lines=27> */
[----:B0-----:R-:W-:Y:S01]  /*1890*/  MOV R4, RZ ;  /* 0x000000ff00047202 */ /* 0x001fe20000000f00 */
        /* <DEDUP_REMOVED lines=14> */
.L_x_12536:
[----:B------:R-:W-:Y:S05]  /*1980*/  BSYNC B0 ;  /* 0x0000000000007941 */ /* 0x000fea0003800000 */
.L_x_12535:
        /* <DEDUP_REMOVED lines=24> */
[----:B------:R-:W-:Y:S01]  /*1b10*/  MOV R4, UR4 ;  /* 0x0000000400047c02 */ /* 0x000fe20008000f00 */
        /* <DEDUP_REMOVED lines=12> */
.L_x_12539:
[----:B------:R-:W-:Y:S05]  /*1be0*/  BSYNC B6 ;  /* 0x0000000000067941 */ /* 0x000fea0003800000 */
.L_x_12538:
        /* <DEDUP_REMOVED lines=11> */
[----:B------:R-:W-:Y:S01]  /*1ca0*/  IMAD.U32 R10, RZ, RZ, UR6 ;  /* 0x00000006ff0a7e24 */ /* 0x000fe2000f8e00ff */
[----:B0-----:R-:W-:Y:S01]  /*1cb0*/  MOV R13, RZ ;  /* 0x000000ff000d7202 */ /* 0x001fe20000000f00 */
[----:B------:R-:W-:Y:S02]  /*1cc0*/  IMAD.U32 R6, RZ, RZ, UR4 ;  /* 0x00000004ff067e24 */ /* 0x000fe4000f8e00ff */
[----:B------:R-:W-:-:S02]  /*1cd0*/  IMAD.U32 R7, RZ, RZ, UR5 ;  /* 0x00000005ff077e24 */ /* 0x000fc4000f8e00ff */
[----:B------:R-:W-:Y:S02]  /*1ce0*/  IMAD.U32 R11, RZ, RZ, UR7 ;  /* 0x00000007ff0b7e24 */ /* 0x000fe4000f8e00ff */
[----:B------:R-:W-:Y:S02]  /*1cf0*/  IMAD.MOV.U32 R8, RZ, RZ, 0x70 ;  /* 0x00000070ff087424 */ /* 0x000fe400078e00ff */
[----:B-1----:R-:W-:-:S07]  /*1d00*/  IMAD.MOV.U32 R12, RZ, RZ, 0x1 ;  /* 0x00000001ff0c7424 */ /* 0x002fce00078e00ff */
[----:B------:R-:W-:-:S07]  /*1d10*/  LEPC R20, `(.L_x_12541) ;  /* 0x000000001014794e */ /* 0x000fce0000000000 */
[----:B--2--5:R-:W-:Y:S05]  /*1d20*/  CALL.ABS.NOINC R14 ;  /* 0x000000000e007343 */ /* 0x024fea0003c00000 */
.L_x_12541:
[----:B------:R-:W-:Y:S05]  /*1d30*/  BSYNC B6 ;  /* 0x0000000000067941 */ /* 0x000fea0003800000 */
.L_x_12540:
[----:B------:R-:W-:Y:S01]  /*1d40*/  ULDC.64 UR4, c[0x0][0x9f8] ;  /* 0x00027e0000047ab9 */ /* 0x000fe20000000a00 */
[----:B------:R-:W-:Y:S01]  /*1d50*/  IMAD.MOV.U32 R0, RZ, RZ, R38 ;  /* 0x000000ffff007224 */ /* 0x000fe200078e0026 */
[----:B------:R-:W-:Y:S01]  /*1d60*/  ISETP.NE.U32.AND P0, PT, RZ, UR4, PT ;  /* 0x00000004ff007c0c */ /* 0x000fe2000bf05070 */
[----:B------:R-:W2:Y:S01]  /*1d70*/  LDL R12, [R1+0x68] ;  /* 0x00006800010c7983 */ /* 0x000ea20000100800 */
[----:B------:R-:W0:Y:S02]  /*1d80*/  LDC.64 R58, c[0x0][0x300] ;  /* 0x0000c000ff3a7b82 */ /* 0x000e240000000a00 */
[----:B------:R-:W-:Y:S01]  /*1d90*/  ISETP.NE.AND.EX P0, PT, RZ, UR5, PT, P0 ;  /* 0x00000005ff007c0c */ /* 0x000fe2000bf05300 */
[----:B------:R-:W3:Y:S01]  /*1da0*/  LDL R14, [R1+0x7c] ;  /* 0x00007c00010e7983 */ /* 0x000ee20000100800 */
[----:B------:R-:W1:Y:S01]  /*1db0*/  S2R R31, SR_TID.X ;  /* 0x00000000001f7919 */ /* 0x000e620000002100 */
[----:B------:R-:W-:-:S03]  /*1dc0*/  IMAD.IADD R41, R35, 0x1, R32 ;  /* 0x0000000123297824 */ /* 0x000fc600078e0220 */
[----:B------:R-:W4:Y:S07]  /*1dd0*/  LDC R39, c[0x0][0x3f4] ;  /* 0x0000fd00ff277b82 */ /* 0x000f2e0000000800 */
[----:B------:R-:W-:Y:S01]  /*1de0*/  @P0 IADD3 R4, P1, R36, UR4, RZ ;  /* 0x0000000424040c10 */ /* 0x000fe2000ff3e0ff */
[----:B------:R-:W4:Y:S03]  /*1df0*/  LDC.64 R20, c[0x0][0x3f8] ;  /* 0x0000fe00ff147b82 */ /* 0x000f260000000a00 */
[----:B------:R-:W-:Y:S01]  /*1e00*/  @P0 IADD3.X R5, R37, UR5, RZ, P1, !PT ;  /* 0x0000000525050c10 */ /* 0x000fe20008ffe4ff */
[----:B------:R-:W-:-:S04]  /*1e10*/  ULDC.64 UR4, c[0x0][0xa08] ;  /* 0x0002820000047ab9 */ /* 0x000fc80000000a00 */
[----:B------:R1:W3:Y:S01]  /*1e20*/  @P0 LDG.E R0, desc[UR56][R4.64] ;  /* 0x0000003804000981 */ /* 0x0002e2000c1e1900 */
[----:B------:R-:W-:Y:S01]  /*1e30*/  SHF.R.S32.HI R43, RZ, 0x1f, R41 ;  /* 0x0000001fff2b7819 */ /* 0x000fe20000011429 */
[-C--:B0-----:R-:W-:Y:S01]  /*1e40*/  IMAD.WIDE.U32 R6, R41, R58.reuse, RZ ;  /* 0x0000003a29067225 */ /* 0x081fe200078e00ff */
[----:B------:R-:W-:Y:S02]  /*1e50*/  ISETP.NE.U32.AND P0, PT, RZ, UR4, PT ;  /* 0x00000004ff007c0c */ /* 0x000fe4000bf05070 */
[----:B------:R-:W-:Y:S01]  /*1e60*/  SHF.R.S32.HI R40, RZ, 0x1f, R18 ;  /* 0x0000001fff287819 */ /* 0x000fe20000011412 */
[----:B------:R-:W-:Y:S01]  /*1e70*/  IMAD R8, R43, R58, RZ ;  /* 0x0000003a2b087224 */ /* 0x000fe200078e02ff */
[----:B------:R-:W-:Y:S01]  /*1e80*/  ISETP.NE.AND.EX P0, PT, RZ, UR5, PT, P0 ;  /* 0x00000005ff007c0c */ /* 0x000fe2000bf05300 */
[----:B------:R-:W-:Y:S01]  /*1e90*/  ULDC.64 UR4, c[0x0][0x308] ;  /* 0x0000c20000047ab9 */ /* 0x000fe20000000a00 */
[----:B------:R-:W-:Y:S01]  /*1ea0*/  SHF.R.S32.HI R17, RZ, 0x1f, R16 ;  /* 0x0000001fff117819 */ /* 0x000fe20000011410 */
[----:B------:R-:W-:-:S04]  /*1eb0*/  IMAD R3, R41, R59, R8 ;  /* 0x0000003b29037224 */ /* 0x000fc800078e0208 */
[----:B------:R-:W-:Y:S01]  /*1ec0*/  IMAD.IADD R7, R7, 0x1, R3 ;  /* 0x0000000107077824 */ /* 0x000fe200078e0203 */
[----:B-1----:R-:W-:Y:S01]  /*1ed0*/  SHF.R.U32.HI R38, RZ, 0x7, R31 ;  /* 0x00000007ff267819 */ /* 0x002fe2000001161f */
[----:B------:R-:W-:-:S03]  /*1ee0*/  IMAD.WIDE.U32 R4, R42, UR4, R6 ;  /* 0x000000042a047c25 */ /* 0x000fc6000f8e0006 */
[----:B------:R-:W-:Y:S01]  /*1ef0*/  ISETP.NE.AND P6, PT, R38, 0x1, PT ;  /* 0x000000012600780c */ /* 0x000fe20003fc5270 */
[----:B------:R-:W0:Y:S01]  /*1f00*/  LDC.64 R6, c[0x0][0x408] ;  /* 0x00010200ff067b82 */ /* 0x000e220000000a00 */
[----:B------:R-:W-:Y:S01]  /*1f10*/  IMAD R5, R42, UR5, R5 ;  /* 0x000000052a057c24 */ /* 0x000fe2000f8e0205 */
[----:B------:R-:W-:Y:S01]  /*1f20*/  ULDC.64 UR4, c[0x0][0x310] ;  /* 0x0000c40000047ab9 */ /* 0x000fe20000000a00 */
[--C-:B------:R-:W-:Y:S01]  /*1f30*/  SHF.R.S32.HI R23, RZ, 0x1f, R22.reuse ;  /* 0x0000001fff177819 */ /* 0x100fe20000011416 */
[----:B------:R-:W-:Y:S02]  /*1f40*/  VIADD R75, R38, 0x8 ;  /* 0x00000008264b7836 */ /* 0x000fe40000000000 */
[----:B----4-:R-:W-:-:S04]  /*1f50*/  IMAD.WIDE.U32 R56, R18, R20, R22 ;  /* 0x0000001412387225 */ /* 0x010fc800078e0016 */
[----:B------:R-:W-:-:S04]  /*1f60*/  VIADD R32, R18, 0x60 ;  /* 0x0000006012207836 */ /* 0x000fc80000000000 */
[----:B------:R-:W-:Y:S02]  /*1f70*/  IMAD.SHL.U32 R32, R32, 0x40, RZ ;  /* 0x0000004020207824 */ /* 0x000fe400078e00ff */
[----:B0-----:R-:W-:-:S03]  /*1f80*/  IMAD.WIDE.U32 R10, R18, R6, R22 ;  /* 0x00000006120a7225 */ /* 0x001fc600078e0016 */
[----:B------:R-:W-:-:S04]  /*1f90*/  LOP3.LUT R32, R32, 0x1c0, RZ, 0xc0, !PT ;  /* 0x000001c020207812 */ /* 0x000fc800078ec0ff */
[----:B------:R-:W-:Y:S01]  /*1fa0*/  SHF.R.U32.HI R32, RZ, 0x3, R32 ;  /* 0x00000003ff207819 */ /* 0x000fe20000011620 */
[----:B------:R-:W-:Y:S02]  /*1fb0*/  IMAD R31, R21, 0xc0, RZ ;  /* 0x000000c0151f7824 */ /* 0x000fe400078e02ff */
[----:B------:R-:W-:Y:S02]  /*1fc0*/  IMAD R73, R59, 0xc0, RZ ;  /* 0x000000c03b497824 */ /* 0x000fe400078e02ff */
[----:B------:R-:W-:Y:S02]  /*1fd0*/  IMAD R71, R7, 0xc0, RZ ;  /* 0x000000c007477824 */ /* 0x000fe400078e02ff */
[----:B------:R-:W-:Y:S02]  /*1fe0*/  VIADD R78, R16, 0x20 ;  /* 0x00000020104e7836 */ /* 0x000fe40000000000 */
[----:B------:R-:W-:Y:S02]  /*1ff0*/  IMAD.SHL.U32 R74, R39, 0x2, RZ ;  /* 0x00000002274a7824 */ /* 0x000fe400078e00ff */
[C---:B--2---:R-:W-:Y:S01]  /*2000*/  IMAD.SHL.U32 R79, R12.reuse, 0x40, RZ ;  /* 0x000000400c4f7824 */ /* 0x044fe200078e00ff */
[----:B------:R-:W-:Y:S01]  /*2010*/  LOP3.LUT P1, RZ, R12, 0x4, RZ, 0xc0, !PT ;  /* 0x000000040cff7812 */ /* 0x000fe2000782c0ff */
[----:B------:R-:W-:-:S05]  /*2020*/  VIADD R12, R18, 0x60 ;  /* 0x00000060120c7836 */ /* 0x000fca0000000000 */
[----:B------:R-:W-:Y:S02]  /*2030*/  SHF.R.S32.HI R77, RZ, 0x1f, R12 ;  /* 0x0000001fff4d7819 */ /* 0x000fe4000001140c */
[----:B------:R-:W0:Y:S01]  /*2040*/  S2R R12, SR_TID.X ;  /* 0x00000000000c7919 */ /* 0x000e220000002100 */
[----:B---3--:R-:W-:Y:S02]  /*2050*/  SHF.R.S32.HI R3, RZ, 0x1f, R0 ;  /* 0x0000001fff037819 */ /* 0x008fe40000011400 */
[----:B------:R-:W-:Y:S02]  /*2060*/  SEL R61, R0, RZ, !P0 ;  /* 0x000000ff003d7207 */ /* 0x000fe40004000000 */
[----:B------:R-:W-:-:S03]  /*2070*/  SEL R3, R3, RZ, !P0 ;  /* 0x000000ff03037207 */ /* 0x000fc60004000000 */
[----:B------:R-:W-:-:S04]  /*2080*/  IMAD.WIDE.U32 R62, R61, UR4, R4 ;  /* 0x000000043d3e7c25 */ /* 0x000fc8000f8e0004 */
[----:B------:R-:W-:Y:S02]  /*2090*/  IMAD R0, R3, UR4, RZ ;  /* 0x0000000403007c24 */ /* 0x000fe4000f8e02ff */
[----:B------:R-:W-:-:S04]  /*20a0*/  IMAD.WIDE.U32 R4, R18, R58, R16 ;  /* 0x0000003a12047225 */ /* 0x000fc800078e0010 */
[----:B------:R-:W-:Y:S01]  /*20b0*/  IMAD R81, R61, UR5, R0 ;  /* 0x000000053d517c24 */ /* 0x000fe2000f8e0200 */
[----:B------:R-:W-:Y:S05]  /*20c0*/  @!P6 WARPSYNC.ALL ;  /* 0x000000000000e948 */ /* 0x000fea0003800000 */
[----:B------:R-:W-:Y:S01]  /*20d0*/  IMAD R0, R40, R58, RZ ;  /* 0x0000003a28007224 */ /* 0x000fe200078e02ff */
[----:B------:R-:W-:Y:S01]  /*20e0*/  ULDC.64 UR4, c[0x0][0x330] ;  /* 0x0000cc0000047ab9 */ /* 0x000fe20000000a00 */
[----:B------:R-:W-:Y:S01]  /*20f0*/  IMAD.IADD R81, R63, 0x1, R81 ;  /* 0x000000013f517824 */ /* 0x000fe200078e0251 */
[----:B------:R-:W-:Y:S01]  /*2100*/  @!P6 BAR.SYNC.DEFER_BLOCKING 0x9, 0x100 ;  /* 0x024400000000eb1d */ /* 0x000fe20000010000 */
[----:B------:R-:W-:Y:S01]  /*2110*/  IMAD.WIDE.U32 R8, R42, UR4, R16 ;  /* 0x000000042a087c25 */ /* 0x000fe2000f8e0010 */
[----:B------:R-:W-:-:S03]  /*2120*/  IADD3 R82, P0, R62, R4, RZ ;  /* 0x000000043e527210 */ /* 0x000fc60007f1e0ff */
[----:B------:R-:W-:Y:S02]  /*2130*/  IMAD R0, R18, R59, R0 ;  /* 0x0000003b12007224 */ /* 0x000fe400078e0200 */
[----:B------:R-:W-:Y:S01]  /*2140*/  IMAD R9, R42, UR5, R9 ;  /* 0x000000052a097c24 */ /* 0x000fe2000f8e0209 */
[----:B------:R-:W-:Y:S01]  /*2150*/  ULDC.64 UR4, c[0x0][0x338] ;  /* 0x0000ce0000047ab9 */ /* 0x000fe20000000a00 */
[----:B------:R-:W-:Y:S01]  /*2160*/  IMAD.MOV.U32 R42, RZ, RZ, R34 ;  /* 0x000000ffff2a7224 */ /* 0x000fe200078e0022 */
[----:B------:R-:W-:Y:S01]  /*2170*/  IADD3.X R80, R81, R5, R0, P0, !PT ;  /* 0x0000000551507210 */ /* 0x000fe200007fe400 */
[----:B------:R-:W-:Y:S01]  /*2180*/  IMAD R3, R3, UR4, RZ ;  /* 0x0000000403037c24 */ /* 0x000fe2000f8e02ff */
[----:B------:R-:W-:Y:S01]  /*2190*/  ISETP.GE.AND P0, PT, R16, R39, PT ;  /* 0x000000271000720c */ /* 0x000fe20003f06270 */
[----:B------:R-:W-:Y:S02]  /*21a0*/  IMAD R0, R40, R20, RZ ;  /* 0x0000001428007224 */ /* 0x000fe400078e02ff */
[----:B------:R-:W-:Y:S01]  /*21b0*/  IMAD R37, R61, UR5, R3 ;  /* 0x000000053d257c24 */ /* 0x000fe2000f8e0203 */
[----:B------:R-:W-:Y:S01]  /*21c0*/  SEL R3, R39, RZ, P0 ;  /* 0x000000ff27037207 */ /* 0x000fe20000000000 */
[----:B------:R-:W-:Y:S01]  /*21d0*/  IMAD R5, R18, R21, R0 ;  /* 0x0000001512057224 */ /* 0x000fe200078e0200 */
[----:B------:R-:W-:Y:S01]  /*21e0*/  LOP3.LUT R42, R42, 0xfffffffb, RZ, 0xc0, !PT ;  /* 0xfffffffb2a2a7812 */ /* 0x000fe200078ec0ff */
[----:B------:R-:W-:Y:S01]  /*21f0*/  IMAD R0, R40, R6, RZ ;  /* 0x0000000628007224 */ /* 0x000fe200078e02ff */
[----:B------:R-:W-:Y:S01]  /*2200*/  IADD3 R3, R16, R3, RZ ;  /* 0x0000000310037210 */ /* 0x000fe20007ffe0ff */
[----:B0-----:R-:W-:Y:S01]  /*2210*/  VIADD R38, R12, 0xffffff80 ;  /* 0xffffff800c267836 */ /* 0x001fe20000000000 */
[----:B------:R-:W-:Y:S01]  /*2220*/  @P1 LOP3.LUT R42, R42, 0x4, RZ, 0xfc, !PT ;  /* 0x000000042a2a1812 */ /* 0x000fe200078efcff */
[----:B------:R-:W-:Y:S01]  /*2230*/  IMAD.WIDE.U32 R34, R18, R20, R16 ;  /* 0x0000001412227225 */ /* 0x000fe200078e0010 */
[----:B------:R-:W-:-:S03]  /*2240*/  LOP3.LUT R79, R79, 0x1c0, RZ, 0xc0, !PT ;  /* 0x000001c04f4f7812 */ /* 0x000fc600078ec0ff */
[----:B------:R-:W-:Y:S01]  /*2250*/  IMAD R13, R18, R7, R0 ;  /* 0x00000007120d7224 */ /* 0x000fe200078e0200 */
[----:B------:R-:W-:Y:S02]  /*2260*/  SHF.R.S32.HI R0, RZ, 0x1f, R3 ;  /* 0x0000001fff007819 */ /* 0x000fe40000011403 */
[----:B------:R-:W-:Y:S01]  /*2270*/  SHF.R.S32.HI R36, RZ, 0x1f, R38 ;  /* 0x0000001fff247819 */ /* 0x000fe20000011426 */
[----:B------:R-:W-:Y:S01]  /*2280*/  IMAD.IADD R57, R57, 0x1, R5 ;  /* 0x0000000139397824 */ /* 0x000fe200078e0205 */
[----:B------:R-:W-:Y:S01]  /*2290*/  LEA.HI R0, R0, R3, RZ, 0x3 ;  /* 0x0000000300007211 */ /* 0x000fe200078f18ff */
[----:B------:R-:W-:Y:S01]  /*22a0*/  IMAD.IADD R35, R5, 0x1, R35 ;  /* 0x0000000105237824 */ /* 0x000fe200078e0223 */
[----:B-----5:R-:W-:Y:S01]  /*22b0*/  SHF.R.S32.HI R5, RZ, 0x1f, R25 ;  /* 0x0000001fff057819 */ /* 0x020fe20000011419 */
[----:B------:R-:W-:Y:S01]  /*22c0*/  VIADD R12, R18, 0x60 ;  /* 0x00000060120c7836 */ /* 0x000fe20000000000 */
[----:B------:R0:W-:Y:S01]  /*22d0*/  STL [R1], R42 ;  /* 0x0000002a01007387 */ /* 0x0001e20000100800 */
[----:B------:R-:W-:-:S02]  /*22e0*/  SHF.R.U32.HI R76, RZ, 0x3, R79 ;  /* 0x00000003ff4c7819 */ /* 0x000fc4000001164f */
[----:B------:R-:W-:Y:S02]  /*22f0*/  LOP3.LUT R3, R79, 0x18, R16, 0xf8, !PT ;  /* 0x000000184f037812 */ /* 0x000fe400078ef810 */
[----:B------:R-:W-:Y:S01]  /*2300*/  LEA.HI R36, R36, R38, RZ, 0x5 ;  /* 0x0000002624247211 */ /* 0x000fe200078f28ff */
[----:B------:R-:W-:Y:S01]  /*2310*/  IMAD.WIDE.U32 R60, R61, UR4, R8 ;  /* 0x000000043d3c7c25 */ /* 0x000fe2000f8e0008 */
[----:B------:R-:W-:Y:S01]  /*2320*/  LOP3.LUT R3, R3, R76, RZ, 0x3c, !PT ;  /* 0x0000004c03037212 */ /* 0x000fe200078e3cff */
[----:B------:R-:W-:Y:S02]  /*2330*/  ULDC UR4, c[0x0][0x2f4] ;  /* 0x0000bd0000047ab9 */ /* 0x000fe40000000800 */
[----:B------:R-:W-:Y:S01]  /*2340*/  IMAD.SHL.U32 R12, R12, 0x40, RZ ;  /* 0x000000400c0c7824 */ /* 0x000fe200078e00ff */
[----:B------:R-:W-:Y:S01]  /*2350*/  SHF.R.S32.HI R36, RZ, 0x5, R36 ;  /* 0x00000005ff247819 */ /* 0x000fe20000011424 */
[----:B------:R-:W-:-:S04]  /*2360*/  IMAD.WIDE.U32 R8, R18, R6, R16 ;  /* 0x0000000612087225 */ /* 0x000fc800078e0010 */
[----:B------:R-:W-:Y:S01]  /*2370*/  IMAD R4, R5, R20, RZ ;  /* 0x0000001405047224 */ /* 0x000fe200078e02ff */
[----:B------:R-:W-:Y:S01]  /*2380*/  LOP3.LUT R12, R12, 0x1c0, RZ, 0xc0, !PT ;  /* 0x000001c00c0c7812 */ /* 0x000fe200078ec0ff */
[----:B------:R-:W-:Y:S02]  /*2390*/  IMAD.IADD R11, R11, 0x1, R13 ;  /* 0x000000010b0b7824 */ /* 0x000fe400078e020d */
[----:B------:R-:W-:Y:S02]  /*23a0*/  IMAD.IADD R9, R13, 0x1, R9 ;  /* 0x000000010d097824 */ /* 0x000fe400078e0209 */
[----:B------:R-:W-:Y:S02]  /*23b0*/  IMAD R13, R25, R21, R4 ;  /* 0x00000015190d7224 */ /* 0x000fe400078e0204 */
[----:B------:R-:W-:Y:S02]  /*23c0*/  IMAD R4, R5, R6, RZ ;  /* 0x0000000605047224 */ /* 0x000fe400078e02ff */
[----:B------:R-:W-:Y:S01]  /*23d0*/  IMAD R70, R36, 0x200, R3 ;  /* 0x0000020024467824 */ /* 0x000fe200078e0203 */
[----:B------:R-:W-:-:S02]  /*23e0*/  LOP3.LUT R3, R79, 0x38, R0, 0xf8, !PT ;  /* 0x000000384f037812 */ /* 0x000fc400078ef800 */
[----:B------:R-:W-:Y:S01]  /*23f0*/  LOP3.LUT R12, R12, 0x38, R0, 0xf8, !PT ;  /* 0x000000380c0c7812 */ /* 0x000fe200078ef800 */
[----:B------:R-:W-:Y:S01]  /*2400*/  IMAD.WIDE.U32 R56, R25, R20, R56 ;  /* 0x0000001419387225 */ /* 0x000fe200078e0038 */
[----:B------:R-:W-:-:S03]  /*2410*/  LOP3.LUT R3, R3, R76, RZ, 0x3c, !PT ;  /* 0x0000004c03037212 */ /* 0x000fc600078e3cff */
[----:B------:R-:W-:Y:S01]  /*2420*/  IMAD.WIDE.U32 R34, R25, R20, R34 ;  /* 0x0000001419227225 */ /* 0x000fe200078e0022 */
[----:B------:R-:W-:-:S03]  /*2430*/  LOP3.LUT R12, R12, R32, RZ, 0x3c, !PT ;  /* 0x000000200c0c7212 */ /* 0x000fc600078e3cff */
[----:B------:R-:W-:Y:S01]  /*2440*/  IMAD R15, R25, R7, R4 ;  /* 0x00000007190f7224 */ /* 0x000fe200078e0204 */
[----:B------:R-:W-:Y:S01]  /*2450*/  IADD3 R4, P1, R18, R41, RZ ;  /* 0x0000002912047210 */ /* 0x000fe20007f3e0ff */
[----:B------:R-:W-:Y:S01]  /*2460*/  IMAD.WIDE.U32 R20, R20, 0xc0, RZ ;  /* 0x000000c014147825 */ /* 0x000fe200078e00ff */
[----:B------:R-:W-:-:S03]  /*2470*/  LOP3.LUT R65, R0, 0xfffffff8, RZ, 0xc0, !PT ;  /* 0xfffffff800417812 */ /* 0x000fc600078ec0ff */
[----:B------:R-:W-:-:S04]  /*2480*/  IMAD.WIDE.U32 R58, R58, 0xc0, RZ ;  /* 0x000000c03a3a7825 */ /* 0x000fc800078e00ff */
[----:B------:R-:W-:-:S04]  /*2490*/  IMAD.WIDE.U32 R10, R25, R6, R10 ;  /* 0x00000006190a7225 */ /* 0x000fc800078e000a */
[----:B------:R-:W-:Y:S01]  /*24a0*/  IMAD.WIDE.U32 R8, R25, R6, R8 ;  /* 0x0000000619087225 */ /* 0x000fe200078e0008 */
[----:B------:R-:W-:-:S03]  /*24b0*/  SHF.R.S32.HI R64, RZ, 0x3, R0 ;  /* 0x00000003ff407819 */ /* 0x000fc60000011400 */
[----:B------:R-:W-:Y:S01]  /*24c0*/  IMAD.WIDE.U32 R6, R6, 0xc0, RZ ;  /* 0x000000c006067825 */ /* 0x000fe200078e00ff */
[----:B------:R-:W-:-:S03]  /*24d0*/  IADD3 R73, R59, R73, RZ ;  /* 0x000000493b497210 */ /* 0x000fc60007ffe0ff */
[----:B------:R-:W-:Y:S01]  /*24e0*/  IMAD.IADD R72, R21, 0x1, R31 ;  /* 0x0000000115487824 */ /* 0x000fe200078e021f */
[----:B------:R-:W-:Y:S01]  /*24f0*/  IADD3 R66, R15, R9, RZ ;  /* 0x000000090f427210 */ /* 0x000fe20007ffe0ff */
[----:B------:R-:W-:Y:S01]  /*2500*/  IMAD.X R5, R40, 0x1, R43, P1 ;  /* 0x0000000128057824 */ /* 0x000fe200008e062b */
[----:B------:R-:W-:Y:S01]  /*2510*/  ISETP.GE.AND P1, PT, R16, UR4, PT ;  /* 0x0000000410007c0c */ /* 0x000fe2000bf26270 */
[----:B------:R-:W-:Y:S01]  /*2520*/  IMAD R31, R36, 0x200, R3 ;  /* 0x00000200241f7824 */ /* 0x000fe200078e0203 */
[----:B------:R-:W-:Y:S01]  /*2530*/  ISETP.GE.AND P2, PT, R78, UR4, PT ;  /* 0x000000044e007c0c */ /* 0x000fe2000bf46270 */
[----:B------:R-:W-:Y:S01]  /*2540*/  IMAD.IADD R71, R7, 0x1, R71 ;  /* 0x0000000107477824 */ /* 0x000fe200078e0247 */
[----:B------:R-:W-:Y:S01]  /*2550*/  SHF.R.S32.HI R32, RZ, 0x1f, R65 ;  /* 0x0000001fff207819 */ /* 0x000fe20000011441 */
[----:B------:R-:W-:Y:S02]  /*2560*/  IMAD.IADD R69, R57, 0x1, R13 ;  /* 0x0000000139457824 */ /* 0x000fe400078e020d */
[----:B------:R-:W-:-:S02]  /*2570*/  IMAD.IADD R68, R13, 0x1, R35 ;  /* 0x000000010d447824 */ /* 0x000fc400078e0223 */
[----:B------:R-:W-:Y:S02]  /*2580*/  IMAD.IADD R67, R11, 0x1, R15 ;  /* 0x000000010b437824 */ /* 0x000fe400078e020f */
[----:B------:R-:W-:Y:S02]  /*2590*/  IMAD.IADD R3, R14, 0x1, R12 ;  /* 0x000000010e037824 */ /* 0x000fe400078e020c */
[----:B0-----:R-:W-:-:S07]  /*25a0*/  IMAD.IADD R0, R61, 0x1, R37 ;  /* 0x000000013d007824 */ /* 0x001fce00078e0225 */
.L_x_12591:
[----:B------:R-:W2:Y:S01]  /*25b0*/  LDL R44, [R1+0x68] ;  /* 0x00006800012c7983 */ /* 0x000ea20000100800 */
[----:B------:R-:W0:Y:S03]  /*25c0*/  LDC.64 R90, c[0x0][0x300] ;  /* 0x0000c000ff5a7b82 */ /* 0x000e260000000a00 */
[----:B------:R-:W3:Y:S01]  /*25d0*/  LDL.LU R39, [R1] ;  /* 0x0000000001277983 */ /* 0x000ee20000300800 */
[----:B------:R-:W-:Y:S01]  /*25e0*/  VIADD R37, R29, 0xffffffff ;  /* 0xffffffff1d257836 */ /* 0x000fe20000000000 */
[----:B------:R-:W-:Y:S05]  /*25f0*/  YIELD ;  /* 0x0000000000007946 */ /* 0x000fea0003800000 */
[----:B------:R-:W1:Y:S01]  /*2600*/  LDC.64 R84, c[0x0][0x2e8] ;  /* 0x0000ba00ff547b82 */ /* 0x000e620000000a00 */
[----:B------:R-:W-:Y:S01]  /*2610*/  SHF.R.S32.HI R38, RZ, 0x1f, R37 ;  /* 0x0000001fff267819 */ /* 0x000fe20000011425 */
[-C--:B------:R-:W-:Y:S01]  /*2620*/  IMAD R13, R73, R37.reuse, RZ ;  /* 0x00000025490d7224 */ /* 0x080fe200078e02ff */
[----:B------:R-:W-:Y:S01]  /*2630*/  BSSY B0, `(.L_x_12542) ;  /* 0x00002f7000007945 */ /* 0x000fe20003800000 */
[----:B------:R-:W-:-:S04]  /*2640*/  IMAD.WIDE.U32 R88, R58, R37, RZ ;  /* 0x000000253a587225 */ /* 0x000fc800078e00ff */
[----:B------:R-:W-:Y:S01]  /*2650*/  IMAD R13, R38, R58, R13 ;  /* 0x0000003a260d7224 */ /* 0x000fe200078e020d */
[----:B------:R-:W-:Y:S01]  /*2660*/  IADD3 R15, P3, R82, R88, RZ ;  /* 0x00000058520f7210 */ /* 0x000fe20007f7e0ff */
[----:B------:R-:W4:Y:S02]  /*2670*/  LDC R92, c[0x0][0x3f4] ;  /* 0x0000fd00ff5c7b82 */ /* 0x000f240000000800 */
[----:B------:R-:W-:Y:S02]  /*2680*/  IMAD.IADD R89, R89, 0x1, R13 ;  /* 0x0000000159597824 */ /* 0x000fe400078e020d */
[----:B0-----:R-:W-:Y:S02]  /*2690*/  IMAD R29, R91, 0x60, RZ ;  /* 0x000000605b1d7824 */ /* 0x001fe400078e02ff */
[----:B------:R-:W-:-:S04]  /*26a0*/  IMAD.WIDE.U32 R12, R90, 0x60, R88 ;  /* 0x000000605a0c7825 */ /* 0x000fc800078e0058 */
[----:B------:R-:W-:Y:S01]  /*26b0*/  IMAD.X R36, R89, 0x1, R80, P3 ;  /* 0x0000000159247824 */ /* 0x000fe200018e0650 */
[----:B------:R-:W-:-:S04]  /*26c0*/  IADD3 R12, P3, R82, R12, RZ ;  /* 0x0000000c520c7210 */ /* 0x000fc80007f7e0ff */
[----:B------:R-:W-:Y:S01]  /*26d0*/  IADD3.X R14, R80, R13, R29, P3, !PT ;  /* 0x0000000d500e7210 */ /* 0x000fe20001ffe41d */
[----:B------:R-:W-:Y:S01]  /*26e0*/  IMAD R13, R19, 0x3000, R70 ;  /* 0x00003000130d7824 */ /* 0x000fe200078e0246 */
[-C--:B-1----:R-:W-:Y:S01]  /*26f0*/  LEA R42, P3, R15, R84.reuse, 0x1 ;  /* 0x000000540f2a7211 */ /* 0x082fe200078608ff */
[----:B------:R-:W-:Y:S02]  /*2700*/  IMAD.MOV.U32 R29, RZ, RZ, R37 ;  /* 0x000000ffff1d7224 */ /* 0x000fe400078e0025 */
[----:B------:R-:W-:Y:S01]  /*2710*/  IMAD R94, R13, 0x2, R28 ;  /* 0x000000020d5e7824 */ /* 0x000fe200078e021c */
[----:B------:R-:W-:Y:S02]  /*2720*/  LEA.HI.X R43, R15, R85, R36, 0x1, P3 ;  /* 0x000000550f2b7211 */ /* 0x000fe400018f0c24 */
[----:B------:R-:W-:Y:S02]  /*2730*/  LEA R40, P3, R12, R84, 0x1 ;  /* 0x000000540c287211 */ /* 0x000fe400078608ff */
[----:B------:R-:W-:-:S02]  /*2740*/  IADD3 R15, R13, 0x20, RZ ;  /* 0x000000200d0f7810 */ /* 0x000fc40007ffe0ff */
[----:B------:R-:W-:Y:S02]  /*2750*/  LEA.HI.X R41, R12, R85, R14, 0x1, P3 ;  /* 0x000000550c297211 */ /* 0x000fe400018f0c0e */
[----:B------:R-:W-:Y:S02]  /*2760*/  ISETP.GT.AND P3, PT, R37, R30, PT ;  /* 0x0000001e2500720c */ /* 0x000fe40003f64270 */
[----:B--2---:R-:W-:Y:S02]  /*2770*/  LOP3.LUT P4, RZ, R44, 0x4, RZ, 0xc0, !PT ;  /* 0x000000042cff7812 */ /* 0x004fe4000788c0ff */
[----:B---3--:R-:W-:-:S09]  /*2780*/  LOP3.LUT R39, R39, 0xfffffffd, RZ, 0xc0, !PT ;  /* 0xfffffffd27277812 */ /* 0x008fd200078ec0ff */
[----:B------:R-:W-:Y:S02]  /*2790*/  @P3 LOP3.LUT R39, R39, 0x2, RZ, 0xfc, !PT ;  /* 0x0000000227273812 */ /* 0x000fe400078efcff */
[----:B----4-:R-:W-:-:S03]  /*27a0*/  ISETP.GE.AND P3, PT, R92, 0x1, PT ;  /* 0x000000015c00780c */ /* 0x010fc60003f66270 */
[----:B------:R0:W-:Y:S01]  /*27b0*/  STL [R1], R39 ;  /* 0x0000002701007387 */ /* 0x0001e20000100800 */
[----:B------:R-:W-:-:S04]  /*27c0*/  @P4 VIADD R15, R13, 0xffffffe0 ;  /* 0xffffffe00d0f4836 */ /* 0x000fc80000000000 */
[----:B------:R-:W-:-:S05]  /*27d0*/  IMAD R86, R15, 0x2, R28 ;  /* 0x000000020f567824 */ /* 0x000fca00078e021c */
[----:B0-----:R-:W-:Y:S05]  /*27e0*/  @!P3 BRA `(.L_x_12543) ;  /* 0x0000002c0004b947 */ /* 0x001fea0003800000 */
        /* <DEDUP_REMOVED lines=44> */
.L_x_12546:
[----:B------:R-:W-:Y:S05]  /*2ab0*/  BSYNC B1 ;  /* 0x0000000000017941 */ /* 0x000fea0003800000 */
.L_x_12545:
[----:B0-----:R-:W-:Y:S01]  /*2ac0*/  IADD3 R12, R18, 0x60, RZ ;  /* 0x00000060120c7810 */ /* 0x001fe20007ffe0ff */
[----:B------:R-:W-:Y:S01]  /*2ad0*/  BSSY B1, `(.L_x_12547) ;  /* 0x0000021000017945 */ /* 0x000fe20003800000 */
[----:B-----5:R-:W-:Y:S02]  /*2ae0*/  IMAD.MOV.U32 R90, RZ, RZ, R52 ;  /* 0x000000ffff5a7224 */ /* 0x020fe400078e0034 */
[----:B------:R-:W-:Y:S01]  /*2af0*/  ISETP.GE.AND P5, PT, R12, R87, PT ;  /* 0x000000570c00720c */ /* 0x000fe20003fa6270 */
[----:B------:R-:W-:-:S12]  /*2b00*/  IMAD.MOV.U32 R91, RZ, RZ, R53 ;  /* 0x000000ffff5b7224 */ /* 0x000fd800078e0035 */
[----:B------:R-:W-:Y:S05]  /*2b10*/  @P5 BRA `(.L_x_12548) ;  /* 0x0000000000705947 */ /* 0x000fea0003800000 */
[----:B------:R-:W0:Y:S01]  /*2b20*/  LDC.64 R12, c[0x0][0x3f8] ;  /* 0x0000fe00ff0c7b82 */ /* 0x000e220000000a00 */
        /* <DEDUP_REMOVED lines=27> */
.L_x_12548:
[----:B------:R-:W-:Y:S05]  /*2ce0*/  BSYNC B1 ;  /* 0x0000000000017941 */ /* 0x000fea0003800000 */
.L_x_12547:
[----:B0-----:R-:W-:Y:S01]  /*2cf0*/  IMAD.MOV.U32 R12, RZ, RZ, R84 ;  /* 0x000000ffff0c7224 */ /* 0x001fe200078e0054 */
[----:B------:R-:W-:Y:S01]  /*2d00*/  MOV R14, R88 ;  /* 0x00000058000e7202 */ /* 0x000fe20000000f00 */
        /* <DEDUP_REMOVED lines=20> */
[----:B------:R-:W-:Y:S01]  /*2e50*/  PRMT R91, R14, 0x7610, R91 ;  /* 0x000076100e5b7816 */ /* 0x000fe2000000005b */
[----:B------:R-:W-:Y:S01]  /*2e60*/  IMAD.MOV.U32 R14, RZ, RZ, R46 ;  /* 0x000000ffff0e7224 */ /* 0x000fe200078e002e */
[----:B------:R-:W-:Y:S02]  /*2e70*/  PRMT R93, R15, 0x7610, R93 ;  /* 0x000076100f5d7816 */ /* 0x000fe4000000005d */
[----:B------:R-:W-:Y:S02]  /*2e80*/  MOV R15, R47 ;  /* 0x0000002f000f7202 */ /* 0x000fe40000000f00 */
[----:B------:R-:W-:-:S02]  /*2e90*/  PRMT R101, R90, 0x7610, R101 ;  /* 0x000076105a657816 */ /* 0x000fc40000000065 */
[----:B------:R-:W-:Y:S02]  /*2ea0*/  PRMT R51, R12, 0x7610, R51 ;  /* 0x000076100c337816 */ /* 0x000fe40000000033 */
[----:B------:R-:W-:Y:S02]  /*2eb0*/  PRMT R90, R13, 0x7610, R90 ;  /* 0x000076100d5a7816 */ /* 0x000fe4000000005a */
[----:B------:R-:W-:Y:S02]  /*2ec0*/  PRMT R96, R14, 0x7610, R96 ;  /* 0x000076100e607816 */ /* 0x000fe40000000060 */
[----:B------:R-:W-:Y:S01]  /*2ed0*/  PRMT R97, R15, 0x7610, R97 ;  /* 0x000076100f617816 */ /* 0x000fe20000000061 */
[----:B------:R-:W-:Y:S06]  /*2ee0*/  @!P3 BRA `(.L_x_12549) ;  /* 0x000000000004b947 */ /* 0x000fec0003800000 */
[----:B------:R-:W-:Y:S01]  /*2ef0*/  BPT.TRAP 0x1 ;  /* 0x000000040000795c */ /* 0x000fe20000300000 */
.L_x_12549:
[----:B------:R-:W-:Y:S01]  /*2f00*/  IMAD R83, R19, 0x8, R2 ;  /* 0x0000000813537824 */ /* 0x000fe200078e0202 */
[----:B------:R-:W-:Y:S01]  /*2f10*/  SHF.L.U32 R95, R153, 0x1f, RZ ;  /* 0x0000001f995f7819 */ /* 0x000fe200000006ff */
[----:B------:R-:W-:Y:S03]  /*2f20*/  BSSY B1, `(.L_x_12550) ;  /* 0x0000003000017945 */ /* 0x000fe60003800000 */
[----:B------:R-:W0:Y:S02]  /*2f30*/  SYNCS.PHASECHK.TRANS64.TRYWAIT P6, [R83+URZ+0x30890], R95 ;  /* 0x0308905f530075a7 */ /* 0x000e2400080c017f */
[----:B0-----:R-:W-:Y:S05]  /*2f40*/  @!P6 BRA `(.L_x_12551) ;  /* 0x0000016800bce947 */ /* 0x001fea0003800000 */
.L_x_12803:
[----:B------:R-:W-:Y:S05]  /*2f50*/  BSYNC B1 ;  /* 0x0000000000017941 */ /* 0x000fea0003800000 */
.L_x_12550:
[----:B------:R-:W-:Y:S04]  /*2f60*/  BSSY B1, `(.L_x_12552) ;  /* 0x000006d000017945 */ /* 0x000fe80003800000 */
[----:B------:R-:W-:Y:S05]  /*2f70*/  @P4 BRA `(.L_x_12553) ;  /* 0x0000000400ac4947 */ /* 0x000fea0003800000 */
[----:B------:R-:W-:Y:S04]  /*2f80*/  BSSY B2, `(.L_x_12554) ;  /* 0x0000036000027945 */ /* 0x000fe80003800000 */
[----:B------:R-:W-:Y:S05]  /*2f90*/  @P1 BRA `(.L_x_12555) ;  /* 0x0000000000d01947 */ /* 0x000fea0003800000 */
[----:B------:R1:W2:Y:S01]  /*2fa0*/  LDS.128 R12, [R94+0x12000] ;  /* 0x012000005e0c7984 */ /* 0x0002a20000000c00 */
[----:B------:R-:W-:Y:S01]  /*2fb0*/  ISETP.GE.AND P4, PT, R22, R92, PT ;  /* 0x0000005c1600720c */ /* 0x000fe20003f86270 */
[----:B------:R-:W-:-:S12]  /*2fc0*/  BSSY B3, `(.L_x_12556) ;  /* 0x0000030000037945 */ /* 0x000fd80003800000 */
[----:B-1----:R-:W-:Y:S05]  /*2fd0*/  @P4 BRA `(.L_x_12557) ;  /* 0x0000000000b84947 */ /* 0x002fea0003800000 */
[----:B------:R-:W-:Y:S01]  /*2fe0*/  SHF.R.U64 R84, R84, 0x10, R85 ;  /* 0x0000001054547819 */ /* 0x000fe20000001255 */
[----:B--2---:R-:W-:Y:S01]  /*2ff0*/  IMAD.U32 R48, R14, 0x10000, RZ ;  /* 0x000100000e307824 */ /* 0x004fe200078e00ff */
[--C-:B------:R-:W-:Y:S02]  /*3000*/  SHF.R.U64 R105, R88, 0x10, R89.reuse ;  /* 0x0000001058697819 */ /* 0x100fe40000001259 */
[----:B------:R-:W-:Y:S01]  /*3010*/  SHF.R.U32.HI R107, RZ, 0x10, R89 ;  /* 0x00000010ff6b7819 */ /* 0x000fe20000011659 */
[----:B------:R-:W-:Y:S01]  /*3020*/  IMAD.U32 R89, R13, 0x10000, RZ ;  /* 0x000100000d597824 */ /* 0x000fe200078e00ff */
        /* <DEDUP_REMOVED lines=10> */
[----:B------:R-:W-:Y:S01]  /*30d0*/  FMUL.FTZ R111, R85, R108 ;  /* 0x0000006c556f7220 */ /* 0x000fe20000410000 */
[----:B------:R-:W-:Y:S01]  /*30e0*/  LOP3.LUT R102, R84, 0xffff0000, RZ, 0xc0, !PT ;  /* 0xffff000054667812 */ /* 0x000fe200078ec0ff */
[----:B------:R-:W-:Y:S01]  /*30f0*/  IMAD.U32 R105, R105, 0x10000, RZ ;  /* 0x0001000069697824 */ /* 0x000fe200078e00ff */
[----:B------:R-:W-:Y:S01]  /*3100*/  LOP3.LUT R14, R15, 0xffff0000, RZ, 0xc0, !PT ;  /* 0xffff00000f0e7812 */ /* 0x000fe200078ec0ff */
[C---:B------:R-:W-:Y:S01]  /*3110*/  FMUL.FTZ R110, R88.reuse, R106 ;  /* 0x0000006a586e7220 */ /* 0x040fe20000410000 */
[----:B------:R-:W-:Y:S01]  /*3120*/  LOP3.LUT R107, R107, 0xffff0000, RZ, 0xc0, !PT ;  /* 0xffff00006b6b7812 */ /* 0x000fe200078ec0ff */
[----:B------:R-:W-:Y:S01]  /*3130*/  FMUL.FTZ R109, R88, R102 ;  /* 0x00000066586d7220 */ /* 0x000fe20000410000 */
[----:B------:R-:W-:Y:S01]  /*3140*/  LOP3.LUT R103, R103, 0xffff0000, RZ, 0xc0, !PT ;  /* 0xffff000067677812 */ /* 0x000fe200078ec0ff */
[C---:B------:R-:W-:Y:S01]  /*3150*/  IMAD.U32 R13, R12.reuse, 0x10000, RZ ;  /* 0x000100000c0d7824 */ /* 0x040fe200078e00ff */
[----:B------:R-:W-:Y:S01]  /*3160*/  LOP3.LUT R88, R12, 0xffff0000, RZ, 0xc0, !PT ;  /* 0xffff00000c587812 */ /* 0x000fe200078ec0ff */
[----:B------:R-:W-:Y:S01]  /*3170*/  FMUL.FTZ R85, R85, R104 ;  /* 0x0000006855557220 */ /* 0x000fe20000410000 */
[----:B------:R-:W-:Y:S01]  /*3180*/  SHF.L.U32 R84, R84, 0x10, RZ ;  /* 0x0000001054547819 */ /* 0x000fe200000006ff */
[----:B------:R-:W-:Y:S01]  /*3190*/  FFMA.FTZ R12, R89, R102, -R110 ;  /* 0x00000066590c7223 */ /* 0x000fe2000001086e */
[----:B------:R-:W-:Y:S01]  /*31a0*/  FFMA.FTZ R111, R48, R104, -R111 ;  /* 0x00000068306f7223 */ /* 0x000fe2000001086f */
[C---:B------:R-:W-:Y:S01]  /*31b0*/  FMUL.FTZ R102, R14.reuse, R107 ;  /* 0x0000006b0e667220 */ /* 0x040fe20000410000 */
[----:B------:R-:W-:Y:S01]  /*31c0*/  FMUL.FTZ R104, R14, R103 ;  /* 0x000000670e687220 */ /* 0x000fe20000410000 */
[----:B------:R-:W-:Y:S01]  /*31d0*/  FMUL.FTZ R14, R88, R105 ;  /* 0x00000069580e7220 */ /* 0x000fe20000410000 */
[----:B------:R-:W-:-:S02]  /*31e0*/  IMAD.U32 R15, R15, 0x10000, RZ ;  /* 0x000100000f0f7824 */ /* 0x000fc400078e00ff */
[----:B------:R-:W-:Y:S01]  /*31f0*/  FFMA.FTZ R109, R89, R106, R109 ;  /* 0x0000006a596d7223 */ /* 0x000fe2000001006d */
[----:B------:R-:W-:Y:S01]  /*3200*/  FFMA.FTZ R48, R48, R108, R85 ;  /* 0x0000006c30307223 */ /* 0x000fe20000010055 */
        /* <DEDUP_REMOVED lines=9> */
[----:B------:R-:W-:Y:S01]  /*32a0*/  F2FP.BF16.F32.PACK_AB R15, R15, R102 ;  /* 0x000000660f0f723e */ /* 0x000fe200000010ff */
[----:B------:R-:W-:-:S07]  /*32b0*/  IMAD.MOV.U32 R14, RZ, RZ, R48 ;  /* 0x000000ffff0e7224 */ /* 0x000fce00078e0030 */
.L_x_12557:
[----:B------:R-:W-:Y:S05]  /*32c0*/  BSYNC B3 ;  /* 0x0000000000037941 */ /* 0x000fea0003800000 */
.L_x_12556:
[----:B--2---:R1:W-:Y:S02]  /*32d0*/  STG.E.128 desc[UR56][R42.64], R12 ;  /* 0x0000000c2a007986 */ /* 0x0043e4000c101d38 */
.L_x_12555:
[----:B------:R-:W-:Y:S05]  /*32e0*/  BSYNC B2 ;  /* 0x0000000000027941 */ /* 0x000fea0003800000 */
.L_x_12554:
[----:B------:R-:W-:Y:S05]  /*32f0*/  @P2 BRA `(.L_x_12553) ;  /* 0x0000000000cc2947 */ /* 0x000fea0003800000 */
[----:B-1----:R1:W2:Y:S01]  /*3300*/  LDS.128 R12, [R86+0x12000] ;  /* 0x01200000560c7984 */ /* 0x0022a20000000c00 */
[----:B------:R-:W-:Y:S01]  /*3310*/  ISETP.GE.AND P4, PT, R154, R92, PT ;  /* 0x0000005c9a00720c */ /* 0x000fe20003f86270 */
[----:B------:R-:W-:-:S12]  /*3320*/  BSSY B2, `(.L_x_12558) ;  /* 0x000002f000027945 */ /* 0x000fd80003800000 */
[----:B-1----:R-:W-:Y:S05]  /*3330*/  @P4 BRA `(.L_x_12559) ;  /* 0x0000000000b44947 */ /* 0x002fea0003800000 */
[----:B------:R-:W-:Y:S02]  /*3340*/  SHF.R.U64 R84, R54, 0x10, R55 ;  /* 0x0000001036547819 */ /* 0x000fe40000001237 */
[--C-:B------:R-:W-:Y:S01]  /*3350*/  SHF.R.U64 R88, R52, 0x10, R53.reuse ;  /* 0x0000001034587819 */ /* 0x100fe20000001235 */
[----:B--2---:R-:W-:Y:S01]  /*3360*/  IMAD.U32 R52, R14, 0x10000, RZ ;  /* 0x000100000e347824 */ /* 0x004fe200078e00ff */
[----:B------:R-:W-:Y:S02]  /*3370*/  SHF.R.U32.HI R53, RZ, 0x10, R53 ;  /* 0x00000010ff357819 */ /* 0x000fe40000011635 */
[----:B------:R-:W-:Y:S02]  /*3380*/  PRMT R99, R99, 0x5410, R84 ;  /* 0x0000541063637816 */ /* 0x000fe40000000054 */
[----:B------:R-:W-:Y:S02]  /*3390*/  PRMT R101, R101, 0x5410, R88 ;  /* 0x0000541065657816 */ /* 0x000fe40000000058 */
[----:B------:R-:W-:-:S02]  /*33a0*/  SHF.R.U32.HI R55, RZ, 0x10, R55 ;  /* 0x00000010ff377819 */ /* 0x000fc40000011637 */
[----:B------:R-:W-:Y:S02]  /*33b0*/  PRMT R100, R100, 0x5410, R53 ;  /* 0x0000541064647816 */ /* 0x000fe40000000035 */
[----:B------:R-:W-:Y:S02]  /*33c0*/  LOP3.LUT R53, R13, 0xffff0000, RZ, 0xc0, !PT ;  /* 0xffff00000d357812 */ /* 0x000fe400078ec0ff */
[----:B------:R-:W-:Y:S02]  /*33d0*/  LOP3.LUT R88, R99, 0xffff0000, RZ, 0xc0, !PT ;  /* 0xffff000063587812 */ /* 0x000fe400078ec0ff */
[C---:B------:R-:W-:Y:S01]  /*33e0*/  LOP3.LUT R84, R101.reuse, 0xffff0000, RZ, 0xc0, !PT ;  /* 0xffff000065547812 */ /* 0x040fe200078ec0ff */
        /* <DEDUP_REMOVED lines=8> */
[----:B------:R-:W-:Y:S01]  /*3470*/  IMAD.U32 R85, R98, 0x10000, RZ ;  /* 0x0001000062557824 */ /* 0x000fe200078e00ff */
[----:B------:R-:W-:Y:S01]  /*3480*/  SHF.L.U32 R99, R99, 0x10, RZ ;  /* 0x0000001063637819 */ /* 0x000fe200000006ff */
[C---:B------:R-:W-:Y:S01]  /*3490*/  FFMA.FTZ R102, R15.reuse, R84, -R102 ;  /* 0x000000540f667223 */ /* 0x040fe20000010866 */
[----:B------:R-:W-:Y:S01]  /*34a0*/  FFMA.FTZ R89, R15, R88, R53 ;  /* 0x000000580f597223 */ /* 0x000fe20000010035 */
[----:B------:R-:W-:Y:S02]  /*34b0*/  IMAD.U32 R13, R12, 0x10000, RZ ;  /* 0x000100000c0d7824 */ /* 0x000fe400078e00ff */
[----:B------:R-:W-:Y:S01]  /*34c0*/  FMUL.FTZ R103, R54, R85 ;  /* 0x0000005536677220 */ /* 0x000fe20000410000 */
[----:B------:R-:W-:Y:S01]  /*34d0*/  IMAD.U32 R55, R100, 0x10000, RZ ;  /* 0x0001000064377824 */ /* 0x000fe200078e00ff */
[----:B------:R-:W-:Y:S02]  /*34e0*/  LOP3.LUT R53, R98, 0xffff0000, RZ, 0xc0, !PT ;  /* 0xffff000062357812 */ /* 0x000fe400078ec0ff */
[----:B------:R-:W-:Y:S01]  /*34f0*/  LOP3.LUT R15, R100, 0xffff0000, RZ, 0xc0, !PT ;  /* 0xffff0000640f7812 */ /* 0x000fe200078ec0ff */
[-C--:B------:R-:W-:Y:S01]  /*3500*/  FMUL.FTZ R105, R54, R55.reuse ;  /* 0x0000003736697220 */ /* 0x080fe20000410000 */
[----:B------:R-:W-:Y:S01]  /*3510*/  LOP3.LUT R12, R12, 0xffff0000, RZ, 0xc0, !PT ;  /* 0xffff00000c0c7812 */ /* 0x000fe200078ec0ff */
[----:B------:R-:W-:Y:S01]  /*3520*/  FFMA.FTZ R103, R52, R55, -R103 ;  /* 0x0000003734677223 */ /* 0x000fe20000010867 */
[C---:B------:R-:W-:Y:S01]  /*3530*/  FMUL.FTZ R55, R48.reuse, R53 ;  /* 0x0000003530377220 */ /* 0x040fe20000410000 */
        /* <DEDUP_REMOVED lines=13> */
.L_x_12559:
[----:B------:R-:W-:Y:S05]  /*3610*/  BSYNC B2 ;  /* 0x0000000000027941 */ /* 0x000fea0003800000 */
.L_x_12558:
[----:B--2---:R2:W-:Y:S02]  /*3620*/  STG.E.128 desc[UR56][R42.64+0x40], R12 ;  /* 0x0000400c2a007986 */ /* 0x0045e4000c101d38 */
.L_x_12553:
[----:B------:R-:W-:Y:S05]  /*3630*/  BSYNC B1 ;  /* 0x0000000000017941 */ /* 0x000fea0003800000 */
.L_x_12552:
[----:B------:R-:W-:Y:S05]  /*3640*/  @P5 BRA `(.L_x_12560) ;  /* 0x0000001c00d45947 */ /* 0x000fea0003800000 */
[----:B------:R-:W-:Y:S04]  /*3650*/  BSSY B1, `(.L_x_12561) ;  /* 0x0000036000017945 */ /* 0x000fe80003800000 */
[----:B------:R-:W-:Y:S05]  /*3660*/  @P1 BRA `(.L_x_12562) ;  /* 0x0000000000d01947 */ /* 0x000fea0003800000 */
[----:B-12---:R1:W2:Y:S01]  /*3670*/  LDS.128 R12, [R94+0x15000] ;  /* 0x015000005e0c7984 */ /* 0x0062a20000000c00 */
[----:B------:R-:W-:Y:S01]  /*3680*/  ISETP.GE.AND P4, PT, R22, R92, PT ;  /* 0x0000005c1600720c */ /* 0x000fe20003f86270 */
[----:B------:R-:W-:-:S12]  /*3690*/  BSSY B2, `(.L_x_12563) ;  /* 0x0000030000027945 */ /* 0x000fd80003800000 */
[----:B-1----:R-:W-:Y:S05]  /*36a0*/  @P4 BRA `(.L_x_12564) ;  /* 0x0000000000b84947 */ /* 0x002fea0003800000 */
[--C-:B------:R-:W-:Y:S01]  /*36b0*/  SHF.R.U64 R53, R46, 0x10, R47.reuse ;  /* 0x000000102e357819 */ /* 0x100fe2000000122f */
[----:B--2---:R-:W-:Y:S01]  /*36c0*/  IMAD.U32 R42, R14, 0x10000, RZ ;  /* 0x000100000e2a7824 */ /* 0x004fe200078e00ff */
[----:B------:R-:W-:Y:S02]  /*36d0*/  SHF.R.U32.HI R46, RZ, 0x10, R47 ;  /* 0x00000010ff2e7819 */ /* 0x000fe4000001162f */
[--C-:B------:R-:W-:Y:S02]  /*36e0*/  SHF.R.U32.HI R48, RZ, 0x10, R45.reuse ;  /* 0x00000010ff307819 */ /* 0x100fe4000001162d */
        /* <DEDUP_REMOVED lines=24> */
[----:B------:R-:W-:Y:S01]  /*3870*/  SHF.L.U32 R96, R96, 0x10, RZ ;  /* 0x0000001060607819 */ /* 0x000fe200000006ff */
[----:B------:R-:W-:Y:S01]  /*3880*/  FFMA.FTZ R42, R42, R52, R43 ;  /* 0x000000342a2a7223 */ /* 0x000fe2000001002b */
[----:B------:R-:W-:-:S02]  /*3890*/  IMAD.U32 R91, R91, 0x10000, RZ ;  /* 0x000100005b5b7824 */ /* 0x000fc400078e00ff */
[C---:B------:R-:W-:Y:S01]  /*38a0*/  FMUL.FTZ R43, R45.reuse, R97 ;  /* 0x000000612d2b7220 */ /* 0x040fe20000410000 */
[----:B------:R-:W-:Y:S01]  /*38b0*/  FMUL.FTZ R46, R45, R93 ;  /* 0x0000005d2d2e7220 */ /* 0x000fe20000410000 */
[----:B------:R-:W-:Y:S01]  /*38c0*/  FFMA.FTZ R48, R14, R48, R15 ;  /* 0x000000300e307223 */ /* 0x000fe2000001000f */
[CC--:B------:R-:W-:Y:S01]  /*38d0*/  FMUL.FTZ R14, R12.reuse, R96.reuse ;  /* 0x000000600c0e7220 */ /* 0x0c0fe20000410000 */
        /* <DEDUP_REMOVED lines=11> */
.L_x_12564:
[----:B------:R-:W-:Y:S05]  /*3990*/  BSYNC B2 ;  /* 0x0000000000027941 */ /* 0x000fea0003800000 */
.L_x_12563:
[----:B--2---:R3:W-:Y:S02]  /*39a0*/  STG.E.128 desc[UR56][R40.64], R12 ;  /* 0x0000000c28007986 */ /* 0x0047e4000c101d38 */
.L_x_12562:
[----:B------:R-:W-:Y:S05]  /*39b0*/  BSYNC B1 ;  /* 0x0000000000017941 */ /* 0x000fea0003800000 */
.L_x_12561:
[----:B------:R-:W-:Y:S05]  /*39c0*/  @P2 BRA `(.L_x_12560) ;  /* 0x0000001800f42947 */ /* 0x000fea0003800000 */
[----:B-123--:R1:W2:Y:S01]  /*39d0*/  LDS.128 R12, [R86+0x15000] ;  /* 0x01500000560c7984 */ /* 0x00e2a20000000c00 */
        /* <DEDUP_REMOVED lines=18> */
[C---:B------:R-:W-:Y:S01]  /*3b00*/  LOP3.LUT R42, R49.reuse, 0xffff0000, RZ, 0xc0, !PT ;  /* 0xffff0000312a7812 */ /* 0x040fe200078ec0ff */
[----:B------:R-:W-:Y:S01]  /*3b10*/  IMAD.U32 R49, R49, 0x10000, RZ ;  /* 0x0001000031317824 */ /* 0x000fe200078e00ff */
[----:B------:R-:W-:Y:S01]  /*3b20*/  LOP3.LUT R37, R14, 0xffff0000, RZ, 0xc0, !PT ;  /* 0xffff00000e257812 */ /* 0x000fe200078ec0ff */
[----:B------:R-:W-:Y:S01]  /*3b30*/  IMAD.U32 R14, R13, 0x10000, RZ ;  /* 0x000100000d0e7824 */ /* 0x000fe200078e00ff */
[----:B------:R-:W-:Y:S01]  /*3b40*/  SHF.L.U32 R43, R50, 0x10, RZ ;  /* 0x00000010322b7819 */ /* 0x000fe200000006ff */
[----:B------:R-:W-:-:S02]  /*3b50*/  IMAD.U32 R13, R12, 0x10000, RZ ;  /* 0x000100000c0d7824 */ /* 0x000fc400078e00ff */
[C---:B------:R-:W-:Y:S01]  /*3b60*/  FMUL.FTZ R47, R15.reuse, R44 ;  /* 0x0000002c0f2f7220 */ /* 0x040fe20000410000 */
[-C--:B------:R-:W-:Y:S01]  /*3b70*/  FMUL.FTZ R15, R15, R42.reuse ;  /* 0x0000002a0f0f7220 */ /* 0x080fe20000410000 */
[----:B------:R-:W-:Y:S01]  /*3b80*/  LOP3.LUT R12, R12, 0xffff0000, RZ, 0xc0, !PT ;  /* 0xffff00000c0c7812 */ /* 0x000fe200078ec0ff */
[C---:B------:R-:W-:Y:S01]  /*3b90*/  FMUL.FTZ R53, R37.reuse, R45 ;  /* 0x0000002d25357220 */ /* 0x040fe20000410000 */
[----:B------:R-:W-:Y:S01]  /*3ba0*/  LOP3.LUT R90, R90, 0xffff0000, RZ, 0xc0, !PT ;  /* 0xffff00005a5a7812 */ /* 0x000fe200078ec0ff */
[-C--:B------:R-:W-:Y:S01]  /*3bb0*/  FMUL.FTZ R37, R37, R43.reuse ;  /* 0x0000002b25257220 */ /* 0x080fe20000410000 */
[----:B------:R-:W-:Y:S01]  /*3bc0*/  LOP3.LUT R50, R50, 0xffff0000, RZ, 0xc0, !PT ;  /* 0xffff000032327812 */ /* 0x000fe200078ec0ff */
        /* <DEDUP_REMOVED lines=18> */
.L_x_12566:
[----:B------:R-:W-:Y:S05]  /*3cf0*/  BSYNC B1 ;  /* 0x0000000000017941 */ /* 0x000fea0003800000 */
.L_x_12565:
[----:B--2---:R4:W-:Y:S01]  /*3d00*/  STG.E.128 desc[UR56][R40.64+0x40], R12 ;  /* 0x0000400c28007986 */ /* 0x0049e2000c101d38 */
[----:B------:R-:W-:Y:S05]  /*3d10*/  BRA `(.L_x_12560) ;  /* 0x0000001800207947 */ /* 0x000fea0003800000 */
.L_x_12544:
[C---:B------:R-:W-:Y:S02]  /*3d20*/  ISETP.GE.AND P3, PT, R18.reuse, R87, PT ;  /* 0x000000571200720c */ /* 0x040fe40003f66270 */
[----:B------:R-:W-:Y:S02]  /*3d30*/  CS2R R38, SRZ ;  /* 0x0000000000267805 */ /* 0x000fe4000001ff00 */
[----:B------:R-:W-:Y:S01]  /*3d40*/  CS2R R36, SRZ ;  /* 0x0000000000247805 */ /* 0x000fe2000001ff00 */
[----:B------:R-:W-:Y:S01]  /*3d50*/  VIADD R44, R18, 0x60 ;  /* 0x00000060122c7836 */ /* 0x000fe20000000000 */
[----:B------:R-:W-:-:S13]  /*3d60*/  ISETP.GE.OR P3, PT, R16, R92, P3 ;  /* 0x0000005c1000720c */ /* 0x000fda0001f66670 */
[----:B------:R-:W0:Y:S01]  /*3d70*/  @!P3 LDC.64 R40, c[0x0][0x3e8] ;  /* 0x0000fa00ff28bb82 */ /* 0x000e220000000a00 */
[----:B------:R-:W-:-:S05]  /*3d80*/  @!P3 IADD3 R14, P4, R34, R50, RZ ;  /* 0x00000032220eb210 */ /* 0x000fca0007f9e0ff */
[----:B------:R-:W-:Y:S01]  /*3d90*/  @!P3 IMAD.X R15, R93, 0x1, R68, P4 ;  /* 0x000000015d0fb824 */ /* 0x000fe200020e0644 */
[----:B------:R-:W-:Y:S01]  /*3da0*/  @!P3 IADD3 R12, P4, R8, R48, RZ ;  /* 0x00000030080cb210 */ /* 0x000fe20007f9e0ff */
[----:B------:R-:W1:Y:S04]  /*3db0*/  @!P3 LDC.64 R42, c[0x0][0x400] ;  /* 0x00010000ff2abb82 */ /* 0x000e680000000a00 */
[----:B------:R-:W-:Y:S01]  /*3dc0*/  @!P3 IMAD.X R13, R83, 0x1, R66, P4 ;  /* 0x00000001530db824 */ /* 0x000fe200020e0642 */
[----:B0-----:R-:W-:-:S04]  /*3dd0*/  @!P3 LEA R40, P4, R14, R40, 0x1 ;  /* 0x000000280e28b211 */ /* 0x001fc800078808ff */
[----:B------:R-:W-:Y:S02]  /*3de0*/  @!P3 LEA.HI.X R41, R14, R41, R15, 0x1, P4 ;  /* 0x000000290e29b211 */ /* 0x000fe400020f0c0f */
[----:B------:R-:W-:Y:S02]  /*3df0*/  CS2R R14, SRZ ;  /* 0x00000000000e7805 */ /* 0x000fe4000001ff00 */
[----:B-1----:R-:W-:-:S04]  /*3e00*/  @!P3 LEA R42, P4, R12, R42, 0x1 ;  /* 0x0000002a0c2ab211 */ /* 0x002fc800078808ff */
[----:B------:R-:W-:Y:S02]  /*3e10*/  @!P3 LEA.HI.X R43, R12, R43, R13, 0x1, P4 ;  /* 0x0000002b0c2bb211 */ /* 0x000fe400020f0c0d */
[----:B------:R-:W-:-:S03]  /*3e20*/  CS2R R12, SRZ ;  /* 0x00000000000c7805 */ /* 0x000fc6000001ff00 */
[----:B------:R0:W5:Y:S04]  /*3e30*/  @!P3 LDG.E.128 R36, desc[UR56][R42.64] ;  /* 0x000000382a24b981 */ /* 0x000168000c1e1d00 */
[----:B------:R1:W5:Y:S01]  /*3e40*/  @!P3 LDG.E.128 R12, desc[UR56][R40.64] ;  /* 0x00000038280cb981 */ /* 0x000362000c1e1d00 */
[----:B------:R-:W-:-:S04]  /*3e50*/  ISETP.GE.AND P3, PT, R44, R87, PT ;  /* 0x000000572c00720c */ /* 0x000fc80003f66270 */
[----:B------:R-:W-:Y:S01]  /*3e60*/  ISETP.GE.OR P3, PT, R16, R92, P3 ;  /* 0x0000005c1000720c */ /* 0x000fe20001f66670 */
[----:B------:R-:W-:Y:S01]  /*3e70*/  BSSY B1, `(.L_x_12567) ;  /* 0x000001a000017945 */ /* 0x000fe20003800000 */
[----:B0-----:R-:W-:Y:S02]  /*3e80*/  CS2R R42, SRZ ;  /* 0x00000000002a7805 */ /* 0x001fe4000001ff00 */
[----:B------:R-:W-:Y:S02]  /*3e90*/  CS2R R46, SRZ ;  /* 0x00000000002e7805 */ /* 0x000fe4000001ff00 */
[----:B------:R-:W-:Y:S02]  /*3ea0*/  CS2R R44, SRZ ;  /* 0x00000000002c7805 */ /* 0x000fe4000001ff00 */
[----:B-1----:R-:W-:-:S05]  /*3eb0*/  CS2R R40, SRZ ;  /* 0x0000000000287805 */ /* 0x002fca000001ff00 */
[----:B------:R-:W-:Y:S05]  /*3ec0*/  @P3 BRA `(.L_x_12568) ;  /* 0x0000000000503947 */ /* 0x000fea0003800000 */
[----:B------:R-:W0:Y:S01]  /*3ed0*/  LDC.64 R40, c[0x0][0x3f8] ;  /* 0x0000fe00ff287b82 */ /* 0x000e220000000a00 */
[----:B------:R-:W-:Y:S01]  /*3ee0*/  IMAD.MOV.U32 R51, RZ, RZ, R93 ;  /* 0x000000ffff337224 */ /* 0x000fe200078e005d */
[----:B------:R-:W-:Y:S01]  /*3ef0*/  MOV R49, R83 ;  /* 0x0000005300317202 */ /* 0x000fe20000000f00 */
        /* <DEDUP_REMOVED lines=17> */
.L_x_12568:
[----:B------:R-:W-:Y:S05]  /*4010*/  BSYNC B1 ;  /* 0x0000000000017941 */ /* 0x000fea0003800000 */
.L_x_12567:
[----:B-----5:R-:W-:Y:S01]  /*4020*/  IMAD.MOV.U32 R49, RZ, RZ, R43 ;  /* 0x000000ffff317224 */ /* 0x020fe200078e002b */
[----:B------:R-:W-:Y:S01]  /*4030*/  ISETP.NE.AND P3, PT, R156, 0x3, PT ;  /* 0x000000039c00780c */ /* 0x000fe20003f65270 */
        /* <DEDUP_REMOVED lines=19> */
[----:B------:R-:W-:-:S02]  /*4170*/  MOV R48, R14 ;  /* 0x0000000e00307202 */ /* 0x000fc40000000f00 */
        /* <DEDUP_REMOVED lines=8> */
[----:B------:R-:W-:Y:S02]  /*4200*/  PRMT R108, R108, 0x5410, R48 ;  /* 0x000054106c6c7816 */ /* 0x000fe40000000030 */
[----:B------:R-:W-:-:S02]  /*4210*/  PRMT R118, R49, 0x7610, R118 ;  /* 0x0000761031767816 */ /* 0x000fc40000000076 */
[----:B------:R-:W-:Y:S02]  /*4220*/  PRMT R109, R109, 0x5410, R50 ;  /* 0x000054106d6d7816 */ /* 0x000fe40000000032 */
[----:B------:R-:W-:Y:S01]  /*4230*/  PRMT R103, R51, 0x7610, R103 ;  /* 0x0000761033677816 */ /* 0x000fe20000000067 */
[----:B------:R-:W-:Y:S06]  /*4240*/  @!P3 BRA `(.L_x_12569) ;  /* 0x000000000004b947 */ /* 0x000fec0003800000 */
[----:B------:R-:W-:Y:S01]  /*4250*/  BPT.TRAP 0x1 ;  /* 0x000000040000795c */ /* 0x000fe20000300000 */
.L_x_12569:
[----:B------:R-:W-:Y:S01]  /*4260*/  IMAD R83, R19, 0x8, R2 ;  /* 0x0000000813537824 */ /* 0x000fe200078e0202 */
[----:B------:R-:W-:Y:S01]  /*4270*/  SHF.L.U32 R95, R153, 0x1f, RZ ;  /* 0x0000001f995f7819 */ /* 0x000fe200000006ff */
[----:B------:R-:W0:Y:S01]  /*4280*/  LDC R97, c[0x0][0x2f4] ;  /* 0x0000bd00ff617b82 */ /* 0x000e220000000800 */
[----:B------:R-:W-:Y:S02]  /*4290*/  BSSY B1, `(.L_x_12570) ;  /* 0x0000004000017945 */ /* 0x000fe40003800000 */
[----:B------:R-:W1:Y:S01]  /*42a0*/  SYNCS.PHASECHK.TRANS64.TRYWAIT P5, [R83+URZ+0x30890], R95 ;  /* 0x0308905f530075a7 */ /* 0x000e6200080a017f */
[----:B0-----:R-:W-:Y:S01]  /*42b0*/  IADD3 R99, -R74, R97, RZ ;  /* 0x000000614a637210 */ /* 0x001fe20007ffe1ff */
[----:B-1----:R-:W-:Y:S06]  /*42c0*/  @!P5 BRA `(.L_x_12571) ;  /* 0x0000015400f0d947 */ /* 0x002fec0003800000 */
.L_x_12804:
[----:B------:R-:W-:Y:S05]  /*42d0*/  BSYNC B1 ;  /* 0x0000000000017941 */ /* 0x000fea0003800000 */
.L_x_12570:
[----:B------:R-:W-:Y:S01]  /*42e0*/  ISETP.GE.OR P5, PT, R18, R87, P1 ;  /* 0x000000571200720c */ /* 0x000fe20000fa6670 */
[----:B------:R-:W-:-:S12]  /*42f0*/  BSSY B1, `(.L_x_12572) ;  /* 0x0000085000017945 */ /* 0x000fd80003800000 */
[----:B------:R-:W-:Y:S05]  /*4300*/  @P5 BRA `(.L_x_12573) ;  /* 0x00000008000c5947 */ /* 0x000fea0003800000 */
[----:B------:R-:W1:Y:S01]  /*4310*/  S2R R50, SR_TID.X ;  /* 0x0000000000327919 */ /* 0x000e620000002100 */
[----:B------:R-:W-:Y:S01]  /*4320*/  SHF.R.S32.HI R48, RZ, 0x1f, R18 ;  /* 0x0000001fff307819 */ /* 0x000fe20000011412 */
[-C--:B------:R-:W-:Y:S01]  /*4330*/  IMAD.WIDE.U32 R92, R18, R90.reuse, R88 ;  /* 0x0000005a125c7225 */ /* 0x080fe200078e0058 */
[----:B------:R-:W-:Y:S03]  /*4340*/  BSSY B2, `(.L_x_12574) ;  /* 0x0000073000027945 */ /* 0x000fe60003800000 */
[----:B------:R-:W-:Y:S01]  /*4350*/  IMAD R48, R48, R90, RZ ;  /* 0x0000005a30307224 */ /* 0x000fe200078e02ff */
[----:B------:R-:W-:-:S03]  /*4360*/  IADD3 R96, P5, P6, R62, R92, R65 ;  /* 0x0000005c3e607210 */ /* 0x000fc60007ebe041 */
[----:B------:R-:W-:Y:S01]  /*4370*/  IMAD R49, R18, R91, R48 ;  /* 0x0000005b12317224 */ /* 0x000fe200078e0230 */
[----:B------:R-:W-:-:S03]  /*4380*/  SEL R48, R74, R99, !P0 ;  /* 0x000000634a307207 */ /* 0x000fc60004000000 */
[----:B------:R-:W-:Y:S01]  /*4390*/  IMAD.IADD R100, R49, 0x1, R93 ;  /* 0x0000000131647824 */ /* 0x000fe200078e025d */
[----:B------:R-:W-:-:S04]  /*43a0*/  SHF.R.S32.HI R49, RZ, 0x1f, R48 ;  /* 0x0000001fff317819 */ /* 0x000fc80000011430 */
[----:B------:R-:W-:Y:S02]  /*43b0*/  LEA.HI R49, R49, R48, RZ, 0x4 ;  /* 0x0000003031317211 */ /* 0x000fe400078f20ff */
[----:B------:R-:W-:Y:S02]  /*43c0*/  IADD3.X R98, R81, R100, R32, P5, P6 ;  /* 0x0000006451627210 */ /* 0x000fe40002fec420 */
[----:B------:R-:W-:-:S05]  /*43d0*/  LEA.HI.SX32 R49, R49, R64, 0x1c ;  /* 0x0000004031317211 */ /* 0x000fca00078fe2ff */
[----:B------:R-:W-:Y:S02]  /*43e0*/  IMAD.SHL.U32 R101, R49, 0x8, RZ ;  /* 0x0000000831657824 */ /* 0x000fe400078e00ff */
[----:B-1----:R-:W-:-:S03]  /*43f0*/  VIADD R51, R50, 0xffffff80 ;  /* 0xffffff8032337836 */ /* 0x002fc60000000000 */
[----:B------:R-:W-:Y:S02]  /*4400*/  LOP3.LUT R49, R79, 0x38, R101, 0xf8, !PT ;  /* 0x000000384f317812 */ /* 0x000fe400078ef865 */
[----:B------:R-:W-:Y:S02]  /*4410*/  SHF.R.S32.HI R50, RZ, 0x1f, R51 ;  /* 0x0000001fff327819 */ /* 0x000fe40000011433 */
[----:B------:R-:W-:Y:S02]  /*4420*/  LOP3.LUT R49, R49, R76, RZ, 0x3c, !PT ;  /* 0x0000004c31317212 */ /* 0x000fe400078e3cff */
[----:B------:R-:W-:-:S04]  /*4430*/  LEA.HI R50, R50, R51, RZ, 0x5 ;  /* 0x0000003332327211 */ /* 0x000fc800078f28ff */
[----:B------:R-:W-:-:S05]  /*4440*/  SHF.R.S32.HI R50, RZ, 0x5, R50 ;  /* 0x00000005ff327819 */ /* 0x000fca0000011432 */
[----:B------:R-:W-:Y:S02]  /*4450*/  IMAD R48, R50, 0x200, R49 ;  /* 0x0000020032307824 */ /* 0x000fe400078e0231 */
        /* <DEDUP_REMOVED lines=11> */
[C---:B------:R-:W-:Y:S02]  /*4510*/  PRMT R104, R103.reuse, 0x5432, R104 ;  /* 0x0000543267687816 */ /* 0x040fe40000000068 */
[----:B------:R-:W-:Y:S02]  /*4520*/  PRMT R105, R103, 0x5410, R105 ;  /* 0x0000541067697816 */ /* 0x000fe40000000069 */
[----:B------:R-:W-:Y:S02]  /*4530*/  SHF.L.U32 R107, R104, 0x10, RZ ;  /* 0x00000010686b7819 */ /* 0x000fe400000006ff */
[----:B------:R-:W-:Y:S01]  /*4540*/  SHF.R.U64 R36, R36, 0x10, R37 ;  /* 0x0000001024247819 */ /* 0x000fe20000001225 */
[C---:B------:R-:W-:Y:S01]  /*4550*/  IMAD.U32 R103, R105.reuse, 0x10000, RZ ;  /* 0x0001000069677824 */ /* 0x040fe200078e00ff */
[----:B------:R-:W-:Y:S01]  /*4560*/  LOP3.LUT R105, R105, 0xffff0000, RZ, 0xc0, !PT ;  /* 0xffff000069697812 */ /* 0x000fe200078ec0ff */
[----:B------:R-:W-:Y:S01]  /*4570*/  FMUL.FTZ R116, R102, R107 ;  /* 0x0000006b66747220 */ /* 0x000fe20000410000 */
[----:B------:R-:W-:Y:S01]  /*4580*/  SHF.R.U64 R12, R12, 0x10, R13 ;  /* 0x000000100c0c7819 */ /* 0x000fe2000000120d */
[-C--:B------:R-:W-:Y:S01]  /*4590*/  FMUL.FTZ R117, R102, R103.reuse ;  /* 0x0000006766757220 */ /* 0x080fe20000410000 */
[----:B------:R-:W-:Y:S01]  /*45a0*/  SHF.R.U64 R38, R38, 0x10, R39 ;  /* 0x0000001026267819 */ /* 0x000fe20000001227 */
[----:B------:R-:W-:Y:S01]  /*45b0*/  FFMA.FTZ R103, R106, R103, R116 ;  /* 0x000000676a677223 */ /* 0x000fe20000010074 */
[----:B------:R-:W-:-:S02]  /*45c0*/  IMAD.U32 R116, R51, 0x10000, RZ ;  /* 0x0001000033747824 */ /* 0x000fc400078e00ff */
[----:B------:R-:W-:Y:S01]  /*45d0*/  FFMA.FTZ R102, R106, R107, -R117 ;  /* 0x0000006b6a667223 */ /* 0x000fe20000010875 */
[----:B------:R-:W-:Y:S01]  /*45e0*/  LOP3.LUT R106, R53, 0xffff0000, RZ, 0xc0, !PT ;  /* 0xffff0000356a7812 */ /* 0x000fe200078ec0ff */
[----:B------:R-:W-:Y:S01]  /*45f0*/  IMAD.U32 R13, R48, 0x10000, RZ ;  /* 0x00010000300d7824 */ /* 0x000fe200078e00ff */
[----:B------:R-:W-:Y:S01]  /*4600*/  LOP3.LUT R53, R104, 0xffff0000, RZ, 0xc0, !PT ;  /* 0xffff000068357812 */ /* 0x000fe200078ec0ff */
[----:B------:R-:W-:Y:S01]  /*4610*/  IMAD.U32 R37, R50, 0x10000, RZ ;  /* 0x0001000032257824 */ /* 0x000fe200078e00ff */
[----:B------:R-:W-:Y:S01]  /*4620*/  LOP3.LUT R104, R49, 0xffff0000, RZ, 0xc0, !PT ;  /* 0xffff000031687812 */ /* 0x000fe200078ec0ff */
[C---:B------:R-:W-:Y:S01]  /*4630*/  FMUL.FTZ R49, R106.reuse, R105 ;  /* 0x000000696a317220 */ /* 0x040fe20000410000 */
[----:B------:R-:W-:Y:S01]  /*4640*/  PRMT R12, R111, 0x5432, R12 ;  /* 0x000054326f0c7816 */ /* 0x000fe2000000000c */
[-C--:B------:R-:W-:Y:S01]  /*4650*/  FMUL.FTZ R106, R106, R53.reuse ;  /* 0x000000356a6a7220 */ /* 0x080fe20000410000 */
[----:B------:R-:W-:Y:S01]  /*4660*/  SHF.R.U64 R14, R14, 0x10, R15 ;  /* 0x000000100e0e7819 */ /* 0x000fe2000000120f */
[C---:B------:R-:W-:Y:S01]  /*4670*/  FFMA.FTZ R49, R104.reuse, R53, -R49 ;  /* 0x0000003568317223 */ /* 0x040fe20000010831 */
[----:B------:R-:W-:Y:S01]  /*4680*/  SHF.R.U32.HI R53, RZ, 0x10, R15 ;  /* 0x00000010ff357819 */ /* 0x000fe2000001160f */
[----:B------:R-:W-:Y:S01]  /*4690*/  FFMA.FTZ R104, R104, R105, R106 ;  /* 0x0000006968687223 */ /* 0x000fe2000001006a */
[----:B------:R-:W-:Y:S01]  /*46a0*/  SHF.R.U32.HI R105, RZ, 0x10, R39 ;  /* 0x00000010ff697819 */ /* 0x000fe20000011627 */
[----:B------:R-:W-:Y:S01]  /*46b0*/  IMAD.U32 R15, R52, 0x10000, RZ ;  /* 0x00010000340f7824 */ /* 0x000fe200078e00ff */
[----:B------:R-:W-:-:S02]  /*46c0*/  PRMT R53, R112, 0x5432, R53 ;  /* 0x0000543270357816 */ /* 0x000fc40000000035 */
[----:B------:R-:W-:Y:S01]  /*46d0*/  PRMT R105, R118, 0x5410, R105 ;  /* 0x0000541076697816 */ /* 0x000fe20000000069 */
[C---:B------:R-:W-:Y:S01]  /*46e0*/  IMAD.U32 R118, R55.reuse, 0x10000, RZ ;  /* 0x0001000037767824 */ /* 0x040fe200078e00ff */
[----:B------:R-:W-:Y:S01]  /*46f0*/  LOP3.LUT R55, R55, 0xffff0000, RZ, 0xc0, !PT ;  /* 0xffff000037377812 */ /* 0x000fe200078ec0ff */
[----:B------:R-:W-:Y:S01]  /*4700*/  IMAD.U32 R117, R53, 0x10000, RZ ;  /* 0x0001000035757824 */ /* 0x000fe200078e00ff */
[----:B------:R-:W-:Y:S01]  /*4710*/  LOP3.LUT R39, R51, 0xffff0000, RZ, 0xc0, !PT ;  /* 0xffff000033277812 */ /* 0x000fe200078ec0ff */
[----:B------:R-:W-:Y:S01]  /*4720*/  IMAD.U32 R107, R105, 0x10000, RZ ;  /* 0x00010000696b7824 */ /* 0x000fe200078e00ff */
[----:B------:R-:W-:Y:S02]  /*4730*/  LOP3.LUT R52, R52, 0xffff0000, RZ, 0xc0, !PT ;  /* 0xffff000034347812 */ /* 0x000fe400078ec0ff */
[----:B------:R-:W-:Y:S01]  /*4740*/  LOP3.LUT R48, R48, 0xffff0000, RZ, 0xc0, !PT ;  /* 0xffff000030307812 */ /* 0x000fe200078ec0ff */
[C---:B------:R-:W-:Y:S01]  /*4750*/  FMUL.FTZ R119, R118.reuse, R107 ;  /* 0x0000006b76777220 */ /* 0x040fe20000410000 */
[----:B------:R-:W-:Y:S01]  /*4760*/  FMUL.FTZ R118, R118, R117 ;  /* 0x0000007576767220 */ /* 0x000fe20000410000 */
[----:B------:R-:W-:-:S02]  /*4770*/  PRMT R38, R108, 0x5432, R38 ;  /* 0x000054326c267816 */ /* 0x000fc40000000026 */
[C---:B------:R-:W-:Y:S01]  /*4780*/  FFMA.FTZ R106, R116.reuse, R117, -R119 ;  /* 0x00000075746a7223 */ /* 0x040fe20000010877 */
[----:B------:R-:W-:Y:S01]  /*4790*/  FFMA.FTZ R107, R116, R107, R118 ;  /* 0x0000006b746b7223 */ /* 0x000fe20000010076 */
[----:B------:R-:W-:Y:S02]  /*47a0*/  LOP3.LUT R116, R105, 0xffff0000, RZ, 0xc0, !PT ;  /* 0xffff000069747812 */ /* 0x000fe400078ec0ff */
[----:B------:R-:W-:Y:S02]  /*47b0*/  LOP3.LUT R118, R53, 0xffff0000, RZ, 0xc0, !PT ;  /* 0xffff000035767812 */ /* 0x000fe400078ec0ff */
[----:B------:R-:W-:Y:S01]  /*47c0*/  PRMT R105, R109, 0x5432, R36 ;  /* 0x000054326d697816 */ /* 0x000fe20000000024 */
[C---:B------:R-:W-:Y:S01]  /*47d0*/  FMUL.FTZ R36, R55.reuse, R116 ;  /* 0x0000007437247220 */ /* 0x040fe20000410000 */
[----:B------:R-:W-:Y:S01]  /*47e0*/  PRMT R14, R110, 0x5432, R14 ;  /* 0x000054326e0e7816 */ /* 0x000fe2000000000e */
[-C--:B------:R-:W-:Y:S01]  /*47f0*/  FMUL.FTZ R55, R55, R118.reuse ;  /* 0x0000007637377220 */ /* 0x080fe20000410000 */
[----:B------:R-:W-:Y:S01]  /*4800*/  SHF.L.U32 R51, R54, 0x10, RZ ;  /* 0x0000001036337819 */ /* 0x000fe200000006ff */
[----:B------:R-:W-:Y:S01]  /*4810*/  FFMA.FTZ R53, R39, R118, -R36 ;  /* 0x0000007627357223 */ /* 0x000fe20000010824 */
[----:B------:R-:W-:-:S02]  /*4820*/  IMAD.U32 R36, R105, 0x10000, RZ ;  /* 0x0001000069247824 */ /* 0x000fc400078e00ff */
[----:B------:R-:W-:Y:S01]  /*4830*/  FFMA.FTZ R116, R39, R116, R55 ;  /* 0x0000007427747223 */ /* 0x000fe20000010037 */
[C---:B------:R-:W-:Y:S01]  /*4840*/  IMAD.U32 R118, R12.reuse, 0x10000, RZ ;  /* 0x000100000c767824 */ /* 0x040fe200078e00ff */
[----:B------:R-:W-:Y:S01]  /*4850*/  LOP3.LUT R39, R105, 0xffff0000, RZ, 0xc0, !PT ;  /* 0xffff000069277812 */ /* 0x000fe200078ec0ff */
[C---:B------:R-:W-:Y:S01]  /*4860*/  FMUL.FTZ R120, R15.reuse, R36 ;  /* 0x000000240f787220 */ /* 0x040fe20000410000 */
[----:B------:R-:W-:Y:S01]  /*4870*/  LOP3.LUT R55, R12, 0xffff0000, RZ, 0xc0, !PT ;  /* 0xffff00000c377812 */ /* 0x000fe200078ec0ff */
[-C--:B------:R-:W-:Y:S01]  /*4880*/  FMUL.FTZ R15, R15, R118.reuse ;  /* 0x000000760f0f7220 */ /* 0x080fe20000410000 */
[----:B------:R-:W-:Y:S01]  /*4890*/  LOP3.LUT R54, R54, 0xffff0000, RZ, 0xc0, !PT ;  /* 0xffff000036367812 */ /* 0x000fe200078ec0ff */
[C---:B------:R-:W-:Y:S01]  /*48a0*/  FMUL.FTZ R105, R52.reuse, R39 ;  /* 0x0000002734697220 */ /* 0x040fe20000410000 */
[C---:B------:R-:W-:Y:S01]  /*48b0*/  FFMA.FTZ R12, R13.reuse, R118, -R120 ;  /* 0x000000760d0c7223 */ /* 0x040fe20000010878 */
[----:B------:R-:W-:Y:S01]  /*48c0*/  FFMA.FTZ R13, R13, R36, R15 ;  /* 0x000000240d0d7223 */ /* 0x000fe2000001000f */
[-C--:B------:R-:W-:Y:S01]  /*48d0*/  FMUL.FTZ R117, R52, R55.reuse ;  /* 0x0000003734757220 */ /* 0x080fe20000410000 */
[----:B------:R-:W-:Y:S01]  /*48e0*/  FFMA.FTZ R15, R48, R55, -R105 ;  /* 0x00000037300f7223 */ /* 0x000fe20000010869 */
[C---:B------:R-:W-:Y:S01]  /*48f0*/  LOP3.LUT R55, R38.reuse, 0xffff0000, RZ, 0xc0, !PT ;  /* 0xffff000026377812 */ /* 0x040fe200078ec0ff */
[----:B------:R-:W-:Y:S01]  /*4900*/  IMAD.U32 R36, R38, 0x10000, RZ ;  /* 0x0001000026247824 */ /* 0x000fe200078e00ff */
[C---:B------:R-:W-:Y:S01]  /*4910*/  LOP3.LUT R105, R14.reuse, 0xffff0000, RZ, 0xc0, !PT ;  /* 0xffff00000e697812 */ /* 0x040fe200078ec0ff */
[----:B------:R-:W-:-:S02]  /*4920*/  IMAD.U32 R52, R14, 0x10000, RZ ;  /* 0x000100000e347824 */ /* 0x000fc400078e00ff */
        /* <DEDUP_REMOVED lines=20> */
.L_x_12575:
[----:B------:R-:W-:Y:S05]  /*4a70*/  BSYNC B2 ;  /* 0x0000000000027941 */ /* 0x000fea0003800000 */
.L_x_12574:
[----:B------:R-:W-:Y:S02]  /*4a80*/  ISETP.GE.AND P5, PT, R101, R97, PT ;  /* 0x000000616500720c */ /* 0x000fe40003fa6270 */
[----:B------:R-:W-:-:S11]  /*4a90*/  P2R R13, PR, RZ, 0x1 ;  /* 0x00000001ff0d7803 */ /* 0x000fd60000000000 */
[--C-:B------:R-:W-:Y:S02]  /*4aa0*/  @!P5 SHF.R.S32.HI R12, RZ, 0x1f, R101.reuse ;  /* 0x0000001fff0cd819 */ /* 0x100fe40000011465 */
[----:B------:R-:W-:-:S04]  /*4ab0*/  @!P5 IADD3 R92, P0, P6, R62, R92, R101 ;  /* 0x0000005c3e5cd210 */ /* 0x000fc80007e1e065 */
[----:B------:R-:W-:Y:S02]  /*4ac0*/  @!P5 IADD3.X R100, R81, R100, R12, P0, P6 ;  /* 0x000000645164d210 */ /* 0x000fe400007ec40c */
[CC--:B------:R-:W-:Y:S02]  /*4ad0*/  LEA R12, P6, R96.reuse, R84.reuse, 0x1 ;  /* 0x00000054600c7211 */ /* 0x0c0fe400078c08ff */
[----:B------:R-:W-:Y:S02]  /*4ae0*/  ISETP.NE.AND P0, PT, R13, RZ, PT ;  /* 0x000000ff0d00720c */ /* 0x000fe40003f05270 */
[----:B------:R-:W-:Y:S02]  /*4af0*/  LEA.HI.X R13, R96, R85, R98, 0x1, P6 ;  /* 0x00000055600d7211 */ /* 0x000fe400030f0c62 */
[----:B------:R-:W-:-:S03]  /*4b00*/  @!P5 LEA R14, P6, R92, R84, 0x1 ;  /* 0x000000545c0ed211 */ /* 0x000fc600078c08ff */
[----:B-1----:R1:W-:Y:S01]  /*4b10*/  STG.E.128 desc[UR56][R12.64], R48 ;  /* 0x000000300c007986 */ /* 0x0023e2000c101d38 */
[----:B------:R-:W-:-:S05]  /*4b20*/  @!P5 LEA.HI.X R15, R92, R85, R100, 0x1, P6 ;  /* 0x000000555c0fd211 */ /* 0x000fca00030f0c64 */
[----:B--2---:R1:W-:Y:S04]  /*4b30*/  @!P5 STG.E.128 desc[UR56][R14.64], R52 ;  /* 0x000000340e00d986 */ /* 0x0043e8000c101d38 */
.L_x_12573:
[----:B------:R-:W-:Y:S05]  /*4b40*/  BSYNC B1 ;  /* 0x0000000000017941 */ /* 0x000fea0003800000 */
.L_x_12572:
[----:B-1----:R-:W-:Y:S02]  /*4b50*/  VIADD R13, R18, 0x60 ;  /* 0x00000060120d7836 */ /* 0x002fe40000000000 */
[-C--:B------:R-:W-:Y:S02]  /*4b60*/  IMAD R12, R77, R90.reuse, RZ ;  /* 0x0000005a4d0c7224 */ /* 0x080fe400078e02ff */
[C---:B------:R-:W-:Y:S01]  /*4b70*/  IMAD.WIDE.U32 R88, R13.reuse, R90, R88 ;  /* 0x0000005a0d587225 */ /* 0x040fe200078e0058 */
[----:B------:R-:W-:-:S03]  /*4b80*/  ISETP.GE.OR P5, PT, R13, R87, P1 ;  /* 0x000000570d00720c */ /* 0x000fc60000fa6670 */
[----:B------:R-:W-:-:S10]  /*4b90*/  IMAD R91, R13, R91, R12 ;  /* 0x0000005b0d5b7224 */ /* 0x000fd400078e020c */
[----:B------:R-:W-:Y:S05]  /*4ba0*/  @P5 BRA `(.L_x_12560) ;  /* 0x00000008007c5947 */ /* 0x000fea0003800000 */
[----:B------:R-:W2:Y:S01]  /*4bb0*/  LDL R14, [R1+0x7c] ;  /* 0x00007c00010e7983 */ /* 0x000ea20000100800 */
[----:B------:R-:W-:Y:S01]  /*4bc0*/  IMAD.IADD R50, R89, 0x1, R91 ;  /* 0x0000000159327824 */ /* 0x000fe200078e025b */
[----:B------:R-:W-:Y:S01]  /*4bd0*/  IADD3 R12, P5, P6, R62, R88, R65 ;  /* 0x000000583e0c7210 */ /* 0x000fe20007ebe041 */
[----:B------:R-:W-:Y:S01]  /*4be0*/  VIADD R36, R18, 0x60 ;  /* 0x0000006012247836 */ /* 0x000fe20000000000 */
[----:B------:R-:W-:Y:S01]  /*4bf0*/  SEL R99, R74, R99, !P0 ;  /* 0x000000634a637207 */ /* 0x000fe20004000000 */
[----:B------:R-:W-:Y:S01]  /*4c00*/  BSSY B1, `(.L_x_12576) ;  /* 0x0000075000017945 */ /* 0x000fe20003800000 */
[----:B------:R-:W-:Y:S01]  /*4c10*/  IADD3.X R13, R81, R50, R32, P5, P6 ;  /* 0x00000032510d7210 */ /* 0x000fe20002fec420 */
[----:B------:R-:W-:Y:S01]  /*4c20*/  IMAD.SHL.U32 R36, R36, 0x40, RZ ;  /* 0x0000004024247824 */ /* 0x000fe200078e00ff */
[----:B------:R-:W-:Y:S02]  /*4c30*/  LEA R48, P5, R12, R84, 0x1 ;  /* 0x000000540c307211 */ /* 0x000fe400078a08ff */
[----:B------:R-:W-:-:S02]  /*4c40*/  IADD3 R15, R18, 0x60, RZ ;  /* 0x00000060120f7810 */ /* 0x000fc40007ffe0ff */
[----:B------:R-:W-:Y:S01]  /*4c50*/  LEA.HI.X R49, R12, R85, R13, 0x1, P5 ;  /* 0x000000550c317211 */ /* 0x000fe200028f0c0d */
[----:B------:R-:W-:Y:S01]  /*4c60*/  IMAD R13, R19, 0x3000, R3 ;  /* 0x00003000130d7824 */ /* 0x000fe200078e0203 */
[----:B------:R-:W-:Y:S01]  /*4c70*/  SHF.R.S32.HI R12, RZ, 0x1f, R99 ;  /* 0x0000001fff0c7819 */ /* 0x000fe20000011463 */
[----:B------:R-:W-:Y:S01]  /*4c80*/  IMAD.SHL.U32 R15, R15, 0x40, RZ ;  /* 0x000000400f0f7824 */ /* 0x000fe200078e00ff */
[----:B------:R-:W-:Y:S01]  /*4c90*/  LOP3.LUT R36, R36, 0x1c0, RZ, 0xc0, !PT ;  /* 0x000001c024247812 */ /* 0x000fe200078ec0ff */
[----:B------:R-:W-:Y:S01]  /*4ca0*/  IMAD R13, R13, 0x2, R2 ;  /* 0x000000020d0d7824 */ /* 0x000fe200078e0202 */
[----:B------:R-:W-:Y:S02]  /*4cb0*/  LEA.HI R99, R12, R99, RZ, 0x4 ;  /* 0x000000630c637211 */ /* 0x000fe400078f20ff */
[----:B------:R-:W-:Y:S02]  /*4cc0*/  LOP3.LUT R15, R15, 0x1c0, RZ, 0xc0, !PT ;  /* 0x000001c00f0f7812 */ /* 0x000fe400078ec0ff */
[----:B------:R-:W-:-:S02]  /*4cd0*/  LEA.HI.SX32 R51, R99, R64, 0x1c ;  /* 0x0000004063337211 */ /* 0x000fc400078fe2ff */
[----:B------:R-:W-:-:S03]  /*4ce0*/  SHF.R.U32.HI R15, RZ, 0x3, R15 ;  /* 0x00000003ff0f7819 */ /* 0x000fc6000001160f */
[----:B------:R-:W-:-:S05]  /*4cf0*/  IMAD.SHL.U32 R51, R51, 0x8, RZ ;  /* 0x0000000833337824 */ /* 0x000fca00078e00ff */
[----:B------:R-:W-:-:S04]  /*4d00*/  LOP3.LUT R12, R36, 0x38, R51, 0xf8, !PT ;  /* 0x00000038240c7812 */ /* 0x000fc800078ef833 */
[----:B------:R-:W-:-:S05]  /*4d10*/  LOP3.LUT R12, R12, R15, RZ, 0x3c, !PT ;  /* 0x0000000f0c0c7212 */ /* 0x000fca00078e3cff */
[----:B--2---:R-:W-:-:S04]  /*4d20*/  IMAD.IADD R12, R14, 0x1, R12 ;  /* 0x000000010e0c7824 */ /* 0x004fc800078e020c */
        /* <DEDUP_REMOVED lines=8> */
[----:B------:R-:W-:Y:S02]  /*4db0*/  SHF.R.U64 R53, R42, 0x10, R43 ;  /* 0x000000102a357819 */ /* 0x000fe4000000122b */
[----:B------:R-:W-:Y:S02]  /*4dc0*/  PRMT R115, R115, 0x5410, R54 ;  /* 0x0000541073737816 */ /* 0x000fe40000000036 */
[----:B------:R-:W-:Y:S02]  /*4dd0*/  PRMT R111, R111, 0x5410, R96 ;  /* 0x000054106f6f7816 */ /* 0x000fe40000000060 */
[----:B------:R-:W-:Y:S01]  /*4de0*/  PRMT R108, R108, 0x5410, R53 ;  /* 0x000054106c6c7816 */ /* 0x000fe20000000035 */
[----:B------:R-:W-:Y:S01]  /*4df0*/  IMAD.U32 R53, R115, 0x10000, RZ ;  /* 0x0001000073357824 */ /* 0x000fe200078e00ff */
[----:B------:R-:W-:-:S02]  /*4e00*/  SHF.R.U64 R55, R46, 0x10, R47 ;  /* 0x000000102e377819 */ /* 0x000fc4000000122f */
[----:B------:R-:W-:Y:S01]  /*4e10*/  SHF.R.U32.HI R90, RZ, 0x10, R47 ;  /* 0x00000010ff5a7819 */ /* 0x000fe2000001162f */
[C---:B------:R-:W-:Y:S01]  /*4e20*/  IMAD.U32 R47, R39.reuse, 0x10000, RZ ;  /* 0x00010000272f7824 */ /* 0x040fe200078e00ff */
[----:B------:R-:W-:Y:S01]  /*4e30*/  LOP3.LUT R42, R39, 0xffff0000, RZ, 0xc0, !PT ;  /* 0xffff0000272a7812 */ /* 0x000fe200078ec0ff */
[----:B------:R-:W-:Y:S01]  /*4e40*/  IMAD.U32 R39, R111, 0x10000, RZ ;  /* 0x000100006f277824 */ /* 0x000fe200078e00ff */
[----:B------:R-:W-:Y:S01]  /*4e50*/  SHF.R.U32.HI R92, RZ, 0x10, R43 ;  /* 0x00000010ff5c7819 */ /* 0x000fe2000001162b */
[----:B------:R-:W-:Y:S01]  /*4e60*/  FMUL.FTZ R54, R52, R53 ;  /* 0x0000003534367220 */ /* 0x000fe20000410000 */
[----:B------:R-:W-:Y:S01]  /*4e70*/  SHF.R.U64 R91, R44, 0x10, R45 ;  /* 0x000000102c5b7819 */ /* 0x000fe2000000122d */
[----:B-1----:R-:W-:Y:S01]  /*4e80*/  IMAD.U32 R45, R13, 0x10000, RZ ;  /* 0x000100000d2d7824 */ /* 0x002fe200078e00ff */
        /* <DEDUP_REMOVED lines=8> */
[----:B------:R-:W-:Y:S01]  /*4f10*/  LOP3.LUT R111, R111, 0xffff0000, RZ, 0xc0, !PT ;  /* 0xffff00006f6f7812 */ /* 0x000fe200078ec0ff */
[----:B------:R-:W-:Y:S01]  /*4f20*/  IMAD.U32 R44, R15, 0x10000, RZ ;  /* 0x000100000f2c7824 */ /* 0x000fe200078e00ff */
[----:B------:R-:W-:Y:S01]  /*4f30*/  SHF.L.U32 R54, R113, 0x10, RZ ;  /* 0x0000001071367819 */ /* 0x000fe200000006ff */
[----:B------:R-:W-:Y:S01]  /*4f40*/  FMUL.FTZ R90, R46, R115 ;  /* 0x000000732e5a7220 */ /* 0x000fe20000410000 */
[----:B------:R-:W-:Y:S01]  /*4f50*/  SHF.R.U64 R93, R40, 0x10, R41 ;  /* 0x00000010285d7819 */ /* 0x000fe20000001229 */
[----:B------:R-:W-:Y:S01]  /*4f60*/  FMUL.FTZ R52, R46, R111 ;  /* 0x0000006f2e347220 */ /* 0x000fe20000410000 */
[----:B------:R-:W-:Y:S01]  /*4f70*/  LOP3.LUT R43, R13, 0xffff0000, RZ, 0xc0, !PT ;  /* 0xffff00000d2b7812 */ /* 0x000fe200078ec0ff */
[----:B------:R-:W-:Y:S01]  /*4f80*/  IMAD.U32 R37, R36, 0x10000, RZ ;  /* 0x0001000024257824 */ /* 0x000fe200078e00ff */
[----:B------:R-:W-:Y:S01]  /*4f90*/  PRMT R112, R112, 0x5410, R55 ;  /* 0x0000541070707816 */ /* 0x000fe20000000037 */
[CC--:B------:R-:W-:Y:S01]  /*4fa0*/  FMUL.FTZ R55, R47.reuse, R54.reuse ;  /* 0x000000362f377220 */ /* 0x0c0fe20000410000 */
[----:B------:R-:W-:Y:S01]  /*4fb0*/  PRMT R114, R114, 0x5410, R91 ;  /* 0x0000541072727816 */ /* 0x000fe2000000005b */
[----:B------:R-:W-:Y:S01]  /*4fc0*/  FMUL.FTZ R47, R47, R53 ;  /* 0x000000352f2f7220 */ /* 0x000fe20000410000 */
[----:B------:R-:W-:Y:S01]  /*4fd0*/  PRMT R110, R110, 0x5410, R93 ;  /* 0x000054106e6e7816 */ /* 0x000fe2000000005d */
[----:B------:R-:W-:Y:S01]  /*4fe0*/  FFMA.FTZ R46, R43, R111, -R90 ;  /* 0x0000006f2b2e7223 */ /* 0x000fe2000001085a */
[----:B------:R-:W-:Y:S01]  /*4ff0*/  LOP3.LUT R113, R113, 0xffff0000, RZ, 0xc0, !PT ;  /* 0xffff000071717812 */ /* 0x000fe200078ec0ff */
[----:B------:R-:W-:Y:S01]  /*5000*/  FFMA.FTZ R52, R43, R115, R52 ;  /* 0x000000732b347223 */ /* 0x000fe20000010034 */
[----:B------:R-:W-:Y:S01]  /*5010*/  LOP3.LUT R109, R109, 0xffff0000, RZ, 0xc0, !PT ;  /* 0xffff00006d6d7812 */ /* 0x000fe200078ec0ff */
[C---:B------:R-:W-:Y:S01]  /*5020*/  FFMA.FTZ R43, R44.reuse, R53, -R55 ;  /* 0x000000352c2b7223 */ /* 0x040fe20000010837 */
[----:B------:R-:W-:Y:S01]  /*5030*/  LOP3.LUT R40, R15, 0xffff0000, RZ, 0xc0, !PT ;  /* 0xffff00000f287812 */ /* 0x000fe200078ec0ff */
[----:B------:R-:W-:Y:S01]  /*5040*/  FFMA.FTZ R44, R44, R54, R47 ;  /* 0x000000362c2c7223 */ /* 0x000fe2000001002f */
[----:B------:R-:W-:-:S02]  /*5050*/  IMAD.U32 R90, R114, 0x10000, RZ ;  /* 0x00010000725a7824 */ /* 0x000fc400078e00ff */
[----:B------:R-:W-:Y:S01]  /*5060*/  FMUL.FTZ R47, R42, R113 ;  /* 0x000000712a2f7220 */ /* 0x000fe20000410000 */
[----:B------:R-:W-:Y:S02]  /*5070*/  IMAD.U32 R54, R110, 0x10000, RZ ;  /* 0x000100006e367824 */ /* 0x000fe400078e00ff */
[-C--:B------:R-:W-:Y:S01]  /*5080*/  FMUL.FTZ R55, R42, R109.reuse ;  /* 0x0000006d2a377220 */ /* 0x080fe20000410000 */
[----:B------:R-:W-:Y:S01]  /*5090*/  SHF.L.U32 R13, R12, 0x10, RZ ;  /* 0x000000100c0d7819 */ /* 0x000fe200000006ff */
[C---:B------:R-:W-:Y:S01]  /*50a0*/  FMUL.FTZ R42, R37.reuse, R90 ;  /* 0x0000005a252a7220 */ /* 0x040fe20000410000 */
[----:B------:R-:W-:Y:S01]  /*50b0*/  LOP3.LUT R36, R36, 0xffff0000, RZ, 0xc0, !PT ;  /* 0xffff000024247812 */ /* 0x000fe200078ec0ff */
[----:B------:R-:W-:Y:S01]  /*50c0*/  FFMA.FTZ R92, R40, R109, -R47 ;  /* 0x0000006d285c7223 */ /* 0x000fe2000001082f */
[----:B------:R-:W-:Y:S01]  /*50d0*/  LOP3.LUT R53, R114, 0xffff0000, RZ, 0xc0, !PT ;  /* 0xffff000072357812 */ /* 0x000fe200078ec0ff */
[-C--:B------:R-:W-:Y:S01]  /*50e0*/  FMUL.FTZ R37, R37, R54.reuse ;  /* 0x0000003625257220 */ /* 0x080fe20000410000 */
[----:B------:R-:W-:Y:S01]  /*50f0*/  LOP3.LUT R47, R110, 0xffff0000, RZ, 0xc0, !PT ;  /* 0xffff00006e2f7812 */ /* 0x000fe200078ec0ff */
[----:B------:R-:W-:Y:S01]  /*5100*/  IMAD.U32 R15, R14, 0x10000, RZ ;  /* 0x000100000e0f7824 */ /* 0x000fe200078e00ff */
[----:B------:R-:W-:Y:S01]  /*5110*/  LOP3.LUT R12, R12, 0xffff0000, RZ, 0xc0, !PT ;  /* 0xffff00000c0c7812 */ /* 0x000fe200078ec0ff */
[----:B------:R-:W-:Y:S01]  /*5120*/  FFMA.FTZ R113, R40, R113, R55 ;  /* 0x0000007128717223 */ /* 0x000fe20000010037 */
[----:B------:R-:W-:Y:S01]  /*5130*/  LOP3.LUT R41, R14, 0xffff0000, RZ, 0xc0, !PT ;  /* 0xffff00000e297812 */ /* 0x000fe200078ec0ff */
[C---:B------:R-:W-:Y:S01]  /*5140*/  FFMA.FTZ R42, R13.reuse, R54, -R42 ;  /* 0x000000360d2a7223 */ /* 0x040fe2000001082a */
[----:B------:R-:W-:Y:S01]  /*5150*/  FFMA.FTZ R37, R13, R90, R37 ;  /* 0x0000005a0d257223 */ /* 0x000fe20000010025 */
[----:B------:R-:W-:-:S02]  /*5160*/  IMAD.U32 R14, R38, 0x10000, RZ ;  /* 0x00010000260e7824 */ /* 0x000fc400078e00ff */
[----:B------:R-:W-:Y:S01]  /*5170*/  FMUL.FTZ R55, R36, R53 ;  /* 0x0000003524377220 */ /* 0x000fe20000410000 */
[----:B------:R-:W-:Y:S01]  /*5180*/  IMAD.U32 R13, R108, 0x10000, RZ ;  /* 0x000100006c0d7824 */ /* 0x000fe200078e00ff */
[----:B------:R-:W-:Y:S01]  /*5190*/  LOP3.LUT R38, R38, 0xffff0000, RZ, 0xc0, !PT ;  /* 0xffff000026267812 */ /* 0x000fe200078ec0ff */
[-C--:B------:R-:W-:Y:S01]  /*51a0*/  FMUL.FTZ R91, R36, R47.reuse ;  /* 0x0000002f245b7220 */ /* 0x080fe20000410000 */
[----:B------:R-:W-:Y:S01]  /*51b0*/  LOP3.LUT R108, R108, 0xffff0000, RZ, 0xc0, !PT ;  /* 0xffff00006c6c7812 */ /* 0x000fe200078ec0ff */
[C---:B------:R-:W-:Y:S01]  /*51c0*/  IMAD.U32 R36, R112.reuse, 0x10000, RZ ;  /* 0x0001000070247824 */ /* 0x040fe200078e00ff */
[----:B------:R-:W-:Y:S01]  /*51d0*/  LOP3.LUT R112, R112, 0xffff0000, RZ, 0xc0, !PT ;  /* 0xffff000070707812 */ /* 0x000fe200078ec0ff */
[C---:B------:R-:W-:Y:S01]  /*51e0*/  FFMA.FTZ R55, R12.reuse, R47, -R55 ;  /* 0x0000002f0c377223 */ /* 0x040fe20000010837 */
[----:B------:R-:W-:Y:S01]  /*51f0*/  FFMA.FTZ R12, R12, R53, R91 ;  /* 0x000000350c0c7223 */ /* 0x000fe2000001005b */
[-C--:B------:R-:W-:Y:S01]  /*5200*/  FMUL.FTZ R47, R14, R13.reuse ;  /* 0x0000000d0e2f7220 */ /* 0x080fe20000410000 */
        /* <DEDUP_REMOVED lines=18> */
[----:B------:R-:W-:Y:S01]  /*5330*/  MOV R38, R47 ;  /* 0x0000002f00267202 */ /* 0x000fe20000000f00 */
[----:B------:R-:W-:-:S07]  /*5340*/  IMAD.MOV.U32 R39, RZ, RZ, R44 ;  /* 0x000000ffff277224 */ /* 0x000fce00078e002c */
.L_x_12577:
[----:B------:R-:W-:Y:S05]  /*5350*/  BSYNC B1 ;  /* 0x0000000000017941 */ /* 0x000fea0003800000 */
.L_x_12576:
        /* <DEDUP_REMOVED lines=10> */
.L_x_12543:
[----:B------:R-:W-:-:S13]  /*5400*/  ISETP.NE.AND P3, PT, R156, 0x3, PT ;  /* 0x000000039c00780c */ /* 0x000fda0003f65270 */
[----:B------:R-:W-:Y:S05]  /*5410*/  @!P3 BRA `(.L_x_12578) ;  /* 0x000000000004b947 */ /* 0x000fea0003800000 */
[----:B------:R-:W-:Y:S01]  /*5420*/  BPT.TRAP 0x1 ;  /* 0x000000040000795c */ /* 0x000fe20000300000 */
.L_x_12578:
[----:B------:R-:W-:Y:S01]  /*5430*/  IMAD R83, R19, 0x8, R2 ;  /* 0x0000000813537824 */ /* 0x000fe200078e0202 */
[----:B------:R-:W-:Y:S01]  /*5440*/  SHF.L.U32 R95, R153, 0x1f, RZ ;  /* 0x0000001f995f7819 */ /* 0x000fe200000006ff */
[----:B------:R-:W-:Y:S01]  /*5450*/  IMAD R87, R29, -0xc0, R27 ;  /* 0xffffff401d577824 */ /* 0x000fe200078e021b */
[----:B------:R-:W-:Y:S02]  /*5460*/  BSSY B1, `(.L_x_12579) ;  /* 0x0000004000017945 */ /* 0x000fe40003800000 */
[----:B------:R-:W0:Y:S02]  /*5470*/  SYNCS.PHASECHK.TRANS64.TRYWAIT P4, [R83+URZ+0x30890], R95 ;  /* 0x0308905f530075a7 */ /* 0x000e24000808017f */
[----:B------:R-:W-:Y:S01]  /*5480*/  VIMNMX R87, R87, 0xc0, PT ;  /* 0x000000c057577848 */ /* 0x000fe20003fe0100 */
[----:B0-----:R-:W-:Y:S06]  /*5490*/  @!P4 BRA `(.L_x_12580) ;  /* 0x000001440090c947 */ /* 0x001fec0003800000 */
.L_x_12805:
[----:B------:R-:W-:Y:S05]  /*54a0*/  BSYNC B1 ;  /* 0x0000000000017941 */ /* 0x000fea0003800000 */
.L_x_12579:
[----:B------:R-:W-:Y:S01]  /*54b0*/  ISETP.GE.AND P4, PT, R18, R87, PT ;  /* 0x000000571200720c */ /* 0x000fe20003f86270 */
[----:B------:R-:W-:-:S12]  /*54c0*/  BSSY B1, `(.L_x_12581) ;  /* 0x0000006000017945 */ /* 0x000fd80003800000 */
[----:B------:R-:W-:Y:S05]  /*54d0*/  @P4 BRA `(.L_x_12582) ;  /* 0x0000000000104947 */ /* 0x000fea0003800000 */
[----:B------:R-:W1:Y:S04]  /*54e0*/  @!P1 LDS.128 R12, [R94+0x12000] ;  /* 0x012000005e0c9984 */ /* 0x000e680000000c00 */
[----:B------:R-:W2:Y:S04]  /*54f0*/  @!P2 LDS.128 R36, [R86+0x12000] ;  /* 0x012000005624a984 */ /* 0x000ea80000000c00 */
[----:B-1----:R1:W-:Y:S04]  /*5500*/  @!P1 STG.E.128 desc[UR56][R42.64], R12 ;  /* 0x0000000c2a009986 */ /* 0x0023e8000c101d38 */
[----:B--2---:R1:W-:Y:S02]  /*5510*/  @!P2 STG.E.128 desc[UR56][R42.64+0x40], R36 ;  /* 0x000040242a00a986 */ /* 0x0043e4000c101d38 */
.L_x_12582:
[----:B------:R-:W-:Y:S05]  /*5520*/  BSYNC B1 ;  /* 0x0000000000017941 */ /* 0x000fea0003800000 */
.L_x_12581:
[----:B-1----:R-:W-:-:S05]  /*5530*/  VIADD R12, R18, 0x60 ;  /* 0x00000060120c7836 */ /* 0x002fca0000000000 */
[----:B------:R-:W-:-:S13]  /*5540*/  ISETP.GE.AND P4, PT, R12, R87, PT ;  /* 0x000000570c00720c */ /* 0x000fda0003f86270 */
[----:B------:R-:W-:Y:S05]  /*5550*/  @P4 BRA `(.L_x_12560) ;  /* 0x0000000000104947 */ /* 0x000fea0003800000 */
[----:B------:R-:W1:Y:S04]  /*5560*/  @!P1 LDS.128 R12, [R94+0x15000] ;  /* 0x015000005e0c9984 */ /* 0x000e680000000c00 */
[----:B------:R-:W2:Y:S04]  /*5570*/  @!P2 LDS.128 R36, [R86+0x15000] ;  /* 0x015000005624a984 */ /* 0x000ea80000000c00 */
[----:B-1----:R1:W-:Y:S04]  /*5580*/  @!P1 STG.E.128 desc[UR56][R40.64], R12 ;  /* 0x0000000c28009986 */ /* 0x0023e8000c101d38 */
[----:B--2---:R1:W-:Y:S02]  /*5590*/  @!P2 STG.E.128 desc[UR56][R40.64+0x40], R36 ;  /* 0x000040242800a986 */ /* 0x0043e4000c101d38 */
.L_x_12560:
[----:B------:R-:W-:Y:S05]  /*55a0*/  BSYNC B0 ;  /* 0x0000000000007941 */ /* 0x000fea0003800000 */
.L_x_12542:
        /* <DEDUP_REMOVED lines=17> */
.L_x_12584:
[----:B------:R-:W-:Y:S05]  /*56c0*/  BSYNC B0 ;  /* 0x0000000000007941 */ /* 0x000fea0003800000 */
.L_x_12583:
[----:B------:R-:W2:Y:S01]  /*56d0*/  SYNCS.PHASECHK.TRANS64.TRYWAIT P3, [R83+URZ+0x308b0], R95 ;  /* 0x0308b05f530075a7 */ /* 0x000ea2000806017f */
[----:B------:R-:W-:Y:S01]  /*56e0*/  ULDC UR58, c[0x0][0x2f4] ;  /* 0x0000bd00003a7ab9 */ /* 0x000fe20000000800 */
[----:B------:R-:W-:Y:S01]  /*56f0*/  ULDC.64 UR38, c[0x0][0x328] ;  /* 0x0000ca0000267ab9 */ /* 0x000fe20000000a00 */
[----:B------:R-:W-:Y:S01]  /*5700*/  ULDC.64 UR36, c[0x0][0x318] ;  /* 0x0000c60000247ab9 */ /* 0x000fe20000000a00 */
[----:B------:R-:W-:Y:S01]  /*5710*/  BSSY B0, `(.L_x_12585) ;  /* 0x0000003000007945 */ /* 0x000fe20003800000 */
[----:B------:R-:W-:-:S03]  /*5720*/  IMAD.WIDE R36, R29, 0xc0, R4 ;  /* 0x000000c01d247825 */ /* 0x000fc600078e0204 */
[----:B--2---:R-:W-:Y:S05]  /*5730*/  @!P3 BRA `(.L_x_12586) ;  /* 0x0000014000fcb947 */ /* 0x004fea0003800000 */
.L_x_12806:
[----:B------:R-:W-:Y:S05]  /*5740*/  BSYNC B0 ;  /* 0x0000000000007941 */ /* 0x000fea0003800000 */
.L_x_12585:
[----:B------:R-:W-:Y:S01]  /*5750*/  ISETP.GE.AND P3, PT, R18, R87, PT ;  /* 0x000000571200720c */ /* 0x000fe20003f66270 */
[----:B------:R-:W-:-:S12]  /*5760*/  BSSY B0, `(.L_x_12587) ;  /* 0x0000010000007945 */ /* 0x000fd80003800000 */
        /* <DEDUP_REMOVED lines=10> */
[----:B------:R-:W1:Y:S04]  /*5810*/  @!P3 LDS.128 R12, [R94] ;  /* 0x000000005e0cb984 */ /* 0x000e680000000c00 */
[----:B-1----:R-:W-:Y:S01]  /*5820*/  @!P3 STG.E.128 desc[UR56][R38.64], R12 ;  /* 0x0000000c2600b986 */ /* 0x002fe2000c101d38 */
[----:B------:R-:W-:-:S13]  /*5830*/  ISETP.GE.AND P3, PT, R78, UR58, PT ;  /* 0x0000003a4e007c0c */ /* 0x000fda000bf66270 */
[----:B------:R-:W1:Y:S04]  /*5840*/  @!P3 LDS.128 R12, [R86] ;  /* 0x00000000560cb984 */ /* 0x000e680000000c00 */
[----:B-1----:R3:W-:Y:S02]  /*5850*/  @!P3 STG.E.128 desc[UR56][R38.64+0x40], R12 ;  /* 0x0000400c2600b986 */ /* 0x0027e4000c101d38 */
.L_x_12588:
[----:B------:R-:W-:Y:S05]  /*5860*/  BSYNC B0 ;  /* 0x0000000000007941 */ /* 0x000fea0003800000 */
.L_x_12587:
[----:B-1-3--:R-:W-:Y:S01]  /*5870*/  VIADD R12, R18, 0x60 ;  /* 0x00000060120c7836 */ /* 0x00afe20000000000 */
[----:B------:R-:W-:Y:S04]  /*5880*/  BSSY B0, `(.L_x_12589) ;  /* 0x0000013000007945 */ /* 0x000fe80003800000 */
[----:B------:R-:W-:-:S13]  /*5890*/  ISETP.GE.AND P3, PT, R12, R87, PT ;  /* 0x000000570c00720c */ /* 0x000fda0003f66270 */
[----:B------:R-:W-:Y:S05]  /*58a0*/  @P3 BRA `(.L_x_12590) ;  /* 0x0000000000403947 */ /* 0x000fea0003800000 */
[----:B------:R-:W-:Y:S01]  /*58b0*/  IADD3 R15, P3, R36, 0x60, RZ ;  /* 0x00000060240f7810 */ /* 0x000fe20007f7e0ff */
[----:B------:R-:W-:Y:S02]  /*58c0*/  IMAD.MOV.U32 R12, RZ, RZ, R60 ;  /* 0x000000ffff0c7224 */ /* 0x000fe400078e003c */
[----:B------:R-:W-:Y:S01]  /*58d0*/  IMAD.MOV.U32 R13, RZ, RZ, R0 ;  /* 0x000000ffff0d7224 */ /* 0x000fe200078e0000 */
[----:B------:R-:W-:Y:S01]  /*58e0*/  IADD3.X R36, RZ, R37, RZ, P3, !PT ;  /* 0x00000025ff247210 */ /* 0x000fe20001ffe4ff */
        /* <DEDUP_REMOVED lines=12> */
.L_x_12590:
[----:B------:R-:W-:Y:S05]  /*59b0*/  BSYNC B0 ;  /* 0x0000000000007941 */ /* 0x000fea0003800000 */
.L_x_12589:
[----:B-1----:R-:W3:Y:S01]  /*59c0*/  LDL R12, [R1] ;  /* 0x00000000010c7983 */ /* 0x002ee20000100800 */
        /* <DEDUP_REMOVED lines=22> */
.L_x_12537:
[----:B------:R-:W-:Y:S01]  /*5b30*/  IMAD.MOV.U32 R3, RZ, RZ, RZ ;  /* 0x000000ffff037224 */ /* 0x000fe200078e00ff */
[----:B------:R-:W-:Y:S06]  /*5b40*/  @P0 BRA `(.L_x_12592) ;  /* 0x00000000000c0947 */ /* 0x000fec0003800000 */
[----:B------:R-:W1:Y:S01]  /*5b50*/  FENCE.VIEW.ASYNC.G ;  /* 0x00000000000073c6 */ /* 0x000e620000000100 */
[----:B------:R-:W-:Y:S05]  /*5b60*/  WARPSYNC.ALL ;  /* 0x0000000000007948 */ /* 0x000fea0003800000 */
[----:B-1----:R-:W-:Y:S06]  /*5b70*/  BAR.ARV 0xc, 0x200 ;  /* 0x0308000000007b1d */ /* 0x002fec0000002000 */
.L_x_12592:
        /* <DEDUP_REMOVED lines=16> */
[----:B0-----:R-:W-:Y:S01]  /*5c80*/  VIADD R4, R3, 0xffffffe ;  /* 0x0ffffffe03047836 */ /* 0x001fe20000000000 */
[----:B------:R-:W-:-:S05]  /*5c90*/  IADD3 R3, RZ, -R10, RZ ;  /* 0x8000000aff037210 */ /* 0x000fca0007ffe0ff */
        /* <DEDUP_REMOVED lines=16> */
.L_x_12594:
[----:B------:R-:W-:Y:S05]  /*5da0*/  BSYNC B0 ;  /* 0x0000000000007941 */ /* 0x000fea0003800000 */
.L_x_12593:
        /* <DEDUP_REMOVED lines=17> */
[----:B--2---:R-:W-:Y:S02]  /*5ec0*/  IMAD R4, R0, R3, RZ ;  /* 0x0000000300047224 */ /* 0x004fe400078e02ff */
[----:B------:R-:W-:-:S03]  /*5ed0*/  IMAD.MOV.U32 R0, RZ, RZ, RZ ;  /* 0x000000ffff007224 */ /* 0x000fc600078e00ff */
[----:B------:R1:W-:Y:S01]  /*5ee0*/  STL [R1+0x6c], R4 ;  /* 0x00006c0401007387 */ /* 0x0003e20000100800 */
[----:B------:R-:W-:Y:S01]  /*5ef0*/  VIADDMNMX R120, R4, R3, R26, PT ;  /* 0x0000000304787246 */ /* 0x000fe2000380011a */
[----:B------:R-:W-:Y:S01]  /*5f00*/  IMAD.MOV.U32 R3, RZ, RZ, RZ ;  /* 0x000000ffff037224 */ /* 0x000fe200078e00ff */
[----:B------:R-:W-:Y:S02]  /*5f10*/  CS2R R26, SRZ ;  /* 0x00000000001a7805 */ /* 0x000fe4000001ff00 */
[----:B------:R-:W-:-:S13]  /*5f20*/  ISETP.GT.AND P1, PT, R120, R4, PT ;  /* 0x000000047800720c */ /* 0x000fda0003f24270 */
[----:B-1----:R-:W-:Y:S05]  /*5f30*/  @!P1 BRA `(.L_x_12595) ;  /* 0x000000a800a49947 */ /* 0x002fea0003800000 */
[----:B------:R-:W-:-:S03]  /*5f40*/  UMOV UR4, 0xffffffff ;  /* 0xffffffff00047882 */ /* 0x000fc60000000000 */
[----:B------:R-:W-:Y:S05]  /*5f50*/  BRA.DIV UR4, `(.L_x_12596) ;  /* 0x0000013e04087947 */ /* 0x000fea000b800000 */
[----:B------:R-:W1:Y:S02]  /*5f60*/  S2R R0, SR_TID.X ;  /* 0x0000000000007919 */ /* 0x000e640000002100 */
[----:B-1----:R-:W-:-:S04]  /*5f70*/  IADD3 R3, R0, -0x80, RZ ;  /* 0xffffff8000037810 */ /* 0x002fc80007ffe0ff */
[----:B------:R-:W-:-:S04]  /*5f80*/  SHF.R.S32.HI R0, RZ, 0x1f, R3 ;  /* 0x0000001fff007819 */ /* 0x000fc80000011403 */
[----:B------:R-:W-:-:S04]  /*5f90*/  LEA.HI R0, R0, R3, RZ, 0x7 ;  /* 0x0000000300007211 */ /* 0x000fc800078f38ff */
[----:B------:R-:W-:-:S06]  /*5fa0*/  SHF.R.S32.HI R0, RZ, 0x7, R0 ;  /* 0x00000007ff007819 */ /* 0x000fcc0000011400 */
[----:B------:R-:W1:Y:S04]  /*5fb0*/  SHFL.IDX PT, R0, R0, RZ, 0x1f ;  /* 0x00001fff00007589 */ /* 0x000e6800000e0000 */
[----:B-1----:R1:W-:Y:S02]  /*5fc0*/  STL [R1+0x74], R0 ;  /* 0x0000740001007387 */ /* 0x0023e40000100800 */
.L_x_12809:
[----:B------:R-:W1:Y:S01]  /*5fd0*/  LDL R3, [R1+0x74] ;  /* 0x0000740001037983 */ /* 0x000e620000100800 */
[----:B------:R-:W-:Y:S01]  /*5fe0*/  BSSY B6, `(.L_x_12597) ;  /* 0x000001c000067945 */ /* 0x000fe20003800000 */
[----:B-1----:R-:W-:-:S05]  /*5ff0*/  IMAD.HI R0, R3, 0x55555556, RZ ;  /* 0x5555555603007827 */ /* 0x002fca00078e02ff */
[----:B------:R-:W-:-:S05]  /*6000*/  LEA.HI R0, R0, R0, RZ, 0x1 ;  /* 0x0000000000007211 */ /* 0x000fca00078f08ff */
[----:B------:R-:W-:-:S04]  /*6010*/  IMAD R3, R0, -0x3, R3 ;  /* 0xfffffffd00037824 */ /* 0x000fc800078e0203 */
[----:B------:R-:W-:Y:S01]  /*6020*/  IMAD R0, R3, 0x2000, R2 ;  /* 0x0000200003007824 */ /* 0x000fe200078e0202 */
[----:B------:R1:W-:Y:S03]  /*6030*/  STL [R1+0x70], R3 ;  /* 0x0000700301007387 */ /* 0x0003e60000100800 */
[----:B------:R-:W-:-:S05]  /*6040*/  VIADD R0, R0, 0xc400 ;  /* 0x0000c40000007836 */ /* 0x000fca0000000000 */
[----:B------:R-:W-:Y:S01]  /*6050*/  SHF.R.U32.HI R0, RZ, 0x4, R0 ;  /* 0x00000004ff007819 */ /* 0x000fe20000011600 */
[----:B-1----:R-:W-:-:S03]  /*6060*/  VIADD R3, R2, 0x1e800 ;  /* 0x0001e80002037836 */ /* 0x002fc60000000000 */
[----:B------:R-:W-:Y:S02]  /*6070*/  LOP3.LUT R29, R0, 0x3fff, RZ, 0xc0, !PT ;  /* 0x00003fff001d7812 */ /* 0x000fe400078ec0ff */
[----:B------:R-:W-:-:S13]  /*6080*/  LOP3.LUT P0, RZ, R3, 0x3ff, RZ, 0xc0, !PT ;  /* 0x000003ff03ff7812 */ /* 0x000fda000780c0ff */
        /* <DEDUP_REMOVED lines=16> */
[----:B-1---5:R-:W-:Y:S05]  /*6190*/  CALL.ABS.NOINC R14 ;  /* 0x000000000e007343 */ /* 0x022fea0003c00000 */
.L_x_12598:
[----:B------:R-:W-:Y:S05]  /*61a0*/  BSYNC B6 ;  /* 0x0000000000067941 */ /* 0x000fea0003800000 */
.L_x_12597:
        /* <DEDUP_REMOVED lines=13> */
.L_x_12602:
[----:B--2---:R2:W3:Y:S02]  /*6280*/  SYNCS.PHASECHK.TRANS64.TRYWAIT P0, [R2+URZ+0x30800], R3 ;  /* 0x03080003020075a7 */ /* 0x0044e4000800017f */
[----:B---3--:R-:W-:Y:S05]  /*6290*/  @!P0 NANOSLEEP.SYNCS 0x989680 ;  /* 0x009896800000895d */ /* 0x008fea0003900000 */
[----:B------:R-:W3:Y:S02]  /*62a0*/  @!P0 SYNCS.PHASECHK.TRANS64 P0, [R2+URZ+0x30800], R3 ;  /* 0x03080003020085a7 */ /* 0x000ee4000800007f */
[----:B---3--:R-:W-:Y:S05]  /*62b0*/  @!P0 BRA `(.L_x_12602) ;  /* 0xfffffffc00f08947 */ /* 0x008fea000383ffff */
.L_x_12601:
[----:B------:R-:W-:Y:S05]  /*62c0*/  BSYNC B0 ;  /* 0x0000000000007941 */ /* 0x000fea0003800000 */
.L_x_12600:
[----:B------:R-:W-:Y:S05]  /*62d0*/  BRA `(.L_x_12603) ;  /* 0x0000002000f87947 */ /* 0x000fea0003800000 */
.L_x_12599:
[----:B-----5:R-:W-:Y:S01]  /*62e0*/  SHF.R.S32.HI R0, RZ, 0x1f, R25 ;  /* 0x0000001fff007819 */ /* 0x020fe20000011419 */
[----:B------:R-:W-:Y:S01]  /*62f0*/  VIADD R3, R2, 0xc400 ;  /* 0x0000c40002037836 */ /* 0x000fe20000000000 */
[----:B------:R-:W-:Y:S01]  /*6300*/  ULDC.64 UR4, c[0x0][0x3f8] ;  /* 0x0000fe0000047ab9 */ /* 0x000fe20000000a00 */
[----:B------:R-:W-:Y:S01]  /*6310*/  ULDC.64 UR6, c[0x0][0x408] ;  /* 0x0001020000067ab9 */ /* 0x000fe20000000a00 */
[----:B------:R-:W-:Y:S01]  /*6320*/  IMAD.WIDE.U32 R4, R25, UR4, RZ ;  /* 0x0000000419047c25 */ /* 0x000fe2000f8e00ff */
[----:B------:R-:W-:Y:S01]  /*6330*/  BSSY B6, `(.L_x_12604) ;  /* 0x0000020000067945 */ /* 0x000fe20003800000 */
[----:B------:R-:W-:Y:S02]  /*6340*/  LOP3.LUT P0, RZ, R3, 0x3ff, RZ, 0xc0, !PT ;  /* 0x000003ff03ff7812 */ /* 0x000fe4000780c0ff */
[C---:B0-----:R-:W-:Y:S02]  /*6350*/  IMAD R6, R0.reuse, UR4, RZ ;  /* 0x0000000400067c24 */ /* 0x041fe4000f8e02ff */
[----:B------:R-:W-:-:S02]  /*6360*/  IMAD R0, R0, UR6, RZ ;  /* 0x0000000600007c24 */ /* 0x000fc4000f8e02ff */
[C---:B------:R-:W-:Y:S01]  /*6370*/  IMAD R3, R25.reuse, UR5, R6 ;  /* 0x0000000519037c24 */ /* 0x040fe2000f8e0206 */
[----:B------:R-:W-:Y:S01]  /*6380*/  ULDC.64 UR4, c[0x0][0x3e8] ;  /* 0x0000fa0000047ab9 */ /* 0x000fe20000000a00 */
[----:B------:R-:W-:-:S04]  /*6390*/  IMAD.WIDE.U32 R6, R25, UR6, RZ ;  /* 0x0000000619067c25 */ /* 0x000fc8000f8e00ff */
[----:B------:R-:W-:Y:S01]  /*63a0*/  IMAD R9, R25, UR7, R0 ;  /* 0x0000000719097c24 */ /* 0x000fe2000f8e0200 */
[----:B------:R-:W-:Y:S01]  /*63b0*/  ULDC.64 UR6, c[0x0][0x400] ;  /* 0x0001000000067ab9 */ /* 0x000fe20000000a00 */
[----:B------:R-:W-:Y:S01]  /*63c0*/  IMAD.IADD R5, R3, 0x1, R5 ;  /* 0x0000000103057824 */ /* 0x000fe200078e0205 */
[----:B------:R-:W-:Y:S01]  /*63d0*/  LEA R25, P1, R4, UR4, 0x1 ;  /* 0x0000000404197c11 */ /* 0x000fe2000f8208ff */
[----:B------:R-:W-:Y:S01]  /*63e0*/  IMAD.IADD R3, R9, 0x1, R7 ;  /* 0x0000000109037824 */ /* 0x000fe200078e0207 */
[----:B------:R-:W-:Y:S02]  /*63f0*/  LEA R27, P2, R6, UR6, 0x1 ;  /* 0x00000006061b7c11 */ /* 0x000fe4000f8408ff */
[----:B------:R-:W-:Y:S02]  /*6400*/  LEA.HI.X R26, R4, UR5, R5, 0x1, P1 ;  /* 0x00000005041a7c11 */ /* 0x000fe400088f0c05 */
[----:B------:R-:W-:Y:S01]  /*6410*/  LEA.HI.X R28, R6, UR7, R3, 0x1, P2 ;  /* 0x00000007061c7c11 */ /* 0x000fe200090f0c03 */
[----:B------:R-:W-:Y:S08]  /*6420*/  @!P0 BRA `(.L_x_12605) ;  /* 0x0000000000408947 */ /* 0x000ff00003800000 */
[----:B------:R-:W-:Y:S01]  /*6430*/  MOV R0, 0x0 ;  /* 0x0000000000007802 */ /* 0x000fe20000000f00 */
[----:B------:R-:W-:Y:S01]  /*6440*/  ULDC.64 UR4, c[0x4][0x1b8] ;  /* 0x01006e0000047ab9 */ /* 0x000fe20000000a00 */
[----:B------:R-:W-:Y:S01]  /*6450*/  ULDC.64 UR6, c[0x4][0x1c0] ;  /* 0x0100700000067ab9 */ /* 0x000fe20000000a00 */
[----:B------:R-:W-:Y:S01]  /*6460*/  IMAD.U32 R4, RZ, RZ, UR4 ;  /* 0x00000004ff047e24 */ /* 0x000fe2000f8e00ff */
[----:B------:R0:W1:Y:S01]  /*6470*/  LDC.64 R14, c[0x4][R0] ;  /* 0x01000000000e7b82 */ /* 0x0000620000000a00 */
[----:B------:R-:W-:Y:S01]  /*6480*/  MOV R5, UR5 ;  /* 0x0000000500057c02 */ /* 0x000fe20008000f00 */
        /* <DEDUP_REMOVED lines=10> */
.L_x_12605:
[----:B------:R-:W-:Y:S05]  /*6530*/  BSYNC B6 ;  /* 0x0000000000067941 */ /* 0x000fea0003800000 */
.L_x_12604:
        /* <DEDUP_REMOVED lines=11> */
.L_x_12815:
[----:B------:R-:W5:Y:S01]  /*65f0*/  LDL R7, [R1+0x98] ;  /* 0x0000980001077983 */ /* 0x000f620000100800 */
[----:B------:R-:W-:-:S03]  /*6600*/  ULDC UR4, c[0x0][0x448] ;  /* 0x0001120000047ab9 */ /* 0x000fc60000000800 */
[----:B0-----:R-:W2:Y:S01]  /*6610*/  LDL R28, [R1+0x68] ;  /* 0x00006800011c7983 */ /* 0x001ea20000100800 */
[----:B------:R-:W-:Y:S01]  /*6620*/  IMAD R26, R24, UR4, RZ ;  /* 0x00000004181a7c24 */ /* 0x000fe2000f8e02ff */
[----:B------:R-:W-:Y:S01]  /*6630*/  BSSY B1, `(.L_x_12609) ;  /* 0x0000024000017945 */ /* 0x000fe20003800000 */
[----:B------:R-:W-:Y:S02]  /*6640*/  CS2R R8, SRZ ;  /* 0x0000000000087805 */ /* 0x000fe4000001ff00 */
[----:B------:R-:W-:Y:S02]  /*6650*/  CS2R R10, SRZ ;  /* 0x00000000000a7805 */ /* 0x000fe4000001ff00 */
[----:B------:R-:W-:Y:S02]  /*6660*/  CS2R R12, SRZ ;  /* 0x00000000000c7805 */ /* 0x000fe4000001ff00 */
[----:B------:R-:W-:Y:S02]  /*6670*/  ISETP.GE.AND P0, PT, R4, R26, PT ;  /* 0x0000001a0400720c */ /* 0x000fe40003f06270 */
[----:B-----5:R-:W-:-:S04]  /*6680*/  LEA.HI R6, R7, R7, RZ, 0x1 ;  /* 0x0000000707067211 */ /* 0x020fc800078f08ff */
[----:B------:R-:W-:Y:S01]  /*6690*/  LOP3.LUT R6, R6, 0xfffffffe, RZ, 0xc0, !PT ;  /* 0xfffffffe06067812 */ /* 0x000fe200078ec0ff */
[----:B--2---:R-:W-:-:S03]  /*66a0*/  IMAD.SHL.U32 R4, R28, 0x40, RZ ;  /* 0x000000401c047824 */ /* 0x004fc600078e00ff */
[----:B------:R-:W-:Y:S02]  /*66b0*/  IADD3 R27, R7, -R6, RZ ;  /* 0x80000006071b7210 */ /* 0x000fe40007ffe0ff */
[----:B------:R-:W-:Y:S02]  /*66c0*/  CS2R R6, SRZ ;  /* 0x0000000000067805 */ /* 0x000fe4000001ff00 */
[----:B------:R-:W-:Y:S02]  /*66d0*/  LOP3.LUT R31, R4, 0x1c0, RZ, 0xc0, !PT ;  /* 0x000001c0041f7812 */ /* 0x000fe400078ec0ff */
[----:B------:R-:W-:Y:S01]  /*66e0*/  SHF.L.U32 R27, R27, 0x1f, RZ ;  /* 0x0000001f1b1b7819 */ /* 0x000fe200000006ff */
[----:B------:R-:W-:Y:S06]  /*66f0*/  @P0 BRA `(.L_x_12610) ;  /* 0x00000000005c0947 */ /* 0x000fec0003800000 */
[----:B------:R-:W-:Y:S01]  /*6700*/  ULDC UR4, c[0x0][0x3f4] ;  /* 0x0000fd0000047ab9 */ /* 0x000fe20000000800 */
[----:B------:R-:W-:Y:S01]  /*6710*/  IMAD.SHL.U32 R9, R154, 0x2, RZ ;  /* 0x000000029a097824 */ /* 0x000fe200078e00ff */
[----:B------:R-:W-:Y:S01]  /*6720*/  ISETP.GE.AND P2, PT, R22, UR4, PT ;  /* 0x0000000416007c0c */ /* 0x000fe2000bf46270 */
[----:B------:R-:W-:Y:S01]  /*6730*/  IMAD.MOV.U32 R6, RZ, RZ, R0 ;  /* 0x000000ffff067224 */ /* 0x000fe200078e0000 */
[----:B------:R-:W-:Y:S01]  /*6740*/  ISETP.GE.AND P3, PT, R154, UR4, PT ;  /* 0x000000049a007c0c */ /* 0x000fe2000bf66270 */
[----:B-1----:R-:W-:Y:S01]  /*6750*/  IMAD.MOV.U32 R7, RZ, RZ, R3 ;  /* 0x000000ffff077224 */ /* 0x002fe200078e0003 */
[----:B------:R-:W-:Y:S01]  /*6760*/  SHF.R.S32.HI R13, RZ, 0x1f, R154 ;  /* 0x0000001fff0d7819 */ /* 0x000fe2000001149a */
[----:B---3--:R-:W-:Y:S01]  /*6770*/  IMAD.MOV.U32 R15, RZ, RZ, R5 ;  /* 0x000000ffff0f7224 */ /* 0x008fe200078e0005 */
[----:B------:R-:W-:-:S07]  /*6780*/  CS2R R10, SRZ ;  /* 0x00000000000a7805 */ /* 0x000fce000001ff00 */
[----:B------:R-:W-:Y:S01]  /*6790*/  @!P2 IMAD.WIDE R20, R22, 0x2, R6 ;  /* 0x000000021614a825 */ /* 0x000fe200078e0206 */
[----:B------:R-:W-:Y:S02]  /*67a0*/  SHF.L.U64.HI R6, R154, 0x1, R13 ;  /* 0x000000019a067819 */ /* 0x000fe4000001020d */
[-C--:B------:R-:W-:Y:S02]  /*67b0*/  @!P3 IADD3 R24, P0, R0, R9.reuse, RZ ;  /* 0x000000090018b210 */ /* 0x080fe40007f1e0ff */
[----:B----4-:R-:W-:Y:S02]  /*67c0*/  @!P3 IADD3 R4, P1, R14, R9, RZ ;  /* 0x000000090e04b210 */ /* 0x010fe40007f3e0ff */
[----:B------:R-:W-:Y:S02]  /*67d0*/  CS2R R8, SRZ ;  /* 0x0000000000087805 */ /* 0x000fe4000001ff00 */
[----:B------:R-:W-:Y:S01]  /*67e0*/  CS2R R12, SRZ ;  /* 0x00000000000c7805 */ /* 0x000fe2000001ff00 */
[--C-:B------:R-:W-:Y:S01]  /*67f0*/  @!P3 IMAD.X R25, R3, 0x1, R6.reuse, P0 ;  /* 0x000000010319b824 */ /* 0x100fe200000e0606 */
[----:B------:R0:W5:Y:S01]  /*6800*/  @!P2 LD.E.64 R10, desc[UR56][R20.64] ;  /* 0x00000038140aa980 */ /* 0x000162000c101b00 */
[----:B------:R-:W-:Y:S01]  /*6810*/  @!P3 IMAD.X R5, R5, 0x1, R6, P1 ;  /* 0x000000010505b824 */ /* 0x000fe200008e0606 */
[----:B------:R-:W-:Y:S01]  /*6820*/  CS2R R6, SRZ ;  /* 0x0000000000067805 */ /* 0x000fe2000001ff00 */
[----:B------:R-:W-:Y:S01]  /*6830*/  @!P2 IMAD.WIDE R14, R22, 0x2, R14 ;  /* 0x00000002160ea825 */ /* 0x000fe200078e020e */
[----:B------:R0:W5:Y:S04]  /*6840*/  @!P3 LD.E.64 R12, desc[UR56][R24.64] ;  /* 0x00000038180cb980 */ /* 0x000168000c101b00 */
[----:B------:R0:W5:Y:S04]  /*6850*/  @!P2 LD.E.64 R8, desc[UR56][R14.64] ;  /* 0x000000380e08a980 */ /* 0x000168000c101b00 */
[----:B------:R0:W5:Y:S02]  /*6860*/  @!P3 LD.E.64 R6, desc[UR56][R4.64] ;  /* 0x000000380406b980 */ /* 0x000164000c101b00 */
.L_x_12610:
[----:B------:R-:W-:Y:S05]  /*6870*/  BSYNC B1 ;  /* 0x0000000000017941 */ /* 0x000fea0003800000 */
.L_x_12609:
[----:B0--3--:R-:W0:Y:S01]  /*6880*/  S2R R5, SR_TID.X ;  /* 0x0000000000057919 */ /* 0x009e220000002100 */
[----:B------:R-:W2:Y:S01]  /*6890*/  SYNCS.PHASECHK.TRANS64.TRYWAIT P0, [R2+URZ+0x30800], R27 ;  /* 0x0308001b020075a7 */ /* 0x000ea2000800017f */
[----:B------:R-:W-:Y:S01]  /*68a0*/  LOP3.LUT R0, R31, 0x18, R16, 0xf8, !PT ;  /* 0x000000181f007812 */ /* 0x000fe200078ef810 */
[----:B------:R-:W-:Y:S01]  /*68b0*/  IMAD R15, R33, -0xc0, R26 ;  /* 0xffffff40210f7824 */ /* 0x000fe200078e021a */
[----:B------:R-:W-:Y:S01]  /*68c0*/  SHF.R.U32.HI R31, RZ, 0x3, R31 ;  /* 0x00000003ff1f7819 */ /* 0x000fe2000001161f */
[----:B-----5:R-:W-:Y:S01]  /*68d0*/  IMAD.MOV.U32 R4, RZ, RZ, R13 ;  /* 0x000000ffff047224 */ /* 0x020fe200078e000d */
[--C-:B------:R-:W-:Y:S01]  /*68e0*/  SHF.R.U64 R35, R10, 0x10, R11.reuse ;  /* 0x000000100a237819 */ /* 0x100fe2000000120b */
[----:B----4-:R-:W-:Y:S01]  /*68f0*/  IMAD.MOV.U32 R14, RZ, RZ, R10 ;  /* 0x000000ffff0e7224 */ /* 0x010fe200078e000a */
[----:B------:R-:W-:Y:S01]  /*6900*/  LOP3.LUT R26, R0, R31, RZ, 0x3c, !PT ;  /* 0x0000001f001a7212 */ /* 0x000fe200078e3cff */
[--C-:B------:R-:W-:Y:S01]  /*6910*/  IMAD.MOV.U32 R0, RZ, RZ, R11.reuse ;  /* 0x000000ffff007224 */ /* 0x100fe200078e000b */
[----:B------:R-:W-:Y:S01]  /*6920*/  SHF.R.U32.HI R33, RZ, 0x10, R11 ;  /* 0x00000010ff217819 */ /* 0x000fe2000001160b */
[----:B------:R-:W-:Y:S01]  /*6930*/  IMAD.MOV.U32 R20, RZ, RZ, R8 ;  /* 0x000000ffff147224 */ /* 0x000fe200078e0008 */
[----:B------:R-:W-:Y:S01]  /*6940*/  SHF.R.U32.HI R31, RZ, 0x10, R13 ;  /* 0x00000010ff1f7819 */ /* 0x000fe2000001160d */
[----:B------:R-:W-:Y:S01]  /*6950*/  BSSY B1, `(.L_x_12611) ;  /* 0x000001b000017945 */ /* 0x000fe20003800000 */
[----:B-1----:R-:W-:Y:S01]  /*6960*/  MOV R3, R12 ;  /* 0x0000000c00037202 */ /* 0x002fe20000000f00 */
[----:B------:R-:W-:Y:S01]  /*6970*/  IMAD.MOV.U32 R10, RZ, RZ, R7 ;  /* 0x000000ffff0a7224 */ /* 0x000fe200078e0007 */
[----:B------:R-:W-:Y:S01]  /*6980*/  SHF.R.U64 R24, R12, 0x10, R13 ;  /* 0x000000100c187819 */ /* 0x000fe2000000120d */
[--C-:B------:R-:W-:Y:S01]  /*6990*/  IMAD.MOV.U32 R12, RZ, RZ, R9.reuse ;  /* 0x000000ffff0c7224 */ /* 0x100fe200078e0009 */
[----:B------:R-:W-:-:S02]  /*69a0*/  SHF.R.U64 R25, R8, 0x10, R9 ;  /* 0x0000001008197819 */ /* 0x000fc40000001209 */
[----:B------:R-:W-:Y:S02]  /*69b0*/  VIMNMX R15, R15, 0xc0, PT ;  /* 0x000000c00f0f7848 */ /* 0x000fe40003fe0100 */
[----:B------:R-:W-:Y:S01]  /*69c0*/  SHF.R.U32.HI R21, RZ, 0x10, R9 ;  /* 0x00000010ff157819 */ /* 0x000fe20000011609 */
[----:B------:R-:W-:Y:S01]  /*69d0*/  IMAD.MOV.U32 R9, RZ, RZ, R6 ;  /* 0x000000ffff097224 */ /* 0x000fe200078e0006 */
[----:B------:R-:W-:Y:S02]  /*69e0*/  PRMT R13, R0, 0x5410, R33 ;  /* 0x00005410000d7816 */ /* 0x000fe40000000021 */
[----:B------:R-:W-:Y:S02]  /*69f0*/  PRMT R8, R4, 0x5410, R31 ;  /* 0x0000541004087816 */ /* 0x000fe4000000001f */
[----:B------:R-:W-:Y:S02]  /*6a00*/  SHF.R.U64 R6, R6, 0x10, R7 ;  /* 0x0000001006067819 */ /* 0x000fe40000001207 */
[----:B------:R-:W-:Y:S01]  /*6a10*/  PRMT R14, R14, 0x5410, R35 ;  /* 0x000054100e0e7816 */ /* 0x000fe20000000023 */
[----:B0-----:R-:W-:Y:S01]  /*6a20*/  VIADD R5, R5, 0xffffff80 ;  /* 0xffffff8005057836 */ /* 0x001fe20000000000 */
[----:B------:R-:W-:-:S02]  /*6a30*/  LOP3.LUT P2, RZ, R28, 0x4, RZ, 0xc0, !PT ;  /* 0x000000041cff7812 */ /* 0x000fc4000784c0ff */
[----:B------:R-:W-:Y:S02]  /*6a40*/  ISETP.GE.AND P1, PT, R18, R15, PT ;  /* 0x0000000f1200720c */ /* 0x000fe40003f26270 */
[----:B------:R-:W-:Y:S02]  /*6a50*/  SHF.R.S32.HI R30, RZ, 0x1f, R5 ;  /* 0x0000001fff1e7819 */ /* 0x000fe40000011405 */
[----:B------:R-:W-:Y:S02]  /*6a60*/  PRMT R3, R3, 0x5410, R24 ;  /* 0x0000541003037816 */ /* 0x000fe40000000018 */
[----:B------:R-:W-:Y:S02]  /*6a70*/  LEA.HI R30, R30, R5, RZ, 0x5 ;  /* 0x000000051e1e7211 */ /* 0x000fe400078f28ff */
[----:B------:R-:W-:Y:S02]  /*6a80*/  SHF.R.U32.HI R5, RZ, 0x10, R7 ;  /* 0x00000010ff057819 */ /* 0x000fe40000011607 */
[----:B------:R-:W-:-:S02]  /*6a90*/  SHF.R.S32.HI R30, RZ, 0x5, R30 ;  /* 0x00000005ff1e7819 */ /* 0x000fc4000001141e */
[----:B------:R-:W-:-:S03]  /*6aa0*/  PRMT R20, R20, 0x5410, R25 ;  /* 0x0000541014147816 */ /* 0x000fc60000000019 */
[----:B------:R-:W-:-:S04]  /*6ab0*/  IMAD R11, R30, 0x200, R26 ;  /* 0x000002001e0b7824 */ /* 0x000fc800078e021a */
[----:B------:R-:W-:-:S04]  /*6ac0*/  IMAD R11, R11, 0x2, R2 ;  /* 0x000000020b0b7824 */ /* 0x000fc800078e0202 */
[C---:B------:R-:W-:Y:S01]  /*6ad0*/  VIADD R0, R11.reuse, 0xc440 ;  /* 0x0000c4400b007836 */ /* 0x040fe20000000000 */
[----:B------:R-:W-:Y:S01]  /*6ae0*/  IADD3 R4, R11, 0xc400, RZ ;  /* 0x0000c4000b047810 */ /* 0x000fe20007ffe0ff */
[----:B--2---:R-:W-:Y:S06]  /*6af0*/  @!P0 BRA `(.L_x_12612) ;  /* 0x0000013000d08947 */ /* 0x004fec0003800000 */
.L_x_12816:
[----:B------:R-:W-:Y:S05]  /*6b00*/  BSYNC B1 ;  /* 0x0000000000017941 */ /* 0x000fea0003800000 */
.L_x_12611:
[----:B------:R-:W-:Y:S01]  /*6b10*/  BSSY B1, `(.L_x_12613) ;  /* 0x0000059000017945 */ /* 0x000fe20003800000 */
[----:B------:R-:W-:Y:S01]  /*6b20*/  PRMT R12, R12, 0x5410, R21 ;  /* 0x000054100c0c7816 */ /* 0x000fe20000000015 */
[----:B------:R-:W-:Y:S01]  /*6b30*/  @P2 VIADD R0, R4, 0xffffffc0 ;  /* 0xffffffc004002836 */ /* 0x000fe20000000000 */
        /* <DEDUP_REMOVED lines=8> */
[----:B------:R-:W1:Y:S01]  /*6bc0*/  LDS.128 R4, [R11+0xc400] ;  /* 0x00c400000b047984 */ /* 0x000e620000000c00 */
        /* <DEDUP_REMOVED lines=16> */
[-C--:B------:R-:W-:Y:S01]  /*6cd0*/  FMUL.FTZ R37, R5, R28.reuse ;  /* 0x0000001c05257220 */ /* 0x080fe20000410000 */
[----:B------:R-:W-:Y:S01]  /*6ce0*/  LOP3.LUT R7, R7, 0xffff0000, RZ, 0xc0, !PT ;  /* 0xffff000007077812 */ /* 0x000fe200078ec0ff */
[C---:B------:R-:W-:Y:S01]  /*6cf0*/  IMAD.U32 R4, R13.reuse, 0x10000, RZ ;  /* 0x000100000d047824 */ /* 0x040fe200078e00ff */
[----:B------:R-:W-:Y:S01]  /*6d00*/  SHF.L.U32 R21, R12, 0x10, RZ ;  /* 0x000000100c157819 */ /* 0x000fe200000006ff */
[----:B------:R-:W-:Y:S01]  /*6d10*/  FFMA.FTZ R35, R24, R28, -R35 ;  /* 0x0000001c18237223 */ /* 0x000fe20000010823 */
        /* <DEDUP_REMOVED lines=16> */
.L_x_12616:
[----:B------:R-:W-:Y:S05]  /*6e20*/  BSYNC B2 ;  /* 0x0000000000027941 */ /* 0x000fea0003800000 */
.L_x_12615:
[----:B------:R-:W-:Y:S05]  /*6e30*/  @P1 BRA `(.L_x_12614) ;  /* 0x0000000000981947 */ /* 0x000fea0003800000 */
[----:B-1----:R-:W1:Y:S01]  /*6e40*/  LDS.128 R4, [R0] ;  /* 0x0000000000047984 */ /* 0x002e620000000c00 */
[----:B------:R-:W-:Y:S01]  /*6e50*/  IMAD.U32 R30, R9, 0x10000, RZ ;  /* 0x00010000091e7824 */ /* 0x000fe200078e00ff */
[C---:B------:R-:W-:Y:S01]  /*6e60*/  LOP3.LUT R28, R3.reuse, 0xffff0000, RZ, 0xc0, !PT ;  /* 0xffff0000031c7812 */ /* 0x040fe200078ec0ff */
[----:B0-----:R-:W-:Y:S01]  /*6e70*/  IMAD.U32 R27, R3, 0x10000, RZ ;  /* 0x00010000031b7824 */ /* 0x001fe200078e00ff */
        /* <DEDUP_REMOVED lines=12> */
[----:B------:R-:W-:Y:S01]  /*6f40*/  FMUL.FTZ R37, R5, R28 ;  /* 0x0000001c05257220 */ /* 0x000fe20000410000 */
[----:B------:R-:W-:Y:S01]  /*6f50*/  LOP3.LUT R7, R7, 0xffff0000, RZ, 0xc0, !PT ;  /* 0xffff000007077812 */ /* 0x000fe200078ec0ff */
[----:B------:R-:W-:Y:S01]  /*6f60*/  FFMA.FTZ R33, R21, R30, R33 ;  /* 0x0000001e15217223 */ /* 0x000fe20000010021 */
[----:B------:R-:W-:Y:S01]  /*6f70*/  SHF.L.U32 R4, R8, 0x10, RZ ;  /* 0x0000001008047819 */ /* 0x000fe200000006ff */
[C---:B------:R-:W-:Y:S01]  /*6f80*/  IMAD.U32 R21, R10.reuse, 0x10000, RZ ;  /* 0x000100000a157824 */ /* 0x040fe200078e00ff */
        /* <DEDUP_REMOVED lines=17> */
.L_x_12614:
[----:B------:R-:W-:Y:S05]  /*70a0*/  BSYNC B1 ;  /* 0x0000000000017941 */ /* 0x000fea0003800000 */
.L_x_12613:
[----:B-12---:R-:W-:-:S05]  /*70b0*/  VIADD R4, R18, 0x60 ;  /* 0x0000006012047836 */ /* 0x006fca0000000000 */
[----:B------:R-:W-:-:S13]  /*70c0*/  ISETP.GE.AND P0, PT, R4, R15, PT ;  /* 0x0000000f0400720c */ /* 0x000fda0003f06270 */
[----:B------:R-:W-:Y:S05]  /*70d0*/  @P0 BRA `(.L_x_12617) ;  /* 0x0000001400540947 */ /* 0x000fea0003800000 */
[----:B------:R-:W1:Y:S01]  /*70e0*/  LDC R5, c[0x0][0x3f4] ;  /* 0x0000fd00ff057b82 */ /* 0x000e620000000800 */
[----:B------:R-:W-:Y:S01]  /*70f0*/  BSSY B1, `(.L_x_12618) ;  /* 0x000002a000017945 */ /* 0x000fe20003800000 */
[-C--:B-1----:R-:W-:Y:S02]  /*7100*/  ISETP.GE.AND P0, PT, R22, R5.reuse, PT ;  /* 0x000000051600720c */ /* 0x082fe40003f06270 */
[----:B------:R-:W-:-:S11]  /*7110*/  ISETP.GE.AND P1, PT, R154, R5, PT ;  /* 0x000000059a00720c */ /* 0x000fd60003f26270 */
[----:B------:R-:W-:Y:S05]  /*7120*/  @P0 BRA `(.L_x_12619) ;  /* 0x0000000000980947 */ /* 0x000fea0003800000 */
[----:B------:R-:W1:Y:S01]  /*7130*/  LDS.128 R4, [R11+0xf400] ;  /* 0x00f400000b047984 */ /* 0x000e620000000c00 */
[C---:B------:R-:W-:Y:S01]  /*7140*/  IMAD.U32 R31, R20.reuse, 0x10000, RZ ;  /* 0x00010000141f7824 */ /* 0x040fe200078e00ff */
[----:B------:R-:W-:Y:S01]  /*7150*/  LOP3.LUT R33, R20, 0xffff0000, RZ, 0xc0, !PT ;  /* 0xffff000014217812 */ /* 0x000fe200078ec0ff */
[C---:B------:R-:W-:Y:S01]  /*7160*/  IMAD.U32 R25, R14.reuse, 0x10000, RZ ;  /* 0x000100000e197824 */ /* 0x040fe200078e00ff */
[----:B0-----:R-:W-:Y:S02]  /*7170*/  LOP3.LUT R27, R14, 0xffff0000, RZ, 0xc0, !PT ;  /* 0xffff00000e1b7812 */ /* 0x001fe400078ec0ff */
[----:B------:R-:W-:Y:S01]  /*7180*/  LOP3.LUT R30, R12, 0xffff0000, RZ, 0xc0, !PT ;  /* 0xffff00000c1e7812 */ /* 0x000fe200078ec0ff */
[C---:B-1----:R-:W-:Y:S01]  /*7190*/  IMAD.U32 R15, R4.reuse, 0x10000, RZ ;  /* 0x00010000040f7824 */ /* 0x042fe200078e00ff */
        /* <DEDUP_REMOVED lines=11> */
[----:B------:R-:W-:Y:S01]  /*7250*/  FFMA.FTZ R5, R27, R21, -R28 ;  /* 0x000000151b057223 */ /* 0x000fe2000001081c */
[----:B------:R-:W-:Y:S01]  /*7260*/  FFMA.FTZ R15, R31, R15, R26 ;  /* 0x0000000f1f0f7223 */ /* 0x000fe2000001001a */
[----:B------:R-:W-:Y:S01]  /*7270*/  IMAD.U32 R28, R12, 0x10000, RZ ;  /* 0x000100000c1c7824 */ /* 0x000fe200078e00ff */
[----:B------:R-:W-:Y:S01]  /*7280*/  LOP3.LUT R6, R6, 0xffff0000, RZ, 0xc0, !PT ;  /* 0xffff000006067812 */ /* 0x000fe200078ec0ff */
[----:B------:R-:W-:Y:S01]  /*7290*/  FFMA.FTZ R24, R33, R21, R24 ;  /* 0x0000001521187223 */ /* 0x000fe20000010018 */
[C---:B------:R-:W-:Y:S01]  /*72a0*/  SHF.L.U32 R26, R13.reuse, 0x10, RZ ;  /* 0x000000100d1a7819 */ /* 0x040fe200000006ff */
[----:B------:R-:W-:Y:S01]  /*72b0*/  FMUL.FTZ R25, R30, R7 ;  /* 0x000000071e197220 */ /* 0x000fe20000410000 */
[----:B------:R-:W-:Y:S01]  /*72c0*/  LOP3.LUT R12, R13, 0xffff0000, RZ, 0xc0, !PT ;  /* 0xffff00000d0c7812 */ /* 0x000fe200078ec0ff */
[----:B------:R-:W-:Y:S01]  /*72d0*/  FMUL.FTZ R13, R28, R6 ;  /* 0x000000061c0d7220 */ /* 0x000fe20000410000 */
[----:B------:R-:W-:Y:S01]  /*72e0*/  F2FP.BF16.F32.PACK_AB R4, R15, R4 ;  /* 0x000000040f04723e */ /* 0x000fe200000010ff */
[----:B------:R-:W-:Y:S01]  /*72f0*/  FMUL.FTZ R21, R26, R6 ;  /* 0x000000061a157220 */ /* 0x000fe20000410000 */
[----:B------:R-:W-:Y:S01]  /*7300*/  F2FP.BF16.F32.PACK_AB R5, R24, R5 ;  /* 0x000000051805723e */ /* 0x000fe200000010ff */
[C---:B------:R-:W-:Y:S01]  /*7310*/  FMUL.FTZ R27, R12.reuse, R7 ;  /* 0x000000070c1b7220 */ /* 0x040fe20000410000 */
[----:B------:R-:W-:Y:S01]  /*7320*/  FFMA.FTZ R7, R12, R20, -R25 ;  /* 0x000000140c077223 */ /* 0x000fe20000010819 */
[-C--:B------:R-:W-:Y:S01]  /*7330*/  FFMA.FTZ R6, R26, R14.reuse, -R13 ;  /* 0x0000000e1a067223 */ /* 0x080fe2000001080d */
[----:B------:R-:W-:Y:S01]  /*7340*/  FFMA.FTZ R21, R28, R14, R21 ;  /* 0x0000000e1c157223 */ /* 0x000fe20000010015 */
[----:B------:R-:W-:-:S04]  /*7350*/  FFMA.FTZ R20, R30, R20, R27 ;  /* 0x000000141e147223 */ /* 0x000fc8000001001b */
[----:B------:R-:W-:Y:S02]  /*7360*/  F2FP.BF16.F32.PACK_AB R6, R21, R6 ;  /* 0x000000061506723e */ /* 0x000fe400000010ff */
[----:B------:R-:W-:-:S05]  /*7370*/  F2FP.BF16.F32.PACK_AB R7, R20, R7 ;  /* 0x000000071407723e */ /* 0x000fca00000010ff */
[----:B------:R1:W-:Y:S02]  /*7380*/  STS.128 [R11+0xf400], R4 ;  /* 0x00f400040b007388 */ /* 0x0003e40000000c00 */
.L_x_12619:
[----:B------:R-:W-:Y:S05]  /*7390*/  BSYNC B1 ;  /* 0x0000000000017941 */ /* 0x000fea0003800000 */
.L_x_12618:
[----:B------:R-:W-:Y:S05]  /*73a0*/  @P1 BRA `(.L_x_12617) ;  /* 0x0000001000a01947 */ /* 0x000fea0003800000 */
[----:B-1----:R-:W1:Y:S01]  /*73b0*/  LDS.128 R4, [R0+0x3000] ;  /* 0x0030000000047984 */ /* 0x002e620000000c00 */
[C---:B------:R-:W-:Y:S01]  /*73c0*/  IMAD.U32 R21, R9.reuse, 0x10000, RZ ;  /* 0x0001000009157824 */ /* 0x040fe200078e00ff */
[----:B------:R-:W-:Y:S01]  /*73d0*/  LOP3.LUT R26, R9, 0xffff0000, RZ, 0xc0, !PT ;  /* 0xffff0000091a7812 */ /* 0x000fe200078ec0ff */
[C---:B------:R-:W-:Y:S01]  /*73e0*/  IMAD.U32 R15, R3.reuse, 0x10000, RZ ;  /* 0x00010000030f7824 */ /* 0x040fe200078e00ff */
[----:B------:R-:W-:Y:S01]  /*73f0*/  LOP3.LUT R24, R3, 0xffff0000, RZ, 0xc0, !PT ;  /* 0xffff000003187812 */ /* 0x000fe200078ec0ff */
[C---:B------:R-:W-:Y:S01]  /*7400*/  IMAD.U32 R25, R10.reuse, 0x10000, RZ ;  /* 0x000100000a197824 */ /* 0x040fe200078e00ff */
[----:B0-----:R-:W-:Y:S01]  /*7410*/  LOP3.LUT R27, R10, 0xffff0000, RZ, 0xc0, !PT ;  /* 0xffff00000a1b7812 */ /* 0x001fe200078ec0ff */
        /* <DEDUP_REMOVED lines=14> */
[----:B------:R-:W-:Y:S01]  /*7500*/  FFMA.FTZ R5, R24, R12, -R13 ;  /* 0x0000000c18057223 */ /* 0x000fe2000001080d */
[C---:B------:R-:W-:Y:S01]  /*7510*/  LOP3.LUT R21, R8.reuse, 0xffff0000, RZ, 0xc0, !PT ;  /* 0xffff000008157812 */ /* 0x040fe200078ec0ff */
[----:B------:R-:W-:Y:S02]  /*7520*/  IMAD.U32 R13, R8, 0x10000, RZ ;  /* 0x00010000080d7824 */ /* 0x000fe400078e00ff */
[----:B------:R-:W-:Y:S01]  /*7530*/  FMUL.FTZ R8, R25, R6 ;  /* 0x0000000619087220 */ /* 0x000fe20000410000 */
[-C--:B------:R-:W-:Y:S01]  /*7540*/  FMUL.FTZ R14, R27, R7.reuse ;  /* 0x000000071b0e7220 */ /* 0x080fe20000410000 */
[----:B------:R-:W-:Y:S01]  /*7550*/  FFMA.FTZ R12, R26, R12, R15 ;  /* 0x0000000c1a0c7223 */ /* 0x000fe2000001000f */
        /* <DEDUP_REMOVED lines=12> */
.L_x_12607:
[----:B------:R-:W-:-:S03]  /*7620*/  UMOV UR4, 0xffffffff ;  /* 0xffffffff00047882 */ /* 0x000fc60000000000 */
[----:B------:R-:W-:Y:S05]  /*7630*/  BRA.DIV UR4, `(.L_x_12620) ;  /* 0x0000012a04147947 */ /* 0x000fea000b800000 */
[----:B------:R0:W1:Y:S04]  /*7640*/  SHFL.IDX PT, R0, R26, RZ, 0x1c1f ;  /* 0x001c1fff1a007589 */ /* 0x00006800000e0000 */
[----:B------:R0:W2:Y:S04]  /*7650*/  SHFL.IDX PT, R3, R25, RZ, 0x1c1f ;  /* 0x001c1fff19037589 */ /* 0x0000a800000e0000 */
[----:B------:R0:W3:Y:S04]  /*7660*/  SHFL.IDX PT, R20, R28, RZ, 0x1c1f ;  /* 0x001c1fff1c147589 */ /* 0x0000e800000e0000 */
[----:B------:R0:W4:Y:S02]  /*7670*/  SHFL.IDX PT, R14, R27, RZ, 0x1c1f ;  /* 0x001c1fff1b0e7589 */ /* 0x00012400000e0000 */
.L_x_12822:
        /* <DEDUP_REMOVED lines=9> */
[----:B------:R-:W-:-:S04]  /*7710*/  LOP3.LUT R5, R5, 0xfffffffe, RZ, 0xc0, !PT ;  /* 0xfffffffe05057812 */ /* 0x000fc800078ec0ff */
[----:B0-----:R-:W-:Y:S02]  /*7720*/  IADD3 R27, R6, -R5, RZ ;  /* 0x80000005061b7210 */ /* 0x001fe40007ffe0ff */
[----:B------:R-:W-:Y:S02]  /*7730*/  CS2R R4, SRZ ;  /* 0x0000000000047805 */ /* 0x000fe4000001ff00 */
[----:B------:R-:W-:Y:S02]  /*7740*/  CS2R R6, SRZ ;  /* 0x0000000000067805 */ /* 0x000fe4000001ff00 */
[----:B------:R-:W-:Y:S01]  /*7750*/  SHF.L.U32 R27, R27, 0x1f, RZ ;  /* 0x0000001f1b1b7819 */ /* 0x000fe200000006ff */
[----:B------:R-:W-:Y:S06]  /*7760*/  @P0 BRA `(.L_x_12622) ;  /* 0x0000000000340947 */ /* 0x000fec0003800000 */
[----:B------:R-:W-:Y:S01]  /*7770*/  ULDC UR4, c[0x0][0x3f4] ;  /* 0x0000fd0000047ab9 */ /* 0x000fe20000000800 */
[C---:B------:R-:W-:Y:S01]  /*7780*/  IMAD.SHL.U32 R15, R16.reuse, 0x2, RZ ;  /* 0x00000002100f7824 */ /* 0x040fe200078e00ff */
[C---:B------:R-:W-:Y:S02]  /*7790*/  ISETP.GE.AND P2, PT, R16.reuse, UR4, PT ;  /* 0x0000000410007c0c */ /* 0x040fe4000bf46270 */
[----:B------:R-:W-:Y:S02]  /*77a0*/  SHF.R.S32.HI R5, RZ, 0x1f, R16 ;  /* 0x0000001fff057819 */ /* 0x000fe40000011410 */
[----:B--2---:R-:W-:Y:S02]  /*77b0*/  IADD3 R24, P0, R3, R15, RZ ;  /* 0x0000000f03187210 */ /* 0x004fe40007f1e0ff */
[----:B------:R-:W-:Y:S02]  /*77c0*/  SHF.L.U64.HI R3, R16, 0x1, R5 ;  /* 0x0000000110037819 */ /* 0x000fe40000010205 */
[----:B------:R-:W-:-:S02]  /*77d0*/  CS2R R4, SRZ ;  /* 0x0000000000047805 */ /* 0x000fc4000001ff00 */
[----:B----4-:R-:W-:Y:S01]  /*77e0*/  IADD3 R14, P1, R14, R15, RZ ;  /* 0x0000000f0e0e7210 */ /* 0x010fe20007f3e0ff */
[----:B-1----:R-:W-:-:S04]  /*77f0*/  IMAD.X R25, R0, 0x1, R3, P0 ;  /* 0x0000000100197824 */ /* 0x002fc800000e0603 */
[----:B---3--:R-:W-:Y:S01]  /*7800*/  IMAD.X R15, R20, 0x1, R3, P1 ;  /* 0x00000001140f7824 */ /* 0x008fe200008e0603 */
[----:B------:R-:W-:Y:S07]  /*7810*/  @P2 BRA `(.L_x_12622) ;  /* 0x0000000000082947 */ /* 0x000fee0003800000 */
[----:B------:R0:W5:Y:S04]  /*7820*/  LD.E.128 R4, desc[UR56][R24.64] ;  /* 0x0000003818047980 */ /* 0x000168000c101d00 */
[----:B------:R0:W5:Y:S02]  /*7830*/  LD.E.128 R8, desc[UR56][R14.64] ;  /* 0x000000380e087980 */ /* 0x000164000c101d00 */
.L_x_12622:
[----:B------:R-:W-:Y:S05]  /*7840*/  BSYNC B1 ;  /* 0x0000000000017941 */ /* 0x000fea0003800000 */
.L_x_12621:
[----:B------:R-:W4:Y:S01]  /*7850*/  SYNCS.PHASECHK.TRANS64.TRYWAIT P1, [R2+URZ+0x30800], R27 ;  /* 0x0308001b020075a7 */ /* 0x000f22000802017f */
[----:B-1----:R-:W-:Y:S01]  /*7860*/  IMAD R0, R33, -0xc0, R12 ;  /* 0xffffff4021007824 */ /* 0x002fe200078e020c */
[--C-:B-----5:R-:W-:Y:S01]  /*7870*/  SHF.R.U64 R26, R6, 0x10, R7.reuse ;  /* 0x00000010061a7819 */ /* 0x120fe20000001207 */
[----:B--2---:R-:W-:Y:S01]  /*7880*/  IMAD.MOV.U32 R3, RZ, RZ, R6 ;  /* 0x000000ffff037224 */ /* 0x004fe200078e0006 */
[--C-:B0-----:R-:W-:Y:S01]  /*7890*/  SHF.R.U32.HI R25, RZ, 0x10, R7.reuse ;  /* 0x00000010ff197819 */ /* 0x101fe20000011607 */
[----:B---3--:R-:W-:Y:S01]  /*78a0*/  IMAD.MOV.U32 R20, RZ, RZ, R7 ;  /* 0x000000ffff147224 */ /* 0x008fe200078e0007 */
[----:B------:R-:W-:Y:S01]  /*78b0*/  SHF.R.U64 R7, R8, 0x10, R9 ;  /* 0x0000001008077819 */ /* 0x000fe20000001209 */
[----:B------:R-:W-:Y:S01]  /*78c0*/  IMAD.MOV.U32 R24, RZ, RZ, R4 ;  /* 0x000000ffff187224 */ /* 0x000fe200078e0004 */
[----:B------:R-:W-:Y:S01]  /*78d0*/  MOV R15, R9 ;  /* 0x00000009000f7202 */ /* 0x000fe20000000f00 */
[----:B----4-:R-:W-:Y:S01]  /*78e0*/  IMAD.MOV.U32 R14, RZ, RZ, R5 ;  /* 0x000000ffff0e7224 */ /* 0x010fe200078e0005 */
[----:B------:R-:W-:Y:S01]  /*78f0*/  SHF.R.U32.HI R6, RZ, 0x10, R9 ;  /* 0x00000010ff067819 */ /* 0x000fe20000011609 */
[----:B------:R-:W-:Y:S01]  /*7900*/  IMAD.MOV.U32 R12, RZ, RZ, R8 ;  /* 0x000000ffff0c7224 */ /* 0x000fe200078e0008 */
[----:B------:R-:W-:Y:S01]  /*7910*/  VIMNMX R9, R0, 0xc0, PT ;  /* 0x000000c000097848 */ /* 0x000fe20003fe0100 */
[----:B------:R-:W-:Y:S01]  /*7920*/  IMAD.MOV.U32 R21, RZ, RZ, R10 ;  /* 0x000000ffff157224 */ /* 0x000fe200078e000a */
[----:B------:R-:W-:Y:S01]  /*7930*/  SHF.R.U64 R33, R4, 0x10, R5 ;  /* 0x0000001004217819 */ /* 0x000fe20000001205 */
[----:B------:R-:W-:Y:S01]  /*7940*/  IMAD.MOV.U32 R0, RZ, RZ, R11 ;  /* 0x000000ffff007224 */ /* 0x000fe200078e000b */
[----:B------:R-:W-:Y:S01]  /*7950*/  SHF.R.U32.HI R31, RZ, 0x10, R5 ;  /* 0x00000010ff1f7819 */ /* 0x000fe20000011605 */
[----:B------:R-:W-:Y:S01]  /*7960*/  VIADD R28, R18, 0x60 ;  /* 0x00000060121c7836 */ /* 0x000fe20000000000 */
[----:B------:R-:W-:Y:S01]  /*7970*/  ISETP.GE.AND P0, PT, R16, R13, PT ;  /* 0x0000000d1000720c */ /* 0x000fe20003f06270 */
[----:B------:R-:W-:Y:S01]  /*7980*/  BSSY B1, `(.L_x_12623) ;  /* 0x000000e000017945 */ /* 0x000fe20003800000 */
[----:B------:R-:W-:-:S02]  /*7990*/  SHF.R.U64 R4, R10, 0x10, R11 ;  /* 0x000000100a047819 */ /* 0x000fc4000000120b */
[----:B------:R-:W-:Y:S02]  /*79a0*/  SHF.R.U32.HI R5, RZ, 0x10, R11 ;  /* 0x00000010ff057819 */ /* 0x000fe4000001160b */
[-C--:B------:R-:W-:Y:S02]  /*79b0*/  ISETP.GE.OR P2, PT, R18, R9.reuse, P0 ;  /* 0x000000091200720c */ /* 0x080fe40000746670 */
[----:B------:R-:W-:Y:S02]  /*79c0*/  PRMT R24, R24, 0x5410, R33 ;  /* 0x0000541018187816 */ /* 0x000fe40000000021 */
[----:B------:R-:W-:Y:S02]  /*79d0*/  ISETP.GE.OR P0, PT, R28, R9, P0 ;  /* 0x000000091c00720c */ /* 0x000fe40000706670 */
[----:B------:R-:W-:Y:S02]  /*79e0*/  PRMT R14, R14, 0x5410, R31 ;  /* 0x000054100e0e7816 */ /* 0x000fe4000000001f */
[----:B------:R-:W-:-:S02]  /*79f0*/  PRMT R3, R3, 0x5410, R26 ;  /* 0x0000541003037816 */ /* 0x000fc4000000001a */
[----:B------:R-:W-:Y:S02]  /*7a00*/  PRMT R20, R20, 0x5410, R25 ;  /* 0x0000541014147816 */ /* 0x000fe40000000019 */
[----:B------:R-:W-:Y:S02]  /*7a10*/  PRMT R12, R12, 0x5410, R7 ;  /* 0x000054100c0c7816 */ /* 0x000fe40000000007 */
[----:B------:R-:W-:Y:S02]  /*7a20*/  PRMT R15, R15, 0x5410, R6 ;  /* 0x000054100f0f7816 */ /* 0x000fe40000000006 */
[----:B------:R-:W-:Y:S02]  /*7a30*/  PRMT R21, R21, 0x5410, R4 ;  /* 0x0000541015157816 */ /* 0x000fe40000000004 */
[----:B------:R-:W-:Y:S01]  /*7a40*/  PRMT R0, R0, 0x5410, R5 ;  /* 0x0000541000007816 */ /* 0x000fe20000000005 */
[----:B------:R-:W-:Y:S06]  /*7a50*/  @!P1 BRA `(.L_x_12624) ;  /* 0x00000124007c9947 */ /* 0x000fec0003800000 */
.L_x_12823:
[----:B------:R-:W-:Y:S05]  /*7a60*/  BSYNC B1 ;  /* 0x0000000000017941 */ /* 0x000fea0003800000 */
.L_x_12623:
[----:B------:R-:W-:Y:S04]  /*7a70*/  BSSY B1, `(.L_x_12625) ;  /* 0x0000060000017945 */ /* 0x000fe80003800000 */
[----:B------:R-:W-:Y:S05]  /*7a80*/  @P2 BRA `(.L_x_12626) ;  /* 0x0000000400782947 */ /* 0x000fea0003800000 */
[----:B------:R-:W2:Y:S01]  /*7a90*/  LDL R4, [R1+0x68] ;  /* 0x0000680001047983 */ /* 0x000ea20000100800 */
[----:B------:R-:W-:Y:S01]  /*7aa0*/  SHF.L.U32 R34, R24, 0x10, RZ ;  /* 0x0000001018227819 */ /* 0x000fe200000006ff */
[C---:B------:R-:W-:Y:S01]  /*7ab0*/  IMAD.U32 R36, R12.reuse, 0x10000, RZ ;  /* 0x000100000c247824 */ /* 0x040fe200078e00ff */
[----:B------:R-:W-:Y:S01]  /*7ac0*/  LOP3.LUT R37, R12, 0xffff0000, RZ, 0xc0, !PT ;  /* 0xffff00000c257812 */ /* 0x000fe200078ec0ff */
[----:B------:R-:W1:Y:S01]  /*7ad0*/  S2R R5, SR_TID.X ;  /* 0x0000000000057919 */ /* 0x000e620000002100 */
[----:B------:R-:W-:Y:S01]  /*7ae0*/  LOP3.LUT R35, R24, 0xffff0000, RZ, 0xc0, !PT ;  /* 0xffff000018237812 */ /* 0x000fe200078ec0ff */
[----:B-1----:R-:W-:-:S05]  /*7af0*/  VIADD R5, R5, 0xffffff80 ;  /* 0xffffff8005057836 */ /* 0x002fca0000000000 */
[----:B------:R-:W-:-:S04]  /*7b00*/  SHF.R.S32.HI R8, RZ, 0x1f, R5 ;  /* 0x0000001fff087819 */ /* 0x000fc80000011405 */
[----:B------:R-:W-:Y:S01]  /*7b10*/  LEA.HI R8, R8, R5, RZ, 0x5 ;  /* 0x0000000508087211 */ /* 0x000fe200078f28ff */
[----:B------:R-:W-:-:S03]  /*7b20*/  IMAD.IADD R5, R16, 0x1, R13 ;  /* 0x0000000110057824 */ /* 0x000fc600078e020d */
[----:B------:R-:W-:Y:S01]  /*7b30*/  SHF.R.S32.HI R8, RZ, 0x5, R8 ;  /* 0x00000005ff087819 */ /* 0x000fe20000011408 */
[----:B--2---:R-:W-:-:S05]  /*7b40*/  IMAD.SHL.U32 R4, R4, 0x40, RZ ;  /* 0x0000004004047824 */ /* 0x004fca00078e00ff */
[----:B------:R-:W-:-:S04]  /*7b50*/  LOP3.LUT R6, R4, 0x1c0, RZ, 0xc0, !PT ;  /* 0x000001c004067812 */ /* 0x000fc800078ec0ff */
[C---:B------:R-:W-:Y:S02]  /*7b60*/  LOP3.LUT R4, R6.reuse, 0x38, R16, 0xf8, !PT ;  /* 0x0000003806047812 */ /* 0x040fe400078ef810 */
[----:B------:R-:W-:Y:S02]  /*7b70*/  SHF.R.U32.HI R7, RZ, 0x3, R6 ;  /* 0x00000003ff077819 */ /* 0x000fe40000011606 */
[----:B------:R-:W-:Y:S02]  /*7b80*/  LOP3.LUT R6, R6, 0x38, R5, 0xf8, !PT ;  /* 0x0000003806067812 */ /* 0x000fe400078ef805 */
[-C--:B------:R-:W-:Y:S02]  /*7b90*/  LOP3.LUT R4, R4, R7.reuse, RZ, 0x3c, !PT ;  /* 0x0000000704047212 */ /* 0x080fe400078e3cff */
[----:B------:R-:W-:-:S03]  /*7ba0*/  LOP3.LUT R6, R6, R7, RZ, 0x3c, !PT ;  /* 0x0000000706067212 */ /* 0x000fc600078e3cff */
[C---:B------:R-:W-:Y:S01]  /*7bb0*/  IMAD R5, R8.reuse, 0x200, R4 ;  /* 0x0000020008057824 */ /* 0x040fe200078e0204 */
[----:B------:R-:W-:-:S03]  /*7bc0*/  LEA R9, R8, R6, 0x9 ;  /* 0x0000000608097211 */ /* 0x000fc600078e48ff */
[--C-:B------:R-:W-:Y:S02]  /*7bd0*/  IMAD R42, R5, 0x2, R2.reuse ;  /* 0x00000002052a7824 */ /* 0x100fe400078e0202 */
[----:B------:R-:W-:-:S03]  /*7be0*/  IMAD R44, R9, 0x2, R2 ;  /* 0x00000002092c7824 */ /* 0x000fc600078e0202 */
[----:B------:R-:W1:Y:S04]  /*7bf0*/  LDS.128 R4, [R42+0xc400] ;  /* 0x00c400002a047984 */ /* 0x000e680000000c00 */
[----:B------:R-:W2:Y:S01]  /*7c00*/  LDS.128 R8, [R44+0xc400] ;  /* 0x00c400002c087984 */ /* 0x000ea20000000c00 */
[C---:B-1----:R-:W-:Y:S01]  /*7c10*/  IMAD.U32 R25, R4.reuse, 0x10000, RZ ;  /* 0x0001000004197824 */ /* 0x042fe200078e00ff */
[----:B------:R-:W-:Y:S01]  /*7c20*/  LOP3.LUT R4, R4, 0xffff0000, RZ, 0xc0, !PT ;  /* 0xffff000004047812 */ /* 0x000fe200078ec0ff */
[C---:B0-----:R-:W-:Y:S01]  /*7c30*/  IMAD.U32 R27, R6.reuse, 0x10000, RZ ;  /* 0x00010000061b7824 */ /* 0x041fe200078e00ff */
        /* <DEDUP_REMOVED lines=8> */
[C---:B------:R-:W-:Y:S01]  /*7cc0*/  FMUL.FTZ R39, R8.reuse, R37 ;  /* 0x0000002508277220 */ /* 0x040fe20000410000 */
[C---:B------:R-:W-:Y:S01]  /*7cd0*/  FFMA.FTZ R38, R25.reuse, R34, -R38 ;  /* 0x0000002219267223 */ /* 0x040fe20000010826 */
[----:B------:R-:W-:Y:S01]  /*7ce0*/  FFMA.FTZ R40, R25, R36, R40 ;  /* 0x0000002419287223 */ /* 0x000fe20000010028 */
[----:B------:R-:W-:Y:S02]  /*7cf0*/  IMAD.U32 R25, R3, 0x10000, RZ ;  /* 0x0001000003197824 */ /* 0x000fe400078e00ff */
[-C--:B------:R-:W-:Y:S01]  /*7d00*/  FMUL.FTZ R41, R8, R35.reuse ;  /* 0x0000002308297220 */ /* 0x080fe20000410000 */
[-C--:B------:R-:W-:Y:S01]  /*7d10*/  FMUL.FTZ R8, R32, R30.reuse ;  /* 0x0000001e20087220 */ /* 0x080fe20000410000 */
[----:B------:R-:W-:Y:S01]  /*7d20*/  FFMA.FTZ R39, R4, R35, -R39 ;  /* 0x0000002304277223 */ /* 0x000fe20000010827 */
        /* <DEDUP_REMOVED lines=9> */
[----:B------:R-:W-:Y:S02]  /*7dc0*/  IMAD.U32 R4, R14, 0x10000, RZ ;  /* 0x000100000e047824 */ /* 0x000fe400078e00ff */
[----:B------:R-:W-:Y:S01]  /*7dd0*/  FFMA.FTZ R37, R6, R25, -R37 ;  /* 0x0000001906257223 */ /* 0x000fe20000010825 */
[----:B------:R-:W-:Y:S01]  /*7de0*/  IMAD.U32 R27, R15, 0x10000, RZ ;  /* 0x000100000f1b7824 */ /* 0x000fe200078e00ff */
[----:B------:R-:W-:Y:S01]  /*7df0*/  LOP3.LUT R9, R9, 0xffff0000, RZ, 0xc0, !PT ;  /* 0xffff000009097812 */ /* 0x000fe200078ec0ff */
[----:B------:R-:W-:Y:S02]  /*7e00*/  IMAD.U32 R33, R11, 0x10000, RZ ;  /* 0x000100000b217824 */ /* 0x000fe400078e00ff */
[C---:B------:R-:W-:Y:S01]  /*7e10*/  FMUL.FTZ R30, R31.reuse, R4 ;  /* 0x000000041f1e7220 */ /* 0x040fe20000410000 */
[----:B------:R-:W-:Y:S02]  /*7e20*/  IMAD.U32 R10, R0, 0x10000, RZ ;  /* 0x00010000000a7824 */ /* 0x000fe400078e00ff */
[----:B------:R-:W-:Y:S01]  /*7e30*/  FMUL.FTZ R25, R31, R27 ;  /* 0x0000001b1f197220 */ /* 0x000fe20000410000 */
[----:B------:R-:W-:Y:S01]  /*7e40*/  IMAD.U32 R26, R5, 0x10000, RZ ;  /* 0x00010000051a7824 */ /* 0x000fe200078e00ff */
[----:B------:R-:W-:Y:S01]  /*7e50*/  LOP3.LUT R11, R11, 0xffff0000, RZ, 0xc0, !PT ;  /* 0xffff00000b0b7812 */ /* 0x000fe200078ec0ff */
[----:B------:R-:W-:-:S02]  /*7e60*/  IMAD.U32 R28, R7, 0x10000, RZ ;  /* 0x00010000071c7824 */ /* 0x000fc400078e00ff */
[C---:B------:R-:W-:Y:S01]  /*7e70*/  FMUL.FTZ R31, R33.reuse, R10 ;  /* 0x0000000a211f7220 */ /* 0x040fe20000410000 */
[----:B------:R-:W-:Y:S02]  /*7e80*/  IMAD.U32 R8, R20, 0x10000, RZ ;  /* 0x0001000014087824 */ /* 0x000fe400078e00ff */
[C---:B------:R-:W-:Y:S01]  /*7e90*/  FFMA.FTZ R25, R26.reuse, R4, -R25 ;  /* 0x000000041a197223 */ /* 0x040fe20000010819 */
[----:B------:R-:W-:Y:S01]  /*7ea0*/  FFMA.FTZ R30, R26, R27, R30 ;  /* 0x0000001b1a1e7223 */ /* 0x000fe2000001001e */
[----:B------:R-:W-:Y:S01]  /*7eb0*/  FFMA.FTZ R34, R6, R35, R45 ;  /* 0x0000002306227223 */ /* 0x000fe2000001002d */
        /* <DEDUP_REMOVED lines=8> */
[----:B------:R-:W-:Y:S01]  /*7f40*/  FMUL.FTZ R36, R11, R26 ;  /* 0x0000001a0b247220 */ /* 0x000fe20000410000 */
[----:B------:R-:W-:Y:S01]  /*7f50*/  LOP3.LUT R5, R5, 0xffff0000, RZ, 0xc0, !PT ;  /* 0xffff000005057812 */ /* 0x000fe200078ec0ff */
[----:B------:R-:W-:Y:S01]  /*7f60*/  FMUL.FTZ R9, R9, R4 ;  /* 0x0000000409097220 */ /* 0x000fe20000410000 */
[----:B------:R-:W-:Y:S01]  /*7f70*/  LOP3.LUT R7, R7, 0xffff0000, RZ, 0xc0, !PT ;  /* 0xffff000007077812 */ /* 0x000fe200078ec0ff */
[----:B------:R-:W-:-:S02]  /*7f80*/  FMUL.FTZ R11, R11, R6 ;  /* 0x000000060b0b7220 */ /* 0x000fc40000410000 */
[C---:B------:R-:W-:Y:S01]  /*7f90*/  FFMA.FTZ R28, R5.reuse, R4, -R10 ;  /* 0x00000004051c7223 */ /* 0x040fe2000001080a */
[----:B------:R-:W-:Y:S01]  /*7fa0*/  FFMA.FTZ R9, R5, R8, R9 ;  /* 0x0000000805097223 */ /* 0x000fe20000010009 */
[C---:B------:R-:W-:Y:S01]  /*7fb0*/  FFMA.FTZ R36, R7.reuse, R6, -R36 ;  /* 0x0000000607247223 */ /* 0x040fe20000010824 */
        /* <DEDUP_REMOVED lines=11> */
.L_x_12626:
[----:B------:R-:W-:Y:S05]  /*8070*/  BSYNC B1 ;  /* 0x0000000000017941 */ /* 0x000fea0003800000 */
.L_x_12625:
[----:B------:R-:W-:Y:S05]  /*8080*/  @P0 BRA `(.L_x_12617) ;  /* 0x0000000400680947 */ /* 0x000fea0003800000 */
[----:B-1----:R-:W2:Y:S01]  /*8090*/  LDL R5, [R1+0x7c] ;  /* 0x00007c0001057983 */ /* 0x002ea20000100800 */
[C---:B------:R-:W-:Y:S01]  /*80a0*/  IADD3 R6, R18.reuse, 0x60, RZ ;  /* 0x0000006012067810 */ /* 0x040fe20007ffe0ff */
[----:B------:R-:W-:Y:S02]  /*80b0*/  VIADD R7, R18, 0x60 ;  /* 0x0000006012077836 */ /* 0x000fe40000000000 */
[----:B------:R-:W3:Y:S02]  /*80c0*/  LDL R40, [R1+0xa4] ;  /* 0x0000a40001287983 */ /* 0x000ee40000100800 */
[----:B------:R-:W-:Y:S02]  /*80d0*/  IMAD.SHL.U32 R6, R6, 0x40, RZ ;  /* 0x0000004006067824 */ /* 0x000fe400078e00ff */
[----:B------:R-:W-:Y:S02]  /*80e0*/  IMAD.SHL.U32 R7, R7, 0x40, RZ ;  /* 0x0000004007077824 */ /* 0x000fe400078e00ff */
[----:B------:R-:W-:Y:S01]  /*80f0*/  IMAD.IADD R4, R16, 0x1, R13 ;  /* 0x0000000110047824 */ /* 0x000fe200078e020d */
[----:B------:R-:W-:-:S02]  /*8100*/  LOP3.LUT R6, R6, 0x1c0, RZ, 0xc0, !PT ;  /* 0x000001c006067812 */ /* 0x000fc400078ec0ff */
[----:B------:R-:W-:Y:S02]  /*8110*/  LOP3.LUT R7, R7, 0x1c0, RZ, 0xc0, !PT ;  /* 0x000001c007077812 */ /* 0x000fe400078ec0ff */
[----:B------:R-:W-:Y:S02]  /*8120*/  SHF.R.U32.HI R6, RZ, 0x3, R6 ;  /* 0x00000003ff067819 */ /* 0x000fe40000011606 */
[----:B------:R-:W-:-:S04]  /*8130*/  LOP3.LUT R4, R7, 0x38, R4, 0xf8, !PT ;  /* 0x0000003807047812 */ /* 0x000fc800078ef804 */
[----:B------:R-:W-:Y:S01]  /*8140*/  LOP3.LUT R4, R4, R6, RZ, 0x3c, !PT ;  /* 0x0000000604047212 */ /* 0x000fe200078e3cff */
[----:B------:R-:W-:Y:S02]  /*8150*/  IMAD.U32 R37, R12, 0x10000, RZ ;  /* 0x000100000c257824 */ /* 0x000fe400078e00ff */
[----:B------:R-:W-:Y:S01]  /*8160*/  IMAD.U32 R35, R24, 0x10000, RZ ;  /* 0x0001000018237824 */ /* 0x000fe200078e00ff */
[----:B------:R-:W-:Y:S01]  /*8170*/  LOP3.LUT R36, R12, 0xffff0000, RZ, 0xc0, !PT ;  /* 0xffff00000c247812 */ /* 0x000fe200078ec0ff */
[----:B------:R-:W-:Y:S01]  /*8180*/  IMAD.U32 R38, R15, 0x10000, RZ ;  /* 0x000100000f267824 */ /* 0x000fe200078e00ff */
[----:B------:R-:W-:Y:S02]  /*8190*/  LOP3.LUT R24, R24, 0xffff0000, RZ, 0xc0, !PT ;  /* 0xffff000018187812 */ /* 0x000fe400078ec0ff */
[----:B------:R-:W-:Y:S01]  /*81a0*/  SHF.L.U32 R12, R14, 0x10, RZ ;  /* 0x000000100e0c7819 */ /* 0x000fe200000006ff */
[----:B------:R-:W-:Y:S02]  /*81b0*/  IMAD.U32 R41, R21, 0x10000, RZ ;  /* 0x0001000015297824 */ /* 0x000fe400078e00ff */
[----:B------:R-:W-:Y:S01]  /*81c0*/  IMAD.U32 R39, R3, 0x10000, RZ ;  /* 0x0001000003277824 */ /* 0x000fe200078e00ff */
[----:B------:R-:W-:Y:S01]  /*81d0*/  LOP3.LUT R43, R0, 0xffff0000, RZ, 0xc0, !PT ;  /* 0xffff0000002b7812 */ /* 0x000fe200078ec0ff */
[----:B--2---:R-:W-:-:S04]  /*81e0*/  IMAD.IADD R9, R5, 0x1, R4 ;  /* 0x0000000105097824 */ /* 0x004fc800078e0204 */
[----:B------:R-:W-:Y:S01]  /*81f0*/  IMAD R13, R9, 0x2, R2 ;  /* 0x00000002090d7824 */ /* 0x000fe200078e0202 */
[----:B---3--:R-:W-:Y:S04]  /*8200*/  LDS.128 R4, [R40+0xc400] ;  /* 0x00c4000028047984 */ /* 0x008fe80000000c00 */
[----:B------:R-:W1:Y:S02]  /*8210*/  LDS.128 R8, [R13+0xc400] ;  /* 0x00c400000d087984 */ /* 0x000e640000000c00 */
[----:B-1----:R-:W-:Y:S02]  /*8220*/  IMAD.U32 R30, R8, 0x10000, RZ ;  /* 0x00010000081e7824 */ /* 0x002fe400078e00ff */
[----:B------:R-:W-:Y:S02]  /*8230*/  IMAD.U32 R25, R4, 0x10000, RZ ;  /* 0x0001000004197824 */ /* 0x000fe400078e00ff */
[-C--:B------:R-:W-:Y:S01]  /*8240*/  FMUL.FTZ R34, R37, R30.reuse ;  /* 0x0000001e25227220 */ /* 0x080fe20000410000 */
[----:B------:R-:W-:Y:S01]  /*8250*/  FMUL.FTZ R30, R35, R30 ;  /* 0x0000001e231e7220 */ /* 0x000fe20000410000 */
[----:B------:R-:W-:Y:S01]  /*8260*/  IMAD.U32 R31, R9, 0x10000, RZ ;  /* 0x00010000091f7824 */ /* 0x000fe200078e00ff */
[----:B------:R-:W-:Y:S01]  /*8270*/  LOP3.LUT R8, R8, 0xffff0000, RZ, 0xc0, !PT ;  /* 0xffff000008087812 */ /* 0x000fe200078ec0ff */
[----:B------:R-:W-:-:S02]  /*8280*/  IMAD.U32 R26, R5, 0x10000, RZ ;  /* 0x00010000051a7824 */ /* 0x000fc400078e00ff */
[----:B------:R-:W-:Y:S01]  /*8290*/  FFMA.FTZ R30, R37, R25, R30 ;  /* 0x00000019251e7223 */ /* 0x000fe2000001001e */
[----:B------:R-:W-:Y:S01]  /*82a0*/  FMUL.FTZ R37, R38, R31 ;  /* 0x0000001f26257220 */ /* 0x000fe20000410000 */
[----:B------:R-:W-:Y:S01]  /*82b0*/  LOP3.LUT R4, R4, 0xffff0000, RZ, 0xc0, !PT ;  /* 0xffff000004047812 */ /* 0x000fe200078ec0ff */
[----:B------:R-:W-:Y:S01]  /*82c0*/  FFMA.FTZ R34, R35, R25, -R34 ;  /* 0x0000001923227223 */ /* 0x000fe20000010822 */
[-C--:B------:R-:W-:Y:S01]  /*82d0*/  FMUL.FTZ R35, R36, R8.reuse ;  /* 0x0000000824237220 */ /* 0x080fe20000410000 */
[----:B------:R-:W-:Y:S01]  /*82e0*/  FMUL.FTZ R25, R24, R8 ;  /* 0x0000000818197220 */ /* 0x000fe20000410000 */
[----:B------:R-:W-:Y:S02]  /*82f0*/  IMAD.U32 R32, R10, 0x10000, RZ ;  /* 0x000100000a207824 */ /* 0x000fe400078e00ff */
[C---:B------:R-:W-:Y:S01]  /*8300*/  FMUL.FTZ R31, R12.reuse, R31 ;  /* 0x0000001f0c1f7220 */ /* 0x040fe20000410000 */
[----:B------:R-:W-:Y:S01]  /*8310*/  FFMA.FTZ R37, R12, R26, -R37 ;  /* 0x0000001a0c257223 */ /* 0x000fe20000010825 */
[----:B------:R-:W-:Y:S01]  /*8320*/  LOP3.LUT R10, R10, 0xffff0000, RZ, 0xc0, !PT ;  /* 0xffff00000a0a7812 */ /* 0x000fe200078ec0ff */
[-C--:B------:R-:W-:Y:S01]  /*8330*/  FFMA.FTZ R35, R24, R4.reuse, -R35 ;  /* 0x0000000418237223 */ /* 0x080fe20000010823 */
[----:B------:R-:W-:Y:S01]  /*8340*/  LOP3.LUT R12, R21, 0xffff0000, RZ, 0xc0, !PT ;  /* 0xffff0000150c7812 */ /* 0x000fe200078ec0ff */
[----:B------:R-:W-:Y:S01]  /*8350*/  FFMA.FTZ R25, R36, R4, R25 ;  /* 0x0000000424197223 */ /* 0x000fe20000010019 */
[C---:B0-----:R-:W-:Y:S01]  /*8360*/  SHF.L.U32 R27, R6.reuse, 0x10, RZ ;  /* 0x00000010061b7819 */ /* 0x041fe200000006ff */
[-C--:B------:R-:W-:Y:S01]  /*8370*/  FMUL.FTZ R4, R41, R32.reuse ;  /* 0x0000002029047220 */ /* 0x080fe20000410000 */
[----:B------:R-:W-:Y:S01]  /*8380*/  LOP3.LUT R8, R3, 0xffff0000, RZ, 0xc0, !PT ;  /* 0xffff000003087812 */ /* 0x000fe200078ec0ff */
[----:B------:R-:W-:Y:S01]  /*8390*/  FMUL.FTZ R32, R39, R32 ;  /* 0x0000002027207220 */ /* 0x000fe20000410000 */
[----:B------:R-:W-:Y:S01]  /*83a0*/  LOP3.LUT R6, R6, 0xffff0000, RZ, 0xc0, !PT ;  /* 0xffff000006067812 */ /* 0x000fe200078ec0ff */
[----:B------:R-:W-:Y:S01]  /*83b0*/  FMUL.FTZ R21, R12, R10 ;  /* 0x0000000a0c157220 */ /* 0x000fe20000410000 */
[----:B------:R-:W-:-:S02]  /*83c0*/  IMAD.U32 R33, R11, 0x10000, RZ ;  /* 0x000100000b217824 */ /* 0x000fc400078e00ff */
[-C--:B------:R-:W-:Y:S01]  /*83d0*/  FFMA.FTZ R3, R39, R27.reuse, -R4 ;  /* 0x0000001b27037223 */ /* 0x080fe20000010804 */
[----:B------:R-:W-:Y:S02]  /*83e0*/  IMAD.U32 R24, R0, 0x10000, RZ ;  /* 0x0001000000187824 */ /* 0x000fe400078e00ff */
[C---:B------:R-:W-:Y:S01]  /*83f0*/  FMUL.FTZ R39, R8.reuse, R10 ;  /* 0x0000000a08277220 */ /* 0x040fe20000410000 */
[----:B------:R-:W-:Y:S01]  /*8400*/  FFMA.FTZ R10, R41, R27, R32 ;  /* 0x0000001b290a7223 */ /* 0x000fe20000010020 */
[----:B------:R-:W-:Y:S01]  /*8410*/  LOP3.LUT R9, R9, 0xffff0000, RZ, 0xc0, !PT ;  /* 0xffff000009097812 */ /* 0x000fe200078ec0ff */
[----:B------:R-:W-:Y:S01]  /*8420*/  FFMA.FTZ R8, R8, R6, -R21 ;  /* 0x0000000608087223 */ /* 0x000fe20000010815 */
[----:B------:R-:W-:Y:S01]  /*8430*/  LOP3.LUT R11, R11, 0xffff0000, RZ, 0xc0, !PT ;  /* 0xffff00000b0b7812 */ /* 0x000fe200078ec0ff */
[----:B------:R-:W-:Y:S01]  /*8440*/  IMAD.U32 R28, R7, 0x10000, RZ ;  /* 0x00010000071c7824 */ /* 0x000fe200078e00ff */
[----:B------:R-:W-:Y:S01]  /*8450*/  LOP3.LUT R41, R15, 0xffff0000, RZ, 0xc0, !PT ;  /* 0xffff00000f297812 */ /* 0x000fe200078ec0ff */
[----:B------:R-:W-:-:S02]  /*8460*/  IMAD.U32 R4, R20, 0x10000, RZ ;  /* 0x0001000014047824 */ /* 0x000fc400078e00ff */
[-C--:B------:R-:W-:Y:S01]  /*8470*/  FMUL.FTZ R27, R24, R33.reuse ;  /* 0x00000021181b7220 */ /* 0x080fe20000410000 */
[----:B------:R-:W-:Y:S02]  /*8480*/  LOP3.LUT R15, R14, 0xffff0000, RZ, 0xc0, !PT ;  /* 0xffff00000e0f7812 */ /* 0x000fe400078ec0ff */
[----:B------:R-:W-:Y:S01]  /*8490*/  LOP3.LUT R21, R20, 0xffff0000, RZ, 0xc0, !PT ;  /* 0xffff000014157812 */ /* 0x000fe200078ec0ff */
[----:B------:R-:W-:Y:S01]  /*84a0*/  FFMA.FTZ R39, R12, R6, R39 ;  /* 0x000000060c277223 */ /* 0x000fe20000010027 */
[----:B------:R-:W-:Y:S01]  /*84b0*/  LOP3.LUT R5, R5, 0xffff0000, RZ, 0xc0, !PT ;  /* 0xffff000005057812 */ /* 0x000fe200078ec0ff */
[C---:B------:R-:W-:Y:S01]  /*84c0*/  FMUL.FTZ R33, R4.reuse, R33 ;  /* 0x0000002104217220 */ /* 0x040fe20000410000 */
[----:B------:R-:W-:Y:S01]  /*84d0*/  LOP3.LUT R7, R7, 0xffff0000, RZ, 0xc0, !PT ;  /* 0xffff000007077812 */ /* 0x000fe200078ec0ff */
[----:B------:R-:W-:Y:S01]  /*84e0*/  FFMA.FTZ R27, R4, R28, -R27 ;  /* 0x0000001c041b7223 */ /* 0x000fe2000001081b */
        /* <DEDUP_REMOVED lines=18> */
[----:B------:R3:W-:Y:S04]  /*8610*/  STS.128 [R40+0xc400], R4 ;  /* 0x00c4000428007388 */ /* 0x0007e80000000c00 */
[----:B------:R3:W-:Y:S02]  /*8620*/  STS.128 [R13+0xc400], R8 ;  /* 0x00c400080d007388 */ /* 0x0007e40000000c00 */
.L_x_12617:
[----:B------:R-:W-:Y:S05]  /*8630*/  BSYNC B0 ;  /* 0x0000000000007941 */ /* 0x000fea0003800000 */
.L_x_12606:
        /* <DEDUP_REMOVED lines=8> */
.L_x_12603:
[----:B------:R-:W-:-:S13]  /*86c0*/  ISETP.NE.AND P0, PT, R156, 0x3, PT ;  /* 0x000000039c00780c */ /* 0x000fda0003f05270 */
[----:B------:R-:W-:Y:S05]  /*86d0*/  @!P0 BRA `(.L_x_12627) ;  /* 0x0000000000048947 */ /* 0x000fea0003800000 */
[----:B------:R-:W-:Y:S01]  /*86e0*/  BPT.TRAP 0x1 ;  /* 0x000000040000795c */ /* 0x000fe20000300000 */
.L_x_12627:
[----:B-12---:R-:W3:Y:S01]  /*86f0*/  LDL R3, [R1+0x18] ;  /* 0x0000180001037983 */ /* 0x006ee20000100800 */
[----:B------:R-:W-:Y:S01]  /*8700*/  IMAD R0, R152, 0x8, R2 ;  /* 0x0000000898007824 */ /* 0x000fe200078e0202 */
[----:B---3--:R-:W-:-:S04]  /*8710*/  SHF.L.U32 R5, R3, 0x1f, RZ ;  /* 0x0000001f03057819 */ /* 0x008fc800000006ff */
[----:B------:R1:W2:Y:S01]  /*8720*/  SYNCS.PHASECHK.TRANS64.TRYWAIT P1, [R0+URZ+0x30830], R5 ;  /* 0x03083005000075a7 */ /* 0x0002a2000802017f */
[----:B------:R-:W-:Y:S05]  /*8730*/  @!P0 BRA `(.L_x_12628) ;  /* 0x0000000000048947 */ /* 0x000fea0003800000 */
[----:B------:R-:W-:Y:S01]  /*8740*/  BPT.TRAP 0x1 ;  /* 0x000000040000795c */ /* 0x000fe20000300000 */
.L_x_12628:
[----:B------:R-:W-:Y:S01]  /*8750*/  VIADD R3, R2, 0x12400 ;  /* 0x0001240002037836 */ /* 0x000fe20000000000 */
[----:B0-----:R-:W-:Y:S01]  /*8760*/  LOP3.LUT R6, R29, 0x10000, RZ, 0xfc, !PT ;  /* 0x000100001d067812 */ /* 0x001fe200078efcff */
[----:B------:R-:W-:-:S03]  /*8770*/  IMAD.MOV.U32 R7, RZ, RZ, 0x40000040 ;  /* 0x40000040ff077424 */ /* 0x000fc600078e00ff */
[----:B------:R-:W-:Y:S02]  /*8780*/  SHF.R.U32.HI R3, RZ, 0x4, R3 ;  /* 0x00000004ff037819 */ /* 0x000fe40000011603 */
[----:B------:R0:W-:Y:S02]  /*8790*/  STL.64 [R1+0x48], R6 ;  /* 0x0000480601007387 */ /* 0x0001e40000100a00 */
[----:B------:R-:W-:-:S04]  /*87a0*/  LOP3.LUT R3, R3, 0x3fff, RZ, 0xc0, !PT ;  /* 0x00003fff03037812 */ /* 0x000fc800078ec0ff */
[----:B------:R-:W-:-:S05]  /*87b0*/  LOP3.LUT R3, R3, 0x10000, RZ, 0xfc, !PT ;  /* 0x0001000003037812 */ /* 0x000fca00078efcff */
[----:B------:R0:W-:Y:S01]  /*87c0*/  STL [R1+0x78], R3 ;  /* 0x0000780301007387 */ /* 0x0001e20000100800 */
[----:B--2---:R-:W-:Y:S05]  /*87d0*/  @P1 BRA `(.L_x_12629) ;  /* 0x0000000000081947 */ /* 0x004fea0003800000 */
[----:B------:R-:W2:Y:S02]  /*87e0*/  SYNCS.PHASECHK.TRANS64.TRYWAIT P1, [R0+URZ+0x30830], R5 ;  /* 0x03083005000075a7 */ /* 0x000ea4000802017f */
[----:B--2---:R-:W-:Y:S05]  /*87f0*/  @!P1 BRA `(.L_x_12630) ;  /* 0x0000011800289947 */ /* 0x004fea0003800000 */
.L_x_12629:
[----:B0-----:R-:W3:Y:S04]  /*8800*/  LDL R3, [R1+0x78] ;  /* 0x0000780001037983 */ /* 0x001ee80000100800 */
[----:B------:R-:W4:Y:S01]  /*8810*/  LDL.64 R8, [R1+0x48] ;  /* 0x0000480001087983 */ /* 0x000f220000100a00 */
[----:B-12---:R-:W-:Y:S01]  /*8820*/  IMAD.MOV.U32 R5, RZ, RZ, 0x40000040 ;  /* 0x40000040ff057424 */ /* 0x006fe200078e00ff */
[----:B------:R-:W-:Y:S05]  /*8830*/  WARPSYNC.ALL ;  /* 0x0000000000007948 */ /* 0x000fea0003800000 */
[----:B------:R-:W-:Y:S01]  /*8840*/  R2UR UR7, R5 ;  /* 0x00000000050772ca */ /* 0x000fe200000e0000 */
[----:B-----5:R-:W-:Y:S01]  /*8850*/  WARPGROUP.ARRIVE ;  /* 0x00000000000079c5 */ /* 0x020fe20000000000 */
[----:B------:R-:W-:Y:S01]  /*8860*/  IMAD.MOV.U32 R7, RZ, RZ, 0x40000040 ;  /* 0x40000040ff077424 */ /* 0x000fe200078e00ff */
[----:B------:R-:W-:Y:S01]  /*8870*/  MOV R5, 0x40000040 ;  /* 0x4000004000057802 */ /* 0x000fe20000000f00 */
[----:B------:R-:W-:-:S03]  /*8880*/  IMAD.MOV.U32 R13, RZ, RZ, 0x40000040 ;  /* 0x40000040ff0d7424 */ /* 0x000fc600078e00ff */
[----:B------:R-:W0:Y:S01]  /*8890*/  S2R R130, SR_TID.X ;  /* 0x0000000000827919 */ /* 0x000e220000002100 */
[----:B------:R-:W-:Y:S01]  /*88a0*/  IMAD.MOV.U32 R11, RZ, RZ, 0x40000040 ;  /* 0x40000040ff0b7424 */ /* 0x000fe200078e00ff */
[----:B0-----:R-:W-:Y:S01]  /*88b0*/  LOP3.LUT R130, R130, 0x7f, RZ, 0xc0, !PT ;  /* 0x0000007f82827812 */ /* 0x001fe200078ec0ff */
[----:B---3--:R-:W-:Y:S01]  /*88c0*/  IMAD R4, R152, 0x600, R3 ;  /* 0x0000060098047824 */ /* 0x008fe200078e0203 */
[C---:B----4-:R-:W-:Y:S01]  /*88d0*/  R2UR UR4, R8.reuse ;  /* 0x00000000080472ca */ /* 0x050fe200000e0000 */
[C---:B------:R-:W-:Y:S01]  /*88e0*/  VIADD R12, R8.reuse, 0x2 ;  /* 0x00000002080c7836 */ /* 0x040fe20000000000 */
[----:B------:R-:W-:Y:S01]  /*88f0*/  R2UR UR5, R9 ;  /* 0x00000000090572ca */ /* 0x000fe200000e0000 */
[----:B------:R-:W-:Y:S01]  /*8900*/  VIADD R10, R8, 0x4 ;  /* 0x00000004080a7836 */ /* 0x000fe20000000000 */
[C---:B------:R-:W-:Y:S02]  /*8910*/  R2UR UR6, R4.reuse ;  /* 0x00000000040672ca */ /* 0x040fe400000e0000 */
[----:B------:R-:W-:Y:S01]  /*8920*/  IADD3 R6, R4, 0x2, RZ ;  /* 0x0000000204067810 */ /* 0x000fe20007ffe0ff */
[----:B------:R-:W-:Y:S04]  /*8930*/  STL.64 [R1+0x60], R12 ;  /* 0x0000600c01007387 */ /* 0x000fe80000100a00 */
[----:B------:R-:W-:Y:S06]  /*8940*/  STL.64 [R1+0x58], R10 ;  /* 0x0000580a01007387 */ /* 0x000fec0000100a00 */
[----:B------:R-:W-:Y:S01]  /*8950*/  HGMMA.64x192x16.F32.BF16 R24, gdesc[UR4], RZ, !UPT, gsb0 ;  /* 0x02e00000041879f0 */ /* 0x000fe2000c0018ff */
[----:B------:R-:W-:Y:S01]  /*8960*/  R2UR UR6, R6 ;  /* 0x00000000060672ca */ /* 0x000fe200000e0000 */
[----:B------:R-:W-:Y:S01]  /*8970*/  VIADD R6, R4, 0x4 ;  /* 0x0000000404067836 */ /* 0x000fe20000000000 */
[----:B------:R-:W-:Y:S01]  /*8980*/  R2UR UR7, R7 ;  /* 0x00000000070772ca */ /* 0x000fe200000e0000 */
[----:B------:R-:W-:Y:S01]  /*8990*/  IMAD.MOV.U32 R7, RZ, RZ, 0x40000040 ;  /* 0x40000040ff077424 */ /* 0x000fe200078e00ff */
[----:B------:R-:W-:Y:S01]  /*89a0*/  R2UR UR4, R12 ;  /* 0x000000000c0472ca */ /* 0x000fe200000e0000 */
[----:B------:R-:W-:Y:S01]  /*89b0*/  VIADD R4, R4, 0x6 ;  /* 0x0000000604047836 */ /* 0x000fe20000000000 */
[----:B------:R-:W-:Y:S01]  /*89c0*/  R2UR UR5, R13 ;  /* 0x000000000d0572ca */ /* 0x000fe200000e0000 */
[----:B------:R-:W-:-:S02]  /*89d0*/  WARPGROUP.DEPBAR.LE gsb0, 0x0 ;  /* 0x00008000000079c5 */ /* 0x000fc40000010000 */
[----:B------:R-:W-:-:S10]  /*89e0*/  WARPGROUP.ARRIVE ;  /* 0x00000000000079c5 */ /* 0x000fd40000000000 */
[----:B------:R-:W-:Y:S01]  /*89f0*/  HGMMA.64x192x16.F32.BF16 R24, gdesc[UR4], R24, gsb0 ;  /* 0x02e00000041879f0 */ /* 0x000fe20008001818 */
[----:B------:R-:W-:Y:S01]  /*8a00*/  R2UR UR6, R6 ;  /* 0x00000000060672ca */ /* 0x000fe200000e0000 */
[----:B------:R-:W-:Y:S01]  /*8a10*/  VIADD R6, R8, 0x6 ;  /* 0x0000000608067836 */ /* 0x000fe20000000000 */
[----:B------:R-:W-:Y:S01]  /*8a20*/  R2UR UR7, R7 ;  /* 0x00000000070772ca */ /* 0x000fe200000e0000 */
[----:B------:R-:W-:Y:S01]  /*8a30*/  IMAD.MOV.U32 R7, RZ, RZ, 0x40000040 ;  /* 0x40000040ff077424 */ /* 0x000fe200078e00ff */
[----:B------:R-:W-:Y:S02]  /*8a40*/  R2UR UR4, R10 ;  /* 0x000000000a0472ca */ /* 0x000fe400000e0000 */
[----:B------:R-:W-:Y:S02]  /*8a50*/  R2UR UR5, R11 ;  /* 0x000000000b0572ca */ /* 0x000fe400000e0000 */
[----:B------:R0:W-:Y:S01]  /*8a60*/  STL.64 [R1+0x50], R6 ;  /* 0x0000500601007387 */ /* 0x0001e20000100a00 */
[----:B------:R-:W-:-:S02]  /*8a70*/  WARPGROUP.DEPBAR.LE gsb0, 0x0 ;  /* 0x00008000000079c5 */ /* 0x000fc40000010000 */
[----:B------:R-:W-:-:S08]  /*8a80*/  WARPGROUP.ARRIVE ;  /* 0x00000000000079c5 */ /* 0x000fd00000000000 */
[----:B------:R-:W-:Y:S01]  /*8a90*/  HGMMA.64x192x16.F32.BF16 R24, gdesc[UR4], R24, gsb0 ;  /* 0x02e00000041879f0 */ /* 0x000fe20008001818 */
[----:B------:R-:W-:Y:S02]  /*8aa0*/  R2UR UR6, R4 ;  /* 0x00000000040672ca */ /* 0x000fe400000e0000 */
[----:B------:R-:W-:Y:S01]  /*8ab0*/  R2UR UR7, R5 ;  /* 0x00000000050772ca */ /* 0x000fe200000e0000 */
[----:B------:R-:W1:Y:S01]  /*8ac0*/  S2R R4, SR_TID.X ;  /* 0x0000000000047919 */ /* 0x000e620000002100 */
[----:B------:R-:W-:Y:S02]  /*8ad0*/  R2UR UR4, R6 ;  /* 0x00000000060472ca */ /* 0x000fe400000e0000 */
[----:B------:R-:W-:Y:S01]  /*8ae0*/  R2UR UR5, R7 ;  /* 0x00000000070572ca */ /* 0x000fe200000e0000 */
[----:B-1----:R-:W-:-:S05]  /*8af0*/  VIADD R127, R4, 0xffffff80 ;  /* 0xffffff80047f7836 */ /* 0x002fca0000000000 */
[----:B------:R-:W-:-:S04]  /*8b00*/  SHF.R.S32.HI R125, RZ, 0x1f, R127 ;  /* 0x0000001fff7d7819 */ /* 0x000fc8000001147f */
[----:B------:R-:W-:-:S04]  /*8b10*/  LEA.HI R125, R125, R127, RZ, 0x7 ;  /* 0x0000007f7d7d7211 */ /* 0x000fc800078f38ff */
[----:B------:R-:W-:-:S05]  /*8b20*/  LOP3.LUT R125, R125, 0xffffff80, RZ, 0xc0, !PT ;  /* 0xffffff807d7d7812 */ /* 0x000fca00078ec0ff */
[----:B------:R-:W-:-:S05]  /*8b30*/  IMAD.IADD R125, R127, 0x1, -R125 ;  /* 0x000000017f7d7824 */ /* 0x000fca00078e0a7d */
[----:B------:R-:W-:-:S04]  /*8b40*/  SHF.R.S32.HI R4, RZ, 0x1f, R125 ;  /* 0x0000001fff047819 */ /* 0x000fc8000001147d */
[----:B------:R-:W-:-:S04]  /*8b50*/  LEA.HI R4, R4, R125, RZ, 0x2 ;  /* 0x0000007d04047211 */ /* 0x000fc800078f10ff */
[----:B------:R-:W-:-:S05]  /*8b60*/  LOP3.LUT R4, R4, 0x7ffffffc, RZ, 0xc0, !PT ;  /* 0x7ffffffc04047812 */ /* 0x000fca00078ec0ff */
[----:B------:R-:W-:-:S04]  /*8b70*/  IMAD.IADD R4, R125, 0x1, -R4 ;  /* 0x000000017d047824 */ /* 0x000fc800078e0a04 */
[----:B------:R-:W-:-:S05]  /*8b80*/  IMAD.SHL.U32 R4, R4, 0x2, RZ ;  /* 0x0000000204047824 */ /* 0x000fca00078e00ff */
[----:B------:R-:W-:-:S05]  /*8b90*/  IADD3 R121, R121, 0xc0, -R4 ;  /* 0x000000c079797810 */ /* 0x000fca0007ffe804 */
        /* <DEDUP_REMOVED lines=8> */
[----:B------:R-:W-:Y:S01]  /*8c20*/  HGMMA.64x192x16.F32.BF16 R24, gdesc[UR4], R24, gsb0 ;  /* 0x02e00000041879f0 */ /* 0x000fe20008001818 */
[----:B------:R-:W-:Y:S01]  /*8c30*/  ULDC UR4, c[0x0][0x9d8] ;  /* 0x0002760000047ab9 */ /* 0x000fe20000000800 */
[----:B------:R-:W-:Y:S01]  /*8c40*/  ULDC UR5, c[0x0][0x988] ;  /* 0x0002620000057ab9 */ /* 0x000fe20000000800 */
[----:B------:R-:W-:Y:S02]  /*8c50*/  WARPGROUP.DEPBAR.LE gsb0, 0x0 ;  /* 0x00008000000079c5 */ /* 0x000fe40000010000 */
[----:B------:R-:W-:Y:S01]  /*8c60*/  FMUL.FTZ R123, R24, UR4 ;  /* 0x00000004187b7c20 */ /* 0x000fe20008410000 */
[----:B------:R-:W-:Y:S01]  /*8c70*/  FMUL.FTZ R3, R25, UR4 ;  /* 0x0000000419037c20 */ /* 0x000fe20008410000 */
[----:B------:R-:W-:Y:S01]  /*8c80*/  FMUL.FTZ R122, R28, UR4 ;  /* 0x000000041c7a7c20 */ /* 0x000fe20008410000 */
[----:B0-----:R-:W-:Y:S01]  /*8c90*/  FMUL.FTZ R6, R29, UR4 ;  /* 0x000000041d067c20 */ /* 0x001fe20008410000 */
        /* <DEDUP_REMOVED lines=31> */
[----:B------:R-:W-:Y:S01]  /*8e90*/  FMNMX.FTZ R3, R123, R121, !PT ;  /* 0x000000797b037209 */ /* 0x000fe20007810000 */
[----:B------:R-:W-:Y:S01]  /*8ea0*/  FMUL.FTZ R15, R42, UR4 ;  /* 0x000000042a0f7c20 */ /* 0x000fe20008410000 */
[----:B------:R-:W-:Y:S01]  /*8eb0*/  FMUL.FTZ R33, R48, UR4 ;  /* 0x0000000430217c20 */ /* 0x000fe20008410000 */
[----:B------:R-:W1:Y:S01]  /*8ec0*/  MUFU.TANH R124, R124 ;  /* 0x0000007c007c7308 */ /* 0x000e620000002400 */
[----:B--2---:R-:W-:Y:S01]  /*8ed0*/  FSEL R122, R122, -INF , P5 ;  /* 0xff8000007a7a7808 */ /* 0x004fe20002800000 */
        /* <DEDUP_REMOVED lines=9> */
[----:B------:R-:W-:Y:S01]  /*8f70*/  FMUL.FTZ R70, R87, UR4 ;  /* 0x0000000457467c20 */ /* 0x000fe20008410000 */
[----:B------:R-:W-:Y:S01]  /*8f80*/  FMUL.FTZ R25, R46, UR4 ;  /* 0x000000042e197c20 */ /* 0x000fe20008410000 */
[----:B------:R-:W-:Y:S01]  /*8f90*/  FMNMX.FTZ R3, R90, R3, !PT ;  /* 0x000000035a037209 */ /* 0x000fe20007810000 */
        /* <DEDUP_REMOVED lines=68> */
[----:B------:R-:W3:Y:S01]  /*93e0*/  LDL R115, [R1+0x1c] ;  /* 0x00001c0001737983 */ /* 0x000ee20000100800 */
[----:B------:R-:W-:-:S05]  /*93f0*/  ISETP.GT.AND P2, PT, R4, 0x21, PT ;  /* 0x000000210400780c */ /* 0x000fca0003f44270 */
[----:B------:R-:W0:Y:S01]  /*9400*/  MUFU.TANH R32, R32 ;  /* 0x0000002000207308 */ /* 0x000e220000002400 */
[----:B-1----:R-:W-:Y:S01]  /*9410*/  FSEL R87, R21, -INF , P1 ;  /* 0xff80000015577808 */ /* 0x002fe20000800000 */
[----:B------:R-:W-:Y:S01]  /*9420*/  FMUL.FTZ R21, R104, UR4 ;  /* 0x0000000468157c20 */ /* 0x000fe20008410000 */
[----:B------:R-:W-:Y:S02]  /*9430*/  FMUL.FTZ R104, R118, UR4 ;  /* 0x0000000476687c20 */ /* 0x000fe40008410000 */
[----:B------:R-:W-:-:S03]  /*9440*/  FMNMX.FTZ R3, R87, R6, !PT ;  /* 0x0000000657037209 */ /* 0x000fc60007810000 */
[----:B------:R-:W1:Y:S01]  /*9450*/  MUFU.TANH R13, R13 ;  /* 0x0000000d000d7308 */ /* 0x000e620000002400 */
[----:B--2---:R-:W-:Y:S02]  /*9460*/  FSEL R12, R12, -INF , P3 ;  /* 0xff8000000c0c7808 */ /* 0x004fe40001800000 */
[----:B------:R-:W-:-:S05]  /*9470*/  ISETP.GT.AND P3, PT, R4, 0x28, PT ;  /* 0x000000280400780c */ /* 0x000fca0003f64270 */
[----:B------:R-:W2:Y:S01]  /*9480*/  MUFU.TANH R31, R31 ;  /* 0x0000001f001f7308 */ /* 0x000ea20000002400 */
[----:B0-----:R-:W-:Y:S01]  /*9490*/  FSEL R84, R32, -INF , P2 ;  /* 0xff80000020547808 */ /* 0x001fe20001000000 */
[----:B------:R-:W-:Y:S01]  /*94a0*/  FMUL.FTZ R32, R101, UR4 ;  /* 0x0000000465207c20 */ /* 0x000fe20008410000 */
[----:B------:R-:W-:Y:S02]  /*94b0*/  FMUL.FTZ R101, R111, UR4 ;  /* 0x000000046f657c20 */ /* 0x000fe40008410000 */
        /* <DEDUP_REMOVED lines=11> */
[----:B-1----:R-:W-:Y:S01]  /*9570*/  FSEL R80, R34, -INF , P4 ;  /* 0xff80000022507808 */ /* 0x002fe20002000000 */
[----:B------:R-:W-:-:S03]  /*9580*/  FMUL.FTZ R34, R96, UR4 ;  /* 0x0000000460227c20 */ /* 0x000fc60008410000 */
        /* <DEDUP_REMOVED lines=64> */
[----:B------:R-:W-:Y:S01]  /*9990*/  FMNMX.FTZ R6, R52, R3, !PT ;  /* 0x0000000334067209 */ /* 0x000fe20007810000 */
[----:B------:R-:W-:Y:S02]  /*99a0*/  FMUL.FTZ R3, R108, UR4 ;  /* 0x000000046c037c20 */ /* 0x000fe40008410000 */
        /* <DEDUP_REMOVED lines=31> */
[----:B--2---:R-:W-:Y:S02]  /*9ba0*/  FSEL R63, R63, -INF , P1 ;  /* 0xff8000003f3f7808 */ /* 0x004fe40000800000 */
[----:B------:R-:W-:-:S05]  /*9bb0*/  ISETP.GT.AND P1, PT, R4, 0x70, PT ;  /* 0x000000700400780c */ /* 0x000fca0003f24270 */
        /* <DEDUP_REMOVED lines=10> */
[----:B0-----:R-:W-:Y:S01]  /*9c60*/  FSEL R38, R126, -INF , P1 ;  /* 0xff8000007e267808 */ /* 0x001fe20000800000 */
[----:B------:R-:W-:-:S03]  /*9c70*/  FMUL.FTZ R126, R106, UR4 ;  /* 0x000000046a7e7c20 */ /* 0x000fc60008410000 */
[----:B------:R-:W-:-:S03]  /*9c80*/  FMNMX.FTZ R6, R38, R5, !PT ;  /* 0x0000000526067209 */ /* 0x000fc60007810000 */
[----:B------:R-:W0:Y:S01]  /*9c90*/  MUFU.TANH R62, R62 ;  /* 0x0000003e003e7308 */ /* 0x000e220000002400 */
[----:B-1----:R-:W-:Y:S01]  /*9ca0*/  FSEL R37, R128, -INF , P4 ;  /* 0xff80000080257808 */ /* 0x002fe20002000000 */
[----:B------:R-:W-:-:S06]  /*9cb0*/  FMUL.FTZ R128, R110, UR4 ;  /* 0x000000046e807c20 */ /* 0x000fcc0008410000 */
[----:B------:R-:W1:Y:S01]  /*9cc0*/  MUFU.TANH R65, R65 ;  /* 0x0000004100417308 */ /* 0x000e620000002400 */
[----:B--2---:R-:W-:Y:S01]  /*9cd0*/  FSEL R28, R127, -INF , P5 ;  /* 0xff8000007f1c7808 */ /* 0x004fe20002800000 */
[----:B------:R-:W-:-:S06]  /*9ce0*/  FMUL.FTZ R127, R107, UR4 ;  /* 0x000000046b7f7c20 */ /* 0x000fcc0008410000 */
[----:B------:R-:W2:Y:S01]  /*9cf0*/  MUFU.TANH R54, R54 ;  /* 0x0000003600367308 */ /* 0x000ea20000002400 */
[----:B0-----:R-:W-:Y:S02]  /*9d00*/  FSEL R62, R62, -INF , P2 ;  /* 0xff8000003e3e7808 */ /* 0x001fe40001000000 */
[----:B------:R-:W-:-:S05]  /*9d10*/  ISETP.GT.AND P2, PT, R4, 0x71, PT ;  /* 0x000000710400780c */ /* 0x000fca0003f44270 */
[----:B------:R-:W0:Y:S01]  /*9d20*/  MUFU.TANH R129, R129 ;  /* 0x0000008100817308 */ /* 0x000e220000002400 */
[----:B-1----:R-:W-:Y:S02]  /*9d30*/  FSEL R65, R65, -INF , P3 ;  /* 0xff80000041417808 */ /* 0x002fe40001800000 */
[----:B------:R-:W-:-:S05]  /*9d40*/  ISETP.GT.AND P3, PT, R4, 0x78, PT ;  /* 0x000000780400780c */ /* 0x000fca0003f64270 */
[----:B------:R-:W1:Y:S01]  /*9d50*/  MUFU.TANH R67, R67 ;  /* 0x0000004300437308 */ /* 0x000e620000002400 */
[----:B--2---:R-:W-:Y:S01]  /*9d60*/  FSEL R39, R54, -INF , P2 ;  /* 0xff80000036277808 */ /* 0x004fe20001000000 */
[----:B------:R-:W-:-:S03]  /*9d70*/  FMUL.FTZ R54, R113, UR4 ;  /* 0x0000000471367c20 */ /* 0x000fc60008410000 */
[----:B------:R-:W-:-:S03]  /*9d80*/  FMNMX.FTZ R6, R39, R6, !PT ;  /* 0x0000000627067209 */ /* 0x000fc60007810000 */
[----:B------:R-:W2:Y:S01]  /*9d90*/  MUFU.TANH R69, R69 ;  /* 0x0000004500457308 */ /* 0x000ea20000002400 */
[----:B0-----:R-:W-:-:S04]  /*9da0*/  FSEL R31, R129, -INF , P3 ;  /* 0xff800000811f7808 */ /* 0x001fc80001800000 */
[----:B------:R-:W-:-:S03]  /*9db0*/  FMNMX.FTZ R6, R31, R6, !PT ;  /* 0x000000061f067209 */ /* 0x000fc60007810000 */
[----:B------:R-:W0:Y:S01]  /*9dc0*/  MUFU.TANH R68, R68 ;  /* 0x0000004400447308 */ /* 0x000e220000002400 */
[----:B-1----:R-:W-:Y:S02]  /*9dd0*/  FSEL R67, R67, -INF , P1 ;  /* 0xff80000043437808 */ /* 0x002fe40000800000 */
[----:B------:R-:W-:Y:S02]  /*9de0*/  ISETP.GT.AND P1, PT, R4, 0x81, PT ;  /* 0x000000810400780c */ /* 0x000fe40003f24270 */
[----:B------:R-:W-:-:S03]  /*9df0*/  FMNMX.FTZ R5, R37, R6, !PT ;  /* 0x0000000625057209 */ /* 0x000fc60007810000 */
[----:B------:R-:W1:Y:S01]  /*9e00*/  MUFU.TANH R70, R70 ;  /* 0x0000004600467308 */ /* 0x000e620000002400 */
[----:B--2---:R-:W-:Y:S02]  /*9e10*/  FSEL R69, R69, -INF , P2 ;  /* 0xff80000045457808 */ /* 0x004fe40001000000 */
[----:B------:R-:W-:Y:S02]  /*9e20*/  ISETP.GT.AND P2, PT, R4, 0x88, PT ;  /* 0x000000880400780c */ /* 0x000fe40003f44270 */
[----:B------:R-:W-:-:S03]  /*9e30*/  FMNMX.FTZ R5, R28, R5, !PT ;  /* 0x000000051c057209 */ /* 0x000fc60007810000 */
        /* <DEDUP_REMOVED lines=10> */
[----:B0-----:R-:W-:-:S07]  /*9ee0*/  FSEL R30, R30, -INF , P1 ;  /* 0xff8000001e1e7808 */ /* 0x001fce0000800000 */
[----:B------:R-:W0:Y:S01]  /*9ef0*/  MUFU.TANH R75, R75 ;  /* 0x0000004b004b7308 */ /* 0x000e220000002400 */
[----:B-1----:R-:W-:Y:S02]  /*9f00*/  FSEL R74, R74, -INF , P1 ;  /* 0xff8000004a4a7808 */ /* 0x002fe40000800000 */
[----:B------:R-:W-:-:S05]  /*9f10*/  ISETP.GT.AND P1, PT, R4, 0x98, PT ;  /* 0x000000980400780c */ /* 0x000fca0003f24270 */
[----:B------:R-:W1:Y:S01]  /*9f20*/  MUFU.TANH R36, R36 ;  /* 0x0000002400247308 */ /* 0x000e620000002400 */
[----:B--2---:R-:W-:-:S07]  /*9f30*/  FSEL R29, R29, -INF , P2 ;  /* 0xff8000001d1d7808 */ /* 0x004fce0001000000 */
[----:B------:R-:W2:Y:S01]  /*9f40*/  MUFU.TANH R78, R78 ;  /* 0x0000004e004e7308 */ /* 0x000ea20000002400 */
[----:B0-----:R-:W-:Y:S02]  /*9f50*/  FSEL R75, R75, -INF , P2 ;  /* 0xff8000004b4b7808 */ /* 0x001fe40001000000 */
[----:B------:R-:W-:-:S05]  /*9f60*/  ISETP.GT.AND P2, PT, R4, 0x99, PT ;  /* 0x000000990400780c */ /* 0x000fca0003f44270 */
[----:B------:R-:W0:Y:S01]  /*9f70*/  MUFU.TANH R34, R34 ;  /* 0x0000002200227308 */ /* 0x000e220000002400 */
[----:B-1----:R-:W-:-:S07]  /*9f80*/  FSEL R36, R36, -INF , P3 ;  /* 0xff80000024247808 */ /* 0x002fce0001800000 */
        /* <DEDUP_REMOVED lines=37> */
[----:B------:R-:W-:Y:S02]  /*a1e0*/  ISETP.GT.AND P5, PT, R4, 0xb9, PT ;  /* 0x000000b90400780c */ /* 0x000fe40003fa4270 */
[----:B------:R-:W-:-:S03]  /*a1f0*/  FMNMX.FTZ R4, R30, R5, !PT ;  /* 0x000000051e047209 */ /* 0x000fc60007810000 */
[----:B------:R-:W1:Y:S01]  /*a200*/  MUFU.TANH R54, R54 ;  /* 0x0000003600367308 */ /* 0x000e620000002400 */
[----:B------:R-:W-:Y:S02]  /*a210*/  FMNMX.FTZ R5, R29, R4, !PT ;  /* 0x000000041d057209 */ /* 0x000fe40007810000 */
[----:B--2---:R-:W-:Y:S02]  /*a220*/  FSEL R100, R100, -INF , P1 ;  /* 0xff80000064647808 */ /* 0x004fe40000800000 */
[----:B------:R-:W-:-:S03]  /*a230*/  FMNMX.FTZ R5, R36, R5, !PT ;  /* 0x0000000524057209 */ /* 0x000fc60007810000 */
[----:B------:R-:W2:Y:S01]  /*a240*/  MUFU.TANH R7, R117 ;  /* 0x0000007500077308 */ /* 0x000ea20000002400 */
[----:B------:R-:W-:Y:S02]  /*a250*/  FMNMX.FTZ R4, R34, R5, !PT ;  /* 0x0000000522047209 */ /* 0x000fe40007810000 */
[----:B0-----:R-:W-:Y:S02]  /*a260*/  FSEL R97, R97, -INF , P2 ;  /* 0xff80000061617808 */ /* 0x001fe40001000000 */
[----:B------:R-:W-:-:S03]  /*a270*/  FMNMX.FTZ R4, R35, R4, !PT ;  /* 0x0000000423047209 */ /* 0x000fc60007810000 */
[----:B------:R-:W0:Y:S01]  /*a280*/  MUFU.TANH R101, R101 ;  /* 0x0000006500657308 */ /* 0x000e220000002400 */
[----:B------:R-:W-:Y:S01]  /*a290*/  FMNMX.FTZ R5, R33, R4, !PT ;  /* 0x0000000421057209 */ /* 0x000fe20007810000 */
[----:B------:R-:W-:Y:S01]  /*a2a0*/  FMUL.FTZ R4, R116, UR4 ;  /* 0x0000000474047c20 */ /* 0x000fe20008410000 */
[----:B-1----:R-:W-:Y:S01]  /*a2b0*/  FSEL R54, R54, -INF , P3 ;  /* 0xff80000036367808 */ /* 0x002fe20001800000 */
[----:B------:R-:W4:Y:S01]  /*a2c0*/  LDL R116, [R1+0x80] ;  /* 0x0000800001747983 */ /* 0x000f220000100800 */
        /* <DEDUP_REMOVED lines=10> */
[----:B------:R-:W-:Y:S02]  /*a370*/  FMNMX.FTZ R5, R97, R6, !PT ;  /* 0x0000000661057209 */ /* 0x000fe40007810000 */
[----:B-1----:R-:W-:Y:S02]  /*a380*/  FSEL R4, R4, -INF , P4 ;  /* 0xff80000004047808 */ /* 0x002fe40002000000 */
[----:B------:R-:W-:-:S03]  /*a390*/  FMNMX.FTZ R5, R54, R5, !PT ;  /* 0x0000000536057209 */ /* 0x000fc60007810000 */
[----:B------:R-:W1:Y:S01]  /*a3a0*/  MUFU.TANH R104, R104 ;  /* 0x0000006800687308 */ /* 0x000e620000002400 */
[----:B------:R-:W-:Y:S02]  /*a3b0*/  FMNMX.FTZ R6, R4, R5, !PT ;  /* 0x0000000504067209 */ /* 0x000fe40007810000 */
[----:B--2---:R-:W-:Y:S02]  /*a3c0*/  FSEL R102, R102, -INF , P2 ;  /* 0xff80000066667808 */ /* 0x004fe40001000000 */
[----:B------:R-:W-:-:S03]  /*a3d0*/  FMNMX.FTZ R93, R7, R6, !PT ;  /* 0x00000006075d7209 */ /* 0x000fc60007810000 */
[----:B------:R-:W2:Y:S01]  /*a3e0*/  MUFU.TANH R105, R105 ;  /* 0x0000006900697308 */ /* 0x000ea20000002400 */
[----:B0-----:R-:W-:Y:S01]  /*a3f0*/  FSEL R103, R103, -INF , P3 ;  /* 0xff80000067677808 */ /* 0x001fe20001800000 */
[----:B------:R-:W0:Y:S01]  /*a400*/  SHFL.BFLY PT, R6, R93, 0x2, 0x1f ;  /* 0x0c401f005d067f89 */ /* 0x000e2200000e0000 */
[----:B-1----:R-:W-:Y:S02]  /*a410*/  FSEL R104, R104, -INF , P4 ;  /* 0xff80000068687808 */ /* 0x002fe40002000000 */
[----:B--2---:R-:W-:Y:S02]  /*a420*/  FSEL R105, R105, -INF , P5 ;  /* 0xff80000069697808 */ /* 0x004fe40002800000 */
[----:B0-----:R-:W-:Y:S01]  /*a430*/  FMNMX.FTZ R94, R93, R6, !PT ;  /* 0x000000065d5e7209 */ /* 0x001fe20007810000 */
[----:B------:R-:W-:-:S04]  /*a440*/  IMAD.U32 R6, RZ, RZ, UR5 ;  /* 0x00000005ff067e24 */ /* 0x000fc8000f8e00ff */
        /* <DEDUP_REMOVED lines=8> */
[--C-:B------:R-:W-:Y:S01]  /*a4d0*/  FFMA.FTZ R96, R90, R6, -R91.reuse ;  /* 0x000000065a607223 */ /* 0x100fe2000001085b */
[----:B------:R-:W-:Y:S01]  /*a4e0*/  FMNMX.FTZ R80, R124, R8, !PT ;  /* 0x000000087c507209 */ /* 0x000fe20007810000 */
        /* <DEDUP_REMOVED lines=19> */
[--C-:B------:R-:W-:Y:S01]  /*a620*/  FFMA.FTZ R36, R32, R6, -R91.reuse ;  /* 0x0000000620247223 */ /* 0x100fe2000001085b */
[----:B------:R-:W-:Y:S01]  /*a630*/  FMNMX.FTZ R77, R13, R76, !PT ;  /* 0x0000004c0d4d7209 */ /* 0x000fe20007810000 */
[-CC-:B------:R-:W-:Y:S01]  /*a640*/  FFMA.FTZ R76, R73, R6.reuse, -R91.reuse ;  /* 0x00000006494c7223 */ /* 0x180fe2000001085b */
[-CC-:B------:R-:W-:Y:S01]  /*a650*/  FFMA.FTZ R32, R100, R6.reuse, -R91.reuse ;  /* 0x0000000664207223 */ /* 0x180fe2000001085b */
[-CC-:B------:R-:W-:Y:S01]  /*a660*/  FFMA.FTZ R28, R28, R6.reuse, -R91.reuse ;  /* 0x000000061c1c7223 */ /* 0x180fe2000001085b */
[----:B------:R-:W-:Y:S01]  /*a670*/  FMNMX.FTZ R72, R14, R77, !PT ;  /* 0x0000004d0e487209 */ /* 0x000fe20007810000 */
[----:B------:R-:W-:Y:S01]  /*a680*/  FFMA.FTZ R77, R53, R6, -R91 ;  /* 0x00000006354d7223 */ /* 0x000fe2000001085b */
[----:B------:R-:W-:Y:S02]  /*a690*/  MUFU.EX2 R98, R98 ;  /* 0x0000006200627308 */ /* 0x000fe40000000800 */
[----:B------:R-:W-:-:S04]  /*a6a0*/  FMNMX.FTZ R73, R15, R72, !PT ;  /* 0x000000480f497209 */ /* 0x000fc80007810000 */
        /* <DEDUP_REMOVED lines=8> */
[----:B------:R-:W1:Y:S03]  /*a730*/  MUFU.EX2 R95, R95 ;  /* 0x0000005f005f7308 */ /* 0x000e660000000800 */
[----:B------:R-:W-:-:S04]  /*a740*/  FMNMX.FTZ R53, R43, R56, !PT ;  /* 0x000000382b357209 */ /* 0x000fc80007810000 */
[----:B------:R-:W-:Y:S01]  /*a750*/  FMNMX.FTZ R56, R46, R53, !PT ;  /* 0x000000352e387209 */ /* 0x000fe20007810000 */
[----:B------:R2:W-:Y:S03]  /*a760*/  MUFU.EX2 R72, R107 ;  /* 0x0000006b00487308 */ /* 0x0005e60000000800 */
[----:B------:R-:W-:Y:S01]  /*a770*/  FMNMX.FTZ R53, R47, R56, !PT ;  /* 0x000000382f357209 */ /* 0x000fe20007810000 */
[----:B------:R-:W-:-:S03]  /*a780*/  FFMA.FTZ R56, R49, R6, -R91 ;  /* 0x0000000631387223 */ /* 0x000fc6000001085b */
[----:B------:R-:W-:Y:S01]  /*a790*/  FMNMX.FTZ R106, R50, R53, !PT ;  /* 0x00000035326a7209 */ /* 0x000fe20007810000 */
[----:B------:R-:W-:Y:S01]  /*a7a0*/  FFMA.FTZ R53, R48, R6, -R91 ;  /* 0x0000000630357223 */ /* 0x000fe2000001085b */
[----:B------:R-:W3:Y:S02]  /*a7b0*/  MUFU.EX2 R93, R93 ;  /* 0x0000005d005d7308 */ /* 0x000ee40000000800 */
[----:B------:R-:W-:-:S04]  /*a7c0*/  FMNMX.FTZ R106, R51, R106, !PT ;  /* 0x0000006a336a7209 */ /* 0x000fc80007810000 */
[----:B------:R-:W-:Y:S02]  /*a7d0*/  FMNMX.FTZ R106, R55, R106, !PT ;  /* 0x0000006a376a7209 */ /* 0x000fe40007810000 */
[----:B------:R-:W3:Y:S02]  /*a7e0*/  MUFU.EX2 R94, R94 ;  /* 0x0000005e005e7308 */ /* 0x000ee40000000800 */
[----:B------:R-:W-:-:S04]  /*a7f0*/  FMNMX.FTZ R49, R59, R106, !PT ;  /* 0x0000006a3b317209 */ /* 0x000fc80007810000 */
[----:B------:R-:W-:Y:S01]  /*a800*/  FMNMX.FTZ R106, R58, R49, !PT ;  /* 0x000000313a6a7209 */ /* 0x000fe20007810000 */
[-CC-:B------:R-:W-:Y:S01]  /*a810*/  FFMA.FTZ R49, R44, R6.reuse, -R91.reuse ;  /* 0x000000062c317223 */ /* 0x180fe2000001085b */
[--C-:B------:R-:W-:Y:S01]  /*a820*/  FFMA.FTZ R44, R40, R6, -R91.reuse ;  /* 0x00000006282c7223 */ /* 0x100fe2000001085b */
[----:B------:R-:W3:Y:S01]  /*a830*/  MUFU.EX2 R90, R90 ;  /* 0x0000005a005a7308 */ /* 0x000ee20000000800 */
[----:B------:R-:W-:Y:S01]  /*a840*/  FMNMX.FTZ R45, R61, R106, !PT ;  /* 0x0000006a3d2d7209 */ /* 0x000fe20007810000 */
[----:B------:R-:W-:-:S03]  /*a850*/  FFMA.FTZ R106, R41, R6, -R91 ;  /* 0x00000006296a7223 */ /* 0x000fc6000001085b */
[----:B------:R-:W-:-:S03]  /*a860*/  FMNMX.FTZ R48, R60, R45, !PT ;  /* 0x0000002d3c307209 */ /* 0x000fc60007810000 */
[----:B------:R-:W3:Y:S01]  /*a870*/  MUFU.EX2 R92, R92 ;  /* 0x0000005c005c7308 */ /* 0x000ee20000000800 */
[----:B------:R-:W-:Y:S01]  /*a880*/  FMNMX.FTZ R45, R63, R48, !PT ;  /* 0x000000303f2d7209 */ /* 0x000fe20007810000 */
[----:B------:R-:W-:-:S03]  /*a890*/  FFMA.FTZ R48, R42, R6, -R91 ;  /* 0x000000062a307223 */ /* 0x000fc6000001085b */
        /* <DEDUP_REMOVED lines=8> */
[----:B------:R-:W-:Y:S01]  /*a920*/  FMNMX.FTZ R45, R69, R42, !PT ;  /* 0x0000002a452d7209 */ /* 0x000fe20007810000 */
[----:B------:R-:W-:-:S03]  /*a930*/  FFMA.FTZ R42, R39, R6, -R91 ;  /* 0x00000006272a7223 */ /* 0x000fc6000001085b */
[----:B------:R-:W-:-:S03]  /*a940*/  FMNMX.FTZ R41, R68, R45, !PT ;  /* 0x0000002d44297209 */ /* 0x000fc60007810000 */
[----:B------:R0:W-:Y:S01]  /*a950*/  MUFU.EX2 R45, R106 ;  /* 0x0000006a002d7308 */ /* 0x0001e20000000800 */
[----:B------:R-:W-:Y:S01]  /*a960*/  FMNMX.FTZ R40, R70, R41, !PT ;  /* 0x0000002946287209 */ /* 0x000fe20007810000 */
[----:B------:R-:W-:-:S03]  /*a970*/  FFMA.FTZ R41, R38, R6, -R91 ;  /* 0x0000000626297223 */ /* 0x000fc6000001085b */
[----:B--2---:R-:W-:Y:S01]  /*a980*/  FMNMX.FTZ R107, R71, R40, !PT ;  /* 0x00000028476b7209 */ /* 0x004fe20007810000 */
[-CC-:B------:R-:W-:Y:S02]  /*a990*/  FFMA.FTZ R40, R37, R6.reuse, -R91.reuse ;  /* 0x0000000625287223 */ /* 0x180fe4000001085b */
[----:B------:R-:W-:Y:S01]  /*a9a0*/  MUFU.EX2 R87, R87 ;  /* 0x0000005700577308 */ /* 0x000fe20000000800 */
[----:B------:R-:W-:Y:S01]  /*a9b0*/  FMNMX.FTZ R38, R74, R107, !PT ;  /* 0x0000006b4a267209 */ /* 0x000fe20007810000 */
[----:B------:R-:W-:-:S03]  /*a9c0*/  FFMA.FTZ R107, R30, R6, -R91 ;  /* 0x000000061e6b7223 */ /* 0x000fc6000001085b */
[----:B------:R-:W-:-:S03]  /*a9d0*/  FMNMX.FTZ R39, R75, R38, !PT ;  /* 0x000000264b277209 */ /* 0x000fc60007810000 */
[----:B------:R-:W-:Y:S01]  /*a9e0*/  MUFU.EX2 R84, R84 ;  /* 0x0000005400547308 */ /* 0x000fe20000000800 */
        /* <DEDUP_REMOVED lines=14> */
[----:B------:R-:W-:-:S03]  /*aad0*/  FFMA.FTZ R30, R29, R6, -R91 ;  /* 0x000000061d1e7223 */ /* 0x000fc6000001085b */
[----:B------:R-:W-:Y:S01]  /*aae0*/  FMNMX.FTZ R38, R102, R37, !PT ;  /* 0x0000002566267209 */ /* 0x000fe20007810000 */
[--C-:B------:R-:W-:Y:S02]  /*aaf0*/  FFMA.FTZ R37, R34, R6, -R91.reuse ;  /* 0x0000000622257223 */ /* 0x100fe4000001085b */
[----:B------:R-:W-:Y:S01]  /*ab00*/  MUFU.EX2 R76, R76 ;  /* 0x0000004c004c7308 */ /* 0x000fe20000000800 */
[----:B------:R-:W-:Y:S01]  /*ab10*/  FMNMX.FTZ R29, R103, R38, !PT ;  /* 0x00000026671d7209 */ /* 0x000fe20007810000 */
[-CC-:B------:R-:W-:Y:S01]  /*ab20*/  FFMA.FTZ R38, R35, R6.reuse, -R91.reuse ;  /* 0x0000000623267223 */ /* 0x180fe2000001085b */
[-CC-:B------:R-:W-:Y:S01]  /*ab30*/  FFMA.FTZ R35, R33, R6.reuse, -R91.reuse ;  /* 0x0000000621237223 */ /* 0x180fe2000001085b */
[-CC-:B------:R-:W-:Y:S01]  /*ab40*/  FFMA.FTZ R33, R21, R6.reuse, -R91.reuse ;  /* 0x0000000615217223 */ /* 0x180fe2000001085b */
[----:B0-----:R-:W-:Y:S01]  /*ab50*/  FMNMX.FTZ R106, R104, R29, !PT ;  /* 0x0000001d686a7209 */ /* 0x001fe20007810000 */
[-CC-:B------:R-:W-:Y:S01]  /*ab60*/  FFMA.FTZ R21, R3, R6.reuse, -R91.reuse ;  /* 0x0000000603157223 */ /* 0x180fe2000001085b */
[----:B------:R-:W-:Y:S01]  /*ab70*/  FFMA.FTZ R3, R54, R6, -R91 ;  /* 0x0000000636037223 */ /* 0x000fe2000001085b */
[----:B------:R0:W-:Y:S01]  /*ab80*/  MUFU.EX2 R29, R108 ;  /* 0x0000006c001d7308 */ /* 0x0001e20000000800 */
[----:B------:R-:W-:-:S05]  /*ab90*/  FMNMX.FTZ R106, R105, R106, !PT ;  /* 0x0000006a696a7209 */ /* 0x000fca0007810000 */
[----:B------:R-:W1:Y:S02]  /*aba0*/  SHFL.BFLY PT, R34, R106, 0x2, 0x1f ;  /* 0x0c401f006a227f89 */ /* 0x000e6400000e0000 */
[----:B------:R-:W-:Y:S08]  /*abb0*/  MUFU.EX2 R77, R77 ;  /* 0x0000004d004d7308 */ /* 0x000ff00000000800 */
[----:B------:R-:W-:Y:S08]  /*abc0*/  MUFU.EX2 R73, R73 ;  /* 0x0000004900497308 */ /* 0x000ff00000000800 */
[----:B------:R-:W-:Y:S01]  /*abd0*/  MUFU.EX2 R56, R56 ;  /* 0x0000003800387308 */ /* 0x000fe20000000800 */
[----:B-1----:R-:W-:Y:S01]  /*abe0*/  FMNMX.FTZ R106, R106, R34, !PT ;  /* 0x000000226a6a7209 */ /* 0x002fe20007810000 */
[-CC-:B------:R-:W-:Y:S01]  /*abf0*/  FFMA.FTZ R34, R20, R6.reuse, -R91.reuse ;  /* 0x0000000614227223 */ /* 0x180fe2000001085b */
[-CC-:B------:R-:W-:Y:S01]  /*ac00*/  FFMA.FTZ R20, R97, R6.reuse, -R91.reuse ;  /* 0x0000000661147223 */ /* 0x180fe2000001085b */
[-CC-:B------:R-:W-:Y:S01]  /*ac10*/  FFMA.FTZ R97, R4, R6.reuse, -R91.reuse ;  /* 0x0000000604617223 */ /* 0x180fe2000001085b */
[----:B------:R-:W-:Y:S01]  /*ac20*/  FFMA.FTZ R4, R7, R6, -R91 ;  /* 0x0000000607047223 */ /* 0x000fe2000001085b */
[----:B--2---:R-:W1:Y:S02]  /*ac30*/  SHFL.BFLY PT, R107, R106, 0x1, 0x1f ;  /* 0x0c201f006a6b7f89 */ /* 0x004e6400000e0000 */
[----:B------:R-:W-:Y:S08]  /*ac40*/  MUFU.EX2 R57, R57 ;  /* 0x0000003900397308 */ /* 0x000ff00000000800 */
[----:B------:R2:W-:Y:S08]  /*ac50*/  MUFU.EX2 R7, R97 ;  /* 0x0000006100077308 */ /* 0x0005f00000000800 */
[----:B------:R-:W-:Y:S01]  /*ac60*/  MUFU.EX2 R52, R52 ;  /* 0x0000003400347308 */ /* 0x000fe20000000800 */
[----:B-1----:R-:W-:-:S07]  /*ac70*/  FMNMX.FTZ R54, R106, R107, !PT ;  /* 0x0000006b6a367209 */ /* 0x002fce0007810000 */
[----:B------:R-:W-:Y:S01]  /*ac80*/  MUFU.EX2 R53, R53 ;  /* 0x0000003500357308 */ /* 0x000fe20000000800 */
[C---:B------:R-:W-:Y:S01]  /*ac90*/  FSETP.NEU.FTZ.AND P1, PT, R54.reuse, -INF , PT ;  /* 0xff8000003600780b */ /* 0x040fe20003f3d000 */
[----:B------:R-:W-:-:S06]  /*aca0*/  FMUL.FTZ R113, R54, R6 ;  /* 0x0000000636717220 */ /* 0x000fcc0000410000 */
[----:B------:R-:W-:Y:S01]  /*acb0*/  MUFU.EX2 R48, R48 ;  /* 0x0000003000307308 */ /* 0x000fe20000000800 */
[----:B------:R-:W-:Y:S02]  /*acc0*/  FSEL R113, R113, RZ, P1 ;  /* 0x000000ff71717208 */ /* 0x000fe40000800000 */
[----:B------:R-:W-:-:S03]  /*acd0*/  ISETP.NE.AND P1, PT, R130, RZ, PT ;  /* 0x000000ff8200720c */ /* 0x000fc60003f25270 */
[-C--:B------:R-:W-:Y:S01]  /*ace0*/  FFMA.FTZ R114, R14, R6.reuse, -R113 ;  /* 0x000000060e727223 */ /* 0x080fe20000010871 */
[----:B------:R-:W-:Y:S01]  /*acf0*/  FADD.FTZ R14, R98, R99 ;  /* 0x00000063620e7221 */ /* 0x000fe20000010000 */
[-CC-:B------:R-:W-:Y:S01]  /*ad00*/  FFMA.FTZ R100, R124, R6.reuse, -R113.reuse ;  /* 0x000000067c647223 */ /* 0x180fe20000010871 */
[-CC-:B------:R-:W-:Y:S01]  /*ad10*/  FFMA.FTZ R107, R8, R6.reuse, -R113.reuse ;  /* 0x00000006086b7223 */ /* 0x180fe20000010871 */
[-CC-:B------:R-:W-:Y:S01]  /*ad20*/  FFMA.FTZ R110, R11, R6.reuse, -R113.reuse ;  /* 0x000000060b6e7223 */ /* 0x180fe20000010871 */
[-CC-:B------:R-:W-:Y:S01]  /*ad30*/  FFMA.FTZ R11, R67, R6.reuse, -R113.reuse ;  /* 0x00000006430b7223 */ /* 0x180fe20000010871 */
[----:B------:R-:W-:Y:S01]  /*ad40*/  FADD.FTZ R67, R95, R14 ;  /* 0x0000000e5f437221 */ /* 0x000fe20000010000 */
[-CC-:B0-----:R-:W-:Y:S01]  /*ad50*/  FFMA.FTZ R108, R9, R6.reuse, -R113.reuse ;  /* 0x00000006096c7223 */ /* 0x181fe20000010871 */
[-CC-:B------:R-:W-:Y:S01]  /*ad60*/  FFMA.FTZ R112, R13, R6.reuse, -R113.reuse ;  /* 0x000000060d707223 */ /* 0x180fe20000010871 */
[-C--:B------:R-:W-:Y:S01]  /*ad70*/  FFMA.FTZ R13, R63, R6.reuse, -R113 ;  /* 0x000000063f0d7223 */ /* 0x080fe20000010871 */
[----:B------:R-:W-:Y:S01]  /*ad80*/  MUFU.EX2 R100, R100 ;  /* 0x0000006400647308 */ /* 0x000fe20000000800 */
[----:B------:R-:W-:Y:S01]  /*ad90*/  FADD.FTZ R14, R96, R67 ;  /* 0x00000043600e7221 */ /* 0x000fe20000010000 */
[-CC-:B------:R-:W-:Y:S01]  /*ada0*/  FFMA.FTZ R109, R10, R6.reuse, -R113.reuse ;  /* 0x000000060a6d7223 */ /* 0x180fe20000010871 */
[-CC-:B------:R-:W-:Y:S01]  /*adb0*/  FFMA.FTZ R8, R62, R6.reuse, -R113.reuse ;  /* 0x000000063e087223 */ /* 0x180fe20000010871 */
[-CC-:B------:R-:W-:Y:S01]  /*adc0*/  FFMA.FTZ R111, R12, R6.reuse, -R113.reuse ;  /* 0x000000060c6f7223 */ /* 0x180fe20000010871 */
[-CC-:B------:R-:W-:Y:S01]  /*add0*/  FFMA.FTZ R106, R26, R6.reuse, -R113.reuse ;  /* 0x000000061a6a7223 */ /* 0x180fe20000010871 */
[-CC-:B------:R-:W-:Y:S01]  /*ade0*/  FFMA.FTZ R91, R15, R6.reuse, -R113.reuse ;  /* 0x000000060f5b7223 */ /* 0x180fe20000010871 */
[-CC-:B--2---:R-:W-:Y:S01]  /*adf0*/  FFMA.FTZ R97, R24, R6.reuse, -R113.reuse ;  /* 0x0000000618617223 */ /* 0x184fe20000010871 */
[----:B------:R-:W0:Y:S01]  /*ae00*/  MUFU.EX2 R107, R107 ;  /* 0x0000006b006b7308 */ /* 0x000e220000000800 */
[-CC-:B------:R-:W-:Y:S01]  /*ae10*/  FFMA.FTZ R25, R25, R6.reuse, -R113.reuse ;  /* 0x0000000619197223 */ /* 0x180fe20000010871 */
[-CC-:B------:R-:W-:Y:S01]  /*ae20*/  FFMA.FTZ R27, R27, R6.reuse, -R113.reuse ;  /* 0x000000061b1b7223 */ /* 0x180fe20000010871 */
[-CC-:B------:R-:W-:Y:S01]  /*ae30*/  FFMA.FTZ R43, R43, R6.reuse, -R113.reuse ;  /* 0x000000062b2b7223 */ /* 0x180fe20000010871 */
[-CC-:B------:R-:W-:Y:S01]  /*ae40*/  FFMA.FTZ R46, R46, R6.reuse, -R113.reuse ;  /* 0x000000062e2e7223 */ /* 0x180fe20000010871 */
[-CC-:B------:R-:W-:Y:S01]  /*ae50*/  FFMA.FTZ R47, R47, R6.reuse, -R113.reuse ;  /* 0x000000062f2f7223 */ /* 0x180fe20000010871 */
[----:B------:R-:W-:-:S02]  /*ae60*/  FFMA.FTZ R50, R50, R6, -R113 ;  /* 0x0000000632327223 */ /* 0x000fc40000010871 */
[----:B------:R3:W-:Y:S08]  /*ae70*/  MUFU.EX2 R62, R13 ;  /* 0x0000000d003e7308 */ /* 0x0007f00000000800 */
[----:B------:R-:W1:Y:S01]  /*ae80*/  MUFU.EX2 R108, R108 ;  /* 0x0000006c006c7308 */ /* 0x000e620000000800 */
[----:B---3--:R-:W-:-:S04]  /*ae90*/  FADD.FTZ R13, R93, R14 ;  /* 0x0000000e5d0d7221 */ /* 0x008fc80000010000 */
[----:B------:R-:W-:-:S03]  /*aea0*/  FADD.FTZ R13, R94, R13 ;  /* 0x0000000d5e0d7221 */ /* 0x000fc60000010000 */
[----:B------:R-:W2:Y:S01]  /*aeb0*/  MUFU.EX2 R109, R109 ;  /* 0x0000006d006d7308 */ /* 0x000ea20000000800 */
[----:B------:R-:W-:-:S07]  /*aec0*/  FADD.FTZ R13, R90, R13 ;  /* 0x0000000d5a0d7221 */ /* 0x000fce0000010000 */
[----:B------:R-:W3:Y:S01]  /*aed0*/  MUFU.EX2 R110, R110 ;  /* 0x0000006e006e7308 */ /* 0x000ee20000000800 */
[----:B------:R-:W-:Y:S01]  /*aee0*/  FADD.FTZ R26, R92, R13 ;  /* 0x0000000d5c1a7221 */ /* 0x000fe20000010000 */
[----:B0-----:R-:W-:Y:S01]  /*aef0*/  FADD.FTZ R13, R100, R107 ;  /* 0x0000006b640d7221 */ /* 0x001fe20000010000 */
[----:B------:R-:W-:-:S05]  /*af00*/  F2FP.BF16.F32.PACK_AB R14, R92, R90 ;  /* 0x0000005a5c0e723e */ /* 0x000fca00000010ff */
[----:B------:R-:W0:Y:S01]  /*af10*/  MUFU.EX2 R111, R111 ;  /* 0x0000006f006f7308 */ /* 0x000e220000000800 */
[----:B-1----:R-:W-:-:S07]  /*af20*/  FADD.FTZ R92, R108, R13 ;  /* 0x0000000d6c5c7221 */ /* 0x002fce0000010000 */
[----:B------:R-:W1:Y:S01]  /*af30*/  MUFU.EX2 R112, R112 ;  /* 0x0000007000707308 */ /* 0x000e620000000800 */
[----:B--2---:R-:W-:Y:S01]  /*af40*/  FADD.FTZ R13, R109, R92 ;  /* 0x0000005c6d0d7221 */ /* 0x004fe20000010000 */
[----:B------:R-:W-:-:S06]  /*af50*/  FFMA.FTZ R12, R64, R6, -R113 ;  /* 0x00000006400c7223 */ /* 0x000fcc0000010871 */
[----:B------:R-:W2:Y:S01]  /*af60*/  MUFU.EX2 R114, R114 ;  /* 0x0000007200727308 */ /* 0x000ea20000000800 */
[----:B---3--:R-:W-:Y:S01]  /*af70*/  FADD.FTZ R92, R110, R13 ;  /* 0x0000000d6e5c7221 */ /* 0x008fe20000010000 */
[----:B------:R-:W-:-:S06]  /*af80*/  FFMA.FTZ R15, R68, R6, -R113 ;  /* 0x00000006440f7223 */ /* 0x000fcc0000010871 */
[----:B------:R3:W-:Y:S01]  /*af90*/  MUFU.EX2 R68, R12 ;  /* 0x0000000c00447308 */ /* 0x0007e20000000800 */
[-CC-:B------:R-:W-:Y:S01]  /*afa0*/  FFMA.FTZ R10, R65, R6.reuse, -R113.reuse ;  /* 0x00000006410a7223 */ /* 0x180fe20000010871 */
[----:B------:R-:W-:-:S06]  /*afb0*/  FFMA.FTZ R9, R66, R6, -R113 ;  /* 0x0000000642097223 */ /* 0x000fcc0000010871 */
[----:B------:R-:W4:Y:S01]  /*afc0*/  MUFU.EX2 R91, R91 ;  /* 0x0000005b005b7308 */ /* 0x000f220000000800 */
[----:B---3--:R-:W-:Y:S01]  /*afd0*/  F2FP.BF16.F32.PACK_AB R12, R94, R93 ;  /* 0x0000005d5e0c723e */ /* 0x008fe200000010ff */
[----:B0-----:R-:W-:Y:S01]  /*afe0*/  FADD.FTZ R93, R111, R92 ;  /* 0x0000005c6f5d7221 */ /* 0x001fe20000010000 */
[----:B------:R-:W-:-:S03]  /*aff0*/  FADD.FTZ R94, R88, R26 ;  /* 0x0000001a585e7221 */ /* 0x000fc60000010000 */
[----:B-1----:R-:W-:Y:S02]  /*b000*/  FADD.FTZ R93, R112, R93 ;  /* 0x0000005d705d7221 */ /* 0x002fe40000010000 */
[----:B------:R-:W0:Y:S02]  /*b010*/  MUFU.EX2 R97, R97 ;  /* 0x0000006100617308 */ /* 0x000e240000000800 */
[----:B--2---:R-:W-:Y:S01]  /*b020*/  FADD.FTZ R26, R114, R93 ;  /* 0x0000005d721a7221 */ /* 0x004fe20000010000 */
[----:B------:R-:W-:-:S04]  /*b030*/  FADD.FTZ R93, R89, R94 ;  /* 0x0000005e595d7221 */ /* 0x000fc80000010000 */
[----:B------:R-:W-:Y:S01]  /*b040*/  FADD.FTZ R94, R86, R93 ;  /* 0x0000005d565e7221 */ /* 0x000fe20000010000 */
[----:B------:R1:W-:Y:S08]  /*b050*/  MUFU.EX2 R67, R10 ;  /* 0x0000000a00437308 */ /* 0x0003f00000000800 */
[----:B------:R-:W2:Y:S01]  /*b060*/  MUFU.EX2 R25, R25 ;  /* 0x0000001900197308 */ /* 0x000ea20000000800 */
[----:B-1----:R-:W-:Y:S01]  /*b070*/  F2FP.BF16.F32.PACK_AB R10, R96, R95 ;  /* 0x0000005f600a723e */ /* 0x002fe200000010ff */
[----:B------:R-:W-:Y:S01]  /*b080*/  FADD.FTZ R95, R87, R94 ;  /* 0x0000005e575f7221 */ /* 0x000fe20000010000 */
[----:B------:R-:W3:Y:S03]  /*b090*/  LDL R96, [R1+0x24] ;  /* 0x0000240001607983 */ /* 0x000ee60000100800 */
[----:B------:R-:W-:-:S02]  /*b0a0*/  FADD.FTZ R94, R84, R95 ;  /* 0x0000005f545e7221 */ /* 0x000fc40000010000 */
[----:B------:R-:W1:Y:S02]  /*b0b0*/  MUFU.EX2 R106, R106 ;  /* 0x0000006a006a7308 */ /* 0x000e640000000800 */
[----:B------:R-:W-:-:S04]  /*b0c0*/  FADD.FTZ R95, R85, R94 ;  /* 0x0000005e555f7221 */ /* 0x000fc80000010000 */
[----:B------:R-:W-:Y:S02]  /*b0d0*/  FADD.FTZ R94, R80, R95 ;  /* 0x0000005f505e7221 */ /* 0x000fe40000010000 */
[----:B------:R4:W-:Y:S08]  /*b0e0*/  MUFU.EX2 R66, R8 ;  /* 0x0000000800427308 */ /* 0x0009f00000000800 */
[----:B------:R-:W1:Y:S01]  /*b0f0*/  MUFU.EX2 R27, R27 ;  /* 0x0000001b001b7308 */ /* 0x000e620000000800 */
[----:B----4-:R-:W-:Y:S01]  /*b100*/  F2FP.BF16.F32.PACK_AB R8, R99, R98 ;  /* 0x000000626308723e */ /* 0x010fe200000010ff */
[----:B------:R-:W-:Y:S01]  /*b110*/  FADD.FTZ R99, R81, R94 ;  /* 0x0000005e51637221 */ /* 0x000fe20000010000 */
[----:B------:R-:W-:-:S05]  /*b120*/  FADD.FTZ R26, R91, R26 ;  /* 0x0000001a5b1a7221 */ /* 0x000fca0000010000 */
[----:B------:R-:W4:Y:S01]  /*b130*/  MUFU.EX2 R43, R43 ;  /* 0x0000002b002b7308 */ /* 0x000f220000000800 */
[----:B------:R-:W-:Y:S01]  /*b140*/  FADD.FTZ R94, R76, R99 ;  /* 0x000000634c5e7221 */ /* 0x000fe20000010000 */
[----:B------:R-:W-:-:S06]  /*b150*/  FFMA.FTZ R51, R51, R6, -R113 ;  /* 0x0000000633337223 */ /* 0x000fcc0000010871 */
[----:B------:R-:W4:Y:S01]  /*b160*/  MUFU.EX2 R46, R46 ;  /* 0x0000002e002e7308 */ /* 0x000f220000000800 */
[----:B------:R-:W-:Y:S01]  /*b170*/  FADD.FTZ R99, R77, R94 ;  /* 0x0000005e4d637221 */ /* 0x000fe20000010000 */
[----:B------:R-:W-:Y:S01]  /*b180*/  @!P1 VIADD R0, R0, 0x30840 ;  /* 0x0003084000009836 */ /* 0x000fe20000000000 */
[----:B------:R-:W3:Y:S01]  /*b190*/  LDL R94, [R1+0x20] ;  /* 0x00002000015e7983 */ /* 0x000ee20000100800 */
[----:B0-----:R-:W-:-:S04]  /*b1a0*/  FADD.FTZ R26, R97, R26 ;  /* 0x0000001a611a7221 */ /* 0x001fc80000010000 */
[----:B------:R-:W0:Y:S01]  /*b1b0*/  MUFU.EX2 R47, R47 ;  /* 0x0000002f002f7308 */ /* 0x000e220000000800 */
[----:B--2---:R-:W-:Y:S01]  /*b1c0*/  FADD.FTZ R93, R25, R26 ;  /* 0x0000001a195d7221 */ /* 0x004fe20000010000 */
[----:B------:R-:W-:-:S06]  /*b1d0*/  FFMA.FTZ R55, R55, R6, -R113 ;  /* 0x0000000637377223 */ /* 0x000fcc0000010871 */
[----:B------:R-:W2:Y:S01]  /*b1e0*/  MUFU.EX2 R50, R50 ;  /* 0x0000003200327308 */ /* 0x000ea20000000800 */
[----:B-1----:R-:W-:Y:S01]  /*b1f0*/  FADD.FTZ R26, R106, R93 ;  /* 0x0000005d6a1a7221 */ /* 0x002fe20000010000 */
[-CC-:B------:R-:W-:Y:S01]  /*b200*/  FFMA.FTZ R59, R59, R6.reuse, -R113.reuse ;  /* 0x000000063b3b7223 */ /* 0x180fe20000010871 */
[-CC-:B------:R-:W-:Y:S01]  /*b210*/  FFMA.FTZ R24, R74, R6.reuse, -R113.reuse ;  /* 0x000000064a187223 */ /* 0x180fe20000010871 */
[----:B------:R-:W-:Y:S01]  /*b220*/  FFMA.FTZ R60, R60, R6, -R113 ;  /* 0x000000063c3c7223 */ /* 0x000fe20000010871 */
[----:B------:R-:W-:Y:S01]  /*b230*/  FADD.FTZ R26, R27, R26 ;  /* 0x0000001a1b1a7221 */ /* 0x000fe20000010000 */
[----:B------:R-:W-:Y:S01]  /*b240*/  @!P1 PRMT R0, RZ, 0x654, R0 ;  /* 0x00000654ff009816 */ /* 0x000fe20000000000 */
[----:B------:R-:W3:Y:S01]  /*b250*/  LDL R98, [R1+0x88] ;  /* 0x0000880001627983 */ /* 0x000ee20000100800 */
[----:B------:R-:W1:Y:S01]  /*b260*/  MUFU.EX2 R51, R51 ;  /* 0x0000003300337308 */ /* 0x000e620000000800 */
[----:B----4-:R-:W-:Y:S01]  /*b270*/  FADD.FTZ R95, R43, R26 ;  /* 0x0000001a2b5f7221 */ /* 0x010fe20000010000 */
[----:B------:R4:W-:Y:S03]  /*b280*/  @!P1 SYNCS.ARRIVE.TRANS64.RED.A1T0 RZ, [R0+URZ], RZ ;  /* 0x000000ff00ff99a7 */ /* 0x0009e6000810043f */
[----:B------:R-:W-:-:S03]  /*b290*/  FADD.FTZ R26, R46, R95 ;  /* 0x0000005f2e1a7221 */ /* 0x000fc60000010000 */
[----:B------:R-:W1:Y:S01]  /*b2a0*/  MUFU.EX2 R55, R55 ;  /* 0x0000003700377308 */ /* 0x000e620000000800 */
[-CC-:B----4-:R-:W-:Y:S01]  /*b2b0*/  FFMA.FTZ R0, R58, R6.reuse, -R113.reuse ;  /* 0x000000063a007223 */ /* 0x190fe20000010871 */
[----:B0-----:R-:W-:Y:S01]  /*b2c0*/  FADD.FTZ R95, R47, R26 ;  /* 0x0000001a2f5f7221 */ /* 0x001fe20000010000 */
[----:B------:R-:W-:-:S05]  /*b2d0*/  FFMA.FTZ R58, R61, R6, -R113 ;  /* 0x000000063d3a7223 */ /* 0x000fca0000010871 */
[----:B------:R-:W0:Y:S01]  /*b2e0*/  MUFU.EX2 R59, R59 ;  /* 0x0000003b003b7308 */ /* 0x000e220000000800 */
[----:B------:R-:W-:-:S07]  /*b2f0*/  FADD.FTZ R26, R72, R99 ;  /* 0x00000063481a7221 */ /* 0x000fce0000010000 */
[----:B------:R4:W-:Y:S08]  /*b300*/  MUFU.EX2 R90, R9 ;  /* 0x00000009005a7308 */ /* 0x0009f00000000800 */
[----:B------:R2:W-:Y:S01]  /*b310*/  MUFU.EX2 R74, R11 ;  /* 0x0000000b004a7308 */ /* 0x0005e20000000800 */
[----:B----4-:R-:W-:-:S07]  /*b320*/  F2FP.BF16.F32.PACK_AB R9, R107, R100 ;  /* 0x000000646b09723e */ /* 0x010fce00000010ff */
[----:B------:R-:W4:Y:S01]  /*b330*/  MUFU.EX2 R0, R0 ;  /* 0x0000000000007308 */ /* 0x000f220000000800 */
[----:B--2---:R-:W-:-:S07]  /*b340*/  F2FP.BF16.F32.PACK_AB R11, R109, R108 ;  /* 0x0000006c6d0b723e */ /* 0x004fce00000010ff */
[----:B------:R2:W-:Y:S01]  /*b350*/  MUFU.EX2 R93, R24 ;  /* 0x00000018005d7308 */ /* 0x0005e20000000800 */
[----:B------:R0:W-:Y:S07]  /*b360*/  STSM.16.M88.4 [R115+0x1e800], R8 ;  /* 0x01e8000873007844 */ /* 0x0001ee0000000200 */
[----:B------:R-:W-:Y:S01]  /*b370*/  MUFU.EX2 R49, R49 ;  /* 0x0000003100317308 */ /* 0x000fe20000000800 */
[----:B--2---:R-:W-:-:S04]  /*b380*/  FADD.FTZ R24, R50, R95 ;  /* 0x0000005f32187221 */ /* 0x004fc80000010000 */
[----:B-1----:R-:W-:-:S03]  /*b390*/  FADD.FTZ R24, R51, R24 ;  /* 0x0000001833187221 */ /* 0x002fc60000010000 */
[----:B------:R-:W1:Y:S01]  /*b3a0*/  MUFU.EX2 R58, R58 ;  /* 0x0000003a003a7308 */ /* 0x000e620000000800 */
[----:B0-----:R-:W-:Y:S01]  /*b3b0*/  F2FP.BF16.F32.PACK_AB R10, R87, R86 ;  /* 0x00000056570a723e */ /* 0x001fe200000010ff */
[----:B------:R-:W-:Y:S01]  /*b3c0*/  FADD.FTZ R87, R73, R26 ;  /* 0x0000001a49577221 */ /* 0x000fe20000010000 */
[----:B------:R-:W-:Y:S01]  /*b3d0*/  F2FP.BF16.F32.PACK_AB R13, R111, R110 ;  /* 0x0000006e6f0d723e */ /* 0x000fe200000010ff */
[----:B------:R-:W-:-:S04]  /*b3e0*/  FADD.FTZ R24, R55, R24 ;  /* 0x0000001837187221 */ /* 0x000fc80000010000 */
[----:B------:R-:W0:Y:S01]  /*b3f0*/  MUFU.EX2 R60, R60 ;  /* 0x0000003c003c7308 */ /* 0x000e220000000800 */
[----:B------:R-:W-:Y:S01]  /*b400*/  FADD.FTZ R26, R56, R87 ;  /* 0x00000057381a7221 */ /* 0x000fe20000010000 */
[----:B------:R-:W-:-:S06]  /*b410*/  FADD.FTZ R9, R59, R24 ;  /* 0x000000183b097221 */ /* 0x000fcc0000010000 */
[----:B------:R2:W-:Y:S01]  /*b420*/  MUFU.EX2 R92, R15 ;  /* 0x0000000f005c7308 */ /* 0x0005e20000000800 */
[----:B----4-:R-:W-:-:S07]  /*b430*/  FADD.FTZ R11, R0, R9 ;  /* 0x00000009000b7221 */ /* 0x010fce0000010000 */
[----:B------:R-:W4:Y:S01]  /*b440*/  MUFU.EX2 R44, R44 ;  /* 0x0000002c002c7308 */ /* 0x000f220000000800 */
[----:B--2---:R-:W-:-:S05]  /*b450*/  F2FP.BF16.F32.PACK_AB R15, R114, R112 ;  /* 0x00000070720f723e */ /* 0x004fca00000010ff */
[----:B------:R2:W-:Y:S02]  /*b460*/  STSM.16.M88.4 [R116], R12 ;  /* 0x0000000c74007844 */ /* 0x0005e40000000200 */
[----:B------:R-:W4:Y:S08]  /*b470*/  MUFU.EX2 R41, R41 ;  /* 0x0000002900297308 */ /* 0x000f300000000800 */
[----:B------:R-:W4:Y:S01]  /*b480*/  MUFU.EX2 R42, R42 ;  /* 0x0000002a002a7308 */ /* 0x000f220000000800 */
[----:B--2---:R-:W-:Y:S01]  /*b490*/  FADD.FTZ R13, R57, R26 ;  /* 0x0000001a390d7221 */ /* 0x004fe20000010000 */
[----:B------:R-:W-:Y:S01]  /*b4a0*/  F2FP.BF16.F32.PACK_AB R26, R73, R72 ;  /* 0x00000048491a723e */ /* 0x000fe200000010ff */
[----:B-1----:R-:W-:-:S05]  /*b4b0*/  FADD.FTZ R15, R58, R11 ;  /* 0x0000000b3a0f7221 */ /* 0x002fca0000010000 */
[----:B------:R-:W1:Y:S01]  /*b4c0*/  MUFU.EX2 R39, R39 ;  /* 0x0000002700277308 */ /* 0x000e620000000800 */
[----:B------:R-:W-:Y:S01]  /*b4d0*/  FADD.FTZ R72, R52, R13 ;  /* 0x0000000d34487221 */ /* 0x000fe20000010000 */
[----:B------:R-:W-:Y:S01]  /*b4e0*/  F2FP.BF16.F32.PACK_AB R11, R106, R25 ;  /* 0x000000196a0b723e */ /* 0x000fe200000010ff */
[----:B0-----:R-:W-:Y:S02]  /*b4f0*/  FADD.FTZ R25, R60, R15 ;  /* 0x0000000f3c197221 */ /* 0x001fe40000010000 */
[----:B------:R-:W-:Y:S01]  /*b500*/  FADD.FTZ R73, R53, R72 ;  /* 0x0000004835497221 */ /* 0x000fe20000010000 */
[----:B------:R-:W-:Y:S01]  /*b510*/  F2FP.BF16.F32.PACK_AB R13, R43, R27 ;  /* 0x0000001b2b0d723e */ /* 0x000fe200000010ff */
[----:B------:R-:W-:Y:S01]  /*b520*/  FADD.FTZ R43, R62, R25 ;  /* 0x000000193e2b7221 */ /* 0x000fe20000010000 */
[----:B------:R-:W-:Y:S01]  /*b530*/  MUFU.EX2 R40, R40 ;  /* 0x0000002800287308 */ /* 0x000fe20000000800 */
[----:B------:R-:W-:Y:S01]  /*b540*/  FADD.FTZ R72, R48, R73 ;  /* 0x0000004930487221 */ /* 0x000fe20000010000 */
[----:B------:R-:W-:Y:S01]  /*b550*/  FFMA.FTZ R69, R69, R6, -R113 ;  /* 0x0000000645457223 */ /* 0x000fe20000010871 */
[----:B------:R-:W-:-:S02]  /*b560*/  F2FP.BF16.F32.PACK_AB R15, R47, R46 ;  /* 0x0000002e2f0f723e */ /* 0x000fc400000010ff */
[----:B------:R-:W-:Y:S01]  /*b570*/  FADD.FTZ R47, R49, R72 ;  /* 0x00000048312f7221 */ /* 0x000fe20000010000 */
[----:B------:R-:W-:Y:S01]  /*b580*/  FADD.FTZ R46, R66, R43 ;  /* 0x0000002b422e7221 */ /* 0x000fe20000010000 */
[----:B------:R-:W-:Y:S01]  /*b590*/  F2FP.BF16.F32.PACK_AB R25, R51, R50 ;  /* 0x000000323319723e */ /* 0x000fe200000010ff */
[----:B------:R-:W0:Y:S01]  /*b5a0*/  MUFU.EX2 R69, R69 ;  /* 0x0000004500457308 */ /* 0x000e220000000800 */
[----:B----4-:R-:W-:Y:S01]  /*b5b0*/  FADD.FTZ R50, R44, R47 ;  /* 0x0000002f2c327221 */ /* 0x010fe20000010000 */
[----:B------:R-:W-:Y:S01]  /*b5c0*/  FADD.FTZ R43, R67, R46 ;  /* 0x0000002e432b7221 */ /* 0x000fe20000010000 */
[----:B------:R-:W-:Y:S02]  /*b5d0*/  FFMA.FTZ R70, R70, R6, -R113 ;  /* 0x0000000646467223 */ /* 0x000fe40000010871 */
[----:B------:R-:W-:Y:S01]  /*b5e0*/  FADD.FTZ R50, R45, R50 ;  /* 0x000000322d327221 */ /* 0x000fe20000010000 */
[----:B------:R-:W-:Y:S01]  /*b5f0*/  F2FP.BF16.F32.PACK_AB R8, R89, R88 ;  /* 0x000000585908723e */ /* 0x000fe200000010ff */
[----:B------:R-:W-:Y:S01]  /*b600*/  FADD.FTZ R43, R68, R43 ;  /* 0x0000002b442b7221 */ /* 0x000fe20000010000 */
[----:B------:R-:W-:Y:S01]  /*b610*/  F2FP.BF16.F32.PACK_AB R9, R97, R91 ;  /* 0x0000005b6109723e */ /* 0x000fe200000010ff */
[----:B------:R-:W2:Y:S01]  /*b620*/  MUFU.EX2 R28, R28 ;  /* 0x0000001c001c7308 */ /* 0x000ea20000000800 */
[----:B------:R-:W-:Y:S01]  /*b630*/  FFMA.FTZ R71, R71, R6, -R113 ;  /* 0x0000000647477223 */ /* 0x000fe20000010871 */
[----:B------:R-:W-:Y:S01]  /*b640*/  F2FP.BF16.F32.PACK_AB R12, R85, R84 ;  /* 0x00000054550c723e */ /* 0x000fe200000010ff */
[----:B------:R-:W-:Y:S01]  /*b650*/  FADD.FTZ R47, R41, R50 ;  /* 0x00000032292f7221 */ /* 0x000fe20000010000 */
[----:B------:R-:W-:Y:S01]  /*b660*/  F2FP.BF16.F32.PACK_AB R14, R81, R80 ;  /* 0x00000050510e723e */ /* 0x000fe200000010ff */
[----:B------:R-:W-:-:S03]  /*b670*/  FADD.FTZ R43, R90, R43 ;  /* 0x0000002b5a2b7221 */ /* 0x000fc60000010000 */
[----:B------:R-:W4:Y:S01]  /*b680*/  MUFU.EX2 R70, R70 ;  /* 0x0000004600467308 */ /* 0x000f220000000800 */
[----:B------:R-:W-:Y:S01]  /*b690*/  FADD.FTZ R50, R42, R47 ;  /* 0x0000002f2a327221 */ /* 0x000fe20000010000 */
[----:B------:R-:W-:Y:S02]  /*b6a0*/  F2FP.BF16.F32.PACK_AB R24, R77, R76 ;  /* 0x0000004c4d18723e */ /* 0x000fe400000010ff */
[----:B------:R-:W-:-:S04]  /*b6b0*/  F2FP.BF16.F32.PACK_AB R27, R59, R55 ;  /* 0x000000373b1b723e */ /* 0x000fc800000010ff */
[----:B------:R-:W4:Y:S08]  /*b6c0*/  MUFU.EX2 R71, R71 ;  /* 0x0000004700477308 */ /* 0x000f300000000800 */
[----:B------:R-:W4:Y:S08]  /*b6d0*/  MUFU.EX2 R30, R30 ;  /* 0x0000001e001e7308 */ /* 0x000f300000000800 */
        /* <DEDUP_REMOVED lines=9> */
[----:B---3--:R1:W-:Y:S07]  /*b770*/  STSM.16.M88.4 [R96], R8 ;  /* 0x0000000860007844 */ /* 0x0083ee0000000200 */
[----:B------:R-:W-:Y:S08]  /*b780*/  MUFU.EX2 R3, R3 ;  /* 0x0000000300037308 */ /* 0x000ff00000000800 */
[----:B------:R-:W-:Y:S01]  /*b790*/  MUFU.EX2 R4, R4 ;  /* 0x0000000400047308 */ /* 0x000fe20000000800 */
[----:B-1----:R-:W-:Y:S01]  /*b7a0*/  FADD.FTZ R11, R39, R50 ;  /* 0x00000032270b7221 */ /* 0x002fe20000010000 */
[----:B------:R-:W-:Y:S01]  /*b7b0*/  F2FP.BF16.F32.PACK_AB R9, R58, R0 ;  /* 0x000000003a09723e */ /* 0x000fe200000010ff */
[----:B------:R1:W-:Y:S04]  /*b7c0*/  STSM.16.M88.4 [R94], R12 ;  /* 0x0000000c5e007844 */ /* 0x0003e80000000200 */
[----:B------:R3:W-:Y:S01]  /*b7d0*/  STSM.16.M88.4 [R115+0x24800], R24 ;  /* 0x0248001873007844 */ /* 0x0007e20000000200 */
[----:B-1----:R-:W-:Y:S01]  /*b7e0*/  F2FP.BF16.F32.PACK_AB R12, R49, R48 ;  /* 0x00000030310c723e */ /* 0x002fe200000010ff */
[----:B------:R-:W-:-:S02]  /*b7f0*/  FADD.FTZ R48, R74, R43 ;  /* 0x0000002b4a307221 */ /* 0x000fc40000010000 */
[----:B------:R-:W4:Y:S02]  /*b800*/  LDL R43, [R1+0x84] ;  /* 0x00008400012b7983 */ /* 0x000f240000100800 */
[----:B0-----:R-:W-:Y:S01]  /*b810*/  FADD.FTZ R13, R69, R48 ;  /* 0x00000030450d7221 */ /* 0x001fe20000010000 */
[----:B---3--:R-:W-:-:S03]  /*b820*/  FADD.FTZ R25, R40, R11 ;  /* 0x0000000b28197221 */ /* 0x008fc60000010000 */
[----:B------:R-:W-:Y:S01]  /*b830*/  FADD.FTZ R15, R92, R13 ;  /* 0x0000000d5c0f7221 */ /* 0x000fe20000010000 */
[----:B--2---:R-:W-:-:S03]  /*b840*/  FADD.FTZ R24, R28, R25 ;  /* 0x000000191c187221 */ /* 0x004fc60000010000 */
[----:B----4-:R-:W-:Y:S01]  /*b850*/  FADD.FTZ R0, R70, R15 ;  /* 0x0000000f46007221 */ /* 0x010fe20000010000 */
[----:B------:R-:W-:-:S03]  /*b860*/  FADD.FTZ R25, R31, R24 ;  /* 0x000000181f197221 */ /* 0x000fc60000010000 */
[----:B------:R-:W-:Y:S01]  /*b870*/  FADD.FTZ R24, R71, R0 ;  /* 0x0000000047187221 */ /* 0x000fe20000010000 */
[----:B------:R-:W-:Y:S01]  /*b880*/  FADD.FTZ R26, R30, R25 ;  /* 0x000000191e1a7221 */ /* 0x000fe20000010000 */
[----:B------:R-:W-:Y:S02]  /*b890*/  F2FP.BF16.F32.PACK_AB R14, R45, R44 ;  /* 0x0000002c2d0e723e */ /* 0x000fe400000010ff */
[----:B------:R-:W-:Y:S01]  /*b8a0*/  FADD.FTZ R44, R93, R24 ;  /* 0x000000185d2c7221 */ /* 0x000fe20000010000 */
[----:B------:R-:W-:Y:S01]  /*b8b0*/  F2FP.BF16.F32.PACK_AB R24, R42, R41 ;  /* 0x000000292a18723e */ /* 0x000fe200000010ff */
[----:B------:R-:W-:Y:S01]  /*b8c0*/  FADD.FTZ R42, R29, R26 ;  /* 0x0000001a1d2a7221 */ /* 0x000fe20000010000 */
[----:B------:R-:W-:Y:S02]  /*b8d0*/  F2FP.BF16.F32.PACK_AB R26, R40, R39 ;  /* 0x00000027281a723e */ /* 0x000fe400000010ff */
[----:B------:R-:W2:Y:S01]  /*b8e0*/  LDL R39, [R1+0x6c] ;  /* 0x00006c0001277983 */ /* 0x000ea20000100800 */
[-CC-:B------:R-:W-:Y:S01]  /*b8f0*/  FFMA.FTZ R75, R75, R6.reuse, -R113.reuse ;  /* 0x000000064b4b7223 */ /* 0x180fe20000010871 */
[-CC-:B------:R-:W-:Y:S01]  /*b900*/  FFMA.FTZ R78, R78, R6.reuse, -R113.reuse ;  /* 0x000000064e4e7223 */ /* 0x180fe20000010871 */
[----:B------:R-:W-:-:S04]  /*b910*/  FFMA.FTZ R79, R79, R6, -R113 ;  /* 0x000000064f4f7223 */ /* 0x000fc80000010871 */
[----:B------:R-:W0:Y:S01]  /*b920*/  MUFU.EX2 R75, R75 ;  /* 0x0000004b004b7308 */ /* 0x000e220000000800 */
[-CC-:B------:R-:W-:Y:S01]  /*b930*/  FFMA.FTZ R82, R82, R6.reuse, -R113.reuse ;  /* 0x0000000652527223 */ /* 0x180fe20000010871 */
[----:B------:R-:W-:-:S06]  /*b940*/  FFMA.FTZ R83, R83, R6, -R113 ;  /* 0x0000000653537223 */ /* 0x000fcc0000010871 */
[----:B------:R-:W1:Y:S01]  /*b950*/  MUFU.EX2 R78, R78 ;  /* 0x0000004e004e7308 */ /* 0x000e620000000800 */
[----:B------:R-:W-:Y:S01]  /*b960*/  FFMA.FTZ R64, R125, R6, -R113 ;  /* 0x000000067d407223 */ /* 0x000fe20000010871 */
[----:B------:R-:W-:-:S06]  /*b970*/  F2FP.BF16.F32.PACK_AB R8, R57, R56 ;  /* 0x000000383908723e */ /* 0x000fcc00000010ff */
[----:B------:R-:W3:Y:S01]  /*b980*/  MUFU.EX2 R79, R79 ;  /* 0x0000004f004f7308 */ /* 0x000ee20000000800 */
[----:B------:R-:W-:Y:S02]  /*b990*/  F2FP.BF16.F32.PACK_AB R10, R53, R52 ;  /* 0x00000034350a723e */ /* 0x000fe400000010ff */
[----:B------:R-:W-:-:S05]  /*b9a0*/  F2FP.BF16.F32.PACK_AB R11, R62, R60 ;  /* 0x0000003c3e0b723e */ /* 0x000fca00000010ff */
[----:B------:R-:W4:Y:S01]  /*b9b0*/  MUFU.EX2 R82, R82 ;  /* 0x0000005200527308 */ /* 0x000f220000000800 */
[----:B0-----:R-:W-:Y:S01]  /*b9c0*/  FADD.FTZ R25, R75, R44 ;  /* 0x0000002c4b197221 */ /* 0x001fe20000010000 */
[-CC-:B------:R-:W-:Y:S01]  /*b9d0*/  FFMA.FTZ R65, R126, R6.reuse, -R113.reuse ;  /* 0x000000067e417223 */ /* 0x180fe20000010871 */
[----:B------:R0:W-:Y:S05]  /*b9e0*/  STSM.16.M88.4 [R98], R8 ;  /* 0x0000000862007844 */ /* 0x0001ea0000000200 */
[----:B------:R-:W4:Y:S01]  /*b9f0*/  MUFU.EX2 R83, R83 ;  /* 0x0000005300537308 */ /* 0x000f220000000800 */
[-CC-:B------:R-:W-:Y:S01]  /*ba00*/  FFMA.FTZ R63, R127, R6.reuse, -R113.reuse ;  /* 0x000000067f3f7223 */ /* 0x180fe20000010871 */
[----:B------:R-:W-:-:S06]  /*ba10*/  FFMA.FTZ R61, R128, R6, -R113 ;  /* 0x00000006803d7223 */ /* 0x000fcc0000010871 */
[----:B------:R-:W4:Y:S01]  /*ba20*/  MUFU.EX2 R64, R64 ;  /* 0x0000004000407308 */ /* 0x000f220000000800 */
[----:B0-----:R-:W-:Y:S01]  /*ba30*/  FADD.FTZ R9, R37, R42 ;  /* 0x0000002a25097221 */ /* 0x001fe20000010000 */
[----:B-1----:R-:W-:-:S03]  /*ba40*/  FADD.FTZ R8, R78, R25 ;  /* 0x000000194e087221 */ /* 0x002fc60000010000 */
[----:B------:R-:W-:-:S03]  /*ba50*/  FADD.FTZ R10, R38, R9 ;  /* 0x00000009260a7221 */ /* 0x000fc60000010000 */
[----:B------:R-:W0:Y:S01]  /*ba60*/  MUFU.EX2 R65, R65 ;  /* 0x0000004100417308 */ /* 0x000e220000000800 */
[----:B---3--:R-:W-:Y:S01]  /*ba70*/  FADD.FTZ R9, R79, R8 ;  /* 0x000000084f097221 */ /* 0x008fe20000010000 */
[----:B------:R-:W-:-:S03]  /*ba80*/  FADD.FTZ R11, R35, R10 ;  /* 0x0000000a230b7221 */ /* 0x000fc60000010000 */
[----:B----4-:R-:W-:-:S03]  /*ba90*/  FADD.FTZ R8, R82, R9 ;  /* 0x0000000952087221 */ /* 0x010fc60000010000 */
[----:B------:R-:W1:Y:S01]  /*baa0*/  MUFU.EX2 R46, R63 ;  /* 0x0000003f002e7308 */ /* 0x000e620000000800 */
[-C--:B------:R-:W-:Y:S01]  /*bab0*/  FFMA.FTZ R101, R101, R6.reuse, -R113 ;  /* 0x0000000665657223 */ /* 0x080fe20000010871 */
[----:B------:R-:W-:Y:S01]  /*bac0*/  FADD.FTZ R10, R36, R11 ;  /* 0x0000000b240a7221 */ /* 0x000fe20000010000 */
[----:B------:R-:W-:Y:S01]  /*bad0*/  FADD.FTZ R9, R83, R8 ;  /* 0x0000000853097221 */ /* 0x000fe20000010000 */
[----:B------:R-:W-:-:S04]  /*bae0*/  FFMA.FTZ R102, R102, R6, -R113 ;  /* 0x0000000666667223 */ /* 0x000fc80000010871 */
[----:B------:R-:W3:Y:S01]  /*baf0*/  MUFU.EX2 R61, R61 ;  /* 0x0000003d003d7308 */ /* 0x000ee20000000800 */
[----:B------:R-:W-:Y:S01]  /*bb00*/  FADD.FTZ R11, R33, R10 ;  /* 0x0000000a210b7221 */ /* 0x000fe20000010000 */
[-C--:B------:R-:W-:Y:S01]  /*bb10*/  FFMA.FTZ R103, R103, R6.reuse, -R113 ;  /* 0x0000000667677223 */ /* 0x080fe20000010871 */
[----:B------:R-:W-:Y:S01]  /*bb20*/  FADD.FTZ R10, R64, R9 ;  /* 0x00000009400a7221 */ /* 0x000fe20000010000 */
[-CC-:B------:R-:W-:Y:S01]  /*bb30*/  FFMA.FTZ R104, R104, R6.reuse, -R113.reuse ;  /* 0x0000000668687223 */ /* 0x180fe20000010871 */
[----:B------:R-:W-:Y:S01]  /*bb40*/  FFMA.FTZ R105, R105, R6, -R113 ;  /* 0x0000000669697223 */ /* 0x000fe20000010871 */
[----:B------:R-:W-:Y:S02]  /*bb50*/  F2FP.BF16.F32.PACK_AB R13, R67, R66 ;  /* 0x00000042430d723e */ /* 0x000fe400000010ff */
[----:B------:R-:W4:Y:S01]  /*bb60*/  MUFU.EX2 R0, R101 ;  /* 0x0000006500007308 */ /* 0x000f220000000800 */
[----:B------:R-:W-:Y:S01]  /*bb70*/  F2FP.BF16.F32.PACK_AB R15, R90, R68 ;  /* 0x000000445a0f723e */ /* 0x000fe200000010ff */
[----:B0-----:R-:W-:Y:S01]  /*bb80*/  FADD.FTZ R9, R65, R10 ;  /* 0x0000000a41097221 */ /* 0x001fe20000010000 */
[----:B------:R-:W-:-:S05]  /*bb90*/  F2FP.BF16.F32.PACK_AB R10, R36, R35 ;  /* 0x00000023240a723e */ /* 0x000fca00000010ff */
[----:B------:R-:W0:Y:S01]  /*bba0*/  MUFU.EX2 R102, R102 ;  /* 0x0000006600667308 */ /* 0x000e220000000800 */
[----:B------:R3:W-:Y:S01]  /*bbb0*/  STSM.16.M88.4 [R96+0x6000], R12 ;  /* 0x0060000c60007844 */ /* 0x0007e20000000200 */
[----:B-1----:R-:W-:Y:S01]  /*bbc0*/  FADD.FTZ R36, R46, R9 ;  /* 0x000000092e247221 */ /* 0x002fe20000010000 */
[----:B------:R-:W-:Y:S02]  /*bbd0*/  F2FP.BF16.F32.PACK_AB R25, R69, R74 ;  /* 0x0000004a4519723e */ /* 0x000fe400000010ff */
[----:B------:R-:W-:-:S03]  /*bbe0*/  F2FP.BF16.F32.PACK_AB R27, R70, R92 ;  /* 0x0000005c461b723e */ /* 0x000fc600000010ff */
[----:B------:R-:W1:Y:S08]  /*bbf0*/  MUFU.EX2 R103, R103 ;  /* 0x0000006700677308 */ /* 0x000e700000000800 */
[----:B------:R-:W-:Y:S01]  /*bc00*/  MUFU.EX2 R104, R104 ;  /* 0x0000006800687308 */ /* 0x000fe20000000800 */
[----:B---3--:R-:W-:Y:S01]  /*bc10*/  FADD.FTZ R12, R34, R11 ;  /* 0x0000000b220c7221 */ /* 0x008fe20000010000 */
[----:B------:R-:W-:-:S06]  /*bc20*/  FADD.FTZ R15, R61, R36 ;  /* 0x000000243d0f7221 */ /* 0x000fcc0000010000 */
[----:B------:R-:W3:Y:S01]  /*bc30*/  MUFU.EX2 R105, R105 ;  /* 0x0000006900697308 */ /* 0x000ee20000000800 */
[----:B------:R-:W-:Y:S01]  /*bc40*/  FADD.FTZ R11, R21, R12 ;  /* 0x0000000c150b7221 */ /* 0x000fe20000010000 */
[----:B------:R0:W-:Y:S01]  /*bc50*/  STSM.16.M88.4 [R94+0x6000], R24 ;  /* 0x006000185e007844 */ /* 0x0001e20000000200 */
[----:B------:R-:W-:Y:S01]  /*bc60*/  F2FP.BF16.F32.PACK_AB R14, R32, R21 ;  /* 0x00000015200e723e */ /* 0x000fe200000010ff */
[C---:B----4-:R-:W-:Y:S01]  /*bc70*/  FADD.FTZ R21, R0.reuse, R15 ;  /* 0x0000000f00157221 */ /* 0x050fe20000010000 */
[----:B------:R-:W-:Y:S02]  /*bc80*/  F2FP.BF16.F32.PACK_AB R15, R0, R61 ;  /* 0x0000003d000f723e */ /* 0x000fe400000010ff */
[----:B------:R-:W-:Y:S02]  /*bc90*/  F2FP.BF16.F32.PACK_AB R28, R31, R28 ;  /* 0x0000001c1f1c723e */ /* 0x000fe400000010ff */
[----:B------:R-:W-:Y:S02]  /*bca0*/  F2FP.BF16.F32.PACK_AB R30, R29, R30 ;  /* 0x0000001e1d1e723e */ /* 0x000fe400000010ff */
[----:B------:R-:W-:Y:S01]  /*bcb0*/  F2FP.BF16.F32.PACK_AB R29, R93, R71 ;  /* 0x000000475d1d723e */ /* 0x000fe200000010ff */
[----:B0-----:R-:W-:Y:S01]  /*bcc0*/  FADD.FTZ R25, R32, R11 ;  /* 0x0000000b20197221 */ /* 0x001fe20000010000 */
[----:B------:R-:W-:-:S03]  /*bcd0*/  F2FP.BF16.F32.PACK_AB R24, R3, R20 ;  /* 0x000000140318723e */ /* 0x000fc600000010ff */
[----:B------:R-:W-:Y:S01]  /*bce0*/  FADD.FTZ R0, R20, R25 ;  /* 0x0000001914007221 */ /* 0x000fe20000010000 */
[----:B------:R-:W-:Y:S01]  /*bcf0*/  FADD.FTZ R20, R102, R21 ;  /* 0x0000001566147221 */ /* 0x000fe20000010000 */
[----:B------:R-:W-:Y:S02]  /*bd00*/  F2FP.BF16.F32.PACK_AB R31, R78, R75 ;  /* 0x0000004b4e1f723e */ /* 0x000fe400000010ff */
[----:B------:R-:W-:Y:S02]  /*bd10*/  F2FP.BF16.F32.PACK_AB R8, R38, R37 ;  /* 0x000000252608723e */ /* 0x000fe400000010ff */
[----:B------:R-:W-:Y:S02]  /*bd20*/  F2FP.BF16.F32.PACK_AB R9, R82, R79 ;  /* 0x0000004f5209723e */ /* 0x000fe400000010ff */
[----:B------:R-:W-:Y:S02]  /*bd30*/  F2FP.BF16.F32.PACK_AB R11, R64, R83 ;  /* 0x00000053400b723e */ /* 0x000fe400000010ff */
[----:B------:R-:W-:-:S02]  /*bd40*/  F2FP.BF16.F32.PACK_AB R12, R34, R33 ;  /* 0x00000021220c723e */ /* 0x000fc400000010ff */
[----:B------:R-:W-:Y:S02]  /*bd50*/  F2FP.BF16.F32.PACK_AB R13, R46, R65 ;  /* 0x000000412e0d723e */ /* 0x000fe400000010ff */
[C---:B-1----:R-:W-:Y:S01]  /*bd60*/  F2FP.BF16.F32.PACK_AB R25, R103.reuse, R102 ;  /* 0x000000666719723e */ /* 0x042fe200000010ff */
[----:B------:R-:W-:Y:S01]  /*bd70*/  FADD.FTZ R103, R103, R20 ;  /* 0x0000001467677221 */ /* 0x000fe20000010000 */
[----:B------:R-:W-:Y:S02]  /*bd80*/  F2FP.BF16.F32.PACK_AB R26, R4, R7 ;  /* 0x00000007041a723e */ /* 0x000fe400000010ff */
[----:B---3--:R-:W-:Y:S01]  /*bd90*/  F2FP.BF16.F32.PACK_AB R27, R105, R104 ;  /* 0x00000068691b723e */ /* 0x008fe200000010ff */
[----:B------:R0:W-:Y:S01]  /*bda0*/  STSM.16.M88.4 [R115+0x2a800], R28 ;  /* 0x02a8001c73007844 */ /* 0x0001e20000000200 */
[----:B------:R-:W-:Y:S01]  /*bdb0*/  FADD.FTZ R104, R104, R103 ;  /* 0x0000006768687221 */ /* 0x000fe20000010000 */
[----:B------:R-:W-:-:S03]  /*bdc0*/  FADD.FTZ R0, R3, R0 ;  /* 0x0000000003007221 */ /* 0x000fc60000010000 */
[----:B------:R-:W-:Y:S01]  /*bdd0*/  FADD.FTZ R3, R105, R104 ;  /* 0x0000006869037221 */ /* 0x000fe20000010000 */
[----:B------:R-:W-:Y:S01]  /*bde0*/  FADD.FTZ R7, R7, R0 ;  /* 0x0000000007077221 */ /* 0x000fe20000010000 */
[----:B------:R-:W-:-:S03]  /*bdf0*/  IADD3 R0, R120, -0x2, RZ ;  /* 0xfffffffe78007810 */ /* 0x000fc60007ffe0ff */
[----:B------:R0:W-:Y:S01]  /*be00*/  STL [R1+0x14], R3 ;  /* 0x0000140301007387 */ /* 0x0001e20000100800 */
[----:B------:R-:W-:Y:S02]  /*be10*/  IMAD.MOV.U32 R151, RZ, RZ, RZ ;  /* 0x000000ffff977224 */ /* 0x000fe400078e00ff */
[----:B------:R-:W-:Y:S02]  /*be20*/  FADD.FTZ R4, R4, R7 ;  /* 0x0000000704047221 */ /* 0x000fe40000010000 */
        /* <DEDUP_REMOVED lines=31> */
[----:B------:R0:W-:Y:S04]  /*c020*/  STSM.16.M88.4 [R43], R8 ;  /* 0x000000082b007844 */ /* 0x0001e80000000200 */
[----:B------:R0:W-:Y:S04]  /*c030*/  STSM.16.M88.4 [R96+0xc000], R12 ;  /* 0x00c0000c60007844 */ /* 0x0001e80000000200 */
[----:B------:R0:W-:Y:S01]  /*c040*/  STSM.16.M88.4 [R94+0xc000], R24 ;  /* 0x00c000185e007844 */ /* 0x0001e20000000200 */
[----:B------:R1:W-:Y:S06]  /*c050*/  MEMBAR.ALL.CTA ;  /* 0x0000000000007992 */ /* 0x0003ec0000008000 */
[----:B-1----:R-:W1:Y:S01]  /*c060*/  FENCE.VIEW.ASYNC.S ;  /* 0x00000000000073c6 */ /* 0x002e620000000000 */
[----:B--2---:R-:W-:Y:S01]  /*c070*/  ISETP.GE.AND P2, PT, R0, R39, PT ;  /* 0x000000270000720c */ /* 0x004fe20003f46270 */
[----:B-1----:R-:W-:-:S12]  /*c080*/  NOP ;  /* 0x0000000000007918 */ /* 0x002fd80000000000 */
[----:B0-----:R-:W-:Y:S05]  /*c090*/  @!P2 BRA `(.L_x_12631) ;  /* 0x0000003c0020a947 */ /* 0x001fea0003800000 */
[----:B------:R0:W-:Y:S01]  /*c0a0*/  STL [R1+0x4], R0 ;  /* 0x0000040001007387 */ /* 0x0001e20000100800 */
[----:B------:R-:W-:Y:S02]  /*c0b0*/  IMAD.MOV.U32 R3, RZ, RZ, R54 ;  /* 0x000000ffff037224 */ /* 0x000fe400078e0036 */
[----:B------:R-:W-:Y:S01]  /*c0c0*/  IMAD.MOV.U32 R7, RZ, RZ, R5 ;  /* 0x000000ffff077224 */ /* 0x000fe200078e0005 */
[----:B------:R1:W5:Y:S01]  /*c0d0*/  LDL.LU R8, [R1+0x18] ;  /* 0x0000180001087983 */ /* 0x0003620000300800 */
[----:B------:R-:W-:Y:S02]  /*c0e0*/  CS2R R150, SRZ ;  /* 0x0000000000967805 */ /* 0x000fe4000001ff00 */
[----:B------:R-:W-:Y:S02]  /*c0f0*/  CS2R R148, SRZ ;  /* 0x0000000000947805 */ /* 0x000fe4000001ff00 */
[----:B------:R-:W-:Y:S02]  /*c100*/  CS2R R146, SRZ ;  /* 0x0000000000927805 */ /* 0x000fe4000001ff00 */
[----:B------:R-:W-:-:S02]  /*c110*/  CS2R R144, SRZ ;  /* 0x0000000000907805 */ /* 0x000fc4000001ff00 */
[----:B------:R-:W-:Y:S01]  /*c120*/  CS2R R142, SRZ ;  /* 0x00000000008e7805 */ /* 0x000fe2000001ff00 */
[----:B0-----:R-:W-:Y:S01]  /*c130*/  IMAD.MOV.U32 R0, RZ, RZ, R152 ;  /* 0x000000ffff007224 */ /* 0x001fe200078e0098 */
        /* <DEDUP_REMOVED lines=10> */
[----:B-1----:R-:W-:-:S07]  /*c1e0*/  CS2R R120, SRZ ;  /* 0x0000000000787805 */ /* 0x002fce000001ff00 */
.L_x_12641:
[----:B------:R-:W2:Y:S01]  /*c1f0*/  LDL R6, [R1+0x74] ;  /* 0x0000740001067983 */ /* 0x000ea20000100800 */
[----:B------:R-:W-:Y:S01]  /*c200*/  IADD3 R152, R0, 0x1, RZ ;  /* 0x0000000100987810 */ /* 0x000fe20007ffe0ff */
        /* <DEDUP_REMOVED lines=10> */
.L_x_12633:
[----:B------:R-:W-:Y:S01]  /*c2b0*/  IMAD R5, R152, 0x8, R2 ;  /* 0x0000000898057824 */ /* 0x000fe200078e0202 */
[----:B0-----:R-:W-:-:S04]  /*c2c0*/  SHF.L.U32 R6, R6, 0x1f, RZ ;  /* 0x0000001f06067819 */ /* 0x001fc800000006ff */
[----:B------:R0:W1:Y:S01]  /*c2d0*/  SYNCS.PHASECHK.TRANS64.TRYWAIT P3, [R5+URZ+0x30830], R6 ;  /* 0x03083006050075a7 */ /* 0x000062000806017f */
[----:B------:R-:W-:Y:S05]  /*c2e0*/  @!P0 BRA `(.L_x_12634) ;  /* 0x0000000000048947 */ /* 0x000fea0003800000 */
[----:B------:R-:W-:Y:S01]  /*c2f0*/  BPT.TRAP 0x1 ;  /* 0x000000040000795c */ /* 0x000fe20000300000 */
.L_x_12634:
[----:B------:R-:W-:Y:S04]  /*c300*/  BSSY B0, `(.L_x_12632) ;  /* 0x0000004000007945 */ /* 0x000fe80003800000 */
[----:B-1----:R-:W-:Y:S05]  /*c310*/  @P3 BRA `(.L_x_12635) ;  /* 0x0000000000083947 */ /* 0x002fea0003800000 */
[----:B------:R-:W1:Y:S02]  /*c320*/  SYNCS.PHASECHK.TRANS64.TRYWAIT P3, [R5+URZ+0x30830], R6 ;  /* 0x03083006050075a7 */ /* 0x000e64000806017f */
[----:B-1----:R-:W-:Y:S05]  /*c330*/  @!P3 BRA `(.L_x_12636) ;  /* 0x000000dc006cb947 */ /* 0x002fea0003800000 */
.L_x_12635:
[----:B------:R-:W-:Y:S05]  /*c340*/  BSYNC B0 ;  /* 0x0000000000007941 */ /* 0x000fea0003800000 */
.L_x_12632:
[----:B01----:R-:W2:Y:S04]  /*c350*/  LDL R6, [R1+0x78] ;  /* 0x0000780001067983 */ /* 0x003ea80000100800 */
[----:B------:R-:W3:Y:S01]  /*c360*/  LDL.64 R20, [R1+0x48] ;  /* 0x0000480001147983 */ /* 0x000ee20000100a00 */
[----:B------:R-:W-:Y:S01]  /*c370*/  IMAD.MOV.U32 R15, RZ, RZ, 0x40000040 ;  /* 0x40000040ff0f7424 */ /* 0x000fe200078e00ff */
[----:B------:R-:W-:Y:S05]  /*c380*/  WARPSYNC.ALL ;  /* 0x0000000000007948 */ /* 0x000fea0003800000 */
[----:B------:R-:W-:Y:S01]  /*c390*/  R2UR UR15, R15 ;  /* 0x000000000f0f72ca */ /* 0x000fe200000e0000 */
[----:B------:R-:W0:Y:S01]  /*c3a0*/  S2R R5, SR_TID.X ;  /* 0x0000000000057919 */ /* 0x000e220000002100 */
[----:B------:R-:W-:-:S02]  /*c3b0*/  IMAD.MOV.U32 R13, RZ, RZ, 0x40000040 ;  /* 0x40000040ff0d7424 */ /* 0x000fc400078e00ff */
[----:B------:R-:W-:-:S03]  /*c3c0*/  IMAD.MOV.U32 R11, RZ, RZ, 0x40000040 ;  /* 0x40000040ff0b7424 */ /* 0x000fc600078e00ff */
[----:B------:R-:W-:Y:S02]  /*c3d0*/  R2UR UR11, R13 ;  /* 0x000000000d0b72ca */ /* 0x000fe400000e0000 */
[----:B0-----:R-:W-:-:S05]  /*c3e0*/  SHF.R.U32.HI R5, RZ, 0x7, R5 ;  /* 0x00000007ff057819 */ /* 0x001fca0000011605 */
[----:B------:R-:W-:-:S05]  /*c3f0*/  VIADD R5, R5, 0x8 ;  /* 0x0000000805057836 */ /* 0x000fca0000000000 */
[----:B------:R0:W-:Y:S01]  /*c400*/  BAR.SYNC.DEFER_BLOCKING R5, 0x100 ;  /* 0x000400050000751d */ /* 0x0001e20000010000 */
[----:B------:R-:W-:-:S05]  /*c410*/  R2UR UR7, R11 ;  /* 0x000000000b0772ca */ /* 0x000fca00000e0000 */
[----:B------:R-:W-:Y:S01]  /*c420*/  WARPGROUP.ARRIVE ;  /* 0x00000000000079c5 */ /* 0x000fe20000000000 */
[----:B--2---:R-:W-:-:S04]  /*c430*/  IMAD R10, R152, 0x600, R6 ;  /* 0x00000600980a7824 */ /* 0x004fc800078e0206 */
[----:B------:R-:W-:-:S05]  /*c440*/  VIADD R14, R10, 0x4 ;  /* 0x000000040a0e7836 */ /* 0x000fca0000000000 */
[----:B------:R-:W-:Y:S02]  /*c450*/  R2UR UR14, R14 ;  /* 0x000000000e0e72ca */ /* 0x000fe400000e0000 */
[----:B------:R-:W2:Y:S01]  /*c460*/  LDL.64 R14, [R1+0x60] ;  /* 0x00006000010e7983 */ /* 0x000ea20000100a00 */
[----:B------:R-:W-:-:S05]  /*c470*/  VIADD R12, R10, 0x2 ;  /* 0x000000020a0c7836 */ /* 0x000fca0000000000 */
[----:B------:R-:W-:Y:S02]  /*c480*/  R2UR UR10, R12 ;  /* 0x000000000c0a72ca */ /* 0x000fe400000e0000 */
[----:B------:R-:W4:Y:S01]  /*c490*/  LDL.64 R12, [R1+0x58] ;  /* 0x00005800010c7983 */ /* 0x000f220000100a00 */
[----:B---3--:R-:W-:Y:S02]  /*c4a0*/  R2UR UR4, R20 ;  /* 0x00000000140472ca */ /* 0x008fe400000e0000 */
[----:B------:R-:W-:Y:S02]  /*c4b0*/  R2UR UR5, R21 ;  /* 0x00000000150572ca */ /* 0x000fe400000e0000 */
[----:B------:R-:W-:Y:S01]  /*c4c0*/  R2UR UR6, R10 ;  /* 0x000000000a0672ca */ /* 0x000fe200000e0000 */
[----:B------:R-:W3:-:S12]  /*c4d0*/  LDL.64 R20, [R1+0x50] ;  /* 0x0000500001147983 */ /* 0x000ed80000100a00 */
[----:B------:R-:W-:Y:S03]  /*c4e0*/  HGMMA.64x192x16.F32.BF16 R24, gdesc[UR4], RZ, !UPT, gsb0 ;  /* 0x02e00000041879f0 */ /* 0x000fe6000c0018ff */
[----:B------:R-:W-:Y:S02]  /*c4f0*/  WARPGROUP.DEPBAR.LE gsb0, 0x0 ;  /* 0x00008000000079c5 */ /* 0x000fe40000010000 */
[----:B------:R-:W-:Y:S01]  /*c500*/  WARPGROUP.ARRIVE ;  /* 0x00000000000079c5 */ /* 0x000fe20000000000 */
[----:B--2---:R-:W-:Y:S02]  /*c510*/  R2UR UR8, R14 ;  /* 0x000000000e0872ca */ /* 0x004fe400000e0000 */
[----:B------:R-:W-:-:S13]  /*c520*/  R2UR UR9, R15 ;  /* 0x000000000f0972ca */ /* 0x000fda00000e0000 */
[----:B------:R-:W-:Y:S01]  /*c530*/  HGMMA.64x192x16.F32.BF16 R24, gdesc[UR8], R24, gsb0 ;  /* 0x02e00000081879f0 */ /* 0x000fe20008001818 */
[----:B----4-:R-:W-:Y:S02]  /*c540*/  R2UR UR12, R12 ;  /* 0x000000000c0c72ca */ /* 0x010fe400000e0000 */
[----:B------:R-:W-:Y:S01]  /*c550*/  R2UR UR13, R13 ;  /* 0x000000000d0d72ca */ /* 0x000fe200000e0000 */
[----:B------:R-:W-:Y:S01]  /*c560*/  VIADD R10, R10, 0x6 ;  /* 0x000000060a0a7836 */ /* 0x000fe20000000000 */
[----:B------:R-:W-:Y:S02]  /*c570*/  R2UR UR19, R11 ;  /* 0x000000000b1372ca */ /* 0x000fe400000e0000 */
[----:B---3--:R-:W-:Y:S02]  /*c580*/  R2UR UR16, R20 ;  /* 0x00000000141072ca */ /* 0x008fe400000e0000 */
[----:B------:R-:W-:Y:S02]  /*c590*/  R2UR UR18, R10 ;  /* 0x000000000a1272ca */ /* 0x000fe400000e0000 */
[----:B------:R-:W-:Y:S01]  /*c5a0*/  R2UR UR17, R21 ;  /* 0x00000000151172ca */ /* 0x000fe200000e0000 */
[----:B------:R-:W-:-:S02]  /*c5b0*/  WARPGROUP.DEPBAR.LE gsb0, 0x0 ;  /* 0x00008000000079c5 */ /* 0x000fc40000010000 */
[----:B------:R-:W-:-:S06]  /*c5c0*/  WARPGROUP.ARRIVE ;  /* 0x00000000000079c5 */ /* 0x000fcc0000000000 */
        /* <DEDUP_REMOVED lines=8> */
.L_x_12638:
[----:B------:R-:W-:Y:S02]  /*c650*/  SHF.L.U32 R5, R8, 0x1f, RZ ;  /* 0x0000001f08057819 */ /* 0x000fe400000006ff */
[----:B------:R-:W-:-:S04]  /*c660*/  LEA R6, R0, R2, 0x3 ;  /* 0x0000000200067211 */ /* 0x000fc800078e18ff */
[----:B------:R0:W1:Y:S01]  /*c670*/  SYNCS.PHASECHK.TRANS64.TRYWAIT P2, [R6+URZ+0x30850], R5 ;  /* 0x03085005060075a7 */ /* 0x000062000804017f */
[----:B------:R-:W-:Y:S05]  /*c680*/  @!P0 BRA `(.L_x_12639) ;  /* 0x0000000000048947 */ /* 0x000fea0003800000 */
[----:B------:R-:W-:Y:S01]  /*c690*/  BPT.TRAP 0x1 ;  /* 0x000000040000795c */ /* 0x000fe20000300000 */
.L_x_12639:
[----:B-1----:R-:W-:Y:S05]  /*c6a0*/  @P2 BRA `(.L_x_12637) ;  /* 0x0000000000082947 */ /* 0x002fea0003800000 */
[----:B------:R-:W1:Y:S02]  /*c6b0*/  SYNCS.PHASECHK.TRANS64.TRYWAIT P2, [R6+URZ+0x30850], R5 ;  /* 0x03085005060075a7 */ /* 0x000e64000804017f */
[----:B-1----:R-:W-:Y:S05]  /*c6c0*/  @!P2 BRA `(.L_x_12640) ;  /* 0x000000d8009ca947 */ /* 0x002fea0003800000 */
.L_x_12637:
[----:B------:R-:W-:Y:S05]  /*c6d0*/  WARPSYNC.ALL ;  /* 0x0000000000007948 */ /* 0x000fea0003800000 */
[----:B------:R-:W-:Y:S01]  /*c6e0*/  ULDC UR4, c[0x0][0x9d8] ;  /* 0x0002760000047ab9 */ /* 0x000fe20000000800 */
[----:B------:R-:W-:Y:S01]  /*c6f0*/  ULDC UR5, c[0x0][0x988] ;  /* 0x0002620000057ab9 */ /* 0x000fe20000000800 */
        /* <DEDUP_REMOVED lines=13> */
[----:B01----:R0:W-:Y:S01]  /*c7d0*/  MUFU.TANH R5, R26 ;  /* 0x0000001a00057308 */ /* 0x0031e20000002400 */
[----:B--2---:R-:W-:Y:S01]  /*c7e0*/  FMUL.FTZ R25, R33, UR4 ;  /* 0x0000000421197c20 */ /* 0x004fe20008410000 */
[----:B------:R-:W-:Y:S01]  /*c7f0*/  FMUL.FTZ R10, R53, UR4 ;  /* 0x00000004350a7c20 */ /* 0x000fe20008410000 */
[----:B------:R-:W-:Y:S01]  /*c800*/  FMUL.FTZ R53, R57, UR4 ;  /* 0x0000000439357c20 */ /* 0x000fe20008410000 */
[----:B------:R-:W-:Y:S01]  /*c810*/  FMUL.FTZ R49, R60, UR4 ;  /* 0x000000043c317c20 */ /* 0x000fe20008410000 */
[----:B------:R-:W-:Y:S01]  /*c820*/  FMUL.FTZ R30, R30, UR4 ;  /* 0x000000041e1e7c20 */ /* 0x000fe20008410000 */
[----:B------:R-:W-:Y:S01]  /*c830*/  FMUL.FTZ R38, R38, UR4 ;  /* 0x0000000426267c20 */ /* 0x000fe20008410000 */
[----:B------:R-:W-:Y:S01]  /*c840*/  FMUL.FTZ R12, R65, UR4 ;  /* 0x00000004410c7c20 */ /* 0x000fe20008410000 */
[----:B------:R-:W1:Y:S01]  /*c850*/  MUFU.TANH R8, R28 ;  /* 0x0000001c00087308 */ /* 0x000e620000002400 */
[----:B0-----:R-:W-:Y:S01]  /*c860*/  FMUL.FTZ R26, R32, UR4 ;  /* 0x00000004201a7c20 */ /* 0x001fe20008410000 */
[----:B---3--:R-:W-:-:S02]  /*c870*/  IMAD.MOV.U32 R69, RZ, RZ, R14 ;  /* 0x000000ffff457224 */ /* 0x008fc400078e000e */
[----:B------:R-:W-:Y:S01]  /*c880*/  FMUL.FTZ R14, R72, UR4 ;  /* 0x00000004480e7c20 */ /* 0x000fe20008410000 */
[----:B------:R-:W-:Y:S01]  /*c890*/  FMUL.FTZ R31, R31, UR4 ;  /* 0x000000041f1f7c20 */ /* 0x000fe20008410000 */
[----:B------:R-:W-:Y:S01]  /*c8a0*/  FMUL.FTZ R41, R80, UR4 ;  /* 0x0000000450297c20 */ /* 0x000fe20008410000 */
[----:B------:R-:W-:Y:S01]  /*c8b0*/  FMUL.FTZ R45, R81, UR4 ;  /* 0x00000004512d7c20 */ /* 0x000fe20008410000 */
[----:B------:R-:W-:Y:S01]  /*c8c0*/  FMUL.FTZ R57, R100, UR4 ;  /* 0x0000000464397c20 */ /* 0x000fe20008410000 */
[----:B------:R0:W2:Y:S01]  /*c8d0*/  MUFU.TANH R6, R24 ;  /* 0x0000001800067308 */ /* 0x0000a20000002400 */
[----:B------:R-:W-:Y:S01]  /*c8e0*/  FMUL.FTZ R60, R101, UR4 ;  /* 0x00000004653c7c20 */ /* 0x000fe20008410000 */
[----:B------:R-:W-:Y:S01]  /*c8f0*/  FMUL.FTZ R105, R105, UR4 ;  /* 0x0000000469697c20 */ /* 0x000fe20008410000 */
[----:B------:R-:W-:Y:S01]  /*c900*/  FMUL.FTZ R108, R108, UR4 ;  /* 0x000000046c6c7c20 */ /* 0x000fe20008410000 */
[----:B------:R-:W-:Y:S01]  /*c910*/  FMUL.FTZ R109, R109, UR4 ;  /* 0x000000046d6d7c20 */ /* 0x000fe20008410000 */
[----:B------:R-:W-:Y:S01]  /*c920*/  FMUL.FTZ R59, R59, UR4 ;  /* 0x000000043b3b7c20 */ /* 0x000fe20008410000 */
[----:B------:R-:W-:Y:S01]  /*c930*/  FMUL.FTZ R51, R51, UR4 ;  /* 0x0000000433337c20 */ /* 0x000fe20008410000 */
[----:B------:R-:W-:Y:S01]  /*c940*/  FMUL.FTZ R50, R50, UR4 ;  /* 0x0000000432327c20 */ /* 0x000fe20008410000 */
[----:B------:R3:W4:Y:S01]  /*c950*/  MUFU.TANH R9, R27 ;  /* 0x0000001b00097308 */ /* 0x0007220000002400 */
[----:B-1----:R-:W-:-:S02]  /*c960*/  IMAD.MOV.U32 R33, RZ, RZ, R8 ;  /* 0x000000ffff217224 */ /* 0x002fc400078e0008 */
[----:B0-----:R-:W-:Y:S01]  /*c970*/  FMUL.FTZ R24, R37, UR4 ;  /* 0x0000000425187c20 */ /* 0x001fe20008410000 */
[----:B------:R-:W-:Y:S01]  /*c980*/  FMUL.FTZ R8, R40, UR4 ;  /* 0x0000000428087c20 */ /* 0x000fe20008410000 */
[----:B------:R-:W-:Y:S01]  /*c990*/  FMUL.FTZ R37, R52, UR4 ;  /* 0x0000000434257c20 */ /* 0x000fe20008410000 */
[----:B------:R-:W-:Y:S02]  /*c9a0*/  IMAD.MOV.U32 R72, RZ, RZ, R33 ;  /* 0x000000ffff487224 */ /* 0x000fe400078e0021 */
[----:B------:R-:W-:Y:S01]  /*c9b0*/  FMUL.FTZ R52, R61, UR4 ;  /* 0x000000043d347c20 */ /* 0x000fe20008410000 */
[----:B------:R-:W-:Y:S01]  /*c9c0*/  FMUL.FTZ R33, R88, UR4 ;  /* 0x0000000458217c20 */ /* 0x000fe20008410000 */
[----:B------:R-:W0:Y:S01]  /*c9d0*/  MUFU.TANH R157, R157 ;  /* 0x0000009d009d7308 */ /* 0x000e220000002400 */
[----:B---3--:R-:W-:Y:S01]  /*c9e0*/  FMUL.FTZ R27, R48, UR4 ;  /* 0x00000004301b7c20 */ /* 0x008fe20008410000 */
[----:B------:R-:W-:Y:S01]  /*c9f0*/  FMUL.FTZ R48, R68, UR4 ;  /* 0x0000000444307c20 */ /* 0x000fe20008410000 */
[----:B------:R-:W-:Y:S01]  /*ca00*/  IMAD.MOV.U32 R68, RZ, RZ, R5 ;  /* 0x000000ffff447224 */ /* 0x000fe200078e0005 */
[----:B--2---:R-:W-:Y:S01]  /*ca10*/  FMNMX.FTZ R5, R6, R7, !PT ;  /* 0x0000000706057209 */ /* 0x004fe20007810000 */
[----:B------:R-:W-:Y:S01]  /*ca20*/  FMUL.FTZ R40, R89, UR4 ;  /* 0x0000000459287c20 */ /* 0x000fe20008410000 */
[----:B------:R-:W-:Y:S01]  /*ca30*/  FMUL.FTZ R61, R113, UR4 ;  /* 0x00000004713d7c20 */ /* 0x000fe20008410000 */
[----:B------:R-:W-:Y:S01]  /*ca40*/  FMUL.FTZ R88, R54, UR4 ;  /* 0x0000000436587c20 */ /* 0x000fe20008410000 */
[----:B------:R-:W1:Y:S01]  /*ca50*/  MUFU.TANH R26, R26 ;  /* 0x0000001a001a7308 */ /* 0x000e620000002400 */
[----:B----4-:R-:W-:-:S02]  /*ca60*/  IMAD.MOV.U32 R32, RZ, RZ, R9 ;  /* 0x000000ffff207224 */ /* 0x010fc400078e0009 */
[----:B------:R-:W-:Y:S01]  /*ca70*/  FMUL.FTZ R9, R36, UR4 ;  /* 0x0000000424097c20 */ /* 0x000fe20008410000 */
[----:B------:R-:W-:Y:S01]  /*ca80*/  FMNMX.FTZ R5, R69, R5, !PT ;  /* 0x0000000545057209 */ /* 0x000fe20007810000 */
[----:B------:R-:W-:Y:S01]  /*ca90*/  FMUL.FTZ R36, R93, UR4 ;  /* 0x000000045d247c20 */ /* 0x000fe20008410000 */
[----:B------:R-:W-:Y:S01]  /*caa0*/  FMUL.FTZ R93, R39, UR4 ;  /* 0x00000004275d7c20 */ /* 0x000fe20008410000 */
[----:B------:R-:W-:Y:S01]  /*cab0*/  IMAD.MOV.U32 R39, RZ, RZ, R69 ;  /* 0x000000ffff277224 */ /* 0x000fe200078e0045 */
[----:B------:R-:W-:Y:S01]  /*cac0*/  FMNMX.FTZ R5, R72, R5, !PT ;  /* 0x0000000548057209 */ /* 0x000fe20007810000 */
[----:B------:R-:W2:Y:S01]  /*cad0*/  MUFU.TANH R25, R25 ;  /* 0x0000001900197308 */ /* 0x000ea20000002400 */
[----:B------:R-:W-:Y:S01]  /*cae0*/  FMUL.FTZ R89, R55, UR4 ;  /* 0x0000000437597c20 */ /* 0x000fe20008410000 */
[----:B------:R-:W-:Y:S01]  /*caf0*/  FMUL.FTZ R62, R62, UR4 ;  /* 0x000000043e3e7c20 */ /* 0x000fe20008410000 */
[----:B0-----:R-:W-:Y:S01]  /*cb00*/  FMNMX.FTZ R5, R157, R5, !PT ;  /* 0x000000059d057209 */ /* 0x001fe20007810000 */
        /* <DEDUP_REMOVED lines=8> */
[----:B------:R0:W-:Y:S01]  /*cb90*/  MUFU.TANH R28, R34 ;  /* 0x00000022001c7308 */ /* 0x0001e20000002400 */
[----:B-1----:R-:W-:-:S07]  /*cba0*/  FMNMX.FTZ R5, R24, R5, !PT ;  /* 0x0000000518057209 */ /* 0x002fce0007810000 */
[----:B------:R-:W1:Y:S01]  /*cbb0*/  MUFU.TANH R21, R21 ;  /* 0x0000001500157308 */ /* 0x000e620000002400 */
[----:B0-----:R-:W-:Y:S01]  /*cbc0*/  FMUL.FTZ R34, R44, UR4 ;  /* 0x000000042c227c20 */ /* 0x001fe20008410000 */
[----:B--2---:R-:W-:Y:S01]  /*cbd0*/  FMNMX.FTZ R5, R8, R5, !PT ;  /* 0x0000000508057209 */ /* 0x004fe20007810000 */
[----:B------:R-:W-:Y:S01]  /*cbe0*/  FMUL.FTZ R44, R85, UR4 ;  /* 0x00000004552c7c20 */ /* 0x000fe20008410000 */
[----:B------:R-:W-:-:S04]  /*cbf0*/  FMUL.FTZ R85, R63, UR4 ;  /* 0x000000043f557c20 */ /* 0x000fc80008410000 */
        /* <DEDUP_REMOVED lines=9> */
[----:B------:R1:W3:Y:S01]  /*cc90*/  MUFU.TANH R155, R35 ;  /* 0x00000023009b7308 */ /* 0x0002e20000002400 */
[----:B0-----:R-:W-:-:S07]  /*cca0*/  FMNMX.FTZ R5, R11, R5, !PT ;  /* 0x000000050b057209 */ /* 0x001fce0007810000 */
[----:B------:R-:W0:Y:S01]  /*ccb0*/  MUFU.TANH R10, R10 ;  /* 0x0000000a000a7308 */ /* 0x000e220000002400 */
[----:B-1----:R-:W-:Y:S01]  /*ccc0*/  FMUL.FTZ R35, R56, UR4 ;  /* 0x0000000438237c20 */ /* 0x002fe20008410000 */
[----:B--2---:R-:W-:Y:S01]  /*ccd0*/  FMNMX.FTZ R5, R37, R5, !PT ;  /* 0x0000000525057209 */ /* 0x004fe20007810000 */
[----:B------:R-:W-:-:S05]  /*cce0*/  FMUL.FTZ R56, R97, UR4 ;  /* 0x0000000461387c20 */ /* 0x000fca0008410000 */
[----:B------:R-:W1:Y:S01]  /*ccf0*/  MUFU.TANH R35, R35 ;  /* 0x0000002300237308 */ /* 0x000e620000002400 */
[----:B---3--:R-:W-:Y:S02]  /*cd00*/  IMAD.MOV.U32 R81, RZ, RZ, R155 ;  /* 0x000000ffff517224 */ /* 0x008fe400078e009b */
[----:B------:R-:W-:-:S05]  /*cd10*/  FMUL.FTZ R155, R112, UR4 ;  /* 0x00000004709b7c20 */ /* 0x000fca0008410000 */
[----:B------:R-:W2:Y:S01]  /*cd20*/  MUFU.TANH R53, R53 ;  /* 0x0000003500357308 */ /* 0x000ea20000002400 */
[----:B0-----:R-:W-:-:S07]  /*cd30*/  FMNMX.FTZ R5, R10, R5, !PT ;  /* 0x000000050a057209 */ /* 0x001fce0007810000 */
[----:B------:R-:W0:Y:S01]  /*cd40*/  MUFU.TANH R49, R49 ;  /* 0x0000003100317308 */ /* 0x000e220000002400 */
[----:B-1----:R-:W-:-:S07]  /*cd50*/  FMNMX.FTZ R5, R35, R5, !PT ;  /* 0x0000000523057209 */ /* 0x002fce0007810000 */
[----:B------:R1:W-:Y:S01]  /*cd60*/  MUFU.TANH R29, R30 ;  /* 0x0000001e001d7308 */ /* 0x0003e20000002400 */
[----:B--2---:R-:W-:-:S07]  /*cd70*/  FMNMX.FTZ R5, R53, R5, !PT ;  /* 0x0000000535057209 */ /* 0x004fce0007810000 */
[----:B------:R2:W3:Y:S01]  /*cd80*/  MUFU.TANH R15, R38 ;  /* 0x00000026000f7308 */ /* 0x0004e20000002400 */
[----:B-1----:R-:W-:Y:S01]  /*cd90*/  FMUL.FTZ R30, R64, UR4 ;  /* 0x00000004401e7c20 */ /* 0x002fe20008410000 */
[----:B0-----:R-:W-:Y:S01]  /*cda0*/  FMNMX.FTZ R5, R49, R5, !PT ;  /* 0x0000000531057209 */ /* 0x001fe20007810000 */
[----:B------:R-:W-:Y:S01]  /*cdb0*/  FMUL.FTZ R64, R116, UR4 ;  /* 0x0000000474407c20 */ /* 0x000fe20008410000 */
[----:B------:R-:W-:-:S04]  /*cdc0*/  IMAD.MOV.U32 R116, RZ, RZ, R81 ;  /* 0x000000ffff747224 */ /* 0x000fc800078e0051 */
[----:B------:R-:W0:Y:S01]  /*cdd0*/  MUFU.TANH R52, R52 ;  /* 0x0000003400347308 */ /* 0x000e220000002400 */
[----:B--2---:R-:W-:Y:S01]  /*cde0*/  FMUL.FTZ R38, R96, UR4 ;  /* 0x0000000460267c20 */ /* 0x004fe20008410000 */
[----:B------:R-:W-:-:S06]  /*cdf0*/  FMUL.FTZ R96, R104, UR4 ;  /* 0x0000000468607c20 */ /* 0x000fcc0008410000 */
[----:B------:R-:W1:Y:S01]  /*ce00*/  MUFU.TANH R30, R30 ;  /* 0x0000001e001e7308 */ /* 0x000e620000002400 */
[----:B---3--:R-:W-:Y:S02]  /*ce10*/  IMAD.MOV.U32 R65, RZ, RZ, R15 ;  /* 0x000000ffff417224 */ /* 0x008fe400078e000f */
[----:B------:R-:W-:Y:S01]  /*ce20*/  FMUL.FTZ R15, R73, UR4 ;  /* 0x00000004490f7c20 */ /* 0x000fe20008410000 */
[----:B------:R-:W-:Y:S02]  /*ce30*/  IMAD.MOV.U32 R73, RZ, RZ, R28 ;  /* 0x000000ffff497224 */ /* 0x000fe400078e001c */
[----:B------:R-:W-:Y:S01]  /*ce40*/  FMUL.FTZ R28, R76, UR4 ;  /* 0x000000044c1c7c20 */ /* 0x000fe20008410000 */
[----:B------:R-:W-:Y:S02]  /*ce50*/  IMAD.MOV.U32 R76, RZ, RZ, R29 ;  /* 0x000000ffff4c7224 */ /* 0x000fe400078e001d */
[----:B------:R-:W-:Y:S01]  /*ce60*/  FMUL.FTZ R29, R77, UR4 ;  /* 0x000000044d1d7c20 */ /* 0x000fe20008410000 */
[----:B------:R-:W-:Y:S01]  /*ce70*/  MOV R77, R32 ;  /* 0x00000020004d7202 */ /* 0x000fe20000000f00 */
[----:B------:R-:W2:Y:S01]  /*ce80*/  MUFU.TANH R12, R12 ;  /* 0x0000000c000c7308 */ /* 0x000ea20000002400 */
[----:B0-----:R-:W-:Y:S01]  /*ce90*/  FMNMX.FTZ R5, R52, R5, !PT ;  /* 0x0000000534057209 */ /* 0x001fe20007810000 */
[----:B------:R-:W-:Y:S01]  /*cea0*/  FMUL.FTZ R32, R92, UR4 ;  /* 0x000000045c207c20 */ /* 0x000fe20008410000 */
[----:B------:R-:W-:-:S02]  /*ceb0*/  IMAD.MOV.U32 R97, RZ, RZ, R76 ;  /* 0x000000ffff617224 */ /* 0x000fc400078e004c */
[----:B------:R-:W-:Y:S01]  /*cec0*/  FMUL.FTZ R92, R43, UR4 ;  /* 0x000000042b5c7c20 */ /* 0x000fe20008410000 */
[----:B------:R-:W-:Y:S02]  /*ced0*/  IMAD.MOV.U32 R76, RZ, RZ, R65 ;  /* 0x000000ffff4c7224 */ /* 0x000fe400078e0041 */
[----:B------:R-:W-:Y:S01]  /*cee0*/  FMUL.FTZ R65, R117, UR4 ;  /* 0x0000000475417c20 */ /* 0x000fe20008410000 */
[----:B------:R-:W-:Y:S01]  /*cef0*/  IMAD.MOV.U32 R101, RZ, RZ, R77 ;  /* 0x000000ffff657224 */ /* 0x000fe200078e004d */
[----:B------:R-:W0:Y:S01]  /*cf00*/  MUFU.TANH R48, R48 ;  /* 0x0000003000307308 */ /* 0x000e220000002400 */
[----:B-1----:R-:W-:Y:S01]  /*cf10*/  FMNMX.FTZ R5, R30, R5, !PT ;  /* 0x000000051e057209 */ /* 0x002fe20007810000 */
[----:B------:R-:W-:Y:S01]  /*cf20*/  FMUL.FTZ R77, R42, UR4 ;  /* 0x000000042a4d7c20 */ /* 0x000fe20008410000 */
[----:B------:R-:W-:Y:S01]  /*cf30*/  IMAD.MOV.U32 R42, RZ, RZ, R6 ;  /* 0x000000ffff2a7224 */ /* 0x000fe200078e0006 */
[----:B------:R-:W-:Y:S01]  /*cf40*/  MOV R117, R72 ;  /* 0x0000004800757202 */ /* 0x000fe20000000f00 */
[----:B------:R-:W-:Y:S01]  /*cf50*/  FMUL.FTZ R72, R58, UR4 ;  /* 0x000000043a487c20 */ /* 0x000fe20008410000 */
[----:B------:R-:W-:-:S02]  /*cf60*/  IMAD.MOV.U32 R81, RZ, RZ, R73 ;  /* 0x000000ffff517224 */ /* 0x000fc400078e0049 */
[----:B------:R-:W-:Y:S01]  /*cf70*/  FMUL.FTZ R73, R46, UR4 ;  /* 0x000000042e497c20 */ /* 0x000fe20008410000 */
[----:B------:R-:W1:Y:S01]  /*cf80*/  MUFU.TANH R13, R13 ;  /* 0x0000000d000d7308 */ /* 0x000e620000002400 */
[----:B--2---:R-:W-:-:S07]  /*cf90*/  FMNMX.FTZ R5, R12, R5, !PT ;  /* 0x000000050c057209 */ /* 0x004fce0007810000 */
[----:B------:R-:W2:Y:S01]  /*cfa0*/  MUFU.TANH R31, R31 ;  /* 0x0000001f001f7308 */ /* 0x000ea20000002400 */
[----:B0-----:R-:W-:-:S07]  /*cfb0*/  FMNMX.FTZ R5, R48, R5, !PT ;  /* 0x0000000530057209 */ /* 0x001fce0007810000 */
[----:B------:R-:W0:Y:S01]  /*cfc0*/  MUFU.TANH R14, R14 ;  /* 0x0000000e000e7308 */ /* 0x000e220000002400 */
[----:B-1----:R-:W-:-:S07]  /*cfd0*/  FMNMX.FTZ R5, R13, R5, !PT ;  /* 0x000000050d057209 */ /* 0x002fce0007810000 */
[----:B------:R-:W1:Y:S01]  /*cfe0*/  MUFU.TANH R15, R15 ;  /* 0x0000000f000f7308 */ /* 0x000e620000002400 */
[----:B--2---:R-:W-:Y:S02]  /*cff0*/  IMAD.MOV.U32 R80, RZ, RZ, R31 ;  /* 0x000000ffff507224 */ /* 0x004fe400078e001f */
[----:B------:R-:W-:Y:S02]  /*d000*/  FMUL.FTZ R31, R84, UR4 ;  /* 0x00000004541f7c20 */ /* 0x000fe40008410000 */
[----:B------:R-:W-:Y:S02]  /*d010*/  IMAD.MOV.U32 R104, RZ, RZ, R80 ;  /* 0x000000ffff687224 */ /* 0x000fe400078e0050 */
[----:B------:R-:W-:Y:S01]  /*d020*/  FMUL.FTZ R80, R66, UR4 ;  /* 0x0000000442507c20 */ /* 0x000fe20008410000 */
        /* <DEDUP_REMOVED lines=44> */
[----:B------:R-:W-:Y:S01]  /*d2f0*/  MUFU.TANH R100, R59 ;  /* 0x0000003b00647308 */ /* 0x000fe20000002400 */
[----:B-1----:R-:W-:-:S07]  /*d300*/  FMNMX.FTZ R5, R64, R5, !PT ;  /* 0x0000000540057209 */ /* 0x002fce0007810000 */
[----:B------:R-:W0:Y:S01]  /*d310*/  MUFU.TANH R69, R51 ;  /* 0x0000003300457308 */ /* 0x000e220000002400 */
[----:B--2---:R-:W-:-:S05]  /*d320*/  FMNMX.FTZ R5, R65, R5, !PT ;  /* 0x0000000541057209 */ /* 0x004fca0007810000 */
[----:B------:R-:W1:Y:S02]  /*d330*/  SHFL.BFLY PT, R6, R5, 0x2, 0x1f ;  /* 0x0c401f0005067f89 */ /* 0x000e6400000e0000 */
[----:B------:R-:W-:Y:S08]  /*d340*/  MUFU.TANH R112, R50 ;  /* 0x0000003200707308 */ /* 0x000ff00000002400 */
[----:B------:R-:W-:Y:S08]  /*d350*/  MUFU.TANH R93, R93 ;  /* 0x0000005d005d7308 */ /* 0x000ff00000002400 */
[----:B------:R2:W-:Y:S01]  /*d360*/  MUFU.TANH R84, R62 ;  /* 0x0000003e00547308 */ /* 0x0005e20000002400 */
[----:B-1----:R-:W-:-:S07]  /*d370*/  FMNMX.FTZ R5, R5, R6, !PT ;  /* 0x0000000605057209 */ /* 0x002fce0007810000 */
[----:B------:R-:W-:Y:S01]  /*d380*/  MUFU.TANH R77, R77 ;  /* 0x0000004d004d7308 */ /* 0x000fe20000002400 */
[----:B--2---:R-:W-:Y:S02]  /*d390*/  IMAD.MOV.U32 R62, RZ, RZ, R116 ;  /* 0x000000ffff3e7224 */ /* 0x004fe400078e0074 */
[----:B------:R-:W-:Y:S01]  /*d3a0*/  FMUL.FTZ R116, R70, UR4 ;  /* 0x0000000446747c20 */ /* 0x000fe20008410000 */
[----:B------:R-:W1:Y:S01]  /*d3b0*/  SHFL.BFLY PT, R6, R5, 0x1, 0x1f ;  /* 0x0c201f0005067f89 */ /* 0x000e6200000e0000 */
[----:B------:R-:W-:Y:S01]  /*d3c0*/  FMUL.FTZ R70, R82, UR4 ;  /* 0x0000000452467c20 */ /* 0x000fe20008410000 */
[----:B0-----:R-:W-:Y:S02]  /*d3d0*/  IMAD.MOV.U32 R82, RZ, RZ, R69 ;  /* 0x000000ffff527224 */ /* 0x001fe400078e0045 */
[----:B------:R-:W-:Y:S01]  /*d3e0*/  FMUL.FTZ R69, R83, UR4 ;  /* 0x0000000453457c20 */ /* 0x000fe20008410000 */
[----:B------:R-:W0:Y:S08]  /*d3f0*/  MUFU.TANH R113, R47 ;  /* 0x0000002f00717308 */ /* 0x000e300000002400 */
[----:B------:R-:W-:Y:S08]  /*d400*/  MUFU.TANH R92, R92 ;  /* 0x0000005c005c7308 */ /* 0x000ff00000002400 */
[----:B------:R-:W-:Y:S01]  /*d410*/  MUFU.TANH R73, R73 ;  /* 0x0000004900497308 */ /* 0x000fe20000002400 */
[----:B0-----:R-:W-:Y:S01]  /*d420*/  IMAD.MOV.U32 R66, RZ, RZ, R113 ;  /* 0x000000ffff427224 */ /* 0x001fe200078e0071 */
[----:B-1----:R-:W-:Y:S01]  /*d430*/  FMNMX.FTZ R5, R5, R6, !PT ;  /* 0x0000000605057209 */ /* 0x002fe20007810000 */
[----:B------:R-:W-:-:S04]  /*d440*/  IMAD.U32 R6, RZ, RZ, UR5 ;  /* 0x00000005ff067e24 */ /* 0x000fc8000f8e00ff */
[C---:B------:R-:W-:Y:S01]  /*d450*/  FADD.FTZ R7, -R5.reuse, R7 ;  /* 0x0000000705077221 */ /* 0x040fe20000010100 */
[-C--:B------:R-:W-:Y:S01]  /*d460*/  FMUL.FTZ R63, R5, R6.reuse ;  /* 0x00000006053f7220 */ /* 0x080fe20000410000 */
[----:B------:R-:W-:Y:S02]  /*d470*/  MUFU.TANH R88, R88 ;  /* 0x0000005800587308 */ /* 0x000fe40000002400 */
        /* <DEDUP_REMOVED lines=11> */
[----:B------:R-:W-:Y:S01]  /*d530*/  FFMA.FTZ R38, R56, R6, -R63 ;  /* 0x0000000638267223 */ /* 0x000fe2000001083f */
[----:B------:R-:W-:-:S02]  /*d540*/  IMAD.MOV.U32 R56, RZ, RZ, R100 ;  /* 0x000000ffff387224 */ /* 0x000fc400078e0064 */
[----:B------:R-:W-:Y:S01]  /*d550*/  FMUL.FTZ R100, R71, UR4 ;  /* 0x0000000447647c20 */ /* 0x000fe20008410000 */
[----:B------:R-:W0:Y:S01]  /*d560*/  MUFU.EX2 R12, R58 ;  /* 0x0000003a000c7308 */ /* 0x000e220000000800 */
[----:B------:R-:W-:Y:S01]  /*d570*/  MOV R71, R81 ;  /* 0x0000005100477202 */ /* 0x000fe20000000f00 */
[-CC-:B------:R-:W-:Y:S01]  /*d580*/  FFMA.FTZ R39, R36, R6.reuse, -R63.reuse ;  /* 0x0000000624277223 */ /* 0x180fe2000001083f */
[-CC-:B------:R-:W-:Y:S01]  /*d590*/  FFMA.FTZ R36, R60, R6.reuse, -R63.reuse ;  /* 0x000000063c247223 */ /* 0x180fe2000001083f */
[----:B------:R-:W-:Y:S01]  /*d5a0*/  FMUL.FTZ R60, R98, UR4 ;  /* 0x00000004623c7c20 */ /* 0x000fe20008410000 */
[-CC-:B------:R-:W-:Y:S01]  /*d5b0*/  FFMA.FTZ R117, R61, R6.reuse, -R63.reuse ;  /* 0x000000063d757223 */ /* 0x180fe2000001083f */
[----:B------:R-:W2:Y:S01]  /*d5c0*/  LDL R98, [R1+0x70] ;  /* 0x0000700001627983 */ /* 0x000ea20000100800 */
[----:B------:R-:W-:Y:S01]  /*d5d0*/  FFMA.FTZ R47, R15, R6, -R63 ;  /* 0x000000060f2f7223 */ /* 0x000fe2000001083f */
[----:B------:R-:W1:Y:S01]  /*d5e0*/  MUFU.EX2 R59, R59 ;  /* 0x0000003b003b7308 */ /* 0x000e620000000800 */
[----:B------:R-:W-:Y:S01]  /*d5f0*/  FMUL.FTZ R61, R86, UR4 ;  /* 0x00000004563d7c20 */ /* 0x000fe20008410000 */
[----:B------:R-:W-:-:S02]  /*d600*/  IMAD.MOV.U32 R15, RZ, RZ, R112 ;  /* 0x000000ffff0f7224 */ /* 0x000fc400078e0070 */
[-CC-:B------:R-:W-:Y:S01]  /*d610*/  FFMA.FTZ R43, R28, R6.reuse, -R63.reuse ;  /* 0x000000061c2b7223 */ /* 0x180fe2000001083f */
[----:B------:R-:W-:Y:S02]  /*d620*/  IMAD.MOV.U32 R86, RZ, RZ, R66 ;  /* 0x000000ffff567224 */ /* 0x000fe400078e0042 */
[-C--:B------:R-:W-:Y:S01]  /*d630*/  FFMA.FTZ R28, R31, R6.reuse, -R63 ;  /* 0x000000061f1c7223 */ /* 0x080fe2000001083f */
[----:B------:R-:W-:Y:S02]  /*d640*/  IMAD.MOV.U32 R83, RZ, RZ, R15 ;  /* 0x000000ffff537224 */ /* 0x000fe400078e000f */
[--C-:B------:R-:W-:Y:S01]  /*d650*/  FFMA.FTZ R31, R57, R6, -R63.reuse ;  /* 0x00000006391f7223 */ /* 0x100fe2000001083f */
[----:B------:R-:W3:Y:S01]  /*d660*/  MUFU.EX2 R14, R54 ;  /* 0x00000036000e7308 */ /* 0x000ee20000000800 */
[----:B0-----:R-:W-:Y:S01]  /*d670*/  FFMA.FTZ R4, R7, R4, R12 ;  /* 0x0000000407047223 */ /* 0x001fe2000001000c */
[----:B------:R-:W-:Y:S02]  /*d680*/  IMAD.MOV.U32 R57, RZ, RZ, R84 ;  /* 0x000000ffff397224 */ /* 0x000fe400078e0054 */
[----:B------:R-:W-:Y:S01]  /*d690*/  FMUL.FTZ R81, R74, UR4 ;  /* 0x000000044a517c20 */ /* 0x000fe20008410000 */
[----:B------:R-:W-:Y:S01]  /*d6a0*/  FMUL.FTZ R84, R67, UR4 ;  /* 0x0000000443547c20 */ /* 0x000fe20008410000 */
[----:B------:R-:W-:Y:S01]  /*d6b0*/  FMUL.FTZ R74, R78, UR4 ;  /* 0x000000044e4a7c20 */ /* 0x000fe20008410000 */
[----:B------:R-:W-:Y:S01]  /*d6c0*/  FMUL.FTZ R78, R79, UR4 ;  /* 0x000000044f4e7c20 */ /* 0x000fe20008410000 */
[----:B------:R-:W-:Y:S01]  /*d6d0*/  IMAD.MOV.U32 R79, RZ, RZ, R56 ;  /* 0x000000ffff4f7224 */ /* 0x000fe200078e0038 */
[----:B------:R0:W4:Y:S01]  /*d6e0*/  MUFU.EX2 R13, R55 ;  /* 0x00000037000d7308 */ /* 0x0001220000000800 */
[----:B-1----:R-:W-:Y:S01]  /*d6f0*/  FADD.FTZ R4, R59, R4 ;  /* 0x000000043b047221 */ /* 0x002fe20000010000 */
[----:B------:R-:W-:Y:S01]  /*d700*/  FMUL.FTZ R56, R91, UR4 ;  /* 0x000000045b387c20 */ /* 0x000fe20008410000 */
[----:B------:R-:W-:Y:S01]  /*d710*/  FMUL.FTZ R66, R94, UR4 ;  /* 0x000000045e427c20 */ /* 0x000fe20008410000 */
[----:B------:R-:W-:Y:S01]  /*d720*/  FMUL.FTZ R67, R95, UR4 ;  /* 0x000000045f437c20 */ /* 0x000fe20008410000 */
[----:B------:R-:W-:Y:S01]  /*d730*/  MOV R94, R68 ;  /* 0x00000044005e7202 */ /* 0x000fe20000000f00 */
[----:B------:R-:W-:Y:S01]  /*d740*/  FFMA.FTZ R26, R26, R6, -R63 ;  /* 0x000000061a1a7223 */ /* 0x000fe2000001083f */
[----:B------:R-:W-:Y:S01]  /*d750*/  F2FP.BF16.F32.PACK_AB R12, R59, R12 ;  /* 0x0000000c3b0c723e */ /* 0x000fe200000010ff */
[----:B------:R-:W1:Y:S01]  /*d760*/  MUFU.TANH R89, R89 ;  /* 0x0000005900597308 */ /* 0x000e620000002400 */
[----:B---3--:R-:W-:Y:S01]  /*d770*/  FADD.FTZ R4, R14, R4 ;  /* 0x000000040e047221 */ /* 0x008fe20000010000 */
[----:B0-----:R-:W-:Y:S01]  /*d780*/  FMUL.FTZ R55, R75, UR4 ;  /* 0x000000044b377c20 */ /* 0x001fe20008410000 */
[----:B------:R-:W-:-:S02]  /*d790*/  IMAD.MOV.U32 R75, RZ, RZ, R57 ;  /* 0x000000ffff4b7224 */ /* 0x000fc400078e0039 */
[----:B------:R-:W-:Y:S01]  /*d7a0*/  FMUL.FTZ R57, R87, UR4 ;  /* 0x0000000457397c20 */ /* 0x000fe20008410000 */
[----:B------:R-:W-:Y:S01]  /*d7b0*/  FMUL.FTZ R59, R102, UR4 ;  /* 0x00000004663b7c20 */ /* 0x000fe20008410000 */
[-CC-:B------:R-:W-:Y:S01]  /*d7c0*/  FFMA.FTZ R25, R25, R6.reuse, -R63.reuse ;  /* 0x0000000619197223 */ /* 0x180fe2000001083f */
[--C-:B------:R-:W-:Y:S01]  /*d7d0*/  FFMA.FTZ R9, R9, R6, -R63.reuse ;  /* 0x0000000609097223 */ /* 0x100fe2000001083f */
[----:B------:R-:W0:Y:S01]  /*d7e0*/  MUFU.TANH R72, R72 ;  /* 0x0000004800487308 */ /* 0x000e220000002400 */
[----:B----4-:R-:W-:Y:S01]  /*d7f0*/  FADD.FTZ R157, R13, R4 ;  /* 0x000000040d9d7221 */ /* 0x010fe20000010000 */
[----:B------:R-:W-:Y:S01]  /*d800*/  FMNMX.FTZ R4, R68, R3, !PT ;  /* 0x0000000344047209 */ /* 0x000fe20007810000 */
[----:B------:R-:W-:Y:S01]  /*d810*/  FMUL.FTZ R68, R99, UR4 ;  /* 0x0000000463447c20 */ /* 0x000fe20008410000 */
[----:B------:R-:W-:Y:S01]  /*d820*/  F2FP.BF16.F32.PACK_AB R14, R13, R14 ;  /* 0x0000000e0d0e723e */ /* 0x000fe200000010ff */
[--C-:B------:R-:W-:Y:S01]  /*d830*/  FFMA.FTZ R24, R24, R6, -R63.reuse ;  /* 0x0000000618187223 */ /* 0x100fe2000001083f */
[----:B------:R-:W-:Y:S01]  /*d840*/  FMNMX.FTZ R4, R101, R4, !PT ;  /* 0x0000000465047209 */ /* 0x000fe20007810000 */
[-CC-:B------:R-:W-:Y:S01]  /*d850*/  FFMA.FTZ R8, R8, R6.reuse, -R63.reuse ;  /* 0x0000000608087223 */ /* 0x180fe2000001083f */
[----:B------:R-:W3:Y:S01]  /*d860*/  MUFU.TANH R85, R85 ;  /* 0x0000005500557308 */ /* 0x000ee20000002400 */
[--C-:B------:R-:W-:Y:S01]  /*d870*/  FFMA.FTZ R21, R21, R6, -R63.reuse ;  /* 0x0000000615157223 */ /* 0x100fe2000001083f */
[----:B------:R-:W-:Y:S01]  /*d880*/  FMNMX.FTZ R4, R97, R4, !PT ;  /* 0x0000000461047209 */ /* 0x000fe20007810000 */
[-CC-:B------:R-:W-:Y:S01]  /*d890*/  FFMA.FTZ R34, R34, R6.reuse, -R63.reuse ;  /* 0x0000000622227223 */ /* 0x180fe2000001083f */
[-CC-:B------:R-:W-:Y:S01]  /*d8a0*/  FFMA.FTZ R20, R20, R6.reuse, -R63.reuse ;  /* 0x0000000614147223 */ /* 0x180fe2000001083f */
[--C-:B------:R-:W-:Y:S01]  /*d8b0*/  FFMA.FTZ R27, R27, R6, -R63.reuse ;  /* 0x000000061b1b7223 */ /* 0x100fe2000001083f */
[----:B------:R-:W-:Y:S01]  /*d8c0*/  FMNMX.FTZ R4, R104, R4, !PT ;  /* 0x0000000468047209 */ /* 0x000fe20007810000 */
[-CC-:B------:R-:W-:Y:S01]  /*d8d0*/  FFMA.FTZ R11, R11, R6.reuse, -R63.reuse ;  /* 0x000000060b0b7223 */ /* 0x180fe2000001083f */
[----:B------:R-:W4:Y:S01]  /*d8e0*/  MUFU.TANH R80, R80 ;  /* 0x0000005000507308 */ /* 0x000f220000002400 */
        /* <DEDUP_REMOVED lines=32> */
[----:B------:R-:W-:Y:S01]  /*daf0*/  FFMA.FTZ R112, R65, R6, -R63 ;  /* 0x0000000641707223 */ /* 0x000fe2000001083f */
[----:B------:R-:W-:Y:S01]  /*db00*/  FMNMX.FTZ R13, R83, R4, !PT ;  /* 0x00000004530d7209 */ /* 0x000fe20007810000 */
[----:B------:R-:W-:Y:S01]  /*db10*/  FMUL.FTZ R63, R103, UR4 ;  /* 0x00000004673f7c20 */ /* 0x000fe20008410000 */
[----:B------:R-:W-:Y:S01]  /*db20*/  FMUL.FTZ R58, R106, UR4 ;  /* 0x000000046a3a7c20 */ /* 0x000fe20008410000 */
[----:B------:R-:W-:Y:S01]  /*db30*/  IMAD.MOV.U32 R91, RZ, RZ, R101 ;  /* 0x000000ffff5b7224 */ /* 0x000fe200078e0065 */
[----:B------:R-:W-:Y:S01]  /*db40*/  FMNMX.FTZ R13, R82, R13, !PT ;  /* 0x0000000d520d7209 */ /* 0x000fe20007810000 */
[----:B------:R-:W-:Y:S01]  /*db50*/  FMUL.FTZ R101, R107, UR4 ;  /* 0x000000046b657c20 */ /* 0x000fe20008410000 */
[----:B------:R-:W4:Y:S01]  /*db60*/  MUFU.TANH R55, R55 ;  /* 0x0000003700377308 */ /* 0x000f220000002400 */
[----:B------:R-:W-:Y:S01]  /*db70*/  FMUL.FTZ R102, R110, UR4 ;  /* 0x000000046e667c20 */ /* 0x000fe20008410000 */
[----:B------:R-:W-:Y:S01]  /*db80*/  FMNMX.FTZ R13, R88, R13, !PT ;  /* 0x0000000d580d7209 */ /* 0x000fe20007810000 */
[----:B------:R-:W-:Y:S01]  /*db90*/  FMUL.FTZ R103, R111, UR4 ;  /* 0x000000046f677c20 */ /* 0x000fe20008410000 */
[----:B------:R-:W-:-:S02]  /*dba0*/  IMAD.MOV.U32 R87, RZ, RZ, R62 ;  /* 0x000000ffff577224 */ /* 0x000fc400078e003e */
[----:B------:R-:W-:Y:S01]  /*dbb0*/  FMUL.FTZ R62, R114, UR4 ;  /* 0x00000004723e7c20 */ /* 0x000fe20008410000 */
[----:B-1----:R-:W-:Y:S01]  /*dbc0*/  FMNMX.FTZ R13, R89, R13, !PT ;  /* 0x0000000d590d7209 */ /* 0x002fe20007810000 */
[----:B------:R-:W-:Y:S01]  /*dbd0*/  FMUL.FTZ R64, R115, UR4 ;  /* 0x0000000473407c20 */ /* 0x000fe20008410000 */
[----:B------:R-:W1:Y:S01]  /*dbe0*/  MUFU.TANH R74, R74 ;  /* 0x0000004a004a7308 */ /* 0x000e620000002400 */
[----:B------:R-:W-:Y:S01]  /*dbf0*/  FMUL.FTZ R65, R118, UR4 ;  /* 0x0000000476417c20 */ /* 0x000fe20008410000 */
[----:B0-----:R-:W-:-:S04]  /*dc00*/  FMNMX.FTZ R13, R72, R13, !PT ;  /* 0x0000000d480d7209 */ /* 0x001fc80007810000 */
[----:B------:R-:W-:Y:S02]  /*dc10*/  FMNMX.FTZ R13, R79, R13, !PT ;  /* 0x0000000d4f0d7209 */ /* 0x000fe40007810000 */
[----:B------:R-:W0:Y:S02]  /*dc20*/  MUFU.TANH R78, R78 ;  /* 0x0000004e004e7308 */ /* 0x000e240000002400 */
[----:B------:R-:W-:-:S04]  /*dc30*/  FMNMX.FTZ R13, R75, R13, !PT ;  /* 0x0000000d4b0d7209 */ /* 0x000fc80007810000 */
[----:B---3--:R-:W-:Y:S02]  /*dc40*/  FMNMX.FTZ R13, R85, R13, !PT ;  /* 0x0000000d550d7209 */ /* 0x008fe40007810000 */
[----:B------:R-:W3:Y:S02]  /*dc50*/  MUFU.TANH R70, R70 ;  /* 0x0000004600467308 */ /* 0x000ee40000002400 */
[----:B----4-:R-:W-:-:S04]  /*dc60*/  FMNMX.FTZ R13, R80, R13, !PT ;  /* 0x0000000d500d7209 */ /* 0x010fc80007810000 */
[----:B------:R-:W-:Y:S02]  /*dc70*/  FMNMX.FTZ R13, R84, R13, !PT ;  /* 0x0000000d540d7209 */ /* 0x000fe40007810000 */
[----:B------:R-:W4:Y:S02]  /*dc80*/  MUFU.TANH R69, R69 ;  /* 0x0000004500457308 */ /* 0x000f240000002400 */
[----:B------:R-:W-:-:S04]  /*dc90*/  FMNMX.FTZ R13, R116, R13, !PT ;  /* 0x0000000d740d7209 */ /* 0x000fc80007810000 */
[----:B------:R-:W-:Y:S02]  /*dca0*/  FMNMX.FTZ R13, R100, R13, !PT ;  /* 0x0000000d640d7209 */ /* 0x000fe40007810000 */
[----:B------:R-:W4:Y:S02]  /*dcb0*/  MUFU.TANH R61, R61 ;  /* 0x0000003d003d7308 */ /* 0x000f240000002400 */
[----:B------:R-:W-:-:S04]  /*dcc0*/  FMNMX.FTZ R13, R81, R13, !PT ;  /* 0x0000000d510d7209 */ /* 0x000fc80007810000 */
[----:B------:R-:W-:Y:S02]  /*dcd0*/  FMNMX.FTZ R13, R55, R13, !PT ;  /* 0x0000000d370d7209 */ /* 0x000fe40007810000 */
[----:B------:R-:W4:Y:S02]  /*dce0*/  MUFU.TANH R57, R57 ;  /* 0x0000003900397308 */ /* 0x000f240000002400 */
[----:B-1----:R-:W-:-:S04]  /*dcf0*/  FMNMX.FTZ R13, R74, R13, !PT ;  /* 0x0000000d4a0d7209 */ /* 0x002fc80007810000 */
[----:B0-----:R-:W-:Y:S02]  /*dd00*/  FMNMX.FTZ R13, R78, R13, !PT ;  /* 0x0000000d4e0d7209 */ /* 0x001fe40007810000 */
[----:B------:R0:W1:Y:S02]  /*dd10*/  MUFU.TANH R4, R90 ;  /* 0x0000005a00047308 */ /* 0x0000640000002400 */
[----:B---3--:R-:W-:-:S04]  /*dd20*/  FMNMX.FTZ R13, R70, R13, !PT ;  /* 0x0000000d460d7209 */ /* 0x008fc80007810000 */
[----:B----4-:R-:W-:Y:S02]  /*dd30*/  FMNMX.FTZ R13, R69, R13, !PT ;  /* 0x0000000d450d7209 */ /* 0x010fe40007810000 */
[----:B------:R-:W3:Y:S01]  /*dd40*/  MUFU.TANH R56, R56 ;  /* 0x0000003800387308 */ /* 0x000ee20000002400 */
[----:B0-----:R-:W-:Y:S01]  /*dd50*/  IMAD.MOV.U32 R90, RZ, RZ, R104 ;  /* 0x000000ffff5a7224 */ /* 0x001fe200078e0068 */
[----:B------:R-:W-:Y:S01]  /*dd60*/  FMNMX.FTZ R13, R61, R13, !PT ;  /* 0x0000000d3d0d7209 */ /* 0x000fe20007810000 */
[----:B------:R-:W-:-:S03]  /*dd70*/  FMUL.FTZ R104, R119, UR4 ;  /* 0x0000000477687c20 */ /* 0x000fc60008410000 */
[----:B------:R-:W-:Y:S02]  /*dd80*/  FMNMX.FTZ R13, R57, R13, !PT ;  /* 0x0000000d390d7209 */ /* 0x000fe40007810000 */
[----:B------:R-:W0:Y:S02]  /*dd90*/  MUFU.TANH R66, R66 ;  /* 0x0000004200427308 */ /* 0x000e240000002400 */
[----:B-1----:R-:W-:-:S06]  /*dda0*/  FMNMX.FTZ R13, R4, R13, !PT ;  /* 0x0000000d040d7209 */ /* 0x002fcc0007810000 */
        /* <DEDUP_REMOVED lines=25> */
[----:B---3--:R-:W-:-:S04]  /*df40*/  FMNMX.FTZ R13, R64, R13, !PT ;  /* 0x0000000d400d7209 */ /* 0x008fc80007810000 */
[----:B0-----:R-:W-:-:S04]  /*df50*/  FMNMX.FTZ R13, R65, R13, !PT ;  /* 0x0000000d410d7209 */ /* 0x001fc80007810000 */
[----:B-1----:R-:W-:-:S05]  /*df60*/  FMNMX.FTZ R13, R104, R13, !PT ;  /* 0x0000000d680d7209 */ /* 0x002fca0007810000 */
[----:B------:R-:W0:Y:S02]  /*df70*/  SHFL.BFLY PT, R15, R13, 0x2, 0x1f ;  /* 0x0c401f000d0f7f89 */ /* 0x000e2400000e0000 */
[----:B0-----:R-:W-:-:S05]  /*df80*/  FMNMX.FTZ R15, R13, R15, !PT ;  /* 0x0000000f0d0f7209 */ /* 0x001fca0007810000 */
[----:B------:R-:W0:Y:S02]  /*df90*/  SHFL.BFLY PT, R54, R15, 0x1, 0x1f ;  /* 0x0c201f000f367f89 */ /* 0x000e2400000e0000 */
[----:B0-----:R-:W-:-:S05]  /*dfa0*/  FMNMX.FTZ R54, R15, R54, !PT ;  /* 0x000000360f367209 */ /* 0x001fca0007810000 */
[----:B------:R-:W-:-:S04]  /*dfb0*/  FMUL.FTZ R99, R54, R6 ;  /* 0x0000000636637220 */ /* 0x000fc80000410000 */
[-CC-:B------:R-:W-:Y:S01]  /*dfc0*/  FFMA.FTZ R107, R62, R6.reuse, -R99.reuse ;  /* 0x000000063e6b7223 */ /* 0x180fe20000010863 */
[----:B------:R-:W-:Y:S02]  /*dfd0*/  VIADD R62, R2, 0x400 ;  /* 0x00000400023e7836 */ /* 0x000fe40000000000 */
[-CC-:B------:R-:W-:Y:S01]  /*dfe0*/  FFMA.FTZ R106, R64, R6.reuse, -R99.reuse ;  /* 0x00000006406a7223 */ /* 0x180fe20000010863 */
[-CC-:B------:R-:W-:Y:S01]  /*dff0*/  FFMA.FTZ R13, R91, R6.reuse, -R99.reuse ;  /* 0x000000065b0d7223 */ /* 0x180fe20000010863 */
[-CC-:B------:R-:W-:Y:S01]  /*e000*/  FFMA.FTZ R91, R86, R6.reuse, -R99.reuse ;  /* 0x00000006565b7223 */ /* 0x180fe20000010863 */
[-CC-:B------:R-:W-:Y:S01]  /*e010*/  FFMA.FTZ R86, R79, R6.reuse, -R99.reuse ;  /* 0x000000064f567223 */ /* 0x180fe20000010863 */
[----:B------:R-:W-:Y:S01]  /*e020*/  SHF.R.U32.HI R62, RZ, 0x4, R62 ;  /* 0x00000004ff3e7819 */ /* 0x000fe2000001163e */
[----:B------:R-:W-:Y:S01]  /*e030*/  WARPGROUP.ARRIVE ;  /* 0x00000000000079c5 */ /* 0x000fe20000000000 */
[----:B------:R-:W-:Y:S01]  /*e040*/  UMOV UR5, 0x40000040 ;  /* 0x4000004000057882 */ /* 0x000fe20000000000 */
[-CC-:B------:R-:W-:Y:S01]  /*e050*/  FFMA.FTZ R111, R65, R6.reuse, -R99.reuse ;  /* 0x00000006416f7223 */ /* 0x180fe20000010863 */
[----:B------:R-:W-:Y:S01]  /*e060*/  LOP3.LUT R62, R62, 0x3fff, RZ, 0xc0, !PT ;  /* 0x00003fff3e3e7812 */ /* 0x000fe200078ec0ff */
[----:B------:R-:W-:Y:S01]  /*e070*/  UMOV UR9, 0x40000040 ;  /* 0x4000004000097882 */ /* 0x000fe20000000000 */
[----:B------:R-:W-:Y:S01]  /*e080*/  UMOV UR13, 0x40000040 ;  /* 0x40000040000d7882 */ /* 0x000fe20000000000 */
[----:B------:R-:W-:Y:S01]  /*e090*/  UMOV UR17, 0x40000040 ;  /* 0x4000004000117882 */ /* 0x000fe20000000000 */
[----:B------:R-:W-:Y:S01]  /*e0a0*/  UMOV UR21, 0x40000040 ;  /* 0x4000004000157882 */ /* 0x000fe20000000000 */
[----:B------:R-:W-:Y:S01]  /*e0b0*/  IMAD R62, R0, 0x600, R62 ;  /* 0x00000600003e7824 */ /* 0x000fe200078e023e */
[----:B------:R-:W-:Y:S01]  /*e0c0*/  UMOV UR25, 0x40000040 ;  /* 0x4000004000197882 */ /* 0x000fe20000000000 */
[----:B------:R-:W-:Y:S01]  /*e0d0*/  UMOV UR29, 0x40000040 ;  /* 0x40000040001d7882 */ /* 0x000fe20000000000 */
[----:B------:R-:W-:Y:S01]  /*e0e0*/  UMOV UR33, 0x40000040 ;  /* 0x4000004000217882 */ /* 0x000fe20000000000 */
[----:B------:R-:W-:Y:S01]  /*e0f0*/  VIADD R64, R62, 0x80 ;  /* 0x000000803e407836 */ /* 0x000fe20000000000 */
[----:B------:R-:W-:Y:S01]  /*e100*/  UMOV UR41, 0x40000040 ;  /* 0x4000004000297882 */ /* 0x000fe20000000000 */
[-CC-:B------:R-:W-:Y:S01]  /*e110*/  FFMA.FTZ R15, R90, R6.reuse, -R99.reuse ;  /* 0x000000065a0f7223 */ /* 0x180fe20000010863 */
[----:B------:R-:W-:Y:S01]  /*e120*/  R2UR UR6, R62 ;  /* 0x000000003e0672ca */ /* 0x000fe200000e0000 */
[----:B------:R-:W-:Y:S01]  /*e130*/  FFMA.FTZ R79, R55, R6, -R99 ;  /* 0x00000006374f7223 */ /* 0x000fe20000010863 */
[----:B------:R-:W-:Y:S01]  /*e140*/  R2UR UR10, R64 ;  /* 0x00000000400a72ca */ /* 0x000fe200000e0000 */
[----:B------:R-:W-:-:S02]  /*e150*/  VIADD R64, R62, 0x100 ;  /* 0x000001003e407836 */ /* 0x000fc40000000000 */
[-CC-:B------:R-:W-:Y:S01]  /*e160*/  FFMA.FTZ R90, R82, R6.reuse, -R99.reuse ;  /* 0x00000006525a7223 */ /* 0x180fe20000010863 */
[-CC-:B------:R-:W-:Y:S01]  /*e170*/  FFMA.FTZ R55, R63, R6.reuse, -R99.reuse ;  /* 0x000000063f377223 */ /* 0x180fe20000010863 */
[----:B------:R-:W-:Y:S01]  /*e180*/  UMOV UR45, 0x40000040 ;  /* 0x40000040002d7882 */ /* 0x000fe20000000000 */
[----:B------:R-:W-:Y:S01]  /*e190*/  UMOV UR49, 0x40000040 ;  /* 0x4000004000317882 */ /* 0x000fe20000000000 */
[----:B------:R-:W-:Y:S01]  /*e1a0*/  R2UR UR14, R64 ;  /* 0x00000000400e72ca */ /* 0x000fe200000e0000 */
[----:B------:R-:W-:Y:S02]  /*e1b0*/  VIADD R64, R62, 0x180 ;  /* 0x000001803e407836 */ /* 0x000fe40000000000 */
[-C--:B------:R-:W-:Y:S01]  /*e1c0*/  FFMA.FTZ R82, R75, R6.reuse, -R99 ;  /* 0x000000064b527223 */ /* 0x080fe20000010863 */
[----:B------:R-:W-:Y:S01]  /*e1d0*/  UMOV UR53, 0x40000040 ;  /* 0x4000004000357882 */ /* 0x000fe20000000000 */
[----:B------:R-:W-:Y:S01]  /*e1e0*/  FADD.FTZ R3, -R54, R3 ;  /* 0x0000000336037221 */ /* 0x000fe20000010100 */
[----:B------:R-:W-:Y:S01]  /*e1f0*/  FFMA.FTZ R95, R94, R6, -R99 ;  /* 0x000000065e5f7223 */ /* 0x000fe20000010863 */
[----:B------:R-:W-:Y:S01]  /*e200*/  R2UR UR18, R64 ;  /* 0x00000000401272ca */ /* 0x000fe200000e0000 */
[----:B------:R-:W-:-:S02]  /*e210*/  VIADD R64, R62, 0x200 ;  /* 0x000002003e407836 */ /* 0x000fc40000000000 */
[-CC-:B------:R-:W-:Y:S01]  /*e220*/  FFMA.FTZ R97, R97, R6.reuse, -R99.reuse ;  /* 0x0000000661617223 */ /* 0x180fe20000010863 */
[----:B------:R-:W-:Y:S01]  /*e230*/  IMAD.MOV.U32 R63, RZ, RZ, 0x40000040 ;  /* 0x40000040ff3f7424 */ /* 0x000fe200078e00ff */
[----:B------:R-:W0:Y:S01]  /*e240*/  MUFU.EX2 R26, R26 ;  /* 0x0000001a001a7308 */ /* 0x000e220000000800 */
[----:B------:R-:W-:Y:S01]  /*e250*/  IMAD.MOV.U32 R65, RZ, RZ, 0x40000040 ;  /* 0x40000040ff417424 */ /* 0x000fe200078e00ff */
[----:B------:R-:W-:Y:S01]  /*e260*/  R2UR UR22, R64 ;  /* 0x00000000401672ca */ /* 0x000fe200000e0000 */
[----:B------:R-:W-:Y:S02]  /*e270*/  VIADD R64, R62, 0x280 ;  /* 0x000002803e407836 */ /* 0x000fe40000000000 */
[-CC-:B------:R-:W-:Y:S01]  /*e280*/  FFMA.FTZ R75, R116, R6.reuse, -R99.reuse ;  /* 0x00000006744b7223 */ /* 0x180fe20000010863 */
[-C--:B------:R-:W-:Y:S01]  /*e290*/  FMUL.FTZ R3, R3, R6.reuse ;  /* 0x0000000603037220 */ /* 0x080fe20000410000 */
[-CC-:B------:R-:W-:Y:S01]  /*e2a0*/  FFMA.FTZ R71, R71, R6.reuse, -R99.reuse ;  /* 0x0000000647477223 */ /* 0x180fe20000010863 */
[-CC-:B------:R-:W-:Y:S01]  /*e2b0*/  FFMA.FTZ R94, R87, R6.reuse, -R99.reuse ;  /* 0x00000006575e7223 */ /* 0x180fe20000010863 */
[----:B------:R-:W-:Y:S01]  /*e2c0*/  R2UR UR26, R64 ;  /* 0x00000000401a72ca */ /* 0x000fe200000e0000 */
[----:B------:R-:W-:Y:S01]  /*e2d0*/  MUFU.EX2 R95, R95 ;  /* 0x0000005f005f7308 */ /* 0x000fe20000000800 */
[----:B------:R-:W-:Y:S01]  /*e2e0*/  IADD3 R64, R62, 0x300, RZ ;  /* 0x000003003e407810 */ /* 0x000fe20007ffe0ff */
[-CC-:B------:R-:W-:Y:S01]  /*e2f0*/  FFMA.FTZ R76, R76, R6.reuse, -R99.reuse ;  /* 0x000000064c4c7223 */ /* 0x180fe20000010863 */
[----:B------:R-:W-:Y:S01]  /*e300*/  R2UR UR7, R63 ;  /* 0x000000003f0772ca */ /* 0x000fe200000e0000 */
[-CC-:B------:R-:W-:Y:S01]  /*e310*/  FFMA.FTZ R93, R93, R6.reuse, -R99.reuse ;  /* 0x000000065d5d7223 */ /* 0x180fe20000010863 */
[----:B------:R-:W-:Y:S01]  /*e320*/  R2UR UR30, R64 ;  /* 0x00000000401e72ca */ /* 0x000fe200000e0000 */
[----:B------:R-:W-:Y:S01]  /*e330*/  VIADD R64, R62, 0x380 ;  /* 0x000003803e407836 */ /* 0x000fe20000000000 */
[C---:B------:R-:W-:Y:S01]  /*e340*/  R2UR UR11, R65.reuse ;  /* 0x00000000410b72ca */ /* 0x040fe200000e0000 */
[----:B------:R-:W-:Y:S01]  /*e350*/  MUFU.EX2 R9, R9 ;  /* 0x0000000900097308 */ /* 0x000fe20000000800 */
[----:B------:R-:W-:Y:S01]  /*e360*/  R2UR UR15, R65 ;  /* 0x00000000410f72ca */ /* 0x000fe200000e0000 */
[-CC-:B------:R-:W-:Y:S01]  /*e370*/  FFMA.FTZ R77, R77, R6.reuse, -R99.reuse ;  /* 0x000000064d4d7223 */ /* 0x180fe20000010863 */
[----:B------:R-:W-:Y:S01]  /*e380*/  R2UR UR34, R64 ;  /* 0x00000000402272ca */ /* 0x000fe200000e0000 */
[----:B------:R-:W-:Y:S01]  /*e390*/  VIADD R64, R62, 0x400 ;  /* 0x000004003e407836 */ /* 0x000fe20000000000 */
[C---:B------:R-:W-:Y:S01]  /*e3a0*/  R2UR UR19, R65.reuse ;  /* 0x00000000411372ca */ /* 0x040fe200000e0000 */
[-CC-:B------:R-:W-:Y:S01]  /*e3b0*/  FFMA.FTZ R92, R92, R6.reuse, -R99.reuse ;  /* 0x000000065c5c7223 */ /* 0x180fe20000010863 */
[C---:B------:R-:W-:Y:S01]  /*e3c0*/  R2UR UR23, R65.reuse ;  /* 0x00000000411772ca */ /* 0x040fe200000e0000 */
[----:B------:R-:W-:Y:S01]  /*e3d0*/  MUFU.EX2 R8, R8 ;  /* 0x0000000800087308 */ /* 0x000fe20000000800 */
[----:B------:R-:W-:Y:S01]  /*e3e0*/  R2UR UR42, R64 ;  /* 0x00000000402a72ca */ /* 0x000fe200000e0000 */
[----:B------:R-:W-:Y:S01]  /*e3f0*/  VIADD R64, R62, 0x480 ;  /* 0x000004803e407836 */ /* 0x000fe20000000000 */
[----:B------:R-:W-:Y:S01]  /*e400*/  R2UR UR27, R65 ;  /* 0x00000000411b72ca */ /* 0x000fe200000e0000 */
[-CC-:B------:R-:W-:Y:S01]  /*e410*/  FFMA.FTZ R73, R73, R6.reuse, -R99.reuse ;  /* 0x0000000649497223 */ /* 0x180fe20000010863 */
[C---:B------:R-:W-:Y:S01]  /*e420*/  R2UR UR31, R65.reuse ;  /* 0x00000000411f72ca */ /* 0x040fe200000e0000 */
[-CC-:B------:R-:W-:Y:S01]  /*e430*/  FFMA.FTZ R88, R88, R6.reuse, -R99.reuse ;  /* 0x0000000658587223 */ /* 0x180fe20000010863 */
[----:B------:R-:W-:Y:S01]  /*e440*/  R2UR UR46, R64 ;  /* 0x00000000402e72ca */ /* 0x000fe200000e0000 */
[C---:B------:R-:W-:Y:S01]  /*e450*/  VIADD R64, R62.reuse, 0x500 ;  /* 0x000005003e407836 */ /* 0x040fe20000000000 */
[C---:B------:R-:W-:Y:S01]  /*e460*/  R2UR UR35, R65.reuse ;  /* 0x00000000412372ca */ /* 0x040fe200000e0000 */
[----:B------:R-:W-:Y:S01]  /*e470*/  VIADD R62, R62, 0x580 ;  /* 0x000005803e3e7836 */ /* 0x000fe20000000000 */
[----:B------:R-:W-:Y:S01]  /*e480*/  R2UR UR43, R65 ;  /* 0x00000000412b72ca */ /* 0x000fe200000e0000 */
[----:B------:R-:W-:Y:S01]  /*e490*/  MUFU.EX2 R21, R21 ;  /* 0x0000001500157308 */ /* 0x000fe20000000800 */
[----:B------:R-:W-:Y:S01]  /*e4a0*/  R2UR UR55, R63 ;  /* 0x000000003f3772ca */ /* 0x000fe200000e0000 */
[----:B------:R-:W-:Y:S01]  /*e4b0*/  FFMA.FTZ R89, R89, R6, -R99 ;  /* 0x0000000659597223 */ /* 0x000fe20000010863 */
[----:B------:R-:W-:Y:S01]  /*e4c0*/  R2UR UR54, R62 ;  /* 0x000000003e3672ca */ /* 0x000fe200000e0000 */
[----:B--2---:R-:W-:Y:S01]  /*e4d0*/  IMAD R62, R98, 0x2000, R2 ;  /* 0x00002000623e7824 */ /* 0x004fe200078e0202 */
[----:B------:R-:W2:Y:S01]  /*e4e0*/  LDL.LU R63, [R1+0x14] ;  /* 0x00001400013f7983 */ /* 0x000ea20000300800 */
[----:B------:R-:W-:-:S02]  /*e4f0*/  R2UR UR47, R65 ;  /* 0x00000000412f72ca */ /* 0x000fc400000e0000 */
[----:B------:R-:W-:Y:S01]  /*e500*/  MUFU.EX2 R34, R34 ;  /* 0x0000002200227308 */ /* 0x000fe20000000800 */
[----:B------:R-:W-:Y:S01]  /*e510*/  R2UR UR4, R62 ;  /* 0x000000003e0472ca */ /* 0x000fe200000e0000 */
[----:B------:R-:W3:Y:S01]  /*e520*/  LDL R116, [R1+0x1c] ;  /* 0x00001c0001747983 */ /* 0x000ee20000100800 */
[----:B------:R-:W-:-:S05]  /*e530*/  R2UR UR51, R65 ;  /* 0x00000000413372ca */ /* 0x000fca00000e0000 */
[----:B------:R-:W-:Y:S01]  /*e540*/  MUFU.EX2 R20, R20 ;  /* 0x0000001400147308 */ /* 0x000fe20000000800 */
[----:B------:R-:W4:Y:S07]  /*e550*/  LDL R118, [R1+0x80] ;  /* 0x0000800001767983 */ /* 0x000f2e0000100800 */
[----:B------:R-:W-:Y:S01]  /*e560*/  MUFU.EX2 R27, R27 ;  /* 0x0000001b001b7308 */ /* 0x000fe20000000800 */
[----:B------:R-:W-:Y:S01]  /*e570*/  UIADD3 UR4, UR4, 0x1e800, URZ ;  /* 0x0001e80004047890 */ /* 0x000fe2000fffe03f */
[----:B------:R-:W4:Y:S06]  /*e580*/  LDL R115, [R1+0x24] ;  /* 0x0000240001737983 */ /* 0x000f2c0000100800 */
[----:B------:R-:W-:Y:S01]  /*e590*/  MUFU.EX2 R11, R11 ;  /* 0x0000000b000b7308 */ /* 0x000fe20000000800 */
[----:B------:R-:W-:Y:S01]  /*e5a0*/  USHF.R.U32.HI UR4, URZ, 0x4, UR4 ;  /* 0x000000043f047899 */ /* 0x000fe20008011604 */
[----:B------:R-:W4:Y:S06]  /*e5b0*/  LDL R114, [R1+0x20] ;  /* 0x0000200001727983 */ /* 0x000f2c0000100800 */
[----:B------:R-:W-:Y:S01]  /*e5c0*/  MUFU.EX2 R37, R37 ;  /* 0x0000002500257308 */ /* 0x000fe20000000800 */
[----:B------:R-:W-:-:S07]  /*e5d0*/  ULOP3.LUT UR4, UR4, 0x3fff, URZ, 0xc0, !UPT ;  /* 0x00003fff04047892 */ /* 0x000fce000f8ec03f */
[----:B------:R-:W-:Y:S01]  /*e5e0*/  MUFU.EX2 R10, R10 ;  /* 0x0000000a000a7308 */ /* 0x000fe20000000800 */
[----:B------:R-:W-:-:S07]  /*e5f0*/  ULOP3.LUT UR4, UR4, 0x10000, URZ, 0xfc, !UPT ;  /* 0x0001000004047892 */ /* 0x000fce000f8efc3f */
[----:B------:R-:W-:Y:S08]  /*e600*/  MUFU.EX2 R53, R53 ;  /* 0x0000003500357308 */ /* 0x000ff00000000800 */
[----:B------:R-:W-:Y:S01]  /*e610*/  MUFU.EX2 R49, R49 ;  /* 0x0000003100317308 */ /* 0x000fe20000000800 */
[----:B------:R-:W-:Y:S01]  /*e620*/  HGMMA.64x64x16.F32.BF16 R120, gdesc[UR4].tnspB, R120, gsb0 ;  /* 0x40e00000047879f0 */ /* 0x000fe20008001878 */
[----:B------:R-:W-:-:S06]  /*e630*/  UIADD3 UR8, UR4, 0x2, URZ ;  /* 0x0000000204087890 */ /* 0x000fcc000fffe03f */
[----:B------:R-:W-:Y:S01]  /*e640*/  MUFU.EX2 R52, R52 ;  /* 0x0000003400347308 */ /* 0x000fe20000000800 */
[-CC-:B------:R-:W-:Y:S01]  /*e650*/  FFMA.FTZ R85, R85, R6.reuse, -R99.reuse ;  /* 0x0000000655557223 */ /* 0x180fe20000010863 */
[----:B------:R-:W-:-:S06]  /*e660*/  FFMA.FTZ R72, R72, R6, -R99 ;  /* 0x0000000648487223 */ /* 0x000fcc0000010863 */
[----:B------:R-:W-:Y:S08]  /*e670*/  MUFU.EX2 R13, R13 ;  /* 0x0000000d000d7308 */ /* 0x000ff00000000800 */
[----:B------:R-:W-:Y:S08]  /*e680*/  MUFU.EX2 R97, R97 ;  /* 0x0000006100617308 */ /* 0x000ff00000000800 */
[----:B------:R-:W-:Y:S01]  /*e690*/  MUFU.EX2 R110, R15 ;  /* 0x0000000f006e7308 */ /* 0x000fe20000000800 */
[----:B0-----:R-:W-:Y:S01]  /*e6a0*/  FADD.FTZ R157, R26, R157 ;  /* 0x0000009d1a9d7221 */ /* 0x001fe20000010000 */
[----:B------:R-:W-:Y:S01]  /*e6b0*/  FFMA.FTZ R87, R83, R6, -R99 ;  /* 0x0000000653577223 */ /* 0x000fe20000010863 */
[----:B------:R-:W-:-:S02]  /*e6c0*/  WARPGROUP.DEPBAR.LE gsb0, 0x0 ;  /* 0x00008000000079c5 */ /* 0x000fc40000010000 */
[----:B------:R-:W-:-:S06]  /*e6d0*/  WARPGROUP.ARRIVE ;  /* 0x00000000000079c5 */ /* 0x000fcc0000000000 */
[----:B------:R-:W-:Y:S01]  /*e6e0*/  HGMMA.64x64x16.F32.BF16 R120, gdesc[UR8].tnspB, R120, gsb0 ;  /* 0x40e00000087879f0 */ /* 0x000fe20008001878 */
[----:B------:R-:W-:Y:S02]  /*e6f0*/  UIADD3 UR12, UR4, 0x4, URZ ;  /* 0x00000004040c7890 */ /* 0x000fe4000fffe03f */
[----:B------:R-:W-:Y:S02]  /*e700*/  WARPGROUP.DEPBAR.LE gsb0, 0x0 ;  /* 0x00008000000079c5 */ /* 0x000fe40000010000 */
        /* <DEDUP_REMOVED lines=30> */
[----:B------:R-:W-:Y:S01]  /*e8f0*/  R2UR UR50, R64 ;  /* 0x00000000403272ca */ /* 0x000fe200000e0000 */
[----:B------:R-:W-:Y:S01]  /*e900*/  UIADD3 UR48, UR4, 0xc04, URZ ;  /* 0x00000c0404307890 */ /* 0x000fe2000fffe03f */
[----:B------:R-:W-:Y:S02]  /*e910*/  WARPGROUP.DEPBAR.LE gsb0, 0x0 ;  /* 0x00008000000079c5 */ /* 0x000fe40000010000 */
[----:B------:R-:W-:-:S09]  /*e920*/  WARPGROUP.ARRIVE ;  /* 0x00000000000079c5 */ /* 0x000fd20000000000 */
[----:B------:R-:W-:Y:S01]  /*e930*/  HGMMA.64x64x16.F32.BF16 R120, gdesc[UR48].tnspB, R120, gsb0 ;  /* 0x40e00000307879f0 */ /* 0x000fe20008001878 */
[----:B------:R-:W-:Y:S02]  /*e940*/  UIADD3 UR52, UR4, 0xc06, URZ ;  /* 0x00000c0604347890 */ /* 0x000fe4000fffe03f */
[----:B------:R-:W0:Y:S01]  /*e950*/  S2R R98, SR_TID.X ;  /* 0x0000000000627919 */ /* 0x000e220000002100 */
[----:B------:R-:W2:Y:S01]  /*e960*/  MUFU.EX2 R3, R3 ;  /* 0x0000000300037308 */ /* 0x000ea20000000800 */
[----:B------:R-:W-:Y:S02]  /*e970*/  WARPGROUP.DEPBAR.LE gsb0, 0x0 ;  /* 0x00008000000079c5 */ /* 0x000fe40000010000 */
[----:B------:R-:W-:-:S06]  /*e980*/  WARPGROUP.ARRIVE ;  /* 0x00000000000079c5 */ /* 0x000fcc0000000000 */
[----:B------:R-:W-:Y:S01]  /*e990*/  HGMMA.64x64x16.F32.BF16 R120, gdesc[UR52].tnspB, R120, gsb0 ;  /* 0x40e00000347879f0 */ /* 0x000fe20008001878 */
[----:B0-----:R-:W-:Y:S02]  /*e9a0*/  SHF.R.U32.HI R64, RZ, 0x7, R98 ;  /* 0x00000007ff407819 */ /* 0x001fe40000011662 */
[----:B------:R-:W-:-:S03]  /*e9b0*/  ISETP.GE.U32.AND P2, PT, R98, 0x180, PT ;  /* 0x000001806200780c */ /* 0x000fc60003f46070 */
[----:B------:R-:W-:Y:S02]  /*e9c0*/  VIADD R62, R64, 0x9 ;  /* 0x00000009403e7836 */ /* 0x000fe40000000000 */
[----:B--2---:R-:W-:-:S03]  /*e9d0*/  FFMA.FTZ R15, R3, R63, R95 ;  /* 0x0000003f030f7223 */ /* 0x004fc6000001005f */
[----:B------:R-:W-:Y:S02]  /*e9e0*/  SEL R62, R62, 0x9, !P2 ;  /* 0x000000093e3e7807 */ /* 0x000fe40005000000 */
[----:B------:R-:W-:Y:S01]  /*e9f0*/  @!P1 LEA R63, R152, R2, 0x3 ;  /* 0x00000002983f9211 */ /* 0x000fe200078e18ff */
[----:B------:R-:W-:-:S04]  /*ea00*/  FADD.FTZ R15, R13, R15 ;  /* 0x0000000f0d0f7221 */ /* 0x000fc80000010000 */
[----:B------:R-:W-:Y:S01]  /*ea10*/  @!P1 VIADD R63, R63, 0x30840 ;  /* 0x000308403f3f9836 */ /* 0x000fe20000000000 */
[----:B------:R-:W-:-:S04]  /*ea20*/  F2FP.BF16.F32.PACK_AB R13, R13, R95 ;  /* 0x0000005f0d0d723e */ /* 0x000fc800000010ff */
[----:B------:R-:W-:Y:S01]  /*ea30*/  @!P1 PRMT R63, RZ, 0x654, R63 ;  /* 0x00000654ff3f9816 */ /* 0x000fe2000000003f */
[----:B------:R-:W-:Y:S01]  /*ea40*/  MUFU.EX2 R94, R94 ;  /* 0x0000005e005e7308 */ /* 0x000fe20000000800 */
[----:B------:R-:W-:Y:S02]  /*ea50*/  WARPGROUP.DEPBAR.LE gsb0, 0x0 ;  /* 0x00008000000079c5 */ /* 0x000fe40000010000 */
[----:B------:R0:W-:Y:S06]  /*ea60*/  BAR.ARV R62, 0x100 ;  /* 0x0004003e0000751d */ /* 0x0001ec0000002000 */
[----:B------:R1:W-:Y:S01]  /*ea70*/  @!P1 SYNCS.ARRIVE.TRANS64.RED.A1T0 RZ, [R63+URZ], RZ ;  /* 0x000000ff3fff99a7 */ /* 0x0003e2000810043f */
[----:B0-----:R-:W-:-:S04]  /*ea80*/  @!P1 IMAD R62, R0, 0x8, R2 ;  /* 0x00000008003e9824 */ /* 0x001fc800078e0202 */
[----:B------:R-:W-:Y:S02]  /*ea90*/  @!P1 VIADD R62, R62, 0x30860 ;  /* 0x000308603e3e9836 */ /* 0x000fe40000000000 */
[----:B------:R-:W-:Y:S01]  /*eaa0*/  FADD.FTZ R0, R97, R15 ;  /* 0x0000000f61007221 */ /* 0x000fe20000010000 */
[----:B------:R-:W-:Y:S02]  /*eab0*/  F2FP.BF16.F32.PACK_AB R15, R110, R97 ;  /* 0x000000616e0f723e */ /* 0x000fe400000010ff */
[----:B------:R-:W-:-:S04]  /*eac0*/  @!P1 PRMT R62, RZ, 0x654, R62 ;  /* 0x00000654ff3e9816 */ /* 0x000fc8000000003e */
[----:B------:R0:W-:Y:S01]  /*ead0*/  @!P1 SYNCS.ARRIVE.TRANS64.RED.A1T0 RZ, [R62+URZ], RZ ;  /* 0x000000ff3eff99a7 */ /* 0x0001e2000810043f */
[----:B---3--:R2:W-:Y:S02]  /*eae0*/  STSM.16.M88.4 [R116+0x1e800], R12 ;  /* 0x01e8000c74007844 */ /* 0x0085e40000000200 */
[----:B--2---:R-:W2:Y:S08]  /*eaf0*/  MUFU.EX2 R12, R25 ;  /* 0x00000019000c7308 */ /* 0x004eb00000000800 */
[----:B------:R-:W3:Y:S01]  /*eb00*/  MUFU.EX2 R14, R24 ;  /* 0x00000018000e7308 */ /* 0x000ee20000000800 */
[----:B--2---:R-:W-:-:S07]  /*eb10*/  FADD.FTZ R157, R12, R157 ;  /* 0x0000009d0c9d7221 */ /* 0x004fce0000010000 */
[----:B------:R-:W2:Y:S01]  /*eb20*/  MUFU.EX2 R13, R71 ;  /* 0x00000047000d7308 */ /* 0x000ea20000000800 */
[----:B------:R-:W-:-:S04]  /*eb30*/  FADD.FTZ R157, R9, R157 ;  /* 0x0000009d099d7221 */ /* 0x000fc80000010000 */
[----:B---3--:R-:W-:-:S03]  /*eb40*/  FADD.FTZ R157, R14, R157 ;  /* 0x0000009d0e9d7221 */ /* 0x008fc60000010000 */
[----:B------:R-:W3:Y:S01]  /*eb50*/  MUFU.EX2 R15, R76 ;  /* 0x0000004c000f7308 */ /* 0x000ee20000000800 */
[----:B------:R-:W-:Y:S01]  /*eb60*/  FADD.FTZ R157, R8, R157 ;  /* 0x0000009d089d7221 */ /* 0x000fe20000010000 */
[----:B------:R-:W-:-:S03]  /*eb70*/  FADD.FTZ R0, R110, R0 ;  /* 0x000000006e007221 */ /* 0x000fc60000010000 */
[----:B------:R-:W-:-:S03]  /*eb80*/  FADD.FTZ R157, R21, R157 ;  /* 0x0000009d159d7221 */ /* 0x000fc60000010000 */
[----:B-1----:R1:W-:Y:S01]  /*eb90*/  MUFU.EX2 R63, R32 ;  /* 0x00000020003f7308 */ /* 0x0023e20000000800 */
[----:B--2---:R-:W-:-:S07]  /*eba0*/  FADD.FTZ R0, R13, R0 ;  /* 0x000000000d007221 */ /* 0x004fce0000010000 */
[----:B------:R-:W2:Y:S01]  /*ebb0*/  MUFU.EX2 R93, R93 ;  /* 0x0000005d005d7308 */ /* 0x000ea20000000800 */
[----:B-1----:R-:W-:Y:S02]  /*ebc0*/  F2FP.BF16.F32.PACK_AB R32, R21, R8 ;  /* 0x000000081520723e */ /* 0x002fe400000010ff */
[----:B------:R-:W4:Y:S01]  /*ebd0*/  LDL R21, [R1+0x88] ;  /* 0x0000880001157983 */ /* 0x000f220000100800 */
[----:B------:R-:W-:-:S04]  /*ebe0*/  FADD.FTZ R8, R34, R157 ;  /* 0x0000009d22087221 */ /* 0x000fc80000010000 */
[----:B0-----:R-:W-:Y:S01]  /*ebf0*/  MUFU.EX2 R62, R33 ;  /* 0x00000021003e7308 */ /* 0x001fe20000000800 */
[----:B------:R-:W-:Y:S01]  /*ec00*/  FADD.FTZ R8, R20, R8 ;  /* 0x0000000814087221 */ /* 0x000fe20000010000 */
[----:B------:R-:W-:-:S06]  /*ec10*/  FADD.FTZ R0, R94, R0 ;  /* 0x000000005e007221 */ /* 0x000fcc0000010000 */
[----:B------:R-:W0:Y:S01]  /*ec20*/  MUFU.EX2 R33, R77 ;  /* 0x0000004d00217308 */ /* 0x000e220000000800 */
[----:B------:R-:W-:Y:S01]  /*ec30*/  FADD.FTZ R8, R27, R8 ;  /* 0x000000081b087221 */ /* 0x000fe20000010000 */
[----:B---3--:R-:W-:-:S06]  /*ec40*/  FADD.FTZ R0, R15, R0 ;  /* 0x000000000f007221 */ /* 0x008fcc0000010000 */
[----:B------:R-:W1:Y:S01]  /*ec50*/  MUFU.EX2 R92, R92 ;  /* 0x0000005c005c7308 */ /* 0x000e620000000800 */
[----:B------:R-:W-:Y:S01]  /*ec60*/  FADD.FTZ R8, R11, R8 ;  /* 0x000000080b087221 */ /* 0x000fe20000010000 */
[----:B--2---:R-:W-:-:S06]  /*ec70*/  FADD.FTZ R0, R93, R0 ;  /* 0x000000005d007221 */ /* 0x004fcc0000010000 */
[----:B------:R-:W2:Y:S08]  /*ec80*/  MUFU.EX2 R24, R35 ;  /* 0x0000002300187308 */ /* 0x000eb00000000800 */
[----:B------:R-:W3:Y:S01]  /*ec90*/  MUFU.EX2 R35, R73 ;  /* 0x0000004900237308 */ /* 0x000ee20000000800 */
[----:B------:R-:W-:Y:S01]  /*eca0*/  FADD.FTZ R8, R37, R8 ;  /* 0x0000000825087221 */ /* 0x000fe20000010000 */
[----:B0-----:R-:W-:-:S06]  /*ecb0*/  FADD.FTZ R0, R33, R0 ;  /* 0x0000000021007221 */ /* 0x001fcc0000010000 */
[----:B------:R-:W0:Y:S01]  /*ecc0*/  MUFU.EX2 R91, R91 ;  /* 0x0000005b005b7308 */ /* 0x000e220000000800 */
[----:B------:R-:W-:Y:S01]  /*ecd0*/  FADD.FTZ R8, R10, R8 ;  /* 0x000000080a087221 */ /* 0x000fe20000010000 */
[----:B-1----:R-:W-:-:S06]  /*ece0*/  FADD.FTZ R0, R92, R0 ;  /* 0x000000005c007221 */ /* 0x002fcc0000010000 */
[----:B------:R-:W1:Y:S01]  /*ecf0*/  MUFU.EX2 R87, R87 ;  /* 0x0000005700577308 */ /* 0x000e620000000800 */
[----:B--2---:R-:W-:Y:S01]  /*ed00*/  FADD.FTZ R8, R24, R8 ;  /* 0x0000000818087221 */ /* 0x004fe20000010000 */
[----:B---3--:R-:W-:-:S06]  /*ed10*/  FADD.FTZ R0, R35, R0 ;  /* 0x0000000023007221 */ /* 0x008fcc0000010000 */
[----:B------:R-:W2:Y:S01]  /*ed20*/  MUFU.EX2 R90, R90 ;  /* 0x0000005a005a7308 */ /* 0x000ea20000000800 */
[----:B------:R-:W-:Y:S01]  /*ed30*/  FADD.FTZ R8, R53, R8 ;  /* 0x0000000835087221 */ /* 0x000fe20000010000 */
[----:B0-----:R-:W-:-:S06]  /*ed40*/  FADD.FTZ R0, R91, R0 ;  /* 0x000000005b007221 */ /* 0x001fcc0000010000 */
[----:B------:R-:W0:Y:S08]  /*ed50*/  MUFU.EX2 R30, R30 ;  /* 0x0000001e001e7308 */ /* 0x000e300000000800 */
[----:B------:R-:W3:Y:S01]  /*ed60*/  MUFU.EX2 R88, R88 ;  /* 0x0000005800587308 */ /* 0x000ee20000000800 */
[----:B------:R-:W-:Y:S01]  /*ed70*/  FADD.FTZ R8, R49, R8 ;  /* 0x0000000831087221 */ /* 0x000fe20000010000 */
[----:B-1----:R-:W-:-:S06]  /*ed80*/  FADD.FTZ R0, R87, R0 ;  /* 0x0000000057007221 */ /* 0x002fcc0000010000 */
[----:B------:R-:W1:Y:S08]  /*ed90*/  MUFU.EX2 R51, R51 ;  /* 0x0000003300337308 */ /* 0x000e700000000800 */
[----:B------:R-:W1:Y:S01]  /*eda0*/  MUFU.EX2 R89, R89 ;  /* 0x0000005900597308 */ /* 0x000e620000000800 */
[----:B------:R-:W-:Y:S01]  /*edb0*/  FADD.FTZ R8, R52, R8 ;  /* 0x0000000834087221 */ /* 0x000fe20000010000 */
[----:B--2---:R-:W-:-:S06]  /*edc0*/  FADD.FTZ R0, R90, R0 ;  /* 0x000000005a007221 */ /* 0x004fcc0000010000 */
[----:B------:R-:W2:Y:S01]  /*edd0*/  MUFU.EX2 R48, R48 ;  /* 0x0000003000307308 */ /* 0x000ea20000000800 */
[----:B------:R-:W-:-:S07]  /*ede0*/  F2FP.BF16.F32.PACK_AB R14, R14, R9 ;  /* 0x000000090e0e723e */ /* 0x000fce00000010ff */
[----:B------:R-:W2:Y:S01]  /*edf0*/  MUFU.EX2 R25, R72 ;  /* 0x0000004800197308 */ /* 0x000ea20000000800 */
[----:B0-----:R-:W-:-:S07]  /*ee00*/  FADD.FTZ R9, R30, R8 ;  /* 0x000000081e097221 */ /* 0x001fce0000010000 */
[----:B------:R-:W0:Y:S08]  /*ee10*/  MUFU.EX2 R86, R86 ;  /* 0x0000005600567308 */ /* 0x000e300000000800 */
[----:B------:R-:W-:Y:S08]  /*ee20*/  MUFU.EX2 R82, R82 ;  /* 0x0000005200527308 */ /* 0x000ff00000000800 */
[----:B------:R-:W0:Y:S01]  /*ee30*/  MUFU.EX2 R85, R85 ;  /* 0x0000005500557308 */ /* 0x000e220000000800 */
[----:B---3--:R-:W-:Y:S01]  /*ee40*/  FADD.FTZ R0, R88, R0 ;  /* 0x0000000058007221 */ /* 0x008fe20000010000 */
[----:B------:R-:W-:Y:S01]  /*ee50*/  F2FP.BF16.F32.PACK_AB R8, R11, R27 ;  /* 0x0000001b0b08723e */ /* 0x000fe200000010ff */
[----:B-1----:R-:W-:-:S02]  /*ee60*/  FADD.FTZ R11, R51, R9 ;  /* 0x00000009330b7221 */ /* 0x002fc40000010000 */
[----:B------:R-:W-:Y:S01]  /*ee70*/  FADD.FTZ R0, R89, R0 ;  /* 0x0000000059007221 */ /* 0x000fe20000010000 */
[----:B------:R-:W-:Y:S02]  /*ee80*/  F2FP.BF16.F32.PACK_AB R12, R12, R26 ;  /* 0x0000001a0c0c723e */ /* 0x000fe400000010ff */
[----:B------:R-:W-:Y:S02]  /*ee90*/  F2FP.BF16.F32.PACK_AB R13, R94, R13 ;  /* 0x0000000d5e0d723e */ /* 0x000fe400000010ff */
[----:B------:R-:W-:Y:S02]  /*eea0*/  F2FP.BF16.F32.PACK_AB R15, R93, R15 ;  /* 0x0000000f5d0f723e */ /* 0x000fe400000010ff */
[----:B------:R-:W-:Y:S01]  /*eeb0*/  F2FP.BF16.F32.PACK_AB R34, R20, R34 ;  /* 0x000000221422723e */ /* 0x000fe200000010ff */
[----:B--2---:R-:W-:Y:S01]  /*eec0*/  FADD.FTZ R20, R48, R11 ;  /* 0x0000000b30147221 */ /* 0x004fe20000010000 */
[----:B------:R-:W-:Y:S01]  /*eed0*/  F2FP.BF16.F32.PACK_AB R33, R92, R33 ;  /* 0x000000215c21723e */ /* 0x000fe200000010ff */
[----:B------:R-:W-:Y:S01]  /*eee0*/  FADD.FTZ R0, R25, R0 ;  /* 0x0000000019007221 */ /* 0x000fe20000010000 */
[----:B------:R-:W-:-:S02]  /*eef0*/  F2FP.BF16.F32.PACK_AB R35, R91, R35 ;  /* 0x000000235b23723e */ /* 0x000fc400000010ff */
[----:B------:R-:W-:Y:S02]  /*ef00*/  F2FP.BF16.F32.PACK_AB R9, R90, R87 ;  /* 0x000000575a09723e */ /* 0x000fe400000010ff */
[----:B------:R-:W-:Y:S02]  /*ef10*/  F2FP.BF16.F32.PACK_AB R10, R10, R37 ;  /* 0x000000250a0a723e */ /* 0x000fe400000010ff */
[----:B------:R-:W-:Y:S02]  /*ef20*/  F2FP.BF16.F32.PACK_AB R11, R89, R88 ;  /* 0x00000058590b723e */ /* 0x000fe400000010ff */
[----:B------:R-:W-:Y:S02]  /*ef30*/  F2FP.BF16.F32.PACK_AB R24, R53, R24 ;  /* 0x000000183518723e */ /* 0x000fe400000010ff */
[----:B0-----:R-:W-:Y:S02]  /*ef40*/  F2FP.BF16.F32.PACK_AB R25, R86, R25 ;  /* 0x000000195619723e */ /* 0x001fe400000010ff */
[----:B------:R-:W-:-:S02]  /*ef50*/  F2FP.BF16.F32.PACK_AB R26, R52, R49 ;  /* 0x00000031341a723e */ /* 0x000fc400000010ff */
[----:B------:R-:W-:Y:S01]  /*ef60*/  F2FP.BF16.F32.PACK_AB R27, R85, R82 ;  /* 0x00000052551b723e */ /* 0x000fe200000010ff */
[----:B----4-:R-:W-:Y:S04]  /*ef70*/  STSM.16.M88.4 [R118], R12 ;  /* 0x0000000c76007844 */ /* 0x010fe80000000200 */
[----:B------:R-:W-:Y:S04]  /*ef80*/  STSM.16.M88.4 [R115], R32 ;  /* 0x0000002073007844 */ /* 0x000fe80000000200 */
[----:B------:R-:W-:Y:S04]  /*ef90*/  STSM.16.M88.4 [R114], R8 ;  /* 0x0000000872007844 */ /* 0x000fe80000000200 */
[----:B------:R0:W-:Y:S04]  /*efa0*/  STSM.16.M88.4 [R116+0x24800], R24 ;  /* 0x0248001874007844 */ /* 0x0001e80000000200 */
[----:B0-----:R-:W2:Y:S04]  /*efb0*/  LDL R27, [R1+0x84] ;  /* 0x00008400011b7983 */ /* 0x001ea80000100800 */
[----:B------:R-:W3:Y:S04]  /*efc0*/  LDL R26, [R1+0x6c] ;  /* 0x00006c00011a7983 */ /* 0x000ee80000100800 */
[----:B------:R-:W3:Y:S01]  /*efd0*/  LDL.LU R24, [R1+0x4] ;  /* 0x0000040001187983 */ /* 0x000ee20000300800 */
[-CC-:B------:R-:W-:Y:S01]  /*efe0*/  FFMA.FTZ R80, R80, R6.reuse, -R99.reuse ;  /* 0x0000000650507223 */ /* 0x180fe20000010863 */
[----:B------:R-:W-:-:S05]  /*eff0*/  FFMA.FTZ R84, R84, R6, -R99 ;  /* 0x0000000654547223 */ /* 0x000fca0000010863 */
[----:B------:R-:W0:Y:S01]  /*f000*/  MUFU.EX2 R80, R80 ;  /* 0x0000005000507308 */ /* 0x000e220000000800 */
[----:B------:R-:W-:Y:S01]  /*f010*/  FADD.FTZ R0, R86, R0 ;  /* 0x0000000056007221 */ /* 0x000fe20000010000 */
[----:B------:R-:W-:-:S06]  /*f020*/  FFMA.FTZ R83, R100, R6, -R99 ;  /* 0x0000000664537223 */ /* 0x000fcc0000010863 */
[----:B------:R-:W1:Y:S01]  /*f030*/  MUFU.EX2 R84, R84 ;  /* 0x0000005400547308 */ /* 0x000e620000000800 */
[----:B------:R-:W-:Y:S01]  /*f040*/  FADD.FTZ R0, R82, R0 ;  /* 0x0000000052007221 */ /* 0x000fe20000010000 */
[----:B------:R-:W-:-:S06]  /*f050*/  FFMA.FTZ R81, R81, R6, -R99 ;  /* 0x0000000651517223 */ /* 0x000fcc0000010863 */
[----:B------:R-:W4:Y:S01]  /*f060*/  MUFU.EX2 R50, R50 ;  /* 0x0000003200327308 */ /* 0x000f220000000800 */
[----:B------:R-:W-:-:S07]  /*f070*/  FADD.FTZ R0, R85, R0 ;  /* 0x0000000055007221 */ /* 0x000fce0000010000 */
[----:B------:R-:W4:Y:S08]  /*f080*/  MUFU.EX2 R75, R75 ;  /* 0x0000004b004b7308 */ /* 0x000f300000000800 */
        /* <DEDUP_REMOVED lines=8> */
[----:B----4-:R-:W-:-:S07]  /*f110*/  FADD.FTZ R20, R50, R20 ;  /* 0x0000001432147221 */ /* 0x010fce0000010000 */
[----:B------:R-:W4:Y:S01]  /*f120*/  MUFU.EX2 R43, R43 ;  /* 0x0000002b002b7308 */ /* 0x000f220000000800 */
[----:B------:R-:W-:Y:S01]  /*f130*/  FADD.FTZ R0, R75, R0 ;  /* 0x000000004b007221 */ /* 0x000fe20000010000 */
[----:B------:R-:W-:-:S06]  /*f140*/  FFMA.FTZ R70, R70, R6, -R99 ;  /* 0x0000000646467223 */ /* 0x000fcc0000010863 */
[----:B------:R-:W4:Y:S01]  /*f150*/  MUFU.EX2 R79, R79 ;  /* 0x0000004f004f7308 */ /* 0x000f220000000800 */
[----:B------:R-:W-:-:S07]  /*f160*/  FADD.FTZ R20, R42, R20 ;  /* 0x000000142a147221 */ /* 0x000fce0000010000 */
        /* <DEDUP_REMOVED lines=24> */
[----:B----4-:R-:W-:Y:S01]  /*f2f0*/  FADD.FTZ R11, R45, R20 ;  /* 0x000000142d0b7221 */ /* 0x010fe20000010000 */
[----:B------:R-:W-:-:S06]  /*f300*/  FADD.FTZ R0, R70, R13 ;  /* 0x0000000d46007221 */ /* 0x000fcc0000010000 */
[----:B------:R-:W4:Y:S01]  /*f310*/  MUFU.EX2 R57, R57 ;  /* 0x0000003900397308 */ /* 0x000f220000000800 */
[----:B------:R-:W-:Y:S01]  /*f320*/  FFMA.FTZ R66, R66, R6, -R99 ;  /* 0x0000000642427223 */ /* 0x000fe20000010863 */
[----:B------:R-:W-:-:S06]  /*f330*/  FADD.FTZ R13, R28, R11 ;  /* 0x0000000b1c0d7221 */ /* 0x000fcc0000010000 */
[----:B------:R-:W4:Y:S01]  /*f340*/  MUFU.EX2 R40, R40 ;  /* 0x0000002800287308 */ /* 0x000f220000000800 */
[----:B------:R-:W-:Y:S01]  /*f350*/  F2FP.BF16.F32.PACK_AB R8, R51, R30 ;  /* 0x0000001e3308723e */ /* 0x000fe200000010ff */
[----:B0-----:R-:W-:Y:S01]  /*f360*/  FADD.FTZ R0, R69, R0 ;  /* 0x0000000045007221 */ /* 0x001fe20000010000 */
[----:B------:R-:W-:-:S05]  /*f370*/  F2FP.BF16.F32.PACK_AB R9, R84, R80 ;  /* 0x000000505409723e */ /* 0x000fca00000010ff */
[----:B------:R-:W0:Y:S01]  /*f380*/  MUFU.EX2 R4, R4 ;  /* 0x0000000400047308 */ /* 0x000e220000000800 */
[----:B------:R-:W-:Y:S02]  /*f390*/  F2FP.BF16.F32.PACK_AB R10, R50, R48 ;  /* 0x00000030320a723e */ /* 0x000fe400000010ff */
[----:B------:R-:W-:Y:S01]  /*f3a0*/  F2FP.BF16.F32.PACK_AB R11, R83, R75 ;  /* 0x0000004b530b723e */ /* 0x000fe200000010ff */
[----:B------:R-:W-:Y:S01]  /*f3b0*/  FFMA.FTZ R67, R67, R6, -R99 ;  /* 0x0000000643437223 */ /* 0x000fe20000010863 */
[----:B------:R-:W-:-:S03]  /*f3c0*/  FADD.FTZ R13, R44, R13 ;  /* 0x0000000d2c0d7221 */ /* 0x000fc60000010000 */
[----:B------:R-:W0:Y:S01]  /*f3d0*/  MUFU.EX2 R56, R56 ;  /* 0x0000003800387308 */ /* 0x000e220000000800 */
[----:B-1----:R-:W-:Y:S01]  /*f3e0*/  FADD.FTZ R0, R61, R0 ;  /* 0x000000003d007221 */ /* 0x002fe20000010000 */
[----:B------:R1:W-:Y:S01]  /*f3f0*/  STSM.16.M88.4 [R21], R8 ;  /* 0x0000000815007844 */ /* 0x0003e20000000200 */
[----:B------:R-:W-:-:S05]  /*f400*/  FFMA.FTZ R60, R60, R6, -R99 ;  /* 0x000000063c3c7223 */ /* 0x000fca0000010863 */
[----:B------:R-:W0:Y:S01]  /*f410*/  MUFU.EX2 R39, R39 ;  /* 0x0000002700277308 */ /* 0x000e220000000800 */
[----:B----4-:R-:W-:Y:S01]  /*f420*/  FADD.FTZ R15, R57, R0 ;  /* 0x00000000390f7221 */ /* 0x010fe20000010000 */
[----:B------:R-:W-:-:S06]  /*f430*/  FFMA.FTZ R68, R68, R6, -R99 ;  /* 0x0000000644447223 */ /* 0x000fcc0000010863 */
[----:B------:R-:W4:Y:S01]  /*f440*/  MUFU.EX2 R66, R66 ;  /* 0x0000004200427308 */ /* 0x000f220000000800 */
[----:B-1----:R-:W-:-:S07]  /*f450*/  FADD.FTZ R21, R62, R13 ;  /* 0x0000000d3e157221 */ /* 0x002fce0000010000 */
[----:B------:R-:W1:Y:S01]  /*f460*/  MUFU.EX2 R29, R29 ;  /* 0x0000001d001d7308 */ /* 0x000e620000000800 */
[----:B------:R-:W-:Y:S01]  /*f470*/  FADD.FTZ R0, R40, R21 ;  /* 0x0000001528007221 */ /* 0x000fe20000010000 */
[----:B0-----:R-:W-:-:S06]  /*f480*/  FADD.FTZ R21, R4, R15 ;  /* 0x0000000f04157221 */ /* 0x001fcc0000010000 */
[----:B------:R-:W0:Y:S01]  /*f490*/  MUFU.EX2 R67, R67 ;  /* 0x0000004300437308 */ /* 0x000e220000000800 */
[----:B------:R-:W-:Y:S01]  /*f4a0*/  FFMA.FTZ R59, R59, R6, -R99 ;  /* 0x000000063b3b7223 */ /* 0x000fe20000010863 */
[----:B------:R-:W-:-:S06]  /*f4b0*/  FADD.FTZ R0, R63, R0 ;  /* 0x000000003f007221 */ /* 0x000fcc0000010000 */
[----:B------:R-:W0:Y:S01]  /*f4c0*/  MUFU.EX2 R38, R38 ;  /* 0x0000002600267308 */ /* 0x000e220000000800 */
[----:B------:R-:W-:Y:S01]  /*f4d0*/  FADD.FTZ R21, R56, R21 ;  /* 0x0000001538157221 */ /* 0x000fe20000010000 */
[----:B------:R-:W-:-:S06]  /*f4e0*/  FADD.FTZ R10, R39, R0 ;  /* 0x00000000270a7221 */ /* 0x000fcc0000010000 */
[----:B------:R-:W0:Y:S08]  /*f4f0*/  MUFU.EX2 R60, R60 ;  /* 0x0000003c003c7308 */ /* 0x000e300000000800 */
[----:B------:R-:W0:Y:S01]  /*f500*/  MUFU.EX2 R31, R31 ;  /* 0x0000001f001f7308 */ /* 0x000e220000000800 */
[----:B----4-:R-:W-:Y:S01]  /*f510*/  FADD.FTZ R0, R66, R21 ;  /* 0x0000001542007221 */ /* 0x010fe20000010000 */
[----:B------:R-:W-:-:S06]  /*f520*/  FFMA.FTZ R58, R58, R6, -R99 ;  /* 0x000000063a3a7223 */ /* 0x000fcc0000010863 */
[----:B------:R-:W4:Y:S01]  /*f530*/  MUFU.EX2 R68, R68 ;  /* 0x0000004400447308 */ /* 0x000f220000000800 */
[----:B-1----:R-:W-:-:S07]  /*f540*/  FADD.FTZ R25, R29, R10 ;  /* 0x0000000a1d197221 */ /* 0x002fce0000010000 */
[----:B------:R-:W1:Y:S01]  /*f550*/  MUFU.EX2 R65, R36 ;  /* 0x0000002400417308 */ /* 0x000e620000000800 */
[----:B0-----:R-:W-:Y:S01]  /*f560*/  FADD.FTZ R21, R67, R0 ;  /* 0x0000000043157221 */ /* 0x001fe20000010000 */
[----:B------:R-:W-:-:S06]  /*f570*/  FADD.FTZ R0, R38, R25 ;  /* 0x0000001926007221 */ /* 0x000fcc0000010000 */
[----:B------:R-:W0:Y:S01]  /*f580*/  MUFU.EX2 R59, R59 ;  /* 0x0000003b003b7308 */ /* 0x000e220000000800 */
[----:B------:R-:W-:-:S07]  /*f590*/  FFMA.FTZ R101, R101, R6, -R99 ;  /* 0x0000000665657223 */ /* 0x000fce0000010863 */
[----:B------:R-:W2:Y:S01]  /*f5a0*/  MUFU.EX2 R95, R96 ;  /* 0x00000060005f7308 */ /* 0x000ea20000000800 */
[----:B------:R-:W-:Y:S01]  /*f5b0*/  FADD.FTZ R21, R60, R21 ;  /* 0x000000153c157221 */ /* 0x000fe20000010000 */
[----:B------:R-:W-:-:S06]  /*f5c0*/  FADD.FTZ R20, R31, R0 ;  /* 0x000000001f147221 */ /* 0x000fcc0000010000 */
[----:B------:R-:W-:Y:S01]  /*f5d0*/  MUFU.EX2 R55, R55 ;  /* 0x0000003700377308 */ /* 0x000fe20000000800 */
[----:B------:R-:W-:-:S07]  /*f5e0*/  FFMA.FTZ R102, R102, R6, -R99 ;  /* 0x0000000666667223 */ /* 0x000fce0000010863 */
[----:B------:R-:W3:Y:S01]  /*f5f0*/  MUFU.EX2 R96, R105 ;  /* 0x0000006900607308 */ /* 0x000ee20000000800 */
[----:B----4-:R-:W-:Y:S01]  /*f600*/  FADD.FTZ R0, R68, R21 ;  /* 0x0000001544007221 */ /* 0x010fe20000010000 */
[----:B-1----:R-:W-:-:S06]  /*f610*/  FADD.FTZ R20, R65, R20 ;  /* 0x0000001441147221 */ /* 0x002fcc0000010000 */
[----:B------:R-:W1:Y:S01]  /*f620*/  MUFU.EX2 R58, R58 ;  /* 0x0000003a003a7308 */ /* 0x000e620000000800 */
[----:B------:R-:W-:-:S07]  /*f630*/  F2FP.BF16.F32.PACK_AB R12, R47, R42 ;  /* 0x0000002a2f0c723e */ /* 0x000fce00000010ff */
[----:B------:R-:W4:Y:S01]  /*f640*/  MUFU.EX2 R97, R108 ;  /* 0x0000006c00617308 */ /* 0x000f220000000800 */
[----:B------:R-:W-:Y:S01]  /*f650*/  F2FP.BF16.F32.PACK_AB R13, R79, R81 ;  /* 0x000000514f0d723e */ /* 0x000fe200000010ff */
[-CC-:B------:R-:W-:Y:S01]  /*f660*/  FFMA.FTZ R103, R103, R6.reuse, -R99.reuse ;  /* 0x0000000667677223 */ /* 0x180fe20000010863 */
[----:B------:R-:W-:Y:S01]  /*f670*/  F2FP.BF16.F32.PACK_AB R14, R46, R43 ;  /* 0x0000002b2e0e723e */ /* 0x000fe200000010ff */
[----:B------:R-:W-:Y:S01]  /*f680*/  FFMA.FTZ R104, R104, R6, -R99 ;  /* 0x0000000668687223 */ /* 0x000fe20000010863 */
[----:B------:R-:W-:-:S03]  /*f690*/  F2FP.BF16.F32.PACK_AB R15, R78, R74 ;  /* 0x0000004a4e0f723e */ /* 0x000fc600000010ff */
[----:B------:R-:W4:Y:S01]  /*f6a0*/  MUFU.EX2 R98, R109 ;  /* 0x0000006d00627308 */ /* 0x000f220000000800 */
[----:B0-----:R-:W-:Y:S01]  /*f6b0*/  FADD.FTZ R0, R59, R0 ;  /* 0x000000003b007221 */ /* 0x001fe20000010000 */
[----:B--2---:R-:W-:-:S06]  /*f6c0*/  FADD.FTZ R21, R95, R20 ;  /* 0x000000145f157221 */ /* 0x004fcc0000010000 */
[----:B------:R-:W0:Y:S01]  /*f6d0*/  MUFU.EX2 R101, R101 ;  /* 0x0000006500657308 */ /* 0x000e220000000800 */
[----:B------:R-:W-:Y:S01]  /*f6e0*/  F2FP.BF16.F32.PACK_AB R8, R45, R41 ;  /* 0x000000292d08723e */ /* 0x000fe200000010ff */
[----:B------:R2:W-:Y:S01]  /*f6f0*/  STSM.16.M88.4 [R115+0x6000], R12 ;  /* 0x0060000c73007844 */ /* 0x0005e20000000200 */
[----:B------:R-:W-:-:S05]  /*f700*/  F2FP.BF16.F32.PACK_AB R41, R56, R4 ;  /* 0x000000043829723e */ /* 0x000fca00000010ff */
[----:B------:R-:W0:Y:S01]  /*f710*/  MUFU.EX2 R99, R155 ;  /* 0x0000009b00637308 */ /* 0x000e220000000800 */
[----:B---3--:R-:W-:-:S07]  /*f720*/  FADD.FTZ R4, R96, R21 ;  /* 0x0000001560047221 */ /* 0x008fce0000010000 */
[----:B------:R-:W3:Y:S01]  /*f730*/  MUFU.EX2 R102, R102 ;  /* 0x0000006600667308 */ /* 0x000ee20000000800 */
[----:B--2---:R-:W-:Y:S01]  /*f740*/  FADD.FTZ R13, R55, R0 ;  /* 0x00000000370d7221 */ /* 0x004fe20000010000 */
[----:B------:R-:W-:-:S06]  /*f750*/  F2FP.BF16.F32.PACK_AB R9, R69, R70 ;  /* 0x000000464509723e */ /* 0x000fcc00000010ff */
[----:B------:R-:W2:Y:S01]  /*f760*/  MUFU.EX2 R100, R117 ;  /* 0x0000007500647308 */ /* 0x000ea20000000800 */
[----:B------:R-:W-:Y:S01]  /*f770*/  F2FP.BF16.F32.PACK_AB R10, R44, R28 ;  /* 0x0000001c2c0a723e */ /* 0x000fe200000010ff */
[----:B-1----:R-:W-:Y:S01]  /*f780*/  FADD.FTZ R0, R58, R13 ;  /* 0x0000000d3a007221 */ /* 0x002fe20000010000 */
[----:B------:R-:W-:Y:S01]  /*f790*/  F2FP.BF16.F32.PACK_AB R11, R57, R61 ;  /* 0x0000003d390b723e */ /* 0x000fe200000010ff */
[----:B----4-:R-:W-:-:S04]  /*f7a0*/  FADD.FTZ R13, R97, R4 ;  /* 0x00000004610d7221 */ /* 0x010fc80000010000 */
[----:B------:R-:W1:Y:S01]  /*f7b0*/  MUFU.EX2 R103, R103 ;  /* 0x0000006700677308 */ /* 0x000e620000000800 */
[----:B------:R0:W-:Y:S07]  /*f7c0*/  STSM.16.M88.4 [R114+0x6000], R8 ;  /* 0x0060000872007844 */ /* 0x0001ee0000000200 */
[----:B------:R-:W-:Y:S01]  /*f7d0*/  MUFU.EX2 R36, R113 ;  /* 0x0000007100247308 */ /* 0x000fe20000000800 */
[----:B------:R-:W-:-:S07]  /*f7e0*/  FADD.FTZ R4, R98, R13 ;  /* 0x0000000d62047221 */ /* 0x000fce0000010000 */
[----:B------:R-:W-:Y:S08]  /*f7f0*/  MUFU.EX2 R64, R112 ;  /* 0x0000007000407308 */ /* 0x000ff00000000800 */
[----:B------:R-:W-:Y:S08]  /*f800*/  MUFU.EX2 R107, R107 ;  /* 0x0000006b006b7308 */ /* 0x000ff00000000800 */
[----:B------:R-:W4:Y:S08]  /*f810*/  MUFU.EX2 R106, R106 ;  /* 0x0000006a006a7308 */ /* 0x000f300000000800 */
[----:B------:R-:W-:Y:S08]  /*f820*/  MUFU.EX2 R111, R111 ;  /* 0x0000006f006f7308 */ /* 0x000ff00000000800 */
[----:B------:R-:W4:Y:S01]  /*f830*/  MUFU.EX2 R104, R104 ;  /* 0x0000006800687308 */ /* 0x000f220000000800 */
[----:B0-----:R-:W-:Y:S01]  /*f840*/  FADD.FTZ R11, R101, R0 ;  /* 0x00000000650b7221 */ /* 0x001fe20000010000 */
[----:B------:R-:W-:Y:S01]  /*f850*/  FADD.FTZ R15, R99, R4 ;  /* 0x00000004630f7221 */ /* 0x000fe20000010000 */
[----:B------:R-:W-:-:S02]  /*f860*/  F2FP.BF16.F32.PACK_AB R40, R40, R62 ;  /* 0x0000003e2828723e */ /* 0x000fc400000010ff */
[----:B---3--:R-:W-:Y:S01]  /*f870*/  FADD.FTZ R0, R102, R11 ;  /* 0x0000000b66007221 */ /* 0x008fe20000010000 */
[----:B------:R-:W-:Y:S01]  /*f880*/  F2FP.BF16.F32.PACK_AB R42, R39, R63 ;  /* 0x0000003f272a723e */ /* 0x000fe200000010ff */
[----:B--2---:R-:W-:Y:S01]  /*f890*/  FADD.FTZ R21, R100, R15 ;  /* 0x0000000f64157221 */ /* 0x004fe20000010000 */
[----:B------:R-:W-:Y:S01]  /*f8a0*/  F2FP.BF16.F32.PACK_AB R43, R67, R66 ;  /* 0x00000042432b723e */ /* 0x000fe200000010ff */
[----:B-1----:R-:W-:Y:S01]  /*f8b0*/  FADD.FTZ R0, R103, R0 ;  /* 0x0000000067007221 */ /* 0x002fe20000010000 */
        /* <DEDUP_REMOVED lines=9> */
[----:B----4-:R-:W-:-:S02]  /*f950*/  F2FP.BF16.F32.PACK_AB R101, R106, R107 ;  /* 0x0000006b6a65723e */ /* 0x010fc400000010ff */
[----:B------:R-:W-:Y:S02]  /*f960*/  F2FP.BF16.F32.PACK_AB R102, R64, R36 ;  /* 0x000000244066723e */ /* 0x000fe400000010ff */
[----:B------:R-:W-:Y:S01]  /*f970*/  F2FP.BF16.F32.PACK_AB R103, R104, R111 ;  /* 0x0000006f6867723e */ /* 0x000fe200000010ff */
[----:B------:R-:W-:Y:S04]  /*f980*/  STSM.16.M88.4 [R116+0x2a800], R40 ;  /* 0x02a8002874007844 */ /* 0x000fe80000000200 */
[----:B------:R0:W-:Y:S04]  /*f990*/  STSM.16.M88.4 [R27], R8 ;  /* 0x000000081b007844 */ /* 0x0001e80000000200 */
[----:B------:R-:W-:Y:S04]  /*f9a0*/  STSM.16.M88.4 [R115+0xc000], R12 ;  /* 0x00c0000c73007844 */ /* 0x000fe80000000200 */
[----:B------:R-:W-:Y:S01]  /*f9b0*/  STSM.16.M88.4 [R114+0xc000], R100 ;  /* 0x00c0006472007844 */ /* 0x000fe20000000200 */
        /* <DEDUP_REMOVED lines=8> */
[----:B------:R-:W-:-:S03]  /*fa40*/  ISETP.GT.AND P2, PT, R24, R26, PT ;  /* 0x0000001a1800720c */ /* 0x000fc60003f44270 */
[----:B------:R-:W-:-:S04]  /*fa50*/  FADD.FTZ R0, R111, R0 ;  /* 0x000000006f007221 */ /* 0x000fc80000010000 */
[----:B------:R-:W-:Y:S01]  /*fa60*/  FADD.FTZ R0, R104, R0 ;  /* 0x0000000068007221 */ /* 0x000fe20000010000 */
[----:B------:R-:W-:-:S04]  /*fa70*/  FADD.FTZ R21, R36, R21 ;  /* 0x0000001524157221 */ /* 0x000fc80000010000 */
[----:B------:R2:W-:Y:S01]  /*fa80*/  STL [R1+0x14], R0 ;  /* 0x0000140001007387 */ /* 0x0005e20000100800 */
[-C--:B------:R-:W-:Y:S01]  /*fa90*/  FMUL.FTZ R120, R120, R7.reuse ;  /* 0x0000000778787220 */ /* 0x080fe20000410000 */
[-C--:B------:R-:W-:Y:S01]  /*faa0*/  FMUL.FTZ R121, R121, R7.reuse ;  /* 0x0000000779797220 */ /* 0x080fe20000410000 */
[-C--:B------:R-:W-:Y:S01]  /*fab0*/  FMUL.FTZ R124, R124, R7.reuse ;  /* 0x000000077c7c7220 */ /* 0x080fe20000410000 */
[----:B0-----:R0:W5:Y:S01]  /*fac0*/  LDL R8, [R1+0x18] ;  /* 0x0000180001087983 */ /* 0x0011620000100800 */
[-C--:B------:R-:W-:Y:S01]  /*fad0*/  FMUL.FTZ R125, R125, R7.reuse ;  /* 0x000000077d7d7220 */ /* 0x080fe20000410000 */
[----:B--2---:R-:W-:Y:S02]  /*fae0*/  VIADD R0, R24, 0xffffffff ;  /* 0xffffffff18007836 */ /* 0x004fe40000000000 */
        /* <DEDUP_REMOVED lines=28> */
[----:B------:R2:W-:Y:S01]  /*fcb0*/  STL [R1+0x4], R0 ;  /* 0x0000040001007387 */ /* 0x0005e20000100800 */
[----:B------:R-:W-:Y:S01]  /*fcc0*/  FADD.FTZ R4, R64, R21 ;  /* 0x0000001540047221 */ /* 0x000fe20000010000 */
[----:B------:R-:W-:-:S02]  /*fcd0*/  IMAD.MOV.U32 R3, RZ, RZ, R54 ;  /* 0x000000ffff037224 */ /* 0x000fc400078e0036 */
[----:B------:R-:W-:Y:S02]  /*fce0*/  IMAD.MOV.U32 R7, RZ, RZ, R5 ;  /* 0x000000ffff077224 */ /* 0x000fe400078e0005 */
[----:B--2---:R-:W-:Y:S01]  /*fcf0*/  IMAD.MOV.U32 R0, RZ, RZ, R152 ;  /* 0x000000ffff007224 */ /* 0x004fe200078e0098 */
[----:B-1----:R-:W-:Y:S01]  /*fd00*/  NOP ;  /* 0x0000000000007918 */ /* 0x002fe20000000000 */
[----:B0-----:R-:W-:Y:S05]  /*fd10*/  @P2 BRA `(.L_x_12641) ;  /* 0xffffffc400342947 */ /* 0x001fea000383ffff */
.L_x_12631:
[----:B------:R-:W-:Y:S05]  /*fd20*/  WARPSYNC.ALL ;  /* 0x0000000000007948 */ /* 0x000fea0003800000 */
[----:B------:R-:W-:Y:S06]  /*fd30*/  BAR.ARV 0x8, 0x200 ;  /* 0x0208000000007b1d */ /* 0x000fec0000002000 */
[----:B------:R-:W-:Y:S05]  /*fd40*/  @!P0 BRA `(.L_x_12642) ;  /* 0x0000000000048947 */ /* 0x000fea0003800000 */
[----:B------:R-:W-:Y:S01]  /*fd50*/  BPT.TRAP 0x1 ;  /* 0x000000040000795c */ /* 0x000fe20000300000 */
.L_x_12642:
[----:B------:R-:W2:Y:S01]  /*fd60*/  LDL R0, [R1+0x18] ;  /* 0x0000180001007983 */ /* 0x000ea20000100800 */
[----:B------:R-:W-:Y:S01]  /*fd70*/  IMAD R11, R152, 0x8, R2 ;  /* 0x00000008980b7824 */ /* 0x000fe200078e0202 */
[----:B--2---:R-:W-:-:S04]  /*fd80*/  SHF.L.U32 R0, R0, 0x1f, RZ ;  /* 0x0000001f00007819 */ /* 0x004fc800000006ff */
[----:B------:R0:W1:Y:S01]  /*fd90*/  SYNCS.PHASECHK.TRANS64.TRYWAIT P2, [R11+URZ+0x30850], R0 ;  /* 0x030850000b0075a7 */ /* 0x000062000804017f */
[----:B------:R-:W-:Y:S05]  /*fda0*/  @!P0 BRA `(.L_x_12643) ;  /* 0x0000000000048947 */ /* 0x000fea0003800000 */
[----:B------:R-:W-:Y:S01]  /*fdb0*/  BPT.TRAP 0x1 ;  /* 0x000000040000795c */ /* 0x000fe20000300000 */
.L_x_12643:
[----:B------:R-:W2:Y:S02]  /*fdc0*/  LDL.LU R3, [R1+0x70] ;  /* 0x0000700001037983 */ /* 0x000ea40000300800 */
[----:B--2---:R-:W-:Y:S01]  /*fdd0*/  IMAD R3, R3, 0x2000, R2 ;  /* 0x0000200003037824 */ /* 0x004fe200078e0202 */
[----:B------:R-:W-:-:S03]  /*fde0*/  IADD3 R2, R2, 0x400, RZ ;  /* 0x0000040002027810 */ /* 0x000fc60007ffe0ff */
[----:B------:R-:W-:Y:S01]  /*fdf0*/  VIADD R3, R3, 0x1e800 ;  /* 0x0001e80003037836 */ /* 0x000fe20000000000 */
[----:B------:R-:W-:-:S04]  /*fe00*/  SHF.R.U32.HI R2, RZ, 0x4, R2 ;  /* 0x00000004ff027819 */ /* 0x000fc80000011602 */
[----:B------:R-:W-:Y:S02]  /*fe10*/  SHF.R.U32.HI R3, RZ, 0x4, R3 ;  /* 0x00000004ff037819 */ /* 0x000fe40000011603 */
[----:B------:R-:W-:Y:S02]  /*fe20*/  LOP3.LUT R7, R2, 0x3fff, RZ, 0xc0, !PT ;  /* 0x00003fff02077812 */ /* 0x000fe400078ec0ff */
[----:B------:R-:W-:Y:S01]  /*fe30*/  LOP3.LUT R3, R3, 0x3fff, RZ, 0xc0, !PT ;  /* 0x00003fff03037812 */ /* 0x000fe200078ec0ff */
[----:B-1----:R-:W-:Y:S06]  /*fe40*/  @P2 BRA `(.L_x_12644) ;  /* 0x0000000000082947 */ /* 0x002fec0003800000 */
[----:B------:R-:W1:Y:S02]  /*fe50*/  SYNCS.PHASECHK.TRANS64.TRYWAIT P0, [R11+URZ+0x30850], R0 ;  /* 0x030850000b0075a7 */ /* 0x000e64000800017f */
[----:B-1----:R-:W-:Y:S05]  /*fe60*/  @!P0 BRA `(.L_x_12645) ;  /* 0x000000a000c88947 */ /* 0x002fea0003800000 */
.L_x_12644:
[----:B01----:R-:W-:Y:S01]  /*fe70*/  LOP3.LUT R0, R3, 0x10000, RZ, 0xfc, !PT ;  /* 0x0001000003007812 */ /* 0x003fe200078efcff */
[----:B------:R-:W-:Y:S01]  /*fe80*/  IMAD R2, R152, 0x600, R7 ;  /* 0x0000060098027824 */ /* 0x000fe200078e0207 */
[----:B------:R-:W2:Y:S01]  /*fe90*/  LDL.LU R12, [R1+0x14] ;  /* 0x00001400010c7983 */ /* 0x000ea20000300800 */
[----:B------:R-:W-:Y:S01]  /*fea0*/  IMAD.MOV.U32 R3, RZ, RZ, 0x40000040 ;  /* 0x40000040ff037424 */ /* 0x000fe200078e00ff */
[----:B------:R-:W-:Y:S05]  /*feb0*/  WARPSYNC.ALL ;  /* 0x0000000000007948 */ /* 0x000fea0003800000 */
[----:B------:R-:W-:Y:S01]  /*fec0*/  R2UR UR4, R0 ;  /* 0x00000000000472ca */ /* 0x000fe200000e0000 */
[C---:B-----5:R-:W-:Y:S01]  /*fed0*/  VIADD R8, R2.reuse, 0x80 ;  /* 0x0000008002087836 */ /* 0x060fe20000000000 */
[----:B------:R-:W-:Y:S01]  /*fee0*/  R2UR UR6, R2 ;  /* 0x00000000020672ca */ /* 0x000fe200000e0000 */
[----:B------:R-:W-:Y:S01]  /*fef0*/  IMAD.MOV.U32 R9, RZ, RZ, 0x40000040 ;  /* 0x40000040ff097424 */ /* 0x000fe200078e00ff */
[----:B------:R-:W-:Y:S01]  /*ff00*/  R2UR UR7, R3 ;  /* 0x00000000030772ca */ /* 0x000fe200000e0000 */
[----:B------:R-:W-:Y:S01]  /*ff10*/  WARPGROUP.ARRIVE ;  /* 0x00000000000079c5 */ /* 0x000fe20000000000 */
[----:B------:R-:W-:Y:S01]  /*ff20*/  UMOV UR5, 0x40000040 ;  /* 0x4000004000057882 */ /* 0x000fe20000000000 */
[----:B------:R-:W3:Y:S01]  /*ff30*/  LDL.LU R10, [R1+0x18] ;  /* 0x00001800010a7983 */ /* 0x000ee20000300800 */
[----:B------:R-:W-:Y:S01]  /*ff40*/  R2UR UR10, R8 ;  /* 0x00000000080a72ca */ /* 0x000fe200000e0000 */
[----:B------:R-:W-:Y:S01]  /*ff50*/  UMOV UR9, 0x40000040 ;  /* 0x4000004000097882 */ /* 0x000fe20000000000 */
[----:B------:R-:W-:Y:S01]  /*ff60*/  R2UR UR11, R9 ;  /* 0x00000000090b72ca */ /* 0x000fe200000e0000 */
[----:B------:R-:W-:Y:S01]  /*ff70*/  VIADD R8, R2, 0x100 ;  /* 0x0000010002087836 */ /* 0x000fe20000000000 */
[----:B------:R-:W0:Y:S01]  /*ff80*/  SHFL.BFLY PT, R7, R4, 0x2, 0x1f ;  /* 0x0c401f0004077f89 */ /* 0x000e2200000e0000 */
[----:B------:R-:W-:-:S02]  /*ff90*/  IMAD.MOV.U32 R9, RZ, RZ, 0x40000040 ;  /* 0x40000040ff097424 */ /* 0x000fc400078e00ff */
[----:B------:R-:W-:Y:S02]  /*ffa0*/  IMAD.MOV.U32 R45, RZ, RZ, RZ ;  /* 0x000000ffff2d7224 */ /* 0x000fe400078e00ff */
[----:B------:R-:W-:Y:S01]  /*ffb0*/  HGMMA.64x64x16.F32.BF16 R120, gdesc[UR4].tnspB, R120, gsb0 ;  /* 0x40e00000047879f0 */ /* 0x000fe20008001878 */
[----:B------:R-:W-:Y:S01]  /*ffc0*/  R2UR UR4, R0 ;  /* 0x00000000000472ca */ /* 0x000fe200000e0000 */
[----:B------:R-:W-:Y:S01]  /*ffd0*/  IMAD.MOV.U32 R3, RZ, RZ, 0x40000040 ;  /* 0x40000040ff037424 */ /* 0x000fe200078e00ff */
[----:B------:R-:W-:Y:S01]  /*ffe0*/  UMOV UR5, 0x40000040 ;  /* 0x4000004000057882 */ /* 0x000fe20000000000 */
[----:B------:R-:W-:-:S03]  /*fff0*/  VIADD R152, R152, 0x1 ;  /* 0x0000000198987836 */ /* 0x000fc60000000000 */
[----:B------:R-:W-:Y:S02]  /*10000*/  R2UR UR7, R3 ;  /* 0x00000000030772ca */ /* 0x000fe400000e0000 */
[----:B------:R-:W-:-:S05]  /*10010*/  ISETP.NE.AND P2, PT, R152, 0x2, PT ;  /* 0x000000029800780c */ /* 0x000fca0003f45270 */
[----:B------:R-:W-:Y:S01]  /*10020*/  UIADD3 UR8, UR4, 0x2, URZ ;  /* 0x0000000204087890 */ /* 0x000fe2000fffe03f */
[----:B0-----:R-:W-:Y:S01]  /*10030*/  FADD.FTZ R7, R7, R4 ;  /* 0x0000000407077221 */ /* 0x001fe20000010000 */
[----:B------:R-:W-:Y:S02]  /*10040*/  WARPGROUP.DEPBAR.LE gsb0, 0x0 ;  /* 0x00008000000079c5 */ /* 0x000fe40000010000 */
[----:B------:R-:W-:-:S06]  /*10050*/  WARPGROUP.ARRIVE ;  /* 0x00000000000079c5 */ /* 0x000fcc0000000000 */
[----:B------:R-:W-:Y:S01]  /*10060*/  HGMMA.64x64x16.F32.BF16 R120, gdesc[UR8].tnspB, R120, gsb0 ;  /* 0x40e00000087879f0 */ /* 0x000fe20008001878 */
[----:B------:R-:W-:Y:S01]  /*10070*/  R2UR UR10, R8 ;  /* 0x00000000080a72ca */ /* 0x000fe200000e0000 */
[----:B------:R-:W-:Y:S01]  /*10080*/  UIADD3 UR8, UR4, 0x4, URZ ;  /* 0x0000000404087890 */ /* 0x000fe2000fffe03f */
[----:B------:R-:W-:Y:S01]  /*10090*/  R2UR UR11, R9 ;  /* 0x00000000090b72ca */ /* 0x000fe200000e0000 */
[----:B------:R-:W-:Y:S01]  /*100a0*/  UMOV UR9, 0x40000040 ;  /* 0x4000004000097882 */ /* 0x000fe20000000000 */
[----:B------:R-:W-:Y:S02]  /*100b0*/  VIADD R8, R2, 0x180 ;  /* 0x0000018002087836 */ /* 0x000fe40000000000 */
[----:B------:R-:W-:Y:S01]  /*100c0*/  IMAD.MOV.U32 R9, RZ, RZ, 0x40000040 ;  /* 0x40000040ff097424 */ /* 0x000fe200078e00ff */
[----:B------:R-:W-:Y:S02]  /*100d0*/  WARPGROUP.DEPBAR.LE gsb0, 0x0 ;  /* 0x00008000000079c5 */ /* 0x000fe40000010000 */
[----:B------:R-:W-:-:S06]  /*100e0*/  WARPGROUP.ARRIVE ;  /* 0x00000000000079c5 */ /* 0x000fcc0000000000 */
[----:B------:R-:W-:Y:S01]  /*100f0*/  HGMMA.64x64x16.F32.BF16 R120, gdesc[UR8].tnspB, R120, gsb0 ;  /* 0x40e00000087879f0 */ /* 0x000fe20008001878 */
[----:B------:R-:W-:Y:S01]  /*10100*/  R2UR UR10, R8 ;  /* 0x00000000080a72ca */ /* 0x000fe200000e0000 */
[----:B------:R-:W-:Y:S01]  /*10110*/  UIADD3 UR8, UR4, 0x6, URZ ;  /* 0x0000000604087890 */ /* 0x000fe2000fffe03f */
[----:B------:R-:W-:Y:S01]  /*10120*/  R2UR UR11, R9 ;  /* 0x00000000090b72ca */ /* 0x000fe200000e0000 */
[----:B------:R-:W-:Y:S01]  /*10130*/  UMOV UR9, 0x40000040 ;  /* 0x4000004000097882 */ /* 0x000fe20000000000 */
[----:B------:R-:W-:Y:S01]  /*10140*/  IMAD.MOV.U32 R9, RZ, RZ, 0x40000040 ;  /* 0x40000040ff097424 */ /* 0x000fe200078e00ff */
[----:B------:R-:W-:Y:S01]  /*10150*/  IADD3 R8, R2, 0x200, RZ ;  /* 0x0000020002087810 */ /* 0x000fe20007ffe0ff */
[----:B------:R-:W-:Y:S02]  /*10160*/  WARPGROUP.DEPBAR.LE gsb0, 0x0 ;  /* 0x00008000000079c5 */ /* 0x000fe40000010000 */
[----:B------:R-:W-:-:S07]  /*10170*/  WARPGROUP.ARRIVE ;  /* 0x00000000000079c5 */ /* 0x000fce0000000000 */
[----:B------:R-:W-:Y:S01]  /*10180*/  HGMMA.64x64x16.F32.BF16 R120, gdesc[UR8].tnspB, R120, gsb0 ;  /* 0x40e00000087879f0 */ /* 0x000fe20008001878 */
[----:B------:R-:W-:Y:S01]  /*10190*/  R2UR UR10, R8 ;  /* 0x00000000080a72ca */ /* 0x000fe200000e0000 */
[----:B------:R-:W-:Y:S01]  /*101a0*/  UIADD3 UR8, UR4, 0x600, URZ ;  /* 0x0000060004087890 */ /* 0x000fe2000fffe03f */
[----:B------:R-:W-:Y:S01]  /*101b0*/  R2UR UR11, R9 ;  /* 0x00000000090b72ca */ /* 0x000fe200000e0000 */
[----:B------:R-:W-:Y:S01]  /*101c0*/  UMOV UR9, 0x40000040 ;  /* 0x4000004000097882 */ /* 0x000fe20000000000 */
[----:B------:R-:W-:Y:S02]  /*101d0*/  VIADD R8, R2, 0x280 ;  /* 0x0000028002087836 */ /* 0x000fe40000000000 */
[----:B------:R-:W-:Y:S01]  /*101e0*/  IMAD.MOV.U32 R9, RZ, RZ, 0x40000040 ;  /* 0x40000040ff097424 */ /* 0x000fe200078e00ff */
[----:B--2---:R-:W0:Y:S01]  /*101f0*/  SHFL.BFLY PT, R0, R12, 0x2, 0x1f ;  /* 0x0c401f000c007f89 */ /* 0x004e2200000e0000 */
        /* <DEDUP_REMOVED lines=25> */
[----:B------:R-:W-:Y:S01]  /*10390*/  VIADD R8, R2, 0x400 ;  /* 0x0000040002087836 */ /* 0x000fe20000000000 */
[----:B------:R-:W-:Y:S01]  /*103a0*/  MOV R9, 0x40000040 ;  /* 0x4000004000097802 */ /* 0x000fe20000000f00 */
[----:B------:R-:W-:Y:S02]  /*103b0*/  WARPGROUP.DEPBAR.LE gsb0, 0x0 ;  /* 0x00008000000079c5 */ /* 0x000fe40000010000 */
[----:B------:R-:W-:-:S07]  /*103c0*/  WARPGROUP.ARRIVE ;  /* 0x00000000000079c5 */ /* 0x000fce0000000000 */
[----:B------:R-:W-:Y:S01]  /*103d0*/  HGMMA.64x64x16.F32.BF16 R120, gdesc[UR8].tnspB, R120, gsb0 ;  /* 0x40e00000087879f0 */ /* 0x000fe20008001878 */
[----:B------:R-:W-:Y:S01]  /*103e0*/  R2UR UR10, R8 ;  /* 0x00000000080a72ca */ /* 0x000fe200000e0000 */
[----:B------:R-:W-:Y:S01]  /*103f0*/  UIADD3 UR8, UR4, 0xc00, URZ ;  /* 0x00000c0004087890 */ /* 0x000fe2000fffe03f */
[----:B------:R-:W-:Y:S01]  /*10400*/  R2UR UR11, R9 ;  /* 0x00000000090b72ca */ /* 0x000fe200000e0000 */
[----:B------:R-:W-:Y:S01]  /*10410*/  VIADD R8, R2, 0x480 ;  /* 0x0000048002087836 */ /* 0x000fe20000000000 */
[----:B------:R-:W-:Y:S01]  /*10420*/  UMOV UR9, 0x40000040 ;  /* 0x4000004000097882 */ /* 0x000fe20000000000 */
[----:B------:R-:W-:Y:S01]  /*10430*/  IMAD.MOV.U32 R9, RZ, RZ, 0x40000040 ;  /* 0x40000040ff097424 */ /* 0x000fe200078e00ff */
[----:B------:R-:W-:Y:S02]  /*10440*/  WARPGROUP.DEPBAR.LE gsb0, 0x0 ;  /* 0x00008000000079c5 */ /* 0x000fe40000010000 */
[----:B------:R-:W-:-:S07]  /*10450*/  WARPGROUP.ARRIVE ;  /* 0x00000000000079c5 */ /* 0x000fce0000000000 */
[----:B------:R-:W-:Y:S01]  /*10460*/  HGMMA.64x64x16.F32.BF16 R120, gdesc[UR8].tnspB, R120, gsb0 ;  /* 0x40e00000087879f0 */ /* 0x000fe20008001878 */
[----:B------:R-:W-:Y:S01]  /*10470*/  R2UR UR10, R8 ;  /* 0x00000000080a72ca */ /* 0x000fe200000e0000 */
[C---:B------:R-:W-:Y:S01]  /*10480*/  VIADD R8, R2.reuse, 0x500 ;  /* 0x0000050002087836 */ /* 0x040fe20000000000 */
[----:B------:R-:W-:Y:S01]  /*10490*/  R2UR UR11, R9 ;  /* 0x00000000090b72ca */ /* 0x000fe200000e0000 */
[----:B------:R-:W-:Y:S01]  /*104a0*/  VIADD R2, R2, 0x580 ;  /* 0x0000058002027836 */ /* 0x000fe20000000000 */
[----:B------:R-:W-:Y:S01]  /*104b0*/  UIADD3 UR8, UR4, 0xc02, URZ ;  /* 0x00000c0204087890 */ /* 0x000fe2000fffe03f */
[----:B------:R-:W-:Y:S01]  /*104c0*/  IMAD.MOV.U32 R9, RZ, RZ, 0x40000040 ;  /* 0x40000040ff097424 */ /* 0x000fe200078e00ff */
[----:B------:R-:W-:Y:S02]  /*104d0*/  UMOV UR9, 0x40000040 ;  /* 0x4000004000097882 */ /* 0x000fe40000000000 */
[----:B------:R-:W-:Y:S01]  /*104e0*/  R2UR UR6, R2 ;  /* 0x00000000020672ca */ /* 0x000fe200000e0000 */
[----:B0-----:R-:W-:-:S02]  /*104f0*/  FADD.FTZ R2, R0, R12 ;  /* 0x0000000c00027221 */ /* 0x001fc40000010000 */
[----:B------:R-:W0:Y:S04]  /*10500*/  SHFL.BFLY PT, R0, R7, 0x1, 0x1f ;  /* 0x0c201f0007007f89 */ /* 0x000e2800000e0000 */
[----:B------:R-:W1:Y:S01]  /*10510*/  SHFL.BFLY PT, R3, R2, 0x1, 0x1f ;  /* 0x0c201f0002037f89 */ /* 0x000e6200000e0000 */
[----:B0-----:R-:W-:Y:S01]  /*10520*/  FADD.FTZ R12, R7, R0 ;  /* 0x00000000070c7221 */ /* 0x001fe20000010000 */
[----:B------:R-:W-:Y:S01]  /*10530*/  SEL R0, RZ, 0x1, P2 ;  /* 0x00000001ff007807 */ /* 0x000fe20001000000 */
[----:B-1----:R-:W-:-:S03]  /*10540*/  FADD.FTZ R13, R2, R3 ;  /* 0x00000003020d7221 */ /* 0x002fc60000010000 */
[----:B------:R-:W-:Y:S02]  /*10550*/  FSETP.NE.FTZ.AND P0, PT, R12, RZ, PT ;  /* 0x000000ff0c00720b */ /* 0x000fe40003f15000 */
[----:B---3--:R-:W-:Y:S02]  /*10560*/  LOP3.LUT R10, R10, R0, RZ, 0x3c, !PT ;  /* 0x000000000a0a7212 */ /* 0x008fe400078e3cff */
[----:B------:R-:W-:-:S09]  /*10570*/  FSETP.NE.FTZ.AND P3, PT, R13, RZ, PT ;  /* 0x000000ff0d00720b */ /* 0x000fd20003f75000 */
[----:B------:R-:W0:Y:S08]  /*10580*/  @P0 MUFU.LG2 R4, R12 ;  /* 0x0000000c00040308 */ /* 0x000e300000000c00 */
[----:B------:R1:W-:Y:S02]  /*10590*/  @P0 MUFU.RCP R45, R12 ;  /* 0x0000000c002d0308 */ /* 0x0003e40000001000 */
[----:B-1----:R-:W2:Y:S01]  /*105a0*/  LDL.LU R12, [R1+0x98] ;  /* 0x00009800010c7983 */ /* 0x002ea20000300800 */
[----:B------:R-:W-:-:S02]  /*105b0*/  WARPGROUP.DEPBAR.LE gsb0, 0x0 ;  /* 0x00008000000079c5 */ /* 0x000fc40000010000 */
[----:B------:R-:W-:-:S06]  /*105c0*/  WARPGROUP.ARRIVE ;  /* 0x00000000000079c5 */ /* 0x000fcc0000000000 */
[----:B------:R-:W-:Y:S01]  /*105d0*/  HGMMA.64x64x16.F32.BF16 R120, gdesc[UR8].tnspB, R120, gsb0 ;  /* 0x40e00000087879f0 */ /* 0x000fe20008001878 */
[----:B------:R-:W-:Y:S01]  /*105e0*/  R2UR UR10, R8 ;  /* 0x00000000080a72ca */ /* 0x000fe200000e0000 */
[----:B------:R-:W-:Y:S01]  /*105f0*/  UIADD3 UR8, UR4, 0xc04, URZ ;  /* 0x00000c0404087890 */ /* 0x000fe2000fffe03f */
[----:B------:R-:W-:Y:S01]  /*10600*/  R2UR UR11, R9 ;  /* 0x00000000090b72ca */ /* 0x000fe200000e0000 */
[----:B------:R-:W-:Y:S01]  /*10610*/  UMOV UR9, 0x40000040 ;  /* 0x4000004000097882 */ /* 0x000fe20000000000 */
[----:B------:R-:W-:Y:S01]  /*10620*/  UIADD3 UR4, UR4, 0xc06, URZ ;  /* 0x00000c0604047890 */ /* 0x000fe2000fffe03f */
[----:B------:R-:W-:Y:S02]  /*10630*/  WARPGROUP.DEPBAR.LE gsb0, 0x0 ;  /* 0x00008000000079c5 */ /* 0x000fe40000010000 */
[----:B------:R-:W-:Y:S01]  /*10640*/  WARPGROUP.ARRIVE ;  /* 0x00000000000079c5 */ /* 0x000fe20000000000 */
[----:B------:R1:W-:Y:S01]  /*10650*/  STL [R1+0x18], R10 ;  /* 0x0000180a01007387 */ /* 0x0003e20000100800 */
[----:B------:R-:W-:Y:S01]  /*10660*/  IMAD.MOV.U32 R8, RZ, RZ, RZ ;  /* 0x000000ffff087224 */ /* 0x000fe200078e00ff */
[----:B------:R-:W3:Y:S05]  /*10670*/  @P3 MUFU.LG2 R9, R13 ;  /* 0x0000000d00093308 */ /* 0x000eea0000000c00 */
[----:B------:R-:W-:Y:S03]  /*10680*/  HGMMA.64x64x16.F32.BF16 R120, gdesc[UR8].tnspB, R120, gsb0 ;  /* 0x40e00000087879f0 */ /* 0x000fe60008001878 */
[----:B------:R-:W-:-:S02]  /*10690*/  WARPGROUP.DEPBAR.LE gsb0, 0x0 ;  /* 0x00008000000079c5 */ /* 0x000fc40000010000 */
[----:B------:R-:W-:-:S06]  /*106a0*/  WARPGROUP.ARRIVE ;  /* 0x00000000000079c5 */ /* 0x000fcc0000000000 */
[----:B------:R-:W-:Y:S01]  /*106b0*/  HGMMA.64x64x16.F32.BF16 R120, gdesc[UR4].tnspB, R120, gsb0 ;  /* 0x40e00000047879f0 */ /* 0x000fe20008001878 */
[----:B-1----:R-:W-:-:S04]  /*106c0*/  @!P1 IADD3 R10, R11, 0x30860, RZ ;  /* 0x000308600b0a9810 */ /* 0x002fc80007ffe0ff */
[----:B------:R-:W-:Y:S01]  /*106d0*/  @!P1 PRMT R10, RZ, 0x654, R10 ;  /* 0x00000654ff0a9816 */ /* 0x000fe2000000000a */
[----:B------:R-:W1:Y:S01]  /*106e0*/  @P3 MUFU.RCP R8, R13 ;  /* 0x0000000d00083308 */ /* 0x000e620000001000 */
[C---:B------:R-:W-:Y:S01]  /*106f0*/  @P0 FMUL.FTZ R2, R6.reuse, 0.69314718246459960938 ;  /* 0x3f31721806020820 */ /* 0x040fe20000410000 */
[----:B------:R-:W-:Y:S01]  /*10700*/  @P3 FMUL.FTZ R6, R6, 0.69314718246459960938 ;  /* 0x3f31721806063820 */ /* 0x000fe20000410000 */
[----:B0-----:R-:W-:Y:S01]  /*10710*/  @P0 FMUL.FTZ R7, R4, 0.69314718246459960938 ;  /* 0x3f31721804070820 */ /* 0x001fe20000410000 */
[----:B---3--:R-:W-:Y:S01]  /*10720*/  @P3 FMUL.FTZ R9, R9, 0.69314718246459960938 ;  /* 0x3f31721809093820 */ /* 0x008fe20000410000 */
[----:B------:R-:W-:Y:S02]  /*10730*/  IMAD.MOV.U32 R3, RZ, RZ, -0x800000 ;  /* 0xff800000ff037424 */ /* 0x000fe400078e00ff */
[----:B------:R-:W-:Y:S02]  /*10740*/  IMAD.MOV.U32 R0, RZ, RZ, -0x800000 ;  /* 0xff800000ff007424 */ /* 0x000fe400078e00ff */
[----:B------:R-:W-:Y:S01]  /*10750*/  @P0 FFMA.FTZ R3, R2, R5, R7 ;  /* 0x0000000502030223 */ /* 0x000fe20000010007 */
[----:B------:R-:W-:Y:S01]  /*10760*/  @P3 FFMA.FTZ R0, R6, R54, R9 ;  /* 0x0000003606003223 */ /* 0x000fe20000010009 */
[----:B------:R-:W-:-:S02]  /*10770*/  PLOP3.LUT P0, PT, PT, PT, PT, 0x8, 0x0 ;  /* 0x000000000000781c */ /* 0x000fc40003f0e170 */
[----:B------:R-:W-:Y:S01]  /*10780*/  SEL R152, R152, RZ, P2 ;  /* 0x000000ff98987207 */ /* 0x000fe20001000000 */
        /* <DEDUP_REMOVED lines=19> */
[----:B------:R3:W-:Y:S01]  /*108c0*/  STL [R1+0x98], R12 ;  /* 0x0000980c01007387 */ /* 0x0007e20000100800 */
        /* <DEDUP_REMOVED lines=16> */
.L_x_12595:
[----:B------:R-:W2:Y:S01]  /*109d0*/  LDL R74, [R1+0x90] ;  /* 0x00009000014a7983 */ /* 0x000ea20000100800 */
[----:B------:R-:W-:Y:S05]  /*109e0*/  WARPSYNC.ALL ;  /* 0x0000000000007948 */ /* 0x000fea0003800000 */
[----:B------:R-:W1:Y:S01]  /*109f0*/  S2R R2, SR_TID.X ;  /* 0x0000000000027919 */ /* 0x000e620000002100 */
[----:B------:R-:W3:Y:S01]  /*10a00*/  S2UR UR5, SR_CgaCtaId ;  /* 0x00000000000579c3 */ /* 0x000ee20000008800 */
[----:B------:R-:W-:Y:S01]  /*10a10*/  UMOV UR4, 0x400 ;  /* 0x0000040000047882 */ /* 0x000fe20000000000 */
[----:B------:R-:W-:Y:S01]  /*10a20*/  BSSY B0, `(.L_x_12646) ;  /* 0x0000249000007945 */ /* 0x000fe20003800000 */
[----:B---3--:R-:W-:Y:S01]  /*10a30*/  ULEA UR4, UR5, UR4, 0x18 ;  /* 0x0000000405047291 */ /* 0x008fe2000f8ec03f */
[----:B-1----:R-:W-:-:S05]  /*10a40*/  VIADD R75, R2, 0xffffff80 ;  /* 0xffffff80024b7836 */ /* 0x002fca0000000000 */
[----:B------:R-:W-:Y:S01]  /*10a50*/  IMAD.U32 R2, RZ, RZ, UR4 ;  /* 0x00000004ff027e24 */ /* 0x000fe2000f8e00ff */
[----:B------:R-:W-:Y:S01]  /*10a60*/  BAR.SYNC.DEFER_BLOCKING 0x5, 0x200 ;  /* 0x0148000000007b1d */ /* 0x000fe20000010000 */
[----:B------:R-:W-:-:S04]  /*10a70*/  SHF.R.S32.HI R71, RZ, 0x1f, R75 ;  /* 0x0000001fff477819 */ /* 0x000fc8000001144b */
[----:B------:R-:W-:-:S04]  /*10a80*/  LEA.HI R60, R71, R75, RZ, 0x3 ;  /* 0x0000004b473c7211 */ /* 0x000fc800078f18ff */
[----:B------:R-:W-:Y:S02]  /*10a90*/  LOP3.LUT R61, R60, 0xfffffff8, RZ, 0xc0, !PT ;  /* 0xfffffff83c3d7812 */ /* 0x000fe400078ec0ff */
[----:B------:R-:W-:-:S03]  /*10aa0*/  SHF.R.S32.HI R60, RZ, 0x3, R60 ;  /* 0x00000003ff3c7819 */ /* 0x000fc6000001143c */
[----:B------:R-:W-:-:S04]  /*10ab0*/  IMAD.IADD R61, R75, 0x1, -R61 ;  /* 0x000000014b3d7824 */ /* 0x000fc800078e0a3d */
[----:B------:R-:W-:Y:S01]  /*10ac0*/  IMAD.SHL.U32 R59, R61, 0x8, RZ ;  /* 0x000000083d3b7824 */ /* 0x000fe200078e00ff */
[----:B0-----:R0:W1:Y:S04]  /*10ad0*/  LDS.128 R32, [R2+0x308d0] ;  /* 0x0308d00002207984 */ /* 0x0010680000000c00 */
[----:B------:R-:W-:Y:S01]  /*10ae0*/  SHF.R.S32.HI R58, RZ, 0x1f, R59 ;  /* 0x0000001fff3a7819 */ /* 0x000fe2000001143b */
[----:B------:R-:W-:Y:S06]  /*10af0*/  BAR.ARV 0x4, 0x200 ;  /* 0x0108000000007b1d */ /* 0x000fec0000002000 */
[----:B--2---:R-:W-:-:S02]  /*10b00*/  SHF.R.S32.HI R64, RZ, 0x1f, R74 ;  /* 0x0000001fff407819 */ /* 0x004fc4000001144a */
[C---:B------:R-:W-:Y:S02]  /*10b10*/  SHF.L.U32 R66, R74.reuse, 0x2, RZ ;  /* 0x000000024a427819 */ /* 0x040fe400000006ff */
[----:B------:R-:W-:Y:S01]  /*10b20*/  SHF.L.U64.HI R67, R74, 0x2, R64 ;  /* 0x000000024a437819 */ /* 0x000fe20000010240 */
[----:B01----:R-:W-:Y:S06]  /*10b30*/  @P0 BRA `(.L_x_12647) ;  /* 0x0000001800540947 */ /* 0x003fec0003800000 */
[----:B------:R-:W2:Y:S01]  /*10b40*/  LDL R4, [R1+0xac] ;  /* 0x0000ac0001047983 */ /* 0x000ea20000100800 */
[----:B------:R-:W-:-:S03]  /*10b50*/  ULDC UR4, c[0x0][0xad4] ;  /* 0x0002b50000047ab9 */ /* 0x000fc60000000800 */
[----:B------:R-:W3:Y:S01]  /*10b60*/  LDL.LU R62, [R1+0x94] ;  /* 0x00009400013e7983 */ /* 0x000ee20000300800 */
[----:B------:R-:W-:Y:S01]  /*10b70*/  F2FP.BF16.F32.PACK_AB R14, R27, R26 ;  /* 0x0000001a1b0e723e */ /* 0x000fe200000010ff */
[----:B------:R-:W-:Y:S01]  /*10b80*/  IMAD.MOV.U32 R32, RZ, RZ, RZ ;  /* 0x000000ffff207224 */ /* 0x000fe200078e00ff */
[----:B------:R-:W0:Y:S01]  /*10b90*/  S2R R5, SR_SWINHI ;  /* 0x0000000000057919 */ /* 0x000e220000002f00 */
[----:B------:R-:W-:Y:S02]  /*10ba0*/  MOV R24, R2 ;  /* 0x0000000200187202 */ /* 0x000fe40000000f00 */
[----:B0----5:R-:W-:-:S03]  /*10bb0*/  MOV R25, R5 ;  /* 0x0000000500197202 */ /* 0x021fc60000000f00 */
[----:B--2---:R-:W-:-:S03]  /*10bc0*/  IMAD.WIDE R10, R4, 0x2, R24 ;  /* 0x00000002040a7825 */ /* 0x004fc600078e0218 */
[C---:B------:R-:W-:Y:S02]  /*10bd0*/  IADD3 R63, P0, R10.reuse, 0x60, RZ ;  /* 0x000000600a3f7810 */ /* 0x040fe40007f1e0ff */
[C---:B------:R-:W-:Y:S02]  /*10be0*/  IADD3 R13, P2, R10.reuse, 0x20, RZ ;  /* 0x000000200a0d7810 */ /* 0x040fe40007f5e0ff */
[----:B------:R-:W-:Y:S01]  /*10bf0*/  IADD3 R15, P1, R10, 0x40, RZ ;  /* 0x000000400a0f7810 */ /* 0x000fe20007f3e0ff */
[--C-:B------:R-:W-:Y:S01]  /*10c00*/  IMAD.X R5, RZ, RZ, R11.reuse, P0 ;  /* 0x000000ffff057224 */ /* 0x100fe200000e060b */
[----:B---3--:R-:W-:Y:S02]  /*10c10*/  ISETP.NE.AND P0, PT, R62, RZ, PT ;  /* 0x000000ff3e00720c */ /* 0x008fe40003f05270 */
[----:B------:R-:W-:Y:S01]  /*10c20*/  LOP3.LUT R9, R10, 0x380, RZ, 0xc0, !PT ;  /* 0x000003800a097812 */ /* 0x000fe200078ec0ff */
[----:B------:R-:W-:Y:S01]  /*10c30*/  IMAD.X R7, RZ, RZ, R11, P1 ;  /* 0x000000ffff077224 */ /* 0x000fe200008e060b */
[----:B------:R-:W-:Y:S01]  /*10c40*/  SEL R70, R62, UR4, P0 ;  /* 0x000000043e467c07 */ /* 0x000fe20008000000 */
[----:B------:R-:W-:Y:S05]  /*10c50*/  WARPSYNC.ALL ;  /* 0x0000000000007948 */ /* 0x000fea0003800000 */
[----:B------:R-:W-:Y:S01]  /*10c60*/  LOP3.LUT R4, R13, 0x380, RZ, 0xc0, !PT ;  /* 0x000003800d047812 */ /* 0x000fe200078ec0ff */
[----:B------:R-:W-:Y:S01]  /*10c70*/  ULDC.64 UR6, c[0x0][0xc08] ;  /* 0x0003020000067ab9 */ /* 0x000fe20000000a00 */
[----:B------:R-:W-:Y:S01]  /*10c80*/  LOP3.LUT R6, R15, 0x380, RZ, 0xc0, !PT ;  /* 0x000003800f067812 */ /* 0x000fe200078ec0ff */
[----:B------:R-:W-:Y:S01]  /*10c90*/  ULDC.64 UR4, c[0x0][0xc00] ;  /* 0x0003000000047ab9 */ /* 0x000fe20000000a00 */
[----:B------:R-:W-:-:S02]  /*10ca0*/  LOP3.LUT R12, R63, 0x380, RZ, 0xc0, !PT ;  /* 0x000003803f0c7812 */ /* 0x000fc400078ec0ff */
[----:B------:R-:W-:Y:S02]  /*10cb0*/  SHF.R.U64 R9, R9, 0x3, RZ ;  /* 0x0000000309097819 */ /* 0x000fe400000012ff */
[----:B------:R-:W-:Y:S02]  /*10cc0*/  SHF.R.U64 R4, R4, 0x3, RZ ;  /* 0x0000000304047819 */ /* 0x000fe400000012ff */
[----:B------:R-:W-:Y:S02]  /*10cd0*/  SHF.R.U64 R6, R6, 0x3, RZ ;  /* 0x0000000306067819 */ /* 0x000fe400000012ff */
[----:B------:R-:W-:Y:S02]  /*10ce0*/  SHF.R.U64 R12, R12, 0x3, RZ ;  /* 0x000000030c0c7819 */ /* 0x000fe400000012ff */
[----:B------:R-:W-:Y:S01]  /*10cf0*/  LOP3.LUT R10, R9, R10, RZ, 0x3c, !PT ;  /* 0x0000000a090a7212 */ /* 0x000fe200078e3cff */
[----:B------:R-:W-:Y:S01]  /*10d00*/  IMAD.X R9, RZ, RZ, R11, P2 ;  /* 0x000000ffff097224 */ /* 0x000fe200010e060b */
[----:B------:R-:W-:-:S02]  /*10d10*/  LOP3.LUT R8, R4, R13, RZ, 0x3c, !PT ;  /* 0x0000000d04087212 */ /* 0x000fc400078e3cff */
[----:B------:R-:W-:Y:S02]  /*10d20*/  LOP3.LUT R6, R6, R15, RZ, 0x3c, !PT ;  /* 0x0000000f06067212 */ /* 0x000fe400078e3cff */
[----:B------:R-:W-:Y:S02]  /*10d30*/  LOP3.LUT R4, R12, R63, RZ, 0x3c, !PT ;  /* 0x0000003f0c047212 */ /* 0x000fe400078e3cff */
[----:B------:R-:W-:Y:S02]  /*10d40*/  MOV R10, R10 ;  /* 0x0000000a000a7202 */ /* 0x000fe40000000f00 */
        /* <DEDUP_REMOVED lines=11> */
[----:B------:R-:W-:Y:S02]  /*10e00*/  F2FP.BF16.F32.PACK_AB R8, R37, R36 ;  /* 0x000000242508723e */ /* 0x000fe400000010ff */
[----:B------:R-:W-:Y:S02]  /*10e10*/  F2FP.BF16.F32.PACK_AB R9, R53, R52 ;  /* 0x000000343509723e */ /* 0x000fe400000010ff */
[----:B------:R-:W-:Y:S02]  /*10e20*/  F2FP.BF16.F32.PACK_AB R11, R55, R54 ;  /* 0x00000036370b723e */ /* 0x000fe400000010ff */
[----:B------:R-:W-:Y:S02]  /*10e30*/  ISETP.NE.U32.AND P3, PT, RZ, UR6, PT ;  /* 0x00000006ff007c0c */ /* 0x000fe4000bf65070 */
[----:B------:R-:W-:Y:S01]  /*10e40*/  ISETP.NE.U32.AND P0, PT, RZ, UR4, PT ;  /* 0x00000004ff007c0c */ /* 0x000fe2000bf05070 */
[----:B------:R0:W-:Y:S01]  /*10e50*/  STSM.16.M88.4 [R10], R12 ;  /* 0x0000000c0a007844 */ /* 0x0001e20000000200 */
[----:B------:R-:W-:-:S02]  /*10e60*/  ISETP.NE.AND.EX P3, PT, RZ, UR7, PT, P3 ;  /* 0x00000007ff007c0c */ /* 0x000fc4000bf65330 */
[----:B------:R-:W-:Y:S01]  /*10e70*/  IADD3 R62, P1, R66, UR4, RZ ;  /* 0x00000004423e7c10 */ /* 0x000fe2000ff3e0ff */
[----:B------:R1:W-:Y:S01]  /*10e80*/  STSM.16.M88.4 [R69], R4 ;  /* 0x0000000445007844 */ /* 0x0003e20000000200 */
[----:B------:R-:W-:Y:S02]  /*10e90*/  ISETP.NE.AND.EX P0, PT, RZ, UR5, PT, P0 ;  /* 0x00000005ff007c0c */ /* 0x000fe4000bf05300 */
[----:B------:R-:W-:Y:S02]  /*10ea0*/  IADD3.X R63, R67, UR5, RZ, P1, !PT ;  /* 0x00000005433f7c10 */ /* 0x000fe40008ffe4ff */
[----:B0-----:R-:W-:Y:S02]  /*10eb0*/  F2FP.BF16.F32.PACK_AB R10, R39, R38 ;  /* 0x00000026270a723e */ /* 0x001fe400000010ff */
[----:B------:R-:W-:Y:S02]  /*10ec0*/  F2FP.BF16.F32.PACK_AB R12, R41, R40 ;  /* 0x00000028290c723e */ /* 0x000fe400000010ff */
[----:B------:R-:W-:Y:S01]  /*10ed0*/  F2FP.BF16.F32.PACK_AB R13, R57, R56 ;  /* 0x00000038390d723e */ /* 0x000fe200000010ff */
[----:B------:R0:W-:Y:S01]  /*10ee0*/  STSM.16.M88.4 [R68], R8 ;  /* 0x0000000844007844 */ /* 0x0001e20000000200 */
[----:B------:R-:W-:-:S02]  /*10ef0*/  F2FP.BF16.F32.PACK_AB R14, R45, R44 ;  /* 0x0000002c2d0e723e */ /* 0x000fc400000010ff */
[----:B------:R-:W-:-:S05]  /*10f00*/  F2FP.BF16.F32.PACK_AB R15, R151, R150 ;  /* 0x00000096970f723e */ /* 0x000fca00000010ff */
[----:B------:R2:W-:Y:S01]  /*10f10*/  STSM.16.M88.4 [R65], R12 ;  /* 0x0000000c41007844 */ /* 0x0005e20000000200 */
[----:B------:R-:W-:Y:S01]  /*10f20*/  BAR.SYNC.DEFER_BLOCKING 0x1, 0x180 ;  /* 0x0046000000007b1d */ /* 0x000fe20000010000 */
[----:B------:R-:W-:-:S05]  /*10f30*/  @P3 IADD3 R66, P1, R66, UR6, RZ ;  /* 0x0000000642423c10 */ /* 0x000fca000ff3e0ff */
[----:B------:R-:W-:Y:S01]  /*10f40*/  ULDC UR6, c[0x0][0xa88] ;  /* 0x0002a20000067ab9 */ /* 0x000fe20000000800 */
[----:B------:R-:W-:Y:S01]  /*10f50*/  @P3 IADD3.X R67, R67, UR7, RZ, P1, !PT ;  /* 0x0000000743433c10 */ /* 0x000fe20008ffe4ff */
[----:B-1----:R-:W-:Y:S01]  /*10f60*/  IMAD.U32 R69, RZ, RZ, UR6 ;  /* 0x00000006ff457e24 */ /* 0x002fe2000f8e00ff */
[----:B------:R-:W-:Y:S01]  /*10f70*/  ISETP.GT.AND P2, PT, R70, 0x1, PT ;  /* 0x000000014600780c */ /* 0x000fe20003f44270 */
[----:B------:R-:W-:Y:S01]  /*10f80*/  IMAD.MOV.U32 R4, RZ, RZ, 0x9b8 ;  /* 0x000009b8ff047424 */ /* 0x000fe200078e00ff */
[----:B0-----:R-:W0:Y:S01]  /*10f90*/  LDC R8, c[0x0][0xbe8] ;  /* 0x0002fa00ff087b82 */ /* 0x001e220000000800 */
[----:B------:R1:W5:Y:S04]  /*10fa0*/  @P0 LDG.E R32, desc[UR56][R62.64] ;  /* 0x000000383e200981 */ /* 0x000368000c1e1900 */
[----:B------:R1:W5:Y:S01]  /*10fb0*/  @P3 LDG.E R69, desc[UR56][R66.64] ;  /* 0x0000003842453981 */ /* 0x000362000c1e1900 */
[----:B------:R-:W-:-:S02]  /*10fc0*/  SEL R4, R4, 0x978, P2 ;  /* 0x0000097804047807 */ /* 0x000fc40001000000 */
[----:B------:R-:W-:Y:S02]  /*10fd0*/  LEA.HI R71, R71, R75, RZ, 0x2 ;  /* 0x0000004b47477211 */ /* 0x000fe400078f10ff */
[----:B--2---:R1:W2:Y:S01]  /*10fe0*/  LDC.64 R12, c[0x0][R4+0x220] ;  /* 0x00008800040c7b82 */ /* 0x0042a20000000a00 */
[----:B0-----:R-:W-:-:S07]  /*10ff0*/  ISETP.NE.AND P1, PT, R8, 0x1, PT ;  /* 0x000000010800780c */ /* 0x001fce0003f25270 */
[----:B------:R1:W0:Y:S08]  /*11000*/  LDC.64 R14, c[0x0][R4+0x218] ;  /* 0x00008600040e7b82 */ /* 0x0002300000000a00 */
[----:B------:R1:W3:Y:S01]  /*11010*/  LDC.64 R10, c[0x0][R4+0x228] ;  /* 0x00008a00040a7b82 */ /* 0x0002e20000000a00 */
[----:B--2---:R-:W-:Y:S05]  /*11020*/  @P3 BRA `(.L_x_12648) ;  /* 0x0000000000103947 */ /* 0x004fea0003800000 */
[----:B------:R-:W-:Y:S05]  /*11030*/  @!P0 BRA `(.L_x_12648) ;  /* 0x00000000000c8947 */ /* 0x000fea0003800000 */
[----:B------:R-:W2:Y:S04]  /*11040*/  LDG.E R6, desc[UR56][R62.64] ;  /* 0x000000383e067981 */ /* 0x000ea8000c1e1900 */
[----:B-----5:R-:W2:Y:S02]  /*11050*/  LDG.E R69, desc[UR56][R62.64+0x4] ;  /* 0x000004383e457981 */ /* 0x020ea4000c1e1900 */
[----:B--2---:R-:W-:-:S07]  /*11060*/  IMAD.IADD R69, R69, 0x1, -R6 ;  /* 0x0000000145457824 */ /* 0x004fce00078e0a06 */
.L_x_12648:
[----:B------:R-:W2:Y:S04]  /*11070*/  LDL R77, [R1+0xa8] ;  /* 0x0000a800014d7983 */ /* 0x000ea80000100800 */
[----:B------:R-:W0:Y:S04]  /*11080*/  LDL R72, [R1+0x8c] ;  /* 0x00008c0001487983 */ /* 0x000e280000100800 */
[----:B------:R-:W4:Y:S04]  /*11090*/  LDL R76, [R1+0x9c] ;  /* 0x00009c00014c7983 */ /* 0x000f280000100800 */
[----:B------:R-:W3:Y:S01]  /*110a0*/  LDL R70, [R1+0xa0] ;  /* 0x0000a00001467983 */ /* 0x000ee20000100800 */
[----:B------:R-:W-:Y:S01]  /*110b0*/  LOP3.LUT R71, R71, 0xfffffffc, RZ, 0xc0, !PT ;  /* 0xfffffffc47477812 */ /* 0x000fe200078ec0ff */
[----:B-1----:R-:W1:Y:S01]  /*110c0*/  LDC.64 R4, c[0x0][R4+0x210] ;  /* 0x0000840004047b82 */ /* 0x002e620000000a00 */
[----:B------:R-:W-:-:S03]  /*110d0*/  ISETP.NE.U32.AND P0, PT, RZ, UR4, PT ;  /* 0x00000004ff007c0c */ /* 0x000fc6000bf05070 */
[----:B------:R-:W-:-:S04]  /*110e0*/  IMAD.IADD R71, R75, 0x1, -R71 ;  /* 0x000000014b477824 */ /* 0x000fc800078e0a47 */
[----:B------:R-:W1:Y:S01]  /*110f0*/  @P1 LDC R66, c[0x0][0xbec] ;  /* 0x0002fb00ff421b82 */ /* 0x000e620000000800 */
[----:B------:R-:W-:Y:S02]  /*11100*/  LEA.HI R62, R71, R71, RZ, 0x1 ;  /* 0x00000047473e7211 */ /* 0x000fe400078f08ff */
[----:B------:R-:W-:Y:S02]  /*11110*/  ISETP.NE.AND.EX P0, PT, RZ, UR5, PT, P0 ;  /* 0x00000005ff007c0c */ /* 0x000fe4000bf05300 */
[----:B------:R-:W-:-:S03]  /*11120*/  LOP3.LUT R62, R62, 0x1ffffffe, RZ, 0xc0, !PT ;  /* 0x1ffffffe3e3e7812 */ /* 0x000fc600078ec0ff */
[----:B------:R-:W3:Y:S01]  /*11130*/  @P1 LDC R73, c[0x0][0xbf0] ;  /* 0x0002fc00ff491b82 */ /* 0x000ee20000000800 */
[----:B------:R-:W-:-:S07]  /*11140*/  SEL R9, R74, RZ, !P0 ;  /* 0x000000ff4a097207 */ /* 0x000fce0004000000 */
[----:B------:R-:W1:Y:S01]  /*11150*/  LDC.64 R6, c[0x0][0xba8] ;  /* 0x0002ea00ff067b82 */ /* 0x000e620000000a00 */
[----:B------:R-:W-:Y:S01]  /*11160*/  IADD3 R62, R71, -R62, RZ ;  /* 0x8000003e473e7210 */ /* 0x000fe20007ffe0ff */
[----:B------:R-:W-:Y:S01]  /*11170*/  IMAD R13, R13, R9, RZ ;  /* 0x000000090d0d7224 */ /* 0x000fe200078e02ff */
[----:B------:R-:W-:Y:S01]  /*11180*/  SEL R63, R64, RZ, !P0 ;  /* 0x000000ff403f7207 */ /* 0x000fe20004000000 */
[----:B------:R-:W1:Y:S04]  /*11190*/  S2R R68, SR_TID.X ;  /* 0x0000000000447919 */ /* 0x000e680000002100 */
[C---:B------:R-:W-:Y:S02]  /*111a0*/  IMAD R71, R12.reuse, R63, R13 ;  /* 0x0000003f0c477224 */ /* 0x040fe400078e020d */
[----:B------:R-:W-:-:S04]  /*111b0*/  IMAD.WIDE.U32 R12, R12, R9, RZ ;  /* 0x000000090c0c7225 */ /* 0x000fc800078e00ff */
[----:B------:R-:W-:Y:S01]  /*111c0*/  IMAD.IADD R71, R13, 0x1, R71 ;  /* 0x000000010d477824 */ /* 0x000fe200078e0247 */
[----:B-1----:R-:W1:Y:S08]  /*111d0*/  @!P2 LDC R6, c[0x0][0xb50] ;  /* 0x0002d400ff06ab82 */ /* 0x002e700000000800 */
[----:B------:R-:W1:Y:S01]  /*111e0*/  @!P2 LDC R7, c[0x0][0xb54] ;  /* 0x0002d500ff07ab82 */ /* 0x000e620000000800 */
[----:B------:R-:W-:-:S05]  /*111f0*/  VIADD R78, R68, 0xffffff80 ;  /* 0xffffff80444e7836 */ /* 0x000fca0000000000 */
[----:B------:R-:W-:-:S04]  /*11200*/  SHF.R.S32.HI R68, RZ, 0x1f, R78 ;  /* 0x0000001fff447819 */ /* 0x000fc8000001144e */
[----:B------:R-:W-:-:S04]  /*11210*/  LEA.HI R68, R68, R78, RZ, 0x7 ;  /* 0x0000004e44447211 */ /* 0x000fc800078f38ff */
[----:B------:R-:W-:-:S04]  /*11220*/  LOP3.LUT R68, R68, 0xffffff80, RZ, 0xc0, !PT ;  /* 0xffffff8044447812 */ /* 0x000fc800078ec0ff */
[----:B------:R-:W-:Y:S01]  /*11230*/  IADD3 R68, R78, -R68, RZ ;  /* 0x800000444e447210 */ /* 0x000fe20007ffe0ff */
[----:B--2---:R-:W-:Y:S02]  /*11240*/  IMAD R62, R62, 0x8, R77 ;  /* 0x000000083e3e7824 */ /* 0x004fe400078e024d */
[-C--:B0-----:R-:W-:Y:S02]  /*11250*/  IMAD R67, R15, R72.reuse, RZ ;  /* 0x000000480f437224 */ /* 0x081fe400078e02ff */
[----:B------:R-:W-:-:S04]  /*11260*/  IMAD.WIDE.U32 R14, R14, R72, RZ ;  /* 0x000000480e0e7225 */ /* 0x000fc800078e00ff */
[----:B----4-:R-:W-:Y:S01]  /*11270*/  IMAD R65, R76, 0xc0, R62 ;  /* 0x000000c04c417824 */ /* 0x010fe200078e023e */
[----:B-----5:R-:W-:-:S03]  /*11280*/  IADD3 R62, P0, P3, R12, R14, R32 ;  /* 0x0000000e0c3e7210 */ /* 0x020fc60007b1e020 */
[----:B------:R-:W-:Y:S01]  /*11290*/  @P1 IMAD.HI.U32 R14, R65, R66, RZ ;  /* 0x00000042410e1227 */ /* 0x000fe200078e00ff */
[----:B---3--:R-:W-:-:S03]  /*112a0*/  SEL R63, R70, RZ, P2 ;  /* 0x000000ff463f7207 */ /* 0x008fc60001000000 */
[----:B------:R-:W-:Y:S02]  /*112b0*/  IMAD.IADD R64, R15, 0x1, R67 ;  /* 0x000000010f407824 */ /* 0x000fe400078e0243 */
[----:B------:R-:W-:Y:S01]  /*112c0*/  IMAD.MOV.U32 R15, RZ, RZ, R65 ;  /* 0x000000ffff0f7224 */ /* 0x000fe200078e0041 */
[----:B------:R-:W-:Y:S01]  /*112d0*/  @P1 SHF.R.U32.HI R15, RZ, R73, R14 ;  /* 0x00000049ff0f1219 */ /* 0x000fe2000001160e */
[-C--:B------:R-:W-:Y:S01]  /*112e0*/  IMAD R67, R11, R63.reuse, RZ ;  /* 0x0000003f0b437224 */ /* 0x080fe200078e02ff */
[----:B------:R-:W-:Y:S01]  /*112f0*/  SHF.R.S32.HI R11, RZ, 0x1f, R32 ;  /* 0x0000001fff0b7819 */ /* 0x000fe20000011420 */
[----:B------:R-:W-:Y:S01]  /*11300*/  IMAD.WIDE.U32 R12, R10, R63, RZ ;  /* 0x0000003f0a0c7225 */ /* 0x000fe200078e00ff */
[----:B------:R-:W-:-:S03]  /*11310*/  SHF.R.S32.HI R10, RZ, 0x1f, R15 ;  /* 0x0000001fff0a7819 */ /* 0x000fc6000001140f */
[----:B------:R-:W-:Y:S01]  /*11320*/  IMAD.MOV R14, RZ, RZ, -R15 ;  /* 0x000000ffff0e7224 */ /* 0x000fe200078e0a0f */
[----:B------:R-:W-:Y:S01]  /*11330*/  IADD3.X R63, R71, R64, R11, P0, P3 ;  /* 0x00000040473f7210 */ /* 0x000fe200007e640b */
[----:B------:R-:W-:Y:S01]  /*11340*/  IMAD.IADD R67, R13, 0x1, R67 ;  /* 0x000000010d437824 */ /* 0x000fe200078e0243 */
[----:B------:R-:W-:Y:S01]  /*11350*/  IADD3 R12, P0, P3, R15, R62, R12 ;  /* 0x0000003e0f0c7210 */ /* 0x000fe20007b1e00c */
        /* <DEDUP_REMOVED lines=8> */
[----:B------:R-:W-:Y:S02]  /*113e0*/  LEA.HI.X R7, R12, R7, R4, 0x2, P0 ;  /* 0x000000070c077211 */ /* 0x000fe400000f1404 */
        /* <DEDUP_REMOVED lines=13> */
[----:B0-----:R-:W-:Y:S01]  /*114c0*/  IMAD R3, R60, 0x40, R59 ;  /* 0x000000403c037824 */ /* 0x001fe200078e023b */
[----:B------:R-:W0:Y:S01]  /*114d0*/  @P1 LDC R0, c[0x0][0xbec] ;  /* 0x0002fb00ff001b82 */ /* 0x000e220000000800 */
[----:B------:R-:W-:Y:S02]  /*114e0*/  ULDC.64 UR4, c[0x0][0xaa0] ;  /* 0x0002a80000047ab9 */ /* 0x000fe40000000a00 */
[----:B------:R-:W-:-:S03]  /*114f0*/  IMAD.WIDE R24, R3, 0x2, R24 ;  /* 0x0000000203187825 */ /* 0x000fc600078e0218 */
[C---:B------:R-:W-:Y:S02]  /*11500*/  IADD3 R27, P0, R24.reuse, 0x1800, RZ ;  /* 0x00001800181b7810 */ /* 0x040fe40007f1e0ff */
[----:B------:R-:W1:Y:S01]  /*11510*/  @P1 LDC R15, c[0x0][0xbf0] ;  /* 0x0002fc00ff0f1b82 */ /* 0x000e620000000800 */
[C---:B------:R-:W-:Y:S02]  /*11520*/  IADD3 R29, P2, R24.reuse, 0x3000, RZ ;  /* 0x00003000181d7810 */ /* 0x040fe40007f5e0ff */
[----:B------:R-:W-:Y:S02]  /*11530*/  IADD3 R37, P3, R24, 0x4800, RZ ;  /* 0x0000480018257810 */ /* 0x000fe40007f7e0ff */
[----:B------:R-:W-:Y:S02]  /*11540*/  LOP3.LUT R26, R27, 0x380, RZ, 0xc0, !PT ;  /* 0x000003801b1a7812 */ /* 0x000fe400078ec0ff */
[----:B------:R-:W-:Y:S02]  /*11550*/  LOP3.LUT R28, R29, 0x380, RZ, 0xc0, !PT ;  /* 0x000003801d1c7812 */ /* 0x000fe400078ec0ff */
[----:B------:R-:W-:-:S02]  /*11560*/  LOP3.LUT R36, R37, 0x380, RZ, 0xc0, !PT ;  /* 0x0000038025247812 */ /* 0x000fc400078ec0ff */
[----:B------:R-:W-:Y:S01]  /*11570*/  LOP3.LUT R5, R24, 0x380, RZ, 0xc0, !PT ;  /* 0x0000038018057812 */ /* 0x000fe200078ec0ff */
[----:B------:R-:W-:Y:S01]  /*11580*/  IMAD R11, R11, UR4, RZ ;  /* 0x000000040b0b7c24 */ /* 0x000fe2000f8e02ff */
[----:B------:R-:W-:Y:S02]  /*11590*/  SHF.R.U64 R26, R26, 0x3, RZ ;  /* 0x000000031a1a7819 */ /* 0x000fe400000012ff */
[----:B------:R-:W-:Y:S02]  /*115a0*/  SHF.R.U64 R28, R28, 0x3, RZ ;  /* 0x000000031c1c7819 */ /* 0x000fe400000012ff */
[----:B------:R-:W-:Y:S02]  /*115b0*/  SHF.R.U64 R36, R36, 0x3, RZ ;  /* 0x0000000324247819 */ /* 0x000fe400000012ff */
[----:B------:R-:W-:Y:S01]  /*115c0*/  SHF.R.U64 R5, R5, 0x3, RZ ;  /* 0x0000000305057819 */ /* 0x000fe200000012ff */
[----:B------:R-:W-:Y:S01]  /*115d0*/  IMAD R3, R32, UR5, R11 ;  /* 0x0000000520037c24 */ /* 0x000fe2000f8e020b */
[----:B------:R-:W-:Y:S01]  /*115e0*/  LOP3.LUT R26, R26, R27, RZ, 0x3c, !PT ;  /* 0x0000001b1a1a7212 */ /* 0x000fe200078e3cff */
[----:B------:R-:W-:Y:S01]  /*115f0*/  IMAD.WIDE.U32 R10, R32, UR4, RZ ;  /* 0x00000004200a7c25 */ /* 0x000fe2000f8e00ff */
[----:B------:R-:W-:Y:S01]  /*11600*/  LOP3.LUT R28, R28, R29, RZ, 0x3c, !PT ;  /* 0x0000001d1c1c7212 */ /* 0x000fe200078e3cff */
[----:B------:R-:W-:Y:S01]  /*11610*/  ULDC.64 UR4, c[0x0][0xae8] ;  /* 0x0002ba0000047ab9 */ /* 0x000fe20000000a00 */
[----:B------:R-:W-:Y:S01]  /*11620*/  LOP3.LUT R36, R36, R37, RZ, 0x3c, !PT ;  /* 0x0000002524247212 */ /* 0x000fe200078e3cff */
[--C-:B------:R-:W-:Y:S01]  /*11630*/  IMAD.X R27, RZ, RZ, R25.reuse, P0 ;  /* 0x000000ffff1b7224 */ /* 0x100fe200000e0619 */
[----:B------:R-:W-:Y:S01]  /*11640*/  LOP3.LUT R4, R5, R24, RZ, 0x3c, !PT ;  /* 0x0000001805047212 */ /* 0x000fe200078e3cff */
[----:B------:R-:W-:-:S02]  /*11650*/  IMAD.X R29, RZ, RZ, R25, P2 ;  /* 0x000000ffff1d7224 */ /* 0x000fc400010e0619 */
[--C-:B------:R-:W-:Y:S02]  /*11660*/  IMAD.X R37, RZ, RZ, R25.reuse, P3 ;  /* 0x000000ffff257224 */ /* 0x100fe400018e0619 */
[----:B------:R-:W-:Y:S02]  /*11670*/  IMAD.MOV.U32 R5, RZ, RZ, R25 ;  /* 0x000000ffff057224 */ /* 0x000fe400078e0019 */
[----:B------:R-:W-:Y:S01]  /*11680*/  IMAD.IADD R11, R11, 0x1, R3 ;  /* 0x000000010b0b7824 */ /* 0x000fe200078e0203 */
[----:B------:R-:W5:Y:S01]  /*11690*/  LD.E.128 R24, desc[UR56][R26.64] ;  /* 0x000000381a187980 */ /* 0x000f62000c101d00 */
[----:B------:R-:W-:Y:S02]  /*116a0*/  IMAD R61, R61, 0x30, R60 ;  /* 0x000000303d3d7824 */ /* 0x000fe400078e023c */
[----:B------:R-:W-:Y:S01]  /*116b0*/  IMAD.WIDE.U32 R10, R72, UR4, R10 ;  /* 0x00000004480a7c25 */ /* 0x000fe2000f8e000a */
[----:B------:R-:W5:Y:S01]  /*116c0*/  LD.E.128 R4, desc[UR56][R4.64] ;  /* 0x0000003804047980 */ /* 0x000f62000c101d00 */
[----:B------:R-:W-:-:S03]  /*116d0*/  SHF.R.S32.HI R12, RZ, 0x1f, R9 ;  /* 0x0000001fff0c7819 */ /* 0x000fc60000011409 */
[----:B------:R-:W5:Y:S01]  /*116e0*/  LD.E.128 R28, desc[UR56][R28.64] ;  /* 0x000000381c1c7980 */ /* 0x000f62000c101d00 */
[----:B------:R-:W-:-:S03]  /*116f0*/  IMAD R61, R76, 0xc0, R61 ;  /* 0x000000c04c3d7824 */ /* 0x000fc600078e023d */
[----:B------:R-:W5:Y:S01]  /*11700*/  LD.E.128 R36, desc[UR56][R36.64] ;  /* 0x0000003824247980 */ /* 0x000f62000c101d00 */
[----:B------:R-:W-:Y:S01]  /*11710*/  IMAD R11, R72, UR5, R11 ;  /* 0x00000005480b7c24 */ /* 0x000fe2000f8e020b */
[----:B------:R-:W-:Y:S01]  /*11720*/  ULDC.64 UR4, c[0x0][0xaf0] ;  /* 0x0002bc0000047ab9 */ /* 0x000fe20000000a00 */
[----:B------:R-:W-:Y:S01]  /*11730*/  @!PT LDS RZ, [RZ] ;  /* 0x00000000fffff984 */ /* 0x000fe20000000800 */
[----:B------:R-:W-:Y:S01]  /*11740*/  @!PT LDS RZ, [RZ] ;  /* 0x00000000fffff984 */ /* 0x000fe20000000800 */
[----:B------:R-:W-:Y:S01]  /*11750*/  @!PT LDS RZ, [RZ] ;  /* 0x00000000fffff984 */ /* 0x000fe20000000800 */
[----:B------:R-:W-:Y:S01]  /*11760*/  @!PT LDS RZ, [RZ] ;  /* 0x00000000fffff984 */ /* 0x000fe20000000800 */
[----:B------:R2:W-:Y:S06]  /*11770*/  MEMBAR.ALL.CTA ;  /* 0x0000000000007992 */ /* 0x0005ec0000008000 */
[----:B--2---:R-:W2:Y:S01]  /*11780*/  FENCE.VIEW.ASYNC.S ;  /* 0x00000000000073c6 */ /* 0x004ea20000000000 */
[----:B------:R-:W-:-:S02]  /*11790*/  IMAD R12, R12, UR4, RZ ;  /* 0x000000040c0c7c24 */ /* 0x000fc4000f8e02ff */
[----:B0-----:R-:W-:-:S04]  /*117a0*/  @P1 IMAD.HI.U32 R0, R61, R0, RZ ;  /* 0x000000003d001227 */ /* 0x001fc800078e00ff */
[----:B------:R-:W-:Y:S01]  /*117b0*/  IMAD.MOV.U32 R3, RZ, RZ, R61 ;  /* 0x000000ffff037224 */ /* 0x000fe200078e003d */
[----:B-1----:R-:W-:Y:S01]  /*117c0*/  @P1 SHF.R.U32.HI R3, RZ, R15, R0 ;  /* 0x0000000fff031219 */ /* 0x002fe20000011600 */
[C---:B------:R-:W-:Y:S02]  /*117d0*/  IMAD R13, R9.reuse, UR5, R12 ;  /* 0x00000005090d7c24 */ /* 0x040fe4000f8e020c */
[----:B------:R-:W-:Y:S01]  /*117e0*/  IMAD.WIDE.U32 R10, R9, UR4, R10 ;  /* 0x00000004090a7c25 */ /* 0x000fe2000f8e000a */
[--C-:B------:R-:W-:Y:S01]  /*117f0*/  SHF.R.S32.HI R9, RZ, 0x1f, R3.reuse ;  /* 0x0000001fff097819 */ /* 0x100fe20000011403 */
[----:B------:R-:W-:Y:S02]  /*11800*/  ULDC.64 UR4, c[0x0][0xae0] ;  /* 0x0002b80000047ab9 */ /* 0x000fe40000000a00 */
[----:B------:R-:W-:Y:S01]  /*11810*/  VIADD R0, R2, 0x30820 ;  /* 0x0003082002007836 */ /* 0x000fe20000000000 */
[----:B------:R-:W-:Y:S01]  /*11820*/  IADD3 R11, R11, R13, RZ ;  /* 0x0000000d0b0b7210 */ /* 0x000fe20007ffe0ff */
        /* <DEDUP_REMOVED lines=19> */
[----:B------:R-:W0:Y:S01]  /*11960*/  SHFL.IDX PT, R3, R40, RZ, 0x181f ;  /* 0x00181fff28037589 */ /* 0x000e2200000e0000 */
[----:B------:R-:W-:Y:S01]  /*11970*/  ULDC UR4, c[0x0][0xac8] ;  /* 0x0002b20000047ab9 */ /* 0x000fe20000000800 */
[----:B------:R-:W-:Y:S01]  /*11980*/  IMAD R42, R76, 0xc0, R60 ;  /* 0x000000c04c2a7824 */ /* 0x000fe200078e023c */
[----:B------:R-:W-:Y:S01]  /*11990*/  ISETP.GE.AND P0, PT, R59, UR4, PT ;  /* 0x000000043b007c0c */ /* 0x000fe2000bf06270 */
[----:B------:R-:W1:Y:S02]  /*119a0*/  SHFL.IDX PT, R9, R40, 0x1, 0x181f ;  /* 0x00381f0028097f89 */ /* 0x000e6400000e0000 */
[C---:B------:R-:W-:Y:S01]  /*119b0*/  VIADD R12, R42.reuse, 0x30 ;  /* 0x000000302a0c7836 */ /* 0x040fe20000000000 */
[CC--:B------:R-:W-:Y:S01]  /*119c0*/  ISETP.GE.OR P2, PT, R42.reuse, R63.reuse, P0 ;  /* 0x0000003f2a00720c */ /* 0x0c0fe20000746670 */
[----:B------:R-:W2:Y:S01]  /*119d0*/  SHFL.IDX PT, R0, R41, RZ, 0x181f ;  /* 0x00181fff29007589 */ /* 0x000ea200000e0000 */
[----:B------:R-:W-:Y:S02]  /*119e0*/  VIADD R20, R42, 0x60 ;  /* 0x000000602a147836 */ /* 0x000fe40000000000 */
[-C--:B------:R-:W-:Y:S01]  /*119f0*/  ISETP.GE.OR P3, PT, R12, R63.reuse, P0 ;  /* 0x0000003f0c00720c */ /* 0x080fe20000766670 */
[----:B------:R-:W3:Y:S02]  /*11a00*/  SHFL.IDX PT, R14, R40, 0x2, 0x181f ;  /* 0x00581f00280e7f89 */ /* 0x000ee400000e0000 */
[----:B------:R-:W-:-:S02]  /*11a10*/  ISETP.GE.OR P4, PT, R20, R63, P0 ;  /* 0x0000003f1400720c */ /* 0x000fc40000786670 */
[----:B------:R-:W4:Y:S04]  /*11a20*/  SHFL.IDX PT, R8, R41, 0x1, 0x181f ;  /* 0x00381f0029087f89 */ /* 0x000f2800000e0000 */
[----:B------:R-:W4:Y:S01]  /*11a30*/  SHFL.IDX PT, R10, R41, 0x2, 0x181f ;  /* 0x00581f00290a7f89 */ /* 0x000f2200000e0000 */
[----:B0-----:R-:W-:-:S03]  /*11a40*/  @!P2 LEA R32, P5, R59, R3, 0x1 ;  /* 0x000000033b20a211 */ /* 0x001fc600078a08ff */
[C---:B-1----:R-:W-:Y:S02]  /*11a50*/  @!P3 LEA R20, P1, R59.reuse, R9, 0x1 ;  /* 0x000000093b14b211 */ /* 0x042fe400078208ff */
[C-C-:B--2---:R-:W-:Y:S02]  /*11a60*/  @!P2 LEA.HI.X R3, R59.reuse, R0, R58.reuse, 0x1, P5 ;  /* 0x000000003b03a211 */ /* 0x144fe400028f0c3a */
[----:B------:R-:W0:Y:S01]  /*11a70*/  SHFL.IDX PT, R0, R41, 0x3, 0x181f ;  /* 0x00781f0029007f89 */ /* 0x000e2200000e0000 */
[C---:B---3--:R-:W-:Y:S02]  /*11a80*/  @!P4 LEA R43, P5, R59.reuse, R14, 0x1 ;  /* 0x0000000e3b2bc211 */ /* 0x048fe400078a08ff */
[----:B------:R-:W-:Y:S01]  /*11a90*/  @!P2 IMAD.MOV.U32 R9, RZ, RZ, R3 ;  /* 0x000000ffff09a224 */ /* 0x000fe200078e0003 */
[----:B------:R-:W1:Y:S01]  /*11aa0*/  SHFL.IDX PT, R14, R40, 0x3, 0x181f ;  /* 0x00781f00280e7f89 */ /* 0x000e6200000e0000 */
[C---:B----4-:R-:W-:Y:S01]  /*11ab0*/  @!P3 LEA.HI.X R21, R59.reuse, R8, R58, 0x1, P1 ;  /* 0x000000083b15b211 */ /* 0x050fe200008f0c3a */
[----:B------:R-:W-:Y:S01]  /*11ac0*/  @!P2 IMAD.MOV.U32 R8, RZ, RZ, R32 ;  /* 0x000000ffff08a224 */ /* 0x000fe200078e0020 */
[----:B------:R-:W-:-:S04]  /*11ad0*/  @!P4 LEA.HI.X R10, R59, R10, R58, 0x1, P5 ;  /* 0x0000000a3b0ac211 */ /* 0x000fc800028f0c3a */
[----:B-----5:R2:W-:Y:S04]  /*11ae0*/  @!P2 ST.E.128 desc[UR56][R8.64], R4 ;  /* 0x000000040800a985 */ /* 0x0205e8000c101d38 */
[----:B------:R3:W-:Y:S01]  /*11af0*/  @!P3 ST.E.128 desc[UR56][R20.64], R24 ;  /* 0x000000181400b985 */ /* 0x0007e2000c101d38 */
[----:B--2---:R-:W-:Y:S01]  /*11b00*/  @!P4 MOV R4, R43 ;  /* 0x0000002b0004c202 */ /* 0x004fe20000000f00 */
[----:B------:R-:W-:-:S05]  /*11b10*/  @!P4 IMAD.MOV.U32 R5, RZ, RZ, R10 ;  /* 0x000000ffff05c224 */ /* 0x000fca00078e000a */
[----:B01----:R3:W-:Y:S02]  /*11b20*/  @!P4 ST.E.128 desc[UR56][R4.64], R28 ;  /* 0x0000001c0400c985 */ /* 0x0037e4000c101d38 */
.L_x_12832:
[----:B------:R-:W-:-:S05]  /*11b30*/  VIADD R42, R42, 0x90 ;  /* 0x000000902a2a7836 */ /* 0x000fca0000000000 */
[----:B------:R-:W-:-:S13]  /*11b40*/  ISETP.GE.OR P0, PT, R42, R63, P0 ;  /* 0x0000003f2a00720c */ /* 0x000fda0000706670 */
[----:B------:R-:W-:Y:S05]  /*11b50*/  @P0 BRA `(.L_x_12651) ;  /* 0x0000001000d40947 */ /* 0x000fea0003800000 */
[----:B------:R-:W-:-:S04]  /*11b60*/  LEA R14, P0, R59, R14, 0x1 ;  /* 0x0000000e3b0e7211 */ /* 0x000fc800078008ff */
[----:B------:R-:W-:-:S05]  /*11b70*/  LEA.HI.X R15, R59, R0, R58, 0x1, P0 ;  /* 0x000000003b0f7211 */ /* 0x000fca00000f0c3a */
[----:B------:R0:W-:Y:S01]  /*11b80*/  ST.E.128 desc[UR56][R14.64], R36 ;  /* 0x000000240e007985 */ /* 0x0001e2000c101d38 */
[----:B------:R-:W-:Y:S05]  /*11b90*/  BRA `(.L_x_12651) ;  /* 0x0000001000c47947 */ /* 0x000fea0003800000 */
.L_x_12649:
        /* <DEDUP_REMOVED lines=8> */
[----:B------:R-:W-:Y:S01]  /*11c20*/  ULDC.64 UR4, c[0x0][0xb38] ;  /* 0x0002ce0000047ab9 */ /* 0x000fe20000000a00 */
[----:B------:R-:W-:Y:S02]  /*11c30*/  IMAD.MOV.U32 R3, RZ, RZ, R65 ;  /* 0x000000ffff037224 */ /* 0x000fe400078e0041 */
[----:B------:R-:W-:Y:S02]  /*11c40*/  IMAD.IADD R5, R5, 0x1, R11 ;  /* 0x0000000105057824 */ /* 0x000fe400078e020b */
[----:B------:R-:W-:-:S04]  /*11c50*/  IMAD.WIDE.U32 R4, R72, UR4, R4 ;  /* 0x0000000448047c25 */ /* 0x000fc8000f8e0004 */
[----:B------:R-:W-:Y:S01]  /*11c60*/  IMAD R5, R72, UR5, R5 ;  /* 0x0000000548057c24 */ /* 0x000fe2000f8e0205 */
[----:B------:R-:W-:Y:S02]  /*11c70*/  ULDC.64 UR4, c[0x0][0xb40] ;  /* 0x0002d00000047ab9 */ /* 0x000fe40000000a00 */
[----:B------:R-:W-:Y:S02]  /*11c80*/  IMAD R0, R0, UR4, RZ ;  /* 0x0000000400007c24 */ /* 0x000fe4000f8e02ff */
[----:B0-----:R-:W-:-:S04]  /*11c90*/  @P1 IMAD.HI.U32 R12, R65, R12, RZ ;  /* 0x0000000c410c1227 */ /* 0x001fc800078e00ff */
[C---:B------:R-:W-:Y:S02]  /*11ca0*/  IMAD R7, R9.reuse, UR5, R0 ;  /* 0x0000000509077c24 */ /* 0x040fe4000f8e0200 */
[----:B------:R-:W-:Y:S01]  /*11cb0*/  IMAD.WIDE.U32 R4, R9, UR4, R4 ;  /* 0x0000000409047c25 */ /* 0x000fe2000f8e0004 */
[----:B-1----:R-:W-:Y:S01]  /*11cc0*/  @P1 SHF.R.U32.HI R3, RZ, R13, R12 ;  /* 0x0000000dff031219 */ /* 0x002fe2000001160c */
[----:B------:R-:W-:Y:S02]  /*11cd0*/  ULDC.64 UR4, c[0x0][0xb48] ;  /* 0x0002d20000047ab9 */ /* 0x000fe40000000a00 */
[----:B------:R-:W-:Y:S01]  /*11ce0*/  IMAD.IADD R5, R5, 0x1, R7 ;  /* 0x0000000105057824 */ /* 0x000fe200078e0207 */
[--C-:B------:R-:W-:Y:S01]  /*11cf0*/  SHF.R.S32.HI R0, RZ, 0x1f, R3.reuse ;  /* 0x0000001fff007819 */ /* 0x100fe20000011403 */
[----:B------:R-:W-:Y:S02]  /*11d00*/  IMAD.MOV R7, RZ, RZ, -R3 ;  /* 0x000000ffff077224 */ /* 0x000fe400078e0a03 */
[----:B------:R-:W-:-:S04]  /*11d10*/  IMAD.WIDE.U32 R4, R70, UR4, R4 ;  /* 0x0000000446047c25 */ /* 0x000fc8000f8e0004 */
[----:B------:R-:W-:Y:S02]  /*11d20*/  IMAD R0, R0, UR6, RZ ;  /* 0x0000000600007c24 */ /* 0x000fe4000f8e02ff */
[----:B------:R-:W-:Y:S01]  /*11d30*/  IMAD R5, R70, UR5, R5 ;  /* 0x0000000546057c24 */ /* 0x000fe2000f8e0205 */
[----:B------:R-:W-:Y:S01]  /*11d40*/  ULDC.64 UR4, c[0x0][0xb28] ;  /* 0x0002ca0000047ab9 */ /* 0x000fe20000000a00 */
[C---:B------:R-:W-:Y:S02]  /*11d50*/  IMAD R9, R3.reuse, UR7, R0 ;  /* 0x0000000703097c24 */ /* 0x040fe4000f8e0200 */
[----:B------:R-:W-:Y:S01]  /*11d60*/  IMAD.WIDE.U32 R4, R3, UR6, R4 ;  /* 0x0000000603047c25 */ /* 0x000fe2000f8e0004 */
[----:B------:R-:W-:-:S03]  /*11d70*/  SHF.R.S32.HI R3, RZ, 0x1f, R68 ;  /* 0x0000001fff037819 */ /* 0x000fc60000011444 */
[----:B------:R-:W-:Y:S01]  /*11d80*/  IMAD R7, R8, R7, R65 ;  /* 0x0000000708077224 */ /* 0x000fe200078e0241 */
[----:B------:R-:W-:Y:S01]  /*11d90*/  LEA.HI R8, R3, R68, RZ, 0x2 ;  /* 0x0000004403087211 */ /* 0x000fe200078f10ff */
[----:B------:R-:W-:Y:S02]  /*11da0*/  IMAD.IADD R5, R5, 0x1, R9 ;  /* 0x0000000105057824 */ /* 0x000fe400078e0209 */
[----:B------:R-:W-:Y:S01]  /*11db0*/  VIADD R3, R2, 0x30820 ;  /* 0x0003082002037836 */ /* 0x000fe20000000000 */
[----:B------:R-:W-:Y:S01]  /*11dc0*/  SHF.R.S32.HI R0, RZ, 0x1f, R7 ;  /* 0x0000001fff007819 */ /* 0x000fe20000011407 */
[----:B------:R-:W-:Y:S01]  /*11dd0*/  IMAD.WIDE.U32 R4, R7, UR4, R4 ;  /* 0x0000000407047c25 */ /* 0x000fe2000f8e0004 */
[----:B------:R-:W-:Y:S02]  /*11de0*/  LOP3.LUT R9, R8, 0x7ffffffc, RZ, 0xc0, !PT ;  /* 0x7ffffffc08097812 */ /* 0x000fe400078ec0ff */
[----:B------:R-:W-:Y:S01]  /*11df0*/  PRMT R8, RZ, 0x654, R3 ;  /* 0x00000654ff087816 */ /* 0x000fe20000000003 */
[----:B------:R-:W-:Y:S01]  /*11e00*/  IMAD R0, R0, UR4, RZ ;  /* 0x0000000400007c24 */ /* 0x000fe2000f8e02ff */
[----:B------:R-:W-:-:S02]  /*11e10*/  IADD3 R9, R68, -R9, RZ ;  /* 0x8000000944097210 */ /* 0x000fc40007ffe0ff */
[----:B------:R0:W-:Y:S01]  /*11e20*/  SYNCS.ARRIVE.TRANS64.RED.A1T0 RZ, [R8+URZ], RZ ;  /* 0x000000ff08ff79a7 */ /* 0x0001e2000810043f */
[----:B------:R-:W-:Y:S01]  /*11e30*/  IMAD R3, R7, UR5, R0 ;  /* 0x0000000507037c24 */ /* 0x000fe2000f8e0200 */
[----:B------:R-:W-:Y:S01]  /*11e40*/  ULDC.64 UR4, c[0x0][0xb00] ;  /* 0x0002c00000047ab9 */ /* 0x000fe20000000a00 */
[----:B------:R-:W-:Y:S01]  /*11e50*/  IMAD.SHL.U32 R7, R9, 0x2, RZ ;  /* 0x0000000209077824 */ /* 0x000fe200078e00ff */
[C---:B------:R-:W-:Y:S01]  /*11e60*/  LEA R0, P0, R4.reuse, UR4, 0x2 ;  /* 0x0000000404007c11 */ /* 0x040fe2000f8010ff */
[----:B------:R-:W-:Y:S01]  /*11e70*/  IMAD.IADD R3, R5, 0x1, R3 ;  /* 0x0000000105037824 */ /* 0x000fe200078e0203 */
[----:B------:R-:W-:Y:S01]  /*11e80*/  UMOV UR4, 0xffffffff ;  /* 0xffffffff00047882 */ /* 0x000fe20000000000 */
[C---:B------:R-:W-:Y:S01]  /*11e90*/  VIADD R32, R7.reuse, 0x30 ;  /* 0x0000003007207836 */ /* 0x040fe20000000000 */
[C---:B------:R-:W-:Y:S01]  /*11ea0*/  IADD3 R69, R7.reuse, 0x20, RZ ;  /* 0x0000002007457810 */ /* 0x040fe20007ffe0ff */
[C---:B------:R-:W-:Y:S01]  /*11eb0*/  VIADD R60, R7.reuse, 0x38 ;  /* 0x00000038073c7836 */ /* 0x040fe20000000000 */
[----:B------:R-:W-:Y:S01]  /*11ec0*/  LEA.HI.X R4, R4, UR5, R3, 0x2, P0 ;  /* 0x0000000504047c11 */ /* 0x000fe200080f1403 */
        /* <DEDUP_REMOVED lines=10> */
[----:B------:R-:W-:Y:S01]  /*11f70*/  SHF.R.S32.HI R73, RZ, 0x1f, R32 ;  /* 0x0000001fff497819 */ /* 0x000fe20000011420 */
[----:B0-----:R-:W-:Y:S06]  /*11f80*/  BRA.DIV UR4, `(.L_x_12652) ;  /* 0x00000086049c7947 */ /* 0x001fec000b800000 */
[----:B------:R0:W1:Y:S04]  /*11f90*/  SHFL.IDX PT, R3, R4, RZ, 0x1c1f ;  /* 0x001c1fff04037589 */ /* 0x00006800000e0000 */
[----:B------:R0:W2:Y:S02]  /*11fa0*/  SHFL.IDX PT, R14, R0, RZ, 0x1c1f ;  /* 0x001c1fff000e7589 */ /* 0x0000a400000e0000 */
.L_x_12835:
[----:B------:R-:W-:Y:S01]  /*11fb0*/  ISETP.GE.AND P0, PT, R10, R63, PT ;  /* 0x0000003f0a00720c */ /* 0x000fe20003f06270 */
[----:B------:R-:W-:-:S12]  /*11fc0*/  BSSY B1, `(.L_x_12653) ;  /* 0x0000023000017945 */ /* 0x000fd80003800000 */
[----:B------:R-:W-:Y:S05]  /*11fd0*/  @P0 BRA `(.L_x_12654) ;  /* 0x0000000000840947 */ /* 0x000fea0003800000 */
[----:B------:R-:W-:Y:S02]  /*11fe0*/  ULDC UR4, c[0x0][0xac8] ;  /* 0x0002b20000047ab9 */ /* 0x000fe40000000800 */
[----:B------:R-:W-:Y:S02]  /*11ff0*/  ISETP.GE.AND P3, PT, R7, UR4, PT ;  /* 0x0000000407007c0c */ /* 0x000fe4000bf66270 */
[----:B------:R-:W-:Y:S02]  /*12000*/  ISETP.GE.AND P1, PT, R62, UR4, PT ;  /* 0x000000043e007c0c */ /* 0x000fe4000bf26270 */
[----:B------:R-:W-:Y:S02]  /*12010*/  ISETP.GE.AND P0, PT, R65, UR4, PT ;  /* 0x0000000441007c0c */ /* 0x000fe4000bf06270 */
[----:B------:R-:W-:-:S07]  /*12020*/  ISETP.GE.AND P4, PT, R67, UR4, PT ;  /* 0x0000000443007c0c */ /* 0x000fce000bf86270 */
[----:B-1----:R-:W-:Y:S02]  /*12030*/  @!P3 IMAD.MOV.U32 R15, RZ, RZ, R3 ;  /* 0x000000ffff0fb224 */ /* 0x002fe400078e0003 */
[CC--:B--2---:R-:W-:Y:S01]  /*12040*/  @!P1 LEA R10, P5, R62.reuse, R14.reuse, 0x2 ;  /* 0x0000000e3e0a9211 */ /* 0x0c4fe200078a10ff */
[----:B------:R-:W-:Y:S01]  /*12050*/  @!P3 IMAD.WIDE R8, R7, 0x4, R14 ;  /* 0x000000040708b825 */ /* 0x000fe200078e020e */
[----:B------:R-:W-:Y:S02]  /*12060*/  @!P0 LEA R12, P2, R65, R14, 0x2 ;  /* 0x0000000e410c8211 */ /* 0x000fe400078410ff */
[-C--:B------:R-:W-:Y:S02]  /*12070*/  @!P1 LEA.HI.X R11, R62, R3.reuse, R64, 0x2, P5 ;  /* 0x000000033e0b9211 */ /* 0x080fe400028f1440 */
[----:B------:R1:W-:Y:S01]  /*12080*/  @!P3 ST.E.64 desc[UR56][R8.64], R20 ;  /* 0x000000140800b985 */ /* 0x0003e2000c101b38 */
[----:B------:R-:W-:Y:S02]  /*12090*/  ISETP.GE.AND P3, PT, R69, UR4, PT ;  /* 0x0000000445007c0c */ /* 0x000fe4000bf66270 */
[----:B------:R-:W-:Y:S01]  /*120a0*/  @!P0 LEA.HI.X R13, R65, R3, R66, 0x2, P2 ;  /* 0x00000003410d8211 */ /* 0x000fe200010f1442 */
[----:B------:R2:W-:Y:S01]  /*120b0*/  @!P1 ST.E.64 desc[UR56][R10.64], R26 ;  /* 0x0000001a0a009985 */ /* 0x0005e2000c101b38 */
[----:B------:R-:W-:-:S02]  /*120c0*/  ISETP.GE.AND P2, PT, R71, UR4, PT ;  /* 0x0000000447007c0c */ /* 0x000fc4000bf46270 */
[CC--:B------:R-:W-:Y:S01]  /*120d0*/  @!P4 LEA R24, P5, R67.reuse, R14.reuse, 0x2 ;  /* 0x0000000e4318c211 */ /* 0x0c0fe200078a10ff */
[----:B------:R3:W-:Y:S01]  /*120e0*/  @!P0 ST.E.64 desc[UR56][R12.64], R28 ;  /* 0x0000001c0c008985 */ /* 0x0007e2000c101b38 */
[----:B------:R-:W-:Y:S02]  /*120f0*/  ISETP.GE.AND P1, PT, R32, UR4, PT ;  /* 0x0000000420007c0c */ /* 0x000fe4000bf26270 */
[----:B------:R-:W-:Y:S02]  /*12100*/  ISETP.GE.AND P0, PT, R60, UR4, PT ;  /* 0x000000043c007c0c */ /* 0x000fe4000bf06270 */
[----:B------:R-:W-:Y:S02]  /*12110*/  @!P4 LEA.HI.X R25, R67, R3, R68, 0x2, P5 ;  /* 0x000000034319c211 */ /* 0x000fe400028f1444 */
[----:B------:R-:W-:-:S03]  /*12120*/  @!P3 LEA R58, P5, R69, R14, 0x2 ;  /* 0x0000000e453ab211 */ /* 0x000fc600078a10ff */
[----:B------:R3:W-:Y:S01]  /*12130*/  @!P4 ST.E.64 desc[UR56][R24.64], R30 ;  /* 0x0000001e1800c985 */ /* 0x0007e2000c101b38 */
[-C--:B-1----:R-:W-:Y:S02]  /*12140*/  @!P2 LEA R8, P4, R71, R14.reuse, 0x2 ;  /* 0x0000000e4708a211 */ /* 0x082fe400078810ff */
[-C--:B------:R-:W-:Y:S02]  /*12150*/  @!P3 LEA.HI.X R59, R69, R3.reuse, R70, 0x2, P5 ;  /* 0x00000003453bb211 */ /* 0x080fe400028f1446 */
[-C--:B--2---:R-:W-:Y:S02]  /*12160*/  @!P1 LEA R10, P5, R32, R14.reuse, 0x2 ;  /* 0x0000000e200a9211 */ /* 0x084fe400078a10ff */
        /* <DEDUP_REMOVED lines=8> */
.L_x_12654:
[----:B------:R-:W-:Y:S05]  /*121f0*/  BSYNC B1 ;  /* 0x0000000000017941 */ /* 0x000fea0003800000 */
.L_x_12653:
[----:B------:R-:W-:-:S03]  /*12200*/  UMOV UR4, 0xffffffff ;  /* 0xffffffff00047882 */ /* 0x000fc60000000000 */
[----:B------:R-:W-:Y:S05]  /*12210*/  BRA.DIV UR4, `(.L_x_12655) ;  /* 0x00000086042c7947 */ /* 0x000fea000b800000 */
[----:B-1----:R1:W4:Y:S04]  /*12220*/  SHFL.IDX PT, R3, R4, 0x1, 0x1c1f ;  /* 0x003c1f0004037f89 */ /* 0x00232800000e0000 */
[----:B--23--:R1:W2:Y:S02]  /*12230*/  SHFL.IDX PT, R14, R0, 0x1, 0x1c1f ;  /* 0x003c1f00000e7f89 */ /* 0x00c2a400000e0000 */
.L_x_12839:
[----:B------:R-:W-:-:S13]  /*12240*/  ISETP.GE.AND P0, PT, R6, R63, PT ;  /* 0x0000003f0600720c */ /* 0x000fda0003f06270 */
[----:B------:R-:W-:Y:S05]  /*12250*/  @P0 BRA `(.L_x_12651) ;  /* 0x0000000c00140947 */ /* 0x000fea0003800000 */
[----:B------:R-:W-:Y:S02]  /*12260*/  ULDC UR4, c[0x0][0xac8] ;  /* 0x0002b20000047ab9 */ /* 0x000fe40000000800 */
[----:B------:R-:W-:Y:S02]  /*12270*/  ISETP.GE.AND P4, PT, R7, UR4, PT ;  /* 0x0000000407007c0c */ /* 0x000fe4000bf86270 */
[----:B------:R-:W-:Y:S02]  /*12280*/  ISETP.GE.AND P5, PT, R62, UR4, PT ;  /* 0x000000043e007c0c */ /* 0x000fe4000bfa6270 */
[----:B------:R-:W-:Y:S02]  /*12290*/  ISETP.GE.AND P0, PT, R65, UR4, PT ;  /* 0x0000000441007c0c */ /* 0x000fe4000bf06270 */
[----:B------:R-:W-:Y:S02]  /*122a0*/  ISETP.GE.AND P1, PT, R67, UR4, PT ;  /* 0x0000000443007c0c */ /* 0x000fe4000bf26270 */
[----:B------:R-:W-:-:S05]  /*122b0*/  ISETP.GE.AND P2, PT, R69, UR4, PT ;  /* 0x0000000445007c0c */ /* 0x000fca000bf46270 */
[----:B----4-:R-:W-:Y:S02]  /*122c0*/  @!P4 IMAD.MOV.U32 R15, RZ, RZ, R3 ;  /* 0x000000ffff0fc224 */ /* 0x010fe400078e0003 */
        /* <DEDUP_REMOVED lines=9> */
[----:B------:R-:W-:Y:S02]  /*12360*/  ISETP.GE.AND P4, PT, R32, UR4, PT ;  /* 0x0000000420007c0c */ /* 0x000fe4000bf86270 */
[-C--:B------:R-:W-:Y:S01]  /*12370*/  @!P1 LEA.HI.X R11, R67, R3.reuse, R68, 0x2, P5 ;  /* 0x00000003430b9211 */ /* 0x080fe200028f1444 */
[----:B------:R3:W-:Y:S01]  /*12380*/  @!P0 ST.E.64 desc[UR56][R8.64], R48 ;  /* 0x0000003008008985 */ /* 0x0007e2000c101b38 */
[C---:B------:R-:W-:Y:S02]  /*12390*/  @!P2 LEA R12, P5, R69.reuse, R14, 0x2 ;  /* 0x0000000e450ca211 */ /* 0x040fe400078a10ff */
[----:B------:R-:W-:Y:S01]  /*123a0*/  ISETP.GE.AND P0, PT, R60, UR4, PT ;  /* 0x000000043c007c0c */ /* 0x000fe2000bf06270 */
[----:B------:R3:W-:Y:S01]  /*123b0*/  @!P1 ST.E.64 desc[UR56][R10.64], R50 ;  /* 0x000000320a009985 */ /* 0x0007e2000c101b38 */
[----:B------:R-:W-:-:S02]  /*123c0*/  @!P2 LEA.HI.X R13, R69, R3, R70, 0x2, P5 ;  /* 0x00000003450da211 */ /* 0x000fc400028f1446 */
[----:B------:R-:W-:-:S03]  /*123d0*/  @!P3 LEA R20, P5, R71, R14, 0x2 ;  /* 0x0000000e4714b211 */ /* 0x000fc600078a10ff */
[----:B------:R3:W-:Y:S01]  /*123e0*/  @!P2 ST.E.64 desc[UR56][R12.64], R52 ;  /* 0x000000340c00a985 */ /* 0x0007e2000c101b38 */
[----:B------:R-:W-:Y:S02]  /*123f0*/  @!P3 LEA.HI.X R21, R71, R3, R72, 0x2, P5 ;  /* 0x000000034715b211 */ /* 0x000fe400028f1448 */
[----:B0-----:R-:W-:-:S03]  /*12400*/  @!P4 LEA R4, P5, R32, R14, 0x2 ;  /* 0x0000000e2004c211 */ /* 0x001fc600078a10ff */
[----:B------:R3:W-:Y:S01]  /*12410*/  @!P3 ST.E.64 desc[UR56][R20.64], R54 ;  /* 0x000000361400b985 */ /* 0x0007e2000c101b38 */
[----:B------:R-:W-:-:S05]  /*12420*/  @!P4 LEA.HI.X R5, R32, R3, R73, 0x2, P5 ;  /* 0x000000032005c211 */ /* 0x000fca00028f1449 */
[----:B------:R3:W-:Y:S01]  /*12430*/  @!P4 ST.E.64 desc[UR56][R4.64], R56 ;  /* 0x000000380400c985 */ /* 0x0007e2000c101b38 */
[----:B------:R-:W-:Y:S05]  /*12440*/  @P0 BRA `(.L_x_12651) ;  /* 0x0000000800980947 */ /* 0x000fea0003800000 */
[----:B------:R-:W-:-:S04]  /*12450*/  LEA R14, P0, R60, R14, 0x2 ;  /* 0x0000000e3c0e7211 */ /* 0x000fc800078010ff */
[----:B------:R-:W-:-:S05]  /*12460*/  LEA.HI.X R15, R60, R3, R61, 0x2, P0 ;  /* 0x000000033c0f7211 */ /* 0x000fca00000f143d */
[----:B------:R0:W-:Y:S01]  /*12470*/  ST.E.64 desc[UR56][R14.64], R150 ;  /* 0x000000960e007985 */ /* 0x0001e2000c101b38 */
[----:B------:R-:W-:Y:S05]  /*12480*/  BRA `(.L_x_12651) ;  /* 0x0000000800887947 */ /* 0x000fea0003800000 */
.L_x_12647:
[----:B------:R-:W2:Y:S01]  /*12490*/  LDL R8, [R1+0x94] ;  /* 0x0000940001087983 */ /* 0x000ea20000100800 */
        /* <DEDUP_REMOVED lines=15> */
[----:B------:R-:W-:Y:S02]  /*12590*/  ISETP.GT.AND P3, PT, R75, 0xbf, PT ;  /* 0x000000bf4b00780c */ /* 0x000fe40003f64270 */
[----:B--2---:R-:W-:-:S13]  /*125a0*/  ISETP.NE.AND P2, PT, R8, RZ, PT ;  /* 0x000000ff0800720c */ /* 0x004fda0003f45270 */
[----:B------:R-:W1:Y:S02]  /*125b0*/  @!P2 LDC R8, c[0x0][0xad4] ;  /* 0x0002b500ff08ab82 */ /* 0x000e640000000800 */
[----:B-1----:R0:W-:Y:S01]  /*125c0*/  @!P2 STL [R1+0x94], R8 ;  /* 0x000094080100a387 */ /* 0x0021e20000100800 */
[----:B------:R-:W-:Y:S01]  /*125d0*/  ISETP.GT.AND P2, PT, R8, 0x1, PT ;  /* 0x000000010800780c */ /* 0x000fe20003f44270 */
[----:B------:R-:W-:-:S12]  /*125e0*/  @P1 BRA `(.L_x_12656) ;  /* 0x0000000000101947 */ /* 0x000fd80003800000 */
[----:B------:R-:W-:Y:S05]  /*125f0*/  @!P0 BRA `(.L_x_12656) ;  /* 0x00000000000c8947 */ /* 0x000fea0003800000 */
[----:B------:R-:W2:Y:S04]  /*12600*/  LDG.E R0, desc[UR56][R4.64] ;  /* 0x0000003804007981 */ /* 0x000ea8000c1e1900 */
[----:B-----5:R-:W2:Y:S02]  /*12610*/  LDG.E R21, desc[UR56][R4.64+0x4] ;  /* 0x0000043804157981 */ /* 0x020ea4000c1e1900 */
[----:B--2---:R-:W-:-:S07]  /*12620*/  IMAD.IADD R21, R21, 0x1, -R0 ;  /* 0x0000000115157824 */ /* 0x004fce00078e0a00 */
.L_x_12656:
[----:B------:R-:W-:Y:S01]  /*12630*/  BSSY B1, `(.L_x_12657) ;  /* 0x000003a000017945 */ /* 0x000fe20003800000 */
[----:B------:R-:W-:Y:S02]  /*12640*/  SEL R31, R74, RZ, !P0 ;  /* 0x000000ff4a1f7207 */ /* 0x000fe40004000000 */
[----:B------:R-:W-:Y:S02]  /*12650*/  SEL R64, R64, RZ, !P0 ;  /* 0x000000ff40407207 */ /* 0x000fe40004000000 */
[----:B-----5:R-:W-:Y:S01]  /*12660*/  SHF.R.S32.HI R24, RZ, 0x1f, R3 ;  /* 0x0000001fff187819 */ /* 0x020fe20000011403 */
[----:B------:R-:W-:Y:S06]  /*12670*/  @P3 BRA `(.L_x_12658) ;  /* 0x0000000000d43947 */ /* 0x000fec0003800000 */
[----:B------:R-:W2:Y:S01]  /*12680*/  LDL R0, [R1+0x9c] ;  /* 0x00009c0001007983 */ /* 0x000ea20000100800 */
[----:B------:R-:W1:Y:S01]  /*12690*/  LDC R26, c[0x0][0xbe8] ;  /* 0x0002fa00ff1a7b82 */ /* 0x000e620000000800 */
[----:B0-----:R-:W2:Y:S02]  /*126a0*/  S2R R4, SR_TID.X ;  /* 0x0000000000047919 */ /* 0x001ea40000002100 */
[----:B--2---:R-:W-:Y:S02]  /*126b0*/  IMAD R0, R0, 0xc0, R4 ;  /* 0x000000c000007824 */ /* 0x004fe400078e0204 */
[----:B-1----:R-:W-:Y:S02]  /*126c0*/  IMAD R4, R21, R26, RZ ;  /* 0x0000001a15047224 */ /* 0x002fe400078e02ff */
[----:B------:R-:W-:-:S05]  /*126d0*/  VIADD R37, R0, 0xffffff80 ;  /* 0xffffff8000257836 */ /* 0x000fca0000000000 */
[----:B------:R-:W-:-:S13]  /*126e0*/  ISETP.GE.AND P0, PT, R37, R4, PT ;  /* 0x000000042500720c */ /* 0x000fda0003f06270 */
[----:B------:R-:W-:Y:S05]  /*126f0*/  @P0 BRA `(.L_x_12658) ;  /* 0x0000000000b40947 */ /* 0x000fea0003800000 */
[----:B------:R-:W2:Y:S01]  /*12700*/  LDL R14, [R1+0x8c] ;  /* 0x00008c00010e7983 */ /* 0x000ea20000100800 */
[----:B------:R-:W-:Y:S01]  /*12710*/  ISETP.GT.AND P0, PT, R8, 0x1, PT ;  /* 0x000000010800780c */ /* 0x000fe20003f04270 */
[----:B------:R-:W0:Y:S02]  /*12720*/  LDC.64 R4, c[0x0][0xba8] ;  /* 0x0002ea00ff047b82 */ /* 0x000e240000000a00 */
[----:B------:R-:W3:Y:S01]  /*12730*/  LDL.LU R28, [R1+0xa0] ;  /* 0x0000a000011c7983 */ /* 0x000ee20000300800 */
[----:B------:R-:W-:Y:S01]  /*12740*/  MOV R20, 0x9b8 ;  /* 0x000009b800147802 */ /* 0x000fe20000000f00 */
[----:B------:R-:W-:Y:S01]  /*12750*/  IMAD.MOV.U32 R25, RZ, RZ, R37 ;  /* 0x000000ffff197224 */ /* 0x000fe200078e0025 */
[----:B------:R-:W-:Y:S02]  /*12760*/  ISETP.NE.AND P1, PT, R26, 0x1, PT ;  /* 0x000000011a00780c */ /* 0x000fe40003f25270 */
[----:B------:R-:W-:-:S04]  /*12770*/  SEL R20, R20, 0x978, P0 ;  /* 0x0000097814147807 */ /* 0x000fc80000000000 */
        /* <DEDUP_REMOVED lines=37> */
.L_x_12658:
[----:B------:R-:W-:Y:S05]  /*129d0*/  BSYNC B1 ;  /* 0x0000000000017941 */ /* 0x000fea0003800000 */
.L_x_12657:
[----:B------:R-:W-:Y:S05]  /*129e0*/  @P2 BRA `(.L_x_12651) ;  /* 0x0000000400302947 */ /* 0x000fea0003800000 */
[----:B------:R-:W2:Y:S01]  /*129f0*/  LDL.LU R12, [R1+0x8c] ;  /* 0x00008c00010c7983 */ /* 0x000ea20000300800 */
[----:B------:R-:W3:Y:S01]  /*12a00*/  LDC R10, c[0x0][0xbe8] ;  /* 0x0002fa00ff0a7b82 */ /* 0x000ee20000000800 */
[----:B------:R-:W-:Y:S01]  /*12a10*/  ULDC.64 UR4, c[0x0][0xaa0] ;  /* 0x0002a80000047ab9 */ /* 0x000fe20000000a00 */
[----:B------:R-:W-:Y:S01]  /*12a20*/  IMAD R61, R61, 0x30, R60 ;  /* 0x000000303d3d7824 */ /* 0x000fe200078e023c */
[----:B------:R-:W4:Y:S01]  /*12a30*/  LDL R26, [R1+0x9c] ;  /* 0x00009c00011a7983 */ /* 0x000f220000100800 */
[----:B------:R-:W-:Y:S01]  /*12a40*/  IMAD R0, R24, UR4, RZ ;  /* 0x0000000418007c24 */ /* 0x000fe2000f8e02ff */
[----:B------:R-:W-:Y:S01]  /*12a50*/  ULDC.64 UR6, c[0x0][0xaf0] ;  /* 0x0002bc0000067ab9 */ /* 0x000fe20000000a00 */
[----:B01----:R-:W-:-:S04]  /*12a60*/  IMAD.WIDE.U32 R4, R3, UR4, RZ ;  /* 0x0000000403047c25 */ /* 0x003fc8000f8e00ff */
[----:B------:R-:W-:Y:S01]  /*12a70*/  IMAD R7, R3, UR5, R0 ;  /* 0x0000000503077c24 */ /* 0x000fe2000f8e0200 */
[----:B------:R-:W-:Y:S01]  /*12a80*/  ULDC.64 UR4, c[0x0][0xae8] ;  /* 0x0002ba0000047ab9 */ /* 0x000fe20000000a00 */
[----:B------:R-:W-:-:S03]  /*12a90*/  IMAD R6, R64, UR6, RZ ;  /* 0x0000000640067c24 */ /* 0x000fc6000f8e02ff */
[----:B------:R-:W-:Y:S02]  /*12aa0*/  IADD3 R5, R5, R7, RZ ;  /* 0x0000000705057210 */ /* 0x000fe40007ffe0ff */
[----:B---3--:R-:W-:-:S13]  /*12ab0*/  ISETP.NE.AND P0, PT, R10, 0x1, PT ;  /* 0x000000010a00780c */ /* 0x008fda0003f05270 */
[----:B------:R-:W0:Y:S08]  /*12ac0*/  @P0 LDC R9, c[0x0][0xbec] ;  /* 0x0002fb00ff090b82 */ /* 0x000e300000000800 */
[----:B------:R-:W1:Y:S01]  /*12ad0*/  @P0 LDC R11, c[0x0][0xbf0] ;  /* 0x0002fc00ff0b0b82 */ /* 0x000e620000000800 */
[----:B--2---:R-:W-:-:S04]  /*12ae0*/  IMAD.WIDE.U32 R4, R12, UR4, R4 ;  /* 0x000000040c047c25 */ /* 0x004fc8000f8e0004 */
[----:B----4-:R-:W-:Y:S02]  /*12af0*/  IMAD R8, R26, 0xc0, R61 ;  /* 0x000000c01a087824 */ /* 0x010fe400078e023d */
[----:B------:R-:W-:Y:S01]  /*12b00*/  IMAD R5, R12, UR5, R5 ;  /* 0x000000050c057c24 */ /* 0x000fe2000f8e0205 */
[----:B------:R-:W-:Y:S01]  /*12b10*/  ULDC.64 UR4, c[0x0][0xae0] ;  /* 0x0002b80000047ab9 */ /* 0x000fe20000000a00 */
[----:B0-----:R-:W-:-:S04]  /*12b20*/  @P0 IMAD.HI.U32 R0, R8, R9, RZ ;  /* 0x0000000908000227 */ /* 0x001fc800078e00ff */
[----:B------:R-:W-:Y:S01]  /*12b30*/  IMAD.MOV.U32 R3, RZ, RZ, R8 ;  /* 0x000000ffff037224 */ /* 0x000fe200078e0008 */
[----:B-1----:R-:W-:Y:S01]  /*12b40*/  @P0 SHF.R.U32.HI R3, RZ, R11, R0 ;  /* 0x0000000bff030219 */ /* 0x002fe20000011600 */
[C---:B------:R-:W-:Y:S02]  /*12b50*/  IMAD R9, R31.reuse, UR7, R6 ;  /* 0x000000071f097c24 */ /* 0x040fe4000f8e0206 */
[----:B------:R-:W-:Y:S01]  /*12b60*/  IMAD.WIDE.U32 R4, R31, UR6, R4 ;  /* 0x000000061f047c25 */ /* 0x000fe2000f8e0004 */
[--C-:B------:R-:W-:Y:S01]  /*12b70*/  SHF.R.S32.HI R0, RZ, 0x1f, R3.reuse ;  /* 0x0000001fff007819 */ /* 0x100fe20000011403 */
[----:B------:R-:W-:Y:S02]  /*12b80*/  ULDC.64 UR6, c[0x0][0xa80] ;  /* 0x0002a00000067ab9 */ /* 0x000fe40000000a00 */
[----:B------:R-:W-:Y:S02]  /*12b90*/  IMAD.MOV R7, RZ, RZ, -R3 ;  /* 0x000000ffff077224 */ /* 0x000fe400078e0a03 */
[----:B------:R-:W-:-:S02]  /*12ba0*/  IMAD R0, R0, UR4, RZ ;  /* 0x0000000400007c24 */ /* 0x000fc4000f8e02ff */
        /* <DEDUP_REMOVED lines=10> */
[----:B------:R-:W-:Y:S02]  /*12c50*/  ULDC UR4, c[0x0][0xac8] ;  /* 0x0002b20000047ab9 */ /* 0x000fe40000000800 */
[----:B------:R-:W-:Y:S01]  /*12c60*/  ISETP.GE.AND P0, PT, R59, UR4, PT ;  /* 0x000000043b007c0c */ /* 0x000fe2000bf06270 */
[----:B------:R-:W-:Y:S01]  /*12c70*/  IMAD.IADD R3, R5, 0x1, R3 ;  /* 0x0000000105037824 */ /* 0x000fe200078e0203 */
[----:B------:R-:W-:Y:S01]  /*12c80*/  LEA R7, P1, R4, UR6, 0x1 ;  /* 0x0000000604077c11 */ /* 0x000fe2000f8208ff */
[----:B------:R-:W-:-:S03]  /*12c90*/  UMOV UR4, 0xffffffff ;  /* 0xffffffff00047882 */ /* 0x000fc60000000000 */
[----:B------:R-:W-:Y:S01]  /*12ca0*/  LEA.HI.X R20, R4, UR7, R3, 0x1, P1 ;  /* 0x0000000704147c11 */ /* 0x000fe200088f0c03 */
[----:B------:R-:W-:Y:S08]  /*12cb0*/  BRA.DIV UR4, `(.L_x_12659) ;  /* 0x0000007a04cc7947 */ /* 0x000ff0000b800000 */
[----:B------:R-:W0:Y:S01]  /*12cc0*/  SHFL.IDX PT, R3, R7, RZ, 0x181f ;  /* 0x00181fff07037589 */ /* 0x000e2200000e0000 */
[----:B------:R-:W-:Y:S02]  /*12cd0*/  IMAD R21, R21, R10, RZ ;  /* 0x0000000a15157224 */ /* 0x000fe400078e02ff */
[----:B------:R-:W-:Y:S01]  /*12ce0*/  IMAD R24, R26, 0xc0, R60 ;  /* 0x000000c01a187824 */ /* 0x000fe200078e023c */
[----:B------:R-:W1:Y:S03]  /*12cf0*/  SHFL.IDX PT, R0, R20, RZ, 0x181f ;  /* 0x00181fff14007589 */ /* 0x000e6600000e0000 */
[C---:B------:R-:W-:Y:S01]  /*12d00*/  VIADD R8, R24.reuse, 0x30 ;  /* 0x0000003018087836 */ /* 0x040fe20000000000 */
[----:B------:R-:W2:Y:S01]  /*12d10*/  SHFL.IDX PT, R5, R7, 0x1, 0x181f ;  /* 0x00381f0007057f89 */ /* 0x000ea200000e0000 */
[C---:B------:R-:W-:Y:S01]  /*12d20*/  ISETP.GE.OR P2, PT, R24.reuse, R21, P0 ;  /* 0x000000151800720c */ /* 0x040fe20000746670 */
[----:B------:R-:W-:-:S02]  /*12d30*/  VIADD R10, R24, 0x60 ;  /* 0x00000060180a7836 */ /* 0x000fc40000000000 */
[----:B------:R-:W3:Y:S01]  /*12d40*/  SHFL.IDX PT, R14, R7, 0x2, 0x181f ;  /* 0x00581f00070e7f89 */ /* 0x000ee200000e0000 */
[-C--:B------:R-:W-:Y:S02]  /*12d50*/  ISETP.GE.OR P3, PT, R8, R21.reuse, P0 ;  /* 0x000000150800720c */ /* 0x080fe40000766670 */
[----:B------:R-:W-:Y:S01]  /*12d60*/  ISETP.GE.OR P4, PT, R10, R21, P0 ;  /* 0x000000150a00720c */ /* 0x000fe20000786670 */
[----:B------:R-:W4:Y:S04]  /*12d70*/  SHFL.IDX PT, R4, R20, 0x1, 0x181f ;  /* 0x00381f0014047f89 */ /* 0x000f2800000e0000 */
[----:B------:R-:W5:Y:S02]  /*12d80*/  SHFL.IDX PT, R6, R20, 0x2, 0x181f ;  /* 0x00581f0014067f89 */ /* 0x000f6400000e0000 */
[----:B0-----:R-:W-:-:S04]  /*12d90*/  @!P2 LEA R10, P5, R59, R3, 0x1 ;  /* 0x000000033b0aa211 */ /* 0x001fc800078a08ff */
[C-C-:B-1----:R-:W-:Y:S02]  /*12da0*/  @!P2 LEA.HI.X R3, R59.reuse, R0, R58.reuse, 0x1, P5 ;  /* 0x000000003b03a211 */ /* 0x142fe400028f0c3a */
[----:B------:R0:W1:Y:S01]  /*12db0*/  SHFL.IDX PT, R0, R20, 0x3, 0x181f ;  /* 0x00781f0014007f89 */ /* 0x00006200000e0000 */
[C---:B--2---:R-:W-:Y:S02]  /*12dc0*/  @!P3 LEA R8, P1, R59.reuse, R5, 0x1 ;  /* 0x000000053b08b211 */ /* 0x044fe400078208ff */
[----:B------:R-:W-:Y:S02]  /*12dd0*/  @!P2 MOV R11, R3 ;  /* 0x00000003000ba202 */ /* 0x000fe40000000f00 */
[C---:B---3--:R-:W-:Y:S02]  /*12de0*/  @!P4 LEA R25, P5, R59.reuse, R14, 0x1 ;  /* 0x0000000e3b19c211 */ /* 0x048fe400078a08ff */
[----:B------:R0:W2:Y:S01]  /*12df0*/  SHFL.IDX PT, R14, R7, 0x3, 0x181f ;  /* 0x00781f00070e7f89 */ /* 0x0000a200000e0000 */
[----:B----4-:R-:W-:-:S02]  /*12e00*/  @!P3 LEA.HI.X R9, R59, R4, R58, 0x1, P1 ;  /* 0x000000043b09b211 */ /* 0x010fc400008f0c3a */
[----:B------:R-:W-:Y:S01]  /*12e10*/  @!P4 IMAD.MOV.U32 R4, RZ, RZ, R25 ;  /* 0x000000ffff04c224 */ /* 0x000fe200078e0019 */
[----:B------:R0:W-:Y:S01]  /*12e20*/  @!P2 ST.E.128 desc[UR56][R10.64], RZ ;  /* 0x000000ff0a00a985 */ /* 0x0001e2000c101d38 */
[----:B-----5:R-:W-:-:S03]  /*12e30*/  @!P4 LEA.HI.X R5, R59, R6, R58, 0x1, P5 ;  /* 0x000000063b05c211 */ /* 0x020fc600028f0c3a */
[----:B------:R0:W-:Y:S04]  /*12e40*/  @!P3 ST.E.128 desc[UR56][R8.64], RZ ;  /* 0x000000ff0800b985 */ /* 0x0001e8000c101d38 */
[----:B------:R0:W-:Y:S02]  /*12e50*/  @!P4 ST.E.128 desc[UR56][R4.64], RZ ;  /* 0x000000ff0400c985 */ /* 0x0001e4000c101d38 */
.L_x_12848:
[----:B------:R-:W-:-:S05]  /*12e60*/  VIADD R24, R24, 0x90 ;  /* 0x0000009018187836 */ /* 0x000fca0000000000 */
[----:B------:R-:W-:-:S13]  /*12e70*/  ISETP.GE.OR P0, PT, R24, R21, P0 ;  /* 0x000000151800720c */ /* 0x000fda0000706670 */
[----:B--2---:R-:W-:-:S04]  /*12e80*/  @!P0 LEA R14, P1, R59, R14, 0x1 ;  /* 0x0000000e3b0e8211 */ /* 0x004fc800078208ff */
[----:B-1----:R-:W-:-:S05]  /*12e90*/  @!P0 LEA.HI.X R15, R59, R0, R58, 0x1, P1 ;  /* 0x000000003b0f8211 */ /* 0x002fca00008f0c3a */
[----:B------:R1:W-:Y:S04]  /*12ea0*/  @!P0 ST.E.128 desc[UR56][R14.64], RZ ;  /* 0x000000ff0e008985 */ /* 0x0003e8000c101d38 */
.L_x_12651:
[----:B------:R-:W-:Y:S05]  /*12eb0*/  BSYNC B0 ;  /* 0x0000000000007941 */ /* 0x000fea0003800000 */
.L_x_12646:
[----:B------:R-:W-:Y:S02]  /*12ec0*/  ULDC UR4, c[0x0][0xc3c] ;  /* 0x00030f0000047ab9 */ /* 0x000fe40000000800 */
[----:B------:R-:W-:-:S13]  /*12ed0*/  ISETP.GE.AND P0, PT, R35, UR4, PT ;  /* 0x0000000423007c0c */ /* 0x000fda000bf06270 */
[----:B------:R-:W-:Y:S05]  /*12ee0*/  @!P0 BRA `(.L_x_12660) ;  /* 0xfffffee000988947 */ /* 0x000fea000383ffff */
[----:B------:R-:W-:Y:S05]  /*12ef0*/  BRA `(.L_x_12531) ;  /* 0x0000006800c87947 */ /* 0x000fea0003800000 */
.L_x_12529:
[----:B------:R-:W-:-:S08]  /*12f00*/  NOP ;  /* 0x0000000000007918 */ /* 0x000fd00000000000 */
[----:B--2---:R-:W0:-:S00]  /*12f10*/  USETMAXREG.DEALLOC.CTAPOOL 0x20 ;  /* 0x00000020000079c8 */ /* 0x004e0000080e0500 */
        /* <DEDUP_REMOVED lines=16> */
.L_x_12661:
        /* <DEDUP_REMOVED lines=44> */
.L_x_12665:
        /* <DEDUP_REMOVED lines=36> */
.L_x_12663:
        /* <DEDUP_REMOVED lines=17> */
[----:B------:R-:W-:-:S05]  /*13630*/  IADD3 R5, R27, -0x1, RZ ;  /* 0xffffffff1b057810 */ /* 0x000fca0007ffe0ff */
[----:B------:R0:W1:Y:S02]  /*13640*/  SHFL.IDX PT, R24, R2, R5, 0x1f ;  /* 0x00001f0502187589 */ /* 0x00006400000e0000 */
.L_x_12666:
        /* <DEDUP_REMOVED lines=22> */
[----:B------:R-:W-:Y:S02]  /*137b0*/  ISETP.GE.AND P2, PT, R4, RZ, PT ;  /* 0x000000ff0400720c */ /* 0x000fe40003f46270 */
[----:B0-----:R-:W-:-:S05]  /*137c0*/  IADD3 R8, RZ, -R3, RZ ;  /* 0x80000003ff087210 */ /* 0x001fca0007ffe0ff */
        /* <DEDUP_REMOVED lines=22> */
[----:B------:R-:W-:-:S05]  /*13930*/  @P0 IADD3 R2, R2, 0x1, RZ ;  /* 0x0000000102020810 */ /* 0x000fca0007ffe0ff */
[----:B------:R-:W-:Y:S01]  /*13940*/  @!P2 IMAD.MOV R2, RZ, RZ, -R2 ;  /* 0x000000ffff02a224 */ /* 0x000fe200078e0a02 */
[----:B------:R-:W-:-:S05]  /*13950*/  @!P1 LOP3.LUT R2, RZ, R7, RZ, 0x33, !PT ;  /* 0x00000007ff029212 */ /* 0x000fca00078e33ff */
[----:B------:R-:W-:-:S04]  /*13960*/  IMAD.MOV R3, RZ, RZ, -R2 ;  /* 0x000000ffff037224 */ /* 0x000fc800078e0a02 */
[C---:B------:R-:W-:Y:S02]  /*13970*/  IMAD R4, R7.reuse, R3, R4 ;  /* 0x0000000307047224 */ /* 0x040fe400078e0204 */
[----:B------:R-:W-:-:S04]  /*13980*/  IMAD R7, R7, 0x1000000, R2 ;  /* 0x0100000007077824 */ /* 0x000fc800078e0202 */
[----:B------:R-:W-:Y:S01]  /*13990*/  IMAD R26, R4, 0x10000, R7 ;  /* 0x00010000041a7824 */ /* 0x000fe200078e0207 */
[----:B------:R-:W-:Y:S06]  /*139a0*/  BRA `(.L_x_12667) ;  /* 0x00000000000c7947 */ /* 0x000fec0003800000 */
.L_x_12664:
[----:B------:R-:W-:Y:S01]  /*139b0*/  IMAD.MOV.U32 R25, RZ, RZ, RZ ;  /* 0x000000ffff197224 */ /* 0x000fe200078e00ff */
[----:B------:R-:W-:Y:S01]  /*139c0*/  MOV R24, UR6 ;  /* 0x0000000600187c02 */ /* 0x000fe20008000f00 */
[----:B------:R-:W-:-:S07]  /*139d0*/  IMAD.MOV.U32 R26, RZ, RZ, RZ ;  /* 0x000000ffff1a7224 */ /* 0x000fce00078e00ff */
.L_x_12667:
[----:B------:R-:W-:-:S13]  /*139e0*/  ISETP.NE.AND P0, PT, R0, RZ, PT ;  /* 0x000000ff0000720c */ /* 0x000fda0003f05270 */
[----:B------:R-:W0:Y:S01]  /*139f0*/  @!P0 S2R R3, SR_CgaCtaId ;  /* 0x0000000000038919 */ /* 0x000e220000008800 */
[----:B------:R-:W-:-:S04]  /*13a00*/  @!P0 MOV R0, 0x400 ;  /* 0x0000040000008802 */ /* 0x000fc80000000f00 */
[----:B0-----:R-:W-:-:S05]  /*13a10*/  @!P0 LEA R0, R3, R0, 0x18 ;  /* 0x0000000003008211 */ /* 0x001fca00078ec0ff */
[----:B------:R2:W-:Y:S01]  /*13a20*/  @!P0 STS.128 [R0+0x308d0], R24 ;  /* 0x0308d01800008388 */ /* 0x0005e20000000c00 */
[----:B------:R-:W-:Y:S06]  /*13a30*/  BAR.ARV 0x5, 0x200 ;  /* 0x0148000000007b1d */ /* 0x000fec0000002000 */
.L_x_12662:
[----:B------:R3:W-:Y:S01]  /*13a40*/  STL [R1+0x38], RZ ;  /* 0x000038ff01007387 */ /* 0x0007e20000100800 */
[----:B------:R-:W-:Y:S01]  /*13a50*/  ULDC UR4, c[0x0][0xc3c] ;  /* 0x00030f0000047ab9 */ /* 0x000fe20000000800 */
[----:B------:R-:W-:Y:S01]  /*13a60*/  IMAD.MOV.U32 R28, RZ, RZ, 0x1 ;  /* 0x00000001ff1c7424 */ /* 0x000fe200078e00ff */
[----:B-1----:R-:W-:Y:S01]  /*13a70*/  ISETP.GE.AND P0, PT, R27, UR4, PT ;  /* 0x000000041b007c0c */ /* 0x002fe2000bf06270 */
[----:B------:R-:W-:-:S12]  /*13a80*/  IMAD.MOV.U32 R18, RZ, RZ, RZ ;  /* 0x000000ffff127224 */ /* 0x000fd800078e00ff */
[----:B---3--:R-:W-:Y:S05]  /*13a90*/  @P0 BRA `(.L_x_12668) ;  /* 0x0000005c00040947 */ /* 0x008fea0003800000 */
[----:B------:R-:W2:Y:S01]  /*13aa0*/  S2R R5, SR_TID.X ;  /* 0x0000000000057919 */ /* 0x000ea20000002100 */
[----:B------:R-:W1:Y:S01]  /*13ab0*/  S2UR UR5, SR_CgaCtaId ;  /* 0x00000000000579c3 */ /* 0x000e620000008800 */
[----:B------:R-:W-:Y:S01]  /*13ac0*/  UMOV UR4, 0x400 ;  /* 0x0000040000047882 */ /* 0x000fe20000000000 */
[----:B------:R-:W-:Y:S01]  /*13ad0*/  BSSY B8, `(.L_x_12668) ;  /* 0x00005bd000087945 */ /* 0x000fe20003800000 */
[----:B------:R-:W-:Y:S01]  /*13ae0*/  STL [R1+0x38], RZ ;  /* 0x000038ff01007387 */ /* 0x000fe20000100800 */
[----:B------:R-:W-:Y:S01]  /*13af0*/  IMAD.MOV.U32 R29, RZ, RZ, RZ ;  /* 0x000000ffff1d7224 */ /* 0x000fe200078e00ff */
[----:B------:R-:W-:Y:S01]  /*13b00*/  ULDC.64 UR38, c[0x0][0x198] ;  /* 0x0000660000267ab9 */ /* 0x000fe20000000a00 */
[----:B------:R-:W-:Y:S01]  /*13b10*/  IMAD.MOV.U32 R18, RZ, RZ, RZ ;  /* 0x000000ffff127224 */ /* 0x000fe200078e00ff */
[----:B------:R-:W-:Y:S01]  /*13b20*/  ULDC UR36, c[0x0][0xc] ;  /* 0x0000030000247ab9 */ /* 0x000fe20000000800 */
[----:B------:R-:W-:Y:S01]  /*13b30*/  IMAD.MOV.U32 R28, RZ, RZ, 0x1 ;  /* 0x00000001ff1c7424 */ /* 0x000fe200078e00ff */
[----:B-1----:R-:W-:-:S06]  /*13b40*/  ULEA UR4, UR5, UR4, 0x18 ;  /* 0x0000000405047291 */ /* 0x002fcc000f8ec03f */
[----:B------:R-:W-:Y:S01]  /*13b50*/  MOV R16, UR4 ;  /* 0x0000000400107c02 */ /* 0x000fe20008000f00 */
[C---:B--2---:R-:W-:Y:S01]  /*13b60*/  IMAD.SHL.U32 R0, R5.reuse, 0x8, RZ ;  /* 0x0000000805007824 */ /* 0x044fe200078e00ff */
[----:B------:R-:W-:-:S04]  /*13b70*/  LOP3.LUT R4, R5, 0x7f, RZ, 0xc0, !PT ;  /* 0x0000007f05047812 */ /* 0x000fc800078ec0ff */
[----:B0-----:R-:W-:Y:S01]  /*13b80*/  LOP3.LUT R2, R0, 0x1f8, RZ, 0xc0, !PT ;  /* 0x000001f800027812 */ /* 0x001fe200078ec0ff */
[----:B------:R-:W-:Y:S01]  /*13b90*/  IMAD.SHL.U32 R3, R4, 0x8, RZ ;  /* 0x0000000804037824 */ /* 0x000fe200078e00ff */
[----:B------:R-:W-:Y:S01]  /*13ba0*/  SHF.R.U32.HI R4, RZ, 0x3, R4 ;  /* 0x00000003ff047819 */ /* 0x000fe20000011604 */
[----:B------:R-:W-:Y:S01]  /*13bb0*/  IMAD.MOV.U32 R0, RZ, RZ, 0x1 ;  /* 0x00000001ff007424 */ /* 0x000fe200078e00ff */
[----:B------:R-:W-:-:S04]  /*13bc0*/  LOP3.LUT R2, R2, 0x38, R5, 0x78, !PT ;  /* 0x0000003802027812 */ /* 0x000fc800078e7805 */
[----:B------:R-:W-:Y:S01]  /*13bd0*/  LOP3.LUT R3, R2, 0x200, R3, 0xf8, !PT ;  /* 0x0000020002037812 */ /* 0x000fe200078ef803 */
[----:B------:R0:W-:Y:S01]  /*13be0*/  STL [R1+0x4], R0 ;  /* 0x0000040001007387 */ /* 0x0001e20000100800 */
[----:B------:R-:W-:-:S05]  /*13bf0*/  IMAD.SHL.U32 R2, R5, 0x10, RZ ;  /* 0x0000001005027824 */ /* 0x000fca00078e00ff */
[----:B------:R-:W-:Y:S01]  /*13c00*/  LOP3.LUT R2, R4, 0x70, R2, 0xf8, !PT ;  /* 0x0000007004027812 */ /* 0x000fe200078ef802 */
[----:B0-----:R-:W-:-:S05]  /*13c10*/  IMAD R0, R3, 0x2, R16 ;  /* 0x0000000203007824 */ /* 0x001fca00078e0210 */
[----:B------:R0:W-:Y:S02]  /*13c20*/  STL [R1+0x10], R0 ;  /* 0x0000100001007387 */ /* 0x0001e40000100800 */
.L_x_12792:
[----:B-1----:R-:W1:Y:S02]  /*13c30*/  LDC.64 R2, c[0x0][0xc88] ;  /* 0x00032200ff027b82 */ /* 0x002e640000000a00 */
[----:B-1----:R-:W-:-:S05]  /*13c40*/  IMAD.WIDE R2, R27, 0x4, R2 ;  /* 0x000000041b027825 */ /* 0x002fca00078e0202 */
[----:B0-----:R-:W0:Y:S01]  /*13c50*/  LDG.E R13, desc[UR56][R2.64] ;  /* 0x00000038020d7981 */ /* 0x001e22000c1e1900 */
[----:B------:R-:W-:Y:S05]  /*13c60*/  YIELD ;  /* 0x0000000000007946 */ /* 0x000fea0003800000 */
[----:B------:R-:W-:Y:S01]  /*13c70*/  ULDC.64 UR4, c[0x0][0xa28] ;  /* 0x00028a0000047ab9 */ /* 0x000fe20000000a00 */
[----:B------:R-:W-:Y:S02]  /*13c80*/  CS2R R8, SRZ ;  /* 0x0000000000087805 */ /* 0x000fe4000001ff00 */
[----:B------:R-:W-:Y:S01]  /*13c90*/  ISETP.NE.U32.AND P0, PT, RZ, UR4, PT ;  /* 0x00000004ff007c0c */ /* 0x000fe2000bf05070 */
[----:B------:R-:W-:-:S03]  /*13ca0*/  ULDC.64 UR6, c[0x0][0xa00] ;  /* 0x0002800000067ab9 */ /* 0x000fc60000000a00 */
[----:B------:R-:W-:Y:S02]  /*13cb0*/  ISETP.NE.AND.EX P0, PT, RZ, UR5, PT, P0 ;  /* 0x00000005ff007c0c */ /* 0x000fe4000bf05300 */
[----:B0-----:R-:W-:Y:S01]  /*13cc0*/  SHF.R.S32.HI R0, RZ, 0x1f, R13 ;  /* 0x0000001fff007819 */ /* 0x001fe2000001140d */
[----:B------:R-:W-:-:S10]  /*13cd0*/  IMAD.SHL.U32 R19, R13, 0x4, RZ ;  /* 0x000000040d137824 */ /* 0x000fd400078e00ff */
[C---:B------:R-:W-:Y:S01]  /*13ce0*/  @P0 LEA R4, P1, R13.reuse, UR4, 0x2 ;  /* 0x000000040d040c11 */ /* 0x040fe2000f8210ff */
[----:B------:R-:W-:Y:S01]  /*13cf0*/  STL [R1+0x14], R13 ;  /* 0x0000140d01007387 */ /* 0x000fe20000100800 */
[C-C-:B------:R-:W-:Y:S02]  /*13d00*/  SHF.L.U64.HI R22, R13.reuse, 0x2, R0.reuse ;  /* 0x000000020d167819 */ /* 0x140fe40000010200 */
[----:B--2---:R-:W-:Y:S01]  /*13d10*/  @P0 LEA.HI.X R5, R13, UR5, R0, 0x2, P1 ;  /* 0x000000050d050c11 */ /* 0x004fe200088f1400 */
[----:B------:R-:W-:Y:S01]  /*13d20*/  ULDC.64 UR4, c[0x0][0xa08] ;  /* 0x0002820000047ab9 */ /* 0x000fe20000000a00 */
[----:B------:R-:W-:Y:S01]  /*13d30*/  ISETP.NE.U32.AND P1, PT, RZ, UR6, PT ;  /* 0x00000006ff007c0c */ /* 0x000fe2000bf25070 */
[----:B------:R0:W-:Y:S01]  /*13d40*/  STL [R1+0x2c], R0 ;  /* 0x00002c0001007387 */ /* 0x0001e20000100800 */
[----:B------:R-:W-:-:S03]  /*13d50*/  IADD3 R2, P2, R19, UR6, RZ ;  /* 0x0000000613027c10 */ /* 0x000fc6000ff5e0ff */
[----:B------:R1:W5:Y:S01]  /*13d60*/  @P0 LDG.E R9, desc[UR56][R4.64] ;  /* 0x0000003804090981 */ /* 0x000362000c1e1900 */
[----:B------:R-:W-:Y:S01]  /*13d70*/  ISETP.NE.AND.EX P0, PT, RZ, UR7, PT, P1 ;  /* 0x00000007ff007c0c */ /* 0x000fe2000bf05310 */
[----:B------:R-:W-:Y:S01]  /*13d80*/  IMAD.MOV.U32 R12, RZ, RZ, RZ ;  /* 0x000000ffff0c7224 */ /* 0x000fe200078e00ff */
[C---:B------:R-:W-:Y:S01]  /*13d90*/  IADD3.X R3, R22.reuse, UR7, RZ, P2, !PT ;  /* 0x0000000716037c10 */ /* 0x040fe200097fe4ff */
[----:B------:R-:W-:Y:S01]  /*13da0*/  ULDC.64 UR6, c[0x0][0xa10] ;  /* 0x0002840000067ab9 */ /* 0x000fe20000000a00 */
[----:B------:R-:W-:Y:S01]  /*13db0*/  ISETP.NE.U32.AND P1, PT, RZ, UR4, PT ;  /* 0x00000004ff007c0c */ /* 0x000fe2000bf25070 */
[----:B0-----:R-:W-:Y:S01]  /*13dc0*/  IMAD.MOV.U32 R0, RZ, RZ, RZ ;  /* 0x000000ffff007224 */ /* 0x001fe200078e00ff */
[C---:B------:R-:W-:Y:S02]  /*13dd0*/  IADD3 R6, P3, R19.reuse, UR4, RZ ;  /* 0x0000000413067c10 */ /* 0x040fe4000ff7e0ff */
[----:B------:R-:W-:Y:S02]  /*13de0*/  ISETP.NE.AND.EX P1, PT, RZ, UR5, PT, P1 ;  /* 0x00000005ff007c0c */ /* 0x000fe4000bf25310 */
[----:B------:R-:W-:Y:S01]  /*13df0*/  IADD3.X R7, R22, UR5, RZ, P3, !PT ;  /* 0x0000000516077c10 */ /* 0x000fe20009ffe4ff */
[----:B------:R-:W-:Y:S01]  /*13e00*/  ULDC.64 UR4, c[0x0][0xa18] ;  /* 0x0002860000047ab9 */ /* 0x000fe20000000a00 */
[----:B-1----:R-:W-:Y:S01]  /*13e10*/  IADD3 R4, P4, R19, UR6, RZ ;  /* 0x0000000613047c10 */ /* 0x002fe2000ff9e0ff */
[----:B------:R-:W2:Y:S01]  /*13e20*/  @P0 LDG.E R8, desc[UR56][R2.64] ;  /* 0x0000003802080981 */ /* 0x000ea2000c1e1900 */
[----:B------:R-:W-:-:S02]  /*13e30*/  ISETP.NE.U32.AND P3, PT, RZ, UR4, PT ;  /* 0x00000004ff007c0c */ /* 0x000fc4000bf65070 */
[----:B------:R-:W-:Y:S02]  /*13e40*/  IADD3.X R5, R22, UR7, RZ, P4, !PT ;  /* 0x0000000716057c10 */ /* 0x000fe4000a7fe4ff */
[----:B------:R-:W-:Y:S02]  /*13e50*/  ISETP.NE.AND.EX P3, PT, RZ, UR5, PT, P3 ;  /* 0x00000005ff007c0c */ /* 0x000fe4000bf65330 */
[----:B------:R-:W-:Y:S01]  /*13e60*/  ISETP.NE.U32.AND P2, PT, RZ, UR6, PT ;  /* 0x00000006ff007c0c */ /* 0x000fe2000bf45070 */
[----:B------:R-:W5:Y:S03]  /*13e70*/  @P1 LDG.E R12, desc[UR56][R6.64] ;  /* 0x00000038060c1981 */ /* 0x000f66000c1e1900 */
[----:B------:R-:W-:-:S07]  /*13e80*/  ISETP.NE.AND.EX P2, PT, RZ, UR7, PT, P2 ;  /* 0x00000007ff007c0c */ /* 0x000fce000bf45320 */
[----:B------:R-:W-:Y:S01]  /*13e90*/  @P3 IADD3 R10, P4, R19, UR4, RZ ;  /* 0x00000004130a3c10 */ /* 0x000fe2000ff9e0ff */
[----:B------:R-:W-:-:S03]  /*13ea0*/  ULDC UR4, c[0x0][0x288] ;  /* 0x0000a20000047ab9 */ /* 0x000fc60000000800 */
[----:B------:R-:W-:Y:S02]  /*13eb0*/  @P3 IADD3.X R11, R22, UR5, RZ, P4, !PT ;  /* 0x00000005160b3c10 */ /* 0x000fe4000a7fe4ff */
[----:B------:R-:W5:Y:S04]  /*13ec0*/  @P2 LDG.E R0, desc[UR56][R4.64] ;  /* 0x0000003804002981 */ /* 0x000f68000c1e1900 */
[----:B--2---:R0:W-:Y:S02]  /*13ed0*/  STL [R1+0x20], R8 ;  /* 0x0000200801007387 */ /* 0x0041e40000100800 */
[----:B0-----:R-:W-:Y:S01]  /*13ee0*/  MOV R8, UR4 ;  /* 0x0000000400087c02 */ /* 0x001fe20008000f00 */
        /* <DEDUP_REMOVED lines=12> */
[----:B---3--:R-:W-:Y:S06]  /*13fb0*/  @P3 BRA `(.L_x_12669) ;  /* 0x0000000000143947 */ /* 0x008fec0003800000 */
[----:B------:R-:W-:Y:S05]  /*13fc0*/  @!P0 BRA `(.L_x_12669) ;  /* 0x0000000000108947 */ /* 0x000fea0003800000 */
[----:B------:R-:W2:Y:S04]  /*13fd0*/  LDG.E R11, desc[UR56][R2.64] ;  /* 0x00000038020b7981 */ /* 0x000ea8000c1e1900 */
[----:B------:R-:W2:Y:S02]  /*13fe0*/  LDG.E R2, desc[UR56][R2.64+0x4] ;  /* 0x0000043802027981 */ /* 0x000ea4000c1e1900 */
[----:B--2---:R-:W-:-:S05]  /*13ff0*/  IMAD.IADD R2, R2, 0x1, -R11 ;  /* 0x0000000102027824 */ /* 0x004fca00078e0a0b */
[----:B------:R0:W-:Y:S02]  /*14000*/  STL [R1+0x3c], R2 ;  /* 0x00003c0201007387 */ /* 0x0001e40000100800 */
.L_x_12669:
[----:B------:R-:W-:Y:S01]  /*14010*/  ULDC.64 UR4, c[0x0][0xa20] ;  /* 0x0002880000047ab9 */ /* 0x000fe20000000a00 */
[C---:B------:R-:W-:Y:S01]  /*14020*/  LOP3.LUT R11, R26.reuse, 0xff000000, RZ, 0xc0, !PT ;  /* 0xff0000001a0b7812 */ /* 0x040fe200078ec0ff */
[----:B------:R-:W-:Y:S01]  /*14030*/  IMAD.MOV.U32 R23, RZ, RZ, R13 ;  /* 0x000000ffff177224 */ /* 0x000fe200078e000d */
[----:B------:R-:W-:Y:S02]  /*14040*/  ISETP.NE.U32.AND P0, PT, RZ, UR4, PT ;  /* 0x00000004ff007c0c */ /* 0x000fe4000bf05070 */
[----:B------:R-:W-:Y:S02]  /*14050*/  SHF.R.U32.HI R11, RZ, 0x8, R11 ;  /* 0x00000008ff0b7819 */ /* 0x000fe4000001160b */
[----:B------:R-:W-:Y:S02]  /*14060*/  ISETP.NE.AND.EX P0, PT, RZ, UR5, PT, P0 ;  /* 0x00000005ff007c0c */ /* 0x000fe4000bf05300 */
[C---:B0-----:R-:W-:Y:S02]  /*14070*/  LOP3.LUT R2, R26.reuse, 0xff0000, RZ, 0xc0, !PT ;  /* 0x00ff00001a027812 */ /* 0x041fe400078ec0ff */
        /* <DEDUP_REMOVED lines=8> */
.L_x_12670:
[----:B------:R-:W-:Y:S05]  /*14100*/  @!P1 BRA `(.L_x_12671) ;  /* 0x00000000000c9947 */ /* 0x000fea0003800000 */
[----:B------:R-:W2:Y:S04]  /*14110*/  LDG.E R10, desc[UR56][R6.64] ;  /* 0x00000038060a7981 */ /* 0x000ea8000c1e1900 */
[----:B------:R-:W2:Y:S02]  /*14120*/  LDG.E R6, desc[UR56][R6.64+0x4] ;  /* 0x0000043806067981 */ /* 0x000ea4000c1e1900 */
[----:B--2---:R-:W-:-:S07]  /*14130*/  IMAD.IADD R10, R6, 0x1, -R10 ;  /* 0x00000001060a7824 */ /* 0x004fce00078e0a0a */
.L_x_12671:
[----:B0-----:R-:W2:Y:S01]  /*14140*/  @P2 LDG.E R2, desc[UR56][R4.64] ;  /* 0x0000003804022981 */ /* 0x001ea2000c1e1900 */
[----:B-----5:R-:W-:-:S03]  /*14150*/  IMAD.IADD R10, R10, 0x1, -R9 ;  /* 0x000000010a0a7824 */ /* 0x020fc600078e0a09 */
[----:B------:R-:W2:Y:S01]  /*14160*/  @P2 LDG.E R4, desc[UR56][R4.64+0x4] ;  /* 0x0000043804042981 */ /* 0x000ea2000c1e1900 */
[----:B------:R-:W-:Y:S01]  /*14170*/  LOP3.LUT R13, R11, 0xff, RZ, 0xc0, !PT ;  /* 0x000000ff0b0d7812 */ /* 0x000fe200078ec0ff */
[----:B------:R-:W-:Y:S01]  /*14180*/  BSSY B0, `(.L_x_12672) ;  /* 0x000002b000007945 */ /* 0x000fe20003800000 */
[----:B--2---:R-:W-:-:S05]  /*14190*/  @P2 IADD3 R8, -R2, R4, RZ ;  /* 0x0000000402082210 */ /* 0x004fca0007ffe1ff */
        /* <DEDUP_REMOVED lines=8> */
[----:B------:R-:W-:Y:S01]  /*14220*/  SHF.R.U32.HI R4, RZ, 0x10, R11 ;  /* 0x00000010ff047819 */ /* 0x000fe2000001160b */
[----:B------:R-:W-:Y:S01]  /*14230*/  IMAD.MOV.U32 R3, RZ, RZ, RZ ;  /* 0x000000ffff037224 */ /* 0x000fe200078e00ff */
[----:B------:R-:W-:Y:S06]  /*14240*/  @!P1 BRA `(.L_x_12673) ;  /* 0x0000000000789947 */ /* 0x000fec0003800000 */
[----:B------:R-:W-:Y:S01]  /*14250*/  ISETP.NE.AND P0, PT, R4, RZ, PT ;  /* 0x000000ff0400720c */ /* 0x000fe20003f05270 */
[----:B------:R-:W-:-:S03]  /*14260*/  ULDC UR4, c[0x0][0x9f0] ;  /* 0x00027c0000047ab9 */ /* 0x000fc60000000800 */
[----:B------:R-:W-:-:S04]  /*14270*/  SEL R5, R4, UR4, P0 ;  /* 0x0000000404057c07 */ /* 0x000fc80008000000 */
[----:B------:R-:W-:Y:S02]  /*14280*/  IABS R6, R5 ;  /* 0x0000000500067213 */ /* 0x000fe40000000000 */
[----:B------:R-:W-:Y:S02]  /*14290*/  IADD3 R7, R5, -0x1, R12 ;  /* 0xffffffff05077810 */ /* 0x000fe40007ffe00c */
[----:B------:R-:W1:Y:S08]  /*142a0*/  I2F.RP R2, R6 ;  /* 0x0000000600027306 */ /* 0x000e700000209400 */
        /* <DEDUP_REMOVED lines=11> */
[----:B------:R-:W-:-:S05]  /*14360*/  IMAD.MOV R2, RZ, RZ, -R2 ;  /* 0x000000ffff027224 */ /* 0x000fca00078e0a02 */
[----:B------:R-:W-:Y:S01]  /*14370*/  MOV R7, R2 ;  /* 0x0000000200077202 */ /* 0x000fe20000000f00 */
        /* <DEDUP_REMOVED lines=11> */
.L_x_12673:
[----:B------:R-:W-:Y:S05]  /*14430*/  BSYNC B0 ;  /* 0x0000000000007941 */ /* 0x000fea0003800000 */
.L_x_12672:
[-C--:B------:R-:W-:Y:S01]  /*14440*/  IMAD R2, R13, R3.reuse, RZ ;  /* 0x000000030d027224 */ /* 0x080fe200078e02ff */
[----:B------:R-:W-:Y:S04]  /*14450*/  BSSY B0, `(.L_x_12674) ;  /* 0x00000db000007945 */ /* 0x000fe80003800000 */
[C---:B------:R-:W-:Y:S01]  /*14460*/  VIADDMNMX R3, R2.reuse, R3, R12, PT ;  /* 0x0000000302037246 */ /* 0x040fe2000380010c */
[----:B------:R-:W-:-:S04]  /*14470*/  IMAD R2, R2, 0xc0, -R10 ;  /* 0x000000c002027824 */ /* 0x000fc800078e0a0a */
[----:B------:R-:W-:Y:S01]  /*14480*/  IMAD R3, R3, 0xc0, -R10 ;  /* 0x000000c003037824 */ /* 0x000fe200078e0a0a */
[----:B------:R-:W-:-:S04]  /*14490*/  VIMNMX R2, RZ, R2, !PT ;  /* 0x00000002ff027248 */ /* 0x000fc80007fe0100 */
[----:B------:R-:W-:-:S04]  /*144a0*/  VIMNMX R3, R3, R8, PT ;  /* 0x0000000803037248 */ /* 0x000fc80003fe0100 */
[----:B------:R-:W-:-:S13]  /*144b0*/  ISETP.GT.AND P0, PT, R3, R2, PT ;  /* 0x000000020300720c */ /* 0x000fda0003f04270 */
[----:B------:R-:W-:Y:S02]  /*144c0*/  @P0 VIADD R5, R3, 0xbf ;  /* 0x000000bf03050836 */ /* 0x000fe40000000000 */
[----:B------:R-:W-:-:S04]  /*144d0*/  IMAD.WIDE.U32 R2, R2, -0x55555555, RZ ;  /* 0xaaaaaaab02027825 */ /* 0x000fc800078e00ff */
[----:B------:R-:W-:Y:S01]  /*144e0*/  @P0 IMAD.HI R2, R5, 0x2aaaaaab, RZ ;  /* 0x2aaaaaab05020827 */ /* 0x000fe200078e02ff */
[----:B------:R-:W-:-:S04]  /*144f0*/  SHF.R.U32.HI R3, RZ, 0x7, R3 ;  /* 0x00000007ff037819 */ /* 0x000fc80000011603 */
[----:B------:R-:W-:Y:S01]  /*14500*/  @P0 SHF.R.U32.HI R6, RZ, 0x1f, R2 ;  /* 0x0000001fff060819 */ /* 0x000fe20000011602 */
[----:B------:R-:W-:-:S03]  /*14510*/  IMAD.MOV.U32 R5, RZ, RZ, R3 ;  /* 0x000000ffff057224 */ /* 0x000fc600078e0003 */
[----:B------:R-:W-:Y:S02]  /*14520*/  @P0 LEA.HI.SX32 R5, R2, R6, 0x1b ;  /* 0x0000000602050211 */ /* 0x000fe400078fdaff */
[----:B------:R-:W-:Y:S02]  /*14530*/  PLOP3.LUT P0, PT, PT, PT, PT, 0x80, 0x0 ;  /* 0x000000000000781c */ /* 0x000fe40003f0f070 */
        /* <DEDUP_REMOVED lines=9> */
.L_x_12851:
[----:B--2---:R-:W-:Y:S02]  /*145d0*/  ISETP.NE.AND P0, PT, R14, RZ, PT ;  /* 0x000000ff0e00720c */ /* 0x004fe40003f05270 */
[----:B------:R-:W-:-:S11]  /*145e0*/  PLOP3.LUT P6, PT, PT, PT, PT, 0x8, 0x0 ;  /* 0x000000000000781c */ /* 0x000fd60003fce170 */
[----:B------:R-:W-:Y:S05]  /*145f0*/  @P0 BRA `(.L_x_12677) ;  /* 0x00000000000c0947 */ /* 0x000fea0003800000 */
[----:B------:R-:W-:-:S03]  /*14600*/  UMOV UR4, 0xffffffff ;  /* 0xffffffff00047882 */ /* 0x000fc60000000000 */
[----:B------:R-:W-:Y:S05]  /*14610*/  BRA.DIV UR4, `(.L_x_12678) ;  /* 0x0000006604a87947 */ /* 0x000fea000b800000 */
[----:B------:R-:W-:-:S13]  /*14620*/  ELECT P6, URZ, PT ;  /* 0x00000000003f782f */ /* 0x000fda00038c0000 */
.L_x_12677:
[----:B-1----:R-:W2:Y:S01]  /*14630*/  LDL R6, [R1+0x38] ;  /* 0x0000380001067983 */ /* 0x002ea20000100800 */
[----:B------:R-:W-:Y:S01]  /*14640*/  BSSY B1, `(.L_x_12679) ;  /* 0x0000008000017945 */ /* 0x000fe20003800000 */
[----:B--2---:R-:W-:-:S04]  /*14650*/  IADD3 R6, R6, 0x1, RZ ;  /* 0x0000000106067810 */ /* 0x004fc80007ffe0ff */
[----:B------:R-:W-:-:S04]  /*14660*/  LEA.HI R7, R6, R6, RZ, 0x1 ;  /* 0x0000000606077211 */ /* 0x000fc800078f08ff */
[----:B------:R-:W-:-:S05]  /*14670*/  LOP3.LUT R7, R7, 0xfffffffe, RZ, 0xc0, !PT ;  /* 0xfffffffe07077812 */ /* 0x000fca00078ec0ff */
[----:B------:R-:W-:-:S05]  /*14680*/  IMAD.IADD R6, R6, 0x1, -R7 ;  /* 0x0000000106067824 */ /* 0x000fca00078e0a07 */
[----:B------:R-:W-:-:S04]  /*14690*/  SHF.L.U32 R6, R6, 0x1f, RZ ;  /* 0x0000001f06067819 */ /* 0x000fc800000006ff */
[----:B------:R-:W1:Y:S02]  /*146a0*/  SYNCS.PHASECHK.TRANS64.TRYWAIT P0, [R16+URZ+0x30820], R6 ;  /* 0x03082006100075a7 */ /* 0x000e64000800017f */
[----:B-1----:R-:W-:Y:S05]  /*146b0*/  @!P0 BRA `(.L_x_12680) ;  /* 0x0000006400a08947 */ /* 0x002fea0003800000 */
.L_x_12854:
[----:B------:R-:W-:Y:S05]  /*146c0*/  BSYNC B1 ;  /* 0x0000000000017941 */ /* 0x000fea0003800000 */
.L_x_12679:
[----:B------:R-:W-:Y:S04]  /*146d0*/  BSSY B1, `(.L_x_12681) ;  /* 0x000004e000017945 */ /* 0x000fe80003800000 */
[----:B------:R-:W-:Y:S05]  /*146e0*/  @!P6 BRA `(.L_x_12682) ;  /* 0x000000040030e947 */ /* 0x000fea0003800000 */
[----:B------:R-:W1:Y:S01]  /*146f0*/  LDL R9, [R1+0x4] ;  /* 0x0000040001097983 */ /* 0x000e620000100800 */
[----:B------:R-:W2:Y:S02]  /*14700*/  S2R R7, SR_TID.X ;  /* 0x0000000000077919 */ /* 0x000ea40000002100 */
[----:B--2---:R-:W-:Y:S01]  /*14710*/  LOP3.LUT R8, R7, 0x7f, RZ, 0xc0, !PT ;  /* 0x0000007f07087812 */ /* 0x004fe200078ec0ff */
[----:B------:R-:W-:Y:S01]  /*14720*/  IMAD R7, R29, 0x8, R16 ;  /* 0x000000081d077824 */ /* 0x000fe200078e0210 */
[----:B------:R-:W-:Y:S02]  /*14730*/  BSSY B2, `(.L_x_12683) ;  /* 0x0000005000027945 */ /* 0x000fe40003800000 */
[----:B------:R-:W-:Y:S02]  /*14740*/  ISETP.NE.AND P2, PT, R8, RZ, PT ;  /* 0x000000ff0800720c */ /* 0x000fe40003f45270 */
[----:B-1----:R-:W-:-:S04]  /*14750*/  SHF.L.U32 R6, R9, 0x1f, RZ ;  /* 0x0000001f09067819 */ /* 0x002fc800000006ff */
[----:B------:R-:W1:Y:S02]  /*14760*/  SYNCS.PHASECHK.TRANS64.TRYWAIT P0, [R7+URZ+0x308a0], R6 ;  /* 0x0308a006070075a7 */ /* 0x000e64000800017f */
[----:B-1----:R-:W-:Y:S05]  /*14770*/  @!P0 BRA `(.L_x_12684) ;  /* 0x0000006400848947 */ /* 0x002fea0003800000 */
.L_x_12855:
[----:B------:R-:W-:Y:S05]  /*14780*/  BSYNC B2 ;  /* 0x0000000000027941 */ /* 0x000fea0003800000 */
.L_x_12683:
[----:B------:R-:W-:Y:S04]  /*14790*/  BSSY B2, `(.L_x_12685) ;  /* 0x0000009000027945 */ /* 0x000fe80003800000 */
[----:B------:R-:W-:Y:S05]  /*147a0*/  @P2 BRA `(.L_x_12686) ;  /* 0x00000000001c2947 */ /* 0x000fea0003800000 */
[----:B------:R-:W2:Y:S02]  /*147b0*/  S2R R8, SR_TID.X ;  /* 0x0000000000087919 */ /* 0x000ea40000002100 */
[----:B--2---:R-:W-:Y:S01]  /*147c0*/  LOP3.LUT R9, R8, 0x1f, RZ, 0xc0, !PT ;  /* 0x0000001f08097812 */ /* 0x004fe200078ec0ff */
[----:B------:R-:W-:-:S03]  /*147d0*/  IMAD.MOV.U32 R8, RZ, RZ, 0x6000 ;  /* 0x00006000ff087424 */ /* 0x000fc600078e00ff */
[----:B------:R-:W-:Y:S01]  /*147e0*/  ISETP.NE.AND P0, PT, R9, RZ, PT ;  /* 0x000000ff0900720c */ /* 0x000fe20003f05270 */
[----:B------:R2:W-:-:S12]  /*147f0*/  SYNCS.ARRIVE.TRANS64 RZ, [R7+URZ+0x30890], R8 ;  /* 0x0308900807ff79a7 */ /* 0x0005d8000800003f */
[----:B--2---:R-:W-:Y:S05]  /*14800*/  @!P0 BRA `(.L_x_12686) ;  /* 0x0000000000048947 */ /* 0x004fea0003800000 */
[----:B------:R-:W-:Y:S01]  /*14810*/  BPT.TRAP 0x1 ;  /* 0x000000040000795c */ /* 0x000fe20000300000 */
.L_x_12686:
[----:B------:R-:W-:Y:S05]  /*14820*/  BSYNC B2 ;  /* 0x0000000000027941 */ /* 0x000fea0003800000 */
.L_x_12685:
[----:B0-----:R-:W-:Y:S01]  /*14830*/  IMAD.MOV.U32 R12, RZ, RZ, RZ ;  /* 0x000000ffff0c7224 */ /* 0x001fe200078e00ff */
[----:B------:R-:W-:Y:S01]  /*14840*/  UIADD3 UR4, UP0, UR38, 0x570, URZ ;  /* 0x0000057026047890 */ /* 0x000fe2000ff1e03f */
[----:B------:R-:W-:Y:S01]  /*14850*/  IMAD R8, R5, 0xc0, R0 ;  /* 0x000000c005087824 */ /* 0x000fe200078e0200 */
[----:B------:R-:W-:Y:S01]  /*14860*/  PLOP3.LUT P0, PT, PT, PT, PT, 0x80, 0x0 ;  /* 0x000000000000781c */ /* 0x000fe20003f0f070 */
[----:B------:R-:W-:Y:S01]  /*14870*/  IMAD R11, R29, 0x6000, R16 ;  /* 0x000060001d0b7824 */ /* 0x000fe200078e0210 */
[----:B------:R-:W-:Y:S01]  /*14880*/  R2UR UR10, R12 ;  /* 0x000000000c0a72ca */ /* 0x000fe200000e0000 */
[----:B------:R-:W-:Y:S01]  /*14890*/  VIADD R8, R8, 0xffffff40 ;  /* 0xffffff4008087836 */ /* 0x000fe20000000000 */
[----:B------:R-:W-:Y:S01]  /*148a0*/  UIADD3.X UR5, URZ, UR39, URZ, UP0, !UPT ;  /* 0x000000273f057290 */ /* 0x000fe200087fe43f */
[----:B------:R-:W-:Y:S01]  /*148b0*/  VIADD R9, R7, 0x30890 ;  /* 0x0003089007097836 */ /* 0x000fe20000000000 */
[----:B------:R-:W-:Y:S01]  /*148c0*/  UMOV UR6, 0x0 ;  /* 0x0000000000067882 */ /* 0x000fe20000000000 */
[----:B------:R-:W-:Y:S01]  /*148d0*/  VIADD R10, R11, 0x12400 ;  /* 0x000124000b0a7836 */ /* 0x000fe20000000000 */
[----:B------:R-:W-:-:S09]  /*148e0*/  UMOV UR7, 0x12f00000 ;  /* 0x12f0000000077882 */ /* 0x000fd20000000000 */
.L_x_12687:
        /* <DEDUP_REMOVED lines=13> */
.L_x_12856:
[----:B------:R-:W-:Y:S05]  /*149c0*/  BSYNC B2 ;  /* 0x0000000000027941 */ /* 0x000fea0003800000 */
.L_x_12688:
[----:B------:R-:W-:Y:S01]  /*149d0*/  BSSY B2, `(.L_x_12690) ;  /* 0x000000b000027945 */ /* 0x000fe20003800000 */
[----:B------:R-:W-:Y:S01]  /*149e0*/  MOV R14, 0x0 ;  /* 0x00000000000e7802 */ /* 0x000fe20000000f00 */
[----:B------:R-:W-:Y:S02]  /*149f0*/  IMAD.MOV.U32 R15, RZ, RZ, 0x12f00000 ;  /* 0x12f00000ff0f7424 */ /* 0x000fe400078e00ff */
[----:B------:R-:W-:Y:S05]  /*14a00*/  @P2 BRA `(.L_x_12691) ;  /* 0x00000000001c2947 */ /* 0x000fea0003800000 */
[----:B------:R-:W2:Y:S01]  /*14a10*/  S2R R9, SR_TID.X ;  /* 0x0000000000097919 */ /* 0x000ea20000002100 */
[----:B01----:R-:W-:-:S04]  /*14a20*/  IMAD.MOV.U32 R6, RZ, RZ, 0x6000 ;  /* 0x00006000ff067424 */ /* 0x003fc800078e00ff */
[----:B------:R3:W-:Y:S01]  /*14a30*/  SYNCS.ARRIVE.TRANS64 RZ, [R7+URZ+0x308b0], R6 ;  /* 0x0308b00607ff79a7 */ /* 0x0007e2000800003f */
[----:B--2---:R-:W-:-:S04]  /*14a40*/  LOP3.LUT R9, R9, 0x1f, RZ, 0xc0, !PT ;  /* 0x0000001f09097812 */ /* 0x004fc800078ec0ff */
[----:B------:R-:W-:-:S13]  /*14a50*/  ISETP.NE.AND P0, PT, R9, RZ, PT ;  /* 0x000000ff0900720c */ /* 0x000fda0003f05270 */
[----:B---3--:R-:W-:Y:S05]  /*14a60*/  @!P0 BRA `(.L_x_12691) ;  /* 0x0000000000048947 */ /* 0x008fea0003800000 */
[----:B------:R-:W-:Y:S01]  /*14a70*/  BPT.TRAP 0x1 ;  /* 0x000000040000795c */ /* 0x000fe20000300000 */
.L_x_12691:
[----:B------:R-:W-:Y:S05]  /*14a80*/  BSYNC B2 ;  /* 0x0000000000027941 */ /* 0x000fea0003800000 */
.L_x_12690:
[----:B------:R-:W-:Y:S01]  /*14a90*/  R2UR UR10, R12 ;  /* 0x000000000c0a72ca */ /* 0x000fe200000e0000 */
[----:B------:R-:W-:Y:S01]  /*14aa0*/  UIADD3 UR4, UP0, UR38, 0x670, URZ ;  /* 0x0000067026047890 */ /* 0x000fe2000ff1e03f */
[----:B------:R-:W-:Y:S01]  /*14ab0*/  R2UR UR6, R14 ;  /* 0x000000000e0672ca */ /* 0x000fe200000e0000 */
[----:B------:R-:W-:Y:S01]  /*14ac0*/  VIADD R11, R11, 0x400 ;  /* 0x000004000b0b7836 */ /* 0x000fe20000000000 */
[----:B------:R-:W-:Y:S01]  /*14ad0*/  R2UR UR7, R15 ;  /* 0x000000000f0772ca */ /* 0x000fe200000e0000 */
[----:B01----:R-:W-:Y:S01]  /*14ae0*/  VIADD R7, R7, 0x308b0 ;  /* 0x000308b007077836 */ /* 0x003fe20000000000 */
[----:B------:R-:W-:Y:S01]  /*14af0*/  PLOP3.LUT P0, PT, PT, PT, PT, 0x80, 0x0 ;  /* 0x000000000000781c */ /* 0x000fe20003f0f070 */
[----:B------:R-:W-:-:S12]  /*14b00*/  UIADD3.X UR5, URZ, UR39, URZ, UP0, !UPT ;  /* 0x000000273f057290 */ /* 0x000fd800087fe43f */
.L_x_12692:
        /* <DEDUP_REMOVED lines=10> */
.L_x_12682:
[----:B------:R-:W-:Y:S05]  /*14bb0*/  BSYNC B1 ;  /* 0x0000000000017941 */ /* 0x000fea0003800000 */
.L_x_12681:
[----:B------:R-:W2:Y:S01]  /*14bc0*/  LDL.LU R9, [R1+0x4] ;  /* 0x0000040001097983 */ /* 0x000ea20000300800 */
[----:B------:R-:W-:Y:S01]  /*14bd0*/  VIADD R29, R29, 0x1 ;  /* 0x000000011d1d7836 */ /* 0x000fe20000000000 */
[----:B------:R-:W-:Y:S01]  /*14be0*/  PLOP3.LUT P0, PT, PT, PT, PT, 0x8, 0x0 ;  /* 0x000000000000781c */ /* 0x000fe20003f0e170 */
[----:B------:R-:W-:-:S03]  /*14bf0*/  VIADD R5, R5, 0xfffffffe ;  /* 0xfffffffe05057836 */ /* 0x000fc60000000000 */
[----:B------:R-:W-:Y:S02]  /*14c00*/  ISETP.NE.AND P2, PT, R29, 0x2, PT ;  /* 0x000000021d00780c */ /* 0x000fe40003f45270 */
[----:B------:R-:W-:Y:S02]  /*14c10*/  ISETP.GE.AND P3, PT, R5, R3, PT ;  /* 0x000000030500720c */ /* 0x000fe40003f66270 */
[----:B-1----:R-:W-:Y:S02]  /*14c20*/  SEL R6, RZ, 0x1, P2 ;  /* 0x00000001ff067807 */ /* 0x002fe40001000000 */
[----:B------:R-:W-:Y:S02]  /*14c30*/  SEL R29, R29, RZ, P2 ;  /* 0x000000ff1d1d7207 */ /* 0x000fe40001000000 */
[----:B--2---:R-:W-:-:S05]  /*14c40*/  LOP3.LUT R9, R9, R6, RZ, 0x3c, !PT ;  /* 0x0000000609097212 */ /* 0x004fca00078e3cff */
[----:B------:R1:W-:Y:S02]  /*14c50*/  STL [R1+0x4], R9 ;  /* 0x0000040901007387 */ /* 0x0003e40000100800 */
[----:B------:R-:W-:Y:S05]  /*14c60*/  @!P3 BRA `(.L_x_12675) ;  /* 0x000000040064b947 */ /* 0x000fea0003800000 */
.L_x_12705:
[----:B------:R-:W-:Y:S05]  /*14c70*/  YIELD ;  /* 0x0000000000007946 */ /* 0x000fea0003800000 */
[----:B------:R-:W-:Y:S04]  /*14c80*/  BSSY B1, `(.L_x_12693) ;  /* 0x000004d000017945 */ /* 0x000fe80003800000 */
[----:B--2---:R-:W-:Y:S05]  /*14c90*/  @!P6 BRA `(.L_x_12694) ;  /* 0x00000004002ce947 */ /* 0x004fea0003800000 */
[----:B------:R-:W2:Y:S01]  /*14ca0*/  LDL R7, [R1+0x4] ;  /* 0x0000040001077983 */ /* 0x000ea20000100800 */
[----:B------:R-:W3:Y:S02]  /*14cb0*/  S2R R6, SR_TID.X ;  /* 0x0000000000067919 */ /* 0x000ee40000002100 */
[----:B---3--:R-:W-:Y:S01]  /*14cc0*/  LOP3.LUT R8, R6, 0x7f, RZ, 0xc0, !PT ;  /* 0x0000007f06087812 */ /* 0x008fe200078ec0ff */
[----:B------:R-:W-:Y:S01]  /*14cd0*/  IMAD R6, R29, 0x8, R16 ;  /* 0x000000081d067824 */ /* 0x000fe200078e0210 */
[----:B------:R-:W-:Y:S02]  /*14ce0*/  BSSY B2, `(.L_x_12695) ;  /* 0x0000005000027945 */ /* 0x000fe40003800000 */
[----:B------:R-:W-:Y:S02]  /*14cf0*/  ISETP.NE.AND P3, PT, R8, RZ, PT ;  /* 0x000000ff0800720c */ /* 0x000fe40003f65270 */
[----:B--2---:R-:W-:-:S04]  /*14d00*/  SHF.L.U32 R7, R7, 0x1f, RZ ;  /* 0x0000001f07077819 */ /* 0x004fc800000006ff */
[----:B------:R-:W2:Y:S02]  /*14d10*/  SYNCS.PHASECHK.TRANS64.TRYWAIT P2, [R6+URZ+0x308a0], R7 ;  /* 0x0308a007060075a7 */ /* 0x000ea4000804017f */
[----:B--2---:R-:W-:Y:S05]  /*14d20*/  @!P2 BRA `(.L_x_12696) ;  /* 0x000000600040a947 */ /* 0x004fea0003800000 */
.L_x_12857:
[----:B------:R-:W-:Y:S05]  /*14d30*/  BSYNC B2 ;  /* 0x0000000000027941 */ /* 0x000fea0003800000 */
.L_x_12695:
[----:B------:R-:W-:Y:S04]  /*14d40*/  BSSY B2, `(.L_x_12697) ;  /* 0x0000009000027945 */ /* 0x000fe80003800000 */
[----:B------:R-:W-:Y:S05]  /*14d50*/  @P3 BRA `(.L_x_12698) ;  /* 0x00000000001c3947 */ /* 0x000fea0003800000 */
[----:B------:R-:W1:Y:S02]  /*14d60*/  S2R R8, SR_TID.X ;  /* 0x0000000000087919 */ /* 0x000e640000002100 */
[----:B-1----:R-:W-:Y:S02]  /*14d70*/  LOP3.LUT R9, R8, 0x1f, RZ, 0xc0, !PT ;  /* 0x0000001f08097812 */ /* 0x002fe400078ec0ff */
[----:B------:R-:W-:Y:S02]  /*14d80*/  MOV R8, 0x6000 ;  /* 0x0000600000087802 */ /* 0x000fe40000000f00 */
[----:B------:R-:W-:Y:S02]  /*14d90*/  ISETP.NE.AND P2, PT, R9, RZ, PT ;  /* 0x000000ff0900720c */ /* 0x000fe40003f45270 */
[----:B------:R3:W-:Y:S11]  /*14da0*/  SYNCS.ARRIVE.TRANS64 RZ, [R6+URZ+0x30890], R8 ;  /* 0x0308900806ff79a7 */ /* 0x0007f6000800003f */
[----:B---3--:R-:W-:Y:S05]  /*14db0*/  @!P2 BRA `(.L_x_12698) ;  /* 0x000000000004a947 */ /* 0x008fea0003800000 */
[----:B------:R-:W-:Y:S01]  /*14dc0*/  BPT.TRAP 0x1 ;  /* 0x000000040000795c */ /* 0x000fe20000300000 */
.L_x_12698:
[----:B------:R-:W-:Y:S05]  /*14dd0*/  BSYNC B2 ;  /* 0x0000000000027941 */ /* 0x000fea0003800000 */
.L_x_12697:
[----:B0-----:R-:W-:Y:S01]  /*14de0*/  IMAD.MOV.U32 R12, RZ, RZ, RZ ;  /* 0x000000ffff0c7224 */ /* 0x001fe200078e00ff */
[----:B------:R-:W-:Y:S01]  /*14df0*/  UIADD3 UR4, UP0, UR38, 0x570, URZ ;  /* 0x0000057026047890 */ /* 0x000fe2000ff1e03f */
[----:B------:R-:W-:Y:S01]  /*14e00*/  IMAD R8, R29, 0x6000, R16 ;  /* 0x000060001d087824 */ /* 0x000fe200078e0210 */
[----:B------:R-:W-:Y:S01]  /*14e10*/  PLOP3.LUT P2, PT, PT, PT, PT, 0x80, 0x0 ;  /* 0x000000000000781c */ /* 0x000fe20003f4f070 */
[----:B-1----:R-:W-:Y:S01]  /*14e20*/  IMAD R9, R5, 0xc0, R0 ;  /* 0x000000c005097824 */ /* 0x002fe200078e0200 */
[----:B------:R-:W-:Y:S01]  /*14e30*/  R2UR UR10, R12 ;  /* 0x000000000c0a72ca */ /* 0x000fe200000e0000 */
[----:B------:R-:W-:Y:S01]  /*14e40*/  VIADD R10, R6, 0x30890 ;  /* 0x00030890060a7836 */ /* 0x000fe20000000000 */
[----:B------:R-:W-:Y:S01]  /*14e50*/  UIADD3.X UR5, URZ, UR39, URZ, UP0, !UPT ;  /* 0x000000273f057290 */ /* 0x000fe200087fe43f */
[----:B------:R-:W-:Y:S01]  /*14e60*/  VIADD R11, R8, 0x12400 ;  /* 0x00012400080b7836 */ /* 0x000fe20000000000 */
[----:B------:R-:W-:Y:S01]  /*14e70*/  UMOV UR6, 0x0 ;  /* 0x0000000000067882 */ /* 0x000fe20000000000 */
[----:B------:R-:W-:-:S10]  /*14e80*/  UMOV UR7, 0x12f00000 ;  /* 0x12f0000000077882 */ /* 0x000fd40000000000 */
.L_x_12699:
        /* <DEDUP_REMOVED lines=13> */
.L_x_12858:
[----:B------:R-:W-:Y:S05]  /*14f60*/  BSYNC B2 ;  /* 0x0000000000027941 */ /* 0x000fea0003800000 */
.L_x_12700:
[----:B------:R-:W-:Y:S01]  /*14f70*/  BSSY B2, `(.L_x_12702) ;  /* 0x000000b000027945 */ /* 0x000fe20003800000 */
[----:B------:R-:W-:Y:S02]  /*14f80*/  IMAD.MOV.U32 R10, RZ, RZ, 0x0 ;  /* 0x00000000ff0a7424 */ /* 0x000fe400078e00ff */
[----:B------:R-:W-:Y:S01]  /*14f90*/  IMAD.MOV.U32 R11, RZ, RZ, 0x12f00000 ;  /* 0x12f00000ff0b7424 */ /* 0x000fe200078e00ff */
[----:B------:R-:W-:Y:S06]  /*14fa0*/  @P3 BRA `(.L_x_12703) ;  /* 0x00000000001c3947 */ /* 0x000fec0003800000 */
[----:B------:R-:W1:Y:S01]  /*14fb0*/  S2R R13, SR_TID.X ;  /* 0x00000000000d7919 */ /* 0x000e620000002100 */
[----:B0-2---:R-:W-:-:S04]  /*14fc0*/  IMAD.MOV.U32 R7, RZ, RZ, 0x6000 ;  /* 0x00006000ff077424 */ /* 0x005fc800078e00ff */
[----:B------:R3:W-:Y:S01]  /*14fd0*/  SYNCS.ARRIVE.TRANS64 RZ, [R6+URZ+0x308b0], R7 ;  /* 0x0308b00706ff79a7 */ /* 0x0007e2000800003f */
[----:B-1----:R-:W-:-:S04]  /*14fe0*/  LOP3.LUT R13, R13, 0x1f, RZ, 0xc0, !PT ;  /* 0x0000001f0d0d7812 */ /* 0x002fc800078ec0ff */
[----:B------:R-:W-:-:S13]  /*14ff0*/  ISETP.NE.AND P2, PT, R13, RZ, PT ;  /* 0x000000ff0d00720c */ /* 0x000fda0003f45270 */
[----:B---3--:R-:W-:Y:S05]  /*15000*/  @!P2 BRA `(.L_x_12703) ;  /* 0x000000000004a947 */ /* 0x008fea0003800000 */
[----:B------:R-:W-:Y:S01]  /*15010*/  BPT.TRAP 0x1 ;  /* 0x000000040000795c */ /* 0x000fe20000300000 */
.L_x_12703:
[----:B------:R-:W-:Y:S05]  /*15020*/  BSYNC B2 ;  /* 0x0000000000027941 */ /* 0x000fea0003800000 */
.L_x_12702:
[----:B------:R-:W-:Y:S01]  /*15030*/  R2UR UR10, R12 ;  /* 0x000000000c0a72ca */ /* 0x000fe200000e0000 */
[----:B------:R-:W-:Y:S01]  /*15040*/  UIADD3 UR4, UP0, UR38, 0x670, URZ ;  /* 0x0000067026047890 */ /* 0x000fe2000ff1e03f */
[----:B------:R-:W-:Y:S01]  /*15050*/  R2UR UR6, R10 ;  /* 0x000000000a0672ca */ /* 0x000fe200000e0000 */
[----:B------:R-:W-:Y:S01]  /*15060*/  VIADD R8, R8, 0x400 ;  /* 0x0000040008087836 */ /* 0x000fe20000000000 */
[----:B------:R-:W-:Y:S01]  /*15070*/  R2UR UR7, R11 ;  /* 0x000000000b0772ca */ /* 0x000fe200000e0000 */
[----:B------:R-:W-:Y:S01]  /*15080*/  UIADD3.X UR5, URZ, UR39, URZ, UP0, !UPT ;  /* 0x000000273f057290 */ /* 0x000fe200087fe43f */
[----:B------:R-:W-:Y:S02]  /*15090*/  PLOP3.LUT P2, PT, PT, PT, PT, 0x80, 0x0 ;  /* 0x000000000000781c */ /* 0x000fe40003f4f070 */
[----:B0-2---:R-:W-:-:S11]  /*150a0*/  IADD3 R6, R6, 0x308b0, RZ ;  /* 0x000308b006067810 */ /* 0x005fd60007ffe0ff */
.L_x_12704:
        /* <DEDUP_REMOVED lines=10> */
.L_x_12694:
[----:B------:R-:W-:Y:S05]  /*15150*/  BSYNC B1 ;  /* 0x0000000000017941 */ /* 0x000fea0003800000 */
.L_x_12693:
[----:B------:R-:W2:Y:S01]  /*15160*/  LDL.LU R7, [R1+0x4] ;  /* 0x0000040001077983 */ /* 0x000ea20000300800 */
[----:B------:R-:W-:Y:S01]  /*15170*/  VIADD R29, R29, 0x1 ;  /* 0x000000011d1d7836 */ /* 0x000fe20000000000 */
[C---:B------:R-:W-:Y:S01]  /*15180*/  ISETP.GT.AND P3, PT, R5.reuse, R3, PT ;  /* 0x000000030500720c */ /* 0x040fe20003f64270 */
[----:B------:R-:W-:-:S03]  /*15190*/  VIADD R5, R5, 0xffffffff ;  /* 0xffffffff05057836 */ /* 0x000fc60000000000 */
[----:B------:R-:W-:-:S04]  /*151a0*/  ISETP.NE.AND P2, PT, R29, 0x2, PT ;  /* 0x000000021d00780c */ /* 0x000fc80003f45270 */
[----:B------:R-:W-:Y:S02]  /*151b0*/  SEL R6, RZ, 0x1, P2 ;  /* 0x00000001ff067807 */ /* 0x000fe40001000000 */
[----:B------:R-:W-:Y:S02]  /*151c0*/  SEL R29, R29, RZ, P2 ;  /* 0x000000ff1d1d7207 */ /* 0x000fe40001000000 */
[----:B--2---:R-:W-:-:S05]  /*151d0*/  LOP3.LUT R7, R7, R6, RZ, 0x3c, !PT ;  /* 0x0000000607077212 */ /* 0x004fca00078e3cff */
[----:B------:R2:W-:Y:S01]  /*151e0*/  STL [R1+0x4], R7 ;  /* 0x0000040701007387 */ /* 0x0005e20000100800 */
[----:B------:R-:W-:Y:S05]  /*151f0*/  @P3 BRA `(.L_x_12705) ;  /* 0xfffffff8009c3947 */ /* 0x000fea000383ffff */
.L_x_12675:
[----:B------:R-:W-:Y:S05]  /*15200*/  BSYNC B0 ;  /* 0x0000000000007941 */ /* 0x000fea0003800000 */
.L_x_12674:
[----:B--2---:R2:W5:Y:S01]  /*15210*/  LDL R7, [R1+0x1c] ;  /* 0x00001c0001077983 */ /* 0x0045620000100800 */
[----:B------:R-:W-:Y:S05]  /*15220*/  @!P0 WARPSYNC.ALL ;  /* 0x0000000000008948 */ /* 0x000fea0003800000 */
[----:B------:R2:W-:Y:S01]  /*15230*/  STL [R1+0x28], RZ ;  /* 0x000028ff01007387 */ /* 0x0005e20000100800 */
[----:B------:R-:W-:Y:S01]  /*15240*/  BSSY B0, `(.L_x_12706) ;  /* 0x000001f000007945 */ /* 0x000fe20003800000 */
[----:B------:R-:W-:Y:S06]  /*15250*/  @!P0 BAR.SYNC.DEFER_BLOCKING 0xc, 0x200 ;  /* 0x0308000000008b1d */ /* 0x000fec0000010000 */
[----:B--2---:R-:W-:Y:S05]  /*15260*/  @!P1 BRA `(.L_x_12707) ;  /* 0x0000000000709947 */ /* 0x004fea0003800000 */
        /* <DEDUP_REMOVED lines=8> */
[----:B------:R-:W2:Y:S02]  /*152f0*/  F2I.FTZ.U32.TRUNC.NTZ R3, R2 ;  /* 0x0000000200037305 */ /* 0x000ea4000021f000 */
[----:B--2---:R-:W-:-:S04]  /*15300*/  IMAD.MOV R2, RZ, RZ, -R3 ;  /* 0x000000ffff027224 */ /* 0x004fc800078e0a03 */
[----:B------:R-:W-:Y:S02]  /*15310*/  IMAD R5, R2, R0, RZ ;  /* 0x0000000002057224 */ /* 0x000fe400078e02ff */
        /* <DEDUP_REMOVED lines=16> */
[----:B------:R2:W-:Y:S02]  /*15420*/  STL [R1+0x28], R5 ;  /* 0x0000280501007387 */ /* 0x0005e40000100800 */
.L_x_12707:
[----:B------:R-:W-:Y:S05]  /*15430*/  BSYNC B0 ;  /* 0x0000000000007941 */ /* 0x000fea0003800000 */
.L_x_12706:
[----:B------:R-:W3:Y:S04]  /*15440*/  LDL R0, [R1+0x28] ;  /* 0x0000280001007983 */ /* 0x000ee80000100800 */
[----:B------:R-:W3:Y:S01]  /*15450*/  LDL R2, [R1+0x40] ;  /* 0x0000400001027983 */ /* 0x000ee20000100800 */
[----:B------:R-:W-:Y:S01]  /*15460*/  BSSY B7, `(.L_x_12708) ;  /* 0x0000360000077945 */ /* 0x000fe20003800000 */
[----:B---3--:R-:W-:-:S05]  /*15470*/  IMAD R2, R2, R0, RZ ;  /* 0x0000000002027224 */ /* 0x008fca00078e02ff */
[----:B-----5:R-:W-:Y:S01]  /*15480*/  VIADDMNMX R0, R2, R0, R7, PT ;  /* 0x0000000002007246 */ /* 0x020fe20003800107 */
        /* <DEDUP_REMOVED lines=8> */
[----:B--2---:R-:W2:Y:S01]  /*15510*/  S2R R5, SR_LANEID ;  /* 0x0000000000057919 */ /* 0x004ea20000000000 */
        /* <DEDUP_REMOVED lines=12> */
.L_x_12709:
        /* <DEDUP_REMOVED lines=10> */
[----:B------:R-:W3:Y:S01]  /*15680*/  LDC.64 R2, c[0x4][R2] ;  /* 0x0100000002027b82 */ /* 0x000ee20000000a00 */
[----:B--2---:R-:W-:Y:S02]  /*15690*/  IMAD.U32 R5, RZ, RZ, UR7 ;  /* 0x00000007ff057e24 */ /* 0x004fe4000f8e00ff */
[----:B------:R-:W-:Y:S02]  /*156a0*/  IMAD.U32 R6, RZ, RZ, UR8 ;  /* 0x00000008ff067e24 */ /* 0x000fe4000f8e00ff */
[----:B------:R-:W-:-:S02]  /*156b0*/  IMAD.U32 R7, RZ, RZ, UR9 ;  /* 0x00000009ff077e24 */ /* 0x000fc4000f8e00ff */
[----:B------:R-:W-:Y:S02]  /*156c0*/  IMAD.U32 R11, RZ, RZ, UR5 ;  /* 0x00000005ff0b7e24 */ /* 0x000fe4000f8e00ff */
[----:B------:R-:W-:Y:S02]  /*156d0*/  IMAD.MOV.U32 R8, RZ, RZ, 0x70 ;  /* 0x00000070ff087424 */ /* 0x000fe400078e00ff */
[----:B0-----:R-:W-:Y:S02]  /*156e0*/  IMAD.MOV.U32 R12, RZ, RZ, 0x1 ;  /* 0x00000001ff0c7424 */ /* 0x001fe400078e00ff */
[----:B------:R-:W-:-:S07]  /*156f0*/  IMAD.MOV.U32 R13, RZ, RZ, RZ ;  /* 0x000000ffff0d7224 */ /* 0x000fce00078e00ff */
[----:B------:R-:W-:-:S07]  /*15700*/  LEPC R20, `(.L_x_12712) ;  /* 0x000000001014794e */ /* 0x000fce0000000000 */
[----:B-1-3--:R-:W-:Y:S05]  /*15710*/  CALL.ABS.NOINC R2 ;  /* 0x0000000002007343 */ /* 0x00afea0003c00000 */
.L_x_12712:
[----:B------:R-:W-:Y:S05]  /*15720*/  BSYNC B6 ;  /* 0x0000000000067941 */ /* 0x000fea0003800000 */
.L_x_12711:
        /* <DEDUP_REMOVED lines=9> */
[----:B------:R-:W-:Y:S01]  /*157c0*/  IMAD.U32 R4, RZ, RZ, UR6 ;  /* 0x00000006ff047e24 */ /* 0x000fe2000f8e00ff */
[----:B------:R-:W-:Y:S01]  /*157d0*/  MOV R6, UR8 ;  /* 0x0000000800067c02 */ /* 0x000fe20008000f00 */
[----:B--2---:R-:W-:Y:S02]  /*157e0*/  IMAD.U32 R5, RZ, RZ, UR7 ;  /* 0x00000007ff057e24 */ /* 0x004fe4000f8e00ff */
[----:B------:R-:W-:Y:S02]  /*157f0*/  IMAD.U32 R7, RZ, RZ, UR9 ;  /* 0x00000009ff077e24 */ /* 0x000fe4000f8e00ff */
[----:B------:R-:W-:-:S02]  /*15800*/  IMAD.U32 R10, RZ, RZ, UR4 ;  /* 0x00000004ff0a7e24 */ /* 0x000fc4000f8e00ff */
[----:B------:R-:W-:Y:S02]  /*15810*/  IMAD.U32 R11, RZ, RZ, UR5 ;  /* 0x00000005ff0b7e24 */ /* 0x000fe4000f8e00ff */
[----:B------:R-:W-:Y:S02]  /*15820*/  IMAD.MOV.U32 R8, RZ, RZ, 0x70 ;  /* 0x00000070ff087424 */ /* 0x000fe400078e00ff */
[----:B0-----:R-:W-:Y:S02]  /*15830*/  IMAD.MOV.U32 R12, RZ, RZ, 0x1 ;  /* 0x00000001ff0c7424 */ /* 0x001fe400078e00ff */
[----:B---3--:R-:W-:-:S07]  /*15840*/  IMAD.MOV.U32 R13, RZ, RZ, RZ ;  /* 0x000000ffff0d7224 */ /* 0x008fce00078e00ff */
[----:B------:R-:W-:-:S07]  /*15850*/  LEPC R20, `(.L_x_12715) ;  /* 0x000000001014794e */ /* 0x000fce0000000000 */
[----:B-1--4-:R-:W-:Y:S05]  /*15860*/  CALL.ABS.NOINC R2 ;  /* 0x0000000002007343 */ /* 0x012fea0003c00000 */
.L_x_12715:
        /* <DEDUP_REMOVED lines=16> */
.L_x_12714:
[----:B------:R-:W-:Y:S05]  /*15970*/  BSYNC B6 ;  /* 0x0000000000067941 */ /* 0x000fea0003800000 */
.L_x_12713:
[----:B------:R-:W-:Y:S01]  /*15980*/  ULDC.64 UR4, c[0x0][0x9f8] ;  /* 0x00027e0000047ab9 */ /* 0x000fe20000000a00 */
[----:B------:R-:W3:Y:S01]  /*15990*/  LDL R20, [R1+0x24] ;  /* 0x0000240001147983 */ /* 0x000ee20000100800 */
[----:B------:R-:W-:-:S04]  /*159a0*/  ISETP.NE.U32.AND P0, PT, RZ, UR4, PT ;  /* 0x00000004ff007c0c */ /* 0x000fc8000bf05070 */
        /* <DEDUP_REMOVED lines=8> */
[----:B------:R-:W-:Y:S02]  /*15a30*/  LOP3.LUT P0, RZ, R3, UR5, RZ, 0xfc, P0 ;  /* 0x0000000503ff7c12 */ /* 0x000fe4000800fcff */
[----:B---3--:R-:W-:Y:S02]  /*15a40*/  IADD3 R22, R20, -0x1, RZ ;  /* 0xffffffff14167810 */ /* 0x008fe40007ffe0ff */
        /* <DEDUP_REMOVED lines=8> */
.L_x_12861:
[----:B----4-:R-:W4:Y:S01]  /*15ad0*/  LDL.LU R0, [R1] ;  /* 0x0000000001007983 */ /* 0x010f220000300800 */
[----:B------:R-:W-:Y:S02]  /*15ae0*/  PLOP3.LUT P1, PT, PT, PT, PT, 0x8, 0x0 ;  /* 0x000000000000781c */ /* 0x000fe40003f2e170 */
[----:B0-----:R-:W-:Y:S02]  /*15af0*/  ISETP.NE.AND P0, PT, R14, RZ, PT ;  /* 0x000000ff0e00720c */ /* 0x001fe40003f05270 */
[----:B----4-:R-:W-:-:S09]  /*15b00*/  LOP3.LUT R0, R0, 0xfffffffe, RZ, 0xc0, !PT ;  /* 0xfffffffe00007812 */ /* 0x010fd200078ec0ff */
[----:B------:R-:W-:-:S05]  /*15b10*/  @P1 LOP3.LUT R0, R0, 0x1, RZ, 0xfc, !PT ;  /* 0x0000000100001812 */ /* 0x000fca00078efcff */
[----:B------:R0:W-:Y:S01]  /*15b20*/  STL [R1], R0 ;  /* 0x0000000001007387 */ /* 0x0001e20000100800 */
[----:B------:R-:W-:Y:S05]  /*15b30*/  @P0 BRA `(.L_x_12717) ;  /* 0x0000000000f80947 */ /* 0x000fea0003800000 */
[----:B------:R-:W-:-:S03]  /*15b40*/  UMOV UR4, 0xffffffff ;  /* 0xffffffff00047882 */ /* 0x000fc60000000000 */
[----:B------:R-:W-:Y:S05]  /*15b50*/  BRA.DIV UR4, `(.L_x_12718) ;  /* 0x0000005604107947 */ /* 0x000fea000b800000 */
[----:B------:R-:W-:-:S13]  /*15b60*/  ELECT P6, URZ, PT ;  /* 0x00000000003f782f */ /* 0x000fda00038c0000 */
.L_x_12864:
[----:B------:R-:W-:Y:S05]  /*15b70*/  @!P6 BRA `(.L_x_12717) ;  /* 0x0000000000e8e947 */ /* 0x000fea0003800000 */
[----:B------:R-:W-:-:S04]  /*15b80*/  ISETP.NE.U32.AND P0, PT, R2, RZ, PT ;  /* 0x000000ff0200720c */ /* 0x000fc80003f05070 */
[----:B------:R-:W-:-:S13]  /*15b90*/  ISETP.NE.AND.EX P0, PT, R3, RZ, PT, P0 ;  /* 0x000000ff0300720c */ /* 0x000fda0003f05300 */
[----:B------:R-:W-:Y:S05]  /*15ba0*/  @!P0 BRA `(.L_x_12719) ;  /* 0x0000000000488947 */ /* 0x000fea0003800000 */
[----:B------:R-:W4:Y:S01]  /*15bb0*/  LDC R6, c[0x0][0x43c] ;  /* 0x00010f00ff067b82 */ /* 0x000f220000000800 */
[----:B0-----:R-:W-:Y:S01]  /*15bc0*/  IMAD.MOV.U32 R0, RZ, RZ, R22 ;  /* 0x000000ffff007224 */ /* 0x001fe200078e0016 */
[----:B------:R-:W-:Y:S01]  /*15bd0*/  ULDC.64 UR4, c[0x0][0x428] ;  /* 0x00010a0000047ab9 */ /* 0x000fe20000000a00 */
[----:B----4-:R-:W-:-:S13]  /*15be0*/  ISETP.NE.AND P0, PT, R6, 0x1, PT ;  /* 0x000000010600780c */ /* 0x010fda0003f05270 */
        /* <DEDUP_REMOVED lines=14> */
.L_x_12719:
[----:B0-----:R-:W-:Y:S01]  /*15cd0*/  IMAD R0, R18, 0x8, R16 ;  /* 0x0000000812007824 */ /* 0x001fe200078e0210 */
[----:B----4-:R-:W-:-:S04]  /*15ce0*/  SHF.L.U32 R2, R28, 0x1f, RZ ;  /* 0x0000001f1c027819 */ /* 0x010fc800000006ff */
[----:B------:R-:W0:Y:S02]  /*15cf0*/  SYNCS.PHASECHK.TRANS64.TRYWAIT P0, [R0+URZ+0x30840], R2 ;  /* 0x03084002000075a7 */ /* 0x000e24000800017f */
[----:B0-----:R-:W-:Y:S05]  /*15d00*/  @!P0 BRA `(.L_x_12720) ;  /* 0x0000005000c48947 */ /* 0x001fea0003800000 */
.L_x_12865:
[----:B------:R-:W4:Y:S02]  /*15d10*/  S2R R3, SR_TID.X ;  /* 0x0000000000037919 */ /* 0x000f240000002100 */
[----:B----4-:R-:W-:-:S04]  /*15d20*/  LOP3.LUT R3, R3, 0x7f, RZ, 0xc0, !PT ;  /* 0x0000007f03037812 */ /* 0x010fc800078ec0ff */
[----:B------:R-:W-:-:S13]  /*15d30*/  ISETP.NE.AND P0, PT, R3, RZ, PT ;  /* 0x000000ff0300720c */ /* 0x000fda0003f05270 */
[----:B------:R-:W-:Y:S05]  /*15d40*/  @P0 BRA `(.L_x_12721) ;  /* 0x00000000001c0947 */ /* 0x000fea0003800000 */
[----:B------:R-:W4:Y:S01]  /*15d50*/  S2R R3, SR_TID.X ;  /* 0x0000000000037919 */ /* 0x000f220000002100 */
[----:B0-----:R-:W-:-:S04]  /*15d60*/  IMAD.MOV.U32 R2, RZ, RZ, 0x6000 ;  /* 0x00006000ff027424 */ /* 0x001fc800078e00ff */
[----:B------:R0:W-:Y:S01]  /*15d70*/  SYNCS.ARRIVE.TRANS64 RZ, [R0+URZ+0x30830], R2 ;  /* 0x0308300200ff79a7 */ /* 0x0001e2000800003f */
[----:B----4-:R-:W-:-:S04]  /*15d80*/  LOP3.LUT R3, R3, 0x1f, RZ, 0xc0, !PT ;  /* 0x0000001f03037812 */ /* 0x010fc800078ec0ff */
[----:B------:R-:W-:-:S13]  /*15d90*/  ISETP.NE.AND P0, PT, R3, RZ, PT ;  /* 0x000000ff0300720c */ /* 0x000fda0003f05270 */
[----:B0-----:R-:W-:Y:S05]  /*15da0*/  @!P0 BRA `(.L_x_12721) ;  /* 0x0000000000048947 */ /* 0x001fea0003800000 */
[----:B------:R-:W-:Y:S01]  /*15db0*/  BPT.TRAP 0x1 ;  /* 0x000000040000795c */ /* 0x000fe20000300000 */
.L_x_12721:
[----:B0-----:R-:W4:Y:S01]  /*15dc0*/  LDL.LU R2, [R1] ;  /* 0x0000000001027983 */ /* 0x001f220000300800 */
[----:B------:R-:W-:Y:S01]  /*15dd0*/  R2UR UR9, R0 ;  /* 0x00000000000972ca */ /* 0x000fe200000e0000 */
[----:B------:R-:W-:Y:S01]  /*15de0*/  IMAD R0, R18, 0x6000, R16 ;  /* 0x0000600012007824 */ /* 0x000fe200078e0210 */
[----:B------:R-:W-:Y:S01]  /*15df0*/  R2UR UR11, R22 ;  /* 0x00000000160b72ca */ /* 0x000fe200000e0000 */
[----:B------:R-:W-:Y:S01]  /*15e00*/  UIADD3 UR6, UP0, UR38, 0x370, URZ ;  /* 0x0000037026067890 */ /* 0x000fe2000ff1e03f */
[----:B------:R-:W-:Y:S01]  /*15e10*/  R2UR UR4, R26 ;  /* 0x000000001a0472ca */ /* 0x000fe200000e0000 */
[----:B------:R-:W-:Y:S01]  /*15e20*/  UMOV UR5, 0x14f00000 ;  /* 0x14f0000000057882 */ /* 0x000fe20000000000 */
[----:B------:R-:W-:Y:S01]  /*15e30*/  R2UR UR8, R0 ;  /* 0x00000000000872ca */ /* 0x000fe200000e0000 */
[----:B------:R-:W-:Y:S01]  /*15e40*/  UIADD3.X UR7, URZ, UR39, URZ, UP0, !UPT ;  /* 0x000000273f077290 */ /* 0x000fe200087fe43f */
[----:B------:R-:W-:Y:S01]  /*15e50*/  PLOP3.LUT P0, PT, PT, PT, PT, 0x80, 0x0 ;  /* 0x000000000000781c */ /* 0x000fe20003f0f070 */
[----:B------:R-:W-:Y:S01]  /*15e60*/  UMOV UR10, URZ ;  /* 0x0000003f000a7c82 */ /* 0x000fe20008000000 */
[----:B------:R-:W-:-:S02]  /*15e70*/  R2UR UR12, R17 ;  /* 0x00000000110c72ca */ /* 0x000fc400000e0000 */
[----:B-----5:R-:W-:Y:S01]  /*15e80*/  R2UR UR13, R19 ;  /* 0x00000000130d72ca */ /* 0x020fe200000e0000 */
[----:B------:R-:W-:-:S04]  /*15e90*/  UIADD3 UR9, UR9, 0x30830, URZ ;  /* 0x0003083009097890 */ /* 0x000fc8000fffe03f */
[----:B------:R-:W-:Y:S02]  /*15ea0*/  UIMAD UR11, UR11, 0xc0, UR4 ;  /* 0x000000c00b0b78a4 */ /* 0x000fe4000f8e0204 */
[----:B------:R-:W-:Y:S01]  /*15eb0*/  UIADD3 UR8, UR8, 0x12400, URZ ;  /* 0x0001240008087890 */ /* 0x000fe2000fffe03f */
[----:B------:R-:W-:-:S08]  /*15ec0*/  UMOV UR4, 0x0 ;  /* 0x0000000000047882 */ /* 0x000fd00000000000 */
[----:B------:R0:W-:Y:S01]  /*15ed0*/  UTMALDG.4D [UR8], [UR6], desc[UR4] ;  /* 0x00000408060075b4 */ /* 0x0001e20008019000 */
[----:B----4-:R-:W-:-:S04]  /*15ee0*/  LOP3.LUT R2, R2, 0xfffffffe, RZ, 0xc0, !PT ;  /* 0xfffffffe02027812 */ /* 0x010fc800078ec0ff */
[----:B------:R-:W-:-:S05]  /*15ef0*/  @P0 LOP3.LUT R2, R2, 0x1, RZ, 0xfc, !PT ;  /* 0x0000000102020812 */ /* 0x000fca00078efcff */
[----:B------:R0:W-:Y:S01]  /*15f00*/  STL [R1], R2 ;  /* 0x0000000201007387 */ /* 0x0001e20000100800 */
[----:B------:R-:W-:Y:S01]  /*15f10*/  NOP ;  /* 0x0000000000007918 */ /* 0x000fe20000000000 */
.L_x_12717:
[----:B------:R-:W4:Y:S04]  /*15f20*/  LDL.LU R4, [R1+0x20] ;  /* 0x0000200001047983 */ /* 0x000f280000300800 */
[----:B------:R-:W5:Y:S04]  /*15f30*/  LDL.LU R6, [R1+0x14] ;  /* 0x0000140001067983 */ /* 0x000f680000300800 */
[----:B------:R-:W2:Y:S01]  /*15f40*/  LDL.LU R3, [R1+0x2c] ;  /* 0x00002c0001037983 */ /* 0x000ea20000300800 */
[----:B------:R-:W-:Y:S05]  /*15f50*/  WARPSYNC.ALL ;  /* 0x0000000000007948 */ /* 0x000fea0003800000 */
[----:B0-----:R-:W-:Y:S01]  /*15f60*/  ULDC.64 UR4, c[0x0][0x298] ;  /* 0x0000a60000047ab9 */ /* 0x001fe20000000a00 */
[----:B------:R-:W-:Y:S01]  /*15f70*/  ULDC.64 UR6, c[0x0][0xa00] ;  /* 0x0002800000067ab9 */ /* 0x000fe20000000a00 */
[----:B------:R-:W-:Y:S01]  /*15f80*/  VIADD R0, R16, 0xc400 ;  /* 0x0000c40010007836 */ /* 0x000fe20000000000 */
[----:B------:R-:W-:Y:S01]  /*15f90*/  BAR.SYNC.DEFER_BLOCKING 0x8, 0x200 ;  /* 0x0208000000007b1d */ /* 0x000fe20000010000 */
[----:B------:R-:W-:-:S03]  /*15fa0*/  ISETP.NE.U32.AND P0, PT, RZ, UR6, PT ;  /* 0x00000006ff007c0c */ /* 0x000fc6000bf05070 */
[----:B------:R-:W-:Y:S02]  /*15fb0*/  LOP3.LUT P1, RZ, R0, 0x3ff, RZ, 0xc0, !PT ;  /* 0x000003ff00ff7812 */ /* 0x000fe4000782c0ff */
[----:B------:R-:W-:Y:S01]  /*15fc0*/  ISETP.NE.AND.EX P0, PT, RZ, UR7, PT, P0 ;  /* 0x00000007ff007c0c */ /* 0x000fe2000bf05300 */
[----:B------:R-:W-:Y:S01]  /*15fd0*/  BSSY B6, `(.L_x_12722) ;  /* 0x000001d000067945 */ /* 0x000fe20003800000 */
[----:B----4-:R-:W-:Y:S02]  /*15fe0*/  SHF.R.S32.HI R2, RZ, 0x1f, R4 ;  /* 0x0000001fff027819 */ /* 0x010fe40000011404 */
[----:B-----5:R-:W-:-:S03]  /*15ff0*/  SEL R6, R6, RZ, !P0 ;  /* 0x000000ff06067207 */ /* 0x020fc60004000000 */
[----:B------:R-:W-:-:S04]  /*16000*/  IMAD R2, R2, UR4, RZ ;  /* 0x0000000402027c24 */ /* 0x000fc8000f8e02ff */
[C---:B------:R-:W-:Y:S01]  /*16010*/  IMAD R0, R4.reuse, UR5, R2 ;  /* 0x0000000504007c24 */ /* 0x040fe2000f8e0202 */
[----:B--2---:R-:W-:Y:S01]  /*16020*/  SEL R2, R3, RZ, !P0 ;  /* 0x000000ff03027207 */ /* 0x004fe20004000000 */
[----:B------:R-:W-:-:S05]  /*16030*/  IMAD.WIDE.U32 R4, R4, UR4, RZ ;  /* 0x0000000404047c25 */ /* 0x000fca000f8e00ff */
[----:B------:R-:W-:Y:S01]  /*16040*/  IADD3 R0, R5, R0, RZ ;  /* 0x0000000005007210 */ /* 0x000fe20007ffe0ff */
        /* <DEDUP_REMOVED lines=9> */
[----:B------:R-:W-:Y:S01]  /*160e0*/  IMAD.U32 R4, RZ, RZ, UR4 ;  /* 0x00000004ff047e24 */ /* 0x000fe2000f8e00ff */
[----:B------:R-:W-:Y:S01]  /*160f0*/  MOV R12, 0x1 ;  /* 0x00000001000c7802 */ /* 0x000fe20000000f00 */
[----:B------:R-:W0:Y:S01]  /*16100*/  LDC.64 R2, c[0x4][R2] ;  /* 0x0100000002027b82 */ /* 0x000e220000000a00 */
[----:B------:R-:W-:Y:S02]  /*16110*/  IMAD.U32 R5, RZ, RZ, UR5 ;  /* 0x00000005ff057e24 */ /* 0x000fe4000f8e00ff */
[----:B------:R-:W-:Y:S02]  /*16120*/  IMAD.U32 R6, RZ, RZ, UR6 ;  /* 0x00000006ff067e24 */ /* 0x000fe4000f8e00ff */
[----:B---3--:R-:W-:-:S02]  /*16130*/  IMAD.U32 R7, RZ, RZ, UR7 ;  /* 0x00000007ff077e24 */ /* 0x008fc4000f8e00ff */
[----:B------:R-:W-:Y:S02]  /*16140*/  IMAD.U32 R10, RZ, RZ, UR8 ;  /* 0x00000008ff0a7e24 */ /* 0x000fe4000f8e00ff */
[----:B------:R-:W-:Y:S02]  /*16150*/  IMAD.U32 R11, RZ, RZ, UR9 ;  /* 0x00000009ff0b7e24 */ /* 0x000fe4000f8e00ff */
[----:B------:R-:W-:Y:S02]  /*16160*/  IMAD.MOV.U32 R8, RZ, RZ, 0x70 ;  /* 0x00000070ff087424 */ /* 0x000fe400078e00ff */
[----:B------:R-:W-:-:S07]  /*16170*/  IMAD.MOV.U32 R13, RZ, RZ, RZ ;  /* 0x000000ffff0d7224 */ /* 0x000fce00078e00ff */
[----:B------:R-:W-:-:S07]  /*16180*/  LEPC R20, `(.L_x_12723) ;  /* 0x000000001014794e */ /* 0x000fce0000000000 */
[----:B01----:R-:W-:Y:S05]  /*16190*/  CALL.ABS.NOINC R2 ;  /* 0x0000000002007343 */ /* 0x003fea0003c00000 */
.L_x_12723:
[----:B------:R-:W-:Y:S05]  /*161a0*/  BSYNC B6 ;  /* 0x0000000000067941 */ /* 0x000fea0003800000 */
.L_x_12722:
[----:B------:R-:W2:Y:S01]  /*161b0*/  LDL.LU R20, [R1+0x20] ;  /* 0x0000200001147983 */ /* 0x000ea20000300800 */
[----:B-1----:R-:W1:Y:S01]  /*161c0*/  LDC R9, c[0x0][0x448] ;  /* 0x00011200ff097b82 */ /* 0x002e620000000800 */
[----:B------:R-:W-:Y:S01]  /*161d0*/  ULDC.64 UR4, c[0x0][0x2d8] ;  /* 0x0000b60000047ab9 */ /* 0x000fe20000000a00 */
[----:B------:R-:W-:Y:S01]  /*161e0*/  ULDC.64 UR6, c[0x0][0x2e0] ;  /* 0x0000b80000067ab9 */ /* 0x000fe20000000a00 */
[----:B0-----:R-:W2:Y:S01]  /*161f0*/  LDL.LU.64 R2, [R1+0x30] ;  /* 0x0000300001027983 */ /* 0x001ea20000300a00 */
[----:B------:R-:W-:-:S03]  /*16200*/  ULDC.64 UR8, c[0x0][0x280] ;  /* 0x0000a00000087ab9 */ /* 0x000fc60000000a00 */
[----:B------:R-:W4:Y:S04]  /*16210*/  LDL.LU R21, [R1+0x2c] ;  /* 0x00002c0001157983 */ /* 0x000f280000300800 */
[----:B------:R-:W3:Y:S04]  /*16220*/  LDL.LU R4, [R1+0x14] ;  /* 0x0000140001047983 */ /* 0x000ee80000300800 */
[----:B------:R0:W5:Y:S01]  /*16230*/  LDL R10, [R1+0x10] ;  /* 0x00001000010a7983 */ /* 0x0001620000100800 */
[----:B-1----:R-:W-:-:S13]  /*16240*/  ISETP.NE.AND P0, PT, R9, 0x1, PT ;  /* 0x000000010900780c */ /* 0x002fda0003f05270 */
[----:B------:R-:W1:Y:S08]  /*16250*/  @P0 LDC R5, c[0x0][0x450] ;  /* 0x00011400ff050b82 */ /* 0x000e700000000800 */
        /* <DEDUP_REMOVED lines=8> */
[----:B---3--:R-:W-:-:S04]  /*162e0*/  IMAD.WIDE.U32 R2, R4, UR6, R2 ;  /* 0x0000000604027c25 */ /* 0x008fc8000f8e0002 */
[----:B------:R-:W-:Y:S01]  /*162f0*/  IMAD R0, R4, UR7, R0 ;  /* 0x0000000704007c24 */ /* 0x000fe2000f8e0200 */
[----:B------:R-:W-:Y:S01]  /*16300*/  ULDC.64 UR6, c[0x0][0x2c8] ;  /* 0x0000b20000067ab9 */ /* 0x000fe20000000a00 */
[----:B------:R-:W3:Y:S02]  /*16310*/  @P0 LDC R4, c[0x0][0x44c] ;  /* 0x00011300ff040b82 */ /* 0x000ee40000000800 */
[----:B------:R-:W-:Y:S01]  /*16320*/  IMAD.IADD R3, R3, 0x1, R0 ;  /* 0x0000000103037824 */ /* 0x000fe200078e0200 */
[C---:B--2---:R-:W-:Y:S01]  /*16330*/  LOP3.LUT R21, R20.reuse, 0x7f, RZ, 0xc0, !PT ;  /* 0x0000007f14157812 */ /* 0x044fe200078ec0ff */
[----:B------:R-:W-:-:S03]  /*16340*/  IMAD.SHL.U32 R20, R20, 0x10, RZ ;  /* 0x0000001014147824 */ /* 0x000fc600078e00ff */
[----:B------:R-:W-:-:S04]  /*16350*/  SHF.R.U32.HI R21, RZ, 0x3, R21 ;  /* 0x00000003ff157819 */ /* 0x000fc80000011615 */
[----:B------:R-:W-:-:S05]  /*16360*/  LOP3.LUT R20, R21, 0x70, R20, 0xf8, !PT ;  /* 0x0000007015147812 */ /* 0x000fca00078ef814 */
[----:B------:R-:W-:-:S04]  /*16370*/  IMAD R6, R25, 0xc0, R20 ;  /* 0x000000c019067824 */ /* 0x000fc800078e0214 */
[----:B---3--:R-:W-:-:S04]  /*16380*/  @P0 IMAD.HI.U32 R0, R6, R4, RZ ;  /* 0x0000000406000227 */ /* 0x008fc800078e00ff */
        /* <DEDUP_REMOVED lines=8> */
[----:B------:R-:W-:-:S05]  /*16410*/  IMAD R0, R9, R7, R6 ;  /* 0x0000000709007224 */ /* 0x000fca00078e0206 */
[----:B------:R-:W-:Y:S01]  /*16420*/  SHF.R.S32.HI R7, RZ, 0x1f, R0 ;  /* 0x0000001fff077819 */ /* 0x000fe20000011400 */
[----:B------:R-:W-:-:S04]  /*16430*/  IMAD.WIDE.U32 R4, R0, UR6, R4 ;  /* 0x0000000600047c25 */ /* 0x000fc8000f8e0004 */
[----:B------:R-:W-:-:S04]  /*16440*/  IMAD R7, R7, UR6, RZ ;  /* 0x0000000607077c24 */ /* 0x000fc8000f8e02ff */
[----:B------:R-:W-:-:S05]  /*16450*/  IMAD R7, R0, UR7, R7 ;  /* 0x0000000700077c24 */ /* 0x000fca000f8e0207 */
[----:B------:R-:W-:Y:S02]  /*16460*/  IADD3 R5, R5, R7, RZ ;  /* 0x0000000705057210 */ /* 0x000fe40007ffe0ff */
        /* <DEDUP_REMOVED lines=21> */
[----:B------:R-:W-:-:S03]  /*165c0*/  LEA R5, P1, R2, UR8, 0x1 ;  /* 0x0000000802057c11 */ /* 0x000fc6000f8208ff */
[----:B------:R-:W-:Y:S01]  /*165d0*/  IMAD.IADD R6, R3, 0x1, R6 ;  /* 0x0000000103067824 */ /* 0x000fe200078e0206 */
[----:B------:R-:W-:Y:S01]  /*165e0*/  ISETP.GE.AND P0, PT, R20, UR4, PT ;  /* 0x0000000414007c0c */ /* 0x000fe2000bf06270 */
[----:B------:R-:W-:Y:S01]  /*165f0*/  UMOV UR4, 0xffffffff ;  /* 0xffffffff00047882 */ /* 0x000fe20000000000 */
[----:B------:R-:W-:Y:S02]  /*16600*/  LOP3.LUT R21, R11, 0x7f, RZ, 0xc0, !PT ;  /* 0x0000007f0b157812 */ /* 0x000fe400078ec0ff */
[----:B------:R-:W-:Y:S02]  /*16610*/  LEA.HI.X R2, R2, UR9, R6, 0x1, P1 ;  /* 0x0000000902027c11 */ /* 0x000fe400088f0c06 */
[----:B------:R-:W-:Y:S01]  /*16620*/  SHF.R.U32.HI R21, RZ, 0x3, R21 ;  /* 0x00000003ff157819 */ /* 0x000fe20000011615 */
[----:B------:R-:W-:Y:S06]  /*16630*/  BRA.DIV UR4, `(.L_x_12724) ;  /* 0x0000004a048c7947 */ /* 0x000fec000b800000 */
[----:B------:R-:W2:Y:S01]  /*16640*/  LDL.LU R6, [R1+0x3c] ;  /* 0x00003c0001067983 */ /* 0x000ea20000300800 */
[----:B------:R-:W-:-:S03]  /*16650*/  IMAD R25, R25, 0xc0, R21 ;  /* 0x000000c019197824 */ /* 0x000fc600078e0215 */
[----:B------:R-:W-:Y:S04]  /*16660*/  SHFL.IDX PT, R7, R4, RZ, 0x181f ;  /* 0x00181fff04077589 */ /* 0x000fe800000e0000 */
[----:B------:R-:W-:Y:S01]  /*16670*/  SHFL.IDX PT, R8, R2, RZ, 0x181f ;  /* 0x00181fff02087589 */ /* 0x000fe200000e0000 */
[----:B--2---:R-:W-:-:S03]  /*16680*/  IMAD R3, R6, R9, RZ ;  /* 0x0000000906037224 */ /* 0x004fc600078e02ff */
[----:B------:R-:W0:Y:S02]  /*16690*/  SHFL.IDX PT, R6, R0, RZ, 0x181f ;  /* 0x00181fff00067589 */ /* 0x000e2400000e0000 */
[----:B------:R-:W-:-:S13]  /*166a0*/  ISETP.GE.AND P1, PT, R25, R3, PT ;  /* 0x000000031900720c */ /* 0x000fda0003f26270 */
[----:B0-----:R-:W-:-:S05]  /*166b0*/  @!P1 LEA R6, P2, R20, R6, 0x1 ;  /* 0x0000000614069211 */ /* 0x001fca00078408ff */
[----:B------:R-:W-:-:S05]  /*166c0*/  @!P1 IMAD.X R7, RZ, RZ, R7, P2 ;  /* 0x000000ffff079224 */ /* 0x000fca00010e0607 */
[----:B-----5:R0:W-:Y:S02]  /*166d0*/  @!P1 LDGSTS.E.BYPASS.LTC128B.128 [R10+0xc400], desc[UR56][R6.64], !P0 ;  /* 0x0c400000060a9fae */ /* 0x0201e4000c101d78 */
[----:B0-----:R-:W-:Y:S02]  /*166e0*/  IADD3 R6, R25, 0x10, RZ ;  /* 0x0000001019067810 */ /* 0x001fe40007ffe0ff */
[----:B------:R-:W0:Y:S02]  /*166f0*/  SHFL.IDX PT, R7, R0, 0x1, 0x181f ;  /* 0x00381f0000077f89 */ /* 0x000e2400000e0000 */
        /* <DEDUP_REMOVED lines=60> */
[----:B0-----:R-:W-:-:S05]  /*16ac0*/  VIADD R0, R25, 0x80 ;  /* 0x0000008019007836 */ /* 0x001fca0000000000 */
[----:B------:R-:W-:Y:S01]  /*16ad0*/  ISETP.GE.AND P2, PT, R0, R3, PT ;  /* 0x000000030000720c */ /* 0x000fe20003f46270 */
[----:B------:R-:W-:-:S05]  /*16ae0*/  VIADD R0, R25, 0x70 ;  /* 0x0000007019007836 */ /* 0x000fca0000000000 */
[----:B------:R-:W-:Y:S02]  /*16af0*/  ISETP.GE.AND P1, PT, R0, R3, PT ;  /* 0x000000030000720c */ /* 0x000fe40003f26270 */
[----:B------:R-:W0:Y:S11]  /*16b00*/  SHFL.IDX PT, R0, R5, RZ, 0x181f ;  /* 0x00181fff05007589 */ /* 0x000e3600000e0000 */
[----:B-1----:R-:W-:-:S05]  /*16b10*/  @!P1 LEA R6, P3, R20, R6, 0x1 ;  /* 0x0000000614069211 */ /* 0x002fca00078608ff */
[----:B------:R-:W-:-:S04]  /*16b20*/  @!P1 IMAD.X R4, RZ, RZ, R4, P3 ;  /* 0x000000ffff049224 */ /* 0x000fc800018e0604 */
[----:B------:R-:W-:-:S05]  /*16b30*/  @!P1 IMAD.MOV.U32 R7, RZ, RZ, R4 ;  /* 0x000000ffff079224 */ /* 0x000fca00078e0004 */
[----:B------:R1:W-:Y:S01]  /*16b40*/  @!P1 LDGSTS.E.BYPASS.LTC128B.128 [R10+0xfc00], desc[UR56][R6.64], !P0 ;  /* 0x0fc00000060a9fae */ /* 0x0003e2000c101d78 */
[----:B0-----:R-:W-:-:S04]  /*16b50*/  @!P2 LEA R0, P1, R20, R0, 0x1 ;  /* 0x000000001400a211 */ /* 0x001fc800078208ff */
[----:B-1----:R-:W-:-:S05]  /*16b60*/  @!P2 IADD3.X R6, RZ, R8, RZ, P1, !PT ;  /* 0x00000008ff06a210 */ /* 0x002fca0000ffe4ff */
[----:B------:R-:W-:Y:S02]  /*16b70*/  @!P2 IMAD.MOV.U32 R7, RZ, RZ, R6 ;  /* 0x000000ffff07a224 */ /* 0x000fe400078e0006 */
        /* <DEDUP_REMOVED lines=9> */
[----:B------:R-:W-:-:S03]  /*16c10*/  VIADD R0, R25, 0xa0 ;  /* 0x000000a019007836 */ /* 0x000fc60000000000 */
[----:B------:R0:W-:Y:S02]  /*16c20*/  @!P1 LDGSTS.E.BYPASS.LTC128B.128 [R10+0x10c00], desc[UR56][R6.64], !P0 ;  /* 0x10c00000060a9fae */ /* 0x0001e4000c101d78 */
[----:B------:R-:W-:Y:S02]  /*16c30*/  ISETP.GE.AND P1, PT, R0, R3, PT ;  /* 0x000000030000720c */ /* 0x000fe40003f26270 */
[----:B------:R-:W-:Y:S04]  /*16c40*/  SHFL.IDX PT, R0, R2, 0x2, 0x181f ;  /* 0x00581f0002007f89 */ /* 0x000fe800000e0000 */
[----:B0-----:R-:W0:Y:S07]  /*16c50*/  SHFL.IDX PT, R6, R5, 0x2, 0x181f ;  /* 0x00581f0005067f89 */ /* 0x001e2e00000e0000 */
[----:B0-----:R-:W-:-:S05]  /*16c60*/  @!P1 LEA R6, P2, R20, R6, 0x1 ;  /* 0x0000000614069211 */ /* 0x001fca00078408ff */
[----:B------:R-:W-:-:S05]  /*16c70*/  @!P1 IMAD.X R0, RZ, RZ, R0, P2 ;  /* 0x000000ffff009224 */ /* 0x000fca00010e0600 */
[----:B------:R-:W-:Y:S02]  /*16c80*/  @!P1 MOV R7, R0 ;  /* 0x0000000000079202 */ /* 0x000fe40000000f00 */
[----:B------:R0:W1:Y:S04]  /*16c90*/  SHFL.IDX PT, R0, R2, 0x3, 0x181f ;  /* 0x00781f0002007f89 */ /* 0x00006800000e0000 */
[----:B------:R0:W-:Y:S04]  /*16ca0*/  @!P1 LDGSTS.E.BYPASS.LTC128B.128 [R10+0x11400], desc[UR56][R6.64], !P0 ;  /* 0x11400000060a9fae */ /* 0x0001e8000c101d78 */
[----:B------:R0:W2:Y:S02]  /*16cb0*/  SHFL.IDX PT, R2, R5, 0x3, 0x181f ;  /* 0x00781f0005027f89 */ /* 0x0000a400000e0000 */
.L_x_12890:
[----:B------:R-:W-:Y:S02]  /*16cc0*/  VIADD R25, R25, 0xb0 ;  /* 0x000000b019197836 */ /* 0x000fe40000000000 */
[----:B------:R-:W-:-:S03]  /*16cd0*/  VIADD R8, R16, 0x30800 ;  /* 0x0003080010087836 */ /* 0x000fc60000000000 */
        /* <DEDUP_REMOVED lines=9> */
.L_x_12725:
        /* <DEDUP_REMOVED lines=18> */
.L_x_12891:
[----:B------:R-:W-:Y:S05]  /*16e90*/  BSYNC B0 ;  /* 0x0000000000007941 */ /* 0x000fea0003800000 */
.L_x_12726:
        /* <DEDUP_REMOVED lines=13> */
[----:B----4-:R-:W-:-:S04]  /*16f70*/  VIMNMX R4, R4, R2, PT ;  /* 0x0000000204047248 */ /* 0x010fc80003fe0100 */
[----:B------:R-:W-:-:S04]  /*16f80*/  IADD3 R2, -R4, RZ, RZ ;  /* 0x000000ff04027210 */ /* 0x000fc80007ffe1ff */
        /* <DEDUP_REMOVED lines=37> */
.L_x_12734:
[----:B------:R-:W-:Y:S01]  /*171e0*/  IMAD R2, R5, 0x8, R16 ;  /* 0x0000000805027824 */ /* 0x000fe200078e0210 */
[----:B------:R-:W-:Y:S01]  /*171f0*/  SHF.L.U32 R3, R10, 0x1f, RZ ;  /* 0x0000001f0a037819 */ /* 0x000fe200000006ff */
[----:B------:R-:W-:Y:S03]  /*17200*/  BSSY B3, `(.L_x_12735) ;  /* 0x0000003000037945 */ /* 0x000fe60003800000 */
[----:B------:R-:W1:Y:S02]  /*17210*/  SYNCS.PHASECHK.TRANS64.TRYWAIT P0, [R2+URZ+0x30840], R3 ;  /* 0x03084003020075a7 */ /* 0x000e64000800017f */
[----:B-1----:R-:W-:Y:S05]  /*17220*/  @!P0 BRA `(.L_x_12736) ;  /* 0x0000004c00848947 */ /* 0x002fea0003800000 */
.L_x_12892:
[----:B------:R-:W-:Y:S05]  /*17230*/  BSYNC B3 ;  /* 0x0000000000037941 */ /* 0x000fea0003800000 */
.L_x_12735:
[----:B0-----:R-:W0:Y:S01]  /*17240*/  S2R R7, SR_TID.X ;  /* 0x0000000000077919 */ /* 0x001e220000002100 */
[----:B------:R-:W-:Y:S01]  /*17250*/  BSSY B3, `(.L_x_12737) ;  /* 0x000000b000037945 */ /* 0x000fe20003800000 */
[----:B0-----:R-:W-:-:S04]  /*17260*/  LOP3.LUT R7, R7, 0x7f, RZ, 0xc0, !PT ;  /* 0x0000007f07077812 */ /* 0x001fc800078ec0ff */
[----:B------:R-:W-:-:S13]  /*17270*/  ISETP.NE.AND P1, PT, R7, RZ, PT ;  /* 0x000000ff0700720c */ /* 0x000fda0003f25270 */
[----:B------:R-:W-:Y:S05]  /*17280*/  @P1 BRA `(.L_x_12738) ;  /* 0x00000000001c1947 */ /* 0x000fea0003800000 */
[----:B------:R-:W0:Y:S01]  /*17290*/  S2R R7, SR_TID.X ;  /* 0x0000000000077919 */ /* 0x000e220000002100 */
[----:B-1----:R-:W-:-:S04]  /*172a0*/  MOV R3, 0x6000 ;  /* 0x0000600000037802 */ /* 0x002fc80000000f00 */
[----:B------:R2:W-:Y:S01]  /*172b0*/  SYNCS.ARRIVE.TRANS64 RZ, [R2+URZ+0x30830], R3 ;  /* 0x0308300302ff79a7 */ /* 0x0005e2000800003f */
[----:B0-----:R-:W-:-:S04]  /*172c0*/  LOP3.LUT R7, R7, 0x1f, RZ, 0xc0, !PT ;  /* 0x0000001f07077812 */ /* 0x001fc800078ec0ff */
[----:B------:R-:W-:-:S13]  /*172d0*/  ISETP.NE.AND P0, PT, R7, RZ, PT ;  /* 0x000000ff0700720c */ /* 0x000fda0003f05270 */
[----:B--2---:R-:W-:Y:S05]  /*172e0*/  @!P0 BRA `(.L_x_12738) ;  /* 0x0000000000048947 */ /* 0x004fea0003800000 */
[----:B------:R-:W-:Y:S01]  /*172f0*/  BPT.TRAP 0x1 ;  /* 0x000000040000795c */ /* 0x000fe20000300000 */
.L_x_12738:
[----:B------:R-:W-:Y:S05]  /*17300*/  BSYNC B3 ;  /* 0x0000000000037941 */ /* 0x000fea0003800000 */
.L_x_12737:
        /* <DEDUP_REMOVED lines=11> */
.L_x_12739:
        /* <DEDUP_REMOVED lines=15> */
.L_x_12893:
[----:B------:R-:W-:Y:S05]  /*174b0*/  BSYNC B3 ;  /* 0x0000000000037941 */ /* 0x000fea0003800000 */
.L_x_12740:
        /* <DEDUP_REMOVED lines=12> */
.L_x_12743:
[----:B------:R-:W-:Y:S05]  /*17580*/  BSYNC B3 ;  /* 0x0000000000037941 */ /* 0x000fea0003800000 */
.L_x_12742:
        /* <DEDUP_REMOVED lines=11> */
.L_x_12744:
        /* <DEDUP_REMOVED lines=12> */
.L_x_12733:
[----:B------:R-:W-:Y:S05]  /*17700*/  BSYNC B1 ;  /* 0x0000000000017941 */ /* 0x000fea0003800000 */
.L_x_12732:
[----:B------:R-:W2:Y:S01]  /*17710*/  LDL.LU R0, [R1+0x24] ;  /* 0x0000240001007983 */ /* 0x000ea20000300800 */
[----:B------:R-:W-:Y:S01]  /*17720*/  IMAD.MOV.U32 R18, RZ, RZ, R5 ;  /* 0x000000ffff127224 */ /* 0x000fe200078e0005 */
[----:B------:R-:W-:Y:S01]  /*17730*/  MOV R28, R10 ;  /* 0x0000000a001c7202 */ /* 0x000fe20000000f00 */
[----:B--2---:R-:W-:-:S07]  /*17740*/  VIADD R0, R0, 0xfffffffd ;  /* 0xfffffffd00007836 */ /* 0x004fce0000000000 */
.L_x_12731:
[----:B------:R-:W-:Y:S05]  /*17750*/  BSYNC B2 ;  /* 0x0000000000027941 */ /* 0x000fea0003800000 */
.L_x_12730:
[----:B------:R-:W-:Y:S01]  /*17760*/  VIADD R9, R9, 0xfffffffe ;  /* 0xfffffffe09097836 */ /* 0x000fe20000000000 */
[----:B------:R-:W-:-:S04]  /*17770*/  LOP3.LUT R4, RZ, R4, RZ, 0x33, !PT ;  /* 0x00000004ff047212 */ /* 0x000fc800078e33ff */
[----:B------:R-:W-:-:S13]  /*17780*/  ISETP.NE.AND P0, PT, R9, R4, PT ;  /* 0x000000040900720c */ /* 0x000fda0003f05270 */
[----:B------:R-:W-:Y:S05]  /*17790*/  @!P0 BRA `(.L_x_12729) ;  /* 0x0000000c00a88947 */ /* 0x000fea0003800000 */
[----:B------:R-:W-:-:S07]  /*177a0*/  IMAD.MOV.U32 R4, RZ, RZ, R19 ;  /* 0x000000ffff047224 */ /* 0x000fce00078e0013 */
.L_x_12771:
        /* <DEDUP_REMOVED lines=33> */
.L_x_12747:
[----:B------:R-:W-:Y:S01]  /*179c0*/  LEA R2, R6, R16, 0x3 ;  /* 0x0000001006027211 */ /* 0x000fe200078e18ff */
[----:B------:R-:W-:Y:S01]  /*179d0*/  BSSY B2, `(.L_x_12748) ;  /* 0x0000004000027945 */ /* 0x000fe20003800000 */
[----:B------:R-:W-:-:S04]  /*179e0*/  SHF.L.U32 R3, R7, 0x1f, RZ ;  /* 0x0000001f07037819 */ /* 0x000fc800000006ff */
[----:B------:R-:W1:Y:S02]  /*179f0*/  SYNCS.PHASECHK.TRANS64.TRYWAIT P0, [R2+URZ+0x30840], R3 ;  /* 0x03084003020075a7 */ /* 0x000e64000800017f */
[----:B-1----:R-:W-:Y:S05]  /*17a00*/  @!P0 BRA `(.L_x_12749) ;  /* 0x0000004400b48947 */ /* 0x002fea0003800000 */
.L_x_12894:
[----:B------:R-:W-:Y:S05]  /*17a10*/  BSYNC B2 ;  /* 0x0000000000027941 */ /* 0x000fea0003800000 */
.L_x_12748:
        /* <DEDUP_REMOVED lines=12> */
.L_x_12751:
[----:B------:R-:W-:Y:S05]  /*17ae0*/  BSYNC B2 ;  /* 0x0000000000027941 */ /* 0x000fea0003800000 */
.L_x_12750:
        /* <DEDUP_REMOVED lines=11> */
.L_x_12752:
        /* <DEDUP_REMOVED lines=15> */
.L_x_12895:
[----:B------:R-:W-:Y:S05]  /*17c90*/  BSYNC B2 ;  /* 0x0000000000027941 */ /* 0x000fea0003800000 */
.L_x_12753:
[----:B------:R-:W-:Y:S01]  /*17ca0*/  BSSY B2, `(.L_x_12755) ;  /* 0x000000b000027945 */ /* 0x000fe20003800000 */
[----:B------:R-:W-:Y:S02]  /*17cb0*/  IMAD.MOV.U32 R2, RZ, RZ, 0x0 ;  /* 0x00000000ff027424 */ /* 0x000fe400078e00ff */
[----:B------:R-:W-:Y:S01]  /*17cc0*/  IMAD.MOV.U32 R3, RZ, RZ, 0x14f00000 ;  /* 0x14f00000ff037424 */ /* 0x000fe200078e00ff */
[----:B------:R-:W-:Y:S06]  /*17cd0*/  @P1 BRA `(.L_x_12756) ;  /* 0x00000000001c1947 */ /* 0x000fec0003800000 */
[----:B------:R-:W1:Y:S02]  /*17ce0*/  S2R R11, SR_TID.X ;  /* 0x00000000000b7919 */ /* 0x000e640000002100 */
[----:B-1----:R-:W-:Y:S02]  /*17cf0*/  LOP3.LUT R12, R11, 0x1f, RZ, 0xc0, !PT ;  /* 0x0000001f0b0c7812 */ /* 0x002fe400078ec0ff */
[----:B------:R-:W-:Y:S02]  /*17d00*/  MOV R11, 0x6000 ;  /* 0x00006000000b7802 */ /* 0x000fe40000000f00 */
[----:B------:R-:W-:Y:S02]  /*17d10*/  ISETP.NE.AND P0, PT, R12, RZ, PT ;  /* 0x000000ff0c00720c */ /* 0x000fe40003f05270 */
[----:B------:R1:W-:Y:S11]  /*17d20*/  SYNCS.ARRIVE.TRANS64 RZ, [R10+URZ+0x50], R11 ;  /* 0x0000500b0aff79a7 */ /* 0x0003f6000800003f */
[----:B-1----:R-:W-:Y:S05]  /*17d30*/  @!P0 BRA `(.L_x_12756) ;  /* 0x0000000000048947 */ /* 0x002fea0003800000 */
[----:B------:R-:W-:Y:S01]  /*17d40*/  BPT.TRAP 0x1 ;  /* 0x000000040000795c */ /* 0x000fe20000300000 */
.L_x_12756:
[----:B------:R-:W-:Y:S05]  /*17d50*/  BSYNC B2 ;  /* 0x0000000000027941 */ /* 0x000fea0003800000 */
.L_x_12755:
        /* <DEDUP_REMOVED lines=10> */
.L_x_12757:
        /* <DEDUP_REMOVED lines=12> */
.L_x_12746:
[----:B------:R-:W-:Y:S05]  /*17ec0*/  BSYNC B1 ;  /* 0x0000000000017941 */ /* 0x000fea0003800000 */
.L_x_12745:
        /* <DEDUP_REMOVED lines=33> */
.L_x_12760:
[----:B------:R-:W-:Y:S01]  /*180e0*/  IMAD R2, R18, 0x8, R16 ;  /* 0x0000000812027824 */ /* 0x000fe200078e0210 */
[----:B------:R-:W-:Y:S01]  /*180f0*/  SHF.L.U32 R3, R28, 0x1f, RZ ;  /* 0x0000001f1c037819 */ /* 0x000fe200000006ff */
[----:B------:R-:W-:Y:S03]  /*18100*/  BSSY B2, `(.L_x_12761) ;  /* 0x0000003000027945 */ /* 0x000fe60003800000 */
[----:B------:R-:W1:Y:S02]  /*18110*/  SYNCS.PHASECHK.TRANS64.TRYWAIT P0, [R2+URZ+0x30840], R3 ;  /* 0x03084003020075a7 */ /* 0x000e64000800017f */
[----:B-1----:R-:W-:Y:S05]  /*18120*/  @!P0 BRA `(.L_x_12762) ;  /* 0x0000004000148947 */ /* 0x002fea0003800000 */
.L_x_12896:
[----:B------:R-:W-:Y:S05]  /*18130*/  BSYNC B2 ;  /* 0x0000000000027941 */ /* 0x000fea0003800000 */
.L_x_12761:
        /* <DEDUP_REMOVED lines=12> */
.L_x_12764:
[----:B------:R-:W-:Y:S05]  /*18200*/  BSYNC B2 ;  /* 0x0000000000027941 */ /* 0x000fea0003800000 */
.L_x_12763:
[----:B-1----:R-:W-:Y:S01]  /*18210*/  IMAD.MOV.U32 R2, RZ, RZ, RZ ;  /* 0x000000ffff027224 */ /* 0x002fe200078e00ff */
[----:B------:R-:W-:Y:S01]  /*18220*/  UIADD3 UR4, UP0, UR38, 0x370, URZ ;  /* 0x0000037026047890 */ /* 0x000fe2000ff1e03f */
[C---:B------:R-:W-:Y:S01]  /*18230*/  IMAD R5, R18.reuse, 0x8, R8 ;  /* 0x0000000812057824 */ /* 0x040fe200078e0208 */
[----:B------:R-:W-:Y:S01]  /*18240*/  PLOP3.LUT P0, PT, PT, PT, PT, 0x80, 0x0 ;  /* 0x000000000000781c */ /* 0x000fe20003f0f070 */
[----:B------:R-:W-:Y:S01]  /*18250*/  IMAD R3, R18, 0x6000, R16 ;  /* 0x0000600012037824 */ /* 0x000fe200078e0210 */
[----:B------:R-:W-:Y:S01]  /*18260*/  R2UR UR10, R2 ;  /* 0x00000000020a72ca */ /* 0x000fe200000e0000 */
[----:B------:R-:W-:Y:S01]  /*18270*/  IMAD R11, R10, 0xc0, R26 ;  /* 0x000000c00a0b7824 */ /* 0x000fe200078e021a */
[----:B------:R-:W-:Y:S01]  /*18280*/  IADD3 R5, R5, 0x30, RZ ;  /* 0x0000003005057810 */ /* 0x000fe20007ffe0ff */
[----:B------:R-:W-:Y:S01]  /*18290*/  VIADD R3, R3, 0x12400 ;  /* 0x0001240003037836 */ /* 0x000fe20000000000 */
[----:B------:R-:W-:Y:S01]  /*182a0*/  UIADD3.X UR5, URZ, UR39, URZ, UP0, !UPT ;  /* 0x000000273f057290 */ /* 0x000fe200087fe43f */
[----:B------:R-:W-:Y:S01]  /*182b0*/  UMOV UR6, 0x0 ;  /* 0x0000000000067882 */ /* 0x000fe20000000000 */
[----:B------:R-:W-:-:S10]  /*182c0*/  UMOV UR7, 0x14f00000 ;  /* 0x14f0000000077882 */ /* 0x000fd40000000000 */
.L_x_12765:
        /* <DEDUP_REMOVED lines=15> */
.L_x_12897:
[----:B------:R-:W-:Y:S05]  /*183c0*/  BSYNC B2 ;  /* 0x0000000000027941 */ /* 0x000fea0003800000 */
.L_x_12766:
        /* <DEDUP_REMOVED lines=11> */
.L_x_12769:
[----:B------:R-:W-:Y:S05]  /*18480*/  BSYNC B2 ;  /* 0x0000000000027941 */ /* 0x000fea0003800000 */
.L_x_12768:
        /* <DEDUP_REMOVED lines=10> */
.L_x_12770:
        /* <DEDUP_REMOVED lines=12> */
.L_x_12759:
[----:B------:R-:W-:Y:S05]  /*185f0*/  BSYNC B1 ;  /* 0x0000000000017941 */ /* 0x000fea0003800000 */
.L_x_12758:
[----:B------:R-:W2:Y:S01]  /*18600*/  LDL R2, [R1+0xc] ;  /* 0x00000c0001027983 */ /* 0x000ea20000100800 */
[----:B------:R-:W-:Y:S01]  /*18610*/  VIADD R0, R0, 0xfffffffe ;  /* 0xfffffffe00007836 */ /* 0x000fe20000000000 */
[----:B--2---:R-:W-:-:S13]  /*18620*/  ISETP.GT.AND P0, PT, R9, R2, PT ;  /* 0x000000020900720c */ /* 0x004fda0003f04270 */
[----:B------:R-:W-:Y:S05]  /*18630*/  @P0 BRA `(.L_x_12771) ;  /* 0xfffffff0005c0947 */ /* 0x000fea000383ffff */
.L_x_12729:
[----:B------:R-:W-:Y:S05]  /*18640*/  BSYNC B0 ;  /* 0x0000000000007941 */ /* 0x000fea0003800000 */
.L_x_12728:
        /* <DEDUP_REMOVED lines=17> */
.L_x_12773:
[----:B------:R-:W-:Y:S05]  /*18760*/  BSYNC B0 ;  /* 0x0000000000007941 */ /* 0x000fea0003800000 */
.L_x_12772:
        /* <DEDUP_REMOVED lines=10> */
.L_x_12898:
[----:B------:R-:W-:Y:S05]  /*18810*/  BSYNC B1 ;  /* 0x0000000000017941 */ /* 0x000fea0003800000 */
.L_x_12776:
        /* <DEDUP_REMOVED lines=9> */
.L_x_12779:
[----:B------:R-:W-:Y:S05]  /*188b0*/  BSYNC B1 ;  /* 0x0000000000017941 */ /* 0x000fea0003800000 */
.L_x_12778:
        /* <DEDUP_REMOVED lines=10> */
.L_x_12780:
        /* <DEDUP_REMOVED lines=10> */
.L_x_12775:
[----:B------:R-:W-:Y:S05]  /*18a00*/  BSYNC B0 ;  /* 0x0000000000007941 */ /* 0x000fea0003800000 */
.L_x_12774:
[----:B------:R-:W-:-:S05]  /*18a10*/  VIADD R18, R18, 0x1 ;  /* 0x0000000112127836 */ /* 0x000fca0000000000 */
[----:B------:R-:W-:-:S04]  /*18a20*/  ISETP.NE.AND P0, PT, R18, 0x2, PT ;  /* 0x000000021200780c */ /* 0x000fc80003f05270 */
[----:B------:R-:W-:Y:S02]  /*18a30*/  SEL R3, RZ, 0x1, P0 ;  /* 0x00000001ff037807 */ /* 0x000fe40000000000 */
[----:B------:R-:W-:Y:S02]  /*18a40*/  SEL R18, R18, RZ, P0 ;  /* 0x000000ff12127207 */ /* 0x000fe40000000000 */
[----:B------:R-:W-:-:S07]  /*18a50*/  LOP3.LUT R28, R28, R3, RZ, 0x3c, !PT ;  /* 0x000000031c1c7212 */ /* 0x000fce00078e3cff */
.L_x_12710:
[----:B------:R-:W-:Y:S05]  /*18a60*/  BSYNC B7 ;  /* 0x0000000000077941 */ /* 0x000fea0003800000 */
.L_x_12708:
        /* <DEDUP_REMOVED lines=12> */
.L_x_12781:
[----:B------:R-:W1:Y:S01]  /*18b30*/  S2R R0, SR_TID.X ;  /* 0x0000000000007919 */ /* 0x000e620000002100 */
[----:B------:R-:W-:Y:S01]  /*18b40*/  UMOV UR4, 0xffffffff ;  /* 0xffffffff00047882 */ /* 0x000fe20000000000 */
[----:B-1----:R-:W-:-:S04]  /*18b50*/  LOP3.LUT R9, R0, 0x1f, RZ, 0xc0, !PT ;  /* 0x0000001f00097812 */ /* 0x002fc800078ec0ff */
[----:B------:R-:W-:Y:S01]  /*18b60*/  ISETP.NE.AND P0, PT, R9, 0x1f, PT ;  /* 0x0000001f0900780c */ /* 0x000fe20003f05270 */
[----:B------:R-:W-:-:S12]  /*18b70*/  BRA.DIV UR4, `(.L_x_12783) ;  /* 0x0000003604bc7947 */ /* 0x000fd8000b800000 */
[----:B------:R-:W-:Y:S01]  /*18b80*/  IADD3 R7, R27, R9, RZ ;  /* 0x000000091b077210 */ /* 0x000fe20007ffe0ff */
[----:B------:R-:W-:-:S03]  /*18b90*/  ULDC UR4, c[0x0][0xc3c] ;  /* 0x00030f0000047ab9 */ /* 0x000fc60000000800 */
[----:B------:R-:W-:-:S13]  /*18ba0*/  ISETP.GE.OR P1, PT, R7, UR4, !P0 ;  /* 0x0000000407007c0c */ /* 0x000fda000c726670 */
[----:B------:R-:W1:Y:S08]  /*18bb0*/  @!P1 LDC.64 R2, c[0x0][0xc80] ;  /* 0x00032000ff029b82 */ /* 0x000e700000000a00 */
[----:B--2---:R-:W2:Y:S01]  /*18bc0*/  @!P1 LDC.64 R4, c[0x0][0xc78] ;  /* 0x00031e00ff049b82 */ /* 0x004ea20000000a00 */
[----:B-1----:R-:W-:-:S05]  /*18bd0*/  @!P1 IMAD.WIDE R2, R7, 0x4, R2 ;  /* 0x0000000407029825 */ /* 0x002fca00078e0202 */
        /* <DEDUP_REMOVED lines=11> */
[----:B-1----:R-:W-:-:S02]  /*18c90*/  IMAD.MOV.U32 R24, RZ, RZ, RZ ;  /* 0x000000ffff187224 */ /* 0x002fc400078e00ff */
[----:B---3--:R-:W-:Y:S02]  /*18ca0*/  @!P1 IMAD.MOV.U32 R7, RZ, RZ, R8 ;  /* 0x000000ffff079224 */ /* 0x008fe400078e0008 */
[----:B--2---:R-:W-:Y:S01]  /*18cb0*/  @!P1 IMAD.MOV.U32 R4, RZ, RZ, R5 ;  /* 0x000000ffff049224 */ /* 0x004fe200078e0005 */
[----:B------:R-:W-:-:S03]  /*18cc0*/  ISETP.NE.AND P1, PT, R9, RZ, PT ;  /* 0x000000ff0900720c */ /* 0x000fc60003f25270 */
[----:B0-----:R-:W-:-:S05]  /*18cd0*/  IMAD R13, R4, R7, RZ ;  /* 0x00000007040d7224 */ /* 0x001fca00078e02ff */
        /* <DEDUP_REMOVED lines=15> */
[----:B------:R0:W1:Y:S02]  /*18dd0*/  SHFL.IDX PT, R14, R3, 0x1f, 0x1f ;  /* 0x03e01f00030e7f89 */ /* 0x00006400000e0000 */
.L_x_12908:
[----:B------:R-:W-:Y:S02]  /*18de0*/  ULDC UR4, c[0x0][0xc38] ;  /* 0x00030e0000047ab9 */ /* 0x000fe40000000800 */
[----:B------:R-:W-:-:S04]  /*18df0*/  IMAD.U32 R2, RZ, RZ, UR4 ;  /* 0x00000004ff027e24 */ /* 0x000fc8000f8e00ff */
[----:B-1----:R-:W-:-:S04]  /*18e00*/  IMAD R5, R14, R2, RZ ;  /* 0x000000020e057224 */ /* 0x002fc800078e02ff */
[----:B------:R-:W-:-:S05]  /*18e10*/  IMAD.IADD R6, R6, 0x1, R5 ;  /* 0x0000000106067824 */ /* 0x000fca00078e0205 */
[----:B------:R-:W-:-:S13]  /*18e20*/  ISETP.GT.AND P6, PT, R6, R0, PT ;  /* 0x000000000600720c */ /* 0x000fda0003fc4270 */
[----:B------:R-:W-:Y:S05]  /*18e30*/  @P6 BRA `(.L_x_12784) ;  /* 0x0000000000a46947 */ /* 0x000fea0003800000 */
.L_x_12787:
[----:B------:R-:W1:Y:S01]  /*18e40*/  LDC R2, c[0x0][0xc3c] ;  /* 0x00030f00ff027b82 */ /* 0x000e620000000800 */
[----:B------:R-:W-:-:S05]  /*18e50*/  VIADD R27, R27, 0x1f ;  /* 0x0000001f1b1b7836 */ /* 0x000fca0000000000 */
[----:B-1----:R-:W-:-:S13]  /*18e60*/  ISETP.GE.AND P6, PT, R27, R2, PT ;  /* 0x000000021b00720c */ /* 0x002fda0003fc6270 */
[----:B------:R-:W-:Y:S05]  /*18e70*/  @P6 BRA `(.L_x_12785) ;  /* 0x0000000400b86947 */ /* 0x000fea0003800000 */
[----:B0-----:R-:W0:Y:S01]  /*18e80*/  S2R R3, SR_TID.X ;  /* 0x0000000000037919 */ /* 0x001e220000002100 */
[----:B------:R-:W-:Y:S01]  /*18e90*/  IMAD.MOV.U32 R7, RZ, RZ, RZ ;  /* 0x000000ffff077224 */ /* 0x000fe200078e00ff */
[----:B0-----:R-:W-:-:S05]  /*18ea0*/  LOP3.LUT R3, R3, 0x1f, RZ, 0xc0, !PT ;  /* 0x0000001f03037812 */ /* 0x001fca00078ec0ff */
[----:B------:R-:W-:-:S05]  /*18eb0*/  IMAD.IADD R9, R27, 0x1, R3 ;  /* 0x000000011b097824 */ /* 0x000fca00078e0203 */
[----:B------:R-:W-:-:S13]  /*18ec0*/  ISETP.GE.OR P6, PT, R9, R2, !P0 ;  /* 0x000000020900720c */ /* 0x000fda00047c6670 */
[----:B------:R-:W0:Y:S08]  /*18ed0*/  @!P6 LDC.64 R2, c[0x0][0xc80] ;  /* 0x00032000ff02eb82 */ /* 0x000e300000000a00 */
[----:B------:R-:W1:Y:S01]  /*18ee0*/  @!P6 LDC.64 R4, c[0x0][0xc78] ;  /* 0x00031e00ff04eb82 */ /* 0x000e620000000a00 */
[----:B0-----:R-:W-:-:S05]  /*18ef0*/  @!P6 IMAD.WIDE R2, R9, 0x4, R2 ;  /* 0x000000040902e825 */ /* 0x001fca00078e0202 */
[----:B------:R1:W2:Y:S02]  /*18f00*/  @!P6 LDG.E R7, desc[UR56][R2.64] ;  /* 0x000000380207e981 */ /* 0x0002a4000c1e1900 */
[----:B-1----:R-:W-:Y:S01]  /*18f10*/  @!P6 IMAD.WIDE R2, R9, 0x4, R4 ;  /* 0x000000040902e825 */ /* 0x002fe200078e0204 */
[----:B------:R-:W-:-:S06]  /*18f20*/  MOV R4, RZ ;  /* 0x000000ff00047202 */ /* 0x000fcc0000000f00 */
        /* <DEDUP_REMOVED lines=20> */
.L_x_12916:
[----:B------:R-:W-:Y:S02]  /*19070*/  ULDC UR4, c[0x0][0xc38] ;  /* 0x00030e0000047ab9 */ /* 0x000fe40000000800 */
[----:B------:R-:W-:-:S04]  /*19080*/  IMAD.U32 R2, RZ, RZ, UR4 ;  /* 0x00000004ff027e24 */ /* 0x000fc8000f8e00ff */
[----:B-1----:R-:W-:-:S04]  /*19090*/  IMAD R5, R14, R2, RZ ;  /* 0x000000020e057224 */ /* 0x002fc800078e02ff */
[----:B------:R-:W-:-:S05]  /*190a0*/  IMAD.IADD R6, R5, 0x1, R6 ;  /* 0x0000000105067824 */ /* 0x000fca00078e0206 */
[----:B------:R-:W-:-:S13]  /*190b0*/  ISETP.GT.AND P6, PT, R6, R0, PT ;  /* 0x000000000600720c */ /* 0x000fda0003fc4270 */
[----:B------:R-:W-:Y:S05]  /*190c0*/  @!P6 BRA `(.L_x_12787) ;  /* 0xfffffffc005ce947 */ /* 0x000fea000383ffff */
.L_x_12784:
[----:B------:R-:W-:Y:S01]  /*190d0*/  IADD3 R6, -R5, R6, RZ ;  /* 0x0000000605067210 */ /* 0x000fe20007ffe1ff */
[----:B------:R-:W-:-:S04]  /*190e0*/  UMOV UR4, 0xffffffff ;  /* 0xffffffff00047882 */ /* 0x000fc80000000000 */
[----:B------:R-:W-:-:S05]  /*190f0*/  IMAD R5, R3, R2, R6 ;  /* 0x0000000203057224 */ /* 0x000fca00078e0206 */
[----:B------:R-:W-:Y:S01]  /*19100*/  ISETP.GT.AND P6, PT, R5, R0, PT ;  /* 0x000000000500720c */ /* 0x000fe20003fc4270 */
[----:B------:R-:W-:-:S12]  /*19110*/  BRA.DIV UR4, `(.L_x_12788) ;  /* 0x0000003a04487947 */ /* 0x000fd8000b800000 */
[----:B------:R-:W-:-:S04]  /*19120*/  VOTE.ANY R8, PT, !P6 ;  /* 0x0000000000087806 */ /* 0x000fc800070e0100 */
[----:B------:R-:W1:Y:S02]  /*19130*/  POPC R5, R8 ;  /* 0x0000000800057309 */ /* 0x000e640000000000 */
[----:B-1----:R1:W2:Y:S04]  /*19140*/  SHFL.IDX PT, R7, R7, R5, 0x1f ;  /* 0x00001f0507077589 */ /* 0x0022a800000e0000 */
[----:B------:R1:W3:Y:S02]  /*19150*/  SHFL.IDX PT, R4, R4, R5, 0x1f ;  /* 0x00001f0504047589 */ /* 0x0002e400000e0000 */
.L_x_12921:
[----:B------:R-:W-:-:S13]  /*19160*/  ISETP.NE.AND P0, PT, R8, RZ, PT ;  /* 0x000000ff0800720c */ /* 0x000fda0003f05270 */
[----:B------:R-:W-:Y:S05]  /*19170*/  @!P0 BRA `(.L_x_12789) ;  /* 0x0000000000108947 */ /* 0x000fea0003800000 */
[----:B------:R-:W-:Y:S01]  /*19180*/  UMOV UR4, 0xffffffff ;  /* 0xffffffff00047882 */ /* 0x000fe20000000000 */
[----:B------:R-:W-:Y:S02]  /*19190*/  VIADD R12, R5, 0xffffffff ;  /* 0xffffffff050c7836 */ /* 0x000fe40000000000 */
[----:B------:R-:W-:Y:S05]  /*191a0*/  BRA.DIV UR4, `(.L_x_12790) ;  /* 0x0000003a04807947 */ /* 0x000fea000b800000 */
[----:B------:R4:W0:Y:S02]  /*191b0*/  SHFL.IDX PT, R24, R3, R12, 0x1f ;  /* 0x00001f0c03187589 */ /* 0x00082400000e0000 */
.L_x_12789:
[----:B--2---:R-:W-:Y:S01]  /*191c0*/  IABS R8, R7 ;  /* 0x0000000700087213 */ /* 0x004fe20000000000 */
[----:B0-----:R-:W-:Y:S01]  /*191d0*/  IMAD R24, R24, R2, R6 ;  /* 0x0000000218187224 */ /* 0x001fe200078e0206 */
[----:B---3--:R-:W-:Y:S01]  /*191e0*/  IABS R6, R4 ;  /* 0x0000000400067213 */ /* 0x008fe20000000000 */
[----:B------:R-:W-:Y:S01]  /*191f0*/  IMAD.MOV.U32 R2, RZ, RZ, RZ ;  /* 0x000000ffff027224 */ /* 0x000fe200078e00ff */
[----:B------:R-:W0:Y:S01]  /*19200*/  I2F.RP R9, R8 ;  /* 0x0000000800097306 */ /* 0x000e220000209400 */
[----:B------:R-:W-:Y:S02]  /*19210*/  IMAD.IADD R0, R0, 0x1, -R24 ;  /* 0x0000000100007824 */ /* 0x000fe400078e0a18 */
[----:B------:R-:W-:-:S05]  /*19220*/  IMAD.IADD R27, R5, 0x1, R27 ;  /* 0x00000001051b7824 */ /* 0x000fca00078e021b */
        /* <DEDUP_REMOVED lines=17> */
[----:B------:R-:W-:Y:S01]  /*19340*/  @!P1 IADD3 R11, R11, -R8, RZ ;  /* 0x800000080b0b9210 */ /* 0x000fe20007ffe0ff */
[----:B------:R-:W-:Y:S01]  /*19350*/  @!P1 VIADD R9, R9, 0x1 ;  /* 0x0000000109099836 */ /* 0x000fe20000000000 */
[----:B------:R-:W-:-:S02]  /*19360*/  ISETP.NE.AND P1, PT, R7, RZ, PT ;  /* 0x000000ff0700720c */ /* 0x000fc40003f25270 */
[----:B------:R-:W-:Y:S02]  /*19370*/  ISETP.GE.U32.AND P0, PT, R11, R8, PT ;  /* 0x000000080b00720c */ /* 0x000fe40003f06070 */
[----:B------:R-:W-:Y:S01]  /*19380*/  IABS R8, R4 ;  /* 0x0000000400087213 */ /* 0x000fe20000000000 */
[----:B0-----:R-:W-:-:S04]  /*19390*/  IMAD.MOV R11, RZ, RZ, -R3 ;  /* 0x000000ffff0b7224 */ /* 0x001fc800078e0a03 */
[----:B------:R-:W-:Y:S02]  /*193a0*/  IMAD.MOV R8, RZ, RZ, -R8 ;  /* 0x000000ffff087224 */ /* 0x000fe400078e0a08 */
[----:B------:R-:W-:-:S04]  /*193b0*/  IMAD R11, R11, R6, RZ ;  /* 0x000000060b0b7224 */ /* 0x000fc800078e02ff */
[----:B------:R-:W-:Y:S02]  /*193c0*/  @P0 VIADD R9, R9, 0x1 ;  /* 0x0000000109090836 */ /* 0x000fe40000000000 */
        /* <DEDUP_REMOVED lines=11> */
[----:B------:R-:W-:Y:S01]  /*19480*/  @!P1 IMAD.IADD R3, R3, 0x1, -R6 ;  /* 0x0000000103039824 */ /* 0x000fe200078e0a06 */
[----:B------:R-:W-:Y:S02]  /*19490*/  @!P1 IADD3 R2, R2, 0x1, RZ ;  /* 0x0000000102029810 */ /* 0x000fe40007ffe0ff */
        /* <DEDUP_REMOVED lines=12> */
.L_x_12785:
[----:B------:R-:W-:Y:S01]  /*19560*/  UMOV UR4, URZ ;  /* 0x0000003f00047c82 */ /* 0x000fe20008000000 */
[----:B------:R-:W-:Y:S01]  /*19570*/  UMOV UR5, URZ ;  /* 0x0000003f00057c82 */ /* 0x000fe20008000000 */
[----:B------:R-:W-:Y:S01]  /*19580*/  ULDC UR6, c[0x0][0xc3c] ;  /* 0x00030f0000067ab9 */ /* 0x000fe20000000800 */
[----:B------:R-:W-:Y:S01]  /*19590*/  MOV R24, R0 ;  /* 0x0000000000187202 */ /* 0x000fe20000000f00 */
[----:B------:R-:W-:Y:S02]  /*195a0*/  IMAD.U32 R25, RZ, RZ, UR4 ;  /* 0x00000004ff197e24 */ /* 0x000fe4000f8e00ff */
[----:B------:R-:W-:Y:S02]  /*195b0*/  IMAD.U32 R26, RZ, RZ, UR5 ;  /* 0x00000005ff1a7e24 */ /* 0x000fe4000f8e00ff */
[----:B------:R-:W-:-:S07]  /*195c0*/  IMAD.U32 R27, RZ, RZ, UR6 ;  /* 0x00000006ff1b7e24 */ /* 0x000fce000f8e00ff */
.L_x_12791:
        /* <DEDUP_REMOVED lines=10> */
.L_x_12782:
[----:B------:R-:W-:Y:S02]  /*19670*/  ULDC UR4, c[0x0][0xc3c] ;  /* 0x00030f0000047ab9 */ /* 0x000fe40000000800 */
[----:B----4-:R-:W-:-:S13]  /*19680*/  ISETP.GE.AND P0, PT, R27, UR4, PT ;  /* 0x000000041b007c0c */ /* 0x010fda000bf06270 */
[----:B------:R-:W-:Y:S05]  /*19690*/  @!P0 BRA `(.L_x_12792) ;  /* 0xffffffa400648947 */ /* 0x000fea000383ffff */
[----:B------:R-:W-:Y:S05]  /*196a0*/  BSYNC B8 ;  /* 0x0000000000087941 */ /* 0x000fea0003800000 */
.L_x_12668:
[----:B--2---:R-:W2:Y:S01]  /*196b0*/  LDL.LU R0, [R1+0x38] ;  /* 0x0000380001007983 */ /* 0x004ea20000300800 */
[----:B------:R-:W-:Y:S01]  /*196c0*/  BSSY B0, `(.L_x_12793) ;  /* 0x000000b000007945 */ /* 0x000fe20003800000 */
[----:B-1----:R-:W1:Y:S01]  /*196d0*/  S2R R5, SR_CgaCtaId ;  /* 0x0000000000057919 */ /* 0x002e620000008800 */
[----:B--2---:R-:W-:-:S05]  /*196e0*/  VIADD R0, R0, 0x1 ;  /* 0x0000000100007836 */ /* 0x004fca0000000000 */
[----:B0-----:R-:W-:-:S04]  /*196f0*/  LEA.HI R2, R0, R0, RZ, 0x1 ;  /* 0x0000000000027211 */ /* 0x001fc800078f08ff */
[----:B------:R-:W-:Y:S02]  /*19700*/  LOP3.LUT R3, R2, 0xfffffffe, RZ, 0xc0, !PT ;  /* 0xfffffffe02037812 */ /* 0x000fe400078ec0ff */
[----:B------:R-:W-:-:S03]  /*19710*/  MOV R2, 0x400 ;  /* 0x0000040000027802 */ /* 0x000fc60000000f00 */
[----:B------:R-:W-:Y:S01]  /*19720*/  IMAD.IADD R0, R0, 0x1, -R3 ;  /* 0x0000000100007824 */ /* 0x000fe200078e0a03 */
[----:B-1----:R-:W-:-:S04]  /*19730*/  LEA R9, R5, R2, 0x18 ;  /* 0x0000000205097211 */ /* 0x002fc800078ec0ff */
[----:B------:R-:W-:-:S04]  /*19740*/  SHF.L.U32 R0, R0, 0x1f, RZ ;  /* 0x0000001f00007819 */ /* 0x000fc800000006ff */
[----:B------:R-:W0:Y:S02]  /*19750*/  SYNCS.PHASECHK.TRANS64.TRYWAIT P0, [R9+URZ+0x30820], R0 ;  /* 0x03082000090075a7 */ /* 0x000e24000800017f */
[----:B0-----:R-:W-:Y:S05]  /*19760*/  @!P0 BRA `(.L_x_12794) ;  /* 0x0000003400388947 */ /* 0x001fea0003800000 */
.L_x_12924:
[----:B------:R-:W-:Y:S05]  /*19770*/  BSYNC B0 ;  /* 0x0000000000007941 */ /* 0x000fea0003800000 */
.L_x_12793:
[----:B------:R-:W-:-:S03]  /*19780*/  UMOV UR4, 0xffffffff ;  /* 0xffffffff00047882 */ /* 0x000fc60000000000 */
[----:B------:R-:W-:Y:S05]  /*19790*/  BRA.DIV UR4, `(.L_x_12795) ;  /* 0x0000003604407947 */ /* 0x000fea000b800000 */
[----:B0-----:R-:W0:Y:S02]  /*197a0*/  S2R R0, SR_TID.X ;  /* 0x0000000000007919 */ /* 0x001e240000002100 */
[----:B0-----:R-:W-:-:S04]  /*197b0*/  SHF.R.U32.HI R0, RZ, 0x5, R0 ;  /* 0x00000005ff007819 */ /* 0x001fc80000011600 */
[----:B------:R-:W-:-:S05]  /*197c0*/  LOP3.LUT R0, R0, 0x3, RZ, 0xc0, !PT ;  /* 0x0000000300007812 */ /* 0x000fca00078ec0ff */
[----:B------:R0:W1:Y:S02]  /*197d0*/  SHFL.IDX PT, R14, R0, RZ, 0x1f ;  /* 0x00001fff000e7589 */ /* 0x00006400000e0000 */
.L_x_12927:
[----:B-1----:R-:W-:-:S13]  /*197e0*/  ISETP.NE.AND P0, PT, R14, RZ, PT ;  /* 0x000000ff0e00720c */ /* 0x002fda0003f05270 */
[----:B------:R-:W-:Y:S05]  /*197f0*/  @P0 BRA `(.L_x_12531) ;  /* 0x0000000000880947 */ /* 0x000fea0003800000 */
[----:B------:R-:W-:-:S03]  /*19800*/  UMOV UR4, 0xffffffff ;  /* 0xffffffff00047882 */ /* 0x000fc60000000000 */
[----:B------:R-:W-:Y:S05]  /*19810*/  BRA.DIV UR4, `(.L_x_12796) ;  /* 0x0000003604547947 */ /* 0x000fea000b800000 */
[----:B------:R-:W-:-:S13]  /*19820*/  ELECT P6, URZ, PT ;  /* 0x00000000003f782f */ /* 0x000fda00038c0000 */
.L_x_12930:
[----:B------:R-:W-:Y:S05]  /*19830*/  @!P6 BRA `(.L_x_12531) ;  /* 0x000000000078e947 */ /* 0x000fea0003800000 */
[----:B0-----:R-:W2:Y:S02]  /*19840*/  LDL.LU R0, [R1+0x44] ;  /* 0x0000440001007983 */ /* 0x001ea40000300800 */
[----:B--2---:R-:W-:-:S04]  /*19850*/  LOP3.LUT R0, R0, 0x2, RZ, 0xfc, !PT ;  /* 0x0000000200007812 */ /* 0x004fc800078efcff */
[----:B------:R-:W-:-:S13]  /*19860*/  ISETP.NE.AND P2, PT, R0, 0x3, PT ;  /* 0x000000030000780c */ /* 0x000fda0003f45270 */
[----:B------:R-:W-:Y:S05]  /*19870*/  @!P2 BRA `(.L_x_12797) ;  /* 0x000000000004a947 */ /* 0x000fea0003800000 */
[----:B------:R-:W-:Y:S01]  /*19880*/  BPT.TRAP 0x1 ;  /* 0x000000040000795c */ /* 0x000fe20000300000 */
.L_x_12797:
        /* <DEDUP_REMOVED lines=12> */
.L_x_12931:
[----:B------:R-:W1:Y:S02]  /*19950*/  SYNCS.PHASECHK.TRANS64.TRYWAIT P0, [R3+URZ], R0 ;  /* 0x00000000030075a7 */ /* 0x000e64000800017f */
[----:B-1----:R-:W-:Y:S05]  /*19960*/  @!P0 BRA `(.L_x_12799) ;  /* 0x0000003400348947 */ /* 0x002fea0003800000 */
.L_x_12932:
[----:B------:R-:W-:Y:S05]  /*19970*/  @!P2 BRA `(.L_x_12800) ;  /* 0x000000000004a947 */ /* 0x000fea0003800000 */
[----:B------:R-:W-:Y:S01]  /*19980*/  BPT.TRAP 0x1 ;  /* 0x000000040000795c */ /* 0x000fe20000300000 */
.L_x_12800:
[----:B-1----:R-:W-:-:S04]  /*19990*/  VIADD R3, R9, 0x30860 ;  /* 0x0003086009037836 */ /* 0x002fc80000000000 */
[----:B------:R-:W-:-:S04]  /*199a0*/  IMAD R5, R18, 0x8, R3 ;  /* 0x0000000812057824 */ /* 0x000fc800078e0203 */
[----:B------:R-:W1:Y:S02]  /*199b0*/  SYNCS.PHASECHK.TRANS64.TRYWAIT P0, [R5+URZ], R2 ;  /* 0x00000002050075a7 */ /* 0x000e64000800017f */
[----:B-1----:R-:W-:Y:S05]  /*199c0*/  @!P0 BRA `(.L_x_12801) ;  /* 0x0000003400308947 */ /* 0x002fea0003800000 */
.L_x_12933:
[----:B------:R-:W-:-:S07]  /*199d0*/  IMAD R3, R4, 0x8, R3 ;  /* 0x0000000804037824 */ /* 0x000fce00078e0203 */
.L_x_12802:
[----:B--2---:R2:W4:Y:S02]  /*199e0*/  SYNCS.PHASECHK.TRANS64.TRYWAIT P0, [R3+URZ], R0 ;  /* 0x00000000030075a7 */ /* 0x004524000800017f */
[----:B----4-:R-:W-:Y:S05]  /*199f0*/  @!P0 NANOSLEEP.SYNCS 0x989680 ;  /* 0x009896800000895d */ /* 0x010fea0003900000 */
[----:B------:R-:W4:Y:S02]  /*19a00*/  @!P0 SYNCS.PHASECHK.TRANS64 P0, [R3+URZ], R0 ;  /* 0x00000000030085a7 */ /* 0x000f24000800007f */
[----:B----4-:R-:W-:Y:S05]  /*19a10*/  @!P0 BRA `(.L_x_12802) ;  /* 0xfffffffc00f08947 */ /* 0x010fea000383ffff */
.L_x_12531:
[----:B------:R-:W-:Y:S05]  /*19a20*/  BSYNC B9 ;  /* 0x0000000000097941 */ /* 0x000fea0003800000 */
.L_x_12528:
[----:B------:R-:W-:Y:S05]  /*19a30*/  EXIT ;  /* 0x000000000000794d */ /* 0x000fea0003800000 */
.L_x_12551:
[----:B0-----:R0:W1:Y:S02]  /*19a40*/  SYNCS.PHASECHK.TRANS64.TRYWAIT P6, [R83+URZ+0x30890], R95 ;  /* 0x0308905f530075a7 */ /* 0x00106400080c017f */
[----:B-1----:R-:W-:Y:S05]  /*19a50*/  @!P6 NANOSLEEP.SYNCS 0x989680 ;  /* 0x009896800000e95d */ /* 0x002fea0003900000 */
[----:B------:R-:W1:Y:S02]  /*19a60*/  @!P6 SYNCS.PHASECHK.TRANS64 P6, [R83+URZ+0x30890], R95 ;  /* 0x0308905f5300e5a7 */ /* 0x000e6400080c007f */
[----:B-1----:R-:W-:Y:S05]  /*19a70*/  @!P6 BRA `(.L_x_12551) ;  /* 0xfffffffc00f0e947 */ /* 0x002fea000383ffff */
[----:B------:R-:W-:Y:S05]  /*19a80*/  BRA `(.L_x_12803) ;  /* 0xfffffe9400307947 */ /* 0x000fea000383ffff */
.L_x_12571:
[----:B0-----:R0:W1:Y:S02]  /*19a90*/  SYNCS.PHASECHK.TRANS64.TRYWAIT P5, [R83+URZ+0x30890], R95 ;  /* 0x0308905f530075a7 */ /* 0x00106400080a017f */
[----:B-1----:R-:W-:Y:S05]  /*19aa0*/  @!P5 NANOSLEEP.SYNCS 0x989680 ;  /* 0x009896800000d95d */ /* 0x002fea0003900000 */
[----:B------:R-:W1:Y:S02]  /*19ab0*/  @!P5 SYNCS.PHASECHK.TRANS64 P5, [R83+URZ+0x30890], R95 ;  /* 0x0308905f5300d5a7 */ /* 0x000e6400080a007f */
[----:B-1----:R-:W-:Y:S05]  /*19ac0*/  @!P5 BRA `(.L_x_12571) ;  /* 0xfffffffc00f0d947 */ /* 0x002fea000383ffff */
[----:B------:R-:W-:Y:S05]  /*19ad0*/  BRA `(.L_x_12804) ;  /* 0xfffffea400fc7947 */ /* 0x000fea000383ffff */
.L_x_12580:
[----:B0-----:R0:W1:Y:S02]  /*19ae0*/  SYNCS.PHASECHK.TRANS64.TRYWAIT P4, [R83+URZ+0x30890], R95 ;  /* 0x0308905f530075a7 */ /* 0x001064000808017f */
[----:B-1----:R-:W-:Y:S05]  /*19af0*/  @!P4 NANOSLEEP.SYNCS 0x989680 ;  /* 0x009896800000c95d */ /* 0x002fea0003900000 */
[----:B------:R-:W1:Y:S02]  /*19b00*/  @!P4 SYNCS.PHASECHK.TRANS64 P4, [R83+URZ+0x30890], R95 ;  /* 0x0308905f5300c5a7 */ /* 0x000e64000808007f */
[----:B-1----:R-:W-:Y:S05]  /*19b10*/  @!P4 BRA `(.L_x_12580) ;  /* 0xfffffffc00f0c947 */ /* 0x002fea000383ffff */
[----:B------:R-:W-:Y:S05]  /*19b20*/  BRA `(.L_x_12805) ;  /* 0xfffffeb8005c7947 */ /* 0x000fea000383ffff */
.L_x_12586:
[----:B--2---:R2:W3:Y:S02]  /*19b30*/  SYNCS.PHASECHK.TRANS64.TRYWAIT P3, [R83+URZ+0x308b0], R95 ;  /* 0x0308b05f530075a7 */ /* 0x0044e4000806017f */
[----:B---3--:R-:W-:Y:S05]  /*19b40*/  @!P3 NANOSLEEP.SYNCS 0x989680 ;  /* 0x009896800000b95d */ /* 0x008fea0003900000 */
[----:B------:R-:W3:Y:S02]  /*19b50*/  @!P3 SYNCS.PHASECHK.TRANS64 P3, [R83+URZ+0x308b0], R95 ;  /* 0x0308b05f5300b5a7 */ /* 0x000ee4000806007f */
[----:B---3--:R-:W-:Y:S05]  /*19b60*/  @!P3 BRA `(.L_x_12586) ;  /* 0xfffffffc00f0b947 */ /* 0x008fea000383ffff */
[----:B------:R-:W-:Y:S05]  /*19b70*/  BRA `(.L_x_12806) ;  /* 0xfffffeb800f07947 */ /* 0x000fea000383ffff */
.L_x_12596:
[----:B------:R-:W1:Y:S01]  /*19b80*/  S2R R4, SR_TID.X ;  /* 0x0000000000047919 */ /* 0x000e620000002100 */
[----:B------:R-:W-:Y:S01]  /*19b90*/  BSSY B0, `(.L_x_12807) ;  /* 0x000000c000007945 */ /* 0x000fe20003800000 */
[----:B------:R-:W-:Y:S01]  /*19ba0*/  IMAD.MOV.U32 R12, RZ, RZ, RZ ;  /* 0x000000ffff0c7224 */ /* 0x000fe200078e00ff */
[----:B------:R-:W-:Y:S01]  /*19bb0*/  MOV R11, 0x1f ;  /* 0x0000001f000b7802 */ /* 0x000fe20000000f00 */
[----:B------:R-:W-:Y:S02]  /*19bc0*/  IMAD.MOV.U32 R15, RZ, RZ, -0x1 ;  /* 0xffffffffff0f7424 */ /* 0x000fe400078e00ff */
[----:B-1----:R-:W-:-:S05]  /*19bd0*/  VIADD R5, R4, 0xffffff80 ;  /* 0xffffff8004057836 */ /* 0x002fca0000000000 */
[----:B------:R-:W-:-:S04]  /*19be0*/  SHF.R.S32.HI R4, RZ, 0x1f, R5 ;  /* 0x0000001fff047819 */ /* 0x000fc80000011405 */
[----:B------:R-:W-:-:S04]  /*19bf0*/  LEA.HI R4, R4, R5, RZ, 0x7 ;  /* 0x0000000504047211 */ /* 0x000fc800078f38ff */
[----:B------:R-:W-:-:S05]  /*19c00*/  SHF.R.S32.HI R4, RZ, 0x7, R4 ;  /* 0x00000007ff047819 */ /* 0x000fca0000011404 */
[----:B0-----:R-:W-:-:S07]  /*19c10*/  IMAD.MOV.U32 R13, RZ, RZ, R4 ;  /* 0x000000ffff0d7224 */ /* 0x001fce00078e0004 */
[----:B-----5:R-:W-:Y:S05]  /*19c20*/  WARPSYNC.COLLECTIVE R15, `(.L_x_12808) ;  /* 0x000000000f087348 */ /* 0x020fea0003c00000 */
[----:B------:R0:W1:Y:S02]  /*19c30*/  SHFL.IDX P6, R14, R13, R12, R11 ;  /* 0x0000000c0d0e7389 */ /* 0x00006400000c000b */
[----:B01---5:R-:W-:Y:S01]  /*19c40*/  ENDCOLLECTIVE ;  /* 0x000000000000791b */ /* 0x023fe20003800000 */
.L_x_12808:
[----:B------:R-:W-:Y:S05]  /*19c50*/  BSYNC B0 ;  /* 0x0000000000007941 */ /* 0x000fea0003800000 */
.L_x_12807:
[----:B------:R0:W-:Y:S01]  /*19c60*/  STL [R1+0x74], R14 ;  /* 0x0000740e01007387 */ /* 0x0001e20000100800 */
[----:B------:R-:W-:Y:S05]  /*19c70*/  BRA `(.L_x_12809) ;  /* 0xfffffec000d47947 */ /* 0x000fea000383ffff */
.L_x_12608:
        /* <DEDUP_REMOVED lines=8> */
.L_x_12811:
[----:B------:R-:W-:Y:S05]  /*19d00*/  BSYNC B1 ;  /* 0x0000000000017941 */ /* 0x000fea0003800000 */
.L_x_12810:
[----:B------:R-:W-:Y:S01]  /*19d10*/  IMAD.MOV.U32 R13, RZ, RZ, R25 ;  /* 0x000000ffff0d7224 */ /* 0x000fe200078e0019 */
[----:B------:R-:W-:Y:S01]  /*19d20*/  MOV R12, RZ ;  /* 0x000000ff000c7202 */ /* 0x000fe20000000f00 */
[----:B------:R-:W-:Y:S02]  /*19d30*/  IMAD.MOV.U32 R11, RZ, RZ, 0x1c1f ;  /* 0x00001c1fff0b7424 */ /* 0x000fe400078e00ff */
[----:B------:R-:W-:Y:S02]  /*19d40*/  IMAD.MOV.U32 R15, RZ, RZ, -0x1 ;  /* 0xffffffffff0f7424 */ /* 0x000fe400078e00ff */
[----:B------:R-:W-:-:S07]  /*19d50*/  IMAD.MOV.U32 R3, RZ, RZ, R14 ;  /* 0x000000ffff037224 */ /* 0x000fce00078e000e */
[----:B------:R-:W-:Y:S05]  /*19d60*/  WARPSYNC.COLLECTIVE R15, `(.L_x_12812) ;  /* 0x000000000f087348 */ /* 0x000fea0003c00000 */
[----:B------:R0:W1:Y:S02]  /*19d70*/  SHFL.IDX P6, R14, R13, R12, R11 ;  /* 0x0000000c0d0e7389 */ /* 0x00006400000c000b */
[----:B01----:R-:W-:Y:S01]  /*19d80*/  ENDCOLLECTIVE ;  /* 0x000000000000791b */ /* 0x003fe20003800000 */
.L_x_12812:
[----:B------:R-:W-:Y:S02]  /*19d90*/  IMAD.MOV.U32 R13, RZ, RZ, R28 ;  /* 0x000000ffff0d7224 */ /* 0x000fe400078e001c */
[----:B------:R-:W-:-:S07]  /*19da0*/  IMAD.MOV.U32 R0, RZ, RZ, R14 ;  /* 0x000000ffff007224 */ /* 0x000fce00078e000e */
[----:B------:R-:W-:Y:S05]  /*19db0*/  WARPSYNC.COLLECTIVE R15, `(.L_x_12813) ;  /* 0x000000000f087348 */ /* 0x000fea0003c00000 */
[----:B------:R0:W1:Y:S02]  /*19dc0*/  SHFL.IDX P6, R14, R13, R12, R11 ;  /* 0x0000000c0d0e7389 */ /* 0x00006400000c000b */
[----:B01----:R-:W-:Y:S01]  /*19dd0*/  ENDCOLLECTIVE ;  /* 0x000000000000791b */ /* 0x003fe20003800000 */
.L_x_12813:
[----:B------:R-:W-:Y:S02]  /*19de0*/  IMAD.MOV.U32 R13, RZ, RZ, R27 ;  /* 0x000000ffff0d7224 */ /* 0x000fe400078e001b */
[----:B------:R-:W-:-:S07]  /*19df0*/  IMAD.MOV.U32 R5, RZ, RZ, R14 ;  /* 0x000000ffff057224 */ /* 0x000fce00078e000e */
[----:B------:R-:W-:Y:S05]  /*19e00*/  WARPSYNC.COLLECTIVE R15, `(.L_x_12814) ;  /* 0x000000000f087348 */ /* 0x000fea0003c00000 */
[----:B------:R0:W1:Y:S02]  /*19e10*/  SHFL.IDX P6, R14, R13, R12, R11 ;  /* 0x0000000c0d0e7389 */ /* 0x00006400000c000b */
[----:B01----:R-:W-:Y:S01]  /*19e20*/  ENDCOLLECTIVE ;  /* 0x000000000000791b */ /* 0x003fe20003800000 */
.L_x_12814:
[----:B------:R-:W-:Y:S05]  /*19e30*/  BRA `(.L_x_12815) ;  /* 0xfffffec400ec7947 */ /* 0x000fea000383ffff */
.L_x_12612:
[----:B0-----:R0:W1:Y:S02]  /*19e40*/  SYNCS.PHASECHK.TRANS64.TRYWAIT P0, [R2+URZ+0x30800], R27 ;  /* 0x0308001b020075a7 */ /* 0x001064000800017f */
[----:B-1----:R-:W-:Y:S05]  /*19e50*/  @!P0 NANOSLEEP.SYNCS 0x989680 ;  /* 0x009896800000895d */ /* 0x002fea0003900000 */
[----:B------:R-:W1:Y:S02]  /*19e60*/  @!P0 SYNCS.PHASECHK.TRANS64 P0, [R2+URZ+0x30800], R27 ;  /* 0x0308001b020085a7 */ /* 0x000e64000800007f */
[----:B-1----:R-:W-:Y:S05]  /*19e70*/  @!P0 BRA `(.L_x_12612) ;  /* 0xfffffffc00f08947 */ /* 0x002fea000383ffff */
[----:B------:R-:W-:Y:S05]  /*19e80*/  BRA `(.L_x_12816) ;  /* 0xfffffecc001c7947 */ /* 0x000fea000383ffff */
.L_x_12620:
[----:B------:R-:W-:Y:S01]  /*19e90*/  BSSY B1, `(.L_x_12817) ;  /* 0x0000008000017945 */ /* 0x000fe20003800000 */
[----:B------:R-:W-:Y:S01]  /*19ea0*/  IMAD.MOV.U32 R13, RZ, RZ, R26 ;  /* 0x000000ffff0d7224 */ /* 0x000fe200078e001a */
[----:B------:R-:W-:Y:S01]  /*19eb0*/  MOV R12, RZ ;  /* 0x000000ff000c7202 */ /* 0x000fe20000000f00 */
[----:B------:R-:W-:Y:S02]  /*19ec0*/  IMAD.MOV.U32 R11, RZ, RZ, 0x1c1f ;  /* 0x00001c1fff0b7424 */ /* 0x000fe400078e00ff */
[----:B------:R-:W-:-:S07]  /*19ed0*/  IMAD.MOV.U32 R15, RZ, RZ, -0x1 ;  /* 0xffffffffff0f7424 */ /* 0x000fce00078e00ff */
[----:B------:R-:W-:Y:S05]  /*19ee0*/  WARPSYNC.COLLECTIVE R15, `(.L_x_12818) ;  /* 0x000000000f087348 */ /* 0x000fea0003c00000 */
[----:B------:R0:W1:Y:S02]  /*19ef0*/  SHFL.IDX P6, R14, R13, R12, R11 ;  /* 0x0000000c0d0e7389 */ /* 0x00006400000c000b */
[----:B01----:R-:W-:Y:S01]  /*19f00*/  ENDCOLLECTIVE ;  /* 0x000000000000791b */ /* 0x003fe20003800000 */
.L_x_12818:
[----:B------:R-:W-:Y:S05]  /*19f10*/  BSYNC B1 ;  /* 0x0000000000017941 */ /* 0x000fea0003800000 */
.L_x_12817:
        /* <DEDUP_REMOVED lines=8> */
.L_x_12819:
[----:B------:R-:W-:Y:S01]  /*19fa0*/  IMAD.MOV.U32 R13, RZ, RZ, R28 ;  /* 0x000000ffff0d7224 */ /* 0x000fe200078e001c */
[----:B------:R-:W-:-:S07]  /*19fb0*/  MOV R3, R14 ;  /* 0x0000000e00037202 */ /* 0x000fce0000000f00 */
[----:B------:R-:W-:Y:S05]  /*19fc0*/  WARPSYNC.COLLECTIVE R15, `(.L_x_12820) ;  /* 0x000000000f087348 */ /* 0x000fea0003c00000 */
[----:B------:R0:W1:Y:S02]  /*19fd0*/  SHFL.IDX P6, R14, R13, R12, R11 ;  /* 0x0000000c0d0e7389 */ /* 0x00006400000c000b */
[----:B01----:R-:W-:Y:S01]  /*19fe0*/  ENDCOLLECTIVE ;  /* 0x000000000000791b */ /* 0x003fe20003800000 */
.L_x_12820:
[----:B------:R-:W-:Y:S02]  /*19ff0*/  IMAD.MOV.U32 R13, RZ, RZ, R27 ;  /* 0x000000ffff0d7224 */ /* 0x000fe400078e001b */
[----:B------:R-:W-:-:S07]  /*1a000*/  IMAD.MOV.U32 R20, RZ, RZ, R14 ;  /* 0x000000ffff147224 */ /* 0x000fce00078e000e */
[----:B------:R-:W-:Y:S05]  /*1a010*/  WARPSYNC.COLLECTIVE R15, `(.L_x_12821) ;  /* 0x000000000f087348 */ /* 0x000fea0003c00000 */
[----:B------:R0:W1:Y:S02]  /*1a020*/  SHFL.IDX P6, R14, R13, R12, R11 ;  /* 0x0000000c0d0e7389 */ /* 0x00006400000c000b */
[----:B01----:R-:W-:Y:S01]  /*1a030*/  ENDCOLLECTIVE ;  /* 0x000000000000791b */ /* 0x003fe20003800000 */
.L_x_12821:
[----:B------:R-:W-:Y:S05]  /*1a040*/  BRA `(.L_x_12822) ;  /* 0xfffffed4008c7947 */ /* 0x000fea000383ffff */
.L_x_12624:
[----:B0-----:R0:W1:Y:S02]  /*1a050*/  SYNCS.PHASECHK.TRANS64.TRYWAIT P1, [R2+URZ+0x30800], R27 ;  /* 0x0308001b020075a7 */ /* 0x001064000802017f */
[----:B-1----:R-:W-:Y:S05]  /*1a060*/  @!P1 NANOSLEEP.SYNCS 0x989680 ;  /* 0x009896800000995d */ /* 0x002fea0003900000 */
[----:B------:R-:W1:Y:S02]  /*1a070*/  @!P1 SYNCS.PHASECHK.TRANS64 P1, [R2+URZ+0x30800], R27 ;  /* 0x0308001b020095a7 */ /* 0x000e64000802007f */
[----:B-1----:R-:W-:Y:S05]  /*1a080*/  @!P1 BRA `(.L_x_12624) ;  /* 0xfffffffc00f09947 */ /* 0x002fea000383ffff */
[----:B------:R-:W-:Y:S05]  /*1a090*/  BRA `(.L_x_12823) ;  /* 0xfffffed800707947 */ /* 0x000fea000383ffff */
.L_x_12630:
[----:B--2---:R2:W3:Y:S02]  /*1a0a0*/  SYNCS.PHASECHK.TRANS64.TRYWAIT P1, [R0+URZ+0x30830], R5 ;  /* 0x03083005000075a7 */ /* 0x0044e4000802017f */
[----:B---3--:R-:W-:Y:S05]  /*1a0b0*/  @!P1 NANOSLEEP.SYNCS 0x989680 ;  /* 0x009896800000995d */ /* 0x008fea0003900000 */
[----:B------:R-:W3:Y:S02]  /*1a0c0*/  @!P1 SYNCS.PHASECHK.TRANS64 P1, [R0+URZ+0x30830], R5 ;  /* 0x03083005000095a7 */ /* 0x000ee4000802007f */
[----:B---3--:R-:W-:Y:S05]  /*1a0d0*/  @!P1 BRA `(.L_x_12630) ;  /* 0xfffffffc00f09947 */ /* 0x008fea000383ffff */
[----:B------:R-:W-:Y:S05]  /*1a0e0*/  BRA `(.L_x_12629) ;  /* 0xfffffee400c47947 */ /* 0x000fea000383ffff */
.L_x_12636:
[----:B-1----:R1:W2:Y:S02]  /*1a0f0*/  SYNCS.PHASECHK.TRANS64.TRYWAIT P3, [R5+URZ+0x30830], R6 ;  /* 0x03083006050075a7 */ /* 0x0022a4000806017f */
[----:B--2---:R-:W-:Y:S05]  /*1a100*/  @!P3 NANOSLEEP.SYNCS 0x989680 ;  /* 0x009896800000b95d */ /* 0x004fea0003900000 */
[----:B------:R-:W2:Y:S02]  /*1a110*/  @!P3 SYNCS.PHASECHK.TRANS64 P3, [R5+URZ+0x30830], R6 ;  /* 0x030830060500b5a7 */ /* 0x000ea4000806007f */
[----:B--2---:R-:W-:Y:S05]  /*1a120*/  @!P3 BRA `(.L_x_12636) ;  /* 0xfffffffc00f0b947 */ /* 0x004fea000383ffff */
[----:B------:R-:W-:Y:S05]  /*1a130*/  BRA `(.L_x_12635) ;  /* 0xffffff2000807947 */ /* 0x000fea000383ffff */
.L_x_12640:
[----:B-1----:R1:W2:Y:S02]  /*1a140*/  SYNCS.PHASECHK.TRANS64.TRYWAIT P2, [R6+URZ+0x30850], R5 ;  /* 0x03085005060075a7 */ /* 0x0022a4000804017f */
[----:B--2---:R-:W-:Y:S05]  /*1a150*/  @!P2 NANOSLEEP.SYNCS 0x989680 ;  /* 0x009896800000a95d */ /* 0x004fea0003900000 */
[----:B------:R-:W2:Y:S02]  /*1a160*/  @!P2 SYNCS.PHASECHK.TRANS64 P2, [R6+URZ+0x30850], R5 ;  /* 0x030850050600a5a7 */ /* 0x000ea4000804007f */
[----:B--2---:R-:W-:Y:S05]  /*1a170*/  @!P2 BRA `(.L_x_12640) ;  /* 0xfffffffc00f0a947 */ /* 0x004fea000383ffff */
[----:B------:R-:W-:Y:S05]  /*1a180*/  BRA `(.L_x_12637) ;  /* 0xffffff2400507947 */ /* 0x000fea000383ffff */
.L_x_12645:
[----:B-1----:R1:W2:Y:S02]  /*1a190*/  SYNCS.PHASECHK.TRANS64.TRYWAIT P0, [R11+URZ+0x30850], R0 ;  /* 0x030850000b0075a7 */ /* 0x0022a4000800017f */
[----:B--2---:R-:W-:Y:S05]  /*1a1a0*/  @!P0 NANOSLEEP.SYNCS 0x989680 ;  /* 0x009896800000895d */ /* 0x004fea0003900000 */
[----:B------:R-:W2:Y:S02]  /*1a1b0*/  @!P0 SYNCS.PHASECHK.TRANS64 P0, [R11+URZ+0x30850], R0 ;  /* 0x030850000b0085a7 */ /* 0x000ea4000800007f */
[----:B--2---:R-:W-:Y:S05]  /*1a1c0*/  @!P0 BRA `(.L_x_12645) ;  /* 0xfffffffc00f08947 */ /* 0x004fea000383ffff */
[----:B------:R-:W-:Y:S05]  /*1a1d0*/  BRA `(.L_x_12644) ;  /* 0xffffff5c00247947 */ /* 0x000fea000383ffff */
.L_x_12650:
[----:B------:R-:W-:Y:S02]  /*1a1e0*/  IMAD.MOV.U32 R13, RZ, RZ, R41 ;  /* 0x000000ffff0d7224 */ /* 0x000fe400078e0029 */
[----:B------:R-:W-:Y:S02]  /*1a1f0*/  IMAD.MOV.U32 R12, RZ, RZ, RZ ;  /* 0x000000ffff0c7224 */ /* 0x000fe400078e00ff */
[----:B------:R-:W-:Y:S02]  /*1a200*/  IMAD.MOV.U32 R11, RZ, RZ, 0x181f ;  /* 0x0000181fff0b7424 */ /* 0x000fe400078e00ff */
[----:B------:R-:W-:Y:S02]  /*1a210*/  IMAD.MOV.U32 R15, RZ, RZ, -0x1 ;  /* 0xffffffffff0f7424 */ /* 0x000fe400078e00ff */
[----:B------:R-:W-:-:S07]  /*1a220*/  IMAD R42, R76, 0xc0, R60 ;  /* 0x000000c04c2a7824 */ /* 0x000fce00078e023c */
[----:B-----5:R-:W-:Y:S05]  /*1a230*/  WARPSYNC.COLLECTIVE R15, `(.L_x_12824) ;  /* 0x000000000f087348 */ /* 0x020fea0003c00000 */
[----:B------:R0:W1:Y:S02]  /*1a240*/  SHFL.IDX P6, R14, R13, R12, R11 ;  /* 0x0000000c0d0e7389 */ /* 0x00006400000c000b */
[----:B01---5:R-:W-:Y:S01]  /*1a250*/  ENDCOLLECTIVE ;  /* 0x000000000000791b */ /* 0x023fe20003800000 */
.L_x_12824:
[----:B------:R-:W-:Y:S02]  /*1a260*/  VIADD R20, R42, 0x30 ;  /* 0x000000302a147836 */ /* 0x000fe40000000000 */
[----:B------:R-:W-:Y:S01]  /*1a270*/  IMAD.MOV.U32 R13, RZ, RZ, R40 ;  /* 0x000000ffff0d7224 */ /* 0x000fe200078e0028 */
[----:B------:R-:W-:-:S07]  /*1a280*/  MOV R0, R14 ;  /* 0x0000000e00007202 */ /* 0x000fce0000000f00 */
[----:B------:R-:W-:Y:S05]  /*1a290*/  WARPSYNC.COLLECTIVE R15, `(.L_x_12825) ;  /* 0x000000000f087348 */ /* 0x000fea0003c00000 */
[----:B------:R0:W1:Y:S02]  /*1a2a0*/  SHFL.IDX P6, R14, R13, R12, R11 ;  /* 0x0000000c0d0e7389 */ /* 0x00006400000c000b */
[----:B01----:R-:W-:Y:S01]  /*1a2b0*/  ENDCOLLECTIVE ;  /* 0x000000000000791b */ /* 0x003fe20003800000 */
.L_x_12825:
[----:B------:R-:W-:Y:S02]  /*1a2c0*/  ULDC UR4, c[0x0][0xac8] ;  /* 0x0002b20000047ab9 */ /* 0x000fe40000000800 */
[----:B------:R-:W-:-:S04]  /*1a2d0*/  ISETP.GE.AND P0, PT, R59, UR4, PT ;  /* 0x000000043b007c0c */ /* 0x000fc8000bf06270 */
[-C--:B------:R-:W-:Y:S01]  /*1a2e0*/  ISETP.GE.OR P4, PT, R20, R63.reuse, P0 ;  /* 0x0000003f1400720c */ /* 0x080fe20000786670 */
[C---:B------:R-:W-:Y:S01]  /*1a2f0*/  VIADD R20, R42.reuse, 0x60 ;  /* 0x000000602a147836 */ /* 0x040fe20000000000 */
[----:B------:R-:W-:-:S04]  /*1a300*/  ISETP.GE.OR P3, PT, R42, R63, P0 ;  /* 0x0000003f2a00720c */ /* 0x000fc80000766670 */
[----:B------:R-:W-:Y:S01]  /*1a310*/  ISETP.GE.OR P2, PT, R20, R63, P0 ;  /* 0x0000003f1400720c */ /* 0x000fe20000746670 */
[----:B------:R-:W-:Y:S02]  /*1a320*/  IMAD.MOV.U32 R13, RZ, RZ, R41 ;  /* 0x000000ffff0d7224 */ /* 0x000fe400078e0029 */
[----:B------:R-:W-:Y:S02]  /*1a330*/  IMAD.MOV.U32 R12, RZ, RZ, 0x1 ;  /* 0x00000001ff0c7424 */ /* 0x000fe400078e00ff */
[----:B------:R-:W-:-:S08]  /*1a340*/  IMAD.MOV.U32 R3, RZ, RZ, R14 ;  /* 0x000000ffff037224 */ /* 0x000fd000078e000e */
[----:B------:R-:W-:Y:S05]  /*1a350*/  WARPSYNC.COLLECTIVE R15, `(.L_x_12826) ;  /* 0x000000000f087348 */ /* 0x000fea0003c00000 */
[----:B------:R0:W1:Y:S02]  /*1a360*/  SHFL.IDX P6, R14, R13, R12, R11 ;  /* 0x0000000c0d0e7389 */ /* 0x00006400000c000b */
[----:B01----:R-:W-:Y:S01]  /*1a370*/  ENDCOLLECTIVE ;  /* 0x000000000000791b */ /* 0x003fe20003800000 */
.L_x_12826:
[----:B------:R-:W-:-:S04]  /*1a380*/  @!P3 LEA R32, P5, R59, R3, 0x1 ;  /* 0x000000033b20b211 */ /* 0x000fc800078a08ff */
[----:B------:R-:W-:Y:S01]  /*1a390*/  @!P3 LEA.HI.X R3, R59, R0, R58, 0x1, P5 ;  /* 0x000000003b03b211 */ /* 0x000fe200028f0c3a */
[----:B------:R-:W-:Y:S02]  /*1a3a0*/  IMAD.MOV.U32 R13, RZ, RZ, R40 ;  /* 0x000000ffff0d7224 */ /* 0x000fe400078e0028 */
[----:B------:R-:W-:-:S07]  /*1a3b0*/  IMAD.MOV.U32 R8, RZ, RZ, R14 ;  /* 0x000000ffff087224 */ /* 0x000fce00078e000e */
[----:B------:R-:W-:Y:S05]  /*1a3c0*/  WARPSYNC.COLLECTIVE R15, `(.L_x_12827) ;  /* 0x000000000f087348 */ /* 0x000fea0003c00000 */
[----:B------:R0:W1:Y:S02]  /*1a3d0*/  SHFL.IDX P6, R14, R13, R12, R11 ;  /* 0x0000000c0d0e7389 */ /* 0x00006400000c000b */
[----:B01----:R-:W-:Y:S01]  /*1a3e0*/  ENDCOLLECTIVE ;  /* 0x000000000000791b */ /* 0x003fe20003800000 */
.L_x_12827:
[----:B------:R-:W-:Y:S01]  /*1a3f0*/  MOV R13, R41 ;  /* 0x00000029000d7202 */ /* 0x000fe20000000f00 */
[----:B------:R-:W-:Y:S02]  /*1a400*/  IMAD.MOV.U32 R12, RZ, RZ, 0x2 ;  /* 0x00000002ff0c7424 */ /* 0x000fe400078e00ff */
[----:B------:R-:W-:-:S07]  /*1a410*/  IMAD.MOV.U32 R9, RZ, RZ, R14 ;  /* 0x000000ffff097224 */ /* 0x000fce00078e000e */
[----:B------:R-:W-:Y:S05]  /*1a420*/  WARPSYNC.COLLECTIVE R15, `(.L_x_12828) ;  /* 0x000000000f087348 */ /* 0x000fea0003c00000 */
[----:B------:R0:W1:Y:S02]  /*1a430*/  SHFL.IDX P6, R14, R13, R12, R11 ;  /* 0x0000000c0d0e7389 */ /* 0x00006400000c000b */
[----:B01----:R-:W-:Y:S01]  /*1a440*/  ENDCOLLECTIVE ;  /* 0x000000000000791b */ /* 0x003fe20003800000 */
.L_x_12828:
[----:B------:R-:W-:Y:S01]  /*1a450*/  @!P4 LEA R20, P1, R59, R9, 0x1 ;  /* 0x000000093b14c211 */ /* 0x000fe200078208ff */
[----:B------:R-:W-:-:S03]  /*1a460*/  @!P3 IMAD.MOV.U32 R9, RZ, RZ, R3 ;  /* 0x000000ffff09b224 */ /* 0x000fc600078e0003 */
[----:B------:R-:W-:Y:S01]  /*1a470*/  @!P4 LEA.HI.X R21, R59, R8, R58, 0x1, P1 ;  /* 0x000000083b15c211 */ /* 0x000fe200008f0c3a */
[----:B------:R-:W-:-:S05]  /*1a480*/  @!P3 IMAD.MOV.U32 R8, RZ, RZ, R32 ;  /* 0x000000ffff08b224 */ /* 0x000fca00078e0020 */
[----:B------:R0:W-:Y:S01]  /*1a490*/  @!P3 ST.E.128 desc[UR56][R8.64], R4 ;  /* 0x000000040800b985 */ /* 0x0001e2000c101d38 */
[----:B------:R-:W-:-:S03]  /*1a4a0*/  IMAD.MOV.U32 R13, RZ, RZ, R40 ;  /* 0x000000ffff0d7224 */ /* 0x000fc600078e0028 */
[----:B------:R0:W-:Y:S01]  /*1a4b0*/  @!P4 ST.E.128 desc[UR56][R20.64], R24 ;  /* 0x000000181400c985 */ /* 0x0001e2000c101d38 */
[----:B------:R-:W-:-:S07]  /*1a4c0*/  IMAD.MOV.U32 R10, RZ, RZ, R14 ;  /* 0x000000ffff0a7224 */ /* 0x000fce00078e000e */
[----:B0-----:R-:W-:Y:S05]  /*1a4d0*/  WARPSYNC.COLLECTIVE R15, `(.L_x_12829) ;  /* 0x000000000f087348 */ /* 0x001fea0003c00000 */
[----:B------:R1:W2:Y:S02]  /*1a4e0*/  SHFL.IDX P6, R14, R13, R12, R11 ;  /* 0x0000000c0d0e7389 */ /* 0x0002a400000c000b */
[----:B012---:R-:W-:Y:S01]  /*1a4f0*/  ENDCOLLECTIVE ;  /* 0x000000000000791b */ /* 0x007fe20003800000 */
.L_x_12829:
[----:B------:R-:W-:Y:S01]  /*1a500*/  MOV R13, R41 ;  /* 0x00000029000d7202 */ /* 0x000fe20000000f00 */
[----:B------:R-:W-:Y:S01]  /*1a510*/  IMAD.MOV.U32 R12, RZ, RZ, 0x3 ;  /* 0x00000003ff0c7424 */ /* 0x000fe200078e00ff */
[----:B------:R-:W-:-:S13]  /*1a520*/  @!P2 LEA R43, P5, R59, R14, 0x1 ;  /* 0x0000000e3b2ba211 */ /* 0x000fda00078a08ff */
[----:B------:R-:W-:Y:S05]  /*1a530*/  WARPSYNC.COLLECTIVE R15, `(.L_x_12830) ;  /* 0x000000000f087348 */ /* 0x000fea0003c00000 */
[----:B------:R0:W1:Y:S02]  /*1a540*/  SHFL.IDX P6, R14, R13, R12, R11 ;  /* 0x0000000c0d0e7389 */ /* 0x00006400000c000b */
[----:B01----:R-:W-:Y:S01]  /*1a550*/  ENDCOLLECTIVE ;  /* 0x000000000000791b */ /* 0x003fe20003800000 */
.L_x_12830:
[----:B------:R-:W-:Y:S01]  /*1a560*/  @!P2 LEA.HI.X R10, R59, R10, R58, 0x1, P5 ;  /* 0x0000000a3b0aa211 */ /* 0x000fe200028f0c3a */
[----:B------:R-:W-:-:S04]  /*1a570*/  @!P2 IMAD.MOV.U32 R4, RZ, RZ, R43 ;  /* 0x000000ffff04a224 */ /* 0x000fc800078e002b */
[----:B------:R-:W-:-:S05]  /*1a580*/  @!P2 IMAD.MOV.U32 R5, RZ, RZ, R10 ;  /* 0x000000ffff05a224 */ /* 0x000fca00078e000a */
[----:B------:R0:W-:Y:S01]  /*1a590*/  @!P2 ST.E.128 desc[UR56][R4.64], R28 ;  /* 0x0000001c0400a985 */ /* 0x0001e2000c101d38 */
[----:B------:R-:W-:Y:S02]  /*1a5a0*/  IMAD.MOV.U32 R13, RZ, RZ, R40 ;  /* 0x000000ffff0d7224 */ /* 0x000fe400078e0028 */
[----:B------:R-:W-:-:S07]  /*1a5b0*/  IMAD.MOV.U32 R0, RZ, RZ, R14 ;  /* 0x000000ffff007224 */ /* 0x000fce00078e000e */
[----:B0-----:R-:W-:Y:S05]  /*1a5c0*/  WARPSYNC.COLLECTIVE R15, `(.L_x_12831) ;  /* 0x000000000f087348 */ /* 0x001fea0003c00000 */
[----:B------:R1:W2:Y:S02]  /*1a5d0*/  SHFL.IDX P6, R14, R13, R12, R11 ;  /* 0x0000000c0d0e7389 */ /* 0x0002a400000c000b */
[----:B012---:R-:W-:Y:S01]  /*1a5e0*/  ENDCOLLECTIVE ;  /* 0x000000000000791b */ /* 0x007fe20003800000 */
.L_x_12831:
[----:B------:R-:W-:Y:S05]  /*1a5f0*/  BRA `(.L_x_12832) ;  /* 0xffffff74004c7947 */ /* 0x000fea000383ffff */
.L_x_12652:
[----:B------:R-:W-:Y:S01]  /*1a600*/  IMAD.MOV.U32 R13, RZ, RZ, R4 ;  /* 0x000000ffff0d7224 */ /* 0x000fe200078e0004 */
[----:B------:R-:W-:Y:S01]  /*1a610*/  MOV R11, 0x1c1f ;  /* 0x00001c1f000b7802 */ /* 0x000fe20000000f00 */
[----:B------:R-:W-:Y:S02]  /*1a620*/  IMAD.MOV.U32 R12, RZ, RZ, RZ ;  /* 0x000000ffff0c7224 */ /* 0x000fe400078e00ff */
[----:B------:R-:W-:-:S07]  /*1a630*/  IMAD.MOV.U32 R15, RZ, RZ, -0x1 ;  /* 0xffffffffff0f7424 */ /* 0x000fce00078e00ff */
[----:B------:R-:W-:Y:S05]  /*1a640*/  WARPSYNC.COLLECTIVE R15, `(.L_x_12833) ;  /* 0x000000000f087348 */ /* 0x000fea0003c00000 */
[----:B------:R0:W1:Y:S02]  /*1a650*/  SHFL.IDX P6, R14, R13, R12, R11 ;  /* 0x0000000c0d0e7389 */ /* 0x00006400000c000b */
[----:B01----:R-:W-:Y:S01]  /*1a660*/  ENDCOLLECTIVE ;  /* 0x000000000000791b */ /* 0x003fe20003800000 */
.L_x_12833:
[----:B------:R-:W-:Y:S02]  /*1a670*/  IMAD.MOV.U32 R13, RZ, RZ, R0 ;  /* 0x000000ffff0d7224 */ /* 0x000fe400078e0000 */
[----:B------:R-:W-:-:S07]  /*1a680*/  IMAD.MOV.U32 R3, RZ, RZ, R14 ;  /* 0x000000ffff037224 */ /* 0x000fce00078e000e */
[----:B------:R-:W-:Y:S05]  /*1a690*/  WARPSYNC.COLLECTIVE R15, `(.L_x_12834) ;  /* 0x000000000f087348 */ /* 0x000fea0003c00000 */
[----:B------:R0:W1:Y:S02]  /*1a6a0*/  SHFL.IDX P6, R14, R13, R12, R11 ;  /* 0x0000000c0d0e7389 */ /* 0x00006400000c000b */
[----:B01----:R-:W-:Y:S01]  /*1a6b0*/  ENDCOLLECTIVE ;  /* 0x000000000000791b */ /* 0x003fe20003800000 */
.L_x_12834:
[----:B------:R-:W-:Y:S05]  /*1a6c0*/  BRA `(.L_x_12835) ;  /* 0xffffff7800387947 */ /* 0x000fea000383ffff */
.L_x_12655:
        /* <DEDUP_REMOVED lines=8> */
.L_x_12837:
[----:B------:R-:W-:Y:S05]  /*1a750*/  BSYNC B1 ;  /* 0x0000000000017941 */ /* 0x000fea0003800000 */
.L_x_12836:
        /* <DEDUP_REMOVED lines=8> */
.L_x_12838:
[----:B------:R-:W-:Y:S05]  /*1a7e0*/  BRA `(.L_x_12839) ;  /* 0xffffff7800947947 */ /* 0x000fea000383ffff */
.L_x_12659:
[----:B------:R-:W-:Y:S01]  /*1a7f0*/  IMAD.MOV.U32 R13, RZ, RZ, R20 ;  /* 0x000000ffff0d7224 */ /* 0x000fe200078e0014 */
[----:B------:R-:W-:Y:S01]  /*1a800*/  MOV R15, 0xffffffff ;  /* 0xffffffff000f7802 */ /* 0x000fe20000000f00 */
[----:B------:R-:W-:Y:S02]  /*1a810*/  IMAD.MOV.U32 R12, RZ, RZ, RZ ;  /* 0x000000ffff0c7224 */ /* 0x000fe400078e00ff */
[----:B------:R-:W-:Y:S02]  /*1a820*/  IMAD.MOV.U32 R11, RZ, RZ, 0x181f ;  /* 0x0000181fff0b7424 */ /* 0x000fe400078e00ff */
[----:B------:R-:W-:Y:S02]  /*1a830*/  IMAD R24, R26, 0xc0, R60 ;  /* 0x000000c01a187824 */ /* 0x000fe400078e023c */
[----:B------:R-:W-:-:S07]  /*1a840*/  IMAD R21, R21, R10, RZ ;  /* 0x0000000a15157224 */ /* 0x000fce00078e02ff */
[----:B------:R-:W-:Y:S05]  /*1a850*/  WARPSYNC.COLLECTIVE R15, `(.L_x_12840) ;  /* 0x000000000f087348 */ /* 0x000fea0003c00000 */
[----:B------:R0:W1:Y:S02]  /*1a860*/  SHFL.IDX P6, R14, R13, R12, R11 ;  /* 0x0000000c0d0e7389 */ /* 0x00006400000c000b */
[----:B01----:R-:W-:Y:S01]  /*1a870*/  ENDCOLLECTIVE ;  /* 0x000000000000791b */ /* 0x003fe20003800000 */
.L_x_12840:
[C---:B------:R-:W-:Y:S01]  /*1a880*/  VIADD R8, R24.reuse, 0x30 ;  /* 0x0000003018087836 */ /* 0x040fe20000000000 */
[----:B------:R-:W-:-:S04]  /*1a890*/  ISETP.GE.OR P3, PT, R24, R21, P0 ;  /* 0x000000151800720c */ /* 0x000fc80000766670 */
[----:B------:R-:W-:Y:S01]  /*1a8a0*/  ISETP.GE.OR P4, PT, R8, R21, P0 ;  /* 0x000000150800720c */ /* 0x000fe20000786670 */
[----:B------:R-:W-:-:S05]  /*1a8b0*/  VIADD R8, R24, 0x60 ;  /* 0x0000006018087836 */ /* 0x000fca0000000000 */
[----:B------:R-:W-:Y:S01]  /*1a8c0*/  ISETP.GE.OR P2, PT, R8, R21, P0 ;  /* 0x000000150800720c */ /* 0x000fe20000746670 */
[----:B------:R-:W-:Y:S02]  /*1a8d0*/  IMAD.MOV.U32 R13, RZ, RZ, R7 ;  /* 0x000000ffff0d7224 */ /* 0x000fe400078e0007 */
[----:B------:R-:W-:-:S10]  /*1a8e0*/  IMAD.MOV.U32 R0, RZ, RZ, R14 ;  /* 0x000000ffff007224 */ /* 0x000fd400078e000e */
[----:B------:R-:W-:Y:S05]  /*1a8f0*/  WARPSYNC.COLLECTIVE R15, `(.L_x_12841) ;  /* 0x000000000f087348 */ /* 0x000fea0003c00000 */
[----:B------:R0:W1:Y:S02]  /*1a900*/  SHFL.IDX P6, R14, R13, R12, R11 ;  /* 0x0000000c0d0e7389 */ /* 0x00006400000c000b */
[----:B01----:R-:W-:Y:S01]  /*1a910*/  ENDCOLLECTIVE ;  /* 0x000000000000791b */ /* 0x003fe20003800000 */
.L_x_12841:
[----:B------:R-:W-:Y:S02]  /*1a920*/  IMAD.MOV.U32 R13, RZ, RZ, R20 ;  /* 0x000000ffff0d7224 */ /* 0x000fe400078e0014 */
[----:B------:R-:W-:Y:S02]  /*1a930*/  IMAD.MOV.U32 R12, RZ, RZ, 0x1 ;  /* 0x00000001ff0c7424 */ /* 0x000fe400078e00ff */
[----:B------:R-:W-:-:S07]  /*1a940*/  IMAD.MOV.U32 R3, RZ, RZ, R14 ;  /* 0x000000ffff037224 */ /* 0x000fce00078e000e */
[----:B------:R-:W-:Y:S05]  /*1a950*/  WARPSYNC.COLLECTIVE R15, `(.L_x_12842) ;  /* 0x000000000f087348 */ /* 0x000fea0003c00000 */
[----:B------:R0:W1:Y:S02]  /*1a960*/  SHFL.IDX P6, R14, R13, R12, R11 ;  /* 0x0000000c0d0e7389 */ /* 0x00006400000c000b */
[----:B01----:R-:W-:Y:S01]  /*1a970*/  ENDCOLLECTIVE ;  /* 0x000000000000791b */ /* 0x003fe20003800000 */
.L_x_12842:
[----:B------:R-:W-:-:S04]  /*1a980*/  @!P3 LEA R10, P5, R59, R3, 0x1 ;  /* 0x000000033b0ab211 */ /* 0x000fc800078a08ff */
[----:B------:R-:W-:Y:S01]  /*1a990*/  @!P3 LEA.HI.X R3, R59, R0, R58, 0x1, P5 ;  /* 0x000000003b03b211 */ /* 0x000fe200028f0c3a */
[----:B------:R-:W-:Y:S02]  /*1a9a0*/  IMAD.MOV.U32 R13, RZ, RZ, R7 ;  /* 0x000000ffff0d7224 */ /* 0x000fe400078e0007 */
[----:B------:R-:W-:-:S07]  /*1a9b0*/  IMAD.MOV.U32 R4, RZ, RZ, R14 ;  /* 0x000000ffff047224 */ /* 0x000fce00078e000e */
[----:B------:R-:W-:Y:S05]  /*1a9c0*/  WARPSYNC.COLLECTIVE R15, `(.L_x_12843) ;  /* 0x000000000f087348 */ /* 0x000fea0003c00000 */
[----:B------:R0:W1:Y:S02]  /*1a9d0*/  SHFL.IDX P6, R14, R13, R12, R11 ;  /* 0x0000000c0d0e7389 */ /* 0x00006400000c000b */
[----:B01----:R-:W-:Y:S01]  /*1a9e0*/  ENDCOLLECTIVE ;  /* 0x000000000000791b */ /* 0x003fe20003800000 */
.L_x_12843:
[----:B------:R-:W-:Y:S02]  /*1a9f0*/  IMAD.MOV.U32 R13, RZ, RZ, R20 ;  /* 0x000000ffff0d7224 */ /* 0x000fe400078e0014 */
[----:B------:R-:W-:Y:S01]  /*1aa00*/  IMAD.MOV.U32 R12, RZ, RZ, 0x2 ;  /* 0x00000002ff0c7424 */ /* 0x000fe200078e00ff */
[----:B------:R-:W-:-:S07]  /*1aa10*/  MOV R5, R14 ;  /* 0x0000000e00057202 */ /* 0x000fce0000000f00 */
[----:B------:R-:W-:Y:S05]  /*1aa20*/  WARPSYNC.COLLECTIVE R15, `(.L_x_12844) ;  /* 0x000000000f087348 */ /* 0x000fea0003c00000 */
[----:B------:R0:W1:Y:S02]  /*1aa30*/  SHFL.IDX P6, R14, R13, R12, R11 ;  /* 0x0000000c0d0e7389 */ /* 0x00006400000c000b */
[----:B01----:R-:W-:Y:S01]  /*1aa40*/  ENDCOLLECTIVE ;  /* 0x000000000000791b */ /* 0x003fe20003800000 */
.L_x_12844:
[----:B------:R-:W-:-:S04]  /*1aa50*/  @!P4 LEA R8, P1, R59, R5, 0x1 ;  /* 0x000000053b08c211 */ /* 0x000fc800078208ff */
[----:B------:R-:W-:Y:S01]  /*1aa60*/  @!P4 LEA.HI.X R9, R59, R4, R58, 0x1, P1 ;  /* 0x000000043b09c211 */ /* 0x000fe200008f0c3a */
[----:B------:R-:W-:Y:S02]  /*1aa70*/  IMAD.MOV.U32 R13, RZ, RZ, R7 ;  /* 0x000000ffff0d7224 */ /* 0x000fe400078e0007 */
[----:B------:R-:W-:-:S07]  /*1aa80*/  IMAD.MOV.U32 R6, RZ, RZ, R14 ;  /* 0x000000ffff067224 */ /* 0x000fce00078e000e */
[----:B------:R-:W-:Y:S05]  /*1aa90*/  WARPSYNC.COLLECTIVE R15, `(.L_x_12845) ;  /* 0x000000000f087348 */ /* 0x000fea0003c00000 */
[----:B------:R0:W1:Y:S02]  /*1aaa0*/  SHFL.IDX P6, R14, R13, R12, R11 ;  /* 0x0000000c0d0e7389 */ /* 0x00006400000c000b */
[----:B01----:R-:W-:Y:S01]  /*1aab0*/  ENDCOLLECTIVE ;  /* 0x000000000000791b */ /* 0x003fe20003800000 */
.L_x_12845:
[----:B------:R-:W-:Y:S01]  /*1aac0*/  @!P3 IMAD.MOV.U32 R11, RZ, RZ, R3 ;  /* 0x000000ffff0bb224 */ /* 0x000fe200078e0003 */
[----:B------:R-:W-:Y:S01]  /*1aad0*/  MOV R13, R20 ;  /* 0x00000014000d7202 */ /* 0x000fe20000000f00 */
[----:B------:R-:W-:-:S03]  /*1aae0*/  IMAD.MOV.U32 R12, RZ, RZ, 0x3 ;  /* 0x00000003ff0c7424 */ /* 0x000fc600078e00ff */
[----:B------:R0:W-:Y:S04]  /*1aaf0*/  @!P3 ST.E.128 desc[UR56][R10.64], RZ ;  /* 0x000000ff0a00b985 */ /* 0x0001e8000c101d38 */
[----:B------:R1:W-:Y:S01]  /*1ab00*/  @!P4 ST.E.128 desc[UR56][R8.64], RZ ;  /* 0x000000ff0800c985 */ /* 0x0003e2000c101d38 */
[----:B------:R-:W-:-:S04]  /*1ab10*/  @!P2 LEA R25, P5, R59, R14, 0x1 ;  /* 0x0000000e3b19a211 */ /* 0x000fc800078a08ff */
[----:B------:R-:W-:Y:S01]  /*1ab20*/  @!P2 LEA.HI.X R5, R59, R6, R58, 0x1, P5 ;  /* 0x000000063b05a211 */ /* 0x000fe200028f0c3a */
[----:B0-----:R-:W-:Y:S02]  /*1ab30*/  IMAD.MOV.U32 R11, RZ, RZ, 0x181f ;  /* 0x0000181fff0b7424 */ /* 0x001fe400078e00ff */
[----:B------:R-:W-:-:S07]  /*1ab40*/  @!P2 IMAD.MOV.U32 R4, RZ, RZ, R25 ;  /* 0x000000ffff04a224 */ /* 0x000fce00078e0019 */
[----:B-1----:R-:W-:Y:S05]  /*1ab50*/  WARPSYNC.COLLECTIVE R15, `(.L_x_12846) ;  /* 0x000000000f087348 */ /* 0x002fea0003c00000 */
[----:B------:R0:W2:Y:S02]  /*1ab60*/  SHFL.IDX P6, R14, R13, R12, R11 ;  /* 0x0000000c0d0e7389 */ /* 0x0000a400000c000b */
[----:B012---:R-:W-:Y:S01]  /*1ab70*/  ENDCOLLECTIVE ;  /* 0x000000000000791b */ /* 0x007fe20003800000 */
.L_x_12846:
[----:B------:R0:W-:Y:S01]  /*1ab80*/  @!P2 ST.E.128 desc[UR56][R4.64], RZ ;  /* 0x000000ff0400a985 */ /* 0x0001e2000c101d38 */
[----:B------:R-:W-:Y:S02]  /*1ab90*/  IMAD.MOV.U32 R13, RZ, RZ, R7 ;  /* 0x000000ffff0d7224 */ /* 0x000fe400078e0007 */
[----:B------:R-:W-:-:S07]  /*1aba0*/  IMAD.MOV.U32 R0, RZ, RZ, R14 ;  /* 0x000000ffff007224 */ /* 0x000fce00078e000e */
[----:B0-----:R-:W-:Y:S05]  /*1abb0*/  WARPSYNC.COLLECTIVE R15, `(.L_x_12847) ;  /* 0x000000000f087348 */ /* 0x001fea0003c00000 */
[----:B------:R1:W2:Y:S02]  /*1abc0*/  SHFL.IDX P6, R14, R13, R12, R11 ;  /* 0x0000000c0d0e7389 */ /* 0x0002a400000c000b */
[----:B012---:R-:W-:Y:S01]  /*1abd0*/  ENDCOLLECTIVE ;  /* 0x000000000000791b */ /* 0x007fe20003800000 */
.L_x_12847:
[----:B------:R-:W-:Y:S05]  /*1abe0*/  BRA `(.L_x_12848) ;  /* 0xffffff80009c7947 */ /* 0x000fea000383ffff */
.L_x_12676:
[----:B------:R-:W1:Y:S01]  /*1abf0*/  S2R R7, SR_TID.X ;  /* 0x0000000000077919 */ /* 0x000e620000002100 */
[----:B------:R-:W-:Y:S01]  /*1ac00*/  BSSY B1, `(.L_x_12849) ;  /* 0x000000a000017945 */ /* 0x000fe20003800000 */
[----:B0-----:R-:W-:Y:S01]  /*1ac10*/  IMAD.MOV.U32 R12, RZ, RZ, RZ ;  /* 0x000000ffff0c7224 */ /* 0x001fe200078e00ff */
[----:B------:R-:W-:Y:S01]  /*1ac20*/  MOV R11, 0x1f ;  /* 0x0000001f000b7802 */ /* 0x000fe20000000f00 */
[----:B------:R-:W-:Y:S01]  /*1ac30*/  IMAD.MOV.U32 R15, RZ, RZ, -0x1 ;  /* 0xffffffffff0f7424 */ /* 0x000fe200078e00ff */
[----:B-1----:R-:W-:-:S04]  /*1ac40*/  SHF.R.U32.HI R7, RZ, 0x5, R7 ;  /* 0x00000005ff077819 */ /* 0x002fc80000011607 */
[----:B------:R-:W-:-:S05]  /*1ac50*/  LOP3.LUT R7, R7, 0x3, RZ, 0xc0, !PT ;  /* 0x0000000307077812 */ /* 0x000fca00078ec0ff */
[----:B------:R-:W-:-:S07]  /*1ac60*/  IMAD.MOV.U32 R13, RZ, RZ, R7 ;  /* 0x000000ffff0d7224 */ /* 0x000fce00078e0007 */
[----:B------:R-:W-:Y:S05]  /*1ac70*/  WARPSYNC.COLLECTIVE R15, `(.L_x_12850) ;  /* 0x000000000f087348 */ /* 0x000fea0003c00000 */
[----:B------:R0:W1:Y:S02]  /*1ac80*/  SHFL.IDX P6, R14, R13, R12, R11 ;  /* 0x0000000c0d0e7389 */ /* 0x00006400000c000b */
[----:B01----:R-:W-:Y:S01]  /*1ac90*/  ENDCOLLECTIVE ;  /* 0x000000000000791b */ /* 0x003fe20003800000 */
.L_x_12850:
[----:B------:R-:W-:Y:S05]  /*1aca0*/  BSYNC B1 ;  /* 0x0000000000017941 */ /* 0x000fea0003800000 */
.L_x_12849:
[----:B------:R-:W-:Y:S05]  /*1acb0*/  BRA `(.L_x_12851) ;  /* 0xffffff9800447947 */ /* 0x000fea000383ffff */
.L_x_12678:
[----:B------:R-:W-:Y:S01]  /*1acc0*/  BSSY B1, `(.L_x_12852) ;  /* 0x0000006000017945 */ /* 0x000fe20003800000 */
[----:B------:R-:W-:-:S07]  /*1acd0*/  IMAD.MOV.U32 R15, RZ, RZ, -0x1 ;  /* 0xffffffffff0f7424 */ /* 0x000fce00078e00ff */
[----:B01----:R-:W-:Y:S05]  /*1ace0*/  WARPSYNC.COLLECTIVE R15, `(.L_x_12853) ;  /* 0x000000000f0c7348 */ /* 0x003fea0003c00000 */
[----:B------:R-:W-:Y:S02]  /*1acf0*/  ELECT P6, UR62, PT ;  /* 0x00000000003e782f */ /* 0x000fe400038c0000 */
[----:B------:R-:W-:Y:S01]  /*1ad00*/  MOV R14, UR62 ;  /* 0x0000003e000e7c02 */ /* 0x000fe20008000f00 */
[----:B01----:R-:W-:Y:S10]  /*1ad10*/  ENDCOLLECTIVE ;  /* 0x000000000000791b */ /* 0x003ff40003800000 */
.L_x_12853:
[----:B------:R-:W-:Y:S05]  /*1ad20*/  BSYNC B1 ;  /* 0x0000000000017941 */ /* 0x000fea0003800000 */
.L_x_12852:
[----:B------:R-:W-:Y:S05]  /*1ad30*/  BRA `(.L_x_12677) ;  /* 0xffffff98003c7947 */ /* 0x000fea000383ffff */
.L_x_12680:
[----:B-1----:R1:W2:Y:S02]  /*1ad40*/  SYNCS.PHASECHK.TRANS64.TRYWAIT P0, [R16+URZ+0x30820], R6 ;  /* 0x03082006100075a7 */ /* 0x0022a4000800017f */
[----:B--2---:R-:W-:Y:S05]  /*1ad50*/  @!P0 NANOSLEEP.SYNCS 0x989680 ;  /* 0x009896800000895d */ /* 0x004fea0003900000 */
[----:B------:R-:W2:Y:S02]  /*1ad60*/  @!P0 SYNCS.PHASECHK.TRANS64 P0, [R16+URZ+0x30820], R6 ;  /* 0x03082006100085a7 */ /* 0x000ea4000800007f */
[----:B--2---:R-:W-:Y:S05]  /*1ad70*/  @!P0 BRA `(.L_x_12680) ;  /* 0xfffffffc00f08947 */ /* 0x004fea000383ffff */
[----:B------:R-:W-:Y:S05]  /*1ad80*/  BRA `(.L_x_12854) ;  /* 0xffffff98004c7947 */ /* 0x000fea000383ffff */
.L_x_12684:
[----:B-1----:R1:W2:Y:S02]  /*1ad90*/  SYNCS.PHASECHK.TRANS64.TRYWAIT P0, [R7+URZ+0x308a0], R6 ;  /* 0x0308a006070075a7 */ /* 0x0022a4000800017f */
[----:B--2---:R-:W-:Y:S05]  /*1ada0*/  @!P0 NANOSLEEP.SYNCS 0x989680 ;  /* 0x009896800000895d */ /* 0x004fea0003900000 */
[----:B------:R-:W2:Y:S02]  /*1adb0*/  @!P0 SYNCS.PHASECHK.TRANS64 P0, [R7+URZ+0x308a0], R6 ;  /* 0x0308a006070085a7 */ /* 0x000ea4000800007f */
[----:B--2---:R-:W-:Y:S05]  /*1adc0*/  @!P0 BRA `(.L_x_12684) ;  /* 0xfffffffc00f08947 */ /* 0x004fea000383ffff */
[----:B------:R-:W-:Y:S05]  /*1add0*/  BRA `(.L_x_12855) ;  /* 0xffffff9800687947 */ /* 0x000fea000383ffff */
.L_x_12689:
[----:B0-----:R0:W2:Y:S02]  /*1ade0*/  SYNCS.PHASECHK.TRANS64.TRYWAIT P0, [R7+URZ+0x308c0], R6 ;  /* 0x0308c006070075a7 */ /* 0x0010a4000800017f */
[----:B--2---:R-:W-:Y:S05]  /*1adf0*/  @!P0 NANOSLEEP.SYNCS 0x989680 ;  /* 0x009896800000895d */ /* 0x004fea0003900000 */
[----:B------:R-:W2:Y:S02]  /*1ae00*/  @!P0 SYNCS.PHASECHK.TRANS64 P0, [R7+URZ+0x308c0], R6 ;  /* 0x0308c006070085a7 */ /* 0x000ea4000800007f */
[----:B--2---:R-:W-:Y:S05]  /*1ae10*/  @!P0 BRA `(.L_x_12689) ;  /* 0xfffffffc00f08947 */ /* 0x004fea000383ffff */
[----:B------:R-:W-:Y:S05]  /*1ae20*/  BRA `(.L_x_12856) ;  /* 0xffffff9800e47947 */ /* 0x000fea000383ffff */
.L_x_12696:
[----:B--2---:R2:W3:Y:S02]  /*1ae30*/  SYNCS.PHASECHK.TRANS64.TRYWAIT P2, [R6+URZ+0x308a0], R7 ;  /* 0x0308a007060075a7 */ /* 0x0044e4000804017f */
[----:B---3--:R-:W-:Y:S05]  /*1ae40*/  @!P2 NANOSLEEP.SYNCS 0x989680 ;  /* 0x009896800000a95d */ /* 0x008fea0003900000 */
[----:B------:R-:W3:Y:S02]  /*1ae50*/  @!P2 SYNCS.PHASECHK.TRANS64 P2, [R6+URZ+0x308a0], R7 ;  /* 0x0308a0070600a5a7 */ /* 0x000ee4000804007f */
[----:B---3--:R-:W-:Y:S05]  /*1ae60*/  @!P2 BRA `(.L_x_12696) ;  /* 0xfffffffc00f0a947 */ /* 0x008fea000383ffff */
[----:B------:R-:W-:Y:S05]  /*1ae70*/  BRA `(.L_x_12857) ;  /* 0xffffff9c00ac7947 */ /* 0x000fea000383ffff */
.L_x_12701:
[----:B0-----:R0:W1:Y:S02]  /*1ae80*/  SYNCS.PHASECHK.TRANS64.TRYWAIT P2, [R6+URZ+0x308c0], R7 ;  /* 0x0308c007060075a7 */ /* 0x001064000804017f */
[----:B-1----:R-:W-:Y:S05]  /*1ae90*/  @!P2 NANOSLEEP.SYNCS 0x989680 ;  /* 0x009896800000a95d */ /* 0x002fea0003900000 */
[----:B------:R-:W1:Y:S02]  /*1aea0*/  @!P2 SYNCS.PHASECHK.TRANS64 P2, [R6+URZ+0x308c0], R7 ;  /* 0x0308c0070600a5a7 */ /* 0x000e64000804007f */
[----:B-1----:R-:W-:Y:S05]  /*1aeb0*/  @!P2 BRA `(.L_x_12701) ;  /* 0xfffffffc00f0a947 */ /* 0x002fea000383ffff */
[----:B------:R-:W-:Y:S05]  /*1aec0*/  BRA `(.L_x_12858) ;  /* 0xffffffa000247947 */ /* 0x000fea000383ffff */
.L_x_12716:
[----:B------:R-:W4:Y:S01]  /*1aed0*/  S2R R20, SR_TID.X ;  /* 0x0000000000147919 */ /* 0x000f220000002100 */
[----:B------:R-:W-:Y:S01]  /*1aee0*/  BSSY B0, `(.L_x_12859) ;  /* 0x000000a000007945 */ /* 0x000fe20003800000 */
[----:B0-----:R-:W-:Y:S02]  /*1aef0*/  IMAD.MOV.U32 R12, RZ, RZ, RZ ;  /* 0x000000ffff0c7224 */ /* 0x001fe400078e00ff */
[----:B------:R-:W-:Y:S02]  /*1af00*/  IMAD.MOV.U32 R11, RZ, RZ, 0x1f ;  /* 0x0000001fff0b7424 */ /* 0x000fe400078e00ff */
[----:B------:R-:W-:Y:S01]  /*1af10*/  IMAD.MOV.U32 R15, RZ, RZ, -0x1 ;  /* 0xffffffffff0f7424 */ /* 0x000fe200078e00ff */
[----:B----4-:R-:W-:-:S04]  /*1af20*/  SHF.R.U32.HI R20, RZ, 0x5, R20 ;  /* 0x00000005ff147819 */ /* 0x010fc80000011614 */
[----:B------:R-:W-:-:S05]  /*1af30*/  LOP3.LUT R20, R20, 0x3, RZ, 0xc0, !PT ;  /* 0x0000000314147812 */ /* 0x000fca00078ec0ff */
[----:B------:R-:W-:-:S07]  /*1af40*/  IMAD.MOV.U32 R13, RZ, RZ, R20 ;  /* 0x000000ffff0d7224 */ /* 0x000fce00078e0014 */
[----:B-123--:R-:W-:Y:S05]  /*1af50*/  WARPSYNC.COLLECTIVE R15, `(.L_x_12860) ;  /* 0x000000000f087348 */ /* 0x00efea0003c00000 */
[----:B------:R0:W4:Y:S02]  /*1af60*/  SHFL.IDX P6, R14, R13, R12, R11 ;  /* 0x0000000c0d0e7389 */ /* 0x00012400000c000b */
[----:B01234-:R-:W-:Y:S01]  /*1af70*/  ENDCOLLECTIVE ;  /* 0x000000000000791b */ /* 0x01ffe20003800000 */
.L_x_12860:
[----:B------:R-:W-:Y:S05]  /*1af80*/  BSYNC B0 ;  /* 0x0000000000007941 */ /* 0x000fea0003800000 */
.L_x_12859:
[----:B------:R-:W-:Y:S05]  /*1af90*/  BRA `(.L_x_12861) ;  /* 0xffffffa800cc7947 */ /* 0x000fea000383ffff */
.L_x_12718:
[----:B------:R-:W-:Y:S01]  /*1afa0*/  BSSY B0, `(.L_x_12862) ;  /* 0x0000006000007945 */ /* 0x000fe20003800000 */
[----:B------:R-:W-:-:S07]  /*1afb0*/  IMAD.MOV.U32 R15, RZ, RZ, -0x1 ;  /* 0xffffffffff0f7424 */ /* 0x000fce00078e00ff */
[----:B0123--:R-:W-:Y:S05]  /*1afc0*/  WARPSYNC.COLLECTIVE R15, `(.L_x_12863) ;  /* 0x000000000f0c7348 */ /* 0x00ffea0003c00000 */
[----:B------:R-:W-:Y:S02]  /*1afd0*/  ELECT P6, UR62, PT ;  /* 0x00000000003e782f */ /* 0x000fe400038c0000 */
[----:B------:R-:W-:Y:S01]  /*1afe0*/  MOV R14, UR62 ;  /* 0x0000003e000e7c02 */ /* 0x000fe20008000f00 */
[----:B0123--:R-:W-:Y:S10]  /*1aff0*/  ENDCOLLECTIVE ;  /* 0x000000000000791b */ /* 0x00fff40003800000 */
.L_x_12863:
[----:B------:R-:W-:Y:S05]  /*1b000*/  BSYNC B0 ;  /* 0x0000000000007941 */ /* 0x000fea0003800000 */
.L_x_12862:
[----:B------:R-:W-:Y:S05]  /*1b010*/  BRA `(.L_x_12864) ;  /* 0xffffffa800d47947 */ /* 0x000fea000383ffff */
.L_x_12720:
[----:B0-----:R0:W4:Y:S02]  /*1b020*/  SYNCS.PHASECHK.TRANS64.TRYWAIT P0, [R0+URZ+0x30840], R2 ;  /* 0x03084002000075a7 */ /* 0x001124000800017f */
[----:B----4-:R-:W-:Y:S05]  /*1b030*/  @!P0 NANOSLEEP.SYNCS 0x989680 ;  /* 0x009896800000895d */ /* 0x010fea0003900000 */
[----:B------:R-:W4:Y:S02]  /*1b040*/  @!P0 SYNCS.PHASECHK.TRANS64 P0, [R0+URZ+0x30840], R2 ;  /* 0x03084002000085a7 */ /* 0x000f24000800007f */
[----:B----4-:R-:W-:Y:S05]  /*1b050*/  @!P0 BRA `(.L_x_12720) ;  /* 0xfffffffc00f08947 */ /* 0x010fea000383ffff */
[----:B------:R-:W-:Y:S05]  /*1b060*/  BRA `(.L_x_12865) ;  /* 0xffffffac00287947 */ /* 0x000fea000383ffff */
.L_x_12724:
[----:B------:R-:W2:Y:S01]  /*1b070*/  LDL.LU R11, [R1+0x3c] ;  /* 0x00003c00010b7983 */ /* 0x000ea20000300800 */
[----:B------:R-:W-:Y:S01]  /*1b080*/  MOV R13, R4 ;  /* 0x00000004000d7202 */ /* 0x000fe20000000f00 */
[----:B------:R-:W-:Y:S02]  /*1b090*/  IMAD.MOV.U32 R12, RZ, RZ, RZ ;  /* 0x000000ffff0c7224 */ /* 0x000fe400078e00ff */
[----:B------:R-:W-:Y:S02]  /*1b0a0*/  IMAD.MOV.U32 R15, RZ, RZ, -0x1 ;  /* 0xffffffffff0f7424 */ /* 0x000fe400078e00ff */
[----:B------:R-:W-:-:S05]  /*1b0b0*/  IMAD R25, R25, 0xc0, R21 ;  /* 0x000000c019197824 */ /* 0x000fca00078e0215 */
[----:B------:R-:W-:Y:S01]  /*1b0c0*/  IADD3 R8, R25, 0x10, RZ ;  /* 0x0000001019087810 */ /* 0x000fe20007ffe0ff */
[----:B--2---:R-:W-:Y:S02]  /*1b0d0*/  IMAD R3, R11, R9, RZ ;  /* 0x000000090b037224 */ /* 0x004fe400078e02ff */
[----:B------:R-:W-:-:S03]  /*1b0e0*/  IMAD.MOV.U32 R11, RZ, RZ, 0x181f ;  /* 0x0000181fff0b7424 */ /* 0x000fc600078e00ff */
[----:B------:R-:W-:-:S13]  /*1b0f0*/  ISETP.GE.AND P1, PT, R25, R3, PT ;  /* 0x000000031900720c */ /* 0x000fda0003f26270 */
[----:B-----5:R-:W-:Y:S05]  /*1b100*/  WARPSYNC.COLLECTIVE R15, `(.L_x_12866) ;  /* 0x000000000f087348 */ /* 0x020fea0003c00000 */
[----:B------:R0:W1:Y:S02]  /*1b110*/  SHFL.IDX P6, R14, R13, R12, R11 ;  /* 0x0000000c0d0e7389 */ /* 0x00006400000c000b */
[----:B01---5:R-:W-:Y:S01]  /*1b120*/  ENDCOLLECTIVE ;  /* 0x000000000000791b */ /* 0x023fe20003800000 */
.L_x_12866:
[----:B------:R-:W-:Y:S02]  /*1b130*/  IMAD.MOV.U32 R13, RZ, RZ, R0 ;  /* 0x000000ffff0d7224 */ /* 0x000fe400078e0000 */
[----:B------:R-:W-:-:S07]  /*1b140*/  IMAD.MOV.U32 R7, RZ, RZ, R14 ;  /* 0x000000ffff077224 */ /* 0x000fce00078e000e */
[----:B------:R-:W-:Y:S05]  /*1b150*/  WARPSYNC.COLLECTIVE R15, `(.L_x_12867) ;  /* 0x000000000f087348 */ /* 0x000fea0003c00000 */
[----:B------:R0:W1:Y:S02]  /*1b160*/  SHFL.IDX P6, R14, R13, R12, R11 ;  /* 0x0000000c0d0e7389 */ /* 0x00006400000c000b */
[----:B01----:R-:W-:Y:S01]  /*1b170*/  ENDCOLLECTIVE ;  /* 0x000000000000791b */ /* 0x003fe20003800000 */
.L_x_12867:
[----:B------:R-:W-:Y:S02]  /*1b180*/  IMAD.MOV.U32 R13, RZ, RZ, R4 ;  /* 0x000000ffff0d7224 */ /* 0x000fe400078e0004 */
[----:B------:R-:W-:Y:S02]  /*1b190*/  IMAD.MOV.U32 R12, RZ, RZ, 0x1 ;  /* 0x00000001ff0c7424 */ /* 0x000fe400078e00ff */
[----:B------:R-:W-:-:S07]  /*1b1a0*/  IMAD.MOV.U32 R6, RZ, RZ, R14 ;  /* 0x000000ffff067224 */ /* 0x000fce00078e000e */
[----:B------:R-:W-:Y:S05]  /*1b1b0*/  WARPSYNC.COLLECTIVE R15, `(.L_x_12868) ;  /* 0x000000000f087348 */ /* 0x000fea0003c00000 */
[----:B------:R0:W1:Y:S02]  /*1b1c0*/  SHFL.IDX P6, R14, R13, R12, R11 ;  /* 0x0000000c0d0e7389 */ /* 0x00006400000c000b */
[----:B01----:R-:W-:Y:S01]  /*1b1d0*/  ENDCOLLECTIVE ;  /* 0x000000000000791b */ /* 0x003fe20003800000 */
.L_x_12868:
[----:B------:R-:W-:-:S05]  /*1b1e0*/  @!P1 LEA R6, P2, R20, R6, 0x1 ;  /* 0x0000000614069211 */ /* 0x000fca00078408ff */
[----:B------:R-:W-:-:S05]  /*1b1f0*/  @!P1 IMAD.X R7, RZ, RZ, R7, P2 ;  /* 0x000000ffff079224 */ /* 0x000fca00010e0607 */
[----:B------:R-:W-:Y:S01]  /*1b200*/  @!PT LDS RZ, [RZ] ;  /* 0x00000000fffff984 */ /* 0x000fe20000000800 */
[----:B------:R-:W-:Y:S01]  /*1b210*/  @!PT LDS RZ, [RZ] ;  /* 0x00000000fffff984 */ /* 0x000fe20000000800 */
[----:B------:R-:W-:Y:S01]  /*1b220*/  @!PT LDS RZ, [RZ] ;  /* 0x00000000fffff984 */ /* 0x000fe20000000800 */
[----:B------:R0:W-:Y:S01]  /*1b230*/  @!P1 LDGSTS.E.BYPASS.LTC128B.128 [R10+0xc400], desc[UR56][R6.64], !P0 ;  /* 0x0c400000060a9fae */ /* 0x0001e2000c101d78 */
[----:B------:R-:W-:Y:S01]  /*1b240*/  IMAD.MOV.U32 R13, RZ, RZ, R0 ;  /* 0x000000ffff0d7224 */ /* 0x000fe200078e0000 */
[----:B------:R-:W-:Y:S01]  /*1b250*/  ISETP.GE.AND P1, PT, R8, R3, PT ;  /* 0x000000030800720c */ /* 0x000fe20003f26270 */
[----:B0-----:R-:W-:-:S12]  /*1b260*/  IMAD.MOV.U32 R6, RZ, RZ, R14 ;  /* 0x000000ffff067224 */ /* 0x001fd800078e000e */
[----:B------:R-:W-:Y:S05]  /*1b270*/  WARPSYNC.COLLECTIVE R15, `(.L_x_12869) ;  /* 0x000000000f087348 */ /* 0x000fea0003c00000 */
[----:B------:R0:W1:Y:S02]  /*1b280*/  SHFL.IDX P6, R14, R13, R12, R11 ;  /* 0x0000000c0d0e7389 */ /* 0x00006400000c000b */
[----:B01----:R-:W-:Y:S01]  /*1b290*/  ENDCOLLECTIVE ;  /* 0x000000000000791b */ /* 0x003fe20003800000 */
.L_x_12869:
[----:B------:R-:W-:Y:S01]  /*1b2a0*/  MOV R13, R4 ;  /* 0x00000004000d7202 */ /* 0x000fe20000000f00 */
[----:B------:R-:W-:Y:S02]  /*1b2b0*/  IMAD.MOV.U32 R12, RZ, RZ, 0x2 ;  /* 0x00000002ff0c7424 */ /* 0x000fe400078e00ff */
[----:B------:R-:W-:-:S07]  /*1b2c0*/  IMAD.MOV.U32 R7, RZ, RZ, R14 ;  /* 0x000000ffff077224 */ /* 0x000fce00078e000e */
[----:B------:R-:W-:Y:S05]  /*1b2d0*/  WARPSYNC.COLLECTIVE R15, `(.L_x_12870) ;  /* 0x000000000f087348 */ /* 0x000fea0003c00000 */
[----:B------:R0:W1:Y:S02]  /*1b2e0*/  SHFL.IDX P6, R14, R13, R12, R11 ;  /* 0x0000000c0d0e7389 */ /* 0x00006400000c000b */
[----:B01----:R-:W-:Y:S01]  /*1b2f0*/  ENDCOLLECTIVE ;  /* 0x000000000000791b */ /* 0x003fe20003800000 */
.L_x_12870:
        /* <DEDUP_REMOVED lines=16> */
.L_x_12871:
[----:B------:R-:W-:Y:S01]  /*1b400*/  IMAD.MOV.U32 R13, RZ, RZ, R4 ;  /* 0x000000ffff0d7224 */ /* 0x000fe200078e0004 */
[----:B------:R-:W-:Y:S01]  /*1b410*/  MOV R12, 0x3 ;  /* 0x00000003000c7802 */ /* 0x000fe20000000f00 */
[----:B------:R-:W-:-:S07]  /*1b420*/  IMAD.MOV.U32 R7, RZ, RZ, R14 ;  /* 0x000000ffff077224 */ /* 0x000fce00078e000e */
[----:B------:R-:W-:Y:S05]  /*1b430*/  WARPSYNC.COLLECTIVE R15, `(.L_x_12872) ;  /* 0x000000000f087348 */ /* 0x000fea0003c00000 */
[----:B------:R0:W1:Y:S02]  /*1b440*/  SHFL.IDX P6, R14, R13, R12, R11 ;  /* 0x0000000c0d0e7389 */ /* 0x00006400000c000b */
[----:B01----:R-:W-:Y:S01]  /*1b450*/  ENDCOLLECTIVE ;  /* 0x000000000000791b */ /* 0x003fe20003800000 */
.L_x_12872:
        /* <DEDUP_REMOVED lines=16> */
.L_x_12873:
[----:B------:R-:W-:Y:S02]  /*1b560*/  IMAD.MOV.U32 R13, RZ, RZ, R4 ;  /* 0x000000ffff0d7224 */ /* 0x000fe400078e0004 */
[----:B------:R-:W-:Y:S02]  /*1b570*/  IMAD.MOV.U32 R12, RZ, RZ, 0x4 ;  /* 0x00000004ff0c7424 */ /* 0x000fe400078e00ff */
[----:B------:R-:W-:-:S07]  /*1b580*/  IMAD.MOV.U32 R7, RZ, RZ, R14 ;  /* 0x000000ffff077224 */ /* 0x000fce00078e000e */
[----:B------:R-:W-:Y:S05]  /*1b590*/  WARPSYNC.COLLECTIVE R15, `(.L_x_12874) ;  /* 0x000000000f087348 */ /* 0x000fea0003c00000 */
[----:B------:R0:W1:Y:S02]  /*1b5a0*/  SHFL.IDX P6, R14, R13, R12, R11 ;  /* 0x0000000c0d0e7389 */ /* 0x00006400000c000b */
[----:B01----:R-:W-:Y:S01]  /*1b5b0*/  ENDCOLLECTIVE ;  /* 0x000000000000791b */ /* 0x003fe20003800000 */
.L_x_12874:
        /* <DEDUP_REMOVED lines=16> */
.L_x_12875:
[----:B------:R-:W-:Y:S02]  /*1b6c0*/  IMAD.MOV.U32 R13, RZ, RZ, R4 ;  /* 0x000000ffff0d7224 */ /* 0x000fe400078e0004 */
[----:B------:R-:W-:Y:S02]  /*1b6d0*/  IMAD.MOV.U32 R12, RZ, RZ, 0x5 ;  /* 0x00000005ff0c7424 */ /* 0x000fe400078e00ff */
[----:B------:R-:W-:-:S07]  /*1b6e0*/  IMAD.MOV.U32 R7, RZ, RZ, R14 ;  /* 0x000000ffff077224 */ /* 0x000fce00078e000e */
[----:B------:R-:W-:Y:S05]  /*1b6f0*/  WARPSYNC.COLLECTIVE R15, `(.L_x_12876) ;  /* 0x000000000f087348 */ /* 0x000fea0003c00000 */
[----:B------:R0:W1:Y:S02]  /*1b700*/  SHFL.IDX P6, R14, R13, R12, R11 ;  /* 0x0000000c0d0e7389 */ /* 0x00006400000c000b */
[----:B01----:R-:W-:Y:S01]  /*1b710*/  ENDCOLLECTIVE ;  /* 0x000000000000791b */ /* 0x003fe20003800000 */
.L_x_12876:
        /* <DEDUP_REMOVED lines=16> */
.L_x_12877:
[----:B------:R-:W-:Y:S02]  /*1b820*/  IMAD.MOV.U32 R13, RZ, RZ, R4 ;  /* 0x000000ffff0d7224 */ /* 0x000fe400078e0004 */
[----:B------:R-:W-:Y:S02]  /*1b830*/  IMAD.MOV.U32 R12, RZ, RZ, 0x6 ;  /* 0x00000006ff0c7424 */ /* 0x000fe400078e00ff */
[----:B------:R-:W-:-:S07]  /*1b840*/  IMAD.MOV.U32 R7, RZ, RZ, R14 ;  /* 0x000000ffff077224 */ /* 0x000fce00078e000e */
[----:B------:R-:W-:Y:S05]  /*1b850*/  WARPSYNC.COLLECTIVE R15, `(.L_x_12878) ;  /* 0x000000000f087348 */ /* 0x000fea0003c00000 */
[----:B------:R0:W1:Y:S02]  /*1b860*/  SHFL.IDX P6, R14, R13, R12, R11 ;  /* 0x0000000c0d0e7389 */ /* 0x00006400000c000b */
[----:B01----:R-:W-:Y:S01]  /*1b870*/  ENDCOLLECTIVE ;  /* 0x000000000000791b */ /* 0x003fe20003800000 */
.L_x_12878:
        /* <DEDUP_REMOVED lines=16> */
.L_x_12879:
[----:B------:R-:W-:Y:S02]  /*1b980*/  IMAD.MOV.U32 R13, RZ, RZ, R4 ;  /* 0x000000ffff0d7224 */ /* 0x000fe400078e0004 */
[----:B------:R-:W-:Y:S01]  /*1b990*/  IMAD.MOV.U32 R12, RZ, RZ, 0x7 ;  /* 0x00000007ff0c7424 */ /* 0x000fe200078e00ff */
[----:B------:R-:W-:-:S07]  /*1b9a0*/  MOV R7, R14 ;  /* 0x0000000e00077202 */ /* 0x000fce0000000f00 */
[----:B------:R-:W-:Y:S05]  /*1b9b0*/  WARPSYNC.COLLECTIVE R15, `(.L_x_12880) ;  /* 0x000000000f087348 */ /* 0x000fea0003c00000 */
[----:B------:R0:W1:Y:S02]  /*1b9c0*/  SHFL.IDX P6, R14, R13, R12, R11 ;  /* 0x0000000c0d0e7389 */ /* 0x00006400000c000b */
[----:B01----:R-:W-:Y:S01]  /*1b9d0*/  ENDCOLLECTIVE ;  /* 0x000000000000791b */ /* 0x003fe20003800000 */
.L_x_12880:
[----:B------:R-:W-:-:S05]  /*1b9e0*/  @!P1 LEA R7, P2, R20, R7, 0x1 ;  /* 0x0000000714079211 */ /* 0x000fca00078408ff */
[----:B------:R-:W-:-:S05]  /*1b9f0*/  @!P1 IMAD.X R6, RZ, RZ, R6, P2 ;  /* 0x000000ffff069224 */ /* 0x000fca00010e0606 */
[----:B------:R-:W-:Y:S01]  /*1ba00*/  @!P1 LOP3.LUT R7, R7, R6, RZ, 0x3c, !PT ;  /* 0x0000000607079212 */ /* 0x000fe200078e3cff */
[----:B------:R-:W-:-:S03]  /*1ba10*/  IMAD.MOV.U32 R13, RZ, RZ, R0 ;  /* 0x000000ffff0d7224 */ /* 0x000fc600078e0000 */
[----:B------:R-:W-:Y:S01]  /*1ba20*/  @!P1 LOP3.LUT R6, R7, R6, RZ, 0x3c, !PT ;  /* 0x0000000607069212 */ /* 0x000fe200078e3cff */
[----:B------:R-:W-:-:S03]  /*1ba30*/  VIADD R0, R25, 0x70 ;  /* 0x0000007019007836 */ /* 0x000fc60000000000 */
[----:B------:R-:W-:Y:S01]  /*1ba40*/  @!P1 LOP3.LUT R7, R7, R6, RZ, 0x3c, !PT ;  /* 0x0000000607079212 */ /* 0x000fe200078e3cff */
[----:B------:R-:W-:-:S04]  /*1ba50*/  IMAD.MOV.U32 R4, RZ, RZ, R14 ;  /* 0x000000ffff047224 */ /* 0x000fc800078e000e */
[----:B------:R-:W-:Y:S01]  /*1ba60*/  @!PT LDS RZ, [RZ] ;  /* 0x00000000fffff984 */ /* 0x000fe20000000800 */
[----:B------:R-:W-:Y:S01]  /*1ba70*/  @!PT LDS RZ, [RZ] ;  /* 0x00000000fffff984 */ /* 0x000fe20000000800 */
[----:B------:R-:W-:Y:S01]  /*1ba80*/  @!PT LDS RZ, [RZ] ;  /* 0x00000000fffff984 */ /* 0x000fe20000000800 */
[----:B------:R0:W-:Y:S01]  /*1ba90*/  @!P1 LDGSTS.E.BYPASS.LTC128B.128 [R10+0xf400], desc[UR56][R6.64], !P0 ;  /* 0x0f400000060a9fae */ /* 0x0001e2000c101d78 */
[----:B------:R-:W-:Y:S01]  /*1baa0*/  ISETP.GE.AND P1, PT, R0, R3, PT ;  /* 0x000000030000720c */ /* 0x000fe20003f26270 */
[----:B------:R-:W-:-:S12]  /*1bab0*/  VIADD R0, R25, 0x80 ;  /* 0x0000008019007836 */ /* 0x000fd80000000000 */
[----:B0-----:R-:W-:Y:S05]  /*1bac0*/  WARPSYNC.COLLECTIVE R15, `(.L_x_12881) ;  /* 0x000000000f087348 */ /* 0x001fea0003c00000 */
[----:B------:R1:W2:Y:S02]  /*1bad0*/  SHFL.IDX P6, R14, R13, R12, R11 ;  /* 0x0000000c0d0e7389 */ /* 0x0002a400000c000b */
[----:B012---:R-:W-:Y:S01]  /*1bae0*/  ENDCOLLECTIVE ;  /* 0x000000000000791b */ /* 0x007fe20003800000 */
.L_x_12881:
[----:B------:R-:W-:Y:S01]  /*1baf0*/  ISETP.GE.AND P2, PT, R0, R3, PT ;  /* 0x000000030000720c */ /* 0x000fe20003f46270 */
[----:B------:R-:W-:Y:S02]  /*1bb00*/  IMAD.MOV.U32 R13, RZ, RZ, R2 ;  /* 0x000000ffff0d7224 */ /* 0x000fe400078e0002 */
[----:B------:R-:W-:Y:S02]  /*1bb10*/  IMAD.MOV.U32 R12, RZ, RZ, RZ ;  /* 0x000000ffff0c7224 */ /* 0x000fe400078e00ff */
[----:B------:R-:W-:-:S08]  /*1bb20*/  IMAD.MOV.U32 R6, RZ, RZ, R14 ;  /* 0x000000ffff067224 */ /* 0x000fd000078e000e */
[----:B------:R-:W-:Y:S05]  /*1bb30*/  WARPSYNC.COLLECTIVE R15, `(.L_x_12882) ;  /* 0x000000000f087348 */ /* 0x000fea0003c00000 */
[----:B------:R0:W1:Y:S02]  /*1bb40*/  SHFL.IDX P6, R14, R13, R12, R11 ;  /* 0x0000000c0d0e7389 */ /* 0x00006400000c000b */
[----:B01----:R-:W-:Y:S01]  /*1bb50*/  ENDCOLLECTIVE ;  /* 0x000000000000791b */ /* 0x003fe20003800000 */
.L_x_12882:
[----:B------:R-:W-:-:S04]  /*1bb60*/  @!P1 LEA R6, P3, R20, R6, 0x1 ;  /* 0x0000000614069211 */ /* 0x000fc800078608ff */
[----:B------:R-:W-:-:S05]  /*1bb70*/  @!P1 IADD3.X R4, RZ, R4, RZ, P3, !PT ;  /* 0x00000004ff049210 */ /* 0x000fca0001ffe4ff */
[----:B------:R-:W-:Y:S01]  /*1bb80*/  @!P1 IMAD.MOV.U32 R7, RZ, RZ, R4 ;  /* 0x000000ffff079224 */ /* 0x000fe200078e0004 */
[----:B------:R-:W-:Y:S01]  /*1bb90*/  IADD3 R4, R25, 0xa0, RZ ;  /* 0x000000a019047810 */ /* 0x000fe20007ffe0ff */
[----:B------:R-:W-:-:S03]  /*1bba0*/  IMAD.MOV.U32 R13, RZ, RZ, R5 ;  /* 0x000000ffff0d7224 */ /* 0x000fc600078e0005 */
        /* <DEDUP_REMOVED lines=8> */
.L_x_12883:
[----:B------:R-:W-:Y:S02]  /*1bc30*/  IMAD.MOV.U32 R13, RZ, RZ, R2 ;  /* 0x000000ffff0d7224 */ /* 0x000fe400078e0002 */
[----:B------:R-:W-:Y:S02]  /*1bc40*/  IMAD.MOV.U32 R12, RZ, RZ, 0x1 ;  /* 0x00000001ff0c7424 */ /* 0x000fe400078e00ff */
[----:B------:R-:W-:-:S07]  /*1bc50*/  IMAD.MOV.U32 R0, RZ, RZ, R14 ;  /* 0x000000ffff007224 */ /* 0x000fce00078e000e */
[----:B------:R-:W-:Y:S05]  /*1bc60*/  WARPSYNC.COLLECTIVE R15, `(.L_x_12884) ;  /* 0x000000000f087348 */ /* 0x000fea0003c00000 */
[----:B------:R0:W1:Y:S02]  /*1bc70*/  SHFL.IDX P6, R14, R13, R12, R11 ;  /* 0x0000000c0d0e7389 */ /* 0x00006400000c000b */
[----:B01----:R-:W-:Y:S01]  /*1bc80*/  ENDCOLLECTIVE ;  /* 0x000000000000791b */ /* 0x003fe20003800000 */
.L_x_12884:
[----:B------:R-:W-:-:S04]  /*1bc90*/  @!P2 LEA R0, P1, R20, R0, 0x1 ;  /* 0x000000001400a211 */ /* 0x000fc800078208ff */
[----:B------:R-:W-:-:S05]  /*1bca0*/  @!P2 IADD3.X R6, RZ, R8, RZ, P1, !PT ;  /* 0x00000008ff06a210 */ /* 0x000fca0000ffe4ff */
[----:B------:R-:W-:Y:S02]  /*1bcb0*/  @!P2 IMAD.MOV.U32 R7, RZ, RZ, R6 ;  /* 0x000000ffff07a224 */ /* 0x000fe400078e0006 */
[----:B------:R-:W-:Y:S02]  /*1bcc0*/  @!P2 IMAD.MOV.U32 R6, RZ, RZ, R0 ;  /* 0x000000ffff06a224 */ /* 0x000fe400078e0000 */
[----:B------:R-:W-:Y:S02]  /*1bcd0*/  VIADD R0, R25, 0x90 ;  /* 0x0000009019007836 */ /* 0x000fe40000000000 */
[----:B------:R-:W-:Y:S01]  /*1bce0*/  IMAD.MOV.U32 R13, RZ, RZ, R5 ;  /* 0x000000ffff0d7224 */ /* 0x000fe200078e0005 */
[----:B------:R-:W-:Y:S01]  /*1bcf0*/  @!PT LDS RZ, [RZ] ;  /* 0x00000000fffff984 */ /* 0x000fe20000000800 */
[----:B------:R-:W-:Y:S01]  /*1bd00*/  @!PT LDS RZ, [RZ] ;  /* 0x00000000fffff984 */ /* 0x000fe20000000800 */
[----:B------:R-:W-:Y:S01]  /*1bd10*/  @!PT LDS RZ, [RZ] ;  /* 0x00000000fffff984 */ /* 0x000fe20000000800 */
[----:B------:R0:W-:Y:S02]  /*1bd20*/  @!P2 LDGSTS.E.BYPASS.LTC128B.128 [R10+0x10400], desc[UR56][R6.64], !P0 ;  /* 0x10400000060aafae */ /* 0x0001e4000c101d78 */
[----:B------:R-:W-:Y:S01]  /*1bd30*/  ISETP.GE.AND P1, PT, R0, R3, PT ;  /* 0x000000030000720c */ /* 0x000fe20003f26270 */
[----:B------:R-:W-:-:S12]  /*1bd40*/  IMAD.MOV.U32 R0, RZ, RZ, R14 ;  /* 0x000000ffff007224 */ /* 0x000fd800078e000e */
[----:B0-----:R-:W-:Y:S05]  /*1bd50*/  WARPSYNC.COLLECTIVE R15, `(.L_x_12885) ;  /* 0x000000000f087348 */ /* 0x001fea0003c00000 */
[----:B------:R1:W2:Y:S02]  /*1bd60*/  SHFL.IDX P6, R14, R13, R12, R11 ;  /* 0x0000000c0d0e7389 */ /* 0x0002a400000c000b */
[----:B012---:R-:W-:Y:S01]  /*1bd70*/  ENDCOLLECTIVE ;  /* 0x000000000000791b */ /* 0x007fe20003800000 */
.L_x_12885:
[----:B------:R-:W-:Y:S02]  /*1bd80*/  IMAD.MOV.U32 R13, RZ, RZ, R2 ;  /* 0x000000ffff0d7224 */ /* 0x000fe400078e0002 */
[----:B------:R-:W-:Y:S01]  /*1bd90*/  IMAD.MOV.U32 R12, RZ, RZ, 0x2 ;  /* 0x00000002ff0c7424 */ /* 0x000fe200078e00ff */
[----:B------:R-:W-:-:S07]  /*1bda0*/  MOV R6, R14 ;  /* 0x0000000e00067202 */ /* 0x000fce0000000f00 */
[----:B------:R-:W-:Y:S05]  /*1bdb0*/  WARPSYNC.COLLECTIVE R15, `(.L_x_12886) ;  /* 0x000000000f087348 */ /* 0x000fea0003c00000 */
[----:B------:R0:W1:Y:S02]  /*1bdc0*/  SHFL.IDX P6, R14, R13, R12, R11 ;  /* 0x0000000c0d0e7389 */ /* 0x00006400000c000b */
[----:B01----:R-:W-:Y:S01]  /*1bdd0*/  ENDCOLLECTIVE ;  /* 0x000000000000791b */ /* 0x003fe20003800000 */
.L_x_12886:
        /* <DEDUP_REMOVED lines=13> */
.L_x_12887:
[----:B------:R-:W-:Y:S02]  /*1beb0*/  IMAD.MOV.U32 R13, RZ, RZ, R2 ;  /* 0x000000ffff0d7224 */ /* 0x000fe400078e0002 */
[----:B------:R-:W-:Y:S02]  /*1bec0*/  IMAD.MOV.U32 R12, RZ, RZ, 0x3 ;  /* 0x00000003ff0c7424 */ /* 0x000fe400078e00ff */
[----:B------:R-:W-:-:S07]  /*1bed0*/  IMAD.MOV.U32 R6, RZ, RZ, R14 ;  /* 0x000000ffff067224 */ /* 0x000fce00078e000e */
[----:B------:R-:W-:Y:S05]  /*1bee0*/  WARPSYNC.COLLECTIVE R15, `(.L_x_12888) ;  /* 0x000000000f087348 */ /* 0x000fea0003c00000 */
[----:B------:R0:W1:Y:S02]  /*1bef0*/  SHFL.IDX P6, R14, R13, R12, R11 ;  /* 0x0000000c0d0e7389 */ /* 0x00006400000c000b */
[----:B01----:R-:W-:Y:S01]  /*1bf00*/  ENDCOLLECTIVE ;  /* 0x000000000000791b */ /* 0x003fe20003800000 */
.L_x_12888:
        /* <DEDUP_REMOVED lines=12> */
.L_x_12889:
[----:B------:R-:W-:Y:S01]  /*1bfd0*/  IMAD.MOV.U32 R2, RZ, RZ, R14 ;  /* 0x000000ffff027224 */ /* 0x000fe200078e000e */
[----:B------:R-:W-:Y:S06]  /*1bfe0*/  BRA `(.L_x_12890) ;  /* 0xffffffac00347947 */ /* 0x000fec000383ffff */
.L_x_12727:
[----:B0-----:R0:W1:Y:S02]  /*1bff0*/  SYNCS.PHASECHK.TRANS64.TRYWAIT P0, [R16+URZ+0x30820], R0 ;  /* 0x03082000100075a7 */ /* 0x001064000800017f */
[----:B-1----:R-:W-:Y:S05]  /*1c000*/  @!P0 NANOSLEEP.SYNCS 0x989680 ;  /* 0x009896800000895d */ /* 0x002fea0003900000 */
[----:B------:R-:W1:Y:S02]  /*1c010*/  @!P0 SYNCS.PHASECHK.TRANS64 P0, [R16+URZ+0x30820], R0 ;  /* 0x03082000100085a7 */ /* 0x000e64000800007f */
[----:B-1----:R-:W-:Y:S05]  /*1c020*/  @!P0 BRA `(.L_x_12727) ;  /* 0xfffffffc00f08947 */ /* 0x002fea000383ffff */
[----:B------:R-:W-:Y:S05]  /*1c030*/  BRA `(.L_x_12891) ;  /* 0xffffffac00947947 */ /* 0x000fea000383ffff */
.L_x_12736:
[----:B-1----:R1:W2:Y:S02]  /*1c040*/  SYNCS.PHASECHK.TRANS64.TRYWAIT P0, [R2+URZ+0x30840], R3 ;  /* 0x03084003020075a7 */ /* 0x0022a4000800017f */
[----:B--2---:R-:W-:Y:S05]  /*1c050*/  @!P0 NANOSLEEP.SYNCS 0x989680 ;  /* 0x009896800000895d */ /* 0x004fea0003900000 */
[----:B------:R-:W2:Y:S02]  /*1c060*/  @!P0 SYNCS.PHASECHK.TRANS64 P0, [R2+URZ+0x30840], R3 ;  /* 0x03084003020085a7 */ /* 0x000ea4000800007f */
[----:B--2---:R-:W-:Y:S05]  /*1c070*/  @!P0 BRA `(.L_x_12736) ;  /* 0xfffffffc00f08947 */ /* 0x004fea000383ffff */
[----:B------:R-:W-:Y:S05]  /*1c080*/  BRA `(.L_x_12892) ;  /* 0xffffffb000687947 */ /* 0x000fea000383ffff */
.L_x_12741:
[----:B0-----:R0:W1:Y:S02]  /*1c090*/  SYNCS.PHASECHK.TRANS64.TRYWAIT P0, [R3+URZ+0x60], R2 ;  /* 0x00006002030075a7 */ /* 0x001064000800017f */
[----:B-1----:R-:W-:Y:S05]  /*1c0a0*/  @!P0 NANOSLEEP.SYNCS 0x989680 ;  /* 0x009896800000895d */ /* 0x002fea0003900000 */
[----:B------:R-:W1:Y:S02]  /*1c0b0*/  @!P0 SYNCS.PHASECHK.TRANS64 P0, [R3+URZ+0x60], R2 ;  /* 0x00006002030085a7 */ /* 0x000e64000800007f */
[----:B-1----:R-:W-:Y:S05]  /*1c0c0*/  @!P0 BRA `(.L_x_12741) ;  /* 0xfffffffc00f08947 */ /* 0x002fea000383ffff */
[----:B------:R-:W-:Y:S05]  /*1c0d0*/  BRA `(.L_x_12893) ;  /* 0xffffffb000f47947 */ /* 0x000fea000383ffff */
.L_x_12749:
[----:B-1----:R1:W2:Y:S02]  /*1c0e0*/  SYNCS.PHASECHK.TRANS64.TRYWAIT P0, [R2+URZ+0x30840], R3 ;  /* 0x03084003020075a7 */ /* 0x0022a4000800017f */
[----:B--2---:R-:W-:Y:S05]  /*1c0f0*/  @!P0 NANOSLEEP.SYNCS 0x989680 ;  /* 0x009896800000895d */ /* 0x004fea0003900000 */
[----:B------:R-:W2:Y:S02]  /*1c100*/  @!P0 SYNCS.PHASECHK.TRANS64 P0, [R2+URZ+0x30840], R3 ;  /* 0x03084003020085a7 */ /* 0x000ea4000800007f */
[----:B--2---:R-:W-:Y:S05]  /*1c110*/  @!P0 BRA `(.L_x_12749) ;  /* 0xfffffffc00f08947 */ /* 0x004fea000383ffff */
[----:B------:R-:W-:Y:S05]  /*1c120*/  BRA `(.L_x_12894) ;  /* 0xffffffb800387947 */ /* 0x000fea000383ffff */
.L_x_12754:
[----:B0-----:R0:W1:Y:S02]  /*1c130*/  SYNCS.PHASECHK.TRANS64.TRYWAIT P0, [R10+URZ+0x60], R28 ;  /* 0x0000601c0a0075a7 */ /* 0x001064000800017f */
[----:B-1----:R-:W-:Y:S05]  /*1c140*/  @!P0 NANOSLEEP.SYNCS 0x989680 ;  /* 0x009896800000895d */ /* 0x002fea0003900000 */
[----:B------:R-:W1:Y:S02]  /*1c150*/  @!P0 SYNCS.PHASECHK.TRANS64 P0, [R10+URZ+0x60], R28 ;  /* 0x0000601c0a0085a7 */ /* 0x000e64000800007f */
[----:B-1----:R-:W-:Y:S05]  /*1c160*/  @!P0 BRA `(.L_x_12754) ;  /* 0xfffffffc00f08947 */ /* 0x002fea000383ffff */
[----:B------:R-:W-:Y:S05]  /*1c170*/  BRA `(.L_x_12895) ;  /* 0xffffffb800c47947 */ /* 0x000fea000383ffff */
.L_x_12762:
[----:B-1----:R1:W2:Y:S02]  /*1c180*/  SYNCS.PHASECHK.TRANS64.TRYWAIT P0, [R2+URZ+0x30840], R3 ;  /* 0x03084003020075a7 */ /* 0x0022a4000800017f */
[----:B--2---:R-:W-:Y:S05]  /*1c190*/  @!P0 NANOSLEEP.SYNCS 0x989680 ;  /* 0x009896800000895d */ /* 0x004fea0003900000 */
[----:B------:R-:W2:Y:S02]  /*1c1a0*/  @!P0 SYNCS.PHASECHK.TRANS64 P0, [R2+URZ+0x30840], R3 ;  /* 0x03084003020085a7 */ /* 0x000ea4000800007f */
[----:B--2---:R-:W-:Y:S05]  /*1c1b0*/  @!P0 BRA `(.L_x_12762) ;  /* 0xfffffffc00f08947 */ /* 0x004fea000383ffff */
[----:B------:R-:W-:Y:S05]  /*1c1c0*/  BRA `(.L_x_12896) ;  /* 0xffffffbc00d87947 */ /* 0x000fea000383ffff */
.L_x_12767:
[----:B0-----:R0:W1:Y:S02]  /*1c1d0*/  SYNCS.PHASECHK.TRANS64.TRYWAIT P0, [R3+URZ+0x60], R7 ;  /* 0x00006007030075a7 */ /* 0x001064000800017f */
[----:B-1----:R-:W-:Y:S05]  /*1c1e0*/  @!P0 NANOSLEEP.SYNCS 0x989680 ;  /* 0x009896800000895d */ /* 0x002fea0003900000 */
[----:B------:R-:W1:Y:S02]  /*1c1f0*/  @!P0 SYNCS.PHASECHK.TRANS64 P0, [R3+URZ+0x60], R7 ;  /* 0x00006007030085a7 */ /* 0x000e64000800007f */
[----:B-1----:R-:W-:Y:S05]  /*1c200*/  @!P0 BRA `(.L_x_12767) ;  /* 0xfffffffc00f08947 */ /* 0x002fea000383ffff */
[----:B------:R-:W-:Y:S05]  /*1c210*/  BRA `(.L_x_12897) ;  /* 0xffffffc000687947 */ /* 0x000fea000383ffff */
.L_x_12777:
[----:B0-----:R0:W1:Y:S02]  /*1c220*/  SYNCS.PHASECHK.TRANS64.TRYWAIT P0, [R3+URZ+0x30860], R0 ;  /* 0x03086000030075a7 */ /* 0x001064000800017f */
[----:B-1----:R-:W-:Y:S05]  /*1c230*/  @!P0 NANOSLEEP.SYNCS 0x989680 ;  /* 0x009896800000895d */ /* 0x002fea0003900000 */
[----:B------:R-:W1:Y:S02]  /*1c240*/  @!P0 SYNCS.PHASECHK.TRANS64 P0, [R3+URZ+0x30860], R0 ;  /* 0x03086000030085a7 */ /* 0x000e64000800007f */
[----:B-1----:R-:W-:Y:S05]  /*1c250*/  @!P0 BRA `(.L_x_12777) ;  /* 0xfffffffc00f08947 */ /* 0x002fea000383ffff */
[----:B------:R-:W-:Y:S05]  /*1c260*/  BRA `(.L_x_12898) ;  /* 0xffffffc400687947 */ /* 0x000fea000383ffff */
.L_x_12783:
[----:B------:R-:W-:Y:S01]  /*1c270*/  BSSY B0, `(.L_x_12899) ;  /* 0x0000008000007945 */ /* 0x000fe20003800000 */
[----:B0-----:R-:W-:Y:S01]  /*1c280*/  MOV R13, R24 ;  /* 0x00000018000d7202 */ /* 0x001fe20000000f00 */
[----:B------:R-:W-:Y:S02]  /*1c290*/  IMAD.MOV.U32 R12, RZ, RZ, RZ ;  /* 0x000000ffff0c7224 */ /* 0x000fe400078e00ff */
[----:B------:R-:W-:Y:S02]  /*1c2a0*/  IMAD.MOV.U32 R11, RZ, RZ, 0x1f ;  /* 0x0000001fff0b7424 */ /* 0x000fe400078e00ff */
[----:B------:R-:W-:-:S07]  /*1c2b0*/  IMAD.MOV.U32 R15, RZ, RZ, -0x1 ;  /* 0xffffffffff0f7424 */ /* 0x000fce00078e00ff */
[----:B--2---:R-:W-:Y:S05]  /*1c2c0*/  WARPSYNC.COLLECTIVE R15, `(.L_x_12900) ;  /* 0x000000000f087348 */ /* 0x004fea0003c00000 */
[----:B------:R0:W1:Y:S02]  /*1c2d0*/  SHFL.IDX P6, R14, R13, R12, R11 ;  /* 0x0000000c0d0e7389 */ /* 0x00006400000c000b */
[----:B012---:R-:W-:Y:S01]  /*1c2e0*/  ENDCOLLECTIVE ;  /* 0x000000000000791b */ /* 0x007fe20003800000 */
.L_x_12900:
[----:B------:R-:W-:Y:S05]  /*1c2f0*/  BSYNC B0 ;  /* 0x0000000000007941 */ /* 0x000fea0003800000 */
.L_x_12899:
[----:B------:R-:W-:Y:S01]  /*1c300*/  IMAD.MOV.U32 R13, RZ, RZ, R24 ;  /* 0x000000ffff0d7224 */ /* 0x000fe200078e0018 */
[----:B------:R-:W-:Y:S01]  /*1c310*/  MOV R15, 0xffffffff ;  /* 0xffffffff000f7802 */ /* 0x000fe20000000f00 */
[----:B------:R-:W-:Y:S02]  /*1c320*/  IMAD.MOV.U32 R12, RZ, RZ, 0x1 ;  /* 0x00000001ff0c7424 */ /* 0x000fe400078e00ff */
[----:B------:R-:W-:Y:S02]  /*1c330*/  IMAD.MOV.U32 R11, RZ, RZ, 0x1f ;  /* 0x0000001fff0b7424 */ /* 0x000fe400078e00ff */
[----:B------:R-:W-:Y:S02]  /*1c340*/  IMAD.IADD R7, R27, 0x1, R9 ;  /* 0x000000011b077824 */ /* 0x000fe400078e0209 */
[----:B------:R-:W-:-:S07]  /*1c350*/  IMAD.MOV.U32 R0, RZ, RZ, R14 ;  /* 0x000000ffff007224 */ /* 0x000fce00078e000e */
[----:B------:R-:W-:Y:S05]  /*1c360*/  WARPSYNC.COLLECTIVE R15, `(.L_x_12901) ;  /* 0x000000000f087348 */ /* 0x000fea0003c00000 */
[----:B------:R0:W1:Y:S02]  /*1c370*/  SHFL.IDX P6, R14, R13, R12, R11 ;  /* 0x0000000c0d0e7389 */ /* 0x00006400000c000b */
[----:B01----:R-:W-:Y:S01]  /*1c380*/  ENDCOLLECTIVE ;  /* 0x000000000000791b */ /* 0x003fe20003800000 */
.L_x_12901:
        /* <DEDUP_REMOVED lines=13> */
[C---:B------:R-:W-:Y:S02]  /*1c460*/  ISETP.GE.U32.AND P3, PT, R9.reuse, 0x4, PT ;  /* 0x000000040900780c */ /* 0x040fe40003f66070 */
[C---:B------:R-:W-:Y:S02]  /*1c470*/  ISETP.GE.U32.AND P4, PT, R9.reuse, 0x8, PT ;  /* 0x000000080900780c */ /* 0x040fe40003f86070 */
[----:B------:R-:W-:Y:S02]  /*1c480*/  ISETP.GE.U32.AND P5, PT, R9, 0x10, PT ;  /* 0x000000100900780c */ /* 0x000fe40003fa6070 */
[----:B------:R-:W-:Y:S01]  /*1c490*/  MOV R24, RZ ;  /* 0x000000ff00187202 */ /* 0x000fe20000000f00 */
[----:B--2---:R-:W-:-:S02]  /*1c4a0*/  @!P1 IMAD.MOV.U32 R7, RZ, RZ, R8 ;  /* 0x000000ffff079224 */ /* 0x004fc400078e0008 */
[----:B---3--:R-:W-:Y:S01]  /*1c4b0*/  @!P1 IMAD.MOV.U32 R4, RZ, RZ, R5 ;  /* 0x000000ffff049224 */ /* 0x008fe200078e0005 */
[----:B------:R-:W-:-:S03]  /*1c4c0*/  ISETP.NE.AND P1, PT, R9, RZ, PT ;  /* 0x000000ff0900720c */ /* 0x000fc60003f25270 */
[----:B------:R-:W-:-:S10]  /*1c4d0*/  IMAD R13, R4, R7, RZ ;  /* 0x00000007040d7224 */ /* 0x000fd400078e02ff */
[----:B------:R-:W-:Y:S05]  /*1c4e0*/  WARPSYNC.COLLECTIVE R15, `(.L_x_12902) ;  /* 0x000000000f087348 */ /* 0x000fea0003c00000 */
[----:B------:R0:W1:Y:S02]  /*1c4f0*/  SHFL.UP P6, R14, R13, R12, R11 ;  /* 0x0400000c0d0e7389 */ /* 0x00006400000c000b */
[----:B01----:R-:W-:Y:S01]  /*1c500*/  ENDCOLLECTIVE ;  /* 0x000000000000791b */ /* 0x003fe20003800000 */
.L_x_12902:
[----:B------:R-:W-:Y:S01]  /*1c510*/  IMAD.MOV.U32 R12, RZ, RZ, 0x2 ;  /* 0x00000002ff0c7424 */ /* 0x000fe200078e00ff */
[----:B------:R-:W-:-:S04]  /*1c520*/  SEL R14, R14, RZ, P1 ;  /* 0x000000ff0e0e7207 */ /* 0x000fc80000800000 */
[----:B------:R-:W-:-:S05]  /*1c530*/  IADD3 R5, R13, R14, RZ ;  /* 0x0000000e0d057210 */ /* 0x000fca0007ffe0ff */
[----:B------:R-:W-:-:S07]  /*1c540*/  IMAD.MOV.U32 R13, RZ, RZ, R5 ;  /* 0x000000ffff0d7224 */ /* 0x000fce00078e0005 */
[----:B------:R-:W-:Y:S05]  /*1c550*/  WARPSYNC.COLLECTIVE R15, `(.L_x_12903) ;  /* 0x000000000f087348 */ /* 0x000fea0003c00000 */
[----:B------:R0:W1:Y:S02]  /*1c560*/  SHFL.UP P6, R14, R13, R12, R11 ;  /* 0x0400000c0d0e7389 */ /* 0x00006400000c000b */
[----:B01----:R-:W-:Y:S01]  /*1c570*/  ENDCOLLECTIVE ;  /* 0x000000000000791b */ /* 0x003fe20003800000 */
.L_x_12903:
[----:B------:R-:W-:Y:S01]  /*1c580*/  IMAD.MOV.U32 R12, RZ, RZ, 0x4 ;  /* 0x00000004ff0c7424 */ /* 0x000fe200078e00ff */
[----:B------:R-:W-:-:S05]  /*1c590*/  SEL R2, R14, RZ, P2 ;  /* 0x000000ff0e027207 */ /* 0x000fca0001000000 */
[----:B------:R-:W-:-:S04]  /*1c5a0*/  IMAD.IADD R2, R5, 0x1, R2 ;  /* 0x0000000105027824 */ /* 0x000fc800078e0202 */
[----:B------:R-:W-:-:S07]  /*1c5b0*/  IMAD.MOV.U32 R13, RZ, RZ, R2 ;  /* 0x000000ffff0d7224 */ /* 0x000fce00078e0002 */
[----:B------:R-:W-:Y:S05]  /*1c5c0*/  WARPSYNC.COLLECTIVE R15, `(.L_x_12904) ;  /* 0x000000000f087348 */ /* 0x000fea0003c00000 */
[----:B------:R0:W1:Y:S02]  /*1c5d0*/  SHFL.UP P6, R14, R13, R12, R11 ;  /* 0x0400000c0d0e7389 */ /* 0x00006400000c000b */
[----:B01----:R-:W-:Y:S01]  /*1c5e0*/  ENDCOLLECTIVE ;  /* 0x000000000000791b */ /* 0x003fe20003800000 */
.L_x_12904:
[----:B------:R-:W-:Y:S02]  /*1c5f0*/  MOV R12, 0x8 ;  /* 0x00000008000c7802 */ /* 0x000fe40000000f00 */
[----:B------:R-:W-:-:S05]  /*1c600*/  SEL R3, R14, RZ, P3 ;  /* 0x000000ff0e037207 */ /* 0x000fca0001800000 */
[----:B------:R-:W-:-:S04]  /*1c610*/  IMAD.IADD R8, R2, 0x1, R3 ;  /* 0x0000000102087824 */ /* 0x000fc800078e0203 */
[----:B------:R-:W-:-:S07]  /*1c620*/  IMAD.MOV.U32 R13, RZ, RZ, R8 ;  /* 0x000000ffff0d7224 */ /* 0x000fce00078e0008 */
[----:B------:R-:W-:Y:S05]  /*1c630*/  WARPSYNC.COLLECTIVE R15, `(.L_x_12905) ;  /* 0x000000000f087348 */ /* 0x000fea0003c00000 */
[----:B------:R0:W1:Y:S02]  /*1c640*/  SHFL.UP P6, R14, R13, R12, R11 ;  /* 0x0400000c0d0e7389 */ /* 0x00006400000c000b */
[----:B01----:R-:W-:Y:S01]  /*1c650*/  ENDCOLLECTIVE ;  /* 0x000000000000791b */ /* 0x003fe20003800000 */
.L_x_12905:
[----:B------:R-:W-:Y:S01]  /*1c660*/  IMAD.MOV.U32 R12, RZ, RZ, 0x10 ;  /* 0x00000010ff0c7424 */ /* 0x000fe200078e00ff */
[----:B------:R-:W-:-:S05]  /*1c670*/  SEL R5, R14, RZ, P4 ;  /* 0x000000ff0e057207 */ /* 0x000fca0002000000 */
[----:B------:R-:W-:-:S04]  /*1c680*/  IMAD.IADD R5, R8, 0x1, R5 ;  /* 0x0000000108057824 */ /* 0x000fc800078e0205 */
[----:B------:R-:W-:-:S07]  /*1c690*/  IMAD.MOV.U32 R13, RZ, RZ, R5 ;  /* 0x000000ffff0d7224 */ /* 0x000fce00078e0005 */
[----:B------:R-:W-:Y:S05]  /*1c6a0*/  WARPSYNC.COLLECTIVE R15, `(.L_x_12906) ;  /* 0x000000000f087348 */ /* 0x000fea0003c00000 */
[----:B------:R0:W1:Y:S02]  /*1c6b0*/  SHFL.UP P6, R14, R13, R12, R11 ;  /* 0x0400000c0d0e7389 */ /* 0x00006400000c000b */
[----:B01----:R-:W-:Y:S01]  /*1c6c0*/  ENDCOLLECTIVE ;  /* 0x000000000000791b */ /* 0x003fe20003800000 */
.L_x_12906:
        /* <DEDUP_REMOVED lines=8> */
.L_x_12907:
[----:B------:R-:W-:Y:S05]  /*1c750*/  BRA `(.L_x_12908) ;  /* 0xffffffc400a07947 */ /* 0x000fea000383ffff */
.L_x_12786:
[----:B------:R-:W-:Y:S01]  /*1c760*/  BSSY B0, `(.L_x_12909) ;  /* 0x0000007000007945 */ /* 0x000fe20003800000 */
[----:B------:R-:W-:Y:S02]  /*1c770*/  IMAD.MOV.U32 R12, RZ, RZ, 0x1 ;  /* 0x00000001ff0c7424 */ /* 0x000fe400078e00ff */
[----:B------:R-:W-:Y:S02]  /*1c780*/  IMAD.MOV.U32 R11, RZ, RZ, RZ ;  /* 0x000000ffff0b7224 */ /* 0x000fe400078e00ff */
[----:B------:R-:W-:-:S07]  /*1c790*/  IMAD.MOV.U32 R15, RZ, RZ, -0x1 ;  /* 0xffffffffff0f7424 */ /* 0x000fce00078e00ff */
[----:B------:R-:W-:Y:S05]  /*1c7a0*/  WARPSYNC.COLLECTIVE R15, `(.L_x_12910) ;  /* 0x000000000f087348 */ /* 0x000fea0003c00000 */
[----:B------:R0:W1:Y:S02]  /*1c7b0*/  SHFL.UP P6, R14, R13, R12, R11 ;  /* 0x0400000c0d0e7389 */ /* 0x00006400000c000b */
[----:B01----:R-:W-:Y:S01]  /*1c7c0*/  ENDCOLLECTIVE ;  /* 0x000000000000791b */ /* 0x003fe20003800000 */
.L_x_12910:
[----:B------:R-:W-:Y:S05]  /*1c7d0*/  BSYNC B0 ;  /* 0x0000000000007941 */ /* 0x000fea0003800000 */
.L_x_12909:
        /* <DEDUP_REMOVED lines=8> */
.L_x_12911:
[----:B------:R-:W-:Y:S01]  /*1c860*/  IMAD.MOV.U32 R12, RZ, RZ, 0x4 ;  /* 0x00000004ff0c7424 */ /* 0x000fe200078e00ff */
[----:B------:R-:W-:-:S04]  /*1c870*/  SEL R2, R14, RZ, P2 ;  /* 0x000000ff0e027207 */ /* 0x000fc80001000000 */
[----:B------:R-:W-:-:S05]  /*1c880*/  IADD3 R2, R13, R2, RZ ;  /* 0x000000020d027210 */ /* 0x000fca0007ffe0ff */
[----:B------:R-:W-:-:S07]  /*1c890*/  IMAD.MOV.U32 R13, RZ, RZ, R2 ;  /* 0x000000ffff0d7224 */ /* 0x000fce00078e0002 */
[----:B------:R-:W-:Y:S05]  /*1c8a0*/  WARPSYNC.COLLECTIVE R15, `(.L_x_12912) ;  /* 0x000000000f087348 */ /* 0x000fea0003c00000 */
[----:B------:R0:W1:Y:S02]  /*1c8b0*/  SHFL.UP P6, R14, R13, R12, R11 ;  /* 0x0400000c0d0e7389 */ /* 0x00006400000c000b */
[----:B01----:R-:W-:Y:S01]  /*1c8c0*/  ENDCOLLECTIVE ;  /* 0x000000000000791b */ /* 0x003fe20003800000 */
.L_x_12912:
[----:B------:R-:W-:Y:S01]  /*1c8d0*/  IMAD.MOV.U32 R12, RZ, RZ, 0x8 ;  /* 0x00000008ff0c7424 */ /* 0x000fe200078e00ff */
[----:B------:R-:W-:-:S05]  /*1c8e0*/  SEL R3, R14, RZ, P3 ;  /* 0x000000ff0e037207 */ /* 0x000fca0001800000 */
[----:B------:R-:W-:-:S04]  /*1c8f0*/  IMAD.IADD R3, R2, 0x1, R3 ;  /* 0x0000000102037824 */ /* 0x000fc800078e0203 */
[----:B------:R-:W-:-:S07]  /*1c900*/  IMAD.MOV.U32 R13, RZ, RZ, R3 ;  /* 0x000000ffff0d7224 */ /* 0x000fce00078e0003 */
[----:B------:R-:W-:Y:S05]  /*1c910*/  WARPSYNC.COLLECTIVE R15, `(.L_x_12913) ;  /* 0x000000000f087348 */ /* 0x000fea0003c00000 */
[----:B------:R0:W1:Y:S02]  /*1c920*/  SHFL.UP P6, R14, R13, R12, R11 ;  /* 0x0400000c0d0e7389 */ /* 0x00006400000c000b */
[----:B01----:R-:W-:Y:S01]  /*1c930*/  ENDCOLLECTIVE ;  /* 0x000000000000791b */ /* 0x003fe20003800000 */
.L_x_12913:
[----:B------:R-:W-:Y:S02]  /*1c940*/  MOV R12, 0x10 ;  /* 0x00000010000c7802 */ /* 0x000fe40000000f00 */
[----:B------:R-:W-:-:S05]  /*1c950*/  SEL R14, R14, RZ, P4 ;  /* 0x000000ff0e0e7207 */ /* 0x000fca0002000000 */
[----:B------:R-:W-:-:S04]  /*1c960*/  IMAD.IADD R5, R3, 0x1, R14 ;  /* 0x0000000103057824 */ /* 0x000fc800078e020e */
[----:B------:R-:W-:-:S07]  /*1c970*/  IMAD.MOV.U32 R13, RZ, RZ, R5 ;  /* 0x000000ffff0d7224 */ /* 0x000fce00078e0005 */
[----:B------:R-:W-:Y:S05]  /*1c980*/  WARPSYNC.COLLECTIVE R15, `(.L_x_12914) ;  /* 0x000000000f087348 */ /* 0x000fea0003c00000 */
[----:B------:R0:W1:Y:S02]  /*1c990*/  SHFL.UP P6, R14, R13, R12, R11 ;  /* 0x0400000c0d0e7389 */ /* 0x00006400000c000b */
[----:B01----:R-:W-:Y:S01]  /*1c9a0*/  ENDCOLLECTIVE ;  /* 0x000000000000791b */ /* 0x003fe20003800000 */
.L_x_12914:
        /* <DEDUP_REMOVED lines=8> */
.L_x_12915:
[----:B------:R-:W-:Y:S05]  /*1ca30*/  BRA `(.L_x_12916) ;  /* 0xffffffc4008c7947 */ /* 0x000fea000383ffff */
.L_x_12788:
[----:B------:R-:W-:Y:S01]  /*1ca40*/  BSSY B0, `(.L_x_12917) ;  /* 0x0000006000007945 */ /* 0x000fe20003800000 */
[----:B------:R-:W-:Y:S01]  /*1ca50*/  PLOP3.LUT P6, PT, P6, PT, PT, 0x8, 0x0 ;  /* 0x000000000000781c */ /* 0x000fe200037ce170 */
[----:B------:R-:W-:-:S12]  /*1ca60*/  IMAD.MOV.U32 R15, RZ, RZ, -0x1 ;  /* 0xffffffffff0f7424 */ /* 0x000fd800078e00ff */
[----:B0-----:R-:W-:Y:S05]  /*1ca70*/  WARPSYNC.COLLECTIVE R15, `(.L_x_12918) ;  /* 0x000000000f087348 */ /* 0x001fea0003c00000 */
[----:B------:R-:W-:Y:S01]  /*1ca80*/  VOTE.ANY R14, PT, P6 ;  /* 0x00000000000e7806 */ /* 0x000fe200030e0100 */
[----:B0-----:R-:W-:Y:S06]  /*1ca90*/  ENDCOLLECTIVE ;  /* 0x000000000000791b */ /* 0x001fec0003800000 */
.L_x_12918:
[----:B------:R-:W-:Y:S05]  /*1caa0*/  BSYNC B0 ;  /* 0x0000000000007941 */ /* 0x000fea0003800000 */
.L_x_12917:
[----:B------:R-:W-:Y:S02]  /*1cab0*/  IMAD.MOV.U32 R8, RZ, RZ, R14 ;  /* 0x000000ffff087224 */ /* 0x000fe400078e000e */
[----:B------:R-:W-:Y:S02]  /*1cac0*/  IMAD.MOV.U32 R13, RZ, RZ, R7 ;  /* 0x000000ffff0d7224 */ /* 0x000fe400078e0007 */
[----:B------:R-:W0:Y:S01]  /*1cad0*/  POPC R5, R8 ;  /* 0x0000000800057309 */ /* 0x000e220000000000 */
[----:B------:R-:W-:Y:S02]  /*1cae0*/  IMAD.MOV.U32 R11, RZ, RZ, 0x1f ;  /* 0x0000001fff0b7424 */ /* 0x000fe400078e00ff */
[----:B------:R-:W-:Y:S01]  /*1caf0*/  IMAD.MOV.U32 R15, RZ, RZ, -0x1 ;  /* 0xffffffffff0f7424 */ /* 0x000fe200078e00ff */
[----:B0-----:R-:W-:-:S07]  /*1cb00*/  MOV R12, R5 ;  /* 0x00000005000c7202 */ /* 0x001fce0000000f00 */
[----:B------:R-:W-:Y:S05]  /*1cb10*/  WARPSYNC.COLLECTIVE R15, `(.L_x_12919) ;  /* 0x000000000f087348 */ /* 0x000fea0003c00000 */
[----:B------:R0:W1:Y:S02]  /*1cb20*/  SHFL.IDX P6, R14, R13, R12, R11 ;  /* 0x0000000c0d0e7389 */ /* 0x00006400000c000b */
[----:B01----:R-:W-:Y:S01]  /*1cb30*/  ENDCOLLECTIVE ;  /* 0x000000000000791b */ /* 0x003fe20003800000 */
.L_x_12919:
[----:B------:R-:W-:Y:S02]  /*1cb40*/  IMAD.MOV.U32 R13, RZ, RZ, R4 ;  /* 0x000000ffff0d7224 */ /* 0x000fe400078e0004 */
[----:B------:R-:W-:-:S07]  /*1cb50*/  IMAD.MOV.U32 R7, RZ, RZ, R14 ;  /* 0x000000ffff077224 */ /* 0x000fce00078e000e */
[----:B------:R-:W-:Y:S05]  /*1cb60*/  WARPSYNC.COLLECTIVE R15, `(.L_x_12920) ;  /* 0x000000000f087348 */ /* 0x000fea0003c00000 */
[----:B------:R0:W1:Y:S02]  /*1cb70*/  SHFL.IDX P6, R14, R13, R12, R11 ;  /* 0x0000000c0d0e7389 */ /* 0x00006400000c000b */
[----:B01----:R-:W-:Y:S01]  /*1cb80*/  ENDCOLLECTIVE ;  /* 0x000000000000791b */ /* 0x003fe20003800000 */
.L_x_12920:
[----:B------:R-:W-:Y:S01]  /*1cb90*/  IMAD.MOV.U32 R4, RZ, RZ, R14 ;  /* 0x000000ffff047224 */ /* 0x000fe200078e000e */
[----:B------:R-:W-:Y:S06]  /*1cba0*/  BRA `(.L_x_12921) ;  /* 0xffffffc4006c7947 */ /* 0x000fec000383ffff */
.L_x_12790:
[----:B------:R-:W-:Y:S01]  /*1cbb0*/  BSSY B0, `(.L_x_12922) ;  /* 0x0000007000007945 */ /* 0x000fe20003800000 */
[----:B------:R-:W-:Y:S01]  /*1cbc0*/  IMAD.MOV.U32 R13, RZ, RZ, R3 ;  /* 0x000000ffff0d7224 */ /* 0x000fe200078e0003 */
[----:B------:R-:W-:Y:S01]  /*1cbd0*/  MOV R15, 0xffffffff ;  /* 0xffffffff000f7802 */ /* 0x000fe20000000f00 */
[----:B------:R-:W-:-:S07]  /*1cbe0*/  IMAD.MOV.U32 R11, RZ, RZ, 0x1f ;  /* 0x0000001fff0b7424 */ /* 0x000fce00078e00ff */
[----:B0123--:R-:W-:Y:S05]  /*1cbf0*/  WARPSYNC.COLLECTIVE R15, `(.L_x_12923) ;  /* 0x000000000f087348 */ /* 0x00ffea0003c00000 */
[----:B------:R4:W0:Y:S02]  /*1cc00*/  SHFL.IDX P6, R14, R13, R12, R11 ;  /* 0x0000000c0d0e7389 */ /* 0x00082400000c000b */
[----:B01234-:R-:W-:Y:S01]  /*1cc10*/  ENDCOLLECTIVE ;  /* 0x000000000000791b */ /* 0x01ffe20003800000 */
.L_x_12923:
[----:B------:R-:W-:Y:S05]  /*1cc20*/  BSYNC B0 ;  /* 0x0000000000007941 */ /* 0x000fea0003800000 */
.L_x_12922:
[----:B------:R-:W-:Y:S01]  /*1cc30*/  IMAD.MOV.U32 R24, RZ, RZ, R14 ;  /* 0x000000ffff187224 */ /* 0x000fe200078e000e */
[----:B------:R-:W-:Y:S06]  /*1cc40*/  BRA `(.L_x_12789) ;  /* 0xffffffc4005c7947 */ /* 0x000fec000383ffff */
.L_x_12794:
[----:B0-----:R0:W1:Y:S02]  /*1cc50*/  SYNCS.PHASECHK.TRANS64.TRYWAIT P0, [R9+URZ+0x30820], R0 ;  /* 0x03082000090075a7 */ /* 0x001064000800017f */
[----:B-1----:R-:W-:Y:S05]  /*1cc60*/  @!P0 NANOSLEEP.SYNCS 0x989680 ;  /* 0x009896800000895d */ /* 0x002fea0003900000 */
[----:B------:R-:W1:Y:S02]  /*1cc70*/  @!P0 SYNCS.PHASECHK.TRANS64 P0, [R9+URZ+0x30820], R0 ;  /* 0x03082000090085a7 */ /* 0x000e64000800007f */
[----:B-1----:R-:W-:Y:S05]  /*1cc80*/  @!P0 BRA `(.L_x_12794) ;  /* 0xfffffffc00f08947 */ /* 0x002fea000383ffff */
[----:B------:R-:W-:Y:S05]  /*1cc90*/  BRA `(.L_x_12924) ;  /* 0xffffffc800b47947 */ /* 0x000fea000383ffff */
.L_x_12795:
        /* <DEDUP_REMOVED lines=11> */
.L_x_12926:
[----:B------:R-:W-:Y:S05]  /*1cd50*/  BSYNC B0 ;  /* 0x0000000000007941 */ /* 0x000fea0003800000 */
.L_x_12925:
[----:B------:R-:W-:Y:S05]  /*1cd60*/  BRA `(.L_x_12927) ;  /* 0xffffffc8009c7947 */ /* 0x000fea000383ffff */
.L_x_12796:
[----:B------:R-:W-:Y:S01]  /*1cd70*/  BSSY B0, `(.L_x_12928) ;  /* 0x0000006000007945 */ /* 0x000fe20003800000 */
[----:B------:R-:W-:-:S07]  /*1cd80*/  IMAD.MOV.U32 R15, RZ, RZ, -0x1 ;  /* 0xffffffffff0f7424 */ /* 0x000fce00078e00ff */
[----:B0--3--:R-:W-:Y:S05]  /*1cd90*/  WARPSYNC.COLLECTIVE R15, `(.L_x_12929) ;  /* 0x000000000f0c7348 */ /* 0x009fea0003c00000 */
[----:B------:R-:W-:Y:S02]  /*1cda0*/  ELECT P6, UR62, PT ;  /* 0x00000000003e782f */ /* 0x000fe400038c0000 */
[----:B------:R-:W-:Y:S01]  /*1cdb0*/  MOV R14, UR62 ;  /* 0x0000003e000e7c02 */ /* 0x000fe20008000f00 */
[----:B0--3--:R-:W-:Y:S10]  /*1cdc0*/  ENDCOLLECTIVE ;  /* 0x000000000000791b */ /* 0x009ff40003800000 */
.L_x_12929:
[----:B------:R-:W-:Y:S05]  /*1cdd0*/  BSYNC B0 ;  /* 0x0000000000007941 */ /* 0x000fea0003800000 */
.L_x_12928:
[----:B------:R-:W-:Y:S05]  /*1cde0*/  BRA `(.L_x_12930) ;  /* 0xffffffc800907947 */ /* 0x000fea000383ffff */
.L_x_12798:
[----:B0-----:R0:W1:Y:S02]  /*1cdf0*/  SYNCS.PHASECHK.TRANS64.TRYWAIT P0, [R7+URZ], R2 ;  /* 0x00000002070075a7 */ /* 0x001064000800017f */
[----:B-1----:R-:W-:Y:S05]  /*1ce00*/  @!P0 NANOSLEEP.SYNCS 0x989680 ;  /* 0x009896800000895d */ /* 0x002fea0003900000 */
[----:B------:R-:W1:Y:S02]  /*1ce10*/  @!P0 SYNCS.PHASECHK.TRANS64 P0, [R7+URZ], R2 ;  /* 0x00000002070085a7 */ /* 0x000e64000800007f */
[----:B-1----:R-:W-:Y:S05]  /*1ce20*/  @!P0 BRA `(.L_x_12798) ;  /* 0xfffffffc00f08947 */ /* 0x002fea000383ffff */
[----:B------:R-:W-:Y:S05]  /*1ce30*/  BRA `(.L_x_12931) ;  /* 0xffffffc800c47947 */ /* 0x000fea000383ffff */
.L_x_12799:
[----:B-1----:R1:W2:Y:S02]  /*1ce40*/  SYNCS.PHASECHK.TRANS64.TRYWAIT P0, [R3+URZ], R0 ;  /* 0x00000000030075a7 */ /* 0x0022a4000800017f */
[----:B--2---:R-:W-:Y:S05]  /*1ce50*/  @!P0 NANOSLEEP.SYNCS 0x989680 ;  /* 0x009896800000895d */ /* 0x004fea0003900000 */
[----:B------:R-:W2:Y:S02]  /*1ce60*/  @!P0 SYNCS.PHASECHK.TRANS64 P0, [R3+URZ], R0 ;  /* 0x00000000030085a7 */ /* 0x000ea4000800007f */
[----:B--2---:R-:W-:Y:S05]  /*1ce70*/  @!P0 BRA `(.L_x_12799) ;  /* 0xfffffffc00f08947 */ /* 0x004fea000383ffff */
[----:B------:R-:W-:Y:S05]  /*1ce80*/  BRA `(.L_x_12932) ;  /* 0xffffffc800b87947 */ /* 0x000fea000383ffff */
.L_x_12801:
[----:B-1----:R1:W2:Y:S02]  /*1ce90*/  SYNCS.PHASECHK.TRANS64.TRYWAIT P0, [R5+URZ], R2 ;  /* 0x00000002050075a7 */ /* 0x0022a4000800017f */
[----:B--2---:R-:W-:Y:S05]  /*1cea0*/  @!P0 NANOSLEEP.SYNCS 0x989680 ;  /* 0x009896800000895d */ /* 0x004fea0003900000 */
[----:B------:R-:W2:Y:S02]  /*1ceb0*/  @!P0 SYNCS.PHASECHK.TRANS64 P0, [R5+URZ], R2 ;  /* 0x00000002050085a7 */ /* 0x000ea4000800007f */
[----:B--2---:R-:W-:Y:S05]  /*1cec0*/  @!P0 BRA `(.L_x_12801) ;  /* 0xfffffffc00f08947 */ /* 0x004fea000383ffff */
[----:B------:R-:W-:Y:S05]  /*1ced0*/  BRA `(.L_x_12933) ;  /* 0xffffffc800bc7947 */ /* 0x000fea000383ffff */
.L_x_12934:
        /* <DEDUP_REMOVED lines=10> */
.L_x_14871:


//--------------------- .text._ZN7cutlass13device_kernelIN5flash11enable_sm90INS1_16FlashAttnFwdSm90INS1_25CollectiveMainloopFwdSm90ILi2EN4cute5tupleIJNS5_1CILi1EEES8_S8_EEENS6_IJNS7_ILi192EEENS7_ILi128EEENS7_ILi64EEEEEELi64ENS_10bfloat16_tEfNS_4arch4Sm90ELb0ELb1ELb1ELb0ELb0ELb0ELb0ELb1ELb1ELb1ELb1ELb0EEENS1_21CollectiveEpilogueFwdINS6_IJSA_SC_SB_EEES9_SE_SG_Li384ELb0ELb1ELb1ELb0EEENS1_19SingleTileSchedulerILb0ELb1ELb1ELi192EEEEEEEEEvNT_6ParamsE --------------------------
	.section	.text._ZN7cutlass13device_kernelIN5flash11enable_sm90INS1_16FlashAttnFwdSm90INS1_25CollectiveMainloopFwdSm90ILi2EN4cute5tupleIJNS5_1CILi1EEES8_S8_EEENS6_IJNS7_ILi192EEENS7_ILi128EEENS7_ILi64EEEEEELi64ENS_10bfloat16_tEfNS_4arch4Sm90ELb0ELb1ELb1ELb0ELb0ELb0ELb0ELb1ELb1ELb1ELb1ELb0EEENS1_21CollectiveEpilogueFwdINS6_IJSA_SC_SB_EEES9_SE_SG_Li384ELb0ELb1ELb1ELb0EEENS1_19SingleTileSchedulerILb0ELb1ELb1ELi192EEEEEEEEEvNT_6ParamsE,"ax",@progbits
	.align	128
.text._ZN7cutlass13device_kernelIN5flash11enable_sm90INS1_16FlashAttnFwdSm90INS1_25CollectiveMainloopFwdSm90ILi2EN4cute5tupleIJNS5_1CILi1EEES8_S8_EEENS6_IJNS7_ILi192EEENS7_ILi128EEENS7_ILi64EEEEEELi64ENS_10bfloat16_tEfNS_4arch4Sm90ELb0ELb1ELb1ELb0ELb0ELb0ELb0ELb1ELb1ELb1ELb1ELb0EEENS1_21CollectiveEpilogueFwdINS6_IJSA_SC_SB_EEES9_SE_SG_Li384ELb0ELb1ELb1ELb0EEENS1_19SingleTileSchedulerILb0ELb1ELb1ELi192EEEEEEEEEvNT_6ParamsE:
        .type           _ZN7cutlass13device_kernelIN5flash11enable_sm90INS1_16FlashAttnFwdSm90INS1_25CollectiveMainloopFwdSm90ILi2EN4cute5tupleIJNS5_1CILi1EEES8_S8_EEENS6_IJNS7_ILi192EEENS7_ILi128EEENS7_ILi64EEEEEELi64ENS_10bfloat16_tEfNS_4arch4Sm90ELb0ELb1ELb1ELb0ELb0ELb0ELb0ELb1ELb1ELb1ELb1ELb0EEENS1_21CollectiveEpilogueFwdINS6_IJSA_SC_SB_EEES9_SE_SG_Li384ELb0ELb1ELb1ELb0EEENS1_19SingleTileSchedulerILb0ELb1ELb1ELi192EEEEEEEEEvNT_6ParamsE,@function
        .size           _ZN7cutlass13device_kernelIN5flash11enable_sm90INS1_16FlashAttnFwdSm90INS1_25CollectiveMainloopFwdSm90ILi2EN4cute5tupleIJNS5_1CILi1EEES8_S8_EEENS6_IJNS7_ILi192EEENS7_ILi128EEENS7_ILi64EEEEEELi64ENS_10bfloat16_tEfNS_4arch4Sm90ELb0ELb1ELb1ELb0ELb0ELb0ELb0ELb1ELb1ELb1ELb1ELb0EEENS1_21CollectiveEpilogueFwdINS6_IJSA_SC_SB_EEES9_SE_SG_Li384ELb0ELb1ELb1ELb0EEENS1_19SingleTileSchedulerILb0ELb1ELb1ELi192EEEEEEEEEvNT_6ParamsE,(.L_x_14872 - _ZN7cutlass13device_kernelIN5flash11enable_sm90INS1_16FlashAttnFwdSm90INS1_25CollectiveMainloopFwdSm90ILi2EN4cute5tupleIJNS5_1CILi1EEES8_S8_EEENS6_IJNS7_ILi192EEENS7_ILi128EEENS7_ILi64EEEEEELi64ENS_10bfloat16_tEfNS_4arch4Sm90ELb0ELb1ELb1ELb0ELb0ELb0ELb0ELb1ELb1ELb1ELb1ELb0EEENS1_21CollectiveEpilogueFwdINS6_IJSA_SC_SB_EEES9_SE_SG_Li384ELb0ELb1ELb1ELb0EEENS1_19SingleTileSchedulerILb0ELb1ELb1ELi192EEEEEEEEEvNT_6ParamsE)
        .other          _ZN7cutlass13device_kernelIN5flash11enable_sm90INS1_16FlashAttnFwdSm90INS1_25CollectiveMainloopFwdSm90ILi2EN4cute5tupleIJNS5_1CILi1EEES8_S8_EEENS6_IJNS7_ILi192EEENS7_ILi128EEENS7_ILi64EEEEEELi64ENS_10bfloat16_tEfNS_4arch4Sm90ELb0ELb1ELb1ELb0ELb0ELb0ELb0ELb1ELb1ELb1ELb1ELb0EEENS1_21CollectiveEpilogueFwdINS6_IJSA_SC_SB_EEES9_SE_SG_Li384ELb0ELb1ELb1ELb0EEENS1_19SingleTileSchedulerILb0ELb1ELb1ELi192EEEEEEEEEvNT_6ParamsE,@"STO_CUDA_ENTRY STV_DEFAULT"
_ZN7cutlass13device_kernelIN5flash11enable_sm90INS1_16FlashAttnFwdSm90INS1_25CollectiveMainloopFwdSm90ILi2EN4cute5tupleIJNS5_1CILi1EEES8_S8_EEENS6_IJNS7_ILi192EEENS7_ILi128EEENS7_ILi64EEEEEELi64ENS_10bfloat16_tEfNS_4arch4Sm90ELb0ELb1ELb1ELb0ELb0ELb0ELb0ELb1ELb1ELb1ELb1ELb0EEENS1_21CollectiveEpilogueFwdINS6_IJSA_SC_SB_EEES9_SE_SG_Li384ELb0ELb1ELb1ELb0EEENS1_19SingleTileSchedulerILb0ELb1ELb1ELi192EEEEEEEEEvNT_6ParamsE:
        /* <DEDUP_REMOVED lines=17> */
.L_x_12936:
[----:B------:R-:W-:Y:S05]  /*0110*/  BSYNC B0 ;  /* 0x0000000000007941 */ /* 0x000fea0003800000 */
.L_x_12935:
        /* <DEDUP_REMOVED lines=41> */
.L_x_12937:
        /* <DEDUP_REMOVED lines=22> */
.L_x_12938:
        /* <DEDUP_REMOVED lines=18> */
.L_x_12939:
        /* <DEDUP_REMOVED lines=22> */
.L_x_12940:
        /* <DEDUP_REMOVED lines=22> */
.L_x_12941:
[----:B------:R-:W-:Y:S01]  /*08f0*/  PLOP3.LUT P0, PT, PT, PT, UP0, 0x80, 0x0 ;  /* 0x000000000000781c */ /* 0x000fe20003f0f008 */
[----:B------:R-:W-:Y:S01]  /*0900*/  UMOV UR45, 0x1 ;  /* 0x00000001002d7882 */ /* 0x000fe20000000000 */
[----:B------:R-:W-:Y:S01]  /*0910*/  NOP ;  /* 0x0000000000007918 */ /* 0x000fe20000000000 */
[----:B------:R-:W-:Y:S01]  /*0920*/  USEL UR45, UR45, 0x2, !UP0 ;  /* 0x000000022d2d7887 */ /* 0x000fe2000c000000 */
[----:B------:R-:W-:Y:S01]  /*0930*/  BSSY B6, `(.L_x_12942) ;  /* 0x00012fc000067945 */ /* 0x000fe20003800000 */
[----:B------:R-:W-:Y:S01]  /*0940*/  ULDC.64 UR48, c[0x0][0x208] ;  /* 0x0000820000307ab9 */ /* 0x000fe20000000a00 */
[----:B------:R-:W-:Y:S01]  /*0950*/  LOP3.LUT R19, R2, 0x7f, RZ, 0xc0, !PT ;  /* 0x0000007f02137812 */ /* 0x000fe200078ec0ff */
[----:B012-4-:R-:W-:Y:S06]  /*0960*/  BAR.SYNC.DEFER_BLOCKING 0x0 ;  /* 0x0000000000007b1d */ /* 0x017fec0000010000 */
[----:B------:R-:W-:Y:S05]  /*0970*/  @!P0 BRA `(.L_x_12943) ;  /* 0x000000f400a08947 */ /* 0x000fea0003800000 */
.L_x_12944:
        /* <DEDUP_REMOVED lines=18> */
[----:B------:R-:W-:-:S04]  /*0aa0*/  UIADD3 UR4, -UR36, URZ, URZ ;  /* 0x0000003f24047290 */ /* 0x000fc8000fffe13f */
        /* <DEDUP_REMOVED lines=40> */
.L_x_12947:
[----:B------:R-:W-:-:S11]  /*0d30*/  UISETP.NE.AND UP1, UPT, UR5, 0x1, UPT ;  /* 0x000000010500788c */ /* 0x000fd6000bf25270 */
[----:B------:R-:W-:Y:S02]  /*0d40*/  @UP1 ULDC.64 UR10, c[0x0][0x9e8] ;  /* 0x00027a00000a1ab9 */ /* 0x000fe40000000a00 */
[----:B------:R-:W-:-:S04]  /*0d50*/  UIMAD.WIDE.U32 UR8, UR4, UR10, URZ ;  /* 0x0000000a040872a5 */ /* 0x000fc8000f8e003f */
[----:B------:R-:W-:-:S12]  /*0d60*/  @UP1 USHF.R.U32.HI UR4, URZ, UR11, UR9 ;  /* 0x0000000b3f041299 */ /* 0x000fd80008011609 */
.L_x_12948:
[----:B------:R-:W-:-:S06]  /*0d70*/  UIMAD UR4, UR4, UR5, UR5 ;  /* 0x00000005040472a4 */ /* 0x000fcc000f8e0205 */
[----:B------:R-:W-:-:S07]  /*0d80*/  VIMNMX R0, R0, UR4, PT ;  /* 0x0000000400007c48 */ /* 0x000fce000bfe0100 */
.L_x_12946:
        /* <DEDUP_REMOVED lines=30> */
.L_x_12950:
[----:B------:R-:W-:-:S11]  /*0f70*/  UISETP.NE.AND UP0, UPT, UR5, 0x1, UPT ;  /* 0x000000010500788c */ /* 0x000fd6000bf05270 */
[----:B------:R-:W-:Y:S02]  /*0f80*/  @UP0 ULDC.64 UR10, c[0x0][0x9e8] ;  /* 0x00027a00000a0ab9 */ /* 0x000fe40000000a00 */
[----:B------:R-:W-:-:S04]  /*0f90*/  UIMAD.WIDE.U32 UR8, UR4, UR10, URZ ;  /* 0x0000000a040872a5 */ /* 0x000fc8000f8e003f */
[----:B------:R-:W-:-:S12]  /*0fa0*/  @UP0 USHF.R.U32.HI UR4, URZ, UR11, UR9 ;  /* 0x0000000b3f040299 */ /* 0x000fd80008011609 */
.L_x_12951:
[----:B------:R-:W-:-:S04]  /*0fb0*/  UIMAD UR4, UR4, UR5, URZ ;  /* 0x00000005040472a4 */ /* 0x000fc8000f8e023f */
[----:B------:R-:W-:-:S04]  /*0fc0*/  UISETP.LT.AND UP0, UPT, UR7, UR4, UPT ;  /* 0x000000040700728c */ /* 0x000fc8000bf01270 */
[----:B------:R-:W-:-:S12]  /*0fd0*/  USEL UR7, UR7, UR4, !UP0 ;  /* 0x0000000407077287 */ /* 0x000fd8000c000000 */
.L_x_12949:
        /* <DEDUP_REMOVED lines=47> */
.L_x_12952:
[----:B------:R-:W-:Y:S02]  /*12d0*/  UIMAD UR37, UR37, UR4, UR9 ;  /* 0x00000004252572a4 */ /* 0x000fe4000f8e0209 */
[----:B------:R-:W-:Y:S01]  /*12e0*/  IMAD.U32 R3, RZ, RZ, UR4 ;  /* 0x00000004ff037e24 */ /* 0x000fe2000f8e00ff */
[----:B------:R-:W-:Y:S01]  /*12f0*/  PLOP3.LUT P0, PT, PT, PT, PT, 0x80, 0x0 ;  /* 0x000000000000781c */ /* 0x000fe20003f0f070 */
[----:B------:R-:W-:Y:S01]  /*1300*/  IMAD.MOV.U32 R0, RZ, RZ, RZ ;  /* 0x000000ffff007224 */ /* 0x000fe200078e00ff */
[----:B------:R-:W-:Y:S02]  /*1310*/  CS2R R118, SRZ ;  /* 0x0000000000767805 */ /* 0x000fe4000001ff00 */
[----:B------:R-:W-:Y:S02]  /*1320*/  CS2R R116, SRZ ;  /* 0x0000000000747805 */ /* 0x000fe4000001ff00 */
[----:B------:R-:W-:Y:S01]  /*1330*/  VIADDMNMX R22, R3, UR37, R22, PT ;  /* 0x0000002503167c46 */ /* 0x000fe2000b800116 */
[----:B------:R-:W-:Y:S01]  /*1340*/  IMAD.MOV.U32 R3, RZ, RZ, RZ ;  /* 0x000000ffff037224 */ /* 0x000fe200078e00ff */
[----:B------:R-:W-:-:S02]  /*1350*/  CS2R R114, SRZ ;  /* 0x0000000000727805 */ /* 0x000fc4000001ff00 */
[----:B------:R-:W-:Y:S02]  /*1360*/  CS2R R112, SRZ ;  /* 0x0000000000707805 */ /* 0x000fe4000001ff00 */
[----:B------:R-:W-:Y:S02]  /*1370*/  ISETP.GT.AND P1, PT, R22, UR37, PT ;  /* 0x0000002516007c0c */ /* 0x000fe4000bf24270 */
        /* <DEDUP_REMOVED lines=19> */
[----:B0-----:R-:W-:Y:S01]  /*14b0*/  ULEA UR38, UR6, UR38, 0x18 ;  /* 0x0000002606267291 */ /* 0x001fe2000f8ec03f */
[----:B-1----:R-:W-:-:S13]  /*14c0*/  R2UR UR39, R0 ;  /* 0x00000000002772ca */ /* 0x002fda00000e0000 */
[----:B------:R-:W-:Y:S02]  /*14d0*/  UIMAD.WIDE UR4, UR39, 0x55555556, URZ ;  /* 0x55555556270478a5 */ /* 0x000fe4000f8e023f */
[----:B------:R-:W-:Y:S02]  /*14e0*/  UIADD3 UR4, UR38, 0x8400, URZ ;  /* 0x0000840026047890 */ /* 0x000fe4000fffe03f */
[----:B------:R-:W-:Y:S02]  /*14f0*/  ULEA.HI UR5, UR5, UR5, URZ, 0x1 ;  /* 0x0000000505057291 */ /* 0x000fe4000f8f083f */
[----:B------:R-:W-:Y:S02]  /*1500*/  ULOP3.LUT UP0, URZ, UR4, 0x3ff, URZ, 0xc0, !UPT ;  /* 0x000003ff043f7892 */ /* 0x000fe4000f80c03f */
[----:B------:R-:W-:-:S04]  /*1510*/  UIMAD UR5, UR5, -0x3, UR39 ;  /* 0xfffffffd050578a4 */ /* 0x000fc8000f8e0227 */
[----:B------:R-:W-:Y:S01]  /*1520*/  PLOP3.LUT P0, PT, PT, PT, UP0, 0x80, 0x0 ;  /* 0x000000000000781c */ /* 0x000fe20003f0f008 */
[----:B------:R-:W-:-:S04]  /*1530*/  ULEA UR5, UR5, UR4, 0xd ;  /* 0x0000000405057291 */ /* 0x000fc8000f8e683f */
[----:B------:R-:W-:-:S04]  /*1540*/  USHF.R.U32.HI UR5, URZ, 0x4, UR5 ;  /* 0x000000043f057899 */ /* 0x000fc80008011605 */
        /* <DEDUP_REMOVED lines=18> */
.L_x_12954:
[----:B------:R-:W-:-:S04]  /*1670*/  SHF.L.U32 R0, RZ, 0x1f, RZ ;  /* 0x0000001fff007819 */ /* 0x000fc800000006ff */
[----:B------:R-:W0:Y:S02]  /*1680*/  SYNCS.PHASECHK.TRANS64.TRYWAIT P0, [UR38+0x16800], R0 ;  /* 0x01680000ff0075a7 */ /* 0x000e240008000166 */
[----:B0-----:R-:W-:Y:S05]  /*1690*/  @!P0 BRA `(.L_x_12955) ;  /* 0x00000120009c8947 */ /* 0x001fea0003800000 */
.L_x_13106:
[----:B------:R-:W-:-:S06]  /*16a0*/  ULOP3.LUT UR4, UR45, 0x1, URZ, 0xfc, !UPT ;  /* 0x000000012d047892 */ /* 0x000fcc000f8efc3f */
[----:B0-----:R-:W-:-:S05]  /*16b0*/  IMAD.U32 R3, RZ, RZ, UR4 ;  /* 0x00000004ff037e24 */ /* 0x001fca000f8e00ff */
[----:B------:R-:W-:-:S13]  /*16c0*/  ISETP.NE.AND P0, PT, R3, 0x3, PT ;  /* 0x000000030300780c */ /* 0x000fda0003f05270 */
[----:B------:R-:W-:Y:S05]  /*16d0*/  @!P0 BRA `(.L_x_12956) ;  /* 0x0000000000048947 */ /* 0x000fea0003800000 */
[----:B------:R-:W-:Y:S01]  /*16e0*/  BPT.TRAP 0x1 ;  /* 0x000000040000795c */ /* 0x000fe20000300000 */
.L_x_12956:
[----:B------:R0:W1:Y:S01]  /*16f0*/  SYNCS.PHASECHK.TRANS64.TRYWAIT P2, [UR38+0x16830], R0 ;  /* 0x01683000ff0075a7 */ /* 0x0000620008040166 */
[----:B------:R-:W-:Y:S05]  /*1700*/  @!P0 BRA `(.L_x_12957) ;  /* 0x0000000000048947 */ /* 0x000fea0003800000 */
[----:B------:R-:W-:Y:S01]  /*1710*/  BPT.TRAP 0x1 ;  /* 0x000000040000795c */ /* 0x000fe20000300000 */
.L_x_12957:
[----:B------:R-:W-:Y:S01]  /*1720*/  IMAD.U32 R8, RZ, RZ, UR41 ;  /* 0x00000029ff087e24 */ /* 0x000fe2000f8e00ff */
[----:B------:R-:W-:-:S04]  /*1730*/  ISETP.NE.AND P1, PT, R19, RZ, PT ;  /* 0x000000ff1300720c */ /* 0x000fc80003f25270 */
[----:B------:R-:W-:Y:S01]  /*1740*/  LOP3.LUT R8, R8, 0x10000, RZ, 0xfc, !PT ;  /* 0x0001000008087812 */ /* 0x000fe200078efcff */
[----:B-1----:R-:W-:Y:S08]  /*1750*/  @P2 BRA `(.L_x_12958) ;  /* 0x0000000000082947 */ /* 0x002ff00003800000 */
[----:B------:R-:W1:Y:S02]  /*1760*/  SYNCS.PHASECHK.TRANS64.TRYWAIT P2, [UR38+0x16830], R0 ;  /* 0x01683000ff0075a7 */ /* 0x000e640008040166 */
[----:B-1----:R-:W-:Y:S05]  /*1770*/  @!P2 BRA `(.L_x_12959) ;  /* 0x00000120007ca947 */ /* 0x002fea0003800000 */
.L_x_12958:
        /* <DEDUP_REMOVED lines=17> */
[----:B------:R-:W-:Y:S01]  /*1890*/  LOP3.LUT R91, R91, 0xfffffffc, RZ, 0xc0, !PT ;  /* 0xfffffffc5b5b7812 */ /* 0x000fe200078ec0ff */
[----:B------:R-:W-:Y:S01]  /*18a0*/  UIADD3 UR14, UR24, 0x2, URZ ;  /* 0x00000002180e7890 */ /* 0x000fe2000fffe03f */
[----:B-1----:R-:W-:Y:S01]  /*18b0*/  IMAD.HI R3, R88, 0x55555556, RZ ;  /* 0x5555555658037827 */ /* 0x002fe200078e02ff */
[----:B------:R-:W-:Y:S01]  /*18c0*/  UIADD3 UR18, UR24, 0x4, URZ ;  /* 0x0000000418127890 */ /* 0x000fe2000fffe03f */
[----:B0-----:R-:W-:Y:S01]  /*18d0*/  SHF.R.S32.HI R0, RZ, 0x1f, R89 ;  /* 0x0000001fff007819 */ /* 0x001fe20000011459 */
[----:B------:R-:W-:Y:S01]  /*18e0*/  UMOV UR10, UR24 ;  /* 0x00000018000a7c82 */ /* 0x000fe20008000000 */
[----:B------:R-:W-:Y:S01]  /*18f0*/  ULDC UR6, c[0x0][0x9d8] ;  /* 0x0002760000067ab9 */ /* 0x000fe20000000800 */
[----:B------:R-:W-:Y:S01]  /*1900*/  HGMMA.64x128x16.F32.BF16 R24, gdesc[UR8], RZ, !UPT, gsb0 ;  /* 0x01e00000081879f0 */ /* 0x000fe2000c0018ff */
[----:B------:R-:W-:Y:S01]  /*1910*/  R2UR UR8, R8 ;  /* 0x00000000080872ca */ /* 0x000fe200000e0000 */
[----:B------:R-:W-:Y:S01]  /*1920*/  UIADD3 UR10, UR24, 0x6, URZ ;  /* 0x00000006180a7890 */ /* 0x000fe2000fffe03f */
[----:B------:R-:W-:Y:S01]  /*1930*/  IMAD.IADD R91, R18, 0x1, -R91 ;  /* 0x00000001125b7824 */ /* 0x000fe200078e0a5b */
[----:B------:R-:W-:Y:S01]  /*1940*/  UMOV UR9, 0x40000040 ;  /* 0x4000004000097882 */ /* 0x000fe20000000000 */
[----:B------:R-:W-:Y:S01]  /*1950*/  UMOV UR11, 0x40000040 ;  /* 0x40000040000b7882 */ /* 0x000fe20000000000 */
[----:B------:R-:W-:Y:S01]  /*1960*/  LEA.HI R18, R0, R89, RZ, 0x2 ;  /* 0x0000005900127211 */ /* 0x000fe200078f10ff */
[----:B------:R-:W-:Y:S01]  /*1970*/  ULDC UR4, c[0x0][0x448] ;  /* 0x0001120000047ab9 */ /* 0x000fe20000000800 */
[----:B------:R-:W-:Y:S01]  /*1980*/  ULDC UR27, c[0x0][0x2f0] ;  /* 0x0000bc00001b7ab9 */ /* 0x000fe20000000800 */
[----:B------:R-:W-:Y:S01]  /*1990*/  UISETP.NE.AND UP0, UPT, UR4, 0x1, UPT ;  /* 0x000000010400788c */ /* 0x000fe2000bf05270 */
[----:B------:R-:W-:Y:S01]  /*19a0*/  ULDC UR7, c[0x0][0x288] ;  /* 0x0000a20000077ab9 */ /* 0x000fe20000000800 */
[----:B------:R-:W-:-:S03]  /*19b0*/  ULDC UR25, c[0x0][0x9dc] ;  /* 0x0002770000197ab9 */ /* 0x000fc60000000800 */
[----:B------:R-:W-:Y:S01]  /*19c0*/  UIADD3 UR12, UR8, 0x2, URZ ;  /* 0x00000002080c7890 */ /* 0x000fe2000fffe03f */
[----:B------:R-:W-:Y:S01]  /*19d0*/  PLOP3.LUT P2, PT, PT, PT, UP0, 0x80, 0x0 ;  /* 0x000000000000781c */ /* 0x000fe20003f4f008 */
[----:B------:R-:W-:Y:S01]  /*19e0*/  UIADD3 UR16, UR8, 0x4, URZ ;  /* 0x0000000408107890 */ /* 0x000fe2000fffe03f */
[----:B------:R-:W-:Y:S01]  /*19f0*/  PLOP3.LUT P3, PT, PT, PT, UP0, 0x80, 0x0 ;  /* 0x000000000000781c */ /* 0x000fe20003f6f008 */
[----:B------:R-:W-:Y:S02]  /*1a00*/  UIADD3 UR8, UR8, 0x6, URZ ;  /* 0x0000000608087890 */ /* 0x000fe4000fffe03f */
[----:B------:R-:W-:Y:S01]  /*1a10*/  @UP0 ULDC UR4, c[0x0][0x44c] ;  /* 0x0001130000040ab9 */ /* 0x000fe20000000800 */
[----:B------:R-:W-:Y:S01]  /*1a20*/  ULOP3.LUT UR25, URZ, UR25, URZ, 0x33, !UPT ;  /* 0x000000193f197292 */ /* 0x000fe2000f8e333f */
        /* <DEDUP_REMOVED lines=13> */
[----:B------:R-:W-:Y:S01]  /*1b00*/  LEA.HI R3, R0, R89, RZ, 0x5 ;  /* 0x0000005900037211 */ /* 0x000fe200078f28ff */
[----:B------:R-:W-:Y:S01]  /*1b10*/  FMUL.FTZ R10, R30, UR6 ;  /* 0x000000061e0a7c20 */ /* 0x000fe20008410000 */
[--C-:B------:R-:W-:Y:S01]  /*1b20*/  SHF.R.S32.HI R0, RZ, 0x2, R18.reuse ;  /* 0x00000002ff007819 */ /* 0x100fe20000011412 */
[----:B------:R-:W-:Y:S01]  /*1b30*/  FMUL.FTZ R19, R42, UR6 ;  /* 0x000000062a137c20 */ /* 0x000fe20008410000 */
[----:B------:R-:W-:Y:S01]  /*1b40*/  SHF.R.S32.HI R25, RZ, 0x1f, R18 ;  /* 0x0000001fff197819 */ /* 0x000fe20000011412 */
[----:B------:R-:W-:Y:S01]  /*1b50*/  FMUL.FTZ R42, R44, UR6 ;  /* 0x000000062c2a7c20 */ /* 0x000fe20008410000 */
[----:B------:R-:W-:Y:S01]  /*1b60*/  SHF.R.S32.HI R3, RZ, 0x5, R3 ;  /* 0x00000005ff037819 */ /* 0x000fe20000011403 */
[----:B------:R-:W-:Y:S01]  /*1b70*/  IMAD R29, R29, -0x3, R88 ;  /* 0xfffffffd1d1d7824 */ /* 0x000fe200078e0258 */
[-C--:B------:R-:W-:Y:S01]  /*1b80*/  LEA.HI R25, R25, R0.reuse, RZ, 0x3 ;  /* 0x0000000019197211 */ /* 0x080fe200078f18ff */
[----:B------:R-:W-:Y:S01]  /*1b90*/  FMUL.FTZ R14, R38, UR6 ;  /* 0x00000006260e7c20 */ /* 0x000fe20008410000 */
[----:B------:R-:W-:Y:S01]  /*1ba0*/  LEA.HI R30, R91, R91, RZ, 0x1 ;  /* 0x0000005b5b1e7211 */ /* 0x000fe200078f08ff */
[----:B------:R-:W-:Y:S01]  /*1bb0*/  FMUL.FTZ R6, R27, UR6 ;  /* 0x000000061b067c20 */ /* 0x000fe20008410000 */
[----:B------:R-:W-:Y:S01]  /*1bc0*/  LEA R3, R3, UR40, 0x4 ;  /* 0x0000002803037c11 */ /* 0x000fe2000f8e20ff */
[----:B------:R-:W-:Y:S01]  /*1bd0*/  FMUL.FTZ R38, R40, UR6 ;  /* 0x0000000628267c20 */ /* 0x000fe20008410000 */
[----:B------:R-:W-:Y:S01]  /*1be0*/  LOP3.LUT R25, R25, 0xfffffff8, RZ, 0xc0, !PT ;  /* 0xfffffff819197812 */ /* 0x000fe200078ec0ff */
[----:B------:R-:W-:Y:S01]  /*1bf0*/  FMUL.FTZ R40, R41, UR6 ;  /* 0x0000000629287c20 */ /* 0x000fe20008410000 */
[----:B------:R-:W-:Y:S01]  /*1c00*/  LOP3.LUT R30, R30, 0x1ffffffe, RZ, 0xc0, !PT ;  /* 0x1ffffffe1e1e7812 */ /* 0x000fe200078ec0ff */
[----:B------:R-:W-:Y:S01]  /*1c10*/  FMUL.FTZ R27, R50, UR6 ;  /* 0x00000006321b7c20 */ /* 0x000fe20008410000 */
[----:B------:R-:W-:Y:S01]  /*1c20*/  IADD3 R44, R3, R0, -R25 ;  /* 0x00000000032c7210 */ /* 0x000fe20007ffe819 */
[----:B------:R-:W-:-:S02]  /*1c30*/  IMAD.U32 R3, RZ, RZ, UR38 ;  /* 0x00000026ff037e24 */ /* 0x000fc4000f8e00ff */
[----:B------:R-:W-:Y:S01]  /*1c40*/  FMUL.FTZ R41, R63, UR6 ;  /* 0x000000063f297c20 */ /* 0x000fe20008410000 */
[----:B------:R-:W-:Y:S02]  /*1c50*/  IMAD.IADD R0, R91, 0x1, -R30 ;  /* 0x000000015b007824 */ /* 0x000fe400078e0a1e */
[----:B------:R-:W-:Y:S01]  /*1c60*/  FMUL.FTZ R50, R71, UR6 ;  /* 0x0000000647327c20 */ /* 0x000fe20008410000 */
[----:B------:R-:W-:Y:S02]  /*1c70*/  IMAD R29, R29, 0x40, R44 ;  /* 0x000000401d1d7824 */ /* 0x000fe400078e022c */
[----:B------:R-:W-:Y:S01]  /*1c80*/  FMUL.FTZ R63, R69, UR6 ;  /* 0x00000006453f7c20 */ /* 0x000fe20008410000 */
[----:B------:R-:W-:Y:S02]  /*1c90*/  @!P1 VIADD R3, R3, 0x16840 ;  /* 0x0001684003039836 */ /* 0x000fe40000000000 */
[----:B------:R-:W-:Y:S01]  /*1ca0*/  FMUL.FTZ R7, R31, UR6 ;  /* 0x000000061f077c20 */ /* 0x000fe20008410000 */
[----:B------:R-:W-:-:S02]  /*1cb0*/  IMAD R0, R0, 0x8, R29 ;  /* 0x0000000800007824 */ /* 0x000fc400078e021d */
[----:B------:R-:W-:Y:S01]  /*1cc0*/  FMUL.FTZ R21, R46, UR6 ;  /* 0x000000062e157c20 */ /* 0x000fe20008410000 */
[----:B------:R-:W-:Y:S02]  /*1cd0*/  IMAD.MOV.U32 R69, RZ, RZ, -0x80 ;  /* 0xffffff80ff457424 */ /* 0x000fe400078e00ff */
[----:B------:R-:W-:Y:S01]  /*1ce0*/  FMUL.FTZ R31, R54, UR6 ;  /* 0x00000006361f7c20 */ /* 0x000fe20008410000 */
[----:B------:R-:W-:Y:S01]  /*1cf0*/  @P2 IMAD.HI.U32 R29, R0, UR4, RZ ;  /* 0x00000004001d2c27 */ /* 0x000fe2000f8e00ff */
[----:B------:R-:W-:Y:S01]  /*1d00*/  @UP0 ULDC UR4, c[0x0][0x450] ;  /* 0x0001140000040ab9 */ /* 0x000fe20000000800 */
[----:B------:R-:W-:Y:S02]  /*1d10*/  LOP3.LUT R30, R18, 0x7ffffffc, RZ, 0xc0, !PT ;  /* 0x7ffffffc121e7812 */ /* 0x000fe400078ec0ff */
[----:B------:R-:W-:Y:S01]  /*1d20*/  FMUL.FTZ R46, R67, UR6 ;  /* 0x00000006432e7c20 */ /* 0x000fe20008410000 */
[----:B------:R-:W-:Y:S01]  /*1d30*/  IMAD.MOV.U32 R71, RZ, RZ, R0 ;  /* 0x000000ffff477224 */ /* 0x000fe200078e0000 */
[----:B------:R-:W-:Y:S01]  /*1d40*/  @P3 SHF.R.U32.HI R71, RZ, UR4, R29 ;  /* 0x00000004ff473c19 */ /* 0x000fe2000801161d */
[----:B------:R-:W-:Y:S01]  /*1d50*/  FMUL.FTZ R54, R75, UR6 ;  /* 0x000000064b367c20 */ /* 0x000fe20008410000 */
[----:B------:R-:W-:Y:S01]  /*1d60*/  @!P1 PRMT R18, RZ, 0x654, R3 ;  /* 0x00000654ff129816 */ /* 0x000fe20000000003 */
[----:B------:R-:W-:Y:S01]  /*1d70*/  FMUL.FTZ R67, R77, UR6 ;  /* 0x000000064d437c20 */ /* 0x000fe20008410000 */
[----:B------:R-:W-:-:S02]  /*1d80*/  IMAD R75, R22, R69, 0x80 ;  /* 0x00000080164b7424 */ /* 0x000fc400078e0245 */
[----:B------:R-:W-:Y:S01]  /*1d90*/  FMUL.FTZ R12, R34, UR6 ;  /* 0x00000006220c7c20 */ /* 0x000fe20008410000 */
[----:B------:R-:W0:Y:S01]  /*1da0*/  SHFL.IDX PT, R77, R71, RZ, 0x1c1f ;  /* 0x001c1fff474d7589 */ /* 0x000e2200000e0000 */
[----:B------:R-:W-:Y:S01]  /*1db0*/  FMUL.FTZ R34, R36, UR6 ;  /* 0x0000000624227c20 */ /* 0x000fe20008410000 */
[----:B------:R-:W-:Y:S01]  /*1dc0*/  ULDC.64 UR4, c[0x0][0x9e0] ;  /* 0x0002780000047ab9 */ /* 0x000fe20000000a00 */
        /* <DEDUP_REMOVED lines=9> */
[----:B------:R-:W-:Y:S01]  /*1e60*/  IMAD.IADD R3, R89, 0x1, -R30 ;  /* 0x0000000159037824 */ /* 0x000fe200078e0a1e */
[----:B------:R-:W-:Y:S01]  /*1e70*/  UISETP.GE.AND UP1, UPT, UR5, 0x1, UPT ;  /* 0x000000010500788c */ /* 0x000fe2000bf26270 */
[----:B-1----:R-:W-:-:S02]  /*1e80*/  VIADD R18, R75, 0x1 ;  /* 0x000000014b127836 */ /* 0x002fc40000000000 */
        /* <DEDUP_REMOVED lines=35> */
[----:B------:R-:W-:Y:S01]  /*20c0*/  IMAD R69, R3, -0x2, R18 ;  /* 0xfffffffe03457824 */ /* 0x000fe200078e0212 */
[----:B------:R-:W-:Y:S01]  /*20d0*/  PLOP3.LUT P2, PT, PT, PT, UP1, 0x40, 0x0 ;  /* 0x000000000000781c */ /* 0x000fe20003f4e818 */
[----:B------:R-:W-:Y:S01]  /*20e0*/  IMAD.U32 R44, RZ, RZ, UR7 ;  /* 0x00000007ff2c7e24 */ /* 0x000fe2000f8e00ff */
[----:B------:R-:W1:Y:S01]  /*20f0*/  MUFU.TANH R5, R5 ;  /* 0x0000000500057308 */ /* 0x000e620000002400 */
[----:B------:R-:W-:Y:S01]  /*2100*/  IMAD R69, R16, UR27, R69 ;  /* 0x0000001b10457c24 */ /* 0x000fe2000f8e0245 */
[----:B------:R-:W-:Y:S01]  /*2110*/  LEA R74, R22, 0xffffff80, 0x7 ;  /* 0xffffff80164a7811 */ /* 0x000fe200078e38ff */
[----:B------:R-:W-:-:S02]  /*2120*/  IMAD R18, R16, UR27, R75 ;  /* 0x0000001b10127c24 */ /* 0x000fc4000f8e024b */
[----:B------:R-:W-:Y:S02]  /*2130*/  IMAD.IADD R69, R69, 0x1, -R44 ;  /* 0x0000000145457824 */ /* 0x000fe400078e0a2c */
[----:B------:R-:W-:Y:S01]  /*2140*/  IMAD R76, R3, -0x2, R18 ;  /* 0xfffffffe034c7824 */ /* 0x000fe200078e0212 */
[----:B------:R-:W2:Y:S01]  /*2150*/  MUFU.TANH R90, R90 ;  /* 0x0000005a005a7308 */ /* 0x000ea20000002400 */
[C---:B------:R-:W-:Y:S02]  /*2160*/  VIADD R79, R69.reuse, UR4 ;  /* 0x00000004454f7c36 */ /* 0x040fe40008000000 */
[----:B------:R-:W-:-:S03]  /*2170*/  VIADD R78, R69, UR25 ;  /* 0x00000019454e7c36 */ /* 0x000fc60008000000 */
[----:B0-----:R-:W-:Y:S01]  /*2180*/  VIADDMNMX R72, R77, R79, R76, PT ;  /* 0x0000004f4d487246 */ /* 0x001fe2000380014c */
[----:B------:R-:W-:Y:S01]  /*2190*/  IMAD.IADD R73, R78, 0x1, R77 ;  /* 0x000000014e497824 */ /* 0x000fe200078e024d */
[----:B------:R-:W0:Y:S08]  /*21a0*/  MUFU.TANH R4, R4 ;  /* 0x0000000400047308 */ /* 0x000e300000002400 */
        /* <DEDUP_REMOVED lines=75> */
.L_x_12962:
[----:B------:R-:W-:-:S06]  /*2660*/  UISETP.NE.AND UP2, UPT, UR5, 0x1, UPT ;  /* 0x000000010500788c */ /* 0x000fcc000bf45270 */
[----:B------:R-:W-:-:S05]  /*2670*/  PLOP3.LUT P2, PT, PT, PT, UP2, 0x80, 0x0 ;  /* 0x000000000000781c */ /* 0x000fca0003f4f028 */
[----:B------:R-:W-:-:S08]  /*2680*/  @UP2 ULDC.64 UR6, c[0x0][0x9e8] ;  /* 0x00027a0000062ab9 */ /* 0x000fd00000000a00 */
[----:B------:R-:W-:-:S05]  /*2690*/  @P2 IMAD.HI.U32 R18, R69, UR6, RZ ;  /* 0x0000000645122c27 */ /* 0x000fca000f8e00ff */
[----:B------:R-:W-:-:S07]  /*26a0*/  @P2 SHF.R.U32.HI R69, RZ, UR7, R18 ;  /* 0x00000007ff452c19 */ /* 0x000fce0008011612 */
.L_x_12963:
[----:B------:R-:W-:Y:S05]  /*26b0*/  BSYNC B0 ;  /* 0x0000000000007941 */ /* 0x000fea0003800000 */
.L_x_12961:
[----:B------:R-:W-:-:S04]  /*26c0*/  IMAD R18, R69, UR5, -R74 ;  /* 0x0000000545127c24 */ /* 0x000fc8000f8e0a4a */
[----:B------:R-:W-:-:S05]  /*26d0*/  IMAD R18, R3, -0x2, R18 ;  /* 0xfffffffe03127824 */ /* 0x000fca00078e0212 */
[----:B------:R-:W-:Y:S02]  /*26e0*/  VIMNMX R73, R73, R18, !PT ;  /* 0x0000001249497248 */ /* 0x000fe40007fe0100 */
[----:B------:R-:W-:-:S07]  /*26f0*/  VIADDMNMX R72, R18, UR5, R72, PT ;  /* 0x0000000512487c46 */ /* 0x000fce000b800148 */
.L_x_12960:
[C---:B------:R-:W-:Y:S01]  /*2700*/  ISETP.GE.AND P4, PT, R75.reuse, 0x9, PT ;  /* 0x000000094b00780c */ /* 0x040fe20003f86270 */
[----:B------:R-:W1:Y:S01]  /*2710*/  SHFL.IDX PT, R71, R71, 0x1, 0x1c1f ;  /* 0x003c1f0047477f89 */ /* 0x000e6200000e0000 */
[C---:B------:R-:W-:Y:S02]  /*2720*/  ISETP.GE.AND P2, PT, R75.reuse, 0x2, PT ;  /* 0x000000024b00780c */ /* 0x040fe40003f46270 */
        /* <DEDUP_REMOVED lines=9> */
[----:B------:R-:W-:Y:S02]  /*27c0*/  ISETP.GT.AND P3, PT, R73, 0x9, !P5 ;  /* 0x000000094900780c */ /* 0x000fe40006f64270 */
[C---:B------:R-:W-:Y:S02]  /*27d0*/  ISETP.GE.AND P5, PT, R75.reuse, 0x11, PT ;  /* 0x000000114b00780c */ /* 0x040fe40003fa6270 */
[C---:B------:R-:W-:Y:S02]  /*27e0*/  ISETP.LT.OR P4, PT, R72.reuse, 0x9, P4 ;  /* 0x000000094800780c */ /* 0x040fe40002781670 */
[----:B------:R-:W-:Y:S02]  /*27f0*/  ISETP.LT.OR P3, PT, R72, 0xa, P3 ;  /* 0x0000000a4800780c */ /* 0x000fe40001f61670 */
[----:B------:R-:W-:Y:S02]  /*2800*/  FSEL R127, R92, -INF , !P4 ;  /* 0xff8000005c7f7808 */ /* 0x000fe40006000000 */
[----:B------:R-:W-:-:S02]  /*2810*/  ISETP.GE.AND P4, PT, R75, 0x12, PT ;  /* 0x000000124b00780c */ /* 0x000fc40003f86270 */
[----:B------:R-:W-:Y:S02]  /*2820*/  LOP3.LUT R18, R18, 0xfffffff7, RZ, 0xc0, !PT ;  /* 0xfffffff712127812 */ /* 0x000fe400078ec0ff */
[----:B0-----:R-:W-:Y:S02]  /*2830*/  FSEL R129, R93, -INF , !P3 ;  /* 0xff8000005d817808 */ /* 0x001fe40005800000 */
[----:B------:R-:W-:Y:S02]  /*2840*/  ISETP.GT.AND P3, PT, R73, 0x10, !P5 ;  /* 0x000000104900780c */ /* 0x000fe40006f64270 */
[----:B------:R-:W-:Y:S02]  /*2850*/  @P5 LOP3.LUT R18, R18, 0x8, RZ, 0xfc, !PT ;  /* 0x0000000812125812 */ /* 0x000fe400078efcff */
[----:B------:R-:W-:Y:S02]  /*2860*/  ISETP.LT.OR P3, PT, R72, 0x11, P3 ;  /* 0x000000114800780c */ /* 0x000fe40001f61670 */
[----:B------:R-:W-:-:S02]  /*2870*/  LOP3.LUT R18, R18, 0xfdffffff, RZ, 0xc0, !PT ;  /* 0xfdffffff12127812 */ /* 0x000fc400078ec0ff */
[----:B------:R-:W-:Y:S02]  /*2880*/  FSEL R125, R94, -INF , !P3 ;  /* 0xff8000005e7d7808 */ /* 0x000fe40005800000 */
[----:B------:R-:W-:Y:S02]  /*2890*/  @P4 LOP3.LUT R18, R18, 0x2000000, RZ, 0xfc, !PT ;  /* 0x0200000012124812 */ /* 0x000fe400078efcff */
[----:B------:R-:W-:Y:S02]  /*28a0*/  ISETP.GT.AND P3, PT, R73, 0x11, !P4 ;  /* 0x000000114900780c */ /* 0x000fe40006764270 */
[----:B------:R-:W-:Y:S02]  /*28b0*/  ISETP.GE.AND P4, PT, R75, 0x19, PT ;  /* 0x000000194b00780c */ /* 0x000fe40003f86270 */
[----:B------:R-:W-:Y:S02]  /*28c0*/  ISETP.LT.OR P3, PT, R72, 0x12, P3 ;  /* 0x000000124800780c */ /* 0x000fe40001f61670 */
[----:B------:R-:W-:-:S02]  /*28d0*/  LOP3.LUT R18, R18, 0xfeffffff, RZ, 0xc0, !PT ;  /* 0xfeffffff12127812 */ /* 0x000fc400078ec0ff */
[----:B------:R-:W-:Y:S02]  /*28e0*/  FSEL R123, R33, -INF , !P3 ;  /* 0xff800000217b7808 */ /* 0x000fe40005800000 */
[----:B------:R-:W-:-:S04]  /*28f0*/  ISETP.GT.AND P3, PT, R73, 0x18, !P4 ;  /* 0x000000184900780c */ /* 0x000fc80006764270 */
[----:B------:R-:W-:Y:S02]  /*2900*/  ISETP.LT.OR P3, PT, R72, 0x19, P3 ;  /* 0x000000194800780c */ /* 0x000fe40001f61670 */
[----:B------:R-:W-:Y:S02]  /*2910*/  @P4 LOP3.LUT R18, R18, 0x1000000, RZ, 0xfc, !PT ;  /* 0x0100000012124812 */ /* 0x000fe400078efcff */
[----:B------:R-:W-:Y:S02]  /*2920*/  ISETP.GE.AND P4, PT, R75, 0x1a, PT ;  /* 0x0000001a4b00780c */ /* 0x000fe40003f86270 */
[----:B------:R-:W-:Y:S02]  /*2930*/  LOP3.LUT R18, R18, 0xff7fffff, RZ, 0xc0, !PT ;  /* 0xff7fffff12127812 */ /* 0x000fe400078ec0ff */
[----:B------:R-:W-:Y:S02]  /*2940*/  FSEL R119, R34, -INF , !P3 ;  /* 0xff80000022777808 */ /* 0x000fe40005800000 */
[----:B------:R-:W-:-:S02]  /*2950*/  ISETP.GT.AND P3, PT, R73, 0x19, !P4 ;  /* 0x000000194900780c */ /* 0x000fc40006764270 */
[----:B-1----:R-:W-:Y:S02]  /*2960*/  VIADDMNMX R34, R71, R79, R76, PT ;  /* 0x0000004f47227246 */ /* 0x002fe4000380014c */
[----:B------:R-:W-:-:S03]  /*2970*/  ISETP.LT.OR P3, PT, R72, 0x1a, P3 ;  /* 0x0000001a4800780c */ /* 0x000fc60001f61670 */
[----:B------:R-:W-:Y:S02]  /*2980*/  @P4 LOP3.LUT R18, R18, 0x800000, RZ, 0xfc, !PT ;  /* 0x0080000012124812 */ /* 0x000fe400078efcff */
[----:B------:R-:W-:Y:S02]  /*2990*/  ISETP.GE.AND P4, PT, R75, 0x21, PT ;  /* 0x000000214b00780c */ /* 0x000fe40003f86270 */
[----:B------:R-:W-:Y:S02]  /*29a0*/  LOP3.LUT R18, R18, 0xffbfffff, RZ, 0xc0, !PT ;  /* 0xffbfffff12127812 */ /* 0x000fe400078ec0ff */
[----:B------:R-:W-:Y:S01]  /*29b0*/  FSEL R95, R36, -INF , !P3 ;  /* 0xff800000245f7808 */ /* 0x000fe20005800000 */
[----:B------:R-:W-:Y:S01]  /*29c0*/  IMAD.IADD R36, R78, 0x1, R71 ;  /* 0x000000014e247824 */ /* 0x000fe200078e0247 */
        /* <DEDUP_REMOVED lines=158> */
.L_x_12966:
[----:B------:R-:W-:-:S06]  /*33b0*/  UISETP.NE.AND UP2, UPT, UR5, 0x1, UPT ;  /* 0x000000010500788c */ /* 0x000fcc000bf45270 */
[----:B------:R-:W-:-:S05]  /*33c0*/  PLOP3.LUT P6, PT, PT, PT, UP2, 0x80, 0x0 ;  /* 0x000000000000781c */ /* 0x000fca0003fcf028 */
[----:B------:R-:W-:-:S08]  /*33d0*/  @UP2 ULDC.64 UR6, c[0x0][0x9e8] ;  /* 0x00027a0000062ab9 */ /* 0x000fd00000000a00 */
[----:B------:R-:W-:Y:S01]  /*33e0*/  @P6 IMAD.HI.U32 R38, R71, UR6, RZ ;  /* 0x0000000647266c27 */ /* 0x000fe2000f8e00ff */
[----:B------:R-:W-:-:S13]  /*33f0*/  PLOP3.LUT P6, PT, PT, PT, UP2, 0x80, 0x0 ;  /* 0x000000000000781c */ /* 0x000fda0003fcf028 */
[----:B------:R-:W-:-:S07]  /*3400*/  @P6 SHF.R.U32.HI R71, RZ, UR7, R38 ;  /* 0x00000007ff476c19 */ /* 0x000fce0008011626 */
.L_x_12967:
[----:B------:R-:W-:Y:S05]  /*3410*/  BSYNC B0 ;  /* 0x0000000000007941 */ /* 0x000fea0003800000 */
.L_x_12965:
[----:B------:R-:W-:-:S04]  /*3420*/  IMAD R38, R71, UR5, -R74 ;  /* 0x0000000547267c24 */ /* 0x000fc8000f8e0a4a */
[----:B------:R-:W-:-:S05]  /*3430*/  IMAD R71, R3, -0x2, R38 ;  /* 0xfffffffe03477824 */ /* 0x000fca00078e0226 */
[----:B------:R-:W-:Y:S02]  /*3440*/  VIMNMX R36, R36, R71, !PT ;  /* 0x0000004724247248 */ /* 0x000fe40007fe0100 */
[----:B------:R-:W-:-:S07]  /*3450*/  VIADDMNMX R34, R71, UR5, R34, PT ;  /* 0x0000000547227c46 */ /* 0x000fce000b800122 */
.L_x_12964:
[----:B------:R-:W-:Y:S01]  /*3460*/  ISETP.GT.AND P2, PT, R36, 0x1, !P2 ;  /* 0x000000012400780c */ /* 0x000fe20005744270 */
[----:B------:R-:W-:Y:S01]  /*3470*/  ULDC UR6, c[0x0][0x988] ;  /* 0x0002620000067ab9 */ /* 0x000fe20000000800 */
[----:B------:R-:W-:Y:S01]  /*3480*/  LOP3.LUT P6, RZ, R18, 0x8, RZ, 0xc0, !PT ;  /* 0x0000000812ff7812 */ /* 0x000fe200078cc0ff */
[----:B------:R-:W-:Y:S01]  /*3490*/  IMAD.U32 R42, RZ, RZ, UR6 ;  /* 0x00000006ff2a7e24 */ /* 0x000fe2000f8e00ff */
[----:B------:R-:W-:Y:S01]  /*34a0*/  ISETP.LT.OR P2, PT, R34, 0x2, P2 ;  /* 0x000000022200780c */ /* 0x000fe20001741670 */
[----:B------:R-:W-:Y:S01]  /*34b0*/  @UP0 ULDC UR6, c[0x0][0x44c] ;  /* 0x0001130000060ab9 */ /* 0x000fe20000000800 */
[----:B------:R-:W-:Y:S01]  /*34c0*/  ISETP.GT.AND P3, PT, R36, 0x70, !P3 ;  /* 0x000000702400780c */ /* 0x000fe20005f64270 */
[----:B------:R-:W-:Y:S01]  /*34d0*/  UIMAD.WIDE.U32 UR6, UR40, UR6, URZ ;  /* 0x00000006280672a5 */ /* 0x000fe2000f8e003f */
[----:B------:R-:W-:Y:S01]  /*34e0*/  FSEL R91, R6, -INF , !P2 ;  /* 0xff800000065b7808 */ /* 0x000fe20005000000 */
[----:B------:R-:W-:Y:S01]  /*34f0*/  @UP0 ULDC UR11, c[0x0][0x450] ;  /* 0x00011400000b0ab9 */ /* 0x000fe20000000800 */
[----:B------:R-:W-:Y:S01]  /*3500*/  LOP3.LUT P2, RZ, R18, 0x2, RZ, 0xc0, !PT ;  /* 0x0000000212ff7812 */ /* 0x000fe2000784c0ff */
[----:B------:R-:W-:Y:S01]  /*3510*/  @UP0 USHF.R.U32.HI UR40, URZ, UR11, UR7 ;  /* 0x0000000b3f280299 */ /* 0x000fe20008011607 */
        /* <DEDUP_REMOVED lines=18> */
[----:B------:R-:W-:-:S02]  /*3640*/  LOP3.LUT P2, RZ, R18, 0x2000000, RZ, 0xc0, !PT ;  /* 0x0200000012ff7812 */ /* 0x000fc4000784c0ff */
[----:B------:R-:W-:Y:S02]  /*3650*/  LOP3.LUT P6, RZ, R18, 0x8000, RZ, 0xc0, !PT ;  /* 0x0000800012ff7812 */ /* 0x000fe400078cc0ff */
        /* <DEDUP_REMOVED lines=54> */
[----:B------:R-:W-:Y:S01]  /*39c0*/  LOP3.LUT P2, RZ, R18, 0x20000, RZ, 0xc0, !PT ;  /* 0x0002000012ff7812 */ /* 0x000fe2000784c0ff */
[----:B------:R-:W0:Y:S01]  /*39d0*/  SHFL.BFLY PT, R7, R10, 0x2, 0x1f ;  /* 0x0c401f000a077f89 */ /* 0x000e2200000e0000 */
[C---:B------:R-:W-:Y:S02]  /*39e0*/  ISETP.GT.AND P4, PT, R36.reuse, 0x71, !P4 ;  /* 0x000000712400780c */ /* 0x040fe40006784270 */
[----:B------:R-:W-:Y:S02]  /*39f0*/  ISETP.GT.AND P2, PT, R36, 0x31, !P2 ;  /* 0x000000312400780c */ /* 0x000fe40005744270 */
[C---:B------:R-:W-:Y:S02]  /*3a00*/  ISETP.LT.OR P3, PT, R34.reuse, 0x71, P3 ;  /* 0x000000712200780c */ /* 0x040fe40001f61670 */
[----:B------:R-:W-:-:S02]  /*3a10*/  ISETP.LT.OR P2, PT, R34, 0x32, P2 ;  /* 0x000000322200780c */ /* 0x000fc40001741670 */
[----:B------:R-:W-:Y:S02]  /*3a20*/  ISETP.GT.AND P5, PT, R36, 0x78, !P5 ;  /* 0x000000782400780c */ /* 0x000fe40006fa4270 */
[----:B------:R-:W-:Y:S02]  /*3a30*/  FSEL R79, R26, -INF , !P2 ;  /* 0xff8000001a4f7808 */ /* 0x000fe40005000000 */
[----:B------:R-:W-:Y:S02]  /*3a40*/  LOP3.LUT P2, RZ, R18, 0x10000, RZ, 0xc0, !PT ;  /* 0x0001000012ff7812 */ /* 0x000fe4000784c0ff */
[----:B------:R-:W-:Y:S02]  /*3a50*/  ISETP.LT.OR P4, PT, R34, 0x72, P4 ;  /* 0x000000722200780c */ /* 0x000fe40002781670 */
[----:B------:R-:W-:Y:S02]  /*3a60*/  ISETP.GT.AND P2, PT, R36, 0x38, !P2 ;  /* 0x000000382400780c */ /* 0x000fe40005744270 */
[----:B------:R-:W-:-:S02]  /*3a70*/  ISETP.LT.OR P5, PT, R34, 0x79, P5 ;  /* 0x000000792200780c */ /* 0x000fc40002fa1670 */
[----:B------:R-:W-:Y:S02]  /*3a80*/  ISETP.LT.OR P2, PT, R34, 0x39, P2 ;  /* 0x000000392200780c */ /* 0x000fe40001741670 */
[----:B------:R-:W-:Y:S02]  /*3a90*/  R2UR UR10, R23 ;  /* 0x00000000170a72ca */ /* 0x000fe400000e0000 */
[----:B------:R-:W-:Y:S02]  /*3aa0*/  FSEL R31, R31, -INF , !P2 ;  /* 0xff8000001f1f7808 */ /* 0x000fe40005000000 */
[----:B------:R-:W-:Y:S02]  /*3ab0*/  ISETP.GT.AND P2, PT, R36, 0x39, !P6 ;  /* 0x000000392400780c */ /* 0x000fe40007744270 */
[----:B0-----:R-:W-:Y:S02]  /*3ac0*/  FMNMX.FTZ R11, R10, R7, !PT ;  /* 0x000000070a0b7209 */ /* 0x001fe40007810000 */
[----:B------:R-:W-:-:S02]  /*3ad0*/  ISETP.LT.OR P2, PT, R34, 0x3a, P2 ;  /* 0x0000003a2200780c */ /* 0x000fc40001741670 */
[----:B------:R-:W-:Y:S01]  /*3ae0*/  LOP3.LUT P6, RZ, R18, 0x10, RZ, 0xc0, !PT ;  /* 0x0000001012ff7812 */ /* 0x000fe200078cc0ff */
[----:B------:R-:W0:Y:S01]  /*3af0*/  SHFL.BFLY PT, R6, R11, 0x1, 0x1f ;  /* 0x0c201f000b067f89 */ /* 0x000e2200000e0000 */
[----:B------:R-:W-:Y:S01]  /*3b00*/  FSEL R13, R32, -INF , !P2 ;  /* 0xff800000200d7808 */ /* 0x000fe20005000000 */
[----:B------:R-:W-:Y:S01]  /*3b10*/  UIADD3 UR40, UR10, UR40, URZ ;  /* 0x000000280a287290 */ /* 0x000fe2000fffe03f */
[----:B------:R-:W-:-:S03]  /*3b20*/  LOP3.LUT P2, RZ, R18, 0x4000, RZ, 0xc0, !PT ;  /* 0x0000400012ff7812 */ /* 0x000fc6000784c0ff */
[----:B------:R-:W-:Y:S01]  /*3b30*/  UIADD3 UR4, UR40, UR4, URZ ;  /* 0x0000000428047290 */ /* 0x000fe2000fffe03f */
[----:B------:R-:W-:-:S04]  /*3b40*/  ISETP.GT.AND P2, PT, R36, 0x40, !P2 ;  /* 0x000000402400780c */ /* 0x000fc80005744270 */
[----:B------:R-:W-:-:S04]  /*3b50*/  ISETP.LT.OR P2, PT, R34, 0x41, P2 ;  /* 0x000000412200780c */ /* 0x000fc80001741670 */
[----:B------:R-:W-:Y:S02]  /*3b60*/  FSEL R35, R35, -INF , !P2 ;  /* 0xff80000023237808 */ /* 0x000fe40005000000 */
[----:B------:R-:W-:-:S04]  /*3b70*/  LOP3.LUT P2, RZ, R18, 0x2000, RZ, 0xc0, !PT ;  /* 0x0000200012ff7812 */ /* 0x000fc8000784c0ff */
[----:B------:R-:W-:Y:S02]  /*3b80*/  ISETP.GT.AND P2, PT, R36, 0x41, !P2 ;  /* 0x000000412400780c */ /* 0x000fe40005744270 */
[----:B0-----:R-:W-:Y:S02]  /*3b90*/  FMNMX.FTZ R7, R11, R6, !PT ;  /* 0x000000060b077209 */ /* 0x001fe40007810000 */
[----:B------:R-:W-:-:S03]  /*3ba0*/  ISETP.LT.OR P2, PT, R34, 0x42, P2 ;  /* 0x000000422200780c */ /* 0x000fc60001741670 */
[----:B------:R-:W-:Y:S01]  /*3bb0*/  FMUL.FTZ R6, R7, R42 ;  /* 0x0000002a07067220 */ /* 0x000fe20000410000 */
        /* <DEDUP_REMOVED lines=41> */
[-CC-:B------:R-:W-:Y:S01]  /*3e50*/  FFMA.FTZ R138, R105, R42.reuse, -R6.reuse ;  /* 0x0000002a698a7223 */ /* 0x180fe20000010806 */
[----:B------:R-:W-:Y:S01]  /*3e60*/  ISETP.LT.OR P2, PT, R34, 0x1, P2 ;  /* 0x000000012200780c */ /* 0x000fe20001741670 */
[-CC-:B------:R-:W-:Y:S01]  /*3e70*/  FFMA.FTZ R132, R77, R42.reuse, -R6.reuse ;  /* 0x0000002a4d847223 */ /* 0x180fe20000010806 */
[----:B------:R-:W-:Y:S01]  /*3e80*/  FSEL R77, R28, -INF , !P3 ;  /* 0xff8000001c4d7808 */ /* 0x000fe20005800000 */
[-CC-:B------:R-:W-:Y:S01]  /*3e90*/  FFMA.FTZ R136, R107, R42.reuse, -R6.reuse ;  /* 0x0000002a6b887223 */ /* 0x180fe20000010806 */
[----:B------:R-:W-:Y:S01]  /*3ea0*/  FSEL R4, R4, -INF , !P2 ;  /* 0xff80000004047808 */ /* 0x000fe20005000000 */
[-CC-:B------:R-:W-:Y:S01]  /*3eb0*/  FFMA.FTZ R142, R109, R42.reuse, -R6.reuse ;  /* 0x0000002a6d8e7223 */ /* 0x180fe20000010806 */
[----:B------:R-:W-:Y:S01]  /*3ec0*/  LOP3.LUT P2, RZ, R18, 0x4000000, RZ, 0xc0, !PT ;  /* 0x0400000012ff7812 */ /* 0x000fe2000784c0ff */
[-CC-:B------:R-:W-:Y:S01]  /*3ed0*/  FFMA.FTZ R148, R133, R42.reuse, -R6.reuse ;  /* 0x0000002a85947223 */ /* 0x180fe20000010806 */
        /* <DEDUP_REMOVED lines=14> */
[----:B------:R-:W-:Y:S01]  /*3fc0*/  ISETP.GT.AND P6, PT, R36, 0x79, !P6 ;  /* 0x000000792400780c */ /* 0x000fe200077c4270 */
[--C-:B------:R-:W-:Y:S01]  /*3fd0*/  FFMA.FTZ R146, R119, R42, -R6.reuse ;  /* 0x0000002a77927223 */ /* 0x100fe20000010806 */
[----:B------:R-:W-:Y:S01]  /*3fe0*/  FMNMX.FTZ R10, R87, R10, !PT ;  /* 0x0000000a570a7209 */ /* 0x000fe20007810000 */
[-CC-:B------:R-:W-:Y:S01]  /*3ff0*/  FFMA.FTZ R122, R33, R42.reuse, -R6.reuse ;  /* 0x0000002a217a7223 */ /* 0x180fe20000010806 */
[----:B------:R-:W-:Y:S01]  /*4000*/  FSEL R107, R25, -INF , !P4 ;  /* 0xff800000196b7808 */ /* 0x000fe20006000000 */
[--C-:B------:R-:W-:Y:S01]  /*4010*/  FFMA.FTZ R25, R69, R42, -R6.reuse ;  /* 0x0000002a45197223 */ /* 0x100fe20000010806 */
[----:B------:R-:W-:Y:S01]  /*4020*/  FMNMX.FTZ R10, R73, R10, !PT ;  /* 0x0000000a490a7209 */ /* 0x000fe20007810000 */
[----:B------:R-:W1:Y:S01]  /*4030*/  MUFU.EX2 R150, R150 ;  /* 0x0000009600967308 */ /* 0x000e620000000800 */
        /* <DEDUP_REMOVED lines=9> */
[----:B0-----:R-:W-:Y:S01]  /*40d0*/  FADD.FTZ R5, R148, R131 ;  /* 0x0000008394057221 */ /* 0x001fe20000010000 */
[----:B------:R-:W-:Y:S01]  /*40e0*/  FMNMX.FTZ R10, R83, R10, !PT ;  /* 0x0000000a530a7209 */ /* 0x000fe20007810000 */
[-CC-:B------:R-:W-:Y:S01]  /*40f0*/  FFMA.FTZ R103, R103, R42.reuse, -R6.reuse ;  /* 0x0000002a67677223 */ /* 0x180fe20000010806 */
[-CC-:B------:R-:W-:Y:S01]  /*4100*/  FFMA.FTZ R128, R47, R42.reuse, -R6.reuse ;  /* 0x0000002a2f807223 */ /* 0x180fe20000010806 */
[--C-:B------:R-:W-:Y:S01]  /*4110*/  FFMA.FTZ R130, R53, R42, -R6.reuse ;  /* 0x0000002a35827223 */ /* 0x100fe20000010806 */
[----:B------:R-:W-:Y:S01]  /*4120*/  FMNMX.FTZ R10, R21, R10, !PT ;  /* 0x0000000a150a7209 */ /* 0x000fe20007810000 */
[----:B------:R-:W0:Y:S01]  /*4130*/  MUFU.EX2 R144, R144 ;  /* 0x0000009000907308 */ /* 0x000e220000000800 */
[----:B-1----:R-:W-:Y:S01]  /*4140*/  FADD.FTZ R28, R150, R5 ;  /* 0x00000005961c7221 */ /* 0x002fe20000010000 */
[--C-:B------:R-:W-:Y:S01]  /*4150*/  FFMA.FTZ R124, R45, R42, -R6.reuse ;  /* 0x0000002a2d7c7223 */ /* 0x100fe20000010806 */
[----:B------:R-:W-:Y:S01]  /*4160*/  FMNMX.FTZ R10, R81, R10, !PT ;  /* 0x0000000a510a7209 */ /* 0x000fe20007810000 */
[-CC-:B------:R-:W-:Y:S01]  /*4170*/  FFMA.FTZ R126, R49, R42.reuse, -R6.reuse ;  /* 0x0000002a317e7223 */ /* 0x180fe20000010806 */
[-CC-:B------:R-:W-:Y:S01]  /*4180*/  FFMA.FTZ R120, R51, R42.reuse, -R6.reuse ;  /* 0x0000002a33787223 */ /* 0x180fe20000010806 */
[----:B------:R-:W-:Y:S01]  /*4190*/  FFMA.FTZ R93, R93, R42, -R6 ;  /* 0x0000002a5d5d7223 */ /* 0x000fe20000010806 */
[----:B------:R-:W-:Y:S01]  /*41a0*/  FMNMX.FTZ R10, R27, R10, !PT ;  /* 0x0000000a1b0a7209 */ /* 0x000fe20007810000 */
[----:B------:R-:W1:Y:S01]  /*41b0*/  MUFU.EX2 R123, R123 ;  /* 0x0000007b007b7308 */ /* 0x000e620000000800 */
[----:B--2---:R-:W-:Y:S01]  /*41c0*/  FADD.FTZ R5, R127, R28 ;  /* 0x0000001c7f057221 */ /* 0x004fe20000010000 */
[--C-:B------:R-:W-:Y:S01]  /*41d0*/  FFMA.FTZ R97, R97, R42, -R6.reuse ;  /* 0x0000002a61617223 */ /* 0x100fe20000010806 */
[----:B------:R-:W-:Y:S01]  /*41e0*/  FMNMX.FTZ R10, R79, R10, !PT ;  /* 0x0000000a4f0a7209 */ /* 0x000fe20007810000 */
[-CC-:B------:R-:W-:Y:S01]  /*41f0*/  FFMA.FTZ R101, R101, R42.reuse, -R6.reuse ;  /* 0x0000002a65657223 */ /* 0x180fe20000010806 */
[-CC-:B------:R-:W-:Y:S01]  /*4200*/  FFMA.FTZ R134, R55, R42.reuse, -R6.reuse ;  /* 0x0000002a37867223 */ /* 0x180fe20000010806 */
[--C-:B------:R-:W-:Y:S01]  /*4210*/  FFMA.FTZ R29, R59, R42, -R6.reuse ;  /* 0x0000002a3b1d7223 */ /* 0x100fe20000010806 */
[----:B------:R-:W-:Y:S01]  /*4220*/  FMNMX.FTZ R10, R31, R10, !PT ;  /* 0x0000000a1f0a7209 */ /* 0x000fe20007810000 */
[----:B------:R-:W2:Y:S01]  /*4230*/  MUFU.EX2 R146, R146 ;  /* 0x0000009200927308 */ /* 0x000ea20000000800 */
[----:B0-----:R-:W-:Y:S01]  /*4240*/  FADD.FTZ R28, R144, R5 ;  /* 0x00000005901c7221 */ /* 0x001fe20000010000 */
[--C-:B------:R-:W-:Y:S01]  /*4250*/  FFMA.FTZ R47, R61, R42, -R6.reuse ;  /* 0x0000002a3d2f7223 */ /* 0x100fe20000010806 */
[----:B------:R-:W-:Y:S01]  /*4260*/  FMNMX.FTZ R10, R13, R10, !PT ;  /* 0x0000000a0d0a7209 */ /* 0x000fe20007810000 */
[-CC-:B------:R-:W-:Y:S01]  /*4270*/  FFMA.FTZ R53, R63, R42.reuse, -R6.reuse ;  /* 0x0000002a3f357223 */ /* 0x180fe20000010806 */
[-CC-:B------:R-:W-:Y:S01]  /*4280*/  FFMA.FTZ R45, R65, R42.reuse, -R6.reuse ;  /* 0x0000002a412d7223 */ /* 0x180fe20000010806 */
[----:B------:R-:W-:Y:S01]  /*4290*/  FFMA.FTZ R49, R67, R42, -R6 ;  /* 0x0000002a43317223 */ /* 0x000fe20000010806 */
[----:B------:R-:W-:Y:S01]  /*42a0*/  FMNMX.FTZ R10, R35, R10, !PT ;  /* 0x0000000a230a7209 */ /* 0x000fe20007810000 */
[----:B------:R-:W0:Y:S01]  /*42b0*/  MUFU.EX2 R95, R95 ;  /* 0x0000005f005f7308 */ /* 0x000e220000000800 */
[----:B-1----:R-:W-:Y:S01]  /*42c0*/  FADD.FTZ R5, R123, R28 ;  /* 0x0000001c7b057221 */ /* 0x002fe20000010000 */
[----:B------:R-:W-:Y:S01]  /*42d0*/  FFMA.FTZ R51, R57, R42, -R6 ;  /* 0x0000002a39337223 */ /* 0x000fe20000010806 */
[----:B------:R-:W-:-:S02]  /*42e0*/  FMNMX.FTZ R10, R37, R10, !PT ;  /* 0x0000000a250a7209 */ /* 0x000fc40007810000 */
[----:B------:R-:W-:Y:S02]  /*42f0*/  F2FP.BF16.F32.PACK_AB R150, R127, R150 ;  /* 0x000000967f96723e */ /* 0x000fe400000010ff */
[----:B------:R-:W-:Y:S01]  /*4300*/  FMNMX.FTZ R10, R39, R10, !PT ;  /* 0x0000000a270a7209 */ /* 0x000fe20007810000 */
[----:B------:R-:W1:Y:S01]  /*4310*/  MUFU.EX2 R140, R140 ;  /* 0x0000008c008c7308 */ /* 0x000e620000000800 */
[----:B--2---:R-:W-:Y:S01]  /*4320*/  FADD.FTZ R30, R146, R5 ;  /* 0x00000005921e7221 */ /* 0x004fe20000010000 */
[----:B------:R-:W-:Y:S02]  /*4330*/  F2FP.BF16.F32.PACK_AB R144, R123, R144 ;  /* 0x000000907b90723e */ /* 0x000fe400000010ff */
[----:B------:R-:W-:Y:S02]  /*4340*/  FMNMX.FTZ R10, R41, R10, !PT ;  /* 0x0000000a290a7209 */ /* 0x000fe40007810000 */
[----:B------:R-:W-:Y:S02]  /*4350*/  F2FP.BF16.F32.PACK_AB R148, R131, R148 ;  /* 0x000000948394723e */ /* 0x000fe400000010ff */
[----:B------:R-:W-:Y:S01]  /*4360*/  FMNMX.FTZ R10, R43, R10, !PT ;  /* 0x0000000a2b0a7209 */ /* 0x000fe20007810000 */
[----:B------:R-:W2:Y:S01]  /*4370*/  MUFU.EX2 R103, R103 ;  /* 0x0000006700677308 */ /* 0x000ea20000000800 */
[C---:B0-----:R-:W-:Y:S01]  /*4380*/  FADD.FTZ R5, R95.reuse, R30 ;  /* 0x0000001e5f057221 */ /* 0x041fe20000010000 */
[----:B------:R-:W-:-:S02]  /*4390*/  F2FP.BF16.F32.PACK_AB R146, R95, R146 ;  /* 0x000000925f92723e */ /* 0x000fc400000010ff */
        /* <DEDUP_REMOVED lines=16> */
[----:B-1----:R-:W-:Y:S02]  /*44a0*/  F2FP.BF16.F32.PACK_AB R142, R93, R142 ;  /* 0x0000008e5d8e723e */ /* 0x002fe400000010ff */
[----:B------:R-:W-:-:S04]  /*44b0*/  FMNMX.FTZ R10, R107, R10, !PT ;  /* 0x0000000a6b0a7209 */ /* 0x000fc80007810000 */
[----:B------:R-:W-:Y:S01]  /*44c0*/  FMNMX.FTZ R10, R69, R10, !PT ;  /* 0x0000000a450a7209 */ /* 0x000fe20007810000 */
[----:B------:R-:W1:Y:S03]  /*44d0*/  MUFU.EX2 R138, R138 ;  /* 0x0000008a008a7308 */ /* 0x000e660000000800 */
[----:B------:R-:W-:-:S05]  /*44e0*/  FMNMX.FTZ R10, R109, R10, !PT ;  /* 0x0000000a6d0a7209 */ /* 0x000fca0007810000 */
[----:B------:R-:W3:Y:S01]  /*44f0*/  SHFL.BFLY PT, R11, R10, 0x2, 0x1f ;  /* 0x0c401f000a0b7f89 */ /* 0x000ee200000e0000 */
[----:B------:R-:W4:Y:S08]  /*4500*/  MUFU.EX2 R101, R101 ;  /* 0x0000006500657308 */ /* 0x000f300000000800 */
[----:B------:R-:W-:Y:S08]  /*4510*/  MUFU.EX2 R132, R132 ;  /* 0x0000008400847308 */ /* 0x000ff00000000800 */
[----:B------:R-:W-:Y:S01]  /*4520*/  MUFU.EX2 R25, R25 ;  /* 0x0000001900197308 */ /* 0x000fe20000000800 */
[----:B---3--:R-:W-:-:S07]  /*4530*/  FMNMX.FTZ R12, R10, R11, !PT ;  /* 0x0000000b0a0c7209 */ /* 0x008fce0007810000 */
[----:B------:R-:W-:Y:S01]  /*4540*/  MUFU.EX2 R134, R134 ;  /* 0x0000008600867308 */ /* 0x000fe20000000800 */
[----:B------:R-:W3:Y:S07]  /*4550*/  SHFL.BFLY PT, R11, R12, 0x1, 0x1f ;  /* 0x0c201f000c0b7f89 */ /* 0x000eee00000e0000 */
[----:B------:R-:W-:Y:S08]  /*4560*/  MUFU.EX2 R29, R29 ;  /* 0x0000001d001d7308 */ /* 0x000ff00000000800 */
[----:B------:R-:W-:Y:S08]  /*4570*/  MUFU.EX2 R128, R128 ;  /* 0x0000008000807308 */ /* 0x000ff00000000800 */
[----:B------:R-:W-:Y:S01]  /*4580*/  MUFU.EX2 R47, R47 ;  /* 0x0000002f002f7308 */ /* 0x000fe20000000800 */
[----:B---3--:R-:W-:-:S04]  /*4590*/  FMNMX.FTZ R11, R12, R11, !PT ;  /* 0x0000000b0c0b7209 */ /* 0x008fc80007810000 */
[C---:B------:R-:W-:Y:S01]  /*45a0*/  FSETP.NEU.FTZ.AND P2, PT, R11.reuse, -INF , PT ;  /* 0xff8000000b00780b */ /* 0x040fe20003f5d000 */
[----:B------:R-:W-:Y:S02]  /*45b0*/  FMUL.FTZ R24, R11, R42 ;  /* 0x0000002a0b187220 */ /* 0x000fe40000410000 */
[----:B------:R-:W-:Y:S03]  /*45c0*/  MUFU.EX2 R130, R130 ;  /* 0x0000008200827308 */ /* 0x000fe60000000800 */
        /* <DEDUP_REMOVED lines=13> */
[-C--:B------:R-:W-:Y:S01]  /*46a0*/  FFMA.FTZ R26, R13, R42.reuse, -R24 ;  /* 0x0000002a0d1a7223 */ /* 0x080fe20000010818 */
[----:B------:R-:W-:Y:S01]  /*46b0*/  FADD.FTZ R13, R93, R34 ;  /* 0x000000225d0d7221 */ /* 0x000fe20000010000 */
[-CC-:B------:R-:W-:Y:S01]  /*46c0*/  FFMA.FTZ R14, R83, R42.reuse, -R24.reuse ;  /* 0x0000002a530e7223 */ /* 0x180fe20000010818 */
[-CC-:B------:R-:W-:Y:S01]  /*46d0*/  FFMA.FTZ R143, R21, R42.reuse, -R24.reuse ;  /* 0x0000002a158f7223 */ /* 0x180fe20000010818 */
[-CC-:B------:R-:W-:Y:S01]  /*46e0*/  FFMA.FTZ R18, R81, R42.reuse, -R24.reuse ;  /* 0x0000002a51127223 */ /* 0x180fe20000010818 */
[----:B------:R-:W3:Y:S01]  /*46f0*/  MUFU.EX2 R4, R4 ;  /* 0x0000000400047308 */ /* 0x000ee20000000800 */
[----:B--2---:R-:W-:Y:S01]  /*4700*/  FADD.FTZ R34, R136, R13 ;  /* 0x0000000d88227221 */ /* 0x004fe20000010000 */
[-CC-:B------:R-:W-:Y:S01]  /*4710*/  FFMA.FTZ R137, R27, R42.reuse, -R24.reuse ;  /* 0x0000002a1b897223 */ /* 0x180fe20000010818 */
[-CC-:B------:R-:W-:Y:S01]  /*4720*/  FFMA.FTZ R20, R79, R42.reuse, -R24.reuse ;  /* 0x0000002a4f147223 */ /* 0x180fe20000010818 */
[-C--:B------:R-:W-:Y:S01]  /*4730*/  FFMA.FTZ R139, R31, R42.reuse, -R24 ;  /* 0x0000002a1f8b7223 */ /* 0x080fe20000010818 */
[----:B0-----:R-:W-:Y:S01]  /*4740*/  FADD.FTZ R13, R97, R34 ;  /* 0x00000022610d7221 */ /* 0x001fe20000010000 */
[-CC-:B------:R-:W-:Y:S01]  /*4750*/  FFMA.FTZ R133, R35, R42.reuse, -R24.reuse ;  /* 0x0000002a23857223 */ /* 0x180fe20000010818 */
[-CC-:B------:R-:W-:Y:S01]  /*4760*/  FFMA.FTZ R28, R37, R42.reuse, -R24.reuse ;  /* 0x0000002a251c7223 */ /* 0x180fe20000010818 */
[----:B------:R-:W0:Y:S01]  /*4770*/  MUFU.EX2 R151, R151 ;  /* 0x0000009700977308 */ /* 0x000e220000000800 */
[----:B-1----:R-:W-:Y:S01]  /*4780*/  FADD.FTZ R36, R138, R13 ;  /* 0x0000000d8a247221 */ /* 0x002fe20000010000 */
[-CC-:B------:R-:W-:Y:S01]  /*4790*/  FFMA.FTZ R135, R39, R42.reuse, -R24.reuse ;  /* 0x0000002a27877223 */ /* 0x180fe20000010818 */
[-CC-:B------:R-:W-:Y:S01]  /*47a0*/  FFMA.FTZ R30, R41, R42.reuse, -R24.reuse ;  /* 0x0000002a291e7223 */ /* 0x180fe20000010818 */
[-C--:B------:R-:W-:Y:S01]  /*47b0*/  FFMA.FTZ R129, R43, R42.reuse, -R24 ;  /* 0x0000002a2b817223 */ /* 0x080fe20000010818 */
[----:B----4-:R-:W-:Y:S01]  /*47c0*/  FADD.FTZ R13, R101, R36 ;  /* 0x00000024650d7221 */ /* 0x010fe20000010000 */
[-CC-:B------:R-:W-:Y:S01]  /*47d0*/  FFMA.FTZ R99, R99, R42.reuse, -R24.reuse ;  /* 0x0000002a63637223 */ /* 0x180fe20000010818 */
[-C--:B------:R-:W-:Y:S01]  /*47e0*/  FFMA.FTZ R113, R113, R42.reuse, -R24 ;  /* 0x0000002a71717223 */ /* 0x080fe20000010818 */
[----:B------:R-:W1:Y:S01]  /*47f0*/  MUFU.EX2 R6, R6 ;  /* 0x0000000600067308 */ /* 0x000e620000000800 */
[----:B---3--:R-:W-:Y:S01]  /*4800*/  FADD.FTZ R32, R149, R4 ;  /* 0x0000000495207221 */ /* 0x008fe20000010000 */
[----:B------:R-:W-:Y:S01]  /*4810*/  FADD.FTZ R36, R132, R13 ;  /* 0x0000000d84247221 */ /* 0x000fe20000010000 */
[-CC-:B------:R-:W-:Y:S01]  /*4820*/  FFMA.FTZ R115, R115, R42.reuse, -R24.reuse ;  /* 0x0000002a73737223 */ /* 0x180fe20000010818 */
[-CC-:B------:R-:W-:Y:S01]  /*4830*/  FFMA.FTZ R117, R117, R42.reuse, -R24.reuse ;  /* 0x0000002a75757223 */ /* 0x180fe20000010818 */
[-C--:B------:R-:W-:Y:S01]  /*4840*/  FFMA.FTZ R121, R121, R42.reuse, -R24 ;  /* 0x0000002a79797223 */ /* 0x080fe20000010818 */
[----:B------:R-:W-:Y:S01]  /*4850*/  FADD.FTZ R13, R25, R36 ;  /* 0x00000024190d7221 */ /* 0x000fe20000010000 */
        /* <DEDUP_REMOVED lines=8> */
[----:B------:R-:W-:Y:S01]  /*48e0*/  FFMA.FTZ R109, R109, R42, -R24 ;  /* 0x0000002a6d6d7223 */ /* 0x000fe20000010818 */
        /* <DEDUP_REMOVED lines=9> */
[----:B------:R-:W-:Y:S01]  /*4980*/  FFMA.FTZ R32, R15, R42, -R24 ;  /* 0x0000002a0f207223 */ /* 0x000fe20000010818 */
[----:B------:R-:W-:Y:S02]  /*4990*/  F2FP.BF16.F32.PACK_AB R138, R101, R138 ;  /* 0x0000008a658a723e */ /* 0x000fe400000010ff */
[----:B------:R-:W-:Y:S02]  /*49a0*/  F2FP.BF16.F32.PACK_AB R132, R25, R132 ;  /* 0x000000841984723e */ /* 0x000fe400000010ff */
[----:B------:R-:W-:Y:S01]  /*49b0*/  F2FP.BF16.F32.PACK_AB R134, R29, R134 ;  /* 0x000000861d86723e */ /* 0x000fe200000010ff */
[----:B------:R-:W2:Y:S01]  /*49c0*/  MUFU.EX2 R12, R12 ;  /* 0x0000000c000c7308 */ /* 0x000ea20000000800 */
[C---:B0-----:R-:W-:Y:S01]  /*49d0*/  FADD.FTZ R34, R10.reuse, R5 ;  /* 0x000000050a227221 */ /* 0x041fe20000010000 */
[----:B------:R-:W-:-:S02]  /*49e0*/  F2FP.BF16.F32.PACK_AB R145, R10, R145 ;  /* 0x000000910a91723e */ /* 0x000fc400000010ff */
        /* <DEDUP_REMOVED lines=17> */
[----:B-1----:R-:W-:Y:S01]  /*4b00*/  FADD.FTZ R5, R137, R36 ;  /* 0x0000002489057221 */ /* 0x002fe20000010000 */
[----:B------:R-:W-:Y:S01]  /*4b10*/  FADD.FTZ R36, R130, R13 ;  /* 0x0000000d82247221 */ /* 0x000fe20000010000 */
[----:B------:R-:W-:-:S03]  /*4b20*/  F2FP.BF16.F32.PACK_AB R130, R53, R130 ;  /* 0x000000823582723e */ /* 0x000fc600000010ff */
[----:B------:R-:W-:Y:S02]  /*4b30*/  FADD.FTZ R13, R53, R36 ;  /* 0x00000024350d7221 */ /* 0x000fe40000010000 */
        /* <DEDUP_REMOVED lines=61> */
[----:B--2---:R-:W-:-:S04]  /*4f10*/  FADD.FTZ R13, R69, R10 ;  /* 0x0000000a450d7221 */ /* 0x004fc80000010000 */
[C---:B0-----:R-:W-:Y:S01]  /*4f20*/  FADD.FTZ R4, R6.reuse, R13 ;  /* 0x0000000d06047221 */ /* 0x041fe20000010000 */
[----:B------:R-:W-:Y:S01]  /*4f30*/  F2FP.BF16.F32.PACK_AB R123, R6, R69 ;  /* 0x00000045067b723e */ /* 0x000fe200000010ff */
[----:B------:R-:W-:Y:S02]  /*4f40*/  VIADD R6, R22, 0xfffffffe ;  /* 0xfffffffe16067836 */ /* 0x000fe40000000000 */
        /* <DEDUP_REMOVED lines=13> */
.L_x_12969:
[----:B------:R-:W-:-:S11]  /*5020*/  UISETP.NE.AND UP2, UPT, UR5, 0x1, UPT ;  /* 0x000000010500788c */ /* 0x000fd6000bf45270 */
[----:B------:R-:W-:Y:S02]  /*5030*/  @UP2 ULDC.64 UR14, c[0x0][0x9e8] ;  /* 0x00027a00000e2ab9 */ /* 0x000fe40000000a00 */
[----:B------:R-:W-:-:S04]  /*5040*/  UIMAD.WIDE.U32 UR6, UR10, UR14, URZ ;  /* 0x0000000e0a0672a5 */ /* 0x000fc8000f8e003f */
[----:B------:R-:W-:-:S12]  /*5050*/  @UP2 USHF.R.U32.HI UR10, URZ, UR15, UR7 ;  /* 0x0000000f3f0a2299 */ /* 0x000fd80008011607 */
.L_x_12970:
[----:B------:R-:W-:-:S04]  /*5060*/  UIMAD UR5, UR10, UR5, UR5 ;  /* 0x000000050a0572a4 */ /* 0x000fc8000f8e0205 */
[----:B------:R-:W-:-:S04]  /*5070*/  UISETP.LT.AND UP2, UPT, UR4, UR5, UPT ;  /* 0x000000050400728c */ /* 0x000fc8000bf41270 */
[----:B------:R-:W-:-:S12]  /*5080*/  USEL UR4, UR4, UR5, UP2 ;  /* 0x0000000504047287 */ /* 0x000fd80009000000 */
.L_x_12968:
        /* <DEDUP_REMOVED lines=23> */
[----:B------:R-:W-:-:S11]  /*5200*/  CS2R R88, SRZ ;  /* 0x0000000000587805 */ /* 0x000fd6000001ff00 */
[----:B------:R-:W-:Y:S05]  /*5210*/  @!P2 BRA `(.L_x_12971) ;  /* 0x00000034007ca947 */ /* 0x000fea0003800000 */
[----:B------:R-:W-:Y:S01]  /*5220*/  IMAD.MOV.U32 R119, RZ, RZ, RZ ;  /* 0x000000ffff777224 */ /* 0x000fe200078e00ff */
[----:B------:R-:W-:Y:S01]  /*5230*/  UMOV UR7, URZ ;  /* 0x0000003f00077c82 */ /* 0x000fe20008000000 */
[----:B------:R-:W-:Y:S01]  /*5240*/  UMOV UR6, URZ ;  /* 0x0000003f00067c82 */ /* 0x000fe20008000000 */
[----:B------:R-:W-:Y:S01]  /*5250*/  ULDC UR29, c[0x0][0x9e4] ;  /* 0x00027900001d7ab9 */ /* 0x000fe20000000800 */
[----:B------:R-:W-:Y:S01]  /*5260*/  ULDC UR27, c[0x0][0x2f0] ;  /* 0x0000bc00001b7ab9 */ /* 0x000fe20000000800 */
[----:B------:R-:W-:Y:S01]  /*5270*/  ULDC UR30, c[0x0][0x9d8] ;  /* 0x00027600001e7ab9 */ /* 0x000fe20000000800 */
[----:B------:R-:W-:-:S05]  /*5280*/  ULDC UR28, c[0x0][0x9e0] ;  /* 0x00027800001c7ab9 */ /* 0x000fca0000000800 */
.L_x_12988:
        /* <DEDUP_REMOVED lines=9> */
.L_x_12973:
[----:B------:R-:W-:Y:S01]  /*5320*/  ULEA UR10, UR4, UR38, 0x3 ;  /* 0x00000026040a7291 */ /* 0x000fe2000f8e183f */
[----:B------:R-:W-:-:S05]  /*5330*/  IMAD.U32 R10, RZ, RZ, UR5 ;  /* 0x00000005ff0a7e24 */ /* 0x000fca000f8e00ff */
[----:B------:R-:W-:-:S04]  /*5340*/  SHF.L.U32 R10, R10, 0x1f, RZ ;  /* 0x0000001f0a0a7819 */ /* 0x000fc800000006ff */
[----:B------:R0:W1:Y:S01]  /*5350*/  SYNCS.PHASECHK.TRANS64.TRYWAIT P2, [UR10+0x16830], R10 ;  /* 0x0168300aff0075a7 */ /* 0x000062000804014a */
[----:B------:R-:W-:Y:S05]  /*5360*/  @!P0 BRA `(.L_x_12974) ;  /* 0x0000000000048947 */ /* 0x000fea0003800000 */
[----:B------:R-:W-:Y:S01]  /*5370*/  BPT.TRAP 0x1 ;  /* 0x000000040000795c */ /* 0x000fe20000300000 */
.L_x_12974:
[----:B-1----:R-:W-:Y:S05]  /*5380*/  @P2 BRA `(.L_x_12972) ;  /* 0x0000000000082947 */ /* 0x002fea0003800000 */
[----:B------:R-:W1:Y:S02]  /*5390*/  SYNCS.PHASECHK.TRANS64.TRYWAIT P2, [UR10+0x16830], R10 ;  /* 0x0168300aff0075a7 */ /* 0x000e64000804014a */
[----:B-1----:R-:W-:Y:S05]  /*53a0*/  @!P2 BRA `(.L_x_12975) ;  /* 0x000000e40088a947 */ /* 0x002fea0003800000 */
.L_x_12972:
        /* <DEDUP_REMOVED lines=27> */
.L_x_12977:
[----:B------:R-:W-:Y:S01]  /*5560*/  ULEA UR10, UR6, UR38, 0x3 ;  /* 0x00000026060a7291 */ /* 0x000fe2000f8e183f */
[----:B------:R-:W-:-:S05]  /*5570*/  IMAD.U32 R10, RZ, RZ, UR7 ;  /* 0x00000007ff0a7e24 */ /* 0x000fca000f8e00ff */
[----:B------:R-:W-:-:S04]  /*5580*/  SHF.L.U32 R10, R10, 0x1f, RZ ;  /* 0x0000001f0a0a7819 */ /* 0x000fc800000006ff */
[----:B------:R0:W1:Y:S01]  /*5590*/  SYNCS.PHASECHK.TRANS64.TRYWAIT P2, [UR10+0x16850], R10 ;  /* 0x0168500aff0075a7 */ /* 0x000062000804014a */
[----:B------:R-:W-:Y:S05]  /*55a0*/  @!P0 BRA `(.L_x_12978) ;  /* 0x0000000000048947 */ /* 0x000fea0003800000 */
[----:B------:R-:W-:Y:S01]  /*55b0*/  BPT.TRAP 0x1 ;  /* 0x000000040000795c */ /* 0x000fe20000300000 */
.L_x_12978:
[----:B-1----:R-:W-:Y:S05]  /*55c0*/  @P2 BRA `(.L_x_12976) ;  /* 0x0000000000082947 */ /* 0x002fea0003800000 */
[----:B------:R-:W1:Y:S02]  /*55d0*/  SYNCS.PHASECHK.TRANS64.TRYWAIT P2, [UR10+0x16850], R10 ;  /* 0x0168500aff0075a7 */ /* 0x000e64000804014a */
[----:B-1----:R-:W-:Y:S05]  /*55e0*/  @!P2 BRA `(.L_x_12979) ;  /* 0x000000e40010a947 */ /* 0x002fea0003800000 */
.L_x_12976:
        /* <DEDUP_REMOVED lines=12> */
[----:B------:R-:W-:Y:S01]  /*56b0*/  ULEA UR7, UR6, UR7, 0xa ;  /* 0x0000000706077291 */ /* 0x000fe2000f8e503f */
[----:B------:R-:W-:Y:S01]  /*56c0*/  FMUL.FTZ R51, R74, UR30 ;  /* 0x0000001e4a337c20 */ /* 0x000fe20008410000 */
[----:B------:R-:W-:-:S02]  /*56d0*/  IMAD.MOV.U32 R74, RZ, RZ, R0 ;  /* 0x000000ffff4a7224 */ /* 0x000fc400078e0000 */
[----:B------:R-:W-:Y:S01]  /*56e0*/  FMUL.FTZ R12, R26, UR30 ;  /* 0x0000001e1a0c7c20 */ /* 0x000fe20008410000 */
[----:B------:R-:W-:Y:S01]  /*56f0*/  FMUL.FTZ R23, R32, UR30 ;  /* 0x0000001e20177c20 */ /* 0x000fe20008410000 */
[----:B------:R-:W-:Y:S01]  /*5700*/  FMUL.FTZ R26, R39, UR30 ;  /* 0x0000001e271a7c20 */ /* 0x000fe20008410000 */
[----:B------:R-:W-:Y:S01]  /*5710*/  FMUL.FTZ R32, R41, UR30 ;  /* 0x0000001e29207c20 */ /* 0x000fe20008410000 */
[----:B------:R-:W-:Y:S01]  /*5720*/  UMOV UR10, UR7 ;  /* 0x00000007000a7c82 */ /* 0x000fe20008000000 */
[----:B------:R-:W-:Y:S01]  /*5730*/  FMUL.FTZ R39, R54, UR30 ;  /* 0x0000001e36277c20 */ /* 0x000fe20008410000 */
[----:B------:R-:W-:Y:S01]  /*5740*/  HGMMA.64x64x16.F32.BF16 R88, R148, gdesc[UR8].tnspB, R88, gsb0 ;  /* 0x40e0000894587df0 */ /* 0x000fe20008001858 */
        /* <DEDUP_REMOVED lines=43> */
[----:B------:R-:W0:Y:S04]  /*5a00*/  MUFU.TANH R10, R10 ;  /* 0x0000000a000a7308 */ /* 0x000e280000002400 */
[----:B------:R-:W-:-:S04]  /*5a10*/  @!P1 VIADD R35, R35, 0x16840 ;  /* 0x0001684023239836 */ /* 0x000fc80000000000 */
[----:B------:R-:W1:Y:S01]  /*5a20*/  MUFU.TANH R13, R13 ;  /* 0x0000000d000d7308 */ /* 0x000e620000002400 */
[----:B------:R-:W-:-:S07]  /*5a30*/  @!P1 PRMT R35, RZ, 0x654, R35 ;  /* 0x00000654ff239816 */ /* 0x000fce0000000023 */
[----:B------:R-:W2:Y:S08]  /*5a40*/  MUFU.TANH R12, R12 ;  /* 0x0000000c000c7308 */ /* 0x000eb00000002400 */
[----:B------:R-:W3:Y:S08]  /*5a50*/  MUFU.TANH R14, R14 ;  /* 0x0000000e000e7308 */ /* 0x000ef00000002400 */
[----:B------:R-:W4:Y:S01]  /*5a60*/  MUFU.TANH R19, R19 ;  /* 0x0000001300137308 */ /* 0x000f220000002400 */
[----:B------:R-:W-:-:S02]  /*5a70*/  WARPGROUP.DEPBAR.LE gsb0, 0x0 ;  /* 0x00008000000079c5 */ /* 0x000fc40000010000 */
[----:B------:R-:W-:-:S05]  /*5a80*/  WARPGROUP.ARRIVE ;  /* 0x00000000000079c5 */ /* 0x000fca0000000000 */
[----:B------:R-:W0:Y:S01]  /*5a90*/  MUFU.TANH R20, R20 ;  /* 0x0000001400147308 */ /* 0x000e220000002400 */
[----:B------:R-:W-:Y:S01]  /*5aa0*/  HGMMA.64x64x16.F32.BF16 R88, R144, gdesc[UR8].tnspB, R88, gsb0 ;  /* 0x40e0000890587df0 */ /* 0x000fe20008001858 */
        /* <DEDUP_REMOVED lines=64> */
[----:B------:R-:W-:Y:S01]  /*5eb0*/  FMUL.FTZ R134, R48, UR30 ;  /* 0x0000001e30867c20 */ /* 0x000fe20008410000 */
[----:B------:R-:W-:Y:S01]  /*5ec0*/  FMUL.FTZ R48, R67, UR30 ;  /* 0x0000001e43307c20 */ /* 0x000fe20008410000 */
[----:B------:R-:W-:Y:S01]  /*5ed0*/  FMUL.FTZ R67, R68, UR30 ;  /* 0x0000001e44437c20 */ /* 0x000fe20008410000 */
[----:B------:R-:W-:Y:S01]  /*5ee0*/  IMAD.SHL.U32 R68, R6, 0x80, RZ ;  /* 0x0000008006447824 */ /* 0x000fe200078e00ff */
[----:B------:R-:W-:Y:S01]  /*5ef0*/  HGMMA.64x64x16.F32.BF16 R88, R128, gdesc[UR8].tnspB, R88, gsb0 ;  /* 0x40e0000880587df0 */ /* 0x000fe20008001858 */
[----:B------:R-:W-:Y:S01]  /*5f00*/  UIADD3 UR10, UR7, 0x300, URZ ;  /* 0x00000300070a7890 */ /* 0x000fe2000fffe03f */
[----:B------:R-:W-:Y:S01]  /*5f10*/  FMUL.FTZ R133, R49, UR30 ;  /* 0x0000001e31857c20 */ /* 0x000fe20008410000 */
[----:B------:R-:W-:Y:S01]  /*5f20*/  UMOV UR11, 0x40000040 ;  /* 0x40000040000b7882 */ /* 0x000fe20000000000 */
[----:B-----5:R-:W5:Y:S01]  /*5f30*/  LDC R44, c[0x0][0x288] ;  /* 0x0000a200ff2c7b82 */ /* 0x020f620000000800 */
[----:B------:R-:W-:Y:S01]  /*5f40*/  IADD3 R58, -R68, 0x1, RZ ;  /* 0x00000001443a7810 */ /* 0x000fe20007ffe1ff */
[----:B------:R-:W-:Y:S01]  /*5f50*/  FMUL.FTZ R135, R53, UR30 ;  /* 0x0000001e35877c20 */ /* 0x000fe20008410000 */
[----:B------:R-:W-:Y:S01]  /*5f60*/  FMUL.FTZ R49, R70, UR30 ;  /* 0x0000001e46317c20 */ /* 0x000fe20008410000 */
[----:B------:R-:W-:Y:S01]  /*5f70*/  FMUL.FTZ R53, R78, UR30 ;  /* 0x0000001e4e357c20 */ /* 0x000fe20008410000 */
[----:B------:R-:W0:Y:S01]  /*5f80*/  MUFU.TANH R134, R134 ;  /* 0x0000008600867308 */ /* 0x000e220000002400 */
[----:B------:R-:W-:-:S02]  /*5f90*/  IMAD R75, R3, -0x2, R58 ;  /* 0xfffffffe034b7824 */ /* 0x000fc400078e023a */
[----:B------:R-:W-:Y:S02]  /*5fa0*/  FMUL.FTZ R58, R87, UR30 ;  /* 0x0000001e573a7c20 */ /* 0x000fe40008410000 */
[----:B------:R-:W-:-:S03]  /*5fb0*/  IMAD R75, R16, UR27, R75 ;  /* 0x0000001b104b7c24 */ /* 0x000fc6000f8e024b */
[----:B------:R-:W0:Y:S08]  /*5fc0*/  MUFU.TANH R133, R133 ;  /* 0x0000008500857308 */ /* 0x000e300000002400 */
[----:B------:R-:W0:Y:S01]  /*5fd0*/  MUFU.TANH R135, R135 ;  /* 0x0000008700877308 */ /* 0x000e220000002400 */
[----:B-----5:R-:W-:-:S04]  /*5fe0*/  IMAD.IADD R75, R75, 0x1, -R44 ;  /* 0x000000014b4b7824 */ /* 0x020fc800078e0a2c */
[----:B------:R-:W-:-:S03]  /*5ff0*/  VIADD R72, R75, UR28 ;  /* 0x0000001c4b487c36 */ /* 0x000fc60008000000 */
[----:B------:R-:W0:Y:S01]  /*6000*/  MUFU.TANH R48, R48 ;  /* 0x0000003000307308 */ /* 0x000e220000002400 */
[----:B------:R-:W-:-:S07]  /*6010*/  VIADD R70, R75, UR25 ;  /* 0x000000194b467c36 */ /* 0x000fce0008000000 */
        /* <DEDUP_REMOVED lines=8> */
[----:B------:R-:W-:-:S03]  /*60a0*/  FMUL.FTZ R57, R86, UR30 ;  /* 0x0000001e56397c20 */ /* 0x000fc60008410000 */
[----:B------:R-:W0:Y:S01]  /*60b0*/  MUFU.TANH R81, R81 ;  /* 0x0000005100517308 */ /* 0x000e220000002400 */
[----:B------:R-:W-:Y:S01]  /*60c0*/  HGMMA.64x64x16.F32.BF16 R88, R124, gdesc[UR8].tnspB, R88, gsb0 ;  /* 0x40e000087c587df0 */ /* 0x000fe20008001858 */
[----:B------:R-:W-:Y:S01]  /*60d0*/  UIADD3 UR10, UR7, 0x380, URZ ;  /* 0x00000380070a7890 */ /* 0x000fe2000fffe03f */
[----:B------:R-:W-:Y:S02]  /*60e0*/  UMOV UR11, 0x40000040 ;  /* 0x40000040000b7882 */ /* 0x000fe40000000000 */
[----:B------:R-:W-:-:S03]  /*60f0*/  @UP0 ULDC UR7, c[0x0][0x44c] ;  /* 0x0001130000070ab9 */ /* 0x000fc60000000800 */
[----:B------:R-:W0:Y:S01]  /*6100*/  MUFU.TANH R128, R128 ;  /* 0x0000008000807308 */ /* 0x000e220000002400 */
[----:B------:R-:W-:Y:S01]  /*6110*/  @P2 IMAD.HI.U32 R34, R0, UR7, RZ ;  /* 0x0000000700222c27 */ /* 0x000fe2000f8e00ff */
[----:B------:R-:W-:Y:S01]  /*6120*/  @UP0 ULDC UR7, c[0x0][0x450] ;  /* 0x0001140000070ab9 */ /* 0x000fe20000000800 */
[----:B------:R-:W-:-:S03]  /*6130*/  ISETP.GE.U32.AND P2, PT, R2, 0x180, PT ;  /* 0x000001800200780c */ /* 0x000fc60003f46070 */
[----:B------:R-:W-:Y:S01]  /*6140*/  @P3 SHF.R.U32.HI R74, RZ, UR7, R34 ;  /* 0x00000007ff4a3c19 */ /* 0x000fe20008011622 */
[----:B------:R-:W-:Y:S01]  /*6150*/  VIADD R34, R17, 0x9 ;  /* 0x0000000911227836 */ /* 0x000fe20000000000 */
[----:B------:R-:W0:Y:S03]  /*6160*/  MUFU.TANH R55, R55 ;  /* 0x0000003700377308 */ /* 0x000e260000002400 */
[----:B------:R-:W5:Y:S01]  /*6170*/  SHFL.IDX PT, R79, R74, RZ, 0x1c1f ;  /* 0x001c1fff4a4f7589 */ /* 0x000f6200000e0000 */
[----:B------:R-:W-:Y:S02]  /*6180*/  SEL R34, R34, 0x9, !P2 ;  /* 0x0000000922227807 */ /* 0x000fe40005000000 */
[----:B------:R-:W-:Y:S02]  /*6190*/  PLOP3.LUT P2, PT, PT, PT, UP1, 0x40, 0x0 ;  /* 0x000000000000781c */ /* 0x000fe40003f4e818 */
[----:B------:R-:W0:Y:S08]  /*61a0*/  MUFU.TANH R56, R56 ;  /* 0x0000003800387308 */ /* 0x000e300000002400 */
[----:B------:R-:W0:Y:S08]  /*61b0*/  MUFU.TANH R77, R77 ;  /* 0x0000004d004d7308 */ /* 0x000e300000002400 */
[----:B------:R-:W0:Y:S01]  /*61c0*/  MUFU.TANH R69, R69 ;  /* 0x0000004500457308 */ /* 0x000e220000002400 */
[----:B-----5:R-:W-:-:S02]  /*61d0*/  IMAD.IADD R76, R72, 0x1, R79 ;  /* 0x00000001484c7824 */ /* 0x020fc400078e024f */
[----:B------:R-:W-:-:S05]  /*61e0*/  IMAD.IADD R78, R70, 0x1, R79 ;  /* 0x00000001464e7824 */ /* 0x000fca00078e024f */
[----:B------:R-:W0:Y:S08]  /*61f0*/  MUFU.TANH R57, R57 ;  /* 0x0000003900397308 */ /* 0x000e300000002400 */
[----:B------:R-:W0:Y:S01]  /*6200*/  MUFU.TANH R58, R58 ;  /* 0x0000003a003a7308 */ /* 0x000e220000002400 */
[----:B------:R-:W-:Y:S02]  /*6210*/  WARPGROUP.DEPBAR.LE gsb0, 0x0 ;  /* 0x00008000000079c5 */ /* 0x000fe40000010000 */
[----:B------:R-:W-:-:S06]  /*6220*/  WARPGROUP.ARRIVE ;  /* 0x00000000000079c5 */ /* 0x000fcc0000000000 */
[----:B------:R-:W-:Y:S03]  /*6230*/  HGMMA.64x64x16.F32.BF16 R88, R120, gdesc[UR8].tnspB, R88, gsb0 ;  /* 0x40e0000878587df0 */ /* 0x000fe60008001858 */
        /* <DEDUP_REMOVED lines=17> */
.L_x_12982:
[----:B------:R-:W-:-:S05]  /*6350*/  IMAD.U32 R79, RZ, RZ, UR29 ;  /* 0x0000001dff4f7e24 */ /* 0x000fca000f8e00ff */
[----:B------:R-:W-:-:S13]  /*6360*/  ISETP.NE.AND P2, PT, R79, 0x1, PT ;  /* 0x000000014f00780c */ /* 0x000fda0003f45270 */
[----:B------:R-:W0:Y:S02]  /*6370*/  @P2 LDC.64 R34, c[0x0][0x9e8] ;  /* 0x00027a00ff222b82 */ /* 0x000e240000000a00 */
[----:B0-----:R-:W-:-:S05]  /*6380*/  @P2 IMAD.HI.U32 R34, R75, R34, RZ ;  /* 0x000000224b222227 */ /* 0x001fca00078e00ff */
[----:B------:R-:W-:-:S07]  /*6390*/  @P2 SHF.R.U32.HI R75, RZ, R35, R34 ;  /* 0x00000023ff4b2219 */ /* 0x000fce0000011622 */
.L_x_12983:
[----:B------:R-:W-:Y:S05]  /*63a0*/  BSYNC B0 ;  /* 0x0000000000007941 */ /* 0x000fea0003800000 */
.L_x_12981:
[----:B------:R-:W-:-:S04]  /*63b0*/  IMAD R34, R75, R79, -R68 ;  /* 0x0000004f4b227224 */ /* 0x000fc800078e0a44 */
[----:B------:R-:W-:-:S05]  /*63c0*/  IMAD R35, R3, -0x2, R34 ;  /* 0xfffffffe03237824 */ /* 0x000fca00078e0222 */
[----:B------:R-:W-:Y:S02]  /*63d0*/  VIADDMNMX R76, R35, R79, R76, PT ;  /* 0x0000004f234c7246 */ /* 0x000fe4000380014c */
[----:B------:R-:W-:-:S07]  /*63e0*/  VIMNMX R78, R78, R35, !PT ;  /* 0x000000234e4e7248 */ /* 0x000fce0007fe0100 */
.L_x_12980:
        /* <DEDUP_REMOVED lines=13> */
[----:B-1----:R-:W-:Y:S01]  /*64c0*/  IMAD.IADD R10, R72, 0x1, R87 ;  /* 0x00000001480a7824 */ /* 0x002fe200078e0257 */
[C---:B------:R-:W-:Y:S02]  /*64d0*/  ISETP.LT.OR P6, PT, R76.reuse, 0x9, P6 ;  /* 0x000000094c00780c */ /* 0x040fe400037c1670 */
[C---:B------:R-:W-:Y:S02]  /*64e0*/  ISETP.LT.OR P3, PT, R76.reuse, 0xa, P3 ;  /* 0x0000000a4c00780c */ /* 0x040fe40001f61670 */
[----:B------:R-:W-:Y:S02]  /*64f0*/  ISETP.LT.OR P5, PT, R76, 0x21, P5 ;  /* 0x000000214c00780c */ /* 0x000fe40002fa1670 */
[----:B------:R-:W-:Y:S02]  /*6500*/  FSEL R125, R13, -INF , !P4 ;  /* 0xff8000000d7d7808 */ /* 0x000fe40006000000 */
[----:B------:R-:W-:-:S02]  /*6510*/  FSEL R139, R19, -INF , !P6 ;  /* 0xff800000138b7808 */ /* 0x000fc40007000000 */
[----:B------:R-:W-:Y:S01]  /*6520*/  FSEL R131, R20, -INF , !P3 ;  /* 0xff80000014837808 */ /* 0x000fe20005800000 */
[----:B------:R-:W-:Y:S01]  /*6530*/  IMAD.IADD R20, R70, 0x1, R87 ;  /* 0x0000000146147824 */ /* 0x000fe200078e0257 */
        /* <DEDUP_REMOVED lines=94> */
.L_x_12986:
[----:B------:R-:W-:-:S05]  /*6b20*/  IMAD.U32 R32, RZ, RZ, UR29 ;  /* 0x0000001dff207e24 */ /* 0x000fca000f8e00ff */
[----:B------:R-:W-:-:S13]  /*6b30*/  ISETP.NE.AND P3, PT, R32, 0x1, PT ;  /* 0x000000012000780c */ /* 0x000fda0003f65270 */
[----:B------:R-:W0:Y:S02]  /*6b40*/  @P3 LDC.64 R30, c[0x0][0x9e8] ;  /* 0x00027a00ff1e3b82 */ /* 0x000e240000000a00 */
[----:B0-----:R-:W-:-:S05]  /*6b50*/  @P3 IMAD.HI.U32 R30, R13, R30, RZ ;  /* 0x0000001e0d1e3227 */ /* 0x001fca00078e00ff */
[----:B------:R-:W-:-:S07]  /*6b60*/  @P3 SHF.R.U32.HI R13, RZ, R31, R30 ;  /* 0x0000001fff0d3219 */ /* 0x000fce000001161e */
.L_x_12987:
[----:B------:R-:W-:Y:S05]  /*6b70*/  BSYNC B0 ;  /* 0x0000000000007941 */ /* 0x000fea0003800000 */
.L_x_12985:
[----:B------:R-:W-:-:S04]  /*6b80*/  IMAD R68, R13, R32, -R68 ;  /* 0x000000200d447224 */ /* 0x000fc800078e0a44 */
[----:B------:R-:W-:-:S05]  /*6b90*/  IMAD R13, R3, -0x2, R68 ;  /* 0xfffffffe030d7824 */ /* 0x000fca00078e0244 */
[----:B------:R-:W-:Y:S02]  /*6ba0*/  VIADDMNMX R10, R13, R32, R10, PT ;  /* 0x000000200d0a7246 */ /* 0x000fe4000380010a */
[----:B------:R-:W-:-:S07]  /*6bb0*/  VIMNMX R20, R20, R13, !PT ;  /* 0x0000000d14147248 */ /* 0x000fce0007fe0100 */
.L_x_12984:
[----:B------:R-:W-:Y:S01]  /*6bc0*/  FMNMX.FTZ R30, R121, R7, !PT ;  /* 0x00000007791e7209 */ /* 0x000fe20007810000 */
[----:B------:R-:W0:Y:S01]  /*6bd0*/  LDC R42, c[0x0][0x988] ;  /* 0x00026200ff2a7b82 */ /* 0x000e220000000800 */
[C---:B------:R-:W-:Y:S01]  /*6be0*/  ISETP.GT.AND P4, PT, R20.reuse, 0x1, P2 ;  /* 0x000000011400780c */ /* 0x040fe20001784270 */
[----:B------:R-:W-:Y:S01]  /*6bf0*/  UMOV UR7, UR5 ;  /* 0x0000000500077c82 */ /* 0x000fe20008000000 */
        /* <DEDUP_REMOVED lines=13> */
[----:B------:R-:W-:Y:S02]  /*6cd0*/  ISETP.LT.OR P4, PT, R10, 0x12, P4 ;  /* 0x000000120a00780c */ /* 0x000fe40002781670 */
        /* <DEDUP_REMOVED lines=42> */
[----:B------:R-:W-:-:S04]  /*6f80*/  FMNMX.FTZ R30, R81, R30, !PT ;  /* 0x0000001e511e7209 */ /* 0x000fc80007810000 */
[----:B------:R-:W-:-:S04]  /*6f90*/  FMNMX.FTZ R30, R77, R30, !PT ;  /* 0x0000001e4d1e7209 */ /* 0x000fc80007810000 */
[----:B------:R-:W-:-:S05]  /*6fa0*/  FMNMX.FTZ R30, R69, R30, !PT ;  /* 0x0000001e451e7209 */ /* 0x000fca0007810000 */
[----:B------:R-:W1:Y:S02]  /*6fb0*/  SHFL.BFLY PT, R13, R30, 0x2, 0x1f ;  /* 0x0c401f001e0d7f89 */ /* 0x000e6400000e0000 */
[----:B-1----:R-:W-:-:S05]  /*6fc0*/  FMNMX.FTZ R32, R30, R13, !PT ;  /* 0x0000000d1e207209 */ /* 0x002fca0007810000 */
[----:B------:R-:W1:Y:S02]  /*6fd0*/  SHFL.BFLY PT, R13, R32, 0x1, 0x1f ;  /* 0x0c201f00200d7f89 */ /* 0x000e6400000e0000 */
        /* <DEDUP_REMOVED lines=9> */
[----:B------:R-:W-:Y:S01]  /*7070*/  FSEL R141, R37, -INF , !P5 ;  /* 0xff800000258d7808 */ /* 0x000fe20006800000 */
[-CC-:B------:R-:W-:Y:S01]  /*7080*/  FFMA.FTZ R37, R149, R42.reuse, -R14.reuse ;  /* 0x0000002a95257223 */ /* 0x180fe2000001080e */
[----:B------:R-:W-:Y:S01]  /*7090*/  ISETP.LT.OR P4, PT, R10, 0x21, P4 ;  /* 0x000000210a00780c */ /* 0x000fe20002781670 */
[-CC-:B------:R-:W-:Y:S01]  /*70a0*/  FFMA.FTZ R146, R151, R42.reuse, -R14.reuse ;  /* 0x0000002a97927223 */ /* 0x180fe2000001080e */
[----:B------:R-:W-:Y:S01]  /*70b0*/  ISETP.GT.AND P5, PT, R20, 0x39, P2 ;  /* 0x000000391400780c */ /* 0x000fe200017a4270 */
[-CC-:B------:R-:W-:Y:S01]  /*70c0*/  FFMA.FTZ R140, R145, R42.reuse, -R14.reuse ;  /* 0x0000002a918c7223 */ /* 0x180fe2000001080e */
[----:B------:R-:W-:Y:S01]  /*70d0*/  FSEL R129, R28, -INF , !P4 ;  /* 0xff8000001c817808 */ /* 0x000fe20006000000 */
[-CC-:B------:R-:W-:Y:S01]  /*70e0*/  FFMA.FTZ R136, R19, R42.reuse, -R14.reuse ;  /* 0x0000002a13887223 */ /* 0x180fe2000001080e */
[----:B------:R-:W-:Y:S01]  /*70f0*/  ISETP.GT.AND P4, PT, R20, RZ, P2 ;  /* 0x000000ff1400720c */ /* 0x000fe20001784270 */
[-CC-:B------:R-:W-:Y:S01]  /*7100*/  FFMA.FTZ R19, R133, R42.reuse, -R14.reuse ;  /* 0x0000002a85137223 */ /* 0x180fe2000001080e */
[C---:B------:R-:W-:Y:S01]  /*7110*/  ISETP.LT.OR P5, PT, R10.reuse, 0x3a, P5 ;  /* 0x0000003a0a00780c */ /* 0x040fe20002fa1670 */
[-CC-:B------:R-:W-:Y:S01]  /*7120*/  FFMA.FTZ R138, R27, R42.reuse, -R14.reuse ;  /* 0x0000002a1b8a7223 */ /* 0x180fe2000001080e */
[----:B------:R-:W-:Y:S01]  /*7130*/  ISETP.LT.OR P4, PT, R10, 0x1, P4 ;  /* 0x000000010a00780c */ /* 0x000fe20002781670 */
[-CC-:B------:R-:W-:Y:S01]  /*7140*/  FFMA.FTZ R27, R135, R42.reuse, -R14.reuse ;  /* 0x0000002a871b7223 */ /* 0x180fe2000001080e */
[----:B------:R-:W-:Y:S01]  /*7150*/  FSEL R153, R40, -INF , !P5 ;  /* 0xff80000028997808 */ /* 0x000fe20006800000 */
[-CC-:B------:R-:W-:Y:S01]  /*7160*/  FFMA.FTZ R132, R137, R42.reuse, -R14.reuse ;  /* 0x0000002a89847223 */ /* 0x180fe2000001080e */
[----:B------:R-:W-:Y:S01]  /*7170*/  FSEL R12, R12, -INF , !P4 ;  /* 0xff8000000c0c7808 */ /* 0x000fe20006000000 */
[-CC-:B------:R-:W-:Y:S01]  /*7180*/  FFMA.FTZ R142, R25, R42.reuse, -R14.reuse ;  /* 0x0000002a198e7223 */ /* 0x180fe2000001080e */
[----:B------:R-:W-:Y:S01]  /*7190*/  ISETP.LT.OR P4, PT, R10, 0x2a, P3 ;  /* 0x0000002a0a00780c */ /* 0x000fe20001f81670 */
[-CC-:B------:R-:W-:Y:S01]  /*71a0*/  FFMA.FTZ R125, R125, R42.reuse, -R14.reuse ;  /* 0x0000002a7d7d7223 */ /* 0x180fe2000001080e */
[----:B------:R-:W-:Y:S01]  /*71b0*/  FMNMX.FTZ R18, R12, R11, !PT ;  /* 0x0000000b0c127209 */ /* 0x000fe20007810000 */
[----:B------:R-:W-:Y:S01]  /*71c0*/  MUFU.EX2 R148, R148 ;  /* 0x0000009400947308 */ /* 0x000fe20000000800 */
[----:B------:R-:W-:Y:S01]  /*71d0*/  ISETP.GT.AND P3, PT, R20, 0x31, P2 ;  /* 0x000000311400780c */ /* 0x000fe20001764270 */
[--C-:B------:R-:W-:Y:S01]  /*71e0*/  FFMA.FTZ R131, R131, R42, -R14.reuse ;  /* 0x0000002a83837223 */ /* 0x100fe2000001080e */
[----:B------:R-:W-:Y:S01]  /*71f0*/  FMNMX.FTZ R18, R31, R18, !PT ;  /* 0x000000121f127209 */ /* 0x000fe20007810000 */
[-CC-:B------:R-:W-:Y:S01]  /*7200*/  FFMA.FTZ R23, R23, R42.reuse, -R14.reuse ;  /* 0x0000002a17177223 */ /* 0x180fe2000001080e */
[----:B------:R-:W-:Y:S01]  /*7210*/  FSEL R139, R36, -INF , !P4 ;  /* 0xff800000248b7808 */ /* 0x000fe20006000000 */
[--C-:B------:R-:W-:Y:S01]  /*7220*/  FFMA.FTZ R120, R73, R42, -R14.reuse ;  /* 0x0000002a49787223 */ /* 0x100fe2000001080e */
[----:B------:R-:W-:Y:S01]  /*7230*/  FMNMX.FTZ R18, R15, R18, !PT ;  /* 0x000000120f127209 */ /* 0x000fe20007810000 */
[----:B------:R-:W-:Y:S01]  /*7240*/  MUFU.EX2 R125, R125 ;  /* 0x0000007d007d7308 */ /* 0x000fe20000000800 */
[----:B------:R-:W-:Y:S01]  /*7250*/  ISETP.GT.AND P4, PT, R20, 0x38, P2 ;  /* 0x000000381400780c */ /* 0x000fe20001784270 */
[----:B------:R-:W-:Y:S01]  /*7260*/  IMAD.U32 R36, RZ, RZ, UR6 ;  /* 0x00000006ff247e24 */ /* 0x000fe2000f8e00ff */
        /* <DEDUP_REMOVED lines=10> */
[----:B------:R-:W-:Y:S01]  /*7310*/  ISETP.LT.OR P4, PT, R10, 0x39, P4 ;  /* 0x000000390a00780c */ /* 0x000fe20002781670 */
[--C-:B------:R-:W-:Y:S01]  /*7320*/  FFMA.FTZ R59, R85, R42, -R14.reuse ;  /* 0x0000002a553b7223 */ /* 0x100fe2000001080e */
[----:B------:R-:W-:Y:S01]  /*7330*/  FMNMX.FTZ R18, R123, R18, !PT ;  /* 0x000000127b127209 */ /* 0x000fe20007810000 */
[----:B------:R-:W-:Y:S01]  /*7340*/  MUFU.EX2 R131, R131 ;  /* 0x0000008300837308 */ /* 0x000fe20000000800 */
[C---:B------:R-:W-:Y:S01]  /*7350*/  ISETP.GT.AND P3, PT, R20.reuse, 0x40, P2 ;  /* 0x000000401400780c */ /* 0x040fe20001764270 */
        /* <DEDUP_REMOVED lines=8> */
[--C-:B------:R-:W-:Y:S01]  /*73e0*/  FFMA.FTZ R63, R83, R42, -R14.reuse ;  /* 0x0000002a533f7223 */ /* 0x100fe2000001080e */
[----:B------:R-:W-:Y:S01]  /*73f0*/  FMNMX.FTZ R18, R29, R18, !PT ;  /* 0x000000121d127209 */ /* 0x000fe20007810000 */
[-CC-:B------:R-:W-:Y:S01]  /*7400*/  FFMA.FTZ R122, R77, R42.reuse, -R14.reuse ;  /* 0x0000002a4d7a7223 */ /* 0x180fe2000001080e */
[----:B------:R-:W-:Y:S01]  /*7410*/  ISETP.LT.OR P3, PT, R10, 0x41, P3 ;  /* 0x000000410a00780c */ /* 0x000fe20001f61670 */
[----:B------:R-:W-:Y:S01]  /*7420*/  FFMA.FTZ R67, R69, R42, -R14 ;  /* 0x0000002a45437223 */ /* 0x000fe2000001080e */
[----:B------:R-:W-:Y:S01]  /*7430*/  FMNMX.FTZ R18, R33, R18, !PT ;  /* 0x0000001221127209 */ /* 0x000fe20007810000 */
[----:B------:R-:W-:Y:S01]  /*7440*/  MUFU.EX2 R37, R37 ;  /* 0x0000002500257308 */ /* 0x000fe20000000800 */
[----:B------:R-:W-:Y:S01]  /*7450*/  ISETP.GT.AND P5, PT, R20, 0x48, P2 ;  /* 0x000000481400780c */ /* 0x000fe200017a4270 */
[----:B------:R-:W-:Y:S01]  /*7460*/  UMOV UR6, UR4 ;  /* 0x0000000400067c82 */ /* 0x000fe20008000000 */
[----:B------:R-:W-:-:S02]  /*7470*/  FMNMX.FTZ R18, R139, R18, !PT ;  /* 0x000000128b127209 */ /* 0x000fc40007810000 */
[----:B------:R-:W-:Y:S02]  /*7480*/  ISETP.LT.OR P4, PT, R10, 0x42, P4 ;  /* 0x000000420a00780c */ /* 0x000fe40002781670 */
[----:B------:R-:W-:Y:S01]  /*7490*/  FMNMX.FTZ R18, R141, R18, !PT ;  /* 0x000000128d127209 */ /* 0x000fe20007810000 */
[----:B------:R-:W-:Y:S01]  /*74a0*/  MUFU.EX2 R146, R146 ;  /* 0x0000009200927308 */ /* 0x000fe20000000800 */
[----:B------:R-:W-:Y:S01]  /*74b0*/  FSEL R147, R41, -INF , !P3 ;  /* 0xff80000029937808 */ /* 0x000fe20005800000 */
[----:B------:R-:W-:Y:S01]  /*74c0*/  FFMA.FTZ R41, R143, R42, -R14 ;  /* 0x0000002a8f297223 */ /* 0x000fe2000001080e */
[----:B------:R-:W-:Y:S02]  /*74d0*/  FMNMX.FTZ R18, R149, R18, !PT ;  /* 0x0000001295127209 */ /* 0x000fe40007810000 */
[----:B------:R-:W-:Y:S02]  /*74e0*/  ISETP.GT.AND P3, PT, R20, 0x49, P2 ;  /* 0x000000491400780c */ /* 0x000fe40001764270 */
[----:B------:R-:W-:Y:S01]  /*74f0*/  FMNMX.FTZ R18, R151, R18, !PT ;  /* 0x0000001297127209 */ /* 0x000fe20007810000 */
[----:B------:R-:W-:Y:S01]  /*7500*/  MUFU.EX2 R39, R39 ;  /* 0x0000002700277308 */ /* 0x000fe20000000800 */
[----:B------:R-:W-:-:S02]  /*7510*/  FSEL R43, R43, -INF , !P4 ;  /* 0xff8000002b2b7808 */ /* 0x000fc40006000000 */
[----:B------:R-:W-:Y:S02]  /*7520*/  FMNMX.FTZ R18, R153, R18, !PT ;  /* 0x0000001299127209 */ /* 0x000fe40007810000 */
[----:B------:R-:W-:Y:S02]  /*7530*/  ISETP.LT.OR P5, PT, R10, 0x49, P5 ;  /* 0x000000490a00780c */ /* 0x000fe40002fa1670 */
[----:B------:R-:W-:Y:S01]  /*7540*/  FMNMX.FTZ R18, R147, R18, !PT ;  /* 0x0000001293127209 */ /* 0x000fe20007810000 */
[----:B------:R-:W-:Y:S01]  /*7550*/  MUFU.EX2 R140, R140 ;  /* 0x0000008c008c7308 */ /* 0x000fe20000000800 */
[----:B------:R-:W-:Y:S02]  /*7560*/  ISETP.GT.AND P4, PT, R20, 0x50, P2 ;  /* 0x000000501400780c */ /* 0x000fe40001784270 */
[----:B------:R-:W-:Y:S02]  /*7570*/  ISETP.LT.OR P3, PT, R10, 0x4a, P3 ;  /* 0x0000004a0a00780c */ /* 0x000fe40001f61670 */
[----:B------:R-:W-:-:S02]  /*7580*/  FSEL R45, R45, -INF , !P5 ;  /* 0xff8000002d2d7808 */ /* 0x000fc40006800000 */
[----:B------:R-:W-:Y:S01]  /*7590*/  FMNMX.FTZ R18, R43, R18, !PT ;  /* 0x000000122b127209 */ /* 0x000fe20007810000 */
[----:B------:R-:W-:Y:S01]  /*75a0*/  MUFU.EX2 R41, R41 ;  /* 0x0000002900297308 */ /* 0x000fe20000000800 */
[----:B------:R-:W-:Y:S02]  /*75b0*/  ISETP.GT.AND P5, PT, R20, 0x51, P2 ;  /* 0x000000511400780c */ /* 0x000fe400017a4270 */
[----:B------:R-:W-:Y:S02]  /*75c0*/  FSEL R143, R46, -INF , !P3 ;  /* 0xff8000002e8f7808 */ /* 0x000fe40005800000 */
[----:B------:R-:W-:Y:S02]  /*75d0*/  ISETP.LT.OR P4, PT, R10, 0x51, P4 ;  /* 0x000000510a00780c */ /* 0x000fe40002781670 */
[----:B------:R-:W-:Y:S01]  /*75e0*/  FMNMX.FTZ R18, R45, R18, !PT ;  /* 0x000000122d127209 */ /* 0x000fe20007810000 */
[----:B------:R-:W-:Y:S01]  /*75f0*/  MUFU.EX2 R142, R142 ;  /* 0x0000008e008e7308 */ /* 0x000fe20000000800 */
[----:B------:R-:W-:-:S02]  /*7600*/  ISETP.GT.AND P3, PT, R20, 0x58, P2 ;  /* 0x000000581400780c */ /* 0x000fc40001764270 */
[----:B------:R-:W-:Y:S02]  /*7610*/  ISETP.LT.OR P5, PT, R10, 0x52, P5 ;  /* 0x000000520a00780c */ /* 0x000fe40002fa1670 */
[----:B------:R-:W-:Y:S02]  /*7620*/  FSEL R47, R47, -INF , !P4 ;  /* 0xff8000002f2f7808 */ /* 0x000fe40006000000 */
[----:B------:R-:W-:Y:S01]  /*7630*/  FMNMX.FTZ R18, R143, R18, !PT ;  /* 0x000000128f127209 */ /* 0x000fe20007810000 */
[----:B------:R-:W-:Y:S01]  /*7640*/  MUFU.EX2 R23, R23 ;  /* 0x0000001700177308 */ /* 0x000fe20000000800 */
[----:B------:R-:W-:Y:S02]  /*7650*/  ISETP.GT.AND P4, PT, R20, 0x59, P2 ;  /* 0x000000591400780c */ /* 0x000fe40001784270 */
[----:B------:R-:W-:Y:S02]  /*7660*/  FSEL R145, R48, -INF , !P5 ;  /* 0xff80000030917808 */ /* 0x000fe40006800000 */
[----:B------:R-:W-:-:S02]  /*7670*/  ISETP.LT.OR P3, PT, R10, 0x59, P3 ;  /* 0x000000590a00780c */ /* 0x000fc40001f61670 */
[----:B------:R-:W-:Y:S01]  /*7680*/  FMNMX.FTZ R18, R47, R18, !PT ;  /* 0x000000122f127209 */ /* 0x000fe20007810000 */
[----:B------:R-:W-:Y:S01]  /*7690*/  MUFU.EX2 R136, R136 ;  /* 0x0000008800887308 */ /* 0x000fe20000000800 */
[----:B------:R-:W-:Y:S02]  /*76a0*/  ISETP.GT.AND P5, PT, R20, 0x60, P2 ;  /* 0x000000601400780c */ /* 0x000fe400017a4270 */
[----:B------:R-:W-:Y:S02]  /*76b0*/  ISETP.LT.OR P4, PT, R10, 0x5a, P4 ;  /* 0x0000005a0a00780c */ /* 0x000fe40002781670 */
[----:B------:R-:W-:Y:S02]  /*76c0*/  FSEL R49, R49, -INF , !P3 ;  /* 0xff80000031317808 */ /* 0x000fe40005800000 */
[----:B------:R-:W-:Y:S01]  /*76d0*/  FMNMX.FTZ R18, R145, R18, !PT ;  /* 0x0000001291127209 */ /* 0x000fe20007810000 */
[----:B------:R-:W-:Y:S01]  /*76e0*/  MUFU.EX2 R19, R19 ;  /* 0x0000001300137308 */ /* 0x000fe20000000800 */
[----:B------:R-:W-:-:S02]  /*76f0*/  ISETP.GT.AND P3, PT, R20, 0x61, P2 ;  /* 0x000000611400780c */ /* 0x000fc40001764270 */
[----:B------:R-:W-:Y:S02]  /*7700*/  FSEL R155, R50, -INF , !P4 ;  /* 0xff800000329b7808 */ /* 0x000fe40006000000 */
        /* <DEDUP_REMOVED lines=25> */
[----:B------:R-:W-:Y:S01]  /*78a0*/  FSEL R137, R55, -INF , !P3 ;  /* 0xff80000037897808 */ /* 0x000fe20005800000 */
[--C-:B------:R-:W-:Y:S01]  /*78b0*/  FFMA.FTZ R55, R61, R42, -R14.reuse ;  /* 0x0000002a3d377223 */ /* 0x100fe2000001080e */
[----:B------:R-:W-:Y:S01]  /*78c0*/  FMNMX.FTZ R18, R135, R18, !PT ;  /* 0x0000001287127209 */ /* 0x000fe20007810000 */
[----:B------:R-:W-:Y:S01]  /*78d0*/  FFMA.FTZ R61, R79, R42, -R14 ;  /* 0x0000002a4f3d7223 */ /* 0x000fe2000001080e */
[----:B------:R-:W-:Y:S01]  /*78e0*/  ISETP.GT.AND P2, PT, R20, 0x79, P2 ;  /* 0x000000791400780c */ /* 0x000fe20001744270 */
[----:B------:R-:W-:Y:S01]  /*78f0*/  MUFU.EX2 R128, R128 ;  /* 0x0000008000807308 */ /* 0x000fe20000000800 */
[----:B------:R-:W-:-:S02]  /*7900*/  ISETP.LT.OR P5, PT, R10, 0x79, P5 ;  /* 0x000000790a00780c */ /* 0x000fc40002fa1670 */
[----:B------:R-:W-:Y:S02]  /*7910*/  FSEL R157, R56, -INF , !P4 ;  /* 0xff800000389d7808 */ /* 0x000fe40006000000 */
[----:B------:R-:W-:Y:S02]  /*7920*/  FMNMX.FTZ R20, R137, R18, !PT ;  /* 0x0000001289147209 */ /* 0x000fe40007810000 */
[----:B------:R-:W-:Y:S01]  /*7930*/  ISETP.LT.OR P2, PT, R10, 0x7a, P2 ;  /* 0x0000007a0a00780c */ /* 0x000fe20001741670 */
[----:B------:R-:W-:Y:S01]  /*7940*/  MUFU.EX2 R55, R55 ;  /* 0x0000003700377308 */ /* 0x000fe20000000800 */
[----:B------:R-:W-:Y:S01]  /*7950*/  FSEL R18, R57, -INF , !P5 ;  /* 0xff80000039127808 */ /* 0x000fe20006800000 */
[--C-:B------:R-:W-:Y:S01]  /*7960*/  FFMA.FTZ R57, R65, R42, -R14.reuse ;  /* 0x0000002a41397223 */ /* 0x100fe2000001080e */
[----:B------:R-:W-:Y:S01]  /*7970*/  FMNMX.FTZ R25, R157, R20, !PT ;  /* 0x000000149d197209 */ /* 0x000fe20007810000 */
[----:B------:R-:W-:Y:S01]  /*7980*/  FFMA.FTZ R65, R81, R42, -R14 ;  /* 0x0000002a51417223 */ /* 0x000fe2000001080e */
[----:B------:R-:W-:-:S02]  /*7990*/  FSEL R58, R58, -INF , !P2 ;  /* 0xff8000003a3a7808 */ /* 0x000fc40005000000 */
[----:B------:R-:W-:Y:S01]  /*79a0*/  FMNMX.FTZ R25, R18, R25, !PT ;  /* 0x0000001912197209 */ /* 0x000fe20007810000 */
[----:B------:R-:W-:Y:S01]  /*79b0*/  MUFU.EX2 R57, R57 ;  /* 0x0000003900397308 */ /* 0x000fe20000000800 */
[----:B------:R-:W-:Y:S02]  /*79c0*/  FSEL R20, R13, RZ, P6 ;  /* 0x000000ff0d147208 */ /* 0x000fe40003000000 */
[----:B------:R-:W-:Y:S02]  /*79d0*/  FMNMX.FTZ R25, R58, R25, !PT ;  /* 0x000000193a197209 */ /* 0x000fe40007810000 */
[----:B------:R-:W-:Y:S01]  /*79e0*/  @!P1 LEA R36, R36, UR38, 0x3 ;  /* 0x0000002624249c11 */ /* 0x000fe2000f8e18ff */
[----:B------:R-:W-:Y:S02]  /*79f0*/  FADD.FTZ R7, -R20, R7 ;  /* 0x0000000714077221 */ /* 0x000fe40000010100 */
[----:B------:R-:W0:Y:S01]  /*7a00*/  SHFL.BFLY PT, R10, R25, 0x2, 0x1f ;  /* 0x0c401f00190a7f89 */ /* 0x000e2200000e0000 */
[----:B------:R-:W-:Y:S01]  /*7a10*/  MUFU.EX2 R130, R130 ;  /* 0x0000008200827308 */ /* 0x000fe20000000800 */
[----:B------:R-:W-:Y:S01]  /*7a20*/  FMUL.FTZ R7, R7, R42 ;  /* 0x0000002a07077220 */ /* 0x000fe20000410000 */
[----:B------:R-:W-:-:S05]  /*7a30*/  @!P1 VIADD R36, R36, 0x16860 ;  /* 0x0001686024249836 */ /* 0x000fca0000000000 */
[----:B------:R-:W-:Y:S01]  /*7a40*/  @!P1 PRMT R36, RZ, 0x654, R36 ;  /* 0x00000654ff249816 */ /* 0x000fe20000000024 */
[----:B------:R-:W1:Y:S03]  /*7a50*/  MUFU.EX2 R7, R7 ;  /* 0x0000000700077308 */ /* 0x000e660000000800 */
[----:B------:R2:W-:Y:S05]  /*7a60*/  @!P1 SYNCS.ARRIVE.TRANS64.RED.A1T0 RZ, [R36+URZ], RZ ;  /* 0x000000ff24ff99a7 */ /* 0x0005ea000810043f */
[----:B------:R-:W-:Y:S01]  /*7a70*/  MUFU.EX2 R59, R59 ;  /* 0x0000003b003b7308 */ /* 0x000fe20000000800 */
[----:B0-----:R-:W-:-:S07]  /*7a80*/  FMNMX.FTZ R10, R25, R10, !PT ;  /* 0x0000000a190a7209 */ /* 0x001fce0007810000 */
[----:B------:R-:W-:Y:S01]  /*7a90*/  MUFU.EX2 R124, R124 ;  /* 0x0000007c007c7308 */ /* 0x000fe20000000800 */
[----:B-1----:R-:W-:Y:S01]  /*7aa0*/  FFMA.FTZ R30, R7, R5, R148 ;  /* 0x00000005071e7223 */ /* 0x002fe20000010094 */
[C---:B------:R-:W-:Y:S01]  /*7ab0*/  F2FP.BF16.F32.PACK_AB R148, R125.reuse, R148 ;  /* 0x000000947d94723e */ /* 0x040fe200000010ff */
[-C--:B------:R-:W-:Y:S01]  /*7ac0*/  FMUL.FTZ R88, R88, R7.reuse ;  /* 0x0000000758587220 */ /* 0x080fe20000410000 */
[----:B------:R-:W0:Y:S01]  /*7ad0*/  SHFL.BFLY PT, R25, R10, 0x1, 0x1f ;  /* 0x0c201f000a197f89 */ /* 0x000e2200000e0000 */
[----:B------:R-:W-:Y:S01]  /*7ae0*/  FADD.FTZ R5, R125, R30 ;  /* 0x0000001e7d057221 */ /* 0x000fe20000010000 */
[-C--:B------:R-:W-:Y:S01]  /*7af0*/  FMUL.FTZ R89, R89, R7.reuse ;  /* 0x0000000759597220 */ /* 0x080fe20000410000 */
[-C--:B------:R-:W-:Y:S01]  /*7b00*/  FMUL.FTZ R92, R92, R7.reuse ;  /* 0x000000075c5c7220 */ /* 0x080fe20000410000 */
[----:B------:R-:W-:Y:S01]  /*7b10*/  MUFU.EX2 R61, R61 ;  /* 0x0000003d003d7308 */ /* 0x000fe20000000800 */
        /* <DEDUP_REMOVED lines=19> */
[----:B0-----:R-:W-:Y:S01]  /*7c50*/  FMNMX.FTZ R25, R10, R25, !PT ;  /* 0x000000190a197209 */ /* 0x001fe20007810000 */
[----:B------:R-:W-:Y:S01]  /*7c60*/  FMUL.FTZ R117, R117, R7 ;  /* 0x0000000775757220 */ /* 0x000fe20000410000 */
[----:B------:R-:W-:-:S02]  /*7c70*/  IMAD.MOV.U32 R7, RZ, RZ, R13 ;  /* 0x000000ffff077224 */ /* 0x000fc400078e000d */
[C---:B------:R-:W-:Y:S01]  /*7c80*/  FSETP.NEU.FTZ.AND P2, PT, R25.reuse, -INF , PT ;  /* 0xff8000001900780b */ /* 0x040fe20003f5d000 */
[CC--:B------:R-:W-:Y:S01]  /*7c90*/  FMUL.FTZ R26, R25.reuse, R42.reuse ;  /* 0x0000002a191a7220 */ /* 0x0c0fe20000410000 */
[----:B------:R-:W-:Y:S02]  /*7ca0*/  MUFU.EX2 R120, R120 ;  /* 0x0000007800787308 */ /* 0x000fe40000000800 */
[----:B------:R-:W-:Y:S02]  /*7cb0*/  FSEL R30, R25, RZ, P2 ;  /* 0x000000ff191e7208 */ /* 0x000fe40001000000 */
[----:B------:R-:W-:Y:S02]  /*7cc0*/  FSEL R26, R26, RZ, P2 ;  /* 0x000000ff1a1a7208 */ /* 0x000fe40001000000 */
[----:B------:R-:W-:Y:S01]  /*7cd0*/  ISETP.GT.AND P2, PT, R6, UR26, PT ;  /* 0x0000001a06007c0c */ /* 0x000fe2000bf44270 */
[----:B------:R-:W-:Y:S01]  /*7ce0*/  FADD.FTZ R5, -R30, R11 ;  /* 0x0000000b1e057221 */ /* 0x000fe20000010100 */
[----:B------:R-:W-:Y:S01]  /*7cf0*/  FADD.FTZ R11, R37, R32 ;  /* 0x00000020250b7221 */ /* 0x000fe20000010000 */
[-CC-:B------:R-:W-:Y:S01]  /*7d00*/  FFMA.FTZ R10, R12, R42.reuse, -R26.reuse ;  /* 0x0000002a0c0a7223 */ /* 0x180fe2000001081a */
[-CC-:B------:R-:W-:Y:S01]  /*7d10*/  FFMA.FTZ R31, R31, R42.reuse, -R26.reuse ;  /* 0x0000002a1f1f7223 */ /* 0x180fe2000001081a */
[-C--:B------:R-:W-:Y:S01]  /*7d20*/  FMUL.FTZ R5, R5, R42.reuse ;  /* 0x0000002a05057220 */ /* 0x080fe20000410000 */
        /* <DEDUP_REMOVED lines=11> */
[----:B------:R0:W1:Y:S01]  /*7de0*/  MUFU.EX2 R11, R5 ;  /* 0x00000005000b7308 */ /* 0x0000620000000800 */
[----:B------:R-:W-:Y:S01]  /*7df0*/  FADD.FTZ R73, R41, R34 ;  /* 0x0000002229497221 */ /* 0x000fe20000010000 */
        /* <DEDUP_REMOVED lines=8> */
[-CC-:B0-----:R-:W-:Y:S01]  /*7e80*/  FFMA.FTZ R5, R45, R42.reuse, -R26.reuse ;  /* 0x0000002a2d057223 */ /* 0x181fe2000001081a */
[-CC-:B------:R-:W-:Y:S01]  /*7e90*/  FFMA.FTZ R71, R149, R42.reuse, -R26.reuse ;  /* 0x0000002a95477223 */ /* 0x180fe2000001081a */
[-CC-:B------:R-:W-:Y:S01]  /*7ea0*/  FFMA.FTZ R139, R151, R42.reuse, -R26.reuse ;  /* 0x0000002a978b7223 */ /* 0x180fe2000001081a */
[----:B--2---:R-:W-:Y:S01]  /*7eb0*/  FADD.FTZ R36, R136, R73 ;  /* 0x0000004988247221 */ /* 0x004fe20000010000 */
[-CC-:B------:R-:W-:Y:S01]  /*7ec0*/  FFMA.FTZ R153, R153, R42.reuse, -R26.reuse ;  /* 0x0000002a99997223 */ /* 0x180fe2000001081a */
[----:B------:R-:W-:Y:S01]  /*7ed0*/  FFMA.FTZ R32, R147, R42, -R26 ;  /* 0x0000002a93207223 */ /* 0x000fe2000001081a */
[----:B------:R-:W0:Y:S01]  /*7ee0*/  MUFU.EX2 R12, R12 ;  /* 0x0000000c000c7308 */ /* 0x000e220000000800 */
[----:B-1----:R-:W-:Y:S01]  /*7ef0*/  FFMA.FTZ R34, R11, R4, R10 ;  /* 0x000000040b227223 */ /* 0x002fe2000001000a */
        /* <DEDUP_REMOVED lines=8> */
[-CC-:B------:R-:W-:Y:S01]  /*7f80*/  FFMA.FTZ R34, R145, R42.reuse, -R26.reuse ;  /* 0x0000002a91227223 */ /* 0x180fe2000001081a */
[-CC-:B------:R-:W-:Y:S01]  /*7f90*/  FFMA.FTZ R49, R49, R42.reuse, -R26.reuse ;  /* 0x0000002a31317223 */ /* 0x180fe2000001081a */
[-CC-:B------:R-:W-:Y:S01]  /*7fa0*/  FFMA.FTZ R155, R155, R42.reuse, -R26.reuse ;  /* 0x0000002a9b9b7223 */ /* 0x180fe2000001081a */
[-CC-:B------:R-:W-:Y:S01]  /*7fb0*/  FFMA.FTZ R51, R51, R42.reuse, -R26.reuse ;  /* 0x0000002a33337223 */ /* 0x180fe2000001081a */
[-CC-:B------:R-:W-:Y:S01]  /*7fc0*/  FFMA.FTZ R133, R133, R42.reuse, -R26.reuse ;  /* 0x0000002a85857223 */ /* 0x180fe2000001081a */
[-C--:B------:R-:W-:Y:S01]  /*7fd0*/  FFMA.FTZ R53, R53, R42.reuse, -R26 ;  /* 0x0000002a35357223 */ /* 0x080fe2000001081a */
[----:B------:R-:W2:Y:S01]  /*7fe0*/  MUFU.EX2 R14, R14 ;  /* 0x0000000e000e7308 */ /* 0x000ea20000000800 */
[----:B0-----:R-:W-:Y:S01]  /*7ff0*/  FADD.FTZ R36, R12, R73 ;  /* 0x000000490c247221 */ /* 0x001fe20000010000 */
[----:B------:R-:W-:Y:S01]  /*8000*/  FADD.FTZ R73, R27, R38 ;  /* 0x000000261b497221 */ /* 0x000fe20000010000 */
[-CC-:B------:R-:W-:Y:S01]  /*8010*/  FFMA.FTZ R135, R135, R42.reuse, -R26.reuse ;  /* 0x0000002a87877223 */ /* 0x180fe2000001081a */
[-CC-:B------:R-:W-:Y:S01]  /*8020*/  FFMA.FTZ R137, R137, R42.reuse, -R26.reuse ;  /* 0x0000002a89897223 */ /* 0x180fe2000001081a */
[----:B------:R-:W-:Y:S01]  /*8030*/  FFMA.FTZ R157, R157, R42, -R26 ;  /* 0x0000002a9d9d7223 */ /* 0x000fe2000001081a */
[----:B------:R-:W-:Y:S01]  /*8040*/  FADD.FTZ R38, R132, R73 ;  /* 0x0000004984267221 */ /* 0x000fe20000010000 */
        /* <DEDUP_REMOVED lines=10> */
[----:B--2---:R-:W-:Y:S01]  /*80f0*/  FADD.FTZ R36, R14, R47 ;  /* 0x0000002f0e247221 */ /* 0x004fe20000010000 */
[----:B------:R-:W-:Y:S01]  /*8100*/  FADD.FTZ R47, R35, R38 ;  /* 0x00000026232f7221 */ /* 0x000fe20000010000 */
[-C--:B------:R-:W-:Y:S01]  /*8110*/  FMUL.FTZ R103, R103, R11.reuse ;  /* 0x0000000b67677220 */ /* 0x080fe20000410000 */
[-C--:B------:R-:W-:Y:S01]  /*8120*/  FMUL.FTZ R106, R106, R11.reuse ;  /* 0x0000000b6a6a7220 */ /* 0x080fe20000410000 */
[-C--:B------:R-:W-:Y:S01]  /*8130*/  FMUL.FTZ R107, R107, R11.reuse ;  /* 0x0000000b6b6b7220 */ /* 0x080fe20000410000 */
[----:B------:R-:W-:Y:S01]  /*8140*/  FADD.FTZ R38, R134, R47 ;  /* 0x0000002f86267221 */ /* 0x000fe20000010000 */
[-C--:B------:R-:W-:Y:S01]  /*8150*/  FMUL.FTZ R110, R110, R11.reuse ;  /* 0x0000000b6e6e7220 */ /* 0x080fe20000410000 */
[----:B------:R-:W1:Y:S01]  /*8160*/  MUFU.EX2 R69, R69 ;  /* 0x0000004500457308 */ /* 0x000e620000000800 */
        /* <DEDUP_REMOVED lines=8> */
[----:B------:R-:W-:Y:S01]  /*81f0*/  F2FP.BF16.F32.PACK_AB R146, R39, R146 ;  /* 0x000000922792723e */ /* 0x000fe200000010ff */
[----:B------:R-:W-:Y:S01]  /*8200*/  FADD.FTZ R47, R57, R40 ;  /* 0x00000028392f7221 */ /* 0x000fe20000010000 */
[----:B------:R-:W-:Y:S01]  /*8210*/  F2FP.BF16.F32.PACK_AB R140, R41, R140 ;  /* 0x0000008c298c723e */ /* 0x000fe200000010ff */
[----:B------:R-:W-:Y:S01]  /*8220*/  VIADD R6, R6, 0xffffffff ;  /* 0xffffffff06067836 */ /* 0x000fe20000000000 */
[----:B------:R-:W-:Y:S01]  /*8230*/  F2FP.BF16.F32.PACK_AB R138, R27, R138 ;  /* 0x0000008a1b8a723e */ /* 0x000fe200000010ff */
[----:B------:R-:W-:Y:S01]  /*8240*/  FADD.FTZ R40, R130, R47 ;  /* 0x0000002f82287221 */ /* 0x000fe20000010000 */
[----:B------:R-:W-:Y:S01]  /*8250*/  F2FP.BF16.F32.PACK_AB R132, R35, R132 ;  /* 0x000000842384723e */ /* 0x000fe200000010ff */
[----:B------:R-:W2:Y:S01]  /*8260*/  MUFU.EX2 R29, R29 ;  /* 0x0000001d001d7308 */ /* 0x000ea20000000800 */
[----:B------:R-:W-:Y:S01]  /*8270*/  F2FP.BF16.F32.PACK_AB R134, R55, R134 ;  /* 0x000000863786723e */ /* 0x000fe200000010ff */
[----:B------:R-:W-:Y:S01]  /*8280*/  FADD.FTZ R37, R59, R40 ;  /* 0x000000283b257221 */ /* 0x000fe20000010000 */
[----:B------:R-:W-:Y:S01]  /*8290*/  F2FP.BF16.F32.PACK_AB R128, R57, R128 ;  /* 0x000000803980723e */ /* 0x000fe200000010ff */
[----:B------:R-:W-:Y:S01]  /*82a0*/  IMAD.MOV.U32 R11, RZ, RZ, R25 ;  /* 0x000000ffff0b7224 */ /* 0x000fe200078e0019 */
[----:B------:R-:W-:Y:S01]  /*82b0*/  F2FP.BF16.F32.PACK_AB R130, R59, R130 ;  /* 0x000000823b82723e */ /* 0x000fe200000010ff */
[----:B------:R-:W-:Y:S01]  /*82c0*/  FADD.FTZ R40, R124, R37 ;  /* 0x000000257c287221 */ /* 0x000fe20000010000 */
[----:B------:R-:W-:Y:S01]  /*82d0*/  F2FP.BF16.F32.PACK_AB R124, R61, R124 ;  /* 0x0000007c3d7c723e */ /* 0x000fe200000010ff */
[----:B------:R3:W-:Y:S01]  /*82e0*/  MUFU.EX2 R4, R5 ;  /* 0x0000000500047308 */ /* 0x0007e20000000800 */
[----:B------:R-:W-:Y:S01]  /*82f0*/  F2FP.BF16.F32.PACK_AB R149, R31, R10 ;  /* 0x0000000a1f95723e */ /* 0x000fe200000010ff */
[----:B------:R-:W-:Y:S01]  /*8300*/  FADD.FTZ R23, R61, R40 ;  /* 0x000000283d177221 */ /* 0x000fe20000010000 */
[----:B------:R-:W-:-:S02]  /*8310*/  F2FP.BF16.F32.PACK_AB R151, R15, R12 ;  /* 0x0000000c0f97723e */ /* 0x000fc400000010ff */
[----:B0-----:R-:W-:Y:S02]  /*8320*/  F2FP.BF16.F32.PACK_AB R145, R21, R14 ;  /* 0x0000000e1591723e */ /* 0x001fe400000010ff */
[----:B-1----:R-:W-:Y:S01]  /*8330*/  F2FP.BF16.F32.PACK_AB R147, R69, R20 ;  /* 0x000000144593723e */ /* 0x002fe200000010ff */
[----:B------:R-:W0:Y:S01]  /*8340*/  MUFU.EX2 R24, R24 ;  /* 0x0000001800187308 */ /* 0x000e220000000800 */
[----:B---3--:R-:W-:Y:S01]  /*8350*/  FADD.FTZ R5, R21, R36 ;  /* 0x0000002415057221 */ /* 0x008fe20000010000 */
[----:B--2---:R-:W-:-:S03]  /*8360*/  F2FP.BF16.F32.PACK_AB R141, R29, R22 ;  /* 0x000000161d8d723e */ /* 0x004fc600000010ff */
[----:B------:R-:W-:-:S03]  /*8370*/  FADD.FTZ R36, R20, R5 ;  /* 0x0000000514247221 */ /* 0x000fc60000010000 */
[----:B------:R-:W1:Y:S01]  /*8380*/  MUFU.EX2 R33, R33 ;  /* 0x0000002100217308 */ /* 0x000e620000000800 */
[----:B------:R-:W-:Y:S01]  /*8390*/  FADD.FTZ R5, R69, R36 ;  /* 0x0000002445057221 */ /* 0x000fe20000010000 */
[-CC-:B------:R-:W-:Y:S01]  /*83a0*/  FFMA.FTZ R36, R18, R42.reuse, -R26.reuse ;  /* 0x0000002a12247223 */ /* 0x180fe2000001081a */
[----:B------:R-:W-:Y:S02]  /*83b0*/  FFMA.FTZ R26, R58, R42, -R26 ;  /* 0x0000002a3a1a7223 */ /* 0x000fe4000001081a */
[----:B------:R-:W-:-:S03]  /*83c0*/  FADD.FTZ R38, R22, R5 ;  /* 0x0000000516267221 */ /* 0x000fc60000010000 */
[----:B------:R-:W2:Y:S01]  /*83d0*/  MUFU.EX2 R28, R28 ;  /* 0x0000001c001c7308 */ /* 0x000ea20000000800 */
[----:B------:R-:W-:-:S04]  /*83e0*/  FADD.FTZ R5, R29, R38 ;  /* 0x000000261d057221 */ /* 0x000fc80000010000 */
[----:B0-----:R-:W-:-:S03]  /*83f0*/  FADD.FTZ R38, R24, R5 ;  /* 0x0000000518267221 */ /* 0x001fc60000010000 */
        /* <DEDUP_REMOVED lines=15> */
[----:B------:R-:W-:-:S05]  /*84f0*/  F2FP.BF16.F32.PACK_AB R139, R30, R139 ;  /* 0x0000008b1e8b723e */ /* 0x000fca00000010ff */
[----:B------:R-:W2:Y:S01]  /*8500*/  MUFU.EX2 R65, R65 ;  /* 0x0000004100417308 */ /* 0x000ea20000000800 */
[----:B0-----:R-:W-:-:S07]  /*8510*/  FADD.FTZ R38, R32, R5 ;  /* 0x0000000520267221 */ /* 0x001fce0000010000 */
[----:B------:R-:W0:Y:S01]  /*8520*/  MUFU.EX2 R45, R45 ;  /* 0x0000002d002d7308 */ /* 0x000e220000000800 */
[----:B-1----:R-:W-:-:S04]  /*8530*/  FADD.FTZ R5, R43, R38 ;  /* 0x000000262b057221 */ /* 0x002fc80000010000 */
        /* <DEDUP_REMOVED lines=14> */
[----:B-1----:R-:W-:-:S07]  /*8620*/  FADD.FTZ R38, R18, R19 ;  /* 0x0000001312267221 */ /* 0x002fce0000010000 */
[----:B------:R1:W3:Y:S01]  /*8630*/  MUFU.EX2 R23, R133 ;  /* 0x0000008500177308 */ /* 0x0002e20000000800 */
[C---:B--2---:R-:W-:Y:S01]  /*8640*/  FADD.FTZ R38, R131.reuse, R38 ;  /* 0x0000002683267221 */ /* 0x044fe20000010000 */
[----:B------:R-:W-:-:S06]  /*8650*/  F2FP.BF16.F32.PACK_AB R131, R131, R18 ;  /* 0x000000128383723e */ /* 0x000fcc00000010ff */
[----:B------:R-:W2:Y:S01]  /*8660*/  MUFU.EX2 R53, R53 ;  /* 0x0000003500357308 */ /* 0x000ea20000000800 */
[----:B0-----:R-:W-:Y:S01]  /*8670*/  FADD.FTZ R38, R125, R38 ;  /* 0x000000267d267221 */ /* 0x001fe20000010000 */
[----:B-1----:R-:W-:-:S06]  /*8680*/  F2FP.BF16.F32.PACK_AB R133, R43, R32 ;  /* 0x000000202b85723e */ /* 0x002fcc00000010ff */
[----:B------:R0:W1:Y:S01]  /*8690*/  MUFU.EX2 R127, R135 ;  /* 0x00000087007f7308 */ /* 0x0000620000000800 */
[C---:B---3--:R-:W-:Y:S01]  /*86a0*/  FADD.FTZ R38, R23.reuse, R38 ;  /* 0x0000002617267221 */ /* 0x048fe20000010000 */
[----:B------:R-:W-:-:S06]  /*86b0*/  F2FP.BF16.F32.PACK_AB R125, R23, R125 ;  /* 0x0000007d177d723e */ /* 0x000fcc00000010ff */
[----:B------:R3:W4:Y:S01]  /*86c0*/  MUFU.EX2 R121, R137 ;  /* 0x0000008900797308 */ /* 0x0007220000000800 */
[----:B--2---:R-:W-:Y:S01]  /*86d0*/  FADD.FTZ R38, R53, R38 ;  /* 0x0000002635267221 */ /* 0x004fe20000010000 */
[----:B0-----:R-:W-:-:S06]  /*86e0*/  F2FP.BF16.F32.PACK_AB R135, R45, R4 ;  /* 0x000000042d87723e */ /* 0x001fcc00000010ff */
[----:B------:R-:W0:Y:S01]  /*86f0*/  MUFU.EX2 R157, R157 ;  /* 0x0000009d009d7308 */ /* 0x000e220000000800 */
[----:B-1----:R-:W-:Y:S01]  /*8700*/  FADD.FTZ R38, R127, R38 ;  /* 0x000000267f267221 */ /* 0x002fe20000010000 */
[----:B---3--:R-:W-:Y:S02]  /*8710*/  F2FP.BF16.F32.PACK_AB R137, R71, R28 ;  /* 0x0000001c4789723e */ /* 0x008fe400000010ff */
[----:B------:R-:W-:-:S04]  /*8720*/  F2FP.BF16.F32.PACK_AB R127, R127, R53 ;  /* 0x000000357f7f723e */ /* 0x000fc800000010ff */
[----:B------:R-:W1:Y:S01]  /*8730*/  MUFU.EX2 R123, R36 ;  /* 0x00000024007b7308 */ /* 0x000e620000000800 */
[----:B----4-:R-:W-:-:S07]  /*8740*/  FADD.FTZ R38, R121, R38 ;  /* 0x0000002679267221 */ /* 0x010fce0000010000 */
[----:B------:R-:W2:Y:S01]  /*8750*/  MUFU.EX2 R67, R67 ;  /* 0x0000004300437308 */ /* 0x000ea20000000800 */
[C---:B0-----:R-:W-:Y:S01]  /*8760*/  FADD.FTZ R38, R157.reuse, R38 ;  /* 0x000000269d267221 */ /* 0x041fe20000010000 */
[----:B------:R-:W-:-:S06]  /*8770*/  F2FP.BF16.F32.PACK_AB R121, R157, R121 ;  /* 0x000000799d79723e */ /* 0x000fcc00000010ff */
[----:B------:R-:W0:Y:S01]  /*8780*/  MUFU.EX2 R26, R26 ;  /* 0x0000001a001a7308 */ /* 0x000e220000000800 */
[----:B-1----:R-:W-:Y:S01]  /*8790*/  FADD.FTZ R38, R123, R38 ;  /* 0x000000267b267221 */ /* 0x002fe20000010000 */
[C---:B--2---:R-:W-:Y:S01]  /*87a0*/  FADD.FTZ R5, R67.reuse, R40 ;  /* 0x0000002843057221 */ /* 0x044fe20000010000 */
[----:B------:R-:W-:Y:S02]  /*87b0*/  F2FP.BF16.F32.PACK_AB R122, R67, R122 ;  /* 0x0000007a437a723e */ /* 0x000fe400000010ff */
[C---:B0-----:R-:W-:Y:S01]  /*87c0*/  FADD.FTZ R4, R26.reuse, R38 ;  /* 0x000000261a047221 */ /* 0x041fe20000010000 */
[----:B------:R-:W-:Y:S01]  /*87d0*/  F2FP.BF16.F32.PACK_AB R123, R26, R123 ;  /* 0x0000007b1a7b723e */ /* 0x000fe200000010ff */
[----:B------:R-:W-:Y:S06]  /*87e0*/  @P2 BRA `(.L_x_12988) ;  /* 0xffffffc800a82947 */ /* 0x000fec000383ffff */
[----:B------:R-:W-:Y:S02]  /*87f0*/  IMAD.MOV.U32 R11, RZ, RZ, R25 ;  /* 0x000000ffff0b7224 */ /* 0x000fe400078e0019 */
[----:B------:R-:W-:-:S07]  /*8800*/  IMAD.MOV.U32 R7, RZ, RZ, R13 ;  /* 0x000000ffff077224 */ /* 0x000fce00078e000d */
.L_x_12971:
[----:B------:R-:W0:Y:S01]  /*8810*/  S2UR UR6, SR_CTAID.X ;  /* 0x00000000000679c3 */ /* 0x000e220000002500 */
        /* <DEDUP_REMOVED lines=10> */
[----:B0-----:R-:W-:-:S03]  /*88c0*/  UIMAD UR10, UR6, UR10, 0xbf ;  /* 0x000000bf060a74a4 */ /* 0x001fc6000f8e020a */
        /* <DEDUP_REMOVED lines=17> */
.L_x_12990:
[----:B------:R-:W-:-:S11]  /*89e0*/  UISETP.NE.AND UP1, UPT, UR14, 0x1, UPT ;  /* 0x000000010e00788c */ /* 0x000fd6000bf25270 */
[----:B------:R-:W-:Y:S02]  /*89f0*/  @UP1 ULDC.64 UR18, c[0x0][0x9e8] ;  /* 0x00027a0000121ab9 */ /* 0x000fe40000000a00 */
[----:B------:R-:W-:-:S04]  /*8a00*/  UIMAD.WIDE.U32 UR6, UR10, UR18, URZ ;  /* 0x000000120a0672a5 */ /* 0x000fc8000f8e003f */
[----:B------:R-:W-:-:S12]  /*8a10*/  @UP1 USHF.R.U32.HI UR10, URZ, UR19, UR7 ;  /* 0x000000133f0a1299 */ /* 0x000fd80008011607 */
.L_x_12991:
[----:B------:R-:W-:-:S04]  /*8a20*/  UIMAD UR10, UR10, UR14, URZ ;  /* 0x0000000e0a0a72a4 */ /* 0x000fc8000f8e023f */
[----:B------:R-:W-:-:S04]  /*8a30*/  UISETP.LT.AND UP1, UPT, UR11, UR10, UPT ;  /* 0x0000000a0b00728c */ /* 0x000fc8000bf21270 */
[----:B------:R-:W-:-:S12]  /*8a40*/  USEL UR11, UR11, UR10, !UP1 ;  /* 0x0000000a0b0b7287 */ /* 0x000fd8000c800000 */
.L_x_12989:
        /* <DEDUP_REMOVED lines=13> */
.L_x_13001:
        /* <DEDUP_REMOVED lines=9> */
.L_x_12994:
[----:B------:R-:W-:Y:S01]  /*8bb0*/  ULEA UR10, UR4, UR38, 0x3 ;  /* 0x00000026040a7291 */ /* 0x000fe2000f8e183f */
[----:B------:R-:W-:-:S05]  /*8bc0*/  IMAD.U32 R7, RZ, RZ, UR5 ;  /* 0x00000005ff077e24 */ /* 0x000fca000f8e00ff */
[----:B------:R-:W-:-:S04]  /*8bd0*/  SHF.L.U32 R7, R7, 0x1f, RZ ;  /* 0x0000001f07077819 */ /* 0x000fc800000006ff */
[----:B------:R0:W1:Y:S01]  /*8be0*/  SYNCS.PHASECHK.TRANS64.TRYWAIT P2, [UR10+0x16830], R7 ;  /* 0x01683007ff0075a7 */ /* 0x000062000804014a */
[----:B------:R-:W-:Y:S05]  /*8bf0*/  @!P0 BRA `(.L_x_12995) ;  /* 0x0000000000048947 */ /* 0x000fea0003800000 */
[----:B------:R-:W-:Y:S01]  /*8c00*/  BPT.TRAP 0x1 ;  /* 0x000000040000795c */ /* 0x000fe20000300000 */
.L_x_12995:
[----:B-1----:R-:W-:Y:S05]  /*8c10*/  @P2 BRA `(.L_x_12993) ;  /* 0x0000000000082947 */ /* 0x002fea0003800000 */
[----:B------:R-:W1:Y:S02]  /*8c20*/  SYNCS.PHASECHK.TRANS64.TRYWAIT P2, [UR10+0x16830], R7 ;  /* 0x01683007ff0075a7 */ /* 0x000e64000804014a */
[----:B-1----:R-:W-:Y:S05]  /*8c30*/  @!P2 BRA `(.L_x_12996) ;  /* 0x000000ac0094a947 */ /* 0x002fea0003800000 */
.L_x_12993:
        /* <DEDUP_REMOVED lines=27> */
.L_x_12998:
[----:B------:R-:W-:Y:S01]  /*8df0*/  ULEA UR10, UR7, UR38, 0x3 ;  /* 0x00000026070a7291 */ /* 0x000fe2000f8e183f */
[----:B------:R-:W-:-:S05]  /*8e00*/  IMAD.U32 R7, RZ, RZ, UR26 ;  /* 0x0000001aff077e24 */ /* 0x000fca000f8e00ff */
[----:B------:R-:W-:-:S04]  /*8e10*/  SHF.L.U32 R7, R7, 0x1f, RZ ;  /* 0x0000001f07077819 */ /* 0x000fc800000006ff */
[----:B------:R0:W1:Y:S01]  /*8e20*/  SYNCS.PHASECHK.TRANS64.TRYWAIT P2, [UR10+0x16850], R7 ;  /* 0x01685007ff0075a7 */ /* 0x000062000804014a */
[----:B------:R-:W-:Y:S05]  /*8e30*/  @!P0 BRA `(.L_x_12999) ;  /* 0x0000000000048947 */ /* 0x000fea0003800000 */
[----:B------:R-:W-:Y:S01]  /*8e40*/  BPT.TRAP 0x1 ;  /* 0x000000040000795c */ /* 0x000fe20000300000 */
.L_x_12999:
[----:B-1----:R-:W-:Y:S05]  /*8e50*/  @P2 BRA `(.L_x_12997) ;  /* 0x0000000000082947 */ /* 0x002fea0003800000 */
[----:B------:R-:W1:Y:S02]  /*8e60*/  SYNCS.PHASECHK.TRANS64.TRYWAIT P2, [UR10+0x16850], R7 ;  /* 0x01685007ff0075a7 */ /* 0x000e64000804014a */
[----:B-1----:R-:W-:Y:S05]  /*8e70*/  @!P2 BRA `(.L_x_13000) ;  /* 0x000000ac001ca947 */ /* 0x002fea0003800000 */
.L_x_12997:
[----:B------:R-:W-:Y:S01]  /*8e80*/  UIADD3 UR10, UR38, 0x400, URZ ;  /* 0x00000400260a7890 */ /* 0x000fe2000fffe03f */
[----:B------:R-:W-:Y:S01]  /*8e90*/  WARPGROUP.ARRIVE ;  /* 0x00000000000079c5 */ /* 0x000fe20000000000 */
[----:B------:R-:W-:Y:S01]  /*8ea0*/  UMOV UR11, 0x40000040 ;  /* 0x40000040000b7882 */ /* 0x000fe20000000000 */
[----:B------:R-:W-:Y:S01]  /*8eb0*/  UMOV UR15, 0x40000040 ;  /* 0x40000040000f7882 */ /* 0x000fe20000000000 */
[----:B------:R-:W-:Y:S01]  /*8ec0*/  USHF.R.U32.HI UR10, URZ, 0x4, UR10 ;  /* 0x000000043f0a7899 */ /* 0x000fe2000801160a */
[----:B------:R-:W-:Y:S01]  /*8ed0*/  FMUL.FTZ R11, R24, UR27 ;  /* 0x0000001b180b7c20 */ /* 0x000fe20008410000 */
[----:B-1----:R-:W-:Y:S01]  /*8ee0*/  FMUL.FTZ R14, R25, UR27 ;  /* 0x0000001b190e7c20 */ /* 0x002fe20008410000 */
[----:B------:R-:W-:Y:S01]  /*8ef0*/  FMUL.FTZ R18, R28, UR27 ;  /* 0x0000001b1c127c20 */ /* 0x000fe20008410000 */
[----:B------:R-:W-:Y:S01]  /*8f00*/  ULOP3.LUT UR10, UR10, 0x3fff, URZ, 0xc0, !UPT ;  /* 0x00003fff0a0a7892 */ /* 0x000fe2000f8ec03f */
[----:B------:R-:W-:Y:S01]  /*8f10*/  FMUL.FTZ R20, R29, UR27 ;  /* 0x0000001b1d147c20 */ /* 0x000fe20008410000 */
[----:B------:R-:W-:Y:S01]  /*8f20*/  FMUL.FTZ R22, R32, UR27 ;  /* 0x0000001b20167c20 */ /* 0x000fe20008410000 */
[----:B------:R-:W0:Y:S01]  /*8f30*/  MUFU.TANH R11, R11 ;  /* 0x0000000b000b7308 */ /* 0x000e220000002400 */
[----:B------:R-:W-:Y:S01]  /*8f40*/  ULEA UR10, UR7, UR10, 0xa ;  /* 0x0000000a070a7291 */ /* 0x000fe2000f8e503f */
        /* <DEDUP_REMOVED lines=8> */
[----:B------:R-:W-:Y:S01]  /*8fd0*/  HGMMA.64x64x16.F32.BF16 R88, R148, gdesc[UR8].tnspB, R88, gsb0 ;  /* 0x40e0000894587df0 */ /* 0x000fe20008001858 */
        /* <DEDUP_REMOVED lines=64> */
[----:B------:R-:W-:Y:S01]  /*93e0*/  UMOV UR11, 0x40000040 ;  /* 0x40000040000b7882 */ /* 0x000fe20000000000 */
[----:B------:R-:W-:Y:S01]  /*93f0*/  ISETP.GE.U32.AND P2, PT, R2, 0x180, PT ;  /* 0x000001800200780c */ /* 0x000fe20003f46070 */
[----:B------:R-:W-:-:S03]  /*9400*/  UMOV UR26, UR5 ;  /* 0x00000005001a7c82 */ /* 0x000fc60008000000 */
[----:B------:R-:W1:Y:S01]  /*9410*/  MUFU.TANH R34, R34 ;  /* 0x0000002200227308 */ /* 0x000e620000002400 */
[----:B--2---:R-:W-:Y:S01]  /*9420*/  FMNMX.FTZ R42, R30, R7, !PT ;  /* 0x000000071e2a7209 */ /* 0x004fe20007810000 */
[----:B------:R-:W-:Y:S02]  /*9430*/  WARPGROUP.DEPBAR.LE gsb0, 0x0 ;  /* 0x00008000000079c5 */ /* 0x000fe40000010000 */
[----:B------:R-:W-:-:S04]  /*9440*/  WARPGROUP.ARRIVE ;  /* 0x00000000000079c5 */ /* 0x000fc80000000000 */
[----:B------:R-:W2:Y:S01]  /*9450*/  MUFU.TANH R36, R36 ;  /* 0x0000002400247308 */ /* 0x000ea20000002400 */
[----:B0-----:R-:W-:Y:S01]  /*9460*/  FMNMX.FTZ R7, R31, R42, !PT ;  /* 0x0000002a1f077209 */ /* 0x001fe20007810000 */
[----:B------:R-:W-:Y:S01]  /*9470*/  FMUL.FTZ R149, R72, UR27 ;  /* 0x0000001b48957c20 */ /* 0x000fe20008410000 */
[----:B------:R-:W-:Y:S01]  /*9480*/  FMUL.FTZ R151, R76, UR27 ;  /* 0x0000001b4c977c20 */ /* 0x000fe20008410000 */
[----:B------:R-:W-:Y:S01]  /*9490*/  HGMMA.64x64x16.F32.BF16 R88, R144, gdesc[UR12].tnspB, R88, gsb0 ;  /* 0x40e0000c90587df0 */ /* 0x000fe20008001858 */
[----:B------:R-:W-:Y:S01]  /*94a0*/  UIADD3 UR14, UR10, 0x100, URZ ;  /* 0x000001000a0e7890 */ /* 0x000fe2000fffe03f */
[----:B-1----:R-:W-:Y:S01]  /*94b0*/  FMNMX.FTZ R7, R34, R7, !PT ;  /* 0x0000000722077209 */ /* 0x002fe20007810000 */
[----:B------:R-:W-:Y:S01]  /*94c0*/  UMOV UR15, 0x40000040 ;  /* 0x40000040000f7882 */ /* 0x000fe20000000000 */
[----:B------:R-:W0:Y:S08]  /*94d0*/  MUFU.TANH R38, R38 ;  /* 0x0000002600267308 */ /* 0x000e300000002400 */
        /* <DEDUP_REMOVED lines=20> */
[----:B------:R-:W-:Y:S01]  /*9620*/  FMUL.FTZ R145, R66, UR27 ;  /* 0x0000001b42917c20 */ /* 0x000fe20008410000 */
[----:B------:R-:W-:Y:S02]  /*9630*/  FMUL.FTZ R147, R70, UR27 ;  /* 0x0000001b46937c20 */ /* 0x000fe40008410000 */
[----:B------:R-:W1:Y:S01]  /*9640*/  MUFU.TANH R157, R157 ;  /* 0x0000009d009d7308 */ /* 0x000e620000002400 */
[----:B--2---:R-:W-:Y:S01]  /*9650*/  FMNMX.FTZ R42, R155, R42, !PT ;  /* 0x0000002a9b2a7209 */ /* 0x004fe20007810000 */
[----:B------:R-:W-:Y:S01]  /*9660*/  HGMMA.64x64x16.F32.BF16 R88, R140, gdesc[UR12].tnspB, R88, gsb0 ;  /* 0x40e0000c8c587df0 */ /* 0x000fe20008001858 */
[----:B------:R-:W-:Y:S01]  /*9670*/  UIADD3 UR14, UR10, 0x180, URZ ;  /* 0x000001800a0e7890 */ /* 0x000fe2000fffe03f */
[----:B------:R-:W-:-:S04]  /*9680*/  UMOV UR15, 0x40000040 ;  /* 0x40000040000f7882 */ /* 0x000fc80000000000 */
        /* <DEDUP_REMOVED lines=19> */
[----:B------:R-:W-:Y:S01]  /*97c0*/  WARPGROUP.ARRIVE ;  /* 0x00000000000079c5 */ /* 0x000fe20000000000 */
[----:B0-----:R-:W-:-:S03]  /*97d0*/  FMNMX.FTZ R42, R46, R7, !PT ;  /* 0x000000072e2a7209 */ /* 0x001fc60007810000 */
[----:B------:R-:W0:Y:S01]  /*97e0*/  MUFU.TANH R13, R13 ;  /* 0x0000000d000d7308 */ /* 0x000e220000002400 */
[----:B------:R-:W-:Y:S01]  /*97f0*/  FMUL.FTZ R141, R86, UR27 ;  /* 0x0000001b568d7c20 */ /* 0x000fe20008410000 */
[----:B------:R-:W-:Y:S01]  /*9800*/  HGMMA.64x64x16.F32.BF16 R88, R136, gdesc[UR12].tnspB, R88, gsb0 ;  /* 0x40e0000c88587df0 */ /* 0x000fe20008001858 */
[----:B-1----:R-:W-:Y:S01]  /*9810*/  FMNMX.FTZ R42, R85, R42, !PT ;  /* 0x0000002a552a7209 */ /* 0x002fe20007810000 */
[----:B------:R-:W-:Y:S01]  /*9820*/  UIADD3 UR14, UR10, 0x200, URZ ;  /* 0x000002000a0e7890 */ /* 0x000fe2000fffe03f */
[----:B------:R-:W-:-:S03]  /*9830*/  UMOV UR15, 0x40000040 ;  /* 0x40000040000f7882 */ /* 0x000fc60000000000 */
[----:B------:R-:W1:Y:S01]  /*9840*/  MUFU.TANH R15, R15 ;  /* 0x0000000f000f7308 */ /* 0x000e620000002400 */
[----:B------:R-:W2:Y:S07]  /*9850*/  SHFL.BFLY PT, R7, R42, 0x2, 0x1f ;  /* 0x0c401f002a077f89 */ /* 0x000eae00000e0000 */
[----:B------:R-:W3:Y:S08]  /*9860*/  MUFU.TANH R19, R19 ;  /* 0x0000001300137308 */ /* 0x000ef00000002400 */
[----:B------:R-:W4:Y:S08]  /*9870*/  MUFU.TANH R21, R21 ;  /* 0x0000001500157308 */ /* 0x000f300000002400 */
[----:B------:R-:W5:Y:S01]  /*9880*/  MUFU.TANH R24, R24 ;  /* 0x0000001800187308 */ /* 0x000f620000002400 */
[----:B--2---:R-:W-:-:S02]  /*9890*/  FMNMX.FTZ R7, R42, R7, !PT ;  /* 0x000000072a077209 */ /* 0x004fc40007810000 */
[----:B------:R-:W2:Y:S03]  /*98a0*/  LDC R42, c[0x0][0x988] ;  /* 0x00026200ff2a7b82 */ /* 0x000ea60000000800 */
[----:B------:R-:W0:Y:S02]  /*98b0*/  SHFL.BFLY PT, R54, R7, 0x1, 0x1f ;  /* 0x0c201f0007367f89 */ /* 0x000e2400000e0000 */
[----:B------:R-:W5:Y:S08]  /*98c0*/  MUFU.TANH R25, R25 ;  /* 0x0000001900197308 */ /* 0x000f700000002400 */
[----:B------:R-:W5:Y:S08]  /*98d0*/  MUFU.TANH R27, R27 ;  /* 0x0000001b001b7308 */ /* 0x000f700000002400 */
[----:B------:R-:W5:Y:S01]  /*98e0*/  MUFU.TANH R29, R29 ;  /* 0x0000001d001d7308 */ /* 0x000f620000002400 */
[----:B0-----:R-:W-:-:S07]  /*98f0*/  FMNMX.FTZ R7, R7, R54, !PT ;  /* 0x0000003607077209 */ /* 0x001fce0007810000 */
[----:B------:R-:W0:Y:S01]  /*9900*/  MUFU.TANH R32, R32 ;  /* 0x0000002000207308 */ /* 0x000e220000002400 */
[----:B------:R-:W-:-:S04]  /*9910*/  FADD.FTZ R143, -R7, R12 ;  /* 0x0000000c078f7221 */ /* 0x000fc80000010100 */
[-C--:B--2---:R-:W-:Y:S01]  /*9920*/  FMUL.FTZ R12, R143, R42.reuse ;  /* 0x0000002a8f0c7220 */ /* 0x084fe20000410000 */
[-C--:B------:R-:W-:Y:S02]  /*9930*/  FMUL.FTZ R143, R7, R42.reuse ;  /* 0x0000002a078f7220 */ /* 0x080fe40000410000 */
[----:B------:R-:W2:Y:S02]  /*9940*/  MUFU.TANH R33, R33 ;  /* 0x0000002100217308 */ /* 0x000ea40000002400 */
[-CC-:B------:R-:W-:Y:S01]  /*9950*/  FFMA.FTZ R150, R18, R42.reuse, -R143.reuse ;  /* 0x0000002a12967223 */ /* 0x180fe2000001088f */
[--C-:B------:R-:W-:Y:S01]  /*9960*/  FFMA.FTZ R18, R20, R42, -R143.reuse ;  /* 0x0000002a14127223 */ /* 0x100fe2000001088f */
[----:B------:R-:W-:Y:S01]  /*9970*/  FMNMX.FTZ R20, R13, R10, !PT ;  /* 0x0000000a0d147209 */ /* 0x000fe20007810000 */
[-CC-:B------:R-:W-:Y:S01]  /*9980*/  FFMA.FTZ R148, R11, R42.reuse, -R143.reuse ;  /* 0x0000002a0b947223 */ /* 0x180fe2000001088f */
[----:B------:R-:W-:Y:S01]  /*9990*/  FFMA.FTZ R144, R22, R42, -R143 ;  /* 0x0000002a16907223 */ /* 0x000fe2000001088f */
[----:B------:R-:W-:-:S02]  /*99a0*/  WARPGROUP.DEPBAR.LE gsb0, 0x0 ;  /* 0x00008000000079c5 */ /* 0x000fc40000010000 */
[----:B------:R-:W-:Y:S01]  /*99b0*/  WARPGROUP.ARRIVE ;  /* 0x00000000000079c5 */ /* 0x000fe20000000000 */
[----:B-1----:R-:W-:Y:S01]  /*99c0*/  FMNMX.FTZ R20, R15, R20, !PT ;  /* 0x000000140f147209 */ /* 0x002fe20007810000 */
[----:B------:R-:W1:Y:S01]  /*99d0*/  MUFU.TANH R35, R35 ;  /* 0x0000002300237308 */ /* 0x000e620000002400 */
[-CC-:B------:R-:W-:Y:S01]  /*99e0*/  FFMA.FTZ R140, R30, R42.reuse, -R143.reuse ;  /* 0x0000002a1e8c7223 */ /* 0x180fe2000001088f */
[--C-:B------:R-:W-:Y:S01]  /*99f0*/  FFMA.FTZ R139, R31, R42, -R143.reuse ;  /* 0x0000002a1f8b7223 */ /* 0x100fe2000001088f */
[----:B---3--:R-:W-:Y:S01]  /*9a00*/  FMNMX.FTZ R20, R19, R20, !PT ;  /* 0x0000001413147209 */ /* 0x008fe20007810000 */
[----:B------:R-:W-:Y:S01]  /*9a10*/  HGMMA.64x64x16.F32.BF16 R88, R132, gdesc[UR12].tnspB, R88, gsb0 ;  /* 0x40e0000c84587df0 */ /* 0x000fe20008001858 */
[----:B------:R-:W-:Y:S01]  /*9a20*/  UIADD3 UR14, UR10, 0x280, URZ ;  /* 0x000002800a0e7890 */ /* 0x000fe2000fffe03f */
[--C-:B------:R-:W-:Y:S01]  /*9a30*/  FFMA.FTZ R31, R36, R42, -R143.reuse ;  /* 0x0000002a241f7223 */ /* 0x100fe2000001088f */
[----:B------:R-:W-:Y:S01]  /*9a40*/  UMOV UR15, 0x40000040 ;  /* 0x40000040000f7882 */ /* 0x000fe20000000000 */
[----:B----4-:R-:W-:Y:S01]  /*9a50*/  FMNMX.FTZ R11, R21, R20, !PT ;  /* 0x00000014150b7209 */ /* 0x010fe20007810000 */
[----:B------:R-:W3:Y:S01]  /*9a60*/  MUFU.TANH R37, R37 ;  /* 0x0000002500257308 */ /* 0x000ee20000002400 */
[-CC-:B------:R-:W-:Y:S01]  /*9a70*/  FFMA.FTZ R138, R43, R42.reuse, -R143.reuse ;  /* 0x0000002a2b8a7223 */ /* 0x180fe2000001088f */
[-CC-:B------:R-:W-:Y:S01]  /*9a80*/  FFMA.FTZ R43, R53, R42.reuse, -R143.reuse ;  /* 0x0000002a352b7223 */ /* 0x180fe2000001088f */
[----:B-----5:R-:W-:Y:S01]  /*9a90*/  FMNMX.FTZ R20, R24, R11, !PT ;  /* 0x0000000b18147209 */ /* 0x020fe20007810000 */
[-CC-:B------:R-:W-:Y:S01]  /*9aa0*/  FFMA.FTZ R53, R65, R42.reuse, -R143.reuse ;  /* 0x0000002a41357223 */ /* 0x180fe2000001088f */
[-CC-:B------:R-:W-:Y:S01]  /*9ab0*/  FFMA.FTZ R136, R38, R42.reuse, -R143.reuse ;  /* 0x0000002a26887223 */ /* 0x180fe2000001088f */
[--C-:B------:R-:W-:Y:S01]  /*9ac0*/  FFMA.FTZ R65, R77, R42, -R143.reuse ;  /* 0x0000002a4d417223 */ /* 0x100fe2000001088f */
[----:B------:R-:W-:Y:S01]  /*9ad0*/  FMNMX.FTZ R20, R25, R20, !PT ;  /* 0x0000001419147209 */ /* 0x000fe20007810000 */
[----:B------:R-:W4:Y:S01]  /*9ae0*/  MUFU.TANH R39, R39 ;  /* 0x0000002700277308 */ /* 0x000f220000002400 */
[-CC-:B------:R-:W-:Y:S01]  /*9af0*/  FFMA.FTZ R137, R28, R42.reuse, -R143.reuse ;  /* 0x0000002a1c897223 */ /* 0x180fe2000001088f */
[--C-:B------:R-:W-:Y:S01]  /*9b00*/  FFMA.FTZ R14, R14, R42, -R143.reuse ;  /* 0x0000002a0e0e7223 */ /* 0x100fe2000001088f */
[----:B------:R-:W-:Y:S01]  /*9b10*/  FMNMX.FTZ R20, R27, R20, !PT ;  /* 0x000000141b147209 */ /* 0x000fe20007810000 */
[-CC-:B------:R-:W-:Y:S01]  /*9b20*/  FFMA.FTZ R28, R149, R42.reuse, -R143.reuse ;  /* 0x0000002a951c7223 */ /* 0x180fe2000001088f */
[-CC-:B------:R-:W-:Y:S01]  /*9b30*/  FFMA.FTZ R40, R40, R42.reuse, -R143.reuse ;  /* 0x0000002a28287223 */ /* 0x180fe2000001088f */
[--C-:B------:R-:W-:Y:S01]  /*9b40*/  FFMA.FTZ R142, R34, R42, -R143.reuse ;  /* 0x0000002a228e7223 */ /* 0x100fe2000001088f */
[----:B------:R-:W-:Y:S01]  /*9b50*/  FMNMX.FTZ R11, R29, R20, !PT ;  /* 0x000000141d0b7209 */ /* 0x000fe20007810000 */
[----:B------:R-:W5:Y:S01]  /*9b60*/  MUFU.TANH R41, R41 ;  /* 0x0000002900297308 */ /* 0x000f620000002400 */
[-CC-:B------:R-:W-:Y:S01]  /*9b70*/  FFMA.FTZ R34, R44, R42.reuse, -R143.reuse ;  /* 0x0000002a2c227223 */ /* 0x180fe2000001088f */
[-CC-:B------:R-:W-:Y:S01]  /*9b80*/  FFMA.FTZ R23, R23, R42.reuse, -R143.reuse ;  /* 0x0000002a17177223 */ /* 0x180fe2000001088f */
[----:B0-----:R-:W-:Y:S01]  /*9b90*/  FMNMX.FTZ R20, R32, R11, !PT ;  /* 0x0000000b20147209 */ /* 0x001fe20007810000 */
[-CC-:B------:R-:W-:Y:S01]  /*9ba0*/  FFMA.FTZ R146, R26, R42.reuse, -R143.reuse ;  /* 0x0000002a1a927223 */ /* 0x180fe2000001088f */
[-CC-:B------:R-:W-:Y:S01]  /*9bb0*/  FFMA.FTZ R45, R45, R42.reuse, -R143.reuse ;  /* 0x0000002a2d2d7223 */ /* 0x180fe2000001088f */
[--C-:B------:R-:W-:Y:S01]  /*9bc0*/  FFMA.FTZ R26, R157, R42, -R143.reuse ;  /* 0x0000002a9d1a7223 */ /* 0x100fe2000001088f */
[----:B--2---:R-:W-:Y:S01]  /*9bd0*/  FMNMX.FTZ R20, R33, R20, !PT ;  /* 0x0000001421147209 */ /* 0x004fe20007810000 */
[----:B------:R-:W0:Y:S01]  /*9be0*/  MUFU.TANH R47, R47 ;  /* 0x0000002f002f7308 */ /* 0x000e220000002400 */
[----:B------:R-:W-:-:S02]  /*9bf0*/  FFMA.FTZ R46, R46, R42, -R143 ;  /* 0x0000002a2e2e7223 */ /* 0x000fc4000001088f */
[----:B-1----:R-:W-:-:S04]  /*9c00*/  FMNMX.FTZ R20, R35, R20, !PT ;  /* 0x0000001423147209 */ /* 0x002fc80007810000 */
[----:B---3--:R-:W-:Y:S01]  /*9c10*/  FMNMX.FTZ R20, R37, R20, !PT ;  /* 0x0000001425147209 */ /* 0x008fe20007810000 */
[----:B------:R-:W1:Y:S03]  /*9c20*/  MUFU.TANH R49, R49 ;  /* 0x0000003100317308 */ /* 0x000e660000002400 */
[----:B----4-:R-:W-:-:S04]  /*9c30*/  FMNMX.FTZ R20, R39, R20, !PT ;  /* 0x0000001427147209 */ /* 0x010fc80007810000 */
[----:B-----5:R-:W-:Y:S01]  /*9c40*/  FMNMX.FTZ R20, R41, R20, !PT ;  /* 0x0000001429147209 */ /* 0x020fe20007810000 */
        /* <DEDUP_REMOVED lines=9> */
[----:B------:R-:W-:Y:S02]  /*9ce0*/  WARPGROUP.DEPBAR.LE gsb0, 0x0 ;  /* 0x00008000000079c5 */ /* 0x000fe40000010000 */
[----:B------:R-:W-:Y:S01]  /*9cf0*/  WARPGROUP.ARRIVE ;  /* 0x00000000000079c5 */ /* 0x000fe20000000000 */
[----:B-1----:R-:W-:Y:S01]  /*9d00*/  FMNMX.FTZ R22, R153, R20, !PT ;  /* 0x0000001499167209 */ /* 0x002fe20007810000 */
[-CC-:B------:R-:W-:Y:S01]  /*9d10*/  FFMA.FTZ R132, R51, R42.reuse, -R143.reuse ;  /* 0x0000002a33847223 */ /* 0x180fe2000001088f */
[-CC-:B------:R-:W-:Y:S01]  /*9d20*/  FFMA.FTZ R134, R59, R42.reuse, -R143.reuse ;  /* 0x0000002a3b867223 */ /* 0x180fe2000001088f */
[--C-:B------:R-:W-:Y:S01]  /*9d30*/  FFMA.FTZ R51, R61, R42, -R143.reuse ;  /* 0x0000002a3d337223 */ /* 0x100fe2000001088f */
[----:B------:R-:W1:Y:S01]  /*9d40*/  MUFU.TANH R67, R67 ;  /* 0x0000004300437308 */ /* 0x000e620000002400 */
[----:B------:R-:W-:Y:S01]  /*9d50*/  HGMMA.64x64x16.F32.BF16 R88, R128, gdesc[UR12].tnspB, R88, gsb0 ;  /* 0x40e0000c80587df0 */ /* 0x000fe20008001858 */
[----:B------:R-:W-:Y:S01]  /*9d60*/  UIADD3 UR14, UR10, 0x300, URZ ;  /* 0x000003000a0e7890 */ /* 0x000fe2000fffe03f */
[----:B--2---:R-:W-:Y:S01]  /*9d70*/  FMNMX.FTZ R22, R63, R22, !PT ;  /* 0x000000163f167209 */ /* 0x004fe20007810000 */
[----:B------:R-:W-:Y:S01]  /*9d80*/  UMOV UR15, 0x40000040 ;  /* 0x40000040000f7882 */ /* 0x000fe20000000000 */
[----:B------:R-:W-:Y:S01]  /*9d90*/  UIADD3 UR10, UR10, 0x380, URZ ;  /* 0x000003800a0a7890 */ /* 0x000fe2000fffe03f */
[-CC-:B------:R-:W-:Y:S01]  /*9da0*/  FFMA.FTZ R59, R69, R42.reuse, -R143.reuse ;  /* 0x0000002a453b7223 */ /* 0x180fe2000001088f */
[--C-:B------:R-:W-:Y:S01]  /*9db0*/  FFMA.FTZ R61, R73, R42, -R143.reuse ;  /* 0x0000002a493d7223 */ /* 0x100fe2000001088f */
[----:B------:R-:W2:Y:S01]  /*9dc0*/  MUFU.TANH R147, R147 ;  /* 0x0000009300937308 */ /* 0x000ea20000002400 */
[----:B0-----:R-:W-:Y:S01]  /*9dd0*/  FMNMX.FTZ R22, R145, R22, !PT ;  /* 0x0000001691167209 */ /* 0x001fe20007810000 */
[-CC-:B------:R-:W-:Y:S01]  /*9de0*/  FFMA.FTZ R69, R81, R42.reuse, -R143.reuse ;  /* 0x0000002a51457223 */ /* 0x180fe2000001088f */
[----:B------:R-:W-:-:S05]  /*9df0*/  FFMA.FTZ R73, R85, R42, -R143 ;  /* 0x0000002a55497223 */ /* 0x000fca000001088f */
        /* <DEDUP_REMOVED lines=20> */
[----:B------:R-:W-:Y:S03]  /*9f40*/  HGMMA.64x64x16.F32.BF16 R88, R124, gdesc[UR12].tnspB, R88, gsb0 ;  /* 0x40e0000c7c587df0 */ /* 0x000fe60008001858 */
[----:B-1----:R-:W-:-:S03]  /*9f50*/  FMNMX.FTZ R22, R141, R22, !PT ;  /* 0x000000168d167209 */ /* 0x002fc60007810000 */
[----:B------:R-:W-:Y:S08]  /*9f60*/  MUFU.EX2 R12, R12 ;  /* 0x0000000c000c7308 */ /* 0x000ff00000000800 */
[----:B------:R-:W0:Y:S01]  /*9f70*/  MUFU.EX2 R148, R148 ;  /* 0x0000009400947308 */ /* 0x000e220000000800 */
[----:B--2---:R-:W-:Y:S01]  /*9f80*/  FMNMX.FTZ R11, R87, R22, !PT ;  /* 0x00000016570b7209 */ /* 0x004fe20007810000 */
[----:B------:R-:W-:-:S04]  /*9f90*/  FFMA.FTZ R22, R155, R42, -R143 ;  /* 0x0000002a9b167223 */ /* 0x000fc8000001088f */
[----:B------:R-:W1:Y:S02]  /*9fa0*/  SHFL.BFLY PT, R30, R11, 0x2, 0x1f ;  /* 0x0c401f000b1e7f89 */ /* 0x000e6400000e0000 */
[----:B------:R-:W2:Y:S08]  /*9fb0*/  MUFU.EX2 R14, R14 ;  /* 0x0000000e000e7308 */ /* 0x000eb00000000800 */
[----:B------:R-:W-:Y:S01]  /*9fc0*/  MUFU.EX2 R20, R40 ;  /* 0x0000002800147308 */ /* 0x000fe20000000800 */
[----:B0-----:R-:W-:-:S07]  /*9fd0*/  FFMA.FTZ R5, R12, R5, R148 ;  /* 0x000000050c057223 */ /* 0x001fce0000010094 */
[----:B------:R-:W0:Y:S01]  /*9fe0*/  MUFU.EX2 R150, R150 ;  /* 0x0000009600967308 */ /* 0x000e220000000800 */
[C---:B--2---:R-:W-:Y:S01]  /*9ff0*/  FADD.FTZ R5, R14.reuse, R5 ;  /* 0x000000050e057221 */ /* 0x044fe20000010000 */
[----:B------:R-:W-:Y:S02]  /*a000*/  F2FP.BF16.F32.PACK_AB R148, R14, R148 ;  /* 0x000000940e94723e */ /* 0x000fe400000010ff */
[----:B-1----:R-:W-:Y:S01]  /*a010*/  FMNMX.FTZ R36, R11, R30, !PT ;  /* 0x0000001e0b247209 */ /* 0x002fe20007810000 */
[----:B------:R-:W-:-:S03]  /*a020*/  FFMA.FTZ R30, R151, R42, -R143 ;  /* 0x0000002a971e7223 */ /* 0x000fc6000001088f */
[----:B------:R-:W1:Y:S01]  /*a030*/  MUFU.EX2 R18, R18 ;  /* 0x0000001200127308 */ /* 0x000e620000000800 */
[----:B------:R-:W2:Y:S07]  /*a040*/  SHFL.BFLY PT, R11, R36, 0x1, 0x1f ;  /* 0x0c201f00240b7f89 */ /* 0x000eae00000e0000 */
[----:B------:R-:W3:Y:S01]  /*a050*/  MUFU.EX2 R144, R144 ;  /* 0x0000009000907308 */ /* 0x000ee20000000800 */
[----:B0-----:R-:W-:-:S07]  /*a060*/  FADD.FTZ R5, R150, R5 ;  /* 0x0000000596057221 */ /* 0x001fce0000010000 */
[----:B------:R-:W0:Y:S01]  /*a070*/  MUFU.EX2 R23, R23 ;  /* 0x0000001700177308 */ /* 0x000e220000000800 */
[C---:B-1----:R-:W-:Y:S01]  /*a080*/  FADD.FTZ R5, R18.reuse, R5 ;  /* 0x0000000512057221 */ /* 0x042fe20000010000 */
[----:B------:R-:W-:-:S06]  /*a090*/  F2FP.BF16.F32.PACK_AB R150, R18, R150 ;  /* 0x000000961296723e */ /* 0x000fcc00000010ff */
[----:B------:R-:W-:Y:S01]  /*a0a0*/  MUFU.EX2 R146, R146 ;  /* 0x0000009200927308 */ /* 0x000fe20000000800 */
[----:B---3--:R-:W-:Y:S01]  /*a0b0*/  FADD.FTZ R62, R144, R5 ;  /* 0x00000005903e7221 */ /* 0x008fe20000010000 */
[----:B--2---:R-:W-:-:S05]  /*a0c0*/  FMNMX.FTZ R11, R36, R11, !PT ;  /* 0x0000000b240b7209 */ /* 0x004fca0007810000 */
[C---:B------:R-:W-:Y:S01]  /*a0d0*/  FADD.FTZ R77, -R11.reuse, R10 ;  /* 0x0000000a0b4d7221 */ /* 0x040fe20000010100 */
[-C--:B------:R-:W-:Y:S01]  /*a0e0*/  FMUL.FTZ R38, R11, R42.reuse ;  /* 0x0000002a0b267220 */ /* 0x080fe20000410000 */
[----:B------:R-:W-:Y:S01]  /*a0f0*/  MUFU.EX2 R137, R137 ;  /* 0x0000008900897308 */ /* 0x000fe20000000800 */
[----:B------:R-:W-:Y:S02]  /*a100*/  WARPGROUP.DEPBAR.LE gsb0, 0x0 ;  /* 0x00008000000079c5 */ /* 0x000fe40000010000 */
[----:B------:R-:W-:Y:S01]  /*a110*/  WARPGROUP.ARRIVE ;  /* 0x00000000000079c5 */ /* 0x000fe20000000000 */
[-C--:B------:R-:W-:Y:S01]  /*a120*/  FMUL.FTZ R77, R77, R42.reuse ;  /* 0x0000002a4d4d7220 */ /* 0x080fe20000410000 */
[-CC-:B------:R-:W-:Y:S01]  /*a130*/  FFMA.FTZ R10, R13, R42.reuse, -R38.reuse ;  /* 0x0000002a0d0a7223 */ /* 0x180fe20000010826 */
[-CC-:B------:R-:W-:Y:S01]  /*a140*/  FFMA.FTZ R149, R15, R42.reuse, -R38.reuse ;  /* 0x0000002a0f957223 */ /* 0x180fe20000010826 */
[-CC-:B------:R-:W-:Y:S01]  /*a150*/  FFMA.FTZ R151, R19, R42.reuse, -R38.reuse ;  /* 0x0000002a13977223 */ /* 0x180fe20000010826 */
[-CC-:B------:R-:W-:Y:S01]  /*a160*/  FFMA.FTZ R40, R21, R42.reuse, -R38.reuse ;  /* 0x0000002a15287223 */ /* 0x180fe20000010826 */
[----:B------:R-:W-:Y:S01]  /*a170*/  HGMMA.64x64x16.F32.BF16 R88, R120, gdesc[UR8].tnspB, R88, gsb0 ;  /* 0x40e0000878587df0 */ /* 0x000fe20008001858 */
[----:B------:R-:W-:Y:S01]  /*a180*/  MUFU.EX2 R77, R77 ;  /* 0x0000004d004d7308 */ /* 0x000fe20000000800 */
[-CC-:B------:R-:W-:Y:S01]  /*a190*/  FFMA.FTZ R13, R24, R42.reuse, -R38.reuse ;  /* 0x0000002a180d7223 */ /* 0x180fe20000010826 */
[----:B------:R-:W-:Y:S01]  /*a1a0*/  FFMA.FTZ R44, R29, R42, -R38 ;  /* 0x0000002a1d2c7223 */ /* 0x000fe20000010826 */
[----:B------:R-:W-:-:S02]  /*a1b0*/  IMAD.U32 R29, RZ, RZ, UR4 ;  /* 0x00000004ff1d7e24 */ /* 0x000fc4000f8e00ff */
[-CC-:B------:R-:W-:Y:S01]  /*a1c0*/  FFMA.FTZ R15, R27, R42.reuse, -R38.reuse ;  /* 0x0000002a1b0f7223 */ /* 0x180fe20000010826 */
[-CC-:B------:R-:W-:Y:S01]  /*a1d0*/  FFMA.FTZ R24, R25, R42.reuse, -R38.reuse ;  /* 0x0000002a19187223 */ /* 0x180fe20000010826 */
[----:B------:R-:W-:Y:S02]  /*a1e0*/  VIADD R27, R17, 0x9 ;  /* 0x00000009111b7836 */ /* 0x000fe40000000000 */
[-CC-:B------:R-:W-:Y:S01]  /*a1f0*/  FFMA.FTZ R19, R32, R42.reuse, -R38.reuse ;  /* 0x0000002a20137223 */ /* 0x180fe20000010826 */
[----:B------:R-:W1:Y:S01]  /*a200*/  MUFU.EX2 R10, R10 ;  /* 0x0000000a000a7308 */ /* 0x000e620000000800 */
[----:B------:R-:W-:Y:S01]  /*a210*/  @!P1 LEA R29, R29, UR38, 0x3 ;  /* 0x000000261d1d9c11 */ /* 0x000fe2000f8e18ff */
[-CC-:B------:R-:W-:Y:S01]  /*a220*/  FFMA.FTZ R32, R33, R42.reuse, -R38.reuse ;  /* 0x0000002a21207223 */ /* 0x180fe20000010826 */
[----:B------:R-:W-:Y:S01]  /*a230*/  SEL R27, R27, 0x9, !P2 ;  /* 0x000000091b1b7807 */ /* 0x000fe20005000000 */
[-CC-:B------:R-:W-:Y:S01]  /*a240*/  FFMA.FTZ R143, R35, R42.reuse, -R38.reuse ;  /* 0x0000002a238f7223 */ /* 0x180fe20000010826 */
[----:B------:R-:W-:Y:S01]  /*a250*/  FFMA.FTZ R21, R39, R42, -R38 ;  /* 0x0000002a27157223 */ /* 0x000fe20000010826 */
[----:B------:R-:W-:-:S02]  /*a260*/  @!P1 VIADD R29, R29, 0x16840 ;  /* 0x000168401d1d9836 */ /* 0x000fc40000000000 */
[-CC-:B------:R-:W-:Y:S01]  /*a270*/  FFMA.FTZ R54, R41, R42.reuse, -R38.reuse ;  /* 0x0000002a29367223 */ /* 0x180fe20000010826 */
[----:B------:R-:W2:Y:S01]  /*a280*/  MUFU.EX2 R149, R149 ;  /* 0x0000009500957308 */ /* 0x000ea20000000800 */
[-CC-:B------:R-:W-:Y:S01]  /*a290*/  FFMA.FTZ R25, R47, R42.reuse, -R38.reuse ;  /* 0x0000002a2f197223 */ /* 0x180fe20000010826 */
[-CC-:B------:R-:W-:Y:S01]  /*a2a0*/  FFMA.FTZ R56, R49, R42.reuse, -R38.reuse ;  /* 0x0000002a31387223 */ /* 0x180fe20000010826 */
[----:B------:R-:W-:Y:S01]  /*a2b0*/  @!P1 PRMT R29, RZ, 0x654, R29 ;  /* 0x00000654ff1d9816 */ /* 0x000fe2000000001d */
[-CC-:B------:R-:W-:Y:S01]  /*a2c0*/  FFMA.FTZ R133, R55, R42.reuse, -R38.reuse ;  /* 0x0000002a37857223 */ /* 0x180fe20000010826 */
[-CC-:B------:R-:W-:Y:S01]  /*a2d0*/  FFMA.FTZ R58, R57, R42.reuse, -R38.reuse ;  /* 0x0000002a393a7223 */ /* 0x180fe20000010826 */
[----:B------:R-:W-:Y:S01]  /*a2e0*/  FFMA.FTZ R135, R153, R42, -R38 ;  /* 0x0000002a99877223 */ /* 0x000fe20000010826 */
[----:B0-----:R-:W-:Y:S01]  /*a2f0*/  F2FP.BF16.F32.PACK_AB R144, R23, R144 ;  /* 0x000000901790723e */ /* 0x001fe200000010ff */
        /* <DEDUP_REMOVED lines=9> */
[----:B--2---:R-:W-:Y:S01]  /*a390*/  FADD.FTZ R60, R149, R4 ;  /* 0x00000004953c7221 */ /* 0x004fe20000010000 */
[--C-:B------:R-:W-:Y:S01]  /*a3a0*/  FFMA.FTZ R4, R63, R42, -R38.reuse ;  /* 0x0000002a3f047223 */ /* 0x100fe20000010826 */
[----:B------:R-:W-:Y:S01]  /*a3b0*/  F2FP.BF16.F32.PACK_AB R149, R149, R10 ;  /* 0x0000000a9595723e */ /* 0x000fe200000010ff */
[-CC-:B------:R-:W-:Y:S01]  /*a3c0*/  FFMA.FTZ R79, R79, R42.reuse, -R38.reuse ;  /* 0x0000002a4f4f7223 */ /* 0x180fe20000010826 */
[-CC-:B------:R-:W-:Y:S01]  /*a3d0*/  FFMA.FTZ R52, R52, R42.reuse, -R38.reuse ;  /* 0x0000002a34347223 */ /* 0x180fe20000010826 */
[----:B------:R-:W-:Y:S01]  /*a3e0*/  FFMA.FTZ R83, R83, R42, -R38 ;  /* 0x0000002a53537223 */ /* 0x000fe20000010826 */
[C---:B------:R-:W-:Y:S01]  /*a3f0*/  ISETP.GT.AND P2, PT, R6.reuse, UR6, PT ;  /* 0x0000000606007c0c */ /* 0x040fe2000bf44270 */
[----:B------:R-:W-:Y:S01]  /*a400*/  MUFU.EX2 R13, R13 ;  /* 0x0000000d000d7308 */ /* 0x000fe20000000800 */
[----:B------:R-:W-:-:S07]  /*a410*/  VIADD R6, R6, 0xffffffff ;  /* 0xffffffff06067836 */ /* 0x000fce0000000000 */
[----:B------:R-:W0:Y:S08]  /*a420*/  MUFU.EX2 R24, R24 ;  /* 0x0000001800187308 */ /* 0x000e300000000800 */
[----:B------:R-:W-:Y:S08]  /*a430*/  MUFU.EX2 R15, R15 ;  /* 0x0000000f000f7308 */ /* 0x000ff00000000800 */
[----:B------:R-:W1:Y:S01]  /*a440*/  MUFU.EX2 R44, R44 ;  /* 0x0000002c002c7308 */ /* 0x000e620000000800 */
[----:B0-----:R-:W-:-:S07]  /*a450*/  F2FP.BF16.F32.PACK_AB R145, R24, R13 ;  /* 0x0000000d1891723e */ /* 0x001fce00000010ff */
[----:B------:R-:W0:Y:S01]  /*a460*/  MUFU.EX2 R140, R140 ;  /* 0x0000008c008c7308 */ /* 0x000e220000000800 */
[----:B------:R-:W-:Y:S02]  /*a470*/  WARPGROUP.DEPBAR.LE gsb0, 0x0 ;  /* 0x00008000000079c5 */ /* 0x000fe40000010000 */
[----:B------:R2:W-:Y:S06]  /*a480*/  BAR.ARV R27, 0x100 ;  /* 0x0004001b0000751d */ /* 0x0005ec0000002000 */
[----:B------:R3:W-:Y:S01]  /*a490*/  @!P1 SYNCS.ARRIVE.TRANS64.RED.A1T0 RZ, [R29+URZ], RZ ;  /* 0x000000ff1dff99a7 */ /* 0x0007e2000810043f */
[----:B------:R-:W4:Y:S01]  /*a4a0*/  MUFU.EX2 R19, R19 ;  /* 0x0000001300137308 */ /* 0x000f220000000800 */
[----:B--2---:R-:W-:Y:S01]  /*a4b0*/  FADD.FTZ R27, R151, R60 ;  /* 0x0000003c971b7221 */ /* 0x004fe20000010000 */
[----:B-1----:R-:W-:Y:S01]  /*a4c0*/  F2FP.BF16.F32.PACK_AB R147, R44, R15 ;  /* 0x0000000f2c93723e */ /* 0x002fe200000010ff */
[-C--:B------:R-:W-:Y:S01]  /*a4d0*/  FMUL.FTZ R88, R88, R12.reuse ;  /* 0x0000000c58587220 */ /* 0x080fe20000410000 */
[----:B------:R-:W-:Y:S01]  /*a4e0*/  FMUL.FTZ R89, R89, R12 ;  /* 0x0000000c59597220 */ /* 0x000fe20000410000 */
[----:B------:R-:W-:Y:S01]  /*a4f0*/  FADD.FTZ R60, R40, R27 ;  /* 0x0000001b283c7221 */ /* 0x000fe20000010000 */
[----:B------:R-:W-:Y:S01]  /*a500*/  FADD.FTZ R27, R23, R62 ;  /* 0x0000003e171b7221 */ /* 0x000fe20000010000 */
[----:B---3--:R-:W-:Y:S01]  /*a510*/  IMAD.U32 R29, RZ, RZ, UR7 ;  /* 0x00000007ff1d7e24 */ /* 0x008fe2000f8e00ff */
[----:B------:R-:W1:Y:S01]  /*a520*/  MUFU.EX2 R139, R139 ;  /* 0x0000008b008b7308 */ /* 0x000e620000000800 */
[----:B------:R-:W-:Y:S01]  /*a530*/  FADD.FTZ R5, R13, R60 ;  /* 0x0000003c0d057221 */ /* 0x000fe20000010000 */
[----:B------:R-:W-:Y:S01]  /*a540*/  FADD.FTZ R62, R146, R27 ;  /* 0x0000001b923e7221 */ /* 0x000fe20000010000 */
[----:B------:R-:W-:Y:S01]  /*a550*/  UMOV UR7, UR4 ;  /* 0x0000000400077c82 */ /* 0x000fe20008000000 */
[----:B------:R-:W-:Y:S01]  /*a560*/  @!P1 LEA R29, R29, UR38, 0x3 ;  /* 0x000000261d1d9c11 */ /* 0x000fe2000f8e18ff */
[----:B------:R-:W-:Y:S01]  /*a570*/  FADD.FTZ R60, R24, R5 ;  /* 0x00000005183c7221 */ /* 0x000fe20000010000 */
[C---:B------:R-:W-:Y:S01]  /*a580*/  FADD.FTZ R27, R137.reuse, R62 ;  /* 0x0000003e891b7221 */ /* 0x040fe20000010000 */
[----:B------:R-:W-:Y:S01]  /*a590*/  F2FP.BF16.F32.PACK_AB R146, R137, R146 ;  /* 0x000000928992723e */ /* 0x000fe200000010ff */
[----:B------:R-:W2:Y:S01]  /*a5a0*/  MUFU.EX2 R32, R32 ;  /* 0x0000002000207308 */ /* 0x000ea20000000800 */
[----:B------:R-:W-:Y:S01]  /*a5b0*/  FADD.FTZ R5, R15, R60 ;  /* 0x0000003c0f057221 */ /* 0x000fe20000010000 */
[----:B------:R-:W-:-:S02]  /*a5c0*/  @!P1 VIADD R29, R29, 0x16860 ;  /* 0x000168601d1d9836 */ /* 0x000fc40000000000 */
[----:B0-----:R-:W-:Y:S01]  /*a5d0*/  FADD.FTZ R62, R140, R27 ;  /* 0x0000001b8c3e7221 */ /* 0x001fe20000010000 */
[----:B------:R-:W-:Y:S01]  /*a5e0*/  FFMA.FTZ R27, R50, R42, -R38 ;  /* 0x0000002a321b7223 */ /* 0x000fe20000010826 */
[----:B------:R-:W-:Y:S01]  /*a5f0*/  FADD.FTZ R60, R44, R5 ;  /* 0x000000052c3c7221 */ /* 0x000fe20000010000 */
[----:B------:R-:W-:Y:S01]  /*a600*/  FMUL.FTZ R92, R92, R12 ;  /* 0x0000000c5c5c7220 */ /* 0x000fe20000410000 */
[----:B------:R-:W-:Y:S01]  /*a610*/  @!P1 PRMT R29, RZ, 0x654, R29 ;  /* 0x00000654ff1d9816 */ /* 0x000fe2000000001d */
[----:B------:R0:W-:Y:S01]  /*a620*/  MUFU.EX2 R36, R46 ;  /* 0x0000002e00247308 */ /* 0x0001e20000000800 */
[----:B----4-:R-:W-:Y:S01]  /*a630*/  FADD.FTZ R5, R19, R60 ;  /* 0x0000003c13057221 */ /* 0x010fe20000010000 */
[----:B-1----:R-:W-:Y:S01]  /*a640*/  F2FP.BF16.F32.PACK_AB R140, R139, R140 ;  /* 0x0000008c8b8c723e */ /* 0x002fe200000010ff */
[----:B------:R1:W-:Y:S01]  /*a650*/  @!P1 SYNCS.ARRIVE.TRANS64.RED.A1T0 RZ, [R29+URZ], RZ ;  /* 0x000000ff1dff99a7 */ /* 0x0003e2000810043f */
[-C--:B------:R-:W-:Y:S01]  /*a660*/  FMUL.FTZ R93, R93, R12.reuse ;  /* 0x0000000c5d5d7220 */ /* 0x080fe20000410000 */
[-C--:B------:R-:W-:Y:S01]  /*a670*/  FMUL.FTZ R96, R96, R12.reuse ;  /* 0x0000000c60607220 */ /* 0x080fe20000410000 */
[-C--:B------:R-:W-:Y:S01]  /*a680*/  FMUL.FTZ R97, R97, R12.reuse ;  /* 0x0000000c61617220 */ /* 0x080fe20000410000 */
[----:B------:R-:W-:Y:S01]  /*a690*/  FMUL.FTZ R100, R100, R12 ;  /* 0x0000000c64647220 */ /* 0x000fe20000410000 */
[----:B------:R-:W3:Y:S01]  /*a6a0*/  MUFU.EX2 R142, R142 ;  /* 0x0000008e008e7308 */ /* 0x000ee20000000800 */
[-C--:B0-----:R-:W-:Y:S01]  /*a6b0*/  FFMA.FTZ R46, R37, R42.reuse, -R38 ;  /* 0x0000002a252e7223 */ /* 0x081fe20000010826 */
[----:B--2---:R-:W-:Y:S01]  /*a6c0*/  FADD.FTZ R50, R32, R5 ;  /* 0x0000000520327221 */ /* 0x004fe20000010000 */
[----:B-1----:R-:W-:Y:S01]  /*a6d0*/  FADD.FTZ R29, R139, R62 ;  /* 0x0000003e8b1d7221 */ /* 0x002fe20000010000 */
[-CC-:B------:R-:W-:Y:S01]  /*a6e0*/  FFMA.FTZ R5, R141, R42.reuse, -R38.reuse ;  /* 0x0000002a8d057223 */ /* 0x180fe20000010826 */
[----:B------:R-:W-:Y:S01]  /*a6f0*/  FFMA.FTZ R38, R87, R42, -R38 ;  /* 0x0000002a57267223 */ /* 0x000fe20000010826 */
        /* <DEDUP_REMOVED lines=9> */
[----:B------:R-:W-:Y:S01]  /*a790*/  FMUL.FTZ R117, R117, R12 ;  /* 0x0000000c75757220 */ /* 0x000fe20000410000 */
[----:B------:R-:W1:Y:S01]  /*a7a0*/  MUFU.EX2 R31, R31 ;  /* 0x0000001f001f7308 */ /* 0x000e620000000800 */
[----:B---3--:R-:W-:Y:S01]  /*a7b0*/  FADD.FTZ R60, R142, R29 ;  /* 0x0000001d8e3c7221 */ /* 0x008fe20000010000 */
[----:B------:R-:W-:Y:S01]  /*a7c0*/  F2FP.BF16.F32.PACK_AB R151, R40, R151 ;  /* 0x000000972897723e */ /* 0x000fe200000010ff */
[----:B------:R-:W-:Y:S01]  /*a7d0*/  FMUL.FTZ R90, R90, R77 ;  /* 0x0000004d5a5a7220 */ /* 0x000fe20000410000 */
[----:B------:R-:W-:Y:S01]  /*a7e0*/  F2FP.BF16.F32.PACK_AB R141, R32, R19 ;  /* 0x00000013208d723e */ /* 0x000fe200000010ff */
        /* <DEDUP_REMOVED lines=22> */
[----:B------:R-:W-:Y:S01]  /*a950*/  FMUL.FTZ R119, R119, R77 ;  /* 0x0000004d77777220 */ /* 0x000fe20000410000 */
[----:B------:R-:W-:-:S04]  /*a960*/  IMAD.MOV.U32 R12, RZ, RZ, R7 ;  /* 0x000000ffff0c7224 */ /* 0x000fc800078e0007 */
[----:B------:R-:W2:Y:S01]  /*a970*/  MUFU.EX2 R54, R54 ;  /* 0x0000003600367308 */ /* 0x000ea20000000800 */
[----:B0-----:R-:W-:Y:S01]  /*a980*/  FADD.FTZ R33, R136, R33 ;  /* 0x0000002188217221 */ /* 0x001fe20000010000 */
        /* <DEDUP_REMOVED lines=82> */
[----:B------:R2:W3:Y:S01]  /*aeb0*/  MUFU.EX2 R14, R5 ;  /* 0x00000005000e7308 */ /* 0x0004e20000000800 */
[----:B0-----:R-:W-:-:S07]  /*aec0*/  F2FP.BF16.F32.PACK_AB R120, R69, R34 ;  /* 0x000000224578723e */ /* 0x001fce00000010ff */
[----:B------:R-:W0:Y:S01]  /*aed0*/  MUFU.EX2 R73, R73 ;  /* 0x0000004900497308 */ /* 0x000e220000000800 */
[----:B--2---:R-:W-:Y:S01]  /*aee0*/  FADD.FTZ R5, R69, R4 ;  /* 0x0000000445057221 */ /* 0x004fe20000010000 */
[C---:B-1----:R-:W-:Y:S01]  /*aef0*/  FADD.FTZ R13, R83.reuse, R13 ;  /* 0x0000000d530d7221 */ /* 0x042fe20000010000 */
[----:B------:R-:W-:Y:S02]  /*af00*/  F2FP.BF16.F32.PACK_AB R121, R83, R52 ;  /* 0x000000345379723e */ /* 0x000fe400000010ff */
[----:B------:R-:W-:-:S03]  /*af10*/  FADD.FTZ R4, R36, R5 ;  /* 0x0000000524047221 */ /* 0x000fc60000010000 */
[----:B------:R-:W1:Y:S01]  /*af20*/  MUFU.EX2 R38, R38 ;  /* 0x0000002600267308 */ /* 0x000e620000000800 */
[----:B---3--:R-:W-:Y:S01]  /*af30*/  FADD.FTZ R13, R14, R13 ;  /* 0x0000000d0e0d7221 */ /* 0x008fe20000010000 */
[C---:B0-----:R-:W-:Y:S01]  /*af40*/  FADD.FTZ R5, R73.reuse, R4 ;  /* 0x0000000449057221 */ /* 0x041fe20000010000 */
[----:B------:R-:W-:Y:S02]  /*af50*/  F2FP.BF16.F32.PACK_AB R122, R73, R36 ;  /* 0x00000024497a723e */ /* 0x000fe400000010ff */
[C---:B-1----:R-:W-:Y:S01]  /*af60*/  FADD.FTZ R4, R38.reuse, R13 ;  /* 0x0000000d26047221 */ /* 0x042fe20000010000 */
[----:B------:R-:W-:Y:S01]  /*af70*/  F2FP.BF16.F32.PACK_AB R123, R38, R14 ;  /* 0x0000000e267b723e */ /* 0x000fe200000010ff */
[----:B------:R-:W-:Y:S06]  /*af80*/  @P2 BRA `(.L_x_13001) ;  /* 0xffffffd800e42947 */ /* 0x000fec000383ffff */
.L_x_12992:
[----:B------:R-:W-:-:S13]  /*af90*/  ISETP.GE.AND P2, PT, R6, UR37, PT ;  /* 0x0000002506007c0c */ /* 0x000fda000bf46270 */
[----:B------:R-:W-:Y:S05]  /*afa0*/  @!P2 BRA `(.L_x_13002) ;  /* 0x00000034006ca947 */ /* 0x000fea0003800000 */
[----:B------:R-:W-:Y:S01]  /*afb0*/  VIADD R13, R17, 0x9 ;  /* 0x00000009110d7836 */ /* 0x000fe20000000000 */
[----:B------:R-:W-:Y:S01]  /*afc0*/  ISETP.GE.U32.AND P2, PT, R2, 0x180, PT ;  /* 0x000001800200780c */ /* 0x000fe20003f46070 */
[----:B------:R-:W-:Y:S01]  /*afd0*/  IMAD.MOV.U32 R12, RZ, RZ, R11 ;  /* 0x000000ffff0c7224 */ /* 0x000fe200078e000b */
[----:B------:R-:W-:Y:S01]  /*afe0*/  UMOV UR7, UR5 ;  /* 0x0000000500077c82 */ /* 0x000fe20008000000 */
[----:B------:R-:W-:Y:S01]  /*aff0*/  IMAD.MOV.U32 R10, RZ, RZ, R7 ;  /* 0x000000ffff0a7224 */ /* 0x000fe200078e0007 */
[----:B------:R-:W-:Y:S01]  /*b000*/  SEL R13, R13, 0x9, !P2 ;  /* 0x000000090d0d7807 */ /* 0x000fe20005000000 */
[----:B------:R-:W-:Y:S01]  /*b010*/  VIADD R17, R17, 0x8 ;  /* 0x0000000811117836 */ /* 0x000fe20000000000 */
[----:B------:R-:W-:Y:S01]  /*b020*/  UMOV UR6, UR4 ;  /* 0x0000000400067c82 */ /* 0x000fe20008000000 */
[----:B------:R-:W-:Y:S01]  /*b030*/  ULDC UR26, c[0x0][0x9e4] ;  /* 0x00027900001a7ab9 */ /* 0x000fe20000000800 */
[----:B------:R-:W-:Y:S01]  /*b040*/  ULDC UR27, c[0x0][0x288] ;  /* 0x0000a200001b7ab9 */ /* 0x000fe20000000800 */
[----:B------:R-:W-:Y:S01]  /*b050*/  ULDC UR28, c[0x0][0x2f0] ;  /* 0x0000bc00001c7ab9 */ /* 0x000fe20000000800 */
[----:B------:R-:W-:Y:S01]  /*b060*/  ULDC UR29, c[0x0][0x9d8] ;  /* 0x00027600001d7ab9 */ /* 0x000fe20000000800 */
[----:B------:R-:W-:-:S05]  /*b070*/  ULDC UR30, c[0x0][0x9e0] ;  /* 0x00027800001e7ab9 */ /* 0x000fca0000000800 */
.L_x_13019:
        /* <DEDUP_REMOVED lines=9> */
.L_x_13004:
[----:B------:R-:W-:Y:S01]  /*b110*/  ULEA UR10, UR4, UR38, 0x3 ;  /* 0x00000026040a7291 */ /* 0x000fe2000f8e183f */
[----:B------:R-:W-:-:S05]  /*b120*/  IMAD.U32 R7, RZ, RZ, UR5 ;  /* 0x00000005ff077e24 */ /* 0x000fca000f8e00ff */
[----:B------:R-:W-:-:S04]  /*b130*/  SHF.L.U32 R7, R7, 0x1f, RZ ;  /* 0x0000001f07077819 */ /* 0x000fc800000006ff */
[----:B------:R0:W1:Y:S01]  /*b140*/  SYNCS.PHASECHK.TRANS64.TRYWAIT P2, [UR10+0x16830], R7 ;  /* 0x01683007ff0075a7 */ /* 0x000062000804014a */
[----:B------:R-:W-:Y:S05]  /*b150*/  @!P0 BRA `(.L_x_13005) ;  /* 0x0000000000048947 */ /* 0x000fea0003800000 */
[----:B------:R-:W-:Y:S01]  /*b160*/  BPT.TRAP 0x1 ;  /* 0x000000040000795c */ /* 0x000fe20000300000 */
.L_x_13005:
[----:B-1----:R-:W-:Y:S05]  /*b170*/  @P2 BRA `(.L_x_13003) ;  /* 0x0000000000082947 */ /* 0x002fea0003800000 */
[----:B------:R-:W1:Y:S02]  /*b180*/  SYNCS.PHASECHK.TRANS64.TRYWAIT P2, [UR10+0x16830], R7 ;  /* 0x01683007ff0075a7 */ /* 0x000e64000804014a */
[----:B-1----:R-:W-:Y:S05]  /*b190*/  @!P2 BRA `(.L_x_13006) ;  /* 0x00000088006ca947 */ /* 0x002fea0003800000 */
.L_x_13003:
        /* <DEDUP_REMOVED lines=26> */
.L_x_13008:
[----:B------:R-:W-:Y:S01]  /*b340*/  ULEA UR10, UR6, UR38, 0x3 ;  /* 0x00000026060a7291 */ /* 0x000fe2000f8e183f */
[----:B01----:R-:W-:-:S05]  /*b350*/  IMAD.U32 R7, RZ, RZ, UR7 ;  /* 0x00000007ff077e24 */ /* 0x003fca000f8e00ff */
[----:B------:R-:W-:-:S04]  /*b360*/  SHF.L.U32 R7, R7, 0x1f, RZ ;  /* 0x0000001f07077819 */ /* 0x000fc800000006ff */
[----:B------:R0:W1:Y:S01]  /*b370*/  SYNCS.PHASECHK.TRANS64.TRYWAIT P2, [UR10+0x16850], R7 ;  /* 0x01685007ff0075a7 */ /* 0x000062000804014a */
[----:B------:R-:W-:Y:S05]  /*b380*/  @!P0 BRA `(.L_x_13009) ;  /* 0x0000000000048947 */ /* 0x000fea0003800000 */
[----:B------:R-:W-:Y:S01]  /*b390*/  BPT.TRAP 0x1 ;  /* 0x000000040000795c */ /* 0x000fe20000300000 */
.L_x_13009:
[----:B-1----:R-:W-:Y:S05]  /*b3a0*/  @P2 BRA `(.L_x_13007) ;  /* 0x0000000000082947 */ /* 0x002fea0003800000 */
[----:B------:R-:W1:Y:S02]  /*b3b0*/  SYNCS.PHASECHK.TRANS64.TRYWAIT P2, [UR10+0x16850], R7 ;  /* 0x01685007ff0075a7 */ /* 0x000e64000804014a */
[----:B-1----:R-:W-:Y:S05]  /*b3c0*/  @!P2 BRA `(.L_x_13010) ;  /* 0x0000008400f8a947 */ /* 0x002fea0003800000 */
.L_x_13007:
[----:B------:R-:W-:Y:S01]  /*b3d0*/  UIADD3 UR7, UR38, 0x400, URZ ;  /* 0x0000040026077890 */ /* 0x000fe2000fffe03f */
[----:B------:R-:W-:Y:S01]  /*b3e0*/  WARPGROUP.ARRIVE ;  /* 0x00000000000079c5 */ /* 0x000fe20000000000 */
[----:B------:R-:W-:Y:S01]  /*b3f0*/  UMOV UR11, 0x40000040 ;  /* 0x40000040000b7882 */ /* 0x000fe20000000000 */
[----:B------:R-:W-:Y:S01]  /*b400*/  PLOP3.LUT P2, PT, PT, PT, UP0, 0x80, 0x0 ;  /* 0x000000000000781c */ /* 0x000fe20003f4f008 */
[----:B------:R-:W-:Y:S01]  /*b410*/  USHF.R.U32.HI UR7, URZ, 0x4, UR7 ;  /* 0x000000043f077899 */ /* 0x000fe20008011607 */
[----:B------:R-:W-:Y:S01]  /*b420*/  FMUL.FTZ R19, R31, UR29 ;  /* 0x0000001d1f137c20 */ /* 0x000fe20008410000 */
[----:B------:R-:W-:Y:S01]  /*b430*/  FMUL.FTZ R31, R37, UR29 ;  /* 0x0000001d251f7c20 */ /* 0x000fe20008410000 */
[----:B------:R-:W-:Y:S01]  /*b440*/  IMAD.U32 R37, RZ, RZ, UR4 ;  /* 0x00000004ff257e24 */ /* 0x000fe2000f8e00ff */
        /* <DEDUP_REMOVED lines=10> */
[----:B------:R-:W-:Y:S01]  /*b4f0*/  @!P1 LEA R37, R37, UR38, 0x3 ;  /* 0x0000002625259c11 */ /* 0x000fe2000f8e18ff */
        /* <DEDUP_REMOVED lines=100> */
[----:B------:R-:W-:Y:S01]  /*bb40*/  HGMMA.64x64x16.F32.BF16 R88, R132, gdesc[UR8].tnspB, R88, gsb0 ;  /* 0x40e0000884587df0 */ /* 0x000fe20008001858 */
[----:B------:R-:W-:Y:S01]  /*bb50*/  UIADD3 UR10, UR7, 0x280, URZ ;  /* 0x00000280070a7890 */ /* 0x000fe2000fffe03f */
[----:B------:R-:W0:Y:S01]  /*bb60*/  MUFU.TANH R136, R136 ;  /* 0x0000008800887308 */ /* 0x000e220000002400 */
[----:B------:R-:W-:-:S07]  /*bb70*/  UMOV UR11, 0x40000040 ;  /* 0x40000040000b7882 */ /* 0x000fce0000000000 */
        /* <DEDUP_REMOVED lines=11> */
[----:B------:R-:W-:-:S04]  /*bc30*/  FMUL.FTZ R134, R48, UR29 ;  /* 0x0000001d30867c20 */ /* 0x000fc80008410000 */
[----:B------:R5:W0:Y:S01]  /*bc40*/  MUFU.TANH R132, R44 ;  /* 0x0000002c00847308 */ /* 0x000a220000002400 */
[----:B------:R-:W-:Y:S01]  /*bc50*/  FMUL.FTZ R133, R49, UR29 ;  /* 0x0000001d31857c20 */ /* 0x000fe20008410000 */
[----:B------:R-:W-:Y:S01]  /*bc60*/  FMUL.FTZ R135, R53, UR29 ;  /* 0x0000001d35877c20 */ /* 0x000fe20008410000 */
[----:B------:R-:W-:Y:S01]  /*bc70*/  FMUL.FTZ R48, R67, UR29 ;  /* 0x0000001d43307c20 */ /* 0x000fe20008410000 */
[----:B------:R-:W-:Y:S01]  /*bc80*/  HGMMA.64x64x16.F32.BF16 R88, R128, gdesc[UR8].tnspB, R88, gsb0 ;  /* 0x40e0000880587df0 */ /* 0x000fe20008001858 */
[----:B------:R-:W-:Y:S01]  /*bc90*/  UIADD3 UR10, UR7, 0x300, URZ ;  /* 0x00000300070a7890 */ /* 0x000fe2000fffe03f */
[----:B------:R-:W-:Y:S01]  /*bca0*/  FMUL.FTZ R49, R70, UR29 ;  /* 0x0000001d46317c20 */ /* 0x000fe20008410000 */
[----:B------:R-:W-:Y:S01]  /*bcb0*/  UMOV UR11, 0x40000040 ;  /* 0x40000040000b7882 */ /* 0x000fe20000000000 */
[----:B------:R-:W-:Y:S01]  /*bcc0*/  FMUL.FTZ R67, R77, UR29 ;  /* 0x0000001d4d437c20 */ /* 0x000fe20008410000 */
[----:B-----5:R-:W-:Y:S01]  /*bcd0*/  FMUL.FTZ R44, R59, UR29 ;  /* 0x0000001d3b2c7c20 */ /* 0x020fe20008410000 */
        /* <DEDUP_REMOVED lines=25> */
[----:B------:R-:W-:-:S04]  /*be70*/  @UP0 ULDC UR7, c[0x0][0x450] ;  /* 0x0001140000070ab9 */ /* 0x000fc80000000800 */
[----:B------:R-:W-:Y:S01]  /*be80*/  @P2 SHF.R.U32.HI R76, RZ, UR7, R58 ;  /* 0x00000007ff4c2c19 */ /* 0x000fe2000801163a */
[----:B------:R-:W-:Y:S01]  /*be90*/  @!P1 VIADD R58, R37, 0x16840 ;  /* 0x00016840253a9836 */ /* 0x000fe20000000000 */
[----:B------:R-:W0:Y:S01]  /*bea0*/  MUFU.TANH R53, R53 ;  /* 0x0000003500357308 */ /* 0x000e220000002400 */
[----:B------:R-:W-:Y:S02]  /*beb0*/  IMAD R37, R3, -0x2, R36 ;  /* 0xfffffffe03257824 */ /* 0x000fe400078e0224 */
[----:B------:R-:W5:Y:S01]  /*bec0*/  SHFL.IDX PT, R73, R76, RZ, 0x1c1f ;  /* 0x001c1fff4c497589 */ /* 0x000f6200000e0000 */
[----:B------:R-:W-:Y:S01]  /*bed0*/  @!P1 PRMT R58, RZ, 0x654, R58 ;  /* 0x00000654ff3a9816 */ /* 0x000fe2000000003a */
[----:B------:R-:W-:-:S03]  /*bee0*/  IMAD R37, R16, UR28, R37 ;  /* 0x0000001c10257c24 */ /* 0x000fc6000f8e0225 */
[----:B------:R-:W0:Y:S01]  /*bef0*/  MUFU.TANH R75, R75 ;  /* 0x0000004b004b7308 */ /* 0x000e220000002400 */
[----:B------:R-:W-:-:S04]  /*bf00*/  VIADD R37, R37, -UR27 ;  /* 0x8000001b25257c36 */ /* 0x000fc80008000000 */
[C---:B------:R-:W-:Y:S02]  /*bf10*/  VIADD R74, R37.reuse, UR30 ;  /* 0x0000001e254a7c36 */ /* 0x040fe40008000000 */
[----:B------:R-:W-:Y:S01]  /*bf20*/  VIADD R72, R37, UR25 ;  /* 0x0000001925487c36 */ /* 0x000fe20008000000 */
[----:B------:R-:W0:Y:S08]  /*bf30*/  MUFU.TANH R70, R70 ;  /* 0x0000004600467308 */ /* 0x000e300000002400 */
[----:B------:R-:W0:Y:S01]  /*bf40*/  MUFU.TANH R57, R57 ;  /* 0x0000003900397308 */ /* 0x000e220000002400 */
[----:B-----5:R-:W-:-:S02]  /*bf50*/  IMAD.IADD R80, R74, 0x1, R73 ;  /* 0x000000014a507824 */ /* 0x020fc400078e0249 */
[----:B------:R-:W-:Y:S01]  /*bf60*/  IMAD.IADD R78, R72, 0x1, R73 ;  /* 0x00000001484e7824 */ /* 0x000fe200078e0249 */
[----:B------:R-:W-:Y:S02]  /*bf70*/  WARPGROUP.DEPBAR.LE gsb0, 0x0 ;  /* 0x00008000000079c5 */ /* 0x000fe40000010000 */
[----:B------:R-:W-:-:S06]  /*bf80*/  WARPGROUP.ARRIVE ;  /* 0x00000000000079c5 */ /* 0x000fcc0000000000 */
[----:B------:R-:W-:Y:S03]  /*bf90*/  HGMMA.64x64x16.F32.BF16 R88, R120, gdesc[UR8].tnspB, R88, gsb0 ;  /* 0x40e0000878587df0 */ /* 0x000fe60008001858 */
[----:B------:R-:W-:Y:S02]  /*bfa0*/  WARPGROUP.DEPBAR.LE gsb0, 0x0 ;  /* 0x00008000000079c5 */ /* 0x000fe40000010000 */
[----:B------:R0:W-:Y:S06]  /*bfb0*/  BAR.ARV R13, 0x100 ;  /* 0x0004000d0000751d */ /* 0x0001ec0000002000 */
[----:B------:R5:W-:Y:S02]  /*bfc0*/  @!P1 SYNCS.ARRIVE.TRANS64.RED.A1T0 RZ, [R58+URZ], RZ ;  /* 0x000000ff3aff99a7 */ /* 0x000be4000810043f */
[----:B-----5:R-:W-:-:S06]  /*bfd0*/  FMUL.FTZ R58, R87, UR29 ;  /* 0x0000001d573a7c20 */ /* 0x020fcc0008410000 */
[----:B------:R-:W0:Y:S01]  /*bfe0*/  MUFU.TANH R58, R58 ;  /* 0x0000003a003a7308 */ /* 0x000e220000002400 */
[----:B-1234-:R-:W-:Y:S05]  /*bff0*/  @!P6 BRA `(.L_x_13011) ;  /* 0x00000000005ce947 */ /* 0x01efea0003800000 */
        /* <DEDUP_REMOVED lines=13> */
.L_x_13013:
[----:B------:R-:W-:-:S05]  /*c0d0*/  IMAD.U32 R77, RZ, RZ, UR26 ;  /* 0x0000001aff4d7e24 */ /* 0x000fca000f8e00ff */
[----:B------:R-:W-:-:S13]  /*c0e0*/  ISETP.NE.AND P2, PT, R77, 0x1, PT ;  /* 0x000000014d00780c */ /* 0x000fda0003f45270 */
[----:B------:R-:W1:Y:S02]  /*c0f0*/  @P2 LDC.64 R36, c[0x0][0x9e8] ;  /* 0x00027a00ff242b82 */ /* 0x000e640000000a00 */
[----:B-1----:R-:W-:-:S05]  /*c100*/  @P2 IMAD.HI.U32 R36, R73, R36, RZ ;  /* 0x0000002449242227 */ /* 0x002fca00078e00ff */
[----:B------:R-:W-:-:S07]  /*c110*/  @P2 SHF.R.U32.HI R73, RZ, R37, R36 ;  /* 0x00000025ff492219 */ /* 0x000fce0000011624 */
.L_x_13014:
[----:B------:R-:W-:Y:S05]  /*c120*/  BSYNC B0 ;  /* 0x0000000000007941 */ /* 0x000fea0003800000 */
.L_x_13012:
[----:B------:R-:W-:-:S04]  /*c130*/  IMAD R36, R73, R77, -R68 ;  /* 0x0000004d49247224 */ /* 0x000fc800078e0a44 */
[----:B------:R-:W-:-:S05]  /*c140*/  IMAD R37, R3, -0x2, R36 ;  /* 0xfffffffe03257824 */ /* 0x000fca00078e0224 */
[----:B------:R-:W-:Y:S02]  /*c150*/  VIADDMNMX R80, R37, R77, R80, PT ;  /* 0x0000004d25507246 */ /* 0x000fe40003800150 */
[----:B------:R-:W-:-:S07]  /*c160*/  VIMNMX R78, R78, R37, !PT ;  /* 0x000000254e4e7248 */ /* 0x000fce0007fe0100 */
.L_x_13011:
[----:B------:R-:W-:-:S04]  /*c170*/  ISETP.GT.AND P2, PT, R6, -0x1, PT ;  /* 0xffffffff0600780c */ /* 0x000fc80003f44270 */
[C---:B------:R-:W-:Y:S02]  /*c180*/  ISETP.GT.AND P4, PT, R78.reuse, RZ, P2 ;  /* 0x000000ff4e00720c */ /* 0x040fe40001784270 */
[----:B------:R-:W-:Y:S02]  /*c190*/  ISETP.GT.AND P5, PT, R78, 0x1, P2 ;  /* 0x000000014e00780c */ /* 0x000fe400017a4270 */
[C---:B------:R-:W-:Y:S02]  /*c1a0*/  ISETP.LT.OR P4, PT, R80.reuse, 0x1, P4 ;  /* 0x000000015000780c */ /* 0x040fe40002781670 */
[----:B------:R-:W-:Y:S02]  /*c1b0*/  ISETP.LT.OR P5, PT, R80, 0x2, P5 ;  /* 0x000000025000780c */ /* 0x000fe40002fa1670 */
[----:B0-----:R-:W-:Y:S02]  /*c1c0*/  FSEL R121, R7, -INF , !P4 ;  /* 0xff80000007797808 */ /* 0x001fe40006000000 */
[----:B------:R-:W-:Y:S01]  /*c1d0*/  FSEL R125, R15, -INF , !P5 ;  /* 0xff8000000f7d7808 */ /* 0x000fe20006800000 */
[----:B------:R-:W0:Y:S01]  /*c1e0*/  SHFL.IDX PT, R7, R76, 0x1, 0x1c1f ;  /* 0x003c1f004c077f89 */ /* 0x000e2200000e0000 */
        /* <DEDUP_REMOVED lines=25> */
[----:B------:R-:W-:Y:S01]  /*c380*/  FSEL R147, R32, -INF , !P3 ;  /* 0xff80000020937808 */ /* 0x000fe20005800000 */
[----:B------:R-:W-:Y:S01]  /*c390*/  IMAD.IADD R32, R74, 0x1, R7 ;  /* 0x000000014a207824 */ /* 0x000fe200078e0207 */
        /* <DEDUP_REMOVED lines=79> */
.L_x_13017:
[----:B------:R-:W-:-:S05]  /*c890*/  IMAD.U32 R42, RZ, RZ, UR26 ;  /* 0x0000001aff2a7e24 */ /* 0x000fca000f8e00ff */
[----:B------:R-:W-:-:S13]  /*c8a0*/  ISETP.NE.AND P3, PT, R42, 0x1, PT ;  /* 0x000000012a00780c */ /* 0x000fda0003f65270 */
[----:B------:R-:W0:Y:S02]  /*c8b0*/  @P3 LDC.64 R20, c[0x0][0x9e8] ;  /* 0x00027a00ff143b82 */ /* 0x000e240000000a00 */
[----:B0-----:R-:W-:-:S05]  /*c8c0*/  @P3 IMAD.HI.U32 R20, R7, R20, RZ ;  /* 0x0000001407143227 */ /* 0x001fca00078e00ff */
[----:B------:R-:W-:-:S07]  /*c8d0*/  @P3 SHF.R.U32.HI R7, RZ, R21, R20 ;  /* 0x00000015ff073219 */ /* 0x000fce0000011614 */
.L_x_13018:
[----:B------:R-:W-:Y:S05]  /*c8e0*/  BSYNC B0 ;  /* 0x0000000000007941 */ /* 0x000fea0003800000 */
.L_x_13016:
[----:B------:R-:W-:-:S04]  /*c8f0*/  IMAD R68, R7, R42, -R68 ;  /* 0x0000002a07447224 */ /* 0x000fc800078e0a44 */
[----:B------:R-:W-:-:S05]  /*c900*/  IMAD R7, R3, -0x2, R68 ;  /* 0xfffffffe03077824 */ /* 0x000fca00078e0244 */
[----:B------:R-:W-:Y:S02]  /*c910*/  VIADDMNMX R32, R7, R42, R32, PT ;  /* 0x0000002a07207246 */ /* 0x000fe40003800120 */
[----:B------:R-:W-:-:S07]  /*c920*/  VIMNMX R36, R36, R7, !PT ;  /* 0x0000000724247248 */ /* 0x000fce0007fe0100 */
.L_x_13015:
[----:B------:R-:W-:Y:S01]  /*c930*/  FMNMX.FTZ R20, R121, R10, !PT ;  /* 0x0000000a79147209 */ /* 0x000fe20007810000 */
[----:B------:R-:W0:Y:S01]  /*c940*/  LDC R42, c[0x0][0x988] ;  /* 0x00026200ff2a7b82 */ /* 0x000e220000000800 */
        /* <DEDUP_REMOVED lines=49> */
[----:B------:R-:W-:Y:S02]  /*cc60*/  FSEL R141, R11, -INF , !P4 ;  /* 0xff8000000b8d7808 */ /* 0x000fe40006000000 */
[----:B------:R-:W-:Y:S02]  /*cc70*/  FMNMX.FTZ R20, R77, R20, !PT ;  /* 0x000000144d147209 */ /* 0x000fe40007810000 */
[----:B------:R-:W-:Y:S02]  /*cc80*/  ISETP.LT.OR P3, PT, R32, 0x19, P3 ;  /* 0x000000192000780c */ /* 0x000fe40001f61670 */
        /* <DEDUP_REMOVED lines=12> */
[----:B------:R-:W-:Y:S01]  /*cd50*/  ISETP.GT.AND P4, PT, R36, 0x30, P2 ;  /* 0x000000302400780c */ /* 0x000fe20001784270 */
[----:B------:R-:W1:Y:S03]  /*cd60*/  SHFL.BFLY PT, R7, R20, 0x2, 0x1f ;  /* 0x0c401f0014077f89 */ /* 0x000e6600000e0000 */
[----:B------:R-:W-:-:S02]  /*cd70*/  ISETP.LT.OR P4, PT, R32, 0x31, P4 ;  /* 0x000000312000780c */ /* 0x000fc40002781670 */
        /* <DEDUP_REMOVED lines=24> */
[-CC-:B------:R-:W-:Y:S01]  /*cf00*/  FFMA.FTZ R136, R27, R42.reuse, -R14.reuse ;  /* 0x0000002a1b887223 */ /* 0x180fe2000001080e */
[----:B------:R-:W-:Y:S01]  /*cf10*/  FSEL R143, R38, -INF , !P4 ;  /* 0xff800000268f7808 */ /* 0x000fe20006000000 */
[-CC-:B------:R-:W-:Y:S01]  /*cf20*/  FFMA.FTZ R27, R135, R42.reuse, -R14.reuse ;  /* 0x0000002a871b7223 */ /* 0x180fe2000001080e */
[----:B------:R-:W-:Y:S01]  /*cf30*/  FSEL R131, R34, -INF , !P3 ;  /* 0xff80000022837808 */ /* 0x000fe20005800000 */
[-CC-:B------:R-:W-:Y:S01]  /*cf40*/  FFMA.FTZ R132, R137, R42.reuse, -R14.reuse ;  /* 0x0000002a89847223 */ /* 0x180fe2000001080e */
[C---:B------:R-:W-:Y:S01]  /*cf50*/  ISETP.GT.AND P3, PT, R36.reuse, 0x29, P2 ;  /* 0x000000292400780c */ /* 0x040fe20001764270 */
[-CC-:B------:R-:W-:Y:S01]  /*cf60*/  FFMA.FTZ R134, R37, R42.reuse, -R14.reuse ;  /* 0x0000002a25867223 */ /* 0x180fe2000001080e */
[----:B------:R-:W-:Y:S01]  /*cf70*/  ISETP.GT.AND P4, PT, R36, 0x38, P2 ;  /* 0x000000382400780c */ /* 0x000fe20001784270 */
[--C-:B------:R-:W-:Y:S01]  /*cf80*/  FFMA.FTZ R37, R63, R42, -R14.reuse ;  /* 0x0000002a3f257223 */ /* 0x100fe2000001080e */
[----:B------:R-:W-:Y:S01]  /*cf90*/  ISETP.LT.OR P3, PT, R32, 0x2a, P3 ;  /* 0x0000002a2000780c */ /* 0x000fe20001f61670 */
[----:B------:R-:W-:Y:S01]  /*cfa0*/  MUFU.EX2 R148, R148 ;  /* 0x0000009400947308 */ /* 0x000fe20000000800 */
[----:B------:R-:W-:Y:S01]  /*cfb0*/  FMNMX.FTZ R18, R129, R18, !PT ;  /* 0x0000001281127209 */ /* 0x000fe20007810000 */
[-CC-:B------:R-:W-:Y:S01]  /*cfc0*/  FFMA.FTZ R139, R139, R42.reuse, -R14.reuse ;  /* 0x0000002a8b8b7223 */ /* 0x180fe2000001080e */
[----:B------:R-:W-:Y:S01]  /*cfd0*/  FSEL R35, R35, -INF , !P3 ;  /* 0xff80000023237808 */ /* 0x000fe20005800000 */
[-CC-:B------:R-:W-:Y:S01]  /*cfe0*/  FFMA.FTZ R130, R65, R42.reuse, -R14.reuse ;  /* 0x0000002a41827223 */ /* 0x180fe2000001080e */
[----:B------:R-:W-:Y:S01]  /*cff0*/  ISETP.GT.AND P3, PT, R36, 0x31, P2 ;  /* 0x000000312400780c */ /* 0x000fe20001764270 */
[-CC-:B------:R-:W-:Y:S01]  /*d000*/  FFMA.FTZ R65, R67, R42.reuse, -R14.reuse ;  /* 0x0000002a43417223 */ /* 0x180fe2000001080e */
[C---:B------:R-:W-:Y:S01]  /*d010*/  ISETP.LT.OR P4, PT, R32.reuse, 0x39, P4 ;  /* 0x000000392000780c */ /* 0x040fe20002781670 */
        /* <DEDUP_REMOVED lines=8> */
[----:B------:R0:W-:Y:S01]  /*d0a0*/  MUFU.EX2 R39, R11 ;  /* 0x0000000b00277308 */ /* 0x0001e20000000800 */
[----:B------:R-:W-:Y:S01]  /*d0b0*/  FSEL R151, R40, -INF , !P4 ;  /* 0xff80000028977808 */ /* 0x000fe20006000000 */
[--C-:B------:R-:W-:Y:S01]  /*d0c0*/  FFMA.FTZ R29, R31, R42, -R14.reuse ;  /* 0x0000002a1f1d7223 */ /* 0x100fe2000001080e */
[----:B------:R-:W-:Y:S01]  /*d0d0*/  FMNMX.FTZ R18, R35, R18, !PT ;  /* 0x0000001223127209 */ /* 0x000fe20007810000 */
[-CC-:B------:R-:W-:Y:S01]  /*d0e0*/  FFMA.FTZ R122, R75, R42.reuse, -R14.reuse ;  /* 0x0000002a4b7a7223 */ /* 0x180fe2000001080e */
[----:B------:R-:W-:Y:S01]  /*d0f0*/  ISETP.GT.AND P4, PT, R36, 0x40, P2 ;  /* 0x000000402400780c */ /* 0x000fe20001784270 */
[--C-:B------:R-:W-:Y:S01]  /*d100*/  FFMA.FTZ R31, R59, R42, -R14.reuse ;  /* 0x0000002a3b1f7223 */ /* 0x100fe2000001080e */
[C---:B------:R-:W-:Y:S01]  /*d110*/  ISETP.LT.OR P3, PT, R32.reuse, 0x3a, P3 ;  /* 0x0000003a2000780c */ /* 0x040fe20001f61670 */
[----:B------:R-:W-:Y:S01]  /*d120*/  MUFU.EX2 R150, R150 ;  /* 0x0000009600967308 */ /* 0x000fe20000000800 */
[----:B------:R-:W-:Y:S01]  /*d130*/  FMNMX.FTZ R18, R143, R18, !PT ;  /* 0x000000128f127209 */ /* 0x000fe20007810000 */
[-CC-:B------:R-:W-:Y:S01]  /*d140*/  FFMA.FTZ R128, R61, R42.reuse, -R14.reuse ;  /* 0x0000002a3d807223 */ /* 0x180fe2000001080e */
[----:B------:R-:W-:Y:S01]  /*d150*/  ISETP.LT.OR P4, PT, R32, 0x41, P4 ;  /* 0x000000412000780c */ /* 0x000fe20002781670 */
[-CC-:B------:R-:W-:Y:S01]  /*d160*/  FFMA.FTZ R124, R73, R42.reuse, -R14.reuse ;  /* 0x0000002a497c7223 */ /* 0x180fe2000001080e */
[----:B------:R-:W-:Y:S01]  /*d170*/  FSEL R153, R41, -INF , !P3 ;  /* 0xff80000029997808 */ /* 0x000fe20005800000 */
[--C-:B------:R-:W-:Y:S01]  /*d180*/  FFMA.FTZ R41, R149, R42, -R14.reuse ;  /* 0x0000002a95297223 */ /* 0x100fe2000001080e */
[C---:B------:R-:W-:Y:S01]  /*d190*/  ISETP.GT.AND P3, PT, R36.reuse, 0x41, P2 ;  /* 0x000000412400780c */ /* 0x040fe20001764270 */
[----:B------:R-:W-:Y:S01]  /*d1a0*/  MUFU.EX2 R139, R139 ;  /* 0x0000008b008b7308 */ /* 0x000fe20000000800 */
[----:B------:R-:W-:Y:S01]  /*d1b0*/  FMNMX.FTZ R18, R145, R18, !PT ;  /* 0x0000001291127209 */ /* 0x000fe20007810000 */
[-CC-:B------:R-:W-:Y:S01]  /*d1c0*/  FFMA.FTZ R126, R69, R42.reuse, -R14.reuse ;  /* 0x0000002a457e7223 */ /* 0x180fe2000001080e */
[----:B------:R-:W-:Y:S01]  /*d1d0*/  FSEL R43, R43, -INF , !P4 ;  /* 0xff8000002b2b7808 */ /* 0x000fe20006000000 */
[-CC-:B------:R-:W-:Y:S01]  /*d1e0*/  FFMA.FTZ R59, R81, R42.reuse, -R14.reuse ;  /* 0x0000002a513b7223 */ /* 0x180fe2000001080e */
[----:B------:R-:W-:Y:S01]  /*d1f0*/  ISETP.GT.AND P4, PT, R36, 0x48, P2 ;  /* 0x000000482400780c */ /* 0x000fe20001784270 */
[--C-:B------:R-:W-:Y:S01]  /*d200*/  FFMA.FTZ R120, R71, R42, -R14.reuse ;  /* 0x0000002a47787223 */ /* 0x100fe2000001080e */
[C---:B------:R-:W-:Y:S01]  /*d210*/  ISETP.LT.OR P3, PT, R32.reuse, 0x42, P3 ;  /* 0x000000422000780c */ /* 0x040fe20001f61670 */
[----:B------:R-:W-:Y:S01]  /*d220*/  MUFU.EX2 R144, R144 ;  /* 0x0000009000907308 */ /* 0x000fe20000000800 */
[----:B------:R-:W-:Y:S01]  /*d230*/  FMNMX.FTZ R18, R151, R18, !PT ;  /* 0x0000001297127209 */ /* 0x000fe20007810000 */
[----:B------:R-:W-:Y:S01]  /*d240*/  FFMA.FTZ R61, R79, R42, -R14 ;  /* 0x0000002a4f3d7223 */ /* 0x000fe2000001080e */
[----:B------:R-:W-:-:S02]  /*d250*/  ISETP.LT.OR P4, PT, R32, 0x49, P4 ;  /* 0x000000492000780c */ /* 0x000fc40002781670 */
[----:B------:R-:W-:Y:S02]  /*d260*/  FSEL R147, R44, -INF , !P3 ;  /* 0xff8000002c937808 */ /* 0x000fe40005800000 */
[C---:B------:R-:W-:Y:S01]  /*d270*/  ISETP.GT.AND P3, PT, R36.reuse, 0x49, P2 ;  /* 0x000000492400780c */ /* 0x040fe20001764270 */
[----:B------:R-:W-:Y:S01]  /*d280*/  MUFU.EX2 R146, R146 ;  /* 0x0000009200927308 */ /* 0x000fe20000000800 */
[----:B------:R-:W-:Y:S02]  /*d290*/  FMNMX.FTZ R18, R153, R18, !PT ;  /* 0x0000001299127209 */ /* 0x000fe40007810000 */
[----:B------:R-:W-:Y:S02]  /*d2a0*/  FSEL R45, R45, -INF , !P4 ;  /* 0xff8000002d2d7808 */ /* 0x000fe40006000000 */
[----:B------:R-:W-:Y:S02]  /*d2b0*/  ISETP.GT.AND P4, PT, R36, 0x50, P2 ;  /* 0x000000502400780c */ /* 0x000fe40001784270 */
[----:B------:R-:W-:Y:S01]  /*d2c0*/  ISETP.LT.OR P3, PT, R32, 0x4a, P3 ;  /* 0x0000004a2000780c */ /* 0x000fe20001f61670 */
[----:B------:R-:W-:Y:S01]  /*d2d0*/  MUFU.EX2 R41, R41 ;  /* 0x0000002900297308 */ /* 0x000fe20000000800 */
[----:B------:R-:W-:-:S02]  /*d2e0*/  FMNMX.FTZ R18, R43, R18, !PT ;  /* 0x000000122b127209 */ /* 0x000fc40007810000 */
[----:B------:R-:W-:Y:S02]  /*d2f0*/  ISETP.LT.OR P4, PT, R32, 0x51, P4 ;  /* 0x000000512000780c */ /* 0x000fe40002781670 */
[----:B------:R-:W-:Y:S02]  /*d300*/  FSEL R149, R46, -INF , !P3 ;  /* 0xff8000002e957808 */ /* 0x000fe40005800000 */
[C---:B------:R-:W-:Y:S01]  /*d310*/  ISETP.GT.AND P3, PT, R36.reuse, 0x51, P2 ;  /* 0x000000512400780c */ /* 0x040fe20001764270 */
[----:B------:R-:W-:Y:S01]  /*d320*/  MUFU.EX2 R140, R140 ;  /* 0x0000008c008c7308 */ /* 0x000fe20000000800 */
[----:B------:R-:W-:Y:S02]  /*d330*/  FMNMX.FTZ R18, R147, R18, !PT ;  /* 0x0000001293127209 */ /* 0x000fe40007810000 */
[----:B------:R-:W-:Y:S02]  /*d340*/  FSEL R47, R47, -INF , !P4 ;  /* 0xff8000002f2f7808 */ /* 0x000fe40006000000 */
[----:B------:R-:W-:-:S02]  /*d350*/  ISETP.GT.AND P4, PT, R36, 0x58, P2 ;  /* 0x000000582400780c */ /* 0x000fc40001784270 */
[C---:B------:R-:W-:Y:S01]  /*d360*/  ISETP.LT.OR P3, PT, R32.reuse, 0x52, P3 ;  /* 0x000000522000780c */ /* 0x040fe20001f61670 */
[----:B------:R-:W-:Y:S01]  /*d370*/  MUFU.EX2 R33, R33 ;  /* 0x0000002100217308 */ /* 0x000fe20000000800 */
[----:B------:R-:W-:Y:S02]  /*d380*/  FMNMX.FTZ R18, R45, R18, !PT ;  /* 0x000000122d127209 */ /* 0x000fe40007810000 */
[----:B------:R-:W-:Y:S02]  /*d390*/  ISETP.LT.OR P4, PT, R32, 0x59, P4 ;  /* 0x000000592000780c */ /* 0x000fe40002781670 */
[----:B------:R-:W-:Y:S02]  /*d3a0*/  FSEL R155, R48, -INF , !P3 ;  /* 0xff800000309b7808 */ /* 0x000fe40005800000 */
[----:B------:R-:W-:Y:S01]  /*d3b0*/  FMNMX.FTZ R18, R149, R18, !PT ;  /* 0x0000001295127209 */ /* 0x000fe20007810000 */
[----:B------:R-:W-:Y:S01]  /*d3c0*/  MUFU.EX2 R142, R142 ;  /* 0x0000008e008e7308 */ /* 0x000fe20000000800 */
[----:B------:R-:W-:-:S02]  /*d3d0*/  ISETP.GT.AND P3, PT, R36, 0x59, P2 ;  /* 0x000000592400780c */ /* 0x000fc40001764270 */
[----:B------:R-:W-:Y:S02]  /*d3e0*/  FSEL R49, R49, -INF , !P4 ;  /* 0xff80000031317808 */ /* 0x000fe40006000000 */
[----:B------:R-:W-:Y:S02]  /*d3f0*/  FMNMX.FTZ R18, R47, R18, !PT ;  /* 0x000000122f127209 */ /* 0x000fe40007810000 */
[----:B------:R-:W-:Y:S01]  /*d400*/  ISETP.GT.AND P4, PT, R36, 0x60, P2 ;  /* 0x000000602400780c */ /* 0x000fe20001784270 */
[----:B------:R-:W-:Y:S01]  /*d410*/  MUFU.EX2 R15, R15 ;  /* 0x0000000f000f7308 */ /* 0x000fe20000000800 */
[C---:B------:R-:W-:Y:S02]  /*d420*/  ISETP.LT.OR P3, PT, R32.reuse, 0x5a, P3 ;  /* 0x0000005a2000780c */ /* 0x040fe40001f61670 */
[----:B------:R-:W-:Y:S02]  /*d430*/  FMNMX.FTZ R18, R155, R18, !PT ;  /* 0x000000129b127209 */ /* 0x000fe40007810000 */
[----:B------:R-:W-:-:S02]  /*d440*/  ISETP.LT.OR P4, PT, R32, 0x61, P4 ;  /* 0x000000612000780c */ /* 0x000fc40002781670 */
[----:B------:R-:W-:Y:S01]  /*d450*/  FSEL R157, R50, -INF , !P3 ;  /* 0xff800000329d7808 */ /* 0x000fe20005800000 */
[----:B------:R-:W-:Y:S01]  /*d460*/  MUFU.EX2 R136, R136 ;  /* 0x0000008800887308 */ /* 0x000fe20000000800 */
[C---:B------:R-:W-:Y:S02]  /*d470*/  ISETP.GT.AND P3, PT, R36.reuse, 0x61, P2 ;  /* 0x000000612400780c */ /* 0x040fe40001764270 */
[----:B------:R-:W-:Y:S02]  /*d480*/  FMNMX.FTZ R18, R49, R18, !PT ;  /* 0x0000001231127209 */ /* 0x000fe40007810000 */
[----:B------:R-:W-:Y:S02]  /*d490*/  FSEL R51, R51, -INF , !P4 ;  /* 0xff80000033337808 */ /* 0x000fe40006000000 */
[----:B------:R-:W-:Y:S01]  /*d4a0*/  ISETP.GT.AND P4, PT, R36, 0x68, P2 ;  /* 0x000000682400780c */ /* 0x000fe20001784270 */
[----:B------:R-:W-:Y:S01]  /*d4b0*/  MUFU.EX2 R25, R25 ;  /* 0x0000001900197308 */ /* 0x000fe20000000800 */
[----:B------:R-:W-:-:S02]  /*d4c0*/  ISETP.LT.OR P3, PT, R32, 0x62, P3 ;  /* 0x000000622000780c */ /* 0x000fc40001f61670 */
[----:B------:R-:W-:Y:S02]  /*d4d0*/  FMNMX.FTZ R18, R157, R18, !PT ;  /* 0x000000129d127209 */ /* 0x000fe40007810000 */
[----:B------:R-:W-:Y:S02]  /*d4e0*/  ISETP.LT.OR P4, PT, R32, 0x69, P4 ;  /* 0x000000692000780c */ /* 0x000fe40002781670 */
[----:B------:R-:W-:Y:S01]  /*d4f0*/  FSEL R133, R52, -INF , !P3 ;  /* 0xff80000034857808 */ /* 0x000fe20005800000 */
[----:B------:R-:W-:Y:S01]  /*d500*/  MUFU.EX2 R138, R138 ;  /* 0x0000008a008a7308 */ /* 0x000fe20000000800 */
[----:B------:R-:W-:Y:S02]  /*d510*/  ISETP.GT.AND P3, PT, R36, 0x69, P2 ;  /* 0x000000692400780c */ /* 0x000fe40001764270 */
[----:B------:R-:W-:Y:S02]  /*d520*/  FMNMX.FTZ R18, R51, R18, !PT ;  /* 0x0000001233127209 */ /* 0x000fe40007810000 */
[----:B------:R-:W-:-:S02]  /*d530*/  FSEL R53, R53, -INF , !P4 ;  /* 0xff80000035357808 */ /* 0x000fc40006000000 */
[----:B------:R-:W-:Y:S01]  /*d540*/  ISETP.GT.AND P4, PT, R36, 0x70, P2 ;  /* 0x000000702400780c */ /* 0x000fe20001784270 */
[----:B------:R-:W-:Y:S01]  /*d550*/  MUFU.EX2 R27, R27 ;  /* 0x0000001b001b7308 */ /* 0x000fe20000000800 */
[C---:B------:R-:W-:Y:S02]  /*d560*/  ISETP.LT.OR P3, PT, R32.reuse, 0x6a, P3 ;  /* 0x0000006a2000780c */ /* 0x040fe40001f61670 */
[----:B------:R-:W-:Y:S02]  /*d570*/  FMNMX.FTZ R18, R133, R18, !PT ;  /* 0x0000001285127209 */ /* 0x000fe40007810000 */
[----:B------:R-:W-:Y:S02]  /*d580*/  ISETP.LT.OR P4, PT, R32, 0x71, P4 ;  /* 0x000000712000780c */ /* 0x000fe40002781670 */
[----:B------:R-:W-:Y:S01]  /*d590*/  FSEL R135, R54, -INF , !P3 ;  /* 0xff80000036877808 */ /* 0x000fe20005800000 */
[----:B------:R-:W-:Y:S01]  /*d5a0*/  MUFU.EX2 R132, R132 ;  /* 0x0000008400847308 */ /* 0x000fe20000000800 */
[----:B------:R-:W-:-:S02]  /*d5b0*/  ISETP.GT.AND P3, PT, R36, 0x71, P2 ;  /* 0x000000712400780c */ /* 0x000fc40001764270 */
[----:B------:R-:W-:Y:S02]  /*d5c0*/  FMNMX.FTZ R18, R53, R18, !PT ;  /* 0x0000001235127209 */ /* 0x000fe40007810000 */
[----:B------:R-:W-:Y:S01]  /*d5d0*/  FSEL R137, R55, -INF , !P4 ;  /* 0xff80000037897808 */ /* 0x000fe20006000000 */
[----:B------:R-:W-:Y:S01]  /*d5e0*/  FFMA.FTZ R55, R83, R42, -R14 ;  /* 0x0000002a53377223 */ /* 0x000fe2000001080e */
[----:B------:R-:W-:Y:S01]  /*d5f0*/  ISETP.GT.AND P4, PT, R36, 0x78, P2 ;  /* 0x000000782400780c */ /* 0x000fe20001784270 */
[----:B------:R-:W-:Y:S01]  /*d600*/  MUFU.EX2 R29, R29 ;  /* 0x0000001d001d7308 */ /* 0x000fe20000000800 */
[----:B------:R-:W-:Y:S02]  /*d610*/  ISETP.LT.OR P3, PT, R32, 0x72, P3 ;  /* 0x000000722000780c */ /* 0x000fe40001f61670 */
[----:B------:R-:W-:Y:S02]  /*d620*/  FMNMX.FTZ R18, R135, R18, !PT ;  /* 0x0000001287127209 */ /* 0x000fe40007810000 */
[----:B------:R-:W-:Y:S01]  /*d630*/  ISETP.GT.AND P2, PT, R36, 0x79, P2 ;  /* 0x000000792400780c */ /* 0x000fe20001744270 */
[----:B------:R-:W-:Y:S01]  /*d640*/  IMAD.U32 R36, RZ, RZ, UR6 ;  /* 0x00000006ff247e24 */ /* 0x000fe2000f8e00ff */
[----:B------:R-:W-:Y:S01]  /*d650*/  ISETP.LT.OR P4, PT, R32, 0x79, P4 ;  /* 0x000000792000780c */ /* 0x000fe20002781670 */
[----:B------:R-:W-:Y:S01]  /*d660*/  MUFU.EX2 R134, R134 ;  /* 0x0000008600867308 */ /* 0x000fe20000000800 */
[----:B------:R-:W-:Y:S01]  /*d670*/  FSEL R56, R56, -INF , !P3 ;  /* 0xff80000038387808 */ /* 0x000fe20005800000 */
[----:B------:R-:W-:Y:S01]  /*d680*/  UMOV UR6, UR4 ;  /* 0x0000000400067c82 */ /* 0x000fe20008000000 */
[----:B0-----:R-:W-:-:S02]  /*d690*/  FMNMX.FTZ R11, R137, R18, !PT ;  /* 0x00000012890b7209 */ /* 0x001fc40007810000 */
[----:B------:R-:W-:Y:S02]  /*d6a0*/  ISETP.LT.OR P2, PT, R32, 0x7a, P2 ;  /* 0x0000007a2000780c */ /* 0x000fe40001741670 */
[----:B------:R-:W-:Y:S01]  /*d6b0*/  FSEL R18, R57, -INF , !P4 ;  /* 0xff80000039127808 */ /* 0x000fe20006000000 */
[----:B------:R-:W-:Y:S01]  /*d6c0*/  FFMA.FTZ R57, R77, R42, -R14 ;  /* 0x0000002a4d397223 */ /* 0x000fe2000001080e */
[----:B------:R-:W-:Y:S01]  /*d6d0*/  FMNMX.FTZ R11, R56, R11, !PT ;  /* 0x0000000b380b7209 */ /* 0x000fe20007810000 */
[----:B------:R-:W-:Y:S01]  /*d6e0*/  MUFU.EX2 R31, R31 ;  /* 0x0000001f001f7308 */ /* 0x000fe20000000800 */
[----:B------:R-:W-:Y:S02]  /*d6f0*/  FSEL R58, R58, -INF , !P2 ;  /* 0xff8000003a3a7808 */ /* 0x000fe40005000000 */
[----:B------:R-:W-:Y:S02]  /*d700*/  FMNMX.FTZ R11, R18, R11, !PT ;  /* 0x0000000b120b7209 */ /* 0x000fe40007810000 */
[----:B------:R-:W-:-:S02]  /*d710*/  FSEL R63, R7, RZ, P5 ;  /* 0x000000ff073f7208 */ /* 0x000fc40002800000 */
[----:B------:R-:W-:Y:S01]  /*d720*/  FMNMX.FTZ R11, R58, R11, !PT ;  /* 0x0000000b3a0b7209 */ /* 0x000fe20007810000 */
[----:B------:R-:W-:Y:S01]  /*d730*/  MUFU.EX2 R128, R128 ;  /* 0x0000008000807308 */ /* 0x000fe20000000800 */
[----:B------:R-:W-:Y:S01]  /*d740*/  @!P1 LEA R36, R36, UR38, 0x3 ;  /* 0x0000002624249c11 */ /* 0x000fe2000f8e18ff */
[----:B------:R-:W-:Y:S02]  /*d750*/  FADD.FTZ R63, -R63, R10 ;  /* 0x0000000a3f3f7221 */ /* 0x000fe40000010100 */
[----:B------:R-:W0:Y:S02]  /*d760*/  SHFL.BFLY PT, R20, R11, 0x2, 0x1f ;  /* 0x0c401f000b147f89 */ /* 0x000e2400000e0000 */
[----:B------:R-:W-:Y:S01]  /*d770*/  FMUL.FTZ R63, R63, R42 ;  /* 0x0000002a3f3f7220 */ /* 0x000fe20000410000 */
[----:B------:R-:W-:Y:S01]  /*d780*/  @!P1 VIADD R36, R36, 0x16860 ;  /* 0x0001686024249836 */ /* 0x000fe20000000000 */
[----:B------:R-:W-:Y:S04]  /*d790*/  MUFU.EX2 R37, R37 ;  /* 0x0000002500257308 */ /* 0x000fe80000000800 */
[----:B------:R-:W-:-:S04]  /*d7a0*/  @!P1 PRMT R36, RZ, 0x654, R36 ;  /* 0x00000654ff249816 */ /* 0x000fc80000000024 */
[----:B------:R-:W1:Y:S01]  /*d7b0*/  MUFU.EX2 R63, R63 ;  /* 0x0000003f003f7308 */ /* 0x000e620000000800 */
[----:B------:R2:W-:Y:S07]  /*d7c0*/  @!P1 SYNCS.ARRIVE.TRANS64.RED.A1T0 RZ, [R36+URZ], RZ ;  /* 0x000000ff24ff99a7 */ /* 0x0005ee000810043f */
[----:B------:R-:W-:Y:S01]  /*d7d0*/  MUFU.EX2 R130, R130 ;  /* 0x0000008200827308 */ /* 0x000fe20000000800 */
[----:B0-----:R-:W-:-:S07]  /*d7e0*/  FMNMX.FTZ R20, R11, R20, !PT ;  /* 0x000000140b147209 */ /* 0x001fce0007810000 */
[----:B------:R-:W-:Y:S01]  /*d7f0*/  MUFU.EX2 R55, R55 ;  /* 0x0000003700377308 */ /* 0x000fe20000000800 */
[----:B------:R-:W0:Y:S01]  /*d800*/  SHFL.BFLY PT, R11, R20, 0x1, 0x1f ;  /* 0x0c201f00140b7f89 */ /* 0x000e2200000e0000 */
[----:B-1----:R-:W-:Y:S01]  /*d810*/  FFMA.FTZ R32, R63, R5, R148 ;  /* 0x000000053f207223 */ /* 0x002fe20000010094 */
[----:B------:R-:W-:Y:S01]  /*d820*/  F2FP.BF16.F32.PACK_AB R148, R127, R148 ;  /* 0x000000947f94723e */ /* 0x000fe200000010ff */
[-C--:B------:R-:W-:Y:S01]  /*d830*/  FMUL.FTZ R88, R88, R63.reuse ;  /* 0x0000003f58587220 */ /* 0x080fe20000410000 */
[-C--:B------:R-:W-:Y:S01]  /*d840*/  FMUL.FTZ R89, R89, R63.reuse ;  /* 0x0000003f59597220 */ /* 0x080fe20000410000 */
        /* <DEDUP_REMOVED lines=17> */
[----:B------:R-:W-:Y:S01]  /*d960*/  FMUL.FTZ R116, R116, R63 ;  /* 0x0000003f74747220 */ /* 0x000fe20000410000 */
[----:B------:R-:W-:Y:S01]  /*d970*/  MUFU.EX2 R126, R126 ;  /* 0x0000007e007e7308 */ /* 0x000fe20000000800 */
[----:B0-----:R-:W-:Y:S01]  /*d980*/  FMNMX.FTZ R11, R20, R11, !PT ;  /* 0x0000000b140b7209 */ /* 0x001fe20007810000 */
[----:B------:R-:W-:-:S03]  /*d990*/  FMUL.FTZ R117, R117, R63 ;  /* 0x0000003f75757220 */ /* 0x000fc60000410000 */
[C---:B------:R-:W-:Y:S01]  /*d9a0*/  FSETP.NEU.FTZ.AND P2, PT, R11.reuse, -INF , PT ;  /* 0xff8000000b00780b */ /* 0x040fe20003f5d000 */
[C---:B------:R-:W-:Y:S02]  /*d9b0*/  FMUL.FTZ R28, R11.reuse, R42 ;  /* 0x0000002a0b1c7220 */ /* 0x040fe40000410000 */
[----:B------:R-:W-:Y:S01]  /*d9c0*/  MUFU.EX2 R59, R59 ;  /* 0x0000003b003b7308 */ /* 0x000fe20000000800 */
[----:B------:R-:W-:Y:S02]  /*d9d0*/  FSEL R5, R11, RZ, P2 ;  /* 0x000000ff0b057208 */ /* 0x000fe40001000000 */
[----:B------:R-:W-:Y:S02]  /*d9e0*/  FSEL R28, R28, RZ, P2 ;  /* 0x000000ff1c1c7208 */ /* 0x000fe40001000000 */
[C---:B------:R-:W-:Y:S01]  /*d9f0*/  ISETP.GT.AND P2, PT, R6.reuse, UR37, PT ;  /* 0x0000002506007c0c */ /* 0x040fe2000bf44270 */
[----:B------:R-:W-:Y:S01]  /*da00*/  FADD.FTZ R5, -R5, R12 ;  /* 0x0000000c05057221 */ /* 0x000fe20000010100 */
[----:B------:R-:W-:-:S02]  /*da10*/  VIADD R6, R6, 0xffffffff ;  /* 0xffffffff06067836 */ /* 0x000fc40000000000 */
[-C--:B------:R-:W-:Y:S01]  /*da20*/  FFMA.FTZ R67, R19, R42.reuse, -R28 ;  /* 0x0000002a13437223 */ /* 0x080fe2000001081c */
[----:B------:R-:W-:Y:S01]  /*da30*/  FADD.FTZ R19, R139, R34 ;  /* 0x000000228b137221 */ /* 0x000fe20000010000 */
[-CC-:B------:R-:W-:Y:S01]  /*da40*/  FFMA.FTZ R10, R141, R42.reuse, -R28.reuse ;  /* 0x0000002a8d0a7223 */ /* 0x180fe2000001081c */
[-C--:B------:R-:W-:Y:S01]  /*da50*/  FMUL.FTZ R5, R5, R42.reuse ;  /* 0x0000002a05057220 */ /* 0x080fe20000410000 */
        /* <DEDUP_REMOVED lines=25> */
[----:B------:R-:W-:Y:S01]  /*dbf0*/  FADD.FTZ R34, R142, R75 ;  /* 0x0000004b8e227221 */ /* 0x000fe20000010000 */
[-CC-:B------:R-:W-:Y:S01]  /*dc00*/  FFMA.FTZ R73, R153, R42.reuse, -R28.reuse ;  /* 0x0000002a99497223 */ /* 0x180fe2000001081c */
[----:B------:R-:W-:Y:S01]  /*dc10*/  FFMA.FTZ R12, R43, R42, -R28 ;  /* 0x0000002a2b0c7223 */ /* 0x000fe2000001081c */
[----:B------:R-:W0:Y:S01]  /*dc20*/  MUFU.EX2 R14, R14 ;  /* 0x0000000e000e7308 */ /* 0x000e220000000800 */
[----:B------:R-:W-:Y:S01]  /*dc30*/  FADD.FTZ R75, R15, R34 ;  /* 0x000000220f4b7221 */ /* 0x000fe20000010000 */
[----:B-1----:R-:W-:Y:S01]  /*dc40*/  FFMA.FTZ R34, R19, R4, R10 ;  /* 0x0000000413227223 */ /* 0x002fe2000001000a */
[--C-:B------:R-:W-:Y:S01]  /*dc50*/  FFMA.FTZ R43, R147, R42, -R28.reuse ;  /* 0x0000002a932b7223 */ /* 0x100fe2000001081c */
[----:B------:R-:W-:Y:S01]  /*dc60*/  F2FP.BF16.F32.PACK_AB R144, R39, R144 ;  /* 0x000000902790723e */ /* 0x000fe200000010ff */
[----:B--2---:R-:W-:Y:S01]  /*dc70*/  FADD.FTZ R36, R136, R75 ;  /* 0x0000004b88247221 */ /* 0x004fe20000010000 */
[----:B------:R-:W-:Y:S01]  /*dc80*/  FFMA.FTZ R45, R149, R42, -R28 ;  /* 0x0000002a952d7223 */ /* 0x000fe2000001081c */
[----:B------:R-:W-:Y:S01]  /*dc90*/  F2FP.BF16.F32.PACK_AB R142, R15, R142 ;  /* 0x0000008e0f8e723e */ /* 0x000fe200000010ff */
[----:B------:R-:W1:Y:S01]  /*dca0*/  MUFU.EX2 R67, R67 ;  /* 0x0000004300437308 */ /* 0x000e620000000800 */
[----:B---3--:R-:W-:Y:S01]  /*dcb0*/  FADD.FTZ R75, R21, R34 ;  /* 0x00000022154b7221 */ /* 0x008fe20000010000 */
[----:B------:R-:W-:Y:S01]  /*dcc0*/  FADD.FTZ R77, R25, R36 ;  /* 0x00000024194d7221 */ /* 0x000fe20000010000 */
[-CC-:B------:R-:W-:Y:S01]  /*dcd0*/  FFMA.FTZ R34, R155, R42.reuse, -R28.reuse ;  /* 0x0000002a9b227223 */ /* 0x180fe2000001081c */
[-CC-:B------:R-:W-:Y:S01]  /*dce0*/  FFMA.FTZ R125, R51, R42.reuse, -R28.reuse ;  /* 0x0000002a337d7223 */ /* 0x180fe2000001081c */
[-CC-:B------:R-:W-:Y:S01]  /*dcf0*/  FFMA.FTZ R133, R133, R42.reuse, -R28.reuse ;  /* 0x0000002a85857223 */ /* 0x180fe2000001081c */
[----:B------:R-:W-:Y:S01]  /*dd00*/  FADD.FTZ R38, R138, R77 ;  /* 0x0000004d8a267221 */ /* 0x000fe20000010000 */
[----:B------:R-:W-:Y:S01]  /*dd10*/  FFMA.FTZ R53, R53, R42, -R28 ;  /* 0x0000002a35357223 */ /* 0x000fe2000001081c */
[----:B------:R-:W2:Y:S01]  /*dd20*/  MUFU.EX2 R20, R20 ;  /* 0x0000001400147308 */ /* 0x000ea20000000800 */
[----:B0-----:R-:W-:Y:S01]  /*dd30*/  FADD.FTZ R36, R14, R75 ;  /* 0x0000004b0e247221 */ /* 0x001fe20000010000 */
[----:B------:R-:W-:Y:S01]  /*dd40*/  FADD.FTZ R49, R27, R38 ;  /* 0x000000261b317221 */ /* 0x000fe20000010000 */
[----:B------:R-:W-:Y:S01]  /*dd50*/  F2FP.BF16.F32.PACK_AB R136, R25, R136 ;  /* 0x000000881988723e */ /* 0x000fe200000010ff */
[-CC-:B------:R-:W-:Y:S01]  /*dd60*/  FFMA.FTZ R135, R135, R42.reuse, -R28.reuse ;  /* 0x0000002a87877223 */ /* 0x180fe2000001081c */
[-CC-:B------:R-:W-:Y:S01]  /*dd70*/  FFMA.FTZ R137, R137, R42.reuse, -R28.reuse ;  /* 0x0000002a89897223 */ /* 0x180fe2000001081c */
[----:B------:R-:W-:Y:S01]  /*dd80*/  FADD.FTZ R40, R132, R49 ;  /* 0x0000003184287221 */ /* 0x000fe20000010000 */
[-C--:B------:R-:W-:Y:S01]  /*dd90*/  FFMA.FTZ R56, R56, R42.reuse, -R28 ;  /* 0x0000002a38387223 */ /* 0x080fe2000001081c */
[----:B------:R-:W0:Y:S01]  /*dda0*/  MUFU.EX2 R23, R23 ;  /* 0x0000001700177308 */ /* 0x000e220000000800 */
[----:B-1----:R-:W-:Y:S01]  /*ddb0*/  FADD.FTZ R47, R67, R36 ;  /* 0x00000024432f7221 */ /* 0x002fe20000010000 */
[-CC-:B------:R-:W-:Y:S01]  /*ddc0*/  FFMA.FTZ R36, R157, R42.reuse, -R28.reuse ;  /* 0x0000002a9d247223 */ /* 0x180fe2000001081c */
[-CC-:B------:R-:W-:Y:S01]  /*ddd0*/  FFMA.FTZ R18, R18, R42.reuse, -R28.reuse ;  /* 0x0000002a12127223 */ /* 0x180fe2000001081c */
[----:B------:R-:W-:Y:S01]  /*dde0*/  FFMA.FTZ R28, R58, R42, -R28 ;  /* 0x0000002a3a1c7223 */ /* 0x000fe2000001081c */
[----:B------:R-:W-:Y:S01]  /*ddf0*/  F2FP.BF16.F32.PACK_AB R149, R21, R10 ;  /* 0x0000000a1595723e */ /* 0x000fe200000010ff */
[-C--:B------:R-:W-:Y:S01]  /*de00*/  FMUL.FTZ R90, R90, R19.reuse ;  /* 0x000000135a5a7220 */ /* 0x080fe20000410000 */
[----:B------:R-:W-:Y:S01]  /*de10*/  F2FP.BF16.F32.PACK_AB R146, R41, R146 ;  /* 0x000000922992723e */ /* 0x000fe200000010ff */
[----:B------:R-:W-:Y:S01]  /*de20*/  MUFU.EX2 R22, R22 ;  /* 0x0000001600167308 */ /* 0x000fe20000000800 */
[----:B--2---:R-:W-:Y:S01]  /*de30*/  FADD.FTZ R38, R20, R47 ;  /* 0x0000002f14267221 */ /* 0x004fe20000010000 */
[----:B------:R-:W-:Y:S01]  /*de40*/  FADD.FTZ R47, R29, R40 ;  /* 0x000000281d2f7221 */ /* 0x000fe20000010000 */
[----:B------:R-:W-:Y:S01]  /*de50*/  F2FP.BF16.F32.PACK_AB R140, R33, R140 ;  /* 0x0000008c218c723e */ /* 0x000fe200000010ff */
[-C--:B------:R-:W-:Y:S01]  /*de60*/  FMUL.FTZ R91, R91, R19.reuse ;  /* 0x000000135b5b7220 */ /* 0x080fe20000410000 */
[----:B------:R-:W-:Y:S01]  /*de70*/  F2FP.BF16.F32.PACK_AB R138, R27, R138 ;  /* 0x0000008a1b8a723e */ /* 0x000fe200000010ff */
[----:B------:R-:W-:Y:S01]  /*de80*/  FADD.FTZ R40, R134, R47 ;  /* 0x0000002f86287221 */ /* 0x000fe20000010000 */
[----:B------:R-:W-:Y:S01]  /*de90*/  F2FP.BF16.F32.PACK_AB R132, R29, R132 ;  /* 0x000000841d84723e */ /* 0x000fe200000010ff */
[----:B------:R-:W1:Y:S01]  /*dea0*/  MUFU.EX2 R69, R69 ;  /* 0x0000004500457308 */ /* 0x000e620000000800 */
[C---:B------:R-:W-:Y:S01]  /*deb0*/  F2FP.BF16.F32.PACK_AB R134, R31.reuse, R134 ;  /* 0x000000861f86723e */ /* 0x040fe200000010ff */
[----:B------:R-:W-:Y:S01]  /*dec0*/  FADD.FTZ R47, R31, R40 ;  /* 0x000000281f2f7221 */ /* 0x000fe20000010000 */
[----:B------:R-:W-:Y:S01]  /*ded0*/  F2FP.BF16.F32.PACK_AB R151, R67, R14 ;  /* 0x0000000e4397723e */ /* 0x000fe200000010ff */
[-C--:B------:R-:W-:Y:S01]  /*dee0*/  FMUL.FTZ R94, R94, R19.reuse ;  /* 0x000000135e5e7220 */ /* 0x080fe20000410000 */
[----:B0-----:R-:W-:Y:S01]  /*def0*/  F2FP.BF16.F32.PACK_AB R145, R23, R20 ;  /* 0x000000141791723e */ /* 0x001fe200000010ff */
        /* <DEDUP_REMOVED lines=10> */
[----:B------:R-:W2:Y:S01]  /*dfa0*/  MUFU.EX2 R24, R24 ;  /* 0x0000001800187308 */ /* 0x000ea20000000800 */
[----:B-1----:R-:W-:Y:S01]  /*dfb0*/  F2FP.BF16.F32.PACK_AB R147, R69, R22 ;  /* 0x000000164593723e */ /* 0x002fe200000010ff */
[-C--:B------:R-:W-:Y:S01]  /*dfc0*/  FMUL.FTZ R114, R114, R19.reuse ;  /* 0x0000001372727220 */ /* 0x080fe20000410000 */
[-C--:B------:R-:W-:Y:S01]  /*dfd0*/  FMUL.FTZ R115, R115, R19.reuse ;  /* 0x0000001373737220 */ /* 0x080fe20000410000 */
[-C--:B------:R-:W-:Y:S01]  /*dfe0*/  FMUL.FTZ R118, R118, R19.reuse ;  /* 0x0000001376767220 */ /* 0x080fe20000410000 */
[----:B------:R-:W-:Y:S01]  /*dff0*/  FMUL.FTZ R119, R119, R19 ;  /* 0x0000001377777220 */ /* 0x000fe20000410000 */
[----:B------:R-:W-:-:S02]  /*e000*/  IMAD.MOV.U32 R10, RZ, RZ, R7 ;  /* 0x000000ffff0a7224 */ /* 0x000fc400078e0007 */
[----:B------:R1:W-:Y:S08]  /*e010*/  MUFU.EX2 R4, R5 ;  /* 0x0000000500047308 */ /* 0x0003f00000000800 */
[----:B------:R-:W3:Y:S01]  /*e020*/  MUFU.EX2 R26, R26 ;  /* 0x0000001a001a7308 */ /* 0x000ee20000000800 */
[----:B-1----:R-:W-:-:S04]  /*e030*/  FADD.FTZ R5, R23, R38 ;  /* 0x0000002617057221 */ /* 0x002fc80000010000 */
[----:B------:R-:W-:-:S03]  /*e040*/  FADD.FTZ R38, R22, R5 ;  /* 0x0000000516267221 */ /* 0x000fc60000010000 */
[----:B------:R-:W1:Y:S01]  /*e050*/  MUFU.EX2 R35, R35 ;  /* 0x0000002300237308 */ /* 0x000e620000000800 */
[----:B------:R-:W-:-:S04]  /*e060*/  FADD.FTZ R38, R69, R38 ;  /* 0x0000002645267221 */ /* 0x000fc80000010000 */
[----:B0-----:R-:W-:Y:S01]  /*e070*/  FADD.FTZ R5, R141, R38 ;  /* 0x000000268d057221 */ /* 0x001fe20000010000 */
[----:B------:R-:W-:Y:S01]  /*e080*/  FADD.FTZ R38, R128, R47 ;  /* 0x0000002f80267221 */ /* 0x000fe20000010000 */
[C---:B------:R-:W-:Y:S01]  /*e090*/  F2FP.BF16.F32.PACK_AB R128, R37.reuse, R128 ;  /* 0x000000802580723e */ /* 0x040fe200000010ff */
[----:B------:R-:W0:Y:S01]  /*e0a0*/  MUFU.EX2 R30, R30 ;  /* 0x0000001e001e7308 */ /* 0x000e220000000800 */
[C---:B--2---:R-:W-:Y:S01]  /*e0b0*/  FADD.FTZ R5, R24.reuse, R5 ;  /* 0x0000000518057221 */ /* 0x044fe20000010000 */
[----:B------:R-:W-:Y:S01]  /*e0c0*/  FADD.FTZ R47, R37, R38 ;  /* 0x00000026252f7221 */ /* 0x000fe20000010000 */
[----:B------:R-:W-:Y:S02]  /*e0d0*/  F2FP.BF16.F32.PACK_AB R141, R24, R141 ;  /* 0x0000008d188d723e */ /* 0x000fe400000010ff */
[----:B---3--:R-:W-:Y:S01]  /*e0e0*/  FADD.FTZ R38, R26, R5 ;  /* 0x000000051a267221 */ /* 0x008fe20000010000 */
[----:B------:R-:W-:Y:S01]  /*e0f0*/  FADD.FTZ R40, R130, R47 ;  /* 0x0000002f82287221 */ /* 0x000fe20000010000 */
[----:B------:R-:W-:Y:S01]  /*e100*/  F2FP.BF16.F32.PACK_AB R130, R55, R130 ;  /* 0x000000823782723e */ /* 0x000fe200000010ff */
[----:B------:R-:W2:Y:S01]  /*e110*/  MUFU.EX2 R71, R71 ;  /* 0x0000004700477308 */ /* 0x000ea20000000800 */
[----:B-1----:R-:W-:Y:S01]  /*e120*/  FADD.FTZ R5, R35, R38 ;  /* 0x0000002623057221 */ /* 0x002fe20000010000 */
[----:B------:R-:W-:Y:S01]  /*e130*/  FADD.FTZ R39, R55, R40 ;  /* 0x0000002837277221 */ /* 0x000fe20000010000 */
[----:B------:R-:W-:-:S03]  /*e140*/  F2FP.BF16.F32.PACK_AB R143, R35, R26 ;  /* 0x0000001a238f723e */ /* 0x000fc600000010ff */
[----:B------:R-:W-:Y:S01]  /*e150*/  FADD.FTZ R40, R124, R39 ;  /* 0x000000277c287221 */ /* 0x000fe20000010000 */
[C---:B------:R-:W-:Y:S01]  /*e160*/  F2FP.BF16.F32.PACK_AB R124, R57.reuse, R124 ;  /* 0x0000007c397c723e */ /* 0x040fe200000010ff */
[----:B------:R-:W1:Y:S01]  /*e170*/  MUFU.EX2 R32, R32 ;  /* 0x0000002000207308 */ /* 0x000e620000000800 */
[----:B0-----:R-:W-:Y:S01]  /*e180*/  FADD.FTZ R38, R30, R5 ;  /* 0x000000051e267221 */ /* 0x001fe20000010000 */
[----:B------:R-:W-:-:S04]  /*e190*/  FADD.FTZ R15, R57, R40 ;  /* 0x00000028390f7221 */ /* 0x000fc80000010000 */
[----:B------:R-:W-:Y:S01]  /*e1a0*/  FADD.FTZ R40, R126, R15 ;  /* 0x0000000f7e287221 */ /* 0x000fe20000010000 */
[----:B------:R-:W-:Y:S01]  /*e1b0*/  F2FP.BF16.F32.PACK_AB R126, R59, R126 ;  /* 0x0000007e3b7e723e */ /* 0x000fe200000010ff */
[----:B------:R-:W0:Y:S01]  /*e1c0*/  MUFU.EX2 R73, R73 ;  /* 0x0000004900497308 */ /* 0x000e220000000800 */
[----:B--2---:R-:W-:Y:S01]  /*e1d0*/  FADD.FTZ R5, R71, R38 ;  /* 0x0000002647057221 */ /* 0x004fe20000010000 */
[----:B------:R-:W-:-:S06]  /*e1e0*/  FADD.FTZ R15, R59, R40 ;  /* 0x000000283b0f7221 */ /* 0x000fcc0000010000 */
        /* <DEDUP_REMOVED lines=8> */
[----:B-1----:R-:W-:-:S04]  /*e270*/  FADD.FTZ R5, R43, R38 ;  /* 0x000000262b057221 */ /* 0x002fc80000010000 */
[----:B------:R-:W-:-:S03]  /*e280*/  FADD.FTZ R38, R4, R5 ;  /* 0x0000000504267221 */ /* 0x000fc60000010000 */
        /* <DEDUP_REMOVED lines=16> */
[----:B------:R0:W3:Y:S01]  /*e390*/  MUFU.EX2 R25, R133 ;  /* 0x0000008500197308 */ /* 0x0000e20000000800 */
[C---:B--2---:R-:W-:Y:S01]  /*e3a0*/  FADD.FTZ R38, R36.reuse, R15 ;  /* 0x0000000f24267221 */ /* 0x044fe20000010000 */
[----:B------:R-:W-:-:S06]  /*e3b0*/  F2FP.BF16.F32.PACK_AB R131, R36, R131 ;  /* 0x000000832483723e */ /* 0x000fcc00000010ff */
[----:B------:R-:W2:Y:S01]  /*e3c0*/  MUFU.EX2 R53, R53 ;  /* 0x0000003500357308 */ /* 0x000ea20000000800 */
[----:B-1----:R-:W-:Y:S01]  /*e3d0*/  FADD.FTZ R38, R125, R38 ;  /* 0x000000267d267221 */ /* 0x002fe20000010000 */
[----:B0-----:R-:W-:Y:S01]  /*e3e0*/  F2FP.BF16.F32.PACK_AB R133, R43, R12 ;  /* 0x0000000c2b85723e */ /* 0x001fe200000010ff */
[----:B------:R-:W-:-:S05]  /*e3f0*/  IMAD.MOV.U32 R12, RZ, RZ, R11 ;  /* 0x000000ffff0c7224 */ /* 0x000fca00078e000b */
        /* <DEDUP_REMOVED lines=22> */
.L_x_13002:
[----:B------:R-:W-:Y:S06]  /*e560*/  BAR.ARV 0x8, 0x200 ;  /* 0x0208000000007b1d */ /* 0x000fec0000002000 */
[----:B------:R-:W-:Y:S05]  /*e570*/  @!P0 BRA `(.L_x_13020) ;  /* 0x0000000000048947 */ /* 0x000fea0003800000 */
[----:B------:R-:W-:Y:S01]  /*e580*/  BPT.TRAP 0x1 ;  /* 0x000000040000795c */ /* 0x000fe20000300000 */
.L_x_13020:
[----:B------:R-:W-:Y:S01]  /*e590*/  ULEA UR7, UR4, UR38, 0x3 ;  /* 0x0000002604077291 */ /* 0x000fe2000f8e183f */
[----:B------:R-:W-:-:S05]  /*e5a0*/  IMAD.U32 R0, RZ, RZ, UR5 ;  /* 0x00000005ff007e24 */ /* 0x000fca000f8e00ff */
[----:B------:R-:W-:-:S04]  /*e5b0*/  SHF.L.U32 R0, R0, 0x1f, RZ ;  /* 0x0000001f00007819 */ /* 0x000fc800000006ff */
[----:B------:R0:W1:Y:S01]  /*e5c0*/  SYNCS.PHASECHK.TRANS64.TRYWAIT P2, [UR7+0x16850], R0 ;  /* 0x01685000ff0075a7 */ /* 0x0000620008040147 */
[----:B------:R-:W-:Y:S05]  /*e5d0*/  @!P0 BRA `(.L_x_13021) ;  /* 0x0000000000048947 */ /* 0x000fea0003800000 */
[----:B------:R-:W-:Y:S01]  /*e5e0*/  BPT.TRAP 0x1 ;  /* 0x000000040000795c */ /* 0x000fe20000300000 */
.L_x_13021:
[----:B-1----:R-:W-:Y:S05]  /*e5f0*/  @P2 BRA `(.L_x_13022) ;  /* 0x0000000000082947 */ /* 0x002fea0003800000 */
[----:B------:R-:W1:Y:S02]  /*e600*/  SYNCS.PHASECHK.TRANS64.TRYWAIT P0, [UR7+0x16850], R0 ;  /* 0x01685000ff0075a7 */ /* 0x000e640008000147 */
[----:B-1----:R-:W-:Y:S05]  /*e610*/  @!P0 BRA `(.L_x_13023) ;  /* 0x00000054007c8947 */ /* 0x002fea0003800000 */
.L_x_13022:
[----:B------:R-:W-:Y:S01]  /*e620*/  UIADD3 UR38, UR38, 0x400, URZ ;  /* 0x0000040026267890 */ /* 0x000fe2000fffe03f */
[----:B------:R-:W-:Y:S01]  /*e630*/  WARPGROUP.ARRIVE ;  /* 0x00000000000079c5 */ /* 0x000fe20000000000 */
[----:B------:R-:W-:Y:S01]  /*e640*/  UMOV UR11, 0x40000040 ;  /* 0x40000040000b7882 */ /* 0x000fe20000000000 */
[----:B01----:R-:W0:Y:S01]  /*e650*/  SHFL.BFLY PT, R0, R5, 0x2, 0x1f ;  /* 0x0c401f0005007f89 */ /* 0x003e2200000e0000 */
[----:B------:R-:W-:Y:S01]  /*e660*/  USHF.R.U32.HI UR38, URZ, 0x4, UR38 ;  /* 0x000000043f267899 */ /* 0x000fe20008011626 */
[----:B------:R-:W-:Y:S02]  /*e670*/  IMAD.U32 R12, RZ, RZ, UR7 ;  /* 0x00000007ff0c7e24 */ /* 0x000fe4000f8e00ff */
[----:B------:R-:W1:Y:S01]  /*e680*/  SHFL.BFLY PT, R3, R4, 0x2, 0x1f ;  /* 0x0c401f0004037f89 */ /* 0x000e6200000e0000 */
[----:B------:R-:W-:Y:S01]  /*e690*/  ULOP3.LUT UR38, UR38, 0x3fff, URZ, 0xc0, !UPT ;  /* 0x00003fff26267892 */ /* 0x000fe2000f8ec03f */
[----:B------:R-:W-:Y:S02]  /*e6a0*/  @!P1 VIADD R12, R12, 0x16860 ;  /* 0x000168600c0c9836 */ /* 0x000fe40000000000 */
[----:B------:R-:W-:Y:S01]  /*e6b0*/  IMAD.MOV.U32 R8, RZ, RZ, RZ ;  /* 0x000000ffff087224 */ /* 0x000fe200078e00ff */
[----:B------:R-:W-:-:S02]  /*e6c0*/  ULEA UR4, UR4, UR38, 0xa ;  /* 0x0000002604047291 */ /* 0x000fc4000f8e503f */
[----:B------:R-:W-:Y:S02]  /*e6d0*/  @!P1 PRMT R12, RZ, 0x654, R12 ;  /* 0x00000654ff0c9816 */ /* 0x000fe4000000000c */
[----:B------:R-:W-:-:S03]  /*e6e0*/  UIADD3 UR6, UR4, 0x80, URZ ;  /* 0x0000008004067890 */ /* 0x000fc6000fffe03f */
[----:B------:R-:W-:Y:S02]  /*e6f0*/  UMOV UR10, UR4 ;  /* 0x00000004000a7c82 */ /* 0x000fe40008000000 */
[----:B------:R-:W-:Y:S01]  /*e700*/  HGMMA.64x64x16.F32.BF16 R88, R148, gdesc[UR8].tnspB, R88, gsb0 ;  /* 0x40e0000894587df0 */ /* 0x000fe20008001858 */
[----:B------:R-:W-:Y:S01]  /*e710*/  UMOV UR11, 0x40000040 ;  /* 0x40000040000b7882 */ /* 0x000fe20000000000 */
[----:B------:R-:W-:Y:S01]  /*e720*/  UMOV UR10, UR6 ;  /* 0x00000006000a7c82 */ /* 0x000fe20008000000 */
[----:B------:R-:W-:Y:S01]  /*e730*/  UIADD3 UR6, UR4, 0x100, URZ ;  /* 0x0000010004067890 */ /* 0x000fe2000fffe03f */
[----:B0-----:R-:W-:Y:S01]  /*e740*/  FADD.FTZ R0, R0, R5 ;  /* 0x0000000500007221 */ /* 0x001fe20000010000 */
[----:B-1----:R-:W-:Y:S01]  /*e750*/  FADD.FTZ R6, R3, R4 ;  /* 0x0000000403067221 */ /* 0x002fe20000010000 */
[----:B------:R-:W-:-:S03]  /*e760*/  IMAD.MOV.U32 R4, RZ, RZ, RZ ;  /* 0x000000ffff047224 */ /* 0x000fc600078e00ff */
[----:B------:R-:W0:Y:S04]  /*e770*/  SHFL.BFLY PT, R3, R0, 0x1, 0x1f ;  /* 0x0c201f0000037f89 */ /* 0x000e2800000e0000 */
[----:B------:R-:W1:Y:S01]  /*e780*/  SHFL.BFLY PT, R9, R6, 0x1, 0x1f ;  /* 0x0c201f0006097f89 */ /* 0x000e6200000e0000 */
[----:B0-----:R-:W-:Y:S01]  /*e790*/  FADD.FTZ R13, R0, R3 ;  /* 0x00000003000d7221 */ /* 0x001fe20000010000 */
[----:B------:R-:W-:Y:S02]  /*e7a0*/  IMAD.MOV.U32 R3, RZ, RZ, -0x800000 ;  /* 0xff800000ff037424 */ /* 0x000fe400078e00ff */
        /* <DEDUP_REMOVED lines=11> */
[----:B------:R-:W-:Y:S01]  /*e860*/  PLOP3.LUT P0, PT, PT, PT, PT, 0x8, 0x0 ;  /* 0x000000000000781c */ /* 0x000fe20003f0e170 */
[----:B------:R-:W-:Y:S02]  /*e870*/  WARPGROUP.DEPBAR.LE gsb0, 0x0 ;  /* 0x00008000000079c5 */ /* 0x000fe40000010000 */
[----:B------:R-:W-:Y:S01]  /*e880*/  WARPGROUP.ARRIVE ;  /* 0x00000000000079c5 */ /* 0x000fe20000000000 */
[----:B------:R-:W0:Y:S01]  /*e890*/  @P2 MUFU.RCP R8, R14 ;  /* 0x0000000e00082308 */ /* 0x000e220000001000 */
[----:B-1----:R-:W-:-:S04]  /*e8a0*/  @P2 FMUL.FTZ R10, R9, 0.69314718246459960938 ;  /* 0x3f317218090a2820 */ /* 0x002fc80000410000 */
[----:B------:R-:W-:Y:S01]  /*e8b0*/  HGMMA.64x64x16.F32.BF16 R88, R144, gdesc[UR8].tnspB, R88, gsb0 ;  /* 0x40e0000890587df0 */ /* 0x000fe20008001858 */
[----:B------:R-:W-:Y:S01]  /*e8c0*/  UMOV UR10, UR6 ;  /* 0x00000006000a7c82 */ /* 0x000fe20008000000 */
[----:B------:R-:W-:Y:S01]  /*e8d0*/  UMOV UR11, 0x40000040 ;  /* 0x40000040000b7882 */ /* 0x000fe20000000000 */
[----:B------:R-:W-:Y:S01]  /*e8e0*/  UIADD3 UR6, UR4, 0x180, URZ ;  /* 0x0000018004067890 */ /* 0x000fe2000fffe03f */
[----:B------:R-:W-:Y:S01]  /*e8f0*/  @P2 FFMA.FTZ R0, R15, R11, R10 ;  /* 0x0000000b0f002223 */ /* 0x000fe2000001000a */
[----:B------:R-:W-:Y:S02]  /*e900*/  WARPGROUP.DEPBAR.LE gsb0, 0x0 ;  /* 0x00008000000079c5 */ /* 0x000fe40000010000 */
[----:B------:R-:W-:-:S06]  /*e910*/  WARPGROUP.ARRIVE ;  /* 0x00000000000079c5 */ /* 0x000fcc0000000000 */
[----:B------:R-:W-:Y:S01]  /*e920*/  HGMMA.64x64x16.F32.BF16 R88, R140, gdesc[UR8].tnspB, R88, gsb0 ;  /* 0x40e000088c587df0 */ /* 0x000fe20008001858 */
[----:B------:R-:W-:Y:S01]  /*e930*/  UMOV UR10, UR6 ;  /* 0x00000006000a7c82 */ /* 0x000fe20008000000 */
[----:B------:R-:W-:Y:S01]  /*e940*/  UMOV UR11, 0x40000040 ;  /* 0x40000040000b7882 */ /* 0x000fe20000000000 */
[----:B------:R-:W-:Y:S01]  /*e950*/  UIADD3 UR6, UR4, 0x200, URZ ;  /* 0x0000020004067890 */ /* 0x000fe2000fffe03f */
        /* <DEDUP_REMOVED lines=11> */
[----:B------:R-:W-:Y:S02]  /*ea10*/  UIADD3 UR6, UR4, 0x300, URZ ;  /* 0x0000030004067890 */ /* 0x000fe4000fffe03f */
[----:B------:R-:W-:Y:S01]  /*ea20*/  UIADD3 UR4, UR4, 0x380, URZ ;  /* 0x0000038004047890 */ /* 0x000fe2000fffe03f */
[----:B------:R-:W-:Y:S02]  /*ea30*/  WARPGROUP.DEPBAR.LE gsb0, 0x0 ;  /* 0x00008000000079c5 */ /* 0x000fe40000010000 */
[----:B------:R-:W-:-:S06]  /*ea40*/  WARPGROUP.ARRIVE ;  /* 0x00000000000079c5 */ /* 0x000fcc0000000000 */
[----:B------:R-:W-:Y:S01]  /*ea50*/  HGMMA.64x64x16.F32.BF16 R88, R128, gdesc[UR8].tnspB, R88, gsb0 ;  /* 0x40e0000880587df0 */ /* 0x000fe20008001858 */
[----:B------:R-:W-:Y:S01]  /*ea60*/  UMOV UR10, UR6 ;  /* 0x00000006000a7c82 */ /* 0x000fe20008000000 */
[----:B------:R-:W-:Y:S01]  /*ea70*/  UMOV UR11, 0x40000040 ;  /* 0x40000040000b7882 */ /* 0x000fe20000000000 */
[----:B------:R-:W-:Y:S02]  /*ea80*/  WARPGROUP.DEPBAR.LE gsb0, 0x0 ;  /* 0x00008000000079c5 */ /* 0x000fe40000010000 */
[----:B------:R-:W-:-:S06]  /*ea90*/  WARPGROUP.ARRIVE ;  /* 0x00000000000079c5 */ /* 0x000fcc0000000000 */
[----:B------:R-:W-:Y:S01]  /*eaa0*/  HGMMA.64x64x16.F32.BF16 R88, R124, gdesc[UR8].tnspB, R88, gsb0 ;  /* 0x40e000087c587df0 */ /* 0x000fe20008001858 */
[----:B------:R-:W-:Y:S01]  /*eab0*/  UMOV UR10, UR4 ;  /* 0x00000004000a7c82 */ /* 0x000fe20008000000 */
[----:B------:R-:W-:Y:S01]  /*eac0*/  UMOV UR11, 0x40000040 ;  /* 0x40000040000b7882 */ /* 0x000fe20000000000 */
[----:B------:R-:W-:Y:S02]  /*ead0*/  WARPGROUP.DEPBAR.LE gsb0, 0x0 ;  /* 0x00008000000079c5 */ /* 0x000fe40000010000 */
[----:B------:R-:W-:-:S06]  /*eae0*/  WARPGROUP.ARRIVE ;  /* 0x00000000000079c5 */ /* 0x000fcc0000000000 */
[----:B------:R-:W-:Y:S03]  /*eaf0*/  HGMMA.64x64x16.F32.BF16 R88, R120, gdesc[UR8].tnspB, R88, gsb0 ;  /* 0x40e0000878587df0 */ /* 0x000fe60008001858 */
        /* <DEDUP_REMOVED lines=34> */
.L_x_12953:
[----:B------:R-:W-:Y:S05]  /*ed20*/  @P0 BRA `(.L_x_13024) ;  /* 0x0000000c00c80947 */ /* 0x000fea0003800000 */
[----:B------:R-:W-:Y:S01]  /*ed30*/  VIADD R2, R2, 0xffffff80 ;  /* 0xffffff8002027836 */ /* 0x000fe20000000000 */
[----:B------:R-:W0:Y:S01]  /*ed40*/  LDC R17, c[0x0][0xbe8] ;  /* 0x0002fa00ff117b82 */ /* 0x000e220000000800 */
[----:B------:R-:W1:Y:S01]  /*ed50*/  S2R R19, SR_CTAID.X ;  /* 0x0000000000137919 */ /* 0x000e620000002500 */
[----:B------:R-:W-:Y:S02]  /*ed60*/  USHF.R.S32.HI UR7, URZ, 0x1f, UR36 ;  /* 0x0000001f3f077899 */ /* 0x000fe40008011424 */
[----:B------:R-:W-:Y:S01]  /*ed70*/  IMAD R16, RZ, RZ, -UR36 ;  /* 0x80000024ff107e24 */ /* 0x000fe2000f8e02ff */
[----:B------:R-:W-:Y:S01]  /*ed80*/  SHF.R.S32.HI R5, RZ, 0x1f, R2 ;  /* 0x0000001fff057819 */ /* 0x000fe20000011402 */
[----:B------:R-:W-:Y:S01]  /*ed90*/  ULDC.64 UR8, c[0x0][0xbd0] ;  /* 0x0002f40000087ab9 */ /* 0x000fe20000000a00 */
[----:B------:R-:W-:Y:S01]  /*eda0*/  BSSY B0, `(.L_x_13025) ;  /* 0x00000b6000007945 */ /* 0x000fe20003800000 */
[----:B------:R-:W-:Y:S01]  /*edb0*/  UIMAD UR6, UR7, UR8, URZ ;  /* 0x00000008070672a4 */ /* 0x000fe2000f8e023f */
[CC--:B------:R-:W-:Y:S01]  /*edc0*/  LEA.HI R4, R5.reuse, R2.reuse, RZ, 0x7 ;  /* 0x0000000205047211 */ /* 0x0c0fe200078f38ff */
[----:B------:R-:W2:Y:S01]  /*edd0*/  S2UR UR12, SR_CTAID.Z ;  /* 0x00000000000c79c3 */ /* 0x000ea20000002700 */
[----:B------:R-:W-:Y:S01]  /*ede0*/  LEA.HI R8, R5, R2, RZ, 0x2 ;  /* 0x0000000205087211 */ /* 0x000fe200078f10ff */
[----:B------:R-:W-:Y:S01]  /*edf0*/  UIMAD.WIDE.U32 UR4, UR36, UR8, URZ ;  /* 0x00000008240472a5 */ /* 0x000fe2000f8e003f */
[----:B------:R-:W-:Y:S01]  /*ee00*/  LOP3.LUT R7, R4, 0xffffff80, RZ, 0xc0, !PT ;  /* 0xffffff8004077812 */ /* 0x000fe200078ec0ff */
[----:B------:R-:W-:Y:S01]  /*ee10*/  UIMAD UR6, UR36, UR9, UR6 ;  /* 0x00000009240672a4 */ /* 0x000fe2000f8e0206 */
[----:B------:R-:W-:-:S02]  /*ee20*/  SHF.R.S32.HI R4, RZ, 0x7, R4 ;  /* 0x00000007ff047819 */ /* 0x000fc40000011404 */
[----:B------:R-:W-:Y:S01]  /*ee30*/  LOP3.LUT R13, R8, 0xfffffffc, RZ, 0xc0, !PT ;  /* 0xfffffffc080d7812 */ /* 0x000fe200078ec0ff */
[----:B------:R-:W-:Y:S01]  /*ee40*/  IMAD.IADD R22, R2, 0x1, -R7 ;  /* 0x0000000102167824 */ /* 0x000fe200078e0a07 */
[----:B------:R-:W3:Y:S01]  /*ee50*/  S2UR UR11, SR_CTAID.Y ;  /* 0x00000000000b79c3 */ /* 0x000ee20000002600 */
[----:B------:R-:W-:Y:S01]  /*ee60*/  IMAD.HI R5, R4, 0x55555556, RZ ;  /* 0x5555555604057827 */ /* 0x000fe200078e02ff */
[----:B------:R-:W-:Y:S02]  /*ee70*/  UIADD3 UR6, UR5, UR6, URZ ;  /* 0x0000000605067290 */ /* 0x000fe4000fffe03f */
[----:B------:R-:W-:Y:S01]  /*ee80*/  SHF.R.S32.HI R9, RZ, 0x1f, R22 ;  /* 0x0000001fff097819 */ /* 0x000fe20000011416 */
[----:B------:R-:W-:-:S03]  /*ee90*/  IMAD.IADD R13, R2, 0x1, -R13 ;  /* 0x00000001020d7824 */ /* 0x000fc600078e0a0d */
[----:B------:R-:W-:Y:S01]  /*eea0*/  BAR.SYNC.DEFER_BLOCKING 0x1, 0x180 ;  /* 0x0046000000007b1d */ /* 0x000fe20000010000 */
[----:B0-----:R-:W-:Y:S02]  /*eeb0*/  ISETP.NE.AND P0, PT, R17, 0x1, PT ;  /* 0x000000011100780c */ /* 0x001fe40003f05270 */
[----:B------:R-:W-:Y:S02]  /*eec0*/  LEA.HI R23, R9, R22, RZ, 0x2 ;  /* 0x0000001609177211 */ /* 0x000fe400078f10ff */
[----:B------:R-:W-:-:S03]  /*eed0*/  LEA.HI R5, R5, R5, RZ, 0x1 ;  /* 0x0000000505057211 */ /* 0x000fc600078f08ff */
[----:B------:R-:W3:Y:S01]  /*eee0*/  LDC R21, c[0x0][0xc50] ;  /* 0x00031400ff157b82 */ /* 0x000ee20000000800 */
[--C-:B------:R-:W-:Y:S01]  /*eef0*/  SHF.R.S32.HI R6, RZ, 0x2, R23.reuse ;  /* 0x00000002ff067819 */ /* 0x100fe20000011417 */
[----:B------:R-:W-:Y:S01]  /*ef00*/  ULDC.64 UR8, c[0x0][0xb38] ;  /* 0x0002ce0000087ab9 */ /* 0x000fe20000000a00 */
[----:B------:R-:W-:Y:S01]  /*ef10*/  SHF.R.S32.HI R7, RZ, 0x1f, R23 ;  /* 0x0000001fff077819 */ /* 0x000fe20000011417 */
[----:B--2---:R-:W-:Y:S01]  /*ef20*/  USHF.R.S32.HI UR10, URZ, 0x1f, UR12 ;  /* 0x0000001f3f0a7899 */ /* 0x004fe2000801140c */
[----:B------:R-:W-:Y:S01]  /*ef30*/  LEA.HI R9, R9, R22, RZ, 0x5 ;  /* 0x0000001609097211 */ /* 0x000fe200078f28ff */
[----:B------:R-:W-:Y:S01]  /*ef40*/  UIMAD UR7, UR7, UR8, URZ ;  /* 0x00000008070772a4 */ /* 0x000fe2000f8e023f */
[----:B------:R-:W-:Y:S01]  /*ef50*/  LEA.HI R7, R7, R6, RZ, 0x3 ;  /* 0x0000000607077211 */ /* 0x000fe200078f18ff */
[----:B------:R-:W0:Y:S01]  /*ef60*/  LDC.64 R14, c[0x0][0xb40] ;  /* 0x0002d000ff0e7b82 */ /* 0x000e220000000a00 */
[----:B------:R-:W-:Y:S02]  /*ef70*/  SHF.R.S32.HI R9, RZ, 0x5, R9 ;  /* 0x00000005ff097819 */ /* 0x000fe40000011409 */
[----:B------:R-:W-:Y:S01]  /*ef80*/  LOP3.LUT R11, R7, 0xfffffff8, RZ, 0xc0, !PT ;  /* 0xfffffff8070b7812 */ /* 0x000fe200078ec0ff */
[----:B------:R-:W-:Y:S01]  /*ef90*/  IMAD R7, R5, -0x3, R4 ;  /* 0xfffffffd05077824 */ /* 0x000fe200078e0204 */
[----:B------:R-:W-:Y:S01]  /*efa0*/  LEA.HI R4, R13, R13, RZ, 0x1 ;  /* 0x0000000d0d047211 */ /* 0x000fe200078f08ff */
[----:B------:R-:W-:Y:S01]  /*efb0*/  IMAD.U32 R5, RZ, RZ, UR5 ;  /* 0x00000005ff057e24 */ /* 0x000fe2000f8e00ff */
[----:B------:R-:W-:Y:S01]  /*efc0*/  LOP3.LUT R23, R23, 0x7ffffffc, RZ, 0xc0, !PT ;  /* 0x7ffffffc17177812 */ /* 0x000fe200078ec0ff */
[----:B------:R-:W-:Y:S01]  /*efd0*/  IMAD.IADD R2, R6, 0x1, -R11 ;  /* 0x0000000106027824 */ /* 0x000fe200078e0a0b */
[----:B------:R-:W-:Y:S01]  /*efe0*/  LOP3.LUT R4, R4, 0x1ffffffe, RZ, 0xc0, !PT ;  /* 0x1ffffffe04047812 */ /* 0x000fe200078ec0ff */
[----:B------:R-:W2:Y:S01]  /*eff0*/  LDC.64 R10, c[0x0][0xbd8] ;  /* 0x0002f600ff0a7b82 */ /* 0x000ea20000000a00 */
[----:B------:R-:W-:Y:S01]  /*f000*/  IMAD.U32 R5, RZ, RZ, UR6 ;  /* 0x00000006ff057e24 */ /* 0x000fe2000f8e00ff */
[----:B------:R-:W-:Y:S01]  /*f010*/  UIMAD UR6, UR36, UR9, UR7 ;  /* 0x00000009240672a4 */ /* 0x000fe2000f8e0207 */
[----:B------:R-:W-:-:S02]  /*f020*/  IMAD R2, R9, 0x10, R2 ;  /* 0x0000001009027824 */ /* 0x000fc400078e0202 */
[----:B------:R-:W-:Y:S02]  /*f030*/  IMAD.IADD R25, R13, 0x1, -R4 ;  /* 0x000000010d197824 */ /* 0x000fe400078e0a04 */
[----:B------:R-:W-:Y:S01]  /*f040*/  IMAD R2, R7, 0x40, R2 ;  /* 0x0000004007027824 */ /* 0x000fe200078e0202 */
[----:B------:R-:W4:Y:S01]  /*f050*/  @P0 LDC R9, c[0x0][0xbec] ;  /* 0x0002fb00ff090b82 */ /* 0x000f220000000800 */
[----:B------:R-:W-:Y:S01]  /*f060*/  IMAD.U32 R4, RZ, RZ, UR4 ;  /* 0x00000004ff047e24 */ /* 0x000fe2000f8e00ff */
[----:B------:R-:W-:Y:S01]  /*f070*/  UIMAD.WIDE.U32 UR4, UR36, UR8, URZ ;  /* 0x00000008240472a5 */ /* 0x000fe2000f8e003f */
[--C-:B------:R-:W-:Y:S02]  /*f080*/  IMAD R6, R25, 0x8, R2.reuse ;  /* 0x0000000819067824 */ /* 0x100fe400078e0202 */
[----:B---3--:R-:W-:Y:S01]  /*f090*/  IMAD R21, R21, R16, UR11 ;  /* 0x0000000b15157e24 */ /* 0x008fe2000f8e0210 */
[----:B------:R-:W-:Y:S01]  /*f0a0*/  UIADD3 UR6, UR5, UR6, URZ ;  /* 0x0000000605067290 */ /* 0x000fe2000fffe03f */
[----:B0-----:R-:W-:Y:S01]  /*f0b0*/  IMAD R12, R14, UR10, RZ ;  /* 0x0000000a0e0c7c24 */ /* 0x001fe2000f8e02ff */
[----:B------:R-:W0:Y:S01]  /*f0c0*/  @P0 LDC R13, c[0x0][0xbf0] ;  /* 0x0002fc00ff0d0b82 */ /* 0x000e220000000800 */
[----:B------:R-:W-:Y:S01]  /*f0d0*/  IMAD.U32 R7, RZ, RZ, UR5 ;  /* 0x00000005ff077e24 */ /* 0x000fe2000f8e00ff */
[----:B------:R-:W-:Y:S01]  /*f0e0*/  ULDC.64 UR8, c[0x0][0xb28] ;  /* 0x0002ca0000087ab9 */ /* 0x000fe20000000a00 */
[----:B-1----:R-:W-:-:S02]  /*f0f0*/  IMAD R2, R19, 0xc0, R2 ;  /* 0x000000c013027824 */ /* 0x002fc400078e0202 */
[----:B------:R-:W-:Y:S01]  /*f100*/  IMAD.U32 R7, RZ, RZ, UR6 ;  /* 0x00000006ff077e24 */ /* 0x000fe2000f8e00ff */
[----:B------:R-:W-:Y:S01]  /*f110*/  ULDC.64 UR6, c[0x0][0xb48] ;  /* 0x0002d20000067ab9 */ /* 0x000fe20000000a00 */
[----:B------:R-:W-:Y:S01]  /*f120*/  VIADD R16, R2, 0x8 ;  /* 0x0000000802107836 */ /* 0x000fe20000000000 */
[----:B------:R-:W1:Y:S01]  /*f130*/  @P0 LDC R27, c[0x0][0xbec] ;  /* 0x0002fb00ff1b0b82 */ /* 0x000e620000000800 */
[C---:B--2---:R-:W-:Y:S02]  /*f140*/  IMAD R8, R10.reuse, UR10, RZ ;  /* 0x0000000a0a087c24 */ /* 0x044fe4000f8e02ff */
[----:B------:R-:W-:-:S04]  /*f150*/  IMAD.WIDE.U32 R4, R10, UR12, R4 ;  /* 0x0000000c0a047c25 */ /* 0x000fc8000f8e0004 */
[----:B------:R-:W-:Y:S01]  /*f160*/  IMAD R11, R11, UR12, R8 ;  /* 0x0000000c0b0b7c24 */ /* 0x000fe2000f8e0208 */
[----:B------:R-:W2:Y:S01]  /*f170*/  @P0 LDC R18, c[0x0][0xbf0] ;  /* 0x0002fc00ff120b82 */ /* 0x000ea20000000800 */
[----:B------:R-:W-:Y:S02]  /*f180*/  IMAD R8, R19, 0xc0, R6 ;  /* 0x000000c013087824 */ /* 0x000fe400078e0206 */
[----:B------:R-:W-:Y:S01]  /*f190*/  IMAD.U32 R6, RZ, RZ, UR4 ;  /* 0x00000004ff067e24 */ /* 0x000fe2000f8e00ff */
[----:B------:R-:W-:Y:S01]  /*f1a0*/  ULDC.64 UR4, c[0x0][0xbe0] ;  /* 0x0002f80000047ab9 */ /* 0x000fe20000000a00 */
[----:B----4-:R-:W-:-:S04]  /*f1b0*/  @P0 IMAD.HI.U32 R10, R8, R9, RZ ;  /* 0x00000009080a0227 */ /* 0x010fc800078e00ff */
[----:B------:R-:W-:Y:S01]  /*f1c0*/  IMAD.MOV.U32 R9, RZ, RZ, R8 ;  /* 0x000000ffff097224 */ /* 0x000fe200078e0008 */
[----:B0-----:R-:W-:Y:S01]  /*f1d0*/  @P0 SHF.R.U32.HI R9, RZ, R13, R10 ;  /* 0x0000000dff090219 */ /* 0x001fe2000001160a */
[----:B------:R-:W-:Y:S01]  /*f1e0*/  IMAD R13, R15, UR12, R12 ;  /* 0x0000000c0f0d7c24 */ /* 0x000fe2000f8e020c */
[----:B------:R-:W-:Y:S01]  /*f1f0*/  SHF.R.S32.HI R12, RZ, 0x1f, R21 ;  /* 0x0000001fff0c7819 */ /* 0x000fe20000011415 */
[----:B------:R-:W-:-:S04]  /*f200*/  IMAD.WIDE.U32 R6, R14, UR12, R6 ;  /* 0x0000000c0e067c25 */ /* 0x000fc8000f8e0006 */
[----:B------:R-:W-:Y:S02]  /*f210*/  IMAD.IADD R5, R5, 0x1, R11 ;  /* 0x0000000105057824 */ /* 0x000fe400078e020b */
        /* <DEDUP_REMOVED lines=45> */
[----:B------:R-:W-:Y:S01]  /*f4f0*/  IMAD.IADD R19, R22, 0x1, -R23 ;  /* 0x0000000116137824 */ /* 0x000fe200078e0a17 */
[----:B------:R-:W-:Y:S01]  /*f500*/  LEA.HI.X R20, R6, UR9, R5, 0x2, P1 ;  /* 0x0000000906147c11 */ /* 0x000fe200088f1405 */
        /* <DEDUP_REMOVED lines=8> */
[----:B------:R-:W-:Y:S01]  /*f590*/  SHFL.IDX PT, R6, R8, 0x1, 0x1c1f ;  /* 0x003c1f0008067f89 */ /* 0x000fe200000e0000 */
[----:B------:R-:W-:-:S03]  /*f5a0*/  IMAD.SHL.U32 R19, R19, 0x2, RZ ;  /* 0x0000000213137824 */ /* 0x000fc600078e00ff */
[----:B------:R-:W1:Y:S03]  /*f5b0*/  SHFL.IDX PT, R7, R9, 0x1, 0x1c1f ;  /* 0x003c1f0009077f89 */ /* 0x000e6600000e0000 */
[----:B------:R-:W-:Y:S01]  /*f5c0*/  SYNCS.ARRIVE.TRANS64.RED.A1T0 RZ, [UR4], RZ ;  /* 0x000000ffffff79a7 */ /* 0x000fe20008100404 */
[----:B------:R2:W3:Y:S04]  /*f5d0*/  SHFL.IDX PT, R14, R18, RZ, 0x1c1f ;  /* 0x001c1fff120e7589 */ /* 0x0004e800000e0000 */
[----:B------:R2:W4:Y:S04]  /*f5e0*/  SHFL.IDX PT, R15, R20, RZ, 0x1c1f ;  /* 0x001c1fff140f7589 */ /* 0x00052800000e0000 */
[----:B0-----:R2:W-:Y:S04]  /*f5f0*/  @!P1 ST.E desc[UR48][R4.64], R3 ;  /* 0x0000000304009985 */ /* 0x0015e8000c101930 */
[----:B-1----:R2:W-:Y:S01]  /*f600*/  @!P0 ST.E desc[UR48][R6.64], R0 ;  /* 0x0000000006008985 */ /* 0x0025e2000c101930 */
[----:B------:R-:W-:Y:S05]  /*f610*/  @P2 BRA `(.L_x_13026) ;  /* 0x0000000000b82947 */ /* 0x000fea0003800000 */
[----:B------:R-:W-:Y:S01]  /*f620*/  ULDC UR4, c[0x0][0xac8] ;  /* 0x0002b20000047ab9 */ /* 0x000fe20000000800 */
[C---:B--2---:R-:W-:Y:S01]  /*f630*/  VIADD R0, R19.reuse, 0x8 ;  /* 0x0000000813007836 */ /* 0x044fe20000000000 */
[C---:B------:R-:W-:Y:S01]  /*f640*/  ISETP.GE.AND P0, PT, R19.reuse, UR4, PT ;  /* 0x0000000413007c0c */ /* 0x040fe2000bf06270 */
[C---:B------:R-:W-:Y:S02]  /*f650*/  VIADD R4, R19.reuse, 0x10 ;  /* 0x0000001013047836 */ /* 0x040fe40000000000 */
[C---:B------:R-:W-:Y:S02]  /*f660*/  VIADD R5, R19.reuse, 0x18 ;  /* 0x0000001813057836 */ /* 0x040fe40000000000 */
[C---:B------:R-:W-:Y:S01]  /*f670*/  VIADD R6, R19.reuse, 0x20 ;  /* 0x0000002013067836 */ /* 0x040fe20000000000 */
[----:B------:R-:W-:Y:S01]  /*f680*/  ISETP.GE.AND P1, PT, R4, UR4, PT ;  /* 0x0000000404007c0c */ /* 0x000fe2000bf26270 */
[----:B------:R-:W-:Y:S01]  /*f690*/  VIADD R7, R19, 0x28 ;  /* 0x0000002813077836 */ /* 0x000fe20000000000 */
[----:B------:R-:W-:Y:S01]  /*f6a0*/  ISETP.GE.AND P2, PT, R5, UR4, PT ;  /* 0x0000000405007c0c */ /* 0x000fe2000bf46270 */
[C---:B------:R-:W-:Y:S01]  /*f6b0*/  VIADD R9, R19.reuse, 0x30 ;  /* 0x0000003013097836 */ /* 0x040fe20000000000 */
[----:B------:R-:W-:Y:S01]  /*f6c0*/  ISETP.GE.AND P3, PT, R6, UR4, PT ;  /* 0x0000000406007c0c */ /* 0x000fe2000bf66270 */
[----:B------:R-:W-:Y:S01]  /*f6d0*/  VIADD R11, R19, 0x38 ;  /* 0x00000038130b7836 */ /* 0x000fe20000000000 */
[----:B------:R-:W-:Y:S01]  /*f6e0*/  ISETP.GE.AND P4, PT, R7, UR4, PT ;  /* 0x0000000407007c0c */ /* 0x000fe2000bf86270 */
[----:B---34-:R-:W-:Y:S01]  /*f6f0*/  @!P0 IMAD.WIDE R2, R19, 0x4, R14 ;  /* 0x0000000413028825 */ /* 0x018fe200078e020e */
[----:B------:R-:W-:-:S02]  /*f700*/  ISETP.GE.AND P5, PT, R9, UR4, PT ;  /* 0x0000000409007c0c */ /* 0x000fc4000bfa6270 */
[----:B------:R-:W-:Y:S02]  /*f710*/  ISETP.GE.AND P6, PT, R11, UR4, PT ;  /* 0x000000040b007c0c */ /* 0x000fe4000bfc6270 */
[----:B------:R0:W-:Y:S01]  /*f720*/  @!P0 ST.E.64 desc[UR48][R2.64], R88 ;  /* 0x0000005802008985 */ /* 0x0001e2000c101b30 */
[----:B------:R-:W-:Y:S02]  /*f730*/  ISETP.GE.AND P0, PT, R0, UR4, PT ;  /* 0x0000000400007c0c */ /* 0x000fe4000bf06270 */
[----:B------:R-:W-:Y:S02]  /*f740*/  @!P1 LEA.HI R4, R4, R4, RZ, 0x1 ;  /* 0x0000000404049211 */ /* 0x000fe400078f08ff */
[----:B------:R-:W-:Y:S02]  /*f750*/  @!P3 LEA.HI R6, R6, R6, RZ, 0x1 ;  /* 0x000000060606b211 */ /* 0x000fe400078f08ff */
[----:B------:R-:W-:Y:S02]  /*f760*/  @!P4 LEA.HI R8, R7, R7, RZ, 0x1 ;  /* 0x000000070708c211 */ /* 0x000fe400078f08ff */
[----:B------:R-:W-:-:S02]  /*f770*/  @!P5 LEA.HI R10, R9, R9, RZ, 0x1 ;  /* 0x00000009090ad211 */ /* 0x000fc400078f08ff */
[----:B------:R-:W-:Y:S02]  /*f780*/  @!P6 LEA.HI R12, R11, R11, RZ, 0x1 ;  /* 0x0000000b0b0ce211 */ /* 0x000fe400078f08ff */
[----:B------:R-:W-:Y:S02]  /*f790*/  @!P3 LOP3.LUT R9, R6, 0xfffffffe, RZ, 0xc0, !PT ;  /* 0xfffffffe0609b812 */ /* 0x000fe400078ec0ff */
[----:B------:R-:W-:Y:S02]  /*f7a0*/  @!P0 LEA.HI R0, R0, R0, RZ, 0x1 ;  /* 0x0000000000008211 */ /* 0x000fe400078f08ff */
[----:B0-----:R-:W-:Y:S02]  /*f7b0*/  @!P2 LEA.HI R2, R5, R5, RZ, 0x1 ;  /* 0x000000050502a211 */ /* 0x001fe400078f08ff */
[----:B------:R-:W-:Y:S02]  /*f7c0*/  @!P0 LOP3.LUT R3, R0, 0xfffffffe, RZ, 0xc0, !PT ;  /* 0xfffffffe00038812 */ /* 0x000fe400078ec0ff */
[----:B------:R-:W-:-:S02]  /*f7d0*/  @!P1 LOP3.LUT R5, R4, 0xfffffffe, RZ, 0xc0, !PT ;  /* 0xfffffffe04059812 */ /* 0x000fc400078ec0ff */
[----:B------:R-:W-:Y:S01]  /*f7e0*/  @!P2 LOP3.LUT R7, R2, 0xfffffffe, RZ, 0xc0, !PT ;  /* 0xfffffffe0207a812 */ /* 0x000fe200078ec0ff */
[--C-:B------:R-:W-:Y:S01]  /*f7f0*/  @!P0 IMAD.WIDE R2, R3, 0x4, R14.reuse ;  /* 0x0000000403028825 */ /* 0x100fe200078e020e */
[----:B------:R-:W-:Y:S02]  /*f800*/  @!P4 LOP3.LUT R11, R8, 0xfffffffe, RZ, 0xc0, !PT ;  /* 0xfffffffe080bc812 */ /* 0x000fe400078ec0ff */
[----:B------:R-:W-:Y:S01]  /*f810*/  @!P5 LOP3.LUT R13, R10, 0xfffffffe, RZ, 0xc0, !PT ;  /* 0xfffffffe0a0dd812 */ /* 0x000fe200078ec0ff */
[--C-:B------:R-:W-:Y:S01]  /*f820*/  @!P1 IMAD.WIDE R4, R5, 0x4, R14.reuse ;  /* 0x0000000405049825 */ /* 0x100fe200078e020e */
[----:B------:R-:W-:Y:S01]  /*f830*/  @!P6 LOP3.LUT R21, R12, 0xfffffffe, RZ, 0xc0, !PT ;  /* 0xfffffffe0c15e812 */ /* 0x000fe200078ec0ff */
[----:B------:R0:W-:Y:S02]  /*f840*/  @!P0 ST.E.64 desc[UR48][R2.64], R92 ;  /* 0x0000005c02008985 */ /* 0x0001e4000c101b30 */
[--C-:B------:R-:W-:Y:S02]  /*f850*/  @!P2 IMAD.WIDE R6, R7, 0x4, R14.reuse ;  /* 0x000000040706a825 */ /* 0x100fe400078e020e */
[----:B------:R0:W-:Y:S02]  /*f860*/  @!P1 ST.E.64 desc[UR48][R4.64], R96 ;  /* 0x0000006004009985 */ /* 0x0001e4000c101b30 */
[----:B------:R-:W-:-:S02]  /*f870*/  @!P3 IMAD.WIDE R8, R9, 0x4, R14 ;  /* 0x000000040908b825 */ /* 0x000fc400078e020e */
[----:B------:R0:W-:Y:S02]  /*f880*/  @!P2 ST.E.64 desc[UR48][R6.64], R100 ;  /* 0x000000640600a985 */ /* 0x0001e4000c101b30 */
[--C-:B------:R-:W-:Y:S02]  /*f890*/  @!P4 IMAD.WIDE R10, R11, 0x4, R14.reuse ;  /* 0x000000040b0ac825 */ /* 0x100fe400078e020e */
[----:B------:R0:W-:Y:S02]  /*f8a0*/  @!P3 ST.E.64 desc[UR48][R8.64], R104 ;  /* 0x000000680800b985 */ /* 0x0001e4000c101b30 */
[--C-:B------:R-:W-:Y:S02]  /*f8b0*/  @!P5 IMAD.WIDE R12, R13, 0x4, R14.reuse ;  /* 0x000000040d0cd825 */ /* 0x100fe400078e020e */
[----:B------:R0:W-:Y:S02]  /*f8c0*/  @!P4 ST.E.64 desc[UR48][R10.64], R108 ;  /* 0x0000006c0a00c985 */ /* 0x0001e4000c101b30 */
[----:B------:R-:W-:-:S02]  /*f8d0*/  @!P6 IMAD.WIDE R14, R21, 0x4, R14 ;  /* 0x00000004150ee825 */ /* 0x000fc400078e020e */
[----:B------:R0:W-:Y:S04]  /*f8e0*/  @!P5 ST.E.64 desc[UR48][R12.64], R112 ;  /* 0x000000700c00d985 */ /* 0x0001e8000c101b30 */
[----:B------:R0:W-:Y:S02]  /*f8f0*/  @!P6 ST.E.64 desc[UR48][R14.64], R116 ;  /* 0x000000740e00e985 */ /* 0x0001e4000c101b30 */
.L_x_13026:
[----:B------:R-:W-:Y:S05]  /*f900*/  BSYNC B0 ;  /* 0x0000000000007941 */ /* 0x000fea0003800000 */
.L_x_13025:
[----:B------:R-:W-:Y:S01]  /*f910*/  ISETP.GE.AND P0, PT, R16, R17, PT ;  /* 0x000000111000720c */ /* 0x000fe20003f06270 */
[----:B0-----:R0:W1:Y:S04]  /*f920*/  SHFL.IDX PT, R13, R20, 0x1, 0x1c1f ;  /* 0x003c1f00140d7f89 */ /* 0x00106800000e0000 */
[----:B------:R0:W0:Y:S08]  /*f930*/  SHFL.IDX PT, R12, R18, 0x1, 0x1c1f ;  /* 0x003c1f00120c7f89 */ /* 0x00003000000e0000 */
        /* <DEDUP_REMOVED lines=11> */
[----:B------:R-:W-:Y:S01]  /*f9f0*/  VIADD R11, R19, 0x30 ;  /* 0x00000030130b7836 */ /* 0x000fe20000000000 */
[----:B------:R-:W-:-:S02]  /*fa00*/  ISETP.GE.AND P4, PT, R8, UR4, PT ;  /* 0x0000000408007c0c */ /* 0x000fc4000bf86270 */
[----:B------:R-:W-:Y:S02]  /*fa10*/  ISETP.GE.AND P5, PT, R9, UR4, PT ;  /* 0x0000000409007c0c */ /* 0x000fe4000bfa6270 */
[----:B------:R-:W-:Y:S01]  /*fa20*/  ISETP.GE.AND P6, PT, R11, UR4, PT ;  /* 0x000000040b007c0c */ /* 0x000fe2000bfc6270 */
[C---:B01----:R-:W-:Y:S02]  /*fa30*/  @!P0 IMAD.WIDE R2, R19.reuse, 0x4, R12 ;  /* 0x0000000413028825 */ /* 0x043fe400078e020c */
[----:B------:R-:W-:Y:S02]  /*fa40*/  @!P1 LEA.HI R0, R0, R0, RZ, 0x1 ;  /* 0x0000000000009211 */ /* 0x000fe400078f08ff */
[----:B------:R-:W-:Y:S01]  /*fa50*/  @!P2 LEA.HI R6, R6, R6, RZ, 0x1 ;  /* 0x000000060606a211 */ /* 0x000fe200078f08ff */
[----:B------:R0:W-:Y:S01]  /*fa60*/  @!P0 ST.E.64 desc[UR48][R2.64], R90 ;  /* 0x0000005a02008985 */ /* 0x0001e2000c101b30 */
[----:B------:R-:W-:Y:S01]  /*fa70*/  @!P1 LOP3.LUT R5, R0, 0xfffffffe, RZ, 0xc0, !PT ;  /* 0xfffffffe00059812 */ /* 0x000fe200078ec0ff */
[----:B------:R-:W-:Y:S01]  /*fa80*/  VIADD R19, R19, 0x38 ;  /* 0x0000003813137836 */ /* 0x000fe20000000000 */
[----:B------:R-:W-:-:S02]  /*fa90*/  @!P3 LEA.HI R0, R7, R7, RZ, 0x1 ;  /* 0x000000070700b211 */ /* 0x000fc400078f08ff */
[----:B------:R-:W-:Y:S01]  /*faa0*/  @!P4 LEA.HI R8, R8, R8, RZ, 0x1 ;  /* 0x000000080808c211 */ /* 0x000fe200078f08ff */
[--C-:B------:R-:W-:Y:S01]  /*fab0*/  @!P1 IMAD.WIDE R4, R5, 0x4, R12.reuse ;  /* 0x0000000405049825 */ /* 0x100fe200078e020c */
[----:B------:R-:W-:Y:S02]  /*fac0*/  @!P5 LEA.HI R10, R9, R9, RZ, 0x1 ;  /* 0x00000009090ad211 */ /* 0x000fe400078f08ff */
[----:B---3--:R-:W-:Y:S02]  /*fad0*/  @!P6 LEA.HI R14, R11, R11, RZ, 0x1 ;  /* 0x0000000b0b0ee211 */ /* 0x008fe400078f08ff */
[----:B------:R-:W-:Y:S01]  /*fae0*/  @!P2 LOP3.LUT R7, R6, 0xfffffffe, RZ, 0xc0, !PT ;  /* 0xfffffffe0607a812 */ /* 0x000fe200078ec0ff */
[----:B------:R1:W-:Y:S01]  /*faf0*/  @!P1 ST.E.64 desc[UR48][R4.64], R94 ;  /* 0x0000005e04009985 */ /* 0x0003e2000c101b30 */
[----:B------:R-:W-:Y:S02]  /*fb00*/  @!P3 LOP3.LUT R9, R0, 0xfffffffe, RZ, 0xc0, !PT ;  /* 0xfffffffe0009b812 */ /* 0x000fe400078ec0ff */
[----:B------:R-:W-:Y:S01]  /*fb10*/  @!P4 LOP3.LUT R11, R8, 0xfffffffe, RZ, 0xc0, !PT ;  /* 0xfffffffe080bc812 */ /* 0x000fe200078ec0ff */
[----:B0-----:R-:W-:Y:S01]  /*fb20*/  @!P2 IMAD.WIDE R2, R7, 0x4, R12 ;  /* 0x000000040702a825 */ /* 0x001fe200078e020c */
[----:B----4-:R-:W-:-:S02]  /*fb30*/  @!P5 LOP3.LUT R15, R10, 0xfffffffe, RZ, 0xc0, !PT ;  /* 0xfffffffe0a0fd812 */ /* 0x010fc400078ec0ff */
[----:B------:R-:W-:Y:S01]  /*fb40*/  @!P6 LOP3.LUT R17, R14, 0xfffffffe, RZ, 0xc0, !PT ;  /* 0xfffffffe0e11e812 */ /* 0x000fe200078ec0ff */
[--C-:B------:R-:W-:Y:S01]  /*fb50*/  @!P4 IMAD.WIDE R6, R11, 0x4, R12.reuse ;  /* 0x000000040b06c825 */ /* 0x100fe200078e020c */
[----:B------:R0:W-:Y:S01]  /*fb60*/  @!P2 ST.E.64 desc[UR48][R2.64], R98 ;  /* 0x000000620200a985 */ /* 0x0001e2000c101b30 */
[----:B------:R-:W-:Y:S02]  /*fb70*/  ISETP.GE.AND P0, PT, R19, UR4, PT ;  /* 0x0000000413007c0c */ /* 0x000fe4000bf06270 */
        /* <DEDUP_REMOVED lines=13> */
.L_x_13024:
        /* <DEDUP_REMOVED lines=13> */
[----:B------:R-:W-:Y:S01]  /*fd20*/  USHF.R.S32.HI UR6, URZ, 0x1f, UR36 ;  /* 0x0000001f3f067899 */ /* 0x000fe20008011424 */
[----:B------:R-:W-:Y:S01]  /*fd30*/  IMAD.MOV.U32 R5, RZ, RZ, R0 ;  /* 0x000000ffff057224 */ /* 0x000fe200078e0000 */
[----:B------:R-:W-:Y:S02]  /*fd40*/  ULDC.64 UR8, c[0x0][0xbd0] ;  /* 0x0002f40000087ab9 */ /* 0x000fe40000000a00 */
[----:B------:R-:W-:Y:S02]  /*fd50*/  UIMAD UR6, UR6, UR8, URZ ;  /* 0x00000008060672a4 */ /* 0x000fe4000f8e023f */
[----:B------:R-:W-:Y:S01]  /*fd60*/  UIMAD.WIDE.U32 UR4, UR36, UR8, URZ ;  /* 0x00000008240472a5 */ /* 0x000fe2000f8e003f */
[----:B------:R-:W1:Y:S01]  /*fd70*/  LDC.64 R10, c[0x0][0xbd8] ;  /* 0x0002f600ff0a7b82 */ /* 0x000e620000000a00 */
[----:B------:R-:W-:-:S04]  /*fd80*/  UIMAD UR6, UR36, UR9, UR6 ;  /* 0x00000009240672a4 */ /* 0x000fc8000f8e0206 */
[----:B------:R-:W-:Y:S02]  /*fd90*/  UIADD3 UR6, UR5, UR6, URZ ;  /* 0x0000000605067290 */ /* 0x000fe4000fffe03f */
[----:B------:R-:W-:Y:S01]  /*fda0*/  IMAD.U32 R3, RZ, RZ, UR5 ;  /* 0x00000005ff037e24 */ /* 0x000fe2000f8e00ff */
[----:B------:R-:W2:Y:S01]  /*fdb0*/  @P0 LDC R7, c[0x0][0xbec] ;  /* 0x0002fb00ff070b82 */ /* 0x000ea20000000800 */
[----:B------:R-:W-:Y:S01]  /*fdc0*/  IMAD.U32 R2, RZ, RZ, UR4 ;  /* 0x00000004ff027e24 */ /* 0x000fe2000f8e00ff */
[----:B------:R-:W-:Y:S01]  /*fdd0*/  ULDC.64 UR4, c[0x0][0xbe0] ;  /* 0x0002f80000047ab9 */ /* 0x000fe20000000a00 */
[----:B------:R-:W-:-:S05]  /*fde0*/  IMAD.U32 R3, RZ, RZ, UR6 ;  /* 0x00000006ff037e24 */ /* 0x000fca000f8e00ff */
[----:B------:R-:W3:Y:S01]  /*fdf0*/  @P0 LDC R9, c[0x0][0xbf0] ;  /* 0x0002fc00ff090b82 */ /* 0x000ee20000000800 */
[----:B0-----:R-:W-:-:S07]  /*fe00*/  USHF.R.S32.HI UR8, URZ, 0x1f, UR7 ;  /* 0x0000001f3f087899 */ /* 0x001fce0008011407 */
[----:B------:R-:W0:Y:S01]  /*fe10*/  S2UR UR10, SR_CTAID.Y ;  /* 0x00000000000a79c3 */ /* 0x000e220000002600 */
[C---:B-1----:R-:W-:Y:S02]  /*fe20*/  IMAD R12, R10.reuse, UR8, RZ ;  /* 0x000000080a0c7c24 */ /* 0x042fe4000f8e02ff */
[----:B------:R-:W-:-:S04]  /*fe30*/  IMAD.WIDE.U32 R2, R10, UR7, R2 ;  /* 0x000000070a027c25 */ /* 0x000fc8000f8e0002 */
[----:B------:R-:W-:Y:S01]  /*fe40*/  IMAD R11, R11, UR7, R12 ;  /* 0x000000070b0b7c24 */ /* 0x000fe2000f8e020c */
[----:B------:R-:W0:Y:S01]  /*fe50*/  LDC R8, c[0x0][0xc50] ;  /* 0x00031400ff087b82 */ /* 0x000e220000000800 */
[----:B--2---:R-:W-:-:S04]  /*fe60*/  @P0 IMAD.HI.U32 R4, R0, R7, RZ ;  /* 0x0000000700040227 */ /* 0x004fc800078e00ff */
[----:B------:R-:W-:Y:S02]  /*fe70*/  IMAD R7, RZ, RZ, -UR36 ;  /* 0x80000024ff077e24 */ /* 0x000fe4000f8e02ff */
[----:B------:R-:W-:Y:S01]  /*fe80*/  IMAD.IADD R3, R11, 0x1, R3 ;  /* 0x000000010b037824 */ /* 0x000fe200078e0203 */
[----:B---3--:R-:W-:Y:S01]  /*fe90*/  @P0 SHF.R.U32.HI R5, RZ, R9, R4 ;  /* 0x00000009ff050219 */ /* 0x008fe20000011604 */
[----:B0-----:R-:W-:-:S04]  /*fea0*/  IMAD R9, R8, R7, UR10 ;  /* 0x0000000a08097e24 */ /* 0x001fc8000f8e0207 */
        /* <DEDUP_REMOVED lines=21> */
.L_x_12943:
        /* <DEDUP_REMOVED lines=18> */
.L_x_13027:
[----:B------:R-:W-:Y:S01]  /*10120*/  ULDC UR7, c[0x0][0xc50] ;  /* 0x0003140000077ab9 */ /* 0x000fe20000000800 */
[----:B------:R-:W-:Y:S01]  /*10130*/  UMOV UR36, UR6 ;  /* 0x0000000600247c82 */ /* 0x000fe20008000000 */
[----:B------:R-:W-:-:S11]  /*10140*/  UISETP.NE.AND UP0, UPT, UR7, 0x1, UPT ;  /* 0x000000010700788c */ /* 0x000fd6000bf05270 */
[----:B------:R-:W-:Y:S01]  /*10150*/  @UP0 ULDC UR4, c[0x0][0xc54] ;  /* 0x0003150000040ab9 */ /* 0x000fe20000000800 */
[----:B------:R-:W-:Y:S01]  /*10160*/  @UP0 ULDC UR8, c[0x0][0xc58] ;  /* 0x0003160000080ab9 */ /* 0x000fe20000000800 */
[----:B------:R-:W-:-:S04]  /*10170*/  UIMAD.WIDE.U32 UR4, UR6, UR4, URZ ;  /* 0x00000004060472a5 */ /* 0x000fc8000f8e003f */
[----:B------:R-:W-:-:S12]  /*10180*/  @UP0 USHF.R.U32.HI UR36, URZ, UR8, UR5 ;  /* 0x000000083f240299 */ /* 0x000fd80008011605 */
.L_x_13028:
        /* <DEDUP_REMOVED lines=45> */
.L_x_13031:
[----:B------:R-:W-:-:S11]  /*10460*/  UISETP.NE.AND UP0, UPT, UR5, 0x1, UPT ;  /* 0x000000010500788c */ /* 0x000fd6000bf05270 */
[----:B------:R-:W-:Y:S02]  /*10470*/  @UP0 ULDC.64 UR14, c[0x0][0x9e8] ;  /* 0x00027a00000e0ab9 */ /* 0x000fe40000000a00 */
[----:B------:R-:W-:-:S04]  /*10480*/  UIMAD.WIDE.U32 UR6, UR8, UR14, URZ ;  /* 0x0000000e080672a5 */ /* 0x000fc8000f8e003f */
[----:B------:R-:W-:-:S12]  /*10490*/  @UP0 USHF.R.U32.HI UR8, URZ, UR15, UR7 ;  /* 0x0000000f3f080299 */ /* 0x000fd80008011607 */
.L_x_13032:
[----:B------:R-:W-:-:S04]  /*104a0*/  UIMAD UR8, UR8, UR5, UR5 ;  /* 0x00000005080872a4 */ /* 0x000fc8000f8e0205 */
[----:B------:R-:W-:-:S04]  /*104b0*/  UISETP.LT.AND UP0, UPT, UR4, UR8, UPT ;  /* 0x000000080400728c */ /* 0x000fc8000bf01270 */
[----:B------:R-:W-:-:S12]  /*104c0*/  USEL UR4, UR4, UR8, UP0 ;  /* 0x0000000804047287 */ /* 0x000fd80008000000 */
.L_x_13030:
        /* <DEDUP_REMOVED lines=26> */
.L_x_13034:
[----:B------:R-:W-:-:S11]  /*10670*/  UISETP.NE.AND UP0, UPT, UR5, 0x1, UPT ;  /* 0x000000010500788c */ /* 0x000fd6000bf05270 */
[----:B------:R-:W-:Y:S02]  /*10680*/  @UP0 ULDC.64 UR10, c[0x0][0x9e8] ;  /* 0x00027a00000a0ab9 */ /* 0x000fe40000000a00 */
[----:B------:R-:W-:-:S04]  /*10690*/  UIMAD.WIDE.U32 UR6, UR4, UR10, URZ ;  /* 0x0000000a040672a5 */ /* 0x000fc8000f8e003f */
[----:B------:R-:W-:-:S12]  /*106a0*/  @UP0 USHF.R.U32.HI UR4, URZ, UR11, UR7 ;  /* 0x0000000b3f040299 */ /* 0x000fd80008011607 */
.L_x_13035:
[----:B------:R-:W-:-:S04]  /*106b0*/  UIMAD UR4, UR4, UR5, URZ ;  /* 0x00000005040472a4 */ /* 0x000fc8000f8e023f */
[----:B------:R-:W-:-:S04]  /*106c0*/  UISETP.LT.AND UP0, UPT, UR8, UR4, UPT ;  /* 0x000000040800728c */ /* 0x000fc8000bf01270 */
[----:B------:R-:W-:-:S12]  /*106d0*/  USEL UR8, UR8, UR4, !UP0 ;  /* 0x0000000408087287 */ /* 0x000fd8000c000000 */
.L_x_13033:
        /* <DEDUP_REMOVED lines=46> */
.L_x_13036:
[----:B------:R-:W-:Y:S01]  /*109c0*/  UIMAD UR41, UR42, UR46, UR43 ;  /* 0x0000002e2a2972a4 */ /* 0x000fe2000f8e022b */
[----:B------:R-:W-:Y:S02]  /*109d0*/  IMAD.U32 R26, RZ, RZ, UR12 ;  /* 0x0000000cff1a7e24 */ /* 0x000fe4000f8e00ff */
[----:B------:R-:W-:Y:S02]  /*109e0*/  IMAD.MOV.U32 R0, RZ, RZ, RZ ;  /* 0x000000ffff007224 */ /* 0x000fe400078e00ff */
[----:B------:R-:W-:Y:S02]  /*109f0*/  IMAD.MOV.U32 R4, RZ, RZ, 0x1 ;  /* 0x00000001ff047424 */ /* 0x000fe400078e00ff */
[----:B------:R-:W-:-:S05]  /*10a00*/  IMAD.U32 R3, RZ, RZ, UR41 ;  /* 0x00000029ff037e24 */ /* 0x000fca000f8e00ff */
[----:B------:R-:W-:Y:S01]  /*10a10*/  VIADDMNMX R26, R3, UR46, R26, PT ;  /* 0x0000002e031a7c46 */ /* 0x000fe2000b80011a */
[----:B------:R-:W-:-:S03]  /*10a20*/  IMAD.MOV.U32 R3, RZ, RZ, 0x1 ;  /* 0x00000001ff037424 */ /* 0x000fc600078e00ff */
        /* <DEDUP_REMOVED lines=25> */
.L_x_13037:
        /* <DEDUP_REMOVED lines=20> */
.L_x_13039:
        /* <DEDUP_REMOVED lines=15> */
.L_x_13038:
[----:B------:R-:W0:Y:S01]  /*10df0*/  LDC.64 R4, c[0x0][0x9f8] ;  /* 0x00027e00ff047b82 */ /* 0x000e220000000a00 */
[----:B------:R-:W-:Y:S01]  /*10e00*/  IMAD.MOV.U32 R25, RZ, RZ, R27 ;  /* 0x000000ffff197224 */ /* 0x000fe200078e001b */
        /* <DEDUP_REMOVED lines=16> */
.L_x_13108:
        /* <DEDUP_REMOVED lines=8> */
.L_x_13111:
[----:B------:R-:W-:Y:S05]  /*10f90*/  @!P6 BRA `(.L_x_13041) ;  /* 0x0000000000c0e947 */ /* 0x000fea0003800000 */
[----:B------:R-:W-:Y:S02]  /*10fa0*/  IMAD.MOV.U32 R0, RZ, RZ, 0x1 ;  /* 0x00000001ff007424 */ /* 0x000fe400078e00ff */
[----:B------:R-:W-:-:S03]  /*10fb0*/  IMAD.MOV.U32 R22, RZ, RZ, R25 ;  /* 0x000000ffff167224 */ /* 0x000fc600078e0019 */
[----:B------:R-:W-:Y:S01]  /*10fc0*/  SHF.L.U32 R0, R0, 0x1f, RZ ;  /* 0x0000001f00007819 */ /* 0x000fe200000006ff */
[----:B------:R-:W-:Y:S06]  /*10fd0*/  @!P1 BRA `(.L_x_13043) ;  /* 0x0000000000489947 */ /* 0x000fec0003800000 */
[----:B------:R-:W1:Y:S01]  /*10fe0*/  LDC R10, c[0x0][0x43c] ;  /* 0x00010f00ff0a7b82 */ /* 0x000e620000000800 */
[----:B------:R-:W-:Y:S01]  /*10ff0*/  IMAD.MOV.U32 R3, RZ, RZ, R23 ;  /* 0x000000ffff037224 */ /* 0x000fe200078e0017 */
[----:B------:R-:W-:Y:S02]  /*11000*/  ULDC.64 UR4, c[0x0][0x428] ;  /* 0x00010a0000047ab9 */ /* 0x000fe40000000a00 */
        /* <DEDUP_REMOVED lines=15> */
.L_x_13043:
[----:B------:R-:W2:Y:S01]  /*11100*/  SYNCS.PHASECHK.TRANS64.TRYWAIT P0, [UR38+0x16840], R0 ;  /* 0x01684000ff0075a7 */ /* 0x000ea20008000166 */
[----:B------:R-:W-:Y:S01]  /*11110*/  ISETP.NE.AND P1, PT, R19, RZ, PT ;  /* 0x000000ff1300720c */ /* 0x000fe20003f25270 */
[----:B--2---:R-:W-:-:S12]  /*11120*/  @!P0 BRA `(.L_x_13044) ;  /* 0x0000002c00108947 */ /* 0x004fd80003800000 */
.L_x_13112:
[----:B------:R-:W-:Y:S05]  /*11130*/  @P1 BRA `(.L_x_13045) ;  /* 0x0000000000141947 */ /* 0x000fea0003800000 */
[----:B------:R-:W-:Y:S01]  /*11140*/  LOP3.LUT P0, RZ, R2, 0x1f, RZ, 0xc0, !PT ;  /* 0x0000001f02ff7812 */ /* 0x000fe2000780c0ff */
[----:B--2---:R-:W-:-:S04]  /*11150*/  IMAD.MOV.U32 R0, RZ, RZ, 0x4000 ;  /* 0x00004000ff007424 */ /* 0x004fc800078e00ff */
[----:B------:R3:W-:Y:S08]  /*11160*/  SYNCS.ARRIVE.TRANS64 RZ, [UR38+0x16830], R0 ;  /* 0x01683000ffff79a7 */ /* 0x0007f00008000026 */
[----:B---3--:R-:W-:Y:S05]  /*11170*/  @!P0 BRA `(.L_x_13045) ;  /* 0x0000000000048947 */ /* 0x008fea0003800000 */
[----:B------:R-:W-:Y:S01]  /*11180*/  BPT.TRAP 0x1 ;  /* 0x000000040000795c */ /* 0x000fe20000300000 */
.L_x_13045:
        /* <DEDUP_REMOVED lines=8> */
[----:B------:R-:W-:Y:S01]  /*11210*/  UIADD3.X UR5, URZ, UR5, URZ, UP0, !UPT ;  /* 0x000000053f057290 */ /* 0x000fe200087fe43f */
[----:B------:R-:W-:Y:S01]  /*11220*/  UMOV UR6, 0x0 ;  /* 0x0000000000067882 */ /* 0x000fe20000000000 */
[----:B------:R-:W-:-:S02]  /*11230*/  UMOV UR7, 0x14f00000 ;  /* 0x14f0000000077882 */ /* 0x000fc40000000000 */
[----:B------:R-:W-:Y:S01]  /*11240*/  USHF.L.U32 UR11, UR11, 0x7, URZ ;  /* 0x000000070b0b7899 */ /* 0x000fe2000800063f */
[----:B------:R-:W-:Y:S01]  /*11250*/  UMOV UR10, URZ ;  /* 0x0000003f000a7c82 */ /* 0x000fe20008000000 */
[----:B------:R-:W-:Y:S02]  /*11260*/  UMOV UR12, UR36 ;  /* 0x00000024000c7c82 */ /* 0x000fe40008000000 */
[----:B------:R-:W-:-:S05]  /*11270*/  @P0 LOP3.LUT R18, R18, 0x2, RZ, 0xfc, !PT ;  /* 0x0000000212120812 */ /* 0x000fca00078efcff */
[----:B------:R3:W-:Y:S02]  /*11280*/  UTMALDG.4D [UR8], [UR4], desc[UR6] ;  /* 0x00000608040075b4 */ /* 0x0007e40008019000 */
[----:B---3--:R-:W-:Y:S01]  /*11290*/  NOP ;  /* 0x0000000000007918 */ /* 0x008fe20000000000 */
.L_x_13041:
        /* <DEDUP_REMOVED lines=29> */
.L_x_13046:
[----:B--2---:R-:W2:Y:S01]  /*11470*/  LDC R3, c[0x0][0x448] ;  /* 0x00011200ff037b82 */ /* 0x004ea20000000800 */
[----:B-1----:R-:W-:Y:S01]  /*11480*/  IMAD.SHL.U32 R5, R2, 0x10, RZ ;  /* 0x0000001002057824 */ /* 0x002fe200078e00ff */
[----:B------:R-:W-:Y:S01]  /*11490*/  SHF.R.U32.HI R0, RZ, 0x3, R19 ;  /* 0x00000003ff007819 */ /* 0x000fe20000011613 */
[----:B------:R-:W-:Y:S01]  /*114a0*/  UMOV UR4, UR50 ;  /* 0x0000003200047c82 */ /* 0x000fe20008000000 */
[----:B------:R-:W-:Y:S01]  /*114b0*/  UMOV UR5, UR47 ;  /* 0x0000002f00057c82 */ /* 0x000fe20008000000 */
[----:B------:R-:W-:Y:S01]  /*114c0*/  ULDC.64 UR6, c[0x0][0x2c8] ;  /* 0x0000b20000067ab9 */ /* 0x000fe20000000a00 */
[----:B------:R-:W-:Y:S02]  /*114d0*/  LOP3.LUT R5, R0, 0x70, R5, 0xf8, !PT ;  /* 0x0000007000057812 */ /* 0x000fe400078ef805 */
[----:B------:R-:W1:Y:S03]  /*114e0*/  LDC.64 R6, c[0x0][0x2e0] ;  /* 0x0000b800ff067b82 */ /* 0x000e660000000a00 */
[----:B------:R-:W-:-:S04]  /*114f0*/  VIADD R10, R5, UR40 ;  /* 0x00000028050a7c36 */ /* 0x000fc80008000000 */
[----:B------:R-:W-:Y:S01]  /*11500*/  IMAD.MOV.U32 R11, RZ, RZ, R10 ;  /* 0x000000ffff0b7224 */ /* 0x000fe200078e000a */
[----:B--2---:R-:W-:-:S13]  /*11510*/  ISETP.NE.AND P0, PT, R3, 0x1, PT ;  /* 0x000000010300780c */ /* 0x004fda0003f05270 */
[----:B------:R-:W2:Y:S08]  /*11520*/  @P0 LDC R9, c[0x0][0x44c] ;  /* 0x00011300ff090b82 */ /* 0x000eb00000000800 */
[----:B------:R-:W3:Y:S08]  /*11530*/  @P0 LDC R13, c[0x0][0x450] ;  /* 0x00011400ff0d0b82 */ /* 0x000ef00000000800 */
[----:B------:R-:W4:Y:S08]  /*11540*/  @P0 LDC R15, c[0x0][0x44c] ;  /* 0x00011300ff0f0b82 */ /* 0x000f300000000800 */
[----:B------:R-:W5:Y:S01]  /*11550*/  @P0 LDC R21, c[0x0][0x450] ;  /* 0x00011400ff150b82 */ /* 0x000f620000000800 */
[----:B--2---:R-:W-:-:S05]  /*11560*/  @P0 IMAD.HI.U32 R4, R10, R9, RZ ;  /* 0x000000090a040227 */ /* 0x004fca00078e00ff */
[----:B---3--:R-:W-:Y:S01]  /*11570*/  @P0 SHF.R.U32.HI R11, RZ, R13, R4 ;  /* 0x0000000dff0b0219 */ /* 0x008fe20000011604 */
[----:B------:R-:W-:-:S04]  /*11580*/  VIADD R4, R10, 0x80 ;  /* 0x000000800a047836 */ /* 0x000fc80000000000 */
[----:B------:R-:W-:Y:S02]  /*11590*/  IMAD.MOV.U32 R5, RZ, RZ, R4 ;  /* 0x000000ffff057224 */ /* 0x000fe400078e0004 */
[----:B----4-:R-:W-:-:S05]  /*115a0*/  @P0 IMAD.HI.U32 R8, R4, R15, RZ ;  /* 0x0000000f04080227 */ /* 0x010fca00078e00ff */
[----:B-----5:R-:W-:Y:S01]  /*115b0*/  @P0 SHF.R.U32.HI R5, RZ, R21, R8 ;  /* 0x00000015ff050219 */ /* 0x020fe20000011608 */
[-C--:B-1----:R-:W-:Y:S02]  /*115c0*/  IMAD R8, R17, R6.reuse, RZ ;  /* 0x0000000611087224 */ /* 0x082fe400078e02ff */
[----:B------:R-:W-:Y:S02]  /*115d0*/  IMAD.SHL.U32 R17, R2, 0x8, RZ ;  /* 0x0000000802117824 */ /* 0x000fe400078e00ff */
[C---:B------:R-:W-:Y:S01]  /*115e0*/  IMAD R9, R27.reuse, R7, R8 ;  /* 0x000000071b097224 */ /* 0x040fe200078e0208 */
[----:B------:R-:W-:Y:S01]  /*115f0*/  SHF.R.S32.HI R8, RZ, 0x1f, R11 ;  /* 0x0000001fff087819 */ /* 0x000fe2000001140b */
[----:B------:R-:W-:Y:S01]  /*11600*/  IMAD.WIDE.U32 R6, R27, R6, UR4 ;  /* 0x000000041b067e25 */ /* 0x000fe2000f8e0006 */
[----:B------:R-:W-:-:S03]  /*11610*/  ULDC.64 UR4, c[0x0][0x2d0] ;  /* 0x0000b40000047ab9 */ /* 0x000fc60000000a00 */
[----:B------:R-:W-:Y:S02]  /*11620*/  IMAD R8, R8, UR4, RZ ;  /* 0x0000000408087c24 */ /* 0x000fe4000f8e02ff */
[----:B------:R-:W-:Y:S02]  /*11630*/  IMAD.IADD R7, R7, 0x1, R9 ;  /* 0x0000000107077824 */ /* 0x000fe400078e0209 */
[C---:B------:R-:W-:Y:S02]  /*11640*/  IMAD R13, R11.reuse, UR5, R8 ;  /* 0x000000050b0d7c24 */ /* 0x040fe4000f8e0208 */
[----:B------:R-:W-:-:S04]  /*11650*/  IMAD.WIDE.U32 R8, R11, UR4, R6 ;  /* 0x000000040b087c25 */ /* 0x000fc8000f8e0006 */
[----:B------:R-:W-:Y:S02]  /*11660*/  IMAD.MOV R11, RZ, RZ, -R11 ;  /* 0x000000ffff0b7224 */ /* 0x000fe400078e0a0b */
[----:B------:R-:W-:Y:S02]  /*11670*/  IMAD.IADD R9, R9, 0x1, R13 ;  /* 0x0000000109097824 */ /* 0x000fe400078e020d */
[----:B------:R-:W-:Y:S01]  /*11680*/  IMAD R13, R3, R11, R10 ;  /* 0x0000000b030d7224 */ /* 0x000fe200078e020a */
[--C-:B------:R-:W-:Y:S01]  /*11690*/  SHF.R.S32.HI R10, RZ, 0x1f, R5.reuse ;  /* 0x0000001fff0a7819 */ /* 0x100fe20000011405 */
[----:B------:R-:W-:Y:S02]  /*116a0*/  IMAD.MOV R11, RZ, RZ, -R5 ;  /* 0x000000ffff0b7224 */ /* 0x000fe400078e0a05 */
[----:B------:R-:W-:-:S04]  /*116b0*/  IMAD.WIDE.U32 R6, R5, UR4, R6 ;  /* 0x0000000405067c25 */ /* 0x000fc8000f8e0006 */
[----:B------:R-:W-:Y:S01]  /*116c0*/  IMAD R11, R3, R11, R4 ;  /* 0x0000000b030b7224 */ /* 0x000fe200078e0204 */
[----:B------:R-:W-:Y:S01]  /*116d0*/  SHF.R.S32.HI R4, RZ, 0x1f, R13 ;  /* 0x0000001fff047819 */ /* 0x000fe2000001140d */
[----:B------:R-:W-:Y:S02]  /*116e0*/  IMAD R10, R10, UR4, RZ ;  /* 0x000000040a0a7c24 */ /* 0x000fe4000f8e02ff */
[----:B------:R-:W-:-:S04]  /*116f0*/  IMAD.WIDE.U32 R8, R13, UR6, R8 ;  /* 0x000000060d087c25 */ /* 0x000fc8000f8e0008 */
[----:B------:R-:W-:Y:S02]  /*11700*/  IMAD R4, R4, UR6, RZ ;  /* 0x0000000604047c24 */ /* 0x000fe4000f8e02ff */
[----:B------:R-:W-:Y:S01]  /*11710*/  IMAD R15, R5, UR5, R10 ;  /* 0x00000005050f7c24 */ /* 0x000fe2000f8e020a */
[----:B------:R-:W-:Y:S01]  /*11720*/  ULDC.64 UR4, c[0x0][0x280] ;  /* 0x0000a00000047ab9 */ /* 0x000fe20000000a00 */
[----:B------:R-:W-:Y:S01]  /*11730*/  IMAD R5, R13, UR7, R4 ;  /* 0x000000070d057c24 */ /* 0x000fe2000f8e0204 */
[----:B------:R-:W-:Y:S01]  /*11740*/  SHF.R.S32.HI R4, RZ, 0x1f, R11 ;  /* 0x0000001fff047819 */ /* 0x000fe2000001140b */
[----:B------:R-:W-:Y:S02]  /*11750*/  IMAD.IADD R7, R7, 0x1, R15 ;  /* 0x0000000107077824 */ /* 0x000fe400078e020f */
[----:B------:R-:W-:Y:S01]  /*11760*/  IMAD.IADD R5, R9, 0x1, R5 ;  /* 0x0000000109057824 */ /* 0x000fe200078e0205 */
[----:B------:R-:W-:Y:S01]  /*11770*/  LEA R9, P0, R8, UR4, 0x1 ;  /* 0x0000000408097c11 */ /* 0x000fe2000f8008ff */
[----:B------:R-:W-:-:S02]  /*11780*/  IMAD R4, R4, UR6, RZ ;  /* 0x0000000604047c24 */ /* 0x000fc4000f8e02ff */
[----:B------:R-:W-:Y:S01]  /*11790*/  IMAD.WIDE.U32 R6, R11, UR6, R6 ;  /* 0x000000060b067c25 */ /* 0x000fe2000f8e0006 */
[----:B------:R-:W-:-:S03]  /*117a0*/  LEA.HI.X R8, R8, UR5, R5, 0x1, P0 ;  /* 0x0000000508087c11 */ /* 0x000fc600080f0c05 */
[----:B------:R-:W-:Y:S02]  /*117b0*/  IMAD R13, R11, UR7, R4 ;  /* 0x000000070b0d7c24 */ /* 0x000fe4000f8e0204 */
[----:B------:R-:W-:Y:S02]  /*117c0*/  IMAD.SHL.U32 R10, R19, 0x8, RZ ;  /* 0x00000008130a7824 */ /* 0x000fe400078e00ff */
[----:B------:R-:W-:Y:S01]  /*117d0*/  IMAD.IADD R5, R7, 0x1, R13 ;  /* 0x0000000107057824 */ /* 0x000fe200078e020d */
[----:B------:R-:W-:Y:S01]  /*117e0*/  LEA R7, P0, R6, UR4, 0x1 ;  /* 0x0000000406077c11 */ /* 0x000fe2000f8008ff */
[----:B------:R-:W-:-:S03]  /*117f0*/  ULDC UR4, c[0x0][0x2b8] ;  /* 0x0000ae0000047ab9 */ /* 0x000fc60000000800 */
        /* <DEDUP_REMOVED lines=8> */
[----:B------:R-:W1:Y:S01]  /*11880*/  SHFL.IDX PT, R14, R9, RZ, 0x181f ;  /* 0x00181fff090e7589 */ /* 0x000e6200000e0000 */
[----:B------:R-:W-:Y:S01]  /*11890*/  ULDC UR4, c[0x0][0x288] ;  /* 0x0000a20000047ab9 */ /* 0x000fe20000000800 */
[----:B------:R-:W-:Y:S02]  /*118a0*/  VIADD R0, R0, UR40 ;  /* 0x0000002800007c36 */ /* 0x000fe40008000000 */
[----:B------:R-:W2:Y:S01]  /*118b0*/  SHFL.IDX PT, R4, R8, RZ, 0x181f ;  /* 0x00181fff08047589 */ /* 0x000ea200000e0000 */
[----:B------:R-:W-:Y:S02]  /*118c0*/  IMAD R3, R3, UR4, RZ ;  /* 0x0000000403037c24 */ /* 0x000fe4000f8e02ff */
[C---:B------:R-:W-:Y:S01]  /*118d0*/  VIADD R12, R0.reuse, 0x10 ;  /* 0x00000010000c7836 */ /* 0x040fe20000000000 */
[----:B------:R-:W-:Y:S02]  /*118e0*/  SHFL.IDX PT, R27, R8, 0x1, 0x181f ;  /* 0x00381f00081b7f89 */ /* 0x000fe400000e0000 */
[----:B------:R-:W-:-:S02]  /*118f0*/  ISETP.GE.AND P1, PT, R0, R3, PT ;  /* 0x000000030000720c */ /* 0x000fc40003f26270 */
[----:B------:R-:W-:Y:S04]  /*11900*/  SHFL.IDX PT, R28, R9, 0x2, 0x181f ;  /* 0x00581f00091c7f89 */ /* 0x000fe800000e0000 */
[----:B------:R-:W-:Y:S07]  /*11910*/  SHFL.IDX PT, R20, R8, 0x2, 0x181f ;  /* 0x00581f0008147f89 */ /* 0x000fee00000e0000 */
[----:B------:R-:W-:-:S02]  /*11920*/  @!P1 LEA R21, R10, UR38, 0x1 ;  /* 0x000000260a159c11 */ /* 0x000fc4000f8e08ff */
[----:B-1----:R-:W-:-:S05]  /*11930*/  @!P1 LEA R14, P2, R17, R14, 0x1 ;  /* 0x0000000e110e9211 */ /* 0x002fca00078408ff */
[----:B--2---:R-:W-:Y:S02]  /*11940*/  @!P1 IMAD.X R5, RZ, RZ, R4, P2 ;  /* 0x000000ffff059224 */ /* 0x004fe400010e0604 */
[----:B------:R-:W-:Y:S02]  /*11950*/  @!P1 IMAD.MOV.U32 R4, RZ, RZ, R14 ;  /* 0x000000ffff049224 */ /* 0x000fe400078e000e */
[----:B------:R-:W1:Y:S04]  /*11960*/  SHFL.IDX PT, R14, R9, 0x1, 0x181f ;  /* 0x00381f00090e7f89 */ /* 0x000e6800000e0000 */
[----:B------:R2:W-:Y:S01]  /*11970*/  @!P1 LDGSTS.E.BYPASS.LTC128B.128 [R21+0x8400], desc[UR48][R4.64], !P0 ;  /* 0x0840000004159fae */ /* 0x0005e2000c101d70 */
[----:B------:R-:W-:Y:S01]  /*11980*/  ISETP.GE.AND P1, PT, R12, R3, PT ;  /* 0x000000030c00720c */ /* 0x000fe20003f26270 */
[----:B------:R-:W-:-:S05]  /*11990*/  VIADD R12, R0, 0x20 ;  /* 0x00000020000c7836 */ /* 0x000fca0000000000 */
[----:B------:R-:W-:Y:S01]  /*119a0*/  ISETP.GE.AND P2, PT, R12, R3, PT ;  /* 0x000000030c00720c */ /* 0x000fe20003f46270 */
[----:B------:R-:W-:Y:S01]  /*119b0*/  VIADD R12, R0, 0x30 ;  /* 0x00000030000c7836 */ /* 0x000fe20000000000 */
[----:B--2---:R-:W-:Y:S05]  /*119c0*/  SHFL.IDX PT, R21, R8, 0x3, 0x181f ;  /* 0x00781f0008157f89 */ /* 0x004fea00000e0000 */
[----:B-1----:R-:W-:Y:S02]  /*119d0*/  @!P1 LEA R4, P3, R17, R14, 0x1 ;  /* 0x0000000e11049211 */ /* 0x002fe400078608ff */
[----:B------:R-:W1:Y:S04]  /*119e0*/  SHFL.IDX PT, R14, R9, 0x3, 0x181f ;  /* 0x00781f00090e7f89 */ /* 0x000e6800000e0000 */
[C---:B------:R-:W-:Y:S01]  /*119f0*/  @!P2 LEA R29, R10.reuse, UR38, 0x1 ;  /* 0x000000260a1dac11 */ /* 0x040fe2000f8e08ff */
[----:B------:R-:W-:Y:S01]  /*11a00*/  @!P1 IMAD.X R5, RZ, RZ, R27, P3 ;  /* 0x000000ffff059224 */ /* 0x000fe200018e061b */
[----:B------:R-:W-:-:S05]  /*11a10*/  @!P1 LEA R27, R10, UR38, 0x1 ;  /* 0x000000260a1b9c11 */ /* 0x000fca000f8e08ff */
[----:B------:R2:W-:Y:S02]  /*11a20*/  @!P1 LDGSTS.E.BYPASS.LTC128B.128 [R27+0x8c00], desc[UR48][R4.64], !P0 ;  /* 0x08c00000041b9fae */ /* 0x0005e4000c101d70 */
[----:B--2---:R-:W-:Y:S02]  /*11a30*/  @!P2 LEA R4, P1, R17, R28, 0x1 ;  /* 0x0000001c1104a211 */ /* 0x004fe400078208ff */
[----:B------:R-:W2:Y:S03]  /*11a40*/  SHFL.IDX PT, R28, R9, 0x4, 0x181f ;  /* 0x00981f00091c7f89 */ /* 0x000ea600000e0000 */
[----:B------:R-:W-:Y:S01]  /*11a50*/  @!P2 IMAD.X R5, RZ, RZ, R20, P1 ;  /* 0x000000ffff05a224 */ /* 0x000fe200008e0614 */
[----:B------:R-:W-:Y:S01]  /*11a60*/  ISETP.GE.AND P1, PT, R12, R3, PT ;  /* 0x000000030c00720c */ /* 0x000fe20003f26270 */
[----:B------:R-:W3:Y:S01]  /*11a70*/  SHFL.IDX PT, R20, R8, 0x4, 0x181f ;  /* 0x00981f0008147f89 */ /* 0x000ee200000e0000 */
[----:B------:R-:W-:-:S03]  /*11a80*/  VIADD R12, R0, 0x40 ;  /* 0x00000040000c7836 */ /* 0x000fc60000000000 */
[----:B------:R1:W-:Y:S02]  /*11a90*/  @!P2 LDGSTS.E.BYPASS.LTC128B.128 [R29+0x9400], desc[UR48][R4.64], !P0 ;  /* 0x09400000041dafae */ /* 0x0003e4000c101d70 */
[----:B------:R-:W-:Y:S01]  /*11aa0*/  ISETP.GE.AND P2, PT, R12, R3, PT ;  /* 0x000000030c00720c */ /* 0x000fe20003f46270 */
[----:B------:R-:W-:-:S05]  /*11ab0*/  VIADD R12, R0, 0x50 ;  /* 0x00000050000c7836 */ /* 0x000fca0000000000 */
[C---:B------:R-:W-:Y:S02]  /*11ac0*/  @!P1 LEA R27, R10.reuse, UR38, 0x1 ;  /* 0x000000260a1b9c11 */ /* 0x040fe4000f8e08ff */
[C---:B-1----:R-:W-:Y:S02]  /*11ad0*/  @!P1 LEA R4, P3, R17.reuse, R14, 0x1 ;  /* 0x0000000e11049211 */ /* 0x042fe400078608ff */
[----:B------:R-:W1:Y:S03]  /*11ae0*/  SHFL.IDX PT, R14, R9, 0x5, 0x181f ;  /* 0x00b81f00090e7f89 */ /* 0x000e6600000e0000 */
[----:B------:R-:W-:Y:S01]  /*11af0*/  @!P2 LEA R29, R10, UR38, 0x1 ;  /* 0x000000260a1dac11 */ /* 0x000fe2000f8e08ff */
[----:B------:R-:W-:Y:S02]  /*11b00*/  @!P1 IMAD.X R5, RZ, RZ, R21, P3 ;  /* 0x000000ffff059224 */ /* 0x000fe400018e0615 */
[----:B------:R-:W4:Y:S04]  /*11b10*/  SHFL.IDX PT, R21, R8, 0x5, 0x181f ;  /* 0x00b81f0008157f89 */ /* 0x000f2800000e0000 */
[----:B------:R2:W-:Y:S02]  /*11b20*/  @!P1 LDGSTS.E.BYPASS.LTC128B.128 [R27+0x9c00], desc[UR48][R4.64], !P0 ;  /* 0x09c00000041b9fae */ /* 0x0005e4000c101d70 */
[----:B--2---:R-:W-:-:S02]  /*11b30*/  @!P2 LEA R4, P1, R17, R28, 0x1 ;  /* 0x0000001c1104a211 */ /* 0x004fc400078208ff */
[----:B------:R-:W2:Y:S03]  /*11b40*/  SHFL.IDX PT, R28, R9, 0x6, 0x181f ;  /* 0x00d81f00091c7f89 */ /* 0x000ea600000e0000 */
[----:B---3--:R-:W-:Y:S01]  /*11b50*/  @!P2 IMAD.X R5, RZ, RZ, R20, P1 ;  /* 0x000000ffff05a224 */ /* 0x008fe200008e0614 */
[----:B------:R-:W-:Y:S01]  /*11b60*/  ISETP.GE.AND P1, PT, R12, R3, PT ;  /* 0x000000030c00720c */ /* 0x000fe20003f26270 */
[----:B------:R-:W3:Y:S01]  /*11b70*/  SHFL.IDX PT, R20, R8, 0x6, 0x181f ;  /* 0x00d81f0008147f89 */ /* 0x000ee200000e0000 */
[----:B------:R-:W-:-:S03]  /*11b80*/  VIADD R12, R0, 0x60 ;  /* 0x00000060000c7836 */ /* 0x000fc60000000000 */
[----:B------:R1:W-:Y:S02]  /*11b90*/  @!P2 LDGSTS.E.BYPASS.LTC128B.128 [R29+0xa400], desc[UR48][R4.64], !P0 ;  /* 0x0a400000041dafae */ /* 0x0003e4000c101d70 */
[----:B------:R-:W-:Y:S01]  /*11ba0*/  ISETP.GE.AND P2, PT, R12, R3, PT ;  /* 0x000000030c00720c */ /* 0x000fe20003f46270 */
[----:B------:R-:W-:Y:S01]  /*11bb0*/  VIADD R12, R0, 0x70 ;  /* 0x00000070000c7836 */ /* 0x000fe20000000000 */
[----:B------:R-:W-:Y:S04]  /*11bc0*/  SHFL.IDX PT, R8, R8, 0x7, 0x181f ;  /* 0x00f81f0008087f89 */ /* 0x000fe800000e0000 */
[C---:B-1----:R-:W-:Y:S02]  /*11bd0*/  @!P1 LEA R4, P3, R17.reuse, R14, 0x1 ;  /* 0x0000000e11049211 */ /* 0x042fe400078608ff */
[----:B------:R-:W1:Y:S05]  /*11be0*/  SHFL.IDX PT, R14, R9, 0x7, 0x181f ;  /* 0x00f81f00090e7f89 */ /* 0x000e6a00000e0000 */
[C---:B------:R-:W-:Y:S01]  /*11bf0*/  @!P2 LEA R27, R10.reuse, UR38, 0x1 ;  /* 0x000000260a1bac11 */ /* 0x040fe2000f8e08ff */
[----:B----4-:R-:W-:Y:S01]  /*11c00*/  @!P1 IMAD.X R5, RZ, RZ, R21, P3 ;  /* 0x000000ffff059224 */ /* 0x010fe200018e0615 */
[----:B------:R-:W-:Y:S01]  /*11c10*/  @!P1 LEA R21, R10, UR38, 0x1 ;  /* 0x000000260a159c11 */ /* 0x000fe2000f8e08ff */
[----:B------:R-:W-:Y:S04]  /*11c20*/  SHFL.IDX PT, R9, R6, 0x1, 0x181f ;  /* 0x00381f0006097f89 */ /* 0x000fe800000e0000 */
[----:B------:R2:W-:Y:S02]  /*11c30*/  @!P1 LDGSTS.E.BYPASS.LTC128B.128 [R21+0xac00], desc[UR48][R4.64], !P0 ;  /* 0x0ac0000004159fae */ /* 0x0005e4000c101d70 */
[----:B--2---:R-:W-:-:S02]  /*11c40*/  @!P2 LEA R4, P1, R17, R28, 0x1 ;  /* 0x0000001c1104a211 */ /* 0x004fc400078208ff */
[----:B------:R-:W2:Y:S03]  /*11c50*/  SHFL.IDX PT, R28, R7, RZ, 0x181f ;  /* 0x00181fff071c7589 */ /* 0x000ea600000e0000 */
[----:B---3--:R-:W-:Y:S01]  /*11c60*/  @!P2 IMAD.X R5, RZ, RZ, R20, P1 ;  /* 0x000000ffff05a224 */ /* 0x008fe200008e0614 */
[----:B------:R-:W-:Y:S01]  /*11c70*/  ISETP.GE.AND P1, PT, R12, R3, PT ;  /* 0x000000030c00720c */ /* 0x000fe20003f26270 */
[----:B------:R-:W3:Y:S01]  /*11c80*/  SHFL.IDX PT, R20, R6, RZ, 0x181f ;  /* 0x00181fff06147589 */ /* 0x000ee200000e0000 */
[----:B------:R-:W-:-:S03]  /*11c90*/  VIADD R12, R0, 0x80 ;  /* 0x00000080000c7836 */ /* 0x000fc60000000000 */
[----:B------:R1:W-:Y:S02]  /*11ca0*/  @!P2 LDGSTS.E.BYPASS.LTC128B.128 [R27+0xb400], desc[UR48][R4.64], !P0 ;  /* 0x0b400000041bafae */ /* 0x0003e4000c101d70 */
[----:B------:R-:W-:Y:S01]  /*11cb0*/  ISETP.GE.AND P2, PT, R12, R3, PT ;  /* 0x000000030c00720c */ /* 0x000fe20003f46270 */
[----:B------:R-:W-:-:S05]  /*11cc0*/  VIADD R12, R0, 0xa0 ;  /* 0x000000a0000c7836 */ /* 0x000fca0000000000 */
[C---:B------:R-:W-:Y:S02]  /*11cd0*/  @!P1 LEA R21, R10.reuse, UR38, 0x1 ;  /* 0x000000260a159c11 */ /* 0x040fe4000f8e08ff */
[----:B-1----:R-:W-:Y:S02]  /*11ce0*/  @!P1 LEA R4, P3, R17, R14, 0x1 ;  /* 0x0000000e11049211 */ /* 0x002fe400078608ff */
[----:B------:R-:W1:Y:S03]  /*11cf0*/  SHFL.IDX PT, R14, R7, 0x1, 0x181f ;  /* 0x00381f00070e7f89 */ /* 0x000e6600000e0000 */
[----:B------:R-:W-:Y:S01]  /*11d00*/  @!P2 LEA R27, R10, UR38, 0x1 ;  /* 0x000000260a1bac11 */ /* 0x000fe2000f8e08ff */
[----:B------:R-:W-:Y:S02]  /*11d10*/  @!P1 IMAD.X R5, RZ, RZ, R8, P3 ;  /* 0x000000ffff059224 */ /* 0x000fe400018e0608 */
[----:B------:R-:W-:-:S03]  /*11d20*/  VIADD R8, R0, 0x90 ;  /* 0x0000009000087836 */ /* 0x000fc60000000000 */
[----:B------:R2:W-:Y:S02]  /*11d30*/  @!P1 LDGSTS.E.BYPASS.LTC128B.128 [R21+0xbc00], desc[UR48][R4.64], !P0 ;  /* 0x0bc0000004159fae */ /* 0x0005e4000c101d70 */
[----:B--2---:R-:W-:-:S05]  /*11d40*/  @!P2 LEA R4, P1, R17, R28, 0x1 ;  /* 0x0000001c1104a211 */ /* 0x004fca00078208ff */
[----:B---3--:R-:W-:Y:S01]  /*11d50*/  @!P2 IMAD.X R5, RZ, RZ, R20, P1 ;  /* 0x000000ffff05a224 */ /* 0x008fe200008e0614 */
[-C--:B------:R-:W-:Y:S01]  /*11d60*/  ISETP.GE.AND P1, PT, R8, R3.reuse, PT ;  /* 0x000000030800720c */ /* 0x080fe20003f26270 */
[----:B------:R-:W2:Y:S04]  /*11d70*/  SHFL.IDX PT, R20, R7, 0x2, 0x181f ;  /* 0x00581f0007147f89 */ /* 0x000ea800000e0000 */
[----:B------:R-:W3:Y:S04]  /*11d80*/  SHFL.IDX PT, R8, R6, 0x2, 0x181f ;  /* 0x00581f0006087f89 */ /* 0x000ee800000e0000 */
[----:B------:R1:W-:Y:S01]  /*11d90*/  @!P2 LDGSTS.E.BYPASS.LTC128B.128 [R27+0xc400], desc[UR48][R4.64], !P0 ;  /* 0x0c400000041bafae */ /* 0x0003e2000c101d70 */
[----:B------:R-:W-:-:S03]  /*11da0*/  ISETP.GE.AND P2, PT, R12, R3, PT ;  /* 0x000000030c00720c */ /* 0x000fc60003f46270 */
[----:B------:R-:W4:Y:S01]  /*11db0*/  SHFL.IDX PT, R6, R6, 0x3, 0x181f ;  /* 0x00781f0006067f89 */ /* 0x000f2200000e0000 */
[----:B-1----:R-:W-:-:S09]  /*11dc0*/  @!P1 LEA R4, P3, R17, R14, 0x1 ;  /* 0x0000000e11049211 */ /* 0x002fd200078608ff */
[C---:B------:R-:W-:Y:S01]  /*11dd0*/  @!P2 LEA R21, R10.reuse, UR38, 0x1 ;  /* 0x000000260a15ac11 */ /* 0x040fe2000f8e08ff */
[----:B------:R1:W0:Y:S01]  /*11de0*/  SHFL.IDX PT, R14, R7, 0x3, 0x181f ;  /* 0x00781f00070e7f89 */ /* 0x00022200000e0000 */
[----:B------:R-:W-:Y:S01]  /*11df0*/  @!P1 IMAD.X R5, RZ, RZ, R9, P3 ;  /* 0x000000ffff059224 */ /* 0x000fe200018e0609 */
[----:B------:R-:W-:-:S05]  /*11e00*/  @!P1 LEA R9, R10, UR38, 0x1 ;  /* 0x000000260a099c11 */ /* 0x000fca000f8e08ff */
[----:B------:R2:W-:Y:S02]  /*11e10*/  @!P1 LDGSTS.E.BYPASS.LTC128B.128 [R9+0xcc00], desc[UR48][R4.64], !P0 ;  /* 0x0cc0000004099fae */ /* 0x0005e4000c101d70 */
[----:B--2---:R-:W-:-:S05]  /*11e20*/  @!P2 LEA R4, P1, R17, R20, 0x1 ;  /* 0x000000141104a211 */ /* 0x004fca00078208ff */
[----:B---3--:R-:W-:-:S05]  /*11e30*/  @!P2 IMAD.X R5, RZ, RZ, R8, P1 ;  /* 0x000000ffff05a224 */ /* 0x008fca00008e0608 */
[----:B0---4-:R1:W-:Y:S03]  /*11e40*/  @!P2 LDGSTS.E.BYPASS.LTC128B.128 [R21+0xd400], desc[UR48][R4.64], !P0 ;  /* 0x0d4000000415afae */ /* 0x0113e6000c101d70 */
.L_x_13137:
[----:B------:R-:W-:-:S05]  /*11e50*/  VIADD R0, R0, 0xb0 ;  /* 0x000000b000007836 */ /* 0x000fca0000000000 */
[----:B------:R-:W-:Y:S01]  /*11e60*/  ISETP.GE.AND P1, PT, R0, R3, PT ;  /* 0x000000030000720c */ /* 0x000fe20003f26270 */
[----:B------:R-:W-:-:S05]  /*11e70*/  IMAD.MOV.U32 R0, RZ, RZ, 0x1 ;  /* 0x00000001ff007424 */ /* 0x000fca00078e00ff */
[----:B------:R-:W-:-:S07]  /*11e80*/  SHF.L.U32 R0, R0, 0x1f, RZ ;  /* 0x0000001f00007819 */ /* 0x000fce00000006ff */
        /* <DEDUP_REMOVED lines=12> */
[----:B0-----:R-:W-:-:S05]  /*11f50*/  VIADD R3, R26, 0xfffffffe ;  /* 0xfffffffe1a037836 */ /* 0x001fca0000000000 */
[----:B------:R-:W-:Y:S01]  /*11f60*/  ISETP.GE.AND P1, PT, R3, UR41, PT ;  /* 0x0000002903007c0c */ /* 0x000fe2000bf26270 */
[----:B------:R-:W0:Y:S02]  /*11f70*/  SYNCS.PHASECHK.TRANS64.TRYWAIT P0, [UR38+0x16820], R0 ;  /* 0x01682000ff0075a7 */ /* 0x000e240008000166 */
[----:B0-----:R-:W-:Y:S10]  /*11f80*/  @!P0 BRA `(.L_x_13048) ;  /* 0x0000002c00288947 */ /* 0x001ff40003800000 */
.L_x_13138:
[----:B------:R-:W-:Y:S02]  /*11f90*/  IMAD.MOV.U32 R12, RZ, RZ, 0x1 ;  /* 0x00000001ff0c7424 */ /* 0x000fe400078e00ff */
        /* <DEDUP_REMOVED lines=26> */
.L_x_13077:
        /* <DEDUP_REMOVED lines=12> */
[----:B0-----:R-:W-:-:S13]  /*12200*/  ISETP.NE.AND P0, PT, R14, 0x1, PT ;  /* 0x000000010e00780c */ /* 0x001fda0003f05270 */
[----:B------:R-:W0:Y:S02]  /*12210*/  @P0 LDC.64 R4, c[0x0][0x440] ;  /* 0x00011000ff040b82 */ /* 0x000e240000000a00 */
[----:B0-----:R-:W-:-:S05]  /*12220*/  @P0 IMAD.HI.U32 R4, R3, R4, RZ ;  /* 0x0000000403040227 */ /* 0x001fca00078e00ff */
[----:B------:R-:W-:Y:S01]  /*12230*/  @P0 SHF.R.U32.HI R13, RZ, R5, R4 ;  /* 0x00000005ff0d0219 */ /* 0x000fe20000011604 */
[----:B------:R-:W-:-:S03]  /*12240*/  IMAD R4, R24, UR4, RZ ;  /* 0x0000000418047c24 */ /* 0x000fc6000f8e02ff */
[--C-:B------:R-:W-:Y:S01]  /*12250*/  SHF.R.S32.HI R5, RZ, 0x1f, R13.reuse ;  /* 0x0000001fff057819 */ /* 0x100fe2000001140d */
        /* <DEDUP_REMOVED lines=10> */
.L_x_13053:
[----:B------:R-:W1:Y:S01]  /*12300*/  SYNCS.PHASECHK.TRANS64.TRYWAIT P0, [UR38+0x16848], R12 ;  /* 0x0168480cff0075a7 */ /* 0x000e620008000166 */
[----:B------:R-:W-:Y:S01]  /*12310*/  BSSY B2, `(.L_x_13054) ;  /* 0x0000003000027945 */ /* 0x000fe20003800000 */
[----:B------:R-:W-:-:S03]  /*12320*/  ISETP.NE.AND P2, PT, R19, RZ, PT ;  /* 0x000000ff1300720c */ /* 0x000fc60003f45270 */
[----:B-1----:R-:W-:Y:S10]  /*12330*/  @!P0 BRA `(.L_x_13055) ;  /* 0x0000002800548947 */ /* 0x002ff40003800000 */
.L_x_13139:
[----:B------:R-:W-:Y:S05]  /*12340*/  BSYNC B2 ;  /* 0x0000000000027941 */ /* 0x000fea0003800000 */
.L_x_13054:
[----:B------:R-:W-:Y:S04]  /*12350*/  BSSY B2, `(.L_x_13056) ;  /* 0x0000007000027945 */ /* 0x000fe80003800000 */
[----:B------:R-:W-:Y:S05]  /*12360*/  @P2 BRA `(.L_x_13057) ;  /* 0x0000000000142947 */ /* 0x000fea0003800000 */
[----:B------:R-:W-:Y:S01]  /*12370*/  ISETP.NE.AND P0, PT, R8, RZ, PT ;  /* 0x000000ff0800720c */ /* 0x000fe20003f05270 */
[----:B0-----:R-:W-:-:S04]  /*12380*/  IMAD.MOV.U32 R4, RZ, RZ, 0x4000 ;  /* 0x00004000ff047424 */ /* 0x001fc800078e00ff */
[----:B------:R1:W-:Y:S08]  /*12390*/  SYNCS.ARRIVE.TRANS64 RZ, [UR38+0x16838], R4 ;  /* 0x01683804ffff79a7 */ /* 0x0003f00008000026 */
[----:B-1----:R-:W-:Y:S05]  /*123a0*/  @!P0 BRA `(.L_x_13057) ;  /* 0x0000000000048947 */ /* 0x002fea0003800000 */
[----:B------:R-:W-:Y:S01]  /*123b0*/  BPT.TRAP 0x1 ;  /* 0x000000040000795c */ /* 0x000fe20000300000 */
.L_x_13057:
[----:B------:R-:W-:Y:S05]  /*123c0*/  BSYNC B2 ;  /* 0x0000000000027941 */ /* 0x000fea0003800000 */
.L_x_13056:
        /* <DEDUP_REMOVED lines=11> */
.L_x_13058:
        /* <DEDUP_REMOVED lines=10> */
.L_x_13140:
[----:B------:R-:W-:Y:S05]  /*12520*/  BSYNC B2 ;  /* 0x0000000000027941 */ /* 0x000fea0003800000 */
.L_x_13059:
        /* <DEDUP_REMOVED lines=9> */
.L_x_13062:
[----:B------:R-:W-:Y:S05]  /*125c0*/  BSYNC B2 ;  /* 0x0000000000027941 */ /* 0x000fea0003800000 */
.L_x_13061:
        /* <DEDUP_REMOVED lines=10> */
.L_x_13063:
        /* <DEDUP_REMOVED lines=10> */
.L_x_13052:
[----:B------:R-:W-:Y:S05]  /*12710*/  BSYNC B1 ;  /* 0x0000000000017941 */ /* 0x000fea0003800000 */
.L_x_13051:
        /* <DEDUP_REMOVED lines=27> */
.L_x_13066:
[----:B------:R-:W1:Y:S01]  /*128d0*/  SYNCS.PHASECHK.TRANS64.TRYWAIT P0, [UR38+0x16840], R14 ;  /* 0x0168400eff0075a7 */ /* 0x000e620008000166 */
[----:B------:R-:W-:Y:S01]  /*128e0*/  BSSY B2, `(.L_x_13067) ;  /* 0x0000003000027945 */ /* 0x000fe20003800000 */
[----:B------:R-:W-:-:S03]  /*128f0*/  ISETP.NE.AND P2, PT, R19, RZ, PT ;  /* 0x000000ff1300720c */ /* 0x000fc60003f45270 */
[----:B-1----:R-:W-:Y:S10]  /*12900*/  @!P0 BRA `(.L_x_13068) ;  /* 0x0000002400108947 */ /* 0x002ff40003800000 */
.L_x_13141:
[----:B------:R-:W-:Y:S05]  /*12910*/  BSYNC B2 ;  /* 0x0000000000027941 */ /* 0x000fea0003800000 */
.L_x_13067:
[----:B------:R-:W-:Y:S04]  /*12920*/  BSSY B2, `(.L_x_13069) ;  /* 0x0000007000027945 */ /* 0x000fe80003800000 */
[----:B------:R-:W-:Y:S05]  /*12930*/  @P2 BRA `(.L_x_13070) ;  /* 0x0000000000142947 */ /* 0x000fea0003800000 */
[----:B------:R-:W-:Y:S01]  /*12940*/  ISETP.NE.AND P0, PT, R8, RZ, PT ;  /* 0x000000ff0800720c */ /* 0x000fe20003f05270 */
[----:B0-----:R-:W-:-:S04]  /*12950*/  IMAD.MOV.U32 R4, RZ, RZ, 0x4000 ;  /* 0x00004000ff047424 */ /* 0x001fc800078e00ff */
[----:B------:R1:W-:Y:S08]  /*12960*/  SYNCS.ARRIVE.TRANS64 RZ, [UR38+0x16830], R4 ;  /* 0x01683004ffff79a7 */ /* 0x0003f00008000026 */
[----:B-1----:R-:W-:Y:S05]  /*12970*/  @!P0 BRA `(.L_x_13070) ;  /* 0x0000000000048947 */ /* 0x002fea0003800000 */
[----:B------:R-:W-:Y:S01]  /*12980*/  BPT.TRAP 0x1 ;  /* 0x000000040000795c */ /* 0x000fe20000300000 */
.L_x_13070:
[----:B------:R-:W-:Y:S05]  /*12990*/  BSYNC B2 ;  /* 0x0000000000027941 */ /* 0x000fea0003800000 */
.L_x_13069:
        /* <DEDUP_REMOVED lines=11> */
.L_x_13071:
        /* <DEDUP_REMOVED lines=12> */
.L_x_13142:
[----:B------:R-:W-:Y:S05]  /*12b10*/  BSYNC B2 ;  /* 0x0000000000027941 */ /* 0x000fea0003800000 */
.L_x_13072:
        /* <DEDUP_REMOVED lines=9> */
.L_x_13075:
[----:B------:R-:W-:Y:S05]  /*12bb0*/  BSYNC B2 ;  /* 0x0000000000027941 */ /* 0x000fea0003800000 */
.L_x_13074:
        /* <DEDUP_REMOVED lines=10> */
.L_x_13076:
        /* <DEDUP_REMOVED lines=10> */
.L_x_13065:
[----:B------:R-:W-:Y:S05]  /*12d00*/  BSYNC B1 ;  /* 0x0000000000017941 */ /* 0x000fea0003800000 */
.L_x_13064:
[----:B------:R-:W-:Y:S02]  /*12d10*/  VIADD R3, R3, 0xfffffffe ;  /* 0xfffffffe03037836 */ /* 0x000fe40000000000 */
[----:B------:R-:W-:Y:S01]  /*12d20*/  IMAD.MOV.U32 R11, RZ, RZ, R12 ;  /* 0x000000ffff0b7224 */ /* 0x000fe200078e000c */
[----:B------:R-:W-:Y:S06]  /*12d30*/  @P1 BRA `(.L_x_13077) ;  /* 0xfffffff400001947 */ /* 0x000fec000383ffff */
[----:B------:R-:W-:Y:S05]  /*12d40*/  BSYNC B0 ;  /* 0x0000000000007941 */ /* 0x000fea0003800000 */
.L_x_13050:
        /* <DEDUP_REMOVED lines=28> */
.L_x_13079:
[----:B------:R-:W1:Y:S01]  /*12f10*/  SYNCS.PHASECHK.TRANS64.TRYWAIT P0, [UR38+0x16848], R9 ;  /* 0x01684809ff0075a7 */ /* 0x000e620008000166 */
[----:B------:R-:W-:Y:S01]  /*12f20*/  BSSY B1, `(.L_x_13080) ;  /* 0x0000003000017945 */ /* 0x000fe20003800000 */
[----:B------:R-:W-:-:S03]  /*12f30*/  ISETP.NE.AND P1, PT, R19, RZ, PT ;  /* 0x000000ff1300720c */ /* 0x000fc60003f25270 */
[----:B-1----:R-:W-:Y:S10]  /*12f40*/  @!P0 BRA `(.L_x_13081) ;  /* 0x0000001c00b08947 */ /* 0x002ff40003800000 */
.L_x_13143:
[----:B------:R-:W-:Y:S05]  /*12f50*/  BSYNC B1 ;  /* 0x0000000000017941 */ /* 0x000fea0003800000 */
.L_x_13080:
[----:B------:R-:W-:Y:S04]  /*12f60*/  BSSY B1, `(.L_x_13082) ;  /* 0x0000007000017945 */ /* 0x000fe80003800000 */
[----:B------:R-:W-:Y:S05]  /*12f70*/  @P1 BRA `(.L_x_13083) ;  /* 0x0000000000141947 */ /* 0x000fea0003800000 */
[----:B------:R-:W-:Y:S01]  /*12f80*/  ISETP.NE.AND P0, PT, R8, RZ, PT ;  /* 0x000000ff0800720c */ /* 0x000fe20003f05270 */
[----:B0-----:R-:W-:-:S04]  /*12f90*/  IMAD.MOV.U32 R4, RZ, RZ, 0x4000 ;  /* 0x00004000ff047424 */ /* 0x001fc800078e00ff */
[----:B------:R1:W-:Y:S08]  /*12fa0*/  SYNCS.ARRIVE.TRANS64 RZ, [UR38+0x16838], R4 ;  /* 0x01683804ffff79a7 */ /* 0x0003f00008000026 */
[----:B-1----:R-:W-:Y:S05]  /*12fb0*/  @!P0 BRA `(.L_x_13083) ;  /* 0x0000000000048947 */ /* 0x002fea0003800000 */
[----:B------:R-:W-:Y:S01]  /*12fc0*/  BPT.TRAP 0x1 ;  /* 0x000000040000795c */ /* 0x000fe20000300000 */
.L_x_13083:
[----:B------:R-:W-:Y:S05]  /*12fd0*/  BSYNC B1 ;  /* 0x0000000000017941 */ /* 0x000fea0003800000 */
.L_x_13082:
        /* <DEDUP_REMOVED lines=11> */
.L_x_13084:
        /* <DEDUP_REMOVED lines=11> */
.L_x_13144:
[----:B------:R-:W-:Y:S05]  /*13140*/  BSYNC B1 ;  /* 0x0000000000017941 */ /* 0x000fea0003800000 */
.L_x_13085:
        /* <DEDUP_REMOVED lines=9> */
.L_x_13088:
[----:B------:R-:W-:Y:S05]  /*131e0*/  BSYNC B1 ;  /* 0x0000000000017941 */ /* 0x000fea0003800000 */
.L_x_13087:
        /* <DEDUP_REMOVED lines=10> */
.L_x_13089:
        /* <DEDUP_REMOVED lines=10> */
.L_x_13078:
[----:B------:R-:W-:Y:S05]  /*13330*/  BSYNC B0 ;  /* 0x0000000000007941 */ /* 0x000fea0003800000 */
.L_x_13049:
        /* <DEDUP_REMOVED lines=9> */
.L_x_13145:
[----:B------:R-:W-:Y:S05]  /*133d0*/  BSYNC B1 ;  /* 0x0000000000017941 */ /* 0x000fea0003800000 */
.L_x_13092:
[----:B------:R-:W-:Y:S04]  /*133e0*/  BSSY B1, `(.L_x_13094) ;  /* 0x0000007000017945 */ /* 0x000fe80003800000 */
[----:B------:R-:W-:Y:S05]  /*133f0*/  @P1 BRA `(.L_x_13095) ;  /* 0x0000000000141947 */ /* 0x000fea0003800000 */
[----:B------:R-:W-:Y:S01]  /*13400*/  LOP3.LUT P0, RZ, R2, 0x1f, RZ, 0xc0, !PT ;  /* 0x0000001f02ff7812 */ /* 0x000fe2000780c0ff */
[----:B0-----:R-:W-:-:S04]  /*13410*/  IMAD.MOV.U32 R3, RZ, RZ, 0x4000 ;  /* 0x00004000ff037424 */ /* 0x001fc800078e00ff */
[----:B------:R1:W-:Y:S08]  /*13420*/  SYNCS.ARRIVE.TRANS64 RZ, [R4+URZ+0x16850], R3 ;  /* 0x0168500304ff79a7 */ /* 0x0003f0000800003f */
[----:B------:R-:W-:Y:S05]  /*13430*/  @!P0 BRA `(.L_x_13095) ;  /* 0x0000000000048947 */ /* 0x000fea0003800000 */
[----:B------:R-:W-:Y:S01]  /*13440*/  BPT.TRAP 0x1 ;  /* 0x000000040000795c */ /* 0x000fe20000300000 */
.L_x_13095:
[----:B------:R-:W-:Y:S05]  /*13450*/  BSYNC B1 ;  /* 0x0000000000017941 */ /* 0x000fea0003800000 */
.L_x_13094:
        /* <DEDUP_REMOVED lines=13> */
.L_x_13096:
        /* <DEDUP_REMOVED lines=8> */
.L_x_13091:
[----:B------:R-:W-:Y:S05]  /*135b0*/  BSYNC B0 ;  /* 0x0000000000007941 */ /* 0x000fea0003800000 */
.L_x_13090:
[----:B------:R-:W-:Y:S02]  /*135c0*/  VIADD R0, R0, 0x1 ;  /* 0x0000000100007836 */ /* 0x000fe40000000000 */
[----:B01----:R-:W-:-:S03]  /*135d0*/  IMAD.MOV.U32 R4, RZ, RZ, RZ ;  /* 0x000000ffff047224 */ /* 0x003fc600078e00ff */
[----:B------:R-:W-:-:S04]  /*135e0*/  ISETP.NE.AND P0, PT, R0, 0x2, PT ;  /* 0x000000020000780c */ /* 0x000fc80003f05270 */
[----:B------:R-:W-:Y:S02]  /*135f0*/  SEL R3, RZ, 0x1, P0 ;  /* 0x00000001ff037807 */ /* 0x000fe40000000000 */
[----:B------:R-:W-:Y:S02]  /*13600*/  SEL R0, R0, RZ, P0 ;  /* 0x000000ff00007207 */ /* 0x000fe40000000000 */
[----:B------:R-:W-:-:S07]  /*13610*/  LOP3.LUT R3, R12, R3, RZ, 0x3c, !PT ;  /* 0x000000030c037212 */ /* 0x000fce00078e3cff */
.L_x_13029:
[----:B------:R-:W0:Y:S01]  /*13620*/  S2R R5, SR_CgaCtaId ;  /* 0x0000000000057919 */ /* 0x000e220000008800 */
[----:B------:R-:W-:Y:S02]  /*13630*/  MOV R2, 0x400 ;  /* 0x0000040000027802 */ /* 0x000fe40000000f00 */
[----:B------:R-:W-:Y:S02]  /*13640*/  SHF.L.U32 R4, R4, 0x1f, RZ ;  /* 0x0000001f04047819 */ /* 0x000fe400000006ff */
[----:B0-----:R-:W-:-:S04]  /*13650*/  LEA R7, R5, R2, 0x18 ;  /* 0x0000000205077211 */ /* 0x001fc800078ec0ff */
[----:B------:R-:W0:Y:S02]  /*13660*/  SYNCS.PHASECHK.TRANS64.TRYWAIT P0, [R7+URZ+0x16820], R4 ;  /* 0x01682004070075a7 */ /* 0x000e24000800017f */
[----:B0-----:R-:W-:Y:S05]  /*13670*/  @!P0 BRA `(.L_x_13097) ;  /* 0x0000001800288947 */ /* 0x001fea0003800000 */
.L_x_13146:
[----:B------:R-:W-:-:S03]  /*13680*/  UMOV UR4, 0xffffffff ;  /* 0xffffffff00047882 */ /* 0x000fc60000000000 */
[----:B------:R-:W-:Y:S05]  /*13690*/  BRA.DIV UR4, `(.L_x_13098) ;  /* 0x0000001a04347947 */ /* 0x000fea000b800000 */
[----:B------:R1:W2:Y:S02]  /*136a0*/  SHFL.IDX PT, R14, R16, RZ, 0x1f ;  /* 0x00001fff100e7589 */ /* 0x0002a400000e0000 */
.L_x_13149:
[----:B--2---:R-:W-:-:S13]  /*136b0*/  ISETP.NE.AND P0, PT, R14, RZ, PT ;  /* 0x000000ff0e00720c */ /* 0x004fda0003f05270 */
[----:B------:R-:W-:Y:S05]  /*136c0*/  @P0 BRA `(.L_x_12945) ;  /* 0x0000000000880947 */ /* 0x000fea0003800000 */
[----:B------:R-:W-:-:S03]  /*136d0*/  UMOV UR4, 0xffffffff ;  /* 0xffffffff00047882 */ /* 0x000fc60000000000 */
[----:B------:R-:W-:Y:S05]  /*136e0*/  BRA.DIV UR4, `(.L_x_13099) ;  /* 0x0000001a04487947 */ /* 0x000fea000b800000 */
[----:B------:R-:W-:-:S13]  /*136f0*/  ELECT P6, URZ, PT ;  /* 0x00000000003f782f */ /* 0x000fda00038c0000 */
.L_x_13152:
[----:B------:R-:W-:Y:S05]  /*13700*/  @!P6 BRA `(.L_x_12945) ;  /* 0x000000000078e947 */ /* 0x000fea0003800000 */
[----:B------:R-:W-:-:S06]  /*13710*/  ULOP3.LUT UR4, UR45, 0x2, URZ, 0xfc, !UPT ;  /* 0x000000022d047892 */ /* 0x000fcc000f8efc3f */
[----:B------:R-:W-:-:S05]  /*13720*/  IMAD.U32 R2, RZ, RZ, UR4 ;  /* 0x00000004ff027e24 */ /* 0x000fca000f8e00ff */
[----:B------:R-:W-:-:S13]  /*13730*/  ISETP.NE.AND P2, PT, R2, 0x3, PT ;  /* 0x000000030200780c */ /* 0x000fda0003f45270 */
[----:B------:R-:W-:Y:S05]  /*13740*/  @!P2 BRA `(.L_x_13100) ;  /* 0x000000000004a947 */ /* 0x000fea0003800000 */
[----:B------:R-:W-:Y:S01]  /*13750*/  BPT.TRAP 0x1 ;  /* 0x000000040000795c */ /* 0x000fe20000300000 */
.L_x_13100:
        /* <DEDUP_REMOVED lines=12> */
.L_x_13153:
[----:B------:R-:W2:Y:S02]  /*13820*/  SYNCS.PHASECHK.TRANS64.TRYWAIT P0, [R3+URZ], R2 ;  /* 0x00000002030075a7 */ /* 0x000ea4000800017f */
[----:B--2---:R-:W-:Y:S05]  /*13830*/  @!P0 BRA `(.L_x_13102) ;  /* 0x0000001800288947 */ /* 0x004fea0003800000 */
.L_x_13154:
[----:B------:R-:W-:Y:S05]  /*13840*/  @!P2 BRA `(.L_x_13103) ;  /* 0x000000000004a947 */ /* 0x000fea0003800000 */
[----:B------:R-:W-:Y:S01]  /*13850*/  BPT.TRAP 0x1 ;  /* 0x000000040000795c */ /* 0x000fe20000300000 */
.L_x_13103:
[----:B--2---:R-:W-:-:S04]  /*13860*/  VIADD R3, R7, 0x16860 ;  /* 0x0001686007037836 */ /* 0x004fc80000000000 */
[----:B------:R-:W-:-:S04]  /*13870*/  IMAD R0, R0, 0x8, R3 ;  /* 0x0000000800007824 */ /* 0x000fc800078e0203 */
[----:B------:R-:W2:Y:S02]  /*13880*/  SYNCS.PHASECHK.TRANS64.TRYWAIT P0, [R0+URZ], R5 ;  /* 0x00000005000075a7 */ /* 0x000ea4000800017f */
[----:B--2---:R-:W-:Y:S05]  /*13890*/  @!P0 BRA `(.L_x_13104) ;  /* 0x0000001800248947 */ /* 0x004fea0003800000 */
.L_x_13155:
[----:B------:R-:W-:-:S07]  /*138a0*/  IMAD R3, R8, 0x8, R3 ;  /* 0x0000000808037824 */ /* 0x000fce00078e0203 */
.L_x_13105:
[----:B---3--:R3:W4:Y:S02]  /*138b0*/  SYNCS.PHASECHK.TRANS64.TRYWAIT P0, [R3+URZ], R2 ;  /* 0x00000002030075a7 */ /* 0x008724000800017f */
[----:B----4-:R-:W-:Y:S05]  /*138c0*/  @!P0 NANOSLEEP.SYNCS 0x989680 ;  /* 0x009896800000895d */ /* 0x010fea0003900000 */
[----:B------:R-:W4:Y:S02]  /*138d0*/  @!P0 SYNCS.PHASECHK.TRANS64 P0, [R3+URZ], R2 ;  /* 0x00000002030085a7 */ /* 0x000f24000800007f */
[----:B----4-:R-:W-:Y:S05]  /*138e0*/  @!P0 BRA `(.L_x_13105) ;  /* 0xfffffffc00f08947 */ /* 0x010fea000383ffff */
.L_x_12945:
[----:B------:R-:W-:Y:S05]  /*138f0*/  BSYNC B6 ;  /* 0x0000000000067941 */ /* 0x000fea0003800000 */
.L_x_12942:
[----:B------:R-:W-:Y:S05]  /*13900*/  EXIT ;  /* 0x000000000000794d */ /* 0x000fea0003800000 */
.L_x_12955:
[----:B0-----:R-:W-:-:S04]  /*13910*/  IMAD.U32 R3, RZ, RZ, UR38 ;  /* 0x00000026ff037e24 */ /* 0x001fc8000f8e00ff */
[----:B------:R0:W1:Y:S03]  /*13920*/  SYNCS.PHASECHK.TRANS64.TRYWAIT P0, [R3+URZ+0x16800], R0 ;  /* 0x01680000030075a7 */ /* 0x000066000800017f */
[----:B-1----:R-:W-:Y:S05]  /*13930*/  @!P0 NANOSLEEP.SYNCS 0x989680 ;  /* 0x009896800000895d */ /* 0x002fea0003900000 */
[----:B------:R-:W1:Y:S02]  /*13940*/  @!P0 SYNCS.PHASECHK.TRANS64 P0, [R3+URZ+0x16800], R0 ;  /* 0x01680000030085a7 */ /* 0x000e64000800007f */
[----:B-1----:R-:W-:Y:S05]  /*13950*/  @!P0 BRA `(.L_x_12955) ;  /* 0xfffffffc00ec8947 */ /* 0x002fea000383ffff */
[----:B------:R-:W-:Y:S05]  /*13960*/  BRA `(.L_x_13106) ;  /* 0xfffffedc004c7947 */ /* 0x000fea000383ffff */
.L_x_12959:
[----:B-1----:R-:W-:-:S04]  /*13970*/  IMAD.U32 R3, RZ, RZ, UR38 ;  /* 0x00000026ff037e24 */ /* 0x002fc8000f8e00ff */
[----:B------:R1:W2:Y:S03]  /*13980*/  SYNCS.PHASECHK.TRANS64.TRYWAIT P2, [R3+URZ+0x16830], R0 ;  /* 0x01683000030075a7 */ /* 0x0002a6000804017f */
[----:B--2---:R-:W-:Y:S05]  /*13990*/  @!P2 NANOSLEEP.SYNCS 0x989680 ;  /* 0x009896800000a95d */ /* 0x004fea0003900000 */
[----:B------:R-:W2:Y:S02]  /*139a0*/  @!P2 SYNCS.PHASECHK.TRANS64 P2, [R3+URZ+0x16830], R0 ;  /* 0x016830000300a5a7 */ /* 0x000ea4000804007f */
[----:B--2---:R-:W-:Y:S05]  /*139b0*/  @!P2 BRA `(.L_x_12959) ;  /* 0xfffffffc00eca947 */ /* 0x004fea000383ffff */
[----:B------:R-:W-:Y:S05]  /*139c0*/  BRA `(.L_x_12958) ;  /* 0xfffffedc006c7947 */ /* 0x000fea000383ffff */
.L_x_12975:
[----:B-1----:R-:W-:-:S04]  /*139d0*/  IMAD.U32 R13, RZ, RZ, UR10 ;  /* 0x0000000aff0d7e24 */ /* 0x002fc8000f8e00ff */
[----:B------:R1:W2:Y:S03]  /*139e0*/  SYNCS.PHASECHK.TRANS64.TRYWAIT P2, [R13+URZ+0x16830], R10 ;  /* 0x0168300a0d0075a7 */ /* 0x0002a6000804017f */
[----:B--2---:R-:W-:Y:S05]  /*139f0*/  @!P2 NANOSLEEP.SYNCS 0x989680 ;  /* 0x009896800000a95d */ /* 0x004fea0003900000 */
[----:B------:R-:W2:Y:S02]  /*13a00*/  @!P2 SYNCS.PHASECHK.TRANS64 P2, [R13+URZ+0x16830], R10 ;  /* 0x0168300a0d00a5a7 */ /* 0x000ea4000804007f */
[----:B--2---:R-:W-:Y:S05]  /*13a10*/  @!P2 BRA `(.L_x_12975) ;  /* 0xfffffffc00eca947 */ /* 0x004fea000383ffff */
[----:B------:R-:W-:Y:S05]  /*13a20*/  BRA `(.L_x_12972) ;  /* 0xffffff1800607947 */ /* 0x000fea000383ffff */
.L_x_12979:
[----:B-1----:R-:W-:-:S04]  /*13a30*/  IMAD.U32 R13, RZ, RZ, UR10 ;  /* 0x0000000aff0d7e24 */ /* 0x002fc8000f8e00ff */
[----:B------:R1:W2:Y:S03]  /*13a40*/  SYNCS.PHASECHK.TRANS64.TRYWAIT P2, [R13+URZ+0x16850], R10 ;  /* 0x0168500a0d0075a7 */ /* 0x0002a6000804017f */
[----:B--2---:R-:W-:Y:S05]  /*13a50*/  @!P2 NANOSLEEP.SYNCS 0x989680 ;  /* 0x009896800000a95d */ /* 0x004fea0003900000 */
[----:B------:R-:W2:Y:S02]  /*13a60*/  @!P2 SYNCS.PHASECHK.TRANS64 P2, [R13+URZ+0x16850], R10 ;  /* 0x0168500a0d00a5a7 */ /* 0x000ea4000804007f */
[----:B--2---:R-:W-:Y:S05]  /*13a70*/  @!P2 BRA `(.L_x_12979) ;  /* 0xfffffffc00eca947 */ /* 0x004fea000383ffff */
[----:B------:R-:W-:Y:S05]  /*13a80*/  BRA `(.L_x_12976) ;  /* 0xffffff1800d87947 */ /* 0x000fea000383ffff */
.L_x_12996:
[----:B-1----:R-:W-:-:S04]  /*13a90*/  IMAD.U32 R14, RZ, RZ, UR10 ;  /* 0x0000000aff0e7e24 */ /* 0x002fc8000f8e00ff */
[----:B------:R1:W2:Y:S03]  /*13aa0*/  SYNCS.PHASECHK.TRANS64.TRYWAIT P2, [R14+URZ+0x16830], R7 ;  /* 0x016830070e0075a7 */ /* 0x0002a6000804017f */
[----:B--2---:R-:W-:Y:S05]  /*13ab0*/  @!P2 NANOSLEEP.SYNCS 0x989680 ;  /* 0x009896800000a95d */ /* 0x004fea0003900000 */
[----:B------:R-:W2:Y:S02]  /*13ac0*/  @!P2 SYNCS.PHASECHK.TRANS64 P2, [R14+URZ+0x16830], R7 ;  /* 0x016830070e00a5a7 */ /* 0x000ea4000804007f */
[----:B--2---:R-:W-:Y:S05]  /*13ad0*/  @!P2 BRA `(.L_x_12996) ;  /* 0xfffffffc00eca947 */ /* 0x004fea000383ffff */
[----:B------:R-:W-:Y:S05]  /*13ae0*/  BRA `(.L_x_12993) ;  /* 0xffffff5000547947 */ /* 0x000fea000383ffff */
.L_x_13000:
[----:B-1----:R-:W-:-:S04]  /*13af0*/  IMAD.U32 R14, RZ, RZ, UR10 ;  /* 0x0000000aff0e7e24 */ /* 0x002fc8000f8e00ff */
[----:B------:R1:W2:Y:S03]  /*13b00*/  SYNCS.PHASECHK.TRANS64.TRYWAIT P2, [R14+URZ+0x16850], R7 ;  /* 0x016850070e0075a7 */ /* 0x0002a6000804017f */
[----:B--2---:R-:W-:Y:S05]  /*13b10*/  @!P2 NANOSLEEP.SYNCS 0x989680 ;  /* 0x009896800000a95d */ /* 0x004fea0003900000 */
[----:B------:R-:W2:Y:S02]  /*13b20*/  @!P2 SYNCS.PHASECHK.TRANS64 P2, [R14+URZ+0x16850], R7 ;  /* 0x016850070e00a5a7 */ /* 0x000ea4000804007f */
[----:B--2---:R-:W-:Y:S05]  /*13b30*/  @!P2 BRA `(.L_x_13000) ;  /* 0xfffffffc00eca947 */ /* 0x004fea000383ffff */
[----:B------:R-:W-:Y:S05]  /*13b40*/  BRA `(.L_x_12997) ;  /* 0xffffff5000cc7947 */ /* 0x000fea000383ffff */
.L_x_13006:
[----:B-1----:R-:W-:-:S04]  /*13b50*/  IMAD.U32 R14, RZ, RZ, UR10 ;  /* 0x0000000aff0e7e24 */ /* 0x002fc8000f8e00ff */
[----:B------:R1:W2:Y:S03]  /*13b60*/  SYNCS.PHASECHK.TRANS64.TRYWAIT P2, [R14+URZ+0x16830], R7 ;  /* 0x016830070e0075a7 */ /* 0x0002a6000804017f */
[----:B--2---:R-:W-:Y:S05]  /*13b70*/  @!P2 NANOSLEEP.SYNCS 0x989680 ;  /* 0x009896800000a95d */ /* 0x004fea0003900000 */
[----:B------:R-:W2:Y:S02]  /*13b80*/  @!P2 SYNCS.PHASECHK.TRANS64 P2, [R14+URZ+0x16830], R7 ;  /* 0x016830070e00a5a7 */ /* 0x000ea4000804007f */
[----:B--2---:R-:W-:Y:S05]  /*13b90*/  @!P2 BRA `(.L_x_13006) ;  /* 0xfffffffc00eca947 */ /* 0x004fea000383ffff */
[----:B------:R-:W-:Y:S05]  /*13ba0*/  BRA `(.L_x_13003) ;  /* 0xffffff74007c7947 */ /* 0x000fea000383ffff */
.L_x_13010:
[----:B-1----:R-:W-:-:S04]  /*13bb0*/  IMAD.U32 R14, RZ, RZ, UR10 ;  /* 0x0000000aff0e7e24 */ /* 0x002fc8000f8e00ff */
[----:B------:R1:W2:Y:S03]  /*13bc0*/  SYNCS.PHASECHK.TRANS64.TRYWAIT P2, [R14+URZ+0x16850], R7 ;  /* 0x016850070e0075a7 */ /* 0x0002a6000804017f */
[----:B--2---:R-:W-:Y:S05]  /*13bd0*/  @!P2 NANOSLEEP.SYNCS 0x989680 ;  /* 0x009896800000a95d */ /* 0x004fea0003900000 */
[----:B------:R-:W2:Y:S02]  /*13be0*/  @!P2 SYNCS.PHASECHK.TRANS64 P2, [R14+URZ+0x16850], R7 ;  /* 0x016850070e00a5a7 */ /* 0x000ea4000804007f */
[----:B--2---:R-:W-:Y:S05]  /*13bf0*/  @!P2 BRA `(.L_x_13010) ;  /* 0xfffffffc00eca947 */ /* 0x004fea000383ffff */
[----:B------:R-:W-:Y:S05]  /*13c00*/  BRA `(.L_x_13007) ;  /* 0xffffff7400f07947 */ /* 0x000fea000383ffff */
.L_x_13023:
[----:B-1----:R-:W-:-:S04]  /*13c10*/  IMAD.U32 R3, RZ, RZ, UR7 ;  /* 0x00000007ff037e24 */ /* 0x002fc8000f8e00ff */
[----:B------:R1:W2:Y:S03]  /*13c20*/  SYNCS.PHASECHK.TRANS64.TRYWAIT P0, [R3+URZ+0x16850], R0 ;  /* 0x01685000030075a7 */ /* 0x0002a6000800017f */
[----:B--2---:R-:W-:Y:S05]  /*13c30*/  @!P0 NANOSLEEP.SYNCS 0x989680 ;  /* 0x009896800000895d */ /* 0x004fea0003900000 */
[----:B------:R-:W2:Y:S02]  /*13c40*/  @!P0 SYNCS.PHASECHK.TRANS64 P0, [R3+URZ+0x16850], R0 ;  /* 0x01685000030085a7 */ /* 0x000ea4000800007f */
[----:B--2---:R-:W-:Y:S05]  /*13c50*/  @!P0 BRA `(.L_x_13023) ;  /* 0xfffffffc00ec8947 */ /* 0x004fea000383ffff */
[----:B------:R-:W-:Y:S05]  /*13c60*/  BRA `(.L_x_13022) ;  /* 0xffffffa8006c7947 */ /* 0x000fea000383ffff */
.L_x_13040:
[----:B------:R-:W-:Y:S02]  /*13c70*/  IMAD.MOV.U32 R13, RZ, RZ, R16 ;  /* 0x000000ffff0d7224 */ /* 0x000fe400078e0010 */
[----:B------:R-:W-:Y:S02]  /*13c80*/  IMAD.MOV.U32 R12, RZ, RZ, RZ ;  /* 0x000000ffff0c7224 */ /* 0x000fe400078e00ff */
[----:B------:R-:W-:Y:S02]  /*13c90*/  IMAD.MOV.U32 R11, RZ, RZ, 0x1f ;  /* 0x0000001fff0b7424 */ /* 0x000fe400078e00ff */
[----:B------:R-:W-:-:S07]  /*13ca0*/  IMAD.MOV.U32 R15, RZ, RZ, -0x1 ;  /* 0xffffffffff0f7424 */ /* 0x000fce00078e00ff */
[----:B------:R-:W-:Y:S05]  /*13cb0*/  WARPSYNC.COLLECTIVE R15, `(.L_x_13107) ;  /* 0x000000000f087348 */ /* 0x000fea0003c00000 */
[----:B------:R0:W1:Y:S02]  /*13cc0*/  SHFL.IDX P6, R14, R13, R12, R11 ;  /* 0x0000000c0d0e7389 */ /* 0x00006400000c000b */
[----:B01----:R-:W-:Y:S01]  /*13cd0*/  ENDCOLLECTIVE ;  /* 0x000000000000791b */ /* 0x003fe20003800000 */
.L_x_13107:
[----:B------:R-:W-:Y:S05]  /*13ce0*/  BRA `(.L_x_13108) ;  /* 0xffffffd000887947 */ /* 0x000fea000383ffff */
.L_x_13042:
[----:B------:R-:W-:Y:S01]  /*13cf0*/  BSSY B0, `(.L_x_13109) ;  /* 0x0000006000007945 */ /* 0x000fe20003800000 */
[----:B------:R-:W-:-:S07]  /*13d00*/  IMAD.MOV.U32 R15, RZ, RZ, -0x1 ;  /* 0xffffffffff0f7424 */ /* 0x000fce00078e00ff */
[----:B0-----:R-:W-:Y:S05]  /*13d10*/  WARPSYNC.COLLECTIVE R15, `(.L_x_13110) ;  /* 0x000000000f0c7348 */ /* 0x001fea0003c00000 */
[----:B------:R-:W-:Y:S02]  /*13d20*/  ELECT P6, UR62, PT ;  /* 0x00000000003e782f */ /* 0x000fe400038c0000 */
[----:B------:R-:W-:Y:S01]  /*13d30*/  MOV R14, UR62 ;  /* 0x0000003e000e7c02 */ /* 0x000fe20008000f00 */
[----:B0-----:R-:W-:Y:S10]  /*13d40*/  ENDCOLLECTIVE ;  /* 0x000000000000791b */ /* 0x001ff40003800000 */
.L_x_13110:
[----:B------:R-:W-:Y:S05]  /*13d50*/  BSYNC B0 ;  /* 0x0000000000007941 */ /* 0x000fea0003800000 */
.L_x_13109:
[----:B------:R-:W-:Y:S05]  /*13d60*/  BRA `(.L_x_13111) ;  /* 0xffffffd000887947 */ /* 0x000fea000383ffff */
.L_x_13044:
[----:B--2---:R-:W-:-:S04]  /*13d70*/  IMAD.U32 R3, RZ, RZ, UR38 ;  /* 0x00000026ff037e24 */ /* 0x004fc8000f8e00ff */
[----:B------:R2:W3:Y:S03]  /*13d80*/  SYNCS.PHASECHK.TRANS64.TRYWAIT P0, [R3+URZ+0x16840], R0 ;  /* 0x01684000030075a7 */ /* 0x0004e6000800017f */
[----:B---3--:R-:W-:Y:S05]  /*13d90*/  @!P0 NANOSLEEP.SYNCS 0x989680 ;  /* 0x009896800000895d */ /* 0x008fea0003900000 */
[----:B------:R-:W3:Y:S02]  /*13da0*/  @!P0 SYNCS.PHASECHK.TRANS64 P0, [R3+URZ+0x16840], R0 ;  /* 0x01684000030085a7 */ /* 0x000ee4000800007f */
[----:B---3--:R-:W-:Y:S05]  /*13db0*/  @!P0 BRA `(.L_x_13044) ;  /* 0xfffffffc00ec8947 */ /* 0x008fea000383ffff */
[----:B------:R-:W-:Y:S05]  /*13dc0*/  BRA `(.L_x_13112) ;  /* 0xffffffd000d87947 */ /* 0x000fea000383ffff */
.L_x_13047:
        /* <DEDUP_REMOVED lines=8> */
.L_x_13113:
[----:B------:R-:W-:Y:S02]  /*13e50*/  IMAD.MOV.U32 R13, RZ, RZ, R9 ;  /* 0x000000ffff0d7224 */ /* 0x000fe400078e0009 */
[----:B------:R-:W-:-:S07]  /*13e60*/  IMAD.MOV.U32 R4, RZ, RZ, R14 ;  /* 0x000000ffff047224 */ /* 0x000fce00078e000e */
[----:B------:R-:W-:Y:S05]  /*13e70*/  WARPSYNC.COLLECTIVE R15, `(.L_x_13114) ;  /* 0x000000000f087348 */ /* 0x000fea0003c00000 */
[----:B------:R0:W1:Y:S02]  /*13e80*/  SHFL.IDX P6, R14, R13, R12, R11 ;  /* 0x0000000c0d0e7389 */ /* 0x00006400000c000b */
[----:B01----:R-:W-:Y:S01]  /*13e90*/  ENDCOLLECTIVE ;  /* 0x000000000000791b */ /* 0x003fe20003800000 */
.L_x_13114:
[----:B------:R-:W-:Y:S02]  /*13ea0*/  ULDC UR4, c[0x0][0x288] ;  /* 0x0000a20000047ab9 */ /* 0x000fe40000000800 */
[----:B------:R-:W-:-:S05]  /*13eb0*/  IMAD R3, R3, UR4, RZ ;  /* 0x0000000403037c24 */ /* 0x000fca000f8e02ff */
[C---:B------:R-:W-:Y:S01]  /*13ec0*/  ISETP.GE.AND P1, PT, R0.reuse, R3, PT ;  /* 0x000000030000720c */ /* 0x040fe20003f26270 */
[----:B------:R-:W-:Y:S02]  /*13ed0*/  VIADD R12, R0, 0x10 ;  /* 0x00000010000c7836 */ /* 0x000fe40000000000 */
[----:B------:R-:W-:-:S10]  /*13ee0*/  IMAD.MOV.U32 R13, RZ, RZ, R8 ;  /* 0x000000ffff0d7224 */ /* 0x000fd400078e0008 */
[----:B------:R-:W-:Y:S02]  /*13ef0*/  @!P1 LEA R21, R10, UR38, 0x1 ;  /* 0x000000260a159c11 */ /* 0x000fe4000f8e08ff */
[----:B------:R-:W-:-:S05]  /*13f00*/  @!P1 LEA R14, P2, R17, R14, 0x1 ;  /* 0x0000000e110e9211 */ /* 0x000fca00078408ff */
[----:B------:R-:W-:Y:S02]  /*13f10*/  @!P1 IMAD.X R5, RZ, RZ, R4, P2 ;  /* 0x000000ffff059224 */ /* 0x000fe400010e0604 */
[----:B------:R-:W-:-:S05]  /*13f20*/  @!P1 IMAD.MOV.U32 R4, RZ, RZ, R14 ;  /* 0x000000ffff049224 */ /* 0x000fca00078e000e */
[----:B------:R-:W-:Y:S01]  /*13f30*/  @!PT LDS RZ, [RZ] ;  /* 0x00000000fffff984 */ /* 0x000fe20000000800 */
[----:B------:R-:W-:Y:S01]  /*13f40*/  @!PT LDS RZ, [RZ] ;  /* 0x00000000fffff984 */ /* 0x000fe20000000800 */
[----:B------:R-:W-:Y:S01]  /*13f50*/  @!PT LDS RZ, [RZ] ;  /* 0x00000000fffff984 */ /* 0x000fe20000000800 */
[----:B------:R0:W-:Y:S01]  /*13f60*/  @!P1 LDGSTS.E.BYPASS.LTC128B.128 [R21+0x8400], desc[UR48][R4.64], !P0 ;  /* 0x0840000004159fae */ /* 0x0001e2000c101d70 */
[----:B------:R-:W-:Y:S01]  /*13f70*/  ISETP.GE.AND P1, PT, R12, R3, PT ;  /* 0x000000030c00720c */ /* 0x000fe20003f26270 */
[----:B------:R-:W-:-:S12]  /*13f80*/  IMAD.MOV.U32 R12, RZ, RZ, 0x1 ;  /* 0x00000001ff0c7424 */ /* 0x000fd800078e00ff */
[----:B0-----:R-:W-:Y:S05]  /*13f90*/  WARPSYNC.COLLECTIVE R15, `(.L_x_13115) ;  /* 0x000000000f087348 */ /* 0x001fea0003c00000 */
[----:B------:R1:W2:Y:S02]  /*13fa0*/  SHFL.IDX P6, R14, R13, R12, R11 ;  /* 0x0000000c0d0e7389 */ /* 0x0002a400000c000b */
[----:B012---:R-:W-:Y:S01]  /*13fb0*/  ENDCOLLECTIVE ;  /* 0x000000000000791b */ /* 0x007fe20003800000 */
.L_x_13115:
[----:B------:R-:W-:Y:S02]  /*13fc0*/  IMAD.MOV.U32 R13, RZ, RZ, R9 ;  /* 0x000000ffff0d7224 */ /* 0x000fe400078e0009 */
[----:B------:R-:W-:-:S07]  /*13fd0*/  IMAD.MOV.U32 R27, RZ, RZ, R14 ;  /* 0x000000ffff1b7224 */ /* 0x000fce00078e000e */
[----:B------:R-:W-:Y:S05]  /*13fe0*/  WARPSYNC.COLLECTIVE R15, `(.L_x_13116) ;  /* 0x000000000f087348 */ /* 0x000fea0003c00000 */
[----:B------:R0:W1:Y:S02]  /*13ff0*/  SHFL.IDX P6, R14, R13, R12, R11 ;  /* 0x0000000c0d0e7389 */ /* 0x00006400000c000b */
[----:B01----:R-:W-:Y:S01]  /*14000*/  ENDCOLLECTIVE ;  /* 0x000000000000791b */ /* 0x003fe20003800000 */
.L_x_13116:
[----:B------:R-:W-:Y:S02]  /*14010*/  IMAD.MOV.U32 R13, RZ, RZ, R8 ;  /* 0x000000ffff0d7224 */ /* 0x000fe400078e0008 */
[----:B------:R-:W-:Y:S01]  /*14020*/  IMAD.MOV.U32 R12, RZ, RZ, 0x2 ;  /* 0x00000002ff0c7424 */ /* 0x000fe200078e00ff */
[----:B------:R-:W-:Y:S01]  /*14030*/  @!P1 LEA R4, P3, R17, R14, 0x1 ;  /* 0x0000000e11049211 */ /* 0x000fe200078608ff */
[----:B------:R-:W-:-:S04]  /*14040*/  VIADD R14, R0, 0x20 ;  /* 0x00000020000e7836 */ /* 0x000fc80000000000 */
[----:B------:R-:W-:Y:S01]  /*14050*/  @!P1 IMAD.X R5, RZ, RZ, R27, P3 ;  /* 0x000000ffff059224 */ /* 0x000fe200018e061b */
[----:B------:R-:W-:-:S13]  /*14060*/  ISETP.GE.AND P2, PT, R14, R3, PT ;  /* 0x000000030e00720c */ /* 0x000fda0003f46270 */
[----:B------:R-:W-:Y:S05]  /*14070*/  WARPSYNC.COLLECTIVE R15, `(.L_x_13117) ;  /* 0x000000000f087348 */ /* 0x000fea0003c00000 */
[----:B------:R0:W1:Y:S02]  /*14080*/  SHFL.IDX P6, R14, R13, R12, R11 ;  /* 0x0000000c0d0e7389 */ /* 0x00006400000c000b */
[----:B01----:R-:W-:Y:S01]  /*14090*/  ENDCOLLECTIVE ;  /* 0x000000000000791b */ /* 0x003fe20003800000 */
.L_x_13117:
        /* <DEDUP_REMOVED lines=11> */
.L_x_13118:
[----:B------:R-:W-:Y:S02]  /*14150*/  IMAD.MOV.U32 R13, RZ, RZ, R8 ;  /* 0x000000ffff0d7224 */ /* 0x000fe400078e0008 */
[----:B------:R-:W-:Y:S02]  /*14160*/  IMAD.MOV.U32 R12, RZ, RZ, 0x3 ;  /* 0x00000003ff0c7424 */ /* 0x000fe400078e00ff */
[----:B------:R-:W-:Y:S02]  /*14170*/  IMAD.MOV.U32 R28, RZ, RZ, R14 ;  /* 0x000000ffff1c7224 */ /* 0x000fe400078e000e */
[----:B------:R-:W-:-:S03]  /*14180*/  VIADD R14, R0, 0x30 ;  /* 0x00000030000e7836 */ /* 0x000fc60000000000 */
[----:B------:R-:W-:-:S05]  /*14190*/  @!P2 LEA R4, P1, R17, R28, 0x1 ;  /* 0x0000001c1104a211 */ /* 0x000fca00078208ff */
[----:B------:R-:W-:Y:S01]  /*141a0*/  @!P2 IMAD.X R5, RZ, RZ, R20, P1 ;  /* 0x000000ffff05a224 */ /* 0x000fe200008e0614 */
[----:B------:R-:W-:-:S13]  /*141b0*/  ISETP.GE.AND P1, PT, R14, R3, PT ;  /* 0x000000030e00720c */ /* 0x000fda0003f26270 */
[----:B------:R-:W-:Y:S05]  /*141c0*/  WARPSYNC.COLLECTIVE R15, `(.L_x_13119) ;  /* 0x000000000f087348 */ /* 0x000fea0003c00000 */
[----:B------:R0:W1:Y:S02]  /*141d0*/  SHFL.IDX P6, R14, R13, R12, R11 ;  /* 0x0000000c0d0e7389 */ /* 0x00006400000c000b */
[----:B01----:R-:W-:Y:S01]  /*141e0*/  ENDCOLLECTIVE ;  /* 0x000000000000791b */ /* 0x003fe20003800000 */
.L_x_13119:
        /* <DEDUP_REMOVED lines=10> */
.L_x_13120:
        /* <DEDUP_REMOVED lines=9> */
.L_x_13121:
        /* <DEDUP_REMOVED lines=10> */
.L_x_13122:
        /* <DEDUP_REMOVED lines=10> */
.L_x_13123:
        /* <DEDUP_REMOVED lines=9> */
.L_x_13124:
        /* <DEDUP_REMOVED lines=9> */
.L_x_13125:
        /* <DEDUP_REMOVED lines=11> */
.L_x_13126:
[----:B------:R-:W-:Y:S02]  /*14630*/  IMAD.MOV.U32 R13, RZ, RZ, R8 ;  /* 0x000000ffff0d7224 */ /* 0x000fe400078e0008 */
[----:B------:R-:W-:Y:S02]  /*14640*/  IMAD.MOV.U32 R12, RZ, RZ, 0x7 ;  /* 0x00000007ff0c7424 */ /* 0x000fe400078e00ff */
[----:B------:R-:W-:-:S07]  /*14650*/  IMAD.MOV.U32 R28, RZ, RZ, R14 ;  /* 0x000000ffff1c7224 */ /* 0x000fce00078e000e */
[----:B------:R-:W-:Y:S05]  /*14660*/  WARPSYNC.COLLECTIVE R15, `(.L_x_13127) ;  /* 0x000000000f087348 */ /* 0x000fea0003c00000 */
[----:B------:R0:W1:Y:S02]  /*14670*/  SHFL.IDX P6, R14, R13, R12, R11 ;  /* 0x0000000c0d0e7389 */ /* 0x00006400000c000b */
[----:B01----:R-:W-:Y:S01]  /*14680*/  ENDCOLLECTIVE ;  /* 0x000000000000791b */ /* 0x003fe20003800000 */
.L_x_13127:
[----:B------:R-:W-:-:S05]  /*14690*/  @!P2 LEA R4, P1, R17, R28, 0x1 ;  /* 0x0000001c1104a211 */ /* 0x000fca00078208ff */
[----:B------:R-:W-:-:S05]  /*146a0*/  @!P2 IMAD.X R5, RZ, RZ, R20, P1 ;  /* 0x000000ffff05a224 */ /* 0x000fca00008e0614 */
        /* <DEDUP_REMOVED lines=9> */
.L_x_13128:
[----:B------:R-:W-:-:S05]  /*14740*/  VIADD R4, R0, 0x70 ;  /* 0x0000007000047836 */ /* 0x000fca0000000000 */
[----:B------:R-:W-:Y:S01]  /*14750*/  ISETP.GE.AND P1, PT, R4, R3, PT ;  /* 0x000000030400720c */ /* 0x000fe20003f26270 */
[----:B------:R-:W-:Y:S02]  /*14760*/  IMAD.MOV.U32 R13, RZ, RZ, R6 ;  /* 0x000000ffff0d7224 */ /* 0x000fe400078e0006 */
[----:B------:R-:W-:-:S10]  /*14770*/  IMAD.MOV.U32 R12, RZ, RZ, RZ ;  /* 0x000000ffff0c7224 */ /* 0x000fd400078e00ff */
[----:B------:R-:W-:Y:S02]  /*14780*/  @!P1 LEA R21, R10, UR38, 0x1 ;  /* 0x000000260a159c11 */ /* 0x000fe4000f8e08ff */
[----:B------:R-:W-:-:S13]  /*14790*/  @!P1 LEA R4, P3, R17, R14, 0x1 ;  /* 0x0000000e11049211 */ /* 0x000fda00078608ff */
[----:B------:R-:W-:Y:S05]  /*147a0*/  WARPSYNC.COLLECTIVE R15, `(.L_x_13129) ;  /* 0x000000000f087348 */ /* 0x000fea0003c00000 */
[----:B------:R0:W1:Y:S02]  /*147b0*/  SHFL.IDX P6, R14, R13, R12, R11 ;  /* 0x0000000c0d0e7389 */ /* 0x00006400000c000b */
[----:B01----:R-:W-:Y:S01]  /*147c0*/  ENDCOLLECTIVE ;  /* 0x000000000000791b */ /* 0x003fe20003800000 */
.L_x_13129:
[----:B------:R-:W-:Y:S02]  /*147d0*/  @!P1 IMAD.X R5, RZ, RZ, R8, P3 ;  /* 0x000000ffff059224 */ /* 0x000fe400018e0608 */
[----:B------:R-:W-:-:S03]  /*147e0*/  VIADD R8, R0, 0x80 ;  /* 0x0000008000087836 */ /* 0x000fc60000000000 */
[----:B------:R-:W-:Y:S01]  /*147f0*/  @!PT LDS RZ, [RZ] ;  /* 0x00000000fffff984 */ /* 0x000fe20000000800 */
[----:B------:R-:W-:Y:S01]  /*14800*/  @!PT LDS RZ, [RZ] ;  /* 0x00000000fffff984 */ /* 0x000fe20000000800 */
[----:B------:R-:W-:Y:S01]  /*14810*/  @!PT LDS RZ, [RZ] ;  /* 0x00000000fffff984 */ /* 0x000fe20000000800 */
[----:B------:R0:W-:Y:S02]  /*14820*/  @!P1 LDGSTS.E.BYPASS.LTC128B.128 [R21+0xbc00], desc[UR48][R4.64], !P0 ;  /* 0x0bc0000004159fae */ /* 0x0001e4000c101d70 */
[----:B------:R-:W-:Y:S01]  /*14830*/  ISETP.GE.AND P2, PT, R8, R3, PT ;  /* 0x000000030800720c */ /* 0x000fe20003f46270 */
[----:B------:R-:W-:Y:S02]  /*14840*/  VIADD R8, R0, 0x90 ;  /* 0x0000009000087836 */ /* 0x000fe40000000000 */
[----:B------:R-:W-:-:S10]  /*14850*/  IMAD.MOV.U32 R13, RZ, RZ, R7 ;  /* 0x000000ffff0d7224 */ /* 0x000fd400078e0007 */
[----:B------:R-:W-:Y:S01]  /*14860*/  @!P2 LEA R27, R10, UR38, 0x1 ;  /* 0x000000260a1bac11 */ /* 0x000fe2000f8e08ff */
[----:B0-----:R-:W-:-:S07]  /*14870*/  IMAD.MOV.U32 R20, RZ, RZ, R14 ;  /* 0x000000ffff147224 */ /* 0x001fce00078e000e */
[----:B------:R-:W-:Y:S05]  /*14880*/  WARPSYNC.COLLECTIVE R15, `(.L_x_13130) ;  /* 0x000000000f087348 */ /* 0x000fea0003c00000 */
[----:B------:R0:W1:Y:S02]  /*14890*/  SHFL.IDX P6, R14, R13, R12, R11 ;  /* 0x0000000c0d0e7389 */ /* 0x00006400000c000b */
[----:B01----:R-:W-:Y:S01]  /*148a0*/  ENDCOLLECTIVE ;  /* 0x000000000000791b */ /* 0x003fe20003800000 */
.L_x_13130:
[----:B------:R-:W-:Y:S02]  /*148b0*/  IMAD.MOV.U32 R13, RZ, RZ, R6 ;  /* 0x000000ffff0d7224 */ /* 0x000fe400078e0006 */
[----:B------:R-:W-:Y:S02]  /*148c0*/  IMAD.MOV.U32 R12, RZ, RZ, 0x1 ;  /* 0x00000001ff0c7424 */ /* 0x000fe400078e00ff */
[----:B------:R-:W-:-:S07]  /*148d0*/  IMAD.MOV.U32 R28, RZ, RZ, R14 ;  /* 0x000000ffff1c7224 */ /* 0x000fce00078e000e */
[----:B------:R-:W-:Y:S05]  /*148e0*/  WARPSYNC.COLLECTIVE R15, `(.L_x_13131) ;  /* 0x000000000f087348 */ /* 0x000fea0003c00000 */
[----:B------:R0:W1:Y:S02]  /*148f0*/  SHFL.IDX P6, R14, R13, R12, R11 ;  /* 0x0000000c0d0e7389 */ /* 0x00006400000c000b */
[----:B01----:R-:W-:Y:S01]  /*14900*/  ENDCOLLECTIVE ;  /* 0x000000000000791b */ /* 0x003fe20003800000 */
.L_x_13131:
[----:B------:R-:W-:-:S05]  /*14910*/  @!P2 LEA R4, P1, R17, R28, 0x1 ;  /* 0x0000001c1104a211 */ /* 0x000fca00078208ff */
[----:B------:R-:W-:Y:S01]  /*14920*/  @!P2 IMAD.X R5, RZ, RZ, R20, P1 ;  /* 0x000000ffff05a224 */ /* 0x000fe200008e0614 */
[----:B------:R-:W-:-:S04]  /*14930*/  ISETP.GE.AND P1, PT, R8, R3, PT ;  /* 0x000000030800720c */ /* 0x000fc80003f26270 */
        /* <DEDUP_REMOVED lines=9> */
.L_x_13132:
[----:B------:R-:W-:Y:S02]  /*149d0*/  IMAD.MOV.U32 R13, RZ, RZ, R6 ;  /* 0x000000ffff0d7224 */ /* 0x000fe400078e0006 */
[----:B------:R-:W-:Y:S01]  /*149e0*/  IMAD.MOV.U32 R12, RZ, RZ, 0x2 ;  /* 0x00000002ff0c7424 */ /* 0x000fe200078e00ff */
[----:B------:R-:W-:-:S13]  /*149f0*/  @!P1 LEA R4, P3, R17, R14, 0x1 ;  /* 0x0000000e11049211 */ /* 0x000fda00078608ff */
[----:B------:R-:W-:Y:S05]  /*14a00*/  WARPSYNC.COLLECTIVE R15, `(.L_x_13133) ;  /* 0x000000000f087348 */ /* 0x000fea0003c00000 */
[----:B------:R0:W1:Y:S02]  /*14a10*/  SHFL.IDX P6, R14, R13, R12, R11 ;  /* 0x0000000c0d0e7389 */ /* 0x00006400000c000b */
[----:B01----:R-:W-:Y:S01]  /*14a20*/  ENDCOLLECTIVE ;  /* 0x000000000000791b */ /* 0x003fe20003800000 */
.L_x_13133:
[----:B------:R-:W-:Y:S01]  /*14a30*/  @!P1 IMAD.X R5, RZ, RZ, R9, P3 ;  /* 0x000000ffff059224 */ /* 0x000fe200018e0609 */
[----:B------:R-:W-:-:S05]  /*14a40*/  @!P1 LEA R9, R10, UR38, 0x1 ;  /* 0x000000260a099c11 */ /* 0x000fca000f8e08ff */
[----:B------:R-:W-:Y:S01]  /*14a50*/  @!PT LDS RZ, [RZ] ;  /* 0x00000000fffff984 */ /* 0x000fe20000000800 */
[----:B------:R-:W-:Y:S01]  /*14a60*/  @!PT LDS RZ, [RZ] ;  /* 0x00000000fffff984 */ /* 0x000fe20000000800 */
[----:B------:R-:W-:Y:S01]  /*14a70*/  @!PT LDS RZ, [RZ] ;  /* 0x00000000fffff984 */ /* 0x000fe20000000800 */
[----:B------:R0:W-:Y:S01]  /*14a80*/  @!P1 LDGSTS.E.BYPASS.LTC128B.128 [R9+0xcc00], desc[UR48][R4.64], !P0 ;  /* 0x0cc0000004099fae */ /* 0x0001e2000c101d70 */
[----:B------:R-:W-:Y:S02]  /*14a90*/  IMAD.MOV.U32 R13, RZ, RZ, R7 ;  /* 0x000000ffff0d7224 */ /* 0x000fe400078e0007 */
[----:B0-----:R-:W-:Y:S02]  /*14aa0*/  VIADD R4, R0, 0xa0 ;  /* 0x000000a000047836 */ /* 0x001fe40000000000 */
[----:B------:R-:W-:-:S07]  /*14ab0*/  IMAD.MOV.U32 R8, RZ, RZ, R14 ;  /* 0x000000ffff087224 */ /* 0x000fce00078e000e */
[----:B------:R-:W-:Y:S05]  /*14ac0*/  WARPSYNC.COLLECTIVE R15, `(.L_x_13134) ;  /* 0x000000000f087348 */ /* 0x000fea0003c00000 */
[----:B------:R0:W1:Y:S02]  /*14ad0*/  SHFL.IDX P6, R14, R13, R12, R11 ;  /* 0x0000000c0d0e7389 */ /* 0x00006400000c000b */
[----:B01----:R-:W-:Y:S01]  /*14ae0*/  ENDCOLLECTIVE ;  /* 0x000000000000791b */ /* 0x003fe20003800000 */
.L_x_13134:
[----:B------:R-:W-:Y:S01]  /*14af0*/  ISETP.GE.AND P2, PT, R4, R3, PT ;  /* 0x000000030400720c */ /* 0x000fe20003f46270 */
[----:B------:R-:W-:-:S12]  /*14b00*/  IMAD.MOV.U32 R13, RZ, RZ, R6 ;  /* 0x000000ffff0d7224 */ /* 0x000fd800078e0006 */
[----:B------:R-:W-:Y:S01]  /*14b10*/  @!P2 LEA R21, R10, UR38, 0x1 ;  /* 0x000000260a15ac11 */ /* 0x000fe2000f8e08ff */
[----:B------:R-:W-:Y:S02]  /*14b20*/  IMAD.MOV.U32 R12, RZ, RZ, 0x3 ;  /* 0x00000003ff0c7424 */ /* 0x000fe400078e00ff */
[----:B------:R-:W-:-:S07]  /*14b30*/  IMAD.MOV.U32 R20, RZ, RZ, R14 ;  /* 0x000000ffff147224 */ /* 0x000fce00078e000e */
[----:B------:R-:W-:Y:S05]  /*14b40*/  WARPSYNC.COLLECTIVE R15, `(.L_x_13135) ;  /* 0x000000000f087348 */ /* 0x000fea0003c00000 */
[----:B------:R0:W1:Y:S02]  /*14b50*/  SHFL.IDX P6, R14, R13, R12, R11 ;  /* 0x0000000c0d0e7389 */ /* 0x00006400000c000b */
[----:B01----:R-:W-:Y:S01]  /*14b60*/  ENDCOLLECTIVE ;  /* 0x000000000000791b */ /* 0x003fe20003800000 */
.L_x_13135:
        /* <DEDUP_REMOVED lines=11> */
.L_x_13136:
[----:B------:R-:W-:Y:S05]  /*14c20*/  BRA `(.L_x_13137) ;  /* 0xffffffd000887947 */ /* 0x000fea000383ffff */
.L_x_13048:
[----:B0-----:R-:W-:-:S04]  /*14c30*/  IMAD.U32 R5, RZ, RZ, UR38 ;  /* 0x00000026ff057e24 */ /* 0x001fc8000f8e00ff */
[----:B------:R0:W1:Y:S03]  /*14c40*/  SYNCS.PHASECHK.TRANS64.TRYWAIT P0, [R5+URZ+0x16820], R0 ;  /* 0x01682000050075a7 */ /* 0x000066000800017f */
[----:B-1----:R-:W-:Y:S05]  /*14c50*/  @!P0 NANOSLEEP.SYNCS 0x989680 ;  /* 0x009896800000895d */ /* 0x002fea0003900000 */
[----:B------:R-:W1:Y:S02]  /*14c60*/  @!P0 SYNCS.PHASECHK.TRANS64 P0, [R5+URZ+0x16820], R0 ;  /* 0x01682000050085a7 */ /* 0x000e64000800007f */
[----:B-1----:R-:W-:Y:S05]  /*14c70*/  @!P0 BRA `(.L_x_13048) ;  /* 0xfffffffc00ec8947 */ /* 0x002fea000383ffff */
[----:B------:R-:W-:Y:S05]  /*14c80*/  BRA `(.L_x_13138) ;  /* 0xffffffd000c07947 */ /* 0x000fea000383ffff */
.L_x_13055:
[----:B0-----:R-:W-:-:S04]  /*14c90*/  IMAD.U32 R5, RZ, RZ, UR38 ;  /* 0x00000026ff057e24 */ /* 0x001fc8000f8e00ff */
[----:B------:R0:W1:Y:S03]  /*14ca0*/  SYNCS.PHASECHK.TRANS64.TRYWAIT P0, [R5+URZ+0x16848], R12 ;  /* 0x0168480c050075a7 */ /* 0x000066000800017f */
[----:B-1----:R-:W-:Y:S05]  /*14cb0*/  @!P0 NANOSLEEP.SYNCS 0x989680 ;  /* 0x009896800000895d */ /* 0x002fea0003900000 */
[----:B------:R-:W1:Y:S02]  /*14cc0*/  @!P0 SYNCS.PHASECHK.TRANS64 P0, [R5+URZ+0x16848], R12 ;  /* 0x0168480c050085a7 */ /* 0x000e64000800007f */
[----:B-1----:R-:W-:Y:S05]  /*14cd0*/  @!P0 BRA `(.L_x_13055) ;  /* 0xfffffffc00ec8947 */ /* 0x002fea000383ffff */
[----:B------:R-:W-:Y:S05]  /*14ce0*/  BRA `(.L_x_13139) ;  /* 0xffffffd400947947 */ /* 0x000fea000383ffff */
.L_x_13060:
[----:B0-----:R-:W-:-:S04]  /*14cf0*/  IMAD.U32 R5, RZ, RZ, UR38 ;  /* 0x00000026ff057e24 */ /* 0x001fc8000f8e00ff */
[----:B------:R0:W1:Y:S03]  /*14d00*/  SYNCS.PHASECHK.TRANS64.TRYWAIT P0, [R5+URZ+0x16860], R12 ;  /* 0x0168600c050075a7 */ /* 0x000066000800017f */
[----:B-1----:R-:W-:Y:S05]  /*14d10*/  @!P0 NANOSLEEP.SYNCS 0x989680 ;  /* 0x009896800000895d */ /* 0x002fea0003900000 */
[----:B------:R-:W1:Y:S02]  /*14d20*/  @!P0 SYNCS.PHASECHK.TRANS64 P0, [R5+URZ+0x16860], R12 ;  /* 0x0168600c050085a7 */ /* 0x000e64000800007f */
[----:B-1----:R-:W-:Y:S05]  /*14d30*/  @!P0 BRA `(.L_x_13060) ;  /* 0xfffffffc00ec8947 */ /* 0x002fea000383ffff */
[----:B------:R-:W-:Y:S05]  /*14d40*/  BRA `(.L_x_13140) ;  /* 0xffffffd400f47947 */ /* 0x000fea000383ffff */
.L_x_13068:
[----:B0-----:R-:W-:-:S04]  /*14d50*/  IMAD.U32 R5, RZ, RZ, UR38 ;  /* 0x00000026ff057e24 */ /* 0x001fc8000f8e00ff */
[----:B------:R0:W1:Y:S03]  /*14d60*/  SYNCS.PHASECHK.TRANS64.TRYWAIT P0, [R5+URZ+0x16840], R14 ;  /* 0x0168400e050075a7 */ /* 0x000066000800017f */
[----:B-1----:R-:W-:Y:S05]  /*14d70*/  @!P0 NANOSLEEP.SYNCS 0x989680 ;  /* 0x009896800000895d */ /* 0x002fea0003900000 */
[----:B------:R-:W1:Y:S02]  /*14d80*/  @!P0 SYNCS.PHASECHK.TRANS64 P0, [R5+URZ+0x16840], R14 ;  /* 0x0168400e050085a7 */ /* 0x000e64000800007f */
[----:B-1----:R-:W-:Y:S05]  /*14d90*/  @!P0 BRA `(.L_x_13068) ;  /* 0xfffffffc00ec8947 */ /* 0x002fea000383ffff */
[----:B------:R-:W-:Y:S05]  /*14da0*/  BRA `(.L_x_13141) ;  /* 0xffffffd800d87947 */ /* 0x000fea000383ffff */
.L_x_13073:
[----:B0-----:R-:W-:-:S04]  /*14db0*/  IMAD.U32 R5, RZ, RZ, UR38 ;  /* 0x00000026ff057e24 */ /* 0x001fc8000f8e00ff */
[----:B------:R0:W1:Y:S03]  /*14dc0*/  SYNCS.PHASECHK.TRANS64.TRYWAIT P0, [R5+URZ+0x16868], R4 ;  /* 0x01686804050075a7 */ /* 0x000066000800017f */
[----:B-1----:R-:W-:Y:S05]  /*14dd0*/  @!P0 NANOSLEEP.SYNCS 0x989680 ;  /* 0x009896800000895d */ /* 0x002fea0003900000 */
[----:B------:R-:W1:Y:S02]  /*14de0*/  @!P0 SYNCS.PHASECHK.TRANS64 P0, [R5+URZ+0x16868], R4 ;  /* 0x01686804050085a7 */ /* 0x000e64000800007f */
[----:B-1----:R-:W-:Y:S05]  /*14df0*/  @!P0 BRA `(.L_x_13073) ;  /* 0xfffffffc00ec8947 */ /* 0x002fea000383ffff */
[----:B------:R-:W-:Y:S05]  /*14e00*/  BRA `(.L_x_13142) ;  /* 0xffffffdc00407947 */ /* 0x000fea000383ffff */
.L_x_13081:
[----:B0-----:R-:W-:-:S04]  /*14e10*/  IMAD.U32 R4, RZ, RZ, UR38 ;  /* 0x00000026ff047e24 */ /* 0x001fc8000f8e00ff */
[----:B------:R0:W1:Y:S03]  /*14e20*/  SYNCS.PHASECHK.TRANS64.TRYWAIT P0, [R4+URZ+0x16848], R9 ;  /* 0x01684809040075a7 */ /* 0x000066000800017f */
[----:B-1----:R-:W-:Y:S05]  /*14e30*/  @!P0 NANOSLEEP.SYNCS 0x989680 ;  /* 0x009896800000895d */ /* 0x002fea0003900000 */
[----:B------:R-:W1:Y:S02]  /*14e40*/  @!P0 SYNCS.PHASECHK.TRANS64 P0, [R4+URZ+0x16848], R9 ;  /* 0x01684809040085a7 */ /* 0x000e64000800007f */
[----:B-1----:R-:W-:Y:S05]  /*14e50*/  @!P0 BRA `(.L_x_13081) ;  /* 0xfffffffc00ec8947 */ /* 0x002fea000383ffff */
[----:B------:R-:W-:Y:S05]  /*14e60*/  BRA `(.L_x_13143) ;  /* 0xffffffe000387947 */ /* 0x000fea000383ffff */
.L_x_13086:
[----:B0-----:R-:W-:-:S04]  /*14e70*/  IMAD.U32 R4, RZ, RZ, UR38 ;  /* 0x00000026ff047e24 */ /* 0x001fc8000f8e00ff */
[----:B------:R0:W1:Y:S03]  /*14e80*/  SYNCS.PHASECHK.TRANS64.TRYWAIT P0, [R4+URZ+0x16860], R9 ;  /* 0x01686009040075a7 */ /* 0x000066000800017f */
[----:B-1----:R-:W-:Y:S05]  /*14e90*/  @!P0 NANOSLEEP.SYNCS 0x989680 ;  /* 0x009896800000895d */ /* 0x002fea0003900000 */
[----:B------:R-:W1:Y:S02]  /*14ea0*/  @!P0 SYNCS.PHASECHK.TRANS64 P0, [R4+URZ+0x16860], R9 ;  /* 0x01686009040085a7 */ /* 0x000e64000800007f */
[----:B-1----:R-:W-:Y:S05]  /*14eb0*/  @!P0 BRA `(.L_x_13086) ;  /* 0xfffffffc00ec8947 */ /* 0x002fea000383ffff */
[----:B------:R-:W-:Y:S05]  /*14ec0*/  BRA `(.L_x_13144) ;  /* 0xffffffe0009c7947 */ /* 0x000fea000383ffff */
.L_x_13093:
[----:B0-----:R0:W1:Y:S02]  /*14ed0*/  SYNCS.PHASECHK.TRANS64.TRYWAIT P0, [R4+URZ+0x16860], R3 ;  /* 0x01686003040075a7 */ /* 0x001064000800017f */
[----:B-1----:R-:W-:Y:S05]  /*14ee0*/  @!P0 NANOSLEEP.SYNCS 0x989680 ;  /* 0x009896800000895d */ /* 0x002fea0003900000 */
[----:B------:R-:W1:Y:S02]  /*14ef0*/  @!P0 SYNCS.PHASECHK.TRANS64 P0, [R4+URZ+0x16860], R3 ;  /* 0x01686003040085a7 */ /* 0x000e64000800007f */
[----:B-1----:R-:W-:Y:S05]  /*14f00*/  @!P0 BRA `(.L_x_13093) ;  /* 0xfffffffc00f08947 */ /* 0x002fea000383ffff */
[----:B------:R-:W-:Y:S05]  /*14f10*/  BRA `(.L_x_13145) ;  /* 0xffffffe4002c7947 */ /* 0x000fea000383ffff */
.L_x_13097:
[----:B0-----:R0:W1:Y:S02]  /*14f20*/  SYNCS.PHASECHK.TRANS64.TRYWAIT P0, [R7+URZ+0x16820], R4 ;  /* 0x01682004070075a7 */ /* 0x001064000800017f */
[----:B-1----:R-:W-:Y:S05]  /*14f30*/  @!P0 NANOSLEEP.SYNCS 0x989680 ;  /* 0x009896800000895d */ /* 0x002fea0003900000 */
[----:B------:R-:W1:Y:S02]  /*14f40*/  @!P0 SYNCS.PHASECHK.TRANS64 P0, [R7+URZ+0x16820], R4 ;  /* 0x01682004070085a7 */ /* 0x000e64000800007f */
[----:B-1----:R-:W-:Y:S05]  /*14f50*/  @!P0 BRA `(.L_x_13097) ;  /* 0xfffffffc00f08947 */ /* 0x002fea000383ffff */
[----:B------:R-:W-:Y:S05]  /*14f60*/  BRA `(.L_x_13146) ;  /* 0xffffffe400c47947 */ /* 0x000fea000383ffff */
.L_x_13098:
        /* <DEDUP_REMOVED lines=8> */
.L_x_13148:
[----:B------:R-:W-:Y:S05]  /*14ff0*/  BSYNC B0 ;  /* 0x0000000000007941 */ /* 0x000fea0003800000 */
.L_x_13147:
[----:B------:R-:W-:Y:S05]  /*15000*/  BRA `(.L_x_13149) ;  /* 0xffffffe400a87947 */ /* 0x000fea000383ffff */
.L_x_13099:
[----:B------:R-:W-:Y:S01]  /*15010*/  BSSY B0, `(.L_x_13150) ;  /* 0x0000006000007945 */ /* 0x000fe20003800000 */
[----:B------:R-:W-:-:S07]  /*15020*/  IMAD.MOV.U32 R15, RZ, RZ, -0x1 ;  /* 0xffffffffff0f7424 */ /* 0x000fce00078e00ff */
[----:B01----:R-:W-:Y:S05]  /*15030*/  WARPSYNC.COLLECTIVE R15, `(.L_x_13151) ;  /* 0x000000000f0c7348 */ /* 0x003fea0003c00000 */
[----:B------:R-:W-:Y:S02]  /*15040*/  ELECT P6, UR62, PT ;  /* 0x00000000003e782f */ /* 0x000fe400038c0000 */
[----:B------:R-:W-:Y:S01]  /*15050*/  MOV R14, UR62 ;  /* 0x0000003e000e7c02 */ /* 0x000fe20008000f00 */
[----:B01----:R-:W-:Y:S10]  /*15060*/  ENDCOLLECTIVE ;  /* 0x000000000000791b */ /* 0x003ff40003800000 */
.L_x_13151:
[----:B------:R-:W-:Y:S05]  /*15070*/  BSYNC B0 ;  /* 0x0000000000007941 */ /* 0x000fea0003800000 */
.L_x_13150:
[----:B------:R-:W-:Y:S05]  /*15080*/  BRA `(.L_x_13152) ;  /* 0xffffffe4009c7947 */ /* 0x000fea000383ffff */
.L_x_13101:
[----:B0-----:R0:W2:Y:S02]  /*15090*/  SYNCS.PHASECHK.TRANS64.TRYWAIT P0, [R6+URZ], R5 ;  /* 0x00000005060075a7 */ /* 0x0010a4000800017f */
[----:B--2---:R-:W-:Y:S05]  /*150a0*/  @!P0 NANOSLEEP.SYNCS 0x989680 ;  /* 0x009896800000895d */ /* 0x004fea0003900000 */
[----:B------:R-:W2:Y:S02]  /*150b0*/  @!P0 SYNCS.PHASECHK.TRANS64 P0, [R6+URZ], R5 ;  /* 0x00000005060085a7 */ /* 0x000ea4000800007f */
[----:B--2---:R-:W-:Y:S05]  /*150c0*/  @!P0 BRA `(.L_x_13101) ;  /* 0xfffffffc00f08947 */ /* 0x004fea000383ffff */
[----:B------:R-:W-:Y:S05]  /*150d0*/  BRA `(.L_x_13153) ;  /* 0xffffffe400d07947 */ /* 0x000fea000383ffff */
.L_x_13102:
[----:B--2---:R2:W3:Y:S02]  /*150e0*/  SYNCS.PHASECHK.TRANS64.TRYWAIT P0, [R3+URZ], R2 ;  /* 0x00000002030075a7 */ /* 0x0044e4000800017f */
[----:B---3--:R-:W-:Y:S05]  /*150f0*/  @!P0 NANOSLEEP.SYNCS 0x989680 ;  /* 0x009896800000895d */ /* 0x008fea0003900000 */
[----:B------:R-:W3:Y:S02]  /*15100*/  @!P0 SYNCS.PHASECHK.TRANS64 P0, [R3+URZ], R2 ;  /* 0x00000002030085a7 */ /* 0x000ee4000800007f */
[----:B---3--:R-:W-:Y:S05]  /*15110*/  @!P0 BRA `(.L_x_13102) ;  /* 0xfffffffc00f08947 */ /* 0x008fea000383ffff */
[----:B------:R-:W-:Y:S05]  /*15120*/  BRA `(.L_x_13154) ;  /* 0xffffffe400c47947 */ /* 0x000fea000383ffff */
.L_x_13104:
[----:B--2---:R2:W3:Y:S02]  /*15130*/  SYNCS.PHASECHK.TRANS64.TRYWAIT P0, [R0+URZ], R5 ;  /* 0x00000005000075a7 */ /* 0x0044e4000800017f */
[----:B---3--:R-:W-:Y:S05]  /*15140*/  @!P0 NANOSLEEP.SYNCS 0x989680 ;  /* 0x009896800000895d */ /* 0x008fea0003900000 */
[----:B------:R-:W3:Y:S02]  /*15150*/  @!P0 SYNCS.PHASECHK.TRANS64 P0, [R0+URZ], R5 ;  /* 0x00000005000085a7 */ /* 0x000ee4000800007f */
[----:B---3--:R-:W-:Y:S05]  /*15160*/  @!P0 BRA `(.L_x_13104) ;  /* 0xfffffffc00f08947 */ /* 0x008fea000383ffff */
[----:B------:R-:W-:Y:S05]  /*15170*/  BRA `(.L_x_13155) ;  /* 0xffffffe400c87947 */ /* 0x000fea000383ffff */
.L_x_13156:
        /* <DEDUP_REMOVED lines=16> */
.L_x_14872:


//--------------------- .text._ZN7cutlass13device_kernelIN5flash11enable_sm90INS1_16FlashAttnFwdSm90INS1_25CollectiveMainloopFwdSm90ILi2EN4cute5tupleIJNS5_1CILi1EEES8_S8_EEENS6_IJNS7_ILi192EEENS7_ILi128EEENS7_ILi64EEEEEELi64ENS_10bfloat16_tEfNS_4arch4Sm90ELb0ELb1ELb1ELb1ELb0ELb0ELb0ELb1ELb1ELb1ELb1ELb0EEENS1_21CollectiveEpilogueFwdINS6_IJSA_SC_SB_EEES9_SE_SG_Li384ELb1ELb1ELb1ELb0EEENS1_36VarlenDynamicPersistentTileSchedulerILi192ELi128ELi384ELi128ELb1ELb1ELb1ELb1ELb0ELb1EEEEEEEEEvNT_6ParamsE --------------------------
	.section	.text._ZN7cutlass13device_kernelIN5flash11enable_sm90INS1_16FlashAttnFwdSm90INS1_25CollectiveMainloopFwdSm90ILi2EN4cute5tupleIJNS5_1CILi1EEES8_S8_EEENS6_IJNS7_ILi192EEENS7_ILi128EEENS7_ILi64EEEEEELi64ENS_10bfloat16_tEfNS_4arch4Sm90ELb0ELb1ELb1ELb1ELb0ELb0ELb0ELb1ELb1ELb1ELb1ELb0EEENS1_21CollectiveEpilogueFwdINS6_IJSA_SC_SB_EEES9_SE_SG_Li384ELb1ELb1ELb1ELb0EEENS1_36VarlenDynamicPersistentTileSchedulerILi192ELi128ELi384ELi128ELb1ELb1ELb1ELb1ELb0ELb1EEEEEEEEEvNT_6ParamsE,"ax",@progbits
	.align	128
.text._ZN7cutlass13device_kernelIN5flash11enable_sm90INS1_16FlashAttnFwdSm90INS1_25CollectiveMainloopFwdSm90ILi2EN4cute5tupleIJNS5_1CILi1EEES8_S8_EEENS6_IJNS7_ILi192EEENS7_ILi128EEENS7_ILi64EEEEEELi64ENS_10bfloat16_tEfNS_4arch4Sm90ELb0ELb1ELb1ELb1ELb0ELb0ELb0ELb1ELb1ELb1ELb1ELb0EEENS1_21CollectiveEpilogueFwdINS6_IJSA_SC_SB_EEES9_SE_SG_Li384ELb1ELb1ELb1ELb0EEENS1_36VarlenDynamicPersistentTileSchedulerILi192ELi128ELi384ELi128ELb1ELb1ELb1ELb1ELb0ELb1EEEEEEEEEvNT_6ParamsE:
        .type           _ZN7cutlass13device_kernelIN5flash11enable_sm90INS1_16FlashAttnFwdSm90INS1_25CollectiveMainloopFwdSm90ILi2EN4cute5tupleIJNS5_1CILi1EEES8_S8_EEENS6_IJNS7_ILi192EEENS7_ILi128EEENS7_ILi64EEEEEELi64ENS_10bfloat16_tEfNS_4arch4Sm90ELb0ELb1ELb1ELb1ELb0ELb0ELb0ELb1ELb1ELb1ELb1ELb0EEENS1_21CollectiveEpilogueFwdINS6_IJSA_SC_SB_EEES9_SE_SG_Li384ELb1ELb1ELb1ELb0EEENS1_36VarlenDynamicPersistentTileSchedulerILi192ELi128ELi384ELi128ELb1ELb1ELb1ELb1ELb0ELb1EEEEEEEEEvNT_6ParamsE,@function
        .size           _ZN7cutlass13device_kernelIN5flash11enable_sm90INS1_16FlashAttnFwdSm90INS1_25CollectiveMainloopFwdSm90ILi2EN4cute5tupleIJNS5_1CILi1EEES8_S8_EEENS6_IJNS7_ILi192EEENS7_ILi128EEENS7_ILi64EEEEEELi64ENS_10bfloat16_tEfNS_4arch4Sm90ELb0ELb1ELb1ELb1ELb0ELb0ELb0ELb1ELb1ELb1ELb1ELb0EEENS1_21CollectiveEpilogueFwdINS6_IJSA_SC_SB_EEES9_SE_SG_Li384ELb1ELb1ELb1ELb0EEENS1_36VarlenDynamicPersistentTileSchedulerILi192ELi128ELi384ELi128ELb1ELb1ELb1ELb1ELb0ELb1EEEEEEEEEvNT_6ParamsE,(.L_x_14873 - _ZN7cutlass13device_kernelIN5flash11enable_sm90INS1_16FlashAttnFwdSm90INS1_25CollectiveMainloopFwdSm90ILi2EN4cute5tupleIJNS5_1CILi1EEES8_S8_EEENS6_IJNS7_ILi192EEENS7_ILi128EEENS7_ILi64EEEEEELi64ENS_10bfloat16_tEfNS_4arch4Sm90ELb0ELb1ELb1ELb1ELb0ELb0ELb0ELb1ELb1ELb1ELb1ELb0EEENS1_21CollectiveEpilogueFwdINS6_IJSA_SC_SB_EEES9_SE_SG_Li384ELb1ELb1ELb1ELb0EEENS1_36VarlenDynamicPersistentTileSchedulerILi192ELi128ELi384ELi128ELb1ELb1ELb1ELb1ELb0ELb1EEEEEEEEEvNT_6ParamsE)
        .other          _ZN7cutlass13device_kernelIN5flash11enable_sm90INS1_16FlashAttnFwdSm90INS1_25CollectiveMainloopFwdSm90ILi2EN4cute5tupleIJNS5_1CILi1EEES8_S8_EEENS6_IJNS7_ILi192EEENS7_ILi128EEENS7_ILi64EEEEEELi64ENS_10bfloat16_tEfNS_4arch4Sm90ELb0ELb1ELb1ELb1ELb0ELb0ELb0ELb1ELb1ELb1ELb1ELb0EEENS1_21CollectiveEpilogueFwdINS6_IJSA_SC_SB_EEES9_SE_SG_Li384ELb1ELb1ELb1ELb0EEENS1_36VarlenDynamicPersistentTileSchedulerILi192ELi128ELi384ELi128ELb1ELb1ELb1ELb1ELb0ELb1EEEEEEEEEvNT_6ParamsE,@"STO_CUDA_ENTRY STV_DEFAULT"
_ZN7cutlass13device_kernelIN5flash11enable_sm90INS1_16FlashAttnFwdSm90INS1_25CollectiveMainloopFwdSm90ILi2EN4cute5tupleIJNS5_1CILi1EEES8_S8_EEENS6_IJNS7_ILi192EEENS7_ILi128EEENS7_ILi64EEEEEELi64ENS_10bfloat16_tEfNS_4arch4Sm90ELb0ELb1ELb1ELb1ELb0ELb0ELb0ELb1ELb1ELb1ELb1ELb0EEENS1_21CollectiveEpilogueFwdINS6_IJSA_SC_SB_EEES9_SE_SG_Li384ELb1ELb1ELb1ELb0EEENS1_36VarlenDynamicPersistentTileSchedulerILi192ELi128ELi384ELi128ELb1ELb1ELb1ELb1ELb0ELb1EEEEEEEEEvNT_6ParamsE:
        /* <DEDUP_REMOVED lines=18> */
.L_x_13158:
[----:B------:R-:W-:Y:S05]  /*0120*/  BSYNC B0 ;  /* 0x0000000000007941 */ /* 0x000fea0003800000 */
.L_x_13157:
        /* <DEDUP_REMOVED lines=41> */
.L_x_13159:
        /* <DEDUP_REMOVED lines=22> */
.L_x_13160:
        /* <DEDUP_REMOVED lines=18> */
.L_x_13161:
        /* <DEDUP_REMOVED lines=22> */
.L_x_13162:
        /* <DEDUP_REMOVED lines=22> */
.L_x_13163:
[----:B------:R-:W-:Y:S01]  /*0900*/  PLOP3.LUT P0, PT, PT, PT, UP0, 0x80, 0x0 ;  /* 0x000000000000781c */ /* 0x000fe20003f0f008 */
[----:B------:R-:W-:Y:S01]  /*0910*/  UMOV UR36, 0x1 ;  /* 0x0000000100247882 */ /* 0x000fe20000000000 */
[----:B------:R-:W-:Y:S01]  /*0920*/  NOP ;  /* 0x0000000000007918 */ /* 0x000fe20000000000 */
[----:B------:R-:W-:Y:S01]  /*0930*/  USEL UR36, UR36, 0x2, !UP0 ;  /* 0x0000000224247887 */ /* 0x000fe2000c000000 */
[----:B------:R-:W-:Y:S01]  /*0940*/  ULDC.64 UR52, c[0x0][0x208] ;  /* 0x0000820000347ab9 */ /* 0x000fe20000000a00 */
[----:B012-4-:R-:W-:Y:S08]  /*0950*/  BAR.SYNC.DEFER_BLOCKING 0x0 ;  /* 0x0000000000007b1d */ /* 0x017ff00000010000 */
[----:B------:R-:W-:Y:S05]  /*0960*/  @!P0 BRA `(.L_x_13164) ;  /* 0x0000010c00908947 */ /* 0x000fea0003800000 */
.L_x_13165:
        /* <DEDUP_REMOVED lines=29> */
[----:B------:R-:W-:Y:S02]  /*0b40*/  LEA.HI R3, R0, R13, RZ, 0x4 ;  /* 0x0000000d00037211 */ /* 0x000fe400078f20ff */
[----:B------:R-:W-:Y:S01]  /*0b50*/  LOP3.LUT R6, R2, 0xffffff80, RZ, 0xc0, !PT ;  /* 0xffffff8002067812 */ /* 0x000fe200078ec0ff */
[----:B------:R-:W-:Y:S01]  /*0b60*/  IMAD.SHL.U32 R5, R4, 0x20, RZ ;  /* 0x0000002004057824 */ /* 0x000fe200078e00ff */
[----:B------:R-:W-:Y:S02]  /*0b70*/  LOP3.LUT R4, R3, 0x3fffff0, RZ, 0xc0, !PT ;  /* 0x03fffff003047812 */ /* 0x000fe400078ec0ff */
[----:B------:R-:W-:Y:S01]  /*0b80*/  SHF.R.S32.HI R14, RZ, 0x7, R2 ;  /* 0x00000007ff0e7819 */ /* 0x000fe20000011402 */
[----:B------:R-:W-:Y:S01]  /*0b90*/  IMAD.IADD R12, R13, 0x1, -R6 ;  /* 0x000000010d0c7824 */ /* 0x000fe200078e0a06 */
[----:B------:R-:W-:Y:S01]  /*0ba0*/  LOP3.LUT R5, R5, 0xfffffc00, RZ, 0xc0, !PT ;  /* 0xfffffc0005057812 */ /* 0x000fe200078ec0ff */
[----:B------:R-:W-:Y:S01]  /*0bb0*/  IMAD.IADD R4, R13, 0x1, -R4 ;  /* 0x000000010d047824 */ /* 0x000fe200078e0a04 */
[----:B------:R-:W-:Y:S01]  /*0bc0*/  SHF.R.S32.HI R6, RZ, 0x4, R3 ;  /* 0x00000004ff067819 */ /* 0x000fe20000011403 */
[----:B------:R-:W-:Y:S01]  /*0bd0*/  IMAD.HI R2, R14, 0x55555556, RZ ;  /* 0x555555560e027827 */ /* 0x000fe200078e02ff */
[----:B------:R-:W-:-:S02]  /*0be0*/  SHF.R.S32.HI R7, RZ, 0x1f, R12 ;  /* 0x0000001fff077819 */ /* 0x000fc4000001140c */
[----:B------:R-:W-:Y:S01]  /*0bf0*/  LEA.HI R3, R3, R6, RZ, 0x1 ;  /* 0x0000000603037211 */ /* 0x000fe200078f08ff */
[----:B------:R-:W-:Y:S01]  /*0c00*/  IMAD R4, R4, 0x40, R5 ;  /* 0x0000004004047824 */ /* 0x000fe200078e0205 */
[CC--:B------:R-:W-:Y:S02]  /*0c10*/  LEA.HI R5, R7.reuse, R12.reuse, RZ, 0x2 ;  /* 0x0000000c07057211 */ /* 0x0c0fe400078f10ff */
[----:B------:R-:W-:Y:S02]  /*0c20*/  LEA.HI R7, R7, R12, RZ, 0x5 ;  /* 0x0000000c07077211 */ /* 0x000fe400078f28ff */
[--C-:B------:R-:W-:Y:S02]  /*0c30*/  SHF.R.S32.HI R8, RZ, 0x2, R5.reuse ;  /* 0x00000002ff087819 */ /* 0x100fe40000011405 */
[----:B------:R-:W-:Y:S02]  /*0c40*/  SHF.R.S32.HI R9, RZ, 0x1f, R5 ;  /* 0x0000001fff097819 */ /* 0x000fe40000011405 */
[----:B------:R-:W-:-:S02]  /*0c50*/  LOP3.LUT R3, R3, 0x1ffffffe, RZ, 0xc0, !PT ;  /* 0x1ffffffe03037812 */ /* 0x000fc400078ec0ff */
[----:B------:R-:W-:Y:S02]  /*0c60*/  LEA.HI R9, R9, R8, RZ, 0x3 ;  /* 0x0000000809097211 */ /* 0x000fe400078f18ff */
[----:B------:R-:W-:Y:S01]  /*0c70*/  LEA.HI R2, R2, R2, RZ, 0x1 ;  /* 0x0000000202027211 */ /* 0x000fe200078f08ff */
[----:B------:R-:W-:Y:S01]  /*0c80*/  IMAD.IADD R3, R6, 0x1, -R3 ;  /* 0x0000000106037824 */ /* 0x000fe200078e0a03 */
[----:B------:R-:W-:Y:S02]  /*0c90*/  LOP3.LUT R9, R9, 0xfffffff8, RZ, 0xc0, !PT ;  /* 0xfffffff809097812 */ /* 0x000fe400078ec0ff */
[----:B------:R-:W-:Y:S01]  /*0ca0*/  SHF.R.S32.HI R7, RZ, 0x5, R7 ;  /* 0x00000005ff077819 */ /* 0x000fe20000011407 */
[----:B------:R-:W-:Y:S01]  /*0cb0*/  IMAD R2, R2, -0x3, R14 ;  /* 0xfffffffd02027824 */ /* 0x000fe200078e020e */
[-C--:B------:R-:W-:Y:S01]  /*0cc0*/  LEA.HI R10, R0, R13.reuse, RZ, 0x2 ;  /* 0x0000000d000a7211 */ /* 0x080fe200078f10ff */
[----:B------:R-:W-:Y:S01]  /*0cd0*/  IMAD.IADD R8, R8, 0x1, -R9 ;  /* 0x0000000108087824 */ /* 0x000fe200078e0a09 */
[----:B------:R-:W-:Y:S01]  /*0ce0*/  LEA.HI R0, R0, R13, RZ, 0x3 ;  /* 0x0000000d00007211 */ /* 0x000fe200078f18ff */
[----:B------:R-:W-:Y:S01]  /*0cf0*/  IMAD R3, R3, 0x8, R4 ;  /* 0x0000000803037824 */ /* 0x000fe200078e0204 */
[----:B------:R-:W-:Y:S01]  /*0d00*/  LOP3.LUT R10, R10, 0xfffffffc, RZ, 0xc0, !PT ;  /* 0xfffffffc0a0a7812 */ /* 0x000fe200078ec0ff */
[----:B------:R-:W-:Y:S01]  /*0d10*/  IMAD R7, R7, 0x10, R8 ;  /* 0x0000001007077824 */ /* 0x000fe200078e0208 */
[----:B------:R-:W-:-:S02]  /*0d20*/  LOP3.LUT R5, R5, 0x7ffffffc, RZ, 0xc0, !PT ;  /* 0x7ffffffc05057812 */ /* 0x000fc400078ec0ff */
[----:B------:R0:W-:Y:S01]  /*0d30*/  STL [R1+0x38], R3 ;  /* 0x0000380301007387 */ /* 0x0001e20000100800 */
[----:B------:R-:W-:Y:S01]  /*0d40*/  IMAD R2, R2, 0x40, R7 ;  /* 0x0000004002027824 */ /* 0x000fe200078e0207 */
[----:B------:R-:W-:Y:S01]  /*0d50*/  LOP3.LUT R18, R0, 0xfffffff8, RZ, 0xc0, !PT ;  /* 0xfffffff800127812 */ /* 0x000fe200078ec0ff */
[C---:B------:R-:W-:Y:S01]  /*0d60*/  IMAD.IADD R10, R13.reuse, 0x1, -R10 ;  /* 0x000000010d0a7824 */ /* 0x040fe200078e0a0a */
[----:B------:R-:W-:Y:S01]  /*0d70*/  SHF.R.S32.HI R157, RZ, 0x3, R0 ;  /* 0x00000003ff9d7819 */ /* 0x000fe20000011400 */
[----:B------:R-:W-:Y:S01]  /*0d80*/  IMAD.IADD R5, R12, 0x1, -R5 ;  /* 0x000000010c057824 */ /* 0x000fe200078e0a05 */
[----:B------:R1:W-:Y:S01]  /*0d90*/  STL [R1+0x34], R2 ;  /* 0x0000340201007387 */ /* 0x0003e20000100800 */
[----:B------:R-:W-:Y:S02]  /*0da0*/  IMAD.IADD R18, R13, 0x1, -R18 ;  /* 0x000000010d127824 */ /* 0x000fe400078e0a12 */
[----:B------:R-:W-:Y:S01]  /*0db0*/  IMAD.SHL.U32 R16, R5, 0x2, RZ ;  /* 0x0000000205107824 */ /* 0x000fe200078e00ff */
[----:B0-----:R-:W-:Y:S01]  /*0dc0*/  LEA.HI R3, R10, R10, RZ, 0x1 ;  /* 0x0000000a0a037211 */ /* 0x001fe200078f08ff */
[----:B------:R-:W-:-:S02]  /*0dd0*/  IMAD.SHL.U32 R19, R18, 0x8, RZ ;  /* 0x0000000812137824 */ /* 0x000fc400078e00ff */
[C---:B------:R-:W-:Y:S01]  /*0de0*/  VIADD R156, R16.reuse, 0x8 ;  /* 0x00000008109c7836 */ /* 0x040fe20000000000 */
[----:B------:R-:W-:Y:S01]  /*0df0*/  LOP3.LUT R3, R3, 0x1ffffffe, RZ, 0xc0, !PT ;  /* 0x1ffffffe03037812 */ /* 0x000fe200078ec0ff */
        /* <DEDUP_REMOVED lines=12> */
[----:B------:R-:W-:Y:S01]  /*0ec0*/  IMAD.IADD R3, R10, 0x1, -R3 ;  /* 0x000000010a037824 */ /* 0x000fe200078e0a03 */
[----:B------:R-:W-:-:S02]  /*0ed0*/  SHF.R.S32.HI R5, RZ, 0x1f, R152 ;  /* 0x0000001fff057819 */ /* 0x000fc40000011498 */
[----:B------:R-:W-:Y:S01]  /*0ee0*/  SHF.R.S32.HI R4, RZ, 0x1f, R23 ;  /* 0x0000001fff047819 */ /* 0x000fe20000011417 */
[----:B------:R-:W-:Y:S01]  /*0ef0*/  IMAD R17, R3, 0x8, R2 ;  /* 0x0000000803117824 */ /* 0x000fe200078e0202 */
[----:B-1----:R-:W-:-:S07]  /*0f00*/  SHF.R.S32.HI R0, RZ, 0x1f, R22 ;  /* 0x0000001fff007819 */ /* 0x002fce0000011416 */
.L_x_13257:
        /* <DEDUP_REMOVED lines=11> */
[----:B0123--:R-:W-:Y:S02]  /*0fc0*/  IMAD.U32 R2, RZ, RZ, UR8 ;  /* 0x00000008ff027e24 */ /* 0x00ffe4000f8e00ff */
[----:B------:R-:W-:Y:S01]  /*0fd0*/  IMAD.U32 R3, RZ, RZ, UR9 ;  /* 0x00000009ff037e24 */ /* 0x000fe2000f8e00ff */
[----:B------:R-:W-:Y:S02]  /*0fe0*/  @UP1 UIMAD.WIDE UR8, UR6, 0x4, UR10 ;  /* 0x00000004060818a5 */ /* 0x000fe4000f8e020a */
[----:B------:R-:W-:Y:S02]  /*0ff0*/  ULOP3.LUT UR4, UR7, 0xff000000, URZ, 0xc0, !UPT ;  /* 0xff00000007047892 */ /* 0x000fe4000f8ec03f */
[----:B------:R-:W2:Y:S01]  /*1000*/  @P0 LDG.E R2, desc[UR52][R2.64] ;  /* 0x0000003402020981 */ /* 0x000ea2000c1e1900 */
[----:B------:R-:W-:Y:S01]  /*1010*/  ULDC.64 UR10, c[0x0][0xa20] ;  /* 0x00028800000a7ab9 */ /* 0x000fe20000000a00 */
[----:B------:R-:W-:-:S02]  /*1020*/  IMAD.U32 R4, RZ, RZ, UR8 ;  /* 0x00000008ff047e24 */ /* 0x000fc4000f8e00ff */
[----:B------:R-:W-:Y:S01]  /*1030*/  IMAD.U32 R5, RZ, RZ, UR9 ;  /* 0x00000009ff057e24 */ /* 0x000fe2000f8e00ff */
[----:B------:R-:W-:-:S04]  /*1040*/  ULDC.64 UR8, c[0x0][0x418] ;  /* 0x0001060000087ab9 */ /* 0x000fc80000000a00 */
[----:B------:R-:W3:Y:S01]  /*1050*/  @P2 LDG.E R4, desc[UR52][R4.64] ;  /* 0x0000003404042981 */ /* 0x000ee2000c1e1900 */
        /* <DEDUP_REMOVED lines=16> */
[----:B----45:R-:W-:-:S14]  /*1160*/  @P2 BRA `(.L_x_13166) ;  /* 0x0000000000342947 */ /* 0x030fdc0003800000 */
        /* <DEDUP_REMOVED lines=13> */
.L_x_13166:
        /* <DEDUP_REMOVED lines=9> */
.L_x_13167:
        /* <DEDUP_REMOVED lines=13> */
.L_x_13168:
        /* <DEDUP_REMOVED lines=26> */
.L_x_13170:
[----:B------:R-:W-:-:S11]  /*1540*/  UISETP.NE.AND UP1, UPT, UR5, 0x1, UPT ;  /* 0x000000010500788c */ /* 0x000fd6000bf25270 */
[----:B------:R-:W-:Y:S02]  /*1550*/  @UP1 ULDC.64 UR10, c[0x0][0x9e8] ;  /* 0x00027a00000a1ab9 */ /* 0x000fe40000000a00 */
[----:B------:R-:W-:-:S04]  /*1560*/  UIMAD.WIDE.U32 UR6, UR8, UR10, URZ ;  /* 0x0000000a080672a5 */ /* 0x000fc8000f8e003f */
[----:B------:R-:W-:-:S12]  /*1570*/  @UP1 USHF.R.U32.HI UR8, URZ, UR11, UR7 ;  /* 0x0000000b3f081299 */ /* 0x000fd80008011607 */
.L_x_13171:
[----:B------:R-:W-:-:S04]  /*1580*/  UIMAD UR8, UR8, UR5, UR5 ;  /* 0x00000005080872a4 */ /* 0x000fc8000f8e0205 */
[----:B------:R-:W-:-:S04]  /*1590*/  UISETP.LT.AND UP1, UPT, UR4, UR8, UPT ;  /* 0x000000080400728c */ /* 0x000fc8000bf21270 */
[----:B------:R-:W-:-:S12]  /*15a0*/  USEL UR4, UR4, UR8, UP1 ;  /* 0x0000000804047287 */ /* 0x000fd80008800000 */
.L_x_13169:
        /* <DEDUP_REMOVED lines=30> */
.L_x_13173:
[----:B------:R-:W-:-:S11]  /*1790*/  UISETP.NE.AND UP0, UPT, UR5, 0x1, UPT ;  /* 0x000000010500788c */ /* 0x000fd6000bf05270 */
[----:B------:R-:W-:Y:S02]  /*17a0*/  @UP0 ULDC.64 UR10, c[0x0][0x9e8] ;  /* 0x00027a00000a0ab9 */ /* 0x000fe40000000a00 */
[----:B------:R-:W-:-:S04]  /*17b0*/  UIMAD.WIDE.U32 UR8, UR7, UR10, URZ ;  /* 0x0000000a070872a5 */ /* 0x000fc8000f8e003f */
[----:B------:R-:W-:-:S12]  /*17c0*/  @UP0 USHF.R.U32.HI UR7, URZ, UR11, UR9 ;  /* 0x0000000b3f070299 */ /* 0x000fd80008011609 */
.L_x_13174:
[----:B------:R-:W-:-:S04]  /*17d0*/  UIMAD UR5, UR7, UR5, URZ ;  /* 0x00000005070572a4 */ /* 0x000fc8000f8e023f */
[----:B------:R-:W-:-:S04]  /*17e0*/  UISETP.LT.AND UP0, UPT, UR4, UR5, UPT ;  /* 0x000000050400728c */ /* 0x000fc8000bf01270 */
[----:B------:R-:W-:-:S12]  /*17f0*/  USEL UR4, UR4, UR5, !UP0 ;  /* 0x0000000504047287 */ /* 0x000fd8000c000000 */
.L_x_13172:
        /* <DEDUP_REMOVED lines=48> */
.L_x_13175:
[----:B------:R-:W-:Y:S01]  /*1b00*/  UIMAD UR43, UR41, UR4, UR43 ;  /* 0x00000004292b72a4 */ /* 0x000fe2000f8e022b */
[----:B------:R-:W-:Y:S01]  /*1b10*/  IMAD.U32 R88, RZ, RZ, UR6 ;  /* 0x00000006ff587e24 */ /* 0x000fe2000f8e00ff */
[----:B------:R-:W-:Y:S01]  /*1b20*/  PLOP3.LUT P0, PT, PT, PT, PT, 0x80, 0x0 ;  /* 0x000000000000781c */ /* 0x000fe20003f0f070 */
[----:B------:R-:W-:Y:S01]  /*1b30*/  IMAD.U32 R3, RZ, RZ, UR4 ;  /* 0x00000004ff037e24 */ /* 0x000fe2000f8e00ff */
[----:B------:R-:W-:Y:S02]  /*1b40*/  CS2R R20, SRZ ;  /* 0x0000000000147805 */ /* 0x000fe4000001ff00 */
[----:B------:R-:W-:Y:S02]  /*1b50*/  CS2R R118, SRZ ;  /* 0x0000000000767805 */ /* 0x000fe4000001ff00 */
[----:B------:R-:W-:Y:S02]  /*1b60*/  CS2R R116, SRZ ;  /* 0x0000000000747805 */ /* 0x000fe4000001ff00 */
[----:B------:R-:W-:-:S02]  /*1b70*/  CS2R R114, SRZ ;  /* 0x0000000000727805 */ /* 0x000fc4000001ff00 */
[----:B------:R-:W-:Y:S02]  /*1b80*/  VIADDMNMX R88, R3, UR43, R88, PT ;  /* 0x0000002b03587c46 */ /* 0x000fe4000b800158 */
[----:B------:R-:W-:Y:S02]  /*1b90*/  CS2R R112, SRZ ;  /* 0x0000000000707805 */ /* 0x000fe4000001ff00 */
[----:B------:R-:W-:Y:S02]  /*1ba0*/  CS2R R110, SRZ ;  /* 0x00000000006e7805 */ /* 0x000fe4000001ff00 */
[----:B------:R-:W-:Y:S02]  /*1bb0*/  CS2R R108, SRZ ;  /* 0x00000000006c7805 */ /* 0x000fe4000001ff00 */
[----:B------:R-:W-:Y:S02]  /*1bc0*/  ISETP.GT.AND P1, PT, R88, UR43, PT ;  /* 0x0000002b58007c0c */ /* 0x000fe4000bf24270 */
        /* <DEDUP_REMOVED lines=11> */
[----:B------:R-:W0:Y:S01]  /*1c80*/  S2R R0, SR_TID.X ;  /* 0x0000000000007919 */ /* 0x000e220000002100 */
[----:B------:R-:W1:Y:S01]  /*1c90*/  S2UR UR6, SR_CgaCtaId ;  /* 0x00000000000679c3 */ /* 0x000e620000008800 */
[----:B------:R-:W-:Y:S02]  /*1ca0*/  UMOV UR45, 0x400 ;  /* 0x00000400002d7882 */ /* 0x000fe40000000000 */
[----:B-1----:R-:W-:Y:S01]  /*1cb0*/  ULEA UR45, UR6, UR45, 0x18 ;  /* 0x0000002d062d7291 */ /* 0x002fe2000f8ec03f */
[----:B0-----:R-:W-:-:S05]  /*1cc0*/  VIADD R4, R0, 0xffffff80 ;  /* 0xffffff8000047836 */ /* 0x001fca0000000000 */
[----:B------:R-:W-:-:S04]  /*1cd0*/  SHF.R.S32.HI R0, RZ, 0x1f, R4 ;  /* 0x0000001fff007819 */ /* 0x000fc80000011404 */
[----:B------:R-:W-:-:S04]  /*1ce0*/  LEA.HI R0, R0, R4, RZ, 0x7 ;  /* 0x0000000400007211 */ /* 0x000fc800078f38ff */
[----:B------:R-:W-:-:S06]  /*1cf0*/  SHF.R.S32.HI R0, RZ, 0x7, R0 ;  /* 0x00000007ff007819 */ /* 0x000fcc0000011400 */
[----:B------:R-:W0:Y:S02]  /*1d00*/  SHFL.IDX PT, R0, R0, RZ, 0x1f ;  /* 0x00001fff00007589 */ /* 0x000e2400000e0000 */
[----:B0-----:R-:W-:-:S13]  /*1d10*/  R2UR UR44, R0 ;  /* 0x00000000002c72ca */ /* 0x001fda00000e0000 */
        /* <DEDUP_REMOVED lines=26> */
.L_x_13177:
        /* <DEDUP_REMOVED lines=9> */
.L_x_13380:
[----:B------:R-:W-:Y:S05]  /*1f50*/  @!P0 BRA `(.L_x_13179) ;  /* 0x0000000000048947 */ /* 0x000fea0003800000 */
[----:B------:R-:W-:Y:S01]  /*1f60*/  BPT.TRAP 0x1 ;  /* 0x000000040000795c */ /* 0x000fe20000300000 */
.L_x_13179:
[----:B------:R-:W-:Y:S02]  /*1f70*/  IMAD.U32 R90, RZ, RZ, UR47 ;  /* 0x0000002fff5a7e24 */ /* 0x000fe4000f8e00ff */
[----:B0-----:R-:W-:-:S03]  /*1f80*/  IMAD.U32 R3, RZ, RZ, UR50 ;  /* 0x00000032ff037e24 */ /* 0x001fc6000f8e00ff */
[----:B------:R-:W-:Y:S02]  /*1f90*/  LEA R90, R90, UR45, 0x3 ;  /* 0x0000002d5a5a7c11 */ /* 0x000fe4000f8e18ff */
[----:B------:R-:W-:-:S04]  /*1fa0*/  SHF.L.U32 R3, R3, 0x1f, RZ ;  /* 0x0000001f03037819 */ /* 0x000fc800000006ff */
[----:B------:R0:W1:Y:S01]  /*1fb0*/  SYNCS.PHASECHK.TRANS64.TRYWAIT P2, [R90+URZ+0x16830], R3 ;  /* 0x016830035a0075a7 */ /* 0x000062000804017f */
[----:B------:R-:W-:Y:S05]  /*1fc0*/  @!P0 BRA `(.L_x_13180) ;  /* 0x0000000000048947 */ /* 0x000fea0003800000 */
[----:B------:R-:W-:Y:S01]  /*1fd0*/  BPT.TRAP 0x1 ;  /* 0x000000040000795c */ /* 0x000fe20000300000 */
.L_x_13180:
[----:B------:R-:W2:Y:S02]  /*1fe0*/  S2R R0, SR_TID.X ;  /* 0x0000000000007919 */ /* 0x000ea40000002100 */
[----:B--2---:R-:W-:Y:S01]  /*1ff0*/  LOP3.LUT P1, RZ, R0, 0x7f, RZ, 0xc0, !PT ;  /* 0x0000007f00ff7812 */ /* 0x004fe2000782c0ff */
[----:B-1----:R-:W-:-:S12]  /*2000*/  @P2 BRA `(.L_x_13181) ;  /* 0x0000000000082947 */ /* 0x002fd80003800000 */
[----:B------:R-:W1:Y:S02]  /*2010*/  SYNCS.PHASECHK.TRANS64.TRYWAIT P2, [R90+URZ+0x16830], R3 ;  /* 0x016830035a0075a7 */ /* 0x000e64000804017f */
[----:B-1----:R-:W-:Y:S05]  /*2020*/  @!P2 BRA `(.L_x_13182) ;  /* 0x0000015c0070a947 */ /* 0x002fea0003800000 */
.L_x_13181:
[----:B------:R-:W-:Y:S05]  /*2030*/  WARPSYNC.ALL ;  /* 0x0000000000007948 */ /* 0x000fea0003800000 */
[----:B------:R-:W-:Y:S01]  /*2040*/  UIADD3 UR4, UR45, 0xe400, URZ ;  /* 0x0000e4002d047890 */ /* 0x000fe2000fffe03f */
[----:B------:R-:W-:Y:S01]  /*2050*/  WARPGROUP.ARRIVE ;  /* 0x00000000000079c5 */ /* 0x000fe20000000000 */
[----:B------:R-:W-:Y:S01]  /*2060*/  ULOP3.LUT UR16, UR54, 0x10000, URZ, 0xfc, !UPT ;  /* 0x0001000036107892 */ /* 0x000fe2000f8efc3f */
[----:B01----:R-:W-:Y:S01]  /*2070*/  @!P1 VIADD R90, R90, 0x16840 ;  /* 0x000168405a5a9836 */ /* 0x003fe20000000000 */
[----:B------:R-:W-:Y:S01]  /*2080*/  USHF.R.U32.HI UR4, URZ, 0x4, UR4 ;  /* 0x000000043f047899 */ /* 0x000fe20008011604 */
[----:B------:R-:W-:Y:S01]  /*2090*/  UMOV UR17, 0x40000040 ;  /* 0x4000004000117882 */ /* 0x000fe20000000000 */
[----:B------:R-:W-:-:S02]  /*20a0*/  UMOV UR19, 0x40000040 ;  /* 0x4000004000137882 */ /* 0x000fc40000000000 */
[----:B------:R-:W-:Y:S01]  /*20b0*/  ULOP3.LUT UR4, UR4, 0x3fff, URZ, 0xc0, !UPT ;  /* 0x00003fff04047892 */ /* 0x000fe2000f8ec03f */
[----:B------:R-:W-:Y:S01]  /*20c0*/  @!P1 PRMT R90, RZ, 0x654, R90 ;  /* 0x00000654ff5a9816 */ /* 0x000fe2000000005a */
[----:B------:R-:W-:Y:S01]  /*20d0*/  UMOV UR5, 0x40000040 ;  /* 0x4000004000057882 */ /* 0x000fe20000000000 */
[----:B------:R-:W-:Y:S01]  /*20e0*/  UMOV UR7, 0x40000040 ;  /* 0x4000004000077882 */ /* 0x000fe20000000000 */
[----:B------:R-:W-:Y:S02]  /*20f0*/  ULOP3.LUT UR20, UR4, 0x10000, URZ, 0xfc, !UPT ;  /* 0x0001000004147892 */ /* 0x000fe4000f8efc3f */
[----:B------:R-:W-:Y:S02]  /*2100*/  UIADD3 UR4, UR16, 0x2, URZ ;  /* 0x0000000210047890 */ /* 0x000fe4000fffe03f */
[----:B------:R-:W-:Y:S02]  /*2110*/  ULEA UR18, UR47, UR20, 0xa ;  /* 0x000000142f127291 */ /* 0x000fe4000f8e503f */
[----:B------:R-:W-:-:S02]  /*2120*/  UIADD3 UR8, UR16, 0x4, URZ ;  /* 0x0000000410087890 */ /* 0x000fc4000fffe03f */
[----:B------:R-:W-:Y:S02]  /*2130*/  UIADD3 UR6, UR18, 0x2, URZ ;  /* 0x0000000212067890 */ /* 0x000fe4000fffe03f */
[----:B------:R-:W-:Y:S01]  /*2140*/  UIADD3 UR10, UR18, 0x4, URZ ;  /* 0x00000004120a7890 */ /* 0x000fe2000fffe03f */
[----:B------:R-:W-:Y:S02]  /*2150*/  UMOV UR9, 0x40000040 ;  /* 0x4000004000097882 */ /* 0x000fe40000000000 */
[----:B------:R-:W-:Y:S01]  /*2160*/  HGMMA.64x128x16.F32.BF16 R24, gdesc[UR16], RZ, !UPT, gsb0 ;  /* 0x01e00000101879f0 */ /* 0x000fe2000c0018ff */
        /* <DEDUP_REMOVED lines=186> */
.L_x_13185:
[----:B------:R-:W-:-:S06]  /*2d10*/  UISETP.NE.AND UP2, UPT, UR7, 0x1, UPT ;  /* 0x000000010700788c */ /* 0x000fcc000bf45270 */
[----:B------:R-:W-:-:S05]  /*2d20*/  PLOP3.LUT P2, PT, PT, PT, UP2, 0x80, 0x0 ;  /* 0x000000000000781c */ /* 0x000fca0003f4f028 */
[----:B------:R-:W-:-:S08]  /*2d30*/  @UP2 ULDC.64 UR10, c[0x0][0x9e8] ;  /* 0x00027a00000a2ab9 */ /* 0x000fd00000000a00 */
[----:B------:R-:W-:-:S05]  /*2d40*/  @P2 IMAD.HI.U32 R59, R58, UR10, RZ ;  /* 0x0000000a3a3b2c27 */ /* 0x000fca000f8e00ff */
[----:B------:R-:W-:-:S07]  /*2d50*/  @P2 SHF.R.U32.HI R58, RZ, UR11, R59 ;  /* 0x0000000bff3a2c19 */ /* 0x000fce000801163b */
.L_x_13186:
[----:B------:R-:W-:Y:S05]  /*2d60*/  BSYNC B0 ;  /* 0x0000000000007941 */ /* 0x000fea0003800000 */
.L_x_13184:
[----:B------:R-:W-:-:S04]  /*2d70*/  IMAD R59, R58, UR7, -R74 ;  /* 0x000000073a3b7c24 */ /* 0x000fc8000f8e0a4a */
[----:B------:R-:W-:-:S05]  /*2d80*/  IMAD.IADD R59, R59, 0x1, -R16 ;  /* 0x000000013b3b7824 */ /* 0x000fca00078e0a10 */
[----:B------:R-:W-:Y:S02]  /*2d90*/  VIMNMX R73, R73, R59, !PT ;  /* 0x0000003b49497248 */ /* 0x000fe40007fe0100 */
[----:B------:R-:W-:-:S07]  /*2da0*/  VIADDMNMX R72, R59, UR7, R72, PT ;  /* 0x000000073b487c46 */ /* 0x000fce000b800148 */
.L_x_13183:
[----:B------:R-:W2:Y:S01]  /*2db0*/  LDL.LU R79, [R1] ;  /* 0x00000000014f7983 */ /* 0x000ea20000300800 */
[C---:B------:R-:W-:Y:S02]  /*2dc0*/  ISETP.GE.AND P4, PT, R75.reuse, 0x9, PT ;  /* 0x000000094b00780c */ /* 0x040fe40003f86270 */
[C---:B------:R-:W-:Y:S02]  /*2dd0*/  ISETP.GE.AND P2, PT, R75.reuse, 0x2, PT ;  /* 0x000000024b00780c */ /* 0x040fe40003f46270 */
[----:B------:R-:W-:Y:S02]  /*2de0*/  ISETP.GE.AND P5, PT, R75, 0xa, PT ;  /* 0x0000000a4b00780c */ /* 0x000fe40003fa6270 */
[----:B------:R-:W-:-:S04]  /*2df0*/  ISETP.GT.AND P3, PT, R73, 0x1, !P2 ;  /* 0x000000014900780c */ /* 0x000fc80005764270 */
[----:B------:R-:W-:-:S04]  /*2e00*/  ISETP.LT.OR P3, PT, R72, 0x2, P3 ;  /* 0x000000024800780c */ /* 0x000fc80001f61670 */
[----:B------:R-:W-:Y:S02]  /*2e10*/  FSEL R89, R89, -INF , !P3 ;  /* 0xff80000059597808 */ /* 0x000fe40005800000 */
[----:B------:R-:W-:-:S04]  /*2e20*/  ISETP.GT.AND P3, PT, R73, 0x9, !P5 ;  /* 0x000000094900780c */ /* 0x000fc80006f64270 */
[----:B------:R-:W-:-:S04]  /*2e30*/  ISETP.LT.OR P3, PT, R72, 0xa, P3 ;  /* 0x0000000a4800780c */ /* 0x000fc80001f61670 */
[----:B0-----:R-:W-:Y:S02]  /*2e40*/  FSEL R92, R92, -INF , !P3 ;  /* 0xff8000005c5c7808 */ /* 0x001fe40005800000 */
        /* <DEDUP_REMOVED lines=63> */
[----:B------:R-:W-:Y:S01]  /*3240*/  ISETP.GT.AND P3, PT, R73, 0x31, !P4 ;  /* 0x000000314900780c */ /* 0x000fe20006764270 */
[----:B------:R-:W0:Y:S03]  /*3250*/  SHFL.IDX PT, R43, R71, 0x1, 0x1c1f ;  /* 0x003c1f00472b7f89 */ /* 0x000e2600000e0000 */
        /* <DEDUP_REMOVED lines=90> */
[----:B------:R-:W-:-:S02]  /*3800*/  ISETP.LT.OR P4, PT, R72, 0x71, P4 ;  /* 0x000000714800780c */ /* 0x000fc40002781670 */
[----:B0-----:R-:W-:Y:S02]  /*3810*/  VIADDMNMX R68, R43, R77, R76, PT ;  /* 0x0000004d2b447246 */ /* 0x001fe4000380014c */
[----:B------:R-:W-:Y:S01]  /*3820*/  FSEL R40, R69, -INF , !P4 ;  /* 0xff80000045287808 */ /* 0x000fe20006000000 */
[----:B------:R-:W-:Y:S01]  /*3830*/  IMAD.IADD R69, R78, 0x1, R43 ;  /* 0x000000014e457824 */ /* 0x000fe200078e022b */
        /* <DEDUP_REMOVED lines=36> */
.L_x_13189:
[----:B------:R-:W-:-:S06]  /*3a80*/  UISETP.NE.AND UP2, UPT, UR7, 0x1, UPT ;  /* 0x000000010700788c */ /* 0x000fcc000bf45270 */
[----:B------:R-:W-:-:S05]  /*3a90*/  PLOP3.LUT P6, PT, PT, PT, UP2, 0x80, 0x0 ;  /* 0x000000000000781c */ /* 0x000fca0003fcf028 */
[----:B------:R-:W-:-:S08]  /*3aa0*/  @UP2 ULDC.64 UR10, c[0x0][0x9e8] ;  /* 0x00027a00000a2ab9 */ /* 0x000fd00000000a00 */
[----:B------:R-:W-:Y:S01]  /*3ab0*/  @P6 IMAD.HI.U32 R44, R43, UR10, RZ ;  /* 0x0000000a2b2c6c27 */ /* 0x000fe2000f8e00ff */
[----:B------:R-:W-:-:S13]  /*3ac0*/  PLOP3.LUT P6, PT, PT, PT, UP2, 0x80, 0x0 ;  /* 0x000000000000781c */ /* 0x000fda0003fcf028 */
[----:B------:R-:W-:-:S07]  /*3ad0*/  @P6 SHF.R.U32.HI R43, RZ, UR11, R44 ;  /* 0x0000000bff2b6c19 */ /* 0x000fce000801162c */
.L_x_13190:
[----:B------:R-:W-:Y:S05]  /*3ae0*/  BSYNC B0 ;  /* 0x0000000000007941 */ /* 0x000fea0003800000 */
.L_x_13188:
[----:B------:R-:W-:-:S04]  /*3af0*/  IMAD R43, R43, UR7, -R74 ;  /* 0x000000072b2b7c24 */ /* 0x000fc8000f8e0a4a */
[----:B------:R-:W-:-:S05]  /*3b00*/  IMAD.IADD R43, R43, 0x1, -R16 ;  /* 0x000000012b2b7824 */ /* 0x000fca00078e0a10 */
[----:B------:R-:W-:Y:S02]  /*3b10*/  VIMNMX R69, R69, R43, !PT ;  /* 0x0000002b45457248 */ /* 0x000fe40007fe0100 */
[----:B------:R-:W-:-:S07]  /*3b20*/  VIADDMNMX R68, R43, UR7, R68, PT ;  /* 0x000000072b447c46 */ /* 0x000fce000b800144 */
.L_x_13187:
        /* <DEDUP_REMOVED lines=20> */
[----:B------:R-:W-:-:S02]  /*3c70*/  LOP3.LUT P2, RZ, R79, 0x4, RZ, 0xc0, !PT ;  /* 0x000000044fff7812 */ /* 0x000fc4000784c0ff */
[C---:B------:R-:W-:Y:S02]  /*3c80*/  ISETP.LT.OR P4, PT, R68.reuse, 0x72, P4 ;  /* 0x000000724400780c */ /* 0x040fe40002781670 */
[----:B------:R-:W-:Y:S02]  /*3c90*/  ISETP.GT.AND P2, PT, R69, 0x9, !P2 ;  /* 0x000000094500780c */ /* 0x000fe40005744270 */
[C---:B------:R-:W-:Y:S02]  /*3ca0*/  ISETP.LT.OR P5, PT, R68.reuse, 0x79, P5 ;  /* 0x000000794400780c */ /* 0x040fe40002fa1670 */
[----:B------:R-:W-:Y:S02]  /*3cb0*/  ISETP.LT.OR P2, PT, R68, 0xa, P2 ;  /* 0x0000000a4400780c */ /* 0x000fe40001741670 */
[----:B------:R-:W-:Y:S02]  /*3cc0*/  FSEL R34, R34, -INF , !P4 ;  /* 0xff80000022227808 */ /* 0x000fe40006000000 */
[----:B------:R-:W-:-:S02]  /*3cd0*/  FSEL R43, R4, -INF , !P2 ;  /* 0xff800000042b7808 */ /* 0x000fc40005000000 */
[----:B------:R-:W-:Y:S02]  /*3ce0*/  ISETP.GT.AND P2, PT, R69, 0x10, !P6 ;  /* 0x000000104500780c */ /* 0x000fe40007744270 */
[----:B------:R-:W-:Y:S02]  /*3cf0*/  FMNMX.FTZ R4, R70, R89, !PT ;  /* 0x0000005946047209 */ /* 0x000fe40007810000 */
[----:B------:R-:W-:Y:S02]  /*3d00*/  ISETP.LT.OR P2, PT, R68, 0x11, P2 ;  /* 0x000000114400780c */ /* 0x000fe40001741670 */
[----:B------:R-:W-:Y:S02]  /*3d10*/  LOP3.LUT P6, RZ, R79, 0x8000, RZ, 0xc0, !PT ;  /* 0x000080004fff7812 */ /* 0x000fe400078cc0ff */
        /* <DEDUP_REMOVED lines=71> */
[----:B------:R-:W-:Y:S01]  /*4190*/  ISETP.GT.AND P2, PT, R69, 0x39, !P6 ;  /* 0x000000394500780c */ /* 0x000fe20007744270 */
[----:B------:R-:W0:Y:S01]  /*41a0*/  SHFL.BFLY PT, R4, R7, 0x2, 0x1f ;  /* 0x0c401f0007047f89 */ /* 0x000e2200000e0000 */
[----:B------:R-:W-:Y:S02]  /*41b0*/  LOP3.LUT P6, RZ, R79, 0x10, RZ, 0xc0, !PT ;  /* 0x000000104fff7812 */ /* 0x000fe400078cc0ff */
[----:B------:R-:W-:-:S02]  /*41c0*/  ISETP.LT.OR P2, PT, R68, 0x3a, P2 ;  /* 0x0000003a4400780c */ /* 0x000fc40001741670 */
[----:B------:R-:W-:Y:S02]  /*41d0*/  FSEL R38, R38, -INF , !P5 ;  /* 0xff80000026267808 */ /* 0x000fe40006800000 */
[----:B------:R-:W-:Y:S02]  /*41e0*/  FSEL R20, R20, -INF , !P2 ;  /* 0xff80000014147808 */ /* 0x000fe40005000000 */
[----:B------:R-:W-:-:S04]  /*41f0*/  LOP3.LUT P2, RZ, R79, 0x4000, RZ, 0xc0, !PT ;  /* 0x000040004fff7812 */ /* 0x000fc8000784c0ff */
[----:B------:R-:W-:-:S04]  /*4200*/  ISETP.GT.AND P2, PT, R69, 0x40, !P2 ;  /* 0x000000404500780c */ /* 0x000fc80005744270 */
[----:B------:R-:W-:-:S04]  /*4210*/  ISETP.LT.OR P2, PT, R68, 0x41, P2 ;  /* 0x000000414400780c */ /* 0x000fc80001741670 */
[----:B------:R-:W-:Y:S02]  /*4220*/  FSEL R25, R25, -INF , !P2 ;  /* 0xff80000019197808 */ /* 0x000fe40005000000 */
[----:B------:R-:W-:Y:S02]  /*4230*/  LOP3.LUT P2, RZ, R79, 0x2000, RZ, 0xc0, !PT ;  /* 0x000020004fff7812 */ /* 0x000fe4000784c0ff */
[----:B0-----:R-:W-:Y:S02]  /*4240*/  FMNMX.FTZ R47, R7, R4, !PT ;  /* 0x00000004072f7209 */ /* 0x001fe40007810000 */
[----:B------:R-:W-:-:S03]  /*4250*/  ISETP.GT.AND P2, PT, R69, 0x41, !P2 ;  /* 0x000000414500780c */ /* 0x000fc60005744270 */
[----:B------:R-:W0:Y:S01]  /*4260*/  SHFL.BFLY PT, R4, R47, 0x1, 0x1f ;  /* 0x0c201f002f047f89 */ /* 0x000e2200000e0000 */
[----:B------:R-:W-:-:S04]  /*4270*/  ISETP.LT.OR P2, PT, R68, 0x42, P2 ;  /* 0x000000424400780c */ /* 0x000fc80001741670 */
        /* <DEDUP_REMOVED lines=8> */
[----:B------:R-:W-:Y:S01]  /*4300*/  FMUL.FTZ R73, R4, UR22 ;  /* 0x0000001604497c20 */ /* 0x000fe20008410000 */
        /* <DEDUP_REMOVED lines=41> */
[----:B------:R-:W-:Y:S01]  /*45a0*/  LOP3.LUT P2, RZ, R79, 0x4000000, RZ, 0xc0, !PT ;  /* 0x040000004fff7812 */ /* 0x000fe2000784c0ff */
        /* <DEDUP_REMOVED lines=15> */
[----:B------:R-:W-:Y:S01]  /*46a0*/  FSEL R58, R33, -INF , !P3 ;  /* 0xff800000213a7808 */ /* 0x000fe20005800000 */
[--C-:B------:R-:W-:Y:S01]  /*46b0*/  FFMA.FTZ R33, R57, UR22, -R73.reuse ;  /* 0x0000001639217c23 */ /* 0x100fe20008010849 */
[----:B------:R-:W-:Y:S01]  /*46c0*/  FMNMX.FTZ R70, R6, R7, !PT ;  /* 0x0000000706467209 */ /* 0x000fe20007810000 */
[--C-:B------:R-:W-:Y:S01]  /*46d0*/  FFMA.FTZ R136, R63, UR22, -R73.reuse ;  /* 0x000000163f887c23 */ /* 0x100fe20008010849 */
[----:B------:R-:W-:Y:S01]  /*46e0*/  ISETP.GT.AND P6, PT, R69, 0x79, !P6 ;  /* 0x000000794500780c */ /* 0x000fe200077c4270 */
[----:B------:R-:W1:Y:S01]  /*46f0*/  MUFU.EX2 R150, R150 ;  /* 0x0000009600967308 */ /* 0x000e620000000800 */
        /* <DEDUP_REMOVED lines=30> */
[----:B------:R-:W3:Y:S02]  /*48e0*/  MUFU.EX2 R144, R144 ;  /* 0x0000009000907308 */ /* 0x000ee40000000800 */
[----:B------:R-:W-:-:S04]  /*48f0*/  FMNMX.FTZ R7, R21, R60, !PT ;  /* 0x0000003c15077209 */ /* 0x000fc80007810000 */
[----:B------:R-:W-:Y:S02]  /*4900*/  FMNMX.FTZ R60, R20, R7, !PT ;  /* 0x00000007143c7209 */ /* 0x000fe40007810000 */
[----:B------:R-:W4:Y:S02]  /*4910*/  MUFU.EX2 R67, R67 ;  /* 0x0000004300437308 */ /* 0x000f240000000800 */
[----:B------:R-:W-:-:S04]  /*4920*/  FMNMX.FTZ R7, R25, R60, !PT ;  /* 0x0000003c19077209 */ /* 0x000fc80007810000 */
[----:B------:R-:W-:Y:S02]  /*4930*/  FMNMX.FTZ R60, R24, R7, !PT ;  /* 0x00000007183c7209 */ /* 0x000fe40007810000 */
[----:B------:R-:W5:Y:S02]  /*4940*/  MUFU.EX2 R146, R146 ;  /* 0x0000009200927308 */ /* 0x000f640000000800 */
        /* <DEDUP_REMOVED lines=36> */
[----:B------:R-:W-:-:S03]  /*4b90*/  PLOP3.LUT P2, PT, PT, PT, UP1, 0x40, 0x0 ;  /* 0x000000000000781c */ /* 0x000fc60003f4e818 */
[--C-:B------:R-:W-:Y:S01]  /*4ba0*/  FFMA.FTZ R149, R0, UR22, -R73.reuse ;  /* 0x0000001600957c23 */ /* 0x100fe20008010849 */
        /* <DEDUP_REMOVED lines=14> */
[----:B------:R-:W0:Y:S01]  /*4c90*/  MUFU.EX2 R0, R0 ;  /* 0x0000000000007308 */ /* 0x000e220000000800 */
[--C-:B------:R-:W-:Y:S01]  /*4ca0*/  FFMA.FTZ R143, R13, UR22, -R73.reuse ;  /* 0x000000160d8f7c23 */ /* 0x100fe20008010849 */
[--C-:B------:R-:W-:Y:S01]  /*4cb0*/  FFMA.FTZ R12, R12, UR22, -R73.reuse ;  /* 0x000000160c0c7c23 */ /* 0x100fe20008010849 */
[----:B----4-:R-:W-:Y:S01]  /*4cc0*/  FADD.FTZ R3, R67, R40 ;  /* 0x0000002843037221 */ /* 0x010fe20000010000 */
[--C-:B------:R-:W-:Y:S01]  /*4cd0*/  FFMA.FTZ R137, R15, UR22, -R73.reuse ;  /* 0x000000160f897c23 */ /* 0x100fe20008010849 */
[--C-:B------:R-:W-:Y:S01]  /*4ce0*/  FFMA.FTZ R131, R32, UR22, -R73.reuse ;  /* 0x0000001620837c23 */ /* 0x100fe20008010849 */
[----:B------:R-:W-:Y:S01]  /*4cf0*/  FFMA.FTZ R14, R14, UR22, -R73 ;  /* 0x000000160e0e7c23 */ /* 0x000fe20008010849 */
[----:B-----5:R-:W-:Y:S01]  /*4d00*/  FADD.FTZ R40, R146, R3 ;  /* 0x0000000392287221 */ /* 0x020fe20000010000 */
        /* <DEDUP_REMOVED lines=9> */
[--C-:B------:R-:W-:Y:S01]  /*4da0*/  FFMA.FTZ R26, R26, UR22, -R73.reuse ;  /* 0x000000161a1a7c23 */ /* 0x100fe20008010849 */
[--C-:B------:R-:W-:Y:S01]  /*4db0*/  FFMA.FTZ R129, R30, UR22, -R73.reuse ;  /* 0x000000161e817c23 */ /* 0x100fe20008010849 */
[----:B------:R-:W-:Y:S01]  /*4dc0*/  FADD.FTZ R3, R59, R40 ;  /* 0x000000283b037221 */ /* 0x000fe20000010000 */
[----:B0-----:R-:W-:Y:S01]  /*4dd0*/  FADD.FTZ R40, R149, R0 ;  /* 0x0000000095287221 */ /* 0x001fe20000010000 */
[--C-:B------:R-:W-:Y:S01]  /*4de0*/  FFMA.FTZ R30, R29, UR22, -R73.reuse ;  /* 0x000000161d1e7c23 */ /* 0x100fe20008010849 */
[----:B------:R-:W-:Y:S01]  /*4df0*/  FFMA.FTZ R31, R31, UR22, -R73 ;  /* 0x000000161f1f7c23 */ /* 0x000fe20008010849 */
[----:B------:R-:W-:Y:S01]  /*4e00*/  FADD.FTZ R42, R142, R3 ;  /* 0x000000038e2a7221 */ /* 0x000fe20000010000 */
[----:B------:R-:W0:Y:S01]  /*4e10*/  MUFU.EX2 R145, R145 ;  /* 0x0000009100917308 */ /* 0x000e220000000800 */
[----:B-1----:R-:W-:Y:S01]  /*4e20*/  FADD.FTZ R3, R151, R40 ;  /* 0x0000002897037221 */ /* 0x002fe20000010000 */
[--C-:B------:R-:W-:Y:S01]  /*4e30*/  FFMA.FTZ R36, R36, UR22, -R73.reuse ;  /* 0x0000001624247c23 */ /* 0x100fe20008010849 */
[----:B------:R-:W-:Y:S01]  /*4e40*/  FADD.FTZ R5, R61, R42 ;  /* 0x0000002a3d057221 */ /* 0x000fe20000010000 */
[--C-:B------:R-:W-:Y:S01]  /*4e50*/  FFMA.FTZ R35, R35, UR22, -R73.reuse ;  /* 0x0000001623237c23 */ /* 0x100fe20008010849 */
[--C-:B------:R-:W-:Y:S01]  /*4e60*/  FFMA.FTZ R45, R45, UR22, -R73.reuse ;  /* 0x000000162d2d7c23 */ /* 0x100fe20008010849 */
[----:B------:R-:W-:Y:S01]  /*4e70*/  FFMA.FTZ R58, R58, UR22, -R73 ;  /* 0x000000163a3a7c23 */ /* 0x000fe20008010849 */
[----:B------:R-:W-:Y:S01]  /*4e80*/  FADD.FTZ R42, R136, R5 ;  /* 0x00000005882a7221 */ /* 0x000fe20000010000 */
[----:B------:R-:W1:Y:S01]  /*4e90*/  MUFU.EX2 R6, R6 ;  /* 0x0000000600067308 */ /* 0x000e620000000800 */
[----:B--2---:R-:W-:Y:S01]  /*4ea0*/  FADD.FTZ R40, R2, R3 ;  /* 0x0000000302287221 */ /* 0x004fe20000010000 */
[--C-:B------:R-:W-:Y:S01]  /*4eb0*/  FFMA.FTZ R34, R34, UR22, -R73.reuse ;  /* 0x0000001622227c23 */ /* 0x100fe20008010849 */
[----:B------:R-:W-:Y:S01]  /*4ec0*/  FADD.FTZ R5, R63, R42 ;  /* 0x0000002a3f057221 */ /* 0x000fe20000010000 */
[----:B------:R-:W-:Y:S01]  /*4ed0*/  F2FP.BF16.F32.PACK_AB R149, R0, R149 ;  /* 0x000000950095723e */ /* 0x000fe200000010ff */
[--C-:B------:R-:W-:Y:S01]  /*4ee0*/  FFMA.FTZ R38, R38, UR22, -R73.reuse ;  /* 0x0000001626267c23 */ /* 0x100fe20008010849 */
[----:B------:R-:W-:Y:S01]  /*4ef0*/  FFMA.FTZ R57, R57, UR22, -R73 ;  /* 0x0000001639397c23 */ /* 0x000fe20008010849 */
[----:B------:R-:W-:Y:S01]  /*4f00*/  FADD.FTZ R42, R138, R5 ;  /* 0x000000058a2a7221 */ /* 0x000fe20000010000 */
[----:B------:R-:W2:Y:S01]  /*4f10*/  MUFU.EX2 R147, R147 ;  /* 0x0000009300937308 */ /* 0x000ea20000000800 */
[----:B0-----:R-:W-:Y:S01]  /*4f20*/  FADD.FTZ R3, R145, R40 ;  /* 0x0000002891037221 */ /* 0x001fe20000010000 */
[----:B------:R-:W-:Y:S01]  /*4f30*/  F2FP.BF16.F32.PACK_AB R151, R2, R151 ;  /* 0x000000970297723e */ /* 0x000fe200000010ff */
[----:B------:R-:W-:Y:S01]  /*4f40*/  FADD.FTZ R5, R65, R42 ;  /* 0x0000002a41057221 */ /* 0x000fe20000010000 */
[----:B------:R-:W-:-:S02]  /*4f50*/  F2FP.BF16.F32.PACK_AB R148, R47, R148 ;  /* 0x000000942f94723e */ /* 0x000fc400000010ff */
[----:B------:R-:W-:Y:S02]  /*4f60*/  F2FP.BF16.F32.PACK_AB R150, R49, R150 ;  /* 0x000000963196723e */ /* 0x000fe400000010ff */
[----:B------:R-:W0:Y:S01]  /*4f70*/  MUFU.EX2 R8, R8 ;  /* 0x0000000800087308 */ /* 0x000e220000000800 */
[----:B-1----:R-:W-:Y:S01]  /*4f80*/  FADD.FTZ R40, R6, R3 ;  /* 0x0000000306287221 */ /* 0x002fe20000010000 */
[----:B------:R-:W-:Y:S02]  /*4f90*/  F2FP.BF16.F32.PACK_AB R144, R67, R144 ;  /* 0x000000904390723e */ /* 0x000fe400000010ff */
[----:B------:R-:W-:Y:S02]  /*4fa0*/  F2FP.BF16.F32.PACK_AB R146, R71, R146 ;  /* 0x000000924792723e */ /* 0x000fe400000010ff */
[----:B------:R-:W-:Y:S02]  /*4fb0*/  F2FP.BF16.F32.PACK_AB R140, R59, R140 ;  /* 0x0000008c3b8c723e */ /* 0x000fe400000010ff */
[----:B------:R-:W1:Y:S01]  /*4fc0*/  MUFU.EX2 R141, R141 ;  /* 0x0000008d008d7308 */ /* 0x000e620000000800 */
[----:B--2---:R-:W-:Y:S01]  /*4fd0*/  FADD.FTZ R3, R147, R40 ;  /* 0x0000002893037221 */ /* 0x004fe20000010000 */
[----:B------:R-:W-:Y:S01]  /*4fe0*/  FADD.FTZ R40, R132, R5 ;  /* 0x0000000584287221 */ /* 0x000fe20000010000 */
[----:B------:R-:W-:-:S02]  /*4ff0*/  F2FP.BF16.F32.PACK_AB R142, R61, R142 ;  /* 0x0000008e3d8e723e */ /* 0x000fc400000010ff */
[----:B------:R-:W-:Y:S01]  /*5000*/  F2FP.BF16.F32.PACK_AB R136, R63, R136 ;  /* 0x000000883f88723e */ /* 0x000fe200000010ff */
[----:B------:R-:W-:Y:S01]  /*5010*/  FADD.FTZ R9, R33, R40 ;  /* 0x0000002821097221 */ /* 0x000fe20000010000 */
[----:B------:R-:W-:Y:S01]  /*5020*/  F2FP.BF16.F32.PACK_AB R138, R65, R138 ;  /* 0x0000008a418a723e */ /* 0x000fe200000010ff */
[----:B------:R-:W2:Y:S01]  /*5030*/  MUFU.EX2 R10, R10 ;  /* 0x0000000a000a7308 */ /* 0x000ea20000000800 */
[----:B0-----:R-:W-:Y:S01]  /*5040*/  FADD.FTZ R32, R8, R3 ;  /* 0x0000000308207221 */ /* 0x001fe20000010000 */
[----:B------:R-:W-:Y:S01]  /*5050*/  FFMA.FTZ R3, R28, UR22, -R73 ;  /* 0x000000161c037c23 */ /* 0x000fe20008010849 */
[----:B------:R-:W-:Y:S02]  /*5060*/  F2FP.BF16.F32.PACK_AB R132, R33, R132 ;  /* 0x000000842184723e */ /* 0x000fe400000010ff */
[----:B------:R-:W-:Y:S02]  /*5070*/  F2FP.BF16.F32.PACK_AB R145, R6, R145 ;  /* 0x000000910691723e */ /* 0x000fe400000010ff */
[----:B------:R-:W-:Y:S01]  /*5080*/  F2FP.BF16.F32.PACK_AB R147, R8, R147 ;  /* 0x000000930893723e */ /* 0x000fe200000010ff */
        /* <DEDUP_REMOVED lines=81> */
[----:B------:R-:W-:-:S05]  /*55a0*/  VIADD R0, R88, 0xfffffffe ;  /* 0xfffffffe58007836 */ /* 0x000fca0000000000 */
[----:B------:R-:W0:Y:S01]  /*55b0*/  MUFU.EX2 R39, R39 ;  /* 0x0000002700277308 */ /* 0x000e220000000800 */
[----:B-1----:R-:W-:-:S07]  /*55c0*/  FADD.FTZ R42, R122, R9 ;  /* 0x000000097a2a7221 */ /* 0x002fce0000010000 */
[----:B------:R-:W1:Y:S01]  /*55d0*/  MUFU.EX2 R57, R57 ;  /* 0x0000003900397308 */ /* 0x000e620000000800 */
[----:B--2---:R-:W-:Y:S01]  /*55e0*/  FADD.FTZ R2, R38, R5 ;  /* 0x0000000526027221 */ /* 0x004fe20000010000 */
[C---:B0-----:R-:W-:Y:S01]  /*55f0*/  FADD.FTZ R3, R39.reuse, R42 ;  /* 0x0000002a27037221 */ /* 0x041fe20000010000 */
[----:B------:R-:W-:Y:S02]  /*5600*/  F2FP.BF16.F32.PACK_AB R122, R39, R122 ;  /* 0x0000007a277a723e */ /* 0x000fe400000010ff */
        /* <DEDUP_REMOVED lines=13> */
.L_x_13192:
[----:B------:R-:W-:-:S11]  /*56e0*/  UISETP.NE.AND UP2, UPT, UR7, 0x1, UPT ;  /* 0x000000010700788c */ /* 0x000fd6000bf45270 */
[----:B------:R-:W-:Y:S02]  /*56f0*/  @UP2 ULDC.64 UR18, c[0x0][0x9e8] ;  /* 0x00027a0000122ab9 */ /* 0x000fe40000000a00 */
[----:B------:R-:W-:-:S04]  /*5700*/  UIMAD.WIDE.U32 UR10, UR14, UR18, URZ ;  /* 0x000000120e0a72a5 */ /* 0x000fc8000f8e003f */
[----:B------:R-:W-:-:S12]  /*5710*/  @UP2 USHF.R.U32.HI UR14, URZ, UR19, UR11 ;  /* 0x000000133f0e2299 */ /* 0x000fd8000801160b */
.L_x_13193:
[----:B------:R-:W-:-:S04]  /*5720*/  UIMAD UR7, UR14, UR7, UR7 ;  /* 0x000000070e0772a4 */ /* 0x000fc8000f8e0207 */
[----:B------:R-:W-:-:S04]  /*5730*/  UISETP.LT.AND UP2, UPT, UR6, UR7, UPT ;  /* 0x000000070600728c */ /* 0x000fc8000bf41270 */
[----:B------:R-:W-:-:S12]  /*5740*/  USEL UR6, UR6, UR7, UP2 ;  /* 0x0000000706067287 */ /* 0x000fd80009000000 */
.L_x_13191:
        /* <DEDUP_REMOVED lines=21> */
[----:B------:R-:W-:-:S13]  /*58a0*/  ISETP.GE.AND P2, PT, R0, UR28, PT ;  /* 0x0000001c00007c0c */ /* 0x000fda000bf46270 */
[----:B------:R-:W-:Y:S05]  /*58b0*/  @!P2 BRA `(.L_x_13194) ;  /* 0x000000340078a947 */ /* 0x000fea0003800000 */
[----:B------:R-:W-:Y:S01]  /*58c0*/  IMAD.MOV.U32 R119, RZ, RZ, RZ ;  /* 0x000000ffff777224 */ /* 0x000fe200078e00ff */
[----:B------:R-:W-:Y:S01]  /*58d0*/  ULDC UR23, c[0x0][0x9e4] ;  /* 0x0002790000177ab9 */ /* 0x000fe20000000800 */
[----:B------:R-:W-:Y:S01]  /*58e0*/  ULDC UR25, c[0x0][0x9d8] ;  /* 0x0002760000197ab9 */ /* 0x000fe20000000800 */
[----:B------:R-:W-:Y:S01]  /*58f0*/  ULDC UR22, c[0x0][0x988] ;  /* 0x0002620000167ab9 */ /* 0x000fe20000000800 */
[----:B------:R-:W-:-:S05]  /*5900*/  ULDC UR24, c[0x0][0x9e0] ;  /* 0x0002780000187ab9 */ /* 0x000fca0000000800 */
.L_x_13211:
        /* <DEDUP_REMOVED lines=9> */
.L_x_13196:
[----:B------:R-:W-:Y:S01]  /*59a0*/  ULEA UR6, UR27, UR45, 0x3 ;  /* 0x0000002d1b067291 */ /* 0x000fe2000f8e183f */
[----:B------:R-:W-:-:S05]  /*59b0*/  IMAD.U32 R5, RZ, RZ, UR26 ;  /* 0x0000001aff057e24 */ /* 0x000fca000f8e00ff */
[----:B------:R-:W-:-:S04]  /*59c0*/  SHF.L.U32 R5, R5, 0x1f, RZ ;  /* 0x0000001f05057819 */ /* 0x000fc800000006ff */
[----:B------:R0:W1:Y:S01]  /*59d0*/  SYNCS.PHASECHK.TRANS64.TRYWAIT P2, [UR6+0x16830], R5 ;  /* 0x01683005ff0075a7 */ /* 0x0000620008040146 */
[----:B------:R-:W-:Y:S05]  /*59e0*/  @!P0 BRA `(.L_x_13197) ;  /* 0x0000000000048947 */ /* 0x000fea0003800000 */
[----:B------:R-:W-:Y:S01]  /*59f0*/  BPT.TRAP 0x1 ;  /* 0x000000040000795c */ /* 0x000fe20000300000 */
.L_x_13197:
[----:B-1----:R-:W-:Y:S05]  /*5a00*/  @P2 BRA `(.L_x_13195) ;  /* 0x0000000000082947 */ /* 0x002fea0003800000 */
[----:B------:R-:W1:Y:S02]  /*5a10*/  SYNCS.PHASECHK.TRANS64.TRYWAIT P2, [UR6+0x16830], R5 ;  /* 0x01683005ff0075a7 */ /* 0x000e640008040146 */
[----:B-1----:R-:W-:Y:S05]  /*5a20*/  @!P2 BRA `(.L_x_13198) ;  /* 0x000001240004a947 */ /* 0x002fea0003800000 */
.L_x_13195:
        /* <DEDUP_REMOVED lines=27> */
.L_x_13200:
[----:B------:R-:W-:Y:S01]  /*5be0*/  ULEA UR6, UR47, UR45, 0x3 ;  /* 0x0000002d2f067291 */ /* 0x000fe2000f8e183f */
[----:B------:R-:W-:-:S05]  /*5bf0*/  IMAD.U32 R5, RZ, RZ, UR50 ;  /* 0x00000032ff057e24 */ /* 0x000fca000f8e00ff */
[----:B------:R-:W-:-:S04]  /*5c00*/  SHF.L.U32 R5, R5, 0x1f, RZ ;  /* 0x0000001f05057819 */ /* 0x000fc800000006ff */
[----:B------:R0:W1:Y:S01]  /*5c10*/  SYNCS.PHASECHK.TRANS64.TRYWAIT P2, [UR6+0x16850], R5 ;  /* 0x01685005ff0075a7 */ /* 0x0000620008040146 */
[----:B------:R-:W-:Y:S05]  /*5c20*/  @!P0 BRA `(.L_x_13201) ;  /* 0x0000000000048947 */ /* 0x000fea0003800000 */
[----:B------:R-:W-:Y:S01]  /*5c30*/  BPT.TRAP 0x1 ;  /* 0x000000040000795c */ /* 0x000fe20000300000 */
.L_x_13201:
[----:B-1----:R-:W-:Y:S05]  /*5c40*/  @P2 BRA `(.L_x_13199) ;  /* 0x0000000000082947 */ /* 0x002fea0003800000 */
[----:B------:R-:W1:Y:S02]  /*5c50*/  SYNCS.PHASECHK.TRANS64.TRYWAIT P2, [UR6+0x16850], R5 ;  /* 0x01685005ff0075a7 */ /* 0x000e640008040146 */
[----:B-1----:R-:W-:Y:S05]  /*5c60*/  @!P2 BRA `(.L_x_13202) ;  /* 0x00000120008ca947 */ /* 0x002fea0003800000 */
.L_x_13199:
[----:B------:R-:W-:Y:S01]  /*5c70*/  UIADD3 UR6, UR45, 0x400, URZ ;  /* 0x000004002d067890 */ /* 0x000fe2000fffe03f */
[----:B------:R-:W-:Y:S01]  /*5c80*/  WARPGROUP.ARRIVE ;  /* 0x00000000000079c5 */ /* 0x000fe20000000000 */
[----:B------:R-:W-:Y:S01]  /*5c90*/  UMOV UR7, 0x40000040 ;  /* 0x4000004000077882 */ /* 0x000fe20000000000 */
[----:B------:R-:W-:Y:S01]  /*5ca0*/  PLOP3.LUT P2, PT, PT, PT, UP0, 0x80, 0x0 ;  /* 0x000000000000781c */ /* 0x000fe20003f4f008 */
[----:B------:R-:W-:Y:S01]  /*5cb0*/  USHF.R.U32.HI UR6, URZ, 0x4, UR6 ;  /* 0x000000043f067899 */ /* 0x000fe20008011606 */
[----:B------:R-:W-:Y:S01]  /*5cc0*/  FMUL.FTZ R8, R26, UR25 ;  /* 0x000000191a087c20 */ /* 0x000fe20008410000 */
[----:B------:R-:W-:Y:S01]  /*5cd0*/  FMUL.FTZ R26, R38, UR25 ;  /* 0x00000019261a7c20 */ /* 0x000fe20008410000 */
[----:B------:R-:W-:Y:S01]  /*5ce0*/  FMUL.FTZ R38, R48, UR25 ;  /* 0x0000001930267c20 */ /* 0x000fe20008410000 */
[----:B------:R-:W-:Y:S01]  /*5cf0*/  ULOP3.LUT UR6, UR6, 0x3fff, URZ, 0xc0, !UPT ;  /* 0x00003fff06067892 */ /* 0x000fe2000f8ec03f */
[----:B------:R-:W-:Y:S01]  /*5d00*/  FMUL.FTZ R48, R56, UR25 ;  /* 0x0000001938307c20 */ /* 0x000fe20008410000 */
[----:B------:R-:W-:Y:S01]  /*5d10*/  PLOP3.LUT P3, PT, PT, PT, UP0, 0x80, 0x0 ;  /* 0x000000000000781c */ /* 0x000fe20003f6f008 */
[----:B------:R-:W-:Y:S01]  /*5d20*/  FMUL.FTZ R56, R64, UR25 ;  /* 0x0000001940387c20 */ /* 0x000fe20008410000 */
[----:B------:R-:W-:Y:S01]  /*5d30*/  ULEA UR10, UR47, UR6, 0xa ;  /* 0x000000062f0a7291 */ /* 0x000fe2000f8e503f */
[----:B------:R-:W-:Y:S01]  /*5d40*/  FMUL.FTZ R64, R72, UR25 ;  /* 0x0000001948407c20 */ /* 0x000fe20008410000 */
[----:B------:R-:W-:Y:S01]  /*5d50*/  FMUL.FTZ R72, R83, UR25 ;  /* 0x0000001953487c20 */ /* 0x000fe20008410000 */
[----:B------:R-:W-:-:S02]  /*5d60*/  VIADD R83, R17, UR39 ;  /* 0x0000002711537c36 */ /* 0x000fc40008000000 */
[----:B------:R-:W-:Y:S01]  /*5d70*/  FMUL.FTZ R14, R32, UR25 ;  /* 0x00000019200e7c20 */ /* 0x000fe20008410000 */
[----:B------:R-:W-:Y:S01]  /*5d80*/  FMUL.FTZ R15, R33, UR25 ;  /* 0x00000019210f7c20 */ /* 0x000fe20008410000 */
[----:B------:R-:W-:Y:S01]  /*5d90*/  IMAD.U32 R33, RZ, RZ, UR27 ;  /* 0x0000001bff217e24 */ /* 0x000fe2000f8e00ff */
[----:B------:R-:W-:Y:S01]  /*5da0*/  UMOV UR6, UR10 ;  /* 0x0000000a00067c82 */ /* 0x000fe20008000000 */
[----:B01----:R-:W-:Y:S01]  /*5db0*/  FMUL.FTZ R5, R24, UR25 ;  /* 0x0000001918057c20 */ /* 0x003fe20008410000 */
[----:B------:R-:W-:Y:S01]  /*5dc0*/  HGMMA.64x64x16.F32.BF16 R88, R148, gdesc[UR4].tnspB, R88, gsb0 ;  /* 0x40e0000494587df0 */ /* 0x000fe20008001858 */
[----:B------:R-:W-:Y:S01]  /*5dd0*/  UIADD3 UR6, UR10, 0x80, URZ ;  /* 0x000000800a067890 */ /* 0x000fe2000fffe03f */
[----:B------:R-:W-:Y:S01]  /*5de0*/  FMUL.FTZ R24, R36, UR25 ;  /* 0x0000001924187c20 */ /* 0x000fe20008410000 */
[----:B------:R-:W-:Y:S01]  /*5df0*/  UMOV UR7, 0x40000040 ;  /* 0x4000004000077882 */ /* 0x000fe20000000000 */
        /* <DEDUP_REMOVED lines=55> */
[----:B------:R-:W-:-:S02]  /*6170*/  IMAD.SHL.U32 R77, R0, 0x80, RZ ;  /* 0x00000080004d7824 */ /* 0x000fc400078e00ff */
[----:B------:R-:W-:Y:S01]  /*6180*/  FMUL.FTZ R75, R87, UR25 ;  /* 0x00000019574b7c20 */ /* 0x000fe20008410000 */
[----:B------:R-:W-:Y:S01]  /*6190*/  IMAD.U32 R80, RZ, RZ, UR46 ;  /* 0x0000002eff507e24 */ /* 0x000fe2000f8e00ff */
[----:B------:R-:W0:Y:S08]  /*61a0*/  MUFU.TANH R5, R5 ;  /* 0x0000000500057308 */ /* 0x000e300000002400 */
[----:B------:R-:W1:Y:S01]  /*61b0*/  MUFU.TANH R6, R6 ;  /* 0x0000000600067308 */ /* 0x000e620000002400 */
[----:B------:R-:W-:-:S02]  /*61c0*/  WARPGROUP.DEPBAR.LE gsb0, 0x0 ;  /* 0x00008000000079c5 */ /* 0x000fc40000010000 */
[----:B------:R-:W-:-:S06]  /*61d0*/  WARPGROUP.ARRIVE ;  /* 0x00000000000079c5 */ /* 0x000fcc0000000000 */
[----:B------:R-:W2:Y:S01]  /*61e0*/  S2R R150, SR_TID.X ;  /* 0x0000000000967919 */ /* 0x000ea20000002100 */
[----:B------:R-:W3:Y:S01]  /*61f0*/  MUFU.TANH R8, R8 ;  /* 0x0000000800087308 */ /* 0x000ee20000002400 */
[----:B------:R-:W-:Y:S01]  /*6200*/  HGMMA.64x64x16.F32.BF16 R88, R144, gdesc[UR4].tnspB, R88, gsb0 ;  /* 0x40e0000490587df0 */ /* 0x000fe20008001858 */
[----:B------:R-:W-:Y:S01]  /*6210*/  UIADD3 UR6, UR10, 0x100, URZ ;  /* 0x000001000a067890 */ /* 0x000fe2000fffe03f */
[----:B------:R-:W-:-:S05]  /*6220*/  UMOV UR7, 0x40000040 ;  /* 0x4000004000077882 */ /* 0x000fca0000000000 */
[----:B------:R-:W4:Y:S08]  /*6230*/  MUFU.TANH R9, R9 ;  /* 0x0000000900097308 */ /* 0x000f300000002400 */
[----:B------:R-:W0:Y:S08]  /*6240*/  MUFU.TANH R10, R10 ;  /* 0x0000000a000a7308 */ /* 0x000e300000002400 */
[----:B------:R-:W0:Y:S01]  /*6250*/  MUFU.TANH R11, R11 ;  /* 0x0000000b000b7308 */ /* 0x000e220000002400 */
[----:B--2---:R-:W-:-:S07]  /*6260*/  SHF.R.U32.HI R151, RZ, 0x7, R150 ;  /* 0x00000007ff977819 */ /* 0x004fce0000011696 */
[----:B------:R-:W2:Y:S08]  /*6270*/  MUFU.TANH R12, R12 ;  /* 0x0000000c000c7308 */ /* 0x000eb00000002400 */
        /* <DEDUP_REMOVED lines=84> */
[----:B------:R-:W-:Y:S01]  /*67c0*/  HGMMA.64x64x16.F32.BF16 R88, R120, gdesc[UR4].tnspB, R88, gsb0 ;  /* 0x40e0000478587df0 */ /* 0x000fe20008001858 */
        /* <DEDUP_REMOVED lines=32> */
.L_x_13205:
[----:B------:R-:W-:-:S05]  /*69d0*/  IMAD.U32 R86, RZ, RZ, UR23 ;  /* 0x00000017ff567e24 */ /* 0x000fca000f8e00ff */
[----:B------:R-:W-:-:S13]  /*69e0*/  ISETP.NE.AND P2, PT, R86, 0x1, PT ;  /* 0x000000015600780c */ /* 0x000fda0003f45270 */
[----:B------:R-:W0:Y:S02]  /*69f0*/  @P2 LDC.64 R32, c[0x0][0x9e8] ;  /* 0x00027a00ff202b82 */ /* 0x000e240000000a00 */
[----:B0-----:R-:W-:-:S05]  /*6a00*/  @P2 IMAD.HI.U32 R32, R84, R32, RZ ;  /* 0x0000002054202227 */ /* 0x001fca00078e00ff */
[----:B------:R-:W-:-:S07]  /*6a10*/  @P2 SHF.R.U32.HI R84, RZ, R33, R32 ;  /* 0x00000021ff542219 */ /* 0x000fce0000011620 */
.L_x_13206:
[----:B------:R-:W-:Y:S05]  /*6a20*/  BSYNC B0 ;  /* 0x0000000000007941 */ /* 0x000fea0003800000 */
.L_x_13204:
[----:B------:R-:W-:-:S04]  /*6a30*/  IMAD R33, R84, R86, -R77 ;  /* 0x0000005654217224 */ /* 0x000fc800078e0a4d */
[----:B------:R-:W-:-:S05]  /*6a40*/  IMAD.IADD R33, R33, 0x1, -R16 ;  /* 0x0000000121217824 */ /* 0x000fca00078e0a10 */
[----:B------:R-:W-:Y:S02]  /*6a50*/  VIADDMNMX R80, R33, R86, R80, PT ;  /* 0x0000005621507246 */ /* 0x000fe40003800150 */
[----:B------:R-:W-:-:S07]  /*6a60*/  VIMNMX R79, R79, R33, !PT ;  /* 0x000000214f4f7248 */ /* 0x000fce0007fe0100 */
.L_x_13203:
        /* <DEDUP_REMOVED lines=115> */
.L_x_13209:
[----:B------:R-:W-:-:S05]  /*71a0*/  IMAD.U32 R80, RZ, RZ, UR23 ;  /* 0x00000017ff507e24 */ /* 0x000fca000f8e00ff */
[----:B------:R-:W-:-:S13]  /*71b0*/  ISETP.NE.AND P3, PT, R80, 0x1, PT ;  /* 0x000000015000780c */ /* 0x000fda0003f65270 */
[----:B------:R-:W0:Y:S02]  /*71c0*/  @P3 LDC.64 R10, c[0x0][0x9e8] ;  /* 0x00027a00ff0a3b82 */ /* 0x000e240000000a00 */
[----:B0-----:R-:W-:-:S05]  /*71d0*/  @P3 IMAD.HI.U32 R10, R83, R10, RZ ;  /* 0x0000000a530a3227 */ /* 0x001fca00078e00ff */
[----:B------:R-:W-:-:S07]  /*71e0*/  @P3 SHF.R.U32.HI R83, RZ, R11, R10 ;  /* 0x0000000bff533219 */ /* 0x000fce000001160a */
.L_x_13210:
[----:B------:R-:W-:Y:S05]  /*71f0*/  BSYNC B0 ;  /* 0x0000000000007941 */ /* 0x000fea0003800000 */
.L_x_13208:
[----:B------:R-:W-:-:S04]  /*7200*/  IMAD R77, R83, R80, -R77 ;  /* 0x00000050534d7224 */ /* 0x000fc800078e0a4d */
[----:B------:R-:W-:-:S05]  /*7210*/  IMAD.IADD R77, R77, 0x1, -R16 ;  /* 0x000000014d4d7824 */ /* 0x000fca00078e0a10 */
[----:B------:R-:W-:Y:S02]  /*7220*/  VIADDMNMX R82, R77, R80, R82, PT ;  /* 0x000000504d527246 */ /* 0x000fe40003800152 */
[----:B------:R-:W-:-:S07]  /*7230*/  VIMNMX R81, R81, R77, !PT ;  /* 0x0000004d51517248 */ /* 0x000fce0007fe0100 */
.L_x_13207:
        /* <DEDUP_REMOVED lines=28> */
[----:B------:R-:W-:Y:S02]  /*7400*/  ISETP.GT.AND P5, PT, R81, RZ, P2 ;  /* 0x000000ff5100720c */ /* 0x000fe400017a4270 */
        /* <DEDUP_REMOVED lines=64> */
[--C-:B------:R-:W-:Y:S01]  /*7810*/  FFMA.FTZ R144, R14, UR22, -R11.reuse ;  /* 0x000000160e907c23 */ /* 0x100fe2000801080b */
[--C-:B------:R-:W-:Y:S01]  /*7820*/  FFMA.FTZ R148, R5, UR22, -R11.reuse ;  /* 0x0000001605947c23 */ /* 0x100fe2000801080b */
[----:B------:R-:W-:Y:S01]  /*7830*/  FMNMX.FTZ R14, R8, R7, !PT ;  /* 0x00000007080e7209 */ /* 0x000fe20007810000 */
[--C-:B------:R-:W-:Y:S01]  /*7840*/  FFMA.FTZ R5, R6, UR22, -R11.reuse ;  /* 0x0000001606057c23 */ /* 0x100fe2000801080b */
[----:B------:R-:W-:Y:S01]  /*7850*/  FSEL R6, R31, -INF , !P3 ;  /* 0xff8000001f067808 */ /* 0x000fe20005800000 */
[--C-:B------:R-:W-:Y:S01]  /*7860*/  FFMA.FTZ R150, R32, UR22, -R11.reuse ;  /* 0x0000001620967c23 */ /* 0x100fe2000801080b */
[----:B------:R0:W-:Y:S01]  /*7870*/  MUFU.EX2 R31, R33 ;  /* 0x00000021001f7308 */ /* 0x0001e20000000800 */
[----:B------:R-:W-:Y:S01]  /*7880*/  ISETP.GT.AND P3, PT, R81, 0x29, P2 ;  /* 0x000000295100780c */ /* 0x000fe20001764270 */
[--C-:B------:R-:W-:Y:S01]  /*7890*/  FFMA.FTZ R32, R53, UR22, -R11.reuse ;  /* 0x0000001635207c23 */ /* 0x100fe2000801080b */
[--C-:B------:R-:W-:Y:S01]  /*78a0*/  FFMA.FTZ R146, R24, UR22, -R11.reuse ;  /* 0x0000001618927c23 */ /* 0x100fe2000801080b */
[--C-:B------:R-:W-:Y:S01]  /*78b0*/  FFMA.FTZ R140, R28, UR22, -R11.reuse ;  /* 0x000000161c8c7c23 */ /* 0x100fe2000801080b */
[----:B------:R-:W-:Y:S01]  /*78c0*/  ISETP.LT.OR P5, PT, R82, 0x2a, P3 ;  /* 0x0000002a5200780c */ /* 0x000fe20001fa1670 */
[--C-:B------:R-:W-:Y:S01]  /*78d0*/  FFMA.FTZ R15, R15, UR22, -R11.reuse ;  /* 0x000000160f0f7c23 */ /* 0x100fe2000801080b */
[----:B------:R-:W-:Y:S01]  /*78e0*/  ISETP.GT.AND P3, PT, R81, 0x31, P2 ;  /* 0x000000315100780c */ /* 0x000fe20001764270 */
[--C-:B------:R-:W-:Y:S01]  /*78f0*/  FFMA.FTZ R25, R25, UR22, -R11.reuse ;  /* 0x0000001619197c23 */ /* 0x100fe2000801080b */
[----:B0-----:R-:W-:Y:S01]  /*7900*/  FMNMX.FTZ R33, R9, R14, !PT ;  /* 0x0000000e09217209 */ /* 0x001fe20007810000 */
        /* <DEDUP_REMOVED lines=21> */
[----:B------:R-:W-:Y:S01]  /*7a60*/  ISETP.GT.AND P3, PT, R81, 0x40, P2 ;  /* 0x000000405100780c */ /* 0x000fe20001764270 */
[--C-:B------:R-:W-:Y:S01]  /*7a70*/  FFMA.FTZ R122, R76, UR22, -R11.reuse ;  /* 0x000000164c7a7c23 */ /* 0x100fe2000801080b */
[----:B------:R-:W-:Y:S01]  /*7a80*/  FMNMX.FTZ R33, R27, R14, !PT ;  /* 0x0000000e1b217209 */ /* 0x000fe20007810000 */
[----:B------:R-:W-:Y:S01]  /*7a90*/  FFMA.FTZ R78, R78, UR22, -R11 ;  /* 0x000000164e4e7c23 */ /* 0x000fe2000801080b */
[----:B------:R-:W-:Y:S01]  /*7aa0*/  FSEL R42, R42, -INF , !P5 ;  /* 0xff8000002a2a7808 */ /* 0x000fe20006800000 */
[----:B------:R-:W-:Y:S01]  /*7ab0*/  MUFU.EX2 R148, R148 ;  /* 0x0000009400947308 */ /* 0x000fe20000000800 */
[----:B------:R-:W-:-:S02]  /*7ac0*/  FMNMX.FTZ R33, R30, R33, !PT ;  /* 0x000000211e217209 */ /* 0x000fc40007810000 */
[----:B------:R-:W-:Y:S02]  /*7ad0*/  ISETP.GT.AND P5, PT, R81, 0x41, P2 ;  /* 0x000000415100780c */ /* 0x000fe400017a4270 */
[----:B------:R-:W-:Y:S02]  /*7ae0*/  FMNMX.FTZ R33, R6, R33, !PT ;  /* 0x0000002106217209 */ /* 0x000fe40007810000 */
[----:B------:R-:W-:Y:S01]  /*7af0*/  ISETP.LT.OR P3, PT, R82, 0x41, P3 ;  /* 0x000000415200780c */ /* 0x000fe20001f61670 */
[----:B------:R-:W-:Y:S01]  /*7b00*/  MUFU.EX2 R5, R5 ;  /* 0x0000000500057308 */ /* 0x000fe20000000800 */
[----:B------:R-:W-:Y:S02]  /*7b10*/  FMNMX.FTZ R14, R36, R33, !PT ;  /* 0x00000021240e7209 */ /* 0x000fe40007810000 */
[----:B------:R-:W-:Y:S02]  /*7b20*/  ISETP.LT.OR P5, PT, R82, 0x42, P5 ;  /* 0x000000425200780c */ /* 0x000fe40002fa1670 */
[----:B------:R-:W-:-:S02]  /*7b30*/  FMNMX.FTZ R33, R37, R14, !PT ;  /* 0x0000000e25217209 */ /* 0x000fc40007810000 */
[----:B------:R-:W-:Y:S01]  /*7b40*/  FSEL R46, R46, -INF , !P3 ;  /* 0xff8000002e2e7808 */ /* 0x000fe20005800000 */
[----:B------:R-:W-:Y:S01]  /*7b50*/  MUFU.EX2 R150, R150 ;  /* 0x0000009600967308 */ /* 0x000fe20000000800 */
[----:B------:R-:W-:Y:S01]  /*7b60*/  FMNMX.FTZ R14, R40, R33, !PT ;  /* 0x00000021280e7209 */ /* 0x000fe20007810000 */
[----:B------:R-:W-:Y:S01]  /*7b70*/  FFMA.FTZ R33, R35, UR22, -R11 ;  /* 0x0000001623217c23 */ /* 0x000fe2000801080b */
[----:B------:R-:W-:Y:S02]  /*7b80*/  ISETP.GT.AND P3, PT, R81, 0x49, P2 ;  /* 0x000000495100780c */ /* 0x000fe40001764270 */
[----:B------:R-:W-:Y:S02]  /*7b90*/  FMNMX.FTZ R35, R41, R14, !PT ;  /* 0x0000000e29237209 */ /* 0x000fe40007810000 */
[----:B------:R-:W-:Y:S01]  /*7ba0*/  FSEL R47, R47, -INF , !P5 ;  /* 0xff8000002f2f7808 */ /* 0x000fe20006800000 */
[----:B------:R-:W-:Y:S01]  /*7bb0*/  MUFU.EX2 R144, R144 ;  /* 0x0000009000907308 */ /* 0x000fe20000000800 */
[----:B------:R-:W-:-:S02]  /*7bc0*/  FMNMX.FTZ R14, R42, R35, !PT ;  /* 0x000000232a0e7209 */ /* 0x000fc40007810000 */
[----:B------:R-:W-:Y:S02]  /*7bd0*/  ISETP.GT.AND P5, PT, R81, 0x50, P2 ;  /* 0x000000505100780c */ /* 0x000fe400017a4270 */
[----:B------:R-:W-:Y:S02]  /*7be0*/  FMNMX.FTZ R35, R43, R14, !PT ;  /* 0x0000000e2b237209 */ /* 0x000fe40007810000 */
[----:B------:R-:W-:Y:S01]  /*7bf0*/  ISETP.LT.OR P3, PT, R82, 0x4a, P3 ;  /* 0x0000004a5200780c */ /* 0x000fe20001f61670 */
[----:B------:R-:W-:Y:S01]  /*7c00*/  MUFU.EX2 R15, R15 ;  /* 0x0000000f000f7308 */ /* 0x000fe20000000800 */
[----:B------:R-:W-:Y:S01]  /*7c10*/  FMNMX.FTZ R14, R46, R35, !PT ;  /* 0x000000232e0e7209 */ /* 0x000fe20007810000 */
[----:B------:R-:W-:Y:S01]  /*7c20*/  FFMA.FTZ R35, R39, UR22, -R11 ;  /* 0x0000001627237c23 */ /* 0x000fe2000801080b */
[----:B------:R-:W-:Y:S02]  /*7c30*/  FSEL R51, R51, -INF , !P3 ;  /* 0xff80000033337808 */ /* 0x000fe40005800000 */
[----:B------:R-:W-:-:S02]  /*7c40*/  FMNMX.FTZ R39, R47, R14, !PT ;  /* 0x0000000e2f277209 */ /* 0x000fc40007810000 */
[----:B------:R-:W-:Y:S01]  /*7c50*/  ISETP.LT.OR P5, PT, R82, 0x51, P5 ;  /* 0x000000515200780c */ /* 0x000fe20002fa1670 */
[----:B------:R-:W-:Y:S01]  /*7c60*/  MUFU.EX2 R146, R146 ;  /* 0x0000009200927308 */ /* 0x000fe20000000800 */
[----:B------:R-:W-:Y:S02]  /*7c70*/  FMNMX.FTZ R14, R50, R39, !PT ;  /* 0x00000027320e7209 */ /* 0x000fe40007810000 */
[----:B------:R-:W-:Y:S02]  /*7c80*/  ISETP.GT.AND P3, PT, R81, 0x58, P2 ;  /* 0x000000585100780c */ /* 0x000fe40001764270 */
[----:B------:R-:W-:Y:S02]  /*7c90*/  FSEL R54, R54, -INF , !P5 ;  /* 0xff80000036367808 */ /* 0x000fe40006800000 */
[----:B------:R-:W-:Y:S01]  /*7ca0*/  FMNMX.FTZ R39, R51, R14, !PT ;  /* 0x0000000e33277209 */ /* 0x000fe20007810000 */
[----:B------:R-:W-:Y:S01]  /*7cb0*/  MUFU.EX2 R25, R25 ;  /* 0x0000001900197308 */ /* 0x000fe20000000800 */
[----:B------:R-:W-:-:S02]  /*7cc0*/  ISETP.GT.AND P5, PT, R81, 0x59, P2 ;  /* 0x000000595100780c */ /* 0x000fc400017a4270 */
[----:B------:R-:W-:Y:S02]  /*7cd0*/  ISETP.LT.OR P3, PT, R82, 0x59, P3 ;  /* 0x000000595200780c */ /* 0x000fe40001f61670 */
[----:B------:R-:W-:Y:S01]  /*7ce0*/  FMNMX.FTZ R14, R54, R39, !PT ;  /* 0x00000027360e7209 */ /* 0x000fe20007810000 */
[----:B------:R-:W-:Y:S01]  /*7cf0*/  FFMA.FTZ R39, R45, UR22, -R11 ;  /* 0x000000162d277c23 */ /* 0x000fe2000801080b */
[----:B------:R-:W-:Y:S01]  /*7d00*/  ISETP.LT.OR P5, PT, R82, 0x5a, P5 ;  /* 0x0000005a5200780c */ /* 0x000fe20002fa1670 */
[----:B------:R-:W-:Y:S01]  /*7d10*/  MUFU.EX2 R140, R140 ;  /* 0x0000008c008c7308 */ /* 0x000fe20000000800 */
[----:B------:R-:W-:Y:S02]  /*7d20*/  FSEL R59, R59, -INF , !P3 ;  /* 0xff8000003b3b7808 */ /* 0x000fe40005800000 */
        /* <DEDUP_REMOVED lines=9> */
[----:B------:R-:W-:-:S02]  /*7dc0*/  FSEL R63, R63, -INF , !P3 ;  /* 0xff8000003f3f7808 */ /* 0x000fc40005800000 */
[----:B------:R-:W-:Y:S02]  /*7dd0*/  ISETP.LT.OR P5, PT, R82, 0x69, P5 ;  /* 0x000000695200780c */ /* 0x000fe40002fa1670 */
[----:B------:R-:W-:Y:S01]  /*7de0*/  FMNMX.FTZ R14, R62, R45, !PT ;  /* 0x0000002d3e0e7209 */ /* 0x000fe20007810000 */
[----:B------:R-:W-:Y:S01]  /*7df0*/  FFMA.FTZ R45, R49, UR22, -R11 ;  /* 0x00000016312d7c23 */ /* 0x000fe2000801080b */
        /* <DEDUP_REMOVED lines=15> */
[----:B------:R-:W-:Y:S01]  /*7ef0*/  ISETP.LT.OR P2, PT, R82, 0x7a, P2 ;  /* 0x0000007a5200780c */ /* 0x000fe20001741670 */
[----:B------:R-:W-:Y:S01]  /*7f00*/  MUFU.EX2 R138, R138 ;  /* 0x0000008a008a7308 */ /* 0x000fe20000000800 */
[----:B------:R-:W-:Y:S02]  /*7f10*/  FSEL R14, R73, -INF , !P4 ;  /* 0xff800000490e7808 */ /* 0x000fe40006000000 */
[----:B------:R-:W-:Y:S02]  /*7f20*/  FMNMX.FTZ R53, R72, R49, !PT ;  /* 0x0000003148357209 */ /* 0x000fe40007810000 */
[----:B------:R-:W-:-:S02]  /*7f30*/  FSEL R24, R75, -INF , !P2 ;  /* 0xff8000004b187808 */ /* 0x000fc40005000000 */
[----:B------:R-:W-:Y:S01]  /*7f40*/  FMNMX.FTZ R53, R14, R53, !PT ;  /* 0x000000350e357209 */ /* 0x000fe20007810000 */
[----:B------:R-:W-:Y:S01]  /*7f50*/  MUFU.EX2 R39, R39 ;  /* 0x0000002700277308 */ /* 0x000fe20000000800 */
[----:B------:R-:W-:Y:S02]  /*7f60*/  FSEL R75, R10, RZ, P6 ;  /* 0x000000ff0a4b7208 */ /* 0x000fe40003000000 */
[----:B------:R-:W-:Y:S01]  /*7f70*/  FMNMX.FTZ R28, R24, R53, !PT ;  /* 0x00000035181c7209 */ /* 0x000fe20007810000 */
[--C-:B------:R-:W-:Y:S01]  /*7f80*/  FFMA.FTZ R53, R57, UR22, -R11.reuse ;  /* 0x0000001639357c23 */ /* 0x100fe2000801080b */
[--C-:B------:R-:W-:Y:S01]  /*7f90*/  FFMA.FTZ R57, R61, UR22, -R11.reuse ;  /* 0x000000163d397c23 */ /* 0x100fe2000801080b */
[----:B------:R-:W-:Y:S01]  /*7fa0*/  FADD.FTZ R4, -R75, R4 ;  /* 0x000000044b047221 */ /* 0x000fe20000010100 */
[--C-:B------:R-:W-:Y:S01]  /*7fb0*/  FFMA.FTZ R61, R65, UR22, -R11.reuse ;  /* 0x00000016413d7c23 */ /* 0x100fe2000801080b */
[----:B------:R-:W0:Y:S01]  /*7fc0*/  SHFL.BFLY PT, R73, R28, 0x2, 0x1f ;  /* 0x0c401f001c497f89 */ /* 0x000e2200000e0000 */
[--C-:B------:R-:W-:Y:S01]  /*7fd0*/  FFMA.FTZ R65, R69, UR22, -R11.reuse ;  /* 0x0000001645417c23 */ /* 0x100fe2000801080b */
[----:B------:R-:W-:Y:S01]  /*7fe0*/  FMUL.FTZ R4, R4, UR22 ;  /* 0x0000001604047c20 */ /* 0x000fe20008410000 */
[----:B------:R-:W-:Y:S01]  /*7ff0*/  FFMA.FTZ R69, R74, UR22, -R11 ;  /* 0x000000164a457c23 */ /* 0x000fe2000801080b */
        /* <DEDUP_REMOVED lines=23> */
[----:B0-----:R-:W-:Y:S01]  /*8170*/  FFMA.FTZ R4, R73, R3, R148 ;  /* 0x0000000349047223 */ /* 0x001fe20000010094 */
        /* <DEDUP_REMOVED lines=16> */
[----:B------:R-:W-:Y:S01]  /*8280*/  FFMA.FTZ R135, R50, UR22, -R77 ;  /* 0x0000001632877c23 */ /* 0x000fe2000801084d */
[----:B------:R-:W-:Y:S01]  /*8290*/  FADD.FTZ R4, -R4, R7 ;  /* 0x0000000704047221 */ /* 0x000fe20000010100 */
[----:B------:R-:W-:-:S02]  /*82a0*/  IMAD.U32 R7, RZ, RZ, UR47 ;  /* 0x0000002fff077e24 */ /* 0x000fc4000f8e00ff */
[----:B------:R-:W-:Y:S01]  /*82b0*/  FADD.FTZ R3, R15, R34 ;  /* 0x000000220f037221 */ /* 0x000fe20000010000 */
[----:B------:R-:W-:Y:S01]  /*82c0*/  F2FP.BF16.F32.PACK_AB R148, R5, R148 ;  /* 0x000000940594723e */ /* 0x000fe200000010ff */
[----:B------:R-:W-:Y:S01]  /*82d0*/  FMUL.FTZ R4, R4, UR22 ;  /* 0x0000001604047c20 */ /* 0x000fe20008410000 */
[----:B------:R-:W-:Y:S01]  /*82e0*/  MUFU.EX2 R12, R12 ;  /* 0x0000000c000c7308 */ /* 0x000fe20000000800 */
[----:B------:R-:W-:Y:S01]  /*82f0*/  FADD.FTZ R34, R146, R3 ;  /* 0x0000000392227221 */ /* 0x000fe20000010000 */
[----:B------:R-:W-:Y:S01]  /*8300*/  @!P1 LEA R7, R7, UR45, 0x3 ;  /* 0x0000002d07079c11 */ /* 0x000fe2000f8e18ff */
[--C-:B------:R-:W-:Y:S01]  /*8310*/  FFMA.FTZ R129, R54, UR22, -R77.reuse ;  /* 0x0000001636817c23 */ /* 0x100fe2000801084d */
[--C-:B------:R-:W-:Y:S01]  /*8320*/  FFMA.FTZ R131, R59, UR22, -R77.reuse ;  /* 0x000000163b837c23 */ /* 0x100fe2000801084d */
[----:B------:R-:W-:Y:S01]  /*8330*/  FADD.FTZ R3, R25, R34 ;  /* 0x0000002219037221 */ /* 0x000fe20000010000 */
[----:B------:R-:W-:Y:S01]  /*8340*/  FFMA.FTZ R62, R62, UR22, -R77 ;  /* 0x000000163e3e7c23 */ /* 0x000fe2000801084d */
[----:B------:R-:W-:Y:S01]  /*8350*/  @!P1 VIADD R7, R7, 0x16860 ;  /* 0x0001686007079836 */ /* 0x000fe20000000000 */
        /* <DEDUP_REMOVED lines=10> */
[----:B------:R-:W-:Y:S01]  /*8400*/  @!P1 PRMT R3, RZ, 0x654, R7 ;  /* 0x00000654ff039816 */ /* 0x000fe20000000007 */
[--C-:B------:R-:W-:Y:S01]  /*8410*/  FFMA.FTZ R72, R72, UR22, -R77.reuse ;  /* 0x0000001648487c23 */ /* 0x100fe2000801084d */
[--C-:B------:R-:W-:Y:S01]  /*8420*/  FFMA.FTZ R14, R14, UR22, -R77.reuse ;  /* 0x000000160e0e7c23 */ /* 0x100fe2000801084d */
[----:B------:R-:W-:Y:S01]  /*8430*/  FADD.FTZ R7, R33, R36 ;  /* 0x0000002421077221 */ /* 0x000fe20000010000 */
[----:B------:R2:W-:Y:S01]  /*8440*/  @!P1 SYNCS.ARRIVE.TRANS64.RED.A1T0 RZ, [R3+URZ], RZ ;  /* 0x000000ff03ff99a7 */ /* 0x0005e2000810043f */
[----:B------:R-:W-:Y:S01]  /*8450*/  FFMA.FTZ R24, R24, UR22, -R77 ;  /* 0x0000001618187c23 */ /* 0x000fe2000801084d */
[----:B------:R-:W3:Y:S01]  /*8460*/  MUFU.EX2 R20, R20 ;  /* 0x0000001400147308 */ /* 0x000ee20000000800 */
[----:B------:R-:W-:Y:S01]  /*8470*/  FADD.FTZ R36, R136, R7 ;  /* 0x0000000788247221 */ /* 0x000fe20000010000 */
[----:B------:R-:W-:Y:S01]  /*8480*/  ISETP.GT.AND P2, PT, R0, UR28, PT ;  /* 0x0000001c00007c0c */ /* 0x000fe2000bf44270 */
[----:B------:R-:W-:Y:S01]  /*8490*/  UMOV UR47, UR27 ;  /* 0x0000001b002f7c82 */ /* 0x000fe20008000000 */
[----:B0-----:R-:W-:Y:S01]  /*84a0*/  FMUL.FTZ R90, R90, R4 ;  /* 0x000000045a5a7220 */ /* 0x001fe20000410000 */
[----:B------:R-:W-:Y:S01]  /*84b0*/  FADD.FTZ R7, R35, R36 ;  /* 0x0000002423077221 */ /* 0x000fe20000010000 */
[----:B--2---:R-:W-:Y:S01]  /*84c0*/  FFMA.FTZ R3, R4, R2, R149 ;  /* 0x0000000204037223 */ /* 0x004fe20000010095 */
[--C-:B------:R-:W-:Y:S01]  /*84d0*/  FFMA.FTZ R2, R51, UR22, -R77.reuse ;  /* 0x0000001633027c23 */ /* 0x100fe2000801084d */
[----:B------:R-:W0:Y:S01]  /*84e0*/  MUFU.EX2 R147, R147 ;  /* 0x0000009300937308 */ /* 0x000e220000000800 */
[----:B------:R-:W-:Y:S01]  /*84f0*/  FFMA.FTZ R36, R55, UR22, -R77 ;  /* 0x0000001637247c23 */ /* 0x000fe2000801084d */
[----:B------:R-:W-:Y:S01]  /*8500*/  FADD.FTZ R38, R8, R3 ;  /* 0x0000000308267221 */ /* 0x000fe20000010000 */
[-C--:B------:R-:W-:Y:S01]  /*8510*/  FMUL.FTZ R91, R91, R4.reuse ;  /* 0x000000045b5b7220 */ /* 0x080fe20000410000 */
        /* <DEDUP_REMOVED lines=8> */
[----:B------:R-:W-:Y:S01]  /*85a0*/  FFMA.FTZ R38, R60, UR22, -R77 ;  /* 0x000000163c267c23 */ /* 0x000fe2000801084d */
[-C--:B------:R-:W-:Y:S01]  /*85b0*/  FMUL.FTZ R99, R99, R4.reuse ;  /* 0x0000000463637220 */ /* 0x080fe20000410000 */
[----:B-1----:R-:W-:Y:S01]  /*85c0*/  FADD.FTZ R3, R145, R40 ;  /* 0x0000002891037221 */ /* 0x002fe20000010000 */
[----:B------:R-:W-:Y:S01]  /*85d0*/  FADD.FTZ R42, R132, R7 ;  /* 0x00000007842a7221 */ /* 0x000fe20000010000 */
[----:B------:R-:W1:Y:S01]  /*85e0*/  MUFU.EX2 R141, R141 ;  /* 0x0000008d008d7308 */ /* 0x000e620000000800 */
[-C--:B------:R-:W-:Y:S01]  /*85f0*/  FMUL.FTZ R102, R102, R4.reuse ;  /* 0x0000000466667220 */ /* 0x080fe20000410000 */
[----:B---3--:R-:W-:Y:S01]  /*8600*/  FADD.FTZ R40, R20, R3 ;  /* 0x0000000314287221 */ /* 0x008fe20000010000 */
[----:B------:R-:W-:Y:S01]  /*8610*/  FADD.FTZ R7, R45, R42 ;  /* 0x0000002a2d077221 */ /* 0x000fe20000010000 */
[-C--:B------:R-:W-:Y:S01]  /*8620*/  FMUL.FTZ R103, R103, R4.reuse ;  /* 0x0000000467677220 */ /* 0x080fe20000410000 */
[-C--:B------:R-:W-:Y:S01]  /*8630*/  FMUL.FTZ R106, R106, R4.reuse ;  /* 0x000000046a6a7220 */ /* 0x080fe20000410000 */
[----:B0-----:R-:W-:Y:S01]  /*8640*/  FADD.FTZ R3, R147, R40 ;  /* 0x0000002893037221 */ /* 0x001fe20000010000 */
[----:B------:R-:W-:Y:S01]  /*8650*/  FADD.FTZ R42, R134, R7 ;  /* 0x00000007862a7221 */ /* 0x000fe20000010000 */
[----:B------:R-:W0:Y:S01]  /*8660*/  MUFU.EX2 R6, R6 ;  /* 0x0000000600067308 */ /* 0x000e220000000800 */
[-C--:B------:R-:W-:Y:S01]  /*8670*/  FMUL.FTZ R107, R107, R4.reuse ;  /* 0x000000046b6b7220 */ /* 0x080fe20000410000 */
[----:B--2---:R-:W-:Y:S01]  /*8680*/  FADD.FTZ R40, R26, R3 ;  /* 0x000000031a287221 */ /* 0x004fe20000010000 */
        /* <DEDUP_REMOVED lines=10> */
[----:B------:R-:W-:Y:S01]  /*8730*/  FMUL.FTZ R119, R119, R4 ;  /* 0x0000000477777220 */ /* 0x000fe20000410000 */
[----:B------:R-:W-:Y:S01]  /*8740*/  F2FP.BF16.F32.PACK_AB R150, R31, R150 ;  /* 0x000000961f96723e */ /* 0x000fe200000010ff */
[----:B------:R-:W-:Y:S01]  /*8750*/  FADD.FTZ R42, R130, R7 ;  /* 0x00000007822a7221 */ /* 0x000fe20000010000 */
[----:B------:R-:W1:Y:S01]  /*8760*/  MUFU.EX2 R28, R28 ;  /* 0x0000001c001c7308 */ /* 0x000e620000000800 */
[----:B0-----:R-:W-:Y:S01]  /*8770*/  FADD.FTZ R40, R6, R3 ;  /* 0x0000000306287221 */ /* 0x001fe20000010000 */
[----:B------:R-:W-:Y:S01]  /*8780*/  F2FP.BF16.F32.PACK_AB R144, R15, R144 ;  /* 0x000000900f90723e */ /* 0x000fe200000010ff */
[-C--:B------:R-:W-:Y:S01]  /*8790*/  FMUL.FTZ R88, R88, R73.reuse ;  /* 0x0000004958587220 */ /* 0x080fe20000410000 */
[----:B------:R-:W-:Y:S01]  /*87a0*/  F2FP.BF16.F32.PACK_AB R146, R25, R146 ;  /* 0x000000921992723e */ /* 0x000fe200000010ff */
[-C--:B------:R-:W-:Y:S01]  /*87b0*/  FMUL.FTZ R89, R89, R73.reuse ;  /* 0x0000004959597220 */ /* 0x080fe20000410000 */
[----:B------:R-:W-:Y:S01]  /*87c0*/  F2FP.BF16.F32.PACK_AB R140, R29, R140 ;  /* 0x0000008c1d8c723e */ /* 0x000fe200000010ff */
[-C--:B------:R-:W-:Y:S01]  /*87d0*/  FMUL.FTZ R92, R92, R73.reuse ;  /* 0x000000495c5c7220 */ /* 0x080fe20000410000 */
[----:B------:R-:W0:Y:S01]  /*87e0*/  MUFU.EX2 R137, R137 ;  /* 0x0000008900897308 */ /* 0x000e220000000800 */
        /* <DEDUP_REMOVED lines=26> */
[----:B------:R-:W-:Y:S01]  /*8990*/  FMUL.FTZ R117, R117, R73 ;  /* 0x0000004975757220 */ /* 0x000fe20000410000 */
[----:B------:R-:W-:Y:S01]  /*89a0*/  F2FP.BF16.F32.PACK_AB R149, R8, R149 ;  /* 0x000000950895723e */ /* 0x000fe200000010ff */
[----:B------:R-:W-:Y:S01]  /*89b0*/  VIADD R0, R0, 0xffffffff ;  /* 0xffffffff00007836 */ /* 0x000fe20000000000 */
[----:B------:R-:W-:Y:S01]  /*89c0*/  F2FP.BF16.F32.PACK_AB R151, R12, R151 ;  /* 0x000000970c97723e */ /* 0x000fe200000010ff */
[----:B------:R-:W-:Y:S01]  /*89d0*/  IMAD.MOV.U32 R4, RZ, RZ, R10 ;  /* 0x000000ffff047224 */ /* 0x000fe200078e000a */
[----:B------:R-:W2:Y:S01]  /*89e0*/  MUFU.EX2 R139, R139 ;  /* 0x0000008b008b7308 */ /* 0x000ea20000000800 */
[----:B-1----:R-:W-:Y:S01]  /*89f0*/  FADD.FTZ R40, R30, R3 ;  /* 0x000000031e287221 */ /* 0x002fe20000010000 */
[----:B------:R-:W-:Y:S01]  /*8a00*/  F2FP.BF16.F32.PACK_AB R145, R20, R145 ;  /* 0x000000911491723e */ /* 0x000fe200000010ff */
[----:B------:R-:W-:Y:S01]  /*8a10*/  IMAD.MOV.U32 R7, RZ, RZ, R11 ;  /* 0x000000ffff077224 */ /* 0x000fe200078e000b */
[----:B------:R-:W-:-:S02]  /*8a20*/  F2FP.BF16.F32.PACK_AB R147, R26, R147 ;  /* 0x000000931a93723e */ /* 0x000fc400000010ff */
[----:B------:R-:W-:Y:S02]  /*8a30*/  F2FP.BF16.F32.PACK_AB R141, R6, R141 ;  /* 0x0000008d068d723e */ /* 0x000fe400000010ff */
[----:B------:R-:W1:Y:S01]  /*8a40*/  MUFU.EX2 R61, R61 ;  /* 0x0000003d003d7308 */ /* 0x000e620000000800 */
[----:B0-----:R-:W-:Y:S01]  /*8a50*/  FADD.FTZ R42, R124, R5 ;  /* 0x000000057c2a7221 */ /* 0x001fe20000010000 */
[----:B------:R-:W-:Y:S02]  /*8a60*/  F2FP.BF16.F32.PACK_AB R143, R28, R143 ;  /* 0x0000008f1c8f723e */ /* 0x000fe400000010ff */
[----:B------:R-:W-:-:S04]  /*8a70*/  F2FP.BF16.F32.PACK_AB R137, R30, R137 ;  /* 0x000000891e89723e */ /* 0x000fc800000010ff */
        /* <DEDUP_REMOVED lines=57> */
[----:B------:R-:W-:-:S03]  /*8e10*/  F2FP.BF16.F32.PACK_AB R121, R72, R42 ;  /* 0x0000002a4879723e */ /* 0x000fc600000010ff */
        /* <DEDUP_REMOVED lines=8> */
.L_x_13194:
        /* <DEDUP_REMOVED lines=25> */
.L_x_13213:
[----:B------:R-:W-:-:S11]  /*9030*/  UISETP.NE.AND UP1, UPT, UR14, 0x1, UPT ;  /* 0x000000010e00788c */ /* 0x000fd6000bf25270 */
[----:B------:R-:W-:Y:S02]  /*9040*/  @UP1 ULDC.64 UR18, c[0x0][0x9e8] ;  /* 0x00027a0000121ab9 */ /* 0x000fe40000000a00 */
[----:B------:R-:W-:-:S04]  /*9050*/  UIMAD.WIDE.U32 UR6, UR10, UR18, URZ ;  /* 0x000000120a0672a5 */ /* 0x000fc8000f8e003f */
[----:B------:R-:W-:-:S12]  /*9060*/  @UP1 USHF.R.U32.HI UR10, URZ, UR19, UR7 ;  /* 0x000000133f0a1299 */ /* 0x000fd80008011607 */
.L_x_13214:
[----:B------:R-:W-:-:S04]  /*9070*/  UIMAD UR10, UR10, UR14, URZ ;  /* 0x0000000e0a0a72a4 */ /* 0x000fc8000f8e023f */
[----:B------:R-:W-:-:S04]  /*9080*/  UISETP.LT.AND UP1, UPT, UR11, UR10, UPT ;  /* 0x0000000a0b00728c */ /* 0x000fc8000bf21270 */
[----:B------:R-:W-:-:S12]  /*9090*/  USEL UR11, UR11, UR10, !UP1 ;  /* 0x0000000a0b0b7287 */ /* 0x000fd8000c800000 */
.L_x_13212:
        /* <DEDUP_REMOVED lines=14> */
.L_x_13224:
        /* <DEDUP_REMOVED lines=9> */
.L_x_13217:
[----:B------:R-:W-:Y:S01]  /*9210*/  ULEA UR6, UR47, UR45, 0x3 ;  /* 0x0000002d2f067291 */ /* 0x000fe2000f8e183f */
[----:B------:R-:W-:-:S05]  /*9220*/  IMAD.U32 R4, RZ, RZ, UR50 ;  /* 0x00000032ff047e24 */ /* 0x000fca000f8e00ff */
[----:B------:R-:W-:-:S04]  /*9230*/  SHF.L.U32 R4, R4, 0x1f, RZ ;  /* 0x0000001f04047819 */ /* 0x000fc800000006ff */
[----:B------:R0:W1:Y:S01]  /*9240*/  SYNCS.PHASECHK.TRANS64.TRYWAIT P2, [UR6+0x16830], R4 ;  /* 0x01683004ff0075a7 */ /* 0x0000620008040146 */
[----:B------:R-:W-:Y:S05]  /*9250*/  @!P0 BRA `(.L_x_13218) ;  /* 0x0000000000048947 */ /* 0x000fea0003800000 */
[----:B------:R-:W-:Y:S01]  /*9260*/  BPT.TRAP 0x1 ;  /* 0x000000040000795c */ /* 0x000fe20000300000 */
.L_x_13218:
[----:B-1----:R-:W-:Y:S05]  /*9270*/  @P2 BRA `(.L_x_13216) ;  /* 0x0000000000082947 */ /* 0x002fea0003800000 */
[----:B------:R-:W1:Y:S02]  /*9280*/  SYNCS.PHASECHK.TRANS64.TRYWAIT P2, [UR6+0x16830], R4 ;  /* 0x01683004ff0075a7 */ /* 0x000e640008040146 */
[----:B-1----:R-:W-:Y:S05]  /*9290*/  @!P2 BRA `(.L_x_13219) ;  /* 0x000000ec0018a947 */ /* 0x002fea0003800000 */
.L_x_13216:
        /* <DEDUP_REMOVED lines=27> */
.L_x_13221:
[----:B------:R-:W-:Y:S01]  /*9450*/  ULEA UR6, UR25, UR45, 0x3 ;  /* 0x0000002d19067291 */ /* 0x000fe2000f8e183f */
[----:B------:R-:W-:-:S05]  /*9460*/  IMAD.U32 R4, RZ, RZ, UR26 ;  /* 0x0000001aff047e24 */ /* 0x000fca000f8e00ff */
[----:B------:R-:W-:-:S04]  /*9470*/  SHF.L.U32 R4, R4, 0x1f, RZ ;  /* 0x0000001f04047819 */ /* 0x000fc800000006ff */
[----:B------:R0:W1:Y:S01]  /*9480*/  SYNCS.PHASECHK.TRANS64.TRYWAIT P2, [UR6+0x16850], R4 ;  /* 0x01685004ff0075a7 */ /* 0x0000620008040146 */
[----:B------:R-:W-:Y:S05]  /*9490*/  @!P0 BRA `(.L_x_13222) ;  /* 0x0000000000048947 */ /* 0x000fea0003800000 */
[----:B------:R-:W-:Y:S01]  /*94a0*/  BPT.TRAP 0x1 ;  /* 0x000000040000795c */ /* 0x000fe20000300000 */
.L_x_13222:
[----:B-1----:R-:W-:Y:S05]  /*94b0*/  @P2 BRA `(.L_x_13220) ;  /* 0x0000000000082947 */ /* 0x002fea0003800000 */
[----:B------:R-:W1:Y:S02]  /*94c0*/  SYNCS.PHASECHK.TRANS64.TRYWAIT P2, [UR6+0x16850], R4 ;  /* 0x01685004ff0075a7 */ /* 0x000e640008040146 */
[----:B-1----:R-:W-:Y:S05]  /*94d0*/  @!P2 BRA `(.L_x_13223) ;  /* 0x000000e800a0a947 */ /* 0x002fea0003800000 */
.L_x_13220:
        /* <DEDUP_REMOVED lines=12> */
[----:B------:R-:W-:Y:S01]  /*95a0*/  ULEA UR10, UR25, UR6, 0xa ;  /* 0x00000006190a7291 */ /* 0x000fe2000f8e503f */
[----:B------:R-:W-:Y:S01]  /*95b0*/  FMUL.FTZ R25, R36, UR23 ;  /* 0x0000001724197c20 */ /* 0x000fe20008410000 */
[----:B------:R-:W-:Y:S01]  /*95c0*/  FMUL.FTZ R10, R27, UR23 ;  /* 0x000000171b0a7c20 */ /* 0x000fe20008410000 */
[----:B------:R-:W-:Y:S01]  /*95d0*/  FMUL.FTZ R27, R37, UR23 ;  /* 0x00000017251b7c20 */ /* 0x000fe20008410000 */
[----:B------:R-:W-:Y:S01]  /*95e0*/  FMUL.FTZ R29, R40, UR23 ;  /* 0x00000017281d7c20 */ /* 0x000fe20008410000 */
[----:B------:R-:W1:Y:S01]  /*95f0*/  MUFU.TANH R9, R9 ;  /* 0x0000000900097308 */ /* 0x000e620000002400 */
[----:B------:R-:W-:Y:S01]  /*9600*/  FMUL.FTZ R12, R30, UR23 ;  /* 0x000000171e0c7c20 */ /* 0x000fe20008410000 */
[----:B------:R-:W-:Y:S01]  /*9610*/  UMOV UR6, UR10 ;  /* 0x0000000a00067c82 */ /* 0x000fe20008000000 */
[----:B------:R-:W-:Y:S01]  /*9620*/  FMUL.FTZ R30, R41, UR23 ;  /* 0x00000017291e7c20 */ /* 0x000fe20008410000 */
[----:B------:R-:W-:Y:S01]  /*9630*/  HGMMA.64x64x16.F32.BF16 R88, R148, gdesc[UR4].tnspB, R88, gsb0 ;  /* 0x40e0000494587df0 */ /* 0x000fe20008001858 */
[----:B------:R-:W-:Y:S01]  /*9640*/  UIADD3 UR6, UR10, 0x80, URZ ;  /* 0x000000800a067890 */ /* 0x000fe2000fffe03f */
[----:B------:R-:W-:Y:S01]  /*9650*/  FMUL.FTZ R33, R44, UR23 ;  /* 0x000000172c217c20 */ /* 0x000fe20008410000 */
[----:B------:R-:W-:Y:S01]  /*9660*/  UMOV UR7, 0x40000040 ;  /* 0x4000004000077882 */ /* 0x000fe20000000000 */
        /* <DEDUP_REMOVED lines=54> */
[----:B------:R-:W-:-:S02]  /*99d0*/  UMOV UR26, UR50 ;  /* 0x00000032001a7c82 */ /* 0x000fc40008000000 */
        /* <DEDUP_REMOVED lines=8> */
[----:B------:R-:W-:-:S03]  /*9a60*/  FMUL.FTZ R57, R73, UR23 ;  /* 0x0000001749397c20 */ /* 0x000fc60008410000 */
[----:B------:R-:W0:Y:S01]  /*9a70*/  MUFU.TANH R37, R37 ;  /* 0x0000002500257308 */ /* 0x000e220000002400 */
[----:B-1----:R-:W-:Y:S01]  /*9a80*/  FMNMX.FTZ R4, R33, R4, !PT ;  /* 0x0000000421047209 */ /* 0x002fe20007810000 */
[----:B------:R-:W-:Y:S01]  /*9a90*/  HGMMA.64x64x16.F32.BF16 R88, R144, gdesc[UR4].tnspB, R88, gsb0 ;  /* 0x40e0000490587df0 */ /* 0x000fe20008001858 */
[----:B------:R-:W-:Y:S01]  /*9aa0*/  UIADD3 UR6, UR10, 0x100, URZ ;  /* 0x000001000a067890 */ /* 0x000fe2000fffe03f */
[----:B------:R-:W-:-:S04]  /*9ab0*/  UMOV UR7, 0x40000040 ;  /* 0x4000004000077882 */ /* 0x000fc80000000000 */
        /* <DEDUP_REMOVED lines=23> */
[----:B------:R-:W-:Y:S02]  /*9c30*/  FMUL.FTZ R61, R81, UR23 ;  /* 0x00000017513d7c20 */ /* 0x000fe40008410000 */
[----:B------:R-:W2:Y:S01]  /*9c40*/  S2R R81, SR_TID.X ;  /* 0x0000000000517919 */ /* 0x000ea20000002100 */
[----:B------:R-:W-:Y:S01]  /*9c50*/  HGMMA.64x64x16.F32.BF16 R88, R140, gdesc[UR4].tnspB, R88, gsb0 ;  /* 0x40e000048c587df0 */ /* 0x000fe20008001858 */
[----:B------:R-:W-:Y:S01]  /*9c60*/  UIADD3 UR6, UR10, 0x180, URZ ;  /* 0x000001800a067890 */ /* 0x000fe2000fffe03f */
[----:B0-----:R-:W-:Y:S01]  /*9c70*/  FMNMX.FTZ R65, R53, R4, !PT ;  /* 0x0000000435417209 */ /* 0x001fe20007810000 */
[----:B------:R-:W-:Y:S01]  /*9c80*/  UMOV UR7, 0x40000040 ;  /* 0x4000004000077882 */ /* 0x000fe20000000000 */
[----:B------:R-:W0:Y:S08]  /*9c90*/  MUFU.TANH R55, R55 ;  /* 0x0000003700377308 */ /* 0x000e300000002400 */
[----:B------:R-:W3:Y:S01]  /*9ca0*/  MUFU.TANH R56, R56 ;  /* 0x0000003800387308 */ /* 0x000ee20000002400 */
[----:B-1----:R-:W-:-:S07]  /*9cb0*/  FMNMX.FTZ R4, R54, R65, !PT ;  /* 0x0000004136047209 */ /* 0x002fce0007810000 */
[----:B------:R-:W1:Y:S01]  /*9cc0*/  MUFU.TANH R57, R57 ;  /* 0x0000003900397308 */ /* 0x000e620000002400 */
[----:B0-----:R-:W-:-:S07]  /*9cd0*/  FMNMX.FTZ R65, R55, R4, !PT ;  /* 0x0000000437417209 */ /* 0x001fce0007810000 */
[----:B------:R-:W0:Y:S01]  /*9ce0*/  MUFU.TANH R58, R58 ;  /* 0x0000003a003a7308 */ /* 0x000e220000002400 */
[----:B---3--:R-:W-:Y:S02]  /*9cf0*/  FMNMX.FTZ R4, R56, R65, !PT ;  /* 0x0000004138047209 */ /* 0x008fe40007810000 */
[----:B--2---:R-:W-:Y:S02]  /*9d00*/  SHF.R.U32.HI R80, RZ, 0x7, R81 ;  /* 0x00000007ff507819 */ /* 0x004fe40000011651 */
[----:B------:R-:W-:-:S03]  /*9d10*/  ISETP.GE.U32.AND P2, PT, R81, 0x180, PT ;  /* 0x000001805100780c */ /* 0x000fc60003f46070 */
        /* <DEDUP_REMOVED lines=8> */
[----:B------:R-:W-:Y:S01]  /*9da0*/  FMUL.FTZ R65, R66, UR23 ;  /* 0x0000001742417c20 */ /* 0x000fe20008410000 */
[----:B------:R-:W-:Y:S01]  /*9db0*/  FMUL.FTZ R66, R67, UR23 ;  /* 0x0000001743427c20 */ /* 0x000fe20008410000 */
[----:B------:R-:W-:Y:S01]  /*9dc0*/  FMUL.FTZ R67, R70, UR23 ;  /* 0x0000001746437c20 */ /* 0x000fe20008410000 */
[----:B------:R-:W-:Y:S01]  /*9dd0*/  FMUL.FTZ R70, R75, UR23 ;  /* 0x000000174b467c20 */ /* 0x000fe20008410000 */
[----:B------:R-:W-:Y:S02]  /*9de0*/  FMUL.FTZ R75, R86, UR23 ;  /* 0x00000017564b7c20 */ /* 0x000fe40008410000 */
[----:B------:R-:W1:Y:S01]  /*9df0*/  MUFU.TANH R62, R62 ;  /* 0x0000003e003e7308 */ /* 0x000e620000002400 */
[----:B0-----:R-:W-:-:S07]  /*9e00*/  FMNMX.FTZ R69, R61, R4, !PT ;  /* 0x000000043d457209 */ /* 0x001fce0007810000 */
[----:B------:R-:W0:Y:S01]  /*9e10*/  MUFU.TANH R8, R8 ;  /* 0x0000000800087308 */ /* 0x000e220000002400 */
[----:B--2---:R-:W-:Y:S01]  /*9e20*/  FMNMX.FTZ R69, R64, R69, !PT ;  /* 0x0000004540457209 */ /* 0x004fe20007810000 */
[----:B------:R-:W-:Y:S02]  /*9e30*/  WARPGROUP.DEPBAR.LE gsb0, 0x0 ;  /* 0x00008000000079c5 */ /* 0x000fe40000010000 */
[----:B------:R-:W-:-:S04]  /*9e40*/  WARPGROUP.ARRIVE ;  /* 0x00000000000079c5 */ /* 0x000fc80000000000 */
[----:B------:R-:W2:Y:S01]  /*9e50*/  MUFU.TANH R10, R10 ;  /* 0x0000000a000a7308 */ /* 0x000ea20000002400 */
[----:B-1----:R-:W-:Y:S01]  /*9e60*/  FMNMX.FTZ R4, R62, R69, !PT ;  /* 0x000000453e047209 */ /* 0x002fe20007810000 */
[----:B------:R-:W-:Y:S01]  /*9e70*/  HGMMA.64x64x16.F32.BF16 R88, R136, gdesc[UR4].tnspB, R88, gsb0 ;  /* 0x40e0000488587df0 */ /* 0x000fe20008001858 */
[----:B------:R-:W-:Y:S01]  /*9e80*/  UIADD3 UR6, UR10, 0x200, URZ ;  /* 0x000002000a067890 */ /* 0x000fe2000fffe03f */
[----:B------:R-:W-:Y:S01]  /*9e90*/  FMUL.FTZ R69, R74, UR23 ;  /* 0x000000174a457c20 */ /* 0x000fe20008410000 */
[----:B------:R-:W-:Y:S01]  /*9ea0*/  UMOV UR7, 0x40000040 ;  /* 0x4000004000077882 */ /* 0x000fe20000000000 */
[----:B------:R-:W1:Y:S01]  /*9eb0*/  SHFL.BFLY PT, R73, R4, 0x2, 0x1f ;  /* 0x0c401f0004497f89 */ /* 0x000e6200000e0000 */
[----:B------:R-:W-:Y:S01]  /*9ec0*/  FMUL.FTZ R74, R83, UR23 ;  /* 0x00000017534a7c20 */ /* 0x000fe20008410000 */
[----:B------:R-:W3:Y:S08]  /*9ed0*/  MUFU.TANH R12, R12 ;  /* 0x0000000c000c7308 */ /* 0x000ef00000002400 */
[----:B------:R-:W4:Y:S08]  /*9ee0*/  MUFU.TANH R14, R14 ;  /* 0x0000000e000e7308 */ /* 0x000f300000002400 */
[----:B------:R-:W5:Y:S01]  /*9ef0*/  MUFU.TANH R21, R21 ;  /* 0x0000001500157308 */ /* 0x000f620000002400 */
[----:B-1----:R-:W-:Y:S01]  /*9f00*/  FMNMX.FTZ R76, R4, R73, !PT ;  /* 0x00000049044c7209 */ /* 0x002fe20007810000 */
[----:B------:R-:W-:-:S06]  /*9f10*/  FMUL.FTZ R73, R82, UR23 ;  /* 0x0000001752497c20 */ /* 0x000fcc0008410000 */
[----:B------:R-:W1:Y:S01]  /*9f20*/  MUFU.TANH R24, R24 ;  /* 0x0000001800187308 */ /* 0x000e620000002400 */
[----:B------:R-:W0:Y:S07]  /*9f30*/  SHFL.BFLY PT, R77, R76, 0x1, 0x1f ;  /* 0x0c201f004c4d7f89 */ /* 0x000e2e00000e0000 */
[----:B------:R-:W1:Y:S08]  /*9f40*/  MUFU.TANH R26, R26 ;  /* 0x0000001a001a7308 */ /* 0x000e700000002400 */
[----:B------:R-:W1:Y:S08]  /*9f50*/  MUFU.TANH R28, R28 ;  /* 0x0000001c001c7308 */ /* 0x000e700000002400 */
[----:B------:R-:W1:Y:S01]  /*9f60*/  MUFU.TANH R31, R31 ;  /* 0x0000001f001f7308 */ /* 0x000e620000002400 */
[----:B0-----:R-:W-:-:S05]  /*9f70*/  FMNMX.FTZ R4, R76, R77, !PT ;  /* 0x0000004d4c047209 */ /* 0x001fca0007810000 */
[C---:B------:R-:W-:Y:S02]  /*9f80*/  FMUL.FTZ R78, R4.reuse, UR22 ;  /* 0x00000016044e7c20 */ /* 0x040fe40008410000 */
[----:B------:R-:W0:Y:S01]  /*9f90*/  MUFU.TANH R32, R32 ;  /* 0x0000002000207308 */ /* 0x000e220000002400 */
        /* <DEDUP_REMOVED lines=12> */
[----:B------:R-:W-:Y:S01]  /*a060*/  FFMA.FTZ R25, R39, UR22, -R78 ;  /* 0x0000001627197c23 */ /* 0x000fe2000801084e */
[----:B------:R-:W-:-:S02]  /*a070*/  WARPGROUP.DEPBAR.LE gsb0, 0x0 ;  /* 0x00008000000079c5 */ /* 0x000fc40000010000 */
[----:B------:R-:W-:Y:S01]  /*a080*/  WARPGROUP.ARRIVE ;  /* 0x00000000000079c5 */ /* 0x000fe20000000000 */
[----:B----4-:R-:W-:Y:S01]  /*a090*/  FMNMX.FTZ R20, R14, R7, !PT ;  /* 0x000000070e147209 */ /* 0x010fe20007810000 */
[----:B------:R-:W3:Y:S01]  /*a0a0*/  MUFU.TANH R36, R36 ;  /* 0x0000002400247308 */ /* 0x000ee20000002400 */
[--C-:B------:R-:W-:Y:S01]  /*a0b0*/  FFMA.FTZ R39, R55, UR22, -R78.reuse ;  /* 0x0000001637277c23 */ /* 0x100fe2000801084e */
[--C-:B------:R-:W-:Y:S01]  /*a0c0*/  FFMA.FTZ R77, R13, UR22, -R78.reuse ;  /* 0x000000160d4d7c23 */ /* 0x100fe2000801084e */
[----:B-----5:R-:W-:Y:S01]  /*a0d0*/  FMNMX.FTZ R7, R21, R20, !PT ;  /* 0x0000001415077209 */ /* 0x020fe20007810000 */
[----:B------:R-:W-:Y:S01]  /*a0e0*/  HGMMA.64x64x16.F32.BF16 R88, R132, gdesc[UR4].tnspB, R88, gsb0 ;  /* 0x40e0000484587df0 */ /* 0x000fe20008001858 */
[----:B------:R-:W-:Y:S01]  /*a0f0*/  UIADD3 UR6, UR10, 0x280, URZ ;  /* 0x000002800a067890 */ /* 0x000fe2000fffe03f */
[--C-:B------:R-:W-:Y:S01]  /*a100*/  FFMA.FTZ R13, R35, UR22, -R78.reuse ;  /* 0x00000016230d7c23 */ /* 0x100fe2000801084e */
[----:B------:R-:W-:Y:S01]  /*a110*/  UMOV UR7, 0x40000040 ;  /* 0x4000004000077882 */ /* 0x000fe20000000000 */
[----:B-1----:R-:W-:Y:S01]  /*a120*/  FMNMX.FTZ R7, R24, R7, !PT ;  /* 0x0000000718077209 */ /* 0x002fe20007810000 */
[----:B------:R-:W1:Y:S01]  /*a130*/  MUFU.TANH R38, R38 ;  /* 0x0000002600267308 */ /* 0x000e620000002400 */
[--C-:B------:R-:W-:Y:S01]  /*a140*/  FFMA.FTZ R35, R53, UR22, -R78.reuse ;  /* 0x0000001635237c23 */ /* 0x100fe2000801084e */
[----:B------:R-:W-:Y:S01]  /*a150*/  FMUL.FTZ R6, R6, UR22 ;  /* 0x0000001606067c20 */ /* 0x000fe20008410000 */
        /* <DEDUP_REMOVED lines=16> */
[----:B--2---:R-:W-:Y:S01]  /*a260*/  FMNMX.FTZ R7, R34, R7, !PT ;  /* 0x0000000722077209 */ /* 0x004fe20007810000 */
[--C-:B------:R-:W-:Y:S01]  /*a270*/  FFMA.FTZ R46, R59, UR22, -R78.reuse ;  /* 0x000000163b2e7c23 */ /* 0x100fe2000801084e */
[--C-:B------:R-:W-:Y:S01]  /*a280*/  FFMA.FTZ R50, R61, UR22, -R78.reuse ;  /* 0x000000163d327c23 */ /* 0x100fe2000801084e */
[--C-:B------:R-:W-:Y:S01]  /*a290*/  FFMA.FTZ R64, R64, UR22, -R78.reuse ;  /* 0x0000001640407c23 */ /* 0x100fe2000801084e */
[----:B---3--:R-:W-:Y:S01]  /*a2a0*/  FMNMX.FTZ R7, R36, R7, !PT ;  /* 0x0000000724077209 */ /* 0x008fe20007810000 */
[----:B------:R-:W2:Y:S01]  /*a2b0*/  MUFU.TANH R44, R44 ;  /* 0x0000002c002c7308 */ /* 0x000ea20000002400 */
[----:B------:R-:W-:-:S02]  /*a2c0*/  FFMA.FTZ R62, R62, UR22, -R78 ;  /* 0x000000163e3e7c23 */ /* 0x000fc4000801084e */
[----:B-1----:R-:W-:-:S04]  /*a2d0*/  FMNMX.FTZ R7, R38, R7, !PT ;  /* 0x0000000726077209 */ /* 0x002fc80007810000 */
[----:B----4-:R-:W-:Y:S01]  /*a2e0*/  FMNMX.FTZ R30, R40, R7, !PT ;  /* 0x00000007281e7209 */ /* 0x010fe20007810000 */
[----:B------:R-:W1:Y:S03]  /*a2f0*/  MUFU.TANH R47, R47 ;  /* 0x0000002f002f7308 */ /* 0x000e660000002400 */
[----:B0-----:R-:W-:-:S05]  /*a300*/  FMNMX.FTZ R7, R43, R30, !PT ;  /* 0x0000001e2b077209 */ /* 0x001fca0007810000 */
        /* <DEDUP_REMOVED lines=9> */
[----:B------:R-:W-:Y:S02]  /*a3a0*/  WARPGROUP.DEPBAR.LE gsb0, 0x0 ;  /* 0x00008000000079c5 */ /* 0x000fe40000010000 */
[----:B------:R-:W-:Y:S01]  /*a3b0*/  WARPGROUP.ARRIVE ;  /* 0x00000000000079c5 */ /* 0x000fe20000000000 */
[----:B-1----:R-:W-:Y:S01]  /*a3c0*/  FMNMX.FTZ R30, R63, R30, !PT ;  /* 0x0000001e3f1e7209 */ /* 0x002fe20007810000 */
[--C-:B------:R-:W-:Y:S01]  /*a3d0*/  FFMA.FTZ R132, R45, UR22, -R78.reuse ;  /* 0x000000162d847c23 */ /* 0x100fe2000801084e */
[--C-:B------:R-:W-:Y:S01]  /*a3e0*/  FFMA.FTZ R134, R49, UR22, -R78.reuse ;  /* 0x0000001631867c23 */ /* 0x100fe2000801084e */
[--C-:B------:R-:W-:Y:S01]  /*a3f0*/  FFMA.FTZ R45, R58, UR22, -R78.reuse ;  /* 0x000000163a2d7c23 */ /* 0x100fe2000801084e */
[----:B------:R-:W1:Y:S01]  /*a400*/  MUFU.TANH R67, R67 ;  /* 0x0000004300437308 */ /* 0x000e620000002400 */
[----:B------:R-:W-:Y:S01]  /*a410*/  HGMMA.64x64x16.F32.BF16 R88, R128, gdesc[UR4].tnspB, R88, gsb0 ;  /* 0x40e0000480587df0 */ /* 0x000fe20008001858 */
[----:B------:R-:W-:Y:S01]  /*a420*/  UIADD3 UR6, UR10, 0x300, URZ ;  /* 0x000003000a067890 */ /* 0x000fe2000fffe03f */
[----:B0-----:R-:W-:Y:S01]  /*a430*/  FMNMX.FTZ R7, R65, R30, !PT ;  /* 0x0000001e41077209 */ /* 0x001fe20007810000 */
[----:B------:R-:W-:Y:S01]  /*a440*/  UMOV UR7, 0x40000040 ;  /* 0x4000004000077882 */ /* 0x000fe20000000000 */
[----:B------:R-:W-:-:S03]  /*a450*/  FFMA.FTZ R49, R60, UR22, -R78 ;  /* 0x000000163c317c23 */ /* 0x000fc6000801084e */
        /* <DEDUP_REMOVED lines=19> */
[----:B------:R-:W-:Y:S01]  /*a590*/  WARPGROUP.ARRIVE ;  /* 0x00000000000079c5 */ /* 0x000fe20000000000 */
[----:B--2---:R-:W-:-:S03]  /*a5a0*/  FMNMX.FTZ R7, R75, R42, !PT ;  /* 0x0000002a4b077209 */ /* 0x004fc60007810000 */
[----:B------:R0:W-:Y:S02]  /*a5b0*/  MUFU.EX2 R30, R27 ;  /* 0x0000001b001e7308 */ /* 0x0001e40000000800 */
[----:B------:R-:W-:Y:S01]  /*a5c0*/  HGMMA.64x64x16.F32.BF16 R88, R124, gdesc[UR4].tnspB, R88, gsb0 ;  /* 0x40e000047c587df0 */ /* 0x000fe20008001858 */
[----:B------:R-:W-:Y:S01]  /*a5d0*/  UIADD3 UR6, UR10, 0x380, URZ ;  /* 0x000003800a067890 */ /* 0x000fe2000fffe03f */
[----:B-1----:R-:W-:Y:S01]  /*a5e0*/  FMNMX.FTZ R7, R76, R7, !PT ;  /* 0x000000074c077209 */ /* 0x002fe20007810000 */
[----:B------:R-:W-:-:S03]  /*a5f0*/  UMOV UR7, 0x40000040 ;  /* 0x4000004000077882 */ /* 0x000fc60000000000 */
[----:B------:R-:W-:Y:S01]  /*a600*/  MUFU.EX2 R6, R6 ;  /* 0x0000000600067308 */ /* 0x000fe20000000800 */
[--C-:B0-----:R-:W-:Y:S01]  /*a610*/  FFMA.FTZ R27, R52, UR22, -R78.reuse ;  /* 0x00000016341b7c23 */ /* 0x101fe2000801084e */
[----:B------:R-:W0:Y:S06]  /*a620*/  SHFL.BFLY PT, R42, R7, 0x2, 0x1f ;  /* 0x0c401f00072a7f89 */ /* 0x000e2c00000e0000 */
[----:B------:R-:W1:Y:S08]  /*a630*/  MUFU.EX2 R148, R148 ;  /* 0x0000009400947308 */ /* 0x000e700000000800 */
[----:B------:R-:W2:Y:S08]  /*a640*/  MUFU.EX2 R9, R9 ;  /* 0x0000000900097308 */ /* 0x000eb00000000800 */
[----:B------:R-:W3:Y:S01]  /*a650*/  MUFU.EX2 R150, R150 ;  /* 0x0000009600967308 */ /* 0x000ee20000000800 */
[----:B0-----:R-:W-:Y:S01]  /*a660*/  FMNMX.FTZ R52, R7, R42, !PT ;  /* 0x0000002a07347209 */ /* 0x001fe20007810000 */
[----:B------:R-:W-:-:S04]  /*a670*/  FFMA.FTZ R42, R57, UR22, -R78 ;  /* 0x00000016392a7c23 */ /* 0x000fc8000801084e */
[----:B------:R-:W0:Y:S02]  /*a680*/  SHFL.BFLY PT, R7, R52, 0x1, 0x1f ;  /* 0x0c201f0034077f89 */ /* 0x000e2400000e0000 */
[----:B------:R-:W-:Y:S08]  /*a690*/  MUFU.EX2 R77, R77 ;  /* 0x0000004d004d7308 */ /* 0x000ff00000000800 */
[----:B------:R-:W-:Y:S08]  /*a6a0*/  MUFU.EX2 R144, R144 ;  /* 0x0000009000907308 */ /* 0x000ff00000000800 */
[----:B------:R-:W-:Y:S01]  /*a6b0*/  MUFU.EX2 R11, R11 ;  /* 0x0000000b000b7308 */ /* 0x000fe20000000800 */
[----:B0-----:R-:W-:-:S07]  /*a6c0*/  FMNMX.FTZ R7, R52, R7, !PT ;  /* 0x0000000734077209 */ /* 0x001fce0007810000 */
[----:B------:R-:W-:Y:S01]  /*a6d0*/  MUFU.EX2 R146, R146 ;  /* 0x0000009200927308 */ /* 0x000fe20000000800 */
[C---:B------:R-:W-:Y:S01]  /*a6e0*/  FMUL.FTZ R55, R7.reuse, UR22 ;  /* 0x0000001607377c20 */ /* 0x040fe20008410000 */
[----:B------:R-:W-:-:S03]  /*a6f0*/  FADD.FTZ R53, -R7, R5 ;  /* 0x0000000507357221 */ /* 0x000fc60000010100 */
[--C-:B------:R-:W-:Y:S01]  /*a700*/  FFMA.FTZ R145, R21, UR22, -R55.reuse ;  /* 0x0000001615917c23 */ /* 0x100fe20008010837 */
[----:B------:R-:W-:Y:S02]  /*a710*/  IMAD.U32 R21, RZ, RZ, UR47 ;  /* 0x0000002fff157e24 */ /* 0x000fe4000f8e00ff */
[----:B------:R-:W-:Y:S01]  /*a720*/  FMUL.FTZ R53, R53, UR22 ;  /* 0x0000001635357c20 */ /* 0x000fe20008410000 */
[--C-:B------:R-:W-:Y:S01]  /*a730*/  FFMA.FTZ R8, R8, UR22, -R55.reuse ;  /* 0x0000001608087c23 */ /* 0x100fe20008010837 */
[--C-:B------:R-:W-:Y:S01]  /*a740*/  FFMA.FTZ R149, R10, UR22, -R55.reuse ;  /* 0x000000160a957c23 */ /* 0x100fe20008010837 */
[----:B------:R-:W-:Y:S01]  /*a750*/  FFMA.FTZ R141, R31, UR22, -R55 ;  /* 0x000000161f8d7c23 */ /* 0x000fe20008010837 */
[----:B------:R-:W-:Y:S01]  /*a760*/  @!P1 LEA R21, R21, UR45, 0x3 ;  /* 0x0000002d15159c11 */ /* 0x000fe2000f8e18ff */
[----:B------:R-:W-:Y:S01]  /*a770*/  VIADD R31, R80, 0x9 ;  /* 0x00000009501f7836 */ /* 0x000fe20000000000 */
[----:B------:R-:W-:Y:S01]  /*a780*/  MUFU.EX2 R53, R53 ;  /* 0x0000003500357308 */ /* 0x000fe20000000800 */
[----:B------:R-:W-:-:S02]  /*a790*/  WARPGROUP.DEPBAR.LE gsb0, 0x0 ;  /* 0x00008000000079c5 */ /* 0x000fc40000010000 */
[----:B------:R-:W-:Y:S01]  /*a7a0*/  WARPGROUP.ARRIVE ;  /* 0x00000000000079c5 */ /* 0x000fe20000000000 */
[--C-:B------:R-:W-:Y:S01]  /*a7b0*/  FFMA.FTZ R151, R12, UR22, -R55.reuse ;  /* 0x000000160c977c23 */ /* 0x100fe20008010837 */
[----:B------:R-:W-:Y:S01]  /*a7c0*/  @!P1 VIADD R21, R21, 0x16840 ;  /* 0x0001684015159836 */ /* 0x000fe20000000000 */
[----:B------:R-:W-:Y:S01]  /*a7d0*/  SEL R31, R31, 0x9, !P2 ;  /* 0x000000091f1f7807 */ /* 0x000fe20005000000 */
[----:B------:R-:W-:Y:S01]  /*a7e0*/  FFMA.FTZ R10, R14, UR22, -R55 ;  /* 0x000000160e0a7c23 */ /* 0x000fe20008010837 */
[----:B------:R-:W0:Y:S01]  /*a7f0*/  MUFU.EX2 R8, R8 ;  /* 0x0000000800087308 */ /* 0x000e220000000800 */
[----:B------:R-:W-:Y:S01]  /*a800*/  HGMMA.64x64x16.F32.BF16 R88, R120, gdesc[UR4].tnspB, R88, gsb0 ;  /* 0x40e0000478587df0 */ /* 0x000fe20008001858 */
[----:B------:R-:W-:Y:S01]  /*a810*/  @!P1 PRMT R21, RZ, 0x654, R21 ;  /* 0x00000654ff159816 */ /* 0x000fe20000000015 */
[--C-:B------:R-:W-:Y:S01]  /*a820*/  FFMA.FTZ R12, R24, UR22, -R55.reuse ;  /* 0x00000016180c7c23 */ /* 0x100fe20008010837 */
[--C-:B------:R-:W-:Y:S01]  /*a830*/  FFMA.FTZ R143, R34, UR22, -R55.reuse ;  /* 0x00000016228f7c23 */ /* 0x100fe20008010837 */
[----:B-1----:R-:W-:Y:S01]  /*a840*/  FFMA.FTZ R34, R6, R3, R148 ;  /* 0x0000000306227223 */ /* 0x002fe20000010094 */
[--C-:B------:R-:W-:Y:S01]  /*a850*/  FFMA.FTZ R147, R26, UR22, -R55.reuse ;  /* 0x000000161a937c23 */ /* 0x100fe20008010837 */
[--C-:B------:R-:W-:Y:S01]  /*a860*/  FFMA.FTZ R54, R28, UR22, -R55.reuse ;  /* 0x000000161c367c23 */ /* 0x100fe20008010837 */
[----:B------:R-:W1:Y:S01]  /*a870*/  MUFU.EX2 R149, R149 ;  /* 0x0000009500957308 */ /* 0x000e620000000800 */
[----:B--2---:R-:W-:Y:S01]  /*a880*/  FADD.FTZ R3, R9, R34 ;  /* 0x0000002209037221 */ /* 0x004fe20000010000 */
[--C-:B------:R-:W-:Y:S01]  /*a890*/  FFMA.FTZ R24, R36, UR22, -R55.reuse ;  /* 0x0000001624187c23 */ /* 0x100fe20008010837 */
[--C-:B------:R-:W-:Y:S01]  /*a8a0*/  FFMA.FTZ R14, R32, UR22, -R55.reuse ;  /* 0x00000016200e7c23 */ /* 0x100fe20008010837 */
[----:B------:R-:W-:Y:S01]  /*a8b0*/  FFMA.FTZ R137, R38, UR22, -R55 ;  /* 0x0000001626897c23 */ /* 0x000fe20008010837 */
[----:B---3--:R-:W-:Y:S01]  /*a8c0*/  FADD.FTZ R36, R150, R3 ;  /* 0x0000000396247221 */ /* 0x008fe20000010000 */
        /* <DEDUP_REMOVED lines=8> */
[----:B------:R-:W-:Y:S01]  /*a950*/  F2FP.BF16.F32.PACK_AB R148, R9, R148 ;  /* 0x000000940994723e */ /* 0x000fe200000010ff */
[--C-:B------:R-:W-:Y:S01]  /*a960*/  FFMA.FTZ R129, R65, UR22, -R55.reuse ;  /* 0x0000001641817c23 */ /* 0x100fe20008010837 */
[----:B------:R-:W0:Y:S01]  /*a970*/  MUFU.EX2 R10, R10 ;  /* 0x0000000a000a7308 */ /* 0x000e220000000800 */
[----:B-1----:R-:W-:Y:S01]  /*a980*/  FADD.FTZ R34, R149, R2 ;  /* 0x0000000295227221 */ /* 0x002fe20000010000 */
[--C-:B------:R-:W-:Y:S01]  /*a990*/  FFMA.FTZ R2, R63, UR22, -R55.reuse ;  /* 0x000000163f027c23 */ /* 0x100fe20008010837 */
[----:B------:R-:W-:Y:S01]  /*a9a0*/  F2FP.BF16.F32.PACK_AB R149, R149, R8 ;  /* 0x000000089595723e */ /* 0x000fe200000010ff */
[--C-:B------:R-:W-:Y:S01]  /*a9b0*/  FFMA.FTZ R131, R67, UR22, -R55.reuse ;  /* 0x0000001643837c23 */ /* 0x100fe20008010837 */
[--C-:B------:R-:W-:Y:S01]  /*a9c0*/  FFMA.FTZ R69, R69, UR22, -R55.reuse ;  /* 0x0000001645457c23 */ /* 0x100fe20008010837 */
[--C-:B------:R-:W-:Y:S01]  /*a9d0*/  FFMA.FTZ R70, R70, UR22, -R55.reuse ;  /* 0x0000001646467c23 */ /* 0x100fe20008010837 */
[--C-:B------:R-:W-:Y:S01]  /*a9e0*/  FFMA.FTZ R71, R71, UR22, -R55.reuse ;  /* 0x0000001647477c23 */ /* 0x100fe20008010837 */
[----:B------:R-:W1:Y:S01]  /*a9f0*/  MUFU.EX2 R145, R145 ;  /* 0x0000009100917308 */ /* 0x000e620000000800 */
[----:B--2---:R-:W-:Y:S01]  /*aa00*/  FADD.FTZ R3, R151, R34 ;  /* 0x0000002297037221 */ /* 0x004fe20000010000 */
[--C-:B------:R-:W-:Y:S01]  /*aa10*/  FFMA.FTZ R72, R72, UR22, -R55.reuse ;  /* 0x0000001648487c23 */ /* 0x100fe20008010837 */
[--C-:B------:R-:W-:Y:S01]  /*aa20*/  FFMA.FTZ R73, R73, UR22, -R55.reuse ;  /* 0x0000001649497c23 */ /* 0x100fe20008010837 */
[--C-:B------:R-:W-:Y:S01]  /*aa30*/  FFMA.FTZ R74, R74, UR22, -R55.reuse ;  /* 0x000000164a4a7c23 */ /* 0x100fe20008010837 */
[----:B------:R-:W-:Y:S01]  /*aa40*/  FFMA.FTZ R75, R75, UR22, -R55 ;  /* 0x000000164b4b7c23 */ /* 0x000fe20008010837 */
[C---:B------:R-:W-:Y:S01]  /*aa50*/  ISETP.GT.AND P2, PT, R0.reuse, UR24, PT ;  /* 0x0000001800007c0c */ /* 0x040fe2000bf44270 */
[----:B------:R-:W-:Y:S01]  /*aa60*/  VIADD R0, R0, 0xffffffff ;  /* 0xffffffff00007836 */ /* 0x000fe20000000000 */
[----:B------:R-:W2:Y:S01]  /*aa70*/  MUFU.EX2 R12, R12 ;  /* 0x0000000c000c7308 */ /* 0x000ea20000000800 */
[C---:B0-----:R-:W-:Y:S01]  /*aa80*/  FADD.FTZ R34, R10.reuse, R3 ;  /* 0x000000030a227221 */ /* 0x041fe20000010000 */
[----:B------:R-:W-:-:S02]  /*aa90*/  F2FP.BF16.F32.PACK_AB R151, R10, R151 ;  /* 0x000000970a97723e */ /* 0x000fc400000010ff */
[----:B------:R-:W-:-:S04]  /*aaa0*/  F2FP.BF16.F32.PACK_AB R150, R77, R150 ;  /* 0x000000964d96723e */ /* 0x000fc800000010ff */
[----:B------:R-:W0:Y:S01]  /*aab0*/  MUFU.EX2 R147, R147 ;  /* 0x0000009300937308 */ /* 0x000e220000000800 */
[----:B-1----:R-:W-:Y:S01]  /*aac0*/  FADD.FTZ R3, R145, R34 ;  /* 0x0000002291037221 */ /* 0x002fe20000010000 */
[----:B------:R-:W-:-:S06]  /*aad0*/  FFMA.FTZ R34, R66, UR22, -R55 ;  /* 0x0000001642227c23 */ /* 0x000fcc0008010837 */
[----:B------:R-:W-:Y:S01]  /*aae0*/  MUFU.EX2 R15, R15 ;  /* 0x0000000f000f7308 */ /* 0x000fe20000000800 */
[C---:B--2---:R-:W-:Y:S01]  /*aaf0*/  FADD.FTZ R38, R12.reuse, R3 ;  /* 0x000000030c267221 */ /* 0x044fe20000010000 */
[----:B------:R-:W-:-:S06]  /*ab00*/  F2FP.BF16.F32.PACK_AB R145, R12, R145 ;  /* 0x000000910c91723e */ /* 0x000fcc00000010ff */
[----:B------:R-:W1:Y:S01]  /*ab10*/  MUFU.EX2 R54, R54 ;  /* 0x0000003600367308 */ /* 0x000e620000000800 */
[----:B0-----:R-:W-:-:S07]  /*ab20*/  FADD.FTZ R3, R147, R38 ;  /* 0x0000002693037221 */ /* 0x001fce0000010000 */
[----:B------:R-:W-:Y:S01]  /*ab30*/  MUFU.EX2 R140, R140 ;  /* 0x0000008c008c7308 */ /* 0x000fe20000000800 */
[----:B------:R-:W-:Y:S02]  /*ab40*/  WARPGROUP.DEPBAR.LE gsb0, 0x0 ;  /* 0x00008000000079c5 */ /* 0x000fe40000010000 */
[----:B------:R0:W-:Y:S06]  /*ab50*/  BAR.ARV R31, 0x100 ;  /* 0x0004001f0000751d */ /* 0x0001ec0000002000 */
[----:B------:R2:W-:Y:S01]  /*ab60*/  @!P1 SYNCS.ARRIVE.TRANS64.RED.A1T0 RZ, [R21+URZ], RZ ;  /* 0x000000ff15ff99a7 */ /* 0x0005e2000810043f */
[----:B------:R-:W3:Y:S01]  /*ab70*/  MUFU.EX2 R141, R141 ;  /* 0x0000008d008d7308 */ /* 0x000ee20000000800 */
[----:B-1----:R-:W-:Y:S01]  /*ab80*/  FADD.FTZ R38, R54, R3 ;  /* 0x0000000336267221 */ /* 0x002fe20000010000 */
[-C--:B------:R-:W-:Y:S01]  /*ab90*/  FMUL.FTZ R88, R88, R6.reuse ;  /* 0x0000000658587220 */ /* 0x080fe20000410000 */
[-C--:B------:R-:W-:Y:S01]  /*aba0*/  FMUL.FTZ R89, R89, R6.reuse ;  /* 0x0000000659597220 */ /* 0x080fe20000410000 */
[-C--:B------:R-:W-:Y:S01]  /*abb0*/  FMUL.FTZ R92, R92, R6.reuse ;  /* 0x000000065c5c7220 */ /* 0x080fe20000410000 */
[-C--:B------:R-:W-:Y:S01]  /*abc0*/  FMUL.FTZ R93, R93, R6.reuse ;  /* 0x000000065d5d7220 */ /* 0x080fe20000410000 */
[-C--:B------:R-:W-:Y:S01]  /*abd0*/  FMUL.FTZ R96, R96, R6.reuse ;  /* 0x0000000660607220 */ /* 0x080fe20000410000 */
[----:B--2---:R-:W-:Y:S01]  /*abe0*/  IMAD.U32 R21, RZ, RZ, UR25 ;  /* 0x00000019ff157e24 */ /* 0x004fe2000f8e00ff */
[----:B------:R-:W-:Y:S01]  /*abf0*/  MUFU.EX2 R20, R20 ;  /* 0x0000001400147308 */ /* 0x000fe20000000800 */
[----:B------:R-:W-:Y:S01]  /*ac00*/  UMOV UR25, UR47 ;  /* 0x0000002f00197c82 */ /* 0x000fe20008000000 */
[-C--:B------:R-:W-:Y:S01]  /*ac10*/  FMUL.FTZ R97, R97, R6.reuse ;  /* 0x0000000661617220 */ /* 0x080fe20000410000 */
[-C--:B------:R-:W-:Y:S01]  /*ac20*/  FMUL.FTZ R100, R100, R6.reuse ;  /* 0x0000000664647220 */ /* 0x080fe20000410000 */
[----:B------:R-:W-:Y:S01]  /*ac30*/  @!P1 LEA R21, R21, UR45, 0x3 ;  /* 0x0000002d15159c11 */ /* 0x000fe2000f8e18ff */
[-C--:B------:R-:W-:Y:S01]  /*ac40*/  FMUL.FTZ R101, R101, R6.reuse ;  /* 0x0000000665657220 */ /* 0x080fe20000410000 */
[-C--:B------:R-:W-:Y:S01]  /*ac50*/  FMUL.FTZ R104, R104, R6.reuse ;  /* 0x0000000668687220 */ /* 0x080fe20000410000 */
[----:B------:R-:W-:Y:S01]  /*ac60*/  FMUL.FTZ R105, R105, R6 ;  /* 0x0000000669697220 */ /* 0x000fe20000410000 */
[----:B------:R-:W1:Y:S01]  /*ac70*/  MUFU.EX2 R14, R14 ;  /* 0x0000000e000e7308 */ /* 0x000e620000000800 */
[----:B------:R-:W-:-:S02]  /*ac80*/  @!P1 VIADD R21, R21, 0x16860 ;  /* 0x0001686015159836 */ /* 0x000fc40000000000 */
[----:B---3--:R-:W-:Y:S01]  /*ac90*/  FADD.FTZ R3, R141, R38 ;  /* 0x000000268d037221 */ /* 0x008fe20000010000 */
[-C--:B------:R-:W-:Y:S01]  /*aca0*/  FMUL.FTZ R108, R108, R6.reuse ;  /* 0x000000066c6c7220 */ /* 0x080fe20000410000 */
[-C--:B------:R-:W-:Y:S01]  /*acb0*/  FMUL.FTZ R109, R109, R6.reuse ;  /* 0x000000066d6d7220 */ /* 0x080fe20000410000 */
[-C--:B------:R-:W-:Y:S01]  /*acc0*/  FMUL.FTZ R112, R112, R6.reuse ;  /* 0x0000000670707220 */ /* 0x080fe20000410000 */
[----:B0-----:R-:W-:Y:S01]  /*acd0*/  @!P1 PRMT R31, RZ, 0x654, R21 ;  /* 0x00000654ff1f9816 */ /* 0x001fe20000000015 */
[----:B------:R-:W-:Y:S01]  /*ace0*/  FADD.FTZ R21, R77, R36 ;  /* 0x000000244d157221 */ /* 0x000fe20000010000 */
[----:B------:R-:W-:Y:S01]  /*acf0*/  MUFU.EX2 R142, R142 ;  /* 0x0000008e008e7308 */ /* 0x000fe20000000800 */
[-C--:B------:R-:W-:Y:S01]  /*ad00*/  FMUL.FTZ R113, R113, R6.reuse ;  /* 0x0000000671717220 */ /* 0x080fe20000410000 */
[----:B------:R0:W-:Y:S01]  /*ad10*/  @!P1 SYNCS.ARRIVE.TRANS64.RED.A1T0 RZ, [R31+URZ], RZ ;  /* 0x000000ff1fff99a7 */ /* 0x0001e2000810043f */
[----:B------:R-:W-:Y:S01]  /*ad20*/  FADD.FTZ R36, R144, R21 ;  /* 0x0000001590247221 */ /* 0x000fe20000010000 */
[-C--:B------:R-:W-:Y:S01]  /*ad30*/  FMUL.FTZ R116, R116, R6.reuse ;  /* 0x0000000674747220 */ /* 0x080fe20000410000 */
[----:B------:R-:W-:Y:S01]  /*ad40*/  FMUL.FTZ R117, R117, R6 ;  /* 0x0000000675757220 */ /* 0x000fe20000410000 */
[C---:B------:R-:W-:Y:S01]  /*ad50*/  F2FP.BF16.F32.PACK_AB R144, R11.reuse, R144 ;  /* 0x000000900b90723e */ /* 0x040fe200000010ff */
[----:B------:R-:W-:Y:S01]  /*ad60*/  FADD.FTZ R21, R11, R36 ;  /* 0x000000240b157221 */ /* 0x000fe20000010000 */
[----:B------:R-:W2:Y:S01]  /*ad70*/  MUFU.EX2 R143, R143 ;  /* 0x0000008f008f7308 */ /* 0x000ea20000000800 */
[----:B-1----:R-:W-:Y:S01]  /*ad80*/  FADD.FTZ R38, R14, R3 ;  /* 0x000000030e267221 */ /* 0x002fe20000010000 */
[----:B------:R-:W-:Y:S01]  /*ad90*/  FFMA.FTZ R36, R68, UR22, -R55 ;  /* 0x0000001644247c23 */ /* 0x000fe20008010837 */
[----:B------:R-:W-:Y:S01]  /*ada0*/  FADD.FTZ R40, R146, R21 ;  /* 0x0000001592287221 */ /* 0x000fe20000010000 */
[----:B------:R-:W-:Y:S01]  /*adb0*/  FFMA.FTZ R55, R76, UR22, -R55 ;  /* 0x000000164c377c23 */ /* 0x000fe20008010837 */
[C---:B------:R-:W-:Y:S01]  /*adc0*/  F2FP.BF16.F32.PACK_AB R146, R15.reuse, R146 ;  /* 0x000000920f92723e */ /* 0x040fe200000010ff */
[----:B------:R-:W-:Y:S01]  /*add0*/  FMUL.FTZ R90, R90, R53 ;  /* 0x000000355a5a7220 */ /* 0x000fe20000410000 */
[----:B------:R-:W-:Y:S01]  /*ade0*/  FADD.FTZ R21, R15, R40 ;  /* 0x000000280f157221 */ /* 0x000fe20000010000 */
[----:B------:R-:W1:Y:S01]  /*adf0*/  MUFU.EX2 R13, R13 ;  /* 0x0000000d000d7308 */ /* 0x000e620000000800 */
[----:B------:R-:W-:Y:S01]  /*ae00*/  F2FP.BF16.F32.PACK_AB R147, R54, R147 ;  /* 0x000000933693723e */ /* 0x000fe200000010ff */
[-C--:B------:R-:W-:Y:S01]  /*ae10*/  FMUL.FTZ R91, R91, R53.reuse ;  /* 0x000000355b5b7220 */ /* 0x080fe20000410000 */
[----:B------:R-:W-:Y:S01]  /*ae20*/  FADD.FTZ R21, R140, R21 ;  /* 0x000000158c157221 */ /* 0x000fe20000010000 */
[----:B------:R-:W-:Y:S01]  /*ae30*/  F2FP.BF16.F32.PACK_AB R140, R20, R140 ;  /* 0x0000008c148c723e */ /* 0x000fe200000010ff */
[----:B------:R-:W-:Y:S01]  /*ae40*/  FMUL.FTZ R94, R94, R53 ;  /* 0x000000355e5e7220 */ /* 0x000fe20000410000 */
[----:B------:R-:W-:Y:S01]  /*ae50*/  F2FP.BF16.F32.PACK_AB R141, R14, R141 ;  /* 0x0000008d0e8d723e */ /* 0x000fe200000010ff */
[----:B------:R-:W-:Y:S01]  /*ae60*/  FADD.FTZ R21, R20, R21 ;  /* 0x0000001514157221 */ /* 0x000fe20000010000 */
[----:B------:R-:W3:Y:S01]  /*ae70*/  MUFU.EX2 R24, R24 ;  /* 0x0000001800187308 */ /* 0x000ee20000000800 */
[----:B--2---:R-:W-:Y:S01]  /*ae80*/  FADD.FTZ R3, R143, R38 ;  /* 0x000000268f037221 */ /* 0x004fe20000010000 */
[-C--:B------:R-:W-:Y:S01]  /*ae90*/  FMUL.FTZ R95, R95, R53.reuse ;  /* 0x000000355f5f7220 */ /* 0x080fe20000410000 */
[----:B------:R-:W-:Y:S01]  /*aea0*/  FADD.FTZ R40, R142, R21 ;  /* 0x000000158e287221 */ /* 0x000fe20000010000 */
[-C--:B------:R-:W-:Y:S01]  /*aeb0*/  FMUL.FTZ R98, R98, R53.reuse ;  /* 0x0000003562627220 */ /* 0x080fe20000410000 */
[-C--:B------:R-:W-:Y:S01]  /*aec0*/  FMUL.FTZ R99, R99, R53.reuse ;  /* 0x0000003563637220 */ /* 0x080fe20000410000 */
[-C--:B------:R-:W-:Y:S01]  /*aed0*/  FMUL.FTZ R102, R102, R53.reuse ;  /* 0x0000003566667220 */ /* 0x080fe20000410000 */
[-C--:B------:R-:W-:Y:S01]  /*aee0*/  FMUL.FTZ R103, R103, R53.reuse ;  /* 0x0000003567677220 */ /* 0x080fe20000410000 */
[----:B------:R-:W2:Y:S01]  /*aef0*/  MUFU.EX2 R136, R136 ;  /* 0x0000008800887308 */ /* 0x000ea20000000800 */
        /* <DEDUP_REMOVED lines=8> */
[C---:B---3--:R-:W-:Y:S01]  /*af80*/  FADD.FTZ R38, R24.reuse, R3 ;  /* 0x0000000318267221 */ /* 0x048fe20000010000 */
[----:B------:R-:W-:Y:S01]  /*af90*/  F2FP.BF16.F32.PACK_AB R143, R24, R143 ;  /* 0x0000008f188f723e */ /* 0x000fe200000010ff */
[-C--:B------:R-:W-:Y:S01]  /*afa0*/  FMUL.FTZ R115, R115, R53.reuse ;  /* 0x0000003573737220 */ /* 0x080fe20000410000 */
[-C--:B------:R-:W-:Y:S01]  /*afb0*/  FMUL.FTZ R118, R118, R53.reuse ;  /* 0x0000003576767220 */ /* 0x080fe20000410000 */
[----:B------:R-:W-:Y:S01]  /*afc0*/  FMUL.FTZ R119, R119, R53 ;  /* 0x0000003577777220 */ /* 0x000fe20000410000 */
[----:B------:R-:W-:-:S02]  /*afd0*/  IMAD.MOV.U32 R6, RZ, RZ, R4 ;  /* 0x000000ffff067224 */ /* 0x000fc400078e0004 */
[----:B------:R-:W3:Y:S01]  /*afe0*/  MUFU.EX2 R25, R25 ;  /* 0x0000001900197308 */ /* 0x000ee20000000800 */
[----:B--2---:R-:W-:-:S07]  /*aff0*/  FADD.FTZ R40, R136, R21 ;  /* 0x0000001588287221 */ /* 0x004fce0000010000 */
[----:B------:R-:W2:Y:S01]  /*b000*/  MUFU.EX2 R28, R28 ;  /* 0x0000001c001c7308 */ /* 0x000ea20000000800 */
[----:B-1----:R-:W-:-:S07]  /*b010*/  FADD.FTZ R3, R137, R38 ;  /* 0x0000002689037221 */ /* 0x002fce0000010000 */
[----:B------:R-:W1:Y:S01]  /*b020*/  MUFU.EX2 R138, R138 ;  /* 0x0000008a008a7308 */ /* 0x000e620000000800 */
[C---:B---3--:R-:W-:Y:S01]  /*b030*/  FADD.FTZ R9, R25.reuse, R40 ;  /* 0x0000002819097221 */ /* 0x048fe20000010000 */
[----:B------:R-:W-:-:S06]  /*b040*/  F2FP.BF16.F32.PACK_AB R136, R25, R136 ;  /* 0x000000881988723e */ /* 0x000fcc00000010ff */
[----:B------:R-:W3:Y:S01]  /*b050*/  MUFU.EX2 R139, R139 ;  /* 0x0000008b008b7308 */ /* 0x000ee20000000800 */
[C---:B--2---:R-:W-:Y:S01]  /*b060*/  FADD.FTZ R38, R28.reuse, R3 ;  /* 0x000000031c267221 */ /* 0x044fe20000010000 */
[----:B------:R-:W-:-:S06]  /*b070*/  F2FP.BF16.F32.PACK_AB R137, R28, R137 ;  /* 0x000000891c89723e */ /* 0x000fcc00000010ff */
[----:B------:R-:W2:Y:S01]  /*b080*/  MUFU.EX2 R26, R26 ;  /* 0x0000001a001a7308 */ /* 0x000ea20000000800 */
[----:B-1----:R-:W-:Y:S01]  /*b090*/  FADD.FTZ R9, R138, R9 ;  /* 0x000000098a097221 */ /* 0x002fe20000010000 */
[----:B------:R-:W-:-:S03]  /*b0a0*/  F2FP.BF16.F32.PACK_AB R138, R30, R138 ;  /* 0x0000008a1e8a723e */ /* 0x000fc600000010ff */
[----:B------:R-:W-:-:S03]  /*b0b0*/  FADD.FTZ R9, R30, R9 ;  /* 0x000000091e097221 */ /* 0x000fc60000010000 */
[----:B------:R-:W1:Y:S01]  /*b0c0*/  MUFU.EX2 R132, R132 ;  /* 0x0000008400847308 */ /* 0x000e620000000800 */
[----:B---3--:R-:W-:-:S07]  /*b0d0*/  FADD.FTZ R3, R139, R38 ;  /* 0x000000268b037221 */ /* 0x008fce0000010000 */
        /* <DEDUP_REMOVED lines=8> */
[C---:B--2---:R-:W-:Y:S01]  /*b160*/  FADD.FTZ R9, R29.reuse, R10 ;  /* 0x0000000a1d097221 */ /* 0x044fe20000010000 */
[----:B------:R-:W-:-:S06]  /*b170*/  F2FP.BF16.F32.PACK_AB R132, R29, R132 ;  /* 0x000000841d84723e */ /* 0x000fcc00000010ff */
        /* <DEDUP_REMOVED lines=9> */
[----:B------:R-:W-:-:S06]  /*b210*/  F2FP.BF16.F32.PACK_AB R134, R33, R134 ;  /* 0x000000862186723e */ /* 0x000fcc00000010ff */
[----:B------:R-:W1:Y:S01]  /*b220*/  MUFU.EX2 R129, R129 ;  /* 0x0000008100817308 */ /* 0x000e620000000800 */
[C---:B---3--:R-:W-:Y:S01]  /*b230*/  FADD.FTZ R8, R2.reuse, R3 ;  /* 0x0000000302087221 */ /* 0x048fe20000010000 */
        /* <DEDUP_REMOVED lines=61> */
.L_x_13215:
        /* <DEDUP_REMOVED lines=10> */
.L_x_13242:
        /* <DEDUP_REMOVED lines=9> */
.L_x_13227:
[----:B------:R-:W-:Y:S01]  /*b740*/  ULEA UR6, UR47, UR45, 0x3 ;  /* 0x0000002d2f067291 */ /* 0x000fe2000f8e183f */
[----:B------:R-:W-:-:S05]  /*b750*/  IMAD.U32 R4, RZ, RZ, UR50 ;  /* 0x00000032ff047e24 */ /* 0x000fca000f8e00ff */
[----:B------:R-:W-:-:S04]  /*b760*/  SHF.L.U32 R4, R4, 0x1f, RZ ;  /* 0x0000001f04047819 */ /* 0x000fc800000006ff */
[----:B------:R0:W1:Y:S01]  /*b770*/  SYNCS.PHASECHK.TRANS64.TRYWAIT P2, [UR6+0x16830], R4 ;  /* 0x01683004ff0075a7 */ /* 0x0000620008040146 */
[----:B------:R-:W-:Y:S05]  /*b780*/  @!P0 BRA `(.L_x_13228) ;  /* 0x0000000000048947 */ /* 0x000fea0003800000 */
[----:B------:R-:W-:Y:S01]  /*b790*/  BPT.TRAP 0x1 ;  /* 0x000000040000795c */ /* 0x000fe20000300000 */
.L_x_13228:
[----:B-1----:R-:W-:Y:S05]  /*b7a0*/  @P2 BRA `(.L_x_13226) ;  /* 0x0000000000082947 */ /* 0x002fea0003800000 */
[----:B------:R-:W1:Y:S02]  /*b7b0*/  SYNCS.PHASECHK.TRANS64.TRYWAIT P2, [UR6+0x16830], R4 ;  /* 0x01683004ff0075a7 */ /* 0x000e640008040146 */
[----:B-1----:R-:W-:Y:S05]  /*b7c0*/  @!P2 BRA `(.L_x_13229) ;  /* 0x000000c400fca947 */ /* 0x002fea0003800000 */
.L_x_13226:
        /* <DEDUP_REMOVED lines=27> */
.L_x_13231:
[----:B------:R-:W-:Y:S01]  /*b980*/  ULEA UR6, UR26, UR45, 0x3 ;  /* 0x0000002d1a067291 */ /* 0x000fe2000f8e183f */
[----:B------:R-:W-:-:S05]  /*b990*/  IMAD.U32 R4, RZ, RZ, UR27 ;  /* 0x0000001bff047e24 */ /* 0x000fca000f8e00ff */
[----:B------:R-:W-:-:S04]  /*b9a0*/  SHF.L.U32 R4, R4, 0x1f, RZ ;  /* 0x0000001f04047819 */ /* 0x000fc800000006ff */
[----:B------:R0:W1:Y:S01]  /*b9b0*/  SYNCS.PHASECHK.TRANS64.TRYWAIT P2, [UR6+0x16850], R4 ;  /* 0x01685004ff0075a7 */ /* 0x0000620008040146 */
[----:B------:R-:W-:Y:S05]  /*b9c0*/  @!P0 BRA `(.L_x_13232) ;  /* 0x0000000000048947 */ /* 0x000fea0003800000 */
[----:B------:R-:W-:Y:S01]  /*b9d0*/  BPT.TRAP 0x1 ;  /* 0x000000040000795c */ /* 0x000fe20000300000 */
.L_x_13232:
[----:B-1----:R-:W-:Y:S05]  /*b9e0*/  @P2 BRA `(.L_x_13230) ;  /* 0x0000000000082947 */ /* 0x002fea0003800000 */
[----:B------:R-:W1:Y:S02]  /*b9f0*/  SYNCS.PHASECHK.TRANS64.TRYWAIT P2, [UR6+0x16850], R4 ;  /* 0x01685004ff0075a7 */ /* 0x000e640008040146 */
[----:B-1----:R-:W-:Y:S05]  /*ba00*/  @!P2 BRA `(.L_x_13233) ;  /* 0x000000c40084a947 */ /* 0x002fea0003800000 */
.L_x_13230:
        /* <DEDUP_REMOVED lines=13> */
[----:B------:R-:W-:-:S02]  /*bae0*/  VIADD R78, R17, UR39 ;  /* 0x00000027114e7c36 */ /* 0x000fc40008000000 */
[----:B------:R-:W-:Y:S01]  /*baf0*/  FMUL.FTZ R15, R33, UR25 ;  /* 0x00000019210f7c20 */ /* 0x000fe20008410000 */
[----:B------:R-:W-:Y:S02]  /*bb00*/  IMAD.U32 R33, RZ, RZ, UR47 ;  /* 0x0000002fff217e24 */ /* 0x000fe4000f8e00ff */
[----:B------:R-:W-:Y:S01]  /*bb10*/  FMUL.FTZ R14, R32, UR25 ;  /* 0x00000019200e7c20 */ /* 0x000fe20008410000 */
[----:B------:R-:W-:Y:S01]  /*bb20*/  FMUL.FTZ R11, R30, UR25 ;  /* 0x000000191e0b7c20 */ /* 0x000fe20008410000 */
[----:B------:R-:W-:Y:S01]  /*bb30*/  FMUL.FTZ R30, R41, UR25 ;  /* 0x00000019291e7c20 */ /* 0x000fe20008410000 */
[----:B------:R-:W-:Y:S01]  /*bb40*/  UMOV UR6, UR10 ;  /* 0x0000000a00067c82 */ /* 0x000fe20008000000 */
[----:B------:R-:W-:Y:S01]  /*bb50*/  @!P1 LEA R33, R33, UR45, 0x3 ;  /* 0x0000002d21219c11 */ /* 0x000fe2000f8e18ff */
        /* <DEDUP_REMOVED lines=58> */
[----:B------:R-:W-:Y:S01]  /*bf00*/  IMAD.SHL.U32 R77, R0, 0x80, RZ ;  /* 0x00000080004d7824 */ /* 0x000fe200078e00ff */
[----:B------:R-:W0:Y:S01]  /*bf10*/  MUFU.TANH R4, R4 ;  /* 0x0000000400047308 */ /* 0x000e220000002400 */
[----:B------:R-:W-:-:S07]  /*bf20*/  IMAD.U32 R81, RZ, RZ, UR46 ;  /* 0x0000002eff517e24 */ /* 0x000fce000f8e00ff */
[----:B------:R-:W1:Y:S08]  /*bf30*/  MUFU.TANH R8, R8 ;  /* 0x0000000800087308 */ /* 0x000e700000002400 */
[----:B------:R-:W2:Y:S01]  /*bf40*/  MUFU.TANH R7, R7 ;  /* 0x0000000700077308 */ /* 0x000ea20000002400 */
[----:B------:R-:W-:Y:S02]  /*bf50*/  WARPGROUP.DEPBAR.LE gsb0, 0x0 ;  /* 0x00008000000079c5 */ /* 0x000fe40000010000 */
[----:B------:R-:W-:-:S06]  /*bf60*/  WARPGROUP.ARRIVE ;  /* 0x00000000000079c5 */ /* 0x000fcc0000000000 */
[----:B------:R-:W3:Y:S01]  /*bf70*/  S2R R150, SR_TID.X ;  /* 0x0000000000967919 */ /* 0x000ee20000002100 */
[----:B------:R-:W4:Y:S01]  /*bf80*/  MUFU.TANH R9, R9 ;  /* 0x0000000900097308 */ /* 0x000f220000002400 */
[----:B------:R-:W-:Y:S01]  /*bf90*/  HGMMA.64x64x16.F32.BF16 R88, R144, gdesc[UR4].tnspB, R88, gsb0 ;  /* 0x40e0000490587df0 */ /* 0x000fe20008001858 */
[----:B------:R-:W-:Y:S01]  /*bfa0*/  UIADD3 UR6, UR10, 0x100, URZ ;  /* 0x000001000a067890 */ /* 0x000fe2000fffe03f */
[----:B------:R-:W-:-:S05]  /*bfb0*/  UMOV UR7, 0x40000040 ;  /* 0x4000004000077882 */ /* 0x000fca0000000000 */
[----:B------:R-:W0:Y:S08]  /*bfc0*/  MUFU.TANH R10, R10 ;  /* 0x0000000a000a7308 */ /* 0x000e300000002400 */
[----:B------:R-:W0:Y:S08]  /*bfd0*/  MUFU.TANH R12, R12 ;  /* 0x0000000c000c7308 */ /* 0x000e300000002400 */
[----:B------:R-:W0:Y:S01]  /*bfe0*/  MUFU.TANH R11, R11 ;  /* 0x0000000b000b7308 */ /* 0x000e220000002400 */
[----:B---3--:R-:W-:-:S07]  /*bff0*/  SHF.R.U32.HI R151, RZ, 0x7, R150 ;  /* 0x00000007ff977819 */ /* 0x008fce0000011696 */
[----:B------:R-:W3:Y:S08]  /*c000*/  MUFU.TANH R13, R13 ;  /* 0x0000000d000d7308 */ /* 0x000ef00000002400 */
        /* <DEDUP_REMOVED lines=85> */
[----:B------:R-:W-:-:S04]  /*c560*/  @UP0 ULDC UR6, c[0x0][0x450] ;  /* 0x0001140000060ab9 */ /* 0x000fc80000000800 */
[----:B------:R-:W-:Y:S01]  /*c570*/  @P2 SHF.R.U32.HI R78, RZ, UR6, R32 ;  /* 0x00000006ff4e2c19 */ /* 0x000fe20008011620 */
[----:B------:R-:W-:Y:S01]  /*c580*/  VIADD R32, R151, 0x9 ;  /* 0x0000000997207836 */ /* 0x000fe20000000000 */
[----:B------:R-:W-:-:S03]  /*c590*/  ISETP.GE.U32.AND P2, PT, R150, 0x180, PT ;  /* 0x000001809600780c */ /* 0x000fc60003f46070 */
[----:B------:R-:W5:Y:S01]  /*c5a0*/  SHFL.IDX PT, R84, R78, RZ, 0x1c1f ;  /* 0x001c1fff4e547589 */ /* 0x000f6200000e0000 */
[----:B------:R-:W-:Y:S02]  /*c5b0*/  SEL R33, R32, 0x9, !P2 ;  /* 0x0000000920217807 */ /* 0x000fe40005000000 */
[----:B------:R-:W-:-:S04]  /*c5c0*/  IADD3 R32, -R16, 0x1, -R77 ;  /* 0x0000000110207810 */ /* 0x000fc80007ffe94d */
[----:B------:R-:W-:-:S05]  /*c5d0*/  IADD3 R32, -R81, UR40, R32 ;  /* 0x0000002851207c10 */ /* 0x000fca000fffe120 */
[C---:B------:R-:W-:Y:S02]  /*c5e0*/  VIADD R83, R32.reuse, UR24 ;  /* 0x0000001820537c36 */ /* 0x040fe40008000000 */
[----:B------:R-:W-:Y:S02]  /*c5f0*/  VIADD R82, R32, UR21 ;  /* 0x0000001520527c36 */ /* 0x000fe40008000000 */
[--C-:B-----5:R-:W-:Y:S02]  /*c600*/  IMAD.IADD R81, R83, 0x1, R84.reuse ;  /* 0x0000000153517824 */ /* 0x120fe400078e0254 */
[----:B------:R-:W-:Y:S01]  /*c610*/  IMAD.IADD R80, R82, 0x1, R84 ;  /* 0x0000000152507824 */ /* 0x000fe200078e0254 */
[----:B------:R-:W-:Y:S02]  /*c620*/  WARPGROUP.DEPBAR.LE gsb0, 0x0 ;  /* 0x00008000000079c5 */ /* 0x000fe40000010000 */
[----:B------:R0:W-:Y:S06]  /*c630*/  BAR.ARV R33, 0x100 ;  /* 0x000400210000751d */ /* 0x0001ec0000002000 */
[----:B------:R5:W-:Y:S02]  /*c640*/  @!P1 SYNCS.ARRIVE.TRANS64.RED.A1T0 RZ, [R75+URZ], RZ ;  /* 0x000000ff4bff99a7 */ /* 0x000be4000810043f */
[----:B-----5:R-:W-:-:S06]  /*c650*/  FMUL.FTZ R75, R87, UR25 ;  /* 0x00000019574b7c20 */ /* 0x020fcc0008410000 */
[----:B------:R-:W0:Y:S01]  /*c660*/  MUFU.TANH R75, R75 ;  /* 0x0000004b004b7308 */ /* 0x000e220000002400 */
[----:B-1234-:R-:W-:Y:S05]  /*c670*/  @!P5 BRA `(.L_x_13234) ;  /* 0x00000000005cd947 */ /* 0x01efea0003800000 */
[----:B0-----:R-:W-:Y:S01]  /*c680*/  IMAD.U32 R33, RZ, RZ, UR46 ;  /* 0x0000002eff217e24 */ /* 0x001fe2000f8e00ff */
        /* <DEDUP_REMOVED lines=12> */
.L_x_13236:
[----:B------:R-:W-:-:S05]  /*c750*/  IMAD.U32 R86, RZ, RZ, UR23 ;  /* 0x00000017ff567e24 */ /* 0x000fca000f8e00ff */
[----:B------:R-:W-:-:S13]  /*c760*/  ISETP.NE.AND P2, PT, R86, 0x1, PT ;  /* 0x000000015600780c */ /* 0x000fda0003f45270 */
[----:B------:R-:W0:Y:S02]  /*c770*/  @P2 LDC.64 R32, c[0x0][0x9e8] ;  /* 0x00027a00ff202b82 */ /* 0x000e240000000a00 */
[----:B0-----:R-:W-:-:S05]  /*c780*/  @P2 IMAD.HI.U32 R32, R84, R32, RZ ;  /* 0x0000002054202227 */ /* 0x001fca00078e00ff */
[----:B------:R-:W-:-:S07]  /*c790*/  @P2 SHF.R.U32.HI R84, RZ, R33, R32 ;  /* 0x00000021ff542219 */ /* 0x000fce0000011620 */
.L_x_13237:
[----:B------:R-:W-:Y:S05]  /*c7a0*/  BSYNC B0 ;  /* 0x0000000000007941 */ /* 0x000fea0003800000 */
.L_x_13235:
[----:B------:R-:W-:-:S04]  /*c7b0*/  IMAD R33, R84, R86, -R77 ;  /* 0x0000005654217224 */ /* 0x000fc800078e0a4d */
[----:B------:R-:W-:-:S05]  /*c7c0*/  IMAD.IADD R33, R33, 0x1, -R16 ;  /* 0x0000000121217824 */ /* 0x000fca00078e0a10 */
[----:B------:R-:W-:Y:S02]  /*c7d0*/  VIADDMNMX R81, R33, R86, R81, PT ;  /* 0x0000005621517246 */ /* 0x000fe40003800151 */
[----:B------:R-:W-:-:S07]  /*c7e0*/  VIMNMX R80, R80, R33, !PT ;  /* 0x0000002150507248 */ /* 0x000fce0007fe0100 */
.L_x_13234:
        /* <DEDUP_REMOVED lines=20> */
[--C-:B0-----:R-:W-:Y:S01]  /*c930*/  IMAD.IADD R83, R83, 0x1, R4.reuse ;  /* 0x0000000153537824 */ /* 0x101fe200078e0204 */
        /* <DEDUP_REMOVED lines=93> */
.L_x_13240:
[----:B------:R-:W-:-:S05]  /*cf10*/  IMAD.U32 R78, RZ, RZ, UR23 ;  /* 0x00000017ff4e7e24 */ /* 0x000fca000f8e00ff */
[----:B------:R-:W-:-:S13]  /*cf20*/  ISETP.NE.AND P3, PT, R78, 0x1, PT ;  /* 0x000000014e00780c */ /* 0x000fda0003f65270 */
[----:B------:R-:W0:Y:S02]  /*cf30*/  @P3 LDC.64 R14, c[0x0][0x9e8] ;  /* 0x00027a00ff0e3b82 */ /* 0x000e240000000a00 */
[----:B0-----:R-:W-:-:S05]  /*cf40*/  @P3 IMAD.HI.U32 R14, R4, R14, RZ ;  /* 0x0000000e040e3227 */ /* 0x001fca00078e00ff */
[----:B------:R-:W-:-:S07]  /*cf50*/  @P3 SHF.R.U32.HI R4, RZ, R15, R14 ;  /* 0x0000000fff043219 */ /* 0x000fce000001160e */
.L_x_13241:
[----:B------:R-:W-:Y:S05]  /*cf60*/  BSYNC B0 ;  /* 0x0000000000007941 */ /* 0x000fea0003800000 */
.L_x_13239:
[----:B------:R-:W-:-:S04]  /*cf70*/  IMAD R77, R4, R78, -R77 ;  /* 0x0000004e044d7224 */ /* 0x000fc800078e0a4d */
[----:B------:R-:W-:-:S05]  /*cf80*/  IMAD.IADD R77, R77, 0x1, -R16 ;  /* 0x000000014d4d7824 */ /* 0x000fca00078e0a10 */
[----:B------:R-:W-:Y:S02]  /*cf90*/  VIADDMNMX R83, R77, R78, R83, PT ;  /* 0x0000004e4d537246 */ /* 0x000fe40003800153 */
[----:B------:R-:W-:-:S07]  /*cfa0*/  VIMNMX R82, R82, R77, !PT ;  /* 0x0000004d52527248 */ /* 0x000fce0007fe0100 */
.L_x_13238:
[----:B------:R-:W-:Y:S01]  /*cfb0*/  FMNMX.FTZ R15, R33, R6, !PT ;  /* 0x00000006210f7209 */ /* 0x000fe20007810000 */
[----:B------:R-:W-:Y:S01]  /*cfc0*/  UMOV UR27, UR50 ;  /* 0x00000032001b7c82 */ /* 0x000fe20008000000 */
        /* <DEDUP_REMOVED lines=66> */
[----:B------:R-:W-:-:S03]  /*d3f0*/  FSEL R15, R15, RZ, P6 ;  /* 0x000000ff0f0f7208 */ /* 0x000fc60003000000 */
[----:B------:R-:W-:Y:S02]  /*d400*/  FADD.FTZ R81, -R81, R6 ;  /* 0x0000000651517221 */ /* 0x000fe40000010100 */
[--C-:B------:R-:W-:Y:S01]  /*d410*/  FFMA.FTZ R14, R8, UR22, -R15.reuse ;  /* 0x00000016080e7c23 */ /* 0x100fe2000801080f */
[----:B------:R-:W-:Y:S01]  /*d420*/  FSEL R8, R27, -INF , !P3 ;  /* 0xff8000001b087808 */ /* 0x000fe20005800000 */
[--C-:B------:R-:W-:Y:S01]  /*d430*/  FFMA.FTZ R150, R10, UR22, -R15.reuse ;  /* 0x000000160a967c23 */ /* 0x100fe2000801080f */
[----:B------:R-:W-:Y:S01]  /*d440*/  ISETP.GT.AND P3, PT, R82, 0x21, P2 ;  /* 0x000000215200780c */ /* 0x000fe20001764270 */
[----:B------:R0:W-:Y:S01]  /*d450*/  MUFU.EX2 R27, R14 ;  /* 0x0000000e001b7308 */ /* 0x0001e20000000800 */
[--C-:B------:R-:W-:Y:S01]  /*d460*/  FFMA.FTZ R146, R24, UR22, -R15.reuse ;  /* 0x0000001618927c23 */ /* 0x100fe2000801080f */
[--C-:B------:R-:W-:Y:S01]  /*d470*/  FFMA.FTZ R148, R33, UR22, -R15.reuse ;  /* 0x0000001621947c23 */ /* 0x100fe2000801080f */
[----:B------:R-:W-:Y:S01]  /*d480*/  ISETP.LT.OR P3, PT, R83, 0x22, P3 ;  /* 0x000000225300780c */ /* 0x000fe20001f61670 */
[--C-:B------:R-:W-:Y:S01]  /*d490*/  FFMA.FTZ R33, R12, UR22, -R15.reuse ;  /* 0x000000160c217c23 */ /* 0x100fe2000801080f */
[----:B------:R-:W-:Y:S01]  /*d4a0*/  FSEL R12, R37, -INF , !P4 ;  /* 0xff800000250c7808 */ /* 0x000fe20006000000 */
[--C-:B------:R-:W-:Y:S01]  /*d4b0*/  FFMA.FTZ R140, R28, UR22, -R15.reuse ;  /* 0x000000161c8c7c23 */ /* 0x100fe2000801080f */
[----:B------:R-:W-:Y:S01]  /*d4c0*/  FSEL R31, R31, -INF , !P3 ;  /* 0xff8000001f1f7808 */ /* 0x000fe20005800000 */
[--C-:B------:R-:W-:Y:S01]  /*d4d0*/  FFMA.FTZ R30, R30, UR22, -R15.reuse ;  /* 0x000000161e1e7c23 */ /* 0x100fe2000801080f */
[----:B------:R-:W-:Y:S01]  /*d4e0*/  ISETP.GT.AND P3, PT, R82, RZ, P2 ;  /* 0x000000ff5200720c */ /* 0x000fe20001764270 */
[--C-:B------:R-:W-:Y:S01]  /*d4f0*/  FFMA.FTZ R144, R32, UR22, -R15.reuse ;  /* 0x0000001620907c23 */ /* 0x100fe2000801080f */
[----:B------:R-:W-:Y:S01]  /*d500*/  ISETP.GT.AND P4, PT, R82, 0x31, P2 ;  /* 0x000000315200780c */ /* 0x000fe20001784270 */
[--C-:B------:R-:W-:Y:S01]  /*d510*/  FFMA.FTZ R142, R34, UR22, -R15.reuse ;  /* 0x00000016228e7c23 */ /* 0x100fe2000801080f */
[C---:B------:R-:W-:Y:S01]  /*d520*/  ISETP.LT.OR P3, PT, R83.reuse, 0x1, P3 ;  /* 0x000000015300780c */ /* 0x040fe20001f61670 */
[--C-:B------:R-:W-:Y:S01]  /*d530*/  FFMA.FTZ R136, R38, UR22, -R15.reuse ;  /* 0x0000001626887c23 */ /* 0x100fe2000801080f */
[----:B------:R-:W-:Y:S01]  /*d540*/  ISETP.LT.OR P4, PT, R83, 0x32, P4 ;  /* 0x000000325300780c */ /* 0x000fe20002781670 */
[--C-:B------:R-:W-:Y:S01]  /*d550*/  FFMA.FTZ R37, R84, UR22, -R15.reuse ;  /* 0x0000001654257c23 */ /* 0x100fe2000801080f */
[----:B------:R-:W-:Y:S01]  /*d560*/  FSEL R10, R7, -INF , !P3 ;  /* 0xff800000070a7808 */ /* 0x000fe20005800000 */
[--C-:B------:R-:W-:Y:S01]  /*d570*/  FFMA.FTZ R138, R42, UR22, -R15.reuse ;  /* 0x000000162a8a7c23 */ /* 0x100fe2000801080f */
[----:B------:R-:W-:Y:S01]  /*d580*/  ISETP.GT.AND P3, PT, R82, 0x30, P2 ;  /* 0x000000305200780c */ /* 0x000fe20001764270 */
        /* <DEDUP_REMOVED lines=35> */
[----:B------:R-:W-:Y:S02]  /*d7c0*/  FSEL R43, R43, -INF , !P3 ;  /* 0xff8000002b2b7808 */ /* 0x000fe40005800000 */
[----:B------:R-:W-:-:S02]  /*d7d0*/  FMNMX.FTZ R7, R35, R26, !PT ;  /* 0x0000001a23077209 */ /* 0x000fc40007810000 */
[----:B------:R-:W-:Y:S01]  /*d7e0*/  ISETP.GT.AND P3, PT, R82, 0x40, P2 ;  /* 0x000000405200780c */ /* 0x000fe20001764270 */
[----:B------:R-:W-:Y:S01]  /*d7f0*/  MUFU.EX2 R33, R33 ;  /* 0x0000002100217308 */ /* 0x000fe20000000800 */
[----:B------:R-:W-:Y:S02]  /*d800*/  FMNMX.FTZ R28, R12, R7, !PT ;  /* 0x000000070c1c7209 */ /* 0x000fe40007810000 */
[----:B------:R-:W-:Y:S02]  /*d810*/  ISETP.LT.OR P4, PT, R83, 0x42, P4 ;  /* 0x000000425300780c */ /* 0x000fe40002781670 */
[----:B------:R-:W-:Y:S02]  /*d820*/  FMNMX.FTZ R7, R39, R28, !PT ;  /* 0x0000001c27077209 */ /* 0x000fe40007810000 */
[----:B------:R-:W-:Y:S01]  /*d830*/  ISETP.LT.OR P3, PT, R83, 0x41, P3 ;  /* 0x000000415300780c */ /* 0x000fe20001f61670 */
[----:B------:R-:W-:Y:S01]  /*d840*/  MUFU.EX2 R144, R144 ;  /* 0x0000009000907308 */ /* 0x000fe20000000800 */
[----:B------:R-:W-:-:S02]  /*d850*/  FSEL R24, R47, -INF , !P4 ;  /* 0xff8000002f187808 */ /* 0x000fc40006000000 */
[----:B------:R-:W-:Y:S02]  /*d860*/  FSEL R46, R46, -INF , !P3 ;  /* 0xff8000002e2e7808 */ /* 0x000fe40005800000 */
[C---:B------:R-:W-:Y:S02]  /*d870*/  ISETP.GT.AND P3, PT, R82.reuse, 0x48, P2 ;  /* 0x000000485200780c */ /* 0x040fe40001764270 */
[----:B------:R-:W-:Y:S01]  /*d880*/  ISETP.GT.AND P4, PT, R82, 0x49, P2 ;  /* 0x000000495200780c */ /* 0x000fe20001784270 */
[----:B------:R0:W-:Y:S01]  /*d890*/  MUFU.EX2 R47, R30 ;  /* 0x0000001e002f7308 */ /* 0x0001e20000000800 */
[C---:B------:R-:W-:Y:S02]  /*d8a0*/  ISETP.LT.OR P3, PT, R83.reuse, 0x49, P3 ;  /* 0x000000495300780c */ /* 0x040fe40001f61670 */
[----:B------:R-:W-:Y:S02]  /*d8b0*/  ISETP.LT.OR P4, PT, R83, 0x4a, P4 ;  /* 0x0000004a5300780c */ /* 0x000fe40002781670 */
[----:B------:R-:W-:Y:S01]  /*d8c0*/  FSEL R26, R49, -INF , !P3 ;  /* 0xff800000311a7808 */ /* 0x000fe20005800000 */
[----:B------:R-:W-:Y:S01]  /*d8d0*/  FFMA.FTZ R49, R36, UR22, -R15 ;  /* 0x0000001624317c23 */ /* 0x000fe2000801080f */
[----:B------:R-:W-:Y:S01]  /*d8e0*/  ISETP.GT.AND P3, PT, R82, 0x50, P2 ;  /* 0x000000505200780c */ /* 0x000fe20001764270 */
[----:B------:R-:W-:Y:S01]  /*d8f0*/  MUFU.EX2 R37, R37 ;  /* 0x0000002500257308 */ /* 0x000fe20000000800 */
[----:B0-----:R-:W-:-:S02]  /*d900*/  FMNMX.FTZ R30, R14, R7, !PT ;  /* 0x000000070e1e7209 */ /* 0x001fc40007810000 */
[----:B------:R-:W-:Y:S02]  /*d910*/  ISETP.LT.OR P3, PT, R83, 0x51, P3 ;  /* 0x000000515300780c */ /* 0x000fe40001f61670 */
[----:B------:R-:W-:Y:S02]  /*d920*/  FMNMX.FTZ R7, R43, R30, !PT ;  /* 0x0000001e2b077209 */ /* 0x000fe40007810000 */
[----:B------:R-:W-:Y:S01]  /*d930*/  FSEL R28, R51, -INF , !P4 ;  /* 0xff800000331c7808 */ /* 0x000fe20006000000 */
[----:B------:R-:W-:Y:S01]  /*d940*/  FFMA.FTZ R51, R40, UR22, -R15 ;  /* 0x0000001628337c23 */ /* 0x000fe2000801080f */
[----:B------:R-:W-:Y:S01]  /*d950*/  FMNMX.FTZ R7, R44, R7, !PT ;  /* 0x000000072c077209 */ /* 0x000fe20007810000 */
[----:B------:R-:W-:Y:S01]  /*d960*/  MUFU.EX2 R146, R146 ;  /* 0x0000009200927308 */ /* 0x000fe20000000800 */
[----:B------:R-:W-:Y:S02]  /*d970*/  ISETP.GT.AND P4, PT, R82, 0x51, P2 ;  /* 0x000000515200780c */ /* 0x000fe40001784270 */
[----:B------:R-:W-:-:S02]  /*d980*/  FMNMX.FTZ R7, R46, R7, !PT ;  /* 0x000000072e077209 */ /* 0x000fc40007810000 */
[----:B------:R-:W-:Y:S02]  /*d990*/  FSEL R53, R53, -INF , !P3 ;  /* 0xff80000035357808 */ /* 0x000fe40005800000 */
[----:B------:R-:W-:Y:S01]  /*d9a0*/  FMNMX.FTZ R7, R24, R7, !PT ;  /* 0x0000000718077209 */ /* 0x000fe20007810000 */
[----:B------:R-:W-:Y:S01]  /*d9b0*/  MUFU.EX2 R41, R41 ;  /* 0x0000002900297308 */ /* 0x000fe20000000800 */
[----:B------:R-:W-:Y:S02]  /*d9c0*/  ISETP.GT.AND P3, PT, R82, 0x58, P2 ;  /* 0x000000585200780c */ /* 0x000fe40001764270 */
[C---:B------:R-:W-:Y:S02]  /*d9d0*/  ISETP.LT.OR P4, PT, R83.reuse, 0x52, P4 ;  /* 0x000000525300780c */ /* 0x040fe40002781670 */
[----:B------:R-:W-:Y:S02]  /*d9e0*/  FMNMX.FTZ R7, R26, R7, !PT ;  /* 0x000000071a077209 */ /* 0x000fe40007810000 */
[----:B------:R-:W-:Y:S01]  /*d9f0*/  ISETP.LT.OR P3, PT, R83, 0x59, P3 ;  /* 0x000000595300780c */ /* 0x000fe20001f61670 */
[----:B------:R-:W-:Y:S01]  /*da00*/  MUFU.EX2 R140, R140 ;  /* 0x0000008c008c7308 */ /* 0x000fe20000000800 */
[----:B------:R-:W-:-:S02]  /*da10*/  FSEL R55, R55, -INF , !P4 ;  /* 0xff80000037377808 */ /* 0x000fc40006000000 */
[----:B------:R-:W-:Y:S02]  /*da20*/  FMNMX.FTZ R32, R28, R7, !PT ;  /* 0x000000071c207209 */ /* 0x000fe40007810000 */
[----:B------:R-:W-:Y:S02]  /*da30*/  ISETP.GT.AND P4, PT, R82, 0x59, P2 ;  /* 0x000000595200780c */ /* 0x000fe40001784270 */
[----:B------:R-:W-:Y:S01]  /*da40*/  FSEL R58, R58, -INF , !P3 ;  /* 0xff8000003a3a7808 */ /* 0x000fe20005800000 */
        /* <DEDUP_REMOVED lines=8> */
[----:B------:R-:W-:Y:S02]  /*dad0*/  ISETP.GT.AND P4, PT, R82, 0x61, P2 ;  /* 0x000000615200780c */ /* 0x000fe40001784270 */
[----:B------:R-:W-:Y:S01]  /*dae0*/  FMNMX.FTZ R32, R58, R7, !PT ;  /* 0x000000073a207209 */ /* 0x000fe20007810000 */
[----:B------:R-:W-:Y:S01]  /*daf0*/  MUFU.EX2 R136, R136 ;  /* 0x0000008800887308 */ /* 0x000fe20000000800 */
[----:B------:R-:W-:Y:S01]  /*db00*/  FSEL R30, R61, -INF , !P3 ;  /* 0xff8000003d1e7808 */ /* 0x000fe20005800000 */
[----:B------:R-:W-:Y:S01]  /*db10*/  FFMA.FTZ R61, R50, UR22, -R15 ;  /* 0x00000016323d7c23 */ /* 0x000fe2000801080f */
[----:B------:R-:W-:-:S02]  /*db20*/  ISETP.GT.AND P3, PT, R82, 0x68, P2 ;  /* 0x000000685200780c */ /* 0x000fc40001764270 */
[----:B------:R-:W-:Y:S02]  /*db30*/  ISETP.LT.OR P4, PT, R83, 0x62, P4 ;  /* 0x000000625300780c */ /* 0x000fe40002781670 */
[----:B------:R-:W-:Y:S01]  /*db40*/  FMNMX.FTZ R7, R59, R32, !PT ;  /* 0x000000203b077209 */ /* 0x000fe20007810000 */
[----:B------:R-:W-:Y:S01]  /*db50*/  MUFU.EX2 R51, R51 ;  /* 0x0000003300337308 */ /* 0x000fe20000000800 */
[----:B------:R-:W-:Y:S02]  /*db60*/  ISETP.LT.OR P3, PT, R83, 0x69, P3 ;  /* 0x000000695300780c */ /* 0x000fe40001f61670 */
[----:B------:R-:W-:Y:S02]  /*db70*/  FSEL R63, R63, -INF , !P4 ;  /* 0xff8000003f3f7808 */ /* 0x000fe40006000000 */
[----:B------:R-:W-:Y:S02]  /*db80*/  ISETP.GT.AND P4, PT, R82, 0x69, P2 ;  /* 0x000000695200780c */ /* 0x000fe40001784270 */
[----:B------:R-:W-:Y:S01]  /*db90*/  FMNMX.FTZ R32, R30, R7, !PT ;  /* 0x000000071e207209 */ /* 0x000fe20007810000 */
[----:B------:R-:W-:Y:S01]  /*dba0*/  MUFU.EX2 R138, R138 ;  /* 0x0000008a008a7308 */ /* 0x000fe20000000800 */
[----:B------:R-:W-:-:S02]  /*dbb0*/  FSEL R65, R65, -INF , !P3 ;  /* 0xff80000041417808 */ /* 0x000fc40005800000 */
[C---:B------:R-:W-:Y:S02]  /*dbc0*/  ISETP.GT.AND P3, PT, R82.reuse, 0x70, P2 ;  /* 0x000000705200780c */ /* 0x040fe40001764270 */
[----:B------:R-:W-:Y:S02]  /*dbd0*/  ISETP.LT.OR P4, PT, R83, 0x6a, P4 ;  /* 0x0000006a5300780c */ /* 0x000fe40002781670 */
[----:B------:R-:W-:Y:S01]  /*dbe0*/  FMNMX.FTZ R34, R63, R32, !PT ;  /* 0x000000203f227209 */ /* 0x000fe20007810000 */
[----:B------:R-:W-:Y:S01]  /*dbf0*/  MUFU.EX2 R45, R45 ;  /* 0x0000002d002d7308 */ /* 0x000fe20000000800 */
[----:B------:R-:W-:Y:S02]  /*dc00*/  ISETP.LT.OR P3, PT, R83, 0x71, P3 ;  /* 0x000000715300780c */ /* 0x000fe40001f61670 */
[----:B------:R-:W-:Y:S02]  /*dc10*/  FSEL R67, R67, -INF , !P4 ;  /* 0xff80000043437808 */ /* 0x000fe40006000000 */
[----:B------:R-:W-:-:S02]  /*dc20*/  ISETP.GT.AND P4, PT, R82, 0x71, P2 ;  /* 0x000000715200780c */ /* 0x000fc40001784270 */
[----:B------:R-:W-:Y:S01]  /*dc30*/  FMNMX.FTZ R34, R65, R34, !PT ;  /* 0x0000002241227209 */ /* 0x000fe20007810000 */
[----:B------:R-:W-:Y:S01]  /*dc40*/  MUFU.EX2 R132, R132 ;  /* 0x0000008400847308 */ /* 0x000fe20000000800 */
[----:B------:R-:W-:Y:S01]  /*dc50*/  FSEL R32, R71, -INF , !P3 ;  /* 0xff80000047207808 */ /* 0x000fe20005800000 */
[----:B------:R-:W-:Y:S01]  /*dc60*/  FFMA.FTZ R71, R54, UR22, -R15 ;  /* 0x0000001636477c23 */ /* 0x000fe2000801080f */
[C---:B------:R-:W-:Y:S02]  /*dc70*/  ISETP.GT.AND P3, PT, R82.reuse, 0x78, P2 ;  /* 0x000000785200780c */ /* 0x040fe40001764270 */
[----:B------:R-:W-:Y:S02]  /*dc80*/  ISETP.LT.OR P4, PT, R83, 0x72, P4 ;  /* 0x000000725300780c */ /* 0x000fe40002781670 */
[----:B------:R-:W-:Y:S01]  /*dc90*/  FMNMX.FTZ R7, R67, R34, !PT ;  /* 0x0000002243077209 */ /* 0x000fe20007810000 */
[----:B------:R-:W-:Y:S01]  /*dca0*/  MUFU.EX2 R61, R61 ;  /* 0x0000003d003d7308 */ /* 0x000fe20000000800 */
[----:B------:R-:W-:-:S02]  /*dcb0*/  ISETP.GT.AND P2, PT, R82, 0x79, P2 ;  /* 0x000000795200780c */ /* 0x000fc40001744270 */
[C---:B------:R-:W-:Y:S02]  /*dcc0*/  ISETP.LT.OR P3, PT, R83.reuse, 0x79, P3 ;  /* 0x000000795300780c */ /* 0x040fe40001f61670 */
[----:B------:R-:W-:Y:S02]  /*dcd0*/  FSEL R72, R72, -INF , !P4 ;  /* 0xff80000048487808 */ /* 0x000fe40006000000 */
[----:B------:R-:W-:Y:S01]  /*dce0*/  FMNMX.FTZ R7, R32, R7, !PT ;  /* 0x0000000720077209 */ /* 0x000fe20007810000 */
[----:B------:R-:W-:Y:S01]  /*dcf0*/  MUFU.EX2 R134, R134 ;  /* 0x0000008600867308 */ /* 0x000fe20000000800 */
[----:B------:R-:W-:Y:S02]  /*dd00*/  ISETP.LT.OR P2, PT, R83, 0x7a, P2 ;  /* 0x0000007a5300780c */ /* 0x000fe40001741670 */
[----:B------:R-:W-:Y:S01]  /*dd10*/  FSEL R34, R73, -INF , !P3 ;  /* 0xff80000049227808 */ /* 0x000fe20005800000 */
[----:B------:R-:W-:Y:S01]  /*dd20*/  FFMA.FTZ R73, R62, UR22, -R15 ;  /* 0x000000163e497c23 */ /* 0x000fe2000801080f */
[----:B------:R-:W-:-:S02]  /*dd30*/  FMNMX.FTZ R7, R72, R7, !PT ;  /* 0x0000000748077209 */ /* 0x000fc40007810000 */
[----:B------:R-:W-:Y:S01]  /*dd40*/  FSEL R36, R75, -INF , !P2 ;  /* 0xff8000004b247808 */ /* 0x000fe20005000000 */
[----:B------:R-:W-:Y:S01]  /*dd50*/  FFMA.FTZ R75, R66, UR22, -R15 ;  /* 0x00000016424b7c23 */ /* 0x000fe2000801080f */
[----:B------:R-:W-:Y:S01]  /*dd60*/  FMNMX.FTZ R7, R34, R7, !PT ;  /* 0x0000000722077209 */ /* 0x000fe20007810000 */
[----:B------:R-:W-:Y:S01]  /*dd70*/  FMUL.FTZ R15, R81, UR22 ;  /* 0x00000016510f7c20 */ /* 0x000fe20008410000 */
[----:B------:R-:W-:Y:S02]  /*dd80*/  MUFU.EX2 R71, R71 ;  /* 0x0000004700477308 */ /* 0x000fe40000000800 */
[----:B------:R-:W-:-:S05]  /*dd90*/  FMNMX.FTZ R7, R36, R7, !PT ;  /* 0x0000000724077209 */ /* 0x000fca0007810000 */
[----:B------:R-:W0:Y:S01]  /*dda0*/  SHFL.BFLY PT, R38, R7, 0x2, 0x1f ;  /* 0x0c401f0007267f89 */ /* 0x000e2200000e0000 */
[----:B------:R-:W1:Y:S08]  /*ddb0*/  MUFU.EX2 R15, R15 ;  /* 0x0000000f000f7308 */ /* 0x000e700000000800 */
[----:B------:R-:W-:Y:S08]  /*ddc0*/  MUFU.EX2 R128, R128 ;  /* 0x0000008000807308 */ /* 0x000ff00000000800 */
[----:B------:R-:W-:Y:S01]  /*ddd0*/  MUFU.EX2 R57, R57 ;  /* 0x0000003900397308 */ /* 0x000fe20000000800 */
[----:B-1----:R-:W-:Y:S01]  /*dde0*/  FFMA.FTZ R6, R15, R3, R148 ;  /* 0x000000030f067223 */ /* 0x002fe20000010094 */
[----:B------:R-:W-:Y:S01]  /*ddf0*/  F2FP.BF16.F32.PACK_AB R148, R27, R148 ;  /* 0x000000941b94723e */ /* 0x000fe200000010ff */
[-C--:B------:R-:W-:Y:S01]  /*de00*/  FMUL.FTZ R88, R88, R15.reuse ;  /* 0x0000000f58587220 */ /* 0x080fe20000410000 */
[-C--:B------:R-:W-:Y:S01]  /*de10*/  FMUL.FTZ R89, R89, R15.reuse ;  /* 0x0000000f59597220 */ /* 0x080fe20000410000 */
[----:B------:R-:W-:Y:S01]  /*de20*/  FADD.FTZ R3, R27, R6 ;  /* 0x000000061b037221 */ /* 0x000fe20000010000 */
[-C--:B------:R-:W-:Y:S01]  /*de30*/  FMUL.FTZ R92, R92, R15.reuse ;  /* 0x0000000f5c5c7220 */ /* 0x080fe20000410000 */
[----:B0-----:R-:W-:Y:S01]  /*de40*/  FMNMX.FTZ R38, R7, R38, !PT ;  /* 0x0000002607267209 */ /* 0x001fe20007810000 */
[----:B------:R-:W-:Y:S01]  /*de50*/  MUFU.EX2 R130, R130 ;  /* 0x0000008200827308 */ /* 0x000fe20000000800 */
[----:B------:R-:W-:Y:S01]  /*de60*/  FADD.FTZ R6, R150, R3 ;  /* 0x0000000396067221 */ /* 0x000fe20000010000 */
[----:B------:R-:W-:Y:S01]  /*de70*/  F2FP.BF16.F32.PACK_AB R150, R33, R150 ;  /* 0x000000962196723e */ /* 0x000fe200000010ff */
[-C--:B------:R-:W-:Y:S01]  /*de80*/  FMUL.FTZ R93, R93, R15.reuse ;  /* 0x0000000f5d5d7220 */ /* 0x080fe20000410000 */
[----:B------:R-:W0:Y:S01]  /*de90*/  SHFL.BFLY PT, R7, R38, 0x1, 0x1f ;  /* 0x0c201f0026077f89 */ /* 0x000e2200000e0000 */
[----:B------:R-:W-:Y:S01]  /*dea0*/  FADD.FTZ R3, R33, R6 ;  /* 0x0000000621037221 */ /* 0x000fe20000010000 */
        /* <DEDUP_REMOVED lines=13> */
[----:B------:R-:W-:-:S05]  /*df80*/  FMUL.FTZ R117, R117, R15 ;  /* 0x0000000f75757220 */ /* 0x000fca0000410000 */
[----:B------:R-:W-:Y:S01]  /*df90*/  MUFU.EX2 R75, R75 ;  /* 0x0000004b004b7308 */ /* 0x000fe20000000800 */
[----:B0-----:R-:W-:-:S04]  /*dfa0*/  FMNMX.FTZ R7, R38, R7, !PT ;  /* 0x0000000726077209 */ /* 0x001fc80007810000 */
[C---:B------:R-:W-:Y:S01]  /*dfb0*/  FSETP.NEU.FTZ.AND P2, PT, R7.reuse, -INF , PT ;  /* 0xff8000000700780b */ /* 0x040fe20003f5d000 */
[C---:B------:R-:W-:Y:S02]  /*dfc0*/  FMUL.FTZ R48, R7.reuse, UR22 ;  /* 0x0000001607307c20 */ /* 0x040fe40008410000 */
[----:B------:R-:W-:Y:S01]  /*dfd0*/  MUFU.EX2 R126, R126 ;  /* 0x0000007e007e7308 */ /* 0x000fe20000000800 */
[----:B------:R-:W-:Y:S02]  /*dfe0*/  FSEL R6, R7, RZ, P2 ;  /* 0x000000ff07067208 */ /* 0x000fe40001000000 */
[----:B------:R-:W-:Y:S02]  /*dff0*/  FSEL R48, R48, RZ, P2 ;  /* 0x000000ff30307208 */ /* 0x000fe40001000000 */
[----:B------:R-:W-:Y:S01]  /*e000*/  ISETP.GT.AND P2, PT, R0, UR43, PT ;  /* 0x0000002b00007c0c */ /* 0x000fe2000bf44270 */
[----:B------:R-:W-:Y:S01]  /*e010*/  FADD.FTZ R6, -R6, R5 ;  /* 0x0000000506067221 */ /* 0x000fe20000010100 */
[----:B------:R-:W-:-:S02]  /*e020*/  IMAD.U32 R5, RZ, RZ, UR26 ;  /* 0x0000001aff057e24 */ /* 0x000fc4000f8e00ff */
[--C-:B------:R-:W-:Y:S01]  /*e030*/  FFMA.FTZ R42, R44, UR22, -R48.reuse ;  /* 0x000000162c2a7c23 */ /* 0x100fe20008010830 */
[----:B------:R-:W-:Y:S01]  /*e040*/  FADD.FTZ R44, R144, R3 ;  /* 0x00000003902c7221 */ /* 0x000fe20000010000 */
[--C-:B------:R-:W-:Y:S01]  /*e050*/  FFMA.FTZ R149, R10, UR22, -R48.reuse ;  /* 0x000000160a957c23 */ /* 0x100fe20008010830 */
[----:B------:R-:W-:Y:S01]  /*e060*/  FMUL.FTZ R6, R6, UR22 ;  /* 0x0000001606067c20 */ /* 0x000fe20008410000 */
[----:B------:R-:W-:Y:S01]  /*e070*/  FFMA.FTZ R10, R9, UR22, -R48 ;  /* 0x00000016090a7c23 */ /* 0x000fe20008010830 */
[----:B------:R-:W-:Y:S01]  /*e080*/  FADD.FTZ R3, R37, R44 ;  /* 0x0000002c25037221 */ /* 0x000fe20000010000 */
[--C-:B------:R-:W-:Y:S01]  /*e090*/  FFMA.FTZ R151, R11, UR22, -R48.reuse ;  /* 0x000000160b977c23 */ /* 0x100fe20008010830 */
[----:B------:R-:W-:Y:S01]  /*e0a0*/  @!P1 LEA R5, R5, UR45, 0x3 ;  /* 0x0000002d05059c11 */ /* 0x000fe2000f8e18ff */
[----:B------:R-:W-:Y:S01]  /*e0b0*/  MUFU.EX2 R149, R149 ;  /* 0x0000009500957308 */ /* 0x000fe20000000800 */
[----:B------:R-:W-:Y:S01]  /*e0c0*/  FADD.FTZ R44, R146, R3 ;  /* 0x00000003922c7221 */ /* 0x000fe20000010000 */
[--C-:B------:R-:W-:Y:S01]  /*e0d0*/  FFMA.FTZ R38, R13, UR22, -R48.reuse ;  /* 0x000000160d267c23 */ /* 0x100fe20008010830 */
[----:B------:R-:W-:Y:S01]  /*e0e0*/  FFMA.FTZ R145, R20, UR22, -R48 ;  /* 0x0000001614917c23 */ /* 0x000fe20008010830 */
[----:B------:R-:W-:-:S02]  /*e0f0*/  @!P1 VIADD R5, R5, 0x16860 ;  /* 0x0001686005059836 */ /* 0x000fc40000000000 */
[----:B------:R-:W-:Y:S01]  /*e100*/  FADD.FTZ R3, R41, R44 ;  /* 0x0000002c29037221 */ /* 0x000fe20000010000 */
[--C-:B------:R-:W-:Y:S01]  /*e110*/  FFMA.FTZ R20, R21, UR22, -R48.reuse ;  /* 0x0000001615147c23 */ /* 0x100fe20008010830 */
[--C-:B------:R-:W-:Y:S01]  /*e120*/  FFMA.FTZ R147, R25, UR22, -R48.reuse ;  /* 0x0000001619937c23 */ /* 0x100fe20008010830 */
[----:B------:R-:W0:Y:S01]  /*e130*/  MUFU.EX2 R6, R6 ;  /* 0x0000000600067308 */ /* 0x000e220000000800 */
[----:B------:R-:W-:Y:S01]  /*e140*/  FADD.FTZ R44, R140, R3 ;  /* 0x000000038c2c7221 */ /* 0x000fe20000010000 */
        /* <DEDUP_REMOVED lines=8> */
[----:B------:R-:W-:Y:S01]  /*e1d0*/  @!P1 PRMT R3, RZ, 0x654, R5 ;  /* 0x00000654ff039816 */ /* 0x000fe20000000005 */
[--C-:B------:R-:W-:Y:S01]  /*e1e0*/  FFMA.FTZ R12, R12, UR22, -R48.reuse ;  /* 0x000000160c0c7c23 */ /* 0x100fe20008010830 */
[----:B------:R-:W-:Y:S01]  /*e1f0*/  FFMA.FTZ R133, R46, UR22, -R48 ;  /* 0x000000162e857c23 */ /* 0x000fe20008010830 */
[----:B------:R-:W-:Y:S01]  /*e200*/  FADD.FTZ R5, R49, R44 ;  /* 0x0000002c31057221 */ /* 0x000fe20000010000 */
[----:B------:R0:W-:Y:S01]  /*e210*/  @!P1 SYNCS.ARRIVE.TRANS64.RED.A1T0 RZ, [R3+URZ], RZ ;  /* 0x000000ff03ff99a7 */ /* 0x0001e2000810043f */
[--C-:B------:R-:W-:Y:S01]  /*e220*/  FFMA.FTZ R137, R39, UR22, -R48.reuse ;  /* 0x0000001627897c23 */ /* 0x100fe20008010830 */
[----:B------:R-:W2:Y:S01]  /*e230*/  MUFU.EX2 R151, R151 ;  /* 0x0000009700977308 */ /* 0x000ea20000000800 */
[----:B------:R-:W-:Y:S01]  /*e240*/  FADD.FTZ R26, R136, R5 ;  /* 0x00000005881a7221 */ /* 0x000fe20000010000 */
[--C-:B------:R-:W-:Y:S01]  /*e250*/  FFMA.FTZ R14, R14, UR22, -R48.reuse ;  /* 0x000000160e0e7c23 */ /* 0x100fe20008010830 */
[--C-:B------:R-:W-:Y:S01]  /*e260*/  FFMA.FTZ R139, R43, UR22, -R48.reuse ;  /* 0x000000162b8b7c23 */ /* 0x100fe20008010830 */
[----:B------:R-:W-:Y:S01]  /*e270*/  FFMA.FTZ R24, R24, UR22, -R48 ;  /* 0x0000001618187c23 */ /* 0x000fe20008010830 */
[----:B------:R-:W-:Y:S01]  /*e280*/  FADD.FTZ R5, R51, R26 ;  /* 0x0000001a33057221 */ /* 0x000fe20000010000 */
[----:B0-----:R-:W-:Y:S01]  /*e290*/  FFMA.FTZ R3, R6, R2, R149 ;  /* 0x0000000206037223 */ /* 0x001fe20000010095 */
[--C-:B------:R-:W-:Y:S01]  /*e2a0*/  FFMA.FTZ R2, R28, UR22, -R48.reuse ;  /* 0x000000161c027c23 */ /* 0x100fe20008010830 */
[----:B------:R-:W0:Y:S01]  /*e2b0*/  MUFU.EX2 R38, R38 ;  /* 0x0000002600267308 */ /* 0x000e220000000800 */
[--C-:B------:R-:W-:Y:S01]  /*e2c0*/  FFMA.FTZ R129, R53, UR22, -R48.reuse ;  /* 0x0000001635817c23 */ /* 0x100fe20008010830 */
[----:B-1----:R-:W-:Y:S01]  /*e2d0*/  FADD.FTZ R28, R10, R3 ;  /* 0x000000030a1c7221 */ /* 0x002fe20000010000 */
[--C-:B------:R-:W-:Y:S01]  /*e2e0*/  FFMA.FTZ R26, R55, UR22, -R48.reuse ;  /* 0x00000016371a7c23 */ /* 0x100fe20008010830 */
[--C-:B------:R-:W-:Y:S01]  /*e2f0*/  FFMA.FTZ R131, R58, UR22, -R48.reuse ;  /* 0x000000163a837c23 */ /* 0x100fe20008010830 */
[--C-:B------:R-:W-:Y:S01]  /*e300*/  FFMA.FTZ R30, R30, UR22, -R48.reuse ;  /* 0x000000161e1e7c23 */ /* 0x100fe20008010830 */
[--C-:B------:R-:W-:Y:S01]  /*e310*/  FFMA.FTZ R63, R63, UR22, -R48.reuse ;  /* 0x000000163f3f7c23 */ /* 0x100fe20008010830 */
        /* <DEDUP_REMOVED lines=13> */
[----:B------:R-:W-:Y:S01]  /*e3f0*/  FFMA.FTZ R36, R36, UR22, -R48 ;  /* 0x0000001624247c23 */ /* 0x000fe20008010830 */
[----:B------:R-:W-:Y:S01]  /*e400*/  UMOV UR26, UR47 ;  /* 0x0000002f001a7c82 */ /* 0x000fe20008000000 */
[----:B------:R-:W-:Y:S01]  /*e410*/  FADD.FTZ R5, R61, R46 ;  /* 0x0000002e3d057221 */ /* 0x000fe20000010000 */
[-C--:B------:R-:W-:Y:S01]  /*e420*/  FMUL.FTZ R90, R90, R6.reuse ;  /* 0x000000065a5a7220 */ /* 0x080fe20000410000 */
[----:B------:R-:W0:Y:S01]  /*e430*/  MUFU.EX2 R147, R147 ;  /* 0x0000009300937308 */ /* 0x000e220000000800 */
[----:B-1----:R-:W-:Y:S01]  /*e440*/  FADD.FTZ R3, R145, R44 ;  /* 0x0000002c91037221 */ /* 0x002fe20000010000 */
[----:B------:R-:W-:Y:S01]  /*e450*/  FADD.FTZ R46, R134, R5 ;  /* 0x00000005862e7221 */ /* 0x000fe20000010000 */
[-C--:B------:R-:W-:Y:S01]  /*e460*/  FMUL.FTZ R91, R91, R6.reuse ;  /* 0x000000065b5b7220 */ /* 0x080fe20000410000 */
[-C--:B------:R-:W-:Y:S01]  /*e470*/  FMUL.FTZ R94, R94, R6.reuse ;  /* 0x000000065e5e7220 */ /* 0x080fe20000410000 */
[-C--:B------:R-:W-:Y:S01]  /*e480*/  FMUL.FTZ R95, R95, R6.reuse ;  /* 0x000000065f5f7220 */ /* 0x080fe20000410000 */
[----:B------:R-:W-:Y:S01]  /*e490*/  FADD.FTZ R5, R71, R46 ;  /* 0x0000002e47057221 */ /* 0x000fe20000010000 */
[-C--:B------:R-:W-:Y:S01]  /*e4a0*/  FMUL.FTZ R98, R98, R6.reuse ;  /* 0x0000000662627220 */ /* 0x080fe20000410000 */
[----:B------:R-:W1:Y:S01]  /*e4b0*/  MUFU.EX2 R8, R8 ;  /* 0x0000000800087308 */ /* 0x000e620000000800 */
        /* <DEDUP_REMOVED lines=16> */
[----:B-1----:R-:W-:Y:S01]  /*e5c0*/  FADD.FTZ R44, R8, R3 ;  /* 0x00000003082c7221 */ /* 0x002fe20000010000 */
[----:B------:R-:W-:Y:S01]  /*e5d0*/  FADD.FTZ R46, R124, R5 ;  /* 0x000000057c2e7221 */ /* 0x000fe20000010000 */
[-C--:B------:R-:W-:Y:S01]  /*e5e0*/  FMUL.FTZ R115, R115, R6.reuse ;  /* 0x0000000673737220 */ /* 0x080fe20000410000 */
[-C--:B------:R-:W-:Y:S01]  /*e5f0*/  FMUL.FTZ R118, R118, R6.reuse ;  /* 0x0000000676767220 */ /* 0x080fe20000410000 */
[----:B------:R-:W-:Y:S01]  /*e600*/  FMUL.FTZ R119, R119, R6 ;  /* 0x0000000677777220 */ /* 0x000fe20000410000 */
[----:B------:R-:W-:Y:S01]  /*e610*/  FADD.FTZ R5, R75, R46 ;  /* 0x0000002e4b057221 */ /* 0x000fe20000010000 */
[----:B------:R-:W-:Y:S01]  /*e620*/  F2FP.BF16.F32.PACK_AB R144, R37, R144 ;  /* 0x000000902590723e */ /* 0x000fe200000010ff */
[----:B------:R-:W1:Y:S01]  /*e630*/  MUFU.EX2 R143, R143 ;  /* 0x0000008f008f7308 */ /* 0x000e620000000800 */
[----:B--2---:R-:W-:Y:S01]  /*e640*/  FADD.FTZ R3, R141, R44 ;  /* 0x0000002c8d037221 */ /* 0x004fe20000010000 */
[----:B------:R-:W-:Y:S01]  /*e650*/  FADD.FTZ R46, R126, R5 ;  /* 0x000000057e2e7221 */ /* 0x000fe20000010000 */
[----:B------:R-:W-:Y:S01]  /*e660*/  F2FP.BF16.F32.PACK_AB R146, R41, R146 ;  /* 0x000000922992723e */ /* 0x000fe200000010ff */
[----:B------:R-:W-:Y:S01]  /*e670*/  VIADD R0, R0, 0xffffffff ;  /* 0xffffffff00007836 */ /* 0x000fe20000000000 */
[----:B------:R-:W-:Y:S01]  /*e680*/  F2FP.BF16.F32.PACK_AB R140, R47, R140 ;  /* 0x0000008c2f8c723e */ /* 0x000fe200000010ff */
[----:B------:R-:W-:Y:S01]  /*e690*/  IMAD.MOV.U32 R6, RZ, RZ, R4 ;  /* 0x000000ffff067224 */ /* 0x000fe200078e0004 */
[----:B------:R-:W-:Y:S01]  /*e6a0*/  F2FP.BF16.F32.PACK_AB R142, R49, R142 ;  /* 0x0000008e318e723e */ /* 0x000fe200000010ff */
[----:B------:R-:W2:Y:S01]  /*e6b0*/  MUFU.EX2 R12, R12 ;  /* 0x0000000c000c7308 */ /* 0x000ea20000000800 */
[----:B0-----:R-:W-:Y:S01]  /*e6c0*/  FADD.FTZ R44, R40, R3 ;  /* 0x00000003282c7221 */ /* 0x001fe20000010000 */
[----:B------:R-:W-:-:S02]  /*e6d0*/  F2FP.BF16.F32.PACK_AB R136, R51, R136 ;  /* 0x000000883388723e */ /* 0x000fc400000010ff */
[----:B------:R-:W-:Y:S02]  /*e6e0*/  F2FP.BF16.F32.PACK_AB R138, R45, R138 ;  /* 0x0000008a2d8a723e */ /* 0x000fe400000010ff */
[----:B------:R-:W-:Y:S02]  /*e6f0*/  F2FP.BF16.F32.PACK_AB R132, R61, R132 ;  /* 0x000000843d84723e */ /* 0x000fe400000010ff */
[----:B------:R-:W0:Y:S01]  /*e700*/  MUFU.EX2 R137, R137 ;  /* 0x0000008900897308 */ /* 0x000e220000000800 */
[----:B-1----:R-:W-:Y:S01]  /*e710*/  FADD.FTZ R3, R143, R44 ;  /* 0x0000002c8f037221 */ /* 0x002fe20000010000 */
[----:B------:R-:W-:Y:S02]  /*e720*/  F2FP.BF16.F32.PACK_AB R134, R71, R134 ;  /* 0x000000864786723e */ /* 0x000fe400000010ff */
[----:B------:R-:W-:Y:S02]  /*e730*/  F2FP.BF16.F32.PACK_AB R128, R57, R128 ;  /* 0x000000803980723e */ /* 0x000fe400000010ff */
[----:B------:R-:W-:-:S02]  /*e740*/  F2FP.BF16.F32.PACK_AB R130, R73, R130 ;  /* 0x000000824982723e */ /* 0x000fc400000010ff */
        /* <DEDUP_REMOVED lines=47> */
[C---:B0-----:R-:W-:Y:S01]  /*ea40*/  FADD.FTZ R5, R28.reuse, R5 ;  /* 0x000000051c057221 */ /* 0x041fe20000010000 */
[----:B------:R-:W-:-:S06]  /*ea50*/  F2FP.BF16.F32.PACK_AB R131, R28, R131 ;  /* 0x000000831c83723e */ /* 0x000fcc00000010ff */
[----:B------:R-:W-:Y:S08]  /*ea60*/  MUFU.EX2 R65, R65 ;  /* 0x0000004100417308 */ /* 0x000ff00000000800 */
[----:B------:R-:W0:Y:S01]  /*ea70*/  MUFU.EX2 R67, R67 ;  /* 0x0000004300437308 */ /* 0x000e220000000800 */
[----:B-1----:R-:W-:-:S07]  /*ea80*/  F2FP.BF16.F32.PACK_AB R125, R63, R30 ;  /* 0x0000001e3f7d723e */ /* 0x002fce00000010ff */
[----:B------:R1:W2:Y:S08]  /*ea90*/  MUFU.EX2 R121, R32 ;  /* 0x0000002000797308 */ /* 0x0002b00000000800 */
[----:B------:R-:W3:Y:S01]  /*eaa0*/  MUFU.EX2 R72, R72 ;  /* 0x0000004800487308 */ /* 0x000ee20000000800 */
[----:B-1----:R-:W-:Y:S01]  /*eab0*/  FADD.FTZ R32, R30, R5 ;  /* 0x000000051e207221 */ /* 0x002fe20000010000 */
[----:B0-----:R-:W-:Y:S01]  /*eac0*/  F2FP.BF16.F32.PACK_AB R127, R67, R65 ;  /* 0x00000041437f723e */ /* 0x001fe200000010ff */
[----:B------:R-:W-:-:S02]  /*ead0*/  IMAD.MOV.U32 R5, RZ, RZ, R7 ;  /* 0x000000ffff057224 */ /* 0x000fc400078e0007 */
[----:B------:R-:W-:-:S03]  /*eae0*/  FADD.FTZ R32, R63, R32 ;  /* 0x000000203f207221 */ /* 0x000fc60000010000 */
[----:B------:R-:W0:Y:S01]  /*eaf0*/  MUFU.EX2 R123, R34 ;  /* 0x00000022007b7308 */ /* 0x000e220000000800 */
[----:B------:R-:W-:-:S04]  /*eb00*/  FADD.FTZ R32, R65, R32 ;  /* 0x0000002041207221 */ /* 0x000fc80000010000 */
[----:B------:R-:W-:-:S03]  /*eb10*/  FADD.FTZ R32, R67, R32 ;  /* 0x0000002043207221 */ /* 0x000fc60000010000 */
[----:B------:R-:W1:Y:S01]  /*eb20*/  MUFU.EX2 R79, R79 ;  /* 0x0000004f004f7308 */ /* 0x000e620000000800 */
[----:B--2---:R-:W-:Y:S01]  /*eb30*/  FADD.FTZ R32, R121, R32 ;  /* 0x0000002079207221 */ /* 0x004fe20000010000 */
[----:B---3--:R-:W-:-:S03]  /*eb40*/  F2FP.BF16.F32.PACK_AB R121, R72, R121 ;  /* 0x000000794879723e */ /* 0x008fc600000010ff */
[----:B------:R-:W-:-:S03]  /*eb50*/  FADD.FTZ R32, R72, R32 ;  /* 0x0000002048207221 */ /* 0x000fc60000010000 */
[----:B------:R-:W2:Y:S01]  /*eb60*/  MUFU.EX2 R36, R36 ;  /* 0x0000002400247308 */ /* 0x000ea20000000800 */
[----:B0-----:R-:W-:Y:S01]  /*eb70*/  FADD.FTZ R32, R123, R32 ;  /* 0x000000207b207221 */ /* 0x001fe20000010000 */
[C---:B-1----:R-:W-:Y:S01]  /*eb80*/  FADD.FTZ R3, R79.reuse, R46 ;  /* 0x0000002e4f037221 */ /* 0x042fe20000010000 */
[----:B------:R-:W-:Y:S02]  /*eb90*/  F2FP.BF16.F32.PACK_AB R122, R79, R122 ;  /* 0x0000007a4f7a723e */ /* 0x000fe400000010ff */
[C---:B--2---:R-:W-:Y:S01]  /*eba0*/  FADD.FTZ R2, R36.reuse, R32 ;  /* 0x0000002024027221 */ /* 0x044fe20000010000 */
[----:B------:R-:W-:Y:S01]  /*ebb0*/  F2FP.BF16.F32.PACK_AB R123, R36, R123 ;  /* 0x0000007b247b723e */ /* 0x000fe200000010ff */
[----:B------:R-:W-:Y:S06]  /*ebc0*/  @P2 BRA `(.L_x_13242) ;  /* 0xffffffc800b82947 */ /* 0x000fec000383ffff */
.L_x_13225:
[----:B------:R-:W-:Y:S06]  /*ebd0*/  BAR.ARV 0x8, 0x200 ;  /* 0x0208000000007b1d */ /* 0x000fec0000002000 */
[----:B------:R-:W-:Y:S05]  /*ebe0*/  @!P0 BRA `(.L_x_13243) ;  /* 0x0000000000048947 */ /* 0x000fea0003800000 */
[----:B------:R-:W-:Y:S01]  /*ebf0*/  BPT.TRAP 0x1 ;  /* 0x000000040000795c */ /* 0x000fe20000300000 */
.L_x_13243:
[----:B------:R-:W-:Y:S01]  /*ec00*/  ULEA UR5, UR47, UR45, 0x3 ;  /* 0x0000002d2f057291 */ /* 0x000fe2000f8e183f */
[----:B------:R-:W-:-:S05]  /*ec10*/  IMAD.U32 R0, RZ, RZ, UR50 ;  /* 0x00000032ff007e24 */ /* 0x000fca000f8e00ff */
[----:B------:R-:W-:-:S04]  /*ec20*/  SHF.L.U32 R0, R0, 0x1f, RZ ;  /* 0x0000001f00007819 */ /* 0x000fc800000006ff */
[----:B------:R0:W1:Y:S01]  /*ec30*/  SYNCS.PHASECHK.TRANS64.TRYWAIT P2, [UR5+0x16850], R0 ;  /* 0x01685000ff0075a7 */ /* 0x0000620008040145 */
[----:B------:R-:W-:Y:S05]  /*ec40*/  @!P0 BRA `(.L_x_13244) ;  /* 0x0000000000048947 */ /* 0x000fea0003800000 */
[----:B------:R-:W-:Y:S01]  /*ec50*/  BPT.TRAP 0x1 ;  /* 0x000000040000795c */ /* 0x000fe20000300000 */
.L_x_13244:
[----:B-1----:R-:W-:Y:S05]  /*ec60*/  @P2 BRA `(.L_x_13245) ;  /* 0x0000000000082947 */ /* 0x002fea0003800000 */
[----:B------:R-:W1:Y:S02]  /*ec70*/  SYNCS.PHASECHK.TRANS64.TRYWAIT P0, [UR5+0x16850], R0 ;  /* 0x01685000ff0075a7 */ /* 0x000e640008000145 */
[----:B-1----:R-:W-:Y:S05]  /*ec80*/  @!P0 BRA `(.L_x_13246) ;  /* 0x0000009000fc8947 */ /* 0x002fea0003800000 */
.L_x_13245:
        /* <DEDUP_REMOVED lines=9> */
[----:B------:R-:W-:Y:S02]  /*ed20*/  IMAD.MOV.U32 R21, RZ, RZ, -0x800000 ;  /* 0xff800000ff157424 */ /* 0x000fe400078e00ff */
[----:B------:R-:W-:Y:S01]  /*ed30*/  IMAD.MOV.U32 R20, RZ, RZ, -0x800000 ;  /* 0xff800000ff147424 */ /* 0x000fe200078e00ff */
[----:B------:R-:W-:-:S02]  /*ed40*/  ULEA UR4, UR47, UR4, 0xa ;  /* 0x000000042f047291 */ /* 0x000fc4000f8e503f */
[----:B------:R-:W-:-:S04]  /*ed50*/  UIADD3 UR47, UR47, 0x1, URZ ;  /* 0x000000012f2f7890 */ /* 0x000fc8000fffe03f */
[----:B------:R-:W-:Y:S01]  /*ed60*/  UISETP.NE.AND UP0, UPT, UR47, 0x2, UPT ;  /* 0x000000022f00788c */ /* 0x000fe2000bf05270 */
[----:B------:R-:W-:Y:S02]  /*ed70*/  UMOV UR6, UR4 ;  /* 0x0000000400067c82 */ /* 0x000fe40008000000 */
[----:B------:R-:W-:Y:S01]  /*ed80*/  HGMMA.64x64x16.F32.BF16 R88, R148, gdesc[UR4].tnspB, R88, gsb0 ;  /* 0x40e0000494587df0 */ /* 0x000fe20008001858 */
[----:B------:R-:W-:Y:S01]  /*ed90*/  UIADD3 UR6, UR4, 0x80, URZ ;  /* 0x0000008004067890 */ /* 0x000fe2000fffe03f */
[----:B------:R-:W-:Y:S01]  /*eda0*/  UMOV UR7, 0x40000040 ;  /* 0x4000004000077882 */ /* 0x000fe20000000000 */
[----:B------:R-:W-:Y:S01]  /*edb0*/  USEL UR47, UR47, URZ, UP0 ;  /* 0x0000003f2f2f7287 */ /* 0x000fe20008000000 */
[----:B0-----:R-:W-:Y:S01]  /*edc0*/  FADD.FTZ R0, R0, R3 ;  /* 0x0000000300007221 */ /* 0x001fe20000010000 */
[----:B------:R-:W-:Y:S02]  /*edd0*/  IMAD.U32 R3, RZ, RZ, UR22 ;  /* 0x00000016ff037e24 */ /* 0x000fe4000f8e00ff */
[----:B-1----:R-:W-:-:S02]  /*ede0*/  FADD.FTZ R6, R5, R2 ;  /* 0x0000000205067221 */ /* 0x002fc40000010000 */
[----:B------:R-:W0:Y:S04]  /*edf0*/  SHFL.BFLY PT, R5, R0, 0x1, 0x1f ;  /* 0x0c201f0000057f89 */ /* 0x000e2800000e0000 */
[----:B------:R-:W1:Y:S01]  /*ee00*/  SHFL.BFLY PT, R9, R6, 0x1, 0x1f ;  /* 0x0c201f0006097f89 */ /* 0x000e6200000e0000 */
[----:B0-----:R-:W-:Y:S01]  /*ee10*/  FADD.FTZ R10, R0, R5 ;  /* 0x00000005000a7221 */ /* 0x001fe20000010000 */
[----:B------:R-:W-:Y:S02]  /*ee20*/  IMAD.MOV.U32 R5, RZ, RZ, RZ ;  /* 0x000000ffff057224 */ /* 0x000fe400078e00ff */
[----:B------:R-:W-:Y:S02]  /*ee30*/  IMAD.MOV.U32 R0, RZ, RZ, RZ ;  /* 0x000000ffff007224 */ /* 0x000fe400078e00ff */
[----:B-1----:R-:W-:Y:S01]  /*ee40*/  FADD.FTZ R9, R6, R9 ;  /* 0x0000000906097221 */ /* 0x002fe20000010000 */
[----:B------:R-:W-:Y:S01]  /*ee50*/  FSETP.NE.FTZ.AND P0, PT, R10, RZ, PT ;  /* 0x000000ff0a00720b */ /* 0x000fe20003f15000 */
[----:B------:R-:W-:-:S03]  /*ee60*/  IMAD.U32 R6, RZ, RZ, UR5 ;  /* 0x00000005ff067e24 */ /* 0x000fc6000f8e00ff */
[----:B------:R-:W-:Y:S01]  /*ee70*/  FSETP.NE.FTZ.AND P2, PT, R9, RZ, PT ;  /* 0x000000ff0900720b */ /* 0x000fe20003f55000 */
[----:B------:R-:W-:-:S05]  /*ee80*/  @!P1 VIADD R6, R6, 0x16860 ;  /* 0x0001686006069836 */ /* 0x000fca0000000000 */
[----:B------:R-:W-:-:S03]  /*ee90*/  @!P1 PRMT R6, RZ, 0x654, R6 ;  /* 0x00000654ff069816 */ /* 0x000fc60000000006 */
        /* <DEDUP_REMOVED lines=9> */
[----:B------:R-:W-:Y:S02]  /*ef30*/  WARPGROUP.DEPBAR.LE gsb0, 0x0 ;  /* 0x00008000000079c5 */ /* 0x000fe40000010000 */
[----:B------:R-:W-:Y:S01]  /*ef40*/  WARPGROUP.ARRIVE ;  /* 0x00000000000079c5 */ /* 0x000fe20000000000 */
[----:B-1----:R-:W-:-:S04]  /*ef50*/  @P2 FMUL.FTZ R8, R8, 0.69314718246459960938 ;  /* 0x3f31721808082820 */ /* 0x002fc80000410000 */
[----:B------:R-:W-:Y:S01]  /*ef60*/  @P2 FFMA.FTZ R20, R11, R7, R8 ;  /* 0x000000070b142223 */ /* 0x000fe20000010008 */
[----:B------:R-:W-:Y:S01]  /*ef70*/  HGMMA.64x64x16.F32.BF16 R88, R144, gdesc[UR4].tnspB, R88, gsb0 ;  /* 0x40e0000490587df0 */ /* 0x000fe20008001858 */
[----:B------:R-:W-:Y:S01]  /*ef80*/  UIADD3 UR6, UR4, 0x100, URZ ;  /* 0x0000010004067890 */ /* 0x000fe2000fffe03f */
[----:B------:R-:W-:Y:S01]  /*ef90*/  UMOV UR7, 0x40000040 ;  /* 0x4000004000077882 */ /* 0x000fe20000000000 */
[----:B------:R-:W-:Y:S02]  /*efa0*/  WARPGROUP.DEPBAR.LE gsb0, 0x0 ;  /* 0x00008000000079c5 */ /* 0x000fe40000010000 */
[----:B------:R-:W-:-:S06]  /*efb0*/  WARPGROUP.ARRIVE ;  /* 0x00000000000079c5 */ /* 0x000fcc0000000000 */
        /* <DEDUP_REMOVED lines=18> */
[----:B------:R-:W-:Y:S01]  /*f0e0*/  UIADD3 UR4, UR4, 0x380, URZ ;  /* 0x0000038004047890 */ /* 0x000fe2000fffe03f */
[----:B------:R-:W-:Y:S02]  /*f0f0*/  WARPGROUP.DEPBAR.LE gsb0, 0x0 ;  /* 0x00008000000079c5 */ /* 0x000fe40000010000 */
[----:B------:R-:W-:-:S06]  /*f100*/  WARPGROUP.ARRIVE ;  /* 0x00000000000079c5 */ /* 0x000fcc0000000000 */
[----:B------:R-:W-:Y:S01]  /*f110*/  HGMMA.64x64x16.F32.BF16 R88, R124, gdesc[UR4].tnspB, R88, gsb0 ;  /* 0x40e000047c587df0 */ /* 0x000fe20008001858 */
[----:B------:R-:W-:Y:S01]  /*f120*/  UMOV UR6, UR4 ;  /* 0x0000000400067c82 */ /* 0x000fe20008000000 */
[----:B------:R-:W-:Y:S01]  /*f130*/  UMOV UR7, 0x40000040 ;  /* 0x4000004000077882 */ /* 0x000fe20000000000 */
[----:B------:R-:W-:-:S04]  /*f140*/  USEL UR4, URZ, 0x1, UP0 ;  /* 0x000000013f047887 */ /* 0x000fc80008000000 */
[----:B------:R-:W-:Y:S01]  /*f150*/  ULOP3.LUT UR50, UR50, UR4, URZ, 0x3c, !UPT ;  /* 0x0000000432327292 */ /* 0x000fe2000f8e3c3f */
        /* <DEDUP_REMOVED lines=37> */
.L_x_13176:
        /* <DEDUP_REMOVED lines=11> */
[----:B------:R-:W2:Y:S01]  /*f460*/  LDL R8, [R1+0x38] ;  /* 0x0000380001087983 */ /* 0x000ea20000100800 */
[----:B------:R-:W-:Y:S01]  /*f470*/  F2FP.BF16.F32.PACK_AB R12, R105, R104 ;  /* 0x00000068690c723e */ /* 0x000fe200000010ff */
[----:B------:R-:W-:Y:S01]  /*f480*/  ULDC.64 UR10, c[0x0][0xc00] ;  /* 0x00030000000a7ab9 */ /* 0x000fe20000000a00 */
[----:B------:R-:W-:Y:S01]  /*f490*/  F2FP.BF16.F32.PACK_AB R14, R109, R108 ;  /* 0x0000006c6d0e723e */ /* 0x000fe200000010ff */
[----:B------:R-:W0:Y:S01]  /*f4a0*/  S2R R5, SR_SWINHI ;  /* 0x0000000000057919 */ /* 0x000e220000002f00 */
[----:B------:R-:W-:Y:S01]  /*f4b0*/  F2FP.BF16.F32.PACK_AB R15, R111, R110 ;  /* 0x0000006e6f0f723e */ /* 0x000fe200000010ff */
[----:B------:R-:W-:Y:S01]  /*f4c0*/  ULDC.64 UR8, c[0x0][0xc00] ;  /* 0x0003000000087ab9 */ /* 0x000fe20000000a00 */
[----:B------:R-:W-:Y:S01]  /*f4d0*/  F2FP.BF16.F32.PACK_AB R24, R113, R112 ;  /* 0x000000707118723e */ /* 0x000fe200000010ff */
[----:B------:R-:W-:Y:S01]  /*f4e0*/  UIMAD.WIDE UR8, UR38, 0x4, UR8 ;  /* 0x00000004260878a5 */ /* 0x000fe2000f8e0208 */
[----:B------:R-:W-:Y:S02]  /*f4f0*/  F2FP.BF16.F32.PACK_AB R25, R115, R114 ;  /* 0x000000727319723e */ /* 0x000fe400000010ff */
[----:B------:R-:W-:-:S02]  /*f500*/  F2FP.BF16.F32.PACK_AB R26, R117, R116 ;  /* 0x00000074751a723e */ /* 0x000fc400000010ff */
[----:B------:R-:W-:Y:S01]  /*f510*/  F2FP.BF16.F32.PACK_AB R27, R119, R118 ;  /* 0x00000076771b723e */ /* 0x000fe200000010ff */
[----:B------:R-:W-:Y:S02]  /*f520*/  IMAD.U32 R30, RZ, RZ, UR8 ;  /* 0x00000008ff1e7e24 */ /* 0x000fe4000f8e00ff */
[----:B------:R-:W-:Y:S01]  /*f530*/  IMAD.U32 R31, RZ, RZ, UR9 ;  /* 0x00000009ff1f7e24 */ /* 0x000fe2000f8e00ff */
[----:B------:R-:W-:Y:S01]  /*f540*/  ULDC.64 UR8, c[0x0][0xc08] ;  /* 0x0003020000087ab9 */ /* 0x000fe20000000a00 */
[----:B------:R-:W-:Y:S02]  /*f550*/  MOV R28, R0 ;  /* 0x00000000001c7202 */ /* 0x000fe40000000f00 */
[----:B0-----:R-:W-:Y:S01]  /*f560*/  MOV R29, R5 ;  /* 0x00000005001d7202 */ /* 0x001fe20000000f00 */
[----:B------:R-:W-:Y:S02]  /*f570*/  BAR.SYNC.DEFER_BLOCKING 0x1, 0x180 ;  /* 0x0046000000007b1d */ /* 0x000fe40000010000 */
[----:B--2---:R-:W-:-:S03]  /*f580*/  IMAD.WIDE R4, R8, 0x2, R28 ;  /* 0x0000000208047825 */ /* 0x004fc600078e021c */
[C---:B------:R-:W-:Y:S02]  /*f590*/  IADD3 R9, P1, R4.reuse, 0x40, RZ ;  /* 0x0000004004097810 */ /* 0x040fe40007f3e0ff */
[C---:B------:R-:W-:Y:S02]  /*f5a0*/  IADD3 R11, P2, R4.reuse, 0x20, RZ ;  /* 0x00000020040b7810 */ /* 0x040fe40007f5e0ff */
[C---:B------:R-:W-:Y:S02]  /*f5b0*/  IADD3 R13, P0, R4.reuse, 0x60, RZ ;  /* 0x00000060040d7810 */ /* 0x040fe40007f1e0ff */
[----:B------:R-:W-:Y:S02]  /*f5c0*/  LOP3.LUT R7, R4, 0x380, RZ, 0xc0, !PT ;  /* 0x0000038004077812 */ /* 0x000fe400078ec0ff */
[----:B------:R-:W-:Y:S02]  /*f5d0*/  LOP3.LUT R8, R9, 0x380, RZ, 0xc0, !PT ;  /* 0x0000038009087812 */ /* 0x000fe400078ec0ff */
[----:B------:R-:W-:-:S02]  /*f5e0*/  LOP3.LUT R10, R11, 0x380, RZ, 0xc0, !PT ;  /* 0x000003800b0a7812 */ /* 0x000fc400078ec0ff */
[----:B------:R-:W-:Y:S02]  /*f5f0*/  LOP3.LUT R6, R13, 0x380, RZ, 0xc0, !PT ;  /* 0x000003800d067812 */ /* 0x000fe400078ec0ff */
        /* <DEDUP_REMOVED lines=10> */
[----:B------:R-:W-:-:S02]  /*f6a0*/  LOP3.LUT R6, R6, R13, RZ, 0x3c, !PT ;  /* 0x0000000d06067212 */ /* 0x000fc400078e3cff */
[----:B------:R-:W-:Y:S02]  /*f6b0*/  MOV R36, R4 ;  /* 0x0000000400247202 */ /* 0x000fe40000000f00 */
        /* <DEDUP_REMOVED lines=12> */
[----:B------:R-:W-:Y:S02]  /*f780*/  F2FP.BF16.F32.PACK_AB R13, R107, R106 ;  /* 0x0000006a6b0d723e */ /* 0x000fe400000010ff */
[----:B------:R-:W-:Y:S01]  /*f790*/  ISETP.NE.U32.AND P0, PT, RZ, UR10, PT ;  /* 0x0000000aff007c0c */ /* 0x000fe2000bf05070 */
[----:B------:R-:W-:Y:S03]  /*f7a0*/  STSM.16.M88.4 [R35], R8 ;  /* 0x0000000823007844 */ /* 0x000fe60000000200 */
[----:B------:R-:W-:Y:S01]  /*f7b0*/  ISETP.NE.AND.EX P0, PT, RZ, UR11, PT, P0 ;  /* 0x0000000bff007c0c */ /* 0x000fe2000bf05300 */
[----:B------:R-:W-:Y:S04]  /*f7c0*/  STSM.16.M88.4 [R34], R12 ;  /* 0x0000000c22007844 */ /* 0x000fe80000000200 */
[----:B------:R0:W-:Y:S01]  /*f7d0*/  STSM.16.M88.4 [R32], R24 ;  /* 0x0000001820007844 */ /* 0x0001e20000000200 */
[----:B------:R-:W-:Y:S08]  /*f7e0*/  BAR.SYNC.DEFER_BLOCKING 0x1, 0x180 ;  /* 0x0046000000007b1d */ /* 0x000ff00000010000 */
[----:B0-----:R-:W0:Y:S01]  /*f7f0*/  LDC R32, c[0x0][0xbe8] ;  /* 0x0002fa00ff207b82 */ /* 0x001e220000000800 */
        /* <DEDUP_REMOVED lines=8> */
[----:B------:R-:W-:Y:S02]  /*f880*/  @UP0 ULDC.64 UR8, c[0x0][0xc08] ;  /* 0x0003020000080ab9 */ /* 0x000fe40000000a00 */
[----:B------:R-:W-:Y:S02]  /*f890*/  @UP0 UIMAD.WIDE UR8, UR38, 0x4, UR8 ;  /* 0x00000004260808a5 */ /* 0x000fe4000f8e0208 */
[----:B------:R-:W-:-:S06]  /*f8a0*/  UISETP.NE.AND UP0, UPT, UR42, URZ, UPT ;  /* 0x0000003f2a00728c */ /* 0x000fcc000bf05270 */
[----:B------:R-:W0:Y:S01]  /*f8b0*/  @P1 LDC R6, c[0x0][0xbec] ;  /* 0x0002fb00ff061b82 */ /* 0x000e220000000800 */
[----:B------:R-:W-:Y:S01]  /*f8c0*/  USEL UR4, UR42, UR4, UP0 ;  /* 0x000000042a047287 */ /* 0x000fe20008000000 */
[----:B------:R-:W-:Y:S01]  /*f8d0*/  IMAD.U32 R4, RZ, RZ, UR8 ;  /* 0x00000008ff047e24 */ /* 0x000fe2000f8e00ff */
[----:B------:R-:W-:Y:S01]  /*f8e0*/  UMOV UR19, 0x9b8 ;  /* 0x000009b800137882 */ /* 0x000fe20000000000 */
[----:B------:R-:W-:Y:S01]  /*f8f0*/  IMAD.U32 R5, RZ, RZ, UR9 ;  /* 0x00000009ff057e24 */ /* 0x000fe2000f8e00ff */
[----:B------:R-:W-:-:S03]  /*f900*/  UISETP.GT.AND UP1, UPT, UR4, 0x1, UPT ;  /* 0x000000010400788c */ /* 0x000fc6000bf24270 */
[----:B------:R-:W1:Y:S01]  /*f910*/  @P1 LDC R11, c[0x0][0xbf0] ;  /* 0x0002fc00ff0b1b82 */ /* 0x000e620000000800 */
[----:B------:R-:W-:Y:S01]  /*f920*/  USEL UR19, UR19, 0x978, UP1 ;  /* 0x0000097813137887 */ /* 0x000fe20008800000 */
[----:B------:R-:W-:Y:S01]  /*f930*/  VIADD R25, R17, UR39 ;  /* 0x0000002711197c36 */ /* 0x000fe20008000000 */
[----:B------:R-:W-:Y:S01]  /*f940*/  UISETP.NE.U32.AND UP0, UPT, UR10, URZ, UPT ;  /* 0x0000003f0a00728c */ /* 0x000fe2000bf05070 */
[----:B------:R0:W5:Y:S01]  /*f950*/  @P4 LDG.E R9, desc[UR52][R4.64] ;  /* 0x0000003404094981 */ /* 0x000162000c1e1900 */
[----:B------:R-:W-:Y:S01]  /*f960*/  UMOV UR4, URZ ;  /* 0x0000003f00047c82 */ /* 0x000fe20008000000 */
[----:B------:R-:W-:Y:S01]  /*f970*/  USHF.R.S32.HI UR10, URZ, 0x1f, UR38 ;  /* 0x0000001f3f0a7899 */ /* 0x000fe20008011426 */
[----:B------:R-:W-:Y:S01]  /*f980*/  IMAD.MOV.U32 R7, RZ, RZ, R25 ;  /* 0x000000ffff077224 */ /* 0x000fe200078e0019 */
[----:B------:R-:W-:Y:S02]  /*f990*/  UISETP.NE.AND.EX UP0, UPT, UR11, URZ, UPT, UP0 ;  /* 0x0000003f0b00728c */ /* 0x000fe4000bf05300 */
[----:B------:R-:W-:-:S02]  /*f9a0*/  USEL UR9, UR41, URZ, UP1 ;  /* 0x0000003f29097287 */ /* 0x000fc40008800000 */
[----:B------:R-:W-:Y:S02]  /*f9b0*/  USEL UR8, UR38, URZ, !UP0 ;  /* 0x0000003f26087287 */ /* 0x000fe4000c000000 */
[----:B------:R-:W-:Y:S01]  /*f9c0*/  USEL UR18, UR10, URZ, !UP0 ;  /* 0x0000003f0a127287 */ /* 0x000fe2000c000000 */
[----:B------:R-:W-:Y:S02]  /*f9d0*/  ULDC.64 UR12, c[0x0][UR19+0x220] ;  /* 0x00008800130c7abb */ /* 0x000fe40008000a00 */
[----:B------:R-:W-:Y:S01]  /*f9e0*/  ULDC.64 UR10, c[0x0][UR19+0x218] ;  /* 0x00008600130a7abb */ /* 0x000fe20008000a00 */
[----:B0-----:R-:W-:Y:S01]  /*f9f0*/  @P1 IMAD.HI.U32 R4, R25, R6, RZ ;  /* 0x0000000619041227 */ /* 0x001fe200078e00ff */
[----:B------:R-:W-:Y:S01]  /*fa00*/  ULDC.64 UR14, c[0x0][UR19+0x228] ;  /* 0x00008a00130e7abb */ /* 0x000fe20008000a00 */
[----:B------:R-:W-:Y:S02]  /*fa10*/  UIMAD UR13, UR13, UR8, URZ ;  /* 0x000000080d0d72a4 */ /* 0x000fe4000f8e023f */
[----:B------:R-:W-:-:S02]  /*fa20*/  UIMAD.WIDE.U32 UR16, UR10, UR37, URZ ;  /* 0x000000250a1072a5 */ /* 0x000fc4000f8e003f */
[----:B------:R-:W-:Y:S01]  /*fa30*/  UIMAD UR20, UR11, UR37, URZ ;  /* 0x000000250b1472a4 */ /* 0x000fe2000f8e023f */
[----:B-1----:R-:W-:Y:S01]  /*fa40*/  @P1 SHF.R.U32.HI R7, RZ, R11, R4 ;  /* 0x0000000bff071219 */ /* 0x002fe20000011604 */
[----:B------:R-:W-:Y:S02]  /*fa50*/  UIMAD.WIDE.U32 UR10, UR12, UR8, URZ ;  /* 0x000000080c0a72a5 */ /* 0x000fe4000f8e003f */
[----:B------:R-:W-:Y:S02]  /*fa60*/  UIMAD.WIDE.U32 UR22, UR14, UR9, URZ ;  /* 0x000000090e1672a5 */ /* 0x000fe4000f8e003f */
[----:B------:R-:W-:Y:S01]  /*fa70*/  UIMAD UR9, UR15, UR9, URZ ;  /* 0x000000090f0972a4 */ /* 0x000fe2000f8e023f */
[----:B------:R-:W-:Y:S01]  /*fa80*/  IMAD.MOV R11, RZ, RZ, -R7 ;  /* 0x000000ffff0b7224 */ /* 0x000fe200078e0a07 */
[----:B------:R-:W-:Y:S02]  /*fa90*/  UIMAD UR13, UR12, UR18, UR13 ;  /* 0x000000120c0d72a4 */ /* 0x000fe4000f8e020d */
        /* <DEDUP_REMOVED lines=30> */
.L_x_13249:
        /* <DEDUP_REMOVED lines=13> */
[----:B--2---:R-:W-:-:S04]  /*fd50*/  VIADD R13, R12, UR39 ;  /* 0x000000270c0d7c36 */ /* 0x004fc80008000000 */
[C---:B------:R-:W-:Y:S01]  /*fd60*/  VIADD R15, R13.reuse, 0x8 ;  /* 0x000000080d0f7836 */ /* 0x040fe20000000000 */
[----:B------:R-:W-:-:S04]  /*fd70*/  ISETP.GE.OR P2, PT, R13, R30, P0 ;  /* 0x0000001e0d00720c */ /* 0x000fc80000746670 */
[----:B------:R-:W-:-:S09]  /*fd80*/  ISETP.GE.OR P0, PT, R15, R30, P0 ;  /* 0x0000001e0f00720c */ /* 0x000fd20000706670 */
[----:B0-----:R0:W-:Y:S04]  /*fd90*/  @!P2 ST.E desc[UR52][R4.64], R21 ;  /* 0x000000150400a985 */ /* 0x0011e8000c101934 */
[----:B------:R0:W-:Y:S01]  /*fda0*/  @!P0 ST.E desc[UR52][R6.64], R20 ;  /* 0x0000001406008985 */ /* 0x0001e2000c101934 */
[----:B------:R-:W-:-:S13]  /*fdb0*/  PLOP3.LUT P0, PT, PT, PT, UP1, 0x80, 0x0 ;  /* 0x000000000000781c */ /* 0x000fda0003f0f018 */
[----:B0-----:R-:W-:Y:S05]  /*fdc0*/  @P0 BRA `(.L_x_13250) ;  /* 0x0000000400b00947 */ /* 0x001fea0003800000 */
[----:B------:R-:W-:Y:S01]  /*fdd0*/  IMAD R3, R157, 0x40, R19 ;  /* 0x000000409d037824 */ /* 0x000fe200078e0213 */
[----:B------:R-:W-:-:S03]  /*fde0*/  ULDC.64 UR12, c[0x0][0xaa0] ;  /* 0x0002a800000c7ab9 */ /* 0x000fc60000000a00 */
        /* <DEDUP_REMOVED lines=12> */
[--C-:B------:R-:W-:Y:S01]  /*feb0*/  IMAD.X R9, RZ, RZ, R29.reuse, P0 ;  /* 0x000000ffff097224 */ /* 0x100fe200000e061d */
[----:B------:R-:W-:Y:S01]  /*fec0*/  LOP3.LUT R12, R12, R13, RZ, 0x3c, !PT ;  /* 0x0000000d0c0c7212 */ /* 0x000fe200078e3cff */
[----:B------:R-:W-:Y:S02]  /*fed0*/  IMAD.X R13, RZ, RZ, R29, P2 ;  /* 0x000000ffff0d7224 */ /* 0x000fe400010e061d */
[----:B------:R-:W2:Y:S04]  /*fee0*/  LD.E.128 R4, desc[UR52][R4.64] ;  /* 0x0000003404047980 */ /* 0x000ea8000c101d00 */
[----:B------:R-:W3:Y:S04]  /*fef0*/  LD.E.128 R8, desc[UR52][R8.64] ;  /* 0x0000003408087980 */ /* 0x000ee8000c101d00 */
[----:B------:R-:W4:Y:S01]  /*ff00*/  LD.E.128 R12, desc[UR52][R12.64] ;  /* 0x000000340c0c7980 */ /* 0x000f22000c101d00 */
[----:B------:R-:W-:-:S04]  /*ff10*/  IADD3 R3, P0, R28, 0x4800, RZ ;  /* 0x000048001c037810 */ /* 0x000fc80007f1e0ff */
[----:B------:R-:W-:Y:S01]  /*ff20*/  LOP3.LUT R2, R3, 0x380, RZ, 0xc0, !PT ;  /* 0x0000038003027812 */ /* 0x000fe200078ec0ff */
[----:B------:R-:W-:Y:S01]  /*ff30*/  IMAD.X R25, RZ, RZ, R29, P0 ;  /* 0x000000ffff197224 */ /* 0x000fe200000e061d */
[----:B------:R-:W-:Y:S01]  /*ff40*/  UIMAD UR9, UR14, UR12, URZ ;  /* 0x0000000c0e0972a4 */ /* 0x000fe2000f8e023f */
[----:B------:R-:W0:Y:S01]  /*ff50*/  @P1 LDC R29, c[0x0][0xbf0] ;  /* 0x0002fc00ff1d1b82 */ /* 0x000e220000000800 */
[----:B------:R-:W-:-:S04]  /*ff60*/  SHF.R.U64 R2, R2, 0x3, RZ ;  /* 0x0000000302027819 */ /* 0x000fc800000012ff */
[----:B------:R-:W-:-:S03]  /*ff70*/  LOP3.LUT R24, R2, R3, RZ, 0x3c, !PT ;  /* 0x0000000302187212 */ /* 0x000fc600078e3cff */
[----:B------:R-:W1:Y:S01]  /*ff80*/  @P1 LDC R3, c[0x0][0xbec] ;  /* 0x0002fb00ff031b82 */ /* 0x000e620000000800 */
[----:B------:R-:W-:Y:S02]  /*ff90*/  UIMAD.WIDE.U32 UR10, UR4, UR12, URZ ;  /* 0x0000000c040a72a5 */ /* 0x000fe4000f8e003f */
[----:B------:R-:W-:Y:S01]  /*ffa0*/  UIMAD UR9, UR4, UR13, UR9 ;  /* 0x0000000d040972a4 */ /* 0x000fe2000f8e0209 */
[----:B------:R-:W-:Y:S01]  /*ffb0*/  IMAD R2, R18, 0x30, R157 ;  /* 0x0000003012027824 */ /* 0x000fe200078e029d */
[----:B------:R-:W5:Y:S01]  /*ffc0*/  LD.E.128 R24, desc[UR52][R24.64] ;  /* 0x0000003418187980 */ /* 0x000f62000c101d00 */
[----:B------:R-:W-:Y:S01]  /*ffd0*/  ULDC.64 UR12, c[0x0][0xae8] ;  /* 0x0002ba00000c7ab9 */ /* 0x000fe20000000a00 */
[----:B------:R-:W-:Y:S01]  /*ffe0*/  UIADD3 UR11, UR11, UR9, URZ ;  /* 0x000000090b0b7290 */ /* 0x000fe2000fffe03f */
[----:B------:R-:W-:Y:S01]  /*fff0*/  VIADD R28, R2, UR39 ;  /* 0x00000027021c7c36 */ /* 0x000fe20008000000 */
[----:B------:R-:W-:Y:S01]  /*10000*/  USHF.R.S32.HI UR4, URZ, 0x1f, UR8 ;  /* 0x0000001f3f047899 */ /* 0x000fe20008011408 */
[----:B------:R-:W-:Y:S01]  /*10010*/  @!PT LDS RZ, [RZ] ;  /* 0x00000000fffff984 */ /* 0x000fe20000000800 */
[----:B------:R-:W-:Y:S01]  /*10020*/  @!PT LDS RZ, [RZ] ;  /* 0x00000000fffff984 */ /* 0x000fe20000000800 */
[----:B------:R-:W-:Y:S01]  /*10030*/  @!PT LDS RZ, [RZ] ;  /* 0x00000000fffff984 */ /* 0x000fe20000000800 */
[----:B------:R-:W-:Y:S01]  /*10040*/  @!PT LDS RZ, [RZ] ;  /* 0x00000000fffff984 */ /* 0x000fe20000000800 */
[----:B------:R0:W-:Y:S06]  /*10050*/  MEMBAR.ALL.CTA ;  /* 0x0000000000007992 */ /* 0x0001ec0000008000 */
[----:B0-----:R-:W0:Y:S01]  /*10060*/  FENCE.VIEW.ASYNC.S ;  /* 0x00000000000073c6 */ /* 0x001e220000000000 */
[----:B------:R-:W-:Y:S01]  /*10070*/  UIMAD.WIDE.U32 UR10, UR37, UR12, UR10 ;  /* 0x0000000c250a72a5 */ /* 0x000fe2000f8e000a */
[----:B------:R-:W-:Y:S01]  /*10080*/  IMAD.MOV.U32 R21, RZ, RZ, R28 ;  /* 0x000000ffff157224 */ /* 0x000fe200078e001c */
[----:B------:R-:W-:Y:S01]  /*10090*/  SHF.R.S32.HI R35, RZ, 0x1f, R19 ;  /* 0x0000001fff237819 */ /* 0x000fe20000011413 */
[----:B------:R-:W-:Y:S01]  /*100a0*/  VIADD R0, R0, 0x16820 ;  /* 0x0001682000007836 */ /* 0x000fe20000000000 */
[----:B------:R-:W-:-:S03]  /*100b0*/  UIMAD UR11, UR37, UR13, UR11 ;  /* 0x0000000d250b72a4 */ /* 0x000fc6000f8e020b */
[----:B------:R-:W-:Y:S01]  /*100c0*/  ULDC.64 UR12, c[0x0][0xaf0] ;  /* 0x0002bc00000c7ab9 */ /* 0x000fe20000000a00 */
[----:B------:R-:W-:Y:S01]  /*100d0*/  PRMT R0, RZ, 0x654, R0 ;  /* 0x00000654ff007816 */ /* 0x000fe20000000000 */
[----:B------:R-:W-:Y:S01]  /*100e0*/  UIMAD UR4, UR4, UR12, URZ ;  /* 0x0000000c040472a4 */ /* 0x000fe2000f8e023f */
[----:B-1----:R-:W-:-:S03]  /*100f0*/  @P1 IMAD.HI.U32 R2, R28, R3, RZ ;  /* 0x000000031c021227 */ /* 0x002fc600078e00ff */
[----:B------:R-:W-:Y:S02]  /*10100*/  UIMAD UR4, UR8, UR13, UR4 ;  /* 0x0000000d080472a4 */ /* 0x000fe4000f8e0204 */
[----:B------:R-:W-:Y:S01]  /*10110*/  UIMAD.WIDE.U32 UR8, UR8, UR12, UR10 ;  /* 0x0000000c080872a5 */ /* 0x000fe2000f8e000a */
[----:B------:R-:W-:Y:S02]  /*10120*/  @P1 SHF.R.U32.HI R21, RZ, R29, R2 ;  /* 0x0000001dff151219 */ /* 0x000fe40000011602 */
[----:B------:R-:W-:Y:S01]  /*10130*/  ULDC.64 UR10, c[0x0][0xae0] ;  /* 0x0002b800000a7ab9 */ /* 0x000fe20000000a00 */
[----:B------:R-:W-:Y:S01]  /*10140*/  UIADD3 UR4, UR9, UR4, URZ ;  /* 0x0000000409047290 */ /* 0x000fe2000fffe03f */
[--C-:B------:R-:W-:Y:S01]  /*10150*/  SHF.R.S32.HI R20, RZ, 0x1f, R21.reuse ;  /* 0x0000001fff147819 */ /* 0x100fe20000011415 */
[----:B------:R-:W-:Y:S01]  /*10160*/  IMAD.MOV R29, RZ, RZ, -R21 ;  /* 0x000000ffff1d7224 */ /* 0x000fe200078e0a15 */
[----:B0-----:R0:W-:Y:S01]  /*10170*/  SYNCS.ARRIVE.TRANS64.RED.A1T0 RZ, [R0+URZ], RZ ;  /* 0x000000ff00ff79a7 */ /* 0x0011e2000810043f */
[----:B------:R-:W-:-:S02]  /*10180*/  IMAD.U32 R3, RZ, RZ, UR9 ;  /* 0x00000009ff037e24 */ /* 0x000fc4000f8e00ff */
[----:B------:R-:W-:Y:S02]  /*10190*/  IMAD R20, R20, UR10, RZ ;  /* 0x0000000a14147c24 */ /* 0x000fe4000f8e02ff */
[----:B------:R-:W-:Y:S02]  /*101a0*/  IMAD R29, R32, R29, R28 ;  /* 0x0000001d201d7224 */ /* 0x000fe400078e021c */
[----:B------:R-:W-:Y:S01]  /*101b0*/  IMAD.U32 R2, RZ, RZ, UR8 ;  /* 0x00000008ff027e24 */ /* 0x000fe2000f8e00ff */
[----:B------:R-:W-:Y:S01]  /*101c0*/  ULDC.64 UR8, c[0x0][0xad8] ;  /* 0x0002b60000087ab9 */ /* 0x000fe20000000a00 */
[----:B------:R-:W-:Y:S01]  /*101d0*/  IMAD.U32 R3, RZ, RZ, UR4 ;  /* 0x00000004ff037e24 */ /* 0x000fe2000f8e00ff */
[----:B------:R-:W-:Y:S01]  /*101e0*/  ULDC UR4, c[0x0][0xac8] ;  /* 0x0002b20000047ab9 */ /* 0x000fe20000000800 */
[C---:B------:R-:W-:Y:S01]  /*101f0*/  IMAD R31, R21.reuse, UR11, R20 ;  /* 0x0000000b151f7c24 */ /* 0x040fe2000f8e0214 */
[----:B------:R-:W-:Y:S01]  /*10200*/  SHF.R.S32.HI R20, RZ, 0x1f, R29 ;  /* 0x0000001fff147819 */ /* 0x000fe2000001141d */
[----:B------:R-:W-:-:S04]  /*10210*/  IMAD.WIDE.U32 R2, R21, UR10, R2 ;  /* 0x0000000a15027c25 */ /* 0x000fc8000f8e0002 */
[----:B------:R-:W-:Y:S02]  /*10220*/  IMAD.IADD R3, R3, 0x1, R31 ;  /* 0x0000000103037824 */ /* 0x000fe400078e021f */
[----:B------:R-:W-:Y:S02]  /*10230*/  IMAD R20, R20, UR8, RZ ;  /* 0x0000000814147c24 */ /* 0x000fe4000f8e02ff */
[----:B------:R-:W-:-:S04]  /*10240*/  IMAD.WIDE.U32 R2, R29, UR8, R2 ;  /* 0x000000081d027c25 */ /* 0x000fc8000f8e0002 */
[----:B------:R-:W-:Y:S01]  /*10250*/  IMAD R21, R29, UR9, R20 ;  /* 0x000000091d157c24 */ /* 0x000fe2000f8e0214 */
[----:B------:R-:W-:Y:S01]  /*10260*/  ULDC.64 UR8, c[0x0][0xa80] ;  /* 0x0002a00000087ab9 */ /* 0x000fe20000000a00 */
[----:B------:R-:W-:Y:S01]  /*10270*/  VIADD R31, R157, UR39 ;  /* 0x000000279d1f7c36 */ /* 0x000fe20008000000 */
[C---:B------:R-:W-:Y:S01]  /*10280*/  LEA R32, P0, R2.reuse, UR8, 0x1 ;  /* 0x0000000802207c11 */ /* 0x040fe2000f8008ff */
[----:B------:R-:W-:Y:S02]  /*10290*/  IMAD.IADD R3, R3, 0x1, R21 ;  /* 0x0000000103037824 */ /* 0x000fe400078e0215 */
[C---:B------:R-:W-:Y:S02]  /*102a0*/  VIADD R21, R31.reuse, 0x60 ;  /* 0x000000601f157836 */ /* 0x040fe40000000000 */
[----:B------:R-:W1:Y:S01]  /*102b0*/  SHFL.IDX PT, R20, R32, 0x1, 0x181f ;  /* 0x00381f0020147f89 */ /* 0x000e6200000e0000 */
[----:B------:R-:W-:Y:S01]  /*102c0*/  LEA.HI.X R33, R2, UR9, R3, 0x1, P0 ;  /* 0x0000000902217c11 */ /* 0x000fe200080f0c03 */
[----:B------:R-:W-:Y:S01]  /*102d0*/  VIADD R3, R31, 0x30 ;  /* 0x000000301f037836 */ /* 0x000fe20000000000 */
[----:B------:R-:W-:Y:S01]  /*102e0*/  ISETP.GE.AND P0, PT, R19, UR4, PT ;  /* 0x0000000413007c0c */ /* 0x000fe2000bf06270 */
[----:B------:R-:W0:Y:S03]  /*102f0*/  SHFL.IDX PT, R2, R32, RZ, 0x181f ;  /* 0x00181fff20027589 */ /* 0x000e2600000e0000 */
[-C--:B------:R-:W-:Y:S01]  /*10300*/  ISETP.GE.OR P1, PT, R31, R30.reuse, P0 ;  /* 0x0000001e1f00720c */ /* 0x080fe20000726670 */
[----:B------:R-:W0:Y:S01]  /*10310*/  SHFL.IDX PT, R28, R32, 0x2, 0x181f ;  /* 0x00581f00201c7f89 */ /* 0x000e2200000e0000 */
[-C--:B------:R-:W-:Y:S01]  /*10320*/  ISETP.GE.OR P2, PT, R3, R30.reuse, P0 ;  /* 0x0000001e0300720c */ /* 0x080fe20000746670 */
[----:B------:R-:W-:Y:S01]  /*10330*/  VIADD R31, R31, 0x90 ;  /* 0x000000901f1f7836 */ /* 0x000fe20000000000 */
[-C--:B------:R-:W-:Y:S01]  /*10340*/  ISETP.GE.OR P3, PT, R21, R30.reuse, P0 ;  /* 0x0000001e1500720c */ /* 0x080fe20000766670 */
[----:B------:R-:W0:Y:S03]  /*10350*/  SHFL.IDX PT, R34, R33, RZ, 0x181f ;  /* 0x00181fff21227589 */ /* 0x000e2600000e0000 */
[----:B------:R-:W-:Y:S01]  /*10360*/  ISETP.GE.OR P0, PT, R31, R30, P0 ;  /* 0x0000001e1f00720c */ /* 0x000fe20000706670 */
[----:B------:R-:W0:Y:S04]  /*10370*/  SHFL.IDX PT, R36, R33, 0x1, 0x181f ;  /* 0x00381f0021247f89 */ /* 0x000e2800000e0000 */
[----:B------:R-:W0:Y:S02]  /*10380*/  SHFL.IDX PT, R38, R33, 0x2, 0x181f ;  /* 0x00581f0021267f89 */ /* 0x000e2400000e0000 */
[----:B-1----:R-:W-:-:S02]  /*10390*/  @!P2 LEA R20, P5, R19, R20, 0x1 ;  /* 0x000000141314a211 */ /* 0x002fc400078a08ff */
[----:B------:R-:W1:Y:S01]  /*103a0*/  SHFL.IDX PT, R32, R32, 0x3, 0x181f ;  /* 0x00781f0020207f89 */ /* 0x000e6200000e0000 */
[----:B0-----:R-:W-:-:S03]  /*103b0*/  @!P1 LEA R2, P4, R19, R2, 0x1 ;  /* 0x0000000213029211 */ /* 0x001fc600078808ff */
[----:B------:R0:W0:Y:S01]  /*103c0*/  SHFL.IDX PT, R0, R33, 0x3, 0x181f ;  /* 0x00781f0021007f89 */ /* 0x00002200000e0000 */
[C---:B------:R-:W-:Y:S02]  /*103d0*/  @!P3 LEA R28, P6, R19.reuse, R28, 0x1 ;  /* 0x0000001c131cb211 */ /* 0x040fe400078c08ff */
[C-C-:B------:R-:W-:Y:S02]  /*103e0*/  @!P1 LEA.HI.X R3, R19.reuse, R34, R35.reuse, 0x1, P4 ;  /* 0x0000002213039211 */ /* 0x140fe400020f0c23 */
[C-C-:B------:R-:W-:Y:S02]  /*103f0*/  @!P2 LEA.HI.X R21, R19.reuse, R36, R35.reuse, 0x1, P5 ;  /* 0x000000241315a211 */ /* 0x140fe400028f0c23 */
[----:B------:R-:W-:Y:S01]  /*10400*/  @!P3 LEA.HI.X R29, R19, R38, R35, 0x1, P6 ;  /* 0x00000026131db211 */ /* 0x000fe200030f0c23 */
[----:B--2---:R2:W-:Y:S04]  /*10410*/  @!P1 ST.E.128 desc[UR52][R2.64], R4 ;  /* 0x0000000402009985 */ /* 0x0045e8000c101d34 */
[----:B---3--:R2:W-:Y:S04]  /*10420*/  @!P2 ST.E.128 desc[UR52][R20.64], R8 ;  /* 0x000000081400a985 */ /* 0x0085e8000c101d34 */
[----:B----4-:R2:W-:Y:S01]  /*10430*/  @!P3 ST.E.128 desc[UR52][R28.64], R12 ;  /* 0x0000000c1c00b985 */ /* 0x0105e2000c101d34 */
[----:B01----:R-:W-:Y:S05]  /*10440*/  @P0 BRA `(.L_x_13251) ;  /* 0x0000001000c00947 */ /* 0x003fea0003800000 */
[----:B--2---:R-:W-:-:S04]  /*10450*/  LEA R2, P0, R19, R32, 0x1 ;  /* 0x0000002013027211 */ /* 0x004fc800078008ff */
[----:B------:R-:W-:-:S05]  /*10460*/  LEA.HI.X R3, R19, R0, R35, 0x1, P0 ;  /* 0x0000000013037211 */ /* 0x000fca00000f0c23 */
[----:B-----5:R0:W-:Y:S01]  /*10470*/  ST.E.128 desc[UR52][R2.64], R24 ;  /* 0x0000001802007985 */ /* 0x0201e2000c101d34 */
[----:B------:R-:W-:Y:S05]  /*10480*/  BRA `(.L_x_13251) ;  /* 0x0000001000b07947 */ /* 0x000fea0003800000 */
.L_x_13250:
[----:B------:R-:W-:Y:S01]  /*10490*/  ULDC.64 UR12, c[0x0][0xb08] ;  /* 0x0002c200000c7ab9 */ /* 0x000fe20000000a00 */
[----:B------:R-:W0:Y:S01]  /*104a0*/  @P1 LDC R4, c[0x0][0xbec] ;  /* 0x0002fb00ff041b82 */ /* 0x000e220000000800 */
[----:B------:R-:W-:Y:S01]  /*104b0*/  UIMAD UR9, UR14, UR12, URZ ;  /* 0x0000000c0e0972a4 */ /* 0x000fe2000f8e023f */
[----:B------:R-:W-:Y:S01]  /*104c0*/  IMAD.MOV.U32 R7, RZ, RZ, R25 ;  /* 0x000000ffff077224 */ /* 0x000fe200078e0019 */
[----:B------:R-:W-:Y:S01]  /*104d0*/  UIMAD.WIDE.U32 UR10, UR4, UR12, URZ ;  /* 0x0000000c040a72a5 */ /* 0x000fe2000f8e003f */
[----:B------:R-:W-:Y:S01]  /*104e0*/  ISETP.GE.AND P0, PT, R13, R30, PT ;  /* 0x0000001e0d00720c */ /* 0x000fe20003f06270 */
[----:B------:R-:W-:Y:S01]  /*104f0*/  UIMAD UR9, UR4, UR13, UR9 ;  /* 0x0000000d040972a4 */ /* 0x000fe2000f8e0209 */
[----:B------:R-:W-:Y:S01]  /*10500*/  BSSY B1, `(.L_x_13252) ;  /* 0x0000054000017945 */ /* 0x000fe20003800000 */
[----:B------:R-:W-:Y:S01]  /*10510*/  USHF.R.S32.HI UR4, URZ, 0x1f, UR8 ;  /* 0x0000001f3f047899 */ /* 0x000fe20008011408 */
[----:B------:R-:W1:Y:S01]  /*10520*/  @P1 LDC R5, c[0x0][0xbf0] ;  /* 0x0002fc00ff051b82 */ /* 0x000e620000000800 */
[----:B------:R-:W-:Y:S01]  /*10530*/  UIADD3 UR11, UR11, UR9, URZ ;  /* 0x000000090b0b7290 */ /* 0x000fe2000fffe03f */
[----:B------:R-:W-:Y:S01]  /*10540*/  SHF.R.S32.HI R20, RZ, 0x1f, R22 ;  /* 0x0000001fff147819 */ /* 0x000fe20000011416 */
[----:B------:R-:W-:Y:S01]  /*10550*/  ULDC.64 UR12, c[0x0][0xb38] ;  /* 0x0002ce00000c7ab9 */ /* 0x000fe20000000a00 */
[----:B------:R-:W-:Y:S01]  /*10560*/  SHF.R.S32.HI R24, RZ, 0x1f, R23 ;  /* 0x0000001fff187819 */ /* 0x000fe20000011417 */
        /* <DEDUP_REMOVED lines=11> */
[----:B------:R-:W-:-:S02]  /*10620*/  UIMAD UR4, UR8, UR13, UR4 ;  /* 0x0000000d080472a4 */ /* 0x000fc4000f8e0204 */
        /* <DEDUP_REMOVED lines=23> */
[----:B------:R-:W-:Y:S01]  /*107a0*/  VIADD R6, R0, 0x16820 ;  /* 0x0001682000067836 */ /* 0x000fe20000000000 */
[----:B------:R-:W-:Y:S01]  /*107b0*/  LEA R0, P1, R4, UR8, 0x2 ;  /* 0x0000000804007c11 */ /* 0x000fe2000f8210ff */
[----:B------:R-:W-:-:S03]  /*107c0*/  IMAD.IADD R5, R5, 0x1, R7 ;  /* 0x0000000105057824 */ /* 0x000fc600078e0207 */
[----:B------:R-:W-:Y:S01]  /*107d0*/  PRMT R6, RZ, 0x654, R6 ;  /* 0x00000654ff067816 */ /* 0x000fe20000000006 */
[----:B------:R0:W1:Y:S01]  /*107e0*/  SHFL.IDX PT, R21, R0, RZ, 0x1c1f ;  /* 0x001c1fff00157589 */ /* 0x00006200000e0000 */
[----:B------:R-:W-:Y:S02]  /*107f0*/  LEA.HI.X R14, R4, UR9, R5, 0x2, P1 ;  /* 0x00000009040e7c11 */ /* 0x000fe400088f1405 */
[----:B------:R0:W-:Y:S03]  /*10800*/  SYNCS.ARRIVE.TRANS64.RED.A1T0 RZ, [R6+URZ], RZ ;  /* 0x000000ff06ff79a7 */ /* 0x0001e6000810043f */
[----:B------:R0:W2:Y:S01]  /*10810*/  SHFL.IDX PT, R13, R14, RZ, 0x1c1f ;  /* 0x001c1fff0e0d7589 */ /* 0x0000a200000e0000 */
[----:B------:R-:W-:Y:S05]  /*10820*/  @P0 BRA `(.L_x_13253) ;  /* 0x0000000000840947 */ /* 0x000fea0003800000 */
[----:B------:R-:W-:Y:S02]  /*10830*/  ULDC UR4, c[0x0][0xac8] ;  /* 0x0002b20000047ab9 */ /* 0x000fe40000000800 */
[----:B------:R-:W-:Y:S02]  /*10840*/  ISETP.GE.AND P0, PT, R16, UR4, PT ;  /* 0x0000000410007c0c */ /* 0x000fe4000bf06270 */
[----:B------:R-:W-:Y:S02]  /*10850*/  ISETP.GE.AND P1, PT, R156, UR4, PT ;  /* 0x000000049c007c0c */ /* 0x000fe4000bf26270 */
[----:B------:R-:W-:Y:S02]  /*10860*/  ISETP.GE.AND P5, PT, R155, UR4, PT ;  /* 0x000000049b007c0c */ /* 0x000fe4000bfa6270 */
[----:B------:R-:W-:-:S07]  /*10870*/  ISETP.GE.AND P3, PT, R154, UR4, PT ;  /* 0x000000049a007c0c */ /* 0x000fce000bf66270 */
[-C--:B-1----:R-:W-:Y:S02]  /*10880*/  @!P0 LEA R4, P2, R16, R21.reuse, 0x2 ;  /* 0x0000001510048211 */ /* 0x082fe400078410ff */
[----:B0-----:R-:W-:Y:S02]  /*10890*/  @!P1 LEA R6, P4, R156, R21, 0x2 ;  /* 0x000000159c069211 */ /* 0x001fe400078810ff */
[-C--:B--2---:R-:W-:Y:S02]  /*108a0*/  @!P0 LEA.HI.X R5, R16, R13.reuse, R33, 0x2, P2 ;  /* 0x0000000d10058211 */ /* 0x084fe400010f1421 */
[----:B------:R-:W-:Y:S02]  /*108b0*/  @!P1 LEA.HI.X R7, R156, R13, R31, 0x2, P4 ;  /* 0x0000000d9c079211 */ /* 0x000fe400020f141f */
[----:B------:R-:W-:Y:S01]  /*108c0*/  ISETP.GE.AND P2, PT, R153, UR4, PT ;  /* 0x0000000499007c0c */ /* 0x000fe2000bf46270 */
[----:B------:R0:W-:Y:S01]  /*108d0*/  @!P0 ST.E.64 desc[UR52][R4.64], R2 ;  /* 0x0000000204008985 */ /* 0x0001e2000c101b34 */
[----:B------:R-:W-:-:S02]  /*108e0*/  @!P5 LEA R8, P4, R155, R21, 0x2 ;  /* 0x000000159b08d211 */ /* 0x000fc400078810ff */
[----:B------:R-:W-:Y:S01]  /*108f0*/  ISETP.GE.AND P0, PT, R23, UR4, PT ;  /* 0x0000000417007c0c */ /* 0x000fe2000bf06270 */
[----:B------:R1:W-:Y:S01]  /*10900*/  @!P1 ST.E.64 desc[UR52][R6.64], R92 ;  /* 0x0000005c06009985 */ /* 0x0003e2000c101b34 */
[----:B------:R-:W-:Y:S02]  /*10910*/  ISETP.GE.AND P1, PT, R152, UR4, PT ;  /* 0x0000000498007c0c */ /* 0x000fe4000bf26270 */
[----:B------:R-:W-:Y:S02]  /*10920*/  @!P5 LEA.HI.X R9, R155, R13, R29, 0x2, P4 ;  /* 0x0000000d9b09d211 */ /* 0x000fe400020f141d */
[----:B------:R-:W-:Y:S02]  /*10930*/  ISETP.GE.AND P4, PT, R22, UR4, PT ;  /* 0x0000000416007c0c */ /* 0x000fe4000bf86270 */
[-C--:B------:R-:W-:Y:S01]  /*10940*/  @!P3 LEA R10, P6, R154, R21.reuse, 0x2 ;  /* 0x000000159a0ab211 */ /* 0x080fe200078c10ff */
[----:B------:R3:W-:Y:S01]  /*10950*/  @!P5 ST.E.64 desc[UR52][R8.64], R96 ;  /* 0x000000600800d985 */ /* 0x0007e2000c101b34 */
[----:B0-----:R-:W-:-:S02]  /*10960*/  @!P2 LEA R2, P5, R153, R21, 0x2 ;  /* 0x000000159902a211 */ /* 0x001fc400078a10ff */
[----:B------:R-:W-:-:S03]  /*10970*/  @!P3 LEA.HI.X R11, R154, R13, R28, 0x2, P6 ;  /* 0x0000000d9a0bb211 */ /* 0x000fc600030f141c */
[----:B------:R-:W-:Y:S02]  /*10980*/  @!P1 LEA R4, P6, R152, R21, 0x2 ;  /* 0x0000001598049211 */ /* 0x000fe400078c10ff */
[----:B------:R-:W-:Y:S01]  /*10990*/  @!P2 LEA.HI.X R3, R153, R13, R27, 0x2, P5 ;  /* 0x0000000d9903a211 */ /* 0x000fe200028f141b */
[----:B------:R3:W-:Y:S01]  /*109a0*/  @!P3 ST.E.64 desc[UR52][R10.64], R100 ;  /* 0x000000640a00b985 */ /* 0x0007e2000c101b34 */
[CC--:B-1----:R-:W-:Y:S02]  /*109b0*/  @!P0 LEA R6, P3, R23.reuse, R21.reuse, 0x2 ;  /* 0x0000001517068211 */ /* 0x0c2fe400078610ff */
        /* <DEDUP_REMOVED lines=8> */
.L_x_13253:
[----:B------:R-:W-:Y:S05]  /*10a40*/  BSYNC B1 ;  /* 0x0000000000017941 */ /* 0x000fea0003800000 */
.L_x_13252:
[----:B------:R-:W-:Y:S01]  /*10a50*/  ISETP.GE.AND P0, PT, R15, R30, PT ;  /* 0x0000001e0f00720c */ /* 0x000fe20003f06270 */
[----:B-1----:R1:W4:Y:S04]  /*10a60*/  SHFL.IDX PT, R21, R14, 0x1, 0x1c1f ;  /* 0x003c1f000e157f89 */ /* 0x00232800000e0000 */
[----:B------:R1:W0:Y:S08]  /*10a70*/  SHFL.IDX PT, R25, R0, 0x1, 0x1c1f ;  /* 0x003c1f0000197f89 */ /* 0x00023000000e0000 */
[----:B-1----:R-:W-:Y:S05]  /*10a80*/  @P0 BRA `(.L_x_13251) ;  /* 0x0000000c00300947 */ /* 0x002fea0003800000 */
[----:B------:R-:W-:Y:S02]  /*10a90*/  ULDC UR4, c[0x0][0xac8] ;  /* 0x0002b20000047ab9 */ /* 0x000fe40000000800 */
[----:B------:R-:W-:Y:S02]  /*10aa0*/  ISETP.GE.AND P1, PT, R16, UR4, PT ;  /* 0x0000000410007c0c */ /* 0x000fe4000bf26270 */
[----:B------:R-:W-:Y:S02]  /*10ab0*/  ISETP.GE.AND P5, PT, R156, UR4, PT ;  /* 0x000000049c007c0c */ /* 0x000fe4000bfa6270 */
[----:B------:R-:W-:Y:S02]  /*10ac0*/  ISETP.GE.AND P3, PT, R155, UR4, PT ;  /* 0x000000049b007c0c */ /* 0x000fe4000bf66270 */
[----:B------:R-:W-:-:S07]  /*10ad0*/  ISETP.GE.AND P2, PT, R154, UR4, PT ;  /* 0x000000049a007c0c */ /* 0x000fce000bf46270 */
[-C--:B0--3--:R-:W-:Y:S02]  /*10ae0*/  @!P1 LEA R2, P0, R16, R25.reuse, 0x2 ;  /* 0x0000001910029211 */ /* 0x089fe400078010ff */
[----:B------:R-:W-:Y:S02]  /*10af0*/  @!P5 LEA R4, P4, R156, R25, 0x2 ;  /* 0x000000199c04d211 */ /* 0x000fe400078810ff */
[-C--:B----4-:R-:W-:Y:S02]  /*10b00*/  @!P1 LEA.HI.X R3, R16, R21.reuse, R33, 0x2, P0 ;  /* 0x0000001510039211 */ /* 0x090fe400000f1421 */
[----:B------:R-:W-:Y:S02]  /*10b10*/  ISETP.GE.AND P0, PT, R152, UR4, PT ;  /* 0x0000000498007c0c */ /* 0x000fe4000bf06270 */
[----:B------:R-:W-:Y:S01]  /*10b20*/  @!P5 LEA.HI.X R5, R156, R21, R31, 0x2, P4 ;  /* 0x000000159c05d211 */ /* 0x000fe200020f141f */
[----:B------:R0:W-:Y:S01]  /*10b30*/  @!P1 ST.E.64 desc[UR52][R2.64], R90 ;  /* 0x0000005a02009985 */ /* 0x0001e2000c101b34 */
[----:B------:R-:W-:-:S02]  /*10b40*/  ISETP.GE.AND P1, PT, R153, UR4, PT ;  /* 0x0000000499007c0c */ /* 0x000fc4000bf26270 */
[----:B------:R-:W-:Y:S01]  /*10b50*/  ISETP.GE.AND P4, PT, R23, UR4, PT ;  /* 0x0000000417007c0c */ /* 0x000fe2000bf86270 */
[----:B------:R1:W-:Y:S01]  /*10b60*/  @!P5 ST.E.64 desc[UR52][R4.64], R94 ;  /* 0x0000005e0400d985 */ /* 0x0003e2000c101b34 */
[CC--:B------:R-:W-:Y:S02]  /*10b70*/  @!P3 LEA R6, P6, R155.reuse, R25.reuse, 0x2 ;  /* 0x000000199b06b211 */ /* 0x0c0fe400078c10ff */
[C---:B------:R-:W-:Y:S02]  /*10b80*/  @!P2 LEA R8, P5, R154.reuse, R25, 0x2 ;  /* 0x000000199a08a211 */ /* 0x040fe400078a10ff */
[-C--:B------:R-:W-:Y:S02]  /*10b90*/  @!P3 LEA.HI.X R7, R155, R21.reuse, R29, 0x2, P6 ;  /* 0x000000159b07b211 */ /* 0x080fe400030f141d */
[----:B------:R-:W-:-:S03]  /*10ba0*/  @!P2 LEA.HI.X R9, R154, R21, R28, 0x2, P5 ;  /* 0x000000159a09a211 */ /* 0x000fc600028f141c */
[----:B------:R1:W-:Y:S01]  /*10bb0*/  @!P3 ST.E.64 desc[UR52][R6.64], R98 ;  /* 0x000000620600b985 */ /* 0x0003e2000c101b34 */
[-C--:B0-----:R-:W-:Y:S02]  /*10bc0*/  @!P1 LEA R2, P6, R153, R25.reuse, 0x2 ;  /* 0x0000001999029211 */ /* 0x081fe400078c10ff */
[CC--:B------:R-:W-:Y:S01]  /*10bd0*/  @!P0 LEA R10, P3, R152.reuse, R25.reuse, 0x2 ;  /* 0x00000019980a8211 */ /* 0x0c0fe200078610ff */
[----:B------:R1:W-:Y:S01]  /*10be0*/  @!P2 ST.E.64 desc[UR52][R8.64], R102 ;  /* 0x000000660800a985 */ /* 0x0003e2000c101b34 */
[----:B------:R-:W-:Y:S02]  /*10bf0*/  @!P4 LEA R12, P5, R23, R25, 0x2 ;  /* 0x00000019170cc211 */ /* 0x000fe400078a10ff */
[-C--:B------:R-:W-:Y:S02]  /*10c00*/  @!P1 LEA.HI.X R3, R153, R21.reuse, R27, 0x2, P6 ;  /* 0x0000001599039211 */ /* 0x080fe400030f141b */
[-C--:B------:R-:W-:Y:S02]  /*10c10*/  @!P0 LEA.HI.X R11, R152, R21.reuse, R26, 0x2, P3 ;  /* 0x00000015980b8211 */ /* 0x080fe400018f141a */
[----:B--2---:R-:W-:Y:S01]  /*10c20*/  @!P4 LEA.HI.X R13, R23, R21, R24, 0x2, P5 ;  /* 0x00000015170dc211 */ /* 0x004fe200028f1418 */
[----:B------:R1:W-:Y:S04]  /*10c30*/  @!P1 ST.E.64 desc[UR52][R2.64], R106 ;  /* 0x0000006a02009985 */ /* 0x0003e8000c101b34 */
[----:B------:R1:W-:Y:S01]  /*10c40*/  @!P0 ST.E.64 desc[UR52][R10.64], R110 ;  /* 0x0000006e0a008985 */ /* 0x0003e2000c101b34 */
[----:B------:R-:W-:-:S03]  /*10c50*/  ISETP.GE.AND P0, PT, R22, UR4, PT ;  /* 0x0000000416007c0c */ /* 0x000fc6000bf06270 */
[----:B------:R1:W-:Y:S10]  /*10c60*/  @!P4 ST.E.64 desc[UR52][R12.64], R114 ;  /* 0x000000720c00c985 */ /* 0x0003f4000c101b34 */
[----:B------:R-:W-:Y:S05]  /*10c70*/  @P0 BRA `(.L_x_13251) ;  /* 0x0000000800b40947 */ /* 0x000fea0003800000 */
[----:B-1----:R-:W-:-:S04]  /*10c80*/  LEA R2, P0, R22, R25, 0x2 ;  /* 0x0000001916027211 */ /* 0x002fc800078010ff */
[----:B------:R-:W-:-:S05]  /*10c90*/  LEA.HI.X R3, R22, R21, R20, 0x2, P0 ;  /* 0x0000001516037211 */ /* 0x000fca00000f1414 */
[----:B------:R0:W-:Y:S01]  /*10ca0*/  ST.E.64 desc[UR52][R2.64], R118 ;  /* 0x0000007602007985 */ /* 0x0001e2000c101b34 */
[----:B------:R-:W-:Y:S05]  /*10cb0*/  BRA `(.L_x_13251) ;  /* 0x0000000800a47947 */ /* 0x000fea0003800000 */
.L_x_13248:
        /* <DEDUP_REMOVED lines=32> */
.L_x_13254:
        /* <DEDUP_REMOVED lines=59> */
.L_x_13256:
[----:B------:R-:W-:Y:S05]  /*11270*/  BSYNC B1 ;  /* 0x0000000000017941 */ /* 0x000fea0003800000 */
.L_x_13255:
[----:B------:R-:W-:-:S06]  /*11280*/  UISETP.GT.AND UP0, UPT, UR42, 0x1, UPT ;  /* 0x000000012a00788c */ /* 0x000fcc000bf04270 */
[----:B------:R-:W-:-:S13]  /*11290*/  PLOP3.LUT P0, PT, PT, PT, UP0, 0x80, 0x0 ;  /* 0x000000000000781c */ /* 0x000fda0003f0f008 */
[----:B------:R-:W-:Y:S05]  /*112a0*/  @P0 BRA `(.L_x_13251) ;  /* 0x0000000400280947 */ /* 0x000fea0003800000 */
[----:B------:R-:W1:Y:S01]  /*112b0*/  LDC R11, c[0x0][0xbe8] ;  /* 0x0002fa00ff0b7b82 */ /* 0x000e620000000800 */
[----:B------:R-:W-:Y:S01]  /*112c0*/  ULDC.64 UR14, c[0x0][0xaa0] ;  /* 0x0002a800000e7ab9 */ /* 0x000fe20000000a00 */
[----:B------:R-:W-:Y:S01]  /*112d0*/  IMAD R2, R18, 0x30, R157 ;  /* 0x0000003012027824 */ /* 0x000fe200078e029d */
[----:B------:R-:W-:Y:S01]  /*112e0*/  UIMAD UR10, UR21, UR14, URZ ;  /* 0x0000000e150a72a4 */ /* 0x000fe2000f8e023f */
[----:B------:R-:W-:Y:S01]  /*112f0*/  VIADD R30, R157, UR39 ;  /* 0x000000279d1e7c36 */ /* 0x000fe20008000000 */
[----:B------:R-:W-:Y:S01]  /*11300*/  UIMAD.WIDE.U32 UR8, UR4, UR14, URZ ;  /* 0x0000000e040872a5 */ /* 0x000fe2000f8e003f */
[----:B0-----:R-:W-:Y:S01]  /*11310*/  VIADD R4, R2, UR39 ;  /* 0x0000002702047c36 */ /* 0x001fe20008000000 */
[----:B------:R-:W-:Y:S01]  /*11320*/  UIMAD UR10, UR4, UR15, UR10 ;  /* 0x0000000f040a72a4 */ /* 0x000fe2000f8e020a */
[----:B------:R-:W-:Y:S02]  /*11330*/  SHF.R.S32.HI R13, RZ, 0x1f, R19 ;  /* 0x0000001fff0d7819 */ /* 0x000fe40000011413 */
[----:B------:R-:W-:Y:S01]  /*11340*/  IMAD.MOV.U32 R5, RZ, RZ, R4 ;  /* 0x000000ffff057224 */ /* 0x000fe200078e0004 */
        /* <DEDUP_REMOVED lines=16> */
[----:B------:R-:W-:Y:S01]  /*11450*/  ULDC UR4, c[0x0][0xac8] ;  /* 0x0002b20000047ab9 */ /* 0x000fe20000000800 */
        /* <DEDUP_REMOVED lines=14> */
[----:B------:R-:W-:-:S03]  /*11540*/  ULDC.64 UR8, c[0x0][0xa80] ;  /* 0x0002a00000087ab9 */ /* 0x000fc60000000a00 */
[----:B------:R-:W-:Y:S01]  /*11550*/  IMAD.IADD R3, R3, 0x1, R5 ;  /* 0x0000000103037824 */ /* 0x000fe200078e0205 */
[----:B------:R-:W-:Y:S01]  /*11560*/  LEA R4, P0, R2, UR8, 0x1 ;  /* 0x0000000802047c11 */ /* 0x000fe2000f8008ff */
[----:B-----5:R-:W-:Y:S02]  /*11570*/  IMAD R11, R0, R11, RZ ;  /* 0x0000000b000b7224 */ /* 0x020fe400078e02ff */
[----:B------:R-:W-:Y:S01]  /*11580*/  VIADD R0, R30, 0x30 ;  /* 0x000000301e007836 */ /* 0x000fe20000000000 */
[----:B------:R-:W-:Y:S01]  /*11590*/  LEA.HI.X R8, R2, UR9, R3, 0x1, P0 ;  /* 0x0000000902087c11 */ /* 0x000fe200080f0c03 */
[----:B------:R-:W0:Y:S01]  /*115a0*/  SHFL.IDX PT, R6, R4, RZ, 0x181f ;  /* 0x00181fff04067589 */ /* 0x000e2200000e0000 */
[----:B------:R-:W-:Y:S01]  /*115b0*/  ISETP.GE.AND P0, PT, R19, UR4, PT ;  /* 0x0000000413007c0c */ /* 0x000fe2000bf06270 */
[C---:B------:R-:W-:Y:S02]  /*115c0*/  VIADD R2, R30.reuse, 0x60 ;  /* 0x000000601e027836 */ /* 0x040fe40000000000 */
[----:B------:R-:W1:Y:S01]  /*115d0*/  SHFL.IDX PT, R14, R4, 0x1, 0x181f ;  /* 0x00381f00040e7f89 */ /* 0x000e6200000e0000 */
[CC--:B------:R-:W-:Y:S01]  /*115e0*/  ISETP.GE.OR P3, PT, R30.reuse, R11.reuse, P0 ;  /* 0x0000000b1e00720c */ /* 0x0c0fe20000766670 */
[----:B------:R-:W-:Y:S01]  /*115f0*/  VIADD R3, R30, 0x90 ;  /* 0x000000901e037836 */ /* 0x000fe20000000000 */
[-C--:B------:R-:W-:Y:S01]  /*11600*/  ISETP.GE.OR P2, PT, R0, R11.reuse, P0 ;  /* 0x0000000b0000720c */ /* 0x080fe20000746670 */
[----:B------:R-:W2:Y:S01]  /*11610*/  SHFL.IDX PT, R24, R4, 0x2, 0x181f ;  /* 0x00581f0004187f89 */ /* 0x000ea200000e0000 */
[----:B------:R-:W-:-:S02]  /*11620*/  ISETP.GE.OR P1, PT, R2, R11, P0 ;  /* 0x0000000b0200720c */ /* 0x000fc40000726670 */
[----:B------:R-:W-:Y:S01]  /*11630*/  ISETP.GE.OR P0, PT, R3, R11, P0 ;  /* 0x0000000b0300720c */ /* 0x000fe20000706670 */
[----:B------:R-:W3:Y:S04]  /*11640*/  SHFL.IDX PT, R10, R8, RZ, 0x181f ;  /* 0x00181fff080a7589 */ /* 0x000ee800000e0000 */
[----:B------:R1:W4:Y:S04]  /*11650*/  SHFL.IDX PT, R28, R4, 0x3, 0x181f ;  /* 0x00781f00041c7f89 */ /* 0x00032800000e0000 */
[----:B------:R-:W4:Y:S04]  /*11660*/  SHFL.IDX PT, R12, R8, 0x1, 0x181f ;  /* 0x00381f00080c7f89 */ /* 0x000f2800000e0000 */
[----:B------:R-:W4:Y:S01]  /*11670*/  SHFL.IDX PT, R20, R8, 0x2, 0x181f ;  /* 0x00581f0008147f89 */ /* 0x000f2200000e0000 */
[----:B0-----:R-:W-:-:S03]  /*11680*/  @!P3 LEA R2, P6, R19, R6, 0x1 ;  /* 0x000000061302b211 */ /* 0x001fc600078c08ff */
[----:B------:R4:W0:Y:S01]  /*11690*/  SHFL.IDX PT, R26, R8, 0x3, 0x181f ;  /* 0x00781f00081a7f89 */ /* 0x00082200000e0000 */
[C---:B-1----:R-:W-:Y:S02]  /*116a0*/  @!P2 LEA R4, P5, R19.reuse, R14, 0x1 ;  /* 0x0000000e1304a211 */ /* 0x042fe400078a08ff */
[C---:B--2---:R-:W-:Y:S02]  /*116b0*/  @!P1 LEA R6, P4, R19.reuse, R24, 0x1 ;  /* 0x0000001813069211 */ /* 0x044fe400078808ff */
[C---:B---3--:R-:W-:Y:S02]  /*116c0*/  @!P3 LEA.HI.X R3, R19.reuse, R10, R13, 0x1, P6 ;  /* 0x0000000a1303b211 */ /* 0x048fe400030f0c0d */
[----:B----4-:R-:W-:-:S03]  /*116d0*/  @!P0 LEA R8, P6, R19, R28, 0x1 ;  /* 0x0000001c13088211 */ /* 0x010fc600078c08ff */
[----:B------:R1:W-:Y:S01]  /*116e0*/  @!P3 ST.E.128 desc[UR52][R2.64], RZ ;  /* 0x000000ff0200b985 */ /* 0x0003e2000c101d34 */
[C-C-:B------:R-:W-:Y:S02]  /*116f0*/  @!P2 LEA.HI.X R5, R19.reuse, R12, R13.reuse, 0x1, P5 ;  /* 0x0000000c1305a211 */ /* 0x140fe400028f0c0d */
[----:B------:R-:W-:-:S03]  /*11700*/  @!P1 LEA.HI.X R7, R19, R20, R13, 0x1, P4 ;  /* 0x0000001413079211 */ /* 0x000fc600020f0c0d */
[----:B------:R1:W-:Y:S01]  /*11710*/  @!P2 ST.E.128 desc[UR52][R4.64], RZ ;  /* 0x000000ff0400a985 */ /* 0x0003e2000c101d34 */
[----:B0-----:R-:W-:-:S03]  /*11720*/  @!P0 LEA.HI.X R9, R19, R26, R13, 0x1, P6 ;  /* 0x0000001a13098211 */ /* 0x001fc600030f0c0d */
[----:B------:R1:W-:Y:S04]  /*11730*/  @!P1 ST.E.128 desc[UR52][R6.64], RZ ;  /* 0x000000ff06009985 */ /* 0x0003e8000c101d34 */
[----:B------:R1:W-:Y:S02]  /*11740*/  @!P0 ST.E.128 desc[UR52][R8.64], RZ ;  /* 0x000000ff08008985 */ /* 0x0003e4000c101d34 */
.L_x_13251:
[----:B------:R-:W-:Y:S05]  /*11750*/  BSYNC B0 ;  /* 0x0000000000007941 */ /* 0x000fea0003800000 */
.L_x_13247:
[----:B------:R-:W-:Y:S02]  /*11760*/  ULDC UR4, c[0x0][0xc3c] ;  /* 0x00030f0000047ab9 */ /* 0x000fe40000000800 */
[----:B------:R-:W-:-:S06]  /*11770*/  UISETP.GE.AND UP0, UPT, UR6, UR4, UPT ;  /* 0x000000040600728c */ /* 0x000fcc000bf06270 */
[----:B------:R-:W-:-:S13]  /*11780*/  PLOP3.LUT P0, PT, PT, PT, UP0, 0x80, 0x0 ;  /* 0x000000000000781c */ /* 0x000fda0003f0f008 */
[----:B------:R-:W-:Y:S05]  /*11790*/  @!P0 BRA `(.L_x_13257) ;  /* 0xfffffef400dc8947 */ /* 0x000fea000383ffff */
[----:B------:R-:W-:Y:S05]  /*117a0*/  EXIT ;  /* 0x000000000000794d */ /* 0x000fea0003800000 */
.L_x_13164:
        /* <DEDUP_REMOVED lines=18> */
.L_x_13258:
        /* <DEDUP_REMOVED lines=44> */
.L_x_13262:
        /* <DEDUP_REMOVED lines=37> */
.L_x_13260:
        /* <DEDUP_REMOVED lines=13> */
.L_x_13263:
        /* <DEDUP_REMOVED lines=62> */
.L_x_13264:
        /* <DEDUP_REMOVED lines=62> */
.L_x_13265:
[----:B------:R-:W-:-:S05]  /*12670*/  LOP3.LUT R2, RZ, R2, RZ, 0x33, !PT ;  /* 0x00000002ff027212 */ /* 0x000fca00078e33ff */
[----:B------:R-:W-:Y:S01]  /*12680*/  IMAD.IADD R25, R25, 0x1, R2 ;  /* 0x0000000119197824 */ /* 0x000fe200078e0202 */
[----:B------:R-:W-:Y:S06]  /*12690*/  BRA `(.L_x_13266) ;  /* 0x00000000000c7947 */ /* 0x000fec0003800000 */
.L_x_13261:
[----:B------:R-:W-:Y:S02]  /*126a0*/  IMAD.MOV.U32 R25, RZ, RZ, RZ ;  /* 0x000000ffff197224 */ /* 0x000fe400078e00ff */
[----:B------:R-:W-:Y:S02]  /*126b0*/  IMAD.U32 R24, RZ, RZ, UR6 ;  /* 0x00000006ff187e24 */ /* 0x000fe4000f8e00ff */
[----:B------:R-:W-:-:S07]  /*126c0*/  IMAD.MOV.U32 R26, RZ, RZ, RZ ;  /* 0x000000ffff1a7224 */ /* 0x000fce00078e00ff */
.L_x_13266:
[----:B------:R-:W-:-:S13]  /*126d0*/  ISETP.NE.AND P0, PT, R0, RZ, PT ;  /* 0x000000ff0000720c */ /* 0x000fda0003f05270 */
[----:B------:R-:W0:Y:S01]  /*126e0*/  @!P0 S2R R3, SR_CgaCtaId ;  /* 0x0000000000038919 */ /* 0x000e220000008800 */
[----:B------:R-:W-:-:S04]  /*126f0*/  @!P0 MOV R0, 0x400 ;  /* 0x0000040000008802 */ /* 0x000fc80000000f00 */
[----:B0-----:R-:W-:-:S05]  /*12700*/  @!P0 LEA R0, R3, R0, 0x18 ;  /* 0x0000000003008211 */ /* 0x001fca00078ec0ff */
[----:B------:R2:W-:Y:S01]  /*12710*/  @!P0 STS.128 [R0+0x168d0], R24 ;  /* 0x0168d01800008388 */ /* 0x0005e20000000c00 */
[----:B------:R-:W-:Y:S06]  /*12720*/  BAR.ARV 0x5, 0x200 ;  /* 0x0148000000007b1d */ /* 0x000fec0000002000 */
.L_x_13259:
        /* <DEDUP_REMOVED lines=20> */
[----:B0-----:R-:W-:Y:S02]  /*12870*/  LOP3.LUT R2, R0, 0x1f8, RZ, 0xc0, !PT ;  /* 0x000001f800027812 */ /* 0x001fe400078ec0ff */
[----:B------:R-:W-:Y:S02]  /*12880*/  SHF.R.U32.HI R4, RZ, 0x3, R4 ;  /* 0x00000003ff047819 */ /* 0x000fe40000011604 */
[----:B------:R-:W-:-:S04]  /*12890*/  LOP3.LUT R2, R2, 0x38, R5, 0x78, !PT ;  /* 0x0000003802027812 */ /* 0x000fc800078e7805 */
[----:B------:R-:W-:Y:S01]  /*128a0*/  LOP3.LUT R2, R2, 0x200, R3, 0xf8, !PT ;  /* 0x0000020002027812 */ /* 0x000fe200078ef803 */
[----:B------:R-:W-:-:S04]  /*128b0*/  IMAD.SHL.U32 R3, R5, 0x10, RZ ;  /* 0x0000001005037824 */ /* 0x000fc800078e00ff */
[----:B------:R-:W-:Y:S01]  /*128c0*/  IMAD R0, R2, 0x2, R17 ;  /* 0x0000000202007824 */ /* 0x000fe200078e0211 */
[----:B------:R-:W-:-:S04]  /*128d0*/  LOP3.LUT R3, R4, 0x70, R3, 0xf8, !PT ;  /* 0x0000007004037812 */ /* 0x000fc800078ef803 */
[----:B------:R4:W-:Y:S03]  /*128e0*/  STL [R1+0x4], R0 ;  /* 0x0000040001007387 */ /* 0x0009e60000100800 */
.L_x_13367:
[----:B------:R-:W-:Y:S05]  /*128f0*/  YIELD ;  /* 0x0000000000007946 */ /* 0x000fea0003800000 */
[----:B------:R-:W-:Y:S01]  /*12900*/  ULDC.64 UR4, c[0x0][0xa28] ;  /* 0x00028a0000047ab9 */ /* 0x000fe20000000a00 */
[----:B------:R-:W-:Y:S02]  /*12910*/  CS2R R8, SRZ ;  /* 0x0000000000087805 */ /* 0x000fe4000001ff00 */
[----:B------:R-:W-:Y:S01]  /*12920*/  ISETP.NE.U32.AND P0, PT, RZ, UR4, PT ;  /* 0x00000004ff007c0c */ /* 0x000fe2000bf05070 */
[----:B01----:R-:W0:Y:S01]  /*12930*/  LDC.64 R4, c[0x0][0xa00] ;  /* 0x00028000ff047b82 */ /* 0x003e220000000a00 */
[----:B----4-:R-:W-:Y:S01]  /*12940*/  IMAD.MOV.U32 R0, RZ, RZ, RZ ;  /* 0x000000ffff007224 */ /* 0x010fe200078e00ff */
[----:B------:R-:W-:Y:S01]  /*12950*/  ULDC.64 UR6, c[0x0][0xa08] ;  /* 0x0002820000067ab9 */ /* 0x000fe20000000a00 */
[----:B------:R-:W-:Y:S01]  /*12960*/  ISETP.NE.AND.EX P0, PT, RZ, UR5, PT, P0 ;  /* 0x00000005ff007c0c */ /* 0x000fe2000bf05300 */
[----:B------:R-:W-:-:S12]  /*12970*/  ULDC.64 UR4, c[0x0][0xa18] ;  /* 0x0002860000047ab9 */ /* 0x000fd80000000a00 */
[----:B------:R-:W1:Y:S02]  /*12980*/  @P0 LDC.64 R2, c[0x0][0xa28] ;  /* 0x00028a00ff020b82 */ /* 0x000e640000000a00 */
        /* <DEDUP_REMOVED lines=15> */
[----:B------:R0:W5:Y:S01]  /*12a80*/  @P1 LDG.E R9, desc[UR52][R2.64] ;  /* 0x0000003402091981 */ /* 0x000162000c1e1900 */
[----:B-1----:R-:W-:-:S03]  /*12a90*/  @P2 IMAD.WIDE R6, R27, 0x4, R6 ;  /* 0x000000041b062825 */ /* 0x002fc600078e0206 */
        /* <DEDUP_REMOVED lines=8> */
[----:B------:R-:W-:-:S04]  /*12b20*/  USEL UR4, UR4, 0x1, UP0 ;  /* 0x0000000104047887 */ /* 0x000fc80008000000 */
[----:B------:R-:W-:-:S06]  /*12b30*/  UIMAD UR4, UR4, UR5, URZ ;  /* 0x00000005040472a4 */ /* 0x000fcc000f8e023f */
[----:B------:R-:W-:Y:S01]  /*12b40*/  IMAD.U32 R11, RZ, RZ, UR4 ;  /* 0x00000004ff0b7e24 */ /* 0x000fe2000f8e00ff */
        /* <DEDUP_REMOVED lines=8> */
.L_x_13268:
        /* <DEDUP_REMOVED lines=14> */
.L_x_13269:
[----:B------:R-:W-:Y:S05]  /*12cb0*/  @!P1 BRA `(.L_x_13270) ;  /* 0x00000000000c9947 */ /* 0x000fea0003800000 */
[----:B------:R-:W2:Y:S04]  /*12cc0*/  LDG.E R4, desc[UR52][R2.64] ;  /* 0x0000003402047981 */ /* 0x000ea8000c1e1900 */
[----:B------:R-:W2:Y:S02]  /*12cd0*/  LDG.E R11, desc[UR52][R2.64+0x4] ;  /* 0x00000434020b7981 */ /* 0x000ea4000c1e1900 */
[----:B--2---:R-:W-:-:S07]  /*12ce0*/  IMAD.IADD R11, R11, 0x1, -R4 ;  /* 0x000000010b0b7824 */ /* 0x004fce00078e0a04 */
.L_x_13270:
[----:B0-----:R-:W0:Y:S01]  /*12cf0*/  LDC R2, c[0x0][0x448] ;  /* 0x00011200ff027b82 */ /* 0x001e220000000800 */
[----:B------:R-:W-:Y:S02]  /*12d00*/  IMAD R12, R25, 0xc0, RZ ;  /* 0x000000c0190c7824 */ /* 0x000fe400078e02ff */
[----:B-----5:R-:W-:Y:S02]  /*12d10*/  IMAD.IADD R8, R11, 0x1, -R8 ;  /* 0x000000010b087824 */ /* 0x020fe400078e0a08 */
[----:B------:R-:W-:Y:S01]  /*12d20*/  VIADD R5, R12, 0xbf ;  /* 0x000000bf0c057836 */ /* 0x000fe20000000000 */
[----:B------:R2:W-:Y:S01]  /*12d30*/  STL [R1+0x8], R12 ;  /* 0x0000080c01007387 */ /* 0x0005e20000100800 */
[----:B0-----:R-:W-:Y:S02]  /*12d40*/  ISETP.NE.AND P1, PT, R2, 0x1, PT ;  /* 0x000000010200780c */ /* 0x001fe40003f25270 */
[----:B------:R-:W0:Y:S11]  /*12d50*/  LDC.64 R2, c[0x0][0x9e0] ;  /* 0x00027800ff027b82 */ /* 0x000e360000000a00 */
[----:B------:R-:W3:Y:S08]  /*12d60*/  @P1 LDC R6, c[0x0][0x44c] ;  /* 0x00011300ff061b82 */ /* 0x000ef00000000800 */
[----:B------:R-:W4:Y:S01]  /*12d70*/  @P1 LDC R4, c[0x0][0x450] ;  /* 0x00011400ff041b82 */ /* 0x000f220000000800 */
[----:B0-----:R-:W-:Y:S01]  /*12d80*/  ISETP.GE.AND P2, PT, R3, 0x1, PT ;  /* 0x000000010300780c */ /* 0x001fe20003f46270 */
[----:B---3--:R-:W-:Y:S01]  /*12d90*/  @P1 IMAD.HI.U32 R7, R5, R6, RZ ;  /* 0x0000000605071227 */ /* 0x008fe200078e00ff */
[----:B------:R-:W-:-:S04]  /*12da0*/  IADD3 R6, R8, 0x1, -R10 ;  /* 0x0000000108067810 */ /* 0x000fc80007ffe80a */
[----:B----4-:R-:W-:Y:S01]  /*12db0*/  @P1 SHF.R.U32.HI R5, RZ, R4, R7 ;  /* 0x00000004ff051219 */ /* 0x010fe20000011607 */
[----:B------:R-:W-:-:S05]  /*12dc0*/  VIADD R4, R8, 0x7f ;  /* 0x0000007f08047836 */ /* 0x000fca0000000000 */
[----:B------:R-:W-:-:S04]  /*12dd0*/  SHF.R.S32.HI R7, RZ, 0x1f, R4 ;  /* 0x0000001fff077819 */ /* 0x000fc80000011404 */
[----:B------:R-:W-:Y:S01]  /*12de0*/  LEA.HI R4, R7, R4, RZ, 0x7 ;  /* 0x0000000407047211 */ /* 0x000fe200078f38ff */
[----:B------:R-:W-:-:S03]  /*12df0*/  IMAD.IADD R7, R6, 0x1, R5 ;  /* 0x0000000106077824 */ /* 0x000fc600078e0205 */
[----:B------:R-:W-:Y:S01]  /*12e00*/  SHF.R.S32.HI R9, RZ, 0x7, R4 ;  /* 0x00000007ff097819 */ /* 0x000fe20000011404 */
[----:B------:R-:W-:-:S04]  /*12e10*/  IMAD.IADD R2, R7, 0x1, R2 ;  /* 0x0000000107027824 */ /* 0x000fc800078e0202 */
[----:B------:R2:W-:Y:S01]  /*12e20*/  STL [R1+0x40], R9 ;  /* 0x0000400901007387 */ /* 0x0005e20000100800 */
[----:B------:R-:W-:Y:S05]  /*12e30*/  @!P2 BRA `(.L_x_13271) ;  /* 0x000000000048a947 */ /* 0x000fea0003800000 */
        /* <DEDUP_REMOVED lines=11> */
.L_x_13273:
[----:B------:R-:W-:-:S13]  /*12ef0*/  ISETP.NE.AND P0, PT, R3, 0x1, PT ;  /* 0x000000010300780c */ /* 0x000fda0003f05270 */
[----:B------:R-:W0:Y:S02]  /*12f00*/  @P0 LDC.64 R4, c[0x0][0x9e8] ;  /* 0x00027a00ff040b82 */ /* 0x000e240000000a00 */
[----:B0-----:R-:W-:-:S05]  /*12f10*/  @P0 IMAD.HI.U32 R4, R6, R4, RZ ;  /* 0x0000000406040227 */ /* 0x001fca00078e00ff */
[----:B------:R-:W-:-:S07]  /*12f20*/  @P0 SHF.R.U32.HI R6, RZ, R5, R4 ;  /* 0x00000005ff060219 */ /* 0x000fce0000011604 */
.L_x_13274:
[----:B------:R-:W-:Y:S05]  /*12f30*/  BSYNC B0 ;  /* 0x0000000000007941 */ /* 0x000fea0003800000 */
.L_x_13272:
[----:B------:R-:W-:-:S05]  /*12f40*/  IMAD R5, R6, R3, R3 ;  /* 0x0000000306057224 */ /* 0x000fca00078e0203 */
[----:B------:R-:W-:-:S07]  /*12f50*/  VIMNMX R2, R2, R5, PT ;  /* 0x0000000502027248 */ /* 0x000fce0003fe0100 */
.L_x_13271:
[----:B------:R-:W0:Y:S01]  /*12f60*/  @P1 LDC R4, c[0x0][0x44c] ;  /* 0x00011300ff041b82 */ /* 0x000e220000000800 */
[----:B------:R-:W-:Y:S01]  /*12f70*/  VIADD R2, R2, 0x7f ;  /* 0x0000007f02027836 */ /* 0x000fe20000000000 */
[----:B------:R-:W-:Y:S01]  /*12f80*/  ULDC UR4, c[0x0][0x9dc] ;  /* 0x0002770000047ab9 */ /* 0x000fe20000000800 */
[----:B------:R-:W-:-:S05]  /*12f90*/  IMAD.MOV.U32 R5, RZ, RZ, R12 ;  /* 0x000000ffff057224 */ /* 0x000fca00078e000c */
[----:B------:R-:W3:Y:S01]  /*12fa0*/  @P1 LDC R7, c[0x0][0x450] ;  /* 0x00011400ff071b82 */ /* 0x000ee20000000800 */
[----:B0-----:R-:W-:-:S05]  /*12fb0*/  @P1 IMAD.HI.U32 R4, R12, R4, RZ ;  /* 0x000000040c041227 */ /* 0x001fca00078e00ff */
[----:B---3--:R-:W-:Y:S02]  /*12fc0*/  @P1 SHF.R.U32.HI R5, RZ, R7, R4 ;  /* 0x00000007ff051219 */ /* 0x008fe40000011604 */
[----:B------:R-:W-:Y:S02]  /*12fd0*/  SHF.R.S32.HI R7, RZ, 0x1f, R2 ;  /* 0x0000001fff077819 */ /* 0x000fe40000011402 */
[----:B------:R-:W-:Y:S02]  /*12fe0*/  IADD3 R8, R5, R8, -R10 ;  /* 0x0000000805087210 */ /* 0x000fe40007ffe80a */
[----:B------:R-:W-:-:S04]  /*12ff0*/  LEA.HI R7, R7, R2, RZ, 0x7 ;  /* 0x0000000207077211 */ /* 0x000fc800078f38ff */
[----:B------:R-:W-:-:S04]  /*13000*/  SHF.R.S32.HI R2, RZ, 0x7, R7 ;  /* 0x00000007ff027819 */ /* 0x000fc80000011407 */
[----:B------:R-:W-:Y:S01]  /*13010*/  VIMNMX R6, R9, R2, PT ;  /* 0x0000000209067248 */ /* 0x000fe20003fe0100 */
[----:B------:R0:W-:Y:S02]  /*13020*/  STL [R1+0x3c], R2 ;  /* 0x00003c0201007387 */ /* 0x0001e40000100800 */
[----:B0-----:R-:W-:Y:S01]  /*13030*/  VIADD R2, R8, -UR4 ;  /* 0x8000000408027c36 */ /* 0x001fe20008000000 */
        /* <DEDUP_REMOVED lines=12> */
.L_x_13277:
[----:B------:R-:W-:-:S13]  /*13100*/  ISETP.NE.AND P0, PT, R3, 0x1, PT ;  /* 0x000000010300780c */ /* 0x000fda0003f05270 */
[----:B------:R-:W0:Y:S02]  /*13110*/  @P0 LDC.64 R4, c[0x0][0x9e8] ;  /* 0x00027a00ff040b82 */ /* 0x000e240000000a00 */
[----:B0-----:R-:W-:-:S05]  /*13120*/  @P0 IMAD.HI.U32 R4, R7, R4, RZ ;  /* 0x0000000407040227 */ /* 0x001fca00078e00ff */
[----:B------:R-:W-:-:S07]  /*13130*/  @P0 SHF.R.U32.HI R7, RZ, R5, R4 ;  /* 0x00000005ff070219 */ /* 0x000fce0000011604 */
.L_x_13278:
[----:B------:R-:W-:Y:S05]  /*13140*/  BSYNC B0 ;  /* 0x0000000000007941 */ /* 0x000fea0003800000 */
.L_x_13276:
[----:B------:R-:W-:-:S05]  /*13150*/  IMAD R3, R7, R3, RZ ;  /* 0x0000000307037224 */ /* 0x000fca00078e02ff */
[----:B------:R-:W-:-:S07]  /*13160*/  VIMNMX R2, R2, R3, !PT ;  /* 0x0000000302027248 */ /* 0x000fce0007fe0100 */
.L_x_13275:
[----:B------:R-:W-:Y:S01]  /*13170*/  SHF.R.S32.HI R3, RZ, 0x1f, R2 ;  /* 0x0000001fff037819 */ /* 0x000fe20000011402 */
[----:B------:R-:W-:Y:S01]  /*13180*/  IMAD.MOV.U32 R5, RZ, RZ, RZ ;  /* 0x000000ffff057224 */ /* 0x000fe200078e00ff */
[----:B------:R-:W-:Y:S01]  /*13190*/  SHF.R.U32.HI R4, RZ, 0x10, R0 ;  /* 0x00000010ff047819 */ /* 0x000fe20000011600 */
[----:B------:R-:W-:Y:S01]  /*131a0*/  BSSY B0, `(.L_x_13279) ;  /* 0x0000029000007945 */ /* 0x000fe20003800000 */
[----:B------:R-:W-:Y:S01]  /*131b0*/  LEA.HI R3, R3, R2, RZ, 0x7 ;  /* 0x0000000203037211 */ /* 0x000fe200078f38ff */
[----:B--2---:R-:W-:Y:S01]  /*131c0*/  IMAD.MOV.U32 R12, RZ, RZ, R5 ;  /* 0x000000ffff0c7224 */ /* 0x004fe200078e0005 */
        /* <DEDUP_REMOVED lines=10> */
[-C--:B-1----:R-:W-:Y:S01]  /*13270*/  IABS R0, R4.reuse ;  /* 0x0000000400007213 */ /* 0x082fe20000000000 */
[----:B------:R-:W-:Y:S01]  /*13280*/  IMAD.MOV.U32 R2, RZ, RZ, RZ ;  /* 0x000000ffff027224 */ /* 0x000fe200078e00ff */
[----:B------:R-:W-:Y:S02]  /*13290*/  IABS R7, R4 ;  /* 0x0000000400077213 */ /* 0x000fe40000000000 */
[----:B------:R-:W1:Y:S03]  /*132a0*/  I2F.RP R8, R0 ;  /* 0x0000000000087306 */ /* 0x000e660000209400 */
[----:B------:R-:W-:-:S05]  /*132b0*/  IMAD.MOV R7, RZ, RZ, -R7 ;  /* 0x000000ffff077224 */ /* 0x000fca00078e0a07 */
[----:B-1----:R-:W1:Y:S02]  /*132c0*/  MUFU.RCP R8, R8 ;  /* 0x0000000800087308 */ /* 0x002e640000001000 */
[----:B-1----:R-:W-:-:S06]  /*132d0*/  VIADD R9, R8, 0xffffffe ;  /* 0x0ffffffe08097836 */ /* 0x002fcc0000000000 */
[----:B------:R-:W0:Y:S02]  /*132e0*/  F2I.FTZ.U32.TRUNC.NTZ R3, R9 ;  /* 0x0000000900037305 */ /* 0x000e24000021f000 */
[----:B0-----:R-:W-:-:S04]  /*132f0*/  IMAD.MOV R5, RZ, RZ, -R3 ;  /* 0x000000ffff057224 */ /* 0x001fc800078e0a03 */
[----:B------:R-:W-:-:S04]  /*13300*/  IMAD R5, R5, R0, RZ ;  /* 0x0000000005057224 */ /* 0x000fc800078e02ff */
        /* <DEDUP_REMOVED lines=18> */
.L_x_13280:
[----:B------:R-:W-:Y:S05]  /*13430*/  BSYNC B0 ;  /* 0x0000000000007941 */ /* 0x000fea0003800000 */
.L_x_13279:
        /* <DEDUP_REMOVED lines=14> */
[----:B------:R-:W3:Y:S08]  /*13520*/  FLO.U32 R0, UR4 ;  /* 0x0000000400007d00 */ /* 0x000ef000080e0000 */
[----:B0-----:R-:W4:Y:S01]  /*13530*/  POPC R5, UR4 ;  /* 0x0000000400057d09 */ /* 0x001f220008000000 */
[----:B---3--:R-:W-:-:S13]  /*13540*/  ISETP.EQ.U32.AND P0, PT, R0, R7, PT ;  /* 0x000000070000720c */ /* 0x008fda0003f02070 */
[----:B----4-:R-:W3:Y:S01]  /*13550*/  @P0 ATOMG.E.ADD.STRONG.GPU PT, R3, desc[UR52][R2.64], R5 ;  /* 0x00000005020309a8 */ /* 0x010ee200081ee1f4 */
[----:B-1----:R-:W0:Y:S02]  /*13560*/  S2R R4, SR_LTMASK ;  /* 0x0000000000047919 */ /* 0x002e240000003900 */
[----:B0-----:R-:W-:-:S04]  /*13570*/  LOP3.LUT R4, R4, UR4, RZ, 0xc0, !PT ;  /* 0x0000000404047c12 */ /* 0x001fc8000f8ec0ff */
[----:B------:R-:W0:Y:S01]  /*13580*/  POPC R7, R4 ;  /* 0x0000000400077309 */ /* 0x000e220000000000 */
[----:B---3--:R-:W0:Y:S02]  /*13590*/  SHFL.IDX PT, R0, R3, R0, 0x1f ;  /* 0x00001f0003007589 */ /* 0x008e2400000e0000 */
[----:B0-----:R-:W-:Y:S01]  /*135a0*/  IADD3 R24, R0, UR37, R7 ;  /* 0x0000002500187c10 */ /* 0x001fe2000fffe007 */
[----:B------:R-:W-:Y:S06]  /*135b0*/  BRA `(.L_x_13283) ;  /* 0x0000003000f47947 */ /* 0x000fec0003800000 */
.L_x_13282:
        /* <DEDUP_REMOVED lines=20> */
.L_x_13285:
[----:B------:R-:W-:Y:S05]  /*13700*/  BSYNC B6 ;  /* 0x0000000000067941 */ /* 0x000fea0003800000 */
.L_x_13284:
        /* <DEDUP_REMOVED lines=20> */
.L_x_13288:
        /* <DEDUP_REMOVED lines=15> */
.L_x_13287:
[----:B------:R-:W-:Y:S05]  /*13940*/  BSYNC B6 ;  /* 0x0000000000067941 */ /* 0x000fea0003800000 */
.L_x_13286:
        /* <DEDUP_REMOVED lines=20> */
.L_x_13383:
        /* <DEDUP_REMOVED lines=10> */
.L_x_13386:
        /* <DEDUP_REMOVED lines=21> */
.L_x_13292:
[----:B---3--:R-:W-:Y:S01]  /*13c80*/  IMAD R0, R18, 0x8, R17 ;  /* 0x0000000812007824 */ /* 0x008fe200078e0211 */
[----:B----4-:R-:W-:-:S04]  /*13c90*/  SHF.L.U32 R2, R28, 0x1f, RZ ;  /* 0x0000001f1c027819 */ /* 0x010fc800000006ff */
[----:B------:R-:W3:Y:S02]  /*13ca0*/  SYNCS.PHASECHK.TRANS64.TRYWAIT P0, [R0+URZ+0x16840], R2 ;  /* 0x01684002000075a7 */ /* 0x000ee4000800017f */
[----:B---3--:R-:W-:Y:S05]  /*13cb0*/  @!P0 BRA `(.L_x_13293) ;  /* 0x00000044005c8947 */ /* 0x008fea0003800000 */
.L_x_13387:
        /* <DEDUP_REMOVED lines=11> */
.L_x_13294:
[----:B---3--:R-:W3:Y:S01]  /*13d70*/  LDL.LU R2, [R1] ;  /* 0x0000000001027983 */ /* 0x008ee20000300800 */
        /* <DEDUP_REMOVED lines=13> */
[----:B------:R-:W-:Y:S02]  /*13e50*/  ULEA UR11, UR11, UR4, 0x7 ;  /* 0x000000040b0b7291 */ /* 0x000fe4000f8e383f */
[----:B------:R-:W-:Y:S01]  /*13e60*/  UIADD3 UR8, UR8, 0xe400, URZ ;  /* 0x0000e40008087890 */ /* 0x000fe2000fffe03f */
[----:B------:R-:W-:-:S08]  /*13e70*/  UMOV UR4, 0x0 ;  /* 0x0000000000047882 */ /* 0x000fd00000000000 */
[----:B------:R4:W-:Y:S01]  /*13e80*/  UTMALDG.4D [UR8], [UR6], desc[UR4] ;  /* 0x00000408060075b4 */ /* 0x0009e20008019000 */
[----:B---3--:R-:W-:-:S04]  /*13e90*/  LOP3.LUT R2, R2, 0xfffffffe, RZ, 0xc0, !PT ;  /* 0xfffffffe02027812 */ /* 0x008fc800078ec0ff */
[----:B------:R-:W-:-:S05]  /*13ea0*/  @P0 LOP3.LUT R2, R2, 0x1, RZ, 0xfc, !PT ;  /* 0x0000000102020812 */ /* 0x000fca00078efcff */
[----:B------:R4:W-:Y:S01]  /*13eb0*/  STL [R1], R2 ;  /* 0x0000000201007387 */ /* 0x0009e20000100800 */
[----:B------:R-:W-:Y:S01]  /*13ec0*/  NOP ;  /* 0x0000000000007918 */ /* 0x000fe20000000000 */
.L_x_13290:
        /* <DEDUP_REMOVED lines=39> */
.L_x_13296:
[----:B------:R-:W-:Y:S05]  /*14140*/  BSYNC B6 ;  /* 0x0000000000067941 */ /* 0x000fea0003800000 */
.L_x_13295:
[----:B------:R-:W3:Y:S01]  /*14150*/  LDL.LU R20, [R1+0x30] ;  /* 0x0000300001147983 */ /* 0x000ee20000300800 */
[----:B------:R-:W-:Y:S01]  /*14160*/  ULDC.64 UR6, c[0x0][0x2e0] ;  /* 0x0000b80000067ab9 */ /* 0x000fe20000000a00 */
[----:B------:R-:W1:Y:S01]  /*14170*/  LDC R9, c[0x0][0x448] ;  /* 0x00011200ff097b82 */ /* 0x000e620000000800 */
[----:B------:R-:W-:Y:S01]  /*14180*/  ULDC.64 UR4, c[0x0][0x2d8] ;  /* 0x0000b60000047ab9 */ /* 0x000fe20000000a00 */
[----:B0-----:R-:W3:Y:S01]  /*14190*/  LDL.LU.64 R2, [R1+0x28] ;  /* 0x0000280001027983 */ /* 0x001ee20000300a00 */
[----:B------:R-:W-:-:S03]  /*141a0*/  ULDC.64 UR8, c[0x0][0x280] ;  /* 0x0000a00000087ab9 */ /* 0x000fc60000000a00 */
[----:B------:R-:W4:Y:S04]  /*141b0*/  LDL.LU R21, [R1+0x38] ;  /* 0x0000380001157983 */ /* 0x000f280000300800 */
[----:B------:R-:W4:Y:S04]  /*141c0*/  LDL.LU R4, [R1+0x10] ;  /* 0x0000100001047983 */ /* 0x000f280000300800 */
[----:B--2---:R-:W2:Y:S01]  /*141d0*/  LDL R12, [R1+0x8] ;  /* 0x00000800010c7983 */ /* 0x004ea20000100800 */
[----:B-1----:R-:W-:-:S13]  /*141e0*/  ISETP.NE.AND P1, PT, R9, 0x1, PT ;  /* 0x000000010900780c */ /* 0x002fda0003f25270 */
[----:B------:R-:W0:Y:S08]  /*141f0*/  @P1 LDC R5, c[0x0][0x450] ;  /* 0x00011400ff051b82 */ /* 0x000e300000000800 */
[----:B------:R-:W1:Y:S01]  /*14200*/  @P1 LDC R8, c[0x0][0x450] ;  /* 0x00011400ff081b82 */ /* 0x000e620000000800 */
[----:B---3--:R-:W-:Y:S02]  /*14210*/  IMAD.MOV.U32 R3, RZ, RZ, R20 ;  /* 0x000000ffff037224 */ /* 0x008fe400078e0014 */
[----:B------:R-:W3:Y:S01]  /*14220*/  S2R R20, SR_TID.X ;  /* 0x0000000000147919 */ /* 0x000ee20000002100 */
[----:B----4-:R-:W-:-:S02]  /*14230*/  IMAD R0, R21, UR6, RZ ;  /* 0x0000000615007c24 */ /* 0x010fc4000f8e02ff */
[----:B------:R-:W-:-:S04]  /*14240*/  IMAD.WIDE.U32 R2, R16, UR4, R2 ;  /* 0x0000000410027c25 */ /* 0x000fc8000f8e0002 */
[----:B------:R-:W-:Y:S01]  /*14250*/  IMAD R3, R16, UR5, R3 ;  /* 0x0000000510037c24 */ /* 0x000fe2000f8e0203 */
[----:B------:R-:W-:Y:S01]  /*14260*/  ULDC.64 UR4, c[0x0][0x2d0] ;  /* 0x0000b40000047ab9 */ /* 0x000fe20000000a00 */
[C---:B------:R-:W-:Y:S02]  /*14270*/  IMAD R0, R4.reuse, UR7, R0 ;  /* 0x0000000704007c24 */ /* 0x040fe4000f8e0200 */
[----:B------:R-:W-:Y:S01]  /*14280*/  IMAD.WIDE.U32 R2, R4, UR6, R2 ;  /* 0x0000000604027c25 */ /* 0x000fe2000f8e0002 */
[----:B------:R-:W-:Y:S01]  /*14290*/  ULDC.64 UR6, c[0x0][0x2c8] ;  /* 0x0000b20000067ab9 */ /* 0x000fe20000000a00 */
[----:B------:R-:W4:Y:S02]  /*142a0*/  @P1 LDC R4, c[0x0][0x44c] ;  /* 0x00011300ff041b82 */ /* 0x000f240000000800 */
[----:B------:R-:W-:Y:S01]  /*142b0*/  IMAD.IADD R3, R3, 0x1, R0 ;  /* 0x0000000103037824 */ /* 0x000fe200078e0200 */
[C---:B---3--:R-:W-:Y:S01]  /*142c0*/  LOP3.LUT R21, R20.reuse, 0x7f, RZ, 0xc0, !PT ;  /* 0x0000007f14157812 */ /* 0x048fe200078ec0ff */
[----:B------:R-:W-:-:S03]  /*142d0*/  IMAD.SHL.U32 R20, R20, 0x10, RZ ;  /* 0x0000001014147824 */ /* 0x000fc600078e00ff */
[----:B------:R-:W-:-:S04]  /*142e0*/  SHF.R.U32.HI R21, RZ, 0x3, R21 ;  /* 0x00000003ff157819 */ /* 0x000fc80000011615 */
[----:B------:R-:W-:-:S05]  /*142f0*/  LOP3.LUT R20, R21, 0x70, R20, 0xf8, !PT ;  /* 0x0000007015147812 */ /* 0x000fca00078ef814 */
[----:B--2---:R-:W-:Y:S02]  /*14300*/  IMAD.IADD R6, R20, 0x1, R12 ;  /* 0x0000000114067824 */ /* 0x004fe400078e020c */
[----:B------:R2:W5:Y:S02]  /*14310*/  LDL R20, [R1+0x4] ;  /* 0x0000040001147983 */ /* 0x0005640000100800 */
[----:B----4-:R-:W-:Y:S01]  /*14320*/  @P1 IMAD.HI.U32 R0, R6, R4, RZ ;  /* 0x0000000406001227 */ /* 0x010fe200078e00ff */
[----:B------:R-:W3:Y:S03]  /*14330*/  S2R R10, SR_TID.X ;  /* 0x00000000000a7919 */ /* 0x000ee60000002100 */
[----:B------:R-:W-:Y:S01]  /*14340*/  IMAD.MOV.U32 R4, RZ, RZ, R6 ;  /* 0x000000ffff047224 */ /* 0x000fe200078e0006 */
[----:B0-----:R-:W-:-:S04]  /*14350*/  @P1 SHF.R.U32.HI R4, RZ, R5, R0 ;  /* 0x00000005ff041219 */ /* 0x001fc80000011600 */
        /* <DEDUP_REMOVED lines=9> */
[----:B------:R-:W-:Y:S02]  /*143f0*/  IMAD R7, R7, UR6, RZ ;  /* 0x0000000607077c24 */ /* 0x000fe4000f8e02ff */
[----:B---3--:R-:W-:Y:S02]  /*14400*/  IMAD.SHL.U32 R21, R10, 0x8, RZ ;  /* 0x000000080a157824 */ /* 0x008fe400078e00ff */
[----:B------:R-:W-:Y:S01]  /*14410*/  IMAD R7, R0, UR7, R7 ;  /* 0x0000000700077c24 */ /* 0x000fe2000f8e0207 */
[C---:B------:R-:W-:Y:S02]  /*14420*/  LEA R0, P0, R4.reuse, UR8, 0x1 ;  /* 0x0000000804007c11 */ /* 0x040fe4000f8008ff */
[----:B------:R-:W-:Y:S01]  /*14430*/  LOP3.LUT R21, R21, 0x38, RZ, 0xc0, !PT ;  /* 0x0000003815157812 */ /* 0x000fe200078ec0ff */
[----:B------:R-:W-:Y:S02]  /*14440*/  IMAD.IADD R5, R5, 0x1, R7 ;  /* 0x0000000105057824 */ /* 0x000fe400078e0207 */
[----:B------:R-:W0:Y:S03]  /*14450*/  @P1 LDC R7, c[0x0][0x44c] ;  /* 0x00011300ff071b82 */ /* 0x000e260000000800 */
[----:B------:R-:W-:Y:S01]  /*14460*/  LEA.HI.X R4, R4, UR9, R5, 0x1, P0 ;  /* 0x0000000904047c11 */ /* 0x000fe200080f0c05 */
[----:B------:R-:W-:-:S04]  /*14470*/  VIADD R5, R6, 0x80 ;  /* 0x0000008006057836 */ /* 0x000fc80000000000 */
[----:B------:R-:W-:Y:S02]  /*14480*/  IMAD.MOV.U32 R6, RZ, RZ, R5 ;  /* 0x000000ffff067224 */ /* 0x000fe400078e0005 */
[----:B0-----:R-:W-:-:S05]  /*14490*/  @P1 IMAD.HI.U32 R7, R5, R7, RZ ;  /* 0x0000000705071227 */ /* 0x001fca00078e00ff */
[----:B-1----:R-:W-:-:S05]  /*144a0*/  @P1 SHF.R.U32.HI R6, RZ, R8, R7 ;  /* 0x00000008ff061219 */ /* 0x002fca0000011607 */
        /* <DEDUP_REMOVED lines=9> */
[----:B------:R-:W-:Y:S02]  /*14540*/  UMOV UR4, 0xffffffff ;  /* 0xffffffff00047882 */ /* 0x000fe40000000000 */
[----:B------:R-:W-:Y:S02]  /*14550*/  IMAD.IADD R3, R3, 0x1, R7 ;  /* 0x0000000103037824 */ /* 0x000fe400078e0207 */
[----:B------:R-:W-:-:S02]  /*14560*/  IMAD R6, R6, UR6, RZ ;  /* 0x0000000606067c24 */ /* 0x000fc4000f8e02ff */
[----:B------:R-:W-:-:S04]  /*14570*/  IMAD.WIDE.U32 R2, R5, UR6, R2 ;  /* 0x0000000605027c25 */ /* 0x000fc8000f8e0002 */
[----:B------:R-:W-:Y:S01]  /*14580*/  IMAD R6, R5, UR7, R6 ;  /* 0x0000000705067c24 */ /* 0x000fe2000f8e0206 */
[----:B------:R-:W-:-:S03]  /*14590*/  LEA R5, P1, R2, UR8, 0x1 ;  /* 0x0000000802057c11 */ /* 0x000fc6000f8208ff */
[----:B------:R-:W-:-:S05]  /*145a0*/  IMAD.IADD R6, R3, 0x1, R6 ;  /* 0x0000000103067824 */ /* 0x000fca00078e0206 */
[----:B------:R-:W-:Y:S01]  /*145b0*/  LEA.HI.X R2, R2, UR9, R6, 0x1, P1 ;  /* 0x0000000902027c11 */ /* 0x000fe200088f0c06 */
[----:B--2---:R-:W-:Y:S06]  /*145c0*/  BRA.DIV UR4, `(.L_x_13297) ;  /* 0x0000003e042c7947 */ /* 0x004fec000b800000 */
[----:B------:R-:W0:Y:S02]  /*145d0*/  S2R R7, SR_TID.X ;  /* 0x0000000000077919 */ /* 0x000e240000002100 */
[----:B0-----:R-:W-:Y:S02]  /*145e0*/  LOP3.LUT R8, R7, 0x7f, RZ, 0xc0, !PT ;  /* 0x0000007f07087812 */ /* 0x001fe400078ec0ff */
[----:B------:R-:W2:Y:S04]  /*145f0*/  LDL.LU R7, [R1+0xc] ;  /* 0x00000c0001077983 */ /* 0x000ea80000300800 */
[----:B------:R-:W3:Y:S01]  /*14600*/  LDL.LU R11, [R1+0x8] ;  /* 0x00000800010b7983 */ /* 0x000ee20000300800 */
[----:B------:R-:W-:-:S03]  /*14610*/  SHF.R.U32.HI R10, RZ, 0x3, R8 ;  /* 0x00000003ff0a7819 */ /* 0x000fc60000011608 */
[----:B------:R-:W0:Y:S01]  /*14620*/  SHFL.IDX PT, R8, R0, RZ, 0x181f ;  /* 0x00181fff00087589 */ /* 0x000e2200000e0000 */
[----:B--2---:R-:W-:-:S03]  /*14630*/  IMAD R3, R7, R9, RZ ;  /* 0x0000000907037224 */ /* 0x004fc600078e02ff */
[----:B------:R-:W1:Y:S01]  /*14640*/  SHFL.IDX PT, R7, R4, RZ, 0x181f ;  /* 0x00181fff04077589 */ /* 0x000e6200000e0000 */
[----:B---3--:R-:W-:-:S05]  /*14650*/  IMAD.IADD R6, R10, 0x1, R11 ;  /* 0x000000010a067824 */ /* 0x008fca00078e020b */
[----:B------:R-:W-:-:S13]  /*14660*/  ISETP.GE.AND P1, PT, R6, R3, PT ;  /* 0x000000030600720c */ /* 0x000fda0003f26270 */
[----:B0-----:R-:W-:-:S05]  /*14670*/  @!P1 LEA R8, P2, R21, R8, 0x1 ;  /* 0x0000000815089211 */ /* 0x001fca00078408ff */
[----:B-1----:R-:W-:-:S04]  /*14680*/  @!P1 IMAD.X R7, RZ, RZ, R7, P2 ;  /* 0x000000ffff079224 */ /* 0x002fc800010e0607 */
[----:B------:R-:W-:Y:S02]  /*14690*/  @!P1 IMAD.MOV.U32 R9, RZ, RZ, R7 ;  /* 0x000000ffff099224 */ /* 0x000fe400078e0007 */
[----:B------:R-:W-:-:S03]  /*146a0*/  VIADD R7, R6, 0x10 ;  /* 0x0000001006077836 */ /* 0x000fc60000000000 */
[----:B------:R-:W-:Y:S01]  /*146b0*/  @!PT LDS RZ, [RZ] ;  /* 0x00000000fffff984 */ /* 0x000fe20000000800 */
[----:B-----5:R0:W-:Y:S02]  /*146c0*/  @!P1 LDGSTS.E.BYPASS.LTC128B.128 [R20+0x8400], desc[UR52][R8.64], !P0 ;  /* 0x0840000008149fae */ /* 0x0201e4000c101d74 */
        /* <DEDUP_REMOVED lines=42> */
[----:B------:R-:W-:Y:S04]  /*14970*/  SHFL.IDX PT, R4, R4, 0x7, 0x181f ;  /* 0x00f81f0004047f89 */ /* 0x000fe800000e0000 */
[----:B0-----:R-:W0:Y:S03]  /*14980*/  SHFL.IDX PT, R8, R0, 0x6, 0x181f ;  /* 0x00d81f0000087f89 */ /* 0x001e2600000e0000 */
[----:B0-----:R-:W-:-:S05]  /*14990*/  @!P1 LEA R8, P2, R21, R8, 0x1 ;  /* 0x0000000815089211 */ /* 0x001fca00078408ff */
[----:B------:R-:W-:-:S04]  /*149a0*/  @!P1 IMAD.X R7, RZ, RZ, R7, P2 ;  /* 0x000000ffff079224 */ /* 0x000fc800010e0607 */
[----:B------:R-:W-:Y:S02]  /*149b0*/  @!P1 IMAD.MOV.U32 R9, RZ, RZ, R7 ;  /* 0x000000ffff099224 */ /* 0x000fe400078e0007 */
[----:B------:R-:W-:Y:S04]  /*149c0*/  SHFL.IDX PT, R7, R5, RZ, 0x181f ;  /* 0x00181fff05077589 */ /* 0x000fe800000e0000 */
        /* <DEDUP_REMOVED lines=11> */
[----:B------:R-:W-:-:S05]  /*14a80*/  @!P2 LEA R7, P1, R21, R7, 0x1 ;  /* 0x000000071507a211 */ /* 0x000fca00078208ff */
[----:B0-----:R-:W-:Y:S02]  /*14a90*/  @!P2 IMAD.X R0, RZ, RZ, R0, P1 ;  /* 0x000000ffff00a224 */ /* 0x001fe400008e0600 */
[----:B-1----:R-:W-:Y:S02]  /*14aa0*/  @!P2 IMAD.MOV.U32 R8, RZ, RZ, R7 ;  /* 0x000000ffff08a224 */ /* 0x002fe400078e0007 */
        /* <DEDUP_REMOVED lines=20> */
.L_x_13412:
[----:B------:R-:W-:Y:S02]  /*14bf0*/  VIADD R6, R6, 0xb0 ;  /* 0x000000b006067836 */ /* 0x000fe40000000000 */
[----:B0-----:R-:W-:-:S03]  /*14c00*/  VIADD R8, R17, 0x16800 ;  /* 0x0001680011087836 */ /* 0x001fc60000000000 */
[----:B------:R-:W-:-:S13]  /*14c10*/  ISETP.GE.AND P1, PT, R6, R3, PT ;  /* 0x000000030600720c */ /* 0x000fda0003f26270 */
[----:B--2---:R-:W-:-:S05]  /*14c20*/  @!P1 LEA R2, P2, R21, R2, 0x1 ;  /* 0x0000000215029211 */ /* 0x004fca00078408ff */
[----:B-1----:R-:W-:-:S05]  /*14c30*/  @!P1 IMAD.X R3, RZ, RZ, R0, P2 ;  /* 0x000000ffff039224 */ /* 0x002fca00010e0600 */
[----:B------:R-:W-:Y:S01]  /*14c40*/  @!PT LDS RZ, [RZ] ;  /* 0x00000000fffff984 */ /* 0x000fe20000000800 */
[----:B------:R-:W-:Y:S01]  /*14c50*/  @!PT LDS RZ, [RZ] ;  /* 0x00000000fffff984 */ /* 0x000fe20000000800 */
[----:B------:R-:W-:Y:S01]  /*14c60*/  @!PT LDS RZ, [RZ] ;  /* 0x00000000fffff984 */ /* 0x000fe20000000800 */
[----:B------:R0:W-:Y:S01]  /*14c70*/  @!P1 LDGSTS.E.BYPASS.LTC128B.128 [R20+0xdc00], desc[UR52][R2.64], !P0 ;  /* 0x0dc0000002149fae */ /* 0x0001e2000c101d74 */
[----:B------:R-:W-:Y:S01]  /*14c80*/  PLOP3.LUT P0, PT, PT, PT, PT, 0x80, 0x0 ;  /* 0x000000000000781c */ /* 0x000fe20003f0f070 */
[----:B------:R-:W-:-:S12]  /*14c90*/  NOP ;  /* 0x0000000000007918 */ /* 0x000fd80000000000 */
.L_x_13298:
        /* <DEDUP_REMOVED lines=18> */
.L_x_13413:
[----:B------:R-:W-:Y:S05]  /*14dc0*/  BSYNC B0 ;  /* 0x0000000000007941 */ /* 0x000fea0003800000 */
.L_x_13299:
        /* <DEDUP_REMOVED lines=56> */
.L_x_13307:
[----:B------:R-:W-:Y:S01]  /*15150*/  IMAD R2, R7, 0x8, R17 ;  /* 0x0000000807027824 */ /* 0x000fe200078e0211 */
[----:B------:R-:W-:Y:S01]  /*15160*/  SHF.L.U32 R3, R9, 0x1f, RZ ;  /* 0x0000001f09037819 */ /* 0x000fe200000006ff */
[----:B------:R-:W-:Y:S03]  /*15170*/  BSSY B3, `(.L_x_13308) ;  /* 0x0000003000037945 */ /* 0x000fe60003800000 */
[----:B------:R-:W1:Y:S02]  /*15180*/  SYNCS.PHASECHK.TRANS64.TRYWAIT P0, [R2+URZ+0x16840], R3 ;  /* 0x01684003020075a7 */ /* 0x000e64000800017f */
[----:B-1----:R-:W-:Y:S05]  /*15190*/  @!P0 BRA `(.L_x_13309) ;  /* 0x00000040000c8947 */ /* 0x002fea0003800000 */
.L_x_13414:
[----:B------:R-:W-:Y:S05]  /*151a0*/  BSYNC B3 ;  /* 0x0000000000037941 */ /* 0x000fea0003800000 */
.L_x_13308:
        /* <DEDUP_REMOVED lines=12> */
.L_x_13311:
[----:B------:R-:W-:Y:S05]  /*15270*/  BSYNC B3 ;  /* 0x0000000000037941 */ /* 0x000fea0003800000 */
.L_x_13310:
        /* <DEDUP_REMOVED lines=11> */
.L_x_13312:
        /* <DEDUP_REMOVED lines=15> */
.L_x_13415:
[----:B------:R-:W-:Y:S05]  /*15420*/  BSYNC B3 ;  /* 0x0000000000037941 */ /* 0x000fea0003800000 */
.L_x_13313:
        /* <DEDUP_REMOVED lines=12> */
.L_x_13316:
[----:B------:R-:W-:Y:S05]  /*154f0*/  BSYNC B3 ;  /* 0x0000000000037941 */ /* 0x000fea0003800000 */
.L_x_13315:
        /* <DEDUP_REMOVED lines=11> */
.L_x_13317:
        /* <DEDUP_REMOVED lines=12> */
.L_x_13306:
[----:B------:R-:W-:Y:S05]  /*15670*/  BSYNC B1 ;  /* 0x0000000000017941 */ /* 0x000fea0003800000 */
.L_x_13305:
[----:B------:R-:W2:Y:S01]  /*15680*/  LDL.LU R0, [R1+0x1c] ;  /* 0x00001c0001007983 */ /* 0x000ea20000300800 */
[----:B------:R-:W-:Y:S02]  /*15690*/  IMAD.MOV.U32 R18, RZ, RZ, R7 ;  /* 0x000000ffff127224 */ /* 0x000fe400078e0007 */
[----:B------:R-:W-:Y:S02]  /*156a0*/  IMAD.MOV.U32 R28, RZ, RZ, R9 ;  /* 0x000000ffff1c7224 */ /* 0x000fe400078e0009 */
[----:B--2---:R-:W-:-:S07]  /*156b0*/  VIADD R0, R0, 0xfffffffd ;  /* 0xfffffffd00007836 */ /* 0x004fce0000000000 */
.L_x_13304:
[----:B------:R-:W-:Y:S05]  /*156c0*/  BSYNC B2 ;  /* 0x0000000000027941 */ /* 0x000fea0003800000 */
.L_x_13303:
[----:B------:R-:W-:-:S05]  /*156d0*/  VIADD R3, R10, 0xfffffffe ;  /* 0xfffffffe0a037836 */ /* 0x000fca0000000000 */
[----:B------:R-:W-:-:S13]  /*156e0*/  ISETP.NE.AND P0, PT, R3, R6, PT ;  /* 0x000000060300720c */ /* 0x000fda0003f05270 */
[----:B------:R-:W-:Y:S05]  /*156f0*/  @!P0 BRA `(.L_x_13302) ;  /* 0x0000000c009c8947 */ /* 0x000fea0003800000 */
[----:B------:R-:W-:-:S07]  /*15700*/  IMAD.MOV.U32 R4, RZ, RZ, R19 ;  /* 0x000000ffff047224 */ /* 0x000fce00078e0013 */
.L_x_13344:
        /* <DEDUP_REMOVED lines=32> */
.L_x_13320:
[----:B------:R-:W-:Y:S01]  /*15910*/  IMAD R2, R6, 0x8, R17 ;  /* 0x0000000806027824 */ /* 0x000fe200078e0211 */
[----:B------:R-:W-:Y:S01]  /*15920*/  SHF.L.U32 R3, R7, 0x1f, RZ ;  /* 0x0000001f07037819 */ /* 0x000fe200000006ff */
[----:B------:R-:W-:Y:S03]  /*15930*/  BSSY B2, `(.L_x_13321) ;  /* 0x0000003000027945 */ /* 0x000fe60003800000 */
[----:B------:R-:W1:Y:S02]  /*15940*/  SYNCS.PHASECHK.TRANS64.TRYWAIT P0, [R2+URZ+0x16840], R3 ;  /* 0x01684003020075a7 */ /* 0x000e64000800017f */
[----:B-1----:R-:W-:Y:S05]  /*15950*/  @!P0 BRA `(.L_x_13322) ;  /* 0x0000003800448947 */ /* 0x002fea0003800000 */
.L_x_13416:
[----:B------:R-:W-:Y:S05]  /*15960*/  BSYNC B2 ;  /* 0x0000000000027941 */ /* 0x000fea0003800000 */
.L_x_13321:
        /* <DEDUP_REMOVED lines=12> */
.L_x_13324:
[----:B------:R-:W-:Y:S05]  /*15a30*/  BSYNC B2 ;  /* 0x0000000000027941 */ /* 0x000fea0003800000 */
.L_x_13323:
        /* <DEDUP_REMOVED lines=11> */
.L_x_13325:
        /* <DEDUP_REMOVED lines=15> */
.L_x_13417:
[----:B------:R-:W-:Y:S05]  /*15be0*/  BSYNC B2 ;  /* 0x0000000000027941 */ /* 0x000fea0003800000 */
.L_x_13326:
[----:B------:R-:W-:Y:S01]  /*15bf0*/  BSSY B2, `(.L_x_13328) ;  /* 0x000000b000027945 */ /* 0x000fe20003800000 */
[----:B------:R-:W-:Y:S02]  /*15c00*/  IMAD.MOV.U32 R2, RZ, RZ, 0x0 ;  /* 0x00000000ff027424 */ /* 0x000fe400078e00ff */
[----:B0-----:R-:W-:Y:S01]  /*15c10*/  IMAD.MOV.U32 R3, RZ, RZ, 0x14f00000 ;  /* 0x14f00000ff037424 */ /* 0x001fe200078e00ff */
        /* <DEDUP_REMOVED lines=8> */
.L_x_13329:
[----:B------:R-:W-:Y:S05]  /*15ca0*/  BSYNC B2 ;  /* 0x0000000000027941 */ /* 0x000fea0003800000 */
.L_x_13328:
        /* <DEDUP_REMOVED lines=10> */
.L_x_13330:
        /* <DEDUP_REMOVED lines=12> */
.L_x_13319:
[----:B------:R-:W-:Y:S05]  /*15e10*/  BSYNC B1 ;  /* 0x0000000000017941 */ /* 0x000fea0003800000 */
.L_x_13318:
        /* <DEDUP_REMOVED lines=32> */
.L_x_13333:
[----:B------:R-:W-:Y:S01]  /*16020*/  IMAD R2, R18, 0x8, R17 ;  /* 0x0000000812027824 */ /* 0x000fe200078e0211 */
[----:B------:R-:W-:Y:S01]  /*16030*/  SHF.L.U32 R3, R28, 0x1f, RZ ;  /* 0x0000001f1c037819 */ /* 0x000fe200000006ff */
[----:B------:R-:W-:Y:S03]  /*16040*/  BSSY B2, `(.L_x_13334) ;  /* 0x0000003000027945 */ /* 0x000fe60003800000 */
[----:B------:R-:W1:Y:S02]  /*16050*/  SYNCS.PHASECHK.TRANS64.TRYWAIT P0, [R2+URZ+0x16840], R3 ;  /* 0x01684003020075a7 */ /* 0x000e64000800017f */
[----:B-1----:R-:W-:Y:S05]  /*16060*/  @!P0 BRA `(.L_x_13335) ;  /* 0x0000003000a88947 */ /* 0x002fea0003800000 */
.L_x_13418:
[----:B------:R-:W-:Y:S05]  /*16070*/  BSYNC B2 ;  /* 0x0000000000027941 */ /* 0x000fea0003800000 */
.L_x_13334:
        /* <DEDUP_REMOVED lines=12> */
.L_x_13337:
[----:B------:R-:W-:Y:S05]  /*16140*/  BSYNC B2 ;  /* 0x0000000000027941 */ /* 0x000fea0003800000 */
.L_x_13336:
        /* <DEDUP_REMOVED lines=8> */
[----:B------:R-:W-:Y:S01]  /*161d0*/  VIADD R3, R3, 0x30 ;  /* 0x0000003003037836 */ /* 0x000fe20000000000 */
[----:B------:R-:W-:Y:S01]  /*161e0*/  UMOV UR6, 0x0 ;  /* 0x0000000000067882 */ /* 0x000fe20000000000 */
[----:B------:R-:W-:Y:S01]  /*161f0*/  IMAD R11, R10, 0x80, R26 ;  /* 0x000000800a0b7824 */ /* 0x000fe200078e021a */
[----:B------:R-:W-:-:S09]  /*16200*/  UMOV UR7, 0x14f00000 ;  /* 0x14f0000000077882 */ /* 0x000fd20000000000 */
.L_x_13338:
        /* <DEDUP_REMOVED lines=15> */
.L_x_13419:
[----:B------:R-:W-:Y:S05]  /*16300*/  BSYNC B2 ;  /* 0x0000000000027941 */ /* 0x000fea0003800000 */
.L_x_13339:
        /* <DEDUP_REMOVED lines=11> */
.L_x_13342:
[----:B------:R-:W-:Y:S05]  /*163c0*/  BSYNC B2 ;  /* 0x0000000000027941 */ /* 0x000fea0003800000 */
.L_x_13341:
        /* <DEDUP_REMOVED lines=10> */
.L_x_13343:
        /* <DEDUP_REMOVED lines=12> */
.L_x_13332:
[----:B------:R-:W-:Y:S05]  /*16530*/  BSYNC B1 ;  /* 0x0000000000017941 */ /* 0x000fea0003800000 */
.L_x_13331:
[----:B------:R-:W-:Y:S01]  /*16540*/  ISETP.GT.AND P0, PT, R9, R29, PT ;  /* 0x0000001d0900720c */ /* 0x000fe20003f04270 */
[----:B------:R-:W-:-:S12]  /*16550*/  VIADD R0, R0, 0xfffffffe ;  /* 0xfffffffe00007836 */ /* 0x000fd80000000000 */
[----:B------:R-:W-:Y:S05]  /*16560*/  @P0 BRA `(.L_x_13344) ;  /* 0xfffffff000680947 */ /* 0x000fea000383ffff */
.L_x_13302:
[----:B------:R-:W-:Y:S05]  /*16570*/  BSYNC B0 ;  /* 0x0000000000007941 */ /* 0x000fea0003800000 */
.L_x_13301:
        /* <DEDUP_REMOVED lines=17> */
.L_x_13346:
[----:B------:R-:W-:Y:S05]  /*16690*/  BSYNC B0 ;  /* 0x0000000000007941 */ /* 0x000fea0003800000 */
.L_x_13345:
        /* <DEDUP_REMOVED lines=10> */
.L_x_13420:
[----:B------:R-:W-:Y:S05]  /*16740*/  BSYNC B1 ;  /* 0x0000000000017941 */ /* 0x000fea0003800000 */
.L_x_13349:
        /* <DEDUP_REMOVED lines=9> */
.L_x_13352:
[----:B------:R-:W-:Y:S05]  /*167e0*/  BSYNC B1 ;  /* 0x0000000000017941 */ /* 0x000fea0003800000 */
.L_x_13351:
        /* <DEDUP_REMOVED lines=10> */
.L_x_13353:
        /* <DEDUP_REMOVED lines=10> */
.L_x_13348:
[----:B------:R-:W-:Y:S05]  /*16930*/  BSYNC B0 ;  /* 0x0000000000007941 */ /* 0x000fea0003800000 */
.L_x_13347:
[----:B------:R-:W-:-:S05]  /*16940*/  VIADD R18, R18, 0x1 ;  /* 0x0000000112127836 */ /* 0x000fca0000000000 */
[----:B------:R-:W-:-:S04]  /*16950*/  ISETP.NE.AND P0, PT, R18, 0x2, PT ;  /* 0x000000021200780c */ /* 0x000fc80003f05270 */
[----:B------:R-:W-:Y:S02]  /*16960*/  SEL R3, RZ, 0x1, P0 ;  /* 0x00000001ff037807 */ /* 0x000fe40000000000 */
[----:B------:R-:W-:Y:S02]  /*16970*/  SEL R18, R18, RZ, P0 ;  /* 0x000000ff12127207 */ /* 0x000fe40000000000 */
[----:B------:R-:W-:-:S07]  /*16980*/  LOP3.LUT R28, R28, R3, RZ, 0x3c, !PT ;  /* 0x000000031c1c7212 */ /* 0x000fce00078e3cff */
.L_x_13283:
[----:B------:R-:W-:Y:S05]  /*16990*/  BSYNC B7 ;  /* 0x0000000000077941 */ /* 0x000fea0003800000 */
.L_x_13281:
        /* <DEDUP_REMOVED lines=12> */
.L_x_13354:
        /* <DEDUP_REMOVED lines=8> */
[----:B01----:R-:W0:Y:S08]  /*16ae0*/  @!P1 LDC.64 R4, c[0x0][0xc80] ;  /* 0x00032000ff049b82 */ /* 0x003e300000000a00 */
[----:B------:R-:W1:Y:S01]  /*16af0*/  @!P1 LDC.64 R2, c[0x0][0xc78] ;  /* 0x00031e00ff029b82 */ /* 0x000e620000000a00 */
[----:B0-----:R-:W-:-:S06]  /*16b00*/  @!P1 IMAD.WIDE R4, R7, 0x4, R4 ;  /* 0x0000000407049825 */ /* 0x001fcc00078e0204 */
[----:B------:R-:W3:Y:S01]  /*16b10*/  @!P1 LDG.E R4, desc[UR52][R4.64] ;  /* 0x0000003404049981 */ /* 0x000ee2000c1e1900 */
[----:B-1----:R-:W-:-:S06]  /*16b20*/  @!P1 IMAD.WIDE R2, R7, 0x4, R2 ;  /* 0x0000000407029825 */ /* 0x002fcc00078e0202 */
[----:B------:R-:W4:Y:S01]  /*16b30*/  @!P1 LDG.E R2, desc[UR52][R2.64] ;  /* 0x0000003402029981 */ /* 0x000f22000c1e1900 */
[----:B------:R-:W-:Y:S02]  /*16b40*/  IMAD.MOV.U32 R25, RZ, RZ, RZ ;  /* 0x000000ffff197224 */ /* 0x000fe400078e00ff */
[----:B------:R-:W-:Y:S01]  /*16b50*/  IMAD.MOV.U32 R8, RZ, RZ, RZ ;  /* 0x000000ffff087224 */ /* 0x000fe200078e00ff */
[C---:B------:R-:W-:Y:S02]  /*16b60*/  ISETP.GE.U32.AND P2, PT, R9.reuse, 0x2, PT ;  /* 0x000000020900780c */ /* 0x040fe40003f46070 */
[C---:B------:R-:W-:Y:S02]  /*16b70*/  ISETP.GE.U32.AND P3, PT, R9.reuse, 0x4, PT ;  /* 0x000000040900780c */ /* 0x040fe40003f66070 */
[C---:B------:R-:W-:Y:S02]  /*16b80*/  ISETP.GE.U32.AND P4, PT, R9.reuse, 0x8, PT ;  /* 0x000000080900780c */ /* 0x040fe40003f86070 */
[----:B------:R-:W-:Y:S01]  /*16b90*/  ISETP.GE.U32.AND P5, PT, R9, 0x10, PT ;  /* 0x000000100900780c */ /* 0x000fe20003fa6070 */
[----:B------:R-:W-:Y:S04]  /*16ba0*/  SHFL.IDX PT, R0, R24, RZ, 0x1f ;  /* 0x00001fff18007589 */ /* 0x000fe800000e0000 */
[----:B------:R0:W-:Y:S02]  /*16bb0*/  SHFL.IDX PT, R6, R24, 0x1, 0x1f ;  /* 0x00201f0018067f89 */ /* 0x0001e400000e0000 */
[----:B0-----:R-:W-:-:S02]  /*16bc0*/  IMAD.MOV.U32 R24, RZ, RZ, RZ ;  /* 0x000000ffff187224 */ /* 0x001fc400078e00ff */
[----:B---3--:R-:W-:Y:S02]  /*16bd0*/  @!P1 IMAD.MOV.U32 R25, RZ, RZ, R4 ;  /* 0x000000ffff199224 */ /* 0x008fe400078e0004 */
[----:B----4-:R-:W-:-:S04]  /*16be0*/  @!P1 IMAD.MOV.U32 R8, RZ, RZ, R2 ;  /* 0x000000ffff089224 */ /* 0x010fc800078e0002 */
[----:B------:R-:W-:-:S05]  /*16bf0*/  IMAD R13, R8, R25, RZ ;  /* 0x00000019080d7224 */ /* 0x000fca00078e02ff */
[----:B------:R-:W0:Y:S01]  /*16c00*/  SHFL.UP PT, R14, R13, 0x1, RZ ;  /* 0x042000000d0e7989 */ /* 0x000e2200000e00ff */
[----:B------:R-:W-:-:S04]  /*16c10*/  ISETP.NE.AND P1, PT, R9, RZ, PT ;  /* 0x000000ff0900720c */ /* 0x000fc80003f25270 */
        /* <DEDUP_REMOVED lines=15> */
.L_x_13430:
[----:B------:R-:W-:Y:S02]  /*16d10*/  ULDC UR4, c[0x0][0xc38] ;  /* 0x00030e0000047ab9 */ /* 0x000fe40000000800 */
[----:B------:R-:W-:-:S04]  /*16d20*/  IMAD.U32 R4, RZ, RZ, UR4 ;  /* 0x00000004ff047e24 */ /* 0x000fc8000f8e00ff */
[----:B-1----:R-:W-:-:S04]  /*16d30*/  IMAD R5, R14, R4, RZ ;  /* 0x000000040e057224 */ /* 0x002fc800078e02ff */
[----:B------:R-:W-:-:S05]  /*16d40*/  IMAD.IADD R6, R6, 0x1, R5 ;  /* 0x0000000106067824 */ /* 0x000fca00078e0205 */
[----:B------:R-:W-:-:S13]  /*16d50*/  ISETP.GT.AND P6, PT, R6, R0, PT ;  /* 0x000000000600720c */ /* 0x000fda0003fc4270 */
[----:B------:R-:W-:Y:S05]  /*16d60*/  @P6 BRA `(.L_x_13357) ;  /* 0x0000000000a46947 */ /* 0x000fea0003800000 */
.L_x_13360:
        /* <DEDUP_REMOVED lines=11> */
[----:B------:R-:W-:Y:S02]  /*16e20*/  IMAD.MOV.U32 R8, RZ, RZ, RZ ;  /* 0x000000ffff087224 */ /* 0x000fe400078e00ff */
[----:B0-----:R-:W-:-:S05]  /*16e30*/  @!P6 IMAD.WIDE R2, R7, 0x4, R2 ;  /* 0x000000040702e825 */ /* 0x001fca00078e0202 */
[----:B------:R1:W3:Y:S02]  /*16e40*/  @!P6 LDG.E R25, desc[UR52][R2.64] ;  /* 0x000000340219e981 */ /* 0x0002e4000c1e1900 */
[----:B-1----:R-:W-:-:S05]  /*16e50*/  @!P6 IMAD.WIDE R2, R7, 0x4, R4 ;  /* 0x000000040702e825 */ /* 0x002fca00078e0204 */
        /* <DEDUP_REMOVED lines=20> */
.L_x_13438:
[----:B------:R-:W-:Y:S02]  /*16fa0*/  ULDC UR4, c[0x0][0xc38] ;  /* 0x00030e0000047ab9 */ /* 0x000fe40000000800 */
[----:B------:R-:W-:-:S04]  /*16fb0*/  IMAD.U32 R4, RZ, RZ, UR4 ;  /* 0x00000004ff047e24 */ /* 0x000fc8000f8e00ff */
[----:B-1----:R-:W-:-:S04]  /*16fc0*/  IMAD R5, R14, R4, RZ ;  /* 0x000000040e057224 */ /* 0x002fc800078e02ff */
[----:B------:R-:W-:-:S05]  /*16fd0*/  IMAD.IADD R6, R5, 0x1, R6 ;  /* 0x0000000105067824 */ /* 0x000fca00078e0206 */
[----:B------:R-:W-:-:S13]  /*16fe0*/  ISETP.GT.AND P6, PT, R6, R0, PT ;  /* 0x000000000600720c */ /* 0x000fda0003fc4270 */
[----:B------:R-:W-:Y:S05]  /*16ff0*/  @!P6 BRA `(.L_x_13360) ;  /* 0xfffffffc005ce947 */ /* 0x000fea000383ffff */
.L_x_13357:
[----:B------:R-:W-:Y:S01]  /*17000*/  IMAD.IADD R5, R6, 0x1, -R5 ;  /* 0x0000000106057824 */ /* 0x000fe200078e0a05 */
[----:B------:R-:W-:-:S03]  /*17010*/  UMOV UR4, 0xffffffff ;  /* 0xffffffff00047882 */ /* 0x000fc60000000000 */
[----:B------:R-:W-:-:S05]  /*17020*/  IMAD R7, R3, R4, R5 ;  /* 0x0000000403077224 */ /* 0x000fca00078e0205 */
[----:B------:R-:W-:Y:S01]  /*17030*/  ISETP.GT.AND P6, PT, R7, R0, PT ;  /* 0x000000000700720c */ /* 0x000fe20003fc4270 */
[----:B------:R-:W-:-:S12]  /*17040*/  BRA.DIV UR4, `(.L_x_13361) ;  /* 0x0000002a04dc7947 */ /* 0x000fd8000b800000 */
[----:B------:R-:W-:-:S04]  /*17050*/  VOTE.ANY R2, PT, !P6 ;  /* 0x0000000000027806 */ /* 0x000fc800070e0100 */
[----:B--2---:R-:W1:Y:S02]  /*17060*/  POPC R12, R2 ;  /* 0x00000002000c7309 */ /* 0x004e640000000000 */
[----:B-1----:R1:W2:Y:S01]  /*17070*/  SHFL.IDX PT, R25, R25, R12, 0x1f ;  /* 0x00001f0c19197589 */ /* 0x0022a200000e0000 */
[----:B------:R-:W-:-:S03]  /*17080*/  IMAD.IADD R27, R12, 0x1, R27 ;  /* 0x000000010c1b7824 */ /* 0x000fc600078e021b */
[----:B------:R1:W3:Y:S04]  /*17090*/  SHFL.IDX PT, R8, R8, R12, 0x1f ;  /* 0x00001f0c08087589 */ /* 0x0002e800000e0000 */
.L_x_13443:
[----:B------:R-:W-:-:S13]  /*170a0*/  ISETP.NE.AND P0, PT, R2, RZ, PT ;  /* 0x000000ff0200720c */ /* 0x000fda0003f05270 */
[----:B------:R-:W-:Y:S05]  /*170b0*/  @!P0 BRA `(.L_x_13362) ;  /* 0x0000000000108947 */ /* 0x000fea0003800000 */
[----:B------:R-:W-:Y:S01]  /*170c0*/  UMOV UR4, 0xffffffff ;  /* 0xffffffff00047882 */ /* 0x000fe20000000000 */
[----:B-1----:R-:W-:Y:S02]  /*170d0*/  VIADD R12, R12, 0xffffffff ;  /* 0xffffffff0c0c7836 */ /* 0x002fe40000000000 */
[----:B------:R-:W-:Y:S05]  /*170e0*/  BRA.DIV UR4, `(.L_x_13363) ;  /* 0x0000002e04107947 */ /* 0x000fea000b800000 */
[----:B------:R4:W1:Y:S02]  /*170f0*/  SHFL.IDX PT, R24, R3, R12, 0x1f ;  /* 0x00001f0c03187589 */ /* 0x00086400000e0000 */
.L_x_13362:
[----:B---3--:R-:W-:Y:S01]  /*17100*/  ISETP.NE.AND P0, PT, R8, 0x1, PT ;  /* 0x000000010800780c */ /* 0x008fe20003f05270 */
[----:B-1----:R-:W-:-:S04]  /*17110*/  IMAD R24, R24, R4, R5 ;  /* 0x0000000418187224 */ /* 0x002fc800078e0205 */
[----:B------:R-:W-:-:S08]  /*17120*/  IMAD.IADD R0, R0, 0x1, -R24 ;  /* 0x0000000100007824 */ /* 0x000fd000078e0a18 */
[----:B------:R-:W-:Y:S05]  /*17130*/  @!P0 BRA `(.L_x_13364) ;  /* 0x0000000000dc8947 */ /* 0x000fea0003800000 */
[----:B--2---:R-:W-:Y:S02]  /*17140*/  IABS R4, R25 ;  /* 0x0000001900047213 */ /* 0x004fe40000000000 */
[----:B------:R-:W-:Y:S02]  /*17150*/  IABS R5, R8 ;  /* 0x0000000800057213 */ /* 0x000fe40000000000 */
[----:B------:R-:W1:Y:S08]  /*17160*/  I2F.RP R6, R4 ;  /* 0x0000000400067306 */ /* 0x000e700000209400 */
[----:B------:R-:W2:Y:S08]  /*17170*/  I2F.RP R9, R5 ;  /* 0x0000000500097306 */ /* 0x000eb00000209400 */
[----:B-1----:R-:W1:Y:S08]  /*17180*/  MUFU.RCP R6, R6 ;  /* 0x0000000600067308 */ /* 0x002e700000001000 */
[----:B--2---:R-:W-:Y:S01]  /*17190*/  MUFU.RCP R9, R9 ;  /* 0x0000000900097308 */ /* 0x004fe20000001000 */
[----:B-1----:R-:W-:-:S07]  /*171a0*/  VIADD R2, R6, 0xffffffe ;  /* 0x0ffffffe06027836 */ /* 0x002fce0000000000 */
[----:B0---4-:R0:W1:Y:S02]  /*171b0*/  F2I.FTZ.U32.TRUNC.NTZ R3, R2 ;  /* 0x0000000200037305 */ /* 0x011064000021f000 */
[----:B0-----:R-:W-:Y:S02]  /*171c0*/  IMAD.MOV.U32 R2, RZ, RZ, RZ ;  /* 0x000000ffff027224 */ /* 0x001fe400078e00ff */
[----:B-1----:R-:W-:-:S04]  /*171d0*/  IMAD.MOV R7, RZ, RZ, -R3 ;  /* 0x000000ffff077224 */ /* 0x002fc800078e0a03 */
[----:B------:R-:W-:-:S04]  /*171e0*/  IMAD R7, R7, R4, RZ ;  /* 0x0000000407077224 */ /* 0x000fc800078e02ff */
[----:B------:R-:W-:Y:S01]  /*171f0*/  IMAD.HI.U32 R3, R3, R7, R2 ;  /* 0x0000000703037227 */ /* 0x000fe200078e0002 */
[----:B------:R-:W-:Y:S02]  /*17200*/  IABS R7, R0 ;  /* 0x0000000000077213 */ /* 0x000fe40000000000 */
[----:B------:R-:W-:-:S03]  /*17210*/  IABS R2, R25 ;  /* 0x0000001900027213 */ /* 0x000fc60000000000 */
[----:B------:R-:W-:-:S04]  /*17220*/  IMAD.HI.U32 R6, R3, R7, RZ ;  /* 0x0000000703067227 */ /* 0x000fc800078e00ff */
[----:B------:R-:W-:Y:S02]  /*17230*/  IMAD.MOV R2, RZ, RZ, -R2 ;  /* 0x000000ffff027224 */ /* 0x000fe400078e0a02 */
[----:B------:R-:W-:Y:S02]  /*17240*/  VIADD R3, R9, 0xffffffe ;  /* 0x0ffffffe09037836 */ /* 0x000fe40000000000 */
        /* <DEDUP_REMOVED lines=38> */
.L_x_13364:
[----:B0---4-:R-:W0:Y:S02]  /*174b0*/  LDC.64 R2, c[0x0][0xc90] ;  /* 0x00032400ff027b82 */ /* 0x011e240000000a00 */
        /* <DEDUP_REMOVED lines=59> */
.L_x_13365:
[----:B------:R-:W-:-:S05]  /*17870*/  LOP3.LUT R0, RZ, R3, RZ, 0x33, !PT ;  /* 0x00000003ff007212 */ /* 0x000fca00078e33ff */
[----:B------:R-:W-:Y:S01]  /*17880*/  IMAD.IADD R25, R25, 0x1, R0 ;  /* 0x0000000119197824 */ /* 0x000fe200078e0200 */
[----:B------:R-:W-:Y:S06]  /*17890*/  BRA `(.L_x_13366) ;  /* 0x00000000001c7947 */ /* 0x000fec0003800000 */
.L_x_13358:
[----:B------:R-:W-:Y:S01]  /*178a0*/  UMOV UR4, URZ ;  /* 0x0000003f00047c82 */ /* 0x000fe20008000000 */
[----:B------:R-:W-:Y:S01]  /*178b0*/  UMOV UR5, URZ ;  /* 0x0000003f00057c82 */ /* 0x000fe20008000000 */
[----:B------:R-:W-:Y:S01]  /*178c0*/  ULDC UR6, c[0x0][0xc3c] ;  /* 0x00030f0000067ab9 */ /* 0x000fe20000000800 */
[----:B------:R-:W-:Y:S02]  /*178d0*/  IMAD.MOV.U32 R24, RZ, RZ, R0 ;  /* 0x000000ffff187224 */ /* 0x000fe400078e0000 */
[----:B------:R-:W-:Y:S02]  /*178e0*/  IMAD.U32 R25, RZ, RZ, UR4 ;  /* 0x00000004ff197e24 */ /* 0x000fe4000f8e00ff */
[----:B------:R-:W-:Y:S02]  /*178f0*/  IMAD.U32 R26, RZ, RZ, UR5 ;  /* 0x00000005ff1a7e24 */ /* 0x000fe4000f8e00ff */
[----:B------:R-:W-:-:S07]  /*17900*/  IMAD.U32 R27, RZ, RZ, UR6 ;  /* 0x00000006ff1b7e24 */ /* 0x000fce000f8e00ff */
.L_x_13366:
[----:B------:R-:W1:Y:S01]  /*17910*/  S2R R0, SR_TID.X ;  /* 0x0000000000007919 */ /* 0x000e620000002100 */
[----:B------:R-:W-:Y:S05]  /*17920*/  WARPSYNC.ALL ;  /* 0x0000000000007948 */ /* 0x000fea0003800000 */
[----:B------:R-:W-:Y:S01]  /*17930*/  BAR.SYNC.DEFER_BLOCKING 0x4, 0x200 ;  /* 0x0108000000007b1d */ /* 0x000fe20000010000 */
[----:B-1----:R-:W-:-:S04]  /*17940*/  LOP3.LUT R0, R0, 0x1f, RZ, 0xc0, !PT ;  /* 0x0000001f00007812 */ /* 0x002fc800078ec0ff */
[----:B------:R-:W-:-:S13]  /*17950*/  ISETP.NE.AND P0, PT, R0, RZ, PT ;  /* 0x000000ff0000720c */ /* 0x000fda0003f05270 */
[----:B0-----:R-:W0:Y:S01]  /*17960*/  @!P0 S2R R3, SR_CgaCtaId ;  /* 0x0000000000038919 */ /* 0x001e220000008800 */
[----:B------:R-:W-:-:S04]  /*17970*/  @!P0 MOV R0, 0x400 ;  /* 0x0000040000008802 */ /* 0x000fc80000000f00 */
[----:B0-----:R-:W-:-:S05]  /*17980*/  @!P0 LEA R17, R3, R0, 0x18 ;  /* 0x0000000003118211 */ /* 0x001fca00078ec0ff */
[----:B------:R0:W-:Y:S01]  /*17990*/  @!P0 STS.128 [R17+0x168d0], R24 ;  /* 0x0168d01811008388 */ /* 0x0001e20000000c00 */
[----:B------:R-:W-:Y:S06]  /*179a0*/  BAR.ARV 0x5, 0x200 ;  /* 0x0148000000007b1d */ /* 0x000fec0000002000 */
.L_x_13355:
[----:B------:R-:W-:Y:S02]  /*179b0*/  ULDC UR4, c[0x0][0xc3c] ;  /* 0x00030f0000047ab9 */ /* 0x000fe40000000800 */
[----:B----4-:R-:W-:-:S13]  /*179c0*/  ISETP.GE.AND P0, PT, R27, UR4, PT ;  /* 0x000000041b007c0c */ /* 0x010fda000bf06270 */
[----:B------:R-:W-:Y:S05]  /*179d0*/  @!P0 BRA `(.L_x_13367) ;  /* 0xffffffac00c48947 */ /* 0x000fea000383ffff */
[----:B------:R-:W-:Y:S05]  /*179e0*/  BSYNC B8 ;  /* 0x0000000000087941 */ /* 0x000fea0003800000 */
.L_x_13267:
        /* <DEDUP_REMOVED lines=12> */
.L_x_13446:
[----:B------:R-:W-:Y:S05]  /*17ab0*/  BSYNC B0 ;  /* 0x0000000000007941 */ /* 0x000fea0003800000 */
.L_x_13368:
[----:B------:R-:W-:-:S03]  /*17ac0*/  UMOV UR4, 0xffffffff ;  /* 0xffffffff00047882 */ /* 0x000fc60000000000 */
[----:B------:R-:W-:Y:S05]  /*17ad0*/  BRA.DIV UR4, `(.L_x_13370) ;  /* 0x0000002204d07947 */ /* 0x000fea000b800000 */
[----:B0-----:R-:W0:Y:S02]  /*17ae0*/  S2R R0, SR_TID.X ;  /* 0x0000000000007919 */ /* 0x001e240000002100 */
[----:B0-----:R-:W-:-:S04]  /*17af0*/  SHF.R.U32.HI R0, RZ, 0x5, R0 ;  /* 0x00000005ff007819 */ /* 0x001fc80000011600 */
[----:B------:R-:W-:-:S05]  /*17b00*/  LOP3.LUT R0, R0, 0x3, RZ, 0xc0, !PT ;  /* 0x0000000300007812 */ /* 0x000fca00078ec0ff */
[----:B------:R0:W2:Y:S02]  /*17b10*/  SHFL.IDX PT, R14, R0, RZ, 0x1f ;  /* 0x00001fff000e7589 */ /* 0x0000a400000e0000 */
.L_x_13449:
[----:B--2---:R-:W-:Y:S01]  /*17b20*/  ISETP.NE.AND P0, PT, R14, RZ, PT ;  /* 0x000000ff0e00720c */ /* 0x004fe20003f05270 */
[----:B------:R-:W-:-:S12]  /*17b30*/  BSSY B0, `(.L_x_13371) ;  /* 0x0000024000007945 */ /* 0x000fd80003800000 */
[----:B------:R-:W-:Y:S05]  /*17b40*/  @P0 BRA `(.L_x_13372) ;  /* 0x0000000000880947 */ /* 0x000fea0003800000 */
[----:B------:R-:W-:-:S03]  /*17b50*/  UMOV UR4, 0xffffffff ;  /* 0xffffffff00047882 */ /* 0x000fc60000000000 */
[----:B------:R-:W-:Y:S05]  /*17b60*/  BRA.DIV UR4, `(.L_x_13373) ;  /* 0x0000002204e07947 */ /* 0x000fea000b800000 */
[----:B------:R-:W-:-:S13]  /*17b70*/  ELECT P6, URZ, PT ;  /* 0x00000000003f782f */ /* 0x000fda00038c0000 */
.L_x_13452:
[----:B------:R-:W-:Y:S05]  /*17b80*/  @!P6 BRA `(.L_x_13372) ;  /* 0x000000000078e947 */ /* 0x000fea0003800000 */
[----:B------:R-:W-:-:S06]  /*17b90*/  ULOP3.LUT UR4, UR36, 0x2, URZ, 0xfc, !UPT ;  /* 0x0000000224047892 */ /* 0x000fcc000f8efc3f */
[----:B0-----:R-:W-:-:S05]  /*17ba0*/  IMAD.U32 R0, RZ, RZ, UR4 ;  /* 0x00000004ff007e24 */ /* 0x001fca000f8e00ff */
[----:B------:R-:W-:-:S13]  /*17bb0*/  ISETP.NE.AND P2, PT, R0, 0x3, PT ;  /* 0x000000030000780c */ /* 0x000fda0003f45270 */
[----:B------:R-:W-:Y:S05]  /*17bc0*/  @!P2 BRA `(.L_x_13374) ;  /* 0x000000000004a947 */ /* 0x000fea0003800000 */
[----:B------:R-:W-:Y:S01]  /*17bd0*/  BPT.TRAP 0x1 ;  /* 0x000000040000795c */ /* 0x000fe20000300000 */
.L_x_13374:
        /* <DEDUP_REMOVED lines=12> */
.L_x_13453:
[----:B------:R-:W1:Y:S02]  /*17ca0*/  SYNCS.PHASECHK.TRANS64.TRYWAIT P0, [R3+URZ], R0 ;  /* 0x00000000030075a7 */ /* 0x000e64000800017f */
[----:B-1----:R-:W-:Y:S05]  /*17cb0*/  @!P0 BRA `(.L_x_13376) ;  /* 0x0000002000c08947 */ /* 0x002fea0003800000 */
.L_x_13454:
[----:B------:R-:W-:Y:S05]  /*17cc0*/  @!P2 BRA `(.L_x_13377) ;  /* 0x000000000004a947 */ /* 0x000fea0003800000 */
[----:B------:R-:W-:Y:S01]  /*17cd0*/  BPT.TRAP 0x1 ;  /* 0x000000040000795c */ /* 0x000fe20000300000 */
.L_x_13377:
[----:B-1----:R-:W-:-:S04]  /*17ce0*/  VIADD R3, R9, 0x16860 ;  /* 0x0001686009037836 */ /* 0x002fc80000000000 */
[----:B------:R-:W-:-:S04]  /*17cf0*/  IMAD R5, R18, 0x8, R3 ;  /* 0x0000000812057824 */ /* 0x000fc800078e0203 */
[----:B------:R-:W1:Y:S02]  /*17d00*/  SYNCS.PHASECHK.TRANS64.TRYWAIT P0, [R5+URZ], R2 ;  /* 0x00000002050075a7 */ /* 0x000e64000800017f */
[----:B-1----:R-:W-:Y:S05]  /*17d10*/  @!P0 BRA `(.L_x_13378) ;  /* 0x0000002000bc8947 */ /* 0x002fea0003800000 */
.L_x_13455:
[----:B------:R-:W-:-:S07]  /*17d20*/  IMAD R3, R4, 0x8, R3 ;  /* 0x0000000804037824 */ /* 0x000fce00078e0203 */
.L_x_13379:
[----:B--2---:R2:W4:Y:S02]  /*17d30*/  SYNCS.PHASECHK.TRANS64.TRYWAIT P0, [R3+URZ], R0 ;  /* 0x00000000030075a7 */ /* 0x004524000800017f */
[----:B----4-:R-:W-:Y:S05]  /*17d40*/  @!P0 NANOSLEEP.SYNCS 0x989680 ;  /* 0x009896800000895d */ /* 0x010fea0003900000 */
[----:B------:R-:W4:Y:S02]  /*17d50*/  @!P0 SYNCS.PHASECHK.TRANS64 P0, [R3+URZ], R0 ;  /* 0x00000000030085a7 */ /* 0x000f24000800007f */
[----:B----4-:R-:W-:Y:S05]  /*17d60*/  @!P0 BRA `(.L_x_13379) ;  /* 0xfffffffc00f08947 */ /* 0x010fea000383ffff */
.L_x_13372:
[----:B------:R-:W-:Y:S05]  /*17d70*/  BSYNC B0 ;  /* 0x0000000000007941 */ /* 0x000fea0003800000 */
.L_x_13371:
[----:B------:R-:W-:Y:S05]  /*17d80*/  EXIT ;  /* 0x000000000000794d */ /* 0x000fea0003800000 */
.L_x_13178:
[----:B0-----:R-:W-:-:S04]  /*17d90*/  IMAD.U32 R3, RZ, RZ, UR45 ;  /* 0x0000002dff037e24 */ /* 0x001fc8000f8e00ff */
[----:B------:R0:W1:Y:S03]  /*17da0*/  SYNCS.PHASECHK.TRANS64.TRYWAIT P1, [R3+URZ+0x16800], R0 ;  /* 0x01680000030075a7 */ /* 0x000066000802017f */
[----:B-1----:R-:W-:Y:S05]  /*17db0*/  @!P1 NANOSLEEP.SYNCS 0x989680 ;  /* 0x009896800000995d */ /* 0x002fea0003900000 */
[----:B------:R-:W1:Y:S02]  /*17dc0*/  @!P1 SYNCS.PHASECHK.TRANS64 P1, [R3+URZ+0x16800], R0 ;  /* 0x01680000030095a7 */ /* 0x000e64000802007f */
[----:B-1----:R-:W-:Y:S05]  /*17dd0*/  @!P1 BRA `(.L_x_13178) ;  /* 0xfffffffc00ec9947 */ /* 0x002fea000383ffff */
[----:B------:R-:W-:Y:S05]  /*17de0*/  BRA `(.L_x_13380) ;  /* 0xfffffea000587947 */ /* 0x000fea000383ffff */
.L_x_13182:
[----:B-1----:R1:W2:Y:S02]  /*17df0*/  SYNCS.PHASECHK.TRANS64.TRYWAIT P2, [R90+URZ+0x16830], R3 ;  /* 0x016830035a0075a7 */ /* 0x0022a4000804017f */
[----:B--2---:R-:W-:Y:S05]  /*17e00*/  @!P2 NANOSLEEP.SYNCS 0x989680 ;  /* 0x009896800000a95d */ /* 0x004fea0003900000 */
[----:B------:R-:W2:Y:S02]  /*17e10*/  @!P2 SYNCS.PHASECHK.TRANS64 P2, [R90+URZ+0x16830], R3 ;  /* 0x016830035a00a5a7 */ /* 0x000ea4000804007f */
[----:B--2---:R-:W-:Y:S05]  /*17e20*/  @!P2 BRA `(.L_x_13182) ;  /* 0xfffffffc00f0a947 */ /* 0x004fea000383ffff */
[----:B------:R-:W-:Y:S05]  /*17e30*/  BRA `(.L_x_13181) ;  /* 0xfffffea0007c7947 */ /* 0x000fea000383ffff */
.L_x_13198:
[----:B-1----:R-:W-:-:S04]  /*17e40*/  IMAD.U32 R6, RZ, RZ, UR6 ;  /* 0x00000006ff067e24 */ /* 0x002fc8000f8e00ff */
[----:B------:R1:W2:Y:S03]  /*17e50*/  SYNCS.PHASECHK.TRANS64.TRYWAIT P2, [R6+URZ+0x16830], R5 ;  /* 0x01683005060075a7 */ /* 0x0002a6000804017f */
[----:B--2---:R-:W-:Y:S05]  /*17e60*/  @!P2 NANOSLEEP.SYNCS 0x989680 ;  /* 0x009896800000a95d */ /* 0x004fea0003900000 */
[----:B------:R-:W2:Y:S02]  /*17e70*/  @!P2 SYNCS.PHASECHK.TRANS64 P2, [R6+URZ+0x16830], R5 ;  /* 0x016830050600a5a7 */ /* 0x000ea4000804007f */
[----:B--2---:R-:W-:Y:S05]  /*17e80*/  @!P2 BRA `(.L_x_13198) ;  /* 0xfffffffc00eca947 */ /* 0x004fea000383ffff */
[----:B------:R-:W-:Y:S05]  /*17e90*/  BRA `(.L_x_13195) ;  /* 0xfffffed800e47947 */ /* 0x000fea000383ffff */
.L_x_13202:
[----:B-1----:R-:W-:-:S04]  /*17ea0*/  IMAD.U32 R6, RZ, RZ, UR6 ;  /* 0x00000006ff067e24 */ /* 0x002fc8000f8e00ff */
[----:B------:R1:W2:Y:S03]  /*17eb0*/  SYNCS.PHASECHK.TRANS64.TRYWAIT P2, [R6+URZ+0x16850], R5 ;  /* 0x01685005060075a7 */ /* 0x0002a6000804017f */
[----:B--2---:R-:W-:Y:S05]  /*17ec0*/  @!P2 NANOSLEEP.SYNCS 0x989680 ;  /* 0x009896800000a95d */ /* 0x004fea0003900000 */
[----:B------:R-:W2:Y:S02]  /*17ed0*/  @!P2 SYNCS.PHASECHK.TRANS64 P2, [R6+URZ+0x16850], R5 ;  /* 0x016850050600a5a7 */ /* 0x000ea4000804007f */
[----:B--2---:R-:W-:Y:S05]  /*17ee0*/  @!P2 BRA `(.L_x_13202) ;  /* 0xfffffffc00eca947 */ /* 0x004fea000383ffff */
[----:B------:R-:W-:Y:S05]  /*17ef0*/  BRA `(.L_x_13199) ;  /* 0xfffffedc005c7947 */ /* 0x000fea000383ffff */
.L_x_13219:
[----:B-1----:R-:W-:-:S04]  /*17f00*/  IMAD.U32 R7, RZ, RZ, UR6 ;  /* 0x00000006ff077e24 */ /* 0x002fc8000f8e00ff */
[----:B------:R1:W2:Y:S03]  /*17f10*/  SYNCS.PHASECHK.TRANS64.TRYWAIT P2, [R7+URZ+0x16830], R4 ;  /* 0x01683004070075a7 */ /* 0x0002a6000804017f */
[----:B--2---:R-:W-:Y:S05]  /*17f20*/  @!P2 NANOSLEEP.SYNCS 0x989680 ;  /* 0x009896800000a95d */ /* 0x004fea0003900000 */
[----:B------:R-:W2:Y:S02]  /*17f30*/  @!P2 SYNCS.PHASECHK.TRANS64 P2, [R7+URZ+0x16830], R4 ;  /* 0x016830040700a5a7 */ /* 0x000ea4000804007f */
[----:B--2---:R-:W-:Y:S05]  /*17f40*/  @!P2 BRA `(.L_x_13219) ;  /* 0xfffffffc00eca947 */ /* 0x004fea000383ffff */
[----:B------:R-:W-:Y:S05]  /*17f50*/  BRA `(.L_x_13216) ;  /* 0xffffff1000d07947 */ /* 0x000fea000383ffff */
.L_x_13223:
[----:B-1----:R-:W-:-:S04]  /*17f60*/  IMAD.U32 R7, RZ, RZ, UR6 ;  /* 0x00000006ff077e24 */ /* 0x002fc8000f8e00ff */
[----:B------:R1:W2:Y:S03]  /*17f70*/  SYNCS.PHASECHK.TRANS64.TRYWAIT P2, [R7+URZ+0x16850], R4 ;  /* 0x01685004070075a7 */ /* 0x0002a6000804017f */
[----:B--2---:R-:W-:Y:S05]  /*17f80*/  @!P2 NANOSLEEP.SYNCS 0x989680 ;  /* 0x009896800000a95d */ /* 0x004fea0003900000 */
[----:B------:R-:W2:Y:S02]  /*17f90*/  @!P2 SYNCS.PHASECHK.TRANS64 P2, [R7+URZ+0x16850], R4 ;  /* 0x016850040700a5a7 */ /* 0x000ea4000804007f */
[----:B--2---:R-:W-:Y:S05]  /*17fa0*/  @!P2 BRA `(.L_x_13223) ;  /* 0xfffffffc00eca947 */ /* 0x004fea000383ffff */
[----:B------:R-:W-:Y:S05]  /*17fb0*/  BRA `(.L_x_13220) ;  /* 0xffffff1400487947 */ /* 0x000fea000383ffff */
.L_x_13229:
[----:B-1----:R-:W-:-:S04]  /*17fc0*/  IMAD.U32 R7, RZ, RZ, UR6 ;  /* 0x00000006ff077e24 */ /* 0x002fc8000f8e00ff */
[----:B------:R1:W2:Y:S03]  /*17fd0*/  SYNCS.PHASECHK.TRANS64.TRYWAIT P2, [R7+URZ+0x16830], R4 ;  /* 0x01683004070075a7 */ /* 0x0002a6000804017f */
[----:B--2---:R-:W-:Y:S05]  /*17fe0*/  @!P2 NANOSLEEP.SYNCS 0x989680 ;  /* 0x009896800000a95d */ /* 0x004fea0003900000 */
[----:B------:R-:W2:Y:S02]  /*17ff0*/  @!P2 SYNCS.PHASECHK.TRANS64 P2, [R7+URZ+0x16830], R4 ;  /* 0x016830040700a5a7 */ /* 0x000ea4000804007f */
[----:B--2---:R-:W-:Y:S05]  /*18000*/  @!P2 BRA `(.L_x_13229) ;  /* 0xfffffffc00eca947 */ /* 0x004fea000383ffff */
[----:B------:R-:W-:Y:S05]  /*18010*/  BRA `(.L_x_13226) ;  /* 0xffffff3400ec7947 */ /* 0x000fea000383ffff */
.L_x_13233:
[----:B-1----:R-:W-:-:S04]  /*18020*/  IMAD.U32 R7, RZ, RZ, UR6 ;  /* 0x00000006ff077e24 */ /* 0x002fc8000f8e00ff */
[----:B------:R1:W2:Y:S03]  /*18030*/  SYNCS.PHASECHK.TRANS64.TRYWAIT P2, [R7+URZ+0x16850], R4 ;  /* 0x01685004070075a7 */ /* 0x0002a6000804017f */
[----:B--2---:R-:W-:Y:S05]  /*18040*/  @!P2 NANOSLEEP.SYNCS 0x989680 ;  /* 0x009896800000a95d */ /* 0x004fea0003900000 */
[----:B------:R-:W2:Y:S02]  /*18050*/  @!P2 SYNCS.PHASECHK.TRANS64 P2, [R7+URZ+0x16850], R4 ;  /* 0x016850040700a5a7 */ /* 0x000ea4000804007f */
[----:B--2---:R-:W-:Y:S05]  /*18060*/  @!P2 BRA `(.L_x_13233) ;  /* 0xfffffffc00eca947 */ /* 0x004fea000383ffff */
[----:B------:R-:W-:Y:S05]  /*18070*/  BRA `(.L_x_13230) ;  /* 0xffffff3800647947 */ /* 0x000fea000383ffff */
.L_x_13246:
[----:B-1----:R-:W-:-:S04]  /*18080*/  IMAD.U32 R5, RZ, RZ, UR5 ;  /* 0x00000005ff057e24 */ /* 0x002fc8000f8e00ff */
[----:B------:R1:W2:Y:S03]  /*18090*/  SYNCS.PHASECHK.TRANS64.TRYWAIT P0, [R5+URZ+0x16850], R0 ;  /* 0x01685000050075a7 */ /* 0x0002a6000800017f */
[----:B--2---:R-:W-:Y:S05]  /*180a0*/  @!P0 NANOSLEEP.SYNCS 0x989680 ;  /* 0x009896800000895d */ /* 0x004fea0003900000 */
[----:B------:R-:W2:Y:S02]  /*180b0*/  @!P0 SYNCS.PHASECHK.TRANS64 P0, [R5+URZ+0x16850], R0 ;  /* 0x01685000050085a7 */ /* 0x000ea4000800007f */
[----:B--2---:R-:W-:Y:S05]  /*180c0*/  @!P0 BRA `(.L_x_13246) ;  /* 0xfffffffc00ec8947 */ /* 0x004fea000383ffff */
[----:B------:R-:W-:Y:S05]  /*180d0*/  BRA `(.L_x_13245) ;  /* 0xffffff6800ec7947 */ /* 0x000fea000383ffff */
.L_x_13289:
        /* <DEDUP_REMOVED lines=11> */
.L_x_13382:
[----:B------:R-:W-:Y:S05]  /*18190*/  BSYNC B0 ;  /* 0x0000000000007941 */ /* 0x000fea0003800000 */
.L_x_13381:
[----:B------:R-:W-:Y:S05]  /*181a0*/  BRA `(.L_x_13383) ;  /* 0xffffffb800387947 */ /* 0x000fea000383ffff */
.L_x_13291:
[----:B------:R-:W-:Y:S01]  /*181b0*/  BSSY B0, `(.L_x_13384) ;  /* 0x0000006000007945 */ /* 0x000fe20003800000 */
[----:B------:R-:W-:-:S07]  /*181c0*/  IMAD.MOV.U32 R15, RZ, RZ, -0x1 ;  /* 0xffffffffff0f7424 */ /* 0x000fce00078e00ff */
[----:B0123--:R-:W-:Y:S05]  /*181d0*/  WARPSYNC.COLLECTIVE R15, `(.L_x_13385) ;  /* 0x000000000f0c7348 */ /* 0x00ffea0003c00000 */
[----:B------:R-:W-:Y:S02]  /*181e0*/  ELECT P6, UR62, PT ;  /* 0x00000000003e782f */ /* 0x000fe400038c0000 */
[----:B------:R-:W-:Y:S01]  /*181f0*/  MOV R14, UR62 ;  /* 0x0000003e000e7c02 */ /* 0x000fe20008000f00 */
[----:B0123--:R-:W-:Y:S10]  /*18200*/  ENDCOLLECTIVE ;  /* 0x000000000000791b */ /* 0x00fff40003800000 */
.L_x_13385:
[----:B------:R-:W-:Y:S05]  /*18210*/  BSYNC B0 ;  /* 0x0000000000007941 */ /* 0x000fea0003800000 */
.L_x_13384:
[----:B------:R-:W-:Y:S05]  /*18220*/  BRA `(.L_x_13386) ;  /* 0xffffffb800407947 */ /* 0x000fea000383ffff */
.L_x_13293:
[----:B---3--:R3:W4:Y:S02]  /*18230*/  SYNCS.PHASECHK.TRANS64.TRYWAIT P0, [R0+URZ+0x16840], R2 ;  /* 0x01684002000075a7 */ /* 0x008724000800017f */
[----:B----4-:R-:W-:Y:S05]  /*18240*/  @!P0 NANOSLEEP.SYNCS 0x989680 ;  /* 0x009896800000895d */ /* 0x010fea0003900000 */
[----:B------:R-:W4:Y:S02]  /*18250*/  @!P0 SYNCS.PHASECHK.TRANS64 P0, [R0+URZ+0x16840], R2 ;  /* 0x01684002000085a7 */ /* 0x000f24000800007f */
[----:B----4-:R-:W-:Y:S05]  /*18260*/  @!P0 BRA `(.L_x_13293) ;  /* 0xfffffffc00f08947 */ /* 0x010fea000383ffff */
[----:B------:R-:W-:Y:S05]  /*18270*/  BRA `(.L_x_13387) ;  /* 0xffffffb800907947 */ /* 0x000fea000383ffff */
.L_x_13297:
[----:B------:R-:W2:Y:S01]  /*18280*/  LDL.LU R11, [R1+0xc] ;  /* 0x00000c00010b7983 */ /* 0x000ea20000300800 */
[----:B------:R-:W-:Y:S01]  /*18290*/  IMAD.MOV.U32 R6, RZ, RZ, R12 ;  /* 0x000000ffff067224 */ /* 0x000fe200078e000c */
[----:B------:R-:W-:Y:S01]  /*182a0*/  LOP3.LUT R10, R10, 0x7f, RZ, 0xc0, !PT ;  /* 0x0000007f0a0a7812 */ /* 0x000fe200078ec0ff */
[----:B------:R-:W-:Y:S02]  /*182b0*/  IMAD.MOV.U32 R13, RZ, RZ, R4 ;  /* 0x000000ffff0d7224 */ /* 0x000fe400078e0004 */
[----:B------:R-:W-:Y:S01]  /*182c0*/  IMAD.MOV.U32 R12, RZ, RZ, RZ ;  /* 0x000000ffff0c7224 */ /* 0x000fe200078e00ff */
[----:B------:R-:W-:Y:S01]  /*182d0*/  SHF.R.U32.HI R10, RZ, 0x3, R10 ;  /* 0x00000003ff0a7819 */ /* 0x000fe2000001160a */
[----:B------:R-:W-:-:S04]  /*182e0*/  IMAD.MOV.U32 R15, RZ, RZ, -0x1 ;  /* 0xffffffffff0f7424 */ /* 0x000fc800078e00ff */
        /* <DEDUP_REMOVED lines=8> */
.L_x_13388:
[----:B------:R-:W-:Y:S02]  /*18370*/  IMAD.MOV.U32 R13, RZ, RZ, R0 ;  /* 0x000000ffff0d7224 */ /* 0x000fe400078e0000 */
[----:B------:R-:W-:-:S07]  /*18380*/  IMAD.MOV.U32 R7, RZ, RZ, R14 ;  /* 0x000000ffff077224 */ /* 0x000fce00078e000e */
[----:B------:R-:W-:Y:S05]  /*18390*/  WARPSYNC.COLLECTIVE R15, `(.L_x_13389) ;  /* 0x000000000f087348 */ /* 0x000fea0003c00000 */
[----:B------:R0:W1:Y:S02]  /*183a0*/  SHFL.IDX P6, R14, R13, R12, R11 ;  /* 0x0000000c0d0e7389 */ /* 0x00006400000c000b */
[----:B01----:R-:W-:Y:S01]  /*183b0*/  ENDCOLLECTIVE ;  /* 0x000000000000791b */ /* 0x003fe20003800000 */
.L_x_13389:
[----:B------:R-:W-:Y:S02]  /*183c0*/  IMAD.MOV.U32 R13, RZ, RZ, R4 ;  /* 0x000000ffff0d7224 */ /* 0x000fe400078e0004 */
[----:B------:R-:W-:Y:S02]  /*183d0*/  IMAD.MOV.U32 R12, RZ, RZ, 0x1 ;  /* 0x00000001ff0c7424 */ /* 0x000fe400078e00ff */
[----:B------:R-:W-:-:S07]  /*183e0*/  IMAD.MOV.U32 R8, RZ, RZ, R14 ;  /* 0x000000ffff087224 */ /* 0x000fce00078e000e */
[----:B------:R-:W-:Y:S05]  /*183f0*/  WARPSYNC.COLLECTIVE R15, `(.L_x_13390) ;  /* 0x000000000f087348 */ /* 0x000fea0003c00000 */
[----:B------:R0:W1:Y:S02]  /*18400*/  SHFL.IDX P6, R14, R13, R12, R11 ;  /* 0x0000000c0d0e7389 */ /* 0x00006400000c000b */
[----:B01----:R-:W-:Y:S01]  /*18410*/  ENDCOLLECTIVE ;  /* 0x000000000000791b */ /* 0x003fe20003800000 */
.L_x_13390:
        /* <DEDUP_REMOVED lines=13> */
.L_x_13391:
[----:B------:R-:W-:Y:S02]  /*184f0*/  IMAD.MOV.U32 R13, RZ, RZ, R4 ;  /* 0x000000ffff0d7224 */ /* 0x000fe400078e0004 */
[----:B------:R-:W-:Y:S02]  /*18500*/  IMAD.MOV.U32 R12, RZ, RZ, 0x2 ;  /* 0x00000002ff0c7424 */ /* 0x000fe400078e00ff */
[----:B------:R-:W-:-:S07]  /*18510*/  IMAD.MOV.U32 R8, RZ, RZ, R14 ;  /* 0x000000ffff087224 */ /* 0x000fce00078e000e */
[----:B------:R-:W-:Y:S05]  /*18520*/  WARPSYNC.COLLECTIVE R15, `(.L_x_13392) ;  /* 0x000000000f087348 */ /* 0x000fea0003c00000 */
[----:B------:R0:W1:Y:S02]  /*18530*/  SHFL.IDX P6, R14, R13, R12, R11 ;  /* 0x0000000c0d0e7389 */ /* 0x00006400000c000b */
[----:B01----:R-:W-:Y:S01]  /*18540*/  ENDCOLLECTIVE ;  /* 0x000000000000791b */ /* 0x003fe20003800000 */
.L_x_13392:
        /* <DEDUP_REMOVED lines=14> */
.L_x_13393:
[----:B------:R-:W-:Y:S02]  /*18630*/  IMAD.MOV.U32 R13, RZ, RZ, R4 ;  /* 0x000000ffff0d7224 */ /* 0x000fe400078e0004 */
[----:B------:R-:W-:Y:S02]  /*18640*/  IMAD.MOV.U32 R12, RZ, RZ, 0x3 ;  /* 0x00000003ff0c7424 */ /* 0x000fe400078e00ff */
[----:B------:R-:W-:-:S07]  /*18650*/  IMAD.MOV.U32 R8, RZ, RZ, R14 ;  /* 0x000000ffff087224 */ /* 0x000fce00078e000e */
[----:B------:R-:W-:Y:S05]  /*18660*/  WARPSYNC.COLLECTIVE R15, `(.L_x_13394) ;  /* 0x000000000f087348 */ /* 0x000fea0003c00000 */
[----:B------:R0:W1:Y:S02]  /*18670*/  SHFL.IDX P6, R14, R13, R12, R11 ;  /* 0x0000000c0d0e7389 */ /* 0x00006400000c000b */
[----:B01----:R-:W-:Y:S01]  /*18680*/  ENDCOLLECTIVE ;  /* 0x000000000000791b */ /* 0x003fe20003800000 */
.L_x_13394:
        /* <DEDUP_REMOVED lines=14> */
.L_x_13395:
[----:B------:R-:W-:Y:S02]  /*18770*/  IMAD.MOV.U32 R13, RZ, RZ, R4 ;  /* 0x000000ffff0d7224 */ /* 0x000fe400078e0004 */
[----:B------:R-:W-:Y:S02]  /*18780*/  IMAD.MOV.U32 R12, RZ, RZ, 0x4 ;  /* 0x00000004ff0c7424 */ /* 0x000fe400078e00ff */
[----:B------:R-:W-:-:S07]  /*18790*/  IMAD.MOV.U32 R8, RZ, RZ, R14 ;  /* 0x000000ffff087224 */ /* 0x000fce00078e000e */
[----:B------:R-:W-:Y:S05]  /*187a0*/  WARPSYNC.COLLECTIVE R15, `(.L_x_13396) ;  /* 0x000000000f087348 */ /* 0x000fea0003c00000 */
[----:B------:R0:W1:Y:S02]  /*187b0*/  SHFL.IDX P6, R14, R13, R12, R11 ;  /* 0x0000000c0d0e7389 */ /* 0x00006400000c000b */
[----:B01----:R-:W-:Y:S01]  /*187c0*/  ENDCOLLECTIVE ;  /* 0x000000000000791b */ /* 0x003fe20003800000 */
.L_x_13396:
        /* <DEDUP_REMOVED lines=14> */
.L_x_13397:
[----:B------:R-:W-:Y:S02]  /*188b0*/  IMAD.MOV.U32 R13, RZ, RZ, R4 ;  /* 0x000000ffff0d7224 */ /* 0x000fe400078e0004 */
[----:B------:R-:W-:Y:S02]  /*188c0*/  IMAD.MOV.U32 R12, RZ, RZ, 0x5 ;  /* 0x00000005ff0c7424 */ /* 0x000fe400078e00ff */
[----:B------:R-:W-:-:S07]  /*188d0*/  IMAD.MOV.U32 R8, RZ, RZ, R14 ;  /* 0x000000ffff087224 */ /* 0x000fce00078e000e */
[----:B------:R-:W-:Y:S05]  /*188e0*/  WARPSYNC.COLLECTIVE R15, `(.L_x_13398) ;  /* 0x000000000f087348 */ /* 0x000fea0003c00000 */
[----:B------:R0:W1:Y:S02]  /*188f0*/  SHFL.IDX P6, R14, R13, R12, R11 ;  /* 0x0000000c0d0e7389 */ /* 0x00006400000c000b */
[----:B01----:R-:W-:Y:S01]  /*18900*/  ENDCOLLECTIVE ;  /* 0x000000000000791b */ /* 0x003fe20003800000 */
.L_x_13398:
        /* <DEDUP_REMOVED lines=14> */
.L_x_13399:
[----:B------:R-:W-:Y:S02]  /*189f0*/  IMAD.MOV.U32 R13, RZ, RZ, R4 ;  /* 0x000000ffff0d7224 */ /* 0x000fe400078e0004 */
[----:B------:R-:W-:Y:S02]  /*18a00*/  IMAD.MOV.U32 R12, RZ, RZ, 0x6 ;  /* 0x00000006ff0c7424 */ /* 0x000fe400078e00ff */
[----:B------:R-:W-:-:S07]  /*18a10*/  IMAD.MOV.U32 R8, RZ, RZ, R14 ;  /* 0x000000ffff087224 */ /* 0x000fce00078e000e */
[----:B------:R-:W-:Y:S05]  /*18a20*/  WARPSYNC.COLLECTIVE R15, `(.L_x_13400) ;  /* 0x000000000f087348 */ /* 0x000fea0003c00000 */
[----:B------:R0:W1:Y:S02]  /*18a30*/  SHFL.IDX P6, R14, R13, R12, R11 ;  /* 0x0000000c0d0e7389 */ /* 0x00006400000c000b */
[----:B01----:R-:W-:Y:S01]  /*18a40*/  ENDCOLLECTIVE ;  /* 0x000000000000791b */ /* 0x003fe20003800000 */
.L_x_13400:
        /* <DEDUP_REMOVED lines=14> */
.L_x_13401:
[----:B------:R-:W-:Y:S02]  /*18b30*/  IMAD.MOV.U32 R13, RZ, RZ, R4 ;  /* 0x000000ffff0d7224 */ /* 0x000fe400078e0004 */
[----:B------:R-:W-:Y:S02]  /*18b40*/  IMAD.MOV.U32 R12, RZ, RZ, 0x7 ;  /* 0x00000007ff0c7424 */ /* 0x000fe400078e00ff */
[----:B------:R-:W-:-:S07]  /*18b50*/  IMAD.MOV.U32 R8, RZ, RZ, R14 ;  /* 0x000000ffff087224 */ /* 0x000fce00078e000e */
[----:B------:R-:W-:Y:S05]  /*18b60*/  WARPSYNC.COLLECTIVE R15, `(.L_x_13402) ;  /* 0x000000000f087348 */ /* 0x000fea0003c00000 */
[----:B------:R0:W1:Y:S02]  /*18b70*/  SHFL.IDX P6, R14, R13, R12, R11 ;  /* 0x0000000c0d0e7389 */ /* 0x00006400000c000b */
[----:B01----:R-:W-:Y:S01]  /*18b80*/  ENDCOLLECTIVE ;  /* 0x000000000000791b */ /* 0x003fe20003800000 */
.L_x_13402:
[----:B------:R-:W-:-:S05]  /*18b90*/  @!P1 LEA R8, P2, R21, R8, 0x1 ;  /* 0x0000000815089211 */ /* 0x000fca00078408ff */
[----:B------:R-:W-:-:S04]  /*18ba0*/  @!P1 IMAD.X R7, RZ, RZ, R7, P2 ;  /* 0x000000ffff079224 */ /* 0x000fc800010e0607 */
[----:B------:R-:W-:Y:S02]  /*18bb0*/  @!P1 IMAD.MOV.U32 R9, RZ, RZ, R7 ;  /* 0x000000ffff099224 */ /* 0x000fe400078e0007 */
[----:B------:R-:W-:Y:S02]  /*18bc0*/  IMAD.MOV.U32 R13, RZ, RZ, R0 ;  /* 0x000000ffff0d7224 */ /* 0x000fe400078e0000 */
[----:B------:R-:W-:Y:S01]  /*18bd0*/  VIADD R0, R6, 0x70 ;  /* 0x0000007006007836 */ /* 0x000fe20000000000 */
[----:B------:R-:W-:Y:S01]  /*18be0*/  @!PT LDS RZ, [RZ] ;  /* 0x00000000fffff984 */ /* 0x000fe20000000800 */
[----:B------:R-:W-:Y:S01]  /*18bf0*/  @!PT LDS RZ, [RZ] ;  /* 0x00000000fffff984 */ /* 0x000fe20000000800 */
[----:B------:R-:W-:Y:S01]  /*18c00*/  @!PT LDS RZ, [RZ] ;  /* 0x00000000fffff984 */ /* 0x000fe20000000800 */
[----:B------:R0:W-:Y:S04]  /*18c10*/  @!P1 LDGSTS.E.BYPASS.LTC128B.128 [R20+0xb400], desc[UR52][R8.64], !P0 ;  /* 0x0b40000008149fae */ /* 0x0001e8000c101d74 */
[----:B------:R-:W-:Y:S01]  /*18c20*/  ISETP.GE.AND P1, PT, R0, R3, PT ;  /* 0x000000030000720c */ /* 0x000fe20003f26270 */
[----:B------:R-:W-:-:S02]  /*18c30*/  VIADD R0, R6, 0x80 ;  /* 0x0000008006007836 */ /* 0x000fc40000000000 */
[----:B------:R-:W-:-:S10]  /*18c40*/  IMAD.MOV.U32 R4, RZ, RZ, R14 ;  /* 0x000000ffff047224 */ /* 0x000fd400078e000e */
[----:B0-----:R-:W-:Y:S05]  /*18c50*/  WARPSYNC.COLLECTIVE R15, `(.L_x_13403) ;  /* 0x000000000f087348 */ /* 0x001fea0003c00000 */
[----:B------:R1:W2:Y:S02]  /*18c60*/  SHFL.IDX P6, R14, R13, R12, R11 ;  /* 0x0000000c0d0e7389 */ /* 0x0002a400000c000b */
[----:B012---:R-:W-:Y:S01]  /*18c70*/  ENDCOLLECTIVE ;  /* 0x000000000000791b */ /* 0x007fe20003800000 */
.L_x_13403:
[----:B------:R-:W-:Y:S01]  /*18c80*/  ISETP.GE.AND P2, PT, R0, R3, PT ;  /* 0x000000030000720c */ /* 0x000fe20003f46270 */
[----:B------:R-:W-:Y:S02]  /*18c90*/  IMAD.MOV.U32 R13, RZ, RZ, R2 ;  /* 0x000000ffff0d7224 */ /* 0x000fe400078e0002 */
[----:B------:R-:W-:Y:S02]  /*18ca0*/  IMAD.MOV.U32 R12, RZ, RZ, RZ ;  /* 0x000000ffff0c7224 */ /* 0x000fe400078e00ff */
[----:B------:R-:W-:-:S08]  /*18cb0*/  IMAD.MOV.U32 R8, RZ, RZ, R14 ;  /* 0x000000ffff087224 */ /* 0x000fd000078e000e */
[----:B------:R-:W-:Y:S05]  /*18cc0*/  WARPSYNC.COLLECTIVE R15, `(.L_x_13404) ;  /* 0x000000000f087348 */ /* 0x000fea0003c00000 */
[----:B------:R0:W1:Y:S02]  /*18cd0*/  SHFL.IDX P6, R14, R13, R12, R11 ;  /* 0x0000000c0d0e7389 */ /* 0x00006400000c000b */
[----:B01----:R-:W-:Y:S01]  /*18ce0*/  ENDCOLLECTIVE ;  /* 0x000000000000791b */ /* 0x003fe20003800000 */
.L_x_13404:
        /* <DEDUP_REMOVED lines=13> */
.L_x_13405:
[----:B------:R-:W-:Y:S02]  /*18dc0*/  IMAD.MOV.U32 R13, RZ, RZ, R2 ;  /* 0x000000ffff0d7224 */ /* 0x000fe400078e0002 */
[----:B------:R-:W-:Y:S02]  /*18dd0*/  IMAD.MOV.U32 R12, RZ, RZ, 0x1 ;  /* 0x00000001ff0c7424 */ /* 0x000fe400078e00ff */
[----:B------:R-:W-:-:S07]  /*18de0*/  IMAD.MOV.U32 R7, RZ, RZ, R14 ;  /* 0x000000ffff077224 */ /* 0x000fce00078e000e */
[----:B------:R-:W-:Y:S05]  /*18df0*/  WARPSYNC.COLLECTIVE R15, `(.L_x_13406) ;  /* 0x000000000f087348 */ /* 0x000fea0003c00000 */
[----:B------:R0:W1:Y:S02]  /*18e00*/  SHFL.IDX P6, R14, R13, R12, R11 ;  /* 0x0000000c0d0e7389 */ /* 0x00006400000c000b */
[----:B01----:R-:W-:Y:S01]  /*18e10*/  ENDCOLLECTIVE ;  /* 0x000000000000791b */ /* 0x003fe20003800000 */
.L_x_13406:
[----:B------:R-:W-:-:S05]  /*18e20*/  @!P2 LEA R7, P1, R21, R7, 0x1 ;  /* 0x000000071507a211 */ /* 0x000fca00078208ff */
[----:B------:R-:W-:Y:S02]  /*18e30*/  @!P2 IMAD.X R0, RZ, RZ, R0, P1 ;  /* 0x000000ffff00a224 */ /* 0x000fe400008e0600 */
        /* <DEDUP_REMOVED lines=13> */
.L_x_13407:
[----:B------:R-:W-:Y:S02]  /*18f10*/  IMAD.MOV.U32 R13, RZ, RZ, R2 ;  /* 0x000000ffff0d7224 */ /* 0x000fe400078e0002 */
[----:B------:R-:W-:Y:S02]  /*18f20*/  IMAD.MOV.U32 R12, RZ, RZ, 0x2 ;  /* 0x00000002ff0c7424 */ /* 0x000fe400078e00ff */
[----:B------:R-:W-:-:S07]  /*18f30*/  IMAD.MOV.U32 R8, RZ, RZ, R14 ;  /* 0x000000ffff087224 */ /* 0x000fce00078e000e */
[----:B------:R-:W-:Y:S05]  /*18f40*/  WARPSYNC.COLLECTIVE R15, `(.L_x_13408) ;  /* 0x000000000f087348 */ /* 0x000fea0003c00000 */
[----:B------:R0:W1:Y:S02]  /*18f50*/  SHFL.IDX P6, R14, R13, R12, R11 ;  /* 0x0000000c0d0e7389 */ /* 0x00006400000c000b */
[----:B01----:R-:W-:Y:S01]  /*18f60*/  ENDCOLLECTIVE ;  /* 0x000000000000791b */ /* 0x003fe20003800000 */
.L_x_13408:
        /* <DEDUP_REMOVED lines=13> */
.L_x_13409:
[----:B------:R-:W-:Y:S02]  /*19040*/  IMAD.MOV.U32 R13, RZ, RZ, R2 ;  /* 0x000000ffff0d7224 */ /* 0x000fe400078e0002 */
[----:B------:R-:W-:Y:S02]  /*19050*/  IMAD.MOV.U32 R12, RZ, RZ, 0x3 ;  /* 0x00000003ff0c7424 */ /* 0x000fe400078e00ff */
[----:B------:R-:W-:-:S07]  /*19060*/  IMAD.MOV.U32 R8, RZ, RZ, R14 ;  /* 0x000000ffff087224 */ /* 0x000fce00078e000e */
[----:B------:R-:W-:Y:S05]  /*19070*/  WARPSYNC.COLLECTIVE R15, `(.L_x_13410) ;  /* 0x000000000f087348 */ /* 0x000fea0003c00000 */
[----:B------:R0:W1:Y:S02]  /*19080*/  SHFL.IDX P6, R14, R13, R12, R11 ;  /* 0x0000000c0d0e7389 */ /* 0x00006400000c000b */
[----:B01----:R-:W-:Y:S01]  /*19090*/  ENDCOLLECTIVE ;  /* 0x000000000000791b */ /* 0x003fe20003800000 */
.L_x_13410:
        /* <DEDUP_REMOVED lines=12> */
.L_x_13411:
[----:B------:R-:W-:Y:S01]  /*19160*/  IMAD.MOV.U32 R2, RZ, RZ, R14 ;  /* 0x000000ffff027224 */ /* 0x000fe200078e000e */
[----:B------:R-:W-:Y:S06]  /*19170*/  BRA `(.L_x_13412) ;  /* 0xffffffb8009c7947 */ /* 0x000fec000383ffff */
.L_x_13300:
[----:B0-----:R0:W1:Y:S02]  /*19180*/  SYNCS.PHASECHK.TRANS64.TRYWAIT P0, [R17+URZ+0x16820], R0 ;  /* 0x01682000110075a7 */ /* 0x001064000800017f */
[----:B-1----:R-:W-:Y:S05]  /*19190*/  @!P0 NANOSLEEP.SYNCS 0x989680 ;  /* 0x009896800000895d */ /* 0x002fea0003900000 */
[----:B------:R-:W1:Y:S02]  /*191a0*/  @!P0 SYNCS.PHASECHK.TRANS64 P0, [R17+URZ+0x16820], R0 ;  /* 0x01682000110085a7 */ /* 0x000e64000800007f */
[----:B-1----:R-:W-:Y:S05]  /*191b0*/  @!P0 BRA `(.L_x_13300) ;  /* 0xfffffffc00f08947 */ /* 0x002fea000383ffff */
[----:B------:R-:W-:Y:S05]  /*191c0*/  BRA `(.L_x_13413) ;  /* 0xffffffb800fc7947 */ /* 0x000fea000383ffff */
.L_x_13309:
[----:B-1----:R1:W2:Y:S02]  /*191d0*/  SYNCS.PHASECHK.TRANS64.TRYWAIT P0, [R2+URZ+0x16840], R3 ;  /* 0x01684003020075a7 */ /* 0x0022a4000800017f */
[----:B--2---:R-:W-:Y:S05]  /*191e0*/  @!P0 NANOSLEEP.SYNCS 0x989680 ;  /* 0x009896800000895d */ /* 0x004fea0003900000 */
[----:B------:R-:W2:Y:S02]  /*191f0*/  @!P0 SYNCS.PHASECHK.TRANS64 P0, [R2+URZ+0x16840], R3 ;  /* 0x01684003020085a7 */ /* 0x000ea4000800007f */
[----:B--2---:R-:W-:Y:S05]  /*19200*/  @!P0 BRA `(.L_x_13309) ;  /* 0xfffffffc00f08947 */ /* 0x004fea000383ffff */
[----:B------:R-:W-:Y:S05]  /*19210*/  BRA `(.L_x_13414) ;  /* 0xffffffbc00e07947 */ /* 0x000fea000383ffff */
.L_x_13314:
[----:B0-----:R0:W1:Y:S02]  /*19220*/  SYNCS.PHASECHK.TRANS64.TRYWAIT P0, [R3+URZ+0x60], R2 ;  /* 0x00006002030075a7 */ /* 0x001064000800017f */
[----:B-1----:R-:W-:Y:S05]  /*19230*/  @!P0 NANOSLEEP.SYNCS 0x989680 ;  /* 0x009896800000895d */ /* 0x002fea0003900000 */
[----:B------:R-:W1:Y:S02]  /*19240*/  @!P0 SYNCS.PHASECHK.TRANS64 P0, [R3+URZ+0x60], R2 ;  /* 0x00006002030085a7 */ /* 0x000e64000800007f */
[----:B-1----:R-:W-:Y:S05]  /*19250*/  @!P0 BRA `(.L_x_13314) ;  /* 0xfffffffc00f08947 */ /* 0x002fea000383ffff */
[----:B------:R-:W-:Y:S05]  /*19260*/  BRA `(.L_x_13415) ;  /* 0xffffffc0006c7947 */ /* 0x000fea000383ffff */
.L_x_13322:
[----:B-1----:R1:W2:Y:S02]  /*19270*/  SYNCS.PHASECHK.TRANS64.TRYWAIT P0, [R2+URZ+0x16840], R3 ;  /* 0x01684003020075a7 */ /* 0x0022a4000800017f */
[----:B--2---:R-:W-:Y:S05]  /*19280*/  @!P0 NANOSLEEP.SYNCS 0x989680 ;  /* 0x009896800000895d */ /* 0x004fea0003900000 */
[----:B------:R-:W2:Y:S02]  /*19290*/  @!P0 SYNCS.PHASECHK.TRANS64 P0, [R2+URZ+0x16840], R3 ;  /* 0x01684003020085a7 */ /* 0x000ea4000800007f */
[----:B--2---:R-:W-:Y:S05]  /*192a0*/  @!P0 BRA `(.L_x_13322) ;  /* 0xfffffffc00f08947 */ /* 0x004fea000383ffff */
[----:B------:R-:W-:Y:S05]  /*192b0*/  BRA `(.L_x_13416) ;  /* 0xffffffc400a87947 */ /* 0x000fea000383ffff */
.L_x_13327:
[----:B0-----:R0:W1:Y:S02]  /*192c0*/  SYNCS.PHASECHK.TRANS64.TRYWAIT P0, [R10+URZ+0x60], R3 ;  /* 0x000060030a0075a7 */ /* 0x001064000800017f */
[----:B-1----:R-:W-:Y:S05]  /*192d0*/  @!P0 NANOSLEEP.SYNCS 0x989680 ;  /* 0x009896800000895d */ /* 0x002fea0003900000 */
[----:B------:R-:W1:Y:S02]  /*192e0*/  @!P0 SYNCS.PHASECHK.TRANS64 P0, [R10+URZ+0x60], R3 ;  /* 0x000060030a0085a7 */ /* 0x000e64000800007f */
[----:B-1----:R-:W-:Y:S05]  /*192f0*/  @!P0 BRA `(.L_x_13327) ;  /* 0xfffffffc00f08947 */ /* 0x002fea000383ffff */
[----:B------:R-:W-:Y:S05]  /*19300*/  BRA `(.L_x_13417) ;  /* 0xffffffc800347947 */ /* 0x000fea000383ffff */
.L_x_13335:
[----:B-1----:R1:W2:Y:S02]  /*19310*/  SYNCS.PHASECHK.TRANS64.TRYWAIT P0, [R2+URZ+0x16840], R3 ;  /* 0x01684003020075a7 */ /* 0x0022a4000800017f */
[----:B--2---:R-:W-:Y:S05]  /*19320*/  @!P0 NANOSLEEP.SYNCS 0x989680 ;  /* 0x009896800000895d */ /* 0x004fea0003900000 */
[----:B------:R-:W2:Y:S02]  /*19330*/  @!P0 SYNCS.PHASECHK.TRANS64 P0, [R2+URZ+0x16840], R3 ;  /* 0x01684003020085a7 */ /* 0x000ea4000800007f */
[----:B--2---:R-:W-:Y:S05]  /*19340*/  @!P0 BRA `(.L_x_13335) ;  /* 0xfffffffc00f08947 */ /* 0x004fea000383ffff */
[----:B------:R-:W-:Y:S05]  /*19350*/  BRA `(.L_x_13418) ;  /* 0xffffffcc00447947 */ /* 0x000fea000383ffff */
.L_x_13340:
[----:B0-----:R0:W1:Y:S02]  /*19360*/  SYNCS.PHASECHK.TRANS64.TRYWAIT P0, [R7+URZ+0x60], R2 ;  /* 0x00006002070075a7 */ /* 0x001064000800017f */
[----:B-1----:R-:W-:Y:S05]  /*19370*/  @!P0 NANOSLEEP.SYNCS 0x989680 ;  /* 0x009896800000895d */ /* 0x002fea0003900000 */
[----:B------:R-:W1:Y:S02]  /*19380*/  @!P0 SYNCS.PHASECHK.TRANS64 P0, [R7+URZ+0x60], R2 ;  /* 0x00006002070085a7 */ /* 0x000e64000800007f */
[----:B-1----:R-:W-:Y:S05]  /*19390*/  @!P0 BRA `(.L_x_13340) ;  /* 0xfffffffc00f08947 */ /* 0x002fea000383ffff */
[----:B------:R-:W-:Y:S05]  /*193a0*/  BRA `(.L_x_13419) ;  /* 0xffffffcc00d47947 */ /* 0x000fea000383ffff */
.L_x_13350:
[----:B0-----:R0:W1:Y:S02]  /*193b0*/  SYNCS.PHASECHK.TRANS64.TRYWAIT P0, [R3+URZ+0x16860], R0 ;  /* 0x01686000030075a7 */ /* 0x001064000800017f */
[----:B-1----:R-:W-:Y:S05]  /*193c0*/  @!P0 NANOSLEEP.SYNCS 0x989680 ;  /* 0x009896800000895d */ /* 0x002fea0003900000 */
[----:B------:R-:W1:Y:S02]  /*193d0*/  @!P0 SYNCS.PHASECHK.TRANS64 P0, [R3+URZ+0x16860], R0 ;  /* 0x01686000030085a7 */ /* 0x000e64000800007f */
[----:B-1----:R-:W-:Y:S05]  /*193e0*/  @!P0 BRA `(.L_x_13350) ;  /* 0xfffffffc00f08947 */ /* 0x002fea000383ffff */
[----:B------:R-:W-:Y:S05]  /*193f0*/  BRA `(.L_x_13420) ;  /* 0xffffffd000d07947 */ /* 0x000fea000383ffff */
.L_x_13356:
        /* <DEDUP_REMOVED lines=8> */
.L_x_13422:
[----:B------:R-:W-:Y:S05]  /*19480*/  BSYNC B0 ;  /* 0x0000000000007941 */ /* 0x000fea0003800000 */
.L_x_13421:
        /* <DEDUP_REMOVED lines=9> */
.L_x_13423:
[----:B------:R-:W-:Y:S02]  /*19520*/  ULDC UR4, c[0x0][0xc3c] ;  /* 0x00030f0000047ab9 */ /* 0x000fe40000000800 */
[----:B------:R-:W-:-:S13]  /*19530*/  ISETP.GE.OR P1, PT, R7, UR4, !P0 ;  /* 0x0000000407007c0c */ /* 0x000fda000c726670 */
[----:B------:R-:W0:Y:S08]  /*19540*/  @!P1 LDC.64 R4, c[0x0][0xc80] ;  /* 0x00032000ff049b82 */ /* 0x000e300000000a00 */
[----:B------:R-:W1:Y:S01]  /*19550*/  @!P1 LDC.64 R2, c[0x0][0xc78] ;  /* 0x00031e00ff029b82 */ /* 0x000e620000000a00 */
[----:B------:R-:W-:Y:S01]  /*19560*/  CS2R R24, SRZ ;  /* 0x0000000000187805 */ /* 0x000fe2000001ff00 */
[----:B------:R-:W-:-:S02]  /*19570*/  IMAD.MOV.U32 R8, RZ, RZ, RZ ;  /* 0x000000ffff087224 */ /* 0x000fc400078e00ff */
[----:B------:R-:W-:Y:S02]  /*19580*/  IMAD.MOV.U32 R11, RZ, RZ, RZ ;  /* 0x000000ffff0b7224 */ /* 0x000fe400078e00ff */
[----:B------:R-:W-:Y:S02]  /*19590*/  IMAD.MOV.U32 R6, RZ, RZ, R14 ;  /* 0x000000ffff067224 */ /* 0x000fe400078e000e */
[----:B0-----:R-:W-:-:S06]  /*195a0*/  @!P1 IMAD.WIDE R4, R7, 0x4, R4 ;  /* 0x0000000407049825 */ /* 0x001fcc00078e0204 */
[----:B------:R-:W2:Y:S01]  /*195b0*/  @!P1 LDG.E R4, desc[UR52][R4.64] ;  /* 0x0000003404049981 */ /* 0x000ea2000c1e1900 */
[----:B-1----:R-:W-:-:S06]  /*195c0*/  @!P1 IMAD.WIDE R2, R7, 0x4, R2 ;  /* 0x0000000407029825 */ /* 0x002fcc00078e0202 */
[----:B------:R-:W3:Y:S01]  /*195d0*/  @!P1 LDG.E R2, desc[UR52][R2.64] ;  /* 0x0000003402029981 */ /* 0x000ee2000c1e1900 */
        /* <DEDUP_REMOVED lines=11> */
.L_x_13424:
[----:B------:R-:W-:Y:S01]  /*19690*/  IMAD.MOV.U32 R12, RZ, RZ, 0x2 ;  /* 0x00000002ff0c7424 */ /* 0x000fe200078e00ff */
[----:B------:R-:W-:-:S05]  /*196a0*/  SEL R14, R14, RZ, P1 ;  /* 0x000000ff0e0e7207 */ /* 0x000fca0000800000 */
[----:B------:R-:W-:-:S04]  /*196b0*/  IMAD.IADD R7, R13, 0x1, R14 ;  /* 0x000000010d077824 */ /* 0x000fc800078e020e */
[----:B------:R-:W-:-:S07]  /*196c0*/  IMAD.MOV.U32 R13, RZ, RZ, R7 ;  /* 0x000000ffff0d7224 */ /* 0x000fce00078e0007 */
[----:B------:R-:W-:Y:S05]  /*196d0*/  WARPSYNC.COLLECTIVE R15, `(.L_x_13425) ;  /* 0x000000000f087348 */ /* 0x000fea0003c00000 */
[----:B------:R0:W1:Y:S02]  /*196e0*/  SHFL.UP P6, R14, R13, R12, R11 ;  /* 0x0400000c0d0e7389 */ /* 0x00006400000c000b */
[----:B01----:R-:W-:Y:S01]  /*196f0*/  ENDCOLLECTIVE ;  /* 0x000000000000791b */ /* 0x003fe20003800000 */
.L_x_13425:
[----:B------:R-:W-:Y:S01]  /*19700*/  IMAD.MOV.U32 R12, RZ, RZ, 0x4 ;  /* 0x00000004ff0c7424 */ /* 0x000fe200078e00ff */
[----:B------:R-:W-:-:S05]  /*19710*/  SEL R2, R14, RZ, P2 ;  /* 0x000000ff0e027207 */ /* 0x000fca0001000000 */
[----:B------:R-:W-:-:S04]  /*19720*/  IMAD.IADD R2, R7, 0x1, R2 ;  /* 0x0000000107027824 */ /* 0x000fc800078e0202 */
[----:B------:R-:W-:-:S07]  /*19730*/  IMAD.MOV.U32 R13, RZ, RZ, R2 ;  /* 0x000000ffff0d7224 */ /* 0x000fce00078e0002 */
[----:B------:R-:W-:Y:S05]  /*19740*/  WARPSYNC.COLLECTIVE R15, `(.L_x_13426) ;  /* 0x000000000f087348 */ /* 0x000fea0003c00000 */
[----:B------:R0:W1:Y:S02]  /*19750*/  SHFL.UP P6, R14, R13, R12, R11 ;  /* 0x0400000c0d0e7389 */ /* 0x00006400000c000b */
[----:B01----:R-:W-:Y:S01]  /*19760*/  ENDCOLLECTIVE ;  /* 0x000000000000791b */ /* 0x003fe20003800000 */
.L_x_13426:
[----:B------:R-:W-:Y:S01]  /*19770*/  IMAD.MOV.U32 R12, RZ, RZ, 0x8 ;  /* 0x00000008ff0c7424 */ /* 0x000fe200078e00ff */
[----:B------:R-:W-:-:S05]  /*19780*/  SEL R3, R14, RZ, P3 ;  /* 0x000000ff0e037207 */ /* 0x000fca0001800000 */
[----:B------:R-:W-:-:S04]  /*19790*/  IMAD.IADD R3, R2, 0x1, R3 ;  /* 0x0000000102037824 */ /* 0x000fc800078e0203 */
[----:B------:R-:W-:-:S07]  /*197a0*/  IMAD.MOV.U32 R13, RZ, RZ, R3 ;  /* 0x000000ffff0d7224 */ /* 0x000fce00078e0003 */
[----:B------:R-:W-:Y:S05]  /*197b0*/  WARPSYNC.COLLECTIVE R15, `(.L_x_13427) ;  /* 0x000000000f087348 */ /* 0x000fea0003c00000 */
[----:B------:R0:W1:Y:S02]  /*197c0*/  SHFL.UP P6, R14, R13, R12, R11 ;  /* 0x0400000c0d0e7389 */ /* 0x00006400000c000b */
[----:B01----:R-:W-:Y:S01]  /*197d0*/  ENDCOLLECTIVE ;  /* 0x000000000000791b */ /* 0x003fe20003800000 */
.L_x_13427:
[----:B------:R-:W-:Y:S01]  /*197e0*/  IMAD.MOV.U32 R12, RZ, RZ, 0x10 ;  /* 0x00000010ff0c7424 */ /* 0x000fe200078e00ff */
[----:B------:R-:W-:-:S05]  /*197f0*/  SEL R4, R14, RZ, P4 ;  /* 0x000000ff0e047207 */ /* 0x000fca0002000000 */
[----:B------:R-:W-:-:S04]  /*19800*/  IMAD.IADD R4, R3, 0x1, R4 ;  /* 0x0000000103047824 */ /* 0x000fc800078e0204 */
[----:B------:R-:W-:-:S07]  /*19810*/  IMAD.MOV.U32 R13, RZ, RZ, R4 ;  /* 0x000000ffff0d7224 */ /* 0x000fce00078e0004 */
[----:B------:R-:W-:Y:S05]  /*19820*/  WARPSYNC.COLLECTIVE R15, `(.L_x_13428) ;  /* 0x000000000f087348 */ /* 0x000fea0003c00000 */
[----:B------:R0:W1:Y:S02]  /*19830*/  SHFL.UP P6, R14, R13, R12, R11 ;  /* 0x0400000c0d0e7389 */ /* 0x00006400000c000b */
[----:B01----:R-:W-:Y:S01]  /*19840*/  ENDCOLLECTIVE ;  /* 0x000000000000791b */ /* 0x003fe20003800000 */
.L_x_13428:
        /* <DEDUP_REMOVED lines=8> */
.L_x_13429:
[----:B------:R-:W-:Y:S05]  /*198d0*/  BRA `(.L_x_13430) ;  /* 0xffffffd4000c7947 */ /* 0x000fea000383ffff */
.L_x_13359:
[----:B------:R-:W-:Y:S01]  /*198e0*/  BSSY B0, `(.L_x_13431) ;  /* 0x0000007000007945 */ /* 0x000fe20003800000 */
[----:B--2---:R-:W-:Y:S02]  /*198f0*/  IMAD.MOV.U32 R12, RZ, RZ, 0x1 ;  /* 0x00000001ff0c7424 */ /* 0x004fe400078e00ff */
[----:B------:R-:W-:Y:S02]  /*19900*/  IMAD.MOV.U32 R11, RZ, RZ, RZ ;  /* 0x000000ffff0b7224 */ /* 0x000fe400078e00ff */
[----:B------:R-:W-:-:S07]  /*19910*/  IMAD.MOV.U32 R15, RZ, RZ, -0x1 ;  /* 0xffffffffff0f7424 */ /* 0x000fce00078e00ff */
[----:B------:R-:W-:Y:S05]  /*19920*/  WARPSYNC.COLLECTIVE R15, `(.L_x_13432) ;  /* 0x000000000f087348 */ /* 0x000fea0003c00000 */
[----:B------:R0:W1:Y:S02]  /*19930*/  SHFL.UP P6, R14, R13, R12, R11 ;  /* 0x0400000c0d0e7389 */ /* 0x00006400000c000b */
[----:B01----:R-:W-:Y:S01]  /*19940*/  ENDCOLLECTIVE ;  /* 0x000000000000791b */ /* 0x003fe20003800000 */
.L_x_13432:
[----:B------:R-:W-:Y:S05]  /*19950*/  BSYNC B0 ;  /* 0x0000000000007941 */ /* 0x000fea0003800000 */
.L_x_13431:
        /* <DEDUP_REMOVED lines=8> */
.L_x_13433:
[----:B------:R-:W-:Y:S01]  /*199e0*/  IMAD.MOV.U32 R12, RZ, RZ, 0x4 ;  /* 0x00000004ff0c7424 */ /* 0x000fe200078e00ff */
[----:B------:R-:W-:-:S05]  /*199f0*/  SEL R2, R14, RZ, P2 ;  /* 0x000000ff0e027207 */ /* 0x000fca0001000000 */
[----:B------:R-:W-:-:S04]  /*19a00*/  IMAD.IADD R2, R13, 0x1, R2 ;  /* 0x000000010d027824 */ /* 0x000fc800078e0202 */
[----:B------:R-:W-:-:S07]  /*19a10*/  IMAD.MOV.U32 R13, RZ, RZ, R2 ;  /* 0x000000ffff0d7224 */ /* 0x000fce00078e0002 */
[----:B------:R-:W-:Y:S05]  /*19a20*/  WARPSYNC.COLLECTIVE R15, `(.L_x_13434) ;  /* 0x000000000f087348 */ /* 0x000fea0003c00000 */
[----:B------:R0:W1:Y:S02]  /*19a30*/  SHFL.UP P6, R14, R13, R12, R11 ;  /* 0x0400000c0d0e7389 */ /* 0x00006400000c000b */
[----:B01----:R-:W-:Y:S01]  /*19a40*/  ENDCOLLECTIVE ;  /* 0x000000000000791b */ /* 0x003fe20003800000 */
.L_x_13434:
[----:B------:R-:W-:Y:S01]  /*19a50*/  IMAD.MOV.U32 R12, RZ, RZ, 0x8 ;  /* 0x00000008ff0c7424 */ /* 0x000fe200078e00ff */
[----:B------:R-:W-:-:S05]  /*19a60*/  SEL R3, R14, RZ, P3 ;  /* 0x000000ff0e037207 */ /* 0x000fca0001800000 */
[----:B------:R-:W-:-:S04]  /*19a70*/  IMAD.IADD R3, R2, 0x1, R3 ;  /* 0x0000000102037824 */ /* 0x000fc800078e0203 */
[----:B------:R-:W-:-:S07]  /*19a80*/  IMAD.MOV.U32 R13, RZ, RZ, R3 ;  /* 0x000000ffff0d7224 */ /* 0x000fce00078e0003 */
[----:B------:R-:W-:Y:S05]  /*19a90*/  WARPSYNC.COLLECTIVE R15, `(.L_x_13435) ;  /* 0x000000000f087348 */ /* 0x000fea0003c00000 */
[----:B------:R0:W1:Y:S02]  /*19aa0*/  SHFL.UP P6, R14, R13, R12, R11 ;  /* 0x0400000c0d0e7389 */ /* 0x00006400000c000b */
[----:B01----:R-:W-:Y:S01]  /*19ab0*/  ENDCOLLECTIVE ;  /* 0x000000000000791b */ /* 0x003fe20003800000 */
.L_x_13435:
[----:B------:R-:W-:Y:S01]  /*19ac0*/  IMAD.MOV.U32 R12, RZ, RZ, 0x10 ;  /* 0x00000010ff0c7424 */ /* 0x000fe200078e00ff */
[----:B------:R-:W-:-:S05]  /*19ad0*/  SEL R4, R14, RZ, P4 ;  /* 0x000000ff0e047207 */ /* 0x000fca0002000000 */
[----:B------:R-:W-:-:S04]  /*19ae0*/  IMAD.IADD R4, R3, 0x1, R4 ;  /* 0x0000000103047824 */ /* 0x000fc800078e0204 */
[----:B------:R-:W-:-:S07]  /*19af0*/  IMAD.MOV.U32 R13, RZ, RZ, R4 ;  /* 0x000000ffff0d7224 */ /* 0x000fce00078e0004 */
[----:B------:R-:W-:Y:S05]  /*19b00*/  WARPSYNC.COLLECTIVE R15, `(.L_x_13436) ;  /* 0x000000000f087348 */ /* 0x000fea0003c00000 */
[----:B------:R0:W1:Y:S02]  /*19b10*/  SHFL.UP P6, R14, R13, R12, R11 ;  /* 0x0400000c0d0e7389 */ /* 0x00006400000c000b */
[----:B01----:R-:W-:Y:S01]  /*19b20*/  ENDCOLLECTIVE ;  /* 0x000000000000791b */ /* 0x003fe20003800000 */
.L_x_13436:
        /* <DEDUP_REMOVED lines=8> */
.L_x_13437:
[----:B------:R-:W-:Y:S05]  /*19bb0*/  BRA `(.L_x_13438) ;  /* 0xffffffd000f87947 */ /* 0x000fea000383ffff */
.L_x_13361:
[----:B------:R-:W-:Y:S01]  /*19bc0*/  BSSY B0, `(.L_x_13439) ;  /* 0x0000006000007945 */ /* 0x000fe20003800000 */
[----:B------:R-:W-:Y:S01]  /*19bd0*/  PLOP3.LUT P6, PT, P6, PT, PT, 0x8, 0x0 ;  /* 0x000000000000781c */ /* 0x000fe200037ce170 */
[----:B------:R-:W-:-:S12]  /*19be0*/  IMAD.MOV.U32 R15, RZ, RZ, -0x1 ;  /* 0xffffffffff0f7424 */ /* 0x000fd800078e00ff */
[----:B0-2---:R-:W-:Y:S05]  /*19bf0*/  WARPSYNC.COLLECTIVE R15, `(.L_x_13440) ;  /* 0x000000000f087348 */ /* 0x005fea0003c00000 */
[----:B------:R-:W-:Y:S01]  /*19c00*/  VOTE.ANY R14, PT, P6 ;  /* 0x00000000000e7806 */ /* 0x000fe200030e0100 */
[----:B0-2---:R-:W-:Y:S06]  /*19c10*/  ENDCOLLECTIVE ;  /* 0x000000000000791b */ /* 0x005fec0003800000 */
.L_x_13440:
[----:B------:R-:W-:Y:S05]  /*19c20*/  BSYNC B0 ;  /* 0x0000000000007941 */ /* 0x000fea0003800000 */
.L_x_13439:
[----:B------:R-:W-:Y:S02]  /*19c30*/  IMAD.MOV.U32 R2, RZ, RZ, R14 ;  /* 0x000000ffff027224 */ /* 0x000fe400078e000e */
[----:B------:R-:W-:Y:S02]  /*19c40*/  IMAD.MOV.U32 R13, RZ, RZ, R25 ;  /* 0x000000ffff0d7224 */ /* 0x000fe400078e0019 */
[----:B------:R0:W1:Y:S01]  /*19c50*/  POPC R12, R2 ;  /* 0x00000002000c7309 */ /* 0x0000620000000000 */
[----:B------:R-:W-:Y:S02]  /*19c60*/  IMAD.MOV.U32 R11, RZ, RZ, 0x1f ;  /* 0x0000001fff0b7424 */ /* 0x000fe400078e00ff */
[----:B------:R-:W-:-:S07]  /*19c70*/  IMAD.MOV.U32 R15, RZ, RZ, -0x1 ;  /* 0xffffffffff0f7424 */ /* 0x000fce00078e00ff */
[----:B01----:R-:W-:Y:S05]  /*19c80*/  WARPSYNC.COLLECTIVE R15, `(.L_x_13441) ;  /* 0x000000000f087348 */ /* 0x003fea0003c00000 */
[----:B-1----:R1:W2:Y:S02]  /*19c90*/  SHFL.IDX P6, R14, R13, R12, R11 ;  /* 0x0000000c0d0e7389 */ /* 0x0022a400000c000b */
[----:B012---:R-:W-:Y:S01]  /*19ca0*/  ENDCOLLECTIVE ;  /* 0x000000000000791b */ /* 0x007fe20003800000 */
.L_x_13441:
[----:B------:R-:W-:Y:S02]  /*19cb0*/  IMAD.IADD R27, R12, 0x1, R27 ;  /* 0x000000010c1b7824 */ /* 0x000fe400078e021b */
[----:B------:R-:W-:Y:S02]  /*19cc0*/  IMAD.MOV.U32 R13, RZ, RZ, R8 ;  /* 0x000000ffff0d7224 */ /* 0x000fe400078e0008 */
[----:B------:R-:W-:-:S07]  /*19cd0*/  IMAD.MOV.U32 R25, RZ, RZ, R14 ;  /* 0x000000ffff197224 */ /* 0x000fce00078e000e */
[----:B------:R-:W-:Y:S05]  /*19ce0*/  WARPSYNC.COLLECTIVE R15, `(.L_x_13442) ;  /* 0x000000000f087348 */ /* 0x000fea0003c00000 */
[----:B------:R0:W1:Y:S02]  /*19cf0*/  SHFL.IDX P6, R14, R13, R12, R11 ;  /* 0x0000000c0d0e7389 */ /* 0x00006400000c000b */
[----:B01----:R-:W-:Y:S01]  /*19d00*/  ENDCOLLECTIVE ;  /* 0x000000000000791b */ /* 0x003fe20003800000 */
.L_x_13442:
[----:B------:R-:W-:Y:S01]  /*19d10*/  IMAD.MOV.U32 R8, RZ, RZ, R14 ;  /* 0x000000ffff087224 */ /* 0x000fe200078e000e */
[----:B------:R-:W-:Y:S06]  /*19d20*/  BRA `(.L_x_13443) ;  /* 0xffffffd000dc7947 */ /* 0x000fec000383ffff */
.L_x_13363:
[----:B------:R-:W-:Y:S01]  /*19d30*/  BSSY B0, `(.L_x_13444) ;  /* 0x0000007000007945 */ /* 0x000fe20003800000 */
[----:B------:R-:W-:Y:S02]  /*19d40*/  IMAD.MOV.U32 R13, RZ, RZ, R3 ;  /* 0x000000ffff0d7224 */ /* 0x000fe400078e0003 */
[----:B------:R-:W-:Y:S02]  /*19d50*/  IMAD.MOV.U32 R11, RZ, RZ, 0x1f ;  /* 0x0000001fff0b7424 */ /* 0x000fe400078e00ff */
[----:B------:R-:W-:-:S07]  /*19d60*/  IMAD.MOV.U32 R15, RZ, RZ, -0x1 ;  /* 0xffffffffff0f7424 */ /* 0x000fce00078e00ff */
[----:B0-23--:R-:W-:Y:S05]  /*19d70*/  WARPSYNC.COLLECTIVE R15, `(.L_x_13445) ;  /* 0x000000000f087348 */ /* 0x00dfea0003c00000 */
[----:B------:R1:W4:Y:S02]  /*19d80*/  SHFL.IDX P6, R14, R13, R12, R11 ;  /* 0x0000000c0d0e7389 */ /* 0x00032400000c000b */
[----:B01234-:R-:W-:Y:S01]  /*19d90*/  ENDCOLLECTIVE ;  /* 0x000000000000791b */ /* 0x01ffe20003800000 */
.L_x_13445:
[----:B------:R-:W-:Y:S05]  /*19da0*/  BSYNC B0 ;  /* 0x0000000000007941 */ /* 0x000fea0003800000 */
.L_x_13444:
[----:B------:R-:W-:Y:S01]  /*19db0*/  IMAD.MOV.U32 R24, RZ, RZ, R14 ;  /* 0x000000ffff187224 */ /* 0x000fe200078e000e */
[----:B------:R-:W-:Y:S06]  /*19dc0*/  BRA `(.L_x_13362) ;  /* 0xffffffd000cc7947 */ /* 0x000fec000383ffff */
.L_x_13369:
[----:B0-----:R0:W2:Y:S02]  /*19dd0*/  SYNCS.PHASECHK.TRANS64.TRYWAIT P0, [R9+URZ+0x16820], R0 ;  /* 0x01682000090075a7 */ /* 0x0010a4000800017f */
[----:B--2---:R-:W-:Y:S05]  /*19de0*/  @!P0 NANOSLEEP.SYNCS 0x989680 ;  /* 0x009896800000895d */ /* 0x004fea0003900000 */
[----:B------:R-:W2:Y:S02]  /*19df0*/  @!P0 SYNCS.PHASECHK.TRANS64 P0, [R9+URZ+0x16820], R0 ;  /* 0x01682000090085a7 */ /* 0x000ea4000800007f */
[----:B--2---:R-:W-:Y:S05]  /*19e00*/  @!P0 BRA `(.L_x_13369) ;  /* 0xfffffffc00f08947 */ /* 0x004fea000383ffff */
[----:B------:R-:W-:Y:S05]  /*19e10*/  BRA `(.L_x_13446) ;  /* 0xffffffdc00247947 */ /* 0x000fea000383ffff */
.L_x_13370:
        /* <DEDUP_REMOVED lines=11> */
.L_x_13448:
[----:B------:R-:W-:Y:S05]  /*19ed0*/  BSYNC B0 ;  /* 0x0000000000007941 */ /* 0x000fea0003800000 */
.L_x_13447:
[----:B------:R-:W-:Y:S05]  /*19ee0*/  BRA `(.L_x_13449) ;  /* 0xffffffdc000c7947 */ /* 0x000fea000383ffff */
.L_x_13373:
[----:B------:R-:W-:Y:S01]  /*19ef0*/  BSSY B1, `(.L_x_13450) ;  /* 0x0000006000017945 */ /* 0x000fe20003800000 */
[----:B------:R-:W-:-:S07]  /*19f00*/  IMAD.MOV.U32 R15, RZ, RZ, -0x1 ;  /* 0xffffffffff0f7424 */ /* 0x000fce00078e00ff */
[----:B01-3--:R-:W-:Y:S05]  /*19f10*/  WARPSYNC.COLLECTIVE R15, `(.L_x_13451) ;  /* 0x000000000f0c7348 */ /* 0x00bfea0003c00000 */
[----:B------:R-:W-:Y:S02]  /*19f20*/  ELECT P6, UR62, PT ;  /* 0x00000000003e782f */ /* 0x000fe400038c0000 */
[----:B------:R-:W-:Y:S01]  /*19f30*/  MOV R14, UR62 ;  /* 0x0000003e000e7c02 */ /* 0x000fe20008000f00 */
[----:B01-3--:R-:W-:Y:S10]  /*19f40*/  ENDCOLLECTIVE ;  /* 0x000000000000791b */ /* 0x00bff40003800000 */
.L_x_13451:
[----:B------:R-:W-:Y:S05]  /*19f50*/  BSYNC B1 ;  /* 0x0000000000017941 */ /* 0x000fea0003800000 */
.L_x_13450:
[----:B------:R-:W-:Y:S05]  /*19f60*/  BRA `(.L_x_13452) ;  /* 0xffffffdc00047947 */ /* 0x000fea000383ffff */
.L_x_13375:
[----:B0-----:R0:W1:Y:S02]  /*19f70*/  SYNCS.PHASECHK.TRANS64.TRYWAIT P0, [R7+URZ], R2 ;  /* 0x00000002070075a7 */ /* 0x001064000800017f */
[----:B-1----:R-:W-:Y:S05]  /*19f80*/  @!P0 NANOSLEEP.SYNCS 0x989680 ;  /* 0x009896800000895d */ /* 0x002fea0003900000 */
[----:B------:R-:W1:Y:S02]  /*19f90*/  @!P0 SYNCS.PHASECHK.TRANS64 P0, [R7+URZ], R2 ;  /* 0x00000002070085a7 */ /* 0x000e64000800007f */
[----:B-1----:R-:W-:Y:S05]  /*19fa0*/  @!P0 BRA `(.L_x_13375) ;  /* 0xfffffffc00f08947 */ /* 0x002fea000383ffff */
[----:B------:R-:W-:Y:S05]  /*19fb0*/  BRA `(.L_x_13453) ;  /* 0xffffffdc00387947 */ /* 0x000fea000383ffff */
.L_x_13376:
[----:B-1----:R1:W2:Y:S02]  /*19fc0*/  SYNCS.PHASECHK.TRANS64.TRYWAIT P0, [R3+URZ], R0 ;  /* 0x00000000030075a7 */ /* 0x0022a4000800017f */
[----:B--2---:R-:W-:Y:S05]  /*19fd0*/  @!P0 NANOSLEEP.SYNCS 0x989680 ;  /* 0x009896800000895d */ /* 0x004fea0003900000 */
[----:B------:R-:W2:Y:S02]  /*19fe0*/  @!P0 SYNCS.PHASECHK.TRANS64 P0, [R3+URZ], R0 ;  /* 0x00000000030085a7 */ /* 0x000ea4000800007f */
[----:B--2---:R-:W-:Y:S05]  /*19ff0*/  @!P0 BRA `(.L_x_13376) ;  /* 0xfffffffc00f08947 */ /* 0x004fea000383ffff */
[----:B------:R-:W-:Y:S05]  /*1a000*/  BRA `(.L_x_13454) ;  /* 0xffffffdc002c7947 */ /* 0x000fea000383ffff */
.L_x_13378:
[----:B-1----:R1:W2:Y:S02]  /*1a010*/  SYNCS.PHASECHK.TRANS64.TRYWAIT P0, [R5+URZ], R2 ;  /* 0x00000002050075a7 */ /* 0x0022a4000800017f */
[----:B--2---:R-:W-:Y:S05]  /*1a020*/  @!P0 NANOSLEEP.SYNCS 0x989680 ;  /* 0x009896800000895d */ /* 0x004fea0003900000 */
[----:B------:R-:W2:Y:S02]  /*1a030*/  @!P0 SYNCS.PHASECHK.TRANS64 P0, [R5+URZ], R2 ;  /* 0x00000002050085a7 */ /* 0x000ea4000800007f */
[----:B--2---:R-:W-:Y:S05]  /*1a040*/  @!P0 BRA `(.L_x_13378) ;  /* 0xfffffffc00f08947 */ /* 0x004fea000383ffff */
[----:B------:R-:W-:Y:S05]  /*1a050*/  BRA `(.L_x_13455) ;  /* 0xffffffdc00307947 */ /* 0x000fea000383ffff */
.L_x_13456:
        /* <DEDUP_REMOVED lines=10> */
.L_x_14873:


//--------------------- .text._ZN7cutlass13device_kernelIN5flash11enable_sm90INS1_16FlashAttnFwdSm90INS1_25CollectiveMainloopFwdSm90ILi2EN4cute5tupleIJNS5_1CILi1EEES8_S8_EEENS6_IJNS7_ILi192EEENS7_ILi128EEENS7_ILi64EEEEEELi64ENS_10bfloat16_tEfNS_4arch4Sm90ELb0ELb1ELb1ELb1ELb0ELb1ELb0ELb1ELb1ELb1ELb1ELb0EEENS1_21CollectiveEpilogueFwdINS6_IJSA_SC_SB_EEES9_SE_SG_Li384ELb1ELb1ELb1ELb0EEENS1_36VarlenDynamicPersistentTileSchedulerILi192ELi128ELi384ELi128ELb1ELb1ELb1ELb1ELb0ELb1EEEEEEEEEvNT_6ParamsE --------------------------
	.section	.text._ZN7cutlass13device_kernelIN5flash11enable_sm90INS1_16FlashAttnFwdSm90INS1_25CollectiveMainloopFwdSm90ILi2EN4cute5tupleIJNS5_1CILi1EEES8_S8_EEENS6_IJNS7_ILi192EEENS7_ILi128EEENS7_ILi64EEEEEELi64ENS_10bfloat16_tEfNS_4arch4Sm90ELb0ELb1ELb1ELb1ELb0ELb1ELb0ELb1ELb1ELb1ELb1ELb0EEENS1_21CollectiveEpilogueFwdINS6_IJSA_SC_SB_EEES9_SE_SG_Li384ELb1ELb1ELb1ELb0EEENS1_36VarlenDynamicPersistentTileSchedulerILi192ELi128ELi384ELi128ELb1ELb1ELb1ELb1ELb0ELb1EEEEEEEEEvNT_6ParamsE,"ax",@progbits
	.align	128
.text._ZN7cutlass13device_kernelIN5flash11enable_sm90INS1_16FlashAttnFwdSm90INS1_25CollectiveMainloopFwdSm90ILi2EN4cute5tupleIJNS5_1CILi1EEES8_S8_EEENS6_IJNS7_ILi192EEENS7_ILi128EEENS7_ILi64EEEEEELi64ENS_10bfloat16_tEfNS_4arch4Sm90ELb0ELb1ELb1ELb1ELb0ELb1ELb0ELb1ELb1ELb1ELb1ELb0EEENS1_21CollectiveEpilogueFwdINS6_IJSA_SC_SB_EEES9_SE_SG_Li384ELb1ELb1ELb1ELb0EEENS1_36VarlenDynamicPersistentTileSchedulerILi192ELi128ELi384ELi128ELb1ELb1ELb1ELb1ELb0ELb1EEEEEEEEEvNT_6ParamsE:
        .type           _ZN7cutlass13device_kernelIN5flash11enable_sm90INS1_16FlashAttnFwdSm90INS1_25CollectiveMainloopFwdSm90ILi2EN4cute5tupleIJNS5_1CILi1EEES8_S8_EEENS6_IJNS7_ILi192EEENS7_ILi128EEENS7_ILi64EEEEEELi64ENS_10bfloat16_tEfNS_4arch4Sm90ELb0ELb1ELb1ELb1ELb0ELb1ELb0ELb1ELb1ELb1ELb1ELb0EEENS1_21CollectiveEpilogueFwdINS6_IJSA_SC_SB_EEES9_SE_SG_Li384ELb1ELb1ELb1ELb0EEENS1_36VarlenDynamicPersistentTileSchedulerILi192ELi128ELi384ELi128ELb1ELb1ELb1ELb1ELb0ELb1EEEEEEEEEvNT_6ParamsE,@function
        .size           _ZN7cutlass13device_kernelIN5flash11enable_sm90INS1_16FlashAttnFwdSm90INS1_25CollectiveMainloopFwdSm90ILi2EN4cute5tupleIJNS5_1CILi1EEES8_S8_EEENS6_IJNS7_ILi192EEENS7_ILi128EEENS7_ILi64EEEEEELi64ENS_10bfloat16_tEfNS_4arch4Sm90ELb0ELb1ELb1ELb1ELb0ELb1ELb0ELb1ELb1ELb1ELb1ELb0EEENS1_21CollectiveEpilogueFwdINS6_IJSA_SC_SB_EEES9_SE_SG_Li384ELb1ELb1ELb1ELb0EEENS1_36VarlenDynamicPersistentTileSchedulerILi192ELi128ELi384ELi128ELb1ELb1ELb1ELb1ELb0ELb1EEEEEEEEEvNT_6ParamsE,(.L_x_14874 - _ZN7cutlass13device_kernelIN5flash11enable_sm90INS1_16FlashAttnFwdSm90INS1_25CollectiveMainloopFwdSm90ILi2EN4cute5tupleIJNS5_1CILi1EEES8_S8_EEENS6_IJNS7_ILi192EEENS7_ILi128EEENS7_ILi64EEEEEELi64ENS_10bfloat16_tEfNS_4arch4Sm90ELb0ELb1ELb1ELb1ELb0ELb1ELb0ELb1ELb1ELb1ELb1ELb0EEENS1_21CollectiveEpilogueFwdINS6_IJSA_SC_SB_EEES9_SE_SG_Li384ELb1ELb1ELb1ELb0EEENS1_36VarlenDynamicPersistentTileSchedulerILi192ELi128ELi384ELi128ELb1ELb1ELb1ELb1ELb0ELb1EEEEEEEEEvNT_6ParamsE)
        .other          _ZN7cutlass13device_kernelIN5flash11enable_sm90INS1_16FlashAttnFwdSm90INS1_25CollectiveMainloopFwdSm90ILi2EN4cute5tupleIJNS5_1CILi1EEES8_S8_EEENS6_IJNS7_ILi192EEENS7_ILi128EEENS7_ILi64EEEEEELi64ENS_10bfloat16_tEfNS_4arch4Sm90ELb0ELb1ELb1ELb1ELb0ELb1ELb0ELb1ELb1ELb1ELb1ELb0EEENS1_21CollectiveEpilogueFwdINS6_IJSA_SC_SB_EEES9_SE_SG_Li384ELb1ELb1ELb1ELb0EEENS1_36VarlenDynamicPersistentTileSchedulerILi192ELi128ELi384ELi128ELb1ELb1ELb1ELb1ELb0ELb1EEEEEEEEEvNT_6ParamsE,@"STO_CUDA_ENTRY STV_DEFAULT"
_ZN7cutlass13device_kernelIN5flash11enable_sm90INS1_16FlashAttnFwdSm90INS1_25CollectiveMainloopFwdSm90ILi2EN4cute5tupleIJNS5_1CILi1EEES8_S8_EEENS6_IJNS7_ILi192EEENS7_ILi128EEENS7_ILi64EEEEEELi64ENS_10bfloat16_tEfNS_4arch4Sm90ELb0ELb1ELb1ELb1ELb0ELb1ELb0ELb1ELb1ELb1ELb1ELb0EEENS1_21CollectiveEpilogueFwdINS6_IJSA_SC_SB_EEES9_SE_SG_Li384ELb1ELb1ELb1ELb0EEENS1_36VarlenDynamicPersistentTileSchedulerILi192ELi128ELi384ELi128ELb1ELb1ELb1ELb1ELb0ELb1EEEEEEEEEvNT_6ParamsE:
        /* <DEDUP_REMOVED lines=23> */
.L_x_13458:
[----:B------:R-:W-:Y:S05]  /*0170*/  BSYNC B0 ;  /* 0x0000000000007941 */ /* 0x000fea0003800000 */
.L_x_13457:
        /* <DEDUP_REMOVED lines=40> */
.L_x_13459:
        /* <DEDUP_REMOVED lines=22> */
.L_x_13460:
        /* <DEDUP_REMOVED lines=18> */
.L_x_13461:
        /* <DEDUP_REMOVED lines=22> */
.L_x_13462:
        /* <DEDUP_REMOVED lines=22> */
.L_x_13463:
        /* <DEDUP_REMOVED lines=9> */
.L_x_13466:
        /* <DEDUP_REMOVED lines=10> */
[----:B--2---:R-:W-:Y:S01]  /*0a70*/  IMAD.U32 R2, RZ, RZ, UR4 ;  /* 0x00000004ff027e24 */ /* 0x004fe2000f8e00ff */
        /* <DEDUP_REMOVED lines=10> */
[----:B------:R-:W2:Y:S01]  /*0b20*/  LDL R13, [R1+0x54] ;  /* 0x00005400010d7983 */ /* 0x000ea20000100800 */
[----:B------:R-:W0:Y:S02]  /*0b30*/  S2R R0, SR_TID.X ;  /* 0x0000000000007919 */ /* 0x000e240000002100 */
[----:B0-----:R-:W-:-:S05]  /*0b40*/  VIADD R12, R0, 0xffffff80 ;  /* 0xffffff80000c7836 */ /* 0x001fca0000000000 */
[----:B------:R-:W-:-:S04]  /*0b50*/  SHF.R.S32.HI R0, RZ, 0x1f, R12 ;  /* 0x0000001fff007819 */ /* 0x000fc8000001140c */
[----:B------:R-:W-:-:S04]  /*0b60*/  LEA.HI R3, R0, R12, RZ, 0x7 ;  /* 0x0000000c00037211 */ /* 0x000fc800078f38ff */
[----:B------:R-:W-:-:S05]  /*0b70*/  LOP3.LUT R4, R3, 0xffffff80, RZ, 0xc0, !PT ;  /* 0xffffff8003047812 */ /* 0x000fca00078ec0ff */
[----:B------:R-:W-:-:S05]  /*0b80*/  IMAD.IADD R11, R12, 0x1, -R4 ;  /* 0x000000010c0b7824 */ /* 0x000fca00078e0a04 */
[----:B------:R-:W-:-:S04]  /*0b90*/  SHF.R.S32.HI R7, RZ, 0x1f, R11 ;  /* 0x0000001fff077819 */ /* 0x000fc8000001140b */
[----:B------:R-:W-:Y:S02]  /*0ba0*/  LEA.HI R8, R7, R11, RZ, 0x2 ;  /* 0x0000000b07087211 */ /* 0x000fe400078f10ff */
[CC--:B------:R-:W-:Y:S02]  /*0bb0*/  LEA.HI R4, R0.reuse, R12.reuse, RZ, 0x5 ;  /* 0x0000000c00047211 */ /* 0x0c0fe400078f28ff */
[--C-:B------:R-:W-:Y:S02]  /*0bc0*/  SHF.R.S32.HI R9, RZ, 0x2, R8.reuse ;  /* 0x00000002ff097819 */ /* 0x100fe40000011408 */
[----:B------:R-:W-:Y:S02]  /*0bd0*/  SHF.R.S32.HI R10, RZ, 0x1f, R8 ;  /* 0x0000001fff0a7819 */ /* 0x000fe40000011408 */
[----:B------:R-:W-:Y:S02]  /*0be0*/  SHF.R.S32.HI R14, RZ, 0x7, R3 ;  /* 0x00000007ff0e7819 */ /* 0x000fe40000011403 */
[----:B------:R-:W-:-:S02]  /*0bf0*/  LEA.HI R5, R0, R12, RZ, 0x4 ;  /* 0x0000000c00057211 */ /* 0x000fc400078f20ff */
[----:B------:R-:W-:Y:S02]  /*0c00*/  LEA.HI R10, R10, R9, RZ, 0x3 ;  /* 0x000000090a0a7211 */ /* 0x000fe400078f18ff */
[----:B------:R-:W-:Y:S01]  /*0c10*/  SHF.R.S32.HI R15, RZ, 0x5, R4 ;  /* 0x00000005ff0f7819 */ /* 0x000fe20000011404 */
[----:B------:R-:W-:Y:S01]  /*0c20*/  IMAD.HI R4, R14, 0x55555556, RZ ;  /* 0x555555560e047827 */ /* 0x000fe200078e02ff */
[----:B------:R-:W-:Y:S02]  /*0c30*/  SHF.R.S32.HI R6, RZ, 0x4, R5 ;  /* 0x00000004ff067819 */ /* 0x000fe40000011405 */
[----:B------:R-:W-:Y:S02]  /*0c40*/  LOP3.LUT R10, R10, 0xfffffff8, RZ, 0xc0, !PT ;  /* 0xfffffff80a0a7812 */ /* 0x000fe400078ec0ff */
[----:B------:R-:W-:Y:S02]  /*0c50*/  LEA.HI R7, R7, R11, RZ, 0x5 ;  /* 0x0000000b07077211 */ /* 0x000fe400078f28ff */
[----:B------:R-:W-:-:S02]  /*0c60*/  LOP3.LUT R3, R5, 0x3fffff0, RZ, 0xc0, !PT ;  /* 0x03fffff005037812 */ /* 0x000fc400078ec0ff */
[----:B------:R-:W-:Y:S01]  /*0c70*/  LEA.HI R5, R5, R6, RZ, 0x1 ;  /* 0x0000000605057211 */ /* 0x000fe200078f08ff */
[----:B------:R-:W-:Y:S01]  /*0c80*/  IMAD.IADD R10, R9, 0x1, -R10 ;  /* 0x00000001090a7824 */ /* 0x000fe200078e0a0a */
[----:B------:R-:W-:Y:S02]  /*0c90*/  LEA.HI R4, R4, R4, RZ, 0x1 ;  /* 0x0000000404047211 */ /* 0x000fe400078f08ff */
[----:B------:R-:W-:Y:S02]  /*0ca0*/  SHF.R.S32.HI R7, RZ, 0x5, R7 ;  /* 0x00000005ff077819 */ /* 0x000fe40000011407 */
[----:B------:R-:W-:Y:S01]  /*0cb0*/  LOP3.LUT R5, R5, 0x1ffffffe, RZ, 0xc0, !PT ;  /* 0x1ffffffe05057812 */ /* 0x000fe200078ec0ff */
[----:B------:R-:W-:Y:S02]  /*0cc0*/  IMAD.IADD R3, R12, 0x1, -R3 ;  /* 0x000000010c037824 */ /* 0x000fe400078e0a03 */
[----:B------:R-:W-:Y:S02]  /*0cd0*/  IMAD R4, R4, -0x3, R14 ;  /* 0xfffffffd04047824 */ /* 0x000fe400078e020e */
[----:B------:R-:W-:-:S02]  /*0ce0*/  IMAD R7, R7, 0x10, R10 ;  /* 0x0000001007077824 */ /* 0x000fc400078e020a */
[----:B------:R-:W-:Y:S02]  /*0cf0*/  IMAD.IADD R5, R6, 0x1, -R5 ;  /* 0x0000000106057824 */ /* 0x000fe400078e0a05 */
[----:B------:R-:W-:Y:S02]  /*0d00*/  IMAD R6, R15, 0x10, R3 ;  /* 0x000000100f067824 */ /* 0x000fe400078e0203 */
[----:B------:R-:W-:-:S05]  /*0d10*/  IMAD R9, R4, 0x40, R7 ;  /* 0x0000004004097824 */ /* 0x000fca00078e0207 */
[----:B------:R-:W-:Y:S01]  /*0d20*/  STL [R1+0x7c], R9 ;  /* 0x00007c0901007387 */ /* 0x000fe20000100800 */
[----:B------:R-:W-:Y:S01]  /*0d30*/  IMAD R6, R6, 0x8, R5 ;  /* 0x0000000806067824 */ /* 0x000fe200078e0205 */
[----:B------:R-:W-:Y:S01]  /*0d40*/  LOP3.LUT R8, R8, 0x7ffffffc, RZ, 0xc0, !PT ;  /* 0x7ffffffc08087812 */ /* 0x000fe200078ec0ff */
[----:B------:R-:W-:-:S04]  /*0d50*/  IMAD.MOV.U32 R23, RZ, RZ, RZ ;  /* 0x000000ffff177224 */ /* 0x000fc800078e00ff */
[----:B------:R-:W-:Y:S02]  /*0d60*/  IMAD.IADD R8, R11, 0x1, -R8 ;  /* 0x000000010b087824 */ /* 0x000fe400078e0a08 */
[----:B------:R-:W-:Y:S02]  /*0d70*/  IMAD.MOV.U32 R154, RZ, RZ, RZ ;  /* 0x000000ffff9a7224 */ /* 0x000fe400078e00ff */
[----:B------:R-:W-:Y:S02]  /*0d80*/  IMAD.MOV.U32 R16, RZ, RZ, RZ ;  /* 0x000000ffff107224 */ /* 0x000fe400078e00ff */
[----:B------:R-:W-:Y:S01]  /*0d90*/  IMAD.SHL.U32 R155, R8, 0x2, RZ ;  /* 0x00000002089b7824 */ /* 0x000fe200078e00ff */
[----:B--2---:R-:W-:-:S05]  /*0da0*/  LOP3.LUT R3, R13, 0x1, RZ, 0xfc, !PT ;  /* 0x000000010d037812 */ /* 0x004fca00078efcff */
[----:B------:R0:W-:Y:S02]  /*0db0*/  STL [R1+0x10], R3 ;  /* 0x0000100301007387 */ /* 0x0001e40000100800 */
[CC--:B0-----:R-:W-:Y:S02]  /*0dc0*/  LEA.HI R3, R0.reuse, R12.reuse, RZ, 0x3 ;  /* 0x0000000c00037211 */ /* 0x0c1fe400078f18ff */
[----:B------:R-:W-:-:S04]  /*0dd0*/  LEA.HI R0, R0, R12, RZ, 0x2 ;  /* 0x0000000c00007211 */ /* 0x000fc800078f10ff */
[--C-:B------:R-:W-:Y:S02]  /*0de0*/  SHF.R.S32.HI R17, RZ, 0x2, R0.reuse ;  /* 0x00000002ff117819 */ /* 0x100fe40000011400 */
[----:B------:R-:W-:-:S03]  /*0df0*/  SHF.R.S32.HI R4, RZ, 0x1f, R0 ;  /* 0x0000001fff047819 */ /* 0x000fc60000011400 */
[----:B------:R-:W-:Y:S01]  /*0e00*/  VIADD R10, R17, 0x60 ;  /* 0x00000060110a7836 */ /* 0x000fe20000000000 */
[----:B------:R-:W-:Y:S02]  /*0e10*/  LOP3.LUT R3, R3, 0xfffffff8, RZ, 0xc0, !PT ;  /* 0xfffffff803037812 */ /* 0x000fe400078ec0ff */
[----:B------:R-:W-:Y:S02]  /*0e20*/  LOP3.LUT R0, R0, 0xfffffffc, RZ, 0xc0, !PT ;  /* 0xfffffffc00007812 */ /* 0x000fe400078ec0ff */
[----:B------:R-:W-:Y:S02]  /*0e30*/  LEA.HI R4, R4, R17, RZ, 0x3 ;  /* 0x0000001104047211 */ /* 0x000fe400078f18ff */
[----:B------:R-:W-:Y:S01]  /*0e40*/  SHF.R.S32.HI R5, RZ, 0x1f, R10 ;  /* 0x0000001fff057819 */ /* 0x000fe2000001140a */
[----:B------:R-:W-:Y:S01]  /*0e50*/  IMAD.IADD R3, R12, 0x1, -R3 ;  /* 0x000000010c037824 */ /* 0x000fe200078e0a03 */
[----:B------:R-:W-:Y:S01]  /*0e60*/  LOP3.LUT R4, R4, 0xfffffff8, RZ, 0xc0, !PT ;  /* 0xfffffff804047812 */ /* 0x000fe200078ec0ff */
[----:B------:R-:W-:Y:S01]  /*0e70*/  IMAD.IADD R7, R12, 0x1, -R0 ;  /* 0x000000010c077824 */ /* 0x000fe200078e0a00 */
[----:B------:R-:W-:Y:S01]  /*0e80*/  LEA.HI R5, R5, R10, RZ, 0x3 ;  /* 0x0000000a05057211 */ /* 0x000fe200078f18ff */
[----:B------:R-:W-:Y:S01]  /*0e90*/  IMAD.SHL.U32 R3, R10, 0x40, RZ ;  /* 0x000000400a037824 */ /* 0x000fe200078e00ff */
[----:B------:R-:W-:Y:S01]  /*0ea0*/  SHF.R.S32.HI R0, RZ, 0x1f, R17 ;  /* 0x0000001fff007819 */ /* 0x000fe20000011411 */
[----:B------:R-:W-:Y:S01]  /*0eb0*/  IMAD.IADD R4, R17, 0x1, -R4 ;  /* 0x0000000111047824 */ /* 0x000fe200078e0a04 */
[C---:B------:R-:W-:Y:S01]  /*0ec0*/  LEA.HI R0, R7.reuse, R7, RZ, 0x1 ;  /* 0x0000000707007211 */ /* 0x040fe200078f08ff */
[----:B------:R-:W-:Y:S01]  /*0ed0*/  IMAD.SHL.U32 R18, R7, 0x8, RZ ;  /* 0x0000000807127824 */ /* 0x000fe200078e00ff */
[----:B------:R-:W-:Y:S01]  /*0ee0*/  LOP3.LUT R3, R3, 0x1c0, RZ, 0xc0, !PT ;  /* 0x000001c003037812 */ /* 0x000fe200078ec0ff */
[----:B------:R-:W-:Y:S01]  /*0ef0*/  IMAD.SHL.U32 R5, R5, 0x40, RZ ;  /* 0x0000004005057824 */ /* 0x000fe200078e00ff */
[----:B------:R-:W-:Y:S01]  /*0f00*/  STL [R1+0x70], RZ ;  /* 0x000070ff01007387 */ /* 0x000fe20000100800 */
[----:B------:R-:W-:-:S02]  /*0f10*/  LOP3.LUT R0, R0, 0x1ffffffe, RZ, 0xc0, !PT ;  /* 0x1ffffffe00007812 */ /* 0x000fc400078ec0ff */
[----:B------:R-:W-:Y:S01]  /*0f20*/  SHF.R.U32.HI R10, RZ, 0x3, R3 ;  /* 0x00000003ff0a7819 */ /* 0x000fe20000011603 */
[----:B------:R-:W-:Y:S01]  /*0f30*/  STL [R1+0x14], RZ ;  /* 0x000014ff01007387 */ /* 0x000fe20000100800 */
[----:B------:R-:W-:-:S03]  /*0f40*/  LOP3.LUT R3, R3, 0x38, R18, 0xf8, !PT ;  /* 0x0000003803037812 */ /* 0x000fc600078ef812 */
[----:B------:R0:W-:Y:S01]  /*0f50*/  STL [R1+0x5c], R4 ;  /* 0x00005c0401007387 */ /* 0x0001e20000100800 */
[C---:B------:R-:W-:Y:S02]  /*0f60*/  IMAD.SHL.U32 R152, R7.reuse, 0x4, RZ ;  /* 0x0000000407987824 */ /* 0x040fe400078e00ff */
[----:B------:R-:W-:Y:S01]  /*0f70*/  IMAD.IADD R0, R7, 0x1, -R0 ;  /* 0x0000000107007824 */ /* 0x000fe200078e0a00 */
[----:B0-----:R-:W-:Y:S01]  /*0f80*/  LOP3.LUT R4, R5, 0xfffffe00, RZ, 0xc0, !PT ;  /* 0xfffffe0005047812 */ /* 0x001fe200078ec0ff */
[----:B------:R-:W-:-:S03]  /*0f90*/  VIADD R5, R152, 0x10 ;  /* 0x0000001098057836 */ /* 0x000fc60000000000 */
[----:B------:R-:W-:Y:S01]  /*0fa0*/  LOP3.LUT R3, R4, R3, R10, 0xf6, !PT ;  /* 0x0000000304037212 */ /* 0x000fe200078ef60a */
[----:B------:R0:W-:Y:S01]  /*0fb0*/  STL [R1+0x60], R4 ;  /* 0x0000600401007387 */ /* 0x0001e20000100800 */
[----:B------:R-:W-:-:S03]  /*0fc0*/  IMAD R0, R0, 0x8, R9 ;  /* 0x0000000800007824 */ /* 0x000fc600078e0209 */
[----:B------:R-:W-:Y:S01]  /*0fd0*/  IMAD R3, R3, 0x2, R2 ;  /* 0x0000000203037824 */ /* 0x000fe200078e0202 */
[----:B------:R1:W-:Y:S01]  /*0fe0*/  STL [R1+0x18], R5 ;  /* 0x0000180501007387 */ /* 0x0003e20000100800 */
[----:B0-----:R-:W-:-:S05]  /*0ff0*/  IMAD.SHL.U32 R4, R6, 0x8, RZ ;  /* 0x0000000806047824 */ /* 0x001fca00078e00ff */
[----:B------:R1:W-:Y:S04]  /*1000*/  STL [R1+0x80], R4 ;  /* 0x0000800401007387 */ /* 0x0003e80000100800 */
[----:B------:R1:W-:Y:S04]  /*1010*/  STL [R1+0x4c], R0 ;  /* 0x00004c0001007387 */ /* 0x0003e80000100800 */
[----:B------:R1:W-:Y:S02]  /*1020*/  STL [R1+0x78], R3 ;  /* 0x0000780301007387 */ /* 0x0003e40000100800 */
.L_x_13669:
[----:B------:R-:W-:Y:S05]  /*1030*/  YIELD ;  /* 0x0000000000007946 */ /* 0x000fea0003800000 */
[----:B------:R-:W-:Y:S01]  /*1040*/  ULDC.64 UR4, c[0x0][0xa28] ;  /* 0x00028a0000047ab9 */ /* 0x000fe20000000a00 */
[----:B01----:R-:W0:Y:S01]  /*1050*/  LDC.64 R6, c[0x0][0xa08] ;  /* 0x00028200ff067b82 */ /* 0x003e220000000a00 */
[----:B------:R-:W-:Y:S01]  /*1060*/  ISETP.NE.U32.AND P1, PT, RZ, UR4, PT ;  /* 0x00000004ff007c0c */ /* 0x000fe2000bf25070 */
[----:B------:R-:W-:Y:S02]  /*1070*/  IMAD.MOV.U32 R12, RZ, RZ, RZ ;  /* 0x000000ffff0c7224 */ /* 0x000fe400078e00ff */
[----:B---3--:R-:W-:Y:S01]  /*1080*/  IMAD.MOV.U32 R32, RZ, RZ, RZ ;  /* 0x000000ffff207224 */ /* 0x008fe200078e00ff */
[----:B------:R-:W-:Y:S01]  /*1090*/  ISETP.NE.AND.EX P1, PT, RZ, UR5, PT, P1 ;  /* 0x00000005ff007c0c */ /* 0x000fe2000bf25310 */
[----:B------:R-:W-:-:S02]  /*10a0*/  ULDC.64 UR4, c[0x0][0xa18] ;  /* 0x0002860000047ab9 */ /* 0x000fc40000000a00 */
[----:B------:R-:W-:-:S04]  /*10b0*/  ISETP.NE.U32.AND P2, PT, RZ, UR4, PT ;  /* 0x00000004ff007c0c */ /* 0x000fc8000bf45070 */
[----:B------:R-:W-:Y:S01]  /*10c0*/  ISETP.NE.AND.EX P2, PT, RZ, UR5, PT, P2 ;  /* 0x00000005ff007c0c */ /* 0x000fe2000bf45320 */
[----:B------:R-:W-:Y:S02]  /*10d0*/  ULDC.64 UR4, c[0x0][0xa08] ;  /* 0x0002820000047ab9 */ /* 0x000fe40000000a00 */
[----:B------:R-:W-:-:S03]  /*10e0*/  ISETP.NE.U32.AND P0, PT, RZ, UR4, PT ;  /* 0x00000004ff007c0c */ /* 0x000fc6000bf05070 */
[----:B-1----:R-:W1:Y:S01]  /*10f0*/  @P1 LDC.64 R4, c[0x0][0xa28] ;  /* 0x00028a00ff041b82 */ /* 0x002e620000000a00 */
[----:B0-----:R-:W-:-:S07]  /*1100*/  IMAD.WIDE R10, R31, 0x4, R6 ;  /* 0x000000041f0a7825 */ /* 0x001fce00078e0206 */
[----:B------:R-:W0:Y:S01]  /*1110*/  @P2 LDC.64 R8, c[0x0][0xa18] ;  /* 0x00028600ff082b82 */ /* 0x000e220000000a00 */
[----:B------:R-:W-:Y:S01]  /*1120*/  ULDC UR4, c[0x0][0x288] ;  /* 0x0000a20000047ab9 */ /* 0x000fe20000000800 */
[----:B------:R-:W-:Y:S01]  /*1130*/  ISETP.NE.AND.EX P0, PT, RZ, UR5, PT, P0 ;  /* 0x00000005ff007c0c */ /* 0x000fe2000bf05300 */
[----:B----4-:R-:W-:Y:S01]  /*1140*/  IMAD.U32 R0, RZ, RZ, UR4 ;  /* 0x00000004ff007e24 */ /* 0x010fe2000f8e00ff */
[----:B------:R-:W-:-:S11]  /*1150*/  ULDC.64 UR4, c[0x0][0x418] ;  /* 0x0001060000047ab9 */ /* 0x000fd60000000a00 */
[----:B--2---:R2:W5:Y:S01]  /*1160*/  @P0 LDG.E R32, desc[UR40][R10.64] ;  /* 0x000000280a200981 */ /* 0x004562000c1e1900 */
[----:B-1----:R-:W-:-:S05]  /*1170*/  @P1 IMAD.WIDE R4, R31, 0x4, R4 ;  /* 0x000000041f041825 */ /* 0x002fca00078e0204 */
[----:B------:R2:W5:Y:S01]  /*1180*/  @P1 LDG.E R12, desc[UR40][R4.64] ;  /* 0x00000028040c1981 */ /* 0x000562000c1e1900 */
[----:B0-----:R-:W-:-:S05]  /*1190*/  @P2 IMAD.WIDE R6, R31, 0x4, R8 ;  /* 0x000000041f062825 */ /* 0x001fca00078e0208 */
[----:B------:R-:W3:Y:S01]  /*11a0*/  @P2 LDG.E R0, desc[UR40][R6.64] ;  /* 0x0000002806002981 */ /* 0x000ee2000c1e1900 */
        /* <DEDUP_REMOVED lines=9> */
[----:B---3--:R2:W-:Y:S01]  /*1240*/  STL [R1+0x8], R0 ;  /* 0x0000080001007387 */ /* 0x0085e20000100800 */
[----:B------:R-:W-:Y:S01]  /*1250*/  IMAD.MOV.U32 R15, RZ, RZ, R0 ;  /* 0x000000ffff0f7224 */ /* 0x000fe200078e0000 */
[----:B------:R-:W-:Y:S06]  /*1260*/  @P2 BRA `(.L_x_13468) ;  /* 0x0000000000282947 */ /* 0x000fec0003800000 */
[----:B------:R-:W-:Y:S02]  /*1270*/  ULDC.64 UR4, c[0x0][0xa00] ;  /* 0x0002800000047ab9 */ /* 0x000fe40000000a00 */
[----:B------:R-:W-:-:S04]  /*1280*/  ISETP.NE.U32.AND P1, PT, RZ, UR4, PT ;  /* 0x00000004ff007c0c */ /* 0x000fc8000bf25070 */
[----:B------:R-:W-:-:S13]  /*1290*/  ISETP.NE.AND.EX P1, PT, RZ, UR5, PT, P1 ;  /* 0x00000005ff007c0c */ /* 0x000fda000bf25310 */
[----:B------:R-:W-:Y:S05]  /*12a0*/  @!P1 BRA `(.L_x_13468) ;  /* 0x0000000000189947 */ /* 0x000fea0003800000 */
[----:B--2---:R-:W0:Y:S02]  /*12b0*/  LDC.64 R4, c[0x0][0xa00] ;  /* 0x00028000ff047b82 */ /* 0x004e240000000a00 */
[----:B0-----:R-:W-:-:S05]  /*12c0*/  IMAD.WIDE R4, R31, 0x4, R4 ;  /* 0x000000041f047825 */ /* 0x001fca00078e0204 */
[----:B------:R-:W2:Y:S04]  /*12d0*/  LDG.E R0, desc[UR40][R4.64] ;  /* 0x0000002804007981 */ /* 0x000ea8000c1e1900 */
[----:B------:R-:W2:Y:S02]  /*12e0*/  LDG.E R3, desc[UR40][R4.64+0x4] ;  /* 0x0000042804037981 */ /* 0x000ea4000c1e1900 */
[----:B--2---:R-:W-:-:S05]  /*12f0*/  IMAD.IADD R15, R3, 0x1, -R0 ;  /* 0x00000001030f7824 */ /* 0x004fca00078e0a00 */
[----:B------:R0:W-:Y:S02]  /*1300*/  STL [R1+0x8], R15 ;  /* 0x0000080f01007387 */ /* 0x0001e40000100800 */
.L_x_13468:
[C---:B------:R-:W-:Y:S01]  /*1310*/  LOP3.LUT R34, R30.reuse, 0xffff, RZ, 0xc0, !PT ;  /* 0x0000ffff1e227812 */ /* 0x040fe200078ec0ff */
[----:B------:R-:W-:Y:S01]  /*1320*/  ULDC.64 UR4, c[0x0][0xa20] ;  /* 0x0002880000047ab9 */ /* 0x000fe20000000a00 */
[----:B------:R1:W-:Y:S01]  /*1330*/  STL [R1+0x6c], R31 ;  /* 0x00006c1f01007387 */ /* 0x0003e20000100800 */
[----:B------:R-:W-:Y:S02]  /*1340*/  ISETP.NE.U32.AND P1, PT, RZ, UR4, PT ;  /* 0x00000004ff007c0c */ /* 0x000fe4000bf25070 */
[C---:B------:R-:W-:Y:S01]  /*1350*/  LOP3.LUT R3, R30.reuse, 0xff000000, RZ, 0xc0, !PT ;  /* 0xff0000001e037812 */ /* 0x040fe200078ec0ff */
[----:B------:R1:W-:Y:S01]  /*1360*/  STL [R1+0x64], R34 ;  /* 0x0000642201007387 */ /* 0x0003e20000100800 */
[----:B------:R-:W-:Y:S02]  /*1370*/  ISETP.NE.AND.EX P1, PT, RZ, UR5, PT, P1 ;  /* 0x00000005ff007c0c */ /* 0x000fe4000bf25310 */
[----:B--2---:R-:W-:Y:S02]  /*1380*/  LOP3.LUT R0, R30, 0xff0000, RZ, 0xc0, !PT ;  /* 0x00ff00001e007812 */ /* 0x004fe400078ec0ff */
[----:B------:R-:W-:-:S04]  /*1390*/  SHF.R.U32.HI R3, RZ, 0x8, R3 ;  /* 0x00000008ff037819 */ /* 0x000fc80000011603 */
[----:B------:R-:W-:-:S05]  /*13a0*/  LEA.HI R13, R0, R3, RZ, 0x10 ;  /* 0x00000003000d7211 */ /* 0x000fca00078f80ff */
[----:B-1----:R-:W-:Y:S05]  /*13b0*/  @!P1 BRA `(.L_x_13469) ;  /* 0x0000000000109947 */ /* 0x002fea0003800000 */
[----:B------:R-:W1:Y:S02]  /*13c0*/  LDC.64 R4, c[0x0][0xa20] ;  /* 0x00028800ff047b82 */ /* 0x000e640000000a00 */
[----:B-1----:R-:W-:-:S05]  /*13d0*/  IMAD.WIDE R4, R31, 0x4, R4 ;  /* 0x000000041f047825 */ /* 0x002fca00078e0204 */
[----:B------:R1:W5:Y:S01]  /*13e0*/  LDG.E R33, desc[UR40][R4.64] ;  /* 0x0000002804217981 */ /* 0x000362000c1e1900 */
[----:B------:R-:W-:Y:S05]  /*13f0*/  BRA `(.L_x_13470) ;  /* 0x0000000000107947 */ /* 0x000fea0003800000 */
.L_x_13469:
[----:B------:R-:W-:Y:S05]  /*1400*/  @!P0 BRA `(.L_x_13470) ;  /* 0x00000000000c8947 */ /* 0x000fea0003800000 */
[----:B------:R-:W2:Y:S04]  /*1410*/  LDG.E R0, desc[UR40][R10.64] ;  /* 0x000000280a007981 */ /* 0x000ea8000c1e1900 */
[----:B------:R-:W2:Y:S02]  /*1420*/  LDG.E R33, desc[UR40][R10.64+0x4] ;  /* 0x000004280a217981 */ /* 0x000ea4000c1e1900 */
[----:B--2---:R-:W-:-:S07]  /*1430*/  IMAD.IADD R33, R33, 0x1, -R0 ;  /* 0x0000000121217824 */ /* 0x004fce00078e0a00 */
.L_x_13470:
[----:B------:R-:W-:Y:S01]  /*1440*/  ULDC.64 UR4, c[0x0][0xa10] ;  /* 0x0002840000047ab9 */ /* 0x000fe20000000a00 */
[----:B-1----:R-:W1:Y:S01]  /*1450*/  LDC R4, c[0x0][0x448] ;  /* 0x00011200ff047b82 */ /* 0x002e620000000800 */
        /* <DEDUP_REMOVED lines=14> */
[----:B------:R-:W-:Y:S01]  /*1540*/  IMAD.IADD R12, R33, 0x1, -R12 ;  /* 0x00000001210c7824 */ /* 0x000fe200078e0a0c */
[----:B------:R-:W1:Y:S01]  /*1550*/  LDC.64 R4, c[0x0][0x9e0] ;  /* 0x00027800ff047b82 */ /* 0x000e620000000a00 */
[----:B------:R-:W-:-:S05]  /*1560*/  IMAD R20, R29, 0xc0, RZ ;  /* 0x000000c01d147824 */ /* 0x000fca00078e02ff */
[----:B------:R4:W-:Y:S05]  /*1570*/  STL [R1+0x1c], R20 ;  /* 0x00001c1401007387 */ /* 0x0009ea0000100800 */
[----:B------:R-:W0:Y:S08]  /*1580*/  @P1 LDC R11, c[0x0][0x44c] ;  /* 0x00011300ff0b1b82 */ /* 0x000e300000000800 */
[----:B------:R-:W3:Y:S01]  /*1590*/  @P1 LDC R10, c[0x0][0x450] ;  /* 0x00011400ff0a1b82 */ /* 0x000ee20000000800 */
[----:B-1----:R-:W-:Y:S01]  /*15a0*/  ISETP.GE.AND P2, PT, R5, 0x1, PT ;  /* 0x000000010500780c */ /* 0x002fe20003f46270 */
[----:B--2---:R-:W-:-:S02]  /*15b0*/  @P0 IMAD.IADD R25, R3, 0x1, -R0 ;  /* 0x0000000103190824 */ /* 0x004fc400078e0a00 */
[----:B------:R-:W-:Y:S02]  /*15c0*/  VIADD R0, R20, 0xbf ;  /* 0x000000bf14007836 */ /* 0x000fe40000000000 */
[----:B------:R-:W-:Y:S02]  /*15d0*/  IMAD.IADD R14, R12, 0x1, R25 ;  /* 0x000000010c0e7824 */ /* 0x000fe400078e0219 */
[----:B0-----:R-:W-:-:S03]  /*15e0*/  @P1 IMAD.HI.U32 R3, R0, R11, RZ ;  /* 0x0000000b00031227 */ /* 0x001fc600078e00ff */
[----:B------:R4:W-:Y:S01]  /*15f0*/  STL [R1+0xc], R14 ;  /* 0x00000c0e01007387 */ /* 0x0009e20000100800 */
[----:B------:R-:W-:Y:S01]  /*1600*/  IMAD.MOV.U32 R6, RZ, RZ, R0 ;  /* 0x000000ffff067224 */ /* 0x000fe200078e0000 */
[----:B---3--:R-:W-:Y:S01]  /*1610*/  @P1 SHF.R.U32.HI R6, RZ, R10, R3 ;  /* 0x0000000aff061219 */ /* 0x008fe20000011603 */
[C---:B------:R-:W-:Y:S01]  /*1620*/  VIADD R0, R14.reuse, 0x7f ;  /* 0x0000007f0e007836 */ /* 0x040fe20000000000 */
[----:B------:R-:W-:-:S04]  /*1630*/  IADD3 R91, R14, 0x1, -R15 ;  /* 0x000000010e5b7810 */ /* 0x000fc80007ffe80f */
[----:B------:R-:W-:Y:S01]  /*1640*/  SHF.R.S32.HI R3, RZ, 0x1f, R0 ;  /* 0x0000001fff037819 */ /* 0x000fe20000011400 */
[----:B------:R-:W-:-:S03]  /*1650*/  IMAD.IADD R9, R91, 0x1, R6 ;  /* 0x000000015b097824 */ /* 0x000fc600078e0206 */
[----:B------:R-:W-:Y:S01]  /*1660*/  LEA.HI R3, R3, R0, RZ, 0x7 ;  /* 0x0000000003037211 */ /* 0x000fe200078f38ff */
[----:B------:R-:W-:-:S03]  /*1670*/  IMAD.IADD R4, R9, 0x1, R4 ;  /* 0x0000000109047824 */ /* 0x000fc600078e0204 */
        /* <DEDUP_REMOVED lines=13> */
.L_x_13473:
[----:B------:R-:W-:-:S13]  /*1750*/  ISETP.NE.AND P0, PT, R5, 0x1, PT ;  /* 0x000000010500780c */ /* 0x000fda0003f05270 */
[----:B------:R-:W0:Y:S02]  /*1760*/  @P0 LDC.64 R6, c[0x0][0x9e8] ;  /* 0x00027a00ff060b82 */ /* 0x000e240000000a00 */
[----:B0-----:R-:W-:-:S05]  /*1770*/  @P0 IMAD.HI.U32 R6, R0, R6, RZ ;  /* 0x0000000600060227 */ /* 0x001fca00078e00ff */
[----:B------:R-:W-:-:S07]  /*1780*/  @P0 SHF.R.U32.HI R0, RZ, R7, R6 ;  /* 0x00000007ff000219 */ /* 0x000fce0000011606 */
.L_x_13474:
[----:B------:R-:W-:Y:S05]  /*1790*/  BSYNC B0 ;  /* 0x0000000000007941 */ /* 0x000fea0003800000 */
.L_x_13472:
[----:B------:R-:W-:-:S05]  /*17a0*/  IMAD R3, R0, R5, R5 ;  /* 0x0000000500037224 */ /* 0x000fca00078e0205 */
[----:B------:R-:W-:-:S07]  /*17b0*/  VIMNMX R4, R4, R3, PT ;  /* 0x0000000304047248 */ /* 0x000fce0003fe0100 */
.L_x_13471:
        /* <DEDUP_REMOVED lines=25> */
.L_x_13477:
[----:B------:R-:W-:-:S13]  /*1950*/  ISETP.NE.AND P0, PT, R5, 0x1, PT ;  /* 0x000000010500780c */ /* 0x000fda0003f05270 */
[----:B------:R-:W0:Y:S02]  /*1960*/  @P0 LDC.64 R6, c[0x0][0x9e8] ;  /* 0x00027a00ff060b82 */ /* 0x000e240000000a00 */
[----:B0-----:R-:W-:-:S05]  /*1970*/  @P0 IMAD.HI.U32 R4, R0, R6, RZ ;  /* 0x0000000600040227 */ /* 0x001fca00078e00ff */
[----:B------:R-:W-:-:S07]  /*1980*/  @P0 SHF.R.U32.HI R0, RZ, R7, R4 ;  /* 0x00000007ff000219 */ /* 0x000fce0000011604 */
.L_x_13478:
[----:B------:R-:W-:Y:S05]  /*1990*/  BSYNC B0 ;  /* 0x0000000000007941 */ /* 0x000fea0003800000 */
.L_x_13476:
[----:B------:R-:W-:-:S05]  /*19a0*/  IMAD R0, R0, R5, RZ ;  /* 0x0000000500007224 */ /* 0x000fca00078e02ff */
[----:B------:R-:W-:-:S07]  /*19b0*/  VIMNMX R3, R3, R0, !PT ;  /* 0x0000000003037248 */ /* 0x000fce0007fe0100 */
.L_x_13475:
        /* <DEDUP_REMOVED lines=43> */
.L_x_13480:
[----:B------:R-:W-:Y:S05]  /*1c70*/  BSYNC B0 ;  /* 0x0000000000007941 */ /* 0x000fea0003800000 */
.L_x_13479:
        /* <DEDUP_REMOVED lines=36> */
.L_x_13483:
[----:B------:R-:W-:Y:S05]  /*1ec0*/  BSYNC B6 ;  /* 0x0000000000067941 */ /* 0x000fea0003800000 */
.L_x_13482:
        /* <DEDUP_REMOVED lines=20> */
.L_x_13485:
[----:B------:R-:W-:Y:S05]  /*2010*/  BSYNC B6 ;  /* 0x0000000000067941 */ /* 0x000fea0003800000 */
.L_x_13484:
[----:B------:R-:W-:Y:S01]  /*2020*/  ULDC.64 UR4, c[0x0][0x9f8] ;  /* 0x00027e0000047ab9 */ /* 0x000fe20000000a00 */
[----:B------:R-:W2:Y:S01]  /*2030*/  LDL R12, [R1+0x5c] ;  /* 0x00005c00010c7983 */ /* 0x000ea20000100800 */
[----:B------:R-:W-:Y:S01]  /*2040*/  ISETP.NE.U32.AND P0, PT, RZ, UR4, PT ;  /* 0x00000004ff007c0c */ /* 0x000fe2000bf05070 */
[----:B------:R-:W0:Y:S02]  /*2050*/  LDC.64 R4, c[0x0][0x300] ;  /* 0x0000c000ff047b82 */ /* 0x000e240000000a00 */
[----:B------:R-:W3:Y:S01]  /*2060*/  LDL R14, [R1+0x60] ;  /* 0x00006000010e7983 */ /* 0x000ee20000100800 */
[----:B------:R-:W-:Y:S01]  /*2070*/  ISETP.NE.AND.EX P0, PT, RZ, UR5, PT, P0 ;  /* 0x00000005ff007c0c */ /* 0x000fe2000bf05300 */
[----:B------:R-:W-:Y:S01]  /*2080*/  IMAD.IADD R32, R32, 0x1, R33 ;  /* 0x0000000120207824 */ /* 0x000fe200078e0221 */
[----:B------:R-:W-:Y:S01]  /*2090*/  ULDC.64 UR4, c[0x0][0xa08] ;  /* 0x0002820000047ab9 */ /* 0x000fe20000000a00 */
[----:B------:R-:W1:Y:S01]  /*20a0*/  S2R R20, SR_TID.X ;  /* 0x0000000000147919 */ /* 0x000e620000002100 */
[----:B------:R-:W-:Y:S01]  /*20b0*/  SHF.R.S32.HI R19, RZ, 0x1f, R18 ;  /* 0x0000001fff137819 */ /* 0x000fe20000011412 */
[----:B------:R-:W4:Y:S08]  /*20c0*/  LDC R63, c[0x0][0x3f4] ;  /* 0x0000fd00ff3f7b82 */ /* 0x000f300000000800 */
[----:B------:R-:W1:Y:S01]  /*20d0*/  @P0 LDC.64 R6, c[0x0][0x9f8] ;  /* 0x00027e00ff060b82 */ /* 0x000e620000000a00 */
[----:B------:R-:W-:-:S07]  /*20e0*/  SHF.R.S32.HI R35, RZ, 0x1f, R17 ;  /* 0x0000001fff237819 */ /* 0x000fce0000011411 */
[----:B------:R-:W4:Y:S01]  /*20f0*/  LDC.64 R68, c[0x0][0x408] ;  /* 0x00010200ff447b82 */ /* 0x000f220000000a00 */
[----:B-1----:R-:W-:-:S05]  /*2100*/  @P0 IMAD.WIDE R6, R31, 0x4, R6 ;  /* 0x000000041f060825 */ /* 0x002fca00078e0206 */
[----:B------:R1:W3:Y:S01]  /*2110*/  @P0 LDG.E R31, desc[UR40][R6.64] ;  /* 0x00000028061f0981 */ /* 0x0002e2000c1e1900 */
[----:B------:R-:W-:Y:S01]  /*2120*/  SHF.R.S32.HI R33, RZ, 0x1f, R32 ;  /* 0x0000001fff217819 */ /* 0x000fe20000011420 */
[-C--:B0-----:R-:W-:Y:S01]  /*2130*/  IMAD.WIDE.U32 R8, R32, R4.reuse, RZ ;  /* 0x0000000420087225 */ /* 0x081fe200078e00ff */
[----:B------:R-:W-:Y:S02]  /*2140*/  ISETP.NE.U32.AND P0, PT, RZ, UR4, PT ;  /* 0x00000004ff007c0c */ /* 0x000fe4000bf05070 */
[----:B------:R-:W-:Y:S01]  /*2150*/  SHF.R.U32.HI R36, RZ, 0x7, R20 ;  /* 0x00000007ff247819 */ /* 0x000fe20000011614 */
[----:B------:R-:W-:Y:S01]  /*2160*/  IMAD R0, R33, R4, RZ ;  /* 0x0000000421007224 */ /* 0x000fe200078e02ff */
[----:B------:R-:W-:Y:S01]  /*2170*/  ISETP.NE.AND.EX P0, PT, RZ, UR5, PT, P0 ;  /* 0x00000005ff007c0c */ /* 0x000fe2000bf05300 */
[----:B------:R-:W-:Y:S01]  /*2180*/  ULDC.64 UR4, c[0x0][0x308] ;  /* 0x0000c20000047ab9 */ /* 0x000fe20000000a00 */
[----:B------:R-:W-:Y:S01]  /*2190*/  ISETP.NE.AND P6, PT, R36, 0x1, PT ;  /* 0x000000012400780c */ /* 0x000fe20003fc5270 */
[----:B------:R-:W-:-:S04]  /*21a0*/  IMAD R3, R32, R5, R0 ;  /* 0x0000000520037224 */ /* 0x000fc800078e0200 */
[----:B------:R-:W-:Y:S02]  /*21b0*/  IMAD.IADD R9, R9, 0x1, R3 ;  /* 0x0000000109097824 */ /* 0x000fe400078e0203 */
[----:B-1----:R-:W-:-:S04]  /*21c0*/  IMAD.WIDE.U32 R6, R34, UR4, R8 ;  /* 0x0000000422067c25 */ /* 0x002fc8000f8e0008 */
[----:B------:R-:W-:Y:S01]  /*21d0*/  IMAD R57, R34, UR5, R7 ;  /* 0x0000000522397c24 */ /* 0x000fe2000f8e0207 */
[----:B------:R-:W-:Y:S01]  /*21e0*/  ULDC.64 UR4, c[0x0][0x310] ;  /* 0x0000c40000047ab9 */ /* 0x000fe20000000a00 */
[----:B------:R-:W-:Y:S02]  /*21f0*/  IMAD.MOV.U32 R56, RZ, RZ, R6 ;  /* 0x000000ffff387224 */ /* 0x000fe400078e0006 */
[----:B------:R-:W0:Y:S01]  /*2200*/  LDC.64 R6, c[0x0][0x3f8] ;  /* 0x0000fe00ff067b82 */ /* 0x000e220000000a00 */
[C---:B------:R-:W-:Y:S01]  /*2210*/  IMAD.WIDE.U32 R8, R17.reuse, R4, R18 ;  /* 0x0000000411087225 */ /* 0x040fe200078e0012 */
[--C-:B------:R-:W-:Y:S02]  /*2220*/  SHF.R.S32.HI R153, RZ, 0x1f, R152.reuse ;  /* 0x0000001fff997819 */ /* 0x100fe40000011498 */
[C---:B------:R-:W-:Y:S01]  /*2230*/  SHF.L.U64.HI R74, R4.reuse, 0x7, R5 ;  /* 0x00000007044a7819 */ /* 0x040fe20000010205 */
[----:B------:R-:W-:Y:S02]  /*2240*/  IMAD.SHL.U32 R73, R4, 0x80, RZ ;  /* 0x0000008004497824 */ /* 0x000fe400078e00ff */
[----:B0-----:R-:W-:-:S04]  /*2250*/  IMAD.WIDE.U32 R52, R17, R6, R152 ;  /* 0x0000000611347225 */ /* 0x001fc800078e0098 */
[C---:B----4-:R-:W-:Y:S01]  /*2260*/  IMAD.WIDE.U32 R20, R17.reuse, R68, R152 ;  /* 0x0000004411147225 */ /* 0x050fe200078e0098 */
[----:B------:R-:W-:Y:S02]  /*2270*/  LOP3.LUT R22, R22, 0xfffffffb, RZ, 0xc0, !PT ;  /* 0xfffffffb16167812 */ /* 0x000fe400078ec0ff */
[----:B------:R-:W-:Y:S01]  /*2280*/  SHF.L.U64.HI R72, R6, 0x7, R7 ;  /* 0x0000000706487819 */ /* 0x000fe20000010207 */
[----:B------:R-:W-:Y:S02]  /*2290*/  VIADD R66, R18, 0x20 ;  /* 0x0000002012427836 */ /* 0x000fe40000000000 */
[----:B------:R-:W-:Y:S02]  /*22a0*/  IMAD.SHL.U32 R71, R6, 0x80, RZ ;  /* 0x0000008006477824 */ /* 0x000fe400078e00ff */
[----:B------:R-:W-:Y:S02]  /*22b0*/  VIADD R64, R36, 0x8 ;  /* 0x0000000824407836 */ /* 0x000fe40000000000 */
[C---:B--2---:R-:W-:Y:S01]  /*22c0*/  IMAD.SHL.U32 R70, R12.reuse, 0x40, RZ ;  /* 0x000000400c467824 */ /* 0x044fe200078e00ff */
[----:B------:R-:W-:Y:S01]  /*22d0*/  LOP3.LUT P1, RZ, R12, 0x4, RZ, 0xc0, !PT ;  /* 0x000000040cff7812 */ /* 0x000fe2000782c0ff */
[----:B------:R-:W-:Y:S01]  /*22e0*/  VIADD R12, R17, 0x60 ;  /* 0x00000060110c7836 */ /* 0x000fe20000000000 */
[----:B---3--:R-:W-:-:S02]  /*22f0*/  SHF.R.S32.HI R0, RZ, 0x1f, R31 ;  /* 0x0000001fff007819 */ /* 0x008fc4000001141f */
[----:B------:R-:W-:Y:S02]  /*2300*/  SEL R31, R31, RZ, !P0 ;  /* 0x000000ff1f1f7207 */ /* 0x000fe40004000000 */
[----:B------:R-:W-:-:S03]  /*2310*/  SEL R3, R0, RZ, !P0 ;  /* 0x000000ff00037207 */ /* 0x000fc60004000000 */
[----:B------:R-:W-:-:S04]  /*2320*/  IMAD.WIDE.U32 R56, R31, UR4, R56 ;  /* 0x000000041f387c25 */ /* 0x000fc8000f8e0038 */
[----:B------:R-:W-:Y:S01]  /*2330*/  IMAD R0, R3, UR4, RZ ;  /* 0x0000000403007c24 */ /* 0x000fe2000f8e02ff */
[----:B------:R-:W-:-:S03]  /*2340*/  IADD3 R76, P0, R56, R8, RZ ;  /* 0x00000008384c7210 */ /* 0x000fc60007f1e0ff */
[----:B------:R-:W-:Y:S01]  /*2350*/  IMAD R77, R31, UR5, R0 ;  /* 0x000000051f4d7c24 */ /* 0x000fe2000f8e0200 */
[----:B------:R-:W-:Y:S05]  /*2360*/  @!P6 WARPSYNC.ALL ;  /* 0x000000000000e948 */ /* 0x000fea0003800000 */
[----:B------:R-:W-:Y:S01]  /*2370*/  ULDC.64 UR4, c[0x0][0x330] ;  /* 0x0000cc0000047ab9 */ /* 0x000fe20000000a00 */
[----:B------:R-:W-:Y:S02]  /*2380*/  IMAD R0, R35, R4, RZ ;  /* 0x0000000423007224 */ /* 0x000fe400078e02ff */
[----:B------:R-:W-:-:S04]  /*2390*/  IMAD.WIDE.U32 R10, R34, UR4, R18 ;  /* 0x00000004220a7c25 */ /* 0x000fc8000f8e0012 */
[----:B------:R-:W-:Y:S01]  /*23a0*/  IMAD R11, R34, UR5, R11 ;  /* 0x00000005220b7c24 */ /* 0x000fe2000f8e020b */
[----:B------:R-:W-:Y:S01]  /*23b0*/  ULDC.64 UR4, c[0x0][0x338] ;  /* 0x0000ce0000047ab9 */ /* 0x000fe20000000a00 */
[----:B------:R-:W0:Y:S01]  /*23c0*/  S2R R34, SR_TID.X ;  /* 0x0000000000227919 */ /* 0x000e220000002100 */
[----:B------:R-:W-:Y:S02]  /*23d0*/  IMAD R0, R17, R5, R0 ;  /* 0x0000000511007224 */ /* 0x000fe400078e0200 */
[----:B------:R-:W-:Y:S02]  /*23e0*/  IMAD.IADD R77, R57, 0x1, R77 ;  /* 0x00000001394d7824 */ /* 0x000fe400078e024d */
[----:B------:R-:W-:-:S03]  /*23f0*/  IMAD R3, R3, UR4, RZ ;  /* 0x0000000403037c24 */ /* 0x000fc6000f8e02ff */
[----:B------:R-:W-:Y:S02]  /*2400*/  IADD3.X R75, R77, R9, R0, P0, !PT ;  /* 0x000000094d4b7210 */ /* 0x000fe400007fe400 */
[----:B------:R-:W-:Y:S01]  /*2410*/  ISETP.GE.AND P0, PT, R18, R63, PT ;  /* 0x0000003f1200720c */ /* 0x000fe20003f06270 */
[----:B------:R-:W-:Y:S02]  /*2420*/  IMAD R15, R31, UR5, R3 ;  /* 0x000000051f0f7c24 */ /* 0x000fe4000f8e0203 */
[----:B------:R-:W-:Y:S01]  /*2430*/  IMAD R0, R35, R6, RZ ;  /* 0x0000000623007224 */ /* 0x000fe200078e02ff */
[----:B------:R-:W-:Y:S01]  /*2440*/  SEL R3, R63, RZ, P0 ;  /* 0x000000ff3f037207 */ /* 0x000fe20000000000 */
[----:B------:R-:W-:Y:S01]  /*2450*/  IMAD.WIDE.U32 R54, R31, UR4, R10 ;  /* 0x000000041f367c25 */ /* 0x000fe2000f8e000a */
[----:B------:R-:W-:Y:S01]  /*2460*/  SHF.R.S32.HI R65, RZ, 0x1f, R12 ;  /* 0x0000001fff417819 */ /* 0x000fe2000001140c */
[----:B------:R-:W-:Y:S02]  /*2470*/  ULDC UR4, c[0x0][0x2f4] ;  /* 0x0000bd0000047ab9 */ /* 0x000fe40000000800 */
[----:B------:R-:W-:-:S02]  /*2480*/  IMAD R9, R17, R7, R0 ;  /* 0x0000000711097224 */ /* 0x000fc400078e0200 */
[----:B------:R-:W-:Y:S02]  /*2490*/  IMAD R0, R35, R68, RZ ;  /* 0x0000004423007224 */ /* 0x000fe400078e02ff */
[----:B------:R-:W-:Y:S02]  /*24a0*/  IMAD.IADD R3, R18, 0x1, R3 ;  /* 0x0000000112037824 */ /* 0x000fe400078e0203 */
[----:B------:R-:W-:-:S04]  /*24b0*/  IMAD.WIDE.U32 R30, R17, R6, R18 ;  /* 0x00000006111e7225 */ /* 0x000fc800078e0012 */
[----:B------:R-:W-:Y:S01]  /*24c0*/  IMAD R13, R17, R69, R0 ;  /* 0x00000045110d7224 */ /* 0x000fe200078e0200 */
[----:B------:R-:W-:Y:S01]  /*24d0*/  SHF.R.S32.HI R0, RZ, 0x1f, R3 ;  /* 0x0000001fff007819 */ /* 0x000fe20000011403 */
[----:B------:R-:W-:Y:S02]  /*24e0*/  IMAD.SHL.U32 R12, R12, 0x40, RZ ;  /* 0x000000400c0c7824 */ /* 0x000fe400078e00ff */
[----:B------:R-:W-:Y:S02]  /*24f0*/  IMAD.IADD R53, R53, 0x1, R9 ;  /* 0x0000000135357824 */ /* 0x000fe400078e0209 */
[----:B------:R-:W-:Y:S01]  /*2500*/  IMAD.IADD R31, R9, 0x1, R31 ;  /* 0x00000001091f7824 */ /* 0x000fe200078e021f */
[----:B-----5:R-:W-:Y:S01]  /*2510*/  SHF.R.S32.HI R9, RZ, 0x1f, R24 ;  /* 0x0000001fff097819 */ /* 0x020fe20000011418 */
[----:B0-----:R-:W-:Y:S01]  /*2520*/  VIADD R37, R34, 0xffffff80 ;  /* 0xffffff8022257836 */ /* 0x001fe20000000000 */
[----:B------:R-:W-:Y:S02]  /*2530*/  LEA.HI R3, R0, R3, RZ, 0x3 ;  /* 0x0000000300037211 */ /* 0x000fe400078f18ff */
[----:B------:R-:W-:Y:S01]  /*2540*/  LOP3.LUT R12, R12, 0x1c0, RZ, 0xc0, !PT ;  /* 0x000001c00c0c7812 */ /* 0x000fe200078ec0ff */
[----:B------:R-:W-:Y:S01]  /*2550*/  IMAD R0, R9, R6, RZ ;  /* 0x0000000609007224 */ /* 0x000fe200078e02ff */
[----:B------:R-:W-:-:S02]  /*2560*/  LOP3.LUT R70, R70, 0x1c0, RZ, 0xc0, !PT ;  /* 0x000001c046467812 */ /* 0x000fc400078ec0ff */
[----:B------:R-:W-:Y:S02]  /*2570*/  SHF.R.S32.HI R34, RZ, 0x1f, R37 ;  /* 0x0000001fff227819 */ /* 0x000fe40000011425 */
[----:B------:R-:W-:Y:S01]  /*2580*/  LOP3.LUT R4, R12, 0x38, R3, 0xf8, !PT ;  /* 0x000000380c047812 */ /* 0x000fe200078ef803 */
[C---:B------:R-:W-:Y:S01]  /*2590*/  VIADD R12, R17.reuse, 0x60 ;  /* 0x00000060110c7836 */ /* 0x040fe20000000000 */
[----:B------:R-:W-:Y:S01]  /*25a0*/  SHF.R.U32.HI R67, RZ, 0x3, R70 ;  /* 0x00000003ff437819 */ /* 0x000fe20000011646 */
[----:B------:R-:W-:Y:S01]  /*25b0*/  IMAD R5, R24, R7, R0 ;  /* 0x0000000718057224 */ /* 0x000fe200078e0200 */
[--C-:B------:R-:W-:Y:S02]  /*25c0*/  LOP3.LUT R0, R70, 0x18, R18.reuse, 0xf8, !PT ;  /* 0x0000001846007812 */ /* 0x100fe400078ef812 */
[----:B------:R-:W-:Y:S01]  /*25d0*/  LEA.HI R34, R34, R37, RZ, 0x5 ;  /* 0x0000002522227211 */ /* 0x000fe200078f28ff */
[----:B------:R-:W-:Y:S01]  /*25e0*/  IMAD.SHL.U32 R12, R12, 0x40, RZ ;  /* 0x000000400c0c7824 */ /* 0x000fe200078e00ff */
[----:B------:R-:W-:Y:S01]  /*25f0*/  LOP3.LUT R0, R0, R67, RZ, 0x3c, !PT ;  /* 0x0000004300007212 */ /* 0x000fe200078e3cff */
[----:B------:R-:W-:Y:S01]  /*2600*/  IMAD.WIDE.U32 R10, R17, R68, R18 ;  /* 0x00000044110a7225 */ /* 0x000fe200078e0012 */
[----:B------:R-:W-:-:S02]  /*2610*/  SHF.R.S32.HI R34, RZ, 0x5, R34 ;  /* 0x00000005ff227819 */ /* 0x000fc40000011422 */
[----:B------:R-:W-:Y:S01]  /*2620*/  LOP3.LUT R12, R12, 0x1c0, RZ, 0xc0, !PT ;  /* 0x000001c00c0c7812 */ /* 0x000fe200078ec0ff */
[----:B------:R-:W-:Y:S02]  /*2630*/  IMAD.IADD R21, R21, 0x1, R13 ;  /* 0x0000000115157824 */ /* 0x000fe400078e020d */
[----:B------:R-:W-:Y:S02]  /*2640*/  IMAD.IADD R11, R13, 0x1, R11 ;  /* 0x000000010d0b7824 */ /* 0x000fe400078e020b */
[-C--:B------:R-:W-:Y:S02]  /*2650*/  IMAD R9, R9, R68.reuse, RZ ;  /* 0x0000004409097224 */ /* 0x080fe400078e02ff */
[----:B------:R-:W-:Y:S01]  /*2660*/  IMAD R62, R34, 0x200, R0 ;  /* 0x00000200223e7824 */ /* 0x000fe200078e0200 */
[----:B------:R-:W-:Y:S01]  /*2670*/  LOP3.LUT R0, R70, 0x38, R3, 0xf8, !PT ;  /* 0x0000003846007812 */ /* 0x000fe200078ef803 */
[C---:B------:R-:W-:Y:S01]  /*2680*/  IMAD R7, R24.reuse, R69, R9 ;  /* 0x0000004518077224 */ /* 0x040fe200078e0209 */
[----:B------:R-:W-:Y:S01]  /*2690*/  SHF.R.U32.HI R12, RZ, 0x3, R12 ;  /* 0x00000003ff0c7819 */ /* 0x000fe2000001160c */
[----:B------:R-:W-:Y:S01]  /*26a0*/  IMAD.WIDE.U32 R20, R24, R68, R20 ;  /* 0x0000004418147225 */ /* 0x000fe200078e0014 */
[----:B------:R-:W-:-:S03]  /*26b0*/  @P1 LOP3.LUT R22, R22, 0x4, RZ, 0xfc, !PT ;  /* 0x0000000416161812 */ /* 0x000fc600078efcff */
[----:B------:R-:W-:Y:S01]  /*26c0*/  IMAD.WIDE.U32 R10, R24, R68, R10 ;  /* 0x00000044180a7225 */ /* 0x000fe200078e000a */
[----:B------:R-:W-:Y:S02]  /*26d0*/  IADD3 R8, P1, R17, R32, RZ ;  /* 0x0000002011087210 */ /* 0x000fe40007f3e0ff */
[----:B------:R-:W-:Y:S01]  /*26e0*/  LOP3.LUT R0, R0, R67, RZ, 0x3c, !PT ;  /* 0x0000004300007212 */ /* 0x000fe200078e3cff */
[----:B------:R-:W-:Y:S01]  /*26f0*/  IMAD.WIDE.U32 R52, R24, R6, R52 ;  /* 0x0000000618347225 */ /* 0x000fe200078e0034 */
[----:B------:R-:W-:-:S03]  /*2700*/  LOP3.LUT R12, R4, R12, RZ, 0x3c, !PT ;  /* 0x0000000c040c7212 */ /* 0x000fc600078e3cff */
[----:B------:R-:W-:-:S04]  /*2710*/  IMAD.WIDE.U32 R30, R24, R6, R30 ;  /* 0x00000006181e7225 */ /* 0x000fc800078e001e */
[----:B------:R-:W-:Y:S02]  /*2720*/  IMAD.IADD R59, R21, 0x1, R7 ;  /* 0x00000001153b7824 */ /* 0x000fe400078e0207 */
[----:B------:R-:W-:Y:S01]  /*2730*/  IMAD.IADD R58, R7, 0x1, R11 ;  /* 0x00000001073a7824 */ /* 0x000fe200078e020b */
[----:B------:R-:W-:Y:S01]  /*2740*/  LOP3.LUT R7, R3, 0xfffffff8, RZ, 0xc0, !PT ;  /* 0xfffffff803077812 */ /* 0x000fe200078ec0ff */
[----:B------:R-:W-:Y:S01]  /*2750*/  IMAD.X R9, R35, 0x1, R33, P1 ;  /* 0x0000000123097824 */ /* 0x000fe200008e0621 */
[----:B------:R-:W-:Y:S01]  /*2760*/  SHF.L.U64.HI R69, R68, 0x7, R69 ;  /* 0x0000000744457819 */ /* 0x000fe20000010245 */
[----:B------:R-:W-:Y:S01]  /*2770*/  IMAD.IADD R61, R53, 0x1, R5 ;  /* 0x00000001353d7824 */ /* 0x000fe200078e0205 */
[----:B------:R-:W-:Y:S01]  /*2780*/  SHF.R.S32.HI R6, RZ, 0x3, R3 ;  /* 0x00000003ff067819 */ /* 0x000fe20000011403 */
[----:B------:R-:W-:Y:S01]  /*2790*/  IMAD.IADD R60, R5, 0x1, R31 ;  /* 0x00000001053c7824 */ /* 0x000fe200078e021f */
[----:B------:R-:W-:Y:S01]  /*27a0*/  @!P6 BAR.SYNC.DEFER_BLOCKING 0x9, 0x100 ;  /* 0x024400000000eb1d */ /* 0x000fe20000010000 */
[----:B------:R-:W-:Y:S01]  /*27b0*/  IMAD R4, R34, 0x200, R0 ;  /* 0x0000020022047824 */ /* 0x000fe200078e0200 */
[----:B------:R-:W-:Y:S01]  /*27c0*/  ISETP.GE.AND P1, PT, R18, UR4, PT ;  /* 0x0000000412007c0c */ /* 0x000fe2000bf26270 */
[----:B------:R-:W-:Y:S01]  /*27d0*/  IMAD.SHL.U32 R68, R68, 0x80, RZ ;  /* 0x0000008044447824 */ /* 0x000fe200078e00ff */
[----:B------:R-:W-:Y:S01]  /*27e0*/  ISETP.GE.AND P2, PT, R66, UR4, PT ;  /* 0x0000000442007c0c */ /* 0x000fe2000bf46270 */
[----:B------:R-:W-:Y:S01]  /*27f0*/  IMAD.SHL.U32 R63, R63, 0x2, RZ ;  /* 0x000000023f3f7824 */ /* 0x000fe200078e00ff */
[----:B------:R-:W-:Y:S01]  /*2800*/  SHF.R.S32.HI R5, RZ, 0x1f, R7 ;  /* 0x0000001fff057819 */ /* 0x000fe20000011407 */
[----:B------:R-:W-:-:S02]  /*2810*/  IMAD.IADD R3, R14, 0x1, R12 ;  /* 0x000000010e037824 */ /* 0x000fc400078e020c */
[----:B------:R-:W-:-:S08]  /*2820*/  IMAD.IADD R0, R55, 0x1, R15 ;  /* 0x0000000137007824 */ /* 0x000fd000078e020f */
.L_x_13535:
[----:B------:R-:W2:Y:S01]  /*2830*/  LDL R35, [R1+0x5c] ;  /* 0x00005c0001237983 */ /* 0x000ea20000100800 */
[----:B0-----:R-:W0:Y:S01]  /*2840*/  LDC.64 R86, c[0x0][0x300] ;  /* 0x0000c000ff567b82 */ /* 0x001e220000000a00 */
[----:B------:R-:W-:Y:S01]  /*2850*/  VIADD R33, R27, 0xffffffff ;  /* 0xffffffff1b217836 */ /* 0x000fe20000000000 */
[----:B------:R-:W-:Y:S01]  /*2860*/  LOP3.LUT R22, R22, 0xfffffffd, RZ, 0xc0, !PT ;  /* 0xfffffffd16167812 */ /* 0x000fe200078ec0ff */
[----:B------:R-:W-:Y:S05]  /*2870*/  YIELD ;  /* 0x0000000000007946 */ /* 0x000fea0003800000 */
[----:B------:R-:W1:Y:S01]  /*2880*/  LDC.64 R80, c[0x0][0x2e8] ;  /* 0x0000ba00ff507b82 */ /* 0x000e620000000a00 */
[----:B------:R-:W-:Y:S01]  /*2890*/  SHF.R.S32.HI R34, RZ, 0x1f, R33 ;  /* 0x0000001fff227819 */ /* 0x000fe20000011421 */
[-C--:B------:R-:W-:Y:S01]  /*28a0*/  IMAD R12, R74, R33.reuse, RZ ;  /* 0x000000214a0c7224 */ /* 0x080fe200078e02ff */
[----:B------:R-:W-:Y:S01]  /*28b0*/  BSSY B0, `(.L_x_13486) ;  /* 0x00002fc000007945 */ /* 0x000fe20003800000 */
[----:B------:R-:W-:-:S04]  /*28c0*/  IMAD.WIDE.U32 R14, R73, R33, RZ ;  /* 0x00000021490e7225 */ /* 0x000fc800078e00ff */
[----:B------:R-:W3:Y:S01]  /*28d0*/  LDC R88, c[0x0][0x3f4] ;  /* 0x0000fd00ff587b82 */ /* 0x000ee20000000800 */
[----:B------:R-:W-:Y:S02]  /*28e0*/  IMAD R85, R34, R73, R12 ;  /* 0x0000004922557224 */ /* 0x000fe400078e020c */
[----:B------:R-:W-:Y:S02]  /*28f0*/  IMAD.MOV.U32 R84, RZ, RZ, R14 ;  /* 0x000000ffff547224 */ /* 0x000fe400078e000e */
[----:B------:R-:W-:Y:S01]  /*2900*/  IMAD.IADD R85, R15, 0x1, R85 ;  /* 0x000000010f557824 */ /* 0x000fe200078e0255 */
[----:B------:R-:W-:Y:S01]  /*2910*/  IADD3 R15, P3, R76, R14, RZ ;  /* 0x0000000e4c0f7210 */ /* 0x000fe20007f7e0ff */
[----:B0-----:R-:W-:Y:S02]  /*2920*/  IMAD R27, R87, 0x60, RZ ;  /* 0x00000060571b7824 */ /* 0x001fe400078e02ff */
[----:B------:R-:W-:-:S04]  /*2930*/  IMAD.WIDE.U32 R12, R86, 0x60, R84 ;  /* 0x00000060560c7825 */ /* 0x000fc800078e0054 */
[----:B------:R-:W-:Y:S01]  /*2940*/  IMAD.X R32, R85, 0x1, R75, P3 ;  /* 0x0000000155207824 */ /* 0x000fe200018e064b */
[----:B------:R-:W-:Y:S02]  /*2950*/  IADD3 R12, P4, R76, R12, RZ ;  /* 0x0000000c4c0c7210 */ /* 0x000fe40007f9e0ff */
[-C--:B-1----:R-:W-:Y:S02]  /*2960*/  LEA R38, P3, R15, R80.reuse, 0x1 ;  /* 0x000000500f267211 */ /* 0x082fe400078608ff */
[----:B------:R-:W-:Y:S01]  /*2970*/  IADD3.X R14, R75, R13, R27, P4, !PT ;  /* 0x0000000d4b0e7210 */ /* 0x000fe200027fe41b */
[----:B------:R-:W-:Y:S01]  /*2980*/  IMAD R13, R23, 0x2000, R62 ;  /* 0x00002000170d7824 */ /* 0x000fe200078e023e */
[----:B------:R-:W-:Y:S01]  /*2990*/  LEA R36, P4, R12, R80, 0x1 ;  /* 0x000000500c247211 */ /* 0x000fe200078808ff */
[----:B------:R-:W-:Y:S01]  /*29a0*/  IMAD.MOV.U32 R27, RZ, RZ, R33 ;  /* 0x000000ffff1b7224 */ /* 0x000fe200078e0021 */
[-C--:B------:R-:W-:Y:S01]  /*29b0*/  LEA.HI.X R39, R15, R81.reuse, R32, 0x1, P3 ;  /* 0x000000510f277211 */ /* 0x080fe200018f0c20 */
[C---:B------:R-:W-:Y:S01]  /*29c0*/  VIADD R79, R13.reuse, 0x20 ;  /* 0x000000200d4f7836 */ /* 0x040fe20000000000 */
[----:B---3--:R-:W-:Y:S01]  /*29d0*/  ISETP.GE.AND P3, PT, R88, 0x1, PT ;  /* 0x000000015800780c */ /* 0x008fe20003f66270 */
[----:B------:R-:W-:Y:S01]  /*29e0*/  IMAD R82, R13, 0x2, R26 ;  /* 0x000000020d527824 */ /* 0x000fe200078e021a */
[----:B------:R-:W-:-:S02]  /*29f0*/  LEA.HI.X R37, R12, R81, R14, 0x1, P4 ;  /* 0x000000510c257211 */ /* 0x000fc400020f0c0e */
[----:B------:R-:W-:-:S13]  /*2a00*/  ISETP.GT.AND P4, PT, R33, R28, PT ;  /* 0x0000001c2100720c */ /* 0x000fda0003f84270 */
[----:B------:R-:W-:Y:S02]  /*2a10*/  @P4 LOP3.LUT R22, R22, 0x2, RZ, 0xfc, !PT ;  /* 0x0000000216164812 */ /* 0x000fe400078efcff */
[----:B--2---:R-:W-:-:S13]  /*2a20*/  LOP3.LUT P5, RZ, R35, 0x4, RZ, 0xc0, !PT ;  /* 0x0000000423ff7812 */ /* 0x004fda00078ac0ff */
[----:B------:R-:W-:-:S04]  /*2a30*/  @P5 VIADD R79, R13, 0xffffffe0 ;  /* 0xffffffe00d4f5836 */ /* 0x000fc80000000000 */
[----:B------:R-:W-:Y:S01]  /*2a40*/  IMAD R79, R79, 0x2, R26 ;  /* 0x000000024f4f7824 */ /* 0x000fe200078e021a */
[----:B------:R-:W-:Y:S06]  /*2a50*/  @!P3 BRA `(.L_x_13487) ;  /* 0x0000002c0014b947 */ /* 0x000fec0003800000 */
        /* <DEDUP_REMOVED lines=13> */
[----:B------:R0:W5:Y:S01]  /*2b30*/  LDL R90, [R1+0x18] ;  /* 0x00001800015a7983 */ /* 0x0001620000100800 */
        /* <DEDUP_REMOVED lines=10> */
[----:B0-----:R-:W-:Y:S06]  /*2be0*/  @P4 BRA `(.L_x_13490) ;  /* 0x0000000000504947 */ /* 0x001fec0003800000 */
        /* <DEDUP_REMOVED lines=16> */
[----:B------:R0:W5:Y:S02]  /*2cf0*/  @!P3 LDG.E.64 R84, desc[UR40][R14.64] ;  /* 0x000000280e54b981 */ /* 0x000164000c1e1b00 */
[----:B-----5:R-:W-:-:S13]  /*2d00*/  ISETP.GE.AND P3, PT, R90, R88, PT ;  /* 0x000000585a00720c */ /* 0x020fda0003f66270 */
[----:B------:R0:W5:Y:S04]  /*2d10*/  @!P3 LDG.E.64 R48, desc[UR40][R12.64+0x20] ;  /* 0x000020280c30b981 */ /* 0x000168000c1e1b00 */
[----:B------:R0:W5:Y:S02]  /*2d20*/  @!P3 LDG.E.64 R50, desc[UR40][R14.64+0x20] ;  /* 0x000020280e32b981 */ /* 0x000164000c1e1b00 */
.L_x_13490:
[----:B------:R-:W-:Y:S05]  /*2d30*/  BSYNC B1 ;  /* 0x0000000000017941 */ /* 0x000fea0003800000 */
.L_x_13489:
[----:B0-----:R-:W-:Y:S01]  /*2d40*/  VIADD R12, R17, 0x60 ;  /* 0x00000060110c7836 */ /* 0x001fe20000000000 */
[----:B------:R-:W-:Y:S01]  /*2d50*/  BSSY B1, `(.L_x_13491) ;  /* 0x0000021000017945 */ /* 0x000fe20003800000 */
[----:B-----5:R-:W-:Y:S02]  /*2d60*/  IMAD.MOV.U32 R86, RZ, RZ, R48 ;  /* 0x000000ffff567224 */ /* 0x020fe400078e0030 */
[----:B------:R-:W-:Y:S01]  /*2d70*/  IMAD.MOV.U32 R87, RZ, RZ, R49 ;  /* 0x000000ffff577224 */ /* 0x000fe200078e0031 */
        /* <DEDUP_REMOVED lines=30> */
.L_x_13492:
[----:B------:R-:W-:Y:S05]  /*2f60*/  BSYNC B1 ;  /* 0x0000000000017941 */ /* 0x000fea0003800000 */
.L_x_13491:
[----:B------:R-:W2:Y:S01]  /*2f70*/  LDL R78, [R1+0x10] ;  /* 0x00001000014e7983 */ /* 0x000ea20000100800 */
        /* <DEDUP_REMOVED lines=30> */
[----:B--2---:R-:W-:-:S13]  /*3160*/  ISETP.NE.AND P3, PT, R78, 0x3, PT ;  /* 0x000000034e00780c */ /* 0x004fda0003f65270 */
[----:B------:R-:W-:Y:S05]  /*3170*/  @!P3 BRA `(.L_x_13493) ;  /* 0x000000000004b947 */ /* 0x000fea0003800000 */
[----:B------:R-:W-:Y:S01]  /*3180*/  BPT.TRAP 0x1 ;  /* 0x000000040000795c */ /* 0x000fe20000300000 */
.L_x_13493:
[----:B------:R-:W2:Y:S01]  /*3190*/  LDL R12, [R1+0x14] ;  /* 0x00001400010c7983 */ /* 0x000ea20000100800 */
[----:B------:R-:W-:Y:S01]  /*31a0*/  IMAD R78, R23, 0x8, R2 ;  /* 0x00000008174e7824 */ /* 0x000fe200078e0202 */
[----:B------:R-:W-:Y:S01]  /*31b0*/  BSSY B1, `(.L_x_13494) ;  /* 0x0000004000017945 */ /* 0x000fe20003800000 */
[----:B--2---:R-:W-:-:S04]  /*31c0*/  SHF.L.U32 R90, R12, 0x1f, RZ ;  /* 0x0000001f0c5a7819 */ /* 0x004fc800000006ff */
[----:B------:R-:W0:Y:S02]  /*31d0*/  SYNCS.PHASECHK.TRANS64.TRYWAIT P6, [R78+URZ+0x16890], R90 ;  /* 0x0168905a4e0075a7 */ /* 0x000e2400080c017f */
[----:B0-----:R-:W-:Y:S05]  /*31e0*/  @!P6 BRA `(.L_x_13495) ;  /* 0x000001e40078e947 */ /* 0x001fea0003800000 */
.L_x_13832:
[----:B------:R-:W-:Y:S05]  /*31f0*/  BSYNC B1 ;  /* 0x0000000000017941 */ /* 0x000fea0003800000 */
.L_x_13494:
        /* <DEDUP_REMOVED lines=13> */
[----:B------:R-:W-:Y:S01]  /*32d0*/  SHF.R.U32.HI R101, RZ, 0x10, R81 ;  /* 0x00000010ff657819 */ /* 0x000fe20000011651 */
[C---:B------:R-:W-:Y:S01]  /*32e0*/  IMAD.U32 R81, R14.reuse, 0x10000, RZ ;  /* 0x000100000e517824 */ /* 0x040fe200078e00ff */
[----:B------:R-:W-:Y:S01]  /*32f0*/  LOP3.LUT R99, R14, 0xffff0000, RZ, 0xc0, !PT ;  /* 0xffff00000e637812 */ /* 0x000fe200078ec0ff */
[C---:B------:R-:W-:Y:S01]  /*3300*/  IMAD.U32 R14, R15.reuse, 0x10000, RZ ;  /* 0x000100000f0e7824 */ /* 0x040fe200078e00ff */
[----:B------:R-:W-:-:S02]  /*3310*/  LOP3.LUT R80, R15, 0xffff0000, RZ, 0xc0, !PT ;  /* 0xffff00000f507812 */ /* 0x000fc400078ec0ff */
[----:B------:R-:W-:Y:S02]  /*3320*/  PRMT R15, R44, 0x5432, R100 ;  /* 0x000054322c0f7816 */ /* 0x000fe40000000064 */
        /* <DEDUP_REMOVED lines=8> */
[----:B------:R-:W-:Y:S01]  /*33b0*/  FMUL.FTZ R107, R85, R104 ;  /* 0x00000068556b7220 */ /* 0x000fe20000410000 */
[----:B------:R-:W-:Y:S01]  /*33c0*/  FMUL.FTZ R108, R99, R106 ;  /* 0x0000006a636c7220 */ /* 0x000fe20000410000 */
[----:B------:R-:W-:Y:S01]  /*33d0*/  IMAD.U32 R102, R101, 0x10000, RZ ;  /* 0x0001000065667824 */ /* 0x000fe200078e00ff */
[----:B------:R-:W-:Y:S01]  /*33e0*/  LOP3.LUT R105, R105, 0xffff0000, RZ, 0xc0, !PT ;  /* 0xffff000069697812 */ /* 0x000fe200078ec0ff */
[-C--:B------:R-:W-:Y:S01]  /*33f0*/  FMUL.FTZ R85, R85, R100.reuse ;  /* 0x0000006455557220 */ /* 0x080fe20000410000 */
[----:B------:R-:W-:Y:S01]  /*3400*/  FFMA.FTZ R107, R84, R100, -R107 ;  /* 0x00000064546b7223 */ /* 0x000fe2000001086b */
[-C--:B------:R-:W-:Y:S01]  /*3410*/  FMUL.FTZ R100, R99, R102.reuse ;  /* 0x0000006663647220 */ /* 0x080fe20000410000 */
[----:B------:R-:W-:Y:S01]  /*3420*/  LOP3.LUT R101, R101, 0xffff0000, RZ, 0xc0, !PT ;  /* 0xffff000065657812 */ /* 0x000fe200078ec0ff */
[----:B------:R-:W-:Y:S01]  /*3430*/  FFMA.FTZ R108, R81, R102, -R108 ;  /* 0x00000066516c7223 */ /* 0x000fe2000001086c */
[----:B------:R-:W-:Y:S01]  /*3440*/  LOP3.LUT R12, R12, 0xffff0000, RZ, 0xc0, !PT ;  /* 0xffff00000c0c7812 */ /* 0x000fe200078ec0ff */
[----:B------:R-:W-:-:S02]  /*3450*/  IMAD.U32 R15, R15, 0x10000, RZ ;  /* 0x000100000f0f7824 */ /* 0x000fc400078e00ff */
[----:B------:R-:W-:Y:S01]  /*3460*/  FFMA.FTZ R84, R84, R104, R85 ;  /* 0x0000006854547223 */ /* 0x000fe20000010055 */
        /* <DEDUP_REMOVED lines=14> */
.L_x_13501:
[----:B------:R-:W-:Y:S05]  /*3550*/  BSYNC B3 ;  /* 0x0000000000037941 */ /* 0x000fea0003800000 */
.L_x_13500:
[----:B--2---:R1:W-:Y:S02]  /*3560*/  STG.E.128 desc[UR40][R38.64], R12 ;  /* 0x0000000c26007986 */ /* 0x0043e4000c101d28 */
.L_x_13499:
[----:B------:R-:W-:Y:S05]  /*3570*/  BSYNC B2 ;  /* 0x0000000000027941 */ /* 0x000fea0003800000 */
.L_x_13498:
[----:B------:R-:W-:Y:S05]  /*3580*/  @P2 BRA `(.L_x_13497) ;  /* 0x0000000000d02947 */ /* 0x000fea0003800000 */
[----:B------:R-:W2:Y:S01]  /*3590*/  LDL R80, [R1+0x18] ;  /* 0x0000180001507983 */ /* 0x000ea20000100800 */
[----:B------:R-:W-:Y:S03]  /*35a0*/  BSSY B2, `(.L_x_13502) ;  /* 0x0000031000027945 */ /* 0x000fe60003800000 */
[----:B-1----:R1:W3:Y:S01]  /*35b0*/  LDS.128 R12, [R79+0xe000] ;  /* 0x00e000004f0c7984 */ /* 0x0022e20000000c00 */
[----:B--2---:R-:W-:-:S13]  /*35c0*/  ISETP.GE.AND P4, PT, R80, R88, PT ;  /* 0x000000585000720c */ /* 0x004fda0003f86270 */
[----:B-1-3--:R-:W-:Y:S05]  /*35d0*/  @P4 BRA `(.L_x_13503) ;  /* 0x0000000000b44947 */ /* 0x00afea0003800000 */
[----:B------:R-:W-:Y:S02]  /*35e0*/  SHF.R.U64 R85, R48, 0x10, R49 ;  /* 0x0000001030557819 */ /* 0x000fe40000001231 */
[--C-:B------:R-:W-:Y:S02]  /*35f0*/  SHF.R.U64 R81, R50, 0x10, R51.reuse ;  /* 0x0000001032517819 */ /* 0x100fe40000001233 */
[----:B------:R-:W-:Y:S02]  /*3600*/  SHF.R.U32.HI R48, RZ, 0x10, R51 ;  /* 0x00000010ff307819 */ /* 0x000fe40000011633 */
[----:B------:R-:W-:Y:S01]  /*3610*/  SHF.R.U32.HI R80, RZ, 0x10, R49 ;  /* 0x00000010ff507819 */ /* 0x000fe20000011631 */
[----:B------:R-:W-:Y:S01]  /*3620*/  IMAD.U32 R49, R14, 0x10000, RZ ;  /* 0x000100000e317824 */ /* 0x000fe200078e00ff */
        /* <DEDUP_REMOVED lines=40> */
.L_x_13503:
[----:B------:R-:W-:Y:S05]  /*38b0*/  BSYNC B2 ;  /* 0x0000000000027941 */ /* 0x000fea0003800000 */
.L_x_13502:
[----:B------:R2:W-:Y:S02]  /*38c0*/  STG.E.128 desc[UR40][R38.64+0x40], R12 ;  /* 0x0000400c26007986 */ /* 0x0005e4000c101d28 */
.L_x_13497:
[----:B------:R-:W-:Y:S05]  /*38d0*/  BSYNC B1 ;  /* 0x0000000000017941 */ /* 0x000fea0003800000 */
.L_x_13496:
[----:B------:R-:W-:Y:S05]  /*38e0*/  @P5 BRA `(.L_x_13504) ;  /* 0x0000001c00e05947 */ /* 0x000fea0003800000 */
[----:B------:R-:W-:Y:S04]  /*38f0*/  BSSY B1, `(.L_x_13505) ;  /* 0x0000036000017945 */ /* 0x000fe80003800000 */
[----:B------:R-:W-:Y:S05]  /*3900*/  @P1 BRA `(.L_x_13506) ;  /* 0x0000000000d01947 */ /* 0x000fea0003800000 */
[----:B-12---:R1:W2:Y:S01]  /*3910*/  LDS.128 R12, [R82+0x11000] ;  /* 0x01100000520c7984 */ /* 0x0062a20000000c00 */
        /* <DEDUP_REMOVED lines=49> */
.L_x_13508:
[----:B------:R-:W-:Y:S05]  /*3c30*/  BSYNC B2 ;  /* 0x0000000000027941 */ /* 0x000fea0003800000 */
.L_x_13507:
[----:B--2---:R3:W-:Y:S02]  /*3c40*/  STG.E.128 desc[UR40][R36.64], R12 ;  /* 0x0000000c24007986 */ /* 0x0047e4000c101d28 */
.L_x_13506:
[----:B------:R-:W-:Y:S05]  /*3c50*/  BSYNC B1 ;  /* 0x0000000000017941 */ /* 0x000fea0003800000 */
.L_x_13505:
[----:B------:R-:W-:Y:S05]  /*3c60*/  @P2 BRA `(.L_x_13504) ;  /* 0x0000001c00002947 */ /* 0x000fea0003800000 */
[----:B-12---:R-:W2:Y:S01]  /*3c70*/  LDL R38, [R1+0x18] ;  /* 0x0000180001267983 */ /* 0x006ea20000100800 */
[----:B------:R-:W-:Y:S03]  /*3c80*/  BSSY B1, `(.L_x_13509) ;  /* 0x0000032000017945 */ /* 0x000fe60003800000 */
[----:B---3--:R1:W3:Y:S01]  /*3c90*/  LDS.128 R12, [R79+0x11000] ;  /* 0x011000004f0c7984 */ /* 0x0082e20000000c00 */
[----:B--2---:R-:W-:-:S13]  /*3ca0*/  ISETP.GE.AND P4, PT, R38, R88, PT ;  /* 0x000000582600720c */ /* 0x004fda0003f86270 */
[----:B-1-3--:R-:W-:Y:S05]  /*3cb0*/  @P4 BRA `(.L_x_13510) ;  /* 0x0000000000b84947 */ /* 0x00afea0003800000 */
[----:B------:R-:W-:Y:S02]  /*3cc0*/  SHF.R.U32.HI R38, RZ, 0x10, R35 ;  /* 0x00000010ff267819 */ /* 0x000fe40000011623 */
[----:B------:R-:W-:Y:S02]  /*3cd0*/  SHF.R.U32.HI R40, RZ, 0x10, R33 ;  /* 0x00000010ff287819 */ /* 0x000fe40000011621 */
[----:B------:R-:W-:Y:S01]  /*3ce0*/  SHF.R.U64 R39, R34, 0x10, R35 ;  /* 0x0000001022277819 */ /* 0x000fe20000001223 */
[----:B------:R-:W-:Y:S01]  /*3cf0*/  IMAD.U32 R34, R15, 0x10000, RZ ;  /* 0x000100000f227824 */ /* 0x000fe200078e00ff */
        /* <DEDUP_REMOVED lines=42> */
.L_x_13510:
[----:B------:R-:W-:Y:S05]  /*3fa0*/  BSYNC B1 ;  /* 0x0000000000017941 */ /* 0x000fea0003800000 */
.L_x_13509:
[----:B------:R1:W-:Y:S01]  /*3fb0*/  STG.E.128 desc[UR40][R36.64+0x40], R12 ;  /* 0x0000400c24007986 */ /* 0x0003e2000c101d28 */
[----:B------:R-:W-:Y:S05]  /*3fc0*/  BRA `(.L_x_13504) ;  /* 0x0000001800287947 */ /* 0x000fea0003800000 */
.L_x_13488:
        /* <DEDUP_REMOVED lines=20> */
[CC--:B------:R-:W-:Y:S01]  /*4110*/  ISETP.GE.OR P3, PT, R18.reuse, R88.reuse, P3 ;  /* 0x000000581200720c */ /* 0x0c0fe20001f66670 */
[----:B------:R-:W-:Y:S01]  /*4120*/  BSSY B1, `(.L_x_13511) ;  /* 0x000001b000017945 */ /* 0x000fe20003800000 */
[----:B0-----:R-:W-:Y:S02]  /*4130*/  CS2R R38, SRZ ;  /* 0x0000000000267805 */ /* 0x001fe4000001ff00 */
[----:B------:R-:W-:Y:S02]  /*4140*/  CS2R R42, SRZ ;  /* 0x00000000002a7805 */ /* 0x000fe4000001ff00 */
[----:B------:R-:W-:Y:S02]  /*4150*/  CS2R R40, SRZ ;  /* 0x0000000000287805 */ /* 0x000fe4000001ff00 */
[----:B-1----:R-:W-:Y:S02]  /*4160*/  CS2R R36, SRZ ;  /* 0x0000000000247805 */ /* 0x002fe4000001ff00 */
[----:B------:R-:W-:-:S03]  /*4170*/  ISETP.GE.AND P4, PT, R18, R88, PT ;  /* 0x000000581200720c */ /* 0x000fc60003f86270 */
[----:B------:R-:W-:Y:S10]  /*4180*/  @P3 BRA `(.L_x_13512) ;  /* 0x0000000000503947 */ /* 0x000ff40003800000 */
[----:B------:R-:W0:Y:S01]  /*4190*/  LDC.64 R36, c[0x0][0x3f8] ;  /* 0x0000fe00ff247b82 */ /* 0x000e220000000a00 */
[----:B------:R-:W-:Y:S01]  /*41a0*/  IMAD.MOV.U32 R47, RZ, RZ, R89 ;  /* 0x000000ffff2f7224 */ /* 0x000fe200078e0059 */
[----:B------:R-:W-:Y:S01]  /*41b0*/  ULDC.64 UR4, c[0x0][0x3e8] ;  /* 0x0000fa0000047ab9 */ /* 0x000fe20000000a00 */
[----:B------:R-:W-:Y:S02]  /*41c0*/  IMAD.MOV.U32 R45, RZ, RZ, R78 ;  /* 0x000000ffff2d7224 */ /* 0x000fe400078e004e */
        /* <DEDUP_REMOVED lines=16> */
.L_x_13512:
[----:B------:R-:W-:Y:S05]  /*42d0*/  BSYNC B1 ;  /* 0x0000000000017941 */ /* 0x000fea0003800000 */
.L_x_13511:
[----:B------:R-:W2:Y:S01]  /*42e0*/  LDL R48, [R1+0x10] ;  /* 0x0000100001307983 */ /* 0x000ea20000100800 */
        /* <DEDUP_REMOVED lines=35> */
.L_x_13513:
[----:B------:R-:W2:Y:S01]  /*4520*/  LDL R44, [R1+0x14] ;  /* 0x00001400012c7983 */ /* 0x000ea20000100800 */
[----:B------:R-:W-:Y:S01]  /*4530*/  IMAD R78, R23, 0x8, R2 ;  /* 0x00000008174e7824 */ /* 0x000fe200078e0202 */
[----:B------:R-:W0:Y:S01]  /*4540*/  LDC R94, c[0x0][0x2f4] ;  /* 0x0000bd00ff5e7b82 */ /* 0x000e220000000800 */
[----:B------:R-:W-:Y:S01]  /*4550*/  BSSY B1, `(.L_x_13514) ;  /* 0x0000005000017945 */ /* 0x000fe20003800000 */
[----:B0-----:R-:W-:Y:S01]  /*4560*/  IMAD.IADD R96, R94, 0x1, -R63 ;  /* 0x000000015e607824 */ /* 0x001fe200078e0a3f */
[----:B--2---:R-:W-:-:S04]  /*4570*/  SHF.L.U32 R90, R44, 0x1f, RZ ;  /* 0x0000001f2c5a7819 */ /* 0x004fc800000006ff */
[----:B------:R-:W0:Y:S02]  /*4580*/  SYNCS.PHASECHK.TRANS64.TRYWAIT P5, [R78+URZ+0x16890], R90 ;  /* 0x0168905a4e0075a7 */ /* 0x000e2400080a017f */
[----:B0-----:R-:W-:Y:S05]  /*4590*/  @!P5 BRA `(.L_x_13515) ;  /* 0x000001d000a0d947 */ /* 0x001fea0003800000 */
.L_x_13833:
[----:B------:R-:W-:Y:S05]  /*45a0*/  BSYNC B1 ;  /* 0x0000000000017941 */ /* 0x000fea0003800000 */
.L_x_13514:
        /* <DEDUP_REMOVED lines=17> */
[----:B------:R-:W-:Y:S02]  /*46c0*/  IMAD R45, R23, 0x2000, R4 ;  /* 0x00002000172d7824 */ /* 0x000fe400078e0204 */
[----:B-1----:R-:W-:Y:S01]  /*46d0*/  VIADD R47, R46, 0xffffff80 ;  /* 0xffffff802e2f7836 */ /* 0x002fe20000000000 */
[----:B------:R-:W-:Y:S01]  /*46e0*/  LOP3.LUT R44, R70, 0x38, R97, 0xf8, !PT ;  /* 0x00000038462c7812 */ /* 0x000fe200078ef861 */
[----:B------:R-:W-:-:S03]  /*46f0*/  IMAD R45, R45, 0x2, R2 ;  /* 0x000000022d2d7824 */ /* 0x000fc600078e0202 */
[----:B------:R-:W-:Y:S02]  /*4700*/  SHF.R.S32.HI R46, RZ, 0x1f, R47 ;  /* 0x0000001fff2e7819 */ /* 0x000fe4000001142f */
[----:B------:R-:W-:Y:S02]  /*4710*/  LOP3.LUT R44, R44, R67, RZ, 0x3c, !PT ;  /* 0x000000432c2c7212 */ /* 0x000fe400078e3cff */
[----:B------:R-:W-:-:S04]  /*4720*/  LEA.HI R46, R46, R47, RZ, 0x5 ;  /* 0x0000002f2e2e7211 */ /* 0x000fc800078f28ff */
[----:B------:R-:W-:-:S05]  /*4730*/  SHF.R.S32.HI R46, RZ, 0x5, R46 ;  /* 0x00000005ff2e7819 */ /* 0x000fca000001142e */
[----:B------:R-:W-:-:S04]  /*4740*/  IMAD R44, R46, 0x200, R44 ;  /* 0x000002002e2c7824 */ /* 0x000fc800078e022c */
[----:B------:R-:W-:-:S04]  /*4750*/  IMAD R47, R23, 0x2000, R44 ;  /* 0x00002000172f7824 */ /* 0x000fc800078e022c */
[----:B------:R-:W-:Y:S02]  /*4760*/  IMAD R48, R47, 0x2, R2 ;  /* 0x000000022f307824 */ /* 0x000fe400078e0202 */
[----:B------:R-:W1:Y:S04]  /*4770*/  LDS.128 R44, [R45+0xe400] ;  /* 0x00e400002d2c7984 */ /* 0x000e680000000c00 */
[----:B------:R-:W2:Y:S01]  /*4780*/  LDS.128 R48, [R48+0xe400] ;  /* 0x00e4000030307984 */ /* 0x000ea20000000c00 */
[----:B------:R-:W-:Y:S05]  /*4790*/  @P4 BRA `(.L_x_13519) ;  /* 0x0000000400704947 */ /* 0x000fea0003800000 */
[----:B------:R-:W-:Y:S01]  /*47a0*/  SHF.R.U32.HI R115, RZ, 0x10, R33 ;  /* 0x00000010ff737819 */ /* 0x000fe20000011621 */
[----:B-1----:R-:W-:Y:S01]  /*47b0*/  IMAD.U32 R101, R45, 0x10000, RZ ;  /* 0x000100002d657824 */ /* 0x002fe200078e00ff */
[----:B------:R-:W-:Y:S01]  /*47c0*/  SHF.R.U32.HI R106, RZ, 0x10, R13 ;  /* 0x00000010ff6a7819 */ /* 0x000fe2000001160d */
[----:B--2---:R-:W-:Y:S01]  /*47d0*/  IMAD.U32 R105, R51, 0x10000, RZ ;  /* 0x0001000033697824 */ /* 0x004fe200078e00ff */
[C---:B------:R-:W-:Y:S02]  /*47e0*/  PRMT R115, R99.reuse, 0x5410, R115 ;  /* 0x0000541063737816 */ /* 0x040fe40000000073 */
[----:B------:R-:W-:Y:S01]  /*47f0*/  PRMT R106, R99, 0x5432, R106 ;  /* 0x00005432636a7816 */ /* 0x000fe2000000006a */
[----:B------:R-:W-:Y:S01]  /*4800*/  IMAD.U32 R99, R49, 0x10000, RZ ;  /* 0x0001000031637824 */ /* 0x000fe200078e00ff */
[----:B------:R-:W-:Y:S01]  /*4810*/  SHF.R.U64 R12, R12, 0x10, R13 ;  /* 0x000000100c0c7819 */ /* 0x000fe2000000120d */
[----:B------:R-:W-:Y:S01]  /*4820*/  IMAD.U32 R102, R115, 0x10000, RZ ;  /* 0x0001000073667824 */ /* 0x000fe200078e00ff */
[--C-:B------:R-:W-:Y:S01]  /*4830*/  SHF.R.U64 R13, R14, 0x10, R15.reuse ;  /* 0x000000100e0d7819 */ /* 0x100fe2000000120f */
[----:B------:R-:W-:Y:S01]  /*4840*/  IMAD.U32 R118, R106, 0x10000, RZ ;  /* 0x000100006a767824 */ /* 0x000fe200078e00ff */
[----:B------:R-:W-:Y:S01]  /*4850*/  SHF.R.U32.HI R14, RZ, 0x10, R15 ;  /* 0x00000010ff0e7819 */ /* 0x000fe2000001160f */
[----:B------:R-:W-:Y:S01]  /*4860*/  FMUL.FTZ R122, R99, R102 ;  /* 0x00000066637a7220 */ /* 0x000fe20000410000 */
[----:B------:R-:W-:Y:S01]  /*4870*/  LOP3.LUT R104, R49, 0xffff0000, RZ, 0xc0, !PT ;  /* 0xffff000031687812 */ /* 0x000fe200078ec0ff */
[-C--:B------:R-:W-:Y:S01]  /*4880*/  FMUL.FTZ R49, R99, R118.reuse ;  /* 0x0000007663317220 */ /* 0x080fe20000410000 */
[----:B------:R-:W-:Y:S01]  /*4890*/  LOP3.LUT R115, R115, 0xffff0000, RZ, 0xc0, !PT ;  /* 0xffff000073737812 */ /* 0x000fe200078ec0ff */
[C---:B------:R-:W-:Y:S01]  /*48a0*/  FFMA.FTZ R99, R101.reuse, R118, -R122 ;  /* 0x0000007665637223 */ /* 0x040fe2000001087a */
[----:B------:R-:W-:Y:S01]  /*48b0*/  SHF.R.U64 R15, R34, 0x10, R35 ;  /* 0x00000010220f7819 */ /* 0x000fe20000001223 */
[----:B------:R-:W-:Y:S01]  /*48c0*/  FFMA.FTZ R49, R101, R102, R49 ;  /* 0x0000006665317223 */ /* 0x000fe20000010031 */
[----:B------:R-:W-:Y:S01]  /*48d0*/  LOP3.LUT R119, R106, 0xffff0000, RZ, 0xc0, !PT ;  /* 0xffff00006a777812 */ /* 0x000fe200078ec0ff */
[C---:B------:R-:W-:Y:S01]  /*48e0*/  FMUL.FTZ R121, R104.reuse, R115 ;  /* 0x0000007368797220 */ /* 0x040fe20000410000 */
[----:B------:R-:W-:Y:S01]  /*48f0*/  SHF.R.U32.HI R35, RZ, 0x10, R35 ;  /* 0x00000010ff237819 */ /* 0x000fe20000011623 */
[----:B------:R-:W-:Y:S01]  /*4900*/  IMAD.U32 R102, R47, 0x10000, RZ ;  /* 0x000100002f667824 */ /* 0x000fe200078e00ff */
[----:B------:R-:W-:Y:S01]  /*4910*/  LOP3.LUT R34, R45, 0xffff0000, RZ, 0xc0, !PT ;  /* 0xffff00002d227812 */ /* 0x000fe200078ec0ff */
[-C--:B------:R-:W-:Y:S01]  /*4920*/  FMUL.FTZ R106, R104, R119.reuse ;  /* 0x00000077686a7220 */ /* 0x080fe20000410000 */
[----:B------:R-:W-:Y:S01]  /*4930*/  PRMT R35, R120, 0x5410, R35 ;  /* 0x0000541078237816 */ /* 0x000fe20000000023 */
[----:B------:R-:W-:Y:S01]  /*4940*/  IMAD.U32 R45, R48, 0x10000, RZ ;  /* 0x00010000302d7824 */ /* 0x000fe200078e00ff */
[----:B------:R-:W-:Y:S01]  /*4950*/  PRMT R118, R108, 0x5432, R14 ;  /* 0x000054326c767816 */ /* 0x000fe2000000000e */
[C---:B------:R-:W-:Y:S01]  /*4960*/  FFMA.FTZ R104, R34.reuse, R119, -R121 ;  /* 0x0000007722687223 */ /* 0x040fe20000010879 */
[----:B------:R-:W-:Y:S01]  /*4970*/  FFMA.FTZ R34, R34, R115, R106 ;  /* 0x0000007322227223 */ /* 0x000fe2000001006a */
[----:B------:R-:W-:Y:S01]  /*4980*/  SHF.R.U64 R32, R32, 0x10, R33 ;  /* 0x0000001020207819 */ /* 0x000fe20000001221 */
[----:B------:R-:W-:Y:S01]  /*4990*/  IMAD.U32 R106, R35, 0x10000, RZ ;  /* 0x00010000236a7824 */ /* 0x000fe200078e00ff */
[----:B------:R-:W-:Y:S01]  /*49a0*/  PRMT R13, R117, 0x5410, R13 ;  /* 0x00005410750d7816 */ /* 0x000fe2000000000d */
[----:B------:R-:W-:Y:S01]  /*49b0*/  IMAD.U32 R14, R118, 0x10000, RZ ;  /* 0x00010000760e7824 */ /* 0x000fe200078e00ff */
[----:B------:R-:W-:Y:S01]  /*49c0*/  PRMT R115, R107, 0x5432, R32 ;  /* 0x000054326b737816 */ /* 0x000fe20000000020 */
[----:B------:R-:W-:Y:S01]  /*49d0*/  FMUL.FTZ R117, R105, R106 ;  /* 0x0000006a69757220 */ /* 0x000fe20000410000 */
[----:B------:R-:W-:Y:S01]  /*49e0*/  LOP3.LUT R51, R51, 0xffff0000, RZ, 0xc0, !PT ;  /* 0xffff000033337812 */ /* 0x000fe200078ec0ff */
[-C--:B------:R-:W-:Y:S01]  /*49f0*/  FMUL.FTZ R105, R105, R14.reuse ;  /* 0x0000000e69697220 */ /* 0x080fe20000410000 */
[----:B------:R-:W-:Y:S01]  /*4a00*/  LOP3.LUT R32, R35, 0xffff0000, RZ, 0xc0, !PT ;  /* 0xffff000023207812 */ /* 0x000fe200078ec0ff */
[----:B------:R-:W-:Y:S01]  /*4a10*/  FFMA.FTZ R14, R102, R14, -R117 ;  /* 0x0000000e660e7223 */ /* 0x000fe20000010875 */
[----:B------:R-:W-:Y:S01]  /*4a20*/  LOP3.LUT R118, R118, 0xffff0000, RZ, 0xc0, !PT ;  /* 0xffff000076767812 */ /* 0x000fe200078ec0ff */
[----:B------:R-:W-:Y:S01]  /*4a30*/  FFMA.FTZ R102, R102, R106, R105 ;  /* 0x0000006a66667223 */ /* 0x000fe20000010069 */
[----:B------:R-:W-:Y:S01]  /*4a40*/  PRMT R12, R109, 0x5432, R12 ;  /* 0x000054326d0c7816 */ /* 0x000fe2000000000c */
[----:B------:R-:W-:Y:S01]  /*4a50*/  FMUL.FTZ R120, R51, R32 ;  /* 0x0000002033787220 */ /* 0x000fe20000410000 */
[----:B------:R-:W-:-:S02]  /*4a60*/  IMAD.U32 R106, R115, 0x10000, RZ ;  /* 0x00010000736a7824 */ /* 0x000fc400078e00ff */
[-C--:B------:R-:W-:Y:S01]  /*4a70*/  FMUL.FTZ R122, R51, R118.reuse ;  /* 0x00000076337a7220 */ /* 0x080fe20000410000 */
[----:B------:R-:W-:Y:S01]  /*4a80*/  LOP3.LUT R48, R48, 0xffff0000, RZ, 0xc0, !PT ;  /* 0xffff000030307812 */ /* 0x000fe200078ec0ff */
[----:B------:R-:W-:Y:S01]  /*4a90*/  IMAD.U32 R33, R44, 0x10000, RZ ;  /* 0x000100002c217824 */ /* 0x000fe200078e00ff */
[----:B------:R-:W-:Y:S01]  /*4aa0*/  LOP3.LUT R47, R47, 0xffff0000, RZ, 0xc0, !PT ;  /* 0xffff00002f2f7812 */ /* 0x000fe200078ec0ff */
[----:B------:R-:W-:Y:S01]  /*4ab0*/  IMAD.U32 R101, R46, 0x10000, RZ ;  /* 0x000100002e657824 */ /* 0x000fe200078e00ff */
[----:B------:R-:W-:Y:S01]  /*4ac0*/  PRMT R15, R116, 0x5410, R15 ;  /* 0x00005410740f7816 */ /* 0x000fe2000000000f */
[C---:B------:R-:W-:Y:S01]  /*4ad0*/  IMAD.U32 R116, R12.reuse, 0x10000, RZ ;  /* 0x000100000c747824 */ /* 0x040fe200078e00ff */
[----:B------:R-:W-:Y:S01]  /*4ae0*/  LOP3.LUT R115, R115, 0xffff0000, RZ, 0xc0, !PT ;  /* 0xffff000073737812 */ /* 0x000fe200078ec0ff */
[----:B------:R-:W-:Y:S01]  /*4af0*/  FFMA.FTZ R35, R47, R118, -R120 ;  /* 0x000000762f237223 */ /* 0x000fe20000010878 */
[----:B------:R-:W-:Y:S01]  /*4b00*/  LOP3.LUT R51, R12, 0xffff0000, RZ, 0xc0, !PT ;  /* 0xffff00000c337812 */ /* 0x000fe200078ec0ff */
[C---:B------:R-:W-:Y:S01]  /*4b10*/  FMUL.FTZ R12, R45.reuse, R106 ;  /* 0x0000006a2d0c7220 */ /* 0x040fe20000410000 */
[----:B------:R-:W-:Y:S01]  /*4b20*/  LOP3.LUT R44, R44, 0xffff0000, RZ, 0xc0, !PT ;  /* 0xffff00002c2c7812 */ /* 0x000fe200078ec0ff */
[----:B------:R-:W-:Y:S01]  /*4b30*/  FMUL.FTZ R45, R45, R116 ;  /* 0x000000742d2d7220 */ /* 0x000fe20000410000 */
[----:B------:R-:W-:Y:S01]  /*4b40*/  LOP3.LUT R103, R46, 0xffff0000, RZ, 0xc0, !PT ;  /* 0xffff00002e677812 */ /* 0x000fe200078ec0ff */
[C---:B------:R-:W-:Y:S01]  /*4b50*/  FMUL.FTZ R105, R48.reuse, R115 ;  /* 0x0000007330697220 */ /* 0x040fe20000410000 */
[----:B------:R-:W-:Y:S01]  /*4b60*/  FMUL.FTZ R117, R48, R51 ;  /* 0x0000003330757220 */ /* 0x000fe20000410000 */
[----:B------:R-:W-:-:S02]  /*4b70*/  IMAD.U32 R46, R50, 0x10000, RZ ;  /* 0x00010000322e7824 */ /* 0x000fc400078e00ff */
[----:B------:R-:W-:Y:S01]  /*4b80*/  FFMA.FTZ R47, R47, R32, R122 ;  /* 0x000000202f2f7223 */ /* 0x000fe2000001007a */
[----:B------:R-:W-:Y:S01]  /*4b90*/  IMAD.U32 R48, R15, 0x10000, RZ ;  /* 0x000100000f307824 */ /* 0x000fe200078e00ff */
[----:B------:R-:W-:Y:S01]  /*4ba0*/  LOP3.LUT R50, R50, 0xffff0000, RZ, 0xc0, !PT ;  /* 0xffff000032327812 */ /* 0x000fe200078ec0ff */
[----:B------:R-:W-:Y:S01]  /*4bb0*/  IMAD.U32 R32, R13, 0x10000, RZ ;  /* 0x000100000d207824 */ /* 0x000fe200078e00ff */
[----:B------:R-:W-:Y:S01]  /*4bc0*/  LOP3.LUT R15, R15, 0xffff0000, RZ, 0xc0, !PT ;  /* 0xffff00000f0f7812 */ /* 0x000fe200078ec0ff */
[----:B------:R-:W-:Y:S01]  /*4bd0*/  FFMA.FTZ R12, R33, R116, -R12 ;  /* 0x00000074210c7223 */ /* 0x000fe2000001080c */
[----:B------:R-:W-:Y:S01]  /*4be0*/  LOP3.LUT R13, R13, 0xffff0000, RZ, 0xc0, !PT ;  /* 0xffff00000d0d7812 */ /* 0x000fe200078ec0ff */
[----:B------:R-:W-:Y:S01]  /*4bf0*/  FFMA.FTZ R33, R33, R106, R45 ;  /* 0x0000006a21217223 */ /* 0x000fe2000001002d */
[----:B------:R-:W-:Y:S01]  /*4c00*/  FFMA.FTZ R45, R44, R51, -R105 ;  /* 0x000000332c2d7223 */ /* 0x000fe20000010869 */
[C---:B------:R-:W-:Y:S01]  /*4c10*/  FMUL.FTZ R106, R46.reuse, R48 ;  /* 0x000000302e6a7220 */ /* 0x040fe20000410000 */
[----:B------:R-:W-:Y:S01]  /*4c20*/  FMUL.FTZ R51, R46, R32 ;  /* 0x000000202e337220 */ /* 0x000fe20000410000 */
[C---:B------:R-:W-:Y:S01]  /*4c30*/  FMUL.FTZ R46, R50.reuse, R15 ;  /* 0x0000000f322e7220 */ /* 0x040fe20000410000 */
[----:B------:R-:W-:Y:S01]  /*4c40*/  FMUL.FTZ R50, R50, R13 ;  /* 0x0000000d32327220 */ /* 0x000fe20000410000 */
[----:B------:R-:W-:Y:S01]  /*4c50*/  FFMA.FTZ R44, R44, R115, R117 ;  /* 0x000000732c2c7223 */ /* 0x000fe20000010075 */
[C---:B------:R-:W-:Y:S01]  /*4c60*/  FFMA.FTZ R51, R101.reuse, R48, R51 ;  /* 0x0000003065337223 */ /* 0x040fe20000010033 */
[----:B------:R-:W-:Y:S01]  /*4c70*/  FFMA.FTZ R106, R101, R32, -R106 ;  /* 0x00000020656a7223 */ /* 0x000fe2000001086a */
[C---:B------:R-:W-:Y:S01]  /*4c80*/  FFMA.FTZ R50, R103.reuse, R15, R50 ;  /* 0x0000000f67327223 */ /* 0x040fe20000010032 */
[----:B------:R-:W-:Y:S01]  /*4c90*/  FFMA.FTZ R13, R103, R13, -R46 ;  /* 0x0000000d670d7223 */ /* 0x000fe2000001082e */
        /* <DEDUP_REMOVED lines=12> */
.L_x_13519:
[----:B------:R-:W-:Y:S05]  /*4d60*/  BSYNC B2 ;  /* 0x0000000000027941 */ /* 0x000fea0003800000 */
.L_x_13518:
[----:B------:R-:W-:Y:S02]  /*4d70*/  ISETP.GE.AND P5, PT, R97, R94, PT ;  /* 0x0000005e6100720c */ /* 0x000fe40003fa6270 */
[----:B------:R-:W-:-:S11]  /*4d80*/  P2R R13, PR, RZ, 0x1 ;  /* 0x00000001ff0d7803 */ /* 0x000fd60000000000 */
[--C-:B------:R-:W-:Y:S02]  /*4d90*/  @!P5 SHF.R.S32.HI R12, RZ, 0x1f, R97.reuse ;  /* 0x0000001fff0cd819 */ /* 0x100fe40000011461 */
[----:B------:R-:W-:-:S04]  /*4da0*/  @!P5 IADD3 R88, P0, P6, R56, R88, R97 ;  /* 0x000000583858d210 */ /* 0x000fc80007e1e061 */
[----:B------:R-:W-:Y:S02]  /*4db0*/  @!P5 IADD3.X R100, R77, R100, R12, P0, P6 ;  /* 0x000000644d64d210 */ /* 0x000fe400007ec40c */
[-C--:B------:R-:W-:Y:S02]  /*4dc0*/  LEA R12, P6, R95, R80.reuse, 0x1 ;  /* 0x000000505f0c7211 */ /* 0x080fe400078c08ff */
[----:B------:R-:W-:Y:S02]  /*4dd0*/  ISETP.NE.AND P0, PT, R13, RZ, PT ;  /* 0x000000ff0d00720c */ /* 0x000fe40003f05270 */
[----:B------:R-:W-:Y:S02]  /*4de0*/  LEA.HI.X R13, R95, R81, R98, 0x1, P6 ;  /* 0x000000515f0d7211 */ /* 0x000fe400030f0c62 */
[----:B------:R-:W-:-:S03]  /*4df0*/  @!P5 LEA R14, P6, R88, R80, 0x1 ;  /* 0x00000050580ed211 */ /* 0x000fc600078c08ff */
[----:B-1----:R1:W-:Y:S01]  /*4e00*/  STG.E.128 desc[UR40][R12.64], R44 ;  /* 0x0000002c0c007986 */ /* 0x0023e2000c101d28 */
[----:B------:R-:W-:-:S05]  /*4e10*/  @!P5 LEA.HI.X R15, R88, R81, R100, 0x1, P6 ;  /* 0x00000051580fd211 */ /* 0x000fca00030f0c64 */
[----:B--2---:R1:W-:Y:S04]  /*4e20*/  @!P5 STG.E.128 desc[UR40][R14.64], R48 ;  /* 0x000000300e00d986 */ /* 0x0043e8000c101d28 */
.L_x_13517:
[----:B------:R-:W-:Y:S05]  /*4e30*/  BSYNC B1 ;  /* 0x0000000000017941 */ /* 0x000fea0003800000 */
.L_x_13516:
        /* <DEDUP_REMOVED lines=11> */
[----:B------:R-:W-:Y:S01]  /*4ef0*/  VIADD R32, R17, 0x60 ;  /* 0x0000006011207836 */ /* 0x000fe20000000000 */
[----:B------:R-:W-:Y:S01]  /*4f00*/  IADD3.X R13, R77, R46, R5, P5, P6 ;  /* 0x0000002e4d0d7210 */ /* 0x000fe20002fec405 */
[----:B------:R-:W-:Y:S01]  /*4f10*/  IMAD.SHL.U32 R15, R15, 0x40, RZ ;  /* 0x000000400f0f7824 */ /* 0x000fe200078e00ff */
[----:B------:R-:W-:Y:S01]  /*4f20*/  LEA R44, P5, R12, R80, 0x1 ;  /* 0x000000500c2c7211 */ /* 0x000fe200078a08ff */
[----:B------:R-:W-:Y:S01]  /*4f30*/  IMAD.SHL.U32 R32, R32, 0x40, RZ ;  /* 0x0000004020207824 */ /* 0x000fe200078e00ff */
[----:B------:R-:W-:Y:S02]  /*4f40*/  BSSY B1, `(.L_x_13520) ;  /* 0x000006c000017945 */ /* 0x000fe40003800000 */
[----:B------:R-:W-:-:S02]  /*4f50*/  LEA.HI.X R45, R12, R81, R13, 0x1, P5 ;  /* 0x000000510c2d7211 */ /* 0x000fc400028f0c0d */
[----:B------:R-:W-:Y:S02]  /*4f60*/  SHF.R.S32.HI R13, RZ, 0x1f, R96 ;  /* 0x0000001fff0d7819 */ /* 0x000fe40000011460 */
[----:B------:R-:W-:Y:S02]  /*4f70*/  LOP3.LUT R15, R15, 0x1c0, RZ, 0xc0, !PT ;  /* 0x000001c00f0f7812 */ /* 0x000fe400078ec0ff */
[----:B------:R-:W-:Y:S02]  /*4f80*/  LEA.HI R13, R13, R96, RZ, 0x4 ;  /* 0x000000600d0d7211 */ /* 0x000fe400078f20ff */
[----:B------:R-:W-:Y:S02]  /*4f90*/  LOP3.LUT R32, R32, 0x1c0, RZ, 0xc0, !PT ;  /* 0x000001c020207812 */ /* 0x000fe400078ec0ff */
[----:B------:R-:W-:Y:S02]  /*4fa0*/  LEA.HI.SX32 R13, R13, R6, 0x1c ;  /* 0x000000060d0d7211 */ /* 0x000fe400078fe2ff */
[----:B------:R-:W-:-:S03]  /*4fb0*/  SHF.R.U32.HI R15, RZ, 0x3, R15 ;  /* 0x00000003ff0f7819 */ /* 0x000fc6000001160f */
[----:B------:R-:W-:Y:S02]  /*4fc0*/  IMAD.SHL.U32 R47, R13, 0x8, RZ ;  /* 0x000000080d2f7824 */ /* 0x000fe400078e00ff */
[----:B------:R-:W-:-:S03]  /*4fd0*/  IMAD R13, R23, 0x2000, R3 ;  /* 0x00002000170d7824 */ /* 0x000fc600078e0203 */
[----:B------:R-:W-:Y:S01]  /*4fe0*/  LOP3.LUT R12, R32, 0x38, R47, 0xf8, !PT ;  /* 0x00000038200c7812 */ /* 0x000fe200078ef82f */
[----:B------:R-:W-:-:S03]  /*4ff0*/  IMAD R13, R13, 0x2, R2 ;  /* 0x000000020d0d7824 */ /* 0x000fc600078e0202 */
        /* <DEDUP_REMOVED lines=16> */
[--C-:B------:R-:W-:Y:S01]  /*5100*/  SHF.R.U64 R51, R42, 0x10, R43.reuse ;  /* 0x000000102a337819 */ /* 0x100fe2000000122b */
[C---:B------:R-:W-:Y:S01]  /*5110*/  FMUL.FTZ R50, R48.reuse, R49 ;  /* 0x0000003130327220 */ /* 0x040fe20000410000 */
[----:B------:R-:W-:Y:S01]  /*5120*/  SHF.R.U32.HI R86, RZ, 0x10, R43 ;  /* 0x00000010ff567819 */ /* 0x000fe2000001162b */
[C---:B------:R-:W-:Y:S01]  /*5130*/  IMAD.U32 R43, R35.reuse, 0x10000, RZ ;  /* 0x00010000232b7824 */ /* 0x040fe200078e00ff */
[----:B------:R-:W-:Y:S01]  /*5140*/  LOP3.LUT R41, R35, 0xffff0000, RZ, 0xc0, !PT ;  /* 0xffff000023297812 */ /* 0x000fe200078ec0ff */
[----:B------:R-:W-:Y:S01]  /*5150*/  IMAD.U32 R35, R111, 0x10000, RZ ;  /* 0x000100006f237824 */ /* 0x000fe200078e00ff */
[----:B------:R-:W-:Y:S01]  /*5160*/  SHF.R.U32.HI R88, RZ, 0x10, R39 ;  /* 0x00000010ff587819 */ /* 0x000fe20000011627 */
[----:B-1----:R-:W-:Y:S01]  /*5170*/  IMAD.U32 R39, R13, 0x10000, RZ ;  /* 0x000100000d277824 */ /* 0x002fe200078e00ff */
[----:B------:R-:W-:Y:S01]  /*5180*/  LOP3.LUT R40, R33, 0xffff0000, RZ, 0xc0, !PT ;  /* 0xffff000021287812 */ /* 0x000fe200078ec0ff */
[-C--:B------:R-:W-:Y:S01]  /*5190*/  FMUL.FTZ R48, R48, R35.reuse ;  /* 0x0000002330307220 */ /* 0x080fe20000410000 */
[----:B------:R-:W-:Y:S01]  /*51a0*/  LOP3.LUT R107, R107, 0xffff0000, RZ, 0xc0, !PT ;  /* 0xffff00006b6b7812 */ /* 0x000fe200078ec0ff */
[----:B------:R-:W-:Y:S01]  /*51b0*/  FFMA.FTZ R35, R39, R35, -R50 ;  /* 0x0000002327237223 */ /* 0x000fe20000010832 */
[----:B------:R-:W-:Y:S01]  /*51c0*/  PRMT R109, R109, 0x5410, R86 ;  /* 0x000054106d6d7816 */ /* 0x000fe20000000056 */
[----:B------:R-:W-:Y:S01]  /*51d0*/  FFMA.FTZ R39, R39, R49, R48 ;  /* 0x0000003127277223 */ /* 0x000fe20000010030 */
[----:B------:R-:W-:Y:S01]  /*51e0*/  LOP3.LUT R111, R111, 0xffff0000, RZ, 0xc0, !PT ;  /* 0xffff00006f6f7812 */ /* 0x000fe200078ec0ff */
[----:B------:R-:W-:Y:S01]  /*51f0*/  IMAD.U32 R42, R15, 0x10000, RZ ;  /* 0x000100000f2a7824 */ /* 0x000fe200078e00ff */
[----:B------:R-:W-:Y:S01]  /*5200*/  LOP3.LUT R38, R13, 0xffff0000, RZ, 0xc0, !PT ;  /* 0xffff00000d267812 */ /* 0x000fe200078ec0ff */
[----:B------:R-:W-:Y:S01]  /*5210*/  IMAD.U32 R50, R109, 0x10000, RZ ;  /* 0x000100006d327824 */ /* 0x000fe200078e00ff */
[----:B------:R-:W-:Y:S01]  /*5220*/  PRMT R113, R113, 0x5410, R88 ;  /* 0x0000541071717816 */ /* 0x000fe20000000058 */
[----:B------:R-:W-:Y:S01]  /*5230*/  FMUL.FTZ R49, R40, R111 ;  /* 0x0000006f28317220 */ /* 0x000fe20000410000 */
[----:B------:R-:W-:Y:S01]  /*5240*/  PRMT R110, R110, 0x5410, R51 ;  /* 0x000054106e6e7816 */ /* 0x000fe20000000033 */
[----:B------:R-:W-:Y:S01]  /*5250*/  FMUL.FTZ R51, R40, R107 ;  /* 0x0000006b28337220 */ /* 0x000fe20000410000 */
[----:B------:R-:W-:Y:S01]  /*5260*/  PRMT R108, R108, 0x5410, R87 ;  /* 0x000054106c6c7816 */ /* 0x000fe20000000057 */
[----:B------:R-:W-:Y:S01]  /*5270*/  IMAD.U32 R48, R113, 0x10000, RZ ;  /* 0x0001000071307824 */ /* 0x000fe200078e00ff */
[----:B------:R-:W-:Y:S01]  /*5280*/  SHF.R.U64 R89, R36, 0x10, R37 ;  /* 0x0000001024597819 */ /* 0x000fe20000001225 */
[C---:B------:R-:W-:Y:S01]  /*5290*/  FFMA.FTZ R40, R38.reuse, R111, -R51 ;  /* 0x0000006f26287223 */ /* 0x040fe20000010833 */
[C---:B------:R-:W-:Y:S01]  /*52a0*/  FMUL.FTZ R51, R43.reuse, R50 ;  /* 0x000000322b337220 */ /* 0x040fe20000410000 */
[-C--:B------:R-:W-:Y:S01]  /*52b0*/  FMUL.FTZ R87, R43, R48.reuse ;  /* 0x000000302b577220 */ /* 0x080fe20000410000 */
[----:B------:R-:W-:Y:S01]  /*52c0*/  LOP3.LUT R86, R109, 0xffff0000, RZ, 0xc0, !PT ;  /* 0xffff00006d567812 */ /* 0x000fe200078ec0ff */
[----:B------:R-:W-:Y:S01]  /*52d0*/  FFMA.FTZ R38, R38, R107, R49 ;  /* 0x0000006b26267223 */ /* 0x000fe20000010031 */
[C---:B------:R-:W-:Y:S01]  /*52e0*/  FFMA.FTZ R43, R42.reuse, R48, -R51 ;  /* 0x000000302a2b7223 */ /* 0x040fe20000010833 */
[----:B------:R-:W-:Y:S01]  /*52f0*/  LOP3.LUT R48, R113, 0xffff0000, RZ, 0xc0, !PT ;  /* 0xffff000071307812 */ /* 0x000fe200078ec0ff */
[----:B------:R-:W-:Y:S01]  /*5300*/  FFMA.FTZ R88, R42, R50, R87 ;  /* 0x000000322a587223 */ /* 0x000fe20000010057 */
[----:B------:R-:W-:Y:S01]  /*5310*/  PRMT R112, R112, 0x5410, R89 ;  /* 0x0000541070707816 */ /* 0x000fe20000000059 */
[----:B------:R-:W-:Y:S01]  /*5320*/  FMUL.FTZ R96, R41, R86 ;  /* 0x0000005629607220 */ /* 0x000fe20000410000 */
[----:B------:R-:W-:Y:S01]  /*5330*/  LOP3.LUT R37, R15, 0xffff0000, RZ, 0xc0, !PT ;  /* 0xffff00000f257812 */ /* 0x000fe200078ec0ff */
[----:B------:R-:W-:Y:S01]  /*5340*/  FMUL.FTZ R98, R41, R48 ;  /* 0x0000003029627220 */ /* 0x000fe20000410000 */
[C---:B------:R-:W-:Y:S01]  /*5350*/  LOP3.LUT R36, R32.reuse, 0xffff0000, RZ, 0xc0, !PT ;  /* 0xffff000020247812 */ /* 0x040fe200078ec0ff */
[----:B------:R-:W-:Y:S01]  /*5360*/  IMAD.U32 R33, R32, 0x10000, RZ ;  /* 0x0001000020217824 */ /* 0x000fe200078e00ff */
[C---:B------:R-:W-:Y:S01]  /*5370*/  LOP3.LUT R49, R108.reuse, 0xffff0000, RZ, 0xc0, !PT ;  /* 0xffff00006c317812 */ /* 0x040fe200078ec0ff */
[----:B------:R-:W-:Y:S01]  /*5380*/  IMAD.U32 R50, R108, 0x10000, RZ ;  /* 0x000100006c327824 */ /* 0x000fe200078e00ff */
[C---:B------:R-:W-:Y:S01]  /*5390*/  LOP3.LUT R41, R112.reuse, 0xffff0000, RZ, 0xc0, !PT ;  /* 0xffff000070297812 */ /* 0x040fe200078ec0ff */
[----:B------:R-:W-:-:S02]  /*53a0*/  IMAD.U32 R42, R112, 0x10000, RZ ;  /* 0x00010000702a7824 */ /* 0x000fc400078e00ff */
[C---:B------:R-:W-:Y:S01]  /*53b0*/  FFMA.FTZ R96, R37.reuse, R48, -R96 ;  /* 0x0000003025607223 */ /* 0x040fe20000010860 */
[C---:B------:R-:W-:Y:S01]  /*53c0*/  IMAD.U32 R13, R12.reuse, 0x10000, RZ ;  /* 0x000100000c0d7824 */ /* 0x040fe200078e00ff */
[----:B------:R-:W-:Y:S01]  /*53d0*/  LOP3.LUT R12, R12, 0xffff0000, RZ, 0xc0, !PT ;  /* 0xffff00000c0c7812 */ /* 0x000fe200078ec0ff */
[----:B------:R-:W-:Y:S01]  /*53e0*/  FFMA.FTZ R89, R37, R86, R98 ;  /* 0x0000005625597223 */ /* 0x000fe20000010062 */
[C---:B------:R-:W-:Y:S01]  /*53f0*/  FMUL.FTZ R48, R33.reuse, R50 ;  /* 0x0000003221307220 */ /* 0x040fe20000410000 */
[----:B------:R-:W-:Y:S01]  /*5400*/  FMUL.FTZ R37, R36, R49 ;  /* 0x0000003124257220 */ /* 0x000fe20000410000 */
[----:B------:R-:W-:Y:S01]  /*5410*/  FMUL.FTZ R33, R33, R42 ;  /* 0x0000002a21217220 */ /* 0x000fe20000410000 */
[C---:B------:R-:W-:Y:S01]  /*5420*/  IMAD.U32 R15, R14.reuse, 0x10000, RZ ;  /* 0x000100000e0f7824 */ /* 0x040fe200078e00ff */
[----:B------:R-:W-:Y:S01]  /*5430*/  LOP3.LUT R32, R14, 0xffff0000, RZ, 0xc0, !PT ;  /* 0xffff00000e207812 */ /* 0x000fe200078ec0ff */
[----:B------:R-:W-:Y:S01]  /*5440*/  FMUL.FTZ R51, R36, R41 ;  /* 0x0000002924337220 */ /* 0x000fe20000410000 */
[----:B------:R-:W-:-:S02]  /*5450*/  IMAD.U32 R14, R34, 0x10000, RZ ;  /* 0x00010000220e7824 */ /* 0x000fc400078e00ff */
[----:B------:R-:W-:Y:S01]  /*5460*/  FFMA.FTZ R41, R12, R41, -R37 ;  /* 0x000000290c297223 */ /* 0x000fe20000010825 */
[----:B------:R-:W-:Y:S01]  /*5470*/  LOP3.LUT R34, R34, 0xffff0000, RZ, 0xc0, !PT ;  /* 0xffff000022227812 */ /* 0x000fe200078ec0ff */
[C---:B------:R-:W-:Y:S01]  /*5480*/  FFMA.FTZ R50, R13.reuse, R50, R33 ;  /* 0x000000320d327223 */ /* 0x040fe20000010021 */
[C---:B------:R-:W-:Y:S01]  /*5490*/  LOP3.LUT R37, R110.reuse, 0xffff0000, RZ, 0xc0, !PT ;  /* 0xffff00006e257812 */ /* 0x040fe200078ec0ff */
[----:B------:R-:W-:Y:S01]  /*54a0*/  FFMA.FTZ R48, R13, R42, -R48 ;  /* 0x0000002a0d307223 */ /* 0x000fe20000010830 */
[----:B------:R-:W-:Y:S01]  /*54b0*/  IMAD.U32 R36, R110, 0x10000, RZ ;  /* 0x000100006e247824 */ /* 0x000fe200078e00ff */
[C---:B------:R-:W-:Y:S01]  /*54c0*/  LOP3.LUT R33, R114.reuse, 0xffff0000, RZ, 0xc0, !PT ;  /* 0xffff000072217812 */ /* 0x040fe200078ec0ff */
[----:B------:R-:W-:Y:S02]  /*54d0*/  IMAD.U32 R13, R114, 0x10000, RZ ;  /* 0x00010000720d7824 */ /* 0x000fe400078e00ff */
[----:B------:R-:W-:Y:S01]  /*54e0*/  FFMA.FTZ R51, R12, R49, R51 ;  /* 0x000000310c337223 */ /* 0x000fe20000010033 */
[-C--:B------:R-:W-:Y:S01]  /*54f0*/  FMUL.FTZ R12, R14, R36.reuse ;  /* 0x000000240e0c7220 */ /* 0x080fe20000410000 */
        /* <DEDUP_REMOVED lines=11> */
[----:B------:R-:W-:Y:S02]  /*55b0*/  F2FP.BF16.F32.PACK_AB R15, R96, R43 ;  /* 0x0000002b600f723e */ /* 0x000fe400000010ff */
[----:B------:R-:W-:Y:S02]  /*55c0*/  F2FP.BF16.F32.PACK_AB R33, R38, R39 ;  /* 0x000000272621723e */ /* 0x000fe400000010ff */
[----:B------:R-:W-:Y:S02]  /*55d0*/  F2FP.BF16.F32.PACK_AB R35, R89, R88 ;  /* 0x000000585923723e */ /* 0x000fe400000010ff */
[----:B------:R-:W-:-:S02]  /*55e0*/  F2FP.BF16.F32.PACK_AB R32, R51, R50 ;  /* 0x000000323320723e */ /* 0x000fc400000010ff */
[----:B------:R-:W-:-:S07]  /*55f0*/  F2FP.BF16.F32.PACK_AB R34, R34, R49 ;  /* 0x000000312222723e */ /* 0x000fce00000010ff */
.L_x_13521:
[----:B------:R-:W-:Y:S05]  /*5600*/  BSYNC B1 ;  /* 0x0000000000017941 */ /* 0x000fea0003800000 */
.L_x_13520:
[----:B-1----:R3:W-:Y:S01]  /*5610*/  STG.E.128 desc[UR40][R44.64], R12 ;  /* 0x0000000c2c007986 */ /* 0x0027e2000c101d28 */
[----:B------:R-:W-:-:S13]  /*5620*/  ISETP.GE.AND P4, PT, R47, R94, PT ;  /* 0x0000005e2f00720c */ /* 0x000fda0003f86270 */
[----:B------:R-:W-:Y:S05]  /*5630*/  @P4 BRA `(.L_x_13504) ;  /* 0x00000000008c4947 */ /* 0x000fea0003800000 */
[--C-:B---3--:R-:W-:Y:S02]  /*5640*/  SHF.R.S32.HI R12, RZ, 0x1f, R47.reuse ;  /* 0x0000001fff0c7819 */ /* 0x108fe4000001142f */
[----:B------:R-:W-:-:S04]  /*5650*/  IADD3 R47, P4, P5, R56, R84, R47 ;  /* 0x00000054382f7210 */ /* 0x000fc80007d9e02f */
[----:B------:R-:W-:Y:S02]  /*5660*/  IADD3.X R46, R77, R46, R12, P4, P5 ;  /* 0x0000002e4d2e7210 */ /* 0x000fe400027ea40c */
[----:B------:R-:W-:-:S04]  /*5670*/  LEA R80, P4, R47, R80, 0x1 ;  /* 0x000000502f507211 */ /* 0x000fc800078808ff */
[----:B------:R-:W-:-:S05]  /*5680*/  LEA.HI.X R81, R47, R81, R46, 0x1, P4 ;  /* 0x000000512f517211 */ /* 0x000fca00020f0c2e */
[----:B--2---:R4:W-:Y:S01]  /*5690*/  STG.E.128 desc[UR40][R80.64], R32 ;  /* 0x0000002050007986 */ /* 0x0049e2000c101d28 */
[----:B------:R-:W-:Y:S05]  /*56a0*/  BRA `(.L_x_13504) ;  /* 0x0000000000707947 */ /* 0x000fea0003800000 */
.L_x_13487:
[----:B------:R-:W2:Y:S02]  /*56b0*/  LDL R12, [R1+0x10] ;  /* 0x00001000010c7983 */ /* 0x000ea40000100800 */
[----:B--2---:R-:W-:-:S13]  /*56c0*/  ISETP.NE.AND P3, PT, R12, 0x3, PT ;  /* 0x000000030c00780c */ /* 0x004fda0003f65270 */
[----:B------:R-:W-:Y:S05]  /*56d0*/  @!P3 BRA `(.L_x_13522) ;  /* 0x000000000004b947 */ /* 0x000fea0003800000 */
[----:B------:R-:W-:Y:S01]  /*56e0*/  BPT.TRAP 0x1 ;  /* 0x000000040000795c */ /* 0x000fe20000300000 */
.L_x_13522:
        /* <DEDUP_REMOVED lines=8> */
.L_x_13834:
[----:B------:R-:W-:Y:S05]  /*5770*/  BSYNC B1 ;  /* 0x0000000000017941 */ /* 0x000fea0003800000 */
.L_x_13523:
[----:B------:R-:W-:Y:S01]  /*5780*/  ISETP.GE.AND P4, PT, R17, R83, PT ;  /* 0x000000531100720c */ /* 0x000fe20003f86270 */
[----:B------:R-:W-:-:S12]  /*5790*/  BSSY B1, `(.L_x_13525) ;  /* 0x0000006000017945 */ /* 0x000fd80003800000 */
[----:B------:R-:W-:Y:S05]  /*57a0*/  @P4 BRA `(.L_x_13526) ;  /* 0x0000000000104947 */ /* 0x000fea0003800000 */
[----:B------:R-:W1:Y:S04]  /*57b0*/  @!P1 LDS.128 R12, [R82+0xe000] ;  /* 0x00e00000520c9984 */ /* 0x000e680000000c00 */
[----:B------:R-:W2:Y:S04]  /*57c0*/  @!P2 LDS.128 R32, [R79+0xe000] ;  /* 0x00e000004f20a984 */ /* 0x000ea80000000c00 */
[----:B-1----:R1:W-:Y:S04]  /*57d0*/  @!P1 STG.E.128 desc[UR40][R38.64], R12 ;  /* 0x0000000c26009986 */ /* 0x0023e8000c101d28 */
[----:B--2---:R1:W-:Y:S02]  /*57e0*/  @!P2 STG.E.128 desc[UR40][R38.64+0x40], R32 ;  /* 0x000040202600a986 */ /* 0x0043e4000c101d28 */
.L_x_13526:
[----:B------:R-:W-:Y:S05]  /*57f0*/  BSYNC B1 ;  /* 0x0000000000017941 */ /* 0x000fea0003800000 */
.L_x_13525:
[----:B-1----:R-:W-:-:S05]  /*5800*/  VIADD R12, R17, 0x60 ;  /* 0x00000060110c7836 */ /* 0x002fca0000000000 */
[----:B------:R-:W-:-:S13]  /*5810*/  ISETP.GE.AND P4, PT, R12, R83, PT ;  /* 0x000000530c00720c */ /* 0x000fda0003f86270 */
[----:B------:R-:W-:Y:S05]  /*5820*/  @P4 BRA `(.L_x_13504) ;  /* 0x0000000000104947 */ /* 0x000fea0003800000 */
[----:B------:R-:W1:Y:S04]  /*5830*/  @!P1 LDS.128 R12, [R82+0x11000] ;  /* 0x01100000520c9984 */ /* 0x000e680000000c00 */
[----:B------:R-:W2:Y:S04]  /*5840*/  @!P2 LDS.128 R32, [R79+0x11000] ;  /* 0x011000004f20a984 */ /* 0x000ea80000000c00 */
[----:B-1----:R1:W-:Y:S04]  /*5850*/  @!P1 STG.E.128 desc[UR40][R36.64], R12 ;  /* 0x0000000c24009986 */ /* 0x0023e8000c101d28 */
[----:B--2---:R1:W-:Y:S02]  /*5860*/  @!P2 STG.E.128 desc[UR40][R36.64+0x40], R32 ;  /* 0x000040202400a986 */ /* 0x0043e4000c101d28 */
.L_x_13504:
[----:B------:R-:W-:Y:S05]  /*5870*/  BSYNC B0 ;  /* 0x0000000000007941 */ /* 0x000fea0003800000 */
.L_x_13486:
[----:B-123--:R-:W1:Y:S01]  /*5880*/  S2R R12, SR_TID.X ;  /* 0x00000000000c7919 */ /* 0x00ee620000002100 */
        /* <DEDUP_REMOVED lines=16> */
.L_x_13528:
[----:B------:R-:W-:Y:S05]  /*5990*/  BSYNC B0 ;  /* 0x0000000000007941 */ /* 0x000fea0003800000 */
.L_x_13527:
[----:B------:R-:W2:Y:S01]  /*59a0*/  SYNCS.PHASECHK.TRANS64.TRYWAIT P3, [R78+URZ+0x168b0], R90 ;  /* 0x0168b05a4e0075a7 */ /* 0x000ea2000806017f */
[----:B------:R-:W-:Y:S01]  /*59b0*/  ULDC UR36, c[0x0][0x2f4] ;  /* 0x0000bd0000247ab9 */ /* 0x000fe20000000800 */
[----:B------:R-:W-:Y:S01]  /*59c0*/  ULDC.64 UR42, c[0x0][0x328] ;  /* 0x0000ca00002a7ab9 */ /* 0x000fe20000000a00 */
[----:B------:R-:W-:Y:S01]  /*59d0*/  ULDC.64 UR38, c[0x0][0x318] ;  /* 0x0000c60000267ab9 */ /* 0x000fe20000000a00 */
[----:B------:R-:W-:Y:S01]  /*59e0*/  BSSY B0, `(.L_x_13529) ;  /* 0x0000003000007945 */ /* 0x000fe20003800000 */
[----:B----4-:R-:W-:-:S03]  /*59f0*/  IMAD.WIDE R32, R27, 0x80, R8 ;  /* 0x000000801b207825 */ /* 0x010fc600078e0208 */
[----:B--2---:R-:W-:Y:S05]  /*5a00*/  @!P3 BRA `(.L_x_13530) ;  /* 0x000001bc00acb947 */ /* 0x004fea0003800000 */
.L_x_13835:
[----:B------:R-:W-:Y:S05]  /*5a10*/  BSYNC B0 ;  /* 0x0000000000007941 */ /* 0x000fea0003800000 */
.L_x_13529:
        /* <DEDUP_REMOVED lines=17> */
.L_x_13532:
[----:B------:R-:W-:Y:S05]  /*5b30*/  BSYNC B0 ;  /* 0x0000000000007941 */ /* 0x000fea0003800000 */
.L_x_13531:
[----:B-1-3--:R-:W-:Y:S01]  /*5b40*/  VIADD R12, R17, 0x60 ;  /* 0x00000060110c7836 */ /* 0x00afe20000000000 */
[----:B------:R-:W-:Y:S04]  /*5b50*/  BSSY B0, `(.L_x_13533) ;  /* 0x0000013000007945 */ /* 0x000fe80003800000 */
[----:B------:R-:W-:-:S13]  /*5b60*/  ISETP.GE.AND P3, PT, R12, R83, PT ;  /* 0x000000530c00720c */ /* 0x000fda0003f66270 */
[----:B------:R-:W-:Y:S05]  /*5b70*/  @P3 BRA `(.L_x_13534) ;  /* 0x0000000000403947 */ /* 0x000fea0003800000 */
[----:B------:R-:W-:Y:S01]  /*5b80*/  IADD3 R15, P3, R32, 0x60, RZ ;  /* 0x00000060200f7810 */ /* 0x000fe20007f7e0ff */
        /* <DEDUP_REMOVED lines=15> */
.L_x_13534:
[----:B------:R-:W-:Y:S05]  /*5c80*/  BSYNC B0 ;  /* 0x0000000000007941 */ /* 0x000fea0003800000 */
.L_x_13533:
[----:B-1----:R-:W3:Y:S01]  /*5c90*/  LDL.LU R13, [R1+0x14] ;  /* 0x00001400010d7983 */ /* 0x002ee20000300800 */
[----:B------:R-:W-:Y:S01]  /*5ca0*/  VIADD R23, R23, 0x1 ;  /* 0x0000000117177836 */ /* 0x000fe20000000000 */
[----:B------:R-:W-:Y:S01]  /*5cb0*/  LOP3.LUT P5, RZ, R22, 0x2, RZ, 0xc0, !PT ;  /* 0x0000000216ff7812 */ /* 0x000fe200078ac0ff */
        /* <DEDUP_REMOVED lines=11> */
[----:B------:R-:W-:Y:S01]  /*5d70*/  SEL R23, R23, RZ, P3 ;  /* 0x000000ff17177207 */ /* 0x000fe20001800000 */
[----:B------:R0:W-:Y:S01]  /*5d80*/  @!P4 SYNCS.ARRIVE.TRANS64.RED.A1T0 RZ, [R78+URZ], RZ ;  /* 0x000000ff4effc9a7 */ /* 0x0001e2000810043f */
[----:B---3--:R-:W-:-:S05]  /*5d90*/  LOP3.LUT R13, R13, R12, RZ, 0x3c, !PT ;  /* 0x0000000c0d0d7212 */ /* 0x008fca00078e3cff */
[----:B------:R0:W-:Y:S01]  /*5da0*/  STL [R1+0x14], R13 ;  /* 0x0000140d01007387 */ /* 0x0001e20000100800 */
[----:B------:R-:W-:Y:S05]  /*5db0*/  @P5 BRA `(.L_x_13535) ;  /* 0xffffffc8009c5947 */ /* 0x000fea000383ffff */
[----:B0-----:R-:W0:Y:S01]  /*5dc0*/  S2R R13, SR_TID.X ;  /* 0x00000000000d7919 */ /* 0x001e220000002100 */
[----:B------:R-:W-:Y:S02]  /*5dd0*/  PLOP3.LUT P0, PT, PT, PT, PT, 0x8, 0x0 ;  /* 0x000000000000781c */ /* 0x000fe40003f0e170 */
[----:B0-----:R-:W-:-:S04]  /*5de0*/  SHF.R.U32.HI R13, RZ, 0x7, R13 ;  /* 0x00000007ff0d7819 */ /* 0x001fc8000001160d */
[----:B------:R-:W-:-:S13]  /*5df0*/  ISETP.NE.AND P5, PT, R13, 0x1, PT ;  /* 0x000000010d00780c */ /* 0x000fda0003fa5270 */
[----:B------:R-:W-:Y:S06]  /*5e00*/  @!P5 BAR.ARV 0x9, 0x100 ;  /* 0x024400000000db1d */ /* 0x000fec0000002000 */
.L_x_13481:
[----:B------:R-:W2:Y:S01]  /*5e10*/  LDL R8, [R1+0x1c] ;  /* 0x00001c0001087983 */ /* 0x000ea20000100800 */
[----:B------:R-:W0:Y:S08]  /*5e20*/  LDC R0, c[0x0][0x448] ;  /* 0x00011200ff007b82 */ /* 0x000e300000000800 */
        /* <DEDUP_REMOVED lines=10> */
[----:B------:R-:W0:Y:S01]  /*5ed0*/  FENCE.VIEW.ASYNC.G ;  /* 0x00000000000073c6 */ /* 0x000e220000000100 */
[----:B------:R-:W-:Y:S05]  /*5ee0*/  WARPSYNC.ALL ;  /* 0x0000000000007948 */ /* 0x000fea0003800000 */
[----:B0-----:R-:W-:Y:S06]  /*5ef0*/  BAR.ARV 0xc, 0x200 ;  /* 0x0308000000007b1d */ /* 0x001fec0000002000 */
.L_x_13536:
        /* <DEDUP_REMOVED lines=13> */
.L_x_13539:
[----:B------:R-:W-:-:S13]  /*5fd0*/  ISETP.NE.AND P0, PT, R7, 0x1, PT ;  /* 0x000000010700780c */ /* 0x000fda0003f05270 */
[----:B------:R-:W0:Y:S02]  /*5fe0*/  @P0 LDC.64 R4, c[0x0][0x9e8] ;  /* 0x00027a00ff040b82 */ /* 0x000e240000000a00 */
[----:B0-----:R-:W-:-:S05]  /*5ff0*/  @P0 IMAD.HI.U32 R4, R3, R4, RZ ;  /* 0x0000000403040227 */ /* 0x001fca00078e00ff */
[----:B------:R-:W-:-:S07]  /*6000*/  @P0 SHF.R.U32.HI R3, RZ, R5, R4 ;  /* 0x00000005ff030219 */ /* 0x000fce0000011604 */
.L_x_13540:
[----:B------:R-:W-:Y:S05]  /*6010*/  BSYNC B0 ;  /* 0x0000000000007941 */ /* 0x000fea0003800000 */
.L_x_13538:
[----:B------:R-:W-:-:S05]  /*6020*/  IMAD R3, R3, R7, R7 ;  /* 0x0000000703037224 */ /* 0x000fca00078e0207 */
[----:B------:R-:W-:-:S07]  /*6030*/  VIMNMX R0, R0, R3, PT ;  /* 0x0000000300007248 */ /* 0x000fce0003fe0100 */
.L_x_13537:
[----:B------:R-:W0:Y:S01]  /*6040*/  @P1 LDC R4, c[0x0][0x44c] ;  /* 0x00011300ff041b82 */ /* 0x000e220000000800 */
[----:B------:R-:W-:Y:S01]  /*6050*/  VIADD R0, R0, 0x7f ;  /* 0x0000007f00007836 */ /* 0x000fe20000000000 */
[----:B------:R-:W-:-:S04]  /*6060*/  ULDC UR4, c[0x0][0x9dc] ;  /* 0x0002770000047ab9 */ /* 0x000fc80000000800 */
[----:B------:R-:W-:Y:S02]  /*6070*/  SHF.R.S32.HI R3, RZ, 0x1f, R0 ;  /* 0x0000001fff037819 */ /* 0x000fe40000011400 */
[----:B------:R-:W1:Y:S02]  /*6080*/  @P1 LDC R6, c[0x0][0x450] ;  /* 0x00011400ff061b82 */ /* 0x000e640000000800 */
[----:B------:R-:W-:-:S04]  /*6090*/  LEA.HI R3, R3, R0, RZ, 0x7 ;  /* 0x0000000003037211 */ /* 0x000fc800078f38ff */
[----:B------:R-:W-:-:S04]  /*60a0*/  SHF.R.S32.HI R3, RZ, 0x7, R3 ;  /* 0x00000007ff037819 */ /* 0x000fc80000011403 */
[----:B------:R-:W-:Y:S01]  /*60b0*/  VIMNMX R9, R92, R3, PT ;  /* 0x000000035c097248 */ /* 0x000fe20003fe0100 */
[----:B0-----:R-:W-:-:S04]  /*60c0*/  @P1 IMAD.HI.U32 R5, R8, R4, RZ ;  /* 0x0000000408051227 */ /* 0x001fc800078e00ff */
[----:B------:R-:W-:Y:S01]  /*60d0*/  IMAD.MOV.U32 R4, RZ, RZ, R8 ;  /* 0x000000ffff047224 */ /* 0x000fe200078e0008 */
        /* <DEDUP_REMOVED lines=14> */
.L_x_13543:
[----:B------:R-:W-:-:S13]  /*61c0*/  ISETP.NE.AND P0, PT, R7, 0x1, PT ;  /* 0x000000010700780c */ /* 0x000fda0003f05270 */
[----:B------:R-:W0:Y:S02]  /*61d0*/  @P0 LDC.64 R4, c[0x0][0x9e8] ;  /* 0x00027a00ff040b82 */ /* 0x000e240000000a00 */
[----:B0-----:R-:W-:-:S05]  /*61e0*/  @P0 IMAD.HI.U32 R4, R0, R4, RZ ;  /* 0x0000000400040227 */ /* 0x001fca00078e00ff */
[----:B------:R-:W-:-:S07]  /*61f0*/  @P0 SHF.R.U32.HI R0, RZ, R5, R4 ;  /* 0x00000005ff000219 */ /* 0x000fce0000011604 */
.L_x_13544:
[----:B------:R-:W-:Y:S05]  /*6200*/  BSYNC B0 ;  /* 0x0000000000007941 */ /* 0x000fea0003800000 */
.L_x_13542:
[----:B------:R-:W-:-:S05]  /*6210*/  IMAD R0, R0, R7, RZ ;  /* 0x0000000700007224 */ /* 0x000fca00078e02ff */
[----:B------:R-:W-:-:S07]  /*6220*/  VIMNMX R3, R3, R0, !PT ;  /* 0x0000000003037248 */ /* 0x000fce0007fe0100 */
.L_x_13541:
        /* <DEDUP_REMOVED lines=40> */
.L_x_13546:
[----:B------:R-:W-:Y:S05]  /*64b0*/  BSYNC B0 ;  /* 0x0000000000007941 */ /* 0x000fea0003800000 */
.L_x_13545:
        /* <DEDUP_REMOVED lines=19> */
[----:B--2---:R-:W-:Y:S02]  /*65f0*/  IMAD R4, R0, R88, R11 ;  /* 0x0000005800047224 */ /* 0x004fe400078e020b */
[----:B------:R-:W-:-:S03]  /*6600*/  IMAD.MOV.U32 R0, RZ, RZ, RZ ;  /* 0x000000ffff007224 */ /* 0x000fc600078e00ff */
[----:B------:R0:W-:Y:S01]  /*6610*/  STL [R1+0x58], R4 ;  /* 0x0000580401007387 */ /* 0x0001e20000100800 */
[----:B------:R-:W-:-:S04]  /*6620*/  VIADDMNMX R88, R4, R88, R9, PT ;  /* 0x0000005804587246 */ /* 0x000fc80003800109 */
        /* <DEDUP_REMOVED lines=11> */
.L_x_13838:
[----:B------:R-:W1:Y:S01]  /*66e0*/  LDL R3, [R1+0x24] ;  /* 0x0000240001037983 */ /* 0x000e620000100800 */
[----:B------:R-:W-:Y:S01]  /*66f0*/  BSSY B6, `(.L_x_13549) ;  /* 0x000001b000067945 */ /* 0x000fe20003800000 */
[----:B-1----:R-:W-:-:S05]  /*6700*/  IMAD.HI R0, R3, 0x55555556, RZ ;  /* 0x5555555603007827 */ /* 0x002fca00078e02ff */
[----:B------:R-:W-:-:S05]  /*6710*/  LEA.HI R0, R0, R0, RZ, 0x1 ;  /* 0x0000000000007211 */ /* 0x000fca00078f08ff */
[----:B------:R-:W-:Y:S02]  /*6720*/  IMAD R0, R0, -0x3, R3 ;  /* 0xfffffffd00007824 */ /* 0x000fe400078e0203 */
[----:B------:R-:W-:-:S04]  /*6730*/  VIADD R3, R2, 0x8400 ;  /* 0x0000840002037836 */ /* 0x000fc80000000000 */
[----:B------:R-:W-:Y:S01]  /*6740*/  IMAD R0, R0, 0x2000, R3 ;  /* 0x0000200000007824 */ /* 0x000fe200078e0203 */
[----:B------:R-:W-:-:S04]  /*6750*/  LOP3.LUT P0, RZ, R3, 0x3ff, RZ, 0xc0, !PT ;  /* 0x000003ff03ff7812 */ /* 0x000fc8000780c0ff */
[----:B------:R-:W-:Y:S02]  /*6760*/  SHF.R.U32.HI R0, RZ, 0x4, R0 ;  /* 0x00000004ff007819 */ /* 0x000fe40000011600 */
[----:B------:R-:W-:Y:S02]  /*6770*/  P2R R25, PR, RZ, 0x1 ;  /* 0x00000001ff197803 */ /* 0x000fe40000000000 */
[----:B------:R-:W-:-:S05]  /*6780*/  LOP3.LUT R28, R0, 0x3fff, RZ, 0xc0, !PT ;  /* 0x00003fff001c7812 */ /* 0x000fca00078ec0ff */
        /* <DEDUP_REMOVED lines=17> */
.L_x_13550:
[----:B------:R-:W-:Y:S05]  /*68a0*/  BSYNC B6 ;  /* 0x0000000000067941 */ /* 0x000fea0003800000 */
.L_x_13549:
        /* <DEDUP_REMOVED lines=13> */
.L_x_13554:
[----:B--2---:R2:W3:Y:S02]  /*6980*/  SYNCS.PHASECHK.TRANS64.TRYWAIT P0, [R2+URZ+0x16800], R3 ;  /* 0x01680003020075a7 */ /* 0x0044e4000800017f */
[----:B---3--:R-:W-:Y:S05]  /*6990*/  @!P0 NANOSLEEP.SYNCS 0x989680 ;  /* 0x009896800000895d */ /* 0x008fea0003900000 */
[----:B------:R-:W3:Y:S02]  /*69a0*/  @!P0 SYNCS.PHASECHK.TRANS64 P0, [R2+URZ+0x16800], R3 ;  /* 0x01680003020085a7 */ /* 0x000ee4000800007f */
[----:B---3--:R-:W-:Y:S05]  /*69b0*/  @!P0 BRA `(.L_x_13554) ;  /* 0xfffffffc00f08947 */ /* 0x008fea000383ffff */
.L_x_13553:
[----:B------:R-:W-:Y:S05]  /*69c0*/  BSYNC B0 ;  /* 0x0000000000007941 */ /* 0x000fea0003800000 */
.L_x_13552:
[----:B------:R-:W-:Y:S05]  /*69d0*/  BRA `(.L_x_13555) ;  /* 0x0000003000387947 */ /* 0x000fea0003800000 */
.L_x_13551:
        /* <DEDUP_REMOVED lines=30> */
.L_x_13557:
[----:B------:R-:W-:Y:S05]  /*6bc0*/  BSYNC B6 ;  /* 0x0000000000067941 */ /* 0x000fea0003800000 */
.L_x_13556:
[----:B------:R-:W2:Y:S01]  /*6bd0*/  LDL R20, [R1+0x1c] ;  /* 0x00001c0001147983 */ /* 0x000ea20000100800 */
[----:B------:R-:W-:Y:S01]  /*6be0*/  ULDC.U8 UR4, c[0x0][0x410] ;  /* 0x0001040000047ab9 */ /* 0x000fe20000000000 */
[----:B------:R-:W-:Y:S01]  /*6bf0*/  BSSY B0, `(.L_x_13558) ;  /* 0x00002e4000007945 */ /* 0x000fe20003800000 */
[----:B------:R-:W-:Y:S01]  /*6c00*/  ISETP.NE.AND P0, PT, RZ, UR4, PT ;  /* 0x00000004ff007c0c */ /* 0x000fe2000bf05270 */
[----:B--2---:R-:W-:-:S12]  /*6c10*/  IMAD.IADD R35, R17, 0x1, R20 ;  /* 0x0000000111237824 */ /* 0x004fd800078e0214 */
[----:B------:R-:W-:Y:S05]  /*6c20*/  @!P0 BRA `(.L_x_13559) ;  /* 0x0000001400ec8947 */ /* 0x000fea0003800000 */
[----:B------:R-:W2:Y:S01]  /*6c30*/  LDL R41, [R1+0x18] ;  /* 0x0000180001297983 */ /* 0x000ea20000100800 */
[----:B------:R-:W1:Y:S01]  /*6c40*/  LDC R38, c[0x0][0x448] ;  /* 0x00011200ff267b82 */ /* 0x000e620000000800 */
[----:B------:R-:W-:Y:S01]  /*6c50*/  ULDC.64 UR4, c[0x0][0x3f8] ;  /* 0x0000fe0000047ab9 */ /* 0x000fe20000000a00 */
[----:B------:R-:W-:Y:S01]  /*6c60*/  ULDC.64 UR6, c[0x0][0x408] ;  /* 0x0001020000067ab9 */ /* 0x000fe20000000a00 */
[----:B------:R-:W3:Y:S01]  /*6c70*/  S2R R20, SR_TID.X ;  /* 0x0000000000147919 */ /* 0x000ee20000002100 */
[----:B-1----:R-:W-:Y:S01]  /*6c80*/  ISETP.NE.AND P0, PT, R38, 0x1, PT ;  /* 0x000000012600780c */ /* 0x002fe20003f05270 */
[----:B---3--:R-:W-:-:S12]  /*6c90*/  VIADD R21, R20, 0xffffff80 ;  /* 0xffffff8014157836 */ /* 0x008fd80000000000 */
[----:B------:R-:W1:Y:S01]  /*6ca0*/  @P0 LDC R0, c[0x0][0x44c] ;  /* 0x00011300ff000b82 */ /* 0x000e620000000800 */
[----:B------:R-:W-:-:S07]  /*6cb0*/  SHF.R.S32.HI R20, RZ, 0x1f, R21 ;  /* 0x0000001fff147819 */ /* 0x000fce0000011415 */
[----:B------:R-:W3:Y:S01]  /*6cc0*/  @P0 LDC R5, c[0x0][0x450] ;  /* 0x00011400ff050b82 */ /* 0x000ee20000000800 */
[----:B------:R-:W-:-:S04]  /*6cd0*/  LEA.HI R20, R20, R21, RZ, 0x2 ;  /* 0x0000001514147211 */ /* 0x000fc800078f10ff */
[----:B------:R-:W-:-:S05]  /*6ce0*/  LOP3.LUT R20, R20, 0xfffffffc, RZ, 0xc0, !PT ;  /* 0xfffffffc14147812 */ /* 0x000fca00078ec0ff */
[----:B------:R-:W-:-:S04]  /*6cf0*/  IMAD.IADD R20, R21, 0x1, -R20 ;  /* 0x0000000115147824 */ /* 0x000fc800078e0a14 */
[----:B------:R-:W-:-:S04]  /*6d00*/  IMAD R3, R20, 0x60, R35 ;  /* 0x0000006014037824 */ /* 0x000fc800078e0223 */
[----:B-1----:R-:W-:-:S05]  /*6d10*/  @P0 IMAD.HI.U32 R0, R3, R0, RZ ;  /* 0x0000000003000227 */ /* 0x002fca00078e00ff */
[----:B---3--:R-:W-:-:S04]  /*6d20*/  @P0 SHF.R.U32.HI R3, RZ, R5, R0 ;  /* 0x00000005ff030219 */ /* 0x008fc80000011600 */
[----:B------:R-:W-:Y:S01]  /*6d30*/  SHF.R.S32.HI R0, RZ, 0x1f, R3 ;  /* 0x0000001fff007819 */ /* 0x000fe20000011403 */
[----:B------:R-:W-:Y:S02]  /*6d40*/  IMAD.MOV.U32 R6, RZ, RZ, R26 ;  /* 0x000000ffff067224 */ /* 0x000fe400078e001a */
[----:B------:R-:W-:Y:S02]  /*6d50*/  IMAD.MOV.U32 R7, RZ, RZ, R31 ;  /* 0x000000ffff077224 */ /* 0x000fe400078e001f */
[C---:B------:R-:W-:Y:S02]  /*6d60*/  IMAD R4, R0.reuse, UR4, RZ ;  /* 0x0000000400047c24 */ /* 0x040fe4000f8e02ff */
[----:B------:R-:W-:Y:S02]  /*6d70*/  IMAD.MOV.U32 R8, RZ, RZ, R24 ;  /* 0x000000ffff087224 */ /* 0x000fe400078e0018 */
[----:B------:R-:W-:Y:S02]  /*6d80*/  IMAD.MOV.U32 R9, RZ, RZ, R33 ;  /* 0x000000ffff097224 */ /* 0x000fe400078e0021 */
[----:B------:R-:W-:-:S02]  /*6d90*/  IMAD R0, R0, UR6, RZ ;  /* 0x0000000600007c24 */ /* 0x000fc4000f8e02ff */
[----:B------:R-:W-:-:S04]  /*6da0*/  IMAD.WIDE.U32 R6, R3, UR4, R6 ;  /* 0x0000000403067c25 */ /* 0x000fc8000f8e0006 */
        /* <DEDUP_REMOVED lines=11> */
[----:B------:R-:W-:Y:S02]  /*6e60*/  LEA.HI.X R8, R8, UR7, R3, 0x1, P1 ;  /* 0x0000000708087c11 */ /* 0x000fe400088f0c03 */
[----:B--2---:R-:W-:Y:S01]  /*6e70*/  SHF.R.S32.HI R34, RZ, 0x1f, R41 ;  /* 0x0000001fff227819 */ /* 0x004fe20000011429 */
[----:B------:R-:W-:Y:S06]  /*6e80*/  BRA.DIV UR4, `(.L_x_13560) ;  /* 0x000001aa04e07947 */ /* 0x000fec000b800000 */
[----:B------:R1:W2:Y:S04]  /*6e90*/  SHFL.IDX PT, R3, R6, RZ, 0x1c1f ;  /* 0x001c1fff06037589 */ /* 0x0002a800000e0000 */
[----:B------:R1:W3:Y:S04]  /*6ea0*/  SHFL.IDX PT, R0, R4, RZ, 0x1c1f ;  /* 0x001c1fff04007589 */ /* 0x0002e800000e0000 */
[----:B------:R1:W4:Y:S04]  /*6eb0*/  SHFL.IDX PT, R5, R8, RZ, 0x1c1f ;  /* 0x001c1fff08057589 */ /* 0x00032800000e0000 */
[----:B0-----:R1:W0:Y:S02]  /*6ec0*/  SHFL.IDX PT, R14, R7, RZ, 0x1c1f ;  /* 0x001c1fff070e7589 */ /* 0x00122400000e0000 */
.L_x_13844:
[----:B------:R-:W5:Y:S01]  /*6ed0*/  LDL R9, [R1+0x8] ;  /* 0x0000080001097983 */ /* 0x000f620000100800 */
[----:B------:R-:W-:Y:S01]  /*6ee0*/  BSSY B1, `(.L_x_13561) ;  /* 0x000001e000017945 */ /* 0x000fe20003800000 */
[----:B------:R-:W-:Y:S02]  /*6ef0*/  CS2R R32, SRZ ;  /* 0x0000000000207805 */ /* 0x000fe4000001ff00 */
[----:B------:R-:W-:Y:S02]  /*6f00*/  CS2R R26, SRZ ;  /* 0x00000000001a7805 */ /* 0x000fe4000001ff00 */
[----:B------:R-:W-:Y:S02]  /*6f10*/  CS2R R30, SRZ ;  /* 0x00000000001e7805 */ /* 0x000fe4000001ff00 */
[----:B------:R-:W-:Y:S01]  /*6f20*/  CS2R R24, SRZ ;  /* 0x0000000000187805 */ /* 0x000fe2000001ff00 */
[----:B-----5:R-:W-:-:S05]  /*6f30*/  IMAD R38, R9, R38, RZ ;  /* 0x0000002609267224 */ /* 0x020fca00078e02ff */
[----:B------:R-:W-:-:S13]  /*6f40*/  ISETP.GE.AND P0, PT, R35, R38, PT ;  /* 0x000000262300720c */ /* 0x000fda0003f06270 */
[----:B------:R-:W-:Y:S05]  /*6f50*/  @P0 BRA `(.L_x_13562) ;  /* 0x0000000000580947 */ /* 0x000fea0003800000 */
[----:B------:R-:W-:Y:S01]  /*6f60*/  ULDC UR4, c[0x0][0x3f4] ;  /* 0x0000fd0000047ab9 */ /* 0x000fe20000000800 */
[----:B---3--:R-:W-:Y:S01]  /*6f70*/  IMAD.MOV.U32 R10, RZ, RZ, R0 ;  /* 0x000000ffff0a7224 */ /* 0x008fe200078e0000 */
[----:B------:R-:W-:Y:S01]  /*6f80*/  ISETP.GE.AND P3, PT, R41, UR4, PT ;  /* 0x0000000429007c0c */ /* 0x000fe2000bf66270 */
[----:B--2---:R-:W-:Y:S01]  /*6f90*/  IMAD.MOV.U32 R11, RZ, RZ, R3 ;  /* 0x000000ffff0b7224 */ /* 0x004fe200078e0003 */
[----:B------:R-:W-:Y:S01]  /*6fa0*/  ISETP.GE.AND P2, PT, R152, UR4, PT ;  /* 0x0000000498007c0c */ /* 0x000fe2000bf46270 */
[----:B----4-:R-:W-:Y:S01]  /*6fb0*/  IMAD.MOV.U32 R15, RZ, RZ, R5 ;  /* 0x000000ffff0f7224 */ /* 0x010fe200078e0005 */
[----:B------:R-:W-:-:S09]  /*6fc0*/  CS2R R30, SRZ ;  /* 0x00000000001e7805 */ /* 0x000fd2000001ff00 */
[C---:B------:R-:W-:Y:S01]  /*6fd0*/  @!P3 IMAD.SHL.U32 R37, R41.reuse, 0x2, RZ ;  /* 0x000000022925b824 */ /* 0x040fe200078e00ff */
[----:B------:R-:W-:Y:S02]  /*6fe0*/  @!P3 SHF.L.U64.HI R26, R41, 0x1, R34 ;  /* 0x00000001291ab819 */ /* 0x000fe40000010222 */
[----:B------:R-:W-:Y:S02]  /*6ff0*/  CS2R R32, SRZ ;  /* 0x0000000000207805 */ /* 0x000fe4000001ff00 */
[----:B------:R-:W-:Y:S01]  /*7000*/  CS2R R24, SRZ ;  /* 0x0000000000187805 */ /* 0x000fe2000001ff00 */
[----:B------:R-:W-:Y:S01]  /*7010*/  @!P2 IMAD.WIDE R10, R152, 0x2, R10 ;  /* 0x00000002980aa825 */ /* 0x000fe200078e020a */
[-C--:B------:R-:W-:Y:S02]  /*7020*/  @!P3 IADD3 R20, P0, R0, R37.reuse, RZ ;  /* 0x000000250014b210 */ /* 0x080fe40007f1e0ff */
[----:B0-----:R-:W-:Y:S01]  /*7030*/  @!P3 IADD3 R36, P1, R14, R37, RZ ;  /* 0x000000250e24b210 */ /* 0x001fe20007f3e0ff */
[----:B------:R-:W-:Y:S01]  /*7040*/  @!P2 IMAD.WIDE R12, R152, 0x2, R14 ;  /* 0x00000002980ca825 */ /* 0x000fe200078e020e */
[----:B------:R0:W5:Y:S03]  /*7050*/  @!P2 LD.E.64 R30, desc[UR40][R10.64] ;  /* 0x000000280a1ea980 */ /* 0x000166000c101b00 */
[--C-:B------:R-:W-:Y:S01]  /*7060*/  @!P3 IMAD.X R21, R3, 0x1, R26.reuse, P0 ;  /* 0x000000010315b824 */ /* 0x100fe200000e061a */
[----:B------:R0:W5:Y:S01]  /*7070*/  @!P2 LD.E.64 R32, desc[UR40][R12.64] ;  /* 0x000000280c20a980 */ /* 0x000162000c101b00 */
[----:B------:R-:W-:Y:S01]  /*7080*/  @!P3 IMAD.X R37, R5, 0x1, R26, P1 ;  /* 0x000000010525b824 */ /* 0x000fe200008e061a */
[----:B------:R-:W-:-:S02]  /*7090*/  CS2R R26, SRZ ;  /* 0x00000000001a7805 */ /* 0x000fc4000001ff00 */
[----:B------:R0:W5:Y:S04]  /*70a0*/  @!P3 LD.E.64 R24, desc[UR40][R20.64] ;  /* 0x000000281418b980 */ /* 0x000168000c101b00 */
[----:B------:R0:W5:Y:S02]  /*70b0*/  @!P3 LD.E.64 R26, desc[UR40][R36.64] ;  /* 0x00000028241ab980 */ /* 0x000164000c101b00 */
.L_x_13562:
[----:B------:R-:W-:Y:S05]  /*70c0*/  BSYNC B1 ;  /* 0x0000000000017941 */ /* 0x000fea0003800000 */
.L_x_13561:
[----:B---3-5:R-:W-:Y:S01]  /*70d0*/  IMAD.MOV.U32 R0, RZ, RZ, R32 ;  /* 0x000000ffff007224 */ /* 0x028fe200078e0020 */
[----:B------:R-:W-:Y:S01]  /*70e0*/  UMOV UR4, 0xffffffff ;  /* 0xffffffff00047882 */ /* 0x000fe20000000000 */
[----:B--2---:R-:W-:Y:S01]  /*70f0*/  IMAD.MOV.U32 R3, RZ, RZ, R33 ;  /* 0x000000ffff037224 */ /* 0x004fe200078e0021 */
[----:B0-----:R-:W-:Y:S01]  /*7100*/  CS2R R20, SRZ ;  /* 0x0000000000147805 */ /* 0x001fe2000001ff00 */
[----:B----4-:R-:W-:Y:S01]  /*7110*/  IMAD.MOV.U32 R5, RZ, RZ, R26 ;  /* 0x000000ffff057224 */ /* 0x010fe200078e001a */
        /* <DEDUP_REMOVED lines=16> */
[----:B------:R0:W4:Y:S04]  /*7220*/  SHFL.IDX PT, R5, R8, 0x1, 0x1c1f ;  /* 0x003c1f0008057f89 */ /* 0x00012800000e0000 */
[----:B------:R0:W0:Y:S02]  /*7230*/  SHFL.IDX PT, R14, R7, 0x1, 0x1c1f ;  /* 0x003c1f00070e7f89 */ /* 0x00002400000e0000 */
.L_x_13850:
[----:B01----:R-:W5:Y:S04]  /*7240*/  LDL R6, [R1+0x70] ;  /* 0x0000700001067983 */ /* 0x003f680000100800 */
[----:B------:R-:W2:Y:S01]  /*7250*/  LDL R44, [R1+0x5c] ;  /* 0x00005c00012c7983 */ /* 0x000ea20000100800 */
[----:B------:R-:W-:Y:S01]  /*7260*/  VIADD R35, R35, 0x60 ;  /* 0x0000006023237836 */ /* 0x000fe20000000000 */
[----:B------:R-:W-:Y:S01]  /*7270*/  BSSY B1, `(.L_x_13564) ;  /* 0x0000021000017945 */ /* 0x000fe20003800000 */
[----:B------:R-:W-:Y:S02]  /*7280*/  CS2R R10, SRZ ;  /* 0x00000000000a7805 */ /* 0x000fe4000001ff00 */
[----:B------:R-:W-:Y:S02]  /*7290*/  CS2R R12, SRZ ;  /* 0x00000000000c7805 */ /* 0x000fe4000001ff00 */
[----:B------:R-:W-:-:S02]  /*72a0*/  CS2R R8, SRZ ;  /* 0x0000000000087805 */ /* 0x000fc4000001ff00 */
[----:B------:R-:W-:Y:S02]  /*72b0*/  ISETP.GE.AND P0, PT, R35, R38, PT ;  /* 0x000000262300720c */ /* 0x000fe40003f06270 */
[----:B-----5:R-:W-:-:S04]  /*72c0*/  LEA.HI R4, R6, R6, RZ, 0x1 ;  /* 0x0000000606047211 */ /* 0x020fc800078f08ff */
[----:B------:R-:W-:Y:S01]  /*72d0*/  LOP3.LUT R4, R4, 0xfffffffe, RZ, 0xc0, !PT ;  /* 0xfffffffe04047812 */ /* 0x000fe200078ec0ff */
[----:B--2---:R-:W-:-:S04]  /*72e0*/  IMAD.SHL.U32 R36, R44, 0x40, RZ ;  /* 0x000000402c247824 */ /* 0x004fc800078e00ff */
[----:B------:R-:W-:-:S05]  /*72f0*/  IMAD.IADD R4, R6, 0x1, -R4 ;  /* 0x0000000106047824 */ /* 0x000fca00078e0a04 */
[----:B------:R-:W-:Y:S01]  /*7300*/  SHF.L.U32 R45, R4, 0x1f, RZ ;  /* 0x0000001f042d7819 */ /* 0x000fe200000006ff */
[----:B------:R-:W-:Y:S06]  /*7310*/  @P0 BRA `(.L_x_13565) ;  /* 0x0000000000580947 */ /* 0x000fec0003800000 */
[----:B------:R-:W-:Y:S01]  /*7320*/  ULDC UR4, c[0x0][0x3f4] ;  /* 0x0000fd0000047ab9 */ /* 0x000fe20000000800 */
[----:B---3--:R-:W-:Y:S01]  /*7330*/  IMAD.MOV.U32 R6, RZ, RZ, R0 ;  /* 0x000000ffff067224 */ /* 0x008fe200078e0000 */
[----:B------:R-:W-:Y:S01]  /*7340*/  ISETP.GE.AND P3, PT, R41, UR4, PT ;  /* 0x0000000429007c0c */ /* 0x000fe2000bf66270 */
[----:B------:R-:W-:Y:S01]  /*7350*/  IMAD.MOV.U32 R7, RZ, RZ, R3 ;  /* 0x000000ffff077224 */ /* 0x000fe200078e0003 */
[----:B------:R-:W-:Y:S01]  /*7360*/  ISETP.GE.AND P2, PT, R152, UR4, PT ;  /* 0x0000000498007c0c */ /* 0x000fe2000bf46270 */
[----:B----4-:R-:W-:Y:S01]  /*7370*/  IMAD.MOV.U32 R15, RZ, RZ, R5 ;  /* 0x000000ffff0f7224 */ /* 0x010fe200078e0005 */
[----:B------:R-:W-:-:S09]  /*7380*/  CS2R R12, SRZ ;  /* 0x00000000000c7805 */ /* 0x000fd2000001ff00 */
[C---:B------:R-:W-:Y:S01]  /*7390*/  @!P3 IMAD.SHL.U32 R9, R41.reuse, 0x2, RZ ;  /* 0x000000022909b824 */ /* 0x040fe200078e00ff */
[----:B------:R-:W-:Y:S02]  /*73a0*/  @!P3 SHF.L.U64.HI R10, R41, 0x1, R34 ;  /* 0x00000001290ab819 */ /* 0x000fe40000010222 */
[----:B------:R-:W-:Y:S01]  /*73b0*/  CS2R R20, SRZ ;  /* 0x0000000000147805 */ /* 0x000fe2000001ff00 */
[----:B------:R-:W-:Y:S01]  /*73c0*/  @!P2 IMAD.WIDE R6, R152, 0x2, R6 ;  /* 0x000000029806a825 */ /* 0x000fe200078e0206 */
[-C--:B------:R-:W-:Y:S02]  /*73d0*/  @!P3 IADD3 R34, P0, R0, R9.reuse, RZ ;  /* 0x000000090022b210 */ /* 0x080fe40007f1e0ff */
[----:B------:R-:W-:Y:S02]  /*73e0*/  @!P3 IADD3 R4, P1, R14, R9, RZ ;  /* 0x000000090e04b210 */ /* 0x000fe40007f3e0ff */
[----:B------:R-:W-:Y:S01]  /*73f0*/  CS2R R8, SRZ ;  /* 0x0000000000087805 */ /* 0x000fe2000001ff00 */
[----:B------:R0:W5:Y:S01]  /*7400*/  @!P2 LD.E.64 R12, desc[UR40][R6.64] ;  /* 0x00000028060ca980 */ /* 0x000162000c101b00 */
[----:B------:R-:W-:-:S02]  /*7410*/  @!P3 IMAD.X R35, R3, 0x1, R10, P0 ;  /* 0x000000010323b824 */ /* 0x000fc400000e060a */
[----:B------:R-:W-:Y:S01]  /*7420*/  @!P3 IMAD.X R5, R5, 0x1, R10, P1 ;  /* 0x000000010505b824 */ /* 0x000fe200008e060a */
[----:B------:R-:W-:Y:S01]  /*7430*/  CS2R R10, SRZ ;  /* 0x00000000000a7805 */ /* 0x000fe2000001ff00 */
[----:B------:R-:W-:Y:S01]  /*7440*/  @!P2 IMAD.WIDE R14, R152, 0x2, R14 ;  /* 0x00000002980ea825 */ /* 0x000fe200078e020e */
[----:B------:R0:W5:Y:S04]  /*7450*/  @!P3 LD.E.64 R8, desc[UR40][R34.64] ;  /* 0x000000282208b980 */ /* 0x000168000c101b00 */
[----:B------:R0:W5:Y:S04]  /*7460*/  @!P2 LD.E.64 R20, desc[UR40][R14.64] ;  /* 0x000000280e14a980 */ /* 0x000168000c101b00 */
[----:B------:R0:W5:Y:S02]  /*7470*/  @!P3 LD.E.64 R10, desc[UR40][R4.64] ;  /* 0x00000028040ab980 */ /* 0x000164000c101b00 */
.L_x_13565:
[----:B------:R-:W-:Y:S05]  /*7480*/  BSYNC B1 ;  /* 0x0000000000017941 */ /* 0x000fea0003800000 */
.L_x_13564:
[----:B0-----:R-:W0:Y:S01]  /*7490*/  S2R R7, SR_TID.X ;  /* 0x0000000000077919 */ /* 0x001e220000002100 */
[----:B------:R-:W1:Y:S01]  /*74a0*/  SYNCS.PHASECHK.TRANS64.TRYWAIT P0, [R2+URZ+0x16800], R45 ;  /* 0x0168002d020075a7 */ /* 0x000e62000800017f */
[----:B------:R-:W-:Y:S01]  /*74b0*/  LOP3.LUT R3, R36, 0x1c0, RZ, 0xc0, !PT ;  /* 0x000001c024037812 */ /* 0x000fe200078ec0ff */
[----:B-----5:R-:W-:Y:S01]  /*74c0*/  IMAD.MOV.U32 R4, RZ, RZ, R20 ;  /* 0x000000ffff047224 */ /* 0x020fe200078e0014 */
[----:B------:R-:W-:Y:S01]  /*74d0*/  BSSY B1, `(.L_x_13566) ;  /* 0x000001f000017945 */ /* 0x000fe20003800000 */
[----:B------:R-:W-:Y:S01]  /*74e0*/  IMAD R14, R29, -0xc0, R38 ;  /* 0xffffff401d0e7824 */ /* 0x000fe200078e0226 */
[----:B---3--:R-:W-:Y:S01]  /*74f0*/  LOP3.LUT R0, R3, 0x18, R18, 0xf8, !PT ;  /* 0x0000001803007812 */ /* 0x008fe200078ef812 */
[----:B----4-:R-:W-:Y:S01]  /*7500*/  IMAD.MOV.U32 R5, RZ, RZ, R11 ;  /* 0x000000ffff057224 */ /* 0x010fe200078e000b */
[----:B------:R-:W-:Y:S01]  /*7510*/  SHF.R.U32.HI R3, RZ, 0x3, R3 ;  /* 0x00000003ff037819 */ /* 0x000fe20000011603 */
[----:B------:R-:W-:Y:S01]  /*7520*/  IMAD.MOV.U32 R6, RZ, RZ, R12 ;  /* 0x000000ffff067224 */ /* 0x000fe200078e000c */
[----:B------:R-:W-:Y:S01]  /*7530*/  PRMT R37, R4, 0x7610, R37 ;  /* 0x0000761004257816 */ /* 0x000fe20000000025 */
[----:B------:R-:W-:Y:S01]  /*7540*/  IMAD.MOV.U32 R4, RZ, RZ, R10 ;  /* 0x000000ffff047224 */ /* 0x000fe200078e000a */
[----:B------:R-:W-:Y:S01]  /*7550*/  LOP3.LUT R0, R0, R3, RZ, 0x3c, !PT ;  /* 0x0000000300007212 */ /* 0x000fe200078e3cff */
[----:B------:R-:W-:Y:S01]  /*7560*/  IMAD.MOV.U32 R3, RZ, RZ, R21 ;  /* 0x000000ffff037224 */ /* 0x000fe200078e0015 */
[----:B------:R-:W-:-:S02]  /*7570*/  VIMNMX R14, R14, 0xc0, PT ;  /* 0x000000c00e0e7848 */ /* 0x000fc40003fe0100 */
[----:B------:R-:W-:Y:S01]  /*7580*/  PRMT R15, R4, 0x7610, R15 ;  /* 0x00007610040f7816 */ /* 0x000fe2000000000f */
[----:B------:R-:W-:Y:S01]  /*7590*/  IMAD.MOV.U32 R4, RZ, RZ, R8 ;  /* 0x000000ffff047224 */ /* 0x000fe200078e0008 */
[----:B------:R-:W-:Y:S02]  /*75a0*/  PRMT R36, R3, 0x7610, R36 ;  /* 0x0000761003247816 */ /* 0x000fe40000000024 */
[----:B------:R-:W-:Y:S01]  /*75b0*/  PRMT R29, R5, 0x7610, R29 ;  /* 0x00007610051d7816 */ /* 0x000fe2000000001d */
[----:B------:R-:W-:Y:S01]  /*75c0*/  IMAD.MOV.U32 R5, RZ, RZ, R9 ;  /* 0x000000ffff057224 */ /* 0x000fe200078e0009 */
[----:B------:R-:W-:Y:S02]  /*75d0*/  PRMT R34, R4, 0x7610, R34 ;  /* 0x0000761004227816 */ /* 0x000fe40000000022 */
[----:B------:R-:W-:Y:S02]  /*75e0*/  PRMT R38, R6, 0x7610, R38 ;  /* 0x0000761006267816 */ /* 0x000fe40000000026 */
[----:B------:R-:W-:-:S02]  /*75f0*/  LOP3.LUT P2, RZ, R44, 0x4, RZ, 0xc0, !PT ;  /* 0x000000042cff7812 */ /* 0x000fc4000784c0ff */
[----:B------:R-:W-:Y:S01]  /*7600*/  ISETP.GE.AND P1, PT, R17, R14, PT ;  /* 0x0000000e1100720c */ /* 0x000fe20003f26270 */
[----:B0-----:R-:W-:-:S05]  /*7610*/  VIADD R35, R7, 0xffffff80 ;  /* 0xffffff8007237836 */ /* 0x001fca0000000000 */
[----:B------:R-:W-:-:S04]  /*7620*/  SHF.R.S32.HI R7, RZ, 0x1f, R35 ;  /* 0x0000001fff077819 */ /* 0x000fc80000011423 */
[----:B------:R-:W-:-:S04]  /*7630*/  LEA.HI R7, R7, R35, RZ, 0x5 ;  /* 0x0000002307077211 */ /* 0x000fc800078f28ff */
[----:B------:R-:W-:-:S05]  /*7640*/  SHF.R.S32.HI R7, RZ, 0x5, R7 ;  /* 0x00000005ff077819 */ /* 0x000fca0000011407 */
[----:B------:R-:W-:Y:S02]  /*7650*/  IMAD R3, R7, 0x200, R0 ;  /* 0x0000020007037824 */ /* 0x000fe400078e0200 */
[----:B------:R-:W-:Y:S02]  /*7660*/  IMAD.MOV.U32 R0, RZ, RZ, R13 ;  /* 0x000000ffff007224 */ /* 0x000fe400078e000d */
[----:B------:R-:W-:-:S03]  /*7670*/  IMAD R3, R3, 0x2, R2 ;  /* 0x0000000203037824 */ /* 0x000fc600078e0202 */
[----:B------:R-:W-:Y:S01]  /*7680*/  PRMT R41, R0, 0x7610, R41 ;  /* 0x0000761000297816 */ /* 0x000fe20000000029 */
[C---:B------:R-:W-:Y:S02]  /*7690*/  VIADD R4, R3.reuse, 0x8400 ;  /* 0x0000840003047836 */ /* 0x040fe40000000000 */
[----:B------:R-:W-:Y:S01]  /*76a0*/  VIADD R0, R3, 0x8440 ;  /* 0x0000844003007836 */ /* 0x000fe20000000000 */
[----:B-1----:R-:W-:Y:S06]  /*76b0*/  @!P0 BRA `(.L_x_13567) ;  /* 0x000001a400b48947 */ /* 0x002fec0003800000 */
.L_x_13851:
[----:B------:R-:W-:Y:S05]  /*76c0*/  BSYNC B1 ;  /* 0x0000000000017941 */ /* 0x000fea0003800000 */
.L_x_13566:
[----:B------:R-:W-:Y:S01]  /*76d0*/  BSSY B1, `(.L_x_13568) ;  /* 0x0000068000017945 */ /* 0x000fe20003800000 */
[----:B------:R-:W-:Y:S01]  /*76e0*/  PRMT R35, R5, 0x7610, R35 ;  /* 0x0000761005237816 */ /* 0x000fe20000000023 */
[----:B------:R-:W-:Y:S02]  /*76f0*/  @P2 VIADD R0, R4, 0xffffffc0 ;  /* 0xffffffc004002836 */ /* 0x000fe40000000000 */
[----:B------:R-:W-:Y:S05]  /*7700*/  @P1 BRA `(.L_x_13569) ;  /* 0x0000000400901947 */ /* 0x000fea0003800000 */
[----:B------:R-:W2:Y:S01]  /*7710*/  LDL R6, [R1+0x18] ;  /* 0x0000180001067983 */ /* 0x000ea20000100800 */
[----:B------:R-:W1:Y:S01]  /*7720*/  LDC R5, c[0x0][0x3f4] ;  /* 0x0000fd00ff057b82 */ /* 0x000e620000000800 */
[----:B------:R-:W-:Y:S01]  /*7730*/  BSSY B2, `(.L_x_13570) ;  /* 0x0000032000027945 */ /* 0x000fe20003800000 */
[-C--:B-1----:R-:W-:Y:S02]  /*7740*/  ISETP.GE.AND P0, PT, R152, R5.reuse, PT ;  /* 0x000000059800720c */ /* 0x082fe40003f06270 */
[----:B--2---:R-:W-:-:S11]  /*7750*/  ISETP.GE.AND P1, PT, R6, R5, PT ;  /* 0x000000050600720c */ /* 0x004fd60003f26270 */
[----:B------:R-:W-:Y:S05]  /*7760*/  @P0 BRA `(.L_x_13571) ;  /* 0x0000000000b80947 */ /* 0x000fea0003800000 */
[----:B------:R-:W1:Y:S01]  /*7770*/  LDS.128 R4, [R3+0x8400] ;  /* 0x0084000003047984 */ /* 0x000e620000000c00 */
[----:B------:R-:W-:Y:S02]  /*7780*/  SHF.R.U32.HI R48, RZ, 0x10, R33 ;  /* 0x00000010ff307819 */ /* 0x000fe40000011621 */
[----:B0-----:R-:W-:Y:S02]  /*7790*/  SHF.R.U32.HI R45, RZ, 0x10, R31 ;  /* 0x00000010ff2d7819 */ /* 0x001fe4000001161f */
        /* <DEDUP_REMOVED lines=43> */
.L_x_13571:
[----:B------:R-:W-:Y:S05]  /*7a50*/  BSYNC B2 ;  /* 0x0000000000027941 */ /* 0x000fea0003800000 */
.L_x_13570:
[----:B------:R-:W-:Y:S05]  /*7a60*/  @P1 BRA `(.L_x_13569) ;  /* 0x0000000000b81947 */ /* 0x000fea0003800000 */
[----:B-1----:R-:W1:Y:S01]  /*7a70*/  LDS.128 R4, [R0] ;  /* 0x0000000000047984 */ /* 0x002e620000000c00 */
        /* <DEDUP_REMOVED lines=20> */
[C---:B0-----:R-:W-:Y:S01]  /*7bc0*/  FFMA.FTZ R45, R24.reuse, R31, R32 ;  /* 0x0000001f182d7223 */ /* 0x041fe20000010020 */
        /* <DEDUP_REMOVED lines=24> */
.L_x_13569:
[----:B------:R-:W-:Y:S05]  /*7d50*/  BSYNC B1 ;  /* 0x0000000000017941 */ /* 0x000fea0003800000 */
.L_x_13568:
[----:B-12---:R-:W-:-:S05]  /*7d60*/  VIADD R4, R17, 0x60 ;  /* 0x0000006011047836 */ /* 0x006fca0000000000 */
[----:B------:R-:W-:-:S13]  /*7d70*/  ISETP.GE.AND P0, PT, R4, R14, PT ;  /* 0x0000000e0400720c */ /* 0x000fda0003f06270 */
        /* <DEDUP_REMOVED lines=8> */
[----:B------:R-:W-:Y:S02]  /*7e00*/  SHF.R.U64 R25, R12, 0x10, R13 ;  /* 0x000000100c197819 */ /* 0x000fe4000000120d */
        /* <DEDUP_REMOVED lines=16> */
[-C--:B------:R-:W-:Y:S01]  /*7f10*/  FMUL.FTZ R13, R13, R21.reuse ;  /* 0x000000150d0d7220 */ /* 0x080fe20000410000 */
[C---:B------:R-:W-:Y:S01]  /*7f20*/  IMAD.U32 R6, R4.reuse, 0x10000, RZ ;  /* 0x0001000004067824 */ /* 0x040fe200078e00ff */
[----:B------:R-:W-:Y:S01]  /*7f30*/  LOP3.LUT R4, R4, 0xffff0000, RZ, 0xc0, !PT ;  /* 0xffff000004047812 */ /* 0x000fe200078ec0ff */
[C---:B------:R-:W-:Y:S02]  /*7f40*/  IMAD.U32 R7, R5.reuse, 0x10000, RZ ;  /* 0x0001000005077824 */ /* 0x040fe400078e00ff */
[C---:B------:R-:W-:Y:S01]  /*7f50*/  FFMA.FTZ R31, R12.reuse, R24, R13 ;  /* 0x000000180c1f7223 */ /* 0x040fe2000001000d */
[----:B------:R-:W-:Y:S01]  /*7f60*/  FFMA.FTZ R26, R12, R21, -R27 ;  /* 0x000000150c1a7223 */ /* 0x000fe2000001081b */
[----:B------:R-:W-:Y:S01]  /*7f70*/  IMAD.U32 R13, R38, 0x10000, RZ ;  /* 0x00010000260d7824 */ /* 0x000fe200078e00ff */
[----:B------:R-:W-:Y:S01]  /*7f80*/  LOP3.LUT R5, R5, 0xffff0000, RZ, 0xc0, !PT ;  /* 0xffff000005057812 */ /* 0x000fe200078ec0ff */
[C---:B------:R-:W-:Y:S01]  /*7f90*/  FMUL.FTZ R33, R20.reuse, R25 ;  /* 0x0000001914217220 */ /* 0x040fe20000410000 */
[-C--:B------:R-:W-:Y:S01]  /*7fa0*/  FMUL.FTZ R27, R20, R41.reuse ;  /* 0x00000029141b7220 */ /* 0x080fe20000410000 */
[C---:B------:R-:W-:Y:S01]  /*7fb0*/  LOP3.LUT R12, R37.reuse, 0xffff0000, RZ, 0xc0, !PT ;  /* 0xffff0000250c7812 */ /* 0x040fe200078ec0ff */
[----:B------:R-:W-:Y:S01]  /*7fc0*/  IMAD.U32 R21, R37, 0x10000, RZ ;  /* 0x0001000025157824 */ /* 0x000fe200078e00ff */
[----:B------:R-:W-:Y:S01]  /*7fd0*/  LOP3.LUT R38, R38, 0xffff0000, RZ, 0xc0, !PT ;  /* 0xffff000026267812 */ /* 0x000fe200078ec0ff */
        /* <DEDUP_REMOVED lines=15> */
.L_x_13574:
[----:B------:R-:W-:Y:S05]  /*80d0*/  BSYNC B1 ;  /* 0x0000000000017941 */ /* 0x000fea0003800000 */
.L_x_13573:
[----:B------:R-:W-:Y:S05]  /*80e0*/  @P1 BRA `(.L_x_13572) ;  /* 0x0000001800501947 */ /* 0x000fea0003800000 */
[----:B-1----:R-:W1:Y:S01]  /*80f0*/  LDS.128 R4, [R0+0x3000] ;  /* 0x0030000000047984 */ /* 0x002e620000000c00 */
[----:B------:R-:W-:Y:S02]  /*8100*/  SHF.R.U64 R3, R8, 0x10, R9 ;  /* 0x0000001008037819 */ /* 0x000fe40000001209 */
[--C-:B------:R-:W-:Y:S02]  /*8110*/  SHF.R.U64 R8, R10, 0x10, R11.reuse ;  /* 0x000000100a087819 */ /* 0x100fe4000000120b */
        /* <DEDUP_REMOVED lines=44> */
.L_x_13559:
[----:B------:R-:W1:Y:S01]  /*83e0*/  S2R R0, SR_TID.X ;  /* 0x0000000000007919 */ /* 0x000e620000002100 */
[----:B------:R-:W2:Y:S01]  /*83f0*/  LDC R32, c[0x0][0x448] ;  /* 0x00011200ff207b82 */ /* 0x000ea20000000800 */
[----:B------:R-:W-:Y:S01]  /*8400*/  ULDC.64 UR4, c[0x0][0x3f8] ;  /* 0x0000fe0000047ab9 */ /* 0x000fe20000000a00 */
[----:B------:R-:W-:Y:S01]  /*8410*/  ULDC.64 UR6, c[0x0][0x408] ;  /* 0x0001020000067ab9 */ /* 0x000fe20000000a00 */
[----:B------:R-:W-:Y:S01]  /*8420*/  IMAD.MOV.U32 R27, RZ, RZ, R31 ;  /* 0x000000ffff1b7224 */ /* 0x000fe200078e001f */
[----:B------:R-:W-:Y:S01]  /*8430*/  SHF.R.S32.HI R43, RZ, 0x1f, R18 ;  /* 0x0000001fff2b7819 */ /* 0x000fe20000011412 */
[----:B------:R-:W-:Y:S01]  /*8440*/  IMAD.MOV.U32 R4, RZ, RZ, R24 ;  /* 0x000000ffff047224 */ /* 0x000fe200078e0018 */
[----:B--2---:R-:W-:Y:S01]  /*8450*/  ISETP.NE.AND P0, PT, R32, 0x1, PT ;  /* 0x000000012000780c */ /* 0x004fe20003f05270 */
[----:B-1----:R-:W-:-:S05]  /*8460*/  VIADD R0, R0, 0xffffff80 ;  /* 0xffffff8000007836 */ /* 0x002fca0000000000 */
[----:B------:R-:W-:-:S07]  /*8470*/  SHF.R.S32.HI R3, RZ, 0x1f, R0 ;  /* 0x0000001fff037819 */ /* 0x000fce0000011400 */
[----:B------:R-:W1:Y:S01]  /*8480*/  @P0 LDC R5, c[0x0][0x450] ;  /* 0x00011400ff050b82 */ /* 0x000e620000000800 */
[----:B------:R-:W-:-:S04]  /*8490*/  LEA.HI R3, R3, R0, RZ, 0x2 ;  /* 0x0000000003037211 */ /* 0x000fc800078f10ff */
[----:B------:R-:W-:-:S05]  /*84a0*/  LOP3.LUT R3, R3, 0xfffffffc, RZ, 0xc0, !PT ;  /* 0xfffffffc03037812 */ /* 0x000fca00078ec0ff */
[----:B------:R-:W-:Y:S02]  /*84b0*/  IMAD.IADD R3, R0, 0x1, -R3 ;  /* 0x0000000100037824 */ /* 0x000fe400078e0a03 */
[----:B------:R-:W2:Y:S02]  /*84c0*/  @P0 LDC R0, c[0x0][0x44c] ;  /* 0x00011300ff000b82 */ /* 0x000ea40000000800 */
[----:B------:R-:W-:-:S04]  /*84d0*/  IMAD R3, R3, 0x60, R35 ;  /* 0x0000006003037824 */ /* 0x000fc800078e0223 */
[----:B--2---:R-:W-:-:S05]  /*84e0*/  @P0 IMAD.HI.U32 R0, R3, R0, RZ ;  /* 0x0000000003000227 */ /* 0x004fca00078e00ff */
        /* <DEDUP_REMOVED lines=19> */
[----:B------:R-:W2:Y:S01]  /*8620*/  LDL R6, [R1+0x8] ;  /* 0x0000080001067983 */ /* 0x000ea20000100800 */
[----:B------:R-:W1:Y:S03]  /*8630*/  LDC R41, c[0x0][0x3f4] ;  /* 0x0000fd00ff297b82 */ /* 0x000e660000000800 */
[----:B------:R-:W3:Y:S04]  /*8640*/  SHFL.IDX PT, R3, R25, RZ, 0x1c1f ;  /* 0x001c1fff19037589 */ /* 0x000ee800000e0000 */
[----:B------:R-:W4:Y:S04]  /*8650*/  SHFL.IDX PT, R0, R26, RZ, 0x1c1f ;  /* 0x001c1fff1a007589 */ /* 0x000f2800000e0000 */
[----:B0-----:R-:W0:Y:S04]  /*8660*/  SHFL.IDX PT, R14, R27, RZ, 0x1c1f ;  /* 0x001c1fff1b0e7589 */ /* 0x001e2800000e0000 */
[----:B------:R-:W5:Y:S01]  /*8670*/  SHFL.IDX PT, R4, R24, RZ, 0x1c1f ;  /* 0x001c1fff18047589 */ /* 0x000f6200000e0000 */
[----:B-1----:R-:W-:Y:S01]  /*8680*/  ISETP.GE.AND P0, PT, R18, R41, PT ;  /* 0x000000291200720c */ /* 0x002fe20003f06270 */
[----:B--2---:R-:W-:-:S05]  /*8690*/  IMAD R32, R6, R32, RZ ;  /* 0x0000002006207224 */ /* 0x004fca00078e02ff */
[----:B------:R-:W-:-:S13]  /*86a0*/  ISETP.GE.OR P1, PT, R35, R32, P0 ;  /* 0x000000202300720c */ /* 0x000fda0000726670 */
[C---:B------:R-:W-:Y:S01]  /*86b0*/  @!P1 IMAD.SHL.U32 R5, R18.reuse, 0x2, RZ ;  /* 0x0000000212059824 */ /* 0x040fe200078e00ff */
[----:B------:R-:W-:-:S04]  /*86c0*/  @!P1 SHF.L.U64.HI R21, R18, 0x1, R43 ;  /* 0x0000000112159819 */ /* 0x000fc8000001022b */
[----:B---3--:R-:W-:-:S05]  /*86d0*/  @!P1 IADD3 R6, P2, R3, R5, RZ ;  /* 0x0000000503069210 */ /* 0x008fca0007f5e0ff */
[----:B----4-:R-:W-:-:S05]  /*86e0*/  @!P1 IMAD.X R7, R0, 0x1, R21, P2 ;  /* 0x0000000100079824 */ /* 0x010fca00010e0615 */
[----:B------:R-:W2:Y:S01]  /*86f0*/  @!P1 LD.E.128 R8, desc[UR40][R6.64] ;  /* 0x0000002806089980 */ /* 0x000ea2000c101d00 */
[----:B0-----:R-:W-:-:S05]  /*8700*/  @!P1 IADD3 R14, P2, R14, R5, RZ ;  /* 0x000000050e0e9210 */ /* 0x001fca0007f5e0ff */
[----:B-----5:R-:W-:-:S04]  /*8710*/  @!P1 IMAD.X R3, R4, 0x1, R21, P2 ;  /* 0x0000000104039824 */ /* 0x020fc800010e0615 */
[----:B------:R-:W-:-:S05]  /*8720*/  @!P1 IMAD.MOV.U32 R15, RZ, RZ, R3 ;  /* 0x000000ffff0f9224 */ /* 0x000fca00078e0003 */
[----:B------:R0:W3:Y:S01]  /*8730*/  @!P1 LD.E.128 R4, desc[UR40][R14.64] ;  /* 0x000000280e049980 */ /* 0x0000e2000c101d00 */
[----:B------:R-:W-:Y:S02]  /*8740*/  CS2R R36, SRZ ;  /* 0x0000000000247805 */ /* 0x000fe4000001ff00 */
[----:B------:R-:W-:Y:S02]  /*8750*/  CS2R R38, SRZ ;  /* 0x0000000000267805 */ /* 0x000fe4000001ff00 */
[----:B------:R-:W-:Y:S01]  /*8760*/  CS2R R30, SRZ ;  /* 0x00000000001e7805 */ /* 0x000fe2000001ff00 */
[----:B------:R-:W1:Y:S01]  /*8770*/  SHFL.IDX PT, R24, R24, 0x1, 0x1c1f ;  /* 0x003c1f0018187f89 */ /* 0x000e6200000e0000 */
[----:B------:R-:W-:-:S03]  /*8780*/  CS2R R20, SRZ ;  /* 0x0000000000147805 */ /* 0x000fc6000001ff00 */
[----:B0-----:R0:W4:Y:S01]  /*8790*/  SHFL.IDX PT, R14, R27, 0x1, 0x1c1f ;  /* 0x003c1f001b0e7f89 */ /* 0x00112200000e0000 */
[----:B--2---:R-:W-:Y:S02]  /*87a0*/  @!P1 IMAD.MOV.U32 R36, RZ, RZ, R8 ;  /* 0x000000ffff249224 */ /* 0x004fe400078e0008 */
[----:B------:R-:W-:Y:S02]  /*87b0*/  @!P1 IMAD.MOV.U32 R37, RZ, RZ, R9 ;  /* 0x000000ffff259224 */ /* 0x000fe400078e0009 */
[----:B------:R-:W-:Y:S02]  /*87c0*/  IMAD.MOV.U32 R0, RZ, RZ, R36 ;  /* 0x000000ffff007224 */ /* 0x000fe400078e0024 */
[----:B------:R-:W-:Y:S02]  /*87d0*/  IMAD.MOV.U32 R3, RZ, RZ, R37 ;  /* 0x000000ffff037224 */ /* 0x000fe400078e0025 */
[----:B------:R-:W-:Y:S01]  /*87e0*/  @!P1 IMAD.MOV.U32 R38, RZ, RZ, R10 ;  /* 0x000000ffff269224 */ /* 0x000fe200078e000a */
[----:B------:R-:W-:Y:S01]  /*87f0*/  PRMT R48, R0, 0x7610, R48 ;  /* 0x0000761000307816 */ /* 0x000fe20000000030 */
[----:B------:R-:W-:Y:S01]  /*8800*/  @!P1 IMAD.MOV.U32 R39, RZ, RZ, R11 ;  /* 0x000000ffff279224 */ /* 0x000fe200078e000b */
[----:B------:R-:W-:Y:S01]  /*8810*/  PRMT R34, R34, 0x5410, R3 ;  /* 0x0000541022227816 */ /* 0x000fe20000000003 */
[----:B------:R0:W2:Y:S01]  /*8820*/  SHFL.IDX PT, R0, R26, 0x1, 0x1c1f ;  /* 0x003c1f001a007f89 */ /* 0x0000a200000e0000 */
[----:B------:R-:W-:-:S02]  /*8830*/  IMAD.MOV.U32 R8, RZ, RZ, R38 ;  /* 0x000000ffff087224 */ /* 0x000fc400078e0026 */
[----:B---3--:R-:W-:Y:S01]  /*8840*/  @!P1 IMAD.MOV.U32 R30, RZ, RZ, R4 ;  /* 0x000000ffff1e9224 */ /* 0x008fe200078e0004 */
[----:B------:R0:W3:Y:S01]  /*8850*/  SHFL.IDX PT, R3, R25, 0x1, 0x1c1f ;  /* 0x003c1f0019037f89 */ /* 0x0000e200000e0000 */
        /* <DEDUP_REMOVED lines=13> */
[----:B------:R-:W-:Y:S02]  /*8930*/  PRMT R33, R33, 0x5410, R6 ;  /* 0x0000541021217816 */ /* 0x000fe40000000006 */
[----:B012-4-:R-:W-:-:S07]  /*8940*/  PRMT R55, R7, 0x7610, R55 ;  /* 0x0000761007377816 */ /* 0x017fce0000000037 */
.L_x_13861:
[----:B------:R-:W2:Y:S01]  /*8950*/  LDL R7, [R1+0x70] ;  /* 0x0000700001077983 */ /* 0x000ea20000100800 */
[----:B------:R-:W-:Y:S01]  /*8960*/  VIADD R35, R35, 0x60 ;  /* 0x0000006023237836 */ /* 0x000fe20000000000 */
[----:B------:R-:W-:Y:S01]  /*8970*/  BSSY B1, `(.L_x_13576) ;  /* 0x0000016000017945 */ /* 0x000fe20003800000 */
[----:B------:R-:W-:Y:S02]  /*8980*/  CS2R R8, SRZ ;  /* 0x0000000000087805 */ /* 0x000fe4000001ff00 */
[----:B------:R-:W-:Y:S02]  /*8990*/  CS2R R10, SRZ ;  /* 0x00000000000a7805 */ /* 0x000fe4000001ff00 */
[----:B------:R-:W-:Y:S02]  /*89a0*/  ISETP.GE.AND P1, PT, R35, R32, PT ;  /* 0x000000202300720c */ /* 0x000fe40003f26270 */
[----:B--2---:R-:W-:-:S04]  /*89b0*/  LEA.HI R6, R7, R7, RZ, 0x1 ;  /* 0x0000000707067211 */ /* 0x004fc800078f08ff */
        /* <DEDUP_REMOVED lines=11> */
[-C--:B---3--:R-:W-:Y:S02]  /*8a70*/  IADD3 R8, P1, R3, R4.reuse, RZ ;  /* 0x0000000403087210 */ /* 0x088fe40007f3e0ff */
[----:B------:R-:W-:-:S03]  /*8a80*/  IADD3 R4, P2, R14, R4, RZ ;  /* 0x000000040e047210 */ /* 0x000fc60007f5e0ff */
[--C-:B------:R-:W-:Y:S02]  /*8a90*/  IMAD.X R9, R0, 0x1, R5.reuse, P1 ;  /* 0x0000000100097824 */ /* 0x100fe400008e0605 */
[----:B------:R-:W-:-:S04]  /*8aa0*/  IMAD.X R5, R24, 0x1, R5, P2 ;  /* 0x0000000118057824 */ /* 0x000fc800010e0605 */
[----:B------:R-:W5:Y:S04]  /*8ab0*/  LD.E.128 R8, desc[UR40][R8.64] ;  /* 0x0000002808087980 */ /* 0x000f68000c101d00 */
[----:B------:R-:W5:Y:S02]  /*8ac0*/  LD.E.128 R4, desc[UR40][R4.64] ;  /* 0x0000002804047980 */ /* 0x000f64000c101d00 */
.L_x_13577:
[----:B------:R-:W-:Y:S05]  /*8ad0*/  BSYNC B1 ;  /* 0x0000000000017941 */ /* 0x000fea0003800000 */
.L_x_13576:
[----:B------:R-:W0:Y:S01]  /*8ae0*/  SYNCS.PHASECHK.TRANS64.TRYWAIT P1, [R2+URZ+0x16800], R13 ;  /* 0x0168000d020075a7 */ /* 0x000e22000802017f */
[----:B------:R-:W-:Y:S01]  /*8af0*/  IMAD R29, R29, -0xc0, R32 ;  /* 0xffffff401d1d7824 */ /* 0x000fe200078e0220 */
[----:B------:R-:W-:Y:S01]  /*8b00*/  BSSY B1, `(.L_x_13578) ;  /* 0x0000014000017945 */ /* 0x000fe20003800000 */
[----:B------:R-:W-:Y:S02]  /*8b10*/  VIADD R14, R17, 0x60 ;  /* 0x00000060110e7836 */ /* 0x000fe40000000000 */
[----:B---3-5:R-:W-:Y:S01]  /*8b20*/  IMAD.MOV.U32 R3, RZ, RZ, R4 ;  /* 0x000000ffff037224 */ /* 0x028fe200078e0004 */
[----:B------:R-:W-:Y:S01]  /*8b30*/  VIMNMX R0, R29, 0xc0, PT ;  /* 0x000000c01d007848 */ /* 0x000fe20003fe0100 */
[----:B------:R-:W-:-:S03]  /*8b40*/  IMAD.MOV.U32 R12, RZ, RZ, R5 ;  /* 0x000000ffff0c7224 */ /* 0x000fc600078e0005 */
        /* <DEDUP_REMOVED lines=15> */
.L_x_13862:
[----:B------:R-:W-:Y:S05]  /*8c40*/  BSYNC B1 ;  /* 0x0000000000017941 */ /* 0x000fea0003800000 */
.L_x_13578:
[----:B------:R-:W-:Y:S04]  /*8c50*/  BSSY B1, `(.L_x_13580) ;  /* 0x0000070000017945 */ /* 0x000fe80003800000 */
[----:B------:R-:W-:Y:S05]  /*8c60*/  @P2 BRA `(.L_x_13581) ;  /* 0x0000000400b82947 */ /* 0x000fea0003800000 */
[----:B------:R-:W2:Y:S01]  /*8c70*/  LDL R12, [R1+0x5c] ;  /* 0x00005c00010c7983 */ /* 0x000ea20000100800 */
[----:B0-----:R-:W-:Y:S01]  /*8c80*/  IMAD.IADD R13, R18, 0x1, R41 ;  /* 0x00000001120d7824 */ /* 0x001fe200078e0229 */
[----:B------:R-:W-:Y:S01]  /*8c90*/  SHF.R.U64 R49, R30, 0x10, R31 ;  /* 0x000000101e317819 */ /* 0x000fe2000000121f */
[----:B------:R-:W0:Y:S01]  /*8ca0*/  S2R R14, SR_TID.X ;  /* 0x00000000000e7919 */ /* 0x000e220000002100 */
[----:B------:R-:W-:Y:S02]  /*8cb0*/  SHF.R.U64 R47, R36, 0x10, R37 ;  /* 0x00000010242f7819 */ /* 0x000fe40000001225 */
[----:B------:R-:W-:Y:S02]  /*8cc0*/  SHF.R.U64 R36, R38, 0x10, R39 ;  /* 0x0000001026247819 */ /* 0x000fe40000001227 */
[----:B------:R-:W-:Y:S02]  /*8cd0*/  SHF.R.U64 R52, R20, 0x10, R21 ;  /* 0x0000001014347819 */ /* 0x000fe40000001215 */
[----:B------:R-:W-:-:S02]  /*8ce0*/  PRMT R49, R50, 0x5410, R49 ;  /* 0x0000541032317816 */ /* 0x000fc40000000031 */
[----:B------:R-:W-:Y:S02]  /*8cf0*/  SHF.R.U32.HI R39, RZ, 0x10, R39 ;  /* 0x00000010ff277819 */ /* 0x000fe40000011627 */
[----:B------:R-:W-:Y:S01]  /*8d00*/  PRMT R38, R48, 0x5410, R47 ;  /* 0x0000541030267816 */ /* 0x000fe2000000002f */
[----:B------:R-:W-:Y:S01]  /*8d10*/  IMAD.U32 R50, R49, 0x10000, RZ ;  /* 0x0001000031327824 */ /* 0x000fe200078e00ff */
[----:B------:R-:W-:Y:S02]  /*8d20*/  SHF.R.U32.HI R53, RZ, 0x10, R21 ;  /* 0x00000010ff357819 */ /* 0x000fe40000011615 */
[C---:B------:R-:W-:Y:S02]  /*8d30*/  PRMT R47, R33.reuse, 0x5410, R36 ;  /* 0x00005410212f7816 */ /* 0x040fe40000000024 */
[----:B------:R-:W-:Y:S02]  /*8d40*/  PRMT R52, R33, 0x5432, R52 ;  /* 0x0000543221347816 */ /* 0x000fe40000000034 */
[----:B------:R-:W-:Y:S01]  /*8d50*/  PRMT R48, R34, 0x5410, R39 ;  /* 0x0000541022307816 */ /* 0x000fe20000000027 */
[----:B------:R-:W-:Y:S01]  /*8d60*/  IMAD.U32 R39, R38, 0x10000, RZ ;  /* 0x0001000026277824 */ /* 0x000fe200078e00ff */
[----:B------:R-:W-:-:S02]  /*8d70*/  SHF.R.U32.HI R46, RZ, 0x10, R37 ;  /* 0x00000010ff2e7819 */ /* 0x000fc40000011625 */
[----:B------:R-:W-:Y:S02]  /*8d80*/  SHF.R.U32.HI R51, RZ, 0x10, R31 ;  /* 0x00000010ff337819 */ /* 0x000fe4000001161f */
[----:B------:R-:W-:Y:S02]  /*8d90*/  PRMT R53, R55, 0x5410, R53 ;  /* 0x0000541037357816 */ /* 0x000fe40000000035 */
[----:B------:R-:W-:Y:S02]  /*8da0*/  LOP3.LUT R49, R49, 0xffff0000, RZ, 0xc0, !PT ;  /* 0xffff000031317812 */ /* 0x000fe400078ec0ff */
[----:B------:R-:W-:Y:S02]  /*8db0*/  PRMT R46, R34, 0x5432, R46 ;  /* 0x00005432222e7816 */ /* 0x000fe4000000002e */
[----:B------:R-:W-:Y:S01]  /*8dc0*/  PRMT R51, R54, 0x5410, R51 ;  /* 0x0000541036337816 */ /* 0x000fe20000000033 */
[----:B0-----:R-:W-:-:S05]  /*8dd0*/  VIADD R25, R14, 0xffffff80 ;  /* 0xffffff800e197836 */ /* 0x001fca0000000000 */
[----:B------:R-:W-:-:S04]  /*8de0*/  SHF.R.S32.HI R24, RZ, 0x1f, R25 ;  /* 0x0000001fff187819 */ /* 0x000fc80000011419 */
[----:B------:R-:W-:-:S04]  /*8df0*/  LEA.HI R24, R24, R25, RZ, 0x5 ;  /* 0x0000001918187211 */ /* 0x000fc800078f28ff */
[----:B------:R-:W-:Y:S01]  /*8e00*/  SHF.R.S32.HI R24, RZ, 0x5, R24 ;  /* 0x00000005ff187819 */ /* 0x000fe20000011418 */
[----:B--2---:R-:W-:-:S05]  /*8e10*/  IMAD.SHL.U32 R12, R12, 0x40, RZ ;  /* 0x000000400c0c7824 */ /* 0x004fca00078e00ff */
[----:B------:R-:W-:-:S04]  /*8e20*/  LOP3.LUT R14, R12, 0x1c0, RZ, 0xc0, !PT ;  /* 0x000001c00c0e7812 */ /* 0x000fc800078ec0ff */
[----:B------:R-:W-:Y:S02]  /*8e30*/  SHF.R.U32.HI R15, RZ, 0x3, R14 ;  /* 0x00000003ff0f7819 */ /* 0x000fe4000001160e */
[C---:B------:R-:W-:Y:S02]  /*8e40*/  LOP3.LUT R13, R14.reuse, 0x38, R13, 0xf8, !PT ;  /* 0x000000380e0d7812 */ /* 0x040fe400078ef80d */
[----:B------:R-:W-:Y:S02]  /*8e50*/  LOP3.LUT R12, R14, 0x38, R18, 0xf8, !PT ;  /* 0x000000380e0c7812 */ /* 0x000fe400078ef812 */
[-C--:B------:R-:W-:Y:S02]  /*8e60*/  LOP3.LUT R13, R13, R15.reuse, RZ, 0x3c, !PT ;  /* 0x0000000f0d0d7212 */ /* 0x080fe400078e3cff */
[----:B------:R-:W-:-:S03]  /*8e70*/  LOP3.LUT R12, R12, R15, RZ, 0x3c, !PT ;  /* 0x0000000f0c0c7212 */ /* 0x000fc600078e3cff */
[C---:B------:R-:W-:Y:S02]  /*8e80*/  IMAD R25, R24.reuse, 0x200, R13 ;  /* 0x0000020018197824 */ /* 0x040fe400078e020d */
[----:B------:R-:W-:Y:S02]  /*8e90*/  IMAD R29, R24, 0x200, R12 ;  /* 0x00000200181d7824 */ /* 0x000fe400078e020c */
[--C-:B------:R-:W-:Y:S02]  /*8ea0*/  IMAD R32, R25, 0x2, R2.reuse ;  /* 0x0000000219207824 */ /* 0x100fe400078e0202 */
[----:B------:R-:W-:-:S03]  /*8eb0*/  IMAD R29, R29, 0x2, R2 ;  /* 0x000000021d1d7824 */ /* 0x000fc600078e0202 */
[----:B------:R-:W0:Y:S04]  /*8ec0*/  LDS.128 R24, [R32+0x8400] ;  /* 0x0084000020187984 */ /* 0x000e280000000c00 */
[----:B------:R-:W1:Y:S01]  /*8ed0*/  LDS.128 R12, [R29+0x8400] ;  /* 0x008400001d0c7984 */ /* 0x000e620000000c00 */
[C---:B0-----:R-:W-:Y:S01]  /*8ee0*/  IMAD.U32 R33, R24.reuse, 0x10000, RZ ;  /* 0x0001000018217824 */ /* 0x041fe200078e00ff */
[----:B------:R-:W-:Y:S01]  /*8ef0*/  LOP3.LUT R24, R24, 0xffff0000, RZ, 0xc0, !PT ;  /* 0xffff000018187812 */ /* 0x000fe200078ec0ff */
[C---:B------:R-:W-:Y:S01]  /*8f00*/  IMAD.U32 R34, R25.reuse, 0x10000, RZ ;  /* 0x0001000019227824 */ /* 0x040fe200078e00ff */
[----:B------:R-:W-:Y:S01]  /*8f10*/  LOP3.LUT R25, R25, 0xffff0000, RZ, 0xc0, !PT ;  /* 0xffff000019197812 */ /* 0x000fe200078ec0ff */
[C---:B-1----:R-:W-:Y:S02]  /*8f20*/  IMAD.U32 R20, R12.reuse, 0x10000, RZ ;  /* 0x000100000c147824 */ /* 0x042fe400078e00ff */
[C---:B------:R-:W-:Y:S01]  /*8f30*/  FMUL.FTZ R55, R33.reuse, R50 ;  /* 0x0000003221377220 */ /* 0x040fe20000410000 */
[----:B------:R-:W-:Y:S01]  /*8f40*/  FMUL.FTZ R57, R33, R39 ;  /* 0x0000002721397220 */ /* 0x000fe20000410000 */
[----:B------:R-:W-:Y:S01]  /*8f50*/  LOP3.LUT R12, R12, 0xffff0000, RZ, 0xc0, !PT ;  /* 0xffff00000c0c7812 */ /* 0x000fe200078ec0ff */
[----:B------:R-:W-:-:S02]  /*8f60*/  IMAD.U32 R21, R13, 0x10000, RZ ;  /* 0x000100000d157824 */ /* 0x000fc400078e00ff */
[----:B------:R-:W-:Y:S01]  /*8f70*/  FFMA.FTZ R55, R20, R39, -R55 ;  /* 0x0000002714377223 */ /* 0x000fe20000010837 */
[----:B------:R-:W-:Y:S01]  /*8f80*/  LOP3.LUT R33, R38, 0xffff0000, RZ, 0xc0, !PT ;  /* 0xffff000026217812 */ /* 0x000fe200078ec0ff */
[----:B------:R-:W-:Y:S01]  /*8f90*/  FMUL.FTZ R39, R24, R49 ;  /* 0x0000003118277220 */ /* 0x000fe20000410000 */
[----:B------:R-:W-:Y:S01]  /*8fa0*/  FFMA.FTZ R57, R20, R50, R57 ;  /* 0x0000003214397223 */ /* 0x000fe20000010039 */
[C---:B------:R-:W-:Y:S01]  /*8fb0*/  IMAD.U32 R20, R46.reuse, 0x10000, RZ ;  /* 0x000100002e147824 */ /* 0x040fe200078e00ff */
[----:B------:R-:W-:Y:S01]  /*8fc0*/  LOP3.LUT R46, R46, 0xffff0000, RZ, 0xc0, !PT ;  /* 0xffff00002e2e7812 */ /* 0x000fe200078ec0ff */
[C---:B------:R-:W-:Y:S02]  /*8fd0*/  IMAD.U32 R38, R51.reuse, 0x10000, RZ ;  /* 0x0001000033267824 */ /* 0x040fe400078e00ff */
[-C--:B------:R-:W-:Y:S01]  /*8fe0*/  FMUL.FTZ R59, R24, R33.reuse ;  /* 0x00000021183b7220 */ /* 0x080fe20000410000 */
[----:B------:R-:W-:Y:S01]  /*8ff0*/  FFMA.FTZ R50, R12, R33, -R39 ;  /* 0x000000210c327223 */ /* 0x000fe20000010827 */
[C---:B------:R-:W-:Y:S01]  /*9000*/  FMUL.FTZ R33, R34.reuse, R20 ;  /* 0x0000001422217220 */ /* 0x040fe20000410000 */
[----:B------:R-:W-:Y:S01]  /*9010*/  FMUL.FTZ R54, R34, R38 ;  /* 0x0000002622367220 */ /* 0x000fe20000410000 */
[----:B------:R-:W-:Y:S01]  /*9020*/  LOP3.LUT R24, R51, 0xffff0000, RZ, 0xc0, !PT ;  /* 0xffff000033187812 */ /* 0x000fe200078ec0ff */
[----:B------:R-:W-:-:S02]  /*9030*/  IMAD.U32 R36, R26, 0x10000, RZ ;  /* 0x000100001a247824 */ /* 0x000fc400078e00ff */
[----:B------:R-:W-:Y:S01]  /*9040*/  FFMA.FTZ R38, R21, R38, R33 ;  /* 0x0000002615267223 */ /* 0x000fe20000010021 */
[----:B------:R-:W-:Y:S01]  /*9050*/  LOP3.LUT R13, R13, 0xffff0000, RZ, 0xc0, !PT ;  /* 0xffff00000d0d7812 */ /* 0x000fe200078ec0ff */
[----:B------:R-:W-:Y:S01]  /*9060*/  FFMA.FTZ R34, R12, R49, R59 ;  /* 0x000000310c227223 */ /* 0x000fe2000001003b */
[----:B------:R-:W-:Y:S01]  /*9070*/  FFMA.FTZ R54, R21, R20, -R54 ;  /* 0x0000001415367223 */ /* 0x000fe20000010836 */
[----:B------:R-:W-:Y:S02]  /*9080*/  IMAD.U32 R33, R52, 0x10000, RZ ;  /* 0x0001000034217824 */ /* 0x000fe400078e00ff */
[----:B------:R-:W-:Y:S01]  /*9090*/  FMUL.FTZ R12, R25, R24 ;  /* 0x00000018190c7220 */ /* 0x000fe20000410000 */
[----:B------:R-:W-:Y:S02]  /*90a0*/  IMAD.U32 R21, R47, 0x10000, RZ ;  /* 0x000100002f157824 */ /* 0x000fe400078e00ff */
[----:B------:R-:W-:Y:S01]  /*90b0*/  FMUL.FTZ R56, R25, R46 ;  /* 0x0000002e19387220 */ /* 0x000fe20000410000 */
[----:B------:R-:W-:-:S02]  /*90c0*/  IMAD.U32 R37, R27, 0x10000, RZ ;  /* 0x000100001b257824 */ /* 0x000fc400078e00ff */
[----:B------:R-:W-:Y:S01]  /*90d0*/  FMUL.FTZ R49, R36, R33 ;  /* 0x0000002124317220 */ /* 0x000fe20000410000 */
[----:B------:R-:W-:Y:S02]  /*90e0*/  IMAD.U32 R20, R53, 0x10000, RZ ;  /* 0x0001000035147824 */ /* 0x000fe400078e00ff */
[C---:B------:R-:W-:Y:S01]  /*90f0*/  FFMA.FTZ R25, R13.reuse, R46, -R12 ;  /* 0x0000002e0d197223 */ /* 0x040fe2000001080c */
[----:B------:R-:W-:Y:S02]  /*9100*/  IMAD.U32 R30, R14, 0x10000, RZ ;  /* 0x000100000e1e7824 */ /* 0x000fe400078e00ff */
[----:B------:R-:W-:Y:S01]  /*9110*/  FMUL.FTZ R36, R36, R21 ;  /* 0x0000001524247220 */ /* 0x000fe20000410000 */
[----:B------:R-:W-:Y:S01]  /*9120*/  FFMA.FTZ R39, R13, R24, R56 ;  /* 0x000000180d277223 */ /* 0x000fe20000010038 */
[----:B------:R-:W-:Y:S02]  /*9130*/  IMAD.U32 R31, R15, 0x10000, RZ ;  /* 0x000100000f1f7824 */ /* 0x000fe400078e00ff */
[----:B------:R-:W-:Y:S01]  /*9140*/  FMUL.FTZ R24, R37, R20 ;  /* 0x0000001425187220 */ /* 0x000fe20000410000 */
[----:B------:R-:W-:-:S02]  /*9150*/  IMAD.U32 R12, R48, 0x10000, RZ ;  /* 0x00010000300c7824 */ /* 0x000fc400078e00ff */
[C---:B------:R-:W-:Y:S01]  /*9160*/  FFMA.FTZ R49, R30.reuse, R21, -R49 ;  /* 0x000000151e317223 */ /* 0x040fe20000010831 */
[----:B------:R-:W-:Y:S01]  /*9170*/  FFMA.FTZ R36, R30, R33, R36 ;  /* 0x000000211e247223 */ /* 0x000fe20000010024 */
[----:B------:R-:W-:Y:S01]  /*9180*/  LOP3.LUT R26, R26, 0xffff0000, RZ, 0xc0, !PT ;  /* 0xffff00001a1a7812 */ /* 0x000fe200078ec0ff */
[-C--:B------:R-:W-:Y:S01]  /*9190*/  FMUL.FTZ R46, R37, R12.reuse ;  /* 0x0000000c252e7220 */ /* 0x080fe20000410000 */
[----:B------:R-:W-:Y:S01]  /*91a0*/  FFMA.FTZ R30, R31, R12, -R24 ;  /* 0x0000000c1f1e7223 */ /* 0x000fe20000010818 */
[----:B------:R-:W-:Y:S02]  /*91b0*/  LOP3.LUT R27, R27, 0xffff0000, RZ, 0xc0, !PT ;  /* 0xffff00001b1b7812 */ /* 0x000fe400078ec0ff */
[----:B------:R-:W-:Y:S01]  /*91c0*/  LOP3.LUT R13, R52, 0xffff0000, RZ, 0xc0, !PT ;  /* 0xffff0000340d7812 */ /* 0x000fe200078ec0ff */
[----:B------:R-:W-:Y:S01]  /*91d0*/  FFMA.FTZ R46, R31, R20, R46 ;  /* 0x000000141f2e7223 */ /* 0x000fe2000001002e */
[----:B------:R-:W-:Y:S02]  /*91e0*/  LOP3.LUT R12, R53, 0xffff0000, RZ, 0xc0, !PT ;  /* 0xffff0000350c7812 */ /* 0x000fe400078ec0ff */
        /* <DEDUP_REMOVED lines=22> */
.L_x_13581:
[----:B------:R-:W-:Y:S05]  /*9350*/  BSYNC B1 ;  /* 0x0000000000017941 */ /* 0x000fea0003800000 */
.L_x_13580:
[----:B------:R-:W-:Y:S02]  /*9360*/  PRMT R20, R0, 0x7610, R20 ;  /* 0x0000761000147816 */ /* 0x000fe40000000014 */
[----:B------:R-:W-:Y:S01]  /*9370*/  PRMT R30, R3, 0x7610, R30 ;  /* 0x00007610031e7816 */ /* 0x000fe2000000001e */
[----:B------:R-:W-:Y:S06]  /*9380*/  @P0 BRA `(.L_x_13572) ;  /* 0x0000000400a80947 */ /* 0x000fec0003800000 */
[----:B-1----:R-:W2:Y:S01]  /*9390*/  LDL R12, [R1+0x60] ;  /* 0x00006000010c7983 */ /* 0x002ea20000100800 */
[C---:B0-----:R-:W-:Y:S02]  /*93a0*/  VIADD R13, R17.reuse, 0x60 ;  /* 0x00000060110d7836 */ /* 0x041fe40000000000 */
[----:B------:R-:W-:Y:S01]  /*93b0*/  VIADD R14, R17, 0x60 ;  /* 0x00000060110e7836 */ /* 0x000fe20000000000 */
[----:B------:R-:W3:Y:S01]  /*93c0*/  LDL R31, [R1+0x78] ;  /* 0x00007800011f7983 */ /* 0x000ee20000100800 */
[----:B------:R-:W-:Y:S02]  /*93d0*/  IMAD.SHL.U32 R13, R13, 0x40, RZ ;  /* 0x000000400d0d7824 */ /* 0x000fe400078e00ff */
[----:B------:R-:W-:Y:S02]  /*93e0*/  IMAD.SHL.U32 R14, R14, 0x40, RZ ;  /* 0x000000400e0e7824 */ /* 0x000fe400078e00ff */
[----:B------:R-:W-:Y:S01]  /*93f0*/  IMAD.IADD R0, R18, 0x1, R41 ;  /* 0x0000000112007824 */ /* 0x000fe200078e0229 */
[----:B------:R-:W-:-:S02]  /*9400*/  LOP3.LUT R13, R13, 0x1c0, RZ, 0xc0, !PT ;  /* 0x000001c00d0d7812 */ /* 0x000fc400078ec0ff */
[----:B------:R-:W-:Y:S02]  /*9410*/  LOP3.LUT R14, R14, 0x1c0, RZ, 0xc0, !PT ;  /* 0x000001c00e0e7812 */ /* 0x000fe400078ec0ff */
[----:B------:R-:W-:Y:S02]  /*9420*/  SHF.R.U32.HI R13, RZ, 0x3, R13 ;  /* 0x00000003ff0d7819 */ /* 0x000fe4000001160d */
[----:B------:R-:W-:-:S04]  /*9430*/  LOP3.LUT R0, R14, 0x38, R0, 0xf8, !PT ;  /* 0x000000380e007812 */ /* 0x000fc800078ef800 */
[----:B------:R-:W-:Y:S02]  /*9440*/  LOP3.LUT R0, R0, R13, RZ, 0x3c, !PT ;  /* 0x0000000d00007212 */ /* 0x000fe400078e3cff */
[----:B------:R-:W-:Y:S02]  /*9450*/  SHF.R.U64 R4, R4, 0x10, R5 ;  /* 0x0000001004047819 */ /* 0x000fe40000001205 */
[--C-:B------:R-:W-:Y:S02]  /*9460*/  SHF.R.U64 R8, R8, 0x10, R9.reuse ;  /* 0x0000001008087819 */ /* 0x100fe40000001209 */
[----:B------:R-:W-:Y:S02]  /*9470*/  SHF.R.U32.HI R9, RZ, 0x10, R9 ;  /* 0x00000010ff097819 */ /* 0x000fe40000011609 */
[----:B------:R-:W-:Y:S02]  /*9480*/  PRMT R43, R43, 0x5410, R4 ;  /* 0x000054102b2b7816 */ /* 0x000fe40000000004 */
[----:B------:R-:W-:-:S02]  /*9490*/  SHF.R.U32.HI R29, RZ, 0x10, R11 ;  /* 0x00000010ff1d7819 */ /* 0x000fc4000001160b */
[----:B------:R-:W-:Y:S01]  /*94a0*/  SHF.R.U32.HI R5, RZ, 0x10, R5 ;  /* 0x00000010ff057819 */ /* 0x000fe20000011605 */
[----:B------:R-:W-:Y:S01]  /*94b0*/  IMAD.U32 R32, R43, 0x10000, RZ ;  /* 0x000100002b207824 */ /* 0x000fe200078e00ff */
[----:B------:R-:W-:Y:S02]  /*94c0*/  PRMT R45, R45, 0x5410, R8 ;  /* 0x000054102d2d7816 */ /* 0x000fe40000000008 */
[----:B------:R-:W-:Y:S02]  /*94d0*/  PRMT R44, R44, 0x5410, R9 ;  /* 0x000054102c2c7816 */ /* 0x000fe40000000009 */
[----:B------:R-:W-:Y:S01]  /*94e0*/  PRMT R29, R30, 0x5410, R29 ;  /* 0x000054101e1d7816 */ /* 0x000fe2000000001d */
[----:B------:R-:W-:Y:S01]  /*94f0*/  IMAD.U32 R30, R45, 0x10000, RZ ;  /* 0x000100002d1e7824 */ /* 0x000fe200078e00ff */
[----:B------:R-:W-:Y:S02]  /*9500*/  PRMT R42, R42, 0x5410, R5 ;  /* 0x000054102a2a7816 */ /* 0x000fe40000000005 */
[----:B------:R-:W-:-:S03]  /*9510*/  SHF.R.U64 R21, R10, 0x10, R11 ;  /* 0x000000100a157819 */ /* 0x000fc6000000120b */
[----:B------:R-:W-:Y:S01]  /*9520*/  IMAD.U32 R34, R42, 0x10000, RZ ;  /* 0x000100002a227824 */ /* 0x000fe200078e00ff */
[----:B------:R-:W-:Y:S02]  /*9530*/  PRMT R21, R20, 0x5410, R21 ;  /* 0x0000541014157816 */ /* 0x000fe40000000015 */
[----:B------:R-:W-:Y:S02]  /*9540*/  LOP3.LUT R43, R43, 0xffff0000, RZ, 0xc0, !PT ;  /* 0xffff00002b2b7812 */ /* 0x000fe400078ec0ff */
[----:B------:R-:W-:Y:S01]  /*9550*/  LOP3.LUT R45, R45, 0xffff0000, RZ, 0xc0, !PT ;  /* 0xffff00002d2d7812 */ /* 0x000fe200078ec0ff */
[----:B--2---:R-:W-:-:S04]  /*9560*/  IMAD.IADD R3, R12, 0x1, R0 ;  /* 0x000000010c037824 */ /* 0x004fc800078e0200 */
[----:B------:R-:W-:Y:S01]  /*9570*/  IMAD R0, R3, 0x2, R2 ;  /* 0x0000000203007824 */ /* 0x000fe200078e0202 */
[----:B---3--:R-:W0:Y:S04]  /*9580*/  LDS.128 R12, [R31+0x8400] ;  /* 0x008400001f0c7984 */ /* 0x008e280000000c00 */
[----:B------:R-:W1:Y:S01]  /*9590*/  LDS.128 R24, [R0+0x8400] ;  /* 0x0084000000187984 */ /* 0x000e620000000c00 */
[--C-:B------:R-:W-:Y:S02]  /*95a0*/  SHF.R.U64 R3, R6, 0x10, R7.reuse ;  /* 0x0000001006037819 */ /* 0x100fe40000001207 */
[----:B------:R-:W-:Y:S02]  /*95b0*/  SHF.R.U32.HI R6, RZ, 0x10, R7 ;  /* 0x00000010ff067819 */ /* 0x000fe40000011607 */
[----:B------:R-:W-:-:S02]  /*95c0*/  PRMT R40, R40, 0x5410, R3 ;  /* 0x0000541028287816 */ /* 0x000fc40000000003 */
[----:B------:R-:W-:Y:S01]  /*95d0*/  PRMT R35, R35, 0x5410, R6 ;  /* 0x0000541023237816 */ /* 0x000fe20000000006 */
[----:B0-----:R-:W-:Y:S02]  /*95e0*/  IMAD.U32 R3, R12, 0x10000, RZ ;  /* 0x000100000c037824 */ /* 0x001fe400078e00ff */
[----:B-1----:R-:W-:-:S04]  /*95f0*/  IMAD.U32 R9, R24, 0x10000, RZ ;  /* 0x0001000018097824 */ /* 0x002fc800078e00ff */
[----:B------:R-:W-:Y:S01]  /*9600*/  FMUL.FTZ R36, R9, R32 ;  /* 0x0000002009247220 */ /* 0x000fe20000410000 */
[----:B------:R-:W-:Y:S02]  /*9610*/  IMAD.U32 R11, R25, 0x10000, RZ ;  /* 0x00010000190b7824 */ /* 0x000fe400078e00ff */
[-C--:B------:R-:W-:Y:S01]  /*9620*/  FMUL.FTZ R38, R9, R30.reuse ;  /* 0x0000001e09267220 */ /* 0x080fe20000410000 */
[----:B------:R-:W-:Y:S01]  /*9630*/  FFMA.FTZ R36, R3, R30, -R36 ;  /* 0x0000001e03247223 */ /* 0x000fe20000010824 */
[----:B------:R-:W-:Y:S02]  /*9640*/  IMAD.U32 R30, R44, 0x10000, RZ ;  /* 0x000100002c1e7824 */ /* 0x000fe400078e00ff */
[----:B------:R-:W-:Y:S01]  /*9650*/  FMUL.FTZ R46, R11, R34 ;  /* 0x000000220b2e7220 */ /* 0x000fe20000410000 */
[----:B------:R-:W-:Y:S02]  /*9660*/  IMAD.U32 R5, R13, 0x10000, RZ ;  /* 0x000100000d057824 */ /* 0x000fe400078e00ff */
[----:B------:R-:W-:Y:S01]  /*9670*/  FFMA.FTZ R38, R3, R32, R38 ;  /* 0x0000002003267223 */ /* 0x000fe20000010026 */
[----:B------:R-:W-:Y:S01]  /*9680*/  IMAD.U32 R20, R27, 0x10000, RZ ;  /* 0x000100001b147824 */ /* 0x000fe200078e00ff */
[----:B------:R-:W-:Y:S01]  /*9690*/  LOP3.LUT R10, R24, 0xffff0000, RZ, 0xc0, !PT ;  /* 0xffff0000180a7812 */ /* 0x000fe200078ec0ff */
[----:B------:R-:W-:-:S02]  /*96a0*/  IMAD.U32 R9, R35, 0x10000, RZ ;  /* 0x0001000023097824 */ /* 0x000fc400078e00ff */
[-C--:B------:R-:W-:Y:S01]  /*96b0*/  FMUL.FTZ R32, R11, R30.reuse ;  /* 0x0000001e0b207220 */ /* 0x080fe20000410000 */
[----:B------:R-:W-:Y:S02]  /*96c0*/  IMAD.U32 R3, R29, 0x10000, RZ ;  /* 0x000100001d037824 */ /* 0x000fe400078e00ff */
[----:B------:R-:W-:Y:S01]  /*96d0*/  FFMA.FTZ R46, R5, R30, -R46 ;  /* 0x0000001e052e7223 */ /* 0x000fe2000001082e */
[----:B------:R-:W-:Y:S02]  /*96e0*/  IMAD.U32 R8, R15, 0x10000, RZ ;  /* 0x000100000f087824 */ /* 0x000fe400078e00ff */
[----:B------:R-:W-:Y:S01]  /*96f0*/  FMUL.FTZ R11, R20, R9 ;  /* 0x00000009140b7220 */ /* 0x000fe20000410000 */
[----:B------:R-:W-:Y:S01]  /*9700*/  LOP3.LUT R4, R12, 0xffff0000, RZ, 0xc0, !PT ;  /* 0xffff00000c047812 */ /* 0x000fe200078ec0ff */
[----:B------:R-:W-:Y:S01]  /*9710*/  FMUL.FTZ R30, R20, R3 ;  /* 0x00000003141e7220 */ /* 0x000fe20000410000 */
[----:B------:R-:W-:Y:S01]  /*9720*/  FFMA.FTZ R32, R5, R34, R32 ;  /* 0x0000002205207223 */ /* 0x000fe20000010020 */
[----:B------:R-:W-:Y:S01]  /*9730*/  FMUL.FTZ R5, R10, R43 ;  /* 0x0000002b0a057220 */ /* 0x000fe20000410000 */
[C---:B------:R-:W-:Y:S01]  /*9740*/  FFMA.FTZ R20, R8.reuse, R3, -R11 ;  /* 0x0000000308147223 */ /* 0x040fe2000001080b */
[----:B------:R-:W-:Y:S01]  /*9750*/  LOP3.LUT R12, R13, 0xffff0000, RZ, 0xc0, !PT ;  /* 0xffff00000d0c7812 */ /* 0x000fe200078ec0ff */
        /* <DEDUP_REMOVED lines=8> */
[----:B------:R-:W-:Y:S01]  /*97e0*/  IMAD.U32 R8, R40, 0x10000, RZ ;  /* 0x0001000028087824 */ /* 0x000fe200078e00ff */
[----:B------:R-:W-:Y:S01]  /*97f0*/  LOP3.LUT R14, R15, 0xffff0000, RZ, 0xc0, !PT ;  /* 0xffff00000f0e7812 */ /* 0x000fe200078ec0ff */
[----:B------:R-:W-:Y:S01]  /*9800*/  IMAD.U32 R5, R21, 0x10000, RZ ;  /* 0x0001000015057824 */ /* 0x000fe200078e00ff */
[----:B------:R-:W-:-:S02]  /*9810*/  LOP3.LUT R15, R26, 0xffff0000, RZ, 0xc0, !PT ;  /* 0xffff00001a0f7812 */ /* 0x000fc400078ec0ff */
[----:B------:R-:W-:Y:S01]  /*9820*/  LOP3.LUT R26, R27, 0xffff0000, RZ, 0xc0, !PT ;  /* 0xffff00001b1a7812 */ /* 0x000fe200078ec0ff */
[C---:B------:R-:W-:Y:S01]  /*9830*/  FMUL.FTZ R27, R13.reuse, R8 ;  /* 0x000000080d1b7220 */ /* 0x040fe20000410000 */
[----:B------:R-:W-:Y:S01]  /*9840*/  LOP3.LUT R3, R44, 0xffff0000, RZ, 0xc0, !PT ;  /* 0xffff00002c037812 */ /* 0x000fe200078ec0ff */
[----:B------:R-:W-:Y:S01]  /*9850*/  FMUL.FTZ R25, R24, R9 ;  /* 0x0000000918197220 */ /* 0x000fe20000410000 */
[----:B------:R-:W-:Y:S01]  /*9860*/  FFMA.FTZ R11, R4, R43, R11 ;  /* 0x0000002b040b7223 */ /* 0x000fe2000001000b */
[----:B------:R-:W-:Y:S01]  /*9870*/  FMUL.FTZ R13, R13, R5 ;  /* 0x000000050d0d7220 */ /* 0x000fe20000410000 */
[----:B------:R-:W-:Y:S02]  /*9880*/  LOP3.LUT R40, R40, 0xffff0000, RZ, 0xc0, !PT ;  /* 0xffff000028287812 */ /* 0x000fe400078ec0ff */
[----:B------:R-:W-:Y:S02]  /*9890*/  LOP3.LUT R35, R35, 0xffff0000, RZ, 0xc0, !PT ;  /* 0xffff000023237812 */ /* 0x000fe400078ec0ff */
[----:B------:R-:W-:-:S02]  /*98a0*/  LOP3.LUT R4, R21, 0xffff0000, RZ, 0xc0, !PT ;  /* 0xffff000015047812 */ /* 0x000fc400078ec0ff */
[----:B------:R-:W-:Y:S01]  /*98b0*/  LOP3.LUT R29, R29, 0xffff0000, RZ, 0xc0, !PT ;  /* 0xffff00001d1d7812 */ /* 0x000fe200078ec0ff */
[-C--:B------:R-:W-:Y:S01]  /*98c0*/  FMUL.FTZ R24, R24, R3.reuse ;  /* 0x0000000318187220 */ /* 0x080fe20000410000 */
[----:B------:R-:W-:Y:S01]  /*98d0*/  FFMA.FTZ R25, R12, R3, -R25 ;  /* 0x000000030c197223 */ /* 0x000fe20000010819 */
[C---:B------:R-:W-:Y:S01]  /*98e0*/  FFMA.FTZ R27, R6.reuse, R5, -R27 ;  /* 0x00000005061b7223 */ /* 0x040fe2000001081b */
[----:B------:R-:W-:Y:S01]  /*98f0*/  FFMA.FTZ R10, R6, R8, R13 ;  /* 0x00000008060a7223 */ /* 0x000fe2000001000d */
        /* <DEDUP_REMOVED lines=19> */
.L_x_13572:
[----:B------:R-:W-:Y:S05]  /*9a30*/  BSYNC B0 ;  /* 0x0000000000007941 */ /* 0x000fea0003800000 */
.L_x_13558:
        /* <DEDUP_REMOVED lines=8> */
.L_x_13555:
[----:B--23--:R-:W2:Y:S02]  /*9ac0*/  LDL R0, [R1+0x10] ;  /* 0x0000100001007983 */ /* 0x00cea40000100800 */
[----:B--2---:R-:W-:-:S13]  /*9ad0*/  ISETP.NE.AND P0, PT, R0, 0x3, PT ;  /* 0x000000030000780c */ /* 0x004fda0003f05270 */
[----:B------:R-:W-:Y:S05]  /*9ae0*/  @!P0 BRA `(.L_x_13582) ;  /* 0x0000000000048947 */ /* 0x000fea0003800000 */
[----:B------:R-:W-:Y:S01]  /*9af0*/  BPT.TRAP 0x1 ;  /* 0x000000040000795c */ /* 0x000fe20000300000 */
.L_x_13582:
[----:B------:R-:W-:Y:S01]  /*9b00*/  IMAD R0, R16, 0x8, R2 ;  /* 0x0000000810007824 */ /* 0x000fe200078e0202 */
[----:B-1----:R-:W-:-:S04]  /*9b10*/  SHF.L.U32 R3, R154, 0x1f, RZ ;  /* 0x0000001f9a037819 */ /* 0x002fc800000006ff */
[----:B------:R1:W2:Y:S01]  /*9b20*/  SYNCS.PHASECHK.TRANS64.TRYWAIT P2, [R0+URZ+0x16830], R3 ;  /* 0x01683003000075a7 */ /* 0x0002a2000804017f */
[----:B------:R-:W-:Y:S05]  /*9b30*/  @!P0 BRA `(.L_x_13583) ;  /* 0x0000000000048947 */ /* 0x000fea0003800000 */
[----:B------:R-:W-:Y:S01]  /*9b40*/  BPT.TRAP 0x1 ;  /* 0x000000040000795c */ /* 0x000fe20000300000 */
.L_x_13583:
[----:B------:R-:W3:Y:S02]  /*9b50*/  S2R R4, SR_TID.X ;  /* 0x0000000000047919 */ /* 0x000ee40000002100 */
[----:B---3--:R-:W-:-:S04]  /*9b60*/  LOP3.LUT R4, R4, 0x7f, RZ, 0xc0, !PT ;  /* 0x0000007f04047812 */ /* 0x008fc800078ec0ff */
[----:B------:R-:W-:Y:S01]  /*9b70*/  ISETP.NE.AND P1, PT, R4, RZ, PT ;  /* 0x000000ff0400720c */ /* 0x000fe20003f25270 */
[----:B--2---:R-:W-:-:S12]  /*9b80*/  @P2 BRA `(.L_x_13584) ;  /* 0x0000000000082947 */ /* 0x004fd80003800000 */
[----:B------:R-:W2:Y:S02]  /*9b90*/  SYNCS.PHASECHK.TRANS64.TRYWAIT P2, [R0+URZ+0x16830], R3 ;  /* 0x01683003000075a7 */ /* 0x000ea4000804017f */
[----:B--2---:R-:W-:Y:S05]  /*9ba0*/  @!P2 BRA `(.L_x_13585) ;  /* 0x000001880014a947 */ /* 0x004fea0003800000 */
.L_x_13584:
[----:B------:R-:W-:Y:S05]  /*9bb0*/  WARPSYNC.ALL ;  /* 0x0000000000007948 */ /* 0x000fea0003800000 */
[----:B-12---:R-:W-:Y:S01]  /*9bc0*/  VIADD R3, R2, 0xe400 ;  /* 0x0000e40002037836 */ /* 0x006fe20000000000 */
[----:B------:R-:W-:Y:S01]  /*9bd0*/  LOP3.LUT R6, R28, 0x10000, RZ, 0xfc, !PT ;  /* 0x000100001c067812 */ /* 0x000fe200078efcff */
[----:B------:R-:W-:Y:S01]  /*9be0*/  IMAD.MOV.U32 R7, RZ, RZ, 0x40000040 ;  /* 0x40000040ff077424 */ /* 0x000fe200078e00ff */
[----:B0----5:R-:W-:Y:S01]  /*9bf0*/  WARPGROUP.ARRIVE ;  /* 0x00000000000079c5 */ /* 0x021fe20000000000 */
[----:B------:R-:W-:Y:S01]  /*9c00*/  IMAD.MOV.U32 R5, RZ, RZ, 0x40000040 ;  /* 0x40000040ff057424 */ /* 0x000fe200078e00ff */
[----:B------:R-:W-:Y:S01]  /*9c10*/  SHF.R.U32.HI R3, RZ, 0x4, R3 ;  /* 0x00000004ff037819 */ /* 0x000fe20000011603 */
[C---:B------:R-:W-:Y:S01]  /*9c20*/  VIADD R12, R6.reuse, 0x2 ;  /* 0x00000002060c7836 */ /* 0x040fe20000000000 */
[----:B------:R-:W-:Y:S01]  /*9c30*/  R2UR UR4, R6 ;  /* 0x00000000060472ca */ /* 0x000fe200000e0000 */
[----:B------:R-:W-:Y:S01]  /*9c40*/  IMAD.MOV.U32 R13, RZ, RZ, 0x40000040 ;  /* 0x40000040ff0d7424 */ /* 0x000fe200078e00ff */
[----:B------:R-:W-:Y:S01]  /*9c50*/  LOP3.LUT R3, R3, 0x3fff, RZ, 0xc0, !PT ;  /* 0x00003fff03037812 */ /* 0x000fe200078ec0ff */
[----:B------:R-:W-:Y:S01]  /*9c60*/  IMAD.MOV.U32 R9, RZ, RZ, 0x40000040 ;  /* 0x40000040ff097424 */ /* 0x000fe200078e00ff */
[----:B------:R-:W-:Y:S01]  /*9c70*/  R2UR UR5, R7 ;  /* 0x00000000070572ca */ /* 0x000fe200000e0000 */
[----:B------:R-:W-:Y:S01]  /*9c80*/  IMAD.MOV.U32 R157, RZ, RZ, 0x40000040 ;  /* 0x40000040ff9d7424 */ /* 0x000fe200078e00ff */
[----:B------:R-:W-:Y:S01]  /*9c90*/  LOP3.LUT R4, R3, 0x10000, RZ, 0xfc, !PT ;  /* 0x0001000003047812 */ /* 0x000fe200078efcff */
[----:B------:R-:W-:Y:S01]  /*9ca0*/  IMAD.MOV.U32 R11, RZ, RZ, 0x40000040 ;  /* 0x40000040ff0b7424 */ /* 0x000fe200078e00ff */
[----:B------:R-:W-:Y:S01]  /*9cb0*/  R2UR UR7, R5 ;  /* 0x00000000050772ca */ /* 0x000fe200000e0000 */
[----:B------:R-:W-:Y:S01]  /*9cc0*/  @!P1 VIADD R0, R0, 0x16840 ;  /* 0x0001684000009836 */ /* 0x000fe20000000000 */
[----:B------:R-:W-:Y:S01]  /*9cd0*/  ULDC UR11, c[0x0][0x9dc] ;  /* 0x00027700000b7ab9 */ /* 0x000fe20000000800 */
[----:B------:R0:W-:Y:S04]  /*9ce0*/  STL [R1+0x20], R4 ;  /* 0x0000200401007387 */ /* 0x0001e80000100800 */
[----:B------:R1:W-:Y:S04]  /*9cf0*/  STL.64 [R1], R12 ;  /* 0x0000000c01007387 */ /* 0x0003e80000100a00 */
[----:B------:R-:W2:Y:S01]  /*9d00*/  LDL R89, [R1+0x4c] ;  /* 0x00004c0001597983 */ /* 0x000ea20000100800 */
[----:B0-----:R-:W-:-:S03]  /*9d10*/  IMAD R4, R16, 0x400, R4 ;  /* 0x0000040010047824 */ /* 0x001fc600078e0204 */
[----:B------:R-:W2:Y:S01]  /*9d20*/  LDL R91, [R1+0x1c] ;  /* 0x00001c00015b7983 */ /* 0x000ea20000100800 */
[C---:B------:R-:W-:Y:S01]  /*9d30*/  VIADD R8, R4.reuse, 0x2 ;  /* 0x0000000204087836 */ /* 0x040fe20000000000 */
[----:B------:R-:W-:Y:S02]  /*9d40*/  R2UR UR6, R4 ;  /* 0x00000000040672ca */ /* 0x000fe400000e0000 */
[----:B------:R-:W3:Y:S04]  /*9d50*/  LDL R97, [R1+0xc] ;  /* 0x00000c0001617983 */ /* 0x000ee80000100800 */
[----:B------:R-:W3:Y:S07]  /*9d60*/  LDL R95, [R1+0x8] ;  /* 0x00000800015f7983 */ /* 0x000eee0000100800 */
[----:B------:R-:W-:Y:S01]  /*9d70*/  HGMMA.64x128x16.F32.BF16 R24, gdesc[UR4], RZ, !UPT, gsb0 ;  /* 0x01e00000041879f0 */ /* 0x000fe2000c0018ff */
[----:B------:R-:W-:-:S02]  /*9d80*/  R2UR UR4, R12 ;  /* 0x000000000c0472ca */ /* 0x000fc400000e0000 */
[----:B------:R-:W-:Y:S02]  /*9d90*/  R2UR UR5, R13 ;  /* 0x000000000d0572ca */ /* 0x000fe400000e0000 */
[----:B------:R-:W-:Y:S02]  /*9da0*/  R2UR UR6, R8 ;  /* 0x00000000080672ca */ /* 0x000fe400000e0000 */
[----:B------:R-:W-:Y:S01]  /*9db0*/  R2UR UR7, R9 ;  /* 0x00000000090772ca */ /* 0x000fe200000e0000 */
[----:B------:R-:W-:Y:S02]  /*9dc0*/  VIADD R156, R6, 0x4 ;  /* 0x00000004069c7836 */ /* 0x000fe40000000000 */
[----:B------:R-:W-:Y:S02]  /*9dd0*/  VIADD R8, R4, 0x4 ;  /* 0x0000000404087836 */ /* 0x000fe40000000000 */
[----:B------:R-:W-:Y:S01]  /*9de0*/  IMAD.MOV.U32 R9, RZ, RZ, 0x40000040 ;  /* 0x40000040ff097424 */ /* 0x000fe200078e00ff */
[----:B------:R-:W-:-:S02]  /*9df0*/  WARPGROUP.DEPBAR.LE gsb0, 0x0 ;  /* 0x00008000000079c5 */ /* 0x000fc40000010000 */
        /* <DEDUP_REMOVED lines=8> */
[----:B------:R-:W-:Y:S01]  /*9e80*/  IMAD.MOV.U32 R5, RZ, RZ, 0x40000040 ;  /* 0x40000040ff057424 */ /* 0x000fe200078e00ff */
[----:B------:R-:W-:Y:S02]  /*9e90*/  WARPGROUP.DEPBAR.LE gsb0, 0x0 ;  /* 0x00008000000079c5 */ /* 0x000fe40000010000 */
[----:B------:R-:W-:-:S06]  /*9ea0*/  WARPGROUP.ARRIVE ;  /* 0x00000000000079c5 */ /* 0x000fcc0000000000 */
[----:B------:R-:W-:Y:S01]  /*9eb0*/  HGMMA.64x128x16.F32.BF16 R24, gdesc[UR4], R24, gsb0 ;  /* 0x01e00000041879f0 */ /* 0x000fe20008001818 */
[----:B------:R-:W-:Y:S02]  /*9ec0*/  R2UR UR4, R10 ;  /* 0x000000000a0472ca */ /* 0x000fe400000e0000 */
[----:B------:R-:W-:Y:S02]  /*9ed0*/  R2UR UR5, R11 ;  /* 0x000000000b0572ca */ /* 0x000fe400000e0000 */
[----:B------:R-:W-:Y:S02]  /*9ee0*/  R2UR UR6, R4 ;  /* 0x00000000040672ca */ /* 0x000fe400000e0000 */
[----:B------:R-:W-:Y:S01]  /*9ef0*/  R2UR UR7, R5 ;  /* 0x00000000050772ca */ /* 0x000fe200000e0000 */
[----:B------:R-:W0:Y:S02]  /*9f00*/  LDC R4, c[0x0][0x448] ;  /* 0x00011200ff047b82 */ /* 0x000e240000000800 */
[----:B0-----:R-:W-:-:S13]  /*9f10*/  ISETP.NE.AND P2, PT, R4, 0x1, PT ;  /* 0x000000010400780c */ /* 0x001fda0003f45270 */
[----:B------:R-:W0:Y:S08]  /*9f20*/  @P2 LDC R5, c[0x0][0x44c] ;  /* 0x00011300ff052b82 */ /* 0x000e300000000800 */
[----:B------:R-:W4:Y:S01]  /*9f30*/  @P2 LDC R9, c[0x0][0x450] ;  /* 0x00011400ff092b82 */ /* 0x000f220000000800 */
[----:B------:R-:W-:Y:S02]  /*9f40*/  WARPGROUP.DEPBAR.LE gsb0, 0x0 ;  /* 0x00008000000079c5 */ /* 0x000fe40000010000 */
[----:B------:R-:W-:-:S06]  /*9f50*/  WARPGROUP.ARRIVE ;  /* 0x00000000000079c5 */ /* 0x000fcc0000000000 */
[----:B------:R-:W-:Y:S01]  /*9f60*/  HGMMA.64x128x16.F32.BF16 R24, gdesc[UR4], R24, gsb0 ;  /* 0x01e00000041879f0 */ /* 0x000fe20008001818 */
[----:B------:R-:W-:Y:S01]  /*9f70*/  ULDC UR4, c[0x0][0x9d8] ;  /* 0x0002760000047ab9 */ /* 0x000fe20000000800 */
[----:B------:R-:W-:Y:S01]  /*9f80*/  ULOP3.LUT UR11, URZ, UR11, URZ, 0x33, !UPT ;  /* 0x0000000b3f0b7292 */ /* 0x000fe2000f8e333f */
        /* <DEDUP_REMOVED lines=9> */
[----:B--2---:R-:W-:-:S04]  /*a020*/  IMAD.IADD R78, R89, 0x1, R91 ;  /* 0x00000001594e7824 */ /* 0x004fc800078e025b */
[----:B0-----:R-:W-:-:S05]  /*a030*/  @P2 IMAD.HI.U32 R4, R78, R5, RZ ;  /* 0x000000054e042227 */ /* 0x001fca00078e00ff */
[----:B----4-:R-:W-:Y:S02]  /*a040*/  @P2 SHF.R.U32.HI R78, RZ, R9, R4 ;  /* 0x00000009ff4e2219 */ /* 0x010fe40000011604 */
[----:B------:R-:W0:Y:S01]  /*a050*/  LDC.64 R8, c[0x0][0x9e0] ;  /* 0x00027800ff087b82 */ /* 0x000e220000000a00 */
        /* <DEDUP_REMOVED lines=11> */
[----:B-1----:R-:W-:Y:S01]  /*a110*/  FMUL.FTZ R13, R24, UR4 ;  /* 0x00000004180d7c20 */ /* 0x002fe20008410000 */
        /* <DEDUP_REMOVED lines=16> */
[----:B------:R-:W1:Y:S01]  /*a220*/  SHFL.IDX PT, R82, R78, RZ, 0x1c1f ;  /* 0x001c1fff4e527589 */ /* 0x000e6200000e0000 */
        /* <DEDUP_REMOVED lines=32> */
[----:B0-----:R-:W-:Y:S01]  /*a430*/  ISETP.GE.AND P3, PT, R9, 0x1, PT ;  /* 0x000000010900780c */ /* 0x001fe20003f66270 */
[----:B------:R-:W0:Y:S01]  /*a440*/  MUFU.TANH R13, R13 ;  /* 0x0000000d000d7308 */ /* 0x000e220000002400 */
[----:B--2---:R-:W-:-:S07]  /*a450*/  IADD3 R4, -R155, 0x1, R84 ;  /* 0x000000019b047810 */ /* 0x004fce0007ffe154 */
[----:B------:R-:W2:Y:S01]  /*a460*/  MUFU.TANH R14, R14 ;  /* 0x0000000e000e7308 */ /* 0x000ea20000002400 */
[----:B---3--:R-:W-:-:S07]  /*a470*/  IADD3 R85, -R95, R4, R97 ;  /* 0x000000045f557210 */ /* 0x008fce0007ffe161 */
[----:B------:R-:W3:Y:S01]  /*a480*/  MUFU.TANH R3, R3 ;  /* 0x0000000300037308 */ /* 0x000ee20000002400 */
[----:B------:R-:W-:-:S07]  /*a490*/  VIADD R87, R85, UR11 ;  /* 0x0000000b55577c36 */ /* 0x000fce0008000000 */
[----:B------:R-:W4:Y:S01]  /*a4a0*/  MUFU.TANH R12, R12 ;  /* 0x0000000c000c7308 */ /* 0x000f220000002400 */
        /* <DEDUP_REMOVED lines=61> */
[----:B------:R-:W-:Y:S01]  /*a880*/  IADD3 R92, -R155, R97, R84 ;  /* 0x000000619b5c7210 */ /* 0x000fe20007ffe154 */
[----:B-1----:R-:W-:Y:S01]  /*a890*/  IMAD.IADD R83, R87, 0x1, R82 ;  /* 0x0000000157537824 */ /* 0x002fe200078e0252 */
[----:B------:R-:W-:-:S02]  /*a8a0*/  LEA R80, R88, 0xffffff80, 0x7 ;  /* 0xffffff8058507811 */ /* 0x000fc400078e38ff */
[----:B------:R-:W-:Y:S01]  /*a8b0*/  VIADDMNMX R90, R82, R85, R92, PT ;  /* 0x00000055525a7246 */ /* 0x000fe2000380015c */
[----:B--234-:R-:W-:Y:S06]  /*a8c0*/  @!P3 BRA `(.L_x_13586) ;  /* 0x000000000050b947 */ /* 0x01cfec0003800000 */
        /* <DEDUP_REMOVED lines=11> */
.L_x_13588:
[----:B------:R-:W-:-:S13]  /*a980*/  ISETP.NE.AND P4, PT, R9, 0x1, PT ;  /* 0x000000010900780c */ /* 0x000fda0003f85270 */
[----:B------:R-:W1:Y:S02]  /*a990*/  @P4 LDC.64 R4, c[0x0][0x9e8] ;  /* 0x00027a00ff044b82 */ /* 0x000e640000000a00 */
[----:B-1----:R-:W-:-:S05]  /*a9a0*/  @P4 IMAD.HI.U32 R4, R89, R4, RZ ;  /* 0x0000000459044227 */ /* 0x002fca00078e00ff */
[----:B------:R-:W-:-:S07]  /*a9b0*/  @P4 SHF.R.U32.HI R89, RZ, R5, R4 ;  /* 0x00000005ff594219 */ /* 0x000fce0000011604 */
.L_x_13589:
[----:B------:R-:W-:Y:S05]  /*a9c0*/  BSYNC B0 ;  /* 0x0000000000007941 */ /* 0x000fea0003800000 */
.L_x_13587:
[----:B------:R-:W-:-:S04]  /*a9d0*/  IMAD R4, R89, R9, -R80 ;  /* 0x0000000959047224 */ /* 0x000fc800078e0a50 */
[----:B------:R-:W-:-:S05]  /*a9e0*/  IMAD.IADD R4, R4, 0x1, -R155 ;  /* 0x0000000104047824 */ /* 0x000fca00078e0a9b */
[----:B------:R-:W-:Y:S02]  /*a9f0*/  VIMNMX R83, R83, R4, !PT ;  /* 0x0000000453537248 */ /* 0x000fe40007fe0100 */
[----:B------:R-:W-:-:S07]  /*aa00*/  VIADDMNMX R90, R4, R9, R90, PT ;  /* 0x00000009045a7246 */ /* 0x000fce000380015a */
.L_x_13586:
        /* <DEDUP_REMOVED lines=12> */
[----:B0-----:R-:W-:Y:S01]  /*aad0*/  FSEL R86, R21, -INF , !P5 ;  /* 0xff80000015567808 */ /* 0x001fe20006800000 */
        /* <DEDUP_REMOVED lines=190> */
.L_x_13592:
[----:B------:R-:W-:-:S13]  /*b6c0*/  ISETP.NE.AND P6, PT, R9, 0x1, PT ;  /* 0x000000010900780c */ /* 0x000fda0003fc5270 */
[----:B------:R-:W0:Y:S02]  /*b6d0*/  @P6 LDC.64 R4, c[0x0][0x9e8] ;  /* 0x00027a00ff046b82 */ /* 0x000e240000000a00 */
[----:B0-----:R-:W-:-:S05]  /*b6e0*/  @P6 IMAD.HI.U32 R4, R21, R4, RZ ;  /* 0x0000000415046227 */ /* 0x001fca00078e00ff */
[----:B------:R-:W-:-:S07]  /*b6f0*/  @P6 SHF.R.U32.HI R21, RZ, R5, R4 ;  /* 0x00000005ff156219 */ /* 0x000fce0000011604 */
.L_x_13593:
[----:B------:R-:W-:Y:S05]  /*b700*/  BSYNC B0 ;  /* 0x0000000000007941 */ /* 0x000fea0003800000 */
.L_x_13591:
[----:B------:R-:W-:-:S04]  /*b710*/  IMAD R80, R21, R9, -R80 ;  /* 0x0000000915507224 */ /* 0x000fc800078e0a50 */
[----:B------:R-:W-:-:S05]  /*b720*/  IMAD.IADD R80, R80, 0x1, -R155 ;  /* 0x0000000150507824 */ /* 0x000fca00078e0a9b */
[----:B------:R-:W-:Y:S02]  /*b730*/  VIMNMX R87, R87, R80, !PT ;  /* 0x0000005057577248 */ /* 0x000fe40007fe0100 */
[----:B------:R-:W-:-:S07]  /*b740*/  VIADDMNMX R92, R80, R9, R92, PT ;  /* 0x00000009505c7246 */ /* 0x000fce000380015c */
.L_x_13590:
[----:B------:R-:W-:Y:S01]  /*b750*/  ISETP.GT.AND P4, PT, R87, 0x1, !P4 ;  /* 0x000000015700780c */ /* 0x000fe20006784270 */
[----:B------:R-:W-:Y:S01]  /*b760*/  ULDC UR4, c[0x0][0x988] ;  /* 0x0002620000047ab9 */ /* 0x000fe20000000800 */
[----:B------:R-:W-:Y:S01]  /*b770*/  LOP3.LUT P6, RZ, R22, 0x1000000, RZ, 0xc0, !PT ;  /* 0x0100000016ff7812 */ /* 0x000fe200078cc0ff */
[----:B------:R-:W-:Y:S01]  /*b780*/  IMAD.U32 R39, RZ, RZ, UR4 ;  /* 0x00000004ff277e24 */ /* 0x000fe2000f8e00ff */
        /* <DEDUP_REMOVED lines=39> */
[----:B------:R-:W-:-:S02]  /*ba00*/  LOP3.LUT P6, RZ, R22, 0x2000, RZ, 0xc0, !PT ;  /* 0x0000200016ff7812 */ /* 0x000fc400078cc0ff */
        /* <DEDUP_REMOVED lines=36> */
[----:B------:R-:W-:Y:S01]  /*bc50*/  ISETP.GT.AND P5, PT, R87, 0x78, !P5 ;  /* 0x000000785700780c */ /* 0x000fe20006fa4270 */
[----:B------:R-:W0:Y:S01]  /*bc60*/  SHFL.BFLY PT, R14, R5, 0x2, 0x1f ;  /* 0x0c401f00050e7f89 */ /* 0x000e2200000e0000 */
[----:B------:R-:W-:Y:S02]  /*bc70*/  FSEL R124, R41, -INF , !P4 ;  /* 0xff800000297c7808 */ /* 0x000fe40006000000 */
[----:B------:R-:W-:Y:S02]  /*bc80*/  LOP3.LUT P4, RZ, R22, 0x40000, RZ, 0xc0, !PT ;  /* 0x0004000016ff7812 */ /* 0x000fe4000788c0ff */
[----:B------:R-:W-:Y:S02]  /*bc90*/  ISETP.LT.OR P5, PT, R92, 0x79, P5 ;  /* 0x000000795c00780c */ /* 0x000fe40002fa1670 */
        /* <DEDUP_REMOVED lines=35> */
[----:B------:R-:W-:Y:S01]  /*bed0*/  LOP3.LUT P4, RZ, R22, 0x400, RZ, 0xc0, !PT ;  /* 0x0000040016ff7812 */ /* 0x000fe2000788c0ff */
[----:B------:R-:W0:Y:S03]  /*bee0*/  @P2 LDC R57, c[0x0][0x44c] ;  /* 0x00011300ff392b82 */ /* 0x000e260000000800 */
[----:B------:R-:W-:-:S04]  /*bef0*/  ISETP.GT.AND P4, PT, R87, 0x51, !P4 ;  /* 0x000000515700780c */ /* 0x000fc80006784270 */
[----:B------:R-:W-:-:S04]  /*bf00*/  ISETP.LT.OR P4, PT, R92, 0x52, P4 ;  /* 0x000000525c00780c */ /* 0x000fc80002781670 */
[----:B------:R-:W-:Y:S02]  /*bf10*/  FSEL R58, R58, -INF , !P4 ;  /* 0xff8000003a3a7808 */ /* 0x000fe40006000000 */
[----:B------:R-:W-:-:S04]  /*bf20*/  LOP3.LUT P4, RZ, R22, 0x200, RZ, 0xc0, !PT ;  /* 0x0000020016ff7812 */ /* 0x000fc8000788c0ff */
[----:B------:R-:W-:-:S04]  /*bf30*/  ISETP.GT.AND P4, PT, R87, 0x58, !P4 ;  /* 0x000000585700780c */ /* 0x000fc80006784270 */
[----:B------:R-:W-:Y:S01]  /*bf40*/  ISETP.LT.OR P4, PT, R92, 0x59, P4 ;  /* 0x000000595c00780c */ /* 0x000fe20002781670 */
[----:B0-----:R-:W-:-:S03]  /*bf50*/  @P2 IMAD.HI.U32 R57, R91, R57, RZ ;  /* 0x000000395b392227 */ /* 0x001fc600078e00ff */
        /* <DEDUP_REMOVED lines=40> */
[----:B------:R-:W-:Y:S01]  /*c1e0*/  ISETP.GT.AND P4, PT, R87, 0x79, !P6 ;  /* 0x000000795700780c */ /* 0x000fe20007784270 */
[-CC-:B------:R-:W-:Y:S01]  /*c1f0*/  FFMA.FTZ R41, R56, R39.reuse, -R15.reuse ;  /* 0x0000002738297223 */ /* 0x180fe2000001080f */
        /* <DEDUP_REMOVED lines=17> */
[----:B------:R-:W1:Y:S01]  /*c310*/  MUFU.EX2 R150, R150 ;  /* 0x0000009600967308 */ /* 0x000e620000000800 */
        /* <DEDUP_REMOVED lines=20> */
[----:B------:R-:W-:Y:S01]  /*c460*/  FFMA.FTZ R120, R120, R39, -R15 ;  /* 0x0000002778787223 */ /* 0x000fe2000001080f */
        /* <DEDUP_REMOVED lines=9> */
[----:B------:R-:W5:Y:S01]  /*c500*/  MUFU.EX2 R146, R146 ;  /* 0x0000009200927308 */ /* 0x000f620000000800 */
[----:B------:R-:W-:-:S04]  /*c510*/  FMNMX.FTZ R5, R50, R5, !PT ;  /* 0x0000000532057209 */ /* 0x000fc80007810000 */
        /* <DEDUP_REMOVED lines=25> */
[----:B0-----:R-:W-:Y:S01]  /*c6b0*/  FMNMX.FTZ R51, R5, R48, !PT ;  /* 0x0000003005337209 */ /* 0x001fe20007810000 */
[----:B------:R-:W-:-:S06]  /*c6c0*/  FFMA.FTZ R48, R68, R39, -R15 ;  /* 0x0000002744307223 */ /* 0x000fcc000001080f */
[----:B------:R-:W-:Y:S01]  /*c6d0*/  MUFU.EX2 R37, R37 ;  /* 0x0000002500257308 */ /* 0x000fe20000000800 */
[----:B------:R-:W0:Y:S01]  /*c6e0*/  @P2 LDC R68, c[0x0][0x450] ;  /* 0x00011400ff442b82 */ /* 0x000e220000000800 */
[----:B------:R-:W1:Y:S06]  /*c6f0*/  SHFL.BFLY PT, R56, R51, 0x1, 0x1f ;  /* 0x0c201f0033387f89 */ /* 0x000e6c00000e0000 */
[----:B------:R-:W-:Y:S08]  /*c700*/  MUFU.EX2 R0, R0 ;  /* 0x0000000000007308 */ /* 0x000ff00000000800 */
[----:B------:R-:W-:Y:S08]  /*c710*/  MUFU.EX2 R41, R41 ;  /* 0x0000002900297308 */ /* 0x000ff00000000800 */
[----:B------:R-:W-:Y:S01]  /*c720*/  MUFU.EX2 R40, R40 ;  /* 0x0000002800287308 */ /* 0x000fe20000000800 */
[----:B-1----:R-:W-:Y:S01]  /*c730*/  FMNMX.FTZ R5, R51, R56, !PT ;  /* 0x0000003833057209 */ /* 0x002fe20007810000 */
[-CC-:B------:R-:W-:Y:S01]  /*c740*/  FFMA.FTZ R51, R76, R39.reuse, -R15.reuse ;  /* 0x000000274c337223 */ /* 0x180fe2000001080f */
[----:B------:R-:W-:-:S02]  /*c750*/  FFMA.FTZ R56, R84, R39, -R15 ;  /* 0x0000002754387223 */ /* 0x000fc4000001080f */
        /* <DEDUP_REMOVED lines=17> */
[----:B--2---:R-:W-:Y:S01]  /*c870*/  FADD.FTZ R3, R21, R4 ;  /* 0x0000000415037221 */ /* 0x004fe20000010000 */
[-CC-:B------:R-:W-:Y:S01]  /*c880*/  FFMA.FTZ R34, R34, R39.reuse, -R15.reuse ;  /* 0x0000002722227223 */ /* 0x180fe2000001080f */
[-C--:B------:R-:W-:Y:S01]  /*c890*/  FFMA.FTZ R143, R122, R39.reuse, -R15 ;  /* 0x000000277a8f7223 */ /* 0x080fe2000001080f */
[----:B------:R-:W1:Y:S01]  /*c8a0*/  MUFU.EX2 R12, R12 ;  /* 0x0000000c000c7308 */ /* 0x000e620000000800 */
        /* <DEDUP_REMOVED lines=8> */
[----:B-----5:R-:W-:Y:S01]  /*c930*/  FADD.FTZ R60, R146, R3 ;  /* 0x00000003923c7221 */ /* 0x020fe20000010000 */
[-CC-:B------:R-:W-:Y:S01]  /*c940*/  FFMA.FTZ R133, R128, R39.reuse, -R15.reuse ;  /* 0x0000002780857223 */ /* 0x180fe2000001080f */
[-CC-:B------:R-:W-:Y:S01]  /*c950*/  FFMA.FTZ R50, R50, R39.reuse, -R15.reuse ;  /* 0x0000002732327223 */ /* 0x180fe2000001080f */
[-CC-:B------:R-:W-:Y:S01]  /*c960*/  FFMA.FTZ R135, R130, R39.reuse, -R15.reuse ;  /* 0x0000002782877223 */ /* 0x180fe2000001080f */
[----:B------:R-:W-:Y:S01]  /*c970*/  FADD.FTZ R55, R27, R60 ;  /* 0x0000003c1b377221 */ /* 0x000fe20000010000 */
[-CC-:B------:R-:W-:Y:S01]  /*c980*/  FFMA.FTZ R54, R54, R39.reuse, -R15.reuse ;  /* 0x0000002736367223 */ /* 0x180fe2000001080f */
[-C--:B------:R-:W-:Y:S01]  /*c990*/  FFMA.FTZ R129, R132, R39.reuse, -R15 ;  /* 0x0000002784817223 */ /* 0x080fe2000001080f */
[----:B------:R-:W3:Y:S01]  /*c9a0*/  MUFU.EX2 R20, R20 ;  /* 0x0000001400147308 */ /* 0x000ee20000000800 */
[----:B-1----:R-:W-:Y:S01]  /*c9b0*/  FADD.FTZ R4, R149, R12 ;  /* 0x0000000c95047221 */ /* 0x002fe20000010000 */
[----:B------:R-:W-:Y:S01]  /*c9c0*/  FADD.FTZ R60, R24, R55 ;  /* 0x00000037183c7221 */ /* 0x000fe20000010000 */
[-CC-:B------:R-:W-:Y:S01]  /*c9d0*/  FFMA.FTZ R58, R58, R39.reuse, -R15.reuse ;  /* 0x000000273a3a7223 */ /* 0x180fe2000001080f */
[----:B------:R-:W-:Y:S01]  /*c9e0*/  F2FP.BF16.F32.PACK_AB R148, R13, R148 ;  /* 0x000000940d94723e */ /* 0x000fe200000010ff */
[-CC-:B------:R-:W-:Y:S01]  /*c9f0*/  FFMA.FTZ R131, R134, R39.reuse, -R15.reuse ;  /* 0x0000002786837223 */ /* 0x180fe2000001080f */
[----:B------:R-:W-:Y:S01]  /*ca00*/  FADD.FTZ R55, R29, R60 ;  /* 0x0000003c1d377221 */ /* 0x000fe20000010000 */
[-C--:B------:R-:W-:Y:S01]  /*ca10*/  FFMA.FTZ R125, R136, R39.reuse, -R15 ;  /* 0x00000027887d7223 */ /* 0x080fe2000001080f */
[----:B------:R-:W1:Y:S01]  /*ca20*/  MUFU.EX2 R145, R145 ;  /* 0x0000009100917308 */ /* 0x000e620000000800 */
[----:B--2---:R-:W-:Y:S01]  /*ca30*/  FADD.FTZ R3, R151, R4 ;  /* 0x0000000497037221 */ /* 0x004fe20000010000 */
[----:B------:R-:W-:Y:S01]  /*ca40*/  FADD.FTZ R60, R142, R55 ;  /* 0x000000378e3c7221 */ /* 0x000fe20000010000 */
[-CC-:B------:R-:W-:Y:S01]  /*ca50*/  FFMA.FTZ R127, R138, R39.reuse, -R15.reuse ;  /* 0x000000278a7f7223 */ /* 0x180fe2000001080f */
[-CC-:B------:R-:W-:Y:S01]  /*ca60*/  FFMA.FTZ R70, R70, R39.reuse, -R15.reuse ;  /* 0x0000002746467223 */ /* 0x180fe2000001080f */
[----:B------:R-:W-:Y:S01]  /*ca70*/  F2FP.BF16.F32.PACK_AB R134, R41, R0 ;  /* 0x000000002986723e */ /* 0x000fe200000010ff */
[----:B------:R-:W-:Y:S01]  /*ca80*/  FADD.FTZ R55, R31, R60 ;  /* 0x0000003c1f377221 */ /* 0x000fe20000010000 */
[-C--:B------:R-:W-:Y:S01]  /*ca90*/  FFMA.FTZ R74, R74, R39.reuse, -R15 ;  /* 0x000000274a4a7223 */ /* 0x080fe2000001080f */
[----:B------:R-:W2:Y:S01]  /*caa0*/  MUFU.EX2 R26, R26 ;  /* 0x0000001a001a7308 */ /* 0x000ea20000000800 */
[----:B---3--:R-:W-:Y:S01]  /*cab0*/  FADD.FTZ R4, R20, R3 ;  /* 0x0000000314047221 */ /* 0x008fe20000010000 */
[----:B------:R-:W-:Y:S01]  /*cac0*/  FADD.FTZ R64, R28, R55 ;  /* 0x000000371c407221 */ /* 0x000fe20000010000 */
[----:B------:R-:W-:Y:S01]  /*cad0*/  F2FP.BF16.F32.PACK_AB R150, R21, R150 ;  /* 0x000000961596723e */ /* 0x000fe200000010ff */
[----:B------:R-:W-:Y:S01]  /*cae0*/  FFMA.FTZ R82, R82, R39, -R15 ;  /* 0x0000002752527223 */ /* 0x000fe2000001080f */
[C---:B------:R-:W-:Y:S01]  /*caf0*/  F2FP.BF16.F32.PACK_AB R136, R33.reuse, R28 ;  /* 0x0000001c2188723e */ /* 0x040fe200000010ff */
[----:B------:R-:W-:Y:S01]  /*cb00*/  FADD.FTZ R55, R33, R64 ;  /* 0x0000004021377221 */ /* 0x000fe20000010000 */
[----:B------:R-:W-:Y:S01]  /*cb10*/  F2FP.BF16.F32.PACK_AB R144, R25, R144 ;  /* 0x000000901990723e */ /* 0x000fe200000010ff */
[----:B------:R-:W3:Y:S01]  /*cb20*/  MUFU.EX2 R147, R147 ;  /* 0x0000009300937308 */ /* 0x000ee20000000800 */
[----:B-1----:R-:W-:Y:S01]  /*cb30*/  FADD.FTZ R3, R145, R4 ;  /* 0x0000000491037221 */ /* 0x002fe20000010000 */
[----:B------:R-:W-:-:S02]  /*cb40*/  F2FP.BF16.F32.PACK_AB R146, R27, R146 ;  /* 0x000000921b92723e */ /* 0x000fc400000010ff */
[----:B------:R-:W-:Y:S02]  /*cb50*/  F2FP.BF16.F32.PACK_AB R142, R31, R142 ;  /* 0x0000008e1f8e723e */ /* 0x000fe400000010ff */
[----:B------:R-:W-:Y:S02]  /*cb60*/  F2FP.BF16.F32.PACK_AB R138, R35, R32 ;  /* 0x00000020238a723e */ /* 0x000fe400000010ff */
[----:B------:R-:W1:Y:S01]  /*cb70*/  MUFU.EX2 R30, R30 ;  /* 0x0000001e001e7308 */ /* 0x000e620000000800 */
[----:B--2---:R-:W-:Y:S01]  /*cb80*/  FADD.FTZ R4, R26, R3 ;  /* 0x000000031a047221 */ /* 0x004fe20000010000 */
[----:B------:R-:W-:Y:S02]  /*cb90*/  F2FP.BF16.F32.PACK_AB R132, R37, R36 ;  /* 0x000000242584723e */ /* 0x000fe400000010ff */
[----:B------:R-:W-:Y:S02]  /*cba0*/  F2FP.BF16.F32.PACK_AB R128, R43, R40 ;  /* 0x000000282b80723e */ /* 0x000fe400000010ff */
[----:B------:R-:W-:-:S02]  /*cbb0*/  F2FP.BF16.F32.PACK_AB R149, R12, R149 ;  /* 0x000000950c95723e */ /* 0x000fc400000010ff */
[----:B------:R-:W2:Y:S01]  /*cbc0*/  MUFU.EX2 R141, R141 ;  /* 0x0000008d008d7308 */ /* 0x000ea20000000800 */
[----:B---3--:R-:W-:Y:S01]  /*cbd0*/  FADD.FTZ R3, R147, R4 ;  /* 0x0000000493037221 */ /* 0x008fe20000010000 */
[----:B------:R-:W-:Y:S01]  /*cbe0*/  IMAD.MOV.U32 R4, RZ, RZ, R91 ;  /* 0x000000ffff047224 */ /* 0x000fe200078e005b */
[----:B0-----:R-:W-:Y:S01]  /*cbf0*/  @P2 SHF.R.U32.HI R4, RZ, R68, R57 ;  /* 0x00000044ff042219 */ /* 0x001fe20000011639 */
[----:B------:R-:W-:Y:S01]  /*cc00*/  FADD.FTZ R68, R32, R55 ;  /* 0x0000003720447221 */ /* 0x000fe20000010000 */
[----:B------:R-:W-:Y:S02]  /*cc10*/  F2FP.BF16.F32.PACK_AB R151, R20, R151 ;  /* 0x000000971497723e */ /* 0x000fe400000010ff */
[----:B------:R-:W-:Y:S01]  /*cc20*/  F2FP.BF16.F32.PACK_AB R145, R26, R145 ;  /* 0x000000911a91723e */ /* 0x000fe200000010ff */
[----:B------:R-:W0:Y:S01]  /*cc30*/  MUFU.EX2 R34, R34 ;  /* 0x0000002200227308 */ /* 0x000e220000000800 */
[C---:B-1----:R-:W-:Y:S01]  /*cc40*/  FADD.FTZ R60, R30.reuse, R3 ;  /* 0x000000031e3c7221 */ /* 0x042fe20000010000 */
[----:B------:R-:W-:Y:S01]  /*cc50*/  FADD.FTZ R55, R35, R68 ;  /* 0x0000004423377221 */ /* 0x000fe20000010000 */
[----:B------:R-:W-:Y:S01]  /*cc60*/  IMAD.IADD R93, R93, 0x1, R4 ;  /* 0x000000015d5d7824 */ /* 0x000fe200078e0204 */
[----:B------:R-:W-:-:S03]  /*cc70*/  F2FP.BF16.F32.PACK_AB R147, R30, R147 ;  /* 0x000000931e93723e */ /* 0x000fc600000010ff */
[----:B------:R-:W-:Y:S01]  /*cc80*/  IMAD.IADD R8, R93, 0x1, R8 ;  /* 0x000000015d087824 */ /* 0x000fe200078e0208 */
[----:B------:R-:W1:Y:S01]  /*cc90*/  MUFU.EX2 R143, R143 ;  /* 0x0000008f008f7308 */ /* 0x000e620000000800 */
[----:B--2---:R-:W-:Y:S01]  /*cca0*/  FADD.FTZ R3, R141, R60 ;  /* 0x0000003c8d037221 */ /* 0x004fe20000010000 */
[-CC-:B------:R-:W-:Y:S01]  /*ccb0*/  FFMA.FTZ R60, R62, R39.reuse, -R15.reuse ;  /* 0x000000273e3c7223 */ /* 0x180fe2000001080f */
[----:B------:R-:W-:Y:S01]  /*ccc0*/  FFMA.FTZ R62, R66, R39, -R15 ;  /* 0x00000027423e7223 */ /* 0x000fe2000001080f */
[----:B------:R-:W-:-:S04]  /*ccd0*/  FADD.FTZ R66, R36, R55 ;  /* 0x0000003724427221 */ /* 0x000fc80000010000 */
        /* <DEDUP_REMOVED lines=9> */
[----:B--2---:R-:W-:Y:S01]  /*cd70*/  FADD.FTZ R64, R38, R3 ;  /* 0x0000000326407221 */ /* 0x004fe20000010000 */
[-CC-:B------:R-:W-:Y:S01]  /*cd80*/  FFMA.FTZ R3, R140, R39.reuse, -R15.reuse ;  /* 0x000000278c037223 */ /* 0x180fe2000001080f */
[----:B------:R-:W-:Y:S01]  /*cd90*/  F2FP.BF16.F32.PACK_AB R140, R29, R24 ;  /* 0x000000181d8c723e */ /* 0x000fe200000010ff */
[----:B------:R-:W-:Y:S01]  /*cda0*/  FFMA.FTZ R15, R86, R39, -R15 ;  /* 0x00000027560f7223 */ /* 0x000fe2000001080f */
[----:B------:R-:W-:-:S03]  /*cdb0*/  F2FP.BF16.F32.PACK_AB R143, R38, R143 ;  /* 0x0000008f268f723e */ /* 0x000fc600000010ff */
[----:B------:R-:W2:Y:S01]  /*cdc0*/  MUFU.EX2 R139, R139 ;  /* 0x0000008b008b7308 */ /* 0x000ea20000000800 */
[----:B0-----:R-:W-:-:S07]  /*cdd0*/  FADD.FTZ R55, R137, R64 ;  /* 0x0000004089377221 */ /* 0x001fce0000010000 */
[----:B------:R-:W0:Y:S01]  /*cde0*/  MUFU.EX2 R46, R46 ;  /* 0x0000002e002e7308 */ /* 0x000e220000000800 */
[C---:B-1----:R-:W-:Y:S01]  /*cdf0*/  FADD.FTZ R64, R42.reuse, R55 ;  /* 0x000000372a407221 */ /* 0x042fe20000010000 */
[----:B------:R-:W-:-:S06]  /*ce00*/  F2FP.BF16.F32.PACK_AB R137, R42, R137 ;  /* 0x000000892a89723e */ /* 0x000fcc00000010ff */
[----:B------:R-:W1:Y:S01]  /*ce10*/  MUFU.EX2 R133, R133 ;  /* 0x0000008500857308 */ /* 0x000e620000000800 */
[----:B--2---:R-:W-:Y:S01]  /*ce20*/  FADD.FTZ R55, R139, R64 ;  /* 0x000000408b377221 */ /* 0x004fe20000010000 */
[----:B------:R-:W-:-:S06]  /*ce30*/  FADD.FTZ R64, R40, R57 ;  /* 0x0000003928407221 */ /* 0x000fcc0000010000 */
[----:B------:R-:W2:Y:S01]  /*ce40*/  MUFU.EX2 R50, R50 ;  /* 0x0000003200327308 */ /* 0x000ea20000000800 */
[C---:B0-----:R-:W-:Y:S01]  /*ce50*/  FADD.FTZ R4, R46.reuse, R55 ;  /* 0x000000372e047221 */ /* 0x041fe20000010000 */
[----:B------:R-:W-:Y:S01]  /*ce60*/  FADD.FTZ R55, R43, R64 ;  /* 0x000000402b377221 */ /* 0x000fe20000010000 */
[----:B------:R-:W-:-:S03]  /*ce70*/  F2FP.BF16.F32.PACK_AB R139, R46, R139 ;  /* 0x0000008b2e8b723e */ /* 0x000fc600000010ff */
        /* <DEDUP_REMOVED lines=58> */
[C---:B0-----:R-:W-:Y:S01]  /*d220*/  FADD.FTZ R3, R15.reuse, R0 ;  /* 0x000000000f037221 */ /* 0x041fe20000010000 */
[----:B------:R-:W-:Y:S01]  /*d230*/  F2FP.BF16.F32.PACK_AB R123, R15, R82 ;  /* 0x000000520f7b723e */ /* 0x000fe200000010ff */
[----:B------:R-:W-:Y:S02]  /*d240*/  VIADD R0, R88, 0xfffffffe ;  /* 0xfffffffe58007836 */ /* 0x000fe40000000000 */
[C---:B-1----:R-:W-:Y:S01]  /*d250*/  FADD.FTZ R4, R56.reuse, R21 ;  /* 0x0000001538047221 */ /* 0x042fe20000010000 */
        /* <DEDUP_REMOVED lines=13> */
.L_x_13596:
[----:B------:R-:W-:-:S13]  /*d330*/  ISETP.NE.AND P4, PT, R9, 0x1, PT ;  /* 0x000000010900780c */ /* 0x000fda0003f85270 */
[----:B------:R-:W0:Y:S02]  /*d340*/  @P4 LDC.64 R20, c[0x0][0x9e8] ;  /* 0x00027a00ff144b82 */ /* 0x000e240000000a00 */
[----:B0-----:R-:W-:-:S05]  /*d350*/  @P4 IMAD.HI.U32 R20, R12, R20, RZ ;  /* 0x000000140c144227 */ /* 0x001fca00078e00ff */
[----:B------:R-:W-:-:S07]  /*d360*/  @P4 SHF.R.U32.HI R12, RZ, R21, R20 ;  /* 0x00000015ff0c4219 */ /* 0x000fce0000011614 */
.L_x_13597:
[----:B------:R-:W-:Y:S05]  /*d370*/  BSYNC B0 ;  /* 0x0000000000007941 */ /* 0x000fea0003800000 */
.L_x_13595:
[----:B------:R-:W-:-:S05]  /*d380*/  IMAD R9, R12, R9, R9 ;  /* 0x000000090c097224 */ /* 0x000fca00078e0209 */
[----:B------:R-:W-:-:S07]  /*d390*/  VIMNMX R8, R8, R9, PT ;  /* 0x0000000908087248 */ /* 0x000fce0003fe0100 */
.L_x_13594:
        /* <DEDUP_REMOVED lines=28> */
[----:B------:R-:W-:-:S13]  /*d560*/  ISETP.GE.AND P4, PT, R0, R21, PT ;  /* 0x000000150000720c */ /* 0x000fda0003f86270 */
[----:B------:R-:W-:Y:S05]  /*d570*/  @!P4 BRA `(.L_x_13598) ;  /* 0x0000003400e8c947 */ /* 0x000fea0003800000 */
[----:B------:R-:W-:-:S07]  /*d580*/  IMAD.MOV.U32 R119, RZ, RZ, RZ ;  /* 0x000000ffff777224 */ /* 0x000fce00078e00ff */
.L_x_13616:
        /* <DEDUP_REMOVED lines=11> */
.L_x_13600:
[----:B------:R-:W-:Y:S01]  /*d640*/  IMAD R9, R15, 0x8, R2 ;  /* 0x000000080f097824 */ /* 0x000fe200078e0202 */
[----:B------:R-:W-:-:S04]  /*d650*/  SHF.L.U32 R8, R20, 0x1f, RZ ;  /* 0x0000001f14087819 */ /* 0x000fc800000006ff */
[----:B------:R0:W1:Y:S01]  /*d660*/  SYNCS.PHASECHK.TRANS64.TRYWAIT P5, [R9+URZ+0x16830], R8 ;  /* 0x01683008090075a7 */ /* 0x00006200080a017f */
[----:B------:R-:W-:Y:S05]  /*d670*/  @!P0 BRA `(.L_x_13601) ;  /* 0x0000000000048947 */ /* 0x000fea0003800000 */
[----:B------:R-:W-:Y:S01]  /*d680*/  BPT.TRAP 0x1 ;  /* 0x000000040000795c */ /* 0x000fe20000300000 */
.L_x_13601:
[----:B------:R-:W-:Y:S04]  /*d690*/  BSSY B0, `(.L_x_13599) ;  /* 0x0000004000007945 */ /* 0x000fe80003800000 */
[----:B-1----:R-:W-:Y:S05]  /*d6a0*/  @P5 BRA `(.L_x_13602) ;  /* 0x0000000000085947 */ /* 0x002fea0003800000 */
[----:B------:R-:W1:Y:S02]  /*d6b0*/  SYNCS.PHASECHK.TRANS64.TRYWAIT P5, [R9+URZ+0x16830], R8 ;  /* 0x01683008090075a7 */ /* 0x000e6400080a017f */
[----:B-1----:R-:W-:Y:S05]  /*d6c0*/  @!P5 BRA `(.L_x_13603) ;  /* 0x0000014c0060d947 */ /* 0x002fea0003800000 */
.L_x_13602:
[----:B------:R-:W-:Y:S05]  /*d6d0*/  BSYNC B0 ;  /* 0x0000000000007941 */ /* 0x000fea0003800000 */
.L_x_13599:
[----:B01----:R-:W2:Y:S01]  /*d6e0*/  LDL R9, [R1+0x20] ;  /* 0x0000200001097983 */ /* 0x003ea20000100800 */
[----:B------:R-:W-:Y:S01]  /*d6f0*/  IMAD.MOV.U32 R13, RZ, RZ, 0x40000040 ;  /* 0x40000040ff0d7424 */ /* 0x000fe200078e00ff */
[----:B------:R-:W-:Y:S05]  /*d700*/  WARPSYNC.ALL ;  /* 0x0000000000007948 */ /* 0x000fea0003800000 */
[----:B------:R-:W-:Y:S01]  /*d710*/  R2UR UR19, R13 ;  /* 0x000000000d1372ca */ /* 0x000fe200000e0000 */
[----:B------:R-:W0:Y:S01]  /*d720*/  S2R R8, SR_TID.X ;  /* 0x0000000000087919 */ /* 0x000e220000002100 */
[----:B------:R-:W-:Y:S01]  /*d730*/  IMAD.MOV.U32 R25, RZ, RZ, 0x40000040 ;  /* 0x40000040ff197424 */ /* 0x000fe200078e00ff */
[----:B------:R-:W-:-:S02]  /*d740*/  R2UR UR12, R6 ;  /* 0x00000000060c72ca */ /* 0x000fc400000e0000 */
[----:B------:R-:W-:Y:S02]  /*d750*/  R2UR UR13, R7 ;  /* 0x00000000070d72ca */ /* 0x000fe400000e0000 */
[----:B0-----:R-:W-:Y:S02]  /*d760*/  SHF.R.U32.HI R8, RZ, 0x7, R8 ;  /* 0x00000007ff087819 */ /* 0x001fe40000011608 */
[C---:B------:R-:W-:Y:S02]  /*d770*/  R2UR UR15, R25.reuse ;  /* 0x00000000190f72ca */ /* 0x040fe400000e0000 */
[----:B------:R-:W-:Y:S01]  /*d780*/  R2UR UR27, R25 ;  /* 0x00000000191b72ca */ /* 0x000fe200000e0000 */
[----:B--2---:R-:W-:-:S04]  /*d790*/  IMAD R24, R15, 0x400, R9 ;  /* 0x000004000f187824 */ /* 0x004fc800078e0209 */
[----:B------:R-:W-:-:S05]  /*d7a0*/  VIADD R12, R24, 0x2 ;  /* 0x00000002180c7836 */ /* 0x000fca0000000000 */
[----:B------:R-:W-:Y:S02]  /*d7b0*/  R2UR UR18, R12 ;  /* 0x000000000c1272ca */ /* 0x000fe400000e0000 */
[----:B------:R-:W2:Y:S01]  /*d7c0*/  LDL.64 R12, [R1] ;  /* 0x00000000010c7983 */ /* 0x000ea20000100a00 */
[----:B------:R-:W-:-:S05]  /*d7d0*/  VIADD R9, R8, 0x8 ;  /* 0x0000000808097836 */ /* 0x000fca0000000000 */
[----:B------:R0:W-:Y:S01]  /*d7e0*/  BAR.SYNC.DEFER_BLOCKING R9, 0x100 ;  /* 0x000400090000751d */ /* 0x0001e20000010000 */
[C---:B------:R-:W-:Y:S01]  /*d7f0*/  R2UR UR14, R24.reuse ;  /* 0x00000000180e72ca */ /* 0x040fe200000e0000 */
[C---:B------:R-:W-:Y:S02]  /*d800*/  VIADD R8, R24.reuse, 0x4 ;  /* 0x0000000418087836 */ /* 0x040fe40000000000 */
[----:B------:R-:W-:-:S05]  /*d810*/  VIADD R24, R24, 0x6 ;  /* 0x0000000618187836 */ /* 0x000fca0000000000 */
[----:B------:R-:W-:Y:S02]  /*d820*/  R2UR UR26, R24 ;  /* 0x00000000181a72ca */ /* 0x000fe400000e0000 */
[----:B------:R-:W-:-:S06]  /*d830*/  WARPGROUP.ARRIVE ;  /* 0x00000000000079c5 */ /* 0x000fcc0000000000 */
[----:B------:R-:W-:Y:S01]  /*d840*/  HGMMA.64x128x16.F32.BF16 R24, gdesc[UR12], RZ, !UPT, gsb0 ;  /* 0x01e000000c1879f0 */ /* 0x000fe2000c0018ff */
[----:B0-----:R-:W-:Y:S01]  /*d850*/  IMAD.MOV.U32 R9, RZ, RZ, 0x40000040 ;  /* 0x40000040ff097424 */ /* 0x001fe200078e00ff */
[----:B------:R-:W-:Y:S02]  /*d860*/  R2UR UR22, R8 ;  /* 0x00000000081672ca */ /* 0x000fe400000e0000 */
[----:B------:R-:W-:Y:S02]  /*d870*/  R2UR UR20, R156 ;  /* 0x000000009c1472ca */ /* 0x000fe400000e0000 */
[----:B------:R-:W-:Y:S02]  /*d880*/  R2UR UR23, R9 ;  /* 0x00000000091772ca */ /* 0x000fe400000e0000 */
[----:B------:R-:W-:Y:S01]  /*d890*/  R2UR UR21, R157 ;  /* 0x000000009d1572ca */ /* 0x000fe200000e0000 */
[----:B------:R-:W-:Y:S02]  /*d8a0*/  WARPGROUP.DEPBAR.LE gsb0, 0x0 ;  /* 0x00008000000079c5 */ /* 0x000fe40000010000 */
[----:B------:R-:W-:Y:S01]  /*d8b0*/  WARPGROUP.ARRIVE ;  /* 0x00000000000079c5 */ /* 0x000fe20000000000 */
[----:B--2---:R-:W-:-:S02]  /*d8c0*/  R2UR UR16, R12 ;  /* 0x000000000c1072ca */ /* 0x004fc400000e0000 */
[----:B------:R-:W-:-:S13]  /*d8d0*/  R2UR UR17, R13 ;  /* 0x000000000d1172ca */ /* 0x000fda00000e0000 */
[----:B------:R-:W-:Y:S01]  /*d8e0*/  HGMMA.64x128x16.F32.BF16 R24, gdesc[UR16], R24, gsb0 ;  /* 0x01e00000101879f0 */ /* 0x000fe20008001818 */
        /* <DEDUP_REMOVED lines=9> */
[----:B------:R-:W-:Y:S05]  /*d980*/  @P4 BRA `(.L_x_13604) ;  /* 0x0000000000284947 */ /* 0x000fea0003800000 */
[----:B------:R-:W-:Y:S05]  /*d990*/  @!P0 BRA `(.L_x_13605) ;  /* 0x0000000000048947 */ /* 0x000fea0003800000 */
[----:B------:R-:W-:Y:S01]  /*d9a0*/  BPT.TRAP 0x1 ;  /* 0x000000040000795c */ /* 0x000fe20000300000 */
.L_x_13605:
[----:B------:R-:W-:Y:S01]  /*d9b0*/  SHF.L.U32 R8, R154, 0x1f, RZ ;  /* 0x0000001f9a087819 */ /* 0x000fe200000006ff */
[----:B------:R-:W-:-:S04]  /*d9c0*/  IMAD R9, R16, 0x8, R2 ;  /* 0x0000000810097824 */ /* 0x000fc800078e0202 */
[----:B------:R0:W1:Y:S01]  /*d9d0*/  SYNCS.PHASECHK.TRANS64.TRYWAIT P4, [R9+URZ+0x16850], R8 ;  /* 0x01685008090075a7 */ /* 0x000062000808017f */
[----:B------:R-:W-:Y:S05]  /*d9e0*/  @!P0 BRA `(.L_x_13606) ;  /* 0x0000000000048947 */ /* 0x000fea0003800000 */
[----:B------:R-:W-:Y:S01]  /*d9f0*/  BPT.TRAP 0x1 ;  /* 0x000000040000795c */ /* 0x000fe20000300000 */
.L_x_13606:
[----:B-1----:R-:W-:Y:S05]  /*da00*/  @P4 BRA `(.L_x_13604) ;  /* 0x0000000000084947 */ /* 0x002fea0003800000 */
[----:B------:R-:W1:Y:S02]  /*da10*/  SYNCS.PHASECHK.TRANS64.TRYWAIT P4, [R9+URZ+0x16850], R8 ;  /* 0x01685008090075a7 */ /* 0x000e64000808017f */
[----:B-1----:R-:W-:Y:S05]  /*da20*/  @!P4 BRA `(.L_x_13607) ;  /* 0x00000148009cc947 */ /* 0x002fea0003800000 */
.L_x_13604:
[----:B01----:R-:W-:Y:S01]  /*da30*/  VIADD R8, R2, 0x400 ;  /* 0x0000040002087836 */ /* 0x003fe20000000000 */
[----:B------:R-:W2:Y:S01]  /*da40*/  LDL R154, [R1+0x8] ;  /* 0x00000800019a7983 */ /* 0x000ea20000100800 */
[----:B------:R-:W-:Y:S01]  /*da50*/  IMAD.MOV.U32 R9, RZ, RZ, 0x40000040 ;  /* 0x40000040ff097424 */ /* 0x000fe200078e00ff */
[----:B------:R-:W-:Y:S05]  /*da60*/  WARPSYNC.ALL ;  /* 0x0000000000007948 */ /* 0x000fea0003800000 */
[----:B------:R-:W-:Y:S01]  /*da70*/  SHF.R.U32.HI R8, RZ, 0x4, R8 ;  /* 0x00000004ff087819 */ /* 0x000fe20000011608 */
[----:B------:R-:W-:Y:S01]  /*da80*/  WARPGROUP.ARRIVE ;  /* 0x00000000000079c5 */ /* 0x000fe20000000000 */
[----:B------:R-:W-:-:S02]  /*da90*/  R2UR UR15, R9 ;  /* 0x00000000090f72ca */ /* 0x000fc400000e0000 */
[----:B------:R-:W-:-:S05]  /*daa0*/  LOP3.LUT R8, R8, 0x3fff, RZ, 0xc0, !PT ;  /* 0x00003fff08087812 */ /* 0x000fca00078ec0ff */
[----:B------:R-:W-:-:S05]  /*dab0*/  IMAD R8, R16, 0x400, R8 ;  /* 0x0000040010087824 */ /* 0x000fca00078e0208 */
[----:B------:R-:W-:-:S13]  /*dac0*/  R2UR UR14, R8 ;  /* 0x00000000080e72ca */ /* 0x000fda00000e0000 */
[----:B------:R-:W-:Y:S01]  /*dad0*/  HGMMA.64x64x16.F32.BF16 R88, R148, gdesc[UR12].tnspB, R88, gsb0 ;  /* 0x40e0000c94587df0 */ /* 0x000fe20008001858 */
[----:B------:R-:W-:Y:S02]  /*dae0*/  VIADD R12, R8, 0x80 ;  /* 0x00000080080c7836 */ /* 0x000fe40000000000 */
[----:B------:R-:W-:-:S03]  /*daf0*/  IMAD.MOV.U32 R13, RZ, RZ, 0x40000040 ;  /* 0x40000040ff0d7424 */ /* 0x000fc600078e00ff */
[----:B------:R-:W-:Y:S02]  /*db00*/  R2UR UR14, R12 ;  /* 0x000000000c0e72ca */ /* 0x000fe400000e0000 */
[----:B------:R-:W-:Y:S01]  /*db10*/  R2UR UR15, R13 ;  /* 0x000000000d0f72ca */ /* 0x000fe200000e0000 */
[----:B------:R-:W-:Y:S02]  /*db20*/  VIADD R12, R8, 0x100 ;  /* 0x00000100080c7836 */ /* 0x000fe40000000000 */
[----:B------:R-:W-:Y:S01]  /*db30*/  IMAD.MOV.U32 R13, RZ, RZ, 0x40000040 ;  /* 0x40000040ff0d7424 */ /* 0x000fe200078e00ff */
[----:B------:R-:W-:Y:S02]  /*db40*/  WARPGROUP.DEPBAR.LE gsb0, 0x0 ;  /* 0x00008000000079c5 */ /* 0x000fe40000010000 */
[----:B------:R-:W-:Y:S01]  /*db50*/  WARPGROUP.ARRIVE ;  /* 0x00000000000079c5 */ /* 0x000fe20000000000 */
[----:B------:R-:W3:Y:S04]  /*db60*/  LDL R149, [R1+0x1c] ;  /* 0x00001c0001957983 */ /* 0x000ee80000100800 */
[----:B------:R-:W3:Y:S02]  /*db70*/  LDL R150, [R1+0x4c] ;  /* 0x00004c0001967983 */ /* 0x000ee40000100800 */
[----:B------:R-:W-:Y:S01]  /*db80*/  HGMMA.64x64x16.F32.BF16 R88, R144, gdesc[UR12].tnspB, R88, gsb0 ;  /* 0x40e0000c90587df0 */ /* 0x000fe20008001858 */
[----:B------:R-:W-:-:S02]  /*db90*/  R2UR UR14, R12 ;  /* 0x000000000c0e72ca */ /* 0x000fc400000e0000 */
[----:B------:R-:W-:Y:S01]  /*dba0*/  R2UR UR15, R13 ;  /* 0x000000000d0f72ca */ /* 0x000fe200000e0000 */
[----:B------:R-:W-:Y:S01]  /*dbb0*/  VIADD R12, R8, 0x180 ;  /* 0x00000180080c7836 */ /* 0x000fe20000000000 */
[----:B------:R-:W2:Y:S01]  /*dbc0*/  LDL R151, [R1+0xc] ;  /* 0x00000c0001977983 */ /* 0x000ea20000100800 */
[----:B------:R-:W-:Y:S02]  /*dbd0*/  IMAD.MOV.U32 R13, RZ, RZ, 0x40000040 ;  /* 0x40000040ff0d7424 */ /* 0x000fe400078e00ff */
        /* <DEDUP_REMOVED lines=60> */
[----:B------:R-:W1:Y:S01]  /*dfa0*/  MUFU.TANH R25, R25 ;  /* 0x0000001900197308 */ /* 0x000e620000002400 */
[----:B------:R-:W-:-:S02]  /*dfb0*/  WARPGROUP.DEPBAR.LE gsb0, 0x0 ;  /* 0x00008000000079c5 */ /* 0x000fc40000010000 */
[----:B------:R-:W-:-:S05]  /*dfc0*/  WARPGROUP.ARRIVE ;  /* 0x00000000000079c5 */ /* 0x000fca0000000000 */
[----:B------:R-:W4:Y:S01]  /*dfd0*/  MUFU.TANH R24, R24 ;  /* 0x0000001800187308 */ /* 0x000f220000002400 */
[----:B------:R-:W-:Y:S01]  /*dfe0*/  HGMMA.64x64x16.F32.BF16 R88, R140, gdesc[UR12].tnspB, R88, gsb0 ;  /* 0x40e0000c8c587df0 */ /* 0x000fe20008001858 */
        /* <DEDUP_REMOVED lines=57> */
[----:B------:R5:W0:Y:S08]  /*e380*/  MUFU.TANH R8, R78 ;  /* 0x0000004e00087308 */ /* 0x000a300000002400 */
[----:B------:R-:W0:Y:S01]  /*e390*/  MUFU.TANH R58, R58 ;  /* 0x0000003a003a7308 */ /* 0x000e220000002400 */
[----:B-----5:R-:W-:Y:S01]  /*e3a0*/  FMUL.FTZ R78, R80, UR10 ;  /* 0x0000000a504e7c20 */ /* 0x020fe20008410000 */
[----:B------:R-:W-:Y:S01]  /*e3b0*/  FMUL.FTZ R80, R81, UR10 ;  /* 0x0000000a51507c20 */ /* 0x000fe20008410000 */
[----:B------:R-:W-:Y:S01]  /*e3c0*/  FMUL.FTZ R81, R83, UR10 ;  /* 0x0000000a53517c20 */ /* 0x000fe20008410000 */
[----:B------:R-:W-:-:S04]  /*e3d0*/  FMUL.FTZ R83, R87, UR10 ;  /* 0x0000000a57537c20 */ /* 0x000fc80008410000 */
        /* <DEDUP_REMOVED lines=11> */
[----:B------:R-:W-:Y:S02]  /*e490*/  R2UR UR14, R12 ;  /* 0x000000000c0e72ca */ /* 0x000fe400000e0000 */
[----:B------:R-:W-:Y:S01]  /*e4a0*/  R2UR UR15, R13 ;  /* 0x000000000d0f72ca */ /* 0x000fe200000e0000 */
[----:B------:R-:W5:Y:S03]  /*e4b0*/  @P2 LDC R12, c[0x0][0x450] ;  /* 0x00011400ff0c2b82 */ /* 0x000f660000000800 */
[----:B------:R-:W0:Y:S05]  /*e4c0*/  MUFU.TANH R67, R67 ;  /* 0x0000004300437308 */ /* 0x000e2a0000002400 */
[----:B------:R-:W1:Y:S03]  /*e4d0*/  @P2 LDC R13, c[0x0][0x44c] ;  /* 0x00011300ff0d2b82 */ /* 0x000e660000000800 */
        /* <DEDUP_REMOVED lines=12> */
[----:B------:R-:W-:Y:S07]  /*e5a0*/  HGMMA.64x64x16.F32.BF16 R88, R120, gdesc[UR12].tnspB, R88, gsb0 ;  /* 0x40e0000c78587df0 */ /* 0x000fee0008001858 */
        /* <DEDUP_REMOVED lines=8> */
[----:B---3--:R-:W-:Y:S02]  /*e630*/  IMAD.IADD R121, R150, 0x1, R149 ;  /* 0x0000000196797824 */ /* 0x008fe400078e0295 */
[----:B------:R-:W-:Y:S01]  /*e640*/  FMUL.FTZ R120, R84, UR10 ;  /* 0x0000000a54787c20 */ /* 0x000fe20008410000 */
[----:B------:R-:W3:Y:S01]  /*e650*/  S2R R149, SR_TID.X ;  /* 0x0000000000957919 */ /* 0x000ee20000002100 */
[----:B------:R-:W-:Y:S02]  /*e660*/  IMAD.SHL.U32 R84, R0, 0x80, RZ ;  /* 0x0000008000547824 */ /* 0x000fe400078e00ff */
[----:B-1----:R-:W-:Y:S02]  /*e670*/  @P2 IMAD.HI.U32 R13, R121, R13, RZ ;  /* 0x0000000d790d2227 */ /* 0x002fe400078e00ff */
[----:B------:R-:W1:Y:S01]  /*e680*/  MUFU.TANH R120, R120 ;  /* 0x0000007800787308 */ /* 0x000e620000002400 */
[----:B------:R-:W-:Y:S02]  /*e690*/  IADD3 R122, -R155, 0x1, -R84 ;  /* 0x000000019b7a7810 */ /* 0x000fe40007ffe954 */
[----:B-----5:R-:W-:Y:S01]  /*e6a0*/  @P2 SHF.R.U32.HI R121, RZ, R12, R13 ;  /* 0x0000000cff792219 */ /* 0x020fe2000001160d */
[----:B------:R-:W-:Y:S01]  /*e6b0*/  @!P1 IMAD R13, R15, 0x8, R2 ;  /* 0x000000080f0d9824 */ /* 0x000fe200078e0202 */
[----:B--2---:R-:W-:-:S03]  /*e6c0*/  IADD3 R122, -R154, R122, R151 ;  /* 0x0000007a9a7a7210 */ /* 0x004fc60007ffe197 */
[----:B------:R-:W2:Y:S01]  /*e6d0*/  SHFL.IDX PT, R124, R121, RZ, 0x1c1f ;  /* 0x001c1fff797c7589 */ /* 0x000ea200000e0000 */
[----:B------:R-:W-:Y:S02]  /*e6e0*/  @!P1 VIADD R13, R13, 0x16840 ;  /* 0x000168400d0d9836 */ /* 0x000fe40000000000 */
[C---:B------:R-:W-:Y:S02]  /*e6f0*/  VIADD R123, R122.reuse, UR8 ;  /* 0x000000087a7b7c36 */ /* 0x040fe40008000000 */
[----:B------:R-:W-:Y:S01]  /*e700*/  VIADD R122, R122, UR11 ;  /* 0x0000000b7a7a7c36 */ /* 0x000fe20008000000 */
[----:B------:R-:W-:Y:S02]  /*e710*/  @!P1 PRMT R13, RZ, 0x654, R13 ;  /* 0x00000654ff0d9816 */ /* 0x000fe4000000000d */
[----:B---3--:R-:W-:Y:S02]  /*e720*/  SHF.R.U32.HI R150, RZ, 0x7, R149 ;  /* 0x00000007ff967819 */ /* 0x008fe40000011695 */
[----:B------:R-:W-:-:S03]  /*e730*/  ISETP.GE.U32.AND P4, PT, R149, 0x180, PT ;  /* 0x000001809500780c */ /* 0x000fc60003f86070 */
[----:B------:R-:W-:Y:S02]  /*e740*/  VIADD R12, R150, 0x9 ;  /* 0x00000009960c7836 */ /* 0x000fe40000000000 */
[--C-:B--2---:R-:W-:Y:S02]  /*e750*/  IMAD.IADD R87, R123, 0x1, R124.reuse ;  /* 0x000000017b577824 */ /* 0x104fe400078e027c */
[----:B------:R-:W-:Y:S01]  /*e760*/  IMAD.IADD R86, R122, 0x1, R124 ;  /* 0x000000017a567824 */ /* 0x000fe200078e027c */
[----:B------:R-:W-:-:S05]  /*e770*/  SEL R12, R12, 0x9, !P4 ;  /* 0x000000090c0c7807 */ /* 0x000fca0006000000 */
[----:B------:R2:W-:Y:S06]  /*e780*/  BAR.ARV R12, 0x100 ;  /* 0x0004000c0000751d */ /* 0x0005ec0000002000 */
[----:B------:R2:W-:Y:S01]  /*e790*/  @!P1 SYNCS.ARRIVE.TRANS64.RED.A1T0 RZ, [R13+URZ], RZ ;  /* 0x000000ff0dff99a7 */ /* 0x0005e2000810043f */
[----:B01--4-:R-:W-:Y:S05]  /*e7a0*/  @!P3 BRA `(.L_x_13608) ;  /* 0x000000000058b947 */ /* 0x013fea0003800000 */
[----:B------:R-:W-:Y:S01]  /*e7b0*/  IADD3 R124, -R154, R151, R124 ;  /* 0x000000979a7c7210 */ /* 0x000fe20007ffe17c */
[----:B------:R-:W-:Y:S03]  /*e7c0*/  BSSY B0, `(.L_x_13609) ;  /* 0x0000010000007945 */ /* 0x000fe60003800000 */
[----:B------:R-:W-:-:S13]  /*e7d0*/  ISETP.GT.AND P4, PT, R124, -0x1, PT ;  /* 0xffffffff7c00780c */ /* 0x000fda0003f84270 */
[----:B------:R-:W-:Y:S05]  /*e7e0*/  @P4 BRA `(.L_x_13610) ;  /* 0x0000000000204947 */ /* 0x000fea0003800000 */
[----:B------:R-:W-:Y:S01]  /*e7f0*/  IMAD.U32 R125, RZ, RZ, UR4 ;  /* 0x00000004ff7d7e24 */ /* 0x000fe2000f8e00ff */
[----:B------:R-:W-:-:S04]  /*e800*/  LOP3.LUT R124, RZ, R124, RZ, 0x33, !PT ;  /* 0x0000007cff7c7212 */ /* 0x000fc800078e33ff */
[----:B------:R-:W-:-:S13]  /*e810*/  ISETP.NE.AND P4, PT, R125, 0x1, PT ;  /* 0x000000017d00780c */ /* 0x000fda0003f85270 */
[----:B--2---:R-:W0:Y:S02]  /*e820*/  @P4 LDC.64 R12, c[0x0][0x9e8] ;  /* 0x00027a00ff0c4b82 */ /* 0x004e240000000a00 */
[----:B0-----:R-:W-:-:S05]  /*e830*/  @P4 IMAD.HI.U32 R12, R124, R12, RZ ;  /* 0x0000000c7c0c4227 */ /* 0x001fca00078e00ff */
[----:B------:R-:W-:-:S04]  /*e840*/  @P4 SHF.R.U32.HI R124, RZ, R13, R12 ;  /* 0x0000000dff7c4219 */ /* 0x000fc8000001160c */
[----:B------:R-:W-:Y:S01]  /*e850*/  LOP3.LUT R124, RZ, R124, RZ, 0x33, !PT ;  /* 0x0000007cff7c7212 */ /* 0x000fe200078e33ff */
[----:B------:R-:W-:Y:S06]  /*e860*/  BRA `(.L_x_13611) ;  /* 0x0000000000147947 */ /* 0x000fec0003800000 */
.L_x_13610:
[----:B------:R-:W-:-:S05]  /*e870*/  IMAD.U32 R125, RZ, RZ, UR4 ;  /* 0x00000004ff7d7e24 */ /* 0x000fca000f8e00ff */
[----:B------:R-:W-:-:S13]  /*e880*/  ISETP.NE.AND P4, PT, R125, 0x1, PT ;  /* 0x000000017d00780c */ /* 0x000fda0003f85270 */
[----:B--2---:R-:W0:Y:S02]  /*e890*/  @P4 LDC.64 R12, c[0x0][0x9e8] ;  /* 0x00027a00ff0c4b82 */ /* 0x004e240000000a00 */
[----:B0-----:R-:W-:-:S05]  /*e8a0*/  @P4 IMAD.HI.U32 R12, R124, R12, RZ ;  /* 0x0000000c7c0c4227 */ /* 0x001fca00078e00ff */
[----:B------:R-:W-:-:S07]  /*e8b0*/  @P4 SHF.R.U32.HI R124, RZ, R13, R12 ;  /* 0x0000000dff7c4219 */ /* 0x000fce000001160c */
.L_x_13611:
[----:B------:R-:W-:Y:S05]  /*e8c0*/  BSYNC B0 ;  /* 0x0000000000007941 */ /* 0x000fea0003800000 */
.L_x_13609:
[----:B------:R-:W-:-:S04]  /*e8d0*/  IMAD R124, R124, R125, -R84 ;  /* 0x0000007d7c7c7224 */ /* 0x000fc800078e0a54 */
[----:B------:R-:W-:-:S05]  /*e8e0*/  IMAD.IADD R124, R124, 0x1, -R155 ;  /* 0x000000017c7c7824 */ /* 0x000fca00078e0a9b */
[----:B------:R-:W-:Y:S02]  /*e8f0*/  VIMNMX R86, R86, R124, !PT ;  /* 0x0000007c56567248 */ /* 0x000fe40007fe0100 */
[----:B------:R-:W-:-:S07]  /*e900*/  VIADDMNMX R87, R124, R125, R87, PT ;  /* 0x0000007d7c577246 */ /* 0x000fce0003800157 */
.L_x_13608:
        /* <DEDUP_REMOVED lines=113> */
.L_x_13614:
[----:B------:R-:W-:-:S05]  /*f020*/  IMAD.U32 R39, RZ, RZ, UR4 ;  /* 0x00000004ff277e24 */ /* 0x000fca000f8e00ff */
[----:B------:R-:W-:-:S13]  /*f030*/  ISETP.NE.AND P4, PT, R39, 0x1, PT ;  /* 0x000000012700780c */ /* 0x000fda0003f85270 */
[----:B--2---:R-:W0:Y:S02]  /*f040*/  @P4 LDC.64 R12, c[0x0][0x9e8] ;  /* 0x00027a00ff0c4b82 */ /* 0x004e240000000a00 */
[----:B0-----:R-:W-:-:S05]  /*f050*/  @P4 IMAD.HI.U32 R12, R121, R12, RZ ;  /* 0x0000000c790c4227 */ /* 0x001fca00078e00ff */
[----:B------:R-:W-:-:S07]  /*f060*/  @P4 SHF.R.U32.HI R121, RZ, R13, R12 ;  /* 0x0000000dff794219 */ /* 0x000fce000001160c */
.L_x_13615:
[----:B------:R-:W-:Y:S05]  /*f070*/  BSYNC B0 ;  /* 0x0000000000007941 */ /* 0x000fea0003800000 */
.L_x_13613:
[----:B------:R-:W-:-:S04]  /*f080*/  IMAD R84, R121, R39, -R84 ;  /* 0x0000002779547224 */ /* 0x000fc800078e0a54 */
[----:B------:R-:W-:-:S05]  /*f090*/  IMAD.IADD R84, R84, 0x1, -R155 ;  /* 0x0000000154547824 */ /* 0x000fca00078e0a9b */
[----:B------:R-:W-:Y:S02]  /*f0a0*/  VIMNMX R122, R122, R84, !PT ;  /* 0x000000547a7a7248 */ /* 0x000fe40007fe0100 */
[----:B------:R-:W-:-:S07]  /*f0b0*/  VIADDMNMX R123, R84, R39, R123, PT ;  /* 0x00000027547b7246 */ /* 0x000fce000380017b */
.L_x_13612:
[----:B--2---:R-:W-:Y:S01]  /*f0c0*/  @!P1 IMAD R12, R16, 0x8, R2 ;  /* 0x00000008100c9824 */ /* 0x004fe200078e0202 */
[----:B------:R-:W0:Y:S01]  /*f0d0*/  LDC R39, c[0x0][0x988] ;  /* 0x00026200ff277b82 */ /* 0x000e220000000800 */
[----:B------:R-:W-:Y:S02]  /*f0e0*/  IMAD.MOV.U32 R154, RZ, RZ, R20 ;  /* 0x000000ffff9a7224 */ /* 0x000fe400078e0014 */
[----:B------:R-:W-:-:S05]  /*f0f0*/  @!P1 VIADD R12, R12, 0x16860 ;  /* 0x000168600c0c9836 */ /* 0x000fca0000000000 */
[----:B------:R-:W-:-:S04]  /*f100*/  @!P1 PRMT R12, RZ, 0x654, R12 ;  /* 0x00000654ff0c9816 */ /* 0x000fc8000000000c */
[----:B------:R1:W-:Y:S02]  /*f110*/  @!P1 SYNCS.ARRIVE.TRANS64.RED.A1T0 RZ, [R12+URZ], RZ ;  /* 0x000000ff0cff99a7 */ /* 0x0003e4000810043f */
        /* <DEDUP_REMOVED lines=33> */
[----:B-1----:R-:W-:-:S05]  /*f330*/  FMNMX.FTZ R12, R12, R13, !PT ;  /* 0x0000000d0c0c7209 */ /* 0x002fca0007810000 */
[----:B------:R-:W1:Y:S02]  /*f340*/  SHFL.BFLY PT, R13, R12, 0x1, 0x1f ;  /* 0x0c201f000c0d7f89 */ /* 0x000e6400000e0000 */
[----:B-1----:R-:W-:-:S04]  /*f350*/  FMNMX.FTZ R12, R12, R13, !PT ;  /* 0x0000000d0c0c7209 */ /* 0x002fc80007810000 */
[----:B------:R-:W-:-:S04]  /*f360*/  FSETP.NEU.FTZ.AND P4, PT, R12, -INF , PT ;  /* 0xff8000000c00780b */ /* 0x000fc80003f9d000 */
[----:B------:R-:W-:-:S05]  /*f370*/  FSEL R13, R12, RZ, P4 ;  /* 0x000000ff0c0d7208 */ /* 0x000fca0002000000 */
[----:B------:R-:W-:Y:S01]  /*f380*/  FADD.FTZ R13, -R13, R14 ;  /* 0x0000000e0d0d7221 */ /* 0x000fe20000010100 */
[----:B0-----:R-:W-:-:S03]  /*f390*/  FMUL.FTZ R14, R12, R39 ;  /* 0x000000270c0e7220 */ /* 0x001fc60000410000 */
[-C--:B------:R-:W-:Y:S02]  /*f3a0*/  FMUL.FTZ R13, R13, R39.reuse ;  /* 0x000000270d0d7220 */ /* 0x080fe40000410000 */
[----:B------:R-:W-:Y:S02]  /*f3b0*/  FSEL R14, R14, RZ, P4 ;  /* 0x000000ff0e0e7208 */ /* 0x000fe40002000000 */
[----:B------:R-:W-:Y:S02]  /*f3c0*/  ISETP.GT.AND P4, PT, R122, 0x1, P5 ;  /* 0x000000017a00780c */ /* 0x000fe40002f84270 */
[----:B------:R-:W0:Y:S01]  /*f3d0*/  MUFU.EX2 R13, R13 ;  /* 0x0000000d000d7308 */ /* 0x000e220000000800 */
        /* <DEDUP_REMOVED lines=8> */
[-CC-:B------:R-:W-:Y:S01]  /*f460*/  FFMA.FTZ R33, R33, R39.reuse, -R14.reuse ;  /* 0x0000002721217223 */ /* 0x180fe2000001080e */
        /* <DEDUP_REMOVED lines=35> */
[----:B------:R-:W-:Y:S01]  /*f6a0*/  FFMA.FTZ R14, R85, R39, -R14 ;  /* 0x00000027550e7223 */ /* 0x000fe2000001080e */
[----:B------:R-:W-:Y:S01]  /*f6b0*/  FSEL R34, R34, -INF , !P4 ;  /* 0xff80000022227808 */ /* 0x000fe20006000000 */
[----:B------:R-:W1:Y:S01]  /*f6c0*/  MUFU.EX2 R148, R9 ;  /* 0x0000000900947308 */ /* 0x000e620000000800 */
[----:B------:R-:W-:Y:S01]  /*f6d0*/  ISETP.GT.AND P4, PT, R122, 0x18, P5 ;  /* 0x000000187a00780c */ /* 0x000fe20002f84270 */
[-C--:B0-----:R-:W-:Y:S01]  /*f6e0*/  FMUL.FTZ R88, R88, R13.reuse ;  /* 0x0000000d58587220 */ /* 0x081fe20000410000 */
[-C--:B------:R-:W-:Y:S01]  /*f6f0*/  FMUL.FTZ R89, R89, R13.reuse ;  /* 0x0000000d59597220 */ /* 0x080fe20000410000 */
[-C--:B------:R-:W-:Y:S01]  /*f700*/  FMUL.FTZ R92, R92, R13.reuse ;  /* 0x0000000d5c5c7220 */ /* 0x080fe20000410000 */
[----:B------:R-:W-:Y:S01]  /*f710*/  ISETP.LT.OR P4, PT, R123, 0x19, P4 ;  /* 0x000000197b00780c */ /* 0x000fe20002781670 */
[-C--:B------:R-:W-:Y:S01]  /*f720*/  FMUL.FTZ R93, R93, R13.reuse ;  /* 0x0000000d5d5d7220 */ /* 0x080fe20000410000 */
[-C--:B------:R-:W-:Y:S01]  /*f730*/  FMUL.FTZ R96, R96, R13.reuse ;  /* 0x0000000d60607220 */ /* 0x080fe20000410000 */
[----:B------:R-:W0:Y:S01]  /*f740*/  MUFU.EX2 R25, R25 ;  /* 0x0000001900197308 */ /* 0x000e220000000800 */
[----:B------:R-:W-:Y:S01]  /*f750*/  FSEL R36, R36, -INF , !P4 ;  /* 0xff80000024247808 */ /* 0x000fe20006000000 */
[-C--:B------:R-:W-:Y:S01]  /*f760*/  FMUL.FTZ R97, R97, R13.reuse ;  /* 0x0000000d61617220 */ /* 0x080fe20000410000 */
[----:B------:R-:W-:Y:S01]  /*f770*/  ISETP.GT.AND P4, PT, R122, 0x19, P5 ;  /* 0x000000197a00780c */ /* 0x000fe20002f84270 */
[-C--:B------:R-:W-:Y:S01]  /*f780*/  FMUL.FTZ R100, R100, R13.reuse ;  /* 0x0000000d64647220 */ /* 0x080fe20000410000 */
[-C--:B------:R-:W-:Y:S01]  /*f790*/  FMUL.FTZ R101, R101, R13.reuse ;  /* 0x0000000d65657220 */ /* 0x080fe20000410000 */
[-C--:B------:R-:W-:Y:S01]  /*f7a0*/  FMUL.FTZ R104, R104, R13.reuse ;  /* 0x0000000d68687220 */ /* 0x080fe20000410000 */
[----:B------:R-:W-:Y:S01]  /*f7b0*/  ISETP.LT.OR P4, PT, R123, 0x1a, P4 ;  /* 0x0000001a7b00780c */ /* 0x000fe20002781670 */
[----:B------:R-:W2:Y:S01]  /*f7c0*/  MUFU.EX2 R27, R27 ;  /* 0x0000001b001b7308 */ /* 0x000ea20000000800 */
[----:B-1----:R-:W-:Y:S01]  /*f7d0*/  FFMA.FTZ R4, R13, R4, R148 ;  /* 0x000000040d047223 */ /* 0x002fe20000010094 */
[-C--:B------:R-:W-:Y:S01]  /*f7e0*/  FMUL.FTZ R105, R105, R13.reuse ;  /* 0x0000000d69697220 */ /* 0x080fe20000410000 */
[----:B------:R-:W-:Y:S01]  /*f7f0*/  FSEL R38, R38, -INF , !P4 ;  /* 0xff80000026267808 */ /* 0x000fe20006000000 */
[-C--:B------:R-:W-:Y:S01]  /*f800*/  FMUL.FTZ R108, R108, R13.reuse ;  /* 0x0000000d6c6c7220 */ /* 0x080fe20000410000 */
[----:B------:R-:W-:Y:S01]  /*f810*/  ISETP.GT.AND P4, PT, R122, 0x20, P5 ;  /* 0x000000207a00780c */ /* 0x000fe20002f84270 */
[-C--:B------:R-:W-:Y:S01]  /*f820*/  FMUL.FTZ R109, R109, R13.reuse ;  /* 0x0000000d6d6d7220 */ /* 0x080fe20000410000 */
[-C--:B------:R-:W-:Y:S01]  /*f830*/  FMUL.FTZ R112, R112, R13.reuse ;  /* 0x0000000d70707220 */ /* 0x080fe20000410000 */
[----:B------:R-:W1:Y:S01]  /*f840*/  MUFU.EX2 R28, R28 ;  /* 0x0000001c001c7308 */ /* 0x000e620000000800 */
[----:B------:R-:W-:Y:S01]  /*f850*/  ISETP.LT.OR P4, PT, R123, 0x21, P4 ;  /* 0x000000217b00780c */ /* 0x000fe20002781670 */
[C---:B0-----:R-:W-:Y:S01]  /*f860*/  FADD.FTZ R4, R25.reuse, R4 ;  /* 0x0000000419047221 */ /* 0x041fe20000010000 */
[----:B------:R-:W-:Y:S01]  /*f870*/  F2FP.BF16.F32.PACK_AB R148, R25, R148 ;  /* 0x000000941994723e */ /* 0x000fe200000010ff */
[-C--:B------:R-:W-:Y:S01]  /*f880*/  FMUL.FTZ R113, R113, R13.reuse ;  /* 0x0000000d71717220 */ /* 0x080fe20000410000 */
[----:B------:R-:W-:Y:S01]  /*f890*/  FSEL R40, R40, -INF , !P4 ;  /* 0xff80000028287808 */ /* 0x000fe20006000000 */
[-C--:B------:R-:W-:Y:S01]  /*f8a0*/  FMUL.FTZ R116, R116, R13.reuse ;  /* 0x0000000d74747220 */ /* 0x080fe20000410000 */
[----:B------:R-:W-:Y:S01]  /*f8b0*/  ISETP.GT.AND P4, PT, R122, 0x21, P5 ;  /* 0x000000217a00780c */ /* 0x000fe20002f84270 */
[----:B------:R-:W0:Y:S01]  /*f8c0*/  MUFU.EX2 R31, R31 ;  /* 0x0000001f001f7308 */ /* 0x000e220000000800 */
[----:B--2---:R-:W-:Y:S01]  /*f8d0*/  FADD.FTZ R4, R27, R4 ;  /* 0x000000041b047221 */ /* 0x004fe20000010000 */
[----:B------:R-:W-:Y:S01]  /*f8e0*/  FMUL.FTZ R117, R117, R13 ;  /* 0x0000000d75757220 */ /* 0x000fe20000410000 */
[----:B------:R-:W-:-:S04]  /*f8f0*/  ISETP.LT.OR P4, PT, R123, 0x22, P4 ;  /* 0x000000227b00780c */ /* 0x000fc80002781670 */
[----:B------:R-:W-:Y:S01]  /*f900*/  FSEL R42, R42, -INF , !P4 ;  /* 0xff8000002a2a7808 */ /* 0x000fe20006000000 */
[----:B------:R-:W2:Y:S01]  /*f910*/  MUFU.EX2 R33, R33 ;  /* 0x0000002100217308 */ /* 0x000ea20000000800 */
[----:B------:R-:W-:Y:S01]  /*f920*/  ISETP.GT.AND P4, PT, R122, 0x28, P5 ;  /* 0x000000287a00780c */ /* 0x000fe20002f84270 */
[C---:B-1----:R-:W-:Y:S01]  /*f930*/  FADD.FTZ R4, R28.reuse, R4 ;  /* 0x000000041c047221 */ /* 0x042fe20000010000 */
[----:B------:R-:W-:Y:S02]  /*f940*/  F2FP.BF16.F32.PACK_AB R150, R28, R27 ;  /* 0x0000001b1c96723e */ /* 0x000fe400000010ff */
[----:B------:R-:W-:-:S03]  /*f950*/  ISETP.LT.OR P4, PT, R123, 0x29, P4 ;  /* 0x000000297b00780c */ /* 0x000fc60002781670 */
[----:B------:R-:W1:Y:S01]  /*f960*/  MUFU.EX2 R35, R35 ;  /* 0x0000002300237308 */ /* 0x000e620000000800 */
[----:B------:R-:W-:Y:S01]  /*f970*/  FSEL R44, R44, -INF , !P4 ;  /* 0xff8000002c2c7808 */ /* 0x000fe20006000000 */
[----:B0-----:R-:W-:Y:S01]  /*f980*/  FADD.FTZ R4, R31, R4 ;  /* 0x000000041f047221 */ /* 0x001fe20000010000 */
[----:B------:R-:W-:-:S04]  /*f990*/  ISETP.GT.AND P4, PT, R122, 0x29, P5 ;  /* 0x000000297a00780c */ /* 0x000fc80002f84270 */
[----:B------:R-:W-:Y:S01]  /*f9a0*/  ISETP.LT.OR P4, PT, R123, 0x2a, P4 ;  /* 0x0000002a7b00780c */ /* 0x000fe20002781670 */
[----:B------:R-:W0:Y:S01]  /*f9b0*/  MUFU.EX2 R37, R37 ;  /* 0x0000002500257308 */ /* 0x000e220000000800 */
[C---:B--2---:R-:W-:Y:S01]  /*f9c0*/  FADD.FTZ R4, R33.reuse, R4 ;  /* 0x0000000421047221 */ /* 0x044fe20000010000 */
[----:B------:R-:W-:Y:S02]  /*f9d0*/  F2FP.BF16.F32.PACK_AB R144, R33, R31 ;  /* 0x0000001f2190723e */ /* 0x000fe400000010ff */
[----:B------:R-:W-:Y:S02]  /*f9e0*/  FSEL R46, R46, -INF , !P4 ;  /* 0xff8000002e2e7808 */ /* 0x000fe40006000000 */
[----:B------:R-:W-:Y:S02]  /*f9f0*/  ISETP.GT.AND P4, PT, R122, 0x30, P5 ;  /* 0x000000307a00780c */ /* 0x000fe40002f84270 */
[----:B------:R-:W2:Y:S01]  /*fa00*/  MUFU.EX2 R124, R124 ;  /* 0x0000007c007c7308 */ /* 0x000ea20000000800 */
[----:B-1----:R-:W-:Y:S01]  /*fa10*/  FADD.FTZ R4, R35, R4 ;  /* 0x0000000423047221 */ /* 0x002fe20000010000 */
[----:B------:R-:W-:-:S04]  /*fa20*/  ISETP.LT.OR P4, PT, R123, 0x31, P4 ;  /* 0x000000317b00780c */ /* 0x000fc80002781670 */
[----:B------:R-:W-:Y:S02]  /*fa30*/  FSEL R49, R49, -INF , !P4 ;  /* 0xff80000031317808 */ /* 0x000fe40006000000 */
[----:B------:R-:W-:Y:S01]  /*fa40*/  ISETP.GT.AND P4, PT, R122, 0x31, P5 ;  /* 0x000000317a00780c */ /* 0x000fe20002f84270 */
[----:B------:R-:W1:Y:S01]  /*fa50*/  MUFU.EX2 R41, R41 ;  /* 0x0000002900297308 */ /* 0x000e620000000800 */
[C---:B0-----:R-:W-:Y:S01]  /*fa60*/  FADD.FTZ R25, R37.reuse, R4 ;  /* 0x0000000425197221 */ /* 0x041fe20000010000 */
[----:B------:R-:W-:Y:S02]  /*fa70*/  F2FP.BF16.F32.PACK_AB R146, R37, R35 ;  /* 0x000000232592723e */ /* 0x000fe400000010ff */
[----:B------:R-:W-:-:S04]  /*fa80*/  ISETP.LT.OR P4, PT, R123, 0x32, P4 ;  /* 0x000000327b00780c */ /* 0x000fc80002781670 */
[----:B------:R-:W-:Y:S01]  /*fa90*/  FSEL R50, R50, -INF , !P4 ;  /* 0xff80000032327808 */ /* 0x000fe20006000000 */
[----:B------:R-:W0:Y:S01]  /*faa0*/  MUFU.EX2 R43, R43 ;  /* 0x0000002b002b7308 */ /* 0x000e220000000800 */
[----:B------:R-:W-:Y:S01]  /*fab0*/  ISETP.GT.AND P4, PT, R122, 0x38, P5 ;  /* 0x000000387a00780c */ /* 0x000fe20002f84270 */
[----:B--2---:R-:W-:-:S03]  /*fac0*/  FADD.FTZ R4, R124, R25 ;  /* 0x000000197c047221 */ /* 0x004fc60000010000 */
[----:B------:R-:W-:-:S03]  /*fad0*/  ISETP.LT.OR P4, PT, R123, 0x39, P4 ;  /* 0x000000397b00780c */ /* 0x000fc60002781670 */
[----:B------:R-:W2:Y:S01]  /*fae0*/  MUFU.EX2 R45, R45 ;  /* 0x0000002d002d7308 */ /* 0x000ea20000000800 */
[----:B------:R-:W-:Y:S01]  /*faf0*/  FSEL R52, R52, -INF , !P4 ;  /* 0xff80000034347808 */ /* 0x000fe20006000000 */
[C---:B-1----:R-:W-:Y:S01]  /*fb00*/  FADD.FTZ R4, R41.reuse, R4 ;  /* 0x0000000429047221 */ /* 0x042fe20000010000 */
[----:B------:R-:W-:Y:S02]  /*fb10*/  ISETP.GT.AND P4, PT, R122, 0x39, P5 ;  /* 0x000000397a00780c */ /* 0x000fe40002f84270 */
[----:B------:R-:W-:Y:S02]  /*fb20*/  F2FP.BF16.F32.PACK_AB R140, R41, R124 ;  /* 0x0000007c298c723e */ /* 0x000fe400000010ff */
[----:B------:R-:W-:Y:S01]  /*fb30*/  ISETP.LT.OR P4, PT, R123, 0x3a, P4 ;  /* 0x0000003a7b00780c */ /* 0x000fe20002781670 */
[----:B------:R-:W1:Y:S01]  /*fb40*/  MUFU.EX2 R47, R47 ;  /* 0x0000002f002f7308 */ /* 0x000e620000000800 */
[----:B0-----:R-:W-:Y:S02]  /*fb50*/  FADD.FTZ R4, R43, R4 ;  /* 0x000000042b047221 */ /* 0x001fe40000010000 */
[----:B------:R-:W-:-:S02]  /*fb60*/  FSEL R54, R54, -INF , !P4 ;  /* 0xff80000036367808 */ /* 0x000fc40006000000 */
[----:B------:R-:W-:-:S03]  /*fb70*/  ISETP.GT.AND P4, PT, R122, 0x40, P5 ;  /* 0x000000407a00780c */ /* 0x000fc60002f84270 */
[----:B------:R-:W0:Y:S01]  /*fb80*/  MUFU.EX2 R48, R48 ;  /* 0x0000003000307308 */ /* 0x000e220000000800 */
[----:B------:R-:W-:Y:S01]  /*fb90*/  ISETP.LT.OR P4, PT, R123, 0x41, P4 ;  /* 0x000000417b00780c */ /* 0x000fe20002781670 */
[C---:B--2---:R-:W-:Y:S01]  /*fba0*/  FADD.FTZ R4, R45.reuse, R4 ;  /* 0x000000042d047221 */ /* 0x044fe20000010000 */
[----:B------:R-:W-:Y:S02]  /*fbb0*/  F2FP.BF16.F32.PACK_AB R142, R45, R43 ;  /* 0x0000002b2d8e723e */ /* 0x000fe400000010ff */
[----:B------:R-:W-:Y:S02]  /*fbc0*/  FSEL R56, R56, -INF , !P4 ;  /* 0xff80000038387808 */ /* 0x000fe40006000000 */
[----:B------:R-:W-:Y:S01]  /*fbd0*/  ISETP.GT.AND P4, PT, R122, 0x41, P5 ;  /* 0x000000417a00780c */ /* 0x000fe20002f84270 */
[----:B------:R-:W-:Y:S01]  /*fbe0*/  MUFU.EX2 R51, R51 ;  /* 0x0000003300337308 */ /* 0x000fe20000000800 */
[----:B-1----:R-:W-:Y:S02]  /*fbf0*/  FADD.FTZ R25, R47, R4 ;  /* 0x000000042f197221 */ /* 0x002fe40000010000 */
[----:B------:R-:W-:-:S04]  /*fc00*/  ISETP.LT.OR P4, PT, R123, 0x42, P4 ;  /* 0x000000427b00780c */ /* 0x000fc80002781670 */
[----:B------:R-:W-:Y:S01]  /*fc10*/  FSEL R58, R58, -INF , !P4 ;  /* 0xff8000003a3a7808 */ /* 0x000fe20006000000 */
[----:B------:R-:W1:Y:S01]  /*fc20*/  MUFU.EX2 R53, R53 ;  /* 0x0000003500357308 */ /* 0x000e620000000800 */
[----:B------:R-:W-:Y:S02]  /*fc30*/  ISETP.GT.AND P4, PT, R122, 0x48, P5 ;  /* 0x000000487a00780c */ /* 0x000fe40002f84270 */
[----:B0-----:R-:W-:Y:S02]  /*fc40*/  F2FP.BF16.F32.PACK_AB R136, R48, R47 ;  /* 0x0000002f3088723e */ /* 0x001fe400000010ff */
[----:B------:R-:W-:-:S03]  /*fc50*/  ISETP.LT.OR P4, PT, R123, 0x49, P4 ;  /* 0x000000497b00780c */ /* 0x000fc60002781670 */
[----:B------:R-:W-:Y:S01]  /*fc60*/  MUFU.EX2 R55, R55 ;  /* 0x0000003700377308 */ /* 0x000fe20000000800 */
[----:B------:R-:W-:Y:S02]  /*fc70*/  FSEL R60, R60, -INF , !P4 ;  /* 0xff8000003c3c7808 */ /* 0x000fe40006000000 */
[----:B------:R-:W-:-:S04]  /*fc80*/  ISETP.GT.AND P4, PT, R122, 0x49, P5 ;  /* 0x000000497a00780c */ /* 0x000fc80002f84270 */
[----:B------:R-:W-:Y:S01]  /*fc90*/  ISETP.LT.OR P4, PT, R123, 0x4a, P4 ;  /* 0x0000004a7b00780c */ /* 0x000fe20002781670 */
[----:B------:R-:W0:Y:S01]  /*fca0*/  MUFU.EX2 R57, R57 ;  /* 0x0000003900397308 */ /* 0x000e220000000800 */
[----:B-1----:R-:W-:Y:S02]  /*fcb0*/  F2FP.BF16.F32.PACK_AB R138, R53, R51 ;  /* 0x00000033358a723e */ /* 0x002fe400000010ff */
[----:B------:R-:W-:Y:S02]  /*fcc0*/  FSEL R62, R62, -INF , !P4 ;  /* 0xff8000003e3e7808 */ /* 0x000fe40006000000 */
[----:B------:R-:W-:-:S03]  /*fcd0*/  ISETP.GT.AND P4, PT, R122, 0x50, P5 ;  /* 0x000000507a00780c */ /* 0x000fc60002f84270 */
[----:B------:R-:W-:Y:S01]  /*fce0*/  MUFU.EX2 R59, R59 ;  /* 0x0000003b003b7308 */ /* 0x000fe20000000800 */
[----:B------:R-:W-:-:S04]  /*fcf0*/  ISETP.LT.OR P4, PT, R123, 0x51, P4 ;  /* 0x000000517b00780c */ /* 0x000fc80002781670 */
[----:B------:R-:W-:Y:S02]  /*fd00*/  FSEL R64, R64, -INF , !P4 ;  /* 0xff80000040407808 */ /* 0x000fe40006000000 */
[----:B------:R-:W-:Y:S01]  /*fd10*/  ISETP.GT.AND P4, PT, R122, 0x51, P5 ;  /* 0x000000517a00780c */ /* 0x000fe20002f84270 */
[----:B------:R-:W1:Y:S01]  /*fd20*/  MUFU.EX2 R61, R61 ;  /* 0x0000003d003d7308 */ /* 0x000e620000000800 */
[----:B0-----:R-:W-:Y:S02]  /*fd30*/  F2FP.BF16.F32.PACK_AB R132, R57, R55 ;  /* 0x000000373984723e */ /* 0x001fe400000010ff */
[----:B------:R-:W-:-:S04]  /*fd40*/  ISETP.LT.OR P4, PT, R123, 0x52, P4 ;  /* 0x000000527b00780c */ /* 0x000fc80002781670 */
[----:B------:R-:W-:Y:S01]  /*fd50*/  FSEL R66, R66, -INF , !P4 ;  /* 0xff80000042427808 */ /* 0x000fe20006000000 */
[----:B------:R-:W-:Y:S01]  /*fd60*/  MUFU.EX2 R63, R63 ;  /* 0x0000003f003f7308 */ /* 0x000fe20000000800 */
[----:B------:R-:W-:-:S04]  /*fd70*/  ISETP.GT.AND P4, PT, R122, 0x58, P5 ;  /* 0x000000587a00780c */ /* 0x000fc80002f84270 */
[----:B------:R-:W-:-:S03]  /*fd80*/  ISETP.LT.OR P4, PT, R123, 0x59, P4 ;  /* 0x000000597b00780c */ /* 0x000fc60002781670 */
[----:B------:R-:W0:Y:S01]  /*fd90*/  MUFU.EX2 R65, R65 ;  /* 0x0000004100417308 */ /* 0x000e220000000800 */
[----:B------:R-:W-:Y:S02]  /*fda0*/  FSEL R68, R68, -INF , !P4 ;  /* 0xff80000044447808 */ /* 0x000fe40006000000 */
[----:B------:R-:W-:Y:S02]  /*fdb0*/  ISETP.GT.AND P4, PT, R122, 0x59, P5 ;  /* 0x000000597a00780c */ /* 0x000fe40002f84270 */
[----:B-1----:R-:W-:Y:S02]  /*fdc0*/  F2FP.BF16.F32.PACK_AB R134, R61, R59 ;  /* 0x0000003b3d86723e */ /* 0x002fe400000010ff */
[----:B------:R-:W-:Y:S01]  /*fdd0*/  ISETP.LT.OR P4, PT, R123, 0x5a, P4 ;  /* 0x0000005a7b00780c */ /* 0x000fe20002781670 */
[----:B------:R-:W-:Y:S03]  /*fde0*/  MUFU.EX2 R67, R67 ;  /* 0x0000004300437308 */ /* 0x000fe60000000800 */
[----:B------:R-:W-:-:S02]  /*fdf0*/  FSEL R70, R70, -INF , !P4 ;  /* 0xff80000046467808 */ /* 0x000fc40006000000 */
[----:B------:R-:W-:-:S03]  /*fe00*/  ISETP.GT.AND P4, PT, R122, 0x60, P5 ;  /* 0x000000607a00780c */ /* 0x000fc60002f84270 */
[----:B------:R-:W1:Y:S01]  /*fe10*/  MUFU.EX2 R69, R69 ;  /* 0x0000004500457308 */ /* 0x000e620000000800 */
[----:B------:R-:W-:Y:S02]  /*fe20*/  ISETP.LT.OR P4, PT, R123, 0x61, P4 ;  /* 0x000000617b00780c */ /* 0x000fe40002781670 */
[----:B0-----:R-:W-:Y:S02]  /*fe30*/  F2FP.BF16.F32.PACK_AB R128, R65, R63 ;  /* 0x0000003f4180723e */ /* 0x001fe400000010ff */
[----:B------:R-:W-:Y:S02]  /*fe40*/  FSEL R72, R72, -INF , !P4 ;  /* 0xff80000048487808 */ /* 0x000fe40006000000 */
[----:B------:R-:W-:Y:S01]  /*fe50*/  ISETP.GT.AND P4, PT, R122, 0x61, P5 ;  /* 0x000000617a00780c */ /* 0x000fe20002f84270 */
[----:B------:R-:W-:Y:S03]  /*fe60*/  MUFU.EX2 R71, R71 ;  /* 0x0000004700477308 */ /* 0x000fe60000000800 */
[----:B------:R-:W-:-:S04]  /*fe70*/  ISETP.LT.OR P4, PT, R123, 0x62, P4 ;  /* 0x000000627b00780c */ /* 0x000fc80002781670 */
[----:B------:R-:W-:Y:S01]  /*fe80*/  FSEL R74, R74, -INF , !P4 ;  /* 0xff8000004a4a7808 */ /* 0x000fe20006000000 */
[----:B------:R-:W0:Y:S01]  /*fe90*/  MUFU.EX2 R73, R73 ;  /* 0x0000004900497308 */ /* 0x000e220000000800 */
[----:B------:R-:W-:Y:S02]  /*fea0*/  ISETP.GT.AND P4, PT, R122, 0x68, P5 ;  /* 0x000000687a00780c */ /* 0x000fe40002f84270 */
[----:B-1----:R-:W-:Y:S02]  /*feb0*/  F2FP.BF16.F32.PACK_AB R130, R69, R67 ;  /* 0x000000434582723e */ /* 0x002fe400000010ff */
[----:B------:R-:W-:-:S03]  /*fec0*/  ISETP.LT.OR P4, PT, R123, 0x69, P4 ;  /* 0x000000697b00780c */ /* 0x000fc60002781670 */
[----:B------:R-:W-:Y:S01]  /*fed0*/  MUFU.EX2 R75, R75 ;  /* 0x0000004b004b7308 */ /* 0x000fe20000000800 */
[----:B------:R-:W-:Y:S02]  /*fee0*/  FSEL R8, R8, -INF , !P4 ;  /* 0xff80000008087808 */ /* 0x000fe40006000000 */
[----:B------:R-:W-:-:S04]  /*fef0*/  ISETP.GT.AND P4, PT, R122, 0x69, P5 ;  /* 0x000000697a00780c */ /* 0x000fc80002f84270 */
[----:B------:R-:W-:Y:S01]  /*ff00*/  ISETP.LT.OR P4, PT, R123, 0x6a, P4 ;  /* 0x0000006a7b00780c */ /* 0x000fe20002781670 */
[----:B------:R-:W1:Y:S01]  /*ff10*/  MUFU.EX2 R76, R76 ;  /* 0x0000004c004c7308 */ /* 0x000e620000000800 */
[----:B0-----:R-:W-:Y:S02]  /*ff20*/  F2FP.BF16.F32.PACK_AB R124, R73, R71 ;  /* 0x00000047497c723e */ /* 0x001fe400000010ff */
[----:B------:R-:W-:Y:S02]  /*ff30*/  FSEL R77, R77, -INF , !P4 ;  /* 0xff8000004d4d7808 */ /* 0x000fe40006000000 */
[----:B------:R-:W-:-:S03]  /*ff40*/  ISETP.GT.AND P4, PT, R122, 0x70, P5 ;  /* 0x000000707a00780c */ /* 0x000fc60002f84270 */
[----:B------:R-:W-:Y:S01]  /*ff50*/  MUFU.EX2 R78, R78 ;  /* 0x0000004e004e7308 */ /* 0x000fe20000000800 */
[----:B------:R-:W-:-:S04]  /*ff60*/  ISETP.LT.OR P4, PT, R123, 0x71, P4 ;  /* 0x000000717b00780c */ /* 0x000fc80002781670 */
[----:B------:R-:W-:Y:S02]  /*ff70*/  FSEL R79, R79, -INF , !P4 ;  /* 0xff8000004f4f7808 */ /* 0x000fe40006000000 */
[----:B------:R-:W-:Y:S01]  /*ff80*/  ISETP.GT.AND P4, PT, R122, 0x71, P5 ;  /* 0x000000717a00780c */ /* 0x000fe20002f84270 */
[----:B------:R-:W0:Y:S01]  /*ff90*/  MUFU.EX2 R80, R80 ;  /* 0x0000005000507308 */ /* 0x000e220000000800 */
[----:B-1----:R-:W-:Y:S02]  /*ffa0*/  F2FP.BF16.F32.PACK_AB R126, R76, R75 ;  /* 0x0000004b4c7e723e */ /* 0x002fe400000010ff */
[----:B------:R-:W-:-:S04]  /*ffb0*/  ISETP.LT.OR P4, PT, R123, 0x72, P4 ;  /* 0x000000727b00780c */ /* 0x000fc80002781670 */
[----:B------:R-:W-:Y:S01]  /*ffc0*/  FSEL R81, R81, -INF , !P4 ;  /* 0xff80000051517808 */ /* 0x000fe20006000000 */
[----:B------:R-:W-:Y:S01]  /*ffd0*/  MUFU.EX2 R14, R14 ;  /* 0x0000000e000e7308 */ /* 0x000fe20000000800 */
[----:B------:R-:W-:-:S04]  /*ffe0*/  ISETP.GT.AND P4, PT, R122, RZ, P5 ;  /* 0x000000ff7a00720c */ /* 0x000fc80002f84270 */
[----:B------:R-:W-:-:S04]  /*fff0*/  ISETP.LT.OR P4, PT, R123, 0x1, P4 ;  /* 0x000000017b00780c */ /* 0x000fc80002781670 */
[----:B------:R-:W-:Y:S02]  /*10000*/  FSEL R24, R24, -INF , !P4 ;  /* 0xff80000018187808 */ /* 0x000fe40006000000 */
[----:B------:R-:W-:Y:S02]  /*10010*/  ISETP.GT.AND P4, PT, R122, 0x78, P5 ;  /* 0x000000787a00780c */ /* 0x000fe40002f84270 */
[----:B------:R-:W-:Y:S02]  /*10020*/  FMNMX.FTZ R85, R24, R5, !PT ;  /* 0x0000000518557209 */ /* 0x000fe40007810000 */
[----:B------:R-:W-:Y:S02]  /*10030*/  ISETP.GT.AND P5, PT, R122, 0x79, P5 ;  /* 0x000000797a00780c */ /* 0x000fe40002fa4270 */
[----:B------:R-:W-:Y:S01]  /*10040*/  FMNMX.FTZ R16, R26, R85, !PT ;  /* 0x000000551a107209 */ /* 0x000fe20007810000 */
[----:B------:R0:W-:Y:S01]  /*10050*/  MUFU.EX2 R122, R120 ;  /* 0x00000078007a7308 */ /* 0x0001e20000000800 */
        /* <DEDUP_REMOVED lines=8> */
[----:B0-----:R-:W-:Y:S02]  /*100e0*/  F2FP.BF16.F32.PACK_AB R120, R80, R78 ;  /* 0x0000004e5078723e */ /* 0x001fe400000010ff */
        /* <DEDUP_REMOVED lines=31> */
[----:B------:R-:W-:-:S03]  /*102e0*/  FMUL.FTZ R85, R9, R39 ;  /* 0x0000002709557220 */ /* 0x000fc60000410000 */
[----:B------:R-:W-:Y:S02]  /*102f0*/  FSEL R16, R9, RZ, P4 ;  /* 0x000000ff09107208 */ /* 0x000fe40002000000 */
[----:B------:R-:W-:Y:S02]  /*10300*/  FSEL R85, R85, RZ, P4 ;  /* 0x000000ff55557208 */ /* 0x000fe40002000000 */
[----:B------:R-:W-:Y:S01]  /*10310*/  ISETP.GT.AND P4, PT, R0, R21, PT ;  /* 0x000000150000720c */ /* 0x000fe20003f84270 */
[----:B------:R-:W-:Y:S01]  /*10320*/  FADD.FTZ R16, -R16, R5 ;  /* 0x0000000510107221 */ /* 0x000fe20000010100 */
[----:B------:R-:W-:Y:S02]  /*10330*/  VIADD R0, R0, 0xffffffff ;  /* 0xffffffff00007836 */ /* 0x000fe40000000000 */
[-CC-:B------:R-:W-:Y:S01]  /*10340*/  FFMA.FTZ R24, R24, R39.reuse, -R85.reuse ;  /* 0x0000002718187223 */ /* 0x180fe20000010855 */
[-CC-:B------:R-:W-:Y:S01]  /*10350*/  FFMA.FTZ R26, R26, R39.reuse, -R85.reuse ;  /* 0x000000271a1a7223 */ /* 0x180fe20000010855 */
        /* <DEDUP_REMOVED lines=13> */
[-C--:B------:R-:W-:Y:S01]  /*10430*/  FFMA.FTZ R49, R49, R39.reuse, -R85 ;  /* 0x0000002731317223 */ /* 0x080fe20000010855 */
[----:B------:R-:W-:Y:S01]  /*10440*/  FADD.FTZ R16, R48, R25 ;  /* 0x0000001930107221 */ /* 0x000fe20000010000 */
[-CC-:B------:R-:W-:Y:S01]  /*10450*/  FFMA.FTZ R50, R50, R39.reuse, -R85.reuse ;  /* 0x0000002732327223 */ /* 0x180fe20000010855 */
[-CC-:B------:R-:W-:Y:S01]  /*10460*/  FFMA.FTZ R52, R52, R39.reuse, -R85.reuse ;  /* 0x0000002734347223 */ /* 0x180fe20000010855 */
[-CC-:B------:R-:W-:Y:S01]  /*10470*/  FFMA.FTZ R54, R54, R39.reuse, -R85.reuse ;  /* 0x0000002736367223 */ /* 0x180fe20000010855 */
[----:B------:R-:W-:Y:S01]  /*10480*/  FADD.FTZ R16, R51, R16 ;  /* 0x0000001033107221 */ /* 0x000fe20000010000 */
[-CC-:B------:R-:W-:Y:S01]  /*10490*/  FFMA.FTZ R56, R56, R39.reuse, -R85.reuse ;  /* 0x0000002738387223 */ /* 0x180fe20000010855 */
[----:B------:R-:W1:Y:S01]  /*104a0*/  MUFU.EX2 R26, R26 ;  /* 0x0000001a001a7308 */ /* 0x000e620000000800 */
[-CC-:B------:R-:W-:Y:S01]  /*104b0*/  FFMA.FTZ R58, R58, R39.reuse, -R85.reuse ;  /* 0x000000273a3a7223 */ /* 0x180fe20000010855 */
[----:B------:R-:W-:Y:S01]  /*104c0*/  FADD.FTZ R16, R53, R16 ;  /* 0x0000001035107221 */ /* 0x000fe20000010000 */
[-CC-:B------:R-:W-:Y:S01]  /*104d0*/  FFMA.FTZ R60, R60, R39.reuse, -R85.reuse ;  /* 0x000000273c3c7223 */ /* 0x180fe20000010855 */
[-CC-:B------:R-:W-:Y:S01]  /*104e0*/  FFMA.FTZ R62, R62, R39.reuse, -R85.reuse ;  /* 0x000000273e3e7223 */ /* 0x180fe20000010855 */
[-CC-:B------:R-:W-:Y:S01]  /*104f0*/  FFMA.FTZ R64, R64, R39.reuse, -R85.reuse ;  /* 0x0000002740407223 */ /* 0x180fe20000010855 */
[----:B------:R-:W-:Y:S01]  /*10500*/  FADD.FTZ R16, R55, R16 ;  /* 0x0000001037107221 */ /* 0x000fe20000010000 */
[--C-:B------:R-:W-:Y:S01]  /*10510*/  FFMA.FTZ R66, R66, R39, -R85.reuse ;  /* 0x0000002742427223 */ /* 0x100fe20000010855 */
[----:B------:R-:W2:Y:S01]  /*10520*/  MUFU.EX2 R29, R29 ;  /* 0x0000001d001d7308 */ /* 0x000ea20000000800 */
[----:B0-----:R-:W-:Y:S01]  /*10530*/  FFMA.FTZ R3, R5, R3, R24 ;  /* 0x0000000305037223 */ /* 0x001fe20000010018 */
[----:B------:R-:W-:Y:S01]  /*10540*/  FADD.FTZ R16, R57, R16 ;  /* 0x0000001039107221 */ /* 0x000fe20000010000 */
[-CC-:B------:R-:W-:Y:S01]  /*10550*/  FFMA.FTZ R68, R68, R39.reuse, -R85.reuse ;  /* 0x0000002744447223 */ /* 0x180fe20000010855 */
[-CC-:B------:R-:W-:Y:S01]  /*10560*/  FFMA.FTZ R70, R70, R39.reuse, -R85.reuse ;  /* 0x0000002746467223 */ /* 0x180fe20000010855 */
[-CC-:B------:R-:W-:Y:S01]  /*10570*/  FFMA.FTZ R72, R72, R39.reuse, -R85.reuse ;  /* 0x0000002748487223 */ /* 0x180fe20000010855 */
[----:B------:R-:W-:Y:S01]  /*10580*/  FADD.FTZ R16, R59, R16 ;  /* 0x000000103b107221 */ /* 0x000fe20000010000 */
[-C--:B------:R-:W-:Y:S01]  /*10590*/  FFMA.FTZ R74, R74, R39.reuse, -R85 ;  /* 0x000000274a4a7223 */ /* 0x080fe20000010855 */
[----:B------:R-:W0:Y:S01]  /*105a0*/  MUFU.EX2 R30, R30 ;  /* 0x0000001e001e7308 */ /* 0x000e220000000800 */
[----:B-1----:R-:W-:Y:S01]  /*105b0*/  FADD.FTZ R4, R26, R3 ;  /* 0x000000031a047221 */ /* 0x002fe20000010000 */
[----:B------:R-:W-:Y:S01]  /*105c0*/  FADD.FTZ R16, R61, R16 ;  /* 0x000000103d107221 */ /* 0x000fe20000010000 */
[-CC-:B------:R-:W-:Y:S01]  /*105d0*/  FFMA.FTZ R8, R8, R39.reuse, -R85.reuse ;  /* 0x0000002708087223 */ /* 0x180fe20000010855 */
[-CC-:B------:R-:W-:Y:S01]  /*105e0*/  FFMA.FTZ R77, R77, R39.reuse, -R85.reuse ;  /* 0x000000274d4d7223 */ /* 0x180fe20000010855 */
[-CC-:B------:R-:W-:Y:S01]  /*105f0*/  FFMA.FTZ R79, R79, R39.reuse, -R85.reuse ;  /* 0x000000274f4f7223 */ /* 0x180fe20000010855 */
[----:B------:R-:W-:Y:S01]  /*10600*/  FADD.FTZ R16, R63, R16 ;  /* 0x000000103f107221 */ /* 0x000fe20000010000 */
[-CC-:B------:R-:W-:Y:S01]  /*10610*/  FFMA.FTZ R81, R81, R39.reuse, -R85.reuse ;  /* 0x0000002751517223 */ /* 0x180fe20000010855 */
[----:B------:R-:W1:Y:S01]  /*10620*/  MUFU.EX2 R32, R32 ;  /* 0x0000002000207308 */ /* 0x000e620000000800 */
[----:B--2---:R-:W-:Y:S01]  /*10630*/  FADD.FTZ R3, R29, R4 ;  /* 0x000000041d037221 */ /* 0x004fe20000010000 */
[----:B------:R-:W-:Y:S01]  /*10640*/  FADD.FTZ R16, R65, R16 ;  /* 0x0000001041107221 */ /* 0x000fe20000010000 */
[-CC-:B------:R-:W-:Y:S01]  /*10650*/  FFMA.FTZ R82, R82, R39.reuse, -R85.reuse ;  /* 0x0000002752527223 */ /* 0x180fe20000010855 */
[----:B------:R-:W-:Y:S01]  /*10660*/  FFMA.FTZ R83, R83, R39, -R85 ;  /* 0x0000002753537223 */ /* 0x000fe20000010855 */
        /* <DEDUP_REMOVED lines=31> */
[----:B------:R-:W-:Y:S01]  /*10860*/  FMUL.FTZ R119, R119, R5 ;  /* 0x0000000577777220 */ /* 0x000fe20000410000 */
[----:B------:R-:W-:Y:S01]  /*10870*/  F2FP.BF16.F32.PACK_AB R149, R26, R24 ;  /* 0x000000181a95723e */ /* 0x000fe200000010ff */
[----:B------:R-:W-:Y:S01]  /*10880*/  FADD.FTZ R25, R122, R25 ;  /* 0x000000197a197221 */ /* 0x000fe20000010000 */
[----:B------:R-:W-:Y:S01]  /*10890*/  F2FP.BF16.F32.PACK_AB R122, R14, R122 ;  /* 0x0000007a0e7a723e */ /* 0x000fe200000010ff */
[----:B------:R-:W0:Y:S01]  /*108a0*/  MUFU.EX2 R42, R42 ;  /* 0x0000002a002a7308 */ /* 0x000e220000000800 */
[----:B-1----:R-:W-:Y:S01]  /*108b0*/  FADD.FTZ R3, R38, R3 ;  /* 0x0000000326037221 */ /* 0x002fe20000010000 */
[----:B------:R-:W-:Y:S01]  /*108c0*/  F2FP.BF16.F32.PACK_AB R151, R30, R29 ;  /* 0x0000001d1e97723e */ /* 0x000fe200000010ff */
[----:B------:R-:W-:Y:S01]  /*108d0*/  IMAD.MOV.U32 R5, RZ, RZ, R9 ;  /* 0x000000ffff057224 */ /* 0x000fe200078e0009 */
[----:B------:R-:W-:-:S02]  /*108e0*/  F2FP.BF16.F32.PACK_AB R145, R34, R32 ;  /* 0x000000202291723e */ /* 0x000fc400000010ff */
[----:B------:R-:W-:Y:S02]  /*108f0*/  F2FP.BF16.F32.PACK_AB R147, R38, R36 ;  /* 0x000000242693723e */ /* 0x000fe400000010ff */
        /* <DEDUP_REMOVED lines=56> */
[----:B------:R-:W-:Y:S01]  /*10c80*/  F2FP.BF16.F32.PACK_AB R121, R14, R79 ;  /* 0x0000004f0e79723e */ /* 0x000fe200000010ff */
[----:B------:R-:W-:Y:S02]  /*10c90*/  IMAD.MOV.U32 R14, RZ, RZ, R12 ;  /* 0x000000ffff0e7224 */ /* 0x000fe400078e000c */
[----:B0-----:R-:W-:-:S04]  /*10ca0*/  FADD.FTZ R3, R82, R3 ;  /* 0x0000000352037221 */ /* 0x001fc80000010000 */
[C---:B-1----:R-:W-:Y:S01]  /*10cb0*/  FADD.FTZ R3, R83.reuse, R3 ;  /* 0x0000000353037221 */ /* 0x042fe20000010000 */
[----:B------:R-:W-:Y:S01]  /*10cc0*/  F2FP.BF16.F32.PACK_AB R123, R83, R82 ;  /* 0x00000052537b723e */ /* 0x000fe200000010ff */
[----:B------:R-:W-:Y:S06]  /*10cd0*/  @P4 BRA `(.L_x_13616) ;  /* 0xffffffc8002c4947 */ /* 0x000fec000383ffff */
[----:B------:R-:W-:Y:S02]  /*10ce0*/  IMAD.MOV.U32 R5, RZ, RZ, R9 ;  /* 0x000000ffff057224 */ /* 0x000fe400078e0009 */
[----:B------:R-:W-:Y:S02]  /*10cf0*/  IMAD.MOV.U32 R14, RZ, RZ, R12 ;  /* 0x000000ffff0e7224 */ /* 0x000fe400078e000c */
[----:B------:R-:W-:Y:S02]  /*10d00*/  IMAD.MOV.U32 R16, RZ, RZ, R15 ;  /* 0x000000ffff107224 */ /* 0x000fe400078e000f */
[----:B------:R-:W-:-:S07]  /*10d10*/  IMAD.MOV.U32 R154, RZ, RZ, R20 ;  /* 0x000000ffff9a7224 */ /* 0x000fce00078e0014 */
.L_x_13598:
[----:B------:R-:W2:Y:S01]  /*10d20*/  LDL R21, [R1+0x1c] ;  /* 0x00001c0001157983 */ /* 0x000ea20000100800 */
[----:B------:R-:W0:Y:S01]  /*10d30*/  LDC R8, c[0x0][0x448] ;  /* 0x00011200ff087b82 */ /* 0x000e220000000800 */
[----:B------:R-:W-:Y:S02]  /*10d40*/  ULDC UR12, c[0x0][0x9dc] ;  /* 0x00027700000c7ab9 */ /* 0x000fe40000000800 */
[----:B------:R-:W3:Y:S04]  /*10d50*/  LDL R15, [R1+0x8] ;  /* 0x00000800010f7983 */ /* 0x000ee80000100800 */
[----:B------:R-:W3:Y:S01]  /*10d60*/  LDL R13, [R1+0xc] ;  /* 0x00000c00010d7983 */ /* 0x000ee20000100800 */
[----:B------:R-:W1:Y:S01]  /*10d70*/  LDC R20, c[0x0][0x9e4] ;  /* 0x00027900ff147b82 */ /* 0x000e620000000800 */
[----:B0-----:R-:W-:-:S02]  /*10d80*/  ISETP.NE.AND P4, PT, R8, 0x1, PT ;  /* 0x000000010800780c */ /* 0x001fc40003f85270 */
[----:B-1----:R-:W-:-:S11]  /*10d90*/  ISETP.GE.AND P5, PT, R20, 0x1, PT ;  /* 0x000000011400780c */ /* 0x002fd60003fa6270 */
[----:B------:R-:W0:Y:S08]  /*10da0*/  @P4 LDC R9, c[0x0][0x44c] ;  /* 0x00011300ff094b82 */ /* 0x000e300000000800 */
[----:B------:R-:W1:Y:S01]  /*10db0*/  @P4 LDC R12, c[0x0][0x450] ;  /* 0x00011400ff0c4b82 */ /* 0x000e620000000800 */
[----:B--2---:R-:W-:-:S04]  /*10dc0*/  VIADD R8, R21, 0xbf ;  /* 0x000000bf15087836 */ /* 0x004fc80000000000 */
[----:B0-----:R-:W-:Y:S01]  /*10dd0*/  @P4 IMAD.HI.U32 R9, R8, R9, RZ ;  /* 0x0000000908094227 */ /* 0x001fe200078e00ff */
[----:B---3--:R-:W-:-:S04]  /*10de0*/  IADD3 R13, R13, 0x1, -R15 ;  /* 0x000000010d0d7810 */ /* 0x008fc80007ffe80f */
        /* <DEDUP_REMOVED lines=15> */
.L_x_13619:
[----:B------:R-:W-:-:S13]  /*10ee0*/  ISETP.NE.AND P2, PT, R20, 0x1, PT ;  /* 0x000000011400780c */ /* 0x000fda0003f45270 */
[----:B------:R-:W0:Y:S02]  /*10ef0*/  @P2 LDC.64 R8, c[0x0][0x9e8] ;  /* 0x00027a00ff082b82 */ /* 0x000e240000000a00 */
[----:B0-----:R-:W-:-:S05]  /*10f00*/  @P2 IMAD.HI.U32 R8, R13, R8, RZ ;  /* 0x000000080d082227 */ /* 0x001fca00078e00ff */
[----:B------:R-:W-:-:S07]  /*10f10*/  @P2 SHF.R.U32.HI R13, RZ, R9, R8 ;  /* 0x00000009ff0d2219 */ /* 0x000fce0000011608 */
.L_x_13620:
[----:B------:R-:W-:Y:S05]  /*10f20*/  BSYNC B0 ;  /* 0x0000000000007941 */ /* 0x000fea0003800000 */
.L_x_13618:
[----:B------:R-:W-:-:S05]  /*10f30*/  IMAD R13, R13, R20, RZ ;  /* 0x000000140d0d7224 */ /* 0x000fca00078e02ff */
[----:B------:R-:W-:-:S07]  /*10f40*/  VIMNMX R12, R12, R13, !PT ;  /* 0x0000000d0c0c7248 */ /* 0x000fce0007fe0100 */
.L_x_13617:
[----:B------:R-:W2:Y:S01]  /*10f50*/  LDL R8, [R1+0x58] ;  /* 0x0000580001087983 */ /* 0x000ea20000100800 */
[----:B------:R-:W-:-:S05]  /*10f60*/  VIADD R12, R12, 0x7f ;  /* 0x0000007f0c0c7836 */ /* 0x000fca0000000000 */
[----:B------:R-:W-:-:S04]  /*10f70*/  SHF.R.S32.HI R9, RZ, 0x1f, R12 ;  /* 0x0000001fff097819 */ /* 0x000fc8000001140c */
[----:B------:R-:W-:-:S04]  /*10f80*/  LEA.HI R9, R9, R12, RZ, 0x7 ;  /* 0x0000000c09097211 */ /* 0x000fc800078f38ff */
[----:B------:R-:W-:-:S04]  /*10f90*/  SHF.R.S32.HI R9, RZ, 0x7, R9 ;  /* 0x00000007ff097819 */ /* 0x000fc80000011409 */
[----:B--2---:R-:W-:-:S04]  /*10fa0*/  VIMNMX R8, R8, R9, !PT ;  /* 0x0000000908087248 */ /* 0x004fc80007fe0100 */
[----:B------:R-:W-:Y:S01]  /*10fb0*/  ISETP.GE.AND P2, PT, R0, R8, PT ;  /* 0x000000080000720c */ /* 0x000fe20003f46270 */
[----:B------:R0:W-:-:S12]  /*10fc0*/  STL [R1+0x50], R8 ;  /* 0x0000500801007387 */ /* 0x0001d80000100800 */
[----:B0-----:R-:W-:Y:S05]  /*10fd0*/  @!P2 BRA `(.L_x_13621) ;  /* 0x000000280000a947 */ /* 0x001fea0003800000 */
[----:B------:R-:W-:Y:S02]  /*10fe0*/  IMAD.MOV.U32 R13, RZ, RZ, R5 ;  /* 0x000000ffff0d7224 */ /* 0x000fe400078e0005 */
[----:B------:R-:W-:Y:S02]  /*10ff0*/  IMAD.MOV.U32 R12, RZ, RZ, R14 ;  /* 0x000000ffff0c7224 */ /* 0x000fe400078e000e */
[----:B------:R-:W-:Y:S02]  /*11000*/  IMAD.MOV.U32 R8, RZ, RZ, R154 ;  /* 0x000000ffff087224 */ /* 0x000fe400078e009a */
[----:B------:R-:W-:-:S07]  /*11010*/  IMAD.MOV.U32 R20, RZ, RZ, R16 ;  /* 0x000000ffff147224 */ /* 0x000fce00078e0010 */
.L_x_13631:
        /* <DEDUP_REMOVED lines=11> */
.L_x_13623:
[----:B------:R-:W-:Y:S01]  /*110d0*/  IMAD R5, R16, 0x8, R2 ;  /* 0x0000000810057824 */ /* 0x000fe200078e0202 */
[----:B------:R-:W-:-:S04]  /*110e0*/  SHF.L.U32 R14, R154, 0x1f, RZ ;  /* 0x0000001f9a0e7819 */ /* 0x000fc800000006ff */
[----:B------:R0:W1:Y:S01]  /*110f0*/  SYNCS.PHASECHK.TRANS64.TRYWAIT P3, [R5+URZ+0x16830], R14 ;  /* 0x0168300e050075a7 */ /* 0x000062000806017f */
[----:B------:R-:W-:Y:S05]  /*11100*/  @!P0 BRA `(.L_x_13624) ;  /* 0x0000000000048947 */ /* 0x000fea0003800000 */
[----:B------:R-:W-:Y:S01]  /*11110*/  BPT.TRAP 0x1 ;  /* 0x000000040000795c */ /* 0x000fe20000300000 */
.L_x_13624:
[----:B------:R-:W-:Y:S04]  /*11120*/  BSSY B0, `(.L_x_13622) ;  /* 0x0000004000007945 */ /* 0x000fe80003800000 */
[----:B-1----:R-:W-:Y:S05]  /*11130*/  @P3 BRA `(.L_x_13625) ;  /* 0x0000000000083947 */ /* 0x002fea0003800000 */
[----:B------:R-:W1:Y:S02]  /*11140*/  SYNCS.PHASECHK.TRANS64.TRYWAIT P3, [R5+URZ+0x16830], R14 ;  /* 0x0168300e050075a7 */ /* 0x000e64000806017f */
[----:B-1----:R-:W-:Y:S05]  /*11150*/  @!P3 BRA `(.L_x_13626) ;  /* 0x0000011000e4b947 */ /* 0x002fea0003800000 */
.L_x_13625:
[----:B------:R-:W-:Y:S05]  /*11160*/  BSYNC B0 ;  /* 0x0000000000007941 */ /* 0x000fea0003800000 */
.L_x_13622:
[----:B------:R-:W2:Y:S01]  /*11170*/  LDL R9, [R1+0x20] ;  /* 0x0000200001097983 */ /* 0x000ea20000100800 */
[----:B------:R-:W-:Y:S01]  /*11180*/  IMAD.MOV.U32 R15, RZ, RZ, 0x40000040 ;  /* 0x40000040ff0f7424 */ /* 0x000fe200078e00ff */
[----:B------:R-:W-:Y:S05]  /*11190*/  WARPSYNC.ALL ;  /* 0x0000000000007948 */ /* 0x000fea0003800000 */
[----:B------:R-:W-:Y:S01]  /*111a0*/  R2UR UR23, R15 ;  /* 0x000000000f1772ca */ /* 0x000fe200000e0000 */
[----:B01----:R-:W0:Y:S01]  /*111b0*/  S2R R5, SR_TID.X ;  /* 0x0000000000057919 */ /* 0x003e220000002100 */
[----:B------:R-:W-:Y:S01]  /*111c0*/  IMAD.MOV.U32 R27, RZ, RZ, 0x40000040 ;  /* 0x40000040ff1b7424 */ /* 0x000fe200078e00ff */
[----:B------:R-:W-:Y:S01]  /*111d0*/  R2UR UR12, R6 ;  /* 0x00000000060c72ca */ /* 0x000fe200000e0000 */
[----:B------:R-:W-:Y:S01]  /*111e0*/  IMAD.MOV.U32 R25, RZ, RZ, 0x40000040 ;  /* 0x40000040ff197424 */ /* 0x000fe200078e00ff */
[----:B------:R-:W-:-:S02]  /*111f0*/  R2UR UR13, R7 ;  /* 0x00000000070d72ca */ /* 0x000fc400000e0000 */
[----:B0-----:R-:W-:-:S05]  /*11200*/  SHF.R.U32.HI R5, RZ, 0x7, R5 ;  /* 0x00000007ff057819 */ /* 0x001fca0000011605 */
[----:B------:R-:W-:Y:S01]  /*11210*/  VIADD R5, R5, 0x8 ;  /* 0x0000000805057836 */ /* 0x000fe20000000000 */
[----:B------:R-:W-:Y:S02]  /*11220*/  R2UR UR15, R27 ;  /* 0x000000001b0f72ca */ /* 0x000fe400000e0000 */
[----:B------:R-:W-:Y:S02]  /*11230*/  R2UR UR19, R25 ;  /* 0x00000000191372ca */ /* 0x000fe400000e0000 */
[----:B------:R-:W-:Y:S01]  /*11240*/  R2UR UR27, R27 ;  /* 0x000000001b1b72ca */ /* 0x000fe200000e0000 */
[----:B------:R0:W-:Y:S01]  /*11250*/  BAR.SYNC.DEFER_BLOCKING R5, 0x100 ;  /* 0x000400050000751d */ /* 0x0001e20000010000 */
[----:B--2---:R-:W-:-:S04]  /*11260*/  IMAD R26, R16, 0x400, R9 ;  /* 0x00000400101a7824 */ /* 0x004fc800078e0209 */
[----:B------:R-:W-:-:S05]  /*11270*/  VIADD R14, R26, 0x4 ;  /* 0x000000041a0e7836 */ /* 0x000fca0000000000 */
[----:B------:R-:W-:Y:S02]  /*11280*/  R2UR UR22, R14 ;  /* 0x000000000e1672ca */ /* 0x000fe400000e0000 */
[----:B------:R-:W2:Y:S01]  /*11290*/  LDL.64 R14, [R1] ;  /* 0x00000000010e7983 */ /* 0x000ea20000100a00 */
[C---:B------:R-:W-:Y:S01]  /*112a0*/  R2UR UR14, R26.reuse ;  /* 0x000000001a0e72ca */ /* 0x040fe200000e0000 */
[C---:B------:R-:W-:Y:S02]  /*112b0*/  VIADD R24, R26.reuse, 0x2 ;  /* 0x000000021a187836 */ /* 0x040fe40000000000 */
[----:B------:R-:W-:-:S03]  /*112c0*/  VIADD R26, R26, 0x6 ;  /* 0x000000061a1a7836 */ /* 0x000fc60000000000 */
[----:B------:R-:W-:Y:S02]  /*112d0*/  R2UR UR18, R24 ;  /* 0x00000000181272ca */ /* 0x000fe400000e0000 */
[----:B------:R-:W-:Y:S02]  /*112e0*/  R2UR UR26, R26 ;  /* 0x000000001a1a72ca */ /* 0x000fe400000e0000 */
[----:B------:R-:W-:-:S06]  /*112f0*/  WARPGROUP.ARRIVE ;  /* 0x00000000000079c5 */ /* 0x000fcc0000000000 */
[----:B------:R-:W-:Y:S01]  /*11300*/  HGMMA.64x128x16.F32.BF16 R24, gdesc[UR12], RZ, !UPT, gsb0 ;  /* 0x01e000000c1879f0 */ /* 0x000fe2000c0018ff */
[----:B------:R-:W-:Y:S02]  /*11310*/  R2UR UR20, R156 ;  /* 0x000000009c1472ca */ /* 0x000fe400000e0000 */
[----:B------:R-:W-:Y:S01]  /*11320*/  R2UR UR21, R157 ;  /* 0x000000009d1572ca */ /* 0x000fe200000e0000 */
[----:B------:R-:W-:Y:S02]  /*11330*/  WARPGROUP.DEPBAR.LE gsb0, 0x0 ;  /* 0x00008000000079c5 */ /* 0x000fe40000010000 */
[----:B------:R-:W-:Y:S01]  /*11340*/  WARPGROUP.ARRIVE ;  /* 0x00000000000079c5 */ /* 0x000fe20000000000 */
[----:B--2---:R-:W-:Y:S02]  /*11350*/  R2UR UR16, R14 ;  /* 0x000000000e1072ca */ /* 0x004fe400000e0000 */
        /* <DEDUP_REMOVED lines=14> */
.L_x_13628:
[----:B------:R-:W-:Y:S01]  /*11440*/  SHF.L.U32 R5, R8, 0x1f, RZ ;  /* 0x0000001f08057819 */ /* 0x000fe200000006ff */
[----:B------:R-:W-:-:S04]  /*11450*/  IMAD R8, R20, 0x8, R2 ;  /* 0x0000000814087824 */ /* 0x000fc800078e0202 */
[----:B------:R0:W1:Y:S01]  /*11460*/  SYNCS.PHASECHK.TRANS64.TRYWAIT P2, [R8+URZ+0x16850], R5 ;  /* 0x01685005080075a7 */ /* 0x000062000804017f */
[----:B------:R-:W-:Y:S05]  /*11470*/  @!P0 BRA `(.L_x_13629) ;  /* 0x0000000000048947 */ /* 0x000fea0003800000 */
[----:B------:R-:W-:Y:S01]  /*11480*/  BPT.TRAP 0x1 ;  /* 0x000000040000795c */ /* 0x000fe20000300000 */
.L_x_13629:
[----:B-1----:R-:W-:Y:S05]  /*11490*/  @P2 BRA `(.L_x_13627) ;  /* 0x0000000000082947 */ /* 0x002fea0003800000 */
[----:B------:R-:W1:Y:S02]  /*114a0*/  SYNCS.PHASECHK.TRANS64.TRYWAIT P2, [R8+URZ+0x16850], R5 ;  /* 0x01685005080075a7 */ /* 0x000e64000804017f */
[----:B-1----:R-:W-:Y:S05]  /*114b0*/  @!P2 BRA `(.L_x_13630) ;  /* 0x000001100020a947 */ /* 0x002fea0003800000 */
.L_x_13627:
[----:B01----:R-:W-:Y:S01]  /*114c0*/  VIADD R5, R2, 0x400 ;  /* 0x0000040002057836 */ /* 0x003fe20000000000 */
[----:B------:R-:W-:Y:S05]  /*114d0*/  WARPSYNC.ALL ;  /* 0x0000000000007948 */ /* 0x000fea0003800000 */
[----:B------:R-:W-:-:S04]  /*114e0*/  SHF.R.U32.HI R5, RZ, 0x4, R5 ;  /* 0x00000004ff057819 */ /* 0x000fc80000011605 */
        /* <DEDUP_REMOVED lines=21> */
[----:B------:R-:W-:Y:S01]  /*11640*/  HGMMA.64x64x16.F32.BF16 R88, R148, gdesc[UR12].tnspB, R88, gsb0 ;  /* 0x40e0000c94587df0 */ /* 0x000fe20008001858 */
        /* <DEDUP_REMOVED lines=10> */
[----:B------:R-:W-:-:S02]  /*116f0*/  IMAD.MOV.U32 R45, RZ, RZ, 0x40000040 ;  /* 0x40000040ff2d7424 */ /* 0x000fc400078e00ff */
[----:B------:R-:W-:Y:S08]  /*11700*/  MUFU.TANH R21, R21 ;  /* 0x0000001500157308 */ /* 0x000ff00000002400 */
[----:B------:R-:W-:Y:S08]  /*11710*/  MUFU.TANH R28, R28 ;  /* 0x0000001c001c7308 */ /* 0x000ff00000002400 */
[----:B------:R-:W-:Y:S08]  /*11720*/  MUFU.TANH R29, R29 ;  /* 0x0000001d001d7308 */ /* 0x000ff00000002400 */
[----:B------:R-:W-:Y:S08]  /*11730*/  MUFU.TANH R33, R33 ;  /* 0x0000002100217308 */ /* 0x000ff00000002400 */
[----:B------:R-:W-:Y:S01]  /*11740*/  MUFU.TANH R53, R53 ;  /* 0x0000003500357308 */ /* 0x000fe20000002400 */
[----:B------:R-:W-:-:S02]  /*11750*/  WARPGROUP.DEPBAR.LE gsb0, 0x0 ;  /* 0x00008000000079c5 */ /* 0x000fc40000010000 */
[----:B------:R-:W-:-:S05]  /*11760*/  WARPGROUP.ARRIVE ;  /* 0x00000000000079c5 */ /* 0x000fca0000000000 */
[----:B------:R0:W-:Y:S01]  /*11770*/  MUFU.TANH R151, R35 ;  /* 0x0000002300977308 */ /* 0x0001e20000002400 */
[----:B------:R-:W-:Y:S01]  /*11780*/  FMUL.FTZ R149, R47, UR7 ;  /* 0x000000072f957c20 */ /* 0x000fe20008410000 */
[----:B------:R-:W-:Y:S01]  /*11790*/  FMUL.FTZ R47, R69, UR7 ;  /* 0x00000007452f7c20 */ /* 0x000fe20008410000 */
[----:B------:R-:W-:Y:S01]  /*117a0*/  HGMMA.64x64x16.F32.BF16 R88, R144, gdesc[UR12].tnspB, R88, gsb0 ;  /* 0x40e0000c90587df0 */ /* 0x000fe20008001858 */
[----:B------:R-:W-:Y:S01]  /*117b0*/  R2UR UR14, R14 ;  /* 0x000000000e0e72ca */ /* 0x000fe200000e0000 */
[----:B------:R-:W-:Y:S01]  /*117c0*/  VIADD R14, R8, 0x180 ;  /* 0x00000180080e7836 */ /* 0x000fe20000000000 */
[----:B------:R-:W-:Y:S01]  /*117d0*/  R2UR UR15, R15 ;  /* 0x000000000f0f72ca */ /* 0x000fe200000e0000 */
[----:B------:R-:W-:Y:S01]  /*117e0*/  IMAD.MOV.U32 R15, RZ, RZ, 0x40000040 ;  /* 0x40000040ff0f7424 */ /* 0x000fe200078e00ff */
[----:B------:R1:W-:Y:S01]  /*117f0*/  MUFU.TANH R150, R26 ;  /* 0x0000001a00967308 */ /* 0x0003e20000002400 */
[----:B0-----:R-:W-:Y:S01]  /*11800*/  FMUL.FTZ R35, R58, UR7 ;  /* 0x000000073a237c20 */ /* 0x001fe20008410000 */
[----:B------:R-:W-:Y:S01]  /*11810*/  FMUL.FTZ R58, R67, UR7 ;  /* 0x00000007433a7c20 */ /* 0x000fe20008410000 */
[----:B------:R-:W-:-:S05]  /*11820*/  FMUL.FTZ R67, R86, UR7 ;  /* 0x0000000756437c20 */ /* 0x000fca0008410000 */
[----:B------:R0:W2:Y:S01]  /*11830*/  MUFU.TANH R148, R27 ;  /* 0x0000001b00947308 */ /* 0x0000a20000002400 */
[----:B-1----:R-:W-:Y:S01]  /*11840*/  FMUL.FTZ R26, R40, UR7 ;  /* 0x00000007281a7c20 */ /* 0x002fe20008410000 */
[----:B------:R-:W-:Y:S01]  /*11850*/  FMUL.FTZ R40, R61, UR7 ;  /* 0x000000073d287c20 */ /* 0x000fe20008410000 */
[----:B------:R-:W-:-:S05]  /*11860*/  FMUL.FTZ R61, R74, UR7 ;  /* 0x000000074a3d7c20 */ /* 0x000fca0008410000 */
[----:B------:R-:W-:Y:S01]  /*11870*/  MUFU.TANH R26, R26 ;  /* 0x0000001a001a7308 */ /* 0x000fe20000002400 */
[----:B0-----:R-:W-:-:S07]  /*11880*/  FMUL.FTZ R27, R41, UR7 ;  /* 0x00000007291b7c20 */ /* 0x001fce0008410000 */
[----:B------:R-:W-:Y:S01]  /*11890*/  MUFU.TANH R27, R27 ;  /* 0x0000001b001b7308 */ /* 0x000fe20000002400 */
[----:B--2---:R-:W-:-:S07]  /*118a0*/  IMAD.MOV.U32 R81, RZ, RZ, R148 ;  /* 0x000000ffff517224 */ /* 0x004fce00078e0094 */
[----:B------:R-:W-:Y:S08]  /*118b0*/  MUFU.TANH R41, R42 ;  /* 0x0000002a00297308 */ /* 0x000ff00000002400 */
[----:B------:R0:W-:Y:S08]  /*118c0*/  MUFU.TANH R42, R43 ;  /* 0x0000002b002a7308 */ /* 0x0001f00000002400 */
[----:B------:R-:W-:Y:S01]  /*118d0*/  MUFU.TANH R40, R40 ;  /* 0x0000002800287308 */ /* 0x000fe20000002400 */
[----:B0-----:R-:W-:Y:S01]  /*118e0*/  FMUL.FTZ R43, R65, UR7 ;  /* 0x00000007412b7c20 */ /* 0x001fe20008410000 */
[----:B------:R-:W-:-:S06]  /*118f0*/  FMUL.FTZ R65, R82, UR7 ;  /* 0x0000000752417c20 */ /* 0x000fcc0008410000 */
[----:B------:R-:W-:Y:S08]  /*11900*/  MUFU.TANH R43, R43 ;  /* 0x0000002b002b7308 */ /* 0x000ff00000002400 */
[----:B------:R-:W-:Y:S08]  /*11910*/  MUFU.TANH R47, R47 ;  /* 0x0000002f002f7308 */ /* 0x000ff00000002400 */
[----:B------:R-:W-:Y:S01]  /*11920*/  MUFU.TANH R149, R149 ;  /* 0x0000009500957308 */ /* 0x000fe20000002400 */
[----:B------:R-:W-:-:S02]  /*11930*/  WARPGROUP.DEPBAR.LE gsb0, 0x0 ;  /* 0x00008000000079c5 */ /* 0x000fc40000010000 */
[----:B------:R-:W-:-:S05]  /*11940*/  WARPGROUP.ARRIVE ;  /* 0x00000000000079c5 */ /* 0x000fca0000000000 */
[----:B------:R0:W-:Y:S01]  /*11950*/  MUFU.TANH R147, R39 ;  /* 0x0000002700937308 */ /* 0x0001e20000002400 */
[----:B------:R-:W-:Y:S01]  /*11960*/  HGMMA.64x64x16.F32.BF16 R88, R140, gdesc[UR12].tnspB, R88, gsb0 ;  /* 0x40e0000c8c587df0 */ /* 0x000fe20008001858 */
[----:B------:R-:W-:Y:S02]  /*11970*/  R2UR UR14, R14 ;  /* 0x000000000e0e72ca */ /* 0x000fe400000e0000 */
[----:B------:R-:W-:Y:S01]  /*11980*/  R2UR UR15, R15 ;  /* 0x000000000f0f72ca */ /* 0x000fe200000e0000 */
[----:B------:R-:W-:Y:S01]  /*11990*/  FMUL.FTZ R15, R32, UR7 ;  /* 0x00000007200f7c20 */ /* 0x000fe20008410000 */
[----:B------:R-:W-:Y:S01]  /*119a0*/  FMUL.FTZ R32, R52, UR7 ;  /* 0x0000000734207c20 */ /* 0x000fe20008410000 */
[----:B------:R-:W-:Y:S01]  /*119b0*/  FMUL.FTZ R52, R80, UR7 ;  /* 0x0000000750347c20 */ /* 0x000fe20008410000 */
[----:B------:R1:W2:Y:S01]  /*119c0*/  MUFU.TANH R14, R34 ;  /* 0x00000022000e7308 */ /* 0x0002a20000002400 */
[----:B0-----:R-:W-:Y:S02]  /*119d0*/  IMAD.MOV.U32 R39, RZ, RZ, R151 ;  /* 0x000000ffff277224 */ /* 0x001fe400078e0097 */
[----:B------:R-:W-:Y:S01]  /*119e0*/  FMUL.FTZ R151, R46, UR7 ;  /* 0x000000072e977c20 */ /* 0x000fe20008410000 */
[----:B------:R-:W-:Y:S01]  /*119f0*/  FMUL.FTZ R46, R68, UR7 ;  /* 0x00000007442e7c20 */ /* 0x000fe20008410000 */
[----:B------:R-:W-:Y:S01]  /*11a00*/  FMUL.FTZ R68, R87, UR7 ;  /* 0x0000000757447c20 */ /* 0x000fe20008410000 */
[----:B------:R-:W-:-:S02]  /*11a10*/  IMAD.MOV.U32 R44, RZ, RZ, R39 ;  /* 0x000000ffff2c7224 */ /* 0x000fc400078e0027 */
[----:B------:R-:W-:Y:S01]  /*11a20*/  MUFU.TANH R15, R15 ;  /* 0x0000000f000f7308 */ /* 0x000fe20000002400 */
[----:B-1----:R-:W-:Y:S01]  /*11a30*/  FMUL.FTZ R34, R56, UR7 ;  /* 0x0000000738227c20 */ /* 0x002fe20008410000 */
[----:B------:R-:W-:Y:S01]  /*11a40*/  FMUL.FTZ R56, R63, UR7 ;  /* 0x000000073f387c20 */ /* 0x000fe20008410000 */
[----:B------:R-:W-:-:S05]  /*11a50*/  FMUL.FTZ R63, R78, UR7 ;  /* 0x000000074e3f7c20 */ /* 0x000fca0008410000 */
[----:B------:R0:W1:Y:S01]  /*11a60*/  MUFU.TANH R146, R30 ;  /* 0x0000001e00927308 */ /* 0x0000620000002400 */
[----:B--2---:R-:W-:-:S07]  /*11a70*/  IMAD.MOV.U32 R39, RZ, RZ, R14 ;  /* 0x000000ffff277224 */ /* 0x004fce00078e000e */
[----:B------:R2:W-:Y:S01]  /*11a80*/  MUFU.TANH R144, R31 ;  /* 0x0000001f00907308 */ /* 0x0005e20000002400 */
[----:B0-----:R-:W-:Y:S01]  /*11a90*/  FMUL.FTZ R30, R48, UR7 ;  /* 0x00000007301e7c20 */ /* 0x001fe20008410000 */
[----:B------:R-:W-:Y:S02]  /*11aa0*/  IMAD.MOV.U32 R48, RZ, RZ, R147 ;  /* 0x000000ffff307224 */ /* 0x000fe400078e0093 */
[----:B------:R-:W-:Y:S01]  /*11ab0*/  FMUL.FTZ R147, R50, UR7 ;  /* 0x0000000732937c20 */ /* 0x000fe20008410000 */
[----:B------:R-:W-:Y:S01]  /*11ac0*/  FMUL.FTZ R50, R76, UR7 ;  /* 0x000000074c327c20 */ /* 0x000fe20008410000 */
[----:B------:R-:W-:Y:S02]  /*11ad0*/  IMAD.MOV.U32 R76, RZ, RZ, R39 ;  /* 0x000000ffff4c7224 */ /* 0x000fe400078e0027 */
[----:B------:R-:W-:Y:S01]  /*11ae0*/  IMAD.MOV.U32 R69, RZ, RZ, R48 ;  /* 0x000000ffff457224 */ /* 0x000fe200078e0030 */
[----:B------:R-:W-:Y:S01]  /*11af0*/  MUFU.TANH R30, R30 ;  /* 0x0000001e001e7308 */ /* 0x000fe20000002400 */
[----:B--2---:R-:W-:Y:S01]  /*11b00*/  FMUL.FTZ R31, R49, UR7 ;  /* 0x00000007311f7c20 */ /* 0x004fe20008410000 */
[----:B------:R-:W-:Y:S01]  /*11b10*/  FMUL.FTZ R48, R72, UR7 ;  /* 0x0000000748307c20 */ /* 0x000fe20008410000 */
[----:B-1----:R-:W-:-:S05]  /*11b20*/  IMAD.MOV.U32 R80, RZ, RZ, R146 ;  /* 0x000000ffff507224 */ /* 0x002fca00078e0092 */
[----:B------:R-:W-:Y:S08]  /*11b30*/  MUFU.TANH R31, R31 ;  /* 0x0000001f001f7308 */ /* 0x000ff00000002400 */
[----:B------:R-:W-:Y:S08]  /*11b40*/  MUFU.TANH R32, R32 ;  /* 0x0000002000207308 */ /* 0x000ff00000002400 */
[----:B------:R-:W-:Y:S08]  /*11b50*/  MUFU.TANH R34, R34 ;  /* 0x0000002200227308 */ /* 0x000ff00000002400 */
[----:B------:R0:W1:Y:S01]  /*11b60*/  MUFU.TANH R145, R38 ;  /* 0x0000002600917308 */ /* 0x0000620000002400 */
[----:B------:R-:W-:-:S02]  /*11b70*/  WARPGROUP.DEPBAR.LE gsb0, 0x0 ;  /* 0x00008000000079c5 */ /* 0x000fc40000010000 */
[----:B------:R-:W-:Y:S01]  /*11b80*/  FMUL.FTZ R142, R24, UR7 ;  /* 0x00000007188e7c20 */ /* 0x000fe20008410000 */
[----:B------:R-:W-:Y:S01]  /*11b90*/  FMUL.FTZ R140, R25, UR7 ;  /* 0x00000007198c7c20 */ /* 0x000fe20008410000 */
[----:B------:R-:W-:Y:S01]  /*11ba0*/  WARPGROUP.ARRIVE ;  /* 0x00000000000079c5 */ /* 0x000fe20000000000 */
[----:B------:R-:W-:Y:S01]  /*11bb0*/  FMUL.FTZ R24, R36, UR7 ;  /* 0x0000000724187c20 */ /* 0x000fe20008410000 */
[----:B------:R-:W-:Y:S01]  /*11bc0*/  FMUL.FTZ R25, R37, UR7 ;  /* 0x0000000725197c20 */ /* 0x000fe20008410000 */
[----:B------:R-:W-:Y:S01]  /*11bd0*/  FMUL.FTZ R36, R57, UR7 ;  /* 0x0000000739247c20 */ /* 0x000fe20008410000 */
[----:B------:R-:W2:Y:S01]  /*11be0*/  MUFU.TANH R142, R142 ;  /* 0x0000008e008e7308 */ /* 0x000ea20000002400 */
[----:B0-----:R-:W-:Y:S01]  /*11bf0*/  FMUL.FTZ R38, R60, UR7 ;  /* 0x000000073c267c20 */ /* 0x001fe20008410000 */
[----:B------:R-:W-:Y:S01]  /*11c00*/  HGMMA.64x64x16.F32.BF16 R88, R136, gdesc[UR12].tnspB, R88, gsb0 ;  /* 0x40e0000c88587df0 */ /* 0x000fe20008001858 */
[----:B-1----:R-:W-:Y:S02]  /*11c10*/  IMAD.MOV.U32 R49, RZ, RZ, R145 ;  /* 0x000000ffff317224 */ /* 0x002fe400078e0091 */
[----:B------:R-:W-:Y:S01]  /*11c20*/  FMUL.FTZ R145, R51, UR7 ;  /* 0x0000000733917c20 */ /* 0x000fe20008410000 */
[----:B------:R-:W-:Y:S01]  /*11c30*/  FMUL.FTZ R51, R77, UR7 ;  /* 0x000000074d337c20 */ /* 0x000fe20008410000 */
[----:B------:R-:W-:Y:S01]  /*11c40*/  FMUL.FTZ R141, R55, UR7 ;  /* 0x00000007378d7c20 */ /* 0x000fe20008410000 */
[----:B------:R-:W-:Y:S01]  /*11c50*/  IMAD.MOV.U32 R72, RZ, RZ, R49 ;  /* 0x000000ffff487224 */ /* 0x000fe200078e0031 */
[----:B------:R-:W0:Y:S01]  /*11c60*/  MUFU.TANH R140, R140 ;  /* 0x0000008c008c7308 */ /* 0x000e220000002400 */
[----:B------:R-:W-:Y:S01]  /*11c70*/  FMUL.FTZ R49, R73, UR7 ;  /* 0x0000000749317c20 */ /* 0x000fe20008410000 */
[----:B------:R-:W-:Y:S01]  /*11c80*/  FMUL.FTZ R55, R84, UR7 ;  /* 0x0000000754377c20 */ /* 0x000fe20008410000 */
[----:B------:R-:W-:Y:S01]  /*11c90*/  FMUL.FTZ R143, R54, UR7 ;  /* 0x00000007368f7c20 */ /* 0x000fe20008410000 */
[----:B------:R-:W-:Y:S01]  /*11ca0*/  FMUL.FTZ R54, R85, UR7 ;  /* 0x0000000755367c20 */ /* 0x000fe20008410000 */
[----:B------:R-:W-:-:S02]  /*11cb0*/  IMAD.MOV.U32 R73, RZ, RZ, R44 ;  /* 0x000000ffff497224 */ /* 0x000fc400078e002c */
[----:B------:R-:W-:Y:S01]  /*11cc0*/  FMUL.FTZ R37, R59, UR7 ;  /* 0x000000073b257c20 */ /* 0x000fe20008410000 */
[----:B------:R-:W-:Y:S01]  /*11cd0*/  FMUL.FTZ R59, R70, UR7 ;  /* 0x00000007463b7c20 */ /* 0x000fe20008410000 */
[----:B------:R-:W1:Y:S01]  /*11ce0*/  MUFU.TANH R24, R24 ;  /* 0x0000001800187308 */ /* 0x000e620000002400 */
[----:B--2---:R-:W-:Y:S01]  /*11cf0*/  FMNMX.FTZ R14, R142, R12, !PT ;  /* 0x0000000c8e0e7209 */ /* 0x004fe20007810000 */
[----:B------:R-:W-:Y:S01]  /*11d00*/  IMAD.MOV.U32 R84, RZ, RZ, R150 ;  /* 0x000000ffff547224 */ /* 0x000fe200078e0096 */
[----:B------:R-:W-:Y:S01]  /*11d10*/  R2UR UR15, R45 ;  /* 0x000000002d0f72ca */ /* 0x000fe200000e0000 */
[----:B------:R-:W-:Y:S02]  /*11d20*/  IMAD.MOV.U32 R77, RZ, RZ, R144 ;  /* 0x000000ffff4d7224 */ /* 0x000fe400078e0090 */
        /* <DEDUP_REMOVED lines=10> */
[----:B------:R-:W-:-:S04]  /*11dd0*/  FMNMX.FTZ R14, R21, R14, !PT ;  /* 0x0000000e150e7209 */ /* 0x000fc80007810000 */
[----:B-1----:R-:W-:-:S03]  /*11de0*/  FMNMX.FTZ R14, R24, R14, !PT ;  /* 0x0000000e180e7209 */ /* 0x002fc60007810000 */
[----:B------:R-:W-:Y:S01]  /*11df0*/  MUFU.TANH R46, R46 ;  /* 0x0000002e002e7308 */ /* 0x000fe20000002400 */
[----:B--2---:R-:W-:-:S04]  /*11e00*/  FMNMX.FTZ R14, R25, R14, !PT ;  /* 0x0000000e190e7209 */ /* 0x004fc80007810000 */
        /* <DEDUP_REMOVED lines=9> */
[----:B------:R-:W-:Y:S01]  /*11ea0*/  FMNMX.FTZ R14, R32, R14, !PT ;  /* 0x0000000e200e7209 */ /* 0x000fe20007810000 */
[----:B------:R-:W-:Y:S02]  /*11eb0*/  WARPGROUP.DEPBAR.LE gsb0, 0x0 ;  /* 0x00008000000079c5 */ /* 0x000fe40000010000 */
[----:B------:R-:W-:Y:S02]  /*11ec0*/  IMAD.MOV.U32 R139, RZ, RZ, R42 ;  /* 0x000000ffff8b7224 */ /* 0x000fe400078e002a */
[----:B------:R-:W-:Y:S01]  /*11ed0*/  FMUL.FTZ R42, R64, UR7 ;  /* 0x00000007402a7c20 */ /* 0x000fe20008410000 */
[----:B------:R-:W-:Y:S01]  /*11ee0*/  FMNMX.FTZ R14, R33, R14, !PT ;  /* 0x0000000e210e7209 */ /* 0x000fe20007810000 */
[----:B------:R-:W-:Y:S01]  /*11ef0*/  MUFU.TANH R51, R51 ;  /* 0x0000003300337308 */ /* 0x000fe20000002400 */
[----:B------:R-:W-:Y:S02]  /*11f00*/  IMAD.MOV.U32 R137, RZ, RZ, R41 ;  /* 0x000000ffff897224 */ /* 0x000fe400078e0029 */
[----:B------:R-:W-:Y:S01]  /*11f10*/  FMUL.FTZ R41, R62, UR7 ;  /* 0x000000073e297c20 */ /* 0x000fe20008410000 */
[----:B------:R-:W-:Y:S01]  /*11f20*/  FMNMX.FTZ R14, R34, R14, !PT ;  /* 0x0000000e220e7209 */ /* 0x000fe20007810000 */
[----:B------:R-:W-:Y:S01]  /*11f30*/  WARPGROUP.ARRIVE ;  /* 0x00000000000079c5 */ /* 0x000fe20000000000 */
[----:B------:R-:W-:Y:S01]  /*11f40*/  FMUL.FTZ R62, R75, UR7 ;  /* 0x000000074b3e7c20 */ /* 0x000fe20008410000 */
[----:B------:R-:W-:Y:S01]  /*11f50*/  FMUL.FTZ R64, R79, UR7 ;  /* 0x000000074f407c20 */ /* 0x000fe20008410000 */
[----:B0-----:R-:W-:Y:S01]  /*11f60*/  FMNMX.FTZ R14, R36, R14, !PT ;  /* 0x0000000e240e7209 */ /* 0x001fe20007810000 */
[----:B------:R-:W0:Y:S03]  /*11f70*/  MUFU.TANH R42, R42 ;  /* 0x0000002a002a7308 */ /* 0x000e260000002400 */
[----:B---3--:R-:W-:-:S04]  /*11f80*/  FMNMX.FTZ R14, R38, R14, !PT ;  /* 0x0000000e260e7209 */ /* 0x008fc80007810000 */
[----:B------:R-:W-:Y:S01]  /*11f90*/  FMNMX.FTZ R14, R40, R14, !PT ;  /* 0x0000000e280e7209 */ /* 0x000fe20007810000 */
[----:B------:R-:W1:Y:S08]  /*11fa0*/  MUFU.TANH R52, R52 ;  /* 0x0000003400347308 */ /* 0x000e700000002400 */
        /* <DEDUP_REMOVED lines=8> */
[----:B------:R-:W-:-:S03]  /*12030*/  FMNMX.FTZ R14, R49, R14, !PT ;  /* 0x0000000e310e7209 */ /* 0x000fc60007810000 */
[----:B------:R-:W4:Y:S01]  /*12040*/  MUFU.TANH R147, R147 ;  /* 0x0000009300937308 */ /* 0x000f220000002400 */
[----:B------:R-:W-:-:S04]  /*12050*/  FMNMX.FTZ R14, R50, R14, !PT ;  /* 0x0000000e320e7209 */ /* 0x000fc80007810000 */
[----:B------:R-:W-:-:S03]  /*12060*/  FMNMX.FTZ R14, R51, R14, !PT ;  /* 0x0000000e330e7209 */ /* 0x000fc60007810000 */
[----:B------:R-:W5:Y:S01]  /*12070*/  MUFU.TANH R145, R145 ;  /* 0x0000009100917308 */ /* 0x000f620000002400 */
[----:B-1----:R-:W-:-:S04]  /*12080*/  FMNMX.FTZ R14, R52, R14, !PT ;  /* 0x0000000e340e7209 */ /* 0x002fc80007810000 */
[----:B------:R-:W-:-:S03]  /*12090*/  FMNMX.FTZ R14, R53, R14, !PT ;  /* 0x0000000e350e7209 */ /* 0x000fc60007810000 */
[----:B------:R-:W1:Y:S01]  /*120a0*/  MUFU.TANH R143, R143 ;  /* 0x0000008f008f7308 */ /* 0x000e620000002400 */
[----:B--2---:R-:W-:-:S04]  /*120b0*/  FMNMX.FTZ R14, R55, R14, !PT ;  /* 0x0000000e370e7209 */ /* 0x004fc80007810000 */
[----:B0-----:R-:W-:-:S03]  /*120c0*/  FMNMX.FTZ R14, R54, R14, !PT ;  /* 0x0000000e360e7209 */ /* 0x001fc60007810000 */
[----:B------:R-:W0:Y:S02]  /*120d0*/  MUFU.TANH R141, R141 ;  /* 0x0000008d008d7308 */ /* 0x000e240000002400 */
[----:B------:R-:W2:Y:S06]  /*120e0*/  SHFL.BFLY PT, R39, R14, 0x2, 0x1f ;  /* 0x0c401f000e277f89 */ /* 0x000eac00000e0000 */
[----:B------:R-:W0:Y:S08]  /*120f0*/  MUFU.TANH R35, R35 ;  /* 0x0000002300237308 */ /* 0x000e300000002400 */
[----:B------:R-:W0:Y:S08]  /*12100*/  MUFU.TANH R37, R37 ;  /* 0x0000002500257308 */ /* 0x000e300000002400 */
[----:B------:R-:W0:Y:S01]  /*12110*/  MUFU.TANH R41, R41 ;  /* 0x0000002900297308 */ /* 0x000e220000002400 */
[----:B--2---:R-:W-:-:S02]  /*12120*/  FMNMX.FTZ R14, R14, R39, !PT ;  /* 0x000000270e0e7209 */ /* 0x004fc40007810000 */
[----:B------:R-:W2:Y:S03]  /*12130*/  LDC R39, c[0x0][0x988] ;  /* 0x00026200ff277b82 */ /* 0x000ea60000000800 */
[----:B------:R-:W3:Y:S02]  /*12140*/  SHFL.BFLY PT, R44, R14, 0x1, 0x1f ;  /* 0x0c201f000e2c7f89 */ /* 0x000ee400000e0000 */
[----:B------:R-:W0:Y:S08]  /*12150*/  MUFU.TANH R56, R56 ;  /* 0x0000003800387308 */ /* 0x000e300000002400 */
[----:B------:R-:W0:Y:S08]  /*12160*/  MUFU.TANH R57, R57 ;  /* 0x0000003900397308 */ /* 0x000e300000002400 */
[----:B------:R-:W0:Y:S01]  /*12170*/  MUFU.TANH R58, R58 ;  /* 0x0000003a003a7308 */ /* 0x000e220000002400 */
[----:B---3--:R-:W-:Y:S01]  /*12180*/  FMNMX.FTZ R14, R14, R44, !PT ;  /* 0x0000002c0e0e7209 */ /* 0x008fe20007810000 */
[----:B------:R-:W-:-:S06]  /*12190*/  VIADD R44, R8, 0x200 ;  /* 0x00000200082c7836 */ /* 0x000fcc0000000000 */
[----:B------:R-:W3:Y:S01]  /*121a0*/  MUFU.TANH R59, R59 ;  /* 0x0000003b003b7308 */ /* 0x000ee20000002400 */
[-C--:B--2---:R-:W-:Y:S01]  /*121b0*/  FMUL.FTZ R70, R14, R39.reuse ;  /* 0x000000270e467220 */ /* 0x084fe20000410000 */
[----:B------:R-:W-:Y:S01]  /*121c0*/  R2UR UR14, R44 ;  /* 0x000000002c0e72ca */ /* 0x000fe200000e0000 */
[----:B------:R-:W-:Y:S02]  /*121d0*/  FADD.FTZ R12, -R14, R12 ;  /* 0x0000000c0e0c7221 */ /* 0x000fe40000010100 */
[--C-:B------:R-:W-:Y:S01]  /*121e0*/  FFMA.FTZ R150, R5, R39, -R70.reuse ;  /* 0x0000002705967223 */ /* 0x100fe20000010846 */
[----:B------:R-:W-:Y:S02]  /*121f0*/  FMNMX.FTZ R5, R84, R13, !PT ;  /* 0x0000000d54057209 */ /* 0x000fe40007810000 */
[----:B------:R-:W2:Y:S01]  /*12200*/  MUFU.TANH R60, R60 ;  /* 0x0000003c003c7308 */ /* 0x000ea20000002400 */
[-CC-:B------:R-:W-:Y:S01]  /*12210*/  FFMA.FTZ R45, R9, R39.reuse, -R70.reuse ;  /* 0x00000027092d7223 */ /* 0x180fe20000010846 */
[--C-:B------:R-:W-:Y:S01]  /*12220*/  FFMA.FTZ R9, R21, R39, -R70.reuse ;  /* 0x0000002715097223 */ /* 0x100fe20000010846 */
[----:B------:R-:W-:Y:S01]  /*12230*/  FMNMX.FTZ R5, R81, R5, !PT ;  /* 0x0000000551057209 */ /* 0x000fe20007810000 */
[-CC-:B------:R-:W-:Y:S01]  /*12240*/  FFMA.FTZ R146, R24, R39.reuse, -R70.reuse ;  /* 0x0000002718927223 */ /* 0x180fe20000010846 */
[--C-:B------:R-:W-:Y:S01]  /*12250*/  FFMA.FTZ R21, R25, R39, -R70.reuse ;  /* 0x0000002719157223 */ /* 0x100fe20000010846 */
[----:B------:R-:W-:Y:S01]  /*12260*/  VIADD R24, R8, 0x280 ;  /* 0x0000028008187836 */ /* 0x000fe20000000000 */
[----:B------:R-:W-:Y:S01]  /*12270*/  FMNMX.FTZ R5, R80, R5, !PT ;  /* 0x0000000550057209 */ /* 0x000fe20007810000 */
[----:B------:R-:W-:Y:S01]  /*12280*/  HGMMA.64x64x16.F32.BF16 R88, R132, gdesc[UR12].tnspB, R88, gsb0 ;  /* 0x40e0000c84587df0 */ /* 0x000fe20008001858 */
[----:B------:R-:W2:Y:S01]  /*12290*/  MUFU.TANH R61, R61 ;  /* 0x0000003d003d7308 */ /* 0x000ea20000002400 */
[----:B------:R-:W-:Y:S01]  /*122a0*/  IMAD.MOV.U32 R25, RZ, RZ, 0x40000040 ;  /* 0x40000040ff197424 */ /* 0x000fe200078e00ff */
[----:B------:R-:W-:Y:S01]  /*122b0*/  FMNMX.FTZ R5, R77, R5, !PT ;  /* 0x000000054d057209 */ /* 0x000fe20007810000 */
[-CC-:B------:R-:W-:Y:S01]  /*122c0*/  FFMA.FTZ R148, R140, R39.reuse, -R70.reuse ;  /* 0x000000278c947223 */ /* 0x180fe20000010846 */
[----:B------:R-:W-:Y:S01]  /*122d0*/  R2UR UR14, R24 ;  /* 0x00000000180e72ca */ /* 0x000fe200000e0000 */
[--C-:B------:R-:W-:Y:S01]  /*122e0*/  FFMA.FTZ R140, R26, R39, -R70.reuse ;  /* 0x000000271a8c7223 */ /* 0x100fe20000010846 */
[----:B------:R-:W-:Y:S01]  /*122f0*/  FMNMX.FTZ R5, R76, R5, !PT ;  /* 0x000000054c057209 */ /* 0x000fe20007810000 */
[-CC-:B------:R-:W-:Y:S01]  /*12300*/  FFMA.FTZ R26, R27, R39.reuse, -R70.reuse ;  /* 0x000000271b1a7223 */ /* 0x180fe20000010846 */
[----:B------:R-:W2:Y:S01]  /*12310*/  MUFU.TANH R62, R62 ;  /* 0x0000003e003e7308 */ /* 0x000ea20000002400 */
[----:B------:R-:W-:Y:S01]  /*12320*/  R2UR UR15, R25 ;  /* 0x00000000190f72ca */ /* 0x000fe200000e0000 */
[--C-:B------:R-:W-:Y:S01]  /*12330*/  FFMA.FTZ R27, R31, R39, -R70.reuse ;  /* 0x000000271f1b7223 */ /* 0x100fe20000010846 */
[----:B------:R-:W-:Y:S01]  /*12340*/  FMNMX.FTZ R5, R73, R5, !PT ;  /* 0x0000000549057209 */ /* 0x000fe20007810000 */
[-CC-:B------:R-:W-:Y:S01]  /*12350*/  FFMA.FTZ R31, R40, R39.reuse, -R70.reuse ;  /* 0x00000027281f7223 */ /* 0x180fe20000010846 */
[-CC-:B------:R-:W-:Y:S01]  /*12360*/  FFMA.FTZ R40, R50, R39.reuse, -R70.reuse ;  /* 0x0000002732287223 */ /* 0x180fe20000010846 */
[--C-:B------:R-:W-:Y:S01]  /*12370*/  FFMA.FTZ R54, R54, R39, -R70.reuse ;  /* 0x0000002736367223 */ /* 0x100fe20000010846 */
[----:B------:R-:W-:Y:S01]  /*12380*/  FMNMX.FTZ R5, R72, R5, !PT ;  /* 0x0000000548057209 */ /* 0x000fe20007810000 */
[----:B------:R-:W2:Y:S01]  /*12390*/  MUFU.TANH R63, R63 ;  /* 0x0000003f003f7308 */ /* 0x000ea20000002400 */
[-CC-:B------:R-:W-:Y:S01]  /*123a0*/  FFMA.FTZ R136, R30, R39.reuse, -R70.reuse ;  /* 0x000000271e887223 */ /* 0x180fe20000010846 */
[--C-:B------:R-:W-:Y:S01]  /*123b0*/  FFMA.FTZ R30, R36, R39, -R70.reuse ;  /* 0x00000027241e7223 */ /* 0x100fe20000010846 */
[----:B------:R-:W-:Y:S01]  /*123c0*/  FMNMX.FTZ R5, R69, R5, !PT ;  /* 0x0000000545057209 */ /* 0x000fe20007810000 */
[----:B------:R-:W-:Y:S01]  /*123d0*/  FFMA.FTZ R36, R48, R39, -R70 ;  /* 0x0000002730247223 */ /* 0x000fe20000010846 */
[----:B------:R-:W-:-:S02]  /*123e0*/  IMAD.MOV.U32 R25, RZ, RZ, 0x40000040 ;  /* 0x40000040ff197424 */ /* 0x000fc400078e00ff */
[--C-:B------:R-:W-:Y:S01]  /*123f0*/  FFMA.FTZ R44, R142, R39, -R70.reuse ;  /* 0x000000278e2c7223 */ /* 0x100fe20000010846 */
[----:B------:R-:W-:Y:S01]  /*12400*/  FMNMX.FTZ R5, R137, R5, !PT ;  /* 0x0000000589057209 */ /* 0x000fe20007810000 */
[----:B------:R-:W2:Y:S01]  /*12410*/  MUFU.TANH R64, R64 ;  /* 0x0000004000407308 */ /* 0x000ea20000002400 */
[-CC-:B------:R-:W-:Y:S01]  /*12420*/  FFMA.FTZ R142, R28, R39.reuse, -R70.reuse ;  /* 0x000000271c8e7223 */ /* 0x180fe20000010846 */
[--C-:B------:R-:W-:Y:S01]  /*12430*/  FFMA.FTZ R28, R33, R39, -R70.reuse ;  /* 0x00000027211c7223 */ /* 0x100fe20000010846 */
[----:B------:R-:W-:Y:S01]  /*12440*/  FMNMX.FTZ R5, R139, R5, !PT ;  /* 0x000000058b057209 */ /* 0x000fe20007810000 */
[-CC-:B------:R-:W-:Y:S01]  /*12450*/  FFMA.FTZ R33, R46, R39.reuse, -R70.reuse ;  /* 0x000000272e217223 */ /* 0x180fe20000010846 */
[-CC-:B------:R-:W-:Y:S01]  /*12460*/  FFMA.FTZ R46, R53, R39.reuse, -R70.reuse ;  /* 0x00000027352e7223 */ /* 0x180fe20000010846 */
[----:B------:R-:W-:Y:S01]  /*12470*/  FMUL.FTZ R12, R12, R39 ;  /* 0x000000270c0c7220 */ /* 0x000fe20000410000 */
[----:B------:R-:W-:Y:S01]  /*12480*/  FMNMX.FTZ R5, R151, R5, !PT ;  /* 0x0000000597057209 */ /* 0x000fe20007810000 */
[----:B------:R-:W2:Y:S01]  /*12490*/  MUFU.TANH R65, R65 ;  /* 0x0000004100417308 */ /* 0x000ea20000002400 */
[-CC-:B------:R-:W-:Y:S01]  /*124a0*/  FFMA.FTZ R144, R15, R39.reuse, -R70.reuse ;  /* 0x000000270f907223 */ /* 0x180fe20000010846 */
[--C-:B------:R-:W-:Y:S01]  /*124b0*/  FFMA.FTZ R15, R29, R39, -R70.reuse ;  /* 0x000000271d0f7223 */ /* 0x100fe20000010846 */
[----:B------:R-:W-:Y:S01]  /*124c0*/  FMNMX.FTZ R5, R149, R5, !PT ;  /* 0x0000000595057209 */ /* 0x000fe20007810000 */
[-CC-:B------:R-:W-:Y:S01]  /*124d0*/  FFMA.FTZ R29, R42, R39.reuse, -R70.reuse ;  /* 0x000000272a1d7223 */ /* 0x180fe20000010846 */
[-CC-:B------:R-:W-:Y:S01]  /*124e0*/  FFMA.FTZ R42, R51, R39.reuse, -R70.reuse ;  /* 0x00000027332a7223 */ /* 0x180fe20000010846 */
[--C-:B------:R-:W-:Y:S01]  /*124f0*/  FFMA.FTZ R138, R32, R39, -R70.reuse ;  /* 0x00000027208a7223 */ /* 0x100fe20000010846 */
[----:B----4-:R-:W-:Y:S01]  /*12500*/  FMNMX.FTZ R5, R147, R5, !PT ;  /* 0x0000000593057209 */ /* 0x010fe20007810000 */
[----:B------:R-:W4:Y:S01]  /*12510*/  MUFU.TANH R66, R66 ;  /* 0x0000004200427308 */ /* 0x000f220000002400 */
[-CC-:B------:R-:W-:Y:S01]  /*12520*/  FFMA.FTZ R32, R43, R39.reuse, -R70.reuse ;  /* 0x000000272b207223 */ /* 0x180fe20000010846 */
[----:B------:R-:W-:Y:S01]  /*12530*/  FFMA.FTZ R43, R52, R39, -R70 ;  /* 0x00000027342b7223 */ /* 0x000fe20000010846 */
[----:B-----5:R-:W-:-:S04]  /*12540*/  FMNMX.FTZ R5, R145, R5, !PT ;  /* 0x0000000591057209 */ /* 0x020fc80007810000 */
[----:B-1----:R-:W-:Y:S01]  /*12550*/  FMNMX.FTZ R5, R143, R5, !PT ;  /* 0x000000058f057209 */ /* 0x002fe20007810000 */
[----:B------:R-:W1:Y:S03]  /*12560*/  MUFU.TANH R67, R67 ;  /* 0x0000004300437308 */ /* 0x000e660000002400 */
[----:B0-----:R-:W-:-:S04]  /*12570*/  FMNMX.FTZ R5, R141, R5, !PT ;  /* 0x000000058d057209 */ /* 0x001fc80007810000 */
[----:B------:R-:W-:Y:S01]  /*12580*/  FMNMX.FTZ R5, R35, R5, !PT ;  /* 0x0000000523057209 */ /* 0x000fe20007810000 */
[----:B------:R-:W0:Y:S03]  /*12590*/  MUFU.TANH R68, R68 ;  /* 0x0000004400447308 */ /* 0x000e260000002400 */
[----:B------:R-:W-:-:S04]  /*125a0*/  FMNMX.FTZ R5, R37, R5, !PT ;  /* 0x0000000525057209 */ /* 0x000fc80007810000 */
[----:B------:R-:W-:Y:S01]  /*125b0*/  FMNMX.FTZ R5, R41, R5, !PT ;  /* 0x0000000529057209 */ /* 0x000fe20007810000 */
[----:B------:R-:W-:Y:S03]  /*125c0*/  MUFU.EX2 R12, R12 ;  /* 0x0000000c000c7308 */ /* 0x000fe60000000800 */
[----:B------:R-:W-:-:S04]  /*125d0*/  FMNMX.FTZ R5, R56, R5, !PT ;  /* 0x0000000538057209 */ /* 0x000fc80007810000 */
[----:B------:R-:W-:Y:S01]  /*125e0*/  FMNMX.FTZ R5, R57, R5, !PT ;  /* 0x0000000539057209 */ /* 0x000fe20007810000 */
[----:B------:R-:W5:Y:S03]  /*125f0*/  MUFU.EX2 R44, R44 ;  /* 0x0000002c002c7308 */ /* 0x000f660000000800 */
[----:B------:R-:W-:Y:S01]  /*12600*/  FMNMX.FTZ R5, R58, R5, !PT ;  /* 0x000000053a057209 */ /* 0x000fe20007810000 */
[----:B------:R-:W-:-:S03]  /*12610*/  WARPGROUP.DEPBAR.LE gsb0, 0x0 ;  /* 0x00008000000079c5 */ /* 0x000fc60000010000 */
[----:B---3--:R-:W-:Y:S01]  /*12620*/  FMNMX.FTZ R5, R59, R5, !PT ;  /* 0x000000053b057209 */ /* 0x008fe20007810000 */
[--C-:B------:R-:W-:Y:S01]  /*12630*/  FFMA.FTZ R134, R38, R39, -R70.reuse ;  /* 0x0000002726867223 */ /* 0x100fe20000010846 */
[----:B------:R-:W-:Y:S01]  /*12640*/  WARPGROUP.ARRIVE ;  /* 0x00000000000079c5 */ /* 0x000fe20000000000 */
[----:B------:R-:W3:Y:S01]  /*12650*/  MUFU.EX2 R148, R148 ;  /* 0x0000009400947308 */ /* 0x000ee20000000800 */
[----:B--2---:R-:W-:Y:S01]  /*12660*/  FMNMX.FTZ R5, R60, R5, !PT ;  /* 0x000000053c057209 */ /* 0x004fe20007810000 */
[-CC-:B------:R-:W-:Y:S01]  /*12670*/  FFMA.FTZ R132, R34, R39.reuse, -R70.reuse ;  /* 0x0000002722847223 */ /* 0x180fe20000010846 */
[-CC-:B------:R-:W-:Y:S01]  /*12680*/  FFMA.FTZ R34, R47, R39.reuse, -R70.reuse ;  /* 0x000000272f227223 */ /* 0x180fe20000010846 */
[----:B------:R-:W-:Y:S01]  /*12690*/  FFMA.FTZ R47, R55, R39, -R70 ;  /* 0x00000027372f7223 */ /* 0x000fe20000010846 */
[----:B------:R-:W-:Y:S01]  /*126a0*/  FMNMX.FTZ R5, R61, R5, !PT ;  /* 0x000000053d057209 */ /* 0x000fe20007810000 */
[----:B------:R-:W-:Y:S01]  /*126b0*/  HGMMA.64x64x16.F32.BF16 R88, R128, gdesc[UR12].tnspB, R88, gsb0 ;  /* 0x40e0000c80587df0 */ /* 0x000fe20008001858 */
[----:B------:R-:W-:Y:S01]  /*126c0*/  R2UR UR15, R25 ;  /* 0x00000000190f72ca */ /* 0x000fe200000e0000 */
[----:B------:R-:W-:Y:S01]  /*126d0*/  IMAD.MOV.U32 R25, RZ, RZ, 0x40000040 ;  /* 0x40000040ff197424 */ /* 0x000fe200078e00ff */
[----:B------:R-:W-:Y:S01]  /*126e0*/  FMNMX.FTZ R5, R62, R5, !PT ;  /* 0x000000053e057209 */ /* 0x000fe20007810000 */
[----:B------:R-:W2:Y:S03]  /*126f0*/  MUFU.EX2 R150, R150 ;  /* 0x0000009600967308 */ /* 0x000ea60000000800 */
[----:B------:R-:W-:-:S04]  /*12700*/  FMNMX.FTZ R5, R63, R5, !PT ;  /* 0x000000053f057209 */ /* 0x000fc80007810000 */
[----:B------:R-:W-:Y:S01]  /*12710*/  FMNMX.FTZ R5, R64, R5, !PT ;  /* 0x0000000540057209 */ /* 0x000fe20007810000 */
[----:B------:R-:W2:Y:S03]  /*12720*/  MUFU.EX2 R45, R45 ;  /* 0x0000002d002d7308 */ /* 0x000ea60000000800 */
[----:B------:R-:W-:-:S04]  /*12730*/  FMNMX.FTZ R5, R65, R5, !PT ;  /* 0x0000000541057209 */ /* 0x000fc80007810000 */
[----:B----4-:R-:W-:Y:S01]  /*12740*/  FMNMX.FTZ R5, R66, R5, !PT ;  /* 0x0000000542057209 */ /* 0x010fe20007810000 */
[----:B------:R-:W-:Y:S03]  /*12750*/  MUFU.EX2 R144, R144 ;  /* 0x0000009000907308 */ /* 0x000fe60000000800 */
[----:B-1----:R-:W-:-:S04]  /*12760*/  FMNMX.FTZ R5, R67, R5, !PT ;  /* 0x0000000543057209 */ /* 0x002fc80007810000 */
[----:B0-----:R-:W-:Y:S01]  /*12770*/  FMNMX.FTZ R5, R68, R5, !PT ;  /* 0x0000000544057209 */ /* 0x001fe20007810000 */
[----:B-----5:R-:W-:Y:S01]  /*12780*/  FFMA.FTZ R4, R12, R4, R44 ;  /* 0x000000040c047223 */ /* 0x020fe2000001002c */
[----:B------:R-:W-:Y:S01]  /*12790*/  @!P1 IMAD R20, R20, 0x8, R2 ;  /* 0x0000000814149824 */ /* 0x000fe200078e0202 */
        /* <DEDUP_REMOVED lines=9> */
[----:B------:R-:W-:Y:S01]  /*12830*/  MUFU.EX2 R142, R142 ;  /* 0x0000008e008e7308 */ /* 0x000fe20000000800 */
[----:B------:R-:W-:-:S02]  /*12840*/  WARPGROUP.DEPBAR.LE gsb0, 0x0 ;  /* 0x00008000000079c5 */ /* 0x000fc40000010000 */
[----:B------:R-:W-:Y:S01]  /*12850*/  WARPGROUP.ARRIVE ;  /* 0x00000000000079c5 */ /* 0x000fe20000000000 */
[----:B---3--:R-:W-:Y:S01]  /*12860*/  FADD.FTZ R4, R148, R4 ;  /* 0x0000000494047221 */ /* 0x008fe20000010000 */
[----:B------:R-:W-:-:S03]  /*12870*/  @!P1 VIADD R20, R20, 0x16860 ;  /* 0x0001686014149836 */ /* 0x000fc60000000000 */
[----:B------:R-:W-:Y:S01]  /*12880*/  MUFU.EX2 R15, R15 ;  /* 0x0000000f000f7308 */ /* 0x000fe20000000800 */
[----:B0-----:R-:W-:-:S05]  /*12890*/  FMNMX.FTZ R5, R5, R24, !PT ;  /* 0x0000001805057209 */ /* 0x001fca0007810000 */
[CC--:B------:R-:W-:Y:S01]  /*128a0*/  FMUL.FTZ R50, R5.reuse, R39.reuse ;  /* 0x0000002705327220 */ /* 0x0c0fe20000410000 */
[----:B------:R-:W-:Y:S01]  /*128b0*/  FADD.FTZ R24, -R5, R13 ;  /* 0x0000000d05187221 */ /* 0x000fe20000010100 */
[----:B------:R-:W-:Y:S02]  /*128c0*/  MUFU.EX2 R136, R136 ;  /* 0x0000008800887308 */ /* 0x000fe40000000800 */
[-CC-:B------:R-:W-:Y:S01]  /*128d0*/  FFMA.FTZ R53, R76, R39.reuse, -R50.reuse ;  /* 0x000000274c357223 */ /* 0x180fe20000010832 */
[-C--:B------:R-:W-:Y:S01]  /*128e0*/  FMUL.FTZ R24, R24, R39.reuse ;  /* 0x0000002718187220 */ /* 0x080fe20000410000 */
[-CC-:B------:R-:W-:Y:S01]  /*128f0*/  FFMA.FTZ R49, R84, R39.reuse, -R50.reuse ;  /* 0x0000002754317223 */ /* 0x180fe20000010832 */
[-CC-:B------:R-:W-:Y:S01]  /*12900*/  FFMA.FTZ R51, R81, R39.reuse, -R50.reuse ;  /* 0x0000002751337223 */ /* 0x180fe20000010832 */
[-CC-:B------:R-:W-:Y:S01]  /*12910*/  FFMA.FTZ R52, R80, R39.reuse, -R50.reuse ;  /* 0x0000002750347223 */ /* 0x180fe20000010832 */
[-CC-:B------:R-:W-:Y:S01]  /*12920*/  FFMA.FTZ R71, R73, R39.reuse, -R50.reuse ;  /* 0x0000002749477223 */ /* 0x180fe20000010832 */
[----:B------:R0:W-:Y:S01]  /*12930*/  MUFU.EX2 R13, R54 ;  /* 0x00000036000d7308 */ /* 0x0001e20000000800 */
[-CC-:B------:R-:W-:Y:S01]  /*12940*/  FFMA.FTZ R133, R35, R39.reuse, -R50.reuse ;  /* 0x0000002723857223 */ /* 0x180fe20000010832 */
[-CC-:B------:R-:W-:Y:S01]  /*12950*/  FFMA.FTZ R55, R72, R39.reuse, -R50.reuse ;  /* 0x0000002748377223 */ /* 0x180fe20000010832 */
[-C--:B------:R-:W-:Y:S01]  /*12960*/  FFMA.FTZ R75, R69, R39.reuse, -R50 ;  /* 0x00000027454b7223 */ /* 0x080fe20000010832 */
[----:B--2---:R-:W-:Y:S01]  /*12970*/  FADD.FTZ R4, R150, R4 ;  /* 0x0000000496047221 */ /* 0x004fe20000010000 */
[-C--:B------:R-:W-:Y:S01]  /*12980*/  FFMA.FTZ R69, R137, R39.reuse, -R50 ;  /* 0x0000002789457223 */ /* 0x080fe20000010832 */
[----:B------:R-:W-:Y:S01]  /*12990*/  @!P1 PRMT R20, RZ, 0x654, R20 ;  /* 0x00000654ff149816 */ /* 0x000fe20000000014 */
[-CC-:B------:R-:W-:Y:S01]  /*129a0*/  FFMA.FTZ R72, R139, R39.reuse, -R50.reuse ;  /* 0x000000278b487223 */ /* 0x180fe20000010832 */
[----:B------:R1:W-:Y:S01]  /*129b0*/  MUFU.EX2 R48, R24 ;  /* 0x0000001800307308 */ /* 0x0003e20000000800 */
[-CC-:B0-----:R-:W-:Y:S01]  /*129c0*/  FFMA.FTZ R54, R77, R39.reuse, -R50.reuse ;  /* 0x000000274d367223 */ /* 0x181fe20000010832 */
[-CC-:B------:R-:W-:Y:S01]  /*129d0*/  FFMA.FTZ R70, R151, R39.reuse, -R50.reuse ;  /* 0x0000002797467223 */ /* 0x180fe20000010832 */
[----:B------:R-:W0:Y:S01]  /*129e0*/  S2R R77, SR_TID.X ;  /* 0x00000000004d7919 */ /* 0x000e220000002100 */
[-CC-:B------:R-:W-:Y:S01]  /*129f0*/  FFMA.FTZ R73, R149, R39.reuse, -R50.reuse ;  /* 0x0000002795497223 */ /* 0x180fe20000010832 */
[----:B------:R-:W-:-:S03]  /*12a00*/  FFMA.FTZ R74, R145, R39, -R50 ;  /* 0x00000027914a7223 */ /* 0x000fc60000010832 */
[----:B------:R-:W2:Y:S01]  /*12a10*/  MUFU.EX2 R49, R49 ;  /* 0x0000003100317308 */ /* 0x000ea20000000800 */
[----:B-1----:R-:W-:-:S07]  /*12a20*/  VIADD R24, R8, 0x300 ;  /* 0x0000030008187836 */ /* 0x002fce0000000000 */
[----:B------:R-:W1:Y:S01]  /*12a30*/  MUFU.EX2 R51, R51 ;  /* 0x0000003300337308 */ /* 0x000e620000000800 */
[----:B------:R-:W-:Y:S01]  /*12a40*/  R2UR UR14, R24 ;  /* 0x00000000180e72ca */ /* 0x000fe200000e0000 */
[----:B------:R-:W-:-:S06]  /*12a50*/  VIADD R24, R8, 0x380 ;  /* 0x0000038008187836 */ /* 0x000fcc0000000000 */
[----:B------:R-:W3:Y:S08]  /*12a60*/  MUFU.EX2 R52, R52 ;  /* 0x0000003400347308 */ /* 0x000ef00000000800 */
[----:B------:R-:W-:Y:S01]  /*12a70*/  MUFU.EX2 R53, R53 ;  /* 0x0000003500357308 */ /* 0x000fe20000000800 */
[----:B------:R-:W-:Y:S01]  /*12a80*/  HGMMA.64x64x16.F32.BF16 R88, R124, gdesc[UR12].tnspB, R88, gsb0 ;  /* 0x40e0000c7c587df0 */ /* 0x000fe20008001858 */
[----:B------:R-:W-:-:S06]  /*12a90*/  R2UR UR14, R24 ;  /* 0x00000000180e72ca */ /* 0x000fcc00000e0000 */
[----:B------:R-:W-:Y:S01]  /*12aa0*/  MUFU.EX2 R71, R71 ;  /* 0x0000004700477308 */ /* 0x000fe20000000800 */
[----:B0-----:R-:W-:Y:S01]  /*12ab0*/  SHF.R.U32.HI R76, RZ, 0x7, R77 ;  /* 0x00000007ff4c7819 */ /* 0x001fe2000001164d */
[----:B------:R-:W-:Y:S01]  /*12ac0*/  FADD.FTZ R4, R45, R4 ;  /* 0x000000042d047221 */ /* 0x000fe20000010000 */
[----:B------:R-:W-:Y:S01]  /*12ad0*/  R2UR UR15, R25 ;  /* 0x00000000190f72ca */ /* 0x000fe200000e0000 */
[----:B------:R-:W-:Y:S01]  /*12ae0*/  @!P1 IMAD R25, R16, 0x8, R2 ;  /* 0x0000000810199824 */ /* 0x000fe200078e0202 */
[----:B------:R-:W-:Y:S01]  /*12af0*/  ISETP.GE.U32.AND P2, PT, R77, 0x180, PT ;  /* 0x000001804d00780c */ /* 0x000fe20003f46070 */
[----:B------:R-:W-:Y:S02]  /*12b00*/  VIADD R24, R76, 0x9 ;  /* 0x000000094c187836 */ /* 0x000fe40000000000 */
[--C-:B------:R-:W-:Y:S01]  /*12b10*/  FFMA.FTZ R137, R147, R39, -R50.reuse ;  /* 0x0000002793897223 */ /* 0x100fe20000010832 */
[----:B------:R-:W4:Y:S01]  /*12b20*/  LDL R76, [R1+0x50] ;  /* 0x00005000014c7983 */ /* 0x000f220000100800 */
[----:B------:R-:W0:Y:S01]  /*12b30*/  MUFU.EX2 R54, R54 ;  /* 0x0000003600367308 */ /* 0x000e220000000800 */
[----:B--2---:R-:W-:Y:S01]  /*12b40*/  FFMA.FTZ R3, R48, R3, R49 ;  /* 0x0000000330037223 */ /* 0x004fe20000010031 */
[-CC-:B------:R-:W-:Y:S01]  /*12b50*/  FFMA.FTZ R139, R143, R39.reuse, -R50.reuse ;  /* 0x000000278f8b7223 */ /* 0x180fe20000010832 */
[----:B------:R-:W-:-:S05]  /*12b60*/  FFMA.FTZ R8, R141, R39, -R50 ;  /* 0x000000278d087223 */ /* 0x000fca0000010832 */
[----:B------:R-:W2:Y:S08]  /*12b70*/  MUFU.EX2 R55, R55 ;  /* 0x0000003700377308 */ /* 0x000eb00000000800 */
[----:B------:R-:W5:Y:S08]  /*12b80*/  MUFU.EX2 R75, R75 ;  /* 0x0000004b004b7308 */ /* 0x000f700000000800 */
[----:B------:R-:W5:Y:S08]  /*12b90*/  MUFU.EX2 R69, R69 ;  /* 0x0000004500457308 */ /* 0x000f700000000800 */
[----:B------:R-:W5:Y:S08]  /*12ba0*/  MUFU.EX2 R72, R72 ;  /* 0x0000004800487308 */ /* 0x000f700000000800 */
[----:B------:R-:W5:Y:S08]  /*12bb0*/  MUFU.EX2 R70, R70 ;  /* 0x0000004600467308 */ /* 0x000f700000000800 */
[----:B------:R-:W5:Y:S08]  /*12bc0*/  MUFU.EX2 R73, R73 ;  /* 0x0000004900497308 */ /* 0x000f700000000800 */
[----:B------:R-:W-:Y:S01]  /*12bd0*/  MUFU.EX2 R27, R27 ;  /* 0x0000001b001b7308 */ /* 0x000fe20000000800 */
[----:B------:R-:W-:-:S02]  /*12be0*/  WARPGROUP.DEPBAR.LE gsb0, 0x0 ;  /* 0x00008000000079c5 */ /* 0x000fc40000010000 */
[----:B------:R-:W-:Y:S01]  /*12bf0*/  WARPGROUP.ARRIVE ;  /* 0x00000000000079c5 */ /* 0x000fe20000000000 */
[----:B------:R-:W-:Y:S01]  /*12c00*/  @!P1 VIADD R25, R25, 0x16840 ;  /* 0x0001684019199836 */ /* 0x000fe20000000000 */
[----:B------:R-:W-:Y:S01]  /*12c10*/  SEL R35, R24, 0x9, !P2 ;  /* 0x0000000918237807 */ /* 0x000fe20005000000 */
[----:B-1----:R-:W-:Y:S02]  /*12c20*/  FADD.FTZ R3, R51, R3 ;  /* 0x0000000333037221 */ /* 0x002fe40000010000 */
[----:B------:R-:W1:Y:S01]  /*12c30*/  MUFU.EX2 R137, R137 ;  /* 0x0000008900897308 */ /* 0x000e620000000800 */
[----:B------:R-:W-:Y:S01]  /*12c40*/  HGMMA.64x64x16.F32.BF16 R88, R120, gdesc[UR12].tnspB, R88, gsb0 ;  /* 0x40e0000c78587df0 */ /* 0x000fe20008001858 */
[----:B------:R-:W-:-:S06]  /*12c50*/  @!P1 PRMT R25, RZ, 0x654, R25 ;  /* 0x00000654ff199816 */ /* 0x000fcc0000000019 */
[----:B------:R-:W1:Y:S08]  /*12c60*/  MUFU.EX2 R74, R74 ;  /* 0x0000004a004a7308 */ /* 0x000e700000000800 */
[----:B------:R-:W-:Y:S08]  /*12c70*/  MUFU.EX2 R138, R138 ;  /* 0x0000008a008a7308 */ /* 0x000ff00000000800 */
[----:B------:R-:W1:Y:S01]  /*12c80*/  MUFU.EX2 R139, R139 ;  /* 0x0000008b008b7308 */ /* 0x000e620000000800 */
[-CC-:B------:R-:W-:Y:S01]  /*12c90*/  FFMA.FTZ R37, R37, R39.reuse, -R50.reuse ;  /* 0x0000002725257223 */ /* 0x180fe20000010832 */
[----:B------:R-:W-:-:S06]  /*12ca0*/  FFMA.FTZ R135, R41, R39, -R50 ;  /* 0x0000002729877223 */ /* 0x000fcc0000010832 */
[----:B------:R-:W-:Y:S08]  /*12cb0*/  MUFU.EX2 R28, R28 ;  /* 0x0000001c001c7308 */ /* 0x000ff00000000800 */
[----:B------:R-:W1:Y:S01]  /*12cc0*/  MUFU.EX2 R8, R8 ;  /* 0x0000000800087308 */ /* 0x000e620000000800 */
[----:B------:R-:W-:-:S07]  /*12cd0*/  F2FP.BF16.F32.PACK_AB R148, R148, R44 ;  /* 0x0000002c9494723e */ /* 0x000fce00000010ff */
[----:B------:R-:W1:Y:S08]  /*12ce0*/  MUFU.EX2 R132, R132 ;  /* 0x0000008400847308 */ /* 0x000e700000000800 */
[----:B------:R-:W1:Y:S08]  /*12cf0*/  MUFU.EX2 R133, R133 ;  /* 0x0000008500857308 */ /* 0x000e700000000800 */
[----:B------:R-:W1:Y:S08]  /*12d00*/  MUFU.EX2 R30, R30 ;  /* 0x0000001e001e7308 */ /* 0x000e700000000800 */
[----:B------:R-:W-:Y:S01]  /*12d10*/  MUFU.EX2 R134, R134 ;  /* 0x0000008600867308 */ /* 0x000fe20000000800 */
[----:B------:R-:W-:-:S02]  /*12d20*/  WARPGROUP.DEPBAR.LE gsb0, 0x0 ;  /* 0x00008000000079c5 */ /* 0x000fc40000010000 */
[----:B------:R5:W-:Y:S06]  /*12d30*/  BAR.ARV R35, 0x100 ;  /* 0x000400230000751d */ /* 0x000bec0000002000 */
[----:B------:R3:W-:Y:S01]  /*12d40*/  @!P1 SYNCS.ARRIVE.TRANS64.RED.A1T0 RZ, [R25+URZ], RZ ;  /* 0x000000ff19ff99a7 */ /* 0x0007e2000810043f */
[----:B------:R-:W-:Y:S01]  /*12d50*/  MUFU.EX2 R31, R31 ;  /* 0x0000001f001f7308 */ /* 0x000fe20000000800 */
[----:B---3--:R-:W-:Y:S01]  /*12d60*/  FADD.FTZ R25, R52, R3 ;  /* 0x0000000334197221 */ /* 0x008fe20000010000 */
[----:B------:R3:W-:Y:S06]  /*12d70*/  @!P1 SYNCS.ARRIVE.TRANS64.RED.A1T0 RZ, [R20+URZ], RZ ;  /* 0x000000ff14ff99a7 */ /* 0x0007ec000810043f */
[----:B------:R-:W-:Y:S01]  /*12d80*/  MUFU.EX2 R29, R29 ;  /* 0x0000001d001d7308 */ /* 0x000fe20000000800 */
[----:B0-----:R-:W-:-:S04]  /*12d90*/  FADD.FTZ R25, R54, R25 ;  /* 0x0000001936197221 */ /* 0x001fc80000010000 */
[----:B------:R-:W-:Y:S01]  /*12da0*/  FADD.FTZ R25, R53, R25 ;  /* 0x0000001935197221 */ /* 0x000fe20000010000 */
[----:B---3--:R-:W-:Y:S02]  /*12db0*/  FADD.FTZ R20, R144, R4 ;  /* 0x0000000490147221 */ /* 0x008fe40000010000 */
[----:B------:R-:W-:Y:S01]  /*12dc0*/  MUFU.EX2 R32, R32 ;  /* 0x0000002000207308 */ /* 0x000fe20000000800 */
[----:B------:R-:W-:Y:S01]  /*12dd0*/  FADD.FTZ R25, R71, R25 ;  /* 0x0000001947197221 */ /* 0x000fe20000010000 */
[----:B------:R-:W-:-:S03]  /*12de0*/  FADD.FTZ R20, R9, R20 ;  /* 0x0000001409147221 */ /* 0x000fc60000010000 */
[----:B--2---:R-:W-:Y:S01]  /*12df0*/  FADD.FTZ R25, R55, R25 ;  /* 0x0000001937197221 */ /* 0x004fe20000010000 */
[----:B-----5:R-:W-:Y:S02]  /*12e00*/  FADD.FTZ R35, R146, R20 ;  /* 0x0000001492237221 */ /* 0x020fe40000010000 */
[----:B------:R-:W-:Y:S01]  /*12e10*/  MUFU.EX2 R33, R33 ;  /* 0x0000002100217308 */ /* 0x000fe20000000800 */
[----:B------:R-:W-:Y:S01]  /*12e20*/  FADD.FTZ R25, R75, R25 ;  /* 0x000000194b197221 */ /* 0x000fe20000010000 */
[----:B------:R-:W-:-:S03]  /*12e30*/  FADD.FTZ R35, R21, R35 ;  /* 0x0000002315237221 */ /* 0x000fc60000010000 */
[----:B------:R-:W-:Y:S01]  /*12e40*/  FADD.FTZ R25, R69, R25 ;  /* 0x0000001945197221 */ /* 0x000fe20000010000 */
[----:B------:R-:W-:Y:S02]  /*12e50*/  FADD.FTZ R35, R140, R35 ;  /* 0x000000238c237221 */ /* 0x000fe40000010000 */
        /* <DEDUP_REMOVED lines=8> */
[----:B-1----:R-:W-:Y:S01]  /*12ee0*/  FADD.FTZ R25, R137, R25 ;  /* 0x0000001989197221 */ /* 0x002fe20000010000 */
[----:B------:R-:W-:Y:S02]  /*12ef0*/  FADD.FTZ R35, R136, R35 ;  /* 0x0000002388237221 */ /* 0x000fe40000010000 */
[----:B------:R-:W0:Y:S01]  /*12f00*/  MUFU.EX2 R24, R37 ;  /* 0x0000002500187308 */ /* 0x000e220000000800 */
[----:B------:R-:W-:Y:S01]  /*12f10*/  FADD.FTZ R44, R74, R25 ;  /* 0x000000194a2c7221 */ /* 0x000fe20000010000 */
[----:B------:R-:W-:Y:S01]  /*12f20*/  FADD.FTZ R35, R27, R35 ;  /* 0x000000231b237221 */ /* 0x000fe20000010000 */
[-CC-:B------:R-:W-:Y:S01]  /*12f30*/  FFMA.FTZ R56, R56, R39.reuse, -R50.reuse ;  /* 0x0000002738387223 */ /* 0x180fe20000010832 */
[-C--:B------:R-:W-:Y:S01]  /*12f40*/  FFMA.FTZ R129, R57, R39.reuse, -R50 ;  /* 0x0000002739817223 */ /* 0x080fe20000010832 */
[----:B------:R-:W-:Y:S01]  /*12f50*/  FADD.FTZ R25, R139, R44 ;  /* 0x0000002c8b197221 */ /* 0x000fe20000010000 */
[----:B------:R-:W-:Y:S02]  /*12f60*/  FADD.FTZ R35, R138, R35 ;  /* 0x000000238a237221 */ /* 0x000fe40000010000 */
[----:B------:R-:W1:Y:S01]  /*12f70*/  MUFU.EX2 R135, R135 ;  /* 0x0000008700877308 */ /* 0x000e620000000800 */
[----:B------:R-:W-:Y:S01]  /*12f80*/  FFMA.FTZ R4, R58, R39, -R50 ;  /* 0x000000273a047223 */ /* 0x000fe20000010832 */
[----:B------:R-:W-:Y:S01]  /*12f90*/  FADD.FTZ R44, R8, R25 ;  /* 0x00000019082c7221 */ /* 0x000fe20000010000 */
[----:B------:R-:W-:Y:S01]  /*12fa0*/  FADD.FTZ R35, R28, R35 ;  /* 0x000000231c237221 */ /* 0x000fe20000010000 */
[----:B------:R-:W-:-:S04]  /*12fb0*/  F2FP.BF16.F32.PACK_AB R146, R21, R146 ;  /* 0x000000921592723e */ /* 0x000fc800000010ff */
[----:B------:R-:W2:Y:S01]  /*12fc0*/  MUFU.EX2 R3, R56 ;  /* 0x0000003800037308 */ /* 0x000ea20000000800 */
[----:B------:R-:W-:Y:S01]  /*12fd0*/  FADD.FTZ R35, R132, R35 ;  /* 0x0000002384237221 */ /* 0x000fe20000010000 */
[----:B------:R-:W-:Y:S01]  /*12fe0*/  FADD.FTZ R21, R133, R44 ;  /* 0x0000002c85157221 */ /* 0x000fe20000010000 */
[----:B------:R-:W-:-:S05]  /*12ff0*/  FFMA.FTZ R131, R59, R39, -R50 ;  /* 0x000000273b837223 */ /* 0x000fca0000010832 */
[----:B------:R-:W3:Y:S01]  /*13000*/  MUFU.EX2 R129, R129 ;  /* 0x0000008100817308 */ /* 0x000ee20000000800 */
[----:B------:R-:W-:Y:S01]  /*13010*/  FADD.FTZ R35, R30, R35 ;  /* 0x000000231e237221 */ /* 0x000fe20000010000 */
[----:B0-----:R-:W-:Y:S01]  /*13020*/  FADD.FTZ R44, R24, R21 ;  /* 0x00000015182c7221 */ /* 0x001fe20000010000 */
[----:B------:R-:W-:Y:S01]  /*13030*/  FFMA.FTZ R20, R60, R39, -R50 ;  /* 0x000000273c147223 */ /* 0x000fe20000010832 */
[----:B------:R-:W-:-:S04]  /*13040*/  F2FP.BF16.F32.PACK_AB R140, R26, R140 ;  /* 0x0000008c1a8c723e */ /* 0x000fc800000010ff */
[----:B------:R-:W0:Y:S01]  /*13050*/  MUFU.EX2 R4, R4 ;  /* 0x0000000400047308 */ /* 0x000e220000000800 */
[----:B------:R-:W-:Y:S01]  /*13060*/  FADD.FTZ R26, R134, R35 ;  /* 0x00000023861a7221 */ /* 0x000fe20000010000 */
[----:B-1----:R-:W-:Y:S01]  /*13070*/  FADD.FTZ R44, R135, R44 ;  /* 0x0000002c872c7221 */ /* 0x002fe20000010000 */
[----:B------:R-:W-:-:S05]  /*13080*/  FFMA.FTZ R125, R61, R39, -R50 ;  /* 0x000000273d7d7223 */ /* 0x000fca0000010832 */
[----:B------:R-:W1:Y:S01]  /*13090*/  MUFU.EX2 R131, R131 ;  /* 0x0000008300837308 */ /* 0x000e620000000800 */
[----:B------:R-:W-:Y:S01]  /*130a0*/  FADD.FTZ R26, R31, R26 ;  /* 0x0000001a1f1a7221 */ /* 0x000fe20000010000 */
[----:B--2---:R-:W-:Y:S01]  /*130b0*/  FADD.FTZ R44, R3, R44 ;  /* 0x0000002c032c7221 */ /* 0x004fe20000010000 */
[----:B------:R-:W-:Y:S01]  /*130c0*/  FFMA.FTZ R62, R62, R39, -R50 ;  /* 0x000000273e3e7223 */ /* 0x000fe20000010832 */
[----:B------:R-:W-:-:S04]  /*130d0*/  F2FP.BF16.F32.PACK_AB R142, R15, R142 ;  /* 0x0000008e0f8e723e */ /* 0x000fc800000010ff */
[----:B------:R-:W2:Y:S01]  /*130e0*/  MUFU.EX2 R20, R20 ;  /* 0x0000001400147308 */ /* 0x000ea20000000800 */
[----:B------:R-:W-:Y:S01]  /*130f0*/  FADD.FTZ R15, R29, R26 ;  /* 0x0000001a1d0f7221 */ /* 0x000fe20000010000 */
[----:B---3--:R-:W-:Y:S01]  /*13100*/  FADD.FTZ R21, R129, R44 ;  /* 0x0000002c81157221 */ /* 0x008fe20000010000 */
[----:B------:R-:W-:Y:S01]  /*13110*/  FFMA.FTZ R63, R63, R39, -R50 ;  /* 0x000000273f3f7223 */ /* 0x000fe20000010832 */
[----:B------:R-:W-:-:S04]  /*13120*/  F2FP.BF16.F32.PACK_AB R144, R9, R144 ;  /* 0x000000900990723e */ /* 0x000fc800000010ff */
[----:B------:R-:W3:Y:S01]  /*13130*/  MUFU.EX2 R125, R125 ;  /* 0x0000007d007d7308 */ /* 0x000ee20000000800 */
[----:B------:R-:W-:Y:S01]  /*13140*/  FADD.FTZ R26, R32, R15 ;  /* 0x0000000f201a7221 */ /* 0x000fe20000010000 */
[----:B0-----:R-:W-:Y:S01]  /*13150*/  FADD.FTZ R44, R4, R21 ;  /* 0x00000015042c7221 */ /* 0x001fe20000010000 */
[----:B------:R-:W-:-:S05]  /*13160*/  FFMA.FTZ R64, R64, R39, -R50 ;  /* 0x0000002740407223 */ /* 0x000fca0000010832 */
[----:B------:R-:W0:Y:S01]  /*13170*/  MUFU.EX2 R38, R38 ;  /* 0x0000002600267308 */ /* 0x000e220000000800 */
[----:B------:R-:W-:Y:S01]  /*13180*/  FADD.FTZ R15, R33, R26 ;  /* 0x0000001a210f7221 */ /* 0x000fe20000010000 */
[----:B-1----:R-:W-:-:S06]  /*13190*/  FADD.FTZ R21, R131, R44 ;  /* 0x0000002c83157221 */ /* 0x002fcc0000010000 */
[----:B------:R-:W1:Y:S01]  /*131a0*/  MUFU.EX2 R9, R62 ;  /* 0x0000003e00097308 */ /* 0x000e620000000800 */
[----:B------:R-:W-:Y:S01]  /*131b0*/  FFMA.FTZ R65, R65, R39, -R50 ;  /* 0x0000002741417223 */ /* 0x000fe20000010832 */
[----:B------:R-:W-:Y:S01]  /*131c0*/  F2FP.BF16.F32.PACK_AB R139, R8, R139 ;  /* 0x0000008b088b723e */ /* 0x000fe200000010ff */
[----:B------:R-:W-:-:S05]  /*131d0*/  FADD.FTZ R15, R34, R15 ;  /* 0x0000000f220f7221 */ /* 0x000fca0000010000 */
[----:B------:R-:W5:Y:S01]  /*131e0*/  MUFU.EX2 R40, R40 ;  /* 0x0000002800287308 */ /* 0x000f620000000800 */
[----:B--2---:R-:W-:Y:S01]  /*131f0*/  FADD.FTZ R8, R20, R21 ;  /* 0x0000001514087221 */ /* 0x004fe20000010000 */
[----:B------:R-:W-:-:S06]  /*13200*/  FFMA.FTZ R66, R66, R39, -R50 ;  /* 0x0000002742427223 */ /* 0x000fcc0000010832 */
[----:B------:R-:W2:Y:S01]  /*13210*/  MUFU.EX2 R63, R63 ;  /* 0x0000003f003f7308 */ /* 0x000ea20000000800 */
[----:B------:R-:W-:Y:S01]  /*13220*/  FADD.FTZ R15, R36, R15 ;  /* 0x0000000f240f7221 */ /* 0x000fe20000010000 */
[----:B---3--:R-:W-:-:S06]  /*13230*/  FADD.FTZ R8, R125, R8 ;  /* 0x000000087d087221 */ /* 0x008fcc0000010000 */
[----:B------:R-:W3:Y:S01]  /*13240*/  MUFU.EX2 R42, R42 ;  /* 0x0000002a002a7308 */ /* 0x000ee20000000800 */
[----:B------:R-:W-:-:S07]  /*13250*/  FFMA.FTZ R67, R67, R39, -R50 ;  /* 0x0000002743437223 */ /* 0x000fce0000010832 */
[----:B------:R-:W4:Y:S01]  /*13260*/  MUFU.EX2 R64, R64 ;  /* 0x0000004000407308 */ /* 0x000f220000000800 */
[----:B0-----:R-:W-:Y:S01]  /*13270*/  FADD.FTZ R15, R38, R15 ;  /* 0x0000000f260f7221 */ /* 0x001fe20000010000 */
[----:B-1----:R-:W-:-:S06]  /*13280*/  FADD.FTZ R8, R9, R8 ;  /* 0x0000000809087221 */ /* 0x002fcc0000010000 */
[----:B------:R-:W0:Y:S01]  /*13290*/  MUFU.EX2 R43, R43 ;  /* 0x0000002b002b7308 */ /* 0x000e220000000800 */
[----:B------:R-:W-:-:S07]  /*132a0*/  FFMA.FTZ R50, R68, R39, -R50 ;  /* 0x0000002744327223 */ /* 0x000fce0000010832 */
[----:B------:R-:W1:Y:S01]  /*132b0*/  MUFU.EX2 R65, R65 ;  /* 0x0000004100417308 */ /* 0x000e620000000800 */
[----:B------:R-:W-:Y:S01]  /*132c0*/  F2FP.BF16.F32.PACK_AB R135, R3, R135 ;  /* 0x000000870387723e */ /* 0x000fe200000010ff */
[----:B-----5:R-:W-:Y:S01]  /*132d0*/  FADD.FTZ R15, R40, R15 ;  /* 0x0000000f280f7221 */ /* 0x020fe20000010000 */
[----:B--2---:R-:W-:-:S05]  /*132e0*/  FADD.FTZ R3, R63, R8 ;  /* 0x000000083f037221 */ /* 0x004fca0000010000 */
[----:B------:R-:W2:Y:S08]  /*132f0*/  MUFU.EX2 R46, R46 ;  /* 0x0000002e002e7308 */ /* 0x000eb00000000800 */
[----:B------:R-:W5:Y:S01]  /*13300*/  MUFU.EX2 R66, R66 ;  /* 0x0000004200427308 */ /* 0x000f620000000800 */
[----:B------:R-:W-:Y:S01]  /*13310*/  F2FP.BF16.F32.PACK_AB R129, R4, R129 ;  /* 0x000000810481723e */ /* 0x000fe200000010ff */
[----:B---3--:R-:W-:Y:S01]  /*13320*/  FADD.FTZ R4, R42, R15 ;  /* 0x0000000f2a047221 */ /* 0x008fe20000010000 */
[----:B----4-:R-:W-:-:S05]  /*13330*/  FADD.FTZ R8, R64, R3 ;  /* 0x0000000340087221 */ /* 0x010fca0000010000 */
[----:B------:R-:W3:Y:S01]  /*13340*/  MUFU.EX2 R47, R47 ;  /* 0x0000002f002f7308 */ /* 0x000ee20000000800 */
[----:B------:R-:W-:-:S07]  /*13350*/  ISETP.GT.AND P2, PT, R0, R76, PT ;  /* 0x0000004c0000720c */ /* 0x000fce0003f44270 */
[----:B------:R-:W4:Y:S01]  /*13360*/  MUFU.EX2 R67, R67 ;  /* 0x0000004300437308 */ /* 0x000f220000000800 */
[----:B0-----:R-:W-:Y:S01]  /*13370*/  FADD.FTZ R3, R43, R4 ;  /* 0x000000042b037221 */ /* 0x001fe20000010000 */
[----:B-1----:R-:W-:-:S06]  /*13380*/  FADD.FTZ R15, R65, R8 ;  /* 0x00000008410f7221 */ /* 0x002fcc0000010000 */
[----:B------:R-:W0:Y:S01]  /*13390*/  MUFU.EX2 R50, R50 ;  /* 0x0000003200327308 */ /* 0x000e220000000800 */
[----:B--2---:R-:W-:Y:S01]  /*133a0*/  FADD.FTZ R4, R46, R3 ;  /* 0x000000032e047221 */ /* 0x004fe20000010000 */
[----:B-----5:R-:W-:-:S03]  /*133b0*/  FADD.FTZ R8, R66, R15 ;  /* 0x0000000f42087221 */ /* 0x020fc60000010000 */
[----:B---3--:R-:W-:Y:S01]  /*133c0*/  FADD.FTZ R4, R47, R4 ;  /* 0x000000042f047221 */ /* 0x008fe20000010000 */
[----:B----4-:R-:W-:Y:S01]  /*133d0*/  FADD.FTZ R8, R67, R8 ;  /* 0x0000000843087221 */ /* 0x010fe20000010000 */
[----:B------:R-:W-:Y:S02]  /*133e0*/  F2FP.BF16.F32.PACK_AB R131, R20, R131 ;  /* 0x000000831483723e */ /* 0x000fe400000010ff */
[C---:B------:R-:W-:Y:S01]  /*133f0*/  FADD.FTZ R4, R13.reuse, R4 ;  /* 0x000000040d047221 */ /* 0x040fe20000010000 */
[----:B------:R-:W-:Y:S01]  /*13400*/  F2FP.BF16.F32.PACK_AB R122, R13, R47 ;  /* 0x0000002f0d7a723e */ /* 0x000fe200000010ff */
[-C--:B------:R-:W-:Y:S01]  /*13410*/  FMUL.FTZ R88, R88, R12.reuse ;  /* 0x0000000c58587220 */ /* 0x080fe20000410000 */
[-C--:B------:R-:W-:Y:S01]  /*13420*/  FMUL.FTZ R89, R89, R12.reuse ;  /* 0x0000000c59597220 */ /* 0x080fe20000410000 */
        /* <DEDUP_REMOVED lines=58> */
[----:B------:R-:W-:Y:S06]  /*137d0*/  @P2 BRA `(.L_x_13631) ;  /* 0xffffffd800102947 */ /* 0x000fec000383ffff */
.L_x_13621:
[----:B------:R-:W2:Y:S02]  /*137e0*/  LDL R8, [R1+0x58] ;  /* 0x0000580001087983 */ /* 0x000ea40000100800 */
[----:B--2---:R-:W-:-:S13]  /*137f0*/  ISETP.GE.AND P2, PT, R0, R8, PT ;  /* 0x000000080000720c */ /* 0x004fda0003f46270 */
[----:B------:R-:W-:Y:S05]  /*13800*/  @!P2 BRA `(.L_x_13632) ;  /* 0x0000003400e8a947 */ /* 0x000fea0003800000 */
[----:B------:R-:W-:Y:S02]  /*13810*/  IMAD.MOV.U32 R15, RZ, RZ, R5 ;  /* 0x000000ffff0f7224 */ /* 0x000fe400078e0005 */
[----:B------:R-:W-:Y:S02]  /*13820*/  IMAD.MOV.U32 R20, RZ, RZ, R14 ;  /* 0x000000ffff147224 */ /* 0x000fe400078e000e */
[----:B------:R-:W-:Y:S02]  /*13830*/  IMAD.MOV.U32 R8, RZ, RZ, R154 ;  /* 0x000000ffff087224 */ /* 0x000fe400078e009a */
[----:B------:R-:W-:-:S07]  /*13840*/  IMAD.MOV.U32 R21, RZ, RZ, R16 ;  /* 0x000000ffff157224 */ /* 0x000fce00078e0010 */
.L_x_13650:
        /* <DEDUP_REMOVED lines=11> */
.L_x_13634:
[----:B------:R-:W-:Y:S01]  /*13900*/  IMAD R5, R16, 0x8, R2 ;  /* 0x0000000810057824 */ /* 0x000fe200078e0202 */
[----:B------:R-:W-:-:S04]  /*13910*/  SHF.L.U32 R12, R154, 0x1f, RZ ;  /* 0x0000001f9a0c7819 */ /* 0x000fc800000006ff */
[----:B------:R0:W1:Y:S01]  /*13920*/  SYNCS.PHASECHK.TRANS64.TRYWAIT P3, [R5+URZ+0x16830], R12 ;  /* 0x0168300c050075a7 */ /* 0x000062000806017f */
[----:B------:R-:W-:Y:S05]  /*13930*/  @!P0 BRA `(.L_x_13635) ;  /* 0x0000000000048947 */ /* 0x000fea0003800000 */
[----:B------:R-:W-:Y:S01]  /*13940*/  BPT.TRAP 0x1 ;  /* 0x000000040000795c */ /* 0x000fe20000300000 */
.L_x_13635:
[----:B------:R-:W-:Y:S04]  /*13950*/  BSSY B0, `(.L_x_13633) ;  /* 0x0000004000007945 */ /* 0x000fe80003800000 */
[----:B-1----:R-:W-:Y:S05]  /*13960*/  @P3 BRA `(.L_x_13636) ;  /* 0x0000000000083947 */ /* 0x002fea0003800000 */
[----:B------:R-:W1:Y:S02]  /*13970*/  SYNCS.PHASECHK.TRANS64.TRYWAIT P3, [R5+URZ+0x16830], R12 ;  /* 0x0168300c050075a7 */ /* 0x000e64000806017f */
[----:B-1----:R-:W-:Y:S05]  /*13980*/  @!P3 BRA `(.L_x_13637) ;  /* 0x000000ec0000b947 */ /* 0x002fea0003800000 */
.L_x_13636:
[----:B------:R-:W-:Y:S05]  /*13990*/  BSYNC B0 ;  /* 0x0000000000007941 */ /* 0x000fea0003800000 */
.L_x_13633:
        /* <DEDUP_REMOVED lines=45> */
.L_x_13639:
[----:B------:R-:W-:Y:S01]  /*13c70*/  SHF.L.U32 R5, R8, 0x1f, RZ ;  /* 0x0000001f08057819 */ /* 0x000fe200000006ff */
[----:B------:R-:W-:-:S04]  /*13c80*/  IMAD R8, R21, 0x8, R2 ;  /* 0x0000000815087824 */ /* 0x000fc800078e0202 */
[----:B------:R0:W1:Y:S01]  /*13c90*/  SYNCS.PHASECHK.TRANS64.TRYWAIT P2, [R8+URZ+0x16850], R5 ;  /* 0x01685005080075a7 */ /* 0x000062000804017f */
[----:B------:R-:W-:Y:S05]  /*13ca0*/  @!P0 BRA `(.L_x_13640) ;  /* 0x0000000000048947 */ /* 0x000fea0003800000 */
[----:B------:R-:W-:Y:S01]  /*13cb0*/  BPT.TRAP 0x1 ;  /* 0x000000040000795c */ /* 0x000fe20000300000 */
.L_x_13640:
[----:B-1----:R-:W-:Y:S05]  /*13cc0*/  @P2 BRA `(.L_x_13638) ;  /* 0x0000000000082947 */ /* 0x002fea0003800000 */
[----:B------:R-:W1:Y:S02]  /*13cd0*/  SYNCS.PHASECHK.TRANS64.TRYWAIT P2, [R8+URZ+0x16850], R5 ;  /* 0x01685005080075a7 */ /* 0x000e64000804017f */
[----:B-1----:R-:W-:Y:S05]  /*13ce0*/  @!P2 BRA `(.L_x_13641) ;  /* 0x000000e8003ca947 */ /* 0x002fea0003800000 */
.L_x_13638:
[----:B01----:R-:W-:Y:S01]  /*13cf0*/  VIADD R5, R2, 0x400 ;  /* 0x0000040002057836 */ /* 0x003fe20000000000 */
[----:B------:R-:W-:Y:S05]  /*13d00*/  WARPSYNC.ALL ;  /* 0x0000000000007948 */ /* 0x000fea0003800000 */
[----:B------:R-:W-:Y:S01]  /*13d10*/  SHF.R.U32.HI R5, RZ, 0x4, R5 ;  /* 0x00000004ff057819 */ /* 0x000fe20000011605 */
[----:B------:R-:W-:Y:S01]  /*13d20*/  IMAD.MOV.U32 R9, RZ, RZ, 0x40000040 ;  /* 0x40000040ff097424 */ /* 0x000fe200078e00ff */
[----:B------:R-:W-:Y:S02]  /*13d30*/  WARPGROUP.ARRIVE ;  /* 0x00000000000079c5 */ /* 0x000fe40000000000 */
[----:B------:R-:W-:-:S02]  /*13d40*/  LOP3.LUT R5, R5, 0x3fff, RZ, 0xc0, !PT ;  /* 0x00003fff05057812 */ /* 0x000fc400078ec0ff */
[----:B------:R-:W-:-:S03]  /*13d50*/  R2UR UR15, R9 ;  /* 0x00000000090f72ca */ /* 0x000fc600000e0000 */
        /* <DEDUP_REMOVED lines=11> */
[----:B------:R-:W2:Y:S04]  /*13e10*/  LDL R148, [R1+0x1c] ;  /* 0x00001c0001947983 */ /* 0x000ea80000100800 */
[----:B------:R-:W2:Y:S02]  /*13e20*/  LDL R149, [R1+0x4c] ;  /* 0x00004c0001957983 */ /* 0x000ea40000100800 */
[----:B------:R-:W-:Y:S01]  /*13e30*/  HGMMA.64x64x16.F32.BF16 R88, R144, gdesc[UR12].tnspB, R88, gsb0 ;  /* 0x40e0000c90587df0 */ /* 0x000fe20008001858 */
[----:B------:R-:W-:-:S02]  /*13e40*/  R2UR UR14, R12 ;  /* 0x000000000c0e72ca */ /* 0x000fc400000e0000 */
[----:B------:R-:W-:Y:S01]  /*13e50*/  R2UR UR15, R13 ;  /* 0x000000000d0f72ca */ /* 0x000fe200000e0000 */
[----:B------:R-:W-:Y:S01]  /*13e60*/  VIADD R12, R8, 0x180 ;  /* 0x00000180080c7836 */ /* 0x000fe20000000000 */
[----:B------:R-:W3:Y:S01]  /*13e70*/  LDL R150, [R1+0xc] ;  /* 0x00000c0001967983 */ /* 0x000ee20000100800 */
[----:B------:R-:W-:-:S03]  /*13e80*/  IMAD.MOV.U32 R13, RZ, RZ, 0x40000040 ;  /* 0x40000040ff0d7424 */ /* 0x000fc600078e00ff */
[----:B------:R-:W3:Y:S01]  /*13e90*/  LDL R151, [R1+0x8] ;  /* 0x0000080001977983 */ /* 0x000ee20000100800 */
        /* <DEDUP_REMOVED lines=33> */
[----:B------:R-:W-:-:S02]  /*140b0*/  @!P1 IMAD R80, R16, 0x8, R2 ;  /* 0x0000000810509824 */ /* 0x000fc400078e0202 */
        /* <DEDUP_REMOVED lines=8> */
[----:B------:R-:W-:Y:S02]  /*14140*/  @!P1 VIADD R80, R80, 0x16840 ;  /* 0x0001684050509836 */ /* 0x000fe40000000000 */
        /* <DEDUP_REMOVED lines=24> */
[----:B------:R-:W-:-:S02]  /*142d0*/  WARPGROUP.DEPBAR.LE gsb0, 0x0 ;  /* 0x00008000000079c5 */ /* 0x000fc40000010000 */
[----:B------:R-:W-:-:S05]  /*142e0*/  WARPGROUP.ARRIVE ;  /* 0x00000000000079c5 */ /* 0x000fca0000000000 */
[----:B------:R-:W1:Y:S01]  /*142f0*/  MUFU.TANH R9, R9 ;  /* 0x0000000900097308 */ /* 0x000e620000002400 */
[----:B------:R-:W-:Y:S01]  /*14300*/  HGMMA.64x64x16.F32.BF16 R88, R140, gdesc[UR12].tnspB, R88, gsb0 ;  /* 0x40e0000c8c587df0 */ /* 0x000fe20008001858 */
[----:B------:R-:W-:Y:S01]  /*14310*/  R2UR UR14, R12 ;  /* 0x000000000c0e72ca */ /* 0x000fe200000e0000 */
[----:B------:R-:W-:Y:S01]  /*14320*/  VIADD R12, R8, 0x200 ;  /* 0x00000200080c7836 */ /* 0x000fe20000000000 */
[----:B------:R-:W-:Y:S01]  /*14330*/  R2UR UR15, R13 ;  /* 0x000000000d0f72ca */ /* 0x000fe200000e0000 */
[----:B------:R-:W-:-:S03]  /*14340*/  IMAD.MOV.U32 R13, RZ, RZ, 0x40000040 ;  /* 0x40000040ff0d7424 */ /* 0x000fc600078e00ff */
        /* <DEDUP_REMOVED lines=55> */
[----:B--2---:R-:W-:-:S02]  /*146c0*/  IMAD.IADD R83, R149, 0x1, R148 ;  /* 0x0000000195537824 */ /* 0x004fc400078e0294 */
[----:B------:R-:W2:Y:S04]  /*146d0*/  S2R R148, SR_TID.X ;  /* 0x0000000000947919 */ /* 0x000ea80000002100 */
[----:B------:R-:W0:Y:S08]  /*146e0*/  MUFU.TANH R55, R55 ;  /* 0x0000003700377308 */ /* 0x000e300000002400 */
[----:B------:R-:W0:Y:S08]  /*146f0*/  MUFU.TANH R56, R56 ;  /* 0x0000003800387308 */ /* 0x000e300000002400 */
[----:B------:R-:W0:Y:S08]  /*14700*/  MUFU.TANH R57, R57 ;  /* 0x0000003900397308 */ /* 0x000e300000002400 */
[----:B------:R-:W0:Y:S01]  /*14710*/  MUFU.TANH R58, R58 ;  /* 0x0000003a003a7308 */ /* 0x000e220000002400 */
[----:B--2---:R-:W-:-:S02]  /*14720*/  SHF.R.U32.HI R149, RZ, 0x7, R148 ;  /* 0x00000007ff957819 */ /* 0x004fc40000011694 */
[----:B------:R-:W-:-:S05]  /*14730*/  ISETP.GE.U32.AND P2, PT, R148, 0x180, PT ;  /* 0x000001809400780c */ /* 0x000fca0003f46070 */
[----:B------:R-:W2:Y:S08]  /*14740*/  MUFU.TANH R59, R59 ;  /* 0x0000003b003b7308 */ /* 0x000eb00000002400 */
        /* <DEDUP_REMOVED lines=14> */
[----:B------:R-:W0:Y:S01]  /*14830*/  MUFU.TANH R67, R67 ;  /* 0x0000004300437308 */ /* 0x000e220000002400 */
[----:B-1----:R-:W-:-:S07]  /*14840*/  @P4 IMAD.HI.U32 R13, R83, R13, RZ ;  /* 0x0000000d530d4227 */ /* 0x002fce00078e00ff */
[----:B------:R-:W1:Y:S01]  /*14850*/  MUFU.TANH R68, R68 ;  /* 0x0000004400447308 */ /* 0x000e620000002400 */
[----:B-----5:R-:W-:Y:S01]  /*14860*/  @P4 SHF.R.U32.HI R83, RZ, R12, R13 ;  /* 0x0000000cff534219 */ /* 0x020fe2000001160d */
[----:B------:R-:W-:Y:S01]  /*14870*/  VIADD R13, R149, 0x9 ;  /* 0x00000009950d7836 */ /* 0x000fe20000000000 */
[----:B------:R-:W-:-:S04]  /*14880*/  IADD3 R12, -R155, 0x1, -R82 ;  /* 0x000000019b0c7810 */ /* 0x000fc80007ffe952 */
[----:B------:R-:W-:Y:S01]  /*14890*/  SEL R13, R13, 0x9, !P2 ;  /* 0x000000090d0d7807 */ /* 0x000fe20005000000 */
[----:B------:R-:W0:Y:S01]  /*148a0*/  MUFU.TANH R69, R69 ;  /* 0x0000004500457308 */ /* 0x000e220000002400 */
[----:B---3--:R-:W-:-:S07]  /*148b0*/  IADD3 R12, -R151, R12, R150 ;  /* 0x0000000c970c7210 */ /* 0x008fce0007ffe196 */
[----:B------:R-:W3:Y:S08]  /*148c0*/  MUFU.TANH R70, R70 ;  /* 0x0000004600467308 */ /* 0x000ef00000002400 */
        /* <DEDUP_REMOVED lines=16> */
[----:B------:R-:W5:Y:S01]  /*149d0*/  SHFL.IDX PT, R122, R83, RZ, 0x1c1f ;  /* 0x001c1fff537a7589 */ /* 0x000f6200000e0000 */
[C---:B------:R-:W-:Y:S02]  /*149e0*/  VIADD R121, R12.reuse, UR9 ;  /* 0x000000090c797c36 */ /* 0x040fe40008000000 */
[----:B------:R-:W-:Y:S01]  /*149f0*/  VIADD R120, R12, UR11 ;  /* 0x0000000b0c787c36 */ /* 0x000fe20008000000 */
[----:B------:R0:W-:Y:S06]  /*14a00*/  BAR.ARV R13, 0x100 ;  /* 0x0004000d0000751d */ /* 0x0001ec0000002000 */
[----:B------:R4:W-:Y:S02]  /*14a10*/  @!P1 SYNCS.ARRIVE.TRANS64.RED.A1T0 RZ, [R80+URZ], RZ ;  /* 0x000000ff50ff99a7 */ /* 0x0009e4000810043f */
[----:B----4-:R-:W-:-:S06]  /*14a20*/  FMUL.FTZ R80, R87, UR6 ;  /* 0x0000000657507c20 */ /* 0x010fcc0008410000 */
[----:B------:R-:W4:Y:S01]  /*14a30*/  MUFU.TANH R80, R80 ;  /* 0x0000005000507308 */ /* 0x000f220000002400 */
[--C-:B-----5:R-:W-:Y:S02]  /*14a40*/  IMAD.IADD R87, R121, 0x1, R122.reuse ;  /* 0x0000000179577824 */ /* 0x120fe400078e027a */
[----:B------:R-:W-:Y:S01]  /*14a50*/  IMAD.IADD R86, R120, 0x1, R122 ;  /* 0x0000000178567824 */ /* 0x000fe200078e027a */
[----:B0123--:R-:W-:Y:S06]  /*14a60*/  @!P5 BRA `(.L_x_13642) ;  /* 0x000000000058d947 */ /* 0x00ffec0003800000 */
        /* <DEDUP_REMOVED lines=12> */
.L_x_13644:
[----:B------:R-:W-:-:S05]  /*14b30*/  IMAD.U32 R123, RZ, RZ, UR5 ;  /* 0x00000005ff7b7e24 */ /* 0x000fca000f8e00ff */
[----:B------:R-:W-:-:S13]  /*14b40*/  ISETP.NE.AND P2, PT, R123, 0x1, PT ;  /* 0x000000017b00780c */ /* 0x000fda0003f45270 */
[----:B------:R-:W0:Y:S02]  /*14b50*/  @P2 LDC.64 R12, c[0x0][0x9e8] ;  /* 0x00027a00ff0c2b82 */ /* 0x000e240000000a00 */
[----:B0-----:R-:W-:-:S05]  /*14b60*/  @P2 IMAD.HI.U32 R12, R122, R12, RZ ;  /* 0x0000000c7a0c2227 */ /* 0x001fca00078e00ff */
[----:B------:R-:W-:-:S07]  /*14b70*/  @P2 SHF.R.U32.HI R122, RZ, R13, R12 ;  /* 0x0000000dff7a2219 */ /* 0x000fce000001160c */
.L_x_13645:
[----:B------:R-:W-:Y:S05]  /*14b80*/  BSYNC B0 ;  /* 0x0000000000007941 */ /* 0x000fea0003800000 */
.L_x_13643:
[----:B------:R-:W-:-:S04]  /*14b90*/  IMAD R122, R122, R123, -R82 ;  /* 0x0000007b7a7a7224 */ /* 0x000fc800078e0a52 */
[----:B------:R-:W-:-:S05]  /*14ba0*/  IMAD.IADD R122, R122, 0x1, -R155 ;  /* 0x000000017a7a7824 */ /* 0x000fca00078e0a9b */
[----:B------:R-:W-:Y:S02]  /*14bb0*/  VIMNMX R86, R86, R122, !PT ;  /* 0x0000007a56567248 */ /* 0x000fe40007fe0100 */
[----:B------:R-:W-:-:S07]  /*14bc0*/  VIADDMNMX R87, R122, R123, R87, PT ;  /* 0x0000007b7a577246 */ /* 0x000fce0003800157 */
.L_x_13642:
        /* <DEDUP_REMOVED lines=113> */
.L_x_13648:
[----:B------:R-:W-:-:S05]  /*152e0*/  IMAD.U32 R86, RZ, RZ, UR5 ;  /* 0x00000005ff567e24 */ /* 0x000fca000f8e00ff */
[----:B------:R-:W-:-:S13]  /*152f0*/  ISETP.NE.AND P2, PT, R86, 0x1, PT ;  /* 0x000000015600780c */ /* 0x000fda0003f45270 */
[----:B------:R-:W0:Y:S02]  /*15300*/  @P2 LDC.64 R12, c[0x0][0x9e8] ;  /* 0x00027a00ff0c2b82 */ /* 0x000e240000000a00 */
[----:B0-----:R-:W-:-:S05]  /*15310*/  @P2 IMAD.HI.U32 R12, R83, R12, RZ ;  /* 0x0000000c530c2227 */ /* 0x001fca00078e00ff */
[----:B------:R-:W-:-:S07]  /*15320*/  @P2 SHF.R.U32.HI R83, RZ, R13, R12 ;  /* 0x0000000dff532219 */ /* 0x000fce000001160c */
.L_x_13649:
[----:B------:R-:W-:Y:S05]  /*15330*/  BSYNC B0 ;  /* 0x0000000000007941 */ /* 0x000fea0003800000 */
.L_x_13647:
[----:B------:R-:W-:-:S04]  /*15340*/  IMAD R82, R83, R86, -R82 ;  /* 0x0000005653527224 */ /* 0x000fc800078e0a52 */
[----:B------:R-:W-:-:S05]  /*15350*/  IMAD.IADD R82, R82, 0x1, -R155 ;  /* 0x0000000152527824 */ /* 0x000fca00078e0a9b */
[----:B------:R-:W-:Y:S02]  /*15360*/  VIADDMNMX R121, R82, R86, R121, PT ;  /* 0x0000005652797246 */ /* 0x000fe40003800179 */
[----:B------:R-:W-:-:S07]  /*15370*/  VIMNMX R120, R120, R82, !PT ;  /* 0x0000005278787248 */ /* 0x000fce0007fe0100 */
.L_x_13646:
[----:B------:R-:W-:Y:S01]  /*15380*/  ISETP.GT.AND P2, PT, R120, 0x1, P3 ;  /* 0x000000017800780c */ /* 0x000fe20001f44270 */
[----:B------:R-:W2:Y:S01]  /*15390*/  LDL R87, [R1+0x58] ;  /* 0x0000580001577983 */ /* 0x000ea20000100800 */
[----:B------:R-:W-:Y:S01]  /*153a0*/  @!P1 IMAD R12, R21, 0x8, R2 ;  /* 0x00000008150c9824 */ /* 0x000fe200078e0202 */
[----:B------:R-:W-:Y:S02]  /*153b0*/  FMNMX.FTZ R82, R5, R20, !PT ;  /* 0x0000001405527209 */ /* 0x000fe40007810000 */
[----:B------:R-:W-:Y:S01]  /*153c0*/  ISETP.LT.OR P2, PT, R121, 0x2, P2 ;  /* 0x000000027900780c */ /* 0x000fe20001741670 */
[----:B------:R-:W-:Y:S01]  /*153d0*/  @!P1 VIADD R12, R12, 0x16860 ;  /* 0x000168600c0c9836 */ /* 0x000fe20000000000 */
[----:B------:R-:W-:Y:S02]  /*153e0*/  FMNMX.FTZ R82, R9, R82, !PT ;  /* 0x0000005209527209 */ /* 0x000fe40007810000 */
[----:B------:R-:W-:Y:S02]  /*153f0*/  FSEL R24, R24, -INF , !P2 ;  /* 0xff80000018187808 */ /* 0x000fe40005000000 */
[----:B------:R-:W-:-:S02]  /*15400*/  ISETP.GT.AND P2, PT, R120, 0x8, P3 ;  /* 0x000000087800780c */ /* 0x000fc40001f44270 */
[----:B------:R-:W-:Y:S02]  /*15410*/  @!P1 PRMT R12, RZ, 0x654, R12 ;  /* 0x00000654ff0c9816 */ /* 0x000fe4000000000c */
[----:B------:R-:W-:Y:S02]  /*15420*/  ISETP.LT.OR P2, PT, R121, 0x9, P2 ;  /* 0x000000097900780c */ /* 0x000fe40001741670 */
[----:B------:R0:W-:Y:S01]  /*15430*/  @!P1 SYNCS.ARRIVE.TRANS64.RED.A1T0 RZ, [R12+URZ], RZ ;  /* 0x000000ff0cff99a7 */ /* 0x0001e2000810043f */
        /* <DEDUP_REMOVED lines=31> */
[----:B0-----:R-:W-:Y:S02]  /*15630*/  FSEL R12, R39, -INF , !P2 ;  /* 0xff800000270c7808 */ /* 0x001fe40005000000 */
        /* <DEDUP_REMOVED lines=42> */
[----:B------:R-:W-:-:S03]  /*158e0*/  ISETP.LT.OR P2, PT, R121, 0x42, P2 ;  /* 0x000000427900780c */ /* 0x000fc60001741670 */
[----:B------:R-:W0:Y:S01]  /*158f0*/  SHFL.BFLY PT, R39, R21, 0x2, 0x1f ;  /* 0x0c401f0015277f89 */ /* 0x000e2200000e0000 */
        /* <DEDUP_REMOVED lines=19> */
[----:B------:R-:W-:-:S04]  /*15a30*/  ISETP.GT.AND P2, PT, R120, RZ, P3 ;  /* 0x000000ff7800720c */ /* 0x000fc80001f44270 */
[----:B------:R-:W-:-:S04]  /*15a40*/  ISETP.LT.OR P2, PT, R121, 0x1, P2 ;  /* 0x000000017900780c */ /* 0x000fc80001741670 */
[----:B------:R-:W-:Y:S02]  /*15a50*/  FSEL R13, R14, -INF , !P2 ;  /* 0xff8000000e0d7808 */ /* 0x000fe40005000000 */
[----:B0-----:R-:W-:Y:S02]  /*15a60*/  FMNMX.FTZ R14, R21, R39, !PT ;  /* 0x00000027150e7209 */ /* 0x001fe40007810000 */
[----:B------:R-:W-:Y:S02]  /*15a70*/  FMNMX.FTZ R21, R13, R15, !PT ;  /* 0x0000000f0d157209 */ /* 0x000fe40007810000 */
[----:B------:R-:W-:Y:S01]  /*15a80*/  ISETP.GT.AND P2, PT, R120, 0x60, P3 ;  /* 0x000000607800780c */ /* 0x000fe20001f44270 */
[----:B------:R-:W0:Y:S01]  /*15a90*/  SHFL.BFLY PT, R39, R14, 0x1, 0x1f ;  /* 0x0c201f000e277f89 */ /* 0x000e2200000e0000 */
        /* <DEDUP_REMOVED lines=39> */
[----:B0-----:R-:W-:Y:S02]  /*15d10*/  FMNMX.FTZ R14, R14, R39, !PT ;  /* 0x000000270e0e7209 */ /* 0x001fe40007810000 */
[----:B------:R-:W-:Y:S02]  /*15d20*/  FMNMX.FTZ R82, R64, R21, !PT ;  /* 0x0000001540527209 */ /* 0x000fe40007810000 */
[----:B------:R-:W-:Y:S02]  /*15d30*/  FSEL R81, R81, -INF , !P2 ;  /* 0xff80000051517808 */ /* 0x000fe40005000000 */
[----:B------:R-:W-:Y:S02]  /*15d40*/  FMNMX.FTZ R21, R67, R82, !PT ;  /* 0x0000005243157209 */ /* 0x000fe40007810000 */
[----:B------:R-:W-:-:S02]  /*15d50*/  FSETP.NEU.FTZ.AND P2, PT, R14, -INF , PT ;  /* 0xff8000000e00780b */ /* 0x000fc40003f5d000 */
[----:B------:R-:W-:Y:S02]  /*15d60*/  FMNMX.FTZ R82, R68, R21, !PT ;  /* 0x0000001544527209 */ /* 0x000fe40007810000 */
[----:B------:R-:W-:Y:S02]  /*15d70*/  FSEL R39, R14, RZ, P2 ;  /* 0x000000ff0e277208 */ /* 0x000fe40001000000 */
[----:B------:R-:W-:Y:S02]  /*15d80*/  FMNMX.FTZ R21, R71, R82, !PT ;  /* 0x0000005247157209 */ /* 0x000fe40007810000 */
[----:B------:R-:W-:Y:S01]  /*15d90*/  ISETP.GT.AND P3, PT, R120, 0x79, P3 ;  /* 0x000000797800780c */ /* 0x000fe20001f64270 */
[----:B------:R-:W-:Y:S01]  /*15da0*/  FADD.FTZ R20, -R39, R20 ;  /* 0x0000001427147221 */ /* 0x000fe20000010100 */
[----:B------:R-:W-:Y:S01]  /*15db0*/  FMNMX.FTZ R82, R72, R21, !PT ;  /* 0x0000001548527209 */ /* 0x000fe20007810000 */
[----:B------:R-:W0:Y:S01]  /*15dc0*/  LDC R39, c[0x0][0x988] ;  /* 0x00026200ff277b82 */ /* 0x000e220000000800 */
[----:B------:R-:W-:-:S02]  /*15dd0*/  ISETP.LT.OR P3, PT, R121, 0x7a, P3 ;  /* 0x0000007a7900780c */ /* 0x000fc40001f61670 */
[----:B------:R-:W-:Y:S02]  /*15de0*/  FMNMX.FTZ R21, R75, R82, !PT ;  /* 0x000000524b157209 */ /* 0x000fe40007810000 */
[----:B----4-:R-:W-:Y:S02]  /*15df0*/  FSEL R80, R80, -INF , !P3 ;  /* 0xff80000050507808 */ /* 0x010fe40005800000 */
[----:B------:R-:W-:-:S04]  /*15e00*/  FMNMX.FTZ R21, R8, R21, !PT ;  /* 0x0000001508157209 */ /* 0x000fc80007810000 */
[----:B------:R-:W-:-:S04]  /*15e10*/  FMNMX.FTZ R82, R78, R21, !PT ;  /* 0x000000154e527209 */ /* 0x000fc80007810000 */
[----:B------:R-:W-:-:S04]  /*15e20*/  FMNMX.FTZ R21, R79, R82, !PT ;  /* 0x000000524f157209 */ /* 0x000fc80007810000 */
[----:B------:R-:W-:-:S04]  /*15e30*/  FMNMX.FTZ R21, R81, R21, !PT ;  /* 0x0000001551157209 */ /* 0x000fc80007810000 */
[----:B------:R-:W-:Y:S01]  /*15e40*/  FMNMX.FTZ R21, R80, R21, !PT ;  /* 0x0000001550157209 */ /* 0x000fe20007810000 */
[-C--:B0-----:R-:W-:Y:S01]  /*15e50*/  FMUL.FTZ R82, R14, R39.reuse ;  /* 0x000000270e527220 */ /* 0x081fe20000410000 */
[----:B------:R-:W-:-:S03]  /*15e60*/  FMUL.FTZ R20, R20, R39 ;  /* 0x0000002714147220 */ /* 0x000fc60000410000 */
[----:B------:R-:W0:Y:S01]  /*15e70*/  SHFL.BFLY PT, R83, R21, 0x2, 0x1f ;  /* 0x0c401f0015537f89 */ /* 0x000e2200000e0000 */
[----:B------:R-:W-:Y:S02]  /*15e80*/  FSEL R82, R82, RZ, P2 ;  /* 0x000000ff52527208 */ /* 0x000fe40001000000 */
[----:B------:R-:W-:Y:S03]  /*15e90*/  MUFU.EX2 R20, R20 ;  /* 0x0000001400147308 */ /* 0x000fe60000000800 */
[-CC-:B------:R-:W-:Y:S01]  /*15ea0*/  FFMA.FTZ R5, R5, R39.reuse, -R82.reuse ;  /* 0x0000002705057223 */ /* 0x180fe20000010852 */
[-CC-:B------:R-:W-:Y:S01]  /*15eb0*/  FFMA.FTZ R9, R9, R39.reuse, -R82.reuse ;  /* 0x0000002709097223 */ /* 0x180fe20000010852 */
[-CC-:B------:R-:W-:Y:S01]  /*15ec0*/  FFMA.FTZ R25, R25, R39.reuse, -R82.reuse ;  /* 0x0000002719197223 */ /* 0x180fe20000010852 */
        /* <DEDUP_REMOVED lines=9> */
[-CC-:B------:R-:W-:Y:S01]  /*15f60*/  FFMA.FTZ R42, R42, R39.reuse, -R82.reuse ;  /* 0x000000272a2a7223 */ /* 0x180fe20000010852 */
[----:B------:R-:W3:Y:S01]  /*15f70*/  MUFU.EX2 R9, R9 ;  /* 0x0000000900097308 */ /* 0x000ee20000000800 */
[-CC-:B------:R-:W-:Y:S01]  /*15f80*/  FFMA.FTZ R45, R45, R39.reuse, -R82.reuse ;  /* 0x000000272d2d7223 */ /* 0x180fe20000010852 */
[-CC-:B------:R-:W-:Y:S01]  /*15f90*/  FFMA.FTZ R46, R46, R39.reuse, -R82.reuse ;  /* 0x000000272e2e7223 */ /* 0x180fe20000010852 */
[-CC-:B------:R-:W-:Y:S01]  /*15fa0*/  FFMA.FTZ R49, R49, R39.reuse, -R82.reuse ;  /* 0x0000002731317223 */ /* 0x180fe20000010852 */
[--C-:B------:R-:W-:Y:S01]  /*15fb0*/  FFMA.FTZ R50, R50, R39, -R82.reuse ;  /* 0x0000002732327223 */ /* 0x100fe20000010852 */
[----:B0-----:R-:W-:Y:S01]  /*15fc0*/  FMNMX.FTZ R5, R21, R83, !PT ;  /* 0x0000005315057209 */ /* 0x001fe20007810000 */
[-CC-:B------:R-:W-:Y:S01]  /*15fd0*/  FFMA.FTZ R53, R53, R39.reuse, -R82.reuse ;  /* 0x0000002735357223 */ /* 0x180fe20000010852 */
[-C--:B------:R-:W-:Y:S01]  /*15fe0*/  FFMA.FTZ R54, R54, R39.reuse, -R82 ;  /* 0x0000002736367223 */ /* 0x080fe20000010852 */
[----:B------:R-:W-:Y:S01]  /*15ff0*/  MUFU.EX2 R25, R25 ;  /* 0x0000001900197308 */ /* 0x000fe20000000800 */
[----:B-1----:R-:W-:Y:S01]  /*16000*/  FFMA.FTZ R4, R20, R4, R148 ;  /* 0x0000000414047223 */ /* 0x002fe20000010094 */
[----:B------:R-:W0:Y:S01]  /*16010*/  SHFL.BFLY PT, R21, R5, 0x1, 0x1f ;  /* 0x0c201f0005157f89 */ /* 0x000e2200000e0000 */
[-CC-:B------:R-:W-:Y:S01]  /*16020*/  FFMA.FTZ R57, R57, R39.reuse, -R82.reuse ;  /* 0x0000002739397223 */ /* 0x180fe20000010852 */
[-CC-:B------:R-:W-:Y:S01]  /*16030*/  FFMA.FTZ R58, R58, R39.reuse, -R82.reuse ;  /* 0x000000273a3a7223 */ /* 0x180fe20000010852 */
[-CC-:B------:R-:W-:Y:S01]  /*16040*/  FFMA.FTZ R61, R61, R39.reuse, -R82.reuse ;  /* 0x000000273d3d7223 */ /* 0x180fe20000010852 */
[-CC-:B------:R-:W-:Y:S01]  /*16050*/  FFMA.FTZ R62, R62, R39.reuse, -R82.reuse ;  /* 0x000000273e3e7223 */ /* 0x180fe20000010852 */
[-C--:B------:R-:W-:Y:S01]  /*16060*/  FFMA.FTZ R65, R65, R39.reuse, -R82 ;  /* 0x0000002741417223 */ /* 0x080fe20000010852 */
[----:B------:R-:W1:Y:S01]  /*16070*/  MUFU.EX2 R26, R26 ;  /* 0x0000001a001a7308 */ /* 0x000e620000000800 */
[C---:B---3--:R-:W-:Y:S01]  /*16080*/  FADD.FTZ R4, R9.reuse, R4 ;  /* 0x0000000409047221 */ /* 0x048fe20000010000 */
[----:B------:R-:W-:Y:S01]  /*16090*/  F2FP.BF16.F32.PACK_AB R148, R9, R148 ;  /* 0x000000940994723e */ /* 0x000fe200000010ff */
        /* <DEDUP_REMOVED lines=9> */
[----:B------:R-:W-:Y:S01]  /*16130*/  FFMA.FTZ R82, R85, R39, -R82 ;  /* 0x0000002755527223 */ /* 0x000fe20000010852 */
[-C--:B------:R-:W-:Y:S01]  /*16140*/  FMUL.FTZ R88, R88, R20.reuse ;  /* 0x0000001458587220 */ /* 0x080fe20000410000 */
[-C--:B------:R-:W-:Y:S01]  /*16150*/  FMUL.FTZ R89, R89, R20.reuse ;  /* 0x0000001459597220 */ /* 0x080fe20000410000 */
[-C--:B------:R-:W-:Y:S01]  /*16160*/  FMUL.FTZ R92, R92, R20.reuse ;  /* 0x000000145c5c7220 */ /* 0x080fe20000410000 */
[----:B------:R-:W4:Y:S01]  /*16170*/  MUFU.EX2 R30, R30 ;  /* 0x0000001e001e7308 */ /* 0x000f220000000800 */
[----:B-1----:R-:W-:Y:S01]  /*16180*/  F2FP.BF16.F32.PACK_AB R150, R26, R25 ;  /* 0x000000191a96723e */ /* 0x002fe200000010ff */
[-C--:B------:R-:W-:Y:S01]  /*16190*/  FMUL.FTZ R93, R93, R20.reuse ;  /* 0x000000145d5d7220 */ /* 0x080fe20000410000 */
[----:B0-----:R-:W-:Y:S01]  /*161a0*/  FMNMX.FTZ R5, R5, R21, !PT ;  /* 0x0000001505057209 */ /* 0x001fe20007810000 */
[-C--:B------:R-:W-:Y:S01]  /*161b0*/  FMUL.FTZ R96, R96, R20.reuse ;  /* 0x0000001460607220 */ /* 0x080fe20000410000 */
[-C--:B------:R-:W-:Y:S01]  /*161c0*/  FMUL.FTZ R97, R97, R20.reuse ;  /* 0x0000001461617220 */ /* 0x080fe20000410000 */
[-C--:B------:R-:W-:Y:S01]  /*161d0*/  FMUL.FTZ R100, R100, R20.reuse ;  /* 0x0000001464647220 */ /* 0x080fe20000410000 */
[C---:B------:R-:W-:Y:S01]  /*161e0*/  FSETP.NEU.FTZ.AND P2, PT, R5.reuse, -INF , PT ;  /* 0xff8000000500780b */ /* 0x040fe20003f5d000 */
[-C--:B------:R-:W-:Y:S01]  /*161f0*/  FMUL.FTZ R86, R5, R39.reuse ;  /* 0x0000002705567220 */ /* 0x080fe20000410000 */
[----:B------:R-:W0:Y:S01]  /*16200*/  MUFU.EX2 R33, R33 ;  /* 0x0000002100217308 */ /* 0x000e220000000800 */
[-C--:B------:R-:W-:Y:S01]  /*16210*/  FMUL.FTZ R101, R101, R20.reuse ;  /* 0x0000001465657220 */ /* 0x080fe20000410000 */
[-C--:B------:R-:W-:Y:S01]  /*16220*/  FMUL.FTZ R104, R104, R20.reuse ;  /* 0x0000001468687220 */ /* 0x080fe20000410000 */
[-C--:B------:R-:W-:Y:S01]  /*16230*/  FMUL.FTZ R105, R105, R20.reuse ;  /* 0x0000001469697220 */ /* 0x080fe20000410000 */
[----:B------:R-:W-:Y:S01]  /*16240*/  FSEL R86, R86, RZ, P2 ;  /* 0x000000ff56567208 */ /* 0x000fe20001000000 */
[-C--:B------:R-:W-:Y:S01]  /*16250*/  FMUL.FTZ R108, R108, R20.reuse ;  /* 0x000000146c6c7220 */ /* 0x080fe20000410000 */
[-C--:B------:R-:W-:Y:S01]  /*16260*/  FMUL.FTZ R109, R109, R20.reuse ;  /* 0x000000146d6d7220 */ /* 0x080fe20000410000 */
[-C--:B------:R-:W-:Y:S01]  /*16270*/  FMUL.FTZ R112, R112, R20.reuse ;  /* 0x0000001470707220 */ /* 0x080fe20000410000 */
[----:B------:R-:W1:Y:S01]  /*16280*/  MUFU.EX2 R34, R34 ;  /* 0x0000002200227308 */ /* 0x000e620000000800 */
[-C--:B------:R-:W-:Y:S01]  /*16290*/  FFMA.FTZ R147, R35, R39.reuse, -R86 ;  /* 0x0000002723937223 */ /* 0x080fe20000010856 */
[----:B------:R-:W-:Y:S01]  /*162a0*/  FADD.FTZ R35, R25, R4 ;  /* 0x0000000419237221 */ /* 0x000fe20000010000 */
[-CC-:B------:R-:W-:Y:S01]  /*162b0*/  FFMA.FTZ R149, R13, R39.reuse, -R86.reuse ;  /* 0x000000270d957223 */ /* 0x180fe20000010856 */
[-CC-:B------:R-:W-:Y:S01]  /*162c0*/  FFMA.FTZ R13, R24, R39.reuse, -R86.reuse ;  /* 0x00000027180d7223 */ /* 0x180fe20000010856 */
[-CC-:B------:R-:W-:Y:S01]  /*162d0*/  FFMA.FTZ R24, R32, R39.reuse, -R86.reuse ;  /* 0x0000002720187223 */ /* 0x180fe20000010856 */
[-CC-:B------:R-:W-:Y:S01]  /*162e0*/  FFMA.FTZ R32, R8, R39.reuse, -R86.reuse ;  /* 0x0000002708207223 */ /* 0x180fe20000010856 */
[----:B------:R-:W-:Y:S01]  /*162f0*/  FADD.FTZ R4, R26, R35 ;  /* 0x000000231a047221 */ /* 0x000fe20000010000 */
[----:B------:R-:W-:Y:S01]  /*16300*/  FSEL R8, R5, RZ, P2 ;  /* 0x000000ff05087208 */ /* 0x000fe20001000000 */
[----:B------:R-:W5:Y:S01]  /*16310*/  MUFU.EX2 R37, R37 ;  /* 0x0000002500257308 */ /* 0x000f620000000800 */
[-C--:B------:R-:W-:Y:S01]  /*16320*/  FFMA.FTZ R151, R27, R39.reuse, -R86 ;  /* 0x000000271b977223 */ /* 0x080fe20000010856 */
[----:B---3--:R-:W-:Y:S01]  /*16330*/  FADD.FTZ R9, R29, R4 ;  /* 0x000000041d097221 */ /* 0x008fe20000010000 */
[-CC-:B------:R-:W-:Y:S01]  /*16340*/  FFMA.FTZ R21, R28, R39.reuse, -R86.reuse ;  /* 0x000000271c157223 */ /* 0x180fe20000010856 */
[----:B------:R-:W-:Y:S01]  /*16350*/  FADD.FTZ R8, -R8, R15 ;  /* 0x0000000f08087221 */ /* 0x000fe20000010100 */
[-CC-:B------:R-:W-:Y:S01]  /*16360*/  FFMA.FTZ R145, R31, R39.reuse, -R86.reuse ;  /* 0x000000271f917223 */ /* 0x180fe20000010856 */
[----:B----4-:R-:W-:Y:S01]  /*16370*/  FADD.FTZ R4, R30, R9 ;  /* 0x000000091e047221 */ /* 0x010fe20000010000 */
[-C--:B------:R-:W-:Y:S01]  /*16380*/  FFMA.FTZ R27, R36, R39.reuse, -R86 ;  /* 0x00000027241b7223 */ /* 0x080fe20000010856 */
[----:B------:R-:W3:Y:S01]  /*16390*/  MUFU.EX2 R38, R38 ;  /* 0x0000002600267308 */ /* 0x000ee20000000800 */
[-C--:B------:R-:W-:Y:S01]  /*163a0*/  FMUL.FTZ R8, R8, R39.reuse ;  /* 0x0000002708087220 */ /* 0x080fe20000410000 */
[----:B0-----:R-:W-:Y:S01]  /*163b0*/  FADD.FTZ R9, R33, R4 ;  /* 0x0000000421097221 */ /* 0x001fe20000010000 */
[-CC-:B------:R-:W-:Y:S01]  /*163c0*/  FFMA.FTZ R141, R12, R39.reuse, -R86.reuse ;  /* 0x000000270c8d7223 */ /* 0x180fe20000010856 */
[-CC-:B------:R-:W-:Y:S01]  /*163d0*/  FFMA.FTZ R12, R40, R39.reuse, -R86.reuse ;  /* 0x00000027280c7223 */ /* 0x180fe20000010856 */
[-CC-:B------:R-:W-:Y:S01]  /*163e0*/  FFMA.FTZ R143, R43, R39.reuse, -R86.reuse ;  /* 0x000000272b8f7223 */ /* 0x180fe20000010856 */
[----:B-1----:R-:W-:Y:S01]  /*163f0*/  FADD.FTZ R4, R34, R9 ;  /* 0x0000000922047221 */ /* 0x002fe20000010000 */
[-CC-:B------:R-:W-:Y:S01]  /*16400*/  FFMA.FTZ R28, R44, R39.reuse, -R86.reuse ;  /* 0x000000272c1c7223 */ /* 0x180fe20000010856 */
[----:B------:R-:W0:Y:S01]  /*16410*/  MUFU.EX2 R41, R41 ;  /* 0x0000002900297308 */ /* 0x000e220000000800 */
[-C--:B------:R-:W-:Y:S01]  /*16420*/  FFMA.FTZ R137, R47, R39.reuse, -R86 ;  /* 0x000000272f897223 */ /* 0x080fe20000010856 */
[----:B-----5:R-:W-:Y:S01]  /*16430*/  FADD.FTZ R9, R37, R4 ;  /* 0x0000000425097221 */ /* 0x020fe20000010000 */
[-CC-:B------:R-:W-:Y:S01]  /*16440*/  FFMA.FTZ R31, R48, R39.reuse, -R86.reuse ;  /* 0x00000027301f7223 */ /* 0x180fe20000010856 */
[-CC-:B------:R-:W-:Y:S01]  /*16450*/  FFMA.FTZ R51, R51, R39.reuse, -R86.reuse ;  /* 0x0000002733337223 */ /* 0x180fe20000010856 */
[-CC-:B------:R-:W-:Y:S01]  /*16460*/  FFMA.FTZ R52, R52, R39.reuse, -R86.reuse ;  /* 0x0000002734347223 */ /* 0x180fe20000010856 */
[-CC-:B------:R-:W-:Y:S01]  /*16470*/  FFMA.FTZ R55, R55, R39.reuse, -R86.reuse ;  /* 0x0000002737377223 */ /* 0x180fe20000010856 */
[-CC-:B------:R-:W-:Y:S01]  /*16480*/  FFMA.FTZ R56, R56, R39.reuse, -R86.reuse ;  /* 0x0000002738387223 */ /* 0x180fe20000010856 */
        /* <DEDUP_REMOVED lines=11> */
[-CC-:B------:R-:W-:Y:S01]  /*16540*/  FFMA.FTZ R72, R72, R39.reuse, -R86.reuse ;  /* 0x0000002748487223 */ /* 0x180fe20000010856 */
[-CC-:B------:R-:W-:Y:S01]  /*16550*/  FFMA.FTZ R75, R75, R39.reuse, -R86.reuse ;  /* 0x000000274b4b7223 */ /* 0x180fe20000010856 */
[-CC-:B------:R-:W-:Y:S01]  /*16560*/  FFMA.FTZ R78, R78, R39.reuse, -R86.reuse ;  /* 0x000000274e4e7223 */ /* 0x180fe20000010856 */
[-CC-:B------:R-:W-:Y:S01]  /*16570*/  FFMA.FTZ R79, R79, R39.reuse, -R86.reuse ;  /* 0x000000274f4f7223 */ /* 0x180fe20000010856 */
[-CC-:B------:R-:W-:Y:S01]  /*16580*/  FFMA.FTZ R81, R81, R39.reuse, -R86.reuse ;  /* 0x0000002751517223 */ /* 0x180fe20000010856 */
[----:B------:R-:W0:Y:S01]  /*16590*/  MUFU.EX2 R8, R8 ;  /* 0x0000000800087308 */ /* 0x000e220000000800 */
[----:B-1----:R-:W-:Y:S01]  /*165a0*/  FADD.FTZ R26, R42, R9 ;  /* 0x000000092a1a7221 */ /* 0x002fe20000010000 */
[----:B------:R-:W-:Y:S01]  /*165b0*/  FFMA.FTZ R80, R80, R39, -R86 ;  /* 0x0000002750507223 */ /* 0x000fe20000010856 */
[----:B--2---:R-:W-:Y:S01]  /*165c0*/  ISETP.GT.AND P2, PT, R0, R87, PT ;  /* 0x000000570000720c */ /* 0x004fe20003f44270 */
[-C--:B------:R-:W-:Y:S01]  /*165d0*/  FMUL.FTZ R113, R113, R20.reuse ;  /* 0x0000001471717220 */ /* 0x080fe20000410000 */
[-C--:B------:R-:W-:Y:S01]  /*165e0*/  FMUL.FTZ R116, R116, R20.reuse ;  /* 0x0000001474747220 */ /* 0x080fe20000410000 */
[----:B------:R-:W-:Y:S01]  /*165f0*/  FMUL.FTZ R117, R117, R20 ;  /* 0x0000001475757220 */ /* 0x000fe20000410000 */
[----:B------:R-:W-:Y:S01]  /*16600*/  F2FP.BF16.F32.PACK_AB R144, R30, R29 ;  /* 0x0000001d1e90723e */ /* 0x000fe200000010ff */
[----:B------:R-:W1:Y:S01]  /*16610*/  MUFU.EX2 R45, R45 ;  /* 0x0000002d002d7308 */ /* 0x000e620000000800 */
[----:B------:R-:W-:Y:S01]  /*16620*/  F2FP.BF16.F32.PACK_AB R146, R34, R33 ;  /* 0x000000212292723e */ /* 0x000fe200000010ff */
[----:B------:R-:W-:Y:S01]  /*16630*/  VIADD R0, R0, 0xffffffff ;  /* 0xffffffff00007836 */ /* 0x000fe20000000000 */
[----:B------:R-:W-:Y:S01]  /*16640*/  F2FP.BF16.F32.PACK_AB R140, R38, R37 ;  /* 0x00000025268c723e */ /* 0x000fe200000010ff */
[----:B------:R-:W-:Y:S01]  /*16650*/  IMAD.MOV.U32 R20, RZ, RZ, R14 ;  /* 0x000000ffff147224 */ /* 0x000fe200078e000e */
[----:B------:R-:W-:Y:S01]  /*16660*/  F2FP.BF16.F32.PACK_AB R142, R42, R41 ;  /* 0x000000292a8e723e */ /* 0x000fe200000010ff */
[----:B------:R-:W-:-:S02]  /*16670*/  IMAD.MOV.U32 R15, RZ, RZ, R5 ;  /* 0x000000ffff0f7224 */ /* 0x000fc400078e0005 */
[----:B------:R-:W2:Y:S01]  /*16680*/  MUFU.EX2 R13, R13 ;  /* 0x0000000d000d7308 */ /* 0x000ea20000000800 */
[----:B0-----:R-:W-:Y:S01]  /*16690*/  FFMA.FTZ R4, R8, R3, R149 ;  /* 0x0000000308047223 */ /* 0x001fe20000010095 */
        /* <DEDUP_REMOVED lines=19> */
[----:B------:R-:W-:Y:S01]  /*167d0*/  FMUL.FTZ R119, R119, R8 ;  /* 0x0000000877777220 */ /* 0x000fe20000410000 */
[----:B------:R-:W-:Y:S01]  /*167e0*/  F2FP.BF16.F32.PACK_AB R149, R13, R149 ;  /* 0x000000950d95723e */ /* 0x000fe200000010ff */
[----:B------:R-:W-:Y:S01]  /*167f0*/  IMAD.MOV.U32 R8, RZ, RZ, R154 ;  /* 0x000000ffff087224 */ /* 0x000fe200078e009a */
        /* <DEDUP_REMOVED lines=9> */
[----:B------:R-:W-:Y:S01]  /*16890*/  F2FP.BF16.F32.PACK_AB R151, R21, R151 ;  /* 0x000000971597723e */ /* 0x000fe200000010ff */
[----:B------:R-:W-:-:S05]  /*168a0*/  IMAD.MOV.U32 R21, RZ, RZ, R16 ;  /* 0x000000ffff157224 */ /* 0x000fca00078e0010 */
        /* <DEDUP_REMOVED lines=108> */
[----:B------:R-:W-:Y:S02]  /*16f70*/  F2FP.BF16.F32.PACK_AB R122, R82, R84 ;  /* 0x00000054527a723e */ /* 0x000fe400000010ff */
[C---:B0-----:R-:W-:Y:S01]  /*16f80*/  FADD.FTZ R3, R80.reuse, R12 ;  /* 0x0000000c50037221 */ /* 0x041fe20000010000 */
[----:B------:R-:W-:Y:S01]  /*16f90*/  F2FP.BF16.F32.PACK_AB R123, R80, R81 ;  /* 0x00000051507b723e */ /* 0x000fe200000010ff */
[----:B------:R-:W-:Y:S06]  /*16fa0*/  @P2 BRA `(.L_x_13650) ;  /* 0xffffffc800282947 */ /* 0x000fec000383ffff */
.L_x_13632:
[----:B------:R-:W-:Y:S05]  /*16fb0*/  WARPSYNC.ALL ;  /* 0x0000000000007948 */ /* 0x000fea0003800000 */
[----:B------:R-:W-:Y:S06]  /*16fc0*/  BAR.ARV 0x8, 0x200 ;  /* 0x0208000000007b1d */ /* 0x000fec0000002000 */
[----:B------:R-:W-:Y:S05]  /*16fd0*/  @!P0 BRA `(.L_x_13651) ;  /* 0x0000000000048947 */ /* 0x000fea0003800000 */
[----:B------:R-:W-:Y:S01]  /*16fe0*/  BPT.TRAP 0x1 ;  /* 0x000000040000795c */ /* 0x000fe20000300000 */
.L_x_13651:
[----:B------:R-:W-:Y:S01]  /*16ff0*/  IMAD R11, R16, 0x8, R2 ;  /* 0x00000008100b7824 */ /* 0x000fe200078e0202 */
[----:B------:R-:W-:-:S04]  /*17000*/  SHF.L.U32 R0, R154, 0x1f, RZ ;  /* 0x0000001f9a007819 */ /* 0x000fc800000006ff */
[----:B------:R0:W1:Y:S01]  /*17010*/  SYNCS.PHASECHK.TRANS64.TRYWAIT P2, [R11+URZ+0x16850], R0 ;  /* 0x016850000b0075a7 */ /* 0x000062000804017f */
[----:B------:R-:W-:Y:S05]  /*17020*/  @!P0 BRA `(.L_x_13652) ;  /* 0x0000000000048947 */ /* 0x000fea0003800000 */
[----:B------:R-:W-:Y:S01]  /*17030*/  BPT.TRAP 0x1 ;  /* 0x000000040000795c */ /* 0x000fe20000300000 */
.L_x_13652:
[----:B------:R-:W-:-:S05]  /*17040*/  VIADD R2, R2, 0x400 ;  /* 0x0000040002027836 */ /* 0x000fca0000000000 */
[----:B------:R-:W-:-:S04]  /*17050*/  SHF.R.U32.HI R2, RZ, 0x4, R2 ;  /* 0x00000004ff027819 */ /* 0x000fc80000011602 */
[----:B------:R-:W-:Y:S01]  /*17060*/  LOP3.LUT R7, R2, 0x3fff, RZ, 0xc0, !PT ;  /* 0x00003fff02077812 */ /* 0x000fe200078ec0ff */
[----:B-1----:R-:W-:Y:S06]  /*17070*/  @P2 BRA `(.L_x_13653) ;  /* 0x0000000000082947 */ /* 0x002fec0003800000 */
[----:B------:R-:W1:Y:S02]  /*17080*/  SYNCS.PHASECHK.TRANS64.TRYWAIT P0, [R11+URZ+0x16850], R0 ;  /* 0x016850000b0075a7 */ /* 0x000e64000800017f */
[----:B-1----:R-:W-:Y:S05]  /*17090*/  @!P0 BRA `(.L_x_13654) ;  /* 0x000000b400648947 */ /* 0x002fea0003800000 */
.L_x_13653:
[----:B------:R-:W-:Y:S01]  /*170a0*/  IMAD R6, R16, 0x400, R7 ;  /* 0x0000040010067824 */ /* 0x000fe200078e0207 */
[----:B------:R-:W2:Y:S01]  /*170b0*/  LDL.LU R13, [R1+0x70] ;  /* 0x00007000010d7983 */ /* 0x000ea20000300800 */
[----:B------:R-:W-:Y:S01]  /*170c0*/  IMAD.MOV.U32 R7, RZ, RZ, 0x40000040 ;  /* 0x40000040ff077424 */ /* 0x000fe200078e00ff */
[----:B------:R-:W-:Y:S05]  /*170d0*/  WARPSYNC.ALL ;  /* 0x0000000000007948 */ /* 0x000fea0003800000 */
[C---:B------:R-:W-:Y:S01]  /*170e0*/  R2UR UR6, R6.reuse ;  /* 0x00000000060672ca */ /* 0x040fe200000e0000 */
[----:B------:R-:W-:Y:S01]  /*170f0*/  WARPGROUP.ARRIVE ;  /* 0x00000000000079c5 */ /* 0x000fe20000000000 */
[----:B------:R-:W-:Y:S01]  /*17100*/  R2UR UR7, R7 ;  /* 0x00000000070772ca */ /* 0x000fe200000e0000 */
[----:B------:R-:W-:Y:S01]  /*17110*/  VIADD R8, R6, 0x80 ;  /* 0x0000008006087836 */ /* 0x000fe20000000000 */
[----:B01----:R-:W0:Y:S01]  /*17120*/  SHFL.BFLY PT, R0, R3, 0x2, 0x1f ;  /* 0x0c401f0003007f89 */ /* 0x003e2200000e0000 */
[----:B------:R-:W-:-:S02]  /*17130*/  IMAD.MOV.U32 R9, RZ, RZ, 0x40000040 ;  /* 0x40000040ff097424 */ /* 0x000fc400078e00ff */
[----:B------:R-:W-:Y:S02]  /*17140*/  IMAD.MOV.U32 R7, RZ, RZ, 0x40000040 ;  /* 0x40000040ff077424 */ /* 0x000fe400078e00ff */
[----:B------:R-:W-:-:S05]  /*17150*/  VIADD R16, R16, 0x1 ;  /* 0x0000000110107836 */ /* 0x000fca0000000000 */
[----:B------:R-:W-:Y:S01]  /*17160*/  ISETP.NE.AND P2, PT, R16, 0x2, PT ;  /* 0x000000021000780c */ /* 0x000fe20003f45270 */
[----:B------:R-:W-:Y:S01]  /*17170*/  HGMMA.64x64x16.F32.BF16 R88, R148, gdesc[UR4].tnspB, R88, gsb0 ;  /* 0x40e0000494587df0 */ /* 0x000fe20008001858 */
        /* <DEDUP_REMOVED lines=11> */
[----:B------:R-:W-:Y:S01]  /*17230*/  HGMMA.64x64x16.F32.BF16 R88, R144, gdesc[UR4].tnspB, R88, gsb0 ;  /* 0x40e0000490587df0 */ /* 0x000fe20008001858 */
[----:B------:R-:W-:Y:S01]  /*17240*/  R2UR UR6, R8 ;  /* 0x00000000080672ca */ /* 0x000fe200000e0000 */
[----:B------:R-:W-:Y:S01]  /*17250*/  VIADD R8, R6, 0x180 ;  /* 0x0000018006087836 */ /* 0x000fe20000000000 */
[----:B------:R-:W-:Y:S01]  /*17260*/  R2UR UR7, R9 ;  /* 0x00000000090772ca */ /* 0x000fe200000e0000 */
[----:B------:R-:W-:Y:S01]  /*17270*/  IMAD.MOV.U32 R9, RZ, RZ, 0x40000040 ;  /* 0x40000040ff097424 */ /* 0x000fe200078e00ff */
[----:B------:R-:W-:Y:S02]  /*17280*/  WARPGROUP.DEPBAR.LE gsb0, 0x0 ;  /* 0x00008000000079c5 */ /* 0x000fe40000010000 */
[----:B------:R-:W-:-:S09]  /*17290*/  WARPGROUP.ARRIVE ;  /* 0x00000000000079c5 */ /* 0x000fd20000000000 */
        /* <DEDUP_REMOVED lines=16> */
[----:B------:R-:W-:Y:S01]  /*173a0*/  HGMMA.64x64x16.F32.BF16 R88, R132, gdesc[UR4].tnspB, R88, gsb0 ;  /* 0x40e0000484587df0 */ /* 0x000fe20008001858 */
[----:B------:R-:W-:Y:S01]  /*173b0*/  R2UR UR6, R8 ;  /* 0x00000000080672ca */ /* 0x000fe200000e0000 */
[C---:B------:R-:W-:Y:S01]  /*173c0*/  VIADD R8, R6.reuse, 0x300 ;  /* 0x0000030006087836 */ /* 0x040fe20000000000 */
[----:B------:R-:W-:Y:S01]  /*173d0*/  R2UR UR7, R9 ;  /* 0x00000000090772ca */ /* 0x000fe200000e0000 */
[----:B------:R-:W-:Y:S02]  /*173e0*/  IMAD.MOV.U32 R9, RZ, RZ, 0x40000040 ;  /* 0x40000040ff097424 */ /* 0x000fe400078e00ff */
[----:B------:R-:W-:Y:S01]  /*173f0*/  VIADD R6, R6, 0x380 ;  /* 0x0000038006067836 */ /* 0x000fe20000000000 */
[----:B------:R-:W-:Y:S02]  /*17400*/  WARPGROUP.DEPBAR.LE gsb0, 0x0 ;  /* 0x00008000000079c5 */ /* 0x000fe40000010000 */
[----:B------:R-:W-:-:S07]  /*17410*/  WARPGROUP.ARRIVE ;  /* 0x00000000000079c5 */ /* 0x000fce0000000000 */
[----:B------:R-:W-:Y:S01]  /*17420*/  HGMMA.64x64x16.F32.BF16 R88, R128, gdesc[UR4].tnspB, R88, gsb0 ;  /* 0x40e0000480587df0 */ /* 0x000fe20008001858 */
[----:B------:R-:W-:Y:S02]  /*17430*/  R2UR UR6, R8 ;  /* 0x00000000080672ca */ /* 0x000fe400000e0000 */
[----:B------:R-:W-:Y:S02]  /*17440*/  R2UR UR7, R9 ;  /* 0x00000000090772ca */ /* 0x000fe400000e0000 */
[----:B------:R-:W0:Y:S02]  /*17450*/  SHFL.BFLY PT, R9, R4, 0x2, 0x1f ;  /* 0x0c401f0004097f89 */ /* 0x000e2400000e0000 */
[----:B0-----:R-:W-:Y:S01]  /*17460*/  FADD.FTZ R9, R9, R4 ;  /* 0x0000000409097221 */ /* 0x001fe20000010000 */
[----:B------:R-:W-:-:S04]  /*17470*/  IMAD.MOV.U32 R4, RZ, RZ, RZ ;  /* 0x000000ffff047224 */ /* 0x000fc800078e00ff */
[----:B------:R-:W0:Y:S02]  /*17480*/  SHFL.BFLY PT, R0, R9, 0x1, 0x1f ;  /* 0x0c201f0009007f89 */ /* 0x000e2400000e0000 */
[----:B0-----:R-:W-:Y:S01]  /*17490*/  FADD.FTZ R10, R9, R0 ;  /* 0x00000000090a7221 */ /* 0x001fe20000010000 */
[----:B------:R-:W-:Y:S02]  /*174a0*/  @!P1 VIADD R9, R11, 0x16860 ;  /* 0x000168600b099836 */ /* 0x000fe40000000000 */
[----:B------:R-:W-:Y:S02]  /*174b0*/  IMAD.MOV.U32 R0, RZ, RZ, -0x800000 ;  /* 0xff800000ff007424 */ /* 0x000fe400078e00ff */
[----:B------:R-:W-:Y:S02]  /*174c0*/  FSETP.NE.FTZ.AND P0, PT, R10, RZ, PT ;  /* 0x000000ff0a00720b */ /* 0x000fe40003f15000 */
[----:B------:R-:W-:-:S11]  /*174d0*/  @!P1 PRMT R9, RZ, 0x654, R9 ;  /* 0x00000654ff099816 */ /* 0x000fd60000000009 */
[----:B------:R-:W-:Y:S01]  /*174e0*/  @P0 MUFU.RCP R4, R10 ;  /* 0x0000000a00040308 */ /* 0x000fe20000001000 */
[----:B------:R-:W-:Y:S02]  /*174f0*/  WARPGROUP.DEPBAR.LE gsb0, 0x0 ;  /* 0x00008000000079c5 */ /* 0x000fe40000010000 */
[----:B------:R-:W-:-:S06]  /*17500*/  WARPGROUP.ARRIVE ;  /* 0x00000000000079c5 */ /* 0x000fcc0000000000 */
[----:B------:R-:W-:Y:S01]  /*17510*/  HGMMA.64x64x16.F32.BF16 R88, R124, gdesc[UR4].tnspB, R88, gsb0 ;  /* 0x40e000047c587df0 */ /* 0x000fe20008001858 */
[----:B------:R-:W-:Y:S02]  /*17520*/  R2UR UR6, R6 ;  /* 0x00000000060672ca */ /* 0x000fe400000e0000 */
[----:B------:R-:W-:Y:S01]  /*17530*/  R2UR UR7, R7 ;  /* 0x00000000070772ca */ /* 0x000fe200000e0000 */
[----:B------:R-:W0:Y:S01]  /*17540*/  @P0 MUFU.LG2 R6, R10 ;  /* 0x0000000a00060308 */ /* 0x000e220000000c00 */
[----:B------:R-:W1:Y:S01]  /*17550*/  SHFL.BFLY PT, R7, R2, 0x1, 0x1f ;  /* 0x0c201f0002077f89 */ /* 0x000e6200000e0000 */
[----:B0-----:R-:W-:Y:S01]  /*17560*/  @P0 FMUL.FTZ R6, R6, 0.69314718246459960938 ;  /* 0x3f31721806060820 */ /* 0x001fe20000410000 */
[----:B-1----:R-:W-:Y:S01]  /*17570*/  FADD.FTZ R12, R2, R7 ;  /* 0x00000007020c7221 */ /* 0x002fe20000010000 */
[----:B------:R-:W-:Y:S02]  /*17580*/  IMAD.MOV.U32 R2, RZ, RZ, RZ ;  /* 0x000000ffff027224 */ /* 0x000fe400078e00ff */
[----:B------:R-:W-:-:S02]  /*17590*/  @P0 FMUL.FTZ R7, R39, 0.69314718246459960938 ;  /* 0x3f31721827070820 */ /* 0x000fc40000410000 */
[----:B------:R-:W-:Y:S02]  /*175a0*/  FSETP.NE.FTZ.AND P3, PT, R12, RZ, PT ;  /* 0x000000ff0c00720b */ /* 0x000fe40003f75000 */
[----:B------:R-:W-:Y:S01]  /*175b0*/  @P0 FFMA.FTZ R0, R7, R14, R6 ;  /* 0x0000000e07000223 */ /* 0x000fe20000010006 */
[----:B------:R-:W-:-:S10]  /*175c0*/  PLOP3.LUT P0, PT, PT, PT, PT, 0x8, 0x0 ;  /* 0x000000000000781c */ /* 0x000fd40003f0e170 */
[----:B------:R-:W0:Y:S01]  /*175d0*/  @P3 MUFU.LG2 R8, R12 ;  /* 0x0000000c00083308 */ /* 0x000e220000000c00 */
[----:B------:R-:W-:-:S07]  /*175e0*/  @P3 FMUL.FTZ R39, R39, 0.69314718246459960938 ;  /* 0x3f31721827273820 */ /* 0x000fce0000410000 */
[----:B------:R-:W1:Y:S01]  /*175f0*/  @P3 MUFU.RCP R2, R12 ;  /* 0x0000000c00023308 */ /* 0x000e620000001000 */
[----:B0-----:R-:W-:-:S04]  /*17600*/  @P3 FMUL.FTZ R8, R8, 0.69314718246459960938 ;  /* 0x3f31721808083820 */ /* 0x001fc80000410000 */
[----:B------:R-:W-:Y:S01]  /*17610*/  @P3 FFMA.FTZ R3, R39, R5, R8 ;  /* 0x0000000527033223 */ /* 0x000fe20000010008 */
[----:B------:R-:W-:Y:S02]  /*17620*/  WARPGROUP.DEPBAR.LE gsb0, 0x0 ;  /* 0x00008000000079c5 */ /* 0x000fe40000010000 */
[----:B------:R-:W-:-:S06]  /*17630*/  WARPGROUP.ARRIVE ;  /* 0x00000000000079c5 */ /* 0x000fcc0000000000 */
[----:B------:R-:W-:Y:S03]  /*17640*/  HGMMA.64x64x16.F32.BF16 R88, R120, gdesc[UR4].tnspB, R88, gsb0 ;  /* 0x40e0000478587df0 */ /* 0x000fe60008001858 */
        /* <DEDUP_REMOVED lines=34> */
.L_x_13547:
[----:B------:R-:W0:Y:S01]  /*17870*/  S2R R2, SR_TID.X ;  /* 0x0000000000027919 */ /* 0x000e220000002100 */
[----:B------:R-:W-:Y:S05]  /*17880*/  WARPSYNC.ALL ;  /* 0x0000000000007948 */ /* 0x000fea0003800000 */
[----:B------:R-:W1:Y:S08]  /*17890*/  S2UR UR5, SR_CgaCtaId ;  /* 0x00000000000579c3 */ /* 0x000e700000008800 */
[----:B------:R-:W-:Y:S06]  /*178a0*/  BAR.SYNC.DEFER_BLOCKING 0x5, 0x200 ;  /* 0x0148000000007b1d */ /* 0x000fec0000010000 */
[----:B------:R-:W-:Y:S01]  /*178b0*/  UMOV UR4, 0x400 ;  /* 0x0000040000047882 */ /* 0x000fe20000000000 */
[----:B------:R-:W-:Y:S01]  /*178c0*/  BSSY B0, `(.L_x_13655) ;  /* 0x0000241000007945 */ /* 0x000fe20003800000 */
[----:B-1----:R-:W-:Y:S01]  /*178d0*/  ULEA UR4, UR5, UR4, 0x18 ;  /* 0x0000000405047291 */ /* 0x002fe2000f8ec03f */
[----:B0-----:R-:W-:-:S05]  /*178e0*/  VIADD R48, R2, 0xffffff80 ;  /* 0xffffff8002307836 */ /* 0x001fca0000000000 */
[----:B------:R-:W-:Y:S01]  /*178f0*/  IMAD.U32 R2, RZ, RZ, UR4 ;  /* 0x00000004ff027e24 */ /* 0x000fe2000f8e00ff */
[--C-:B------:R-:W-:Y:S02]  /*17900*/  SHF.R.S32.HI R46, RZ, 0x1f, R48.reuse ;  /* 0x0000001fff2e7819 */ /* 0x100fe40000011430 */
[----:B------:R-:W-:Y:S02]  /*17910*/  SHF.R.S32.HI R4, RZ, 0x1f, R48 ;  /* 0x0000001fff047819 */ /* 0x000fe40000011430 */
[-C--:B------:R-:W-:Y:S01]  /*17920*/  LEA.HI R46, R46, R48.reuse, RZ, 0x3 ;  /* 0x000000302e2e7211 */ /* 0x080fe200078f18ff */
[----:B------:R0:W1:Y:S01]  /*17930*/  LDS.128 R28, [R2+0x168d0] ;  /* 0x0168d000021c7984 */ /* 0x0000620000000c00 */
[----:B------:R-:W-:Y:S02]  /*17940*/  LEA.HI R4, R4, R48, RZ, 0x3 ;  /* 0x0000003004047211 */ /* 0x000fe400078f18ff */
[----:B------:R-:W-:Y:S02]  /*17950*/  LOP3.LUT R46, R46, 0xfffffff8, RZ, 0xc0, !PT ;  /* 0xfffffff82e2e7812 */ /* 0x000fe400078ec0ff */
[----:B------:R-:W-:-:S03]  /*17960*/  SHF.R.S32.HI R45, RZ, 0x3, R4 ;  /* 0x00000003ff2d7819 */ /* 0x000fc60000011404 */
[----:B------:R-:W-:-:S04]  /*17970*/  IMAD.IADD R46, R48, 0x1, -R46 ;  /* 0x00000001302e7824 */ /* 0x000fc800078e0a2e */
[----:B------:R-:W-:-:S05]  /*17980*/  IMAD.SHL.U32 R44, R46, 0x8, RZ ;  /* 0x000000082e2c7824 */ /* 0x000fca00078e00ff */
[----:B------:R-:W-:Y:S01]  /*17990*/  SHF.R.S32.HI R43, RZ, 0x1f, R44 ;  /* 0x0000001fff2b7819 */ /* 0x000fe2000001142c */
[----:B------:R-:W-:Y:S06]  /*179a0*/  BAR.ARV 0x4, 0x200 ;  /* 0x0108000000007b1d */ /* 0x000fec0000002000 */
[----:B0-----:R-:W-:Y:S05]  /*179b0*/  @P0 BRA `(.L_x_13656) ;  /* 0x0000001800340947 */ /* 0x001fea0003800000 */
[----:B------:R-:W2:Y:S01]  /*179c0*/  LDL R6, [R1+0x80] ;  /* 0x0000800001067983 */ /* 0x000ea20000100800 */
[----:B------:R-:W-:-:S03]  /*179d0*/  ULDC UR4, c[0x0][0xad4] ;  /* 0x0002b50000047ab9 */ /* 0x000fc60000000800 */
[----:B------:R-:W3:Y:S04]  /*179e0*/  LDL.LU R34, [R1+0x68] ;  /* 0x0000680001227983 */ /* 0x000ee80000300800 */
[----:B------:R-:W4:Y:S01]  /*179f0*/  LDL R40, [R1+0x6c] ;  /* 0x00006c0001287983 */ /* 0x000f220000100800 */
[----:B------:R-:W0:Y:S01]  /*17a00*/  S2R R5, SR_SWINHI ;  /* 0x0000000000057919 */ /* 0x000e220000002f00 */
[----:B-----5:R-:W-:Y:S02]  /*17a10*/  MOV R24, R2 ;  /* 0x0000000200187202 */ /* 0x020fe40000000f00 */
[----:B0-----:R-:W-:Y:S02]  /*17a20*/  MOV R25, R5 ;  /* 0x0000000500197202 */ /* 0x001fe40000000f00 */
[----:B------:R-:W-:Y:S01]  /*17a30*/  F2FP.BF16.F32.PACK_AB R14, R27, R26 ;  /* 0x0000001a1b0e723e */ /* 0x000fe200000010ff */
[----:B-1----:R-:W-:-:S02]  /*17a40*/  IMAD.MOV.U32 R28, RZ, RZ, RZ ;  /* 0x000000ffff1c7224 */ /* 0x002fc400078e00ff */
[----:B--2---:R-:W-:-:S03]  /*17a50*/  IMAD.WIDE R10, R6, 0x2, R24 ;  /* 0x00000002060a7825 */ /* 0x004fc600078e0218 */
[----:B------:R-:W-:-:S05]  /*17a60*/  IADD3 R33, P0, R10, 0x60, RZ ;  /* 0x000000600a217810 */ /* 0x000fca0007f1e0ff */
[----:B------:R-:W-:Y:S01]  /*17a70*/  IMAD.X R5, RZ, RZ, R11, P0 ;  /* 0x000000ffff057224 */ /* 0x000fe200000e060b */
[----:B---3--:R-:W-:-:S04]  /*17a80*/  ISETP.NE.AND P0, PT, R34, RZ, PT ;  /* 0x000000ff2200720c */ /* 0x008fc80003f05270 */
[----:B------:R-:W-:Y:S01]  /*17a90*/  SEL R39, R34, UR4, P0 ;  /* 0x0000000422277c07 */ /* 0x000fe20008000000 */
[----:B------:R-:W-:Y:S05]  /*17aa0*/  WARPSYNC.ALL ;  /* 0x0000000000007948 */ /* 0x000fea0003800000 */
[----:B------:R-:W-:Y:S01]  /*17ab0*/  BAR.SYNC.DEFER_BLOCKING 0x1, 0x180 ;  /* 0x0046000000007b1d */ /* 0x000fe20000010000 */
[C---:B------:R-:W-:Y:S02]  /*17ac0*/  IADD3 R13, P2, R10.reuse, 0x20, RZ ;  /* 0x000000200a0d7810 */ /* 0x040fe40007f5e0ff */
[C---:B------:R-:W-:Y:S02]  /*17ad0*/  IADD3 R15, P1, R10.reuse, 0x40, RZ ;  /* 0x000000400a0f7810 */ /* 0x040fe40007f3e0ff */
[----:B------:R-:W-:Y:S01]  /*17ae0*/  LOP3.LUT R9, R10, 0x380, RZ, 0xc0, !PT ;  /* 0x000003800a097812 */ /* 0x000fe200078ec0ff */
[----:B------:R-:W-:Y:S01]  /*17af0*/  ULDC.64 UR6, c[0x0][0xc08] ;  /* 0x0003020000067ab9 */ /* 0x000fe20000000a00 */
[----:B------:R-:W-:Y:S01]  /*17b00*/  LOP3.LUT R4, R13, 0x380, RZ, 0xc0, !PT ;  /* 0x000003800d047812 */ /* 0x000fe200078ec0ff */
[----:B------:R-:W-:Y:S01]  /*17b10*/  ULDC.64 UR4, c[0x0][0xc00] ;  /* 0x0003000000047ab9 */ /* 0x000fe20000000a00 */
[----:B------:R-:W-:-:S02]  /*17b20*/  LOP3.LUT R6, R15, 0x380, RZ, 0xc0, !PT ;  /* 0x000003800f067812 */ /* 0x000fc400078ec0ff */
[----:B------:R-:W-:Y:S02]  /*17b30*/  LOP3.LUT R12, R33, 0x380, RZ, 0xc0, !PT ;  /* 0x00000380210c7812 */ /* 0x000fe400078ec0ff */
[----:B------:R-:W-:Y:S02]  /*17b40*/  ISETP.NE.U32.AND P0, PT, RZ, UR6, PT ;  /* 0x00000006ff007c0c */ /* 0x000fe4000bf05070 */
[----:B------:R-:W-:Y:S02]  /*17b50*/  SHF.R.U64 R9, R9, 0x3, RZ ;  /* 0x0000000309097819 */ /* 0x000fe400000012ff */
[----:B------:R-:W-:Y:S02]  /*17b60*/  SHF.R.U64 R4, R4, 0x3, RZ ;  /* 0x0000000304047819 */ /* 0x000fe400000012ff */
[----:B------:R-:W-:Y:S02]  /*17b70*/  SHF.R.U64 R6, R6, 0x3, RZ ;  /* 0x0000000306067819 */ /* 0x000fe400000012ff */
[----:B------:R-:W-:-:S02]  /*17b80*/  SHF.R.U64 R12, R12, 0x3, RZ ;  /* 0x000000030c0c7819 */ /* 0x000fc400000012ff */
[----:B------:R-:W-:Y:S02]  /*17b90*/  ISETP.NE.AND.EX P0, PT, RZ, UR7, PT, P0 ;  /* 0x00000007ff007c0c */ /* 0x000fe4000bf05300 */
[----:B------:R-:W-:Y:S01]  /*17ba0*/  LOP3.LUT R10, R9, R10, RZ, 0x3c, !PT ;  /* 0x0000000a090a7212 */ /* 0x000fe200078e3cff */
[--C-:B------:R-:W-:Y:S01]  /*17bb0*/  IMAD.X R7, RZ, RZ, R11.reuse, P1 ;  /* 0x000000ffff077224 */ /* 0x100fe200008e060b */
[----:B------:R-:W-:Y:S01]  /*17bc0*/  LOP3.LUT R8, R4, R13, RZ, 0x3c, !PT ;  /* 0x0000000d04087212 */ /* 0x000fe200078e3cff */
[----:B------:R-:W-:Y:S01]  /*17bd0*/  IMAD.X R9, RZ, RZ, R11, P2 ;  /* 0x000000ffff097224 */ /* 0x000fe200010e060b */
[----:B------:R-:W-:Y:S02]  /*17be0*/  LOP3.LUT R6, R6, R15, RZ, 0x3c, !PT ;  /* 0x0000000f06067212 */ /* 0x000fe400078e3cff */
[----:B------:R-:W-:Y:S02]  /*17bf0*/  LOP3.LUT R4, R12, R33, RZ, 0x3c, !PT ;  /* 0x000000210c047212 */ /* 0x000fe400078e3cff */
[----:B------:R-:W-:Y:S01]  /*17c00*/  MOV R10, R10 ;  /* 0x0000000a000a7202 */ /* 0x000fe20000000f00 */
[----:B------:R-:W4:Y:S01]  /*17c10*/  LDC.64 R32, c[0x0][0xc00] ;  /* 0x00030000ff207b82 */ /* 0x000f220000000a00 */
[----:B------:R-:W-:-:S02]  /*17c20*/  F2FP.BF16.F32.PACK_AB R12, R21, R20 ;  /* 0x00000014150c723e */ /* 0x000fc400000010ff */
[----:B------:R-:W-:Y:S02]  /*17c30*/  F2FP.BF16.F32.PACK_AB R13, R91, R90 ;  /* 0x0000005a5b0d723e */ /* 0x000fe400000010ff */
[----:B------:R-:W-:Y:S02]  /*17c40*/  F2FP.BF16.F32.PACK_AB R15, R95, R94 ;  /* 0x0000005e5f0f723e */ /* 0x000fe400000010ff */
[----:B------:R-:W-:Y:S01]  /*17c50*/  MOV R37, R6 ;  /* 0x0000000600257202 */ /* 0x000fe20000000f00 */
[----:B------:R-:W0:Y:S01]  /*17c60*/  @P0 LDC.64 R34, c[0x0][0xc08] ;  /* 0x00030200ff220b82 */ /* 0x000e220000000a00 */
[----:B------:R-:W-:Y:S01]  /*17c70*/  MOV R36, R4 ;  /* 0x0000000400247202 */ /* 0x000fe20000000f00 */
[----:B------:R1:W-:Y:S01]  /*17c80*/  STSM.16.M88.4 [R10], R12 ;  /* 0x0000000c0a007844 */ /* 0x0003e20000000200 */
        /* <DEDUP_REMOVED lines=12> */
[----:B------:R-:W-:Y:S01]  /*17d50*/  F2FP.BF16.F32.PACK_AB R15, R119, R118 ;  /* 0x00000076770f723e */ /* 0x000fe200000010ff */
[----:B------:R-:W-:Y:S04]  /*17d60*/  STSM.16.M88.4 [R38], R4 ;  /* 0x0000000426007844 */ /* 0x000fe80000000200 */
[----:B------:R1:W-:Y:S04]  /*17d70*/  STSM.16.M88.4 [R37], R8 ;  /* 0x0000000825007844 */ /* 0x0003e80000000200 */
[----:B------:R2:W-:Y:S01]  /*17d80*/  STSM.16.M88.4 [R36], R12 ;  /* 0x0000000c24007844 */ /* 0x0005e20000000200 */
[----:B------:R-:W-:Y:S01]  /*17d90*/  BAR.SYNC.DEFER_BLOCKING 0x1, 0x180 ;  /* 0x0046000000007b1d */ /* 0x000fe20000010000 */
[----:B------:R-:W-:-:S04]  /*17da0*/  ISETP.NE.U32.AND P3, PT, RZ, UR4, PT ;  /* 0x00000004ff007c0c */ /* 0x000fc8000bf65070 */
[----:B------:R-:W-:Y:S01]  /*17db0*/  ISETP.NE.AND.EX P3, PT, RZ, UR5, PT, P3 ;  /* 0x00000005ff007c0c */ /* 0x000fe2000bf65330 */
[----:B------:R-:W-:Y:S01]  /*17dc0*/  ULDC UR6, c[0x0][0xa88] ;  /* 0x0002a20000067ab9 */ /* 0x000fe20000000800 */
[C---:B----4-:R-:W-:Y:S01]  /*17dd0*/  IMAD.WIDE R32, R40.reuse, 0x4, R32 ;  /* 0x0000000428207825 */ /* 0x050fe200078e0220 */
[----:B------:R-:W-:Y:S01]  /*17de0*/  ISETP.GT.AND P1, PT, R39, 0x1, PT ;  /* 0x000000012700780c */ /* 0x000fe20003f24270 */
[----:B-1----:R-:W1:Y:S02]  /*17df0*/  LDC R8, c[0x0][0xbe8] ;  /* 0x0002fa00ff087b82 */ /* 0x002e640000000800 */
[----:B------:R-:W-:Y:S02]  /*17e00*/  IMAD.U32 R47, RZ, RZ, UR6 ;  /* 0x00000006ff2f7e24 */ /* 0x000fe4000f8e00ff */
[----:B0-----:R-:W-:-:S05]  /*17e10*/  @P0 IMAD.WIDE R4, R40, 0x4, R34 ;  /* 0x0000000428040825 */ /* 0x001fca00078e0222 */
[----:B------:R0:W5:Y:S04]  /*17e20*/  @P3 LDG.E R28, desc[UR40][R32.64] ;  /* 0x00000028201c3981 */ /* 0x000168000c1e1900 */
[----:B------:R0:W5:Y:S01]  /*17e30*/  @P0 LDG.E R47, desc[UR40][R4.64] ;  /* 0x00000028042f0981 */ /* 0x000162000c1e1900 */
[----:B------:R-:W-:-:S05]  /*17e40*/  IMAD.MOV.U32 R34, RZ, RZ, 0x9b8 ;  /* 0x000009b8ff227424 */ /* 0x000fca00078e00ff */
[----:B------:R-:W-:-:S04]  /*17e50*/  SEL R34, R34, 0x978, P1 ;  /* 0x0000097822227807 */ /* 0x000fc80000800000 */
[----:B--2---:R0:W2:Y:S08]  /*17e60*/  LDC.64 R12, c[0x0][R34+0x220] ;  /* 0x00008800220c7b82 */ /* 0x0040b00000000a00 */
[----:B------:R0:W3:Y:S08]  /*17e70*/  LDC.64 R14, c[0x0][R34+0x218] ;  /* 0x00008600220e7b82 */ /* 0x0000f00000000a00 */
[----:B------:R0:W4:Y:S01]  /*17e80*/  LDC.64 R10, c[0x0][R34+0x228] ;  /* 0x00008a00220a7b82 */ /* 0x0001220000000a00 */
[----:B-1----:R-:W-:Y:S01]  /*17e90*/  ISETP.NE.AND P2, PT, R8, 0x1, PT ;  /* 0x000000010800780c */ /* 0x002fe20003f45270 */
[----:B0-----:R-:W-:-:S12]  /*17ea0*/  @P0 BRA `(.L_x_13657) ;  /* 0x0000000000100947 */ /* 0x001fd80003800000 */
[----:B------:R-:W-:Y:S05]  /*17eb0*/  @!P3 BRA `(.L_x_13657) ;  /* 0x00000000000cb947 */ /* 0x000fea0003800000 */
[----:B------:R-:W2:Y:S04]  /*17ec0*/  LDG.E R4, desc[UR40][R32.64] ;  /* 0x0000002820047981 */ /* 0x000ea8000c1e1900 */
[----:B-----5:R-:W2:Y:S02]  /*17ed0*/  LDG.E R47, desc[UR40][R32.64+0x4] ;  /* 0x00000428202f7981 */ /* 0x020ea4000c1e1900 */
[----:B--2---:R-:W-:-:S07]  /*17ee0*/  IMAD.IADD R47, R47, 0x1, -R4 ;  /* 0x000000012f2f7824 */ /* 0x004fce00078e0a04 */
.L_x_13657:
[----:B------:R-:W3:Y:S04]  /*17ef0*/  LDL R49, [R1+0x64] ;  /* 0x0000640001317983 */ /* 0x000ee80000100800 */
[----:B------:R-:W4:Y:S04]  /*17f00*/  LDL R38, [R1+0x4c] ;  /* 0x00004c0001267983 */ /* 0x000f280000100800 */
[----:B------:R-:W4:Y:S04]  /*17f10*/  LDL R50, [R1+0x1c] ;  /* 0x00001c0001327983 */ /* 0x000f280000100800 */
[----:B------:R-:W4:Y:S01]  /*17f20*/  LDL R48, [R1+0x74] ;  /* 0x0000740001307983 */ /* 0x000f220000100800 */
[----:B------:R-:W-:Y:S01]  /*17f30*/  ISETP.NE.U32.AND P0, PT, RZ, UR4, PT ;  /* 0x00000004ff007c0c */ /* 0x000fe2000bf05070 */
[----:B------:R0:W1:Y:S03]  /*17f40*/  LDC.64 R4, c[0x0][R34+0x210] ;  /* 0x0000840022047b82 */ /* 0x0000660000000a00 */
[----:B------:R-:W-:-:S02]  /*17f50*/  ISETP.NE.AND.EX P0, PT, RZ, UR5, PT, P0 ;  /* 0x00000005ff007c0c */ /* 0x000fc4000bf05300 */
[----:B------:R-:W-:Y:S02]  /*17f60*/  SHF.R.S32.HI R32, RZ, 0x1f, R40 ;  /* 0x0000001fff207819 */ /* 0x000fe40000011428 */
[----:B------:R-:W-:Y:S01]  /*17f70*/  SEL R9, R40, RZ, !P0 ;  /* 0x000000ff28097207 */ /* 0x000fe20004000000 */
[----:B------:R-:W1:Y:S01]  /*17f80*/  @P2 LDC R36, c[0x0][0xbec] ;  /* 0x0002fb00ff242b82 */ /* 0x000e620000000800 */
[----:B------:R-:W4:Y:S07]  /*17f90*/  LDL R40, [R1+0x7c] ;  /* 0x00007c0001287983 */ /* 0x000f2e0000100800 */
[----:B------:R-:W1:Y:S01]  /*17fa0*/  @P2 LDC R39, c[0x0][0xbf0] ;  /* 0x0002fc00ff272b82 */ /* 0x000e620000000800 */
[----:B------:R-:W-:-:S07]  /*17fb0*/  SEL R33, R32, RZ, !P0 ;  /* 0x000000ff20217207 */ /* 0x000fce0004000000 */
[----:B------:R-:W1:Y:S01]  /*17fc0*/  LDC.64 R6, c[0x0][0xba8] ;  /* 0x0002ea00ff067b82 */ /* 0x000e620000000a00 */
[----:B--2---:R-:W-:Y:S01]  /*17fd0*/  IMAD R13, R13, R9, RZ ;  /* 0x000000090d0d7224 */ /* 0x004fe200078e02ff */
[----:B0-----:R-:W0:Y:S03]  /*17fe0*/  S2R R34, SR_TID.X ;  /* 0x0000000000227919 */ /* 0x001e260000002100 */
[C---:B------:R-:W-:Y:S02]  /*17ff0*/  IMAD R37, R12.reuse, R33, R13 ;  /* 0x000000210c257224 */ /* 0x040fe400078e020d */
[----:B------:R-:W-:-:S04]  /*18000*/  IMAD.WIDE.U32 R12, R12, R9, RZ ;  /* 0x000000090c0c7225 */ /* 0x000fc800078e00ff */
[----:B------:R-:W-:Y:S01]  /*18010*/  IMAD.IADD R37, R13, 0x1, R37 ;  /* 0x000000010d257824 */ /* 0x000fe200078e0225 */
[----:B-1----:R-:W1:Y:S08]  /*18020*/  @!P1 LDC R6, c[0x0][0xb50] ;  /* 0x0002d400ff069b82 */ /* 0x002e700000000800 */
[----:B------:R-:W2:Y:S01]  /*18030*/  @!P1 LDC R7, c[0x0][0xb54] ;  /* 0x0002d500ff079b82 */ /* 0x000ea20000000800 */
[----:B0-----:R-:W-:-:S05]  /*18040*/  VIADD R42, R34, 0xffffff80 ;  /* 0xffffff80222a7836 */ /* 0x001fca0000000000 */
[----:B------:R-:W-:-:S04]  /*18050*/  SHF.R.S32.HI R34, RZ, 0x1f, R42 ;  /* 0x0000001fff227819 */ /* 0x000fc8000001142a */
[----:B------:R-:W-:-:S04]  /*18060*/  LEA.HI R34, R34, R42, RZ, 0x7 ;  /* 0x0000002a22227211 */ /* 0x000fc800078f38ff */
[----:B------:R-:W-:Y:S01]  /*18070*/  LOP3.LUT R34, R34, 0xffffff80, RZ, 0xc0, !PT ;  /* 0xffffff8022227812 */ /* 0x000fe200078ec0ff */
[----:B-----5:R-:W-:-:S04]  /*18080*/  IMAD R47, R47, R8, RZ ;  /* 0x000000082f2f7224 */ /* 0x020fc800078e02ff */
[----:B------:R-:W-:Y:S02]  /*18090*/  IMAD.IADD R34, R42, 0x1, -R34 ;  /* 0x000000012a227824 */ /* 0x000fe400078e0a22 */
[-C--:B---3--:R-:W-:Y:S02]  /*180a0*/  IMAD R35, R15, R49.reuse, RZ ;  /* 0x000000310f237224 */ /* 0x088fe400078e02ff */
[----:B------:R-:W-:-:S04]  /*180b0*/  IMAD.WIDE.U32 R14, R14, R49, RZ ;  /* 0x000000310e0e7225 */ /* 0x000fc800078e00ff */
[----:B----4-:R-:W-:Y:S01]  /*180c0*/  IMAD.IADD R41, R38, 0x1, R50 ;  /* 0x0000000126297824 */ /* 0x010fe200078e0232 */
[----:B------:R-:W-:Y:S02]  /*180d0*/  IADD3 R32, P0, P3, R12, R14, R28 ;  /* 0x0000000e0c207210 */ /* 0x000fe40007b1e01c */
[----:B------:R-:W-:Y:S01]  /*180e0*/  SEL R33, R48, RZ, P1 ;  /* 0x000000ff30217207 */ /* 0x000fe20000800000 */
[----:B------:R-:W-:-:S04]  /*180f0*/  @P2 IMAD.HI.U32 R14, R41, R36, RZ ;  /* 0x00000024290e2227 */ /* 0x000fc800078e00ff */
[----:B------:R-:W-:Y:S02]  /*18100*/  IMAD.IADD R38, R15, 0x1, R35 ;  /* 0x000000010f267824 */ /* 0x000fe400078e0223 */
[----:B------:R-:W-:Y:S01]  /*18110*/  IMAD.MOV.U32 R15, RZ, RZ, R41 ;  /* 0x000000ffff0f7224 */ /* 0x000fe200078e0029 */
[----:B------:R-:W-:Y:S01]  /*18120*/  @P2 SHF.R.U32.HI R15, RZ, R39, R14 ;  /* 0x00000027ff0f2219 */ /* 0x000fe2000001160e */
[-C--:B------:R-:W-:Y:S01]  /*18130*/  IMAD R35, R11, R33.reuse, RZ ;  /* 0x000000210b237224 */ /* 0x080fe200078e02ff */
[----:B------:R-:W-:Y:S01]  /*18140*/  SHF.R.S32.HI R11, RZ, 0x1f, R28 ;  /* 0x0000001fff0b7819 */ /* 0x000fe2000001141c */
[----:B------:R-:W-:-:S03]  /*18150*/  IMAD.WIDE.U32 R12, R10, R33, RZ ;  /* 0x000000210a0c7225 */ /* 0x000fc600078e00ff */
[----:B------:R-:W-:Y:S01]  /*18160*/  IADD3.X R33, R37, R38, R11, P0, P3 ;  /* 0x0000002625217210 */ /* 0x000fe200007e640b */
[----:B------:R-:W-:Y:S01]  /*18170*/  IMAD.MOV R37, RZ, RZ, -R15 ;  /* 0x000000ffff257224 */ /* 0x000fe200078e0a0f */
[----:B------:R-:W-:Y:S01]  /*18180*/  IADD3 R12, P0, P3, R15, R32, R12 ;  /* 0x000000200f0c7210 */ /* 0x000fe20007b1e00c */
[----:B------:R-:W-:Y:S01]  /*18190*/  IMAD.IADD R35, R13, 0x1, R35 ;  /* 0x000000010d237824 */ /* 0x000fe200078e0223 */
[----:B------:R-:W-:Y:S01]  /*181a0*/  SHF.R.S32.HI R10, RZ, 0x1f, R15 ;  /* 0x0000001fff0a7819 */ /* 0x000fe2000001140f */
[----:B------:R-:W-:-:S03]  /*181b0*/  IMAD R15, R8, R37, R41 ;  /* 0x00000025080f7224 */ /* 0x000fc600078e0229 */
[----:B------:R-:W-:Y:S01]  /*181c0*/  IADD3.X R13, R10, R33, R35, P0, P3 ;  /* 0x000000210a0d7210 */ /* 0x000fe200007e6423 */
[----:B------:R-:W-:Y:S01]  /*181d0*/  IMAD R5, R5, R15, RZ ;  /* 0x0000000f05057224 */ /* 0x000fe200078e02ff */
[----:B------:R-:W-:-:S05]  /*181e0*/  SHF.R.S32.HI R33, RZ, 0x1f, R15 ;  /* 0x0000001fff217819 */ /* 0x000fca000001140f */
[C---:B------:R-:W-:Y:S02]  /*181f0*/  IMAD R33, R4.reuse, R33, R5 ;  /* 0x0000002104217224 */ /* 0x040fe400078e0205 */
[----:B------:R-:W-:-:S04]  /*18200*/  IMAD.WIDE.U32 R4, R4, R15, R12 ;  /* 0x0000000f04047225 */ /* 0x000fc800078e000c */
[----:B------:R-:W-:Y:S01]  /*18210*/  IMAD.IADD R5, R5, 0x1, R33 ;  /* 0x0000000105057824 */ /* 0x000fe200078e0221 */
[----:B-1----:R-:W-:-:S04]  /*18220*/  LEA R14, P0, R4, R6, 0x2 ;  /* 0x00000006040e7211 */ /* 0x002fc800078010ff */
[----:B--2---:R-:W-:Y:S01]  /*18230*/  LEA.HI.X R7, R4, R7, R5, 0x2, P0 ;  /* 0x0000000704077211 */ /* 0x004fe200000f1405 */
[----:B------:R-:W-:Y:S01]  /*18240*/  SHFL.IDX PT, R12, R14, 0x1, 0x1c1f ;  /* 0x003c1f000e0c7f89 */ /* 0x000fe200000e0000 */
[----:B------:R-:W-:-:S03]  /*18250*/  IMAD.IADD R10, R40, 0x1, R50 ;  /* 0x00000001280a7824 */ /* 0x000fc600078e0232 */
[----:B------:R-:W-:Y:S04]  /*18260*/  SHFL.IDX PT, R4, R14, RZ, 0x1c1f ;  /* 0x001c1fff0e047589 */ /* 0x000fe800000e0000 */
[----:B------:R-:W0:Y:S04]  /*18270*/  SHFL.IDX PT, R5, R7, RZ, 0x1c1f ;  /* 0x001c1fff07057589 */ /* 0x000e2800000e0000 */
[----:B------:R-:W1:Y:S01]  /*18280*/  SHFL.IDX PT, R13, R7, 0x1, 0x1c1f ;  /* 0x003c1f00070d7f89 */ /* 0x000e6200000e0000 */
        /* <DEDUP_REMOVED lines=83> */
[----:B------:R-:W-:Y:S01]  /*187c0*/  IMAD.IADD R42, R45, 0x1, R50 ;  /* 0x000000012d2a7824 */ /* 0x000fe200078e0232 */
        /* <DEDUP_REMOVED lines=13> */
[C---:B--2---:R-:W-:Y:S02]  /*188a0*/  @!P2 LEA.HI.X R3, R44.reuse, R0, R43, 0x1, P5 ;  /* 0x000000002c03a211 */ /* 0x044fe400028f0c2b */
[----:B------:R-:W0:Y:S01]  /*188b0*/  SHFL.IDX PT, R0, R41, 0x3, 0x181f ;  /* 0x00781f0029007f89 */ /* 0x000e2200000e0000 */
[C---:B---3--:R-:W-:Y:S02]  /*188c0*/  @!P4 LEA R45, P5, R44.reuse, R14, 0x1 ;  /* 0x0000000e2c2dc211 */ /* 0x048fe400078a08ff */
[----:B------:R-:W-:Y:S01]  /*188d0*/  @!P2 IMAD.MOV.U32 R9, RZ, RZ, R3 ;  /* 0x000000ffff09a224 */ /* 0x000fe200078e0003 */
[----:B------:R-:W1:Y:S01]  /*188e0*/  SHFL.IDX PT, R14, R40, 0x3, 0x181f ;  /* 0x00781f00280e7f89 */ /* 0x000e6200000e0000 */
[C-C-:B----4-:R-:W-:Y:S01]  /*188f0*/  @!P3 LEA.HI.X R21, R44.reuse, R8, R43.reuse, 0x1, P1 ;  /* 0x000000082c15b211 */ /* 0x150fe200008f0c2b */
[----:B------:R-:W-:Y:S01]  /*18900*/  @!P2 IMAD.MOV.U32 R8, RZ, RZ, R28 ;  /* 0x000000ffff08a224 */ /* 0x000fe200078e001c */
[----:B------:R-:W-:-:S04]  /*18910*/  @!P4 LEA.HI.X R10, R44, R10, R43, 0x1, P5 ;  /* 0x0000000a2c0ac211 */ /* 0x000fc800028f0c2b */
[----:B-----5:R2:W-:Y:S04]  /*18920*/  @!P2 ST.E.128 desc[UR40][R8.64], R4 ;  /* 0x000000040800a985 */ /* 0x0205e8000c101d28 */
[----:B------:R3:W-:Y:S01]  /*18930*/  @!P3 ST.E.128 desc[UR40][R20.64], R24 ;  /* 0x000000181400b985 */ /* 0x0007e2000c101d28 */
[----:B--2---:R-:W-:Y:S02]  /*18940*/  @!P4 IMAD.MOV.U32 R4, RZ, RZ, R45 ;  /* 0x000000ffff04c224 */ /* 0x004fe400078e002d */
[----:B------:R-:W-:-:S05]  /*18950*/  @!P4 IMAD.MOV.U32 R5, RZ, RZ, R10 ;  /* 0x000000ffff05c224 */ /* 0x000fca00078e000a */
[----:B01----:R3:W-:Y:S02]  /*18960*/  @!P4 ST.E.128 desc[UR40][R4.64], R32 ;  /* 0x000000200400c985 */ /* 0x0037e4000c101d28 */
.L_x_13871:
[----:B------:R-:W-:-:S05]  /*18970*/  VIADD R42, R42, 0x90 ;  /* 0x000000902a2a7836 */ /* 0x000fca0000000000 */
[----:B------:R-:W-:-:S13]  /*18980*/  ISETP.GE.OR P0, PT, R42, R47, P0 ;  /* 0x0000002f2a00720c */ /* 0x000fda0000706670 */
[----:B------:R-:W-:Y:S05]  /*18990*/  @P0 BRA `(.L_x_13660) ;  /* 0x0000001000cc0947 */ /* 0x000fea0003800000 */
[----:B------:R-:W-:-:S04]  /*189a0*/  LEA R14, P0, R44, R14, 0x1 ;  /* 0x0000000e2c0e7211 */ /* 0x000fc800078008ff */
[----:B------:R-:W-:-:S05]  /*189b0*/  LEA.HI.X R15, R44, R0, R43, 0x1, P0 ;  /* 0x000000002c0f7211 */ /* 0x000fca00000f0c2b */
[----:B------:R4:W-:Y:S01]  /*189c0*/  ST.E.128 desc[UR40][R14.64], R36 ;  /* 0x000000240e007985 */ /* 0x0009e2000c101d28 */
[----:B------:R-:W-:Y:S05]  /*189d0*/  BRA `(.L_x_13660) ;  /* 0x0000001000bc7947 */ /* 0x000fea0003800000 */
.L_x_13658:
        /* <DEDUP_REMOVED lines=11> */
[----:B------:R-:W-:Y:S02]  /*18a90*/  VIADD R35, R155, 0x10 ;  /* 0x000000109b237836 */ /* 0x000fe40000000000 */
        /* <DEDUP_REMOVED lines=8> */
[C---:B------:R-:W-:Y:S01]  /*18b20*/  IMAD R7, R9.reuse, UR5, R0 ;  /* 0x0000000509077c24 */ /* 0x040fe2000f8e0200 */
[----:B-1----:R-:W-:Y:S01]  /*18b30*/  @P2 SHF.R.U32.HI R3, RZ, R13, R12 ;  /* 0x0000000dff032219 */ /* 0x002fe2000001160c */
[----:B------:R-:W-:Y:S01]  /*18b40*/  IMAD.WIDE.U32 R4, R9, UR4, R4 ;  /* 0x0000000409047c25 */ /* 0x000fe2000f8e0004 */
[----:B------:R-:W-:Y:S02]  /*18b50*/  ULDC.64 UR4, c[0x0][0xb48] ;  /* 0x0002d20000047ab9 */ /* 0x000fe40000000a00 */
[----:B------:R-:W-:Y:S01]  /*18b60*/  SHF.R.S32.HI R0, RZ, 0x1f, R3 ;  /* 0x0000001fff007819 */ /* 0x000fe20000011403 */
[----:B------:R-:W-:Y:S02]  /*18b70*/  IMAD.IADD R5, R5, 0x1, R7 ;  /* 0x0000000105057824 */ /* 0x000fe400078e0207 */
        /* <DEDUP_REMOVED lines=18> */
[C---:B------:R-:W-:Y:S01]  /*18ca0*/  VIADD R39, R155.reuse, 0x20 ;  /* 0x000000209b277836 */ /* 0x040fe20000000000 */
[----:B------:R-:W-:Y:S01]  /*18cb0*/  UMOV UR4, 0xffffffff ;  /* 0xffffffff00047882 */ /* 0x000fe20000000000 */
[C---:B------:R-:W-:Y:S01]  /*18cc0*/  VIADD R41, R155.reuse, 0x28 ;  /* 0x000000289b297836 */ /* 0x040fe20000000000 */
[----:B------:R0:W-:Y:S01]  /*18cd0*/  SYNCS.ARRIVE.TRANS64.RED.A1T0 RZ, [R8+URZ], RZ ;  /* 0x000000ff08ff79a7 */ /* 0x0001e2000810043f */
[C---:B------:R-:W-:Y:S01]  /*18ce0*/  VIADD R43, R155.reuse, 0x30 ;  /* 0x000000309b2b7836 */ /* 0x040fe20000000000 */
[----:B------:R-:W-:Y:S01]  /*18cf0*/  LEA.HI.X R4, R4, UR5, R5, 0x2, P0 ;  /* 0x0000000504047c11 */ /* 0x000fe200080f1405 */
[C---:B------:R-:W-:Y:S01]  /*18d00*/  VIADD R45, R155.reuse, 0x38 ;  /* 0x000000389b2d7836 */ /* 0x040fe20000000000 */
[----:B------:R-:W-:Y:S01]  /*18d10*/  SHF.R.S32.HI R5, RZ, 0x1f, R155 ;  /* 0x0000001fff057819 */ /* 0x000fe2000001149b */
[----:B------:R-:W-:Y:S01]  /*18d20*/  VIADD R7, R155, 0x8 ;  /* 0x000000089b077836 */ /* 0x000fe20000000000 */
[----:B------:R-:W-:-:S02]  /*18d30*/  SHF.R.S32.HI R36, RZ, 0x1f, R39 ;  /* 0x0000001fff247819 */ /* 0x000fc40000011427 */
[----:B------:R-:W-:Y:S02]  /*18d40*/  SHF.R.S32.HI R38, RZ, 0x1f, R41 ;  /* 0x0000001fff267819 */ /* 0x000fe40000011429 */
[----:B------:R-:W-:Y:S02]  /*18d50*/  SHF.R.S32.HI R40, RZ, 0x1f, R43 ;  /* 0x0000001fff287819 */ /* 0x000fe4000001142b */
[----:B------:R-:W-:Y:S02]  /*18d60*/  SHF.R.S32.HI R42, RZ, 0x1f, R45 ;  /* 0x0000001fff2a7819 */ /* 0x000fe4000001142d */
[----:B------:R-:W-:Y:S01]  /*18d70*/  SHF.R.S32.HI R44, RZ, 0x1f, R7 ;  /* 0x0000001fff2c7819 */ /* 0x000fe20000011407 */
[----:B0-----:R-:W-:Y:S06]  /*18d80*/  BRA.DIV UR4, `(.L_x_13661) ;  /* 0x0000009e04447947 */ /* 0x001fec000b800000 */
[----:B------:R0:W1:Y:S04]  /*18d90*/  SHFL.IDX PT, R0, R4, RZ, 0x1c1f ;  /* 0x001c1fff04007589 */ /* 0x00006800000e0000 */
[----:B------:R0:W2:Y:S02]  /*18da0*/  SHFL.IDX PT, R14, R3, RZ, 0x1c1f ;  /* 0x001c1fff030e7589 */ /* 0x0000a400000e0000 */
.L_x_13874:
        /* <DEDUP_REMOVED lines=8> */
[-C--:B--2---:R-:W-:Y:S02]  /*18e30*/  @!P1 LEA R8, P3, R155, R14.reuse, 0x2 ;  /* 0x0000000e9b089211 */ /* 0x084fe400078610ff */
[----:B------:R-:W-:Y:S02]  /*18e40*/  @!P2 LEA R10, P4, R7, R14, 0x2 ;  /* 0x0000000e070aa211 */ /* 0x000fe400078810ff */
[-C--:B-1----:R-:W-:Y:S02]  /*18e50*/  @!P1 LEA.HI.X R9, R155, R0.reuse, R5, 0x2, P3 ;  /* 0x000000009b099211 */ /* 0x082fe400018f1405 */
[----:B------:R-:W-:Y:S02]  /*18e60*/  @!P2 LEA.HI.X R11, R7, R0, R44, 0x2, P4 ;  /* 0x00000000070ba211 */ /* 0x000fe400020f142c */
[----:B------:R-:W-:Y:S01]  /*18e70*/  @!P5 LEA R12, P3, R35, R14, 0x2 ;  /* 0x0000000e230cd211 */ /* 0x000fe200078610ff */
[----:B------:R1:W-:Y:S01]  /*18e80*/  @!P1 ST.E.64 desc[UR40][R8.64], R20 ;  /* 0x0000001408009985 */ /* 0x0003e2000c101b28 */
[----:B------:R-:W-:-:S02]  /*18e90*/  ISETP.GE.AND P1, PT, R39, UR4, PT ;  /* 0x0000000427007c0c */ /* 0x000fc4000bf26270 */
[----:B------:R-:W-:Y:S01]  /*18ea0*/  @!P5 LEA.HI.X R13, R35, R0, R28, 0x2, P3 ;  /* 0x00000000230dd211 */ /* 0x000fe200018f141c */
[----:B------:R2:W-:Y:S01]  /*18eb0*/  @!P2 ST.E.64 desc[UR40][R10.64], R26 ;  /* 0x0000001a0a00a985 */ /* 0x0005e2000c101b28 */
[----:B------:R-:W-:Y:S02]  /*18ec0*/  ISETP.GE.AND P2, PT, R41, UR4, PT ;  /* 0x0000000429007c0c */ /* 0x000fe4000bf46270 */
[----:B------:R-:W-:Y:S01]  /*18ed0*/  @!P0 LEA R24, P4, R37, R14, 0x2 ;  /* 0x0000000e25188211 */ /* 0x000fe200078810ff */
[----:B------:R3:W-:Y:S01]  /*18ee0*/  @!P5 ST.E.64 desc[UR40][R12.64], R96 ;  /* 0x000000600c00d985 */ /* 0x0007e2000c101b28 */
[----:B------:R-:W-:Y:S02]  /*18ef0*/  ISETP.GE.AND P3, PT, R43, UR4, PT ;  /* 0x000000042b007c0c */ /* 0x000fe4000bf66270 */
[----:B------:R-:W-:Y:S02]  /*18f00*/  ISETP.GE.AND P5, PT, R45, UR4, PT ;  /* 0x000000042d007c0c */ /* 0x000fe4000bfa6270 */
[----:B------:R-:W-:-:S02]  /*18f10*/  @!P0 LEA.HI.X R25, R37, R0, R34, 0x2, P4 ;  /* 0x0000000025198211 */ /* 0x000fc400020f1422 */
[----:B------:R-:W-:-:S03]  /*18f20*/  @!P1 LEA R32, P4, R39, R14, 0x2 ;  /* 0x0000000e27209211 */ /* 0x000fc600078810ff */
[----:B------:R3:W-:Y:S01]  /*18f30*/  @!P0 ST.E.64 desc[UR40][R24.64], R100 ;  /* 0x0000006418008985 */ /* 0x0007e2000c101b28 */
[----:B-1----:R-:W-:Y:S02]  /*18f40*/  @!P2 LEA R8, P0, R41, R14, 0x2 ;  /* 0x0000000e2908a211 */ /* 0x002fe400078010ff */
[----:B------:R-:W-:Y:S02]  /*18f50*/  @!P1 LEA.HI.X R33, R39, R0, R36, 0x2, P4 ;  /* 0x0000000027219211 */ /* 0x000fe400020f1424 */
[----:B--2---:R-:W-:Y:S02]  /*18f60*/  @!P3 LEA R10, P4, R43, R14, 0x2 ;  /* 0x0000000e2b0ab211 */ /* 0x004fe400078810ff */
[----:B------:R-:W-:Y:S01]  /*18f70*/  @!P2 LEA.HI.X R9, R41, R0, R38, 0x2, P0 ;  /* 0x000000002909a211 */ /* 0x000fe200000f1426 */
[----:B------:R3:W-:Y:S01]  /*18f80*/  @!P1 ST.E.64 desc[UR40][R32.64], R104 ;  /* 0x0000006820009985 */ /* 0x0007e2000c101b28 */
[----:B------:R-:W-:Y:S02]  /*18f90*/  @!P5 LEA R14, P0, R45, R14, 0x2 ;  /* 0x0000000e2d0ed211 */ /* 0x000fe400078010ff */
[-C--:B------:R-:W-:Y:S01]  /*18fa0*/  @!P3 LEA.HI.X R11, R43, R0.reuse, R40, 0x2, P4 ;  /* 0x000000002b0bb211 */ /* 0x080fe200020f1428 */
[----:B------:R3:W-:Y:S01]  /*18fb0*/  @!P2 ST.E.64 desc[UR40][R8.64], R108 ;  /* 0x0000006c0800a985 */ /* 0x0007e2000c101b28 */
[----:B------:R-:W-:-:S03]  /*18fc0*/  @!P5 LEA.HI.X R15, R45, R0, R42, 0x2, P0 ;  /* 0x000000002d0fd211 */ /* 0x000fc600000f142a */
[----:B------:R3:W-:Y:S04]  /*18fd0*/  @!P3 ST.E.64 desc[UR40][R10.64], R112 ;  /* 0x000000700a00b985 */ /* 0x0007e8000c101b28 */
[----:B------:R3:W-:Y:S02]  /*18fe0*/  @!P5 ST.E.64 desc[UR40][R14.64], R116 ;  /* 0x000000740e00d985 */ /* 0x0007e4000c101b28 */
.L_x_13663:
[----:B------:R-:W-:Y:S05]  /*18ff0*/  BSYNC B1 ;  /* 0x0000000000017941 */ /* 0x000fea0003800000 */
.L_x_13662:
[----:B------:R-:W-:-:S03]  /*19000*/  UMOV UR4, 0xffffffff ;  /* 0xffffffff00047882 */ /* 0x000fc60000000000 */
[----:B------:R-:W-:Y:S05]  /*19010*/  BRA.DIV UR4, `(.L_x_13664) ;  /* 0x0000009a04d47947 */ /* 0x000fea000b800000 */
[----:B-1----:R1:W4:Y:S04]  /*19020*/  SHFL.IDX PT, R0, R4, 0x1, 0x1c1f ;  /* 0x003c1f0004007f89 */ /* 0x00232800000e0000 */
[----:B--23--:R1:W2:Y:S02]  /*19030*/  SHFL.IDX PT, R14, R3, 0x1, 0x1c1f ;  /* 0x003c1f00030e7f89 */ /* 0x00c2a400000e0000 */
.L_x_13878:
[----:B------:R-:W-:-:S13]  /*19040*/  ISETP.GE.AND P0, PT, R6, R47, PT ;  /* 0x0000002f0600720c */ /* 0x000fda0003f06270 */
[----:B------:R-:W-:Y:S05]  /*19050*/  @P0 BRA `(.L_x_13660) ;  /* 0x0000000c001c0947 */ /* 0x000fea0003800000 */
[----:B------:R-:W-:Y:S02]  /*19060*/  ULDC UR4, c[0x0][0xac8] ;  /* 0x0002b20000047ab9 */ /* 0x000fe40000000800 */
[----:B------:R-:W-:Y:S02]  /*19070*/  ISETP.GE.AND P0, PT, R155, UR4, PT ;  /* 0x000000049b007c0c */ /* 0x000fe4000bf06270 */
[----:B------:R-:W-:Y:S02]  /*19080*/  ISETP.GE.AND P5, PT, R7, UR4, PT ;  /* 0x0000000407007c0c */ /* 0x000fe4000bfa6270 */
[----:B------:R-:W-:Y:S02]  /*19090*/  ISETP.GE.AND P3, PT, R35, UR4, PT ;  /* 0x0000000423007c0c */ /* 0x000fe4000bf66270 */
[----:B------:R-:W-:-:S07]  /*190a0*/  ISETP.GE.AND P2, PT, R37, UR4, PT ;  /* 0x0000000425007c0c */ /* 0x000fce000bf46270 */
[-C--:B012---:R-:W-:Y:S02]  /*190b0*/  @!P0 LEA R4, P1, R155, R14.reuse, 0x2 ;  /* 0x0000000e9b048211 */ /* 0x087fe400078210ff */
[----:B------:R-:W-:Y:S02]  /*190c0*/  @!P5 LEA R6, P4, R7, R14, 0x2 ;  /* 0x0000000e0706d211 */ /* 0x000fe400078810ff */
[-C--:B----4-:R-:W-:Y:S02]  /*190d0*/  @!P0 LEA.HI.X R5, R155, R0.reuse, R5, 0x2, P1 ;  /* 0x000000009b058211 */ /* 0x090fe400008f1405 */
[----:B------:R-:W-:Y:S02]  /*190e0*/  ISETP.GE.AND P1, PT, R39, UR4, PT ;  /* 0x0000000427007c0c */ /* 0x000fe4000bf26270 */
[----:B------:R-:W-:Y:S01]  /*190f0*/  @!P5 LEA.HI.X R7, R7, R0, R44, 0x2, P4 ;  /* 0x000000000707d211 */ /* 0x000fe200020f142c */
[----:B------:R0:W-:Y:S01]  /*19100*/  @!P0 ST.E.64 desc[UR40][R4.64], R90 ;  /* 0x0000005a04008985 */ /* 0x0001e2000c101b28 */
[----:B------:R-:W-:-:S02]  /*19110*/  ISETP.GE.AND P0, PT, R41, UR4, PT ;  /* 0x0000000429007c0c */ /* 0x000fc4000bf06270 */
[-C--:B------:R-:W-:Y:S01]  /*19120*/  @!P3 LEA R8, P4, R35, R14.reuse, 0x2 ;  /* 0x0000000e2308b211 */ /* 0x080fe200078810ff */
[----:B------:R1:W-:Y:S01]  /*19130*/  @!P5 ST.E.64 desc[UR40][R6.64], R94 ;  /* 0x0000005e0600d985 */ /* 0x0003e2000c101b28 */
[----:B------:R-:W-:Y:S02]  /*19140*/  @!P2 LEA R10, P5, R37, R14, 0x2 ;  /* 0x0000000e250aa211 */ /* 0x000fe400078a10ff */
[-C--:B------:R-:W-:Y:S02]  /*19150*/  @!P3 LEA.HI.X R9, R35, R0.reuse, R28, 0x2, P4 ;  /* 0x000000002309b211 */ /* 0x080fe400020f141c */
[----:B------:R-:W-:Y:S02]  /*19160*/  ISETP.GE.AND P4, PT, R43, UR4, PT ;  /* 0x000000042b007c0c */ /* 0x000fe4000bf86270 */
[----:B------:R-:W-:Y:S01]  /*19170*/  @!P2 LEA.HI.X R11, R37, R0, R34, 0x2, P5 ;  /* 0x00000000250ba211 */ /* 0x000fe200028f1422 */
[----:B------:R1:W-:Y:S01]  /*19180*/  @!P3 ST.E.64 desc[UR40][R8.64], R98 ;  /* 0x000000620800b985 */ /* 0x0003e2000c101b28 */
[----:B------:R-:W-:-:S03]  /*19190*/  @!P1 LEA R12, P5, R39, R14, 0x2 ;  /* 0x0000000e270c9211 */ /* 0x000fc600078a10ff */
[----:B------:R1:W-:Y:S01]  /*191a0*/  @!P2 ST.E.64 desc[UR40][R10.64], R102 ;  /* 0x000000660a00a985 */ /* 0x0003e2000c101b28 */
[----:B------:R-:W-:Y:S02]  /*191b0*/  @!P1 LEA.HI.X R13, R39, R0, R36, 0x2, P5 ;  /* 0x00000000270d9211 */ /* 0x000fe400028f1424 */
[----:B------:R-:W-:-:S03]  /*191c0*/  @!P0 LEA R20, P5, R41, R14, 0x2 ;  /* 0x0000000e29148211 */ /* 0x000fc600078a10ff */
[----:B------:R1:W-:Y:S01]  /*191d0*/  @!P1 ST.E.64 desc[UR40][R12.64], R106 ;  /* 0x0000006a0c009985 */ /* 0x0003e2000c101b28 */
[----:B------:R-:W-:Y:S02]  /*191e0*/  @!P0 LEA.HI.X R21, R41, R0, R38, 0x2, P5 ;  /* 0x0000000029158211 */ /* 0x000fe400028f1426 */
[----:B0-----:R-:W-:-:S03]  /*191f0*/  @!P4 LEA R4, P5, R43, R14, 0x2 ;  /* 0x0000000e2b04c211 */ /* 0x001fc600078a10ff */
[----:B------:R1:W-:Y:S01]  /*19200*/  @!P0 ST.E.64 desc[UR40][R20.64], R110 ;  /* 0x0000006e14008985 */ /* 0x0003e2000c101b28 */
[----:B------:R-:W-:Y:S02]  /*19210*/  @!P4 LEA.HI.X R5, R43, R0, R40, 0x2, P5 ;  /* 0x000000002b05c211 */ /* 0x000fe400028f1428 */
[----:B------:R-:W-:-:S03]  /*19220*/  ISETP.GE.AND P0, PT, R45, UR4, PT ;  /* 0x000000042d007c0c */ /* 0x000fc6000bf06270 */
[----:B------:R1:W-:Y:S10]  /*19230*/  @!P4 ST.E.64 desc[UR40][R4.64], R114 ;  /* 0x000000720400c985 */ /* 0x0003f4000c101b28 */
[----:B------:R-:W-:Y:S05]  /*19240*/  @P0 BRA `(.L_x_13660) ;  /* 0x0000000800a00947 */ /* 0x000fea0003800000 */
[----:B------:R-:W-:-:S04]  /*19250*/  LEA R14, P0, R45, R14, 0x2 ;  /* 0x0000000e2d0e7211 */ /* 0x000fc800078010ff */
[----:B------:R-:W-:-:S05]  /*19260*/  LEA.HI.X R15, R45, R0, R42, 0x2, P0 ;  /* 0x000000002d0f7211 */ /* 0x000fca00000f142a */
[----:B------:R0:W-:Y:S01]  /*19270*/  ST.E.64 desc[UR40][R14.64], R118 ;  /* 0x000000760e007985 */ /* 0x0001e2000c101b28 */
[----:B------:R-:W-:Y:S05]  /*19280*/  BRA `(.L_x_13660) ;  /* 0x0000000800907947 */ /* 0x000fea0003800000 */
.L_x_13656:
[----:B------:R-:W2:Y:S01]  /*19290*/  LDL R0, [R1+0x6c] ;  /* 0x00006c0001007983 */ /* 0x000ea20000100800 */
[----:B------:R-:W-:Y:S01]  /*192a0*/  ULDC.64 UR4, c[0x0][0xc08] ;  /* 0x0003020000047ab9 */ /* 0x000fe20000000a00 */
[----:B------:R-:W2:Y:S01]  /*192b0*/  LDC.64 R4, c[0x0][0xc00] ;  /* 0x00030000ff047b82 */ /* 0x000ea20000000a00 */
[----:B------:R-:W-:Y:S01]  /*192c0*/  ISETP.NE.U32.AND P0, PT, RZ, UR4, PT ;  /* 0x00000004ff007c0c */ /* 0x000fe2000bf05070 */
[----:B------:R-:W3:Y:S01]  /*192d0*/  LDL R8, [R1+0x68] ;  /* 0x0000680001087983 */ /* 0x000ee20000100800 */
[----:B------:R-:W-:Y:S02]  /*192e0*/  IMAD.MOV.U32 R3, RZ, RZ, RZ ;  /* 0x000000ffff037224 */ /* 0x000fe400078e00ff */
[----:B------:R-:W-:Y:S01]  /*192f0*/  ISETP.NE.AND.EX P1, PT, RZ, UR5, PT, P0 ;  /* 0x00000005ff007c0c */ /* 0x000fe2000bf25300 */
[----:B------:R-:W-:Y:S02]  /*19300*/  ULDC.64 UR4, c[0x0][0xc00] ;  /* 0x0003000000047ab9 */ /* 0x000fe40000000a00 */
[----:B------:R-:W-:-:S04]  /*19310*/  ISETP.NE.U32.AND P0, PT, RZ, UR4, PT ;  /* 0x00000004ff007c0c */ /* 0x000fc8000bf05070 */
[----:B------:R-:W-:-:S06]  /*19320*/  ISETP.NE.AND.EX P0, PT, RZ, UR5, PT, P0 ;  /* 0x00000005ff007c0c */ /* 0x000fcc000bf05300 */
[----:B------:R-:W0:Y:S01]  /*19330*/  @P1 LDC.64 R6, c[0x0][0xc08] ;  /* 0x00030200ff061b82 */ /* 0x000e220000000a00 */
[----:B------:R-:W-:Y:S02]  /*19340*/  ULDC UR4, c[0x0][0xa88] ;  /* 0x0002a20000047ab9 */ /* 0x000fe40000000800 */
[----:B-----5:R-:W-:Y:S02]  /*19350*/  IMAD.U32 R24, RZ, RZ, UR4 ;  /* 0x00000004ff187e24 */ /* 0x020fe4000f8e00ff */
[----:B--2---:R-:W-:-:S04]  /*19360*/  IMAD.WIDE R4, R0, 0x4, R4 ;  /* 0x0000000400047825 */ /* 0x004fc800078e0204 */
[----:B0-----:R-:W-:Y:S01]  /*19370*/  @P1 IMAD.WIDE R6, R0, 0x4, R6 ;  /* 0x0000000400061825 */ /* 0x001fe200078e0206 */
[----:B------:R0:W5:Y:S04]  /*19380*/  @P0 LDG.E R3, desc[UR40][R4.64] ;  /* 0x0000002804030981 */ /* 0x000168000c1e1900 */
[----:B------:R0:W5:Y:S01]  /*19390*/  @P1 LDG.E R24, desc[UR40][R6.64] ;  /* 0x0000002806181981 */ /* 0x000162000c1e1900 */
[----:B---3--:R-:W-:Y:S02]  /*193a0*/  ISETP.NE.AND P2, PT, R8, RZ, PT ;  /* 0x000000ff0800720c */ /* 0x008fe40003f45270 */
[----:B------:R-:W-:Y:S02]  /*193b0*/  ISETP.GT.AND P3, PT, R48, 0xbf, PT ;  /* 0x000000bf3000780c */ /* 0x000fe40003f64270 */
[----:B-1----:R-:W-:-:S09]  /*193c0*/  SHF.R.S32.HI R28, RZ, 0x1f, R0 ;  /* 0x0000001fff1c7819 */ /* 0x002fd20000011400 */
[----:B------:R-:W1:Y:S02]  /*193d0*/  @!P2 LDC R8, c[0x0][0xad4] ;  /* 0x0002b500ff08ab82 */ /* 0x000e640000000800 */
[----:B-1----:R0:W-:Y:S01]  /*193e0*/  @!P2 STL [R1+0x68], R8 ;  /* 0x000068080100a387 */ /* 0x0021e20000100800 */
[----:B------:R-:W-:Y:S01]  /*193f0*/  ISETP.GT.AND P2, PT, R8, 0x1, PT ;  /* 0x000000010800780c */ /* 0x000fe20003f44270 */
[----:B------:R-:W-:-:S12]  /*19400*/  @P1 BRA `(.L_x_13665) ;  /* 0x0000000000101947 */ /* 0x000fd80003800000 */
[----:B------:R-:W-:Y:S05]  /*19410*/  @!P0 BRA `(.L_x_13665) ;  /* 0x00000000000c8947 */ /* 0x000fea0003800000 */
[----:B0-----:R-:W2:Y:S04]  /*19420*/  LDG.E R7, desc[UR40][R4.64] ;  /* 0x0000002804077981 */ /* 0x001ea8000c1e1900 */
[----:B-----5:R-:W2:Y:S02]  /*19430*/  LDG.E R24, desc[UR40][R4.64+0x4] ;  /* 0x0000042804187981 */ /* 0x020ea4000c1e1900 */
[----:B--2---:R-:W-:-:S07]  /*19440*/  IMAD.IADD R24, R24, 0x1, -R7 ;  /* 0x0000000118187824 */ /* 0x004fce00078e0a07 */
.L_x_13665:
[----:B------:R-:W-:Y:S01]  /*19450*/  BSSY B1, `(.L_x_13666) ;  /* 0x000003a000017945 */ /* 0x000fe20003800000 */
[----:B------:R-:W-:Y:S02]  /*19460*/  SEL R33, R0, RZ, !P0 ;  /* 0x000000ff00217207 */ /* 0x000fe40004000000 */
[----:B------:R-:W-:Y:S02]  /*19470*/  SEL R28, R28, RZ, !P0 ;  /* 0x000000ff1c1c7207 */ /* 0x000fe40004000000 */
[----:B-----5:R-:W-:Y:S01]  /*19480*/  SHF.R.S32.HI R26, RZ, 0x1f, R3 ;  /* 0x0000001fff1a7819 */ /* 0x020fe20000011403 */
[----:B------:R-:W-:Y:S06]  /*19490*/  @P3 BRA `(.L_x_13667) ;  /* 0x0000000000d43947 */ /* 0x000fec0003800000 */
[----:B------:R-:W2:Y:S01]  /*194a0*/  LDL R0, [R1+0x1c] ;  /* 0x00001c0001007983 */ /* 0x000ea20000100800 */
[----:B------:R-:W1:Y:S01]  /*194b0*/  LDC R37, c[0x0][0xbe8] ;  /* 0x0002fa00ff257b82 */ /* 0x000e620000000800 */
[----:B0-----:R-:W0:Y:S01]  /*194c0*/  S2R R5, SR_TID.X ;  /* 0x0000000000057919 */ /* 0x001e220000002100 */
[----:B--2---:R-:W-:Y:S02]  /*194d0*/  IMAD.MOV.U32 R4, RZ, RZ, R0 ;  /* 0x000000ffff047224 */ /* 0x004fe400078e0000 */
[----:B-1----:R-:W-:-:S03]  /*194e0*/  IMAD R0, R24, R37, RZ ;  /* 0x0000002518007224 */ /* 0x002fc600078e02ff */
[----:B0-----:R-:W-:-:S04]  /*194f0*/  IADD3 R35, R4, -0x80, R5 ;  /* 0xffffff8004237810 */ /* 0x001fc80007ffe005 */
        /* <DEDUP_REMOVED lines=47> */
.L_x_13667:
[----:B------:R-:W-:Y:S05]  /*197f0*/  BSYNC B1 ;  /* 0x0000000000017941 */ /* 0x000fea0003800000 */
.L_x_13666:
[----:B------:R-:W-:Y:S05]  /*19800*/  @P2 BRA `(.L_x_13660) ;  /* 0x0000000400302947 */ /* 0x000fea0003800000 */
[----:B------:R-:W2:Y:S01]  /*19810*/  LDL.LU R10, [R1+0x64] ;  /* 0x00006400010a7983 */ /* 0x000ea20000300800 */
[----:B------:R-:W3:Y:S01]  /*19820*/  LDC R9, c[0x0][0xbe8] ;  /* 0x0002fa00ff097b82 */ /* 0x000ee20000000800 */
[----:B------:R-:W-:Y:S01]  /*19830*/  ULDC.64 UR4, c[0x0][0xaa0] ;  /* 0x0002a80000047ab9 */ /* 0x000fe20000000a00 */
[----:B------:R-:W-:Y:S01]  /*19840*/  ULDC.64 UR6, c[0x0][0xaf0] ;  /* 0x0002bc0000067ab9 */ /* 0x000fe20000000a00 */
[----:B------:R-:W4:Y:S01]  /*19850*/  LDL R27, [R1+0x1c] ;  /* 0x00001c00011b7983 */ /* 0x000f220000100800 */
[----:B------:R-:W-:Y:S02]  /*19860*/  IMAD R0, R26, UR4, RZ ;  /* 0x000000041a007c24 */ /* 0x000fe4000f8e02ff */
[----:B01----:R-:W-:-:S04]  /*19870*/  IMAD.WIDE.U32 R4, R3, UR4, RZ ;  /* 0x0000000403047c25 */ /* 0x003fc8000f8e00ff */
[----:B------:R-:W-:Y:S01]  /*19880*/  IMAD R7, R3, UR5, R0 ;  /* 0x0000000503077c24 */ /* 0x000fe2000f8e0200 */
[----:B------:R-:W-:Y:S01]  /*19890*/  ULDC.64 UR4, c[0x0][0xae8] ;  /* 0x0002ba0000047ab9 */ /* 0x000fe20000000a00 */
[----:B------:R-:W-:Y:S02]  /*198a0*/  IMAD R0, R46, 0x30, R45 ;  /* 0x000000302e007824 */ /* 0x000fe400078e022d */
[----:B------:R-:W-:Y:S02]  /*198b0*/  IMAD.IADD R5, R5, 0x1, R7 ;  /* 0x0000000105057824 */ /* 0x000fe400078e0207 */
[----:B------:R-:W-:-:S04]  /*198c0*/  IMAD R6, R28, UR6, RZ ;  /* 0x000000061c067c24 */ /* 0x000fc8000f8e02ff */
[----:B------:R-:W-:Y:S01]  /*198d0*/  IMAD R7, R33, UR7, R6 ;  /* 0x0000000721077c24 */ /* 0x000fe2000f8e0206 */
[----:B---3--:R-:W-:-:S13]  /*198e0*/  ISETP.NE.AND P0, PT, R9, 0x1, PT ;  /* 0x000000010900780c */ /* 0x008fda0003f05270 */
[----:B------:R-:W0:Y:S08]  /*198f0*/  @P0 LDC R11, c[0x0][0xbec] ;  /* 0x0002fb00ff0b0b82 */ /* 0x000e300000000800 */
[----:B------:R-:W1:Y:S01]  /*19900*/  @P0 LDC R13, c[0x0][0xbf0] ;  /* 0x0002fc00ff0d0b82 */ /* 0x000e620000000800 */
[----:B--2---:R-:W-:-:S04]  /*19910*/  IMAD.WIDE.U32 R4, R10, UR4, R4 ;  /* 0x000000040a047c25 */ /* 0x004fc8000f8e0004 */
[----:B----4-:R-:W-:Y:S02]  /*19920*/  IMAD.IADD R8, R27, 0x1, R0 ;  /* 0x000000011b087824 */ /* 0x010fe400078e0200 */
[----:B------:R-:W-:Y:S01]  /*19930*/  IMAD R5, R10, UR5, R5 ;  /* 0x000000050a057c24 */ /* 0x000fe2000f8e0205 */
[----:B------:R-:W-:Y:S01]  /*19940*/  ULDC.64 UR4, c[0x0][0xae0] ;  /* 0x0002b80000047ab9 */ /* 0x000fe20000000a00 */
[----:B0-----:R-:W-:-:S04]  /*19950*/  @P0 IMAD.HI.U32 R0, R8, R11, RZ ;  /* 0x0000000b08000227 */ /* 0x001fc800078e00ff */
[----:B------:R-:W-:Y:S01]  /*19960*/  IMAD.MOV.U32 R3, RZ, RZ, R8 ;  /* 0x000000ffff037224 */ /* 0x000fe200078e0008 */
[----:B-1----:R-:W-:Y:S01]  /*19970*/  @P0 SHF.R.U32.HI R3, RZ, R13, R0 ;  /* 0x0000000dff030219 */ /* 0x002fe20000011600 */
[----:B------:R-:W-:Y:S01]  /*19980*/  IMAD.WIDE.U32 R4, R33, UR6, R4 ;  /* 0x0000000621047c25 */ /* 0x000fe2000f8e0004 */
[----:B------:R-:W-:Y:S02]  /*19990*/  ULDC.64 UR6, c[0x0][0xa80] ;  /* 0x0002a00000067ab9 */ /* 0x000fe40000000a00 */
        /* <DEDUP_REMOVED lines=8> */
[----:B------:R-:W-:Y:S02]  /*19a20*/  ULDC.64 UR4, c[0x0][0xad8] ;  /* 0x0002b60000047ab9 */ /* 0x000fe40000000a00 */
[----:B------:R-:W-:Y:S02]  /*19a30*/  IMAD.IADD R5, R5, 0x1, R7 ;  /* 0x0000000105057824 */ /* 0x000fe400078e0207 */
[----:B------:R-:W-:-:S04]  /*19a40*/  IMAD R0, R0, UR4, RZ ;  /* 0x0000000400007c24 */ /* 0x000fc8000f8e02ff */
        /* <DEDUP_REMOVED lines=11> */
[----:B------:R-:W-:Y:S01]  /*19b00*/  IMAD.IADD R24, R45, 0x1, R27 ;  /* 0x000000012d187824 */ /* 0x000fe200078e021b */
        /* <DEDUP_REMOVED lines=11> */
[C---:B-1----:R-:W-:Y:S02]  /*19bc0*/  @!P2 LEA.HI.X R3, R44.reuse, R0, R43, 0x1, P5 ;  /* 0x000000002c03a211 */ /* 0x042fe400028f0c2b */
[----:B------:R0:W1:Y:S01]  /*19bd0*/  SHFL.IDX PT, R0, R20, 0x3, 0x181f ;  /* 0x00781f0014007f89 */ /* 0x00006200000e0000 */
[C---:B--2---:R-:W-:Y:S02]  /*19be0*/  @!P3 LEA R8, P1, R44.reuse, R5, 0x1 ;  /* 0x000000052c08b211 */ /* 0x044fe400078208ff */
[----:B------:R-:W-:Y:S01]  /*19bf0*/  @!P2 IMAD.MOV.U32 R11, RZ, RZ, R3 ;  /* 0x000000ffff0ba224 */ /* 0x000fe200078e0003 */
[----:B---3--:R-:W-:-:S04]  /*19c00*/  @!P4 LEA R25, P5, R44, R14, 0x1 ;  /* 0x0000000e2c19c211 */ /* 0x008fc800078a08ff */
[----:B------:R0:W-:Y:S01]  /*19c10*/  @!P2 ST.E.128 desc[UR40][R10.64], RZ ;  /* 0x000000ff0a00a985 */ /* 0x0001e2000c101d28 */
[C---:B----4-:R-:W-:Y:S01]  /*19c20*/  @!P3 LEA.HI.X R9, R44.reuse, R4, R43, 0x1, P1 ;  /* 0x000000042c09b211 */ /* 0x050fe200008f0c2b */
[----:B------:R-:W-:Y:S02]  /*19c30*/  @!P4 IMAD.MOV.U32 R4, RZ, RZ, R25 ;  /* 0x000000ffff04c224 */ /* 0x000fe400078e0019 */
[----:B------:R0:W2:Y:S01]  /*19c40*/  SHFL.IDX PT, R14, R7, 0x3, 0x181f ;  /* 0x00781f00070e7f89 */ /* 0x0000a200000e0000 */
[----:B-----5:R-:W-:-:S03]  /*19c50*/  @!P4 LEA.HI.X R5, R44, R6, R43, 0x1, P5 ;  /* 0x000000062c05c211 */ /* 0x020fc600028f0c2b */
[----:B------:R0:W-:Y:S04]  /*19c60*/  @!P3 ST.E.128 desc[UR40][R8.64], RZ ;  /* 0x000000ff0800b985 */ /* 0x0001e8000c101d28 */
[----:B------:R0:W-:Y:S02]  /*19c70*/  @!P4 ST.E.128 desc[UR40][R4.64], RZ ;  /* 0x000000ff0400c985 */ /* 0x0001e4000c101d28 */
.L_x_13887:
[----:B------:R-:W-:-:S05]  /*19c80*/  VIADD R24, R24, 0x90 ;  /* 0x0000009018187836 */ /* 0x000fca0000000000 */
[----:B------:R-:W-:-:S13]  /*19c90*/  ISETP.GE.OR P0, PT, R24, R21, P0 ;  /* 0x000000151800720c */ /* 0x000fda0000706670 */
[----:B--2---:R-:W-:-:S04]  /*19ca0*/  @!P0 LEA R14, P1, R44, R14, 0x1 ;  /* 0x0000000e2c0e8211 */ /* 0x004fc800078208ff */
[----:B-1----:R-:W-:-:S05]  /*19cb0*/  @!P0 LEA.HI.X R15, R44, R0, R43, 0x1, P1 ;  /* 0x000000002c0f8211 */ /* 0x002fca00008f0c2b */
[----:B------:R2:W-:Y:S04]  /*19cc0*/  @!P0 ST.E.128 desc[UR40][R14.64], RZ ;  /* 0x000000ff0e008985 */ /* 0x0005e8000c101d28 */
.L_x_13660:
[----:B------:R-:W-:Y:S05]  /*19cd0*/  BSYNC B0 ;  /* 0x0000000000007941 */ /* 0x000fea0003800000 */
.L_x_13655:
[----:B------:R-:W-:Y:S02]  /*19ce0*/  ULDC UR4, c[0x0][0xc3c] ;  /* 0x00030f0000047ab9 */ /* 0x000fe40000000800 */
[----:B------:R-:W-:-:S13]  /*19cf0*/  ISETP.GE.AND P0, PT, R31, UR4, PT ;  /* 0x000000041f007c0c */ /* 0x000fda000bf06270 */
[----:B------:R-:W-:Y:S05]  /*19d00*/  @!P0 BRA `(.L_x_13669) ;  /* 0xfffffe7000c88947 */ /* 0x000fea000383ffff */
[----:B------:R-:W-:Y:S05]  /*19d10*/  BRA `(.L_x_13467) ;  /* 0x0000007800a47947 */ /* 0x000fea0003800000 */
.L_x_13465:
        /* <DEDUP_REMOVED lines=16> */
.L_x_13670:
        /* <DEDUP_REMOVED lines=44> */
.L_x_13674:
        /* <DEDUP_REMOVED lines=37> */
.L_x_13672:
        /* <DEDUP_REMOVED lines=13> */
.L_x_13675:
        /* <DEDUP_REMOVED lines=61> */
.L_x_13676:
[----:B0-----:R-:W0:Y:S02]  /*1a7d0*/  LDC.64 R2, c[0x0][0xc90] ;  /* 0x00032400ff027b82 */ /* 0x001e240000000a00 */
        /* <DEDUP_REMOVED lines=59> */
.L_x_13677:
[----:B------:R-:W-:-:S05]  /*1ab90*/  LOP3.LUT R2, RZ, R2, RZ, 0x33, !PT ;  /* 0x00000002ff027212 */ /* 0x000fca00078e33ff */
[----:B------:R-:W-:Y:S01]  /*1aba0*/  IMAD.IADD R25, R25, 0x1, R2 ;  /* 0x0000000119197824 */ /* 0x000fe200078e0202 */
[----:B------:R-:W-:Y:S06]  /*1abb0*/  BRA `(.L_x_13678) ;  /* 0x00000000000c7947 */ /* 0x000fec0003800000 */
.L_x_13673:
[----:B------:R-:W-:Y:S02]  /*1abc0*/  IMAD.MOV.U32 R25, RZ, RZ, RZ ;  /* 0x000000ffff197224 */ /* 0x000fe400078e00ff */
[----:B------:R-:W-:Y:S02]  /*1abd0*/  IMAD.U32 R24, RZ, RZ, UR6 ;  /* 0x00000006ff187e24 */ /* 0x000fe4000f8e00ff */
[----:B------:R-:W-:-:S07]  /*1abe0*/  IMAD.MOV.U32 R26, RZ, RZ, RZ ;  /* 0x000000ffff1a7224 */ /* 0x000fce00078e00ff */
.L_x_13678:
[----:B------:R-:W-:-:S13]  /*1abf0*/  ISETP.NE.AND P0, PT, R0, RZ, PT ;  /* 0x000000ff0000720c */ /* 0x000fda0003f05270 */
[----:B------:R-:W0:Y:S01]  /*1ac00*/  @!P0 S2R R3, SR_CgaCtaId ;  /* 0x0000000000038919 */ /* 0x000e220000008800 */
[----:B------:R-:W-:-:S04]  /*1ac10*/  @!P0 MOV R0, 0x400 ;  /* 0x0000040000008802 */ /* 0x000fc80000000f00 */
[----:B0-----:R-:W-:-:S05]  /*1ac20*/  @!P0 LEA R0, R3, R0, 0x18 ;  /* 0x0000000003008211 */ /* 0x001fca00078ec0ff */
[----:B------:R0:W-:Y:S01]  /*1ac30*/  @!P0 STS.128 [R0+0x168d0], R24 ;  /* 0x0168d01800008388 */ /* 0x0001e20000000c00 */
[----:B------:R-:W-:Y:S06]  /*1ac40*/  BAR.ARV 0x5, 0x200 ;  /* 0x0148000000007b1d */ /* 0x000fec0000002000 */
.L_x_13671:
[----:B------:R2:W-:Y:S01]  /*1ac50*/  STL [R1+0x34], RZ ;  /* 0x000034ff01007387 */ /* 0x0005e20000100800 */
[----:B------:R-:W-:Y:S01]  /*1ac60*/  ULDC UR4, c[0x0][0xc3c] ;  /* 0x00030f0000047ab9 */ /* 0x000fe20000000800 */
[----:B------:R-:W-:Y:S01]  /*1ac70*/  IMAD.MOV.U32 R28, RZ, RZ, 0x1 ;  /* 0x00000001ff1c7424 */ /* 0x000fe200078e00ff */
[----:B-1----:R-:W-:Y:S01]  /*1ac80*/  ISETP.GE.AND P0, PT, R27, UR4, PT ;  /* 0x000000041b007c0c */ /* 0x002fe2000bf06270 */
[----:B------:R-:W-:-:S12]  /*1ac90*/  IMAD.MOV.U32 R18, RZ, RZ, RZ ;  /* 0x000000ffff127224 */ /* 0x000fd800078e00ff */
[----:B--2---:R-:W-:Y:S05]  /*1aca0*/  @P0 BRA `(.L_x_13679) ;  /* 0x0000006400e40947 */ /* 0x004fea0003800000 */
[----:B------:R-:W1:Y:S01]  /*1acb0*/  S2R R5, SR_TID.X ;  /* 0x0000000000057919 */ /* 0x000e620000002100 */
[----:B------:R-:W2:Y:S01]  /*1acc0*/  S2UR UR5, SR_CgaCtaId ;  /* 0x00000000000579c3 */ /* 0x000ea20000008800 */
        /* <DEDUP_REMOVED lines=8> */
[----:B--2---:R-:W-:-:S06]  /*1ad50*/  ULEA UR4, UR5, UR4, 0x18 ;  /* 0x0000000405047291 */ /* 0x004fcc000f8ec03f */
[----:B------:R-:W-:Y:S01]  /*1ad60*/  IMAD.U32 R17, RZ, RZ, UR4 ;  /* 0x00000004ff117e24 */ /* 0x000fe2000f8e00ff */
[C---:B-1----:R-:W-:Y:S01]  /*1ad70*/  LOP3.LUT R4, R5.reuse, 0x7f, RZ, 0xc0, !PT ;  /* 0x0000007f05047812 */ /* 0x042fe200078ec0ff */
[----:B0-----:R-:W-:-:S04]  /*1ad80*/  IMAD.SHL.U32 R0, R5, 0x8, RZ ;  /* 0x0000000805007824 */ /* 0x001fc800078e00ff */
[----:B------:R-:W-:Y:S01]  /*1ad90*/  IMAD.SHL.U32 R3, R4, 0x8, RZ ;  /* 0x0000000804037824 */ /* 0x000fe200078e00ff */
[----:B------:R-:W-:Y:S01]  /*1ada0*/  LOP3.LUT R2, R0, 0x1f8, RZ, 0xc0, !PT ;  /* 0x000001f800027812 */ /* 0x000fe200078ec0ff */
[----:B------:R-:W-:Y:S01]  /*1adb0*/  IMAD.MOV.U32 R0, RZ, RZ, 0x1 ;  /* 0x00000001ff007424 */ /* 0x000fe200078e00ff */
[----:B------:R-:W-:Y:S02]  /*1adc0*/  SHF.R.U32.HI R4, RZ, 0x3, R4 ;  /* 0x00000003ff047819 */ /* 0x000fe40000011604 */
[----:B------:R-:W-:Y:S02]  /*1add0*/  LOP3.LUT R2, R2, 0x38, R5, 0x78, !PT ;  /* 0x0000003802027812 */ /* 0x000fe400078e7805 */
[----:B------:R0:W-:Y:S02]  /*1ade0*/  STL [R1], R0 ;  /* 0x0000000001007387 */ /* 0x0001e40000100800 */
[----:B------:R-:W-:Y:S01]  /*1adf0*/  LOP3.LUT R2, R2, 0x200, R3, 0xf8, !PT ;  /* 0x0000020002027812 */ /* 0x000fe200078ef803 */
[----:B------:R-:W-:-:S05]  /*1ae00*/  IMAD.SHL.U32 R3, R5, 0x10, RZ ;  /* 0x0000001005037824 */ /* 0x000fca00078e00ff */
[----:B------:R-:W-:Y:S01]  /*1ae10*/  LOP3.LUT R3, R4, 0x70, R3, 0xf8, !PT ;  /* 0x0000007004037812 */ /* 0x000fe200078ef803 */
[----:B0-----:R-:W-:-:S05]  /*1ae20*/  IMAD R0, R2, 0x2, R17 ;  /* 0x0000000202007824 */ /* 0x001fca00078e0211 */
[----:B------:R0:W-:Y:S02]  /*1ae30*/  STL [R1+0xc], R0 ;  /* 0x00000c0001007387 */ /* 0x0001e40000100800 */
.L_x_13821:
[----:B------:R-:W-:Y:S05]  /*1ae40*/  YIELD ;  /* 0x0000000000007946 */ /* 0x000fea0003800000 */
[----:B------:R-:W-:Y:S01]  /*1ae50*/  ULDC.64 UR4, c[0x0][0xa28] ;  /* 0x00028a0000047ab9 */ /* 0x000fe20000000a00 */
[----:B------:R-:W-:Y:S02]  /*1ae60*/  CS2R R6, SRZ ;  /* 0x0000000000067805 */ /* 0x000fe4000001ff00 */
[----:B------:R-:W-:Y:S01]  /*1ae70*/  ISETP.NE.U32.AND P0, PT, RZ, UR4, PT ;  /* 0x00000004ff007c0c */ /* 0x000fe2000bf05070 */
[----:B-1----:R-:W1:Y:S01]  /*1ae80*/  LDC.64 R10, c[0x0][0xa00] ;  /* 0x00028000ff0a7b82 */ /* 0x002e620000000a00 */
[----:B0-----:R-:W-:Y:S01]  /*1ae90*/  IMAD.MOV.U32 R0, RZ, RZ, RZ ;  /* 0x000000ffff007224 */ /* 0x001fe200078e00ff */
[----:B------:R-:W-:Y:S01]  /*1aea0*/  ULDC.64 UR6, c[0x0][0xa08] ;  /* 0x0002820000067ab9 */ /* 0x000fe20000000a00 */
[----:B------:R-:W-:Y:S01]  /*1aeb0*/  ISETP.NE.AND.EX P0, PT, RZ, UR5, PT, P0 ;  /* 0x00000005ff007c0c */ /* 0x000fe2000bf05300 */
[----:B------:R-:W-:Y:S01]  /*1aec0*/  ULDC.64 UR4, c[0x0][0xa18] ;  /* 0x0002860000047ab9 */ /* 0x000fe20000000a00 */
[----:B------:R-:W-:-:S03]  /*1aed0*/  ULDC.64 UR8, c[0x0][0xa10] ;  /* 0x0002840000087ab9 */ /* 0x000fc60000000a00 */
[----:B------:R-:W0:Y:S08]  /*1aee0*/  LDC.64 R4, c[0x0][0xa08] ;  /* 0x00028200ff047b82 */ /* 0x000e300000000a00 */
[----:B------:R-:W2:Y:S02]  /*1aef0*/  @P0 LDC.64 R2, c[0x0][0xa28] ;  /* 0x00028a00ff020b82 */ /* 0x000ea40000000a00 */
[----:B--2---:R-:W-:-:S05]  /*1af00*/  @P0 IMAD.WIDE R2, R27, 0x4, R2 ;  /* 0x000000041b020825 */ /* 0x004fca00078e0202 */
[----:B------:R2:W5:Y:S01]  /*1af10*/  @P0 LDG.E R7, desc[UR40][R2.64] ;  /* 0x0000002802070981 */ /* 0x000562000c1e1900 */
[----:B------:R-:W-:Y:S01]  /*1af20*/  ISETP.NE.U32.AND P0, PT, RZ, UR4, PT ;  /* 0x00000004ff007c0c */ /* 0x000fe2000bf05070 */
[C---:B-1----:R-:W-:Y:S01]  /*1af30*/  IMAD.WIDE R10, R27.reuse, 0x4, R10 ;  /* 0x000000041b0a7825 */ /* 0x042fe200078e020a */
[----:B------:R-:W-:Y:S02]  /*1af40*/  ISETP.NE.U32.AND P2, PT, RZ, UR6, PT ;  /* 0x00000006ff007c0c */ /* 0x000fe4000bf45070 */
[----:B------:R-:W-:Y:S01]  /*1af50*/  ISETP.NE.AND.EX P0, PT, RZ, UR5, PT, P0 ;  /* 0x00000005ff007c0c */ /* 0x000fe2000bf05300 */
[----:B------:R-:W-:Y:S01]  /*1af60*/  ULDC.64 UR4, c[0x0][0xa00] ;  /* 0x0002800000047ab9 */ /* 0x000fe20000000a00 */
[----:B------:R-:W-:Y:S01]  /*1af70*/  ISETP.NE.U32.AND P4, PT, RZ, UR8, PT ;  /* 0x00000008ff007c0c */ /* 0x000fe2000bf85070 */
[----:B------:R-:W-:Y:S01]  /*1af80*/  IMAD.MOV.U32 R12, RZ, RZ, RZ ;  /* 0x000000ffff0c7224 */ /* 0x000fe200078e00ff */
[----:B------:R-:W-:Y:S01]  /*1af90*/  ISETP.NE.U32.AND P1, PT, RZ, UR4, PT ;  /* 0x00000004ff007c0c */ /* 0x000fe2000bf25070 */
[----:B--2---:R-:W1:Y:S01]  /*1afa0*/  LDC.64 R2, c[0x0][0xa10] ;  /* 0x00028400ff027b82 */ /* 0x004e620000000a00 */
[----:B0-----:R-:W-:-:S02]  /*1afb0*/  IMAD.WIDE R4, R27, 0x4, R4 ;  /* 0x000000041b047825 */ /* 0x001fc400078e0204 */
[----:B------:R-:W-:-:S05]  /*1afc0*/  ISETP.NE.AND.EX P3, PT, RZ, UR5, PT, P1 ;  /* 0x00000005ff007c0c */ /* 0x000fca000bf65310 */
[----:B------:R-:W0:Y:S01]  /*1afd0*/  @P0 LDC.64 R8, c[0x0][0xa18] ;  /* 0x00028600ff080b82 */ /* 0x000e220000000a00 */
[----:B------:R-:W-:Y:S01]  /*1afe0*/  ULDC UR4, c[0x0][0x288] ;  /* 0x0000a20000047ab9 */ /* 0x000fe20000000800 */
[----:B------:R-:W-:Y:S02]  /*1aff0*/  ISETP.NE.AND.EX P1, PT, RZ, UR7, PT, P2 ;  /* 0x00000007ff007c0c */ /* 0x000fe4000bf25320 */
[----:B------:R-:W-:-:S04]  /*1b000*/  ISETP.NE.AND.EX P2, PT, RZ, UR9, PT, P4 ;  /* 0x00000009ff007c0c */ /* 0x000fc8000bf45340 */
[----:B------:R-:W2:Y:S07]  /*1b010*/  @P3 LDG.E R0, desc[UR40][R10.64] ;  /* 0x000000280a003981 */ /* 0x000eae000c1e1900 */
[----:B------:R-:W5:Y:S01]  /*1b020*/  @P1 LDG.E R12, desc[UR40][R4.64] ;  /* 0x00000028040c1981 */ /* 0x000f62000c1e1900 */
[----:B-1----:R-:W-:-:S05]  /*1b030*/  IMAD.WIDE R2, R27, 0x4, R2 ;  /* 0x000000041b027825 */ /* 0x002fca00078e0202 */
[----:B------:R-:W5:Y:S01]  /*1b040*/  @P2 LDG.E R6, desc[UR40][R2.64] ;  /* 0x0000002802062981 */ /* 0x000f62000c1e1900 */
[----:B0-----:R-:W-:-:S03]  /*1b050*/  @P0 IMAD.WIDE R8, R27, 0x4, R8 ;  /* 0x000000041b080825 */ /* 0x001fc600078e0208 */
        /* <DEDUP_REMOVED lines=15> */
[----:B---3--:R-:W-:Y:S06]  /*1b150*/  @P0 BRA `(.L_x_13680) ;  /* 0x0000000000140947 */ /* 0x008fec0003800000 */
[----:B------:R-:W-:Y:S05]  /*1b160*/  @!P3 BRA `(.L_x_13680) ;  /* 0x000000000010b947 */ /* 0x000fea0003800000 */
[----:B0-----:R-:W2:Y:S04]  /*1b170*/  LDG.E R0, desc[UR40][R10.64] ;  /* 0x000000280a007981 */ /* 0x001ea8000c1e1900 */
[----:B------:R-:W2:Y:S02]  /*1b180*/  LDG.E R10, desc[UR40][R10.64+0x4] ;  /* 0x000004280a0a7981 */ /* 0x000ea4000c1e1900 */
[----:B--2---:R-:W-:-:S05]  /*1b190*/  IMAD.IADD R13, R10, 0x1, -R0 ;  /* 0x000000010a0d7824 */ /* 0x004fca00078e0a00 */
[----:B------:R1:W-:Y:S02]  /*1b1a0*/  STL [R1+0x18], R13 ;  /* 0x0000180d01007387 */ /* 0x0003e40000100800 */
.L_x_13680:
        /* <DEDUP_REMOVED lines=14> */
.L_x_13681:
[----:B------:R-:W-:Y:S05]  /*1b290*/  @!P1 BRA `(.L_x_13682) ;  /* 0x00000000000c9947 */ /* 0x000fea0003800000 */
[----:B------:R-:W2:Y:S04]  /*1b2a0*/  LDG.E R9, desc[UR40][R4.64] ;  /* 0x0000002804097981 */ /* 0x000ea8000c1e1900 */
[----:B------:R-:W2:Y:S02]  /*1b2b0*/  LDG.E R4, desc[UR40][R4.64+0x4] ;  /* 0x0000042804047981 */ /* 0x000ea4000c1e1900 */
[----:B--2---:R-:W-:-:S07]  /*1b2c0*/  IMAD.IADD R9, R4, 0x1, -R9 ;  /* 0x0000000104097824 */ /* 0x004fce00078e0a09 */
.L_x_13682:
        /* <DEDUP_REMOVED lines=36> */
.L_x_13685:
[----:B------:R-:W-:-:S13]  /*1b510*/  ISETP.NE.AND P0, PT, R3, 0x1, PT ;  /* 0x000000010300780c */ /* 0x000fda0003f05270 */
[----:B------:R-:W0:Y:S02]  /*1b520*/  @P0 LDC.64 R4, c[0x0][0x9e8] ;  /* 0x00027a00ff040b82 */ /* 0x000e240000000a00 */
[----:B0-----:R-:W-:-:S05]  /*1b530*/  @P0 IMAD.HI.U32 R4, R11, R4, RZ ;  /* 0x000000040b040227 */ /* 0x001fca00078e00ff */
[----:B------:R-:W-:-:S07]  /*1b540*/  @P0 SHF.R.U32.HI R11, RZ, R5, R4 ;  /* 0x00000005ff0b0219 */ /* 0x000fce0000011604 */
.L_x_13686:
[----:B------:R-:W-:Y:S05]  /*1b550*/  BSYNC B0 ;  /* 0x0000000000007941 */ /* 0x000fea0003800000 */
.L_x_13684:
[----:B------:R-:W-:-:S05]  /*1b560*/  IMAD R11, R11, R3, R3 ;  /* 0x000000030b0b7224 */ /* 0x000fca00078e0203 */
[----:B------:R-:W-:-:S07]  /*1b570*/  VIMNMX R2, R2, R11, PT ;  /* 0x0000000b02027248 */ /* 0x000fce0003fe0100 */
.L_x_13683:
        /* <DEDUP_REMOVED lines=25> */
.L_x_13689:
[----:B------:R-:W-:-:S13]  /*1b710*/  ISETP.NE.AND P0, PT, R3, 0x1, PT ;  /* 0x000000010300780c */ /* 0x000fda0003f05270 */
[----:B------:R-:W0:Y:S02]  /*1b720*/  @P0 LDC.64 R4, c[0x0][0x9e8] ;  /* 0x00027a00ff040b82 */ /* 0x000e240000000a00 */
[----:B0-----:R-:W-:-:S05]  /*1b730*/  @P0 IMAD.HI.U32 R4, R11, R4, RZ ;  /* 0x000000040b040227 */ /* 0x001fca00078e00ff */
[----:B------:R-:W-:-:S07]  /*1b740*/  @P0 SHF.R.U32.HI R11, RZ, R5, R4 ;  /* 0x00000005ff0b0219 */ /* 0x000fce0000011604 */
.L_x_13690:
[----:B------:R-:W-:Y:S05]  /*1b750*/  BSYNC B0 ;  /* 0x0000000000007941 */ /* 0x000fea0003800000 */
.L_x_13688:
[----:B------:R-:W-:-:S05]  /*1b760*/  IMAD R3, R11, R3, RZ ;  /* 0x000000030b037224 */ /* 0x000fca00078e02ff */
[----:B------:R-:W-:-:S07]  /*1b770*/  VIMNMX R2, R2, R3, !PT ;  /* 0x0000000302027248 */ /* 0x000fce0007fe0100 */
.L_x_13687:
        /* <DEDUP_REMOVED lines=40> */
.L_x_13692:
[----:B------:R-:W-:Y:S05]  /*1ba00*/  BSYNC B0 ;  /* 0x0000000000007941 */ /* 0x000fea0003800000 */
.L_x_13691:
[-C--:B------:R-:W-:Y:S01]  /*1ba10*/  IMAD R4, R14, R13.reuse, R4 ;  /* 0x0000000d0e047224 */ /* 0x080fe200078e0204 */
[----:B------:R-:W-:Y:S04]  /*1ba20*/  BSSY B0, `(.L_x_13693) ;  /* 0x00000dc000007945 */ /* 0x000fe80003800000 */
        /* <DEDUP_REMOVED lines=11> */
[----:B------:R-:W-:Y:S02]  /*1bae0*/  @P0 SHF.R.S32.HI R3, RZ, 0x7, R2 ;  /* 0x00000007ff030819 */ /* 0x000fe40000011402 */
[----:B------:R-:W-:Y:S02]  /*1baf0*/  PLOP3.LUT P0, PT, PT, PT, PT, 0x80, 0x0 ;  /* 0x000000000000781c */ /* 0x000fe40003f0f070 */
        /* <DEDUP_REMOVED lines=9> */
.L_x_13890:
[----:B-1----:R-:W-:Y:S02]  /*1bb90*/  ISETP.NE.AND P0, PT, R14, RZ, PT ;  /* 0x000000ff0e00720c */ /* 0x002fe40003f05270 */
[----:B------:R-:W-:-:S11]  /*1bba0*/  PLOP3.LUT P6, PT, PT, PT, PT, 0x8, 0x0 ;  /* 0x000000000000781c */ /* 0x000fd60003fce170 */
[----:B------:R-:W-:Y:S05]  /*1bbb0*/  @P0 BRA `(.L_x_13696) ;  /* 0x00000000000c0947 */ /* 0x000fea0003800000 */
[----:B------:R-:W-:-:S03]  /*1bbc0*/  UMOV UR4, 0xffffffff ;  /* 0xffffffff00047882 */ /* 0x000fc60000000000 */
[----:B------:R-:W-:Y:S05]  /*1bbd0*/  BRA.DIV UR4, `(.L_x_13697) ;  /* 0x0000007604607947 */ /* 0x000fea000b800000 */
[----:B------:R-:W-:-:S13]  /*1bbe0*/  ELECT P6, URZ, PT ;  /* 0x00000000003f782f */ /* 0x000fda00038c0000 */
.L_x_13696:
        /* <DEDUP_REMOVED lines=9> */
.L_x_13893:
[----:B------:R-:W-:Y:S05]  /*1bc80*/  BSYNC B1 ;  /* 0x0000000000017941 */ /* 0x000fea0003800000 */
.L_x_13698:
[----:B------:R-:W-:Y:S04]  /*1bc90*/  BSSY B1, `(.L_x_13700) ;  /* 0x0000050000017945 */ /* 0x000fe80003800000 */
[----:B------:R-:W-:Y:S05]  /*1bca0*/  @!P6 BRA `(.L_x_13701) ;  /* 0x000000040038e947 */ /* 0x000fea0003800000 */
        /* <DEDUP_REMOVED lines=9> */
.L_x_13894:
[----:B------:R-:W-:Y:S05]  /*1bd40*/  BSYNC B2 ;  /* 0x0000000000027941 */ /* 0x000fea0003800000 */
.L_x_13702:
[----:B------:R-:W-:Y:S04]  /*1bd50*/  BSSY B2, `(.L_x_13704) ;  /* 0x0000009000027945 */ /* 0x000fe80003800000 */
[----:B------:R-:W-:Y:S05]  /*1bd60*/  @P1 BRA `(.L_x_13705) ;  /* 0x00000000001c1947 */ /* 0x000fea0003800000 */
[----:B------:R-:W1:Y:S02]  /*1bd70*/  S2R R8, SR_TID.X ;  /* 0x0000000000087919 */ /* 0x000e640000002100 */
[----:B-1----:R-:W-:Y:S01]  /*1bd80*/  LOP3.LUT R10, R8, 0x1f, RZ, 0xc0, !PT ;  /* 0x0000001f080a7812 */ /* 0x002fe200078ec0ff */
[----:B------:R-:W-:-:S03]  /*1bd90*/  IMAD.MOV.U32 R8, RZ, RZ, 0x4000 ;  /* 0x00004000ff087424 */ /* 0x000fc600078e00ff */
[----:B------:R-:W-:Y:S01]  /*1bda0*/  ISETP.NE.AND P0, PT, R10, RZ, PT ;  /* 0x000000ff0a00720c */ /* 0x000fe20003f05270 */
[----:B------:R1:W-:-:S12]  /*1bdb0*/  SYNCS.ARRIVE.TRANS64 RZ, [R5+URZ+0x16890], R8 ;  /* 0x0168900805ff79a7 */ /* 0x0003d8000800003f */
[----:B-1----:R-:W-:Y:S05]  /*1bdc0*/  @!P0 BRA `(.L_x_13705) ;  /* 0x0000000000048947 */ /* 0x002fea0003800000 */
[----:B------:R-:W-:Y:S01]  /*1bdd0*/  BPT.TRAP 0x1 ;  /* 0x000000040000795c */ /* 0x000fe20000300000 */
.L_x_13705:
[----:B------:R-:W-:Y:S05]  /*1bde0*/  BSYNC B2 ;  /* 0x0000000000027941 */ /* 0x000fea0003800000 */
.L_x_13704:
        /* <DEDUP_REMOVED lines=10> */
[----:B------:R-:W-:Y:S01]  /*1be90*/  IMAD.SHL.U32 R11, R29, 0x2000, RZ ;  /* 0x000020001d0b7824 */ /* 0x000fe200078e00ff */
[----:B------:R-:W-:Y:S01]  /*1bea0*/  UMOV UR7, 0x12f00000 ;  /* 0x12f0000000077882 */ /* 0x000fe20000000000 */
[----:B------:R-:W-:-:S08]  /*1beb0*/  VIADD R12, R5, 0x16890 ;  /* 0x00016890050c7836 */ /* 0x000fd00000000000 */
.L_x_13706:
        /* <DEDUP_REMOVED lines=13> */
.L_x_13895:
[----:B------:R-:W-:Y:S05]  /*1bf90*/  BSYNC B2 ;  /* 0x0000000000027941 */ /* 0x000fea0003800000 */
.L_x_13707:
[----:B------:R-:W-:Y:S01]  /*1bfa0*/  BSSY B2, `(.L_x_13709) ;  /* 0x000000b000027945 */ /* 0x000fe20003800000 */
[----:B------:R-:W-:Y:S02]  /*1bfb0*/  IMAD.MOV.U32 R14, RZ, RZ, 0x0 ;  /* 0x00000000ff0e7424 */ /* 0x000fe400078e00ff */
[----:B------:R-:W-:Y:S01]  /*1bfc0*/  IMAD.MOV.U32 R15, RZ, RZ, 0x12f00000 ;  /* 0x12f00000ff0f7424 */ /* 0x000fe200078e00ff */
[----:B------:R-:W-:Y:S06]  /*1bfd0*/  @P1 BRA `(.L_x_13710) ;  /* 0x00000000001c1947 */ /* 0x000fec0003800000 */
[----:B------:R-:W2:Y:S01]  /*1bfe0*/  S2R R10, SR_TID.X ;  /* 0x00000000000a7919 */ /* 0x000ea20000002100 */
[----:B01----:R-:W-:-:S04]  /*1bff0*/  IMAD.MOV.U32 R7, RZ, RZ, 0x4000 ;  /* 0x00004000ff077424 */ /* 0x003fc800078e00ff */
[----:B------:R3:W-:Y:S01]  /*1c000*/  SYNCS.ARRIVE.TRANS64 RZ, [R5+URZ+0x168b0], R7 ;  /* 0x0168b00705ff79a7 */ /* 0x0007e2000800003f */
[----:B--2---:R-:W-:-:S04]  /*1c010*/  LOP3.LUT R10, R10, 0x1f, RZ, 0xc0, !PT ;  /* 0x0000001f0a0a7812 */ /* 0x004fc800078ec0ff */
[----:B------:R-:W-:-:S13]  /*1c020*/  ISETP.NE.AND P0, PT, R10, RZ, PT ;  /* 0x000000ff0a00720c */ /* 0x000fda0003f05270 */
[----:B---3--:R-:W-:Y:S05]  /*1c030*/  @!P0 BRA `(.L_x_13710) ;  /* 0x0000000000048947 */ /* 0x008fea0003800000 */
[----:B------:R-:W-:Y:S01]  /*1c040*/  BPT.TRAP 0x1 ;  /* 0x000000040000795c */ /* 0x000fe20000300000 */
.L_x_13710:
[----:B------:R-:W-:Y:S05]  /*1c050*/  BSYNC B2 ;  /* 0x0000000000027941 */ /* 0x000fea0003800000 */
.L_x_13709:
[----:B------:R-:W-:Y:S01]  /*1c060*/  R2UR UR10, R13 ;  /* 0x000000000d0a72ca */ /* 0x000fe200000e0000 */
[----:B------:R-:W-:Y:S01]  /*1c070*/  IMAD R11, R11, 0x2, R17 ;  /* 0x000000020b0b7824 */ /* 0x000fe200078e0211 */
[----:B------:R-:W-:Y:S01]  /*1c080*/  R2UR UR6, R14 ;  /* 0x000000000e0672ca */ /* 0x000fe200000e0000 */
[----:B------:R-:W-:Y:S01]  /*1c090*/  UIADD3 UR4, UP0, UR38, 0x670, URZ ;  /* 0x0000067026047890 */ /* 0x000fe2000ff1e03f */
[----:B------:R-:W-:Y:S01]  /*1c0a0*/  R2UR UR7, R15 ;  /* 0x000000000f0772ca */ /* 0x000fe200000e0000 */
[----:B01----:R-:W-:Y:S01]  /*1c0b0*/  VIADD R5, R5, 0x168b0 ;  /* 0x000168b005057836 */ /* 0x003fe20000000000 */
[----:B------:R-:W-:Y:S01]  /*1c0c0*/  PLOP3.LUT P0, PT, PT, PT, PT, 0x80, 0x0 ;  /* 0x000000000000781c */ /* 0x000fe20003f0f070 */
[----:B------:R-:W-:Y:S01]  /*1c0d0*/  VIADD R11, R11, 0x400 ;  /* 0x000004000b0b7836 */ /* 0x000fe20000000000 */
[----:B------:R-:W-:-:S12]  /*1c0e0*/  UIADD3.X UR5, URZ, UR39, URZ, UP0, !UPT ;  /* 0x000000273f057290 */ /* 0x000fd800087fe43f */
.L_x_13711:
        /* <DEDUP_REMOVED lines=10> */
.L_x_13701:
[----:B------:R-:W-:Y:S05]  /*1c190*/  BSYNC B1 ;  /* 0x0000000000017941 */ /* 0x000fea0003800000 */
.L_x_13700:
[----:B------:R-:W2:Y:S01]  /*1c1a0*/  LDL.LU R7, [R1] ;  /* 0x0000000001077983 */ /* 0x000ea20000300800 */
[----:B------:R-:W-:Y:S01]  /*1c1b0*/  VIADD R29, R29, 0x1 ;  /* 0x000000011d1d7836 */ /* 0x000fe20000000000 */
[----:B------:R-:W-:Y:S01]  /*1c1c0*/  PLOP3.LUT P0, PT, PT, PT, PT, 0x8, 0x0 ;  /* 0x000000000000781c */ /* 0x000fe20003f0e170 */
[----:B------:R-:W-:-:S03]  /*1c1d0*/  VIADD R3, R3, 0xfffffffe ;  /* 0xfffffffe03037836 */ /* 0x000fc60000000000 */
[----:B------:R-:W-:Y:S02]  /*1c1e0*/  ISETP.NE.AND P1, PT, R29, 0x2, PT ;  /* 0x000000021d00780c */ /* 0x000fe40003f25270 */
[----:B------:R-:W-:Y:S02]  /*1c1f0*/  ISETP.GE.AND P2, PT, R3, R4, PT ;  /* 0x000000040300720c */ /* 0x000fe40003f46270 */
[----:B0-----:R-:W-:Y:S02]  /*1c200*/  SEL R5, RZ, 0x1, P1 ;  /* 0x00000001ff057807 */ /* 0x001fe40000800000 */
[----:B------:R-:W-:Y:S02]  /*1c210*/  SEL R29, R29, RZ, P1 ;  /* 0x000000ff1d1d7207 */ /* 0x000fe40000800000 */
[----:B--2---:R-:W-:-:S05]  /*1c220*/  LOP3.LUT R7, R7, R5, RZ, 0x3c, !PT ;  /* 0x0000000507077212 */ /* 0x004fca00078e3cff */
[----:B------:R0:W-:Y:S02]  /*1c230*/  STL [R1], R7 ;  /* 0x0000000701007387 */ /* 0x0001e40000100800 */
[----:B------:R-:W-:Y:S05]  /*1c240*/  @!P2 BRA `(.L_x_13694) ;  /* 0x000000040064a947 */ /* 0x000fea0003800000 */
.L_x_13724:
[----:B------:R-:W-:Y:S05]  /*1c250*/  YIELD ;  /* 0x0000000000007946 */ /* 0x000fea0003800000 */
[----:B------:R-:W-:Y:S04]  /*1c260*/  BSSY B1, `(.L_x_13712) ;  /* 0x000004d000017945 */ /* 0x000fe80003800000 */
[----:B-1----:R-:W-:Y:S05]  /*1c270*/  @!P6 BRA `(.L_x_13713) ;  /* 0x00000004002ce947 */ /* 0x002fea0003800000 */
[----:B0-----:R-:W2:Y:S01]  /*1c280*/  LDL R7, [R1] ;  /* 0x0000000001077983 */ /* 0x001ea20000100800 */
[----:B------:R-:W0:Y:S02]  /*1c290*/  S2R R5, SR_TID.X ;  /* 0x0000000000057919 */ /* 0x000e240000002100 */
[----:B0-----:R-:W-:Y:S01]  /*1c2a0*/  LOP3.LUT R8, R5, 0x7f, RZ, 0xc0, !PT ;  /* 0x0000007f05087812 */ /* 0x001fe200078ec0ff */
[----:B------:R-:W-:Y:S01]  /*1c2b0*/  IMAD R5, R29, 0x8, R17 ;  /* 0x000000081d057824 */ /* 0x000fe200078e0211 */
[----:B------:R-:W-:Y:S02]  /*1c2c0*/  BSSY B2, `(.L_x_13714) ;  /* 0x0000005000027945 */ /* 0x000fe40003800000 */
[----:B------:R-:W-:Y:S02]  /*1c2d0*/  ISETP.NE.AND P2, PT, R8, RZ, PT ;  /* 0x000000ff0800720c */ /* 0x000fe40003f45270 */
[----:B--2---:R-:W-:-:S04]  /*1c2e0*/  SHF.L.U32 R7, R7, 0x1f, RZ ;  /* 0x0000001f07077819 */ /* 0x004fc800000006ff */
[----:B------:R-:W0:Y:S02]  /*1c2f0*/  SYNCS.PHASECHK.TRANS64.TRYWAIT P1, [R5+URZ+0x168a0], R7 ;  /* 0x0168a007050075a7 */ /* 0x000e24000802017f */
[----:B0-----:R-:W-:Y:S05]  /*1c300*/  @!P1 BRA `(.L_x_13715) ;  /* 0x0000006c00f09947 */ /* 0x001fea0003800000 */
.L_x_13896:
[----:B------:R-:W-:Y:S05]  /*1c310*/  BSYNC B2 ;  /* 0x0000000000027941 */ /* 0x000fea0003800000 */
.L_x_13714:
        /* <DEDUP_REMOVED lines=9> */
.L_x_13717:
[----:B------:R-:W-:Y:S05]  /*1c3b0*/  BSYNC B2 ;  /* 0x0000000000027941 */ /* 0x000fea0003800000 */
.L_x_13716:
        /* <DEDUP_REMOVED lines=10> */
[----:B------:R-:W-:-:S10]  /*1c460*/  UMOV UR7, 0x12f00000 ;  /* 0x12f0000000077882 */ /* 0x000fd40000000000 */
.L_x_13718:
        /* <DEDUP_REMOVED lines=13> */
.L_x_13897:
[----:B------:R-:W-:Y:S05]  /*1c540*/  BSYNC B2 ;  /* 0x0000000000027941 */ /* 0x000fea0003800000 */
.L_x_13719:
        /* <DEDUP_REMOVED lines=11> */
.L_x_13722:
[----:B------:R-:W-:Y:S05]  /*1c600*/  BSYNC B2 ;  /* 0x0000000000027941 */ /* 0x000fea0003800000 */
.L_x_13721:
        /* <DEDUP_REMOVED lines=8> */
.L_x_13723:
        /* <DEDUP_REMOVED lines=10> */
.L_x_13713:
[----:B------:R-:W-:Y:S05]  /*1c730*/  BSYNC B1 ;  /* 0x0000000000017941 */ /* 0x000fea0003800000 */
.L_x_13712:
[----:B0-----:R-:W2:Y:S01]  /*1c740*/  LDL.LU R7, [R1] ;  /* 0x0000000001077983 */ /* 0x001ea20000300800 */
[----:B------:R-:W-:Y:S01]  /*1c750*/  VIADD R29, R29, 0x1 ;  /* 0x000000011d1d7836 */ /* 0x000fe20000000000 */
[C---:B------:R-:W-:Y:S01]  /*1c760*/  ISETP.GT.AND P2, PT, R3.reuse, R4, PT ;  /* 0x000000040300720c */ /* 0x040fe20003f44270 */
[----:B------:R-:W-:-:S03]  /*1c770*/  VIADD R3, R3, 0xffffffff ;  /* 0xffffffff03037836 */ /* 0x000fc60000000000 */
[----:B------:R-:W-:-:S04]  /*1c780*/  ISETP.NE.AND P1, PT, R29, 0x2, PT ;  /* 0x000000021d00780c */ /* 0x000fc80003f25270 */
[----:B------:R-:W-:Y:S02]  /*1c790*/  SEL R5, RZ, 0x1, P1 ;  /* 0x00000001ff057807 */ /* 0x000fe40000800000 */
[----:B------:R-:W-:Y:S02]  /*1c7a0*/  SEL R29, R29, RZ, P1 ;  /* 0x000000ff1d1d7207 */ /* 0x000fe40000800000 */
[----:B--2---:R-:W-:-:S05]  /*1c7b0*/  LOP3.LUT R7, R7, R5, RZ, 0x3c, !PT ;  /* 0x0000000507077212 */ /* 0x004fca00078e3cff */
[----:B------:R1:W-:Y:S01]  /*1c7c0*/  STL [R1], R7 ;  /* 0x0000000701007387 */ /* 0x0003e20000100800 */
[----:B------:R-:W-:Y:S05]  /*1c7d0*/  @P2 BRA `(.L_x_13724) ;  /* 0xfffffff8009c2947 */ /* 0x000fea000383ffff */
.L_x_13694:
[----:B------:R-:W-:Y:S05]  /*1c7e0*/  BSYNC B0 ;  /* 0x0000000000007941 */ /* 0x000fea0003800000 */
.L_x_13693:
[----:B01----:R-:W2:Y:S01]  /*1c7f0*/  LDL R7, [R1+0x10] ;  /* 0x0000100001077983 */ /* 0x003ea20000100800 */
[----:B------:R-:W0:Y:S01]  /*1c800*/  LDC R2, c[0x0][0x448] ;  /* 0x00011200ff027b82 */ /* 0x000e220000000800 */
[----:B------:R-:W-:Y:S07]  /*1c810*/  @!P0 WARPSYNC.ALL ;  /* 0x0000000000008948 */ /* 0x000fee0003800000 */
[----:B------:R-:W-:Y:S01]  /*1c820*/  @!P0 BAR.SYNC.DEFER_BLOCKING 0xc, 0x200 ;  /* 0x0308000000008b1d */ /* 0x000fe20000010000 */
[----:B0-----:R-:W-:-:S13]  /*1c830*/  ISETP.NE.AND P1, PT, R2, 0x1, PT ;  /* 0x000000010200780c */ /* 0x001fda0003f25270 */
[----:B------:R-:W0:Y:S08]  /*1c840*/  @P1 LDC R4, c[0x0][0x44c] ;  /* 0x00011300ff041b82 */ /* 0x000e300000000800 */
[----:B------:R-:W1:Y:S01]  /*1c850*/  @P1 LDC R2, c[0x0][0x450] ;  /* 0x00011400ff021b82 */ /* 0x000e620000000800 */
[----:B--2---:R-:W-:-:S04]  /*1c860*/  VIADD R3, R7, 0xbf ;  /* 0x000000bf07037836 */ /* 0x004fc80000000000 */
[----:B0-----:R-:W-:-:S05]  /*1c870*/  @P1 IMAD.HI.U32 R4, R3, R4, RZ ;  /* 0x0000000403041227 */ /* 0x001fca00078e00ff */
[----:B-1----:R-:W-:-:S05]  /*1c880*/  @P1 SHF.R.U32.HI R3, RZ, R2, R4 ;  /* 0x00000002ff031219 */ /* 0x002fca0000011604 */
[----:B------:R-:W-:Y:S02]  /*1c890*/  IMAD.IADD R9, R9, 0x1, R3 ;  /* 0x0000000109097824 */ /* 0x000fe400078e0203 */
[----:B------:R-:W0:Y:S02]  /*1c8a0*/  LDC.64 R2, c[0x0][0x9e0] ;  /* 0x00027800ff027b82 */ /* 0x000e240000000a00 */
[----:B0-----:R-:W-:Y:S01]  /*1c8b0*/  ISETP.GE.AND P2, PT, R3, 0x1, PT ;  /* 0x000000010300780c */ /* 0x001fe20003f46270 */
        /* <DEDUP_REMOVED lines=13> */
.L_x_13727:
[----:B------:R-:W-:-:S13]  /*1c990*/  ISETP.NE.AND P0, PT, R3, 0x1, PT ;  /* 0x000000010300780c */ /* 0x000fda0003f05270 */
[----:B------:R-:W0:Y:S02]  /*1c9a0*/  @P0 LDC.64 R4, c[0x0][0x9e8] ;  /* 0x00027a00ff040b82 */ /* 0x000e240000000a00 */
[----:B0-----:R-:W-:-:S05]  /*1c9b0*/  @P0 IMAD.HI.U32 R4, R6, R4, RZ ;  /* 0x0000000406040227 */ /* 0x001fca00078e00ff */
[----:B------:R-:W-:-:S07]  /*1c9c0*/  @P0 SHF.R.U32.HI R6, RZ, R5, R4 ;  /* 0x00000005ff060219 */ /* 0x000fce0000011604 */
.L_x_13728:
[----:B------:R-:W-:Y:S05]  /*1c9d0*/  BSYNC B0 ;  /* 0x0000000000007941 */ /* 0x000fea0003800000 */
.L_x_13726:
[----:B------:R-:W-:-:S05]  /*1c9e0*/  IMAD R5, R6, R3, R3 ;  /* 0x0000000306057224 */ /* 0x000fca00078e0203 */
[----:B------:R-:W-:-:S07]  /*1c9f0*/  VIMNMX R2, R2, R5, PT ;  /* 0x0000000502027248 */ /* 0x000fce0003fe0100 */
.L_x_13725:
[----:B------:R-:W2:Y:S01]  /*1ca00*/  LDL R8, [R1+0x44] ;  /* 0x0000440001087983 */ /* 0x000ea20000100800 */
[----:B------:R-:W0:Y:S01]  /*1ca10*/  @P1 LDC R5, c[0x0][0x44c] ;  /* 0x00011300ff051b82 */ /* 0x000e220000000800 */
[----:B------:R-:W-:Y:S01]  /*1ca20*/  VIADD R2, R2, 0x7f ;  /* 0x0000007f02027836 */ /* 0x000fe20000000000 */
[----:B------:R-:W-:Y:S01]  /*1ca30*/  ULDC UR4, c[0x0][0x9dc] ;  /* 0x0002770000047ab9 */ /* 0x000fe20000000800 */
[----:B------:R-:W-:-:S05]  /*1ca40*/  IMAD.MOV.U32 R6, RZ, RZ, R7 ;  /* 0x000000ffff067224 */ /* 0x000fca00078e0007 */
[----:B------:R-:W1:Y:S01]  /*1ca50*/  @P1 LDC R4, c[0x0][0x450] ;  /* 0x00011400ff041b82 */ /* 0x000e620000000800 */
[----:B0-----:R-:W-:-:S05]  /*1ca60*/  @P1 IMAD.HI.U32 R5, R7, R5, RZ ;  /* 0x0000000507051227 */ /* 0x001fca00078e00ff */
[----:B-1----:R-:W-:Y:S02]  /*1ca70*/  @P1 SHF.R.U32.HI R6, RZ, R4, R5 ;  /* 0x00000004ff061219 */ /* 0x002fe40000011605 */
[----:B------:R-:W-:-:S03]  /*1ca80*/  SHF.R.S32.HI R5, RZ, 0x1f, R2 ;  /* 0x0000001fff057819 */ /* 0x000fc60000011402 */
[----:B------:R-:W-:Y:S01]  /*1ca90*/  IMAD.IADD R7, R19, 0x1, R6 ;  /* 0x0000000113077824 */ /* 0x000fe200078e0206 */
[----:B------:R-:W-:-:S03]  /*1caa0*/  LEA.HI R5, R5, R2, RZ, 0x7 ;  /* 0x0000000205057211 */ /* 0x000fc600078f38ff */
[----:B------:R-:W-:Y:S01]  /*1cab0*/  VIADD R2, R7, -UR4 ;  /* 0x8000000407027c36 */ /* 0x000fe20008000000 */
[----:B------:R-:W-:-:S05]  /*1cac0*/  SHF.R.S32.HI R9, RZ, 0x7, R5 ;  /* 0x00000007ff097819 */ /* 0x000fca0000011405 */
[----:B------:R0:W-:Y:S01]  /*1cad0*/  STL [R1+0x48], R9 ;  /* 0x0000480901007387 */ /* 0x0001e20000100800 */
[----:B--2---:R-:W-:Y:S01]  /*1cae0*/  VIMNMX R6, R8, R9, PT ;  /* 0x0000000908067248 */ /* 0x004fe20003fe0100 */
[----:B0-----:R-:W-:Y:S06]  /*1caf0*/  @!P2 BRA `(.L_x_13729) ;  /* 0x000000000044a947 */ /* 0x001fec0003800000 */
        /* <DEDUP_REMOVED lines=10> */
.L_x_13731:
[----:B------:R-:W-:-:S13]  /*1cba0*/  ISETP.NE.AND P0, PT, R3, 0x1, PT ;  /* 0x000000010300780c */ /* 0x000fda0003f05270 */
[----:B------:R-:W0:Y:S02]  /*1cbb0*/  @P0 LDC.64 R4, c[0x0][0x9e8] ;  /* 0x00027a00ff040b82 */ /* 0x000e240000000a00 */
[----:B0-----:R-:W-:-:S05]  /*1cbc0*/  @P0 IMAD.HI.U32 R4, R7, R4, RZ ;  /* 0x0000000407040227 */ /* 0x001fca00078e00ff */
[----:B------:R-:W-:-:S07]  /*1cbd0*/  @P0 SHF.R.U32.HI R7, RZ, R5, R4 ;  /* 0x00000005ff070219 */ /* 0x000fce0000011604 */
.L_x_13732:
[----:B------:R-:W-:Y:S05]  /*1cbe0*/  BSYNC B0 ;  /* 0x0000000000007941 */ /* 0x000fea0003800000 */
.L_x_13730:
[----:B------:R-:W-:-:S05]  /*1cbf0*/  IMAD R3, R7, R3, RZ ;  /* 0x0000000307037224 */ /* 0x000fca00078e02ff */
[----:B------:R-:W-:-:S07]  /*1cc00*/  VIMNMX R2, R2, R3, !PT ;  /* 0x0000000302027248 */ /* 0x000fce0007fe0100 */
.L_x_13729:
[----:B------:R-:W-:Y:S01]  /*1cc10*/  SHF.R.S32.HI R3, RZ, 0x1f, R2 ;  /* 0x0000001fff037819 */ /* 0x000fe20000011402 */
[----:B------:R-:W-:Y:S01]  /*1cc20*/  BSSY B0, `(.L_x_13733) ;  /* 0x0000025000007945 */ /* 0x000fe20003800000 */
[----:B------:R-:W-:Y:S02]  /*1cc30*/  ISETP.NE.AND P1, PT, R0, RZ, PT ;  /* 0x000000ff0000720c */ /* 0x000fe40003f25270 */
[----:B------:R-:W-:-:S04]  /*1cc40*/  LEA.HI R3, R3, R2, RZ, 0x7 ;  /* 0x0000000203037211 */ /* 0x000fc800078f38ff */
[----:B------:R-:W-:-:S04]  /*1cc50*/  SHF.R.S32.HI R3, RZ, 0x7, R3 ;  /* 0x00000007ff037819 */ /* 0x000fc80000011403 */
[----:B------:R-:W-:-:S03]  /*1cc60*/  VIMNMX R8, RZ, R3, !PT ;  /* 0x00000003ff087248 */ /* 0x000fc60007fe0100 */
[----:B------:R-:W0:Y:S01]  /*1cc70*/  @!P1 LDC R0, c[0x0][0x9f0] ;  /* 0x00027c00ff009b82 */ /* 0x000e220000000800 */
[----:B------:R-:W-:Y:S01]  /*1cc80*/  ISETP.GT.AND P0, PT, R6, R8, PT ;  /* 0x000000080600720c */ /* 0x000fe20003f04270 */
[----:B------:R1:W-:Y:S04]  /*1cc90*/  STL [R1+0x20], R8 ;  /* 0x0000200801007387 */ /* 0x0003e80000100800 */
[----:B------:R1:W-:Y:S08]  /*1cca0*/  STL [R1+0x24], RZ ;  /* 0x000024ff01007387 */ /* 0x0003f00000100800 */
[----:B-1----:R-:W-:Y:S05]  /*1ccb0*/  @!P0 BRA `(.L_x_13734) ;  /* 0x00000000006c8947 */ /* 0x002fea0003800000 */
[-C--:B0-----:R-:W-:Y:S02]  /*1ccc0*/  IABS R4, R0.reuse ;  /* 0x0000000000047213 */ /* 0x081fe40000000000 */
        /* <DEDUP_REMOVED lines=26> */
.L_x_13734:
[----:B------:R-:W-:Y:S05]  /*1ce70*/  BSYNC B0 ;  /* 0x0000000000007941 */ /* 0x000fea0003800000 */
.L_x_13733:
[----:B------:R-:W2:Y:S04]  /*1ce80*/  LDL R2, [R1+0x24] ;  /* 0x0000240001027983 */ /* 0x000ea80000100800 */
[----:B0-----:R-:W2:Y:S01]  /*1ce90*/  LDL R0, [R1+0x40] ;  /* 0x0000400001007983 */ /* 0x001ea20000100800 */
[----:B------:R-:W-:Y:S01]  /*1cea0*/  BSSY B7, `(.L_x_13735) ;  /* 0x0000355000077945 */ /* 0x000fe20003800000 */
[----:B--2---:R-:W-:-:S05]  /*1ceb0*/  IMAD R0, R0, R2, R8 ;  /* 0x0000000200007224 */ /* 0x004fca00078e0208 */
        /* <DEDUP_REMOVED lines=9> */
[----:B-1----:R-:W0:Y:S01]  /*1cf50*/  S2R R5, SR_LANEID ;  /* 0x0000000000057919 */ /* 0x002e220000000000 */
        /* <DEDUP_REMOVED lines=10> */
[----:B0-----:R-:W-:Y:S01]  /*1d000*/  IADD3 R24, R0, UR36, R7 ;  /* 0x0000002400187c10 */ /* 0x001fe2000fffe007 */
[----:B------:R-:W-:Y:S06]  /*1d010*/  BRA `(.L_x_13737) ;  /* 0x0000003000f47947 */ /* 0x000fec0003800000 */
.L_x_13736:
        /* <DEDUP_REMOVED lines=10> */
[----:B-1----:R-:W-:Y:S02]  /*1d0c0*/  IMAD.U32 R5, RZ, RZ, UR7 ;  /* 0x00000007ff057e24 */ /* 0x002fe4000f8e00ff */
        /* <DEDUP_REMOVED lines=9> */
.L_x_13739:
[----:B------:R-:W-:Y:S05]  /*1d160*/  BSYNC B6 ;  /* 0x0000000000067941 */ /* 0x000fea0003800000 */
.L_x_13738:
        /* <DEDUP_REMOVED lines=9> */
[----:B------:R-:W-:Y:S02]  /*1d200*/  IMAD.U32 R4, RZ, RZ, UR6 ;  /* 0x00000006ff047e24 */ /* 0x000fe4000f8e00ff */
[----:B-1----:R-:W-:Y:S02]  /*1d210*/  IMAD.U32 R5, RZ, RZ, UR7 ;  /* 0x00000007ff057e24 */ /* 0x002fe4000f8e00ff */
        /* <DEDUP_REMOVED lines=8> */
[----:B--2---:R-:W-:Y:S05]  /*1d2a0*/  CALL.ABS.NOINC R2 ;  /* 0x0000000002007343 */ /* 0x004fea0003c00000 */
.L_x_13742:
        /* <DEDUP_REMOVED lines=15> */
.L_x_13741:
[----:B------:R-:W-:Y:S05]  /*1d3a0*/  BSYNC B6 ;  /* 0x0000000000067941 */ /* 0x000fea0003800000 */
.L_x_13740:
[----:B------:R-:W-:Y:S01]  /*1d3b0*/  ULDC.64 UR4, c[0x0][0x9f8] ;  /* 0x00027e0000047ab9 */ /* 0x000fe20000000a00 */
[----:B------:R-:W-:Y:S01]  /*1d3c0*/  IMAD.MOV.U32 R25, RZ, RZ, R27 ;  /* 0x000000ffff197224 */ /* 0x000fe200078e001b */
[----:B------:R-:W-:-:S04]  /*1d3d0*/  ISETP.NE.U32.AND P0, PT, RZ, UR4, PT ;  /* 0x00000004ff007c0c */ /* 0x000fc8000bf05070 */
[----:B------:R-:W-:Y:S01]  /*1d3e0*/  ISETP.NE.AND.EX P0, PT, RZ, UR5, PT, P0 ;  /* 0x00000005ff007c0c */ /* 0x000fe2000bf05300 */
[----:B------:R-:W-:-:S12]  /*1d3f0*/  ULDC.64 UR4, c[0x0][0xa08] ;  /* 0x0002820000047ab9 */ /* 0x000fd80000000a00 */
[----:B------:R-:W0:Y:S02]  /*1d400*/  @P0 LDC.64 R2, c[0x0][0x9f8] ;  /* 0x00027e00ff020b82 */ /* 0x000e240000000a00 */
[----:B0-----:R-:W-:-:S05]  /*1d410*/  @P0 IMAD.WIDE R2, R27, 0x4, R2 ;  /* 0x000000041b020825 */ /* 0x001fca00078e0202 */
[----:B------:R0:W2:Y:S01]  /*1d420*/  @P0 LDG.E R25, desc[UR40][R2.64] ;  /* 0x0000002802190981 */ /* 0x0000a2000c1e1900 */
[----:B------:R-:W-:Y:S01]  /*1d430*/  VIADD R23, R23, 0xffffffff ;  /* 0xffffffff17177836 */ /* 0x000fe20000000000 */
[----:B0-----:R-:W0:Y:S02]  /*1d440*/  LDC.64 R2, c[0x0][0x418] ;  /* 0x00010600ff027b82 */ /* 0x001e240000000a00 */
[----:B0-----:R-:W-:Y:S01]  /*1d450*/  LOP3.LUT P0, RZ, R2, UR4, RZ, 0xfc, !PT ;  /* 0x0000000402ff7c12 */ /* 0x001fe2000f80fcff */
[----:B------:R-:W-:-:S03]  /*1d460*/  UMOV UR4, 0xffffffff ;  /* 0xffffffff00047882 */ /* 0x000fc60000000000 */
[----:B------:R-:W-:Y:S02]  /*1d470*/  LOP3.LUT P0, RZ, R3, UR5, RZ, 0xfc, P0 ;  /* 0x0000000503ff7c12 */ /* 0x000fe4000800fcff */
[----:B--2---:R-:W-:Y:S02]  /*1d480*/  SHF.R.S32.HI R7, RZ, 0x1f, R25 ;  /* 0x0000001fff077819 */ /* 0x004fe40000011419 */
[----:B------:R-:W-:-:S03]  /*1d490*/  SEL R19, R25, RZ, !P0 ;  /* 0x000000ff19137207 */ /* 0x000fc60004000000 */
[----:B------:R0:W-:Y:S01]  /*1d4a0*/  STL [R1+0x4], R7 ;  /* 0x0000040701007387 */ /* 0x0001e20000100800 */
[----:B------:R-:W-:Y:S05]  /*1d4b0*/  BRA.DIV UR4, `(.L_x_13743) ;  /* 0x0000005e04ac7947 */ /* 0x000fea000b800000 */
[----:B------:R-:W2:Y:S02]  /*1d4c0*/  S2R R0, SR_TID.X ;  /* 0x0000000000007919 */ /* 0x000ea40000002100 */
[----:B--2---:R-:W-:-:S04]  /*1d4d0*/  SHF.R.U32.HI R0, RZ, 0x5, R0 ;  /* 0x00000005ff007819 */ /* 0x004fc80000011600 */
[----:B------:R-:W-:-:S05]  /*1d4e0*/  LOP3.LUT R0, R0, 0x3, RZ, 0xc0, !PT ;  /* 0x0000000300007812 */ /* 0x000fca00078ec0ff */
[----:B------:R2:W3:Y:S02]  /*1d4f0*/  SHFL.IDX PT, R14, R0, RZ, 0x1f ;  /* 0x00001fff000e7589 */ /* 0x0004e400000e0000 */
.L_x_13900:
        /* <DEDUP_REMOVED lines=8> */
.L_x_13903:
[----:B------:R-:W-:Y:S05]  /*1d580*/  @!P6 BRA `(.L_x_13744) ;  /* 0x0000000000e0e947 */ /* 0x000fea0003800000 */
[----:B------:R-:W-:-:S04]  /*1d590*/  ISETP.NE.U32.AND P0, PT, R2, RZ, PT ;  /* 0x000000ff0200720c */ /* 0x000fc80003f05070 */
[----:B------:R-:W-:-:S13]  /*1d5a0*/  ISETP.NE.AND.EX P0, PT, R3, RZ, PT, P0 ;  /* 0x000000ff0300720c */ /* 0x000fda0003f05300 */
[----:B------:R-:W-:Y:S05]  /*1d5b0*/  @!P0 BRA `(.L_x_13746) ;  /* 0x0000000000488947 */ /* 0x000fea0003800000 */
[----:B------:R-:W3:Y:S01]  /*1d5c0*/  LDC R6, c[0x0][0x43c] ;  /* 0x00010f00ff067b82 */ /* 0x000ee20000000800 */
[----:B--2---:R-:W-:Y:S01]  /*1d5d0*/  IMAD.MOV.U32 R0, RZ, RZ, R23 ;  /* 0x000000ffff007224 */ /* 0x004fe200078e0017 */
[----:B------:R-:W-:Y:S01]  /*1d5e0*/  ULDC.64 UR4, c[0x0][0x428] ;  /* 0x00010a0000047ab9 */ /* 0x000fe20000000a00 */
        /* <DEDUP_REMOVED lines=15> */
.L_x_13746:
[----:B--2---:R-:W-:Y:S01]  /*1d6e0*/  IMAD R0, R18, 0x8, R17 ;  /* 0x0000000812007824 */ /* 0x004fe200078e0211 */
[----:B---3--:R-:W-:-:S04]  /*1d6f0*/  SHF.L.U32 R2, R28, 0x1f, RZ ;  /* 0x0000001f1c027819 */ /* 0x008fc800000006ff */
[----:B------:R-:W2:Y:S02]  /*1d700*/  SYNCS.PHASECHK.TRANS64.TRYWAIT P0, [R0+URZ+0x16840], R2 ;  /* 0x01684002000075a7 */ /* 0x000ea4000800017f */
[----:B--2---:R-:W-:Y:S05]  /*1d710*/  @!P0 BRA `(.L_x_13747) ;  /* 0x0000005c00688947 */ /* 0x004fea0003800000 */
.L_x_13904:
        /* <DEDUP_REMOVED lines=11> */
.L_x_13748:
[----:B------:R-:W-:Y:S01]  /*1d7d0*/  R2UR UR9, R0 ;  /* 0x00000000000972ca */ /* 0x000fe200000e0000 */
[----:B--2---:R-:W-:Y:S01]  /*1d7e0*/  IMAD R0, R18, 0x4000, R17 ;  /* 0x0000400012007824 */ /* 0x004fe200078e0211 */
        /* <DEDUP_REMOVED lines=10> */
[----:B------:R-:W-:Y:S01]  /*1d890*/  UIADD3 UR9, UR9, 0x16830, URZ ;  /* 0x0001683009097890 */ /* 0x000fe2000fffe03f */
[----:B------:R-:W-:-:S03]  /*1d8a0*/  LOP3.LUT R22, R22, 0xfffffffe, RZ, 0xc0, !PT ;  /* 0xfffffffe16167812 */ /* 0x000fc600078ec0ff */
[----:B------:R-:W-:Y:S02]  /*1d8b0*/  ULEA UR11, UR11, UR4, 0x7 ;  /* 0x000000040b0b7291 */ /* 0x000fe4000f8e383f */
[----:B------:R-:W-:Y:S01]  /*1d8c0*/  UIADD3 UR8, UR8, 0xe400, URZ ;  /* 0x0000e40008087890 */ /* 0x000fe2000fffe03f */
[----:B------:R-:W-:-:S05]  /*1d8d0*/  UMOV UR4, 0x0 ;  /* 0x0000000000047882 */ /* 0x000fca0000000000 */
[----:B------:R-:W-:-:S03]  /*1d8e0*/  @P0 LOP3.LUT R22, R22, 0x1, RZ, 0xfc, !PT ;  /* 0x0000000116160812 */ /* 0x000fc600078efcff */
[----:B------:R3:W-:Y:S02]  /*1d8f0*/  UTMALDG.4D [UR8], [UR6], desc[UR4] ;  /* 0x00000408060075b4 */ /* 0x0007e40008019000 */
[----:B---3--:R-:W-:Y:S02]  /*1d900*/  NOP ;  /* 0x0000000000007918 */ /* 0x008fe40000000000 */
.L_x_13744:
[----:B------:R-:W3:Y:S01]  /*1d910*/  LDL.LU R3, [R1+0x28] ;  /* 0x0000280001037983 */ /* 0x000ee20000300800 */
[----:B------:R-:W-:Y:S05]  /*1d920*/  WARPSYNC.ALL ;  /* 0x0000000000007948 */ /* 0x000fea0003800000 */
[----:B------:R-:W-:Y:S01]  /*1d930*/  ULDC.64 UR4, c[0x0][0x298] ;  /* 0x0000a60000047ab9 */ /* 0x000fe20000000a00 */
[----:B--2---:R-:W-:Y:S01]  /*1d940*/  VIADD R0, R17, 0x8400 ;  /* 0x0000840011007836 */ /* 0x004fe20000000000 */
[----:B------:R-:W-:Y:S01]  /*1d950*/  ULDC.64 UR6, c[0x0][0xa00] ;  /* 0x0002800000067ab9 */ /* 0x000fe20000000a00 */
[----:B------:R-:W-:Y:S01]  /*1d960*/  BSSY B6, `(.L_x_13749) ;  /* 0x0000022000067945 */ /* 0x000fe20003800000 */
[----:B------:R-:W-:Y:S01]  /*1d970*/  BAR.SYNC.DEFER_BLOCKING 0x8, 0x200 ;  /* 0x0208000000007b1d */ /* 0x000fe20000010000 */
[----:B------:R-:W-:-:S02]  /*1d980*/  ISETP.NE.U32.AND P0, PT, RZ, UR6, PT ;  /* 0x00000006ff007c0c */ /* 0x000fc4000bf05070 */
[----:B------:R-:W-:Y:S02]  /*1d990*/  LOP3.LUT P1, RZ, R0, 0x3ff, RZ, 0xc0, !PT ;  /* 0x000003ff00ff7812 */ /* 0x000fe4000782c0ff */
[----:B------:R-:W-:Y:S02]  /*1d9a0*/  ISETP.NE.AND.EX P0, PT, RZ, UR7, PT, P0 ;  /* 0x00000007ff007c0c */ /* 0x000fe4000bf05300 */
[----:B---3--:R-:W-:Y:S01]  /*1d9b0*/  SHF.R.S32.HI R2, RZ, 0x1f, R3 ;  /* 0x0000001fff027819 */ /* 0x008fe20000011403 */
[----:B-1----:R-:W-:-:S04]  /*1d9c0*/  IMAD.WIDE.U32 R4, R3, UR4, RZ ;  /* 0x0000000403047c25 */ /* 0x002fc8000f8e00ff */
        /* <DEDUP_REMOVED lines=27> */
.L_x_13750:
[----:B------:R-:W-:Y:S05]  /*1db80*/  BSYNC B6 ;  /* 0x0000000000067941 */ /* 0x000fea0003800000 */
.L_x_13749:
[----:B------:R-:W2:Y:S01]  /*1db90*/  LDL.LU R20, [R1+0x38] ;  /* 0x0000380001147983 */ /* 0x000ea20000300800 */
[----:B------:R-:W-:Y:S01]  /*1dba0*/  ULDC.64 UR6, c[0x0][0x2e0] ;  /* 0x0000b80000067ab9 */ /* 0x000fe20000000a00 */
[----:B------:R-:W3:Y:S01]  /*1dbb0*/  LDC R9, c[0x0][0x448] ;  /* 0x00011200ff097b82 */ /* 0x000ee20000000800 */
[----:B------:R-:W-:Y:S01]  /*1dbc0*/  ULDC.64 UR4, c[0x0][0x2d8] ;  /* 0x0000b60000047ab9 */ /* 0x000fe20000000a00 */
[----:B-1----:R-:W2:Y:S01]  /*1dbd0*/  LDL.LU.64 R2, [R1+0x28] ;  /* 0x0000280001027983 */ /* 0x002ea20000300a00 */
[----:B------:R-:W-:-:S03]  /*1dbe0*/  ULDC.64 UR8, c[0x0][0x280] ;  /* 0x0000a00000087ab9 */ /* 0x000fc60000000a00 */
[----:B------:R-:W4:Y:S04]  /*1dbf0*/  LDL.LU R21, [R1+0x3c] ;  /* 0x00003c0001157983 */ /* 0x000f280000300800 */
[----:B------:R-:W4:Y:S04]  /*1dc00*/  LDL.LU R4, [R1+0x30] ;  /* 0x0000300001047983 */ /* 0x000f280000300800 */
[----:B------:R-:W4:Y:S01]  /*1dc10*/  LDL R12, [R1+0x10] ;  /* 0x00001000010c7983 */ /* 0x000f220000100800 */
[----:B---3--:R-:W-:-:S13]  /*1dc20*/  ISETP.NE.AND P1, PT, R9, 0x1, PT ;  /* 0x000000010900780c */ /* 0x008fda0003f25270 */
[----:B------:R-:W1:Y:S08]  /*1dc30*/  @P1 LDC R5, c[0x0][0x450] ;  /* 0x00011400ff051b82 */ /* 0x000e700000000800 */
[----:B------:R-:W3:Y:S01]  /*1dc40*/  @P1 LDC R8, c[0x0][0x450] ;  /* 0x00011400ff081b82 */ /* 0x000ee20000000800 */
[----:B--2---:R-:W-:Y:S02]  /*1dc50*/  IMAD.MOV.U32 R3, RZ, RZ, R20 ;  /* 0x000000ffff037224 */ /* 0x004fe400078e0014 */
[----:B------:R-:W2:Y:S01]  /*1dc60*/  S2R R20, SR_TID.X ;  /* 0x0000000000147919 */ /* 0x000ea20000002100 */
        /* <DEDUP_REMOVED lines=9> */
[C---:B--2---:R-:W-:Y:S01]  /*1dd00*/  LOP3.LUT R21, R20.reuse, 0x7f, RZ, 0xc0, !PT ;  /* 0x0000007f14157812 */ /* 0x044fe200078ec0ff */
[----:B------:R-:W-:-:S03]  /*1dd10*/  IMAD.SHL.U32 R20, R20, 0x10, RZ ;  /* 0x0000001014147824 */ /* 0x000fc600078e00ff */
[----:B------:R-:W-:-:S04]  /*1dd20*/  SHF.R.U32.HI R21, RZ, 0x3, R21 ;  /* 0x00000003ff157819 */ /* 0x000fc80000011615 */
[----:B------:R-:W-:-:S05]  /*1dd30*/  LOP3.LUT R20, R21, 0x70, R20, 0xf8, !PT ;  /* 0x0000007015147812 */ /* 0x000fca00078ef814 */
[----:B------:R-:W-:Y:S02]  /*1dd40*/  IMAD.IADD R6, R20, 0x1, R12 ;  /* 0x0000000114067824 */ /* 0x000fe400078e020c */
[----:B------:R2:W5:Y:S02]  /*1dd50*/  LDL R20, [R1+0xc] ;  /* 0x00000c0001147983 */ /* 0x0005640000100800 */
[----:B----4-:R-:W-:Y:S01]  /*1dd60*/  @P1 IMAD.HI.U32 R0, R6, R4, RZ ;  /* 0x0000000406001227 */ /* 0x010fe200078e00ff */
[----:B------:R-:W4:Y:S03]  /*1dd70*/  S2R R10, SR_TID.X ;  /* 0x00000000000a7919 */ /* 0x000f260000002100 */
[----:B------:R-:W-:Y:S01]  /*1dd80*/  IMAD.MOV.U32 R4, RZ, RZ, R6 ;  /* 0x000000ffff047224 */ /* 0x000fe200078e0006 */
[----:B-1----:R-:W-:-:S04]  /*1dd90*/  @P1 SHF.R.U32.HI R4, RZ, R5, R0 ;  /* 0x00000005ff041219 */ /* 0x002fc80000011600 */
[--C-:B------:R-:W-:Y:S01]  /*1dda0*/  SHF.R.S32.HI R0, RZ, 0x1f, R4.reuse ;  /* 0x0000001fff007819 */ /* 0x100fe20000011404 */
[----:B0-----:R-:W-:-:S04]  /*1ddb0*/  IMAD.MOV R7, RZ, RZ, -R4 ;  /* 0x000000ffff077224 */ /* 0x001fc800078e0a04 */
[----:B------:R-:W-:-:S04]  /*1ddc0*/  IMAD R0, R0, UR4, RZ ;  /* 0x0000000400007c24 */ /* 0x000fc8000f8e02ff */
[C---:B------:R-:W-:Y:S02]  /*1ddd0*/  IMAD R0, R4.reuse, UR5, R0 ;  /* 0x0000000504007c24 */ /* 0x040fe4000f8e0200 */
[----:B------:R-:W-:-:S04]  /*1dde0*/  IMAD.WIDE.U32 R4, R4, UR4, R2 ;  /* 0x0000000404047c25 */ /* 0x000fc8000f8e0002 */
[----:B------:R-:W-:Y:S02]  /*1ddf0*/  IMAD.IADD R5, R5, 0x1, R0 ;  /* 0x0000000105057824 */ /* 0x000fe400078e0200 */
[----:B------:R-:W-:-:S04]  /*1de00*/  IMAD R0, R9, R7, R6 ;  /* 0x0000000709007224 */ /* 0x000fc800078e0206 */
[----:B------:R-:W-:Y:S01]  /*1de10*/  IMAD.WIDE.U32 R4, R0, UR6, R4 ;  /* 0x0000000600047c25 */ /* 0x000fe2000f8e0004 */
[----:B------:R-:W-:-:S03]  /*1de20*/  SHF.R.S32.HI R7, RZ, 0x1f, R0 ;  /* 0x0000001fff077819 */ /* 0x000fc60000011400 */
[----:B----4-:R-:W-:Y:S02]  /*1de30*/  IMAD.SHL.U32 R21, R10, 0x8, RZ ;  /* 0x000000080a157824 */ /* 0x010fe400078e00ff */
[----:B------:R-:W-:-:S03]  /*1de40*/  IMAD R7, R7, UR6, RZ ;  /* 0x0000000607077c24 */ /* 0x000fc6000f8e02ff */
[----:B------:R-:W-:Y:S01]  /*1de50*/  LOP3.LUT R21, R21, 0x38, RZ, 0xc0, !PT ;  /* 0x0000003815157812 */ /* 0x000fe200078ec0ff */
        /* <DEDUP_REMOVED lines=8> */
[----:B---3--:R-:W-:-:S05]  /*1dee0*/  @P1 SHF.R.U32.HI R6, RZ, R8, R7 ;  /* 0x00000008ff061219 */ /* 0x008fca0000011607 */
        /* <DEDUP_REMOVED lines=26> */
[----:B---3--:R-:W-:-:S03]  /*1e090*/  IMAD.IADD R6, R10, 0x1, R11 ;  /* 0x000000010a067824 */ /* 0x008fc600078e020b */
[----:B------:R-:W-:Y:S02]  /*1e0a0*/  SHFL.IDX PT, R10, R2, RZ, 0x181f ;  /* 0x00181fff020a7589 */ /* 0x000fe400000e0000 */
[----:B------:R-:W-:-:S13]  /*1e0b0*/  ISETP.GE.AND P1, PT, R6, R3, PT ;  /* 0x000000030600720c */ /* 0x000fda0003f26270 */
[----:B0-----:R-:W-:-:S05]  /*1e0c0*/  @!P1 LEA R7, P2, R21, R7, 0x1 ;  /* 0x0000000715079211 */ /* 0x001fca00078408ff */
[----:B------:R-:W-:-:S04]  /*1e0d0*/  @!P1 IMAD.X R8, RZ, RZ, R8, P2 ;  /* 0x000000ffff089224 */ /* 0x000fc800010e0608 */
[----:B------:R-:W-:Y:S02]  /*1e0e0*/  @!P1 IMAD.MOV.U32 R9, RZ, RZ, R8 ;  /* 0x000000ffff099224 */ /* 0x000fe400078e0008 */
[----:B------:R-:W-:Y:S02]  /*1e0f0*/  @!P1 IMAD.MOV.U32 R8, RZ, RZ, R7 ;  /* 0x000000ffff089224 */ /* 0x000fe400078e0007 */
[----:B------:R-:W-:-:S03]  /*1e100*/  VIADD R7, R6, 0x10 ;  /* 0x0000001006077836 */ /* 0x000fc60000000000 */
        /* <DEDUP_REMOVED lines=48> */
[----:B------:R0:W1:Y:S04]  /*1e410*/  SHFL.IDX PT, R7, R0, 0x7, 0x181f ;  /* 0x00f81f0000077f89 */ /* 0x00006800000e0000 */
[----:B------:R2:W-:Y:S01]  /*1e420*/  @!P1 LDGSTS.E.BYPASS.LTC128B.128 [R20+0xb400], desc[UR40][R8.64], !P0 ;  /* 0x0b40000008149fae */ /* 0x0005e2000c101d68 */
[----:B0-----:R-:W-:-:S05]  /*1e430*/  VIADD R0, R6, 0x80 ;  /* 0x0000008006007836 */ /* 0x001fca0000000000 */
[----:B------:R-:W-:Y:S01]  /*1e440*/  ISETP.GE.AND P2, PT, R0, R3, PT ;  /* 0x000000030000720c */ /* 0x000fe20003f46270 */
[----:B------:R-:W-:-:S05]  /*1e450*/  VIADD R0, R6, 0x70 ;  /* 0x0000007006007836 */ /* 0x000fca0000000000 */
[----:B------:R-:W-:Y:S02]  /*1e460*/  ISETP.GE.AND P1, PT, R0, R3, PT ;  /* 0x000000030000720c */ /* 0x000fe40003f26270 */
[----:B------:R-:W0:Y:S11]  /*1e470*/  SHFL.IDX PT, R0, R5, RZ, 0x181f ;  /* 0x00181fff05007589 */ /* 0x000e3600000e0000 */
[----:B-1----:R-:W-:-:S05]  /*1e480*/  @!P1 LEA R7, P3, R21, R7, 0x1 ;  /* 0x0000000715079211 */ /* 0x002fca00078608ff */
[----:B------:R-:W-:Y:S02]  /*1e490*/  @!P1 IMAD.X R4, RZ, RZ, R4, P3 ;  /* 0x000000ffff049224 */ /* 0x000fe400018e0604 */
[----:B--2---:R-:W-:Y:S02]  /*1e4a0*/  @!P1 IMAD.MOV.U32 R8, RZ, RZ, R7 ;  /* 0x000000ffff089224 */ /* 0x004fe400078e0007 */
[----:B------:R-:W-:-:S05]  /*1e4b0*/  @!P1 IMAD.MOV.U32 R9, RZ, RZ, R4 ;  /* 0x000000ffff099224 */ /* 0x000fca00078e0004 */
[----:B------:R1:W-:Y:S01]  /*1e4c0*/  @!P1 LDGSTS.E.BYPASS.LTC128B.128 [R20+0xbc00], desc[UR40][R8.64], !P0 ;  /* 0x0bc0000008149fae */ /* 0x0003e2000c101d68 */
[----:B0-----:R-:W-:-:S05]  /*1e4d0*/  @!P2 LEA R0, P1, R21, R0, 0x1 ;  /* 0x000000001500a211 */ /* 0x001fca00078208ff */
[----:B-1----:R-:W-:-:S04]  /*1e4e0*/  @!P2 IMAD.X R8, RZ, RZ, R10, P1 ;  /* 0x000000ffff08a224 */ /* 0x002fc800008e060a */
        /* <DEDUP_REMOVED lines=21> */
.L_x_13929:
        /* <DEDUP_REMOVED lines=11> */
.L_x_13752:
        /* <DEDUP_REMOVED lines=18> */
.L_x_13930:
[----:B------:R-:W-:Y:S05]  /*1e810*/  BSYNC B0 ;  /* 0x0000000000007941 */ /* 0x000fea0003800000 */
.L_x_13753:
        /* <DEDUP_REMOVED lines=19> */
[----:B------:R-:W-:Y:S02]  /*1e950*/  LOP3.LUT R3, RZ, R5, RZ, 0x33, !PT ;  /* 0x00000005ff037212 */ /* 0x000fe400078e33ff */
[----:B------:R-:W-:Y:S02]  /*1e960*/  LOP3.LUT R2, RZ, R4, RZ, 0x33, !PT ;  /* 0x00000004ff027212 */ /* 0x000fe400078e33ff */
        /* <DEDUP_REMOVED lines=36> */
.L_x_13761:
[----:B------:R-:W-:Y:S01]  /*1ebb0*/  IMAD R2, R5, 0x8, R17 ;  /* 0x0000000805027824 */ /* 0x000fe200078e0211 */
[----:B------:R-:W-:Y:S01]  /*1ebc0*/  SHF.L.U32 R3, R9, 0x1f, RZ ;  /* 0x0000001f09037819 */ /* 0x000fe200000006ff */
[----:B------:R-:W-:Y:S03]  /*1ebd0*/  BSSY B3, `(.L_x_13762) ;  /* 0x0000003000037945 */ /* 0x000fe60003800000 */
[----:B------:R-:W1:Y:S02]  /*1ebe0*/  SYNCS.PHASECHK.TRANS64.TRYWAIT P0, [R2+URZ+0x16840], R3 ;  /* 0x01684003020075a7 */ /* 0x000e64000800017f */
[----:B-1----:R-:W-:Y:S05]  /*1ebf0*/  @!P0 BRA `(.L_x_13763) ;  /* 0x0000005800208947 */ /* 0x002fea0003800000 */
.L_x_13931:
[----:B------:R-:W-:Y:S05]  /*1ec00*/  BSYNC B3 ;  /* 0x0000000000037941 */ /* 0x000fea0003800000 */
.L_x_13762:
        /* <DEDUP_REMOVED lines=12> */
.L_x_13765:
[----:B------:R-:W-:Y:S05]  /*1ecd0*/  BSYNC B3 ;  /* 0x0000000000037941 */ /* 0x000fea0003800000 */
.L_x_13764:
        /* <DEDUP_REMOVED lines=11> */
.L_x_13766:
        /* <DEDUP_REMOVED lines=15> */
.L_x_13932:
[----:B------:R-:W-:Y:S05]  /*1ee80*/  BSYNC B3 ;  /* 0x0000000000037941 */ /* 0x000fea0003800000 */
.L_x_13767:
        /* <DEDUP_REMOVED lines=12> */
.L_x_13770:
[----:B------:R-:W-:Y:S05]  /*1ef50*/  BSYNC B3 ;  /* 0x0000000000037941 */ /* 0x000fea0003800000 */
.L_x_13769:
        /* <DEDUP_REMOVED lines=11> */
.L_x_13771:
        /* <DEDUP_REMOVED lines=12> */
.L_x_13760:
[----:B------:R-:W-:Y:S05]  /*1f0d0*/  BSYNC B1 ;  /* 0x0000000000017941 */ /* 0x000fea0003800000 */
.L_x_13759:
[----:B------:R-:W2:Y:S01]  /*1f0e0*/  LDL.LU R0, [R1+0x1c] ;  /* 0x00001c0001007983 */ /* 0x000ea20000300800 */
[----:B------:R-:W-:Y:S02]  /*1f0f0*/  IMAD.MOV.U32 R18, RZ, RZ, R5 ;  /* 0x000000ffff127224 */ /* 0x000fe400078e0005 */
[----:B------:R-:W-:Y:S02]  /*1f100*/  IMAD.MOV.U32 R28, RZ, RZ, R9 ;  /* 0x000000ffff1c7224 */ /* 0x000fe400078e0009 */
[----:B--2---:R-:W-:-:S07]  /*1f110*/  VIADD R0, R0, 0xfffffffd ;  /* 0xfffffffd00007836 */ /* 0x004fce0000000000 */
.L_x_13758:
[----:B------:R-:W-:Y:S05]  /*1f120*/  BSYNC B2 ;  /* 0x0000000000027941 */ /* 0x000fea0003800000 */
.L_x_13757:
[----:B------:R-:W-:-:S05]  /*1f130*/  VIADD R3, R10, 0xfffffffe ;  /* 0xfffffffe0a037836 */ /* 0x000fca0000000000 */
[----:B------:R-:W-:-:S13]  /*1f140*/  ISETP.NE.AND P0, PT, R3, R4, PT ;  /* 0x000000040300720c */ /* 0x000fda0003f05270 */
[----:B------:R-:W-:Y:S05]  /*1f150*/  @!P0 BRA `(.L_x_13756) ;  /* 0x0000000c00a08947 */ /* 0x000fea0003800000 */
[----:B------:R-:W-:-:S07]  /*1f160*/  IMAD.MOV.U32 R4, RZ, RZ, R19 ;  /* 0x000000ffff047224 */ /* 0x000fce00078e0013 */
.L_x_13798:
        /* <DEDUP_REMOVED lines=32> */
.L_x_13774:
[----:B------:R-:W-:Y:S01]  /*1f370*/  IMAD R2, R6, 0x8, R17 ;  /* 0x0000000806027824 */ /* 0x000fe200078e0211 */
[----:B------:R-:W-:Y:S01]  /*1f380*/  SHF.L.U32 R3, R7, 0x1f, RZ ;  /* 0x0000001f07037819 */ /* 0x000fe200000006ff */
[----:B------:R-:W-:Y:S03]  /*1f390*/  BSSY B2, `(.L_x_13775) ;  /* 0x0000003000027945 */ /* 0x000fe60003800000 */
[----:B------:R-:W1:Y:S02]  /*1f3a0*/  SYNCS.PHASECHK.TRANS64.TRYWAIT P0, [R2+URZ+0x16840], R3 ;  /* 0x01684003020075a7 */ /* 0x000e64000800017f */
[----:B-1----:R-:W-:Y:S05]  /*1f3b0*/  @!P0 BRA `(.L_x_13776) ;  /* 0x0000005000588947 */ /* 0x002fea0003800000 */
.L_x_13933:
[----:B------:R-:W-:Y:S05]  /*1f3c0*/  BSYNC B2 ;  /* 0x0000000000027941 */ /* 0x000fea0003800000 */
.L_x_13775:
        /* <DEDUP_REMOVED lines=12> */
.L_x_13778:
[----:B------:R-:W-:Y:S05]  /*1f490*/  BSYNC B2 ;  /* 0x0000000000027941 */ /* 0x000fea0003800000 */
.L_x_13777:
        /* <DEDUP_REMOVED lines=11> */
.L_x_13779:
        /* <DEDUP_REMOVED lines=15> */
.L_x_13934:
[----:B------:R-:W-:Y:S05]  /*1f640*/  BSYNC B2 ;  /* 0x0000000000027941 */ /* 0x000fea0003800000 */
.L_x_13780:
        /* <DEDUP_REMOVED lines=11> */
.L_x_13783:
[----:B------:R-:W-:Y:S05]  /*1f700*/  BSYNC B2 ;  /* 0x0000000000027941 */ /* 0x000fea0003800000 */
.L_x_13782:
        /* <DEDUP_REMOVED lines=10> */
.L_x_13784:
        /* <DEDUP_REMOVED lines=12> */
.L_x_13773:
[----:B------:R-:W-:Y:S05]  /*1f870*/  BSYNC B1 ;  /* 0x0000000000017941 */ /* 0x000fea0003800000 */
.L_x_13772:
        /* <DEDUP_REMOVED lines=32> */
.L_x_13787:
[----:B------:R-:W-:Y:S01]  /*1fa80*/  IMAD R2, R18, 0x8, R17 ;  /* 0x0000000812027824 */ /* 0x000fe200078e0211 */
[----:B------:R-:W-:Y:S01]  /*1fa90*/  SHF.L.U32 R3, R28, 0x1f, RZ ;  /* 0x0000001f1c037819 */ /* 0x000fe200000006ff */
[----:B------:R-:W-:Y:S03]  /*1faa0*/  BSSY B2, `(.L_x_13788) ;  /* 0x0000003000027945 */ /* 0x000fe60003800000 */
[----:B------:R-:W1:Y:S02]  /*1fab0*/  SYNCS.PHASECHK.TRANS64.TRYWAIT P0, [R2+URZ+0x16840], R3 ;  /* 0x01684003020075a7 */ /* 0x000e64000800017f */
[----:B-1----:R-:W-:Y:S05]  /*1fac0*/  @!P0 BRA `(.L_x_13789) ;  /* 0x0000004800bc8947 */ /* 0x002fea0003800000 */
.L_x_13935:
[----:B------:R-:W-:Y:S05]  /*1fad0*/  BSYNC B2 ;  /* 0x0000000000027941 */ /* 0x000fea0003800000 */
.L_x_13788:
        /* <DEDUP_REMOVED lines=12> */
.L_x_13791:
[----:B------:R-:W-:Y:S05]  /*1fba0*/  BSYNC B2 ;  /* 0x0000000000027941 */ /* 0x000fea0003800000 */
.L_x_13790:
[----:B-1----:R-:W-:Y:S01]  /*1fbb0*/  IMAD.MOV.U32 R2, RZ, RZ, RZ ;  /* 0x000000ffff027224 */ /* 0x002fe200078e00ff */
        /* <DEDUP_REMOVED lines=11> */
.L_x_13792:
        /* <DEDUP_REMOVED lines=15> */
.L_x_13936:
[----:B------:R-:W-:Y:S05]  /*1fd60*/  BSYNC B2 ;  /* 0x0000000000027941 */ /* 0x000fea0003800000 */
.L_x_13793:
        /* <DEDUP_REMOVED lines=11> */
.L_x_13796:
[----:B------:R-:W-:Y:S05]  /*1fe20*/  BSYNC B2 ;  /* 0x0000000000027941 */ /* 0x000fea0003800000 */
.L_x_13795:
        /* <DEDUP_REMOVED lines=10> */
.L_x_13797:
        /* <DEDUP_REMOVED lines=12> */
.L_x_13786:
[----:B------:R-:W-:Y:S05]  /*1ff90*/  BSYNC B1 ;  /* 0x0000000000017941 */ /* 0x000fea0003800000 */
.L_x_13785:
[----:B------:R-:W2:Y:S01]  /*1ffa0*/  LDL R2, [R1+0x8] ;  /* 0x0000080001027983 */ /* 0x000ea20000100800 */
[----:B------:R-:W-:Y:S01]  /*1ffb0*/  VIADD R0, R0, 0xfffffffe ;  /* 0xfffffffe00007836 */ /* 0x000fe20000000000 */
[----:B--2---:R-:W-:-:S13]  /*1ffc0*/  ISETP.GT.AND P0, PT, R9, R2, PT ;  /* 0x000000020900720c */ /* 0x004fda0003f04270 */
[----:B------:R-:W-:Y:S05]  /*1ffd0*/  @P0 BRA `(.L_x_13798) ;  /* 0xfffffff000640947 */ /* 0x000fea000383ffff */
.L_x_13756:
[----:B------:R-:W-:Y:S05]  /*1ffe0*/  BSYNC B0 ;  /* 0x0000000000007941 */ /* 0x000fea0003800000 */
.L_x_13755:
        /* <DEDUP_REMOVED lines=17> */
.L_x_13800:
[----:B------:R-:W-:Y:S05]  /*20100*/  BSYNC B0 ;  /* 0x0000000000007941 */ /* 0x000fea0003800000 */
.L_x_13799:
[----:B------:R-:W-:Y:S01]  /*20110*/  LOP3.LUT P0, RZ, R22, 0x1, RZ, 0xc0, !PT ;  /* 0x0000000116ff7812 */ /* 0x000fe2000780c0ff */
[----:B------:R-:W-:-:S12]  /*20120*/  BSSY B0, `(.L_x_13801) ;  /* 0x0000027000007945 */ /* 0x000fd80003800000 */
[----:B------:R-:W-:Y:S05]  /*20130*/  @!P0 BRA `(.L_x_13802) ;  /* 0x0000000000948947 */ /* 0x000fea0003800000 */
[----:B------:R-:W-:Y:S01]  /*20140*/  IMAD R3, R18, 0x8, R17 ;  /* 0x0000000812037824 */ /* 0x000fe200078e0211 */
[----:B------:R-:W-:Y:S01]  /*20150*/  SHF.L.U32 R0, R28, 0x1f, RZ ;  /* 0x0000001f1c007819 */ /* 0x000fe200000006ff */
[----:B------:R-:W-:Y:S01]  /*20160*/  BSSY B1, `(.L_x_13803) ;  /* 0x0000004000017945 */ /* 0x000fe20003800000 */
[----:B------:R-:W-:Y:S02]  /*20170*/  ISETP.NE.AND P1, PT, R6, RZ, PT ;  /* 0x000000ff0600720c */ /* 0x000fe40003f25270 */
[----:B------:R-:W0:Y:S02]  /*20180*/  SYNCS.PHASECHK.TRANS64.TRYWAIT P0, [R3+URZ+0x16860], R0 ;  /* 0x01686000030075a7 */ /* 0x000e24000800017f */
[----:B0-----:R-:W-:Y:S09]  /*20190*/  @!P0 BRA `(.L_x_13804) ;  /* 0x0000004400308947 */ /* 0x001ff20003800000 */
.L_x_13937:
[----:B------:R-:W-:Y:S05]  /*201a0*/  BSYNC B1 ;  /* 0x0000000000017941 */ /* 0x000fea0003800000 */
.L_x_13803:
        /* <DEDUP_REMOVED lines=9> */
.L_x_13806:
[----:B------:R-:W-:Y:S05]  /*20240*/  BSYNC B1 ;  /* 0x0000000000017941 */ /* 0x000fea0003800000 */
.L_x_13805:
        /* <DEDUP_REMOVED lines=10> */
.L_x_13807:
        /* <DEDUP_REMOVED lines=10> */
.L_x_13802:
[----:B------:R-:W-:Y:S05]  /*20390*/  BSYNC B0 ;  /* 0x0000000000007941 */ /* 0x000fea0003800000 */
.L_x_13801:
[----:B------:R-:W-:-:S05]  /*203a0*/  VIADD R18, R18, 0x1 ;  /* 0x0000000112127836 */ /* 0x000fca0000000000 */
[----:B------:R-:W-:-:S04]  /*203b0*/  ISETP.NE.AND P0, PT, R18, 0x2, PT ;  /* 0x000000021200780c */ /* 0x000fc80003f05270 */
[----:B------:R-:W-:Y:S02]  /*203c0*/  SEL R3, RZ, 0x1, P0 ;  /* 0x00000001ff037807 */ /* 0x000fe40000000000 */
[----:B------:R-:W-:Y:S02]  /*203d0*/  SEL R18, R18, RZ, P0 ;  /* 0x000000ff12127207 */ /* 0x000fe40000000000 */
[----:B------:R-:W-:-:S07]  /*203e0*/  LOP3.LUT R28, R28, R3, RZ, 0x3c, !PT ;  /* 0x000000031c1c7212 */ /* 0x000fce00078e3cff */
.L_x_13737:
[----:B------:R-:W-:Y:S05]  /*203f0*/  BSYNC B7 ;  /* 0x0000000000077941 */ /* 0x000fea0003800000 */
.L_x_13735:
[----:B------:R-:W-:-:S13]  /*20400*/  LOP3.LUT P0, RZ, R22, 0x2, RZ, 0xc0, !PT ;  /* 0x0000000216ff7812 */ /* 0x000fda000780c0ff */
[----:B------:R-:W-:Y:S05]  /*20410*/  @!P0 BRA `(.L_x_13808) ;  /* 0x0000000000248947 */ /* 0x000fea0003800000 */
[----:B------:R-:W-:Y:S05]  /*20420*/  WARPSYNC.ALL ;  /* 0x0000000000007948 */ /* 0x000fea0003800000 */
[----:B------:R-:W0:Y:S08]  /*20430*/  S2UR UR5, SR_CgaCtaId ;  /* 0x00000000000579c3 */ /* 0x000e300000008800 */
[----:B------:R-:W-:Y:S06]  /*20440*/  BAR.SYNC.DEFER_BLOCKING 0x5, 0x200 ;  /* 0x0148000000007b1d */ /* 0x000fec0000010000 */
[----:B------:R-:W-:-:S02]  /*20450*/  UMOV UR4, 0x400 ;  /* 0x0000040000047882 */ /* 0x000fc40000000000 */
[----:B0-----:R-:W-:-:S06]  /*20460*/  ULEA UR4, UR5, UR4, 0x18 ;  /* 0x0000000405047291 */ /* 0x001fcc000f8ec03f */
[----:B------:R-:W-:-:S05]  /*20470*/  IMAD.U32 R17, RZ, RZ, UR4 ;  /* 0x00000004ff117e24 */ /* 0x000fca000f8e00ff */
[----:B------:R0:W2:Y:S01]  /*20480*/  LDS.128 R24, [R17+0x168d0] ;  /* 0x0168d00011187984 */ /* 0x0000a20000000c00 */
[----:B------:R-:W-:Y:S06]  /*20490*/  BAR.ARV 0x4, 0x200 ;  /* 0x0108000000007b1d */ /* 0x000fec0000002000 */
[----:B------:R-:W-:Y:S05]  /*204a0*/  BRA `(.L_x_13809) ;  /* 0x0000000c00d47947 */ /* 0x000fea0003800000 */
.L_x_13808:
[----:B------:R-:W0:Y:S01]  /*204b0*/  S2R R0, SR_TID.X ;  /* 0x0000000000007919 */ /* 0x000e220000002100 */
[----:B------:R-:W-:Y:S01]  /*204c0*/  UMOV UR4, 0xffffffff ;  /* 0xffffffff00047882 */ /* 0x000fe20000000000 */
[----:B0-----:R-:W-:-:S04]  /*204d0*/  LOP3.LUT R8, R0, 0x1f, RZ, 0xc0, !PT ;  /* 0x0000001f00087812 */ /* 0x001fc800078ec0ff */
[----:B------:R-:W-:Y:S01]  /*204e0*/  ISETP.NE.AND P0, PT, R8, 0x1f, PT ;  /* 0x0000001f0800780c */ /* 0x000fe20003f05270 */
[----:B------:R-:W-:-:S12]  /*204f0*/  BRA.DIV UR4, `(.L_x_13810) ;  /* 0x00000042046c7947 */ /* 0x000fd8000b800000 */
[----:B------:R-:W-:Y:S01]  /*20500*/  IMAD.IADD R9, R27, 0x1, R8 ;  /* 0x000000011b097824 */ /* 0x000fe200078e0208 */
[----:B------:R-:W-:-:S04]  /*20510*/  ULDC UR4, c[0x0][0xc3c] ;  /* 0x00030f0000047ab9 */ /* 0x000fc80000000800 */
[----:B------:R-:W-:-:S13]  /*20520*/  ISETP.GE.OR P1, PT, R9, UR4, !P0 ;  /* 0x0000000409007c0c */ /* 0x000fda000c726670 */
[----:B------:R-:W0:Y:S08]  /*20530*/  @!P1 LDC.64 R2, c[0x0][0xc80] ;  /* 0x00032000ff029b82 */ /* 0x000e300000000a00 */
[----:B-1----:R-:W1:Y:S01]  /*20540*/  @!P1 LDC.64 R4, c[0x0][0xc78] ;  /* 0x00031e00ff049b82 */ /* 0x002e620000000a00 */
        /* <DEDUP_REMOVED lines=33> */
.L_x_13947:
[----:B------:R-:W-:Y:S02]  /*20760*/  ULDC UR4, c[0x0][0xc38] ;  /* 0x00030e0000047ab9 */ /* 0x000fe40000000800 */
[----:B------:R-:W-:-:S04]  /*20770*/  IMAD.U32 R4, RZ, RZ, UR4 ;  /* 0x00000004ff047e24 */ /* 0x000fc8000f8e00ff */
[----:B-1----:R-:W-:-:S04]  /*20780*/  IMAD R3, R14, R4, RZ ;  /* 0x000000040e037224 */ /* 0x002fc800078e02ff */
[----:B------:R-:W-:-:S05]  /*20790*/  IMAD.IADD R6, R6, 0x1, R3 ;  /* 0x0000000106067824 */ /* 0x000fca00078e0203 */
[----:B------:R-:W-:-:S13]  /*207a0*/  ISETP.GT.AND P6, PT, R6, R0, PT ;  /* 0x000000000600720c */ /* 0x000fda0003fc4270 */
[----:B------:R-:W-:Y:S05]  /*207b0*/  @P6 BRA `(.L_x_13811) ;  /* 0x0000000000a46947 */ /* 0x000fea0003800000 */
.L_x_13814:
        /* <DEDUP_REMOVED lines=35> */
.L_x_13955:
[----:B------:R-:W-:Y:S02]  /*209f0*/  ULDC UR4, c[0x0][0xc38] ;  /* 0x00030e0000047ab9 */ /* 0x000fe40000000800 */
[----:B------:R-:W-:-:S04]  /*20a00*/  IMAD.U32 R4, RZ, RZ, UR4 ;  /* 0x00000004ff047e24 */ /* 0x000fc8000f8e00ff */
[----:B-1----:R-:W-:-:S04]  /*20a10*/  IMAD R3, R14, R4, RZ ;  /* 0x000000040e037224 */ /* 0x002fc800078e02ff */
[----:B------:R-:W-:-:S05]  /*20a20*/  IMAD.IADD R6, R3, 0x1, R6 ;  /* 0x0000000103067824 */ /* 0x000fca00078e0206 */
[----:B------:R-:W-:-:S13]  /*20a30*/  ISETP.GT.AND P6, PT, R6, R0, PT ;  /* 0x000000000600720c */ /* 0x000fda0003fc4270 */
[----:B------:R-:W-:Y:S05]  /*20a40*/  @!P6 BRA `(.L_x_13814) ;  /* 0xfffffffc005ce947 */ /* 0x000fea000383ffff */
.L_x_13811:
        /* <DEDUP_REMOVED lines=10> */
.L_x_13960:
[----:B------:R-:W-:-:S13]  /*20af0*/  ISETP.NE.AND P0, PT, R3, RZ, PT ;  /* 0x000000ff0300720c */ /* 0x000fda0003f05270 */
[----:B------:R-:W-:Y:S05]  /*20b00*/  @!P0 BRA `(.L_x_13816) ;  /* 0x0000000000108947 */ /* 0x000fea0003800000 */
[----:B------:R-:W-:Y:S01]  /*20b10*/  UMOV UR4, 0xffffffff ;  /* 0xffffffff00047882 */ /* 0x000fe20000000000 */
[----:B------:R-:W-:Y:S02]  /*20b20*/  VIADD R12, R7, 0xffffffff ;  /* 0xffffffff070c7836 */ /* 0x000fe40000000000 */
[----:B------:R-:W-:Y:S05]  /*20b30*/  BRA.DIV UR4, `(.L_x_13817) ;  /* 0x00000046042c7947 */ /* 0x000fea000b800000 */
[----:B------:R4:W0:Y:S02]  /*20b40*/  SHFL.IDX PT, R24, R2, R12, 0x1f ;  /* 0x00001f0c02187589 */ /* 0x00082400000e0000 */
.L_x_13816:
        /* <DEDUP_REMOVED lines=59> */
.L_x_13818:
[----:B----4-:R-:W0:Y:S02]  /*20f00*/  LDC.64 R2, c[0x0][0xc90] ;  /* 0x00032400ff027b82 */ /* 0x010e240000000a00 */
        /* <DEDUP_REMOVED lines=59> */
.L_x_13819:
[----:B------:R-:W-:-:S05]  /*212c0*/  LOP3.LUT R0, RZ, R3, RZ, 0x33, !PT ;  /* 0x00000003ff007212 */ /* 0x000fca00078e33ff */
[----:B------:R-:W-:Y:S01]  /*212d0*/  IMAD.IADD R25, R25, 0x1, R0 ;  /* 0x0000000119197824 */ /* 0x000fe200078e0200 */
[----:B------:R-:W-:Y:S06]  /*212e0*/  BRA `(.L_x_13820) ;  /* 0x00000000001c7947 */ /* 0x000fec0003800000 */
.L_x_13812:
[----:B------:R-:W-:Y:S01]  /*212f0*/  UMOV UR4, URZ ;  /* 0x0000003f00047c82 */ /* 0x000fe20008000000 */
[----:B------:R-:W-:Y:S01]  /*21300*/  UMOV UR5, URZ ;  /* 0x0000003f00057c82 */ /* 0x000fe20008000000 */
[----:B------:R-:W-:Y:S01]  /*21310*/  ULDC UR6, c[0x0][0xc3c] ;  /* 0x00030f0000067ab9 */ /* 0x000fe20000000800 */
[----:B------:R-:W-:Y:S02]  /*21320*/  IMAD.MOV.U32 R24, RZ, RZ, R0 ;  /* 0x000000ffff187224 */ /* 0x000fe400078e0000 */
[----:B------:R-:W-:Y:S02]  /*21330*/  IMAD.U32 R25, RZ, RZ, UR4 ;  /* 0x00000004ff197e24 */ /* 0x000fe4000f8e00ff */
[----:B------:R-:W-:Y:S02]  /*21340*/  IMAD.U32 R26, RZ, RZ, UR5 ;  /* 0x00000005ff1a7e24 */ /* 0x000fe4000f8e00ff */
[----:B------:R-:W-:-:S07]  /*21350*/  IMAD.U32 R27, RZ, RZ, UR6 ;  /* 0x00000006ff1b7e24 */ /* 0x000fce000f8e00ff */
.L_x_13820:
        /* <DEDUP_REMOVED lines=10> */
.L_x_13809:
[----:B------:R-:W-:Y:S02]  /*21400*/  ULDC UR4, c[0x0][0xc3c] ;  /* 0x00030f0000047ab9 */ /* 0x000fe40000000800 */
[----:B--2---:R-:W-:-:S13]  /*21410*/  ISETP.GE.AND P0, PT, R27, UR4, PT ;  /* 0x000000041b007c0c */ /* 0x004fda000bf06270 */
[----:B------:R-:W-:Y:S05]  /*21420*/  @!P0 BRA `(.L_x_13821) ;  /* 0xffffff9800848947 */ /* 0x000fea000383ffff */
[----:B------:R-:W-:Y:S05]  /*21430*/  BSYNC B8 ;  /* 0x0000000000087941 */ /* 0x000fea0003800000 */
.L_x_13679:
[----:B0-----:R-:W2:Y:S01]  /*21440*/  LDL.LU R0, [R1+0x34] ;  /* 0x0000340001007983 */ /* 0x001ea20000300800 */
        /* <DEDUP_REMOVED lines=11> */
.L_x_13963:
[----:B------:R-:W-:Y:S05]  /*21500*/  BSYNC B0 ;  /* 0x0000000000007941 */ /* 0x000fea0003800000 */
.L_x_13822:
[----:B------:R-:W-:-:S03]  /*21510*/  UMOV UR4, 0xffffffff ;  /* 0xffffffff00047882 */ /* 0x000fc60000000000 */
[----:B------:R-:W-:Y:S05]  /*21520*/  BRA.DIV UR4, `(.L_x_13824) ;  /* 0x0000003a04ec7947 */ /* 0x000fea000b800000 */
[----:B0-----:R-:W0:Y:S02]  /*21530*/  S2R R0, SR_TID.X ;  /* 0x0000000000007919 */ /* 0x001e240000002100 */
[----:B0-----:R-:W-:-:S04]  /*21540*/  SHF.R.U32.HI R0, RZ, 0x5, R0 ;  /* 0x00000005ff007819 */ /* 0x001fc80000011600 */
[----:B------:R-:W-:-:S05]  /*21550*/  LOP3.LUT R0, R0, 0x3, RZ, 0xc0, !PT ;  /* 0x0000000300007812 */ /* 0x000fca00078ec0ff */
[----:B------:R0:W1:Y:S02]  /*21560*/  SHFL.IDX PT, R14, R0, RZ, 0x1f ;  /* 0x00001fff000e7589 */ /* 0x00006400000e0000 */
.L_x_13966:
[----:B-1----:R-:W-:-:S13]  /*21570*/  ISETP.NE.AND P0, PT, R14, RZ, PT ;  /* 0x000000ff0e00720c */ /* 0x002fda0003f05270 */
[----:B------:R-:W-:Y:S05]  /*21580*/  @P0 BRA `(.L_x_13467) ;  /* 0x0000000000880947 */ /* 0x000fea0003800000 */
[----:B------:R-:W-:-:S03]  /*21590*/  UMOV UR4, 0xffffffff ;  /* 0xffffffff00047882 */ /* 0x000fc60000000000 */
[----:B------:R-:W-:Y:S05]  /*215a0*/  BRA.DIV UR4, `(.L_x_13825) ;  /* 0x0000003e04007947 */ /* 0x000fea000b800000 */
[----:B------:R-:W-:-:S13]  /*215b0*/  ELECT P6, URZ, PT ;  /* 0x00000000003f782f */ /* 0x000fda00038c0000 */
.L_x_13969:
[----:B------:R-:W-:Y:S05]  /*215c0*/  @!P6 BRA `(.L_x_13467) ;  /* 0x000000000078e947 */ /* 0x000fea0003800000 */
[----:B0-----:R-:W2:Y:S02]  /*215d0*/  LDL.LU R0, [R1+0x54] ;  /* 0x0000540001007983 */ /* 0x001ea40000300800 */
[----:B--2---:R-:W-:-:S04]  /*215e0*/  LOP3.LUT R0, R0, 0x2, RZ, 0xfc, !PT ;  /* 0x0000000200007812 */ /* 0x004fc800078efcff */
[----:B------:R-:W-:-:S13]  /*215f0*/  ISETP.NE.AND P2, PT, R0, 0x3, PT ;  /* 0x000000030000780c */ /* 0x000fda0003f45270 */
[----:B------:R-:W-:Y:S05]  /*21600*/  @!P2 BRA `(.L_x_13826) ;  /* 0x000000000004a947 */ /* 0x000fea0003800000 */
[----:B------:R-:W-:Y:S01]  /*21610*/  BPT.TRAP 0x1 ;  /* 0x000000040000795c */ /* 0x000fe20000300000 */
.L_x_13826:
        /* <DEDUP_REMOVED lines=12> */
.L_x_13970:
[----:B------:R-:W1:Y:S02]  /*216e0*/  SYNCS.PHASECHK.TRANS64.TRYWAIT P0, [R3+URZ], R0 ;  /* 0x00000000030075a7 */ /* 0x000e64000800017f */
[----:B-1----:R-:W-:Y:S05]  /*216f0*/  @!P0 BRA `(.L_x_13828) ;  /* 0x0000003800e08947 */ /* 0x002fea0003800000 */
.L_x_13971:
[----:B------:R-:W-:Y:S05]  /*21700*/  @!P2 BRA `(.L_x_13829) ;  /* 0x000000000004a947 */ /* 0x000fea0003800000 */
[----:B------:R-:W-:Y:S01]  /*21710*/  BPT.TRAP 0x1 ;  /* 0x000000040000795c */ /* 0x000fe20000300000 */
.L_x_13829:
[----:B-1----:R-:W-:-:S04]  /*21720*/  VIADD R3, R9, 0x16860 ;  /* 0x0001686009037836 */ /* 0x002fc80000000000 */
[----:B------:R-:W-:-:S04]  /*21730*/  IMAD R5, R18, 0x8, R3 ;  /* 0x0000000812057824 */ /* 0x000fc800078e0203 */
[----:B------:R-:W1:Y:S02]  /*21740*/  SYNCS.PHASECHK.TRANS64.TRYWAIT P0, [R5+URZ], R2 ;  /* 0x00000002050075a7 */ /* 0x000e64000800017f */
[----:B-1----:R-:W-:Y:S05]  /*21750*/  @!P0 BRA `(.L_x_13830) ;  /* 0x0000003800dc8947 */ /* 0x002fea0003800000 */
.L_x_13972:
[----:B------:R-:W-:-:S07]  /*21760*/  IMAD R3, R4, 0x8, R3 ;  /* 0x0000000804037824 */ /* 0x000fce00078e0203 */
.L_x_13831:
[----:B--2---:R2:W4:Y:S02]  /*21770*/  SYNCS.PHASECHK.TRANS64.TRYWAIT P0, [R3+URZ], R0 ;  /* 0x00000000030075a7 */ /* 0x004524000800017f */
[----:B----4-:R-:W-:Y:S05]  /*21780*/  @!P0 NANOSLEEP.SYNCS 0x989680 ;  /* 0x009896800000895d */ /* 0x010fea0003900000 */
[----:B------:R-:W4:Y:S02]  /*21790*/  @!P0 SYNCS.PHASECHK.TRANS64 P0, [R3+URZ], R0 ;  /* 0x00000000030085a7 */ /* 0x000f24000800007f */
[----:B----4-:R-:W-:Y:S05]  /*217a0*/  @!P0 BRA `(.L_x_13831) ;  /* 0xfffffffc00f08947 */ /* 0x010fea000383ffff */
.L_x_13467:
[----:B------:R-:W-:Y:S05]  /*217b0*/  BSYNC B9 ;  /* 0x0000000000097941 */ /* 0x000fea0003800000 */
.L_x_13464:
[----:B------:R-:W-:Y:S05]  /*217c0*/  EXIT ;  /* 0x000000000000794d */ /* 0x000fea0003800000 */
.L_x_13495:
[----:B0-----:R0:W1:Y:S02]  /*217d0*/  SYNCS.PHASECHK.TRANS64.TRYWAIT P6, [R78+URZ+0x16890], R90 ;  /* 0x0168905a4e0075a7 */ /* 0x00106400080c017f */
[----:B-1----:R-:W-:Y:S05]  /*217e0*/  @!P6 NANOSLEEP.SYNCS 0x989680 ;  /* 0x009896800000e95d */ /* 0x002fea0003900000 */
[----:B------:R-:W1:Y:S02]  /*217f0*/  @!P6 SYNCS.PHASECHK.TRANS64 P6, [R78+URZ+0x16890], R90 ;  /* 0x0168905a4e00e5a7 */ /* 0x000e6400080c007f */
[----:B-1----:R-:W-:Y:S05]  /*21800*/  @!P6 BRA `(.L_x_13495) ;  /* 0xfffffffc00f0e947 */ /* 0x002fea000383ffff */
[----:B------:R-:W-:Y:S05]  /*21810*/  BRA `(.L_x_13832) ;  /* 0xfffffe1800747947 */ /* 0x000fea000383ffff */
.L_x_13515:
[----:B0-----:R0:W1:Y:S02]  /*21820*/  SYNCS.PHASECHK.TRANS64.TRYWAIT P5, [R78+URZ+0x16890], R90 ;  /* 0x0168905a4e0075a7 */ /* 0x00106400080a017f */
[----:B-1----:R-:W-:Y:S05]  /*21830*/  @!P5 NANOSLEEP.SYNCS 0x989680 ;  /* 0x009896800000d95d */ /* 0x002fea0003900000 */
[----:B------:R-:W1:Y:S02]  /*21840*/  @!P5 SYNCS.PHASECHK.TRANS64 P5, [R78+URZ+0x16890], R90 ;  /* 0x0168905a4e00d5a7 */ /* 0x000e6400080a007f */
[----:B-1----:R-:W-:Y:S05]  /*21850*/  @!P5 BRA `(.L_x_13515) ;  /* 0xfffffffc00f0d947 */ /* 0x002fea000383ffff */
[----:B------:R-:W-:Y:S05]  /*21860*/  BRA `(.L_x_13833) ;  /* 0xfffffe2c004c7947 */ /* 0x000fea000383ffff */
.L_x_13524:
[----:B0-----:R0:W1:Y:S02]  /*21870*/  SYNCS.PHASECHK.TRANS64.TRYWAIT P4, [R78+URZ+0x16890], R90 ;  /* 0x0168905a4e0075a7 */ /* 0x001064000808017f */
[----:B-1----:R-:W-:Y:S05]  /*21880*/  @!P4 NANOSLEEP.SYNCS 0x989680 ;  /* 0x009896800000c95d */ /* 0x002fea0003900000 */
[----:B------:R-:W1:Y:S02]  /*21890*/  @!P4 SYNCS.PHASECHK.TRANS64 P4, [R78+URZ+0x16890], R90 ;  /* 0x0168905a4e00c5a7 */ /* 0x000e64000808007f */
[----:B-1----:R-:W-:Y:S05]  /*218a0*/  @!P4 BRA `(.L_x_13524) ;  /* 0xfffffffc00f0c947 */ /* 0x002fea000383ffff */
[----:B------:R-:W-:Y:S05]  /*218b0*/  BRA `(.L_x_13834) ;  /* 0xfffffe3c00ac7947 */ /* 0x000fea000383ffff */
.L_x_13530:
[----:B--2---:R2:W3:Y:S02]  /*218c0*/  SYNCS.PHASECHK.TRANS64.TRYWAIT P3, [R78+URZ+0x168b0], R90 ;  /* 0x0168b05a4e0075a7 */ /* 0x0044e4000806017f */
[----:B---3--:R-:W-:Y:S05]  /*218d0*/  @!P3 NANOSLEEP.SYNCS 0x989680 ;  /* 0x009896800000b95d */ /* 0x008fea0003900000 */
[----:B------:R-:W3:Y:S02]  /*218e0*/  @!P3 SYNCS.PHASECHK.TRANS64 P3, [R78+URZ+0x168b0], R90 ;  /* 0x0168b05a4e00b5a7 */ /* 0x000ee4000806007f */
[----:B---3--:R-:W-:Y:S05]  /*218f0*/  @!P3 BRA `(.L_x_13530) ;  /* 0xfffffffc00f0b947 */ /* 0x008fea000383ffff */
[----:B------:R-:W-:Y:S05]  /*21900*/  BRA `(.L_x_13835) ;  /* 0xfffffe4000407947 */ /* 0x000fea000383ffff */
.L_x_13548:
        /* <DEDUP_REMOVED lines=13> */
.L_x_13837:
[----:B------:R-:W-:Y:S05]  /*219e0*/  BSYNC B0 ;  /* 0x0000000000007941 */ /* 0x000fea0003800000 */
.L_x_13836:
[----:B------:R0:W-:Y:S01]  /*219f0*/  STL [R1+0x24], R14 ;  /* 0x0000240e01007387 */ /* 0x0001e20000100800 */
[----:B------:R-:W-:Y:S05]  /*21a00*/  BRA `(.L_x_13838) ;  /* 0xfffffe4c00347947 */ /* 0x000fea000383ffff */
.L_x_13560:
        /* <DEDUP_REMOVED lines=8> */
.L_x_13840:
[----:B------:R-:W-:Y:S05]  /*21a90*/  BSYNC B1 ;  /* 0x0000000000017941 */ /* 0x000fea0003800000 */
.L_x_13839:
        /* <DEDUP_REMOVED lines=8> */
.L_x_13841:
[----:B------:R-:W-:Y:S02]  /*21b20*/  IMAD.MOV.U32 R13, RZ, RZ, R8 ;  /* 0x000000ffff0d7224 */ /* 0x000fe400078e0008 */
[----:B------:R-:W-:-:S07]  /*21b30*/  IMAD.MOV.U32 R0, RZ, RZ, R14 ;  /* 0x000000ffff007224 */ /* 0x000fce00078e000e */
[----:B------:R-:W-:Y:S05]  /*21b40*/  WARPSYNC.COLLECTIVE R15, `(.L_x_13842) ;  /* 0x000000000f087348 */ /* 0x000fea0003c00000 */
[----:B------:R0:W1:Y:S02]  /*21b50*/  SHFL.IDX P6, R14, R13, R12, R11 ;  /* 0x0000000c0d0e7389 */ /* 0x00006400000c000b */
[----:B01----:R-:W-:Y:S01]  /*21b60*/  ENDCOLLECTIVE ;  /* 0x000000000000791b */ /* 0x003fe20003800000 */
.L_x_13842:
[----:B------:R-:W-:Y:S02]  /*21b70*/  IMAD.MOV.U32 R13, RZ, RZ, R7 ;  /* 0x000000ffff0d7224 */ /* 0x000fe400078e0007 */
[----:B------:R-:W-:-:S07]  /*21b80*/  IMAD.MOV.U32 R5, RZ, RZ, R14 ;  /* 0x000000ffff057224 */ /* 0x000fce00078e000e */
[----:B------:R-:W-:Y:S05]  /*21b90*/  WARPSYNC.COLLECTIVE R15, `(.L_x_13843) ;  /* 0x000000000f087348 */ /* 0x000fea0003c00000 */
[----:B------:R0:W1:Y:S02]  /*21ba0*/  SHFL.IDX P6, R14, R13, R12, R11 ;  /* 0x0000000c0d0e7389 */ /* 0x00006400000c000b */
[----:B01----:R-:W-:Y:S01]  /*21bb0*/  ENDCOLLECTIVE ;  /* 0x000000000000791b */ /* 0x003fe20003800000 */
.L_x_13843:
[----:B------:R-:W-:Y:S05]  /*21bc0*/  BRA `(.L_x_13844) ;  /* 0xfffffe5000c07947 */ /* 0x000fea000383ffff */
.L_x_13563:
[----:B------:R-:W-:Y:S01]  /*21bd0*/  BSSY B1, `(.L_x_13845) ;  /* 0x0000008000017945 */ /* 0x000fe20003800000 */
[----:B------:R-:W-:Y:S02]  /*21be0*/  IMAD.MOV.U32 R13, RZ, RZ, R6 ;  /* 0x000000ffff0d7224 */ /* 0x000fe400078e0006 */
[----:B------:R-:W-:Y:S02]  /*21bf0*/  IMAD.MOV.U32 R12, RZ, RZ, 0x1 ;  /* 0x00000001ff0c7424 */ /* 0x000fe400078e00ff */
[----:B------:R-:W-:Y:S02]  /*21c00*/  IMAD.MOV.U32 R11, RZ, RZ, 0x1c1f ;  /* 0x00001c1fff0b7424 */ /* 0x000fe400078e00ff */
[----:B------:R-:W-:-:S07]  /*21c10*/  IMAD.MOV.U32 R15, RZ, RZ, -0x1 ;  /* 0xffffffffff0f7424 */ /* 0x000fce00078e00ff */
[----:B-1----:R-:W-:Y:S05]  /*21c20*/  WARPSYNC.COLLECTIVE R15, `(.L_x_13846) ;  /* 0x000000000f087348 */ /* 0x002fea0003c00000 */
[----:B------:R0:W2:Y:S02]  /*21c30*/  SHFL.IDX P6, R14, R13, R12, R11 ;  /* 0x0000000c0d0e7389 */ /* 0x0000a400000c000b */
[----:B012---:R-:W-:Y:S01]  /*21c40*/  ENDCOLLECTIVE ;  /* 0x000000000000791b */ /* 0x007fe20003800000 */
.L_x_13846:
[----:B------:R-:W-:Y:S05]  /*21c50*/  BSYNC B1 ;  /* 0x0000000000017941 */ /* 0x000fea0003800000 */
.L_x_13845:
        /* <DEDUP_REMOVED lines=8> */
.L_x_13847:
[----:B------:R-:W-:Y:S02]  /*21ce0*/  IMAD.MOV.U32 R13, RZ, RZ, R8 ;  /* 0x000000ffff0d7224 */ /* 0x000fe400078e0008 */
[----:B------:R-:W-:-:S07]  /*21cf0*/  IMAD.MOV.U32 R0, RZ, RZ, R14 ;  /* 0x000000ffff007224 */ /* 0x000fce00078e000e */
[----:B------:R-:W-:Y:S05]  /*21d00*/  WARPSYNC.COLLECTIVE R15, `(.L_x_13848) ;  /* 0x000000000f087348 */ /* 0x000fea0003c00000 */
[----:B------:R0:W1:Y:S02]  /*21d10*/  SHFL.IDX P6, R14, R13, R12, R11 ;  /* 0x0000000c0d0e7389 */ /* 0x00006400000c000b */
[----:B01----:R-:W-:Y:S01]  /*21d20*/  ENDCOLLECTIVE ;  /* 0x000000000000791b */ /* 0x003fe20003800000 */
.L_x_13848:
[----:B------:R-:W-:Y:S02]  /*21d30*/  IMAD.MOV.U32 R13, RZ, RZ, R7 ;  /* 0x000000ffff0d7224 */ /* 0x000fe400078e0007 */
[----:B------:R-:W-:-:S07]  /*21d40*/  IMAD.MOV.U32 R5, RZ, RZ, R14 ;  /* 0x000000ffff057224 */ /* 0x000fce00078e000e */
[----:B------:R-:W-:Y:S05]  /*21d50*/  WARPSYNC.COLLECTIVE R15, `(.L_x_13849) ;  /* 0x000000000f087348 */ /* 0x000fea0003c00000 */
[----:B------:R0:W1:Y:S02]  /*21d60*/  SHFL.IDX P6, R14, R13, R12, R11 ;  /* 0x0000000c0d0e7389 */ /* 0x00006400000c000b */
[----:B01----:R-:W-:Y:S01]  /*21d70*/  ENDCOLLECTIVE ;  /* 0x000000000000791b */ /* 0x003fe20003800000 */
.L_x_13849:
[----:B------:R-:W-:Y:S05]  /*21d80*/  BRA `(.L_x_13850) ;  /* 0xfffffe54002c7947 */ /* 0x000fea000383ffff */
.L_x_13567:
[----:B0-----:R0:W1:Y:S02]  /*21d90*/  SYNCS.PHASECHK.TRANS64.TRYWAIT P0, [R2+URZ+0x16800], R45 ;  /* 0x0168002d020075a7 */ /* 0x001064000800017f */
[----:B-1----:R-:W-:Y:S05]  /*21da0*/  @!P0 NANOSLEEP.SYNCS 0x989680 ;  /* 0x009896800000895d */ /* 0x002fea0003900000 */
[----:B------:R-:W1:Y:S02]  /*21db0*/  @!P0 SYNCS.PHASECHK.TRANS64 P0, [R2+URZ+0x16800], R45 ;  /* 0x0168002d020085a7 */ /* 0x000e64000800007f */
[----:B-1----:R-:W-:Y:S05]  /*21dc0*/  @!P0 BRA `(.L_x_13567) ;  /* 0xfffffffc00f08947 */ /* 0x002fea000383ffff */
[----:B------:R-:W-:Y:S05]  /*21dd0*/  BRA `(.L_x_13851) ;  /* 0xfffffe5800387947 */ /* 0x000fea000383ffff */
.L_x_13575:
[----:B------:R-:W1:Y:S01]  /*21de0*/  LDC R41, c[0x0][0x3f4] ;  /* 0x0000fd00ff297b82 */ /* 0x000e620000000800 */
[----:B------:R-:W-:Y:S01]  /*21df0*/  BSSY B1, `(.L_x_13852) ;  /* 0x0000008000017945 */ /* 0x000fe20003800000 */
[----:B------:R-:W-:Y:S02]  /*21e00*/  IMAD.MOV.U32 R13, RZ, RZ, R26 ;  /* 0x000000ffff0d7224 */ /* 0x000fe400078e001a */
[----:B------:R-:W-:Y:S02]  /*21e10*/  IMAD.MOV.U32 R12, RZ, RZ, RZ ;  /* 0x000000ffff0c7224 */ /* 0x000fe400078e00ff */
[----:B------:R-:W-:Y:S02]  /*21e20*/  IMAD.MOV.U32 R11, RZ, RZ, 0x1c1f ;  /* 0x00001c1fff0b7424 */ /* 0x000fe400078e00ff */
[----:B------:R-:W-:-:S07]  /*21e30*/  IMAD.MOV.U32 R15, RZ, RZ, -0x1 ;  /* 0xffffffffff0f7424 */ /* 0x000fce00078e00ff */
[----:B01----:R-:W-:Y:S05]  /*21e40*/  WARPSYNC.COLLECTIVE R15, `(.L_x_13853) ;  /* 0x000000000f087348 */ /* 0x003fea0003c00000 */
[----:B0-----:R0:W2:Y:S02]  /*21e50*/  SHFL.IDX P6, R14, R13, R12, R11 ;  /* 0x0000000c0d0e7389 */ /* 0x0010a400000c000b */
[----:B012---:R-:W-:Y:S01]  /*21e60*/  ENDCOLLECTIVE ;  /* 0x000000000000791b */ /* 0x007fe20003800000 */
.L_x_13853:
[----:B------:R-:W-:Y:S05]  /*21e70*/  BSYNC B1 ;  /* 0x0000000000017941 */ /* 0x000fea0003800000 */
.L_x_13852:
[----:B------:R0:W5:Y:S01]  /*21e80*/  LDL R8, [R1+0x8] ;  /* 0x0000080001087983 */ /* 0x0001620000100800 */
[----:B------:R-:W-:Y:S01]  /*21e90*/  IMAD.MOV.U32 R13, RZ, RZ, R25 ;  /* 0x000000ffff0d7224 */ /* 0x000fe200078e0019 */
[----:B------:R-:W-:Y:S01]  /*21ea0*/  ISETP.GE.AND P0, PT, R18, R41, PT ;  /* 0x000000291200720c */ /* 0x000fe20003f06270 */
[----:B------:R-:W-:Y:S02]  /*21eb0*/  IMAD.MOV.U32 R12, RZ, RZ, RZ ;  /* 0x000000ffff0c7224 */ /* 0x000fe400078e00ff */
[----:B------:R-:W-:Y:S02]  /*21ec0*/  IMAD.MOV.U32 R11, RZ, RZ, 0x1c1f ;  /* 0x00001c1fff0b7424 */ /* 0x000fe400078e00ff */
[----:B------:R-:W-:Y:S02]  /*21ed0*/  IMAD.MOV.U32 R15, RZ, RZ, -0x1 ;  /* 0xffffffffff0f7424 */ /* 0x000fe400078e00ff */
[----:B0-----:R-:W-:-:S07]  /*21ee0*/  IMAD.MOV.U32 R0, RZ, RZ, R14 ;  /* 0x000000ffff007224 */ /* 0x001fce00078e000e */
[----:B-----5:R-:W-:Y:S05]  /*21ef0*/  WARPSYNC.COLLECTIVE R15, `(.L_x_13854) ;  /* 0x000000000f087348 */ /* 0x020fea0003c00000 */
[----:B------:R0:W1:Y:S02]  /*21f00*/  SHFL.IDX P6, R14, R13, R12, R11 ;  /* 0x0000000c0d0e7389 */ /* 0x00006400000c000b */
[----:B01---5:R-:W-:Y:S01]  /*21f10*/  ENDCOLLECTIVE ;  /* 0x000000000000791b */ /* 0x023fe20003800000 */
.L_x_13854:
[----:B------:R-:W-:Y:S02]  /*21f20*/  IMAD.MOV.U32 R13, RZ, RZ, R24 ;  /* 0x000000ffff0d7224 */ /* 0x000fe400078e0018 */
[----:B------:R-:W-:-:S07]  /*21f30*/  IMAD.MOV.U32 R3, RZ, RZ, R14 ;  /* 0x000000ffff037224 */ /* 0x000fce00078e000e */
[----:B------:R-:W-:Y:S05]  /*21f40*/  WARPSYNC.COLLECTIVE R15, `(.L_x_13855) ;  /* 0x000000000f087348 */ /* 0x000fea0003c00000 */
[----:B------:R0:W1:Y:S02]  /*21f50*/  SHFL.IDX P6, R14, R13, R12, R11 ;  /* 0x0000000c0d0e7389 */ /* 0x00006400000c000b */
[----:B01----:R-:W-:Y:S01]  /*21f60*/  ENDCOLLECTIVE ;  /* 0x000000000000791b */ /* 0x003fe20003800000 */
.L_x_13855:
[----:B------:R-:W-:Y:S02]  /*21f70*/  IMAD.MOV.U32 R13, RZ, RZ, R27 ;  /* 0x000000ffff0d7224 */ /* 0x000fe400078e001b */
[----:B------:R-:W-:-:S07]  /*21f80*/  IMAD.MOV.U32 R4, RZ, RZ, R14 ;  /* 0x000000ffff047224 */ /* 0x000fce00078e000e */
[----:B------:R-:W-:Y:S05]  /*21f90*/  WARPSYNC.COLLECTIVE R15, `(.L_x_13856) ;  /* 0x000000000f087348 */ /* 0x000fea0003c00000 */
[----:B------:R0:W1:Y:S02]  /*21fa0*/  SHFL.IDX P6, R14, R13, R12, R11 ;  /* 0x0000000c0d0e7389 */ /* 0x00006400000c000b */
[----:B01----:R-:W-:Y:S01]  /*21fb0*/  ENDCOLLECTIVE ;  /* 0x000000000000791b */ /* 0x003fe20003800000 */
.L_x_13856:
[----:B------:R-:W-:-:S05]  /*21fc0*/  IMAD R32, R8, R32, RZ ;  /* 0x0000002008207224 */ /* 0x000fca00078e02ff */
[----:B------:R-:W-:-:S13]  /*21fd0*/  ISETP.GE.OR P1, PT, R35, R32, P0 ;  /* 0x000000202300720c */ /* 0x000fda0000726670 */
[C---:B------:R-:W-:Y:S01]  /*21fe0*/  @!P1 IMAD.SHL.U32 R5, R18.reuse, 0x2, RZ ;  /* 0x0000000212059824 */ /* 0x040fe200078e00ff */
[----:B------:R-:W-:-:S04]  /*21ff0*/  @!P1 SHF.L.U64.HI R21, R18, 0x1, R43 ;  /* 0x0000000112159819 */ /* 0x000fc8000001022b */
[----:B------:R-:W-:-:S05]  /*22000*/  @!P1 IADD3 R6, P2, R3, R5, RZ ;  /* 0x0000000503069210 */ /* 0x000fca0007f5e0ff */
[----:B------:R-:W-:-:S05]  /*22010*/  @!P1 IMAD.X R7, R0, 0x1, R21, P2 ;  /* 0x0000000100079824 */ /* 0x000fca00010e0615 */
[----:B------:R-:W2:Y:S01]  /*22020*/  @!P1 LD.E.128 R8, desc[UR40][R6.64] ;  /* 0x0000002806089980 */ /* 0x000ea2000c101d00 */
[----:B------:R-:W-:-:S05]  /*22030*/  @!P1 IADD3 R14, P2, R14, R5, RZ ;  /* 0x000000050e0e9210 */ /* 0x000fca0007f5e0ff */
[----:B------:R-:W-:-:S04]  /*22040*/  @!P1 IMAD.X R3, R4, 0x1, R21, P2 ;  /* 0x0000000104039824 */ /* 0x000fc800010e0615 */
[----:B------:R-:W-:-:S05]  /*22050*/  @!P1 IMAD.MOV.U32 R15, RZ, RZ, R3 ;  /* 0x000000ffff0f9224 */ /* 0x000fca00078e0003 */
[----:B------:R0:W5:Y:S01]  /*22060*/  @!P1 LD.E.128 R4, desc[UR40][R14.64] ;  /* 0x000000280e049980 */ /* 0x000162000c101d00 */
[----:B------:R-:W-:Y:S01]  /*22070*/  CS2R R38, SRZ ;  /* 0x0000000000267805 */ /* 0x000fe2000001ff00 */
[----:B------:R-:W-:Y:S01]  /*22080*/  IMAD.MOV.U32 R13, RZ, RZ, R26 ;  /* 0x000000ffff0d7224 */ /* 0x000fe200078e001a */
[----:B------:R-:W-:Y:S01]  /*22090*/  CS2R R36, SRZ ;  /* 0x0000000000247805 */ /* 0x000fe2000001ff00 */
[----:B------:R-:W-:Y:S01]  /*220a0*/  IMAD.MOV.U32 R12, RZ, RZ, 0x1 ;  /* 0x00000001ff0c7424 */ /* 0x000fe200078e00ff */
[----:B------:R-:W-:Y:S02]  /*220b0*/  CS2R R30, SRZ ;  /* 0x00000000001e7805 */ /* 0x000fe4000001ff00 */
[----:B------:R-:W-:Y:S01]  /*220c0*/  CS2R R20, SRZ ;  /* 0x0000000000147805 */ /* 0x000fe2000001ff00 */
[----:B0-----:R-:W-:Y:S02]  /*220d0*/  IMAD.MOV.U32 R15, RZ, RZ, -0x1 ;  /* 0xffffffffff0f7424 */ /* 0x001fe400078e00ff */
[----:B--2---:R-:W-:-:S02]  /*220e0*/  @!P1 IMAD.MOV.U32 R39, RZ, RZ, R11 ;  /* 0x000000ffff279224 */ /* 0x004fc400078e000b */
[----:B------:R-:W-:Y:S02]  /*220f0*/  IMAD.MOV.U32 R11, RZ, RZ, 0x1c1f ;  /* 0x00001c1fff0b7424 */ /* 0x000fe400078e00ff */
[----:B------:R-:W-:Y:S02]  /*22100*/  @!P1 IMAD.MOV.U32 R36, RZ, RZ, R8 ;  /* 0x000000ffff249224 */ /* 0x000fe400078e0008 */
[----:B------:R-:W-:-:S07]  /*22110*/  @!P1 IMAD.MOV.U32 R37, RZ, RZ, R9 ;  /* 0x000000ffff259224 */ /* 0x000fce00078e0009 */
[----:B-----5:R-:W-:Y:S05]  /*22120*/  WARPSYNC.COLLECTIVE R15, `(.L_x_13857) ;  /* 0x000000000f087348 */ /* 0x020fea0003c00000 */
[----:B------:R0:W1:Y:S02]  /*22130*/  SHFL.IDX P6, R14, R13, R12, R11 ;  /* 0x0000000c0d0e7389 */ /* 0x00006400000c000b */
[----:B01---5:R-:W-:Y:S01]  /*22140*/  ENDCOLLECTIVE ;  /* 0x000000000000791b */ /* 0x023fe20003800000 */
.L_x_13857:
[----:B------:R-:W-:Y:S02]  /*22150*/  IMAD.MOV.U32 R0, RZ, RZ, R36 ;  /* 0x000000ffff007224 */ /* 0x000fe400078e0024 */
[----:B------:R-:W-:Y:S02]  /*22160*/  IMAD.MOV.U32 R3, RZ, RZ, R37 ;  /* 0x000000ffff037224 */ /* 0x000fe400078e0025 */
[----:B------:R-:W-:Y:S01]  /*22170*/  @!P1 IMAD.MOV.U32 R38, RZ, RZ, R10 ;  /* 0x000000ffff269224 */ /* 0x000fe200078e000a */
[----:B------:R-:W-:Y:S01]  /*22180*/  PRMT R48, R0, 0x7610, R48 ;  /* 0x0000761000307816 */ /* 0x000fe20000000030 */
[----:B------:R-:W-:Y:S01]  /*22190*/  IMAD.MOV.U32 R9, RZ, RZ, R39 ;  /* 0x000000ffff097224 */ /* 0x000fe200078e0027 */
[----:B------:R-:W-:Y:S01]  /*221a0*/  PRMT R34, R34, 0x5410, R3 ;  /* 0x0000541022227816 */ /* 0x000fe20000000003 */
[----:B------:R-:W-:Y:S02]  /*221b0*/  @!P1 IMAD.MOV.U32 R30, RZ, RZ, R4 ;  /* 0x000000ffff1e9224 */ /* 0x000fe400078e0004 */
[----:B------:R-:W-:Y:S01]  /*221c0*/  @!P1 IMAD.MOV.U32 R31, RZ, RZ, R5 ;  /* 0x000000ffff1f9224 */ /* 0x000fe200078e0005 */
[----:B------:R-:W-:Y:S01]  /*221d0*/  PRMT R34, R9, 0x7610, R34 ;  /* 0x0000761009227816 */ /* 0x000fe20000000022 */
[----:B------:R-:W-:-:S02]  /*221e0*/  IMAD.MOV.U32 R8, RZ, RZ, R38 ;  /* 0x000000ffff087224 */ /* 0x000fc400078e0026 */
[----:B------:R-:W-:Y:S02]  /*221f0*/  IMAD.MOV.U32 R13, RZ, RZ, R25 ;  /* 0x000000ffff0d7224 */ /* 0x000fe400078e0019 */
[----:B------:R-:W-:Y:S01]  /*22200*/  @!P1 IMAD.MOV.U32 R20, RZ, RZ, R6 ;  /* 0x000000ffff149224 */ /* 0x000fe200078e0006 */
[----:B------:R-:W-:Y:S01]  /*22210*/  PRMT R33, R8, 0x7610, R33 ;  /* 0x0000761008217816 */ /* 0x000fe20000000021 */
[----:B------:R-:W-:Y:S02]  /*22220*/  @!P1 IMAD.MOV.U32 R21, RZ, RZ, R7 ;  /* 0x000000ffff159224 */ /* 0x000fe400078e0007 */
[----:B------:R-:W-:Y:S02]  /*22230*/  IMAD.MOV.U32 R4, RZ, RZ, R30 ;  /* 0x000000ffff047224 */ /* 0x000fe400078e001e */
[----:B------:R-:W-:Y:S02]  /*22240*/  IMAD.MOV.U32 R5, RZ, RZ, R31 ;  /* 0x000000ffff057224 */ /* 0x000fe400078e001f */
[----:B------:R-:W-:Y:S01]  /*22250*/  IMAD.MOV.U32 R0, RZ, RZ, R14 ;  /* 0x000000ffff007224 */ /* 0x000fe200078e000e */
[----:B------:R-:W-:-:S07]  /*22260*/  PRMT R50, R4, 0x7610, R50 ;  /* 0x0000761004327816 */ /* 0x000fce0000000032 */
[----:B------:R-:W-:Y:S05]  /*22270*/  WARPSYNC.COLLECTIVE R15, `(.L_x_13858) ;  /* 0x000000000f087348 */ /* 0x000fea0003c00000 */
[----:B------:R0:W1:Y:S02]  /*22280*/  SHFL.IDX P6, R14, R13, R12, R11 ;  /* 0x0000000c0d0e7389 */ /* 0x00006400000c000b */
[----:B01----:R-:W-:Y:S01]  /*22290*/  ENDCOLLECTIVE ;  /* 0x000000000000791b */ /* 0x003fe20003800000 */
.L_x_13858:
[----:B------:R-:W-:Y:S01]  /*222a0*/  IMAD.MOV.U32 R6, RZ, RZ, R20 ;  /* 0x000000ffff067224 */ /* 0x000fe200078e0014 */
[----:B------:R-:W-:Y:S01]  /*222b0*/  PRMT R54, R5, 0x7610, R54 ;  /* 0x0000761005367816 */ /* 0x000fe20000000036 */
[----:B------:R-:W-:Y:S01]  /*222c0*/  IMAD.MOV.U32 R7, RZ, RZ, R21 ;  /* 0x000000ffff077224 */ /* 0x000fe200078e0015 */
[----:B------:R-:W-:Y:S02]  /*222d0*/  CS2R R4, SRZ ;  /* 0x0000000000047805 */ /* 0x000fe4000001ff00 */
[----:B------:R-:W-:Y:S02]  /*222e0*/  PRMT R33, R33, 0x5410, R6 ;  /* 0x0000541021217816 */ /* 0x000fe40000000006 */
[----:B------:R-:W-:Y:S01]  /*222f0*/  PRMT R55, R7, 0x7610, R55 ;  /* 0x0000761007377816 */ /* 0x000fe20000000037 */
[----:B------:R-:W-:Y:S02]  /*22300*/  IMAD.MOV.U32 R13, RZ, RZ, R24 ;  /* 0x000000ffff0d7224 */ /* 0x000fe400078e0018 */
[----:B------:R-:W-:-:S07]  /*22310*/  IMAD.MOV.U32 R3, RZ, RZ, R14 ;  /* 0x000000ffff037224 */ /* 0x000fce00078e000e */
[----:B------:R-:W-:Y:S05]  /*22320*/  WARPSYNC.COLLECTIVE R15, `(.L_x_13859) ;  /* 0x000000000f087348 */ /* 0x000fea0003c00000 */
[----:B------:R0:W1:Y:S02]  /*22330*/  SHFL.IDX P6, R14, R13, R12, R11 ;  /* 0x0000000c0d0e7389 */ /* 0x00006400000c000b */
[----:B01----:R-:W-:Y:S01]  /*22340*/  ENDCOLLECTIVE ;  /* 0x000000000000791b */ /* 0x003fe20003800000 */
.L_x_13859:
[----:B------:R-:W-:Y:S02]  /*22350*/  IMAD.MOV.U32 R13, RZ, RZ, R27 ;  /* 0x000000ffff0d7224 */ /* 0x000fe400078e001b */
[----:B------:R-:W-:-:S07]  /*22360*/  IMAD.MOV.U32 R24, RZ, RZ, R14 ;  /* 0x000000ffff187224 */ /* 0x000fce00078e000e */
[----:B------:R-:W-:Y:S05]  /*22370*/  WARPSYNC.COLLECTIVE R15, `(.L_x_13860) ;  /* 0x000000000f087348 */ /* 0x000fea0003c00000 */
[----:B------:R0:W1:Y:S02]  /*22380*/  SHFL.IDX P6, R14, R13, R12, R11 ;  /* 0x0000000c0d0e7389 */ /* 0x00006400000c000b */
[----:B01----:R-:W-:Y:S01]  /*22390*/  ENDCOLLECTIVE ;  /* 0x000000000000791b */ /* 0x003fe20003800000 */
.L_x_13860:
[----:B------:R-:W-:Y:S05]  /*223a0*/  BRA `(.L_x_13861) ;  /* 0xfffffe6400687947 */ /* 0x000fea000383ffff */
.L_x_13579:
[----:B0-----:R0:W1:Y:S02]  /*223b0*/  SYNCS.PHASECHK.TRANS64.TRYWAIT P1, [R2+URZ+0x16800], R13 ;  /* 0x0168000d020075a7 */ /* 0x001064000802017f */
[----:B-1----:R-:W-:Y:S05]  /*223c0*/  @!P1 NANOSLEEP.SYNCS 0x989680 ;  /* 0x009896800000995d */ /* 0x002fea0003900000 */
[----:B------:R-:W1:Y:S02]  /*223d0*/  @!P1 SYNCS.PHASECHK.TRANS64 P1, [R2+URZ+0x16800], R13 ;  /* 0x0168000d020095a7 */ /* 0x000e64000802007f */
[----:B-1----:R-:W-:Y:S05]  /*223e0*/  @!P1 BRA `(.L_x_13579) ;  /* 0xfffffffc00f09947 */ /* 0x002fea000383ffff */
[----:B------:R-:W-:Y:S05]  /*223f0*/  BRA `(.L_x_13862) ;  /* 0xfffffe6800107947 */ /* 0x000fea000383ffff */
.L_x_13585:
[----:B--2---:R2:W3:Y:S02]  /*22400*/  SYNCS.PHASECHK.TRANS64.TRYWAIT P2, [R0+URZ+0x16830], R3 ;  /* 0x01683003000075a7 */ /* 0x0044e4000804017f */
[----:B---3--:R-:W-:Y:S05]  /*22410*/  @!P2 NANOSLEEP.SYNCS 0x989680 ;  /* 0x009896800000a95d */ /* 0x008fea0003900000 */
[----:B------:R-:W3:Y:S02]  /*22420*/  @!P2 SYNCS.PHASECHK.TRANS64 P2, [R0+URZ+0x16830], R3 ;  /* 0x016830030000a5a7 */ /* 0x000ee4000804007f */
[----:B---3--:R-:W-:Y:S05]  /*22430*/  @!P2 BRA `(.L_x_13585) ;  /* 0xfffffffc00f0a947 */ /* 0x008fea000383ffff */
[----:B------:R-:W-:Y:S05]  /*22440*/  BRA `(.L_x_13584) ;  /* 0xfffffe7400d87947 */ /* 0x000fea000383ffff */
.L_x_13603:
[----:B-1----:R1:W2:Y:S02]  /*22450*/  SYNCS.PHASECHK.TRANS64.TRYWAIT P5, [R9+URZ+0x16830], R8 ;  /* 0x01683008090075a7 */ /* 0x0022a400080a017f */
[----:B--2---:R-:W-:Y:S05]  /*22460*/  @!P5 NANOSLEEP.SYNCS 0x989680 ;  /* 0x009896800000d95d */ /* 0x004fea0003900000 */
[----:B------:R-:W2:Y:S02]  /*22470*/  @!P5 SYNCS.PHASECHK.TRANS64 P5, [R9+URZ+0x16830], R8 ;  /* 0x016830080900d5a7 */ /* 0x000ea400080a007f */
[----:B--2---:R-:W-:Y:S05]  /*22480*/  @!P5 BRA `(.L_x_13603) ;  /* 0xfffffffc00f0d947 */ /* 0x004fea000383ffff */
[----:B------:R-:W-:Y:S05]  /*22490*/  BRA `(.L_x_13602) ;  /* 0xfffffeb0008c7947 */ /* 0x000fea000383ffff */
.L_x_13607:
[----:B-1----:R1:W2:Y:S02]  /*224a0*/  SYNCS.PHASECHK.TRANS64.TRYWAIT P4, [R9+URZ+0x16850], R8 ;  /* 0x01685008090075a7 */ /* 0x0022a4000808017f */
[----:B--2---:R-:W-:Y:S05]  /*224b0*/  @!P4 NANOSLEEP.SYNCS 0x989680 ;  /* 0x009896800000c95d */ /* 0x004fea0003900000 */
[----:B------:R-:W2:Y:S02]  /*224c0*/  @!P4 SYNCS.PHASECHK.TRANS64 P4, [R9+URZ+0x16850], R8 ;  /* 0x016850080900c5a7 */ /* 0x000ea4000808007f */
[----:B--2---:R-:W-:Y:S05]  /*224d0*/  @!P4 BRA `(.L_x_13607) ;  /* 0xfffffffc00f0c947 */ /* 0x004fea000383ffff */
[----:B------:R-:W-:Y:S05]  /*224e0*/  BRA `(.L_x_13604) ;  /* 0xfffffeb400507947 */ /* 0x000fea000383ffff */
.L_x_13626:
[----:B-1----:R1:W2:Y:S02]  /*224f0*/  SYNCS.PHASECHK.TRANS64.TRYWAIT P3, [R5+URZ+0x16830], R14 ;  /* 0x0168300e050075a7 */ /* 0x0022a4000806017f */
[----:B--2---:R-:W-:Y:S05]  /*22500*/  @!P3 NANOSLEEP.SYNCS 0x989680 ;  /* 0x009896800000b95d */ /* 0x004fea0003900000 */
[----:B------:R-:W2:Y:S02]  /*22510*/  @!P3 SYNCS.PHASECHK.TRANS64 P3, [R5+URZ+0x16830], R14 ;  /* 0x0168300e0500b5a7 */ /* 0x000ea4000806007f */
[----:B--2---:R-:W-:Y:S05]  /*22520*/  @!P3 BRA `(.L_x_13626) ;  /* 0xfffffffc00f0b947 */ /* 0x004fea000383ffff */
[----:B------:R-:W-:Y:S05]  /*22530*/  BRA `(.L_x_13625) ;  /* 0xfffffeec00087947 */ /* 0x000fea000383ffff */
.L_x_13630:
[----:B-1----:R1:W2:Y:S02]  /*22540*/  SYNCS.PHASECHK.TRANS64.TRYWAIT P2, [R8+URZ+0x16850], R5 ;  /* 0x01685005080075a7 */ /* 0x0022a4000804017f */
[----:B--2---:R-:W-:Y:S05]  /*22550*/  @!P2 NANOSLEEP.SYNCS 0x989680 ;  /* 0x009896800000a95d */ /* 0x004fea0003900000 */
[----:B------:R-:W2:Y:S02]  /*22560*/  @!P2 SYNCS.PHASECHK.TRANS64 P2, [R8+URZ+0x16850], R5 ;  /* 0x016850050800a5a7 */ /* 0x000ea4000804007f */
[----:B--2---:R-:W-:Y:S05]  /*22570*/  @!P2 BRA `(.L_x_13630) ;  /* 0xfffffffc00f0a947 */ /* 0x004fea000383ffff */
[----:B------:R-:W-:Y:S05]  /*22580*/  BRA `(.L_x_13627) ;  /* 0xfffffeec00cc7947 */ /* 0x000fea000383ffff */
.L_x_13637:
[----:B-1----:R1:W2:Y:S02]  /*22590*/  SYNCS.PHASECHK.TRANS64.TRYWAIT P3, [R5+URZ+0x16830], R12 ;  /* 0x0168300c050075a7 */ /* 0x0022a4000806017f */
[----:B--2---:R-:W-:Y:S05]  /*225a0*/  @!P3 NANOSLEEP.SYNCS 0x989680 ;  /* 0x009896800000b95d */ /* 0x004fea0003900000 */
[----:B------:R-:W2:Y:S02]  /*225b0*/  @!P3 SYNCS.PHASECHK.TRANS64 P3, [R5+URZ+0x16830], R12 ;  /* 0x0168300c0500b5a7 */ /* 0x000ea4000806007f */
[----:B--2---:R-:W-:Y:S05]  /*225c0*/  @!P3 BRA `(.L_x_13637) ;  /* 0xfffffffc00f0b947 */ /* 0x004fea000383ffff */
[----:B------:R-:W-:Y:S05]  /*225d0*/  BRA `(.L_x_13636) ;  /* 0xffffff1000ec7947 */ /* 0x000fea000383ffff */
.L_x_13641:
[----:B-1----:R1:W2:Y:S02]  /*225e0*/  SYNCS.PHASECHK.TRANS64.TRYWAIT P2, [R8+URZ+0x16850], R5 ;  /* 0x01685005080075a7 */ /* 0x0022a4000804017f */
[----:B--2---:R-:W-:Y:S05]  /*225f0*/  @!P2 NANOSLEEP.SYNCS 0x989680 ;  /* 0x009896800000a95d */ /* 0x004fea0003900000 */
[----:B------:R-:W2:Y:S02]  /*22600*/  @!P2 SYNCS.PHASECHK.TRANS64 P2, [R8+URZ+0x16850], R5 ;  /* 0x016850050800a5a7 */ /* 0x000ea4000804007f */
[----:B--2---:R-:W-:Y:S05]  /*22610*/  @!P2 BRA `(.L_x_13641) ;  /* 0xfffffffc00f0a947 */ /* 0x004fea000383ffff */
[----:B------:R-:W-:Y:S05]  /*22620*/  BRA `(.L_x_13638) ;  /* 0xffffff1400b07947 */ /* 0x000fea000383ffff */
.L_x_13654:
[----:B-1----:R1:W2:Y:S02]  /*22630*/  SYNCS.PHASECHK.TRANS64.TRYWAIT P0, [R11+URZ+0x16850], R0 ;  /* 0x016850000b0075a7 */ /* 0x0022a4000800017f */
[----:B--2---:R-:W-:Y:S05]  /*22640*/  @!P0 NANOSLEEP.SYNCS 0x989680 ;  /* 0x009896800000895d */ /* 0x004fea0003900000 */
[----:B------:R-:W2:Y:S02]  /*22650*/  @!P0 SYNCS.PHASECHK.TRANS64 P0, [R11+URZ+0x16850], R0 ;  /* 0x016850000b0085a7 */ /* 0x000ea4000800007f */
[----:B--2---:R-:W-:Y:S05]  /*22660*/  @!P0 BRA `(.L_x_13654) ;  /* 0xfffffffc00f08947 */ /* 0x004fea000383ffff */
[----:B------:R-:W-:Y:S05]  /*22670*/  BRA `(.L_x_13653) ;  /* 0xffffff4800887947 */ /* 0x000fea000383ffff */
.L_x_13659:
[----:B------:R-:W-:Y:S02]  /*22680*/  IMAD.MOV.U32 R13, RZ, RZ, R41 ;  /* 0x000000ffff0d7224 */ /* 0x000fe400078e0029 */
[----:B------:R-:W-:Y:S02]  /*22690*/  IMAD.MOV.U32 R12, RZ, RZ, RZ ;  /* 0x000000ffff0c7224 */ /* 0x000fe400078e00ff */
[----:B------:R-:W-:Y:S02]  /*226a0*/  IMAD.MOV.U32 R11, RZ, RZ, 0x181f ;  /* 0x0000181fff0b7424 */ /* 0x000fe400078e00ff */
[----:B------:R-:W-:Y:S02]  /*226b0*/  IMAD.MOV.U32 R15, RZ, RZ, -0x1 ;  /* 0xffffffffff0f7424 */ /* 0x000fe400078e00ff */
[----:B------:R-:W-:-:S07]  /*226c0*/  IMAD.IADD R42, R45, 0x1, R50 ;  /* 0x000000012d2a7824 */ /* 0x000fce00078e0232 */
[----:B-----5:R-:W-:Y:S05]  /*226d0*/  WARPSYNC.COLLECTIVE R15, `(.L_x_13863) ;  /* 0x000000000f087348 */ /* 0x020fea0003c00000 */
[----:B------:R0:W1:Y:S02]  /*226e0*/  SHFL.IDX P6, R14, R13, R12, R11 ;  /* 0x0000000c0d0e7389 */ /* 0x00006400000c000b */
[----:B01---5:R-:W-:Y:S01]  /*226f0*/  ENDCOLLECTIVE ;  /* 0x000000000000791b */ /* 0x023fe20003800000 */
.L_x_13863:
[----:B------:R-:W-:Y:S02]  /*22700*/  VIADD R20, R42, 0x30 ;  /* 0x000000302a147836 */ /* 0x000fe40000000000 */
[----:B------:R-:W-:Y:S02]  /*22710*/  IMAD.MOV.U32 R13, RZ, RZ, R40 ;  /* 0x000000ffff0d7224 */ /* 0x000fe400078e0028 */
[----:B------:R-:W-:-:S07]  /*22720*/  IMAD.MOV.U32 R0, RZ, RZ, R14 ;  /* 0x000000ffff007224 */ /* 0x000fce00078e000e */
[----:B------:R-:W-:Y:S05]  /*22730*/  WARPSYNC.COLLECTIVE R15, `(.L_x_13864) ;  /* 0x000000000f087348 */ /* 0x000fea0003c00000 */
[----:B------:R0:W1:Y:S02]  /*22740*/  SHFL.IDX P6, R14, R13, R12, R11 ;  /* 0x0000000c0d0e7389 */ /* 0x00006400000c000b */
[----:B01----:R-:W-:Y:S01]  /*22750*/  ENDCOLLECTIVE ;  /* 0x000000000000791b */ /* 0x003fe20003800000 */
.L_x_13864:
        /* <DEDUP_REMOVED lines=12> */
.L_x_13865:
[----:B------:R-:W-:-:S04]  /*22820*/  @!P3 LEA R28, P5, R44, R3, 0x1 ;  /* 0x000000032c1cb211 */ /* 0x000fc800078a08ff */
[----:B------:R-:W-:Y:S01]  /*22830*/  @!P3 LEA.HI.X R3, R44, R0, R43, 0x1, P5 ;  /* 0x000000002c03b211 */ /* 0x000fe200028f0c2b */
[----:B------:R-:W-:Y:S02]  /*22840*/  IMAD.MOV.U32 R13, RZ, RZ, R40 ;  /* 0x000000ffff0d7224 */ /* 0x000fe400078e0028 */
[----:B------:R-:W-:-:S07]  /*22850*/  IMAD.MOV.U32 R8, RZ, RZ, R14 ;  /* 0x000000ffff087224 */ /* 0x000fce00078e000e */
[----:B------:R-:W-:Y:S05]  /*22860*/  WARPSYNC.COLLECTIVE R15, `(.L_x_13866) ;  /* 0x000000000f087348 */ /* 0x000fea0003c00000 */
[----:B------:R0:W1:Y:S02]  /*22870*/  SHFL.IDX P6, R14, R13, R12, R11 ;  /* 0x0000000c0d0e7389 */ /* 0x00006400000c000b */
[----:B01----:R-:W-:Y:S01]  /*22880*/  ENDCOLLECTIVE ;  /* 0x000000000000791b */ /* 0x003fe20003800000 */
.L_x_13866:
[----:B------:R-:W-:Y:S02]  /*22890*/  IMAD.MOV.U32 R13, RZ, RZ, R41 ;  /* 0x000000ffff0d7224 */ /* 0x000fe400078e0029 */
[----:B------:R-:W-:Y:S02]  /*228a0*/  IMAD.MOV.U32 R12, RZ, RZ, 0x2 ;  /* 0x00000002ff0c7424 */ /* 0x000fe400078e00ff */
[----:B------:R-:W-:-:S07]  /*228b0*/  IMAD.MOV.U32 R9, RZ, RZ, R14 ;  /* 0x000000ffff097224 */ /* 0x000fce00078e000e */
[----:B------:R-:W-:Y:S05]  /*228c0*/  WARPSYNC.COLLECTIVE R15, `(.L_x_13867) ;  /* 0x000000000f087348 */ /* 0x000fea0003c00000 */
[----:B------:R0:W1:Y:S02]  /*228d0*/  SHFL.IDX P6, R14, R13, R12, R11 ;  /* 0x0000000c0d0e7389 */ /* 0x00006400000c000b */
[----:B01----:R-:W-:Y:S01]  /*228e0*/  ENDCOLLECTIVE ;  /* 0x000000000000791b */ /* 0x003fe20003800000 */
.L_x_13867:
        /* <DEDUP_REMOVED lines=11> */
.L_x_13868:
[----:B------:R-:W-:Y:S02]  /*229a0*/  IMAD.MOV.U32 R13, RZ, RZ, R41 ;  /* 0x000000ffff0d7224 */ /* 0x000fe400078e0029 */
[----:B------:R-:W-:Y:S01]  /*229b0*/  IMAD.MOV.U32 R12, RZ, RZ, 0x3 ;  /* 0x00000003ff0c7424 */ /* 0x000fe200078e00ff */
[----:B------:R-:W-:-:S13]  /*229c0*/  @!P2 LEA R45, P5, R44, R14, 0x1 ;  /* 0x0000000e2c2da211 */ /* 0x000fda00078a08ff */
[----:B------:R-:W-:Y:S05]  /*229d0*/  WARPSYNC.COLLECTIVE R15, `(.L_x_13869) ;  /* 0x000000000f087348 */ /* 0x000fea0003c00000 */
[----:B------:R0:W1:Y:S02]  /*229e0*/  SHFL.IDX P6, R14, R13, R12, R11 ;  /* 0x0000000c0d0e7389 */ /* 0x00006400000c000b */
[----:B01----:R-:W-:Y:S01]  /*229f0*/  ENDCOLLECTIVE ;  /* 0x000000000000791b */ /* 0x003fe20003800000 */
.L_x_13869:
        /* <DEDUP_REMOVED lines=9> */
.L_x_13870:
[----:B------:R-:W-:Y:S05]  /*22a90*/  BRA `(.L_x_13871) ;  /* 0xffffff5c00b47947 */ /* 0x000fea000383ffff */
.L_x_13661:
[----:B------:R-:W-:Y:S02]  /*22aa0*/  IMAD.MOV.U32 R13, RZ, RZ, R4 ;  /* 0x000000ffff0d7224 */ /* 0x000fe400078e0004 */
[----:B------:R-:W-:Y:S02]  /*22ab0*/  IMAD.MOV.U32 R12, RZ, RZ, RZ ;  /* 0x000000ffff0c7224 */ /* 0x000fe400078e00ff */
[----:B------:R-:W-:Y:S02]  /*22ac0*/  IMAD.MOV.U32 R11, RZ, RZ, 0x1c1f ;  /* 0x00001c1fff0b7424 */ /* 0x000fe400078e00ff */
[----:B------:R-:W-:-:S07]  /*22ad0*/  IMAD.MOV.U32 R15, RZ, RZ, -0x1 ;  /* 0xffffffffff0f7424 */ /* 0x000fce00078e00ff */
[----:B------:R-:W-:Y:S05]  /*22ae0*/  WARPSYNC.COLLECTIVE R15, `(.L_x_13872) ;  /* 0x000000000f087348 */ /* 0x000fea0003c00000 */
[----:B------:R0:W1:Y:S02]  /*22af0*/  SHFL.IDX P6, R14, R13, R12, R11 ;  /* 0x0000000c0d0e7389 */ /* 0x00006400000c000b */
[----:B01----:R-:W-:Y:S01]  /*22b00*/  ENDCOLLECTIVE ;  /* 0x000000000000791b */ /* 0x003fe20003800000 */
.L_x_13872:
[----:B------:R-:W-:Y:S02]  /*22b10*/  IMAD.MOV.U32 R13, RZ, RZ, R3 ;  /* 0x000000ffff0d7224 */ /* 0x000fe400078e0003 */
[----:B------:R-:W-:-:S07]  /*22b20*/  IMAD.MOV.U32 R0, RZ, RZ, R14 ;  /* 0x000000ffff007224 */ /* 0x000fce00078e000e */
[----:B------:R-:W-:Y:S05]  /*22b30*/  WARPSYNC.COLLECTIVE R15, `(.L_x_13873) ;  /* 0x000000000f087348 */ /* 0x000fea0003c00000 */
[----:B------:R0:W1:Y:S02]  /*22b40*/  SHFL.IDX P6, R14, R13, R12, R11 ;  /* 0x0000000c0d0e7389 */ /* 0x00006400000c000b */
[----:B01----:R-:W-:Y:S01]  /*22b50*/  ENDCOLLECTIVE ;  /* 0x000000000000791b */ /* 0x003fe20003800000 */
.L_x_13873:
[----:B------:R-:W-:Y:S05]  /*22b60*/  BRA `(.L_x_13874) ;  /* 0xffffff6000907947 */ /* 0x000fea000383ffff */
.L_x_13664:
        /* <DEDUP_REMOVED lines=8> */
.L_x_13876:
[----:B------:R-:W-:Y:S05]  /*22bf0*/  BSYNC B1 ;  /* 0x0000000000017941 */ /* 0x000fea0003800000 */
.L_x_13875:
        /* <DEDUP_REMOVED lines=8> */
.L_x_13877:
[----:B------:R-:W-:Y:S05]  /*22c80*/  BRA `(.L_x_13878) ;  /* 0xffffff6000ec7947 */ /* 0x000fea000383ffff */
.L_x_13668:
[----:B------:R-:W-:Y:S02]  /*22c90*/  IMAD.MOV.U32 R13, RZ, RZ, R20 ;  /* 0x000000ffff0d7224 */ /* 0x000fe400078e0014 */
[----:B------:R-:W-:Y:S02]  /*22ca0*/  IMAD.MOV.U32 R12, RZ, RZ, RZ ;  /* 0x000000ffff0c7224 */ /* 0x000fe400078e00ff */
[----:B------:R-:W-:Y:S02]  /*22cb0*/  IMAD.MOV.U32 R11, RZ, RZ, 0x181f ;  /* 0x0000181fff0b7424 */ /* 0x000fe400078e00ff */
[----:B------:R-:W-:Y:S02]  /*22cc0*/  IMAD.MOV.U32 R15, RZ, RZ, -0x1 ;  /* 0xffffffffff0f7424 */ /* 0x000fe400078e00ff */
[----:B------:R-:W-:Y:S02]  /*22cd0*/  IMAD R21, R24, R9, RZ ;  /* 0x0000000918157224 */ /* 0x000fe400078e02ff */
[----:B------:R-:W-:-:S07]  /*22ce0*/  IMAD.IADD R24, R45, 0x1, R27 ;  /* 0x000000012d187824 */ /* 0x000fce00078e021b */
[----:B------:R-:W-:Y:S05]  /*22cf0*/  WARPSYNC.COLLECTIVE R15, `(.L_x_13879) ;  /* 0x000000000f087348 */ /* 0x000fea0003c00000 */
[----:B------:R0:W1:Y:S02]  /*22d00*/  SHFL.IDX P6, R14, R13, R12, R11 ;  /* 0x0000000c0d0e7389 */ /* 0x00006400000c000b */
[----:B01----:R-:W-:Y:S01]  /*22d10*/  ENDCOLLECTIVE ;  /* 0x000000000000791b */ /* 0x003fe20003800000 */
.L_x_13879:
[C---:B------:R-:W-:Y:S01]  /*22d20*/  VIADD R8, R24.reuse, 0x30 ;  /* 0x0000003018087836 */ /* 0x040fe20000000000 */
[----:B------:R-:W-:-:S04]  /*22d30*/  ISETP.GE.OR P3, PT, R24, R21, P0 ;  /* 0x000000151800720c */ /* 0x000fc80000766670 */
[----:B------:R-:W-:Y:S01]  /*22d40*/  ISETP.GE.OR P4, PT, R8, R21, P0 ;  /* 0x000000150800720c */ /* 0x000fe20000786670 */
[----:B------:R-:W-:Y:S02]  /*22d50*/  VIADD R8, R24, 0x60 ;  /* 0x0000006018087836 */ /* 0x000fe40000000000 */
[----:B------:R-:W-:-:S03]  /*22d60*/  IMAD.MOV.U32 R13, RZ, RZ, R7 ;  /* 0x000000ffff0d7224 */ /* 0x000fc600078e0007 */
[----:B------:R-:W-:Y:S01]  /*22d70*/  ISETP.GE.OR P2, PT, R8, R21, P0 ;  /* 0x000000150800720c */ /* 0x000fe20000746670 */
[----:B------:R-:W-:-:S12]  /*22d80*/  IMAD.MOV.U32 R0, RZ, RZ, R14 ;  /* 0x000000ffff007224 */ /* 0x000fd800078e000e */
[----:B------:R-:W-:Y:S05]  /*22d90*/  WARPSYNC.COLLECTIVE R15, `(.L_x_13880) ;  /* 0x000000000f087348 */ /* 0x000fea0003c00000 */
[----:B------:R0:W1:Y:S02]  /*22da0*/  SHFL.IDX P6, R14, R13, R12, R11 ;  /* 0x0000000c0d0e7389 */ /* 0x00006400000c000b */
[----:B01----:R-:W-:Y:S01]  /*22db0*/  ENDCOLLECTIVE ;  /* 0x000000000000791b */ /* 0x003fe20003800000 */
.L_x_13880:
[----:B------:R-:W-:Y:S02]  /*22dc0*/  IMAD.MOV.U32 R13, RZ, RZ, R20 ;  /* 0x000000ffff0d7224 */ /* 0x000fe400078e0014 */
[----:B------:R-:W-:Y:S02]  /*22dd0*/  IMAD.MOV.U32 R12, RZ, RZ, 0x1 ;  /* 0x00000001ff0c7424 */ /* 0x000fe400078e00ff */
[----:B------:R-:W-:-:S07]  /*22de0*/  IMAD.MOV.U32 R3, RZ, RZ, R14 ;  /* 0x000000ffff037224 */ /* 0x000fce00078e000e */
[----:B------:R-:W-:Y:S05]  /*22df0*/  WARPSYNC.COLLECTIVE R15, `(.L_x_13881) ;  /* 0x000000000f087348 */ /* 0x000fea0003c00000 */
[----:B------:R0:W1:Y:S02]  /*22e00*/  SHFL.IDX P6, R14, R13, R12, R11 ;  /* 0x0000000c0d0e7389 */ /* 0x00006400000c000b */
[----:B01----:R-:W-:Y:S01]  /*22e10*/  ENDCOLLECTIVE ;  /* 0x000000000000791b */ /* 0x003fe20003800000 */
.L_x_13881:
[----:B------:R-:W-:-:S04]  /*22e20*/  @!P3 LEA R10, P5, R44, R3, 0x1 ;  /* 0x000000032c0ab211 */ /* 0x000fc800078a08ff */
[----:B------:R-:W-:Y:S01]  /*22e30*/  @!P3 LEA.HI.X R3, R44, R0, R43, 0x1, P5 ;  /* 0x000000002c03b211 */ /* 0x000fe200028f0c2b */
[----:B------:R-:W-:Y:S02]  /*22e40*/  IMAD.MOV.U32 R13, RZ, RZ, R7 ;  /* 0x000000ffff0d7224 */ /* 0x000fe400078e0007 */
[----:B------:R-:W-:-:S07]  /*22e50*/  IMAD.MOV.U32 R4, RZ, RZ, R14 ;  /* 0x000000ffff047224 */ /* 0x000fce00078e000e */
[----:B------:R-:W-:Y:S05]  /*22e60*/  WARPSYNC.COLLECTIVE R15, `(.L_x_13882) ;  /* 0x000000000f087348 */ /* 0x000fea0003c00000 */
[----:B------:R0:W1:Y:S02]  /*22e70*/  SHFL.IDX P6, R14, R13, R12, R11 ;  /* 0x0000000c0d0e7389 */ /* 0x00006400000c000b */
[----:B01----:R-:W-:Y:S01]  /*22e80*/  ENDCOLLECTIVE ;  /* 0x000000000000791b */ /* 0x003fe20003800000 */
.L_x_13882:
[----:B------:R-:W-:Y:S02]  /*22e90*/  IMAD.MOV.U32 R13, RZ, RZ, R20 ;  /* 0x000000ffff0d7224 */ /* 0x000fe400078e0014 */
[----:B------:R-:W-:Y:S02]  /*22ea0*/  IMAD.MOV.U32 R12, RZ, RZ, 0x2 ;  /* 0x00000002ff0c7424 */ /* 0x000fe400078e00ff */
[----:B------:R-:W-:-:S07]  /*22eb0*/  IMAD.MOV.U32 R5, RZ, RZ, R14 ;  /* 0x000000ffff057224 */ /* 0x000fce00078e000e */
[----:B------:R-:W-:Y:S05]  /*22ec0*/  WARPSYNC.COLLECTIVE R15, `(.L_x_13883) ;  /* 0x000000000f087348 */ /* 0x000fea0003c00000 */
[----:B------:R0:W1:Y:S02]  /*22ed0*/  SHFL.IDX P6, R14, R13, R12, R11 ;  /* 0x0000000c0d0e7389 */ /* 0x00006400000c000b */
[----:B01----:R-:W-:Y:S01]  /*22ee0*/  ENDCOLLECTIVE ;  /* 0x000000000000791b */ /* 0x003fe20003800000 */
.L_x_13883:
[----:B------:R-:W-:-:S04]  /*22ef0*/  @!P4 LEA R8, P1, R44, R5, 0x1 ;  /* 0x000000052c08c211 */ /* 0x000fc800078208ff */
[----:B------:R-:W-:Y:S01]  /*22f00*/  @!P4 LEA.HI.X R9, R44, R4, R43, 0x1, P1 ;  /* 0x000000042c09c211 */ /* 0x000fe200008f0c2b */
[----:B------:R-:W-:Y:S02]  /*22f10*/  IMAD.MOV.U32 R13, RZ, RZ, R7 ;  /* 0x000000ffff0d7224 */ /* 0x000fe400078e0007 */
[----:B------:R-:W-:-:S07]  /*22f20*/  IMAD.MOV.U32 R6, RZ, RZ, R14 ;  /* 0x000000ffff067224 */ /* 0x000fce00078e000e */
[----:B------:R-:W-:Y:S05]  /*22f30*/  WARPSYNC.COLLECTIVE R15, `(.L_x_13884) ;  /* 0x000000000f087348 */ /* 0x000fea0003c00000 */
[----:B------:R0:W1:Y:S02]  /*22f40*/  SHFL.IDX P6, R14, R13, R12, R11 ;  /* 0x0000000c0d0e7389 */ /* 0x00006400000c000b */
[----:B01----:R-:W-:Y:S01]  /*22f50*/  ENDCOLLECTIVE ;  /* 0x000000000000791b */ /* 0x003fe20003800000 */
.L_x_13884:
[----:B------:R-:W-:Y:S02]  /*22f60*/  @!P3 IMAD.MOV.U32 R11, RZ, RZ, R3 ;  /* 0x000000ffff0bb224 */ /* 0x000fe400078e0003 */
[----:B------:R-:W-:Y:S02]  /*22f70*/  IMAD.MOV.U32 R13, RZ, RZ, R20 ;  /* 0x000000ffff0d7224 */ /* 0x000fe400078e0014 */
[----:B------:R-:W-:Y:S01]  /*22f80*/  IMAD.MOV.U32 R12, RZ, RZ, 0x3 ;  /* 0x00000003ff0c7424 */ /* 0x000fe200078e00ff */
        /* <DEDUP_REMOVED lines=9> */
.L_x_13885:
[----:B------:R0:W-:Y:S01]  /*23020*/  @!P2 ST.E.128 desc[UR40][R4.64], RZ ;  /* 0x000000ff0400a985 */ /* 0x0001e2000c101d28 */
[----:B------:R-:W-:Y:S02]  /*23030*/  IMAD.MOV.U32 R13, RZ, RZ, R7 ;  /* 0x000000ffff0d7224 */ /* 0x000fe400078e0007 */
[----:B------:R-:W-:-:S07]  /*23040*/  IMAD.MOV.U32 R0, RZ, RZ, R14 ;  /* 0x000000ffff007224 */ /* 0x000fce00078e000e */
[----:B0-----:R-:W-:Y:S05]  /*23050*/  WARPSYNC.COLLECTIVE R15, `(.L_x_13886) ;  /* 0x000000000f087348 */ /* 0x001fea0003c00000 */
[----:B------:R1:W2:Y:S02]  /*23060*/  SHFL.IDX P6, R14, R13, R12, R11 ;  /* 0x0000000c0d0e7389 */ /* 0x0002a400000c000b */
[----:B012---:R-:W-:Y:S01]  /*23070*/  ENDCOLLECTIVE ;  /* 0x000000000000791b */ /* 0x007fe20003800000 */
.L_x_13886:
[----:B------:R-:W-:Y:S05]  /*23080*/  BRA `(.L_x_13887) ;  /* 0xffffff6800fc7947 */ /* 0x000fea000383ffff */
.L_x_13695:
        /* <DEDUP_REMOVED lines=11> */
.L_x_13889:
[----:B------:R-:W-:Y:S05]  /*23140*/  BSYNC B1 ;  /* 0x0000000000017941 */ /* 0x000fea0003800000 */
.L_x_13888:
[----:B------:R-:W-:Y:S05]  /*23150*/  BRA `(.L_x_13890) ;  /* 0xffffff88008c7947 */ /* 0x000fea000383ffff */
.L_x_13697:
[----:B------:R-:W-:Y:S01]  /*23160*/  BSSY B1, `(.L_x_13891) ;  /* 0x0000006000017945 */ /* 0x000fe20003800000 */
[----:B------:R-:W-:-:S07]  /*23170*/  IMAD.MOV.U32 R15, RZ, RZ, -0x1 ;  /* 0xffffffffff0f7424 */ /* 0x000fce00078e00ff */
[----:B0-----:R-:W-:Y:S05]  /*23180*/  WARPSYNC.COLLECTIVE R15, `(.L_x_13892) ;  /* 0x000000000f0c7348 */ /* 0x001fea0003c00000 */
[----:B------:R-:W-:Y:S02]  /*23190*/  ELECT P6, UR62, PT ;  /* 0x00000000003e782f */ /* 0x000fe400038c0000 */
[----:B------:R-:W-:Y:S01]  /*231a0*/  MOV R14, UR62 ;  /* 0x0000003e000e7c02 */ /* 0x000fe20008000f00 */
[----:B0-----:R-:W-:Y:S10]  /*231b0*/  ENDCOLLECTIVE ;  /* 0x000000000000791b */ /* 0x001ff40003800000 */
.L_x_13892:
[----:B------:R-:W-:Y:S05]  /*231c0*/  BSYNC B1 ;  /* 0x0000000000017941 */ /* 0x000fea0003800000 */
.L_x_13891:
[----:B------:R-:W-:Y:S05]  /*231d0*/  BRA `(.L_x_13696) ;  /* 0xffffff8800847947 */ /* 0x000fea000383ffff */
.L_x_13699:
[----:B0-----:R0:W1:Y:S02]  /*231e0*/  SYNCS.PHASECHK.TRANS64.TRYWAIT P0, [R17+URZ+0x16820], R5 ;  /* 0x01682005110075a7 */ /* 0x001064000800017f */
[----:B-1----:R-:W-:Y:S05]  /*231f0*/  @!P0 NANOSLEEP.SYNCS 0x989680 ;  /* 0x009896800000895d */ /* 0x002fea0003900000 */
[----:B------:R-:W1:Y:S02]  /*23200*/  @!P0 SYNCS.PHASECHK.TRANS64 P0, [R17+URZ+0x16820], R5 ;  /* 0x01682005110085a7 */ /* 0x000e64000800007f */
[----:B-1----:R-:W-:Y:S05]  /*23210*/  @!P0 BRA `(.L_x_13699) ;  /* 0xfffffffc00f08947 */ /* 0x002fea000383ffff */
[----:B------:R-:W-:Y:S05]  /*23220*/  BRA `(.L_x_13893) ;  /* 0xffffff8800947947 */ /* 0x000fea000383ffff */
.L_x_13703:
[----:B0-----:R0:W1:Y:S02]  /*23230*/  SYNCS.PHASECHK.TRANS64.TRYWAIT P0, [R5+URZ+0x168a0], R7 ;  /* 0x0168a007050075a7 */ /* 0x001064000800017f */
[----:B-1----:R-:W-:Y:S05]  /*23240*/  @!P0 NANOSLEEP.SYNCS 0x989680 ;  /* 0x009896800000895d */ /* 0x002fea0003900000 */
[----:B------:R-:W1:Y:S02]  /*23250*/  @!P0 SYNCS.PHASECHK.TRANS64 P0, [R5+URZ+0x168a0], R7 ;  /* 0x0168a007050085a7 */ /* 0x000e64000800007f */
[----:B-1----:R-:W-:Y:S05]  /*23260*/  @!P0 BRA `(.L_x_13703) ;  /* 0xfffffffc00f08947 */ /* 0x002fea000383ffff */
[----:B------:R-:W-:Y:S05]  /*23270*/  BRA `(.L_x_13894) ;  /* 0xffffff8800b07947 */ /* 0x000fea000383ffff */
.L_x_13708:
[----:B-1----:R1:W2:Y:S02]  /*23280*/  SYNCS.PHASECHK.TRANS64.TRYWAIT P0, [R5+URZ+0x168c0], R7 ;  /* 0x0168c007050075a7 */ /* 0x0022a4000800017f */
[----:B--2---:R-:W-:Y:S05]  /*23290*/  @!P0 NANOSLEEP.SYNCS 0x989680 ;  /* 0x009896800000895d */ /* 0x004fea0003900000 */
[----:B------:R-:W2:Y:S02]  /*232a0*/  @!P0 SYNCS.PHASECHK.TRANS64 P0, [R5+URZ+0x168c0], R7 ;  /* 0x0168c007050085a7 */ /* 0x000ea4000800007f */
[----:B--2---:R-:W-:Y:S05]  /*232b0*/  @!P0 BRA `(.L_x_13708) ;  /* 0xfffffffc00f08947 */ /* 0x004fea000383ffff */
[----:B------:R-:W-:Y:S05]  /*232c0*/  BRA `(.L_x_13895) ;  /* 0xffffff8c00307947 */ /* 0x000fea000383ffff */
.L_x_13715:
[----:B0-----:R0:W1:Y:S02]  /*232d0*/  SYNCS.PHASECHK.TRANS64.TRYWAIT P1, [R5+URZ+0x168a0], R7 ;  /* 0x0168a007050075a7 */ /* 0x001064000802017f */
[----:B-1----:R-:W-:Y:S05]  /*232e0*/  @!P1 NANOSLEEP.SYNCS 0x989680 ;  /* 0x009896800000995d */ /* 0x002fea0003900000 */
[----:B------:R-:W1:Y:S02]  /*232f0*/  @!P1 SYNCS.PHASECHK.TRANS64 P1, [R5+URZ+0x168a0], R7 ;  /* 0x0168a007050095a7 */ /* 0x000e64000802007f */
[----:B-1----:R-:W-:Y:S05]  /*23300*/  @!P1 BRA `(.L_x_13715) ;  /* 0xfffffffc00f09947 */ /* 0x002fea000383ffff */
[----:B------:R-:W-:Y:S05]  /*23310*/  BRA `(.L_x_13896) ;  /* 0xffffff8c00fc7947 */ /* 0x000fea000383ffff */
.L_x_13720:
[----:B-1----:R1:W2:Y:S02]  /*23320*/  SYNCS.PHASECHK.TRANS64.TRYWAIT P1, [R5+URZ+0x168c0], R7 ;  /* 0x0168c007050075a7 */ /* 0x0022a4000802017f */
[----:B--2---:R-:W-:Y:S05]  /*23330*/  @!P1 NANOSLEEP.SYNCS 0x989680 ;  /* 0x009896800000995d */ /* 0x004fea0003900000 */
[----:B------:R-:W2:Y:S02]  /*23340*/  @!P1 SYNCS.PHASECHK.TRANS64 P1, [R5+URZ+0x168c0], R7 ;  /* 0x0168c007050095a7 */ /* 0x000ea4000802007f */
[----:B--2---:R-:W-:Y:S05]  /*23350*/  @!P1 BRA `(.L_x_13720) ;  /* 0xfffffffc00f09947 */ /* 0x004fea000383ffff */
[----:B------:R-:W-:Y:S05]  /*23360*/  BRA `(.L_x_13897) ;  /* 0xffffff9000747947 */ /* 0x000fea000383ffff */
.L_x_13743:
        /* <DEDUP_REMOVED lines=11> */
.L_x_13899:
[----:B------:R-:W-:Y:S05]  /*23420*/  BSYNC B0 ;  /* 0x0000000000007941 */ /* 0x000fea0003800000 */
.L_x_13898:
[----:B------:R-:W-:Y:S05]  /*23430*/  BRA `(.L_x_13900) ;  /* 0xffffffa000307947 */ /* 0x000fea000383ffff */
.L_x_13745:
[----:B------:R-:W-:Y:S01]  /*23440*/  BSSY B0, `(.L_x_13901) ;  /* 0x0000006000007945 */ /* 0x000fe20003800000 */
[----:B------:R-:W-:-:S07]  /*23450*/  IMAD.MOV.U32 R15, RZ, RZ, -0x1 ;  /* 0xffffffffff0f7424 */ /* 0x000fce00078e00ff */
[----:B012---:R-:W-:Y:S05]  /*23460*/  WARPSYNC.COLLECTIVE R15, `(.L_x_13902) ;  /* 0x000000000f0c7348 */ /* 0x007fea0003c00000 */
[----:B------:R-:W-:Y:S02]  /*23470*/  ELECT P6, UR62, PT ;  /* 0x00000000003e782f */ /* 0x000fe400038c0000 */
[----:B------:R-:W-:Y:S01]  /*23480*/  MOV R14, UR62 ;  /* 0x0000003e000e7c02 */ /* 0x000fe20008000f00 */
[----:B012---:R-:W-:Y:S10]  /*23490*/  ENDCOLLECTIVE ;  /* 0x000000000000791b */ /* 0x007ff40003800000 */
.L_x_13902:
[----:B------:R-:W-:Y:S05]  /*234a0*/  BSYNC B0 ;  /* 0x0000000000007941 */ /* 0x000fea0003800000 */
.L_x_13901:
[----:B------:R-:W-:Y:S05]  /*234b0*/  BRA `(.L_x_13903) ;  /* 0xffffffa000307947 */ /* 0x000fea000383ffff */
.L_x_13747:
[----:B--2---:R2:W3:Y:S02]  /*234c0*/  SYNCS.PHASECHK.TRANS64.TRYWAIT P0, [R0+URZ+0x16840], R2 ;  /* 0x01684002000075a7 */ /* 0x0044e4000800017f */
[----:B---3--:R-:W-:Y:S05]  /*234d0*/  @!P0 NANOSLEEP.SYNCS 0x989680 ;  /* 0x009896800000895d */ /* 0x008fea0003900000 */
[----:B------:R-:W3:Y:S02]  /*234e0*/  @!P0 SYNCS.PHASECHK.TRANS64 P0, [R0+URZ+0x16840], R2 ;  /* 0x01684002000085a7 */ /* 0x000ee4000800007f */
[----:B---3--:R-:W-:Y:S05]  /*234f0*/  @!P0 BRA `(.L_x_13747) ;  /* 0xfffffffc00f08947 */ /* 0x008fea000383ffff */
[----:B------:R-:W-:Y:S05]  /*23500*/  BRA `(.L_x_13904) ;  /* 0xffffffa000847947 */ /* 0x000fea000383ffff */
.L_x_13751:
        /* <DEDUP_REMOVED lines=15> */
.L_x_13905:
[----:B------:R-:W-:Y:S02]  /*23600*/  IMAD.MOV.U32 R13, RZ, RZ, R0 ;  /* 0x000000ffff0d7224 */ /* 0x000fe400078e0000 */
[----:B------:R-:W-:-:S07]  /*23610*/  IMAD.MOV.U32 R8, RZ, RZ, R14 ;  /* 0x000000ffff087224 */ /* 0x000fce00078e000e */
[----:B------:R-:W-:Y:S05]  /*23620*/  WARPSYNC.COLLECTIVE R15, `(.L_x_13906) ;  /* 0x000000000f087348 */ /* 0x000fea0003c00000 */
[----:B------:R0:W1:Y:S02]  /*23630*/  SHFL.IDX P6, R14, R13, R12, R11 ;  /* 0x0000000c0d0e7389 */ /* 0x00006400000c000b */
[----:B01----:R-:W-:Y:S01]  /*23640*/  ENDCOLLECTIVE ;  /* 0x000000000000791b */ /* 0x003fe20003800000 */
.L_x_13906:
[----:B------:R-:W-:Y:S02]  /*23650*/  IMAD.MOV.U32 R13, RZ, RZ, R4 ;  /* 0x000000ffff0d7224 */ /* 0x000fe400078e0004 */
[----:B------:R-:W-:Y:S02]  /*23660*/  IMAD.MOV.U32 R12, RZ, RZ, 0x1 ;  /* 0x00000001ff0c7424 */ /* 0x000fe400078e00ff */
[----:B------:R-:W-:-:S07]  /*23670*/  IMAD.MOV.U32 R7, RZ, RZ, R14 ;  /* 0x000000ffff077224 */ /* 0x000fce00078e000e */
[----:B------:R-:W-:Y:S05]  /*23680*/  WARPSYNC.COLLECTIVE R15, `(.L_x_13907) ;  /* 0x000000000f087348 */ /* 0x000fea0003c00000 */
[----:B------:R0:W1:Y:S02]  /*23690*/  SHFL.IDX P6, R14, R13, R12, R11 ;  /* 0x0000000c0d0e7389 */ /* 0x00006400000c000b */
[----:B01----:R-:W-:Y:S01]  /*236a0*/  ENDCOLLECTIVE ;  /* 0x000000000000791b */ /* 0x003fe20003800000 */
.L_x_13907:
        /* <DEDUP_REMOVED lines=14> */
.L_x_13908:
[----:B------:R-:W-:Y:S02]  /*23790*/  IMAD.MOV.U32 R13, RZ, RZ, R4 ;  /* 0x000000ffff0d7224 */ /* 0x000fe400078e0004 */
[----:B------:R-:W-:Y:S02]  /*237a0*/  IMAD.MOV.U32 R12, RZ, RZ, 0x2 ;  /* 0x00000002ff0c7424 */ /* 0x000fe400078e00ff */
[----:B------:R-:W-:-:S07]  /*237b0*/  IMAD.MOV.U32 R8, RZ, RZ, R14 ;  /* 0x000000ffff087224 */ /* 0x000fce00078e000e */
[----:B------:R-:W-:Y:S05]  /*237c0*/  WARPSYNC.COLLECTIVE R15, `(.L_x_13909) ;  /* 0x000000000f087348 */ /* 0x000fea0003c00000 */
[----:B------:R0:W1:Y:S02]  /*237d0*/  SHFL.IDX P6, R14, R13, R12, R11 ;  /* 0x0000000c0d0e7389 */ /* 0x00006400000c000b */
[----:B01----:R-:W-:Y:S01]  /*237e0*/  ENDCOLLECTIVE ;  /* 0x000000000000791b */ /* 0x003fe20003800000 */
.L_x_13909:
        /* <DEDUP_REMOVED lines=14> */
.L_x_13910:
[----:B------:R-:W-:Y:S02]  /*238d0*/  IMAD.MOV.U32 R13, RZ, RZ, R4 ;  /* 0x000000ffff0d7224 */ /* 0x000fe400078e0004 */
[----:B------:R-:W-:Y:S02]  /*238e0*/  IMAD.MOV.U32 R12, RZ, RZ, 0x3 ;  /* 0x00000003ff0c7424 */ /* 0x000fe400078e00ff */
[----:B------:R-:W-:-:S07]  /*238f0*/  IMAD.MOV.U32 R8, RZ, RZ, R14 ;  /* 0x000000ffff087224 */ /* 0x000fce00078e000e */
[----:B------:R-:W-:Y:S05]  /*23900*/  WARPSYNC.COLLECTIVE R15, `(.L_x_13911) ;  /* 0x000000000f087348 */ /* 0x000fea0003c00000 */
[----:B------:R0:W1:Y:S02]  /*23910*/  SHFL.IDX P6, R14, R13, R12, R11 ;  /* 0x0000000c0d0e7389 */ /* 0x00006400000c000b */
[----:B01----:R-:W-:Y:S01]  /*23920*/  ENDCOLLECTIVE ;  /* 0x000000000000791b */ /* 0x003fe20003800000 */
.L_x_13911:
        /* <DEDUP_REMOVED lines=14> */
.L_x_13912:
[----:B------:R-:W-:Y:S02]  /*23a10*/  IMAD.MOV.U32 R13, RZ, RZ, R4 ;  /* 0x000000ffff0d7224 */ /* 0x000fe400078e0004 */
[----:B------:R-:W-:Y:S02]  /*23a20*/  IMAD.MOV.U32 R12, RZ, RZ, 0x4 ;  /* 0x00000004ff0c7424 */ /* 0x000fe400078e00ff */
[----:B------:R-:W-:-:S07]  /*23a30*/  IMAD.MOV.U32 R8, RZ, RZ, R14 ;  /* 0x000000ffff087224 */ /* 0x000fce00078e000e */
[----:B------:R-:W-:Y:S05]  /*23a40*/  WARPSYNC.COLLECTIVE R15, `(.L_x_13913) ;  /* 0x000000000f087348 */ /* 0x000fea0003c00000 */
[----:B------:R0:W1:Y:S02]  /*23a50*/  SHFL.IDX P6, R14, R13, R12, R11 ;  /* 0x0000000c0d0e7389 */ /* 0x00006400000c000b */
[----:B01----:R-:W-:Y:S01]  /*23a60*/  ENDCOLLECTIVE ;  /* 0x000000000000791b */ /* 0x003fe20003800000 */
.L_x_13913:
        /* <DEDUP_REMOVED lines=14> */
.L_x_13914:
[----:B------:R-:W-:Y:S02]  /*23b50*/  IMAD.MOV.U32 R13, RZ, RZ, R4 ;  /* 0x000000ffff0d7224 */ /* 0x000fe400078e0004 */
[----:B------:R-:W-:Y:S02]  /*23b60*/  IMAD.MOV.U32 R12, RZ, RZ, 0x5 ;  /* 0x00000005ff0c7424 */ /* 0x000fe400078e00ff */
[----:B------:R-:W-:-:S07]  /*23b70*/  IMAD.MOV.U32 R8, RZ, RZ, R14 ;  /* 0x000000ffff087224 */ /* 0x000fce00078e000e */
[----:B------:R-:W-:Y:S05]  /*23b80*/  WARPSYNC.COLLECTIVE R15, `(.L_x_13915) ;  /* 0x000000000f087348 */ /* 0x000fea0003c00000 */
[----:B------:R0:W1:Y:S02]  /*23b90*/  SHFL.IDX P6, R14, R13, R12, R11 ;  /* 0x0000000c0d0e7389 */ /* 0x00006400000c000b */
[----:B01----:R-:W-:Y:S01]  /*23ba0*/  ENDCOLLECTIVE ;  /* 0x000000000000791b */ /* 0x003fe20003800000 */
.L_x_13915:
        /* <DEDUP_REMOVED lines=14> */
.L_x_13916:
[----:B------:R-:W-:Y:S02]  /*23c90*/  IMAD.MOV.U32 R13, RZ, RZ, R4 ;  /* 0x000000ffff0d7224 */ /* 0x000fe400078e0004 */
[----:B------:R-:W-:Y:S02]  /*23ca0*/  IMAD.MOV.U32 R12, RZ, RZ, 0x6 ;  /* 0x00000006ff0c7424 */ /* 0x000fe400078e00ff */
[----:B------:R-:W-:-:S07]  /*23cb0*/  IMAD.MOV.U32 R8, RZ, RZ, R14 ;  /* 0x000000ffff087224 */ /* 0x000fce00078e000e */
[----:B------:R-:W-:Y:S05]  /*23cc0*/  WARPSYNC.COLLECTIVE R15, `(.L_x_13917) ;  /* 0x000000000f087348 */ /* 0x000fea0003c00000 */
[----:B------:R0:W1:Y:S02]  /*23cd0*/  SHFL.IDX P6, R14, R13, R12, R11 ;  /* 0x0000000c0d0e7389 */ /* 0x00006400000c000b */
[----:B01----:R-:W-:Y:S01]  /*23ce0*/  ENDCOLLECTIVE ;  /* 0x000000000000791b */ /* 0x003fe20003800000 */
.L_x_13917:
        /* <DEDUP_REMOVED lines=14> */
.L_x_13918:
[----:B------:R-:W-:Y:S02]  /*23dd0*/  IMAD.MOV.U32 R13, RZ, RZ, R4 ;  /* 0x000000ffff0d7224 */ /* 0x000fe400078e0004 */
[----:B------:R-:W-:Y:S02]  /*23de0*/  IMAD.MOV.U32 R12, RZ, RZ, 0x7 ;  /* 0x00000007ff0c7424 */ /* 0x000fe400078e00ff */
[----:B------:R-:W-:-:S07]  /*23df0*/  IMAD.MOV.U32 R8, RZ, RZ, R14 ;  /* 0x000000ffff087224 */ /* 0x000fce00078e000e */
[----:B------:R-:W-:Y:S05]  /*23e00*/  WARPSYNC.COLLECTIVE R15, `(.L_x_13919) ;  /* 0x000000000f087348 */ /* 0x000fea0003c00000 */
[----:B------:R0:W1:Y:S02]  /*23e10*/  SHFL.IDX P6, R14, R13, R12, R11 ;  /* 0x0000000c0d0e7389 */ /* 0x00006400000c000b */
[----:B01----:R-:W-:Y:S01]  /*23e20*/  ENDCOLLECTIVE ;  /* 0x000000000000791b */ /* 0x003fe20003800000 */
.L_x_13919:
        /* <DEDUP_REMOVED lines=15> */
.L_x_13920:
[----:B------:R-:W-:Y:S01]  /*23f20*/  ISETP.GE.AND P2, PT, R0, R3, PT ;  /* 0x000000030000720c */ /* 0x000fe20003f46270 */
[----:B------:R-:W-:Y:S02]  /*23f30*/  IMAD.MOV.U32 R13, RZ, RZ, R2 ;  /* 0x000000ffff0d7224 */ /* 0x000fe400078e0002 */
[----:B------:R-:W-:Y:S02]  /*23f40*/  IMAD.MOV.U32 R12, RZ, RZ, RZ ;  /* 0x000000ffff0c7224 */ /* 0x000fe400078e00ff */
[----:B------:R-:W-:-:S08]  /*23f50*/  IMAD.MOV.U32 R7, RZ, RZ, R14 ;  /* 0x000000ffff077224 */ /* 0x000fd000078e000e */
[----:B------:R-:W-:Y:S05]  /*23f60*/  WARPSYNC.COLLECTIVE R15, `(.L_x_13921) ;  /* 0x000000000f087348 */ /* 0x000fea0003c00000 */
[----:B------:R0:W1:Y:S02]  /*23f70*/  SHFL.IDX P6, R14, R13, R12, R11 ;  /* 0x0000000c0d0e7389 */ /* 0x00006400000c000b */
[----:B01----:R-:W-:Y:S01]  /*23f80*/  ENDCOLLECTIVE ;  /* 0x000000000000791b */ /* 0x003fe20003800000 */
.L_x_13921:
[----:B------:R-:W-:-:S05]  /*23f90*/  @!P1 LEA R7, P3, R21, R7, 0x1 ;  /* 0x0000000715079211 */ /* 0x000fca00078608ff */
[----:B------:R-:W-:Y:S02]  /*23fa0*/  @!P1 IMAD.X R4, RZ, RZ, R4, P3 ;  /* 0x000000ffff049224 */ /* 0x000fe400018e0604 */
[----:B------:R-:W-:Y:S02]  /*23fb0*/  @!P1 IMAD.MOV.U32 R8, RZ, RZ, R7 ;  /* 0x000000ffff089224 */ /* 0x000fe400078e0007 */
        /* <DEDUP_REMOVED lines=11> */
.L_x_13922:
[----:B------:R-:W-:Y:S02]  /*24070*/  IMAD.MOV.U32 R13, RZ, RZ, R2 ;  /* 0x000000ffff0d7224 */ /* 0x000fe400078e0002 */
[----:B------:R-:W-:Y:S02]  /*24080*/  IMAD.MOV.U32 R12, RZ, RZ, 0x1 ;  /* 0x00000001ff0c7424 */ /* 0x000fe400078e00ff */
[----:B------:R-:W-:-:S07]  /*24090*/  IMAD.MOV.U32 R0, RZ, RZ, R14 ;  /* 0x000000ffff007224 */ /* 0x000fce00078e000e */
[----:B------:R-:W-:Y:S05]  /*240a0*/  WARPSYNC.COLLECTIVE R15, `(.L_x_13923) ;  /* 0x000000000f087348 */ /* 0x000fea0003c00000 */
[----:B------:R0:W1:Y:S02]  /*240b0*/  SHFL.IDX P6, R14, R13, R12, R11 ;  /* 0x0000000c0d0e7389 */ /* 0x00006400000c000b */
[----:B01----:R-:W-:Y:S01]  /*240c0*/  ENDCOLLECTIVE ;  /* 0x000000000000791b */ /* 0x003fe20003800000 */
.L_x_13923:
[----:B------:R-:W-:-:S05]  /*240d0*/  @!P2 LEA R0, P1, R21, R0, 0x1 ;  /* 0x000000001500a211 */ /* 0x000fca00078208ff */
[----:B------:R-:W-:-:S04]  /*240e0*/  @!P2 IMAD.X R8, RZ, RZ, R10, P1 ;  /* 0x000000ffff08a224 */ /* 0x000fc800008e060a */
        /* <DEDUP_REMOVED lines=13> */
.L_x_13924:
[----:B------:R-:W-:Y:S02]  /*241c0*/  IMAD.MOV.U32 R13, RZ, RZ, R2 ;  /* 0x000000ffff0d7224 */ /* 0x000fe400078e0002 */
[----:B------:R-:W-:Y:S02]  /*241d0*/  IMAD.MOV.U32 R12, RZ, RZ, 0x2 ;  /* 0x00000002ff0c7424 */ /* 0x000fe400078e00ff */
[----:B------:R-:W-:-:S07]  /*241e0*/  IMAD.MOV.U32 R8, RZ, RZ, R14 ;  /* 0x000000ffff087224 */ /* 0x000fce00078e000e */
[----:B------:R-:W-:Y:S05]  /*241f0*/  WARPSYNC.COLLECTIVE R15, `(.L_x_13925) ;  /* 0x000000000f087348 */ /* 0x000fea0003c00000 */
[----:B------:R0:W1:Y:S02]  /*24200*/  SHFL.IDX P6, R14, R13, R12, R11 ;  /* 0x0000000c0d0e7389 */ /* 0x00006400000c000b */
[----:B01----:R-:W-:Y:S01]  /*24210*/  ENDCOLLECTIVE ;  /* 0x000000000000791b */ /* 0x003fe20003800000 */
.L_x_13925:
        /* <DEDUP_REMOVED lines=13> */
.L_x_13926:
[----:B------:R-:W-:Y:S02]  /*242f0*/  IMAD.MOV.U32 R13, RZ, RZ, R2 ;  /* 0x000000ffff0d7224 */ /* 0x000fe400078e0002 */
[----:B------:R-:W-:Y:S02]  /*24300*/  IMAD.MOV.U32 R12, RZ, RZ, 0x3 ;  /* 0x00000003ff0c7424 */ /* 0x000fe400078e00ff */
[----:B------:R-:W-:-:S07]  /*24310*/  IMAD.MOV.U32 R8, RZ, RZ, R14 ;  /* 0x000000ffff087224 */ /* 0x000fce00078e000e */
[----:B------:R-:W-:Y:S05]  /*24320*/  WARPSYNC.COLLECTIVE R15, `(.L_x_13927) ;  /* 0x000000000f087348 */ /* 0x000fea0003c00000 */
[----:B------:R0:W1:Y:S02]  /*24330*/  SHFL.IDX P6, R14, R13, R12, R11 ;  /* 0x0000000c0d0e7389 */ /* 0x00006400000c000b */
[----:B01----:R-:W-:Y:S01]  /*24340*/  ENDCOLLECTIVE ;  /* 0x000000000000791b */ /* 0x003fe20003800000 */
.L_x_13927:
        /* <DEDUP_REMOVED lines=12> */
.L_x_13928:
[----:B------:R-:W-:Y:S01]  /*24410*/  IMAD.MOV.U32 R2, RZ, RZ, R14 ;  /* 0x000000ffff027224 */ /* 0x000fe200078e000e */
[----:B------:R-:W-:Y:S06]  /*24420*/  BRA `(.L_x_13929) ;  /* 0xffffffa000847947 */ /* 0x000fec000383ffff */
.L_x_13754:
[----:B0-----:R0:W1:Y:S02]  /*24430*/  SYNCS.PHASECHK.TRANS64.TRYWAIT P0, [R17+URZ+0x16820], R0 ;  /* 0x01682000110075a7 */ /* 0x001064000800017f */
[----:B-1----:R-:W-:Y:S05]  /*24440*/  @!P0 NANOSLEEP.SYNCS 0x989680 ;  /* 0x009896800000895d */ /* 0x002fea0003900000 */
[----:B------:R-:W1:Y:S02]  /*24450*/  @!P0 SYNCS.PHASECHK.TRANS64 P0, [R17+URZ+0x16820], R0 ;  /* 0x01682000110085a7 */ /* 0x000e64000800007f */
[----:B-1----:R-:W-:Y:S05]  /*24460*/  @!P0 BRA `(.L_x_13754) ;  /* 0xfffffffc00f08947 */ /* 0x002fea000383ffff */
[----:B------:R-:W-:Y:S05]  /*24470*/  BRA `(.L_x_13930) ;  /* 0xffffffa000e47947 */ /* 0x000fea000383ffff */
.L_x_13763:
[----:B-1----:R1:W2:Y:S02]  /*24480*/  SYNCS.PHASECHK.TRANS64.TRYWAIT P0, [R2+URZ+0x16840], R3 ;  /* 0x01684003020075a7 */ /* 0x0022a4000800017f */
[----:B--2---:R-:W-:Y:S05]  /*24490*/  @!P0 NANOSLEEP.SYNCS 0x989680 ;  /* 0x009896800000895d */ /* 0x004fea0003900000 */
[----:B------:R-:W2:Y:S02]  /*244a0*/  @!P0 SYNCS.PHASECHK.TRANS64 P0, [R2+URZ+0x16840], R3 ;  /* 0x01684003020085a7 */ /* 0x000ea4000800007f */
[----:B--2---:R-:W-:Y:S05]  /*244b0*/  @!P0 BRA `(.L_x_13763) ;  /* 0xfffffffc00f08947 */ /* 0x004fea000383ffff */
[----:B------:R-:W-:Y:S05]  /*244c0*/  BRA `(.L_x_13931) ;  /* 0xffffffa400cc7947 */ /* 0x000fea000383ffff */
.L_x_13768:
[----:B0-----:R0:W1:Y:S02]  /*244d0*/  SYNCS.PHASECHK.TRANS64.TRYWAIT P0, [R3+URZ+0x60], R2 ;  /* 0x00006002030075a7 */ /* 0x001064000800017f */
[----:B-1----:R-:W-:Y:S05]  /*244e0*/  @!P0 NANOSLEEP.SYNCS 0x989680 ;  /* 0x009896800000895d */ /* 0x002fea0003900000 */
[----:B------:R-:W1:Y:S02]  /*244f0*/  @!P0 SYNCS.PHASECHK.TRANS64 P0, [R3+URZ+0x60], R2 ;  /* 0x00006002030085a7 */ /* 0x000e64000800007f */
[----:B-1----:R-:W-:Y:S05]  /*24500*/  @!P0 BRA `(.L_x_13768) ;  /* 0xfffffffc00f08947 */ /* 0x002fea000383ffff */
[----:B------:R-:W-:Y:S05]  /*24510*/  BRA `(.L_x_13932) ;  /* 0xffffffa800587947 */ /* 0x000fea000383ffff */
.L_x_13776:
[----:B-1----:R1:W2:Y:S02]  /*24520*/  SYNCS.PHASECHK.TRANS64.TRYWAIT P0, [R2+URZ+0x16840], R3 ;  /* 0x01684003020075a7 */ /* 0x0022a4000800017f */
[----:B--2---:R-:W-:Y:S05]  /*24530*/  @!P0 NANOSLEEP.SYNCS 0x989680 ;  /* 0x009896800000895d */ /* 0x004fea0003900000 */
[----:B------:R-:W2:Y:S02]  /*24540*/  @!P0 SYNCS.PHASECHK.TRANS64 P0, [R2+URZ+0x16840], R3 ;  /* 0x01684003020085a7 */ /* 0x000ea4000800007f */
[----:B--2---:R-:W-:Y:S05]  /*24550*/  @!P0 BRA `(.L_x_13776) ;  /* 0xfffffffc00f08947 */ /* 0x004fea000383ffff */
[----:B------:R-:W-:Y:S05]  /*24560*/  BRA `(.L_x_13933) ;  /* 0xffffffac00947947 */ /* 0x000fea000383ffff */
.L_x_13781:
[----:B0-----:R0:W1:Y:S02]  /*24570*/  SYNCS.PHASECHK.TRANS64.TRYWAIT P0, [R10+URZ+0x60], R28 ;  /* 0x0000601c0a0075a7 */ /* 0x001064000800017f */
[----:B-1----:R-:W-:Y:S05]  /*24580*/  @!P0 NANOSLEEP.SYNCS 0x989680 ;  /* 0x009896800000895d */ /* 0x002fea0003900000 */
[----:B------:R-:W1:Y:S02]  /*24590*/  @!P0 SYNCS.PHASECHK.TRANS64 P0, [R10+URZ+0x60], R28 ;  /* 0x0000601c0a0085a7 */ /* 0x000e64000800007f */
[----:B-1----:R-:W-:Y:S05]  /*245a0*/  @!P0 BRA `(.L_x_13781) ;  /* 0xfffffffc00f08947 */ /* 0x002fea000383ffff */
[----:B------:R-:W-:Y:S05]  /*245b0*/  BRA `(.L_x_13934) ;  /* 0xffffffb000207947 */ /* 0x000fea000383ffff */
.L_x_13789:
[----:B-1----:R1:W2:Y:S02]  /*245c0*/  SYNCS.PHASECHK.TRANS64.TRYWAIT P0, [R2+URZ+0x16840], R3 ;  /* 0x01684003020075a7 */ /* 0x0022a4000800017f */
[----:B--2---:R-:W-:Y:S05]  /*245d0*/  @!P0 NANOSLEEP.SYNCS 0x989680 ;  /* 0x009896800000895d */ /* 0x004fea0003900000 */
[----:B------:R-:W2:Y:S02]  /*245e0*/  @!P0 SYNCS.PHASECHK.TRANS64 P0, [R2+URZ+0x16840], R3 ;  /* 0x01684003020085a7 */ /* 0x000ea4000800007f */
[----:B--2---:R-:W-:Y:S05]  /*245f0*/  @!P0 BRA `(.L_x_13789) ;  /* 0xfffffffc00f08947 */ /* 0x004fea000383ffff */
[----:B------:R-:W-:Y:S05]  /*24600*/  BRA `(.L_x_13935) ;  /* 0xffffffb400307947 */ /* 0x000fea000383ffff */
.L_x_13794:
[----:B0-----:R0:W1:Y:S02]  /*24610*/  SYNCS.PHASECHK.TRANS64.TRYWAIT P0, [R3+URZ+0x60], R7 ;  /* 0x00006007030075a7 */ /* 0x001064000800017f */
[----:B-1----:R-:W-:Y:S05]  /*24620*/  @!P0 NANOSLEEP.SYNCS 0x989680 ;  /* 0x009896800000895d */ /* 0x002fea0003900000 */
[----:B------:R-:W1:Y:S02]  /*24630*/  @!P0 SYNCS.PHASECHK.TRANS64 P0, [R3+URZ+0x60], R7 ;  /* 0x00006007030085a7 */ /* 0x000e64000800007f */
[----:B-1----:R-:W-:Y:S05]  /*24640*/  @!P0 BRA `(.L_x_13794) ;  /* 0xfffffffc00f08947 */ /* 0x002fea000383ffff */
[----:B------:R-:W-:Y:S05]  /*24650*/  BRA `(.L_x_13936) ;  /* 0xffffffb400c07947 */ /* 0x000fea000383ffff */
.L_x_13804:
[----:B0-----:R0:W1:Y:S02]  /*24660*/  SYNCS.PHASECHK.TRANS64.TRYWAIT P0, [R3+URZ+0x16860], R0 ;  /* 0x01686000030075a7 */ /* 0x001064000800017f */
[----:B-1----:R-:W-:Y:S05]  /*24670*/  @!P0 NANOSLEEP.SYNCS 0x989680 ;  /* 0x009896800000895d */ /* 0x002fea0003900000 */
[----:B------:R-:W1:Y:S02]  /*24680*/  @!P0 SYNCS.PHASECHK.TRANS64 P0, [R3+URZ+0x16860], R0 ;  /* 0x01686000030085a7 */ /* 0x000e64000800007f */
[----:B-1----:R-:W-:Y:S05]  /*24690*/  @!P0 BRA `(.L_x_13804) ;  /* 0xfffffffc00f08947 */ /* 0x002fea000383ffff */
[----:B------:R-:W-:Y:S05]  /*246a0*/  BRA `(.L_x_13937) ;  /* 0xffffffb800bc7947 */ /* 0x000fea000383ffff */
.L_x_13810:
[----:B------:R-:W-:Y:S01]  /*246b0*/  BSSY B0, `(.L_x_13938) ;  /* 0x0000008000007945 */ /* 0x000fe20003800000 */
[----:B------:R-:W-:Y:S02]  /*246c0*/  IMAD.MOV.U32 R13, RZ, RZ, R24 ;  /* 0x000000ffff0d7224 */ /* 0x000fe400078e0018 */
[----:B------:R-:W-:Y:S02]  /*246d0*/  IMAD.MOV.U32 R12, RZ, RZ, RZ ;  /* 0x000000ffff0c7224 */ /* 0x000fe400078e00ff */
[----:B------:R-:W-:Y:S02]  /*246e0*/  IMAD.MOV.U32 R11, RZ, RZ, 0x1f ;  /* 0x0000001fff0b7424 */ /* 0x000fe400078e00ff */
[----:B------:R-:W-:-:S07]  /*246f0*/  IMAD.MOV.U32 R15, RZ, RZ, -0x1 ;  /* 0xffffffffff0f7424 */ /* 0x000fce00078e00ff */
[----:B-1----:R-:W-:Y:S05]  /*24700*/  WARPSYNC.COLLECTIVE R15, `(.L_x_13939) ;  /* 0x000000000f087348 */ /* 0x002fea0003c00000 */
[----:B------:R0:W2:Y:S02]  /*24710*/  SHFL.IDX P6, R14, R13, R12, R11 ;  /* 0x0000000c0d0e7389 */ /* 0x0000a400000c000b */
[----:B012---:R-:W-:Y:S01]  /*24720*/  ENDCOLLECTIVE ;  /* 0x000000000000791b */ /* 0x007fe20003800000 */
.L_x_13939:
[----:B------:R-:W-:Y:S05]  /*24730*/  BSYNC B0 ;  /* 0x0000000000007941 */ /* 0x000fea0003800000 */
.L_x_13938:
        /* <DEDUP_REMOVED lines=9> */
.L_x_13940:
        /* <DEDUP_REMOVED lines=23> */
.L_x_13941:
[----:B------:R-:W-:Y:S01]  /*24940*/  IMAD.MOV.U32 R12, RZ, RZ, 0x2 ;  /* 0x00000002ff0c7424 */ /* 0x000fe200078e00ff */
[----:B------:R-:W-:-:S05]  /*24950*/  SEL R4, R14, RZ, P1 ;  /* 0x000000ff0e047207 */ /* 0x000fca0000800000 */
[----:B------:R-:W-:-:S04]  /*24960*/  IMAD.IADD R4, R13, 0x1, R4 ;  /* 0x000000010d047824 */ /* 0x000fc800078e0204 */
[----:B------:R-:W-:-:S07]  /*24970*/  IMAD.MOV.U32 R13, RZ, RZ, R4 ;  /* 0x000000ffff0d7224 */ /* 0x000fce00078e0004 */
[----:B------:R-:W-:Y:S05]  /*24980*/  WARPSYNC.COLLECTIVE R15, `(.L_x_13942) ;  /* 0x000000000f087348 */ /* 0x000fea0003c00000 */
[----:B------:R0:W1:Y:S02]  /*24990*/  SHFL.UP P6, R14, R13, R12, R11 ;  /* 0x0400000c0d0e7389 */ /* 0x00006400000c000b */
[----:B01----:R-:W-:Y:S01]  /*249a0*/  ENDCOLLECTIVE ;  /* 0x000000000000791b */ /* 0x003fe20003800000 */
.L_x_13942:
[----:B------:R-:W-:Y:S01]  /*249b0*/  IMAD.MOV.U32 R12, RZ, RZ, 0x4 ;  /* 0x00000004ff0c7424 */ /* 0x000fe200078e00ff */
[----:B------:R-:W-:-:S05]  /*249c0*/  SEL R3, R14, RZ, P2 ;  /* 0x000000ff0e037207 */ /* 0x000fca0001000000 */
[----:B------:R-:W-:-:S04]  /*249d0*/  IMAD.IADD R2, R4, 0x1, R3 ;  /* 0x0000000104027824 */ /* 0x000fc800078e0203 */
[----:B------:R-:W-:-:S07]  /*249e0*/  IMAD.MOV.U32 R13, RZ, RZ, R2 ;  /* 0x000000ffff0d7224 */ /* 0x000fce00078e0002 */
[----:B------:R-:W-:Y:S05]  /*249f0*/  WARPSYNC.COLLECTIVE R15, `(.L_x_13943) ;  /* 0x000000000f087348 */ /* 0x000fea0003c00000 */
[----:B------:R0:W1:Y:S02]  /*24a00*/  SHFL.UP P6, R14, R13, R12, R11 ;  /* 0x0400000c0d0e7389 */ /* 0x00006400000c000b */
[----:B01----:R-:W-:Y:S01]  /*24a10*/  ENDCOLLECTIVE ;  /* 0x000000000000791b */ /* 0x003fe20003800000 */
.L_x_13943:
[----:B------:R-:W-:Y:S01]  /*24a20*/  IMAD.MOV.U32 R12, RZ, RZ, 0x8 ;  /* 0x00000008ff0c7424 */ /* 0x000fe200078e00ff */
[----:B------:R-:W-:-:S05]  /*24a30*/  SEL R3, R14, RZ, P3 ;  /* 0x000000ff0e037207 */ /* 0x000fca0001800000 */
[----:B------:R-:W-:-:S04]  /*24a40*/  IMAD.IADD R3, R2, 0x1, R3 ;  /* 0x0000000102037824 */ /* 0x000fc800078e0203 */
[----:B------:R-:W-:-:S07]  /*24a50*/  IMAD.MOV.U32 R13, RZ, RZ, R3 ;  /* 0x000000ffff0d7224 */ /* 0x000fce00078e0003 */
[----:B------:R-:W-:Y:S05]  /*24a60*/  WARPSYNC.COLLECTIVE R15, `(.L_x_13944) ;  /* 0x000000000f087348 */ /* 0x000fea0003c00000 */
[----:B------:R0:W1:Y:S02]  /*24a70*/  SHFL.UP P6, R14, R13, R12, R11 ;  /* 0x0400000c0d0e7389 */ /* 0x00006400000c000b */
[----:B01----:R-:W-:Y:S01]  /*24a80*/  ENDCOLLECTIVE ;  /* 0x000000000000791b */ /* 0x003fe20003800000 */
.L_x_13944:
[----:B------:R-:W-:Y:S01]  /*24a90*/  IMAD.MOV.U32 R12, RZ, RZ, 0x10 ;  /* 0x00000010ff0c7424 */ /* 0x000fe200078e00ff */
[----:B------:R-:W-:-:S05]  /*24aa0*/  SEL R4, R14, RZ, P4 ;  /* 0x000000ff0e047207 */ /* 0x000fca0002000000 */
[----:B------:R-:W-:-:S04]  /*24ab0*/  IMAD.IADD R4, R3, 0x1, R4 ;  /* 0x0000000103047824 */ /* 0x000fc800078e0204 */
[----:B------:R-:W-:-:S07]  /*24ac0*/  IMAD.MOV.U32 R13, RZ, RZ, R4 ;  /* 0x000000ffff0d7224 */ /* 0x000fce00078e0004 */
[----:B------:R-:W-:Y:S05]  /*24ad0*/  WARPSYNC.COLLECTIVE R15, `(.L_x_13945) ;  /* 0x000000000f087348 */ /* 0x000fea0003c00000 */
[----:B------:R0:W1:Y:S02]  /*24ae0*/  SHFL.UP P6, R14, R13, R12, R11 ;  /* 0x0400000c0d0e7389 */ /* 0x00006400000c000b */
[----:B01----:R-:W-:Y:S01]  /*24af0*/  ENDCOLLECTIVE ;  /* 0x000000000000791b */ /* 0x003fe20003800000 */
.L_x_13945:
        /* <DEDUP_REMOVED lines=8> */
.L_x_13946:
[----:B------:R-:W-:Y:S05]  /*24b80*/  BRA `(.L_x_13947) ;  /* 0xffffffb800f47947 */ /* 0x000fea000383ffff */
.L_x_13813:
[----:B------:R-:W-:Y:S01]  /*24b90*/  BSSY B0, `(.L_x_13948) ;  /* 0x0000007000007945 */ /* 0x000fe20003800000 */
[----:B------:R-:W-:Y:S02]  /*24ba0*/  IMAD.MOV.U32 R12, RZ, RZ, 0x1 ;  /* 0x00000001ff0c7424 */ /* 0x000fe400078e00ff */
[----:B------:R-:W-:Y:S02]  /*24bb0*/  IMAD.MOV.U32 R11, RZ, RZ, RZ ;  /* 0x000000ffff0b7224 */ /* 0x000fe400078e00ff */
[----:B------:R-:W-:-:S07]  /*24bc0*/  IMAD.MOV.U32 R15, RZ, RZ, -0x1 ;  /* 0xffffffffff0f7424 */ /* 0x000fce00078e00ff */
[----:B------:R-:W-:Y:S05]  /*24bd0*/  WARPSYNC.COLLECTIVE R15, `(.L_x_13949) ;  /* 0x000000000f087348 */ /* 0x000fea0003c00000 */
[----:B------:R0:W1:Y:S02]  /*24be0*/  SHFL.UP P6, R14, R13, R12, R11 ;  /* 0x0400000c0d0e7389 */ /* 0x00006400000c000b */
[----:B01----:R-:W-:Y:S01]  /*24bf0*/  ENDCOLLECTIVE ;  /* 0x000000000000791b */ /* 0x003fe20003800000 */
.L_x_13949:
[----:B------:R-:W-:Y:S05]  /*24c00*/  BSYNC B0 ;  /* 0x0000000000007941 */ /* 0x000fea0003800000 */
.L_x_13948:
        /* <DEDUP_REMOVED lines=8> */
.L_x_13950:
[----:B------:R-:W-:Y:S01]  /*24c90*/  IMAD.MOV.U32 R12, RZ, RZ, 0x4 ;  /* 0x00000004ff0c7424 */ /* 0x000fe200078e00ff */
[----:B------:R-:W-:-:S05]  /*24ca0*/  SEL R2, R14, RZ, P2 ;  /* 0x000000ff0e027207 */ /* 0x000fca0001000000 */
[----:B------:R-:W-:-:S04]  /*24cb0*/  IMAD.IADD R2, R13, 0x1, R2 ;  /* 0x000000010d027824 */ /* 0x000fc800078e0202 */
[----:B------:R-:W-:-:S07]  /*24cc0*/  IMAD.MOV.U32 R13, RZ, RZ, R2 ;  /* 0x000000ffff0d7224 */ /* 0x000fce00078e0002 */
[----:B------:R-:W-:Y:S05]  /*24cd0*/  WARPSYNC.COLLECTIVE R15, `(.L_x_13951) ;  /* 0x000000000f087348 */ /* 0x000fea0003c00000 */
[----:B------:R0:W1:Y:S02]  /*24ce0*/  SHFL.UP P6, R14, R13, R12, R11 ;  /* 0x0400000c0d0e7389 */ /* 0x00006400000c000b */
[----:B01----:R-:W-:Y:S01]  /*24cf0*/  ENDCOLLECTIVE ;  /* 0x000000000000791b */ /* 0x003fe20003800000 */
.L_x_13951:
[----:B------:R-:W-:Y:S01]  /*24d00*/  IMAD.MOV.U32 R12, RZ, RZ, 0x8 ;  /* 0x00000008ff0c7424 */ /* 0x000fe200078e00ff */
[----:B------:R-:W-:-:S05]  /*24d10*/  SEL R3, R14, RZ, P3 ;  /* 0x000000ff0e037207 */ /* 0x000fca0001800000 */
[----:B------:R-:W-:-:S04]  /*24d20*/  IMAD.IADD R3, R2, 0x1, R3 ;  /* 0x0000000102037824 */ /* 0x000fc800078e0203 */
[----:B------:R-:W-:-:S07]  /*24d30*/  IMAD.MOV.U32 R13, RZ, RZ, R3 ;  /* 0x000000ffff0d7224 */ /* 0x000fce00078e0003 */
[----:B------:R-:W-:Y:S05]  /*24d40*/  WARPSYNC.COLLECTIVE R15, `(.L_x_13952) ;  /* 0x000000000f087348 */ /* 0x000fea0003c00000 */
[----:B------:R0:W1:Y:S02]  /*24d50*/  SHFL.UP P6, R14, R13, R12, R11 ;  /* 0x0400000c0d0e7389 */ /* 0x00006400000c000b */
[----:B01----:R-:W-:Y:S01]  /*24d60*/  ENDCOLLECTIVE ;  /* 0x000000000000791b */ /* 0x003fe20003800000 */
.L_x_13952:
[----:B------:R-:W-:Y:S01]  /*24d70*/  IMAD.MOV.U32 R12, RZ, RZ, 0x10 ;  /* 0x00000010ff0c7424 */ /* 0x000fe200078e00ff */
[----:B------:R-:W-:-:S05]  /*24d80*/  SEL R4, R14, RZ, P4 ;  /* 0x000000ff0e047207 */ /* 0x000fca0002000000 */
[----:B------:R-:W-:-:S04]  /*24d90*/  IMAD.IADD R4, R3, 0x1, R4 ;  /* 0x0000000103047824 */ /* 0x000fc800078e0204 */
[----:B------:R-:W-:-:S07]  /*24da0*/  IMAD.MOV.U32 R13, RZ, RZ, R4 ;  /* 0x000000ffff0d7224 */ /* 0x000fce00078e0004 */
[----:B------:R-:W-:Y:S05]  /*24db0*/  WARPSYNC.COLLECTIVE R15, `(.L_x_13953) ;  /* 0x000000000f087348 */ /* 0x000fea0003c00000 */
[----:B------:R0:W1:Y:S02]  /*24dc0*/  SHFL.UP P6, R14, R13, R12, R11 ;  /* 0x0400000c0d0e7389 */ /* 0x00006400000c000b */
[----:B01----:R-:W-:Y:S01]  /*24dd0*/  ENDCOLLECTIVE ;  /* 0x000000000000791b */ /* 0x003fe20003800000 */
.L_x_13953:
        /* <DEDUP_REMOVED lines=8> */
.L_x_13954:
[----:B------:R-:W-:Y:S05]  /*24e60*/  BRA `(.L_x_13955) ;  /* 0xffffffb800e07947 */ /* 0x000fea000383ffff */
.L_x_13815:
[----:B------:R-:W-:Y:S01]  /*24e70*/  BSSY B0, `(.L_x_13956) ;  /* 0x0000006000007945 */ /* 0x000fe20003800000 */
[----:B------:R-:W-:Y:S01]  /*24e80*/  PLOP3.LUT P6, PT, P6, PT, PT, 0x8, 0x0 ;  /* 0x000000000000781c */ /* 0x000fe200037ce170 */
[----:B------:R-:W-:-:S12]  /*24e90*/  IMAD.MOV.U32 R15, RZ, RZ, -0x1 ;  /* 0xffffffffff0f7424 */ /* 0x000fd800078e00ff */
[----:B0-----:R-:W-:Y:S05]  /*24ea0*/  WARPSYNC.COLLECTIVE R15, `(.L_x_13957) ;  /* 0x000000000f087348 */ /* 0x001fea0003c00000 */
[----:B------:R-:W-:Y:S01]  /*24eb0*/  VOTE.ANY R14, PT, P6 ;  /* 0x00000000000e7806 */ /* 0x000fe200030e0100 */
[----:B0-----:R-:W-:Y:S06]  /*24ec0*/  ENDCOLLECTIVE ;  /* 0x000000000000791b */ /* 0x001fec0003800000 */
.L_x_13957:
[----:B------:R-:W-:Y:S05]  /*24ed0*/  BSYNC B0 ;  /* 0x0000000000007941 */ /* 0x000fea0003800000 */
.L_x_13956:
        /* <DEDUP_REMOVED lines=10> */
.L_x_13958:
[----:B------:R-:W-:Y:S02]  /*24f80*/  IMAD.MOV.U32 R13, RZ, RZ, R5 ;  /* 0x000000ffff0d7224 */ /* 0x000fe400078e0005 */
[----:B------:R-:W-:-:S07]  /*24f90*/  IMAD.MOV.U32 R25, RZ, RZ, R14 ;  /* 0x000000ffff197224 */ /* 0x000fce00078e000e */
[----:B------:R-:W-:Y:S05]  /*24fa0*/  WARPSYNC.COLLECTIVE R15, `(.L_x_13959) ;  /* 0x000000000f087348 */ /* 0x000fea0003c00000 */
[----:B------:R0:W1:Y:S02]  /*24fb0*/  SHFL.IDX P6, R14, R13, R12, R11 ;  /* 0x0000000c0d0e7389 */ /* 0x00006400000c000b */
[----:B01----:R-:W-:Y:S01]  /*24fc0*/  ENDCOLLECTIVE ;  /* 0x000000000000791b */ /* 0x003fe20003800000 */
.L_x_13959:
[----:B------:R-:W-:Y:S01]  /*24fd0*/  IMAD.MOV.U32 R5, RZ, RZ, R14 ;  /* 0x000000ffff057224 */ /* 0x000fe200078e000e */
[----:B------:R-:W-:Y:S06]  /*24fe0*/  BRA `(.L_x_13960) ;  /* 0xffffffb800c07947 */ /* 0x000fec000383ffff */
.L_x_13817:
[----:B------:R-:W-:Y:S01]  /*24ff0*/  BSSY B0, `(.L_x_13961) ;  /* 0x0000007000007945 */ /* 0x000fe20003800000 */
[----:B------:R-:W-:Y:S02]  /*25000*/  IMAD.MOV.U32 R13, RZ, RZ, R2 ;  /* 0x000000ffff0d7224 */ /* 0x000fe400078e0002 */
[----:B------:R-:W-:Y:S02]  /*25010*/  IMAD.MOV.U32 R11, RZ, RZ, 0x1f ;  /* 0x0000001fff0b7424 */ /* 0x000fe400078e00ff */
[----:B------:R-:W-:-:S07]  /*25020*/  IMAD.MOV.U32 R15, RZ, RZ, -0x1 ;  /* 0xffffffffff0f7424 */ /* 0x000fce00078e00ff */
[----:B0123--:R-:W-:Y:S05]  /*25030*/  WARPSYNC.COLLECTIVE R15, `(.L_x_13962) ;  /* 0x000000000f087348 */ /* 0x00ffea0003c00000 */
[----:B------:R4:W0:Y:S02]  /*25040*/  SHFL.IDX P6, R14, R13, R12, R11 ;  /* 0x0000000c0d0e7389 */ /* 0x00082400000c000b */
[----:B01234-:R-:W-:Y:S01]  /*25050*/  ENDCOLLECTIVE ;  /* 0x000000000000791b */ /* 0x01ffe20003800000 */
.L_x_13962:
[----:B------:R-:W-:Y:S05]  /*25060*/  BSYNC B0 ;  /* 0x0000000000007941 */ /* 0x000fea0003800000 */
.L_x_13961:
[----:B------:R-:W-:Y:S01]  /*25070*/  IMAD.MOV.U32 R24, RZ, RZ, R14 ;  /* 0x000000ffff187224 */ /* 0x000fe200078e000e */
[----:B------:R-:W-:Y:S06]  /*25080*/  BRA `(.L_x_13816) ;  /* 0xffffffb800b07947 */ /* 0x000fec000383ffff */
.L_x_13823:
[----:B0-----:R0:W1:Y:S02]  /*25090*/  SYNCS.PHASECHK.TRANS64.TRYWAIT P0, [R9+URZ+0x16820], R0 ;  /* 0x01682000090075a7 */ /* 0x001064000800017f */
[----:B-1----:R-:W-:Y:S05]  /*250a0*/  @!P0 NANOSLEEP.SYNCS 0x989680 ;  /* 0x009896800000895d */ /* 0x002fea0003900000 */
[----:B------:R-:W1:Y:S02]  /*250b0*/  @!P0 SYNCS.PHASECHK.TRANS64 P0, [R9+URZ+0x16820], R0 ;  /* 0x01682000090085a7 */ /* 0x000e64000800007f */
[----:B-1----:R-:W-:Y:S05]  /*250c0*/  @!P0 BRA `(.L_x_13823) ;  /* 0xfffffffc00f08947 */ /* 0x002fea000383ffff */
[----:B------:R-:W-:Y:S05]  /*250d0*/  BRA `(.L_x_13963) ;  /* 0xffffffc400087947 */ /* 0x000fea000383ffff */
.L_x_13824:
        /* <DEDUP_REMOVED lines=11> */
.L_x_13965:
[----:B------:R-:W-:Y:S05]  /*25190*/  BSYNC B0 ;  /* 0x0000000000007941 */ /* 0x000fea0003800000 */
.L_x_13964:
[----:B------:R-:W-:Y:S05]  /*251a0*/  BRA `(.L_x_13966) ;  /* 0xffffffc000f07947 */ /* 0x000fea000383ffff */
.L_x_13825:
[----:B------:R-:W-:Y:S01]  /*251b0*/  BSSY B0, `(.L_x_13967) ;  /* 0x0000006000007945 */ /* 0x000fe20003800000 */
[----:B------:R-:W-:-:S07]  /*251c0*/  IMAD.MOV.U32 R15, RZ, RZ, -0x1 ;  /* 0xffffffffff0f7424 */ /* 0x000fce00078e00ff */
[----:B0--3--:R-:W-:Y:S05]  /*251d0*/  WARPSYNC.COLLECTIVE R15, `(.L_x_13968) ;  /* 0x000000000f0c7348 */ /* 0x009fea0003c00000 */
[----:B------:R-:W-:Y:S02]  /*251e0*/  ELECT P6, UR62, PT ;  /* 0x00000000003e782f */ /* 0x000fe400038c0000 */
[----:B------:R-:W-:Y:S01]  /*251f0*/  MOV R14, UR62 ;  /* 0x0000003e000e7c02 */ /* 0x000fe20008000f00 */
[----:B0--3--:R-:W-:Y:S10]  /*25200*/  ENDCOLLECTIVE ;  /* 0x000000000000791b */ /* 0x009ff40003800000 */
.L_x_13968:
[----:B------:R-:W-:Y:S05]  /*25210*/  BSYNC B0 ;  /* 0x0000000000007941 */ /* 0x000fea0003800000 */
.L_x_13967:
[----:B------:R-:W-:Y:S05]  /*25220*/  BRA `(.L_x_13969) ;  /* 0xffffffc000e47947 */ /* 0x000fea000383ffff */
.L_x_13827:
[----:B0-----:R0:W1:Y:S02]  /*25230*/  SYNCS.PHASECHK.TRANS64.TRYWAIT P0, [R7+URZ], R2 ;  /* 0x00000002070075a7 */ /* 0x001064000800017f */
[----:B-1----:R-:W-:Y:S05]  /*25240*/  @!P0 NANOSLEEP.SYNCS 0x989680 ;  /* 0x009896800000895d */ /* 0x002fea0003900000 */
[----:B------:R-:W1:Y:S02]  /*25250*/  @!P0 SYNCS.PHASECHK.TRANS64 P0, [R7+URZ], R2 ;  /* 0x00000002070085a7 */ /* 0x000e64000800007f */
[----:B-1----:R-:W-:Y:S05]  /*25260*/  @!P0 BRA `(.L_x_13827) ;  /* 0xfffffffc00f08947 */ /* 0x002fea000383ffff */
[----:B------:R-:W-:Y:S05]  /*25270*/  BRA `(.L_x_13970) ;  /* 0xffffffc400187947 */ /* 0x000fea000383ffff */
.L_x_13828:
[----:B-1----:R1:W2:Y:S02]  /*25280*/  SYNCS.PHASECHK.TRANS64.TRYWAIT P0, [R3+URZ], R0 ;  /* 0x00000000030075a7 */ /* 0x0022a4000800017f */
[----:B--2---:R-:W-:Y:S05]  /*25290*/  @!P0 NANOSLEEP.SYNCS 0x989680 ;  /* 0x009896800000895d */ /* 0x004fea0003900000 */
[----:B------:R-:W2:Y:S02]  /*252a0*/  @!P0 SYNCS.PHASECHK.TRANS64 P0, [R3+URZ], R0 ;  /* 0x00000000030085a7 */ /* 0x000ea4000800007f */
[----:B--2---:R-:W-:Y:S05]  /*252b0*/  @!P0 BRA `(.L_x_13828) ;  /* 0xfffffffc00f08947 */ /* 0x004fea000383ffff */
[----:B------:R-:W-:Y:S05]  /*252c0*/  BRA `(.L_x_13971) ;  /* 0xffffffc4000c7947 */ /* 0x000fea000383ffff */
.L_x_13830:
[----:B-1----:R1:W2:Y:S02]  /*252d0*/  SYNCS.PHASECHK.TRANS64.TRYWAIT P0, [R5+URZ], R2 ;  /* 0x00000002050075a7 */ /* 0x0022a4000800017f */
[----:B--2---:R-:W-:Y:S05]  /*252e0*/  @!P0 NANOSLEEP.SYNCS 0x989680 ;  /* 0x009896800000895d */ /* 0x004fea0003900000 */
[----:B------:R-:W2:Y:S02]  /*252f0*/  @!P0 SYNCS.PHASECHK.TRANS64 P0, [R5+URZ], R2 ;  /* 0x00000002050085a7 */ /* 0x000ea4000800007f */
[----:B--2---:R-:W-:Y:S05]  /*25300*/  @!P0 BRA `(.L_x_13830) ;  /* 0xfffffffc00f08947 */ /* 0x004fea000383ffff */
[----:B------:R-:W-:Y:S05]  /*25310*/  BRA `(.L_x_13972) ;  /* 0xffffffc400107947 */ /* 0x000fea000383ffff */
.L_x_13973:
        /* <DEDUP_REMOVED lines=14> */
.L_x_14874:


//--------------------- .text._ZN7cutlass13device_kernelIN5flash11enable_sm90INS1_16FlashAttnFwdSm90INS1_25CollectiveMainloopFwdSm90ILi2EN4cute5tupleIJNS5_1CILi1EEES8_S8_EEENS6_IJNS7_ILi192EEENS7_ILi128EEENS7_ILi64EEEEEELi64ENS_10bfloat16_tEfNS_4arch4Sm90ELb1ELb0ELb1ELb0ELb0ELb0ELb0ELb1ELb1ELb1ELb1ELb0EEENS1_21CollectiveEpilogueFwdINS6_IJSA_SC_SB_EEES9_SE_SG_Li384ELb0ELb1ELb1ELb0EEENS1_19SingleTileSchedulerILb0ELb1ELb1ELi192EEEEEEEEEvNT_6ParamsE --------------------------
	.section	.text._ZN7cutlass13device_kernelIN5flash11enable_sm90INS1_16FlashAttnFwdSm90INS1_25CollectiveMainloopFwdSm90ILi2EN4cute5tupleIJNS5_1CILi1EEES8_S8_EEENS6_IJNS7_ILi192EEENS7_ILi128EEENS7_ILi64EEEEEELi64ENS_10bfloat16_tEfNS_4arch4Sm90ELb1ELb0ELb1ELb0ELb0ELb0ELb0ELb1ELb1ELb1ELb1ELb0EEENS1_21CollectiveEpilogueFwdINS6_IJSA_SC_SB_EEES9_SE_SG_Li384ELb0ELb1ELb1ELb0EEENS1_19SingleTileSchedulerILb0ELb1ELb1ELi192EEEEEEEEEvNT_6ParamsE,"ax",@progbits
	.align	128
.text._ZN7cutlass13device_kernelIN5flash11enable_sm90INS1_16FlashAttnFwdSm90INS1_25CollectiveMainloopFwdSm90ILi2EN4cute5tupleIJNS5_1CILi1EEES8_S8_EEENS6_IJNS7_ILi192EEENS7_ILi128EEENS7_ILi64EEEEEELi64ENS_10bfloat16_tEfNS_4arch4Sm90ELb1ELb0ELb1ELb0ELb0ELb0ELb0ELb1ELb1ELb1ELb1ELb0EEENS1_21CollectiveEpilogueFwdINS6_IJSA_SC_SB_EEES9_SE_SG_Li384ELb0ELb1ELb1ELb0EEENS1_19SingleTileSchedulerILb0ELb1ELb1ELi192EEEEEEEEEvNT_6ParamsE:
        .type           _ZN7cutlass13device_kernelIN5flash11enable_sm90INS1_16FlashAttnFwdSm90INS1_25CollectiveMainloopFwdSm90ILi2EN4cute5tupleIJNS5_1CILi1EEES8_S8_EEENS6_IJNS7_ILi192EEENS7_ILi128EEENS7_ILi64EEEEEELi64ENS_10bfloat16_tEfNS_4arch4Sm90ELb1ELb0ELb1ELb0ELb0ELb0ELb0ELb1ELb1ELb1ELb1ELb0EEENS1_21CollectiveEpilogueFwdINS6_IJSA_SC_SB_EEES9_SE_SG_Li384ELb0ELb1ELb1ELb0EEENS1_19SingleTileSchedulerILb0ELb1ELb1ELi192EEEEEEEEEvNT_6ParamsE,@function
        .size           _ZN7cutlass13device_kernelIN5flash11enable_sm90INS1_16FlashAttnFwdSm90INS1_25CollectiveMainloopFwdSm90ILi2EN4cute5tupleIJNS5_1CILi1EEES8_S8_EEENS6_IJNS7_ILi192EEENS7_ILi128EEENS7_ILi64EEEEEELi64ENS_10bfloat16_tEfNS_4arch4Sm90ELb1ELb0ELb1ELb0ELb0ELb0ELb0ELb1ELb1ELb1ELb1ELb0EEENS1_21CollectiveEpilogueFwdINS6_IJSA_SC_SB_EEES9_SE_SG_Li384ELb0ELb1ELb1ELb0EEENS1_19SingleTileSchedulerILb0ELb1ELb1ELi192EEEEEEEEEvNT_6ParamsE,(.L_x_14875 - _ZN7cutlass13device_kernelIN5flash11enable_sm90INS1_16FlashAttnFwdSm90INS1_25CollectiveMainloopFwdSm90ILi2EN4cute5tupleIJNS5_1CILi1EEES8_S8_EEENS6_IJNS7_ILi192EEENS7_ILi128EEENS7_ILi64EEEEEELi64ENS_10bfloat16_tEfNS_4arch4Sm90ELb1ELb0ELb1ELb0ELb0ELb0ELb0ELb1ELb1ELb1ELb1ELb0EEENS1_21CollectiveEpilogueFwdINS6_IJSA_SC_SB_EEES9_SE_SG_Li384ELb0ELb1ELb1ELb0EEENS1_19SingleTileSchedulerILb0ELb1ELb1ELi192EEEEEEEEEvNT_6ParamsE)
        .other          _ZN7cutlass13device_kernelIN5flash11enable_sm90INS1_16FlashAttnFwdSm90INS1_25CollectiveMainloopFwdSm90ILi2EN4cute5tupleIJNS5_1CILi1EEES8_S8_EEENS6_IJNS7_ILi192EEENS7_ILi128EEENS7_ILi64EEEEEELi64ENS_10bfloat16_tEfNS_4arch4Sm90ELb1ELb0ELb1ELb0ELb0ELb0ELb0ELb1ELb1ELb1ELb1ELb0EEENS1_21CollectiveEpilogueFwdINS6_IJSA_SC_SB_EEES9_SE_SG_Li384ELb0ELb1ELb1ELb0EEENS1_19SingleTileSchedulerILb0ELb1ELb1ELi192EEEEEEEEEvNT_6ParamsE,@"STO_CUDA_ENTRY STV_DEFAULT"
_ZN7cutlass13device_kernelIN5flash11enable_sm90INS1_16FlashAttnFwdSm90INS1_25CollectiveMainloopFwdSm90ILi2EN4cute5tupleIJNS5_1CILi1EEES8_S8_EEENS6_IJNS7_ILi192EEENS7_ILi128EEENS7_ILi64EEEEEELi64ENS_10bfloat16_tEfNS_4arch4Sm90ELb1ELb0ELb1ELb0ELb0ELb0ELb0ELb1ELb1ELb1ELb1ELb0EEENS1_21CollectiveEpilogueFwdINS6_IJSA_SC_SB_EEES9_SE_SG_Li384ELb0ELb1ELb1ELb0EEENS1_19SingleTileSchedulerILb0ELb1ELb1ELi192EEEEEEEEEvNT_6ParamsE:
        /* <DEDUP_REMOVED lines=17> */
.L_x_13975:
[----:B------:R-:W-:Y:S05]  /*0110*/  BSYNC B0 ;  /* 0x0000000000007941 */ /* 0x000fea0003800000 */
.L_x_13974:
        /* <DEDUP_REMOVED lines=41> */
.L_x_13976:
        /* <DEDUP_REMOVED lines=22> */
.L_x_13977:
        /* <DEDUP_REMOVED lines=18> */
.L_x_13978:
        /* <DEDUP_REMOVED lines=22> */
.L_x_13979:
        /* <DEDUP_REMOVED lines=22> */
.L_x_13980:
        /* <DEDUP_REMOVED lines=9> */
.L_x_13983:
        /* <DEDUP_REMOVED lines=21> */
[----:B------:R-:W0:Y:S01]  /*0ad0*/  S2UR UR41, SR_CTAID.X ;  /* 0x00000000002979c3 */ /* 0x000e220000002500 */
        /* <DEDUP_REMOVED lines=12> */
[----:B------:R-:W-:Y:S02]  /*0ba0*/  USEL UR37, UR37, 0x1, UP0 ;  /* 0x0000000125257887 */ /* 0x000fe40008000000 */
[----:B------:R-:W-:Y:S02]  /*0bb0*/  ULOP3.LUT UR38, UR38, 0xffff, URZ, 0xc0, !UPT ;  /* 0x0000ffff26267892 */ /* 0x000fe4000f8ec03f */
[----:B------:R-:W-:Y:S02]  /*0bc0*/  UIMAD UR7, UR37, UR8, UR7 ;  /* 0x00000008250772a4 */ /* 0x000fe4000f8e0207 */
[----:B0-----:R-:W-:-:S04]  /*0bd0*/  UIMAD UR41, UR41, 0xc0, URZ ;  /* 0x000000c0292978a4 */ /* 0x001fc8000f8e023f */
[----:B------:R-:W-:Y:S02]  /*0be0*/  @UP1 UIADD3 UR4, UR41, 0xbf, URZ ;  /* 0x000000bf29041890 */ /* 0x000fe4000fffe03f */
[----:B------:R-:W-:Y:S02]  /*0bf0*/  UIADD3 UR6, UR41, 0xbf, URZ ;  /* 0x000000bf29067890 */ /* 0x000fe4000fffe03f */
[----:B------:R-:W-:Y:S02]  /*0c00*/  UIMAD.WIDE.U32 UR4, UR4, UR5, URZ ;  /* 0x00000005040472a5 */ /* 0x000fe4000f8e003f */
[----:B------:R-:W-:Y:S02]  /*0c10*/  UIMAD UR4, UR37, UR8, 0x7f ;  /* 0x0000007f250474a4 */ /* 0x000fe4000f8e0208 */
[----:B------:R-:W-:Y:S02]  /*0c20*/  @UP1 USHF.R.U32.HI UR6, URZ, UR9, UR5 ;  /* 0x000000093f061299 */ /* 0x000fe40008011605 */
[----:B------:R-:W-:-:S02]  /*0c30*/  USHF.R.S32.HI UR5, URZ, 0x1f, UR4 ;  /* 0x0000001f3f057899 */ /* 0x000fc40008011404 */
[----:B------:R-:W-:Y:S02]  /*0c40*/  UIADD3 UR6, UR7, UR6, URZ ;  /* 0x0000000607067290 */ /* 0x000fe4000fffe03f */
[----:B------:R-:W-:Y:S02]  /*0c50*/  ULEA.HI UR5, UR5, UR4, URZ, 0x7 ;  /* 0x0000000405057291 */ /* 0x000fe4000f8f383f */
[----:B------:R-:W-:Y:S02]  /*0c60*/  USHF.R.S32.HI UR7, URZ, 0x1f, UR6 ;  /* 0x0000001f3f077899 */ /* 0x000fe40008011406 */
[----:B------:R-:W-:Y:S02]  /*0c70*/  USHF.R.S32.HI UR5, URZ, 0x7, UR5 ;  /* 0x000000073f057899 */ /* 0x000fe40008011405 */
[----:B------:R-:W-:Y:S01]  /*0c80*/  ULEA.HI UR7, UR7, UR6, URZ, 0x7 ;  /* 0x0000000607077291 */ /* 0x000fe2000f8f383f */
[----:B------:R-:W-:-:S03]  /*0c90*/  UMOV UR4, URZ ;  /* 0x0000003f00047c82 */ /* 0x000fc60008000000 */
[----:B------:R-:W-:-:S04]  /*0ca0*/  USHF.R.S32.HI UR7, URZ, 0x7, UR7 ;  /* 0x000000073f077899 */ /* 0x000fc80008011407 */
        /* <DEDUP_REMOVED lines=40> */
.L_x_13985:
[----:B------:R-:W-:Y:S02]  /*0f30*/  UIMAD UR38, UR38, UR4, URZ ;  /* 0x00000004262672a4 */ /* 0x000fe4000f8e023f */
[----:B------:R-:W-:Y:S01]  /*0f40*/  IMAD.U32 R3, RZ, RZ, UR4 ;  /* 0x00000004ff037e24 */ /* 0x000fe2000f8e00ff */
[----:B------:R-:W-:Y:S01]  /*0f50*/  MOV R0, UR9 ;  /* 0x0000000900007c02 */ /* 0x000fe20008000f00 */
[----:B------:R-:W-:Y:S01]  /*0f60*/  VIADD R18, R2, 0xffffff80 ;  /* 0xffffff8002127836 */ /* 0x000fe20000000000 */
[----:B------:R-:W-:Y:S02]  /*0f70*/  PLOP3.LUT P0, PT, PT, PT, PT, 0x80, 0x0 ;  /* 0x000000000000781c */ /* 0x000fe40003f0f070 */
[----:B------:R-:W-:Y:S02]  /*0f80*/  CS2R R118, SRZ ;  /* 0x0000000000767805 */ /* 0x000fe4000001ff00 */
[----:B------:R-:W-:Y:S01]  /*0f90*/  VIADDMNMX R0, R3, UR38, R0, PT ;  /* 0x0000002603007c46 */ /* 0x000fe2000b800100 */
[----:B------:R-:W-:Y:S01]  /*0fa0*/  IMAD.MOV.U32 R3, RZ, RZ, RZ ;  /* 0x000000ffff037224 */ /* 0x000fe200078e00ff */
        /* <DEDUP_REMOVED lines=17> */
[----:B------:R-:W-:-:S03]  /*10c0*/  CS2R R88, SRZ ;  /* 0x0000000000587805 */ /* 0x000fc6000001ff00 */
[----:B------:R-:W-:-:S13]  /*10d0*/  PLOP3.LUT P1, PT, PT, PT, UP0, 0x80, 0x0 ;  /* 0x000000000000781c */ /* 0x000fda0003f2f008 */
[----:B------:R-:W-:Y:S05]  /*10e0*/  @!P1 BRA `(.L_x_13986) ;  /* 0x0000008800349947 */ /* 0x000fea0003800000 */
        /* <DEDUP_REMOVED lines=34> */
.L_x_13987:
[----:B------:R-:W-:-:S04]  /*1310*/  SHF.L.U32 R0, RZ, 0x1f, RZ ;  /* 0x0000001fff007819 */ /* 0x000fc800000006ff */
[----:B------:R-:W0:Y:S02]  /*1320*/  SYNCS.PHASECHK.TRANS64.TRYWAIT P0, [UR39+0x16800], R0 ;  /* 0x01680000ff0075a7 */ /* 0x000e240008000167 */
[----:B0-----:R-:W-:Y:S05]  /*1330*/  @!P0 BRA `(.L_x_13988) ;  /* 0x000000cc00b48947 */ /* 0x001fea0003800000 */
.L_x_14093:
[----:B------:R-:W-:-:S06]  /*1340*/  ULOP3.LUT UR4, UR42, 0x1, URZ, 0xfc, !UPT ;  /* 0x000000012a047892 */ /* 0x000fcc000f8efc3f */
[----:B0-----:R-:W-:-:S05]  /*1350*/  IMAD.U32 R3, RZ, RZ, UR4 ;  /* 0x00000004ff037e24 */ /* 0x001fca000f8e00ff */
[----:B------:R-:W-:-:S13]  /*1360*/  ISETP.NE.AND P0, PT, R3, 0x3, PT ;  /* 0x000000030300780c */ /* 0x000fda0003f05270 */
[----:B------:R-:W-:Y:S05]  /*1370*/  @!P0 BRA `(.L_x_13989) ;  /* 0x0000000000048947 */ /* 0x000fea0003800000 */
[----:B------:R-:W-:Y:S01]  /*1380*/  BPT.TRAP 0x1 ;  /* 0x000000040000795c */ /* 0x000fe20000300000 */
.L_x_13989:
[----:B------:R0:W1:Y:S01]  /*1390*/  SYNCS.PHASECHK.TRANS64.TRYWAIT P2, [UR39+0x16830], R0 ;  /* 0x01683000ff0075a7 */ /* 0x0000620008040167 */
[----:B------:R-:W-:Y:S05]  /*13a0*/  @!P0 BRA `(.L_x_13990) ;  /* 0x0000000000048947 */ /* 0x000fea0003800000 */
[----:B------:R-:W-:Y:S01]  /*13b0*/  BPT.TRAP 0x1 ;  /* 0x000000040000795c */ /* 0x000fe20000300000 */
.L_x_13990:
[----:B------:R-:W-:Y:S01]  /*13c0*/  IMAD.U32 R6, RZ, RZ, UR44 ;  /* 0x0000002cff067e24 */ /* 0x000fe2000f8e00ff */
[----:B------:R-:W-:-:S04]  /*13d0*/  ISETP.NE.AND P1, PT, R17, RZ, PT ;  /* 0x000000ff1100720c */ /* 0x000fc80003f25270 */
[----:B------:R-:W-:Y:S01]  /*13e0*/  LOP3.LUT R6, R6, 0x10000, RZ, 0xfc, !PT ;  /* 0x0001000006067812 */ /* 0x000fe200078efcff */
[----:B-1----:R-:W-:Y:S08]  /*13f0*/  @P2 BRA `(.L_x_13991) ;  /* 0x0000000000082947 */ /* 0x002ff00003800000 */
[----:B------:R-:W1:Y:S02]  /*1400*/  SYNCS.PHASECHK.TRANS64.TRYWAIT P2, [UR39+0x16830], R0 ;  /* 0x01683000ff0075a7 */ /* 0x000e640008040167 */
[----:B-1----:R-:W-:Y:S05]  /*1410*/  @!P2 BRA `(.L_x_13992) ;  /* 0x000000cc0094a947 */ /* 0x002fea0003800000 */
.L_x_13991:
[----:B------:R-:W-:Y:S05]  /*1420*/  WARPSYNC.ALL ;  /* 0x0000000000007948 */ /* 0x000fea0003800000 */
[----:B------:R-:W-:Y:S01]  /*1430*/  IMAD.MOV.U32 R7, RZ, RZ, 0x40000040 ;  /* 0x40000040ff077424 */ /* 0x000fe200078e00ff */
        /* <DEDUP_REMOVED lines=13> */
[----:B------:R-:W-:Y:S01]  /*1510*/  LEA.HI R91, R91, R18, RZ, 0x2 ;  /* 0x000000125b5b7211 */ /* 0x000fe200078f10ff */
[----:B------:R-:W-:Y:S01]  /*1520*/  UMOV UR19, 0x40000040 ;  /* 0x4000004000137882 */ /* 0x000fe20000000000 */
[C---:B------:R-:W-:Y:S01]  /*1530*/  IMAD.IADD R5, R18.reuse, 0x1, -R5 ;  /* 0x0000000112057824 */ /* 0x040fe200078e0a05 */
[----:B------:R-:W-:Y:S01]  /*1540*/  UIADD3 UR14, UR24, 0x4, URZ ;  /* 0x00000004180e7890 */ /* 0x000fe2000fffe03f */
[----:B------:R-:W-:Y:S01]  /*1550*/  LOP3.LUT R91, R91, 0xfffffffc, RZ, 0xc0, !PT ;  /* 0xfffffffc5b5b7812 */ /* 0x000fe200078ec0ff */
[----:B------:R-:W-:Y:S01]  /*1560*/  UIADD3 UR12, UR16, 0x4, URZ ;  /* 0x00000004100c7890 */ /* 0x000fe2000fffe03f */
[----:B------:R-:W-:Y:S01]  /*1570*/  IMAD.HI R10, R19, 0x55555556, RZ ;  /* 0x55555556130a7827 */ /* 0x000fe200078e02ff */
[----:B------:R-:W-:Y:S01]  /*1580*/  UMOV UR10, UR24 ;  /* 0x00000018000a7c82 */ /* 0x000fe20008000000 */
[----:B------:R-:W-:Y:S01]  /*1590*/  UIADD3 UR18, UR24, 0x6, URZ ;  /* 0x0000000618127890 */ /* 0x000fe2000fffe03f */
[----:B------:R-:W-:Y:S01]  /*15a0*/  HGMMA.64x128x16.F32.BF16 R24, gdesc[UR8], RZ, !UPT, gsb0 ;  /* 0x01e00000081879f0 */ /* 0x000fe2000c0018ff */
[----:B------:R-:W-:Y:S01]  /*15b0*/  UIADD3 UR8, UR16, 0x2, URZ ;  /* 0x0000000210087890 */ /* 0x000fe2000fffe03f */
[----:B01----:R-:W-:Y:S01]  /*15c0*/  SHF.R.S32.HI R0, RZ, 0x1f, R5 ;  /* 0x0000001fff007819 */ /* 0x003fe20000011405 */
[----:B------:R-:W-:Y:S01]  /*15d0*/  UIADD3 UR10, UR24, 0x2, URZ ;  /* 0x00000002180a7890 */ /* 0x000fe2000fffe03f */
[----:B------:R-:W-:Y:S01]  /*15e0*/  IADD3 R91, R18, -R91, RZ ;  /* 0x8000005b125b7210 */ /* 0x000fe20007ffe0ff */
[----:B------:R-:W-:Y:S01]  /*15f0*/  UMOV UR9, 0x40000040 ;  /* 0x4000004000097882 */ /* 0x000fe20000000000 */
[----:B------:R-:W-:Y:S01]  /*1600*/  UMOV UR11, 0x40000040 ;  /* 0x40000040000b7882 */ /* 0x000fe20000000000 */
[----:B------:R-:W-:Y:S01]  /*1610*/  UIADD3 UR16, UR16, 0x6, URZ ;  /* 0x0000000610107890 */ /* 0x000fe2000fffe03f */
[CC--:B------:R-:W-:Y:S01]  /*1620*/  LEA.HI R8, R0.reuse, R5.reuse, RZ, 0x2 ;  /* 0x0000000500087211 */ /* 0x0c0fe200078f10ff */
[----:B------:R-:W-:Y:S01]  /*1630*/  ULDC UR4, c[0x0][0x448] ;  /* 0x0001120000047ab9 */ /* 0x000fe20000000800 */
[----:B------:R-:W-:Y:S01]  /*1640*/  LEA.HI R4, R0, R5, RZ, 0x5 ;  /* 0x0000000500047211 */ /* 0x000fe200078f28ff */
[----:B------:R-:W-:Y:S01]  /*1650*/  UISETP.NE.AND UP0, UPT, UR4, 0x1, UPT ;  /* 0x000000010400788c */ /* 0x000fe2000bf05270 */
[--C-:B------:R-:W-:Y:S01]  /*1660*/  SHF.R.S32.HI R0, RZ, 0x2, R8.reuse ;  /* 0x00000002ff007819 */ /* 0x100fe20000011408 */
[----:B------:R-:W-:Y:S01]  /*1670*/  ULDC UR6, c[0x0][0x2f0] ;  /* 0x0000bc0000067ab9 */ /* 0x000fe20000000800 */
[----:B------:R-:W-:Y:S01]  /*1680*/  SHF.R.S32.HI R17, RZ, 0x1f, R8 ;  /* 0x0000001fff117819 */ /* 0x000fe20000011408 */
[----:B------:R-:W-:Y:S01]  /*1690*/  UMOV UR4, 0xffffff80 ;  /* 0xffffff8000047882 */ /* 0x000fe20000000000 */
[----:B------:R-:W-:Y:S01]  /*16a0*/  SHF.R.S32.HI R4, RZ, 0x5, R4 ;  /* 0x00000005ff047819 */ /* 0x000fe20000011404 */
[----:B------:R-:W-:Y:S01]  /*16b0*/  UIMAD UR4, UR43, UR4, 0x80 ;  /* 0x000000802b0474a4 */ /* 0x000fe2000f8e0204 */
[----:B------:R-:W-:Y:S01]  /*16c0*/  LEA.HI R17, R17, R0, RZ, 0x3 ;  /* 0x0000000011117211 */ /* 0x000fe200078f18ff */
[----:B------:R-:W-:Y:S01]  /*16d0*/  ULDC UR7, c[0x0][0x288] ;  /* 0x0000a20000077ab9 */ /* 0x000fe20000000800 */
[----:B------:R-:W-:Y:S01]  /*16e0*/  LEA R12, R4, UR41, 0x4 ;  /* 0x00000029040c7c11 */ /* 0x000fe2000f8e20ff */
[----:B------:R-:W-:Y:S01]  /*16f0*/  UIADD3 UR26, UR43, -0x2, URZ ;  /* 0xfffffffe2b1a7890 */ /* 0x000fe2000fffe03f */
[----:B------:R-:W-:Y:S01]  /*1700*/  LEA.HI R10, R10, R10, RZ, 0x1 ;  /* 0x0000000a0a0a7211 */ /* 0x000fe200078f08ff */
[----:B------:R-:W-:Y:S01]  /*1710*/  @UP0 ULDC UR5, c[0x0][0x44c] ;  /* 0x0001130000050ab9 */ /* 0x000fe20000000800 */
[----:B------:R-:W-:-:S02]  /*1720*/  LOP3.LUT R17, R17, 0xfffffff8, RZ, 0xc0, !PT ;  /* 0xfffffff811117812 */ /* 0x000fc400078ec0ff */
[----:B------:R-:W-:Y:S02]  /*1730*/  CS2R R118, SRZ ;  /* 0x0000000000767805 */ /* 0x000fe4000001ff00 */
[C---:B------:R-:W-:Y:S01]  /*1740*/  LEA.HI R4, R91.reuse, R91, RZ, 0x1 ;  /* 0x0000005b5b047211 */ /* 0x040fe200078f08ff */
[----:B------:R-:W-:Y:S01]  /*1750*/  IMAD R10, R10, -0x3, R19 ;  /* 0xfffffffd0a0a7824 */ /* 0x000fe200078e0213 */
[----:B------:R-:W-:Y:S01]  /*1760*/  IADD3 R17, R12, R0, -R17 ;  /* 0x000000000c117210 */ /* 0x000fe20007ffe811 */
[----:B------:R-:W-:Y:S01]  /*1770*/  IMAD.U32 R12, RZ, RZ, UR6 ;  /* 0x00000006ff0c7e24 */ /* 0x000fe2000f8e00ff */
[----:B------:R-:W-:Y:S02]  /*1780*/  LOP3.LUT R4, R4, 0x1ffffffe, RZ, 0xc0, !PT ;  /* 0x1ffffffe04047812 */ /* 0x000fe400078ec0ff */
[----:B------:R-:W-:Y:S01]  /*1790*/  PLOP3.LUT P2, PT, PT, PT, UP0, 0x80, 0x0 ;  /* 0x000000000000781c */ /* 0x000fe20003f4f008 */
[----:B------:R-:W-:Y:S01]  /*17a0*/  IMAD R17, R10, 0x40, R17 ;  /* 0x000000400a117824 */ /* 0x000fe200078e0211 */
[----:B------:R-:W-:Y:S01]  /*17b0*/  LOP3.LUT R8, R8, 0x7ffffffc, RZ, 0xc0, !PT ;  /* 0x7ffffffc08087812 */ /* 0x000fe200078ec0ff */
[----:B------:R-:W-:-:S04]  /*17c0*/  IMAD.IADD R4, R91, 0x1, -R4 ;  /* 0x000000015b047824 */ /* 0x000fc800078e0a04 */
[----:B------:R-:W-:Y:S02]  /*17d0*/  IMAD R4, R4, 0x8, R17 ;  /* 0x0000000804047824 */ /* 0x000fe400078e0211 */
[----:B------:R-:W-:Y:S02]  /*17e0*/  IMAD.IADD R5, R5, 0x1, -R8 ;  /* 0x0000000105057824 */ /* 0x000fe400078e0a08 */
[----:B------:R-:W-:Y:S02]  /*17f0*/  IMAD.MOV.U32 R20, RZ, RZ, R4 ;  /* 0x000000ffff147224 */ /* 0x000fe400078e0004 */
[----:B------:R-:W-:Y:S01]  /*1800*/  @P2 IMAD.HI.U32 R0, R4, UR5, RZ ;  /* 0x0000000504002c27 */ /* 0x000fe2000f8e00ff */
[----:B------:R-:W-:-:S04]  /*1810*/  @UP0 ULDC UR5, c[0x0][0x450] ;  /* 0x0001140000050ab9 */ /* 0x000fc80000000800 */
[----:B------:R-:W-:Y:S01]  /*1820*/  @P2 SHF.R.U32.HI R20, RZ, UR5, R0 ;  /* 0x00000005ff142c19 */ /* 0x000fe20008011600 */
[----:B------:R-:W-:Y:S02]  /*1830*/  UIADD3 UR5, UR4, 0x1, URZ ;  /* 0x0000000104057890 */ /* 0x000fe4000fffe03f */
[----:B------:R-:W-:Y:S02]  /*1840*/  UIMAD UR4, UR37, UR6, UR4 ;  /* 0x00000006250472a4 */ /* 0x000fe4000f8e0204 */
[----:B------:R-:W0:Y:S01]  /*1850*/  SHFL.IDX PT, R14, R20, RZ, 0x1c1f ;  /* 0x001c1fff140e7589 */ /* 0x000e2200000e0000 */
[----:B------:R-:W-:Y:S01]  /*1860*/  UIMAD UR6, UR37, UR6, -UR7 ;  /* 0x00000006250672a4 */ /* 0x000fe2000f8e0a07 */
[----:B------:R-:W-:Y:S02]  /*1870*/  MOV R10, UR5 ;  /* 0x00000005000a7c02 */ /* 0x000fe40008000f00 */
[----:B------:R-:W-:Y:S01]  /*1880*/  IMAD.U32 R18, RZ, RZ, UR4 ;  /* 0x00000004ff127e24 */ /* 0x000fe2000f8e00ff */
[----:B------:R-:W1:Y:S01]  /*1890*/  SHFL.IDX PT, R20, R20, 0x1, 0x1c1f ;  /* 0x003c1f0014147f89 */ /* 0x000e6200000e0000 */
[----:B------:R-:W-:Y:S01]  /*18a0*/  ULDC UR4, c[0x0][0x988] ;  /* 0x0002620000047ab9 */ /* 0x000fe20000000800 */
[----:B------:R-:W-:-:S02]  /*18b0*/  IMAD R17, R5, -0x2, R10 ;  /* 0xfffffffe05117824 */ /* 0x000fc400078e020a */
[----:B------:R-:W-:Y:S02]  /*18c0*/  IMAD R18, R5, -0x2, R18 ;  /* 0xfffffffe05127824 */ /* 0x000fe400078e0212 */
[----:B------:R-:W-:Y:S01]  /*18d0*/  IMAD R17, R12, UR37, R17 ;  /* 0x000000250c117c24 */ /* 0x000fe2000f8e0211 */
        /* <DEDUP_REMOVED lines=22> */
[----:B------:R-:W-:-:S02]  /*1a40*/  VIADD R85, R17, -UR7 ;  /* 0x8000000711557c36 */ /* 0x000fc40008000000 */
[----:B------:R-:W-:Y:S01]  /*1a50*/  FMUL.FTZ R15, R32, UR10 ;  /* 0x0000000a200f7c20 */ /* 0x000fe20008410000 */
[----:B------:R-:W-:Y:S01]  /*1a60*/  FMUL.FTZ R32, R33, UR10 ;  /* 0x0000000a21207c20 */ /* 0x000fe20008410000 */
[----:B------:R-:W3:Y:S01]  /*1a70*/  MUFU.TANH R11, R11 ;  /* 0x0000000b000b7308 */ /* 0x000ee20000002400 */
[----:B------:R-:W-:Y:S01]  /*1a80*/  FMUL.FTZ R28, R36, UR10 ;  /* 0x0000000a241c7c20 */ /* 0x000fe20008410000 */
[----:B0-----:R-:W-:Y:S01]  /*1a90*/  VIADDMNMX R85, R14, R85, R18, PT ;  /* 0x000000550e557246 */ /* 0x001fe20003800112 */
[----:B------:R-:W-:Y:S01]  /*1aa0*/  FMUL.FTZ R24, R72, UR10 ;  /* 0x0000000a48187c20 */ /* 0x000fe20008410000 */
[----:B------:R-:W-:Y:S01]  /*1ab0*/  FMUL.FTZ R72, R77, UR10 ;  /* 0x0000000a4d487c20 */ /* 0x000fe20008410000 */
[----:B------:R-:W-:Y:S01]  /*1ac0*/  FMUL.FTZ R10, R30, UR10 ;  /* 0x0000000a1e0a7c20 */ /* 0x000fe20008410000 */
[----:B------:R-:W-:Y:S01]  /*1ad0*/  ISETP.GT.AND P3, PT, R85, RZ, PT ;  /* 0x000000ff5500720c */ /* 0x000fe20003f64270 */
[----:B------:R-:W-:Y:S01]  /*1ae0*/  FMUL.FTZ R9, R37, UR10 ;  /* 0x0000000a25097c20 */ /* 0x000fe20008410000 */
[----:B------:R-:W0:Y:S01]  /*1af0*/  MUFU.TANH R13, R13 ;  /* 0x0000000d000d7308 */ /* 0x000e220000002400 */
[C---:B------:R-:W-:Y:S01]  /*1b00*/  ISETP.GT.AND P4, PT, R85.reuse, 0x1, PT ;  /* 0x000000015500780c */ /* 0x040fe20003f84270 */
[----:B------:R-:W-:Y:S01]  /*1b10*/  FMUL.FTZ R37, R56, UR10 ;  /* 0x0000000a38257c20 */ /* 0x000fe20008410000 */
[----:B------:R-:W-:Y:S01]  /*1b20*/  ISETP.GT.AND P5, PT, R85, 0x8, PT ;  /* 0x000000085500780c */ /* 0x000fe20003fa4270 */
[----:B------:R-:W-:Y:S01]  /*1b30*/  FMUL.FTZ R56, R64, UR10 ;  /* 0x0000000a40387c20 */ /* 0x000fe20008410000 */
[----:B--2---:R-:W-:Y:S01]  /*1b40*/  FSEL R77, R3, -INF , P3 ;  /* 0xff800000034d7808 */ /* 0x004fe20001800000 */
[----:B------:R-:W-:Y:S01]  /*1b50*/  FMUL.FTZ R64, R73, UR10 ;  /* 0x0000000a49407c20 */ /* 0x000fe20008410000 */
[----:B------:R-:W-:Y:S01]  /*1b60*/  FMUL.FTZ R0, R26, UR10 ;  /* 0x0000000a1a007c20 */ /* 0x000fe20008410000 */
[----:B------:R-:W2:Y:S01]  /*1b70*/  MUFU.TANH R25, R25 ;  /* 0x0000001900197308 */ /* 0x000ea20000002400 */
[----:B---3--:R-:W-:Y:S01]  /*1b80*/  FSEL R30, R11, -INF , P4 ;  /* 0xff8000000b1e7808 */ /* 0x008fe20002000000 */
[----:B------:R-:W-:Y:S01]  /*1b90*/  FMUL.FTZ R29, R40, UR10 ;  /* 0x0000000a281d7c20 */ /* 0x000fe20008410000 */
[----:B------:R-:W-:Y:S01]  /*1ba0*/  ISETP.GT.AND P3, PT, R85, 0x9, PT ;  /* 0x000000095500780c */ /* 0x000fe20003f64270 */
[----:B------:R-:W-:Y:S01]  /*1bb0*/  FMUL.FTZ R36, R69, UR10 ;  /* 0x0000000a45247c20 */ /* 0x000fe20008410000 */
[----:B------:R-:W-:Y:S01]  /*1bc0*/  FMNMX.FTZ R26, R77, R30, !PT ;  /* 0x0000001e4d1a7209 */ /* 0x000fe20007810000 */
[----:B------:R-:W-:Y:S01]  /*1bd0*/  FMUL.FTZ R14, R34, UR10 ;  /* 0x0000000a220e7c20 */ /* 0x000fe20008410000 */
[----:B------:R-:W-:Y:S01]  /*1be0*/  ISETP.GT.AND P4, PT, R85, 0x10, PT ;  /* 0x000000105500780c */ /* 0x000fe20003f84270 */
[----:B------:R-:W3:Y:S01]  /*1bf0*/  MUFU.TANH R15, R15 ;  /* 0x0000000f000f7308 */ /* 0x000ee20000002400 */
        /* <DEDUP_REMOVED lines=8> */
[----:B--2---:R-:W-:Y:S01]  /*1c80*/  FSEL R69, R25, -INF , P3 ;  /* 0xff80000019457808 */ /* 0x004fe20001800000 */
[----:B------:R-:W-:Y:S01]  /*1c90*/  FMUL.FTZ R44, R57, UR10 ;  /* 0x0000000a392c7c20 */ /* 0x000fe20008410000 */
[----:B------:R-:W-:Y:S01]  /*1ca0*/  ISETP.GT.AND P3, PT, R85, 0x11, PT ;  /* 0x000000115500780c */ /* 0x000fe20003f64270 */
[----:B------:R-:W-:Y:S01]  /*1cb0*/  FMUL.FTZ R40, R48, UR10 ;  /* 0x0000000a30287c20 */ /* 0x000fe20008410000 */
[----:B------:R-:W-:Y:S01]  /*1cc0*/  FMNMX.FTZ R34, R69, R34, !PT ;  /* 0x0000002245227209 */ /* 0x000fe20007810000 */
        /* <DEDUP_REMOVED lines=19> */
[----:B--2---:R-:W-:-:S02]  /*1e00*/  FSEL R57, R28, -INF , P4 ;  /* 0xff8000001c397808 */ /* 0x004fc40002000000 */
[----:B------:R-:W-:Y:S02]  /*1e10*/  ISETP.GT.AND P4, PT, R85, 0x20, PT ;  /* 0x000000205500780c */ /* 0x000fe40003f84270 */
[----:B------:R-:W-:Y:S02]  /*1e20*/  FMNMX.FTZ R34, R57, R34, !PT ;  /* 0x0000002239227209 */ /* 0x000fe40007810000 */
[----:B-1----:R-:W-:Y:S01]  /*1e30*/  IADD3 R17, R20, -UR7, R17 ;  /* 0x8000000714117c10 */ /* 0x002fe2000fffe011 */
[----:B------:R-:W1:Y:S01]  /*1e40*/  MUFU.TANH R88, R88 ;  /* 0x0000005800587308 */ /* 0x000e620000002400 */
[----:B---3--:R-:W-:Y:S01]  /*1e50*/  FSEL R53, R9, -INF , P3 ;  /* 0xff80000009357808 */ /* 0x008fe20001800000 */
[----:B------:R-:W-:Y:S01]  /*1e60*/  @UP0 ULDC UR7, c[0x0][0x450] ;  /* 0x0001140000070ab9 */ /* 0x000fe20000000800 */
[----:B------:R-:W-:Y:S02]  /*1e70*/  ISETP.GT.AND P3, PT, R85, 0x21, PT ;  /* 0x000000215500780c */ /* 0x000fe40003f64270 */
[----:B------:R-:W-:-:S02]  /*1e80*/  FMNMX.FTZ R34, R53, R34, !PT ;  /* 0x0000002235227209 */ /* 0x000fc40007810000 */
[----:B------:R-:W-:Y:S01]  /*1e90*/  VIMNMX R18, R18, R17, PT ;  /* 0x0000001112127248 */ /* 0x000fe20003fe0100 */
[----:B------:R-:W2:Y:S01]  /*1ea0*/  MUFU.TANH R33, R33 ;  /* 0x0000002100217308 */ /* 0x000ea20000002400 */
[----:B0-----:R-:W-:Y:S02]  /*1eb0*/  FSEL R49, R29, -INF , P4 ;  /* 0xff8000001d317808 */ /* 0x001fe40002000000 */
[----:B------:R-:W-:Y:S02]  /*1ec0*/  ISETP.GT.AND P4, PT, R85, 0x28, PT ;  /* 0x000000285500780c */ /* 0x000fe40003f84270 */
[----:B------:R-:W-:Y:S01]  /*1ed0*/  FMNMX.FTZ R38, R49, R34, !PT ;  /* 0x0000002231267209 */ /* 0x000fe20007810000 */
[----:B------:R-:W-:Y:S01]  /*1ee0*/  FMUL.FTZ R34, R43, UR10 ;  /* 0x0000000a2b227c20 */ /* 0x000fe20008410000 */
[----:B------:R-:W-:Y:S01]  /*1ef0*/  ISETP.GT.AND P5, PT, R18, 0x8, PT ;  /* 0x000000081200780c */ /* 0x000fe20003fa4270 */
[----:B------:R-:W0:Y:S01]  /*1f00*/  MUFU.TANH R89, R89 ;  /* 0x0000005900597308 */ /* 0x000e220000002400 */
[----:B-1----:R-:W-:-:S02]  /*1f10*/  FSEL R45, R88, -INF , P3 ;  /* 0xff800000582d7808 */ /* 0x002fc40001800000 */
[----:B------:R-:W-:Y:S02]  /*1f20*/  ISETP.GT.AND P3, PT, R85, 0x29, PT ;  /* 0x000000295500780c */ /* 0x000fe40003f64270 */
[----:B------:R-:W-:-:S03]  /*1f30*/  FMNMX.FTZ R38, R45, R38, !PT ;  /* 0x000000262d267209 */ /* 0x000fc60007810000 */
[----:B------:R-:W1:Y:S08]  /*1f40*/  MUFU.TANH R40, R40 ;  /* 0x0000002800287308 */ /* 0x000e700000002400 */
[----:B------:R-:W3:Y:S08]  /*1f50*/  MUFU.TANH R48, R48 ;  /* 0x0000003000307308 */ /* 0x000ef00000002400 */
[----:B------:R-:W4:Y:S08]  /*1f60*/  MUFU.TANH R23, R23 ;  /* 0x0000001700177308 */ /* 0x000f300000002400 */
[----:B------:R2:W-:Y:S08]  /*1f70*/  MUFU.TANH R28, R39 ;  /* 0x00000027001c7308 */ /* 0x0005f00000002400 */
[----:B------:R-:W5:Y:S01]  /*1f80*/  MUFU.TANH R21, R21 ;  /* 0x0000001500157308 */ /* 0x000f620000002400 */
[----:B--2---:R-:W-:-:S02]  /*1f90*/  FSEL R39, R33, -INF , P4 ;  /* 0xff80000021277808 */ /* 0x004fc40002000000 */
[----:B------:R-:W-:Y:S02]  /*1fa0*/  ISETP.GT.AND P4, PT, R85, 0x30, PT ;  /* 0x000000305500780c */ /* 0x000fe40003f84270 */
[----:B0-----:R-:W-:Y:S02]  /*1fb0*/  FSEL R33, R89, -INF , P3 ;  /* 0xff80000059217808 */ /* 0x001fe40001800000 */
[----:B------:R-:W-:Y:S01]  /*1fc0*/  FMNMX.FTZ R42, R39, R38, !PT ;  /* 0x00000026272a7209 */ /* 0x000fe20007810000 */
[----:B------:R-:W0:Y:S01]  /*1fd0*/  MUFU.TANH R37, R37 ;  /* 0x0000002500257308 */ /* 0x000e220000002400 */
[----:B------:R-:W-:Y:S01]  /*1fe0*/  ISETP.GT.AND P3, PT, R85, 0x31, PT ;  /* 0x000000315500780c */ /* 0x000fe20003f64270 */
[----:B------:R-:W-:Y:S01]  /*1ff0*/  FMUL.FTZ R38, R46, UR10 ;  /* 0x0000000a2e267c20 */ /* 0x000fe20008410000 */
[----:B-1----:R-:W-:Y:S01]  /*2000*/  FSEL R29, R40, -INF , P4 ;  /* 0xff800000281d7808 */ /* 0x002fe20002000000 */
[----:B------:R-:W-:Y:S01]  /*2010*/  FMUL.FTZ R40, R47, UR10 ;  /* 0x0000000a2f287c20 */ /* 0x000fe20008410000 */
[----:B------:R-:W-:-:S02]  /*2020*/  FMNMX.FTZ R42, R33, R42, !PT ;  /* 0x0000002a212a7209 */ /* 0x000fc40007810000 */
[----:B------:R-:W-:Y:S01]  /*2030*/  ISETP.GT.AND P4, PT, R85, 0x38, PT ;  /* 0x000000385500780c */ /* 0x000fe20003f84270 */
[----:B------:R-:W1:Y:S01]  /*2040*/  MUFU.TANH R44, R44 ;  /* 0x0000002c002c7308 */ /* 0x000e620000002400 */
[----:B---3--:R-:W-:Y:S02]  /*2050*/  FSEL R25, R48, -INF , P3 ;  /* 0xff80000030197808 */ /* 0x008fe40001800000 */
[----:B------:R-:W-:Y:S02]  /*2060*/  FMNMX.FTZ R42, R29, R42, !PT ;  /* 0x0000002a1d2a7209 */ /* 0x000fe40007810000 */
[----:B------:R-:W-:Y:S02]  /*2070*/  ISETP.GT.AND P3, PT, R85, 0x39, PT ;  /* 0x000000395500780c */ /* 0x000fe40003f64270 */
[----:B----4-:R-:W-:Y:S01]  /*2080*/  FSEL R23, R23, -INF , P4 ;  /* 0xff80000017177808 */ /* 0x010fe20002000000 */
[----:B------:R-:W2:Y:S01]  /*2090*/  MUFU.TANH R60, R60 ;  /* 0x0000003c003c7308 */ /* 0x000ea20000002400 */
[----:B------:R-:W-:-:S02]  /*20a0*/  FMNMX.FTZ R42, R25, R42, !PT ;  /* 0x0000002a192a7209 */ /* 0x000fc40007810000 */
[----:B------:R-:W-:Y:S02]  /*20b0*/  ISETP.GT.AND P4, PT, R85, 0x40, PT ;  /* 0x000000405500780c */ /* 0x000fe40003f84270 */
[----:B-----5:R-:W-:Y:S02]  /*20c0*/  FSEL R21, R21, -INF , P3 ;  /* 0xff80000015157808 */ /* 0x020fe40001800000 */
[----:B------:R-:W-:Y:S01]  /*20d0*/  FMNMX.FTZ R46, R23, R42, !PT ;  /* 0x0000002a172e7209 */ /* 0x000fe20007810000 */
[----:B------:R-:W3:Y:S01]  /*20e0*/  MUFU.TANH R90, R90 ;  /* 0x0000005a005a7308 */ /* 0x000ee20000002400 */
[----:B------:R-:W-:Y:S01]  /*20f0*/  ISETP.GT.AND P3, PT, R85, 0x41, PT ;  /* 0x000000415500780c */ /* 0x000fe20003f64270 */
[----:B------:R-:W-:Y:S01]  /*2100*/  FMUL.FTZ R42, R50, UR10 ;  /* 0x0000000a322a7c20 */ /* 0x000fe20008410000 */
[----:B0-----:R-:W-:Y:S02]  /*2110*/  FSEL R19, R37, -INF , P4 ;  /* 0xff80000025137808 */ /* 0x001fe40002000000 */
[----:B------:R-:W-:-:S02]  /*2120*/  FMNMX.FTZ R46, R21, R46, !PT ;  /* 0x0000002e152e7209 */ /* 0x000fc40007810000 */
[----:B------:R-:W-:Y:S01]  /*2130*/  ISETP.GT.AND P4, PT, R85, 0x48, PT ;  /* 0x000000485500780c */ /* 0x000fe20003f84270 */
[----:B------:R-:W0:Y:S01]  /*2140*/  MUFU.TANH R56, R56 ;  /* 0x0000003800387308 */ /* 0x000e220000002400 */
[----:B-1----:R-:W-:Y:S01]  /*2150*/  FSEL R3, R44, -INF , P3 ;  /* 0xff8000002c037808 */ /* 0x002fe20001800000 */
[----:B------:R-:W-:Y:S01]  /*2160*/  FMUL.FTZ R44, R51, UR10 ;  /* 0x0000000a332c7c20 */ /* 0x000fe20008410000 */
[----:B------:R-:W-:Y:S02]  /*2170*/  FMNMX.FTZ R46, R19, R46, !PT ;  /* 0x0000002e132e7209 */ /* 0x000fe40007810000 */
[----:B------:R-:W-:Y:S02]  /*2180*/  ISETP.GT.AND P3, PT, R85, 0x49, PT ;  /* 0x000000495500780c */ /* 0x000fe40003f64270 */
[----:B--2---:R-:W-:Y:S01]  /*2190*/  FSEL R9, R60, -INF , P4 ;  /* 0xff8000003c097808 */ /* 0x004fe20002000000 */
[----:B------:R-:W1:Y:S01]  /*21a0*/  MUFU.TANH R41, R41 ;  /* 0x0000002900297308 */ /* 0x000e620000002400 */
[----:B------:R-:W-:Y:S01]  /*21b0*/  FMNMX.FTZ R46, R3, R46, !PT ;  /* 0x0000002e032e7209 */ /* 0x000fe20007810000 */
[----:B------:R-:W-:Y:S01]  /*21c0*/  FMUL.FTZ R60, R82, UR10 ;  /* 0x0000000a523c7c20 */ /* 0x000fe20008410000 */
[----:B------:R-:W-:-:S02]  /*21d0*/  ISETP.GT.AND P4, PT, R85, 0x50, PT ;  /* 0x000000505500780c */ /* 0x000fc40003f84270 */
[----:B---3--:R-:W-:Y:S02]  /*21e0*/  FSEL R11, R90, -INF , P3 ;  /* 0xff8000005a0b7808 */ /* 0x008fe40001800000 */
[----:B------:R-:W-:Y:S01]  /*21f0*/  FMNMX.FTZ R48, R9, R46, !PT ;  /* 0x0000002e09307209 */ /* 0x000fe20007810000 */
[----:B------:R-:W2:Y:S01]  /*2200*/  MUFU.TANH R52, R52 ;  /* 0x0000003400347308 */ /* 0x000ea20000002400 */
        /* <DEDUP_REMOVED lines=8> */
[----:B-1----:R-:W-:Y:S01]  /*2290*/  FSEL R15, R41, -INF , P3 ;  /* 0xff800000290f7808 */ /* 0x002fe20001800000 */
[----:B------:R-:W-:Y:S01]  /*22a0*/  FMUL.FTZ R62, R83, UR10 ;  /* 0x0000000a533e7c20 */ /* 0x000fe20008410000 */
[----:B------:R-:W-:Y:S01]  /*22b0*/  FMNMX.FTZ R50, R13, R48, !PT ;  /* 0x000000300d327209 */ /* 0x000fe20007810000 */
[----:B------:R-:W-:Y:S01]  /*22c0*/  FMUL.FTZ R48, R55, UR10 ;  /* 0x0000000a37307c20 */ /* 0x000fe20008410000 */
[----:B------:R-:W-:-:S02]  /*22d0*/  ISETP.GT.AND P3, PT, R85, 0x59, PT ;  /* 0x000000595500780c */ /* 0x000fc40003f64270 */
[----:B------:R-:W-:Y:S01]  /*22e0*/  FMNMX.FTZ R50, R15, R50, !PT ;  /* 0x000000320f327209 */ /* 0x000fe20007810000 */
[----:B------:R-:W1:Y:S01]  /*22f0*/  MUFU.TANH R24, R24 ;  /* 0x0000001800187308 */ /* 0x000e620000002400 */
[----:B--2---:R-:W-:Y:S01]  /*2300*/  FSEL R27, R52, -INF , P4 ;  /* 0xff800000341b7808 */ /* 0x004fe20002000000 */
[----:B------:R-:W-:Y:S01]  /*2310*/  FMUL.FTZ R52, R59, UR10 ;  /* 0x0000000a3b347c20 */ /* 0x000fe20008410000 */
[----:B------:R-:W-:-:S05]  /*2320*/  ISETP.GT.AND P4, PT, R85, 0x60, PT ;  /* 0x000000605500780c */ /* 0x000fca0003f84270 */
[----:B------:R-:W2:Y:S01]  /*2330*/  MUFU.TANH R64, R64 ;  /* 0x0000004000407308 */ /* 0x000ea20000002400 */
[----:B0-----:R-:W-:Y:S02]  /*2340*/  FSEL R31, R36, -INF , P3 ;  /* 0xff800000241f7808 */ /* 0x001fe40001800000 */
[----:B------:R-:W-:Y:S01]  /*2350*/  FMNMX.FTZ R36, R27, R50, !PT ;  /* 0x000000321b247209 */ /* 0x000fe20007810000 */
[----:B------:R-:W-:Y:S01]  /*2360*/  FMUL.FTZ R50, R58, UR10 ;  /* 0x0000000a3a327c20 */ /* 0x000fe20008410000 */
[----:B------:R-:W-:Y:S01]  /*2370*/  ISETP.GT.AND P3, PT, R85, 0x61, PT ;  /* 0x000000615500780c */ /* 0x000fe20003f64270 */
[----:B------:R-:W-:Y:S01]  /*2380*/  FMUL.FTZ R58, R74, UR10 ;  /* 0x0000000a4a3a7c20 */ /* 0x000fe20008410000 */
[----:B------:R-:W-:Y:S01]  /*2390*/  FMNMX.FTZ R36, R31, R36, !PT ;  /* 0x000000241f247209 */ /* 0x000fe20007810000 */
[----:B------:R-:W0:Y:S01]  /*23a0*/  MUFU.TANH R68, R68 ;  /* 0x0000004400447308 */ /* 0x000e220000002400 */
[----:B-1----:R-:W-:Y:S01]  /*23b0*/  FSEL R35, R24, -INF , P4 ;  /* 0xff80000018237808 */ /* 0x002fe20002000000 */
[----:B------:R-:W-:Y:S01]  /*23c0*/  FMUL.FTZ R74, R86, UR10 ;  /* 0x0000000a564a7c20 */ /* 0x000fe20008410000 */
[----:B------:R-:W-:-:S02]  /*23d0*/  ISETP.GT.AND P4, PT, R85, 0x68, PT ;  /* 0x000000685500780c */ /* 0x000fc40003f84270 */
[----:B------:R-:W-:-:S03]  /*23e0*/  FMNMX.FTZ R36, R35, R36, !PT ;  /* 0x0000002423247209 */ /* 0x000fc60007810000 */
[----:B------:R-:W1:Y:S01]  /*23f0*/  MUFU.TANH R72, R72 ;  /* 0x0000004800487308 */ /* 0x000e620000002400 */
[----:B--2---:R-:W-:Y:S01]  /*2400*/  FSEL R37, R64, -INF , P3 ;  /* 0xff80000040257808 */ /* 0x004fe20001800000 */
[----:B------:R-:W-:Y:S01]  /*2410*/  FMUL.FTZ R64, R70, UR10 ;  /* 0x0000000a46407c20 */ /* 0x000fe20008410000 */
[----:B------:R-:W-:Y:S01]  /*2420*/  ISETP.GT.AND P3, PT, R85, 0x69, PT ;  /* 0x000000695500780c */ /* 0x000fe20003f64270 */
[----:B------:R-:W-:Y:S01]  /*2430*/  FMUL.FTZ R70, R78, UR10 ;  /* 0x0000000a4e467c20 */ /* 0x000fe20008410000 */
[----:B------:R-:W-:Y:S01]  /*2440*/  FMNMX.FTZ R36, R37, R36, !PT ;  /* 0x0000002425247209 */ /* 0x000fe20007810000 */
[----:B------:R-:W-:Y:S02]  /*2450*/  FMUL.FTZ R78, R87, UR10 ;  /* 0x0000000a574e7c20 */ /* 0x000fe40008410000 */
[----:B------:R-:W2:Y:S01]  /*2460*/  MUFU.TANH R76, R76 ;  /* 0x0000004c004c7308 */ /* 0x000ea20000002400 */
[----:B0-----:R-:W-:Y:S01]  /*2470*/  FSEL R41, R68, -INF , P4 ;  /* 0xff80000044297808 */ /* 0x001fe20002000000 */
[----:B------:R-:W-:Y:S01]  /*2480*/  FMUL.FTZ R68, R79, UR10 ;  /* 0x0000000a4f447c20 */ /* 0x000fe20008410000 */
[----:B------:R-:W-:-:S02]  /*2490*/  ISETP.GT.AND P4, PT, R85, 0x70, PT ;  /* 0x000000705500780c */ /* 0x000fc40003f84270 */
[----:B------:R-:W-:-:S03]  /*24a0*/  FMNMX.FTZ R36, R41, R36, !PT ;  /* 0x0000002429247209 */ /* 0x000fc60007810000 */
[----:B------:R-:W0:Y:S01]  /*24b0*/  MUFU.TANH R80, R80 ;  /* 0x0000005000507308 */ /* 0x000e220000002400 */
[----:B-1----:R-:W-:Y:S01]  /*24c0*/  FSEL R43, R72, -INF , P3 ;  /* 0xff800000482b7808 */ /* 0x002fe20001800000 */
[----:B------:R-:W-:Y:S01]  /*24d0*/  FMUL.FTZ R72, R66, UR10 ;  /* 0x0000000a42487c20 */ /* 0x000fe20008410000 */
[----:B------:R-:W-:Y:S01]  /*24e0*/  ISETP.GT.AND P3, PT, R85, 0x71, PT ;  /* 0x000000715500780c */ /* 0x000fe20003f64270 */
[----:B------:R-:W-:Y:S01]  /*24f0*/  FMUL.FTZ R66, R71, UR10 ;  /* 0x0000000a47427c20 */ /* 0x000fe20008410000 */
[----:B------:R-:W-:-:S03]  /*2500*/  FMNMX.FTZ R36, R43, R36, !PT ;  /* 0x000000242b247209 */ /* 0x000fc60007810000 */
[----:B------:R-:W1:Y:S01]  /*2510*/  MUFU.TANH R84, R84 ;  /* 0x0000005400547308 */ /* 0x000e620000002400 */
[----:B--2---:R-:W-:Y:S01]  /*2520*/  FSEL R47, R76, -INF , P4 ;  /* 0xff8000004c2f7808 */ /* 0x004fe20002000000 */
[----:B------:R-:W-:Y:S01]  /*2530*/  FMUL.FTZ R76, R75, UR10 ;  /* 0x0000000a4b4c7c20 */ /* 0x000fe20008410000 */
[----:B------:R-:W-:Y:S02]  /*2540*/  ISETP.GT.AND P4, PT, R85, 0x78, PT ;  /* 0x000000785500780c */ /* 0x000fe40003f84270 */
[----:B------:R-:W-:-:S03]  /*2550*/  FMNMX.FTZ R36, R47, R36, !PT ;  /* 0x000000242f247209 */ /* 0x000fc60007810000 */
[----:B------:R-:W2:Y:S01]  /*2560*/  MUFU.TANH R81, R81 ;  /* 0x0000005100517308 */ /* 0x000ea20000002400 */
[----:B0-----:R-:W-:Y:S01]  /*2570*/  FSEL R51, R80, -INF , P3 ;  /* 0xff80000050337808 */ /* 0x001fe20001800000 */
[----:B------:R-:W-:Y:S01]  /*2580*/  FMUL.FTZ R80, R67, UR10 ;  /* 0x0000000a43507c20 */ /* 0x000fe20008410000 */
[----:B------:R-:W-:Y:S02]  /*2590*/  ISETP.GT.AND P3, PT, R85, 0x79, PT ;  /* 0x000000795500780c */ /* 0x000fe40003f64270 */
[----:B------:R-:W-:-:S03]  /*25a0*/  FMNMX.FTZ R36, R51, R36, !PT ;  /* 0x0000002433247209 */ /* 0x000fc60007810000 */
[----:B------:R-:W-:Y:S01]  /*25b0*/  MUFU.TANH R0, R0 ;  /* 0x0000000000007308 */ /* 0x000fe20000002400 */
[----:B-1----:R-:W-:Y:S02]  /*25c0*/  FSEL R59, R84, -INF , P4 ;  /* 0xff800000543b7808 */ /* 0x002fe40002000000 */
[----:B------:R-:W-:Y:S02]  /*25d0*/  ISETP.GT.AND P4, PT, R18, 0x1, PT ;  /* 0x000000011200780c */ /* 0x000fe40003f84270 */
[----:B------:R-:W-:-:S03]  /*25e0*/  FMNMX.FTZ R36, R59, R36, !PT ;  /* 0x000000243b247209 */ /* 0x000fc60007810000 */
[----:B------:R-:W0:Y:S01]  /*25f0*/  MUFU.TANH R8, R8 ;  /* 0x0000000800087308 */ /* 0x000e220000002400 */
[----:B--2---:R-:W-:-:S04]  /*2600*/  FSEL R63, R81, -INF , P3 ;  /* 0xff800000513f7808 */ /* 0x004fc80001800000 */
[----:B------:R-:W-:-:S03]  /*2610*/  FMNMX.FTZ R36, R63, R36, !PT ;  /* 0x000000243f247209 */ /* 0x000fc60007810000 */
[----:B------:R-:W-:Y:S02]  /*2620*/  MUFU.TANH R10, R10 ;  /* 0x0000000a000a7308 */ /* 0x000fe40000002400 */
[----:B------:R-:W1:Y:S06]  /*2630*/  SHFL.BFLY PT, R55, R36, 0x2, 0x1f ;  /* 0x0c401f0024377f89 */ /* 0x000e6c00000e0000 */
[----:B------:R-:W-:Y:S01]  /*2640*/  MUFU.TANH R12, R12 ;  /* 0x0000000c000c7308 */ /* 0x000fe20000002400 */
[----:B0-----:R-:W-:Y:S02]  /*2650*/  FSEL R8, R8, -INF , P4 ;  /* 0xff80000008087808 */ /* 0x001fe40002000000 */
[----:B------:R-:W-:-:S05]  /*2660*/  ISETP.GT.AND P4, PT, R18, 0x10, PT ;  /* 0x000000101200780c */ /* 0x000fca0003f84270 */
[----:B------:R-:W0:Y:S08]  /*2670*/  MUFU.TANH R14, R14 ;  /* 0x0000000e000e7308 */ /* 0x000e300000002400 */
[----:B------:R-:W2:Y:S01]  /*2680*/  MUFU.TANH R22, R22 ;  /* 0x0000001600167308 */ /* 0x000ea20000002400 */
[----:B-1----:R-:W-:-:S05]  /*2690*/  FMNMX.FTZ R55, R36, R55, !PT ;  /* 0x0000003724377209 */ /* 0x002fca0007810000 */
[----:B------:R-:W1:Y:S02]  /*26a0*/  SHFL.BFLY PT, R24, R55, 0x1, 0x1f ;  /* 0x0c201f0037187f89 */ /* 0x000e6400000e0000 */
[----:B------:R-:W3:Y:S01]  /*26b0*/  MUFU.TANH R26, R26 ;  /* 0x0000001a001a7308 */ /* 0x000ee20000002400 */
[----:B0-----:R-:W-:Y:S02]  /*26c0*/  FSEL R75, R14, -INF , P4 ;  /* 0xff8000000e4b7808 */ /* 0x001fe40002000000 */
[----:B------:R-:W-:-:S05]  /*26d0*/  ISETP.GT.AND P4, PT, R18, 0x18, PT ;  /* 0x000000181200780c */ /* 0x000fca0003f84270 */
[----:B------:R-:W0:Y:S08]  /*26e0*/  MUFU.TANH R32, R32 ;  /* 0x0000002000207308 */ /* 0x000e300000002400 */
[----:B------:R-:W4:Y:S01]  /*26f0*/  MUFU.TANH R34, R34 ;  /* 0x0000002200227308 */ /* 0x000f220000002400 */
[----:B-1----:R-:W-:Y:S01]  /*2700*/  FMNMX.FTZ R55, R55, R24, !PT ;  /* 0x0000001837377209 */ /* 0x002fe20007810000 */
[----:B------:R-:W-:-:S06]  /*2710*/  IMAD.U32 R24, RZ, RZ, UR4 ;  /* 0x00000004ff187e24 */ /* 0x000fcc000f8e00ff */
[----:B------:R-:W1:Y:S01]  /*2720*/  MUFU.TANH R38, R38 ;  /* 0x0000002600267308 */ /* 0x000e620000002400 */
[----:B------:R-:W-:Y:S01]  /*2730*/  @UP0 ULDC UR4, c[0x0][0x44c] ;  /* 0x0001130000040ab9 */ /* 0x000fe20000000800 */
[C---:B------:R-:W-:Y:S01]  /*2740*/  FSETP.NEU.FTZ.AND P3, PT, R55.reuse, -INF , PT ;  /* 0xff8000003700780b */ /* 0x040fe20003f7d000 */
[----:B------:R-:W-:Y:S01]  /*2750*/  FMUL.FTZ R36, R55, R24 ;  /* 0x0000001837247220 */ /* 0x000fe20000410000 */
[----:B------:R-:W-:-:S04]  /*2760*/  UIMAD.WIDE.U32 UR4, UR41, UR4, URZ ;  /* 0x00000004290472a5 */ /* 0x000fc8000f8e003f */
[----:B------:R-:W-:Y:S01]  /*2770*/  FSEL R36, R36, RZ, P3 ;  /* 0x000000ff24247208 */ /* 0x000fe20001800000 */
[----:B------:R-:W5:Y:S01]  /*2780*/  MUFU.TANH R40, R40 ;  /* 0x0000002800287308 */ /* 0x000f620000002400 */
[----:B------:R-:W-:Y:S01]  /*2790*/  ISETP.GT.AND P3, PT, R18, RZ, PT ;  /* 0x000000ff1200720c */ /* 0x000fe20003f64270 */
[----:B------:R-:W-:Y:S02]  /*27a0*/  @UP0 USHF.R.U32.HI UR41, URZ, UR7, UR5 ;  /* 0x000000073f290299 */ /* 0x000fe40008011605 */
[-CC-:B------:R-:W-:Y:S01]  /*27b0*/  FFMA.FTZ R150, R73, R24.reuse, -R36.reuse ;  /* 0x0000001849967223 */ /* 0x180fe20000010824 */
[----:B------:R-:W-:Y:S01]  /*27c0*/  FSEL R71, R0, -INF , P3 ;  /* 0xff80000000477808 */ /* 0x000fe20001800000 */
[-CC-:B------:R-:W-:Y:S01]  /*27d0*/  FFMA.FTZ R67, R69, R24.reuse, -R36.reuse ;  /* 0x0000001845437223 */ /* 0x180fe20000010824 */
[----:B------:R-:W-:Y:S01]  /*27e0*/  ISETP.GT.AND P3, PT, R18, 0x9, PT ;  /* 0x000000091200780c */ /* 0x000fe20003f64270 */
[-CC-:B------:R-:W-:Y:S01]  /*27f0*/  FFMA.FTZ R144, R65, R24.reuse, -R36.reuse ;  /* 0x0000001841907223 */ /* 0x180fe20000010824 */
[----:B------:R-:W-:Y:S01]  /*2800*/  FSEL R73, R10, -INF , P5 ;  /* 0xff8000000a497808 */ /* 0x000fe20002800000 */
[--C-:B------:R-:W-:Y:S01]  /*2810*/  FFMA.FTZ R148, R77, R24, -R36.reuse ;  /* 0x000000184d947223 */ /* 0x100fe20000010824 */
[----:B------:R-:W-:Y:S01]  /*2820*/  FMNMX.FTZ R0, R71, R8, !PT ;  /* 0x0000000847007209 */ /* 0x000fe20007810000 */
[----:B------:R-:W5:Y:S01]  /*2830*/  MUFU.TANH R42, R42 ;  /* 0x0000002a002a7308 */ /* 0x000f620000002400 */
[----:B------:R-:W-:Y:S01]  /*2840*/  FSEL R69, R12, -INF , P3 ;  /* 0xff8000000c457808 */ /* 0x000fe20001800000 */
[--C-:B------:R-:W-:Y:S01]  /*2850*/  FFMA.FTZ R146, R57, R24, -R36.reuse ;  /* 0x0000001839927223 */ /* 0x100fe20000010824 */
[----:B------:R-:W-:Y:S01]  /*2860*/  FMNMX.FTZ R0, R73, R0, !PT ;  /* 0x0000000049007209 */ /* 0x000fe20007810000 */
[-CC-:B------:R-:W-:Y:S01]  /*2870*/  FFMA.FTZ R140, R49, R24.reuse, -R36.reuse ;  /* 0x00000018318c7223 */ /* 0x180fe20000010824 */
[----:B------:R-:W-:Y:S01]  /*2880*/  ISETP.GT.AND P3, PT, R18, 0x11, PT ;  /* 0x000000111200780c */ /* 0x000fe20003f64270 */
[--C-:B------:R-:W-:Y:S01]  /*2890*/  FFMA.FTZ R142, R39, R24, -R36.reuse ;  /* 0x00000018278e7223 */ /* 0x100fe20000010824 */
[----:B------:R-:W-:Y:S01]  /*28a0*/  FMNMX.FTZ R0, R69, R0, !PT ;  /* 0x0000000045007209 */ /* 0x000fe20007810000 */
[----:B------:R-:W5:Y:S01]  /*28b0*/  MUFU.TANH R44, R44 ;  /* 0x0000002c002c7308 */ /* 0x000f620000002400 */
[----:B--2---:R-:W-:Y:S01]  /*28c0*/  FSEL R65, R22, -INF , P3 ;  /* 0xff80000016417808 */ /* 0x004fe20001800000 */
[--C-:B------:R-:W-:Y:S01]  /*28d0*/  FFMA.FTZ R136, R29, R24, -R36.reuse ;  /* 0x000000181d887223 */ /* 0x100fe20000010824 */
[----:B------:R-:W-:Y:S01]  /*28e0*/  FMNMX.FTZ R0, R75, R0, !PT ;  /* 0x000000004b007209 */ /* 0x000fe20007810000 */
[-CC-:B------:R-:W-:Y:S01]  /*28f0*/  FFMA.FTZ R132, R19, R24.reuse, -R36.reuse ;  /* 0x0000001813847223 */ /* 0x180fe20000010824 */
[----:B------:R-:W-:Y:S01]  /*2900*/  ISETP.GT.AND P3, PT, R18, 0x19, PT ;  /* 0x000000191200780c */ /* 0x000fe20003f64270 */
[--C-:B------:R-:W-:Y:S01]  /*2910*/  FFMA.FTZ R138, R23, R24, -R36.reuse ;  /* 0x00000018178a7223 */ /* 0x100fe20000010824 */
[----:B---3--:R-:W-:Y:S01]  /*2920*/  FSEL R77, R26, -INF , P4 ;  /* 0xff8000001a4d7808 */ /* 0x008fe20002000000 */
[----:B------:R-:W2:Y:S01]  /*2930*/  MUFU.TANH R46, R46 ;  /* 0x0000002e002e7308 */ /* 0x000ea20000002400 */
[----:B------:R-:W-:Y:S01]  /*2940*/  FMNMX.FTZ R0, R65, R0, !PT ;  /* 0x0000000041007209 */ /* 0x000fe20007810000 */
[-CC-:B------:R-:W-:Y:S01]  /*2950*/  FFMA.FTZ R30, R30, R24.reuse, -R36.reuse ;  /* 0x000000181e1e7223 */ /* 0x180fe20000010824 */
[----:B------:R-:W-:Y:S01]  /*2960*/  ISETP.GT.AND P4, PT, R18, 0x20, PT ;  /* 0x000000201200780c */ /* 0x000fe20003f84270 */
[-CC-:B------:R-:W-:Y:S01]  /*2970*/  FFMA.FTZ R61, R61, R24.reuse, -R36.reuse ;  /* 0x000000183d3d7223 */ /* 0x180fe20000010824 */
[----:B------:R-:W-:Y:S01]  /*2980*/  FSEL R79, R28, -INF , P3 ;  /* 0xff8000001c4f7808 */ /* 0x000fe20001800000 */
        /* <DEDUP_REMOVED lines=11> */
[----:B----4-:R-:W-:Y:S01]  /*2a40*/  FSEL R57, R34, -INF , P3 ;  /* 0xff80000022397808 */ /* 0x010fe20001800000 */
[--C-:B------:R-:W-:Y:S01]  /*2a50*/  FFMA.FTZ R53, R53, R24, -R36.reuse ;  /* 0x0000001835357223 */ /* 0x100fe20000010824 */
[----:B------:R-:W-:Y:S01]  /*2a60*/  FMNMX.FTZ R0, R81, R0, !PT ;  /* 0x0000000051007209 */ /* 0x000fe20007810000 */
[-CC-:B------:R-:W-:Y:S01]  /*2a70*/  FFMA.FTZ R45, R45, R24.reuse, -R36.reuse ;  /* 0x000000182d2d7223 */ /* 0x180fe20000010824 */
[----:B------:R-:W-:Y:S01]  /*2a80*/  ISETP.GT.AND P3, PT, R18, 0x29, PT ;  /* 0x000000291200780c */ /* 0x000fe20003f64270 */
[--C-:B------:R-:W-:Y:S01]  /*2a90*/  FFMA.FTZ R33, R33, R24, -R36.reuse ;  /* 0x0000001821217223 */ /* 0x100fe20000010824 */
[----:B-1----:R-:W-:Y:S01]  /*2aa0*/  FSEL R83, R38, -INF , P4 ;  /* 0xff80000026537808 */ /* 0x002fe20002000000 */
[----:B------:R-:W1:Y:S01]  /*2ab0*/  MUFU.TANH R52, R52 ;  /* 0x0000003400347308 */ /* 0x000e620000002400 */
[----:B------:R-:W-:Y:S01]  /*2ac0*/  FMNMX.FTZ R0, R57, R0, !PT ;  /* 0x0000000039007209 */ /* 0x000fe20007810000 */
[-CC-:B------:R-:W-:Y:S01]  /*2ad0*/  FFMA.FTZ R25, R25, R24.reuse, -R36.reuse ;  /* 0x0000001819197223 */ /* 0x180fe20000010824 */
[----:B------:R-:W-:Y:S01]  /*2ae0*/  ISETP.GT.AND P4, PT, R18, 0x30, PT ;  /* 0x000000301200780c */ /* 0x000fe20003f84270 */
[-CC-:B------:R-:W-:Y:S01]  /*2af0*/  FFMA.FTZ R21, R21, R24.reuse, -R36.reuse ;  /* 0x0000001815157223 */ /* 0x180fe20000010824 */
[----:B-----5:R-:W-:Y:S01]  /*2b00*/  FSEL R85, R40, -INF , P3 ;  /* 0xff80000028557808 */ /* 0x020fe20001800000 */
        /* <DEDUP_REMOVED lines=8> */
[-CC-:B------:R-:W-:Y:S01]  /*2b90*/  FFMA.FTZ R124, R35, R24.reuse, -R36.reuse ;  /* 0x00000018237c7223 */ /* 0x180fe20000010824 */
[----:B------:R-:W-:Y:S01]  /*2ba0*/  ISETP.GT.AND P4, PT, R18, 0x38, PT ;  /* 0x000000381200780c */ /* 0x000fe20003f84270 */
[----:B------:R-:W5:Y:S01]  /*2bb0*/  MUFU.TANH R56, R56 ;  /* 0x0000003800387308 */ /* 0x000f620000002400 */
[----:B------:R-:W-:Y:S01]  /*2bc0*/  FSEL R49, R44, -INF , P3 ;  /* 0xff8000002c317808 */ /* 0x000fe20001800000 */
[--C-:B------:R-:W-:Y:S01]  /*2bd0*/  FFMA.FTZ R3, R3, R24, -R36.reuse ;  /* 0x0000001803037223 */ /* 0x100fe20000010824 */
[----:B------:R-:W-:Y:S01]  /*2be0*/  FMNMX.FTZ R0, R87, R0, !PT ;  /* 0x0000000057007209 */ /* 0x000fe20007810000 */
[-CC-:B------:R-:W-:Y:S01]  /*2bf0*/  FFMA.FTZ R126, R41, R24.reuse, -R36.reuse ;  /* 0x00000018297e7223 */ /* 0x180fe20000010824 */
[----:B------:R-:W-:Y:S01]  /*2c00*/  ISETP.GT.AND P3, PT, R18, 0x39, PT ;  /* 0x000000391200780c */ /* 0x000fe20003f64270 */
[--C-:B------:R-:W-:Y:S01]  /*2c10*/  FFMA.FTZ R27, R43, R24, -R36.reuse ;  /* 0x000000182b1b7223 */ /* 0x100fe20000010824 */
[----:B--2---:R-:W-:Y:S01]  /*2c20*/  FSEL R89, R46, -INF , P4 ;  /* 0xff8000002e597808 */ /* 0x004fe20002000000 */
[----:B------:R-:W2:Y:S01]  /*2c30*/  MUFU.TANH R72, R72 ;  /* 0x0000004800487308 */ /* 0x000ea20000002400 */
        /* <DEDUP_REMOVED lines=9> */
[----:B------:R-:W-:Y:S01]  /*2cd0*/  FFMA.FTZ R35, R63, R24, -R36 ;  /* 0x000000183f237223 */ /* 0x000fe20000010824 */
[----:B0-----:R-:W-:Y:S01]  /*2ce0*/  FSEL R93, R50, -INF , P4 ;  /* 0xff800000325d7808 */ /* 0x001fe20002000000 */
[----:B------:R-:W-:Y:S01]  /*2cf0*/  UIADD3 UR6, UR6, UR41, URZ ;  /* 0x0000002906067290 */ /* 0x000fe2000fffe03f */
[----:B------:R-:W-:Y:S01]  /*2d00*/  FMNMX.FTZ R0, R91, R0, !PT ;  /* 0x000000005b007209 */ /* 0x000fe20007810000 */
[----:B------:R-:W-:Y:S01]  /*2d10*/  UMOV UR5, URZ ;  /* 0x0000003f00057c82 */ /* 0x000fe20008000000 */
[----:B------:R-:W-:Y:S01]  /*2d20*/  ISETP.GT.AND P4, PT, R18, 0x48, PT ;  /* 0x000000481200780c */ /* 0x000fe20003f84270 */
[----:B------:R-:W0:Y:S01]  /*2d30*/  MUFU.TANH R64, R64 ;  /* 0x0000004000407308 */ /* 0x000e220000002400 */
[----:B-1----:R-:W-:Y:S01]  /*2d40*/  FSEL R39, R52, -INF , P3 ;  /* 0xff80000034277808 */ /* 0x002fe20001800000 */
[----:B------:R-:W-:Y:S01]  /*2d50*/  USHF.R.S32.HI UR4, URZ, 0x1f, UR6 ;  /* 0x0000001f3f047899 */ /* 0x000fe20008011406 */
[----:B------:R-:W-:-:S02]  /*2d60*/  FMNMX.FTZ R0, R93, R0, !PT ;  /* 0x000000005d007209 */ /* 0x000fc40007810000 */
[----:B------:R-:W-:Y:S01]  /*2d70*/  ISETP.GT.AND P3, PT, R18, 0x49, PT ;  /* 0x000000491200780c */ /* 0x000fe20003f64270 */
[----:B------:R-:W-:Y:S01]  /*2d80*/  ULEA.HI UR4, UR4, UR6, URZ, 0x7 ;  /* 0x0000000604047291 */ /* 0x000fe2000f8f383f */
[----:B----4-:R-:W-:Y:S01]  /*2d90*/  FSEL R95, R54, -INF , P4 ;  /* 0xff800000365f7808 */ /* 0x010fe20002000000 */
[----:B------:R-:W1:Y:S01]  /*2da0*/  MUFU.TANH R66, R66 ;  /* 0x0000004200427308 */ /* 0x000e620000002400 */
[----:B------:R-:W-:Y:S01]  /*2db0*/  FMNMX.FTZ R0, R39, R0, !PT ;  /* 0x0000000027007209 */ /* 0x000fe20007810000 */
[----:B------:R-:W-:Y:S01]  /*2dc0*/  USHF.R.S32.HI UR4, URZ, 0x7, UR4 ;  /* 0x000000073f047899 */ /* 0x000fe20008011404 */
[----:B------:R-:W-:Y:S02]  /*2dd0*/  ISETP.GT.AND P4, PT, R18, 0x50, PT ;  /* 0x000000501200780c */ /* 0x000fe40003f84270 */
[----:B-----5:R-:W-:Y:S01]  /*2de0*/  FSEL R97, R56, -INF , P3 ;  /* 0xff80000038617808 */ /* 0x020fe20001800000 */
[----:B------:R-:W-:Y:S01]  /*2df0*/  UISETP.LT.AND UP1, UPT, UR38, UR4, UPT ;  /* 0x000000042600728c */ /* 0x000fe2000bf21270 */
[----:B------:R-:W-:Y:S01]  /*2e00*/  FMNMX.FTZ R0, R95, R0, !PT ;  /* 0x000000005f007209 */ /* 0x000fe20007810000 */
[----:B------:R-:W4:Y:S01]  /*2e10*/  MUFU.TANH R58, R58 ;  /* 0x0000003a003a7308 */ /* 0x000f220000002400 */
[----:B------:R-:W-:Y:S01]  /*2e20*/  ISETP.GT.AND P3, PT, R18, 0x51, PT ;  /* 0x000000511200780c */ /* 0x000fe20003f64270 */
[----:B------:R-:W-:Y:S01]  /*2e30*/  USEL UR25, UR38, UR4, !UP1 ;  /* 0x0000000426197287 */ /* 0x000fe2000c800000 */
[----:B--2---:R-:W-:-:S02]  /*2e40*/  FSEL R99, R72, -INF , P4 ;  /* 0xff80000048637808 */ /* 0x004fc40002000000 */
[----:B------:R-:W-:Y:S01]  /*2e50*/  FMNMX.FTZ R0, R97, R0, !PT ;  /* 0x0000000061007209 */ /* 0x000fe20007810000 */
[----:B------:R-:W-:Y:S01]  /*2e60*/  UISETP.GE.AND UP1, UPT, UR26, UR25, UPT ;  /* 0x000000191a00728c */ /* 0x000fe2000bf26270 */
[----:B------:R-:W-:Y:S01]  /*2e70*/  ISETP.GT.AND P4, PT, R18, 0x58, PT ;  /* 0x000000581200780c */ /* 0x000fe20003f84270 */
[----:B------:R-:W2:Y:S01]  /*2e80*/  MUFU.TANH R76, R76 ;  /* 0x0000004c004c7308 */ /* 0x000ea20000002400 */
[----:B---3--:R-:W-:Y:S01]  /*2e90*/  FSEL R29, R80, -INF , P3 ;  /* 0xff800000501d7808 */ /* 0x008fe20001800000 */
[----:B------:R-:W-:Y:S01]  /*2ea0*/  UMOV UR4, URZ ;  /* 0x0000003f00047c82 */ /* 0x000fe20008000000 */
[----:B------:R-:W-:Y:S02]  /*2eb0*/  FMNMX.FTZ R0, R99, R0, !PT ;  /* 0x0000000063007209 */ /* 0x000fe40007810000 */
[----:B------:R-:W-:Y:S02]  /*2ec0*/  ISETP.GT.AND P3, PT, R18, 0x59, PT ;  /* 0x000000591200780c */ /* 0x000fe40003f64270 */
[----:B0-----:R-:W-:Y:S01]  /*2ed0*/  FSEL R101, R64, -INF , P4 ;  /* 0xff80000040657808 */ /* 0x001fe20002000000 */
[----:B------:R-:W0:Y:S01]  /*2ee0*/  MUFU.TANH R70, R70 ;  /* 0x0000004600467308 */ /* 0x000e220000002400 */
[----:B------:R-:W-:-:S02]  /*2ef0*/  FMNMX.FTZ R0, R29, R0, !PT ;  /* 0x000000001d007209 */ /* 0x000fc40007810000 */
[----:B------:R-:W-:Y:S02]  /*2f00*/  ISETP.GT.AND P4, PT, R18, 0x60, PT ;  /* 0x000000601200780c */ /* 0x000fe40003f84270 */
[----:B-1----:R-:W-:Y:S02]  /*2f10*/  FSEL R103, R66, -INF , P3 ;  /* 0xff80000042677808 */ /* 0x002fe40001800000 */
[----:B------:R-:W-:Y:S01]  /*2f20*/  FMNMX.FTZ R0, R101, R0, !PT ;  /* 0x0000000065007209 */ /* 0x000fe20007810000 */
[----:B------:R-:W1:Y:S01]  /*2f30*/  MUFU.TANH R68, R68 ;  /* 0x0000004400447308 */ /* 0x000e620000002400 */
[----:B------:R-:W-:Y:S02]  /*2f40*/  ISETP.GT.AND P3, PT, R18, 0x61, PT ;  /* 0x000000611200780c */ /* 0x000fe40003f64270 */
[----:B----4-:R-:W-:Y:S02]  /*2f50*/  FSEL R105, R58, -INF , P4 ;  /* 0xff8000003a697808 */ /* 0x010fe40002000000 */
[----:B------:R-:W-:-:S02]  /*2f60*/  FMNMX.FTZ R0, R103, R0, !PT ;  /* 0x0000000067007209 */ /* 0x000fc40007810000 */
[----:B------:R-:W-:Y:S01]  /*2f70*/  ISETP.GT.AND P4, PT, R18, 0x68, PT ;  /* 0x000000681200780c */ /* 0x000fe20003f84270 */
[----:B------:R-:W3:Y:S01]  /*2f80*/  MUFU.TANH R60, R60 ;  /* 0x0000003c003c7308 */ /* 0x000ee20000002400 */
[----:B--2---:R-:W-:Y:S02]  /*2f90*/  FSEL R107, R76, -INF , P3 ;  /* 0xff8000004c6b7808 */ /* 0x004fe40001800000 */
        /* <DEDUP_REMOVED lines=10> */
[----:B---3--:R-:W-:Y:S02]  /*3040*/  FSEL R113, R60, -INF , P4 ;  /* 0xff8000003c717808 */ /* 0x008fe40002000000 */
[----:B------:R-:W-:-:S02]  /*3050*/  FMNMX.FTZ R0, R111, R0, !PT ;  /* 0x000000006f007209 */ /* 0x000fc40007810000 */
[----:B------:R-:W-:Y:S01]  /*3060*/  ISETP.GT.AND P4, PT, R18, 0x78, PT ;  /* 0x000000781200780c */ /* 0x000fe20003f84270 */
[----:B------:R-:W2:Y:S01]  /*3070*/  MUFU.TANH R78, R78 ;  /* 0x0000004e004e7308 */ /* 0x000ea20000002400 */
[----:B0-----:R-:W-:Y:S02]  /*3080*/  FSEL R19, R62, -INF , P3 ;  /* 0xff8000003e137808 */ /* 0x001fe40001800000 */
[----:B------:R-:W-:Y:S02]  /*3090*/  FMNMX.FTZ R0, R113, R0, !PT ;  /* 0x0000000071007209 */ /* 0x000fe40007810000 */
[----:B------:R-:W-:Y:S02]  /*30a0*/  ISETP.GT.AND P3, PT, R18, 0x79, PT ;  /* 0x000000791200780c */ /* 0x000fe40003f64270 */
[----:B------:R-:W-:Y:S01]  /*30b0*/  FMNMX.FTZ R0, R19, R0, !PT ;  /* 0x0000000013007209 */ /* 0x000fe20007810000 */
[----:B------:R-:W-:Y:S01]  /*30c0*/  MUFU.EX2 R148, R148 ;  /* 0x0000009400947308 */ /* 0x000fe20000000800 */
[----:B-1----:R-:W-:-:S04]  /*30d0*/  FSEL R115, R74, -INF , P4 ;  /* 0xff8000004a737808 */ /* 0x002fc80002000000 */
[----:B------:R-:W-:-:S03]  /*30e0*/  FMNMX.FTZ R0, R115, R0, !PT ;  /* 0x0000000073007209 */ /* 0x000fc60007810000 */
[----:B------:R-:W0:Y:S01]  /*30f0*/  MUFU.EX2 R17, R30 ;  /* 0x0000001e00117308 */ /* 0x000e220000000800 */
[----:B--2---:R-:W-:-:S04]  /*3100*/  FSEL R117, R78, -INF , P3 ;  /* 0xff8000004e757808 */ /* 0x004fc80001800000 */
[----:B------:R-:W-:-:S03]  /*3110*/  FMNMX.FTZ R0, R117, R0, !PT ;  /* 0x0000000075007209 */ /* 0x000fc60007810000 */
[----:B------:R-:W1:Y:S02]  /*3120*/  MUFU.EX2 R150, R150 ;  /* 0x0000009600967308 */ /* 0x000e640000000800 */
[----:B------:R-:W2:Y:S06]  /*3130*/  SHFL.BFLY PT, R23, R0, 0x2, 0x1f ;  /* 0x0c401f0000177f89 */ /* 0x000eac00000e0000 */
[----:B------:R-:W3:Y:S01]  /*3140*/  MUFU.EX2 R67, R67 ;  /* 0x0000004300437308 */ /* 0x000ee20000000800 */
[----:B0-----:R-:W-:Y:S01]  /*3150*/  FADD.FTZ R37, R148, R17 ;  /* 0x0000001194257221 */ /* 0x001fe20000010000 */
[----:B------:R-:W-:-:S06]  /*3160*/  F2FP.BF16.F32.PACK_AB R148, R17, R148 ;  /* 0x000000941194723e */ /* 0x000fcc00000010ff */
[----:B------:R-:W0:Y:S01]  /*3170*/  MUFU.EX2 R144, R144 ;  /* 0x0000009000907308 */ /* 0x000e220000000800 */
[----:B-1----:R-:W-:-:S07]  /*3180*/  FADD.FTZ R28, R150, R37 ;  /* 0x00000025961c7221 */ /* 0x002fce0000010000 */
[----:B------:R-:W1:Y:S01]  /*3190*/  MUFU.EX2 R61, R61 ;  /* 0x0000003d003d7308 */ /* 0x000e620000000800 */
[C---:B---3--:R-:W-:Y:S01]  /*31a0*/  FADD.FTZ R37, R67.reuse, R28 ;  /* 0x0000001c43257221 */ /* 0x048fe20000010000 */
[----:B--2---:R-:W-:Y:S02]  /*31b0*/  FMNMX.FTZ R10, R0, R23, !PT ;  /* 0x00000017000a7209 */ /* 0x004fe40007810000 */
[----:B------:R-:W-:-:S03]  /*31c0*/  F2FP.BF16.F32.PACK_AB R150, R67, R150 ;  /* 0x000000964396723e */ /* 0x000fc600000010ff */
[----:B------:R-:W2:Y:S01]  /*31d0*/  SHFL.BFLY PT, R23, R10, 0x1, 0x1f ;  /* 0x0c201f000a177f89 */ /* 0x000ea200000e0000 */
[----:B------:R-:W3:Y:S01]  /*31e0*/  MUFU.EX2 R146, R146 ;  /* 0x0000009200927308 */ /* 0x000ee20000000800 */
[----:B0-----:R-:W-:-:S07]  /*31f0*/  FADD.FTZ R30, R144, R37 ;  /* 0x00000025901e7221 */ /* 0x001fce0000010000 */
[----:B------:R-:W0:Y:S01]  /*3200*/  MUFU.EX2 R53, R53 ;  /* 0x0000003500357308 */ /* 0x000e220000000800 */
[C---:B-1----:R-:W-:Y:S01]  /*3210*/  FADD.FTZ R37, R61.reuse, R30 ;  /* 0x0000001e3d257221 */ /* 0x042fe20000010000 */
[----:B------:R-:W-:-:S06]  /*3220*/  F2FP.BF16.F32.PACK_AB R144, R61, R144 ;  /* 0x000000903d90723e */ /* 0x000fcc00000010ff */
[----:B------:R-:W1:Y:S01]  /*3230*/  MUFU.EX2 R140, R140 ;  /* 0x0000008c008c7308 */ /* 0x000e620000000800 */
[----:B---3--:R-:W-:Y:S01]  /*3240*/  FADD.FTZ R30, R146, R37 ;  /* 0x00000025921e7221 */ /* 0x008fe20000010000 */
[----:B--2---:R-:W-:-:S06]  /*3250*/  FMNMX.FTZ R23, R10, R23, !PT ;  /* 0x000000170a177209 */ /* 0x004fcc0007810000 */
[----:B------:R-:W2:Y:S01]  /*3260*/  MUFU.EX2 R45, R45 ;  /* 0x0000002d002d7308 */ /* 0x000ea20000000800 */
[C---:B0-----:R-:W-:Y:S01]  /*3270*/  FADD.FTZ R37, R53.reuse, R30 ;  /* 0x0000001e35257221 */ /* 0x041fe20000010000 */
[----:B------:R-:W-:Y:S01]  /*3280*/  F2FP.BF16.F32.PACK_AB R146, R53, R146 ;  /* 0x000000923592723e */ /* 0x000fe200000010ff */
[C---:B------:R-:W-:Y:S01]  /*3290*/  FMUL.FTZ R22, R23.reuse, R24 ;  /* 0x0000001817167220 */ /* 0x040fe20000410000 */
[----:B------:R-:W-:-:S04]  /*32a0*/  FSETP.NEU.FTZ.AND P3, PT, R23, -INF , PT ;  /* 0xff8000001700780b */ /* 0x000fc80003f7d000 */
[----:B------:R-:W0:Y:S01]  /*32b0*/  MUFU.EX2 R142, R142 ;  /* 0x0000008e008e7308 */ /* 0x000e220000000800 */
[----:B------:R-:W-:Y:S01]  /*32c0*/  FSEL R22, R22, RZ, P3 ;  /* 0x000000ff16167208 */ /* 0x000fe20001800000 */
[----:B-1----:R-:W-:Y:S01]  /*32d0*/  FADD.FTZ R34, R140, R37 ;  /* 0x000000258c227221 */ /* 0x002fe20000010000 */
        /* <DEDUP_REMOVED lines=11> */
[-C--:B------:R-:W-:Y:S01]  /*3390*/  FFMA.FTZ R28, R39, R24.reuse, -R22 ;  /* 0x00000018271c7223 */ /* 0x080fe20000010816 */
[----:B--2---:R-:W-:Y:S01]  /*33a0*/  FADD.FTZ R39, R45, R34 ;  /* 0x000000222d277221 */ /* 0x004fe20000010000 */
        /* <DEDUP_REMOVED lines=27> */
[----:B0-----:R-:W-:Y:S01]  /*3560*/  FADD.FTZ R37, R151, R32 ;  /* 0x0000002097257221 */ /* 0x001fe20000010000 */
[----:B------:R-:W-:-:S02]  /*3570*/  F2FP.BF16.F32.PACK_AB R149, R0, R149 ;  /* 0x000000950095723e */ /* 0x000fc400000010ff */
[----:B------:R-:W-:Y:S02]  /*3580*/  CS2R R98, SRZ ;  /* 0x0000000000627805 */ /* 0x000fe4000001ff00 */
[----:B------:R-:W-:Y:S02]  /*3590*/  F2FP.BF16.F32.PACK_AB R140, R45, R140 ;  /* 0x0000008c2d8c723e */ /* 0x000fe400000010ff */
[----:B------:R-:W-:Y:S02]  /*35a0*/  CS2R R96, SRZ ;  /* 0x0000000000607805 */ /* 0x000fe4000001ff00 */
[----:B------:R-:W-:Y:S02]  /*35b0*/  CS2R R94, SRZ ;  /* 0x00000000005e7805 */ /* 0x000fe4000001ff00 */
[----:B------:R-:W-:Y:S01]  /*35c0*/  CS2R R92, SRZ ;  /* 0x00000000005c7805 */ /* 0x000fe2000001ff00 */
[----:B------:R-:W0:Y:S01]  /*35d0*/  MUFU.EX2 R33, R33 ;  /* 0x0000002100217308 */ /* 0x000e220000000800 */
[C---:B--2---:R-:W-:Y:S01]  /*35e0*/  FADD.FTZ R32, R8.reuse, R37 ;  /* 0x0000002508207221 */ /* 0x044fe20000010000 */
[----:B------:R-:W-:-:S02]  /*35f0*/  F2FP.BF16.F32.PACK_AB R151, R8, R151 ;  /* 0x000000970897723e */ /* 0x000fc400000010ff */
[----:B------:R-:W-:Y:S02]  /*3600*/  CS2R R90, SRZ ;  /* 0x00000000005a7805 */ /* 0x000fe4000001ff00 */
[----:B------:R-:W-:Y:S02]  /*3610*/  CS2R R88, SRZ ;  /* 0x0000000000587805 */ /* 0x000fe4000001ff00 */
[----:B------:R-:W2:Y:S01]  /*3620*/  MUFU.EX2 R10, R10 ;  /* 0x0000000a000a7308 */ /* 0x000ea20000000800 */
[----:B-1----:R-:W-:Y:S01]  /*3630*/  FADD.FTZ R37, R145, R32 ;  /* 0x0000002091257221 */ /* 0x002fe20000010000 */
[----:B------:R-:W-:-:S05]  /*3640*/  IMAD.U32 R32, RZ, RZ, UR39 ;  /* 0x00000027ff207e24 */ /* 0x000fca000f8e00ff */
[----:B------:R-:W-:Y:S01]  /*3650*/  @!P1 IADD3 R32, R32, 0x16840, RZ ;  /* 0x0001684020209810 */ /* 0x000fe20007ffe0ff */
[----:B------:R-:W1:Y:S01]  /*3660*/  MUFU.EX2 R136, R136 ;  /* 0x0000008800887308 */ /* 0x000e620000000800 */
[----:B0-----:R-:W-:Y:S01]  /*3670*/  FADD.FTZ R39, R33, R34 ;  /* 0x0000002221277221 */ /* 0x001fe20000010000 */
[----:B------:R-:W-:Y:S01]  /*3680*/  FFMA.FTZ R34, R29, R24, -R22 ;  /* 0x000000181d227223 */ /* 0x000fe20000010816 */
[----:B------:R-:W-:Y:S02]  /*3690*/  @!P1 PRMT R29, RZ, 0x654, R32 ;  /* 0x00000654ff1d9816 */ /* 0x000fe40000000020 */
[----:B------:R-:W-:Y:S02]  /*36a0*/  F2FP.BF16.F32.PACK_AB R142, R33, R142 ;  /* 0x0000008e218e723e */ /* 0x000fe400000010ff */
[----:B------:R0:W-:Y:S01]  /*36b0*/  @!P1 SYNCS.ARRIVE.TRANS64.RED.A1T0 RZ, [R29+URZ], RZ ;  /* 0x000000ff1dff99a7 */ /* 0x0001e2000810043f */
        /* <DEDUP_REMOVED lines=10> */
[----:B------:R-:W0:Y:S01]  /*3760*/  MUFU.EX2 R141, R141 ;  /* 0x0000008d008d7308 */ /* 0x000e220000000800 */
[C---:B-1----:R-:W-:Y:S01]  /*3770*/  FADD.FTZ R36, R12.reuse, R37 ;  /* 0x000000250c247221 */ /* 0x042fe20000010000 */
[----:B------:R-:W-:-:S06]  /*3780*/  F2FP.BF16.F32.PACK_AB R147, R12, R147 ;  /* 0x000000930c93723e */ /* 0x000fcc00000010ff */
[----:B------:R-:W1:Y:S01]  /*3790*/  MUFU.EX2 R21, R21 ;  /* 0x0000001500157308 */ /* 0x000e620000000800 */
[----:B---3--:R-:W-:-:S07]  /*37a0*/  FADD.FTZ R38, R138, R39 ;  /* 0x000000278a267221 */ /* 0x008fce0000010000 */
        /* <DEDUP_REMOVED lines=79> */
[----:B------:R-:W-:-:S04]  /*3ca0*/  CS2R R100, SRZ ;  /* 0x0000000000647805 */ /* 0x000fc8000001ff00 */
        /* <DEDUP_REMOVED lines=8> */
[----:B------:R-:W-:-:S04]  /*3d30*/  CS2R R104, SRZ ;  /* 0x0000000000687805 */ /* 0x000fc8000001ff00 */
[----:B------:R-:W3:Y:S01]  /*3d40*/  MUFU.EX2 R113, R113 ;  /* 0x0000007100717308 */ /* 0x000ee20000000800 */
[----:B-1----:R-:W-:Y:S01]  /*3d50*/  FADD.FTZ R9, R109, R0 ;  /* 0x000000006d097221 */ /* 0x002fe20000010000 */
[----:B0-----:R-:W-:-:S06]  /*3d60*/  CS2R R110, SRZ ;  /* 0x00000000006e7805 */ /* 0x001fcc000001ff00 */
[----:B------:R-:W0:Y:S01]  /*3d70*/  MUFU.EX2 R38, R19 ;  /* 0x0000001300267308 */ /* 0x000e220000000800 */
[C---:B--2---:R-:W-:Y:S01]  /*3d80*/  FADD.FTZ R0, R36.reuse, R9 ;  /* 0x0000000924007221 */ /* 0x044fe20000010000 */
[----:B------:R-:W-:Y:S02]  /*3d90*/  F2FP.BF16.F32.PACK_AB R127, R36, R109 ;  /* 0x0000006d247f723e */ /* 0x000fe400000010ff */
[----:B------:R-:W-:-:S04]  /*3da0*/  CS2R R108, SRZ ;  /* 0x00000000006c7805 */ /* 0x000fc8000001ff00 */
[----:B------:R-:W1:Y:S01]  /*3db0*/  MUFU.EX2 R115, R115 ;  /* 0x0000007300737308 */ /* 0x000e620000000800 */
[----:B---3--:R-:W-:-:S07]  /*3dc0*/  FADD.FTZ R9, R113, R0 ;  /* 0x0000000071097221 */ /* 0x008fce0000010000 */
[----:B------:R2:W3:Y:S01]  /*3dd0*/  MUFU.EX2 R8, R117 ;  /* 0x0000007500087308 */ /* 0x0004e20000000800 */
[C---:B0-----:R-:W-:Y:S01]  /*3de0*/  FADD.FTZ R0, R38.reuse, R9 ;  /* 0x0000000926007221 */ /* 0x041fe20000010000 */
[----:B------:R-:W-:Y:S02]  /*3df0*/  F2FP.BF16.F32.PACK_AB R121, R38, R113 ;  /* 0x000000712679723e */ /* 0x000fe400000010ff */
[----:B------:R-:W-:-:S04]  /*3e00*/  CS2R R112, SRZ ;  /* 0x0000000000707805 */ /* 0x000fc8000001ff00 */
[----:B------:R-:W0:Y:S01]  /*3e10*/  MUFU.EX2 R35, R35 ;  /* 0x0000002300237308 */ /* 0x000e220000000800 */
[----:B-1----:R-:W-:Y:S01]  /*3e20*/  FADD.FTZ R9, R115, R0 ;  /* 0x0000000073097221 */ /* 0x002fe20000010000 */
[----:B--2---:R-:W-:Y:S02]  /*3e30*/  CS2R R116, SRZ ;  /* 0x0000000000747805 */ /* 0x004fe4000001ff00 */
[C---:B---3--:R-:W-:Y:S01]  /*3e40*/  F2FP.BF16.F32.PACK_AB R123, R8.reuse, R115 ;  /* 0x00000073087b723e */ /* 0x048fe200000010ff */
[----:B------:R-:W-:Y:S01]  /*3e50*/  FADD.FTZ R0, R8, R9 ;  /* 0x0000000908007221 */ /* 0x000fe20000010000 */
[----:B------:R-:W-:Y:S01]  /*3e60*/  CS2R R114, SRZ ;  /* 0x0000000000727805 */ /* 0x000fe2000001ff00 */
[C---:B0-----:R-:W-:Y:S01]  /*3e70*/  FADD.FTZ R3, R35.reuse, R42 ;  /* 0x0000002a23037221 */ /* 0x041fe20000010000 */
[----:B------:R-:W-:Y:S01]  /*3e80*/  F2FP.BF16.F32.PACK_AB R122, R35, R122 ;  /* 0x0000007a237a723e */ /* 0x000fe200000010ff */
[----:B------:R-:W-:Y:S06]  /*3e90*/  @!P3 BRA `(.L_x_13993) ;  /* 0x0000002c0098b947 */ /* 0x000fec0003800000 */
[----:B------:R-:W-:Y:S01]  /*3ea0*/  IMAD.MOV.U32 R9, RZ, RZ, R23 ;  /* 0x000000ffff097224 */ /* 0x000fe200078e0017 */
[----:B------:R-:W-:Y:S01]  /*3eb0*/  UMOV UR7, URZ ;  /* 0x0000003f00077c82 */ /* 0x000fe20008000000 */
[----:B------:R-:W-:Y:S01]  /*3ec0*/  IMAD.MOV.U32 R8, RZ, RZ, R55 ;  /* 0x000000ffff087224 */ /* 0x000fe200078e0037 */
[----:B------:R-:W-:Y:S01]  /*3ed0*/  UMOV UR6, URZ ;  /* 0x0000003f00067c82 */ /* 0x000fe20008000000 */
[----:B------:R-:W-:Y:S01]  /*3ee0*/  IMAD.MOV.U32 R119, RZ, RZ, RZ ;  /* 0x000000ffff777224 */ /* 0x000fe200078e00ff */
[----:B------:R-:W-:Y:S01]  /*3ef0*/  ULDC UR29, c[0x0][0x288] ;  /* 0x0000a200001d7ab9 */ /* 0x000fe20000000800 */
[----:B------:R-:W-:Y:S01]  /*3f00*/  ULDC UR27, c[0x0][0x2f0] ;  /* 0x0000bc00001b7ab9 */ /* 0x000fe20000000800 */
[----:B------:R-:W-:-:S05]  /*3f10*/  ULDC UR28, c[0x0][0x9d8] ;  /* 0x00027600001c7ab9 */ /* 0x000fca0000000800 */
.L_x_14002:
        /* <DEDUP_REMOVED lines=9> */
.L_x_13995:
[----:B------:R-:W-:Y:S01]  /*3fb0*/  ULEA UR10, UR4, UR39, 0x3 ;  /* 0x00000027040a7291 */ /* 0x000fe2000f8e183f */
[----:B------:R-:W-:-:S05]  /*3fc0*/  IMAD.U32 R10, RZ, RZ, UR5 ;  /* 0x00000005ff0a7e24 */ /* 0x000fca000f8e00ff */
[----:B------:R-:W-:-:S04]  /*3fd0*/  SHF.L.U32 R10, R10, 0x1f, RZ ;  /* 0x0000001f0a0a7819 */ /* 0x000fc800000006ff */
[----:B------:R0:W1:Y:S01]  /*3fe0*/  SYNCS.PHASECHK.TRANS64.TRYWAIT P3, [UR10+0x16830], R10 ;  /* 0x0168300aff0075a7 */ /* 0x000062000806014a */
[----:B------:R-:W-:Y:S05]  /*3ff0*/  @!P0 BRA `(.L_x_13996) ;  /* 0x0000000000048947 */ /* 0x000fea0003800000 */
[----:B------:R-:W-:Y:S01]  /*4000*/  BPT.TRAP 0x1 ;  /* 0x000000040000795c */ /* 0x000fe20000300000 */
.L_x_13996:
[----:B-1----:R-:W-:Y:S05]  /*4010*/  @P3 BRA `(.L_x_13994) ;  /* 0x0000000000083947 */ /* 0x002fea0003800000 */
[----:B------:R-:W1:Y:S02]  /*4020*/  SYNCS.PHASECHK.TRANS64.TRYWAIT P3, [UR10+0x16830], R10 ;  /* 0x0168300aff0075a7 */ /* 0x000e64000806014a */
[----:B-1----:R-:W-:Y:S05]  /*4030*/  @!P3 BRA `(.L_x_13997) ;  /* 0x000000a000a4b947 */ /* 0x002fea0003800000 */
.L_x_13994:
        /* <DEDUP_REMOVED lines=27> */
.L_x_13999:
[----:B------:R-:W-:Y:S01]  /*41f0*/  ULEA UR10, UR6, UR39, 0x3 ;  /* 0x00000027060a7291 */ /* 0x000fe2000f8e183f */
[----:B------:R-:W-:-:S04]  /*4200*/  MOV R10, UR7 ;  /* 0x00000007000a7c02 */ /* 0x000fc80008000f00 */
[----:B------:R-:W-:-:S04]  /*4210*/  SHF.L.U32 R10, R10, 0x1f, RZ ;  /* 0x0000001f0a0a7819 */ /* 0x000fc800000006ff */
[----:B------:R0:W1:Y:S01]  /*4220*/  SYNCS.PHASECHK.TRANS64.TRYWAIT P3, [UR10+0x16850], R10 ;  /* 0x0168500aff0075a7 */ /* 0x000062000806014a */
[----:B------:R-:W-:Y:S05]  /*4230*/  @!P0 BRA `(.L_x_14000) ;  /* 0x0000000000048947 */ /* 0x000fea0003800000 */
[----:B------:R-:W-:Y:S01]  /*4240*/  BPT.TRAP 0x1 ;  /* 0x000000040000795c */ /* 0x000fe20000300000 */
.L_x_14000:
[----:B-1----:R-:W-:Y:S05]  /*4250*/  @P3 BRA `(.L_x_13998) ;  /* 0x0000000000083947 */ /* 0x002fea0003800000 */
[----:B------:R-:W1:Y:S02]  /*4260*/  SYNCS.PHASECHK.TRANS64.TRYWAIT P3, [UR10+0x16850], R10 ;  /* 0x0168500aff0075a7 */ /* 0x000e64000806014a */
[----:B-1----:R-:W-:Y:S05]  /*4270*/  @!P3 BRA `(.L_x_14001) ;  /* 0x000000a0002cb947 */ /* 0x002fea0003800000 */
.L_x_13998:
[----:B------:R-:W-:Y:S01]  /*4280*/  UIADD3 UR7, UR39, 0x400, URZ ;  /* 0x0000040027077890 */ /* 0x000fe2000fffe03f */
[----:B------:R-:W-:Y:S01]  /*4290*/  WARPGROUP.ARRIVE ;  /* 0x00000000000079c5 */ /* 0x000fe20000000000 */
[----:B------:R-:W-:Y:S01]  /*42a0*/  UMOV UR11, 0x40000040 ;  /* 0x40000040000b7882 */ /* 0x000fe20000000000 */
[----:B------:R-:W-:Y:S01]  /*42b0*/  FMUL.FTZ R23, R34, UR28 ;  /* 0x0000001c22177c20 */ /* 0x000fe20008410000 */
[----:B------:R-:W-:Y:S01]  /*42c0*/  USHF.R.U32.HI UR7, URZ, 0x4, UR7 ;  /* 0x000000043f077899 */ /* 0x000fe20008011607 */
[----:B------:R-:W-:Y:S01]  /*42d0*/  FMUL.FTZ R20, R33, UR28 ;  /* 0x0000001c21147c20 */ /* 0x000fe20008410000 */
[----:B------:R-:W-:Y:S02]  /*42e0*/  IMAD.MOV.U32 R33, RZ, RZ, R4 ;  /* 0x000000ffff217224 */ /* 0x000fe400078e0004 */
        /* <DEDUP_REMOVED lines=8> */
[----:B-1----:R-:W-:Y:S01]  /*4370*/  FMUL.FTZ R11, R25, UR28 ;  /* 0x0000001c190b7c20 */ /* 0x002fe20008410000 */
[----:B------:R-:W1:Y:S01]  /*4380*/  MUFU.TANH R12, R12 ;  /* 0x0000000c000c7308 */ /* 0x000e620000002400 */
[----:B------:R-:W-:Y:S01]  /*4390*/  FMUL.FTZ R25, R40, UR28 ;  /* 0x0000001c28197c20 */ /* 0x000fe20008410000 */
[----:B0-----:R-:W-:Y:S01]  /*43a0*/  FMUL.FTZ R10, R24, UR28 ;  /* 0x0000001c180a7c20 */ /* 0x001fe20008410000 */
[----:B------:R-:W-:Y:S01]  /*43b0*/  UMOV UR10, UR7 ;  /* 0x00000007000a7c82 */ /* 0x000fe20008000000 */
[----:B------:R-:W-:Y:S01]  /*43c0*/  FMUL.FTZ R24, R35, UR28 ;  /* 0x0000001c23187c20 */ /* 0x000fe20008410000 */
[----:B------:R-:W-:Y:S01]  /*43d0*/  HGMMA.64x64x16.F32.BF16 R88, R148, gdesc[UR8].tnspB, R88, gsb0 ;  /* 0x40e0000894587df0 */ /* 0x000fe20008001858 */
[----:B------:R-:W-:Y:S01]  /*43e0*/  UIADD3 UR10, UR7, 0x80, URZ ;  /* 0x00000080070a7890 */ /* 0x000fe2000fffe03f */
[----:B------:R-:W-:Y:S01]  /*43f0*/  FMUL.FTZ R42, R42, UR28 ;  /* 0x0000001c2a2a7c20 */ /* 0x000fe20008410000 */
[----:B------:R-:W-:Y:S01]  /*4400*/  UMOV UR11, 0x40000040 ;  /* 0x40000040000b7882 */ /* 0x000fe20000000000 */
        /* <DEDUP_REMOVED lines=26> */
[----:B------:R-:W-:-:S06]  /*45b0*/  UISETP.GT.AND UP1, UPT, UR26, UR25, UPT ;  /* 0x000000191a00728c */ /* 0x000fcc000bf24270 */
[----:B------:R-:W5:Y:S08]  /*45c0*/  MUFU.TANH R24, R24 ;  /* 0x0000001800187308 */ /* 0x000f700000002400 */
        /* <DEDUP_REMOVED lines=9> */
[----:B------:R-:W-:Y:S02]  /*4660*/  IMAD.U32 R39, RZ, RZ, UR27 ;  /* 0x0000001bff277e24 */ /* 0x000fe4000f8e00ff */
[----:B------:R-:W-:Y:S01]  /*4670*/  FMUL.FTZ R149, R43, UR28 ;  /* 0x0000001c2b957c20 */ /* 0x000fe20008410000 */
[----:B------:R-:W-:Y:S01]  /*4680*/  MUFU.TANH R52, R52 ;  /* 0x0000003400347308 */ /* 0x000fe20000002400 */
[----:B------:R-:W-:Y:S01]  /*4690*/  HGMMA.64x64x16.F32.BF16 R88, R144, gdesc[UR8].tnspB, R88, gsb0 ;  /* 0x40e0000890587df0 */ /* 0x000fe20008001858 */
[----:B------:R-:W-:Y:S01]  /*46a0*/  @UP0 ULDC UR10, c[0x0][0x44c] ;  /* 0x00011300000a0ab9 */ /* 0x000fe20000000800 */
[----:B------:R-:W-:Y:S01]  /*46b0*/  UMOV UR11, 0x40000040 ;  /* 0x40000040000b7882 */ /* 0x000fe20000000000 */
[----:B------:R-:W-:Y:S01]  /*46c0*/  @P2 IMAD.HI.U32 R34, R4, UR10, RZ ;  /* 0x0000000a04222c27 */ /* 0x000fe2000f8e00ff */
[----:B------:R-:W-:-:S03]  /*46d0*/  @UP0 ULDC UR10, c[0x0][0x450] ;  /* 0x00011400000a0ab9 */ /* 0x000fc60000000800 */
[----:B------:R-:W5:Y:S01]  /*46e0*/  MUFU.TANH R148, R148 ;  /* 0x0000009400947308 */ /* 0x000f620000002400 */
[----:B------:R-:W-:Y:S01]  /*46f0*/  @P2 SHF.R.U32.HI R33, RZ, UR10, R34 ;  /* 0x0000000aff212c19 */ /* 0x000fe20008011622 */
[----:B------:R-:W-:Y:S01]  /*4700*/  UMOV UR10, 0xffffff80 ;  /* 0xffffff80000a7882 */ /* 0x000fe20000000000 */
[----:B------:R-:W-:Y:S01]  /*4710*/  FMUL.FTZ R34, R56, UR28 ;  /* 0x0000001c38227c20 */ /* 0x000fe20008410000 */
[----:B------:R-:W-:Y:S01]  /*4720*/  UIMAD UR10, UR26, UR10, 0x1 ;  /* 0x000000011a0a74a4 */ /* 0x000fe2000f8e020a */
[----:B------:R-:W-:Y:S01]  /*4730*/  FMUL.FTZ R56, R59, UR28 ;  /* 0x0000001c3b387c20 */ /* 0x000fe20008410000 */
[----:B------:R-:W1:Y:S01]  /*4740*/  SHFL.IDX PT, R37, R33, 0x1, 0x1c1f ;  /* 0x003c1f0021257f89 */ /* 0x000e6200000e0000 */
[----:B------:R-:W-:Y:S01]  /*4750*/  UIADD3 UR26, UR26, -0x1, URZ ;  /* 0xffffffff1a1a7890 */ /* 0x000fe2000fffe03f */
[----:B------:R-:W5:Y:S02]  /*4760*/  MUFU.TANH R38, R38 ;  /* 0x0000002600267308 */ /* 0x000f640000002400 */
[----:B------:R-:W-:Y:S01]  /*4770*/  IMAD.U32 R36, RZ, RZ, UR10 ;  /* 0x0000000aff247e24 */ /* 0x000fe2000f8e00ff */
[----:B------:R-:W-:Y:S01]  /*4780*/  UIADD3 UR10, UR7, 0x100, URZ ;  /* 0x00000100070a7890 */ /* 0x000fe2000fffe03f */
[----:B------:R-:W5:Y:S02]  /*4790*/  SHFL.IDX PT, R33, R33, RZ, 0x1c1f ;  /* 0x001c1fff21217589 */ /* 0x000f6400000e0000 */
[----:B------:R-:W-:-:S02]  /*47a0*/  IMAD R36, R5, -0x2, R36 ;  /* 0xfffffffe05247824 */ /* 0x000fc400078e0224 */
[----:B------:R-:W5:Y:S02]  /*47b0*/  MUFU.TANH R149, R149 ;  /* 0x0000009500957308 */ /* 0x000f640000002400 */
[----:B------:R-:W-:-:S06]  /*47c0*/  IMAD R36, R39, UR37, R36 ;  /* 0x0000002527247c24 */ /* 0x000fcc000f8e0224 */
[----:B------:R-:W-:Y:S01]  /*47d0*/  MUFU.TANH R54, R54 ;  /* 0x0000003600367308 */ /* 0x000fe20000002400 */
[----:B-1----:R-:W-:-:S07]  /*47e0*/  IADD3 R40, R37, -UR29, R36 ;  /* 0x8000001d25287c10 */ /* 0x002fce000fffe024 */
[----:B------:R-:W1:Y:S01]  /*47f0*/  MUFU.TANH R58, R58 ;  /* 0x0000003a003a7308 */ /* 0x000e620000002400 */
[C---:B------:R-:W-:Y:S02]  /*4800*/  ISETP.GT.AND P3, PT, R40.reuse, RZ, PT ;  /* 0x000000ff2800720c */ /* 0x040fe40003f64270 */
[----:B------:R-:W-:Y:S02]  /*4810*/  ISETP.GT.AND P4, PT, R40, 0x1, PT ;  /* 0x000000012800780c */ /* 0x000fe40003f84270 */
[----:B------:R-:W-:Y:S02]  /*4820*/  FSEL R12, R12, -INF , P3 ;  /* 0xff8000000c0c7808 */ /* 0x000fe40001800000 */
[C---:B------:R-:W-:Y:S01]  /*4830*/  ISETP.GT.AND P3, PT, R40.reuse, 0x8, PT ;  /* 0x000000082800780c */ /* 0x040fe20003f64270 */
[----:B------:R-:W-:Y:S01]  /*4840*/  MUFU.TANH R56, R56 ;  /* 0x0000003800387308 */ /* 0x000fe20000002400 */
[----:B0-----:R-:W-:Y:S02]  /*4850*/  FSEL R13, R13, -INF , P4 ;  /* 0xff8000000d0d7808 */ /* 0x001fe40002000000 */
[----:B------:R-:W-:-:S02]  /*4860*/  ISETP.GT.AND P4, PT, R40, 0x9, PT ;  /* 0x000000092800780c */ /* 0x000fc40003f84270 */
[----:B--2---:R-:W-:Y:S02]  /*4870*/  FSEL R17, R17, -INF , P3 ;  /* 0xff80000011117808 */ /* 0x004fe40001800000 */
[----:B------:R-:W-:Y:S01]  /*4880*/  ISETP.GT.AND P3, PT, R40, 0x10, PT ;  /* 0x000000102800780c */ /* 0x000fe20003f64270 */
[----:B------:R-:W0:Y:S01]  /*4890*/  MUFU.TANH R62, R62 ;  /* 0x0000003e003e7308 */ /* 0x000e220000002400 */
[----:B---3--:R-:W-:Y:S01]  /*48a0*/  FSEL R37, R18, -INF , P4 ;  /* 0xff80000012257808 */ /* 0x008fe20002000000 */
[----:B------:R-:W-:Y:S01]  /*48b0*/  FMUL.FTZ R18, R70, UR28 ;  /* 0x0000001c46127c20 */ /* 0x000fe20008410000 */
[C---:B------:R-:W-:Y:S02]  /*48c0*/  ISETP.GT.AND P4, PT, R40.reuse, 0x11, PT ;  /* 0x000000112800780c */ /* 0x040fe40003f84270 */
[----:B----4-:R-:W-:Y:S01]  /*48d0*/  FSEL R39, R23, -INF , P3 ;  /* 0xff80000017277808 */ /* 0x010fe20001800000 */
[----:B------:R-:W-:Y:S01]  /*48e0*/  FMUL.FTZ R23, R79, UR28 ;  /* 0x0000001c4f177c20 */ /* 0x000fe20008410000 */
[----:B------:R-:W-:Y:S01]  /*48f0*/  ISETP.GT.AND P3, PT, R40, 0x18, PT ;  /* 0x000000182800780c */ /* 0x000fe20003f64270 */
[----:B------:R-:W-:Y:S01]  /*4900*/  MUFU.TANH R18, R18 ;  /* 0x0000001200127308 */ /* 0x000fe20000002400 */
[----:B-----5:R-:W-:-:S02]  /*4910*/  FSEL R41, R24, -INF , P4 ;  /* 0xff80000018297808 */ /* 0x020fc40002000000 */
[----:B------:R-:W-:Y:S01]  /*4920*/  ISETP.GT.AND P4, PT, R40, 0x19, PT ;  /* 0x000000192800780c */ /* 0x000fe20003f84270 */
[----:B------:R-:W2:Y:S01]  /*4930*/  LDC R24, c[0x0][0x988] ;  /* 0x00026200ff187b82 */ /* 0x000ea20000000800 */
[----:B------:R-:W-:Y:S02]  /*4940*/  FSEL R43, R148, -INF , P3 ;  /* 0xff800000942b7808 */ /* 0x000fe40001800000 */
[----:B------:R-:W-:Y:S01]  /*4950*/  ISETP.GT.AND P3, PT, R40, 0x20, PT ;  /* 0x000000202800780c */ /* 0x000fe20003f64270 */
[----:B------:R3:W-:Y:S01]  /*4960*/  MUFU.TANH R155, R23 ;  /* 0x00000017009b7308 */ /* 0x0007e20000002400 */
[----:B------:R-:W-:Y:S01]  /*4970*/  FSEL R45, R38, -INF , P4 ;  /* 0xff800000262d7808 */ /* 0x000fe20002000000 */
[----:B------:R-:W-:Y:S01]  /*4980*/  FMUL.FTZ R38, R61, UR28 ;  /* 0x0000001c3d267c20 */ /* 0x000fe20008410000 */
[----:B------:R-:W-:Y:S02]  /*4990*/  ISETP.GT.AND P4, PT, R40, 0x21, PT ;  /* 0x000000212800780c */ /* 0x000fe40003f84270 */
[----:B------:R-:W-:Y:S01]  /*49a0*/  FSEL R47, R42, -INF , P3 ;  /* 0xff8000002a2f7808 */ /* 0x000fe20001800000 */
[----:B------:R-:W-:-:S02]  /*49b0*/  WARPGROUP.DEPBAR.LE gsb0, 0x0 ;  /* 0x00008000000079c5 */ /* 0x000fc40000010000 */
[----:B------:R-:W-:Y:S01]  /*49c0*/  WARPGROUP.ARRIVE ;  /* 0x00000000000079c5 */ /* 0x000fe20000000000 */
[C---:B------:R-:W-:Y:S01]  /*49d0*/  ISETP.GT.AND P3, PT, R40.reuse, 0x28, PT ;  /* 0x000000282800780c */ /* 0x040fe20003f64270 */
[----:B------:R-:W-:Y:S01]  /*49e0*/  FMUL.FTZ R145, R71, UR28 ;  /* 0x0000001c47917c20 */ /* 0x000fe20008410000 */
[----:B------:R-:W-:Y:S01]  /*49f0*/  FSEL R49, R149, -INF , P4 ;  /* 0xff80000095317808 */ /* 0x000fe20002000000 */
[----:B------:R-:W-:Y:S01]  /*4a00*/  FMUL.FTZ R149, R75, UR28 ;  /* 0x0000001c4b957c20 */ /* 0x000fe20008410000 */
[----:B------:R-:W-:Y:S01]  /*4a10*/  ISETP.GT.AND P4, PT, R40, 0x29, PT ;  /* 0x000000292800780c */ /* 0x000fe20003f84270 */
[----:B------:R-:W-:Y:S01]  /*4a20*/  HGMMA.64x64x16.F32.BF16 R88, R140, gdesc[UR8].tnspB, R88, gsb0 ;  /* 0x40e000088c587df0 */ /* 0x000fe20008001858 */
[----:B------:R-:W-:Y:S01]  /*4a30*/  FSEL R51, R44, -INF , P3 ;  /* 0xff8000002c337808 */ /* 0x000fe20001800000 */
[----:B------:R-:W-:Y:S01]  /*4a40*/  UIADD3 UR10, UR7, 0x180, URZ ;  /* 0x00000180070a7890 */ /* 0x000fe2000fffe03f */
[----:B------:R-:W-:Y:S01]  /*4a50*/  ISETP.GT.AND P3, PT, R40, 0x30, PT ;  /* 0x000000302800780c */ /* 0x000fe20003f64270 */
[----:B------:R-:W-:Y:S01]  /*4a60*/  FMUL.FTZ R147, R74, UR28 ;  /* 0x0000001c4a937c20 */ /* 0x000fe20008410000 */
[----:B------:R-:W-:Y:S01]  /*4a70*/  FSEL R53, R46, -INF , P4 ;  /* 0xff8000002e357808 */ /* 0x000fe20002000000 */
[----:B------:R-:W-:Y:S01]  /*4a80*/  MUFU.TANH R145, R145 ;  /* 0x0000009100917308 */ /* 0x000fe20000002400 */
[----:B------:R-:W-:Y:S01]  /*4a90*/  ISETP.GT.AND P4, PT, R40, 0x31, PT ;  /* 0x000000312800780c */ /* 0x000fe20003f84270 */
[----:B------:R-:W-:Y:S01]  /*4aa0*/  UMOV UR11, 0x40000040 ;  /* 0x40000040000b7882 */ /* 0x000fe20000000000 */
[----:B------:R-:W-:Y:S01]  /*4ab0*/  FSEL R55, R50, -INF , P3 ;  /* 0xff80000032377808 */ /* 0x000fe20001800000 */
[----:B---3--:R-:W-:Y:S01]  /*4ac0*/  FMUL.FTZ R23, R83, UR28 ;  /* 0x0000001c53177c20 */ /* 0x008fe20008410000 */
[----:B------:R-:W-:Y:S01]  /*4ad0*/  ISETP.GT.AND P3, PT, R40, 0x38, PT ;  /* 0x000000382800780c */ /* 0x000fe20003f64270 */
[----:B------:R-:W-:Y:S01]  /*4ae0*/  FMUL.FTZ R42, R65, UR28 ;  /* 0x0000001c412a7c20 */ /* 0x000fe20008410000 */
[----:B------:R-:W-:Y:S01]  /*4af0*/  FSEL R57, R48, -INF , P4 ;  /* 0xff80000030397808 */ /* 0x000fe20002000000 */
[----:B------:R-:W-:Y:S01]  /*4b00*/  MUFU.TANH R147, R147 ;  /* 0x0000009300937308 */ /* 0x000fe20000002400 */
[----:B------:R-:W-:Y:S01]  /*4b10*/  ISETP.GT.AND P4, PT, R40, 0x39, PT ;  /* 0x000000392800780c */ /* 0x000fe20003f84270 */
[----:B------:R-:W-:Y:S01]  /*4b20*/  FMUL.FTZ R44, R68, UR28 ;  /* 0x0000001c442c7c20 */ /* 0x000fe20008410000 */
[----:B------:R-:W-:Y:S01]  /*4b30*/  FSEL R59, R52, -INF , P3 ;  /* 0xff800000343b7808 */ /* 0x000fe20001800000 */
[----:B------:R-:W-:Y:S01]  /*4b40*/  FMUL.FTZ R46, R69, UR28 ;  /* 0x0000001c452e7c20 */ /* 0x000fe20008410000 */
[----:B------:R-:W-:Y:S01]  /*4b50*/  ISETP.GT.AND P3, PT, R40, 0x40, PT ;  /* 0x000000402800780c */ /* 0x000fe20003f64270 */
[----:B------:R-:W-:Y:S01]  /*4b60*/  FMUL.FTZ R50, R73, UR28 ;  /* 0x0000001c49327c20 */ /* 0x000fe20008410000 */
[----:B------:R-:W-:Y:S01]  /*4b70*/  IADD3 R36, R33, -UR29, R36 ;  /* 0x8000001d21247c10 */ /* 0x000fe2000fffe024 */
[----:B------:R-:W-:Y:S01]  /*4b80*/  MUFU.TANH R149, R149 ;  /* 0x0000009500957308 */ /* 0x000fe20000002400 */
[----:B-1----:R-:W-:Y:S01]  /*4b90*/  FSEL R71, R58, -INF , P3 ;  /* 0xff8000003a477808 */ /* 0x002fe20001800000 */
[----:B------:R-:W-:Y:S01]  /*4ba0*/  FMUL.FTZ R58, R81, UR28 ;  /* 0x0000001c513a7c20 */ /* 0x000fe20008410000 */
[----:B------:R-:W-:Y:S01]  /*4bb0*/  ISETP.GT.AND P3, PT, R40, 0x48, PT ;  /* 0x000000482800780c */ /* 0x000fe20003f64270 */
[----:B------:R-:W-:Y:S01]  /*4bc0*/  FMUL.FTZ R48, R72, UR28 ;  /* 0x0000001c48307c20 */ /* 0x000fe20008410000 */
[----:B------:R-:W-:Y:S01]  /*4bd0*/  ISETP.GT.AND P5, PT, R36, 0x1, PT ;  /* 0x000000012400780c */ /* 0x000fe20003fa4270 */
[----:B------:R-:W-:Y:S01]  /*4be0*/  FMUL.FTZ R52, R76, UR28 ;  /* 0x0000001c4c347c20 */ /* 0x000fe20008410000 */
[----:B0-----:R-:W-:Y:S01]  /*4bf0*/  FSEL R75, R62, -INF , P3 ;  /* 0xff8000003e4b7808 */ /* 0x001fe20001800000 */
[----:B------:R-:W-:Y:S01]  /*4c00*/  MUFU.TANH R78, R78 ;  /* 0x0000004e004e7308 */ /* 0x000fe20000002400 */
[----:B------:R-:W-:Y:S01]  /*4c10*/  ISETP.GT.AND P3, PT, R40, 0x50, PT ;  /* 0x000000502800780c */ /* 0x000fe20003f64270 */
[----:B------:R-:W-:-:S06]  /*4c20*/  FMUL.FTZ R62, R84, UR28 ;  /* 0x0000001c543e7c20 */ /* 0x000fcc0008410000 */
[----:B------:R-:W-:Y:S08]  /*4c30*/  MUFU.TANH R82, R82 ;  /* 0x0000005200527308 */ /* 0x000ff00000002400 */
[----:B------:R0:W-:Y:S08]  /*4c40*/  MUFU.TANH R153, R23 ;  /* 0x0000001700997308 */ /* 0x0001f00000002400 */
[----:B------:R-:W-:Y:S01]  /*4c50*/  MUFU.TANH R86, R86 ;  /* 0x0000005600567308 */ /* 0x000fe20000002400 */
[----:B0-----:R-:W-:-:S07]  /*4c60*/  FMUL.FTZ R23, R87, UR28 ;  /* 0x0000001c57177c20 */ /* 0x001fce0008410000 */
[----:B------:R-:W-:Y:S08]  /*4c70*/  MUFU.TANH R23, R23 ;  /* 0x0000001700177308 */ /* 0x000ff00000002400 */
[----:B------:R-:W-:Y:S01]  /*4c80*/  MUFU.TANH R10, R10 ;  /* 0x0000000a000a7308 */ /* 0x000fe20000002400 */
[----:B------:R-:W-:Y:S02]  /*4c90*/  WARPGROUP.DEPBAR.LE gsb0, 0x0 ;  /* 0x00008000000079c5 */ /* 0x000fe40000010000 */
[----:B------:R-:W-:Y:S01]  /*4ca0*/  FMNMX.FTZ R142, R12, R9, !PT ;  /* 0x000000090c8e7209 */ /* 0x000fe20007810000 */
[----:B------:R-:W-:Y:S01]  /*4cb0*/  FMUL.FTZ R140, R63, UR28 ;  /* 0x0000001c3f8c7c20 */ /* 0x000fe20008410000 */
[----:B------:R-:W-:Y:S01]  /*4cc0*/  FMUL.FTZ R141, R66, UR28 ;  /* 0x0000001c428d7c20 */ /* 0x000fe20008410000 */
[----:B------:R-:W-:Y:S01]  /*4cd0*/  FSEL R63, R54, -INF , P4 ;  /* 0xff800000363f7808 */ /* 0x000fe20002000000 */
[----:B------:R-:W-:Y:S01]  /*4ce0*/  FMUL.FTZ R143, R67, UR28 ;  /* 0x0000001c438f7c20 */ /* 0x000fe20008410000 */
[----:B------:R-:W-:Y:S01]  /*4cf0*/  FMNMX.FTZ R142, R13, R142, !PT ;  /* 0x0000008e0d8e7209 */ /* 0x000fe20007810000 */
[----:B------:R-:W-:Y:S01]  /*4d00*/  WARPGROUP.ARRIVE ;  /* 0x00000000000079c5 */ /* 0x000fe20000000000 */
[----:B------:R-:W0:Y:S01]  /*4d10*/  MUFU.TANH R140, R140 ;  /* 0x0000008c008c7308 */ /* 0x000e220000002400 */
[----:B------:R-:W-:Y:S01]  /*4d20*/  ISETP.GT.AND P4, PT, R40, 0x41, PT ;  /* 0x000000412800780c */ /* 0x000fe20003f84270 */
[----:B------:R-:W-:Y:S01]  /*4d30*/  FMUL.FTZ R54, R77, UR28 ;  /* 0x0000001c4d367c20 */ /* 0x000fe20008410000 */
[----:B------:R-:W-:-:S02]  /*4d40*/  FMNMX.FTZ R142, R17, R142, !PT ;  /* 0x0000008e118e7209 */ /* 0x000fc40007810000 */
[----:B------:R-:W-:Y:S01]  /*4d50*/  FSEL R67, R56, -INF , P4 ;  /* 0xff80000038437808 */ /* 0x000fe20002000000 */
[----:B------:R-:W-:Y:S01]  /*4d60*/  HGMMA.64x64x16.F32.BF16 R88, R136, gdesc[UR8].tnspB, R88, gsb0 ;  /* 0x40e0000888587df0 */ /* 0x000fe20008001858 */
[----:B------:R-:W-:Y:S01]  /*4d70*/  FMNMX.FTZ R142, R37, R142, !PT ;  /* 0x0000008e258e7209 */ /* 0x000fe20007810000 */
[----:B------:R-:W1:Y:S01]  /*4d80*/  MUFU.TANH R141, R141 ;  /* 0x0000008d008d7308 */ /* 0x000e620000002400 */
[----:B------:R-:W-:Y:S01]  /*4d90*/  ISETP.GT.AND P4, PT, R40, 0x49, PT ;  /* 0x000000492800780c */ /* 0x000fe20003f84270 */
[----:B------:R-:W-:Y:S01]  /*4da0*/  UIADD3 UR10, UR7, 0x200, URZ ;  /* 0x00000200070a7890 */ /* 0x000fe2000fffe03f */
[----:B------:R-:W-:Y:S01]  /*4db0*/  FMNMX.FTZ R142, R39, R142, !PT ;  /* 0x0000008e278e7209 */ /* 0x000fe20007810000 */
[----:B------:R-:W-:Y:S01]  /*4dc0*/  UMOV UR11, 0x40000040 ;  /* 0x40000040000b7882 */ /* 0x000fe20000000000 */
[----:B------:R-:W-:Y:S02]  /*4dd0*/  FMUL.FTZ R56, R80, UR28 ;  /* 0x0000001c50387c20 */ /* 0x000fe40008410000 */
[----:B------:R-:W-:Y:S01]  /*4de0*/  FMNMX.FTZ R142, R41, R142, !PT ;  /* 0x0000008e298e7209 */ /* 0x000fe20007810000 */
[----:B------:R-:W3:Y:S01]  /*4df0*/  MUFU.TANH R143, R143 ;  /* 0x0000008f008f7308 */ /* 0x000ee20000002400 */
[----:B0-----:R-:W-:-:S02]  /*4e00*/  FSEL R79, R140, -INF , P4 ;  /* 0xff8000008c4f7808 */ /* 0x001fc40002000000 */
[----:B------:R-:W-:Y:S02]  /*4e10*/  FMNMX.FTZ R142, R43, R142, !PT ;  /* 0x0000008e2b8e7209 */ /* 0x000fe40007810000 */
[C---:B------:R-:W-:Y:S02]  /*4e20*/  ISETP.GT.AND P4, PT, R40.reuse, 0x51, PT ;  /* 0x000000512800780c */ /* 0x040fe40003f84270 */
[----:B------:R-:W-:Y:S01]  /*4e30*/  FMNMX.FTZ R142, R45, R142, !PT ;  /* 0x0000008e2d8e7209 */ /* 0x000fe20007810000 */
[----:B------:R-:W0:Y:S01]  /*4e40*/  MUFU.TANH R11, R11 ;  /* 0x0000000b000b7308 */ /* 0x000e220000002400 */
[----:B-1----:R-:W-:Y:S02]  /*4e50*/  FSEL R141, R141, -INF , P3 ;  /* 0xff8000008d8d7808 */ /* 0x002fe40001800000 */
[----:B------:R-:W-:Y:S02]  /*4e60*/  FMNMX.FTZ R142, R47, R142, !PT ;  /* 0x0000008e2f8e7209 */ /* 0x000fe40007810000 */
[----:B------:R-:W-:-:S02]  /*4e70*/  ISETP.GT.AND P3, PT, R40, 0x58, PT ;  /* 0x000000582800780c */ /* 0x000fc40003f64270 */
[----:B------:R-:W-:Y:S01]  /*4e80*/  FMNMX.FTZ R142, R49, R142, !PT ;  /* 0x0000008e318e7209 */ /* 0x000fe20007810000 */
[----:B------:R-:W-:Y:S01]  /*4e90*/  MUFU.TANH R14, R14 ;  /* 0x0000000e000e7308 */ /* 0x000fe20000002400 */
[----:B---3--:R-:W-:Y:S02]  /*4ea0*/  FSEL R143, R143, -INF , P4 ;  /* 0xff8000008f8f7808 */ /* 0x008fe40002000000 */
[----:B------:R-:W-:Y:S02]  /*4eb0*/  FMNMX.FTZ R142, R51, R142, !PT ;  /* 0x0000008e338e7209 */ /* 0x000fe40007810000 */
[----:B------:R-:W-:Y:S02]  /*4ec0*/  ISETP.GT.AND P4, PT, R40, 0x59, PT ;  /* 0x000000592800780c */ /* 0x000fe40003f84270 */
[----:B------:R-:W-:Y:S01]  /*4ed0*/  FMNMX.FTZ R142, R53, R142, !PT ;  /* 0x0000008e358e7209 */ /* 0x000fe20007810000 */
[----:B------:R-:W1:Y:S01]  /*4ee0*/  MUFU.TANH R15, R15 ;  /* 0x0000000f000f7308 */ /* 0x000e620000002400 */
[----:B------:R-:W-:Y:S01]  /*4ef0*/  FSEL R83, R18, -INF , P3 ;  /* 0xff80000012537808 */ /* 0x000fe20001800000 */
[----:B------:R-:W-:Y:S01]  /*4f00*/  FMUL.FTZ R18, R60, UR28 ;  /* 0x0000001c3c127c20 */ /* 0x000fe20008410000 */
[----:B------:R-:W-:-:S02]  /*4f10*/  FMNMX.FTZ R142, R55, R142, !PT ;  /* 0x0000008e378e7209 */ /* 0x000fc40007810000 */
[C---:B------:R-:W-:Y:S02]  /*4f20*/  ISETP.GT.AND P3, PT, R40.reuse, 0x60, PT ;  /* 0x000000602800780c */ /* 0x040fe40003f64270 */
[----:B------:R-:W-:Y:S01]  /*4f30*/  FMNMX.FTZ R142, R57, R142, !PT ;  /* 0x0000008e398e7209 */ /* 0x000fe20007810000 */
[----:B------:R-:W-:Y:S01]  /*4f40*/  MUFU.TANH R19, R19 ;  /* 0x0000001300137308 */ /* 0x000fe20000002400 */
[----:B------:R-:W-:Y:S02]  /*4f50*/  FSEL R145, R145, -INF , P4 ;  /* 0xff80000091917808 */ /* 0x000fe40002000000 */
[----:B------:R-:W-:Y:S02]  /*4f60*/  FMNMX.FTZ R142, R59, R142, !PT ;  /* 0x0000008e3b8e7209 */ /* 0x000fe40007810000 */
[----:B------:R-:W-:Y:S02]  /*4f70*/  ISETP.GT.AND P4, PT, R40, 0x61, PT ;  /* 0x000000612800780c */ /* 0x000fe40003f84270 */
[----:B------:R-:W-:Y:S01]  /*4f80*/  FMNMX.FTZ R142, R63, R142, !PT ;  /* 0x0000008e3f8e7209 */ /* 0x000fe20007810000 */
[----:B------:R-:W3:Y:S01]  /*4f90*/  MUFU.TANH R20, R20 ;  /* 0x0000001400147308 */ /* 0x000ee20000002400 */
[----:B------:R-:W-:-:S02]  /*4fa0*/  FSEL R147, R147, -INF , P3 ;  /* 0xff80000093937808 */ /* 0x000fc40001800000 */
[----:B------:R-:W-:Y:S02]  /*4fb0*/  FMNMX.FTZ R142, R71, R142, !PT ;  /* 0x0000008e478e7209 */ /* 0x000fe40007810000 */
[C---:B------:R-:W-:Y:S02]  /*4fc0*/  ISETP.GT.AND P3, PT, R40.reuse, 0x68, PT ;  /* 0x000000682800780c */ /* 0x040fe40003f64270 */
[----:B------:R-:W-:Y:S01]  /*4fd0*/  FMNMX.FTZ R142, R67, R142, !PT ;  /* 0x0000008e438e7209 */ /* 0x000fe20007810000 */
[----:B------:R-:W4:Y:S01]  /*4fe0*/  MUFU.TANH R21, R21 ;  /* 0x0000001500157308 */ /* 0x000f220000002400 */
[----:B------:R-:W-:Y:S02]  /*4ff0*/  FSEL R149, R149, -INF , P4 ;  /* 0xff80000095957808 */ /* 0x000fe40002000000 */
[----:B------:R-:W-:Y:S02]  /*5000*/  FMNMX.FTZ R142, R75, R142, !PT ;  /* 0x0000008e4b8e7209 */ /* 0x000fe40007810000 */
[----:B------:R-:W-:-:S02]  /*5010*/  ISETP.GT.AND P4, PT, R40, 0x69, PT ;  /* 0x000000692800780c */ /* 0x000fc40003f84270 */
[----:B------:R-:W-:Y:S01]  /*5020*/  FMNMX.FTZ R142, R79, R142, !PT ;  /* 0x0000008e4f8e7209 */ /* 0x000fe20007810000 */
[----:B------:R-:W5:Y:S01]  /*5030*/  MUFU.TANH R22, R22 ;  /* 0x0000001600167308 */ /* 0x000f620000002400 */
[----:B------:R-:W-:Y:S02]  /*5040*/  FSEL R151, R78, -INF , P3 ;  /* 0xff8000004e977808 */ /* 0x000fe40001800000 */
[----:B------:R-:W-:Y:S02]  /*5050*/  FMNMX.FTZ R142, R141, R142, !PT ;  /* 0x0000008e8d8e7209 */ /* 0x000fe40007810000 */
[----:B------:R-:W-:Y:S02]  /*5060*/  ISETP.GT.AND P3, PT, R40, 0x70, PT ;  /* 0x000000702800780c */ /* 0x000fe40003f64270 */
[----:B------:R-:W-:Y:S01]  /*5070*/  FMNMX.FTZ R142, R143, R142, !PT ;  /* 0x0000008e8f8e7209 */ /* 0x000fe20007810000 */
[----:B------:R-:W5:Y:S01]  /*5080*/  MUFU.TANH R25, R25 ;  /* 0x0000001900197308 */ /* 0x000f620000002400 */
[----:B------:R-:W-:-:S02]  /*5090*/  FSEL R155, R155, -INF , P4 ;  /* 0xff8000009b9b7808 */ /* 0x000fc40002000000 */
[----:B------:R-:W-:Y:S01]  /*50a0*/  FMNMX.FTZ R142, R83, R142, !PT ;  /* 0x0000008e538e7209 */ /* 0x000fe20007810000 */
[----:B------:R-:W-:Y:S02]  /*50b0*/  WARPGROUP.DEPBAR.LE gsb0, 0x0 ;  /* 0x00008000000079c5 */ /* 0x000fe40000010000 */
[----:B------:R-:W-:Y:S01]  /*50c0*/  ISETP.GT.AND P4, PT, R40, 0x71, PT ;  /* 0x000000712800780c */ /* 0x000fe20003f84270 */
[----:B------:R-:W-:Y:S01]  /*50d0*/  WARPGROUP.ARRIVE ;  /* 0x00000000000079c5 */ /* 0x000fe20000000000 */
[----:B------:R-:W-:Y:S01]  /*50e0*/  FMNMX.FTZ R142, R145, R142, !PT ;  /* 0x0000008e918e7209 */ /* 0x000fe20007810000 */
[----:B------:R-:W5:Y:S01]  /*50f0*/  MUFU.TANH R26, R26 ;  /* 0x0000001a001a7308 */ /* 0x000f620000002400 */
[----:B------:R-:W-:Y:S02]  /*5100*/  FSEL R87, R82, -INF , P3 ;  /* 0xff80000052577808 */ /* 0x000fe40001800000 */
[----:B------:R-:W-:Y:S01]  /*5110*/  FMNMX.FTZ R142, R147, R142, !PT ;  /* 0x0000008e938e7209 */ /* 0x000fe20007810000 */
[----:B------:R-:W-:Y:S01]  /*5120*/  HGMMA.64x64x16.F32.BF16 R88, R132, gdesc[UR8].tnspB, R88, gsb0 ;  /* 0x40e0000884587df0 */ /* 0x000fe20008001858 */
[----:B------:R-:W-:Y:S01]  /*5130*/  ISETP.GT.AND P3, PT, R40, 0x78, PT ;  /* 0x000000782800780c */ /* 0x000fe20003f64270 */
[----:B------:R-:W-:Y:S01]  /*5140*/  UIADD3 UR10, UR7, 0x280, URZ ;  /* 0x00000280070a7890 */ /* 0x000fe2000fffe03f */
[----:B------:R-:W-:Y:S01]  /*5150*/  FMNMX.FTZ R142, R149, R142, !PT ;  /* 0x0000008e958e7209 */ /* 0x000fe20007810000 */
[----:B------:R-:W-:Y:S01]  /*5160*/  UMOV UR11, 0x40000040 ;  /* 0x40000040000b7882 */ /* 0x000fe20000000000 */
[----:B------:R-:W-:Y:S01]  /*5170*/  FSEL R153, R153, -INF , P4 ;  /* 0xff80000099997808 */ /* 0x000fe20002000000 */
[----:B------:R-:W5:Y:S01]  /*5180*/  MUFU.TANH R27, R27 ;  /* 0x0000001b001b7308 */ /* 0x000f620000002400 */
[----:B------:R-:W-:-:S02]  /*5190*/  FMNMX.FTZ R142, R151, R142, !PT ;  /* 0x0000008e978e7209 */ /* 0x000fc40007810000 */
[----:B------:R-:W-:Y:S01]  /*51a0*/  ISETP.GT.AND P4, PT, R40, 0x79, PT ;  /* 0x000000792800780c */ /* 0x000fe20003f84270 */
[----:B------:R-:W-:Y:S01]  /*51b0*/  FMUL.FTZ R40, R64, UR28 ;  /* 0x0000001c40287c20 */ /* 0x000fe20008410000 */
[----:B------:R-:W-:Y:S01]  /*51c0*/  FMNMX.FTZ R142, R155, R142, !PT ;  /* 0x0000008e9b8e7209 */ /* 0x000fe20007810000 */
[----:B------:R-:W-:Y:S01]  /*51d0*/  FMUL.FTZ R64, R85, UR28 ;  /* 0x0000001c55407c20 */ /* 0x000fe20008410000 */
[----:B------:R-:W-:Y:S01]  /*51e0*/  FSEL R61, R86, -INF , P3 ;  /* 0xff800000563d7808 */ /* 0x000fe20001800000 */
[----:B------:R-:W5:Y:S01]  /*51f0*/  MUFU.TANH R28, R28 ;  /* 0x0000001c001c7308 */ /* 0x000f620000002400 */
[----:B------:R-:W-:Y:S02]  /*5200*/  FMNMX.FTZ R142, R87, R142, !PT ;  /* 0x0000008e578e7209 */ /* 0x000fe40007810000 */
[----:B------:R-:W-:Y:S02]  /*5210*/  FSEL R157, R23, -INF , P4 ;  /* 0xff800000179d7808 */ /* 0x000fe40002000000 */
[----:B------:R-:W-:-:S02]  /*5220*/  FMNMX.FTZ R142, R153, R142, !PT ;  /* 0x0000008e998e7209 */ /* 0x000fc40007810000 */
[C---:B------:R-:W-:Y:S01]  /*5230*/  ISETP.GT.AND P4, PT, R36.reuse, RZ, PT ;  /* 0x000000ff2400720c */ /* 0x040fe20003f84270 */
[----:B------:R-:W5:Y:S01]  /*5240*/  MUFU.TANH R29, R29 ;  /* 0x0000001d001d7308 */ /* 0x000f620000002400 */
[----:B------:R-:W-:Y:S02]  /*5250*/  FMNMX.FTZ R142, R61, R142, !PT ;  /* 0x0000008e3d8e7209 */ /* 0x000fe40007810000 */
[----:B0-----:R-:W-:Y:S02]  /*5260*/  FSEL R11, R11, -INF , P5 ;  /* 0xff8000000b0b7808 */ /* 0x001fe40002800000 */
[----:B------:R-:W-:Y:S02]  /*5270*/  FMNMX.FTZ R142, R157, R142, !PT ;  /* 0x0000008e9d8e7209 */ /* 0x000fe40007810000 */
[----:B------:R-:W-:Y:S01]  /*5280*/  ISETP.GT.AND P5, PT, R36, 0x9, PT ;  /* 0x000000092400780c */ /* 0x000fe20003fa4270 */
[----:B------:R-:W0:Y:S02]  /*5290*/  MUFU.TANH R30, R30 ;  /* 0x0000001e001e7308 */ /* 0x000e240000002400 */
[----:B------:R-:W2:Y:S01]  /*52a0*/  SHFL.BFLY PT, R23, R142, 0x2, 0x1f ;  /* 0x0c401f008e177f89 */ /* 0x000ea200000e0000 */
[----:B-1----:R-:W-:-:S02]  /*52b0*/  FSEL R15, R15, -INF , P5 ;  /* 0xff8000000f0f7808 */ /* 0x002fc40002800000 */
[----:B------:R-:W-:-:S03]  /*52c0*/  ISETP.GT.AND P5, PT, R36, 0x11, PT ;  /* 0x000000112400780c */ /* 0x000fc60003fa4270 */
[----:B------:R-:W1:Y:S08]  /*52d0*/  MUFU.TANH R31, R31 ;  /* 0x0000001f001f7308 */ /* 0x000e700000002400 */
[----:B------:R-:W1:Y:S08]  /*52e0*/  MUFU.TANH R32, R32 ;  /* 0x0000002000207308 */ /* 0x000e700000002400 */
[----:B------:R-:W1:Y:S01]  /*52f0*/  MUFU.TANH R34, R34 ;  /* 0x0000002200227308 */ /* 0x000e620000002400 */
[----:B--2---:R-:W-:-:S05]  /*5300*/  FMNMX.FTZ R23, R142, R23, !PT ;  /* 0x000000178e177209 */ /* 0x004fca0007810000 */
[----:B------:R-:W2:Y:S02]  /*5310*/  SHFL.BFLY PT, R60, R23, 0x1, 0x1f ;  /* 0x0c201f00173c7f89 */ /* 0x000ea400000e0000 */
[----:B------:R-:W1:Y:S08]  /*5320*/  MUFU.TANH R35, R35 ;  /* 0x0000002300237308 */ /* 0x000e700000002400 */
[----:B------:R-:W1:Y:S01]  /*5330*/  MUFU.TANH R18, R18 ;  /* 0x0000001200127308 */ /* 0x000e620000002400 */
[----:B------:R-:W-:-:S02]  /*5340*/  WARPGROUP.DEPBAR.LE gsb0, 0x0 ;  /* 0x00008000000079c5 */ /* 0x000fc40000010000 */
[----:B------:R-:W-:-:S05]  /*5350*/  WARPGROUP.ARRIVE ;  /* 0x00000000000079c5 */ /* 0x000fca0000000000 */
[----:B------:R-:W1:Y:S01]  /*5360*/  MUFU.TANH R38, R38 ;  /* 0x0000002600267308 */ /* 0x000e620000002400 */
[----:B--2---:R-:W-:Y:S01]  /*5370*/  FMNMX.FTZ R23, R23, R60, !PT ;  /* 0x0000003c17177209 */ /* 0x004fe20007810000 */
[----:B------:R-:W-:Y:S01]  /*5380*/  HGMMA.64x64x16.F32.BF16 R88, R128, gdesc[UR8].tnspB, R88, gsb0 ;  /* 0x40e0000880587df0 */ /* 0x000fe20008001858 */
[----:B------:R-:W-:Y:S02]  /*5390*/  UIADD3 UR10, UR7, 0x300, URZ ;  /* 0x00000300070a7890 */ /* 0x000fe4000fffe03f */
[C---:B------:R-:W-:Y:S01]  /*53a0*/  FSETP.NEU.FTZ.AND P3, PT, R23.reuse, -INF , PT ;  /* 0xff8000001700780b */ /* 0x040fe20003f7d000 */
[C---:B------:R-:W-:Y:S02]  /*53b0*/  FMUL.FTZ R60, R23.reuse, R24 ;  /* 0x00000018173c7220 */ /* 0x040fe40000410000 */
[----:B------:R-:W2:Y:S01]  /*53c0*/  MUFU.TANH R40, R40 ;  /* 0x0000002800287308 */ /* 0x000ea20000002400 */
[----:B------:R-:W-:Y:S01]  /*53d0*/  UMOV UR11, 0x40000040 ;  /* 0x40000040000b7882 */ /* 0x000fe20000000000 */
[----:B------:R-:W-:-:S02]  /*53e0*/  FSEL R70, R23, RZ, P3 ;  /* 0x000000ff17467208 */ /* 0x000fc40001800000 */
[----:B------:R-:W-:Y:S02]  /*53f0*/  FSEL R60, R60, RZ, P3 ;  /* 0x000000ff3c3c7208 */ /* 0x000fe40001800000 */
[----:B------:R-:W-:Y:S02]  /*5400*/  ISETP.GE.U32.AND P3, PT, R2, 0x180, PT ;  /* 0x000001800200780c */ /* 0x000fe40003f66070 */
[----:B------:R-:W2:Y:S01]  /*5410*/  MUFU.TANH R42, R42 ;  /* 0x0000002a002a7308 */ /* 0x000ea20000002400 */
[-CC-:B------:R-:W-:Y:S01]  /*5420*/  FFMA.FTZ R66, R13, R24.reuse, -R60.reuse ;  /* 0x000000180d427223 */ /* 0x180fe2000001083c */
[----:B------:R-:W-:Y:S01]  /*5430*/  FSEL R13, R10, -INF , P4 ;  /* 0xff8000000a0d7808 */ /* 0x000fe20002000000 */
[-CC-:B------:R-:W-:Y:S01]  /*5440*/  FFMA.FTZ R65, R12, R24.reuse, -R60.reuse ;  /* 0x000000180c417223 */ /* 0x180fe2000001083c */
[----:B------:R-:W-:Y:S01]  /*5450*/  ISETP.GT.AND P4, PT, R36, 0x8, PT ;  /* 0x000000082400780c */ /* 0x000fe20003f84270 */
[--C-:B------:R-:W-:Y:S01]  /*5460*/  FFMA.FTZ R68, R17, R24, -R60.reuse ;  /* 0x0000001811447223 */ /* 0x100fe2000001083c */
[----:B------:R-:W-:Y:S01]  /*5470*/  FMNMX.FTZ R12, R13, R8, !PT ;  /* 0x000000080d0c7209 */ /* 0x000fe20007810000 */
[-CC-:B------:R-:W-:Y:S01]  /*5480*/  FFMA.FTZ R17, R37, R24.reuse, -R60.reuse ;  /* 0x0000001825117223 */ /* 0x180fe2000001083c */
[----:B------:R4:W-:Y:S01]  /*5490*/  MUFU.EX2 R33, R65 ;  /* 0x0000004100217308 */ /* 0x0009e20000000800 */
[----:B---3--:R-:W-:Y:S01]  /*54a0*/  FSEL R37, R20, -INF , P5 ;  /* 0xff80000014257808 */ /* 0x008fe20002800000 */
[-CC-:B------:R-:W-:Y:S01]  /*54b0*/  FFMA.FTZ R137, R55, R24.reuse, -R60.reuse ;  /* 0x0000001837897223 */ /* 0x180fe2000001083c */
[----:B------:R-:W-:Y:S01]  /*54c0*/  ISETP.GT.AND P5, PT, R36, 0x19, PT ;  /* 0x000000192400780c */ /* 0x000fe20003fa4270 */
[-CC-:B------:R-:W-:Y:S01]  /*54d0*/  FFMA.FTZ R135, R75, R24.reuse, -R60.reuse ;  /* 0x000000184b877223 */ /* 0x180fe2000001083c */
[-CC-:B------:R-:W-:Y:S01]  /*54e0*/  FFMA.FTZ R139, R59, R24.reuse, -R60.reuse ;  /* 0x000000183b8b7223 */ /* 0x180fe2000001083c */
[-CC-:B------:R-:W-:Y:S01]  /*54f0*/  FFMA.FTZ R67, R67, R24.reuse, -R60.reuse ;  /* 0x0000001843437223 */ /* 0x180fe2000001083c */
[----:B------:R-:W-:Y:S01]  /*5500*/  FFMA.FTZ R59, R145, R24, -R60 ;  /* 0x00000018913b7223 */ /* 0x000fe2000001083c */
[----:B------:R3:W-:Y:S01]  /*5510*/  MUFU.EX2 R10, R66 ;  /* 0x00000042000a7308 */ /* 0x0007e20000000800 */
[----:B----4-:R-:W-:-:S02]  /*5520*/  FSEL R65, R14, -INF , P4 ;  /* 0xff8000000e417808 */ /* 0x010fc40002000000 */
[----:B------:R-:W-:Y:S02]  /*5530*/  FMNMX.FTZ R14, R11, R12, !PT ;  /* 0x0000000c0b0e7209 */ /* 0x000fe40007810000 */
[C---:B------:R-:W-:Y:S02]  /*5540*/  ISETP.GT.AND P4, PT, R36.reuse, 0x10, PT ;  /* 0x000000102400780c */ /* 0x040fe40003f84270 */
[----:B------:R-:W-:Y:S01]  /*5550*/  FMNMX.FTZ R14, R65, R14, !PT ;  /* 0x0000000e410e7209 */ /* 0x000fe20007810000 */
[----:B------:R-:W4:Y:S01]  /*5560*/  MUFU.TANH R44, R44 ;  /* 0x0000002c002c7308 */ /* 0x000f220000002400 */
[----:B------:R-:W-:Y:S01]  /*5570*/  FSEL R19, R19, -INF , P4 ;  /* 0xff80000013137808 */ /* 0x000fe20002000000 */
[----:B---3--:R-:W-:Y:S01]  /*5580*/  FFMA.FTZ R66, R39, R24, -R60 ;  /* 0x0000001827427223 */ /* 0x008fe2000001083c */
[----:B------:R-:W-:Y:S02]  /*5590*/  FMNMX.FTZ R14, R15, R14, !PT ;  /* 0x0000000e0f0e7209 */ /* 0x000fe40007810000 */
[----:B------:R-:W-:-:S02]  /*55a0*/  ISETP.GT.AND P4, PT, R36, 0x18, PT ;  /* 0x000000182400780c */ /* 0x000fc40003f84270 */
[----:B------:R-:W-:Y:S01]  /*55b0*/  FMNMX.FTZ R14, R19, R14, !PT ;  /* 0x0000000e130e7209 */ /* 0x000fe20007810000 */
[----:B------:R-:W3:Y:S01]  /*55c0*/  MUFU.TANH R46, R46 ;  /* 0x0000002e002e7308 */ /* 0x000ee20000002400 */
[----:B------:R-:W-:Y:S02]  /*55d0*/  FSEL R21, R21, -INF , P4 ;  /* 0xff80000015157808 */ /* 0x000fe40002000000 */
[----:B------:R-:W-:Y:S02]  /*55e0*/  FMNMX.FTZ R20, R37, R14, !PT ;  /* 0x0000000e25147209 */ /* 0x000fe40007810000 */
[----:B------:R-:W-:Y:S02]  /*55f0*/  ISETP.GT.AND P4, PT, R36, 0x20, PT ;  /* 0x000000202400780c */ /* 0x000fe40003f84270 */
[----:B-----5:R-:W-:Y:S01]  /*5600*/  FSEL R39, R22, -INF , P5 ;  /* 0xff80000016277808 */ /* 0x020fe20002800000 */
[----:B------:R-:W5:Y:S01]  /*5610*/  MUFU.TANH R48, R48 ;  /* 0x0000003000307308 */ /* 0x000f620000002400 */
[----:B------:R-:W-:-:S02]  /*5620*/  FMNMX.FTZ R20, R21, R20, !PT ;  /* 0x0000001415147209 */ /* 0x000fc40007810000 */
[C---:B------:R-:W-:Y:S02]  /*5630*/  ISETP.GT.AND P5, PT, R36.reuse, 0x21, PT ;  /* 0x000000212400780c */ /* 0x040fe40003fa4270 */
[----:B------:R-:W-:Y:S01]  /*5640*/  FSEL R69, R25, -INF , P4 ;  /* 0xff80000019457808 */ /* 0x000fe20002000000 */
[--C-:B------:R-:W-:Y:S01]  /*5650*/  FFMA.FTZ R25, R41, R24, -R60.reuse ;  /* 0x0000001829197223 */ /* 0x100fe2000001083c */
[----:B------:R-:W-:Y:S01]  /*5660*/  FMNMX.FTZ R20, R39, R20, !PT ;  /* 0x0000001427147209 */ /* 0x000fe20007810000 */
[----:B------:R-:W5:Y:S01]  /*5670*/  MUFU.TANH R50, R50 ;  /* 0x0000003200327308 */ /* 0x000f620000002400 */
[----:B------:R-:W-:Y:S02]  /*5680*/  ISETP.GT.AND P4, PT, R36, 0x28, PT ;  /* 0x000000282400780c */ /* 0x000fe40003f84270 */
[----:B------:R-:W-:Y:S01]  /*5690*/  FSEL R41, R26, -INF , P5 ;  /* 0xff8000001a297808 */ /* 0x000fe20002800000 */
[----:B------:R-:W-:Y:S01]  /*56a0*/  FFMA.FTZ R26, R43, R24, -R60 ;  /* 0x000000182b1a7223 */ /* 0x000fe2000001083c */
[----:B------:R-:W-:-:S02]  /*56b0*/  FMNMX.FTZ R20, R69, R20, !PT ;  /* 0x0000001445147209 */ /* 0x000fc40007810000 */
[C---:B------:R-:W-:Y:S01]  /*56c0*/  ISETP.GT.AND P5, PT, R36.reuse, 0x29, PT ;  /* 0x000000292400780c */ /* 0x040fe20003fa4270 */
[----:B------:R-:W5:Y:S01]  /*56d0*/  MUFU.TANH R52, R52 ;  /* 0x0000003400347308 */ /* 0x000f620000002400 */
[----:B------:R-:W-:Y:S01]  /*56e0*/  FSEL R73, R27, -INF , P4 ;  /* 0xff8000001b497808 */ /* 0x000fe20002000000 */
[--C-:B------:R-:W-:Y:S01]  /*56f0*/  FFMA.FTZ R27, R45, R24, -R60.reuse ;  /* 0x000000182d1b7223 */ /* 0x100fe2000001083c */
[----:B------:R-:W-:Y:S02]  /*5700*/  FMNMX.FTZ R22, R41, R20, !PT ;  /* 0x0000001429167209 */ /* 0x000fe40007810000 */
[----:B------:R-:W-:Y:S02]  /*5710*/  ISETP.GT.AND P4, PT, R36, 0x30, PT ;  /* 0x000000302400780c */ /* 0x000fe40003f84270 */
[----:B------:R-:W-:Y:S01]  /*5720*/  FSEL R43, R28, -INF , P5 ;  /* 0xff8000001c2b7808 */ /* 0x000fe20002800000 */
[----:B------:R2:W-:Y:S01]  /*5730*/  MUFU.EX2 R20, R26 ;  /* 0x0000001a00147308 */ /* 0x0005e20000000800 */
[----:B------:R-:W-:Y:S01]  /*5740*/  FMNMX.FTZ R22, R73, R22, !PT ;  /* 0x0000001649167209 */ /* 0x000fe20007810000 */
[----:B------:R-:W-:Y:S01]  /*5750*/  FFMA.FTZ R28, R47, R24, -R60 ;  /* 0x000000182f1c7223 */ /* 0x000fe2000001083c */
[----:B------:R-:W-:Y:S01]  /*5760*/  ISETP.GT.AND P5, PT, R36, 0x31, PT ;  /* 0x000000312400780c */ /* 0x000fe20003fa4270 */
[----:B------:R-:W-:-:S02]  /*5770*/  WARPGROUP.DEPBAR.LE gsb0, 0x0 ;  /* 0x00008000000079c5 */ /* 0x000fc40000010000 */
[----:B------:R-:W-:Y:S01]  /*5780*/  FSEL R77, R29, -INF , P4 ;  /* 0xff8000001d4d7808 */ /* 0x000fe20002000000 */
[--C-:B------:R-:W-:Y:S01]  /*5790*/  FFMA.FTZ R29, R49, R24, -R60.reuse ;  /* 0x00000018311d7223 */ /* 0x100fe2000001083c */
[----:B------:R-:W-:Y:S01]  /*57a0*/  FMNMX.FTZ R22, R43, R22, !PT ;  /* 0x000000162b167209 */ /* 0x000fe20007810000 */
[----:B------:R-:W-:Y:S01]  /*57b0*/  WARPGROUP.ARRIVE ;  /* 0x00000000000079c5 */ /* 0x000fe20000000000 */
[----:B------:R-:W-:Y:S01]  /*57c0*/  ISETP.GT.AND P4, PT, R36, 0x38, PT ;  /* 0x000000382400780c */ /* 0x000fe20003f84270 */
[----:B------:R-:W5:Y:S01]  /*57d0*/  MUFU.TANH R54, R54 ;  /* 0x0000003600367308 */ /* 0x000f620000002400 */
[----:B0-----:R-:W-:Y:S01]  /*57e0*/  FSEL R45, R30, -INF , P5 ;  /* 0xff8000001e2d7808 */ /* 0x001fe20002800000 */
[--C-:B------:R-:W-:Y:S01]  /*57f0*/  FFMA.FTZ R30, R71, R24, -R60.reuse ;  /* 0x00000018471e7223 */ /* 0x100fe2000001083c */
[----:B------:R-:W-:Y:S01]  /*5800*/  FMNMX.FTZ R22, R77, R22, !PT ;  /* 0x000000164d167209 */ /* 0x000fe20007810000 */
[----:B------:R-:W-:Y:S01]  /*5810*/  HGMMA.64x64x16.F32.BF16 R88, R124, gdesc[UR8].tnspB, R88, gsb0 ;  /* 0x40e000087c587df0 */ /* 0x000fe20008001858 */
[C---:B------:R-:W-:Y:S01]  /*5820*/  ISETP.GT.AND P5, PT, R36.reuse, 0x39, PT ;  /* 0x000000392400780c */ /* 0x040fe20003fa4270 */
[----:B------:R-:W-:Y:S01]  /*5830*/  UIADD3 UR10, UR7, 0x380, URZ ;  /* 0x00000380070a7890 */ /* 0x000fe2000fffe03f */
[----:B-1----:R-:W-:Y:S01]  /*5840*/  FSEL R81, R31, -INF , P4 ;  /* 0xff8000001f517808 */ /* 0x002fe20002000000 */
[--C-:B------:R-:W-:Y:S01]  /*5850*/  FFMA.FTZ R31, R53, R24, -R60.reuse ;  /* 0x00000018351f7223 */ /* 0x100fe2000001083c */
[----:B--2---:R-:W-:Y:S01]  /*5860*/  FMNMX.FTZ R26, R45, R22, !PT ;  /* 0x000000162d1a7209 */ /* 0x004fe20007810000 */
[----:B------:R-:W0:Y:S01]  /*5870*/  MUFU.TANH R56, R56 ;  /* 0x0000003800387308 */ /* 0x000e220000002400 */
[----:B------:R-:W-:Y:S01]  /*5880*/  ISETP.GT.AND P4, PT, R36, 0x40, PT ;  /* 0x000000402400780c */ /* 0x000fe20003f84270 */
[----:B------:R-:W-:Y:S01]  /*5890*/  UMOV UR11, 0x40000040 ;  /* 0x40000040000b7882 */ /* 0x000fe20000000000 */
[----:B------:R-:W-:Y:S01]  /*58a0*/  FSEL R47, R32, -INF , P5 ;  /* 0xff800000202f7808 */ /* 0x000fe20002800000 */
[--C-:B------:R-:W-:Y:S01]  /*58b0*/  FFMA.FTZ R32, R79, R24, -R60.reuse ;  /* 0x000000184f207223 */ /* 0x100fe2000001083c */
[----:B------:R-:W-:Y:S01]  /*58c0*/  FMNMX.FTZ R26, R81, R26, !PT ;  /* 0x0000001a511a7209 */ /* 0x000fe20007810000 */
[-CC-:B------:R-:W-:Y:S01]  /*58d0*/  FFMA.FTZ R71, R153, R24.reuse, -R60.reuse ;  /* 0x0000001899477223 */ /* 0x180fe2000001083c */
[----:B------:R-:W-:Y:S01]  /*58e0*/  ISETP.GT.AND P5, PT, R36, 0x41, PT ;  /* 0x000000412400780c */ /* 0x000fe20003fa4270 */
[----:B------:R-:W1:Y:S01]  /*58f0*/  MUFU.TANH R58, R58 ;  /* 0x0000003a003a7308 */ /* 0x000e620000002400 */
[----:B------:R-:W-:Y:S01]  /*5900*/  FSEL R85, R34, -INF , P4 ;  /* 0xff80000022557808 */ /* 0x000fe20002000000 */
[----:B------:R-:W-:Y:S01]  /*5910*/  FFMA.FTZ R34, R141, R24, -R60 ;  /* 0x000000188d227223 */ /* 0x000fe2000001083c */
[----:B------:R-:W-:Y:S01]  /*5920*/  FMNMX.FTZ R26, R47, R26, !PT ;  /* 0x0000001a2f1a7209 */ /* 0x000fe20007810000 */
[----:B------:R-:W-:Y:S01]  /*5930*/  UMOV UR7, UR5 ;  /* 0x0000000500077c82 */ /* 0x000fe20008000000 */
[----:B------:R-:W-:-:S02]  /*5940*/  ISETP.GT.AND P4, PT, R36, 0x48, PT ;  /* 0x000000482400780c */ /* 0x000fc40003f84270 */
[----:B------:R-:W-:Y:S01]  /*5950*/  FSEL R35, R35, -INF , P5 ;  /* 0xff80000023237808 */ /* 0x000fe20002800000 */
[----:B------:R-:W2:Y:S01]  /*5960*/  MUFU.TANH R62, R62 ;  /* 0x0000003e003e7308 */ /* 0x000ea20000002400 */
[----:B------:R-:W-:Y:S02]  /*5970*/  FMNMX.FTZ R26, R85, R26, !PT ;  /* 0x0000001a551a7209 */ /* 0x000fe40007810000 */
[----:B------:R-:W-:Y:S02]  /*5980*/  ISETP.GT.AND P5, PT, R36, 0x49, PT ;  /* 0x000000492400780c */ /* 0x000fe40003fa4270 */
[----:B------:R-:W-:Y:S01]  /*5990*/  FSEL R49, R18, -INF , P4 ;  /* 0xff80000012317808 */ /* 0x000fe20002000000 */
[----:B------:R-:W-:Y:S01]  /*59a0*/  FFMA.FTZ R18, R51, R24, -R60 ;  /* 0x0000001833127223 */ /* 0x000fe2000001083c */
[----:B------:R-:W-:Y:S01]  /*59b0*/  FMNMX.FTZ R26, R35, R26, !PT ;  /* 0x0000001a231a7209 */ /* 0x000fe20007810000 */
[----:B------:R-:W2:Y:S01]  /*59c0*/  MUFU.TANH R64, R64 ;  /* 0x0000004000407308 */ /* 0x000ea20000002400 */
[----:B------:R-:W-:-:S02]  /*59d0*/  ISETP.GT.AND P4, PT, R36, 0x50, PT ;  /* 0x000000502400780c */ /* 0x000fc40003f84270 */
[----:B------:R-:W-:Y:S02]  /*59e0*/  FSEL R51, R38, -INF , P5 ;  /* 0xff80000026337808 */ /* 0x000fe40002800000 */
[----:B------:R-:W-:Y:S02]  /*59f0*/  FMNMX.FTZ R26, R49, R26, !PT ;  /* 0x0000001a311a7209 */ /* 0x000fe40007810000 */
[----:B------:R-:W-:Y:S01]  /*5a00*/  ISETP.GT.AND P5, PT, R36, 0x51, PT ;  /* 0x000000512400780c */ /* 0x000fe20003fa4270 */
[----:B------:R0:W-:Y:S01]  /*5a10*/  MUFU.EX2 R14, R66 ;  /* 0x00000042000e7308 */ /* 0x0001e20000000800 */
[----:B------:R-:W-:Y:S01]  /*5a20*/  FSEL R133, R40, -INF , P4 ;  /* 0xff80000028857808 */ /* 0x000fe20002000000 */
[----:B------:R-:W-:Y:S01]  /*5a30*/  FFMA.FTZ R40, R151, R24, -R60 ;  /* 0x0000001897287223 */ /* 0x000fe2000001083c */
[----:B------:R-:W-:Y:S02]  /*5a40*/  FMNMX.FTZ R26, R51, R26, !PT ;  /* 0x0000001a331a7209 */ /* 0x000fe40007810000 */
[----:B------:R-:W-:-:S02]  /*5a50*/  ISETP.GT.AND P4, PT, R36, 0x58, PT ;  /* 0x000000582400780c */ /* 0x000fc40003f84270 */
[----:B------:R-:W-:Y:S01]  /*5a60*/  FSEL R42, R42, -INF , P5 ;  /* 0xff8000002a2a7808 */ /* 0x000fe20002800000 */
[----:B------:R-:W-:Y:S01]  /*5a70*/  MUFU.EX2 R12, R68 ;  /* 0x00000044000c7308 */ /* 0x000fe20000000800 */
[----:B------:R-:W-:Y:S01]  /*5a80*/  FMNMX.FTZ R53, R133, R26, !PT ;  /* 0x0000001a85357209 */ /* 0x000fe20007810000 */
[-CC-:B------:R-:W-:Y:S01]  /*5a90*/  FFMA.FTZ R26, R57, R24.reuse, -R60.reuse ;  /* 0x00000018391a7223 */ /* 0x180fe2000001083c */
[----:B------:R-:W-:Y:S01]  /*5aa0*/  ISETP.GT.AND P5, PT, R36, 0x59, PT ;  /* 0x000000592400780c */ /* 0x000fe20003fa4270 */
[----:B------:R-:W-:Y:S01]  /*5ab0*/  FFMA.FTZ R57, R143, R24, -R60 ;  /* 0x000000188f397223 */ /* 0x000fe2000001083c */
[----:B----4-:R-:W-:Y:S02]  /*5ac0*/  FSEL R44, R44, -INF , P4 ;  /* 0xff8000002c2c7808 */ /* 0x010fe40002000000 */
[----:B------:R-:W-:Y:S01]  /*5ad0*/  FMNMX.FTZ R53, R42, R53, !PT ;  /* 0x000000352a357209 */ /* 0x000fe20007810000 */
[----:B------:R-:W4:Y:S01]  /*5ae0*/  MUFU.EX2 R17, R17 ;  /* 0x0000001100117308 */ /* 0x000f220000000800 */
[----:B------:R-:W-:-:S02]  /*5af0*/  ISETP.GT.AND P4, PT, R36, 0x60, PT ;  /* 0x000000602400780c */ /* 0x000fc40003f84270 */
[----:B---3--:R-:W-:Y:S02]  /*5b00*/  FSEL R46, R46, -INF , P5 ;  /* 0xff8000002e2e7808 */ /* 0x008fe40002800000 */
[----:B------:R-:W-:Y:S02]  /*5b10*/  FMNMX.FTZ R53, R44, R53, !PT ;  /* 0x000000352c357209 */ /* 0x000fe40007810000 */
[----:B------:R-:W-:Y:S01]  /*5b20*/  ISETP.GT.AND P5, PT, R36, 0x61, PT ;  /* 0x000000612400780c */ /* 0x000fe20003fa4270 */
[----:B------:R-:W3:Y:S01]  /*5b30*/  MUFU.EX2 R25, R25 ;  /* 0x0000001900197308 */ /* 0x000ee20000000800 */
[----:B-----5:R-:W-:Y:S02]  /*5b40*/  FSEL R48, R48, -INF , P4 ;  /* 0xff80000030307808 */ /* 0x020fe40002000000 */
        /* <DEDUP_REMOVED lines=8> */
[----:B------:R-:W-:Y:S02]  /*5bd0*/  WARPGROUP.DEPBAR.LE gsb0, 0x0 ;  /* 0x00008000000079c5 */ /* 0x000fe40000010000 */
[----:B------:R-:W-:Y:S01]  /*5be0*/  ISETP.GT.AND P4, PT, R36, 0x70, PT ;  /* 0x000000702400780c */ /* 0x000fe20003f84270 */
[----:B------:R-:W-:Y:S01]  /*5bf0*/  WARPGROUP.ARRIVE ;  /* 0x00000000000079c5 */ /* 0x000fe20000000000 */
[----:B0-----:R-:W-:Y:S01]  /*5c00*/  FSEL R66, R54, -INF , P5 ;  /* 0xff80000036427808 */ /* 0x001fe20002800000 */
[----:B------:R0:W-:Y:S01]  /*5c10*/  MUFU.EX2 R22, R28 ;  /* 0x0000001c00167308 */ /* 0x0001e20000000800 */
[----:B------:R-:W-:-:S02]  /*5c20*/  FMNMX.FTZ R53, R52, R53, !PT ;  /* 0x0000003534357209 */ /* 0x000fc40007810000 */
[----:B------:R-:W-:Y:S01]  /*5c30*/  ISETP.GT.AND P5, PT, R36, 0x71, PT ;  /* 0x000000712400780c */ /* 0x000fe20003fa4270 */
[----:B------:R-:W-:Y:S01]  /*5c40*/  HGMMA.64x64x16.F32.BF16 R88, R120, gdesc[UR8].tnspB, R88, gsb0 ;  /* 0x40e0000878587df0 */ /* 0x000fe20008001858 */
[----:B------:R-:W-:Y:S02]  /*5c50*/  FSEL R56, R56, -INF , P4 ;  /* 0xff80000038387808 */ /* 0x000fe40002000000 */
[----:B------:R-:W-:Y:S01]  /*5c60*/  FMNMX.FTZ R53, R66, R53, !PT ;  /* 0x0000003542357209 */ /* 0x000fe20007810000 */
[----:B------:R-:W5:Y:S01]  /*5c70*/  MUFU.EX2 R29, R29 ;  /* 0x0000001d001d7308 */ /* 0x000f620000000800 */
[----:B------:R-:W-:Y:S01]  /*5c80*/  ISETP.GT.AND P4, PT, R36, 0x78, PT ;  /* 0x000000782400780c */ /* 0x000fe20003f84270 */
[-CC-:B0-----:R-:W-:Y:S01]  /*5c90*/  FFMA.FTZ R28, R63, R24.reuse, -R60.reuse ;  /* 0x000000183f1c7223 */ /* 0x181fe2000001083c */
[----:B-1----:R-:W-:Y:S01]  /*5ca0*/  FSEL R68, R58, -INF , P5 ;  /* 0xff8000003a447808 */ /* 0x002fe20002800000 */
[-CC-:B------:R-:W-:Y:S01]  /*5cb0*/  FFMA.FTZ R63, R149, R24.reuse, -R60.reuse ;  /* 0x00000018953f7223 */ /* 0x180fe2000001083c */
[----:B------:R-:W-:Y:S01]  /*5cc0*/  FMNMX.FTZ R53, R56, R53, !PT ;  /* 0x0000003538357209 */ /* 0x000fe20007810000 */
[-CC-:B------:R-:W-:Y:S01]  /*5cd0*/  FFMA.FTZ R58, R61, R24.reuse, -R60.reuse ;  /* 0x000000183d3a7223 */ /* 0x180fe2000001083c */
[----:B------:R-:W-:Y:S01]  /*5ce0*/  ISETP.GT.AND P5, PT, R36, 0x79, PT ;  /* 0x000000792400780c */ /* 0x000fe20003fa4270 */
[----:B------:R-:W-:Y:S01]  /*5cf0*/  MUFU.EX2 R18, R18 ;  /* 0x0000001200127308 */ /* 0x000fe20000000800 */
[----:B--2---:R-:W-:Y:S01]  /*5d00*/  FSEL R62, R62, -INF , P4 ;  /* 0xff8000003e3e7808 */ /* 0x004fe20002000000 */
[----:B------:R-:W-:Y:S01]  /*5d10*/  FFMA.FTZ R36, R83, R24, -R60 ;  /* 0x0000001853247223 */ /* 0x000fe2000001083c */
[----:B------:R-:W-:-:S02]  /*5d20*/  FMNMX.FTZ R53, R68, R53, !PT ;  /* 0x0000003544357209 */ /* 0x000fc40007810000 */
[----:B------:R-:W-:Y:S02]  /*5d30*/  FSEL R64, R64, -INF , P5 ;  /* 0xff80000040407808 */ /* 0x000fe40002800000 */
[----:B------:R-:W-:Y:S01]  /*5d40*/  FMNMX.FTZ R53, R62, R53, !PT ;  /* 0x000000353e357209 */ /* 0x000fe20007810000 */
[----:B------:R-:W0:Y:S01]  /*5d50*/  MUFU.EX2 R31, R31 ;  /* 0x0000001f001f7308 */ /* 0x000e220000000800 */
[----:B------:R-:W-:Y:S02]  /*5d60*/  F2FP.BF16.F32.PACK_AB R149, R10, R33 ;  /* 0x000000210a95723e */ /* 0x000fe400000010ff */
[----:B------:R-:W-:Y:S02]  /*5d70*/  FMNMX.FTZ R38, R64, R53, !PT ;  /* 0x0000003540267209 */ /* 0x000fe40007810000 */
[----:B----4-:R-:W-:Y:S02]  /*5d80*/  F2FP.BF16.F32.PACK_AB R151, R17, R12 ;  /* 0x0000000c1197723e */ /* 0x010fe400000010ff */
[----:B---3--:R-:W-:Y:S01]  /*5d90*/  F2FP.BF16.F32.PACK_AB R145, R25, R14 ;  /* 0x0000000e1991723e */ /* 0x008fe200000010ff */
[----:B------:R-:W1:Y:S01]  /*5da0*/  SHFL.BFLY PT, R55, R38, 0x2, 0x1f ;  /* 0x0c401f0026377f89 */ /* 0x000e6200000e0000 */
[----:B------:R-:W-:Y:S01]  /*5db0*/  MUFU.EX2 R137, R137 ;  /* 0x0000008900897308 */ /* 0x000fe20000000800 */
[----:B-----5:R-:W-:-:S07]  /*5dc0*/  F2FP.BF16.F32.PACK_AB R141, R29, R22 ;  /* 0x000000161d8d723e */ /* 0x020fce00000010ff */
[----:B------:R-:W-:Y:S01]  /*5dd0*/  MUFU.EX2 R26, R26 ;  /* 0x0000001a001a7308 */ /* 0x000fe20000000800 */
[----:B0-----:R-:W-:-:S07]  /*5de0*/  F2FP.BF16.F32.PACK_AB R143, R31, R18 ;  /* 0x000000121f8f723e */ /* 0x001fce00000010ff */
[----:B------:R-:W-:Y:S01]  /*5df0*/  MUFU.EX2 R139, R139 ;  /* 0x0000008b008b7308 */ /* 0x000fe20000000800 */
[----:B-1----:R-:W-:-:S07]  /*5e00*/  FMNMX.FTZ R55, R38, R55, !PT ;  /* 0x0000003726377209 */ /* 0x002fce0007810000 */
[----:B------:R-:W-:Y:S01]  /*5e10*/  MUFU.EX2 R28, R28 ;  /* 0x0000001c001c7308 */ /* 0x000fe20000000800 */
[----:B------:R-:W-:Y:S01]  /*5e20*/  FFMA.FTZ R38, R147, R24, -R60 ;  /* 0x0000001893267223 */ /* 0x000fe2000001083c */
[----:B------:R-:W-:Y:S01]  /*5e30*/  F2FP.BF16.F32.PACK_AB R147, R27, R20 ;  /* 0x000000141b93723e */ /* 0x000fe200000010ff */
[----:B------:R-:W0:Y:S05]  /*5e40*/  SHFL.BFLY PT, R54, R55, 0x1, 0x1f ;  /* 0x0c201f0037367f89 */ /* 0x000e2a00000e0000 */
[----:B------:R-:W-:Y:S08]  /*5e50*/  MUFU.EX2 R30, R30 ;  /* 0x0000001e001e7308 */ /* 0x000ff00000000800 */
[----:B------:R1:W-:Y:S08]  /*5e60*/  MUFU.EX2 R53, R67 ;  /* 0x0000004300357308 */ /* 0x0003f00000000800 */
[----:B------:R-:W-:Y:S01]  /*5e70*/  MUFU.EX2 R135, R135 ;  /* 0x0000008700877308 */ /* 0x000fe20000000800 */
[----:B------:R-:W-:-:S02]  /*5e80*/  WARPGROUP.DEPBAR.LE gsb0, 0x0 ;  /* 0x00008000000079c5 */ /* 0x000fc40000010000 */
[--C-:B-1----:R-:W-:Y:S01]  /*5e90*/  FFMA.FTZ R67, R155, R24, -R60.reuse ;  /* 0x000000189b437223 */ /* 0x102fe2000001083c */
[----:B0-----:R-:W-:Y:S01]  /*5ea0*/  FMNMX.FTZ R55, R55, R54, !PT ;  /* 0x0000003637377209 */ /* 0x001fe20007810000 */
[-CC-:B------:R-:W-:Y:S01]  /*5eb0*/  FFMA.FTZ R54, R87, R24.reuse, -R60.reuse ;  /* 0x0000001857367223 */ /* 0x180fe2000001083c */
[-C--:B------:R-:W-:Y:S02]  /*5ec0*/  FFMA.FTZ R60, R157, R24.reuse, -R60 ;  /* 0x000000189d3c7223 */ /* 0x080fe4000001083c */
[C---:B------:R-:W-:Y:S01]  /*5ed0*/  FSETP.NEU.FTZ.AND P4, PT, R55.reuse, -INF , PT ;  /* 0xff8000003700780b */ /* 0x040fe20003f9d000 */
[----:B------:R-:W-:Y:S01]  /*5ee0*/  FMUL.FTZ R75, R55, R24 ;  /* 0x00000018374b7220 */ /* 0x000fe20000410000 */
[----:B------:R-:W-:Y:S04]  /*5ef0*/  MUFU.EX2 R32, R32 ;  /* 0x0000002000207308 */ /* 0x000fe80000000800 */
[----:B------:R-:W-:-:S04]  /*5f00*/  FSEL R75, R75, RZ, P4 ;  /* 0x000000ff4b4b7208 */ /* 0x000fc80002000000 */
[----:B------:R-:W-:Y:S01]  /*5f10*/  MUFU.EX2 R34, R34 ;  /* 0x0000002200227308 */ /* 0x000fe20000000800 */
[-CC-:B------:R-:W-:Y:S01]  /*5f20*/  FFMA.FTZ R148, R11, R24.reuse, -R75.reuse ;  /* 0x000000180b947223 */ /* 0x180fe2000001084b */
[-CC-:B------:R-:W-:Y:S01]  /*5f30*/  FFMA.FTZ R11, R37, R24.reuse, -R75.reuse ;  /* 0x00000018250b7223 */ /* 0x180fe2000001084b */
[-C--:B------:R-:W-:Y:S01]  /*5f40*/  FFMA.FTZ R37, R43, R24.reuse, -R75 ;  /* 0x000000182b257223 */ /* 0x080fe2000001084b */
[----:B------:R-:W-:Y:S01]  /*5f50*/  FADD.FTZ R43, -R70, R9 ;  /* 0x00000009462b7221 */ /* 0x000fe20000010100 */
[----:B------:R-:W-:Y:S01]  /*5f60*/  FSEL R9, R55, RZ, P4 ;  /* 0x000000ff37097208 */ /* 0x000fe20002000000 */
[-CC-:B------:R-:W-:Y:S01]  /*5f70*/  FFMA.FTZ R144, R19, R24.reuse, -R75.reuse ;  /* 0x0000001813907223 */ /* 0x180fe2000001084b */
[-CC-:B------:R-:W-:Y:S01]  /*5f80*/  FFMA.FTZ R13, R13, R24.reuse, -R75.reuse ;  /* 0x000000180d0d7223 */ /* 0x180fe2000001084b */
[-CC-:B------:R-:W-:Y:S01]  /*5f90*/  FFMA.FTZ R19, R39, R24.reuse, -R75.reuse ;  /* 0x0000001827137223 */ /* 0x180fe2000001084b */
[-CC-:B------:R-:W-:Y:S01]  /*5fa0*/  FFMA.FTZ R39, R45, R24.reuse, -R75.reuse ;  /* 0x000000182d277223 */ /* 0x180fe2000001084b */
[----:B------:R-:W-:Y:S01]  /*5fb0*/  FADD.FTZ R9, -R9, R8 ;  /* 0x0000000809097221 */ /* 0x000fe20000010100 */
[-C--:B------:R-:W-:Y:S01]  /*5fc0*/  FMUL.FTZ R45, R43, R24.reuse ;  /* 0x000000182b2d7220 */ /* 0x080fe20000410000 */
[----:B------:R-:W-:Y:S01]  /*5fd0*/  IMAD.U32 R43, RZ, RZ, UR4 ;  /* 0x00000004ff2b7e24 */ /* 0x000fe2000f8e00ff */
[----:B------:R-:W-:Y:S01]  /*5fe0*/  MUFU.EX2 R13, R13 ;  /* 0x0000000d000d7308 */ /* 0x000fe20000000800 */
[-C--:B------:R-:W-:Y:S01]  /*5ff0*/  FMUL.FTZ R70, R9, R24.reuse ;  /* 0x0000001809467220 */ /* 0x080fe20000410000 */
[-CC-:B------:R-:W-:Y:S01]  /*6000*/  FFMA.FTZ R150, R65, R24.reuse, -R75.reuse ;  /* 0x0000001841967223 */ /* 0x180fe2000001084b */
[----:B------:R-:W-:Y:S01]  /*6010*/  VIADD R9, R16, 0x9 ;  /* 0x0000000910097836 */ /* 0x000fe20000000000 */
[----:B------:R-:W-:Y:S01]  /*6020*/  @!P1 LEA R43, R43, UR39, 0x3 ;  /* 0x000000272b2b9c11 */ /* 0x000fe2000f8e18ff */
[-CC-:B------:R-:W-:Y:S01]  /*6030*/  FFMA.FTZ R15, R15, R24.reuse, -R75.reuse ;  /* 0x000000180f0f7223 */ /* 0x180fe2000001084b */
[-CC-:B------:R-:W-:Y:S01]  /*6040*/  FFMA.FTZ R146, R21, R24.reuse, -R75.reuse ;  /* 0x0000001815927223 */ /* 0x180fe2000001084b */
[-CC-:B------:R-:W-:Y:S01]  /*6050*/  FFMA.FTZ R21, R41, R24.reuse, -R75.reuse ;  /* 0x0000001829157223 */ /* 0x180fe2000001084b */
[----:B------:R-:W0:Y:S01]  /*6060*/  MUFU.EX2 R8, R45 ;  /* 0x0000002d00087308 */ /* 0x000e220000000800 */
[-CC-:B------:R-:W-:Y:S01]  /*6070*/  FFMA.FTZ R41, R47, R24.reuse, -R75.reuse ;  /* 0x000000182f297223 */ /* 0x180fe2000001084b */
[----:B------:R-:W-:Y:S01]  /*6080*/  @!P1 IADD3 R43, R43, 0x16840, RZ ;  /* 0x000168402b2b9810 */ /* 0x000fe20007ffe0ff */
[-CC-:B------:R-:W-:Y:S01]  /*6090*/  FFMA.FTZ R47, R35, R24.reuse, -R75.reuse ;  /* 0x00000018232f7223 */ /* 0x180fe2000001084b */
[----:B------:R-:W-:Y:S01]  /*60a0*/  SEL R35, R9, 0x9, !P3 ;  /* 0x0000000909237807 */ /* 0x000fe20005800000 */
[----:B------:R-:W-:Y:S01]  /*60b0*/  FFMA.FTZ R134, R49, R24, -R75 ;  /* 0x0000001831867223 */ /* 0x000fe2000001084b */
[----:B------:R-:W-:Y:S01]  /*60c0*/  @!P1 PRMT R43, RZ, 0x654, R43 ;  /* 0x00000654ff2b9816 */ /* 0x000fe2000000002b */
[----:B------:R-:W-:Y:S01]  /*60d0*/  IMAD.U32 R49, RZ, RZ, UR6 ;  /* 0x00000006ff317e24 */ /* 0x000fe2000f8e00ff */
[----:B------:R-:W1:Y:S01]  /*60e0*/  MUFU.EX2 R70, R70 ;  /* 0x0000004600467308 */ /* 0x000e620000000800 */
[----:B------:R2:W-:Y:S06]  /*60f0*/  BAR.ARV R35, 0x100 ;  /* 0x000400230000751d */ /* 0x0005ec0000002000 */
[----:B------:R1:W-:Y:S01]  /*6100*/  @!P1 SYNCS.ARRIVE.TRANS64.RED.A1T0 RZ, [R43+URZ], RZ ;  /* 0x000000ff2bff99a7 */ /* 0x0003e2000810043f */
[----:B------:R-:W3:Y:S01]  /*6110*/  MUFU.EX2 R148, R148 ;  /* 0x0000009400947308 */ /* 0x000ee20000000800 */
[----:B0-----:R-:W-:Y:S01]  /*6120*/  FFMA.FTZ R45, R8, R0, R33 ;  /* 0x00000000082d7223 */ /* 0x001fe20000010021 */
[----:B------:R-:W-:Y:S01]  /*6130*/  @!P1 LEA R0, R49, UR39, 0x3 ;  /* 0x0000002731009c11 */ /* 0x000fe2000f8e18ff */
[-CC-:B------:R-:W-:Y:S01]  /*6140*/  FFMA.FTZ R140, R69, R24.reuse, -R75.reuse ;  /* 0x00000018458c7223 */ /* 0x180fe2000001084b */
[-C--:B------:R-:W-:Y:S01]  /*6150*/  FFMA.FTZ R142, R73, R24.reuse, -R75 ;  /* 0x00000018498e7223 */ /* 0x080fe2000001084b */
[----:B------:R-:W-:Y:S01]  /*6160*/  FADD.FTZ R45, R10, R45 ;  /* 0x0000002d0a2d7221 */ /* 0x000fe20000010000 */
[-C--:B------:R-:W-:Y:S01]  /*6170*/  FFMA.FTZ R136, R77, R24.reuse, -R75 ;  /* 0x000000184d887223 */ /* 0x080fe2000001084b */
[----:B--2---:R-:W-:Y:S01]  /*6180*/  @!P1 VIADD R35, R0, 0x16860 ;  /* 0x0001686000239836 */ /* 0x004fe20000000000 */
[----:B------:R-:W0:Y:S01]  /*6190*/  MUFU.EX2 R150, R150 ;  /* 0x0000009600967308 */ /* 0x000e220000000800 */
[----:B-1----:R-:W-:Y:S01]  /*61a0*/  FFMA.FTZ R43, R70, R3, R13 ;  /* 0x00000003462b7223 */ /* 0x002fe2000001000d */
[----:B------:R-:W-:Y:S01]  /*61b0*/  FADD.FTZ R72, R12, R45 ;  /* 0x0000002d0c487221 */ /* 0x000fe20000010000 */
[-C--:B------:R-:W-:Y:S01]  /*61c0*/  FFMA.FTZ R138, R81, R24.reuse, -R75 ;  /* 0x00000018518a7223 */ /* 0x080fe2000001084b */
[----:B------:R-:W-:Y:S01]  /*61d0*/  @!P1 PRMT R45, RZ, 0x654, R35 ;  /* 0x00000654ff2d9816 */ /* 0x000fe20000000023 */
[-CC-:B------:R-:W-:Y:S01]  /*61e0*/  FFMA.FTZ R132, R85, R24.reuse, -R75.reuse ;  /* 0x0000001855847223 */ /* 0x180fe2000001084b */
[-CC-:B------:R-:W-:Y:S01]  /*61f0*/  FFMA.FTZ R3, R51, R24.reuse, -R75.reuse ;  /* 0x0000001833037223 */ /* 0x180fe2000001084b */
[-C--:B------:R-:W-:Y:S01]  /*6200*/  FFMA.FTZ R128, R133, R24.reuse, -R75 ;  /* 0x0000001885807223 */ /* 0x080fe2000001084b */
[----:B------:R-:W1:Y:S01]  /*6210*/  MUFU.EX2 R15, R15 ;  /* 0x0000000f000f7308 */ /* 0x000e620000000800 */
[C---:B---3--:R-:W-:Y:S01]  /*6220*/  FADD.FTZ R43, R148.reuse, R43 ;  /* 0x0000002b942b7221 */ /* 0x048fe20000010000 */
[----:B------:R2:W-:Y:S01]  /*6230*/  @!P1 SYNCS.ARRIVE.TRANS64.RED.A1T0 RZ, [R45+URZ], RZ ;  /* 0x000000ff2dff99a7 */ /* 0x0005e2000810043f */
[----:B------:R-:W-:Y:S01]  /*6240*/  F2FP.BF16.F32.PACK_AB R148, R148, R13 ;  /* 0x0000000d9494723e */ /* 0x000fe200000010ff */
[-CC-:B------:R-:W-:Y:S01]  /*6250*/  FFMA.FTZ R130, R44, R24.reuse, -R75.reuse ;  /* 0x000000182c827223 */ /* 0x180fe2000001084b */
[-CC-:B------:R-:W-:Y:S01]  /*6260*/  FFMA.FTZ R124, R48, R24.reuse, -R75.reuse ;  /* 0x00000018307c7223 */ /* 0x180fe2000001084b */
[-CC-:B------:R-:W-:Y:S01]  /*6270*/  FFMA.FTZ R50, R50, R24.reuse, -R75.reuse ;  /* 0x0000001832327223 */ /* 0x180fe2000001084b */
[-C--:B------:R-:W-:Y:S01]  /*6280*/  FFMA.FTZ R126, R52, R24.reuse, -R75 ;  /* 0x00000018347e7223 */ /* 0x080fe2000001084b */
[----:B------:R-:W3:Y:S01]  /*6290*/  MUFU.EX2 R144, R144 ;  /* 0x0000009000907308 */ /* 0x000ee20000000800 */
[----:B0-----:R-:W-:Y:S01]  /*62a0*/  FADD.FTZ R0, R150, R43 ;  /* 0x0000002b96007221 */ /* 0x001fe20000010000 */
[----:B------:R-:W-:Y:S01]  /*62b0*/  FADD.FTZ R43, R17, R72 ;  /* 0x00000048112b7221 */ /* 0x000fe20000010000 */
[-CC-:B------:R-:W-:Y:S01]  /*62c0*/  FFMA.FTZ R66, R66, R24.reuse, -R75.reuse ;  /* 0x0000001842427223 */ /* 0x180fe2000001084b */
[-CC-:B------:R-:W-:Y:S01]  /*62d0*/  FFMA.FTZ R56, R56, R24.reuse, -R75.reuse ;  /* 0x0000001838387223 */ /* 0x180fe2000001084b */
[-CC-:B------:R-:W-:Y:S01]  /*62e0*/  FFMA.FTZ R68, R68, R24.reuse, -R75.reuse ;  /* 0x0000001844447223 */ /* 0x180fe2000001084b */
[-CC-:B------:R-:W-:Y:S01]  /*62f0*/  FFMA.FTZ R62, R62, R24.reuse, -R75.reuse ;  /* 0x000000183e3e7223 */ /* 0x180fe2000001084b */
[----:B------:R-:W-:Y:S01]  /*6300*/  FFMA.FTZ R64, R64, R24, -R75 ;  /* 0x0000001840407223 */ /* 0x000fe2000001084b */
[----:B------:R-:W0:Y:S01]  /*6310*/  MUFU.EX2 R11, R11 ;  /* 0x0000000b000b7308 */ /* 0x000e220000000800 */
[C---:B-1----:R-:W-:Y:S01]  /*6320*/  FADD.FTZ R35, R15.reuse, R0 ;  /* 0x000000000f237221 */ /* 0x042fe20000010000 */
[----:B------:R-:W-:Y:S01]  /*6330*/  F2FP.BF16.F32.PACK_AB R150, R15, R150 ;  /* 0x000000960f96723e */ /* 0x000fe200000010ff */
[----:B------:R-:W-:Y:S01]  /*6340*/  UMOV UR6, UR4 ;  /* 0x0000000400067c82 */ /* 0x000fe20008000000 */
[----:B------:R-:W-:Y:S01]  /*6350*/  PLOP3.LUT P3, PT, PT, PT, UP1, 0x80, 0x0 ;  /* 0x000000000000781c */ /* 0x000fe20003f6f018 */
[-C--:B------:R-:W-:Y:S01]  /*6360*/  FMUL.FTZ R90, R90, R8.reuse ;  /* 0x000000085a5a7220 */ /* 0x080fe20000410000 */
[-C--:B------:R-:W-:Y:S01]  /*6370*/  FMUL.FTZ R91, R91, R8.reuse ;  /* 0x000000085b5b7220 */ /* 0x080fe20000410000 */
[----:B------:R-:W-:Y:S01]  /*6380*/  FMUL.FTZ R94, R94, R8 ;  /* 0x000000085e5e7220 */ /* 0x000fe20000410000 */
[----:B------:R-:W1:Y:S01]  /*6390*/  MUFU.EX2 R146, R146 ;  /* 0x0000009200927308 */ /* 0x000e620000000800 */
[----:B---3--:R-:W-:Y:S01]  /*63a0*/  FADD.FTZ R0, R144, R35 ;  /* 0x0000002390007221 */ /* 0x008fe20000010000 */
[----:B------:R-:W-:Y:S01]  /*63b0*/  FFMA.FTZ R35, R42, R24, -R75 ;  /* 0x000000182a237223 */ /* 0x000fe2000001084b */
[----:B------:R-:W-:Y:S01]  /*63c0*/  FADD.FTZ R42, R14, R43 ;  /* 0x0000002b0e2a7221 */ /* 0x000fe20000010000 */
[-C--:B------:R-:W-:Y:S01]  /*63d0*/  FMUL.FTZ R95, R95, R8.reuse ;  /* 0x000000085f5f7220 */ /* 0x080fe20000410000 */
[-C--:B------:R-:W-:Y:S01]  /*63e0*/  FMUL.FTZ R98, R98, R8.reuse ;  /* 0x0000000862627220 */ /* 0x080fe20000410000 */
[----:B------:R-:W-:Y:S01]  /*63f0*/  FMUL.FTZ R99, R99, R8 ;  /* 0x0000000863637220 */ /* 0x000fe20000410000 */
[----:B--2---:R-:W-:Y:S01]  /*6400*/  FADD.FTZ R45, R25, R42 ;  /* 0x0000002a192d7221 */ /* 0x004fe20000010000 */
[----:B------:R-:W2:Y:S01]  /*6410*/  MUFU.EX2 R19, R19 ;  /* 0x0000001300137308 */ /* 0x000ea20000000800 */
[C---:B0-----:R-:W-:Y:S01]  /*6420*/  FADD.FTZ R43, R11.reuse, R0 ;  /* 0x000000000b2b7221 */ /* 0x041fe20000010000 */
[----:B------:R-:W-:Y:S01]  /*6430*/  F2FP.BF16.F32.PACK_AB R144, R11, R144 ;  /* 0x000000900b90723e */ /* 0x000fe200000010ff */
[----:B------:R-:W-:Y:S01]  /*6440*/  FADD.FTZ R42, R20, R45 ;  /* 0x0000002d142a7221 */ /* 0x000fe20000010000 */
[-C--:B------:R-:W-:Y:S01]  /*6450*/  FMUL.FTZ R102, R102, R8.reuse ;  /* 0x0000000866667220 */ /* 0x080fe20000410000 */
[-C--:B------:R-:W-:Y:S01]  /*6460*/  FMUL.FTZ R103, R103, R8.reuse ;  /* 0x0000000867677220 */ /* 0x080fe20000410000 */
[-C--:B------:R-:W-:Y:S01]  /*6470*/  FMUL.FTZ R106, R106, R8.reuse ;  /* 0x000000086a6a7220 */ /* 0x080fe20000410000 */
[----:B------:R-:W-:Y:S01]  /*6480*/  FMUL.FTZ R107, R107, R8 ;  /* 0x000000086b6b7220 */ /* 0x000fe20000410000 */
[----:B------:R-:W0:Y:S01]  /*6490*/  MUFU.EX2 R140, R140 ;  /* 0x0000008c008c7308 */ /* 0x000e220000000800 */
[----:B-1----:R-:W-:Y:S01]  /*64a0*/  FADD.FTZ R0, R146, R43 ;  /* 0x0000002b92007221 */ /* 0x002fe20000010000 */
[----:B------:R-:W-:Y:S01]  /*64b0*/  FFMA.FTZ R43, R46, R24, -R75 ;  /* 0x000000182e2b7223 */ /* 0x000fe2000001084b */
[-C--:B------:R-:W-:Y:S01]  /*64c0*/  FMUL.FTZ R110, R110, R8.reuse ;  /* 0x000000086e6e7220 */ /* 0x080fe20000410000 */
[-C--:B------:R-:W-:Y:S01]  /*64d0*/  FMUL.FTZ R111, R111, R8.reuse ;  /* 0x000000086f6f7220 */ /* 0x080fe20000410000 */
[-C--:B------:R-:W-:Y:S01]  /*64e0*/  FMUL.FTZ R114, R114, R8.reuse ;  /* 0x0000000872727220 */ /* 0x080fe20000410000 */
[-C--:B------:R-:W-:Y:S01]  /*64f0*/  FMUL.FTZ R115, R115, R8.reuse ;  /* 0x0000000873737220 */ /* 0x080fe20000410000 */
[-C--:B------:R-:W-:Y:S01]  /*6500*/  FMUL.FTZ R118, R118, R8.reuse ;  /* 0x0000000876767220 */ /* 0x080fe20000410000 */
[----:B------:R-:W1:Y:S01]  /*6510*/  MUFU.EX2 R21, R21 ;  /* 0x0000001500157308 */ /* 0x000e620000000800 */
[----:B--2---:R-:W-:Y:S01]  /*6520*/  FADD.FTZ R45, R19, R0 ;  /* 0x00000000132d7221 */ /* 0x004fe20000010000 */
[----:B------:R-:W-:Y:S01]  /*6530*/  FMUL.FTZ R119, R119, R8 ;  /* 0x0000000877777220 */ /* 0x000fe20000410000 */
[----:B------:R-:W-:Y:S01]  /*6540*/  F2FP.BF16.F32.PACK_AB R146, R19, R146 ;  /* 0x000000921392723e */ /* 0x000fe200000010ff */
[----:B------:R-:W-:Y:S01]  /*6550*/  FMUL.FTZ R88, R88, R70 ;  /* 0x0000004658587220 */ /* 0x000fe20000410000 */
[----:B------:R-:W-:Y:S01]  /*6560*/  F2FP.BF16.F32.PACK_AB R133, R53, R30 ;  /* 0x0000001e3585723e */ /* 0x000fe200000010ff */
        /* <DEDUP_REMOVED lines=9> */
[----:B------:R-:W-:Y:S01]  /*6600*/  FMUL.FTZ R104, R104, R70 ;  /* 0x0000004668687220 */ /* 0x000fe20000410000 */
        /* <DEDUP_REMOVED lines=8> */
[----:B------:R1:W-:Y:S01]  /*6690*/  MUFU.EX2 R9, R47 ;  /* 0x0000002f00097308 */ /* 0x0003e20000000800 */
[----:B--2---:R-:W-:Y:S01]  /*66a0*/  FADD.FTZ R0, R142, R45 ;  /* 0x0000002d8e007221 */ /* 0x004fe20000010000 */
[-C--:B------:R-:W-:Y:S01]  /*66b0*/  FMUL.FTZ R116, R116, R70.reuse ;  /* 0x0000004674747220 */ /* 0x080fe20000410000 */
[----:B------:R-:W-:Y:S01]  /*66c0*/  FMUL.FTZ R117, R117, R70 ;  /* 0x0000004675757220 */ /* 0x000fe20000410000 */
[----:B------:R-:W-:-:S04]  /*66d0*/  IMAD.MOV.U32 R8, RZ, RZ, R55 ;  /* 0x000000ffff087224 */ /* 0x000fc800078e0037 */
[----:B------:R-:W2:Y:S01]  /*66e0*/  MUFU.EX2 R136, R136 ;  /* 0x0000008800887308 */ /* 0x000ea20000000800 */
[----:B-1----:R-:W-:Y:S01]  /*66f0*/  FADD.FTZ R47, R27, R42 ;  /* 0x0000002a1b2f7221 */ /* 0x002fe20000010000 */
[C---:B0-----:R-:W-:Y:S01]  /*6700*/  FADD.FTZ R45, R37.reuse, R0 ;  /* 0x00000000252d7221 */ /* 0x041fe20000010000 */
[----:B------:R-:W-:Y:S02]  /*6710*/  F2FP.BF16.F32.PACK_AB R142, R37, R142 ;  /* 0x0000008e258e723e */ /* 0x000fe400000010ff */
[----:B------:R-:W-:-:S03]  /*6720*/  FADD.FTZ R42, R22, R47 ;  /* 0x0000002f162a7221 */ /* 0x000fc60000010000 */
[----:B------:R-:W0:Y:S01]  /*6730*/  MUFU.EX2 R39, R39 ;  /* 0x0000002700277308 */ /* 0x000e220000000800 */
[----:B------:R-:W-:-:S04]  /*6740*/  FADD.FTZ R47, R29, R42 ;  /* 0x0000002a1d2f7221 */ /* 0x000fc80000010000 */
[----:B------:R-:W-:-:S03]  /*6750*/  FADD.FTZ R42, R18, R47 ;  /* 0x0000002f122a7221 */ /* 0x000fc60000010000 */
[----:B------:R-:W1:Y:S01]  /*6760*/  MUFU.EX2 R138, R138 ;  /* 0x0000008a008a7308 */ /* 0x000e620000000800 */
[----:B------:R-:W-:Y:S01]  /*6770*/  FADD.FTZ R42, R31, R42 ;  /* 0x0000002a1f2a7221 */ /* 0x000fe20000010000 */
[----:B--2---:R-:W-:-:S03]  /*6780*/  FADD.FTZ R0, R136, R45 ;  /* 0x0000002d88007221 */ /* 0x004fc60000010000 */
[----:B------:R-:W-:Y:S01]  /*6790*/  FADD.FTZ R33, R137, R42 ;  /* 0x0000002a89217221 */ /* 0x000fe20000010000 */
[C---:B------:R-:W-:Y:S02]  /*67a0*/  F2FP.BF16.F32.PACK_AB R137, R26.reuse, R137 ;  /* 0x000000891a89723e */ /* 0x040fe400000010ff */
[----:B------:R-:W2:Y:S01]  /*67b0*/  MUFU.EX2 R41, R41 ;  /* 0x0000002900297308 */ /* 0x000ea20000000800 */
[C---:B0-----:R-:W-:Y:S01]  /*67c0*/  FADD.FTZ R45, R39.reuse, R0 ;  /* 0x00000000272d7221 */ /* 0x041fe20000010000 */
[----:B------:R-:W-:Y:S01]  /*67d0*/  FADD.FTZ R0, R26, R33 ;  /* 0x000000211a007221 */ /* 0x000fe20000010000 */
[----:B------:R-:W-:-:S03]  /*67e0*/  F2FP.BF16.F32.PACK_AB R136, R39, R136 ;  /* 0x000000882788723e */ /* 0x000fc600000010ff */
[----:B------:R-:W-:Y:S01]  /*67f0*/  FADD.FTZ R13, R139, R0 ;  /* 0x000000008b0d7221 */ /* 0x000fe20000010000 */
[----:B------:R-:W-:Y:S01]  /*6800*/  F2FP.BF16.F32.PACK_AB R139, R28, R139 ;  /* 0x0000008b1c8b723e */ /* 0x000fe200000010ff */
[----:B------:R-:W0:Y:S01]  /*6810*/  MUFU.EX2 R132, R132 ;  /* 0x0000008400847308 */ /* 0x000e220000000800 */
[----:B-1----:R-:W-:Y:S01]  /*6820*/  FADD.FTZ R10, R138, R45 ;  /* 0x0000002d8a0a7221 */ /* 0x002fe20000010000 */
[----:B------:R-:W-:-:S06]  /*6830*/  FADD.FTZ R13, R28, R13 ;  /* 0x0000000d1c0d7221 */ /* 0x000fcc0000010000 */
[----:B------:R-:W1:Y:S01]  /*6840*/  MUFU.EX2 R134, R134 ;  /* 0x0000008600867308 */ /* 0x000e620000000800 */
[C---:B--2---:R-:W-:Y:S01]  /*6850*/  FADD.FTZ R15, R41.reuse, R10 ;  /* 0x0000000a290f7221 */ /* 0x044fe20000010000 */
[----:B------:R-:W-:Y:S01]  /*6860*/  FADD.FTZ R10, R30, R13 ;  /* 0x0000000d1e0a7221 */ /* 0x000fe20000010000 */
[----:B------:R-:W-:-:S03]  /*6870*/  F2FP.BF16.F32.PACK_AB R138, R41, R138 ;  /* 0x0000008a298a723e */ /* 0x000fc600000010ff */
[----:B------:R-:W-:Y:S02]  /*6880*/  FADD.FTZ R10, R53, R10 ;  /* 0x0000000a350a7221 */ /* 0x000fe40000010000 */
[----:B------:R-:W2:Y:S01]  /*6890*/  MUFU.EX2 R3, R3 ;  /* 0x0000000300037308 */ /* 0x000ea20000000800 */
[----:B0-----:R-:W-:Y:S01]  /*68a0*/  FADD.FTZ R0, R132, R15 ;  /* 0x0000000f84007221 */ /* 0x001fe20000010000 */
[----:B------:R-:W-:-:S03]  /*68b0*/  F2FP.BF16.F32.PACK_AB R132, R9, R132 ;  /* 0x000000840984723e */ /* 0x000fc600000010ff */
[----:B------:R-:W-:-:S03]  /*68c0*/  FADD.FTZ R11, R9, R0 ;  /* 0x00000000090b7221 */ /* 0x000fc60000010000 */
[----:B------:R-:W0:Y:S01]  /*68d0*/  MUFU.EX2 R128, R128 ;  /* 0x0000008000807308 */ /* 0x000e220000000800 */
[----:B-1----:R-:W-:Y:S01]  /*68e0*/  FADD.FTZ R0, R134, R11 ;  /* 0x0000000b86007221 */ /* 0x002fe20000010000 */
[----:B------:R-:W-:Y:S01]  /*68f0*/  FADD.FTZ R11, R135, R10 ;  /* 0x0000000a870b7221 */ /* 0x000fe20000010000 */
[----:B------:R-:W-:-:S03]  /*6900*/  F2FP.BF16.F32.PACK_AB R135, R32, R135 ;  /* 0x000000872087723e */ /* 0x000fc600000010ff */
[----:B------:R-:W-:Y:S02]  /*6910*/  FADD.FTZ R11, R32, R11 ;  /* 0x0000000b200b7221 */ /* 0x000fe40000010000 */
[----:B------:R-:W1:Y:S01]  /*6920*/  MUFU.EX2 R57, R57 ;  /* 0x0000003900397308 */ /* 0x000e620000000800 */
[C---:B--2---:R-:W-:Y:S01]  /*6930*/  FADD.FTZ R13, R3.reuse, R0 ;  /* 0x00000000030d7221 */ /* 0x044fe20000010000 */
[----:B------:R-:W-:Y:S01]  /*6940*/  FADD.FTZ R10, R34, R11 ;  /* 0x0000000b220a7221 */ /* 0x000fe20000010000 */
[----:B------:R-:W-:-:S05]  /*6950*/  F2FP.BF16.F32.PACK_AB R134, R3, R134 ;  /* 0x000000860386723e */ /* 0x000fca00000010ff */
        /* <DEDUP_REMOVED lines=54> */
[----:B------:R-:W-:Y:S02]  /*6cc0*/  IMAD.MOV.U32 R9, RZ, RZ, R23 ;  /* 0x000000ffff097224 */ /* 0x000fe400078e0017 */
[C---:B-1----:R-:W-:Y:S01]  /*6cd0*/  FADD.FTZ R3, R64.reuse, R3 ;  /* 0x0000000340037221 */ /* 0x042fe20000010000 */
[----:B------:R-:W-:Y:S01]  /*6ce0*/  F2FP.BF16.F32.PACK_AB R122, R64, R62 ;  /* 0x0000003e407a723e */ /* 0x000fe200000010ff */
[----:B------:R-:W-:Y:S06]  /*6cf0*/  @P3 BRA `(.L_x_14002) ;  /* 0xffffffd000883947 */ /* 0x000fec000383ffff */
.L_x_13993:
[----:B------:R-:W-:-:S06]  /*6d00*/  UISETP.GE.AND UP0, UPT, UR26, UR38, UPT ;  /* 0x000000261a00728c */ /* 0x000fcc000bf06270 */
[----:B------:R-:W-:-:S13]  /*6d10*/  PLOP3.LUT P2, PT, PT, PT, UP0, 0x80, 0x0 ;  /* 0x000000000000781c */ /* 0x000fda0003f4f008 */
[----:B------:R-:W-:Y:S05]  /*6d20*/  @!P2 BRA `(.L_x_14003) ;  /* 0x000000240034a947 */ /* 0x000fea0003800000 */
[----:B------:R-:W-:Y:S01]  /*6d30*/  ISETP.GE.U32.AND P2, PT, R2, 0x180, PT ;  /* 0x000001800200780c */ /* 0x000fe20003f46070 */
[----:B------:R-:W-:Y:S01]  /*6d40*/  IMAD.MOV.U32 R4, RZ, RZ, R23 ;  /* 0x000000ffff047224 */ /* 0x000fe200078e0017 */
[C---:B------:R-:W-:Y:S01]  /*6d50*/  IADD3 R8, R16.reuse, 0x9, RZ ;  /* 0x0000000910087810 */ /* 0x040fe20007ffe0ff */
[----:B------:R-:W-:Y:S01]  /*6d60*/  IMAD.MOV.U32 R5, RZ, RZ, R55 ;  /* 0x000000ffff057224 */ /* 0x000fe200078e0037 */
[----:B------:R-:W-:Y:S01]  /*6d70*/  UMOV UR7, UR5 ;  /* 0x0000000500077c82 */ /* 0x000fe20008000000 */
[----:B------:R-:W-:Y:S01]  /*6d80*/  VIADD R16, R16, 0x8 ;  /* 0x0000000810107836 */ /* 0x000fe20000000000 */
[----:B------:R-:W-:Y:S01]  /*6d90*/  SEL R8, R8, 0x9, !P2 ;  /* 0x0000000908087807 */ /* 0x000fe20005000000 */
[----:B------:R-:W-:Y:S01]  /*6da0*/  UMOV UR6, UR4 ;  /* 0x0000000400067c82 */ /* 0x000fe20008000000 */
[----:B------:R-:W-:-:S05]  /*6db0*/  ULDC UR25, c[0x0][0x9d8] ;  /* 0x0002760000197ab9 */ /* 0x000fca0000000800 */
.L_x_14012:
        /* <DEDUP_REMOVED lines=9> */
.L_x_14005:
[----:B------:R-:W-:Y:S01]  /*6e50*/  ULEA UR10, UR4, UR39, 0x3 ;  /* 0x00000027040a7291 */ /* 0x000fe2000f8e183f */
[----:B------:R-:W-:-:S05]  /*6e60*/  IMAD.U32 R9, RZ, RZ, UR5 ;  /* 0x00000005ff097e24 */ /* 0x000fca000f8e00ff */
[----:B------:R-:W-:-:S04]  /*6e70*/  SHF.L.U32 R9, R9, 0x1f, RZ ;  /* 0x0000001f09097819 */ /* 0x000fc800000006ff */
[----:B------:R0:W1:Y:S01]  /*6e80*/  SYNCS.PHASECHK.TRANS64.TRYWAIT P2, [UR10+0x16830], R9 ;  /* 0x01683009ff0075a7 */ /* 0x000062000804014a */
[----:B------:R-:W-:Y:S05]  /*6e90*/  @!P0 BRA `(.L_x_14006) ;  /* 0x0000000000048947 */ /* 0x000fea0003800000 */
[----:B------:R-:W-:Y:S01]  /*6ea0*/  BPT.TRAP 0x1 ;  /* 0x000000040000795c */ /* 0x000fe20000300000 */
.L_x_14006:
[----:B-1----:R-:W-:Y:S05]  /*6eb0*/  @P2 BRA `(.L_x_14004) ;  /* 0x0000000000082947 */ /* 0x002fea0003800000 */
[----:B------:R-:W1:Y:S02]  /*6ec0*/  SYNCS.PHASECHK.TRANS64.TRYWAIT P2, [UR10+0x16830], R9 ;  /* 0x01683009ff0075a7 */ /* 0x000e64000804014a */
[----:B-1----:R-:W-:Y:S05]  /*6ed0*/  @!P2 BRA `(.L_x_14007) ;  /* 0x00000074002ca947 */ /* 0x002fea0003800000 */
.L_x_14004:
        /* <DEDUP_REMOVED lines=26> */
.L_x_14009:
[----:B------:R-:W-:Y:S01]  /*7080*/  ULEA UR10, UR6, UR39, 0x3 ;  /* 0x00000027060a7291 */ /* 0x000fe2000f8e183f */
[----:B01----:R-:W-:-:S05]  /*7090*/  IMAD.U32 R9, RZ, RZ, UR7 ;  /* 0x00000007ff097e24 */ /* 0x003fca000f8e00ff */
[----:B------:R-:W-:-:S04]  /*70a0*/  SHF.L.U32 R9, R9, 0x1f, RZ ;  /* 0x0000001f09097819 */ /* 0x000fc800000006ff */
[----:B------:R0:W1:Y:S01]  /*70b0*/  SYNCS.PHASECHK.TRANS64.TRYWAIT P2, [UR10+0x16850], R9 ;  /* 0x01685009ff0075a7 */ /* 0x000062000804014a */
[----:B------:R-:W-:Y:S05]  /*70c0*/  @!P0 BRA `(.L_x_14010) ;  /* 0x0000000000048947 */ /* 0x000fea0003800000 */
[----:B------:R-:W-:Y:S01]  /*70d0*/  BPT.TRAP 0x1 ;  /* 0x000000040000795c */ /* 0x000fe20000300000 */
.L_x_14010:
[----:B-1----:R-:W-:Y:S05]  /*70e0*/  @P2 BRA `(.L_x_14008) ;  /* 0x0000000000082947 */ /* 0x002fea0003800000 */
[----:B------:R-:W1:Y:S02]  /*70f0*/  SYNCS.PHASECHK.TRANS64.TRYWAIT P2, [UR10+0x16850], R9 ;  /* 0x01685009ff0075a7 */ /* 0x000e64000804014a */
[----:B-1----:R-:W-:Y:S05]  /*7100*/  @!P2 BRA `(.L_x_14011) ;  /* 0x0000007000b8a947 */ /* 0x002fea0003800000 */
.L_x_14008:
[----:B------:R-:W-:Y:S01]  /*7110*/  UIADD3 UR7, UR39, 0x400, URZ ;  /* 0x0000040027077890 */ /* 0x000fe2000fffe03f */
[----:B------:R-:W-:Y:S01]  /*7120*/  WARPGROUP.ARRIVE ;  /* 0x00000000000079c5 */ /* 0x000fe20000000000 */
[----:B------:R-:W-:Y:S01]  /*7130*/  UMOV UR11, 0x40000040 ;  /* 0x40000040000b7882 */ /* 0x000fe20000000000 */
[----:B------:R-:W-:Y:S01]  /*7140*/  UMOV UR15, 0x40000040 ;  /* 0x40000040000f7882 */ /* 0x000fe20000000000 */
[----:B------:R-:W-:Y:S01]  /*7150*/  USHF.R.U32.HI UR7, URZ, 0x4, UR7 ;  /* 0x000000043f077899 */ /* 0x000fe20008011607 */
[----:B-1----:R-:W-:Y:S01]  /*7160*/  FMUL.FTZ R10, R24, UR25 ;  /* 0x00000019180a7c20 */ /* 0x002fe20008410000 */
[----:B------:R-:W-:Y:S01]  /*7170*/  FMUL.FTZ R11, R25, UR25 ;  /* 0x00000019190b7c20 */ /* 0x000fe20008410000 */
[----:B------:R-:W-:Y:S01]  /*7180*/  FMUL.FTZ R13, R28, UR25 ;  /* 0x000000191c0d7c20 */ /* 0x000fe20008410000 */
[----:B------:R-:W-:Y:S01]  /*7190*/  ULOP3.LUT UR7, UR7, 0x3fff, URZ, 0xc0, !UPT ;  /* 0x00003fff07077892 */ /* 0x000fe2000f8ec03f */
[----:B------:R-:W-:Y:S01]  /*71a0*/  FMUL.FTZ R15, R29, UR25 ;  /* 0x000000191d0f7c20 */ /* 0x000fe20008410000 */
[----:B------:R-:W-:Y:S01]  /*71b0*/  FMUL.FTZ R18, R32, UR25 ;  /* 0x0000001920127c20 */ /* 0x000fe20008410000 */
[----:B------:R-:W1:Y:S01]  /*71c0*/  MUFU.TANH R10, R10 ;  /* 0x0000000a000a7308 */ /* 0x000e620000002400 */
[----:B------:R-:W-:Y:S01]  /*71d0*/  ULEA UR10, UR6, UR7, 0xa ;  /* 0x00000007060a7291 */ /* 0x000fe2000f8e503f */
[----:B------:R-:W-:Y:S01]  /*71e0*/  FMUL.FTZ R19, R33, UR25 ;  /* 0x0000001921137c20 */ /* 0x000fe20008410000 */
[----:B------:R-:W-:Y:S01]  /*71f0*/  FMUL.FTZ R23, R36, UR25 ;  /* 0x0000001924177c20 */ /* 0x000fe20008410000 */
[----:B------:R-:W-:Y:S01]  /*7200*/  FMUL.FTZ R12, R27, UR25 ;  /* 0x000000191b0c7c20 */ /* 0x000fe20008410000 */
[----:B------:R-:W-:Y:S01]  /*7210*/  UIADD3 UR14, UR10, 0x80, URZ ;  /* 0x000000800a0e7890 */ /* 0x000fe2000fffe03f */
[----:B------:R-:W-:Y:S01]  /*7220*/  FMUL.FTZ R27, R37, UR25 ;  /* 0x00000019251b7c20 */ /* 0x000fe20008410000 */
[----:B------:R-:W-:Y:S01]  /*7230*/  FMUL.FTZ R17, R31, UR25 ;  /* 0x000000191f117c20 */ /* 0x000fe20008410000 */
[----:B------:R-:W2:Y:S01]  /*7240*/  MUFU.TANH R11, R11 ;  /* 0x0000000b000b7308 */ /* 0x000ea20000002400 */
[----:B------:R-:W-:Y:S01]  /*7250*/  FMUL.FTZ R31, R40, UR25 ;  /* 0x00000019281f7c20 */ /* 0x000fe20008410000 */
[----:B------:R-:W-:Y:S01]  /*7260*/  HGMMA.64x64x16.F32.BF16 R88, R148, gdesc[UR8].tnspB, R88, gsb0 ;  /* 0x40e0000894587df0 */ /* 0x000fe20008001858 */
[----:B------:R-:W-:Y:S01]  /*7270*/  FMUL.FTZ R22, R55, UR25 ;  /* 0x0000001937167c20 */ /* 0x000fe20008410000 */
[----:B------:R-:W-:Y:S01]  /*7280*/  FMUL.FTZ R33, R41, UR25 ;  /* 0x0000001929217c20 */ /* 0x000fe20008410000 */
[----:B------:R-:W-:Y:S01]  /*7290*/  FMUL.FTZ R29, R39, UR25 ;  /* 0x00000019271d7c20 */ /* 0x000fe20008410000 */
[----:B------:R-:W-:Y:S01]  /*72a0*/  FMUL.FTZ R39, R44, UR25 ;  /* 0x000000192c277c20 */ /* 0x000fe20008410000 */
[----:B------:R-:W-:Y:S01]  /*72b0*/  FMUL.FTZ R37, R43, UR25 ;  /* 0x000000192b257c20 */ /* 0x000fe20008410000 */
[----:B------:R-:W3:Y:S01]  /*72c0*/  MUFU.TANH R13, R13 ;  /* 0x0000000d000d7308 */ /* 0x000ee20000002400 */
        /* <DEDUP_REMOVED lines=9> */
[----:B0-----:R-:W-:Y:S01]  /*7360*/  FMUL.FTZ R9, R26, UR25 ;  /* 0x000000191a097c20 */ /* 0x001fe20008410000 */
[----:B------:R-:W-:Y:S01]  /*7370*/  FMUL.FTZ R26, R56, UR25 ;  /* 0x00000019381a7c20 */ /* 0x000fe20008410000 */
[----:B------:R-:W-:Y:S01]  /*7380*/  FMUL.FTZ R57, R57, UR25 ;  /* 0x0000001939397c20 */ /* 0x000fe20008410000 */
[----:B------:R-:W-:Y:S01]  /*7390*/  FMUL.FTZ R14, R30, UR25 ;  /* 0x000000191e0e7c20 */ /* 0x000fe20008410000 */
        /* <DEDUP_REMOVED lines=45> */
[----:B------:R-:W-:Y:S01]  /*7670*/  UMOV UR11, 0x40000040 ;  /* 0x40000040000b7882 */ /* 0x000fe20000000000 */
[----:B------:R-:W-:-:S02]  /*7680*/  UISETP.GT.AND UP0, UPT, UR26, UR38, UPT ;  /* 0x000000261a00728c */ /* 0x000fc4000bf04270 */
[----:B------:R-:W-:Y:S02]  /*7690*/  UIADD3 UR26, UR26, -0x1, URZ ;  /* 0xffffffff1a1a7890 */ /* 0x000fe4000fffe03f */
[----:B------:R-:W0:Y:S01]  /*76a0*/  MUFU.TANH R39, R39 ;  /* 0x0000002700277308 */ /* 0x000e220000002400 */
[----:B--2---:R-:W-:Y:S01]  /*76b0*/  FMNMX.FTZ R24, R31, R24, !PT ;  /* 0x000000181f187209 */ /* 0x004fe20007810000 */
[----:B------:R-:W-:Y:S01]  /*76c0*/  UMOV UR7, UR5 ;  /* 0x0000000500077c82 */ /* 0x000fe20008000000 */
[----:B------:R-:W-:Y:S01]  /*76d0*/  PLOP3.LUT P2, PT, PT, PT, UP0, 0x80, 0x0 ;  /* 0x000000000000781c */ /* 0x000fe20003f4f008 */
[----:B------:R-:W-:Y:S02]  /*76e0*/  WARPGROUP.DEPBAR.LE gsb0, 0x0 ;  /* 0x00008000000079c5 */ /* 0x000fe40000010000 */
[----:B------:R-:W-:Y:S02]  /*76f0*/  WARPGROUP.ARRIVE ;  /* 0x00000000000079c5 */ /* 0x000fe40000000000 */
[----:B------:R-:W2:Y:S01]  /*7700*/  MUFU.TANH R43, R43 ;  /* 0x0000002b002b7308 */ /* 0x000ea20000002400 */
[----:B-1----:R-:W-:Y:S01]  /*7710*/  FMNMX.FTZ R24, R33, R24, !PT ;  /* 0x0000001821187209 */ /* 0x002fe20007810000 */
[----:B------:R-:W-:Y:S01]  /*7720*/  FMUL.FTZ R149, R72, UR25 ;  /* 0x0000001948957c20 */ /* 0x000fe20008410000 */
[----:B------:R-:W-:Y:S01]  /*7730*/  FMUL.FTZ R151, R76, UR25 ;  /* 0x000000194c977c20 */ /* 0x000fe20008410000 */
[----:B------:R-:W-:Y:S01]  /*7740*/  HGMMA.64x64x16.F32.BF16 R88, R144, gdesc[UR12].tnspB, R88, gsb0 ;  /* 0x40e0000c90587df0 */ /* 0x000fe20008001858 */
[----:B------:R-:W-:Y:S01]  /*7750*/  UIADD3 UR14, UR10, 0x100, URZ ;  /* 0x000001000a0e7890 */ /* 0x000fe2000fffe03f */
[----:B0-----:R-:W-:Y:S01]  /*7760*/  FMNMX.FTZ R24, R39, R24, !PT ;  /* 0x0000001827187209 */ /* 0x001fe20007810000 */
        /* <DEDUP_REMOVED lines=53> */
[----:B------:R-:W-:Y:S01]  /*7ac0*/  UIADD3 UR14, UR10, 0x200, URZ ;  /* 0x000002000a0e7890 */ /* 0x000fe2000fffe03f */
[----:B-1----:R-:W-:Y:S01]  /*7ad0*/  FMNMX.FTZ R24, R85, R24, !PT ;  /* 0x0000001855187209 */ /* 0x002fe20007810000 */
        /* <DEDUP_REMOVED lines=14> */
[C---:B--2---:R-:W-:Y:S01]  /*7bc0*/  FMUL.FTZ R50, R55.reuse, R24 ;  /* 0x0000001837327220 */ /* 0x044fe20000410000 */
[----:B------:R-:W-:-:S03]  /*7bd0*/  FADD.FTZ R5, -R55, R5 ;  /* 0x0000000537057221 */ /* 0x000fc60000010100 */
[--C-:B------:R-:W-:Y:S01]  /*7be0*/  FFMA.FTZ R150, R13, R24, -R50.reuse ;  /* 0x000000180d967223 */ /* 0x100fe20000010832 */
[----:B------:R-:W-:Y:S01]  /*7bf0*/  FMNMX.FTZ R13, R9, R4, !PT ;  /* 0x00000004090d7209 */ /* 0x000fe20007810000 */
[-C--:B------:R-:W-:Y:S01]  /*7c00*/  FMUL.FTZ R44, R5, R24.reuse ;  /* 0x00000018052c7220 */ /* 0x080fe20000410000 */
[-CC-:B------:R-:W-:Y:S01]  /*7c10*/  FFMA.FTZ R5, R10, R24.reuse, -R50.reuse ;  /* 0x000000180a057223 */ /* 0x180fe20000010832 */
[-CC-:B------:R-:W-:Y:S01]  /*7c20*/  FFMA.FTZ R148, R11, R24.reuse, -R50.reuse ;  /* 0x000000180b947223 */ /* 0x180fe20000010832 */
[----:B-1----:R-:W-:Y:S01]  /*7c30*/  FMNMX.FTZ R13, R12, R13, !PT ;  /* 0x0000000d0c0d7209 */ /* 0x002fe20007810000 */
[-CC-:B------:R-:W-:Y:S01]  /*7c40*/  FFMA.FTZ R11, R15, R24.reuse, -R50.reuse ;  /* 0x000000180f0b7223 */ /* 0x180fe20000010832 */
[----:B------:R-:W1:Y:S01]  /*7c50*/  MUFU.TANH R37, R37 ;  /* 0x0000002500257308 */ /* 0x000e620000002400 */
[-CC-:B------:R-:W-:Y:S01]  /*7c60*/  FFMA.FTZ R146, R23, R24.reuse, -R50.reuse ;  /* 0x0000001817927223 */ /* 0x180fe20000010832 */
[----:B------:R-:W-:Y:S02]  /*7c70*/  WARPGROUP.DEPBAR.LE gsb0, 0x0 ;  /* 0x00008000000079c5 */ /* 0x000fe40000010000 */
[----:B------:R-:W-:Y:S01]  /*7c80*/  WARPGROUP.ARRIVE ;  /* 0x00000000000079c5 */ /* 0x000fe20000000000 */
[----:B---3--:R-:W-:Y:S01]  /*7c90*/  FMNMX.FTZ R10, R14, R13, !PT ;  /* 0x0000000d0e0a7209 */ /* 0x008fe20007810000 */
[-CC-:B------:R-:W-:Y:S01]  /*7ca0*/  FFMA.FTZ R144, R18, R24.reuse, -R50.reuse ;  /* 0x0000001812907223 */ /* 0x180fe20000010832 */
[--C-:B------:R-:W-:Y:S01]  /*7cb0*/  FFMA.FTZ R18, R19, R24, -R50.reuse ;  /* 0x0000001813127223 */ /* 0x100fe20000010832 */
[----:B------:R-:W2:Y:S01]  /*7cc0*/  MUFU.TANH R41, R41 ;  /* 0x0000002900297308 */ /* 0x000ea20000002400 */
[----:B----4-:R-:W-:Y:S01]  /*7cd0*/  FMNMX.FTZ R15, R17, R10, !PT ;  /* 0x0000000a110f7209 */ /* 0x010fe20007810000 */
[----:B------:R-:W-:Y:S01]  /*7ce0*/  HGMMA.64x64x16.F32.BF16 R88, R132, gdesc[UR12].tnspB, R88, gsb0 ;  /* 0x40e0000c84587df0 */ /* 0x000fe20008001858 */
[----:B------:R-:W-:Y:S01]  /*7cf0*/  UIADD3 UR14, UR10, 0x280, URZ ;  /* 0x000002800a0e7890 */ /* 0x000fe2000fffe03f */
[-CC-:B------:R-:W-:Y:S01]  /*7d00*/  FFMA.FTZ R19, R27, R24.reuse, -R50.reuse ;  /* 0x000000181b137223 */ /* 0x180fe20000010832 */
[----:B------:R-:W-:Y:S01]  /*7d10*/  UMOV UR15, 0x40000040 ;  /* 0x40000040000f7882 */ /* 0x000fe20000000000 */
[----:B-----5:R-:W-:Y:S01]  /*7d20*/  FMNMX.FTZ R10, R20, R15, !PT ;  /* 0x0000000f140a7209 */ /* 0x020fe20007810000 */
        /* <DEDUP_REMOVED lines=15> */
[----:B0-----:R-:W-:Y:S01]  /*7e20*/  FMNMX.FTZ R10, R35, R10, !PT ;  /* 0x0000000a230a7209 */ /* 0x001fe20007810000 */
[-CC-:B------:R-:W-:Y:S01]  /*7e30*/  FFMA.FTZ R47, R65, R24.reuse, -R50.reuse ;  /* 0x00000018412f7223 */ /* 0x180fe20000010832 */
[----:B------:R-:W0:Y:S01]  /*7e40*/  MUFU.TANH R51, R51 ;  /* 0x0000003300337308 */ /* 0x000e220000002400 */
[--C-:B------:R-:W-:Y:S01]  /*7e50*/  FFMA.FTZ R53, R69, R24, -R50.reuse ;  /* 0x0000001845357223 */ /* 0x100fe20000010832 */
[----:B-1----:R-:W-:Y:S01]  /*7e60*/  FMNMX.FTZ R10, R37, R10, !PT ;  /* 0x0000000a250a7209 */ /* 0x002fe20007810000 */
[-CC-:B------:R-:W-:Y:S01]  /*7e70*/  FFMA.FTZ R31, R153, R24.reuse, -R50.reuse ;  /* 0x00000018991f7223 */ /* 0x180fe20000010832 */
[-CC-:B------:R-:W-:Y:S01]  /*7e80*/  FFMA.FTZ R138, R155, R24.reuse, -R50.reuse ;  /* 0x000000189b8a7223 */ /* 0x180fe20000010832 */
[--C-:B------:R-:W-:Y:S01]  /*7e90*/  FFMA.FTZ R61, R77, R24, -R50.reuse ;  /* 0x000000184d3d7223 */ /* 0x100fe20000010832 */
[----:B--2---:R-:W-:Y:S01]  /*7ea0*/  FMNMX.FTZ R10, R41, R10, !PT ;  /* 0x0000000a290a7209 */ /* 0x004fe20007810000 */
[-CC-:B------:R-:W-:Y:S01]  /*7eb0*/  FFMA.FTZ R65, R81, R24.reuse, -R50.reuse ;  /* 0x0000001851417223 */ /* 0x180fe20000010832 */
[----:B------:R-:W1:Y:S01]  /*7ec0*/  MUFU.TANH R157, R157 ;  /* 0x0000009d009d7308 */ /* 0x000e620000002400 */
[----:B------:R-:W-:Y:S01]  /*7ed0*/  FFMA.FTZ R69, R85, R24, -R50 ;  /* 0x0000001855457223 */ /* 0x000fe20000010832 */
[----:B---3--:R-:W-:-:S04]  /*7ee0*/  FMNMX.FTZ R10, R45, R10, !PT ;  /* 0x0000000a2d0a7209 */ /* 0x008fc80007810000 */
[----:B----4-:R-:W-:Y:S02]  /*7ef0*/  FMNMX.FTZ R10, R49, R10, !PT ;  /* 0x0000000a310a7209 */ /* 0x010fe40007810000 */
[----:B------:R-:W2:Y:S02]  /*7f00*/  MUFU.TANH R22, R22 ;  /* 0x0000001600167308 */ /* 0x000ea40000002400 */
[----:B0-----:R-:W-:-:S06]  /*7f10*/  FMNMX.FTZ R10, R51, R10, !PT ;  /* 0x0000000a330a7209 */ /* 0x001fcc0007810000 */
        /* <DEDUP_REMOVED lines=12> */
[-CC-:B------:R-:W-:Y:S01]  /*7fe0*/  FFMA.FTZ R134, R30, R24.reuse, -R50.reuse ;  /* 0x000000181e867223 */ /* 0x180fe20000010832 */
[-CC-:B------:R-:W-:Y:S01]  /*7ff0*/  FFMA.FTZ R132, R26, R24.reuse, -R50.reuse ;  /* 0x000000181a847223 */ /* 0x180fe20000010832 */
[----:B------:R-:W-:Y:S01]  /*8000*/  FFMA.FTZ R26, R149, R24, -R50 ;  /* 0x00000018951a7223 */ /* 0x000fe20000010832 */
[----:B------:R-:W-:Y:S01]  /*8010*/  HGMMA.64x64x16.F32.BF16 R88, R128, gdesc[UR12].tnspB, R88, gsb0 ;  /* 0x40e0000c80587df0 */ /* 0x000fe20008001858 */
[----:B------:R-:W-:Y:S01]  /*8020*/  UIADD3 UR14, UR10, 0x300, URZ ;  /* 0x000003000a0e7890 */ /* 0x000fe2000fffe03f */
[----:B0-----:R-:W-:Y:S01]  /*8030*/  FMNMX.FTZ R10, R63, R10, !PT ;  /* 0x0000000a3f0a7209 */ /* 0x001fe20007810000 */
[----:B------:R-:W0:Y:S01]  /*8040*/  MUFU.TANH R67, R67 ;  /* 0x0000004300437308 */ /* 0x000e220000002400 */
[----:B------:R-:W-:Y:S01]  /*8050*/  UMOV UR15, 0x40000040 ;  /* 0x40000040000f7882 */ /* 0x000fe20000000000 */
[----:B------:R-:W-:-:S06]  /*8060*/  UIADD3 UR10, UR10, 0x380, URZ ;  /* 0x000003800a0a7890 */ /* 0x000fcc000fffe03f */
        /* <DEDUP_REMOVED lines=22> */
[----:B------:R-:W-:Y:S06]  /*81d0*/  HGMMA.64x64x16.F32.BF16 R88, R124, gdesc[UR12].tnspB, R88, gsb0 ;  /* 0x40e0000c7c587df0 */ /* 0x000fec0008001858 */
[----:B------:R1:W-:Y:S01]  /*81e0*/  MUFU.EX2 R13, R18 ;  /* 0x00000012000d7308 */ /* 0x0003e20000000800 */
[----:B0-----:R-:W-:-:S07]  /*81f0*/  FMNMX.FTZ R10, R141, R10, !PT ;  /* 0x0000000a8d0a7209 */ /* 0x001fce0007810000 */
[----:B------:R-:W-:Y:S01]  /*8200*/  MUFU.EX2 R44, R44 ;  /* 0x0000002c002c7308 */ /* 0x000fe20000000800 */
[----:B--2---:R-:W-:Y:S01]  /*8210*/  FMNMX.FTZ R23, R87, R10, !PT ;  /* 0x0000000a57177209 */ /* 0x004fe20007810000 */
[-CC-:B-1----:R-:W-:Y:S01]  /*8220*/  FFMA.FTZ R18, R36, R24.reuse, -R50.reuse ;  /* 0x0000001824127223 */ /* 0x182fe20000010832 */
[-CC-:B------:R-:W-:Y:S01]  /*8230*/  FFMA.FTZ R10, R34, R24.reuse, -R50.reuse ;  /* 0x00000018220a7223 */ /* 0x180fe20000010832 */
[--C-:B------:R-:W-:Y:S02]  /*8240*/  FFMA.FTZ R34, R38, R24, -R50.reuse ;  /* 0x0000001826227223 */ /* 0x100fe40000010832 */
[----:B------:R-:W0:Y:S02]  /*8250*/  SHFL.BFLY PT, R30, R23, 0x2, 0x1f ;  /* 0x0c401f00171e7f89 */ /* 0x000e2400000e0000 */
[----:B------:R-:W1:Y:S08]  /*8260*/  MUFU.EX2 R5, R5 ;  /* 0x0000000500057308 */ /* 0x000e700000000800 */
[----:B------:R-:W2:Y:S08]  /*8270*/  MUFU.EX2 R148, R148 ;  /* 0x0000009400947308 */ /* 0x000eb00000000800 */
[----:B------:R-:W3:Y:S01]  /*8280*/  MUFU.EX2 R150, R150 ;  /* 0x0000009600967308 */ /* 0x000ee20000000800 */
[----:B-1----:R-:W-:Y:S01]  /*8290*/  FFMA.FTZ R3, R44, R3, R5 ;  /* 0x000000032c037223 */ /* 0x002fe20000010005 */
[----:B0-----:R-:W-:Y:S01]  /*82a0*/  FMNMX.FTZ R36, R23, R30, !PT ;  /* 0x0000001e17247209 */ /* 0x001fe20007810000 */
[----:B------:R-:W-:-:S05]  /*82b0*/  FFMA.FTZ R30, R151, R24, -R50 ;  /* 0x00000018971e7223 */ /* 0x000fca0000010832 */
[----:B------:R-:W0:Y:S01]  /*82c0*/  MUFU.EX2 R11, R11 ;  /* 0x0000000b000b7308 */ /* 0x000e220000000800 */
[C---:B--2---:R-:W-:Y:S01]  /*82d0*/  FADD.FTZ R3, R148.reuse, R3 ;  /* 0x0000000394037221 */ /* 0x044fe20000010000 */
[----:B------:R-:W-:Y:S01]  /*82e0*/  F2FP.BF16.F32.PACK_AB R148, R148, R5 ;  /* 0x000000059494723e */ /* 0x000fe200000010ff */
[----:B------:R-:W1:Y:S05]  /*82f0*/  SHFL.BFLY PT, R23, R36, 0x1, 0x1f ;  /* 0x0c201f0024177f89 */ /* 0x000e6a00000e0000 */
[----:B------:R-:W-:Y:S01]  /*8300*/  MUFU.EX2 R144, R144 ;  /* 0x0000009000907308 */ /* 0x000fe20000000800 */
[----:B---3--:R-:W-:-:S07]  /*8310*/  FADD.FTZ R54, R150, R3 ;  /* 0x0000000396367221 */ /* 0x008fce0000010000 */
[----:B------:R-:W-:Y:S01]  /*8320*/  MUFU.EX2 R146, R146 ;  /* 0x0000009200927308 */ /* 0x000fe20000000800 */
[----:B0-----:R-:W-:-:S07]  /*8330*/  F2FP.BF16.F32.PACK_AB R150, R11, R150 ;  /* 0x000000960b96723e */ /* 0x001fce00000010ff */
[----:B------:R-:W-:Y:S01]  /*8340*/  MUFU.EX2 R19, R19 ;  /* 0x0000001300137308 */ /* 0x000fe20000000800 */
[----:B-1----:R-:W-:-:S05]  /*8350*/  FMNMX.FTZ R23, R36, R23, !PT ;  /* 0x0000001724177209 */ /* 0x002fca0007810000 */
[CC--:B------:R-:W-:Y:S01]  /*8360*/  FMUL.FTZ R38, R23.reuse, R24.reuse ;  /* 0x0000001817267220 */ /* 0x0c0fe20000410000 */
[----:B------:R-:W-:Y:S02]  /*8370*/  WARPGROUP.DEPBAR.LE gsb0, 0x0 ;  /* 0x00008000000079c5 */ /* 0x000fe40000010000 */
[----:B------:R-:W-:Y:S01]  /*8380*/  WARPGROUP.ARRIVE ;  /* 0x00000000000079c5 */ /* 0x000fe20000000000 */
[----:B------:R-:W-:Y:S01]  /*8390*/  FADD.FTZ R73, -R23, R4 ;  /* 0x0000000417497221 */ /* 0x000fe20000010100 */
[-CC-:B------:R-:W-:Y:S01]  /*83a0*/  FFMA.FTZ R149, R12, R24.reuse, -R38.reuse ;  /* 0x000000180c957223 */ /* 0x180fe20000010826 */
[-CC-:B------:R-:W-:Y:S01]  /*83b0*/  FFMA.FTZ R12, R17, R24.reuse, -R38.reuse ;  /* 0x00000018110c7223 */ /* 0x180fe20000010826 */
[-CC-:B------:R-:W-:Y:S01]  /*83c0*/  FFMA.FTZ R17, R25, R24.reuse, -R38.reuse ;  /* 0x0000001819117223 */ /* 0x180fe20000010826 */
[-C--:B------:R-:W-:Y:S01]  /*83d0*/  FMUL.FTZ R73, R73, R24.reuse ;  /* 0x0000001849497220 */ /* 0x080fe20000410000 */
[----:B------:R-:W-:Y:S01]  /*83e0*/  HGMMA.64x64x16.F32.BF16 R88, R120, gdesc[UR8].tnspB, R88, gsb0 ;  /* 0x40e0000878587df0 */ /* 0x000fe20008001858 */
[----:B------:R-:W-:Y:S01]  /*83f0*/  FFMA.FTZ R4, R9, R24, -R38 ;  /* 0x0000001809047223 */ /* 0x000fe20000010826 */
[----:B------:R-:W-:-:S02]  /*8400*/  IMAD.U32 R25, RZ, RZ, UR4 ;  /* 0x00000004ff197e24 */ /* 0x000fc4000f8e00ff */
[-CC-:B------:R-:W-:Y:S01]  /*8410*/  FFMA.FTZ R151, R14, R24.reuse, -R38.reuse ;  /* 0x000000180e977223 */ /* 0x180fe20000010826 */
[----:B------:R-:W-:Y:S01]  /*8420*/  MUFU.EX2 R149, R149 ;  /* 0x0000009500957308 */ /* 0x000fe20000000800 */
[-CC-:B------:R-:W-:Y:S01]  /*8430*/  FFMA.FTZ R9, R20, R24.reuse, -R38.reuse ;  /* 0x0000001814097223 */ /* 0x180fe20000010826 */
[-CC-:B------:R-:W-:Y:S01]  /*8440*/  FFMA.FTZ R14, R21, R24.reuse, -R38.reuse ;  /* 0x00000018150e7223 */ /* 0x180fe20000010826 */
[----:B------:R-:W-:Y:S01]  /*8450*/  @!P1 LEA R25, R25, UR39, 0x3 ;  /* 0x0000002719199c11 */ /* 0x000fe2000f8e18ff */
[-CC-:B------:R-:W-:Y:S01]  /*8460*/  FFMA.FTZ R135, R32, R24.reuse, -R38.reuse ;  /* 0x0000001820877223 */ /* 0x180fe20000010826 */
[-CC-:B------:R-:W-:Y:S01]  /*8470*/  FFMA.FTZ R20, R29, R24.reuse, -R38.reuse ;  /* 0x000000181d147223 */ /* 0x180fe20000010826 */
[-CC-:B------:R-:W-:Y:S01]  /*8480*/  FFMA.FTZ R21, R35, R24.reuse, -R38.reuse ;  /* 0x0000001823157223 */ /* 0x180fe20000010826 */
[----:B------:R-:W-:Y:S01]  /*8490*/  @!P1 IADD3 R25, R25, 0x16840, RZ ;  /* 0x0001684019199810 */ /* 0x000fe20007ffe0ff */
[----:B------:R-:W-:Y:S01]  /*84a0*/  MUFU.EX2 R73, R73 ;  /* 0x0000004900497308 */ /* 0x000fe20000000800 */
[-CC-:B------:R-:W-:Y:S01]  /*84b0*/  FFMA.FTZ R143, R41, R24.reuse, -R38.reuse ;  /* 0x00000018298f7223 */ /* 0x180fe20000010826 */
[-CC-:B------:R-:W-:Y:S01]  /*84c0*/  FFMA.FTZ R50, R45, R24.reuse, -R38.reuse ;  /* 0x000000182d327223 */ /* 0x180fe20000010826 */
[----:B------:R-:W-:Y:S01]  /*84d0*/  @!P1 PRMT R25, RZ, 0x654, R25 ;  /* 0x00000654ff199816 */ /* 0x000fe20000000019 */
        /* <DEDUP_REMOVED lines=16> */
[----:B------:R-:W-:-:S04]  /*85e0*/  FFMA.FTZ R83, R83, R24, -R38 ;  /* 0x0000001853537223 */ /* 0x000fc80000010826 */
[----:B------:R-:W2:Y:S01]  /*85f0*/  MUFU.EX2 R12, R12 ;  /* 0x0000000c000c7308 */ /* 0x000ea20000000800 */
[----:B0-----:R-:W-:-:S04]  /*8600*/  FFMA.FTZ R0, R73, R0, R4 ;  /* 0x0000000049007223 */ /* 0x001fc80000010004 */
[----:B------:R-:W-:Y:S01]  /*8610*/  FADD.FTZ R32, R149, R0 ;  /* 0x0000000095207221 */ /* 0x000fe20000010000 */
[----:B------:R-:W-:Y:S01]  /*8620*/  FFMA.FTZ R0, R63, R24, -R38 ;  /* 0x000000183f007223 */ /* 0x000fe20000010826 */
[----:B------:R-:W-:Y:S01]  /*8630*/  F2FP.BF16.F32.PACK_AB R149, R149, R4 ;  /* 0x000000049595723e */ /* 0x000fe200000010ff */
[----:B------:R-:W0:Y:S01]  /*8640*/  MUFU.EX2 R9, R9 ;  /* 0x0000000900097308 */ /* 0x000e220000000800 */
[----:B-1----:R-:W-:-:S07]  /*8650*/  FADD.FTZ R3, R151, R32 ;  /* 0x0000002097037221 */ /* 0x002fce0000010000 */
[----:B------:R-:W1:Y:S01]  /*8660*/  MUFU.EX2 R14, R14 ;  /* 0x0000000e000e7308 */ /* 0x000e620000000800 */
[C---:B--2---:R-:W-:Y:S01]  /*8670*/  FADD.FTZ R32, R12.reuse, R3 ;  /* 0x000000030c207221 */ /* 0x044fe20000010000 */
[----:B------:R-:W-:-:S06]  /*8680*/  F2FP.BF16.F32.PACK_AB R151, R12, R151 ;  /* 0x000000970c97723e */ /* 0x000fcc00000010ff */
[----:B------:R-:W-:Y:S01]  /*8690*/  MUFU.EX2 R17, R17 ;  /* 0x0000001100117308 */ /* 0x000fe20000000800 */
[----:B0-----:R-:W-:Y:S01]  /*86a0*/  FADD.FTZ R3, R9, R32 ;  /* 0x0000002009037221 */ /* 0x001fe20000010000 */
[----:B------:R-:W-:-:S06]  /*86b0*/  FFMA.FTZ R32, R67, R24, -R38 ;  /* 0x0000001843207223 */ /* 0x000fcc0000010826 */
[----:B------:R-:W0:Y:S01]  /*86c0*/  MUFU.EX2 R20, R20 ;  /* 0x0000001400147308 */ /* 0x000e220000000800 */
[----:B-1----:R-:W-:-:S07]  /*86d0*/  F2FP.BF16.F32.PACK_AB R145, R14, R9 ;  /* 0x000000090e91723e */ /* 0x002fce00000010ff */
[----:B------:R1:W-:Y:S01]  /*86e0*/  MUFU.EX2 R36, R40 ;  /* 0x0000002800247308 */ /* 0x0003e20000000800 */
[----:B------:R-:W-:Y:S02]  /*86f0*/  WARPGROUP.DEPBAR.LE gsb0, 0x0 ;  /* 0x00008000000079c5 */ /* 0x000fe40000010000 */
[----:B------:R2:W-:Y:S06]  /*8700*/  BAR.ARV R8, 0x100 ;  /* 0x000400080000751d */ /* 0x0005ec0000002000 */
[----:B------:R3:W-:Y:S01]  /*8710*/  @!P1 SYNCS.ARRIVE.TRANS64.RED.A1T0 RZ, [R25+URZ], RZ ;  /* 0x000000ff19ff99a7 */ /* 0x0007e2000810043f */
[----:B-1----:R-:W-:Y:S01]  /*8720*/  FFMA.FTZ R40, R37, R24, -R38 ;  /* 0x0000001825287223 */ /* 0x002fe20000010826 */
[----:B------:R-:W1:Y:S01]  /*8730*/  MUFU.EX2 R140, R140 ;  /* 0x0000008c008c7308 */ /* 0x000e620000000800 */
[----:B0-----:R-:W-:Y:S01]  /*8740*/  F2FP.BF16.F32.PACK_AB R147, R20, R17 ;  /* 0x000000111493723e */ /* 0x001fe200000010ff */
[-C--:B------:R-:W-:Y:S01]  /*8750*/  FMUL.FTZ R88, R88, R44.reuse ;  /* 0x0000002c58587220 */ /* 0x080fe20000410000 */
[-C--:B------:R-:W-:Y:S01]  /*8760*/  FMUL.FTZ R89, R89, R44.reuse ;  /* 0x0000002c59597220 */ /* 0x080fe20000410000 */
[-C--:B------:R-:W-:Y:S01]  /*8770*/  FMUL.FTZ R92, R92, R44.reuse ;  /* 0x0000002c5c5c7220 */ /* 0x080fe20000410000 */
[-C--:B------:R-:W-:Y:S01]  /*8780*/  FMUL.FTZ R93, R93, R44.reuse ;  /* 0x0000002c5d5d7220 */ /* 0x080fe20000410000 */
[----:B---3--:R-:W-:Y:S01]  /*8790*/  IMAD.U32 R25, RZ, RZ, UR6 ;  /* 0x00000006ff197e24 */ /* 0x008fe2000f8e00ff */
[----:B------:R-:W-:Y:S01]  /*87a0*/  UMOV UR6, UR4 ;  /* 0x0000000400067c82 */ /* 0x000fe20008000000 */
[----:B------:R-:W0:Y:S01]  /*87b0*/  MUFU.EX2 R21, R21 ;  /* 0x0000001500157308 */ /* 0x000e220000000800 */
[-C--:B------:R-:W-:Y:S01]  /*87c0*/  FMUL.FTZ R96, R96, R44.reuse ;  /* 0x0000002c60607220 */ /* 0x080fe20000410000 */
[-C--:B------:R-:W-:Y:S01]  /*87d0*/  FMUL.FTZ R97, R97, R44.reuse ;  /* 0x0000002c61617220 */ /* 0x080fe20000410000 */
[----:B------:R-:W-:Y:S01]  /*87e0*/  @!P1 LEA R25, R25, UR39, 0x3 ;  /* 0x0000002719199c11 */ /* 0x000fe2000f8e18ff */
[-C--:B------:R-:W-:Y:S01]  /*87f0*/  FMUL.FTZ R100, R100, R44.reuse ;  /* 0x0000002c64647220 */ /* 0x080fe20000410000 */
[-C--:B------:R-:W-:Y:S01]  /*8800*/  FMUL.FTZ R101, R101, R44.reuse ;  /* 0x0000002c65657220 */ /* 0x080fe20000410000 */
[-C--:B------:R-:W-:Y:S01]  /*8810*/  FMUL.FTZ R104, R104, R44.reuse ;  /* 0x0000002c68687220 */ /* 0x080fe20000410000 */
[-C--:B------:R-:W-:Y:S01]  /*8820*/  FMUL.FTZ R105, R105, R44.reuse ;  /* 0x0000002c69697220 */ /* 0x080fe20000410000 */
[----:B------:R-:W-:Y:S01]  /*8830*/  @!P1 VIADD R25, R25, 0x16860 ;  /* 0x0001686019199836 */ /* 0x000fe20000000000 */
[----:B------:R-:W3:Y:S01]  /*8840*/  MUFU.EX2 R27, R27 ;  /* 0x0000001b001b7308 */ /* 0x000ee20000000800 */
[-C--:B------:R-:W-:Y:S01]  /*8850*/  FMUL.FTZ R108, R108, R44.reuse ;  /* 0x0000002c6c6c7220 */ /* 0x080fe20000410000 */
[-C--:B------:R-:W-:Y:S01]  /*8860*/  FMUL.FTZ R109, R109, R44.reuse ;  /* 0x0000002c6d6d7220 */ /* 0x080fe20000410000 */
[-C--:B------:R-:W-:Y:S01]  /*8870*/  FMUL.FTZ R112, R112, R44.reuse ;  /* 0x0000002c70707220 */ /* 0x080fe20000410000 */
[----:B------:R-:W-:Y:S01]  /*8880*/  @!P1 PRMT R29, RZ, 0x654, R25 ;  /* 0x00000654ff1d9816 */ /* 0x000fe20000000019 */
[----:B------:R-:W-:Y:S01]  /*8890*/  FADD.FTZ R25, R11, R54 ;  /* 0x000000360b197221 */ /* 0x000fe20000010000 */
[-C--:B------:R-:W-:Y:S01]  /*88a0*/  FMUL.FTZ R113, R113, R44.reuse ;  /* 0x0000002c71717220 */ /* 0x080fe20000410000 */
[----:B------:R-:W-:Y:S01]  /*88b0*/  FMUL.FTZ R116, R116, R44 ;  /* 0x0000002c74747220 */ /* 0x000fe20000410000 */
[----:B------:R-:W4:Y:S01]  /*88c0*/  MUFU.EX2 R40, R40 ;  /* 0x0000002800287308 */ /* 0x000f220000000800 */
[----:B------:R-:W-:Y:S01]  /*88d0*/  FADD.FTZ R54, R144, R25 ;  /* 0x0000001990367221 */ /* 0x000fe20000010000 */
[----:B------:R5:W-:Y:S01]  /*88e0*/  @!P1 SYNCS.ARRIVE.TRANS64.RED.A1T0 RZ, [R29+URZ], RZ ;  /* 0x000000ff1dff99a7 */ /* 0x000be2000810043f */
[----:B------:R-:W-:Y:S01]  /*88f0*/  F2FP.BF16.F32.PACK_AB R144, R13, R144 ;  /* 0x000000900d90723e */ /* 0x000fe200000010ff */
[----:B------:R-:W-:Y:S01]  /*8900*/  FMUL.FTZ R117, R117, R44 ;  /* 0x0000002c75757220 */ /* 0x000fe20000410000 */
[----:B------:R-:W-:Y:S01]  /*8910*/  FADD.FTZ R25, R13, R54 ;  /* 0x000000360d197221 */ /* 0x000fe20000010000 */
[----:B------:R-:W-:Y:S01]  /*8920*/  FADD.FTZ R54, R14, R3 ;  /* 0x000000030e367221 */ /* 0x000fe20000010000 */
[-C--:B------:R-:W-:Y:S01]  /*8930*/  FMUL.FTZ R90, R90, R73.reuse ;  /* 0x000000495a5a7220 */ /* 0x080fe20000410000 */
[----:B------:R-:W2:Y:S01]  /*8940*/  MUFU.EX2 R142, R142 ;  /* 0x0000008e008e7308 */ /* 0x000ea20000000800 */
[----:B------:R-:W-:Y:S01]  /*8950*/  FADD.FTZ R56, R146, R25 ;  /* 0x0000001992387221 */ /* 0x000fe20000010000 */
[----:B------:R-:W-:Y:S01]  /*8960*/  FADD.FTZ R3, R17, R54 ;  /* 0x0000003611037221 */ /* 0x000fe20000010000 */
[----:B------:R-:W-:Y:S01]  /*8970*/  F2FP.BF16.F32.PACK_AB R146, R19, R146 ;  /* 0x000000921392723e */ /* 0x000fe200000010ff */
[-C--:B------:R-:W-:Y:S01]  /*8980*/  FMUL.FTZ R91, R91, R73.reuse ;  /* 0x000000495b5b7220 */ /* 0x080fe20000410000 */
[----:B------:R-:W-:Y:S01]  /*8990*/  FADD.FTZ R25, R19, R56 ;  /* 0x0000003813197221 */ /* 0x000fe20000010000 */
[----:B------:R-:W-:Y:S01]  /*89a0*/  FADD.FTZ R42, R20, R3 ;  /* 0x00000003142a7221 */ /* 0x000fe20000010000 */
[-C--:B------:R-:W-:Y:S01]  /*89b0*/  FMUL.FTZ R94, R94, R73.reuse ;  /* 0x000000495e5e7220 */ /* 0x080fe20000410000 */
[----:B------:R-:W5:Y:S01]  /*89c0*/  MUFU.EX2 R143, R143 ;  /* 0x0000008f008f7308 */ /* 0x000f620000000800 */
[----:B-1----:R-:W-:Y:S01]  /*89d0*/  FADD.FTZ R54, R140, R25 ;  /* 0x000000198c367221 */ /* 0x002fe20000010000 */
[----:B0-----:R-:W-:Y:S01]  /*89e0*/  FADD.FTZ R3, R21, R42 ;  /* 0x0000002a15037221 */ /* 0x001fe20000010000 */
[----:B---3--:R-:W-:Y:S01]  /*89f0*/  F2FP.BF16.F32.PACK_AB R140, R27, R140 ;  /* 0x0000008c1b8c723e */ /* 0x008fe200000010ff */
[----:B------:R-:W-:Y:S01]  /*8a00*/  FMUL.FTZ R95, R95, R73 ;  /* 0x000000495f5f7220 */ /* 0x000fe20000410000 */
[----:B------:R-:W-:Y:S01]  /*8a10*/  FADD.FTZ R25, R27, R54 ;  /* 0x000000361b197221 */ /* 0x000fe20000010000 */
[----:B----4-:R-:W-:Y:S01]  /*8a20*/  FADD.FTZ R42, R40, R3 ;  /* 0x00000003282a7221 */ /* 0x010fe20000010000 */
[-CC-:B------:R-:W-:Y:S01]  /*8a30*/  FFMA.FTZ R3, R141, R24.reuse, -R38.reuse ;  /* 0x000000188d037223 */ /* 0x180fe20000010826 */
[----:B------:R-:W0:Y:S01]  /*8a40*/  MUFU.EX2 R15, R15 ;  /* 0x0000000f000f7308 */ /* 0x000e220000000800 */
[----:B--2---:R-:W-:Y:S01]  /*8a50*/  FADD.FTZ R54, R142, R25 ;  /* 0x000000198e367221 */ /* 0x004fe20000010000 */
[----:B------:R-:W-:Y:S01]  /*8a60*/  FFMA.FTZ R38, R87, R24, -R38 ;  /* 0x0000001857267223 */ /* 0x000fe20000010826 */
[----:B------:R-:W-:Y:S01]  /*8a70*/  F2FP.BF16.F32.PACK_AB R141, R40, R21 ;  /* 0x00000015288d723e */ /* 0x000fe200000010ff */
[-C--:B------:R-:W-:Y:S01]  /*8a80*/  FMUL.FTZ R98, R98, R73.reuse ;  /* 0x0000004962627220 */ /* 0x080fe20000410000 */
[-C--:B------:R-:W-:Y:S01]  /*8a90*/  FMUL.FTZ R99, R99, R73.reuse ;  /* 0x0000004963637220 */ /* 0x080fe20000410000 */
[-C--:B------:R-:W-:Y:S01]  /*8aa0*/  FMUL.FTZ R102, R102, R73.reuse ;  /* 0x0000004966667220 */ /* 0x080fe20000410000 */
[-C--:B------:R-:W-:Y:S01]  /*8ab0*/  FMUL.FTZ R103, R103, R73.reuse ;  /* 0x0000004967677220 */ /* 0x080fe20000410000 */
[----:B------:R-:W1:Y:S01]  /*8ac0*/  MUFU.EX2 R50, R50 ;  /* 0x0000003200327308 */ /* 0x000e620000000800 */
[----:B-----5:R-:W-:Y:S01]  /*8ad0*/  FADD.FTZ R25, R143, R42 ;  /* 0x0000002a8f197221 */ /* 0x020fe20000010000 */
        /* <DEDUP_REMOVED lines=10> */
[----:B------:R-:W-:-:S04]  /*8b80*/  FMUL.FTZ R119, R119, R73 ;  /* 0x0000004977777220 */ /* 0x000fc80000410000 */
        /* <DEDUP_REMOVED lines=101> */
[----:B------:R-:W-:Y:S01]  /*91e0*/  IMAD.MOV.U32 R4, RZ, RZ, R23 ;  /* 0x000000ffff047224 */ /* 0x000fe200078e0017 */
[----:B------:R-:W-:Y:S06]  /*91f0*/  @P2 BRA `(.L_x_14012) ;  /* 0xffffffd800f02947 */ /* 0x000fec000383ffff */
.L_x_14003:
[----:B------:R-:W-:Y:S06]  /*9200*/  BAR.ARV 0x8, 0x200 ;  /* 0x0208000000007b1d */ /* 0x000fec0000002000 */
[----:B------:R-:W-:Y:S05]  /*9210*/  @!P0 BRA `(.L_x_14013) ;  /* 0x0000000000048947 */ /* 0x000fea0003800000 */
[----:B------:R-:W-:Y:S01]  /*9220*/  BPT.TRAP 0x1 ;  /* 0x000000040000795c */ /* 0x000fe20000300000 */
.L_x_14013:
[----:B------:R-:W-:Y:S01]  /*9230*/  ULEA UR7, UR4, UR39, 0x3 ;  /* 0x0000002704077291 */ /* 0x000fe2000f8e183f */
[----:B------:R-:W-:-:S05]  /*9240*/  IMAD.U32 R4, RZ, RZ, UR5 ;  /* 0x00000005ff047e24 */ /* 0x000fca000f8e00ff */
[----:B------:R-:W-:-:S04]  /*9250*/  SHF.L.U32 R4, R4, 0x1f, RZ ;  /* 0x0000001f04047819 */ /* 0x000fc800000006ff */
[----:B------:R0:W1:Y:S01]  /*9260*/  SYNCS.PHASECHK.TRANS64.TRYWAIT P2, [UR7+0x16850], R4 ;  /* 0x01685004ff0075a7 */ /* 0x0000620008040147 */
[----:B------:R-:W-:Y:S05]  /*9270*/  @!P0 BRA `(.L_x_14014) ;  /* 0x0000000000048947 */ /* 0x000fea0003800000 */
[----:B------:R-:W-:Y:S01]  /*9280*/  BPT.TRAP 0x1 ;  /* 0x000000040000795c */ /* 0x000fe20000300000 */
.L_x_14014:
[----:B-1----:R-:W-:Y:S05]  /*9290*/  @P2 BRA `(.L_x_14015) ;  /* 0x0000000000082947 */ /* 0x002fea0003800000 */
[----:B------:R-:W1:Y:S02]  /*92a0*/  SYNCS.PHASECHK.TRANS64.TRYWAIT P0, [UR7+0x16850], R4 ;  /* 0x01685004ff0075a7 */ /* 0x000e640008000147 */
[----:B-1----:R-:W-:Y:S05]  /*92b0*/  @!P0 BRA `(.L_x_14016) ;  /* 0x0000005000648947 */ /* 0x002fea0003800000 */
.L_x_14015:
        /* <DEDUP_REMOVED lines=8> */
[----:B------:R-:W-:-:S03]  /*9340*/  @!P1 VIADD R9, R9, 0x16860 ;  /* 0x0001686009099836 */ /* 0x000fc60000000000 */
[----:B------:R-:W-:Y:S02]  /*9350*/  ULEA UR4, UR4, UR39, 0xa ;  /* 0x0000002704047291 */ /* 0x000fe4000f8e503f */
        /* <DEDUP_REMOVED lines=8> */
[----:B------:R-:W-:Y:S02]  /*93e0*/  IMAD.MOV.U32 R3, RZ, RZ, -0x800000 ;  /* 0xff800000ff037424 */ /* 0x000fe400078e00ff */
[----:B-1----:R-:W-:Y:S01]  /*93f0*/  FADD.FTZ R6, R5, R0 ;  /* 0x0000000005067221 */ /* 0x002fe20000010000 */
[----:B------:R-:W-:Y:S01]  /*9400*/  IMAD.MOV.U32 R0, RZ, RZ, -0x800000 ;  /* 0xff800000ff007424 */ /* 0x000fe200078e00ff */
[----:B------:R-:W0:Y:S04]  /*9410*/  SHFL.BFLY PT, R5, R4, 0x1, 0x1f ;  /* 0x0c201f0004057f89 */ /* 0x000e2800000e0000 */
[----:B------:R-:W1:Y:S01]  /*9420*/  SHFL.BFLY PT, R7, R6, 0x1, 0x1f ;  /* 0x0c201f0006077f89 */ /* 0x000e6200000e0000 */
[----:B0-----:R-:W-:Y:S01]  /*9430*/  FADD.FTZ R10, R4, R5 ;  /* 0x00000005040a7221 */ /* 0x001fe20000010000 */
[----:B------:R-:W-:Y:S01]  /*9440*/  MOV R5, RZ ;  /* 0x000000ff00057202 */ /* 0x000fe20000000f00 */
[----:B-1----:R-:W-:-:S03]  /*9450*/  FADD.FTZ R11, R6, R7 ;  /* 0x00000007060b7221 */ /* 0x002fc60000010000 */
[----:B------:R-:W-:Y:S01]  /*9460*/  FSETP.NE.FTZ.AND P0, PT, R10, RZ, PT ;  /* 0x000000ff0a00720b */ /* 0x000fe20003f15000 */
[----:B------:R-:W-:Y:S01]  /*9470*/  IMAD.MOV.U32 R6, RZ, RZ, RZ ;  /* 0x000000ffff067224 */ /* 0x000fe200078e00ff */
[----:B------:R-:W-:-:S11]  /*9480*/  FSETP.NE.FTZ.AND P2, PT, R11, RZ, PT ;  /* 0x000000ff0b00720b */ /* 0x000fd60003f55000 */
[----:B------:R-:W0:Y:S01]  /*9490*/  @P0 MUFU.LG2 R7, R10 ;  /* 0x0000000a00070308 */ /* 0x000e220000000c00 */
[C---:B------:R-:W-:Y:S01]  /*94a0*/  @P0 FMUL.FTZ R4, R24.reuse, 0.69314718246459960938 ;  /* 0x3f31721818040820 */ /* 0x040fe20000410000 */
[----:B------:R-:W-:-:S06]  /*94b0*/  @P2 FMUL.FTZ R13, R24, 0.69314718246459960938 ;  /* 0x3f317218180d2820 */ /* 0x000fcc0000410000 */
        /* <DEDUP_REMOVED lines=80> */
.L_x_13986:
[----:B------:R-:W-:Y:S05]  /*99c0*/  @P0 BRA `(.L_x_14017) ;  /* 0x0000000c00c80947 */ /* 0x000fea0003800000 */
[----:B------:R-:W-:Y:S01]  /*99d0*/  IADD3 R2, R2, -0x80, RZ ;  /* 0xffffff8002027810 */ /* 0x000fe20007ffe0ff */
[----:B------:R-:W0:Y:S01]  /*99e0*/  LDC R17, c[0x0][0xbe8] ;  /* 0x0002fa00ff117b82 */ /* 0x000e220000000800 */
[----:B------:R-:W1:Y:S01]  /*99f0*/  S2R R19, SR_CTAID.X ;  /* 0x0000000000137919 */ /* 0x000e620000002500 */
[----:B------:R-:W-:Y:S01]  /*9a00*/  USHF.R.S32.HI UR7, URZ, 0x1f, UR36 ;  /* 0x0000001f3f077899 */ /* 0x000fe20008011424 */
[----:B------:R-:W-:Y:S01]  /*9a10*/  SHF.R.S32.HI R5, RZ, 0x1f, R2 ;  /* 0x0000001fff057819 */ /* 0x000fe20000011402 */
[----:B------:R-:W-:Y:S01]  /*9a20*/  ULDC.64 UR8, c[0x0][0xbd0] ;  /* 0x0002f40000087ab9 */ /* 0x000fe20000000a00 */
[----:B------:R-:W-:Y:S01]  /*9a30*/  IMAD R16, RZ, RZ, -UR36 ;  /* 0x80000024ff107e24 */ /* 0x000fe2000f8e02ff */
[----:B------:R-:W-:Y:S01]  /*9a40*/  UIMAD UR6, UR7, UR8, URZ ;  /* 0x00000008070672a4 */ /* 0x000fe2000f8e023f */
[CC--:B------:R-:W-:Y:S01]  /*9a50*/  LEA.HI R4, R5.reuse, R2.reuse, RZ, 0x7 ;  /* 0x0000000205047211 */ /* 0x0c0fe200078f38ff */
[----:B------:R-:W2:Y:S01]  /*9a60*/  S2UR UR12, SR_CTAID.Z ;  /* 0x00000000000c79c3 */ /* 0x000ea20000002700 */
[----:B------:R-:W-:Y:S01]  /*9a70*/  LEA.HI R8, R5, R2, RZ, 0x2 ;  /* 0x0000000205087211 */ /* 0x000fe200078f10ff */
[----:B------:R-:W-:Y:S01]  /*9a80*/  UIMAD.WIDE.U32 UR4, UR36, UR8, URZ ;  /* 0x00000008240472a5 */ /* 0x000fe2000f8e003f */
[----:B------:R-:W-:Y:S01]  /*9a90*/  LOP3.LUT R7, R4, 0xffffff80, RZ, 0xc0, !PT ;  /* 0xffffff8004077812 */ /* 0x000fe200078ec0ff */
[----:B------:R-:W-:Y:S01]  /*9aa0*/  UIMAD UR6, UR36, UR9, UR6 ;  /* 0x00000009240672a4 */ /* 0x000fe2000f8e0206 */
[----:B------:R-:W-:Y:S01]  /*9ab0*/  SHF.R.S32.HI R4, RZ, 0x7, R4 ;  /* 0x00000007ff047819 */ /* 0x000fe20000011404 */
[----:B------:R-:W-:Y:S01]  /*9ac0*/  BSSY B0, `(.L_x_14018) ;  /* 0x00000ae000007945 */ /* 0x000fe20003800000 */
[----:B------:R-:W-:Y:S01]  /*9ad0*/  LOP3.LUT R13, R8, 0xfffffffc, RZ, 0xc0, !PT ;  /* 0xfffffffc080d7812 */ /* 0x000fe200078ec0ff */
[----:B------:R-:W-:Y:S01]  /*9ae0*/  IMAD.IADD R22, R2, 0x1, -R7 ;  /* 0x0000000102167824 */ /* 0x000fe200078e0a07 */
[----:B------:R-:W3:Y:S01]  /*9af0*/  S2UR UR11, SR_CTAID.Y ;  /* 0x00000000000b79c3 */ /* 0x000ee20000002600 */
[----:B------:R-:W-:Y:S01]  /*9b00*/  IMAD.HI R5, R4, 0x55555556, RZ ;  /* 0x5555555604057827 */ /* 0x000fe200078e02ff */
[----:B------:R-:W-:-:S02]  /*9b10*/  UIADD3 UR6, UR5, UR6, URZ ;  /* 0x0000000605067290 */ /* 0x000fc4000fffe03f */
[----:B------:R-:W-:Y:S01]  /*9b20*/  SHF.R.S32.HI R9, RZ, 0x1f, R22 ;  /* 0x0000001fff097819 */ /* 0x000fe20000011416 */
[----:B------:R-:W-:Y:S01]  /*9b30*/  IMAD.IADD R13, R2, 0x1, -R13 ;  /* 0x00000001020d7824 */ /* 0x000fe200078e0a0d */
[----:B------:R-:W-:Y:S01]  /*9b40*/  LEA.HI R5, R5, R5, RZ, 0x1 ;  /* 0x0000000505057211 */ /* 0x000fe200078f08ff */
[----:B------:R-:W-:Y:S01]  /*9b50*/  ULDC.64 UR8, c[0x0][0xb38] ;  /* 0x0002ce0000087ab9 */ /* 0x000fe20000000a00 */
[-C--:B------:R-:W-:Y:S01]  /*9b60*/  LEA.HI R23, R9, R22.reuse, RZ, 0x2 ;  /* 0x0000001609177211 */ /* 0x080fe200078f10ff */
[----:B------:R-:W3:Y:S01]  /*9b70*/  LDC R21, c[0x0][0xc50] ;  /* 0x00031400ff157b82 */ /* 0x000ee20000000800 */
[----:B0-----:R-:W-:Y:S01]  /*9b80*/  ISETP.NE.AND P0, PT, R17, 0x1, PT ;  /* 0x000000011100780c */ /* 0x001fe20003f05270 */
[----:B------:R-:W-:Y:S01]  /*9b90*/  UIMAD UR7, UR7, UR8, URZ ;  /* 0x00000008070772a4 */ /* 0x000fe2000f8e023f */
[--C-:B------:R-:W-:Y:S02]  /*9ba0*/  SHF.R.S32.HI R6, RZ, 0x2, R23.reuse ;  /* 0x00000002ff067819 */ /* 0x100fe40000011417 */
[----:B------:R-:W-:Y:S01]  /*9bb0*/  SHF.R.S32.HI R7, RZ, 0x1f, R23 ;  /* 0x0000001fff077819 */ /* 0x000fe20000011417 */
[----:B--2---:R-:W-:Y:S01]  /*9bc0*/  USHF.R.S32.HI UR10, URZ, 0x1f, UR12 ;  /* 0x0000001f3f0a7899 */ /* 0x004fe2000801140c */
[----:B------:R-:W-:Y:S01]  /*9bd0*/  LEA.HI R9, R9, R22, RZ, 0x5 ;  /* 0x0000001609097211 */ /* 0x000fe200078f28ff */
[----:B------:R-:W0:Y:S01]  /*9be0*/  LDC.64 R14, c[0x0][0xb40] ;  /* 0x0002d000ff0e7b82 */ /* 0x000e220000000a00 */
[----:B------:R-:W-:-:S02]  /*9bf0*/  LEA.HI R7, R7, R6, RZ, 0x3 ;  /* 0x0000000607077211 */ /* 0x000fc400078f18ff */
[----:B------:R-:W-:Y:S02]  /*9c00*/  SHF.R.S32.HI R9, RZ, 0x5, R9 ;  /* 0x00000005ff097819 */ /* 0x000fe40000011409 */
[----:B------:R-:W-:Y:S01]  /*9c10*/  LOP3.LUT R11, R7, 0xfffffff8, RZ, 0xc0, !PT ;  /* 0xfffffff8070b7812 */ /* 0x000fe200078ec0ff */
[----:B------:R-:W-:Y:S01]  /*9c20*/  IMAD R7, R5, -0x3, R4 ;  /* 0xfffffffd05077824 */ /* 0x000fe200078e0204 */
[----:B------:R-:W-:Y:S01]  /*9c30*/  LEA.HI R4, R13, R13, RZ, 0x1 ;  /* 0x0000000d0d047211 */ /* 0x000fe200078f08ff */
[----:B------:R-:W2:Y:S01]  /*9c40*/  @P0 LDC R27, c[0x0][0xbec] ;  /* 0x0002fb00ff1b0b82 */ /* 0x000ea20000000800 */
[----:B------:R-:W-:Y:S01]  /*9c50*/  IMAD.U32 R5, RZ, RZ, UR5 ;  /* 0x00000005ff057e24 */ /* 0x000fe2000f8e00ff */
[----:B------:R-:W-:Y:S01]  /*9c60*/  LOP3.LUT R23, R23, 0x7ffffffc, RZ, 0xc0, !PT ;  /* 0x7ffffffc17177812 */ /* 0x000fe200078ec0ff */
[----:B------:R-:W-:Y:S01]  /*9c70*/  IMAD.IADD R2, R6, 0x1, -R11 ;  /* 0x0000000106027824 */ /* 0x000fe200078e0a0b */
[----:B------:R-:W-:Y:S01]  /*9c80*/  LOP3.LUT R4, R4, 0x1ffffffe, RZ, 0xc0, !PT ;  /* 0x1ffffffe04047812 */ /* 0x000fe200078ec0ff */
[----:B------:R-:W-:Y:S01]  /*9c90*/  IMAD.U32 R5, RZ, RZ, UR6 ;  /* 0x00000006ff057e24 */ /* 0x000fe2000f8e00ff */
[----:B------:R-:W-:Y:S01]  /*9ca0*/  UIMAD UR6, UR36, UR9, UR7 ;  /* 0x00000009240672a4 */ /* 0x000fe2000f8e0207 */
[----:B------:R-:W-:Y:S01]  /*9cb0*/  IMAD R2, R9, 0x10, R2 ;  /* 0x0000001009027824 */ /* 0x000fe200078e0202 */
[----:B------:R-:W4:Y:S01]  /*9cc0*/  LDC.64 R10, c[0x0][0xbd8] ;  /* 0x0002f600ff0a7b82 */ /* 0x000f220000000a00 */
[----:B------:R-:W-:Y:S01]  /*9cd0*/  IMAD.IADD R25, R13, 0x1, -R4 ;  /* 0x000000010d197824 */ /* 0x000fe200078e0a04 */
[----:B------:R-:W-:Y:S01]  /*9ce0*/  MOV R4, UR4 ;  /* 0x0000000400047c02 */ /* 0x000fe20008000f00 */
[----:B------:R-:W-:Y:S01]  /*9cf0*/  IMAD R2, R7, 0x40, R2 ;  /* 0x0000004007027824 */ /* 0x000fe200078e0202 */
[----:B------:R-:W-:Y:S01]  /*9d00*/  UIMAD.WIDE.U32 UR4, UR36, UR8, URZ ;  /* 0x00000008240472a5 */ /* 0x000fe2000f8e003f */
[----:B---3--:R-:W-:-:S02]  /*9d10*/  IMAD R21, R21, R16, UR11 ;  /* 0x0000000b15157e24 */ /* 0x008fc4000f8e0210 */
[--C-:B------:R-:W-:Y:S01]  /*9d20*/  IMAD R6, R25, 0x8, R2.reuse ;  /* 0x0000000819067824 */ /* 0x100fe200078e0202 */
[----:B------:R-:W3:Y:S01]  /*9d30*/  @P0 LDC R9, c[0x0][0xbec] ;  /* 0x0002fb00ff090b82 */ /* 0x000ee20000000800 */
[----:B------:R-:W-:Y:S02]  /*9d40*/  UIADD3 UR6, UR5, UR6, URZ ;  /* 0x0000000605067290 */ /* 0x000fe4000fffe03f */
[----:B------:R-:W-:Y:S01]  /*9d50*/  MOV R7, UR5 ;  /* 0x0000000500077c02 */ /* 0x000fe20008000f00 */
[----:B0-----:R-:W-:Y:S01]  /*9d60*/  IMAD R12, R14, UR10, RZ ;  /* 0x0000000a0e0c7c24 */ /* 0x001fe2000f8e02ff */
[----:B------:R-:W-:Y:S01]  /*9d70*/  ULDC.64 UR8, c[0x0][0xb28] ;  /* 0x0002ca0000087ab9 */ /* 0x000fe20000000a00 */
[----:B-1----:R-:W-:Y:S02]  /*9d80*/  IMAD R2, R19, 0xc0, R2 ;  /* 0x000000c013027824 */ /* 0x002fe400078e0202 */
[----:B------:R-:W-:Y:S01]  /*9d90*/  IMAD.U32 R7, RZ, RZ, UR6 ;  /* 0x00000006ff077e24 */ /* 0x000fe2000f8e00ff */
[----:B------:R-:W0:Y:S01]  /*9da0*/  @P0 LDC R13, c[0x0][0xbf0] ;  /* 0x0002fc00ff0d0b82 */ /* 0x000e220000000800 */
[----:B------:R-:W-:Y:S01]  /*9db0*/  ULDC.64 UR6, c[0x0][0xb48] ;  /* 0x0002d20000067ab9 */ /* 0x000fe20000000a00 */
[----:B------:R-:W-:-:S02]  /*9dc0*/  VIADD R16, R2, 0x8 ;  /* 0x0000000802107836 */ /* 0x000fc40000000000 */
[----:B----4-:R-:W-:-:S04]  /*9dd0*/  IMAD R8, R10, UR10, RZ ;  /* 0x0000000a0a087c24 */ /* 0x010fc8000f8e02ff */
[----:B------:R-:W1:Y:S01]  /*9de0*/  @P0 LDC R18, c[0x0][0xbf0] ;  /* 0x0002fc00ff120b82 */ /* 0x000e620000000800 */
[----:B------:R-:W-:-:S04]  /*9df0*/  IMAD.WIDE.U32 R4, R10, UR12, R4 ;  /* 0x0000000c0a047c25 */ /* 0x000fc8000f8e0004 */
[----:B------:R-:W-:Y:S02]  /*9e00*/  IMAD R11, R11, UR12, R8 ;  /* 0x0000000c0b0b7c24 */ /* 0x000fe4000f8e0208 */
[----:B------:R-:W-:Y:S02]  /*9e10*/  IMAD R8, R19, 0xc0, R6 ;  /* 0x000000c013087824 */ /* 0x000fe400078e0206 */
[----:B------:R-:W-:Y:S01]  /*9e20*/  IMAD.U32 R6, RZ, RZ, UR4 ;  /* 0x00000004ff067e24 */ /* 0x000fe2000f8e00ff */
[----:B------:R-:W-:Y:S01]  /*9e30*/  ULDC.64 UR4, c[0x0][0xbe0] ;  /* 0x0002f80000047ab9 */ /* 0x000fe20000000a00 */
[----:B---3--:R-:W-:-:S04]  /*9e40*/  @P0 IMAD.HI.U32 R10, R8, R9, RZ ;  /* 0x00000009080a0227 */ /* 0x008fc800078e00ff */
[----:B------:R-:W-:Y:S01]  /*9e50*/  IMAD.MOV.U32 R9, RZ, RZ, R8 ;  /* 0x000000ffff097224 */ /* 0x000fe200078e0008 */
[----:B0-----:R-:W-:Y:S01]  /*9e60*/  @P0 SHF.R.U32.HI R9, RZ, R13, R10 ;  /* 0x0000000dff090219 */ /* 0x001fe2000001160a */
[----:B------:R-:W-:Y:S01]  /*9e70*/  IMAD R13, R15, UR12, R12 ;  /* 0x0000000c0f0d7c24 */ /* 0x000fe2000f8e020c */
[----:B------:R-:W-:Y:S01]  /*9e80*/  SHF.R.S32.HI R12, RZ, 0x1f, R21 ;  /* 0x0000001fff0c7819 */ /* 0x000fe20000011415 */
[----:B------:R-:W-:-:S04]  /*9e90*/  IMAD.WIDE.U32 R6, R14, UR12, R6 ;  /* 0x0000000c0e067c25 */ /* 0x000fc8000f8e0006 */
[----:B------:R-:W-:Y:S01]  /*9ea0*/  IMAD.IADD R5, R5, 0x1, R11 ;  /* 0x0000000105057824 */ /* 0x000fe200078e020b */
[----:B------:R-:W-:Y:S01]  /*9eb0*/  IADD3 R7, R7, R13, RZ ;  /* 0x0000000d07077210 */ /* 0x000fe20007ffe0ff */
[----:B--2---:R-:W-:-:S04]  /*9ec0*/  @P0 IMAD.HI.U32 R27, R8, R27, RZ ;  /* 0x0000001b081b0227 */ /* 0x004fc800078e00ff */
[----:B------:R-:W-:Y:S02]  /*9ed0*/  IMAD R13, R12, UR6, RZ ;  /* 0x000000060c0d7c24 */ /* 0x000fe4000f8e02ff */
[----:B------:R-:W-:-:S04]  /*9ee0*/  IMAD.WIDE.U32 R4, R21, UR4, R4 ;  /* 0x0000000415047c25 */ /* 0x000fc8000f8e0004 */
[----:B------:R-:W-:Y:S01]  /*9ef0*/  IMAD.MOV.U32 R11, RZ, RZ, R8 ;  /* 0x000000ffff0b7224 */ /* 0x000fe200078e0008 */
[----:B-1----:R-:W-:Y:S01]  /*9f00*/  @P0 SHF.R.U32.HI R11, RZ, R18, R27 ;  /* 0x00000012ff0b0219 */ /* 0x002fe2000001161b */
[----:B------:R-:W-:Y:S01]  /*9f10*/  IMAD R10, R12, UR4, RZ ;  /* 0x000000040c0a7c24 */ /* 0x000fe2000f8e02ff */
[----:B------:R-:W-:Y:S01]  /*9f20*/  BAR.SYNC.DEFER_BLOCKING 0x1, 0x180 ;  /* 0x0046000000007b1d */ /* 0x000fe20000010000 */
[C---:B------:R-:W-:Y:S01]  /*9f30*/  IMAD R15, R21.reuse, UR7, R13 ;  /* 0x00000007150f7c24 */ /* 0x040fe2000f8e020d */
[--C-:B------:R-:W-:Y:S01]  /*9f40*/  SHF.R.S32.HI R13, RZ, 0x1f, R9.reuse ;  /* 0x0000001fff0d7819 */ /* 0x100fe20000011409 */
[----:B------:R-:W-:Y:S01]  /*9f50*/  IMAD R12, R21, UR5, R10 ;  /* 0x00000005150c7c24 */ /* 0x000fe2000f8e020a */
[----:B------:R-:W-:Y:S01]  /*9f60*/  IADD3 R4, P0, R9, R4, RZ ;  /* 0x0000000409047210 */ /* 0x000fe20007f1e0ff */
[----:B------:R-:W-:Y:S01]  /*9f70*/  IMAD.MOV R9, RZ, RZ, -R9 ;  /* 0x000000ffff097224 */ /* 0x000fe200078e0a09 */
        /* <DEDUP_REMOVED lines=28> */
[----:B------:R-:W-:Y:S01]  /*a140*/  IADD3 R5, R7, R15, RZ ;  /* 0x0000000f07057210 */ /* 0x000fe20007ffe0ff */
[----:B------:R-:W-:Y:S01]  /*a150*/  IMAD R17, R17, UR6, RZ ;  /* 0x0000000611117c24 */ /* 0x000fe2000f8e02ff */
[----:B------:R-:W-:Y:S01]  /*a160*/  LEA R18, P1, R6, UR8, 0x2 ;  /* 0x0000000806127c11 */ /* 0x000fe2000f8210ff */
[----:B0-----:R-:W-:Y:S01]  /*a170*/  ULEA UR4, UR5, UR4, 0x18 ;  /* 0x0000000405047291 */ /* 0x001fe2000f8ec03f */
        /* <DEDUP_REMOVED lines=23> */
[C---:B------:R-:W-:Y:S01]  /*a2f0*/  VIADD R4, R19.reuse, 0x10 ;  /* 0x0000001013047836 */ /* 0x040fe20000000000 */
[C---:B------:R-:W-:Y:S01]  /*a300*/  IADD3 R5, R19.reuse, 0x18, RZ ;  /* 0x0000001813057810 */ /* 0x040fe20007ffe0ff */
[C---:B------:R-:W-:Y:S02]  /*a310*/  VIADD R6, R19.reuse, 0x20 ;  /* 0x0000002013067836 */ /* 0x040fe40000000000 */
[C---:B------:R-:W-:Y:S01]  /*a320*/  VIADD R7, R19.reuse, 0x28 ;  /* 0x0000002813077836 */ /* 0x040fe20000000000 */
[----:B------:R-:W-:Y:S01]  /*a330*/  ISETP.GE.AND P1, PT, R4, UR4, PT ;  /* 0x0000000404007c0c */ /* 0x000fe2000bf26270 */
[----:B------:R-:W-:Y:S01]  /*a340*/  VIADD R9, R19, 0x30 ;  /* 0x0000003013097836 */ /* 0x000fe20000000000 */
[----:B------:R-:W-:Y:S01]  /*a350*/  ISETP.GE.AND P2, PT, R5, UR4, PT ;  /* 0x0000000405007c0c */ /* 0x000fe2000bf46270 */
[----:B------:R-:W-:Y:S01]  /*a360*/  VIADD R11, R19, 0x38 ;  /* 0x00000038130b7836 */ /* 0x000fe20000000000 */
[----:B------:R-:W-:-:S02]  /*a370*/  ISETP.GE.AND P3, PT, R6, UR4, PT ;  /* 0x0000000406007c0c */ /* 0x000fc4000bf66270 */
[----:B------:R-:W-:Y:S01]  /*a380*/  ISETP.GE.AND P4, PT, R7, UR4, PT ;  /* 0x0000000407007c0c */ /* 0x000fe2000bf86270 */
[----:B---34-:R-:W-:Y:S01]  /*a390*/  @!P0 IMAD.WIDE R2, R19, 0x4, R14 ;  /* 0x0000000413028825 */ /* 0x018fe200078e020e */
[----:B------:R-:W-:Y:S02]  /*a3a0*/  ISETP.GE.AND P5, PT, R9, UR4, PT ;  /* 0x0000000409007c0c */ /* 0x000fe4000bfa6270 */
[----:B------:R-:W-:Y:S02]  /*a3b0*/  ISETP.GE.AND P6, PT, R11, UR4, PT ;  /* 0x000000040b007c0c */ /* 0x000fe4000bfc6270 */
[----:B------:R0:W-:Y:S01]  /*a3c0*/  @!P0 ST.E.64 desc[UR46][R2.64], R88 ;  /* 0x0000005802008985 */ /* 0x0001e2000c101b2e */
[----:B------:R-:W-:Y:S02]  /*a3d0*/  ISETP.GE.AND P0, PT, R0, UR4, PT ;  /* 0x0000000400007c0c */ /* 0x000fe4000bf06270 */
[----:B------:R-:W-:Y:S02]  /*a3e0*/  @!P1 LEA.HI R4, R4, R4, RZ, 0x1 ;  /* 0x0000000404049211 */ /* 0x000fe400078f08ff */
[----:B------:R-:W-:-:S02]  /*a3f0*/  @!P3 LEA.HI R6, R6, R6, RZ, 0x1 ;  /* 0x000000060606b211 */ /* 0x000fc400078f08ff */
[----:B------:R-:W-:Y:S02]  /*a400*/  @!P4 LEA.HI R8, R7, R7, RZ, 0x1 ;  /* 0x000000070708c211 */ /* 0x000fe400078f08ff */
[----:B------:R-:W-:Y:S02]  /*a410*/  @!P5 LEA.HI R10, R9, R9, RZ, 0x1 ;  /* 0x00000009090ad211 */ /* 0x000fe400078f08ff */
[----:B------:R-:W-:Y:S02]  /*a420*/  @!P6 LEA.HI R12, R11, R11, RZ, 0x1 ;  /* 0x0000000b0b0ce211 */ /* 0x000fe400078f08ff */
[----:B------:R-:W-:Y:S02]  /*a430*/  @!P3 LOP3.LUT R9, R6, 0xfffffffe, RZ, 0xc0, !PT ;  /* 0xfffffffe0609b812 */ /* 0x000fe400078ec0ff */
[----:B------:R-:W-:Y:S02]  /*a440*/  @!P0 LEA.HI R0, R0, R0, RZ, 0x1 ;  /* 0x0000000000008211 */ /* 0x000fe400078f08ff */
[----:B0-----:R-:W-:-:S02]  /*a450*/  @!P2 LEA.HI R2, R5, R5, RZ, 0x1 ;  /* 0x000000050502a211 */ /* 0x001fc400078f08ff */
[----:B------:R-:W-:Y:S02]  /*a460*/  @!P0 LOP3.LUT R3, R0, 0xfffffffe, RZ, 0xc0, !PT ;  /* 0xfffffffe00038812 */ /* 0x000fe400078ec0ff */
[----:B------:R-:W-:Y:S02]  /*a470*/  @!P1 LOP3.LUT R5, R4, 0xfffffffe, RZ, 0xc0, !PT ;  /* 0xfffffffe04059812 */ /* 0x000fe400078ec0ff */
[----:B------:R-:W-:Y:S01]  /*a480*/  @!P2 LOP3.LUT R7, R2, 0xfffffffe, RZ, 0xc0, !PT ;  /* 0xfffffffe0207a812 */ /* 0x000fe200078ec0ff */
[--C-:B------:R-:W-:Y:S01]  /*a490*/  @!P0 IMAD.WIDE R2, R3, 0x4, R14.reuse ;  /* 0x0000000403028825 */ /* 0x100fe200078e020e */
[----:B------:R-:W-:Y:S02]  /*a4a0*/  @!P4 LOP3.LUT R11, R8, 0xfffffffe, RZ, 0xc0, !PT ;  /* 0xfffffffe080bc812 */ /* 0x000fe400078ec0ff */
[----:B------:R-:W-:Y:S01]  /*a4b0*/  @!P5 LOP3.LUT R13, R10, 0xfffffffe, RZ, 0xc0, !PT ;  /* 0xfffffffe0a0dd812 */ /* 0x000fe200078ec0ff */
[--C-:B------:R-:W-:Y:S01]  /*a4c0*/  @!P1 IMAD.WIDE R4, R5, 0x4, R14.reuse ;  /* 0x0000000405049825 */ /* 0x100fe200078e020e */
[----:B------:R-:W-:Y:S01]  /*a4d0*/  @!P6 LOP3.LUT R21, R12, 0xfffffffe, RZ, 0xc0, !PT ;  /* 0xfffffffe0c15e812 */ /* 0x000fe200078ec0ff */
        /* <DEDUP_REMOVED lines=8> */
[----:B------:R0:W-:Y:S02]  /*a560*/  @!P4 ST.E.64 desc[UR46][R10.64], R108 ;  /* 0x0000006c0a00c985 */ /* 0x0001e4000c101b2e */
[----:B------:R-:W-:Y:S02]  /*a570*/  @!P6 IMAD.WIDE R14, R21, 0x4, R14 ;  /* 0x00000004150ee825 */ /* 0x000fe400078e020e */
[----:B------:R0:W-:Y:S04]  /*a580*/  @!P5 ST.E.64 desc[UR46][R12.64], R112 ;  /* 0x000000700c00d985 */ /* 0x0001e8000c101b2e */
[----:B------:R0:W-:Y:S02]  /*a590*/  @!P6 ST.E.64 desc[UR46][R14.64], R116 ;  /* 0x000000740e00e985 */ /* 0x0001e4000c101b2e */
.L_x_14019:
[----:B------:R-:W-:Y:S05]  /*a5a0*/  BSYNC B0 ;  /* 0x0000000000007941 */ /* 0x000fea0003800000 */
.L_x_14018:
[----:B------:R-:W-:Y:S01]  /*a5b0*/  ISETP.GE.AND P0, PT, R16, R17, PT ;  /* 0x000000111000720c */ /* 0x000fe20003f06270 */
[----:B0-----:R0:W1:Y:S04]  /*a5c0*/  SHFL.IDX PT, R13, R20, 0x1, 0x1c1f ;  /* 0x003c1f00140d7f89 */ /* 0x00106800000e0000 */
[----:B------:R0:W0:Y:S08]  /*a5d0*/  SHFL.IDX PT, R12, R18, 0x1, 0x1c1f ;  /* 0x003c1f00120c7f89 */ /* 0x00003000000e0000 */
        /* <DEDUP_REMOVED lines=12> */
[----:B------:R-:W-:Y:S02]  /*a6a0*/  ISETP.GE.AND P4, PT, R8, UR4, PT ;  /* 0x0000000408007c0c */ /* 0x000fe4000bf86270 */
        /* <DEDUP_REMOVED lines=36> */
.L_x_14017:
[----:B------:R-:W-:-:S04]  /*a8f0*/  IADD3 R0, R2, -0x80, RZ ;  /* 0xffffff8002007810 */ /* 0x000fc80007ffe0ff */
        /* <DEDUP_REMOVED lines=32> */
[----:B--2---:R-:W-:Y:S01]  /*ab00*/  @P0 IMAD.HI.U32 R4, R0, R7, RZ ;  /* 0x0000000700040227 */ /* 0x004fe200078e00ff */
[----:B------:R-:W-:-:S03]  /*ab10*/  IADD3 R7, RZ, -UR36, RZ ;  /* 0x80000024ff077c10 */ /* 0x000fc6000fffe0ff */
        /* <DEDUP_REMOVED lines=24> */
.L_x_13982:
        /* <DEDUP_REMOVED lines=18> */
.L_x_14020:
[----:B------:R-:W-:Y:S01]  /*adc0*/  ULDC UR40, c[0x0][0xc50] ;  /* 0x0003140000287ab9 */ /* 0x000fe20000000800 */
[----:B------:R-:W-:Y:S01]  /*add0*/  UMOV UR36, UR6 ;  /* 0x0000000600247c82 */ /* 0x000fe20008000000 */
[----:B------:R-:W-:-:S11]  /*ade0*/  UISETP.NE.AND UP0, UPT, UR40, 0x1, UPT ;  /* 0x000000012800788c */ /* 0x000fd6000bf05270 */
[----:B------:R-:W-:Y:S01]  /*adf0*/  @UP0 ULDC UR4, c[0x0][0xc54] ;  /* 0x0003150000040ab9 */ /* 0x000fe20000000800 */
[----:B------:R-:W-:Y:S01]  /*ae00*/  @UP0 ULDC UR7, c[0x0][0xc58] ;  /* 0x0003160000070ab9 */ /* 0x000fe20000000800 */
[----:B------:R-:W-:-:S04]  /*ae10*/  UIMAD.WIDE.U32 UR4, UR6, UR4, URZ ;  /* 0x00000004060472a5 */ /* 0x000fc8000f8e003f */
[----:B------:R-:W-:-:S12]  /*ae20*/  @UP0 USHF.R.U32.HI UR36, URZ, UR7, UR5 ;  /* 0x000000073f240299 */ /* 0x000fd80008011605 */
.L_x_14021:
[----:B------:R-:W-:Y:S01]  /*ae30*/  ISETP.GE.AND P0, PT, R22, RZ, PT ;  /* 0x000000ff1600720c */ /* 0x000fe20003f06270 */
[----:B------:R-:W-:Y:S01]  /*ae40*/  UIADD3 UR4, -UR36, URZ, URZ ;  /* 0x0000003f24047290 */ /* 0x000fe2000fffe13f */
[----:B------:R-:W-:Y:S01]  /*ae50*/  MOV R3, 0x1 ;  /* 0x0000000100037802 */ /* 0x000fe20000000f00 */
[----:B------:R-:W-:Y:S02]  /*ae60*/  IMAD.MOV.U32 R0, RZ, RZ, RZ ;  /* 0x000000ffff007224 */ /* 0x000fe400078e00ff */
        /* <DEDUP_REMOVED lines=8> */
[----:B------:R-:W-:Y:S01]  /*aef0*/  UMOV UR8, 0xc0 ;  /* 0x000000c000087882 */ /* 0x000fe20000000000 */
[----:B------:R-:W-:Y:S02]  /*af00*/  ULDC UR5, c[0x0][0x288] ;  /* 0x0000a20000057ab9 */ /* 0x000fe40000000800 */
[----:B------:R-:W-:Y:S01]  /*af10*/  UISETP.NE.AND.EX UP0, UPT, UR7, URZ, UPT, UP0 ;  /* 0x0000003f0700728c */ /* 0x000fe2000bf05300 */
[----:B------:R-:W-:Y:S01]  /*af20*/  ULDC UR6, c[0x0][0x424] ;  /* 0x0001090000067ab9 */ /* 0x000fe20000000800 */
[----:B------:R-:W-:-:S02]  /*af30*/  UIADD3 UR10, -UR5, 0x80, URZ ;  /* 0x00000080050a7890 */ /* 0x000fc4000fffe13f */
[----:B------:R-:W-:Y:S01]  /*af40*/  USEL UR7, UR6, 0x1, UP0 ;  /* 0x0000000106077887 */ /* 0x000fe20008000000 */
[----:B------:R-:W-:Y:S01]  /*af50*/  ULDC UR9, c[0x0][0x2f0] ;  /* 0x0000bc0000097ab9 */ /* 0x000fe20000000800 */
[----:B------:R-:W-:Y:S02]  /*af60*/  UMOV UR43, URZ ;  /* 0x0000003f002b7c82 */ /* 0x000fe40008000000 */
[----:B------:R-:W-:Y:S02]  /*af70*/  UIMAD UR10, UR7, UR9, UR10 ;  /* 0x00000009070a72a4 */ /* 0x000fe4000f8e020a */
[----:B------:R-:W-:Y:S02]  /*af80*/  UIMAD UR7, UR7, UR9, 0x7f ;  /* 0x0000007f070774a4 */ /* 0x000fe4000f8e0209 */
[----:B------:R-:W-:Y:S02]  /*af90*/  USHF.R.U32.HI UR9, URZ, 0x10, UR40 ;  /* 0x000000103f097899 */ /* 0x000fe40008011628 */
[----:B0-----:R-:W-:-:S02]  /*afa0*/  UIMAD UR8, UR4, UR8, 0xbf ;  /* 0x000000bf040874a4 */ /* 0x001fc4000f8e0208 */
[----:B------:R-:W-:Y:S01]  /*afb0*/  ULOP3.LUT UR40, UR40, 0xffff, URZ, 0xc0, !UPT ;  /* 0x0000ffff28287892 */ /* 0x000fe2000f8ec03f */
[----:B------:R-:W-:Y:S02]  /*afc0*/  @UP1 ULDC UR4, c[0x0][0x44c] ;  /* 0x0001130000041ab9 */ /* 0x000fe40000000800 */
[----:B------:R-:W-:Y:S02]  /*afd0*/  UIMAD.WIDE.U32 UR4, UR8, UR4, URZ ;  /* 0x00000004080472a5 */ /* 0x000fe4000f8e003f */
[----:B------:R-:W-:Y:S01]  /*afe0*/  UMOV UR6, UR8 ;  /* 0x0000000800067c82 */ /* 0x000fe20008000000 */
[----:B------:R-:W-:Y:S02]  /*aff0*/  @UP1 ULDC UR8, c[0x0][0x450] ;  /* 0x0001140000081ab9 */ /* 0x000fe40000000800 */
[----:B------:R-:W-:Y:S02]  /*b000*/  @UP1 USHF.R.U32.HI UR6, URZ, UR8, UR5 ;  /* 0x000000083f061299 */ /* 0x000fe40008011605 */
[----:B------:R-:W-:-:S02]  /*b010*/  USHF.R.S32.HI UR5, URZ, 0x1f, UR7 ;  /* 0x0000001f3f057899 */ /* 0x000fc40008011407 */
[----:B------:R-:W-:Y:S02]  /*b020*/  UIADD3 UR6, UR10, UR6, URZ ;  /* 0x000000060a067290 */ /* 0x000fe4000fffe03f */
[----:B------:R-:W-:Y:S02]  /*b030*/  ULEA.HI UR5, UR5, UR7, URZ, 0x7 ;  /* 0x0000000705057291 */ /* 0x000fe4000f8f383f */
[----:B------:R-:W-:Y:S02]  /*b040*/  USHF.R.S32.HI UR4, URZ, 0x1f, UR6 ;  /* 0x0000001f3f047899 */ /* 0x000fe40008011406 */
[----:B------:R-:W-:Y:S02]  /*b050*/  USHF.R.S32.HI UR5, URZ, 0x7, UR5 ;  /* 0x000000073f057899 */ /* 0x000fe40008011405 */
[----:B------:R-:W-:-:S04]  /*b060*/  ULEA.HI UR4, UR4, UR6, URZ, 0x7 ;  /* 0x0000000604047291 */ /* 0x000fc8000f8f383f */
        /* <DEDUP_REMOVED lines=12> */
[----:B------:R-:W-:Y:S01]  /*b130*/  MOV R6, UR6 ;  /* 0x0000000600067c02 */ /* 0x000fe20008000f00 */
[----:B------:R-:W-:Y:S01]  /*b140*/  ULOP3.LUT UR6, UR6, UR9, URZ, 0x3c, !UPT ;  /* 0x0000000906067292 */ /* 0x000fe2000f8e3c3f */
[----:B------:R-:W-:Y:S02]  /*b150*/  R2UR UR10, R0 ;  /* 0x00000000000a72ca */ /* 0x000fe400000e0000 */
[----:B------:R-:W-:Y:S02]  /*b160*/  IABS R6, R6 ;  /* 0x0000000600067213 */ /* 0x000fe40000000000 */
[----:B------:R-:W-:-:S03]  /*b170*/  IABS R7, R5 ;  /* 0x0000000500077213 */ /* 0x000fc60000000000 */
        /* <DEDUP_REMOVED lines=24> */
.L_x_14023:
[----:B------:R-:W-:Y:S01]  /*b300*/  UIMAD UR39, UR40, UR43, URZ ;  /* 0x0000002b282772a4 */ /* 0x000fe2000f8e023f */
[----:B------:R-:W-:Y:S02]  /*b310*/  IMAD.U32 R19, RZ, RZ, UR41 ;  /* 0x00000029ff137e24 */ /* 0x000fe4000f8e00ff */
[----:B------:R-:W-:-:S03]  /*b320*/  IMAD.MOV.U32 R4, RZ, RZ, 0x1 ;  /* 0x00000001ff047424 */ /* 0x000fc600078e00ff */
[----:B------:R-:W-:-:S05]  /*b330*/  IMAD.U32 R0, RZ, RZ, UR39 ;  /* 0x00000027ff007e24 */ /* 0x000fca000f8e00ff */
[----:B------:R-:W-:Y:S02]  /*b340*/  VIADDMNMX R19, R0, UR43, R19, PT ;  /* 0x0000002b00137c46 */ /* 0x000fe4000b800113 */
[----:B------:R-:W-:Y:S02]  /*b350*/  MOV R0, RZ ;  /* 0x000000ff00007202 */ /* 0x000fe40000000f00 */
        /* <DEDUP_REMOVED lines=18> */
[----:B------:R-:W-:Y:S01]  /*b480*/  MOV R13, RZ ;  /* 0x000000ff000d7202 */ /* 0x000fe20000000f00 */
[----:B------:R-:W-:-:S02]  /*b490*/  IMAD.U32 R10, RZ, RZ, UR4 ;  /* 0x00000004ff0a7e24 */ /* 0x000fc4000f8e00ff */
[----:B------:R-:W-:Y:S02]  /*b4a0*/  IMAD.U32 R11, RZ, RZ, UR5 ;  /* 0x00000005ff0b7e24 */ /* 0x000fe4000f8e00ff */
[----:B------:R-:W-:Y:S02]  /*b4b0*/  IMAD.MOV.U32 R8, RZ, RZ, 0x70 ;  /* 0x00000070ff087424 */ /* 0x000fe400078e00ff */
[----:B------:R-:W-:-:S07]  /*b4c0*/  IMAD.MOV.U32 R12, RZ, RZ, 0x1 ;  /* 0x00000001ff0c7424 */ /* 0x000fce00078e00ff */
[----:B------:R-:W-:-:S07]  /*b4d0*/  LEPC R20, `(.L_x_14024) ;  /* 0x000000001014794e */ /* 0x000fce0000000000 */
[----:B0-----:R-:W-:Y:S05]  /*b4e0*/  CALL.ABS.NOINC R14 ;  /* 0x000000000e007343 */ /* 0x001fea0003c00000 */
.L_x_14024:
        /* <DEDUP_REMOVED lines=20> */
.L_x_14026:
[----:B------:R0:W1:Y:S01]  /*b630*/  LDC.64 R14, c[0x4][R18] ;  /* 0x01000000120e7b82 */ /* 0x0000620000000a00 */
[----:B------:R-:W-:Y:S01]  /*b640*/  ULDC.64 UR4, c[0x4][0x1b8] ;  /* 0x01006e0000047ab9 */ /* 0x000fe20000000a00 */
[----:B------:R-:W-:Y:S01]  /*b650*/  ULDC.64 UR6, c[0x4][0x1c0] ;  /* 0x0100700000067ab9 */ /* 0x000fe20000000a00 */
[----:B------:R-:W-:Y:S01]  /*b660*/  MOV R4, UR4 ;  /* 0x0000000400047c02 */ /* 0x000fe20008000f00 */
        /* <DEDUP_REMOVED lines=11> */
.L_x_14025:
        /* <DEDUP_REMOVED lines=9> */
[----:B------:R-:W-:Y:S02]  /*b7b0*/  IADD3 R25, R19, -0x1, RZ ;  /* 0xffffffff13197810 */ /* 0x000fe40007ffe0ff */
[----:B0-----:R-:W-:-:S04]  /*b7c0*/  ISETP.NE.U32.AND P0, PT, R4, RZ, PT ;  /* 0x000000ff0400720c */ /* 0x001fc80003f05070 */
[----:B------:R-:W-:-:S04]  /*b7d0*/  ISETP.NE.AND.EX P1, PT, R5, RZ, PT, P0 ;  /* 0x000000ff0500720c */ /* 0x000fc80003f25300 */
[----:B------:R-:W-:Y:S02]  /*b7e0*/  P2R R26, PR, RZ, 0x2 ;  /* 0x00000002ff1a7803 */ /* 0x000fe40000000000 */
[----:B--2---:R-:W-:Y:S02]  /*b7f0*/  SHF.R.S32.HI R23, RZ, 0x1f, R18 ;  /* 0x0000001fff177819 */ /* 0x004fe40000011412 */
[----:B------:R-:W-:Y:S01]  /*b800*/  SEL R24, R18, RZ, !P1 ;  /* 0x000000ff12187207 */ /* 0x000fe20004800000 */
[----:B------:R-:W-:Y:S06]  /*b810*/  BRA.DIV UR4, `(.L_x_14027) ;  /* 0x0000002e04247947 */ /* 0x000fec000b800000 */
[----:B------:R0:W1:Y:S02]  /*b820*/  SHFL.IDX PT, R14, R16, RZ, 0x1f ;  /* 0x00001fff100e7589 */ /* 0x00006400000e0000 */
.L_x_14095:
[----:B-1----:R-:W-:Y:S02]  /*b830*/  ISETP.NE.AND P0, PT, R14, RZ, PT ;  /* 0x000000ff0e00720c */ /* 0x002fe40003f05270 */
[----:B------:R-:W-:-:S04]  /*b840*/  PLOP3.LUT P2, PT, PT, PT, PT, 0x8, 0x0 ;  /* 0x000000000000781c */ /* 0x000fc80003f4e170 */
[----:B------:R-:W-:-:S07]  /*b850*/  P2R R27, PR, RZ, 0x4 ;  /* 0x00000004ff1b7803 */ /* 0x000fce0000000000 */
[----:B------:R-:W-:Y:S05]  /*b860*/  @P0 BRA `(.L_x_14028) ;  /* 0x0000000000cc0947 */ /* 0x000fea0003800000 */
[----:B------:R-:W-:-:S03]  /*b870*/  UMOV UR4, 0xffffffff ;  /* 0xffffffff00047882 */ /* 0x000fc60000000000 */
[----:B------:R-:W-:Y:S05]  /*b880*/  BRA.DIV UR4, `(.L_x_14029) ;  /* 0x0000002e04287947 */ /* 0x000fea000b800000 */
[----:B------:R-:W-:-:S13]  /*b890*/  ELECT P6, URZ, PT ;  /* 0x00000000003f782f */ /* 0x000fda00038c0000 */
.L_x_14098:
        /* <DEDUP_REMOVED lines=23> */
.L_x_14030:
[----:B------:R-:W2:Y:S01]  /*ba10*/  SYNCS.PHASECHK.TRANS64.TRYWAIT P0, [UR38+0x16840], R0 ;  /* 0x01684000ff0075a7 */ /* 0x000ea20008000166 */
[----:B------:R-:W-:Y:S01]  /*ba20*/  ISETP.NE.AND P1, PT, R17, RZ, PT ;  /* 0x000000ff1100720c */ /* 0x000fe20003f25270 */
[----:B--2---:R-:W-:-:S12]  /*ba30*/  @!P0 BRA `(.L_x_14031) ;  /* 0x0000002800dc8947 */ /* 0x004fd80003800000 */
.L_x_14099:
[----:B------:R-:W-:Y:S05]  /*ba40*/  @P1 BRA `(.L_x_14032) ;  /* 0x0000000000141947 */ /* 0x000fea0003800000 */
[----:B------:R-:W-:Y:S01]  /*ba50*/  LOP3.LUT P0, RZ, R2, 0x1f, RZ, 0xc0, !PT ;  /* 0x0000001f02ff7812 */ /* 0x000fe2000780c0ff */
[----:B--2---:R-:W-:-:S04]  /*ba60*/  IMAD.MOV.U32 R0, RZ, RZ, 0x4000 ;  /* 0x00004000ff007424 */ /* 0x004fc800078e00ff */
[----:B------:R3:W-:Y:S08]  /*ba70*/  SYNCS.ARRIVE.TRANS64 RZ, [UR38+0x16830], R0 ;  /* 0x01683000ffff79a7 */ /* 0x0007f00008000026 */
[----:B---3--:R-:W-:Y:S05]  /*ba80*/  @!P0 BRA `(.L_x_14032) ;  /* 0x0000000000048947 */ /* 0x008fea0003800000 */
[----:B------:R-:W-:Y:S01]  /*ba90*/  BPT.TRAP 0x1 ;  /* 0x000000040000795c */ /* 0x000fe20000300000 */
.L_x_14032:
        /* <DEDUP_REMOVED lines=11> */
[----:B------:R-:W-:Y:S01]  /*bb50*/  USHF.L.U32 UR11, UR11, 0x7, URZ ;  /* 0x000000070b0b7899 */ /* 0x000fe2000800063f */
[----:B------:R-:W-:Y:S01]  /*bb60*/  UMOV UR10, URZ ;  /* 0x0000003f000a7c82 */ /* 0x000fe20008000000 */
[----:B------:R-:W-:-:S07]  /*bb70*/  UMOV UR12, UR36 ;  /* 0x00000024000c7c82 */ /* 0x000fce0008000000 */
[----:B------:R3:W-:Y:S02]  /*bb80*/  UTMALDG.4D [UR8], [UR4], desc[UR6] ;  /* 0x00000608040075b4 */ /* 0x0007e40008019000 */
[----:B---3--:R-:W-:Y:S01]  /*bb90*/  NOP ;  /* 0x0000000000007918 */ /* 0x008fe20000000000 */
.L_x_14028:
        /* <DEDUP_REMOVED lines=16> */
[----:B-1----:R-:W-:Y:S01]  /*bca0*/  IMAD.U32 R4, RZ, RZ, UR4 ;  /* 0x00000004ff047e24 */ /* 0x002fe2000f8e00ff */
[----:B------:R-:W-:Y:S01]  /*bcb0*/  MOV R6, UR6 ;  /* 0x0000000600067c02 */ /* 0x000fe20008000f00 */
[----:B------:R-:W-:Y:S01]  /*bcc0*/  IMAD.U32 R5, RZ, RZ, UR5 ;  /* 0x00000005ff057e24 */ /* 0x000fe2000f8e00ff */
[----:B------:R-:W1:Y:S01]  /*bcd0*/  LDC.64 R14, c[0x4][R14] ;  /* 0x010000000e0e7b82 */ /* 0x000e620000000a00 */
[----:B------:R-:W-:Y:S01]  /*bce0*/  ULDC.64 UR4, c[0x4][0x20] ;  /* 0x0100080000047ab9 */ /* 0x000fe20000000a00 */
[----:B------:R-:W-:Y:S01]  /*bcf0*/  IMAD.U32 R7, RZ, RZ, UR7 ;  /* 0x00000007ff077e24 */ /* 0x000fe2000f8e00ff */
[----:B------:R-:W-:Y:S01]  /*bd00*/  MOV R12, 0x1 ;  /* 0x00000001000c7802 */ /* 0x000fe20000000f00 */
[----:B------:R-:W-:-:S02]  /*bd10*/  IMAD.U32 R10, RZ, RZ, UR4 ;  /* 0x00000004ff0a7e24 */ /* 0x000fc4000f8e00ff */
[----:B------:R-:W-:Y:S02]  /*bd20*/  IMAD.U32 R11, RZ, RZ, UR5 ;  /* 0x00000005ff0b7e24 */ /* 0x000fe4000f8e00ff */
[----:B------:R-:W-:Y:S02]  /*bd30*/  IMAD.MOV.U32 R8, RZ, RZ, 0x70 ;  /* 0x00000070ff087424 */ /* 0x000fe400078e00ff */
[----:B------:R-:W-:-:S07]  /*bd40*/  IMAD.MOV.U32 R13, RZ, RZ, RZ ;  /* 0x000000ffff0d7224 */ /* 0x000fce00078e00ff */
[----:B------:R-:W-:-:S07]  /*bd50*/  LEPC R20, `(.L_x_14033) ;  /* 0x000000001014794e */ /* 0x000fce0000000000 */
[----:B012---:R-:W-:Y:S05]  /*bd60*/  CALL.ABS.NOINC R14 ;  /* 0x000000000e007343 */ /* 0x007fea0003c00000 */
.L_x_14033:
[----:B--2---:R-:W2:Y:S01]  /*bd70*/  LDC R0, c[0x0][0x448] ;  /* 0x00011200ff007b82 */ /* 0x004ea20000000800 */
[----:B------:R-:W3:Y:S01]  /*bd80*/  S2R R9, SR_CTAID.X ;  /* 0x0000000000097919 */ /* 0x000ee20000002500 */
[----:B------:R-:W-:Y:S01]  /*bd90*/  IMAD.SHL.U32 R3, R2, 0x10, RZ ;  /* 0x0000001002037824 */ /* 0x000fe200078e00ff */
[----:B------:R-:W-:Y:S01]  /*bda0*/  SHF.R.U32.HI R12, RZ, 0x3, R17 ;  /* 0x00000003ff0c7819 */ /* 0x000fe20000011611 */
[----:B------:R-:W-:Y:S01]  /*bdb0*/  UMOV UR44, UR48 ;  /* 0x00000030002c7c82 */ /* 0x000fe20008000000 */
[----:B------:R-:W-:Y:S01]  /*bdc0*/  ULDC.64 UR4, c[0x0][0x2d0] ;  /* 0x0000b40000047ab9 */ /* 0x000fe20000000a00 */
[----:B------:R-:W-:Y:S01]  /*bdd0*/  ULDC.64 UR6, c[0x0][0x2c8] ;  /* 0x0000b20000067ab9 */ /* 0x000fe20000000a00 */
[----:B-1----:R-:W-:Y:S01]  /*bde0*/  LOP3.LUT R4, R12, 0x70, R3, 0xf8, !PT ;  /* 0x000000700c047812 */ /* 0x002fe200078ef803 */
[----:B------:R-:W-:Y:S01]  /*bdf0*/  IMAD.SHL.U32 R20, R2, 0x8, RZ ;  /* 0x0000000802147824 */ /* 0x000fe200078e00ff */
[----:B--2---:R-:W-:-:S03]  /*be00*/  ISETP.NE.AND P0, PT, R0, 0x1, PT ;  /* 0x000000010000780c */ /* 0x004fc60003f05270 */
[----:B---3--:R-:W-:Y:S02]  /*be10*/  IMAD R13, R9, 0xc0, R4 ;  /* 0x000000c0090d7824 */ /* 0x008fe400078e0204 */
[----:B------:R-:W1:Y:S02]  /*be20*/  LDC.64 R4, c[0x0][0x2e0] ;  /* 0x0000b800ff047b82 */ /* 0x000e640000000a00 */
[----:B------:R-:W-:Y:S02]  /*be30*/  VIADD R11, R13, 0x80 ;  /* 0x000000800d0b7836 */ /* 0x000fe40000000000 */
[----:B------:R-:W-:-:S04]  /*be40*/  IMAD.MOV.U32 R15, RZ, RZ, R13 ;  /* 0x000000ffff0f7224 */ /* 0x000fc800078e000d */
[----:B------:R-:W2:Y:S08]  /*be50*/  @P0 LDC R6, c[0x0][0x44c] ;  /* 0x00011300ff060b82 */ /* 0x000eb00000000800 */
[----:B------:R-:W3:Y:S08]  /*be60*/  @P0 LDC R8, c[0x0][0x450] ;  /* 0x00011400ff080b82 */ /* 0x000ef00000000800 */
[----:B------:R-:W4:Y:S01]  /*be70*/  @P0 LDC R10, c[0x0][0x44c] ;  /* 0x00011300ff0a0b82 */ /* 0x000f220000000800 */
[----:B-1----:R-:W-:-:S04]  /*be80*/  IMAD R29, R29, R4, RZ ;  /* 0x000000041d1d7224 */ /* 0x002fc800078e02ff */
[C---:B------:R-:W-:Y:S02]  /*be90*/  IMAD R29, R22.reuse, R5, R29 ;  /* 0x00000005161d7224 */ /* 0x040fe400078e021d */
[----:B------:R-:W-:Y:S01]  /*bea0*/  IMAD.WIDE.U32 R4, R22, R4, UR44 ;  /* 0x0000002c16047e25 */ /* 0x000fe2000f8e0004 */
[----:B------:R-:W1:Y:S03]  /*beb0*/  @P0 LDC R7, c[0x0][0x450] ;  /* 0x00011400ff070b82 */ /* 0x000e660000000800 */
[----:B--2---:R-:W-:-:S04]  /*bec0*/  @P0 IMAD.HI.U32 R3, R13, R6, RZ ;  /* 0x000000060d030227 */ /* 0x004fc800078e00ff */
[----:B------:R-:W-:Y:S01]  /*bed0*/  IMAD.IADD R5, R5, 0x1, R29 ;  /* 0x0000000105057824 */ /* 0x000fe200078e021d */
[----:B---3--:R-:W-:Y:S02]  /*bee0*/  @P0 SHF.R.U32.HI R15, RZ, R8, R3 ;  /* 0x00000008ff0f0219 */ /* 0x008fe40000011603 */
[----:B------:R-:W-:-:S03]  /*bef0*/  MOV R3, R11 ;  /* 0x0000000b00037202 */ /* 0x000fc60000000f00 */
[----:B------:R-:W-:Y:S02]  /*bf00*/  IMAD.MOV R8, RZ, RZ, -R15 ;  /* 0x000000ffff087224 */ /* 0x000fe400078e0a0f */
[----:B----4-:R-:W-:-:S04]  /*bf10*/  @P0 IMAD.HI.U32 R6, R11, R10, RZ ;  /* 0x0000000a0b060227 */ /* 0x010fc800078e00ff */
[----:B------:R-:W-:Y:S01]  /*bf20*/  IMAD R13, R0, R8, R13 ;  /* 0x00000008000d7224 */ /* 0x000fe200078e020d */
[----:B-1----:R-:W-:Y:S02]  /*bf30*/  @P0 SHF.R.U32.HI R3, RZ, R7, R6 ;  /* 0x00000007ff030219 */ /* 0x002fe40000011606 */
[----:B------:R-:W-:Y:S02]  /*bf40*/  SHF.R.S32.HI R6, RZ, 0x1f, R15 ;  /* 0x0000001fff067819 */ /* 0x000fe4000001140f */
[--C-:B------:R-:W-:Y:S01]  /*bf50*/  SHF.R.S32.HI R10, RZ, 0x1f, R3.reuse ;  /* 0x0000001fff0a7819 */ /* 0x100fe20000011403 */
[----:B------:R-:W-:Y:S02]  /*bf60*/  IMAD.MOV R8, RZ, RZ, -R3 ;  /* 0x000000ffff087224 */ /* 0x000fe400078e0a03 */
[----:B------:R-:W-:Y:S02]  /*bf70*/  IMAD R6, R6, UR4, RZ ;  /* 0x0000000406067c24 */ /* 0x000fe4000f8e02ff */
[----:B------:R-:W-:Y:S01]  /*bf80*/  IMAD R11, R0, R8, R11 ;  /* 0x00000008000b7224 */ /* 0x000fe200078e020b */
[----:B------:R-:W-:Y:S01]  /*bf90*/  SHF.R.S32.HI R8, RZ, 0x1f, R13 ;  /* 0x0000001fff087819 */ /* 0x000fe2000001140d */
[----:B------:R-:W-:-:S02]  /*bfa0*/  IMAD R10, R10, UR4, RZ ;  /* 0x000000040a0a7c24 */ /* 0x000fc4000f8e02ff */
[C---:B------:R-:W-:Y:S02]  /*bfb0*/  IMAD R21, R15.reuse, UR5, R6 ;  /* 0x000000050f157c24 */ /* 0x040fe4000f8e0206 */
[----:B------:R-:W-:Y:S02]  /*bfc0*/  IMAD R8, R8, UR6, RZ ;  /* 0x0000000608087c24 */ /* 0x000fe4000f8e02ff */
[----:B------:R-:W-:-:S04]  /*bfd0*/  IMAD.WIDE.U32 R6, R15, UR4, R4 ;  /* 0x000000040f067c25 */ /* 0x000fc8000f8e0004 */
[----:B------:R-:W-:-:S04]  /*bfe0*/  IMAD.WIDE.U32 R4, R3, UR4, R4 ;  /* 0x0000000403047c25 */ /* 0x000fc8000f8e0004 */
[----:B------:R-:W-:Y:S01]  /*bff0*/  IMAD R15, R3, UR5, R10 ;  /* 0x00000005030f7c24 */ /* 0x000fe2000f8e020a */
[----:B------:R-:W-:Y:S01]  /*c000*/  ULDC.64 UR4, c[0x0][0x280] ;  /* 0x0000a00000047ab9 */ /* 0x000fe20000000a00 */
[----:B------:R-:W-:Y:S01]  /*c010*/  IMAD R3, R13, UR7, R8 ;  /* 0x000000070d037c24 */ /* 0x000fe2000f8e0208 */
[----:B------:R-:W-:Y:S01]  /*c020*/  SHF.R.S32.HI R8, RZ, 0x1f, R11 ;  /* 0x0000001fff087819 */ /* 0x000fe2000001140b */
[----:B------:R-:W-:Y:S01]  /*c030*/  IMAD.IADD R7, R7, 0x1, R21 ;  /* 0x0000000107077824 */ /* 0x000fe200078e0215 */
[----:B------:R-:W-:Y:S01]  /*c040*/  IADD3 R5, R5, R15, RZ ;  /* 0x0000000f05057210 */ /* 0x000fe20007ffe0ff */
[----:B------:R-:W-:Y:S02]  /*c050*/  IMAD.SHL.U32 R10, R17, 0x8, RZ ;  /* 0x00000008110a7824 */ /* 0x000fe400078e00ff */
[----:B------:R-:W-:-:S04]  /*c060*/  IMAD.WIDE.U32 R6, R13, UR6, R6 ;  /* 0x000000060d067c25 */ /* 0x000fc8000f8e0006 */
[----:B------:R-:W-:Y:S02]  /*c070*/  IMAD R8, R8, UR6, RZ ;  /* 0x0000000608087c24 */ /* 0x000fe4000f8e02ff */
[----:B------:R-:W-:Y:S02]  /*c080*/  IMAD.IADD R3, R7, 0x1, R3 ;  /* 0x0000000107037824 */ /* 0x000fe400078e0203 */
[C---:B------:R-:W-:Y:S01]  /*c090*/  IMAD R13, R11.reuse, UR7, R8 ;  /* 0x000000070b0d7c24 */ /* 0x040fe2000f8e0208 */
[----:B------:R-:W-:Y:S01]  /*c0a0*/  LEA R8, P0, R6, UR4, 0x1 ;  /* 0x0000000406087c11 */ /* 0x000fe2000f8008ff */
[----:B------:R-:W-:-:S03]  /*c0b0*/  IMAD.WIDE.U32 R4, R11, UR6, R4 ;  /* 0x000000060b047c25 */ /* 0x000fc6000f8e0004 */
[----:B------:R-:W-:Y:S01]  /*c0c0*/  LEA.HI.X R7, R6, UR5, R3, 0x1, P0 ;  /* 0x0000000506077c11 */ /* 0x000fe200080f0c03 */
[----:B------:R-:W-:Y:S01]  /*c0d0*/  IMAD.IADD R3, R5, 0x1, R13 ;  /* 0x0000000105037824 */ /* 0x000fe200078e020d */
[----:B------:R-:W-:Y:S01]  /*c0e0*/  LEA R6, P0, R4, UR4, 0x1 ;  /* 0x0000000404067c11 */ /* 0x000fe2000f8008ff */
[----:B------:R-:W-:Y:S01]  /*c0f0*/  ULDC UR4, c[0x0][0x2b8] ;  /* 0x0000ae0000047ab9 */ /* 0x000fe20000000800 */
[C---:B------:R-:W-:Y:S02]  /*c100*/  LOP3.LUT R5, R20.reuse, 0x1f8, RZ, 0xc0, !PT ;  /* 0x000001f814057812 */ /* 0x040fe400078ec0ff */
[----:B------:R-:W-:Y:S02]  /*c110*/  LOP3.LUT R20, R20, 0x38, RZ, 0xc0, !PT ;  /* 0x0000003814147812 */ /* 0x000fe400078ec0ff */
[----:B------:R-:W-:Y:S02]  /*c120*/  LEA.HI.X R3, R4, UR5, R3, 0x1, P0 ;  /* 0x0000000504037c11 */ /* 0x000fe400080f0c03 */
[----:B------:R-:W-:Y:S01]  /*c130*/  ISETP.GE.AND P0, PT, R20, UR4, PT ;  /* 0x0000000414007c0c */ /* 0x000fe2000bf06270 */
[----:B------:R-:W-:Y:S01]  /*c140*/  UMOV UR4, 0xffffffff ;  /* 0xffffffff00047882 */ /* 0x000fe20000000000 */
[----:B------:R-:W-:-:S04]  /*c150*/  LOP3.LUT R5, R5, 0x38, R2, 0x78, !PT ;  /* 0x0000003805057812 */ /* 0x000fc800078e7802 */
[----:B------:R-:W-:Y:S01]  /*c160*/  LOP3.LUT R10, R5, 0x200, R10, 0xf8, !PT ;  /* 0x00000200050a7812 */ /* 0x000fe200078ef80a */
[----:B------:R-:W-:Y:S06]  /*c170*/  BRA.DIV UR4, `(.L_x_14034) ;  /* 0x0000002604247947 */ /* 0x000fec000b800000 */
[----:B------:R-:W1:Y:S01]  /*c180*/  SHFL.IDX PT, R14, R8, RZ, 0x181f ;  /* 0x00181fff080e7589 */ /* 0x000e6200000e0000 */
[----:B------:R-:W-:Y:S01]  /*c190*/  ULDC UR4, c[0x0][0x288] ;  /* 0x0000a20000047ab9 */ /* 0x000fe20000000800 */
[----:B------:R-:W-:Y:S02]  /*c1a0*/  IMAD R9, R9, 0xc0, R12 ;  /* 0x000000c009097824 */ /* 0x000fe400078e020c */
        /* <DEDUP_REMOVED lines=8> */
[----:B-1----:R-:W-:-:S04]  /*c230*/  @!P1 LEA R14, P2, R20, R14, 0x1 ;  /* 0x0000000e140e9211 */ /* 0x002fc800078408ff */
[----:B--2---:R-:W-:Y:S01]  /*c240*/  @!P1 IADD3.X R5, RZ, R4, RZ, P2, !PT ;  /* 0x00000004ff059210 */ /* 0x004fe200017fe4ff */
[----:B------:R-:W-:Y:S02]  /*c250*/  @!P1 IMAD.MOV.U32 R4, RZ, RZ, R14 ;  /* 0x000000ffff049224 */ /* 0x000fe400078e000e */
[----:B------:R-:W1:Y:S04]  /*c260*/  SHFL.IDX PT, R14, R8, 0x1, 0x181f ;  /* 0x00381f00080e7f89 */ /* 0x000e6800000e0000 */
[----:B------:R2:W-:Y:S01]  /*c270*/  @!P1 LDGSTS.E.BYPASS.LTC128B.128 [R29+0x8400], desc[UR46][R4.64], !P0 ;  /* 0x08400000041d9fae */ /* 0x0005e2000c101d6e */
[----:B------:R-:W-:Y:S01]  /*c280*/  ISETP.GE.AND P1, PT, R11, R0, PT ;  /* 0x000000000b00720c */ /* 0x000fe20003f26270 */
[----:B------:R-:W-:-:S05]  /*c290*/  VIADD R11, R9, 0x20 ;  /* 0x00000020090b7836 */ /* 0x000fca0000000000 */
[----:B------:R-:W-:Y:S01]  /*c2a0*/  ISETP.GE.AND P2, PT, R11, R0, PT ;  /* 0x000000000b00720c */ /* 0x000fe20003f46270 */
[----:B------:R-:W-:-:S06]  /*c2b0*/  VIADD R11, R9, 0x30 ;  /* 0x00000030090b7836 */ /* 0x000fcc0000000000 */
[----:B--2---:R-:W-:Y:S02]  /*c2c0*/  @!P1 LEA R29, R10, UR38, 0x1 ;  /* 0x000000260a1d9c11 */ /* 0x004fe4000f8e08ff */
[C---:B-1----:R-:W-:Y:S02]  /*c2d0*/  @!P1 LEA R4, P3, R20.reuse, R14, 0x1 ;  /* 0x0000000e14049211 */ /* 0x042fe400078608ff */
[----:B------:R-:W1:Y:S03]  /*c2e0*/  SHFL.IDX PT, R14, R8, 0x3, 0x181f ;  /* 0x00781f00080e7f89 */ /* 0x000e6600000e0000 */
[----:B------:R-:W-:Y:S02]  /*c2f0*/  @!P1 IMAD.X R5, RZ, RZ, R22, P3 ;  /* 0x000000ffff059224 */ /* 0x000fe400018e0616 */
[----:B------:R-:W2:Y:S04]  /*c300*/  SHFL.IDX PT, R22, R7, 0x3, 0x181f ;  /* 0x00781f0007167f89 */ /* 0x000ea800000e0000 */
[----:B------:R3:W-:Y:S02]  /*c310*/  @!P1 LDGSTS.E.BYPASS.LTC128B.128 [R29+0x8c00], desc[UR46][R4.64], !P0 ;  /* 0x08c00000041d9fae */ /* 0x0007e4000c101d6e */
[----:B---3--:R-:W-:-:S02]  /*c320*/  @!P2 LEA R4, P1, R20, R28, 0x1 ;  /* 0x0000001c1404a211 */ /* 0x008fc400078208ff */
[----:B------:R-:W3:Y:S01]  /*c330*/  SHFL.IDX PT, R29, R8, 0x4, 0x181f ;  /* 0x00981f00081d7f89 */ /* 0x000ee200000e0000 */
[----:B------:R-:W-:Y:S02]  /*c340*/  @!P2 LEA R28, R10, UR38, 0x1 ;  /* 0x000000260a1cac11 */ /* 0x000fe4000f8e08ff */
[----:B------:R-:W-:Y:S02]  /*c350*/  @!P2 IADD3.X R5, RZ, R21, RZ, P1, !PT ;  /* 0x00000015ff05a210 */ /* 0x000fe40000ffe4ff */
[----:B------:R-:W-:Y:S01]  /*c360*/  ISETP.GE.AND P1, PT, R11, R0, PT ;  /* 0x000000000b00720c */ /* 0x000fe20003f26270 */
[----:B------:R-:W4:Y:S01]  /*c370*/  SHFL.IDX PT, R21, R7, 0x4, 0x181f ;  /* 0x00981f0007157f89 */ /* 0x000f2200000e0000 */
[----:B------:R-:W-:-:S03]  /*c380*/  VIADD R11, R9, 0x40 ;  /* 0x00000040090b7836 */ /* 0x000fc60000000000 */
[----:B------:R1:W-:Y:S02]  /*c390*/  @!P2 LDGSTS.E.BYPASS.LTC128B.128 [R28+0x9400], desc[UR46][R4.64], !P0 ;  /* 0x09400000041cafae */ /* 0x0003e4000c101d6e */
[----:B------:R-:W-:Y:S02]  /*c3a0*/  ISETP.GE.AND P2, PT, R11, R0, PT ;  /* 0x000000000b00720c */ /* 0x000fe40003f46270 */
[----:B------:R-:W-:-:S04]  /*c3b0*/  IADD3 R11, R9, 0x50, RZ ;  /* 0x00000050090b7810 */ /* 0x000fc80007ffe0ff */
[----:B-1----:R-:W-:Y:S02]  /*c3c0*/  @!P1 LEA R4, P3, R20, R14, 0x1 ;  /* 0x0000000e14049211 */ /* 0x002fe400078608ff */
[----:B------:R-:W-:Y:S01]  /*c3d0*/  @!P1 LEA R28, R10, UR38, 0x1 ;  /* 0x000000260a1c9c11 */ /* 0x000fe2000f8e08ff */
[----:B------:R-:W1:Y:S02]  /*c3e0*/  SHFL.IDX PT, R14, R8, 0x5, 0x181f ;  /* 0x00b81f00080e7f89 */ /* 0x000e6400000e0000 */
[----:B--2---:R-:W-:Y:S02]  /*c3f0*/  @!P1 IMAD.X R5, RZ, RZ, R22, P3 ;  /* 0x000000ffff059224 */ /* 0x004fe400018e0616 */
[----:B------:R-:W2:Y:S04]  /*c400*/  SHFL.IDX PT, R22, R7, 0x5, 0x181f ;  /* 0x00b81f0007167f89 */ /* 0x000ea800000e0000 */
[----:B------:R3:W-:Y:S02]  /*c410*/  @!P1 LDGSTS.E.BYPASS.LTC128B.128 [R28+0x9c00], desc[UR46][R4.64], !P0 ;  /* 0x09c00000041c9fae */ /* 0x0007e4000c101d6e */
[----:B---3--:R-:W-:-:S02]  /*c420*/  @!P2 LEA R4, P1, R20, R29, 0x1 ;  /* 0x0000001d1404a211 */ /* 0x008fc400078208ff */
[----:B------:R-:W3:Y:S03]  /*c430*/  SHFL.IDX PT, R29, R8, 0x6, 0x181f ;  /* 0x00d81f00081d7f89 */ /* 0x000ee600000e0000 */
[----:B----4-:R-:W-:Y:S01]  /*c440*/  @!P2 IMAD.X R5, RZ, RZ, R21, P1 ;  /* 0x000000ffff05a224 */ /* 0x010fe200008e0615 */
[----:B------:R-:W-:Y:S02]  /*c450*/  @!P2 LEA R21, R10, UR38, 0x1 ;  /* 0x000000260a15ac11 */ /* 0x000fe4000f8e08ff */
[-C--:B------:R-:W-:Y:S01]  /*c460*/  ISETP.GE.AND P1, PT, R11, R0.reuse, PT ;  /* 0x000000000b00720c */ /* 0x080fe20003f26270 */
[----:B------:R-:W-:Y:S02]  /*c470*/  VIADD R11, R9, 0x60 ;  /* 0x00000060090b7836 */ /* 0x000fe40000000000 */
[----:B------:R4:W-:Y:S03]  /*c480*/  @!P2 LDGSTS.E.BYPASS.LTC128B.128 [R21+0xa400], desc[UR46][R4.64], !P0 ;  /* 0x0a4000000415afae */ /* 0x0009e6000c101d6e */
[----:B------:R-:W-:Y:S01]  /*c490*/  ISETP.GE.AND P2, PT, R11, R0, PT ;  /* 0x000000000b00720c */ /* 0x000fe20003f46270 */
[----:B------:R-:W-:Y:S01]  /*c4a0*/  VIADD R11, R9, 0x70 ;  /* 0x00000070090b7836 */ /* 0x000fe20000000000 */
[----:B----4-:R-:W4:Y:S05]  /*c4b0*/  SHFL.IDX PT, R21, R7, 0x6, 0x181f ;  /* 0x00d81f0007157f89 */ /* 0x010f2a00000e0000 */
[----:B-1----:R-:W-:-:S02]  /*c4c0*/  @!P1 LEA R4, P3, R20, R14, 0x1 ;  /* 0x0000000e14049211 */ /* 0x002fc400078608ff */
[----:B------:R-:W1:Y:S04]  /*c4d0*/  SHFL.IDX PT, R14, R8, 0x7, 0x181f ;  /* 0x00f81f00080e7f89 */ /* 0x000e6800000e0000 */
[C---:B------:R-:W-:Y:S01]  /*c4e0*/  @!P2 LEA R28, R10.reuse, UR38, 0x1 ;  /* 0x000000260a1cac11 */ /* 0x040fe2000f8e08ff */
[----:B--2---:R-:W-:Y:S01]  /*c4f0*/  @!P1 IMAD.X R5, RZ, RZ, R22, P3 ;  /* 0x000000ffff059224 */ /* 0x004fe200018e0616 */
[----:B------:R-:W-:Y:S01]  /*c500*/  @!P1 LEA R22, R10, UR38, 0x1 ;  /* 0x000000260a169c11 */ /* 0x000fe2000f8e08ff */
[----:B------:R-:W2:Y:S04]  /*c510*/  SHFL.IDX PT, R7, R7, 0x7, 0x181f ;  /* 0x00f81f0007077f89 */ /* 0x000ea800000e0000 */
[----:B------:R3:W-:Y:S04]  /*c520*/  @!P1 LDGSTS.E.BYPASS.LTC128B.128 [R22+0xac00], desc[UR46][R4.64], !P0 ;  /* 0x0ac0000004169fae */ /* 0x0007e8000c101d6e */
[----:B------:R-:W-:Y:S01]  /*c530*/  SHFL.IDX PT, R8, R3, 0x1, 0x181f ;  /* 0x00381f0003087f89 */ /* 0x000fe200000e0000 */
[----:B---3--:R-:W-:-:S03]  /*c540*/  @!P2 LEA R4, P1, R20, R29, 0x1 ;  /* 0x0000001d1404a211 */ /* 0x008fc600078208ff */
[----:B------:R-:W3:Y:S02]  /*c550*/  SHFL.IDX PT, R29, R6, RZ, 0x181f ;  /* 0x00181fff061d7589 */ /* 0x000ee400000e0000 */
[----:B----4-:R-:W-:Y:S01]  /*c560*/  @!P2 IMAD.X R5, RZ, RZ, R21, P1 ;  /* 0x000000ffff05a224 */ /* 0x010fe200008e0615 */
[----:B------:R-:W-:Y:S01]  /*c570*/  ISETP.GE.AND P1, PT, R11, R0, PT ;  /* 0x000000000b00720c */ /* 0x000fe20003f26270 */
[----:B------:R-:W4:Y:S01]  /*c580*/  SHFL.IDX PT, R21, R3, RZ, 0x181f ;  /* 0x00181fff03157589 */ /* 0x000f2200000e0000 */
[----:B------:R-:W-:-:S03]  /*c590*/  IADD3 R11, R9, 0x80, RZ ;  /* 0x00000080090b7810 */ /* 0x000fc60007ffe0ff */
[----:B------:R1:W-:Y:S01]  /*c5a0*/  @!P2 LDGSTS.E.BYPASS.LTC128B.128 [R28+0xb400], desc[UR46][R4.64], !P0 ;  /* 0x0b400000041cafae */ /* 0x0003e2000c101d6e */
[----:B------:R-:W-:Y:S01]  /*c5b0*/  ISETP.GE.AND P2, PT, R11, R0, PT ;  /* 0x000000000b00720c */ /* 0x000fe20003f46270 */
[----:B------:R-:W-:-:S06]  /*c5c0*/  VIADD R11, R9, 0xa0 ;  /* 0x000000a0090b7836 */ /* 0x000fcc0000000000 */
[----:B------:R-:W-:Y:S02]  /*c5d0*/  @!P1 LEA R22, R10, UR38, 0x1 ;  /* 0x000000260a169c11 */ /* 0x000fe4000f8e08ff */
[----:B-1----:R-:W-:Y:S02]  /*c5e0*/  @!P1 LEA R4, P3, R20, R14, 0x1 ;  /* 0x0000000e14049211 */ /* 0x002fe400078608ff */
[----:B------:R-:W1:Y:S03]  /*c5f0*/  SHFL.IDX PT, R14, R6, 0x1, 0x181f ;  /* 0x00381f00060e7f89 */ /* 0x000e6600000e0000 */
[----:B--2---:R-:W-:Y:S02]  /*c600*/  @!P1 IMAD.X R5, RZ, RZ, R7, P3 ;  /* 0x000000ffff059224 */ /* 0x004fe400018e0607 */
[----:B------:R-:W-:-:S03]  /*c610*/  VIADD R7, R9, 0x90 ;  /* 0x0000009009077836 */ /* 0x000fc60000000000 */
[----:B------:R3:W-:Y:S02]  /*c620*/  @!P1 LDGSTS.E.BYPASS.LTC128B.128 [R22+0xbc00], desc[UR46][R4.64], !P0 ;  /* 0x0bc0000004169fae */ /* 0x0007e4000c101d6e */
[----:B---3--:R-:W-:Y:S02]  /*c630*/  @!P2 LEA R4, P1, R20, R29, 0x1 ;  /* 0x0000001d1404a211 */ /* 0x008fe400078208ff */
[----:B------:R-:W-:-:S03]  /*c640*/  @!P2 LEA R29, R10, UR38, 0x1 ;  /* 0x000000260a1dac11 */ /* 0x000fc6000f8e08ff */
[----:B----4-:R-:W-:Y:S01]  /*c650*/  @!P2 IMAD.X R5, RZ, RZ, R21, P1 ;  /* 0x000000ffff05a224 */ /* 0x010fe200008e0615 */
[-C--:B------:R-:W-:Y:S01]  /*c660*/  ISETP.GE.AND P1, PT, R7, R0.reuse, PT ;  /* 0x000000000700720c */ /* 0x080fe20003f26270 */
[----:B------:R-:W2:Y:S04]  /*c670*/  SHFL.IDX PT, R21, R6, 0x2, 0x181f ;  /* 0x00581f0006157f89 */ /* 0x000ea800000e0000 */
[----:B------:R-:W3:Y:S04]  /*c680*/  SHFL.IDX PT, R7, R3, 0x2, 0x181f ;  /* 0x00581f0003077f89 */ /* 0x000ee800000e0000 */
[----:B------:R1:W-:Y:S01]  /*c690*/  @!P2 LDGSTS.E.BYPASS.LTC128B.128 [R29+0xc400], desc[UR46][R4.64], !P0 ;  /* 0x0c400000041dafae */ /* 0x0003e2000c101d6e */
[----:B------:R-:W-:-:S03]  /*c6a0*/  ISETP.GE.AND P2, PT, R11, R0, PT ;  /* 0x000000000b00720c */ /* 0x000fc60003f46270 */
[----:B------:R-:W4:Y:S01]  /*c6b0*/  SHFL.IDX PT, R3, R3, 0x3, 0x181f ;  /* 0x00781f0003037f89 */ /* 0x000f2200000e0000 */
[----:B-1----:R-:W-:Y:S02]  /*c6c0*/  @!P1 LEA R4, P3, R20, R14, 0x1 ;  /* 0x0000000e14049211 */ /* 0x002fe400078608ff */
[----:B------:R-:W-:Y:S01]  /*c6d0*/  @!P1 LEA R29, R10, UR38, 0x1 ;  /* 0x000000260a1d9c11 */ /* 0x000fe2000f8e08ff */
[----:B------:R1:W0:Y:S01]  /*c6e0*/  SHFL.IDX PT, R14, R6, 0x3, 0x181f ;  /* 0x00781f00060e7f89 */ /* 0x00022200000e0000 */
[----:B------:R-:W-:-:S05]  /*c6f0*/  @!P1 IADD3.X R5, RZ, R8, RZ, P3, !PT ;  /* 0x00000008ff059210 */ /* 0x000fca0001ffe4ff */
[----:B------:R2:W-:Y:S02]  /*c700*/  @!P1 LDGSTS.E.BYPASS.LTC128B.128 [R29+0xcc00], desc[UR46][R4.64], !P0 ;  /* 0x0cc00000041d9fae */ /* 0x0005e4000c101d6e */
[----:B--2---:R-:W-:-:S05]  /*c710*/  @!P2 LEA R4, P1, R20, R21, 0x1 ;  /* 0x000000151404a211 */ /* 0x004fca00078208ff */
[----:B---3--:R-:W-:Y:S01]  /*c720*/  @!P2 IMAD.X R5, RZ, RZ, R7, P1 ;  /* 0x000000ffff05a224 */ /* 0x008fe200008e0607 */
[----:B------:R-:W-:-:S05]  /*c730*/  @!P2 LEA R7, R10, UR38, 0x1 ;  /* 0x000000260a07ac11 */ /* 0x000fca000f8e08ff */
[----:B0---4-:R1:W-:Y:S02]  /*c740*/  @!P2 LDGSTS.E.BYPASS.LTC128B.128 [R7+0xd400], desc[UR46][R4.64], !P0 ;  /* 0x0d4000000407afae */ /* 0x0113e4000c101d6e */
.L_x_14124:
[----:B------:R-:W-:-:S05]  /*c750*/  VIADD R9, R9, 0xb0 ;  /* 0x000000b009097836 */ /* 0x000fca0000000000 */
[----:B------:R-:W-:Y:S01]  /*c760*/  ISETP.GE.AND P1, PT, R9, R0, PT ;  /* 0x000000000900720c */ /* 0x000fe20003f26270 */
[----:B------:R-:W-:-:S05]  /*c770*/  IMAD.MOV.U32 R0, RZ, RZ, 0x1 ;  /* 0x00000001ff007424 */ /* 0x000fca00078e00ff */
[----:B------:R-:W-:-:S07]  /*c780*/  SHF.L.U32 R0, R0, 0x1f, RZ ;  /* 0x0000001f00007819 */ /* 0x000fce00000006ff */
[----:B------:R-:W-:-:S05]  /*c790*/  @!P1 LEA R20, P2, R20, R14, 0x1 ;  /* 0x0000000e14149211 */ /* 0x000fca00078408ff */
[----:B------:R-:W-:Y:S01]  /*c7a0*/  @!P1 IMAD.X R21, RZ, RZ, R3, P2 ;  /* 0x000000ffff159224 */ /* 0x000fe200010e0603 */
[----:B------:R-:W-:-:S05]  /*c7b0*/  @!P1 LEA R3, R10, UR38, 0x1 ;  /* 0x000000260a039c11 */ /* 0x000fca000f8e08ff */
        /* <DEDUP_REMOVED lines=9> */
[----:B0-----:R-:W-:-:S04]  /*c850*/  IADD3 R3, R19, -0x2, RZ ;  /* 0xfffffffe13037810 */ /* 0x001fc80007ffe0ff */
[----:B------:R-:W-:Y:S01]  /*c860*/  ISETP.GE.AND P1, PT, R3, UR39, PT ;  /* 0x0000002703007c0c */ /* 0x000fe2000bf26270 */
[----:B------:R-:W0:Y:S02]  /*c870*/  SYNCS.PHASECHK.TRANS64.TRYWAIT P0, [UR38+0x16820], R0 ;  /* 0x01682000ff0075a7 */ /* 0x000e240008000166 */
[----:B0-----:R-:W-:Y:S10]  /*c880*/  @!P0 BRA `(.L_x_14035) ;  /* 0x0000002800f88947 */ /* 0x001ff40003800000 */
.L_x_14125:
[----:B------:R-:W-:Y:S02]  /*c890*/  IMAD.MOV.U32 R12, RZ, RZ, 0x1 ;  /* 0x00000001ff0c7424 */ /* 0x000fe400078e00ff */
[----:B0-----:R-:W-:Y:S01]  /*c8a0*/  IMAD.MOV.U32 R0, RZ, RZ, RZ ;  /* 0x000000ffff007224 */ /* 0x001fe200078e00ff */
[----:B------:R-:W-:Y:S06]  /*c8b0*/  @!P1 BRA `(.L_x_14036) ;  /* 0x0000001000e09947 */ /* 0x000fec0003800000 */
[----:B------:R-:W-:Y:S01]  /*c8c0*/  UIADD3 UR4, UR40, 0x1, URZ ;  /* 0x0000000128047890 */ /* 0x000fe2000fffe03f */
[----:B-1----:R-:W-:Y:S01]  /*c8d0*/  LOP3.LUT R4, RZ, UR39, RZ, 0x33, !PT ;  /* 0x00000027ff047c12 */ /* 0x002fe2000f8e33ff */
[----:B------:R-:W-:Y:S01]  /*c8e0*/  IMAD.MOV.U32 R6, RZ, RZ, R24 ;  /* 0x000000ffff067224 */ /* 0x000fe200078e0018 */
[----:B------:R-:W-:Y:S01]  /*c8f0*/  LOP3.LUT R8, R2, 0x1f, RZ, 0xc0, !PT ;  /* 0x0000001f02087812 */ /* 0x000fe200078ec0ff */
[----:B------:R-:W-:Y:S01]  /*c900*/  UIMAD UR4, UR4, UR43, URZ ;  /* 0x0000002b040472a4 */ /* 0x000fe2000f8e023f */
[----:B------:R-:W-:-:S03]  /*c910*/  MOV R12, 0x1 ;  /* 0x00000001000c7802 */ /* 0x000fc60000000f00 */
[----:B------:R-:W-:-:S04]  /*c920*/  UISETP.LT.AND UP0, UPT, UR41, UR4, UPT ;  /* 0x000000042900728c */ /* 0x000fc8000bf01270 */
[----:B------:R-:W-:-:S06]  /*c930*/  USEL UR4, UR41, UR4, UP0 ;  /* 0x0000000429047287 */ /* 0x000fcc0008000000 */
[----:B------:R-:W-:-:S05]  /*c940*/  IMAD R5, RZ, RZ, -UR4 ;  /* 0x80000004ff057e24 */ /* 0x000fca000f8e02ff */
[----:B------:R-:W-:-:S04]  /*c950*/  VIADDMNMX R4, R5, 0x1, R4, !PT ;  /* 0x0000000105047846 */ /* 0x000fc80007800104 */
[----:B------:R-:W-:Y:S02]  /*c960*/  R2UR UR5, R4 ;  /* 0x00000000040572ca */ /* 0x000fe400000e0000 */
[----:B------:R-:W-:-:S11]  /*c970*/  LOP3.LUT R4, RZ, UR4, RZ, 0x33, !PT ;  /* 0x00000004ff047c12 */ /* 0x000fd6000f8e33ff */
        /* <DEDUP_REMOVED lines=12> */
.L_x_14064:
[----:B------:R-:W-:Y:S01]  /*ca40*/  ISETP.NE.AND P0, PT, R27, RZ, PT ;  /* 0x000000ff1b00720c */ /* 0x000fe20003f05270 */
[----:B------:R-:W-:Y:S01]  /*ca50*/  BSSY B1, `(.L_x_14038) ;  /* 0x000005c000017945 */ /* 0x000fe20003800000 */
[----:B------:R-:W-:-:S04]  /*ca60*/  IADD3 R11, R11, -0x2, RZ ;  /* 0xfffffffe0b0b7810 */ /* 0x000fc80007ffe0ff */
        /* <DEDUP_REMOVED lines=25> */
.L_x_14040:
[----:B------:R-:W1:Y:S01]  /*cc00*/  SYNCS.PHASECHK.TRANS64.TRYWAIT P0, [UR38+0x16848], R12 ;  /* 0x0168480cff0075a7 */ /* 0x000e620008000166 */
[----:B------:R-:W-:Y:S01]  /*cc10*/  BSSY B2, `(.L_x_14041) ;  /* 0x0000003000027945 */ /* 0x000fe20003800000 */
[----:B------:R-:W-:-:S03]  /*cc20*/  ISETP.NE.AND P2, PT, R17, RZ, PT ;  /* 0x000000ff1100720c */ /* 0x000fc60003f45270 */
[----:B-1----:R-:W-:Y:S10]  /*cc30*/  @!P0 BRA `(.L_x_14042) ;  /* 0x0000002800248947 */ /* 0x002ff40003800000 */
.L_x_14126:
[----:B------:R-:W-:Y:S05]  /*cc40*/  BSYNC B2 ;  /* 0x0000000000027941 */ /* 0x000fea0003800000 */
.L_x_14041:
[----:B------:R-:W-:Y:S04]  /*cc50*/  BSSY B2, `(.L_x_14043) ;  /* 0x0000007000027945 */ /* 0x000fe80003800000 */
[----:B------:R-:W-:Y:S05]  /*cc60*/  @P2 BRA `(.L_x_14044) ;  /* 0x0000000000142947 */ /* 0x000fea0003800000 */
[----:B------:R-:W-:Y:S01]  /*cc70*/  ISETP.NE.AND P0, PT, R8, RZ, PT ;  /* 0x000000ff0800720c */ /* 0x000fe20003f05270 */
[----:B0-----:R-:W-:-:S04]  /*cc80*/  IMAD.MOV.U32 R4, RZ, RZ, 0x4000 ;  /* 0x00004000ff047424 */ /* 0x001fc800078e00ff */
[----:B------:R1:W-:Y:S08]  /*cc90*/  SYNCS.ARRIVE.TRANS64 RZ, [UR38+0x16838], R4 ;  /* 0x01683804ffff79a7 */ /* 0x0003f00008000026 */
[----:B-1----:R-:W-:Y:S05]  /*cca0*/  @!P0 BRA `(.L_x_14044) ;  /* 0x0000000000048947 */ /* 0x002fea0003800000 */
[----:B------:R-:W-:Y:S01]  /*ccb0*/  BPT.TRAP 0x1 ;  /* 0x000000040000795c */ /* 0x000fe20000300000 */
.L_x_14044:
[----:B------:R-:W-:Y:S05]  /*ccc0*/  BSYNC B2 ;  /* 0x0000000000027941 */ /* 0x000fea0003800000 */
.L_x_14043:
        /* <DEDUP_REMOVED lines=11> */
.L_x_14045:
        /* <DEDUP_REMOVED lines=10> */
.L_x_14127:
[----:B------:R-:W-:Y:S05]  /*ce20*/  BSYNC B2 ;  /* 0x0000000000027941 */ /* 0x000fea0003800000 */
.L_x_14046:
[----:B------:R-:W-:Y:S01]  /*ce30*/  BSSY B2, `(.L_x_14048) ;  /* 0x0000009000027945 */ /* 0x000fe20003800000 */
[----:B------:R-:W-:Y:S01]  /*ce40*/  IMAD.MOV.U32 R4, RZ, RZ, 0x0 ;  /* 0x00000000ff047424 */ /* 0x000fe200078e00ff */
[----:B0-----:R-:W-:Y:S02]  /*ce50*/  MOV R5, 0x14f00000 ;  /* 0x14f0000000057802 */ /* 0x001fe40000000f00 */
[----:B------:R-:W-:Y:S05]  /*ce60*/  @P2 BRA `(.L_x_14049) ;  /* 0x0000000000142947 */ /* 0x000fea0003800000 */
[----:B------:R-:W-:Y:S01]  /*ce70*/  ISETP.NE.AND P0, PT, R8, RZ, PT ;  /* 0x000000ff0800720c */ /* 0x000fe20003f05270 */
[----:B------:R-:W-:-:S04]  /*ce80*/  IMAD.MOV.U32 R12, RZ, RZ, 0x4000 ;  /* 0x00004000ff0c7424 */ /* 0x000fc800078e00ff */
[----:B------:R0:W-:Y:S08]  /*ce90*/  SYNCS.ARRIVE.TRANS64 RZ, [UR38+0x16850], R12 ;  /* 0x0168500cffff79a7 */ /* 0x0001f00008000026 */
[----:B0-----:R-:W-:Y:S05]  /*cea0*/  @!P0 BRA `(.L_x_14049) ;  /* 0x0000000000048947 */ /* 0x001fea0003800000 */
[----:B------:R-:W-:Y:S01]  /*ceb0*/  BPT.TRAP 0x1 ;  /* 0x000000040000795c */ /* 0x000fe20000300000 */
.L_x_14049:
[----:B------:R-:W-:Y:S05]  /*cec0*/  BSYNC B2 ;  /* 0x0000000000027941 */ /* 0x000fea0003800000 */
.L_x_14048:
        /* <DEDUP_REMOVED lines=10> */
.L_x_14050:
        /* <DEDUP_REMOVED lines=10> */
.L_x_14039:
[----:B------:R-:W-:Y:S05]  /*d010*/  BSYNC B1 ;  /* 0x0000000000017941 */ /* 0x000fea0003800000 */
.L_x_14038:
        /* <DEDUP_REMOVED lines=27> */
.L_x_14053:
[----:B------:R-:W1:Y:S01]  /*d1d0*/  SYNCS.PHASECHK.TRANS64.TRYWAIT P0, [UR38+0x16840], R14 ;  /* 0x0168400eff0075a7 */ /* 0x000e620008000166 */
[----:B------:R-:W-:Y:S01]  /*d1e0*/  BSSY B2, `(.L_x_14054) ;  /* 0x0000003000027945 */ /* 0x000fe20003800000 */
[----:B------:R-:W-:-:S03]  /*d1f0*/  ISETP.NE.AND P2, PT, R17, RZ, PT ;  /* 0x000000ff1100720c */ /* 0x000fc60003f45270 */
[----:B-1----:R-:W-:Y:S10]  /*d200*/  @!P0 BRA `(.L_x_14055) ;  /* 0x0000002000e08947 */ /* 0x002ff40003800000 */
.L_x_14128:
[----:B------:R-:W-:Y:S05]  /*d210*/  BSYNC B2 ;  /* 0x0000000000027941 */ /* 0x000fea0003800000 */
.L_x_14054:
[----:B------:R-:W-:Y:S04]  /*d220*/  BSSY B2, `(.L_x_14056) ;  /* 0x0000007000027945 */ /* 0x000fe80003800000 */
[----:B------:R-:W-:Y:S05]  /*d230*/  @P2 BRA `(.L_x_14057) ;  /* 0x0000000000142947 */ /* 0x000fea0003800000 */
[----:B------:R-:W-:Y:S02]  /*d240*/  ISETP.NE.AND P0, PT, R8, RZ, PT ;  /* 0x000000ff0800720c */ /* 0x000fe40003f05270 */
[----:B0-----:R-:W-:-:S04]  /*d250*/  MOV R4, 0x4000 ;  /* 0x0000400000047802 */ /* 0x001fc80000000f00 */
[----:B------:R1:W-:Y:S07]  /*d260*/  SYNCS.ARRIVE.TRANS64 RZ, [UR38+0x16830], R4 ;  /* 0x01683004ffff79a7 */ /* 0x0003ee0008000026 */
[----:B------:R-:W-:Y:S05]  /*d270*/  @!P0 BRA `(.L_x_14057) ;  /* 0x0000000000048947 */ /* 0x000fea0003800000 */
[----:B------:R-:W-:Y:S01]  /*d280*/  BPT.TRAP 0x1 ;  /* 0x000000040000795c */ /* 0x000fe20000300000 */
.L_x_14057:
[----:B------:R-:W-:Y:S05]  /*d290*/  BSYNC B2 ;  /* 0x0000000000027941 */ /* 0x000fea0003800000 */
.L_x_14056:
[----:B------:R-:W-:Y:S01]  /*d2a0*/  IMAD.MOV.U32 R7, RZ, RZ, RZ ;  /* 0x000000ffff077224 */ /* 0x000fe200078e00ff */
[----:B------:R-:W-:Y:S01]  /*d2b0*/  ULDC.64 UR4, c[0x0][0x198] ;  /* 0x0000660000047ab9 */ /* 0x000fe20000000a00 */
[----:B------:R-:W-:Y:S01]  /*d2c0*/  PLOP3.LUT P0, PT, PT, PT, PT, 0x80, 0x0 ;  /* 0x000000000000781c */ /* 0x000fe20003f0f070 */
[----:B------:R-:W-:Y:S01]  /*d2d0*/  UIADD3 UR4, UP0, UR4, 0x370, URZ ;  /* 0x0000037004047890 */ /* 0x000fe2000ff1e03f */
[----:B01----:R-:W-:Y:S01]  /*d2e0*/  IMAD.SHL.U32 R4, R13, 0x80, RZ ;  /* 0x000000800d047824 */ /* 0x003fe200078e00ff */
[----:B------:R-:W-:Y:S01]  /*d2f0*/  R2UR UR10, R7 ;  /* 0x00000000070a72ca */ /* 0x000fe200000e0000 */
[----:B------:R-:W-:Y:S02]  /*d300*/  UIADD3 UR8, UR38, 0xe400, URZ ;  /* 0x0000e40026087890 */ /* 0x000fe4000fffe03f */
[----:B------:R-:W-:Y:S02]  /*d310*/  UIADD3 UR9, UR38, 0x16830, URZ ;  /* 0x0001683026097890 */ /* 0x000fe4000fffe03f */
[----:B------:R-:W-:Y:S01]  /*d320*/  UIADD3.X UR5, URZ, UR5, URZ, UP0, !UPT ;  /* 0x000000053f057290 */ /* 0x000fe200087fe43f */
[----:B------:R-:W-:Y:S01]  /*d330*/  UMOV UR6, 0x0 ;  /* 0x0000000000067882 */ /* 0x000fe20000000000 */
[----:B------:R-:W-:-:S10]  /*d340*/  UMOV UR7, 0x14f00000 ;  /* 0x14f0000000077882 */ /* 0x000fd40000000000 */
.L_x_14058:
        /* <DEDUP_REMOVED lines=12> */
.L_x_14129:
[----:B------:R-:W-:Y:S05]  /*d410*/  BSYNC B2 ;  /* 0x0000000000027941 */ /* 0x000fea0003800000 */
.L_x_14059:
        /* <DEDUP_REMOVED lines=9> */
.L_x_14062:
[----:B------:R-:W-:Y:S05]  /*d4b0*/  BSYNC B2 ;  /* 0x0000000000027941 */ /* 0x000fea0003800000 */
.L_x_14061:
        /* <DEDUP_REMOVED lines=10> */
.L_x_14063:
        /* <DEDUP_REMOVED lines=10> */
.L_x_14052:
[----:B------:R-:W-:Y:S05]  /*d600*/  BSYNC B1 ;  /* 0x0000000000017941 */ /* 0x000fea0003800000 */
.L_x_14051:
[----:B------:R-:W-:Y:S01]  /*d610*/  VIADD R3, R3, 0xfffffffe ;  /* 0xfffffffe03037836 */ /* 0x000fe20000000000 */
[----:B0-----:R-:W-:Y:S01]  /*d620*/  MOV R10, R12 ;  /* 0x0000000c000a7202 */ /* 0x001fe20000000f00 */
[----:B------:R-:W-:Y:S06]  /*d630*/  @P1 BRA `(.L_x_14064) ;  /* 0xfffffff400001947 */ /* 0x000fec000383ffff */
[----:B------:R-:W-:Y:S05]  /*d640*/  BSYNC B0 ;  /* 0x0000000000007941 */ /* 0x000fea0003800000 */
.L_x_14037:
        /* <DEDUP_REMOVED lines=28> */
.L_x_14066:
[----:B------:R-:W1:Y:S01]  /*d810*/  SYNCS.PHASECHK.TRANS64.TRYWAIT P0, [UR38+0x16848], R9 ;  /* 0x01684809ff0075a7 */ /* 0x000e620008000166 */
[----:B------:R-:W-:Y:S01]  /*d820*/  BSSY B1, `(.L_x_14067) ;  /* 0x0000003000017945 */ /* 0x000fe20003800000 */
[----:B------:R-:W-:-:S03]  /*d830*/  ISETP.NE.AND P1, PT, R17, RZ, PT ;  /* 0x000000ff1100720c */ /* 0x000fc60003f25270 */
[----:B-1----:R-:W-:Y:S10]  /*d840*/  @!P0 BRA `(.L_x_14068) ;  /* 0x0000001c00808947 */ /* 0x002ff40003800000 */
.L_x_14130:
[----:B------:R-:W-:Y:S05]  /*d850*/  BSYNC B1 ;  /* 0x0000000000017941 */ /* 0x000fea0003800000 */
.L_x_14067:
[----:B------:R-:W-:Y:S04]  /*d860*/  BSSY B1, `(.L_x_14069) ;  /* 0x0000007000017945 */ /* 0x000fe80003800000 */
[----:B------:R-:W-:Y:S05]  /*d870*/  @P1 BRA `(.L_x_14070) ;  /* 0x0000000000141947 */ /* 0x000fea0003800000 */
[----:B------:R-:W-:Y:S01]  /*d880*/  ISETP.NE.AND P0, PT, R8, RZ, PT ;  /* 0x000000ff0800720c */ /* 0x000fe20003f05270 */
[----:B0-----:R-:W-:-:S04]  /*d890*/  IMAD.MOV.U32 R4, RZ, RZ, 0x4000 ;  /* 0x00004000ff047424 */ /* 0x001fc800078e00ff */
[----:B------:R1:W-:Y:S08]  /*d8a0*/  SYNCS.ARRIVE.TRANS64 RZ, [UR38+0x16838], R4 ;  /* 0x01683804ffff79a7 */ /* 0x0003f00008000026 */
[----:B-1----:R-:W-:Y:S05]  /*d8b0*/  @!P0 BRA `(.L_x_14070) ;  /* 0x0000000000048947 */ /* 0x002fea0003800000 */
[----:B------:R-:W-:Y:S01]  /*d8c0*/  BPT.TRAP 0x1 ;  /* 0x000000040000795c */ /* 0x000fe20000300000 */
.L_x_14070:
[----:B------:R-:W-:Y:S05]  /*d8d0*/  BSYNC B1 ;  /* 0x0000000000017941 */ /* 0x000fea0003800000 */
.L_x_14069:
        /* <DEDUP_REMOVED lines=11> */
.L_x_14071:
        /* <DEDUP_REMOVED lines=11> */
.L_x_14131:
[----:B------:R-:W-:Y:S05]  /*da40*/  BSYNC B1 ;  /* 0x0000000000017941 */ /* 0x000fea0003800000 */
.L_x_14072:
        /* <DEDUP_REMOVED lines=9> */
.L_x_14075:
[----:B------:R-:W-:Y:S05]  /*dae0*/  BSYNC B1 ;  /* 0x0000000000017941 */ /* 0x000fea0003800000 */
.L_x_14074:
        /* <DEDUP_REMOVED lines=10> */
.L_x_14076:
        /* <DEDUP_REMOVED lines=10> */
.L_x_14065:
[----:B------:R-:W-:Y:S05]  /*dc30*/  BSYNC B0 ;  /* 0x0000000000007941 */ /* 0x000fea0003800000 */
.L_x_14036:
[----:B------:R-:W-:Y:S01]  /*dc40*/  ISETP.NE.AND P0, PT, R27, RZ, PT ;  /* 0x000000ff1b00720c */ /* 0x000fe20003f05270 */
[----:B------:R-:W-:-:S12]  /*dc50*/  BSSY B0, `(.L_x_14077) ;  /* 0x0000026000007945 */ /* 0x000fd80003800000 */
[----:B------:R-:W-:Y:S05]  /*dc60*/  @!P0 BRA `(.L_x_14078) ;  /* 0x0000000000908947 */ /* 0x000fea0003800000 */
[----:B-1----:R-:W-:Y:S01]  /*dc70*/  LEA R4, R0, UR38, 0x3 ;  /* 0x0000002600047c11 */ /* 0x002fe2000f8e18ff */
[----:B------:R-:W-:Y:S01]  /*dc80*/  BSSY B1, `(.L_x_14079) ;  /* 0x0000005000017945 */ /* 0x000fe20003800000 */
[----:B------:R-:W-:Y:S02]  /*dc90*/  SHF.L.U32 R3, R12, 0x1f, RZ ;  /* 0x0000001f0c037819 */ /* 0x000fe400000006ff */
[----:B------:R-:W-:Y:S02]  /*dca0*/  ISETP.NE.AND P1, PT, R17, RZ, PT ;  /* 0x000000ff1100720c */ /* 0x000fe40003f25270 */
[----:B------:R-:W0:Y:S02]  /*dcb0*/  SYNCS.PHASECHK.TRANS64.TRYWAIT P0, [R4+URZ+0x16860], R3 ;  /* 0x01686003040075a7 */ /* 0x000e24000800017f */
[----:B0-----:R-:W-:Y:S09]  /*dcc0*/  @!P0 BRA `(.L_x_14080) ;  /* 0x0000001800908947 */ /* 0x001ff20003800000 */
.L_x_14132:
[----:B------:R-:W-:Y:S05]  /*dcd0*/  BSYNC B1 ;  /* 0x0000000000017941 */ /* 0x000fea0003800000 */
.L_x_14079:
[----:B------:R-:W-:Y:S04]  /*dce0*/  BSSY B1, `(.L_x_14081) ;  /* 0x0000007000017945 */ /* 0x000fe80003800000 */
[----:B------:R-:W-:Y:S05]  /*dcf0*/  @P1 BRA `(.L_x_14082) ;  /* 0x0000000000141947 */ /* 0x000fea0003800000 */
[----:B------:R-:W-:Y:S02]  /*dd00*/  LOP3.LUT P0, RZ, R2, 0x1f, RZ, 0xc0, !PT ;  /* 0x0000001f02ff7812 */ /* 0x000fe4000780c0ff */
[----:B0-----:R-:W-:-:S04]  /*dd10*/  MOV R3, 0x4000 ;  /* 0x0000400000037802 */ /* 0x001fc80000000f00 */
[----:B------:R1:W-:Y:S07]  /*dd20*/  SYNCS.ARRIVE.TRANS64 RZ, [R4+URZ+0x16850], R3 ;  /* 0x0168500304ff79a7 */ /* 0x0003ee000800003f */
[----:B------:R-:W-:Y:S05]  /*dd30*/  @!P0 BRA `(.L_x_14082) ;  /* 0x0000000000048947 */ /* 0x000fea0003800000 */
[----:B------:R-:W-:Y:S01]  /*dd40*/  BPT.TRAP 0x1 ;  /* 0x000000040000795c */ /* 0x000fe20000300000 */
.L_x_14082:
[----:B------:R-:W-:Y:S05]  /*dd50*/  BSYNC B1 ;  /* 0x0000000000017941 */ /* 0x000fea0003800000 */
.L_x_14081:
        /* <DEDUP_REMOVED lines=13> */
.L_x_14083:
        /* <DEDUP_REMOVED lines=8> */
.L_x_14078:
[----:B------:R-:W-:Y:S05]  /*deb0*/  BSYNC B0 ;  /* 0x0000000000007941 */ /* 0x000fea0003800000 */
.L_x_14077:
[----:B------:R-:W-:Y:S02]  /*dec0*/  VIADD R0, R0, 0x1 ;  /* 0x0000000100007836 */ /* 0x000fe40000000000 */
[----:B01----:R-:W-:-:S03]  /*ded0*/  IMAD.MOV.U32 R4, RZ, RZ, RZ ;  /* 0x000000ffff047224 */ /* 0x003fc600078e00ff */
[----:B------:R-:W-:-:S04]  /*dee0*/  ISETP.NE.AND P0, PT, R0, 0x2, PT ;  /* 0x000000020000780c */ /* 0x000fc80003f05270 */
[----:B------:R-:W-:Y:S02]  /*def0*/  SEL R3, RZ, 0x1, P0 ;  /* 0x00000001ff037807 */ /* 0x000fe40000000000 */
[----:B------:R-:W-:Y:S02]  /*df00*/  SEL R0, R0, RZ, P0 ;  /* 0x000000ff00007207 */ /* 0x000fe40000000000 */
[----:B------:R-:W-:-:S07]  /*df10*/  LOP3.LUT R3, R12, R3, RZ, 0x3c, !PT ;  /* 0x000000030c037212 */ /* 0x000fce00078e3cff */
.L_x_14022:
[----:B------:R-:W0:Y:S01]  /*df20*/  S2R R5, SR_CgaCtaId ;  /* 0x0000000000057919 */ /* 0x000e220000008800 */
[----:B------:R-:W-:Y:S02]  /*df30*/  MOV R2, 0x400 ;  /* 0x0000040000027802 */ /* 0x000fe40000000f00 */
[----:B------:R-:W-:Y:S02]  /*df40*/  SHF.L.U32 R4, R4, 0x1f, RZ ;  /* 0x0000001f04047819 */ /* 0x000fe400000006ff */
[----:B0-----:R-:W-:-:S04]  /*df50*/  LEA R7, R5, R2, 0x18 ;  /* 0x0000000205077211 */ /* 0x001fc800078ec0ff */
[----:B------:R-:W0:Y:S02]  /*df60*/  SYNCS.PHASECHK.TRANS64.TRYWAIT P0, [R7+URZ+0x16820], R4 ;  /* 0x01682004070075a7 */ /* 0x000e24000800017f */
[----:B0-----:R-:W-:Y:S05]  /*df70*/  @!P0 BRA `(.L_x_14084) ;  /* 0x0000001400f88947 */ /* 0x001fea0003800000 */
.L_x_14133:
[----:B------:R-:W-:-:S03]  /*df80*/  UMOV UR4, 0xffffffff ;  /* 0xffffffff00047882 */ /* 0x000fc60000000000 */
[----:B------:R-:W-:Y:S05]  /*df90*/  BRA.DIV UR4, `(.L_x_14085) ;  /* 0x0000001a04047947 */ /* 0x000fea000b800000 */
[----:B------:R1:W2:Y:S02]  /*dfa0*/  SHFL.IDX PT, R14, R16, RZ, 0x1f ;  /* 0x00001fff100e7589 */ /* 0x0002a400000e0000 */
.L_x_14136:
[----:B--2---:R-:W-:-:S13]  /*dfb0*/  ISETP.NE.AND P0, PT, R14, RZ, PT ;  /* 0x000000ff0e00720c */ /* 0x004fda0003f05270 */
[----:B------:R-:W-:Y:S05]  /*dfc0*/  @P0 BRA `(.L_x_13984) ;  /* 0x0000000000880947 */ /* 0x000fea0003800000 */
[----:B------:R-:W-:-:S03]  /*dfd0*/  UMOV UR4, 0xffffffff ;  /* 0xffffffff00047882 */ /* 0x000fc60000000000 */
[----:B------:R-:W-:Y:S05]  /*dfe0*/  BRA.DIV UR4, `(.L_x_14086) ;  /* 0x0000001a04187947 */ /* 0x000fea000b800000 */
[----:B------:R-:W-:-:S13]  /*dff0*/  ELECT P6, URZ, PT ;  /* 0x00000000003f782f */ /* 0x000fda00038c0000 */
.L_x_14139:
[----:B------:R-:W-:Y:S05]  /*e000*/  @!P6 BRA `(.L_x_13984) ;  /* 0x000000000078e947 */ /* 0x000fea0003800000 */
[----:B------:R-:W-:-:S06]  /*e010*/  ULOP3.LUT UR4, UR42, 0x2, URZ, 0xfc, !UPT ;  /* 0x000000022a047892 */ /* 0x000fcc000f8efc3f */
[----:B------:R-:W-:-:S05]  /*e020*/  IMAD.U32 R2, RZ, RZ, UR4 ;  /* 0x00000004ff027e24 */ /* 0x000fca000f8e00ff */
[----:B------:R-:W-:-:S13]  /*e030*/  ISETP.NE.AND P2, PT, R2, 0x3, PT ;  /* 0x000000030200780c */ /* 0x000fda0003f45270 */
[----:B------:R-:W-:Y:S05]  /*e040*/  @!P2 BRA `(.L_x_14087) ;  /* 0x000000000004a947 */ /* 0x000fea0003800000 */
[----:B------:R-:W-:Y:S01]  /*e050*/  BPT.TRAP 0x1 ;  /* 0x000000040000795c */ /* 0x000fe20000300000 */
.L_x_14087:
[----:B------:R-:W-:Y:S01]  /*e060*/  IADD3 R9, R7, 0x16840, RZ ;  /* 0x0001684007097810 */ /* 0x000fe20007ffe0ff */
[----:B------:R-:W-:Y:S01]  /*e070*/  VIADD R2, R0, 0x1 ;  /* 0x0000000100027836 */ /* 0x000fe20000000000 */
[----:B------:R-:W-:-:S03]  /*e080*/  SHF.L.U32 R5, R3, 0x1f, RZ ;  /* 0x0000001f03057819 */ /* 0x000fc600000006ff */
[----:B------:R-:W-:Y:S01]  /*e090*/  IMAD R6, R0, 0x8, R9 ;  /* 0x0000000800067824 */ /* 0x000fe200078e0209 */
[----:B------:R-:W-:-:S03]  /*e0a0*/  ISETP.NE.AND P1, PT, R2, 0x2, PT ;  /* 0x000000020200780c */ /* 0x000fc60003f25270 */
[----:B------:R-:W2:Y:S01]  /*e0b0*/  SYNCS.PHASECHK.TRANS64.TRYWAIT P0, [R6+URZ], R5 ;  /* 0x00000005060075a7 */ /* 0x000ea2000800017f */
[----:B0-----:R-:W-:Y:S02]  /*e0c0*/  SEL R4, RZ, 0x1, P1 ;  /* 0x00000001ff047807 */ /* 0x001fe40000800000 */
[----:B------:R-:W-:Y:S02]  /*e0d0*/  SEL R8, R2, RZ, P1 ;  /* 0x000000ff02087207 */ /* 0x000fe40000800000 */
[----:B------:R-:W-:-:S03]  /*e0e0*/  LOP3.LUT R2, R3, R4, RZ, 0x3c, !PT ;  /* 0x0000000403027212 */ /* 0x000fc600078e3cff */
[----:B------:R-:W-:Y:S01]  /*e0f0*/  IMAD R3, R8, 0x8, R9 ;  /* 0x0000000808037824 */ /* 0x000fe200078e0209 */
[----:B------:R-:W-:Y:S01]  /*e100*/  SHF.L.U32 R2, R2, 0x1f, RZ ;  /* 0x0000001f02027819 */ /* 0x000fe200000006ff */
[----:B--2---:R-:W-:Y:S06]  /*e110*/  @!P0 BRA `(.L_x_14088) ;  /* 0x0000001400ec8947 */ /* 0x004fec0003800000 */
.L_x_14140:
[----:B------:R-:W2:Y:S02]  /*e120*/  SYNCS.PHASECHK.TRANS64.TRYWAIT P0, [R3+URZ], R2 ;  /* 0x00000002030075a7 */ /* 0x000ea4000800017f */
[----:B--2---:R-:W-:Y:S05]  /*e130*/  @!P0 BRA `(.L_x_14089) ;  /* 0x0000001400f88947 */ /* 0x004fea0003800000 */
.L_x_14141:
[----:B------:R-:W-:Y:S05]  /*e140*/  @!P2 BRA `(.L_x_14090) ;  /* 0x000000000004a947 */ /* 0x000fea0003800000 */
[----:B------:R-:W-:Y:S01]  /*e150*/  BPT.TRAP 0x1 ;  /* 0x000000040000795c */ /* 0x000fe20000300000 */
.L_x_14090:
[----:B--2---:R-:W-:-:S05]  /*e160*/  VIADD R3, R7, 0x16860 ;  /* 0x0001686007037836 */ /* 0x004fca0000000000 */
[----:B------:R-:W-:-:S04]  /*e170*/  LEA R0, R0, R3, 0x3 ;  /* 0x0000000300007211 */ /* 0x000fc800078e18ff */
[----:B------:R-:W2:Y:S02]  /*e180*/  SYNCS.PHASECHK.TRANS64.TRYWAIT P0, [R0+URZ], R5 ;  /* 0x00000005000075a7 */ /* 0x000ea4000800017f */
[----:B--2---:R-:W-:Y:S05]  /*e190*/  @!P0 BRA `(.L_x_14091) ;  /* 0x0000001400f48947 */ /* 0x004fea0003800000 */
.L_x_14142:
[----:B------:R-:W-:-:S07]  /*e1a0*/  IMAD R3, R8, 0x8, R3 ;  /* 0x0000000808037824 */ /* 0x000fce00078e0203 */
.L_x_14092:
[----:B---3--:R3:W4:Y:S02]  /*e1b0*/  SYNCS.PHASECHK.TRANS64.TRYWAIT P0, [R3+URZ], R2 ;  /* 0x00000002030075a7 */ /* 0x008724000800017f */
[----:B----4-:R-:W-:Y:S05]  /*e1c0*/  @!P0 NANOSLEEP.SYNCS 0x989680 ;  /* 0x009896800000895d */ /* 0x010fea0003900000 */
[----:B------:R-:W4:Y:S02]  /*e1d0*/  @!P0 SYNCS.PHASECHK.TRANS64 P0, [R3+URZ], R2 ;  /* 0x00000002030085a7 */ /* 0x000f24000800007f */
[----:B----4-:R-:W-:Y:S05]  /*e1e0*/  @!P0 BRA `(.L_x_14092) ;  /* 0xfffffffc00f08947 */ /* 0x010fea000383ffff */
.L_x_13984:
[----:B------:R-:W-:Y:S05]  /*e1f0*/  BSYNC B6 ;  /* 0x0000000000067941 */ /* 0x000fea0003800000 */
.L_x_13981:
[----:B------:R-:W-:Y:S05]  /*e200*/  EXIT ;  /* 0x000000000000794d */ /* 0x000fea0003800000 */
.L_x_13988:
[----:B0-----:R-:W-:-:S04]  /*e210*/  IMAD.U32 R3, RZ, RZ, UR39 ;  /* 0x00000027ff037e24 */ /* 0x001fc8000f8e00ff */
[----:B------:R0:W1:Y:S03]  /*e220*/  SYNCS.PHASECHK.TRANS64.TRYWAIT P0, [R3+URZ+0x16800], R0 ;  /* 0x01680000030075a7 */ /* 0x000066000800017f */
[----:B-1----:R-:W-:Y:S05]  /*e230*/  @!P0 NANOSLEEP.SYNCS 0x989680 ;  /* 0x009896800000895d */ /* 0x002fea0003900000 */
[----:B------:R-:W1:Y:S02]  /*e240*/  @!P0 SYNCS.PHASECHK.TRANS64 P0, [R3+URZ+0x16800], R0 ;  /* 0x01680000030085a7 */ /* 0x000e64000800007f */
[----:B-1----:R-:W-:Y:S05]  /*e250*/  @!P0 BRA `(.L_x_13988) ;  /* 0xfffffffc00ec8947 */ /* 0x002fea000383ffff */
[----:B------:R-:W-:Y:S05]  /*e260*/  BRA `(.L_x_14093) ;  /* 0xffffff3000347947 */ /* 0x000fea000383ffff */
.L_x_13992:
[----:B-1----:R-:W-:-:S04]  /*e270*/  IMAD.U32 R3, RZ, RZ, UR39 ;  /* 0x00000027ff037e24 */ /* 0x002fc8000f8e00ff */
[----:B------:R1:W2:Y:S03]  /*e280*/  SYNCS.PHASECHK.TRANS64.TRYWAIT P2, [R3+URZ+0x16830], R0 ;  /* 0x01683000030075a7 */ /* 0x0002a6000804017f */
[----:B--2---:R-:W-:Y:S05]  /*e290*/  @!P2 NANOSLEEP.SYNCS 0x989680 ;  /* 0x009896800000a95d */ /* 0x004fea0003900000 */
[----:B------:R-:W2:Y:S02]  /*e2a0*/  @!P2 SYNCS.PHASECHK.TRANS64 P2, [R3+URZ+0x16830], R0 ;  /* 0x016830000300a5a7 */ /* 0x000ea4000804007f */
[----:B--2---:R-:W-:Y:S05]  /*e2b0*/  @!P2 BRA `(.L_x_13992) ;  /* 0xfffffffc00eca947 */ /* 0x004fea000383ffff */
[----:B------:R-:W-:Y:S05]  /*e2c0*/  BRA `(.L_x_13991) ;  /* 0xffffff3000547947 */ /* 0x000fea000383ffff */
.L_x_13997:
[----:B-1----:R-:W-:-:S04]  /*e2d0*/  IMAD.U32 R11, RZ, RZ, UR10 ;  /* 0x0000000aff0b7e24 */ /* 0x002fc8000f8e00ff */
[----:B------:R1:W2:Y:S03]  /*e2e0*/  SYNCS.PHASECHK.TRANS64.TRYWAIT P3, [R11+URZ+0x16830], R10 ;  /* 0x0168300a0b0075a7 */ /* 0x0002a6000806017f */
[----:B--2---:R-:W-:Y:S05]  /*e2f0*/  @!P3 NANOSLEEP.SYNCS 0x989680 ;  /* 0x009896800000b95d */ /* 0x004fea0003900000 */
[----:B------:R-:W2:Y:S02]  /*e300*/  @!P3 SYNCS.PHASECHK.TRANS64 P3, [R11+URZ+0x16830], R10 ;  /* 0x0168300a0b00b5a7 */ /* 0x000ea4000806007f */
[----:B--2---:R-:W-:Y:S05]  /*e310*/  @!P3 BRA `(.L_x_13997) ;  /* 0xfffffffc00ecb947 */ /* 0x004fea000383ffff */
[----:B------:R-:W-:Y:S05]  /*e320*/  BRA `(.L_x_13994) ;  /* 0xffffff5c00447947 */ /* 0x000fea000383ffff */
.L_x_14001:
[----:B-1----:R-:W-:-:S04]  /*e330*/  MOV R11, UR10 ;  /* 0x0000000a000b7c02 */ /* 0x002fc80008000f00 */
[----:B------:R1:W2:Y:S03]  /*e340*/  SYNCS.PHASECHK.TRANS64.TRYWAIT P3, [R11+URZ+0x16850], R10 ;  /* 0x0168500a0b0075a7 */ /* 0x0002a6000806017f */
[----:B--2---:R-:W-:Y:S05]  /*e350*/  @!P3 NANOSLEEP.SYNCS 0x989680 ;  /* 0x009896800000b95d */ /* 0x004fea0003900000 */
[----:B------:R-:W2:Y:S02]  /*e360*/  @!P3 SYNCS.PHASECHK.TRANS64 P3, [R11+URZ+0x16850], R10 ;  /* 0x0168500a0b00b5a7 */ /* 0x000ea4000806007f */
[----:B--2---:R-:W-:Y:S05]  /*e370*/  @!P3 BRA `(.L_x_14001) ;  /* 0xfffffffc00ecb947 */ /* 0x004fea000383ffff */
[----:B------:R-:W-:Y:S05]  /*e380*/  BRA `(.L_x_13998) ;  /* 0xffffff5c00bc7947 */ /* 0x000fea000383ffff */
.L_x_14007:
[----:B-1----:R-:W-:-:S04]  /*e390*/  IMAD.U32 R10, RZ, RZ, UR10 ;  /* 0x0000000aff0a7e24 */ /* 0x002fc8000f8e00ff */
[----:B------:R1:W2:Y:S03]  /*e3a0*/  SYNCS.PHASECHK.TRANS64.TRYWAIT P2, [R10+URZ+0x16830], R9 ;  /* 0x016830090a0075a7 */ /* 0x0002a6000804017f */
[----:B--2---:R-:W-:Y:S05]  /*e3b0*/  @!P2 NANOSLEEP.SYNCS 0x989680 ;  /* 0x009896800000a95d */ /* 0x004fea0003900000 */
[----:B------:R-:W2:Y:S02]  /*e3c0*/  @!P2 SYNCS.PHASECHK.TRANS64 P2, [R10+URZ+0x16830], R9 ;  /* 0x016830090a00a5a7 */ /* 0x000ea4000804007f */
[----:B--2---:R-:W-:Y:S05]  /*e3d0*/  @!P2 BRA `(.L_x_14007) ;  /* 0xfffffffc00eca947 */ /* 0x004fea000383ffff */
[----:B------:R-:W-:Y:S05]  /*e3e0*/  BRA `(.L_x_14004) ;  /* 0xffffff8800bc7947 */ /* 0x000fea000383ffff */
.L_x_14011:
[----:B-1----:R-:W-:-:S04]  /*e3f0*/  IMAD.U32 R10, RZ, RZ, UR10 ;  /* 0x0000000aff0a7e24 */ /* 0x002fc8000f8e00ff */
[----:B------:R1:W2:Y:S03]  /*e400*/  SYNCS.PHASECHK.TRANS64.TRYWAIT P2, [R10+URZ+0x16850], R9 ;  /* 0x016850090a0075a7 */ /* 0x0002a6000804017f */
[----:B--2---:R-:W-:Y:S05]  /*e410*/  @!P2 NANOSLEEP.SYNCS 0x989680 ;  /* 0x009896800000a95d */ /* 0x004fea0003900000 */
[----:B------:R-:W2:Y:S02]  /*e420*/  @!P2 SYNCS.PHASECHK.TRANS64 P2, [R10+URZ+0x16850], R9 ;  /* 0x016850090a00a5a7 */ /* 0x000ea4000804007f */
[----:B--2---:R-:W-:Y:S05]  /*e430*/  @!P2 BRA `(.L_x_14011) ;  /* 0xfffffffc00eca947 */ /* 0x004fea000383ffff */
[----:B------:R-:W-:Y:S05]  /*e440*/  BRA `(.L_x_14008) ;  /* 0xffffff8c00307947 */ /* 0x000fea000383ffff */
.L_x_14016:
[----:B-1----:R-:W-:-:S04]  /*e450*/  IMAD.U32 R5, RZ, RZ, UR7 ;  /* 0x00000007ff057e24 */ /* 0x002fc8000f8e00ff */
[----:B------:R1:W2:Y:S03]  /*e460*/  SYNCS.PHASECHK.TRANS64.TRYWAIT P0, [R5+URZ+0x16850], R4 ;  /* 0x01685004050075a7 */ /* 0x0002a6000800017f */
[----:B--2---:R-:W-:Y:S05]  /*e470*/  @!P0 NANOSLEEP.SYNCS 0x989680 ;  /* 0x009896800000895d */ /* 0x004fea0003900000 */
[----:B------:R-:W2:Y:S02]  /*e480*/  @!P0 SYNCS.PHASECHK.TRANS64 P0, [R5+URZ+0x16850], R4 ;  /* 0x01685004050085a7 */ /* 0x000ea4000800007f */
[----:B--2---:R-:W-:Y:S05]  /*e490*/  @!P0 BRA `(.L_x_14016) ;  /* 0xfffffffc00ec8947 */ /* 0x004fea000383ffff */
[----:B------:R-:W-:Y:S05]  /*e4a0*/  BRA `(.L_x_14015) ;  /* 0xffffffac00847947 */ /* 0x000fea000383ffff */
.L_x_14027:
[----:B------:R-:W-:Y:S01]  /*e4b0*/  IMAD.MOV.U32 R13, RZ, RZ, R16 ;  /* 0x000000ffff0d7224 */ /* 0x000fe200078e0010 */
[----:B------:R-:W-:Y:S01]  /*e4c0*/  MOV R12, RZ ;  /* 0x000000ff000c7202 */ /* 0x000fe20000000f00 */
[----:B------:R-:W-:Y:S02]  /*e4d0*/  IMAD.MOV.U32 R11, RZ, RZ, 0x1f ;  /* 0x0000001fff0b7424 */ /* 0x000fe400078e00ff */
[----:B------:R-:W-:-:S07]  /*e4e0*/  IMAD.MOV.U32 R15, RZ, RZ, -0x1 ;  /* 0xffffffffff0f7424 */ /* 0x000fce00078e00ff */
[----:B------:R-:W-:Y:S05]  /*e4f0*/  WARPSYNC.COLLECTIVE R15, `(.L_x_14094) ;  /* 0x000000000f087348 */ /* 0x000fea0003c00000 */
[----:B------:R0:W1:Y:S02]  /*e500*/  SHFL.IDX P6, R14, R13, R12, R11 ;  /* 0x0000000c0d0e7389 */ /* 0x00006400000c000b */
[----:B01----:R-:W-:Y:S01]  /*e510*/  ENDCOLLECTIVE ;  /* 0x000000000000791b */ /* 0x003fe20003800000 */
.L_x_14094:
[----:B------:R-:W-:Y:S05]  /*e520*/  BRA `(.L_x_14095) ;  /* 0xffffffd000c07947 */ /* 0x000fea000383ffff */
.L_x_14029:
[----:B------:R-:W-:Y:S01]  /*e530*/  BSSY B0, `(.L_x_14096) ;  /* 0x0000006000007945 */ /* 0x000fe20003800000 */
[----:B------:R-:W-:-:S07]  /*e540*/  IMAD.MOV.U32 R15, RZ, RZ, -0x1 ;  /* 0xffffffffff0f7424 */ /* 0x000fce00078e00ff */
[----:B0-----:R-:W-:Y:S05]  /*e550*/  WARPSYNC.COLLECTIVE R15, `(.L_x_14097) ;  /* 0x000000000f0c7348 */ /* 0x001fea0003c00000 */
[----:B------:R-:W-:Y:S02]  /*e560*/  ELECT P6, UR62, PT ;  /* 0x00000000003e782f */ /* 0x000fe400038c0000 */
[----:B------:R-:W-:Y:S01]  /*e570*/  MOV R14, UR62 ;  /* 0x0000003e000e7c02 */ /* 0x000fe20008000f00 */
[----:B0-----:R-:W-:Y:S10]  /*e580*/  ENDCOLLECTIVE ;  /* 0x000000000000791b */ /* 0x001ff40003800000 */
.L_x_14097:
[----:B------:R-:W-:Y:S05]  /*e590*/  BSYNC B0 ;  /* 0x0000000000007941 */ /* 0x000fea0003800000 */
.L_x_14096:
[----:B------:R-:W-:Y:S05]  /*e5a0*/  BRA `(.L_x_14098) ;  /* 0xffffffd000bc7947 */ /* 0x000fea000383ffff */
.L_x_14031:
[----:B--2---:R-:W-:-:S04]  /*e5b0*/  IMAD.U32 R3, RZ, RZ, UR38 ;  /* 0x00000026ff037e24 */ /* 0x004fc8000f8e00ff */
[----:B------:R2:W3:Y:S03]  /*e5c0*/  SYNCS.PHASECHK.TRANS64.TRYWAIT P0, [R3+URZ+0x16840], R0 ;  /* 0x01684000030075a7 */ /* 0x0004e6000800017f */
[----:B---3--:R-:W-:Y:S05]  /*e5d0*/  @!P0 NANOSLEEP.SYNCS 0x989680 ;  /* 0x009896800000895d */ /* 0x008fea0003900000 */
[----:B------:R-:W3:Y:S02]  /*e5e0*/  @!P0 SYNCS.PHASECHK.TRANS64 P0, [R3+URZ+0x16840], R0 ;  /* 0x01684000030085a7 */ /* 0x000ee4000800007f */
[----:B---3--:R-:W-:Y:S05]  /*e5f0*/  @!P0 BRA `(.L_x_14031) ;  /* 0xfffffffc00ec8947 */ /* 0x008fea000383ffff */
[----:B------:R-:W-:Y:S05]  /*e600*/  BRA `(.L_x_14099) ;  /* 0xffffffd4000c7947 */ /* 0x000fea000383ffff */
.L_x_14034:
[----:B------:R-:W-:Y:S01]  /*e610*/  IMAD R9, R9, 0xc0, R12 ;  /* 0x000000c009097824 */ /* 0x000fe200078e020c */
[----:B------:R-:W-:Y:S01]  /*e620*/  MOV R13, R7 ;  /* 0x00000007000d7202 */ /* 0x000fe20000000f00 */
[----:B------:R-:W-:Y:S02]  /*e630*/  IMAD.MOV.U32 R12, RZ, RZ, RZ ;  /* 0x000000ffff0c7224 */ /* 0x000fe400078e00ff */
[----:B------:R-:W-:Y:S02]  /*e640*/  IMAD.MOV.U32 R11, RZ, RZ, 0x181f ;  /* 0x0000181fff0b7424 */ /* 0x000fe400078e00ff */
[----:B------:R-:W-:Y:S02]  /*e650*/  IMAD.MOV.U32 R15, RZ, RZ, -0x1 ;  /* 0xffffffffff0f7424 */ /* 0x000fe400078e00ff */
[----:B------:R-:W-:-:S07]  /*e660*/  VIADD R21, R9, 0x10 ;  /* 0x0000001009157836 */ /* 0x000fce0000000000 */
[----:B0-----:R-:W-:Y:S05]  /*e670*/  WARPSYNC.COLLECTIVE R15, `(.L_x_14100) ;  /* 0x000000000f087348 */ /* 0x001fea0003c00000 */
[----:B------:R1:W2:Y:S02]  /*e680*/  SHFL.IDX P6, R14, R13, R12, R11 ;  /* 0x0000000c0d0e7389 */ /* 0x0002a400000c000b */
[----:B012---:R-:W-:Y:S01]  /*e690*/  ENDCOLLECTIVE ;  /* 0x000000000000791b */ /* 0x007fe20003800000 */
.L_x_14100:
[----:B------:R-:W-:Y:S01]  /*e6a0*/  MOV R13, R8 ;  /* 0x00000008000d7202 */ /* 0x000fe20000000f00 */
[----:B------:R-:W-:-:S07]  /*e6b0*/  IMAD.MOV.U32 R4, RZ, RZ, R14 ;  /* 0x000000ffff047224 */ /* 0x000fce00078e000e */
[----:B------:R-:W-:Y:S05]  /*e6c0*/  WARPSYNC.COLLECTIVE R15, `(.L_x_14101) ;  /* 0x000000000f087348 */ /* 0x000fea0003c00000 */
[----:B------:R0:W1:Y:S02]  /*e6d0*/  SHFL.IDX P6, R14, R13, R12, R11 ;  /* 0x0000000c0d0e7389 */ /* 0x00006400000c000b */
[----:B01----:R-:W-:Y:S01]  /*e6e0*/  ENDCOLLECTIVE ;  /* 0x000000000000791b */ /* 0x003fe20003800000 */
.L_x_14101:
[----:B------:R-:W-:Y:S02]  /*e6f0*/  ULDC UR4, c[0x0][0x288] ;  /* 0x0000a20000047ab9 */ /* 0x000fe40000000800 */
[----:B------:R-:W-:-:S05]  /*e700*/  IMAD R0, R0, UR4, RZ ;  /* 0x0000000400007c24 */ /* 0x000fca000f8e02ff */
[----:B------:R-:W-:Y:S01]  /*e710*/  ISETP.GE.AND P1, PT, R9, R0, PT ;  /* 0x000000000900720c */ /* 0x000fe20003f26270 */
[----:B------:R-:W-:Y:S01]  /*e720*/  IMAD.MOV.U32 R13, RZ, RZ, R7 ;  /* 0x000000ffff0d7224 */ /* 0x000fe200078e0007 */
[----:B------:R-:W-:-:S11]  /*e730*/  MOV R12, 0x1 ;  /* 0x00000001000c7802 */ /* 0x000fd60000000f00 */
[----:B------:R-:W-:Y:S02]  /*e740*/  @!P1 LEA R29, R10, UR38, 0x1 ;  /* 0x000000260a1d9c11 */ /* 0x000fe4000f8e08ff */
[----:B------:R-:W-:-:S05]  /*e750*/  @!P1 LEA R14, P2, R20, R14, 0x1 ;  /* 0x0000000e140e9211 */ /* 0x000fca00078408ff */
[----:B------:R-:W-:Y:S02]  /*e760*/  @!P1 IMAD.X R5, RZ, RZ, R4, P2 ;  /* 0x000000ffff059224 */ /* 0x000fe400010e0604 */
[----:B------:R-:W-:-:S07]  /*e770*/  @!P1 IMAD.MOV.U32 R4, RZ, RZ, R14 ;  /* 0x000000ffff049224 */ /* 0x000fce00078e000e */
[----:B------:R-:W-:Y:S05]  /*e780*/  WARPSYNC.COLLECTIVE R15, `(.L_x_14102) ;  /* 0x000000000f087348 */ /* 0x000fea0003c00000 */
[----:B------:R0:W1:Y:S02]  /*e790*/  SHFL.IDX P6, R14, R13, R12, R11 ;  /* 0x0000000c0d0e7389 */ /* 0x00006400000c000b */
[----:B01----:R-:W-:Y:S01]  /*e7a0*/  ENDCOLLECTIVE ;  /* 0x000000000000791b */ /* 0x003fe20003800000 */
.L_x_14102:
[----:B------:R-:W-:Y:S01]  /*e7b0*/  @!PT LDS RZ, [RZ] ;  /* 0x00000000fffff984 */ /* 0x000fe20000000800 */
[----:B------:R-:W-:Y:S01]  /*e7c0*/  @!PT LDS RZ, [RZ] ;  /* 0x00000000fffff984 */ /* 0x000fe20000000800 */
[----:B------:R-:W-:Y:S01]  /*e7d0*/  @!PT LDS RZ, [RZ] ;  /* 0x00000000fffff984 */ /* 0x000fe20000000800 */
[----:B------:R0:W-:Y:S01]  /*e7e0*/  @!P1 LDGSTS.E.BYPASS.LTC128B.128 [R29+0x8400], desc[UR46][R4.64], !P0 ;  /* 0x08400000041d9fae */ /* 0x0001e2000c101d6e */
[----:B------:R-:W-:Y:S01]  /*e7f0*/  ISETP.GE.AND P1, PT, R21, R0, PT ;  /* 0x000000001500720c */ /* 0x000fe20003f26270 */
[----:B------:R-:W-:-:S05]  /*e800*/  VIADD R21, R9, 0x20 ;  /* 0x0000002009157836 */ /* 0x000fca0000000000 */
[----:B------:R-:W-:Y:S01]  /*e810*/  ISETP.GE.AND P2, PT, R21, R0, PT ;  /* 0x000000001500720c */ /* 0x000fe20003f46270 */
[----:B------:R-:W-:-:S06]  /*e820*/  IMAD.MOV.U32 R13, RZ, RZ, R8 ;  /* 0x000000ffff0d7224 */ /* 0x000fcc00078e0008 */
[----:B0-----:R-:W-:Y:S01]  /*e830*/  @!P1 LEA R29, R10, UR38, 0x1 ;  /* 0x000000260a1d9c11 */ /* 0x001fe2000f8e08ff */
[----:B------:R-:W-:-:S07]  /*e840*/  IMAD.MOV.U32 R22, RZ, RZ, R14 ;  /* 0x000000ffff167224 */ /* 0x000fce00078e000e */
[----:B------:R-:W-:Y:S05]  /*e850*/  WARPSYNC.COLLECTIVE R15, `(.L_x_14103) ;  /* 0x000000000f087348 */ /* 0x000fea0003c00000 */
[----:B------:R0:W1:Y:S02]  /*e860*/  SHFL.IDX P6, R14, R13, R12, R11 ;  /* 0x0000000c0d0e7389 */ /* 0x00006400000c000b */
[----:B01----:R-:W-:Y:S01]  /*e870*/  ENDCOLLECTIVE ;  /* 0x000000000000791b */ /* 0x003fe20003800000 */
.L_x_14103:
[----:B------:R-:W-:Y:S01]  /*e880*/  MOV R13, R7 ;  /* 0x00000007000d7202 */ /* 0x000fe20000000f00 */
[----:B------:R-:W-:Y:S01]  /*e890*/  IMAD.MOV.U32 R12, RZ, RZ, 0x2 ;  /* 0x00000002ff0c7424 */ /* 0x000fe200078e00ff */
[----:B------:R-:W-:-:S13]  /*e8a0*/  @!P1 LEA R4, P3, R20, R14, 0x1 ;  /* 0x0000000e14049211 */ /* 0x000fda00078608ff */
[----:B------:R-:W-:Y:S05]  /*e8b0*/  WARPSYNC.COLLECTIVE R15, `(.L_x_14104) ;  /* 0x000000000f087348 */ /* 0x000fea0003c00000 */
[----:B------:R0:W1:Y:S02]  /*e8c0*/  SHFL.IDX P6, R14, R13, R12, R11 ;  /* 0x0000000c0d0e7389 */ /* 0x00006400000c000b */
[----:B01----:R-:W-:Y:S01]  /*e8d0*/  ENDCOLLECTIVE ;  /* 0x000000000000791b */ /* 0x003fe20003800000 */
.L_x_14104:
        /* <DEDUP_REMOVED lines=10> */
.L_x_14105:
[----:B------:R-:W-:Y:S02]  /*e980*/  IMAD.MOV.U32 R13, RZ, RZ, R7 ;  /* 0x000000ffff0d7224 */ /* 0x000fe400078e0007 */
[----:B------:R-:W-:Y:S02]  /*e990*/  IMAD.MOV.U32 R12, RZ, RZ, 0x3 ;  /* 0x00000003ff0c7424 */ /* 0x000fe400078e00ff */
[----:B------:R-:W-:-:S07]  /*e9a0*/  IMAD.MOV.U32 R28, RZ, RZ, R14 ;  /* 0x000000ffff1c7224 */ /* 0x000fce00078e000e */
[----:B------:R-:W-:Y:S05]  /*e9b0*/  WARPSYNC.COLLECTIVE R15, `(.L_x_14106) ;  /* 0x000000000f087348 */ /* 0x000fea0003c00000 */
[----:B------:R0:W1:Y:S02]  /*e9c0*/  SHFL.IDX P6, R14, R13, R12, R11 ;  /* 0x0000000c0d0e7389 */ /* 0x00006400000c000b */
[----:B01----:R-:W-:Y:S01]  /*e9d0*/  ENDCOLLECTIVE ;  /* 0x000000000000791b */ /* 0x003fe20003800000 */
.L_x_14106:
[----:B------:R-:W-:Y:S02]  /*e9e0*/  @!P2 LEA R4, P1, R20, R28, 0x1 ;  /* 0x0000001c1404a211 */ /* 0x000fe400078208ff */
[----:B------:R-:W-:Y:S02]  /*e9f0*/  @!P2 LEA R28, R10, UR38, 0x1 ;  /* 0x000000260a1cac11 */ /* 0x000fe4000f8e08ff */
[----:B------:R-:W-:Y:S01]  /*ea00*/  @!P2 IADD3.X R5, RZ, R21, RZ, P1, !PT ;  /* 0x00000015ff05a210 */ /* 0x000fe20000ffe4ff */
[----:B------:R-:W-:-:S04]  /*ea10*/  VIADD R21, R9, 0x30 ;  /* 0x0000003009157836 */ /* 0x000fc80000000000 */
[----:B------:R-:W-:Y:S01]  /*ea20*/  @!PT LDS RZ, [RZ] ;  /* 0x00000000fffff984 */ /* 0x000fe20000000800 */
[----:B------:R-:W-:Y:S01]  /*ea30*/  @!PT LDS RZ, [RZ] ;  /* 0x00000000fffff984 */ /* 0x000fe20000000800 */
[----:B------:R-:W-:Y:S01]  /*ea40*/  @!PT LDS RZ, [RZ] ;  /* 0x00000000fffff984 */ /* 0x000fe20000000800 */
[----:B------:R0:W-:Y:S01]  /*ea50*/  @!P2 LDGSTS.E.BYPASS.LTC128B.128 [R28+0x9400], desc[UR46][R4.64], !P0 ;  /* 0x09400000041cafae */ /* 0x0001e2000c101d6e */
[----:B------:R-:W-:Y:S01]  /*ea60*/  ISETP.GE.AND P1, PT, R21, R0, PT ;  /* 0x000000001500720c */ /* 0x000fe20003f26270 */
[----:B------:R-:W-:Y:S01]  /*ea70*/  VIADD R21, R9, 0x40 ;  /* 0x0000004009157836 */ /* 0x000fe20000000000 */
[----:B------:R-:W-:-:S04]  /*ea80*/  MOV R13, R8 ;  /* 0x00000008000d7202 */ /* 0x000fc80000000f00 */
[----:B------:R-:W-:Y:S01]  /*ea90*/  ISETP.GE.AND P2, PT, R21, R0, PT ;  /* 0x000000001500720c */ /* 0x000fe20003f46270 */
[----:B------:R-:W-:-:S12]  /*eaa0*/  IMAD.MOV.U32 R22, RZ, RZ, R14 ;  /* 0x000000ffff167224 */ /* 0x000fd800078e000e */
[----:B0-----:R-:W-:Y:S05]  /*eab0*/  WARPSYNC.COLLECTIVE R15, `(.L_x_14107) ;  /* 0x000000000f087348 */ /* 0x001fea0003c00000 */
[----:B------:R1:W2:Y:S02]  /*eac0*/  SHFL.IDX P6, R14, R13, R12, R11 ;  /* 0x0000000c0d0e7389 */ /* 0x0002a400000c000b */
[----:B012---:R-:W-:Y:S01]  /*ead0*/  ENDCOLLECTIVE ;  /* 0x000000000000791b */ /* 0x007fe20003800000 */
.L_x_14107:
[----:B------:R-:W-:Y:S01]  /*eae0*/  @!P1 LEA R28, R10, UR38, 0x1 ;  /* 0x000000260a1c9c11 */ /* 0x000fe2000f8e08ff */
[----:B------:R-:W-:Y:S02]  /*eaf0*/  IMAD.MOV.U32 R13, RZ, RZ, R7 ;  /* 0x000000ffff0d7224 */ /* 0x000fe400078e0007 */
[----:B------:R-:W-:Y:S01]  /*eb00*/  IMAD.MOV.U32 R12, RZ, RZ, 0x4 ;  /* 0x00000004ff0c7424 */ /* 0x000fe200078e00ff */
[----:B------:R-:W-:-:S13]  /*eb10*/  @!P1 LEA R4, P3, R20, R14, 0x1 ;  /* 0x0000000e14049211 */ /* 0x000fda00078608ff */
[----:B------:R-:W-:Y:S05]  /*eb20*/  WARPSYNC.COLLECTIVE R15, `(.L_x_14108) ;  /* 0x000000000f087348 */ /* 0x000fea0003c00000 */
[----:B------:R0:W1:Y:S02]  /*eb30*/  SHFL.IDX P6, R14, R13, R12, R11 ;  /* 0x0000000c0d0e7389 */ /* 0x00006400000c000b */
[----:B01----:R-:W-:Y:S01]  /*eb40*/  ENDCOLLECTIVE ;  /* 0x000000000000791b */ /* 0x003fe20003800000 */
.L_x_14108:
[----:B------:R-:W-:-:S05]  /*eb50*/  @!P1 IMAD.X R5, RZ, RZ, R22, P3 ;  /* 0x000000ffff059224 */ /* 0x000fca00018e0616 */
        /* <DEDUP_REMOVED lines=9> */
.L_x_14109:
[----:B------:R-:W-:Y:S01]  /*ebf0*/  MOV R13, R7 ;  /* 0x00000007000d7202 */ /* 0x000fe20000000f00 */
[----:B------:R-:W-:Y:S02]  /*ec00*/  IMAD.MOV.U32 R12, RZ, RZ, 0x5 ;  /* 0x00000005ff0c7424 */ /* 0x000fe400078e00ff */
[----:B------:R-:W-:-:S07]  /*ec10*/  IMAD.MOV.U32 R29, RZ, RZ, R14 ;  /* 0x000000ffff1d7224 */ /* 0x000fce00078e000e */
[----:B------:R-:W-:Y:S05]  /*ec20*/  WARPSYNC.COLLECTIVE R15, `(.L_x_14110) ;  /* 0x000000000f087348 */ /* 0x000fea0003c00000 */
[----:B------:R0:W1:Y:S02]  /*ec30*/  SHFL.IDX P6, R14, R13, R12, R11 ;  /* 0x0000000c0d0e7389 */ /* 0x00006400000c000b */
[----:B01----:R-:W-:Y:S01]  /*ec40*/  ENDCOLLECTIVE ;  /* 0x000000000000791b */ /* 0x003fe20003800000 */
.L_x_14110:
[----:B------:R-:W-:Y:S01]  /*ec50*/  @!P2 LEA R4, P1, R20, R29, 0x1 ;  /* 0x0000001d1404a211 */ /* 0x000fe200078208ff */
[----:B------:R-:W-:-:S04]  /*ec60*/  VIADD R29, R9, 0x50 ;  /* 0x00000050091d7836 */ /* 0x000fc80000000000 */
[----:B------:R-:W-:Y:S01]  /*ec70*/  @!P2 IMAD.X R5, RZ, RZ, R21, P1 ;  /* 0x000000ffff05a224 */ /* 0x000fe200008e0615 */
[----:B------:R-:W-:Y:S02]  /*ec80*/  ISETP.GE.AND P1, PT, R29, R0, PT ;  /* 0x000000001d00720c */ /* 0x000fe40003f26270 */
[----:B------:R-:W-:Y:S01]  /*ec90*/  @!P2 LEA R21, R10, UR38, 0x1 ;  /* 0x000000260a15ac11 */ /* 0x000fe2000f8e08ff */
        /* <DEDUP_REMOVED lines=9> */
.L_x_14111:
[----:B------:R-:W-:-:S04]  /*ed30*/  IADD3 R21, R9, 0x60, RZ ;  /* 0x0000006009157810 */ /* 0x000fc80007ffe0ff */
[----:B------:R-:W-:Y:S01]  /*ed40*/  ISETP.GE.AND P2, PT, R21, R0, PT ;  /* 0x000000001500720c */ /* 0x000fe20003f46270 */
[----:B------:R-:W-:Y:S02]  /*ed50*/  IMAD.MOV.U32 R13, RZ, RZ, R7 ;  /* 0x000000ffff0d7224 */ /* 0x000fe400078e0007 */
[----:B------:R-:W-:-:S10]  /*ed60*/  IMAD.MOV.U32 R12, RZ, RZ, 0x6 ;  /* 0x00000006ff0c7424 */ /* 0x000fd400078e00ff */
[----:B------:R-:W-:Y:S02]  /*ed70*/  @!P2 LEA R28, R10, UR38, 0x1 ;  /* 0x000000260a1cac11 */ /* 0x000fe4000f8e08ff */
[----:B------:R-:W-:-:S13]  /*ed80*/  @!P1 LEA R4, P3, R20, R14, 0x1 ;  /* 0x0000000e14049211 */ /* 0x000fda00078608ff */
[----:B------:R-:W-:Y:S05]  /*ed90*/  WARPSYNC.COLLECTIVE R15, `(.L_x_14112) ;  /* 0x000000000f087348 */ /* 0x000fea0003c00000 */
[----:B------:R0:W1:Y:S02]  /*eda0*/  SHFL.IDX P6, R14, R13, R12, R11 ;  /* 0x0000000c0d0e7389 */ /* 0x00006400000c000b */
[----:B01----:R-:W-:Y:S01]  /*edb0*/  ENDCOLLECTIVE ;  /* 0x000000000000791b */ /* 0x003fe20003800000 */
.L_x_14112:
[----:B------:R-:W-:Y:S01]  /*edc0*/  @!P1 IMAD.X R5, RZ, RZ, R22, P3 ;  /* 0x000000ffff059224 */ /* 0x000fe200018e0616 */
[----:B------:R-:W-:-:S05]  /*edd0*/  @!P1 LEA R22, R10, UR38, 0x1 ;  /* 0x000000260a169c11 */ /* 0x000fca000f8e08ff */
        /* <DEDUP_REMOVED lines=9> */
.L_x_14113:
[----:B------:R-:W-:Y:S02]  /*ee70*/  IMAD.MOV.U32 R13, RZ, RZ, R7 ;  /* 0x000000ffff0d7224 */ /* 0x000fe400078e0007 */
[----:B------:R-:W-:Y:S01]  /*ee80*/  IMAD.MOV.U32 R12, RZ, RZ, 0x7 ;  /* 0x00000007ff0c7424 */ /* 0x000fe200078e00ff */
[----:B------:R-:W-:-:S07]  /*ee90*/  MOV R29, R14 ;  /* 0x0000000e001d7202 */ /* 0x000fce0000000f00 */
[----:B------:R-:W-:Y:S05]  /*eea0*/  WARPSYNC.COLLECTIVE R15, `(.L_x_14114) ;  /* 0x000000000f087348 */ /* 0x000fea0003c00000 */
[----:B------:R0:W1:Y:S02]  /*eeb0*/  SHFL.IDX P6, R14, R13, R12, R11 ;  /* 0x0000000c0d0e7389 */ /* 0x00006400000c000b */
[----:B01----:R-:W-:Y:S01]  /*eec0*/  ENDCOLLECTIVE ;  /* 0x000000000000791b */ /* 0x003fe20003800000 */
.L_x_14114:
[----:B------:R-:W-:-:S05]  /*eed0*/  @!P2 LEA R4, P1, R20, R29, 0x1 ;  /* 0x0000001d1404a211 */ /* 0x000fca00078208ff */
[----:B------:R-:W-:-:S05]  /*eee0*/  @!P2 IMAD.X R5, RZ, RZ, R21, P1 ;  /* 0x000000ffff05a224 */ /* 0x000fca00008e0615 */
[----:B------:R-:W-:Y:S01]  /*eef0*/  @!PT LDS RZ, [RZ] ;  /* 0x00000000fffff984 */ /* 0x000fe20000000800 */
[----:B------:R-:W-:Y:S01]  /*ef00*/  @!PT LDS RZ, [RZ] ;  /* 0x00000000fffff984 */ /* 0x000fe20000000800 */
[----:B------:R-:W-:Y:S01]  /*ef10*/  @!PT LDS RZ, [RZ] ;  /* 0x00000000fffff984 */ /* 0x000fe20000000800 */
[----:B------:R0:W-:Y:S01]  /*ef20*/  @!P2 LDGSTS.E.BYPASS.LTC128B.128 [R28+0xb400], desc[UR46][R4.64], !P0 ;  /* 0x0b400000041cafae */ /* 0x0001e2000c101d6e */
[----:B------:R-:W-:Y:S01]  /*ef30*/  MOV R13, R8 ;  /* 0x00000008000d7202 */ /* 0x000fe20000000f00 */
[----:B------:R-:W-:-:S07]  /*ef40*/  IMAD.MOV.U32 R7, RZ, RZ, R14 ;  /* 0x000000ffff077224 */ /* 0x000fce00078e000e */
[----:B0-----:R-:W-:Y:S05]  /*ef50*/  WARPSYNC.COLLECTIVE R15, `(.L_x_14115) ;  /* 0x000000000f087348 */ /* 0x001fea0003c00000 */
[----:B------:R1:W2:Y:S02]  /*ef60*/  SHFL.IDX P6, R14, R13, R12, R11 ;  /* 0x0000000c0d0e7389 */ /* 0x0002a400000c000b */
[----:B012---:R-:W-:Y:S01]  /*ef70*/  ENDCOLLECTIVE ;  /* 0x000000000000791b */ /* 0x007fe20003800000 */
.L_x_14115:
[----:B------:R-:W-:-:S05]  /*ef80*/  VIADD R5, R9, 0x70 ;  /* 0x0000007009057836 */ /* 0x000fca0000000000 */
[----:B------:R-:W-:Y:S01]  /*ef90*/  ISETP.GE.AND P1, PT, R5, R0, PT ;  /* 0x000000000500720c */ /* 0x000fe20003f26270 */
[----:B------:R-:W-:Y:S01]  /*efa0*/  IMAD.MOV.U32 R13, RZ, RZ, R3 ;  /* 0x000000ffff0d7224 */ /* 0x000fe200078e0003 */
[----:B------:R-:W-:-:S11]  /*efb0*/  MOV R12, RZ ;  /* 0x000000ff000c7202 */ /* 0x000fd60000000f00 */
[----:B------:R-:W-:Y:S02]  /*efc0*/  @!P1 LEA R22, R10, UR38, 0x1 ;  /* 0x000000260a169c11 */ /* 0x000fe4000f8e08ff */
[----:B------:R-:W-:-:S13]  /*efd0*/  @!P1 LEA R4, P3, R20, R14, 0x1 ;  /* 0x0000000e14049211 */ /* 0x000fda00078608ff */
[----:B------:R-:W-:Y:S05]  /*efe0*/  WARPSYNC.COLLECTIVE R15, `(.L_x_14116) ;  /* 0x000000000f087348 */ /* 0x000fea0003c00000 */
[----:B------:R0:W1:Y:S02]  /*eff0*/  SHFL.IDX P6, R14, R13, R12, R11 ;  /* 0x0000000c0d0e7389 */ /* 0x00006400000c000b */
[----:B01----:R-:W-:Y:S01]  /*f000*/  ENDCOLLECTIVE ;  /* 0x000000000000791b */ /* 0x003fe20003800000 */
.L_x_14116:
[----:B------:R-:W-:Y:S02]  /*f010*/  @!P1 IMAD.X R5, RZ, RZ, R7, P3 ;  /* 0x000000ffff059224 */ /* 0x000fe400018e0607 */
[----:B------:R-:W-:-:S03]  /*f020*/  VIADD R7, R9, 0x80 ;  /* 0x0000008009077836 */ /* 0x000fc60000000000 */
[----:B------:R-:W-:Y:S01]  /*f030*/  @!PT LDS RZ, [RZ] ;  /* 0x00000000fffff984 */ /* 0x000fe20000000800 */
[----:B------:R-:W-:Y:S01]  /*f040*/  @!PT LDS RZ, [RZ] ;  /* 0x00000000fffff984 */ /* 0x000fe20000000800 */
[----:B------:R-:W-:Y:S01]  /*f050*/  @!PT LDS RZ, [RZ] ;  /* 0x00000000fffff984 */ /* 0x000fe20000000800 */
[----:B------:R0:W-:Y:S02]  /*f060*/  @!P1 LDGSTS.E.BYPASS.LTC128B.128 [R22+0xbc00], desc[UR46][R4.64], !P0 ;  /* 0x0bc0000004169fae */ /* 0x0001e4000c101d6e */
[----:B------:R-:W-:Y:S02]  /*f070*/  ISETP.GE.AND P2, PT, R7, R0, PT ;  /* 0x000000000700720c */ /* 0x000fe40003f46270 */
[----:B------:R-:W-:Y:S01]  /*f080*/  IADD3 R7, R9, 0x90, RZ ;  /* 0x0000009009077810 */ /* 0x000fe20007ffe0ff */
[----:B------:R-:W-:Y:S02]  /*f090*/  IMAD.MOV.U32 R13, RZ, RZ, R6 ;  /* 0x000000ffff0d7224 */ /* 0x000fe400078e0006 */
[----:B------:R-:W-:-:S08]  /*f0a0*/  IMAD.MOV.U32 R21, RZ, RZ, R14 ;  /* 0x000000ffff157224 */ /* 0x000fd000078e000e */
[----:B0-----:R-:W-:Y:S05]  /*f0b0*/  WARPSYNC.COLLECTIVE R15, `(.L_x_14117) ;  /* 0x000000000f087348 */ /* 0x001fea0003c00000 */
[----:B------:R1:W2:Y:S02]  /*f0c0*/  SHFL.IDX P6, R14, R13, R12, R11 ;  /* 0x0000000c0d0e7389 */ /* 0x0002a400000c000b */
[----:B012---:R-:W-:Y:S01]  /*f0d0*/  ENDCOLLECTIVE ;  /* 0x000000000000791b */ /* 0x007fe20003800000 */
.L_x_14117:
[----:B------:R-:W-:Y:S02]  /*f0e0*/  IMAD.MOV.U32 R13, RZ, RZ, R3 ;  /* 0x000000ffff0d7224 */ /* 0x000fe400078e0003 */
[----:B------:R-:W-:Y:S02]  /*f0f0*/  IMAD.MOV.U32 R12, RZ, RZ, 0x1 ;  /* 0x00000001ff0c7424 */ /* 0x000fe400078e00ff */
[----:B------:R-:W-:-:S07]  /*f100*/  IMAD.MOV.U32 R29, RZ, RZ, R14 ;  /* 0x000000ffff1d7224 */ /* 0x000fce00078e000e */
[----:B------:R-:W-:Y:S05]  /*f110*/  WARPSYNC.COLLECTIVE R15, `(.L_x_14118) ;  /* 0x000000000f087348 */ /* 0x000fea0003c00000 */
[----:B------:R0:W1:Y:S02]  /*f120*/  SHFL.IDX P6, R14, R13, R12, R11 ;  /* 0x0000000c0d0e7389 */ /* 0x00006400000c000b */
[----:B01----:R-:W-:Y:S01]  /*f130*/  ENDCOLLECTIVE ;  /* 0x000000000000791b */ /* 0x003fe20003800000 */
.L_x_14118:
        /* <DEDUP_REMOVED lines=8> */
[----:B------:R-:W-:Y:S02]  /*f1c0*/  IMAD.MOV.U32 R13, RZ, RZ, R6 ;  /* 0x000000ffff0d7224 */ /* 0x000fe400078e0006 */
[----:B------:R-:W-:-:S06]  /*f1d0*/  IMAD.MOV.U32 R8, RZ, RZ, R14 ;  /* 0x000000ffff087224 */ /* 0x000fcc00078e000e */
[----:B0-----:R-:W-:-:S07]  /*f1e0*/  @!P1 LEA R29, R10, UR38, 0x1 ;  /* 0x000000260a1d9c11 */ /* 0x001fce000f8e08ff */
[----:B------:R-:W-:Y:S05]  /*f1f0*/  WARPSYNC.COLLECTIVE R15, `(.L_x_14119) ;  /* 0x000000000f087348 */ /* 0x000fea0003c00000 */
[----:B------:R0:W1:Y:S02]  /*f200*/  SHFL.IDX P6, R14, R13, R12, R11 ;  /* 0x0000000c0d0e7389 */ /* 0x00006400000c000b */
[----:B01----:R-:W-:Y:S01]  /*f210*/  ENDCOLLECTIVE ;  /* 0x000000000000791b */ /* 0x003fe20003800000 */
.L_x_14119:
[----:B------:R-:W-:Y:S02]  /*f220*/  IMAD.MOV.U32 R13, RZ, RZ, R3 ;  /* 0x000000ffff0d7224 */ /* 0x000fe400078e0003 */
[----:B------:R-:W-:Y:S01]  /*f230*/  IMAD.MOV.U32 R12, RZ, RZ, 0x2 ;  /* 0x00000002ff0c7424 */ /* 0x000fe200078e00ff */
[----:B------:R-:W-:-:S13]  /*f240*/  @!P1 LEA R4, P3, R20, R14, 0x1 ;  /* 0x0000000e14049211 */ /* 0x000fda00078608ff */
[----:B------:R-:W-:Y:S05]  /*f250*/  WARPSYNC.COLLECTIVE R15, `(.L_x_14120) ;  /* 0x000000000f087348 */ /* 0x000fea0003c00000 */
[----:B------:R0:W1:Y:S02]  /*f260*/  SHFL.IDX P6, R14, R13, R12, R11 ;  /* 0x0000000c0d0e7389 */ /* 0x00006400000c000b */
[----:B01----:R-:W-:Y:S01]  /*f270*/  ENDCOLLECTIVE ;  /* 0x000000000000791b */ /* 0x003fe20003800000 */
.L_x_14120:
[----:B------:R-:W-:-:S05]  /*f280*/  @!P1 IADD3.X R5, RZ, R8, RZ, P3, !PT ;  /* 0x00000008ff059210 */ /* 0x000fca0001ffe4ff */
[----:B------:R-:W-:Y:S01]  /*f290*/  @!PT LDS RZ, [RZ] ;  /* 0x00000000fffff984 */ /* 0x000fe20000000800 */
[----:B------:R-:W-:Y:S01]  /*f2a0*/  @!PT LDS RZ, [RZ] ;  /* 0x00000000fffff984 */ /* 0x000fe20000000800 */
[----:B------:R-:W-:Y:S01]  /*f2b0*/  @!PT LDS RZ, [RZ] ;  /* 0x00000000fffff984 */ /* 0x000fe20000000800 */
[----:B------:R0:W-:Y:S01]  /*f2c0*/  @!P1 LDGSTS.E.BYPASS.LTC128B.128 [R29+0xcc00], desc[UR46][R4.64], !P0 ;  /* 0x0cc00000041d9fae */ /* 0x0001e2000c101d6e */
[----:B------:R-:W-:Y:S02]  /*f2d0*/  IMAD.MOV.U32 R13, RZ, RZ, R6 ;  /* 0x000000ffff0d7224 */ /* 0x000fe400078e0006 */
[----:B0-----:R-:W-:Y:S02]  /*f2e0*/  VIADD R5, R9, 0xa0 ;  /* 0x000000a009057836 */ /* 0x001fe40000000000 */
[----:B------:R-:W-:-:S03]  /*f2f0*/  IMAD.MOV.U32 R7, RZ, RZ, R14 ;  /* 0x000000ffff077224 */ /* 0x000fc600078e000e */
[----:B------:R-:W-:-:S13]  /*f300*/  ISETP.GE.AND P2, PT, R5, R0, PT ;  /* 0x000000000500720c */ /* 0x000fda0003f46270 */
[----:B------:R-:W-:Y:S05]  /*f310*/  WARPSYNC.COLLECTIVE R15, `(.L_x_14121) ;  /* 0x000000000f087348 */ /* 0x000fea0003c00000 */
[----:B------:R0:W1:Y:S02]  /*f320*/  SHFL.IDX P6, R14, R13, R12, R11 ;  /* 0x0000000c0d0e7389 */ /* 0x00006400000c000b */
[----:B01----:R-:W-:Y:S01]  /*f330*/  ENDCOLLECTIVE ;  /* 0x000000000000791b */ /* 0x003fe20003800000 */
.L_x_14121:
[----:B------:R-:W-:Y:S02]  /*f340*/  IMAD.MOV.U32 R13, RZ, RZ, R3 ;  /* 0x000000ffff0d7224 */ /* 0x000fe400078e0003 */
[----:B------:R-:W-:Y:S01]  /*f350*/  IMAD.MOV.U32 R12, RZ, RZ, 0x3 ;  /* 0x00000003ff0c7424 */ /* 0x000fe200078e00ff */
[----:B------:R-:W-:-:S07]  /*f360*/  MOV R21, R14 ;  /* 0x0000000e00157202 */ /* 0x000fce0000000f00 */
[----:B------:R-:W-:Y:S05]  /*f370*/  WARPSYNC.COLLECTIVE R15, `(.L_x_14122) ;  /* 0x000000000f087348 */ /* 0x000fea0003c00000 */
[----:B------:R0:W1:Y:S02]  /*f380*/  SHFL.IDX P6, R14, R13, R12, R11 ;  /* 0x0000000c0d0e7389 */ /* 0x00006400000c000b */
[----:B01----:R-:W-:Y:S01]  /*f390*/  ENDCOLLECTIVE ;  /* 0x000000000000791b */ /* 0x003fe20003800000 */
.L_x_14122:
[----:B------:R-:W-:-:S05]  /*f3a0*/  @!P2 LEA R4, P1, R20, R21, 0x1 ;  /* 0x000000151404a211 */ /* 0x000fca00078208ff */
[----:B------:R-:W-:Y:S01]  /*f3b0*/  @!P2 IMAD.X R5, RZ, RZ, R7, P1 ;  /* 0x000000ffff05a224 */ /* 0x000fe200008e0607 */
        /* <DEDUP_REMOVED lines=10> */
.L_x_14123:
[----:B------:R-:W-:Y:S05]  /*f460*/  BRA `(.L_x_14124) ;  /* 0xffffffd000b87947 */ /* 0x000fea000383ffff */
.L_x_14035:
[----:B01----:R-:W-:-:S04]  /*f470*/  IMAD.U32 R5, RZ, RZ, UR38 ;  /* 0x00000026ff057e24 */ /* 0x003fc8000f8e00ff */
[----:B------:R0:W1:Y:S03]  /*f480*/  SYNCS.PHASECHK.TRANS64.TRYWAIT P0, [R5+URZ+0x16820], R0 ;  /* 0x01682000050075a7 */ /* 0x000066000800017f */
[----:B-1----:R-:W-:Y:S05]  /*f490*/  @!P0 NANOSLEEP.SYNCS 0x989680 ;  /* 0x009896800000895d */ /* 0x002fea0003900000 */
[----:B------:R-:W1:Y:S02]  /*f4a0*/  @!P0 SYNCS.PHASECHK.TRANS64 P0, [R5+URZ+0x16820], R0 ;  /* 0x01682000050085a7 */ /* 0x000e64000800007f */
[----:B-1----:R-:W-:Y:S05]  /*f4b0*/  @!P0 BRA `(.L_x_14035) ;  /* 0xfffffffc00ec8947 */ /* 0x002fea000383ffff */
[----:B------:R-:W-:Y:S05]  /*f4c0*/  BRA `(.L_x_14125) ;  /* 0xffffffd000f07947 */ /* 0x000fea000383ffff */
.L_x_14042:
[----:B0-----:R-:W-:-:S04]  /*f4d0*/  IMAD.U32 R5, RZ, RZ, UR38 ;  /* 0x00000026ff057e24 */ /* 0x001fc8000f8e00ff */
[----:B------:R0:W1:Y:S03]  /*f4e0*/  SYNCS.PHASECHK.TRANS64.TRYWAIT P0, [R5+URZ+0x16848], R12 ;  /* 0x0168480c050075a7 */ /* 0x000066000800017f */
[----:B-1----:R-:W-:Y:S05]  /*f4f0*/  @!P0 NANOSLEEP.SYNCS 0x989680 ;  /* 0x009896800000895d */ /* 0x002fea0003900000 */
[----:B------:R-:W1:Y:S02]  /*f500*/  @!P0 SYNCS.PHASECHK.TRANS64 P0, [R5+URZ+0x16848], R12 ;  /* 0x0168480c050085a7 */ /* 0x000e64000800007f */
[----:B-1----:R-:W-:Y:S05]  /*f510*/  @!P0 BRA `(.L_x_14042) ;  /* 0xfffffffc00ec8947 */ /* 0x002fea000383ffff */
[----:B------:R-:W-:Y:S05]  /*f520*/  BRA `(.L_x_14126) ;  /* 0xffffffd400c47947 */ /* 0x000fea000383ffff */
.L_x_14047:
[----:B0-----:R-:W-:-:S04]  /*f530*/  IMAD.U32 R5, RZ, RZ, UR38 ;  /* 0x00000026ff057e24 */ /* 0x001fc8000f8e00ff */
[----:B------:R0:W1:Y:S03]  /*f540*/  SYNCS.PHASECHK.TRANS64.TRYWAIT P0, [R5+URZ+0x16860], R12 ;  /* 0x0168600c050075a7 */ /* 0x000066000800017f */
[----:B-1----:R-:W-:Y:S05]  /*f550*/  @!P0 NANOSLEEP.SYNCS 0x989680 ;  /* 0x009896800000895d */ /* 0x002fea0003900000 */
[----:B------:R-:W1:Y:S02]  /*f560*/  @!P0 SYNCS.PHASECHK.TRANS64 P0, [R5+URZ+0x16860], R12 ;  /* 0x0168600c050085a7 */ /* 0x000e64000800007f */
[----:B-1----:R-:W-:Y:S05]  /*f570*/  @!P0 BRA `(.L_x_14047) ;  /* 0xfffffffc00ec8947 */ /* 0x002fea000383ffff */
[----:B------:R-:W-:Y:S05]  /*f580*/  BRA `(.L_x_14127) ;  /* 0xffffffd800247947 */ /* 0x000fea000383ffff */
.L_x_14055:
[----:B0-----:R-:W-:-:S04]  /*f590*/  MOV R5, UR38 ;  /* 0x0000002600057c02 */ /* 0x001fc80008000f00 */
[----:B------:R0:W1:Y:S03]  /*f5a0*/  SYNCS.PHASECHK.TRANS64.TRYWAIT P0, [R5+URZ+0x16840], R14 ;  /* 0x0168400e050075a7 */ /* 0x000066000800017f */
[----:B-1----:R-:W-:Y:S05]  /*f5b0*/  @!P0 NANOSLEEP.SYNCS 0x989680 ;  /* 0x009896800000895d */ /* 0x002fea0003900000 */
[----:B------:R-:W1:Y:S02]  /*f5c0*/  @!P0 SYNCS.PHASECHK.TRANS64 P0, [R5+URZ+0x16840], R14 ;  /* 0x0168400e050085a7 */ /* 0x000e64000800007f */
[----:B-1----:R-:W-:Y:S05]  /*f5d0*/  @!P0 BRA `(.L_x_14055) ;  /* 0xfffffffc00ec8947 */ /* 0x002fea000383ffff */
[----:B------:R-:W-:Y:S05]  /*f5e0*/  BRA `(.L_x_14128) ;  /* 0xffffffdc00087947 */ /* 0x000fea000383ffff */
.L_x_14060:
[----:B0-----:R-:W-:-:S04]  /*f5f0*/  IMAD.U32 R5, RZ, RZ, UR38 ;  /* 0x00000026ff057e24 */ /* 0x001fc8000f8e00ff */
[----:B------:R0:W1:Y:S03]  /*f600*/  SYNCS.PHASECHK.TRANS64.TRYWAIT P0, [R5+URZ+0x16868], R4 ;  /* 0x01686804050075a7 */ /* 0x000066000800017f */
[----:B-1----:R-:W-:Y:S05]  /*f610*/  @!P0 NANOSLEEP.SYNCS 0x989680 ;  /* 0x009896800000895d */ /* 0x002fea0003900000 */
[----:B------:R-:W1:Y:S02]  /*f620*/  @!P0 SYNCS.PHASECHK.TRANS64 P0, [R5+URZ+0x16868], R4 ;  /* 0x01686804050085a7 */ /* 0x000e64000800007f */
[----:B-1----:R-:W-:Y:S05]  /*f630*/  @!P0 BRA `(.L_x_14060) ;  /* 0xfffffffc00ec8947 */ /* 0x002fea000383ffff */
[----:B------:R-:W-:Y:S05]  /*f640*/  BRA `(.L_x_14129) ;  /* 0xffffffdc00707947 */ /* 0x000fea000383ffff */
.L_x_14068:
[----:B0-----:R-:W-:-:S04]  /*f650*/  IMAD.U32 R4, RZ, RZ, UR38 ;  /* 0x00000026ff047e24 */ /* 0x001fc8000f8e00ff */
[----:B------:R0:W1:Y:S03]  /*f660*/  SYNCS.PHASECHK.TRANS64.TRYWAIT P0, [R4+URZ+0x16848], R9 ;  /* 0x01684809040075a7 */ /* 0x000066000800017f */
[----:B-1----:R-:W-:Y:S05]  /*f670*/  @!P0 NANOSLEEP.SYNCS 0x989680 ;  /* 0x009896800000895d */ /* 0x002fea0003900000 */
[----:B------:R-:W1:Y:S02]  /*f680*/  @!P0 SYNCS.PHASECHK.TRANS64 P0, [R4+URZ+0x16848], R9 ;  /* 0x01684809040085a7 */ /* 0x000e64000800007f */
[----:B-1----:R-:W-:Y:S05]  /*f690*/  @!P0 BRA `(.L_x_14068) ;  /* 0xfffffffc00ec8947 */ /* 0x002fea000383ffff */
[----:B------:R-:W-:Y:S05]  /*f6a0*/  BRA `(.L_x_14130) ;  /* 0xffffffe000687947 */ /* 0x000fea000383ffff */
.L_x_14073:
[----:B0-----:R-:W-:-:S04]  /*f6b0*/  IMAD.U32 R4, RZ, RZ, UR38 ;  /* 0x00000026ff047e24 */ /* 0x001fc8000f8e00ff */
[----:B------:R0:W1:Y:S03]  /*f6c0*/  SYNCS.PHASECHK.TRANS64.TRYWAIT P0, [R4+URZ+0x16860], R9 ;  /* 0x01686009040075a7 */ /* 0x000066000800017f */
[----:B-1----:R-:W-:Y:S05]  /*f6d0*/  @!P0 NANOSLEEP.SYNCS 0x989680 ;  /* 0x009896800000895d */ /* 0x002fea0003900000 */
[----:B------:R-:W1:Y:S02]  /*f6e0*/  @!P0 SYNCS.PHASECHK.TRANS64 P0, [R4+URZ+0x16860], R9 ;  /* 0x01686009040085a7 */ /* 0x000e64000800007f */
[----:B-1----:R-:W-:Y:S05]  /*f6f0*/  @!P0 BRA `(.L_x_14073) ;  /* 0xfffffffc00ec8947 */ /* 0x002fea000383ffff */
[----:B------:R-:W-:Y:S05]  /*f700*/  BRA `(.L_x_14131) ;  /* 0xffffffe000cc7947 */ /* 0x000fea000383ffff */
.L_x_14080:
[----:B0-----:R0:W1:Y:S02]  /*f710*/  SYNCS.PHASECHK.TRANS64.TRYWAIT P0, [R4+URZ+0x16860], R3 ;  /* 0x01686003040075a7 */ /* 0x001064000800017f */
[----:B-1----:R-:W-:Y:S05]  /*f720*/  @!P0 NANOSLEEP.SYNCS 0x989680 ;  /* 0x009896800000895d */ /* 0x002fea0003900000 */
[----:B------:R-:W1:Y:S02]  /*f730*/  @!P0 SYNCS.PHASECHK.TRANS64 P0, [R4+URZ+0x16860], R3 ;  /* 0x01686003040085a7 */ /* 0x000e64000800007f */
[----:B-1----:R-:W-:Y:S05]  /*f740*/  @!P0 BRA `(.L_x_14080) ;  /* 0xfffffffc00f08947 */ /* 0x002fea000383ffff */
[----:B------:R-:W-:Y:S05]  /*f750*/  BRA `(.L_x_14132) ;  /* 0xffffffe4005c7947 */ /* 0x000fea000383ffff */
.L_x_14084:
[----:B0-----:R0:W1:Y:S02]  /*f760*/  SYNCS.PHASECHK.TRANS64.TRYWAIT P0, [R7+URZ+0x16820], R4 ;  /* 0x01682004070075a7 */ /* 0x001064000800017f */
[----:B-1----:R-:W-:Y:S05]  /*f770*/  @!P0 NANOSLEEP.SYNCS 0x989680 ;  /* 0x009896800000895d */ /* 0x002fea0003900000 */
[----:B------:R-:W1:Y:S02]  /*f780*/  @!P0 SYNCS.PHASECHK.TRANS64 P0, [R7+URZ+0x16820], R4 ;  /* 0x01682004070085a7 */ /* 0x000e64000800007f */
[----:B-1----:R-:W-:Y:S05]  /*f790*/  @!P0 BRA `(.L_x_14084) ;  /* 0xfffffffc00f08947 */ /* 0x002fea000383ffff */
[----:B------:R-:W-:Y:S05]  /*f7a0*/  BRA `(.L_x_14133) ;  /* 0xffffffe400f47947 */ /* 0x000fea000383ffff */
.L_x_14085:
[----:B------:R-:W-:Y:S01]  /*f7b0*/  BSSY B0, `(.L_x_14134) ;  /* 0x0000008000007945 */ /* 0x000fe20003800000 */
[----:B------:R-:W-:Y:S01]  /*f7c0*/  IMAD.MOV.U32 R13, RZ, RZ, R16 ;  /* 0x000000ffff0d7224 */ /* 0x000fe200078e0010 */
[----:B------:R-:W-:Y:S01]  /*f7d0*/  MOV R12, RZ ;  /* 0x000000ff000c7202 */ /* 0x000fe20000000f00 */
[----:B------:R-:W-:Y:S02]  /*f7e0*/  IMAD.MOV.U32 R11, RZ, RZ, 0x1f ;  /* 0x0000001fff0b7424 */ /* 0x000fe400078e00ff */
[----:B------:R-:W-:-:S07]  /*f7f0*/  IMAD.MOV.U32 R15, RZ, RZ, -0x1 ;  /* 0xffffffffff0f7424 */ /* 0x000fce00078e00ff */
[----:B0-----:R-:W-:Y:S05]  /*f800*/  WARPSYNC.COLLECTIVE R15, `(.L_x_14135) ;  /* 0x000000000f087348 */ /* 0x001fea0003c00000 */
[----:B------:R1:W2:Y:S02]  /*f810*/  SHFL.IDX P6, R14, R13, R12, R11 ;  /* 0x0000000c0d0e7389 */ /* 0x0002a400000c000b */
[----:B012---:R-:W-:Y:S01]  /*f820*/  ENDCOLLECTIVE ;  /* 0x000000000000791b */ /* 0x007fe20003800000 */
.L_x_14135:
[----:B------:R-:W-:Y:S05]  /*f830*/  BSYNC B0 ;  /* 0x0000000000007941 */ /* 0x000fea0003800000 */
.L_x_14134:
[----:B------:R-:W-:Y:S05]  /*f840*/  BRA `(.L_x_14136) ;  /* 0xffffffe400d87947 */ /* 0x000fea000383ffff */
.L_x_14086:
[----:B------:R-:W-:Y:S01]  /*f850*/  BSSY B0, `(.L_x_14137) ;  /* 0x0000006000007945 */ /* 0x000fe20003800000 */
[----:B------:R-:W-:-:S07]  /*f860*/  IMAD.MOV.U32 R15, RZ, RZ, -0x1 ;  /* 0xffffffffff0f7424 */ /* 0x000fce00078e00ff */
[----:B01----:R-:W-:Y:S05]  /*f870*/  WARPSYNC.COLLECTIVE R15, `(.L_x_14138) ;  /* 0x000000000f0c7348 */ /* 0x003fea0003c00000 */
[----:B------:R-:W-:Y:S02]  /*f880*/  ELECT P6, UR62, PT ;  /* 0x00000000003e782f */ /* 0x000fe400038c0000 */
[----:B------:R-:W-:Y:S01]  /*f890*/  MOV R14, UR62 ;  /* 0x0000003e000e7c02 */ /* 0x000fe20008000f00 */
[----:B01----:R-:W-:Y:S10]  /*f8a0*/  ENDCOLLECTIVE ;  /* 0x000000000000791b */ /* 0x003ff40003800000 */
.L_x_14138:
[----:B------:R-:W-:Y:S05]  /*f8b0*/  BSYNC B0 ;  /* 0x0000000000007941 */ /* 0x000fea0003800000 */
.L_x_14137:
[----:B------:R-:W-:Y:S05]  /*f8c0*/  BRA `(.L_x_14139) ;  /* 0xffffffe400cc7947 */ /* 0x000fea000383ffff */
.L_x_14088:
[----:B0-----:R0:W2:Y:S02]  /*f8d0*/  SYNCS.PHASECHK.TRANS64.TRYWAIT P0, [R6+URZ], R5 ;  /* 0x00000005060075a7 */ /* 0x0010a4000800017f */
[----:B--2---:R-:W-:Y:S05]  /*f8e0*/  @!P0 NANOSLEEP.SYNCS 0x989680 ;  /* 0x009896800000895d */ /* 0x004fea0003900000 */
[----:B------:R-:W2:Y:S02]  /*f8f0*/  @!P0 SYNCS.PHASECHK.TRANS64 P0, [R6+URZ], R5 ;  /* 0x00000005060085a7 */ /* 0x000ea4000800007f */
[----:B--2---:R-:W-:Y:S05]  /*f900*/  @!P0 BRA `(.L_x_14088) ;  /* 0xfffffffc00f08947 */ /* 0x004fea000383ffff */
[----:B------:R-:W-:Y:S05]  /*f910*/  BRA `(.L_x_14140) ;  /* 0xffffffe800007947 */ /* 0x000fea000383ffff */
.L_x_14089:
[----:B--2---:R2:W3:Y:S02]  /*f920*/  SYNCS.PHASECHK.TRANS64.TRYWAIT P0, [R3+URZ], R2 ;  /* 0x00000002030075a7 */ /* 0x0044e4000800017f */
[----:B---3--:R-:W-:Y:S05]  /*f930*/  @!P0 NANOSLEEP.SYNCS 0x989680 ;  /* 0x009896800000895d */ /* 0x008fea0003900000 */
[----:B------:R-:W3:Y:S02]  /*f940*/  @!P0 SYNCS.PHASECHK.TRANS64 P0, [R3+URZ], R2 ;  /* 0x00000002030085a7 */ /* 0x000ee4000800007f */
[----:B---3--:R-:W-:Y:S05]  /*f950*/  @!P0 BRA `(.L_x_14089) ;  /* 0xfffffffc00f08947 */ /* 0x008fea000383ffff */
[----:B------:R-:W-:Y:S05]  /*f960*/  BRA `(.L_x_14141) ;  /* 0xffffffe400f47947 */ /* 0x000fea000383ffff */
.L_x_14091:
[----:B--2---:R2:W3:Y:S02]  /*f970*/  SYNCS.PHASECHK.TRANS64.TRYWAIT P0, [R0+URZ], R5 ;  /* 0x00000005000075a7 */ /* 0x0044e4000800017f */
[----:B---3--:R-:W-:Y:S05]  /*f980*/  @!P0 NANOSLEEP.SYNCS 0x989680 ;  /* 0x009896800000895d */ /* 0x008fea0003900000 */
[----:B------:R-:W3:Y:S02]  /*f990*/  @!P0 SYNCS.PHASECHK.TRANS64 P0, [R0+URZ], R5 ;  /* 0x00000005000085a7 */ /* 0x000ee4000800007f */
[----:B---3--:R-:W-:Y:S05]  /*f9a0*/  @!P0 BRA `(.L_x_14091) ;  /* 0xfffffffc00f08947 */ /* 0x008fea000383ffff */
[----:B------:R-:W-:Y:S05]  /*f9b0*/  BRA `(.L_x_14142) ;  /* 0xffffffe400f87947 */ /* 0x000fea000383ffff */
.L_x_14143:
        /* <DEDUP_REMOVED lines=12> */
.L_x_14875:


//--------------------- .text._ZN7cutlass13device_kernelIN5flash11enable_sm90INS1_16FlashAttnFwdSm90INS1_25CollectiveMainloopFwdSm90ILi2EN4cute5tupleIJNS5_1CILi1EEES8_S8_EEENS6_IJNS7_ILi192EEENS7_ILi128EEENS7_ILi64EEEEEELi64ENS_10bfloat16_tEfNS_4arch4Sm90ELb1ELb0ELb1ELb1ELb0ELb0ELb0ELb1ELb1ELb1ELb1ELb0EEENS1_21CollectiveEpilogueFwdINS6_IJSA_SC_SB_EEES9_SE_SG_Li384ELb1ELb1ELb1ELb0EEENS1_36VarlenDynamicPersistentTileSchedulerILi192ELi128ELi384ELi128ELb1ELb1ELb1ELb1ELb1ELb1EEEEEEEEEvNT_6ParamsE --------------------------
	.section	.text._ZN7cutlass13device_kernelIN5flash11enable_sm90INS1_16FlashAttnFwdSm90INS1_25CollectiveMainloopFwdSm90ILi2EN4cute5tupleIJNS5_1CILi1EEES8_S8_EEENS6_IJNS7_ILi192EEENS7_ILi128EEENS7_ILi64EEEEEELi64ENS_10bfloat16_tEfNS_4arch4Sm90ELb1ELb0ELb1ELb1ELb0ELb0ELb0ELb1ELb1ELb1ELb1ELb0EEENS1_21CollectiveEpilogueFwdINS6_IJSA_SC_SB_EEES9_SE_SG_Li384ELb1ELb1ELb1ELb0EEENS1_36VarlenDynamicPersistentTileSchedulerILi192ELi128ELi384ELi128ELb1ELb1ELb1ELb1ELb1ELb1EEEEEEEEEvNT_6ParamsE,"ax",@progbits
	.align	128
.text._ZN7cutlass13device_kernelIN5flash11enable_sm90INS1_16FlashAttnFwdSm90INS1_25CollectiveMainloopFwdSm90ILi2EN4cute5tupleIJNS5_1CILi1EEES8_S8_EEENS6_IJNS7_ILi192EEENS7_ILi128EEENS7_ILi64EEEEEELi64ENS_10bfloat16_tEfNS_4arch4Sm90ELb1ELb0ELb1ELb1ELb0ELb0ELb0ELb1ELb1ELb1ELb1ELb0EEENS1_21CollectiveEpilogueFwdINS6_IJSA_SC_SB_EEES9_SE_SG_Li384ELb1ELb1ELb1ELb0EEENS1_36VarlenDynamicPersistentTileSchedulerILi192ELi128ELi384ELi128ELb1ELb1ELb1ELb1ELb1ELb1EEEEEEEEEvNT_6ParamsE:
        .type           _ZN7cutlass13device_kernelIN5flash11enable_sm90INS1_16FlashAttnFwdSm90INS1_25CollectiveMainloopFwdSm90ILi2EN4cute5tupleIJNS5_1CILi1EEES8_S8_EEENS6_IJNS7_ILi192EEENS7_ILi128EEENS7_ILi64EEEEEELi64ENS_10bfloat16_tEfNS_4arch4Sm90ELb1ELb0ELb1ELb1ELb0ELb0ELb0ELb1ELb1ELb1ELb1ELb0EEENS1_21CollectiveEpilogueFwdINS6_IJSA_SC_SB_EEES9_SE_SG_Li384ELb1ELb1ELb1ELb0EEENS1_36VarlenDynamicPersistentTileSchedulerILi192ELi128ELi384ELi128ELb1ELb1ELb1ELb1ELb1ELb1EEEEEEEEEvNT_6ParamsE,@function
        .size           _ZN7cutlass13device_kernelIN5flash11enable_sm90INS1_16FlashAttnFwdSm90INS1_25CollectiveMainloopFwdSm90ILi2EN4cute5tupleIJNS5_1CILi1EEES8_S8_EEENS6_IJNS7_ILi192EEENS7_ILi128EEENS7_ILi64EEEEEELi64ENS_10bfloat16_tEfNS_4arch4Sm90ELb1ELb0ELb1ELb1ELb0ELb0ELb0ELb1ELb1ELb1ELb1ELb0EEENS1_21CollectiveEpilogueFwdINS6_IJSA_SC_SB_EEES9_SE_SG_Li384ELb1ELb1ELb1ELb0EEENS1_36VarlenDynamicPersistentTileSchedulerILi192ELi128ELi384ELi128ELb1ELb1ELb1ELb1ELb1ELb1EEEEEEEEEvNT_6ParamsE,(.L_x_14876 - _ZN7cutlass13device_kernelIN5flash11enable_sm90INS1_16FlashAttnFwdSm90INS1_25CollectiveMainloopFwdSm90ILi2EN4cute5tupleIJNS5_1CILi1EEES8_S8_EEENS6_IJNS7_ILi192EEENS7_ILi128EEENS7_ILi64EEEEEELi64ENS_10bfloat16_tEfNS_4arch4Sm90ELb1ELb0ELb1ELb1ELb0ELb0ELb0ELb1ELb1ELb1ELb1ELb0EEENS1_21CollectiveEpilogueFwdINS6_IJSA_SC_SB_EEES9_SE_SG_Li384ELb1ELb1ELb1ELb0EEENS1_36VarlenDynamicPersistentTileSchedulerILi192ELi128ELi384ELi128ELb1ELb1ELb1ELb1ELb1ELb1EEEEEEEEEvNT_6ParamsE)
        .other          _ZN7cutlass13device_kernelIN5flash11enable_sm90INS1_16FlashAttnFwdSm90INS1_25CollectiveMainloopFwdSm90ILi2EN4cute5tupleIJNS5_1CILi1EEES8_S8_EEENS6_IJNS7_ILi192EEENS7_ILi128EEENS7_ILi64EEEEEELi64ENS_10bfloat16_tEfNS_4arch4Sm90ELb1ELb0ELb1ELb1ELb0ELb0ELb0ELb1ELb1ELb1ELb1ELb0EEENS1_21CollectiveEpilogueFwdINS6_IJSA_SC_SB_EEES9_SE_SG_Li384ELb1ELb1ELb1ELb0EEENS1_36VarlenDynamicPersistentTileSchedulerILi192ELi128ELi384ELi128ELb1ELb1ELb1ELb1ELb1ELb1EEEEEEEEEvNT_6ParamsE,@"STO_CUDA_ENTRY STV_DEFAULT"
_ZN7cutlass13device_kernelIN5flash11enable_sm90INS1_16FlashAttnFwdSm90INS1_25CollectiveMainloopFwdSm90ILi2EN4cute5tupleIJNS5_1CILi1EEES8_S8_EEENS6_IJNS7_ILi192EEENS7_ILi128EEENS7_ILi64EEEEEELi64ENS_10bfloat16_tEfNS_4arch4Sm90ELb1ELb0ELb1ELb1ELb0ELb0ELb0ELb1ELb1ELb1ELb1ELb0EEENS1_21CollectiveEpilogueFwdINS6_IJSA_SC_SB_EEES9_SE_SG_Li384ELb1ELb1ELb1ELb0EEENS1_36VarlenDynamicPersistentTileSchedulerILi192ELi128ELi384ELi128ELb1ELb1ELb1ELb1ELb1ELb1EEEEEEEEEvNT_6ParamsE:
        /* <DEDUP_REMOVED lines=17> */
.L_x_14145:
[----:B------:R-:W-:Y:S05]  /*0110*/  BSYNC B0 ;  /* 0x0000000000007941 */ /* 0x000fea0003800000 */
.L_x_14144:
        /* <DEDUP_REMOVED lines=40> */
.L_x_14146:
        /* <DEDUP_REMOVED lines=22> */
.L_x_14147:
        /* <DEDUP_REMOVED lines=18> */
.L_x_14148:
        /* <DEDUP_REMOVED lines=22> */
.L_x_14149:
        /* <DEDUP_REMOVED lines=22> */
.L_x_14150:
        /* <DEDUP_REMOVED lines=8> */
.L_x_14152:
        /* <DEDUP_REMOVED lines=19> */
[----:B------:R-:W-:-:S05]  /*0a90*/  VIADD R17, R2, 0xffffff80 ;  /* 0xffffff8002117836 */ /* 0x000fca0000000000 */
[----:B------:R-:W-:-:S04]  /*0aa0*/  SHF.R.S32.HI R0, RZ, 0x1f, R17 ;  /* 0x0000001fff007819 */ /* 0x000fc80000011411 */
[----:B------:R-:W-:-:S04]  /*0ab0*/  LEA.HI R2, R0, R17, RZ, 0x7 ;  /* 0x0000001100027211 */ /* 0x000fc800078f38ff */
[----:B------:R-:W-:-:S05]  /*0ac0*/  LOP3.LUT R3, R2, 0xffffff80, RZ, 0xc0, !PT ;  /* 0xffffff8002037812 */ /* 0x000fca00078ec0ff */
[----:B------:R-:W-:Y:S01]  /*0ad0*/  IMAD.IADD R16, R17, 0x1, -R3 ;  /* 0x0000000111107824 */ /* 0x000fe200078e0a03 */
[CC--:B------:R-:W-:Y:S02]  /*0ae0*/  LEA.HI R4, R0.reuse, R17.reuse, RZ, 0x5 ;  /* 0x0000001100047211 */ /* 0x0c0fe400078f28ff */
[----:B------:R-:W-:Y:S02]  /*0af0*/  LEA.HI R3, R0, R17, RZ, 0x4 ;  /* 0x0000001100037211 */ /* 0x000fe400078f20ff */
[----:B------:R-:W-:Y:S01]  /*0b00*/  SHF.R.S32.HI R6, RZ, 0x1f, R16 ;  /* 0x0000001fff067819 */ /* 0x000fe20000011410 */
[----:B------:R-:W-:Y:S01]  /*0b10*/  IMAD.SHL.U32 R5, R4, 0x20, RZ ;  /* 0x0000002004057824 */ /* 0x000fe200078e00ff */
[----:B------:R-:W-:Y:S02]  /*0b20*/  LOP3.LUT R4, R3, 0x3fffff0, RZ, 0xc0, !PT ;  /* 0x03fffff003047812 */ /* 0x000fe400078ec0ff */
[----:B------:R-:W-:Y:S02]  /*0b30*/  LEA.HI R7, R6, R16, RZ, 0x2 ;  /* 0x0000001006077211 */ /* 0x000fe400078f10ff */
[----:B------:R-:W-:-:S02]  /*0b40*/  LOP3.LUT R5, R5, 0xfffffc00, RZ, 0xc0, !PT ;  /* 0xfffffc0005057812 */ /* 0x000fc400078ec0ff */
[--C-:B------:R-:W-:Y:S02]  /*0b50*/  SHF.R.S32.HI R8, RZ, 0x2, R7.reuse ;  /* 0x00000002ff087819 */ /* 0x100fe40000011407 */
[----:B------:R-:W-:Y:S01]  /*0b60*/  SHF.R.S32.HI R9, RZ, 0x1f, R7 ;  /* 0x0000001fff097819 */ /* 0x000fe20000011407 */
[----:B------:R-:W-:Y:S01]  /*0b70*/  IMAD.IADD R4, R17, 0x1, -R4 ;  /* 0x0000000111047824 */ /* 0x000fe200078e0a04 */
[----:B------:R-:W-:Y:S02]  /*0b80*/  SHF.R.S32.HI R11, RZ, 0x7, R2 ;  /* 0x00000007ff0b7819 */ /* 0x000fe40000011402 */
[----:B------:R-:W-:Y:S02]  /*0b90*/  SHF.R.S32.HI R2, RZ, 0x4, R3 ;  /* 0x00000004ff027819 */ /* 0x000fe40000011403 */
[----:B------:R-:W-:Y:S01]  /*0ba0*/  LEA.HI R9, R9, R8, RZ, 0x3 ;  /* 0x0000000809097211 */ /* 0x000fe200078f18ff */
[----:B------:R-:W-:Y:S01]  /*0bb0*/  IMAD R4, R4, 0x40, R5 ;  /* 0x0000004004047824 */ /* 0x000fe200078e0205 */
[----:B------:R-:W-:Y:S01]  /*0bc0*/  LEA.HI R3, R3, R2, RZ, 0x1 ;  /* 0x0000000203037211 */ /* 0x000fe200078f08ff */
[----:B------:R-:W-:Y:S01]  /*0bd0*/  IMAD.HI R5, R11, 0x55555556, RZ ;  /* 0x555555560b057827 */ /* 0x000fe200078e02ff */
[----:B------:R-:W-:-:S02]  /*0be0*/  LOP3.LUT R9, R9, 0xfffffff8, RZ, 0xc0, !PT ;  /* 0xfffffff809097812 */ /* 0x000fc400078ec0ff */
[----:B------:R-:W-:Y:S02]  /*0bf0*/  LEA.HI R6, R6, R16, RZ, 0x5 ;  /* 0x0000001006067211 */ /* 0x000fe400078f28ff */
[----:B------:R-:W-:Y:S01]  /*0c00*/  LOP3.LUT R3, R3, 0x1ffffffe, RZ, 0xc0, !PT ;  /* 0x1ffffffe03037812 */ /* 0x000fe200078ec0ff */
[----:B------:R-:W-:Y:S01]  /*0c10*/  IMAD.IADD R9, R8, 0x1, -R9 ;  /* 0x0000000108097824 */ /* 0x000fe200078e0a09 */
[----:B------:R-:W-:Y:S02]  /*0c20*/  LEA.HI R5, R5, R5, RZ, 0x1 ;  /* 0x0000000505057211 */ /* 0x000fe400078f08ff */
[----:B------:R-:W-:Y:S01]  /*0c30*/  SHF.R.S32.HI R6, RZ, 0x5, R6 ;  /* 0x00000005ff067819 */ /* 0x000fe20000011406 */
[----:B------:R-:W-:Y:S01]  /*0c40*/  IMAD.IADD R3, R2, 0x1, -R3 ;  /* 0x0000000102037824 */ /* 0x000fe200078e0a03 */
[----:B------:R-:W-:Y:S01]  /*0c50*/  LEA.HI R10, R0, R17, RZ, 0x2 ;  /* 0x00000011000a7211 */ /* 0x000fe200078f10ff */
[----:B------:R-:W-:Y:S02]  /*0c60*/  IMAD R5, R5, -0x3, R11 ;  /* 0xfffffffd05057824 */ /* 0x000fe400078e020b */
[----:B------:R-:W-:-:S02]  /*0c70*/  IMAD R6, R6, 0x10, R9 ;  /* 0x0000001006067824 */ /* 0x000fc400078e0209 */
[----:B------:R-:W-:Y:S01]  /*0c80*/  IMAD R3, R3, 0x8, R4 ;  /* 0x0000000803037824 */ /* 0x000fe200078e0204 */
[----:B------:R-:W-:Y:S01]  /*0c90*/  LOP3.LUT R10, R10, 0xfffffffc, RZ, 0xc0, !PT ;  /* 0xfffffffc0a0a7812 */ /* 0x000fe200078ec0ff */
[----:B------:R-:W-:Y:S01]  /*0ca0*/  IMAD R2, R5, 0x40, R6 ;  /* 0x0000004005027824 */ /* 0x000fe200078e0206 */
[----:B------:R-:W-:Y:S02]  /*0cb0*/  LEA.HI R0, R0, R17, RZ, 0x3 ;  /* 0x0000001100007211 */ /* 0x000fe400078f18ff */
[----:B------:R0:W-:Y:S01]  /*0cc0*/  STL [R1+0x48], R3 ;  /* 0x0000480301007387 */ /* 0x0001e20000100800 */
[----:B------:R-:W-:Y:S01]  /*0cd0*/  IMAD.IADD R10, R17, 0x1, -R10 ;  /* 0x00000001110a7824 */ /* 0x000fe200078e0a0a */
[----:B------:R-:W-:Y:S02]  /*0ce0*/  LOP3.LUT R156, R0, 0xfffffff8, RZ, 0xc0, !PT ;  /* 0xfffffff8009c7812 */ /* 0x000fe400078ec0ff */
[----:B------:R1:W-:Y:S01]  /*0cf0*/  STL [R1+0x44], R2 ;  /* 0x0000440201007387 */ /* 0x0003e20000100800 */
[----:B------:R-:W-:-:S03]  /*0d00*/  LOP3.LUT R7, R7, 0x7ffffffc, RZ, 0xc0, !PT ;  /* 0x7ffffffc07077812 */ /* 0x000fc600078ec0ff */
[----:B------:R1:W-:Y:S01]  /*0d10*/  STL [R1+0x24], RZ ;  /* 0x000024ff01007387 */ /* 0x0003e20000100800 */
[----:B------:R-:W-:Y:S02]  /*0d20*/  IADD3 R156, R17, -R156, RZ ;  /* 0x8000009c119c7210 */ /* 0x000fe40007ffe0ff */
[----:B------:R-:W-:Y:S01]  /*0d30*/  LEA.HI R8, R10, R10, RZ, 0x1 ;  /* 0x0000000a0a087211 */ /* 0x000fe200078f08ff */
[----:B------:R-:W-:Y:S02]  /*0d40*/  IMAD.IADD R22, R16, 0x1, -R7 ;  /* 0x0000000110167824 */ /* 0x000fe400078e0a07 */
[----:B0-----:R-:W-:Y:S01]  /*0d50*/  IMAD.SHL.U32 R3, R156, 0x8, RZ ;  /* 0x000000089c037824 */ /* 0x001fe200078e00ff */
[----:B------:R-:W-:Y:S01]  /*0d60*/  LOP3.LUT R11, R8, 0x1ffffffe, RZ, 0xc0, !PT ;  /* 0x1ffffffe080b7812 */ /* 0x000fe200078ec0ff */
[----:B------:R-:W-:Y:S01]  /*0d70*/  IMAD.SHL.U32 R22, R22, 0x2, RZ ;  /* 0x0000000216167824 */ /* 0x000fe200078e00ff */
[----:B------:R-:W-:Y:S02]  /*0d80*/  SHF.R.S32.HI R4, RZ, 0x3, R0 ;  /* 0x00000003ff047819 */ /* 0x000fe40000011400 */
[----:B------:R-:W-:Y:S01]  /*0d90*/  SHF.R.S32.HI R0, RZ, 0x1f, R3 ;  /* 0x0000001fff007819 */ /* 0x000fe20000011403 */
[----:B------:R-:W-:-:S02]  /*0da0*/  IMAD.IADD R11, R10, 0x1, -R11 ;  /* 0x000000010a0b7824 */ /* 0x000fc400078e0a0b */
[C---:B------:R-:W-:Y:S02]  /*0db0*/  VIADD R10, R22.reuse, 0x10 ;  /* 0x00000010160a7836 */ /* 0x040fe40000000000 */
[C---:B------:R-:W-:Y:S02]  /*0dc0*/  VIADD R9, R22.reuse, 0x18 ;  /* 0x0000001816097836 */ /* 0x040fe40000000000 */
[C---:B------:R-:W-:Y:S02]  /*0dd0*/  VIADD R8, R22.reuse, 0x20 ;  /* 0x0000002016087836 */ /* 0x040fe40000000000 */
[C---:B------:R-:W-:Y:S02]  /*0de0*/  VIADD R4, R22.reuse, 0x28 ;  /* 0x0000002816047836 */ /* 0x040fe40000000000 */
[C---:B------:R-:W-:Y:S02]  /*0df0*/  VIADD R3, R22.reuse, 0x30 ;  /* 0x0000003016037836 */ /* 0x040fe40000000000 */
[----:B------:R-:W-:Y:S01]  /*0e00*/  VIADD R0, R22, 0x38 ;  /* 0x0000003816007836 */ /* 0x000fe20000000000 */
[----:B------:R-:W-:Y:S01]  /*0e10*/  SHF.R.S32.HI R10, RZ, 0x1f, R10 ;  /* 0x0000001fff0a7819 */ /* 0x000fe2000001140a */
[----:B------:R-:W-:Y:S01]  /*0e20*/  IMAD.MOV.U32 R5, RZ, RZ, R13 ;  /* 0x000000ffff057224 */ /* 0x000fe200078e000d */
[----:B------:R-:W-:Y:S01]  /*0e30*/  SHF.R.S32.HI R9, RZ, 0x1f, R9 ;  /* 0x0000001fff097819 */ /* 0x000fe20000011409 */
[----:B------:R-:W-:Y:S01]  /*0e40*/  IMAD.MOV.U32 R6, RZ, RZ, R14 ;  /* 0x000000ffff067224 */ /* 0x000fe200078e000e */
[----:B------:R-:W-:Y:S01]  /*0e50*/  SHF.R.S32.HI R8, RZ, 0x1f, R8 ;  /* 0x0000001fff087819 */ /* 0x000fe20000011408 */
[----:B------:R-:W-:Y:S01]  /*0e60*/  IMAD.MOV.U32 R7, RZ, RZ, R15 ;  /* 0x000000ffff077224 */ /* 0x000fe200078e000f */
[----:B------:R-:W-:Y:S01]  /*0e70*/  SHF.R.S32.HI R4, RZ, 0x1f, R4 ;  /* 0x0000001fff047819 */ /* 0x000fe20000011404 */
[----:B------:R-:W-:Y:S01]  /*0e80*/  IMAD R152, R11, 0x8, R2 ;  /* 0x000000080b987824 */ /* 0x000fe200078e0202 */
[----:B------:R-:W-:-:S02]  /*0e90*/  SHF.R.S32.HI R3, RZ, 0x1f, R3 ;  /* 0x0000001fff037819 */ /* 0x000fc40000011403 */
[----:B------:R-:W-:Y:S01]  /*0ea0*/  SHF.R.S32.HI R0, RZ, 0x1f, R0 ;  /* 0x0000001fff007819 */ /* 0x000fe20000011400 */
[----:B------:R-:W-:Y:S01]  /*0eb0*/  UMOV UR36, URZ ;  /* 0x0000003f00247c82 */ /* 0x000fe20008000000 */
[----:B------:R-:W-:Y:S01]  /*0ec0*/  UMOV UR37, URZ ;  /* 0x0000003f00257c82 */ /* 0x000fe20008000000 */
[----:B--2---:R-:W-:Y:S01]  /*0ed0*/  LOP3.LUT R19, R12, 0x1, RZ, 0xfc, !PT ;  /* 0x000000010c137812 */ /* 0x004fe200078efcff */
[----:B------:R-:W-:-:S05]  /*0ee0*/  VIADD R12, R22, 0x8 ;  /* 0x00000008160c7836 */ /* 0x000fca0000000000 */
[----:B-1----:R-:W-:-:S07]  /*0ef0*/  SHF.R.S32.HI R12, RZ, 0x1f, R12 ;  /* 0x0000001fff0c7819 */ /* 0x002fce000001140c */
.L_x_14198:
[----:B012---:R-:W0:Y:S01]  /*0f00*/  LDC.64 R2, c[0x0][0xc88] ;  /* 0x00032200ff027b82 */ /* 0x007e220000000a00 */
[----:B------:R-:W-:Y:S01]  /*0f10*/  ULDC.64 UR4, c[0x0][0xa28] ;  /* 0x00028a0000047ab9 */ /* 0x000fe20000000a00 */
[----:B------:R-:W-:-:S06]  /*0f20*/  ULDC.64 UR6, c[0x0][0xa18] ;  /* 0x0002860000067ab9 */ /* 0x000fcc0000000a00 */
[----:B------:R-:W1:Y:S08]  /*0f30*/  LDC R18, c[0x0][0x288] ;  /* 0x0000a200ff127b82 */ /* 0x000e700000000800 */
[----:B------:R-:W2:Y:S01]  /*0f40*/  LDC.64 R12, c[0x0][0x418] ;  /* 0x00010600ff0c7b82 */ /* 0x000ea20000000a00 */
[----:B0-----:R-:W-:-:S07]  /*0f50*/  IMAD.WIDE R2, R7, 0x4, R2 ;  /* 0x0000000407027825 */ /* 0x001fce00078e0202 */
[----:B-----5:R-:W0:Y:S01]  /*0f60*/  LDC R11, c[0x0][0x424] ;  /* 0x00010900ff0b7b82 */ /* 0x020e220000000800 */
[----:B---3--:R-:W3:Y:S01]  /*0f70*/  LDG.E R153, desc[UR40][R2.64] ;  /* 0x0000002802997981 */ /* 0x008ee2000c1e1900 */
[----:B------:R-:W-:Y:S01]  /*0f80*/  ISETP.NE.U32.AND P1, PT, RZ, UR4, PT ;  /* 0x00000004ff007c0c */ /* 0x000fe2000bf25070 */
[----:B------:R-:W-:Y:S01]  /*0f90*/  IMAD.MOV.U32 R10, RZ, RZ, RZ ;  /* 0x000000ffff0a7224 */ /* 0x000fe200078e00ff */
[----:B------:R-:W-:-:S04]  /*0fa0*/  ISETP.NE.U32.AND P0, PT, RZ, UR6, PT ;  /* 0x00000006ff007c0c */ /* 0x000fc8000bf05070 */
[----:B----4-:R-:W4:Y:S01]  /*0fb0*/  LDC R17, c[0x0][0x2f0] ;  /* 0x0000bc00ff117b82 */ /* 0x010f220000000800 */
[----:B------:R-:W-:Y:S02]  /*0fc0*/  ISETP.NE.AND.EX P1, PT, RZ, UR5, PT, P1 ;  /* 0x00000005ff007c0c */ /* 0x000fe4000bf25310 */
[----:B------:R-:W-:Y:S02]  /*0fd0*/  ISETP.NE.AND.EX P0, PT, RZ, UR7, PT, P0 ;  /* 0x00000007ff007c0c */ /* 0x000fe4000bf05300 */
[----:B---3--:R-:W-:-:S09]  /*0fe0*/  SHF.R.S32.HI R157, RZ, 0x1f, R153 ;  /* 0x0000001fff9d7819 */ /* 0x008fd20000011499 */
[----:B------:R-:W-:-:S04]  /*0ff0*/  @P1 LEA R8, P2, R153, UR4, 0x2 ;  /* 0x0000000499081c11 */ /* 0x000fc8000f8410ff */
[C-C-:B------:R-:W-:Y:S02]  /*1000*/  @P1 LEA.HI.X R9, R153.reuse, UR5, R157.reuse, 0x2, P2 ;  /* 0x0000000599091c11 */ /* 0x140fe400090f149d */
[C---:B------:R-:W-:Y:S02]  /*1010*/  @P0 LEA R2, P2, R153.reuse, UR6, 0x2 ;  /* 0x0000000699020c11 */ /* 0x040fe4000f8410ff */
[----:B------:R-:W-:Y:S01]  /*1020*/  LOP3.LUT R4, R6, 0xff000000, RZ, 0xc0, !PT ;  /* 0xff00000006047812 */ /* 0x000fe200078ec0ff */
[----:B------:R3:W5:Y:S01]  /*1030*/  @P1 LDG.E R10, desc[UR40][R8.64] ;  /* 0x00000028080a1981 */ /* 0x000762000c1e1900 */
[----:B------:R-:W-:Y:S01]  /*1040*/  @P0 LEA.HI.X R3, R153, UR7, R157, 0x2, P2 ;  /* 0x0000000799030c11 */ /* 0x000fe200090f149d */
[----:B------:R-:W-:-:S04]  /*1050*/  ULDC.64 UR6, c[0x0][0xa20] ;  /* 0x0002880000067ab9 */ /* 0x000fc80000000a00 */
[----:B-1----:R3:W5:Y:S01]  /*1060*/  @P0 LDG.E R18, desc[UR40][R2.64] ;  /* 0x0000002802120981 */ /* 0x002762000c1e1900 */
[----:B--2---:R-:W-:Y:S02]  /*1070*/  ISETP.NE.U32.AND P1, PT, R12, RZ, PT ;  /* 0x000000ff0c00720c */ /* 0x004fe40003f25070 */
[----:B------:R-:W-:Y:S02]  /*1080*/  ISETP.NE.U32.AND P2, PT, RZ, UR6, PT ;  /* 0x00000006ff007c0c */ /* 0x000fe4000bf45070 */
[----:B------:R-:W-:Y:S02]  /*1090*/  LOP3.LUT R0, R6, 0xff0000, RZ, 0xc0, !PT ;  /* 0x00ff000006007812 */ /* 0x000fe400078ec0ff */
[----:B------:R-:W-:Y:S02]  /*10a0*/  SHF.R.U32.HI R7, RZ, 0x8, R4 ;  /* 0x00000008ff077819 */ /* 0x000fe40000011604 */
[----:B------:R-:W-:Y:S02]  /*10b0*/  ISETP.NE.AND.EX P1, PT, R13, RZ, PT, P1 ;  /* 0x000000ff0d00720c */ /* 0x000fe40003f25310 */
[----:B------:R-:W-:-:S02]  /*10c0*/  ISETP.NE.AND.EX P2, PT, RZ, UR7, PT, P2 ;  /* 0x00000007ff007c0c */ /* 0x000fc4000bf45320 */
[----:B------:R-:W-:Y:S02]  /*10d0*/  LEA.HI R155, R0, R7, RZ, 0x10 ;  /* 0x00000007009b7211 */ /* 0x000fe400078f80ff */
[----:B0-----:R-:W-:Y:S01]  /*10e0*/  SEL R0, R11, 0x1, P1 ;  /* 0x000000010b007807 */ /* 0x001fe20000800000 */
[----:B---34-:R-:W-:Y:S08]  /*10f0*/  @P0 BRA `(.L_x_14153) ;  /* 0x0000000000240947 */ /* 0x018ff00003800000 */
        /* <DEDUP_REMOVED lines=9> */
.L_x_14153:
[----:B------:R-:W-:Y:S01]  /*1190*/  IMAD R17, R0, R17, RZ ;  /* 0x0000001100117224 */ /* 0x000fe200078e02ff */
[----:B------:R-:W-:Y:S01]  /*11a0*/  LOP3.LUT R154, R6, 0xffff, RZ, 0xc0, !PT ;  /* 0x0000ffff069a7812 */ /* 0x000fe200078ec0ff */
[----:B------:R-:W-:Y:S06]  /*11b0*/  @!P2 BRA `(.L_x_14154) ;  /* 0x000000000010a947 */ /* 0x000fec0003800000 */
[----:B------:R-:W-:-:S04]  /*11c0*/  LEA R2, P0, R153, UR6, 0x2 ;  /* 0x0000000699027c11 */ /* 0x000fc8000f8010ff */
[----:B------:R-:W-:-:S05]  /*11d0*/  LEA.HI.X R3, R153, UR7, R157, 0x2, P0 ;  /* 0x0000000799037c11 */ /* 0x000fca00080f149d */
[----:B------:R0:W5:Y:S01]  /*11e0*/  LDG.E R17, desc[UR40][R2.64] ;  /* 0x0000002802117981 */ /* 0x000162000c1e1900 */
[----:B------:R-:W-:Y:S05]  /*11f0*/  BRA `(.L_x_14155) ;  /* 0x0000000000247947 */ /* 0x000fea0003800000 */
.L_x_14154:
[----:B------:R-:W-:Y:S02]  /*1200*/  ULDC.64 UR4, c[0x0][0xa08] ;  /* 0x0002820000047ab9 */ /* 0x000fe40000000a00 */
[----:B------:R-:W-:-:S04]  /*1210*/  ISETP.NE.U32.AND P0, PT, RZ, UR4, PT ;  /* 0x00000004ff007c0c */ /* 0x000fc8000bf05070 */
[----:B------:R-:W-:-:S13]  /*1220*/  ISETP.NE.AND.EX P0, PT, RZ, UR5, PT, P0 ;  /* 0x00000005ff007c0c */ /* 0x000fda000bf05300 */
[----:B------:R-:W-:Y:S05]  /*1230*/  @!P0 BRA `(.L_x_14155) ;  /* 0x0000000000148947 */ /* 0x000fea0003800000 */
[----:B------:R-:W0:Y:S02]  /*1240*/  LDC.64 R2, c[0x0][0xa08] ;  /* 0x00028200ff027b82 */ /* 0x000e240000000a00 */
[----:B0-----:R-:W-:-:S05]  /*1250*/  IMAD.WIDE R2, R153, 0x4, R2 ;  /* 0x0000000499027825 */ /* 0x001fca00078e0202 */
[----:B------:R-:W2:Y:S04]  /*1260*/  LDG.E R17, desc[UR40][R2.64] ;  /* 0x0000002802117981 */ /* 0x000ea8000c1e1900 */
[----:B------:R-:W2:Y:S02]  /*1270*/  LDG.E R0, desc[UR40][R2.64+0x4] ;  /* 0x0000042802007981 */ /* 0x000ea4000c1e1900 */
[----:B--2---:R-:W-:-:S07]  /*1280*/  IMAD.IADD R17, R0, 0x1, -R17 ;  /* 0x0000000100117824 */ /* 0x004fce00078e0a11 */
.L_x_14155:
[----:B------:R-:W1:Y:S01]  /*1290*/  LDC R0, c[0x0][0x448] ;  /* 0x00011200ff007b82 */ /* 0x000e620000000800 */
[----:B------:R-:W-:Y:S01]  /*12a0*/  IMAD R16, R5, 0xc0, RZ ;  /* 0x000000c005107824 */ /* 0x000fe200078e02ff */
[----:B------:R-:W-:Y:S01]  /*12b0*/  LOP3.LUT R11, R155, 0xff, RZ, 0xc0, !PT ;  /* 0x000000ff9b0b7812 */ /* 0x000fe200078ec0ff */
[----:B-----5:R-:W-:Y:S01]  /*12c0*/  IMAD.IADD R17, R17, 0x1, -R10 ;  /* 0x0000000111117824 */ /* 0x020fe200078e0a0a */
[----:B------:R-:W-:Y:S01]  /*12d0*/  SHF.R.U32.HI R155, RZ, 0x10, R155 ;  /* 0x00000010ff9b7819 */ /* 0x000fe2000001169b */
[----:B------:R-:W-:Y:S02]  /*12e0*/  IMAD.MOV.U32 R88, RZ, RZ, RZ ;  /* 0x000000ffff587224 */ /* 0x000fe400078e00ff */
[----:B------:R2:W-:Y:S01]  /*12f0*/  STL [R1+0x1c], R11 ;  /* 0x00001c0b01007387 */ /* 0x0005e20000100800 */
[----:B-1----:R-:W-:Y:S02]  /*1300*/  ISETP.NE.AND P0, PT, R0, 0x1, PT ;  /* 0x000000010000780c */ /* 0x002fe40003f05270 */
[----:B------:R-:W-:-:S11]  /*1310*/  IADD3 R0, R16, 0xbf, RZ ;  /* 0x000000bf10007810 */ /* 0x000fd60007ffe0ff */
[----:B0-----:R-:W0:Y:S08]  /*1320*/  @P0 LDC R3, c[0x0][0x44c] ;  /* 0x00011300ff030b82 */ /* 0x001e300000000800 */
[----:B------:R-:W1:Y:S01]  /*1330*/  @P0 LDC R7, c[0x0][0x450] ;  /* 0x00011400ff070b82 */ /* 0x000e620000000800 */
[----:B0-----:R-:W-:Y:S01]  /*1340*/  @P0 IMAD.HI.U32 R2, R0, R3, RZ ;  /* 0x0000000300020227 */ /* 0x001fe200078e00ff */
[----:B------:R-:W-:-:S04]  /*1350*/  IADD3 R3, R17, 0x80, -R18 ;  /* 0x0000008011037810 */ /* 0x000fc80007ffe812 */
[----:B-1----:R-:W-:Y:S01]  /*1360*/  @P0 SHF.R.U32.HI R0, RZ, R7, R2 ;  /* 0x00000007ff000219 */ /* 0x002fe20000011602 */
        /* <DEDUP_REMOVED lines=10> */
[----:B--2---:R-:W-:Y:S05]  /*1410*/  @!P0 BRA `(.L_x_14156) ;  /* 0x0000000000788947 */ /* 0x004fea0003800000 */
[----:B------:R-:W0:Y:S01]  /*1420*/  LDC R0, c[0x0][0x9f0] ;  /* 0x00027c00ff007b82 */ /* 0x000e220000000800 */
[----:B------:R-:W-:-:S04]  /*1430*/  ISETP.NE.AND P0, PT, R155, RZ, PT ;  /* 0x000000ff9b00720c */ /* 0x000fc80003f05270 */
[----:B0-----:R-:W-:-:S04]  /*1440*/  SEL R9, R155, R0, P0 ;  /* 0x000000009b097207 */ /* 0x001fc80000000000 */
        /* <DEDUP_REMOVED lines=27> */
.L_x_14156:
[-C--:B------:R-:W-:Y:S01]  /*1600*/  IMAD R23, R11, R88.reuse, RZ ;  /* 0x000000580b177224 */ /* 0x080fe200078e02ff */
[----:B------:R-:W-:Y:S01]  /*1610*/  PLOP3.LUT P0, PT, PT, PT, PT, 0x80, 0x0 ;  /* 0x000000000000781c */ /* 0x000fe20003f0f070 */
[----:B------:R-:W-:Y:S01]  /*1620*/  IMAD.MOV.U32 R0, RZ, RZ, RZ ;  /* 0x000000ffff007224 */ /* 0x000fe200078e00ff */
[----:B------:R-:W-:Y:S02]  /*1630*/  MOV R28, RZ ;  /* 0x000000ff001c7202 */ /* 0x000fe40000000f00 */
[----:B------:R-:W-:Y:S02]  /*1640*/  CS2R R118, SRZ ;  /* 0x0000000000767805 */ /* 0x000fe4000001ff00 */
[----:B------:R-:W-:Y:S02]  /*1650*/  VIADDMNMX R88, R23, R88, R6, PT ;  /* 0x0000005817587246 */ /* 0x000fe40003800106 */
[----:B------:R-:W-:Y:S02]  /*1660*/  CS2R R116, SRZ ;  /* 0x0000000000747805 */ /* 0x000fe4000001ff00 */
        /* <DEDUP_REMOVED lines=23> */
[----:B------:R-:W-:-:S05]  /*17e0*/  SHF.R.S32.HI R4, RZ, 0x7, R4 ;  /* 0x00000007ff047819 */ /* 0x000fca0000011404 */
        /* <DEDUP_REMOVED lines=28> */
.L_x_14158:
[----:B------:R-:W2:Y:S01]  /*19b0*/  LDL R2, [R1+0x24] ;  /* 0x0000240001027983 */ /* 0x000ea20000100800 */
[----:B------:R-:W-:Y:S02]  /*19c0*/  ISETP.NE.AND P0, PT, R19, 0x3, PT ;  /* 0x000000031300780c */ /* 0x000fe40003f05270 */
[----:B--2---:R-:W-:-:S04]  /*19d0*/  LEA.HI R0, R2, R2, RZ, 0x1 ;  /* 0x0000000202007211 */ /* 0x004fc800078f08ff */
[----:B------:R-:W-:-:S05]  /*19e0*/  LOP3.LUT R0, R0, 0xfffffffe, RZ, 0xc0, !PT ;  /* 0xfffffffe00007812 */ /* 0x000fca00078ec0ff */
[----:B------:R-:W-:-:S05]  /*19f0*/  IMAD.IADD R0, R2, 0x1, -R0 ;  /* 0x0000000102007824 */ /* 0x000fca00078e0a00 */
[----:B------:R-:W-:-:S04]  /*1a00*/  SHF.L.U32 R0, R0, 0x1f, RZ ;  /* 0x0000001f00007819 */ /* 0x000fc800000006ff */
[----:B------:R-:W0:Y:S02]  /*1a10*/  SYNCS.PHASECHK.TRANS64.TRYWAIT P1, [UR38+0x16800], R0 ;  /* 0x01680000ff0075a7 */ /* 0x000e240008020166 */
[----:B0-----:R-:W-:Y:S05]  /*1a20*/  @!P1 BRA `(.L_x_14159) ;  /* 0x0000010800809947 */ /* 0x001fea0003800000 */
.L_x_14313:
[----:B------:R-:W-:Y:S05]  /*1a30*/  @!P0 BRA `(.L_x_14160) ;  /* 0x0000000000048947 */ /* 0x000fea0003800000 */
[----:B------:R-:W-:Y:S01]  /*1a40*/  BPT.TRAP 0x1 ;  /* 0x000000040000795c */ /* 0x000fe20000300000 */
.L_x_14160:
[----:B0-----:R-:W-:Y:S02]  /*1a50*/  IMAD.U32 R0, RZ, RZ, UR37 ;  /* 0x00000025ff007e24 */ /* 0x001fe4000f8e00ff */
[----:B------:R-:W-:-:S03]  /*1a60*/  IMAD.U32 R3, RZ, RZ, UR36 ;  /* 0x00000024ff037e24 */ /* 0x000fc6000f8e00ff */
[----:B------:R-:W-:Y:S02]  /*1a70*/  LEA R0, R0, UR38, 0x3 ;  /* 0x0000002600007c11 */ /* 0x000fe4000f8e18ff */
[----:B------:R-:W-:-:S04]  /*1a80*/  SHF.L.U32 R3, R3, 0x1f, RZ ;  /* 0x0000001f03037819 */ /* 0x000fc800000006ff */
[----:B------:R0:W1:Y:S01]  /*1a90*/  SYNCS.PHASECHK.TRANS64.TRYWAIT P2, [R0+URZ+0x16830], R3 ;  /* 0x01683003000075a7 */ /* 0x000062000804017f */
[----:B------:R-:W-:Y:S05]  /*1aa0*/  @!P0 BRA `(.L_x_14161) ;  /* 0x0000000000048947 */ /* 0x000fea0003800000 */
[----:B------:R-:W-:Y:S01]  /*1ab0*/  BPT.TRAP 0x1 ;  /* 0x000000040000795c */ /* 0x000fe20000300000 */
.L_x_14161:
[----:B------:R-:W2:Y:S02]  /*1ac0*/  S2R R2, SR_TID.X ;  /* 0x0000000000027919 */ /* 0x000ea40000002100 */
[----:B--2---:R-:W-:Y:S01]  /*1ad0*/  LOP3.LUT P1, RZ, R2, 0x7f, RZ, 0xc0, !PT ;  /* 0x0000007f02ff7812 */ /* 0x004fe2000782c0ff */
[----:B-1----:R-:W-:-:S12]  /*1ae0*/  @P2 BRA `(.L_x_14162) ;  /* 0x0000000000082947 */ /* 0x002fd80003800000 */
[----:B------:R-:W1:Y:S02]  /*1af0*/  SYNCS.PHASECHK.TRANS64.TRYWAIT P2, [R0+URZ+0x16830], R3 ;  /* 0x01683003000075a7 */ /* 0x000e64000804017f */
[----:B-1----:R-:W-:Y:S05]  /*1b00*/  @!P2 BRA `(.L_x_14163) ;  /* 0x000001080060a947 */ /* 0x002fea0003800000 */
.L_x_14162:
[----:B------:R-:W-:Y:S05]  /*1b10*/  WARPSYNC.ALL ;  /* 0x0000000000007948 */ /* 0x000fea0003800000 */
[----:B------:R-:W-:Y:S01]  /*1b20*/  UIADD3 UR4, UR38, 0xe400, URZ ;  /* 0x0000e40026047890 */ /* 0x000fe2000fffe03f */
[----:B------:R-:W-:Y:S01]  /*1b30*/  WARPGROUP.ARRIVE ;  /* 0x00000000000079c5 */ /* 0x000fe20000000000 */
[----:B------:R-:W-:Y:S01]  /*1b40*/  ULOP3.LUT UR8, UR42, 0x10000, URZ, 0xfc, !UPT ;  /* 0x000100002a087892 */ /* 0x000fe2000f8efc3f */
[----:B------:R-:W2:Y:S01]  /*1b50*/  LDC R10, c[0x0][0x448] ;  /* 0x00011200ff0a7b82 */ /* 0x000ea20000000800 */
[----:B------:R-:W-:Y:S01]  /*1b60*/  USHF.R.U32.HI UR4, URZ, 0x4, UR4 ;  /* 0x000000043f047899 */ /* 0x000fe20008011604 */
[----:B01----:R-:W-:Y:S01]  /*1b70*/  @!P1 VIADD R0, R0, 0x16840 ;  /* 0x0001684000009836 */ /* 0x003fe20000000000 */
[----:B------:R-:W-:Y:S01]  /*1b80*/  UMOV UR9, 0x40000040 ;  /* 0x4000004000097882 */ /* 0x000fe20000000000 */
[----:B------:R-:W-:Y:S01]  /*1b90*/  UMOV UR11, 0x40000040 ;  /* 0x40000040000b7882 */ /* 0x000fe20000000000 */
[----:B------:R-:W-:-:S02]  /*1ba0*/  ULOP3.LUT UR4, UR4, 0x3fff, URZ, 0xc0, !UPT ;  /* 0x00003fff04047892 */ /* 0x000fc4000f8ec03f */
[----:B------:R-:W-:Y:S01]  /*1bb0*/  UIADD3 UR12, UR8, 0x2, URZ ;  /* 0x00000002080c7890 */ /* 0x000fe2000fffe03f */
[----:B------:R-:W-:Y:S01]  /*1bc0*/  @!P1 PRMT R0, RZ, 0x654, R0 ;  /* 0x00000654ff009816 */ /* 0x000fe20000000000 */
[----:B------:R-:W-:Y:S01]  /*1bd0*/  ULOP3.LUT UR20, UR4, 0x10000, URZ, 0xfc, !UPT ;  /* 0x0001000004147892 */ /* 0x000fe2000f8efc3f */
[----:B------:R-:W-:Y:S01]  /*1be0*/  UMOV UR13, 0x40000040 ;  /* 0x40000040000d7882 */ /* 0x000fe20000000000 */
[----:B------:R-:W-:Y:S02]  /*1bf0*/  UMOV UR15, 0x40000040 ;  /* 0x40000040000f7882 */ /* 0x000fe40000000000 */
[----:B------:R-:W-:Y:S02]  /*1c00*/  ULEA UR10, UR37, UR20, 0xa ;  /* 0x00000014250a7291 */ /* 0x000fe4000f8e503f */
[----:B------:R-:W-:Y:S02]  /*1c10*/  UIADD3 UR16, UR8, 0x4, URZ ;  /* 0x0000000408107890 */ /* 0x000fe4000fffe03f */
[----:B------:R-:W-:-:S02]  /*1c20*/  UIADD3 UR14, UR10, 0x2, URZ ;  /* 0x000000020a0e7890 */ /* 0x000fc4000fffe03f */
[----:B------:R-:W-:Y:S01]  /*1c30*/  UIADD3 UR18, UR10, 0x4, URZ ;  /* 0x000000040a127890 */ /* 0x000fe2000fffe03f */
[----:B------:R-:W-:Y:S02]  /*1c40*/  UMOV UR17, 0x40000040 ;  /* 0x4000004000117882 */ /* 0x000fe40000000000 */
[----:B------:R-:W-:Y:S01]  /*1c50*/  HGMMA.64x128x16.F32.BF16 R24, gdesc[UR8], RZ, !UPT, gsb0 ;  /* 0x01e00000081879f0 */ /* 0x000fe2000c0018ff */
[----:B------:R-:W-:Y:S01]  /*1c60*/  UMOV UR19, 0x40000040 ;  /* 0x4000004000137882 */ /* 0x000fe20000000000 */
[----:B------:R-:W-:Y:S01]  /*1c70*/  UIADD3 UR4, UR8, 0x6, URZ ;  /* 0x0000000608047890 */ /* 0x000fe2000fffe03f */
[----:B--2---:R-:W-:Y:S01]  /*1c80*/  ISETP.NE.AND P2, PT, R10, 0x1, PT ;  /* 0x000000010a00780c */ /* 0x004fe20003f45270 */
[----:B------:R-:W-:Y:S01]  /*1c90*/  UIADD3 UR6, UR10, 0x6, URZ ;  /* 0x000000060a067890 */ /* 0x000fe2000fffe03f */
[----:B------:R-:W-:Y:S01]  /*1ca0*/  UMOV UR5, 0x40000040 ;  /* 0x4000004000057882 */ /* 0x000fe20000000000 */
[----:B------:R-:W-:-:S10]  /*1cb0*/  UMOV UR7, 0x40000040 ;  /* 0x4000004000077882 */ /* 0x000fd40000000000 */
[----:B------:R-:W0:Y:S01]  /*1cc0*/  @P2 LDC R10, c[0x0][0x44c] ;  /* 0x00011300ff0a2b82 */ /* 0x000e220000000800 */
        /* <DEDUP_REMOVED lines=8> */
[----:B------:R-:W-:Y:S01]  /*1d50*/  HGMMA.64x128x16.F32.BF16 R24, gdesc[UR4], R24, gsb0 ;  /* 0x01e00000041879f0 */ /* 0x000fe20008001818 */
[----:B------:R-:W-:Y:S01]  /*1d60*/  ULDC UR6, c[0x0][0x9d8] ;  /* 0x0002760000067ab9 */ /* 0x000fe20000000800 */
[----:B------:R-:W-:Y:S01]  /*1d70*/  ULDC UR7, c[0x0][0x988] ;  /* 0x0002620000077ab9 */ /* 0x000fe20000000800 */
[----:B------:R-:W-:Y:S02]  /*1d80*/  WARPGROUP.DEPBAR.LE gsb0, 0x0 ;  /* 0x00008000000079c5 */ /* 0x000fe40000010000 */
[----:B------:R-:W-:Y:S01]  /*1d90*/  FMUL.FTZ R27, R27, UR6 ;  /* 0x000000061b1b7c20 */ /* 0x000fe20008410000 */
[----:B------:R-:W-:Y:S01]  /*1da0*/  FMUL.FTZ R13, R37, UR6 ;  /* 0x00000006250d7c20 */ /* 0x000fe20008410000 */
[----:B------:R-:W-:Y:S02]  /*1db0*/  IMAD.IADD R37, R152, 0x1, R16 ;  /* 0x0000000198257824 */ /* 0x000fe400078e0210 */
[----:B------:R-:W-:Y:S01]  /*1dc0*/  FMUL.FTZ R39, R39, UR6 ;  /* 0x0000000627277c20 */ /* 0x000fe20008410000 */
[----:B------:R1:W-:Y:S01]  /*1dd0*/  MUFU.TANH R112, R27 ;  /* 0x0000001b00707308 */ /* 0x0003e20000002400 */
[----:B------:R-:W-:Y:S01]  /*1de0*/  FMUL.FTZ R26, R26, UR6 ;  /* 0x000000061a1a7c20 */ /* 0x000fe20008410000 */
[----:B0-----:R-:W-:-:S04]  /*1df0*/  @P2 IMAD.HI.U32 R10, R37, R10, RZ ;  /* 0x0000000a250a2227 */ /* 0x001fc800078e00ff */
[----:B------:R-:W-:Y:S01]  /*1e00*/  FMUL.FTZ R30, R30, UR6 ;  /* 0x000000061e1e7c20 */ /* 0x000fe20008410000 */
[----:B------:R-:W-:Y:S01]  /*1e10*/  FMUL.FTZ R31, R31, UR6 ;  /* 0x000000061f1f7c20 */ /* 0x000fe20008410000 */
[----:B------:R-:W-:Y:S01]  /*1e20*/  FMUL.FTZ R34, R34, UR6 ;  /* 0x0000000622227c20 */ /* 0x000fe20008410000 */
[----:B------:R-:W-:Y:S01]  /*1e30*/  FMUL.FTZ R35, R35, UR6 ;  /* 0x0000000623237c20 */ /* 0x000fe20008410000 */
[----:B------:R-:W-:Y:S01]  /*1e40*/  FMUL.FTZ R38, R38, UR6 ;  /* 0x0000000626267c20 */ /* 0x000fe20008410000 */
[----:B------:R0:W-:Y:S01]  /*1e50*/  MUFU.TANH R98, R39 ;  /* 0x0000002700627308 */ /* 0x0001e20000002400 */
[----:B-1----:R-:W1:Y:S01]  /*1e60*/  @P2 LDC R27, c[0x0][0x450] ;  /* 0x00011400ff1b2b82 */ /* 0x002e620000000800 */
[----:B------:R-:W-:Y:S01]  /*1e70*/  FMUL.FTZ R21, R29, UR6 ;  /* 0x000000061d157c20 */ /* 0x000fe20008410000 */
[----:B------:R-:W-:Y:S01]  /*1e80*/  FMUL.FTZ R42, R42, UR6 ;  /* 0x000000062a2a7c20 */ /* 0x000fe20008410000 */
[----:B------:R-:W-:Y:S01]  /*1e90*/  FMUL.FTZ R94, R43, UR6 ;  /* 0x000000062b5e7c20 */ /* 0x000fe20008410000 */
[----:B------:R-:W-:Y:S01]  /*1ea0*/  FMUL.FTZ R92, R46, UR6 ;  /* 0x000000062e5c7c20 */ /* 0x000fe20008410000 */
[----:B------:R-:W-:Y:S01]  /*1eb0*/  FMUL.FTZ R90, R47, UR6 ;  /* 0x000000062f5a7c20 */ /* 0x000fe20008410000 */
[----:B------:R-:W-:Y:S01]  /*1ec0*/  FMUL.FTZ R89, R24, UR6 ;  /* 0x0000000618597c20 */ /* 0x000fe20008410000 */
[----:B------:R2:W3:Y:S01]  /*1ed0*/  MUFU.TANH R114, R26 ;  /* 0x0000001a00727308 */ /* 0x0004e20000002400 */
[----:B0-----:R-:W-:-:S02]  /*1ee0*/  IMAD.MOV.U32 R39, RZ, RZ, -0x80 ;  /* 0xffffff80ff277424 */ /* 0x001fc400078e00ff */
[----:B------:R-:W-:Y:S01]  /*1ef0*/  FMUL.FTZ R24, R28, UR6 ;  /* 0x000000061c187c20 */ /* 0x000fe20008410000 */
[----:B------:R-:W-:Y:S01]  /*1f00*/  FMUL.FTZ R28, R51, UR6 ;  /* 0x00000006331c7c20 */ /* 0x000fe20008410000 */
[----:B------:R-:W-:Y:S01]  /*1f10*/  FMUL.FTZ R8, R56, UR6 ;  /* 0x0000000638087c20 */ /* 0x000fe20008410000 */
[----:B------:R-:W-:Y:S02]  /*1f20*/  IMAD R39, R88, R39, 0x80 ;  /* 0x0000008058277424 */ /* 0x000fe400078e0227 */
[----:B------:R-:W-:Y:S01]  /*1f30*/  FMUL.FTZ R56, R55, UR6 ;  /* 0x0000000637387c20 */ /* 0x000fe20008410000 */
[----:B------:R-:W-:Y:S01]  /*1f40*/  FMUL.FTZ R58, R58, UR6 ;  /* 0x000000063a3a7c20 */ /* 0x000fe20008410000 */
[----:B------:R-:W0:Y:S01]  /*1f50*/  MUFU.TANH R30, R30 ;  /* 0x0000001e001e7308 */ /* 0x000e220000002400 */
[----:B--2---:R-:W-:Y:S01]  /*1f60*/  FMUL.FTZ R26, R50, UR6 ;  /* 0x00000006321a7c20 */ /* 0x004fe20008410000 */
[--C-:B------:R-:W-:Y:S01]  /*1f70*/  IADD3 R108, -R22, 0x1, R39.reuse ;  /* 0x00000001166c7810 */ /* 0x100fe20007ffe127 */
[----:B------:R-:W-:Y:S01]  /*1f80*/  FMUL.FTZ R70, R70, UR6 ;  /* 0x0000000646467c20 */ /* 0x000fe20008410000 */
[----:B------:R-:W-:Y:S01]  /*1f90*/  IADD3 R39, -R22, R17, R39 ;  /* 0x0000001116277210 */ /* 0x000fe20007ffe127 */
[----:B------:R-:W-:Y:S01]  /*1fa0*/  FMUL.FTZ R5, R52, UR6 ;  /* 0x0000000634057c20 */ /* 0x000fe20008410000 */
[----:B------:R-:W-:Y:S01]  /*1fb0*/  IADD3 R108, -R18, R108, R17 ;  /* 0x0000006c126c7210 */ /* 0x000fe20007ffe111 */
[----:B------:R-:W-:Y:S01]  /*1fc0*/  FMUL.FTZ R52, R59, UR6 ;  /* 0x000000063b347c20 */ /* 0x000fe20008410000 */
[----:B------:R-:W2:Y:S01]  /*1fd0*/  MUFU.TANH R31, R31 ;  /* 0x0000001f001f7308 */ /* 0x000ea20000002400 */
[----:B-1----:R-:W-:Y:S01]  /*1fe0*/  @P2 SHF.R.U32.HI R37, RZ, R27, R10 ;  /* 0x0000001bff252219 */ /* 0x002fe2000001160a */
[----:B------:R-:W-:Y:S01]  /*1ff0*/  FMUL.FTZ R27, R54, UR6 ;  /* 0x00000006361b7c20 */ /* 0x000fe20008410000 */
[----:B------:R-:W-:Y:S01]  /*2000*/  FMUL.FTZ R66, R66, UR6 ;  /* 0x0000000642427c20 */ /* 0x000fe20008410000 */
[----:B------:R-:W-:Y:S01]  /*2010*/  FMUL.FTZ R54, R62, UR6 ;  /* 0x000000063e367c20 */ /* 0x000fe20008410000 */
[----:B------:R-:W-:Y:S01]  /*2020*/  FMUL.FTZ R63, R63, UR6 ;  /* 0x000000063f3f7c20 */ /* 0x000fe20008410000 */
[----:B------:R-:W1:Y:S01]  /*2030*/  SHFL.IDX PT, R10, R37, 0x1, 0x1c1f ;  /* 0x003c1f00250a7f89 */ /* 0x000e6200000e0000 */
        /* <DEDUP_REMOVED lines=18> */
[----:B------:R-:W5:Y:S01]  /*2160*/  SHFL.IDX PT, R37, R37, RZ, 0x1c1f ;  /* 0x001c1fff25257589 */ /* 0x000f6200000e0000 */
[----:B------:R-:W-:Y:S01]  /*2170*/  FMUL.FTZ R25, R25, UR6 ;  /* 0x0000000619197c20 */ /* 0x000fe20008410000 */
[----:B------:R-:W-:Y:S01]  /*2180*/  FMUL.FTZ R12, R41, UR6 ;  /* 0x00000006290c7c20 */ /* 0x000fe20008410000 */
[----:B------:R-:W-:Y:S01]  /*2190*/  MOV R41, UR7 ;  /* 0x0000000700297c02 */ /* 0x000fe20008000f00 */
[----:B------:R-:W-:Y:S01]  /*21a0*/  FMUL.FTZ R20, R33, UR6 ;  /* 0x0000000621147c20 */ /* 0x000fe20008410000 */
[----:B-1----:R-:W-:Y:S01]  /*21b0*/  VIADDMNMX R10, R10, R108, R39, PT ;  /* 0x0000006c0a0a7246 */ /* 0x002fe20003800127 */
[----:B------:R-:W-:Y:S01]  /*21c0*/  FMUL.FTZ R47, R64, UR6 ;  /* 0x00000006402f7c20 */ /* 0x000fe20008410000 */
[----:B------:R-:W1:Y:S01]  /*21d0*/  MUFU.TANH R42, R42 ;  /* 0x0000002a002a7308 */ /* 0x000e620000002400 */
[----:B------:R-:W-:Y:S01]  /*21e0*/  FMUL.FTZ R6, R49, UR6 ;  /* 0x0000000631067c20 */ /* 0x000fe20008410000 */
[----:B------:R-:W-:Y:S01]  /*21f0*/  ISETP.GT.AND P3, PT, R10, RZ, PT ;  /* 0x000000ff0a00720c */ /* 0x000fe20003f64270 */
[----:B------:R-:W-:Y:S01]  /*2200*/  FMUL.FTZ R49, R68, UR6 ;  /* 0x0000000644317c20 */ /* 0x000fe20008410000 */
[C---:B------:R-:W-:Y:S01]  /*2210*/  ISETP.GT.AND P4, PT, R10.reuse, 0x1, PT ;  /* 0x000000010a00780c */ /* 0x040fe20003f84270 */
[----:B------:R-:W-:Y:S01]  /*2220*/  FMUL.FTZ R7, R53, UR6 ;  /* 0x0000000635077c20 */ /* 0x000fe20008410000 */
[----:B------:R-:W-:Y:S01]  /*2230*/  ISETP.GT.AND P5, PT, R10, 0x8, PT ;  /* 0x000000080a00780c */ /* 0x000fe20003fa4270 */
[----:B------:R-:W-:Y:S01]  /*2240*/  FMUL.FTZ R53, R72, UR6 ;  /* 0x0000000648357c20 */ /* 0x000fe20008410000 */
[----:B---3--:R-:W-:Y:S01]  /*2250*/  FSEL R114, R114, -INF , P3 ;  /* 0xff80000072727808 */ /* 0x008fe20001800000 */
[----:B------:R-:W3:Y:S01]  /*2260*/  MUFU.TANH R94, R94 ;  /* 0x0000005e005e7308 */ /* 0x000ee20000002400 */
[----:B------:R-:W-:Y:S01]  /*2270*/  FSEL R112, R112, -INF , P4 ;  /* 0xff80000070707808 */ /* 0x000fe20002000000 */
        /* <DEDUP_REMOVED lines=9> */
[----:B--2---:R-:W-:Y:S01]  /*2310*/  FSEL R106, R31, -INF , P3 ;  /* 0xff8000001f6a7808 */ /* 0x004fe20001800000 */
[----:B------:R-:W-:Y:S01]  /*2320*/  FMUL.FTZ R43, R60, UR6 ;  /* 0x000000063c2b7c20 */ /* 0x000fe20008410000 */
[----:B------:R-:W-:Y:S01]  /*2330*/  FMNMX.FTZ R29, R110, R29, !PT ;  /* 0x0000001d6e1d7209 */ /* 0x000fe20007810000 */
[----:B------:R-:W-:Y:S01]  /*2340*/  FMUL.FTZ R45, R61, UR6 ;  /* 0x000000063d2d7c20 */ /* 0x000fe20008410000 */
[----:B------:R-:W-:Y:S01]  /*2350*/  ISETP.GT.AND P3, PT, R10, 0x11, PT ;  /* 0x000000110a00780c */ /* 0x000fe20003f64270 */
[----:B------:R-:W2:Y:S01]  /*2360*/  MUFU.TANH R90, R90 ;  /* 0x0000005a005a7308 */ /* 0x000ea20000002400 */
[----:B----4-:R-:W-:Y:S01]  /*2370*/  FSEL R104, R34, -INF , P4 ;  /* 0xff80000022687808 */ /* 0x010fe20002000000 */
[----:B------:R-:W-:Y:S01]  /*2380*/  FMUL.FTZ R51, R65, UR6 ;  /* 0x0000000641337c20 */ /* 0x000fe20008410000 */
[----:B------:R-:W-:Y:S01]  /*2390*/  FMNMX.FTZ R29, R106, R29, !PT ;  /* 0x0000001d6a1d7209 */ /* 0x000fe20007810000 */
[----:B------:R-:W-:Y:S01]  /*23a0*/  FMUL.FTZ R55, R69, UR6 ;  /* 0x0000000645377c20 */ /* 0x000fe20008410000 */
[----:B------:R-:W-:Y:S01]  /*23b0*/  ISETP.GT.AND P4, PT, R10, 0x18, PT ;  /* 0x000000180a00780c */ /* 0x000fe20003f84270 */
[----:B------:R-:W-:Y:S01]  /*23c0*/  FMUL.FTZ R59, R73, UR6 ;  /* 0x00000006493b7c20 */ /* 0x000fe20008410000 */
[----:B-----5:R-:W-:Y:S01]  /*23d0*/  FSEL R102, R35, -INF , P3 ;  /* 0xff80000023667808 */ /* 0x020fe20001800000 */
[----:B------:R-:W4:Y:S01]  /*23e0*/  MUFU.TANH R26, R26 ;  /* 0x0000001a001a7308 */ /* 0x000f220000002400 */
[----:B------:R-:W-:Y:S01]  /*23f0*/  FMNMX.FTZ R29, R104, R29, !PT ;  /* 0x0000001d681d7209 */ /* 0x000fe20007810000 */
[----:B------:R-:W-:Y:S01]  /*2400*/  FMUL.FTZ R61, R77, UR6 ;  /* 0x000000064d3d7c20 */ /* 0x000fe20008410000 */
[----:B------:R-:W-:Y:S01]  /*2410*/  ISETP.GT.AND P3, PT, R10, 0x19, PT ;  /* 0x000000190a00780c */ /* 0x000fe20003f64270 */
[----:B------:R-:W-:Y:S01]  /*2420*/  FMUL.FTZ R31, R81, UR6 ;  /* 0x00000006511f7c20 */ /* 0x000fe20008410000 */
[----:B------:R-:W-:Y:S01]  /*2430*/  FSEL R100, R38, -INF , P4 ;  /* 0xff80000026647808 */ /* 0x000fe20002000000 */
[----:B------:R-:W-:Y:S01]  /*2440*/  FMUL.FTZ R35, R85, UR6 ;  /* 0x0000000655237c20 */ /* 0x000fe20008410000 */
[----:B------:R-:W-:Y:S01]  /*2450*/  FMNMX.FTZ R29, R102, R29, !PT ;  /* 0x0000001d661d7209 */ /* 0x000fe20007810000 */
[----:B------:R-:W-:Y:S01]  /*2460*/  MUFU.TANH R28, R28 ;  /* 0x0000001c001c7308 */ /* 0x000fe20000002400 */
[----:B------:R-:W-:Y:S01]  /*2470*/  ISETP.GT.AND P4, PT, R10, 0x20, PT ;  /* 0x000000200a00780c */ /* 0x000fe20003f84270 */
[----:B------:R5:W-:Y:S01]  /*2480*/  @!P1 SYNCS.ARRIVE.TRANS64.RED.A1T0 RZ, [R0+URZ], RZ ;  /* 0x000000ff00ff99a7 */ /* 0x000be2000810043f */
[----:B------:R-:W-:-:S02]  /*2490*/  FSEL R98, R98, -INF , P3 ;  /* 0xff80000062627808 */ /* 0x000fc40001800000 */
[----:B------:R-:W-:Y:S02]  /*24a0*/  FMNMX.FTZ R29, R100, R29, !PT ;  /* 0x0000001d641d7209 */ /* 0x000fe40007810000 */
[----:B------:R-:W-:Y:S01]  /*24b0*/  ISETP.GT.AND P3, PT, R10, 0x21, PT ;  /* 0x000000210a00780c */ /* 0x000fe20003f64270 */
[----:B------:R-:W5:Y:S01]  /*24c0*/  MUFU.TANH R27, R27 ;  /* 0x0000001b001b7308 */ /* 0x000f620000002400 */
[----:B-1----:R-:W-:Y:S02]  /*24d0*/  FSEL R96, R42, -INF , P4 ;  /* 0xff8000002a607808 */ /* 0x002fe40002000000 */
[----:B------:R-:W-:Y:S02]  /*24e0*/  FMNMX.FTZ R29, R98, R29, !PT ;  /* 0x0000001d621d7209 */ /* 0x000fe40007810000 */
[----:B------:R-:W-:Y:S02]  /*24f0*/  ISETP.GT.AND P4, PT, R10, 0x28, PT ;  /* 0x000000280a00780c */ /* 0x000fe40003f84270 */
[----:B---3--:R-:W-:Y:S01]  /*2500*/  FSEL R94, R94, -INF , P3 ;  /* 0xff8000005e5e7808 */ /* 0x008fe20001800000 */
[----:B------:R-:W-:Y:S01]  /*2510*/  MUFU.TANH R56, R56 ;  /* 0x0000003800387308 */ /* 0x000fe20000002400 */
[----:B------:R-:W-:-:S02]  /*2520*/  FMNMX.FTZ R29, R96, R29, !PT ;  /* 0x0000001d601d7209 */ /* 0x000fc40007810000 */
[----:B------:R-:W-:Y:S02]  /*2530*/  ISETP.GT.AND P3, PT, R10, 0x29, PT ;  /* 0x000000290a00780c */ /* 0x000fe40003f64270 */
[----:B0-----:R-:W-:Y:S02]  /*2540*/  FSEL R92, R92, -INF , P4 ;  /* 0xff8000005c5c7808 */ /* 0x001fe40002000000 */
[----:B------:R-:W-:Y:S01]  /*2550*/  FMNMX.FTZ R29, R94, R29, !PT ;  /* 0x0000001d5e1d7209 */ /* 0x000fe20007810000 */
[----:B------:R-:W0:Y:S01]  /*2560*/  MUFU.TANH R58, R58 ;  /* 0x0000003a003a7308 */ /* 0x000e220000002400 */
[----:B------:R-:W-:Y:S02]  /*2570*/  ISETP.GT.AND P4, PT, R10, 0x30, PT ;  /* 0x000000300a00780c */ /* 0x000fe40003f84270 */
[----:B--2---:R-:W-:Y:S02]  /*2580*/  FSEL R90, R90, -INF , P3 ;  /* 0xff8000005a5a7808 */ /* 0x004fe40001800000 */
[----:B------:R-:W-:-:S02]  /*2590*/  FMNMX.FTZ R29, R92, R29, !PT ;  /* 0x0000001d5c1d7209 */ /* 0x000fc40007810000 */
[----:B------:R-:W-:Y:S01]  /*25a0*/  ISETP.GT.AND P3, PT, R10, 0x31, PT ;  /* 0x000000310a00780c */ /* 0x000fe20003f64270 */
[----:B------:R4:W-:Y:S01]  /*25b0*/  MUFU.TANH R46, R70 ;  /* 0x00000046002e7308 */ /* 0x0009e20000002400 */
[----:B------:R-:W-:Y:S02]  /*25c0*/  FMNMX.FTZ R29, R90, R29, !PT ;  /* 0x0000001d5a1d7209 */ /* 0x000fe40007810000 */
[----:B------:R-:W-:-:S04]  /*25d0*/  VIADDMNMX R39, R37, R108, R39, PT ;  /* 0x0000006c25277246 */ /* 0x000fc80003800127 */
[----:B------:R-:W-:Y:S01]  /*25e0*/  ISETP.GT.AND P5, PT, R39, 0x8, PT ;  /* 0x000000082700780c */ /* 0x000fe20003fa4270 */
[----:B------:R-:W1:Y:S01]  /*25f0*/  MUFU.TANH R52, R52 ;  /* 0x0000003400347308 */ /* 0x000e620000002400 */
[----:B----4-:R-:W-:Y:S02]  /*2600*/  FSEL R70, R26, -INF , P4 ;  /* 0xff8000001a467808 */ /* 0x010fe40002000000 */
[----:B------:R-:W-:Y:S02]  /*2610*/  ISETP.GT.AND P4, PT, R10, 0x38, PT ;  /* 0x000000380a00780c */ /* 0x000fe40003f84270 */
[----:B------:R-:W-:Y:S02]  /*2620*/  FMNMX.FTZ R29, R70, R29, !PT ;  /* 0x0000001d461d7209 */ /* 0x000fe40007810000 */
[----:B-----5:R-:W-:Y:S01]  /*2630*/  FSEL R62, R27, -INF , P4 ;  /* 0xff8000001b3e7808 */ /* 0x020fe20002000000 */
[----:B------:R2:W-:Y:S01]  /*2640*/  MUFU.TANH R50, R66 ;  /* 0x0000004200327308 */ /* 0x0005e20000002400 */
[----:B------:R-:W-:-:S04]  /*2650*/  ISETP.GT.AND P4, PT, R10, 0x40, PT ;  /* 0x000000400a00780c */ /* 0x000fc80003f84270 */
[----:B0-----:R-:W-:Y:S02]  /*2660*/  FSEL R58, R58, -INF , P4 ;  /* 0xff8000003a3a7808 */ /* 0x001fe40002000000 */
[----:B------:R-:W-:Y:S01]  /*2670*/  ISETP.GT.AND P4, PT, R10, 0x48, PT ;  /* 0x000000480a00780c */ /* 0x000fe20003f84270 */
[----:B------:R-:W0:Y:S01]  /*2680*/  MUFU.TANH R54, R54 ;  /* 0x0000003600367308 */ /* 0x000e220000002400 */
[----:B--2---:R-:W-:Y:S02]  /*2690*/  FSEL R66, R28, -INF , P3 ;  /* 0xff8000001c427808 */ /* 0x004fe40001800000 */
[----:B------:R-:W-:Y:S02]  /*26a0*/  ISETP.GT.AND P3, PT, R10, 0x39, PT ;  /* 0x000000390a00780c */ /* 0x000fe40003f64270 */
[----:B------:R-:W-:Y:S02]  /*26b0*/  FMNMX.FTZ R29, R66, R29, !PT ;  /* 0x0000001d421d7209 */ /* 0x000fe40007810000 */
[----:B------:R-:W-:Y:S01]  /*26c0*/  FSEL R56, R56, -INF , P3 ;  /* 0xff80000038387808 */ /* 0x000fe20001800000 */
[----:B------:R-:W2:Y:S01]  /*26d0*/  MUFU.TANH R48, R63 ;  /* 0x0000003f00307308 */ /* 0x000ea20000002400 */
[----:B------:R-:W-:-:S02]  /*26e0*/  FMNMX.FTZ R29, R62, R29, !PT ;  /* 0x0000001d3e1d7209 */ /* 0x000fc40007810000 */
[----:B------:R-:W-:Y:S02]  /*26f0*/  ISETP.GT.AND P3, PT, R10, 0x41, PT ;  /* 0x000000410a00780c */ /* 0x000fe40003f64270 */
[----:B------:R-:W-:Y:S02]  /*2700*/  FMNMX.FTZ R29, R56, R29, !PT ;  /* 0x0000001d381d7209 */ /* 0x000fe40007810000 */
[----:B-1----:R-:W-:Y:S01]  /*2710*/  FSEL R52, R52, -INF , P3 ;  /* 0xff80000034347808 */ /* 0x002fe20001800000 */
[----:B------:R-:W1:Y:S01]  /*2720*/  MUFU.TANH R44, R67 ;  /* 0x00000043002c7308 */ /* 0x000e620000002400 */
[----:B------:R-:W-:Y:S02]  /*2730*/  FMNMX.FTZ R29, R58, R29, !PT ;  /* 0x0000001d3a1d7209 */ /* 0x000fe40007810000 */
[----:B------:R-:W-:Y:S02]  /*2740*/  ISETP.GT.AND P3, PT, R10, 0x49, PT ;  /* 0x000000490a00780c */ /* 0x000fe40003f64270 */
[----:B0-----:R-:W-:-:S02]  /*2750*/  FSEL R54, R54, -INF , P4 ;  /* 0xff80000036367808 */ /* 0x001fc40002000000 */
[----:B------:R-:W-:Y:S01]  /*2760*/  FMNMX.FTZ R29, R52, R29, !PT ;  /* 0x0000001d341d7209 */ /* 0x000fe20007810000 */
[----:B------:R-:W0:Y:S01]  /*2770*/  MUFU.TANH R40, R71 ;  /* 0x0000004700287308 */ /* 0x000e220000002400 */
[----:B------:R-:W-:Y:S02]  /*2780*/  ISETP.GT.AND P4, PT, R10, 0x50, PT ;  /* 0x000000500a00780c */ /* 0x000fe40003f84270 */
[----:B--2---:R-:W-:Y:S02]  /*2790*/  FSEL R48, R48, -INF , P3 ;  /* 0xff80000030307808 */ /* 0x004fe40001800000 */
[----:B------:R-:W-:Y:S02]  /*27a0*/  FMNMX.FTZ R29, R54, R29, !PT ;  /* 0x0000001d361d7209 */ /* 0x000fe40007810000 */
[----:B------:R-:W-:Y:S01]  /*27b0*/  ISETP.GT.AND P3, PT, R10, 0x51, PT ;  /* 0x000000510a00780c */ /* 0x000fe20003f64270 */
[----:B------:R-:W2:Y:S01]  /*27c0*/  MUFU.TANH R42, R74 ;  /* 0x0000004a002a7308 */ /* 0x000ea20000002400 */
[----:B------:R-:W-:-:S02]  /*27d0*/  FSEL R50, R50, -INF , P4 ;  /* 0xff80000032327808 */ /* 0x000fc40002000000 */
[----:B------:R-:W-:Y:S02]  /*27e0*/  FMNMX.FTZ R29, R48, R29, !PT ;  /* 0x0000001d301d7209 */ /* 0x000fe40007810000 */
[----:B------:R-:W-:Y:S02]  /*27f0*/  ISETP.GT.AND P4, PT, R10, 0x58, PT ;  /* 0x000000580a00780c */ /* 0x000fe40003f84270 */
[----:B-1----:R-:W-:Y:S01]  /*2800*/  FSEL R44, R44, -INF , P3 ;  /* 0xff8000002c2c7808 */ /* 0x002fe20001800000 */
[----:B------:R-:W1:Y:S01]  /*2810*/  MUFU.TANH R26, R75 ;  /* 0x0000004b001a7308 */ /* 0x000e620000002400 */
[----:B------:R-:W-:Y:S02]  /*2820*/  FMNMX.FTZ R29, R50, R29, !PT ;  /* 0x0000001d321d7209 */ /* 0x000fe40007810000 */
[----:B------:R-:W-:Y:S02]  /*2830*/  ISETP.GT.AND P3, PT, R10, 0x59, PT ;  /* 0x000000590a00780c */ /* 0x000fe40003f64270 */
[----:B------:R-:W-:-:S02]  /*2840*/  FSEL R46, R46, -INF , P4 ;  /* 0xff8000002e2e7808 */ /* 0x000fc40002000000 */
[----:B------:R-:W-:Y:S01]  /*2850*/  FMNMX.FTZ R29, R44, R29, !PT ;  /* 0x0000001d2c1d7209 */ /* 0x000fe20007810000 */
[----:B------:R-:W3:Y:S01]  /*2860*/  MUFU.TANH R30, R78 ;  /* 0x0000004e001e7308 */ /* 0x000ee20000002400 */
        /* <DEDUP_REMOVED lines=8> */
[----:B-1----:R-:W-:Y:S01]  /*28f0*/  FSEL R26, R26, -INF , P3 ;  /* 0xff8000001a1a7808 */ /* 0x002fe20001800000 */
[----:B------:R-:W1:Y:S01]  /*2900*/  MUFU.TANH R32, R82 ;  /* 0x0000005200207308 */ /* 0x000e620000002400 */
[----:B------:R-:W-:Y:S02]  /*2910*/  FMNMX.FTZ R29, R42, R29, !PT ;  /* 0x0000001d2a1d7209 */ /* 0x000fe40007810000 */
[----:B------:R-:W-:Y:S02]  /*2920*/  ISETP.GT.AND P3, PT, R10, 0x69, PT ;  /* 0x000000690a00780c */ /* 0x000fe40003f64270 */
[----:B---3--:R-:W-:-:S02]  /*2930*/  FSEL R30, R30, -INF , P4 ;  /* 0xff8000001e1e7808 */ /* 0x008fc40002000000 */
[----:B------:R-:W-:Y:S01]  /*2940*/  FMNMX.FTZ R29, R26, R29, !PT ;  /* 0x0000001d1a1d7209 */ /* 0x000fe20007810000 */
[----:B------:R-:W2:Y:S01]  /*2950*/  MUFU.TANH R38, R83 ;  /* 0x0000005300267308 */ /* 0x000ea20000002400 */
[----:B------:R-:W-:Y:S02]  /*2960*/  ISETP.GT.AND P4, PT, R10, 0x70, PT ;  /* 0x000000700a00780c */ /* 0x000fe40003f84270 */
[----:B0-----:R-:W-:Y:S02]  /*2970*/  FSEL R28, R28, -INF , P3 ;  /* 0xff8000001c1c7808 */ /* 0x001fe40001800000 */
[----:B------:R-:W-:Y:S02]  /*2980*/  FMNMX.FTZ R29, R30, R29, !PT ;  /* 0x0000001d1e1d7209 */ /* 0x000fe40007810000 */
[----:B------:R-:W-:Y:S01]  /*2990*/  ISETP.GT.AND P3, PT, R10, 0x71, PT ;  /* 0x000000710a00780c */ /* 0x000fe20003f64270 */
[----:B------:R-:W0:Y:S01]  /*29a0*/  MUFU.TANH R36, R86 ;  /* 0x0000005600247308 */ /* 0x000e220000002400 */
[----:B-1----:R-:W-:-:S02]  /*29b0*/  FSEL R32, R32, -INF , P4 ;  /* 0xff80000020207808 */ /* 0x002fc40002000000 */
[----:B------:R-:W-:Y:S02]  /*29c0*/  FMNMX.FTZ R29, R28, R29, !PT ;  /* 0x0000001d1c1d7209 */ /* 0x000fe40007810000 */
[----:B------:R-:W-:Y:S02]  /*29d0*/  ISETP.GT.AND P4, PT, R10, 0x78, PT ;  /* 0x000000780a00780c */ /* 0x000fe40003f84270 */
[----:B------:R-:W-:Y:S01]  /*29e0*/  FMNMX.FTZ R29, R32, R29, !PT ;  /* 0x0000001d201d7209 */ /* 0x000fe20007810000 */
[----:B------:R-:W1:Y:S01]  /*29f0*/  MUFU.TANH R34, R87 ;  /* 0x0000005700227308 */ /* 0x000e620000002400 */
[----:B--2---:R-:W-:Y:S02]  /*2a00*/  FSEL R38, R38, -INF , P3 ;  /* 0xff80000026267808 */ /* 0x004fe40001800000 */
[----:B------:R-:W-:Y:S02]  /*2a10*/  ISETP.GT.AND P3, PT, R10, 0x79, PT ;  /* 0x000000790a00780c */ /* 0x000fe40003f64270 */
[----:B------:R-:W-:-:S03]  /*2a20*/  FMNMX.FTZ R29, R38, R29, !PT ;  /* 0x0000001d261d7209 */ /* 0x000fc60007810000 */
[----:B------:R-:W-:Y:S01]  /*2a30*/  MUFU.TANH R89, R89 ;  /* 0x0000005900597308 */ /* 0x000fe20000002400 */
[----:B0-----:R-:W-:Y:S02]  /*2a40*/  FSEL R36, R36, -INF , P4 ;  /* 0xff80000024247808 */ /* 0x001fe40002000000 */
[----:B------:R-:W-:Y:S02]  /*2a50*/  ISETP.GT.AND P4, PT, R39, 0x1, PT ;  /* 0x000000012700780c */ /* 0x000fe40003f84270 */
[----:B------:R-:W-:-:S03]  /*2a60*/  FMNMX.FTZ R29, R36, R29, !PT ;  /* 0x0000001d241d7209 */ /* 0x000fc60007810000 */
[----:B------:R-:W0:Y:S01]  /*2a70*/  MUFU.TANH R25, R25 ;  /* 0x0000001900197308 */ /* 0x000e220000002400 */
[----:B-1----:R-:W-:-:S04]  /*2a80*/  FSEL R34, R34, -INF , P3 ;  /* 0xff80000022227808 */ /* 0x002fc80001800000 */
[----:B------:R-:W-:-:S03]  /*2a90*/  FMNMX.FTZ R29, R34, R29, !PT ;  /* 0x0000001d221d7209 */ /* 0x000fc60007810000 */
[----:B------:R-:W1:Y:S02]  /*2aa0*/  MUFU.TANH R24, R24 ;  /* 0x0000001800187308 */ /* 0x000e640000002400 */
[----:B------:R-:W2:Y:S06]  /*2ab0*/  SHFL.BFLY PT, R10, R29, 0x2, 0x1f ;  /* 0x0c401f001d0a7f89 */ /* 0x000eac00000e0000 */
[----:B------:R-:W-:Y:S01]  /*2ac0*/  MUFU.TANH R21, R21 ;  /* 0x0000001500157308 */ /* 0x000fe20000002400 */
[----:B0-----:R-:W-:Y:S02]  /*2ad0*/  FSEL R25, R25, -INF , P4 ;  /* 0xff80000019197808 */ /* 0x001fe40002000000 */
[----:B------:R-:W-:-:S05]  /*2ae0*/  ISETP.GT.AND P4, PT, R39, 0x10, PT ;  /* 0x000000102700780c */ /* 0x000fca0003f84270 */
[----:B------:R-:W0:Y:S01]  /*2af0*/  MUFU.TANH R15, R15 ;  /* 0x0000000f000f7308 */ /* 0x000e220000002400 */
[----:B-1----:R-:W-:-:S07]  /*2b00*/  FSEL R68, R24, -INF , P5 ;  /* 0xff80000018447808 */ /* 0x002fce0002800000 */
[----:B------:R-:W-:Y:S01]  /*2b10*/  MUFU.TANH R20, R20 ;  /* 0x0000001400147308 */ /* 0x000fe20000002400 */
[----:B--2---:R-:W-:Y:S01]  /*2b20*/  FMNMX.FTZ R10, R29, R10, !PT ;  /* 0x0000000a1d0a7209 */ /* 0x004fe20007810000 */
[----:B------:R-:W-:-:S04]  /*2b30*/  FMUL.FTZ R29, R80, UR6 ;  /* 0x00000006501d7c20 */ /* 0x000fc80008410000 */
[----:B------:R-:W1:Y:S02]  /*2b40*/  SHFL.BFLY PT, R27, R10, 0x1, 0x1f ;  /* 0x0c201f000a1b7f89 */ /* 0x000e6400000e0000 */
[----:B------:R-:W2:Y:S01]  /*2b50*/  MUFU.TANH R14, R14 ;  /* 0x0000000e000e7308 */ /* 0x000ea20000002400 */
[----:B0-----:R-:W-:Y:S02]  /*2b60*/  FSEL R74, R15, -INF , P4 ;  /* 0xff8000000f4a7808 */ /* 0x001fe40002000000 */
[----:B------:R-:W-:-:S05]  /*2b70*/  ISETP.GT.AND P4, PT, R39, 0x18, PT ;  /* 0x000000182700780c */ /* 0x000fca0003f84270 */
[----:B------:R-:W-:Y:S08]  /*2b80*/  MUFU.TANH R13, R13 ;  /* 0x0000000d000d7308 */ /* 0x000ff00000002400 */
[----:B------:R-:W0:Y:S01]  /*2b90*/  MUFU.TANH R11, R11 ;  /* 0x0000000b000b7308 */ /* 0x000e220000002400 */
[----:B--2---:R-:W-:Y:S02]  /*2ba0*/  FSEL R76, R14, -INF , P4 ;  /* 0xff8000000e4c7808 */ /* 0x004fe40002000000 */
[----:B------:R-:W-:-:S02]  /*2bb0*/  ISETP.GT.AND P4, PT, R39, 0x20, PT ;  /* 0x000000202700780c */ /* 0x000fc40003f84270 */
[----:B-1----:R-:W-:-:S03]  /*2bc0*/  FMNMX.FTZ R10, R10, R27, !PT ;  /* 0x0000001b0a0a7209 */ /* 0x002fc60007810000 */
[----:B------:R-:W1:Y:S01]  /*2bd0*/  MUFU.TANH R12, R12 ;  /* 0x0000000c000c7308 */ /* 0x000e620000002400 */
[C---:B------:R-:W-:Y:S01]  /*2be0*/  FSETP.NEU.FTZ.AND P3, PT, R10.reuse, -INF , PT ;  /* 0xff8000000a00780b */ /* 0x040fe20003f7d000 */
[----:B------:R-:W-:-:S06]  /*2bf0*/  FMUL.FTZ R27, R10, R41 ;  /* 0x000000290a1b7220 */ /* 0x000fcc0000410000 */
[----:B------:R-:W2:Y:S01]  /*2c00*/  MUFU.TANH R2, R2 ;  /* 0x0000000200027308 */ /* 0x000ea20000002400 */
[----:B------:R-:W-:Y:S02]  /*2c10*/  FSEL R27, R27, RZ, P3 ;  /* 0x000000ff1b1b7208 */ /* 0x000fe40001800000 */
[----:B------:R-:W-:Y:S02]  /*2c20*/  ISETP.GT.AND P3, PT, R39, RZ, PT ;  /* 0x000000ff2700720c */ /* 0x000fe40003f64270 */
[----:B0-----:R-:W-:Y:S01]  /*2c30*/  FSEL R80, R11, -INF , P4 ;  /* 0xff8000000b507808 */ /* 0x001fe20002000000 */
[-CC-:B------:R-:W-:Y:S01]  /*2c40*/  FFMA.FTZ R141, R96, R41.reuse, -R27.reuse ;  /* 0x00000029608d7223 */ /* 0x180fe2000001081b */
[----:B------:R-:W-:Y:S01]  /*2c50*/  FSEL R64, R89, -INF , P3 ;  /* 0xff80000059407808 */ /* 0x000fe20001800000 */
[----:B------:R-:W0:Y:S01]  /*2c60*/  MUFU.TANH R3, R3 ;  /* 0x0000000300037308 */ /* 0x000e220000002400 */
[----:B------:R-:W-:Y:S01]  /*2c70*/  ISETP.GT.AND P3, PT, R39, 0x9, PT ;  /* 0x000000092700780c */ /* 0x000fe20003f64270 */
[--C-:B------:R-:W-:Y:S01]  /*2c80*/  FFMA.FTZ R143, R92, R41, -R27.reuse ;  /* 0x000000295c8f7223 */ /* 0x100fe2000001081b */
[----:B------:R-:W-:Y:S01]  /*2c90*/  FMNMX.FTZ R37, R64, R25, !PT ;  /* 0x0000001940257209 */ /* 0x000fe20007810000 */
[-CC-:B------:R-:W-:Y:S01]  /*2ca0*/  FFMA.FTZ R147, R100, R41.reuse, -R27.reuse ;  /* 0x0000002964937223 */ /* 0x180fe2000001081b */
[----:B------:R-:W-:Y:S01]  /*2cb0*/  FSEL R72, R21, -INF , P3 ;  /* 0xff80000015487808 */ /* 0x000fe20001800000 */
[--C-:B------:R-:W-:Y:S01]  /*2cc0*/  FFMA.FTZ R14, R102, R41, -R27.reuse ;  /* 0x00000029660e7223 */ /* 0x100fe2000001081b */
[----:B------:R-:W-:Y:S01]  /*2cd0*/  FMNMX.FTZ R37, R68, R37, !PT ;  /* 0x0000002544257209 */ /* 0x000fe20007810000 */
[----:B------:R-:W3:Y:S01]  /*2ce0*/  MUFU.TANH R4, R4 ;  /* 0x0000000400047308 */ /* 0x000ee20000002400 */
[C---:B------:R-:W-:Y:S01]  /*2cf0*/  ISETP.GT.AND P3, PT, R39.reuse, 0x11, PT ;  /* 0x000000112700780c */ /* 0x040fe20003f64270 */
[--C-:B------:R-:W-:Y:S01]  /*2d00*/  FFMA.FTZ R137, R70, R41, -R27.reuse ;  /* 0x0000002946897223 */ /* 0x100fe2000001081b */
[----:B------:R-:W-:Y:S01]  /*2d10*/  FMNMX.FTZ R37, R72, R37, !PT ;  /* 0x0000002548257209 */ /* 0x000fe20007810000 */
[-CC-:B------:R-:W-:Y:S01]  /*2d20*/  FFMA.FTZ R145, R104, R41.reuse, -R27.reuse ;  /* 0x0000002968917223 */ /* 0x180fe2000001081b */
[----:B------:R-:W-:Y:S01]  /*2d30*/  FSEL R20, R20, -INF , P3 ;  /* 0xff80000014147808 */ /* 0x000fe20001800000 */
[--C-:B------:R-:W-:Y:S01]  /*2d40*/  FFMA.FTZ R24, R106, R41, -R27.reuse ;  /* 0x000000296a187223 */ /* 0x100fe2000001081b */
[----:B------:R-:W-:Y:S01]  /*2d50*/  FMNMX.FTZ R37, R74, R37, !PT ;  /* 0x000000254a257209 */ /* 0x000fe20007810000 */
[----:B------:R-:W4:Y:S01]  /*2d60*/  MUFU.TANH R6, R6 ;  /* 0x0000000600067308 */ /* 0x000f220000002400 */
[----:B------:R-:W-:Y:S01]  /*2d70*/  ISETP.GT.AND P3, PT, R39, 0x19, PT ;  /* 0x000000192700780c */ /* 0x000fe20003f64270 */
[--C-:B------:R-:W-:Y:S01]  /*2d80*/  FFMA.FTZ R139, R62, R41, -R27.reuse ;  /* 0x000000293e8b7223 */ /* 0x100fe2000001081b */
[----:B------:R-:W-:Y:S01]  /*2d90*/  FMNMX.FTZ R37, R20, R37, !PT ;  /* 0x0000002514257209 */ /* 0x000fe20007810000 */
[-CC-:B------:R-:W-:Y:S01]  /*2da0*/  FFMA.FTZ R151, R110, R41.reuse, -R27.reuse ;  /* 0x000000296e977223 */ /* 0x180fe2000001081b */
[----:B------:R-:W-:Y:S01]  /*2db0*/  FSEL R78, R13, -INF , P3 ;  /* 0xff8000000d4e7808 */ /* 0x000fe20001800000 */
[--C-:B------:R-:W-:Y:S01]  /*2dc0*/  FFMA.FTZ R60, R112, R41, -R27.reuse ;  /* 0x00000029703c7223 */ /* 0x100fe2000001081b */
[----:B------:R-:W-:Y:S01]  /*2dd0*/  FMNMX.FTZ R37, R76, R37, !PT ;  /* 0x000000254c257209 */ /* 0x000fe20007810000 */
[----:B------:R-:W5:Y:S01]  /*2de0*/  MUFU.TANH R5, R5 ;  /* 0x0000000500057308 */ /* 0x000f620000002400 */
[C---:B------:R-:W-:Y:S01]  /*2df0*/  ISETP.GT.AND P3, PT, R39.reuse, 0x21, PT ;  /* 0x000000212700780c */ /* 0x040fe20003f64270 */
[--C-:B------:R-:W-:Y:S01]  /*2e00*/  FFMA.FTZ R149, R114, R41, -R27.reuse ;  /* 0x0000002972957223 */ /* 0x100fe2000001081b */
[----:B------:R-:W-:Y:S01]  /*2e10*/  FMNMX.FTZ R37, R78, R37, !PT ;  /* 0x000000254e257209 */ /* 0x000fe20007810000 */
[-CC-:B------:R-:W-:Y:S01]  /*2e20*/  FFMA.FTZ R133, R58, R41.reuse, -R27.reuse ;  /* 0x000000293a857223 */ /* 0x180fe2000001081b */
[C---:B------:R-:W-:Y:S01]  /*2e30*/  ISETP.GT.AND P4, PT, R39.reuse, 0x28, PT ;  /* 0x000000282700780c */ /* 0x040fe20003f84270 */
[--C-:B------:R-:W-:Y:S01]  /*2e40*/  FFMA.FTZ R135, R54, R41, -R27.reuse ;  /* 0x0000002936877223 */ /* 0x100fe2000001081b */
[----:B-1----:R-:W-:Y:S01]  /*2e50*/  FSEL R12, R12, -INF , P3 ;  /* 0xff8000000c0c7808 */ /* 0x002fe20001800000 */
[----:B------:R-:W1:Y:S01]  /*2e60*/  MUFU.TANH R7, R7 ;  /* 0x0000000700077308 */ /* 0x000e620000002400 */
[----:B------:R-:W-:Y:S01]  /*2e70*/  FMNMX.FTZ R37, R80, R37, !PT ;  /* 0x0000002550257209 */ /* 0x000fe20007810000 */
[-CC-:B------:R-:W-:Y:S01]  /*2e80*/  FFMA.FTZ R127, R30, R41.reuse, -R27.reuse ;  /* 0x000000291e7f7223 */ /* 0x180fe2000001081b */
[C---:B------:R-:W-:Y:S01]  /*2e90*/  ISETP.GT.AND P3, PT, R39.reuse, 0x29, PT ;  /* 0x000000292700780c */ /* 0x040fe20003f64270 */
[-CC-:B------:R-:W-:Y:S01]  /*2ea0*/  FFMA.FTZ R121, R32, R41.reuse, -R27.reuse ;  /* 0x0000002920797223 */ /* 0x180fe2000001081b */
[----:B--2---:R-:W-:Y:S01]  /*2eb0*/  FSEL R82, R2, -INF , P4 ;  /* 0xff80000002527808 */ /* 0x004fe20002000000 */
[--C-:B------:R-:W-:Y:S01]  /*2ec0*/  FFMA.FTZ R2, R98, R41, -R27.reuse ;  /* 0x0000002962027223 */ /* 0x100fe2000001081b */
[----:B------:R-:W-:Y:S01]  /*2ed0*/  FMNMX.FTZ R37, R12, R37, !PT ;  /* 0x000000250c257209 */ /* 0x000fe20007810000 */
[----:B------:R-:W2:Y:S01]  /*2ee0*/  MUFU.TANH R8, R8 ;  /* 0x0000000800087308 */ /* 0x000ea20000002400 */
[----:B------:R-:W-:Y:S01]  /*2ef0*/  ISETP.GT.AND P4, PT, R39, 0x30, PT ;  /* 0x000000302700780c */ /* 0x000fe20003f84270 */
[-CC-:B------:R-:W-:Y:S01]  /*2f00*/  FFMA.FTZ R66, R66, R41.reuse, -R27.reuse ;  /* 0x0000002942427223 */ /* 0x180fe2000001081b */
[----:B0-----:R-:W-:Y:S01]  /*2f10*/  FSEL R84, R3, -INF , P3 ;  /* 0xff80000003547808 */ /* 0x001fe20001800000 */
[--C-:B------:R-:W-:Y:S01]  /*2f20*/  FFMA.FTZ R56, R56, R41, -R27.reuse ;  /* 0x0000002938387223 */ /* 0x100fe2000001081b */
[----:B------:R-:W-:Y:S01]  /*2f30*/  FMNMX.FTZ R37, R82, R37, !PT ;  /* 0x0000002552257209 */ /* 0x000fe20007810000 */
[-CC-:B------:R-:W-:Y:S01]  /*2f40*/  FFMA.FTZ R52, R52, R41.reuse, -R27.reuse ;  /* 0x0000002934347223 */ /* 0x180fe2000001081b */
[C---:B------:R-:W-:Y:S01]  /*2f50*/  ISETP.GT.AND P3, PT, R39.reuse, 0x31, PT ;  /* 0x000000312700780c */ /* 0x040fe20003f64270 */
[----:B------:R-:W0:Y:S01]  /*2f60*/  MUFU.TANH R9, R9 ;  /* 0x0000000900097308 */ /* 0x000e220000002400 */
[----:B---3--:R-:W-:Y:S01]  /*2f70*/  FSEL R86, R4, -INF , P4 ;  /* 0xff80000004567808 */ /* 0x008fe20002000000 */
[--C-:B------:R-:W-:Y:S01]  /*2f80*/  FFMA.FTZ R4, R94, R41, -R27.reuse ;  /* 0x000000295e047223 */ /* 0x100fe2000001081b */
[----:B------:R-:W-:Y:S01]  /*2f90*/  FMNMX.FTZ R37, R84, R37, !PT ;  /* 0x0000002554257209 */ /* 0x000fe20007810000 */
[-CC-:B------:R-:W-:Y:S01]  /*2fa0*/  FFMA.FTZ R48, R48, R41.reuse, -R27.reuse ;  /* 0x0000002930307223 */ /* 0x180fe2000001081b */
[C---:B------:R-:W-:Y:S01]  /*2fb0*/  ISETP.GT.AND P4, PT, R39.reuse, 0x38, PT ;  /* 0x000000382700780c */ /* 0x040fe20003f84270 */
[--C-:B------:R-:W-:Y:S01]  /*2fc0*/  FFMA.FTZ R129, R50, R41, -R27.reuse ;  /* 0x0000002932817223 */ /* 0x100fe2000001081b */
[----:B----4-:R-:W-:Y:S01]  /*2fd0*/  FSEL R6, R6, -INF , P3 ;  /* 0xff80000006067808 */ /* 0x010fe20001800000 */
[----:B------:R-:W3:Y:S01]  /*2fe0*/  MUFU.TANH R43, R43 ;  /* 0x0000002b002b7308 */ /* 0x000ee20000002400 */
        /* <DEDUP_REMOVED lines=10> */
[----:B-1----:R-:W-:Y:S01]  /*3090*/  FSEL R94, R7, -INF , P3 ;  /* 0xff800000075e7808 */ /* 0x002fe20001800000 */
[--C-:B------:R-:W-:Y:S01]  /*30a0*/  FFMA.FTZ R26, R26, R41, -R27.reuse ;  /* 0x000000291a1a7223 */ /* 0x100fe2000001081b */
[----:B------:R-:W-:Y:S01]  /*30b0*/  FMNMX.FTZ R37, R96, R37, !PT ;  /* 0x0000002560257209 */ /* 0x000fe20007810000 */
[-CC-:B------:R-:W-:Y:S01]  /*30c0*/  FFMA.FTZ R28, R28, R41.reuse, -R27.reuse ;  /* 0x000000291c1c7223 */ /* 0x180fe2000001081b */
[C---:B------:R-:W-:Y:S01]  /*30d0*/  ISETP.GT.AND P3, PT, R39.reuse, 0x41, PT ;  /* 0x000000412700780c */ /* 0x040fe20003f64270 */
        /* <DEDUP_REMOVED lines=12> */
[----:B---3--:R-:W-:Y:S02]  /*31a0*/  FSEL R100, R43, -INF , P4 ;  /* 0xff8000002b647808 */ /* 0x008fe40002000000 */
[----:B------:R-:W-:Y:S01]  /*31b0*/  FMNMX.FTZ R37, R92, R37, !PT ;  /* 0x000000255c257209 */ /* 0x000fe20007810000 */
[----:B------:R-:W2:Y:S01]  /*31c0*/  MUFU.TANH R49, R49 ;  /* 0x0000003100317308 */ /* 0x000ea20000002400 */
[----:B------:R-:W-:Y:S02]  /*31d0*/  ISETP.GT.AND P4, PT, R39, 0x50, PT ;  /* 0x000000502700780c */ /* 0x000fe40003f84270 */
[----:B----4-:R-:W-:Y:S02]  /*31e0*/  FSEL R90, R45, -INF , P3 ;  /* 0xff8000002d5a7808 */ /* 0x010fe40001800000 */
[----:B------:R-:W-:Y:S02]  /*31f0*/  FMNMX.FTZ R37, R100, R37, !PT ;  /* 0x0000002564257209 */ /* 0x000fe40007810000 */
[----:B------:R-:W-:Y:S01]  /*3200*/  ISETP.GT.AND P3, PT, R39, 0x51, PT ;  /* 0x000000512700780c */ /* 0x000fe20003f64270 */
[----:B------:R-:W3:Y:S01]  /*3210*/  MUFU.TANH R55, R55 ;  /* 0x0000003700377308 */ /* 0x000ee20000002400 */
[----:B-1----:R-:W-:-:S02]  /*3220*/  FSEL R102, R47, -INF , P4 ;  /* 0xff8000002f667808 */ /* 0x002fc40002000000 */
[----:B------:R-:W-:Y:S02]  /*3230*/  FMNMX.FTZ R37, R90, R37, !PT ;  /* 0x000000255a257209 */ /* 0x000fe40007810000 */
[----:B------:R-:W-:Y:S02]  /*3240*/  ISETP.GT.AND P4, PT, R39, 0x58, PT ;  /* 0x000000582700780c */ /* 0x000fe40003f84270 */
[----:B0-----:R-:W-:Y:S01]  /*3250*/  FSEL R70, R51, -INF , P3 ;  /* 0xff80000033467808 */ /* 0x001fe20001800000 */
[----:B------:R-:W0:Y:S01]  /*3260*/  MUFU.TANH R53, R53 ;  /* 0x0000003500357308 */ /* 0x000e220000002400 */
[----:B------:R-:W-:Y:S02]  /*3270*/  FMNMX.FTZ R37, R102, R37, !PT ;  /* 0x0000002566257209 */ /* 0x000fe40007810000 */
[----:B------:R-:W-:Y:S02]  /*3280*/  ISETP.GT.AND P3, PT, R39, 0x59, PT ;  /* 0x000000592700780c */ /* 0x000fe40003f64270 */
[----:B--2---:R-:W-:-:S02]  /*3290*/  FSEL R104, R49, -INF , P4 ;  /* 0xff80000031687808 */ /* 0x004fc40002000000 */
[----:B------:R-:W-:Y:S01]  /*32a0*/  FMNMX.FTZ R37, R70, R37, !PT ;  /* 0x0000002546257209 */ /* 0x000fe20007810000 */
[----:B------:R-:W1:Y:S01]  /*32b0*/  MUFU.TANH R59, R59 ;  /* 0x0000003b003b7308 */ /* 0x000e620000002400 */
[----:B------:R-:W-:Y:S02]  /*32c0*/  ISETP.GT.AND P4, PT, R39, 0x60, PT ;  /* 0x000000602700780c */ /* 0x000fe40003f84270 */
[----:B---3--:R-:W-:Y:S02]  /*32d0*/  FSEL R106, R55, -INF , P3 ;  /* 0xff800000376a7808 */ /* 0x008fe40001800000 */
[----:B------:R-:W-:Y:S02]  /*32e0*/  FMNMX.FTZ R37, R104, R37, !PT ;  /* 0x0000002568257209 */ /* 0x000fe40007810000 */
[----:B------:R-:W-:Y:S01]  /*32f0*/  ISETP.GT.AND P3, PT, R39, 0x61, PT ;  /* 0x000000612700780c */ /* 0x000fe20003f64270 */
[----:B------:R-:W2:Y:S01]  /*3300*/  MUFU.TANH R57, R57 ;  /* 0x0000003900397308 */ /* 0x000ea20000002400 */
[----:B0-----:R-:W-:-:S02]  /*3310*/  FSEL R108, R53, -INF , P4 ;  /* 0xff800000356c7808 */ /* 0x001fc40002000000 */
[----:B------:R-:W-:Y:S02]  /*3320*/  FMNMX.FTZ R37, R106, R37, !PT ;  /* 0x000000256a257209 */ /* 0x000fe40007810000 */
[----:B------:R-:W-:Y:S02]  /*3330*/  ISETP.GT.AND P4, PT, R39, 0x68, PT ;  /* 0x000000682700780c */ /* 0x000fe40003f84270 */
[----:B------:R-:W-:Y:S01]  /*3340*/  FMNMX.FTZ R37, R108, R37, !PT ;  /* 0x000000256c257209 */ /* 0x000fe20007810000 */
        /* <DEDUP_REMOVED lines=20> */
[----:B------:R-:W-:Y:S01]  /*3490*/  MUFU.EX2 R149, R149 ;  /* 0x0000009500957308 */ /* 0x000fe20000000800 */
[----:B0-----:R-:W-:-:S04]  /*34a0*/  FSEL R116, R33, -INF , P4 ;  /* 0xff80000021747808 */ /* 0x001fc80002000000 */
[----:B------:R-:W-:-:S03]  /*34b0*/  FMNMX.FTZ R37, R116, R37, !PT ;  /* 0x0000002574257209 */ /* 0x000fc60007810000 */
[----:B------:R-:W0:Y:S01]  /*34c0*/  MUFU.EX2 R60, R60 ;  /* 0x0000003c003c7308 */ /* 0x000e220000000800 */
[----:B-1----:R-:W-:Y:S02]  /*34d0*/  FSEL R118, R35, -INF , P3 ;  /* 0xff80000023767808 */ /* 0x002fe40001800000 */
[----:B------:R-:W1:Y:S02]  /*34e0*/  @P2 LDC R35, c[0x0][0x44c] ;  /* 0x00011300ff232b82 */ /* 0x000e640000000800 */
[----:B------:R-:W-:-:S03]  /*34f0*/  FMNMX.FTZ R37, R118, R37, !PT ;  /* 0x0000002576257209 */ /* 0x000fc60007810000 */
[----:B------:R-:W2:Y:S02]  /*3500*/  MUFU.EX2 R151, R151 ;  /* 0x0000009700977308 */ /* 0x000ea40000000800 */
[----:B------:R-:W3:Y:S06]  /*3510*/  SHFL.BFLY PT, R54, R37, 0x2, 0x1f ;  /* 0x0c401f0025367f89 */ /* 0x000eec00000e0000 */
[----:B------:R-:W4:Y:S08]  /*3520*/  MUFU.EX2 R24, R24 ;  /* 0x0000001800187308 */ /* 0x000f300000000800 */
[----:B------:R-:W5:Y:S08]  /*3530*/  MUFU.EX2 R145, R145 ;  /* 0x0000009100917308 */ /* 0x000f700000000800 */
[----:B------:R-:W1:Y:S01]  /*3540*/  MUFU.EX2 R14, R14 ;  /* 0x0000000e000e7308 */ /* 0x000e620000000800 */
[----:B---3--:R-:W-:-:S02]  /*3550*/  FMNMX.FTZ R54, R37, R54, !PT ;  /* 0x0000003625367209 */ /* 0x008fc40007810000 */
[----:B------:R-:W3:Y:S03]  /*3560*/  @P2 LDC R37, c[0x0][0x450] ;  /* 0x00011400ff252b82 */ /* 0x000ee60000000800 */
[----:B------:R-:W0:Y:S02]  /*3570*/  SHFL.BFLY PT, R51, R54, 0x1, 0x1f ;  /* 0x0c201f0036337f89 */ /* 0x000e2400000e0000 */
[----:B------:R-:W1:Y:S08]  /*3580*/  MUFU.EX2 R147, R147 ;  /* 0x0000009300937308 */ /* 0x000e700000000800 */
[----:B------:R-:W1:Y:S08]  /*3590*/  MUFU.EX2 R2, R2 ;  /* 0x0000000200027308 */ /* 0x000e700000000800 */
        /* <DEDUP_REMOVED lines=8> */
[-CC-:B------:R-:W-:Y:S01]  /*3620*/  FFMA.FTZ R3, R25, R41.reuse, -R5.reuse ;  /* 0x0000002919037223 */ /* 0x180fe20000010805 */
[-CC-:B------:R-:W-:Y:S01]  /*3630*/  FFMA.FTZ R150, R68, R41.reuse, -R5.reuse ;  /* 0x0000002944967223 */ /* 0x180fe20000010805 */
[-CC-:B------:R-:W-:Y:S01]  /*3640*/  FFMA.FTZ R21, R6, R41.reuse, -R5.reuse ;  /* 0x0000002906157223 */ /* 0x180fe20000010805 */
[----:B------:R-:W-:Y:S01]  /*3650*/  FADD.FTZ R6, R149, R60 ;  /* 0x0000003c95067221 */ /* 0x000fe20000010000 */
[-CC-:B------:R-:W-:Y:S01]  /*3660*/  FFMA.FTZ R7, R72, R41.reuse, -R5.reuse ;  /* 0x0000002948077223 */ /* 0x180fe20000010805 */
[----:B------:R-:W-:Y:S01]  /*3670*/  MUFU.EX2 R148, R148 ;  /* 0x0000009400947308 */ /* 0x000fe20000000800 */
[-CC-:B------:R-:W-:Y:S01]  /*3680*/  FFMA.FTZ R144, R74, R41.reuse, -R5.reuse ;  /* 0x000000294a907223 */ /* 0x180fe20000010805 */
[----:B--2---:R-:W-:Y:S01]  /*3690*/  FADD.FTZ R27, R151, R6 ;  /* 0x00000006971b7221 */ /* 0x004fe20000010000 */
[-CC-:B------:R-:W-:Y:S01]  /*36a0*/  FFMA.FTZ R9, R20, R41.reuse, -R5.reuse ;  /* 0x0000002914097223 */ /* 0x180fe20000010805 */
[-CC-:B------:R-:W-:Y:S01]  /*36b0*/  FFMA.FTZ R146, R76, R41.reuse, -R5.reuse ;  /* 0x000000294c927223 */ /* 0x180fe20000010805 */
[-C--:B------:R-:W-:Y:S01]  /*36c0*/  FFMA.FTZ R11, R78, R41.reuse, -R5 ;  /* 0x000000294e0b7223 */ /* 0x080fe20000010805 */
[----:B----4-:R-:W-:Y:S01]  /*36d0*/  FADD.FTZ R6, R24, R27 ;  /* 0x0000001b18067221 */ /* 0x010fe20000010000 */
[-CC-:B------:R-:W-:Y:S01]  /*36e0*/  FFMA.FTZ R140, R80, R41.reuse, -R5.reuse ;  /* 0x00000029508c7223 */ /* 0x180fe20000010805 */
[----:B------:R-:W0:Y:S01]  /*36f0*/  MUFU.EX2 R3, R3 ;  /* 0x0000000300037308 */ /* 0x000e220000000800 */
[-CC-:B------:R-:W-:Y:S01]  /*3700*/  FFMA.FTZ R13, R12, R41.reuse, -R5.reuse ;  /* 0x000000290c0d7223 */ /* 0x180fe20000010805 */
[----:B-----5:R-:W-:Y:S01]  /*3710*/  FADD.FTZ R29, R145, R6 ;  /* 0x00000006911d7221 */ /* 0x020fe20000010000 */
[-CC-:B------:R-:W-:Y:S01]  /*3720*/  FFMA.FTZ R142, R82, R41.reuse, -R5.reuse ;  /* 0x00000029528e7223 */ /* 0x180fe20000010805 */
[-CC-:B------:R-:W-:Y:S01]  /*3730*/  FFMA.FTZ R15, R84, R41.reuse, -R5.reuse ;  /* 0x00000029540f7223 */ /* 0x180fe20000010805 */
[----:B------:R-:W-:Y:S01]  /*3740*/  FFMA.FTZ R136, R86, R41, -R5 ;  /* 0x0000002956887223 */ /* 0x000fe20000010805 */
[----:B-1----:R-:W-:Y:S01]  /*3750*/  FADD.FTZ R6, R14, R29 ;  /* 0x0000001d0e067221 */ /* 0x002fe20000010000 */
[----:B------:R-:W-:Y:S01]  /*3760*/  @P2 IMAD.HI.U32 R20, R16, R35, RZ ;  /* 0x0000002310142227 */ /* 0x000fe200078e00ff */
[----:B------:R-:W1:Y:S03]  /*3770*/  MUFU.EX2 R150, R150 ;  /* 0x0000009600967308 */ /* 0x000e660000000800 */
[-CC-:B------:R-:W-:Y:S01]  /*3780*/  FFMA.FTZ R138, R96, R41.reuse, -R5.reuse ;  /* 0x00000029608a7223 */ /* 0x180fe20000010805 */
[----:B------:R-:W-:Y:S01]  /*3790*/  FADD.FTZ R29, R147, R6 ;  /* 0x00000006931d7221 */ /* 0x000fe20000010000 */
[-CC-:B------:R-:W-:Y:S01]  /*37a0*/  FFMA.FTZ R25, R94, R41.reuse, -R5.reuse ;  /* 0x000000295e197223 */ /* 0x180fe20000010805 */
[-CC-:B------:R-:W-:Y:S01]  /*37b0*/  FFMA.FTZ R132, R98, R41.reuse, -R5.reuse ;  /* 0x0000002962847223 */ /* 0x180fe20000010805 */
[-C--:B------:R-:W-:Y:S01]  /*37c0*/  FFMA.FTZ R27, R92, R41.reuse, -R5 ;  /* 0x000000295c1b7223 */ /* 0x080fe20000010805 */
[----:B------:R-:W-:Y:S01]  /*37d0*/  FADD.FTZ R12, R2, R29 ;  /* 0x0000001d020c7221 */ /* 0x000fe20000010000 */
[----:B------:R-:W-:Y:S01]  /*37e0*/  FFMA.FTZ R134, R100, R41, -R5 ;  /* 0x0000002964867223 */ /* 0x000fe20000010805 */
[----:B------:R-:W2:Y:S01]  /*37f0*/  MUFU.EX2 R7, R7 ;  /* 0x0000000700077308 */ /* 0x000ea20000000800 */
[----:B0-----:R-:W-:Y:S01]  /*3800*/  FADD.FTZ R31, R148, R3 ;  /* 0x00000003941f7221 */ /* 0x001fe20000010000 */
[----:B------:R-:W-:Y:S01]  /*3810*/  FADD.FTZ R33, R141, R12 ;  /* 0x0000000c8d217221 */ /* 0x000fe20000010000 */
[----:B------:R-:W-:Y:S01]  /*3820*/  IMAD.MOV.U32 R12, RZ, RZ, R16 ;  /* 0x000000ffff0c7224 */ /* 0x000fe200078e0010 */
[----:B---3--:R-:W-:Y:S01]  /*3830*/  @P2 SHF.R.U32.HI R12, RZ, R37, R20 ;  /* 0x00000025ff0c2219 */ /* 0x008fe20000011614 */
[-CC-:B------:R-:W-:Y:S01]  /*3840*/  FFMA.FTZ R29, R90, R41.reuse, -R5.reuse ;  /* 0x000000295a1d7223 */ /* 0x180fe20000010805 */
[-CC-:B------:R-:W-:Y:S01]  /*3850*/  FFMA.FTZ R128, R102, R41.reuse, -R5.reuse ;  /* 0x0000002966807223 */ /* 0x180fe20000010805 */
[----:B------:R-:W-:Y:S01]  /*3860*/  FFMA.FTZ R130, R104, R41, -R5 ;  /* 0x0000002968827223 */ /* 0x000fe20000010805 */
[----:B------:R-:W0:Y:S01]  /*3870*/  MUFU.EX2 R144, R144 ;  /* 0x0000009000907308 */ /* 0x000e220000000800 */
[----:B-1----:R-:W-:Y:S01]  /*3880*/  FADD.FTZ R6, R150, R31 ;  /* 0x0000001f96067221 */ /* 0x002fe20000010000 */
[----:B------:R-:W-:Y:S01]  /*3890*/  IADD3 R12, R12, R17, -R18 ;  /* 0x000000110c0c7210 */ /* 0x000fe20007ffe812 */
[-CC-:B------:R-:W-:Y:S01]  /*38a0*/  FFMA.FTZ R124, R108, R41.reuse, -R5.reuse ;  /* 0x000000296c7c7223 */ /* 0x180fe20000010805 */
[-CC-:B------:R-:W-:Y:S01]  /*38b0*/  FFMA.FTZ R126, R110, R41.reuse, -R5.reuse ;  /* 0x000000296e7e7223 */ /* 0x180fe20000010805 */
[-CC-:B------:R-:W-:Y:S01]  /*38c0*/  FFMA.FTZ R112, R112, R41.reuse, -R5.reuse ;  /* 0x0000002970707223 */ /* 0x180fe20000010805 */
[----:B------:R-:W-:Y:S01]  /*38d0*/  SHF.R.S32.HI R43, RZ, 0x1f, R12 ;  /* 0x0000001fff2b7819 */ /* 0x000fe2000001140c */
        /* <DEDUP_REMOVED lines=11> */
[----:B------:R-:W-:Y:S01]  /*3990*/  FADD.FTZ R31, R143, R6 ;  /* 0x000000068f1f7221 */ /* 0x000fe20000010000 */
[----:B------:R-:W-:Y:S02]  /*39a0*/  F2FP.BF16.F32.PACK_AB R148, R3, R148 ;  /* 0x000000940394723e */ /* 0x000fe400000010ff */
[----:B------:R-:W-:Y:S02]  /*39b0*/  CS2R R108, SRZ ;  /* 0x00000000006c7805 */ /* 0x000fe4000001ff00 */
[----:B------:R-:W-:Y:S02]  /*39c0*/  F2FP.BF16.F32.PACK_AB R150, R7, R150 ;  /* 0x000000960796723e */ /* 0x000fe400000010ff */
[----:B------:R-:W-:-:S02]  /*39d0*/  CS2R R104, SRZ ;  /* 0x0000000000687805 */ /* 0x000fc4000001ff00 */
[----:B------:R-:W-:Y:S01]  /*39e0*/  F2FP.BF16.F32.PACK_AB R141, R4, R141 ;  /* 0x0000008d048d723e */ /* 0x000fe200000010ff */
[----:B------:R-:W0:Y:S01]  /*39f0*/  MUFU.EX2 R8, R8 ;  /* 0x0000000800087308 */ /* 0x000e220000000800 */
[----:B-1----:R-:W-:Y:S01]  /*3a00*/  FADD.FTZ R33, R9, R0 ;  /* 0x0000000009217221 */ /* 0x002fe20000010000 */
[----:B------:R-:W-:Y:S02]  /*3a10*/  F2FP.BF16.F32.PACK_AB R149, R60, R149 ;  /* 0x000000953c95723e */ /* 0x000fe400000010ff */
[----:B------:R-:W-:Y:S02]  /*3a20*/  CS2R R102, SRZ ;  /* 0x0000000000667805 */ /* 0x000fe4000001ff00 */
[----:B------:R-:W-:Y:S02]  /*3a30*/  F2FP.BF16.F32.PACK_AB R151, R24, R151 ;  /* 0x000000971897723e */ /* 0x000fe400000010ff */
[----:B------:R-:W-:Y:S02]  /*3a40*/  CS2R R100, SRZ ;  /* 0x0000000000647805 */ /* 0x000fe4000001ff00 */
[----:B------:R-:W-:-:S02]  /*3a50*/  F2FP.BF16.F32.PACK_AB R145, R14, R145 ;  /* 0x000000910e91723e */ /* 0x000fc400000010ff */
[----:B------:R-:W-:Y:S01]  /*3a60*/  CS2R R98, SRZ ;  /* 0x0000000000627805 */ /* 0x000fe2000001ff00 */
[----:B------:R-:W1:Y:S01]  /*3a70*/  MUFU.EX2 R11, R11 ;  /* 0x0000000b000b7308 */ /* 0x000e620000000800 */
[----:B--2---:R-:W-:Y:S01]  /*3a80*/  FADD.FTZ R0, R146, R33 ;  /* 0x0000002192007221 */ /* 0x004fe20000010000 */
[----:B------:R-:W-:Y:S02]  /*3a90*/  F2FP.BF16.F32.PACK_AB R144, R9, R144 ;  /* 0x000000900990723e */ /* 0x000fe400000010ff */
[----:B------:R-:W-:Y:S02]  /*3aa0*/  CS2R R96, SRZ ;  /* 0x0000000000607805 */ /* 0x000fe4000001ff00 */
[----:B------:R-:W-:Y:S02]  /*3ab0*/  CS2R R94, SRZ ;  /* 0x00000000005e7805 */ /* 0x000fe4000001ff00 */
[----:B------:R-:W-:Y:S02]  /*3ac0*/  CS2R R92, SRZ ;  /* 0x00000000005c7805 */ /* 0x000fe4000001ff00 */
[----:B------:R-:W-:Y:S01]  /*3ad0*/  CS2R R90, SRZ ;  /* 0x00000000005a7805 */ /* 0x000fe2000001ff00 */
[----:B------:R-:W2:Y:S01]  /*3ae0*/  MUFU.EX2 R137, R137 ;  /* 0x0000008900897308 */ /* 0x000ea20000000800 */
[----:B0-----:R-:W-:Y:S01]  /*3af0*/  FADD.FTZ R6, R8, R31 ;  /* 0x0000001f08067221 */ /* 0x001fe20000010000 */
[----:B------:R-:W-:Y:S01]  /*3b00*/  FFMA.FTZ R31, R70, R41, -R5 ;  /* 0x00000029461f7223 */ /* 0x000fe20000010805 */
[----:B------:R-:W-:-:S05]  /*3b10*/  F2FP.BF16.F32.PACK_AB R143, R8, R143 ;  /* 0x0000008f088f723e */ /* 0x000fca00000010ff */
[----:B------:R-:W0:Y:S01]  /*3b20*/  MUFU.EX2 R140, R140 ;  /* 0x0000008c008c7308 */ /* 0x000e220000000800 */
[C---:B-1----:R-:W-:Y:S01]  /*3b30*/  FADD.FTZ R33, R11.reuse, R0 ;  /* 0x000000000b217221 */ /* 0x042fe20000010000 */
[----:B------:R-:W-:-:S06]  /*3b40*/  F2FP.BF16.F32.PACK_AB R146, R11, R146 ;  /* 0x000000920b92723e */ /* 0x000fcc00000010ff */
[----:B------:R-:W1:Y:S01]  /*3b50*/  MUFU.EX2 R66, R66 ;  /* 0x0000004200427308 */ /* 0x000e620000000800 */
[----:B--2---:R-:W-:-:S07]  /*3b60*/  FADD.FTZ R35, R137, R6 ;  /* 0x0000000689237221 */ /* 0x004fce0000010000 */
[----:B------:R-:W2:Y:S01]  /*3b70*/  MUFU.EX2 R13, R13 ;  /* 0x0000000d000d7308 */ /* 0x000ea20000000800 */
[----:B0-----:R-:W-:Y:S01]  /*3b80*/  FADD.FTZ R0, R140, R33 ;  /* 0x000000218c007221 */ /* 0x001fe20000010000 */
[----:B------:R-:W-:Y:S01]  /*3b90*/  FFMA.FTZ R33, R106, R41, -R5 ;  /* 0x000000296a217223 */ /* 0x000fe20000010805 */
[----:B------:R-:W-:-:S05]  /*3ba0*/  CS2R R106, SRZ ;  /* 0x00000000006a7805 */ /* 0x000fca000001ff00 */
        /* <DEDUP_REMOVED lines=11> */
[----:B--2---:R-:W-:Y:S01]  /*3c60*/  FADD.FTZ R6, R56, R35 ;  /* 0x0000002338067221 */ /* 0x004fe20000010000 */
[----:B------:R-:W-:Y:S01]  /*3c70*/  FFMA.FTZ R35, R62, R41, -R5 ;  /* 0x000000293e237223 */ /* 0x000fe20000010805 */
[----:B------:R-:W-:Y:S02]  /*3c80*/  LEA.HI R5, R43, R12, RZ, 0x7 ;  /* 0x0000000c2b057211 */ /* 0x000fe400078f38ff */
[----:B------:R-:W-:Y:S02]  /*3c90*/  F2FP.BF16.F32.PACK_AB R139, R56, R139 ;  /* 0x0000008b388b723e */ /* 0x000fe400000010ff */
[----:B------:R-:W-:Y:S01]  /*3ca0*/  SHF.R.S32.HI R4, RZ, 0x7, R5 ;  /* 0x00000007ff047819 */ /* 0x000fe20000011405 */
[----:B------:R-:W2:Y:S01]  /*3cb0*/  MUFU.EX2 R136, R136 ;  /* 0x0000008800887308 */ /* 0x000ea20000000800 */
[C---:B0-----:R-:W-:Y:S01]  /*3cc0*/  FADD.FTZ R37, R15.reuse, R0 ;  /* 0x000000000f257221 */ /* 0x041fe20000010000 */
[----:B------:R-:W-:-:S02]  /*3cd0*/  F2FP.BF16.F32.PACK_AB R142, R15, R142 ;  /* 0x0000008e0f8e723e */ /* 0x000fc400000010ff */
[----:B------:R-:W-:-:S04]  /*3ce0*/  VIMNMX R4, R23, R4, !PT ;  /* 0x0000000417047248 */ /* 0x000fc80007fe0100 */
        /* <DEDUP_REMOVED lines=70> */
[----:B------:R1:W3:Y:S01]  /*4150*/  MUFU.EX2 R37, R112 ;  /* 0x0000007000257308 */ /* 0x0002e20000000800 */
[----:B--2---:R-:W-:-:S07]  /*4160*/  FADD.FTZ R45, R123, R2 ;  /* 0x000000027b2d7221 */ /* 0x004fce0000010000 */
[----:B------:R-:W2:Y:S01]  /*4170*/  MUFU.EX2 R114, R114 ;  /* 0x0000007200727308 */ /* 0x000ea20000000800 */
[----:B0-----:R-:W-:Y:S01]  /*4180*/  FADD.FTZ R2, R126, R43 ;  /* 0x0000002b7e027221 */ /* 0x001fe20000010000 */
[----:B-1----:R-:W-:-:S06]  /*4190*/  CS2R R112, SRZ ;  /* 0x0000000000707805 */ /* 0x002fcc000001ff00 */
[----:B------:R-:W0:Y:S01]  /*41a0*/  MUFU.EX2 R39, R58 ;  /* 0x0000003a00277308 */ /* 0x000e220000000800 */
[C---:B---3--:R-:W-:Y:S01]  /*41b0*/  FADD.FTZ R7, R37.reuse, R2 ;  /* 0x0000000225077221 */ /* 0x048fe20000010000 */
[----:B------:R-:W-:-:S06]  /*41c0*/  F2FP.BF16.F32.PACK_AB R126, R37, R126 ;  /* 0x0000007e257e723e */ /* 0x000fcc00000010ff */
        /* <DEDUP_REMOVED lines=8> */
[----:B--2---:R-:W-:-:S03]  /*4250*/  CS2R R118, SRZ ;  /* 0x0000000000767805 */ /* 0x004fc6000001ff00 */
[C---:B---3--:R-:W-:Y:S01]  /*4260*/  FADD.FTZ R2, R3.reuse, R2 ;  /* 0x0000000203027221 */ /* 0x048fe20000010000 */
[----:B------:R-:W-:Y:S01]  /*4270*/  F2FP.BF16.F32.PACK_AB R122, R3, R116 ;  /* 0x00000074037a723e */ /* 0x000fe200000010ff */
[----:B------:R-:W-:Y:S01]  /*4280*/  VIADD R3, R88, 0xfffffffe ;  /* 0xfffffffe58037836 */ /* 0x000fe20000000000 */
[----:B------:R-:W-:Y:S02]  /*4290*/  CS2R R116, SRZ ;  /* 0x0000000000747805 */ /* 0x000fe4000001ff00 */
[----:B------:R-:W-:Y:S02]  /*42a0*/  CS2R R88, SRZ ;  /* 0x0000000000587805 */ /* 0x000fe4000001ff00 */
[----:B------:R-:W-:Y:S01]  /*42b0*/  ISETP.GE.AND P3, PT, R3, R4, PT ;  /* 0x000000040300720c */ /* 0x000fe20003f66270 */
[C---:B0-----:R-:W-:Y:S01]  /*42c0*/  FADD.FTZ R0, R32.reuse, R45 ;  /* 0x0000002d20007221 */ /* 0x041fe20000010000 */
[----:B------:R-:W-:-:S11]  /*42d0*/  F2FP.BF16.F32.PACK_AB R123, R32, R123 ;  /* 0x0000007b207b723e */ /* 0x000fd600000010ff */
[----:B------:R-:W-:Y:S05]  /*42e0*/  @!P3 BRA `(.L_x_14164) ;  /* 0x0000002c0094b947 */ /* 0x000fea0003800000 */
[----:B------:R-:W-:Y:S01]  /*42f0*/  IMAD.MOV.U32 R5, RZ, RZ, R10 ;  /* 0x000000ffff057224 */ /* 0x000fe200078e000a */
[----:B------:R-:W-:Y:S01]  /*4300*/  UMOV UR7, UR36 ;  /* 0x0000002400077c82 */ /* 0x000fe20008000000 */
[----:B------:R-:W-:Y:S01]  /*4310*/  IMAD.MOV.U32 R6, RZ, RZ, R51 ;  /* 0x000000ffff067224 */ /* 0x000fe200078e0033 */
[----:B------:R-:W-:Y:S01]  /*4320*/  UMOV UR6, UR37 ;  /* 0x0000002500067c82 */ /* 0x000fe20008000000 */
[----:B------:R-:W-:Y:S01]  /*4330*/  IMAD.MOV.U32 R119, RZ, RZ, RZ ;  /* 0x000000ffff777224 */ /* 0x000fe200078e00ff */
[----:B------:R-:W-:-:S06]  /*4340*/  ULDC UR21, c[0x0][0x9d8] ;  /* 0x0002760000157ab9 */ /* 0x000fcc0000000800 */
.L_x_14173:
        /* <DEDUP_REMOVED lines=9> */
.L_x_14166:
[----:B------:R-:W-:Y:S01]  /*43e0*/  ULEA UR10, UR37, UR38, 0x3 ;  /* 0x00000026250a7291 */ /* 0x000fe2000f8e183f */
[----:B------:R-:W-:-:S05]  /*43f0*/  IMAD.U32 R7, RZ, RZ, UR36 ;  /* 0x00000024ff077e24 */ /* 0x000fca000f8e00ff */
[----:B------:R-:W-:-:S04]  /*4400*/  SHF.L.U32 R7, R7, 0x1f, RZ ;  /* 0x0000001f07077819 */ /* 0x000fc800000006ff */
[----:B------:R0:W1:Y:S01]  /*4410*/  SYNCS.PHASECHK.TRANS64.TRYWAIT P3, [UR10+0x16830], R7 ;  /* 0x01683007ff0075a7 */ /* 0x000062000806014a */
[----:B------:R-:W-:Y:S05]  /*4420*/  @!P0 BRA `(.L_x_14167) ;  /* 0x0000000000048947 */ /* 0x000fea0003800000 */
[----:B------:R-:W-:Y:S01]  /*4430*/  BPT.TRAP 0x1 ;  /* 0x000000040000795c */ /* 0x000fe20000300000 */
.L_x_14167:
[----:B-1----:R-:W-:Y:S05]  /*4440*/  @P3 BRA `(.L_x_14165) ;  /* 0x0000000000083947 */ /* 0x002fea0003800000 */
[----:B------:R-:W1:Y:S02]  /*4450*/  SYNCS.PHASECHK.TRANS64.TRYWAIT P3, [UR10+0x16830], R7 ;  /* 0x01683007ff0075a7 */ /* 0x000e64000806014a */
[----:B-1----:R-:W-:Y:S05]  /*4460*/  @!P3 BRA `(.L_x_14168) ;  /* 0x000000e0001cb947 */ /* 0x002fea0003800000 */
.L_x_14165:
        /* <DEDUP_REMOVED lines=8> */
[----:B------:R-:W-:Y:S01]  /*44f0*/  UMOV UR24, UR4 ;  /* 0x0000000400187c82 */ /* 0x000fe20008000000 */
[----:B------:R-:W-:Y:S01]  /*4500*/  UMOV UR25, UR5 ;  /* 0x0000000500197c82 */ /* 0x000fe20008000000 */
        /* <DEDUP_REMOVED lines=19> */
.L_x_14170:
[----:B------:R-:W-:Y:S01]  /*4640*/  ULEA UR10, UR6, UR38, 0x3 ;  /* 0x00000026060a7291 */ /* 0x000fe2000f8e183f */
[----:B------:R-:W-:-:S05]  /*4650*/  IMAD.U32 R7, RZ, RZ, UR7 ;  /* 0x00000007ff077e24 */ /* 0x000fca000f8e00ff */
[----:B------:R-:W-:-:S04]  /*4660*/  SHF.L.U32 R7, R7, 0x1f, RZ ;  /* 0x0000001f07077819 */ /* 0x000fc800000006ff */
[----:B------:R0:W1:Y:S01]  /*4670*/  SYNCS.PHASECHK.TRANS64.TRYWAIT P3, [UR10+0x16850], R7 ;  /* 0x01685007ff0075a7 */ /* 0x000062000806014a */
[----:B------:R-:W-:Y:S05]  /*4680*/  @!P0 BRA `(.L_x_14171) ;  /* 0x0000000000048947 */ /* 0x000fea0003800000 */
[----:B------:R-:W-:Y:S01]  /*4690*/  BPT.TRAP 0x1 ;  /* 0x000000040000795c */ /* 0x000fe20000300000 */
.L_x_14171:
[----:B-1----:R-:W-:Y:S05]  /*46a0*/  @P3 BRA `(.L_x_14169) ;  /* 0x0000000000083947 */ /* 0x002fea0003800000 */
[----:B------:R-:W1:Y:S02]  /*46b0*/  SYNCS.PHASECHK.TRANS64.TRYWAIT P3, [UR10+0x16850], R7 ;  /* 0x01685007ff0075a7 */ /* 0x000e64000806014a */
[----:B-1----:R-:W-:Y:S05]  /*46c0*/  @!P3 BRA `(.L_x_14172) ;  /* 0x000000dc009cb947 */ /* 0x002fea0003800000 */
.L_x_14169:
[----:B------:R-:W-:Y:S01]  /*46d0*/  UIADD3 UR7, UR38, 0x400, URZ ;  /* 0x0000040026077890 */ /* 0x000fe2000fffe03f */
[----:B------:R-:W-:Y:S01]  /*46e0*/  WARPGROUP.ARRIVE ;  /* 0x00000000000079c5 */ /* 0x000fe20000000000 */
[----:B------:R-:W-:Y:S01]  /*46f0*/  UMOV UR11, 0x40000040 ;  /* 0x40000040000b7882 */ /* 0x000fe20000000000 */
[----:B------:R-:W-:Y:S01]  /*4700*/  FMUL.FTZ R20, R31, UR21 ;  /* 0x000000151f147c20 */ /* 0x000fe20008410000 */
[----:B------:R-:W-:Y:S01]  /*4710*/  USHF.R.U32.HI UR7, URZ, 0x4, UR7 ;  /* 0x000000043f077899 */ /* 0x000fe20008011607 */
[----:B------:R-:W-:Y:S01]  /*4720*/  FMUL.FTZ R31, R46, UR21 ;  /* 0x000000152e1f7c20 */ /* 0x000fe20008410000 */
[----:B------:R-:W-:Y:S01]  /*4730*/  UMOV UR15, 0x40000040 ;  /* 0x40000040000f7882 */ /* 0x000fe20000000000 */
[----:B------:R-:W2:Y:S01]  /*4740*/  @P2 LDC R46, c[0x0][0x44c] ;  /* 0x00011300ff2e2b82 */ /* 0x000ea20000000800 */
[----:B------:R-:W-:Y:S01]  /*4750*/  ULOP3.LUT UR7, UR7, 0x3fff, URZ, 0xc0, !UPT ;  /* 0x00003fff07077892 */ /* 0x000fe2000f8ec03f */
[----:B01----:R-:W-:Y:S01]  /*4760*/  FMUL.FTZ R7, R24, UR21 ;  /* 0x0000001518077c20 */ /* 0x003fe20008410000 */
[----:B------:R-:W-:Y:S01]  /*4770*/  FMUL.FTZ R24, R34, UR21 ;  /* 0x0000001522187c20 */ /* 0x000fe20008410000 */
[----:B------:R-:W-:Y:S01]  /*4780*/  FMUL.FTZ R34, R51, UR21 ;  /* 0x0000001533227c20 */ /* 0x000fe20008410000 */
[----:B------:R-:W-:Y:S01]  /*4790*/  ULEA UR10, UR6, UR7, 0xa ;  /* 0x00000007060a7291 */ /* 0x000fe2000f8e503f */
[----:B------:R-:W-:Y:S01]  /*47a0*/  FMUL.FTZ R15, R33, UR21 ;  /* 0x00000015210f7c20 */ /* 0x000fe20008410000 */
[----:B------:R-:W-:Y:S01]  /*47b0*/  FMUL.FTZ R33, R50, UR21 ;  /* 0x0000001532217c20 */ /* 0x000fe20008410000 */
[----:B------:R-:W0:Y:S01]  /*47c0*/  @P2 LDC R51, c[0x0][0x450] ;  /* 0x00011400ff332b82 */ /* 0x000e220000000800 */
[----:B------:R-:W-:Y:S01]  /*47d0*/  UIADD3 UR14, UR10, 0x80, URZ ;  /* 0x000000800a0e7890 */ /* 0x000fe2000fffe03f */
[----:B------:R-:W-:-:S02]  /*47e0*/  IMAD.IADD R50, R152, 0x1, R16 ;  /* 0x0000000198327824 */ /* 0x000fc400078e0210 */
[----:B------:R-:W-:Y:S01]  /*47f0*/  FMUL.FTZ R8, R25, UR21 ;  /* 0x0000001519087c20 */ /* 0x000fe20008410000 */
[----:B------:R-:W-:Y:S01]  /*4800*/  FMUL.FTZ R25, R35, UR21 ;  /* 0x0000001523197c20 */ /* 0x000fe20008410000 */
[----:B------:R-:W-:Y:S01]  /*4810*/  FMUL.FTZ R35, R54, UR21 ;  /* 0x0000001536237c20 */ /* 0x000fe20008410000 */
[----:B------:R-:W-:Y:S01]  /*4820*/  HGMMA.64x64x16.F32.BF16 R88, R148, gdesc[UR8].tnspB, R88, gsb0 ;  /* 0x40e0000894587df0 */ /* 0x000fe20008001858 */
        /* <DEDUP_REMOVED lines=9> */
[----:B--2---:R-:W-:-:S04]  /*48c0*/  @P2 IMAD.HI.U32 R54, R50, R46, RZ ;  /* 0x0000002e32362227 */ /* 0x004fc800078e00ff */
[----:B------:R-:W-:Y:S01]  /*48d0*/  FMUL.FTZ R29, R42, UR21 ;  /* 0x000000152a1d7c20 */ /* 0x000fe20008410000 */
[----:B------:R-:W-:Y:S01]  /*48e0*/  FMUL.FTZ R42, R63, UR21 ;  /* 0x000000153f2a7c20 */ /* 0x000fe20008410000 */
[----:B------:R-:W-:Y:S01]  /*48f0*/  FMUL.FTZ R30, R43, UR21 ;  /* 0x000000152b1e7c20 */ /* 0x000fe20008410000 */
[----:B------:R-:W-:Y:S01]  /*4900*/  IMAD.MOV.U32 R46, RZ, RZ, R50 ;  /* 0x000000ffff2e7224 */ /* 0x000fe200078e0032 */
[----:B------:R-:W1:Y:S01]  /*4910*/  MUFU.TANH R9, R9 ;  /* 0x0000000900097308 */ /* 0x000e620000002400 */
[----:B------:R-:W-:Y:S01]  /*4920*/  FMUL.FTZ R13, R32, UR21 ;  /* 0x00000015200d7c20 */ /* 0x000fe20008410000 */
[----:B------:R-:W-:Y:S01]  /*4930*/  FMUL.FTZ R32, R47, UR21 ;  /* 0x000000152f207c20 */ /* 0x000fe20008410000 */
[----:B0-----:R-:W-:Y:S01]  /*4940*/  @P2 SHF.R.U32.HI R46, RZ, R51, R54 ;  /* 0x00000033ff2e2219 */ /* 0x001fe20000011636 */
[----:B------:R-:W-:Y:S02]  /*4950*/  IMAD.MOV.U32 R54, RZ, RZ, -0x80 ;  /* 0xffffff80ff367424 */ /* 0x000fe400078e00ff */
[----:B------:R-:W-:Y:S01]  /*4960*/  FMUL.FTZ R21, R36, UR21 ;  /* 0x0000001524157c20 */ /* 0x000fe20008410000 */
[----:B------:R-:W-:Y:S01]  /*4970*/  FMUL.FTZ R36, R55, UR21 ;  /* 0x0000001537247c20 */ /* 0x000fe20008410000 */
[----:B------:R-:W-:Y:S01]  /*4980*/  FMUL.FTZ R26, R37, UR21 ;  /* 0x00000015251a7c20 */ /* 0x000fe20008410000 */
[----:B------:R-:W0:Y:S01]  /*4990*/  SHFL.IDX PT, R62, R46, 0x1, 0x1c1f ;  /* 0x003c1f002e3e7f89 */ /* 0x000e2200000e0000 */
[----:B------:R-:W-:Y:S01]  /*49a0*/  IMAD R54, R3, R54, 0x1 ;  /* 0x0000000103367424 */ /* 0x000fe200078e0236 */
[----:B------:R-:W2:Y:S01]  /*49b0*/  MUFU.TANH R10, R10 ;  /* 0x0000000a000a7308 */ /* 0x000ea20000002400 */
[----:B------:R-:W-:Y:S01]  /*49c0*/  FMUL.FTZ R37, R58, UR21 ;  /* 0x000000153a257c20 */ /* 0x000fe20008410000 */
[----:B------:R-:W-:Y:S01]  /*49d0*/  FMUL.FTZ R38, R59, UR21 ;  /* 0x000000153b267c20 */ /* 0x000fe20008410000 */
[----:B------:R-:W-:Y:S01]  /*49e0*/  FMUL.FTZ R43, R66, UR21 ;  /* 0x00000015422b7c20 */ /* 0x000fe20008410000 */
[----:B------:R-:W-:Y:S01]  /*49f0*/  IADD3 R54, R17, R54, -R22 ;  /* 0x0000003611367210 */ /* 0x000fe20007ffe816 */
[----:B------:R-:W-:Y:S01]  /*4a00*/  FMUL.FTZ R47, R67, UR21 ;  /* 0x00000015432f7c20 */ /* 0x000fe20008410000 */
[----:B------:R-:W-:Y:S01]  /*4a10*/  FMUL.FTZ R51, R71, UR21 ;  /* 0x0000001547337c20 */ /* 0x000fe20008410000 */
[----:B------:R-:W-:Y:S01]  /*4a20*/  FMUL.FTZ R70, R70, UR21 ;  /* 0x0000001546467c20 */ /* 0x000fe20008410000 */
[----:B------:R-:W3:Y:S01]  /*4a30*/  MUFU.TANH R14, R14 ;  /* 0x0000000e000e7308 */ /* 0x000ee20000002400 */
[----:B------:R-:W-:-:S02]  /*4a40*/  IMAD.IADD R54, R54, 0x1, -R18 ;  /* 0x0000000136367824 */ /* 0x000fc400078e0a12 */
        /* <DEDUP_REMOVED lines=12> */
[----:B0-----:R-:W-:-:S02]  /*4b10*/  IMAD.IADD R62, R54, 0x1, R62 ;  /* 0x00000001363e7824 */ /* 0x001fc400078e023e */
[----:B------:R-:W-:Y:S01]  /*4b20*/  FMUL.FTZ R48, R48, UR21 ;  /* 0x0000001530307c20 */ /* 0x000fe20008410000 */
[----:B------:R-:W0:Y:S01]  /*4b30*/  MUFU.TANH R25, R25 ;  /* 0x0000001900197308 */ /* 0x000e220000002400 */
[----:B------:R-:W-:Y:S01]  /*4b40*/  FMUL.FTZ R49, R49, UR21 ;  /* 0x0000001531317c20 */ /* 0x000fe20008410000 */
[----:B------:R-:W-:Y:S01]  /*4b50*/  FMUL.FTZ R52, R52, UR21 ;  /* 0x0000001534347c20 */ /* 0x000fe20008410000 */
[C---:B------:R-:W-:Y:S01]  /*4b60*/  ISETP.GT.AND P5, PT, R62.reuse, RZ, PT ;  /* 0x000000ff3e00720c */ /* 0x040fe20003fa4270 */
[----:B------:R-:W-:Y:S01]  /*4b70*/  FMUL.FTZ R53, R53, UR21 ;  /* 0x0000001535357c20 */ /* 0x000fe20008410000 */
[----:B------:R-:W-:Y:S01]  /*4b80*/  ISETP.GT.AND P6, PT, R62, 0x1, PT ;  /* 0x000000013e00780c */ /* 0x000fe20003fc4270 */
[----:B------:R-:W-:Y:S01]  /*4b90*/  FMUL.FTZ R56, R56, UR21 ;  /* 0x0000001538387c20 */ /* 0x000fe20008410000 */
[----:B-1----:R-:W-:Y:S01]  /*4ba0*/  FSEL R9, R9, -INF , P5 ;  /* 0xff80000009097808 */ /* 0x002fe20002800000 */
[----:B------:R-:W1:Y:S01]  /*4bb0*/  MUFU.TANH R27, R27 ;  /* 0x0000001b001b7308 */ /* 0x000e620000002400 */
[----:B--2---:R-:W-:Y:S01]  /*4bc0*/  FSEL R63, R10, -INF , P6 ;  /* 0xff8000000a3f7808 */ /* 0x004fe20003000000 */
[----:B------:R-:W-:Y:S01]  /*4bd0*/  FMUL.FTZ R57, R57, UR21 ;  /* 0x0000001539397c20 */ /* 0x000fe20008410000 */
[----:B------:R-:W-:Y:S01]  /*4be0*/  ISETP.GT.AND P3, PT, R62, 0x8, PT ;  /* 0x000000083e00780c */ /* 0x000fe20003f64270 */
[----:B------:R-:W-:Y:S01]  /*4bf0*/  FMUL.FTZ R64, R64, UR21 ;  /* 0x0000001540407c20 */ /* 0x000fe20008410000 */
[----:B------:R-:W-:Y:S01]  /*4c00*/  FMNMX.FTZ R10, R9, R5, !PT ;  /* 0x00000005090a7209 */ /* 0x000fe20007810000 */
[----:B------:R-:W-:Y:S01]  /*4c10*/  FMUL.FTZ R65, R65, UR21 ;  /* 0x0000001541417c20 */ /* 0x000fe20008410000 */
[----:B------:R-:W-:Y:S01]  /*4c20*/  ISETP.GT.AND P4, PT, R62, 0x9, PT ;  /* 0x000000093e00780c */ /* 0x000fe20003f84270 */
[----:B------:R-:W2:Y:S01]  /*4c30*/  MUFU.TANH R28, R28 ;  /* 0x0000001c001c7308 */ /* 0x000ea20000002400 */
[----:B---3--:R-:W-:Y:S01]  /*4c40*/  FSEL R14, R14, -INF , P3 ;  /* 0xff8000000e0e7808 */ /* 0x008fe20001800000 */
[----:B------:R-:W-:Y:S01]  /*4c50*/  FMUL.FTZ R68, R68, UR21 ;  /* 0x0000001544447c20 */ /* 0x000fe20008410000 */
[----:B------:R-:W-:Y:S01]  /*4c60*/  FMNMX.FTZ R10, R63, R10, !PT ;  /* 0x0000000a3f0a7209 */ /* 0x000fe20007810000 */
[----:B------:R-:W-:Y:S01]  /*4c70*/  FMUL.FTZ R69, R69, UR21 ;  /* 0x0000001545457c20 */ /* 0x000fe20008410000 */
[----:B------:R-:W-:Y:S01]  /*4c80*/  ISETP.GT.AND P5, PT, R62, 0x10, PT ;  /* 0x000000103e00780c */ /* 0x000fe20003fa4270 */
[----:B------:R-:W-:Y:S01]  /*4c90*/  FMUL.FTZ R72, R72, UR21 ;  /* 0x0000001548487c20 */ /* 0x000fe20008410000 */
[----:B------:R-:W-:Y:S01]  /*4ca0*/  FSEL R20, R20, -INF , P4 ;  /* 0xff80000014147808 */ /* 0x000fe20002000000 */
[----:B------:R-:W3:Y:S01]  /*4cb0*/  MUFU.TANH R29, R29 ;  /* 0x0000001d001d7308 */ /* 0x000ee20000002400 */
[----:B------:R-:W-:Y:S01]  /*4cc0*/  FMNMX.FTZ R10, R14, R10, !PT ;  /* 0x0000000a0e0a7209 */ /* 0x000fe20007810000 */
[----:B------:R-:W-:Y:S01]  /*4cd0*/  FMUL.FTZ R73, R73, UR21 ;  /* 0x0000001549497c20 */ /* 0x000fe20008410000 */
[----:B------:R-:W-:Y:S01]  /*4ce0*/  ISETP.GT.AND P6, PT, R62, 0x11, PT ;  /* 0x000000113e00780c */ /* 0x000fe20003fc4270 */
[----:B------:R-:W-:Y:S01]  /*4cf0*/  FMUL.FTZ R75, R76, UR21 ;  /* 0x000000154c4b7c20 */ /* 0x000fe20008410000 */
[----:B------:R-:W-:-:S02]  /*4d00*/  WARPGROUP.DEPBAR.LE gsb0, 0x0 ;  /* 0x00008000000079c5 */ /* 0x000fc40000010000 */
[----:B------:R-:W-:Y:S01]  /*4d10*/  WARPGROUP.ARRIVE ;  /* 0x00000000000079c5 */ /* 0x000fe20000000000 */
[----:B----4-:R-:W-:Y:S01]  /*4d20*/  FSEL R24, R24, -INF , P5 ;  /* 0xff80000018187808 */ /* 0x010fe20002800000 */
[----:B------:R-:W4:Y:S01]  /*4d30*/  MUFU.TANH R30, R30 ;  /* 0x0000001e001e7308 */ /* 0x000f220000002400 */
[----:B------:R-:W-:Y:S01]  /*4d40*/  FMNMX.FTZ R10, R20, R10, !PT ;  /* 0x0000000a140a7209 */ /* 0x000fe20007810000 */
[----:B------:R-:W-:Y:S01]  /*4d50*/  FMUL.FTZ R76, R77, UR21 ;  /* 0x000000154d4c7c20 */ /* 0x000fe20008410000 */
[----:B------:R-:W-:Y:S01]  /*4d60*/  ISETP.GT.AND P3, PT, R62, 0x18, PT ;  /* 0x000000183e00780c */ /* 0x000fe20003f64270 */
[----:B------:R-:W-:Y:S01]  /*4d70*/  HGMMA.64x64x16.F32.BF16 R88, R144, gdesc[UR12].tnspB, R88, gsb0 ;  /* 0x40e0000c90587df0 */ /* 0x000fe20008001858 */
[----:B------:R-:W-:Y:S01]  /*4d80*/  UIADD3 UR14, UR10, 0x100, URZ ;  /* 0x000001000a0e7890 */ /* 0x000fe2000fffe03f */
[----:B0-----:R-:W-:Y:S01]  /*4d90*/  FSEL R25, R25, -INF , P6 ;  /* 0xff80000019197808 */ /* 0x001fe20003000000 */
[----:B------:R-:W-:Y:S01]  /*4da0*/  UMOV UR15, 0x40000040 ;  /* 0x40000040000f7882 */ /* 0x000fe20000000000 */
[----:B------:R-:W-:Y:S01]  /*4db0*/  FMNMX.FTZ R10, R24, R10, !PT ;  /* 0x0000000a180a7209 */ /* 0x000fe20007810000 */
[----:B------:R-:W0:Y:S01]  /*4dc0*/  MUFU.TANH R31, R31 ;  /* 0x0000001f001f7308 */ /* 0x000e220000002400 */
[----:B------:R-:W-:Y:S01]  /*4dd0*/  ISETP.GT.AND P4, PT, R62, 0x19, PT ;  /* 0x000000193e00780c */ /* 0x000fe20003f84270 */
[----:B------:R-:W-:Y:S01]  /*4de0*/  FMUL.FTZ R77, R80, UR21 ;  /* 0x00000015504d7c20 */ /* 0x000fe20008410000 */
[----:B-1----:R-:W-:Y:S01]  /*4df0*/  FSEL R27, R27, -INF , P3 ;  /* 0xff8000001b1b7808 */ /* 0x002fe20001800000 */
[----:B------:R-:W-:Y:S01]  /*4e00*/  FMUL.FTZ R81, R81, UR21 ;  /* 0x0000001551517c20 */ /* 0x000fe20008410000 */
[----:B------:R-:W-:Y:S01]  /*4e10*/  FMNMX.FTZ R10, R25, R10, !PT ;  /* 0x0000000a190a7209 */ /* 0x000fe20007810000 */
[----:B------:R-:W-:Y:S01]  /*4e20*/  FMUL.FTZ R80, R85, UR21 ;  /* 0x0000001555507c20 */ /* 0x000fe20008410000 */
[----:B------:R-:W-:Y:S01]  /*4e30*/  ISETP.GT.AND P5, PT, R62, 0x20, PT ;  /* 0x000000203e00780c */ /* 0x000fe20003fa4270 */
[----:B------:R-:W1:Y:S01]  /*4e40*/  MUFU.TANH R32, R32 ;  /* 0x0000002000207308 */ /* 0x000e620000002400 */
[----:B--2---:R-:W-:Y:S01]  /*4e50*/  FSEL R28, R28, -INF , P4 ;  /* 0xff8000001c1c7808 */ /* 0x004fe20002000000 */
[----:B------:R-:W-:Y:S01]  /*4e60*/  UMOV UR11, 0x40000040 ;  /* 0x40000040000b7882 */ /* 0x000fe20000000000 */
[----:B------:R-:W-:Y:S01]  /*4e70*/  FMNMX.FTZ R10, R27, R10, !PT ;  /* 0x0000000a1b0a7209 */ /* 0x000fe20007810000 */
[----:B------:R-:W-:Y:S01]  /*4e80*/  UMOV UR7, UR36 ;  /* 0x0000002400077c82 */ /* 0x000fe20008000000 */
[----:B------:R-:W-:-:S02]  /*4e90*/  ISETP.GT.AND P6, PT, R62, 0x21, PT ;  /* 0x000000213e00780c */ /* 0x000fc40003fc4270 */
[----:B---3--:R-:W-:Y:S01]  /*4ea0*/  FSEL R29, R29, -INF , P5 ;  /* 0xff8000001d1d7808 */ /* 0x008fe20002800000 */
[----:B------:R-:W2:Y:S01]  /*4eb0*/  MUFU.TANH R33, R33 ;  /* 0x0000002100217308 */ /* 0x000ea20000002400 */
[----:B------:R-:W-:Y:S02]  /*4ec0*/  FMNMX.FTZ R10, R28, R10, !PT ;  /* 0x0000000a1c0a7209 */ /* 0x000fe40007810000 */
[----:B------:R-:W-:Y:S02]  /*4ed0*/  ISETP.GT.AND P3, PT, R62, 0x28, PT ;  /* 0x000000283e00780c */ /* 0x000fe40003f64270 */
[----:B----4-:R-:W-:Y:S02]  /*4ee0*/  FSEL R30, R30, -INF , P6 ;  /* 0xff8000001e1e7808 */ /* 0x010fe40003000000 */
[----:B------:R-:W-:Y:S01]  /*4ef0*/  FMNMX.FTZ R10, R29, R10, !PT ;  /* 0x0000000a1d0a7209 */ /* 0x000fe20007810000 */
[----:B------:R-:W3:Y:S01]  /*4f00*/  MUFU.TANH R34, R34 ;  /* 0x0000002200227308 */ /* 0x000ee20000002400 */
[----:B------:R-:W-:-:S02]  /*4f10*/  ISETP.GT.AND P4, PT, R62, 0x29, PT ;  /* 0x000000293e00780c */ /* 0x000fc40003f84270 */
[----:B0-----:R-:W-:Y:S02]  /*4f20*/  FSEL R31, R31, -INF , P3 ;  /* 0xff8000001f1f7808 */ /* 0x001fe40001800000 */
[----:B------:R-:W-:Y:S02]  /*4f30*/  FMNMX.FTZ R10, R30, R10, !PT ;  /* 0x0000000a1e0a7209 */ /* 0x000fe40007810000 */
[----:B------:R-:W-:Y:S01]  /*4f40*/  ISETP.GT.AND P5, PT, R62, 0x30, PT ;  /* 0x000000303e00780c */ /* 0x000fe20003fa4270 */
[----:B------:R-:W0:Y:S01]  /*4f50*/  MUFU.TANH R35, R35 ;  /* 0x0000002300237308 */ /* 0x000e220000002400 */
[----:B-1----:R-:W-:Y:S02]  /*4f60*/  FSEL R32, R32, -INF , P4 ;  /* 0xff80000020207808 */ /* 0x002fe40002000000 */
[----:B------:R-:W-:Y:S02]  /*4f70*/  FMNMX.FTZ R10, R31, R10, !PT ;  /* 0x0000000a1f0a7209 */ /* 0x000fe40007810000 */
[----:B------:R-:W-:-:S02]  /*4f80*/  ISETP.GT.AND P6, PT, R62, 0x31, PT ;  /* 0x000000313e00780c */ /* 0x000fc40003fc4270 */
[----:B--2---:R-:W-:Y:S01]  /*4f90*/  FSEL R33, R33, -INF , P5 ;  /* 0xff80000021217808 */ /* 0x004fe20002800000 */
[----:B------:R-:W1:Y:S01]  /*4fa0*/  MUFU.TANH R36, R36 ;  /* 0x0000002400247308 */ /* 0x000e620000002400 */
[----:B------:R-:W-:Y:S02]  /*4fb0*/  FMNMX.FTZ R10, R32, R10, !PT ;  /* 0x0000000a200a7209 */ /* 0x000fe40007810000 */
[----:B------:R-:W-:Y:S02]  /*4fc0*/  ISETP.GT.AND P3, PT, R62, 0x38, PT ;  /* 0x000000383e00780c */ /* 0x000fe40003f64270 */
[----:B---3--:R-:W-:Y:S02]  /*4fd0*/  FSEL R34, R34, -INF , P6 ;  /* 0xff80000022227808 */ /* 0x008fe40003000000 */
[----:B------:R-:W-:Y:S01]  /*4fe0*/  FMNMX.FTZ R10, R33, R10, !PT ;  /* 0x0000000a210a7209 */ /* 0x000fe20007810000 */
[----:B------:R-:W2:Y:S01]  /*4ff0*/  MUFU.TANH R37, R37 ;  /* 0x0000002500257308 */ /* 0x000ea20000002400 */
        /* <DEDUP_REMOVED lines=8> */
[----:B------:R-:W-:Y:S01]  /*5080*/  FMNMX.FTZ R10, R36, R10, !PT ;  /* 0x0000000a240a7209 */ /* 0x000fe20007810000 */
[----:B------:R-:W1:Y:S01]  /*5090*/  MUFU.TANH R39, R39 ;  /* 0x0000002700277308 */ /* 0x000e620000002400 */
[----:B--2---:R-:W-:Y:S02]  /*50a0*/  FSEL R37, R37, -INF , P5 ;  /* 0xff80000025257808 */ /* 0x004fe40002800000 */
[C---:B------:R-:W-:Y:S02]  /*50b0*/  ISETP.GT.AND P3, PT, R62.reuse, 0x48, PT ;  /* 0x000000483e00780c */ /* 0x040fe40003f64270 */
[----:B------:R-:W-:Y:S02]  /*50c0*/  FMNMX.FTZ R10, R37, R10, !PT ;  /* 0x0000000a250a7209 */ /* 0x000fe40007810000 */
[----:B------:R-:W-:Y:S01]  /*50d0*/  ISETP.GT.AND P4, PT, R62, 0x49, PT ;  /* 0x000000493e00780c */ /* 0x000fe20003f84270 */
[----:B------:R-:W2:Y:S01]  /*50e0*/  MUFU.TANH R42, R42 ;  /* 0x0000002a002a7308 */ /* 0x000ea20000002400 */
[----:B------:R-:W-:-:S02]  /*50f0*/  WARPGROUP.DEPBAR.LE gsb0, 0x0 ;  /* 0x00008000000079c5 */ /* 0x000fc40000010000 */
[----:B------:R-:W-:Y:S01]  /*5100*/  WARPGROUP.ARRIVE ;  /* 0x00000000000079c5 */ /* 0x000fe20000000000 */
[----:B0-----:R-:W-:Y:S02]  /*5110*/  FSEL R38, R38, -INF , P6 ;  /* 0xff80000026267808 */ /* 0x001fe40003000000 */
[----:B------:R-:W-:Y:S02]  /*5120*/  ISETP.GT.AND P5, PT, R62, 0x50, PT ;  /* 0x000000503e00780c */ /* 0x000fe40003fa4270 */
[----:B------:R-:W0:Y:S01]  /*5130*/  MUFU.TANH R43, R43 ;  /* 0x0000002b002b7308 */ /* 0x000e220000002400 */
[----:B------:R-:W-:Y:S01]  /*5140*/  HGMMA.64x64x16.F32.BF16 R88, R140, gdesc[UR12].tnspB, R88, gsb0 ;  /* 0x40e0000c8c587df0 */ /* 0x000fe20008001858 */
[----:B-1----:R-:W-:Y:S01]  /*5150*/  FSEL R39, R39, -INF , P3 ;  /* 0xff80000027277808 */ /* 0x002fe20001800000 */
[----:B------:R-:W-:Y:S01]  /*5160*/  UIADD3 UR14, UR10, 0x180, URZ ;  /* 0x000001800a0e7890 */ /* 0x000fe2000fffe03f */
[----:B------:R-:W-:Y:S01]  /*5170*/  FMNMX.FTZ R10, R38, R10, !PT ;  /* 0x0000000a260a7209 */ /* 0x000fe20007810000 */
[----:B------:R-:W-:Y:S01]  /*5180*/  UMOV UR15, 0x40000040 ;  /* 0x40000040000f7882 */ /* 0x000fe20000000000 */
[----:B------:R-:W-:-:S02]  /*5190*/  ISETP.GT.AND P6, PT, R62, 0x51, PT ;  /* 0x000000513e00780c */ /* 0x000fc40003fc4270 */
[----:B------:R-:W1:Y:S01]  /*51a0*/  MUFU.TANH R47, R47 ;  /* 0x0000002f002f7308 */ /* 0x000e620000002400 */
[----:B--2---:R-:W-:Y:S02]  /*51b0*/  FSEL R42, R42, -INF , P4 ;  /* 0xff8000002a2a7808 */ /* 0x004fe40002000000 */
[C---:B------:R-:W-:Y:S02]  /*51c0*/  ISETP.GT.AND P3, PT, R62.reuse, 0x58, PT ;  /* 0x000000583e00780c */ /* 0x040fe40003f64270 */
[----:B------:R-:W-:Y:S02]  /*51d0*/  ISETP.GT.AND P4, PT, R62, 0x59, PT ;  /* 0x000000593e00780c */ /* 0x000fe40003f84270 */
[----:B------:R-:W-:Y:S01]  /*51e0*/  FMNMX.FTZ R10, R39, R10, !PT ;  /* 0x0000000a270a7209 */ /* 0x000fe20007810000 */
[----:B------:R-:W2:Y:S01]  /*51f0*/  MUFU.TANH R50, R70 ;  /* 0x0000004600327308 */ /* 0x000ea20000002400 */
[----:B0-----:R-:W-:Y:S02]  /*5200*/  FSEL R43, R43, -INF , P5 ;  /* 0xff8000002b2b7808 */ /* 0x001fe40002800000 */
[----:B------:R-:W-:-:S02]  /*5210*/  FMNMX.FTZ R10, R42, R10, !PT ;  /* 0x0000000a2a0a7209 */ /* 0x000fc40007810000 */
[C---:B------:R-:W-:Y:S02]  /*5220*/  ISETP.GT.AND P5, PT, R62.reuse, 0x60, PT ;  /* 0x000000603e00780c */ /* 0x040fe40003fa4270 */
        /* <DEDUP_REMOVED lines=17> */
[----:B------:R1:W3:Y:S01]  /*5340*/  MUFU.TANH R40, R79 ;  /* 0x0000004f00287308 */ /* 0x0002e20000002400 */
[----:B--2---:R-:W-:Y:S02]  /*5350*/  FSEL R58, R58, -INF , P6 ;  /* 0xff8000003a3a7808 */ /* 0x004fe40003000000 */
[----:B------:R-:W-:Y:S02]  /*5360*/  ISETP.GT.AND P6, PT, R62, 0x71, PT ;  /* 0x000000713e00780c */ /* 0x000fe40003fc4270 */
[----:B------:R-:W-:-:S03]  /*5370*/  FMNMX.FTZ R70, R58, R70, !PT ;  /* 0x000000463a467209 */ /* 0x000fc60007810000 */
[----:B------:R-:W2:Y:S01]  /*5380*/  MUFU.TANH R67, R67 ;  /* 0x0000004300437308 */ /* 0x000ea20000002400 */
[----:B0-----:R-:W-:Y:S01]  /*5390*/  FSEL R59, R59, -INF , P3 ;  /* 0xff8000003b3b7808 */ /* 0x001fe20001800000 */
[----:B-1----:R-:W-:Y:S01]  /*53a0*/  FMUL.FTZ R79, R84, UR21 ;  /* 0x00000015544f7c20 */ /* 0x002fe20008410000 */
[----:B------:R-:W-:Y:S02]  /*53b0*/  ISETP.GT.AND P3, PT, R62, 0x78, PT ;  /* 0x000000783e00780c */ /* 0x000fe40003f64270 */
[----:B------:R-:W-:-:S03]  /*53c0*/  FMNMX.FTZ R70, R59, R70, !PT ;  /* 0x000000463b467209 */ /* 0x000fc60007810000 */
[----:B------:R0:W-:Y:S01]  /*53d0*/  MUFU.TANH R10, R86 ;  /* 0x00000056000a7308 */ /* 0x0001e20000002400 */
[----:B---3--:R-:W-:Y:S02]  /*53e0*/  FSEL R40, R40, -INF , P4 ;  /* 0xff80000028287808 */ /* 0x008fe40002000000 */
[----:B------:R-:W-:Y:S01]  /*53f0*/  ISETP.GT.AND P4, PT, R62, 0x79, PT ;  /* 0x000000793e00780c */ /* 0x000fe20003f84270 */
[----:B------:R-:W-:Y:S01]  /*5400*/  FMUL.FTZ R62, R41, UR21 ;  /* 0x00000015293e7c20 */ /* 0x000fe20008410000 */
[----:B------:R-:W-:Y:S01]  /*5410*/  FMUL.FTZ R41, R82, UR21 ;  /* 0x0000001552297c20 */ /* 0x000fe20008410000 */
[----:B------:R-:W-:Y:S02]  /*5420*/  WARPGROUP.DEPBAR.LE gsb0, 0x0 ;  /* 0x00008000000079c5 */ /* 0x000fe40000010000 */
[----:B------:R-:W-:Y:S01]  /*5430*/  WARPGROUP.ARRIVE ;  /* 0x00000000000079c5 */ /* 0x000fe20000000000 */
[----:B------:R-:W1:Y:S01]  /*5440*/  MUFU.TANH R71, R71 ;  /* 0x0000004700477308 */ /* 0x000e620000002400 */
[----:B--2---:R-:W-:Y:S01]  /*5450*/  FSEL R67, R67, -INF , P6 ;  /* 0xff80000043437808 */ /* 0x004fe20003000000 */
[----:B------:R-:W2:Y:S03]  /*5460*/  SHFL.IDX PT, R82, R46, RZ, 0x1c1f ;  /* 0x001c1fff2e527589 */ /* 0x000ea600000e0000 */
[----:B------:R-:W-:Y:S01]  /*5470*/  HGMMA.64x64x16.F32.BF16 R88, R136, gdesc[UR12].tnspB, R88, gsb0 ;  /* 0x40e0000c88587df0 */ /* 0x000fe20008001858 */
[----:B------:R-:W-:-:S02]  /*5480*/  UIADD3 UR14, UR10, 0x200, URZ ;  /* 0x000002000a0e7890 */ /* 0x000fc4000fffe03f */
[----:B0-----:R-:W0:Y:S01]  /*5490*/  S2R R86, SR_TID.X ;  /* 0x0000000000567919 */ /* 0x001e220000002100 */
[----:B------:R-:W3:Y:S01]  /*54a0*/  MUFU.TANH R41, R41 ;  /* 0x0000002900297308 */ /* 0x000ee20000002400 */
[----:B------:R-:W-:-:S07]  /*54b0*/  UMOV UR15, 0x40000040 ;  /* 0x40000040000f7882 */ /* 0x000fce0000000000 */
[----:B------:R-:W4:Y:S01]  /*54c0*/  MUFU.TANH R7, R7 ;  /* 0x0000000700077308 */ /* 0x000f220000002400 */
[----:B-1----:R-:W-:-:S07]  /*54d0*/  FSEL R71, R71, -INF , P4 ;  /* 0xff80000047477808 */ /* 0x002fce0002000000 */
[----:B------:R-:W-:Y:S01]  /*54e0*/  MUFU.TANH R8, R8 ;  /* 0x0000000800087308 */ /* 0x000fe20000002400 */
[----:B---3--:R-:W-:Y:S01]  /*54f0*/  FSEL R60, R41, -INF , P5 ;  /* 0xff800000293c7808 */ /* 0x008fe20002800000 */
[----:B--2---:R-:W-:Y:S01]  /*5500*/  IMAD.IADD R54, R54, 0x1, R82 ;  /* 0x0000000136367824 */ /* 0x004fe200078e0252 */
[----:B------:R-:W-:-:S04]  /*5510*/  FMNMX.FTZ R41, R40, R70, !PT ;  /* 0x0000004628297209 */ /* 0x000fc80007810000 */
[----:B------:R-:W-:Y:S01]  /*5520*/  FMNMX.FTZ R41, R60, R41, !PT ;  /* 0x000000293c297209 */ /* 0x000fe20007810000 */
[----:B------:R1:W-:Y:S01]  /*5530*/  MUFU.TANH R70, R74 ;  /* 0x0000004a00467308 */ /* 0x0003e20000002400 */
[C---:B------:R-:W-:Y:S02]  /*5540*/  ISETP.GT.AND P4, PT, R54.reuse, RZ, PT ;  /* 0x000000ff3600720c */ /* 0x040fe40003f84270 */
[----:B------:R-:W-:Y:S02]  /*5550*/  FMNMX.FTZ R41, R67, R41, !PT ;  /* 0x0000002943297209 */ /* 0x000fe40007810000 */
[----:B------:R-:W-:Y:S02]  /*5560*/  ISETP.GT.AND P5, PT, R54, 0x1, PT ;  /* 0x000000013600780c */ /* 0x000fe40003fa4270 */
[----:B----4-:R-:W-:Y:S01]  /*5570*/  FSEL R7, R7, -INF , P4 ;  /* 0xff80000007077808 */ /* 0x010fe20002000000 */
[----:B------:R-:W2:Y:S01]  /*5580*/  MUFU.TANH R11, R11 ;  /* 0x0000000b000b7308 */ /* 0x000ea20000002400 */
[----:B-1----:R-:W-:Y:S01]  /*5590*/  FMUL.FTZ R74, R61, UR21 ;  /* 0x000000153d4a7c20 */ /* 0x002fe20008410000 */
[----:B------:R-:W-:-:S02]  /*55a0*/  FSEL R61, R10, -INF , P3 ;  /* 0xff8000000a3d7808 */ /* 0x000fc40001800000 */
[----:B------:R-:W-:Y:S02]  /*55b0*/  ISETP.GT.AND P4, PT, R54, 0x8, PT ;  /* 0x000000083600780c */ /* 0x000fe40003f84270 */
[----:B------:R-:W-:Y:S02]  /*55c0*/  FMNMX.FTZ R10, R61, R41, !PT ;  /* 0x000000293d0a7209 */ /* 0x000fe40007810000 */
[----:B------:R-:W-:Y:S01]  /*55d0*/  MUFU.TANH R12, R12 ;  /* 0x0000000c000c7308 */ /* 0x000fe20000002400 */
[----:B0-----:R-:W-:Y:S02]  /*55e0*/  SHF.R.U32.HI R83, RZ, 0x7, R86 ;  /* 0x00000007ff537819 */ /* 0x001fe40000011656 */
[----:B------:R-:W-:-:S05]  /*55f0*/  FMNMX.FTZ R10, R71, R10, !PT ;  /* 0x0000000a470a7209 */ /* 0x000fca0007810000 */
[----:B------:R-:W0:Y:S01]  /*5600*/  SHFL.BFLY PT, R41, R10, 0x2, 0x1f ;  /* 0x0c401f000a297f89 */ /* 0x000e2200000e0000 */
[----:B------:R-:W1:Y:S01]  /*5610*/  MUFU.TANH R13, R13 ;  /* 0x0000000d000d7308 */ /* 0x000e620000002400 */
[----:B--2---:R-:W-:Y:S02]  /*5620*/  FSEL R11, R11, -INF , P4 ;  /* 0xff8000000b0b7808 */ /* 0x004fe40002000000 */
[----:B------:R-:W-:-:S05]  /*5630*/  ISETP.GT.AND P4, PT, R54, 0x10, PT ;  /* 0x000000103600780c */ /* 0x000fca0003f84270 */
[----:B------:R-:W-:Y:S08]  /*5640*/  MUFU.TANH R15, R15 ;  /* 0x0000000f000f7308 */ /* 0x000ff00000002400 */
[----:B------:R-:W2:Y:S01]  /*5650*/  MUFU.TANH R21, R21 ;  /* 0x0000001500157308 */ /* 0x000ea20000002400 */
[----:B-1----:R-:W-:Y:S02]  /*5660*/  FSEL R13, R13, -INF , P4 ;  /* 0xff8000000d0d7808 */ /* 0x002fe40002000000 */
[----:B------:R-:W-:-:S02]  /*5670*/  ISETP.GT.AND P4, PT, R54, 0x18, PT ;  /* 0x000000183600780c */ /* 0x000fc40003f84270 */
[----:B0-----:R-:W-:-:S03]  /*5680*/  FMNMX.FTZ R10, R10, R41, !PT ;  /* 0x000000290a0a7209 */ /* 0x001fc60007810000 */
[----:B------:R-:W-:Y:S01]  /*5690*/  MUFU.TANH R26, R26 ;  /* 0x0000001a001a7308 */ /* 0x000fe20000002400 */
[----:B------:R-:W0:Y:S01]  /*56a0*/  LDC R41, c[0x0][0x988] ;  /* 0x00026200ff297b82 */ /* 0x000e220000000800 */
[----:B------:R-:W-:Y:S02]  /*56b0*/  WARPGROUP.DEPBAR.LE gsb0, 0x0 ;  /* 0x00008000000079c5 */ /* 0x000fe40000010000 */
[----:B------:R-:W-:Y:S01]  /*56c0*/  WARPGROUP.ARRIVE ;  /* 0x00000000000079c5 */ /* 0x000fe20000000000 */
[----:B------:R-:W1:Y:S03]  /*56d0*/  SHFL.BFLY PT, R78, R10, 0x1, 0x1f ;  /* 0x0c201f000a4e7f89 */ /* 0x000e6600000e0000 */
[----:B------:R-:W3:Y:S01]  /*56e0*/  MUFU.TANH R66, R66 ;  /* 0x0000004200427308 */ /* 0x000ee20000002400 */
[----:B--2---:R-:W-:Y:S01]  /*56f0*/  FSEL R21, R21, -INF , P4 ;  /* 0xff80000015157808 */ /* 0x004fe20002000000 */
[----:B------:R-:W-:Y:S01]  /*5700*/  HGMMA.64x64x16.F32.BF16 R88, R132, gdesc[UR12].tnspB, R88, gsb0 ;  /* 0x40e0000c84587df0 */ /* 0x000fe20008001858 */
[----:B------:R-:W-:Y:S01]  /*5710*/  UIADD3 UR14, UR10, 0x280, URZ ;  /* 0x000002800a0e7890 */ /* 0x000fe2000fffe03f */
[----:B------:R-:W-:Y:S01]  /*5720*/  ISETP.GT.AND P4, PT, R54, 0x20, PT ;  /* 0x000000203600780c */ /* 0x000fe20003f84270 */
[----:B------:R-:W-:-:S03]  /*5730*/  UMOV UR15, 0x40000040 ;  /* 0x40000040000f7882 */ /* 0x000fc60000000000 */
[----:B------:R-:W-:Y:S08]  /*5740*/  MUFU.TANH R62, R62 ;  /* 0x0000003e003e7308 */ /* 0x000ff00000002400 */
[----:B------:R-:W2:Y:S01]  /*5750*/  MUFU.TANH R44, R44 ;  /* 0x0000002c002c7308 */ /* 0x000ea20000002400 */
[----:B---3--:R-:W-:Y:S02]  /*5760*/  FSEL R66, R66, -INF , P4 ;  /* 0xff80000042427808 */ /* 0x008fe40002000000 */
[----:B------:R-:W-:-:S02]  /*5770*/  ISETP.GT.AND P4, PT, R54, 0x28, PT ;  /* 0x000000283600780c */ /* 0x000fc40003f84270 */
[----:B-1----:R-:W-:-:S03]  /*5780*/  FMNMX.FTZ R10, R10, R78, !PT ;  /* 0x0000004e0a0a7209 */ /* 0x002fc60007810000 */
[----:B------:R-:W1:Y:S01]  /*5790*/  MUFU.TANH R45, R45 ;  /* 0x0000002d002d7308 */ /* 0x000e620000002400 */
[C---:B------:R-:W-:Y:S01]  /*57a0*/  FSETP.NEU.FTZ.AND P3, PT, R10.reuse, -INF , PT ;  /* 0xff8000000a00780b */ /* 0x040fe20003f7d000 */
[----:B0-----:R-:W-:-:S05]  /*57b0*/  FMUL.FTZ R78, R10, R41 ;  /* 0x000000290a4e7220 */ /* 0x001fca0000410000 */
[----:B------:R-:W-:Y:S01]  /*57c0*/  FSEL R78, R78, RZ, P3 ;  /* 0x000000ff4e4e7208 */ /* 0x000fe20001800000 */
[----:B------:R-:W0:Y:S01]  /*57d0*/  MUFU.TANH R48, R48 ;  /* 0x0000003000307308 */ /* 0x000e220000002400 */
[----:B--2---:R-:W-:Y:S02]  /*57e0*/  FSEL R44, R44, -INF , P4 ;  /* 0xff8000002c2c7808 */ /* 0x004fe40002000000 */
[----:B------:R-:W-:Y:S01]  /*57f0*/  ISETP.GT.AND P4, PT, R54, 0x30, PT ;  /* 0x000000303600780c */ /* 0x000fe20003f84270 */
[-CC-:B------:R-:W-:Y:S01]  /*5800*/  FFMA.FTZ R63, R63, R41.reuse, -R78.reuse ;  /* 0x000000293f3f7223 */ /* 0x180fe2000001084e */
[-CC-:B------:R-:W-:Y:S01]  /*5810*/  FFMA.FTZ R149, R9, R41.reuse, -R78.reuse ;  /* 0x0000002909957223 */ /* 0x180fe2000001084e */
[----:B------:R-:W-:Y:S01]  /*5820*/  FSEL R9, R8, -INF , P5 ;  /* 0xff80000008097808 */ /* 0x000fe20002800000 */
[-CC-:B------:R-:W-:Y:S01]  /*5830*/  FFMA.FTZ R139, R35, R41.reuse, -R78.reuse ;  /* 0x00000029238b7223 */ /* 0x180fe2000001084e */
[----:B------:R2:W-:Y:S01]  /*5840*/  MUFU.EX2 R8, R63 ;  /* 0x0000003f00087308 */ /* 0x0005e20000000800 */
[----:B------:R-:W-:Y:S01]  /*5850*/  ISETP.GT.AND P5, PT, R54, 0x9, PT ;  /* 0x000000093600780c */ /* 0x000fe20003fa4270 */
[-CC-:B------:R-:W-:Y:S01]  /*5860*/  FFMA.FTZ R141, R29, R41.reuse, -R78.reuse ;  /* 0x000000291d8d7223 */ /* 0x180fe2000001084e */
[-CC-:B------:R-:W-:Y:S01]  /*5870*/  FFMA.FTZ R29, R36, R41.reuse, -R78.reuse ;  /* 0x00000029241d7223 */ /* 0x180fe2000001084e */
[-CC-:B------:R-:W-:Y:S01]  /*5880*/  FFMA.FTZ R143, R31, R41.reuse, -R78.reuse ;  /* 0x000000291f8f7223 */ /* 0x180fe2000001084e */
[----:B------:R-:W-:Y:S01]  /*5890*/  FSEL R12, R12, -INF , P5 ;  /* 0xff8000000c0c7808 */ /* 0x000fe20002800000 */
[-CC-:B------:R-:W-:Y:S01]  /*58a0*/  FFMA.FTZ R31, R42, R41.reuse, -R78.reuse ;  /* 0x000000292a1f7223 */ /* 0x180fe2000001084e */
[----:B------:R-:W-:Y:S01]  /*58b0*/  ISETP.GT.AND P5, PT, R54, 0x11, PT ;  /* 0x000000113600780c */ /* 0x000fe20003fa4270 */
[----:B------:R-:W3:Y:S01]  /*58c0*/  MUFU.TANH R49, R49 ;  /* 0x0000003100317308 */ /* 0x000ee20000002400 */
[----:B--2---:R-:W-:Y:S01]  /*58d0*/  FMNMX.FTZ R63, R7, R6, !PT ;  /* 0x00000006073f7209 */ /* 0x004fe20007810000 */
[-CC-:B------:R-:W-:Y:S01]  /*58e0*/  FFMA.FTZ R145, R24, R41.reuse, -R78.reuse ;  /* 0x0000002918917223 */ /* 0x180fe2000001084e */
[----:B------:R-:W-:Y:S01]  /*58f0*/  FSEL R15, R15, -INF , P5 ;  /* 0xff8000000f0f7808 */ /* 0x000fe20002800000 */
[--C-:B------:R-:W-:Y:S01]  /*5900*/  FFMA.FTZ R24, R28, R41, -R78.reuse ;  /* 0x000000291c187223 */ /* 0x100fe2000001084e */
[----:B------:R-:W-:Y:S01]  /*5910*/  FMNMX.FTZ R63, R9, R63, !PT ;  /* 0x0000003f093f7209 */ /* 0x000fe20007810000 */
[--C-:B------:R-:W-:Y:S01]  /*5920*/  FFMA.FTZ R28, R34, R41, -R78.reuse ;  /* 0x00000029221c7223 */ /* 0x100fe2000001084e */
[----:B------:R-:W-:Y:S01]  /*5930*/  ISETP.GT.AND P5, PT, R54, 0x19, PT ;  /* 0x000000193600780c */ /* 0x000fe20003fa4270 */
[----:B------:R-:W2:Y:S01]  /*5940*/  MUFU.TANH R52, R52 ;  /* 0x0000003400347308 */ /* 0x000ea20000002400 */
[----:B------:R-:W-:Y:S01]  /*5950*/  FMNMX.FTZ R63, R11, R63, !PT ;  /* 0x0000003f0b3f7209 */ /* 0x000fe20007810000 */
[-CC-:B------:R-:W-:Y:S01]  /*5960*/  FFMA.FTZ R34, R50, R41.reuse, -R78.reuse ;  /* 0x0000002932227223 */ /* 0x180fe2000001084e */
[----:B------:R-:W-:Y:S01]  /*5970*/  FSEL R26, R26, -INF , P5 ;  /* 0xff8000001a1a7808 */ /* 0x000fe20002800000 */
[--C-:B------:R-:W-:Y:S01]  /*5980*/  FFMA.FTZ R137, R33, R41, -R78.reuse ;  /* 0x0000002921897223 */ /* 0x100fe2000001084e */
[----:B------:R-:W-:Y:S01]  /*5990*/  FMNMX.FTZ R63, R12, R63, !PT ;  /* 0x0000003f0c3f7209 */ /* 0x000fe20007810000 */
[--C-:B------:R-:W-:Y:S01]  /*59a0*/  FFMA.FTZ R33, R47, R41, -R78.reuse ;  /* 0x000000292f217223 */ /* 0x100fe2000001084e */
[----:B------:R-:W-:Y:S01]  /*59b0*/  ISETP.GT.AND P5, PT, R54, 0x21, PT ;  /* 0x000000213600780c */ /* 0x000fe20003fa4270 */
[----:B------:R-:W4:Y:S01]  /*59c0*/  MUFU.TANH R53, R53 ;  /* 0x0000003500357308 */ /* 0x000f220000002400 */
[----:B------:R-:W-:Y:S01]  /*59d0*/  FMNMX.FTZ R63, R13, R63, !PT ;  /* 0x0000003f0d3f7209 */ /* 0x000fe20007810000 */
[-CC-:B------:R-:W-:Y:S01]  /*59e0*/  FFMA.FTZ R151, R14, R41.reuse, -R78.reuse ;  /* 0x000000290e977223 */ /* 0x180fe2000001084e */
[----:B------:R-:W-:Y:S01]  /*59f0*/  FSEL R62, R62, -INF , P5 ;  /* 0xff8000003e3e7808 */ /* 0x000fe20002800000 */
[--C-:B------:R-:W-:Y:S01]  /*5a00*/  FFMA.FTZ R14, R20, R41, -R78.reuse ;  /* 0x00000029140e7223 */ /* 0x100fe2000001084e */
[----:B------:R-:W-:Y:S01]  /*5a10*/  FMNMX.FTZ R63, R15, R63, !PT ;  /* 0x0000003f0f3f7209 */ /* 0x000fe20007810000 */
[--C-:B------:R-:W-:Y:S01]  /*5a20*/  FFMA.FTZ R20, R25, R41, -R78.reuse ;  /* 0x0000002919147223 */ /* 0x100fe2000001084e */
[----:B------:R-:W-:Y:S01]  /*5a30*/  ISETP.GT.AND P5, PT, R54, 0x29, PT ;  /* 0x000000293600780c */ /* 0x000fe20003fa4270 */
[----:B------:R-:W5:Y:S01]  /*5a40*/  MUFU.TANH R56, R56 ;  /* 0x0000003800387308 */ /* 0x000f620000002400 */
[----:B------:R-:W-:Y:S01]  /*5a50*/  FMNMX.FTZ R63, R21, R63, !PT ;  /* 0x0000003f153f7209 */ /* 0x000fe20007810000 */
[-CC-:B------:R-:W-:Y:S01]  /*5a60*/  FFMA.FTZ R147, R27, R41.reuse, -R78.reuse ;  /* 0x000000291b937223 */ /* 0x180fe2000001084e */
[----:B-1----:R-:W-:Y:S01]  /*5a70*/  FSEL R45, R45, -INF , P5 ;  /* 0xff8000002d2d7808 */ /* 0x002fe20002800000 */
[--C-:B------:R-:W-:Y:S01]  /*5a80*/  FFMA.FTZ R25, R30, R41, -R78.reuse ;  /* 0x000000291e197223 */ /* 0x100fe2000001084e */
[----:B------:R-:W-:Y:S01]  /*5a90*/  FMNMX.FTZ R63, R26, R63, !PT ;  /* 0x0000003f1a3f7209 */ /* 0x000fe20007810000 */
[----:B------:R-:W-:Y:S01]  /*5aa0*/  FFMA.FTZ R27, R32, R41, -R78 ;  /* 0x00000029201b7223 */ /* 0x000fe2000001084e */
[----:B------:R-:W-:Y:S01]  /*5ab0*/  ISETP.GT.AND P5, PT, R54, 0x31, PT ;  /* 0x000000313600780c */ /* 0x000fe20003fa4270 */
[----:B------:R-:W-:-:S02]  /*5ac0*/  WARPGROUP.DEPBAR.LE gsb0, 0x0 ;  /* 0x00008000000079c5 */ /* 0x000fc40000010000 */
[----:B------:R-:W-:Y:S01]  /*5ad0*/  WARPGROUP.ARRIVE ;  /* 0x00000000000079c5 */ /* 0x000fe20000000000 */
[----:B------:R-:W-:Y:S01]  /*5ae0*/  FMNMX.FTZ R63, R66, R63, !PT ;  /* 0x0000003f423f7209 */ /* 0x000fe20007810000 */
[----:B------:R-:W1:Y:S01]  /*5af0*/  MUFU.TANH R57, R57 ;  /* 0x0000003900397308 */ /* 0x000e620000002400 */
[----:B0-----:R-:W-:Y:S01]  /*5b00*/  FSEL R48, R48, -INF , P4 ;  /* 0xff80000030307808 */ /* 0x001fe20002000000 */
[--C-:B------:R-:W-:Y:S01]  /*5b10*/  FFMA.FTZ R133, R37, R41, -R78.reuse ;  /* 0x0000002925857223 */ /* 0x100fe2000001084e */
[----:B------:R-:W-:Y:S01]  /*5b20*/  FMNMX.FTZ R63, R62, R63, !PT ;  /* 0x0000003f3e3f7209 */ /* 0x000fe20007810000 */
[----:B------:R-:W-:Y:S01]  /*5b30*/  HGMMA.64x64x16.F32.BF16 R88, R128, gdesc[UR12].tnspB, R88, gsb0 ;  /* 0x40e0000c80587df0 */ /* 0x000fe20008001858 */
[----:B------:R-:W-:Y:S01]  /*5b40*/  ISETP.GT.AND P4, PT, R54, 0x38, PT ;  /* 0x000000383600780c */ /* 0x000fe20003f84270 */
[----:B------:R-:W-:Y:S01]  /*5b50*/  UIADD3 UR14, UR10, 0x300, URZ ;  /* 0x000003000a0e7890 */ /* 0x000fe2000fffe03f */
[----:B------:R-:W-:Y:S01]  /*5b60*/  FMNMX.FTZ R63, R44, R63, !PT ;  /* 0x0000003f2c3f7209 */ /* 0x000fe20007810000 */
[----:B------:R-:W0:Y:S01]  /*5b70*/  MUFU.TANH R74, R74 ;  /* 0x0000004a004a7308 */ /* 0x000e220000002400 */
[----:B---3--:R-:W-:Y:S01]  /*5b80*/  FSEL R49, R49, -INF , P5 ;  /* 0xff80000031317808 */ /* 0x008fe20002800000 */
[----:B------:R-:W-:Y:S01]  /*5b90*/  UMOV UR15, 0x40000040 ;  /* 0x40000040000f7882 */ /* 0x000fe20000000000 */
[----:B------:R-:W-:Y:S01]  /*5ba0*/  FMNMX.FTZ R63, R45, R63, !PT ;  /* 0x0000003f2d3f7209 */ /* 0x000fe20007810000 */
[----:B------:R-:W-:Y:S01]  /*5bb0*/  UIADD3 UR10, UR10, 0x380, URZ ;  /* 0x000003800a0a7890 */ /* 0x000fe2000fffe03f */
[----:B------:R-:W-:Y:S01]  /*5bc0*/  ISETP.GT.AND P5, PT, R54, 0x39, PT ;  /* 0x000000393600780c */ /* 0x000fe20003fa4270 */
[--C-:B------:R-:W-:Y:S01]  /*5bd0*/  FFMA.FTZ R30, R38, R41, -R78.reuse ;  /* 0x00000029261e7223 */ /* 0x100fe2000001084e */
[----:B------:R-:W-:Y:S01]  /*5be0*/  FMNMX.FTZ R63, R48, R63, !PT ;  /* 0x0000003f303f7209 */ /* 0x000fe20007810000 */
[----:B------:R-:W3:Y:S01]  /*5bf0*/  MUFU.TANH R64, R64 ;  /* 0x0000004000407308 */ /* 0x000ee20000002400 */
[----:B--2---:R-:W-:Y:S01]  /*5c00*/  FSEL R52, R52, -INF , P4 ;  /* 0xff80000034347808 */ /* 0x004fe20002000000 */
[--C-:B------:R-:W-:Y:S01]  /*5c10*/  FFMA.FTZ R135, R39, R41, -R78.reuse ;  /* 0x0000002927877223 */ /* 0x100fe2000001084e */
[----:B------:R-:W-:Y:S01]  /*5c20*/  FMNMX.FTZ R63, R49, R63, !PT ;  /* 0x0000003f313f7209 */ /* 0x000fe20007810000 */
[-CC-:B------:R-:W-:Y:S01]  /*5c30*/  FFMA.FTZ R32, R43, R41.reuse, -R78.reuse ;  /* 0x000000292b207223 */ /* 0x180fe2000001084e */
[----:B------:R-:W-:Y:S01]  /*5c40*/  ISETP.GT.AND P4, PT, R54, 0x40, PT ;  /* 0x000000403600780c */ /* 0x000fe20003f84270 */
[--C-:B------:R-:W-:Y:S01]  /*5c50*/  FFMA.FTZ R37, R58, R41, -R78.reuse ;  /* 0x000000293a257223 */ /* 0x100fe2000001084e */
[----:B----4-:R-:W-:Y:S01]  /*5c60*/  FSEL R53, R53, -INF , P5 ;  /* 0xff80000035357808 */ /* 0x010fe20002800000 */
[----:B------:R-:W2:Y:S01]  /*5c70*/  MUFU.TANH R65, R65 ;  /* 0x0000004100417308 */ /* 0x000ea20000002400 */
        /* <DEDUP_REMOVED lines=11> */
[----:B------:R-:W-:Y:S01]  /*5d30*/  FFMA.FTZ R71, R71, R41, -R78 ;  /* 0x0000002947477223 */ /* 0x000fe2000001084e */
[----:B------:R-:W-:-:S02]  /*5d40*/  FMNMX.FTZ R63, R56, R63, !PT ;  /* 0x0000003f383f7209 */ /* 0x000fc40007810000 */
[----:B------:R-:W-:Y:S01]  /*5d50*/  ISETP.GT.AND P5, PT, R54, 0x49, PT ;  /* 0x000000493600780c */ /* 0x000fe20003fa4270 */
[----:B------:R-:W1:Y:S01]  /*5d60*/  MUFU.TANH R69, R69 ;  /* 0x0000004500457308 */ /* 0x000e620000002400 */
[----:B------:R-:W-:Y:S02]  /*5d70*/  FSEL R70, R70, -INF , P4 ;  /* 0xff80000046467808 */ /* 0x000fe40002000000 */
[----:B------:R-:W-:Y:S02]  /*5d80*/  FMNMX.FTZ R63, R57, R63, !PT ;  /* 0x0000003f393f7209 */ /* 0x000fe40007810000 */
[----:B------:R-:W-:Y:S02]  /*5d90*/  ISETP.GT.AND P4, PT, R54, 0x50, PT ;  /* 0x000000503600780c */ /* 0x000fe40003f84270 */
[----:B0-----:R-:W-:Y:S01]  /*5da0*/  FSEL R74, R74, -INF , P5 ;  /* 0xff8000004a4a7808 */ /* 0x001fe20002800000 */
[----:B------:R-:W0:Y:S01]  /*5db0*/  MUFU.TANH R72, R72 ;  /* 0x0000004800487308 */ /* 0x000e220000002400 */
[----:B------:R-:W-:-:S02]  /*5dc0*/  FMNMX.FTZ R63, R70, R63, !PT ;  /* 0x0000003f463f7209 */ /* 0x000fc40007810000 */
[----:B------:R-:W-:Y:S02]  /*5dd0*/  ISETP.GT.AND P5, PT, R54, 0x51, PT ;  /* 0x000000513600780c */ /* 0x000fe40003fa4270 */
[----:B---3--:R-:W-:Y:S02]  /*5de0*/  FSEL R64, R64, -INF , P4 ;  /* 0xff80000040407808 */ /* 0x008fe40002000000 */
[----:B------:R-:W-:Y:S01]  /*5df0*/  FMNMX.FTZ R63, R74, R63, !PT ;  /* 0x0000003f4a3f7209 */ /* 0x000fe20007810000 */
[----:B------:R-:W3:Y:S01]  /*5e00*/  MUFU.TANH R73, R73 ;  /* 0x0000004900497308 */ /* 0x000ee20000002400 */
[----:B------:R-:W-:Y:S02]  /*5e10*/  ISETP.GT.AND P4, PT, R54, 0x58, PT ;  /* 0x000000583600780c */ /* 0x000fe40003f84270 */
[----:B--2---:R-:W-:Y:S02]  /*5e20*/  FSEL R65, R65, -INF , P5 ;  /* 0xff80000041417808 */ /* 0x004fe40002800000 */
[----:B------:R-:W-:-:S02]  /*5e30*/  FMNMX.FTZ R63, R64, R63, !PT ;  /* 0x0000003f403f7209 */ /* 0x000fc40007810000 */
[----:B------:R-:W-:Y:S01]  /*5e40*/  ISETP.GT.AND P5, PT, R54, 0x59, PT ;  /* 0x000000593600780c */ /* 0x000fe20003fa4270 */
[----:B------:R-:W2:Y:S01]  /*5e50*/  MUFU.TANH R75, R75 ;  /* 0x0000004b004b7308 */ /* 0x000ea20000002400 */
[----:B----4-:R-:W-:Y:S02]  /*5e60*/  FSEL R68, R68, -INF , P4 ;  /* 0xff80000044447808 */ /* 0x010fe40002000000 */
[----:B------:R-:W-:Y:S02]  /*5e70*/  FMNMX.FTZ R63, R65, R63, !PT ;  /* 0x0000003f413f7209 */ /* 0x000fe40007810000 */
[----:B------:R-:W-:Y:S02]  /*5e80*/  ISETP.GT.AND P4, PT, R54, 0x60, PT ;  /* 0x000000603600780c */ /* 0x000fe40003f84270 */
[----:B-1----:R-:W-:Y:S01]  /*5e90*/  FSEL R69, R69, -INF , P5 ;  /* 0xff80000045457808 */ /* 0x002fe20002800000 */
[----:B------:R-:W1:Y:S01]  /*5ea0*/  MUFU.TANH R76, R76 ;  /* 0x0000004c004c7308 */ /* 0x000e620000002400 */
[----:B------:R-:W-:-:S02]  /*5eb0*/  FMNMX.FTZ R63, R68, R63, !PT ;  /* 0x0000003f443f7209 */ /* 0x000fc40007810000 */
[----:B------:R-:W-:Y:S02]  /*5ec0*/  ISETP.GT.AND P5, PT, R54, 0x61, PT ;  /* 0x000000613600780c */ /* 0x000fe40003fa4270 */
[----:B0-----:R-:W-:Y:S02]  /*5ed0*/  FSEL R72, R72, -INF , P4 ;  /* 0xff80000048487808 */ /* 0x001fe40002000000 */
[----:B------:R-:W-:Y:S01]  /*5ee0*/  FMNMX.FTZ R63, R69, R63, !PT ;  /* 0x0000003f453f7209 */ /* 0x000fe20007810000 */
[----:B------:R-:W0:Y:S01]  /*5ef0*/  MUFU.TANH R77, R77 ;  /* 0x0000004d004d7308 */ /* 0x000e220000002400 */
[----:B------:R-:W-:Y:S01]  /*5f00*/  ISETP.GT.AND P4, PT, R54, 0x68, PT ;  /* 0x000000683600780c */ /* 0x000fe20003f84270 */
[----:B------:R-:W-:Y:S02]  /*5f10*/  WARPGROUP.DEPBAR.LE gsb0, 0x0 ;  /* 0x00008000000079c5 */ /* 0x000fe40000010000 */
[----:B------:R-:W-:Y:S01]  /*5f20*/  WARPGROUP.ARRIVE ;  /* 0x00000000000079c5 */ /* 0x000fe20000000000 */
[----:B---3--:R-:W-:-:S02]  /*5f30*/  FSEL R73, R73, -INF , P5 ;  /* 0xff80000049497808 */ /* 0x008fc40002800000 */
[----:B------:R-:W-:Y:S01]  /*5f40*/  FMNMX.FTZ R63, R72, R63, !PT ;  /* 0x0000003f483f7209 */ /* 0x000fe20007810000 */
[----:B------:R-:W3:Y:S01]  /*5f50*/  MUFU.TANH R46, R81 ;  /* 0x00000051002e7308 */ /* 0x000ee20000002400 */
[C---:B------:R-:W-:Y:S01]  /*5f60*/  ISETP.GT.AND P5, PT, R54.reuse, 0x69, PT ;  /* 0x000000693600780c */ /* 0x040fe20003fa4270 */
[----:B------:R-:W-:Y:S01]  /*5f70*/  HGMMA.64x64x16.F32.BF16 R88, R124, gdesc[UR12].tnspB, R88, gsb0 ;  /* 0x40e0000c7c587df0 */ /* 0x000fe20008001858 */
[----:B--2---:R-:W-:Y:S02]  /*5f80*/  FSEL R75, R75, -INF , P4 ;  /* 0xff8000004b4b7808 */ /* 0x004fe40002000000 */
[----:B------:R-:W-:Y:S02]  /*5f90*/  FMNMX.FTZ R63, R73, R63, !PT ;  /* 0x0000003f493f7209 */ /* 0x000fe40007810000 */
[----:B------:R-:W-:Y:S01]  /*5fa0*/  ISETP.GT.AND P4, PT, R54, 0x70, PT ;  /* 0x000000703600780c */ /* 0x000fe20003f84270 */
[----:B------:R-:W2:Y:S01]  /*5fb0*/  MUFU.TANH R79, R79 ;  /* 0x0000004f004f7308 */ /* 0x000ea20000002400 */
[----:B-1----:R-:W-:-:S02]  /*5fc0*/  FSEL R76, R76, -INF , P5 ;  /* 0xff8000004c4c7808 */ /* 0x002fc40002800000 */
[----:B------:R-:W-:Y:S02]  /*5fd0*/  FMNMX.FTZ R63, R75, R63, !PT ;  /* 0x0000003f4b3f7209 */ /* 0x000fe40007810000 */
[----:B------:R-:W-:Y:S02]  /*5fe0*/  ISETP.GT.AND P5, PT, R54, 0x71, PT ;  /* 0x000000713600780c */ /* 0x000fe40003fa4270 */
[----:B0-----:R-:W-:Y:S01]  /*5ff0*/  FSEL R77, R77, -INF , P4 ;  /* 0xff8000004d4d7808 */ /* 0x001fe20002000000 */
[----:B------:R-:W0:Y:S01]  /*6000*/  MUFU.TANH R80, R80 ;  /* 0x0000005000507308 */ /* 0x000e220000002400 */
[----:B------:R-:W-:Y:S02]  /*6010*/  FMNMX.FTZ R63, R76, R63, !PT ;  /* 0x0000003f4c3f7209 */ /* 0x000fe40007810000 */
[----:B------:R-:W-:Y:S02]  /*6020*/  ISETP.GT.AND P4, PT, R54, 0x78, PT ;  /* 0x000000783600780c */ /* 0x000fe40003f84270 */
[----:B---3--:R-:W-:-:S02]  /*6030*/  FSEL R46, R46, -INF , P5 ;  /* 0xff8000002e2e7808 */ /* 0x008fc40002800000 */
[----:B------:R-:W-:Y:S01]  /*6040*/  FMNMX.FTZ R63, R77, R63, !PT ;  /* 0x0000003f4d3f7209 */ /* 0x000fe20007810000 */
[----:B------:R-:W-:Y:S01]  /*6050*/  MUFU.EX2 R149, R149 ;  /* 0x0000009500957308 */ /* 0x000fe20000000800 */
[----:B------:R-:W-:Y:S02]  /*6060*/  ISETP.GT.AND P5, PT, R54, 0x79, PT ;  /* 0x000000793600780c */ /* 0x000fe40003fa4270 */
[----:B--2---:R-:W-:Y:S02]  /*6070*/  FSEL R79, R79, -INF , P4 ;  /* 0xff8000004f4f7808 */ /* 0x004fe40002000000 */
[----:B------:R-:W-:Y:S02]  /*6080*/  FMNMX.FTZ R63, R46, R63, !PT ;  /* 0x0000003f2e3f7209 */ /* 0x000fe40007810000 */
[----:B------:R-:W-:Y:S01]  /*6090*/  MOV R47, UR37 ;  /* 0x00000025002f7c02 */ /* 0x000fe20008000f00 */
[----:B------:R-:W-:Y:S01]  /*60a0*/  MUFU.EX2 R151, R151 ;  /* 0x0000009700977308 */ /* 0x000fe20000000800 */
[----:B0-----:R-:W-:-:S02]  /*60b0*/  FSEL R80, R80, -INF , P5 ;  /* 0xff80000050507808 */ /* 0x001fc40002800000 */
[----:B------:R-:W-:Y:S02]  /*60c0*/  FMNMX.FTZ R35, R79, R63, !PT ;  /* 0x0000003f4f237209 */ /* 0x000fe40007810000 */
[----:B------:R-:W-:Y:S02]  /*60d0*/  @!P1 LEA R47, R47, UR38, 0x3 ;  /* 0x000000262f2f9c11 */ /* 0x000fe4000f8e18ff */
[----:B------:R-:W-:Y:S01]  /*60e0*/  FMNMX.FTZ R35, R80, R35, !PT ;  /* 0x0000002350237209 */ /* 0x000fe20007810000 */
[----:B------:R-:W-:Y:S02]  /*60f0*/  MUFU.EX2 R14, R14 ;  /* 0x0000000e000e7308 */ /* 0x000fe40000000800 */
[----:B------:R-:W-:Y:S02]  /*6100*/  @!P1 VIADD R47, R47, 0x16840 ;  /* 0x000168402f2f9836 */ /* 0x000fe40000000000 */
[----:B------:R-:W0:Y:S03]  /*6110*/  SHFL.BFLY PT, R36, R35, 0x2, 0x1f ;  /* 0x0c401f0023247f89 */ /* 0x000e2600000e0000 */
[----:B------:R-:W-:Y:S01]  /*6120*/  @!P1 PRMT R47, RZ, 0x654, R47 ;  /* 0x00000654ff2f9816 */ /* 0x000fe2000000002f */
[----:B------:R-:W-:Y:S08]  /*6130*/  MUFU.EX2 R145, R145 ;  /* 0x0000009100917308 */ /* 0x000ff00000000800 */
[----:B------:R-:W-:Y:S08]  /*6140*/  MUFU.EX2 R20, R20 ;  /* 0x0000001400147308 */ /* 0x000ff00000000800 */
[----:B------:R-:W-:Y:S01]  /*6150*/  MUFU.EX2 R147, R147 ;  /* 0x0000009300937308 */ /* 0x000fe20000000800 */
[----:B0-----:R-:W-:Y:S01]  /*6160*/  FMNMX.FTZ R42, R35, R36, !PT ;  /* 0x00000024232a7209 */ /* 0x001fe20007810000 */
[-CC-:B------:R-:W-:Y:S01]  /*6170*/  FFMA.FTZ R35, R51, R41.reuse, -R78.reuse ;  /* 0x0000002933237223 */ /* 0x180fe2000001084e */
[----:B------:R-:W-:-:S05]  /*6180*/  FFMA.FTZ R36, R55, R41, -R78 ;  /* 0x0000002937247223 */ /* 0x000fca000001084e */
[----:B------:R-:W-:Y:S01]  /*6190*/  MUFU.EX2 R24, R24 ;  /* 0x0000001800187308 */ /* 0x000fe20000000800 */
[----:B------:R-:W0:Y:S01]  /*61a0*/  SHFL.BFLY PT, R51, R42, 0x1, 0x1f ;  /* 0x0c201f002a337f89 */ /* 0x000e2200000e0000 */
[----:B------:R-:W-:Y:S02]  /*61b0*/  WARPGROUP.DEPBAR.LE gsb0, 0x0 ;  /* 0x00008000000079c5 */ /* 0x000fe40000010000 */
[----:B------:R-:W-:-:S04]  /*61c0*/  WARPGROUP.ARRIVE ;  /* 0x00000000000079c5 */ /* 0x000fc80000000000 */
[----:B------:R-:W-:Y:S02]  /*61d0*/  MUFU.EX2 R141, R141 ;  /* 0x0000008d008d7308 */ /* 0x000fe40000000800 */
[----:B------:R-:W-:Y:S06]  /*61e0*/  HGMMA.64x64x16.F32.BF16 R88, R120, gdesc[UR8].tnspB, R88, gsb0 ;  /* 0x40e0000878587df0 */ /* 0x000fec0008001858 */
[----:B------:R-:W-:Y:S01]  /*61f0*/  MUFU.EX2 R25, R25 ;  /* 0x0000001900197308 */ /* 0x000fe20000000800 */
[----:B0-----:R-:W-:Y:S01]  /*6200*/  FMNMX.FTZ R51, R42, R51, !PT ;  /* 0x000000332a337209 */ /* 0x001fe20007810000 */
[----:B------:R-:W-:-:S06]  /*6210*/  FFMA.FTZ R42, R67, R41, -R78 ;  /* 0x00000029432a7223 */ /* 0x000fcc000001084e */
[----:B------:R-:W-:Y:S01]  /*6220*/  MUFU.EX2 R143, R143 ;  /* 0x0000008f008f7308 */ /* 0x000fe20000000800 */
[C---:B------:R-:W-:Y:S01]  /*6230*/  FSETP.NEU.FTZ.AND P4, PT, R51.reuse, -INF , PT ;  /* 0xff8000003300780b */ /* 0x040fe20003f9d000 */
[----:B------:R-:W-:-:S05]  /*6240*/  FMUL.FTZ R50, R51, R41 ;  /* 0x0000002933327220 */ /* 0x000fca0000410000 */
[----:B------:R-:W-:Y:S01]  /*6250*/  FSEL R50, R50, RZ, P4 ;  /* 0x000000ff32327208 */ /* 0x000fe20002000000 */
[----:B------:R-:W-:Y:S04]  /*6260*/  MUFU.EX2 R27, R27 ;  /* 0x0000001b001b7308 */ /* 0x000fe80000000800 */
[-CC-:B------:R-:W-:Y:S01]  /*6270*/  FFMA.FTZ R142, R44, R41.reuse, -R50.reuse ;  /* 0x000000292c8e7223 */ /* 0x180fe20000010832 */
[----:B------:R-:W-:Y:S01]  /*6280*/  FSEL R44, R10, RZ, P3 ;  /* 0x000000ff0a2c7208 */ /* 0x000fe20001800000 */
[-CC-:B------:R-:W-:Y:S01]  /*6290*/  FFMA.FTZ R148, R7, R41.reuse, -R50.reuse ;  /* 0x0000002907947223 */ /* 0x180fe20000010832 */
[-CC-:B------:R-:W-:Y:S01]  /*62a0*/  FFMA.FTZ R150, R11, R41.reuse, -R50.reuse ;  /* 0x000000290b967223 */ /* 0x180fe20000010832 */
[-CC-:B------:R-:W-:Y:S01]  /*62b0*/  FFMA.FTZ R11, R15, R41.reuse, -R50.reuse ;  /* 0x000000290f0b7223 */ /* 0x180fe20000010832 */
[-CC-:B------:R-:W-:Y:S01]  /*62c0*/  FFMA.FTZ R15, R45, R41.reuse, -R50.reuse ;  /* 0x000000292d0f7223 */ /* 0x180fe20000010832 */
[----:B------:R-:W-:Y:S01]  /*62d0*/  FADD.FTZ R44, -R44, R5 ;  /* 0x000000052c2c7221 */ /* 0x000fe20000010100 */
[----:B------:R-:W-:Y:S01]  /*62e0*/  FSEL R5, R51, RZ, P4 ;  /* 0x000000ff33057208 */ /* 0x000fe20002000000 */
[-CC-:B------:R-:W-:Y:S01]  /*62f0*/  FFMA.FTZ R7, R9, R41.reuse, -R50.reuse ;  /* 0x0000002909077223 */ /* 0x180fe20000010832 */
[----:B------:R-:W-:Y:S01]  /*6300*/  MUFU.EX2 R148, R148 ;  /* 0x0000009400947308 */ /* 0x000fe20000000800 */
[-C--:B------:R-:W-:Y:S01]  /*6310*/  FMUL.FTZ R45, R44, R41.reuse ;  /* 0x000000292c2d7220 */ /* 0x080fe20000410000 */
[-C--:B------:R-:W-:Y:S01]  /*6320*/  FFMA.FTZ R9, R12, R41.reuse, -R50 ;  /* 0x000000290c097223 */ /* 0x080fe20000010832 */
[----:B------:R-:W-:Y:S01]  /*6330*/  FADD.FTZ R6, -R5, R6 ;  /* 0x0000000605067221 */ /* 0x000fe20000010100 */
[----:B------:R-:W-:Y:S01]  /*6340*/  VIADD R44, R83, 0x9 ;  /* 0x00000009532c7836 */ /* 0x000fe20000000000 */
[----:B------:R-:W-:Y:S01]  /*6350*/  ISETP.GE.U32.AND P3, PT, R86, 0x180, PT ;  /* 0x000001805600780c */ /* 0x000fe20003f66070 */
[-CC-:B------:R-:W-:Y:S01]  /*6360*/  FFMA.FTZ R144, R13, R41.reuse, -R50.reuse ;  /* 0x000000290d907223 */ /* 0x180fe20000010832 */
[-C--:B------:R-:W-:Y:S01]  /*6370*/  FMUL.FTZ R6, R6, R41.reuse ;  /* 0x0000002906067220 */ /* 0x080fe20000410000 */
[----:B------:R0:W-:Y:S01]  /*6380*/  MUFU.EX2 R5, R45 ;  /* 0x0000002d00057308 */ /* 0x0001e20000000800 */
[----:B------:R-:W-:Y:S01]  /*6390*/  FFMA.FTZ R136, R48, R41, -R50 ;  /* 0x0000002930887223 */ /* 0x000fe20000010832 */
[----:B------:R-:W-:-:S02]  /*63a0*/  IMAD.U32 R48, RZ, RZ, UR6 ;  /* 0x00000006ff307e24 */ /* 0x000fc4000f8e00ff */
[-CC-:B------:R-:W-:Y:S01]  /*63b0*/  FFMA.FTZ R146, R21, R41.reuse, -R50.reuse ;  /* 0x0000002915927223 */ /* 0x180fe20000010832 */
[-CC-:B------:R-:W-:Y:S01]  /*63c0*/  FFMA.FTZ R21, R49, R41.reuse, -R50.reuse ;  /* 0x0000002931157223 */ /* 0x180fe20000010832 */
[-CC-:B------:R-:W-:Y:S01]  /*63d0*/  FFMA.FTZ R12, R26, R41.reuse, -R50.reuse ;  /* 0x000000291a0c7223 */ /* 0x180fe20000010832 */
[-CC-:B------:R-:W-:Y:S01]  /*63e0*/  FFMA.FTZ R140, R66, R41.reuse, -R50.reuse ;  /* 0x00000029428c7223 */ /* 0x180fe20000010832 */
[----:B------:R-:W-:Y:S01]  /*63f0*/  @!P1 LEA R48, R48, UR38, 0x3 ;  /* 0x0000002630309c11 */ /* 0x000fe2000f8e18ff */
[----:B------:R-:W1:Y:S01]  /*6400*/  MUFU.EX2 R6, R6 ;  /* 0x0000000600067308 */ /* 0x000e620000000800 */
[----:B0-----:R-:W-:Y:S01]  /*6410*/  SEL R45, R44, 0x9, !P3 ;  /* 0x000000092c2d7807 */ /* 0x001fe20005800000 */
        /* <DEDUP_REMOVED lines=15> */
[----:B-1----:R-:W-:Y:S01]  /*6510*/  FFMA.FTZ R2, R6, R2, R148 ;  /* 0x0000000206027223 */ /* 0x002fe20000010094 */
[-CC-:B------:R-:W-:Y:S01]  /*6520*/  FFMA.FTZ R46, R46, R41.reuse, -R50.reuse ;  /* 0x000000292e2e7223 */ /* 0x180fe20000010832 */
[----:B------:R-:W-:Y:S01]  /*6530*/  FFMA.FTZ R79, R79, R41, -R50 ;  /* 0x000000294f4f7223 */ /* 0x000fe20000010832 */
[C---:B------:R-:W-:Y:S01]  /*6540*/  ISETP.GT.AND P3, PT, R3.reuse, R4, PT ;  /* 0x000000040300720c */ /* 0x040fe20003f64270 */
[----:B------:R-:W-:Y:S01]  /*6550*/  UMOV UR6, UR37 ;  /* 0x0000002500067c82 */ /* 0x000fe20008000000 */
[----:B------:R-:W-:-:S02]  /*6560*/  VIADD R3, R3, 0xffffffff ;  /* 0xffffffff03037836 */ /* 0x000fc40000000000 */
[----:B------:R-:W1:Y:S01]  /*6570*/  MUFU.EX2 R9, R9 ;  /* 0x0000000900097308 */ /* 0x000e620000000800 */
[C---:B0-----:R-:W-:Y:S01]  /*6580*/  FADD.FTZ R49, R7.reuse, R2 ;  /* 0x0000000207317221 */ /* 0x041fe20000010000 */
[----:B------:R-:W-:Y:S01]  /*6590*/  F2FP.BF16.F32.PACK_AB R148, R7, R148 ;  /* 0x000000940794723e */ /* 0x000fe200000010ff */
[----:B------:R-:W-:Y:S02]  /*65a0*/  WARPGROUP.DEPBAR.LE gsb0, 0x0 ;  /* 0x00008000000079c5 */ /* 0x000fe40000010000 */
[----:B------:R0:W-:Y:S06]  /*65b0*/  BAR.ARV R45, 0x100 ;  /* 0x0004002d0000751d */ /* 0x0001ec0000002000 */
[----:B------:R-:W3:Y:S01]  /*65c0*/  MUFU.EX2 R144, R144 ;  /* 0x0000009000907308 */ /* 0x000ee20000000800 */
[----:B------:R4:W-:Y:S01]  /*65d0*/  @!P1 SYNCS.ARRIVE.TRANS64.RED.A1T0 RZ, [R47+URZ], RZ ;  /* 0x000000ff2fff99a7 */ /* 0x0009e2000810043f */
[-C--:B------:R-:W-:Y:S01]  /*65e0*/  FMUL.FTZ R88, R88, R6.reuse ;  /* 0x0000000658587220 */ /* 0x080fe20000410000 */
[-C--:B------:R-:W-:Y:S01]  /*65f0*/  FMUL.FTZ R89, R89, R6.reuse ;  /* 0x0000000659597220 */ /* 0x080fe20000410000 */
[-C--:B------:R-:W-:Y:S01]  /*6600*/  FMUL.FTZ R92, R92, R6.reuse ;  /* 0x000000065c5c7220 */ /* 0x080fe20000410000 */
[-C--:B------:R-:W-:Y:S01]  /*6610*/  FMUL.FTZ R93, R93, R6.reuse ;  /* 0x000000065d5d7220 */ /* 0x080fe20000410000 */
[-C--:B------:R-:W-:Y:S01]  /*6620*/  FMUL.FTZ R96, R96, R6.reuse ;  /* 0x0000000660607220 */ /* 0x080fe20000410000 */
[----:B------:R-:W-:Y:S01]  /*6630*/  FMUL.FTZ R97, R97, R6 ;  /* 0x0000000661617220 */ /* 0x000fe20000410000 */
[----:B------:R-:W5:Y:S01]  /*6640*/  MUFU.EX2 R11, R11 ;  /* 0x0000000b000b7308 */ /* 0x000f620000000800 */
[----:B----4-:R-:W-:Y:S01]  /*6650*/  FFMA.FTZ R47, R5, R0, R149 ;  /* 0x00000000052f7223 */ /* 0x010fe20000010095 */
[----:B------:R-:W-:Y:S01]  /*6660*/  F2FP.BF16.F32.PACK_AB R149, R8, R149 ;  /* 0x000000950895723e */ /* 0x000fe200000010ff */
[-C--:B------:R-:W-:Y:S01]  /*6670*/  FMUL.FTZ R100, R100, R6.reuse ;  /* 0x0000000664647220 */ /* 0x080fe20000410000 */
[----:B------:R-:W-:Y:S01]  /*6680*/  FMUL.FTZ R101, R101, R6 ;  /* 0x0000000665657220 */ /* 0x000fe20000410000 */
[----:B------:R-:W-:Y:S01]  /*6690*/  FADD.FTZ R2, R8, R47 ;  /* 0x0000002f08027221 */ /* 0x000fe20000010000 */
[----:B------:R-:W-:-:S02]  /*66a0*/  @!P1 VIADD R47, R48, 0x16860 ;  /* 0x00016860302f9836 */ /* 0x000fc40000000000 */
[----:B--2---:R-:W-:Y:S01]  /*66b0*/  FADD.FTZ R48, R150, R49 ;  /* 0x0000003196307221 */ /* 0x004fe20000010000 */
[----:B------:R-:W2:Y:S01]  /*66c0*/  MUFU.EX2 R146, R146 ;  /* 0x0000009200927308 */ /* 0x000ea20000000800 */
[----:B0-----:R-:W-:Y:S01]  /*66d0*/  FADD.FTZ R45, R151, R2 ;  /* 0x00000002972d7221 */ /* 0x001fe20000010000 */
[C---:B-1----:R-:W-:Y:S01]  /*66e0*/  F2FP.BF16.F32.PACK_AB R150, R9.reuse, R150 ;  /* 0x000000960996723e */ /* 0x042fe200000010ff */
[-C--:B------:R-:W-:Y:S01]  /*66f0*/  FMUL.FTZ R104, R104, R6.reuse ;  /* 0x0000000668687220 */ /* 0x080fe20000410000 */
[----:B------:R-:W-:Y:S01]  /*6700*/  @!P1 PRMT R2, RZ, 0x654, R47 ;  /* 0x00000654ff029816 */ /* 0x000fe2000000002f */
[----:B------:R-:W-:Y:S01]  /*6710*/  FADD.FTZ R47, R9, R48 ;  /* 0x00000030092f7221 */ /* 0x000fe20000010000 */
[----:B------:R-:W-:Y:S01]  /*6720*/  FADD.FTZ R48, R14, R45 ;  /* 0x0000002d0e307221 */ /* 0x000fe20000010000 */
[----:B------:R-:W-:Y:S01]  /*6730*/  FMUL.FTZ R105, R105, R6 ;  /* 0x0000000669697220 */ /* 0x000fe20000410000 */
[----:B------:R-:W0:Y:S01]  /*6740*/  MUFU.EX2 R12, R12 ;  /* 0x0000000c000c7308 */ /* 0x000e220000000800 */
[----:B---3--:R-:W-:Y:S01]  /*6750*/  FADD.FTZ R52, R144, R47 ;  /* 0x0000002f90347221 */ /* 0x008fe20000010000 */
[----:B------:R-:W-:Y:S01]  /*6760*/  FADD.FTZ R45, R145, R48 ;  /* 0x00000030912d7221 */ /* 0x000fe20000010000 */
[----:B------:R1:W-:Y:S01]  /*6770*/  @!P1 SYNCS.ARRIVE.TRANS64.RED.A1T0 RZ, [R2+URZ], RZ ;  /* 0x000000ff02ff99a7 */ /* 0x0003e2000810043f */
[C---:B-----5:R-:W-:Y:S01]  /*6780*/  F2FP.BF16.F32.PACK_AB R144, R11.reuse, R144 ;  /* 0x000000900b90723e */ /* 0x060fe200000010ff */
[----:B------:R-:W-:Y:S01]  /*6790*/  FADD.FTZ R47, R11, R52 ;  /* 0x000000340b2f7221 */ /* 0x000fe20000010000 */
[----:B------:R-:W-:Y:S01]  /*67a0*/  FADD.FTZ R48, R20, R45 ;  /* 0x0000002d14307221 */ /* 0x000fe20000010000 */
[-C--:B------:R-:W-:Y:S01]  /*67b0*/  FFMA.FTZ R45, R69, R41.reuse, -R50 ;  /* 0x00000029452d7223 */ /* 0x080fe20000010832 */
[----:B------:R-:W3:Y:S01]  /*67c0*/  MUFU.EX2 R140, R140 ;  /* 0x0000008c008c7308 */ /* 0x000ee20000000800 */
[----:B--2---:R-:W-:Y:S01]  /*67d0*/  FADD.FTZ R47, R146, R47 ;  /* 0x0000002f922f7221 */ /* 0x004fe20000010000 */
[----:B------:R-:W-:Y:S01]  /*67e0*/  FADD.FTZ R49, R147, R48 ;  /* 0x0000003093317221 */ /* 0x000fe20000010000 */
[-C--:B-1----:R-:W-:Y:S01]  /*67f0*/  FFMA.FTZ R2, R65, R41.reuse, -R50 ;  /* 0x0000002941027223 */ /* 0x082fe20000010832 */
[-C--:B------:R-:W-:Y:S01]  /*6800*/  FMUL.FTZ R108, R108, R6.reuse ;  /* 0x000000066c6c7220 */ /* 0x080fe20000410000 */
[-C--:B------:R-:W-:Y:S01]  /*6810*/  FMUL.FTZ R109, R109, R6.reuse ;  /* 0x000000066d6d7220 */ /* 0x080fe20000410000 */
[----:B------:R-:W-:Y:S01]  /*6820*/  FADD.FTZ R48, R24, R49 ;  /* 0x0000003118307221 */ /* 0x000fe20000010000 */
[----:B------:R-:W-:Y:S01]  /*6830*/  FMUL.FTZ R112, R112, R6 ;  /* 0x0000000670707220 */ /* 0x000fe20000410000 */
[----:B------:R-:W1:Y:S01]  /*6840*/  MUFU.EX2 R13, R13 ;  /* 0x0000000d000d7308 */ /* 0x000e620000000800 */
[C---:B0-----:R-:W-:Y:S01]  /*6850*/  FADD.FTZ R53, R12.reuse, R47 ;  /* 0x0000002f0c357221 */ /* 0x041fe20000010000 */
[----:B------:R-:W-:Y:S01]  /*6860*/  FADD.FTZ R48, R141, R48 ;  /* 0x000000308d307221 */ /* 0x000fe20000010000 */
[-CC-:B------:R-:W-:Y:S01]  /*6870*/  FFMA.FTZ R47, R73, R41.reuse, -R50.reuse ;  /* 0x00000029492f7223 */ /* 0x180fe20000010832 */
[----:B------:R-:W-:Y:S01]  /*6880*/  F2FP.BF16.F32.PACK_AB R146, R12, R146 ;  /* 0x000000920c92723e */ /* 0x000fe200000010ff */
[----:B------:R-:W-:Y:S01]  /*6890*/  FFMA.FTZ R50, R80, R41, -R50 ;  /* 0x0000002950327223 */ /* 0x000fe20000010832 */
[----:B------:R-:W-:Y:S01]  /*68a0*/  FADD.FTZ R48, R25, R48 ;  /* 0x0000003019307221 */ /* 0x000fe20000010000 */
[-C--:B------:R-:W-:Y:S01]  /*68b0*/  FMUL.FTZ R113, R113, R6.reuse ;  /* 0x0000000671717220 */ /* 0x080fe20000410000 */
[----:B------:R-:W0:Y:S01]  /*68c0*/  MUFU.EX2 R142, R142 ;  /* 0x0000008e008e7308 */ /* 0x000e220000000800 */
[----:B---3--:R-:W-:Y:S01]  /*68d0*/  FADD.FTZ R52, R140, R53 ;  /* 0x000000358c347221 */ /* 0x008fe20000010000 */
[----:B------:R-:W-:Y:S01]  /*68e0*/  FADD.FTZ R48, R143, R48 ;  /* 0x000000308f307221 */ /* 0x000fe20000010000 */
[-C--:B------:R-:W-:Y:S01]  /*68f0*/  FMUL.FTZ R116, R116, R6.reuse ;  /* 0x0000000674747220 */ /* 0x080fe20000410000 */
[----:B------:R-:W-:Y:S01]  /*6900*/  FMUL.FTZ R117, R117, R6 ;  /* 0x0000000675757220 */ /* 0x000fe20000410000 */
[-C--:B------:R-:W-:Y:S01]  /*6910*/  FMUL.FTZ R90, R90, R5.reuse ;  /* 0x000000055a5a7220 */ /* 0x080fe20000410000 */
[----:B------:R-:W-:Y:S01]  /*6920*/  FADD.FTZ R48, R27, R48 ;  /* 0x000000301b307221 */ /* 0x000fe20000010000 */
        /* <DEDUP_REMOVED lines=20> */
[----:B------:R-:W-:Y:S01]  /*6a70*/  FMUL.FTZ R119, R119, R5 ;  /* 0x0000000577777220 */ /* 0x000fe20000410000 */
[----:B------:R-:W-:Y:S01]  /*6a80*/  F2FP.BF16.F32.PACK_AB R151, R14, R151 ;  /* 0x000000970e97723e */ /* 0x000fe200000010ff */
[----:B------:R-:W-:Y:S01]  /*6a90*/  IMAD.MOV.U32 R5, RZ, RZ, R10 ;  /* 0x000000ffff057224 */ /* 0x000fe200078e000a */
[----:B------:R-:W-:Y:S01]  /*6aa0*/  F2FP.BF16.F32.PACK_AB R145, R20, R145 ;  /* 0x000000911491723e */ /* 0x000fe200000010ff */
[----:B------:R-:W-:Y:S01]  /*6ab0*/  IMAD.MOV.U32 R6, RZ, RZ, R51 ;  /* 0x000000ffff067224 */ /* 0x000fe200078e0033 */
[----:B------:R-:W2:Y:S01]  /*6ac0*/  MUFU.EX2 R28, R28 ;  /* 0x0000001c001c7308 */ /* 0x000ea20000000800 */
[----:B-1----:R-:W-:Y:S01]  /*6ad0*/  FADD.FTZ R52, R136, R49 ;  /* 0x0000003188347221 */ /* 0x002fe20000010000 */
[----:B------:R-:W-:-:S02]  /*6ae0*/  F2FP.BF16.F32.PACK_AB R147, R24, R147 ;  /* 0x000000931893723e */ /* 0x000fc400000010ff */
[----:B------:R-:W-:Y:S02]  /*6af0*/  F2FP.BF16.F32.PACK_AB R140, R13, R140 ;  /* 0x0000008c0d8c723e */ /* 0x000fe400000010ff */
[----:B------:R-:W-:Y:S02]  /*6b00*/  F2FP.BF16.F32.PACK_AB R141, R25, R141 ;  /* 0x0000008d198d723e */ /* 0x000fe400000010ff */
        /* <DEDUP_REMOVED lines=93> */
[----:B0-----:R-:W-:-:S04]  /*70e0*/  FADD.FTZ R11, R122, R11 ;  /* 0x0000000b7a0b7221 */ /* 0x001fc80000010000 */
[C---:B--2---:R-:W-:Y:S01]  /*70f0*/  FADD.FTZ R2, R50.reuse, R11 ;  /* 0x0000000b32027221 */ /* 0x044fe20000010000 */
[----:B------:R-:W-:Y:S01]  /*7100*/  F2FP.BF16.F32.PACK_AB R122, R50, R122 ;  /* 0x0000007a327a723e */ /* 0x000fe200000010ff */
[C---:B-1----:R-:W-:Y:S01]  /*7110*/  FADD.FTZ R0, R71.reuse, R0 ;  /* 0x0000000047007221 */ /* 0x042fe20000010000 */
[----:B------:R-:W-:Y:S01]  /*7120*/  F2FP.BF16.F32.PACK_AB R123, R71, R43 ;  /* 0x0000002b477b723e */ /* 0x000fe200000010ff */
[----:B------:R-:W-:Y:S06]  /*7130*/  @P3 BRA `(.L_x_14173) ;  /* 0xffffffd000843947 */ /* 0x000fec000383ffff */
.L_x_14164:
[----:B------:R-:W-:-:S13]  /*7140*/  ISETP.GE.AND P2, PT, R3, R23, PT ;  /* 0x000000170300720c */ /* 0x000fda0003f46270 */
[----:B------:R-:W-:Y:S05]  /*7150*/  @!P2 BRA `(.L_x_14174) ;  /* 0x000000240040a947 */ /* 0x000fea0003800000 */
[----:B------:R-:W-:Y:S01]  /*7160*/  IMAD.MOV.U32 R4, RZ, RZ, R10 ;  /* 0x000000ffff047224 */ /* 0x000fe200078e000a */
[----:B------:R-:W-:Y:S01]  /*7170*/  UMOV UR7, UR36 ;  /* 0x0000002400077c82 */ /* 0x000fe20008000000 */
[----:B------:R-:W-:Y:S01]  /*7180*/  IMAD.MOV.U32 R5, RZ, RZ, R51 ;  /* 0x000000ffff057224 */ /* 0x000fe200078e0033 */
[----:B------:R-:W-:Y:S01]  /*7190*/  UMOV UR6, UR37 ;  /* 0x0000002500067c82 */ /* 0x000fe20008000000 */
[----:B------:R-:W-:-:S05]  /*71a0*/  ULDC UR21, c[0x0][0x9d8] ;  /* 0x0002760000157ab9 */ /* 0x000fca0000000800 */
.L_x_14183:
        /* <DEDUP_REMOVED lines=9> */
.L_x_14176:
[----:B------:R-:W-:Y:S01]  /*7240*/  ULEA UR10, UR37, UR38, 0x3 ;  /* 0x00000026250a7291 */ /* 0x000fe2000f8e183f */
[----:B------:R-:W-:-:S05]  /*7250*/  IMAD.U32 R6, RZ, RZ, UR36 ;  /* 0x00000024ff067e24 */ /* 0x000fca000f8e00ff */
[----:B------:R-:W-:-:S04]  /*7260*/  SHF.L.U32 R6, R6, 0x1f, RZ ;  /* 0x0000001f06067819 */ /* 0x000fc800000006ff */
[----:B------:R0:W1:Y:S01]  /*7270*/  SYNCS.PHASECHK.TRANS64.TRYWAIT P2, [UR10+0x16830], R6 ;  /* 0x01683006ff0075a7 */ /* 0x000062000804014a */
[----:B------:R-:W-:Y:S05]  /*7280*/  @!P0 BRA `(.L_x_14177) ;  /* 0x0000000000048947 */ /* 0x000fea0003800000 */
[----:B------:R-:W-:Y:S01]  /*7290*/  BPT.TRAP 0x1 ;  /* 0x000000040000795c */ /* 0x000fe20000300000 */
.L_x_14177:
[----:B-1----:R-:W-:Y:S05]  /*72a0*/  @P2 BRA `(.L_x_14175) ;  /* 0x0000000000082947 */ /* 0x002fea0003800000 */
[----:B------:R-:W1:Y:S02]  /*72b0*/  SYNCS.PHASECHK.TRANS64.TRYWAIT P2, [UR10+0x16830], R6 ;  /* 0x01683006ff0075a7 */ /* 0x000e64000804014a */
[----:B-1----:R-:W-:Y:S05]  /*72c0*/  @!P2 BRA `(.L_x_14178) ;  /* 0x000000b000b4a947 */ /* 0x002fea0003800000 */
.L_x_14175:
        /* <DEDUP_REMOVED lines=29> */
.L_x_14180:
[----:B------:R-:W-:Y:S01]  /*74a0*/  ULEA UR10, UR6, UR38, 0x3 ;  /* 0x00000026060a7291 */ /* 0x000fe2000f8e183f */
[----:B------:R-:W-:-:S05]  /*74b0*/  IMAD.U32 R6, RZ, RZ, UR7 ;  /* 0x00000007ff067e24 */ /* 0x000fca000f8e00ff */
[----:B------:R-:W-:-:S04]  /*74c0*/  SHF.L.U32 R6, R6, 0x1f, RZ ;  /* 0x0000001f06067819 */ /* 0x000fc800000006ff */
[----:B------:R0:W1:Y:S01]  /*74d0*/  SYNCS.PHASECHK.TRANS64.TRYWAIT P2, [UR10+0x16850], R6 ;  /* 0x01685006ff0075a7 */ /* 0x000062000804014a */
[----:B------:R-:W-:Y:S05]  /*74e0*/  @!P0 BRA `(.L_x_14181) ;  /* 0x0000000000048947 */ /* 0x000fea0003800000 */
[----:B------:R-:W-:Y:S01]  /*74f0*/  BPT.TRAP 0x1 ;  /* 0x000000040000795c */ /* 0x000fe20000300000 */
.L_x_14181:
[----:B-1----:R-:W-:Y:S05]  /*7500*/  @P2 BRA `(.L_x_14179) ;  /* 0x0000000000082947 */ /* 0x002fea0003800000 */
[----:B------:R-:W1:Y:S02]  /*7510*/  SYNCS.PHASECHK.TRANS64.TRYWAIT P2, [UR10+0x16850], R6 ;  /* 0x01685006ff0075a7 */ /* 0x000e64000804014a */
[----:B-1----:R-:W-:Y:S05]  /*7520*/  @!P2 BRA `(.L_x_14182) ;  /* 0x000000b00034a947 */ /* 0x002fea0003800000 */
.L_x_14179:
        /* <DEDUP_REMOVED lines=78> */
[----:B------:R-:W-:Y:S01]  /*7a10*/  UMOV UR11, 0x40000040 ;  /* 0x40000040000b7882 */ /* 0x000fe20000000000 */
[----:B------:R-:W-:-:S04]  /*7a20*/  UMOV UR7, UR36 ;  /* 0x0000002400077c82 */ /* 0x000fc80008000000 */
[----:B------:R-:W0:Y:S01]  /*7a30*/  MUFU.TANH R27, R27 ;  /* 0x0000001b001b7308 */ /* 0x000e220000002400 */
[----:B-1----:R-:W-:Y:S01]  /*7a40*/  FMNMX.FTZ R41, R21, R54, !PT ;  /* 0x0000003615297209 */ /* 0x002fe20007810000 */
[----:B------:R-:W-:Y:S01]  /*7a50*/  FMUL.FTZ R54, R69, UR21 ;  /* 0x0000001545367c20 */ /* 0x000fe20008410000 */
[----:B------:R-:W-:-:S05]  /*7a60*/  FMUL.FTZ R69, R75, UR21 ;  /* 0x000000154b457c20 */ /* 0x000fca0008410000 */
[----:B------:R-:W1:Y:S01]  /*7a70*/  MUFU.TANH R30, R30 ;  /* 0x0000001e001e7308 */ /* 0x000e620000002400 */
[----:B--2---:R-:W-:Y:S01]  /*7a80*/  FMNMX.FTZ R56, R26, R41, !PT ;  /* 0x000000291a387209 */ /* 0x004fe20007810000 */
[----:B------:R-:W-:Y:S02]  /*7a90*/  WARPGROUP.DEPBAR.LE gsb0, 0x0 ;  /* 0x00008000000079c5 */ /* 0x000fe40000010000 */
[----:B------:R-:W-:-:S04]  /*7aa0*/  WARPGROUP.ARRIVE ;  /* 0x00000000000079c5 */ /* 0x000fc80000000000 */
[----:B------:R-:W2:Y:S01]  /*7ab0*/  MUFU.TANH R31, R31 ;  /* 0x0000001f001f7308 */ /* 0x000ea20000002400 */
[----:B0-----:R-:W-:Y:S01]  /*7ac0*/  FMNMX.FTZ R41, R27, R56, !PT ;  /* 0x000000381b297209 */ /* 0x001fe20007810000 */
[----:B------:R-:W-:Y:S01]  /*7ad0*/  HGMMA.64x64x16.F32.BF16 R88, R144, gdesc[UR12].tnspB, R88, gsb0 ;  /* 0x40e0000c90587df0 */ /* 0x000fe20008001858 */
[----:B------:R-:W-:Y:S02]  /*7ae0*/  UIADD3 UR14, UR10, 0x100, URZ ;  /* 0x000001000a0e7890 */ /* 0x000fe4000fffe03f */
[----:B-1----:R-:W-:Y:S01]  /*7af0*/  FMNMX.FTZ R56, R30, R41, !PT ;  /* 0x000000291e387209 */ /* 0x002fe20007810000 */
[----:B------:R-:W-:Y:S02]  /*7b00*/  UMOV UR15, 0x40000040 ;  /* 0x40000040000f7882 */ /* 0x000fe40000000000 */
[----:B------:R-:W0:Y:S08]  /*7b10*/  MUFU.TANH R34, R34 ;  /* 0x0000002200227308 */ /* 0x000e300000002400 */
[----:B------:R-:W1:Y:S01]  /*7b20*/  MUFU.TANH R35, R35 ;  /* 0x0000002300237308 */ /* 0x000e620000002400 */
[----:B--2---:R-:W-:Y:S01]  /*7b30*/  FMNMX.FTZ R41, R31, R56, !PT ;  /* 0x000000381f297209 */ /* 0x004fe20007810000 */
[----:B------:R-:W-:Y:S01]  /*7b40*/  FMUL.FTZ R56, R73, UR21 ;  /* 0x0000001549387c20 */ /* 0x000fe20008410000 */
[----:B------:R-:W-:-:S05]  /*7b50*/  FMUL.FTZ R73, R83, UR21 ;  /* 0x0000001553497c20 */ /* 0x000fca0008410000 */
        /* <DEDUP_REMOVED lines=14> */
[----:B0-----:R-:W-:Y:S01]  /*7c40*/  FMNMX.FTZ R41, R47, R60, !PT ;  /* 0x0000003c2f297209 */ /* 0x001fe20007810000 */
[----:B------:R-:W-:Y:S02]  /*7c50*/  FMUL.FTZ R60, R81, UR21 ;  /* 0x00000015513c7c20 */ /* 0x000fe40008410000 */
[----:B------:R-:W0:Y:S04]  /*7c60*/  S2R R81, SR_TID.X ;  /* 0x0000000000517919 */ /* 0x000e280000002100 */
[----:B------:R-:W3:Y:S01]  /*7c70*/  MUFU.TANH R52, R52 ;  /* 0x0000003400347308 */ /* 0x000ee20000002400 */
[----:B-1----:R-:W-:Y:S01]  /*7c80*/  FMNMX.FTZ R41, R48, R41, !PT ;  /* 0x0000002930297209 */ /* 0x002fe20007810000 */
[----:B------:R-:W-:-:S02]  /*7c90*/  WARPGROUP.DEPBAR.LE gsb0, 0x0 ;  /* 0x00008000000079c5 */ /* 0x000fc40000010000 */
[----:B------:R-:W-:-:S04]  /*7ca0*/  WARPGROUP.ARRIVE ;  /* 0x00000000000079c5 */ /* 0x000fc80000000000 */
[----:B------:R-:W1:Y:S01]  /*7cb0*/  MUFU.TANH R53, R53 ;  /* 0x0000003500357308 */ /* 0x000e620000002400 */
[----:B--2---:R-:W-:Y:S01]  /*7cc0*/  FMNMX.FTZ R41, R50, R41, !PT ;  /* 0x0000002932297209 */ /* 0x004fe20007810000 */
[----:B------:R-:W-:Y:S01]  /*7cd0*/  HGMMA.64x64x16.F32.BF16 R88, R140, gdesc[UR12].tnspB, R88, gsb0 ;  /* 0x40e0000c8c587df0 */ /* 0x000fe20008001858 */
[----:B------:R-:W-:Y:S01]  /*7ce0*/  UIADD3 UR14, UR10, 0x180, URZ ;  /* 0x000001800a0e7890 */ /* 0x000fe2000fffe03f */
[----:B------:R-:W-:-:S04]  /*7cf0*/  UMOV UR15, 0x40000040 ;  /* 0x40000040000f7882 */ /* 0x000fc80000000000 */
[----:B------:R-:W2:Y:S01]  /*7d00*/  MUFU.TANH R54, R54 ;  /* 0x0000003600367308 */ /* 0x000ea20000002400 */
[----:B---3--:R-:W-:-:S07]  /*7d10*/  FMNMX.FTZ R62, R52, R41, !PT ;  /* 0x00000029343e7209 */ /* 0x008fce0007810000 */
[----:B------:R-:W3:Y:S01]  /*7d20*/  MUFU.TANH R55, R55 ;  /* 0x0000003700377308 */ /* 0x000ee20000002400 */
[----:B-1----:R-:W-:Y:S02]  /*7d30*/  FMNMX.FTZ R41, R53, R62, !PT ;  /* 0x0000003e35297209 */ /* 0x002fe40007810000 */
[----:B0-----:R-:W-:Y:S02]  /*7d40*/  SHF.R.U32.HI R80, RZ, 0x7, R81 ;  /* 0x00000007ff507819 */ /* 0x001fe40000011651 */
[----:B------:R-:W-:-:S03]  /*7d50*/  ISETP.GE.U32.AND P2, PT, R81, 0x180, PT ;  /* 0x000001805100780c */ /* 0x000fc60003f46070 */
[----:B------:R-:W0:Y:S01]  /*7d60*/  MUFU.TANH R56, R56 ;  /* 0x0000003800387308 */ /* 0x000e220000002400 */
[----:B--2---:R-:W-:-:S07]  /*7d70*/  FMNMX.FTZ R62, R54, R41, !PT ;  /* 0x00000029363e7209 */ /* 0x004fce0007810000 */
[----:B------:R-:W1:Y:S01]  /*7d80*/  MUFU.TANH R57, R57 ;  /* 0x0000003900397308 */ /* 0x000e620000002400 */
[----:B---3--:R-:W-:Y:S01]  /*7d90*/  FMNMX.FTZ R41, R55, R62, !PT ;  /* 0x0000003e37297209 */ /* 0x008fe20007810000 */
        /* <DEDUP_REMOVED lines=13> */
[----:B------:R-:W-:Y:S01]  /*7e70*/  WARPGROUP.ARRIVE ;  /* 0x00000000000079c5 */ /* 0x000fe20000000000 */
[----:B--2---:R-:W-:-:S03]  /*7e80*/  FMNMX.FTZ R51, R61, R66, !PT ;  /* 0x000000423d337209 */ /* 0x004fc60007810000 */
[----:B------:R-:W1:Y:S01]  /*7e90*/  MUFU.TANH R8, R8 ;  /* 0x0000000800087308 */ /* 0x000e620000002400 */
[----:B------:R-:W-:Y:S01]  /*7ea0*/  FMUL.FTZ R66, R70, UR21 ;  /* 0x0000001546427c20 */ /* 0x000fe20008410000 */
[----:B------:R-:W-:Y:S01]  /*7eb0*/  FMUL.FTZ R70, R78, UR21 ;  /* 0x000000154e467c20 */ /* 0x000fe20008410000 */
[----:B------:R-:W-:Y:S01]  /*7ec0*/  HGMMA.64x64x16.F32.BF16 R88, R136, gdesc[UR12].tnspB, R88, gsb0 ;  /* 0x40e0000c88587df0 */ /* 0x000fe20008001858 */
[----:B------:R-:W-:Y:S01]  /*7ed0*/  UIADD3 UR14, UR10, 0x200, URZ ;  /* 0x000002000a0e7890 */ /* 0x000fe2000fffe03f */
[----:B0-----:R-:W-:Y:S01]  /*7ee0*/  FMNMX.FTZ R51, R62, R51, !PT ;  /* 0x000000333e337209 */ /* 0x001fe20007810000 */
[----:B------:R-:W-:Y:S02]  /*7ef0*/  UMOV UR15, 0x40000040 ;  /* 0x40000040000f7882 */ /* 0x000fe40000000000 */
[----:B------:R-:W0:Y:S02]  /*7f00*/  MUFU.TANH R9, R9 ;  /* 0x0000000900097308 */ /* 0x000e240000002400 */
[----:B------:R-:W2:Y:S06]  /*7f10*/  SHFL.BFLY PT, R41, R51, 0x2, 0x1f ;  /* 0x0c401f0033297f89 */ /* 0x000eac00000e0000 */
[----:B------:R-:W3:Y:S08]  /*7f20*/  MUFU.TANH R12, R12 ;  /* 0x0000000c000c7308 */ /* 0x000ef00000002400 */
[----:B------:R-:W4:Y:S08]  /*7f30*/  MUFU.TANH R13, R13 ;  /* 0x0000000d000d7308 */ /* 0x000f300000002400 */
[----:B------:R-:W5:Y:S01]  /*7f40*/  MUFU.TANH R17, R17 ;  /* 0x0000001100117308 */ /* 0x000f620000002400 */
[----:B--2---:R-:W-:-:S02]  /*7f50*/  FMNMX.FTZ R51, R51, R41, !PT ;  /* 0x0000002933337209 */ /* 0x004fc40007810000 */
[----:B------:R-:W2:Y:S03]  /*7f60*/  LDC R41, c[0x0][0x988] ;  /* 0x00026200ff297b82 */ /* 0x000ea60000000800 */
[----:B------:R-:W1:Y:S02]  /*7f70*/  SHFL.BFLY PT, R75, R51, 0x1, 0x1f ;  /* 0x0c201f00334b7f89 */ /* 0x000e6400000e0000 */
[----:B------:R-:W5:Y:S08]  /*7f80*/  MUFU.TANH R18, R18 ;  /* 0x0000001200127308 */ /* 0x000f700000002400 */
[----:B------:R-:W5:Y:S08]  /*7f90*/  MUFU.TANH R24, R24 ;  /* 0x0000001800187308 */ /* 0x000f700000002400 */
[----:B------:R-:W5:Y:S01]  /*7fa0*/  MUFU.TANH R25, R25 ;  /* 0x0000001900197308 */ /* 0x000f620000002400 */
[----:B-1----:R-:W-:-:S07]  /*7fb0*/  FMNMX.FTZ R51, R51, R75, !PT ;  /* 0x0000004b33337209 */ /* 0x002fce0007810000 */
[----:B------:R-:W1:Y:S01]  /*7fc0*/  MUFU.TANH R28, R28 ;  /* 0x0000001c001c7308 */ /* 0x000e620000002400 */
[----:B------:R-:W-:Y:S01]  /*7fd0*/  FMUL.FTZ R75, R87, UR21 ;  /* 0x00000015574b7c20 */ /* 0x000fe20008410000 */
[----:B------:R-:W-:-:S04]  /*7fe0*/  FADD.FTZ R76, -R51, R5 ;  /* 0x00000005334c7221 */ /* 0x000fc80000010100 */
[-C--:B--2---:R-:W-:Y:S01]  /*7ff0*/  FMUL.FTZ R5, R76, R41.reuse ;  /* 0x000000294c057220 */ /* 0x084fe20000410000 */
[-C--:B------:R-:W-:Y:S01]  /*8000*/  FMUL.FTZ R76, R51, R41.reuse ;  /* 0x00000029334c7220 */ /* 0x080fe20000410000 */
[----:B------:R-:W2:Y:S03]  /*8010*/  MUFU.TANH R29, R29 ;  /* 0x0000001d001d7308 */ /* 0x000ea60000002400 */
[-CC-:B------:R-:W-:Y:S01]  /*8020*/  FFMA.FTZ R150, R10, R41.reuse, -R76.reuse ;  /* 0x000000290a967223 */ /* 0x180fe2000001084c */
[----:B------:R-:W-:Y:S01]  /*8030*/  FMNMX.FTZ R10, R8, R4, !PT ;  /* 0x00000004080a7209 */ /* 0x000fe20007810000 */
[-CC-:B------:R-:W-:Y:S01]  /*8040*/  FFMA.FTZ R148, R6, R41.reuse, -R76.reuse ;  /* 0x0000002906947223 */ /* 0x180fe2000001084c */
[-CC-:B------:R-:W-:Y:S01]  /*8050*/  FFMA.FTZ R6, R7, R41.reuse, -R76.reuse ;  /* 0x0000002907067223 */ /* 0x180fe2000001084c */
[----:B------:R-:W-:Y:S02]  /*8060*/  WARPGROUP.DEPBAR.LE gsb0, 0x0 ;  /* 0x00008000000079c5 */ /* 0x000fe40000010000 */
[----:B------:R-:W-:Y:S01]  /*8070*/  WARPGROUP.ARRIVE ;  /* 0x00000000000079c5 */ /* 0x000fe20000000000 */
[-CC-:B------:R-:W-:Y:S01]  /*8080*/  FFMA.FTZ R7, R11, R41.reuse, -R76.reuse ;  /* 0x000000290b077223 */ /* 0x180fe2000001084c */
[----:B0-----:R-:W-:Y:S01]  /*8090*/  FMNMX.FTZ R11, R9, R10, !PT ;  /* 0x0000000a090b7209 */ /* 0x001fe20007810000 */
[----:B------:R-:W0:Y:S01]  /*80a0*/  MUFU.TANH R32, R32 ;  /* 0x0000002000207308 */ /* 0x000e220000002400 */
[-CC-:B------:R-:W-:Y:S01]  /*80b0*/  FFMA.FTZ R140, R26, R41.reuse, -R76.reuse ;  /* 0x000000291a8c7223 */ /* 0x180fe2000001084c */
[--C-:B------:R-:W-:Y:S01]  /*80c0*/  FFMA.FTZ R26, R39, R41, -R76.reuse ;  /* 0x00000029271a7223 */ /* 0x100fe2000001084c */
[----:B------:R-:W-:Y:S01]  /*80d0*/  HGMMA.64x64x16.F32.BF16 R88, R132, gdesc[UR12].tnspB, R88, gsb0 ;  /* 0x40e0000c84587df0 */ /* 0x000fe20008001858 */
[----:B------:R-:W-:Y:S01]  /*80e0*/  UIADD3 UR14, UR10, 0x280, URZ ;  /* 0x000002800a0e7890 */ /* 0x000fe2000fffe03f */
[----:B---3--:R-:W-:Y:S01]  /*80f0*/  FMNMX.FTZ R10, R12, R11, !PT ;  /* 0x0000000b0c0a7209 */ /* 0x008fe20007810000 */
[----:B------:R-:W-:Y:S01]  /*8100*/  UMOV UR15, 0x40000040 ;  /* 0x40000040000f7882 */ /* 0x000fe20000000000 */
[-CC-:B------:R-:W-:Y:S01]  /*8110*/  FFMA.FTZ R136, R34, R41.reuse, -R76.reuse ;  /* 0x0000002922887223 */ /* 0x180fe2000001084c */
[----:B------:R-:W3:Y:S01]  /*8120*/  MUFU.TANH R33, R33 ;  /* 0x0000002100217308 */ /* 0x000ee20000002400 */
[----:B----4-:R-:W-:Y:S01]  /*8130*/  FMNMX.FTZ R10, R13, R10, !PT ;  /* 0x0000000a0d0a7209 */ /* 0x010fe20007810000 */
[-CC-:B------:R-:W-:Y:S01]  /*8140*/  FFMA.FTZ R34, R53, R41.reuse, -R76.reuse ;  /* 0x0000002935227223 */ /* 0x180fe2000001084c */
[-CC-:B------:R-:W-:Y:S01]  /*8150*/  FFMA.FTZ R144, R14, R41.reuse, -R76.reuse ;  /* 0x000000290e907223 */ /* 0x180fe2000001084c */
[-CC-:B------:R-:W-:Y:S01]  /*8160*/  FFMA.FTZ R146, R20, R41.reuse, -R76.reuse ;  /* 0x0000002914927223 */ /* 0x180fe2000001084c */
[----:B-----5:R-:W-:Y:S01]  /*8170*/  FMNMX.FTZ R11, R17, R10, !PT ;  /* 0x0000000a110b7209 */ /* 0x020fe20007810000 */
[-CC-:B------:R-:W-:Y:S01]  /*8180*/  FFMA.FTZ R14, R21, R41.reuse, -R76.reuse ;  /* 0x00000029150e7223 */ /* 0x180fe2000001084c */
[--C-:B------:R-:W-:Y:S01]  /*8190*/  FFMA.FTZ R20, R31, R41, -R76.reuse ;  /* 0x000000291f147223 */ /* 0x100fe2000001084c */
[----:B------:R-:W4:Y:S01]  /*81a0*/  MUFU.TANH R36, R36 ;  /* 0x0000002400247308 */ /* 0x000f220000002400 */
[----:B------:R-:W-:Y:S01]  /*81b0*/  FMNMX.FTZ R11, R18, R11, !PT ;  /* 0x0000000b120b7209 */ /* 0x000fe20007810000 */
[-CC-:B------:R-:W-:Y:S01]  /*81c0*/  FFMA.FTZ R21, R35, R41.reuse, -R76.reuse ;  /* 0x0000002923157223 */ /* 0x180fe2000001084c */
[-CC-:B------:R-:W-:Y:S01]  /*81d0*/  FFMA.FTZ R31, R52, R41.reuse, -R76.reuse ;  /* 0x00000029341f7223 */ /* 0x180fe2000001084c */
[--C-:B------:R-:W-:Y:S01]  /*81e0*/  FFMA.FTZ R35, R54, R41, -R76.reuse ;  /* 0x0000002936237223 */ /* 0x100fe2000001084c */
[----:B------:R-:W-:Y:S01]  /*81f0*/  FMNMX.FTZ R10, R24, R11, !PT ;  /* 0x0000000b180a7209 */ /* 0x000fe20007810000 */
[-CC-:B------:R-:W-:Y:S01]  /*8200*/  FFMA.FTZ R77, R15, R41.reuse, -R76.reuse ;  /* 0x000000290f4d7223 */ /* 0x180fe2000001084c */
[-CC-:B------:R-:W-:Y:S01]  /*8210*/  FFMA.FTZ R15, R27, R41.reuse, -R76.reuse ;  /* 0x000000291b0f7223 */ /* 0x180fe2000001084c */
[----:B------:R-:W5:Y:S01]  /*8220*/  MUFU.TANH R37, R37 ;  /* 0x0000002500257308 */ /* 0x000f620000002400 */
[----:B------:R-:W-:Y:S01]  /*8230*/  FMNMX.FTZ R11, R25, R10, !PT ;  /* 0x0000000a190b7209 */ /* 0x000fe20007810000 */
[-CC-:B------:R-:W-:Y:S01]  /*8240*/  FFMA.FTZ R142, R30, R41.reuse, -R76.reuse ;  /* 0x000000291e8e7223 */ /* 0x180fe2000001084c */
[-CC-:B------:R-:W-:Y:S01]  /*8250*/  FFMA.FTZ R138, R38, R41.reuse, -R76.reuse ;  /* 0x00000029268a7223 */ /* 0x180fe2000001084c */
[--C-:B------:R-:W-:Y:S01]  /*8260*/  FFMA.FTZ R27, R44, R41, -R76.reuse ;  /* 0x000000292c1b7223 */ /* 0x100fe2000001084c */
[----:B-1----:R-:W-:Y:S01]  /*8270*/  FMNMX.FTZ R10, R28, R11, !PT ;  /* 0x0000000b1c0a7209 */ /* 0x002fe20007810000 */
[-CC-:B------:R-:W-:Y:S01]  /*8280*/  FFMA.FTZ R30, R48, R41.reuse, -R76.reuse ;  /* 0x00000029301e7223 */ /* 0x180fe2000001084c */
[-CC-:B------:R-:W-:Y:S01]  /*8290*/  FFMA.FTZ R38, R55, R41.reuse, -R76.reuse ;  /* 0x0000002937267223 */ /* 0x180fe2000001084c */
[----:B------:R-:W1:Y:S01]  /*82a0*/  MUFU.TANH R40, R40 ;  /* 0x0000002800287308 */ /* 0x000e620000002400 */
[----:B--2---:R-:W-:Y:S01]  /*82b0*/  FMNMX.FTZ R11, R29, R10, !PT ;  /* 0x0000000a1d0b7209 */ /* 0x004fe20007810000 */
[-CC-:B------:R-:W-:Y:S01]  /*82c0*/  FFMA.FTZ R44, R58, R41.reuse, -R76.reuse ;  /* 0x000000293a2c7223 */ /* 0x180fe2000001084c */
[-CC-:B------:R-:W-:Y:S01]  /*82d0*/  FFMA.FTZ R48, R60, R41.reuse, -R76.reuse ;  /* 0x000000293c307223 */ /* 0x180fe2000001084c */
[--C-:B------:R-:W-:Y:S01]  /*82e0*/  FFMA.FTZ R61, R61, R41, -R76.reuse ;  /* 0x000000293d3d7223 */ /* 0x100fe2000001084c */
[----:B0-----:R-:W-:Y:S01]  /*82f0*/  FMNMX.FTZ R10, R32, R11, !PT ;  /* 0x0000000b200a7209 */ /* 0x001fe20007810000 */
[----:B------:R-:W-:-:S02]  /*8300*/  FFMA.FTZ R62, R62, R41, -R76 ;  /* 0x000000293e3e7223 */ /* 0x000fc4000001084c */
[----:B------:R-:W0:Y:S01]  /*8310*/  MUFU.TANH R42, R42 ;  /* 0x0000002a002a7308 */ /* 0x000e220000002400 */
[----:B---3--:R-:W-:-:S04]  /*8320*/  FMNMX.FTZ R11, R33, R10, !PT ;  /* 0x0000000a210b7209 */ /* 0x008fc80007810000 */
[----:B----4-:R-:W-:-:S03]  /*8330*/  FMNMX.FTZ R10, R36, R11, !PT ;  /* 0x0000000b240a7209 */ /* 0x010fc60007810000 */
[----:B------:R-:W2:Y:S01]  /*8340*/  MUFU.TANH R45, R45 ;  /* 0x0000002d002d7308 */ /* 0x000ea20000002400 */
[----:B-----5:R-:W-:-:S04]  /*8350*/  FMNMX.FTZ R11, R37, R10, !PT ;  /* 0x0000000a250b7209 */ /* 0x020fc80007810000 */
[----:B-1----:R-:W-:-:S03]  /*8360*/  FMNMX.FTZ R11, R40, R11, !PT ;  /* 0x0000000b280b7209 */ /* 0x002fc60007810000 */
[----:B------:R-:W1:Y:S01]  /*8370*/  MUFU.TANH R46, R46 ;  /* 0x0000002e002e7308 */ /* 0x000e620000002400 */
[----:B0-----:R-:W-:-:S07]  /*8380*/  FMNMX.FTZ R10, R42, R11, !PT ;  /* 0x0000000b2a0a7209 */ /* 0x001fce0007810000 */
[----:B------:R-:W0:Y:S01]  /*8390*/  MUFU.TANH R49, R49 ;  /* 0x0000003100317308 */ /* 0x000e220000002400 */
[----:B--2---:R-:W-:-:S07]  /*83a0*/  FMNMX.FTZ R11, R45, R10, !PT ;  /* 0x0000000a2d0b7209 */ /* 0x004fce0007810000 */
[----:B------:R-:W2:Y:S01]  /*83b0*/  MUFU.TANH R63, R63 ;  /* 0x0000003f003f7308 */ /* 0x000ea20000002400 */
[----:B-1----:R-:W-:-:S07]  /*83c0*/  FMNMX.FTZ R10, R46, R11, !PT ;  /* 0x0000000b2e0a7209 */ /* 0x002fce0007810000 */
[----:B------:R-:W1:Y:S01]  /*83d0*/  MUFU.TANH R64, R64 ;  /* 0x0000004000407308 */ /* 0x000e620000002400 */
[----:B------:R-:W-:Y:S02]  /*83e0*/  WARPGROUP.DEPBAR.LE gsb0, 0x0 ;  /* 0x00008000000079c5 */ /* 0x000fe40000010000 */
[----:B------:R-:W-:Y:S01]  /*83f0*/  WARPGROUP.ARRIVE ;  /* 0x00000000000079c5 */ /* 0x000fe20000000000 */
[----:B0-----:R-:W-:Y:S01]  /*8400*/  FMNMX.FTZ R10, R49, R10, !PT ;  /* 0x0000000a310a7209 */ /* 0x001fe20007810000 */
[-CC-:B------:R-:W-:Y:S01]  /*8410*/  FFMA.FTZ R132, R43, R41.reuse, -R76.reuse ;  /* 0x000000292b847223 */ /* 0x180fe2000001084c */
[-CC-:B------:R-:W-:Y:S01]  /*8420*/  FFMA.FTZ R134, R47, R41.reuse, -R76.reuse ;  /* 0x000000292f867223 */ /* 0x180fe2000001084c */
[-CC-:B------:R-:W-:Y:S01]  /*8430*/  FFMA.FTZ R43, R57, R41.reuse, -R76.reuse ;  /* 0x00000029392b7223 */ /* 0x180fe2000001084c */
[----:B------:R-:W0:Y:S01]  /*8440*/  MUFU.TANH R65, R65 ;  /* 0x0000004100417308 */ /* 0x000e220000002400 */
[----:B------:R-:W-:Y:S01]  /*8450*/  HGMMA.64x64x16.F32.BF16 R88, R128, gdesc[UR12].tnspB, R88, gsb0 ;  /* 0x40e0000c80587df0 */ /* 0x000fe20008001858 */
[----:B------:R-:W-:Y:S01]  /*8460*/  UIADD3 UR14, UR10, 0x300, URZ ;  /* 0x000003000a0e7890 */ /* 0x000fe2000fffe03f */
[----:B--2---:R-:W-:Y:S01]  /*8470*/  FMNMX.FTZ R11, R63, R10, !PT ;  /* 0x0000000a3f0b7209 */ /* 0x004fe20007810000 */
[----:B------:R-:W-:Y:S01]  /*8480*/  UMOV UR15, 0x40000040 ;  /* 0x40000040000f7882 */ /* 0x000fe20000000000 */
[----:B------:R-:W-:Y:S01]  /*8490*/  UIADD3 UR10, UR10, 0x380, URZ ;  /* 0x000003800a0a7890 */ /* 0x000fe2000fffe03f */
[----:B------:R-:W-:-:S02]  /*84a0*/  FFMA.FTZ R47, R59, R41, -R76 ;  /* 0x000000293b2f7223 */ /* 0x000fc4000001084c */
        /* <DEDUP_REMOVED lines=22> */
[----:B------:R-:W-:Y:S03]  /*8610*/  HGMMA.64x64x16.F32.BF16 R88, R124, gdesc[UR12].tnspB, R88, gsb0 ;  /* 0x40e0000c7c587df0 */ /* 0x000fe60008001858 */
[----:B0-----:R-:W-:Y:S01]  /*8620*/  FMNMX.FTZ R10, R74, R11, !PT ;  /* 0x0000000b4a0a7209 */ /* 0x001fe20007810000 */
[----:B------:R-:W-:Y:S02]  /*8630*/  FFMA.FTZ R11, R50, R41, -R76 ;  /* 0x00000029320b7223 */ /* 0x000fe4000001084c */
[----:B------:R-:W-:Y:S01]  /*8640*/  MUFU.EX2 R5, R5 ;  /* 0x0000000500057308 */ /* 0x000fe20000000800 */
[----:B--2---:R-:W-:-:S07]  /*8650*/  FMNMX.FTZ R10, R75, R10, !PT ;  /* 0x0000000a4b0a7209 */ /* 0x004fce0007810000 */
[----:B------:R-:W-:Y:S01]  /*8660*/  MUFU.EX2 R148, R148 ;  /* 0x0000009400947308 */ /* 0x000fe20000000800 */
[----:B------:R-:W0:Y:S07]  /*8670*/  SHFL.BFLY PT, R39, R10, 0x2, 0x1f ;  /* 0x0c401f000a277f89 */ /* 0x000e2e00000e0000 */
        /* <DEDUP_REMOVED lines=20> */
[----:B------:R-:W-:Y:S01]  /*87c0*/  IMAD.U32 R29, RZ, RZ, UR37 ;  /* 0x00000025ff1d7e24 */ /* 0x000fe2000f8e00ff */
[----:B------:R-:W-:Y:S01]  /*87d0*/  HGMMA.64x64x16.F32.BF16 R88, R120, gdesc[UR8].tnspB, R88, gsb0 ;  /* 0x40e0000878587df0 */ /* 0x000fe20008001858 */
[-CC-:B------:R-:W-:Y:S01]  /*87e0*/  FFMA.FTZ R8, R9, R41.reuse, -R54.reuse ;  /* 0x0000002909087223 */ /* 0x180fe20000010836 */
[----:B------:R-:W-:Y:S01]  /*87f0*/  MUFU.EX2 R52, R52 ;  /* 0x0000003400347308 */ /* 0x000fe20000000800 */
[-CC-:B------:R-:W-:Y:S01]  /*8800*/  FFMA.FTZ R151, R12, R41.reuse, -R54.reuse ;  /* 0x000000290c977223 */ /* 0x180fe20000010836 */
[----:B------:R-:W-:Y:S01]  /*8810*/  @!P1 LEA R29, R29, UR38, 0x3 ;  /* 0x000000261d1d9c11 */ /* 0x000fe2000f8e18ff */
[----:B------:R-:W-:Y:S01]  /*8820*/  FFMA.FTZ R141, R28, R41, -R54 ;  /* 0x000000291c8d7223 */ /* 0x000fe20000010836 */
[----:B------:R-:W-:-:S02]  /*8830*/  VIADD R28, R80, 0x9 ;  /* 0x00000009501c7836 */ /* 0x000fc40000000000 */
[-CC-:B------:R-:W-:Y:S01]  /*8840*/  FFMA.FTZ R9, R13, R41.reuse, -R54.reuse ;  /* 0x000000290d097223 */ /* 0x180fe20000010836 */
[-CC-:B------:R-:W-:Y:S01]  /*8850*/  FFMA.FTZ R143, R32, R41.reuse, -R54.reuse ;  /* 0x00000029208f7223 */ /* 0x180fe20000010836 */
[----:B------:R-:W-:Y:S01]  /*8860*/  @!P1 VIADD R29, R29, 0x16840 ;  /* 0x000168401d1d9836 */ /* 0x000fe20000000000 */
[----:B------:R-:W0:Y:S01]  /*8870*/  MUFU.EX2 R149, R149 ;  /* 0x0000009500957308 */ /* 0x000e220000000800 */
[----:B------:R-:W-:Y:S01]  /*8880*/  SEL R32, R28, 0x9, !P2 ;  /* 0x000000091c207807 */ /* 0x000fe20005000000 */
[-CC-:B------:R-:W-:Y:S01]  /*8890*/  FFMA.FTZ R12, R18, R41.reuse, -R54.reuse ;  /* 0x00000029120c7223 */ /* 0x180fe20000010836 */
[-CC-:B------:R-:W-:Y:S01]  /*88a0*/  FFMA.FTZ R18, R33, R41.reuse, -R54.reuse ;  /* 0x0000002921127223 */ /* 0x180fe20000010836 */
[----:B------:R-:W-:Y:S01]  /*88b0*/  @!P1 PRMT R29, RZ, 0x654, R29 ;  /* 0x00000654ff1d9816 */ /* 0x000fe2000000001d */
[-CC-:B------:R-:W-:Y:S01]  /*88c0*/  FFMA.FTZ R137, R36, R41.reuse, -R54.reuse ;  /* 0x0000002924897223 */ /* 0x180fe20000010836 */
[----:B------:R-:W-:Y:S01]  /*88d0*/  MOV R36, UR6 ;  /* 0x0000000600247c02 */ /* 0x000fe20008000f00 */
        /* <DEDUP_REMOVED lines=11> */
[----:B------:R-:W-:Y:S01]  /*8990*/  @!P1 LEA R0, R36, UR38, 0x3 ;  /* 0x0000002624009c11 */ /* 0x000fe2000f8e18ff */
[-CC-:B------:R-:W-:Y:S01]  /*89a0*/  FFMA.FTZ R129, R64, R41.reuse, -R54.reuse ;  /* 0x0000002940817223 */ /* 0x180fe20000010836 */
[-CC-:B------:R-:W-:Y:S01]  /*89b0*/  FFMA.FTZ R131, R66, R41.reuse, -R54.reuse ;  /* 0x0000002942837223 */ /* 0x180fe20000010836 */
[-CC-:B------:R-:W-:Y:S01]  /*89c0*/  FFMA.FTZ R125, R68, R41.reuse, -R54.reuse ;  /* 0x00000029447d7223 */ /* 0x180fe20000010836 */
[-CC-:B------:R-:W-:Y:S01]  /*89d0*/  FFMA.FTZ R69, R69, R41.reuse, -R54.reuse ;  /* 0x0000002945457223 */ /* 0x180fe20000010836 */
[--C-:B------:R-:W-:Y:S01]  /*89e0*/  FFMA.FTZ R70, R70, R41, -R54.reuse ;  /* 0x0000002946467223 */ /* 0x100fe20000010836 */
[----:B------:R-:W0:Y:S01]  /*89f0*/  MUFU.EX2 R9, R9 ;  /* 0x0000000900097308 */ /* 0x000e220000000800 */
[----:B-1----:R-:W-:Y:S01]  /*8a00*/  F2FP.BF16.F32.PACK_AB R149, R8, R149 ;  /* 0x000000950895723e */ /* 0x002fe200000010ff */
[-CC-:B------:R-:W-:Y:S01]  /*8a10*/  FFMA.FTZ R71, R71, R41.reuse, -R54.reuse ;  /* 0x0000002947477223 */ /* 0x180fe20000010836 */
[-CC-:B------:R-:W-:Y:S01]  /*8a20*/  FFMA.FTZ R72, R72, R41.reuse, -R54.reuse ;  /* 0x0000002948487223 */ /* 0x180fe20000010836 */
[-CC-:B------:R-:W-:Y:S01]  /*8a30*/  FFMA.FTZ R73, R73, R41.reuse, -R54.reuse ;  /* 0x0000002949497223 */ /* 0x180fe20000010836 */
[----:B------:R-:W-:Y:S01]  /*8a40*/  FFMA.FTZ R74, R74, R41, -R54 ;  /* 0x000000294a4a7223 */ /* 0x000fe20000010836 */
[C---:B------:R-:W-:Y:S01]  /*8a50*/  ISETP.GT.AND P2, PT, R3.reuse, R23, PT ;  /* 0x000000170300720c */ /* 0x040fe20003f44270 */
[----:B------:R-:W-:Y:S01]  /*8a60*/  UMOV UR6, UR37 ;  /* 0x0000002500067c82 */ /* 0x000fe20008000000 */
[----:B------:R-:W1:Y:S01]  /*8a70*/  MUFU.EX2 R145, R145 ;  /* 0x0000009100917308 */ /* 0x000e620000000800 */
[----:B------:R-:W-:-:S07]  /*8a80*/  VIADD R3, R3, 0xffffffff ;  /* 0xffffffff03037836 */ /* 0x000fce0000000000 */
[----:B------:R-:W3:Y:S08]  /*8a90*/  MUFU.EX2 R12, R12 ;  /* 0x0000000c000c7308 */ /* 0x000ef00000000800 */
[----:B------:R-:W4:Y:S08]  /*8aa0*/  MUFU.EX2 R147, R147 ;  /* 0x0000009300937308 */ /* 0x000f300000000800 */
[----:B------:R-:W5:Y:S08]  /*8ab0*/  MUFU.EX2 R13, R13 ;  /* 0x0000000d000d7308 */ /* 0x000f700000000800 */
[----:B------:R-:W5:Y:S01]  /*8ac0*/  MUFU.EX2 R141, R141 ;  /* 0x0000008d008d7308 */ /* 0x000f620000000800 */
        /* <DEDUP_REMOVED lines=10> */
[----:B--2---:R-:W-:Y:S01]  /*8b70*/  FFMA.FTZ R29, R5, R2, R148 ;  /* 0x00000002051d7223 */ /* 0x004fe20000010094 */
[----:B------:R-:W-:Y:S01]  /*8b80*/  FADD.FTZ R2, R8, R33 ;  /* 0x0000002108027221 */ /* 0x000fe20000010000 */
[----:B------:R-:W-:Y:S01]  /*8b90*/  @!P1 VIADD R33, R0, 0x16860 ;  /* 0x0001686000219836 */ /* 0x000fe20000000000 */
[----:B------:R-:W2:Y:S01]  /*8ba0*/  MUFU.EX2 R17, R17 ;  /* 0x0000001100117308 */ /* 0x000ea20000000800 */
[C---:B------:R-:W-:Y:S01]  /*8bb0*/  FADD.FTZ R29, R6.reuse, R29 ;  /* 0x0000001d061d7221 */ /* 0x040fe20000010000 */
[----:B------:R-:W-:Y:S01]  /*8bc0*/  FADD.FTZ R2, R151, R2 ;  /* 0x0000000297027221 */ /* 0x000fe20000010000 */
[----:B------:R-:W-:Y:S01]  /*8bd0*/  F2FP.BF16.F32.PACK_AB R148, R6, R148 ;  /* 0x000000940694723e */ /* 0x000fe200000010ff */
[----:B------:R-:W-:Y:S01]  /*8be0*/  FFMA.FTZ R0, R63, R41, -R54 ;  /* 0x000000293f007223 */ /* 0x000fe20000010836 */
[----:B0-----:R-:W-:Y:S01]  /*8bf0*/  FADD.FTZ R32, R150, R29 ;  /* 0x0000001d96207221 */ /* 0x001fe20000010000 */
[----:B------:R-:W-:Y:S01]  /*8c00*/  FADD.FTZ R2, R9, R2 ;  /* 0x0000000209027221 */ /* 0x000fe20000010000 */
[----:B------:R-:W-:Y:S01]  /*8c10*/  @!P1 PRMT R33, RZ, 0x654, R33 ;  /* 0x00000654ff219816 */ /* 0x000fe20000000021 */
[----:B------:R-:W-:Y:S01]  /*8c20*/  MUFU.EX2 R142, R142 ;  /* 0x0000008e008e7308 */ /* 0x000fe20000000800 */
[C---:B------:R-:W-:Y:S01]  /*8c30*/  FADD.FTZ R29, R7.reuse, R32 ;  /* 0x00000020071d7221 */ /* 0x040fe20000010000 */
[----:B------:R-:W-:Y:S01]  /*8c40*/  F2FP.BF16.F32.PACK_AB R150, R7, R150 ;  /* 0x000000960796723e */ /* 0x000fe200000010ff */
[----:B------:R0:W-:Y:S01]  /*8c50*/  @!P1 SYNCS.ARRIVE.TRANS64.RED.A1T0 RZ, [R33+URZ], RZ ;  /* 0x000000ff21ff99a7 */ /* 0x0001e2000810043f */
[----:B------:R-:W-:Y:S01]  /*8c60*/  F2FP.BF16.F32.PACK_AB R151, R9, R151 ;  /* 0x000000970997723e */ /* 0x000fe200000010ff */
[----:B------:R-:W-:Y:S01]  /*8c70*/  FADD.FTZ R32, R144, R29 ;  /* 0x0000001d90207221 */ /* 0x000fe20000010000 */
[----:B-1----:R-:W-:Y:S01]  /*8c80*/  FADD.FTZ R29, R145, R2 ;  /* 0x00000002911d7221 */ /* 0x002fe20000010000 */
[----:B------:R-:W-:Y:S01]  /*8c90*/  FFMA.FTZ R2, R65, R41, -R54 ;  /* 0x0000002941027223 */ /* 0x000fe20000010836 */
[----:B------:R-:W1:Y:S01]  /*8ca0*/  MUFU.EX2 R143, R143 ;  /* 0x0000008f008f7308 */ /* 0x000e620000000800 */
[C---:B---3--:R-:W-:Y:S01]  /*8cb0*/  F2FP.BF16.F32.PACK_AB R145, R12.reuse, R145 ;  /* 0x000000910c91723e */ /* 0x048fe200000010ff */
[----:B------:R-:W-:Y:S01]  /*8cc0*/  FADD.FTZ R36, R12, R29 ;  /* 0x0000001d0c247221 */ /* 0x000fe20000010000 */
[----:B0-----:R-:W-:Y:S01]  /*8cd0*/  FADD.FTZ R33, R77, R32 ;  /* 0x000000204d217221 */ /* 0x001fe20000010000 */
[-CC-:B------:R-:W-:Y:S01]  /*8ce0*/  FFMA.FTZ R32, R67, R41.reuse, -R54.reuse ;  /* 0x0000002943207223 */ /* 0x180fe20000010836 */
[----:B------:R-:W-:Y:S01]  /*8cf0*/  FFMA.FTZ R54, R75, R41, -R54 ;  /* 0x000000294b367223 */ /* 0x000fe20000010836 */
[----:B----4-:R-:W-:Y:S01]  /*8d00*/  FADD.FTZ R36, R147, R36 ;  /* 0x0000002493247221 */ /* 0x010fe20000010000 */
[----:B------:R-:W-:Y:S01]  /*8d10*/  FADD.FTZ R33, R146, R33 ;  /* 0x0000002192217221 */ /* 0x000fe20000010000 */
[----:B------:R-:W0:Y:S01]  /*8d20*/  MUFU.EX2 R20, R20 ;  /* 0x0000001400147308 */ /* 0x000e220000000800 */
[-C--:B------:R-:W-:Y:S01]  /*8d30*/  FMUL.FTZ R100, R100, R5.reuse ;  /* 0x0000000564647220 */ /* 0x080fe20000410000 */
[----:B-----5:R-:W-:Y:S01]  /*8d40*/  FADD.FTZ R36, R13, R36 ;  /* 0x000000240d247221 */ /* 0x020fe20000010000 */
[----:B------:R-:W-:Y:S01]  /*8d50*/  FADD.FTZ R33, R14, R33 ;  /* 0x000000210e217221 */ /* 0x000fe20000010000 */
[-C--:B------:R-:W-:Y:S01]  /*8d60*/  FMUL.FTZ R101, R101, R5.reuse ;  /* 0x0000000565657220 */ /* 0x080fe20000410000 */
[-C--:B------:R-:W-:Y:S01]  /*8d70*/  FMUL.FTZ R104, R104, R5.reuse ;  /* 0x0000000568687220 */ /* 0x080fe20000410000 */
[----:B------:R-:W-:Y:S01]  /*8d80*/  FADD.FTZ R36, R141, R36 ;  /* 0x000000248d247221 */ /* 0x000fe20000010000 */
[----:B------:R-:W-:Y:S01]  /*8d90*/  FADD.FTZ R40, R140, R33 ;  /* 0x000000218c287221 */ /* 0x000fe20000010000 */
[----:B------:R-:W3:Y:S01]  /*8da0*/  MUFU.EX2 R18, R18 ;  /* 0x0000001200127308 */ /* 0x000ee20000000800 */
[-C--:B------:R-:W-:Y:S01]  /*8db0*/  FMUL.FTZ R105, R105, R5.reuse ;  /* 0x0000000569697220 */ /* 0x080fe20000410000 */
[----:B--2---:R-:W-:Y:S01]  /*8dc0*/  FADD.FTZ R36, R17, R36 ;  /* 0x0000002411247221 */ /* 0x004fe20000010000 */
[----:B------:R-:W-:Y:S01]  /*8dd0*/  FADD.FTZ R29, R15, R40 ;  /* 0x000000280f1d7221 */ /* 0x000fe20000010000 */
[-C--:B------:R-:W-:Y:S01]  /*8de0*/  FMUL.FTZ R108, R108, R5.reuse ;  /* 0x000000056c6c7220 */ /* 0x080fe20000410000 */
[-C--:B------:R-:W-:Y:S01]  /*8df0*/  FMUL.FTZ R109, R109, R5.reuse ;  /* 0x000000056d6d7220 */ /* 0x080fe20000410000 */
[----:B-1----:R-:W-:Y:S01]  /*8e00*/  FADD.FTZ R33, R143, R36 ;  /* 0x000000248f217221 */ /* 0x002fe20000010000 */
[----:B------:R-:W-:Y:S01]  /*8e10*/  FADD.FTZ R29, R142, R29 ;  /* 0x0000001d8e1d7221 */ /* 0x000fe20000010000 */
[----:B------:R-:W1:Y:S01]  /*8e20*/  MUFU.EX2 R136, R136 ;  /* 0x0000008800887308 */ /* 0x000e620000000800 */
[-C--:B------:R-:W-:Y:S01]  /*8e30*/  FMUL.FTZ R112, R112, R5.reuse ;  /* 0x0000000570707220 */ /* 0x080fe20000410000 */
[-C--:B------:R-:W-:Y:S01]  /*8e40*/  FMUL.FTZ R113, R113, R5.reuse ;  /* 0x0000000571717220 */ /* 0x080fe20000410000 */
[----:B0-----:R-:W-:Y:S01]  /*8e50*/  FADD.FTZ R29, R20, R29 ;  /* 0x0000001d141d7221 */ /* 0x001fe20000010000 */
[-C--:B------:R-:W-:Y:S01]  /*8e60*/  FMUL.FTZ R116, R116, R5.reuse ;  /* 0x0000000574747220 */ /* 0x080fe20000410000 */
[----:B------:R-:W-:Y:S01]  /*8e70*/  FMUL.FTZ R117, R117, R5 ;  /* 0x0000000575757220 */ /* 0x000fe20000410000 */
[----:B------:R-:W-:Y:S01]  /*8e80*/  F2FP.BF16.F32.PACK_AB R144, R77, R144 ;  /* 0x000000904d90723e */ /* 0x000fe200000010ff */
[----:B------:R-:W-:Y:S01]  /*8e90*/  FMUL.FTZ R90, R90, R52 ;  /* 0x000000345a5a7220 */ /* 0x000fe20000410000 */
[----:B------:R-:W0:Y:S01]  /*8ea0*/  MUFU.EX2 R137, R137 ;  /* 0x0000008900897308 */ /* 0x000e220000000800 */
[----:B---3--:R-:W-:Y:S01]  /*8eb0*/  FADD.FTZ R36, R18, R33 ;  /* 0x0000002112247221 */ /* 0x008fe20000010000 */
[----:B------:R-:W-:Y:S01]  /*8ec0*/  F2FP.BF16.F32.PACK_AB R146, R14, R146 ;  /* 0x000000920e92723e */ /* 0x000fe200000010ff */
[-C--:B------:R-:W-:Y:S01]  /*8ed0*/  FMUL.FTZ R91, R91, R52.reuse ;  /* 0x000000345b5b7220 */ /* 0x080fe20000410000 */
[----:B------:R-:W-:Y:S01]  /*8ee0*/  F2FP.BF16.F32.PACK_AB R147, R13, R147 ;  /* 0x000000930d93723e */ /* 0x000fe200000010ff */
[----:B------:R-:W-:Y:S01]  /*8ef0*/  FMUL.FTZ R94, R94, R52 ;  /* 0x000000345e5e7220 */ /* 0x000fe20000410000 */
[----:B------:R-:W-:Y:S01]  /*8f00*/  F2FP.BF16.F32.PACK_AB R140, R15, R140 ;  /* 0x0000008c0f8c723e */ /* 0x000fe200000010ff */
[-C--:B------:R-:W-:Y:S01]  /*8f10*/  FMUL.FTZ R95, R95, R52.reuse ;  /* 0x000000345f5f7220 */ /* 0x080fe20000410000 */
[----:B------:R-:W2:Y:S01]  /*8f20*/  MUFU.EX2 R21, R21 ;  /* 0x0000001500157308 */ /* 0x000ea20000000800 */
[----:B-1----:R-:W-:Y:S01]  /*8f30*/  FADD.FTZ R40, R136, R29 ;  /* 0x0000001d88287221 */ /* 0x002fe20000010000 */
[----:B------:R-:W-:Y:S01]  /*8f40*/  F2FP.BF16.F32.PACK_AB R141, R17, R141 ;  /* 0x0000008d118d723e */ /* 0x000fe200000010ff */
[----:B------:R-:W-:Y:S01]  /*8f50*/  FMUL.FTZ R98, R98, R52 ;  /* 0x0000003462627220 */ /* 0x000fe20000410000 */
        /* <DEDUP_REMOVED lines=17> */
[----:B------:R-:W-:Y:S01]  /*9070*/  FMUL.FTZ R119, R119, R52 ;  /* 0x0000003477777220 */ /* 0x000fe20000410000 */
[----:B------:R-:W-:-:S02]  /*9080*/  IMAD.MOV.U32 R5, RZ, RZ, R51 ;  /* 0x000000ffff057224 */ /* 0x000fc400078e0033 */
        /* <DEDUP_REMOVED lines=92> */
[----:B------:R-:W-:Y:S06]  /*9650*/  @P2 BRA `(.L_x_14183) ;  /* 0xffffffd800d42947 */ /* 0x000fec000383ffff */
.L_x_14174:
[----:B------:R-:W-:Y:S06]  /*9660*/  BAR.ARV 0x8, 0x200 ;  /* 0x0208000000007b1d */ /* 0x000fec0000002000 */
[----:B------:R-:W-:Y:S05]  /*9670*/  @!P0 BRA `(.L_x_14184) ;  /* 0x0000000000048947 */ /* 0x000fea0003800000 */
[----:B------:R-:W-:Y:S01]  /*9680*/  BPT.TRAP 0x1 ;  /* 0x000000040000795c */ /* 0x000fe20000300000 */
.L_x_14184:
[----:B------:R-:W-:Y:S01]  /*9690*/  ULEA UR5, UR37, UR38, 0x3 ;  /* 0x0000002625057291 */ /* 0x000fe2000f8e183f */
[----:B------:R-:W-:-:S05]  /*96a0*/  IMAD.U32 R3, RZ, RZ, UR36 ;  /* 0x00000024ff037e24 */ /* 0x000fca000f8e00ff */
[----:B------:R-:W-:-:S04]  /*96b0*/  SHF.L.U32 R3, R3, 0x1f, RZ ;  /* 0x0000001f03037819 */ /* 0x000fc800000006ff */
[----:B------:R0:W1:Y:S01]  /*96c0*/  SYNCS.PHASECHK.TRANS64.TRYWAIT P2, [UR5+0x16850], R3 ;  /* 0x01685003ff0075a7 */ /* 0x0000620008040145 */
[----:B------:R-:W-:Y:S05]  /*96d0*/  @!P0 BRA `(.L_x_14185) ;  /* 0x0000000000048947 */ /* 0x000fea0003800000 */
[----:B------:R-:W-:Y:S01]  /*96e0*/  BPT.TRAP 0x1 ;  /* 0x000000040000795c */ /* 0x000fe20000300000 */
.L_x_14185:
[----:B-1----:R-:W-:Y:S05]  /*96f0*/  @P2 BRA `(.L_x_14186) ;  /* 0x0000000000082947 */ /* 0x002fea0003800000 */
[----:B------:R-:W1:Y:S02]  /*9700*/  SYNCS.PHASECHK.TRANS64.TRYWAIT P0, [UR5+0x16850], R3 ;  /* 0x01685003ff0075a7 */ /* 0x000e640008000145 */
[----:B-1----:R-:W-:Y:S05]  /*9710*/  @!P0 BRA `(.L_x_14187) ;  /* 0x0000008c00d08947 */ /* 0x002fea0003800000 */
.L_x_14186:
[----:B------:R-:W-:Y:S01]  /*9720*/  UIADD3 UR38, UR38, 0x400, URZ ;  /* 0x0000040026267890 */ /* 0x000fe2000fffe03f */
[----:B------:R-:W2:Y:S01]  /*9730*/  LDL.LU R13, [R1+0x24] ;  /* 0x00002400010d7983 */ /* 0x000ea20000300800 */
[----:B------:R-:W-:Y:S01]  /*9740*/  WARPGROUP.ARRIVE ;  /* 0x00000000000079c5 */ /* 0x000fe20000000000 */
[----:B------:R-:W-:Y:S01]  /*9750*/  UMOV UR7, 0x40000040 ;  /* 0x4000004000077882 */ /* 0x000fe20000000000 */
[----:B------:R-:W-:Y:S01]  /*9760*/  USHF.R.U32.HI UR38, URZ, 0x4, UR38 ;  /* 0x000000043f267899 */ /* 0x000fe20008011626 */
[----:B01----:R-:W0:Y:S01]  /*9770*/  SHFL.BFLY PT, R3, R2, 0x2, 0x1f ;  /* 0x0c401f0002037f89 */ /* 0x003e2200000e0000 */
[----:B------:R-:W-:Y:S02]  /*9780*/  IMAD.U32 R8, RZ, RZ, UR5 ;  /* 0x00000005ff087e24 */ /* 0x000fe4000f8e00ff */
[----:B------:R-:W-:Y:S01]  /*9790*/  ULOP3.LUT UR4, UR38, 0x3fff, URZ, 0xc0, !UPT ;  /* 0x00003fff26047892 */ /* 0x000fe2000f8ec03f */
[----:B------:R-:W1:Y:S01]  /*97a0*/  SHFL.BFLY PT, R5, R0, 0x2, 0x1f ;  /* 0x0c401f0000057f89 */ /* 0x000e6200000e0000 */
[----:B------:R-:W-:-:S02]  /*97b0*/  @!P1 VIADD R8, R8, 0x16860 ;  /* 0x0001686008089836 */ /* 0x000fc40000000000 */
[----:B------:R-:W-:Y:S01]  /*97c0*/  ULEA UR4, UR37, UR4, 0xa ;  /* 0x0000000425047291 */ /* 0x000fe2000f8e503f */
[----:B------:R-:W-:Y:S01]  /*97d0*/  IMAD.MOV.U32 R28, RZ, RZ, -0x800000 ;  /* 0xff800000ff1c7424 */ /* 0x000fe200078e00ff */
[----:B------:R-:W-:Y:S01]  /*97e0*/  UIADD3 UR37, UR37, 0x1, URZ ;  /* 0x0000000125257890 */ /* 0x000fe2000fffe03f */
[----:B------:R-:W-:-:S03]  /*97f0*/  @!P1 PRMT R8, RZ, 0x654, R8 ;  /* 0x00000654ff089816 */ /* 0x000fc60000000008 */
[----:B------:R-:W-:Y:S01]  /*9800*/  UISETP.NE.AND UP0, UPT, UR37, 0x2, UPT ;  /* 0x000000022500788c */ /* 0x000fe2000bf05270 */
[----:B------:R-:W-:Y:S02]  /*9810*/  UMOV UR6, UR4 ;  /* 0x0000000400067c82 */ /* 0x000fe40008000000 */
[----:B------:R-:W-:Y:S01]  /*9820*/  HGMMA.64x64x16.F32.BF16 R88, R148, gdesc[UR4].tnspB, R88, gsb0 ;  /* 0x40e0000494587df0 */ /* 0x000fe20008001858 */
[----:B------:R-:W-:Y:S01]  /*9830*/  UIADD3 UR6, UR4, 0x80, URZ ;  /* 0x0000008004067890 */ /* 0x000fe2000fffe03f */
[----:B------:R-:W-:Y:S01]  /*9840*/  UMOV UR7, 0x40000040 ;  /* 0x4000004000077882 */ /* 0x000fe20000000000 */
[----:B------:R-:W-:Y:S01]  /*9850*/  USEL UR37, UR37, URZ, UP0 ;  /* 0x0000003f25257287 */ /* 0x000fe20008000000 */
[----:B0-----:R-:W-:Y:S01]  /*9860*/  FADD.FTZ R3, R3, R2 ;  /* 0x0000000203037221 */ /* 0x001fe20000010000 */
[----:B-1----:R-:W-:-:S04]  /*9870*/  FADD.FTZ R5, R5, R0 ;  /* 0x0000000005057221 */ /* 0x002fc80000010000 */
[----:B------:R-:W0:Y:S01]  /*9880*/  SHFL.BFLY PT, R4, R3, 0x1, 0x1f ;  /* 0x0c201f0003047f89 */ /* 0x000e2200000e0000 */
[----:B------:R-:W-:-:S03]  /*9890*/  IMAD.MOV.U32 R0, RZ, RZ, -0x800000 ;  /* 0xff800000ff007424 */ /* 0x000fc600078e00ff */
        /* <DEDUP_REMOVED lines=19> */
[----:B------:R-:W-:Y:S01]  /*99d0*/  UIADD3 UR6, UR4, 0x100, URZ ;  /* 0x0000010004067890 */ /* 0x000fe2000fffe03f */
[----:B------:R-:W-:Y:S01]  /*99e0*/  @P2 FFMA.FTZ R0, R12, R10, R7 ;  /* 0x0000000a0c002223 */ /* 0x000fe20000010007 */
        /* <DEDUP_REMOVED lines=11> */
[----:B--2---:R-:W-:-:S05]  /*9aa0*/  VIADD R13, R13, 0x1 ;  /* 0x000000010d0d7836 */ /* 0x004fca0000000000 */
[----:B------:R1:W-:Y:S01]  /*9ab0*/  STL [R1+0x24], R13 ;  /* 0x0000240d01007387 */ /* 0x0003e20000100800 */
        /* <DEDUP_REMOVED lines=55> */
.L_x_14157:
[----:B------:R-:W0:Y:S01]  /*9e30*/  S2R R4, SR_CgaCtaId ;  /* 0x0000000000047919 */ /* 0x000e220000008800 */
[----:B------:R-:W-:Y:S01]  /*9e40*/  MOV R17, 0x400 ;  /* 0x0000040000117802 */ /* 0x000fe20000000f00 */
[----:B------:R-:W-:Y:S01]  /*9e50*/  BSSY B0, `(.L_x_14188) ;  /* 0x000022c000007945 */ /* 0x000fe20003800000 */
[----:B------:R-:W-:Y:S02]  /*9e60*/  BAR.SYNC.DEFER_BLOCKING 0x5, 0x200 ;  /* 0x0148000000007b1d */ /* 0x000fe40000010000 */
[----:B0-----:R-:W-:-:S05]  /*9e70*/  LEA R17, R4, R17, 0x18 ;  /* 0x0000001104117211 */ /* 0x001fca00078ec0ff */
[----:B------:R0:W1:Y:S01]  /*9e80*/  LDS.128 R4, [R17+0x168d0] ;  /* 0x0168d00011047984 */ /* 0x0000620000000c00 */
[----:B------:R-:W-:Y:S06]  /*9e90*/  BAR.ARV 0x4, 0x200 ;  /* 0x0108000000007b1d */ /* 0x000fec0000002000 */
[----:B------:R-:W-:Y:S05]  /*9ea0*/  @P0 BRA `(.L_x_14189) ;  /* 0x0000001800200947 */ /* 0x000fea0003800000 */
[----:B------:R-:W2:Y:S01]  /*9eb0*/  LDL R8, [R1+0x48] ;  /* 0x0000480001087983 */ /* 0x000ea20000100800 */
[----:B------:R-:W3:Y:S01]  /*9ec0*/  LDC.64 R34, c[0x0][0xc00] ;  /* 0x00030000ff227b82 */ /* 0x000ee20000000a00 */
[----:B-1----:R-:W1:Y:S01]  /*9ed0*/  S2R R4, SR_SWINHI ;  /* 0x0000000000047919 */ /* 0x002e620000002f00 */
[----:B------:R-:W-:Y:S01]  /*9ee0*/  F2FP.BF16.F32.PACK_AB R24, R3, R2 ;  /* 0x000000020318723e */ /* 0x000fe200000010ff */
[----:B------:R-:W-:Y:S01]  /*9ef0*/  ULDC.64 UR4, c[0x0][0xc08] ;  /* 0x0003020000047ab9 */ /* 0x000fe20000000a00 */
[----:B------:R-:W4:Y:S01]  /*9f00*/  LDL R36, [R1+0x1c] ;  /* 0x00001c0001247983 */ /* 0x000f220000100800 */
[----:B------:R-:W-:Y:S02]  /*9f10*/  MOV R20, R17 ;  /* 0x0000001100147202 */ /* 0x000fe40000000f00 */
[----:B-1----:R-:W-:Y:S02]  /*9f20*/  MOV R21, R4 ;  /* 0x0000000400157202 */ /* 0x002fe40000000f00 */
[----:B------:R-:W-:-:S02]  /*9f30*/  F2FP.BF16.F32.PACK_AB R25, R91, R90 ;  /* 0x0000005a5b19723e */ /* 0x000fc400000010ff */
[----:B------:R-:W-:Y:S02]  /*9f40*/  F2FP.BF16.F32.PACK_AB R26, R93, R92 ;  /* 0x0000005c5d1a723e */ /* 0x000fe400000010ff */
[----:B------:R-:W-:Y:S01]  /*9f50*/  F2FP.BF16.F32.PACK_AB R27, R95, R94 ;  /* 0x0000005e5f1b723e */ /* 0x000fe200000010ff */
[----:B------:R-:W-:Y:S01]  /*9f60*/  BAR.SYNC.DEFER_BLOCKING 0x1, 0x180 ;  /* 0x0046000000007b1d */ /* 0x000fe20000010000 */
[----:B--2---:R-:W-:-:S03]  /*9f70*/  IMAD.WIDE R8, R8, 0x2, R20 ;  /* 0x0000000208087825 */ /* 0x004fc600078e0214 */
[C---:B------:R-:W-:Y:S02]  /*9f80*/  IADD3 R23, P0, R8.reuse, 0x60, RZ ;  /* 0x0000006008177810 */ /* 0x040fe40007f1e0ff */
[C---:B------:R-:W-:Y:S02]  /*9f90*/  LOP3.LUT R11, R8.reuse, 0x380, RZ, 0xc0, !PT ;  /* 0x00000380080b7812 */ /* 0x040fe400078ec0ff */
[----:B------:R-:W-:Y:S02]  /*9fa0*/  LOP3.LUT R4, R23, 0x380, RZ, 0xc0, !PT ;  /* 0x0000038017047812 */ /* 0x000fe400078ec0ff */
[----:B------:R-:W-:Y:S02]  /*9fb0*/  SHF.R.U64 R11, R11, 0x3, RZ ;  /* 0x000000030b0b7819 */ /* 0x000fe400000012ff */
[C---:B------:R-:W-:Y:S02]  /*9fc0*/  IADD3 R31, P1, R8.reuse, 0x40, RZ ;  /* 0x00000040081f7810 */ /* 0x040fe40007f3e0ff */
[----:B------:R-:W-:-:S02]  /*9fd0*/  IADD3 R29, P2, R8, 0x20, RZ ;  /* 0x00000020081d7810 */ /* 0x000fc40007f5e0ff */
[----:B------:R-:W-:Y:S02]  /*9fe0*/  SHF.R.U64 R4, R4, 0x3, RZ ;  /* 0x0000000304047819 */ /* 0x000fe400000012ff */
[----:B------:R-:W-:Y:S02]  /*9ff0*/  LOP3.LUT R8, R11, R8, RZ, 0x3c, !PT ;  /* 0x000000080b087212 */ /* 0x000fe400078e3cff */
[----:B------:R-:W-:Y:S02]  /*a000*/  LOP3.LUT R10, R4, R23, RZ, 0x3c, !PT ;  /* 0x00000017040a7212 */ /* 0x000fe400078e3cff */
[----:B------:R-:W-:Y:S02]  /*a010*/  MOV R23, R8 ;  /* 0x0000000800177202 */ /* 0x000fe40000000f00 */
[----:B------:R-:W-:Y:S02]  /*a020*/  LOP3.LUT R8, R31, 0x380, RZ, 0xc0, !PT ;  /* 0x000003801f087812 */ /* 0x000fe400078ec0ff */
[----:B------:R-:W-:-:S02]  /*a030*/  LOP3.LUT R4, R29, 0x380, RZ, 0xc0, !PT ;  /* 0x000003801d047812 */ /* 0x000fc400078ec0ff */
[----:B------:R-:W-:Y:S02]  /*a040*/  SHF.R.U64 R8, R8, 0x3, RZ ;  /* 0x0000000308087819 */ /* 0x000fe400000012ff */
[----:B------:R-:W-:Y:S01]  /*a050*/  SHF.R.U64 R4, R4, 0x3, RZ ;  /* 0x0000000304047819 */ /* 0x000fe200000012ff */
[--C-:B------:R-:W-:Y:S01]  /*a060*/  IMAD.X R11, RZ, RZ, R9.reuse, P0 ;  /* 0x000000ffff0b7224 */ /* 0x100fe200000e0609 */
[----:B------:R-:W-:Y:S01]  /*a070*/  LOP3.LUT R12, R8, R31, RZ, 0x3c, !PT ;  /* 0x0000001f080c7212 */ /* 0x000fe200078e3cff */
[--C-:B------:R-:W-:Y:S01]  /*a080*/  IMAD.X R13, RZ, RZ, R9.reuse, P1 ;  /* 0x000000ffff0d7224 */ /* 0x100fe200008e0609 */
[----:B------:R-:W-:Y:S01]  /*a090*/  LOP3.LUT R14, R4, R29, RZ, 0x3c, !PT ;  /* 0x0000001d040e7212 */ /* 0x000fe200078e3cff */
[----:B------:R-:W-:Y:S01]  /*a0a0*/  IMAD.X R15, RZ, RZ, R9, P2 ;  /* 0x000000ffff0f7224 */ /* 0x000fe200010e0609 */
[----:B------:R-:W-:Y:S01]  /*a0b0*/  MOV R4, R10 ;  /* 0x0000000a00047202 */ /* 0x000fe20000000f00 */
[----:B------:R1:W-:Y:S01]  /*a0c0*/  STSM.16.M88.4 [R23], R24 ;  /* 0x0000001817007844 */ /* 0x0003e20000000200 */
[----:B------:R-:W-:Y:S01]  /*a0d0*/  MOV R18, R12 ;  /* 0x0000000c00127202 */ /* 0x000fe20000000f00 */
[----:B------:R-:W2:Y:S01]  /*a0e0*/  LDC.64 R30, c[0x0][0xc00] ;  /* 0x00030000ff1e7b82 */ /* 0x000ea20000000a00 */
        /* <DEDUP_REMOVED lines=9> */
[----:B-1----:R-:W-:Y:S02]  /*a180*/  F2FP.BF16.F32.PACK_AB R24, R113, R112 ;  /* 0x000000707118723e */ /* 0x002fe400000010ff */
[----:B------:R-:W-:Y:S02]  /*a190*/  F2FP.BF16.F32.PACK_AB R25, R115, R114 ;  /* 0x000000727319723e */ /* 0x000fe400000010ff */
[----:B------:R-:W-:Y:S02]  /*a1a0*/  F2FP.BF16.F32.PACK_AB R26, R117, R116 ;  /* 0x00000074751a723e */ /* 0x000fe400000010ff */
[----:B------:R-:W-:Y:S01]  /*a1b0*/  F2FP.BF16.F32.PACK_AB R27, R119, R118 ;  /* 0x00000076771b723e */ /* 0x000fe200000010ff */
[----:B------:R-:W-:Y:S04]  /*a1c0*/  STSM.16.M88.4 [R29], R8 ;  /* 0x000000081d007844 */ /* 0x000fe80000000200 */
[----:B------:R1:W-:Y:S04]  /*a1d0*/  STSM.16.M88.4 [R18], R12 ;  /* 0x0000000c12007844 */ /* 0x0003e80000000200 */
[----:B------:R0:W-:Y:S01]  /*a1e0*/  STSM.16.M88.4 [R4], R24 ;  /* 0x0000001804007844 */ /* 0x0001e20000000200 */
[----:B---3--:R-:W-:-:S04]  /*a1f0*/  ISETP.NE.U32.AND P0, PT, R34, RZ, PT ;  /* 0x000000ff2200720c */ /* 0x008fc80003f05070 */
[----:B------:R-:W-:Y:S01]  /*a200*/  ISETP.NE.AND.EX P0, PT, R35, RZ, PT, P0 ;  /* 0x000000ff2300720c */ /* 0x000fe20003f05300 */
[----:B------:R-:W-:Y:S02]  /*a210*/  IMAD.MOV.U32 R23, RZ, RZ, RZ ;  /* 0x000000ffff177224 */ /* 0x000fe400078e00ff */
[----:B--2---:R-:W-:Y:S01]  /*a220*/  IMAD.WIDE R30, R153, 0x4, R30 ;  /* 0x00000004991e7825 */ /* 0x004fe200078e021e */
[----:B------:R-:W-:Y:S01]  /*a230*/  BAR.SYNC.DEFER_BLOCKING 0x1, 0x180 ;  /* 0x0046000000007b1d */ /* 0x000fe20000010000 */
[----:B------:R-:W-:-:S07]  /*a240*/  ISETP.NE.U32.AND P1, PT, RZ, UR4, PT ;  /* 0x00000004ff007c0c */ /* 0x000fce000bf25070 */
[----:B-1----:R-:W1:Y:S08]  /*a250*/  LDC R18, c[0x0][0xbe8] ;  /* 0x0002fa00ff127b82 */ /* 0x002e700000000800 */
[----:B0-----:R-:W0:Y:S08]  /*a260*/  LDC R4, c[0x0][0xad4] ;  /* 0x0002b500ff047b82 */ /* 0x001e300000000800 */
[----:B------:R-:W2:Y:S01]  /*a270*/  LDC.64 R8, c[0x0][0xba8] ;  /* 0x0002ea00ff087b82 */ /* 0x000ea20000000a00 */
[----:B------:R-:W3:Y:S01]  /*a280*/  @P0 LDG.E R23, desc[UR40][R30.64] ;  /* 0x000000281e170981 */ /* 0x000ee2000c1e1900 */
[----:B------:R-:W-:-:S13]  /*a290*/  ISETP.NE.AND.EX P1, PT, RZ, UR5, PT, P1 ;  /* 0x00000005ff007c0c */ /* 0x000fda000bf25310 */
[----:B------:R-:W-:-:S04]  /*a2a0*/  @P1 LEA R32, P2, R153, UR4, 0x2 ;  /* 0x0000000499201c11 */ /* 0x000fc8000f8410ff */
[----:B------:R-:W-:Y:S02]  /*a2b0*/  @P1 LEA.HI.X R33, R153, UR5, R157, 0x2, P2 ;  /* 0x0000000599211c11 */ /* 0x000fe400090f149d */
[----:B------:R-:W-:-:S04]  /*a2c0*/  ISETP.NE.AND P2, PT, R155, RZ, PT ;  /* 0x000000ff9b00720c */ /* 0x000fc80003f45270 */
[----:B0-----:R-:W-:Y:S02]  /*a2d0*/  SEL R4, R155, R4, P2 ;  /* 0x000000049b047207 */ /* 0x001fe40001000000 */
[----:B------:R-:W-:Y:S02]  /*a2e0*/  MOV R26, 0x9b8 ;  /* 0x000009b8001a7802 */ /* 0x000fe40000000f00 */
[----:B------:R-:W-:Y:S02]  /*a2f0*/  ISETP.GT.AND P3, PT, R4, 0x1, PT ;  /* 0x000000010400780c */ /* 0x000fe40003f64270 */
[----:B-1----:R-:W-:Y:S01]  /*a300*/  ISETP.NE.AND P4, PT, R18, 0x1, PT ;  /* 0x000000011200780c */ /* 0x002fe20003f85270 */
[----:B------:R-:W-:Y:S01]  /*a310*/  ULDC UR4, c[0x0][0xa88] ;  /* 0x0002a20000047ab9 */ /* 0x000fe20000000800 */
[----:B------:R-:W-:Y:S01]  /*a320*/  SEL R26, R26, 0x978, P3 ;  /* 0x000009781a1a7807 */ /* 0x000fe20001800000 */
[----:B------:R-:W-:-:S03]  /*a330*/  IMAD.U32 R29, RZ, RZ, UR4 ;  /* 0x00000004ff1d7e24 */ /* 0x000fc6000f8e00ff */
[----:B------:R-:W0:Y:S01]  /*a340*/  LDC.64 R14, c[0x0][R26+0x220] ;  /* 0x000088001a0e7b82 */ /* 0x000e220000000a00 */
[----:B------:R-:W-:Y:S02]  /*a350*/  ISETP.NE.U32.AND P2, PT, R34, RZ, PT ;  /* 0x000000ff2200720c */ /* 0x000fe40003f45070 */
[----:B------:R1:W5:Y:S05]  /*a360*/  @P1 LDG.E R29, desc[UR40][R32.64] ;  /* 0x00000028201d1981 */ /* 0x00036a000c1e1900 */
[----:B------:R-:W4:Y:S01]  /*a370*/  LDC.64 R12, c[0x0][R26+0x218] ;  /* 0x000086001a0c7b82 */ /* 0x000f220000000a00 */
[----:B------:R-:W-:-:S07]  /*a380*/  ISETP.NE.AND.EX P2, PT, R35, RZ, PT, P2 ;  /* 0x000000ff2300720c */ /* 0x000fce0003f45320 */
[----:B-1----:R-:W1:Y:S08]  /*a390*/  @P4 LDC R32, c[0x0][0xbec] ;  /* 0x0002fb00ff204b82 */ /* 0x002e700000000800 */
[----:B------:R-:W1:Y:S01]  /*a3a0*/  @P4 LDC R35, c[0x0][0xbf0] ;  /* 0x0002fc00ff234b82 */ /* 0x000e620000000800 */
[----:B------:R-:W-:-:S07]  /*a3b0*/  SEL R153, R153, RZ, !P2 ;  /* 0x000000ff99997207 */ /* 0x000fce0005000000 */
[----:B------:R-:W1:Y:S01]  /*a3c0*/  LDC.64 R10, c[0x0][R26+0x228] ;  /* 0x00008a001a0a7b82 */ /* 0x000e620000000a00 */
[----:B------:R-:W-:Y:S01]  /*a3d0*/  SEL R157, R157, RZ, !P2 ;  /* 0x000000ff9d9d7207 */ /* 0x000fe20005000000 */
[----:B0-----:R-:W-:Y:S02]  /*a3e0*/  IMAD R4, R15, R153, RZ ;  /* 0x000000990f047224 */ /* 0x001fe400078e02ff */
[-C--:B----4-:R-:W-:Y:S02]  /*a3f0*/  IMAD R33, R13, R154.reuse, RZ ;  /* 0x0000009a0d217224 */ /* 0x090fe400078e02ff */
[----:B------:R-:W-:Y:S02]  /*a400*/  IMAD.WIDE.U32 R24, R12, R154, RZ ;  /* 0x0000009a0c187225 */ /* 0x000fe400078e00ff */
[----:B------:R-:W0:Y:S02]  /*a410*/  LDC.64 R12, c[0x0][R26+0x210] ;  /* 0x000084001a0c7b82 */ /* 0x000e240000000a00 */
[----:B------:R-:W-:-:S02]  /*a420*/  IMAD.IADD R37, R152, 0x1, R16 ;  /* 0x0000000198257824 */ /* 0x000fc400078e0210 */
[C---:B------:R-:W-:Y:S02]  /*a430*/  IMAD R157, R14.reuse, R157, R4 ;  /* 0x0000009d0e9d7224 */ /* 0x040fe400078e0204 */
[----:B------:R-:W-:Y:S01]  /*a440*/  IMAD.WIDE.U32 R14, R14, R153, RZ ;  /* 0x000000990e0e7225 */ /* 0x000fe200078e00ff */
[----:B------:R-:W-:Y:S01]  /*a450*/  SEL R27, R36, RZ, P3 ;  /* 0x000000ff241b7207 */ /* 0x000fe20001800000 */
[----:B--2---:R-:W2:Y:S02]  /*a460*/  @!P3 LDC R8, c[0x0][0xb50] ;  /* 0x0002d400ff08bb82 */ /* 0x004ea40000000800 */
[----:B-1----:R-:W-:-:S04]  /*a470*/  @P4 IMAD.HI.U32 R4, R37, R32, RZ ;  /* 0x0000002025044227 */ /* 0x002fc800078e00ff */
[----:B------:R-:W-:Y:S02]  /*a480*/  IMAD.IADD R157, R15, 0x1, R157 ;  /* 0x000000010f9d7824 */ /* 0x000fe400078e029d */
[----:B------:R-:W-:Y:S01]  /*a490*/  IMAD.MOV.U32 R15, RZ, RZ, R37 ;  /* 0x000000ffff0f7224 */ /* 0x000fe200078e0025 */
[----:B------:R-:W-:Y:S01]  /*a4a0*/  @P4 SHF.R.U32.HI R15, RZ, R35, R4 ;  /* 0x00000023ff0f4219 */ /* 0x000fe20000011604 */
[----:B------:R-:W-:Y:S01]  /*a4b0*/  IMAD.IADD R25, R25, 0x1, R33 ;  /* 0x0000000119197824 */ /* 0x000fe200078e0221 */
[----:B------:R-:W1:Y:S01]  /*a4c0*/  @!P3 LDC R9, c[0x0][0xb54] ;  /* 0x0002d500ff09bb82 */ /* 0x000e620000000800 */
[-C--:B------:R-:W-:Y:S02]  /*a4d0*/  IMAD R33, R11, R27.reuse, RZ ;  /* 0x0000001b0b217224 */ /* 0x080fe400078e02ff */
[----:B------:R-:W-:Y:S01]  /*a4e0*/  IMAD.WIDE.U32 R10, R10, R27, RZ ;  /* 0x0000001b0a0a7225 */ /* 0x000fe200078e00ff */
[----:B------:R-:W-:-:S03]  /*a4f0*/  SHF.R.S32.HI R4, RZ, 0x1f, R15 ;  /* 0x0000001fff047819 */ /* 0x000fc6000001140f */
[----:B------:R-:W-:Y:S02]  /*a500*/  IMAD.MOV R27, RZ, RZ, -R15 ;  /* 0x000000ffff1b7224 */ /* 0x000fe400078e0a0f */
[----:B------:R-:W-:Y:S01]  /*a510*/  IMAD.IADD R33, R11, 0x1, R33 ;  /* 0x000000010b217824 */ /* 0x000fe200078e0221 */
[--C-:B---3--:R-:W-:Y:S02]  /*a520*/  IADD3 R14, P2, P5, R14, R24, R23.reuse ;  /* 0x000000180e0e7210 */ /* 0x108fe40007d5e017 */
[----:B------:R-:W-:-:S04]  /*a530*/  SHF.R.S32.HI R32, RZ, 0x1f, R23 ;  /* 0x0000001fff207819 */ /* 0x000fc80000011417 */
[----:B------:R-:W-:Y:S02]  /*a540*/  IADD3.X R25, R157, R25, R32, P2, P5 ;  /* 0x000000199d197210 */ /* 0x000fe400017ea420 */
[----:B------:R-:W-:Y:S01]  /*a550*/  IADD3 R10, P2, P5, R15, R14, R10 ;  /* 0x0000000e0f0a7210 */ /* 0x000fe20007d5e00a */
        /* <DEDUP_REMOVED lines=9> */
[----:B------:R-:W-:Y:S08]  /*a5f0*/  @P1 BRA `(.L_x_14190) ;  /* 0x0000000000101947 */ /* 0x000ff00003800000 */
[----:B------:R-:W-:Y:S05]  /*a600*/  @!P0 BRA `(.L_x_14190) ;  /* 0x00000000000c8947 */ /* 0x000fea0003800000 */
[----:B------:R-:W2:Y:S04]  /*a610*/  LDG.E R4, desc[UR40][R30.64] ;  /* 0x000000281e047981 */ /* 0x000ea8000c1e1900 */
[----:B-----5:R-:W2:Y:S02]  /*a620*/  LDG.E R29, desc[UR40][R30.64+0x4] ;  /* 0x000004281e1d7981 */ /* 0x020ea4000c1e1900 */
[----:B--2---:R-:W-:-:S07]  /*a630*/  IMAD.IADD R29, R29, 0x1, -R4 ;  /* 0x000000011d1d7824 */ /* 0x004fce00078e0a04 */
.L_x_14190:
        /* <DEDUP_REMOVED lines=9> */
[----:B------:R-:W-:-:S05]  /*a6d0*/  LOP3.LUT R14, R14, 0xffffff80, RZ, 0xc0, !PT ;  /* 0xffffff800e0e7812 */ /* 0x000fca00078ec0ff */
[----:B------:R-:W-:-:S05]  /*a6e0*/  IMAD.IADD R14, R15, 0x1, -R14 ;  /* 0x000000010f0e7824 */ /* 0x000fca00078e0a0e */
[----:B------:R-:W-:Y:S01]  /*a6f0*/  LOP3.LUT P0, RZ, R14, 0x3, RZ, 0xc0, !PT ;  /* 0x000000030eff7812 */ /* 0x000fe2000780c0ff */
[----:B--2---:R-:W-:Y:S02]  /*a700*/  IMAD.IADD R25, R4, 0x1, R16 ;  /* 0x0000000104197824 */ /* 0x004fe400078e0210 */
[----:B-----5:R-:W-:Y:S02]  /*a710*/  IMAD R4, R29, R18, RZ ;  /* 0x000000121d047224 */ /* 0x020fe400078e02ff */
[----:B------:R-:W-:-:S03]  /*a720*/  VIADD R27, R25, 0x8 ;  /* 0x00000008191b7836 */ /* 0x000fc60000000000 */
[-C--:B------:R-:W-:Y:S02]  /*a730*/  ISETP.GE.OR P1, PT, R25, R4.reuse, P0 ;  /* 0x000000041900720c */ /* 0x080fe40000726670 */
[----:B------:R-:W-:-:S11]  /*a740*/  ISETP.GE.OR P0, PT, R27, R4, P0 ;  /* 0x000000041b00720c */ /* 0x000fd60000706670 */
[----:B0-----:R0:W-:Y:S04]  /*a750*/  @!P1 ST.E desc[UR40][R8.64], R28 ;  /* 0x0000001c08009985 */ /* 0x0011e8000c101928 */
[----:B------:R0:W-:Y:S01]  /*a760*/  @!P0 ST.E desc[UR40][R10.64], R0 ;  /* 0x000000000a008985 */ /* 0x0001e2000c101928 */
[----:B------:R-:W-:Y:S05]  /*a770*/  @P3 BRA `(.L_x_14191) ;  /* 0x0000000400c03947 */ /* 0x000fea0003800000 */
[----:B------:R-:W1:Y:S01]  /*a780*/  S2R R14, SR_TID.X ;  /* 0x00000000000e7919 */ /* 0x000e620000002100 */
[----:B------:R-:W-:Y:S01]  /*a790*/  IMAD.SHL.U32 R38, R156, 0x8, RZ ;  /* 0x000000089c267824 */ /* 0x000fe200078e00ff */
[----:B------:R-:W2:Y:S01]  /*a7a0*/  @P4 LDC R33, c[0x0][0xbec] ;  /* 0x0002fb00ff214b82 */ /* 0x000ea20000000800 */
[----:B------:R-:W-:-:S07]  /*a7b0*/  ULDC.64 UR4, c[0x0][0xaa0] ;  /* 0x0002a80000047ab9 */ /* 0x000fce0000000a00 */
[----:B------:R-:W3:Y:S01]  /*a7c0*/  @P4 LDC R35, c[0x0][0xbf0] ;  /* 0x0002fc00ff234b82 */ /* 0x000ee20000000800 */
[----:B-1----:R-:W-:-:S05]  /*a7d0*/  VIADD R14, R14, 0xffffff80 ;  /* 0xffffff800e0e7836 */ /* 0x002fca0000000000 */
        /* <DEDUP_REMOVED lines=8> */
[----:B------:R-:W-:Y:S02]  /*a860*/  LOP3.LUT R24, R25, 0x380, RZ, 0xc0, !PT ;  /* 0x0000038019187812 */ /* 0x000fe400078ec0ff */
[----:B0-----:R-:W-:Y:S02]  /*a870*/  LOP3.LUT R28, R29, 0x380, RZ, 0xc0, !PT ;  /* 0x000003801d1c7812 */ /* 0x001fe400078ec0ff */
[----:B------:R-:W-:-:S02]  /*a880*/  SHF.R.U64 R13, R13, 0x3, RZ ;  /* 0x000000030d0d7819 */ /* 0x000fc400000012ff */
[----:B------:R-:W-:Y:S02]  /*a890*/  SHF.R.U64 R24, R24, 0x3, RZ ;  /* 0x0000000318187819 */ /* 0x000fe400000012ff */
[----:B------:R-:W-:Y:S02]  /*a8a0*/  SHF.R.U64 R28, R28, 0x3, RZ ;  /* 0x000000031c1c7819 */ /* 0x000fe400000012ff */
[----:B------:R-:W-:Y:S01]  /*a8b0*/  LOP3.LUT R12, R13, R20, RZ, 0x3c, !PT ;  /* 0x000000140d0c7212 */ /* 0x000fe200078e3cff */
[--C-:B------:R-:W-:Y:S01]  /*a8c0*/  IMAD.MOV.U32 R13, RZ, RZ, R21.reuse ;  /* 0x000000ffff0d7224 */ /* 0x100fe200078e0015 */
[----:B------:R-:W-:Y:S02]  /*a8d0*/  LOP3.LUT R24, R24, R25, RZ, 0x3c, !PT ;  /* 0x0000001918187212 */ /* 0x000fe400078e3cff */
[----:B------:R-:W-:Y:S01]  /*a8e0*/  LOP3.LUT R28, R28, R29, RZ, 0x3c, !PT ;  /* 0x0000001d1c1c7212 */ /* 0x000fe200078e3cff */
[----:B------:R-:W-:Y:S01]  /*a8f0*/  IMAD.X R29, RZ, RZ, R21, P1 ;  /* 0x000000ffff1d7224 */ /* 0x000fe200008e0615 */
[----:B------:R-:W-:Y:S01]  /*a900*/  IADD3.X R25, RZ, R21, RZ, P0, !PT ;  /* 0x00000015ff197210 */ /* 0x000fe200007fe4ff */
[----:B------:R-:W4:Y:S04]  /*a910*/  LD.E.128 R12, desc[UR40][R12.64] ;  /* 0x000000280c0c7980 */ /* 0x000f28000c101d00 */
[----:B------:R-:W4:Y:S04]  /*a920*/  LD.E.128 R28, desc[UR40][R28.64] ;  /* 0x000000281c1c7980 */ /* 0x000f28000c101d00 */
[----:B------:R-:W4:Y:S01]  /*a930*/  LD.E.128 R24, desc[UR40][R24.64] ;  /* 0x0000002818187980 */ /* 0x000f22000c101d00 */
[----:B------:R-:W-:-:S04]  /*a940*/  IADD3 R3, P0, R20, 0x4800, RZ ;  /* 0x0000480014037810 */ /* 0x000fc80007f1e0ff */
[----:B------:R-:W-:Y:S01]  /*a950*/  LOP3.LUT R0, R3, 0x380, RZ, 0xc0, !PT ;  /* 0x0000038003007812 */ /* 0x000fe200078ec0ff */
[----:B------:R-:W-:-:S03]  /*a960*/  IMAD R32, R32, UR4, RZ ;  /* 0x0000000420207c24 */ /* 0x000fc6000f8e02ff */
[----:B------:R-:W-:Y:S01]  /*a970*/  SHF.R.U64 R0, R0, 0x3, RZ ;  /* 0x0000000300007819 */ /* 0x000fe200000012ff */
[----:B------:R-:W-:Y:S02]  /*a980*/  IMAD.X R9, RZ, RZ, R21, P0 ;  /* 0x000000ffff097224 */ /* 0x000fe400000e0615 */
[C---:B------:R-:W-:Y:S01]  /*a990*/  IMAD R21, R23.reuse, UR5, R32 ;  /* 0x0000000517157c24 */ /* 0x040fe2000f8e0220 */
[----:B------:R-:W-:Y:S01]  /*a9a0*/  LOP3.LUT R8, R0, R3, RZ, 0x3c, !PT ;  /* 0x0000000300087212 */ /* 0x000fe200078e3cff */
[----:B------:R-:W-:Y:S01]  /*a9b0*/  IMAD.WIDE.U32 R2, R23, UR4, RZ ;  /* 0x0000000417027c25 */ /* 0x000fe2000f8e00ff */
[----:B------:R-:W-:-:S03]  /*a9c0*/  ULDC.64 UR4, c[0x0][0xae8] ;  /* 0x0002ba0000047ab9 */ /* 0x000fc60000000a00 */
[----:B------:R-:W-:Y:S01]  /*a9d0*/  IMAD.IADD R3, R3, 0x1, R21 ;  /* 0x0000000103037824 */ /* 0x000fe200078e0215 */
[----:B------:R-:W-:Y:S01]  /*a9e0*/  SHF.R.S32.HI R20, RZ, 0x1f, R153 ;  /* 0x0000001fff147819 */ /* 0x000fe20000011499 */
        /* <DEDUP_REMOVED lines=12> */
[----:B--2---:R-:W-:-:S04]  /*aab0*/  @P4 IMAD.HI.U32 R0, R32, R33, RZ ;  /* 0x0000002120004227 */ /* 0x004fc800078e00ff */
        /* <DEDUP_REMOVED lines=24> */
[----:B0-----:R-:W-:Y:S01]  /*ac40*/  SHFL.IDX PT, R20, R0, 0x1, 0x181f ;  /* 0x00381f0000147f89 */ /* 0x001fe200000e0000 */
[----:B------:R-:W-:-:S03]  /*ac50*/  IMAD.IADD R33, R34, 0x1, R16 ;  /* 0x0000000122217824 */ /* 0x000fc600078e0210 */
[----:B------:R-:W0:Y:S04]  /*ac60*/  SHFL.IDX PT, R2, R0, RZ, 0x181f ;  /* 0x00181fff00027589 */ /* 0x000e2800000e0000 */
[----:B------:R-:W1:Y:S01]  /*ac70*/  SHFL.IDX PT, R35, R0, 0x2, 0x181f ;  /* 0x00581f0000237f89 */ /* 0x000e6200000e0000 */
[----:B------:R-:W-:-:S03]  /*ac80*/  ISETP.GE.AND P0, PT, R38, UR4, PT ;  /* 0x0000000426007c0c */ /* 0x000fc6000bf06270 */
[----:B------:R-:W2:Y:S01]  /*ac90*/  SHFL.IDX PT, R23, R18, RZ, 0x181f ;  /* 0x00181fff12177589 */ /* 0x000ea200000e0000 */
[----:B------:R-:W-:-:S03]  /*aca0*/  VIADD R3, R33, 0x30 ;  /* 0x0000003021037836 */ /* 0x000fc60000000000 */
[----:B------:R-:W3:Y:S01]  /*acb0*/  SHFL.IDX PT, R32, R18, 0x1, 0x181f ;  /* 0x00381f0012207f89 */ /* 0x000ee200000e0000 */
[----:B------:R-:W-:-:S03]  /*acc0*/  VIADD R21, R33, 0x60 ;  /* 0x0000006021157836 */ /* 0x000fc60000000000 */
[----:B------:R-:W3:Y:S01]  /*acd0*/  SHFL.IDX PT, R34, R18, 0x2, 0x181f ;  /* 0x00581f0012227f89 */ /* 0x000ee200000e0000 */
[-C--:B------:R-:W-:Y:S02]  /*ace0*/  ISETP.GE.OR P1, PT, R33, R4.reuse, P0 ;  /* 0x000000042100720c */ /* 0x080fe40000726670 */
[-C--:B------:R-:W-:Y:S02]  /*acf0*/  ISETP.GE.OR P2, PT, R3, R4.reuse, P0 ;  /* 0x000000040300720c */ /* 0x080fe40000746670 */
[----:B------:R-:W-:Y:S01]  /*ad00*/  ISETP.GE.OR P3, PT, R21, R4, P0 ;  /* 0x000000041500720c */ /* 0x000fe20000766670 */
[----:B------:R-:W-:Y:S02]  /*ad10*/  VIADD R17, R17, 0x16820 ;  /* 0x0001682011117836 */ /* 0x000fe40000000000 */
[----:B------:R-:W-:-:S03]  /*ad20*/  IMAD.SHL.U32 R39, R156, 0x8, RZ ;  /* 0x000000089c277824 */ /* 0x000fc600078e00ff */
[----:B------:R-:W-:Y:S02]  /*ad30*/  PRMT R17, RZ, 0x654, R17 ;  /* 0x00000654ff117816 */ /* 0x000fe40000000011 */
[----:B------:R-:W-:Y:S02]  /*ad40*/  SHF.R.S32.HI R39, RZ, 0x1f, R39 ;  /* 0x0000001fff277819 */ /* 0x000fe40000011427 */
[C---:B0-----:R-:W-:Y:S01]  /*ad50*/  @!P1 LEA R2, P4, R38.reuse, R2, 0x1 ;  /* 0x0000000226029211 */ /* 0x041fe200078808ff */
[----:B------:R3:W-:Y:S01]  /*ad60*/  SYNCS.ARRIVE.TRANS64.RED.A1T0 RZ, [R17+URZ], RZ ;  /* 0x000000ff11ff79a7 */ /* 0x0007e2000810043f */
[C---:B------:R-:W-:Y:S02]  /*ad70*/  @!P2 LEA R16, P5, R38.reuse, R20, 0x1 ;  /* 0x000000142610a211 */ /* 0x040fe400078a08ff */
[C---:B-1----:R-:W-:Y:S02]  /*ad80*/  @!P3 LEA R20, P6, R38.reuse, R35, 0x1 ;  /* 0x000000232614b211 */ /* 0x042fe400078c08ff */
[----:B--2---:R-:W-:-:S02]  /*ad90*/  @!P1 LEA.HI.X R3, R38, R23, R39, 0x1, P4 ;  /* 0x0000001726039211 */ /* 0x004fc400020f0c27 */
[C-C-:B---3--:R-:W-:Y:S02]  /*ada0*/  @!P2 LEA.HI.X R17, R38.reuse, R32, R39.reuse, 0x1, P5 ;  /* 0x000000202611a211 */ /* 0x148fe400028f0c27 */
[----:B------:R-:W-:Y:S02]  /*adb0*/  @!P3 LEA.HI.X R21, R38, R34, R39, 0x1, P6 ;  /* 0x000000222615b211 */ /* 0x000fe400030f0c27 */
[----:B------:R-:W-:-:S04]  /*adc0*/  IADD3 R23, R33, 0x90, RZ ;  /* 0x0000009021177810 */ /* 0x000fc80007ffe0ff */
[----:B------:R-:W-:Y:S01]  /*add0*/  ISETP.GE.OR P0, PT, R23, R4, P0 ;  /* 0x000000041700720c */ /* 0x000fe20000706670 */
[----:B------:R-:W0:Y:S04]  /*ade0*/  SHFL.IDX PT, R0, R0, 0x3, 0x181f ;  /* 0x00781f0000007f89 */ /* 0x000e2800000e0000 */
[----:B------:R-:W1:Y:S04]  /*adf0*/  SHFL.IDX PT, R18, R18, 0x3, 0x181f ;  /* 0x00781f0012127f89 */ /* 0x000e6800000e0000 */
[----:B----4-:R2:W-:Y:S04]  /*ae00*/  @!P1 ST.E.128 desc[UR40][R2.64], R12 ;  /* 0x0000000c02009985 */ /* 0x0105e8000c101d28 */
[----:B------:R2:W-:Y:S04]  /*ae10*/  @!P2 ST.E.128 desc[UR40][R16.64], R24 ;  /* 0x000000181000a985 */ /* 0x0005e8000c101d28 */
[----:B------:R2:W-:Y:S01]  /*ae20*/  @!P3 ST.E.128 desc[UR40][R20.64], R28 ;  /* 0x0000001c1400b985 */ /* 0x0005e2000c101d28 */
[----:B01----:R-:W-:Y:S05]  /*ae30*/  @P0 BRA `(.L_x_14192) ;  /* 0x0000001000b40947 */ /* 0x003fea0003800000 */
[----:B--2---:R-:W-:-:S04]  /*ae40*/  LEA R2, P0, R38, R0, 0x1 ;  /* 0x0000000026027211 */ /* 0x004fc800078008ff */
[----:B------:R-:W-:-:S05]  /*ae50*/  LEA.HI.X R3, R38, R18, R39, 0x1, P0 ;  /* 0x0000001226037211 */ /* 0x000fca00000f0c27 */
[----:B-----5:R0:W-:Y:S01]  /*ae60*/  ST.E.128 desc[UR40][R2.64], R8 ;  /* 0x0000000802007985 */ /* 0x0201e2000c101d28 */
[----:B------:R-:W-:Y:S05]  /*ae70*/  BRA `(.L_x_14192) ;  /* 0x0000001000a47947 */ /* 0x000fea0003800000 */
.L_x_14191:
[----:B0-----:R-:W0:Y:S01]  /*ae80*/  @P4 LDC R10, c[0x0][0xbec] ;  /* 0x0002fb00ff0a4b82 */ /* 0x001e220000000800 */
[----:B------:R-:W-:Y:S01]  /*ae90*/  ULDC.64 UR4, c[0x0][0xb08] ;  /* 0x0002c20000047ab9 */ /* 0x000fe20000000a00 */
[----:B------:R-:W-:Y:S01]  /*aea0*/  SHF.R.S32.HI R0, RZ, 0x1f, R153 ;  /* 0x0000001fff007819 */ /* 0x000fe20000011499 */
[----:B------:R-:W-:Y:S01]  /*aeb0*/  IMAD R32, R32, UR4, RZ ;  /* 0x0000000420207c24 */ /* 0x000fe2000f8e02ff */
[----:B------:R-:W-:Y:S01]  /*aec0*/  ULDC.64 UR6, c[0x0][0xb30] ;  /* 0x0002cc0000067ab9 */ /* 0x000fe20000000a00 */
[----:B------:R-:W-:Y:S01]  /*aed0*/  IMAD.WIDE.U32 R8, R23, UR4, RZ ;  /* 0x0000000417087c25 */ /* 0x000fe2000f8e00ff */
[----:B------:R-:W-:Y:S01]  /*aee0*/  ISETP.GE.AND P0, PT, R25, R4, PT ;  /* 0x000000041900720c */ /* 0x000fe20003f06270 */
[----:B------:R-:W-:Y:S01]  /*aef0*/  BSSY B1, `(.L_x_14193) ;  /* 0x000005d000017945 */ /* 0x000fe20003800000 */
[----:B------:R-:W1:Y:S01]  /*af00*/  @P4 LDC R15, c[0x0][0xbf0] ;  /* 0x0002fc00ff0f4b82 */ /* 0x000e620000000800 */
[----:B------:R-:W-:Y:S01]  /*af10*/  IMAD R23, R23, UR5, R32 ;  /* 0x0000000517177c24 */ /* 0x000fe2000f8e0220 */
[----:B------:R-:W-:Y:S01]  /*af20*/  ULDC.64 UR4, c[0x0][0xb38] ;  /* 0x0002ce0000047ab9 */ /* 0x000fe20000000a00 */
[----:B------:R-:W-:Y:S01]  /*af30*/  IMAD.MOV.U32 R11, RZ, RZ, R37 ;  /* 0x000000ffff0b7224 */ /* 0x000fe200078e0025 */
[----:B------:R-:W-:Y:S01]  /*af40*/  IADD3 R20, R22, 0x18, RZ ;  /* 0x0000001816147810 */ /* 0x000fe20007ffe0ff */
[----:B------:R-:W-:-:S02]  /*af50*/  IMAD.IADD R9, R9, 0x1, R23 ;  /* 0x0000000109097824 */ /* 0x000fc400078e0217 */
[----:B------:R-:W-:Y:S02]  /*af60*/  VIADD R17, R17, 0x16820 ;  /* 0x0001682011117836 */ /* 0x000fe40000000000 */
[----:B------:R-:W-:-:S03]  /*af70*/  IMAD.WIDE.U32 R8, R154, UR4, R8 ;  /* 0x000000049a087c25 */ /* 0x000fc6000f8e0008 */
[----:B------:R-:W-:Y:S01]  /*af80*/  PRMT R17, RZ, 0x654, R17 ;  /* 0x00000654ff117816 */ /* 0x000fe20000000011 */
[----:B------:R-:W-:Y:S01]  /*af90*/  IMAD R9, R154, UR5, R9 ;  /* 0x000000059a097c24 */ /* 0x000fe2000f8e0209 */
[----:B------:R-:W-:Y:S01]  /*afa0*/  ULDC.64 UR4, c[0x0][0xb40] ;  /* 0x0002d00000047ab9 */ /* 0x000fe20000000a00 */
[----:B------:R-:W-:Y:S01]  /*afb0*/  VIADD R24, R22, 0x38 ;  /* 0x0000003816187836 */ /* 0x000fe20000000000 */
[----:B------:R2:W-:Y:S01]  /*afc0*/  SYNCS.ARRIVE.TRANS64.RED.A1T0 RZ, [R17+URZ], RZ ;  /* 0x000000ff11ff79a7 */ /* 0x0005e2000810043f */
        /* <DEDUP_REMOVED lines=25> */
[C---:B------:R-:W-:Y:S02]  /*b160*/  VIADD R28, R22.reuse, 0x30 ;  /* 0x00000030161c7836 */ /* 0x040fe40000000000 */
[----:B------:R-:W-:Y:S01]  /*b170*/  VIADD R30, R22, 0x28 ;  /* 0x00000028161e7836 */ /* 0x000fe20000000000 */
[----:B------:R-:W-:Y:S01]  /*b180*/  LEA.HI.X R18, R8, UR5, R9, 0x2, P1 ;  /* 0x0000000508127c11 */ /* 0x000fe200088f1409 */
[C---:B------:R-:W-:Y:S01]  /*b190*/  VIADD R32, R22.reuse, 0x20 ;  /* 0x0000002016207836 */ /* 0x040fe20000000000 */
[----:B------:R2:W0:Y:S01]  /*b1a0*/  SHFL.IDX PT, R10, R0, RZ, 0x1c1f ;  /* 0x001c1fff000a7589 */ /* 0x00042200000e0000 */
[C---:B------:R-:W-:Y:S01]  /*b1b0*/  VIADD R21, R22.reuse, 0x18 ;  /* 0x0000001816157836 */ /* 0x040fe20000000000 */
[----:B------:R-:W-:Y:S01]  /*b1c0*/  SHF.R.S32.HI R28, RZ, 0x1f, R28 ;  /* 0x0000001fff1c7819 */ /* 0x000fe2000001141c */
[C---:B------:R-:W-:Y:S01]  /*b1d0*/  VIADD R34, R22.reuse, 0x10 ;  /* 0x0000001016227836 */ /* 0x040fe20000000000 */
[----:B------:R2:W1:Y:S01]  /*b1e0*/  SHFL.IDX PT, R11, R18, RZ, 0x1c1f ;  /* 0x001c1fff120b7589 */ /* 0x00046200000e0000 */
        /* <DEDUP_REMOVED lines=12> */
[----:B--2---:R-:W-:Y:S06]  /*b2b0*/  @P0 BRA `(.L_x_14194) ;  /* 0x0000000000800947 */ /* 0x004fec0003800000 */
[----:B------:R-:W-:Y:S02]  /*b2c0*/  ULDC UR4, c[0x0][0xac8] ;  /* 0x0002b20000047ab9 */ /* 0x000fe40000000800 */
[----:B------:R-:W-:Y:S02]  /*b2d0*/  ISETP.GE.AND P1, PT, R35, UR4, PT ;  /* 0x0000000423007c0c */ /* 0x000fe4000bf26270 */
[----:B------:R-:W-:Y:S02]  /*b2e0*/  ISETP.GE.AND P0, PT, R22, UR4, PT ;  /* 0x0000000416007c0c */ /* 0x000fe4000bf06270 */
[----:B------:R-:W-:Y:S02]  /*b2f0*/  ISETP.GE.AND P5, PT, R33, UR4, PT ;  /* 0x0000000421007c0c */ /* 0x000fe4000bfa6270 */
[----:B------:R-:W-:-:S07]  /*b300*/  ISETP.GE.AND P3, PT, R20, UR4, PT ;  /* 0x0000000414007c0c */ /* 0x000fce000bf66270 */
[CC--:B0-----:R-:W-:Y:S02]  /*b310*/  @!P1 LEA R12, P2, R35.reuse, R10.reuse, 0x2 ;  /* 0x0000000a230c9211 */ /* 0x0c1fe400078410ff */
[----:B-1----:R-:W-:Y:S02]  /*b320*/  @!P0 IMAD.WIDE R8, R22, 0x4, R10 ;  /* 0x0000000416088825 */ /* 0x002fe400078e020a */
        /* <DEDUP_REMOVED lines=9> */
[CC--:B------:R-:W-:Y:S01]  /*b3c0*/  @!P3 LEA R16, P6, R20.reuse, R10.reuse, 0x2 ;  /* 0x0000000a1410b211 */ /* 0x0c0fe200078c10ff */
[----:B------:R2:W-:Y:S01]  /*b3d0*/  @!P5 ST.E.64 desc[UR40][R14.64], R96 ;  /* 0x000000600e00d985 */ /* 0x0005e2000c101b28 */
[----:B0-----:R-:W-:Y:S02]  /*b3e0*/  @!P2 LEA R2, P5, R31, R10, 0x2 ;  /* 0x0000000a1f02a211 */ /* 0x001fe400078a10ff */
[----:B------:R-:W-:-:S03]  /*b3f0*/  @!P3 LEA.HI.X R17, R20, R11, R21, 0x2, P6 ;  /* 0x0000000b1411b211 */ /* 0x000fc600030f1415 */
[-C--:B------:R-:W-:Y:S02]  /*b400*/  @!P1 LEA R8, P6, R29, R10.reuse, 0x2 ;  /* 0x0000000a1d089211 */ /* 0x080fe400078c10ff */
[-C--:B------:R-:W-:Y:S01]  /*b410*/  @!P2 LEA.HI.X R3, R31, R11.reuse, R32, 0x2, P5 ;  /* 0x0000000b1f03a211 */ /* 0x080fe200028f1420 */
        /* <DEDUP_REMOVED lines=10> */
.L_x_14194:
[----:B------:R-:W-:Y:S05]  /*b4c0*/  BSYNC B1 ;  /* 0x0000000000017941 */ /* 0x000fea0003800000 */
.L_x_14193:
[----:B------:R-:W-:Y:S01]  /*b4d0*/  ISETP.GE.AND P0, PT, R27, R4, PT ;  /* 0x000000041b00720c */ /* 0x000fe20003f06270 */
[----:B--2---:R2:W3:Y:S04]  /*b4e0*/  SHFL.IDX PT, R9, R18, 0x1, 0x1c1f ;  /* 0x003c1f0012097f89 */ /* 0x0044e800000e0000 */
[----:B------:R2:W4:Y:S08]  /*b4f0*/  SHFL.IDX PT, R8, R0, 0x1, 0x1c1f ;  /* 0x003c1f0000087f89 */ /* 0x00053000000e0000 */
[----:B--2---:R-:W-:Y:S05]  /*b500*/  @P0 BRA `(.L_x_14192) ;  /* 0x0000000c00000947 */ /* 0x004fea0003800000 */
[----:B------:R-:W-:Y:S02]  /*b510*/  ULDC UR4, c[0x0][0xac8] ;  /* 0x0002b20000047ab9 */ /* 0x000fe40000000800 */
[----:B------:R-:W-:Y:S02]  /*b520*/  ISETP.GE.AND P0, PT, R22, UR4, PT ;  /* 0x0000000416007c0c */ /* 0x000fe4000bf06270 */
[----:B------:R-:W-:Y:S02]  /*b530*/  ISETP.GE.AND P5, PT, R35, UR4, PT ;  /* 0x0000000423007c0c */ /* 0x000fe4000bfa6270 */
[----:B------:R-:W-:Y:S02]  /*b540*/  ISETP.GE.AND P3, PT, R33, UR4, PT ;  /* 0x0000000421007c0c */ /* 0x000fe4000bf66270 */
[----:B------:R-:W-:Y:S02]  /*b550*/  ISETP.GE.AND P2, PT, R20, UR4, PT ;  /* 0x0000000414007c0c */ /* 0x000fe4000bf46270 */
[----:B------:R-:W-:-:S05]  /*b560*/  ISETP.GE.AND P1, PT, R31, UR4, PT ;  /* 0x000000041f007c0c */ /* 0x000fca000bf26270 */
[----:B---34-:R-:W-:Y:S02]  /*b570*/  @!P0 IMAD.WIDE R2, R22, 0x4, R8 ;  /* 0x0000000416028825 */ /* 0x018fe400078e0208 */
[-C--:B0-----:R-:W-:Y:S02]  /*b580*/  @!P5 LEA R10, P4, R35, R8.reuse, 0x2 ;  /* 0x00000008230ad211 */ /* 0x081fe400078810ff */
[----:B------:R-:W-:Y:S01]  /*b590*/  @!P3 LEA R12, P6, R33, R8, 0x2 ;  /* 0x00000008210cb211 */ /* 0x000fe200078c10ff */
[----:B------:R0:W-:Y:S01]  /*b5a0*/  @!P0 ST.E.64 desc[UR40][R2.64], R90 ;  /* 0x0000005a02008985 */ /* 0x0001e2000c101b28 */
[----:B------:R-:W-:Y:S02]  /*b5b0*/  ISETP.GE.AND P0, PT, R29, UR4, PT ;  /* 0x000000041d007c0c */ /* 0x000fe4000bf06270 */
[----:B-1----:R-:W-:Y:S02]  /*b5c0*/  @!P5 LEA.HI.X R11, R35, R9, R36, 0x2, P4 ;  /* 0x00000009230bd211 */ /* 0x002fe400020f1424 */
        /* <DEDUP_REMOVED lines=22> */
.L_x_14189:
[----:B------:R-:W2:Y:S01]  /*b730*/  LDC.64 R8, c[0x0][0xc00] ;  /* 0x00030000ff087b82 */ /* 0x000ea20000000a00 */
[----:B------:R-:W-:Y:S01]  /*b740*/  ULDC.64 UR4, c[0x0][0xc08] ;  /* 0x0003020000047ab9 */ /* 0x000fe20000000a00 */
[----:B0-----:R-:W-:Y:S01]  /*b750*/  IMAD.MOV.U32 R17, RZ, RZ, RZ ;  /* 0x000000ffff117224 */ /* 0x001fe200078e00ff */
[----:B------:R-:W-:-:S04]  /*b760*/  ISETP.NE.U32.AND P1, PT, RZ, UR4, PT ;  /* 0x00000004ff007c0c */ /* 0x000fc8000bf25070 */
[----:B------:R-:W-:Y:S01]  /*b770*/  ISETP.NE.AND.EX P1, PT, RZ, UR5, PT, P1 ;  /* 0x00000005ff007c0c */ /* 0x000fe2000bf25310 */
[----:B------:R-:W0:Y:S01]  /*b780*/  LDC.64 R2, c[0x0][0xc00] ;  /* 0x00030000ff027b82 */ /* 0x000e220000000a00 */
[----:B--2---:R-:W-:-:S04]  /*b790*/  ISETP.NE.U32.AND P0, PT, R8, RZ, PT ;  /* 0x000000ff0800720c */ /* 0x004fc80003f05070 */
[----:B------:R-:W-:-:S07]  /*b7a0*/  ISETP.NE.AND.EX P0, PT, R9, RZ, PT, P0 ;  /* 0x000000ff0900720c */ /* 0x000fce0003f05300 */
[C---:B------:R-:W-:Y:S01]  /*b7b0*/  @P1 LEA R8, P2, R153.reuse, UR4, 0x2 ;  /* 0x0000000499081c11 */ /* 0x040fe2000f8410ff */
[----:B------:R-:W-:Y:S01]  /*b7c0*/  ULDC UR4, c[0x0][0xa88] ;  /* 0x0002a20000047ab9 */ /* 0x000fe20000000800 */
[C---:B0-----:R-:W-:Y:S02]  /*b7d0*/  IMAD.WIDE R2, R153.reuse, 0x4, R2 ;  /* 0x0000000499027825 */ /* 0x041fe400078e0202 */
[----:B------:R-:W-:Y:S02]  /*b7e0*/  @P1 LEA.HI.X R9, R153, UR5, R157, 0x2, P2 ;  /* 0x0000000599091c11 */ /* 0x000fe400090f149d */
[----:B------:R-:W-:Y:S01]  /*b7f0*/  IMAD.U32 R0, RZ, RZ, UR4 ;  /* 0x00000004ff007e24 */ /* 0x000fe2000f8e00ff */
[----:B------:R0:W5:Y:S05]  /*b800*/  @P0 LDG.E R17, desc[UR40][R2.64] ;  /* 0x0000002802110981 */ /* 0x00016a000c1e1900 */
[----:B------:R0:W5:Y:S01]  /*b810*/  @P1 LDG.E R0, desc[UR40][R8.64] ;  /* 0x0000002808001981 */ /* 0x000162000c1e1900 */
[----:B------:R-:W-:Y:S01]  /*b820*/  ISETP.NE.AND P2, PT, R155, RZ, PT ;  /* 0x000000ff9b00720c */ /* 0x000fe20003f45270 */
[----:B-1----:R-:W1:-:S12]  /*b830*/  S2R R4, SR_TID.X ;  /* 0x0000000000047919 */ /* 0x002e580000002100 */
[----:B------:R-:W2:Y:S01]  /*b840*/  @!P2 LDC R155, c[0x0][0xad4] ;  /* 0x0002b500ff9bab82 */ /* 0x000ea20000000800 */
[----:B-1----:R-:W-:Y:S01]  /*b850*/  VIADD R24, R4, 0xffffff80 ;  /* 0xffffff8004187836 */ /* 0x002fe20000000000 */
[----:B--2---:R-:W-:-:S04]  /*b860*/  ISETP.GT.AND P2, PT, R155, 0x1, PT ;  /* 0x000000019b00780c */ /* 0x004fc80003f44270 */
[----:B------:R-:W-:Y:S01]  /*b870*/  ISETP.GT.AND P3, PT, R24, 0xbf, PT ;  /* 0x000000bf1800780c */ /* 0x000fe20003f64270 */
[----:B0-----:R-:W-:-:S12]  /*b880*/  @P1 BRA `(.L_x_14195) ;  /* 0x0000000000101947 */ /* 0x001fd80003800000 */
[----:B------:R-:W-:Y:S05]  /*b890*/  @!P0 BRA `(.L_x_14195) ;  /* 0x00000000000c8947 */ /* 0x000fea0003800000 */
[----:B------:R-:W2:Y:S04]  /*b8a0*/  LDG.E R9, desc[UR40][R2.64] ;  /* 0x0000002802097981 */ /* 0x000ea8000c1e1900 */
[----:B-----5:R-:W2:Y:S02]  /*b8b0*/  LDG.E R0, desc[UR40][R2.64+0x4] ;  /* 0x0000042802007981 */ /* 0x020ea4000c1e1900 */
[----:B--2---:R-:W-:-:S07]  /*b8c0*/  IMAD.IADD R0, R0, 0x1, -R9 ;  /* 0x0000000100007824 */ /* 0x004fce00078e0a09 */
.L_x_14195:
[----:B------:R-:W-:Y:S01]  /*b8d0*/  BSSY B1, `(.L_x_14196) ;  /* 0x0000036000017945 */ /* 0x000fe20003800000 */
[----:B------:R-:W-:Y:S02]  /*b8e0*/  SEL R153, R153, RZ, !P0 ;  /* 0x000000ff99997207 */ /* 0x000fe40004000000 */
[----:B------:R-:W-:Y:S02]  /*b8f0*/  SEL R157, R157, RZ, !P0 ;  /* 0x000000ff9d9d7207 */ /* 0x000fe40004000000 */
[----:B-----5:R-:W-:Y:S01]  /*b900*/  SHF.R.S32.HI R20, RZ, 0x1f, R17 ;  /* 0x0000001fff147819 */ /* 0x020fe20000011411 */
[----:B------:R-:W-:Y:S06]  /*b910*/  @P3 BRA `(.L_x_14197) ;  /* 0x0000000000c43947 */ /* 0x000fec0003800000 */
[----:B------:R-:W0:Y:S01]  /*b920*/  LDC R31, c[0x0][0xbe8] ;  /* 0x0002fa00ff1f7b82 */ /* 0x000e220000000800 */
[----:B------:R-:W-:Y:S01]  /*b930*/  IADD3 R27, R16, -0x80, R4 ;  /* 0xffffff80101b7810 */ /* 0x000fe20007ffe004 */
[----:B0-----:R-:W-:-:S05]  /*b940*/  IMAD R2, R0, R31, RZ ;  /* 0x0000001f00027224 */ /* 0x001fca00078e02ff */
[----:B------:R-:W-:-:S13]  /*b950*/  ISETP.GE.AND P0, PT, R27, R2, PT ;  /* 0x000000021b00720c */ /* 0x000fda0003f06270 */
[----:B------:R-:W-:Y:S05]  /*b960*/  @P0 BRA `(.L_x_14197) ;  /* 0x0000000000b00947 */ /* 0x000fea0003800000 */
[----:B------:R-:W2:Y:S01]  /*b970*/  LDL.LU R26, [R1+0x1c] ;  /* 0x00001c00011a7983 */ /* 0x000ea20000300800 */
[----:B------:R-:W-:Y:S01]  /*b980*/  ISETP.NE.AND P1, PT, R31, 0x1, PT ;  /* 0x000000011f00780c */ /* 0x000fe20003f25270 */
[----:B------:R-:W-:Y:S01]  /*b990*/  IMAD.MOV.U32 R18, RZ, RZ, 0x9b8 ;  /* 0x000009b8ff127424 */ /* 0x000fe200078e00ff */
[----:B------:R-:W-:Y:S01]  /*b9a0*/  ISETP.GT.AND P0, PT, R155, 0x1, PT ;  /* 0x000000019b00780c */ /* 0x000fe20003f04270 */
[----:B------:R-:W0:Y:S01]  /*b9b0*/  LDC.64 R28, c[0x0][0xba8] ;  /* 0x0002ea00ff1c7b82 */ /* 0x000e220000000a00 */
[----:B------:R-:W-:Y:S02]  /*b9c0*/  IMAD.MOV.U32 R21, RZ, RZ, R27 ;  /* 0x000000ffff157224 */ /* 0x000fe400078e001b */
[----:B------:R-:W-:-:S05]  /*b9d0*/  SEL R18, R18, 0x978, P0 ;  /* 0x0000097812127807 */ /* 0x000fca0000000000 */
[----:B------:R-:W1:Y:S08]  /*b9e0*/  LDC.64 R8, c[0x0][R18+0x220] ;  /* 0x0000880012087b82 */ /* 0x000e700000000a00 */
[----:B------:R-:W3:Y:S08]  /*b9f0*/  @P1 LDC R4, c[0x0][0xbec] ;  /* 0x0002fb00ff041b82 */ /* 0x000ef00000000800 */
[----:B------:R-:W4:Y:S08]  /*ba00*/  LDC.64 R2, c[0x0][R18+0x218] ;  /* 0x0000860012027b82 */ /* 0x000f300000000a00 */
[----:B------:R-:W5:Y:S01]  /*ba10*/  @P1 LDC R25, c[0x0][0xbf0] ;  /* 0x0002fc00ff191b82 */ /* 0x000f620000000800 */
[----:B-1----:R-:W-:-:S02]  /*ba20*/  IMAD R9, R9, R153, RZ ;  /* 0x0000009909097224 */ /* 0x002fc400078e02ff */
[----:B------:R-:W-:-:S05]  /*ba30*/  IMAD.WIDE.U32 R14, R8, R153, RZ ;  /* 0x00000099080e7225 */ /* 0x000fca00078e00ff */
[----:B------:R-:W1:Y:S01]  /*ba40*/  LDC.64 R10, c[0x0][R18+0x228] ;  /* 0x00008a00120a7b82 */ /* 0x000e620000000a00 */
[----:B---3--:R-:W-:-:S07]  /*ba50*/  @P1 IMAD.HI.U32 R4, R27, R4, RZ ;  /* 0x000000041b041227 */ /* 0x008fce00078e00ff */
[----:B------:R-:W3:Y:S01]  /*ba60*/  LDC.64 R12, c[0x0][R18+0x210] ;  /* 0x00008400120c7b82 */ /* 0x000ee20000000a00 */
[-C--:B----4-:R-:W-:Y:S02]  /*ba70*/  IMAD R23, R3, R154.reuse, RZ ;  /* 0x0000009a03177224 */ /* 0x090fe400078e02ff */
[----:B------:R-:W-:-:S04]  /*ba80*/  IMAD.WIDE.U32 R2, R2, R154, RZ ;  /* 0x0000009a02027225 */ /* 0x000fc800078e00ff */
[----:B------:R-:W-:Y:S01]  /*ba90*/  IMAD.IADD R23, R3, 0x1, R23 ;  /* 0x0000000103177824 */ /* 0x000fe200078e0217 */
[----:B-----5:R-:W-:Y:S01]  /*baa0*/  @P1 SHF.R.U32.HI R21, RZ, R25, R4 ;  /* 0x00000019ff151219 */ /* 0x020fe20000011604 */
[----:B------:R-:W-:Y:S01]  /*bab0*/  IMAD R25, R8, R157, R9 ;  /* 0x0000009d08197224 */ /* 0x000fe200078e0209 */
[----:B0-----:R-:W0:Y:S01]  /*bac0*/  @!P0 LDC R28, c[0x0][0xb50] ;  /* 0x0002d400ff1c8b82 */ /* 0x001e220000000800 */
[----:B------:R-:W-:Y:S02]  /*bad0*/  IADD3 R4, P1, P3, R14, R2, R17 ;  /* 0x000000020e047210 */ /* 0x000fe40007b3e011 */
[----:B------:R-:W-:Y:S02]  /*bae0*/  IMAD.MOV R8, RZ, RZ, -R21 ;  /* 0x000000ffff087224 */ /* 0x000fe400078e0a15 */
[----:B------:R-:W-:-:S03]  /*baf0*/  IMAD.IADD R25, R15, 0x1, R25 ;  /* 0x000000010f197824 */ /* 0x000fc600078e0219 */
[----:B------:R-:W4:Y:S01]  /*bb00*/  @!P0 LDC R29, c[0x0][0xb54] ;  /* 0x0002d500ff1d8b82 */ /* 0x000f220000000800 */
[----:B--2---:R-:W-:-:S05]  /*bb10*/  SEL R9, R26, RZ, P0 ;  /* 0x000000ff1a097207 */ /* 0x004fca0000000000 */
[----:B-1----:R-:W-:-:S04]  /*bb20*/  IMAD.WIDE.U32 R2, R10, R9, RZ ;  /* 0x000000090a027225 */ /* 0x002fc800078e00ff */
[----:B------:R-:W-:Y:S02]  /*bb30*/  IMAD R11, R11, R9, RZ ;  /* 0x000000090b0b7224 */ /* 0x000fe400078e02ff */
[----:B------:R-:W-:Y:S01]  /*bb40*/  IMAD R9, R31, R8, R27 ;  /* 0x000000081f097224 */ /* 0x000fe200078e021b */
[----:B------:R-:W-:Y:S01]  /*bb50*/  IADD3.X R8, R25, R23, R20, P1, P3 ;  /* 0x0000001719087210 */ /* 0x000fe20000fe6414 */
[----:B------:R-:W-:Y:S01]  /*bb60*/  IMAD.IADD R11, R3, 0x1, R11 ;  /* 0x00000001030b7824 */ /* 0x000fe200078e020b */
[----:B------:R-:W-:Y:S01]  /*bb70*/  IADD3 R2, P0, P1, R21, R4, R2 ;  /* 0x0000000415027210 */ /* 0x000fe2000791e002 */
[----:B---3--:R-:W-:Y:S01]  /*bb80*/  IMAD R4, R13, R9, RZ ;  /* 0x000000090d047224 */ /* 0x008fe200078e02ff */
[----:B------:R-:W-:-:S04]  /*bb90*/  SHF.R.S32.HI R21, RZ, 0x1f, R21 ;  /* 0x0000001fff157819 */ /* 0x000fc80000011415 */
[----:B------:R-:W-:Y:S02]  /*bba0*/  IADD3.X R3, R21, R8, R11, P0, P1 ;  /* 0x0000000815037210 */ /* 0x000fe400007e240b */
[----:B------:R-:W-:Y:S01]  /*bbb0*/  SHF.R.S32.HI R11, RZ, 0x1f, R9 ;  /* 0x0000001fff0b7819 */ /* 0x000fe20000011409 */
[----:B------:R-:W-:-:S04]  /*bbc0*/  IMAD.WIDE.U32 R2, R12, R9, R2 ;  /* 0x000000090c027225 */ /* 0x000fc800078e0002 */
[----:B------:R-:W-:Y:S01]  /*bbd0*/  IMAD R11, R12, R11, R4 ;  /* 0x0000000b0c0b7224 */ /* 0x000fe200078e0204 */
[----:B0-----:R-:W-:-:S04]  /*bbe0*/  LEA R8, P0, R2, R28, 0x2 ;  /* 0x0000001c02087211 */ /* 0x001fc800078010ff */
[----:B------:R-:W-:-:S04]  /*bbf0*/  IADD3 R3, R3, R11, RZ ;  /* 0x0000000b03037210 */ /* 0x000fc80007ffe0ff */
[----:B----4-:R-:W-:Y:S01]  /*bc00*/  LEA.HI.X R9, R2, R29, R3, 0x2, P0 ;  /* 0x0000001d02097211 */ /* 0x010fe200000f1403 */
[----:B------:R-:W-:-:S05]  /*bc10*/  IMAD.MOV.U32 R3, RZ, RZ, -0x800000 ;  /* 0xff800000ff037424 */ /* 0x000fca00078e00ff */
[----:B------:R0:W-:Y:S02]  /*bc20*/  STG.E desc[UR40][R8.64], R3 ;  /* 0x0000000308007986 */ /* 0x0001e4000c101928 */
.L_x_14197:
[----:B------:R-:W-:Y:S05]  /*bc30*/  BSYNC B1 ;  /* 0x0000000000017941 */ /* 0x000fea0003800000 */
.L_x_14196:
[----:B------:R-:W-:Y:S05]  /*bc40*/  @P2 BRA `(.L_x_14192) ;  /* 0x0000000400302947 */ /* 0x000fea0003800000 */
[----:B------:R-:W1:Y:S01]  /*bc50*/  LDC R15, c[0x0][0xbe8] ;  /* 0x0002fa00ff0f7b82 */ /* 0x000e620000000800 */
[----:B------:R-:W-:Y:S01]  /*bc60*/  SHF.R.S32.HI R14, RZ, 0x1f, R24 ;  /* 0x0000001fff0e7819 */ /* 0x000fe20000011418 */
[----:B------:R-:W-:Y:S01]  /*bc70*/  ULDC.64 UR4, c[0x0][0xaa0] ;  /* 0x0002a80000047ab9 */ /* 0x000fe20000000a00 */
[----:B------:R-:W-:Y:S01]  /*bc80*/  ULDC.64 UR6, c[0x0][0xaf0] ;  /* 0x0002bc0000067ab9 */ /* 0x000fe20000000a00 */
[----:B------:R-:W-:Y:S01]  /*bc90*/  IMAD R2, R20, UR4, RZ ;  /* 0x0000000414027c24 */ /* 0x000fe2000f8e02ff */
[----:B------:R-:W-:Y:S01]  /*bca0*/  LEA.HI R14, R14, R24, RZ, 0x3 ;  /* 0x000000180e0e7211 */ /* 0x000fe200078f18ff */
[----:B0-----:R-:W-:Y:S02]  /*bcb0*/  IMAD R8, R157, UR6, RZ ;  /* 0x000000069d087c24 */ /* 0x001fe4000f8e02ff */
[C---:B------:R-:W-:Y:S01]  /*bcc0*/  IMAD R9, R17.reuse, UR5, R2 ;  /* 0x0000000511097c24 */ /* 0x040fe2000f8e0202 */
[----:B------:R-:W-:Y:S01]  /*bcd0*/  SHF.R.S32.HI R14, RZ, 0x3, R14 ;  /* 0x00000003ff0e7819 */ /* 0x000fe2000001140e */
[----:B------:R-:W-:Y:S01]  /*bce0*/  IMAD.WIDE.U32 R2, R17, UR4, RZ ;  /* 0x0000000411027c25 */ /* 0x000fe2000f8e00ff */
[----:B------:R-:W-:-:S03]  /*bcf0*/  ULDC.64 UR4, c[0x0][0xae8] ;  /* 0x0002ba0000047ab9 */ /* 0x000fc60000000a00 */
[----:B------:R-:W-:Y:S02]  /*bd00*/  IMAD R11, R156, 0x30, R14 ;  /* 0x000000309c0b7824 */ /* 0x000fe400078e020e */
[----:B------:R-:W-:Y:S02]  /*bd10*/  IMAD.IADD R3, R3, 0x1, R9 ;  /* 0x0000000103037824 */ /* 0x000fe400078e0209 */
[----:B------:R-:W-:Y:S02]  /*bd20*/  IMAD.IADD R10, R16, 0x1, R11 ;  /* 0x00000001100a7824 */ /* 0x000fe400078e020b */
[----:B------:R-:W-:Y:S01]  /*bd30*/  IMAD.WIDE.U32 R2, R154, UR4, R2 ;  /* 0x000000049a027c25 */ /* 0x000fe2000f8e0002 */
[----:B-1----:R-:W-:-:S03]  /*bd40*/  ISETP.NE.AND P0, PT, R15, 0x1, PT ;  /* 0x000000010f00780c */ /* 0x002fc60003f05270 */
[----:B------:R-:W-:Y:S02]  /*bd50*/  IMAD.MOV.U32 R9, RZ, RZ, R10 ;  /* 0x000000ffff097224 */ /* 0x000fe400078e000a */
[----:B------:R-:W-:Y:S01]  /*bd60*/  IMAD R3, R154, UR5, R3 ;  /* 0x000000059a037c24 */ /* 0x000fe2000f8e0203 */
[----:B------:R-:W-:Y:S01]  /*bd70*/  ULDC.64 UR4, c[0x0][0xae0] ;  /* 0x0002b80000047ab9 */ /* 0x000fe20000000a00 */
[----:B------:R-:W-:Y:S02]  /*bd80*/  IMAD.SHL.U32 R23, R156, 0x8, RZ ;  /* 0x000000089c177824 */ /* 0x000fe400078e00ff */
[----:B------:R-:W-:-:S04]  /*bd90*/  IMAD.WIDE.U32 R2, R153, UR6, R2 ;  /* 0x0000000699027c25 */ /* 0x000fc8000f8e0002 */
[----:B------:R-:W-:Y:S01]  /*bda0*/  IMAD.IADD R18, R14, 0x1, R16 ;  /* 0x000000010e127824 */ /* 0x000fe200078e0210 */
[----:B------:R-:W0:Y:S01]  /*bdb0*/  @P0 LDC R13, c[0x0][0xbec] ;  /* 0x0002fb00ff0d0b82 */ /* 0x000e220000000800 */
[----:B------:R-:W-:Y:S02]  /*bdc0*/  IMAD R17, R0, R15, RZ ;  /* 0x0000000f00117224 */ /* 0x000fe400078e02ff */
[----:B------:R-:W-:Y:S02]  /*bdd0*/  VIADD R0, R18, 0x30 ;  /* 0x0000003012007836 */ /* 0x000fe40000000000 */
[----:B------:R-:W-:-:S03]  /*bde0*/  IMAD.SHL.U32 R24, R156, 0x8, RZ ;  /* 0x000000089c187824 */ /* 0x000fc600078e00ff */
[----:B------:R-:W1:Y:S02]  /*bdf0*/  @P0 LDC R21, c[0x0][0xbf0] ;  /* 0x0002fc00ff150b82 */ /* 0x000e640000000800 */
[----:B------:R-:W-:Y:S01]  /*be00*/  SHF.R.S32.HI R24, RZ, 0x1f, R24 ;  /* 0x0000001fff187819 */ /* 0x000fe20000011418 */
[----:B0-----:R-:W-:-:S04]  /*be10*/  @P0 IMAD.HI.U32 R4, R10, R13, RZ ;  /* 0x0000000d0a040227 */ /* 0x001fc800078e00ff */
[----:B------:R-:W-:Y:S01]  /*be20*/  IMAD R13, R153, UR7, R8 ;  /* 0x00000007990d7c24 */ /* 0x000fe2000f8e0208 */
[----:B-1----:R-:W-:-:S03]  /*be30*/  @P0 SHF.R.U32.HI R9, RZ, R21, R4 ;  /* 0x00000015ff090219 */ /* 0x002fc60000011604 */
        /* <DEDUP_REMOVED lines=22> */
[C---:B------:R-:W-:Y:S02]  /*bfa0*/  VIADD R3, R18.reuse, 0x90 ;  /* 0x0000009012037836 */ /* 0x040fe40000000000 */
        /* <DEDUP_REMOVED lines=22> */
.L_x_14192:
[----:B------:R-:W-:Y:S05]  /*c110*/  BSYNC B0 ;  /* 0x0000000000007941 */ /* 0x000fea0003800000 */
.L_x_14188:
[----:B------:R-:W-:Y:S02]  /*c120*/  ULDC UR4, c[0x0][0xc3c] ;  /* 0x00030f0000047ab9 */ /* 0x000fe40000000800 */
[----:B------:R-:W-:-:S13]  /*c130*/  ISETP.GE.AND P0, PT, R7, UR4, PT ;  /* 0x0000000407007c0c */ /* 0x000fda000bf06270 */
[----:B------:R-:W-:Y:S05]  /*c140*/  @!P0 BRA `(.L_x_14198) ;  /* 0xffffff4c006c8947 */ /* 0x000fea000383ffff */
[----:B------:R-:W-:Y:S05]  /*c150*/  EXIT ;  /* 0x000000000000794d */ /* 0x000fea0003800000 */
.L_x_14151:
        /* <DEDUP_REMOVED lines=16> */
.L_x_14199:
[----:B0-----:R-:W0:Y:S01]  /*c260*/  S2R R0, SR_TID.X ;  /* 0x0000000000007919 */ /* 0x001e220000002100 */
[----:B------:R-:W-:Y:S01]  /*c270*/  ULDC UR4, c[0x0][0xc3c] ;  /* 0x00030f0000047ab9 */ /* 0x000fe20000000800 */
[----:B------:R-:W-:Y:S01]  /*c280*/  MOV R6, RZ ;  /* 0x000000ff00067202 */ /* 0x000fe20000000f00 */
        /* <DEDUP_REMOVED lines=41> */
.L_x_14203:
        /* <DEDUP_REMOVED lines=37> */
.L_x_14201:
        /* <DEDUP_REMOVED lines=13> */
.L_x_14204:
        /* <DEDUP_REMOVED lines=34> */
[----:B0-----:R-:W-:-:S05]  /*ca60*/  IMAD.MOV R8, RZ, RZ, -R3 ;  /* 0x000000ffff087224 */ /* 0x001fca00078e0a03 */
[----:B------:R-:W-:Y:S02]  /*ca70*/  MOV R2, R8 ;  /* 0x0000000800027202 */ /* 0x000fe40000000f00 */
        /* <DEDUP_REMOVED lines=25> */
.L_x_14205:
        /* <DEDUP_REMOVED lines=19> */
[-C--:B------:R-:W-:Y:S01]  /*cd40*/  @!P1 IADD3 R3, R3, -R10.reuse, RZ ;  /* 0x8000000a03039210 */ /* 0x080fe20007ffe0ff */
        /* <DEDUP_REMOVED lines=40> */
.L_x_14206:
[----:B------:R-:W-:-:S05]  /*cfd0*/  LOP3.LUT R2, RZ, R2, RZ, 0x33, !PT ;  /* 0x00000002ff027212 */ /* 0x000fca00078e33ff */
[----:B------:R-:W-:Y:S01]  /*cfe0*/  IMAD.IADD R25, R25, 0x1, R2 ;  /* 0x0000000119197824 */ /* 0x000fe200078e0202 */
[----:B------:R-:W-:Y:S06]  /*cff0*/  BRA `(.L_x_14207) ;  /* 0x00000000000c7947 */ /* 0x000fec0003800000 */
.L_x_14202:
[----:B------:R-:W-:Y:S01]  /*d000*/  MOV R25, RZ ;  /* 0x000000ff00197202 */ /* 0x000fe20000000f00 */
[----:B------:R-:W-:Y:S02]  /*d010*/  IMAD.U32 R24, RZ, RZ, UR6 ;  /* 0x00000006ff187e24 */ /* 0x000fe4000f8e00ff */
[----:B------:R-:W-:-:S07]  /*d020*/  IMAD.MOV.U32 R26, RZ, RZ, RZ ;  /* 0x000000ffff1a7224 */ /* 0x000fce00078e00ff */
.L_x_14207:
[----:B------:R-:W-:-:S13]  /*d030*/  ISETP.NE.AND P0, PT, R0, RZ, PT ;  /* 0x000000ff0000720c */ /* 0x000fda0003f05270 */
[----:B------:R-:W0:Y:S01]  /*d040*/  @!P0 S2R R3, SR_CgaCtaId ;  /* 0x0000000000038919 */ /* 0x000e220000008800 */
[----:B------:R-:W-:-:S04]  /*d050*/  @!P0 MOV R0, 0x400 ;  /* 0x0000040000008802 */ /* 0x000fc80000000f00 */
[----:B0-----:R-:W-:-:S05]  /*d060*/  @!P0 LEA R0, R3, R0, 0x18 ;  /* 0x0000000003008211 */ /* 0x001fca00078ec0ff */
[----:B------:R0:W-:Y:S01]  /*d070*/  @!P0 STS.128 [R0+0x168d0], R24 ;  /* 0x0168d01800008388 */ /* 0x0001e20000000c00 */
[----:B------:R-:W-:Y:S06]  /*d080*/  BAR.ARV 0x5, 0x200 ;  /* 0x0148000000007b1d */ /* 0x000fec0000002000 */
.L_x_14200:
        /* <DEDUP_REMOVED lines=17> */
[C---:B-1----:R-:W-:Y:S01]  /*d1a0*/  LOP3.LUT R4, R5.reuse, 0x7f, RZ, 0xc0, !PT ;  /* 0x0000007f05047812 */ /* 0x042fe200078ec0ff */
[----:B0-----:R-:W-:-:S04]  /*d1b0*/  IMAD.SHL.U32 R0, R5, 0x8, RZ ;  /* 0x0000000805007824 */ /* 0x001fc800078e00ff */
[----:B------:R-:W-:Y:S01]  /*d1c0*/  IMAD.SHL.U32 R3, R4, 0x8, RZ ;  /* 0x0000000804037824 */ /* 0x000fe200078e00ff */
[----:B------:R-:W-:Y:S02]  /*d1d0*/  LOP3.LUT R2, R0, 0x1f8, RZ, 0xc0, !PT ;  /* 0x000001f800027812 */ /* 0x000fe400078ec0ff */
[----:B------:R-:W-:Y:S02]  /*d1e0*/  SHF.R.U32.HI R4, RZ, 0x3, R4 ;  /* 0x00000003ff047819 */ /* 0x000fe40000011604 */
[----:B------:R-:W-:-:S04]  /*d1f0*/  LOP3.LUT R2, R2, 0x38, R5, 0x78, !PT ;  /* 0x0000003802027812 */ /* 0x000fc800078e7805 */
[----:B------:R-:W-:Y:S01]  /*d200*/  LOP3.LUT R2, R2, 0x200, R3, 0xf8, !PT ;  /* 0x0000020002027812 */ /* 0x000fe200078ef803 */
[----:B------:R-:W-:-:S04]  /*d210*/  IMAD.SHL.U32 R3, R5, 0x10, RZ ;  /* 0x0000001005037824 */ /* 0x000fc800078e00ff */
[----:B------:R-:W-:Y:S01]  /*d220*/  IMAD R0, R2, 0x2, R17 ;  /* 0x0000000202007824 */ /* 0x000fe200078e0211 */
[----:B------:R-:W-:-:S04]  /*d230*/  LOP3.LUT R3, R4, 0x70, R3, 0xf8, !PT ;  /* 0x0000007004037812 */ /* 0x000fc800078ef803 */
[----:B------:R3:W-:Y:S03]  /*d240*/  STL [R1+0x8], R0 ;  /* 0x0000080001007387 */ /* 0x0007e60000100800 */
.L_x_14300:
        /* <DEDUP_REMOVED lines=33> */
[----:B------:R-:W-:Y:S01]  /*d460*/  MOV R9, UR4 ;  /* 0x0000000400097c02 */ /* 0x000fe20008000f00 */
        /* <DEDUP_REMOVED lines=17> */
[----:B------:R-:W2:Y:S04]  /*d580*/  LDG.E R6, desc[UR40][R2.64] ;  /* 0x0000002802067981 */ /* 0x000ea8000c1e1900 */
[----:B0-----:R-:W2:Y:S02]  /*d590*/  LDG.E R9, desc[UR40][R2.64+0x4] ;  /* 0x0000042802097981 */ /* 0x001ea4000c1e1900 */
[----:B--2---:R-:W-:-:S05]  /*d5a0*/  IMAD.IADD R10, R9, 0x1, -R6 ;  /* 0x00000001090a7824 */ /* 0x004fca00078e0a06 */
[----:B------:R1:W-:Y:S02]  /*d5b0*/  STL [R1+0x20], R10 ;  /* 0x0000200a01007387 */ /* 0x0003e40000100800 */
.L_x_14209:
[----:B------:R-:W-:Y:S01]  /*d5c0*/  ULDC.64 UR4, c[0x0][0xa20] ;  /* 0x0002880000047ab9 */ /* 0x000fe20000000a00 */
[C---:B------:R-:W-:Y:S01]  /*d5d0*/  LOP3.LUT R6, R26.reuse, 0xff000000, RZ, 0xc0, !PT ;  /* 0xff0000001a067812 */ /* 0x040fe200078ec0ff */
[----:B------:R-:W-:Y:S01]  /*d5e0*/  IMAD.MOV.U32 R23, RZ, RZ, R11 ;  /* 0x000000ffff177224 */ /* 0x000fe200078e000b */
        /* <DEDUP_REMOVED lines=12> */
.L_x_14210:
[----:B------:R-:W-:Y:S05]  /*d6b0*/  @!P0 BRA `(.L_x_14211) ;  /* 0x00000000000c8947 */ /* 0x000fea0003800000 */
[----:B------:R-:W2:Y:S04]  /*d6c0*/  LDG.E R7, desc[UR40][R4.64] ;  /* 0x0000002804077981 */ /* 0x000ea8000c1e1900 */
[----:B------:R-:W2:Y:S02]  /*d6d0*/  LDG.E R2, desc[UR40][R4.64+0x4] ;  /* 0x0000042804027981 */ /* 0x000ea4000c1e1900 */
[----:B--2---:R-:W-:-:S07]  /*d6e0*/  IMAD.IADD R7, R2, 0x1, -R7 ;  /* 0x0000000102077824 */ /* 0x004fce00078e0a07 */
.L_x_14211:
[----:B-----5:R-:W-:Y:S01]  /*d6f0*/  IMAD.IADD R7, R7, 0x1, -R0 ;  /* 0x0000000107077824 */ /* 0x020fe200078e0a00 */
[----:B0-----:R-:W-:Y:S01]  /*d700*/  LOP3.LUT R9, R6, 0xff, RZ, 0xc0, !PT ;  /* 0x000000ff06097812 */ /* 0x001fe200078ec0ff */
[----:B------:R-:W0:Y:S01]  /*d710*/  LDC R0, c[0x0][0x448] ;  /* 0x00011200ff007b82 */ /* 0x000e220000000800 */
[----:B--2---:R-:W-:Y:S01]  /*d720*/  IMAD R2, R25, 0xc0, RZ ;  /* 0x000000c019027824 */ /* 0x004fe200078e02ff */
[----:B------:R-:W-:Y:S01]  /*d730*/  BSSY B0, `(.L_x_14212) ;  /* 0x0000036000007945 */ /* 0x000fe20003800000 */
[----:B------:R-:W-:Y:S02]  /*d740*/  IMAD.MOV.U32 R4, RZ, RZ, RZ ;  /* 0x000000ffff047224 */ /* 0x000fe400078e00ff */
[----:B------:R-:W-:Y:S01]  /*d750*/  VIADD R2, R2, 0xbf ;  /* 0x000000bf02027836 */ /* 0x000fe20000000000 */
[----:B0-----:R-:W-:-:S13]  /*d760*/  ISETP.NE.AND P0, PT, R0, 0x1, PT ;  /* 0x000000010000780c */ /* 0x001fda0003f05270 */
[----:B------:R-:W0:Y:S08]  /*d770*/  @P0 LDC R3, c[0x0][0x44c] ;  /* 0x00011300ff030b82 */ /* 0x000e300000000800 */
[----:B------:R-:W2:Y:S01]  /*d780*/  @P0 LDC R0, c[0x0][0x450] ;  /* 0x00011400ff000b82 */ /* 0x000ea20000000800 */
[----:B0-----:R-:W-:-:S05]  /*d790*/  @P0 IMAD.HI.U32 R3, R2, R3, RZ ;  /* 0x0000000302030227 */ /* 0x001fca00078e00ff */
[----:B--2---:R-:W-:Y:S02]  /*d7a0*/  @P0 SHF.R.U32.HI R2, RZ, R0, R3 ;  /* 0x00000000ff020219 */ /* 0x004fe40000011603 */
        /* <DEDUP_REMOVED lines=9> */
[----:B------:R-:W-:Y:S01]  /*d840*/  VIMNMX R8, R7, R0, PT ;  /* 0x0000000007087248 */ /* 0x000fe20003fe0100 */
[----:B------:R-:W-:Y:S01]  /*d850*/  IMAD.MOV.U32 R7, RZ, RZ, R4 ;  /* 0x000000ffff077224 */ /* 0x000fe200078e0004 */
[----:B------:R-:W-:Y:S02]  /*d860*/  SHF.R.U32.HI R0, RZ, 0x10, R6 ;  /* 0x00000010ff007819 */ /* 0x000fe40000011606 */
[----:B------:R-:W-:Y:S01]  /*d870*/  ISETP.GE.AND P1, PT, R8, 0x1, PT ;  /* 0x000000010800780c */ /* 0x000fe20003f26270 */
[----:B------:R0:W-:Y:S01]  /*d880*/  STL [R1+0x14], R8 ;  /* 0x0000140801007387 */ /* 0x0001e20000100800 */
[----:B------:R-:W-:-:S03]  /*d890*/  ISETP.NE.AND P0, PT, R0, RZ, PT ;  /* 0x000000ff0000720c */ /* 0x000fc60003f05270 */
[----:B------:R0:W-:Y:S04]  /*d8a0*/  STL [R1+0x1c], R4 ;  /* 0x00001c0401007387 */ /* 0x0001e80000100800 */
[----:B------:R0:W-:Y:S06]  /*d8b0*/  STL [R1+0x38], R9 ;  /* 0x0000380901007387 */ /* 0x0001ec0000100800 */
[----:B------:R-:W2:Y:S01]  /*d8c0*/  @!P0 LDC R0, c[0x0][0x9f0] ;  /* 0x00027c00ff008b82 */ /* 0x000ea20000000800 */
[----:B------:R-:W-:Y:S05]  /*d8d0*/  @!P1 BRA `(.L_x_14213) ;  /* 0x00000000006c9947 */ /* 0x000fea0003800000 */
[-C--:B0-2---:R-:W-:Y:S02]  /*d8e0*/  IABS R4, R0.reuse ;  /* 0x0000000000047213 */ /* 0x085fe40000000000 */
[----:B------:R-:W-:Y:S02]  /*d8f0*/  IABS R6, R0 ;  /* 0x0000000000067213 */ /* 0x000fe40000000000 */
[----:B------:R-:W0:Y:S02]  /*d900*/  I2F.RP R2, R4 ;  /* 0x0000000400027306 */ /* 0x000e240000209400 */
[----:B------:R-:W-:-:S06]  /*d910*/  IADD3 R6, RZ, -R6, RZ ;  /* 0x80000006ff067210 */ /* 0x000fcc0007ffe0ff */
        /* <DEDUP_REMOVED lines=23> */
.L_x_14213:
[----:B------:R-:W-:Y:S05]  /*da90*/  BSYNC B0 ;  /* 0x0000000000007941 */ /* 0x000fea0003800000 */
.L_x_14212:
[----:B--2---:R-:W-:Y:S01]  /*daa0*/  IMAD.MOV.U32 R0, RZ, RZ, R7 ;  /* 0x000000ffff007224 */ /* 0x004fe200078e0007 */
[----:B------:R-:W-:Y:S03]  /*dab0*/  BSSY B7, `(.L_x_14214) ;  /* 0x0000358000077945 */ /* 0x000fe60003800000 */
[----:B------:R-:W-:-:S05]  /*dac0*/  IMAD R2, R9, R0, RZ ;  /* 0x0000000009027224 */ /* 0x000fca00078e02ff */
[----:B------:R-:W-:Y:S01]  /*dad0*/  VIADDMNMX R0, R2, R0, R8, PT ;  /* 0x0000000002007246 */ /* 0x000fe20003800108 */
[----:B------:R2:W-:Y:S03]  /*dae0*/  STL [R1+0x4], R2 ;  /* 0x0000040201007387 */ /* 0x0005e60000100800 */
[----:B------:R-:W-:Y:S01]  /*daf0*/  ISETP.GT.AND P0, PT, R0, R2, PT ;  /* 0x000000020000720c */ /* 0x000fe20003f04270 */
[----:B------:R2:W-:-:S12]  /*db00*/  STL [R1+0x18], R0 ;  /* 0x0000180001007387 */ /* 0x0005d80000100800 */
[----:B------:R-:W-:Y:S05]  /*db10*/  @P0 BRA `(.L_x_14215) ;  /* 0x0000000000440947 */ /* 0x000fea0003800000 */
[----:B--2---:R-:W2:Y:S02]  /*db20*/  S2R R0, SR_TID.X ;  /* 0x0000000000007919 */ /* 0x004ea40000002100 */
[----:B--2---:R-:W-:-:S04]  /*db30*/  LOP3.LUT R0, R0, 0x7f, RZ, 0xc0, !PT ;  /* 0x0000007f00007812 */ /* 0x004fc800078ec0ff */
[----:B------:R-:W-:-:S13]  /*db40*/  ISETP.NE.AND P0, PT, R0, RZ, PT ;  /* 0x000000ff0000720c */ /* 0x000fda0003f05270 */
[----:B------:R-:W-:Y:S05]  /*db50*/  @P0 BRA `(.L_x_14216) ;  /* 0x0000003400340947 */ /* 0x000fea0003800000 */
[----:B------:R-:W2:Y:S01]  /*db60*/  S2R R5, SR_LANEID ;  /* 0x0000000000057919 */ /* 0x000ea20000000000 */
[----:B------:R-:W-:Y:S01]  /*db70*/  VOTEU.ANY UR4, UPT, PT ;  /* 0x0000000000047886 */ /* 0x000fe200038e0100 */
[----:B------:R-:W4:Y:S01]  /*db80*/  LDC.64 R2, c[0x0][0xc60] ;  /* 0x00031800ff027b82 */ /* 0x000f220000000a00 */
[----:B------:R-:W2:Y:S02]  /*db90*/  FLO.U32 R0, UR4 ;  /* 0x0000000400007d00 */ /* 0x000ea400080e0000 */
[----:B--2---:R-:W-:-:S06]  /*dba0*/  ISETP.EQ.U32.AND P0, PT, R0, R5, PT ;  /* 0x000000050000720c */ /* 0x004fcc0003f02070 */
[----:B------:R-:W4:Y:S07]  /*dbb0*/  POPC R5, UR4 ;  /* 0x0000000400057d09 */ /* 0x000f2e0008000000 */
[----:B----4-:R-:W2:Y:S01]  /*dbc0*/  @P0 ATOMG.E.ADD.STRONG.GPU PT, R3, desc[UR40][R2.64], R5 ;  /* 0x00000005020309a8 */ /* 0x010ea200081ee1e8 */
[----:B0-----:R-:W0:Y:S02]  /*dbd0*/  S2R R4, SR_LTMASK ;  /* 0x0000000000047919 */ /* 0x001e240000003900 */
[----:B0-----:R-:W-:-:S04]  /*dbe0*/  LOP3.LUT R4, R4, UR4, RZ, 0xc0, !PT ;  /* 0x0000000404047c12 */ /* 0x001fc8000f8ec0ff */
[----:B---3--:R-:W0:Y:S01]  /*dbf0*/  POPC R7, R4 ;  /* 0x0000000400077309 */ /* 0x008e220000000000 */
[----:B--2---:R-:W0:Y:S02]  /*dc00*/  SHFL.IDX PT, R0, R3, R0, 0x1f ;  /* 0x00001f0003007589 */ /* 0x004e2400000e0000 */
[----:B0-----:R-:W-:Y:S01]  /*dc10*/  IADD3 R24, R0, UR36, R7 ;  /* 0x0000002400187c10 */ /* 0x001fe2000fffe007 */
[----:B------:R-:W-:Y:S06]  /*dc20*/  BRA `(.L_x_14216) ;  /* 0x0000003400007947 */ /* 0x000fec0003800000 */
.L_x_14215:
[----:B--2---:R-:W-:Y:S01]  /*dc30*/  VIADD R0, R17, 0xe400 ;  /* 0x0000e40011007836 */ /* 0x004fe20000000000 */
[----:B------:R-:W-:Y:S04]  /*dc40*/  BSSY B6, `(.L_x_14217) ;  /* 0x0000013000067945 */ /* 0x000fe80003800000 */
[----:B------:R-:W-:-:S13]  /*dc50*/  LOP3.LUT P0, RZ, R0, 0x3ff, RZ, 0xc0, !PT ;  /* 0x000003ff00ff7812 */ /* 0x000fda000780c0ff */
[----:B------:R-:W-:Y:S05]  /*dc60*/  @!P0 BRA `(.L_x_14218) ;  /* 0x0000000000408947 */ /* 0x000fea0003800000 */
[----:B------:R-:W-:Y:S01]  /*dc70*/  MOV R2, 0x0 ;  /* 0x0000000000027802 */ /* 0x000fe20000000f00 */
[----:B------:R-:W-:Y:S01]  /*dc80*/  ULDC.64 UR6, c[0x4][0x1b8] ;  /* 0x01006e0000067ab9 */ /* 0x000fe20000000a00 */
[----:B------:R-:W-:Y:S01]  /*dc90*/  ULDC.64 UR8, c[0x4][0x1c0] ;  /* 0x0100700000087ab9 */ /* 0x000fe20000000a00 */
[----:B------:R-:W-:Y:S01]  /*dca0*/  ULDC.64 UR4, c[0x4][0x8] ;  /* 0x0100020000047ab9 */ /* 0x000fe20000000a00 */
[----:B0-----:R-:W-:Y:S01]  /*dcb0*/  IMAD.U32 R4, RZ, RZ, UR6 ;  /* 0x00000006ff047e24 */ /* 0x001fe2000f8e00ff */
[----:B------:R-:W-:Y:S01]  /*dcc0*/  MOV R13, RZ ;  /* 0x000000ff000d7202 */ /* 0x000fe20000000f00 */
[----:B------:R-:W0:Y:S01]  /*dcd0*/  LDC.64 R2, c[0x4][R2] ;  /* 0x0100000002027b82 */ /* 0x000e220000000a00 */
[----:B------:R-:W-:Y:S02]  /*dce0*/  IMAD.U32 R5, RZ, RZ, UR7 ;  /* 0x00000007ff057e24 */ /* 0x000fe4000f8e00ff */
[----:B------:R-:W-:Y:S02]  /*dcf0*/  IMAD.U32 R6, RZ, RZ, UR8 ;  /* 0x00000008ff067e24 */ /* 0x000fe4000f8e00ff */
[----:B---3--:R-:W-:-:S02]  /*dd00*/  IMAD.U32 R7, RZ, RZ, UR9 ;  /* 0x00000009ff077e24 */ /* 0x008fc4000f8e00ff */
[----:B-1----:R-:W-:Y:S02]  /*dd10*/  IMAD.U32 R10, RZ, RZ, UR4 ;  /* 0x00000004ff0a7e24 */ /* 0x002fe4000f8e00ff */
[----:B------:R-:W-:Y:S02]  /*dd20*/  IMAD.U32 R11, RZ, RZ, UR5 ;  /* 0x00000005ff0b7e24 */ /* 0x000fe4000f8e00ff */
[----:B------:R-:W-:Y:S02]  /*dd30*/  IMAD.MOV.U32 R8, RZ, RZ, 0x70 ;  /* 0x00000070ff087424 */ /* 0x000fe400078e00ff */
[----:B------:R-:W-:-:S07]  /*dd40*/  IMAD.MOV.U32 R12, RZ, RZ, 0x1 ;  /* 0x00000001ff0c7424 */ /* 0x000fce00078e00ff */
[----:B------:R-:W-:-:S07]  /*dd50*/  LEPC R20, `(.L_x_14218) ;  /* 0x000000001014794e */ /* 0x000fce0000000000 */
[----:B0-----:R-:W-:Y:S05]  /*dd60*/  CALL.ABS.NOINC R2 ;  /* 0x0000000002007343 */ /* 0x001fea0003c00000 */
.L_x_14218:
[----:B------:R-:W-:Y:S05]  /*dd70*/  BSYNC B6 ;  /* 0x0000000000067941 */ /* 0x000fea0003800000 */
.L_x_14217:
        /* <DEDUP_REMOVED lines=12> */
[----:B---3--:R-:W-:-:S02]  /*de40*/  IMAD.U32 R7, RZ, RZ, UR9 ;  /* 0x00000009ff077e24 */ /* 0x008fc4000f8e00ff */
[----:B-1----:R-:W-:Y:S02]  /*de50*/  IMAD.U32 R10, RZ, RZ, UR4 ;  /* 0x00000004ff0a7e24 */ /* 0x002fe4000f8e00ff */
[----:B------:R-:W-:Y:S02]  /*de60*/  IMAD.U32 R11, RZ, RZ, UR5 ;  /* 0x00000005ff0b7e24 */ /* 0x000fe4000f8e00ff */
[----:B------:R-:W-:Y:S02]  /*de70*/  IMAD.MOV.U32 R8, RZ, RZ, 0x70 ;  /* 0x00000070ff087424 */ /* 0x000fe400078e00ff */
[----:B------:R-:W-:Y:S02]  /*de80*/  IMAD.MOV.U32 R12, RZ, RZ, 0x1 ;  /* 0x00000001ff0c7424 */ /* 0x000fe400078e00ff */
[----:B--2---:R-:W-:-:S07]  /*de90*/  IMAD.MOV.U32 R13, RZ, RZ, RZ ;  /* 0x000000ffff0d7224 */ /* 0x004fce00078e00ff */
[----:B------:R-:W-:-:S07]  /*dea0*/  LEPC R20, `(.L_x_14221) ;  /* 0x000000001014794e */ /* 0x000fce0000000000 */
[----:B----4-:R-:W-:Y:S05]  /*deb0*/  CALL.ABS.NOINC R2 ;  /* 0x0000000002007343 */ /* 0x010fea0003c00000 */
.L_x_14221:
        /* <DEDUP_REMOVED lines=15> */
.L_x_14220:
[----:B------:R-:W-:Y:S05]  /*dfb0*/  BSYNC B6 ;  /* 0x0000000000067941 */ /* 0x000fea0003800000 */
.L_x_14219:
[----:B------:R-:W-:Y:S01]  /*dfc0*/  ULDC.64 UR4, c[0x0][0x9f8] ;  /* 0x00027e0000047ab9 */ /* 0x000fe20000000a00 */
[----:B------:R-:W2:Y:S01]  /*dfd0*/  LDL R20, [R1+0x18] ;  /* 0x0000180001147983 */ /* 0x000ea20000100800 */
        /* <DEDUP_REMOVED lines=10> */
[----:B--2---:R-:W-:Y:S01]  /*e080*/  VIADD R22, R20, 0xffffffff ;  /* 0xffffffff14167836 */ /* 0x004fe20000000000 */
[----:B-----5:R-:W-:Y:S02]  /*e090*/  SHF.R.S32.HI R29, RZ, 0x1f, R23 ;  /* 0x0000001fff1d7819 */ /* 0x020fe40000011417 */
[----:B------:R-:W-:Y:S01]  /*e0a0*/  SEL R19, R23, RZ, !P0 ;  /* 0x000000ff17137207 */ /* 0x000fe20004000000 */
[----:B------:R-:W-:Y:S08]  /*e0b0*/  BRA.DIV UR4, `(.L_x_14222) ;  /* 0x0000004604807947 */ /* 0x000ff0000b800000 */
[----:B------:R-:W2:Y:S02]  /*e0c0*/  S2R R0, SR_TID.X ;  /* 0x0000000000007919 */ /* 0x000ea40000002100 */
[----:B--2---:R-:W-:-:S04]  /*e0d0*/  SHF.R.U32.HI R0, RZ, 0x5, R0 ;  /* 0x00000005ff007819 */ /* 0x004fc80000011600 */
[----:B------:R-:W-:-:S05]  /*e0e0*/  LOP3.LUT R0, R0, 0x3, RZ, 0xc0, !PT ;  /* 0x0000000300007812 */ /* 0x000fca00078ec0ff */
[----:B------:R2:W4:Y:S02]  /*e0f0*/  SHFL.IDX PT, R14, R0, RZ, 0x1f ;  /* 0x00001fff000e7589 */ /* 0x00052400000e0000 */
.L_x_14316:
[----:B------:R-:W-:Y:S02]  /*e100*/  PLOP3.LUT P1, PT, PT, PT, PT, 0x8, 0x0 ;  /* 0x000000000000781c */ /* 0x000fe40003f2e170 */
[----:B----4-:R-:W-:Y:S02]  /*e110*/  ISETP.NE.AND P0, PT, R14, RZ, PT ;  /* 0x000000ff0e00720c */ /* 0x010fe40003f05270 */
[----:B--2---:R-:W-:-:S05]  /*e120*/  P2R R0, PR, RZ, 0x2 ;  /* 0x00000002ff007803 */ /* 0x004fca0000000000 */
[----:B------:R2:W-:Y:S06]  /*e130*/  STL [R1], R0 ;  /* 0x0000000001007387 */ /* 0x0005ec0000100800 */
[----:B------:R-:W-:Y:S05]  /*e140*/  @P0 BRA `(.L_x_14223) ;  /* 0x0000000000ec0947 */ /* 0x000fea0003800000 */
[----:B------:R-:W-:-:S03]  /*e150*/  UMOV UR4, 0xffffffff ;  /* 0xffffffff00047882 */ /* 0x000fc60000000000 */
[----:B------:R-:W-:Y:S05]  /*e160*/  BRA.DIV UR4, `(.L_x_14224) ;  /* 0x0000004604887947 */ /* 0x000fea000b800000 */
[----:B------:R-:W-:-:S13]  /*e170*/  ELECT P6, URZ, PT ;  /* 0x00000000003f782f */ /* 0x000fda00038c0000 */
.L_x_14319:
[----:B------:R-:W-:Y:S05]  /*e180*/  @!P6 BRA `(.L_x_14223) ;  /* 0x0000000000dce947 */ /* 0x000fea0003800000 */
[----:B------:R-:W-:-:S04]  /*e190*/  ISETP.NE.U32.AND P0, PT, R2, RZ, PT ;  /* 0x000000ff0200720c */ /* 0x000fc80003f05070 */
[----:B------:R-:W-:-:S13]  /*e1a0*/  ISETP.NE.AND.EX P0, PT, R3, RZ, PT, P0 ;  /* 0x000000ff0300720c */ /* 0x000fda0003f05300 */
[----:B------:R-:W-:Y:S05]  /*e1b0*/  @!P0 BRA `(.L_x_14225) ;  /* 0x0000000000448947 */ /* 0x000fea0003800000 */
[----:B------:R-:W4:Y:S01]  /*e1c0*/  LDC R6, c[0x0][0x43c] ;  /* 0x00010f00ff067b82 */ /* 0x000f220000000800 */
[----:B------:R-:W-:Y:S01]  /*e1d0*/  ULDC.64 UR4, c[0x0][0x428] ;  /* 0x00010a0000047ab9 */ /* 0x000fe20000000a00 */
[----:B----4-:R-:W-:-:S13]  /*e1e0*/  ISETP.NE.AND P0, PT, R6, 0x1, PT ;  /* 0x000000010600780c */ /* 0x010fda0003f05270 */
        /* <DEDUP_REMOVED lines=14> */
.L_x_14225:
[----:B--2---:R-:W-:Y:S01]  /*e2d0*/  IMAD R0, R18, 0x8, R17 ;  /* 0x0000000812007824 */ /* 0x004fe200078e0211 */
[----:B----4-:R-:W-:-:S04]  /*e2e0*/  SHF.L.U32 R2, R28, 0x1f, RZ ;  /* 0x0000001f1c027819 */ /* 0x010fc800000006ff */
[----:B------:R-:W2:Y:S02]  /*e2f0*/  SYNCS.PHASECHK.TRANS64.TRYWAIT P0, [R0+URZ+0x16840], R2 ;  /* 0x01684002000075a7 */ /* 0x000ea4000800017f */
[----:B--2---:R-:W-:Y:S05]  /*e300*/  @!P0 BRA `(.L_x_14226) ;  /* 0x0000004400408947 */ /* 0x004fea0003800000 */
.L_x_14320:
[----:B------:R-:W4:Y:S02]  /*e310*/  S2R R3, SR_TID.X ;  /* 0x0000000000037919 */ /* 0x000f240000002100 */
[----:B----4-:R-:W-:-:S04]  /*e320*/  LOP3.LUT R3, R3, 0x7f, RZ, 0xc0, !PT ;  /* 0x0000007f03037812 */ /* 0x010fc800078ec0ff */
[----:B------:R-:W-:-:S13]  /*e330*/  ISETP.NE.AND P0, PT, R3, RZ, PT ;  /* 0x000000ff0300720c */ /* 0x000fda0003f05270 */
[----:B------:R-:W-:Y:S05]  /*e340*/  @P0 BRA `(.L_x_14227) ;  /* 0x00000000001c0947 */ /* 0x000fea0003800000 */
[----:B------:R-:W4:Y:S01]  /*e350*/  S2R R3, SR_TID.X ;  /* 0x0000000000037919 */ /* 0x000f220000002100 */
[----:B--2---:R-:W-:-:S04]  /*e360*/  IMAD.MOV.U32 R2, RZ, RZ, 0x4000 ;  /* 0x00004000ff027424 */ /* 0x004fc800078e00ff */
[----:B------:R2:W-:Y:S01]  /*e370*/  SYNCS.ARRIVE.TRANS64 RZ, [R0+URZ+0x16830], R2 ;  /* 0x0168300200ff79a7 */ /* 0x0005e2000800003f */
[----:B----4-:R-:W-:-:S04]  /*e380*/  LOP3.LUT R3, R3, 0x1f, RZ, 0xc0, !PT ;  /* 0x0000001f03037812 */ /* 0x010fc800078ec0ff */
[----:B------:R-:W-:-:S13]  /*e390*/  ISETP.NE.AND P0, PT, R3, RZ, PT ;  /* 0x000000ff0300720c */ /* 0x000fda0003f05270 */
[----:B--2---:R-:W-:Y:S05]  /*e3a0*/  @!P0 BRA `(.L_x_14227) ;  /* 0x0000000000048947 */ /* 0x004fea0003800000 */
[----:B------:R-:W-:Y:S01]  /*e3b0*/  BPT.TRAP 0x1 ;  /* 0x000000040000795c */ /* 0x000fe20000300000 */
.L_x_14227:
        /* <DEDUP_REMOVED lines=14> */
[----:B------:R-:W-:Y:S02]  /*e4a0*/  ULEA UR11, UR11, UR4, 0x7 ;  /* 0x000000040b0b7291 */ /* 0x000fe4000f8e383f */
[----:B------:R-:W-:Y:S01]  /*e4b0*/  UIADD3 UR8, UR8, 0xe400, URZ ;  /* 0x0000e40008087890 */ /* 0x000fe2000fffe03f */
[----:B------:R-:W-:Y:S01]  /*e4c0*/  UMOV UR4, 0x0 ;  /* 0x0000000000047882 */ /* 0x000fe20000000000 */
[----:B------:R4:W-:Y:S07]  /*e4d0*/  STL [R1], R0 ;  /* 0x0000000001007387 */ /* 0x0009ee0000100800 */
[----:B------:R4:W-:Y:S01]  /*e4e0*/  UTMALDG.4D [UR8], [UR6], desc[UR4] ;  /* 0x00000408060075b4 */ /* 0x0009e20008019000 */
[----:B------:R-:W-:-:S02]  /*e4f0*/  NOP ;  /* 0x0000000000007918 */ /* 0x000fc40000000000 */
.L_x_14223:
[----:B0-----:R-:W5:Y:S04]  /*e500*/  LDL.LU R4, [R1+0x10] ;  /* 0x0000100001047983 */ /* 0x001f680000300800 */
[----:B------:R-:W3:Y:S04]  /*e510*/  LDL.LU R6, [R1+0xc] ;  /* 0x00000c0001067983 */ /* 0x000ee80000300800 */
[----:B------:R-:W3:Y:S01]  /*e520*/  LDL.LU R3, [R1+0x24] ;  /* 0x0000240001037983 */ /* 0x000ee20000300800 */
[----:B------:R-:W-:Y:S05]  /*e530*/  WARPSYNC.ALL ;  /* 0x0000000000007948 */ /* 0x000fea0003800000 */
[----:B----4-:R-:W-:Y:S01]  /*e540*/  ULDC.64 UR6, c[0x0][0xa00] ;  /* 0x0002800000067ab9 */ /* 0x010fe20000000a00 */
[----:B------:R-:W-:Y:S01]  /*e550*/  ULDC.64 UR4, c[0x0][0x298] ;  /* 0x0000a60000047ab9 */ /* 0x000fe20000000a00 */
[----:B--2---:R-:W-:Y:S01]  /*e560*/  VIADD R0, R17, 0x8400 ;  /* 0x0000840011007836 */ /* 0x004fe20000000000 */
[----:B------:R-:W-:Y:S01]  /*e570*/  BAR.SYNC.DEFER_BLOCKING 0x8, 0x200 ;  /* 0x0208000000007b1d */ /* 0x000fe20000010000 */
[----:B------:R-:W-:-:S03]  /*e580*/  ISETP.NE.U32.AND P0, PT, RZ, UR6, PT ;  /* 0x00000006ff007c0c */ /* 0x000fc6000bf05070 */
[----:B------:R-:W-:Y:S02]  /*e590*/  LOP3.LUT P1, RZ, R0, 0x3ff, RZ, 0xc0, !PT ;  /* 0x000003ff00ff7812 */ /* 0x000fe4000782c0ff */
[----:B------:R-:W-:Y:S01]  /*e5a0*/  ISETP.NE.AND.EX P0, PT, RZ, UR7, PT, P0 ;  /* 0x00000007ff007c0c */ /* 0x000fe2000bf05300 */
[----:B------:R-:W-:Y:S01]  /*e5b0*/  BSSY B6, `(.L_x_14228) ;  /* 0x000001d000067945 */ /* 0x000fe20003800000 */
[----:B-----5:R-:W-:Y:S02]  /*e5c0*/  SHF.R.S32.HI R2, RZ, 0x1f, R4 ;  /* 0x0000001fff027819 */ /* 0x020fe40000011404 */
[----:B---3--:R-:W-:-:S03]  /*e5d0*/  SEL R6, R6, RZ, !P0 ;  /* 0x000000ff06067207 */ /* 0x008fc60004000000 */
[----:B------:R-:W-:-:S04]  /*e5e0*/  IMAD R2, R2, UR4, RZ ;  /* 0x0000000402027c24 */ /* 0x000fc8000f8e02ff */
[C---:B------:R-:W-:Y:S01]  /*e5f0*/  IMAD R0, R4.reuse, UR5, R2 ;  /* 0x0000000504007c24 */ /* 0x040fe2000f8e0202 */
[----:B------:R-:W-:Y:S01]  /*e600*/  SEL R2, R3, RZ, !P0 ;  /* 0x000000ff03027207 */ /* 0x000fe20004000000 */
        /* <DEDUP_REMOVED lines=16> */
[----:B-1----:R-:W-:-:S02]  /*e710*/  IMAD.U32 R10, RZ, RZ, UR4 ;  /* 0x00000004ff0a7e24 */ /* 0x002fc4000f8e00ff */
[----:B------:R-:W-:Y:S02]  /*e720*/  IMAD.U32 R11, RZ, RZ, UR5 ;  /* 0x00000005ff0b7e24 */ /* 0x000fe4000f8e00ff */
[----:B------:R-:W-:Y:S02]  /*e730*/  IMAD.MOV.U32 R8, RZ, RZ, 0x70 ;  /* 0x00000070ff087424 */ /* 0x000fe400078e00ff */
[----:B------:R-:W-:Y:S02]  /*e740*/  IMAD.MOV.U32 R12, RZ, RZ, 0x1 ;  /* 0x00000001ff0c7424 */ /* 0x000fe400078e00ff */
[----:B------:R-:W-:-:S07]  /*e750*/  IMAD.MOV.U32 R13, RZ, RZ, RZ ;  /* 0x000000ffff0d7224 */ /* 0x000fce00078e00ff */
[----:B------:R-:W-:-:S07]  /*e760*/  LEPC R20, `(.L_x_14229) ;  /* 0x000000001014794e */ /* 0x000fce0000000000 */
[----:B0-----:R-:W-:Y:S05]  /*e770*/  CALL.ABS.NOINC R2 ;  /* 0x0000000002007343 */ /* 0x001fea0003c00000 */
.L_x_14229:
[----:B------:R-:W-:Y:S05]  /*e780*/  BSYNC B6 ;  /* 0x0000000000067941 */ /* 0x000fea0003800000 */
.L_x_14228:
        /* <DEDUP_REMOVED lines=8> */
[----:B-1----:R0:W5:Y:S01]  /*e810*/  LDL R10, [R1+0x8] ;  /* 0x00000800010a7983 */ /* 0x0021620000100800 */
[----:B---3--:R-:W-:-:S13]  /*e820*/  ISETP.NE.AND P1, PT, R9, 0x1, PT ;  /* 0x000000010900780c */ /* 0x008fda0003f25270 */
[----:B------:R-:W1:Y:S08]  /*e830*/  @P1 LDC R5, c[0x0][0x450] ;  /* 0x00011400ff051b82 */ /* 0x000e700000000800 */
[----:B------:R-:W3:Y:S01]  /*e840*/  @P1 LDC R8, c[0x0][0x450] ;  /* 0x00011400ff081b82 */ /* 0x000ee20000000800 */
        /* <DEDUP_REMOVED lines=19> */
[----:B-1----:R-:W-:-:S04]  /*e980*/  @P1 SHF.R.U32.HI R4, RZ, R5, R0 ;  /* 0x00000005ff041219 */ /* 0x002fc80000011600 */
[----:B------:R-:W-:-:S05]  /*e990*/  SHF.R.S32.HI R0, RZ, 0x1f, R4 ;  /* 0x0000001fff007819 */ /* 0x000fca0000011404 */
[----:B------:R-:W-:-:S04]  /*e9a0*/  IMAD R0, R0, UR4, RZ ;  /* 0x0000000400007c24 */ /* 0x000fc8000f8e02ff */
[C---:B------:R-:W-:Y:S02]  /*e9b0*/  IMAD R7, R4.reuse, UR5, R0 ;  /* 0x0000000504077c24 */ /* 0x040fe4000f8e0200 */
[----:B------:R-:W-:Y:S02]  /*e9c0*/  IMAD.MOV R0, RZ, RZ, -R4 ;  /* 0x000000ffff007224 */ /* 0x000fe400078e0a04 */
[----:B------:R-:W-:-:S04]  /*e9d0*/  IMAD.WIDE.U32 R4, R4, UR4, R2 ;  /* 0x0000000404047c25 */ /* 0x000fc8000f8e0002 */
[----:B------:R-:W-:Y:S02]  /*e9e0*/  IMAD R0, R9, R0, R6 ;  /* 0x0000000009007224 */ /* 0x000fe400078e0206 */
[----:B------:R-:W-:-:S03]  /*e9f0*/  IMAD.IADD R5, R5, 0x1, R7 ;  /* 0x0000000105057824 */ /* 0x000fc600078e0207 */
        /* <DEDUP_REMOVED lines=11> */
[----:B---3--:R-:W-:-:S05]  /*eab0*/  @P1 SHF.R.U32.HI R6, RZ, R8, R7 ;  /* 0x00000008ff061219 */ /* 0x008fca0000011607 */
        /* <DEDUP_REMOVED lines=8> */
[----:B0-----:R-:W-:-:S03]  /*eb40*/  IMAD.SHL.U32 R20, R11, 0x8, RZ ;  /* 0x000000080b147824 */ /* 0x001fc600078e00ff */
[----:B------:R-:W-:Y:S01]  /*eb50*/  IADD3 R3, R3, R7, RZ ;  /* 0x0000000703037210 */ /* 0x000fe20007ffe0ff */
[----:B------:R-:W-:Y:S01]  /*eb60*/  IMAD R6, R6, UR6, RZ ;  /* 0x0000000606067c24 */ /* 0x000fe2000f8e02ff */
[----:B------:R-:W-:Y:S01]  /*eb70*/  LOP3.LUT R20, R20, 0x38, RZ, 0xc0, !PT ;  /* 0x0000003814147812 */ /* 0x000fe200078ec0ff */
[----:B------:R-:W-:-:S04]  /*eb80*/  IMAD.WIDE.U32 R2, R5, UR6, R2 ;  /* 0x0000000605027c25 */ /* 0x000fc8000f8e0002 */
        /* <DEDUP_REMOVED lines=115> */
.L_x_14345:
        /* <DEDUP_REMOVED lines=11> */
.L_x_14231:
        /* <DEDUP_REMOVED lines=10> */
[----:B------:R-:W-:-:S04]  /*f410*/  LOP3.LUT R0, R0, 0xfffffffe, RZ, 0xc0, !PT ;  /* 0xfffffffe00007812 */ /* 0x000fc800078ec0ff */
[----:B------:R-:W-:-:S04]  /*f420*/  IADD3 R0, R2, -R0, RZ ;  /* 0x8000000002007210 */ /* 0x000fc80007ffe0ff */
[----:B------:R-:W-:Y:S01]  /*f430*/  SHF.L.U32 R0, R0, 0x1f, RZ ;  /* 0x0000001f00007819 */ /* 0x000fe200000006ff */
[----:B------:R-:W-:Y:S01]  /*f440*/  NOP ;  /* 0x0000000000007918 */ /* 0x000fe20000000000 */
[----:B------:R0:W-:Y:S01]  /*f450*/  SYNCS.ARRIVE.TRANS64.A1T0 RZ, [R17+URZ+0x16800], RZ ;  /* 0x016800ff11ff79a7 */ /* 0x0001e2000810003f */
[----:B------:R-:W-:Y:S01]  /*f460*/  BSSY B0, `(.L_x_14232) ;  /* 0x0000003000007945 */ /* 0x000fe20003800000 */
[----:B------:R-:W1:Y:S03]  /*f470*/  SYNCS.PHASECHK.TRANS64.TRYWAIT P0, [R17+URZ+0x16820], R0 ;  /* 0x01682000110075a7 */ /* 0x000e66000800017f */
[----:B01----:R-:W-:Y:S05]  /*f480*/  @!P0 BRA `(.L_x_14233) ;  /* 0x0000004000dc8947 */ /* 0x003fea0003800000 */
.L_x_14346:
[----:B------:R-:W-:Y:S05]  /*f490*/  BSYNC B0 ;  /* 0x0000000000007941 */ /* 0x000fea0003800000 */
.L_x_14232:
        /* <DEDUP_REMOVED lines=51> */
.L_x_14240:
[----:B0-----:R-:W-:Y:S01]  /*f7d0*/  IMAD R4, R6, 0x8, R17 ;  /* 0x0000000806047824 */ /* 0x001fe200078e0211 */
[----:B------:R-:W-:Y:S01]  /*f7e0*/  SHF.L.U32 R2, R10, 0x1f, RZ ;  /* 0x0000001f0a027819 */ /* 0x000fe200000006ff */
[----:B------:R-:W-:Y:S03]  /*f7f0*/  BSSY B3, `(.L_x_14241) ;  /* 0x0000003000037945 */ /* 0x000fe60003800000 */
[----:B------:R-:W0:Y:S02]  /*f800*/  SYNCS.PHASECHK.TRANS64.TRYWAIT P0, [R4+URZ+0x16840], R2 ;  /* 0x01684002040075a7 */ /* 0x000e24000800017f */
[----:B0-----:R-:W-:Y:S05]  /*f810*/  @!P0 BRA `(.L_x_14242) ;  /* 0x00000040000c8947 */ /* 0x001fea0003800000 */
.L_x_14347:
[----:B------:R-:W-:Y:S05]  /*f820*/  BSYNC B3 ;  /* 0x0000000000037941 */ /* 0x000fea0003800000 */
.L_x_14241:
        /* <DEDUP_REMOVED lines=12> */
.L_x_14244:
[----:B------:R-:W-:Y:S05]  /*f8f0*/  BSYNC B3 ;  /* 0x0000000000037941 */ /* 0x000fea0003800000 */
.L_x_14243:
[----:B------:R-:W-:Y:S01]  /*f900*/  IMAD.MOV.U32 R11, RZ, RZ, RZ ;  /* 0x000000ffff0b7224 */ /* 0x000fe200078e00ff */
[----:B------:R-:W-:Y:S01]  /*f910*/  UIADD3 UR4, UP0, UR38, 0x370, URZ ;  /* 0x0000037026047890 */ /* 0x000fe2000ff1e03f */
[----:B------:R-:W-:Y:S01]  /*f920*/  IMAD R3, R6, 0x4000, R17 ;  /* 0x0000400006037824 */ /* 0x000fe200078e0211 */
[----:B------:R-:W-:Y:S01]  /*f930*/  PLOP3.LUT P0, PT, PT, PT, PT, 0x80, 0x0 ;  /* 0x000000000000781c */ /* 0x000fe20003f0f070 */
[----:B0-----:R-:W-:Y:S01]  /*f940*/  VIADD R4, R4, 0x16830 ;  /* 0x0001683004047836 */ /* 0x001fe20000000000 */
[----:B------:R-:W-:Y:S01]  /*f950*/  R2UR UR10, R11 ;  /* 0x000000000b0a72ca */ /* 0x000fe200000e0000 */
[----:B------:R-:W-:Y:S01]  /*f960*/  VIADD R3, R3, 0xe400 ;  /* 0x0000e40003037836 */ /* 0x000fe20000000000 */
[----:B------:R-:W-:Y:S01]  /*f970*/  LEA R2, R0, R26, 0x7 ;  /* 0x0000001a00027211 */ /* 0x000fe200078e38ff */
[----:B------:R-:W-:Y:S01]  /*f980*/  UIADD3.X UR5, URZ, UR39, URZ, UP0, !UPT ;  /* 0x000000273f057290 */ /* 0x000fe200087fe43f */
[----:B------:R-:W-:Y:S01]  /*f990*/  UMOV UR6, 0x0 ;  /* 0x0000000000067882 */ /* 0x000fe20000000000 */
[----:B------:R-:W-:-:S10]  /*f9a0*/  UMOV UR7, 0x14f00000 ;  /* 0x14f0000000077882 */ /* 0x000fd40000000000 */
.L_x_14245:
        /* <DEDUP_REMOVED lines=15> */
.L_x_14348:
[----:B------:R-:W-:Y:S05]  /*faa0*/  BSYNC B3 ;  /* 0x0000000000037941 */ /* 0x000fea0003800000 */
.L_x_14246:
        /* <DEDUP_REMOVED lines=12> */
.L_x_14249:
[----:B------:R-:W-:Y:S05]  /*fb70*/  BSYNC B3 ;  /* 0x0000000000037941 */ /* 0x000fea0003800000 */
.L_x_14248:
        /* <DEDUP_REMOVED lines=11> */
.L_x_14250:
        /* <DEDUP_REMOVED lines=12> */
.L_x_14239:
[----:B------:R-:W-:Y:S05]  /*fcf0*/  BSYNC B1 ;  /* 0x0000000000017941 */ /* 0x000fea0003800000 */
.L_x_14238:
[----:B------:R-:W2:Y:S01]  /*fd00*/  LDL.LU R0, [R1+0x18] ;  /* 0x0000180001007983 */ /* 0x000ea20000300800 */
[----:B------:R-:W-:Y:S02]  /*fd10*/  IMAD.MOV.U32 R28, RZ, RZ, R10 ;  /* 0x000000ffff1c7224 */ /* 0x000fe400078e000a */
[----:B------:R-:W-:Y:S02]  /*fd20*/  IMAD.MOV.U32 R18, RZ, RZ, R6 ;  /* 0x000000ffff127224 */ /* 0x000fe400078e0006 */
[----:B--2---:R-:W-:-:S07]  /*fd30*/  VIADD R0, R0, 0xfffffffd ;  /* 0xfffffffd00007836 */ /* 0x004fce0000000000 */
.L_x_14237:
[----:B------:R-:W-:Y:S05]  /*fd40*/  BSYNC B2 ;  /* 0x0000000000027941 */ /* 0x000fea0003800000 */
.L_x_14236:
[----:B------:R-:W-:Y:S02]  /*fd50*/  IADD3 R7, R7, -0x2, RZ ;  /* 0xfffffffe07077810 */ /* 0x000fe40007ffe0ff */
[----:B------:R-:W-:-:S04]  /*fd60*/  LOP3.LUT R2, RZ, R9, RZ, 0x33, !PT ;  /* 0x00000009ff027212 */ /* 0x000fc800078e33ff */
[----:B------:R-:W-:-:S13]  /*fd70*/  ISETP.NE.AND P0, PT, R7, R2, PT ;  /* 0x000000020700720c */ /* 0x000fda0003f05270 */
[----:B------:R-:W-:Y:S05]  /*fd80*/  @!P0 BRA `(.L_x_14235) ;  /* 0x0000000c00a08947 */ /* 0x000fea0003800000 */
[----:B------:R-:W-:-:S07]  /*fd90*/  IMAD.MOV.U32 R4, RZ, RZ, R19 ;  /* 0x000000ffff047224 */ /* 0x000fce00078e0013 */
.L_x_14277:
        /* <DEDUP_REMOVED lines=32> */
.L_x_14253:
[----:B------:R-:W-:Y:S01]  /*ffa0*/  IMAD R2, R6, 0x8, R17 ;  /* 0x0000000806027824 */ /* 0x000fe200078e0211 */
[----:B------:R-:W-:Y:S01]  /*ffb0*/  SHF.L.U32 R3, R7, 0x1f, RZ ;  /* 0x0000001f07037819 */ /* 0x000fe200000006ff */
[----:B------:R-:W-:Y:S03]  /*ffc0*/  BSSY B2, `(.L_x_14254) ;  /* 0x0000003000027945 */ /* 0x000fe60003800000 */
[----:B------:R-:W1:Y:S02]  /*ffd0*/  SYNCS.PHASECHK.TRANS64.TRYWAIT P0, [R2+URZ+0x16840], R3 ;  /* 0x01684003020075a7 */ /* 0x000e64000800017f */
[----:B-1----:R-:W-:Y:S05]  /*ffe0*/  @!P0 BRA `(.L_x_14255) ;  /* 0x0000003800408947 */ /* 0x002fea0003800000 */
.L_x_14349:
[----:B------:R-:W-:Y:S05]  /*fff0*/  BSYNC B2 ;  /* 0x0000000000027941 */ /* 0x000fea0003800000 */
.L_x_14254:
        /* <DEDUP_REMOVED lines=12> */
.L_x_14257:
[----:B------:R-:W-:Y:S05]  /*100c0*/  BSYNC B2 ;  /* 0x0000000000027941 */ /* 0x000fea0003800000 */
.L_x_14256:
        /* <DEDUP_REMOVED lines=11> */
.L_x_14258:
        /* <DEDUP_REMOVED lines=15> */
.L_x_14350:
[----:B------:R-:W-:Y:S05]  /*10270*/  BSYNC B2 ;  /* 0x0000000000027941 */ /* 0x000fea0003800000 */
.L_x_14259:
[----:B------:R-:W-:Y:S01]  /*10280*/  BSSY B2, `(.L_x_14261) ;  /* 0x000000b000027945 */ /* 0x000fe20003800000 */
[----:B------:R-:W-:Y:S01]  /*10290*/  IMAD.MOV.U32 R2, RZ, RZ, 0x0 ;  /* 0x00000000ff027424 */ /* 0x000fe200078e00ff */
[----:B------:R-:W-:Y:S02]  /*102a0*/  MOV R3, 0x14f00000 ;  /* 0x14f0000000037802 */ /* 0x000fe40000000f00 */
        /* <DEDUP_REMOVED lines=8> */
.L_x_14262:
[----:B------:R-:W-:Y:S05]  /*10330*/  BSYNC B2 ;  /* 0x0000000000027941 */ /* 0x000fea0003800000 */
.L_x_14261:
        /* <DEDUP_REMOVED lines=10> */
.L_x_14263:
        /* <DEDUP_REMOVED lines=12> */
.L_x_14252:
[----:B------:R-:W-:Y:S05]  /*104a0*/  BSYNC B1 ;  /* 0x0000000000017941 */ /* 0x000fea0003800000 */
.L_x_14251:
        /* <DEDUP_REMOVED lines=32> */
.L_x_14266:
[----:B------:R-:W-:Y:S01]  /*106b0*/  IMAD R2, R18, 0x8, R17 ;  /* 0x0000000812027824 */ /* 0x000fe200078e0211 */
[----:B------:R-:W-:Y:S01]  /*106c0*/  SHF.L.U32 R3, R28, 0x1f, RZ ;  /* 0x0000001f1c037819 */ /* 0x000fe200000006ff */
[----:B------:R-:W-:Y:S03]  /*106d0*/  BSSY B2, `(.L_x_14267) ;  /* 0x0000003000027945 */ /* 0x000fe60003800000 */
[----:B------:R-:W1:Y:S02]  /*106e0*/  SYNCS.PHASECHK.TRANS64.TRYWAIT P0, [R2+URZ+0x16840], R3 ;  /* 0x01684003020075a7 */ /* 0x000e64000800017f */
[----:B-1----:R-:W-:Y:S05]  /*106f0*/  @!P0 BRA `(.L_x_14268) ;  /* 0x0000003000a48947 */ /* 0x002fea0003800000 */
.L_x_14351:
[----:B------:R-:W-:Y:S05]  /*10700*/  BSYNC B2 ;  /* 0x0000000000027941 */ /* 0x000fea0003800000 */
.L_x_14267:
        /* <DEDUP_REMOVED lines=12> */
.L_x_14270:
[----:B------:R-:W-:Y:S05]  /*107d0*/  BSYNC B2 ;  /* 0x0000000000027941 */ /* 0x000fea0003800000 */
.L_x_14269:
[----:B------:R-:W-:Y:S01]  /*107e0*/  MOV R5, RZ ;  /* 0x000000ff00057202 */ /* 0x000fe20000000f00 */
[C---:B------:R-:W-:Y:S01]  /*107f0*/  IMAD R11, R18.reuse, 0x4000, R17 ;  /* 0x00004000120b7824 */ /* 0x040fe200078e0211 */
[----:B------:R-:W-:Y:S01]  /*10800*/  UIADD3 UR4, UP0, UR38, 0x370, URZ ;  /* 0x0000037026047890 */ /* 0x000fe2000ff1e03f */
[----:B-1----:R-:W-:Y:S01]  /*10810*/  IMAD R3, R18, 0x8, R8 ;  /* 0x0000000812037824 */ /* 0x002fe200078e0208 */
[----:B------:R-:W-:Y:S01]  /*10820*/  R2UR UR10, R5 ;  /* 0x00000000050a72ca */ /* 0x000fe200000e0000 */
[----:B------:R-:W-:Y:S01]  /*10830*/  VIADD R11, R11, 0xe400 ;  /* 0x0000e4000b0b7836 */ /* 0x000fe20000000000 */
[----:B------:R-:W-:Y:S01]  /*10840*/  PLOP3.LUT P0, PT, PT, PT, PT, 0x80, 0x0 ;  /* 0x000000000000781c */ /* 0x000fe20003f0f070 */
[----:B------:R-:W-:Y:S01]  /*10850*/  VIADD R3, R3, 0x30 ;  /* 0x0000003003037836 */ /* 0x000fe20000000000 */
[----:B------:R-:W-:Y:S01]  /*10860*/  UIADD3.X UR5, URZ, UR39, URZ, UP0, !UPT ;  /* 0x000000273f057290 */ /* 0x000fe200087fe43f */
[----:B------:R-:W-:Y:S01]  /*10870*/  IMAD R2, R10, 0x80, R26 ;  /* 0x000000800a027824 */ /* 0x000fe200078e021a */
[----:B------:R-:W-:Y:S01]  /*10880*/  UMOV UR6, 0x0 ;  /* 0x0000000000067882 */ /* 0x000fe20000000000 */
[----:B------:R-:W-:-:S09]  /*10890*/  UMOV UR7, 0x14f00000 ;  /* 0x14f0000000077882 */ /* 0x000fd20000000000 */
.L_x_14271:
        /* <DEDUP_REMOVED lines=15> */
.L_x_14352:
[----:B------:R-:W-:Y:S05]  /*10990*/  BSYNC B2 ;  /* 0x0000000000027941 */ /* 0x000fea0003800000 */
.L_x_14272:
        /* <DEDUP_REMOVED lines=11> */
.L_x_14275:
[----:B------:R-:W-:Y:S05]  /*10a50*/  BSYNC B2 ;  /* 0x0000000000027941 */ /* 0x000fea0003800000 */
.L_x_14274:
        /* <DEDUP_REMOVED lines=10> */
.L_x_14276:
        /* <DEDUP_REMOVED lines=12> */
.L_x_14265:
[----:B------:R-:W-:Y:S05]  /*10bc0*/  BSYNC B1 ;  /* 0x0000000000017941 */ /* 0x000fea0003800000 */
.L_x_14264:
[----:B------:R-:W2:Y:S01]  /*10bd0*/  LDL R2, [R1+0x4] ;  /* 0x0000040001027983 */ /* 0x000ea20000100800 */
[----:B------:R-:W-:Y:S02]  /*10be0*/  IADD3 R0, R0, -0x2, RZ ;  /* 0xfffffffe00007810 */ /* 0x000fe40007ffe0ff */
[----:B--2---:R-:W-:-:S13]  /*10bf0*/  ISETP.GT.AND P0, PT, R9, R2, PT ;  /* 0x000000020900720c */ /* 0x004fda0003f04270 */
[----:B------:R-:W-:Y:S05]  /*10c00*/  @P0 BRA `(.L_x_14277) ;  /* 0xfffffff000640947 */ /* 0x000fea000383ffff */
.L_x_14235:
[----:B------:R-:W-:Y:S05]  /*10c10*/  BSYNC B0 ;  /* 0x0000000000007941 */ /* 0x000fea0003800000 */
.L_x_14234:
        /* <DEDUP_REMOVED lines=17> */
.L_x_14279:
[----:B------:R-:W-:Y:S05]  /*10d30*/  BSYNC B0 ;  /* 0x0000000000007941 */ /* 0x000fea0003800000 */
.L_x_14278:
        /* <DEDUP_REMOVED lines=10> */
.L_x_14353:
[----:B------:R-:W-:Y:S05]  /*10de0*/  BSYNC B1 ;  /* 0x0000000000017941 */ /* 0x000fea0003800000 */
.L_x_14282:
        /* <DEDUP_REMOVED lines=9> */
.L_x_14285:
[----:B------:R-:W-:Y:S05]  /*10e80*/  BSYNC B1 ;  /* 0x0000000000017941 */ /* 0x000fea0003800000 */
.L_x_14284:
        /* <DEDUP_REMOVED lines=10> */
.L_x_14286:
        /* <DEDUP_REMOVED lines=10> */
.L_x_14281:
[----:B------:R-:W-:Y:S05]  /*10fd0*/  BSYNC B0 ;  /* 0x0000000000007941 */ /* 0x000fea0003800000 */
.L_x_14280:
[----:B------:R-:W-:-:S05]  /*10fe0*/  VIADD R18, R18, 0x1 ;  /* 0x0000000112127836 */ /* 0x000fca0000000000 */
[----:B------:R-:W-:-:S04]  /*10ff0*/  ISETP.NE.AND P0, PT, R18, 0x2, PT ;  /* 0x000000021200780c */ /* 0x000fc80003f05270 */
[----:B------:R-:W-:Y:S02]  /*11000*/  SEL R3, RZ, 0x1, P0 ;  /* 0x00000001ff037807 */ /* 0x000fe40000000000 */
[----:B------:R-:W-:Y:S02]  /*11010*/  SEL R18, R18, RZ, P0 ;  /* 0x000000ff12127207 */ /* 0x000fe40000000000 */
[----:B------:R-:W-:-:S07]  /*11020*/  LOP3.LUT R28, R28, R3, RZ, 0x3c, !PT ;  /* 0x000000031c1c7212 */ /* 0x000fce00078e3cff */
.L_x_14216:
[----:B------:R-:W-:Y:S05]  /*11030*/  BSYNC B7 ;  /* 0x0000000000077941 */ /* 0x000fea0003800000 */
.L_x_14214:
[----:B------:R-:W2:Y:S02]  /*11040*/  LDL R0, [R1+0x3c] ;  /* 0x00003c0001007983 */ /* 0x000ea40000100800 */
[----:B--2---:R-:W-:-:S13]  /*11050*/  ISETP.NE.AND P0, PT, R0, RZ, PT ;  /* 0x000000ff0000720c */ /* 0x004fda0003f05270 */
[----:B------:R-:W-:Y:S05]  /*11060*/  @!P0 BRA `(.L_x_14287) ;  /* 0x0000000000248947 */ /* 0x000fea0003800000 */
[----:B------:R-:W-:Y:S05]  /*11070*/  WARPSYNC.ALL ;  /* 0x0000000000007948 */ /* 0x000fea0003800000 */
[----:B------:R-:W2:Y:S08]  /*11080*/  S2UR UR5, SR_CgaCtaId ;  /* 0x00000000000579c3 */ /* 0x000eb00000008800 */
[----:B------:R-:W-:Y:S06]  /*11090*/  BAR.SYNC.DEFER_BLOCKING 0x5, 0x200 ;  /* 0x0148000000007b1d */ /* 0x000fec0000010000 */
[----:B------:R-:W-:-:S02]  /*110a0*/  UMOV UR4, 0x400 ;  /* 0x0000040000047882 */ /* 0x000fc40000000000 */
[----:B--2---:R-:W-:-:S06]  /*110b0*/  ULEA UR4, UR5, UR4, 0x18 ;  /* 0x0000000405047291 */ /* 0x004fcc000f8ec03f */
[----:B------:R-:W-:-:S05]  /*110c0*/  IMAD.U32 R17, RZ, RZ, UR4 ;  /* 0x00000004ff117e24 */ /* 0x000fca000f8e00ff */
[----:B------:R2:W4:Y:S01]  /*110d0*/  LDS.128 R24, [R17+0x168d0] ;  /* 0x0168d00011187984 */ /* 0x0005220000000c00 */
[----:B------:R-:W-:Y:S06]  /*110e0*/  BAR.ARV 0x4, 0x200 ;  /* 0x0108000000007b1d */ /* 0x000fec0000002000 */
[----:B------:R-:W-:Y:S05]  /*110f0*/  BRA `(.L_x_14288) ;  /* 0x0000000c00d47947 */ /* 0x000fea0003800000 */
.L_x_14287:
        /* <DEDUP_REMOVED lines=9> */
[----:B------:R-:W2:Y:S01]  /*11190*/  @!P1 LDC.64 R4, c[0x0][0xc78] ;  /* 0x00031e00ff049b82 */ /* 0x000ea20000000a00 */
[----:B0-----:R-:W-:-:S05]  /*111a0*/  @!P1 IMAD.WIDE R2, R9, 0x4, R2 ;  /* 0x0000000409029825 */ /* 0x001fca00078e0202 */
[----:B---3--:R2:W3:Y:S02]  /*111b0*/  @!P1 LDG.E R7, desc[UR40][R2.64] ;  /* 0x0000002802079981 */ /* 0x0084e4000c1e1900 */
        /* <DEDUP_REMOVED lines=12> */
[----:B--2---:R-:W-:Y:S01]  /*11280*/  @!P1 IMAD.MOV.U32 R5, RZ, RZ, R4 ;  /* 0x000000ffff059224 */ /* 0x004fe200078e0004 */
        /* <DEDUP_REMOVED lines=17> */
[----:B------:R0:W2:Y:S02]  /*113a0*/  SHFL.IDX PT, R14, R3, 0x1f, 0x1f ;  /* 0x03e01f00030e7f89 */ /* 0x0000a400000e0000 */
.L_x_14363:
[----:B------:R-:W-:Y:S02]  /*113b0*/  ULDC UR4, c[0x0][0xc38] ;  /* 0x00030e0000047ab9 */ /* 0x000fe40000000800 */
[----:B------:R-:W-:-:S04]  /*113c0*/  IMAD.U32 R4, RZ, RZ, UR4 ;  /* 0x00000004ff047e24 */ /* 0x000fc8000f8e00ff */
[----:B--2---:R-:W-:-:S04]  /*113d0*/  IMAD R7, R14, R4, RZ ;  /* 0x000000040e077224 */ /* 0x004fc800078e02ff */
[----:B------:R-:W-:-:S05]  /*113e0*/  IMAD.IADD R6, R6, 0x1, R7 ;  /* 0x0000000106067824 */ /* 0x000fca00078e0207 */
[----:B------:R-:W-:-:S13]  /*113f0*/  ISETP.GT.AND P6, PT, R6, R0, PT ;  /* 0x000000000600720c */ /* 0x000fda0003fc4270 */
[----:B------:R-:W-:Y:S05]  /*11400*/  @P6 BRA `(.L_x_14290) ;  /* 0x0000000000a46947 */ /* 0x000fea0003800000 */
.L_x_14293:
[----:B------:R-:W2:Y:S01]  /*11410*/  LDC R2, c[0x0][0xc3c] ;  /* 0x00030f00ff027b82 */ /* 0x000ea20000000800 */
[----:B------:R-:W-:-:S05]  /*11420*/  VIADD R27, R27, 0x1f ;  /* 0x0000001f1b1b7836 */ /* 0x000fca0000000000 */
[----:B--2---:R-:W-:-:S13]  /*11430*/  ISETP.GE.AND P6, PT, R27, R2, PT ;  /* 0x000000021b00720c */ /* 0x004fda0003fc6270 */
[----:B------:R-:W-:Y:S05]  /*11440*/  @P6 BRA `(.L_x_14291) ;  /* 0x0000000800bc6947 */ /* 0x000fea0003800000 */
[----:B0-----:R-:W0:Y:S01]  /*11450*/  S2R R3, SR_TID.X ;  /* 0x0000000000037919 */ /* 0x001e220000002100 */
[----:B------:R-:W-:Y:S01]  /*11460*/  IMAD.MOV.U32 R25, RZ, RZ, RZ ;  /* 0x000000ffff197224 */ /* 0x000fe200078e00ff */
[----:B0-----:R-:W-:-:S05]  /*11470*/  LOP3.LUT R3, R3, 0x1f, RZ, 0xc0, !PT ;  /* 0x0000001f03037812 */ /* 0x001fca00078ec0ff */
[----:B------:R-:W-:-:S05]  /*11480*/  IMAD.IADD R7, R27, 0x1, R3 ;  /* 0x000000011b077824 */ /* 0x000fca00078e0203 */
[----:B------:R-:W-:-:S13]  /*11490*/  ISETP.GE.OR P6, PT, R7, R2, !P0 ;  /* 0x000000020700720c */ /* 0x000fda00047c6670 */
[----:B------:R-:W0:Y:S08]  /*114a0*/  @!P6 LDC.64 R2, c[0x0][0xc80] ;  /* 0x00032000ff02eb82 */ /* 0x000e300000000a00 */
[----:B------:R-:W2:Y:S01]  /*114b0*/  @!P6 LDC.64 R4, c[0x0][0xc78] ;  /* 0x00031e00ff04eb82 */ /* 0x000ea20000000a00 */
[----:B0-----:R-:W-:-:S05]  /*114c0*/  @!P6 IMAD.WIDE R2, R7, 0x4, R2 ;  /* 0x000000040702e825 */ /* 0x001fca00078e0202 */
[----:B------:R2:W3:Y:S02]  /*114d0*/  @!P6 LDG.E R25, desc[UR40][R2.64] ;  /* 0x000000280219e981 */ /* 0x0004e4000c1e1900 */
[----:B--2---:R-:W-:-:S04]  /*114e0*/  @!P6 IMAD.WIDE R2, R7, 0x4, R4 ;  /* 0x000000040702e825 */ /* 0x004fc800078e0204 */
        /* <DEDUP_REMOVED lines=21> */
.L_x_14371:
[----:B------:R-:W-:Y:S02]  /*11640*/  ULDC UR4, c[0x0][0xc38] ;  /* 0x00030e0000047ab9 */ /* 0x000fe40000000800 */
[----:B------:R-:W-:-:S04]  /*11650*/  IMAD.U32 R4, RZ, RZ, UR4 ;  /* 0x00000004ff047e24 */ /* 0x000fc8000f8e00ff */
[----:B--2---:R-:W-:-:S05]  /*11660*/  IMAD R7, R14, R4, RZ ;  /* 0x000000040e077224 */ /* 0x004fca00078e02ff */
[----:B------:R-:W-:-:S04]  /*11670*/  IADD3 R6, R7, R6, RZ ;  /* 0x0000000607067210 */ /* 0x000fc80007ffe0ff */
[----:B------:R-:W-:-:S13]  /*11680*/  ISETP.GT.AND P6, PT, R6, R0, PT ;  /* 0x000000000600720c */ /* 0x000fda0003fc4270 */
[----:B------:R-:W-:Y:S05]  /*11690*/  @!P6 BRA `(.L_x_14293) ;  /* 0xfffffffc005ce947 */ /* 0x000fea000383ffff */
.L_x_14290:
        /* <DEDUP_REMOVED lines=10> */
.L_x_14376:
[----:B------:R-:W-:-:S13]  /*11740*/  ISETP.NE.AND P0, PT, R2, RZ, PT ;  /* 0x000000ff0200720c */ /* 0x000fda0003f05270 */
[----:B------:R-:W-:Y:S05]  /*11750*/  @!P0 BRA `(.L_x_14295) ;  /* 0x0000000000108947 */ /* 0x000fea0003800000 */
[----:B------:R-:W-:Y:S01]  /*11760*/  UMOV UR4, 0xffffffff ;  /* 0xffffffff00047882 */ /* 0x000fe20000000000 */
[----:B--2---:R-:W-:Y:S02]  /*11770*/  VIADD R12, R12, 0xffffffff ;  /* 0xffffffff0c0c7836 */ /* 0x004fe40000000000 */
[----:B------:R-:W-:Y:S05]  /*11780*/  BRA.DIV UR4, `(.L_x_14296) ;  /* 0x0000002e04087947 */ /* 0x000fea000b800000 */
[----:B------:R2:W0:Y:S02]  /*11790*/  SHFL.IDX PT, R24, R3, R12, 0x1f ;  /* 0x00001f0c03187589 */ /* 0x00042400000e0000 */
.L_x_14295:
[----:B----4-:R-:W-:Y:S01]  /*117a0*/  ISETP.NE.AND P0, PT, R5, 0x1, PT ;  /* 0x000000010500780c */ /* 0x010fe20003f05270 */
[----:B0-----:R-:W-:-:S04]  /*117b0*/  IMAD R24, R24, R4, R7 ;  /* 0x0000000418187224 */ /* 0x001fc800078e0207 */
[----:B------:R-:W-:-:S08]  /*117c0*/  IMAD.IADD R0, R0, 0x1, -R24 ;  /* 0x0000000100007824 */ /* 0x000fd000078e0a18 */
[----:B------:R-:W-:Y:S05]  /*117d0*/  @!P0 BRA `(.L_x_14297) ;  /* 0x0000000000dc8947 */ /* 0x000fea0003800000 */
[----:B---3--:R-:W-:Y:S02]  /*117e0*/  IABS R4, R25 ;  /* 0x0000001900047213 */ /* 0x008fe40000000000 */
[----:B------:R-:W-:Y:S02]  /*117f0*/  IABS R6, R5 ;  /* 0x0000000500067213 */ /* 0x000fe40000000000 */
[----:B------:R-:W0:Y:S08]  /*11800*/  I2F.RP R7, R4 ;  /* 0x0000000400077306 */ /* 0x000e300000209400 */
[----:B------:R-:W3:Y:S08]  /*11810*/  I2F.RP R8, R6 ;  /* 0x0000000600087306 */ /* 0x000ef00000209400 */
[----:B0-----:R-:W0:Y:S08]  /*11820*/  MUFU.RCP R7, R7 ;  /* 0x0000000700077308 */ /* 0x001e300000001000 */
[----:B---3--:R-:W-:Y:S01]  /*11830*/  MUFU.RCP R8, R8 ;  /* 0x0000000800087308 */ /* 0x008fe20000001000 */
[----:B0-----:R-:W-:Y:S01]  /*11840*/  VIADD R2, R7, 0xffffffe ;  /* 0x0ffffffe07027836 */ /* 0x001fe20000000000 */
[----:B------:R-:W-:-:S06]  /*11850*/  IABS R7, R25 ;  /* 0x0000001900077213 */ /* 0x000fcc0000000000 */
[----:B--2---:R0:W2:Y:S02]  /*11860*/  F2I.FTZ.U32.TRUNC.NTZ R3, R2 ;  /* 0x0000000200037305 */ /* 0x0040a4000021f000 */
[----:B0-----:R-:W-:Y:S02]  /*11870*/  IMAD.MOV.U32 R2, RZ, RZ, RZ ;  /* 0x000000ffff027224 */ /* 0x001fe400078e00ff */
[----:B--2---:R-:W-:-:S04]  /*11880*/  IMAD.MOV R9, RZ, RZ, -R3 ;  /* 0x000000ffff097224 */ /* 0x004fc800078e0a03 */
        /* <DEDUP_REMOVED lines=20> */
[----:B------:R-:W-:-:S04]  /*119d0*/  IABS R2, R5 ;  /* 0x0000000500027213 */ /* 0x000fc80000000000 */
[----:B------:R-:W-:-:S07]  /*119e0*/  IADD3 R2, RZ, -R2, RZ ;  /* 0x80000002ff027210 */ /* 0x000fce0007ffe0ff */
        /* <DEDUP_REMOVED lines=22> */
.L_x_14297:
[----:B--2---:R-:W0:Y:S02]  /*11b50*/  LDC.64 R2, c[0x0][0xc90] ;  /* 0x00032400ff027b82 */ /* 0x004e240000000a00 */
[----:B0-----:R-:W-:-:S05]  /*11b60*/  IMAD.WIDE R2, R27, 0x4, R2 ;  /* 0x000000041b027825 */ /* 0x001fca00078e0202 */
[----:B------:R0:W3:Y:S02]  /*11b70*/  LDG.E R6, desc[UR40][R2.64] ;  /* 0x0000002802067981 */ /* 0x0000e4000c1e1900 */
[----:B0-----:R-:W-:Y:S02]  /*11b80*/  IMAD.MOV.U32 R2, RZ, RZ, RZ ;  /* 0x000000ffff027224 */ /* 0x001fe400078e00ff */
[----:B---3--:R-:W-:-:S05]  /*11b90*/  IMAD R5, R25, R6, RZ ;  /* 0x0000000619057224 */ /* 0x008fca00078e02ff */
[----:B------:R-:W-:-:S04]  /*11ba0*/  IABS R7, R5 ;  /* 0x0000000500077213 */ /* 0x000fc80000000000 */
[----:B------:R-:W0:Y:S08]  /*11bb0*/  I2F.RP R8, R7 ;  /* 0x0000000700087306 */ /* 0x000e300000209400 */
[----:B0-----:R-:W0:Y:S02]  /*11bc0*/  MUFU.RCP R8, R8 ;  /* 0x0000000800087308 */ /* 0x001e240000001000 */
[----:B0-----:R-:W-:-:S06]  /*11bd0*/  VIADD R9, R8, 0xffffffe ;  /* 0x0ffffffe08097836 */ /* 0x001fcc0000000000 */
[----:B------:R-:W1:Y:S02]  /*11be0*/  F2I.FTZ.U32.TRUNC.NTZ R3, R9 ;  /* 0x0000000900037305 */ /* 0x000e64000021f000 */
[----:B-1----:R-:W-:-:S04]  /*11bf0*/  IMAD.MOV R10, RZ, RZ, -R3 ;  /* 0x000000ffff0a7224 */ /* 0x002fc800078e0a03 */
        /* <DEDUP_REMOVED lines=14> */
[----:B------:R-:W-:-:S06]  /*11ce0*/  @P0 IADD3 R9, R9, 0x1, RZ ;  /* 0x0000000109090810 */ /* 0x000fcc0007ffe0ff */
        /* <DEDUP_REMOVED lines=34> */
.L_x_14298:
[----:B------:R-:W-:-:S05]  /*11f10*/  LOP3.LUT R0, RZ, R3, RZ, 0x33, !PT ;  /* 0x00000003ff007212 */ /* 0x000fca00078e33ff */
[----:B------:R-:W-:Y:S01]  /*11f20*/  IMAD.IADD R25, R25, 0x1, R0 ;  /* 0x0000000119197824 */ /* 0x000fe200078e0200 */
[----:B------:R-:W-:Y:S06]  /*11f30*/  BRA `(.L_x_14299) ;  /* 0x00000000001c7947 */ /* 0x000fec0003800000 */
.L_x_14291:
[----:B------:R-:W-:Y:S01]  /*11f40*/  UMOV UR4, URZ ;  /* 0x0000003f00047c82 */ /* 0x000fe20008000000 */
[----:B------:R-:W-:Y:S01]  /*11f50*/  UMOV UR5, URZ ;  /* 0x0000003f00057c82 */ /* 0x000fe20008000000 */
[----:B------:R-:W-:Y:S01]  /*11f60*/  ULDC UR6, c[0x0][0xc3c] ;  /* 0x00030f0000067ab9 */ /* 0x000fe20000000800 */
[----:B------:R-:W-:Y:S01]  /*11f70*/  IMAD.MOV.U32 R24, RZ, RZ, R0 ;  /* 0x000000ffff187224 */ /* 0x000fe200078e0000 */
[----:B------:R-:W-:Y:S01]  /*11f80*/  MOV R25, UR4 ;  /* 0x0000000400197c02 */ /* 0x000fe20008000f00 */
[----:B------:R-:W-:Y:S02]  /*11f90*/  IMAD.U32 R26, RZ, RZ, UR5 ;  /* 0x00000005ff1a7e24 */ /* 0x000fe4000f8e00ff */
[----:B------:R-:W-:-:S07]  /*11fa0*/  IMAD.U32 R27, RZ, RZ, UR6 ;  /* 0x00000006ff1b7e24 */ /* 0x000fce000f8e00ff */
.L_x_14299:
        /* <DEDUP_REMOVED lines=10> */
.L_x_14288:
[----:B------:R-:W-:Y:S02]  /*12050*/  ULDC UR4, c[0x0][0xc3c] ;  /* 0x00030f0000047ab9 */ /* 0x000fe40000000800 */
[----:B----4-:R-:W-:-:S13]  /*12060*/  ISETP.GE.AND P0, PT, R27, UR4, PT ;  /* 0x000000041b007c0c */ /* 0x010fda000bf06270 */
[----:B------:R-:W-:Y:S05]  /*12070*/  @!P0 BRA `(.L_x_14300) ;  /* 0xffffffb000748947 */ /* 0x000fea000383ffff */
[----:B------:R-:W-:Y:S05]  /*12080*/  BSYNC B8 ;  /* 0x0000000000087941 */ /* 0x000fea0003800000 */
.L_x_14208:
[----:B0-----:R-:W4:Y:S01]  /*12090*/  LDL.LU R0, [R1+0x28] ;  /* 0x0000280001007983 */ /* 0x001f220000300800 */
[----:B------:R-:W-:Y:S01]  /*120a0*/  BSSY B0, `(.L_x_14301) ;  /* 0x000000b000007945 */ /* 0x000fe20003800000 */
[----:B------:R-:W0:Y:S01]  /*120b0*/  S2R R5, SR_CgaCtaId ;  /* 0x0000000000057919 */ /* 0x000e220000008800 */
        /* <DEDUP_REMOVED lines=9> */
.L_x_14379:
[----:B------:R-:W-:Y:S05]  /*12150*/  BSYNC B0 ;  /* 0x0000000000007941 */ /* 0x000fea0003800000 */
.L_x_14301:
[----:B------:R-:W-:-:S03]  /*12160*/  UMOV UR4, 0xffffffff ;  /* 0xffffffff00047882 */ /* 0x000fc60000000000 */
[----:B------:R-:W-:Y:S05]  /*12170*/  BRA.DIV UR4, `(.L_x_14303) ;  /* 0x0000002204c87947 */ /* 0x000fea000b800000 */
[----:B0-----:R-:W0:Y:S02]  /*12180*/  S2R R0, SR_TID.X ;  /* 0x0000000000007919 */ /* 0x001e240000002100 */
[----:B0-----:R-:W-:-:S04]  /*12190*/  SHF.R.U32.HI R0, RZ, 0x5, R0 ;  /* 0x00000005ff007819 */ /* 0x001fc80000011600 */
[----:B------:R-:W-:-:S05]  /*121a0*/  LOP3.LUT R0, R0, 0x3, RZ, 0xc0, !PT ;  /* 0x0000000300007812 */ /* 0x000fca00078ec0ff */
[----:B------:R0:W4:Y:S02]  /*121b0*/  SHFL.IDX PT, R14, R0, RZ, 0x1f ;  /* 0x00001fff000e7589 */ /* 0x00012400000e0000 */
.L_x_14382:
[----:B----4-:R-:W-:Y:S01]  /*121c0*/  ISETP.NE.AND P0, PT, R14, RZ, PT ;  /* 0x000000ff0e00720c */ /* 0x010fe20003f05270 */
[----:B------:R-:W-:-:S12]  /*121d0*/  BSSY B0, `(.L_x_14304) ;  /* 0x0000024000007945 */ /* 0x000fd80003800000 */
[----:B------:R-:W-:Y:S05]  /*121e0*/  @P0 BRA `(.L_x_14305) ;  /* 0x0000000000880947 */ /* 0x000fea0003800000 */
[----:B------:R-:W-:-:S03]  /*121f0*/  UMOV UR4, 0xffffffff ;  /* 0xffffffff00047882 */ /* 0x000fc60000000000 */
[----:B------:R-:W-:Y:S05]  /*12200*/  BRA.DIV UR4, `(.L_x_14306) ;  /* 0x0000002204d87947 */ /* 0x000fea000b800000 */
[----:B------:R-:W-:-:S13]  /*12210*/  ELECT P6, URZ, PT ;  /* 0x00000000003f782f */ /* 0x000fda00038c0000 */
.L_x_14385:
[----:B------:R-:W-:Y:S05]  /*12220*/  @!P6 BRA `(.L_x_14305) ;  /* 0x000000000078e947 */ /* 0x000fea0003800000 */
[----:B0-----:R-:W4:Y:S02]  /*12230*/  LDL.LU R0, [R1+0x40] ;  /* 0x0000400001007983 */ /* 0x001f240000300800 */
[----:B----4-:R-:W-:-:S04]  /*12240*/  LOP3.LUT R0, R0, 0x2, RZ, 0xfc, !PT ;  /* 0x0000000200007812 */ /* 0x010fc800078efcff */
[----:B------:R-:W-:-:S13]  /*12250*/  ISETP.NE.AND P2, PT, R0, 0x3, PT ;  /* 0x000000030000780c */ /* 0x000fda0003f45270 */
[----:B------:R-:W-:Y:S05]  /*12260*/  @!P2 BRA `(.L_x_14307) ;  /* 0x000000000004a947 */ /* 0x000fea0003800000 */
[----:B------:R-:W-:Y:S01]  /*12270*/  BPT.TRAP 0x1 ;  /* 0x000000040000795c */ /* 0x000fe20000300000 */
.L_x_14307:
[----:B------:R-:W-:Y:S01]  /*12280*/  VIADD R3, R9, 0x16840 ;  /* 0x0001684009037836 */ /* 0x000fe20000000000 */
[----:B------:R-:W-:Y:S01]  /*12290*/  SHF.L.U32 R2, R28, 0x1f, RZ ;  /* 0x0000001f1c027819 */ /* 0x000fe200000006ff */
[C---:B------:R-:W-:Y:S02]  /*122a0*/  VIADD R0, R18.reuse, 0x1 ;  /* 0x0000000112007836 */ /* 0x040fe40000000000 */
[----:B---3--:R-:W-:-:S03]  /*122b0*/  IMAD R7, R18, 0x8, R3 ;  /* 0x0000000812077824 */ /* 0x008fc600078e0203 */
        /* <DEDUP_REMOVED lines=8> */
.L_x_14386:
[----:B------:R-:W3:Y:S02]  /*12340*/  SYNCS.PHASECHK.TRANS64.TRYWAIT P0, [R3+URZ], R0 ;  /* 0x00000000030075a7 */ /* 0x000ee4000800017f */
[----:B---3--:R-:W-:Y:S05]  /*12350*/  @!P0 BRA `(.L_x_14309) ;  /* 0x0000002000b88947 */ /* 0x008fea0003800000 */
.L_x_14387:
[----:B------:R-:W-:Y:S05]  /*12360*/  @!P2 BRA `(.L_x_14310) ;  /* 0x000000000004a947 */ /* 0x000fea0003800000 */
[----:B------:R-:W-:Y:S01]  /*12370*/  BPT.TRAP 0x1 ;  /* 0x000000040000795c */ /* 0x000fe20000300000 */
.L_x_14310:
[----:B---3--:R-:W-:-:S04]  /*12380*/  VIADD R3, R9, 0x16860 ;  /* 0x0001686009037836 */ /* 0x008fc80000000000 */
[----:B------:R-:W-:-:S04]  /*12390*/  IMAD R5, R18, 0x8, R3 ;  /* 0x0000000812057824 */ /* 0x000fc800078e0203 */
[----:B------:R-:W3:Y:S02]  /*123a0*/  SYNCS.PHASECHK.TRANS64.TRYWAIT P0, [R5+URZ], R2 ;  /* 0x00000002050075a7 */ /* 0x000ee4000800017f */
[----:B---3--:R-:W-:Y:S05]  /*123b0*/  @!P0 BRA `(.L_x_14311) ;  /* 0x0000002000b48947 */ /* 0x008fea0003800000 */
.L_x_14388:
[----:B------:R-:W-:-:S07]  /*123c0*/  IMAD R3, R4, 0x8, R3 ;  /* 0x0000000804037824 */ /* 0x000fce00078e0203 */
.L_x_14312:
[----:B----4-:R4:W0:Y:S02]  /*123d0*/  SYNCS.PHASECHK.TRANS64.TRYWAIT P0, [R3+URZ], R0 ;  /* 0x00000000030075a7 */ /* 0x010824000800017f */
[----:B0-----:R-:W-:Y:S05]  /*123e0*/  @!P0 NANOSLEEP.SYNCS 0x989680 ;  /* 0x009896800000895d */ /* 0x001fea0003900000 */
[----:B------:R-:W0:Y:S02]  /*123f0*/  @!P0 SYNCS.PHASECHK.TRANS64 P0, [R3+URZ], R0 ;  /* 0x00000000030085a7 */ /* 0x000e24000800007f */
[----:B0-----:R-:W-:Y:S05]  /*12400*/  @!P0 BRA `(.L_x_14312) ;  /* 0xfffffffc00f08947 */ /* 0x001fea000383ffff */
.L_x_14305:
[----:B------:R-:W-:Y:S05]  /*12410*/  BSYNC B0 ;  /* 0x0000000000007941 */ /* 0x000fea0003800000 */
.L_x_14304:
[----:B------:R-:W-:Y:S05]  /*12420*/  EXIT ;  /* 0x000000000000794d */ /* 0x000fea0003800000 */
.L_x_14159:
[----:B0-----:R-:W-:-:S04]  /*12430*/  IMAD.U32 R3, RZ, RZ, UR38 ;  /* 0x00000026ff037e24 */ /* 0x001fc8000f8e00ff */
[----:B------:R0:W1:Y:S03]  /*12440*/  SYNCS.PHASECHK.TRANS64.TRYWAIT P1, [R3+URZ+0x16800], R0 ;  /* 0x01680000030075a7 */ /* 0x000066000802017f */
[----:B-1----:R-:W-:Y:S05]  /*12450*/  @!P1 NANOSLEEP.SYNCS 0x989680 ;  /* 0x009896800000995d */ /* 0x002fea0003900000 */
[----:B------:R-:W1:Y:S02]  /*12460*/  @!P1 SYNCS.PHASECHK.TRANS64 P1, [R3+URZ+0x16800], R0 ;  /* 0x01680000030095a7 */ /* 0x000e64000802007f */
[----:B-1----:R-:W-:Y:S05]  /*12470*/  @!P1 BRA `(.L_x_14159) ;  /* 0xfffffffc00ec9947 */ /* 0x002fea000383ffff */
[----:B------:R-:W-:Y:S05]  /*12480*/  BRA `(.L_x_14313) ;  /* 0xfffffef400687947 */ /* 0x000fea000383ffff */
.L_x_14163:
[----:B-1----:R1:W2:Y:S02]  /*12490*/  SYNCS.PHASECHK.TRANS64.TRYWAIT P2, [R0+URZ+0x16830], R3 ;  /* 0x01683003000075a7 */ /* 0x0022a4000804017f */
[----:B--2---:R-:W-:Y:S05]  /*124a0*/  @!P2 NANOSLEEP.SYNCS 0x989680 ;  /* 0x009896800000a95d */ /* 0x004fea0003900000 */
[----:B------:R-:W2:Y:S02]  /*124b0*/  @!P2 SYNCS.PHASECHK.TRANS64 P2, [R0+URZ+0x16830], R3 ;  /* 0x016830030000a5a7 */ /* 0x000ea4000804007f */
[----:B--2---:R-:W-:Y:S05]  /*124c0*/  @!P2 BRA `(.L_x_14163) ;  /* 0xfffffffc00f0a947 */ /* 0x004fea000383ffff */
[----:B------:R-:W-:Y:S05]  /*124d0*/  BRA `(.L_x_14162) ;  /* 0xfffffef4008c7947 */ /* 0x000fea000383ffff */
.L_x_14168:
[----:B-1----:R-:W-:-:S04]  /*124e0*/  IMAD.U32 R8, RZ, RZ, UR10 ;  /* 0x0000000aff087e24 */ /* 0x002fc8000f8e00ff */
[----:B------:R1:W2:Y:S03]  /*124f0*/  SYNCS.PHASECHK.TRANS64.TRYWAIT P3, [R8+URZ+0x16830], R7 ;  /* 0x01683007080075a7 */ /* 0x0002a6000806017f */
[----:B--2---:R-:W-:Y:S05]  /*12500*/  @!P3 NANOSLEEP.SYNCS 0x989680 ;  /* 0x009896800000b95d */ /* 0x004fea0003900000 */
[----:B------:R-:W2:Y:S02]  /*12510*/  @!P3 SYNCS.PHASECHK.TRANS64 P3, [R8+URZ+0x16830], R7 ;  /* 0x016830070800b5a7 */ /* 0x000ea4000806007f */
[----:B--2---:R-:W-:Y:S05]  /*12520*/  @!P3 BRA `(.L_x_14168) ;  /* 0xfffffffc00ecb947 */ /* 0x004fea000383ffff */
[----:B------:R-:W-:Y:S05]  /*12530*/  BRA `(.L_x_14165) ;  /* 0xffffff1c00cc7947 */ /* 0x000fea000383ffff */
.L_x_14172:
[----:B-1----:R-:W-:-:S04]  /*12540*/  IMAD.U32 R8, RZ, RZ, UR10 ;  /* 0x0000000aff087e24 */ /* 0x002fc8000f8e00ff */
[----:B------:R1:W2:Y:S03]  /*12550*/  SYNCS.PHASECHK.TRANS64.TRYWAIT P3, [R8+URZ+0x16850], R7 ;  /* 0x01685007080075a7 */ /* 0x0002a6000806017f */
[----:B--2---:R-:W-:Y:S05]  /*12560*/  @!P3 NANOSLEEP.SYNCS 0x989680 ;  /* 0x009896800000b95d */ /* 0x004fea0003900000 */
[----:B------:R-:W2:Y:S02]  /*12570*/  @!P3 SYNCS.PHASECHK.TRANS64 P3, [R8+URZ+0x16850], R7 ;  /* 0x016850070800b5a7 */ /* 0x000ea4000806007f */
[----:B--2---:R-:W-:Y:S05]  /*12580*/  @!P3 BRA `(.L_x_14172) ;  /* 0xfffffffc00ecb947 */ /* 0x004fea000383ffff */
[----:B------:R-:W-:Y:S05]  /*12590*/  BRA `(.L_x_14169) ;  /* 0xffffff20004c7947 */ /* 0x000fea000383ffff */
.L_x_14178:
[----:B-1----:R-:W-:-:S04]  /*125a0*/  MOV R7, UR10 ;  /* 0x0000000a00077c02 */ /* 0x002fc80008000f00 */
[----:B------:R1:W2:Y:S03]  /*125b0*/  SYNCS.PHASECHK.TRANS64.TRYWAIT P2, [R7+URZ+0x16830], R6 ;  /* 0x01683006070075a7 */ /* 0x0002a6000804017f */
[----:B--2---:R-:W-:Y:S05]  /*125c0*/  @!P2 NANOSLEEP.SYNCS 0x989680 ;  /* 0x009896800000a95d */ /* 0x004fea0003900000 */
[----:B------:R-:W2:Y:S02]  /*125d0*/  @!P2 SYNCS.PHASECHK.TRANS64 P2, [R7+URZ+0x16830], R6 ;  /* 0x016830060700a5a7 */ /* 0x000ea4000804007f */
[----:B--2---:R-:W-:Y:S05]  /*125e0*/  @!P2 BRA `(.L_x_14178) ;  /* 0xfffffffc00eca947 */ /* 0x004fea000383ffff */
[----:B------:R-:W-:Y:S05]  /*125f0*/  BRA `(.L_x_14175) ;  /* 0xffffff4c00347947 */ /* 0x000fea000383ffff */
.L_x_14182:
[----:B-1----:R-:W-:-:S04]  /*12600*/  IMAD.U32 R7, RZ, RZ, UR10 ;  /* 0x0000000aff077e24 */ /* 0x002fc8000f8e00ff */
[----:B------:R1:W2:Y:S03]  /*12610*/  SYNCS.PHASECHK.TRANS64.TRYWAIT P2, [R7+URZ+0x16850], R6 ;  /* 0x01685006070075a7 */ /* 0x0002a6000804017f */
[----:B--2---:R-:W-:Y:S05]  /*12620*/  @!P2 NANOSLEEP.SYNCS 0x989680 ;  /* 0x009896800000a95d */ /* 0x004fea0003900000 */
[----:B------:R-:W2:Y:S02]  /*12630*/  @!P2 SYNCS.PHASECHK.TRANS64 P2, [R7+URZ+0x16850], R6 ;  /* 0x016850060700a5a7 */ /* 0x000ea4000804007f */
[----:B--2---:R-:W-:Y:S05]  /*12640*/  @!P2 BRA `(.L_x_14182) ;  /* 0xfffffffc00eca947 */ /* 0x004fea000383ffff */
[----:B------:R-:W-:Y:S05]  /*12650*/  BRA `(.L_x_14179) ;  /* 0xffffff4c00b47947 */ /* 0x000fea000383ffff */
.L_x_14187:
[----:B-1----:R-:W-:-:S04]  /*12660*/  IMAD.U32 R4, RZ, RZ, UR5 ;  /* 0x00000005ff047e24 */ /* 0x002fc8000f8e00ff */
[----:B------:R1:W2:Y:S03]  /*12670*/  SYNCS.PHASECHK.TRANS64.TRYWAIT P0, [R4+URZ+0x16850], R3 ;  /* 0x01685003040075a7 */ /* 0x0002a6000800017f */
[----:B--2---:R-:W-:Y:S05]  /*12680*/  @!P0 NANOSLEEP.SYNCS 0x989680 ;  /* 0x009896800000895d */ /* 0x004fea0003900000 */
[----:B------:R-:W2:Y:S02]  /*12690*/  @!P0 SYNCS.PHASECHK.TRANS64 P0, [R4+URZ+0x16850], R3 ;  /* 0x01685003040085a7 */ /* 0x000ea4000800007f */
[----:B--2---:R-:W-:Y:S05]  /*126a0*/  @!P0 BRA `(.L_x_14187) ;  /* 0xfffffffc00ec8947 */ /* 0x004fea000383ffff */
[----:B------:R-:W-:Y:S05]  /*126b0*/  BRA `(.L_x_14186) ;  /* 0xffffff7000187947 */ /* 0x000fea000383ffff */
.L_x_14222:
        /* <DEDUP_REMOVED lines=11> */
.L_x_14315:
[----:B------:R-:W-:Y:S05]  /*12770*/  BSYNC B0 ;  /* 0x0000000000007941 */ /* 0x000fea0003800000 */
.L_x_14314:
[----:B------:R-:W-:Y:S05]  /*12780*/  BRA `(.L_x_14316) ;  /* 0xffffffb8005c7947 */ /* 0x000fea000383ffff */
.L_x_14224:
[----:B------:R-:W-:Y:S01]  /*12790*/  BSSY B0, `(.L_x_14317) ;  /* 0x0000006000007945 */ /* 0x000fe20003800000 */
[----:B------:R-:W-:-:S07]  /*127a0*/  IMAD.MOV.U32 R15, RZ, RZ, -0x1 ;  /* 0xffffffffff0f7424 */ /* 0x000fce00078e00ff */
[----:B0123--:R-:W-:Y:S05]  /*127b0*/  WARPSYNC.COLLECTIVE R15, `(.L_x_14318) ;  /* 0x000000000f0c7348 */ /* 0x00ffea0003c00000 */
[----:B------:R-:W-:Y:S02]  /*127c0*/  ELECT P6, UR62, PT ;  /* 0x00000000003e782f */ /* 0x000fe400038c0000 */
[----:B------:R-:W-:Y:S01]  /*127d0*/  MOV R14, UR62 ;  /* 0x0000003e000e7c02 */ /* 0x000fe20008000f00 */
[----:B0123--:R-:W-:Y:S10]  /*127e0*/  ENDCOLLECTIVE ;  /* 0x000000000000791b */ /* 0x00fff40003800000 */
.L_x_14318:
[----:B------:R-:W-:Y:S05]  /*127f0*/  BSYNC B0 ;  /* 0x0000000000007941 */ /* 0x000fea0003800000 */
.L_x_14317:
[----:B------:R-:W-:Y:S05]  /*12800*/  BRA `(.L_x_14319) ;  /* 0xffffffb8005c7947 */ /* 0x000fea000383ffff */
.L_x_14226:
[----:B--2---:R2:W4:Y:S02]  /*12810*/  SYNCS.PHASECHK.TRANS64.TRYWAIT P0, [R0+URZ+0x16840], R2 ;  /* 0x01684002000075a7 */ /* 0x004524000800017f */
[----:B----4-:R-:W-:Y:S05]  /*12820*/  @!P0 NANOSLEEP.SYNCS 0x989680 ;  /* 0x009896800000895d */ /* 0x010fea0003900000 */
[----:B------:R-:W4:Y:S02]  /*12830*/  @!P0 SYNCS.PHASECHK.TRANS64 P0, [R0+URZ+0x16840], R2 ;  /* 0x01684002000085a7 */ /* 0x000f24000800007f */
[----:B----4-:R-:W-:Y:S05]  /*12840*/  @!P0 BRA `(.L_x_14226) ;  /* 0xfffffffc00f08947 */ /* 0x010fea000383ffff */
[----:B------:R-:W-:Y:S05]  /*12850*/  BRA `(.L_x_14320) ;  /* 0xffffffb800ac7947 */ /* 0x000fea000383ffff */
.L_x_14230:
        /* <DEDUP_REMOVED lines=12> */
.L_x_14321:
[----:B------:R-:W-:Y:S02]  /*12920*/  IMAD.MOV.U32 R13, RZ, RZ, R0 ;  /* 0x000000ffff0d7224 */ /* 0x000fe400078e0000 */
[----:B------:R-:W-:-:S07]  /*12930*/  IMAD.MOV.U32 R6, RZ, RZ, R14 ;  /* 0x000000ffff067224 */ /* 0x000fce00078e000e */
[----:B------:R-:W-:Y:S05]  /*12940*/  WARPSYNC.COLLECTIVE R15, `(.L_x_14322) ;  /* 0x000000000f087348 */ /* 0x000fea0003c00000 */
[----:B------:R0:W1:Y:S02]  /*12950*/  SHFL.IDX P6, R14, R13, R12, R11 ;  /* 0x0000000c0d0e7389 */ /* 0x00006400000c000b */
[----:B01----:R-:W-:Y:S01]  /*12960*/  ENDCOLLECTIVE ;  /* 0x000000000000791b */ /* 0x003fe20003800000 */
.L_x_14322:
[----:B------:R-:W-:Y:S02]  /*12970*/  IMAD.MOV.U32 R13, RZ, RZ, R4 ;  /* 0x000000ffff0d7224 */ /* 0x000fe400078e0004 */
[----:B------:R-:W-:Y:S02]  /*12980*/  IMAD.MOV.U32 R12, RZ, RZ, 0x1 ;  /* 0x00000001ff0c7424 */ /* 0x000fe400078e00ff */
[----:B------:R-:W-:-:S07]  /*12990*/  IMAD.MOV.U32 R7, RZ, RZ, R14 ;  /* 0x000000ffff077224 */ /* 0x000fce00078e000e */
[----:B------:R-:W-:Y:S05]  /*129a0*/  WARPSYNC.COLLECTIVE R15, `(.L_x_14323) ;  /* 0x000000000f087348 */ /* 0x000fea0003c00000 */
[----:B------:R0:W1:Y:S02]  /*129b0*/  SHFL.IDX P6, R14, R13, R12, R11 ;  /* 0x0000000c0d0e7389 */ /* 0x00006400000c000b */
[----:B01----:R-:W-:Y:S01]  /*129c0*/  ENDCOLLECTIVE ;  /* 0x000000000000791b */ /* 0x003fe20003800000 */
.L_x_14323:
        /* <DEDUP_REMOVED lines=15> */
.L_x_14324:
[----:B------:R-:W-:Y:S02]  /*12ac0*/  IMAD.MOV.U32 R13, RZ, RZ, R4 ;  /* 0x000000ffff0d7224 */ /* 0x000fe400078e0004 */
[----:B------:R-:W-:Y:S02]  /*12ad0*/  IMAD.MOV.U32 R12, RZ, RZ, 0x2 ;  /* 0x00000002ff0c7424 */ /* 0x000fe400078e00ff */
[----:B------:R-:W-:-:S07]  /*12ae0*/  IMAD.MOV.U32 R7, RZ, RZ, R14 ;  /* 0x000000ffff077224 */ /* 0x000fce00078e000e */
[----:B------:R-:W-:Y:S05]  /*12af0*/  WARPSYNC.COLLECTIVE R15, `(.L_x_14325) ;  /* 0x000000000f087348 */ /* 0x000fea0003c00000 */
[----:B------:R0:W1:Y:S02]  /*12b00*/  SHFL.IDX P6, R14, R13, R12, R11 ;  /* 0x0000000c0d0e7389 */ /* 0x00006400000c000b */
[----:B01----:R-:W-:Y:S01]  /*12b10*/  ENDCOLLECTIVE ;  /* 0x000000000000791b */ /* 0x003fe20003800000 */
.L_x_14325:
        /* <DEDUP_REMOVED lines=16> */
.L_x_14326:
[----:B------:R-:W-:Y:S02]  /*12c20*/  IMAD.MOV.U32 R13, RZ, RZ, R4 ;  /* 0x000000ffff0d7224 */ /* 0x000fe400078e0004 */
[----:B------:R-:W-:Y:S02]  /*12c30*/  IMAD.MOV.U32 R12, RZ, RZ, 0x3 ;  /* 0x00000003ff0c7424 */ /* 0x000fe400078e00ff */
[----:B------:R-:W-:-:S07]  /*12c40*/  IMAD.MOV.U32 R7, RZ, RZ, R14 ;  /* 0x000000ffff077224 */ /* 0x000fce00078e000e */
[----:B------:R-:W-:Y:S05]  /*12c50*/  WARPSYNC.COLLECTIVE R15, `(.L_x_14327) ;  /* 0x000000000f087348 */ /* 0x000fea0003c00000 */
[----:B------:R0:W1:Y:S02]  /*12c60*/  SHFL.IDX P6, R14, R13, R12, R11 ;  /* 0x0000000c0d0e7389 */ /* 0x00006400000c000b */
[----:B01----:R-:W-:Y:S01]  /*12c70*/  ENDCOLLECTIVE ;  /* 0x000000000000791b */ /* 0x003fe20003800000 */
.L_x_14327:
        /* <DEDUP_REMOVED lines=16> */
.L_x_14328:
[----:B------:R-:W-:Y:S02]  /*12d80*/  IMAD.MOV.U32 R13, RZ, RZ, R4 ;  /* 0x000000ffff0d7224 */ /* 0x000fe400078e0004 */
[----:B------:R-:W-:Y:S02]  /*12d90*/  IMAD.MOV.U32 R12, RZ, RZ, 0x4 ;  /* 0x00000004ff0c7424 */ /* 0x000fe400078e00ff */
[----:B------:R-:W-:-:S07]  /*12da0*/  IMAD.MOV.U32 R7, RZ, RZ, R14 ;  /* 0x000000ffff077224 */ /* 0x000fce00078e000e */
[----:B------:R-:W-:Y:S05]  /*12db0*/  WARPSYNC.COLLECTIVE R15, `(.L_x_14329) ;  /* 0x000000000f087348 */ /* 0x000fea0003c00000 */
[----:B------:R0:W1:Y:S02]  /*12dc0*/  SHFL.IDX P6, R14, R13, R12, R11 ;  /* 0x0000000c0d0e7389 */ /* 0x00006400000c000b */
[----:B01----:R-:W-:Y:S01]  /*12dd0*/  ENDCOLLECTIVE ;  /* 0x000000000000791b */ /* 0x003fe20003800000 */
.L_x_14329:
        /* <DEDUP_REMOVED lines=16> */
.L_x_14330:
[----:B------:R-:W-:Y:S01]  /*12ee0*/  MOV R13, R4 ;  /* 0x00000004000d7202 */ /* 0x000fe20000000f00 */
[----:B------:R-:W-:Y:S02]  /*12ef0*/  IMAD.MOV.U32 R12, RZ, RZ, 0x5 ;  /* 0x00000005ff0c7424 */ /* 0x000fe400078e00ff */
[----:B------:R-:W-:-:S07]  /*12f00*/  IMAD.MOV.U32 R7, RZ, RZ, R14 ;  /* 0x000000ffff077224 */ /* 0x000fce00078e000e */
[----:B------:R-:W-:Y:S05]  /*12f10*/  WARPSYNC.COLLECTIVE R15, `(.L_x_14331) ;  /* 0x000000000f087348 */ /* 0x000fea0003c00000 */
[----:B------:R0:W1:Y:S02]  /*12f20*/  SHFL.IDX P6, R14, R13, R12, R11 ;  /* 0x0000000c0d0e7389 */ /* 0x00006400000c000b */
[----:B01----:R-:W-:Y:S01]  /*12f30*/  ENDCOLLECTIVE ;  /* 0x000000000000791b */ /* 0x003fe20003800000 */
.L_x_14331:
        /* <DEDUP_REMOVED lines=16> */
.L_x_14332:
[----:B------:R-:W-:Y:S02]  /*13040*/  IMAD.MOV.U32 R13, RZ, RZ, R4 ;  /* 0x000000ffff0d7224 */ /* 0x000fe400078e0004 */
[----:B------:R-:W-:Y:S02]  /*13050*/  IMAD.MOV.U32 R12, RZ, RZ, 0x6 ;  /* 0x00000006ff0c7424 */ /* 0x000fe400078e00ff */
[----:B------:R-:W-:-:S07]  /*13060*/  IMAD.MOV.U32 R7, RZ, RZ, R14 ;  /* 0x000000ffff077224 */ /* 0x000fce00078e000e */
[----:B------:R-:W-:Y:S05]  /*13070*/  WARPSYNC.COLLECTIVE R15, `(.L_x_14333) ;  /* 0x000000000f087348 */ /* 0x000fea0003c00000 */
[----:B------:R0:W1:Y:S02]  /*13080*/  SHFL.IDX P6, R14, R13, R12, R11 ;  /* 0x0000000c0d0e7389 */ /* 0x00006400000c000b */
[----:B01----:R-:W-:Y:S01]  /*13090*/  ENDCOLLECTIVE ;  /* 0x000000000000791b */ /* 0x003fe20003800000 */
.L_x_14333:
        /* <DEDUP_REMOVED lines=16> */
.L_x_14334:
[----:B------:R-:W-:Y:S02]  /*131a0*/  IMAD.MOV.U32 R13, RZ, RZ, R4 ;  /* 0x000000ffff0d7224 */ /* 0x000fe400078e0004 */
[----:B------:R-:W-:Y:S02]  /*131b0*/  IMAD.MOV.U32 R12, RZ, RZ, 0x7 ;  /* 0x00000007ff0c7424 */ /* 0x000fe400078e00ff */
[----:B------:R-:W-:-:S07]  /*131c0*/  IMAD.MOV.U32 R7, RZ, RZ, R14 ;  /* 0x000000ffff077224 */ /* 0x000fce00078e000e */
[----:B------:R-:W-:Y:S05]  /*131d0*/  WARPSYNC.COLLECTIVE R15, `(.L_x_14335) ;  /* 0x000000000f087348 */ /* 0x000fea0003c00000 */
[----:B------:R0:W1:Y:S02]  /*131e0*/  SHFL.IDX P6, R14, R13, R12, R11 ;  /* 0x0000000c0d0e7389 */ /* 0x00006400000c000b */
[----:B01----:R-:W-:Y:S01]  /*131f0*/  ENDCOLLECTIVE ;  /* 0x000000000000791b */ /* 0x003fe20003800000 */
.L_x_14335:
[----:B------:R-:W-:-:S05]  /*13200*/  @!P1 LEA R7, P2, R20, R7, 0x1 ;  /* 0x0000000714079211 */ /* 0x000fca00078408ff */
[----:B------:R-:W-:-:S05]  /*13210*/  @!P1 IMAD.X R6, RZ, RZ, R6, P2 ;  /* 0x000000ffff069224 */ /* 0x000fca00010e0606 */
[-C--:B------:R-:W-:Y:S01]  /*13220*/  @!P1 LOP3.LUT R7, R7, R6.reuse, RZ, 0x3c, !PT ;  /* 0x0000000607079212 */ /* 0x080fe200078e3cff */
[----:B------:R-:W-:Y:S02]  /*13230*/  IMAD.MOV.U32 R13, RZ, RZ, R0 ;  /* 0x000000ffff0d7224 */ /* 0x000fe400078e0000 */
[----:B------:R-:W-:Y:S01]  /*13240*/  VIADD R0, R25, 0x70 ;  /* 0x0000007019007836 */ /* 0x000fe20000000000 */
[----:B------:R-:W-:-:S04]  /*13250*/  @!P1 LOP3.LUT R6, R7, R6, RZ, 0x3c, !PT ;  /* 0x0000000607069212 */ /* 0x000fc800078e3cff */
[----:B------:R-:W-:Y:S02]  /*13260*/  @!P1 LOP3.LUT R7, R7, R6, RZ, 0x3c, !PT ;  /* 0x0000000607079212 */ /* 0x000fe400078e3cff */
[----:B------:R-:W-:-:S07]  /*13270*/  MOV R4, R14 ;  /* 0x0000000e00047202 */ /* 0x000fce0000000f00 */
[----:B------:R-:W-:Y:S05]  /*13280*/  WARPSYNC.COLLECTIVE R15, `(.L_x_14336) ;  /* 0x000000000f087348 */ /* 0x000fea0003c00000 */
[----:B------:R0:W1:Y:S02]  /*13290*/  SHFL.IDX P6, R14, R13, R12, R11 ;  /* 0x0000000c0d0e7389 */ /* 0x00006400000c000b */
[----:B01----:R-:W-:Y:S01]  /*132a0*/  ENDCOLLECTIVE ;  /* 0x000000000000791b */ /* 0x003fe20003800000 */
.L_x_14336:
        /* <DEDUP_REMOVED lines=13> */
.L_x_14337:
        /* <DEDUP_REMOVED lines=13> */
.L_x_14338:
[----:B------:R-:W-:Y:S01]  /*13450*/  MOV R13, R2 ;  /* 0x00000002000d7202 */ /* 0x000fe20000000f00 */
[----:B------:R-:W-:Y:S02]  /*13460*/  IMAD.MOV.U32 R12, RZ, RZ, 0x1 ;  /* 0x00000001ff0c7424 */ /* 0x000fe400078e00ff */
[----:B------:R-:W-:-:S07]  /*13470*/  IMAD.MOV.U32 R8, RZ, RZ, R14 ;  /* 0x000000ffff087224 */ /* 0x000fce00078e000e */
[----:B------:R-:W-:Y:S05]  /*13480*/  WARPSYNC.COLLECTIVE R15, `(.L_x_14339) ;  /* 0x000000000f087348 */ /* 0x000fea0003c00000 */
[----:B------:R0:W1:Y:S02]  /*13490*/  SHFL.IDX P6, R14, R13, R12, R11 ;  /* 0x0000000c0d0e7389 */ /* 0x00006400000c000b */
[----:B01----:R-:W-:Y:S01]  /*134a0*/  ENDCOLLECTIVE ;  /* 0x000000000000791b */ /* 0x003fe20003800000 */
.L_x_14339:
        /* <DEDUP_REMOVED lines=14> */
.L_x_14340:
[----:B------:R-:W-:Y:S02]  /*13590*/  IMAD.MOV.U32 R13, RZ, RZ, R2 ;  /* 0x000000ffff0d7224 */ /* 0x000fe400078e0002 */
[----:B------:R-:W-:Y:S02]  /*135a0*/  IMAD.MOV.U32 R12, RZ, RZ, 0x2 ;  /* 0x00000002ff0c7424 */ /* 0x000fe400078e00ff */
[----:B------:R-:W-:-:S07]  /*135b0*/  IMAD.MOV.U32 R6, RZ, RZ, R14 ;  /* 0x000000ffff067224 */ /* 0x000fce00078e000e */
[----:B------:R-:W-:Y:S05]  /*135c0*/  WARPSYNC.COLLECTIVE R15, `(.L_x_14341) ;  /* 0x000000000f087348 */ /* 0x000fea0003c00000 */
[----:B------:R0:W1:Y:S02]  /*135d0*/  SHFL.IDX P6, R14, R13, R12, R11 ;  /* 0x0000000c0d0e7389 */ /* 0x00006400000c000b */
[----:B01----:R-:W-:Y:S01]  /*135e0*/  ENDCOLLECTIVE ;  /* 0x000000000000791b */ /* 0x003fe20003800000 */
.L_x_14341:
        /* <DEDUP_REMOVED lines=13> */
.L_x_14342:
[----:B------:R-:W-:Y:S01]  /*136c0*/  MOV R13, R2 ;  /* 0x00000002000d7202 */ /* 0x000fe20000000f00 */
[----:B------:R-:W-:Y:S02]  /*136d0*/  IMAD.MOV.U32 R12, RZ, RZ, 0x3 ;  /* 0x00000003ff0c7424 */ /* 0x000fe400078e00ff */
[----:B------:R-:W-:-:S07]  /*136e0*/  IMAD.MOV.U32 R6, RZ, RZ, R14 ;  /* 0x000000ffff067224 */ /* 0x000fce00078e000e */
[----:B------:R-:W-:Y:S05]  /*136f0*/  WARPSYNC.COLLECTIVE R15, `(.L_x_14343) ;  /* 0x000000000f087348 */ /* 0x000fea0003c00000 */
[----:B------:R0:W1:Y:S02]  /*13700*/  SHFL.IDX P6, R14, R13, R12, R11 ;  /* 0x0000000c0d0e7389 */ /* 0x00006400000c000b */
[----:B01----:R-:W-:Y:S01]  /*13710*/  ENDCOLLECTIVE ;  /* 0x000000000000791b */ /* 0x003fe20003800000 */
.L_x_14343:
        /* <DEDUP_REMOVED lines=12> */
.L_x_14344:
[----:B------:R-:W-:Y:S01]  /*137e0*/  IMAD.MOV.U32 R2, RZ, RZ, R14 ;  /* 0x000000ffff027224 */ /* 0x000fe200078e000e */
[----:B------:R-:W-:Y:S06]  /*137f0*/  BRA `(.L_x_14345) ;  /* 0xffffffb800b07947 */ /* 0x000fec000383ffff */
.L_x_14233:
[----:B0-----:R0:W1:Y:S02]  /*13800*/  SYNCS.PHASECHK.TRANS64.TRYWAIT P0, [R17+URZ+0x16820], R0 ;  /* 0x01682000110075a7 */ /* 0x001064000800017f */
[----:B-1----:R-:W-:Y:S05]  /*13810*/  @!P0 NANOSLEEP.SYNCS 0x989680 ;  /* 0x009896800000895d */ /* 0x002fea0003900000 */
[----:B------:R-:W1:Y:S02]  /*13820*/  @!P0 SYNCS.PHASECHK.TRANS64 P0, [R17+URZ+0x16820], R0 ;  /* 0x01682000110085a7 */ /* 0x000e64000800007f */
[----:B-1----:R-:W-:Y:S05]  /*13830*/  @!P0 BRA `(.L_x_14233) ;  /* 0xfffffffc00f08947 */ /* 0x002fea000383ffff */
[----:B------:R-:W-:Y:S05]  /*13840*/  BRA `(.L_x_14346) ;  /* 0xffffffbc00107947 */ /* 0x000fea000383ffff */
.L_x_14242:
[----:B0-----:R0:W1:Y:S02]  /*13850*/  SYNCS.PHASECHK.TRANS64.TRYWAIT P0, [R4+URZ+0x16840], R2 ;  /* 0x01684002040075a7 */ /* 0x001064000800017f */
[----:B-1----:R-:W-:Y:S05]  /*13860*/  @!P0 NANOSLEEP.SYNCS 0x989680 ;  /* 0x009896800000895d */ /* 0x002fea0003900000 */
[----:B------:R-:W1:Y:S02]  /*13870*/  @!P0 SYNCS.PHASECHK.TRANS64 P0, [R4+URZ+0x16840], R2 ;  /* 0x01684002040085a7 */ /* 0x000e64000800007f */
[----:B-1----:R-:W-:Y:S05]  /*13880*/  @!P0 BRA `(.L_x_14242) ;  /* 0xfffffffc00f08947 */ /* 0x002fea000383ffff */
[----:B------:R-:W-:Y:S05]  /*13890*/  BRA `(.L_x_14347) ;  /* 0xffffffbc00e07947 */ /* 0x000fea000383ffff */
.L_x_14247:
[----:B0-----:R0:W1:Y:S02]  /*138a0*/  SYNCS.PHASECHK.TRANS64.TRYWAIT P0, [R3+URZ+0x60], R2 ;  /* 0x00006002030075a7 */ /* 0x001064000800017f */
[----:B-1----:R-:W-:Y:S05]  /*138b0*/  @!P0 NANOSLEEP.SYNCS 0x989680 ;  /* 0x009896800000895d */ /* 0x002fea0003900000 */
[----:B------:R-:W1:Y:S02]  /*138c0*/  @!P0 SYNCS.PHASECHK.TRANS64 P0, [R3+URZ+0x60], R2 ;  /* 0x00006002030085a7 */ /* 0x000e64000800007f */
[----:B-1----:R-:W-:Y:S05]  /*138d0*/  @!P0 BRA `(.L_x_14247) ;  /* 0xfffffffc00f08947 */ /* 0x002fea000383ffff */
[----:B------:R-:W-:Y:S05]  /*138e0*/  BRA `(.L_x_14348) ;  /* 0xffffffc0006c7947 */ /* 0x000fea000383ffff */
.L_x_14255:
[----:B-1----:R1:W2:Y:S02]  /*138f0*/  SYNCS.PHASECHK.TRANS64.TRYWAIT P0, [R2+URZ+0x16840], R3 ;  /* 0x01684003020075a7 */ /* 0x0022a4000800017f */
[----:B--2---:R-:W-:Y:S05]  /*13900*/  @!P0 NANOSLEEP.SYNCS 0x989680 ;  /* 0x009896800000895d */ /* 0x004fea0003900000 */
[----:B------:R-:W2:Y:S02]  /*13910*/  @!P0 SYNCS.PHASECHK.TRANS64 P0, [R2+URZ+0x16840], R3 ;  /* 0x01684003020085a7 */ /* 0x000ea4000800007f */
[----:B--2---:R-:W-:Y:S05]  /*13920*/  @!P0 BRA `(.L_x_14255) ;  /* 0xfffffffc00f08947 */ /* 0x004fea000383ffff */
[----:B------:R-:W-:Y:S05]  /*13930*/  BRA `(.L_x_14349) ;  /* 0xffffffc400ac7947 */ /* 0x000fea000383ffff */
.L_x_14260:
[----:B0-----:R0:W1:Y:S02]  /*13940*/  SYNCS.PHASECHK.TRANS64.TRYWAIT P0, [R10+URZ+0x60], R28 ;  /* 0x0000601c0a0075a7 */ /* 0x001064000800017f */
[----:B-1----:R-:W-:Y:S05]  /*13950*/  @!P0 NANOSLEEP.SYNCS 0x989680 ;  /* 0x009896800000895d */ /* 0x002fea0003900000 */
[----:B------:R-:W1:Y:S02]  /*13960*/  @!P0 SYNCS.PHASECHK.TRANS64 P0, [R10+URZ+0x60], R28 ;  /* 0x0000601c0a0085a7 */ /* 0x000e64000800007f */
[----:B-1----:R-:W-:Y:S05]  /*13970*/  @!P0 BRA `(.L_x_14260) ;  /* 0xfffffffc00f08947 */ /* 0x002fea000383ffff */
[----:B------:R-:W-:Y:S05]  /*13980*/  BRA `(.L_x_14350) ;  /* 0xffffffc800387947 */ /* 0x000fea000383ffff */
.L_x_14268:
[----:B-1----:R1:W2:Y:S02]  /*13990*/  SYNCS.PHASECHK.TRANS64.TRYWAIT P0, [R2+URZ+0x16840], R3 ;  /* 0x01684003020075a7 */ /* 0x0022a4000800017f */
[----:B--2---:R-:W-:Y:S05]  /*139a0*/  @!P0 NANOSLEEP.SYNCS 0x989680 ;  /* 0x009896800000895d */ /* 0x004fea0003900000 */
[----:B------:R-:W2:Y:S02]  /*139b0*/  @!P0 SYNCS.PHASECHK.TRANS64 P0, [R2+URZ+0x16840], R3 ;  /* 0x01684003020085a7 */ /* 0x000ea4000800007f */
[----:B--2---:R-:W-:Y:S05]  /*139c0*/  @!P0 BRA `(.L_x_14268) ;  /* 0xfffffffc00f08947 */ /* 0x004fea000383ffff */
[----:B------:R-:W-:Y:S05]  /*139d0*/  BRA `(.L_x_14351) ;  /* 0xffffffcc00487947 */ /* 0x000fea000383ffff */
.L_x_14273:
[----:B0-----:R0:W1:Y:S02]  /*139e0*/  SYNCS.PHASECHK.TRANS64.TRYWAIT P0, [R7+URZ+0x60], R2 ;  /* 0x00006002070075a7 */ /* 0x001064000800017f */
[----:B-1----:R-:W-:Y:S05]  /*139f0*/  @!P0 NANOSLEEP.SYNCS 0x989680 ;  /* 0x009896800000895d */ /* 0x002fea0003900000 */
[----:B------:R-:W1:Y:S02]  /*13a00*/  @!P0 SYNCS.PHASECHK.TRANS64 P0, [R7+URZ+0x60], R2 ;  /* 0x00006002070085a7 */ /* 0x000e64000800007f */
[----:B-1----:R-:W-:Y:S05]  /*13a10*/  @!P0 BRA `(.L_x_14273) ;  /* 0xfffffffc00f08947 */ /* 0x002fea000383ffff */
[----:B------:R-:W-:Y:S05]  /*13a20*/  BRA `(.L_x_14352) ;  /* 0xffffffcc00d87947 */ /* 0x000fea000383ffff */
.L_x_14283:
[----:B0-----:R0:W1:Y:S02]  /*13a30*/  SYNCS.PHASECHK.TRANS64.TRYWAIT P0, [R3+URZ+0x16860], R0 ;  /* 0x01686000030075a7 */ /* 0x001064000800017f */
[----:B-1----:R-:W-:Y:S05]  /*13a40*/  @!P0 NANOSLEEP.SYNCS 0x989680 ;  /* 0x009896800000895d */ /* 0x002fea0003900000 */
[----:B------:R-:W1:Y:S02]  /*13a50*/  @!P0 SYNCS.PHASECHK.TRANS64 P0, [R3+URZ+0x16860], R0 ;  /* 0x01686000030085a7 */ /* 0x000e64000800007f */
[----:B-1----:R-:W-:Y:S05]  /*13a60*/  @!P0 BRA `(.L_x_14283) ;  /* 0xfffffffc00f08947 */ /* 0x002fea000383ffff */
[----:B------:R-:W-:Y:S05]  /*13a70*/  BRA `(.L_x_14353) ;  /* 0xffffffd000d87947 */ /* 0x000fea000383ffff */
.L_x_14289:
[----:B------:R-:W-:Y:S01]  /*13a80*/  BSSY B0, `(.L_x_14354) ;  /* 0x0000008000007945 */ /* 0x000fe20003800000 */
[----:B------:R-:W-:Y:S02]  /*13a90*/  IMAD.MOV.U32 R13, RZ, RZ, R24 ;  /* 0x000000ffff0d7224 */ /* 0x000fe400078e0018 */
[----:B------:R-:W-:Y:S02]  /*13aa0*/  IMAD.MOV.U32 R12, RZ, RZ, RZ ;  /* 0x000000ffff0c7224 */ /* 0x000fe400078e00ff */
[----:B------:R-:W-:Y:S02]  /*13ab0*/  IMAD.MOV.U32 R11, RZ, RZ, 0x1f ;  /* 0x0000001fff0b7424 */ /* 0x000fe400078e00ff */
[----:B------:R-:W-:-:S07]  /*13ac0*/  IMAD.MOV.U32 R15, RZ, RZ, -0x1 ;  /* 0xffffffffff0f7424 */ /* 0x000fce00078e00ff */
[----:B-1-3--:R-:W-:Y:S05]  /*13ad0*/  WARPSYNC.COLLECTIVE R15, `(.L_x_14355) ;  /* 0x000000000f087348 */ /* 0x00afea0003c00000 */
[----:B------:R0:W2:Y:S02]  /*13ae0*/  SHFL.IDX P6, R14, R13, R12, R11 ;  /* 0x0000000c0d0e7389 */ /* 0x0000a400000c000b */
[----:B0123--:R-:W-:Y:S01]  /*13af0*/  ENDCOLLECTIVE ;  /* 0x000000000000791b */ /* 0x00ffe20003800000 */
.L_x_14355:
[----:B------:R-:W-:Y:S05]  /*13b00*/  BSYNC B0 ;  /* 0x0000000000007941 */ /* 0x000fea0003800000 */
.L_x_14354:
[----:B------:R-:W-:Y:S01]  /*13b10*/  IMAD.MOV.U32 R13, RZ, RZ, R24 ;  /* 0x000000ffff0d7224 */ /* 0x000fe200078e0018 */
[----:B------:R-:W-:Y:S01]  /*13b20*/  IADD3 R9, R27, R8, RZ ;  /* 0x000000081b097210 */ /* 0x000fe20007ffe0ff */
[----:B------:R-:W-:Y:S02]  /*13b30*/  IMAD.MOV.U32 R12, RZ, RZ, 0x1 ;  /* 0x00000001ff0c7424 */ /* 0x000fe400078e00ff */
[----:B------:R-:W-:Y:S02]  /*13b40*/  IMAD.MOV.U32 R11, RZ, RZ, 0x1f ;  /* 0x0000001fff0b7424 */ /* 0x000fe400078e00ff */
[----:B------:R-:W-:Y:S02]  /*13b50*/  IMAD.MOV.U32 R15, RZ, RZ, -0x1 ;  /* 0xffffffffff0f7424 */ /* 0x000fe400078e00ff */
[----:B------:R-:W-:-:S07]  /*13b60*/  IMAD.MOV.U32 R0, RZ, RZ, R14 ;  /* 0x000000ffff007224 */ /* 0x000fce00078e000e */
[----:B------:R-:W-:Y:S05]  /*13b70*/  WARPSYNC.COLLECTIVE R15, `(.L_x_14356) ;  /* 0x000000000f087348 */ /* 0x000fea0003c00000 */
[----:B------:R0:W1:Y:S02]  /*13b80*/  SHFL.IDX P6, R14, R13, R12, R11 ;  /* 0x0000000c0d0e7389 */ /* 0x00006400000c000b */
[----:B01----:R-:W-:Y:S01]  /*13b90*/  ENDCOLLECTIVE ;  /* 0x000000000000791b */ /* 0x003fe20003800000 */
.L_x_14356:
        /* <DEDUP_REMOVED lines=23> */
.L_x_14357:
[----:B------:R-:W-:Y:S01]  /*13d10*/  IMAD.MOV.U32 R12, RZ, RZ, 0x2 ;  /* 0x00000002ff0c7424 */ /* 0x000fe200078e00ff */
[----:B------:R-:W-:-:S05]  /*13d20*/  SEL R4, R14, RZ, P1 ;  /* 0x000000ff0e047207 */ /* 0x000fca0000800000 */
[----:B------:R-:W-:-:S04]  /*13d30*/  IMAD.IADD R4, R13, 0x1, R4 ;  /* 0x000000010d047824 */ /* 0x000fc800078e0204 */
[----:B------:R-:W-:-:S07]  /*13d40*/  IMAD.MOV.U32 R13, RZ, RZ, R4 ;  /* 0x000000ffff0d7224 */ /* 0x000fce00078e0004 */
[----:B------:R-:W-:Y:S05]  /*13d50*/  WARPSYNC.COLLECTIVE R15, `(.L_x_14358) ;  /* 0x000000000f087348 */ /* 0x000fea0003c00000 */
[----:B------:R0:W1:Y:S02]  /*13d60*/  SHFL.UP P6, R14, R13, R12, R11 ;  /* 0x0400000c0d0e7389 */ /* 0x00006400000c000b */
[----:B01----:R-:W-:Y:S01]  /*13d70*/  ENDCOLLECTIVE ;  /* 0x000000000000791b */ /* 0x003fe20003800000 */
.L_x_14358:
[----:B------:R-:W-:Y:S01]  /*13d80*/  IMAD.MOV.U32 R12, RZ, RZ, 0x4 ;  /* 0x00000004ff0c7424 */ /* 0x000fe200078e00ff */
[----:B------:R-:W-:-:S05]  /*13d90*/  SEL R3, R14, RZ, P2 ;  /* 0x000000ff0e037207 */ /* 0x000fca0001000000 */
[----:B------:R-:W-:-:S04]  /*13da0*/  IMAD.IADD R2, R4, 0x1, R3 ;  /* 0x0000000104027824 */ /* 0x000fc800078e0203 */
[----:B------:R-:W-:-:S07]  /*13db0*/  IMAD.MOV.U32 R13, RZ, RZ, R2 ;  /* 0x000000ffff0d7224 */ /* 0x000fce00078e0002 */
[----:B------:R-:W-:Y:S05]  /*13dc0*/  WARPSYNC.COLLECTIVE R15, `(.L_x_14359) ;  /* 0x000000000f087348 */ /* 0x000fea0003c00000 */
[----:B------:R0:W1:Y:S02]  /*13dd0*/  SHFL.UP P6, R14, R13, R12, R11 ;  /* 0x0400000c0d0e7389 */ /* 0x00006400000c000b */
[----:B01----:R-:W-:Y:S01]  /*13de0*/  ENDCOLLECTIVE ;  /* 0x000000000000791b */ /* 0x003fe20003800000 */
.L_x_14359:
[----:B------:R-:W-:Y:S01]  /*13df0*/  IMAD.MOV.U32 R12, RZ, RZ, 0x8 ;  /* 0x00000008ff0c7424 */ /* 0x000fe200078e00ff */
[----:B------:R-:W-:-:S05]  /*13e00*/  SEL R3, R14, RZ, P3 ;  /* 0x000000ff0e037207 */ /* 0x000fca0001800000 */
[----:B------:R-:W-:-:S04]  /*13e10*/  IMAD.IADD R3, R2, 0x1, R3 ;  /* 0x0000000102037824 */ /* 0x000fc800078e0203 */
[----:B------:R-:W-:-:S07]  /*13e20*/  IMAD.MOV.U32 R13, RZ, RZ, R3 ;  /* 0x000000ffff0d7224 */ /* 0x000fce00078e0003 */
[----:B------:R-:W-:Y:S05]  /*13e30*/  WARPSYNC.COLLECTIVE R15, `(.L_x_14360) ;  /* 0x000000000f087348 */ /* 0x000fea0003c00000 */
[----:B------:R0:W1:Y:S02]  /*13e40*/  SHFL.UP P6, R14, R13, R12, R11 ;  /* 0x0400000c0d0e7389 */ /* 0x00006400000c000b */
[----:B01----:R-:W-:Y:S01]  /*13e50*/  ENDCOLLECTIVE ;  /* 0x000000000000791b */ /* 0x003fe20003800000 */
.L_x_14360:
[----:B------:R-:W-:Y:S01]  /*13e60*/  IMAD.MOV.U32 R12, RZ, RZ, 0x10 ;  /* 0x00000010ff0c7424 */ /* 0x000fe200078e00ff */
[----:B------:R-:W-:-:S05]  /*13e70*/  SEL R4, R14, RZ, P4 ;  /* 0x000000ff0e047207 */ /* 0x000fca0002000000 */
[----:B------:R-:W-:-:S05]  /*13e80*/  IMAD.IADD R4, R3, 0x1, R4 ;  /* 0x0000000103047824 */ /* 0x000fca00078e0204 */
[----:B------:R-:W-:-:S07]  /*13e90*/  MOV R13, R4 ;  /* 0x00000004000d7202 */ /* 0x000fce0000000f00 */
[----:B------:R-:W-:Y:S05]  /*13ea0*/  WARPSYNC.COLLECTIVE R15, `(.L_x_14361) ;  /* 0x000000000f087348 */ /* 0x000fea0003c00000 */
[----:B------:R0:W1:Y:S02]  /*13eb0*/  SHFL.UP P6, R14, R13, R12, R11 ;  /* 0x0400000c0d0e7389 */ /* 0x00006400000c000b */
[----:B01----:R-:W-:Y:S01]  /*13ec0*/  ENDCOLLECTIVE ;  /* 0x000000000000791b */ /* 0x003fe20003800000 */
.L_x_14361:
        /* <DEDUP_REMOVED lines=8> */
.L_x_14362:
[----:B------:R-:W-:Y:S05]  /*13f50*/  BRA `(.L_x_14363) ;  /* 0xffffffd400147947 */ /* 0x000fea000383ffff */
.L_x_14292:
[----:B------:R-:W-:Y:S01]  /*13f60*/  BSSY B0, `(.L_x_14364) ;  /* 0x0000007000007945 */ /* 0x000fe20003800000 */
[----:B------:R-:W-:Y:S02]  /*13f70*/  IMAD.MOV.U32 R12, RZ, RZ, 0x1 ;  /* 0x00000001ff0c7424 */ /* 0x000fe400078e00ff */
[----:B------:R-:W-:Y:S02]  /*13f80*/  IMAD.MOV.U32 R11, RZ, RZ, RZ ;  /* 0x000000ffff0b7224 */ /* 0x000fe400078e00ff */
[----:B------:R-:W-:-:S07]  /*13f90*/  IMAD.MOV.U32 R15, RZ, RZ, -0x1 ;  /* 0xffffffffff0f7424 */ /* 0x000fce00078e00ff */
[----:B-1----:R-:W-:Y:S05]  /*13fa0*/  WARPSYNC.COLLECTIVE R15, `(.L_x_14365) ;  /* 0x000000000f087348 */ /* 0x002fea0003c00000 */
[----:B------:R0:W2:Y:S02]  /*13fb0*/  SHFL.UP P6, R14, R13, R12, R11 ;  /* 0x0400000c0d0e7389 */ /* 0x0000a400000c000b */
[----:B012---:R-:W-:Y:S01]  /*13fc0*/  ENDCOLLECTIVE ;  /* 0x000000000000791b */ /* 0x007fe20003800000 */
.L_x_14365:
[----:B------:R-:W-:Y:S05]  /*13fd0*/  BSYNC B0 ;  /* 0x0000000000007941 */ /* 0x000fea0003800000 */
.L_x_14364:
        /* <DEDUP_REMOVED lines=8> */
.L_x_14366:
[----:B------:R-:W-:Y:S02]  /*14060*/  MOV R12, 0x4 ;  /* 0x00000004000c7802 */ /* 0x000fe40000000f00 */
[----:B------:R-:W-:-:S05]  /*14070*/  SEL R2, R14, RZ, P2 ;  /* 0x000000ff0e027207 */ /* 0x000fca0001000000 */
[----:B------:R-:W-:-:S04]  /*14080*/  IMAD.IADD R2, R13, 0x1, R2 ;  /* 0x000000010d027824 */ /* 0x000fc800078e0202 */
[----:B------:R-:W-:-:S07]  /*14090*/  IMAD.MOV.U32 R13, RZ, RZ, R2 ;  /* 0x000000ffff0d7224 */ /* 0x000fce00078e0002 */
[----:B------:R-:W-:Y:S05]  /*140a0*/  WARPSYNC.COLLECTIVE R15, `(.L_x_14367) ;  /* 0x000000000f087348 */ /* 0x000fea0003c00000 */
[----:B------:R0:W1:Y:S02]  /*140b0*/  SHFL.UP P6, R14, R13, R12, R11 ;  /* 0x0400000c0d0e7389 */ /* 0x00006400000c000b */
[----:B01----:R-:W-:Y:S01]  /*140c0*/  ENDCOLLECTIVE ;  /* 0x000000000000791b */ /* 0x003fe20003800000 */
.L_x_14367:
[----:B------:R-:W-:Y:S01]  /*140d0*/  IMAD.MOV.U32 R12, RZ, RZ, 0x8 ;  /* 0x00000008ff0c7424 */ /* 0x000fe200078e00ff */
[----:B------:R-:W-:-:S05]  /*140e0*/  SEL R3, R14, RZ, P3 ;  /* 0x000000ff0e037207 */ /* 0x000fca0001800000 */
[----:B------:R-:W-:-:S04]  /*140f0*/  IMAD.IADD R3, R2, 0x1, R3 ;  /* 0x0000000102037824 */ /* 0x000fc800078e0203 */
[----:B------:R-:W-:-:S07]  /*14100*/  IMAD.MOV.U32 R13, RZ, RZ, R3 ;  /* 0x000000ffff0d7224 */ /* 0x000fce00078e0003 */
[----:B------:R-:W-:Y:S05]  /*14110*/  WARPSYNC.COLLECTIVE R15, `(.L_x_14368) ;  /* 0x000000000f087348 */ /* 0x000fea0003c00000 */
[----:B------:R0:W1:Y:S02]  /*14120*/  SHFL.UP P6, R14, R13, R12, R11 ;  /* 0x0400000c0d0e7389 */ /* 0x00006400000c000b */
[----:B01----:R-:W-:Y:S01]  /*14130*/  ENDCOLLECTIVE ;  /* 0x000000000000791b */ /* 0x003fe20003800000 */
.L_x_14368:
[----:B------:R-:W-:Y:S01]  /*14140*/  IMAD.MOV.U32 R12, RZ, RZ, 0x10 ;  /* 0x00000010ff0c7424 */ /* 0x000fe200078e00ff */
[----:B------:R-:W-:-:S05]  /*14150*/  SEL R4, R14, RZ, P4 ;  /* 0x000000ff0e047207 */ /* 0x000fca0002000000 */
[----:B------:R-:W-:-:S04]  /*14160*/  IMAD.IADD R4, R3, 0x1, R4 ;  /* 0x0000000103047824 */ /* 0x000fc800078e0204 */
[----:B------:R-:W-:-:S07]  /*14170*/  IMAD.MOV.U32 R13, RZ, RZ, R4 ;  /* 0x000000ffff0d7224 */ /* 0x000fce00078e0004 */
[----:B------:R-:W-:Y:S05]  /*14180*/  WARPSYNC.COLLECTIVE R15, `(.L_x_14369) ;  /* 0x000000000f087348 */ /* 0x000fea0003c00000 */
[----:B------:R0:W1:Y:S02]  /*14190*/  SHFL.UP P6, R14, R13, R12, R11 ;  /* 0x0400000c0d0e7389 */ /* 0x00006400000c000b */
[----:B01----:R-:W-:Y:S01]  /*141a0*/  ENDCOLLECTIVE ;  /* 0x000000000000791b */ /* 0x003fe20003800000 */
.L_x_14369:
        /* <DEDUP_REMOVED lines=8> */
.L_x_14370:
[----:B------:R-:W-:Y:S05]  /*14230*/  BRA `(.L_x_14371) ;  /* 0xffffffd400007947 */ /* 0x000fea000383ffff */
.L_x_14294:
[----:B------:R-:W-:Y:S01]  /*14240*/  BSSY B0, `(.L_x_14372) ;  /* 0x0000006000007945 */ /* 0x000fe20003800000 */
[----:B------:R-:W-:Y:S01]  /*14250*/  PLOP3.LUT P6, PT, P6, PT, PT, 0x8, 0x0 ;  /* 0x000000000000781c */ /* 0x000fe200037ce170 */
[----:B------:R-:W-:-:S12]  /*14260*/  IMAD.MOV.U32 R15, RZ, RZ, -0x1 ;  /* 0xffffffffff0f7424 */ /* 0x000fd800078e00ff */
[----:B01----:R-:W-:Y:S05]  /*14270*/  WARPSYNC.COLLECTIVE R15, `(.L_x_14373) ;  /* 0x000000000f087348 */ /* 0x003fea0003c00000 */
[----:B------:R-:W-:Y:S01]  /*14280*/  VOTE.ANY R14, PT, P6 ;  /* 0x00000000000e7806 */ /* 0x000fe200030e0100 */
[----:B01----:R-:W-:Y:S06]  /*14290*/  ENDCOLLECTIVE ;  /* 0x000000000000791b */ /* 0x003fec0003800000 */
.L_x_14373:
[----:B------:R-:W-:Y:S05]  /*142a0*/  BSYNC B0 ;  /* 0x0000000000007941 */ /* 0x000fea0003800000 */
.L_x_14372:
[----:B------:R-:W-:Y:S01]  /*142b0*/  IMAD.MOV.U32 R2, RZ, RZ, R14 ;  /* 0x000000ffff027224 */ /* 0x000fe200078e000e */
[----:B------:R-:W-:Y:S01]  /*142c0*/  MOV R15, 0xffffffff ;  /* 0xffffffff000f7802 */ /* 0x000fe20000000f00 */
[----:B------:R-:W-:Y:S02]  /*142d0*/  IMAD.MOV.U32 R13, RZ, RZ, R25 ;  /* 0x000000ffff0d7224 */ /* 0x000fe400078e0019 */
[----:B------:R0:W1:Y:S01]  /*142e0*/  POPC R12, R2 ;  /* 0x00000002000c7309 */ /* 0x0000620000000000 */
[----:B------:R-:W-:-:S07]  /*142f0*/  IMAD.MOV.U32 R11, RZ, RZ, 0x1f ;  /* 0x0000001fff0b7424 */ /* 0x000fce00078e00ff */
[----:B01----:R-:W-:Y:S05]  /*14300*/  WARPSYNC.COLLECTIVE R15, `(.L_x_14374) ;  /* 0x000000000f087348 */ /* 0x003fea0003c00000 */
[----:B-1----:R1:W2:Y:S02]  /*14310*/  SHFL.IDX P6, R14, R13, R12, R11 ;  /* 0x0000000c0d0e7389 */ /* 0x0022a400000c000b */
[----:B012---:R-:W-:Y:S01]  /*14320*/  ENDCOLLECTIVE ;  /* 0x000000000000791b */ /* 0x007fe20003800000 */
.L_x_14374:
[----:B------:R-:W-:Y:S02]  /*14330*/  IMAD.IADD R27, R12, 0x1, R27 ;  /* 0x000000010c1b7824 */ /* 0x000fe400078e021b */
[----:B------:R-:W-:Y:S02]  /*14340*/  IMAD.MOV.U32 R13, RZ, RZ, R5 ;  /* 0x000000ffff0d7224 */ /* 0x000fe400078e0005 */
[----:B------:R-:W-:-:S07]  /*14350*/  IMAD.MOV.U32 R25, RZ, RZ, R14 ;  /* 0x000000ffff197224 */ /* 0x000fce00078e000e */
[----:B------:R-:W-:Y:S05]  /*14360*/  WARPSYNC.COLLECTIVE R15, `(.L_x_14375) ;  /* 0x000000000f087348 */ /* 0x000fea0003c00000 */
[----:B------:R0:W1:Y:S02]  /*14370*/  SHFL.IDX P6, R14, R13, R12, R11 ;  /* 0x0000000c0d0e7389 */ /* 0x00006400000c000b */
[----:B01----:R-:W-:Y:S01]  /*14380*/  ENDCOLLECTIVE ;  /* 0x000000000000791b */ /* 0x003fe20003800000 */
.L_x_14375:
[----:B------:R-:W-:Y:S01]  /*14390*/  IMAD.MOV.U32 R5, RZ, RZ, R14 ;  /* 0x000000ffff057224 */ /* 0x000fe200078e000e */
[----:B------:R-:W-:Y:S06]  /*143a0*/  BRA `(.L_x_14376) ;  /* 0xffffffd000e47947 */ /* 0x000fec000383ffff */
.L_x_14296:
[----:B------:R-:W-:Y:S01]  /*143b0*/  BSSY B0, `(.L_x_14377) ;  /* 0x0000007000007945 */ /* 0x000fe20003800000 */
[----:B------:R-:W-:Y:S02]  /*143c0*/  IMAD.MOV.U32 R13, RZ, RZ, R3 ;  /* 0x000000ffff0d7224 */ /* 0x000fe400078e0003 */
[----:B------:R-:W-:Y:S02]  /*143d0*/  IMAD.MOV.U32 R11, RZ, RZ, 0x1f ;  /* 0x0000001fff0b7424 */ /* 0x000fe400078e00ff */
[----:B------:R-:W-:-:S07]  /*143e0*/  IMAD.MOV.U32 R15, RZ, RZ, -0x1 ;  /* 0xffffffffff0f7424 */ /* 0x000fce00078e00ff */
[----:B01-34-:R-:W-:Y:S05]  /*143f0*/  WARPSYNC.COLLECTIVE R15, `(.L_x_14378) ;  /* 0x000000000f087348 */ /* 0x01bfea0003c00000 */
[----:B------:R2:W0:Y:S02]  /*14400*/  SHFL.IDX P6, R14, R13, R12, R11 ;  /* 0x0000000c0d0e7389 */ /* 0x00042400000c000b */
[----:B01234-:R-:W-:Y:S01]  /*14410*/  ENDCOLLECTIVE ;  /* 0x000000000000791b */ /* 0x01ffe20003800000 */
.L_x_14378:
[----:B------:R-:W-:Y:S05]  /*14420*/  BSYNC B0 ;  /* 0x0000000000007941 */ /* 0x000fea0003800000 */
.L_x_14377:
[----:B------:R-:W-:Y:S01]  /*14430*/  IMAD.MOV.U32 R24, RZ, RZ, R14 ;  /* 0x000000ffff187224 */ /* 0x000fe200078e000e */
[----:B------:R-:W-:Y:S06]  /*14440*/  BRA `(.L_x_14295) ;  /* 0xffffffd000d47947 */ /* 0x000fec000383ffff */
.L_x_14302:
[----:B0-----:R0:W4:Y:S02]  /*14450*/  SYNCS.PHASECHK.TRANS64.TRYWAIT P0, [R9+URZ+0x16820], R0 ;  /* 0x01682000090075a7 */ /* 0x001124000800017f */
[----:B----4-:R-:W-:Y:S05]  /*14460*/  @!P0 NANOSLEEP.SYNCS 0x989680 ;  /* 0x009896800000895d */ /* 0x010fea0003900000 */
[----:B------:R-:W4:Y:S02]  /*14470*/  @!P0 SYNCS.PHASECHK.TRANS64 P0, [R9+URZ+0x16820], R0 ;  /* 0x01682000090085a7 */ /* 0x000f24000800007f */
[----:B----4-:R-:W-:Y:S05]  /*14480*/  @!P0 BRA `(.L_x_14302) ;  /* 0xfffffffc00f08947 */ /* 0x010fea000383ffff */
[----:B------:R-:W-:Y:S05]  /*14490*/  BRA `(.L_x_14379) ;  /* 0xffffffdc002c7947 */ /* 0x000fea000383ffff */
.L_x_14303:
[----:B------:R-:W4:Y:S01]  /*144a0*/  S2R R2, SR_TID.X ;  /* 0x0000000000027919 */ /* 0x000f220000002100 */
[----:B------:R-:W-:Y:S01]  /*144b0*/  BSSY B0, `(.L_x_14380) ;  /* 0x000000a000007945 */ /* 0x000fe20003800000 */
[----:B------:R-:W-:Y:S02]  /*144c0*/  IMAD.MOV.U32 R12, RZ, RZ, RZ ;  /* 0x000000ffff0c7224 */ /* 0x000fe400078e00ff */
[----:B------:R-:W-:Y:S02]  /*144d0*/  IMAD.MOV.U32 R11, RZ, RZ, 0x1f ;  /* 0x0000001fff0b7424 */ /* 0x000fe400078e00ff */
[----:B------:R-:W-:Y:S01]  /*144e0*/  IMAD.MOV.U32 R15, RZ, RZ, -0x1 ;  /* 0xffffffffff0f7424 */ /* 0x000fe200078e00ff */
[----:B----4-:R-:W-:-:S04]  /*144f0*/  SHF.R.U32.HI R2, RZ, 0x5, R2 ;  /* 0x00000005ff027819 */ /* 0x010fc80000011602 */
[----:B------:R-:W-:-:S05]  /*14500*/  LOP3.LUT R2, R2, 0x3, RZ, 0xc0, !PT ;  /* 0x0000000302027812 */ /* 0x000fca00078ec0ff */
[----:B------:R-:W-:-:S07]  /*14510*/  IMAD.MOV.U32 R13, RZ, RZ, R2 ;  /* 0x000000ffff0d7224 */ /* 0x000fce00078e0002 */
[----:B0123--:R-:W-:Y:S05]  /*14520*/  WARPSYNC.COLLECTIVE R15, `(.L_x_14381) ;  /* 0x000000000f087348 */ /* 0x00ffea0003c00000 */
[----:B------:R4:W0:Y:S02]  /*14530*/  SHFL.IDX P6, R14, R13, R12, R11 ;  /* 0x0000000c0d0e7389 */ /* 0x00082400000c000b */
[----:B01234-:R-:W-:Y:S01]  /*14540*/  ENDCOLLECTIVE ;  /* 0x000000000000791b */ /* 0x01ffe20003800000 */
.L_x_14381:
[----:B------:R-:W-:Y:S05]  /*14550*/  BSYNC B0 ;  /* 0x0000000000007941 */ /* 0x000fea0003800000 */
.L_x_14380:
[----:B------:R-:W-:Y:S05]  /*14560*/  BRA `(.L_x_14382) ;  /* 0xffffffdc00147947 */ /* 0x000fea000383ffff */
.L_x_14306:
[----:B------:R-:W-:Y:S01]  /*14570*/  BSSY B1, `(.L_x_14383) ;  /* 0x0000006000017945 */ /* 0x000fe20003800000 */
[----:B------:R-:W-:-:S07]  /*14580*/  IMAD.MOV.U32 R15, RZ, RZ, -0x1 ;  /* 0xffffffffff0f7424 */ /* 0x000fce00078e00ff */
[----:B0123--:R-:W-:Y:S05]  /*14590*/  WARPSYNC.COLLECTIVE R15, `(.L_x_14384) ;  /* 0x000000000f0c7348 */ /* 0x00ffea0003c00000 */
[----:B------:R-:W-:Y:S02]  /*145a0*/  ELECT P6, UR62, PT ;  /* 0x00000000003e782f */ /* 0x000fe400038c0000 */
[----:B------:R-:W-:Y:S01]  /*145b0*/  MOV R14, UR62 ;  /* 0x0000003e000e7c02 */ /* 0x000fe20008000f00 */
[----:B0123--:R-:W-:Y:S10]  /*145c0*/  ENDCOLLECTIVE ;  /* 0x000000000000791b */ /* 0x00fff40003800000 */
.L_x_14384:
[----:B------:R-:W-:Y:S05]  /*145d0*/  BSYNC B1 ;  /* 0x0000000000017941 */ /* 0x000fea0003800000 */
.L_x_14383:
[----:B------:R-:W-:Y:S05]  /*145e0*/  BRA `(.L_x_14385) ;  /* 0xffffffdc000c7947 */ /* 0x000fea000383ffff */
.L_x_14308:
[----:B0-----:R0:W3:Y:S02]  /*145f0*/  SYNCS.PHASECHK.TRANS64.TRYWAIT P0, [R7+URZ], R2 ;  /* 0x00000002070075a7 */ /* 0x0010e4000800017f */
[----:B---3--:R-:W-:Y:S05]  /*14600*/  @!P0 NANOSLEEP.SYNCS 0x989680 ;  /* 0x009896800000895d */ /* 0x008fea0003900000 */
[----:B------:R-:W3:Y:S02]  /*14610*/  @!P0 SYNCS.PHASECHK.TRANS64 P0, [R7+URZ], R2 ;  /* 0x00000002070085a7 */ /* 0x000ee4000800007f */
[----:B---3--:R-:W-:Y:S05]  /*14620*/  @!P0 BRA `(.L_x_14308) ;  /* 0xfffffffc00f08947 */ /* 0x008fea000383ffff */
[----:B------:R-:W-:Y:S05]  /*14630*/  BRA `(.L_x_14386) ;  /* 0xffffffdc00407947 */ /* 0x000fea000383ffff */
.L_x_14309:
[----:B---3--:R3:W4:Y:S02]  /*14640*/  SYNCS.PHASECHK.TRANS64.TRYWAIT P0, [R3+URZ], R0 ;  /* 0x00000000030075a7 */ /* 0x008724000800017f */
[----:B----4-:R-:W-:Y:S05]  /*14650*/  @!P0 NANOSLEEP.SYNCS 0x989680 ;  /* 0x009896800000895d */ /* 0x010fea0003900000 */
[----:B------:R-:W4:Y:S02]  /*14660*/  @!P0 SYNCS.PHASECHK.TRANS64 P0, [R3+URZ], R0 ;  /* 0x00000000030085a7 */ /* 0x000f24000800007f */
[----:B----4-:R-:W-:Y:S05]  /*14670*/  @!P0 BRA `(.L_x_14309) ;  /* 0xfffffffc00f08947 */ /* 0x010fea000383ffff */
[----:B------:R-:W-:Y:S05]  /*14680*/  BRA `(.L_x_14387) ;  /* 0xffffffdc00347947 */ /* 0x000fea000383ffff */
.L_x_14311:
[----:B---3--:R3:W4:Y:S02]  /*14690*/  SYNCS.PHASECHK.TRANS64.TRYWAIT P0, [R5+URZ], R2 ;  /* 0x00000002050075a7 */ /* 0x008724000800017f */
[----:B----4-:R-:W-:Y:S05]  /*146a0*/  @!P0 NANOSLEEP.SYNCS 0x989680 ;  /* 0x009896800000895d */ /* 0x010fea0003900000 */
[----:B------:R-:W4:Y:S02]  /*146b0*/  @!P0 SYNCS.PHASECHK.TRANS64 P0, [R5+URZ], R2 ;  /* 0x00000002050085a7 */ /* 0x000f24000800007f */
[----:B----4-:R-:W-:Y:S05]  /*146c0*/  @!P0 BRA `(.L_x_14311) ;  /* 0xfffffffc00f08947 */ /* 0x010fea000383ffff */
[----:B------:R-:W-:Y:S05]  /*146d0*/  BRA `(.L_x_14388) ;  /* 0xffffffdc00387947 */ /* 0x000fea000383ffff */
.L_x_14389:
        /* <DEDUP_REMOVED lines=10> */
.L_x_14876:


//--------------------- .text._ZN7cutlass13device_kernelIN5flash11enable_sm90INS1_16FlashAttnFwdSm90INS1_25CollectiveMainloopFwdSm90ILi2EN4cute5tupleIJNS5_1CILi1EEES8_S8_EEENS6_IJNS7_ILi192EEENS7_ILi128EEENS7_ILi64EEEEEELi64ENS_10bfloat16_tEfNS_4arch4Sm90ELb1ELb0ELb1ELb1ELb0ELb1ELb0ELb1ELb1ELb1ELb1ELb0EEENS1_21CollectiveEpilogueFwdINS6_IJSA_SC_SB_EEES9_SE_SG_Li384ELb1ELb1ELb1ELb0EEENS1_36VarlenDynamicPersistentTileSchedulerILi192ELi128ELi384ELi128ELb1ELb1ELb1ELb1ELb1ELb1EEEEEEEEEvNT_6ParamsE --------------------------
	.section	.text._ZN7cutlass13device_kernelIN5flash11enable_sm90INS1_16FlashAttnFwdSm90INS1_25CollectiveMainloopFwdSm90ILi2EN4cute5tupleIJNS5_1CILi1EEES8_S8_EEENS6_IJNS7_ILi192EEENS7_ILi128EEENS7_ILi64EEEEEELi64ENS_10bfloat16_tEfNS_4arch4Sm90ELb1ELb0ELb1ELb1ELb0ELb1ELb0ELb1ELb1ELb1ELb1ELb0EEENS1_21CollectiveEpilogueFwdINS6_IJSA_SC_SB_EEES9_SE_SG_Li384ELb1ELb1ELb1ELb0EEENS1_36VarlenDynamicPersistentTileSchedulerILi192ELi128ELi384ELi128ELb1ELb1ELb1ELb1ELb1ELb1EEEEEEEEEvNT_6ParamsE,"ax",@progbits
	.align	128
.text._ZN7cutlass13device_kernelIN5flash11enable_sm90INS1_16FlashAttnFwdSm90INS1_25CollectiveMainloopFwdSm90ILi2EN4cute5tupleIJNS5_1CILi1EEES8_S8_EEENS6_IJNS7_ILi192EEENS7_ILi128EEENS7_ILi64EEEEEELi64ENS_10bfloat16_tEfNS_4arch4Sm90ELb1ELb0ELb1ELb1ELb0ELb1ELb0ELb1ELb1ELb1ELb1ELb0EEENS1_21CollectiveEpilogueFwdINS6_IJSA_SC_SB_EEES9_SE_SG_Li384ELb1ELb1ELb1ELb0EEENS1_36VarlenDynamicPersistentTileSchedulerILi192ELi128ELi384ELi128ELb1ELb1ELb1ELb1ELb1ELb1EEEEEEEEEvNT_6ParamsE:
        .type           _ZN7cutlass13device_kernelIN5flash11enable_sm90INS1_16FlashAttnFwdSm90INS1_25CollectiveMainloopFwdSm90ILi2EN4cute5tupleIJNS5_1CILi1EEES8_S8_EEENS6_IJNS7_ILi192EEENS7_ILi128EEENS7_ILi64EEEEEELi64ENS_10bfloat16_tEfNS_4arch4Sm90ELb1ELb0ELb1ELb1ELb0ELb1ELb0ELb1ELb1ELb1ELb1ELb0EEENS1_21CollectiveEpilogueFwdINS6_IJSA_SC_SB_EEES9_SE_SG_Li384ELb1ELb1ELb1ELb0EEENS1_36VarlenDynamicPersistentTileSchedulerILi192ELi128ELi384ELi128ELb1ELb1ELb1ELb1ELb1ELb1EEEEEEEEEvNT_6ParamsE,@function
        .size           _ZN7cutlass13device_kernelIN5flash11enable_sm90INS1_16FlashAttnFwdSm90INS1_25CollectiveMainloopFwdSm90ILi2EN4cute5tupleIJNS5_1CILi1EEES8_S8_EEENS6_IJNS7_ILi192EEENS7_ILi128EEENS7_ILi64EEEEEELi64ENS_10bfloat16_tEfNS_4arch4Sm90ELb1ELb0ELb1ELb1ELb0ELb1ELb0ELb1ELb1ELb1ELb1ELb0EEENS1_21CollectiveEpilogueFwdINS6_IJSA_SC_SB_EEES9_SE_SG_Li384ELb1ELb1ELb1ELb0EEENS1_36VarlenDynamicPersistentTileSchedulerILi192ELi128ELi384ELi128ELb1ELb1ELb1ELb1ELb1ELb1EEEEEEEEEvNT_6ParamsE,(.L_x_14877 - _ZN7cutlass13device_kernelIN5flash11enable_sm90INS1_16FlashAttnFwdSm90INS1_25CollectiveMainloopFwdSm90ILi2EN4cute5tupleIJNS5_1CILi1EEES8_S8_EEENS6_IJNS7_ILi192EEENS7_ILi128EEENS7_ILi64EEEEEELi64ENS_10bfloat16_tEfNS_4arch4Sm90ELb1ELb0ELb1ELb1ELb0ELb1ELb0ELb1ELb1ELb1ELb1ELb0EEENS1_21CollectiveEpilogueFwdINS6_IJSA_SC_SB_EEES9_SE_SG_Li384ELb1ELb1ELb1ELb0EEENS1_36VarlenDynamicPersistentTileSchedulerILi192ELi128ELi384ELi128ELb1ELb1ELb1ELb1ELb1ELb1EEEEEEEEEvNT_6ParamsE)
        .other          _ZN7cutlass13device_kernelIN5flash11enable_sm90INS1_16FlashAttnFwdSm90INS1_25CollectiveMainloopFwdSm90ILi2EN4cute5tupleIJNS5_1CILi1EEES8_S8_EEENS6_IJNS7_ILi192EEENS7_ILi128EEENS7_ILi64EEEEEELi64ENS_10bfloat16_tEfNS_4arch4Sm90ELb1ELb0ELb1ELb1ELb0ELb1ELb0ELb1ELb1ELb1ELb1ELb0EEENS1_21CollectiveEpilogueFwdINS6_IJSA_SC_SB_EEES9_SE_SG_Li384ELb1ELb1ELb1ELb0EEENS1_36VarlenDynamicPersistentTileSchedulerILi192ELi128ELi384ELi128ELb1ELb1ELb1ELb1ELb1ELb1EEEEEEEEEvNT_6ParamsE,@"STO_CUDA_ENTRY STV_DEFAULT"
_ZN7cutlass13device_kernelIN5flash11enable_sm90INS1_16FlashAttnFwdSm90INS1_25CollectiveMainloopFwdSm90ILi2EN4cute5tupleIJNS5_1CILi1EEES8_S8_EEENS6_IJNS7_ILi192EEENS7_ILi128EEENS7_ILi64EEEEEELi64ENS_10bfloat16_tEfNS_4arch4Sm90ELb1ELb0ELb1ELb1ELb0ELb1ELb0ELb1ELb1ELb1ELb1ELb0EEENS1_21CollectiveEpilogueFwdINS6_IJSA_SC_SB_EEES9_SE_SG_Li384ELb1ELb1ELb1ELb0EEENS1_36VarlenDynamicPersistentTileSchedulerILi192ELi128ELi384ELi128ELb1ELb1ELb1ELb1ELb1ELb1EEEEEEEEEvNT_6ParamsE:
        /* <DEDUP_REMOVED lines=23> */
.L_x_14391:
[----:B------:R-:W-:Y:S05]  /*0170*/  BSYNC B0 ;  /* 0x0000000000007941 */ /* 0x000fea0003800000 */
.L_x_14390:
        /* <DEDUP_REMOVED lines=40> */
.L_x_14392:
        /* <DEDUP_REMOVED lines=22> */
.L_x_14393:
        /* <DEDUP_REMOVED lines=18> */
.L_x_14394:
        /* <DEDUP_REMOVED lines=22> */
.L_x_14395:
        /* <DEDUP_REMOVED lines=22> */
.L_x_14396:
        /* <DEDUP_REMOVED lines=9> */
.L_x_14399:
        /* <DEDUP_REMOVED lines=22> */
[----:B-1----:R-:W-:Y:S05]  /*0b30*/  @P0 BRA `(.L_x_14400) ;  /* 0x000001ac00c40947 */ /* 0x002fea0003800000 */
[----:B------:R-:W2:Y:S01]  /*0b40*/  LDL.LU R13, [R1+0x4c] ;  /* 0x00004c00010d7983 */ /* 0x000ea20000300800 */
        /* <DEDUP_REMOVED lines=11> */
[----:B------:R-:W-:Y:S02]  /*0c00*/  LEA.HI R5, R0, R12, RZ, 0x5 ;  /* 0x0000000c00057211 */ /* 0x000fe400078f28ff */
[----:B------:R-:W-:-:S02]  /*0c10*/  SHF.R.S32.HI R14, RZ, 0x7, R3 ;  /* 0x00000007ff0e7819 */ /* 0x000fc40000011403 */
[----:B------:R-:W-:Y:S02]  /*0c20*/  SHF.R.S32.HI R7, RZ, 0x4, R4 ;  /* 0x00000004ff077819 */ /* 0x000fe40000011404 */
[----:B------:R-:W-:Y:S02]  /*0c30*/  LEA.HI R10, R10, R9, RZ, 0x3 ;  /* 0x000000090a0a7211 */ /* 0x000fe400078f18ff */
[----:B------:R-:W-:Y:S01]  /*0c40*/  SHF.R.S32.HI R15, RZ, 0x5, R5 ;  /* 0x00000005ff0f7819 */ /* 0x000fe20000011405 */
[----:B------:R-:W-:Y:S01]  /*0c50*/  IMAD.HI R5, R14, 0x55555556, RZ ;  /* 0x555555560e057827 */ /* 0x000fe200078e02ff */
[C---:B------:R-:W-:Y:S02]  /*0c60*/  LOP3.LUT R3, R4.reuse, 0x3fffff0, RZ, 0xc0, !PT ;  /* 0x03fffff004037812 */ /* 0x040fe400078ec0ff */
[----:B------:R-:W-:Y:S02]  /*0c70*/  LEA.HI R4, R4, R7, RZ, 0x1 ;  /* 0x0000000704047211 */ /* 0x000fe400078f08ff */
[----:B------:R-:W-:-:S02]  /*0c80*/  LOP3.LUT R10, R10, 0xfffffff8, RZ, 0xc0, !PT ;  /* 0xfffffff80a0a7812 */ /* 0x000fc400078ec0ff */
[----:B------:R-:W-:Y:S01]  /*0c90*/  LEA.HI R6, R6, R11, RZ, 0x5 ;  /* 0x0000000b06067211 */ /* 0x000fe200078f28ff */
[----:B------:R-:W-:Y:S01]  /*0ca0*/  IMAD.IADD R3, R12, 0x1, -R3 ;  /* 0x000000010c037824 */ /* 0x000fe200078e0a03 */
[----:B------:R-:W-:Y:S01]  /*0cb0*/  LOP3.LUT R4, R4, 0x1ffffffe, RZ, 0xc0, !PT ;  /* 0x1ffffffe04047812 */ /* 0x000fe200078ec0ff */
[----:B------:R-:W-:Y:S01]  /*0cc0*/  IMAD.IADD R9, R9, 0x1, -R10 ;  /* 0x0000000109097824 */ /* 0x000fe200078e0a0a */
[----:B------:R-:W-:Y:S02]  /*0cd0*/  LEA.HI R5, R5, R5, RZ, 0x1 ;  /* 0x0000000505057211 */ /* 0x000fe400078f08ff */
[----:B------:R-:W-:Y:S01]  /*0ce0*/  SHF.R.S32.HI R6, RZ, 0x5, R6 ;  /* 0x00000005ff067819 */ /* 0x000fe20000011406 */
[----:B------:R-:W-:Y:S02]  /*0cf0*/  IMAD.IADD R4, R7, 0x1, -R4 ;  /* 0x0000000107047824 */ /* 0x000fe400078e0a04 */
[----:B------:R-:W-:Y:S02]  /*0d00*/  IMAD R3, R15, 0x10, R3 ;  /* 0x000000100f037824 */ /* 0x000fe400078e0203 */
[----:B------:R-:W-:-:S02]  /*0d10*/  IMAD R5, R5, -0x3, R14 ;  /* 0xfffffffd05057824 */ /* 0x000fc400078e020e */
[----:B------:R-:W-:Y:S02]  /*0d20*/  IMAD R6, R6, 0x10, R9 ;  /* 0x0000001006067824 */ /* 0x000fe400078e0209 */
[----:B------:R-:W-:Y:S02]  /*0d30*/  IMAD R7, R3, 0x8, R4 ;  /* 0x0000000803077824 */ /* 0x000fe400078e0204 */
[----:B------:R-:W-:-:S05]  /*0d40*/  IMAD R10, R5, 0x40, R6 ;  /* 0x00000040050a7824 */ /* 0x000fca00078e0206 */
[----:B------:R-:W-:Y:S01]  /*0d50*/  STL [R1+0x68], R10 ;  /* 0x0000680a01007387 */ /* 0x000fe20000100800 */
[----:B------:R-:W-:-:S05]  /*0d60*/  LOP3.LUT R8, R8, 0x7ffffffc, RZ, 0xc0, !PT ;  /* 0x7ffffffc08087812 */ /* 0x000fca00078ec0ff */
[----:B------:R-:W-:Y:S01]  /*0d70*/  IMAD.IADD R8, R11, 0x1, -R8 ;  /* 0x000000010b087824 */ /* 0x000fe200078e0a08 */
[----:B------:R-:W-:Y:S01]  /*0d80*/  CS2R R22, SRZ ;  /* 0x0000000000167805 */ /* 0x000fe2000001ff00 */
[----:B------:R-:W-:Y:S02]  /*0d90*/  IMAD.MOV.U32 R154, RZ, RZ, RZ ;  /* 0x000000ffff9a7224 */ /* 0x000fe400078e00ff */
[----:B------:R-:W-:Y:S01]  /*0da0*/  IMAD.MOV.U32 R18, RZ, RZ, RZ ;  /* 0x000000ffff127224 */ /* 0x000fe200078e00ff */
        /* <DEDUP_REMOVED lines=14> */
[----:B------:R-:W-:-:S02]  /*0e90*/  LEA.HI R5, R5, R9, RZ, 0x3 ;  /* 0x0000000905057211 */ /* 0x000fc400078f18ff */
[----:B------:R-:W-:Y:S01]  /*0ea0*/  SHF.L.U32 R3, R9, 0x6, RZ ;  /* 0x0000000609037819 */ /* 0x000fe200000006ff */
[----:B------:R-:W-:Y:S01]  /*0eb0*/  IMAD.IADD R4, R19, 0x1, -R4 ;  /* 0x0000000113047824 */ /* 0x000fe200078e0a04 */
[----:B------:R-:W-:Y:S01]  /*0ec0*/  SHF.R.S32.HI R0, RZ, 0x1f, R19 ;  /* 0x0000001fff007819 */ /* 0x000fe20000011413 */
[C---:B------:R-:W-:Y:S01]  /*0ed0*/  IMAD.SHL.U32 R16, R6.reuse, 0x8, RZ ;  /* 0x0000000806107824 */ /* 0x040fe200078e00ff */
[----:B------:R-:W-:Y:S01]  /*0ee0*/  LEA.HI R0, R6, R6, RZ, 0x1 ;  /* 0x0000000606007211 */ /* 0x000fe200078f08ff */
[----:B------:R-:W-:Y:S01]  /*0ef0*/  IMAD.SHL.U32 R5, R5, 0x40, RZ ;  /* 0x0000004005057824 */ /* 0x000fe200078e00ff */
[----:B------:R-:W-:Y:S01]  /*0f00*/  LOP3.LUT R3, R3, 0x1c0, RZ, 0xc0, !PT ;  /* 0x000001c003037812 */ /* 0x000fe200078ec0ff */
[----:B------:R-:W-:Y:S01]  /*0f10*/  STL [R1+0x5c], RZ ;  /* 0x00005cff01007387 */ /* 0x000fe20000100800 */
[----:B------:R-:W-:Y:S02]  /*0f20*/  LOP3.LUT R0, R0, 0x1ffffffe, RZ, 0xc0, !PT ;  /* 0x1ffffffe00007812 */ /* 0x000fe400078ec0ff */
[----:B------:R-:W-:Y:S01]  /*0f30*/  SHF.R.U32.HI R9, RZ, 0x3, R3 ;  /* 0x00000003ff097819 */ /* 0x000fe20000011603 */
[----:B------:R0:W-:Y:S01]  /*0f40*/  STL [R1+0x44], R4 ;  /* 0x0000440401007387 */ /* 0x0001e20000100800 */
[----:B------:R-:W-:Y:S01]  /*0f50*/  LOP3.LUT R3, R3, 0x38, R16, 0xf8, !PT ;  /* 0x0000003803037812 */ /* 0x000fe200078ef810 */
[----:B------:R-:W-:Y:S01]  /*0f60*/  IMAD.IADD R0, R6, 0x1, -R0 ;  /* 0x0000000106007824 */ /* 0x000fe200078e0a00 */
[----:B0-----:R-:W-:Y:S01]  /*0f70*/  LOP3.LUT R4, R5, 0xfffffe00, RZ, 0xc0, !PT ;  /* 0xfffffe0005047812 */ /* 0x001fe200078ec0ff */
[----:B------:R-:W-:-:S03]  /*0f80*/  IMAD.SHL.U32 R5, R7, 0x8, RZ ;  /* 0x0000000807057824 */ /* 0x000fc600078e00ff */
        /* <DEDUP_REMOVED lines=8> */
[----:B------:R1:W-:Y:S01]  /*1010*/  STL [R1+0x64], R3 ;  /* 0x0000640301007387 */ /* 0x0003e20000100800 */
[----:B------:R-:W-:-:S04]  /*1020*/  IMAD.SHL.U32 R152, R6, 0x4, RZ ;  /* 0x0000000406987824 */ /* 0x000fc800078e00ff */
[----:B------:R-:W-:-:S07]  /*1030*/  VIADD R155, R152, 0x10 ;  /* 0x00000010989b7836 */ /* 0x000fce0000000000 */
.L_x_14543:
[----:B01-3--:R-:W0:Y:S02]  /*1040*/  LDC.64 R4, c[0x0][0xc88] ;  /* 0x00032200ff047b82 */ /* 0x00be240000000a00 */
        /* <DEDUP_REMOVED lines=8> */
[----:B------:R-:W-:Y:S01]  /*10d0*/  IMAD.MOV.U32 R31, RZ, RZ, RZ ;  /* 0x000000ffff1f7224 */ /* 0x000fe200078e00ff */
[----:B------:R-:W-:-:S02]  /*10e0*/  ISETP.NE.AND.EX P1, PT, RZ, UR5, PT, P1 ;  /* 0x00000005ff007c0c */ /* 0x000fc4000bf25310 */
[----:B------:R-:W-:-:S04]  /*10f0*/  ISETP.NE.U32.AND P0, PT, RZ, UR6, PT ;  /* 0x00000006ff007c0c */ /* 0x000fc8000bf05070 */
[----:B------:R-:W-:Y:S02]  /*1100*/  ISETP.NE.AND.EX P0, PT, RZ, UR7, PT, P0 ;  /* 0x00000007ff007c0c */ /* 0x000fe4000bf05300 */
[----:B--2---:R-:W-:Y:S01]  /*1110*/  SHF.R.S32.HI R0, RZ, 0x1f, R35 ;  /* 0x0000001fff007819 */ /* 0x004fe20000011423 */
[----:B------:R-:W-:-:S04]  /*1120*/  IMAD.SHL.U32 R33, R35, 0x4, RZ ;  /* 0x0000000423217824 */ /* 0x000fc800078e00ff */
        /* <DEDUP_REMOVED lines=9> */
[----:B----4-:R-:W-:Y:S01]  /*11c0*/  IMAD.U32 R3, RZ, RZ, UR4 ;  /* 0x00000004ff037e24 */ /* 0x010fe2000f8e00ff */
[----:B------:R-:W-:Y:S01]  /*11d0*/  IADD3.X R9, R34, UR7, RZ, P3, !PT ;  /* 0x0000000722097c10 */ /* 0x000fe20009ffe4ff */
[----:B------:R-:W-:-:S04]  /*11e0*/  ULDC.64 UR4, c[0x0][0x418] ;  /* 0x0001060000047ab9 */ /* 0x000fc80000000a00 */
[----:B------:R0:W5:Y:S06]  /*11f0*/  @P0 LDG.E R31, desc[UR40][R8.64] ;  /* 0x00000028081f0981 */ /* 0x00016c000c1e1900 */
[----:B------:R-:W-:-:S04]  /*1200*/  @P2 IADD3 R4, P1, R33, UR8, RZ ;  /* 0x0000000821042c10 */ /* 0x000fc8000ff3e0ff */
        /* <DEDUP_REMOVED lines=9> */
[----:B------:R-:W-:Y:S01]  /*12a0*/  IMAD.U32 R25, RZ, RZ, UR5 ;  /* 0x00000005ff197e24 */ /* 0x000fe2000f8e00ff */
[----:B------:R-:W-:Y:S01]  /*12b0*/  MOV R32, UR4 ;  /* 0x0000000400207c02 */ /* 0x000fe20008000f00 */
[----:B--2---:R0:W-:Y:S01]  /*12c0*/  STL [R1+0x20], R3 ;  /* 0x0000200301007387 */ /* 0x0041e20000100800 */
[----:B------:R-:W-:Y:S01]  /*12d0*/  IMAD.MOV.U32 R13, RZ, RZ, R3 ;  /* 0x000000ffff0d7224 */ /* 0x000fe200078e0003 */
[----:B------:R-:W-:Y:S06]  /*12e0*/  @P2 BRA `(.L_x_14401) ;  /* 0x0000000000282947 */ /* 0x000fec0003800000 */
[----:B------:R-:W-:Y:S02]  /*12f0*/  ULDC.64 UR4, c[0x0][0xa00] ;  /* 0x0002800000047ab9 */ /* 0x000fe40000000a00 */
[----:B------:R-:W-:-:S04]  /*1300*/  ISETP.NE.U32.AND P1, PT, RZ, UR4, PT ;  /* 0x00000004ff007c0c */ /* 0x000fc8000bf25070 */
[----:B------:R-:W-:-:S13]  /*1310*/  ISETP.NE.AND.EX P1, PT, RZ, UR5, PT, P1 ;  /* 0x00000005ff007c0c */ /* 0x000fda000bf25310 */
[----:B------:R-:W-:Y:S05]  /*1320*/  @!P1 BRA `(.L_x_14401) ;  /* 0x0000000000189947 */ /* 0x000fea0003800000 */
[----:B------:R-:W1:Y:S02]  /*1330*/  LDC.64 R4, c[0x0][0xa00] ;  /* 0x00028000ff047b82 */ /* 0x000e640000000a00 */
[----:B-1----:R-:W-:-:S05]  /*1340*/  IMAD.WIDE R4, R35, 0x4, R4 ;  /* 0x0000000423047825 */ /* 0x002fca00078e0204 */
[----:B------:R-:W2:Y:S04]  /*1350*/  LDG.E R0, desc[UR40][R4.64] ;  /* 0x0000002804007981 */ /* 0x000ea8000c1e1900 */
[----:B0-----:R-:W2:Y:S02]  /*1360*/  LDG.E R3, desc[UR40][R4.64+0x4] ;  /* 0x0000042804037981 */ /* 0x001ea4000c1e1900 */
[----:B--2---:R-:W-:-:S05]  /*1370*/  IMAD.IADD R13, R3, 0x1, -R0 ;  /* 0x00000001030d7824 */ /* 0x004fca00078e0a00 */
[----:B------:R1:W-:Y:S02]  /*1380*/  STL [R1+0x20], R13 ;  /* 0x0000200d01007387 */ /* 0x0003e40000100800 */
.L_x_14401:
[C---:B------:R-:W-:Y:S01]  /*1390*/  LOP3.LUT R37, R30.reuse, 0xffff, RZ, 0xc0, !PT ;  /* 0x0000ffff1e257812 */ /* 0x040fe200078ec0ff */
[----:B------:R-:W-:Y:S01]  /*13a0*/  ULDC.64 UR4, c[0x0][0xa20] ;  /* 0x0002880000047ab9 */ /* 0x000fe20000000a00 */
[C---:B0-----:R-:W-:Y:S02]  /*13b0*/  LOP3.LUT R3, R30.reuse, 0xff000000, RZ, 0xc0, !PT ;  /* 0xff0000001e037812 */ /* 0x041fe400078ec0ff */
[----:B------:R-:W-:Y:S01]  /*13c0*/  ISETP.NE.U32.AND P1, PT, RZ, UR4, PT ;  /* 0x00000004ff007c0c */ /* 0x000fe2000bf25070 */
[----:B------:R0:W-:Y:S01]  /*13d0*/  STL [R1+0x50], R37 ;  /* 0x0000502501007387 */ /* 0x0001e20000100800 */
[----:B------:R-:W-:Y:S02]  /*13e0*/  LOP3.LUT R0, R30, 0xff0000, RZ, 0xc0, !PT ;  /* 0x00ff00001e007812 */ /* 0x000fe400078ec0ff */
[----:B------:R-:W-:Y:S02]  /*13f0*/  ISETP.NE.AND.EX P1, PT, RZ, UR5, PT, P1 ;  /* 0x00000005ff007c0c */ /* 0x000fe4000bf25310 */
[----:B------:R-:W-:-:S04]  /*1400*/  SHF.R.U32.HI R3, RZ, 0x8, R3 ;  /* 0x00000008ff037819 */ /* 0x000fc80000011603 */
[----:B------:R-:W-:-:S07]  /*1410*/  LEA.HI R10, R0, R3, RZ, 0x10 ;  /* 0x00000003000a7211 */ /* 0x000fce00078f80ff */
[----:B0-----:R-:W-:Y:S05]  /*1420*/  @!P1 BRA `(.L_x_14402) ;  /* 0x0000000000109947 */ /* 0x001fea0003800000 */
[----:B------:R-:W-:-:S04]  /*1430*/  IADD3 R4, P0, R33, UR4, RZ ;  /* 0x0000000421047c10 */ /* 0x000fc8000ff1e0ff */
[----:B------:R-:W-:-:S05]  /*1440*/  IADD3.X R5, R34, UR5, RZ, P0, !PT ;  /* 0x0000000522057c10 */ /* 0x000fca00087fe4ff */
[----:B------:R0:W5:Y:S01]  /*1450*/  LDG.E R32, desc[UR40][R4.64] ;  /* 0x0000002804207981 */ /* 0x000162000c1e1900 */
[----:B------:R-:W-:Y:S05]  /*1460*/  BRA `(.L_x_14403) ;  /* 0x0000000000107947 */ /* 0x000fea0003800000 */
.L_x_14402:
[----:B------:R-:W-:Y:S05]  /*1470*/  @!P0 BRA `(.L_x_14403) ;  /* 0x00000000000c8947 */ /* 0x000fea0003800000 */
[----:B------:R-:W2:Y:S04]  /*1480*/  LDG.E R3, desc[UR40][R8.64] ;  /* 0x0000002808037981 */ /* 0x000ea8000c1e1900 */
[----:B------:R-:W2:Y:S02]  /*1490*/  LDG.E R32, desc[UR40][R8.64+0x4] ;  /* 0x0000042808207981 */ /* 0x000ea4000c1e1900 */
[----:B--2---:R-:W-:-:S07]  /*14a0*/  IMAD.IADD R32, R32, 0x1, -R3 ;  /* 0x0000000120207824 */ /* 0x004fce00078e0a03 */
.L_x_14403:
[----:B------:R-:W-:Y:S01]  /*14b0*/  ULDC.64 UR4, c[0x0][0xa10] ;  /* 0x0002840000047ab9 */ /* 0x000fe20000000a00 */
[----:B------:R-:W2:Y:S01]  /*14c0*/  LDC R8, c[0x0][0x448] ;  /* 0x00011200ff087b82 */ /* 0x000ea20000000800 */
        /* <DEDUP_REMOVED lines=16> */
[----:B0-----:R-:W-:Y:S01]  /*15d0*/  VIADD R4, R12, 0xbf ;  /* 0x000000bf0c047836 */ /* 0x001fe20000000000 */
[----:B------:R0:W-:Y:S07]  /*15e0*/  STL [R1+0x28], R12 ;  /* 0x0000280c01007387 */ /* 0x0001ee0000100800 */
[----:B------:R-:W2:Y:S01]  /*15f0*/  @P1 LDC R9, c[0x0][0x44c] ;  /* 0x00011300ff091b82 */ /* 0x000ea20000000800 */
[----:B0-----:R-:W-:-:S07]  /*1600*/  IMAD.IADD R12, R32, 0x1, -R11 ;  /* 0x00000001200c7824 */ /* 0x001fce00078e0a0b */
[----:B------:R-:W0:Y:S01]  /*1610*/  @P1 LDC R5, c[0x0][0x450] ;  /* 0x00011400ff051b82 */ /* 0x000e220000000800 */
[----:B---3--:R-:W-:Y:S02]  /*1620*/  @P0 IMAD.IADD R25, R3, 0x1, -R0 ;  /* 0x0000000103190824 */ /* 0x008fe400078e0a00 */
[----:B--2---:R-:W-:-:S04]  /*1630*/  @P1 IMAD.HI.U32 R0, R4, R9, RZ ;  /* 0x0000000904001227 */ /* 0x004fc800078e00ff */
[----:B----4-:R-:W-:Y:S01]  /*1640*/  IMAD.IADD R6, R12, 0x1, R25 ;  /* 0x000000010c067824 */ /* 0x010fe200078e0219 */
[----:B0-----:R-:W-:-:S03]  /*1650*/  @P1 SHF.R.U32.HI R4, RZ, R5, R0 ;  /* 0x00000005ff041219 */ /* 0x001fc60000011600 */
[C---:B------:R-:W-:Y:S01]  /*1660*/  VIADD R0, R6.reuse, 0x7f ;  /* 0x0000007f06007836 */ /* 0x040fe20000000000 */
[----:B------:R-:W-:Y:S01]  /*1670*/  IADD3 R91, R6, 0x80, -R13 ;  /* 0x00000080065b7810 */ /* 0x000fe20007ffe80d */
[----:B------:R0:W-:Y:S01]  /*1680*/  STL [R1+0x30], R6 ;  /* 0x0000300601007387 */ /* 0x0001e20000100800 */
[----:B-1----:R-:W-:Y:S02]  /*1690*/  LOP3.LUT R13, R10, 0xff, RZ, 0xc0, !PT ;  /* 0x000000ff0a0d7812 */ /* 0x002fe400078ec0ff */
[----:B------:R-:W-:Y:S01]  /*16a0*/  SHF.R.S32.HI R3, RZ, 0x1f, R0 ;  /* 0x0000001fff037819 */ /* 0x000fe20000011400 */
[----:B------:R-:W-:Y:S02]  /*16b0*/  IMAD.IADD R4, R91, 0x1, R4 ;  /* 0x000000015b047824 */ /* 0x000fe400078e0204 */
[----:B------:R1:W-:Y:S01]  /*16c0*/  STL [R1+0x60], R13 ;  /* 0x0000600d01007387 */ /* 0x0003e20000100800 */
[----:B------:R-:W-:Y:S01]  /*16d0*/  LEA.HI R3, R3, R0, RZ, 0x7 ;  /* 0x0000000003037211 */ /* 0x000fe200078f38ff */
[----:B------:R-:W-:Y:S01]  /*16e0*/  IMAD.MOV.U32 R0, RZ, RZ, RZ ;  /* 0x000000ffff007224 */ /* 0x000fe200078e00ff */
[----:B------:R-:W-:-:S02]  /*16f0*/  SHF.R.S32.HI R5, RZ, 0x1f, R4 ;  /* 0x0000001fff057819 */ /* 0x000fc40000011404 */
[----:B0-----:R-:W-:Y:S02]  /*1700*/  SHF.R.U32.HI R6, RZ, 0x10, R10 ;  /* 0x00000010ff067819 */ /* 0x001fe4000001160a */
[----:B------:R-:W-:Y:S02]  /*1710*/  LEA.HI R5, R5, R4, RZ, 0x7 ;  /* 0x0000000405057211 */ /* 0x000fe400078f38ff */
[----:B------:R-:W-:Y:S01]  /*1720*/  SHF.R.S32.HI R92, RZ, 0x7, R3 ;  /* 0x00000007ff5c7819 */ /* 0x000fe20000011403 */
[----:B------:R1:W-:Y:S01]  /*1730*/  STL [R1+0x58], R6 ;  /* 0x0000580601007387 */ /* 0x0003e20000100800 */
[----:B------:R-:W-:-:S04]  /*1740*/  SHF.R.S32.HI R5, RZ, 0x7, R5 ;  /* 0x00000007ff057819 */ /* 0x000fc80000011405 */
[----:B------:R-:W-:-:S04]  /*1750*/  VIMNMX R9, R92, R5, PT ;  /* 0x000000055c097248 */ /* 0x000fc80003fe0100 */
[----:B------:R-:W-:-:S13]  /*1760*/  ISETP.GE.AND P0, PT, R9, 0x1, PT ;  /* 0x000000010900780c */ /* 0x000fda0003f06270 */
[----:B-1----:R-:W-:Y:S05]  /*1770*/  @!P0 BRA `(.L_x_14405) ;  /* 0x0000000000748947 */ /* 0x002fea0003800000 */
        /* <DEDUP_REMOVED lines=26> */
[----:B------:R-:W-:-:S05]  /*1920*/  MOV R0, R5 ;  /* 0x0000000500007202 */ /* 0x000fca0000000f00 */
[----:B------:R-:W-:Y:S01]  /*1930*/  @!P2 IMAD.MOV R0, RZ, RZ, -R0 ;  /* 0x000000ffff00a224 */ /* 0x000fe200078e0a00 */
[----:B------:R-:W-:-:S07]  /*1940*/  @!P1 LOP3.LUT R0, RZ, R10, RZ, 0x33, !PT ;  /* 0x0000000aff009212 */ /* 0x000fce00078e33ff */
.L_x_14405:
[----:B------:R-:W-:Y:S05]  /*1950*/  BSYNC B0 ;  /* 0x0000000000007941 */ /* 0x000fea0003800000 */
.L_x_14404:
        /* <DEDUP_REMOVED lines=36> */
.L_x_14408:
[----:B------:R-:W-:Y:S05]  /*1ba0*/  BSYNC B6 ;  /* 0x0000000000067941 */ /* 0x000fea0003800000 */
.L_x_14407:
        /* <DEDUP_REMOVED lines=20> */
.L_x_14410:
[----:B------:R-:W-:Y:S05]  /*1cf0*/  BSYNC B6 ;  /* 0x0000000000067941 */ /* 0x000fea0003800000 */
.L_x_14409:
[----:B------:R-:W-:Y:S01]  /*1d00*/  ULDC.64 UR4, c[0x0][0x9f8] ;  /* 0x00027e0000047ab9 */ /* 0x000fe20000000a00 */
[----:B------:R-:W-:Y:S01]  /*1d10*/  IMAD.MOV.U32 R0, RZ, RZ, R35 ;  /* 0x000000ffff007224 */ /* 0x000fe200078e0023 */
[----:B------:R-:W-:Y:S01]  /*1d20*/  ISETP.NE.U32.AND P0, PT, RZ, UR4, PT ;  /* 0x00000004ff007c0c */ /* 0x000fe2000bf05070 */
[----:B------:R-:W-:Y:S01]  /*1d30*/  IMAD.IADD R14, R31, 0x1, R32 ;  /* 0x000000011f0e7824 */ /* 0x000fe200078e0220 */
[----:B------:R-:W0:Y:S02]  /*1d40*/  LDC.64 R4, c[0x0][0x300] ;  /* 0x0000c000ff047b82 */ /* 0x000e240000000a00 */
[----:B------:R-:W-:Y:S01]  /*1d50*/  ISETP.NE.AND.EX P0, PT, RZ, UR5, PT, P0 ;  /* 0x00000005ff007c0c */ /* 0x000fe2000bf05300 */
[----:B------:R-:W1:Y:S05]  /*1d60*/  S2R R20, SR_TID.X ;  /* 0x0000000000147919 */ /* 0x000e6a0000002100 */
[----:B------:R-:W2:Y:S07]  /*1d70*/  LDC R63, c[0x0][0x3f4] ;  /* 0x0000fd00ff3f7b82 */ /* 0x000eae0000000800 */
[----:B------:R-:W-:Y:S01]  /*1d80*/  @P0 IADD3 R6, P1, R33, UR4, RZ ;  /* 0x0000000421060c10 */ /* 0x000fe2000ff3e0ff */
[----:B------:R-:W3:Y:S03]  /*1d90*/  LDC.64 R68, c[0x0][0x408] ;  /* 0x00010200ff447b82 */ /* 0x000ee60000000a00 */
[----:B------:R-:W-:Y:S01]  /*1da0*/  @P0 IADD3.X R7, R34, UR5, RZ, P1, !PT ;  /* 0x0000000522070c10 */ /* 0x000fe20008ffe4ff */
[----:B------:R-:W-:Y:S01]  /*1db0*/  ULDC.64 UR4, c[0x0][0xa08] ;  /* 0x0002820000047ab9 */ /* 0x000fe20000000a00 */
[----:B------:R-:W4:Y:S04]  /*1dc0*/  LDL R34, [R1+0x44] ;  /* 0x0000440001227983 */ /* 0x000f280000100800 */
[----:B------:R1:W2:Y:S01]  /*1dd0*/  @P0 LDG.E R0, desc[UR40][R6.64] ;  /* 0x0000002806000981 */ /* 0x0002a2000c1e1900 */
[----:B------:R-:W-:Y:S01]  /*1de0*/  SHF.R.S32.HI R33, RZ, 0x1f, R14 ;  /* 0x0000001fff217819 */ /* 0x000fe2000001140e */
[CC--:B0-----:R-:W-:Y:S01]  /*1df0*/  IMAD.WIDE.U32 R8, R14.reuse, R4.reuse, RZ ;  /* 0x000000040e087225 */ /* 0x0c1fe200078e00ff */
[----:B------:R-:W-:Y:S01]  /*1e00*/  ISETP.NE.U32.AND P0, PT, RZ, UR4, PT ;  /* 0x00000004ff007c0c */ /* 0x000fe2000bf05070 */
[----:B------:R-:W4:Y:S01]  /*1e10*/  LDL.LU R38, [R1] ;  /* 0x0000000001267983 */ /* 0x000f220000300800 */
[----:B------:R-:W-:Y:S01]  /*1e20*/  SHF.R.S32.HI R35, RZ, 0x1f, R19 ;  /* 0x0000001fff237819 */ /* 0x000fe20000011413 */
[----:B------:R-:W-:Y:S01]  /*1e30*/  IMAD R10, R33, R4, RZ ;  /* 0x00000004210a7224 */ /* 0x000fe200078e02ff */
[----:B------:R-:W-:Y:S01]  /*1e40*/  ISETP.NE.AND.EX P0, PT, RZ, UR5, PT, P0 ;  /* 0x00000005ff007c0c */ /* 0x000fe2000bf05300 */
[----:B------:R-:W4:Y:S01]  /*1e50*/  LDL R32, [R1+0x48] ;  /* 0x0000480001207983 */ /* 0x000f220000100800 */
[----:B------:R-:W-:Y:S01]  /*1e60*/  ULDC.64 UR4, c[0x0][0x308] ;  /* 0x0000c20000047ab9 */ /* 0x000fe20000000a00 */
[----:B------:R-:W-:Y:S01]  /*1e70*/  IMAD R3, R14, R5, R10 ;  /* 0x000000050e037224 */ /* 0x000fe200078e020a */
[----:B-1----:R-:W-:-:S02]  /*1e80*/  SHF.R.U32.HI R36, RZ, 0x7, R20 ;  /* 0x00000007ff247819 */ /* 0x002fc40000011614 */
[----:B------:R-:W-:Y:S01]  /*1e90*/  SHF.R.S32.HI R17, RZ, 0x1f, R16 ;  /* 0x0000001fff117819 */ /* 0x000fe20000011410 */
[----:B------:R-:W-:Y:S01]  /*1ea0*/  IMAD.IADD R9, R9, 0x1, R3 ;  /* 0x0000000109097824 */ /* 0x000fe200078e0203 */
[----:B------:R-:W-:Y:S01]  /*1eb0*/  ISETP.NE.AND P6, PT, R36, 0x1, PT ;  /* 0x000000012400780c */ /* 0x000fe20003fc5270 */
[----:B------:R-:W-:-:S04]  /*1ec0*/  IMAD.WIDE.U32 R6, R37, UR4, R8 ;  /* 0x0000000425067c25 */ /* 0x000fc8000f8e0008 */
[----:B------:R-:W-:Y:S01]  /*1ed0*/  IMAD R57, R37, UR5, R7 ;  /* 0x0000000525397c24 */ /* 0x000fe2000f8e0207 */
[----:B------:R-:W-:Y:S01]  /*1ee0*/  ULDC.64 UR4, c[0x0][0x310] ;  /* 0x0000c40000047ab9 */ /* 0x000fe20000000a00 */
[----:B------:R-:W-:Y:S02]  /*1ef0*/  IMAD.MOV.U32 R56, RZ, RZ, R6 ;  /* 0x000000ffff387224 */ /* 0x000fe400078e0006 */
[----:B------:R-:W0:Y:S01]  /*1f00*/  LDC.64 R6, c[0x0][0x3f8] ;  /* 0x0000fe00ff067b82 */ /* 0x000e220000000a00 */
[C---:B------:R-:W-:Y:S01]  /*1f10*/  IMAD.WIDE.U32 R8, R19.reuse, R4, R16 ;  /* 0x0000000413087225 */ /* 0x040fe200078e0010 */
[--C-:B------:R-:W-:Y:S02]  /*1f20*/  SHF.R.S32.HI R153, RZ, 0x1f, R152.reuse ;  /* 0x0000001fff997819 */ /* 0x100fe40000011498 */
[----:B------:R-:W-:Y:S01]  /*1f30*/  SHF.L.U64.HI R74, R4, 0x7, R5 ;  /* 0x00000007044a7819 */ /* 0x000fe20000010205 */
[----:B0-----:R-:W-:-:S04]  /*1f40*/  IMAD.WIDE.U32 R52, R19, R6, R152 ;  /* 0x0000000613347225 */ /* 0x001fc800078e0098 */
[C---:B------:R-:W-:Y:S01]  /*1f50*/  IMAD.WIDE.U32 R30, R19.reuse, R6, R16 ;  /* 0x00000006131e7225 */ /* 0x040fe200078e0010 */
[----:B------:R-:W-:Y:S02]  /*1f60*/  SHF.L.U64.HI R72, R6, 0x7, R7 ;  /* 0x0000000706487819 */ /* 0x000fe40000010207 */
[----:B------:R-:W-:Y:S01]  /*1f70*/  SHF.L.U32 R73, R4, 0x7, RZ ;  /* 0x0000000704497819 */ /* 0x000fe200000006ff */
[----:B---3--:R-:W-:-:S04]  /*1f80*/  IMAD.WIDE.U32 R20, R19, R68, R152 ;  /* 0x0000004413147225 */ /* 0x008fc800078e0098 */
[----:B------:R-:W-:Y:S02]  /*1f90*/  VIADD R66, R16, 0x20 ;  /* 0x0000002010427836 */ /* 0x000fe40000000000 */
[----:B------:R-:W-:Y:S02]  /*1fa0*/  IMAD.SHL.U32 R71, R6, 0x80, RZ ;  /* 0x0000008006477824 */ /* 0x000fe400078e00ff */
[----:B------:R-:W-:Y:S01]  /*1fb0*/  VIADD R64, R36, 0x8 ;  /* 0x0000000824407836 */ /* 0x000fe20000000000 */
[----:B--2---:R-:W-:Y:S02]  /*1fc0*/  SHF.R.S32.HI R3, RZ, 0x1f, R0 ;  /* 0x0000001fff037819 */ /* 0x004fe40000011400 */
[----:B------:R-:W-:Y:S02]  /*1fd0*/  SEL R55, R0, RZ, !P0 ;  /* 0x000000ff00377207 */ /* 0x000fe40004000000 */
[----:B------:R-:W-:-:S03]  /*1fe0*/  SEL R12, R3, RZ, !P0 ;  /* 0x000000ff030c7207 */ /* 0x000fc60004000000 */
[----:B------:R-:W-:-:S04]  /*1ff0*/  IMAD.WIDE.U32 R56, R55, UR4, R56 ;  /* 0x0000000437387c25 */ /* 0x000fc8000f8e0038 */
[----:B------:R-:W-:Y:S01]  /*2000*/  IMAD R0, R12, UR4, RZ ;  /* 0x000000040c007c24 */ /* 0x000fe2000f8e02ff */
[----:B------:R-:W-:-:S03]  /*2010*/  IADD3 R77, P0, R56, R8, RZ ;  /* 0x00000008384d7210 */ /* 0x000fc60007f1e0ff */
[----:B------:R-:W-:Y:S01]  /*2020*/  IMAD R3, R55, UR5, R0 ;  /* 0x0000000537037c24 */ /* 0x000fe2000f8e0200 */
[----:B------:R-:W-:Y:S05]  /*2030*/  @!P6 WARPSYNC.ALL ;  /* 0x000000000000e948 */ /* 0x000fea0003800000 */
[----:B------:R-:W-:Y:S01]  /*2040*/  IMAD R0, R35, R4, RZ ;  /* 0x0000000423007224 */ /* 0x000fe200078e02ff */
[----:B------:R-:W-:Y:S01]  /*2050*/  ULDC.64 UR4, c[0x0][0x330] ;  /* 0x0000cc0000047ab9 */ /* 0x000fe20000000a00 */
[----:B------:R-:W-:Y:S02]  /*2060*/  IMAD.IADD R76, R57, 0x1, R3 ;  /* 0x00000001394c7824 */ /* 0x000fe400078e0203 */
[----:B------:R-:W-:-:S04]  /*2070*/  IMAD.WIDE.U32 R10, R37, UR4, R16 ;  /* 0x00000004250a7c25 */ /* 0x000fc8000f8e0010 */
[----:B------:R-:W-:Y:S02]  /*2080*/  IMAD R75, R19, R5, R0 ;  /* 0x00000005134b7224 */ /* 0x000fe400078e0200 */
[----:B------:R-:W-:Y:S01]  /*2090*/  IMAD R11, R37, UR5, R11 ;  /* 0x00000005250b7c24 */ /* 0x000fe2000f8e020b */
[----:B------:R-:W-:Y:S02]  /*20a0*/  ULDC.64 UR4, c[0x0][0x338] ;  /* 0x0000ce0000047ab9 */ /* 0x000fe40000000a00 */
[----:B------:R-:W-:Y:S01]  /*20b0*/  IADD3.X R75, R76, R9, R75, P0, !PT ;  /* 0x000000094c4b7210 */ /* 0x000fe200007fe44b */
[----:B------:R-:W-:Y:S01]  /*20c0*/  IMAD R3, R12, UR4, RZ ;  /* 0x000000040c037c24 */ /* 0x000fe2000f8e02ff */
[----:B------:R-:W-:Y:S01]  /*20d0*/  @!P6 BAR.SYNC.DEFER_BLOCKING 0x9, 0x100 ;  /* 0x024400000000eb1d */ /* 0x000fe20000010000 */
[----:B------:R-:W-:Y:S01]  /*20e0*/  ISETP.GE.AND P0, PT, R16, R63, PT ;  /* 0x0000003f1000720c */ /* 0x000fe20003f06270 */
[----:B------:R-:W-:Y:S02]  /*20f0*/  IMAD R0, R35, R6, RZ ;  /* 0x0000000623007224 */ /* 0x000fe400078e02ff */
[----:B------:R-:W-:Y:S01]  /*2100*/  IMAD R15, R55, UR5, R3 ;  /* 0x00000005370f7c24 */ /* 0x000fe2000f8e0203 */
[----:B------:R-:W-:Y:S01]  /*2110*/  SEL R3, R63, RZ, P0 ;  /* 0x000000ff3f037207 */ /* 0x000fe20000000000 */
[----:B------:R-:W0:Y:S01]  /*2120*/  S2R R37, SR_TID.X ;  /* 0x0000000000257919 */ /* 0x000e220000002100 */
[----:B----4-:R-:W-:Y:S01]  /*2130*/  LOP3.LUT P1, RZ, R34, 0x4, RZ, 0xc0, !PT ;  /* 0x0000000422ff7812 */ /* 0x010fe2000782c0ff */
[----:B------:R-:W-:-:S02]  /*2140*/  IMAD R9, R19, R7, R0 ;  /* 0x0000000713097224 */ /* 0x000fc400078e0200 */
[----:B------:R-:W-:Y:S02]  /*2150*/  IMAD R0, R35, R68, RZ ;  /* 0x0000004423007224 */ /* 0x000fe400078e02ff */
[----:B------:R-:W-:Y:S02]  /*2160*/  IMAD.IADD R3, R16, 0x1, R3 ;  /* 0x0000000110037824 */ /* 0x000fe400078e0203 */
[----:B------:R-:W-:Y:S02]  /*2170*/  IMAD.IADD R53, R53, 0x1, R9 ;  /* 0x0000000135357824 */ /* 0x000fe400078e0209 */
[----:B------:R-:W-:Y:S01]  /*2180*/  IMAD R13, R19, R69, R0 ;  /* 0x00000045130d7224 */ /* 0x000fe200078e0200 */
[----:B------:R-:W-:Y:S01]  /*2190*/  SHF.R.S32.HI R0, RZ, 0x1f, R3 ;  /* 0x0000001fff007819 */ /* 0x000fe20000011403 */
[----:B------:R-:W-:Y:S01]  /*21a0*/  IMAD.IADD R31, R9, 0x1, R31 ;  /* 0x00000001091f7824 */ /* 0x000fe200078e021f */
[----:B-----5:R-:W-:Y:S02]  /*21b0*/  SHF.R.S32.HI R9, RZ, 0x1f, R24 ;  /* 0x0000001fff097819 */ /* 0x020fe40000011418 */
[----:B------:R-:W-:-:S02]  /*21c0*/  LOP3.LUT R38, R38, 0xfffffffb, RZ, 0xc0, !PT ;  /* 0xfffffffb26267812 */ /* 0x000fc400078ec0ff */
[----:B------:R-:W-:Y:S01]  /*21d0*/  LEA.HI R3, R0, R3, RZ, 0x3 ;  /* 0x0000000300037211 */ /* 0x000fe200078f18ff */
[C---:B------:R-:W-:Y:S01]  /*21e0*/  IMAD R0, R9.reuse, R6, RZ ;  /* 0x0000000609007224 */ /* 0x040fe200078e02ff */
[----:B------:R-:W-:Y:S01]  /*21f0*/  @P1 LOP3.LUT R38, R38, 0x4, RZ, 0xfc, !PT ;  /* 0x0000000426261812 */ /* 0x000fe200078efcff */
[----:B------:R-:W-:Y:S01]  /*2200*/  IMAD R9, R9, R68, RZ ;  /* 0x0000004409097224 */ /* 0x000fe200078e02ff */
[----:B------:R-:W-:Y:S01]  /*2210*/  IADD3 R8, P1, R19, R14, RZ ;  /* 0x0000000e13087210 */ /* 0x000fe20007f3e0ff */
[C---:B------:R-:W-:Y:S02]  /*2220*/  IMAD R5, R24.reuse, R7, R0 ;  /* 0x0000000718057224 */ /* 0x040fe400078e0200 */
[----:B------:R-:W-:Y:S02]  /*2230*/  IMAD R7, R24, R69, R9 ;  /* 0x0000004518077224 */ /* 0x000fe400078e0209 */
[----:B------:R-:W-:Y:S02]  /*2240*/  IMAD.X R9, R35, 0x1, R33, P1 ;  /* 0x0000000123097824 */ /* 0x000fe400008e0621 */
[----:B------:R-:W-:-:S02]  /*2250*/  VIADD R35, R19, 0x60 ;  /* 0x0000006013237836 */ /* 0x000fc40000000000 */
[----:B------:R-:W-:Y:S02]  /*2260*/  IMAD.SHL.U32 R70, R34, 0x40, RZ ;  /* 0x0000004022467824 */ /* 0x000fe400078e00ff */
[----:B------:R-:W-:Y:S02]  /*2270*/  IMAD.SHL.U32 R35, R35, 0x40, RZ ;  /* 0x0000004023237824 */ /* 0x000fe400078e00ff */
[----:B------:R-:W-:Y:S02]  /*2280*/  VIADD R34, R19, 0x60 ;  /* 0x0000006013227836 */ /* 0x000fe40000000000 */
[----:B0-----:R-:W-:Y:S01]  /*2290*/  VIADD R37, R37, 0xffffff80 ;  /* 0xffffff8025257836 */ /* 0x001fe20000000000 */
[----:B------:R-:W-:Y:S02]  /*22a0*/  LOP3.LUT R35, R35, 0x1c0, RZ, 0xc0, !PT ;  /* 0x000001c023237812 */ /* 0x000fe400078ec0ff */
[----:B------:R-:W-:Y:S02]  /*22b0*/  SHF.R.S32.HI R65, RZ, 0x1f, R34 ;  /* 0x0000001fff417819 */ /* 0x000fe40000011422 */
[----:B------:R-:W-:-:S02]  /*22c0*/  LOP3.LUT R70, R70, 0x1c0, RZ, 0xc0, !PT ;  /* 0x000001c046467812 */ /* 0x000fc400078ec0ff */
[----:B------:R-:W-:Y:S02]  /*22d0*/  SHF.R.S32.HI R34, RZ, 0x1f, R37 ;  /* 0x0000001fff227819 */ /* 0x000fe40000011425 */
[----:B------:R-:W-:Y:S01]  /*22e0*/  LOP3.LUT R4, R35, 0x38, R3, 0xf8, !PT ;  /* 0x0000003823047812 */ /* 0x000fe200078ef803 */
[----:B------:R-:W-:Y:S01]  /*22f0*/  VIADD R35, R19, 0x60 ;  /* 0x0000006013237836 */ /* 0x000fe20000000000 */
[----:B------:R-:W-:Y:S01]  /*2300*/  SHF.R.U32.HI R67, RZ, 0x3, R70 ;  /* 0x00000003ff437819 */ /* 0x000fe20000011646 */
[----:B------:R0:W-:Y:S01]  /*2310*/  STL [R1], R38 ;  /* 0x0000002601007387 */ /* 0x0001e20000100800 */
[----:B------:R-:W-:Y:S02]  /*2320*/  LOP3.LUT R0, R70, 0x18, R16, 0xf8, !PT ;  /* 0x0000001846007812 */ /* 0x000fe400078ef810 */
[----:B------:R-:W-:Y:S01]  /*2330*/  LEA.HI R34, R34, R37, RZ, 0x5 ;  /* 0x0000002522227211 */ /* 0x000fe200078f28ff */
[----:B------:R-:W-:Y:S01]  /*2340*/  IMAD.WIDE.U32 R54, R55, UR4, R10 ;  /* 0x0000000437367c25 */ /* 0x000fe2000f8e000a */
[----:B------:R-:W-:Y:S01]  /*2350*/  SHF.L.U32 R35, R35, 0x6, RZ ;  /* 0x0000000623237819 */ /* 0x000fe200000006ff */
[----:B------:R-:W-:Y:S01]  /*2360*/  ULDC UR4, c[0x0][0x2f4] ;  /* 0x0000bd0000047ab9 */ /* 0x000fe20000000800 */
[----:B------:R-:W-:Y:S01]  /*2370*/  LOP3.LUT R0, R0, R67, RZ, 0x3c, !PT ;  /* 0x0000004300007212 */ /* 0x000fe200078e3cff */
[----:B------:R-:W-:Y:S01]  /*2380*/  IMAD.WIDE.U32 R10, R19, R68, R16 ;  /* 0x00000044130a7225 */ /* 0x000fe200078e0010 */
[----:B------:R-:W-:-:S02]  /*2390*/  SHF.R.S32.HI R34, RZ, 0x5, R34 ;  /* 0x00000005ff227819 */ /* 0x000fc40000011422 */
[----:B------:R-:W-:Y:S01]  /*23a0*/  LOP3.LUT R35, R35, 0x1c0, RZ, 0xc0, !PT ;  /* 0x000001c023237812 */ /* 0x000fe200078ec0ff */
[----:B------:R-:W-:Y:S02]  /*23b0*/  IMAD.IADD R21, R21, 0x1, R13 ;  /* 0x0000000115157824 */ /* 0x000fe400078e020d */
[----:B------:R-:W-:Y:S02]  /*23c0*/  IMAD.IADD R11, R13, 0x1, R11 ;  /* 0x000000010d0b7824 */ /* 0x000fe400078e020b */
[----:B------:R-:W-:Y:S01]  /*23d0*/  IMAD R62, R34, 0x200, R0 ;  /* 0x00000200223e7824 */ /* 0x000fe200078e0200 */
[----:B------:R-:W-:Y:S01]  /*23e0*/  LOP3.LUT R0, R70, 0x38, R3, 0xf8, !PT ;  /* 0x0000003846007812 */ /* 0x000fe200078ef803 */
[----:B------:R-:W-:Y:S01]  /*23f0*/  IMAD.WIDE.U32 R20, R24, R68, R20 ;  /* 0x0000004418147225 */ /* 0x000fe200078e0014 */
[----:B------:R-:W-:-:S03]  /*2400*/  SHF.R.U32.HI R35, RZ, 0x3, R35 ;  /* 0x00000003ff237819 */ /* 0x000fc60000011623 */
[----:B------:R-:W-:Y:S01]  /*2410*/  IMAD.WIDE.U32 R10, R24, R68, R10 ;  /* 0x00000044180a7225 */ /* 0x000fe200078e000a */
[----:B------:R-:W-:Y:S02]  /*2420*/  LOP3.LUT R0, R0, R67, RZ, 0x3c, !PT ;  /* 0x0000004300007212 */ /* 0x000fe400078e3cff */
[----:B------:R-:W-:Y:S01]  /*2430*/  LOP3.LUT R12, R4, R35, RZ, 0x3c, !PT ;  /* 0x00000023040c7212 */ /* 0x000fe200078e3cff */
[----:B------:R-:W-:-:S04]  /*2440*/  IMAD.WIDE.U32 R52, R24, R6, R52 ;  /* 0x0000000618347225 */ /* 0x000fc800078e0034 */
[----:B------:R-:W-:-:S04]  /*2450*/  IMAD.WIDE.U32 R30, R24, R6, R30 ;  /* 0x00000006181e7225 */ /* 0x000fc800078e001e */
[----:B------:R-:W-:Y:S02]  /*2460*/  IMAD.IADD R59, R21, 0x1, R7 ;  /* 0x00000001153b7824 */ /* 0x000fe400078e0207 */
[----:B------:R-:W-:Y:S01]  /*2470*/  IMAD.IADD R58, R7, 0x1, R11 ;  /* 0x00000001073a7824 */ /* 0x000fe200078e020b */
[----:B------:R-:W-:Y:S01]  /*2480*/  LOP3.LUT R7, R3, 0xfffffff8, RZ, 0xc0, !PT ;  /* 0xfffffff803077812 */ /* 0x000fe200078ec0ff */
[----:B------:R-:W-:Y:S01]  /*2490*/  IMAD.IADD R61, R53, 0x1, R5 ;  /* 0x00000001353d7824 */ /* 0x000fe200078e0205 */
[----:B------:R-:W-:Y:S01]  /*24a0*/  SHF.L.U64.HI R69, R68, 0x7, R69 ;  /* 0x0000000744457819 */ /* 0x000fe20000010245 */
[----:B------:R-:W-:Y:S01]  /*24b0*/  IMAD.IADD R60, R5, 0x1, R31 ;  /* 0x00000001053c7824 */ /* 0x000fe200078e021f */
[----:B------:R-:W-:Y:S01]  /*24c0*/  SHF.R.S32.HI R6, RZ, 0x3, R3 ;  /* 0x00000003ff067819 */ /* 0x000fe20000011403 */
[----:B------:R-:W-:Y:S01]  /*24d0*/  IMAD R4, R34, 0x200, R0 ;  /* 0x0000020022047824 */ /* 0x000fe200078e0200 */
[----:B------:R-:W-:Y:S01]  /*24e0*/  ISETP.GE.AND P1, PT, R16, UR4, PT ;  /* 0x0000000410007c0c */ /* 0x000fe2000bf26270 */
[----:B------:R-:W-:Y:S01]  /*24f0*/  IMAD.SHL.U32 R68, R68, 0x80, RZ ;  /* 0x0000008044447824 */ /* 0x000fe200078e00ff */
[----:B------:R-:W-:Y:S01]  /*2500*/  ISETP.GE.AND P2, PT, R66, UR4, PT ;  /* 0x0000000442007c0c */ /* 0x000fe2000bf46270 */
[----:B------:R-:W-:Y:S01]  /*2510*/  IMAD.SHL.U32 R63, R63, 0x2, RZ ;  /* 0x000000023f3f7824 */ /* 0x000fe200078e00ff */
[----:B------:R-:W-:Y:S01]  /*2520*/  SHF.R.S32.HI R5, RZ, 0x1f, R7 ;  /* 0x0000001fff057819 */ /* 0x000fe20000011407 */
[----:B------:R-:W-:-:S02]  /*2530*/  IMAD.IADD R3, R32, 0x1, R12 ;  /* 0x0000000120037824 */ /* 0x000fc400078e020c */
[----:B0-----:R-:W-:-:S08]  /*2540*/  IMAD.IADD R0, R55, 0x1, R15 ;  /* 0x0000000137007824 */ /* 0x001fd000078e020f */
.L_x_14460:
        /* <DEDUP_REMOVED lines=11> */
[----:B------:R-:W4:Y:S01]  /*2600*/  LDC R88, c[0x0][0x3f4] ;  /* 0x0000fd00ff587b82 */ /* 0x000f220000000800 */
        /* <DEDUP_REMOVED lines=10> */
[C---:B------:R-:W-:Y:S01]  /*26b0*/  LEA R36, P4, R12.reuse, R80, 0x1 ;  /* 0x000000500c247211 */ /* 0x040fe200078808ff */
[----:B------:R-:W-:Y:S01]  /*26c0*/  IMAD.MOV.U32 R27, RZ, RZ, R33 ;  /* 0x000000ffff1b7224 */ /* 0x000fe200078e0021 */
[-C--:B------:R-:W-:Y:S01]  /*26d0*/  LEA.HI.X R39, R15, R81.reuse, R32, 0x1, P3 ;  /* 0x000000510f277211 */ /* 0x080fe200018f0c20 */
[C---:B------:R-:W-:Y:S01]  /*26e0*/  VIADD R79, R13.reuse, 0x20 ;  /* 0x000000200d4f7836 */ /* 0x040fe20000000000 */
[----:B------:R-:W-:Y:S01]  /*26f0*/  LEA.HI.X R37, R12, R81, R14, 0x1, P4 ;  /* 0x000000510c257211 */ /* 0x000fe200020f0c0e */
[----:B------:R-:W-:Y:S01]  /*2700*/  IMAD R82, R13, 0x2, R26 ;  /* 0x000000020d527824 */ /* 0x000fe200078e021a */
[----:B------:R-:W-:-:S02]  /*2710*/  ISETP.GT.AND P4, PT, R33, R28, PT ;  /* 0x0000001c2100720c */ /* 0x000fc40003f84270 */
[----:B----4-:R-:W-:Y:S02]  /*2720*/  ISETP.GE.AND P3, PT, R88, 0x1, PT ;  /* 0x000000015800780c */ /* 0x010fe40003f66270 */
[----:B--2---:R-:W-:Y:S02]  /*2730*/  LOP3.LUT P5, RZ, R40, 0x4, RZ, 0xc0, !PT ;  /* 0x0000000428ff7812 */ /* 0x004fe400078ac0ff */
[----:B---3--:R-:W-:-:S07]  /*2740*/  LOP3.LUT R35, R35, 0xfffffffd, RZ, 0xc0, !PT ;  /* 0xfffffffd23237812 */ /* 0x008fce00078ec0ff */
[----:B------:R-:W-:-:S05]  /*2750*/  @P4 LOP3.LUT R35, R35, 0x2, RZ, 0xfc, !PT ;  /* 0x0000000223234812 */ /* 0x000fca00078efcff */
[----:B------:R0:W-:Y:S01]  /*2760*/  STL [R1], R35 ;  /* 0x0000002301007387 */ /* 0x0001e20000100800 */
        /* <DEDUP_REMOVED lines=47> */
.L_x_14415:
[----:B------:R-:W-:Y:S05]  /*2a60*/  BSYNC B1 ;  /* 0x0000000000017941 */ /* 0x000fea0003800000 */
.L_x_14414:
        /* <DEDUP_REMOVED lines=34> */
.L_x_14417:
[----:B------:R-:W-:Y:S05]  /*2c90*/  BSYNC B1 ;  /* 0x0000000000017941 */ /* 0x000fea0003800000 */
.L_x_14416:
        /* <DEDUP_REMOVED lines=27> */
[----:B------:R-:W-:Y:S02]  /*2e50*/  PRMT R46, R12, 0x7610, R46 ;  /* 0x000076100c2e7816 */ /* 0x000fe4000000002e */
[----:B------:R-:W-:Y:S02]  /*2e60*/  PRMT R47, R13, 0x7610, R47 ;  /* 0x000076100d2f7816 */ /* 0x000fe4000000002f */
[----:B------:R-:W-:Y:S02]  /*2e70*/  PRMT R89, R14, 0x7610, R89 ;  /* 0x000076100e597816 */ /* 0x000fe40000000059 */
[----:B------:R-:W-:Y:S02]  /*2e80*/  PRMT R93, R15, 0x7610, R93 ;  /* 0x000076100f5d7816 */ /* 0x000fe4000000005d */
[----:B--2---:R-:W-:-:S13]  /*2e90*/  ISETP.NE.AND P3, PT, R78, 0x3, PT ;  /* 0x000000034e00780c */ /* 0x004fda0003f65270 */
[----:B------:R-:W-:Y:S05]  /*2ea0*/  @!P3 BRA `(.L_x_14418) ;  /* 0x000000000004b947 */ /* 0x000fea0003800000 */
[----:B------:R-:W-:Y:S01]  /*2eb0*/  BPT.TRAP 0x1 ;  /* 0x000000040000795c */ /* 0x000fe20000300000 */
.L_x_14418:
[----:B------:R-:W-:Y:S01]  /*2ec0*/  IMAD R78, R22, 0x8, R2 ;  /* 0x00000008164e7824 */ /* 0x000fe200078e0202 */
[----:B------:R-:W-:Y:S01]  /*2ed0*/  SHF.L.U32 R90, R154, 0x1f, RZ ;  /* 0x0000001f9a5a7819 */ /* 0x000fe200000006ff */
[----:B------:R-:W-:Y:S03]  /*2ee0*/  BSSY B1, `(.L_x_14419) ;  /* 0x0000003000017945 */ /* 0x000fe60003800000 */
[----:B------:R-:W0:Y:S02]  /*2ef0*/  SYNCS.PHASECHK.TRANS64.TRYWAIT P6, [R78+URZ+0x16890], R90 ;  /* 0x0168905a4e0075a7 */ /* 0x000e2400080c017f */
[----:B0-----:R-:W-:Y:S05]  /*2f00*/  @!P6 BRA `(.L_x_14420) ;  /* 0x0000018800d8e947 */ /* 0x001fea0003800000 */
.L_x_14690:
[----:B------:R-:W-:Y:S05]  /*2f10*/  BSYNC B1 ;  /* 0x0000000000017941 */ /* 0x000fea0003800000 */
.L_x_14419:
        /* <DEDUP_REMOVED lines=12> */
[----:B------:R-:W-:Y:S01]  /*2fe0*/  SHF.R.U32.HI R100, RZ, 0x10, R81 ;  /* 0x00000010ff647819 */ /* 0x000fe20000011651 */
[----:B--2---:R-:W-:Y:S01]  /*2ff0*/  IMAD.U32 R81, R14, 0x10000, RZ ;  /* 0x000100000e517824 */ /* 0x004fe200078e00ff */
[----:B------:R-:W-:-:S02]  /*3000*/  SHF.R.U32.HI R104, RZ, 0x10, R85 ;  /* 0x00000010ff687819 */ /* 0x000fc40000011655 */
[----:B------:R-:W-:Y:S02]  /*3010*/  LOP3.LUT R84, R13, 0xffff0000, RZ, 0xc0, !PT ;  /* 0xffff00000d547812 */ /* 0x000fe400078ec0ff */
        /* <DEDUP_REMOVED lines=9> */
[C---:B------:R-:W-:Y:S01]  /*30b0*/  IMAD.U32 R14, R15.reuse, 0x10000, RZ ;  /* 0x000100000f0e7824 */ /* 0x040fe200078e00ff */
[----:B------:R-:W-:Y:S01]  /*30c0*/  LOP3.LUT R80, R15, 0xffff0000, RZ, 0xc0, !PT ;  /* 0xffff00000f507812 */ /* 0x000fe200078ec0ff */
[----:B------:R-:W-:-:S02]  /*30d0*/  IMAD.U32 R15, R13, 0x10000, RZ ;  /* 0x000100000d0f7824 */ /* 0x000fc400078e00ff */
[----:B------:R-:W-:Y:S02]  /*30e0*/  IMAD.U32 R106, R104, 0x10000, RZ ;  /* 0x00010000686a7824 */ /* 0x000fe400078e00ff */
[----:B------:R-:W-:Y:S02]  /*30f0*/  IMAD.U32 R102, R100, 0x10000, RZ ;  /* 0x0001000064667824 */ /* 0x000fe400078e00ff */
[----:B------:R-:W-:Y:S01]  /*3100*/  FFMA.FTZ R103, R15, R103, R84 ;  /* 0x000000670f677223 */ /* 0x000fe20000010054 */
[----:B------:R-:W-:Y:S01]  /*3110*/  FMUL.FTZ R110, R85, R106 ;  /* 0x0000006a556e7220 */ /* 0x000fe20000410000 */
[----:B------:R-:W-:Y:S01]  /*3120*/  FFMA.FTZ R108, R15, R99, -R108 ;  /* 0x000000630f6c7223 */ /* 0x000fe2000001086c */
[-C--:B------:R-:W-:Y:S01]  /*3130*/  FMUL.FTZ R84, R85, R102.reuse ;  /* 0x0000006655547220 */ /* 0x080fe20000410000 */
[----:B------:R-:W-:Y:S01]  /*3140*/  IMAD.U32 R13, R12, 0x10000, RZ ;  /* 0x000100000c0d7824 */ /* 0x000fe200078e00ff */
[----:B------:R-:W-:Y:S01]  /*3150*/  LOP3.LUT R85, R104, 0xffff0000, RZ, 0xc0, !PT ;  /* 0xffff000068557812 */ /* 0x000fe200078ec0ff */
[C---:B------:R-:W-:Y:S01]  /*3160*/  FFMA.FTZ R110, R81.reuse, R102, -R110 ;  /* 0x00000066516e7223 */ /* 0x040fe2000001086e */
[----:B------:R-:W-:Y:S01]  /*3170*/  LOP3.LUT R15, R100, 0xffff0000, RZ, 0xc0, !PT ;  /* 0xffff0000640f7812 */ /* 0x000fe200078ec0ff */
[----:B------:R-:W-:Y:S01]  /*3180*/  FFMA.FTZ R81, R81, R106, R84 ;  /* 0x0000006a51517223 */ /* 0x000fe20000010054 */
[----:B------:R-:W-:Y:S01]  /*3190*/  LOP3.LUT R12, R12, 0xffff0000, RZ, 0xc0, !PT ;  /* 0xffff00000c0c7812 */ /* 0x000fe200078ec0ff */
[C---:B------:R-:W-:Y:S01]  /*31a0*/  FMUL.FTZ R99, R80.reuse, R85 ;  /* 0x0000005550637220 */ /* 0x040fe20000410000 */
[----:B------:R-:W-:Y:S01]  /*31b0*/  F2FP.BF16.F32.PACK_AB R103, R103, R108 ;  /* 0x0000006c6767723e */ /* 0x000fe200000010ff */
[----:B------:R-:W-:-:S02]  /*31c0*/  FMUL.FTZ R84, R80, R15 ;  /* 0x0000000f50547220 */ /* 0x000fc40000410000 */
[C---:B------:R-:W-:Y:S01]  /*31d0*/  FMUL.FTZ R80, R12.reuse, R101 ;  /* 0x000000650c507220 */ /* 0x040fe20000410000 */
[-C--:B------:R-:W-:Y:S01]  /*31e0*/  FMUL.FTZ R12, R12, R98.reuse ;  /* 0x000000620c0c7220 */ /* 0x080fe20000410000 */
[C---:B------:R-:W-:Y:S01]  /*31f0*/  FFMA.FTZ R99, R14.reuse, R15, -R99 ;  /* 0x0000000f0e637223 */ /* 0x040fe20000010863 */
[----:B------:R-:W-:Y:S01]  /*3200*/  FFMA.FTZ R84, R14, R85, R84 ;  /* 0x000000550e547223 */ /* 0x000fe20000010054 */
[C---:B------:R-:W-:Y:S01]  /*3210*/  FFMA.FTZ R80, R13.reuse, R98, -R80 ;  /* 0x000000620d507223 */ /* 0x040fe20000010850 */
[----:B------:R-:W-:Y:S01]  /*3220*/  FFMA.FTZ R13, R13, R101, R12 ;  /* 0x000000650d0d7223 */ /* 0x000fe2000001000c */
[----:B------:R-:W-:Y:S02]  /*3230*/  F2FP.BF16.F32.PACK_AB R14, R81, R110 ;  /* 0x0000006e510e723e */ /* 0x000fe400000010ff */
[----:B------:R-:W-:Y:S02]  /*3240*/  F2FP.BF16.F32.PACK_AB R15, R84, R99 ;  /* 0x00000063540f723e */ /* 0x000fe400000010ff */
[----:B------:R-:W-:Y:S01]  /*3250*/  F2FP.BF16.F32.PACK_AB R12, R13, R80 ;  /* 0x000000500d0c723e */ /* 0x000fe200000010ff */
[----:B------:R-:W-:-:S07]  /*3260*/  IMAD.MOV.U32 R13, RZ, RZ, R103 ;  /* 0x000000ffff0d7224 */ /* 0x000fce00078e0067 */
.L_x_14426:
[----:B------:R-:W-:Y:S05]  /*3270*/  BSYNC B3 ;  /* 0x0000000000037941 */ /* 0x000fea0003800000 */
.L_x_14425:
[----:B--2---:R1:W-:Y:S02]  /*3280*/  STG.E.128 desc[UR40][R38.64], R12 ;  /* 0x0000000c26007986 */ /* 0x0043e4000c101d28 */
.L_x_14424:
[----:B------:R-:W-:Y:S05]  /*3290*/  BSYNC B2 ;  /* 0x0000000000027941 */ /* 0x000fea0003800000 */
.L_x_14423:
[----:B------:R-:W-:Y:S05]  /*32a0*/  @P2 BRA `(.L_x_14422) ;  /* 0x0000000000cc2947 */ /* 0x000fea0003800000 */
[----:B-1----:R1:W2:Y:S01]  /*32b0*/  LDS.128 R12, [R79+0xe000] ;  /* 0x00e000004f0c7984 */ /* 0x0022a20000000c00 */
[----:B------:R-:W-:Y:S01]  /*32c0*/  ISETP.GE.AND P4, PT, R155, R88, PT ;  /* 0x000000589b00720c */ /* 0x000fe20003f86270 */
[----:B------:R-:W-:-:S12]  /*32d0*/  BSSY B2, `(.L_x_14427) ;  /* 0x000002f000027945 */ /* 0x000fd80003800000 */
        /* <DEDUP_REMOVED lines=22> */
[-C--:B------:R-:W-:Y:S01]  /*3440*/  FMUL.FTZ R99, R48, R80.reuse ;  /* 0x0000005030637220 */ /* 0x080fe20000410000 */
[----:B------:R-:W-:Y:S01]  /*3450*/  LOP3.LUT R12, R12, 0xffff0000, RZ, 0xc0, !PT ;  /* 0xffff00000c0c7812 */ /* 0x000fe200078ec0ff */
[----:B------:R-:W-:Y:S01]  /*3460*/  FMUL.FTZ R48, R50, R85 ;  /* 0x0000005532307220 */ /* 0x000fe20000410000 */
[----:B------:R-:W-:Y:S01]  /*3470*/  LOP3.LUT R94, R94, 0xffff0000, RZ, 0xc0, !PT ;  /* 0xffff00005e5e7812 */ /* 0x000fe200078ec0ff */
[-C--:B------:R-:W-:Y:S01]  /*3480*/  FMUL.FTZ R50, R50, R81.reuse ;  /* 0x0000005132327220 */ /* 0x080fe20000410000 */
[----:B------:R-:W-:Y:S01]  /*3490*/  LOP3.LUT R96, R96, 0xffff0000, RZ, 0xc0, !PT ;  /* 0xffff000060607812 */ /* 0x000fe200078ec0ff */
[----:B------:R-:W-:Y:S01]  /*34a0*/  FFMA.FTZ R98, R15, R80, -R98 ;  /* 0x000000500f627223 */ /* 0x000fe20000010862 */
[----:B------:R-:W-:Y:S01]  /*34b0*/  SHF.L.U32 R97, R97, 0x10, RZ ;  /* 0x0000001061617819 */ /* 0x000fe200000006ff */
[----:B------:R-:W-:Y:S01]  /*34c0*/  FFMA.FTZ R99, R15, R84, R99 ;  /* 0x000000540f637223 */ /* 0x000fe20000010063 */
[----:B------:R-:W-:Y:S01]  /*34d0*/  FFMA.FTZ R81, R49, R81, -R48 ;  /* 0x0000005131517223 */ /* 0x000fe20000010830 */
        /* <DEDUP_REMOVED lines=8> */
[----:B------:R-:W-:Y:S01]  /*3560*/  FFMA.FTZ R50, R49, R85, R50 ;  /* 0x0000005531327223 */ /* 0x000fe20000010032 */
[----:B------:R-:W-:-:S02]  /*3570*/  F2FP.BF16.F32.PACK_AB R98, R99, R98 ;  /* 0x000000626362723e */ /* 0x000fc400000010ff */
[----:B------:R-:W-:Y:S02]  /*3580*/  F2FP.BF16.F32.PACK_AB R15, R14, R15 ;  /* 0x0000000f0e0f723e */ /* 0x000fe400000010ff */
[----:B------:R-:W-:Y:S01]  /*3590*/  F2FP.BF16.F32.PACK_AB R12, R13, R48 ;  /* 0x000000300d0c723e */ /* 0x000fe200000010ff */
[----:B------:R-:W-:Y:S01]  /*35a0*/  IMAD.MOV.U32 R13, RZ, RZ, R98 ;  /* 0x000000ffff0d7224 */ /* 0x000fe200078e0062 */
[----:B------:R-:W-:-:S07]  /*35b0*/  F2FP.BF16.F32.PACK_AB R14, R50, R81 ;  /* 0x00000051320e723e */ /* 0x000fce00000010ff */
.L_x_14428:
[----:B------:R-:W-:Y:S05]  /*35c0*/  BSYNC B2 ;  /* 0x0000000000027941 */ /* 0x000fea0003800000 */
.L_x_14427:
[----:B--2---:R2:W-:Y:S02]  /*35d0*/  STG.E.128 desc[UR40][R38.64+0x40], R12 ;  /* 0x0000400c26007986 */ /* 0x0045e4000c101d28 */
.L_x_14422:
[----:B------:R-:W-:Y:S05]  /*35e0*/  BSYNC B1 ;  /* 0x0000000000017941 */ /* 0x000fea0003800000 */
.L_x_14421:
        /* <DEDUP_REMOVED lines=31> */
[-C--:B------:R-:W-:Y:S01]  /*37e0*/  FMUL.FTZ R39, R39, R43.reuse ;  /* 0x0000002b27277220 */ /* 0x080fe20000410000 */
[----:B------:R-:W-:Y:S01]  /*37f0*/  LOP3.LUT R93, R93, 0xffff0000, RZ, 0xc0, !PT ;  /* 0xffff00005d5d7812 */ /* 0x000fe200078ec0ff */
[----:B------:R-:W-:Y:S01]  /*3800*/  IMAD.U32 R86, R86, 0x10000, RZ ;  /* 0x0001000056567824 */ /* 0x000fe200078e00ff */
[----:B------:R-:W-:Y:S01]  /*3810*/  LOP3.LUT R87, R87, 0xffff0000, RZ, 0xc0, !PT ;  /* 0xffff000057577812 */ /* 0x000fe200078ec0ff */
[C---:B------:R-:W-:Y:S01]  /*3820*/  FFMA.FTZ R51, R14.reuse, R42, -R51 ;  /* 0x0000002a0e337223 */ /* 0x040fe20000010833 */
[----:B------:R-:W-:Y:S01]  /*3830*/  FFMA.FTZ R48, R14, R48, R15 ;  /* 0x000000300e307223 */ /* 0x000fe2000001000f */
[----:B------:R-:W-:Y:S01]  /*3840*/  FFMA.FTZ R81, R38, R43, -R81 ;  /* 0x0000002b26517223 */ /* 0x000fe20000010851 */
[----:B------:R-:W-:Y:S01]  /*3850*/  FMUL.FTZ R14, R12, R89 ;  /* 0x000000590c0e7220 */ /* 0x000fe20000410000 */
        /* <DEDUP_REMOVED lines=14> */
.L_x_14433:
[----:B------:R-:W-:Y:S05]  /*3940*/  BSYNC B2 ;  /* 0x0000000000027941 */ /* 0x000fea0003800000 */
.L_x_14432:
[----:B--2---:R3:W-:Y:S02]  /*3950*/  STG.E.128 desc[UR40][R36.64], R12 ;  /* 0x0000000c24007986 */ /* 0x0047e4000c101d28 */
.L_x_14431:
[----:B------:R-:W-:Y:S05]  /*3960*/  BSYNC B1 ;  /* 0x0000000000017941 */ /* 0x000fea0003800000 */
.L_x_14430:
[----:B------:R-:W-:Y:S05]  /*3970*/  @P2 BRA `(.L_x_14429) ;  /* 0x0000001c00042947 */ /* 0x000fea0003800000 */
[----:B-123--:R1:W2:Y:S01]  /*3980*/  LDS.128 R12, [R79+0x11000] ;  /* 0x011000004f0c7984 */ /* 0x00e2a20000000c00 */
[----:B------:R-:W-:Y:S01]  /*3990*/  ISETP.GE.AND P4, PT, R155, R88, PT ;  /* 0x000000589b00720c */ /* 0x000fe20003f86270 */
[----:B------:R-:W-:-:S12]  /*39a0*/  BSSY B1, `(.L_x_14434) ;  /* 0x0000030000017945 */ /* 0x000fd80003800000 */
        /* <DEDUP_REMOVED lines=47> */
.L_x_14435:
[----:B------:R-:W-:Y:S05]  /*3ca0*/  BSYNC B1 ;  /* 0x0000000000017941 */ /* 0x000fea0003800000 */
.L_x_14434:
[----:B--2---:R4:W-:Y:S01]  /*3cb0*/  STG.E.128 desc[UR40][R36.64+0x40], R12 ;  /* 0x0000400c24007986 */ /* 0x0049e2000c101d28 */
[----:B------:R-:W-:Y:S05]  /*3cc0*/  BRA `(.L_x_14429) ;  /* 0x0000001800307947 */ /* 0x000fea0003800000 */
.L_x_14413:
[C---:B------:R-:W-:Y:S02]  /*3cd0*/  ISETP.GE.AND P3, PT, R19.reuse, R83, PT ;  /* 0x000000531300720c */ /* 0x040fe40003f66270 */
[----:B0-----:R-:W-:Y:S02]  /*3ce0*/  CS2R R34, SRZ ;  /* 0x0000000000227805 */ /* 0x001fe4000001ff00 */
        /* <DEDUP_REMOVED lines=46> */
.L_x_14437:
[----:B------:R-:W-:Y:S05]  /*3fd0*/  BSYNC B1 ;  /* 0x0000000000017941 */ /* 0x000fea0003800000 */
.L_x_14436:
        /* <DEDUP_REMOVED lines=32> */
[----:B------:R-:W-:Y:S02]  /*41e0*/  PRMT R116, R47, 0x7610, R116 ;  /* 0x000076102f747816 */ /* 0x000fe40000000074 */
[----:B--2---:R-:W-:-:S13]  /*41f0*/  ISETP.NE.AND P3, PT, R48, 0x3, PT ;  /* 0x000000033000780c */ /* 0x004fda0003f65270 */
[----:B------:R-:W-:Y:S05]  /*4200*/  @!P3 BRA `(.L_x_14438) ;  /* 0x000000000004b947 */ /* 0x000fea0003800000 */
[----:B------:R-:W-:Y:S01]  /*4210*/  BPT.TRAP 0x1 ;  /* 0x000000040000795c */ /* 0x000fe20000300000 */
.L_x_14438:
[----:B------:R-:W-:Y:S01]  /*4220*/  IMAD R78, R22, 0x8, R2 ;  /* 0x00000008164e7824 */ /* 0x000fe200078e0202 */
[----:B------:R-:W-:Y:S01]  /*4230*/  SHF.L.U32 R90, R154, 0x1f, RZ ;  /* 0x0000001f9a5a7819 */ /* 0x000fe200000006ff */
[----:B------:R-:W0:Y:S01]  /*4240*/  LDC R94, c[0x0][0x2f4] ;  /* 0x0000bd00ff5e7b82 */ /* 0x000e220000000800 */
[----:B------:R-:W-:Y:S02]  /*4250*/  BSSY B1, `(.L_x_14439) ;  /* 0x0000004000017945 */ /* 0x000fe40003800000 */
[----:B------:R-:W1:Y:S01]  /*4260*/  SYNCS.PHASECHK.TRANS64.TRYWAIT P5, [R78+URZ+0x16890], R90 ;  /* 0x0168905a4e0075a7 */ /* 0x000e6200080a017f */
[----:B0-----:R-:W-:Y:S01]  /*4270*/  IMAD.IADD R96, R94, 0x1, -R63 ;  /* 0x000000015e607824 */ /* 0x001fe200078e0a3f */
[----:B-1----:R-:W-:Y:S06]  /*4280*/  @!P5 BRA `(.L_x_14440) ;  /* 0x00000178000cd947 */ /* 0x002fec0003800000 */
.L_x_14691:
[----:B------:R-:W-:Y:S05]  /*4290*/  BSYNC B1 ;  /* 0x0000000000017941 */ /* 0x000fea0003800000 */
.L_x_14439:
        /* <DEDUP_REMOVED lines=11> */
[----:B------:R-:W-:-:S05]  /*4350*/  IMAD.IADD R95, R95, 0x1, R89 ;  /* 0x000000015f5f7824 */ /* 0x000fca00078e0259 */
[----:B------:R-:W-:Y:S01]  /*4360*/  IADD3.X R98, R76, R95, R5, P5, P6 ;  /* 0x0000005f4c627210 */ /* 0x000fe20002fec405 */
[----:B-1----:R-:W-:Y:S01]  /*4370*/  VIADD R47, R45, 0xffffff80 ;  /* 0xffffff802d2f7836 */ /* 0x002fe20000000000 */
[----:B------:R-:W-:-:S04]  /*4380*/  SHF.R.S32.HI R45, RZ, 0x1f, R44 ;  /* 0x0000001fff2d7819 */ /* 0x000fc8000001142c */
[----:B------:R-:W-:Y:S02]  /*4390*/  LEA.HI R45, R45, R44, RZ, 0x4 ;  /* 0x0000002c2d2d7211 */ /* 0x000fe400078f20ff */
[----:B------:R-:W-:Y:S02]  /*43a0*/  SHF.R.S32.HI R46, RZ, 0x1f, R47 ;  /* 0x0000001fff2e7819 */ /* 0x000fe4000001142f */
[----:B------:R-:W-:Y:S02]  /*43b0*/  LEA.HI.SX32 R45, R45, R6, 0x1c ;  /* 0x000000062d2d7211 */ /* 0x000fe400078fe2ff */
[----:B------:R-:W-:-:S03]  /*43c0*/  LEA.HI R46, R46, R47, RZ, 0x5 ;  /* 0x0000002f2e2e7211 */ /* 0x000fc600078f28ff */
[----:B------:R-:W-:Y:S01]  /*43d0*/  IMAD.SHL.U32 R97, R45, 0x8, RZ ;  /* 0x000000082d617824 */ /* 0x000fe200078e00ff */
[----:B------:R-:W-:Y:S01]  /*43e0*/  SHF.R.S32.HI R46, RZ, 0x5, R46 ;  /* 0x00000005ff2e7819 */ /* 0x000fe2000001142e */
[----:B------:R-:W-:-:S03]  /*43f0*/  IMAD R45, R22, 0x2000, R4 ;  /* 0x00002000162d7824 */ /* 0x000fc600078e0204 */
[----:B------:R-:W-:Y:S01]  /*4400*/  LOP3.LUT R44, R70, 0x38, R97, 0xf8, !PT ;  /* 0x00000038462c7812 */ /* 0x000fe200078ef861 */
[----:B------:R-:W-:-:S03]  /*4410*/  IMAD R45, R45, 0x2, R2 ;  /* 0x000000022d2d7824 */ /* 0x000fc600078e0202 */
[----:B------:R-:W-:-:S05]  /*4420*/  LOP3.LUT R44, R44, R67, RZ, 0x3c, !PT ;  /* 0x000000432c2c7212 */ /* 0x000fca00078e3cff */
[----:B------:R-:W-:-:S04]  /*4430*/  IMAD R47, R46, 0x200, R44 ;  /* 0x000002002e2f7824 */ /* 0x000fc800078e022c */
        /* <DEDUP_REMOVED lines=15> */
[----:B------:R-:W-:-:S02]  /*4530*/  PRMT R115, R115, 0x5410, R13 ;  /* 0x0000541073737816 */ /* 0x000fc4000000000d */
[--C-:B------:R-:W-:Y:S01]  /*4540*/  SHF.R.U64 R14, R14, 0x10, R15.reuse ;  /* 0x000000100e0e7819 */ /* 0x100fe2000000120f */
[----:B------:R-:W-:Y:S01]  /*4550*/  IMAD.U32 R33, R116, 0x10000, RZ ;  /* 0x0001000074217824 */ /* 0x000fe200078e00ff */
[----:B------:R-:W-:Y:S01]  /*4560*/  SHF.R.U32.HI R15, RZ, 0x10, R15 ;  /* 0x00000010ff0f7819 */ /* 0x000fe2000001160f */
[----:B------:R-:W-:Y:S01]  /*4570*/  IMAD.U32 R13, R115, 0x10000, RZ ;  /* 0x00010000730d7824 */ /* 0x000fe200078e00ff */
[--C-:B------:R-:W-:Y:S01]  /*4580*/  SHF.R.U64 R34, R34, 0x10, R35.reuse ;  /* 0x0000001022227819 */ /* 0x100fe20000001223 */
[C---:B------:R-:W-:Y:S01]  /*4590*/  FMUL.FTZ R119, R101.reuse, R33 ;  /* 0x0000002165777220 */ /* 0x040fe20000410000 */
[----:B------:R-:W-:Y:S02]  /*45a0*/  SHF.R.U32.HI R35, RZ, 0x10, R35 ;  /* 0x00000010ff237819 */ /* 0x000fe40000011623 */
[----:B------:R-:W-:Y:S01]  /*45b0*/  PRMT R15, R118, 0x5410, R15 ;  /* 0x00005410760f7816 */ /* 0x000fe2000000000f */
[-C--:B------:R-:W-:Y:S01]  /*45c0*/  FMUL.FTZ R118, R101, R13.reuse ;  /* 0x0000000d65767220 */ /* 0x080fe20000410000 */
[----:B------:R-:W-:Y:S01]  /*45d0*/  LOP3.LUT R102, R49, 0xffff0000, RZ, 0xc0, !PT ;  /* 0xffff000031667812 */ /* 0x000fe200078ec0ff */
[----:B------:R-:W-:Y:S01]  /*45e0*/  FFMA.FTZ R13, R100, R13, -R119 ;  /* 0x0000000d640d7223 */ /* 0x000fe20000010877 */
[----:B------:R-:W-:Y:S01]  /*45f0*/  LOP3.LUT R101, R116, 0xffff0000, RZ, 0xc0, !PT ;  /* 0xffff000074657812 */ /* 0x000fe200078ec0ff */
[----:B------:R-:W-:Y:S01]  /*4600*/  FFMA.FTZ R100, R100, R33, R118 ;  /* 0x0000002164647223 */ /* 0x000fe20000010076 */
[----:B------:R-:W-:Y:S01]  /*4610*/  PRMT R35, R117, 0x5410, R35 ;  /* 0x0000541075237816 */ /* 0x000fe20000000023 */
[----:B------:R-:W-:Y:S01]  /*4620*/  IMAD.U32 R117, R15, 0x10000, RZ ;  /* 0x000100000f757824 */ /* 0x000fe200078e00ff */
[----:B------:R-:W-:Y:S01]  /*4630*/  LOP3.LUT R33, R115, 0xffff0000, RZ, 0xc0, !PT ;  /* 0xffff000073217812 */ /* 0x000fe200078ec0ff */
[----:B------:R-:W-:Y:S01]  /*4640*/  FMUL.FTZ R116, R102, R101 ;  /* 0x0000006566747220 */ /* 0x000fe20000410000 */
[----:B------:R-:W-:Y:S01]  /*4650*/  LOP3.LUT R45, R45, 0xffff0000, RZ, 0xc0, !PT ;  /* 0xffff00002d2d7812 */ /* 0x000fe200078ec0ff */
[----:B------:R-:W-:Y:S01]  /*4660*/  IMAD.U32 R115, R35, 0x10000, RZ ;  /* 0x0001000023737824 */ /* 0x000fe200078e00ff */
[----:B------:R-:W-:Y:S01]  /*4670*/  PRMT R32, R108, 0x5432, R32 ;  /* 0x000054326c207816 */ /* 0x000fe20000000020 */
[-C--:B------:R-:W-:Y:S01]  /*4680*/  FMUL.FTZ R118, R102, R33.reuse ;  /* 0x0000002166767220 */ /* 0x080fe20000410000 */
[----:B------:R-:W-:Y:S01]  /*4690*/  PRMT R12, R110, 0x5432, R12 ;  /* 0x000054326e0c7816 */ /* 0x000fe2000000000c */
[C---:B------:R-:W-:Y:S01]  /*46a0*/  FFMA.FTZ R102, R45.reuse, R33, -R116 ;  /* 0x000000212d667223 */ /* 0x040fe20000010874 */
[C---:B------:R-:W-:Y:S01]  /*46b0*/  FMUL.FTZ R33, R106.reuse, R115 ;  /* 0x000000736a217220 */ /* 0x040fe20000410000 */
[----:B------:R-:W-:Y:S01]  /*46c0*/  FMUL.FTZ R120, R106, R117 ;  /* 0x000000756a787220 */ /* 0x000fe20000410000 */
[----:B------:R-:W-:Y:S01]  /*46d0*/  FFMA.FTZ R45, R45, R101, R118 ;  /* 0x000000652d2d7223 */ /* 0x000fe20000010076 */
[----:B------:R-:W-:-:S02]  /*46e0*/  IMAD.U32 R49, R48, 0x10000, RZ ;  /* 0x0001000030317824 */ /* 0x000fc400078e00ff */
[C---:B------:R-:W-:Y:S01]  /*46f0*/  FFMA.FTZ R33, R104.reuse, R117, -R33 ;  /* 0x0000007568217223 */ /* 0x040fe20000010821 */
[----:B------:R-:W-:Y:S01]  /*4700*/  FFMA.FTZ R104, R104, R115, R120 ;  /* 0x0000007368687223 */ /* 0x000fe20000010078 */
[----:B------:R-:W-:Y:S01]  /*4710*/  IMAD.U32 R118, R32, 0x10000, RZ ;  /* 0x0001000020767824 */ /* 0x000fe200078e00ff */
[----:B------:R-:W-:Y:S01]  /*4720*/  LOP3.LUT R116, R35, 0xffff0000, RZ, 0xc0, !PT ;  /* 0xffff000023747812 */ /* 0x000fe200078ec0ff */
[----:B------:R-:W-:Y:S01]  /*4730*/  IMAD.U32 R120, R12, 0x10000, RZ ;  /* 0x000100000c787824 */ /* 0x000fe200078e00ff */
[----:B------:R-:W-:Y:S02]  /*4740*/  SHF.L.U32 R99, R44, 0x10, RZ ;  /* 0x000000102c637819 */ /* 0x000fe400000006ff */
[----:B------:R-:W-:Y:S01]  /*4750*/  LOP3.LUT R35, R12, 0xffff0000, RZ, 0xc0, !PT ;  /* 0xffff00000c237812 */ /* 0x000fe200078ec0ff */
[----:B------:R-:W-:Y:S01]  /*4760*/  FMUL.FTZ R12, R49, R118 ;  /* 0x00000076310c7220 */ /* 0x000fe20000410000 */
[----:B------:R-:W-:Y:S01]  /*4770*/  LOP3.LUT R51, R51, 0xffff0000, RZ, 0xc0, !PT ;  /* 0xffff000033337812 */ /* 0x000fe200078ec0ff */
[-C--:B------:R-:W-:Y:S01]  /*4780*/  FMUL.FTZ R49, R49, R120.reuse ;  /* 0x0000007831317220 */ /* 0x080fe20000410000 */
[----:B------:R-:W-:Y:S01]  /*4790*/  LOP3.LUT R106, R15, 0xffff0000, RZ, 0xc0, !PT ;  /* 0xffff00000f6a7812 */ /* 0x000fe200078ec0ff */
[----:B------:R-:W-:Y:S01]  /*47a0*/  FFMA.FTZ R12, R99, R120, -R12 ;  /* 0x00000078630c7223 */ /* 0x000fe2000001080c */
[----:B------:R-:W-:Y:S01]  /*47b0*/  LOP3.LUT R48, R48, 0xffff0000, RZ, 0xc0, !PT ;  /* 0xffff000030307812 */ /* 0x000fe200078ec0ff */
[C---:B------:R-:W-:Y:S01]  /*47c0*/  FMUL.FTZ R122, R51.reuse, R116 ;  /* 0x00000074337a7220 */ /* 0x040fe20000410000 */
[----:B------:R-:W-:Y:S01]  /*47d0*/  LOP3.LUT R15, R32, 0xffff0000, RZ, 0xc0, !PT ;  /* 0xffff0000200f7812 */ /* 0x000fe200078ec0ff */
[----:B------:R-:W-:Y:S01]  /*47e0*/  FMUL.FTZ R124, R51, R106 ;  /* 0x0000006a337c7220 */ /* 0x000fe20000410000 */
[----:B------:R-:W-:Y:S01]  /*47f0*/  PRMT R34, R107, 0x5432, R34 ;  /* 0x000054326b227816 */ /* 0x000fe20000000022 */
[----:B------:R-:W-:Y:S01]  /*4800*/  FFMA.FTZ R99, R99, R118, R49 ;  /* 0x0000007663637223 */ /* 0x000fe20000010031 */
[----:B------:R-:W-:Y:S01]  /*4810*/  PRMT R14, R109, 0x5432, R14 ;  /* 0x000054326d0e7816 */ /* 0x000fe2000000000e */
[----:B------:R-:W-:Y:S01]  /*4820*/  FMUL.FTZ R51, R48, R15 ;  /* 0x0000000f30337220 */ /* 0x000fe20000410000 */
[----:B------:R-:W-:Y:S01]  /*4830*/  LOP3.LUT R44, R44, 0xffff0000, RZ, 0xc0, !PT ;  /* 0xffff00002c2c7812 */ /* 0x000fe200078ec0ff */
[-C--:B------:R-:W-:Y:S01]  /*4840*/  FMUL.FTZ R49, R48, R35.reuse ;  /* 0x0000002330317220 */ /* 0x080fe20000410000 */
[----:B------:R-:W-:Y:S01]  /*4850*/  LOP3.LUT R47, R47, 0xffff0000, RZ, 0xc0, !PT ;  /* 0xffff00002f2f7812 */ /* 0x000fe200078ec0ff */
[----:B------:R-:W-:Y:S01]  /*4860*/  IMAD.U32 R48, R34, 0x10000, RZ ;  /* 0x0001000022307824 */ /* 0x000fe200078e00ff */
[----:B------:R-:W-:Y:S01]  /*4870*/  LOP3.LUT R105, R46, 0xffff0000, RZ, 0xc0, !PT ;  /* 0xffff00002e697812 */ /* 0x000fe200078ec0ff */
[C---:B------:R-:W-:Y:S01]  /*4880*/  IMAD.U32 R46, R50.reuse, 0x10000, RZ ;  /* 0x00010000322e7824 */ /* 0x040fe200078e00ff */
[----:B------:R-:W-:Y:S01]  /*4890*/  LOP3.LUT R50, R50, 0xffff0000, RZ, 0xc0, !PT ;  /* 0xffff000032327812 */ /* 0x000fe200078ec0ff */
[----:B------:R-:W-:Y:S01]  /*48a0*/  IMAD.U32 R32, R14, 0x10000, RZ ;  /* 0x000100000e207824 */ /* 0x000fe200078e00ff */
[----:B------:R-:W-:Y:S01]  /*48b0*/  LOP3.LUT R34, R34, 0xffff0000, RZ, 0xc0, !PT ;  /* 0xffff000022227812 */ /* 0x000fe200078ec0ff */
[C---:B------:R-:W-:Y:S01]  /*48c0*/  FFMA.FTZ R106, R47.reuse, R106, -R122 ;  /* 0x0000006a2f6a7223 */ /* 0x040fe2000001087a */
[----:B------:R-:W-:Y:S01]  /*48d0*/  LOP3.LUT R14, R14, 0xffff0000, RZ, 0xc0, !PT ;  /* 0xffff00000e0e7812 */ /* 0x000fe200078ec0ff */
[C---:B------:R-:W-:Y:S01]  /*48e0*/  FFMA.FTZ R35, R44.reuse, R35, -R51 ;  /* 0x000000232c237223 */ /* 0x040fe20000010833 */
        /* <DEDUP_REMOVED lines=14> */
[----:B------:R-:W-:Y:S02]  /*49d0*/  F2FP.BF16.F32.PACK_AB R33, R106, R33 ;  /* 0x000000216a21723e */ /* 0x000fe400000010ff */
[----:B------:R-:W-:Y:S02]  /*49e0*/  F2FP.BF16.F32.PACK_AB R51, R47, R104 ;  /* 0x000000682f33723e */ /* 0x000fe400000010ff */
[----:B------:R-:W-:Y:S01]  /*49f0*/  F2FP.BF16.F32.PACK_AB R48, R44, R99 ;  /* 0x000000632c30723e */ /* 0x000fe200000010ff */
[----:B------:R-:W-:Y:S01]  /*4a00*/  IMAD.MOV.U32 R44, RZ, RZ, R12 ;  /* 0x000000ffff2c7224 */ /* 0x000fe200078e000c */
[----:B------:R-:W-:Y:S01]  /*4a10*/  F2FP.BF16.F32.PACK_AB R46, R49, R116 ;  /* 0x00000074312e723e */ /* 0x000fe200000010ff */
[----:B------:R-:W-:Y:S01]  /*4a20*/  IMAD.MOV.U32 R49, RZ, RZ, R100 ;  /* 0x000000ffff317224 */ /* 0x000fe200078e0064 */
[----:B------:R-:W-:-:S02]  /*4a30*/  F2FP.BF16.F32.PACK_AB R50, R34, R15 ;  /* 0x0000000f2232723e */ /* 0x000fc400000010ff */
[----:B------:R-:W-:-:S07]  /*4a40*/  MOV R47, R33 ;  /* 0x00000021002f7202 */ /* 0x000fce0000000f00 */
.L_x_14444:
[----:B------:R-:W-:Y:S05]  /*4a50*/  BSYNC B2 ;  /* 0x0000000000027941 */ /* 0x000fea0003800000 */
.L_x_14443:
        /* <DEDUP_REMOVED lines=12> */
.L_x_14442:
[----:B------:R-:W-:Y:S05]  /*4b20*/  BSYNC B1 ;  /* 0x0000000000017941 */ /* 0x000fea0003800000 */
.L_x_14441:
        /* <DEDUP_REMOVED lines=38> */
[----:B------:R-:W-:Y:S01]  /*4d90*/  SHF.R.U64 R51, R38, 0x10, R39 ;  /* 0x0000001026337819 */ /* 0x000fe20000001227 */
[----:B-1----:R-:W-:Y:S01]  /*4da0*/  IMAD.U32 R38, R13, 0x10000, RZ ;  /* 0x000100000d267824 */ /* 0x002fe200078e00ff */
[----:B------:R-:W-:Y:S02]  /*4db0*/  PRMT R107, R107, 0x5410, R50 ;  /* 0x000054106b6b7816 */ /* 0x000fe40000000032 */
[----:B------:R-:W-:Y:S02]  /*4dc0*/  PRMT R111, R111, 0x5410, R88 ;  /* 0x000054106f6f7816 */ /* 0x000fe40000000058 */
[----:B------:R-:W-:-:S02]  /*4dd0*/  SHF.R.U32.HI R48, RZ, 0x10, R43 ;  /* 0x00000010ff307819 */ /* 0x000fc4000001162b */
[----:B------:R-:W-:Y:S02]  /*4de0*/  SHF.R.U32.HI R86, RZ, 0x10, R39 ;  /* 0x00000010ff567819 */ /* 0x000fe40000011627 */
[----:B------:R-:W-:Y:S02]  /*4df0*/  SHF.R.U64 R89, R40, 0x10, R41 ;  /* 0x0000001028597819 */ /* 0x000fe40000001229 */
[----:B------:R-:W-:Y:S01]  /*4e00*/  SHF.R.U64 R87, R42, 0x10, R43 ;  /* 0x000000102a577819 */ /* 0x000fe2000000122b */
[----:B------:R-:W-:Y:S01]  /*4e10*/  IMAD.U32 R43, R35, 0x10000, RZ ;  /* 0x00010000232b7824 */ /* 0x000fe200078e00ff */
[----:B------:R-:W-:Y:S01]  /*4e20*/  PRMT R114, R114, 0x5410, R51 ;  /* 0x0000541072727816 */ /* 0x000fe20000000033 */
[----:B------:R-:W-:Y:S01]  /*4e30*/  IMAD.U32 R51, R107, 0x10000, RZ ;  /* 0x000100006b337824 */ /* 0x000fe200078e00ff */
[----:B------:R-:W-:Y:S01]  /*4e40*/  LOP3.LUT R41, R35, 0xffff0000, RZ, 0xc0, !PT ;  /* 0xffff000023297812 */ /* 0x000fe200078ec0ff */
[----:B------:R-:W-:Y:S01]  /*4e50*/  IMAD.U32 R35, R111, 0x10000, RZ ;  /* 0x000100006f237824 */ /* 0x000fe200078e00ff */
[----:B------:R-:W-:Y:S01]  /*4e60*/  PRMT R109, R109, 0x5410, R48 ;  /* 0x000054106d6d7816 */ /* 0x000fe20000000030 */
[----:B------:R-:W-:Y:S01]  /*4e70*/  IMAD.U32 R42, R15, 0x10000, RZ ;  /* 0x000100000f2a7824 */ /* 0x000fe200078e00ff */
[----:B------:R-:W-:-:S02]  /*4e80*/  PRMT R113, R113, 0x5410, R86 ;  /* 0x0000541071717816 */ /* 0x000fc40000000056 */
[----:B------:R-:W-:Y:S01]  /*4e90*/  PRMT R110, R110, 0x5410, R87 ;  /* 0x000054106e6e7816 */ /* 0x000fe20000000057 */
[----:B------:R-:W-:Y:S01]  /*4ea0*/  FMUL.FTZ R87, R46, R51 ;  /* 0x000000332e577220 */ /* 0x000fe20000410000 */
[----:B------:R-:W-:Y:S01]  /*4eb0*/  PRMT R108, R108, 0x5410, R89 ;  /* 0x000054106c6c7816 */ /* 0x000fe20000000059 */
[-C--:B------:R-:W-:Y:S01]  /*4ec0*/  FMUL.FTZ R89, R46, R35.reuse ;  /* 0x000000232e597220 */ /* 0x080fe20000410000 */
[----:B------:R-:W-:Y:S01]  /*4ed0*/  LOP3.LUT R40, R33, 0xffff0000, RZ, 0xc0, !PT ;  /* 0xffff000021287812 */ /* 0x000fe200078ec0ff */
[----:B------:R-:W-:Y:S01]  /*4ee0*/  IMAD.U32 R48, R109, 0x10000, RZ ;  /* 0x000100006d307824 */ /* 0x000fe200078e00ff */
[----:B------:R-:W-:Y:S01]  /*4ef0*/  LOP3.LUT R107, R107, 0xffff0000, RZ, 0xc0, !PT ;  /* 0xffff00006b6b7812 */ /* 0x000fe200078ec0ff */
[----:B------:R-:W-:Y:S01]  /*4f00*/  FFMA.FTZ R35, R38, R35, -R87 ;  /* 0x0000002326237223 */ /* 0x000fe20000010857 */
[----:B------:R-:W-:Y:S01]  /*4f10*/  LOP3.LUT R111, R111, 0xffff0000, RZ, 0xc0, !PT ;  /* 0xffff00006f6f7812 */ /* 0x000fe200078ec0ff */
[----:B------:R-:W-:Y:S01]  /*4f20*/  IMAD.U32 R46, R113, 0x10000, RZ ;  /* 0x00010000712e7824 */ /* 0x000fe200078e00ff */
[----:B------:R-:W-:Y:S01]  /*4f30*/  SHF.R.U64 R93, R36, 0x10, R37 ;  /* 0x00000010245d7819 */ /* 0x000fe20000001225 */
[----:B------:R-:W-:Y:S01]  /*4f40*/  FFMA.FTZ R38, R38, R51, R89 ;  /* 0x0000003326267223 */ /* 0x000fe20000010059 */
[----:B------:R-:W-:Y:S01]  /*4f50*/  LOP3.LUT R39, R13, 0xffff0000, RZ, 0xc0, !PT ;  /* 0xffff00000d277812 */ /* 0x000fe200078ec0ff */
[C---:B------:R-:W-:Y:S01]  /*4f60*/  FMUL.FTZ R50, R40.reuse, R107 ;  /* 0x0000006b28327220 */ /* 0x040fe20000410000 */
[C---:B------:R-:W-:Y:S01]  /*4f70*/  FMUL.FTZ R51, R43.reuse, R48 ;  /* 0x000000302b337220 */ /* 0x040fe20000410000 */
[-C--:B------:R-:W-:Y:S01]  /*4f80*/  FMUL.FTZ R86, R40, R111.reuse ;  /* 0x0000006f28567220 */ /* 0x080fe20000410000 */
[-C--:B------:R-:W-:Y:S01]  /*4f90*/  FMUL.FTZ R87, R43, R46.reuse ;  /* 0x0000002e2b577220 */ /* 0x080fe20000410000 */
[----:B------:R-:W-:Y:S01]  /*4fa0*/  PRMT R112, R112, 0x5410, R93 ;  /* 0x0000541070707816 */ /* 0x000fe2000000005d */
[----:B------:R-:W-:Y:S01]  /*4fb0*/  FFMA.FTZ R40, R39, R111, -R50 ;  /* 0x0000006f27287223 */ /* 0x000fe20000010832 */
[C---:B------:R-:W-:Y:S01]  /*4fc0*/  FFMA.FTZ R43, R42.reuse, R46, -R51 ;  /* 0x0000002e2a2b7223 */ /* 0x040fe20000010833 */
[----:B------:R-:W-:Y:S01]  /*4fd0*/  LOP3.LUT R50, R109, 0xffff0000, RZ, 0xc0, !PT ;  /* 0xffff00006d327812 */ /* 0x000fe200078ec0ff */
[----:B------:R-:W-:Y:S01]  /*4fe0*/  FFMA.FTZ R39, R39, R107, R86 ;  /* 0x0000006b27277223 */ /* 0x000fe20000010056 */
[----:B------:R-:W-:Y:S01]  /*4ff0*/  LOP3.LUT R46, R113, 0xffff0000, RZ, 0xc0, !PT ;  /* 0xffff0000712e7812 */ /* 0x000fe200078ec0ff */
[----:B------:R-:W-:Y:S01]  /*5000*/  FFMA.FTZ R86, R42, R48, R87 ;  /* 0x000000302a567223 */ /* 0x000fe20000010057 */
[----:B------:R-:W-:Y:S01]  /*5010*/  IMAD.U32 R33, R32, 0x10000, RZ ;  /* 0x0001000020217824 */ /* 0x000fe200078e00ff */
[----:B------:R-:W-:Y:S01]  /*5020*/  LOP3.LUT R37, R15, 0xffff0000, RZ, 0xc0, !PT ;  /* 0xffff00000f257812 */ /* 0x000fe200078ec0ff */
[----:B------:R-:W-:-:S02]  /*5030*/  IMAD.U32 R48, R108, 0x10000, RZ ;  /* 0x000100006c307824 */ /* 0x000fc400078e00ff */
[C---:B------:R-:W-:Y:S01]  /*5040*/  FMUL.FTZ R88, R41.reuse, R50 ;  /* 0x0000003229587220 */ /* 0x040fe20000410000 */
[----:B------:R-:W-:Y:S02]  /*5050*/  IMAD.U32 R42, R112, 0x10000, RZ ;  /* 0x00010000702a7824 */ /* 0x000fe400078e00ff */
[----:B------:R-:W-:Y:S01]  /*5060*/  FMUL.FTZ R96, R41, R46 ;  /* 0x0000002e29607220 */ /* 0x000fe20000410000 */
[----:B------:R-:W-:Y:S01]  /*5070*/  IMAD.U32 R36, R12, 0x10000, RZ ;  /* 0x000100000c247824 */ /* 0x000fe200078e00ff */
[----:B------:R-:W-:Y:S01]  /*5080*/  LOP3.LUT R32, R32, 0xffff0000, RZ, 0xc0, !PT ;  /* 0xffff000020207812 */ /* 0x000fe200078ec0ff */
[C---:B------:R-:W-:Y:S01]  /*5090*/  FMUL.FTZ R87, R33.reuse, R48 ;  /* 0x0000003021577220 */ /* 0x040fe20000410000 */
[----:B------:R-:W-:Y:S01]  /*50a0*/  LOP3.LUT R51, R108, 0xffff0000, RZ, 0xc0, !PT ;  /* 0xffff00006c337812 */ /* 0x000fe200078ec0ff */
[----:B------:R-:W-:Y:S01]  /*50b0*/  FMUL.FTZ R33, R33, R42 ;  /* 0x0000002a21217220 */ /* 0x000fe20000410000 */
[----:B------:R-:W-:Y:S01]  /*50c0*/  LOP3.LUT R41, R112, 0xffff0000, RZ, 0xc0, !PT ;  /* 0xffff000070297812 */ /* 0x000fe200078ec0ff */
[C---:B------:R-:W-:Y:S01]  /*50d0*/  FFMA.FTZ R88, R37.reuse, R46, -R88 ;  /* 0x0000002e25587223 */ /* 0x040fe20000010858 */
[----:B------:R-:W-:Y:S01]  /*50e0*/  LOP3.LUT R12, R12, 0xffff0000, RZ, 0xc0, !PT ;  /* 0xffff00000c0c7812 */ /* 0x000fe200078ec0ff */
[----:B------:R-:W-:Y:S01]  /*50f0*/  FFMA.FTZ R93, R37, R50, R96 ;  /* 0x00000032255d7223 */ /* 0x000fe20000010060 */
[----:B------:R-:W-:Y:S01]  /*5100*/  FFMA.FTZ R87, R36, R42, -R87 ;  /* 0x0000002a24577223 */ /* 0x000fe20000010857 */
[----:B------:R-:W-:Y:S01]  /*5110*/  SHF.L.U32 R13, R14, 0x10, RZ ;  /* 0x000000100e0d7819 */ /* 0x000fe200000006ff */
[----:B------:R-:W-:Y:S01]  /*5120*/  FMUL.FTZ R37, R32, R51 ;  /* 0x0000003320257220 */ /* 0x000fe20000410000 */
[----:B------:R-:W-:Y:S01]  /*5130*/  LOP3.LUT R15, R14, 0xffff0000, RZ, 0xc0, !PT ;  /* 0xffff00000e0f7812 */ /* 0x000fe200078ec0ff */
        /* <DEDUP_REMOVED lines=31> */
.L_x_14446:
[----:B------:R-:W-:Y:S05]  /*5330*/  BSYNC B1 ;  /* 0x0000000000017941 */ /* 0x000fea0003800000 */
.L_x_14445:
        /* <DEDUP_REMOVED lines=10> */
.L_x_14412:
[----:B------:R-:W2:Y:S02]  /*53e0*/  LDL R12, [R1+0x4] ;  /* 0x00000400010c7983 */ /* 0x000ea40000100800 */
[----:B--2---:R-:W-:-:S13]  /*53f0*/  ISETP.NE.AND P3, PT, R12, 0x3, PT ;  /* 0x000000030c00780c */ /* 0x004fda0003f65270 */
[----:B------:R-:W-:Y:S05]  /*5400*/  @!P3 BRA `(.L_x_14447) ;  /* 0x000000000004b947 */ /* 0x000fea0003800000 */
[----:B------:R-:W-:Y:S01]  /*5410*/  BPT.TRAP 0x1 ;  /* 0x000000040000795c */ /* 0x000fe20000300000 */
.L_x_14447:
[----:B------:R-:W-:Y:S01]  /*5420*/  IMAD R78, R22, 0x8, R2 ;  /* 0x00000008164e7824 */ /* 0x000fe200078e0202 */
[----:B------:R-:W-:Y:S01]  /*5430*/  SHF.L.U32 R90, R154, 0x1f, RZ ;  /* 0x0000001f9a5a7819 */ /* 0x000fe200000006ff */
[----:B------:R-:W-:Y:S01]  /*5440*/  IMAD R83, R27, -0x80, R25 ;  /* 0xffffff801b537824 */ /* 0x000fe200078e0219 */
[----:B------:R-:W-:Y:S02]  /*5450*/  BSSY B1, `(.L_x_14448) ;  /* 0x0000004000017945 */ /* 0x000fe40003800000 */
[----:B------:R-:W1:Y:S02]  /*5460*/  SYNCS.PHASECHK.TRANS64.TRYWAIT P4, [R78+URZ+0x16890], R90 ;  /* 0x0168905a4e0075a7 */ /* 0x000e64000808017f */
[----:B------:R-:W-:Y:S01]  /*5470*/  VIMNMX R83, R83, 0x80, PT ;  /* 0x0000008053537848 */ /* 0x000fe20003fe0100 */
[----:B-1----:R-:W-:Y:S06]  /*5480*/  @!P4 BRA `(.L_x_14449) ;  /* 0x0000016400a0c947 */ /* 0x002fec0003800000 */
.L_x_14692:
[----:B------:R-:W-:Y:S05]  /*5490*/  BSYNC B1 ;  /* 0x0000000000017941 */ /* 0x000fea0003800000 */
.L_x_14448:
[----:B------:R-:W-:Y:S01]  /*54a0*/  ISETP.GE.AND P4, PT, R19, R83, PT ;  /* 0x000000531300720c */ /* 0x000fe20003f86270 */
[----:B------:R-:W-:-:S12]  /*54b0*/  BSSY B1, `(.L_x_14450) ;  /* 0x0000006000017945 */ /* 0x000fd80003800000 */
[----:B------:R-:W-:Y:S05]  /*54c0*/  @P4 BRA `(.L_x_14451) ;  /* 0x0000000000104947 */ /* 0x000fea0003800000 */
[----:B------:R-:W2:Y:S04]  /*54d0*/  @!P1 LDS.128 R12, [R82+0xe000] ;  /* 0x00e00000520c9984 */ /* 0x000ea80000000c00 */
[----:B0-----:R-:W0:Y:S04]  /*54e0*/  @!P2 LDS.128 R32, [R79+0xe000] ;  /* 0x00e000004f20a984 */ /* 0x001e280000000c00 */
[----:B--2---:R2:W-:Y:S04]  /*54f0*/  @!P1 STG.E.128 desc[UR40][R38.64], R12 ;  /* 0x0000000c26009986 */ /* 0x0045e8000c101d28 */
[----:B0-----:R2:W-:Y:S02]  /*5500*/  @!P2 STG.E.128 desc[UR40][R38.64+0x40], R32 ;  /* 0x000040202600a986 */ /* 0x0015e4000c101d28 */
.L_x_14451:
[----:B------:R-:W-:Y:S05]  /*5510*/  BSYNC B1 ;  /* 0x0000000000017941 */ /* 0x000fea0003800000 */
.L_x_14450:
[----:B--2---:R-:W-:-:S05]  /*5520*/  VIADD R12, R19, 0x60 ;  /* 0x00000060130c7836 */ /* 0x004fca0000000000 */
[----:B------:R-:W-:-:S13]  /*5530*/  ISETP.GE.AND P4, PT, R12, R83, PT ;  /* 0x000000530c00720c */ /* 0x000fda0003f86270 */
[----:B------:R-:W-:Y:S05]  /*5540*/  @P4 BRA `(.L_x_14429) ;  /* 0x0000000000104947 */ /* 0x000fea0003800000 */
[----:B------:R-:W2:Y:S04]  /*5550*/  @!P1 LDS.128 R12, [R82+0x11000] ;  /* 0x01100000520c9984 */ /* 0x000ea80000000c00 */
[----:B0-----:R-:W0:Y:S04]  /*5560*/  @!P2 LDS.128 R32, [R79+0x11000] ;  /* 0x011000004f20a984 */ /* 0x001e280000000c00 */
[----:B--2---:R2:W-:Y:S04]  /*5570*/  @!P1 STG.E.128 desc[UR40][R36.64], R12 ;  /* 0x0000000c24009986 */ /* 0x0045e8000c101d28 */
[----:B0-----:R2:W-:Y:S02]  /*5580*/  @!P2 STG.E.128 desc[UR40][R36.64+0x40], R32 ;  /* 0x000040202400a986 */ /* 0x0015e4000c101d28 */
.L_x_14429:
[----:B------:R-:W-:Y:S05]  /*5590*/  BSYNC B0 ;  /* 0x0000000000007941 */ /* 0x000fea0003800000 */
.L_x_14411:
        /* <DEDUP_REMOVED lines=12> */
[----:B------:R-:W-:-:S04]  /*5660*/  @!P4 IADD3 R12, R78, 0x168a0, RZ ;  /* 0x000168a04e0cc810 */ /* 0x000fc80007ffe0ff */
[----:B------:R-:W-:-:S04]  /*5670*/  @!P4 PRMT R12, RZ, 0x654, R12 ;  /* 0x00000654ff0cc816 */ /* 0x000fc8000000000c */
[----:B------:R1:W-:Y:S01]  /*5680*/  @!P4 SYNCS.ARRIVE.TRANS64.RED.A1T0 RZ, [R12+URZ], RZ ;  /* 0x000000ff0cffc9a7 */ /* 0x0003e2000810043f */
[----:B------:R-:W-:Y:S05]  /*5690*/  @!P3 BRA `(.L_x_14453) ;  /* 0x000000000004b947 */ /* 0x000fea0003800000 */
[----:B------:R-:W-:Y:S01]  /*56a0*/  BPT.TRAP 0x1 ;  /* 0x000000040000795c */ /* 0x000fe20000300000 */
.L_x_14453:
[----:B------:R-:W-:Y:S05]  /*56b0*/  BSYNC B0 ;  /* 0x0000000000007941 */ /* 0x000fea0003800000 */
.L_x_14452:
[----:B------:R-:W2:Y:S01]  /*56c0*/  SYNCS.PHASECHK.TRANS64.TRYWAIT P3, [R78+URZ+0x168b0], R90 ;  /* 0x0168b05a4e0075a7 */ /* 0x000ea2000806017f */
[----:B------:R-:W-:Y:S01]  /*56d0*/  ULDC UR42, c[0x0][0x2f4] ;  /* 0x0000bd00002a7ab9 */ /* 0x000fe20000000800 */
[----:B------:R-:W-:Y:S01]  /*56e0*/  ULDC.64 UR36, c[0x0][0x328] ;  /* 0x0000ca0000247ab9 */ /* 0x000fe20000000a00 */
[----:B------:R-:W-:Y:S01]  /*56f0*/  ULDC.64 UR38, c[0x0][0x318] ;  /* 0x0000c60000267ab9 */ /* 0x000fe20000000a00 */
[----:B------:R-:W-:Y:S01]  /*5700*/  BSSY B0, `(.L_x_14454) ;  /* 0x0000003000007945 */ /* 0x000fe20003800000 */
[----:B------:R-:W-:-:S03]  /*5710*/  IMAD.WIDE R32, R27, 0x80, R8 ;  /* 0x000000801b207825 */ /* 0x000fc600078e0208 */
[----:B--2---:R-:W-:Y:S05]  /*5720*/  @!P3 BRA `(.L_x_14455) ;  /* 0x00000164000cb947 */ /* 0x004fea0003800000 */
.L_x_14693:
[----:B------:R-:W-:Y:S05]  /*5730*/  BSYNC B0 ;  /* 0x0000000000007941 */ /* 0x000fea0003800000 */
.L_x_14454:
        /* <DEDUP_REMOVED lines=10> */
[----:B0-----:R-:W-:Y:S02]  /*57e0*/  LEA.HI.X R35, R12, UR39, R13, 0x1, P3 ;  /* 0x000000270c237c11 */ /* 0x001fe400098f0c0d */
[----:B------:R-:W-:-:S13]  /*57f0*/  ISETP.GE.AND P3, PT, R16, UR42, PT ;  /* 0x0000002a10007c0c */ /* 0x000fda000bf66270 */
[----:B------:R-:W0:Y:S04]  /*5800*/  @!P3 LDS.128 R12, [R82] ;  /* 0x00000000520cb984 */ /* 0x000e280000000c00 */
[----:B0-----:R-:W-:Y:S01]  /*5810*/  @!P3 STG.E.128 desc[UR40][R34.64], R12 ;  /* 0x0000000c2200b986 */ /* 0x001fe2000c101d28 */
[----:B------:R-:W-:-:S13]  /*5820*/  ISETP.GE.AND P3, PT, R66, UR42, PT ;  /* 0x0000002a42007c0c */ /* 0x000fda000bf66270 */
[----:B------:R-:W0:Y:S04]  /*5830*/  @!P3 LDS.128 R12, [R79] ;  /* 0x000000004f0cb984 */ /* 0x000e280000000c00 */
[----:B0-----:R3:W-:Y:S02]  /*5840*/  @!P3 STG.E.128 desc[UR40][R34.64+0x40], R12 ;  /* 0x0000400c2200b986 */ /* 0x0017e4000c101d28 */
.L_x_14457:
[----:B------:R-:W-:Y:S05]  /*5850*/  BSYNC B0 ;  /* 0x0000000000007941 */ /* 0x000fea0003800000 */
.L_x_14456:
        /* <DEDUP_REMOVED lines=20> */
.L_x_14459:
[----:B------:R-:W-:Y:S05]  /*59a0*/  BSYNC B0 ;  /* 0x0000000000007941 */ /* 0x000fea0003800000 */
.L_x_14458:
        /* <DEDUP_REMOVED lines=23> */
.L_x_14406:
[----:B------:R-:W2:Y:S01]  /*5b20*/  LDL R5, [R1+0x28] ;  /* 0x0000280001057983 */ /* 0x000ea20000100800 */
[----:B------:R-:W0:Y:S01]  /*5b30*/  LDC R0, c[0x0][0x448] ;  /* 0x00011200ff007b82 */ /* 0x000e220000000800 */
[----:B------:R-:W-:Y:S01]  /*5b40*/  IMAD.MOV.U32 R88, RZ, RZ, RZ ;  /* 0x000000ffff587224 */ /* 0x000fe200078e00ff */
[----:B0-----:R-:W-:-:S13]  /*5b50*/  ISETP.NE.AND P1, PT, R0, 0x1, PT ;  /* 0x000000010000780c */ /* 0x001fda0003f25270 */
[----:B------:R-:W0:Y:S08]  /*5b60*/  @P1 LDC R3, c[0x0][0x44c] ;  /* 0x00011300ff031b82 */ /* 0x000e300000000800 */
[----:B------:R-:W1:Y:S01]  /*5b70*/  @P1 LDC R4, c[0x0][0x450] ;  /* 0x00011400ff041b82 */ /* 0x000e620000000800 */
[----:B--2---:R-:W-:-:S04]  /*5b80*/  VIADD R0, R5, 0xbf ;  /* 0x000000bf05007836 */ /* 0x004fc80000000000 */
        /* <DEDUP_REMOVED lines=12> */
.L_x_14461:
        /* <DEDUP_REMOVED lines=32> */
.L_x_14463:
[----:B------:R-:W-:Y:S05]  /*5e50*/  BSYNC B0 ;  /* 0x0000000000007941 */ /* 0x000fea0003800000 */
.L_x_14462:
        /* <DEDUP_REMOVED lines=19> */
[----:B--2---:R-:W-:Y:S02]  /*5f90*/  IMAD R4, R0, R88, RZ ;  /* 0x0000005800047224 */ /* 0x004fe400078e02ff */
        /* <DEDUP_REMOVED lines=14> */
.L_x_14696:
        /* <DEDUP_REMOVED lines=27> */
[----:B-1---5:R-:W-:Y:S05]  /*6230*/  CALL.ABS.NOINC R14 ;  /* 0x000000000e007343 */ /* 0x022fea0003c00000 */
.L_x_14467:
[----:B------:R-:W-:Y:S05]  /*6240*/  BSYNC B6 ;  /* 0x0000000000067941 */ /* 0x000fea0003800000 */
.L_x_14466:
        /* <DEDUP_REMOVED lines=13> */
.L_x_14471:
[----:B--2---:R2:W3:Y:S02]  /*6320*/  SYNCS.PHASECHK.TRANS64.TRYWAIT P0, [R2+URZ+0x16800], R3 ;  /* 0x01680003020075a7 */ /* 0x0044e4000800017f */
[----:B---3--:R-:W-:Y:S05]  /*6330*/  @!P0 NANOSLEEP.SYNCS 0x989680 ;  /* 0x009896800000895d */ /* 0x008fea0003900000 */
[----:B------:R-:W3:Y:S02]  /*6340*/  @!P0 SYNCS.PHASECHK.TRANS64 P0, [R2+URZ+0x16800], R3 ;  /* 0x01680003020085a7 */ /* 0x000ee4000800007f */
[----:B---3--:R-:W-:Y:S05]  /*6350*/  @!P0 BRA `(.L_x_14471) ;  /* 0xfffffffc00f08947 */ /* 0x008fea000383ffff */
.L_x_14470:
[----:B------:R-:W-:Y:S05]  /*6360*/  BSYNC B0 ;  /* 0x0000000000007941 */ /* 0x000fea0003800000 */
.L_x_14469:
[----:B------:R-:W-:Y:S05]  /*6370*/  BRA `(.L_x_14472) ;  /* 0x00000030002c7947 */ /* 0x000fea0003800000 */
.L_x_14468:
        /* <DEDUP_REMOVED lines=30> */
.L_x_14474:
[----:B------:R-:W-:Y:S05]  /*6560*/  BSYNC B6 ;  /* 0x0000000000067941 */ /* 0x000fea0003800000 */
.L_x_14473:
[----:B------:R-:W2:Y:S01]  /*6570*/  LDL R20, [R1+0x28] ;  /* 0x0000280001147983 */ /* 0x000ea20000100800 */
[----:B------:R-:W-:Y:S01]  /*6580*/  ULDC.U8 UR4, c[0x0][0x410] ;  /* 0x0001040000047ab9 */ /* 0x000fe20000000000 */
[----:B------:R-:W-:Y:S01]  /*6590*/  BSSY B0, `(.L_x_14475) ;  /* 0x00002e1000007945 */ /* 0x000fe20003800000 */
[----:B------:R-:W-:Y:S01]  /*65a0*/  ISETP.NE.AND P0, PT, RZ, UR4, PT ;  /* 0x00000004ff007c0c */ /* 0x000fe2000bf05270 */
[----:B--2---:R-:W-:-:S12]  /*65b0*/  IMAD.IADD R35, R19, 0x1, R20 ;  /* 0x0000000113237824 */ /* 0x004fd800078e0214 */
[----:B------:R-:W-:Y:S05]  /*65c0*/  @!P0 BRA `(.L_x_14476) ;  /* 0x0000001400e08947 */ /* 0x000fea0003800000 */
[----:B------:R-:W1:Y:S01]  /*65d0*/  LDC R38, c[0x0][0x448] ;  /* 0x00011200ff267b82 */ /* 0x000e620000000800 */
[----:B------:R-:W2:Y:S01]  /*65e0*/  S2R R20, SR_TID.X ;  /* 0x0000000000147919 */ /* 0x000ea20000002100 */
[----:B------:R-:W-:Y:S01]  /*65f0*/  ULDC.64 UR4, c[0x0][0x3f8] ;  /* 0x0000fe0000047ab9 */ /* 0x000fe20000000a00 */
[----:B------:R-:W-:Y:S01]  /*6600*/  ULDC.64 UR6, c[0x0][0x408] ;  /* 0x0001020000067ab9 */ /* 0x000fe20000000a00 */
[----:B------:R-:W-:Y:S01]  /*6610*/  MOV R8, R24 ;  /* 0x0000001800087202 */ /* 0x000fe20000000f00 */
[----:B------:R-:W-:Y:S01]  /*6620*/  IMAD.MOV.U32 R6, RZ, RZ, R26 ;  /* 0x000000ffff067224 */ /* 0x000fe200078e001a */
[----:B------:R-:W-:Y:S01]  /*6630*/  SHF.R.S32.HI R34, RZ, 0x1f, R155 ;  /* 0x0000001fff227819 */ /* 0x000fe2000001149b */
[----:B------:R-:W-:Y:S02]  /*6640*/  IMAD.MOV.U32 R7, RZ, RZ, R31 ;  /* 0x000000ffff077224 */ /* 0x000fe400078e001f */
[----:B------:R-:W-:Y:S01]  /*6650*/  IMAD.MOV.U32 R9, RZ, RZ, R33 ;  /* 0x000000ffff097224 */ /* 0x000fe200078e0021 */
[----:B-1----:R-:W-:Y:S01]  /*6660*/  ISETP.NE.AND P0, PT, R38, 0x1, PT ;  /* 0x000000012600780c */ /* 0x002fe20003f05270 */
[----:B--2---:R-:W-:-:S12]  /*6670*/  VIADD R21, R20, 0xffffff80 ;  /* 0xffffff8014157836 */ /* 0x004fd80000000000 */
[----:B------:R-:W1:Y:S01]  /*6680*/  @P0 LDC R0, c[0x0][0x44c] ;  /* 0x00011300ff000b82 */ /* 0x000e620000000800 */
[----:B------:R-:W-:-:S04]  /*6690*/  SHF.R.S32.HI R20, RZ, 0x1f, R21 ;  /* 0x0000001fff147819 */ /* 0x000fc80000011415 */
[----:B------:R-:W-:-:S03]  /*66a0*/  LEA.HI R20, R20, R21, RZ, 0x2 ;  /* 0x0000001514147211 */ /* 0x000fc600078f10ff */
[----:B------:R-:W2:Y:S01]  /*66b0*/  @P0 LDC R5, c[0x0][0x450] ;  /* 0x00011400ff050b82 */ /* 0x000ea20000000800 */
[----:B------:R-:W-:-:S05]  /*66c0*/  LOP3.LUT R20, R20, 0xfffffffc, RZ, 0xc0, !PT ;  /* 0xfffffffc14147812 */ /* 0x000fca00078ec0ff */
[----:B------:R-:W-:-:S04]  /*66d0*/  IMAD.IADD R20, R21, 0x1, -R20 ;  /* 0x0000000115147824 */ /* 0x000fc800078e0a14 */
[----:B------:R-:W-:-:S04]  /*66e0*/  IMAD R3, R20, 0x60, R35 ;  /* 0x0000006014037824 */ /* 0x000fc800078e0223 */
[----:B-1----:R-:W-:-:S05]  /*66f0*/  @P0 IMAD.HI.U32 R0, R3, R0, RZ ;  /* 0x0000000003000227 */ /* 0x002fca00078e00ff */
[----:B--2---:R-:W-:-:S04]  /*6700*/  @P0 SHF.R.U32.HI R3, RZ, R5, R0 ;  /* 0x00000005ff030219 */ /* 0x004fc80000011600 */
        /* <DEDUP_REMOVED lines=18> */
[----:B------:R1:W3:Y:S04]  /*6830*/  SHFL.IDX PT, R0, R4, RZ, 0x1c1f ;  /* 0x001c1fff04007589 */ /* 0x0002e800000e0000 */
[----:B------:R1:W4:Y:S04]  /*6840*/  SHFL.IDX PT, R5, R8, RZ, 0x1c1f ;  /* 0x001c1fff08057589 */ /* 0x00032800000e0000 */
[----:B0-----:R1:W0:Y:S02]  /*6850*/  SHFL.IDX PT, R14, R7, RZ, 0x1c1f ;  /* 0x001c1fff070e7589 */ /* 0x00122400000e0000 */
.L_x_14702:
        /* <DEDUP_REMOVED lines=31> */
.L_x_14479:
[----:B------:R-:W-:Y:S05]  /*6a50*/  BSYNC B1 ;  /* 0x0000000000017941 */ /* 0x000fea0003800000 */
.L_x_14478:
        /* <DEDUP_REMOVED lines=23> */
.L_x_14708:
[----:B01----:R-:W5:Y:S04]  /*6bd0*/  LDL R6, [R1+0x5c] ;  /* 0x00005c0001067983 */ /* 0x003f680000100800 */
[----:B------:R-:W2:Y:S01]  /*6be0*/  LDL R42, [R1+0x44] ;  /* 0x00004400012a7983 */ /* 0x000ea20000100800 */
[----:B------:R-:W-:Y:S01]  /*6bf0*/  IADD3 R35, R35, 0x60, RZ ;  /* 0x0000006023237810 */ /* 0x000fe20007ffe0ff */
[----:B------:R-:W-:Y:S01]  /*6c00*/  BSSY B1, `(.L_x_14481) ;  /* 0x0000021000017945 */ /* 0x000fe20003800000 */
[----:B------:R-:W-:Y:S02]  /*6c10*/  CS2R R10, SRZ ;  /* 0x00000000000a7805 */ /* 0x000fe4000001ff00 */
[----:B------:R-:W-:Y:S02]  /*6c20*/  CS2R R12, SRZ ;  /* 0x00000000000c7805 */ /* 0x000fe4000001ff00 */
[----:B------:R-:W-:-:S02]  /*6c30*/  ISETP.GE.AND P0, PT, R35, R38, PT ;  /* 0x000000262300720c */ /* 0x000fc40003f06270 */
[----:B------:R-:W-:Y:S02]  /*6c40*/  CS2R R8, SRZ ;  /* 0x0000000000087805 */ /* 0x000fe4000001ff00 */
        /* <DEDUP_REMOVED lines=28> */
.L_x_14482:
[----:B------:R-:W-:Y:S05]  /*6e10*/  BSYNC B1 ;  /* 0x0000000000017941 */ /* 0x000fea0003800000 */
.L_x_14481:
        /* <DEDUP_REMOVED lines=29> */
[----:B------:R-:W-:-:S03]  /*6ff0*/  IMAD.MOV.U32 R0, RZ, RZ, R13 ;  /* 0x000000ffff007224 */ /* 0x000fc600078e000d */
[----:B------:R-:W-:Y:S02]  /*7000*/  LEA R3, R3, R2, 0x1 ;  /* 0x0000000203037211 */ /* 0x000fe400078e08ff */
[----:B------:R-:W-:-:S03]  /*7010*/  PRMT R41, R0, 0x7610, R41 ;  /* 0x0000761000297816 */ /* 0x000fc60000000029 */
[C---:B------:R-:W-:Y:S02]  /*7020*/  VIADD R4, R3.reuse, 0x8400 ;  /* 0x0000840003047836 */ /* 0x040fe40000000000 */
[----:B------:R-:W-:Y:S01]  /*7030*/  VIADD R0, R3, 0x8440 ;  /* 0x0000844003007836 */ /* 0x000fe20000000000 */
[----:B-1----:R-:W-:Y:S06]  /*7040*/  @!P0 BRA `(.L_x_14484) ;  /* 0x0000014c00f88947 */ /* 0x002fec0003800000 */
.L_x_14709:
[----:B------:R-:W-:Y:S05]  /*7050*/  BSYNC B1 ;  /* 0x0000000000017941 */ /* 0x000fea0003800000 */
.L_x_14483:
[----:B------:R-:W-:Y:S01]  /*7060*/  BSSY B1, `(.L_x_14485) ;  /* 0x0000067000017945 */ /* 0x000fe20003800000 */
[----:B------:R-:W-:Y:S01]  /*7070*/  PRMT R35, R5, 0x7610, R35 ;  /* 0x0000761005237816 */ /* 0x000fe20000000023 */
[----:B------:R-:W-:Y:S02]  /*7080*/  @P2 VIADD R0, R4, 0xffffffc0 ;  /* 0xffffffc004002836 */ /* 0x000fe40000000000 */
[----:B------:R-:W-:Y:S05]  /*7090*/  @P1 BRA `(.L_x_14486) ;  /* 0x00000004008c1947 */ /* 0x000fea0003800000 */
[----:B------:R-:W1:Y:S01]  /*70a0*/  LDC R4, c[0x0][0x3f4] ;  /* 0x0000fd00ff047b82 */ /* 0x000e620000000800 */
[----:B------:R-:W-:Y:S01]  /*70b0*/  BSSY B2, `(.L_x_14487) ;  /* 0x0000032000027945 */ /* 0x000fe20003800000 */
[-C--:B-1----:R-:W-:Y:S02]  /*70c0*/  ISETP.GE.AND P0, PT, R152, R4.reuse, PT ;  /* 0x000000049800720c */ /* 0x082fe40003f06270 */
[----:B------:R-:W-:-:S11]  /*70d0*/  ISETP.GE.AND P1, PT, R155, R4, PT ;  /* 0x000000049b00720c */ /* 0x000fd60003f26270 */
        /* <DEDUP_REMOVED lines=47> */
.L_x_14488:
[----:B------:R-:W-:Y:S05]  /*73d0*/  BSYNC B2 ;  /* 0x0000000000027941 */ /* 0x000fea0003800000 */
.L_x_14487:
[----:B------:R-:W-:Y:S05]  /*73e0*/  @P1 BRA `(.L_x_14486) ;  /* 0x0000000000b81947 */ /* 0x000fea0003800000 */
[----:B-1----:R-:W1:Y:S01]  /*73f0*/  LDS.128 R4, [R0] ;  /* 0x0000000000047984 */ /* 0x002e620000000c00 */
[----:B------:R-:W-:Y:S02]  /*7400*/  SHF.R.U64 R30, R24, 0x10, R25 ;  /* 0x00000010181e7819 */ /* 0x000fe40000001219 */
[--C-:B------:R-:W-:Y:S02]  /*7410*/  SHF.R.U64 R24, R26, 0x10, R27.reuse ;  /* 0x000000101a187819 */ /* 0x100fe4000000121b */
[----:B------:R-:W-:Y:S02]  /*7420*/  SHF.R.U32.HI R27, RZ, 0x10, R27 ;  /* 0x00000010ff1b7819 */ /* 0x000fe4000001161b */
[----:B------:R-:W-:Y:S02]  /*7430*/  SHF.R.U32.HI R31, RZ, 0x10, R25 ;  /* 0x00000010ff1f7819 */ /* 0x000fe40000011619 */
[C---:B------:R-:W-:Y:S02]  /*7440*/  PRMT R30, R40.reuse, 0x5432, R30 ;  /* 0x00005432281e7816 */ /* 0x040fe4000000001e */
[----:B------:R-:W-:-:S02]  /*7450*/  PRMT R40, R40, 0x5410, R27 ;  /* 0x0000541028287816 */ /* 0x000fc4000000001b */
[----:B------:R-:W-:Y:S02]  /*7460*/  PRMT R31, R50, 0x5410, R31 ;  /* 0x00005410321f7816 */ /* 0x000fe4000000001f */
[----:B------:R-:W-:Y:S01]  /*7470*/  PRMT R39, R39, 0x5410, R24 ;  /* 0x0000541027277816 */ /* 0x000fe20000000018 */
[C---:B------:R-:W-:Y:S01]  /*7480*/  IMAD.U32 R33, R40.reuse, 0x10000, RZ ;  /* 0x0001000028217824 */ /* 0x040fe200078e00ff */
[----:B------:R-:W-:Y:S01]  /*7490*/  LOP3.LUT R40, R40, 0xffff0000, RZ, 0xc0, !PT ;  /* 0xffff000028287812 */ /* 0x000fe200078ec0ff */
[C---:B------:R-:W-:Y:S01]  /*74a0*/  IMAD.U32 R32, R31.reuse, 0x10000, RZ ;  /* 0x000100001f207824 */ /* 0x040fe200078e00ff */
[----:B------:R-:W-:Y:S02]  /*74b0*/  LOP3.LUT R31, R31, 0xffff0000, RZ, 0xc0, !PT ;  /* 0xffff00001f1f7812 */ /* 0x000fe400078ec0ff */
[C---:B-1----:R-:W-:Y:S01]  /*74c0*/  LOP3.LUT R25, R6.reuse, 0xffff0000, RZ, 0xc0, !PT ;  /* 0xffff000006197812 */ /* 0x042fe200078ec0ff */
[C---:B------:R-:W-:Y:S01]  /*74d0*/  IMAD.U32 R26, R7.reuse, 0x10000, RZ ;  /* 0x00010000071a7824 */ /* 0x040fe200078e00ff */
[----:B------:R-:W-:Y:S01]  /*74e0*/  LOP3.LUT R27, R7, 0xffff0000, RZ, 0xc0, !PT ;  /* 0xffff0000071b7812 */ /* 0x000fe200078ec0ff */
[----:B------:R-:W-:Y:S01]  /*74f0*/  IMAD.U32 R24, R6, 0x10000, RZ ;  /* 0x0001000006187824 */ /* 0x000fe200078e00ff */
[----:B------:R-:W-:Y:S01]  /*7500*/  SHF.L.U32 R7, R5, 0x10, RZ ;  /* 0x0000001005077819 */ /* 0x000fe200000006ff */
[C---:B0-----:R-:W-:Y:S01]  /*7510*/  FMUL.FTZ R43, R25.reuse, R33 ;  /* 0x00000021192b7220 */ /* 0x041fe20000410000 */
[----:B------:R-:W-:Y:S01]  /*7520*/  FMUL.FTZ R42, R25, R32 ;  /* 0x00000020192a7220 */ /* 0x000fe20000410000 */
[----:B------:R-:W-:Y:S01]  /*7530*/  FMUL.FTZ R25, R27, R40 ;  /* 0x000000281b197220 */ /* 0x000fe20000410000 */
[----:B------:R-:W-:-:S02]  /*7540*/  IMAD.U32 R6, R4, 0x10000, RZ ;  /* 0x0001000004067824 */ /* 0x000fc400078e00ff */
[C---:B------:R-:W-:Y:S01]  /*7550*/  FFMA.FTZ R43, R24.reuse, R32, -R43 ;  /* 0x00000020182b7223 */ /* 0x040fe2000001082b */
[----:B------:R-:W-:Y:S01]  /*7560*/  FFMA.FTZ R42, R24, R33, R42 ;  /* 0x00000021182a7223 */ /* 0x000fe2000001002a */
[-C--:B------:R-:W-:Y:S01]  /*7570*/  FFMA.FTZ R44, R26, R31.reuse, -R25 ;  /* 0x0000001f1a2c7223 */ /* 0x080fe20000010819 */
[----:B------:R-:W-:Y:S01]  /*7580*/  IMAD.U32 R25, R30, 0x10000, RZ ;  /* 0x000100001e197824 */ /* 0x000fe200078e00ff */
[----:B------:R-:W-:Y:S01]  /*7590*/  LOP3.LUT R4, R4, 0xffff0000, RZ, 0xc0, !PT ;  /* 0xffff000004047812 */ /* 0x000fe200078ec0ff */
[----:B------:R-:W-:Y:S01]  /*75a0*/  FMUL.FTZ R33, R27, R31 ;  /* 0x0000001f1b217220 */ /* 0x000fe20000410000 */
        /* <DEDUP_REMOVED lines=17> */
[----:B------:R2:W-:Y:S02]  /*76c0*/  STS.128 [R0], R4 ;  /* 0x0000000400007388 */ /* 0x0005e40000000c00 */
.L_x_14486:
[----:B------:R-:W-:Y:S05]  /*76d0*/  BSYNC B1 ;  /* 0x0000000000017941 */ /* 0x000fea0003800000 */
.L_x_14485:
        /* <DEDUP_REMOVED lines=54> */
.L_x_14491:
[----:B------:R-:W-:Y:S05]  /*7a40*/  BSYNC B1 ;  /* 0x0000000000017941 */ /* 0x000fea0003800000 */
.L_x_14490:
        /* <DEDUP_REMOVED lines=26> */
[----:B------:R-:W-:Y:S01]  /*7bf0*/  SHF.L.U32 R8, R15, 0x10, RZ ;  /* 0x000000100f087819 */ /* 0x000fe200000006ff */
[----:B------:R-:W-:Y:S01]  /*7c00*/  IMAD.U32 R7, R34, 0x10000, RZ ;  /* 0x0001000022077824 */ /* 0x000fe200078e00ff */
[----:B------:R-:W-:Y:S01]  /*7c10*/  LOP3.LUT R4, R4, 0xffff0000, RZ, 0xc0, !PT ;  /* 0xffff000004047812 */ /* 0x000fe200078ec0ff */
[C---:B------:R-:W-:Y:S01]  /*7c20*/  FFMA.FTZ R21, R10.reuse, R35, -R21 ;  /* 0x000000230a157223 */ /* 0x040fe20000010815 */
[----:B------:R-:W-:Y:S01]  /*7c30*/  LOP3.LUT R5, R5, 0xffff0000, RZ, 0xc0, !PT ;  /* 0xffff000005057812 */ /* 0x000fe200078ec0ff */
[----:B------:R-:W-:Y:S01]  /*7c40*/  FFMA.FTZ R20, R10, R29, R9 ;  /* 0x0000001d0a147223 */ /* 0x000fe20000010009 */
[----:B------:R-:W-:Y:S01]  /*7c50*/  LOP3.LUT R15, R15, 0xffff0000, RZ, 0xc0, !PT ;  /* 0xffff00000f0f7812 */ /* 0x000fe200078ec0ff */
[----:B------:R-:W-:Y:S01]  /*7c60*/  FMUL.FTZ R10, R4, R8 ;  /* 0x00000008040a7220 */ /* 0x000fe20000410000 */
[----:B------:R-:W-:Y:S01]  /*7c70*/  LOP3.LUT R34, R34, 0xffff0000, RZ, 0xc0, !PT ;  /* 0xffff000022227812 */ /* 0x000fe200078ec0ff */
[----:B------:R-:W-:-:S02]  /*7c80*/  FMUL.FTZ R9, R4, R7 ;  /* 0x0000000704097220 */ /* 0x000fc40000410000 */
[----:B------:R-:W-:Y:S01]  /*7c90*/  FMUL.FTZ R11, R5, R15 ;  /* 0x0000000f050b7220 */ /* 0x000fe20000410000 */
[----:B------:R-:W-:Y:S01]  /*7ca0*/  FFMA.FTZ R4, R3, R7, -R10 ;  /* 0x0000000703047223 */ /* 0x000fe2000001080a */
[----:B------:R-:W-:Y:S01]  /*7cb0*/  FMUL.FTZ R12, R5, R34 ;  /* 0x00000022050c7220 */ /* 0x000fe20000410000 */
[----:B------:R-:W-:Y:S01]  /*7cc0*/  FFMA.FTZ R9, R3, R8, R9 ;  /* 0x0000000803097223 */ /* 0x000fe20000010009 */
[----:B------:R-:W-:Y:S01]  /*7cd0*/  FFMA.FTZ R5, R6, R34, -R11 ;  /* 0x0000002206057223 */ /* 0x000fe2000001080b */
[----:B------:R-:W-:Y:S01]  /*7ce0*/  F2FP.BF16.F32.PACK_AB R7, R20, R21 ;  /* 0x000000151407723e */ /* 0x000fe200000010ff */
[----:B------:R-:W-:Y:S01]  /*7cf0*/  FFMA.FTZ R12, R6, R15, R12 ;  /* 0x0000000f060c7223 */ /* 0x000fe2000001000c */
[----:B------:R-:W-:Y:S02]  /*7d00*/  F2FP.BF16.F32.PACK_AB R6, R14, R13 ;  /* 0x0000000d0e06723e */ /* 0x000fe400000010ff */
[----:B------:R-:W-:Y:S02]  /*7d10*/  F2FP.BF16.F32.PACK_AB R4, R9, R4 ;  /* 0x000000040904723e */ /* 0x000fe400000010ff */
[----:B------:R-:W-:-:S05]  /*7d20*/  F2FP.BF16.F32.PACK_AB R5, R12, R5 ;  /* 0x000000050c05723e */ /* 0x000fca00000010ff */
[----:B------:R2:W-:Y:S01]  /*7d30*/  STS.128 [R0+0x3000], R4 ;  /* 0x0030000400007388 */ /* 0x0005e20000000c00 */
[----:B------:R-:W-:Y:S05]  /*7d40*/  BRA `(.L_x_14489) ;  /* 0x0000001400947947 */ /* 0x000fea0003800000 */
.L_x_14476:
        /* <DEDUP_REMOVED lines=60> */
[----:B--2---:R-:W-:Y:S01]  /*8110*/  @!P1 IMAD.MOV.U32 R36, RZ, RZ, R8 ;  /* 0x000000ffff249224 */ /* 0x004fe200078e0008 */
[----:B------:R-:W-:Y:S01]  /*8120*/  @!P1 MOV R39, R11 ;  /* 0x0000000b00279202 */ /* 0x000fe20000000f00 */
[----:B------:R-:W-:Y:S02]  /*8130*/  @!P1 IMAD.MOV.U32 R37, RZ, RZ, R9 ;  /* 0x000000ffff259224 */ /* 0x000fe400078e0009 */
[----:B------:R-:W-:Y:S02]  /*8140*/  IMAD.MOV.U32 R0, RZ, RZ, R36 ;  /* 0x000000ffff007224 */ /* 0x000fe400078e0024 */
[----:B------:R-:W-:Y:S02]  /*8150*/  IMAD.MOV.U32 R3, RZ, RZ, R37 ;  /* 0x000000ffff037224 */ /* 0x000fe400078e0025 */
[----:B------:R-:W-:Y:S01]  /*8160*/  @!P1 IMAD.MOV.U32 R38, RZ, RZ, R10 ;  /* 0x000000ffff269224 */ /* 0x000fe200078e000a */
[----:B------:R-:W-:Y:S01]  /*8170*/  PRMT R48, R0, 0x7610, R48 ;  /* 0x0000761000307816 */ /* 0x000fe20000000030 */
[----:B------:R-:W-:Y:S01]  /*8180*/  IMAD.MOV.U32 R9, RZ, RZ, R39 ;  /* 0x000000ffff097224 */ /* 0x000fe200078e0027 */
[----:B------:R-:W-:Y:S01]  /*8190*/  PRMT R34, R34, 0x5410, R3 ;  /* 0x0000541022227816 */ /* 0x000fe20000000003 */
[----:B------:R0:W2:Y:S01]  /*81a0*/  SHFL.IDX PT, R0, R26, 0x1, 0x1c1f ;  /* 0x003c1f001a007f89 */ /* 0x0000a200000e0000 */
[----:B------:R-:W-:-:S02]  /*81b0*/  IMAD.MOV.U32 R8, RZ, RZ, R38 ;  /* 0x000000ffff087224 */ /* 0x000fc400078e0026 */
[----:B---3--:R-:W-:Y:S01]  /*81c0*/  @!P1 IMAD.MOV.U32 R30, RZ, RZ, R4 ;  /* 0x000000ffff1e9224 */ /* 0x008fe200078e0004 */
[----:B------:R0:W3:Y:S01]  /*81d0*/  SHFL.IDX PT, R3, R25, 0x1, 0x1c1f ;  /* 0x003c1f0019037f89 */ /* 0x0000e200000e0000 */
[----:B------:R-:W-:Y:S01]  /*81e0*/  @!P1 IMAD.MOV.U32 R31, RZ, RZ, R5 ;  /* 0x000000ffff1f9224 */ /* 0x000fe200078e0005 */
[----:B------:R-:W-:Y:S01]  /*81f0*/  PRMT R33, R8, 0x7610, R33 ;  /* 0x0000761008217816 */ /* 0x000fe20000000021 */
[----:B------:R-:W-:Y:S01]  /*8200*/  @!P1 IMAD.MOV.U32 R20, RZ, RZ, R6 ;  /* 0x000000ffff149224 */ /* 0x000fe200078e0006 */
[----:B------:R-:W-:Y:S01]  /*8210*/  PRMT R34, R9, 0x7610, R34 ;  /* 0x0000761009227816 */ /* 0x000fe20000000022 */
[----:B------:R-:W-:Y:S02]  /*8220*/  @!P1 IMAD.MOV.U32 R21, RZ, RZ, R7 ;  /* 0x000000ffff159224 */ /* 0x000fe400078e0007 */
[----:B------:R-:W-:Y:S02]  /*8230*/  IMAD.MOV.U32 R4, RZ, RZ, R30 ;  /* 0x000000ffff047224 */ /* 0x000fe400078e001e */
[----:B------:R-:W-:-:S02]  /*8240*/  IMAD.MOV.U32 R5, RZ, RZ, R31 ;  /* 0x000000ffff057224 */ /* 0x000fc400078e001f */
[----:B------:R-:W-:Y:S01]  /*8250*/  IMAD.MOV.U32 R6, RZ, RZ, R20 ;  /* 0x000000ffff067224 */ /* 0x000fe200078e0014 */
[----:B------:R-:W-:Y:S01]  /*8260*/  PRMT R50, R4, 0x7610, R50 ;  /* 0x0000761004327816 */ /* 0x000fe20000000032 */
[----:B------:R-:W-:Y:S01]  /*8270*/  IMAD.MOV.U32 R7, RZ, RZ, R21 ;  /* 0x000000ffff077224 */ /* 0x000fe200078e0015 */
[----:B------:R-:W-:Y:S02]  /*8280*/  PRMT R54, R5, 0x7610, R54 ;  /* 0x0000761005367816 */ /* 0x000fe40000000036 */
[----:B------:R-:W-:Y:S02]  /*8290*/  CS2R R4, SRZ ;  /* 0x0000000000047805 */ /* 0x000fe4000001ff00 */
[----:B------:R-:W-:Y:S02]  /*82a0*/  PRMT R33, R33, 0x5410, R6 ;  /* 0x0000541021217816 */ /* 0x000fe40000000006 */
[----:B012-4-:R-:W-:-:S07]  /*82b0*/  PRMT R55, R7, 0x7610, R55 ;  /* 0x0000761007377816 */ /* 0x017fce0000000037 */
.L_x_14719:
        /* <DEDUP_REMOVED lines=24> */
.L_x_14494:
[----:B------:R-:W-:Y:S05]  /*8440*/  BSYNC B1 ;  /* 0x0000000000017941 */ /* 0x000fea0003800000 */
.L_x_14493:
[----:B------:R-:W0:Y:S01]  /*8450*/  SYNCS.PHASECHK.TRANS64.TRYWAIT P1, [R2+URZ+0x16800], R13 ;  /* 0x0168000d020075a7 */ /* 0x000e22000802017f */
[----:B------:R-:W-:Y:S01]  /*8460*/  IMAD R29, R29, -0xc0, R32 ;  /* 0xffffff401d1d7824 */ /* 0x000fe200078e0220 */
[----:B-----5:R-:W-:Y:S01]  /*8470*/  MOV R12, R5 ;  /* 0x00000005000c7202 */ /* 0x020fe20000000f00 */
[----:B------:R-:W-:Y:S01]  /*8480*/  VIADD R14, R19, 0x60 ;  /* 0x00000060130e7836 */ /* 0x000fe20000000000 */
[----:B------:R-:W-:Y:S01]  /*8490*/  BSSY B1, `(.L_x_14495) ;  /* 0x0000012000017945 */ /* 0x000fe20003800000 */
[----:B---3--:R-:W-:Y:S01]  /*84a0*/  IMAD.MOV.U32 R3, RZ, RZ, R4 ;  /* 0x000000ffff037224 */ /* 0x008fe200078e0004 */
[----:B------:R-:W-:Y:S02]  /*84b0*/  VIMNMX R0, R29, 0xc0, PT ;  /* 0x000000c01d007848 */ /* 0x000fe40003fe0100 */
[----:B------:R-:W-:Y:S01]  /*84c0*/  PRMT R42, R12, 0x7610, R42 ;  /* 0x000076100c2a7816 */ /* 0x000fe2000000002a */
[----:B------:R-:W-:Y:S01]  /*84d0*/  IMAD.MOV.U32 R12, RZ, RZ, R8 ;  /* 0x000000ffff0c7224 */ /* 0x000fe200078e0008 */
[----:B------:R-:W-:-:S02]  /*84e0*/  ISETP.GE.OR P2, PT, R19, R0, P0 ;  /* 0x000000001300720c */ /* 0x000fc40000746670 */
        /* <DEDUP_REMOVED lines=12> */
.L_x_14720:
[----:B------:R-:W-:Y:S05]  /*85b0*/  BSYNC B1 ;  /* 0x0000000000017941 */ /* 0x000fea0003800000 */
.L_x_14495:
        /* <DEDUP_REMOVED lines=13> */
[C---:B------:R-:W-:Y:S02]  /*8690*/  PRMT R47, R33.reuse, 0x5410, R36 ;  /* 0x00005410212f7816 */ /* 0x040fe40000000024 */
[----:B------:R-:W-:Y:S02]  /*86a0*/  PRMT R52, R33, 0x5432, R52 ;  /* 0x0000543221347816 */ /* 0x000fe40000000034 */
[----:B------:R-:W-:Y:S02]  /*86b0*/  SHF.R.U32.HI R53, RZ, 0x10, R21 ;  /* 0x00000010ff357819 */ /* 0x000fe40000011615 */
        /* <DEDUP_REMOVED lines=25> */
[C---:B0-----:R-:W-:Y:S01]  /*8850*/  SHF.L.U32 R33, R24.reuse, 0x10, RZ ;  /* 0x0000001018217819 */ /* 0x041fe200000006ff */
[C---:B------:R-:W-:Y:S01]  /*8860*/  IMAD.U32 R34, R25.reuse, 0x10000, RZ ;  /* 0x0001000019227824 */ /* 0x040fe200078e00ff */
[----:B------:R-:W-:Y:S01]  /*8870*/  LOP3.LUT R24, R24, 0xffff0000, RZ, 0xc0, !PT ;  /* 0xffff000018187812 */ /* 0x000fe200078ec0ff */
[----:B------:R-:W-:Y:S01]  /*8880*/  IMAD.U32 R36, R26, 0x10000, RZ ;  /* 0x000100001a247824 */ /* 0x000fe200078e00ff */
[----:B------:R-:W-:Y:S01]  /*8890*/  LOP3.LUT R25, R25, 0xffff0000, RZ, 0xc0, !PT ;  /* 0xffff000019197812 */ /* 0x000fe200078ec0ff */
[----:B-1----:R-:W-:-:S02]  /*88a0*/  IMAD.U32 R20, R12, 0x10000, RZ ;  /* 0x000100000c147824 */ /* 0x002fc400078e00ff */
[CC--:B------:R-:W-:Y:S01]  /*88b0*/  FMUL.FTZ R55, R33.reuse, R50.reuse ;  /* 0x0000003221377220 */ /* 0x0c0fe20000410000 */
[-C--:B------:R-:W-:Y:S01]  /*88c0*/  FMUL.FTZ R57, R33, R39.reuse ;  /* 0x0000002721397220 */ /* 0x080fe20000410000 */
[----:B------:R-:W-:Y:S01]  /*88d0*/  LOP3.LUT R12, R12, 0xffff0000, RZ, 0xc0, !PT ;  /* 0xffff00000c0c7812 */ /* 0x000fe200078ec0ff */
[----:B------:R-:W-:Y:S02]  /*88e0*/  IMAD.U32 R21, R13, 0x10000, RZ ;  /* 0x000100000d157824 */ /* 0x000fe400078e00ff */
[----:B------:R-:W-:Y:S01]  /*88f0*/  FFMA.FTZ R55, R20, R39, -R55 ;  /* 0x0000002714377223 */ /* 0x000fe20000010837 */
[----:B------:R-:W-:Y:S01]  /*8900*/  LOP3.LUT R33, R38, 0xffff0000, RZ, 0xc0, !PT ;  /* 0xffff000026217812 */ /* 0x000fe200078ec0ff */
[----:B------:R-:W-:Y:S01]  /*8910*/  FMUL.FTZ R39, R24, R49 ;  /* 0x0000003118277220 */ /* 0x000fe20000410000 */
[----:B------:R-:W-:Y:S01]  /*8920*/  FFMA.FTZ R57, R20, R50, R57 ;  /* 0x0000003214397223 */ /* 0x000fe20000010039 */
[C---:B------:R-:W-:Y:S01]  /*8930*/  IMAD.U32 R20, R46.reuse, 0x10000, RZ ;  /* 0x000100002e147824 */ /* 0x040fe200078e00ff */
[----:B------:R-:W-:Y:S01]  /*8940*/  LOP3.LUT R46, R46, 0xffff0000, RZ, 0xc0, !PT ;  /* 0xffff00002e2e7812 */ /* 0x000fe200078ec0ff */
[----:B------:R-:W-:-:S02]  /*8950*/  IMAD.U32 R38, R51, 0x10000, RZ ;  /* 0x0001000033267824 */ /* 0x000fc400078e00ff */
[-C--:B------:R-:W-:Y:S01]  /*8960*/  FMUL.FTZ R59, R24, R33.reuse ;  /* 0x00000021183b7220 */ /* 0x080fe20000410000 */
[----:B------:R-:W-:Y:S01]  /*8970*/  FFMA.FTZ R50, R12, R33, -R39 ;  /* 0x000000210c327223 */ /* 0x000fe20000010827 */
[C---:B------:R-:W-:Y:S01]  /*8980*/  FMUL.FTZ R33, R34.reuse, R20 ;  /* 0x0000001422217220 */ /* 0x040fe20000410000 */
[-C--:B------:R-:W-:Y:S01]  /*8990*/  FMUL.FTZ R54, R34, R38.reuse ;  /* 0x0000002622367220 */ /* 0x080fe20000410000 */
[----:B------:R-:W-:Y:S01]  /*89a0*/  LOP3.LUT R24, R51, 0xffff0000, RZ, 0xc0, !PT ;  /* 0xffff000033187812 */ /* 0x000fe200078ec0ff */
[----:B------:R-:W-:Y:S01]  /*89b0*/  FFMA.FTZ R34, R12, R49, R59 ;  /* 0x000000310c227223 */ /* 0x000fe2000001003b */
[----:B------:R-:W-:Y:S01]  /*89c0*/  FFMA.FTZ R38, R21, R38, R33 ;  /* 0x0000002615267223 */ /* 0x000fe20000010021 */
[----:B------:R-:W-:Y:S01]  /*89d0*/  LOP3.LUT R13, R13, 0xffff0000, RZ, 0xc0, !PT ;  /* 0xffff00000d0d7812 */ /* 0x000fe200078ec0ff */
[----:B------:R-:W-:Y:S01]  /*89e0*/  FFMA.FTZ R54, R21, R20, -R54 ;  /* 0x0000001415367223 */ /* 0x000fe20000010836 */
[----:B------:R-:W-:Y:S02]  /*89f0*/  IMAD.U32 R33, R52, 0x10000, RZ ;  /* 0x0001000034217824 */ /* 0x000fe400078e00ff */
[----:B------:R-:W-:Y:S01]  /*8a00*/  FMUL.FTZ R12, R25, R24 ;  /* 0x00000018190c7220 */ /* 0x000fe20000410000 */
[----:B------:R-:W-:-:S02]  /*8a10*/  IMAD.U32 R21, R47, 0x10000, RZ ;  /* 0x000100002f157824 */ /* 0x000fc400078e00ff */
[-C--:B------:R-:W-:Y:S01]  /*8a20*/  FMUL.FTZ R56, R25, R46.reuse ;  /* 0x0000002e19387220 */ /* 0x080fe20000410000 */
[----:B------:R-:W-:Y:S02]  /*8a30*/  IMAD.U32 R37, R27, 0x10000, RZ ;  /* 0x000100001b257824 */ /* 0x000fe400078e00ff */
[----:B------:R-:W-:Y:S01]  /*8a40*/  FMUL.FTZ R49, R36, R33 ;  /* 0x0000002124317220 */ /* 0x000fe20000410000 */
[----:B------:R-:W-:Y:S02]  /*8a50*/  IMAD.U32 R20, R53, 0x10000, RZ ;  /* 0x0001000035147824 */ /* 0x000fe400078e00ff */
[C---:B------:R-:W-:Y:S01]  /*8a60*/  FFMA.FTZ R25, R13.reuse, R46, -R12 ;  /* 0x0000002e0d197223 */ /* 0x040fe2000001080c */
[----:B------:R-:W-:Y:S02]  /*8a70*/  IMAD.U32 R30, R14, 0x10000, RZ ;  /* 0x000100000e1e7824 */ /* 0x000fe400078e00ff */
[----:B------:R-:W-:Y:S01]  /*8a80*/  FMUL.FTZ R36, R36, R21 ;  /* 0x0000001524247220 */ /* 0x000fe20000410000 */
[----:B------:R-:W-:Y:S01]  /*8a90*/  FFMA.FTZ R39, R13, R24, R56 ;  /* 0x000000180d277223 */ /* 0x000fe20000010038 */
[----:B------:R-:W-:-:S02]  /*8aa0*/  IMAD.U32 R31, R15, 0x10000, RZ ;  /* 0x000100000f1f7824 */ /* 0x000fc400078e00ff */
[C---:B------:R-:W-:Y:S01]  /*8ab0*/  FMUL.FTZ R24, R37.reuse, R20 ;  /* 0x0000001425187220 */ /* 0x040fe20000410000 */
[----:B------:R-:W-:Y:S02]  /*8ac0*/  IMAD.U32 R12, R48, 0x10000, RZ ;  /* 0x00010000300c7824 */ /* 0x000fe400078e00ff */
        /* <DEDUP_REMOVED lines=31> */
.L_x_14498:
[----:B------:R-:W-:Y:S05]  /*8cc0*/  BSYNC B1 ;  /* 0x0000000000017941 */ /* 0x000fea0003800000 */
.L_x_14497:
        /* <DEDUP_REMOVED lines=32> */
[----:B--2---:R-:W-:Y:S02]  /*8ed0*/  IMAD.IADD R3, R12, 0x1, R0 ;  /* 0x000000010c037824 */ /* 0x004fe400078e0200 */
[----:B---3--:R-:W0:Y:S03]  /*8ee0*/  LDS.128 R12, [R31+0x8400] ;  /* 0x008400001f0c7984 */ /* 0x008e260000000c00 */
[----:B------:R-:W-:-:S05]  /*8ef0*/  LEA R0, R3, R2, 0x1 ;  /* 0x0000000203007211 */ /* 0x000fca00078e08ff */
[----:B------:R-:W1:Y:S01]  /*8f00*/  LDS.128 R24, [R0+0x8400] ;  /* 0x0084000000187984 */ /* 0x000e620000000c00 */
[--C-:B------:R-:W-:Y:S02]  /*8f10*/  SHF.R.U64 R3, R6, 0x10, R7.reuse ;  /* 0x0000001006037819 */ /* 0x100fe40000001207 */
[----:B------:R-:W-:Y:S02]  /*8f20*/  SHF.R.U32.HI R6, RZ, 0x10, R7 ;  /* 0x00000010ff067819 */ /* 0x000fe40000011607 */
[----:B------:R-:W-:Y:S02]  /*8f30*/  PRMT R40, R40, 0x5410, R3 ;  /* 0x0000541028287816 */ /* 0x000fe40000000003 */
        /* <DEDUP_REMOVED lines=70> */
.L_x_14489:
[----:B------:R-:W-:Y:S05]  /*93a0*/  BSYNC B0 ;  /* 0x0000000000007941 */ /* 0x000fea0003800000 */
.L_x_14475:
        /* <DEDUP_REMOVED lines=8> */
.L_x_14472:
[----:B--23--:R-:W2:Y:S02]  /*9430*/  LDL R0, [R1+0x4] ;  /* 0x0000040001007983 */ /* 0x00cea40000100800 */
[----:B--2---:R-:W-:-:S13]  /*9440*/  ISETP.NE.AND P0, PT, R0, 0x3, PT ;  /* 0x000000030000780c */ /* 0x004fda0003f05270 */
[----:B------:R-:W-:Y:S05]  /*9450*/  @!P0 BRA `(.L_x_14499) ;  /* 0x0000000000048947 */ /* 0x000fea0003800000 */
[----:B------:R-:W-:Y:S01]  /*9460*/  BPT.TRAP 0x1 ;  /* 0x000000040000795c */ /* 0x000fe20000300000 */
.L_x_14499:
[----:B------:R-:W-:Y:S01]  /*9470*/  IMAD R0, R18, 0x8, R2 ;  /* 0x0000000812007824 */ /* 0x000fe200078e0202 */
[----:B-1----:R-:W-:-:S04]  /*9480*/  SHF.L.U32 R3, R23, 0x1f, RZ ;  /* 0x0000001f17037819 */ /* 0x002fc800000006ff */
[----:B------:R1:W2:Y:S01]  /*9490*/  SYNCS.PHASECHK.TRANS64.TRYWAIT P2, [R0+URZ+0x16830], R3 ;  /* 0x01683003000075a7 */ /* 0x0002a2000804017f */
[----:B------:R-:W-:Y:S05]  /*94a0*/  @!P0 BRA `(.L_x_14500) ;  /* 0x0000000000048947 */ /* 0x000fea0003800000 */
[----:B------:R-:W-:Y:S01]  /*94b0*/  BPT.TRAP 0x1 ;  /* 0x000000040000795c */ /* 0x000fe20000300000 */
.L_x_14500:
[----:B------:R-:W3:Y:S02]  /*94c0*/  S2R R4, SR_TID.X ;  /* 0x0000000000047919 */ /* 0x000ee40000002100 */
[----:B---3--:R-:W-:-:S04]  /*94d0*/  LOP3.LUT R4, R4, 0x7f, RZ, 0xc0, !PT ;  /* 0x0000007f04047812 */ /* 0x008fc800078ec0ff */
[----:B------:R-:W-:Y:S01]  /*94e0*/  ISETP.NE.AND P1, PT, R4, RZ, PT ;  /* 0x000000ff0400720c */ /* 0x000fe20003f25270 */
[----:B--2---:R-:W-:-:S12]  /*94f0*/  @P2 BRA `(.L_x_14501) ;  /* 0x0000000000082947 */ /* 0x004fd80003800000 */
[----:B------:R-:W2:Y:S02]  /*9500*/  SYNCS.PHASECHK.TRANS64.TRYWAIT P2, [R0+URZ+0x16830], R3 ;  /* 0x01683003000075a7 */ /* 0x000ea4000804017f */
[----:B--2---:R-:W-:Y:S05]  /*9510*/  @!P2 BRA `(.L_x_14502) ;  /* 0x000001300060a947 */ /* 0x004fea0003800000 */
.L_x_14501:
[----:B------:R-:W-:Y:S05]  /*9520*/  WARPSYNC.ALL ;  /* 0x0000000000007948 */ /* 0x000fea0003800000 */
[----:B-12---:R-:W-:Y:S02]  /*9530*/  IADD3 R3, R2, 0xe400, RZ ;  /* 0x0000e40002037810 */ /* 0x006fe40007ffe0ff */
[----:B------:R-:W-:Y:S02]  /*9540*/  LOP3.LUT R4, R28, 0x10000, RZ, 0xfc, !PT ;  /* 0x000100001c047812 */ /* 0x000fe400078efcff */
[----:B------:R-:W-:-:S04]  /*9550*/  SHF.R.U32.HI R3, RZ, 0x4, R3 ;  /* 0x00000004ff037819 */ /* 0x000fc80000011603 */
[----:B------:R-:W-:-:S04]  /*9560*/  LOP3.LUT R3, R3, 0x3fff, RZ, 0xc0, !PT ;  /* 0x00003fff03037812 */ /* 0x000fc800078ec0ff */
[----:B------:R-:W-:Y:S01]  /*9570*/  LOP3.LUT R6, R3, 0x10000, RZ, 0xfc, !PT ;  /* 0x0001000003067812 */ /* 0x000fe200078efcff */
[----:B------:R-:W-:Y:S02]  /*9580*/  IMAD.MOV.U32 R5, RZ, RZ, 0x40000040 ;  /* 0x40000040ff057424 */ /* 0x000fe400078e00ff */
[----:B------:R-:W-:Y:S02]  /*9590*/  IMAD.MOV.U32 R9, RZ, RZ, 0x40000040 ;  /* 0x40000040ff097424 */ /* 0x000fe400078e00ff */
[----:B------:R-:W-:Y:S01]  /*95a0*/  IMAD R8, R18, 0x400, R6 ;  /* 0x0000040012087824 */ /* 0x000fe200078e0206 */
[----:B------:R-:W-:Y:S01]  /*95b0*/  R2UR UR4, R4 ;  /* 0x00000000040472ca */ /* 0x000fe200000e0000 */
[----:B0----5:R-:W-:Y:S01]  /*95c0*/  WARPGROUP.ARRIVE ;  /* 0x00000000000079c5 */ /* 0x021fe20000000000 */
[----:B------:R-:W-:Y:S01]  /*95d0*/  R2UR UR5, R5 ;  /* 0x00000000050572ca */ /* 0x000fe200000e0000 */
[----:B------:R0:W-:Y:S01]  /*95e0*/  STL [R1+0x24], R6 ;  /* 0x0000240601007387 */ /* 0x0001e20000100800 */
[----:B------:R-:W-:-:S02]  /*95f0*/  R2UR UR6, R8 ;  /* 0x00000000080672ca */ /* 0x000fc400000e0000 */
[----:B------:R-:W-:Y:S01]  /*9600*/  R2UR UR7, R9 ;  /* 0x00000000090772ca */ /* 0x000fe200000e0000 */
[----:B------:R-:W-:Y:S01]  /*9610*/  VIADD R156, R4, 0x2 ;  /* 0x00000002049c7836 */ /* 0x000fe20000000000 */
[----:B------:R-:W2:Y:S01]  /*9620*/  LDL R89, [R1+0x4c] ;  /* 0x00004c0001597983 */ /* 0x000ea20000100800 */
[----:B------:R-:W-:Y:S02]  /*9630*/  IMAD.MOV.U32 R157, RZ, RZ, 0x40000040 ;  /* 0x40000040ff9d7424 */ /* 0x000fe400078e00ff */
[----:B------:R-:W-:Y:S01]  /*9640*/  IMAD.MOV.U32 R7, RZ, RZ, 0x40000040 ;  /* 0x40000040ff077424 */ /* 0x000fe200078e00ff */
[----:B------:R-:W2:Y:S01]  /*9650*/  LDL R97, [R1+0x28] ;  /* 0x0000280001617983 */ /* 0x000ea20000100800 */
[----:B0-----:R-:W-:-:S03]  /*9660*/  VIADD R6, R8, 0x2 ;  /* 0x0000000208067836 */ /* 0x001fc60000000000 */
[----:B------:R-:W3:Y:S03]  /*9670*/  LDL R11, [R1+0x38] ;  /* 0x00003800010b7983 */ /* 0x000ee60000100800 */
[----:B------:R-:W-:Y:S01]  /*9680*/  HGMMA.64x128x16.F32.BF16 R24, gdesc[UR4], RZ, !UPT, gsb0 ;  /* 0x01e00000041879f0 */ /* 0x000fe2000c0018ff */
[----:B------:R-:W-:Y:S01]  /*9690*/  R2UR UR4, R156 ;  /* 0x000000009c0472ca */ /* 0x000fe200000e0000 */
[----:B------:R-:W4:Y:S01]  /*96a0*/  LDL R95, [R1+0x20] ;  /* 0x00002000015f7983 */ /* 0x000f220000100800 */
[----:B------:R-:W-:Y:S02]  /*96b0*/  R2UR UR5, R157 ;  /* 0x000000009d0572ca */ /* 0x000fe400000e0000 */
[----:B------:R-:W-:Y:S01]  /*96c0*/  R2UR UR6, R6 ;  /* 0x00000000060672ca */ /* 0x000fe200000e0000 */
[----:B------:R-:W4:Y:S01]  /*96d0*/  LDL R93, [R1+0x30] ;  /* 0x00003000015d7983 */ /* 0x000f220000100800 */
[----:B------:R-:W-:Y:S01]  /*96e0*/  R2UR UR7, R7 ;  /* 0x00000000070772ca */ /* 0x000fe200000e0000 */
[----:B------:R-:W-:-:S02]  /*96f0*/  VIADD R20, R4, 0x4 ;  /* 0x0000000404147836 */ /* 0x000fc40000000000 */
[----:B------:R-:W-:Y:S02]  /*9700*/  VIADD R6, R8, 0x4 ;  /* 0x0000000408067836 */ /* 0x000fe40000000000 */
[----:B------:R-:W-:Y:S02]  /*9710*/  IMAD.MOV.U32 R21, RZ, RZ, 0x40000040 ;  /* 0x40000040ff157424 */ /* 0x000fe400078e00ff */
        /* <DEDUP_REMOVED lines=18> */
[----:B------:R-:W-:Y:S02]  /*9840*/  R2UR UR7, R9 ;  /* 0x00000000090772ca */ /* 0x000fe400000e0000 */
[----:B------:R-:W0:Y:S01]  /*9850*/  LDC R9, c[0x0][0x448] ;  /* 0x00011200ff097b82 */ /* 0x000e220000000800 */
[----:B------:R-:W-:-:S02]  /*9860*/  WARPGROUP.DEPBAR.LE gsb0, 0x0 ;  /* 0x00008000000079c5 */ /* 0x000fc40000010000 */
[----:B------:R-:W-:-:S08]  /*9870*/  WARPGROUP.ARRIVE ;  /* 0x00000000000079c5 */ /* 0x000fd00000000000 */
[----:B------:R-:W-:Y:S01]  /*9880*/  HGMMA.64x128x16.F32.BF16 R24, gdesc[UR4], R24, gsb0 ;  /* 0x01e00000041879f0 */ /* 0x000fe20008001818 */
[----:B0-----:R-:W-:Y:S01]  /*9890*/  ISETP.NE.AND P2, PT, R9, 0x1, PT ;  /* 0x000000010900780c */ /* 0x001fe20003f45270 */
[----:B------:R-:W-:Y:S01]  /*98a0*/  ULDC UR4, c[0x0][0x9d8] ;  /* 0x0002760000047ab9 */ /* 0x000fe20000000800 */
[----:B--2---:R-:W-:Y:S01]  /*98b0*/  IMAD.IADD R91, R89, 0x1, R97 ;  /* 0x00000001595b7824 */ /* 0x004fe200078e0261 */
[----:B------:R-:W-:Y:S01]  /*98c0*/  ULDC UR5, c[0x0][0x988] ;  /* 0x0002620000057ab9 */ /* 0x000fe20000000800 */
[----:B------:R-:W-:Y:S01]  /*98d0*/  IMAD.MOV.U32 R89, RZ, RZ, -0x80 ;  /* 0xffffff80ff597424 */ /* 0x000fe200078e00ff */
[----:B------:R-:W-:Y:S01]  /*98e0*/  ULDC UR6, c[0x0][0x988] ;  /* 0x0002620000067ab9 */ /* 0x000fe20000000800 */
[----:B------:R-:W-:Y:S01]  /*98f0*/  @!P1 VIADD R0, R0, 0x16840 ;  /* 0x0001684000009836 */ /* 0x000fe20000000000 */
[----:B------:R-:W-:Y:S01]  /*9900*/  ULDC UR7, c[0x0][0x988] ;  /* 0x0002620000077ab9 */ /* 0x000fe20000000800 */
[----:B------:R-:W-:-:S05]  /*9910*/  IMAD R89, R88, R89, 0x80 ;  /* 0x0000008058597424 */ /* 0x000fca00078e0259 */
[C-C-:B---3--:R-:W-:Y:S02]  /*9920*/  IADD3 R108, -R11.reuse, 0x1, R89.reuse ;  /* 0x000000010b6c7810 */ /* 0x148fe40007ffe159 */
[----:B----4-:R-:W-:Y:S02]  /*9930*/  IADD3 R89, -R11, R93, R89 ;  /* 0x0000005d0b597210 */ /* 0x010fe40007ffe159 */
[----:B------:R-:W-:Y:S01]  /*9940*/  IADD3 R108, -R95, R108, R93 ;  /* 0x0000006c5f6c7210 */ /* 0x000fe20007ffe15d */
[----:B------:R-:W-:Y:S02]  /*9950*/  WARPGROUP.DEPBAR.LE gsb0, 0x0 ;  /* 0x00008000000079c5 */ /* 0x000fe40000010000 */
[----:B------:R-:W-:Y:S01]  /*9960*/  FMUL.FTZ R14, R33, UR4 ;  /* 0x00000004210e7c20 */ /* 0x000fe20008410000 */
[----:B------:R-:W-:Y:S02]  /*9970*/  FMUL.FTZ R33, R48, UR4 ;  /* 0x0000000430217c20 */ /* 0x000fe40008410000 */
[----:B------:R-:W0:Y:S01]  /*9980*/  @P2 LDC R48, c[0x0][0x44c] ;  /* 0x00011300ff302b82 */ /* 0x000e220000000800 */
[----:B------:R-:W-:Y:S01]  /*9990*/  FMUL.FTZ R3, R24, UR4 ;  /* 0x0000000418037c20 */ /* 0x000fe20008410000 */
[----:B------:R-:W-:Y:S01]  /*99a0*/  FMUL.FTZ R24, R37, UR4 ;  /* 0x0000000425187c20 */ /* 0x000fe20008410000 */
[----:B------:R-:W-:-:S05]  /*99b0*/  FMUL.FTZ R37, R52, UR4 ;  /* 0x0000000434257c20 */ /* 0x000fca0008410000 */
[----:B------:R-:W1:Y:S01]  /*99c0*/  @P2 LDC R52, c[0x0][0x450] ;  /* 0x00011400ff342b82 */ /* 0x000e620000000800 */
[----:B0-----:R-:W-:-:S05]  /*99d0*/  @P2 IMAD.HI.U32 R9, R91, R48, RZ ;  /* 0x000000305b092227 */ /* 0x001fca00078e00ff */
[----:B-1----:R-:W-:-:S05]  /*99e0*/  @P2 SHF.R.U32.HI R91, RZ, R52, R9 ;  /* 0x00000034ff5b2219 */ /* 0x002fca0000011609 */
[----:B------:R-:W0:Y:S01]  /*99f0*/  SHFL.IDX PT, R9, R91, 0x1, 0x1c1f ;  /* 0x003c1f005b097f89 */ /* 0x000e2200000e0000 */
[----:B------:R-:W-:Y:S01]  /*9a00*/  FMUL.FTZ R110, R26, UR4 ;  /* 0x000000041a6e7c20 */ /* 0x000fe20008410000 */
[----:B------:R-:W-:Y:S01]  /*9a10*/  FMUL.FTZ R112, R27, UR4 ;  /* 0x000000041b707c20 */ /* 0x000fe20008410000 */
[----:B------:R-:W-:Y:S01]  /*9a20*/  FMUL.FTZ R114, R30, UR4 ;  /* 0x000000041e727c20 */ /* 0x000fe20008410000 */
[----:B------:R-:W-:-:S03]  /*9a30*/  FMUL.FTZ R106, R31, UR4 ;  /* 0x000000041f6a7c20 */ /* 0x000fc60008410000 */
[----:B------:R-:W1:Y:S01]  /*9a40*/  MUFU.TANH R110, R110 ;  /* 0x0000006e006e7308 */ /* 0x000e620000002400 */
[----:B------:R-:W-:-:S07]  /*9a50*/  FMUL.FTZ R102, R34, UR4 ;  /* 0x0000000422667c20 */ /* 0x000fce0008410000 */
[----:B------:R-:W2:Y:S01]  /*9a60*/  MUFU.TANH R112, R112 ;  /* 0x0000007000707308 */ /* 0x000ea20000002400 */
[----:B------:R-:W-:-:S07]  /*9a70*/  FMUL.FTZ R100, R35, UR4 ;  /* 0x0000000423647c20 */ /* 0x000fce0008410000 */
[----:B------:R-:W3:Y:S01]  /*9a80*/  MUFU.TANH R114, R114 ;  /* 0x0000007200727308 */ /* 0x000ee20000002400 */
[----:B0-----:R-:W-:Y:S01]  /*9a90*/  VIADDMNMX R9, R9, R108, R89, PT ;  /* 0x0000006c09097246 */ /* 0x001fe20003800159 */
[----:B------:R-:W-:-:S06]  /*9aa0*/  FMUL.FTZ R104, R38, UR4 ;  /* 0x0000000426687c20 */ /* 0x000fcc0008410000 */
[----:B------:R-:W0:Y:S01]  /*9ab0*/  MUFU.TANH R106, R106 ;  /* 0x0000006a006a7308 */ /* 0x000e220000002400 */
[C---:B------:R-:W-:Y:S02]  /*9ac0*/  ISETP.GT.AND P4, PT, R9.reuse, RZ, PT ;  /* 0x000000ff0900720c */ /* 0x040fe40003f84270 */
[----:B------:R-:W-:-:S05]  /*9ad0*/  ISETP.GT.AND P5, PT, R9, 0x1, PT ;  /* 0x000000010900780c */ /* 0x000fca0003fa4270 */
[----:B------:R-:W4:Y:S01]  /*9ae0*/  MUFU.TANH R102, R102 ;  /* 0x0000006600667308 */ /* 0x000f220000002400 */
[----:B------:R-:W-:Y:S01]  /*9af0*/  ISETP.GT.AND P3, PT, R9, 0x8, PT ;  /* 0x000000080900780c */ /* 0x000fe20003f64270 */
[----:B------:R-:W-:Y:S01]  /*9b00*/  FMUL.FTZ R98, R39, UR4 ;  /* 0x0000000427627c20 */ /* 0x000fe20008410000 */
[----:B-1----:R-:W-:Y:S02]  /*9b10*/  FSEL R110, R110, -INF , P4 ;  /* 0xff8000006e6e7808 */ /* 0x002fe40002000000 */
[----:B--2---:R-:W-:-:S03]  /*9b20*/  FSEL R112, R112, -INF , P5 ;  /* 0xff80000070707808 */ /* 0x004fc60002800000 */
[----:B------:R-:W1:Y:S01]  /*9b30*/  MUFU.TANH R100, R100 ;  /* 0x0000006400647308 */ /* 0x000e620000002400 */
[----:B------:R-:W-:Y:S01]  /*9b40*/  ISETP.GT.AND P4, PT, R9, 0x9, PT ;  /* 0x000000090900780c */ /* 0x000fe20003f84270 */
[----:B------:R-:W-:Y:S01]  /*9b50*/  FMUL.FTZ R30, R42, UR4 ;  /* 0x000000042a1e7c20 */ /* 0x000fe20008410000 */
[----:B---3--:R-:W-:Y:S02]  /*9b60*/  FSEL R114, R114, -INF , P3 ;  /* 0xff80000072727808 */ /* 0x008fe40001800000 */
[----:B------:R-:W-:-:S03]  /*9b70*/  FMNMX.FTZ R11, R110, R112, !PT ;  /* 0x000000706e0b7209 */ /* 0x000fc60007810000 */
[----:B------:R-:W2:Y:S01]  /*9b80*/  MUFU.TANH R104, R104 ;  /* 0x0000006800687308 */ /* 0x000ea20000002400 */
[----:B------:R-:W-:Y:S01]  /*9b90*/  ISETP.GT.AND P3, PT, R9, 0x10, PT ;  /* 0x000000100900780c */ /* 0x000fe20003f64270 */
[----:B------:R-:W-:Y:S01]  /*9ba0*/  FMUL.FTZ R26, R43, UR4 ;  /* 0x000000042b1a7c20 */ /* 0x000fe20008410000 */
[----:B0-----:R-:W-:Y:S02]  /*9bb0*/  FSEL R106, R106, -INF , P4 ;  /* 0xff8000006a6a7808 */ /* 0x001fe40002000000 */
[----:B------:R-:W-:-:S03]  /*9bc0*/  FMNMX.FTZ R11, R114, R11, !PT ;  /* 0x0000000b720b7209 */ /* 0x000fc60007810000 */
[----:B------:R-:W0:Y:S01]  /*9bd0*/  MUFU.TANH R98, R98 ;  /* 0x0000006200627308 */ /* 0x000e220000002400 */
[----:B------:R-:W-:Y:S01]  /*9be0*/  ISETP.GT.AND P4, PT, R9, 0x11, PT ;  /* 0x000000110900780c */ /* 0x000fe20003f84270 */
[----:B------:R-:W-:Y:S01]  /*9bf0*/  FMUL.FTZ R38, R46, UR4 ;  /* 0x000000042e267c20 */ /* 0x000fe20008410000 */
[----:B----4-:R-:W-:Y:S02]  /*9c00*/  FSEL R102, R102, -INF , P3 ;  /* 0xff80000066667808 */ /* 0x010fe40001800000 */
[----:B------:R-:W-:-:S03]  /*9c10*/  FMNMX.FTZ R11, R106, R11, !PT ;  /* 0x0000000b6a0b7209 */ /* 0x000fc60007810000 */
[----:B------:R-:W3:Y:S01]  /*9c20*/  MUFU.TANH R30, R30 ;  /* 0x0000001e001e7308 */ /* 0x000ee20000002400 */
[----:B------:R-:W-:Y:S01]  /*9c30*/  ISETP.GT.AND P3, PT, R9, 0x18, PT ;  /* 0x000000180900780c */ /* 0x000fe20003f64270 */
[----:B------:R-:W-:Y:S01]  /*9c40*/  FMUL.FTZ R34, R47, UR4 ;  /* 0x000000042f227c20 */ /* 0x000fe20008410000 */
[----:B-1----:R-:W-:Y:S02]  /*9c50*/  FSEL R100, R100, -INF , P4 ;  /* 0xff80000064647808 */ /* 0x002fe40002000000 */
[----:B------:R-:W-:-:S03]  /*9c60*/  FMNMX.FTZ R11, R102, R11, !PT ;  /* 0x0000000b660b7209 */ /* 0x000fc60007810000 */
[----:B------:R-:W1:Y:S01]  /*9c70*/  MUFU.TANH R26, R26 ;  /* 0x0000001a001a7308 */ /* 0x000e620000002400 */
[----:B------:R-:W-:Y:S01]  /*9c80*/  ISETP.GT.AND P4, PT, R9, 0x19, PT ;  /* 0x000000190900780c */ /* 0x000fe20003f84270 */
[----:B------:R-:W-:Y:S01]  /*9c90*/  FMUL.FTZ R42, R50, UR4 ;  /* 0x00000004322a7c20 */ /* 0x000fe20008410000 */
[----:B--2---:R-:W-:Y:S02]  /*9ca0*/  FSEL R104, R104, -INF , P3 ;  /* 0xff80000068687808 */ /* 0x004fe40001800000 */
        /* <DEDUP_REMOVED lines=9> */
[----:B---3--:R-:W-:Y:S02]  /*9d40*/  FSEL R30, R30, -INF , P3 ;  /* 0xff8000001e1e7808 */ /* 0x008fe40001800000 */
        /* <DEDUP_REMOVED lines=17> */
[----:B------:R-:W-:Y:S01]  /*9e60*/  FMUL.FTZ R10, R28, UR4 ;  /* 0x000000041c0a7c20 */ /* 0x000fe20008410000 */
[----:B------:R-:W-:Y:S01]  /*9e70*/  FMUL.FTZ R28, R41, UR4 ;  /* 0x00000004291c7c20 */ /* 0x000fe20008410000 */
[----:B------:R-:W-:Y:S01]  /*9e80*/  FMUL.FTZ R41, R56, UR4 ;  /* 0x0000000438297c20 */ /* 0x000fe20008410000 */
[----:B------:R-:W-:Y:S01]  /*9e90*/  ISETP.GT.AND P4, PT, R9, 0x31, PT ;  /* 0x000000310900780c */ /* 0x000fe20003f84270 */
[----:B------:R-:W-:Y:S01]  /*9ea0*/  FMUL.FTZ R56, R62, UR4 ;  /* 0x000000043e387c20 */ /* 0x000fe20008410000 */
[----:B---3--:R-:W-:Y:S02]  /*9eb0*/  FSEL R42, R42, -INF , P3 ;  /* 0xff8000002a2a7808 */ /* 0x008fe40001800000 */
[----:B------:R-:W3:Y:S01]  /*9ec0*/  MUFU.TANH R52, R52 ;  /* 0x0000003400347308 */ /* 0x000ee20000002400 */
[----:B------:R-:W-:Y:S01]  /*9ed0*/  FMNMX.FTZ R27, R34, R27, !PT ;  /* 0x0000001b221b7209 */ /* 0x000fe20007810000 */
[----:B------:R-:W-:Y:S01]  /*9ee0*/  FMUL.FTZ R58, R63, UR4 ;  /* 0x000000043f3a7c20 */ /* 0x000fe20008410000 */
[----:B------:R-:W-:-:S02]  /*9ef0*/  ISETP.GT.AND P3, PT, R9, 0x38, PT ;  /* 0x000000380900780c */ /* 0x000fc40003f64270 */
[----:B-1----:R-:W-:Y:S02]  /*9f00*/  FSEL R46, R46, -INF , P4 ;  /* 0xff8000002e2e7808 */ /* 0x002fe40002000000 */
[----:B------:R-:W-:Y:S01]  /*9f10*/  FMNMX.FTZ R27, R42, R27, !PT ;  /* 0x0000001b2a1b7209 */ /* 0x000fe20007810000 */
        /* <DEDUP_REMOVED lines=21> */
[----:B------:R-:W-:Y:S02]  /*a070*/  ISETP.GT.AND P4, PT, R9, 0x49, PT ;  /* 0x000000490900780c */ /* 0x000fe40003f84270 */
[----:B--2---:R-:W-:Y:S02]  /*a080*/  FSEL R56, R56, -INF , P3 ;  /* 0xff80000038387808 */ /* 0x004fe40001800000 */
[----:B------:R-:W-:-:S03]  /*a090*/  FMNMX.FTZ R27, R54, R27, !PT ;  /* 0x0000001b361b7209 */ /* 0x000fc60007810000 */
[----:B------:R-:W2:Y:S01]  /*a0a0*/  MUFU.TANH R70, R70 ;  /* 0x0000004600467308 */ /* 0x000ea20000002400 */
[----:B------:R-:W-:Y:S01]  /*a0b0*/  FMUL.FTZ R74, R74, UR4 ;  /* 0x000000044a4a7c20 */ /* 0x000fe20008410000 */
[----:B------:R-:W-:Y:S01]  /*a0c0*/  ISETP.GT.AND P3, PT, R9, 0x50, PT ;  /* 0x000000500900780c */ /* 0x000fe20003f64270 */
[----:B------:R-:W-:Y:S01]  /*a0d0*/  FMUL.FTZ R75, R75, UR4 ;  /* 0x000000044b4b7c20 */ /* 0x000fe20008410000 */
[----:B0-----:R-:W-:Y:S02]  /*a0e0*/  FSEL R58, R58, -INF , P4 ;  /* 0xff8000003a3a7808 */ /* 0x001fe40002000000 */
[----:B------:R-:W-:Y:S02]  /*a0f0*/  FMNMX.FTZ R27, R56, R27, !PT ;  /* 0x0000001b381b7209 */ /* 0x000fe40007810000 */
[----:B------:R-:W0:Y:S01]  /*a100*/  MUFU.TANH R11, R11 ;  /* 0x0000000b000b7308 */ /* 0x000e220000002400 */
[----:B------:R-:W-:Y:S02]  /*a110*/  ISETP.GT.AND P4, PT, R9, 0x51, PT ;  /* 0x000000510900780c */ /* 0x000fe40003f84270 */
[----:B---3--:R-:W-:-:S02]  /*a120*/  FSEL R62, R62, -INF , P3 ;  /* 0xff8000003e3e7808 */ /* 0x008fc40001800000 */
[----:B------:R-:W-:-:S03]  /*a130*/  FMNMX.FTZ R27, R58, R27, !PT ;  /* 0x0000001b3a1b7209 */ /* 0x000fc60007810000 */
[----:B------:R0:W-:Y:S01]  /*a140*/  MUFU.TANH R31, R74 ;  /* 0x0000004a001f7308 */ /* 0x0001e20000002400 */
[----:B------:R-:W-:Y:S01]  /*a150*/  FMUL.FTZ R78, R78, UR4 ;  /* 0x000000044e4e7c20 */ /* 0x000fe20008410000 */
[----:B------:R-:W-:Y:S01]  /*a160*/  ISETP.GT.AND P3, PT, R9, 0x58, PT ;  /* 0x000000580900780c */ /* 0x000fe20003f64270 */
[----:B------:R-:W-:Y:S01]  /*a170*/  FMUL.FTZ R79, R79, UR4 ;  /* 0x000000044f4f7c20 */ /* 0x000fe20008410000 */
[----:B-1----:R-:W-:Y:S02]  /*a180*/  FSEL R66, R66, -INF , P4 ;  /* 0xff80000042427808 */ /* 0x002fe40002000000 */
[----:B------:R-:W-:Y:S02]  /*a190*/  FMNMX.FTZ R27, R62, R27, !PT ;  /* 0x0000001b3e1b7209 */ /* 0x000fe40007810000 */
[----:B------:R-:W1:Y:S01]  /*a1a0*/  MUFU.TANH R75, R75 ;  /* 0x0000004b004b7308 */ /* 0x000e620000002400 */
[----:B------:R-:W-:Y:S02]  /*a1b0*/  ISETP.GT.AND P4, PT, R9, 0x59, PT ;  /* 0x000000590900780c */ /* 0x000fe40003f84270 */
[----:B--2---:R-:W-:-:S02]  /*a1c0*/  FSEL R70, R70, -INF , P3 ;  /* 0xff80000046467808 */ /* 0x004fc40001800000 */
[----:B------:R-:W-:-:S03]  /*a1d0*/  FMNMX.FTZ R27, R66, R27, !PT ;  /* 0x0000001b421b7209 */ /* 0x000fc60007810000 */
[----:B------:R1:W2:Y:S01]  /*a1e0*/  MUFU.TANH R35, R78 ;  /* 0x0000004e00237308 */ /* 0x0002a20000002400 */
[----:B------:R-:W-:Y:S01]  /*a1f0*/  FMUL.FTZ R82, R82, UR4 ;  /* 0x0000000452527c20 */ /* 0x000fe20008410000 */
[----:B------:R-:W-:Y:S01]  /*a200*/  ISETP.GT.AND P3, PT, R9, 0x60, PT ;  /* 0x000000600900780c */ /* 0x000fe20003f64270 */
[----:B------:R-:W-:Y:S01]  /*a210*/  FMUL.FTZ R83, R83, UR4 ;  /* 0x0000000453537c20 */ /* 0x000fe20008410000 */
[----:B0-----:R-:W-:Y:S02]  /*a220*/  FSEL R74, R11, -INF , P4 ;  /* 0xff8000000b4a7808 */ /* 0x001fe40002000000 */
[----:B------:R-:W-:Y:S02]  /*a230*/  FMNMX.FTZ R27, R70, R27, !PT ;  /* 0x0000001b461b7209 */ /* 0x000fe40007810000 */
[----:B------:R-:W0:Y:S01]  /*a240*/  MUFU.TANH R79, R79 ;  /* 0x0000004f004f7308 */ /* 0x000e220000002400 */
[----:B------:R-:W-:Y:S01]  /*a250*/  ISETP.GT.AND P4, PT, R9, 0x61, PT ;  /* 0x000000610900780c */ /* 0x000fe20003f84270 */
[----:B------:R-:W-:Y:S01]  /*a260*/  FMUL.FTZ R11, R86, UR4 ;  /* 0x00000004560b7c20 */ /* 0x000fe20008410000 */
[----:B------:R-:W-:-:S05]  /*a270*/  FMNMX.FTZ R27, R74, R27, !PT ;  /* 0x0000001b4a1b7209 */ /* 0x000fca0007810000 */
[----:B------:R3:W4:Y:S01]  /*a280*/  MUFU.TANH R39, R82 ;  /* 0x0000005200277308 */ /* 0x0007220000002400 */
[----:B-1----:R-:W-:Y:S01]  /*a290*/  FSEL R78, R75, -INF , P4 ;  /* 0xff8000004b4e7808 */ /* 0x002fe20002000000 */
[----:B------:R-:W-:Y:S01]  /*a2a0*/  FMUL.FTZ R87, R87, UR4 ;  /* 0x0000000457577c20 */ /* 0x000fe20008410000 */
[----:B---3--:R-:W-:-:S05]  /*a2b0*/  FSEL R82, R31, -INF , P3 ;  /* 0xff8000001f527808 */ /* 0x008fca0001800000 */
[----:B------:R-:W1:Y:S01]  /*a2c0*/  MUFU.TANH R83, R83 ;  /* 0x0000005300537308 */ /* 0x000e620000002400 */
[C---:B------:R-:W-:Y:S02]  /*a2d0*/  ISETP.GT.AND P3, PT, R9.reuse, 0x68, PT ;  /* 0x000000680900780c */ /* 0x040fe40003f64270 */
[----:B------:R-:W-:Y:S02]  /*a2e0*/  FMNMX.FTZ R27, R82, R27, !PT ;  /* 0x0000001b521b7209 */ /* 0x000fe40007810000 */
[----:B------:R-:W-:Y:S02]  /*a2f0*/  ISETP.GT.AND P4, PT, R9, 0x69, PT ;  /* 0x000000690900780c */ /* 0x000fe40003f84270 */
[----:B--2---:R-:W-:Y:S01]  /*a300*/  FSEL R86, R35, -INF , P3 ;  /* 0xff80000023567808 */ /* 0x004fe20001800000 */
[----:B------:R-:W2:Y:S01]  /*a310*/  MUFU.TANH R11, R11 ;  /* 0x0000000b000b7308 */ /* 0x000ea20000002400 */
[----:B------:R-:W-:Y:S01]  /*a320*/  FMNMX.FTZ R27, R78, R27, !PT ;  /* 0x0000001b4e1b7209 */ /* 0x000fe20007810000 */
[----:B------:R-:W-:Y:S01]  /*a330*/  FMUL.FTZ R15, R36, UR4 ;  /* 0x00000004240f7c20 */ /* 0x000fe20008410000 */
[----:B------:R-:W-:-:S02]  /*a340*/  ISETP.GT.AND P3, PT, R9, 0x70, PT ;  /* 0x000000700900780c */ /* 0x000fc40003f64270 */
[----:B0-----:R-:W-:Y:S02]  /*a350*/  FSEL R90, R79, -INF , P4 ;  /* 0xff8000004f5a7808 */ /* 0x001fe40002000000 */
[----:B------:R-:W-:Y:S01]  /*a360*/  FMNMX.FTZ R27, R86, R27, !PT ;  /* 0x0000001b561b7209 */ /* 0x000fe20007810000 */
[----:B------:R-:W0:Y:S01]  /*a370*/  MUFU.TANH R87, R87 ;  /* 0x0000005700577308 */ /* 0x000e220000002400 */
[----:B------:R-:W-:Y:S01]  /*a380*/  FMUL.FTZ R36, R49, UR4 ;  /* 0x0000000431247c20 */ /* 0x000fe20008410000 */
[----:B------:R-:W-:Y:S01]  /*a390*/  FMUL.FTZ R49, R60, UR4 ;  /* 0x000000043c317c20 */ /* 0x000fe20008410000 */
[----:B------:R-:W-:Y:S02]  /*a3a0*/  ISETP.GT.AND P4, PT, R9, 0x71, PT ;  /* 0x000000710900780c */ /* 0x000fe40003f84270 */
[----:B----4-:R-:W-:Y:S02]  /*a3b0*/  FSEL R60, R39, -INF , P3 ;  /* 0xff800000273c7808 */ /* 0x010fe40001800000 */
[----:B------:R-:W-:-:S02]  /*a3c0*/  FMNMX.FTZ R27, R90, R27, !PT ;  /* 0x0000001b5a1b7209 */ /* 0x000fc40007810000 */
[----:B------:R-:W-:Y:S02]  /*a3d0*/  ISETP.GT.AND P3, PT, R9, 0x78, PT ;  /* 0x000000780900780c */ /* 0x000fe40003f64270 */
[----:B-1----:R-:W-:Y:S02]  /*a3e0*/  FSEL R96, R83, -INF , P4 ;  /* 0xff80000053607808 */ /* 0x002fe40002000000 */
[----:B------:R-:W-:Y:S02]  /*a3f0*/  FMNMX.FTZ R27, R60, R27, !PT ;  /* 0x0000001b3c1b7209 */ /* 0x000fe40007810000 */
[----:B------:R-:W-:Y:S02]  /*a400*/  ISETP.GT.AND P4, PT, R9, 0x79, PT ;  /* 0x000000790900780c */ /* 0x000fe40003f84270 */
[----:B--2---:R-:W-:Y:S02]  /*a410*/  FSEL R94, R11, -INF , P3 ;  /* 0xff8000000b5e7808 */ /* 0x004fe40001800000 */
[----:B------:R-:W-:-:S02]  /*a420*/  FMNMX.FTZ R27, R96, R27, !PT ;  /* 0x0000001b601b7209 */ /* 0x000fc40007810000 */
[----:B0-----:R-:W-:Y:S02]  /*a430*/  FSEL R92, R87, -INF , P4 ;  /* 0xff800000575c7808 */ /* 0x001fe40002000000 */
[----:B------:R-:W-:-:S04]  /*a440*/  FMNMX.FTZ R9, R94, R27, !PT ;  /* 0x0000001b5e097209 */ /* 0x000fc80007810000 */
[----:B------:R-:W-:Y:S01]  /*a450*/  FMNMX.FTZ R9, R92, R9, !PT ;  /* 0x000000095c097209 */ /* 0x000fe20007810000 */
[----:B------:R-:W-:-:S04]  /*a460*/  FMUL.FTZ R27, R64, UR4 ;  /* 0x00000004401b7c20 */ /* 0x000fc80008410000 */
[----:B------:R-:W0:Y:S01]  /*a470*/  SHFL.BFLY PT, R64, R9, 0x2, 0x1f ;  /* 0x0c401f0009407f89 */ /* 0x000e2200000e0000 */
[----:B------:R-:W-:-:S03]  /*a480*/  FMUL.FTZ R35, R65, UR4 ;  /* 0x0000000441237c20 */ /* 0x000fc60008410000 */
[----:B------:R-:W1:Y:S01]  /*a490*/  SHFL.IDX PT, R65, R91, RZ, 0x1c1f ;  /* 0x001c1fff5b417589 */ /* 0x000e6200000e0000 */
[----:B------:R-:W-:Y:S01]  /*a4a0*/  FMUL.FTZ R8, R25, UR4 ;  /* 0x0000000419087c20 */ /* 0x000fe20008410000 */
[----:B0-----:R-:W-:-:S05]  /*a4b0*/  FMNMX.FTZ R64, R9, R64, !PT ;  /* 0x0000004009407209 */ /* 0x001fca0007810000 */
[----:B------:R-:W0:Y:S01]  /*a4c0*/  SHFL.BFLY PT, R11, R64, 0x1, 0x1f ;  /* 0x0c201f00400b7f89 */ /* 0x000e2200000e0000 */
[----:B------:R-:W2:Y:S01]  /*a4d0*/  MUFU.TANH R3, R3 ;  /* 0x0000000300037308 */ /* 0x000ea20000002400 */
[----:B------:R-:W-:Y:S01]  /*a4e0*/  FMUL.FTZ R12, R29, UR4 ;  /* 0x000000041d0c7c20 */ /* 0x000fe20008410000 */
[----:B------:R-:W-:-:S06]  /*a4f0*/  FMUL.FTZ R13, R32, UR4 ;  /* 0x00000004200d7c20 */ /* 0x000fcc0008410000 */
[----:B------:R-:W3:Y:S01]  /*a500*/  MUFU.TANH R8, R8 ;  /* 0x0000000800087308 */ /* 0x000ee20000002400 */
[----:B------:R-:W-:Y:S01]  /*a510*/  MOV R9, UR5 ;  /* 0x0000000500097c02 */ /* 0x000fe20008000f00 */
[----:B------:R-:W-:Y:S01]  /*a520*/  FMUL.FTZ R51, R61, UR4 ;  /* 0x000000043d337c20 */ /* 0x000fe20008410000 */
[----:B-1----:R-:W-:-:S05]  /*a530*/  VIADDMNMX R65, R65, R108, R89, PT ;  /* 0x0000006c41417246 */ /* 0x002fca0003800159 */
[----:B------:R-:W1:Y:S01]  /*a540*/  MUFU.TANH R10, R10 ;  /* 0x0000000a000a7308 */ /* 0x000e620000002400 */
[----:B0-----:R-:W-:-:S07]  /*a550*/  FMNMX.FTZ R11, R64, R11, !PT ;  /* 0x0000000b400b7209 */ /* 0x001fce0007810000 */
[----:B------:R-:W0:Y:S01]  /*a560*/  MUFU.TANH R12, R12 ;  /* 0x0000000c000c7308 */ /* 0x000e220000002400 */
[----:B------:R-:W-:Y:S01]  /*a570*/  ISETP.GT.AND P4, PT, R65, RZ, PT ;  /* 0x000000ff4100720c */ /* 0x000fe20003f84270 */
[----:B------:R-:W-:Y:S01]  /*a580*/  FMUL.FTZ R31, R68, UR4 ;  /* 0x00000004441f7c20 */ /* 0x000fe20008410000 */
[C---:B------:R-:W-:Y:S01]  /*a590*/  FSETP.NEU.FTZ.AND P3, PT, R11.reuse, -INF , PT ;  /* 0xff8000000b00780b */ /* 0x040fe20003f7d000 */
[----:B------:R-:W-:Y:S01]  /*a5a0*/  FMUL.FTZ R61, R11, R9 ;  /* 0x000000090b3d7220 */ /* 0x000fe20000410000 */
[----:B------:R-:W-:-:S03]  /*a5b0*/  ISETP.GT.AND P5, PT, R65, 0x1, PT ;  /* 0x000000014100780c */ /* 0x000fc60003fa4270 */
[----:B------:R-:W-:Y:S01]  /*a5c0*/  MUFU.TANH R14, R14 ;  /* 0x0000000e000e7308 */ /* 0x000fe20000002400 */
[----:B------:R-:W-:Y:S01]  /*a5d0*/  FSEL R61, R61, RZ, P3 ;  /* 0x000000ff3d3d7208 */ /* 0x000fe20001800000 */
[----:B------:R-:W-:Y:S01]  /*a5e0*/  FMUL.FTZ R39, R72, UR4 ;  /* 0x0000000448277c20 */ /* 0x000fe20008410000 */
[----:B------:R-:W-:Y:S01]  /*a5f0*/  ISETP.GT.AND P3, PT, R65, 0x8, PT ;  /* 0x000000084100780c */ /* 0x000fe20003f64270 */
[----:B------:R-:W-:-:S04]  /*a600*/  FMUL.FTZ R25, R40, UR4 ;  /* 0x0000000428197c20 */ /* 0x000fc80008410000 */
[----:B------:R-:W4:Y:S01]  /*a610*/  MUFU.TANH R13, R13 ;  /* 0x0000000d000d7308 */ /* 0x000f220000002400 */
[----:B--2---:R-:W-:Y:S01]  /*a620*/  FSEL R68, R3, -INF , P4 ;  /* 0xff80000003447808 */ /* 0x004fe20002000000 */
[----:B------:R-:W-:Y:S01]  /*a630*/  FMUL.FTZ R32, R45, UR4 ;  /* 0x000000042d207c20 */ /* 0x000fe20008410000 */
[----:B---3--:R-:W-:-:S05]  /*a640*/  FSEL R8, R8, -INF , P5 ;  /* 0xff80000008087808 */ /* 0x008fca0002800000 */
[----:B------:R-:W2:Y:S01]  /*a650*/  MUFU.TANH R15, R15 ;  /* 0x0000000f000f7308 */ /* 0x000ea20000002400 */
[----:B------:R-:W-:Y:S01]  /*a660*/  ISETP.GT.AND P4, PT, R65, 0x9, PT ;  /* 0x000000094100780c */ /* 0x000fe20003f84270 */
[----:B------:R-:W-:Y:S01]  /*a670*/  FMUL.FTZ R55, R80, UR4 ;  /* 0x0000000450377c20 */ /* 0x000fe20008410000 */
[----:B-1----:R-:W-:-:S05]  /*a680*/  FSEL R72, R10, -INF , P3 ;  /* 0xff8000000a487808 */ /* 0x002fca0001800000 */
[----:B------:R-:W1:Y:S01]  /*a690*/  MUFU.TANH R24, R24 ;  /* 0x0000001800187308 */ /* 0x000e620000002400 */
[----:B------:R-:W-:Y:S01]  /*a6a0*/  FMNMX.FTZ R3, R68, R8, !PT ;  /* 0x0000000844037209 */ /* 0x000fe20007810000 */
[----:B------:R-:W-:Y:S01]  /*a6b0*/  FMUL.FTZ R45, R76, UR4 ;  /* 0x000000044c2d7c20 */ /* 0x000fe20008410000 */
[----:B------:R-:W-:Y:S01]  /*a6c0*/  ISETP.GT.AND P3, PT, R65, 0x10, PT ;  /* 0x000000104100780c */ /* 0x000fe20003f64270 */
[----:B------:R-:W-:Y:S01]  /*a6d0*/  FMUL.FTZ R29, R44, UR4 ;  /* 0x000000042c1d7c20 */ /* 0x000fe20008410000 */
[----:B0-----:R-:W-:-:S03]  /*a6e0*/  FSEL R76, R12, -INF , P4 ;  /* 0xff8000000c4c7808 */ /* 0x001fc60002000000 */
[----:B------:R-:W-:Y:S01]  /*a6f0*/  MUFU.TANH R28, R28 ;  /* 0x0000001c001c7308 */ /* 0x000fe20000002400 */
[----:B------:R-:W-:Y:S01]  /*a700*/  FMNMX.FTZ R3, R72, R3, !PT ;  /* 0x0000000348037209 */ /* 0x000fe20007810000 */
[----:B------:R-:W-:Y:S01]  /*a710*/  FMUL.FTZ R59, R84, UR4 ;  /* 0x00000004543b7c20 */ /* 0x000fe20008410000 */
[----:B------:R-:W-:-:S05]  /*a720*/  ISETP.GT.AND P4, PT, R65, 0x11, PT ;  /* 0x000000114100780c */ /* 0x000fca0003f84270 */
[----:B------:R-:W-:Y:S01]  /*a730*/  MUFU.TANH R33, R33 ;  /* 0x0000002100217308 */ /* 0x000fe20000002400 */
[----:B----4-:R-:W-:-:S07]  /*a740*/  FSEL R80, R13, -INF , P3 ;  /* 0xff8000000d507808 */ /* 0x010fce0001800000 */
[----:B------:R-:W-:Y:S01]  /*a750*/  MUFU.TANH R37, R37 ;  /* 0x0000002500257308 */ /* 0x000fe20000002400 */
[----:B------:R-:W-:-:S07]  /*a760*/  FMNMX.FTZ R3, R76, R3, !PT ;  /* 0x000000034c037209 */ /* 0x000fce0007810000 */
[----:B------:R-:W-:Y:S01]  /*a770*/  MUFU.TANH R41, R41 ;  /* 0x0000002900297308 */ /* 0x000fe20000002400 */
[----:B------:R-:W-:Y:S01]  /*a780*/  ISETP.GT.AND P3, PT, R65, 0x18, PT ;  /* 0x000000184100780c */ /* 0x000fe20003f64270 */
[----:B------:R-:W-:Y:S01]  /*a790*/  FMUL.FTZ R43, R69, UR4 ;  /* 0x00000004452b7c20 */ /* 0x000fe20008410000 */
[----:B------:R-:W-:Y:S01]  /*a7a0*/  FSEL R14, R14, -INF , P4 ;  /* 0xff8000000e0e7808 */ /* 0x000fe20002000000 */
[----:B------:R-:W-:Y:S01]  /*a7b0*/  FMUL.FTZ R47, R73, UR4 ;  /* 0x00000004492f7c20 */ /* 0x000fe20008410000 */
[----:B------:R-:W-:Y:S01]  /*a7c0*/  FMUL.FTZ R63, R85, UR4 ;  /* 0x00000004553f7c20 */ /* 0x000fe20008410000 */
[----:B------:R-:W-:Y:S01]  /*a7d0*/  @!P1 PRMT R0, RZ, 0x654, R0 ;  /* 0x00000654ff009816 */ /* 0x000fe20000000000 */
[----:B------:R-:W-:Y:S01]  /*a7e0*/  ULDC UR5, c[0x0][0x9d8] ;  /* 0x0002760000057ab9 */ /* 0x000fe20000000800 */
[----:B------:R-:W0:Y:S01]  /*a7f0*/  MUFU.TANH R25, R25 ;  /* 0x0000001900197308 */ /* 0x000e220000002400 */
[----:B------:R-:W-:Y:S01]  /*a800*/  FMNMX.FTZ R3, R80, R3, !PT ;  /* 0x0000000350037209 */ /* 0x000fe20007810000 */
[-CC-:B------:R-:W-:Y:S01]  /*a810*/  FFMA.FTZ R10, R100, R9.reuse, -R61.reuse ;  /* 0x00000009640a7223 */ /* 0x180fe2000001083d */
[----:B------:R-:W-:Y:S01]  /*a820*/  ISETP.GT.AND P4, PT, R65, 0x19, PT ;  /* 0x000000194100780c */ /* 0x000fe20003f84270 */
[----:B------:R-:W-:Y:S01]  /*a830*/  FFMA.FTZ R145, R102, R9, -R61 ;  /* 0x0000000966917223 */ /* 0x000fe2000001083d */
[----:B--2---:R-:W-:-:S03]  /*a840*/  FSEL R84, R15, -INF , P3 ;  /* 0xff8000000f547808 */ /* 0x004fc60001800000 */
[----:B------:R-:W2:Y:S01]  /*a850*/  MUFU.TANH R32, R32 ;  /* 0x0000002000207308 */ /* 0x000ea20000002400 */
[----:B------:R-:W-:Y:S01]  /*a860*/  FMNMX.FTZ R3, R14, R3, !PT ;  /* 0x000000030e037209 */ /* 0x000fe20007810000 */
[-CC-:B------:R-:W-:Y:S01]  /*a870*/  FFMA.FTZ R106, R106, R9.reuse, -R61.reuse ;  /* 0x000000096a6a7223 */ /* 0x180fe2000001083d */
[----:B------:R-:W-:Y:S01]  /*a880*/  ISETP.GT.AND P3, PT, R65, 0x20, PT ;  /* 0x000000204100780c */ /* 0x000fe20003f64270 */
[----:B------:R-:W-:-:S04]  /*a890*/  FFMA.FTZ R147, R104, R9, -R61 ;  /* 0x0000000968937223 */ /* 0x000fc8000001083d */
[----:B------:R-:W3:Y:S01]  /*a8a0*/  MUFU.TANH R29, R29 ;  /* 0x0000001d001d7308 */ /* 0x000ee20000002400 */
[----:B-1----:R-:W-:Y:S01]  /*a8b0*/  FSEL R100, R24, -INF , P4 ;  /* 0xff80000018647808 */ /* 0x002fe20002000000 */
[----:B------:R-:W-:Y:S01]  /*a8c0*/  FMUL.FTZ R40, R53, UR4 ;  /* 0x0000000435287c20 */ /* 0x000fe20008410000 */
[----:B------:R-:W-:-:S05]  /*a8d0*/  FMNMX.FTZ R3, R84, R3, !PT ;  /* 0x0000000354037209 */ /* 0x000fca0007810000 */
[----:B------:R-:W1:Y:S01]  /*a8e0*/  MUFU.TANH R36, R36 ;  /* 0x0000002400247308 */ /* 0x000e620000002400 */
[----:B------:R-:W-:Y:S01]  /*a8f0*/  ISETP.GT.AND P4, PT, R65, 0x21, PT ;  /* 0x000000214100780c */ /* 0x000fe20003f84270 */
[----:B------:R-:W-:Y:S01]  /*a900*/  FMUL.FTZ R44, R57, UR4 ;  /* 0x00000004392c7c20 */ /* 0x000fe20008410000 */
[----:B0-----:R-:W-:Y:S01]  /*a910*/  FSEL R102, R25, -INF , P3 ;  /* 0xff80000019667808 */ /* 0x001fe20001800000 */
[----:B------:R-:W-:Y:S01]  /*a920*/  FFMA.FTZ R141, R30, R9, -R61 ;  /* 0x000000091e8d7223 */ /* 0x000fe2000001083d */
[----:B------:R-:W-:-:S03]  /*a930*/  FMNMX.FTZ R3, R100, R3, !PT ;  /* 0x0000000364037209 */ /* 0x000fc60007810000 */
[----:B------:R-:W-:Y:S01]  /*a940*/  MUFU.TANH R49, R49 ;  /* 0x0000003100317308 */ /* 0x000fe20000002400 */
[----:B------:R-:W-:-:S07]  /*a950*/  ISETP.GT.AND P3, PT, R65, 0x28, PT ;  /* 0x000000284100780c */ /* 0x000fce0003f64270 */
[----:B------:R-:W-:Y:S01]  /*a960*/  MUFU.TANH R51, R51 ;  /* 0x0000003300337308 */ /* 0x000fe20000002400 */
[----:B------:R-:W-:-:S07]  /*a970*/  FSEL R104, R28, -INF , P4 ;  /* 0xff8000001c687808 */ /* 0x000fce0002000000 */
[----:B------:R-:W-:Y:S01]  /*a980*/  MUFU.TANH R27, R27 ;  /* 0x0000001b001b7308 */ /* 0x000fe20000002400 */
[----:B------:R-:W-:Y:S01]  /*a990*/  FMNMX.FTZ R3, R102, R3, !PT ;  /* 0x0000000366037209 */ /* 0x000fe20007810000 */
[----:B------:R-:W-:Y:S01]  /*a9a0*/  FFMA.FTZ R143, R38, R9, -R61 ;  /* 0x00000009268f7223 */ /* 0x000fe2000001083d */
[----:B------:R-:W-:-:S05]  /*a9b0*/  ISETP.GT.AND P4, PT, R65, 0x29, PT ;  /* 0x000000294100780c */ /* 0x000fca0003f84270 */
[----:B------:R-:W-:Y:S01]  /*a9c0*/  MUFU.TANH R35, R35 ;  /* 0x0000002300237308 */ /* 0x000fe20000002400 */
[----:B------:R-:W-:Y:S01]  /*a9d0*/  FMNMX.FTZ R3, R104, R3, !PT ;  /* 0x0000000368037209 */ /* 0x000fe20007810000 */
[----:B------:R-:W-:Y:S01]  /*a9e0*/  FFMA.FTZ R149, R110, R9, -R61 ;  /* 0x000000096e957223 */ /* 0x000fe2000001083d */
[----:B--2---:R-:W-:-:S05]  /*a9f0*/  FSEL R32, R32, -INF , P4 ;  /* 0xff80000020207808 */ /* 0x004fca0002000000 */
[----:B------:R-:W-:Y:S01]  /*aa00*/  MUFU.TANH R31, R31 ;  /* 0x0000001f001f7308 */ /* 0x000fe20000002400 */
[-CC-:B------:R-:W-:Y:S01]  /*aa10*/  FFMA.FTZ R64, R112, R9.reuse, -R61.reuse ;  /* 0x0000000970407223 */ /* 0x180fe2000001083d */
[-CC-:B------:R-:W-:Y:S01]  /*aa20*/  FFMA.FTZ R151, R114, R9.reuse, -R61.reuse ;  /* 0x0000000972977223 */ /* 0x180fe2000001083d */
[-CC-:B------:R-:W-:Y:S01]  /*aa30*/  FFMA.FTZ R139, R50, R9.reuse, -R61.reuse ;  /* 0x00000009328b7223 */ /* 0x180fe2000001083d */
[-CC-:B------:R-:W-:Y:S01]  /*aa40*/  FFMA.FTZ R26, R26, R9.reuse, -R61.reuse ;  /* 0x000000091a1a7223 */ /* 0x180fe2000001083d */
[-CC-:B------:R-:W-:Y:S01]  /*aa50*/  FFMA.FTZ R34, R34, R9.reuse, -R61.reuse ;  /* 0x0000000922227223 */ /* 0x180fe2000001083d */
[-CC-:B------:R-:W-:Y:S01]  /*aa60*/  FFMA.FTZ R137, R42, R9.reuse, -R61.reuse ;  /* 0x000000092a897223 */ /* 0x180fe2000001083d */
[----:B------:R0:W-:Y:S01]  /*aa70*/  @!P1 SYNCS.ARRIVE.TRANS64.RED.A1T0 RZ, [R0+URZ], RZ ;  /* 0x000000ff00ff99a7 */ /* 0x0001e2000810043f */
[----:B------:R3:W-:Y:S01]  /*aa80*/  MUFU.EX2 R12, R106 ;  /* 0x0000006a000c7308 */ /* 0x0007e20000000800 */
[----:B------:R-:W-:Y:S01]  /*aa90*/  FFMA.FTZ R28, R98, R9, -R61 ;  /* 0x00000009621c7223 */ /* 0x000fe2000001083d */
[----:B---3--:R-:W-:-:S06]  /*aaa0*/  FSEL R106, R29, -INF , P3 ;  /* 0xff8000001d6a7808 */ /* 0x008fcc0001800000 */
[----:B------:R-:W2:Y:S01]  /*aab0*/  MUFU.TANH R40, R40 ;  /* 0x0000002800287308 */ /* 0x000ea20000002400 */
[C---:B------:R-:W-:Y:S02]  /*aac0*/  ISETP.GT.AND P3, PT, R65.reuse, 0x30, PT ;  /* 0x000000304100780c */ /* 0x040fe40003f64270 */
[----:B------:R-:W-:Y:S02]  /*aad0*/  FMNMX.FTZ R3, R106, R3, !PT ;  /* 0x000000036a037209 */ /* 0x000fe40007810000 */
[----:B------:R-:W-:Y:S02]  /*aae0*/  ISETP.GT.AND P4, PT, R65, 0x31, PT ;  /* 0x000000314100780c */ /* 0x000fe40003f84270 */
[----:B------:R-:W-:Y:S02]  /*aaf0*/  FSEL R98, R33, -INF , P3 ;  /* 0xff80000021627808 */ /* 0x000fe40001800000 */
[----:B------:R-:W-:Y:S01]  /*ab00*/  FMNMX.FTZ R3, R32, R3, !PT ;  /* 0x0000000320037209 */ /* 0x000fe20007810000 */
[----:B------:R-:W3:Y:S01]  /*ab10*/  MUFU.TANH R44, R44 ;  /* 0x0000002c002c7308 */ /* 0x000ee20000002400 */
[----:B------:R-:W-:-:S02]  /*ab20*/  ISETP.GT.AND P3, PT, R65, 0x38, PT ;  /* 0x000000384100780c */ /* 0x000fc40003f64270 */
[----:B-1----:R-:W-:Y:S02]  /*ab30*/  FSEL R36, R36, -INF , P4 ;  /* 0xff80000024247808 */ /* 0x002fe40002000000 */
[----:B------:R-:W-:Y:S02]  /*ab40*/  FMNMX.FTZ R3, R98, R3, !PT ;  /* 0x0000000362037209 */ /* 0x000fe40007810000 */
[----:B------:R-:W-:Y:S02]  /*ab50*/  ISETP.GT.AND P4, PT, R65, 0x39, PT ;  /* 0x000000394100780c */ /* 0x000fe40003f84270 */
[----:B------:R-:W-:Y:S02]  /*ab60*/  FSEL R30, R37, -INF , P3 ;  /* 0xff800000251e7808 */ /* 0x000fe40001800000 */
[----:B------:R-:W-:Y:S02]  /*ab70*/  FMNMX.FTZ R3, R36, R3, !PT ;  /* 0x0000000324037209 */ /* 0x000fe40007810000 */
[----:B------:R-:W-:-:S02]  /*ab80*/  ISETP.GT.AND P3, PT, R65, 0x40, PT ;  /* 0x000000404100780c */ /* 0x000fc40003f64270 */
[----:B--2---:R-:W-:Y:S02]  /*ab90*/  FSEL R40, R40, -INF , P4 ;  /* 0xff80000028287808 */ /* 0x004fe40002000000 */
[----:B------:R-:W-:Y:S02]  /*aba0*/  FMNMX.FTZ R3, R30, R3, !PT ;  /* 0x000000031e037209 */ /* 0x000fe40007810000 */
[----:B------:R-:W-:Y:S02]  /*abb0*/  ISETP.GT.AND P4, PT, R65, 0x41, PT ;  /* 0x000000414100780c */ /* 0x000fe40003f84270 */
[----:B------:R-:W-:Y:S02]  /*abc0*/  FSEL R108, R41, -INF , P3 ;  /* 0xff800000296c7808 */ /* 0x000fe40001800000 */
[----:B------:R-:W-:Y:S02]  /*abd0*/  FMNMX.FTZ R3, R40, R3, !PT ;  /* 0x0000000328037209 */ /* 0x000fe40007810000 */
[----:B------:R-:W-:-:S02]  /*abe0*/  ISETP.GT.AND P3, PT, R65, 0x48, PT ;  /* 0x000000484100780c */ /* 0x000fc40003f64270 */
[----:B---3--:R-:W-:Y:S02]  /*abf0*/  FSEL R44, R44, -INF , P4 ;  /* 0xff8000002c2c7808 */ /* 0x008fe40002000000 */
[----:B------:R-:W-:Y:S02]  /*ac00*/  FMNMX.FTZ R3, R108, R3, !PT ;  /* 0x000000036c037209 */ /* 0x000fe40007810000 */
[----:B------:R-:W-:Y:S02]  /*ac10*/  ISETP.GT.AND P4, PT, R65, 0x49, PT ;  /* 0x000000494100780c */ /* 0x000fe40003f84270 */
[----:B------:R-:W-:Y:S02]  /*ac20*/  FSEL R38, R49, -INF , P3 ;  /* 0xff80000031267808 */ /* 0x000fe40001800000 */
[----:B------:R-:W-:Y:S01]  /*ac30*/  FMNMX.FTZ R3, R44, R3, !PT ;  /* 0x000000032c037209 */ /* 0x000fe20007810000 */
[----:B------:R-:W1:Y:S01]  /*ac40*/  MUFU.TANH R43, R43 ;  /* 0x0000002b002b7308 */ /* 0x000e620000002400 */
[----:B------:R-:W-:-:S02]  /*ac50*/  ISETP.GT.AND P3, PT, R65, 0x50, PT ;  /* 0x000000504100780c */ /* 0x000fc40003f64270 */
[----:B------:R-:W-:Y:S02]  /*ac60*/  FSEL R110, R51, -INF , P4 ;  /* 0xff800000336e7808 */ /* 0x000fe40002000000 */
[----:B------:R-:W-:Y:S02]  /*ac70*/  FMNMX.FTZ R3, R38, R3, !PT ;  /* 0x0000000326037209 */ /* 0x000fe40007810000 */
[----:B------:R-:W-:Y:S01]  /*ac80*/  ISETP.GT.AND P4, PT, R65, 0x51, PT ;  /* 0x000000514100780c */ /* 0x000fe20003f84270 */
[----:B------:R-:W2:Y:S01]  /*ac90*/  MUFU.TANH R39, R39 ;  /* 0x0000002700277308 */ /* 0x000ea20000002400 */
[----:B------:R-:W-:Y:S02]  /*aca0*/  FSEL R112, R27, -INF , P3 ;  /* 0xff8000001b707808 */ /* 0x000fe40001800000 */
[----:B------:R-:W-:Y:S01]  /*acb0*/  FMNMX.FTZ R3, R110, R3, !PT ;  /* 0x000000036e037209 */ /* 0x000fe20007810000 */
[----:B------:R-:W-:Y:S01]  /*acc0*/  FMUL.FTZ R53, R77, UR4 ;  /* 0x000000044d357c20 */ /* 0x000fe20008410000 */
[----:B------:R-:W-:-:S02]  /*acd0*/  ISETP.GT.AND P3, PT, R65, 0x58, PT ;  /* 0x000000584100780c */ /* 0x000fc40003f64270 */
[----:B------:R-:W-:Y:S01]  /*ace0*/  FSEL R114, R35, -INF , P4 ;  /* 0xff80000023727808 */ /* 0x000fe20002000000 */
[----:B------:R-:W3:Y:S01]  /*acf0*/  MUFU.TANH R47, R47 ;  /* 0x0000002f002f7308 */ /* 0x000ee20000002400 */
[----:B------:R-:W-:Y:S02]  /*ad00*/  FMNMX.FTZ R3, R112, R3, !PT ;  /* 0x0000000370037209 */ /* 0x000fe40007810000 */
[----:B------:R-:W-:Y:S02]  /*ad10*/  ISETP.GT.AND P4, PT, R65, 0x59, PT ;  /* 0x000000594100780c */ /* 0x000fe40003f84270 */
[----:B------:R-:W-:Y:S02]  /*ad20*/  FSEL R116, R31, -INF , P3 ;  /* 0xff8000001f747808 */ /* 0x000fe40001800000 */
[----:B------:R-:W-:Y:S01]  /*ad30*/  FMNMX.FTZ R3, R114, R3, !PT ;  /* 0x0000000372037209 */ /* 0x000fe20007810000 */
[----:B------:R-:W4:Y:S01]  /*ad40*/  MUFU.TANH R45, R45 ;  /* 0x0000002d002d7308 */ /* 0x000f220000002400 */
[----:B------:R-:W-:Y:S01]  /*ad50*/  ISETP.GT.AND P3, PT, R65, 0x60, PT ;  /* 0x000000604100780c */ /* 0x000fe20003f64270 */
[----:B------:R-:W-:Y:S01]  /*ad60*/  FMUL.FTZ R57, R81, UR4 ;  /* 0x0000000451397c20 */ /* 0x000fe20008410000 */
[----:B-1----:R-:W-:-:S05]  /*ad70*/  FSEL R118, R43, -INF , P4 ;  /* 0xff8000002b767808 */ /* 0x002fca0002000000 */
[----:B------:R-:W-:Y:S01]  /*ad80*/  MUFU.TANH R55, R55 ;  /* 0x0000003700377308 */ /* 0x000fe20000002400 */
[----:B------:R-:W-:-:S07]  /*ad90*/  FMNMX.FTZ R3, R116, R3, !PT ;  /* 0x0000000374037209 */ /* 0x000fce0007810000 */
[----:B------:R-:W-:Y:S01]  /*ada0*/  MUFU.TANH R59, R59 ;  /* 0x0000003b003b7308 */ /* 0x000fe20000002400 */
[----:B------:R-:W-:-:S07]  /*adb0*/  ISETP.GT.AND P4, PT, R65, 0x61, PT ;  /* 0x000000614100780c */ /* 0x000fce0003f84270 */
[----:B------:R-:W-:Y:S01]  /*adc0*/  MUFU.TANH R63, R63 ;  /* 0x0000003f003f7308 */ /* 0x000fe20000002400 */
[----:B--2---:R-:W-:-:S07]  /*add0*/  FSEL R120, R39, -INF , P3 ;  /* 0xff80000027787808 */ /* 0x004fce0001800000 */
[----:B------:R-:W-:Y:S01]  /*ade0*/  MUFU.EX2 R24, R10 ;  /* 0x0000000a00187308 */ /* 0x000fe20000000800 */
[----:B------:R-:W-:-:S07]  /*adf0*/  FMNMX.FTZ R3, R118, R3, !PT ;  /* 0x0000000376037209 */ /* 0x000fce0007810000 */
[----:B------:R-:W-:Y:S08]  /*ae00*/  MUFU.EX2 R149, R149 ;  /* 0x0000009500957308 */ /* 0x000ff00000000800 */
[----:B------:R-:W1:Y:S01]  /*ae10*/  MUFU.TANH R53, R53 ;  /* 0x0000003500357308 */ /* 0x000e620000002400 */
[----:B------:R-:W-:-:S07]  /*ae20*/  ISETP.GT.AND P3, PT, R65, 0x68, PT ;  /* 0x000000684100780c */ /* 0x000fce0003f64270 */
[----:B------:R-:W-:Y:S01]  /*ae30*/  MUFU.EX2 R64, R64 ;  /* 0x0000004000407308 */ /* 0x000fe20000000800 */
[----:B---3--:R-:W-:-:S07]  /*ae40*/  FSEL R50, R47, -INF , P4 ;  /* 0xff8000002f327808 */ /* 0x008fce0002000000 */
[----:B------:R-:W-:Y:S01]  /*ae50*/  MUFU.EX2 R151, R151 ;  /* 0x0000009700977308 */ /* 0x000fe20000000800 */
[----:B------:R-:W-:-:S07]  /*ae60*/  FMNMX.FTZ R3, R120, R3, !PT ;  /* 0x0000000378037209 */ /* 0x000fce0007810000 */
[----:B------:R-:W-:Y:S01]  /*ae70*/  MUFU.EX2 R145, R145 ;  /* 0x0000009100917308 */ /* 0x000fe20000000800 */
[----:B------:R-:W-:-:S07]  /*ae80*/  ISETP.GT.AND P4, PT, R65, 0x69, PT ;  /* 0x000000694100780c */ /* 0x000fce0003f84270 */
[----:B------:R-:W-:Y:S01]  /*ae90*/  MUFU.EX2 R147, R147 ;  /* 0x0000009300937308 */ /* 0x000fe20000000800 */
[----:B----4-:R-:W-:-:S07]  /*aea0*/  FSEL R122, R45, -INF , P3 ;  /* 0xff8000002d7a7808 */ /* 0x010fce0001800000 */
[----:B------:R-:W-:Y:S01]  /*aeb0*/  MUFU.EX2 R141, R141 ;  /* 0x0000008d008d7308 */ /* 0x000fe20000000800 */
[----:B------:R-:W-:Y:S01]  /*aec0*/  FMNMX.FTZ R3, R50, R3, !PT ;  /* 0x0000000332037209 */ /* 0x000fe20007810000 */
[----:B------:R-:W2:Y:S06]  /*aed0*/  @P2 LDC R45, c[0x0][0x450] ;  /* 0x00011400ff2d2b82 */ /* 0x000eac0000000800 */
        /* <DEDUP_REMOVED lines=8> */
[----:B------:R-:W3:Y:S01]  /*af60*/  MUFU.TANH R57, R57 ;  /* 0x0000003900397308 */ /* 0x000ee20000002400 */
[----:B------:R-:W-:Y:S01]  /*af70*/  ISETP.GT.AND P3, PT, R65, 0x70, PT ;  /* 0x000000704100780c */ /* 0x000fe20003f64270 */
[-CC-:B------:R-:W-:Y:S01]  /*af80*/  FFMA.FTZ R121, R60, R9.reuse, -R61.reuse ;  /* 0x000000093c797223 */ /* 0x180fe2000001083d */
[----:B-1----:R-:W-:Y:S01]  /*af90*/  FSEL R124, R53, -INF , P4 ;  /* 0xff800000357c7808 */ /* 0x002fe20002000000 */
[----:B------:R-:W-:Y:S01]  /*afa0*/  FFMA.FTZ R123, R94, R9, -R61 ;  /* 0x000000095e7b7223 */ /* 0x000fe2000001083d */
[----:B------:R-:W-:Y:S01]  /*afb0*/  FMNMX.FTZ R3, R122, R3, !PT ;  /* 0x000000037a037209 */ /* 0x000fe20007810000 */
[----:B------:R-:W-:Y:S01]  /*afc0*/  ULDC UR4, c[0x0][0x9d8] ;  /* 0x0002760000047ab9 */ /* 0x000fe20000000800 */
[----:B------:R-:W-:-:S02]  /*afd0*/  ISETP.GT.AND P4, PT, R65, 0x71, PT ;  /* 0x000000714100780c */ /* 0x000fc40003f84270 */
[----:B------:R-:W-:Y:S02]  /*afe0*/  FSEL R126, R55, -INF , P3 ;  /* 0xff800000377e7808 */ /* 0x000fe40001800000 */
[----:B------:R-:W-:Y:S02]  /*aff0*/  FMNMX.FTZ R3, R124, R3, !PT ;  /* 0x000000037c037209 */ /* 0x000fe40007810000 */
[----:B------:R-:W-:Y:S02]  /*b000*/  ISETP.GT.AND P3, PT, R65, 0x78, PT ;  /* 0x000000784100780c */ /* 0x000fe40003f64270 */
[----:B------:R-:W-:Y:S02]  /*b010*/  FMNMX.FTZ R3, R126, R3, !PT ;  /* 0x000000037e037209 */ /* 0x000fe40007810000 */
[----:B---3--:R-:W-:Y:S02]  /*b020*/  FSEL R128, R57, -INF , P4 ;  /* 0xff80000039807808 */ /* 0x008fe40002000000 */
[----:B------:R-:W-:-:S02]  /*b030*/  ISETP.GT.AND P4, PT, R65, 0x79, PT ;  /* 0x000000794100780c */ /* 0x000fc40003f84270 */
[----:B------:R-:W-:Y:S02]  /*b040*/  FSEL R130, R59, -INF , P3 ;  /* 0xff8000003b827808 */ /* 0x000fe40001800000 */
[----:B------:R-:W-:Y:S02]  /*b050*/  FMNMX.FTZ R3, R128, R3, !PT ;  /* 0x0000000380037209 */ /* 0x000fe40007810000 */
[----:B------:R-:W-:Y:S02]  /*b060*/  FSEL R132, R63, -INF , P4 ;  /* 0xff8000003f847808 */ /* 0x000fe40002000000 */
[----:B------:R-:W-:-:S04]  /*b070*/  FMNMX.FTZ R3, R130, R3, !PT ;  /* 0x0000000382037209 */ /* 0x000fc80007810000 */
[----:B------:R-:W-:-:S05]  /*b080*/  FMNMX.FTZ R3, R132, R3, !PT ;  /* 0x0000000384037209 */ /* 0x000fca0007810000 */
[----:B------:R-:W1:Y:S02]  /*b090*/  SHFL.BFLY PT, R10, R3, 0x2, 0x1f ;  /* 0x0c401f00030a7f89 */ /* 0x000e6400000e0000 */
[----:B-1----:R-:W-:-:S05]  /*b0a0*/  FMNMX.FTZ R13, R3, R10, !PT ;  /* 0x0000000a030d7209 */ /* 0x002fca0007810000 */
[----:B------:R-:W1:Y:S02]  /*b0b0*/  SHFL.BFLY PT, R10, R13, 0x1, 0x1f ;  /* 0x0c201f000d0a7f89 */ /* 0x000e6400000e0000 */
[----:B-1----:R-:W-:-:S04]  /*b0c0*/  FMNMX.FTZ R10, R13, R10, !PT ;  /* 0x0000000a0d0a7209 */ /* 0x002fc80007810000 */
[C---:B------:R-:W-:Y:S01]  /*b0d0*/  FSETP.NEU.FTZ.AND P3, PT, R10.reuse, -INF , PT ;  /* 0xff8000000a00780b */ /* 0x040fe20003f7d000 */
[----:B------:R-:W-:-:S05]  /*b0e0*/  FMUL.FTZ R41, R10, R9 ;  /* 0x000000090a297220 */ /* 0x000fca0000410000 */
[----:B------:R-:W-:-:S05]  /*b0f0*/  FSEL R41, R41, RZ, P3 ;  /* 0x000000ff29297208 */ /* 0x000fca0001800000 */
[----:B------:R-:W-:Y:S01]  /*b100*/  FFMA.FTZ R3, R8, R9, -R41 ;  /* 0x0000000908037223 */ /* 0x000fe20000010829 */
[----:B------:R-:W-:-:S04]  /*b110*/  FADD.FTZ R8, R149, R64 ;  /* 0x0000004095087221 */ /* 0x000fc80000010000 */
[----:B------:R-:W-:-:S04]  /*b120*/  FADD.FTZ R35, R151, R8 ;  /* 0x0000000897237221 */ /* 0x000fc80000010000 */
[----:B------:R-:W-:Y:S01]  /*b130*/  FADD.FTZ R8, R12, R35 ;  /* 0x000000230c087221 */ /* 0x000fe20000010000 */
[-CC-:B------:R-:W-:Y:S02]  /*b140*/  FFMA.FTZ R35, R44, R9.reuse, -R41.reuse ;  /* 0x000000092c237223 */ /* 0x180fe40000010829 */
[----:B------:R-:W3:Y:S01]  /*b150*/  LDL R44, [R1+0x40] ;  /* 0x00004000012c7983 */ /* 0x000ee20000100800 */
[-CC-:B------:R-:W-:Y:S01]  /*b160*/  FFMA.FTZ R148, R68, R9.reuse, -R41.reuse ;  /* 0x0000000944947223 */ /* 0x180fe20000010829 */
[-CC-:B------:R-:W-:Y:S01]  /*b170*/  FFMA.FTZ R150, R72, R9.reuse, -R41.reuse ;  /* 0x0000000948967223 */ /* 0x180fe20000010829 */
[----:B------:R-:W-:Y:S01]  /*b180*/  MUFU.EX2 R3, R3 ;  /* 0x0000000300037308 */ /* 0x000fe20000000800 */
[-CC-:B------:R-:W-:Y:S01]  /*b190*/  FFMA.FTZ R13, R76, R9.reuse, -R41.reuse ;  /* 0x000000094c0d7223 */ /* 0x180fe20000010829 */
[----:B------:R-:W-:-:S06]  /*b1a0*/  FFMA.FTZ R144, R80, R9, -R41 ;  /* 0x0000000950907223 */ /* 0x000fcc0000010829 */
[----:B------:R-:W1:Y:S01]  /*b1b0*/  MUFU.EX2 R148, R148 ;  /* 0x0000009400947308 */ /* 0x000e620000000800 */
[----:B------:R-:W-:-:S07]  /*b1c0*/  FFMA.FTZ R15, R14, R9, -R41 ;  /* 0x000000090e0f7223 */ /* 0x000fce0000010829 */
[----:B------:R-:W4:Y:S01]  /*b1d0*/  MUFU.EX2 R150, R150 ;  /* 0x0000009600967308 */ /* 0x000f220000000800 */
[----:B------:R-:W-:Y:S01]  /*b1e0*/  FADD.FTZ R37, R145, R8 ;  /* 0x0000000891257221 */ /* 0x000fe20000010000 */
[----:B------:R-:W-:-:S06]  /*b1f0*/  FFMA.FTZ R31, R36, R9, -R41 ;  /* 0x00000009241f7223 */ /* 0x000fcc0000010829 */
[----:B------:R-:W0:Y:S01]  /*b200*/  MUFU.EX2 R28, R28 ;  /* 0x0000001c001c7308 */ /* 0x000e220000000800 */
[----:B------:R-:W-:Y:S01]  /*b210*/  FFMA.FTZ R146, R84, R9, -R41 ;  /* 0x0000000954927223 */ /* 0x000fe20000010829 */
[----:B------:R-:W2:Y:S06]  /*b220*/  @P2 LDC R36, c[0x0][0x44c] ;  /* 0x00011300ff242b82 */ /* 0x000eac0000000800 */
[----:B------:R-:W0:Y:S01]  /*b230*/  MUFU.EX2 R13, R13 ;  /* 0x0000000d000d7308 */ /* 0x000e220000000800 */
[----:B------:R-:W-:Y:S01]  /*b240*/  FADD.FTZ R8, R24, R37 ;  /* 0x0000002518087221 */ /* 0x000fe20000010000 */
[----:B-1----:R-:W-:-:S06]  /*b250*/  FADD.FTZ R39, R148, R3 ;  /* 0x0000000394277221 */ /* 0x002fcc0000010000 */
[----:B------:R-:W1:Y:S01]  /*b260*/  MUFU.EX2 R144, R144 ;  /* 0x0000009000907308 */ /* 0x000e620000000800 */
[----:B------:R-:W-:Y:S01]  /*b270*/  FFMA.FTZ R25, R100, R9, -R41 ;  /* 0x0000000964197223 */ /* 0x000fe20000010829 */
[----:B------:R-:W-:Y:S01]  /*b280*/  FADD.FTZ R37, R147, R8 ;  /* 0x0000000893257221 */ /* 0x000fe20000010000 */
[----:B----4-:R-:W-:-:S05]  /*b290*/  FADD.FTZ R8, R150, R39 ;  /* 0x0000002796087221 */ /* 0x010fca0000010000 */
[----:B------:R-:W4:Y:S01]  /*b2a0*/  MUFU.EX2 R15, R15 ;  /* 0x0000000f000f7308 */ /* 0x000f220000000800 */
[-CC-:B------:R-:W-:Y:S01]  /*b2b0*/  FFMA.FTZ R140, R102, R9.reuse, -R41.reuse ;  /* 0x00000009668c7223 */ /* 0x180fe20000010829 */
[----:B------:R-:W-:Y:S01]  /*b2c0*/  FFMA.FTZ R138, R30, R9, -R41 ;  /* 0x000000091e8a7223 */ /* 0x000fe20000010829 */
[----:B0-----:R-:W-:-:S05]  /*b2d0*/  FADD.FTZ R30, R28, R37 ;  /* 0x000000251c1e7221 */ /* 0x001fca0000010000 */
[----:B------:R-:W0:Y:S01]  /*b2e0*/  MUFU.EX2 R143, R143 ;  /* 0x0000008f008f7308 */ /* 0x000e220000000800 */
[----:B------:R-:W-:Y:S01]  /*b2f0*/  FADD.FTZ R39, R13, R8 ;  /* 0x000000080d277221 */ /* 0x000fe20000010000 */
[----:B------:R-:W-:-:S06]  /*b300*/  FFMA.FTZ R27, R104, R9, -R41 ;  /* 0x00000009681b7223 */ /* 0x000fcc0000010829 */
[----:B------:R-:W2:Y:S01]  /*b310*/  MUFU.EX2 R146, R146 ;  /* 0x0000009200927308 */ /* 0x000ea20000000800 */
[----:B------:R-:W-:Y:S01]  /*b320*/  FADD.FTZ R43, R141, R30 ;  /* 0x0000001e8d2b7221 */ /* 0x000fe20000010000 */
[----:B-1----:R-:W-:-:S06]  /*b330*/  FADD.FTZ R0, R144, R39 ;  /* 0x0000002790007221 */ /* 0x002fcc0000010000 */
[----:B------:R-:W1:Y:S01]  /*b340*/  MUFU.EX2 R34, R34 ;  /* 0x0000002200227308 */ /* 0x000e620000000800 */
[----:B------:R-:W-:-:S07]  /*b350*/  FFMA.FTZ R142, R106, R9, -R41 ;  /* 0x000000096a8e7223 */ /* 0x000fce0000010829 */
[----:B------:R-:W1:Y:S01]  /*b360*/  MUFU.EX2 R25, R25 ;  /* 0x0000001900197308 */ /* 0x000e620000000800 */
[----:B------:R-:W-:Y:S01]  /*b370*/  FADD.FTZ R8, R26, R43 ;  /* 0x0000002b1a087221 */ /* 0x000fe20000010000 */
[----:B------:R-:W-:-:S06]  /*b380*/  FFMA.FTZ R46, R48, R9, -R61 ;  /* 0x00000009302e7223 */ /* 0x000fcc000001083d */
[----:B------:R-:W1:Y:S01]  /*b390*/  MUFU.EX2 R137, R137 ;  /* 0x0000008900897308 */ /* 0x000e620000000800 */
[----:B----4-:R-:W-:Y:S01]  /*b3a0*/  FADD.FTZ R43, R15, R0 ;  /* 0x000000000f2b7221 */ /* 0x010fe20000010000 */
[----:B------:R-:W-:-:S06]  /*b3b0*/  FFMA.FTZ R29, R32, R9, -R41 ;  /* 0x00000009201d7223 */ /* 0x000fcc0000010829 */
[----:B------:R-:W4:Y:S01]  /*b3c0*/  MUFU.EX2 R140, R140 ;  /* 0x0000008c008c7308 */ /* 0x000f220000000800 */
[----:B0-----:R-:W-:Y:S01]  /*b3d0*/  FADD.FTZ R39, R143, R8 ;  /* 0x000000088f277221 */ /* 0x001fe20000010000 */
[----:B--2---:R-:W-:-:S06]  /*b3e0*/  FADD.FTZ R0, R146, R43 ;  /* 0x0000002b92007221 */ /* 0x004fcc0000010000 */
[----:B------:R-:W0:Y:S01]  /*b3f0*/  MUFU.EX2 R42, R42 ;  /* 0x0000002a002a7308 */ /* 0x000e220000000800 */
[----:B------:R-:W-:Y:S01]  /*b400*/  FFMA.FTZ R136, R98, R9, -R41 ;  /* 0x0000000962887223 */ /* 0x000fe20000010829 */
[----:B------:R-:W-:-:S06]  /*b410*/  @P2 IMAD.HI.U32 R36, R97, R36, RZ ;  /* 0x0000002461242227 */ /* 0x000fcc00078e00ff */
[----:B------:R-:W2:Y:S01]  /*b420*/  MUFU.EX2 R27, R27 ;  /* 0x0000001b001b7308 */ /* 0x000ea20000000800 */
[----:B-1----:R-:W-:Y:S01]  /*b430*/  FADD.FTZ R8, R34, R39 ;  /* 0x0000002722087221 */ /* 0x002fe20000010000 */
[----:B------:R-:W-:-:S06]  /*b440*/  FFMA.FTZ R48, R54, R9, -R61 ;  /* 0x0000000936307223 */ /* 0x000fcc000001083d */
[----:B------:R-:W1:Y:S01]  /*b450*/  MUFU.EX2 R139, R139 ;  /* 0x0000008b008b7308 */ /* 0x000e620000000800 */
[----:B------:R-:W-:Y:S01]  /*b460*/  FADD.FTZ R43, R25, R0 ;  /* 0x00000000192b7221 */ /* 0x000fe20000010000 */
[----:B------:R-:W-:-:S06]  /*b470*/  IMAD.MOV.U32 R32, RZ, RZ, R97 ;  /* 0x000000ffff207224 */ /* 0x000fcc00078e0061 */
[----:B------:R-:W1:Y:S01]  /*b480*/  MUFU.EX2 R142, R142 ;  /* 0x0000008e008e7308 */ /* 0x000e620000000800 */
[----:B------:R-:W-:Y:S01]  /*b490*/  @P2 SHF.R.U32.HI R32, RZ, R45, R36 ;  /* 0x0000002dff202219 */ /* 0x000fe20000011624 */
[----:B------:R-:W-:-:S06]  /*b4a0*/  FADD.FTZ R45, R137, R8 ;  /* 0x00000008892d7221 */ /* 0x000fcc0000010000 */
[----:B------:R-:W1:Y:S01]  /*b4b0*/  MUFU.EX2 R46, R46 ;  /* 0x0000002e002e7308 */ /* 0x000e620000000800 */
[----:B----4-:R-:W-:-:S07]  /*b4c0*/  FADD.FTZ R0, R140, R43 ;  /* 0x0000002b8c007221 */ /* 0x010fce0000010000 */
[----:B------:R-:W4:Y:S01]  /*b4d0*/  MUFU.EX2 R29, R29 ;  /* 0x0000001d001d7308 */ /* 0x000f220000000800 */
[----:B0-----:R-:W-:Y:S01]  /*b4e0*/  FADD.FTZ R8, R42, R45 ;  /* 0x0000002d2a087221 */ /* 0x001fe20000010000 */
[----:B------:R-:W-:-:S06]  /*b4f0*/  FFMA.FTZ R52, R58, R9, -R61 ;  /* 0x000000093a347223 */ /* 0x000fcc000001083d */
[----:B------:R-:W0:Y:S01]  /*b500*/  MUFU.EX2 R133, R133 ;  /* 0x0000008500857308 */ /* 0x000e220000000800 */
[----:B--2---:R-:W-:Y:S01]  /*b510*/  FADD.FTZ R45, R27, R0 ;  /* 0x000000001b2d7221 */ /* 0x004fe20000010000 */
[----:B------:R-:W-:-:S06]  /*b520*/  FFMA.FTZ R33, R40, R9, -R41 ;  /* 0x0000000928217223 */ /* 0x000fcc0000010829 */
[----:B------:R-:W2:Y:S01]  /*b530*/  MUFU.EX2 R136, R136 ;  /* 0x0000008800887308 */ /* 0x000ea20000000800 */
[----:B-1----:R-:W-:Y:S01]  /*b540*/  FADD.FTZ R47, R139, R8 ;  /* 0x000000088b2f7221 */ /* 0x002fe20000010000 */
[----:B------:R-:W-:-:S06]  /*b550*/  FADD.FTZ R0, R142, R45 ;  /* 0x0000002d8e007221 */ /* 0x000fcc0000010000 */
[----:B------:R-:W1:Y:S01]  /*b560*/  MUFU.EX2 R48, R48 ;  /* 0x0000003000307308 */ /* 0x000e620000000800 */
[----:B------:R-:W-:-:S07]  /*b570*/  FFMA.FTZ R14, R108, R9, -R41 ;  /* 0x000000096c0e7223 */ /* 0x000fce0000010829 */
[----:B------:R-:W1:Y:S01]  /*b580*/  MUFU.EX2 R31, R31 ;  /* 0x0000001f001f7308 */ /* 0x000e620000000800 */
[----:B------:R-:W-:Y:S01]  /*b590*/  FADD.FTZ R8, R46, R47 ;  /* 0x0000002f2e087221 */ /* 0x000fe20000010000 */
[----:B------:R-:W-:-:S06]  /*b5a0*/  FFMA.FTZ R54, R66, R9, -R61 ;  /* 0x0000000942367223 */ /* 0x000fcc000001083d */
[----:B------:R-:W1:Y:S01]  /*b5b0*/  MUFU.EX2 R135, R135 ;  /* 0x0000008700877308 */ /* 0x000e620000000800 */
[----:B----4-:R-:W-:-:S07]  /*b5c0*/  FADD.FTZ R47, R29, R0 ;  /* 0x000000001d2f7221 */ /* 0x010fce0000010000 */
[----:B------:R-:W4:Y:S01]  /*b5d0*/  MUFU.EX2 R138, R138 ;  /* 0x0000008a008a7308 */ /* 0x000f220000000800 */
[----:B0-----:R-:W-:Y:S01]  /*b5e0*/  FADD.FTZ R45, R133, R8 ;  /* 0x00000008852d7221 */ /* 0x001fe20000010000 */
[----:B--2---:R-:W-:-:S06]  /*b5f0*/  FADD.FTZ R8, R136, R47 ;  /* 0x0000002f88087221 */ /* 0x004fcc0000010000 */
[----:B------:R-:W0:Y:S01]  /*b600*/  MUFU.EX2 R52, R52 ;  /* 0x0000003400347308 */ /* 0x000e220000000800 */
[----:B------:R-:W-:-:S07]  /*b610*/  FFMA.FTZ R134, R38, R9, -R41 ;  /* 0x0000000926867223 */ /* 0x000fce0000010829 */
[----:B------:R-:W2:Y:S01]  /*b620*/  MUFU.EX2 R33, R33 ;  /* 0x0000002100217308 */ /* 0x000ea20000000800 */
[----:B-1----:R-:W-:Y:S01]  /*b630*/  FADD.FTZ R36, R48, R45 ;  /* 0x0000002d30247221 */ /* 0x002fe20000010000 */
[----:B------:R-:W-:-:S06]  /*b640*/  FFMA.FTZ R56, R74, R9, -R61 ;  /* 0x000000094a387223 */ /* 0x000fcc000001083d */
[----:B------:R-:W1:Y:S01]  /*b650*/  MUFU.EX2 R129, R129 ;  /* 0x0000008100817308 */ /* 0x000e620000000800 */
[----:B------:R-:W-:Y:S01]  /*b660*/  FADD.FTZ R47, R31, R8 ;  /* 0x000000081f2f7221 */ /* 0x000fe20000010000 */
[----:B------:R-:W-:-:S06]  /*b670*/  FFMA.FTZ R37, R110, R9, -R41 ;  /* 0x000000096e257223 */ /* 0x000fcc0000010829 */
[----:B------:R-:W1:Y:S01]  /*b680*/  MUFU.EX2 R14, R14 ;  /* 0x0000000e000e7308 */ /* 0x000e620000000800 */
[----:B------:R-:W-:Y:S01]  /*b690*/  FADD.FTZ R49, R135, R36 ;  /* 0x0000002487317221 */ /* 0x000fe20000010000 */
[----:B----4-:R-:W-:-:S06]  /*b6a0*/  FADD.FTZ R38, R138, R47 ;  /* 0x0000002f8a267221 */ /* 0x010fcc0000010000 */
[----:B------:R-:W4:Y:S01]  /*b6b0*/  MUFU.EX2 R54, R54 ;  /* 0x0000003600367308 */ /* 0x000f220000000800 */
[----:B------:R-:W-:-:S07]  /*b6c0*/  FFMA.FTZ R30, R112, R9, -R41 ;  /* 0x00000009701e7223 */ /* 0x000fce0000010829 */
        /* <DEDUP_REMOVED lines=8> */
[----:B------:R-:W-:-:S06]  /*b750*/  F2FP.BF16.F32.PACK_AB R151, R12, R151 ;  /* 0x000000970c97723e */ /* 0x000fcc00000010ff */
[----:B------:R-:W1:Y:S01]  /*b760*/  MUFU.EX2 R56, R56 ;  /* 0x0000003800387308 */ /* 0x000e620000000800 */
[----:B------:R-:W-:Y:S01]  /*b770*/  IADD3 R40, R32, R93, -R95 ;  /* 0x0000005d20287210 */ /* 0x000fe20007ffe85f */
[----:B------:R-:W-:-:S06]  /*b780*/  FADD.FTZ R12, R14, R47 ;  /* 0x0000002f0e0c7221 */ /* 0x000fcc0000010000 */
[----:B------:R-:W1:Y:S01]  /*b790*/  MUFU.EX2 R37, R37 ;  /* 0x0000002500257308 */ /* 0x000e620000000800 */
[----:B------:R-:W-:Y:S01]  /*b7a0*/  FFMA.FTZ R32, R116, R9, -R41 ;  /* 0x0000000974207223 */ /* 0x000fe20000010829 */
[----:B----4-:R-:W-:-:S06]  /*b7b0*/  FADD.FTZ R38, R54, R49 ;  /* 0x0000003136267221 */ /* 0x010fcc0000010000 */
[----:B------:R-:W4:Y:S01]  /*b7c0*/  MUFU.EX2 R125, R125 ;  /* 0x0000007d007d7308 */ /* 0x000f220000000800 */
[----:B------:R-:W-:Y:S01]  /*b7d0*/  FFMA.FTZ R62, R90, R9, -R61 ;  /* 0x000000095a3e7223 */ /* 0x000fe2000001083d */
[----:B------:R-:W-:-:S06]  /*b7e0*/  FADD.FTZ R47, R35, R12 ;  /* 0x0000000c232f7221 */ /* 0x000fcc0000010000 */
[----:B------:R-:W3:Y:S01]  /*b7f0*/  MUFU.EX2 R30, R30 ;  /* 0x0000001e001e7308 */ /* 0x000ee20000000800 */
[----:B------:R-:W-:Y:S01]  /*b800*/  FFMA.FTZ R43, R118, R9, -R41 ;  /* 0x00000009762b7223 */ /* 0x000fe20000010829 */
[----:B0-----:R-:W-:-:S06]  /*b810*/  FADD.FTZ R49, R131, R38 ;  /* 0x0000002683317221 */ /* 0x001fcc0000010000 */
[----:B------:R-:W0:Y:S01]  /*b820*/  MUFU.EX2 R58, R58 ;  /* 0x0000003a003a7308 */ /* 0x000e220000000800 */
[----:B--2---:R-:W-:-:S07]  /*b830*/  FADD.FTZ R12, R134, R47 ;  /* 0x0000002f860c7221 */ /* 0x004fce0000010000 */
[----:B------:R-:W2:Y:S01]  /*b840*/  MUFU.EX2 R39, R39 ;  /* 0x0000002700277308 */ /* 0x000ea20000000800 */
[----:B------:R-:W-:Y:S01]  /*b850*/  F2FP.BF16.F32.PACK_AB R145, R24, R145 ;  /* 0x000000911891723e */ /* 0x000fe200000010ff */
[----:B------:R-:W-:Y:S01]  /*b860*/  FFMA.FTZ R120, R120, R9, -R41 ;  /* 0x0000000978787223 */ /* 0x000fe20000010829 */
[----:B-1----:R-:W-:-:S05]  /*b870*/  FADD.FTZ R24, R56, R49 ;  /* 0x0000003138187221 */ /* 0x002fca0000010000 */
[----:B------:R-:W1:Y:S01]  /*b880*/  MUFU.EX2 R127, R127 ;  /* 0x0000007f007f7308 */ /* 0x000e620000000800 */
[----:B------:R-:W-:Y:S01]  /*b890*/  FFMA.FTZ R60, R96, R9, -R61 ;  /* 0x00000009603c7223 */ /* 0x000fe2000001083d */
[----:B------:R-:W-:-:S06]  /*b8a0*/  FADD.FTZ R47, R37, R12 ;  /* 0x0000000c252f7221 */ /* 0x000fcc0000010000 */
[----:B------:R-:W1:Y:S01]  /*b8b0*/  MUFU.EX2 R32, R32 ;  /* 0x0000002000207308 */ /* 0x000e620000000800 */
[-CC-:B------:R-:W-:Y:S01]  /*b8c0*/  FFMA.FTZ R45, R124, R9.reuse, -R41.reuse ;  /* 0x000000097c2d7223 */ /* 0x180fe20000010829 */
[----:B------:R-:W-:Y:S01]  /*b8d0*/  FFMA.FTZ R50, R50, R9, -R41 ;  /* 0x0000000932327223 */ /* 0x000fe20000010829 */
[----:B----4-:R-:W-:-:S05]  /*b8e0*/  FADD.FTZ R49, R125, R24 ;  /* 0x000000187d317221 */ /* 0x010fca0000010000 */
[----:B------:R-:W4:Y:S01]  /*b8f0*/  MUFU.EX2 R62, R62 ;  /* 0x0000003e003e7308 */ /* 0x000f220000000800 */
[----:B---3--:R-:W-:-:S07]  /*b900*/  FADD.FTZ R12, R30, R47 ;  /* 0x0000002f1e0c7221 */ /* 0x008fce0000010000 */
[----:B------:R-:W3:Y:S01]  /*b910*/  MUFU.EX2 R43, R43 ;  /* 0x0000002b002b7308 */ /* 0x000ee20000000800 */
[-CC-:B------:R-:W-:Y:S01]  /*b920*/  FFMA.FTZ R122, R122, R9.reuse, -R41.reuse ;  /* 0x000000097a7a7223 */ /* 0x180fe20000010829 */
[-CC-:B------:R-:W-:Y:S01]  /*b930*/  FFMA.FTZ R0, R126, R9.reuse, -R41.reuse ;  /* 0x000000097e007223 */ /* 0x180fe20000010829 */
[-CC-:B------:R-:W-:Y:S01]  /*b940*/  FFMA.FTZ R128, R128, R9.reuse, -R41.reuse ;  /* 0x0000000980807223 */ /* 0x180fe20000010829 */
[----:B------:R-:W-:-:S04]  /*b950*/  FFMA.FTZ R130, R130, R9, -R41 ;  /* 0x0000000982827223 */ /* 0x000fc80000010829 */
[----:B------:R-:W3:Y:S01]  /*b960*/  MUFU.EX2 R121, R121 ;  /* 0x0000007900797308 */ /* 0x000ee20000000800 */
[----:B------:R-:W-:Y:S01]  /*b970*/  FFMA.FTZ R36, R132, R9, -R41 ;  /* 0x0000000984247223 */ /* 0x000fe20000010829 */
[----:B0-----:R-:W-:Y:S01]  /*b980*/  FADD.FTZ R24, R58, R49 ;  /* 0x000000313a187221 */ /* 0x001fe20000010000 */
[----:B--2---:R-:W-:-:S05]  /*b990*/  FADD.FTZ R47, R39, R12 ;  /* 0x0000000c272f7221 */ /* 0x004fca0000010000 */
[----:B------:R-:W-:Y:S01]  /*b9a0*/  MUFU.EX2 R124, R120 ;  /* 0x00000078007c7308 */ /* 0x000fe20000000800 */
[----:B-1----:R-:W-:Y:S01]  /*b9b0*/  FADD.FTZ R49, R127, R24 ;  /* 0x000000187f317221 */ /* 0x002fe20000010000 */
[----:B------:R-:W-:-:S06]  /*b9c0*/  FADD.FTZ R12, R32, R47 ;  /* 0x0000002f200c7221 */ /* 0x000fcc0000010000 */
[----:B------:R-:W0:Y:S01]  /*b9d0*/  MUFU.EX2 R60, R60 ;  /* 0x0000003c003c7308 */ /* 0x000e220000000800 */
[----:B------:R-:W-:-:S07]  /*b9e0*/  SHF.R.S32.HI R51, RZ, 0x1f, R40 ;  /* 0x0000001fff337819 */ /* 0x000fce0000011428 */
[----:B------:R-:W-:Y:S01]  /*b9f0*/  MUFU.EX2 R41, R50 ;  /* 0x0000003200297308 */ /* 0x000fe20000000800 */
[----:B----4-:R-:W-:Y:S01]  /*ba00*/  FADD.FTZ R24, R62, R49 ;  /* 0x000000313e187221 */ /* 0x010fe20000010000 */
[----:B---3--:R-:W-:-:S06]  /*ba10*/  FADD.FTZ R49, R43, R12 ;  /* 0x0000000c2b317221 */ /* 0x008fcc0000010000 */
[----:B------:R-:W1:Y:S01]  /*ba20*/  MUFU.EX2 R123, R123 ;  /* 0x0000007b007b7308 */ /* 0x000e620000000800 */
[----:B------:R-:W-:-:S07]  /*ba30*/  LEA.HI R8, R51, R40, RZ, 0x7 ;  /* 0x0000002833087211 */ /* 0x000fce00078f38ff */
[----:B------:R-:W2:Y:S01]  /*ba40*/  MUFU.EX2 R126, R122 ;  /* 0x0000007a007e7308 */ /* 0x000ea20000000800 */
[----:B------:R-:W-:-:S07]  /*ba50*/  FADD.FTZ R51, R121, R24 ;  /* 0x0000001879337221 */ /* 0x000fce0000010000 */
[----:B------:R-:W3:Y:S01]  /*ba60*/  MUFU.EX2 R45, R45 ;  /* 0x0000002d002d7308 */ /* 0x000ee20000000800 */
[----:B0-----:R-:W-:-:S07]  /*ba70*/  FADD.FTZ R12, R60, R51 ;  /* 0x000000333c0c7221 */ /* 0x001fce0000010000 */
[----:B------:R0:W4:Y:S01]  /*ba80*/  MUFU.EX2 R120, R0 ;  /* 0x0000000000787308 */ /* 0x0001220000000800 */
[----:B-1----:R-:W-:Y:S01]  /*ba90*/  FADD.FTZ R51, R123, R12 ;  /* 0x0000000c7b337221 */ /* 0x002fe20000010000 */
[----:B0-----:R-:W-:-:S06]  /*baa0*/  FADD.FTZ R0, R124, R49 ;  /* 0x000000317c007221 */ /* 0x001fcc0000010000 */
[----:B------:R-:W0:Y:S01]  /*bab0*/  MUFU.EX2 R47, R128 ;  /* 0x00000080002f7308 */ /* 0x000e220000000800 */
[----:B------:R-:W-:Y:S01]  /*bac0*/  FADD.FTZ R49, R41, R0 ;  /* 0x0000000029317221 */ /* 0x000fe20000010000 */
[----:B------:R-:W-:-:S03]  /*bad0*/  F2FP.BF16.F32.PACK_AB R150, R13, R150 ;  /* 0x000000960d96723e */ /* 0x000fc600000010ff */
[----:B--2---:R-:W-:-:S03]  /*bae0*/  FADD.FTZ R12, R126, R49 ;  /* 0x000000317e0c7221 */ /* 0x004fc60000010000 */
[----:B------:R-:W1:Y:S01]  /*baf0*/  MUFU.EX2 R122, R130 ;  /* 0x00000082007a7308 */ /* 0x000e620000000800 */
[----:B------:R-:W-:Y:S01]  /*bb00*/  F2FP.BF16.F32.PACK_AB R148, R3, R148 ;  /* 0x000000940394723e */ /* 0x000fe200000010ff */
[----:B---3--:R-:W-:-:S06]  /*bb10*/  FADD.FTZ R3, R45, R12 ;  /* 0x0000000c2d037221 */ /* 0x008fcc0000010000 */
[----:B------:R-:W2:Y:S01]  /*bb20*/  MUFU.EX2 R13, R36 ;  /* 0x00000024000d7308 */ /* 0x000ea20000000800 */
[----:B----4-:R-:W-:Y:S01]  /*bb30*/  FADD.FTZ R12, R120, R3 ;  /* 0x00000003780c7221 */ /* 0x010fe20000010000 */
[----:B------:R-:W-:-:S03]  /*bb40*/  SHF.R.S32.HI R8, RZ, 0x7, R8 ;  /* 0x00000007ff087819 */ /* 0x000fc60000011408 */
[----:B0-----:R-:W-:Y:S01]  /*bb50*/  FADD.FTZ R3, R47, R12 ;  /* 0x0000000c2f037221 */ /* 0x001fe20000010000 */
[----:B------:R-:W-:Y:S01]  /*bb60*/  VIMNMX R44, R44, R8, !PT ;  /* 0x000000082c2c7248 */ /* 0x000fe20007fe0100 */
[----:B------:R-:W-:Y:S02]  /*bb70*/  FFMA.FTZ R66, R92, R9, -R61 ;  /* 0x000000095c427223 */ /* 0x000fe4000001083d */
[----:B-1----:R-:W-:Y:S02]  /*bb80*/  FADD.FTZ R12, R122, R3 ;  /* 0x000000037a0c7221 */ /* 0x002fe40000010000 */
[----:B------:R0:W-:Y:S02]  /*bb90*/  STL [R1+0x34], R44 ;  /* 0x0000342c01007387 */ /* 0x0001e40000100800 */
[----:B------:R-:W1:Y:S01]  /*bba0*/  MUFU.EX2 R66, R66 ;  /* 0x0000004200427308 */ /* 0x000e620000000800 */
[----:B--2---:R-:W-:Y:S01]  /*bbb0*/  FADD.FTZ R3, R13, R12 ;  /* 0x0000000c0d037221 */ /* 0x004fe20000010000 */
[----:B------:R-:W-:-:S05]  /*bbc0*/  VIADD R12, R88, 0xfffffffe ;  /* 0xfffffffe580c7836 */ /* 0x000fca0000000000 */
[----:B------:R-:W-:Y:S02]  /*bbd0*/  ISETP.GE.AND P3, PT, R12, R44, PT ;  /* 0x0000002c0c00720c */ /* 0x000fe40003f66270 */
[----:B------:R-:W-:Y:S02]  /*bbe0*/  CS2R R118, SRZ ;  /* 0x0000000000767805 */ /* 0x000fe4000001ff00 */
[----:B------:R-:W-:Y:S02]  /*bbf0*/  F2FP.BF16.F32.PACK_AB R149, R64, R149 ;  /* 0x000000954095723e */ /* 0x000fe400000010ff */
[----:B------:R-:W-:Y:S02]  /*bc00*/  CS2R R116, SRZ ;  /* 0x0000000000747805 */ /* 0x000fe4000001ff00 */
[----:B------:R-:W-:Y:S02]  /*bc10*/  F2FP.BF16.F32.PACK_AB R147, R28, R147 ;  /* 0x000000931c93723e */ /* 0x000fe400000010ff */
[----:B------:R-:W-:-:S02]  /*bc20*/  CS2R R114, SRZ ;  /* 0x0000000000727805 */ /* 0x000fc4000001ff00 */
[----:B------:R-:W-:Y:S01]  /*bc30*/  F2FP.BF16.F32.PACK_AB R141, R26, R141 ;  /* 0x0000008d1a8d723e */ /* 0x000fe200000010ff */
[----:B-1----:R-:W-:Y:S01]  /*bc40*/  FADD.FTZ R0, R66, R51 ;  /* 0x0000003342007221 */ /* 0x002fe20000010000 */
[----:B------:R-:W-:Y:S02]  /*bc50*/  F2FP.BF16.F32.PACK_AB R143, R34, R143 ;  /* 0x0000008f228f723e */ /* 0x000fe400000010ff */
[----:B------:R-:W-:Y:S02]  /*bc60*/  CS2R R112, SRZ ;  /* 0x0000000000707805 */ /* 0x000fe4000001ff00 */
[----:B------:R-:W-:Y:S02]  /*bc70*/  F2FP.BF16.F32.PACK_AB R137, R42, R137 ;  /* 0x000000892a89723e */ /* 0x000fe400000010ff */
[----:B------:R-:W-:Y:S02]  /*bc80*/  CS2R R110, SRZ ;  /* 0x00000000006e7805 */ /* 0x000fe4000001ff00 */
[----:B------:R-:W-:-:S02]  /*bc90*/  F2FP.BF16.F32.PACK_AB R139, R46, R139 ;  /* 0x0000008b2e8b723e */ /* 0x000fc400000010ff */
[----:B------:R-:W-:Y:S02]  /*bca0*/  CS2R R108, SRZ ;  /* 0x00000000006c7805 */ /* 0x000fe4000001ff00 */
        /* <DEDUP_REMOVED lines=32> */
[----:B0-----:R-:W-:Y:S06]  /*beb0*/  @!P3 BRA `(.L_x_14503) ;  /* 0x00000030006cb947 */ /* 0x001fec0003800000 */
[----:B------:R-:W-:Y:S02]  /*bec0*/  IMAD.MOV.U32 R15, RZ, RZ, R11 ;  /* 0x000000ffff0f7224 */ /* 0x000fe400078e000b */
[----:B------:R-:W-:Y:S02]  /*bed0*/  IMAD.MOV.U32 R13, RZ, RZ, R10 ;  /* 0x000000ffff0d7224 */ /* 0x000fe400078e000a */
[----:B------:R-:W-:Y:S02]  /*bee0*/  IMAD.MOV.U32 R8, RZ, RZ, R23 ;  /* 0x000000ffff087224 */ /* 0x000fe400078e0017 */
[----:B------:R-:W-:Y:S02]  /*bef0*/  IMAD.MOV.U32 R14, RZ, RZ, R18 ;  /* 0x000000ffff0e7224 */ /* 0x000fe400078e0012 */
[----:B------:R-:W-:-:S07]  /*bf00*/  IMAD.MOV.U32 R119, RZ, RZ, RZ ;  /* 0x000000ffff777224 */ /* 0x000fce00078e00ff */
.L_x_14513:
        /* <DEDUP_REMOVED lines=11> */
.L_x_14505:
[----:B------:R-:W-:Y:S01]  /*bfc0*/  IMAD R9, R18, 0x8, R2 ;  /* 0x0000000812097824 */ /* 0x000fe200078e0202 */
[----:B------:R-:W-:-:S04]  /*bfd0*/  SHF.L.U32 R10, R23, 0x1f, RZ ;  /* 0x0000001f170a7819 */ /* 0x000fc800000006ff */
[----:B------:R0:W1:Y:S01]  /*bfe0*/  SYNCS.PHASECHK.TRANS64.TRYWAIT P4, [R9+URZ+0x16830], R10 ;  /* 0x0168300a090075a7 */ /* 0x000062000808017f */
[----:B------:R-:W-:Y:S05]  /*bff0*/  @!P0 BRA `(.L_x_14506) ;  /* 0x0000000000048947 */ /* 0x000fea0003800000 */
[----:B------:R-:W-:Y:S01]  /*c000*/  BPT.TRAP 0x1 ;  /* 0x000000040000795c */ /* 0x000fe20000300000 */
.L_x_14506:
[----:B------:R-:W-:Y:S04]  /*c010*/  BSSY B0, `(.L_x_14504) ;  /* 0x0000004000007945 */ /* 0x000fe80003800000 */
[----:B-1----:R-:W-:Y:S05]  /*c020*/  @P4 BRA `(.L_x_14507) ;  /* 0x0000000000084947 */ /* 0x002fea0003800000 */
[----:B------:R-:W1:Y:S02]  /*c030*/  SYNCS.PHASECHK.TRANS64.TRYWAIT P4, [R9+URZ+0x16830], R10 ;  /* 0x0168300a090075a7 */ /* 0x000e64000808017f */
[----:B-1----:R-:W-:Y:S05]  /*c040*/  @!P4 BRA `(.L_x_14508) ;  /* 0x0000010400a8c947 */ /* 0x002fea0003800000 */
.L_x_14507:
[----:B------:R-:W-:Y:S05]  /*c050*/  BSYNC B0 ;  /* 0x0000000000007941 */ /* 0x000fea0003800000 */
.L_x_14504:
[----:B01----:R-:W2:Y:S01]  /*c060*/  LDL R10, [R1+0x24] ;  /* 0x00002400010a7983 */ /* 0x003ea20000100800 */
[----:B------:R-:W0:Y:S01]  /*c070*/  S2R R9, SR_TID.X ;  /* 0x0000000000097919 */ /* 0x000e220000002100 */
[----:B------:R-:W-:Y:S05]  /*c080*/  WARPSYNC.ALL ;  /* 0x0000000000007948 */ /* 0x000fea0003800000 */
[----:B------:R-:W-:Y:S01]  /*c090*/  IMAD.MOV.U32 R27, RZ, RZ, 0x40000040 ;  /* 0x40000040ff1b7424 */ /* 0x000fe200078e00ff */
[----:B0-----:R-:W-:-:S05]  /*c0a0*/  SHF.R.U32.HI R9, RZ, 0x7, R9 ;  /* 0x00000007ff097819 */ /* 0x001fca0000011609 */
[----:B------:R-:W-:Y:S01]  /*c0b0*/  VIADD R9, R9, 0x8 ;  /* 0x0000000809097836 */ /* 0x000fe20000000000 */
[----:B------:R-:W-:Y:S01]  /*c0c0*/  R2UR UR8, R4 ;  /* 0x00000000040872ca */ /* 0x000fe200000e0000 */
[----:B------:R-:W-:Y:S01]  /*c0d0*/  IMAD.MOV.U32 R25, RZ, RZ, 0x40000040 ;  /* 0x40000040ff197424 */ /* 0x000fe200078e00ff */
[----:B------:R-:W-:Y:S02]  /*c0e0*/  R2UR UR9, R5 ;  /* 0x00000000050972ca */ /* 0x000fe400000e0000 */
[----:B------:R-:W-:Y:S02]  /*c0f0*/  R2UR UR11, R27 ;  /* 0x000000001b0b72ca */ /* 0x000fe400000e0000 */
[----:B------:R-:W-:Y:S02]  /*c100*/  R2UR UR15, R25 ;  /* 0x00000000190f72ca */ /* 0x000fe400000e0000 */
[----:B------:R-:W-:Y:S02]  /*c110*/  R2UR UR23, R27 ;  /* 0x000000001b1772ca */ /* 0x000fe400000e0000 */
[----:B------:R-:W-:-:S02]  /*c120*/  R2UR UR12, R156 ;  /* 0x000000009c0c72ca */ /* 0x000fc400000e0000 */
[----:B------:R-:W-:Y:S01]  /*c130*/  R2UR UR13, R157 ;  /* 0x000000009d0d72ca */ /* 0x000fe200000e0000 */
[----:B------:R0:W-:Y:S01]  /*c140*/  BAR.SYNC.DEFER_BLOCKING R9, 0x100 ;  /* 0x000400090000751d */ /* 0x0001e20000010000 */
[----:B------:R-:W-:Y:S02]  /*c150*/  MOV R11, 0x40000040 ;  /* 0x40000040000b7802 */ /* 0x000fe40000000f00 */
[----:B------:R-:W-:Y:S02]  /*c160*/  R2UR UR16, R20 ;  /* 0x00000000141072ca */ /* 0x000fe400000e0000 */
[----:B------:R-:W-:Y:S02]  /*c170*/  R2UR UR19, R11 ;  /* 0x000000000b1372ca */ /* 0x000fe400000e0000 */
[----:B------:R-:W-:Y:S01]  /*c180*/  R2UR UR17, R21 ;  /* 0x00000000151172ca */ /* 0x000fe200000e0000 */
[----:B--2---:R-:W-:-:S04]  /*c190*/  IMAD R26, R18, 0x400, R10 ;  /* 0x00000400121a7824 */ /* 0x004fc800078e020a */
[C---:B------:R-:W-:Y:S01]  /*c1a0*/  VIADD R24, R26.reuse, 0x2 ;  /* 0x000000021a187836 */ /* 0x040fe20000000000 */
[C---:B------:R-:W-:Y:S01]  /*c1b0*/  R2UR UR10, R26.reuse ;  /* 0x000000001a0a72ca */ /* 0x040fe200000e0000 */
[C---:B------:R-:W-:Y:S02]  /*c1c0*/  VIADD R10, R26.reuse, 0x4 ;  /* 0x000000041a0a7836 */ /* 0x040fe40000000000 */
[----:B------:R-:W-:Y:S01]  /*c1d0*/  VIADD R26, R26, 0x6 ;  /* 0x000000061a1a7836 */ /* 0x000fe20000000000 */
[----:B------:R-:W-:-:S04]  /*c1e0*/  R2UR UR14, R24 ;  /* 0x00000000180e72ca */ /* 0x000fc800000e0000 */
[----:B------:R-:W-:Y:S02]  /*c1f0*/  R2UR UR22, R26 ;  /* 0x000000001a1672ca */ /* 0x000fe400000e0000 */
[----:B------:R-:W-:-:S06]  /*c200*/  WARPGROUP.ARRIVE ;  /* 0x00000000000079c5 */ /* 0x000fcc0000000000 */
[----:B------:R-:W-:Y:S01]  /*c210*/  HGMMA.64x128x16.F32.BF16 R24, gdesc[UR8], RZ, !UPT, gsb0 ;  /* 0x01e00000081879f0 */ /* 0x000fe2000c0018ff */
[----:B------:R-:W-:Y:S02]  /*c220*/  R2UR UR18, R10 ;  /* 0x000000000a1272ca */ /* 0x000fe400000e0000 */
[----:B------:R-:W-:Y:S02]  /*c230*/  WARPGROUP.DEPBAR.LE gsb0, 0x0 ;  /* 0x00008000000079c5 */ /* 0x000fe40000010000 */
[----:B------:R-:W-:-:S07]  /*c240*/  WARPGROUP.ARRIVE ;  /* 0x00000000000079c5 */ /* 0x000fce0000000000 */
        /* <DEDUP_REMOVED lines=13> */
.L_x_14510:
[----:B------:R-:W-:Y:S01]  /*c320*/  SHF.L.U32 R8, R8, 0x1f, RZ ;  /* 0x0000001f08087819 */ /* 0x000fe200000006ff */
[----:B------:R-:W-:-:S04]  /*c330*/  IMAD R9, R14, 0x8, R2 ;  /* 0x000000080e097824 */ /* 0x000fc800078e0202 */
[----:B------:R0:W1:Y:S01]  /*c340*/  SYNCS.PHASECHK.TRANS64.TRYWAIT P3, [R9+URZ+0x16850], R8 ;  /* 0x01685008090075a7 */ /* 0x000062000806017f */
[----:B------:R-:W-:Y:S05]  /*c350*/  @!P0 BRA `(.L_x_14511) ;  /* 0x0000000000048947 */ /* 0x000fea0003800000 */
[----:B------:R-:W-:Y:S01]  /*c360*/  BPT.TRAP 0x1 ;  /* 0x000000040000795c */ /* 0x000fe20000300000 */
.L_x_14511:
[----:B-1----:R-:W-:Y:S05]  /*c370*/  @P3 BRA `(.L_x_14509) ;  /* 0x0000000000083947 */ /* 0x002fea0003800000 */
[----:B------:R-:W1:Y:S02]  /*c380*/  SYNCS.PHASECHK.TRANS64.TRYWAIT P3, [R9+URZ+0x16850], R8 ;  /* 0x01685008090075a7 */ /* 0x000e64000806017f */
[----:B-1----:R-:W-:Y:S05]  /*c390*/  @!P3 BRA `(.L_x_14512) ;  /* 0x0000010000e8b947 */ /* 0x002fea0003800000 */
.L_x_14509:
        /* <DEDUP_REMOVED lines=10> */
[----:B------:R-:W-:Y:S01]  /*c440*/  FMUL.FTZ R26, R26, UR5 ;  /* 0x000000051a1a7c20 */ /* 0x000fe20008410000 */
[----:B------:R-:W-:-:S02]  /*c450*/  IMAD R8, R14, 0x400, R8 ;  /* 0x000004000e087824 */ /* 0x000fc400078e0208 */
[----:B------:R-:W-:Y:S01]  /*c460*/  FMUL.FTZ R35, R35, UR5 ;  /* 0x0000000523237c20 */ /* 0x000fe20008410000 */
[----:B------:R-:W-:Y:S01]  /*c470*/  FMUL.FTZ R30, R30, UR5 ;  /* 0x000000051e1e7c20 */ /* 0x000fe20008410000 */
[----:B------:R-:W0:Y:S01]  /*c480*/  @P2 LDC R9, c[0x0][0x44c] ;  /* 0x00011300ff092b82 */ /* 0x000e220000000800 */
[C---:B------:R-:W-:Y:S01]  /*c490*/  VIADD R10, R8.reuse, 0x80 ;  /* 0x00000080080a7836 */ /* 0x040fe20000000000 */
[----:B------:R-:W-:Y:S01]  /*c4a0*/  R2UR UR10, R8 ;  /* 0x00000000080a72ca */ /* 0x000fe200000e0000 */
[----:B------:R-:W-:Y:S01]  /*c4b0*/  FMUL.FTZ R27, R27, UR5 ;  /* 0x000000051b1b7c20 */ /* 0x000fe20008410000 */
[----:B------:R-:W-:Y:S01]  /*c4c0*/  FMUL.FTZ R41, R41, UR5 ;  /* 0x0000000529297c20 */ /* 0x000fe20008410000 */
[----:B------:R-:W-:Y:S01]  /*c4d0*/  FMUL.FTZ R68, R68, UR5 ;  /* 0x0000000544447c20 */ /* 0x000fe20008410000 */
[----:B------:R-:W-:-:S04]  /*c4e0*/  FMUL.FTZ R69, R69, UR5 ;  /* 0x0000000545457c20 */ /* 0x000fc80008410000 */
[----:B------:R-:W-:Y:S05]  /*c4f0*/  MUFU.TANH R41, R41 ;  /* 0x0000002900297308 */ /* 0x000fea0000002400 */
[----:B------:R-:W-:Y:S01]  /*c500*/  HGMMA.64x64x16.F32.BF16 R88, R148, gdesc[UR8].tnspB, R88, gsb0 ;  /* 0x40e0000894587df0 */ /* 0x000fe20008001858 */
[----:B------:R-:W-:Y:S01]  /*c510*/  R2UR UR10, R10 ;  /* 0x000000000a0a72ca */ /* 0x000fe200000e0000 */
[----:B------:R-:W-:Y:S01]  /*c520*/  VIADD R10, R8, 0x100 ;  /* 0x00000100080a7836 */ /* 0x000fe20000000000 */
[----:B------:R-:W-:Y:S01]  /*c530*/  R2UR UR11, R11 ;  /* 0x000000000b0b72ca */ /* 0x000fe200000e0000 */
[----:B------:R-:W-:Y:S01]  /*c540*/  IMAD.MOV.U32 R11, RZ, RZ, 0x40000040 ;  /* 0x40000040ff0b7424 */ /* 0x000fe200078e00ff */
[----:B------:R-:W-:-:S02]  /*c550*/  WARPGROUP.DEPBAR.LE gsb0, 0x0 ;  /* 0x00008000000079c5 */ /* 0x000fc40000010000 */
[----:B------:R-:W-:Y:S01]  /*c560*/  WARPGROUP.ARRIVE ;  /* 0x00000000000079c5 */ /* 0x000fe20000000000 */
[----:B------:R1:W2:Y:S01]  /*c570*/  MUFU.TANH R149, R34 ;  /* 0x0000002200957308 */ /* 0x0002a20000002400 */
[----:B------:R-:W-:-:S07]  /*c580*/  FMUL.FTZ R151, R39, UR5 ;  /* 0x0000000527977c20 */ /* 0x000fce0008410000 */
[----:B------:R-:W-:Y:S01]  /*c590*/  HGMMA.64x64x16.F32.BF16 R88, R144, gdesc[UR8].tnspB, R88, gsb0 ;  /* 0x40e0000890587df0 */ /* 0x000fe20008001858 */
[----:B------:R3:W-:Y:S01]  /*c5a0*/  MUFU.TANH R150, R26 ;  /* 0x0000001a00967308 */ /* 0x0007e20000002400 */
[----:B-1----:R-:W4:Y:S01]  /*c5b0*/  LDL R34, [R1+0x28] ;  /* 0x0000280001227983 */ /* 0x002f220000100800 */
[----:B------:R-:W-:Y:S01]  /*c5c0*/  FMUL.FTZ R39, R49, UR5 ;  /* 0x0000000531277c20 */ /* 0x000fe20008410000 */
[----:B------:R-:W-:Y:S01]  /*c5d0*/  R2UR UR10, R10 ;  /* 0x000000000a0a72ca */ /* 0x000fe200000e0000 */
[----:B------:R-:W-:Y:S01]  /*c5e0*/  VIADD R10, R8, 0x180 ;  /* 0x00000180080a7836 */ /* 0x000fe20000000000 */
[----:B------:R-:W5:Y:S01]  /*c5f0*/  LDL R49, [R1+0x38] ;  /* 0x0000380001317983 */ /* 0x000f620000100800 */
[----:B------:R-:W-:Y:S01]  /*c600*/  R2UR UR11, R11 ;  /* 0x000000000b0b72ca */ /* 0x000fe200000e0000 */
[----:B------:R-:W-:Y:S01]  /*c610*/  IMAD.MOV.U32 R11, RZ, RZ, 0x40000040 ;  /* 0x40000040ff0b7424 */ /* 0x000fe200078e00ff */
[----:B------:R1:W-:Y:S01]  /*c620*/  MUFU.TANH R148, R27 ;  /* 0x0000001b00947308 */ /* 0x0003e20000002400 */
[----:B---3--:R-:W-:Y:S01]  /*c630*/  FMUL.FTZ R26, R33, UR5 ;  /* 0x00000005211a7c20 */ /* 0x008fe20008410000 */
[----:B------:R-:W-:-:S02]  /*c640*/  FMUL.FTZ R33, R48, UR5 ;  /* 0x0000000530217c20 */ /* 0x000fc40008410000 */
[----:B------:R-:W5:Y:S04]  /*c650*/  LDL R48, [R1+0x30] ;  /* 0x0000300001307983 */ /* 0x000f680000100800 */
[----:B------:R-:W-:Y:S01]  /*c660*/  MUFU.TANH R26, R26 ;  /* 0x0000001a001a7308 */ /* 0x000fe20000002400 */
[----:B-1----:R-:W-:-:S07]  /*c670*/  FMUL.FTZ R27, R36, UR5 ;  /* 0x00000005241b7c20 */ /* 0x002fce0008410000 */
[----:B------:R-:W-:Y:S01]  /*c680*/  MUFU.TANH R27, R27 ;  /* 0x0000001b001b7308 */ /* 0x000fe20000002400 */
[----:B------:R-:W-:Y:S01]  /*c690*/  FMUL.FTZ R80, R80, UR5 ;  /* 0x0000000550507c20 */ /* 0x000fe20008410000 */
[----:B------:R-:W-:-:S06]  /*c6a0*/  FMUL.FTZ R84, R84, UR5 ;  /* 0x0000000554547c20 */ /* 0x000fcc0008410000 */
[----:B------:R-:W-:Y:S01]  /*c6b0*/  MUFU.TANH R151, R151 ;  /* 0x0000009700977308 */ /* 0x000fe20000002400 */
[----:B------:R-:W-:-:S07]  /*c6c0*/  WARPGROUP.DEPBAR.LE gsb0, 0x0 ;  /* 0x00008000000079c5 */ /* 0x000fce0000010000 */
[----:B------:R1:W3:Y:S01]  /*c6d0*/  MUFU.TANH R145, R31 ;  /* 0x0000001f00917308 */ /* 0x0002e20000002400 */
[----:B------:R-:W-:Y:S01]  /*c6e0*/  WARPGROUP.ARRIVE ;  /* 0x00000000000079c5 */ /* 0x000fe20000000000 */
[----:B------:R-:W-:Y:S01]  /*c6f0*/  FMUL.FTZ R146, R42, UR5 ;  /* 0x000000052a927c20 */ /* 0x000fe20008410000 */
[----:B--2---:R-:W-:Y:S02]  /*c700*/  IMAD.MOV.U32 R42, RZ, RZ, R149 ;  /* 0x000000ffff2a7224 */ /* 0x004fe400078e0095 */
[----:B------:R-:W-:Y:S01]  /*c710*/  FMUL.FTZ R149, R43, UR5 ;  /* 0x000000052b957c20 */ /* 0x000fe20008410000 */
[----:B------:R-:W-:Y:S01]  /*c720*/  FMUL.FTZ R144, R38, UR5 ;  /* 0x0000000526907c20 */ /* 0x000fe20008410000 */
[----:B------:R-:W-:Y:S01]  /*c730*/  HGMMA.64x64x16.F32.BF16 R88, R140, gdesc[UR8].tnspB, R88, gsb0 ;  /* 0x40e000088c587df0 */ /* 0x000fe20008001858 */
[----:B------:R2:W-:Y:S01]  /*c740*/  MUFU.TANH R147, R35 ;  /* 0x0000002300937308 */ /* 0x0005e20000002400 */
[----:B-1----:R-:W4:Y:S01]  /*c750*/  LDL R31, [R1+0x4c] ;  /* 0x00004c00011f7983 */ /* 0x002f220000100800 */
[----:B------:R-:W-:Y:S01]  /*c760*/  R2UR UR10, R10 ;  /* 0x000000000a0a72ca */ /* 0x000fe200000e0000 */
[----:B------:R-:W-:Y:S01]  /*c770*/  FMUL.FTZ R10, R24, UR5 ;  /* 0x00000005180a7c20 */ /* 0x000fe20008410000 */
[----:B------:R-:W-:Y:S01]  /*c780*/  R2UR UR11, R11 ;  /* 0x000000000b0b72ca */ /* 0x000fe200000e0000 */
[----:B------:R-:W-:Y:S01]  /*c790*/  FMUL.FTZ R11, R28, UR5 ;  /* 0x000000051c0b7c20 */ /* 0x000fe20008410000 */
[----:B------:R-:W-:Y:S01]  /*c7a0*/  FMUL.FTZ R24, R29, UR5 ;  /* 0x000000051d187c20 */ /* 0x000fe20008410000 */
[----:B------:R-:W-:Y:S01]  /*c7b0*/  FMUL.FTZ R29, R40, UR5 ;  /* 0x00000005281d7c20 */ /* 0x000fe20008410000 */
[----:B------:R-:W-:Y:S01]  /*c7c0*/  FMUL.FTZ R28, R37, UR5 ;  /* 0x00000005251c7c20 */ /* 0x000fe20008410000 */
[----:B--2---:R-:W2:Y:S01]  /*c7d0*/  LDL R35, [R1+0x20] ;  /* 0x0000200001237983 */ /* 0x004ea20000100800 */
[----:B------:R-:W-:Y:S01]  /*c7e0*/  MUFU.TANH R10, R10 ;  /* 0x0000000a000a7308 */ /* 0x000fe20000002400 */
[----:B------:R-:W-:-:S07]  /*c7f0*/  FMUL.FTZ R40, R45, UR5 ;  /* 0x000000052d287c20 */ /* 0x000fce0008410000 */
[----:B------:R-:W-:Y:S01]  /*c800*/  MUFU.TANH R11, R11 ;  /* 0x0000000b000b7308 */ /* 0x000fe20000002400 */
[----:B------:R-:W-:-:S07]  /*c810*/  FMUL.FTZ R38, R53, UR5 ;  /* 0x0000000535267c20 */ /* 0x000fce0008410000 */
[----:B------:R-:W-:Y:S08]  /*c820*/  MUFU.TANH R33, R33 ;  /* 0x0000002100217308 */ /* 0x000ff00000002400 */
[----:B------:R-:W-:Y:S01]  /*c830*/  MUFU.TANH R39, R39 ;  /* 0x0000002700277308 */ /* 0x000fe20000002400 */
[----:B------:R-:W-:-:S07]  /*c840*/  FMUL.FTZ R36, R60, UR5 ;  /* 0x000000053c247c20 */ /* 0x000fce0008410000 */
[----:B------:R-:W-:Y:S08]  /*c850*/  MUFU.TANH R144, R144 ;  /* 0x0000009000907308 */ /* 0x000ff00000002400 */
[----:B------:R-:W-:Y:S08]  /*c860*/  MUFU.TANH R146, R146 ;  /* 0x0000009200927308 */ /* 0x000ff00000002400 */
[----:B------:R-:W-:Y:S01]  /*c870*/  MUFU.TANH R149, R149 ;  /* 0x0000009500957308 */ /* 0x000fe20000002400 */
[----:B------:R-:W-:-:S07]  /*c880*/  WARPGROUP.DEPBAR.LE gsb0, 0x0 ;  /* 0x00008000000079c5 */ /* 0x000fce0000010000 */
[----:B------:R1:W0:Y:S01]  /*c890*/  MUFU.TANH R142, R30 ;  /* 0x0000001e008e7308 */ /* 0x0002220000002400 */
[----:B------:R-:W-:Y:S01]  /*c8a0*/  FMUL.FTZ R143, R25, UR5 ;  /* 0x00000005198f7c20 */ /* 0x000fe20008410000 */
[----:B------:R-:W-:Y:S01]  /*c8b0*/  WARPGROUP.ARRIVE ;  /* 0x00000000000079c5 */ /* 0x000fe20000000000 */
[----:B------:R-:W-:Y:S01]  /*c8c0*/  FMUL.FTZ R25, R32, UR5 ;  /* 0x0000000520197c20 */ /* 0x000fe20008410000 */
[----:B------:R-:W-:Y:S01]  /*c8d0*/  FMUL.FTZ R32, R44, UR5 ;  /* 0x000000052c207c20 */ /* 0x000fe20008410000 */
[----:B---3--:R-:W-:-:S03]  /*c8e0*/  IMAD.MOV.U32 R44, RZ, RZ, R145 ;  /* 0x000000ffff2c7224 */ /* 0x008fc600078e0091 */
[----:B------:R-:W-:Y:S01]  /*c8f0*/  HGMMA.64x64x16.F32.BF16 R88, R136, gdesc[UR8].tnspB, R88, gsb0 ;  /* 0x40e0000888587df0 */ /* 0x000fe20008001858 */
[----:B-1----:R-:W1:Y:S01]  /*c900*/  @P2 LDC R30, c[0x0][0x450] ;  /* 0x00011400ff1e2b82 */ /* 0x002e620000000800 */
[----:B------:R-:W3:Y:S01]  /*c910*/  MUFU.TANH R143, R143 ;  /* 0x0000008f008f7308 */ /* 0x000ee20000002400 */
[----:B0-----:R-:W-:-:S07]  /*c920*/  IMAD.MOV.U32 R43, RZ, RZ, R142 ;  /* 0x000000ffff2b7224 */ /* 0x001fce00078e008e */
[----:B------:R-:W0:Y:S01]  /*c930*/  MUFU.TANH R24, R24 ;  /* 0x0000001800187308 */ /* 0x000e220000002400 */
[----:B------:R-:W-:-:S04]  /*c940*/  IMAD.MOV.U32 R142, RZ, RZ, -0x80 ;  /* 0xffffff80ff8e7424 */ /* 0x000fc800078e00ff */
[----:B------:R-:W-:Y:S02]  /*c950*/  IMAD R142, R12, R142, 0x1 ;  /* 0x000000010c8e7424 */ /* 0x000fe400078e028e */
[----:B------:R-:W-:Y:S02]  /*c960*/  IMAD.MOV.U32 R45, RZ, RZ, R147 ;  /* 0x000000ffff2d7224 */ /* 0x000fe400078e0093 */
[----:B------:R-:W-:Y:S01]  /*c970*/  FMUL.FTZ R147, R47, UR5 ;  /* 0x000000052f937c20 */ /* 0x000fe20008410000 */
[----:B------:R-:W-:Y:S01]  /*c980*/  FMUL.FTZ R47, R52, UR5 ;  /* 0x00000005342f7c20 */ /* 0x000fe20008410000 */
[----:B------:R-:W0:Y:S01]  /*c990*/  MUFU.TANH R25, R25 ;  /* 0x0000001900197308 */ /* 0x000e220000002400 */
[----:B------:R-:W-:Y:S02]  /*c9a0*/  IMAD.MOV.U32 R52, RZ, RZ, R44 ;  /* 0x000000ffff347224 */ /* 0x000fe400078e002c */
[----:B------:R-:W-:Y:S02]  /*c9b0*/  IMAD.MOV.U32 R53, RZ, RZ, R45 ;  /* 0x000000ffff357224 */ /* 0x000fe400078e002d */
[----:B------:R-:W-:-:S03]  /*c9c0*/  FMUL.FTZ R141, R51, UR5 ;  /* 0x00000005338d7c20 */ /* 0x000fc60008410000 */
[----:B------:R-:W-:Y:S01]  /*c9d0*/  MUFU.TANH R28, R28 ;  /* 0x0000001c001c7308 */ /* 0x000fe20000002400 */
[----:B------:R-:W-:-:S07]  /*c9e0*/  IMAD.MOV.U32 R51, RZ, RZ, R43 ;  /* 0x000000ffff337224 */ /* 0x000fce00078e002b */
[----:B------:R-:W0:Y:S08]  /*c9f0*/  MUFU.TANH R29, R29 ;  /* 0x0000001d001d7308 */ /* 0x000e300000002400 */
[----:B------:R-:W0:Y:S08]  /*ca00*/  MUFU.TANH R32, R32 ;  /* 0x0000002000207308 */ /* 0x000e300000002400 */
[----:B------:R-:W0:Y:S01]  /*ca10*/  MUFU.TANH R40, R40 ;  /* 0x0000002800287308 */ /* 0x000e220000002400 */
[----:B------:R-:W-:Y:S01]  /*ca20*/  FMUL.FTZ R37, R57, UR5 ;  /* 0x0000000539257c20 */ /* 0x000fe20008410000 */
[----:B------:R-:W-:Y:S01]  /*ca30*/  FMUL.FTZ R145, R46, UR5 ;  /* 0x000000052e917c20 */ /* 0x000fe20008410000 */
[----:B------:R-:W-:-:S05]  /*ca40*/  FMUL.FTZ R46, R56, UR5 ;  /* 0x00000005382e7c20 */ /* 0x000fca0008410000 */
[----:B------:R-:W0:Y:S08]  /*ca50*/  MUFU.TANH R47, R47 ;  /* 0x0000002f002f7308 */ /* 0x000e300000002400 */
[----:B------:R-:W0:Y:S01]  /*ca60*/  MUFU.TANH R38, R38 ;  /* 0x0000002600267308 */ /* 0x000e220000002400 */
[----:B-----5:R-:W-:Y:S01]  /*ca70*/  IADD3 R142, R48, R142, -R49 ;  /* 0x0000008e308e7210 */ /* 0x020fe20007ffe831 */
[----:B------:R-:W-:-:S02]  /*ca80*/  IMAD.MOV.U32 R48, RZ, RZ, R42 ;  /* 0x000000ffff307224 */ /* 0x000fc400078e002a */
[----:B----4-:R-:W-:-:S04]  /*ca90*/  IMAD.IADD R31, R31, 0x1, R34 ;  /* 0x000000011f1f7824 */ /* 0x010fc800078e0222 */
[----:B------:R-:W-:-:S04]  /*caa0*/  @P2 IMAD.HI.U32 R34, R31, R9, RZ ;  /* 0x000000091f222227 */ /* 0x000fc800078e00ff */
[----:B------:R-:W-:Y:S01]  /*cab0*/  IMAD.MOV.U32 R9, RZ, RZ, R31 ;  /* 0x000000ffff097224 */ /* 0x000fe200078e001f */
[----:B-1----:R-:W-:-:S05]  /*cac0*/  @P2 SHF.R.U32.HI R9, RZ, R30, R34 ;  /* 0x0000001eff092219 */ /* 0x002fca0000011622 */
[----:B------:R-:W1:Y:S01]  /*cad0*/  SHFL.IDX PT, R34, R9, RZ, 0x1c1f ;  /* 0x001c1fff09227589 */ /* 0x000e6200000e0000 */
[----:B--2---:R-:W-:-:S04]  /*cae0*/  IMAD.IADD R142, R142, 0x1, -R35 ;  /* 0x000000018e8e7824 */ /* 0x004fc800078e0a23 */
[----:B-1----:R-:W-:-:S05]  /*caf0*/  IMAD.IADD R34, R142, 0x1, R34 ;  /* 0x000000018e227824 */ /* 0x002fca00078e0222 */
[C---:B------:R-:W-:Y:S02]  /*cb00*/  ISETP.GT.AND P3, PT, R34.reuse, RZ, PT ;  /* 0x000000ff2200720c */ /* 0x040fe40003f64270 */
[----:B------:R-:W-:Y:S02]  /*cb10*/  ISETP.GT.AND P4, PT, R34, 0x1, PT ;  /* 0x000000012200780c */ /* 0x000fe40003f84270 */
[----:B------:R-:W-:Y:S02]  /*cb20*/  FSEL R44, R10, -INF , P3 ;  /* 0xff8000000a2c7808 */ /* 0x000fe40001800000 */
[----:B------:R-:W-:Y:S02]  /*cb30*/  ISETP.GT.AND P3, PT, R34, 0x8, PT ;  /* 0x000000082200780c */ /* 0x000fe40003f64270 */
[----:B---3--:R-:W-:Y:S02]  /*cb40*/  FSEL R143, R143, -INF , P4 ;  /* 0xff8000008f8f7808 */ /* 0x008fe40002000000 */
[----:B------:R-:W-:Y:S01]  /*cb50*/  FMNMX.FTZ R42, R44, R13, !PT ;  /* 0x0000000d2c2a7209 */ /* 0x000fe20007810000 */
[----:B------:R1:W-:Y:S01]  /*cb60*/  MUFU.TANH R10, R68 ;  /* 0x00000044000a7308 */ /* 0x0003e20000002400 */
[----:B------:R-:W-:-:S02]  /*cb70*/  ISETP.GT.AND P4, PT, R34, 0x9, PT ;  /* 0x000000092200780c */ /* 0x000fc40003f84270 */
[----:B------:R-:W-:Y:S02]  /*cb80*/  FMNMX.FTZ R42, R143, R42, !PT ;  /* 0x0000002a8f2a7209 */ /* 0x000fe40007810000 */
[----:B0-----:R-:W-:Y:S02]  /*cb90*/  FSEL R45, R24, -INF , P4 ;  /* 0xff800000182d7808 */ /* 0x001fe40002000000 */
[----:B-1----:R-:W-:Y:S02]  /*cba0*/  FSEL R68, R11, -INF , P3 ;  /* 0xff8000000b447808 */ /* 0x002fe40001800000 */
[----:B------:R-:W-:Y:S02]  /*cbb0*/  ISETP.GT.AND P3, PT, R34, 0x10, PT ;  /* 0x000000102200780c */ /* 0x000fe40003f64270 */
[----:B------:R-:W-:Y:S02]  /*cbc0*/  FMNMX.FTZ R42, R68, R42, !PT ;  /* 0x0000002a442a7209 */ /* 0x000fe40007810000 */
[----:B------:R-:W-:-:S02]  /*cbd0*/  ISETP.GT.AND P4, PT, R34, 0x11, PT ;  /* 0x000000112200780c */ /* 0x000fc40003f84270 */
[----:B------:R-:W-:Y:S02]  /*cbe0*/  FSEL R43, R25, -INF , P3 ;  /* 0xff800000192b7808 */ /* 0x000fe40001800000 */
[----:B------:R-:W-:Y:S01]  /*cbf0*/  FMNMX.FTZ R42, R45, R42, !PT ;  /* 0x0000002a2d2a7209 */ /* 0x000fe20007810000 */
[----:B------:R-:W-:Y:S01]  /*cc00*/  FMUL.FTZ R35, R65, UR5 ;  /* 0x0000000541237c20 */ /* 0x000fe20008410000 */
[----:B------:R-:W-:Y:S02]  /*cc10*/  ISETP.GT.AND P3, PT, R34, 0x18, PT ;  /* 0x000000182200780c */ /* 0x000fe40003f64270 */
[----:B------:R-:W-:Y:S02]  /*cc20*/  FSEL R65, R26, -INF , P4 ;  /* 0xff8000001a417808 */ /* 0x000fe40002000000 */
[----:B------:R-:W-:Y:S02]  /*cc30*/  FMNMX.FTZ R24, R43, R42, !PT ;  /* 0x0000002a2b187209 */ /* 0x000fe40007810000 */
[----:B------:R-:W-:-:S02]  /*cc40*/  ISETP.GT.AND P4, PT, R34, 0x19, PT ;  /* 0x000000192200780c */ /* 0x000fc40003f84270 */
[----:B------:R-:W-:Y:S02]  /*cc50*/  FSEL R42, R27, -INF , P3 ;  /* 0xff8000001b2a7808 */ /* 0x000fe40001800000 */
[----:B------:R-:W-:Y:S01]  /*cc60*/  FMNMX.FTZ R24, R65, R24, !PT ;  /* 0x0000001841187209 */ /* 0x000fe20007810000 */
[----:B------:R0:W-:Y:S01]  /*cc70*/  MUFU.TANH R11, R69 ;  /* 0x00000045000b7308 */ /* 0x0001e20000002400 */
[----:B------:R-:W-:Y:S02]  /*cc80*/  ISETP.GT.AND P3, PT, R34, 0x20, PT ;  /* 0x000000202200780c */ /* 0x000fe40003f64270 */
[----:B------:R-:W-:Y:S01]  /*cc90*/  FMNMX.FTZ R24, R42, R24, !PT ;  /* 0x000000182a187209 */ /* 0x000fe20007810000 */
[----:B------:R-:W-:Y:S01]  /*cca0*/  FMUL.FTZ R49, R72, UR5 ;  /* 0x0000000548317c20 */ /* 0x000fe20008410000 */
[----:B------:R-:W-:Y:S02]  /*ccb0*/  FSEL R72, R29, -INF , P3 ;  /* 0xff8000001d487808 */ /* 0x000fe40001800000 */
[----:B0-----:R-:W-:-:S02]  /*ccc0*/  FSEL R69, R28, -INF , P4 ;  /* 0xff8000001c457808 */ /* 0x001fc40002000000 */
[C---:B------:R-:W-:Y:S02]  /*ccd0*/  ISETP.GT.AND P4, PT, R34.reuse, 0x21, PT ;  /* 0x000000212200780c */ /* 0x040fe40003f84270 */
[----:B------:R-:W-:Y:S02]  /*cce0*/  FMNMX.FTZ R24, R69, R24, !PT ;  /* 0x0000001845187209 */ /* 0x000fe40007810000 */
[----:B------:R-:W-:Y:S02]  /*ccf0*/  ISETP.GT.AND P3, PT, R34, 0x28, PT ;  /* 0x000000282200780c */ /* 0x000fe40003f64270 */
[----:B------:R-:W-:Y:S02]  /*cd00*/  FSEL R41, R41, -INF , P4 ;  /* 0xff80000029297808 */ /* 0x000fe40002000000 */
[----:B------:R-:W-:Y:S01]  /*cd10*/  FMNMX.FTZ R24, R72, R24, !PT ;  /* 0x0000001848187209 */ /* 0x000fe20007810000 */
[----:B------:R-:W-:Y:S01]  /*cd20*/  IMAD.MOV.U32 R57, RZ, RZ, R48 ;  /* 0x000000ffff397224 */ /* 0x000fe200078e0030 */
[----:B------:R-:W-:-:S02]  /*cd30*/  ISETP.GT.AND P4, PT, R34, 0x29, PT ;  /* 0x000000292200780c */ /* 0x000fc40003f84270 */
[----:B------:R-:W-:Y:S02]  /*cd40*/  FSEL R48, R32, -INF , P3 ;  /* 0xff80000020307808 */ /* 0x000fe40001800000 */
[----:B------:R-:W-:Y:S01]  /*cd50*/  FMNMX.FTZ R24, R41, R24, !PT ;  /* 0x0000001829187209 */ /* 0x000fe20007810000 */
[----:B------:R-:W-:Y:S02]  /*cd60*/  WARPGROUP.DEPBAR.LE gsb0, 0x0 ;  /* 0x00008000000079c5 */ /* 0x000fe40000010000 */
[----:B------:R-:W-:Y:S02]  /*cd70*/  ISETP.GT.AND P3, PT, R34, 0x30, PT ;  /* 0x000000302200780c */ /* 0x000fe40003f64270 */
[----:B------:R-:W-:Y:S02]  /*cd80*/  FSEL R40, R40, -INF , P4 ;  /* 0xff80000028287808 */ /* 0x000fe40002000000 */
[----:B------:R-:W-:Y:S01]  /*cd90*/  FMNMX.FTZ R24, R48, R24, !PT ;  /* 0x0000001830187209 */ /* 0x000fe20007810000 */
[----:B------:R-:W-:Y:S01]  /*cda0*/  FMUL.FTZ R139, R55, UR5 ;  /* 0x00000005378b7c20 */ /* 0x000fe20008410000 */
[----:B------:R-:W0:Y:S01]  /*cdb0*/  MUFU.TANH R46, R46 ;  /* 0x0000002e002e7308 */ /* 0x000e220000002400 */
[----:B------:R-:W-:Y:S01]  /*cdc0*/  IMAD.MOV.U32 R55, RZ, RZ, R51 ;  /* 0x000000ffff377224 */ /* 0x000fe200078e0033 */
[----:B------:R-:W-:-:S02]  /*cdd0*/  IADD3 R30, R8, 0x200, RZ ;  /* 0x00000200081e7810 */ /* 0x000fc40007ffe0ff */
[----:B------:R-:W-:Y:S02]  /*cde0*/  ISETP.GT.AND P4, PT, R34, 0x31, PT ;  /* 0x000000312200780c */ /* 0x000fe40003f84270 */
[----:B------:R-:W-:Y:S02]  /*cdf0*/  FSEL R51, R33, -INF , P3 ;  /* 0xff80000021337808 */ /* 0x000fe40001800000 */
[----:B------:R-:W-:Y:S01]  /*ce00*/  FMNMX.FTZ R24, R40, R24, !PT ;  /* 0x0000001828187209 */ /* 0x000fe20007810000 */
[----:B------:R-:W1:Y:S01]  /*ce10*/  MUFU.TANH R37, R37 ;  /* 0x0000002500257308 */ /* 0x000e620000002400 */
[----:B------:R-:W-:Y:S01]  /*ce20*/  IMAD.MOV.U32 R31, RZ, RZ, 0x40000040 ;  /* 0x40000040ff1f7424 */ /* 0x000fe200078e00ff */
[----:B------:R-:W-:Y:S01]  /*ce30*/  R2UR UR10, R30 ;  /* 0x000000001e0a72ca */ /* 0x000fe200000e0000 */
[----:B------:R-:W-:Y:S01]  /*ce40*/  FMUL.FTZ R30, R61, UR5 ;  /* 0x000000053d1e7c20 */ /* 0x000fe20008410000 */
[----:B------:R-:W-:Y:S02]  /*ce50*/  ISETP.GT.AND P3, PT, R34, 0x38, PT ;  /* 0x000000382200780c */ /* 0x000fe40003f64270 */
[----:B------:R-:W-:-:S02]  /*ce60*/  FSEL R39, R39, -INF , P4 ;  /* 0xff80000027277808 */ /* 0x000fc40002000000 */
[----:B------:R-:W-:Y:S01]  /*ce70*/  FMNMX.FTZ R24, R51, R24, !PT ;  /* 0x0000001833187209 */ /* 0x000fe20007810000 */
[----:B------:R-:W2:Y:S01]  /*ce80*/  MUFU.TANH R36, R36 ;  /* 0x0000002400247308 */ /* 0x000ea20000002400 */
[----:B------:R-:W-:Y:S01]  /*ce90*/  R2UR UR11, R31 ;  /* 0x000000001f0b72ca */ /* 0x000fe200000e0000 */
[----:B------:R-:W-:Y:S01]  /*cea0*/  FMUL.FTZ R31, R64, UR5 ;  /* 0x00000005401f7c20 */ /* 0x000fe20008410000 */
[C---:B------:R-:W-:Y:S02]  /*ceb0*/  ISETP.GT.AND P4, PT, R34.reuse, 0x39, PT ;  /* 0x000000392200780c */ /* 0x040fe40003f84270 */
[----:B------:R-:W-:Y:S02]  /*cec0*/  FSEL R47, R47, -INF , P3 ;  /* 0xff8000002f2f7808 */ /* 0x000fe40001800000 */
[----:B------:R-:W-:Y:S01]  /*ced0*/  FMNMX.FTZ R24, R39, R24, !PT ;  /* 0x0000001827187209 */ /* 0x000fe20007810000 */
[----:B------:R-:W3:Y:S01]  /*cee0*/  MUFU.TANH R30, R30 ;  /* 0x0000001e001e7308 */ /* 0x000ee20000002400 */
[----:B------:R-:W-:-:S02]  /*cef0*/  ISETP.GT.AND P3, PT, R34, 0x40, PT ;  /* 0x000000402200780c */ /* 0x000fc40003f64270 */
[----:B------:R-:W-:Y:S02]  /*cf00*/  FSEL R38, R38, -INF , P4 ;  /* 0xff80000026267808 */ /* 0x000fe40002000000 */
[----:B------:R-:W-:Y:S02]  /*cf10*/  FMNMX.FTZ R24, R47, R24, !PT ;  /* 0x000000182f187209 */ /* 0x000fe40007810000 */
[----:B------:R-:W-:Y:S01]  /*cf20*/  ISETP.GT.AND P4, PT, R34, 0x41, PT ;  /* 0x000000412200780c */ /* 0x000fe20003f84270 */
[----:B------:R-:W4:Y:S01]  /*cf30*/  MUFU.TANH R31, R31 ;  /* 0x0000001f001f7308 */ /* 0x000f220000002400 */
[----:B0-----:R-:W-:Y:S02]  /*cf40*/  FSEL R46, R46, -INF , P3 ;  /* 0xff8000002e2e7808 */ /* 0x001fe40001800000 */
[----:B------:R-:W-:Y:S02]  /*cf50*/  FMNMX.FTZ R24, R38, R24, !PT ;  /* 0x0000001826187209 */ /* 0x000fe40007810000 */
[----:B------:R-:W-:-:S02]  /*cf60*/  ISETP.GT.AND P3, PT, R34, 0x48, PT ;  /* 0x000000482200780c */ /* 0x000fc40003f64270 */
[----:B-1----:R-:W-:Y:S01]  /*cf70*/  FSEL R37, R37, -INF , P4 ;  /* 0xff80000025257808 */ /* 0x002fe20002000000 */
[----:B------:R-:W0:Y:S01]  /*cf80*/  MUFU.TANH R35, R35 ;  /* 0x0000002300237308 */ /* 0x000e220000002400 */
[----:B------:R-:W-:Y:S01]  /*cf90*/  FMNMX.FTZ R24, R46, R24, !PT ;  /* 0x000000182e187209 */ /* 0x000fe20007810000 */
[----:B------:R-:W-:Y:S01]  /*cfa0*/  FMUL.FTZ R140, R50, UR5 ;  /* 0x00000005328c7c20 */ /* 0x000fe20008410000 */
[----:B------:R-:W-:Y:S01]  /*cfb0*/  ISETP.GT.AND P5, PT, R34, 0x49, PT ;  /* 0x000000492200780c */ /* 0x000fe20003fa4270 */
[----:B------:R-:W-:Y:S01]  /*cfc0*/  FMUL.FTZ R50, R73, UR5 ;  /* 0x0000000549327c20 */ /* 0x000fe20008410000 */
[----:B--2---:R-:W-:Y:S02]  /*cfd0*/  FSEL R36, R36, -INF , P3 ;  /* 0xff80000024247808 */ /* 0x004fe40001800000 */
[----:B------:R-:W-:Y:S01]  /*cfe0*/  FMNMX.FTZ R25, R37, R24, !PT ;  /* 0x0000001825197209 */ /* 0x000fe20007810000 */
[----:B------:R-:W-:Y:S01]  /*cff0*/  IMAD.MOV.U32 R73, RZ, RZ, R53 ;  /* 0x000000ffff497224 */ /* 0x000fe200078e0035 */
[----:B------:R-:W-:Y:S01]  /*d000*/  ISETP.GT.AND P4, PT, R34, 0x50, PT ;  /* 0x000000502200780c */ /* 0x000fe20003f84270 */
[----:B------:R-:W-:Y:S01]  /*d010*/  IMAD.MOV.U32 R56, RZ, RZ, R52 ;  /* 0x000000ffff387224 */ /* 0x000fe200078e0034 */
[----:B---3--:R-:W-:-:S02]  /*d020*/  FSEL R32, R30, -INF , P5 ;  /* 0xff8000001e207808 */ /* 0x008fc40002800000 */
[----:B------:R-:W-:Y:S01]  /*d030*/  FMNMX.FTZ R28, R36, R25, !PT ;  /* 0x00000019241c7209 */ /* 0x000fe20007810000 */
[----:B------:R-:W-:Y:S01]  /*d040*/  FMUL.FTZ R52, R76, UR5 ;  /* 0x000000054c347c20 */ /* 0x000fe20008410000 */
[----:B------:R-:W-:Y:S01]  /*d050*/  FMUL.FTZ R53, R77, UR5 ;  /* 0x000000054d357c20 */ /* 0x000fe20008410000 */
[----:B------:R-:W1:Y:S01]  /*d060*/  MUFU.TANH R49, R49 ;  /* 0x0000003100317308 */ /* 0x000e620000002400 */
[C---:B------:R-:W-:Y:S02]  /*d070*/  ISETP.GT.AND P5, PT, R34.reuse, 0x58, PT ;  /* 0x000000582200780c */ /* 0x040fe40003fa4270 */
[----:B------:R-:W-:Y:S02]  /*d080*/  ISETP.GT.AND P3, PT, R34, 0x51, PT ;  /* 0x000000512200780c */ /* 0x000fe40003f64270 */
[----:B----4-:R-:W-:Y:S02]  /*d090*/  FSEL R24, R31, -INF , P4 ;  /* 0xff8000001f187808 */ /* 0x010fe40002000000 */
[----:B------:R-:W-:Y:S01]  /*d0a0*/  FMNMX.FTZ R28, R32, R28, !PT ;  /* 0x0000001c201c7209 */ /* 0x000fe20007810000 */
[----:B------:R-:W2:Y:S01]  /*d0b0*/  MUFU.TANH R50, R50 ;  /* 0x0000003200327308 */ /* 0x000ea20000002400 */
[----:B------:R-:W-:-:S02]  /*d0c0*/  FSEL R26, R10, -INF , P5 ;  /* 0xff8000000a1a7808 */ /* 0x000fc40002800000 */
[----:B0-----:R-:W-:Y:S02]  /*d0d0*/  FSEL R25, R35, -INF , P3 ;  /* 0xff80000023197808 */ /* 0x001fe40001800000 */
[----:B------:R-:W-:-:S03]  /*d0e0*/  FMNMX.FTZ R10, R24, R28, !PT ;  /* 0x0000001c180a7209 */ /* 0x000fc60007810000 */
[----:B------:R-:W0:Y:S01]  /*d0f0*/  MUFU.TANH R52, R52 ;  /* 0x0000003400347308 */ /* 0x000e220000002400 */
[----:B------:R-:W-:Y:S02]  /*d100*/  ISETP.GT.AND P4, PT, R34, 0x59, PT ;  /* 0x000000592200780c */ /* 0x000fe40003f84270 */
[----:B------:R-:W-:-:S05]  /*d110*/  FMNMX.FTZ R10, R25, R10, !PT ;  /* 0x0000000a190a7209 */ /* 0x000fca0007810000 */
[----:B------:R-:W3:Y:S08]  /*d120*/  MUFU.TANH R53, R53 ;  /* 0x0000003500357308 */ /* 0x000ef00000002400 */
[----:B------:R-:W4:Y:S01]  /*d130*/  MUFU.TANH R33, R80 ;  /* 0x0000005000217308 */ /* 0x000f220000002400 */
[----:B------:R-:W-:Y:S01]  /*d140*/  FMUL.FTZ R138, R54, UR5 ;  /* 0x00000005368a7c20 */ /* 0x000fe20008410000 */
[C---:B------:R-:W-:Y:S01]  /*d150*/  ISETP.GT.AND P3, PT, R34.reuse, 0x60, PT ;  /* 0x000000602200780c */ /* 0x040fe20003f64270 */
[----:B------:R-:W-:Y:S01]  /*d160*/  FMUL.FTZ R54, R81, UR5 ;  /* 0x0000000551367c20 */ /* 0x000fe20008410000 */
[----:B------:R-:W-:-:S02]  /*d170*/  ISETP.GT.AND P5, PT, R34, 0x61, PT ;  /* 0x000000612200780c */ /* 0x000fc40003fa4270 */
[----:B------:R-:W-:Y:S02]  /*d180*/  FSEL R27, R11, -INF , P4 ;  /* 0xff8000000b1b7808 */ /* 0x000fe40002000000 */
[----:B------:R-:W-:Y:S02]  /*d190*/  FMNMX.FTZ R10, R26, R10, !PT ;  /* 0x0000000a1a0a7209 */ /* 0x000fe40007810000 */
[----:B-1----:R-:W-:Y:S02]  /*d1a0*/  FSEL R28, R49, -INF , P3 ;  /* 0xff800000311c7808 */ /* 0x002fe40001800000 */
[----:B--2---:R-:W-:Y:S02]  /*d1b0*/  FSEL R29, R50, -INF , P5 ;  /* 0xff800000321d7808 */ /* 0x004fe40002800000 */
[----:B------:R-:W-:Y:S02]  /*d1c0*/  FMNMX.FTZ R10, R27, R10, !PT ;  /* 0x0000000a1b0a7209 */ /* 0x000fe40007810000 */
[----:B------:R-:W-:-:S02]  /*d1d0*/  ISETP.GT.AND P4, PT, R34, 0x68, PT ;  /* 0x000000682200780c */ /* 0x000fc40003f84270 */
[C---:B------:R-:W-:Y:S02]  /*d1e0*/  ISETP.GT.AND P3, PT, R34.reuse, 0x69, PT ;  /* 0x000000692200780c */ /* 0x040fe40003f64270 */
[----:B------:R-:W-:Y:S01]  /*d1f0*/  ISETP.GT.AND P5, PT, R34, 0x70, PT ;  /* 0x000000702200780c */ /* 0x000fe20003fa4270 */
[----:B------:R-:W1:Y:S01]  /*d200*/  MUFU.TANH R54, R54 ;  /* 0x0000003600367308 */ /* 0x000e620000002400 */
[----:B------:R-:W-:Y:S01]  /*d210*/  FMNMX.FTZ R10, R28, R10, !PT ;  /* 0x0000000a1c0a7209 */ /* 0x000fe20007810000 */
[----:B------:R-:W-:Y:S01]  /*d220*/  FMUL.FTZ R35, R85, UR5 ;  /* 0x0000000555237c20 */ /* 0x000fe20008410000 */
[----:B0-----:R-:W-:Y:S02]  /*d230*/  FSEL R30, R52, -INF , P4 ;  /* 0xff800000341e7808 */ /* 0x001fe40002000000 */
[----:B---3--:R-:W-:Y:S02]  /*d240*/  FSEL R31, R53, -INF , P3 ;  /* 0xff800000351f7808 */ /* 0x008fe40001800000 */
[----:B----4-:R-:W-:-:S02]  /*d250*/  FSEL R11, R33, -INF , P5 ;  /* 0xff800000210b7808 */ /* 0x010fc40002800000 */
[C---:B------:R-:W-:Y:S02]  /*d260*/  ISETP.GT.AND P4, PT, R34.reuse, 0x71, PT ;  /* 0x000000712200780c */ /* 0x040fe40003f84270 */
[C---:B------:R-:W-:Y:S02]  /*d270*/  ISETP.GT.AND P3, PT, R34.reuse, 0x78, PT ;  /* 0x000000782200780c */ /* 0x040fe40003f64270 */
[----:B------:R-:W-:Y:S02]  /*d280*/  ISETP.GT.AND P5, PT, R34, 0x79, PT ;  /* 0x000000792200780c */ /* 0x000fe40003fa4270 */
[----:B------:R-:W0:Y:S01]  /*d290*/  MUFU.TANH R34, R84 ;  /* 0x0000005400227308 */ /* 0x000e220000002400 */
[----:B------:R-:W-:-:S04]  /*d2a0*/  FMNMX.FTZ R10, R29, R10, !PT ;  /* 0x0000000a1d0a7209 */ /* 0x000fc80007810000 */
[----:B------:R-:W-:-:S03]  /*d2b0*/  FMNMX.FTZ R10, R30, R10, !PT ;  /* 0x0000000a1e0a7209 */ /* 0x000fc60007810000 */
[----:B------:R-:W2:Y:S01]  /*d2c0*/  MUFU.TANH R35, R35 ;  /* 0x0000002300237308 */ /* 0x000ea20000002400 */
[----:B------:R-:W-:Y:S02]  /*d2d0*/  FMNMX.FTZ R10, R31, R10, !PT ;  /* 0x0000000a1f0a7209 */ /* 0x000fe40007810000 */
[----:B-1----:R-:W-:Y:S02]  /*d2e0*/  FSEL R33, R54, -INF , P4 ;  /* 0xff80000036217808 */ /* 0x002fe40002000000 */
[----:B------:R-:W-:Y:S02]  /*d2f0*/  FMNMX.FTZ R10, R11, R10, !PT ;  /* 0x0000000a0b0a7209 */ /* 0x000fe40007810000 */
[----:B0-----:R-:W-:Y:S02]  /*d300*/  FSEL R34, R34, -INF , P3 ;  /* 0xff80000022227808 */ /* 0x001fe40001800000 */
[----:B------:R-:W-:-:S04]  /*d310*/  FMNMX.FTZ R10, R33, R10, !PT ;  /* 0x0000000a210a7209 */ /* 0x000fc80007810000 */
[----:B------:R-:W-:Y:S02]  /*d320*/  FMNMX.FTZ R10, R34, R10, !PT ;  /* 0x0000000a220a7209 */ /* 0x000fe40007810000 */
[----:B--2---:R-:W-:-:S04]  /*d330*/  FSEL R35, R35, -INF , P5 ;  /* 0xff80000023237808 */ /* 0x004fc80002800000 */
[----:B------:R-:W-:Y:S01]  /*d340*/  FMNMX.FTZ R10, R35, R10, !PT ;  /* 0x0000000a230a7209 */ /* 0x000fe20007810000 */
[----:B------:R-:W-:-:S04]  /*d350*/  IMAD.MOV.U32 R84, RZ, RZ, R56 ;  /* 0x000000ffff547224 */ /* 0x000fc800078e0038 */
[----:B------:R-:W0:Y:S01]  /*d360*/  SHFL.BFLY PT, R56, R10, 0x2, 0x1f ;  /* 0x0c401f000a387f89 */ /* 0x000e2200000e0000 */
[----:B------:R-:W-:-:S03]  /*d370*/  FMUL.FTZ R49, R62, UR5 ;  /* 0x000000053e317c20 */ /* 0x000fc60008410000 */
[----:B------:R-:W1:Y:S01]  /*d380*/  SHFL.IDX PT, R62, R9, 0x1, 0x1c1f ;  /* 0x003c1f00093e7f89 */ /* 0x000e6200000e0000 */
[----:B0-----:R-:W-:-:S05]  /*d390*/  FMNMX.FTZ R10, R10, R56, !PT ;  /* 0x000000380a0a7209 */ /* 0x001fca0007810000 */
[----:B------:R-:W0:Y:S01]  /*d3a0*/  SHFL.BFLY PT, R61, R10, 0x1, 0x1f ;  /* 0x0c201f000a3d7f89 */ /* 0x000e2200000e0000 */
[----:B-1----:R-:W-:Y:S01]  /*d3b0*/  IMAD.IADD R62, R142, 0x1, R62 ;  /* 0x000000018e3e7824 */ /* 0x002fe200078e023e */
[----:B------:R-:W-:Y:S01]  /*d3c0*/  MOV R76, R150 ;  /* 0x00000096004c7202 */ /* 0x000fe20000000f00 */
[----:B------:R-:W-:-:S03]  /*d3d0*/  IMAD.MOV.U32 R77, RZ, RZ, R148 ;  /* 0x000000ffff4d7224 */ /* 0x000fc600078e0094 */
[C---:B------:R-:W-:Y:S02]  /*d3e0*/  ISETP.GT.AND P5, PT, R62.reuse, RZ, PT ;  /* 0x000000ff3e00720c */ /* 0x040fe40003fa4270 */
[----:B------:R-:W-:Y:S02]  /*d3f0*/  ISETP.GT.AND P4, PT, R62, 0x1, PT ;  /* 0x000000013e00780c */ /* 0x000fe40003f84270 */
[----:B------:R-:W-:Y:S01]  /*d400*/  FSEL R76, R76, -INF , P5 ;  /* 0xff8000004c4c7808 */ /* 0x000fe20002800000 */
[----:B------:R-:W-:Y:S02]  /*d410*/  IMAD.MOV.U32 R85, RZ, RZ, R55 ;  /* 0x000000ffff557224 */ /* 0x000fe400078e0037 */
[----:B------:R-:W-:Y:S01]  /*d420*/  FMUL.FTZ R50, R63, UR5 ;  /* 0x000000053f327c20 */ /* 0x000fe20008410000 */
[----:B------:R-:W-:Y:S01]  /*d430*/  ISETP.GT.AND P5, PT, R62, 0x8, PT ;  /* 0x000000083e00780c */ /* 0x000fe20003fa4270 */
[----:B------:R-:W-:Y:S01]  /*d440*/  IMAD.U32 R9, RZ, RZ, UR7 ;  /* 0x00000007ff097e24 */ /* 0x000fe2000f8e00ff */
[----:B------:R-:W-:-:S02]  /*d450*/  FSEL R77, R77, -INF , P4 ;  /* 0xff8000004d4d7808 */ /* 0x000fc40002000000 */
[----:B------:R-:W-:Y:S01]  /*d460*/  FMNMX.FTZ R63, R76, R15, !PT ;  /* 0x0000000f4c3f7209 */ /* 0x000fe20007810000 */
[----:B------:R-:W-:Y:S02]  /*d470*/  IMAD.MOV.U32 R80, RZ, RZ, R57 ;  /* 0x000000ffff507224 */ /* 0x000fe400078e0039 */
[----:B------:R-:W-:Y:S01]  /*d480*/  FMUL.FTZ R57, R78, UR5 ;  /* 0x000000054e397c20 */ /* 0x000fe20008410000 */
[----:B------:R-:W-:Y:S02]  /*d490*/  ISETP.GT.AND P4, PT, R62, 0x9, PT ;  /* 0x000000093e00780c */ /* 0x000fe40003f84270 */
[----:B0-----:R-:W-:Y:S02]  /*d4a0*/  FMNMX.FTZ R10, R10, R61, !PT ;  /* 0x0000003d0a0a7209 */ /* 0x001fe40007810000 */
[----:B------:R-:W-:Y:S02]  /*d4b0*/  FSEL R78, R85, -INF , P5 ;  /* 0xff800000554e7808 */ /* 0x000fe40002800000 */
[----:B------:R-:W-:Y:S01]  /*d4c0*/  FMNMX.FTZ R63, R77, R63, !PT ;  /* 0x0000003f4d3f7209 */ /* 0x000fe20007810000 */
[----:B------:R-:W-:Y:S01]  /*d4d0*/  FMUL.FTZ R64, R10, R9 ;  /* 0x000000090a407220 */ /* 0x000fe20000410000 */
[----:B------:R-:W-:Y:S01]  /*d4e0*/  FMUL.FTZ R136, R58, UR5 ;  /* 0x000000053a887c20 */ /* 0x000fe20008410000 */
[----:B------:R-:W-:Y:S01]  /*d4f0*/  FSETP.NEU.FTZ.AND P3, PT, R10, -INF , PT ;  /* 0xff8000000a00780b */ /* 0x000fe20003f7d000 */
[----:B------:R-:W-:Y:S01]  /*d500*/  FMUL.FTZ R58, R79, UR5 ;  /* 0x000000054f3a7c20 */ /* 0x000fe20008410000 */
[----:B------:R-:W-:-:S02]  /*d510*/  ISETP.GT.AND P5, PT, R62, 0x10, PT ;  /* 0x000000103e00780c */ /* 0x000fc40003fa4270 */
[----:B------:R-:W-:Y:S02]  /*d520*/  FSEL R79, R84, -INF , P4 ;  /* 0xff800000544f7808 */ /* 0x000fe40002000000 */
[----:B------:R-:W-:Y:S01]  /*d530*/  FMNMX.FTZ R63, R78, R63, !PT ;  /* 0x0000003f4e3f7209 */ /* 0x000fe20007810000 */
[----:B------:R-:W-:Y:S01]  /*d540*/  FMUL.FTZ R60, R66, UR5 ;  /* 0x00000005423c7c20 */ /* 0x000fe20008410000 */
[----:B------:R-:W-:Y:S02]  /*d550*/  FSEL R64, R64, RZ, P3 ;  /* 0x000000ff40407208 */ /* 0x000fe40001800000 */
[----:B------:R-:W-:Y:S02]  /*d560*/  ISETP.GT.AND P4, PT, R62, 0x11, PT ;  /* 0x000000113e00780c */ /* 0x000fe40003f84270 */
[----:B------:R-:W-:Y:S02]  /*d570*/  FSEL R80, R80, -INF , P5 ;  /* 0xff80000050507808 */ /* 0x000fe40002800000 */
[----:B------:R-:W-:Y:S01]  /*d580*/  FMNMX.FTZ R66, R79, R63, !PT ;  /* 0x0000003f4f427209 */ /* 0x000fe20007810000 */
[----:B------:R-:W-:Y:S01]  /*d590*/  FMUL.FTZ R52, R67, UR5 ;  /* 0x0000000543347c20 */ /* 0x000fe20008410000 */
[----:B------:R-:W-:Y:S01]  /*d5a0*/  ISETP.GT.AND P5, PT, R62, 0x18, PT ;  /* 0x000000183e00780c */ /* 0x000fe20003fa4270 */
[----:B------:R-:W-:Y:S01]  /*d5b0*/  FFMA.FTZ R67, R65, R9, -R64 ;  /* 0x0000000941437223 */ /* 0x000fe20000010840 */
[----:B------:R-:W-:-:S02]  /*d5c0*/  FSEL R63, R73, -INF , P4 ;  /* 0xff800000493f7808 */ /* 0x000fc40002000000 */
[----:B------:R-:W-:Y:S01]  /*d5d0*/  FMNMX.FTZ R66, R80, R66, !PT ;  /* 0x0000004250427209 */ /* 0x000fe20007810000 */
[----:B------:R-:W0:Y:S01]  /*d5e0*/  MUFU.TANH R145, R145 ;  /* 0x0000009100917308 */ /* 0x000e220000002400 */
[----:B------:R-:W-:Y:S02]  /*d5f0*/  FSEL R65, R144, -INF , P5 ;  /* 0xff80000090417808 */ /* 0x000fe40002800000 */
[----:B------:R-:W-:Y:S01]  /*d600*/  ISETP.GT.AND P4, PT, R62, 0x19, PT ;  /* 0x000000193e00780c */ /* 0x000fe20003f84270 */
[----:B------:R-:W-:-:S04]  /*d610*/  FFMA.FTZ R150, R68, R9, -R64 ;  /* 0x0000000944967223 */ /* 0x000fc80000010840 */
[----:B------:R1:W-:Y:S01]  /*d620*/  MUFU.EX2 R144, R67 ;  /* 0x0000004300907308 */ /* 0x0003e20000000800 */
[----:B------:R-:W-:Y:S01]  /*d630*/  ISETP.GT.AND P5, PT, R62, 0x20, PT ;  /* 0x000000203e00780c */ /* 0x000fe20003fa4270 */
[----:B------:R-:W-:Y:S01]  /*d640*/  FMUL.FTZ R53, R70, UR5 ;  /* 0x0000000546357c20 */ /* 0x000fe20008410000 */
[----:B-1----:R-:W-:-:S05]  /*d650*/  FMNMX.FTZ R67, R63, R66, !PT ;  /* 0x000000423f437209 */ /* 0x002fca0007810000 */
[----:B------:R-:W1:Y:S01]  /*d660*/  MUFU.TANH R147, R147 ;  /* 0x0000009300937308 */ /* 0x000e620000002400 */
[----:B------:R-:W-:Y:S02]  /*d670*/  FSEL R66, R151, -INF , P4 ;  /* 0xff80000097427808 */ /* 0x000fe40002000000 */
[----:B------:R-:W-:Y:S02]  /*d680*/  FMNMX.FTZ R68, R65, R67, !PT ;  /* 0x0000004341447209 */ /* 0x000fe40007810000 */
[----:B------:R-:W-:Y:S02]  /*d690*/  ISETP.GT.AND P4, PT, R62, 0x21, PT ;  /* 0x000000213e00780c */ /* 0x000fe40003f84270 */
[----:B------:R-:W-:Y:S01]  /*d6a0*/  FSEL R67, R146, -INF , P5 ;  /* 0xff80000092437808 */ /* 0x000fe20002800000 */
[----:B------:R-:W2:Y:S01]  /*d6b0*/  MUFU.TANH R140, R140 ;  /* 0x0000008c008c7308 */ /* 0x000ea20000002400 */
[----:B------:R-:W-:Y:S02]  /*d6c0*/  FMNMX.FTZ R70, R66, R68, !PT ;  /* 0x0000004442467209 */ /* 0x000fe40007810000 */
[----:B------:R-:W-:-:S02]  /*d6d0*/  ISETP.GT.AND P5, PT, R62, 0x28, PT ;  /* 0x000000283e00780c */ /* 0x000fc40003fa4270 */
[----:B------:R-:W-:Y:S02]  /*d6e0*/  FSEL R68, R149, -INF , P4 ;  /* 0xff80000095447808 */ /* 0x000fe40002000000 */
[----:B------:R-:W-:Y:S01]  /*d6f0*/  FMNMX.FTZ R70, R67, R70, !PT ;  /* 0x0000004643467209 */ /* 0x000fe20007810000 */
[----:B------:R-:W-:Y:S01]  /*d700*/  MUFU.TANH R141, R141 ;  /* 0x0000008d008d7308 */ /* 0x000fe20000002400 */
[----:B------:R-:W-:Y:S01]  /*d710*/  FMUL.FTZ R54, R71, UR5 ;  /* 0x0000000547367c20 */ /* 0x000fe20008410000 */
[----:B------:R-:W-:Y:S01]  /*d720*/  FFMA.FTZ R146, R69, R9, -R64 ;  /* 0x0000000945927223 */ /* 0x000fe20000010840 */
[----:B------:R-:W-:Y:S02]  /*d730*/  ISETP.GT.AND P4, PT, R62, 0x29, PT ;  /* 0x000000293e00780c */ /* 0x000fe40003f84270 */
        /* <DEDUP_REMOVED lines=8> */
[----:B------:R-:W-:Y:S01]  /*d7c0*/  FFMA.FTZ R72, R72, R9, -R64 ;  /* 0x0000000948487223 */ /* 0x000fe20000010840 */
[----:B------:R-:W-:Y:S02]  /*d7d0*/  ISETP.GT.AND P4, PT, R62, 0x31, PT ;  /* 0x000000313e00780c */ /* 0x000fe40003f84270 */
[----:B--2---:R-:W-:Y:S02]  /*d7e0*/  FSEL R71, R140, -INF , P5 ;  /* 0xff8000008c477808 */ /* 0x004fe40002800000 */
[----:B------:R-:W-:Y:S02]  /*d7f0*/  FMNMX.FTZ R73, R70, R73, !PT ;  /* 0x0000004946497209 */ /* 0x000fe40007810000 */
[----:B------:R-:W2:Y:S01]  /*d800*/  MUFU.TANH R136, R136 ;  /* 0x0000008800887308 */ /* 0x000ea20000002400 */
[----:B------:R-:W-:Y:S01]  /*d810*/  FMUL.FTZ R55, R74, UR5 ;  /* 0x000000054a377c20 */ /* 0x000fe20008410000 */
[----:B------:R-:W-:-:S02]  /*d820*/  ISETP.GT.AND P5, PT, R62, 0x38, PT ;  /* 0x000000383e00780c */ /* 0x000fc40003fa4270 */
[----:B------:R-:W-:-:S04]  /*d830*/  FMNMX.FTZ R74, R71, R73, !PT ;  /* 0x00000049474a7209 */ /* 0x000fc80007810000 */
[----:B------:R-:W3:Y:S01]  /*d840*/  MUFU.TANH R137, R137 ;  /* 0x0000008900897308 */ /* 0x000ee20000002400 */
[----:B------:R-:W-:Y:S01]  /*d850*/  FMUL.FTZ R56, R75, UR5 ;  /* 0x000000054b387c20 */ /* 0x000fe20008410000 */
[----:B0-----:R-:W-:-:S06]  /*d860*/  FSEL R73, R138, -INF , P5 ;  /* 0xff8000008a497808 */ /* 0x001fcc0002800000 */
[----:B------:R0:W-:Y:S01]  /*d870*/  MUFU.EX2 R140, R72 ;  /* 0x00000048008c7308 */ /* 0x0001e20000000800 */
[----:B------:R-:W-:Y:S01]  /*d880*/  WARPGROUP.ARRIVE ;  /* 0x00000000000079c5 */ /* 0x000fe20000000000 */
[----:B------:R-:W-:Y:S01]  /*d890*/  FFMA.FTZ R142, R48, R9, -R64 ;  /* 0x00000009308e7223 */ /* 0x000fe20000010840 */
[----:B------:R-:W-:Y:S01]  /*d8a0*/  ISETP.GT.AND P5, PT, R62, 0x40, PT ;  /* 0x000000403e00780c */ /* 0x000fe20003fa4270 */
[----:B------:R-:W-:-:S03]  /*d8b0*/  FMUL.FTZ R81, R83, UR5 ;  /* 0x0000000553517c20 */ /* 0x000fc60008410000 */
[----:B------:R-:W-:Y:S01]  /*d8c0*/  HGMMA.64x64x16.F32.BF16 R88, R132, gdesc[UR8].tnspB, R88, gsb0 ;  /* 0x40e0000884587df0 */ /* 0x000fe20008001858 */
[----:B0-----:R-:W-:Y:S01]  /*d8d0*/  FSEL R72, R141, -INF , P4 ;  /* 0xff8000008d487808 */ /* 0x001fe20002000000 */
[----:B------:R-:W0:Y:S01]  /*d8e0*/  MUFU.TANH R49, R49 ;  /* 0x0000003100317308 */ /* 0x000e220000002400 */
[----:B------:R-:W-:Y:S02]  /*d8f0*/  ISETP.GT.AND P4, PT, R62, 0x39, PT ;  /* 0x000000393e00780c */ /* 0x000fe40003f84270 */
[----:B------:R-:W-:Y:S02]  /*d900*/  FMNMX.FTZ R75, R72, R74, !PT ;  /* 0x0000004a484b7209 */ /* 0x000fe40007810000 */
[----:B-1----:R-:W-:Y:S02]  /*d910*/  FSEL R74, R139, -INF , P4 ;  /* 0xff8000008b4a7808 */ /* 0x002fe40002000000 */
[----:B------:R-:W-:Y:S01]  /*d920*/  FMNMX.FTZ R48, R73, R75, !PT ;  /* 0x0000004b49307209 */ /* 0x000fe20007810000 */
[----:B------:R-:W1:Y:S01]  /*d930*/  MUFU.TANH R50, R50 ;  /* 0x0000003200327308 */ /* 0x000e620000002400 */
[----:B------:R-:W-:-:S02]  /*d940*/  ISETP.GT.AND P4, PT, R62, 0x41, PT ;  /* 0x000000413e00780c */ /* 0x000fc40003f84270 */
[----:B--2---:R-:W-:Y:S02]  /*d950*/  FSEL R75, R136, -INF , P5 ;  /* 0xff800000884b7808 */ /* 0x004fe40002800000 */
[----:B------:R-:W-:-:S03]  /*d960*/  FMNMX.FTZ R83, R74, R48, !PT ;  /* 0x000000304a537209 */ /* 0x000fc60007810000 */
[----:B------:R-:W2:Y:S01]  /*d970*/  MUFU.TANH R60, R60 ;  /* 0x0000003c003c7308 */ /* 0x000ea20000002400 */
[----:B------:R-:W-:Y:S02]  /*d980*/  ISETP.GT.AND P5, PT, R62, 0x48, PT ;  /* 0x000000483e00780c */ /* 0x000fe40003fa4270 */
[----:B---3--:R-:W-:Y:S02]  /*d990*/  FSEL R48, R137, -INF , P4 ;  /* 0xff80000089307808 */ /* 0x008fe40002000000 */
[----:B------:R-:W-:-:S03]  /*d9a0*/  FMNMX.FTZ R83, R75, R83, !PT ;  /* 0x000000534b537209 */ /* 0x000fc60007810000 */
[----:B------:R-:W3:Y:S01]  /*d9b0*/  MUFU.TANH R52, R52 ;  /* 0x0000003400347308 */ /* 0x000ee20000002400 */
[----:B------:R-:W-:Y:S02]  /*d9c0*/  ISETP.GT.AND P4, PT, R62, 0x49, PT ;  /* 0x000000493e00780c */ /* 0x000fe40003f84270 */
[----:B0-----:R-:W-:Y:S02]  /*d9d0*/  FSEL R49, R49, -INF , P5 ;  /* 0xff80000031317808 */ /* 0x001fe40002800000 */
[----:B------:R-:W-:-:S03]  /*d9e0*/  FMNMX.FTZ R83, R48, R83, !PT ;  /* 0x0000005330537209 */ /* 0x000fc60007810000 */
[----:B------:R-:W0:Y:S01]  /*d9f0*/  MUFU.TANH R53, R53 ;  /* 0x0000003500357308 */ /* 0x000e220000002400 */
[----:B------:R-:W-:Y:S02]  /*da00*/  ISETP.GT.AND P5, PT, R62, 0x50, PT ;  /* 0x000000503e00780c */ /* 0x000fe40003fa4270 */
[----:B-1----:R-:W-:Y:S02]  /*da10*/  FSEL R50, R50, -INF , P4 ;  /* 0xff80000032327808 */ /* 0x002fe40002000000 */
[----:B------:R-:W-:-:S03]  /*da20*/  FMNMX.FTZ R83, R49, R83, !PT ;  /* 0x0000005331537209 */ /* 0x000fc60007810000 */
[----:B------:R-:W1:Y:S01]  /*da30*/  MUFU.TANH R54, R54 ;  /* 0x0000003600367308 */ /* 0x000e620000002400 */
[----:B------:R-:W-:Y:S01]  /*da40*/  FFMA.FTZ R136, R51, R9, -R64 ;  /* 0x0000000933887223 */ /* 0x000fe20000010840 */
[----:B------:R-:W-:Y:S02]  /*da50*/  ISETP.GT.AND P4, PT, R62, 0x51, PT ;  /* 0x000000513e00780c */ /* 0x000fe40003f84270 */
[----:B--2---:R-:W-:Y:S02]  /*da60*/  FSEL R51, R60, -INF , P5 ;  /* 0xff8000003c337808 */ /* 0x004fe40002800000 */
[----:B------:R-:W-:Y:S02]  /*da70*/  FMNMX.FTZ R83, R50, R83, !PT ;  /* 0x0000005332537209 */ /* 0x000fe40007810000 */
[----:B------:R-:W2:Y:S01]  /*da80*/  MUFU.TANH R55, R55 ;  /* 0x0000003700377308 */ /* 0x000ea20000002400 */
[----:B------:R-:W-:Y:S02]  /*da90*/  ISETP.GT.AND P5, PT, R62, 0x58, PT ;  /* 0x000000583e00780c */ /* 0x000fe40003fa4270 */
[----:B---3--:R-:W-:-:S02]  /*daa0*/  FSEL R52, R52, -INF , P4 ;  /* 0xff80000034347808 */ /* 0x008fc40002000000 */
[----:B------:R-:W-:-:S03]  /*dab0*/  FMNMX.FTZ R83, R51, R83, !PT ;  /* 0x0000005333537209 */ /* 0x000fc60007810000 */
[----:B------:R-:W3:Y:S01]  /*dac0*/  MUFU.TANH R56, R56 ;  /* 0x0000003800387308 */ /* 0x000ee20000002400 */
[----:B------:R-:W-:Y:S01]  /*dad0*/  ISETP.GT.AND P4, PT, R62, 0x59, PT ;  /* 0x000000593e00780c */ /* 0x000fe20003f84270 */
[----:B------:R-:W-:Y:S01]  /*dae0*/  FMUL.FTZ R59, R82, UR5 ;  /* 0x00000005523b7c20 */ /* 0x000fe20008410000 */
[----:B0-----:R-:W-:Y:S02]  /*daf0*/  FSEL R53, R53, -INF , P5 ;  /* 0xff80000035357808 */ /* 0x001fe40002800000 */
[----:B------:R-:W-:-:S03]  /*db00*/  FMNMX.FTZ R83, R52, R83, !PT ;  /* 0x0000005334537209 */ /* 0x000fc60007810000 */
[----:B------:R-:W0:Y:S01]  /*db10*/  MUFU.TANH R57, R57 ;  /* 0x0000003900397308 */ /* 0x000e220000002400 */
[----:B------:R-:W-:Y:S02]  /*db20*/  ISETP.GT.AND P5, PT, R62, 0x60, PT ;  /* 0x000000603e00780c */ /* 0x000fe40003fa4270 */
        /* <DEDUP_REMOVED lines=21> */
[----:B------:R-:W-:Y:S02]  /*dc80*/  ISETP.GT.AND P4, PT, R62, 0x71, PT ;  /* 0x000000713e00780c */ /* 0x000fe40003f84270 */
[----:B--2---:R-:W-:Y:S02]  /*dc90*/  FSEL R59, R59, -INF , P5 ;  /* 0xff8000003b3b7808 */ /* 0x004fe40002800000 */
[----:B------:R-:W-:Y:S02]  /*dca0*/  FMNMX.FTZ R83, R58, R83, !PT ;  /* 0x000000533a537209 */ /* 0x000fe40007810000 */
[----:B------:R-:W-:Y:S02]  /*dcb0*/  ISETP.GT.AND P5, PT, R62, 0x78, PT ;  /* 0x000000783e00780c */ /* 0x000fe40003fa4270 */
[----:B---3--:R-:W-:Y:S02]  /*dcc0*/  FSEL R60, R81, -INF , P4 ;  /* 0xff800000513c7808 */ /* 0x008fe40002000000 */
[----:B------:R-:W-:-:S02]  /*dcd0*/  FMNMX.FTZ R83, R59, R83, !PT ;  /* 0x000000533b537209 */ /* 0x000fc40007810000 */
[----:B------:R-:W-:Y:S02]  /*dce0*/  ISETP.GT.AND P4, PT, R62, 0x79, PT ;  /* 0x000000793e00780c */ /* 0x000fe40003f84270 */
[----:B0-----:R-:W-:Y:S02]  /*dcf0*/  FSEL R61, R61, -INF , P5 ;  /* 0xff8000003d3d7808 */ /* 0x001fe40002800000 */
[----:B------:R-:W-:Y:S02]  /*dd00*/  FMNMX.FTZ R83, R60, R83, !PT ;  /* 0x000000533c537209 */ /* 0x000fe40007810000 */
[----:B-1----:R-:W-:Y:S02]  /*dd10*/  FSEL R62, R82, -INF , P4 ;  /* 0xff800000523e7808 */ /* 0x002fe40002000000 */
[----:B------:R-:W-:Y:S01]  /*dd20*/  FMNMX.FTZ R81, R61, R83, !PT ;  /* 0x000000533d517209 */ /* 0x000fe20007810000 */
[----:B------:R-:W-:-:S03]  /*dd30*/  WARPGROUP.DEPBAR.LE gsb0, 0x0 ;  /* 0x00008000000079c5 */ /* 0x000fc60000010000 */
[----:B------:R-:W-:Y:S01]  /*dd40*/  FMNMX.FTZ R81, R62, R81, !PT ;  /* 0x000000513e517209 */ /* 0x000fe20007810000 */
[-CC-:B------:R-:W-:Y:S01]  /*dd50*/  FFMA.FTZ R134, R36, R9.reuse, -R64.reuse ;  /* 0x0000000924867223 */ /* 0x180fe20000010840 */
[----:B------:R-:W-:-:S03]  /*dd60*/  FFMA.FTZ R36, R32, R9, -R64 ;  /* 0x0000000920247223 */ /* 0x000fc60000010840 */
[----:B------:R-:W0:Y:S01]  /*dd70*/  SHFL.BFLY PT, R32, R81, 0x2, 0x1f ;  /* 0x0c401f0051207f89 */ /* 0x000e2200000e0000 */
[-CC-:B------:R-:W-:Y:S01]  /*dd80*/  FFMA.FTZ R138, R47, R9.reuse, -R64.reuse ;  /* 0x000000092f8a7223 */ /* 0x180fe20000010840 */
[----:B------:R-:W-:Y:S01]  /*dd90*/  FFMA.FTZ R132, R46, R9, -R64 ;  /* 0x000000092e847223 */ /* 0x000fe20000010840 */
[----:B0-----:R-:W-:-:S05]  /*dda0*/  FMNMX.FTZ R81, R81, R32, !PT ;  /* 0x0000002051517209 */ /* 0x001fca0007810000 */
[----:B------:R-:W0:Y:S01]  /*ddb0*/  SHFL.BFLY PT, R82, R81, 0x1, 0x1f ;  /* 0x0c201f0051527f89 */ /* 0x000e2200000e0000 */
[----:B------:R-:W-:Y:S02]  /*ddc0*/  VIADD R46, R8, 0x280 ;  /* 0x00000280082e7836 */ /* 0x000fe40000000000 */
[----:B------:R-:W-:Y:S02]  /*ddd0*/  IMAD.MOV.U32 R47, RZ, RZ, 0x40000040 ;  /* 0x40000040ff2f7424 */ /* 0x000fe400078e00ff */
[----:B------:R-:W-:Y:S01]  /*dde0*/  FFMA.FTZ R32, R11, R9, -R64 ;  /* 0x000000090b207223 */ /* 0x000fe20000010840 */
[----:B------:R-:W-:Y:S02]  /*ddf0*/  R2UR UR10, R46 ;  /* 0x000000002e0a72ca */ /* 0x000fe400000e0000 */
[----:B------:R-:W-:Y:S01]  /*de00*/  R2UR UR11, R47 ;  /* 0x000000002f0b72ca */ /* 0x000fe200000e0000 */
[----:B------:R-:W-:Y:S01]  /*de10*/  WARPGROUP.ARRIVE ;  /* 0x00000000000079c5 */ /* 0x000fe20000000000 */
[----:B0-----:R-:W-:-:S11]  /*de20*/  FMNMX.FTZ R11, R81, R82, !PT ;  /* 0x00000052510b7209 */ /* 0x001fd60007810000 */
[----:B------:R-:W-:Y:S01]  /*de30*/  HGMMA.64x64x16.F32.BF16 R88, R128, gdesc[UR8].tnspB, R88, gsb0 ;  /* 0x40e0000880587df0 */ /* 0x000fe20008001858 */
[C---:B------:R-:W-:Y:S01]  /*de40*/  FSETP.NEU.FTZ.AND P4, PT, R11.reuse, -INF , PT ;  /* 0xff8000000b00780b */ /* 0x040fe20003f9d000 */
[----:B------:R-:W-:-:S05]  /*de50*/  FMUL.FTZ R82, R11, R9 ;  /* 0x000000090b527220 */ /* 0x000fca0000410000 */
[----:B------:R-:W-:-:S05]  /*de60*/  FSEL R82, R82, RZ, P4 ;  /* 0x000000ff52527208 */ /* 0x000fca0002000000 */
[-CC-:B------:R-:W-:Y:S01]  /*de70*/  FFMA.FTZ R141, R67, R9.reuse, -R82.reuse ;  /* 0x00000009438d7223 */ /* 0x180fe20000010852 */
[----:B------:R-:W-:Y:S01]  /*de80*/  FFMA.FTZ R67, R70, R9, -R82 ;  /* 0x0000000946437223 */ /* 0x000fe20000010852 */
[----:B------:R-:W-:Y:S01]  /*de90*/  FSEL R70, R10, RZ, P3 ;  /* 0x000000ff0a467208 */ /* 0x000fe20001800000 */
[----:B------:R-:W-:-:S04]  /*dea0*/  VIADD R46, R8, 0x300 ;  /* 0x00000300082e7836 */ /* 0x000fc80000000000 */
[----:B------:R-:W-:Y:S01]  /*deb0*/  FADD.FTZ R70, -R70, R13 ;  /* 0x0000000d46467221 */ /* 0x000fe20000010100 */
[----:B------:R-:W-:Y:S01]  /*dec0*/  R2UR UR10, R46 ;  /* 0x000000002e0a72ca */ /* 0x000fe200000e0000 */
[----:B------:R-:W-:Y:S02]  /*ded0*/  VIADD R46, R8, 0x380 ;  /* 0x00000380082e7836 */ /* 0x000fe40000000000 */
[----:B------:R-:W-:Y:S02]  /*dee0*/  FMUL.FTZ R8, R70, R9 ;  /* 0x0000000946087220 */ /* 0x000fe40000410000 */
[----:B------:R-:W2:Y:S01]  /*def0*/  LDL R70, [R1+0x34] ;  /* 0x0000340001467983 */ /* 0x000ea20000100800 */
[----:B------:R-:W-:-:S05]  /*df00*/  IMAD.MOV.U32 R47, RZ, RZ, 0x40000040 ;  /* 0x40000040ff2f7424 */ /* 0x000fca00078e00ff */
[----:B------:R-:W-:Y:S01]  /*df10*/  R2UR UR11, R47 ;  /* 0x000000002f0b72ca */ /* 0x000fe200000e0000 */
[----:B------:R-:W-:Y:S02]  /*df20*/  WARPGROUP.DEPBAR.LE gsb0, 0x0 ;  /* 0x00008000000079c5 */ /* 0x000fe40000010000 */
[----:B------:R-:W-:-:S10]  /*df30*/  WARPGROUP.ARRIVE ;  /* 0x00000000000079c5 */ /* 0x000fd40000000000 */
[----:B------:R-:W-:Y:S01]  /*df40*/  HGMMA.64x64x16.F32.BF16 R88, R124, gdesc[UR8].tnspB, R88, gsb0 ;  /* 0x40e000087c587df0 */ /* 0x000fe20008001858 */
[----:B------:R-:W-:-:S05]  /*df50*/  FSEL R47, R11, RZ, P4 ;  /* 0x000000ff0b2f7208 */ /* 0x000fca0002000000 */
[----:B------:R-:W-:Y:S01]  /*df60*/  FADD.FTZ R13, -R47, R15 ;  /* 0x0000000f2f0d7221 */ /* 0x000fe20000010100 */
[----:B------:R-:W-:Y:S01]  /*df70*/  IMAD.MOV.U32 R47, RZ, RZ, 0x40000040 ;  /* 0x40000040ff2f7424 */ /* 0x000fe200078e00ff */
[----:B------:R-:W-:-:S04]  /*df80*/  R2UR UR10, R46 ;  /* 0x000000002e0a72ca */ /* 0x000fc800000e0000 */
[----:B------:R-:W-:Y:S01]  /*df90*/  R2UR UR11, R47 ;  /* 0x000000002f0b72ca */ /* 0x000fe200000e0000 */
[----:B------:R-:W0:Y:S01]  /*dfa0*/  S2R R85, SR_TID.X ;  /* 0x0000000000557919 */ /* 0x000e220000002100 */
[-C--:B------:R-:W-:Y:S01]  /*dfb0*/  FFMA.FTZ R44, R44, R9.reuse, -R64 ;  /* 0x000000092c2c7223 */ /* 0x080fe20000010840 */
[-C--:B------:R-:W-:Y:S01]  /*dfc0*/  FFMA.FTZ R149, R76, R9.reuse, -R82 ;  /* 0x000000094c957223 */ /* 0x080fe20000010852 */
        /* <DEDUP_REMOVED lines=15> */
[----:B------:R-:W-:-:S02]  /*e0c0*/  WARPGROUP.DEPBAR.LE gsb0, 0x0 ;  /* 0x00008000000079c5 */ /* 0x000fc40000010000 */
[----:B------:R-:W-:-:S06]  /*e0d0*/  WARPGROUP.ARRIVE ;  /* 0x00000000000079c5 */ /* 0x000fcc0000000000 */
[----:B------:R-:W-:Y:S01]  /*e0e0*/  HGMMA.64x64x16.F32.BF16 R88, R120, gdesc[UR8].tnspB, R88, gsb0 ;  /* 0x40e0000878587df0 */ /* 0x000fe20008001858 */
[-CC-:B------:R-:W-:Y:S01]  /*e0f0*/  FFMA.FTZ R29, R29, R9.reuse, -R64.reuse ;  /* 0x000000091d1d7223 */ /* 0x180fe20000010840 */
[-CC-:B------:R-:W-:Y:S01]  /*e100*/  FFMA.FTZ R30, R30, R9.reuse, -R64.reuse ;  /* 0x000000091e1e7223 */ /* 0x180fe20000010840 */
[-CC-:B------:R-:W-:Y:S01]  /*e110*/  FFMA.FTZ R31, R31, R9.reuse, -R64.reuse ;  /* 0x000000091f1f7223 */ /* 0x180fe20000010840 */
[-CC-:B------:R-:W-:Y:S01]  /*e120*/  FFMA.FTZ R33, R33, R9.reuse, -R64.reuse ;  /* 0x0000000921217223 */ /* 0x180fe20000010840 */
[-CC-:B------:R-:W-:Y:S01]  /*e130*/  FFMA.FTZ R34, R34, R9.reuse, -R64.reuse ;  /* 0x0000000922227223 */ /* 0x180fe20000010840 */
[-C--:B------:R-:W-:Y:S01]  /*e140*/  FFMA.FTZ R35, R35, R9.reuse, -R64 ;  /* 0x0000000923237223 */ /* 0x080fe20000010840 */
[-CC-:B------:R-:W-:Y:S01]  /*e150*/  FFMA.FTZ R64, R77, R9.reuse, -R82.reuse ;  /* 0x000000094d407223 */ /* 0x180fe20000010852 */
[----:B------:R-:W-:Y:S01]  /*e160*/  MUFU.EX2 R44, R44 ;  /* 0x0000002c002c7308 */ /* 0x000fe20000000800 */
[----:B------:R-:W-:-:S07]  /*e170*/  FFMA.FTZ R151, R78, R9, -R82 ;  /* 0x000000094e977223 */ /* 0x000fce0000010852 */
[----:B------:R-:W1:Y:S01]  /*e180*/  MUFU.EX2 R8, R8 ;  /* 0x0000000800087308 */ /* 0x000e620000000800 */
[----:B------:R-:W-:-:S07]  /*e190*/  FFMA.FTZ R76, R79, R9, -R82 ;  /* 0x000000094f4c7223 */ /* 0x000fce0000010852 */
[----:B------:R-:W-:Y:S08]  /*e1a0*/  MUFU.EX2 R149, R149 ;  /* 0x0000009500957308 */ /* 0x000ff00000000800 */
[----:B------:R-:W3:Y:S01]  /*e1b0*/  MUFU.EX2 R13, R13 ;  /* 0x0000000d000d7308 */ /* 0x000ee20000000800 */
[----:B0-----:R-:W-:-:S07]  /*e1c0*/  SHF.R.U32.HI R84, RZ, 0x7, R85 ;  /* 0x00000007ff547819 */ /* 0x001fce0000011655 */
[----:B------:R-:W0:Y:S01]  /*e1d0*/  MUFU.EX2 R148, R148 ;  /* 0x0000009400947308 */ /* 0x000e220000000800 */
[----:B------:R-:W-:-:S07]  /*e1e0*/  FFMA.FTZ R145, R80, R9, -R82 ;  /* 0x0000000950917223 */ /* 0x000fce0000010852 */
[----:B------:R-:W4:Y:S01]  /*e1f0*/  MUFU.EX2 R64, R64 ;  /* 0x0000004000407308 */ /* 0x000f220000000800 */
[----:B------:R-:W-:-:S07]  /*e200*/  @!P1 IMAD R46, R18, 0x8, R2 ;  /* 0x00000008122e9824 */ /* 0x000fce00078e0202 */
[----:B------:R-:W5:Y:S01]  /*e210*/  MUFU.EX2 R150, R150 ;  /* 0x0000009600967308 */ /* 0x000f620000000800 */
[----:B------:R-:W-:Y:S02]  /*e220*/  VIADD R15, R84, 0x9 ;  /* 0x00000009540f7836 */ /* 0x000fe40000000000 */
[----:B------:R-:W-:-:S05]  /*e230*/  FFMA.FTZ R63, R63, R9, -R82 ;  /* 0x000000093f3f7223 */ /* 0x000fca0000010852 */
[----:B------:R-:W5:Y:S01]  /*e240*/  MUFU.EX2 R151, R151 ;  /* 0x0000009700977308 */ /* 0x000f620000000800 */
[----:B------:R-:W-:Y:S01]  /*e250*/  ISETP.GE.U32.AND P3, PT, R85, 0x180, PT ;  /* 0x000001805500780c */ /* 0x000fe20003f66070 */
[----:B------:R-:W-:Y:S02]  /*e260*/  @!P1 VIADD R46, R46, 0x16840 ;  /* 0x000168402e2e9836 */ /* 0x000fe40000000000 */
[----:B-1----:R-:W-:-:S04]  /*e270*/  FFMA.FTZ R3, R8, R3, R44 ;  /* 0x0000000308037223 */ /* 0x002fc8000001002c */
[----:B------:R-:W1:Y:S01]  /*e280*/  MUFU.EX2 R45, R45 ;  /* 0x0000002d002d7308 */ /* 0x000e620000000800 */
[----:B---3--:R-:W-:Y:S01]  /*e290*/  FFMA.FTZ R0, R13, R0, R149 ;  /* 0x000000000d007223 */ /* 0x008fe20000010095 */
[----:B------:R-:W-:-:S06]  /*e2a0*/  FFMA.FTZ R147, R65, R9, -R82 ;  /* 0x0000000941937223 */ /* 0x000fcc0000010852 */
[----:B------:R-:W3:Y:S01]  /*e2b0*/  MUFU.EX2 R76, R76 ;  /* 0x0000004c004c7308 */ /* 0x000ee20000000800 */
[----:B------:R-:W-:Y:S01]  /*e2c0*/  SEL R47, R15, 0x9, !P3 ;  /* 0x000000090f2f7807 */ /* 0x000fe20005800000 */
[----:B------:R-:W-:Y:S01]  /*e2d0*/  @!P1 IMAD R14, R14, 0x8, R2 ;  /* 0x000000080e0e9824 */ /* 0x000fe200078e0202 */
[----:B------:R-:W-:-:S05]  /*e2e0*/  @!P1 PRMT R46, RZ, 0x654, R46 ;  /* 0x00000654ff2e9816 */ /* 0x000fca000000002e */
[----:B------:R-:W-:Y:S01]  /*e2f0*/  MUFU.EX2 R43, R43 ;  /* 0x0000002b002b7308 */ /* 0x000fe20000000800 */
[----:B0-----:R-:W-:Y:S01]  /*e300*/  FADD.FTZ R3, R148, R3 ;  /* 0x0000000394037221 */ /* 0x001fe20000010000 */
[----:B----4-:R-:W-:-:S06]  /*e310*/  FADD.FTZ R0, R64, R0 ;  /* 0x0000000040007221 */ /* 0x010fcc0000010000 */
[----:B------:R-:W0:Y:S01]  /*e320*/  MUFU.EX2 R145, R145 ;  /* 0x0000009100917308 */ /* 0x000e220000000800 */
[----:B------:R-:W-:Y:S01]  /*e330*/  FFMA.FTZ R65, R66, R9, -R82 ;  /* 0x0000000942417223 */ /* 0x000fe20000010852 */
[----:B------:R-:W-:Y:S02]  /*e340*/  WARPGROUP.DEPBAR.LE gsb0, 0x0 ;  /* 0x00008000000079c5 */ /* 0x000fe40000010000 */
[----:B------:R-:W-:Y:S01]  /*e350*/  @!P1 VIADD R14, R14, 0x16860 ;  /* 0x000168600e0e9836 */ /* 0x000fe20000000000 */
[----:B------:R4:W-:Y:S06]  /*e360*/  BAR.ARV R47, 0x100 ;  /* 0x0004002f0000751d */ /* 0x0009ec0000002000 */
[----:B------:R-:W4:Y:S01]  /*e370*/  MUFU.EX2 R63, R63 ;  /* 0x0000003f003f7308 */ /* 0x000f220000000800 */
[----:B------:R1:W-:Y:S01]  /*e380*/  @!P1 SYNCS.ARRIVE.TRANS64.RED.A1T0 RZ, [R46+URZ], RZ ;  /* 0x000000ff2eff99a7 */ /* 0x0003e2000810043f */
[----:B-----5:R-:W-:Y:S01]  /*e390*/  FADD.FTZ R3, R150, R3 ;  /* 0x0000000396037221 */ /* 0x020fe20000010000 */
[----:B------:R-:W-:-:S05]  /*e3a0*/  @!P1 PRMT R14, RZ, 0x654, R14 ;  /* 0x00000654ff0e9816 */ /* 0x000fca000000000e */
[----:B------:R-:W5:Y:S01]  /*e3b0*/  MUFU.EX2 R42, R42 ;  /* 0x0000002a002a7308 */ /* 0x000f620000000800 */
[----:B-1----:R-:W-:Y:S01]  /*e3c0*/  FADD.FTZ R46, R151, R0 ;  /* 0x00000000972e7221 */ /* 0x002fe20000010000 */
[----:B------:R-:W-:-:S06]  /*e3d0*/  FADD.FTZ R3, R45, R3 ;  /* 0x000000032d037221 */ /* 0x000fcc0000010000 */
[----:B------:R-:W1:Y:S01]  /*e3e0*/  MUFU.EX2 R147, R147 ;  /* 0x0000009300937308 */ /* 0x000e620000000800 */
[----:B---3--:R-:W-:Y:S01]  /*e3f0*/  FADD.FTZ R46, R76, R46 ;  /* 0x0000002e4c2e7221 */ /* 0x008fe20000010000 */
[----:B------:R-:W-:Y:S01]  /*e400*/  FFMA.FTZ R66, R68, R9, -R82 ;  /* 0x0000000944427223 */ /* 0x000fe20000010852 */
[----:B------:R3:W-:Y:S05]  /*e410*/  @!P1 SYNCS.ARRIVE.TRANS64.RED.A1T0 RZ, [R14+URZ], RZ ;  /* 0x000000ff0eff99a7 */ /* 0x0007ea000810043f */
[----:B------:R-:W1:Y:S01]  /*e420*/  MUFU.EX2 R146, R146 ;  /* 0x0000009200927308 */ /* 0x000e620000000800 */
[----:B0-----:R-:W-:Y:S01]  /*e430*/  FADD.FTZ R46, R145, R46 ;  /* 0x0000002e912e7221 */ /* 0x001fe20000010000 */
[----:B---3--:R-:W-:-:S06]  /*e440*/  FADD.FTZ R14, R43, R3 ;  /* 0x000000032b0e7221 */ /* 0x008fcc0000010000 */
[----:B------:R-:W0:Y:S01]  /*e450*/  MUFU.EX2 R65, R65 ;  /* 0x0000004100417308 */ /* 0x000e220000000800 */
[----:B------:R-:W-:Y:S01]  /*e460*/  FFMA.FTZ R143, R69, R9, -R82 ;  /* 0x00000009458f7223 */ /* 0x000fe20000010852 */
[----:B------:R-:W-:Y:S01]  /*e470*/  FADD.FTZ R14, R144, R14 ;  /* 0x0000000e900e7221 */ /* 0x000fe20000010000 */
[----:B----4-:R-:W-:-:S05]  /*e480*/  FADD.FTZ R46, R63, R46 ;  /* 0x0000002e3f2e7221 */ /* 0x010fca0000010000 */
[----:B------:R-:W3:Y:S01]  /*e490*/  MUFU.EX2 R141, R141 ;  /* 0x0000008d008d7308 */ /* 0x000ee20000000800 */
[----:B-----5:R-:W-:Y:S01]  /*e4a0*/  FADD.FTZ R47, R42, R14 ;  /* 0x0000000e2a2f7221 */ /* 0x020fe20000010000 */
[----:B-1----:R-:W-:-:S06]  /*e4b0*/  FADD.FTZ R46, R147, R46 ;  /* 0x0000002e932e7221 */ /* 0x002fcc0000010000 */
[----:B------:R-:W1:Y:S01]  /*e4c0*/  MUFU.EX2 R41, R41 ;  /* 0x0000002900297308 */ /* 0x000e620000000800 */
        /* <DEDUP_REMOVED lines=8> */
[----:B---3--:R-:W-:-:S06]  /*e550*/  FADD.FTZ R46, R141, R46 ;  /* 0x0000002e8d2e7221 */ /* 0x008fcc0000010000 */
[----:B------:R-:W3:Y:S01]  /*e560*/  MUFU.EX2 R40, R40 ;  /* 0x0000002800287308 */ /* 0x000ee20000000800 */
        /* <DEDUP_REMOVED lines=8> */
[----:B-----5:R-:W-:-:S06]  /*e5f0*/  FADD.FTZ R46, R143, R46 ;  /* 0x0000002e8f2e7221 */ /* 0x020fcc0000010000 */
[----:B------:R-:W0:Y:S01]  /*e600*/  MUFU.EX2 R39, R39 ;  /* 0x0000002700277308 */ /* 0x000e220000000800 */
[----:B------:R-:W-:-:S07]  /*e610*/  FFMA.FTZ R133, R75, R9, -R82 ;  /* 0x000000094b857223 */ /* 0x000fce0000010852 */
[----:B------:R-:W5:Y:S01]  /*e620*/  MUFU.EX2 R68, R68 ;  /* 0x0000004400447308 */ /* 0x000f620000000800 */
[----:B---3--:R-:W-:Y:S01]  /*e630*/  FADD.FTZ R47, R40, R47 ;  /* 0x0000002f282f7221 */ /* 0x008fe20000010000 */
[----:B------:R-:W-:-:S06]  /*e640*/  FADD.FTZ R46, R67, R46 ;  /* 0x0000002e432e7221 */ /* 0x000fcc0000010000 */
[----:B------:R-:W3:Y:S08]  /*e650*/  MUFU.EX2 R138, R138 ;  /* 0x0000008a008a7308 */ /* 0x000ef00000000800 */
[----:B------:R-:W2:Y:S01]  /*e660*/  MUFU.EX2 R139, R139 ;  /* 0x0000008b008b7308 */ /* 0x000ea20000000800 */
[----:B------:R-:W-:Y:S01]  /*e670*/  FFMA.FTZ R48, R48, R9, -R82 ;  /* 0x0000000930307223 */ /* 0x000fe20000010852 */
[----:B-1----:R-:W-:-:S06]  /*e680*/  FADD.FTZ R47, R136, R47 ;  /* 0x0000002f882f7221 */ /* 0x002fcc0000010000 */
[----:B------:R-:W1:Y:S01]  /*e690*/  MUFU.EX2 R38, R38 ;  /* 0x0000002600267308 */ /* 0x000e620000000800 */
[----:B----4-:R-:W-:Y:S01]  /*e6a0*/  FADD.FTZ R46, R137, R46 ;  /* 0x0000002e892e7221 */ /* 0x010fe20000010000 */
[----:B------:R-:W-:-:S06]  /*e6b0*/  FFMA.FTZ R135, R49, R9, -R82 ;  /* 0x0000000931877223 */ /* 0x000fcc0000010852 */
[----:B------:R-:W4:Y:S01]  /*e6c0*/  MUFU.EX2 R69, R69 ;  /* 0x0000004500457308 */ /* 0x000f220000000800 */
[----:B0-----:R-:W-:Y:S01]  /*e6d0*/  FADD.FTZ R47, R39, R47 ;  /* 0x0000002f272f7221 */ /* 0x001fe20000010000 */
[----:B-----5:R-:W-:-:S06]  /*e6e0*/  FADD.FTZ R46, R68, R46 ;  /* 0x0000002e442e7221 */ /* 0x020fcc0000010000 */
[----:B------:R-:W0:Y:S08]  /*e6f0*/  MUFU.EX2 R132, R132 ;  /* 0x0000008400847308 */ /* 0x000e300000000800 */
[----:B------:R-:W5:Y:S01]  /*e700*/  MUFU.EX2 R133, R133 ;  /* 0x0000008500857308 */ /* 0x000f620000000800 */
[----:B------:R-:W-:Y:S01]  /*e710*/  FFMA.FTZ R50, R50, R9, -R82 ;  /* 0x0000000932327223 */ /* 0x000fe20000010852 */
[----:B---3--:R-:W-:-:S06]  /*e720*/  FADD.FTZ R47, R138, R47 ;  /* 0x0000002f8a2f7221 */ /* 0x008fcc0000010000 */
[----:B------:R-:W3:Y:S01]  /*e730*/  MUFU.EX2 R37, R37 ;  /* 0x0000002500257308 */ /* 0x000ee20000000800 */
[----:B--2---:R-:W-:Y:S01]  /*e740*/  FADD.FTZ R46, R139, R46 ;  /* 0x0000002e8b2e7221 */ /* 0x004fe20000010000 */
[----:B------:R-:W-:-:S06]  /*e750*/  FFMA.FTZ R129, R51, R9, -R82 ;  /* 0x0000000933817223 */ /* 0x000fcc0000010852 */
[----:B------:R-:W2:Y:S01]  /*e760*/  MUFU.EX2 R15, R48 ;  /* 0x00000030000f7308 */ /* 0x000ea20000000800 */
[----:B-1----:R-:W-:Y:S01]  /*e770*/  FADD.FTZ R47, R38, R47 ;  /* 0x0000002f262f7221 */ /* 0x002fe20000010000 */
[----:B----4-:R-:W-:-:S06]  /*e780*/  FADD.FTZ R46, R69, R46 ;  /* 0x0000002e452e7221 */ /* 0x010fcc0000010000 */
[----:B------:R-:W1:Y:S01]  /*e790*/  MUFU.EX2 R134, R134 ;  /* 0x0000008600867308 */ /* 0x000e620000000800 */
[----:B------:R-:W-:-:S07]  /*e7a0*/  FFMA.FTZ R3, R52, R9, -R82 ;  /* 0x0000000934037223 */ /* 0x000fce0000010852 */
[----:B------:R-:W4:Y:S01]  /*e7b0*/  MUFU.EX2 R135, R135 ;  /* 0x0000008700877308 */ /* 0x000f220000000800 */
[----:B------:R-:W-:Y:S01]  /*e7c0*/  F2FP.BF16.F32.PACK_AB R148, R148, R44 ;  /* 0x0000002c9494723e */ /* 0x000fe200000010ff */
[----:B0-----:R-:W-:-:S06]  /*e7d0*/  FADD.FTZ R44, R132, R47 ;  /* 0x0000002f842c7221 */ /* 0x001fcc0000010000 */
[----:B------:R-:W0:Y:S01]  /*e7e0*/  MUFU.EX2 R36, R36 ;  /* 0x0000002400247308 */ /* 0x000e220000000800 */
[----:B-----5:R-:W-:Y:S01]  /*e7f0*/  FADD.FTZ R46, R133, R46 ;  /* 0x0000002e852e7221 */ /* 0x020fe20000010000 */
[----:B------:R-:W-:-:S06]  /*e800*/  FFMA.FTZ R131, R53, R9, -R82 ;  /* 0x0000000935837223 */ /* 0x000fcc0000010852 */
[----:B------:R-:W5:Y:S01]  /*e810*/  MUFU.EX2 R0, R50 ;  /* 0x0000003200007308 */ /* 0x000f620000000800 */
[----:B------:R-:W-:Y:S01]  /*e820*/  F2FP.BF16.F32.PACK_AB R150, R45, R150 ;  /* 0x000000962d96723e */ /* 0x000fe200000010ff */
[----:B---3--:R-:W-:-:S06]  /*e830*/  FADD.FTZ R45, R37, R44 ;  /* 0x0000002c252d7221 */ /* 0x008fcc0000010000 */
[----:B------:R-:W3:Y:S01]  /*e840*/  MUFU.EX2 R24, R24 ;  /* 0x0000001800187308 */ /* 0x000ee20000000800 */
[----:B--2---:R-:W-:Y:S01]  /*e850*/  FADD.FTZ R46, R15, R46 ;  /* 0x0000002e0f2e7221 */ /* 0x004fe20000010000 */
[----:B------:R-:W-:-:S06]  /*e860*/  FFMA.FTZ R14, R54, R9, -R82 ;  /* 0x00000009360e7223 */ /* 0x000fcc0000010852 */
[----:B------:R-:W2:Y:S01]  /*e870*/  MUFU.EX2 R129, R129 ;  /* 0x0000008100817308 */ /* 0x000ea20000000800 */
[----:B------:R-:W-:Y:S01]  /*e880*/  F2FP.BF16.F32.PACK_AB R140, R41, R140 ;  /* 0x0000008c298c723e */ /* 0x000fe200000010ff */
[----:B-1----:R-:W-:-:S06]  /*e890*/  FADD.FTZ R45, R134, R45 ;  /* 0x0000002d862d7221 */ /* 0x002fcc0000010000 */
[----:B------:R-:W1:Y:S01]  /*e8a0*/  MUFU.EX2 R25, R25 ;  /* 0x0000001900197308 */ /* 0x000e620000000800 */
[----:B----4-:R-:W-:Y:S01]  /*e8b0*/  FADD.FTZ R41, R135, R46 ;  /* 0x0000002e87297221 */ /* 0x010fe20000010000 */
[----:B------:R-:W-:-:S06]  /*e8c0*/  FFMA.FTZ R125, R55, R9, -R82 ;  /* 0x00000009377d7223 */ /* 0x000fcc0000010852 */
[----:B------:R-:W4:Y:S01]  /*e8d0*/  MUFU.EX2 R3, R3 ;  /* 0x0000000300037308 */ /* 0x000f220000000800 */
[----:B------:R-:W-:Y:S01]  /*e8e0*/  F2FP.BF16.F32.PACK_AB R142, R40, R142 ;  /* 0x0000008e288e723e */ /* 0x000fe200000010ff */
[----:B0-----:R-:W-:-:S06]  /*e8f0*/  FADD.FTZ R45, R36, R45 ;  /* 0x0000002d242d7221 */ /* 0x001fcc0000010000 */
[----:B------:R-:W0:Y:S01]  /*e900*/  MUFU.EX2 R26, R26 ;  /* 0x0000001a001a7308 */ /* 0x000e220000000800 */
[----:B-----5:R-:W-:-:S07]  /*e910*/  FADD.FTZ R40, R0, R41 ;  /* 0x0000002900287221 */ /* 0x020fce0000010000 */
[----:B------:R-:W5:Y:S01]  /*e920*/  MUFU.EX2 R131, R131 ;  /* 0x0000008300837308 */ /* 0x000f620000000800 */
[----:B------:R-:W-:Y:S01]  /*e930*/  F2FP.BF16.F32.PACK_AB R146, R146, R42 ;  /* 0x0000002a9292723e */ /* 0x000fe200000010ff */
[----:B------:R-:W-:Y:S01]  /*e940*/  FFMA.FTZ R56, R56, R9, -R82 ;  /* 0x0000000938387223 */ /* 0x000fe20000010852 */
[----:B---3--:R-:W-:-:S05]  /*e950*/  FADD.FTZ R42, R24, R45 ;  /* 0x0000002d182a7221 */ /* 0x008fca0000010000 */
[----:B------:R-:W3:Y:S01]  /*e960*/  MUFU.EX2 R27, R27 ;  /* 0x0000001b001b7308 */ /* 0x000ee20000000800 */
[----:B--2---:R-:W-:Y:S01]  /*e970*/  FADD.FTZ R40, R129, R40 ;  /* 0x0000002881287221 */ /* 0x004fe20000010000 */
[----:B------:R-:W-:-:S06]  /*e980*/  FFMA.FTZ R57, R57, R9, -R82 ;  /* 0x0000000939397223 */ /* 0x000fcc0000010852 */
[----:B------:R-:W2:Y:S01]  /*e990*/  MUFU.EX2 R14, R14 ;  /* 0x0000000e000e7308 */ /* 0x000ea20000000800 */
[----:B------:R-:W-:Y:S02]  /*e9a0*/  F2FP.BF16.F32.PACK_AB R144, R144, R43 ;  /* 0x0000002b9090723e */ /* 0x000fe400000010ff */
[----:B------:R-:W-:-:S05]  /*e9b0*/  F2FP.BF16.F32.PACK_AB R136, R39, R136 ;  /* 0x000000882788723e */ /* 0x000fca00000010ff */
[----:B------:R-:W2:Y:S01]  /*e9c0*/  MUFU.EX2 R28, R28 ;  /* 0x0000001c001c7308 */ /* 0x000ea20000000800 */
[----:B-1----:R-:W-:Y:S01]  /*e9d0*/  FADD.FTZ R39, R25, R42 ;  /* 0x0000002a19277221 */ /* 0x002fe20000010000 */
[----:B----4-:R-:W-:-:S06]  /*e9e0*/  FADD.FTZ R40, R3, R40 ;  /* 0x0000002803287221 */ /* 0x010fcc0000010000 */
[----:B------:R-:W1:Y:S01]  /*e9f0*/  MUFU.EX2 R125, R125 ;  /* 0x0000007d007d7308 */ /* 0x000e620000000800 */
[----:B------:R-:W-:Y:S01]  /*ea00*/  FFMA.FTZ R58, R58, R9, -R82 ;  /* 0x000000093a3a7223 */ /* 0x000fe20000010852 */
[----:B------:R-:W-:Y:S01]  /*ea10*/  F2FP.BF16.F32.PACK_AB R138, R38, R138 ;  /* 0x0000008a268a723e */ /* 0x000fe200000010ff */
[----:B0-----:R-:W-:-:S05]  /*ea20*/  FADD.FTZ R38, R26, R39 ;  /* 0x000000271a267221 */ /* 0x001fca0000010000 */
[----:B------:R-:W0:Y:S01]  /*ea30*/  MUFU.EX2 R29, R29 ;  /* 0x0000001d001d7308 */ /* 0x000e220000000800 */
[----:B-----5:R-:W-:Y:S01]  /*ea40*/  FADD.FTZ R39, R131, R40 ;  /* 0x0000002883277221 */ /* 0x020fe20000010000 */
[----:B------:R-:W-:-:S06]  /*ea50*/  FFMA.FTZ R59, R59, R9, -R82 ;  /* 0x000000093b3b7223 */ /* 0x000fcc0000010852 */
[----:B------:R-:W4:Y:S01]  /*ea60*/  MUFU.EX2 R43, R56 ;  /* 0x00000038002b7308 */ /* 0x000f220000000800 */
[----:B------:R-:W-:Y:S01]  /*ea70*/  F2FP.BF16.F32.PACK_AB R132, R37, R132 ;  /* 0x000000842584723e */ /* 0x000fe200000010ff */
[----:B---3--:R-:W-:-:S06]  /*ea80*/  FADD.FTZ R37, R27, R38 ;  /* 0x000000261b257221 */ /* 0x008fcc0000010000 */
[----:B------:R-:W3:Y:S01]  /*ea90*/  MUFU.EX2 R30, R30 ;  /* 0x0000001e001e7308 */ /* 0x000ee20000000800 */
[----:B--2---:R-:W-:Y:S01]  /*eaa0*/  FADD.FTZ R38, R14, R39 ;  /* 0x000000270e267221 */ /* 0x004fe20000010000 */
[----:B------:R-:W-:-:S06]  /*eab0*/  FFMA.FTZ R60, R60, R9, -R82 ;  /* 0x000000093c3c7223 */ /* 0x000fcc0000010852 */
[----:B------:R-:W2:Y:S01]  /*eac0*/  MUFU.EX2 R57, R57 ;  /* 0x0000003900397308 */ /* 0x000ea20000000800 */
[----:B------:R-:W-:Y:S01]  /*ead0*/  FADD.FTZ R40, R28, R37 ;  /* 0x000000251c287221 */ /* 0x000fe20000010000 */
[----:B-1----:R-:W-:-:S06]  /*eae0*/  FADD.FTZ R38, R125, R38 ;  /* 0x000000267d267221 */ /* 0x002fcc0000010000 */
[----:B------:R-:W1:Y:S01]  /*eaf0*/  MUFU.EX2 R31, R31 ;  /* 0x0000001f001f7308 */ /* 0x000e620000000800 */
[----:B------:R-:W-:-:S07]  /*eb00*/  FFMA.FTZ R61, R61, R9, -R82 ;  /* 0x000000093d3d7223 */ /* 0x000fce0000010852 */
[----:B------:R-:W5:Y:S01]  /*eb10*/  MUFU.EX2 R58, R58 ;  /* 0x0000003a003a7308 */ /* 0x000f620000000800 */
[----:B------:R-:W-:Y:S01]  /*eb20*/  F2FP.BF16.F32.PACK_AB R133, R15, R133 ;  /* 0x000000850f85723e */ /* 0x000fe200000010ff */
[----:B0-----:R-:W-:-:S06]  /*eb30*/  FADD.FTZ R15, R29, R40 ;  /* 0x000000281d0f7221 */ /* 0x001fcc0000010000 */
[----:B------:R-:W0:Y:S01]  /*eb40*/  MUFU.EX2 R32, R32 ;  /* 0x0000002000207308 */ /* 0x000e220000000800 */
[----:B----4-:R-:W-:Y:S01]  /*eb50*/  FADD.FTZ R38, R43, R38 ;  /* 0x000000262b267221 */ /* 0x010fe20000010000 */
[----:B------:R-:W-:-:S06]  /*eb60*/  FFMA.FTZ R62, R62, R9, -R82 ;  /* 0x000000093e3e7223 */ /* 0x000fcc0000010852 */
[----:B------:R-:W4:Y:S01]  /*eb70*/  MUFU.EX2 R59, R59 ;  /* 0x0000003b003b7308 */ /* 0x000f220000000800 */
[----:B------:R-:W-:Y:S01]  /*eb80*/  F2FP.BF16.F32.PACK_AB R135, R0, R135 ;  /* 0x000000870087723e */ /* 0x000fe200000010ff */
[----:B---3--:R-:W-:Y:S01]  /*eb90*/  FADD.FTZ R0, R30, R15 ;  /* 0x0000000f1e007221 */ /* 0x008fe20000010000 */
[----:B------:R-:W-:-:S05]  /*eba0*/  F2FP.BF16.F32.PACK_AB R129, R3, R129 ;  /* 0x000000810381723e */ /* 0x000fca00000010ff */
[----:B------:R-:W3:Y:S01]  /*ebb0*/  MUFU.EX2 R33, R33 ;  /* 0x0000002100217308 */ /* 0x000ee20000000800 */
[----:B--2---:R-:W-:-:S07]  /*ebc0*/  FADD.FTZ R3, R57, R38 ;  /* 0x0000002639037221 */ /* 0x004fce0000010000 */
[----:B------:R-:W2:Y:S01]  /*ebd0*/  MUFU.EX2 R60, R60 ;  /* 0x0000003c003c7308 */ /* 0x000ea20000000800 */
[----:B-1----:R-:W-:Y:S01]  /*ebe0*/  FADD.FTZ R15, R31, R0 ;  /* 0x000000001f0f7221 */ /* 0x002fe20000010000 */
[----:B-----5:R-:W-:-:S06]  /*ebf0*/  FADD.FTZ R0, R58, R3 ;  /* 0x000000033a007221 */ /* 0x020fcc0000010000 */
[----:B------:R-:W1:Y:S01]  /*ec00*/  MUFU.EX2 R34, R34 ;  /* 0x0000002200227308 */ /* 0x000e620000000800 */
[----:B------:R-:W-:-:S07]  /*ec10*/  ISETP.GT.AND P3, PT, R12, R70, PT ;  /* 0x000000460c00720c */ /* 0x000fce0003f64270 */
[----:B------:R-:W5:Y:S01]  /*ec20*/  MUFU.EX2 R61, R61 ;  /* 0x0000003d003d7308 */ /* 0x000f620000000800 */
[----:B------:R-:W-:Y:S01]  /*ec30*/  F2FP.BF16.F32.PACK_AB R131, R14, R131 ;  /* 0x000000830e83723e */ /* 0x000fe200000010ff */
[----:B0-----:R-:W-:-:S06]  /*ec40*/  FADD.FTZ R14, R32, R15 ;  /* 0x0000000f200e7221 */ /* 0x001fcc0000010000 */
[----:B------:R-:W0:Y:S01]  /*ec50*/  MUFU.EX2 R35, R35 ;  /* 0x0000002300237308 */ /* 0x000e220000000800 */
[----:B----4-:R-:W-:-:S07]  /*ec60*/  FADD.FTZ R3, R59, R0 ;  /* 0x000000003b037221 */ /* 0x010fce0000010000 */
[----:B------:R-:W4:Y:S01]  /*ec70*/  MUFU.EX2 R62, R62 ;  /* 0x0000003e003e7308 */ /* 0x000f220000000800 */
[----:B---3--:R-:W-:Y:S01]  /*ec80*/  FADD.FTZ R15, R33, R14 ;  /* 0x0000000e210f7221 */ /* 0x008fe20000010000 */
[----:B--2---:R-:W-:-:S03]  /*ec90*/  FADD.FTZ R0, R60, R3 ;  /* 0x000000033c007221 */ /* 0x004fc60000010000 */
[----:B-1----:R-:W-:Y:S01]  /*eca0*/  FADD.FTZ R14, R34, R15 ;  /* 0x0000000f220e7221 */ /* 0x002fe20000010000 */
[----:B-----5:R-:W-:Y:S01]  /*ecb0*/  FADD.FTZ R0, R61, R0 ;  /* 0x000000003d007221 */ /* 0x020fe20000010000 */
        /* <DEDUP_REMOVED lines=34> */
[----:B----4-:R-:W-:Y:S01]  /*eee0*/  FADD.FTZ R0, R62, R0 ;  /* 0x000000003e007221 */ /* 0x010fe20000010000 */
[----:B------:R-:W-:Y:S01]  /*eef0*/  F2FP.BF16.F32.PACK_AB R151, R76, R151 ;  /* 0x000000974c97723e */ /* 0x000fe200000010ff */
[----:B------:R-:W-:Y:S01]  /*ef00*/  VIADD R12, R12, 0xffffffff ;  /* 0xffffffff0c0c7836 */ /* 0x000fe20000000000 */
        /* <DEDUP_REMOVED lines=20> */
[----:B------:R-:W-:Y:S01]  /*f050*/  MOV R15, R11 ;  /* 0x0000000b000f7202 */ /* 0x000fe20000000f00 */
[----:B------:R-:W-:Y:S06]  /*f060*/  @P3 BRA `(.L_x_14513) ;  /* 0xffffffcc00a83947 */ /* 0x000fec000383ffff */
.L_x_14503:
[----:B------:R-:W2:Y:S02]  /*f070*/  LDL R8, [R1+0x40] ;  /* 0x0000400001087983 */ /* 0x000ea40000100800 */
[----:B--2---:R-:W-:-:S13]  /*f080*/  ISETP.GE.AND P2, PT, R12, R8, PT ;  /* 0x000000080c00720c */ /* 0x004fda0003f46270 */
[----:B------:R-:W-:Y:S05]  /*f090*/  @!P2 BRA `(.L_x_14514) ;  /* 0x0000002400d0a947 */ /* 0x000fea0003800000 */
[----:B------:R-:W-:Y:S02]  /*f0a0*/  IMAD.MOV.U32 R13, RZ, RZ, R11 ;  /* 0x000000ffff0d7224 */ /* 0x000fe400078e000b */
[----:B------:R-:W-:Y:S02]  /*f0b0*/  IMAD.MOV.U32 R15, RZ, RZ, R10 ;  /* 0x000000ffff0f7224 */ /* 0x000fe400078e000a */
[----:B------:R-:W-:Y:S02]  /*f0c0*/  IMAD.MOV.U32 R8, RZ, RZ, R23 ;  /* 0x000000ffff087224 */ /* 0x000fe400078e0017 */
[----:B------:R-:W-:-:S07]  /*f0d0*/  IMAD.MOV.U32 R14, RZ, RZ, R18 ;  /* 0x000000ffff0e7224 */ /* 0x000fce00078e0012 */
.L_x_14524:
        /* <DEDUP_REMOVED lines=11> */
.L_x_14516:
[----:B------:R-:W-:Y:S01]  /*f190*/  IMAD R9, R18, 0x8, R2 ;  /* 0x0000000812097824 */ /* 0x000fe200078e0202 */
[----:B------:R-:W-:-:S04]  /*f1a0*/  SHF.L.U32 R10, R23, 0x1f, RZ ;  /* 0x0000001f170a7819 */ /* 0x000fc800000006ff */
[----:B------:R0:W1:Y:S01]  /*f1b0*/  SYNCS.PHASECHK.TRANS64.TRYWAIT P3, [R9+URZ+0x16830], R10 ;  /* 0x0168300a090075a7 */ /* 0x000062000806017f */
[----:B------:R-:W-:Y:S05]  /*f1c0*/  @!P0 BRA `(.L_x_14517) ;  /* 0x0000000000048947 */ /* 0x000fea0003800000 */
[----:B------:R-:W-:Y:S01]  /*f1d0*/  BPT.TRAP 0x1 ;  /* 0x000000040000795c */ /* 0x000fe20000300000 */
.L_x_14517:
[----:B------:R-:W-:Y:S04]  /*f1e0*/  BSSY B0, `(.L_x_14515) ;  /* 0x0000004000007945 */ /* 0x000fe80003800000 */
[----:B-1----:R-:W-:Y:S05]  /*f1f0*/  @P3 BRA `(.L_x_14518) ;  /* 0x0000000000083947 */ /* 0x002fea0003800000 */
[----:B------:R-:W1:Y:S02]  /*f200*/  SYNCS.PHASECHK.TRANS64.TRYWAIT P3, [R9+URZ+0x16830], R10 ;  /* 0x0168300a090075a7 */ /* 0x000e64000806017f */
[----:B-1----:R-:W-:Y:S05]  /*f210*/  @!P3 BRA `(.L_x_14519) ;  /* 0x000000d4005cb947 */ /* 0x002fea0003800000 */
.L_x_14518:
[----:B------:R-:W-:Y:S05]  /*f220*/  BSYNC B0 ;  /* 0x0000000000007941 */ /* 0x000fea0003800000 */
.L_x_14515:
        /* <DEDUP_REMOVED lines=15> */
[----:B------:R-:W-:Y:S01]  /*f320*/  IMAD.MOV.U32 R11, RZ, RZ, 0x40000040 ;  /* 0x40000040ff0b7424 */ /* 0x000fe200078e00ff */
        /* <DEDUP_REMOVED lines=28> */
.L_x_14521:
[----:B------:R-:W-:Y:S01]  /*f4f0*/  SHF.L.U32 R8, R8, 0x1f, RZ ;  /* 0x0000001f08087819 */ /* 0x000fe200000006ff */
[----:B------:R-:W-:-:S04]  /*f500*/  IMAD R9, R14, 0x8, R2 ;  /* 0x000000080e097824 */ /* 0x000fc800078e0202 */
[----:B------:R0:W1:Y:S01]  /*f510*/  SYNCS.PHASECHK.TRANS64.TRYWAIT P2, [R9+URZ+0x16850], R8 ;  /* 0x01685008090075a7 */ /* 0x000062000804017f */
[----:B------:R-:W-:Y:S05]  /*f520*/  @!P0 BRA `(.L_x_14522) ;  /* 0x0000000000048947 */ /* 0x000fea0003800000 */
[----:B------:R-:W-:Y:S01]  /*f530*/  BPT.TRAP 0x1 ;  /* 0x000000040000795c */ /* 0x000fe20000300000 */
.L_x_14522:
[----:B-1----:R-:W-:Y:S05]  /*f540*/  @P2 BRA `(.L_x_14520) ;  /* 0x0000000000082947 */ /* 0x002fea0003800000 */
[----:B------:R-:W1:Y:S02]  /*f550*/  SYNCS.PHASECHK.TRANS64.TRYWAIT P2, [R9+URZ+0x16850], R8 ;  /* 0x01685008090075a7 */ /* 0x000e64000804017f */
[----:B-1----:R-:W-:Y:S05]  /*f560*/  @!P2 BRA `(.L_x_14523) ;  /* 0x000000d0009ca947 */ /* 0x002fea0003800000 */
.L_x_14520:
[----:B01----:R-:W-:Y:S01]  /*f570*/  IADD3 R8, R2, 0x400, RZ ;  /* 0x0000040002087810 */ /* 0x003fe20007ffe0ff */
[----:B------:R-:W-:Y:S01]  /*f580*/  IMAD.MOV.U32 R9, RZ, RZ, 0x40000040 ;  /* 0x40000040ff097424 */ /* 0x000fe200078e00ff */
[----:B------:R-:W-:Y:S05]  /*f590*/  WARPSYNC.ALL ;  /* 0x0000000000007948 */ /* 0x000fea0003800000 */
[----:B------:R-:W-:Y:S01]  /*f5a0*/  SHF.R.U32.HI R8, RZ, 0x4, R8 ;  /* 0x00000004ff087819 */ /* 0x000fe20000011608 */
[----:B------:R-:W-:Y:S01]  /*f5b0*/  WARPGROUP.ARRIVE ;  /* 0x00000000000079c5 */ /* 0x000fe20000000000 */
        /* <DEDUP_REMOVED lines=12> */
[----:B------:R-:W-:Y:S02]  /*f680*/  R2UR UR10, R8 ;  /* 0x00000000080a72ca */ /* 0x000fe400000e0000 */
[----:B------:R-:W-:Y:S08]  /*f690*/  MUFU.TANH R63, R63 ;  /* 0x0000003f003f7308 */ /* 0x000ff00000002400 */
[----:B------:R-:W-:Y:S03]  /*f6a0*/  MUFU.TANH R66, R66 ;  /* 0x0000004200427308 */ /* 0x000fe60000002400 */
[----:B------:R-:W-:Y:S01]  /*f6b0*/  HGMMA.64x64x16.F32.BF16 R88, R148, gdesc[UR8].tnspB, R88, gsb0 ;  /* 0x40e0000894587df0 */ /* 0x000fe20008001858 */
[----:B------:R-:W-:Y:S01]  /*f6c0*/  R2UR UR10, R10 ;  /* 0x000000000a0a72ca */ /* 0x000fe200000e0000 */
[----:B------:R-:W-:Y:S01]  /*f6d0*/  VIADD R10, R8, 0x100 ;  /* 0x00000100080a7836 */ /* 0x000fe20000000000 */
[----:B------:R-:W-:Y:S01]  /*f6e0*/  R2UR UR11, R11 ;  /* 0x000000000b0b72ca */ /* 0x000fe200000e0000 */
[----:B------:R-:W-:Y:S01]  /*f6f0*/  IMAD.MOV.U32 R11, RZ, RZ, 0x40000040 ;  /* 0x40000040ff0b7424 */ /* 0x000fe200078e00ff */
[----:B------:R-:W-:Y:S01]  /*f700*/  MUFU.TANH R67, R67 ;  /* 0x0000004300437308 */ /* 0x000fe20000002400 */
[----:B------:R-:W-:-:S02]  /*f710*/  WARPGROUP.DEPBAR.LE gsb0, 0x0 ;  /* 0x00008000000079c5 */ /* 0x000fc40000010000 */
[----:B------:R-:W-:-:S05]  /*f720*/  WARPGROUP.ARRIVE ;  /* 0x00000000000079c5 */ /* 0x000fca0000000000 */
[----:B------:R0:W1:Y:S01]  /*f730*/  MUFU.TANH R150, R26 ;  /* 0x0000001a00967308 */ /* 0x0000620000002400 */
[----:B------:R-:W-:Y:S01]  /*f740*/  FMUL.FTZ R149, R35, UR4 ;  /* 0x0000000423957c20 */ /* 0x000fe20008410000 */
[----:B------:R-:W-:Y:S01]  /*f750*/  FMUL.FTZ R35, R45, UR4 ;  /* 0x000000042d237c20 */ /* 0x000fe20008410000 */
[----:B------:R-:W-:Y:S01]  /*f760*/  FMUL.FTZ R45, R56, UR4 ;  /* 0x00000004382d7c20 */ /* 0x000fe20008410000 */
[----:B------:R-:W-:Y:S01]  /*f770*/  FMUL.FTZ R56, R68, UR4 ;  /* 0x0000000444387c20 */ /* 0x000fe20008410000 */
[----:B------:R-:W-:Y:S01]  /*f780*/  HGMMA.64x64x16.F32.BF16 R88, R144, gdesc[UR8].tnspB, R88, gsb0 ;  /* 0x40e0000890587df0 */ /* 0x000fe20008001858 */
[----:B------:R-:W-:Y:S01]  /*f790*/  R2UR UR10, R10 ;  /* 0x000000000a0a72ca */ /* 0x000fe200000e0000 */
[----:B------:R-:W-:Y:S01]  /*f7a0*/  FMUL.FTZ R151, R34, UR4 ;  /* 0x0000000422977c20 */ /* 0x000fe20008410000 */
[----:B------:R-:W-:Y:S01]  /*f7b0*/  R2UR UR11, R11 ;  /* 0x000000000b0b72ca */ /* 0x000fe200000e0000 */
[----:B------:R-:W-:Y:S02]  /*f7c0*/  IMAD.MOV.U32 R11, RZ, RZ, 0x40000040 ;  /* 0x40000040ff0b7424 */ /* 0x000fe400078e00ff */
[----:B0-----:R-:W-:Y:S01]  /*f7d0*/  FMUL.FTZ R26, R29, UR4 ;  /* 0x000000041d1a7c20 */ /* 0x001fe20008410000 */
        /* <DEDUP_REMOVED lines=13> */
[----:B------:R-:W-:-:S02]  /*f8b0*/  VIADD R10, R8, 0x180 ;  /* 0x00000180080a7836 */ /* 0x000fc40000000000 */
[----:B------:R-:W-:Y:S01]  /*f8c0*/  FMUL.FTZ R69, R70, UR4 ;  /* 0x0000000446457c20 */ /* 0x000fe20008410000 */
[----:B------:R-:W-:Y:S01]  /*f8d0*/  FMUL.FTZ R70, R71, UR4 ;  /* 0x0000000447467c20 */ /* 0x000fe20008410000 */
[----:B------:R-:W-:Y:S01]  /*f8e0*/  MUFU.TANH R27, R27 ;  /* 0x0000001b001b7308 */ /* 0x000fe20000002400 */
[----:B------:R-:W-:Y:S01]  /*f8f0*/  FMUL.FTZ R71, R74, UR4 ;  /* 0x000000044a477c20 */ /* 0x000fe20008410000 */
[----:B------:R-:W-:Y:S01]  /*f900*/  FMUL.FTZ R72, R75, UR4 ;  /* 0x000000044b487c20 */ /* 0x000fe20008410000 */
[----:B------:R-:W-:Y:S01]  /*f910*/  FMUL.FTZ R74, R79, UR4 ;  /* 0x000000044f4a7c20 */ /* 0x000fe20008410000 */
[----:B------:R-:W-:Y:S01]  /*f920*/  FMUL.FTZ R75, R82, UR4 ;  /* 0x00000004524b7c20 */ /* 0x000fe20008410000 */
[----:B------:R-:W-:-:S03]  /*f930*/  VIADD R52, R8, 0x200 ;  /* 0x0000020008347836 */ /* 0x000fc60000000000 */
        /* <DEDUP_REMOVED lines=11> */
[----:B------:R-:W-:Y:S01]  /*f9f0*/  FMUL.FTZ R49, R60, UR4 ;  /* 0x000000043c317c20 */ /* 0x000fe20008410000 */
[----:B------:R-:W-:Y:S01]  /*fa00*/  FMUL.FTZ R145, R39, UR4 ;  /* 0x0000000427917c20 */ /* 0x000fe20008410000 */
[----:B------:R-:W-:Y:S01]  /*fa10*/  HGMMA.64x64x16.F32.BF16 R88, R140, gdesc[UR8].tnspB, R88, gsb0 ;  /* 0x40e000088c587df0 */ /* 0x000fe20008001858 */
[----:B------:R-:W-:Y:S01]  /*fa20*/  R2UR UR11, R11 ;  /* 0x000000000b0b72ca */ /* 0x000fe200000e0000 */
[----:B------:R-:W-:Y:S01]  /*fa30*/  FMUL.FTZ R11, R24, UR4 ;  /* 0x00000004180b7c20 */ /* 0x000fe20008410000 */
[----:B------:R-:W-:Y:S01]  /*fa40*/  FMUL.FTZ R24, R25, UR4 ;  /* 0x0000000419187c20 */ /* 0x000fe20008410000 */
[----:B------:R-:W-:Y:S01]  /*fa50*/  FMUL.FTZ R25, R28, UR4 ;  /* 0x000000041c197c20 */ /* 0x000fe20008410000 */
[----:B------:R-:W-:Y:S01]  /*fa60*/  FMUL.FTZ R28, R33, UR4 ;  /* 0x00000004211c7c20 */ /* 0x000fe20008410000 */
        /* <DEDUP_REMOVED lines=19> */
[----:B------:R-:W-:Y:S01]  /*fba0*/  R2UR UR10, R10 ;  /* 0x000000000a0a72ca */ /* 0x000fe200000e0000 */
[----:B-1----:R-:W-:-:S02]  /*fbb0*/  IMAD.MOV.U32 R84, RZ, RZ, R150 ;  /* 0x000000ffff547224 */ /* 0x002fc400078e0096 */
[----:B------:R-:W-:Y:S01]  /*fbc0*/  FMUL.FTZ R73, R78, UR4 ;  /* 0x000000044e497c20 */ /* 0x000fe20008410000 */
[----:B------:R-:W-:Y:S01]  /*fbd0*/  FMUL.FTZ R76, R83, UR4 ;  /* 0x00000004534c7c20 */ /* 0x000fe20008410000 */
[----:B------:R-:W-:Y:S01]  /*fbe0*/  FMUL.FTZ R77, R86, UR4 ;  /* 0x00000004564d7c20 */ /* 0x000fe20008410000 */
[----:B------:R-:W-:Y:S01]  /*fbf0*/  FMUL.FTZ R78, R87, UR4 ;  /* 0x00000004574e7c20 */ /* 0x000fe20008410000 */
[----:B------:R-:W1:Y:S01]  /*fc00*/  MUFU.TANH R25, R25 ;  /* 0x0000001900197308 */ /* 0x000e620000002400 */
[----:B--2---:R-:W-:-:S07]  /*fc10*/  FMNMX.FTZ R9, R11, R15, !PT ;  /* 0x0000000f0b097209 */ /* 0x004fce0007810000 */
[----:B------:R-:W2:Y:S01]  /*fc20*/  MUFU.TANH R28, R28 ;  /* 0x0000001c001c7308 */ /* 0x000ea20000002400 */
[----:B0-----:R-:W-:-:S07]  /*fc30*/  FMNMX.FTZ R9, R24, R9, !PT ;  /* 0x0000000918097209 */ /* 0x001fce0007810000 */
[----:B------:R-:W0:Y:S01]  /*fc40*/  MUFU.TANH R30, R30 ;  /* 0x0000001e001e7308 */ /* 0x000e220000002400 */
[----:B-1----:R-:W-:-:S04]  /*fc50*/  FMNMX.FTZ R9, R25, R9, !PT ;  /* 0x0000000919097209 */ /* 0x002fc80007810000 */
[----:B------:R-:W-:-:S03]  /*fc60*/  FMNMX.FTZ R9, R26, R9, !PT ;  /* 0x000000091a097209 */ /* 0x000fc60007810000 */
[----:B------:R-:W1:Y:S01]  /*fc70*/  MUFU.TANH R31, R31 ;  /* 0x0000001f001f7308 */ /* 0x000e620000002400 */
[----:B------:R-:W-:-:S04]  /*fc80*/  FMNMX.FTZ R9, R27, R9, !PT ;  /* 0x000000091b097209 */ /* 0x000fc80007810000 */
[----:B--2---:R-:W-:-:S03]  /*fc90*/  FMNMX.FTZ R9, R28, R9, !PT ;  /* 0x000000091c097209 */ /* 0x004fc60007810000 */
[----:B------:R-:W2:Y:S01]  /*fca0*/  MUFU.TANH R33, R33 ;  /* 0x0000002100217308 */ /* 0x000ea20000002400 */
[----:B------:R-:W-:-:S04]  /*fcb0*/  FMNMX.FTZ R9, R29, R9, !PT ;  /* 0x000000091d097209 */ /* 0x000fc80007810000 */
[----:B0-----:R-:W-:-:S03]  /*fcc0*/  FMNMX.FTZ R9, R30, R9, !PT ;  /* 0x000000091e097209 */ /* 0x001fc60007810000 */
[----:B------:R-:W0:Y:S01]  /*fcd0*/  MUFU.TANH R37, R37 ;  /* 0x0000002500257308 */ /* 0x000e220000002400 */
[----:B-1----:R-:W-:-:S04]  /*fce0*/  FMNMX.FTZ R9, R31, R9, !PT ;  /* 0x000000091f097209 */ /* 0x002fc80007810000 */
[----:B------:R-:W-:Y:S01]  /*fcf0*/  FMNMX.FTZ R9, R32, R9, !PT ;  /* 0x0000000920097209 */ /* 0x000fe20007810000 */
[----:B------:R-:W-:Y:S02]  /*fd00*/  WARPGROUP.DEPBAR.LE gsb0, 0x0 ;  /* 0x00008000000079c5 */ /* 0x000fe40000010000 */
[----:B------:R-:W1:Y:S01]  /*fd10*/  MUFU.TANH R38, R38 ;  /* 0x0000002600267308 */ /* 0x000e620000002400 */
[----:B------:R-:W-:Y:S01]  /*fd20*/  FMUL.FTZ R143, R42, UR4 ;  /* 0x000000042a8f7c20 */ /* 0x000fe20008410000 */
[----:B------:R-:W-:Y:S01]  /*fd30*/  FMUL.FTZ R42, R53, UR4 ;  /* 0x00000004352a7c20 */ /* 0x000fe20008410000 */
[----:B--2---:R-:W-:Y:S01]  /*fd40*/  FMNMX.FTZ R9, R33, R9, !PT ;  /* 0x0000000921097209 */ /* 0x004fe20007810000 */
[----:B------:R-:W-:Y:S01]  /*fd50*/  FMUL.FTZ R141, R43, UR4 ;  /* 0x000000042b8d7c20 */ /* 0x000fe20008410000 */
[----:B------:R-:W-:Y:S01]  /*fd60*/  FMUL.FTZ R43, R54, UR4 ;  /* 0x00000004362b7c20 */ /* 0x000fe20008410000 */
[----:B------:R-:W-:Y:S01]  /*fd70*/  FMUL.FTZ R54, R64, UR4 ;  /* 0x0000000440367c20 */ /* 0x000fe20008410000 */
[----:B------:R-:W-:Y:S01]  /*fd80*/  FMNMX.FTZ R9, R35, R9, !PT ;  /* 0x0000000923097209 */ /* 0x000fe20007810000 */
[----:B------:R-:W2:Y:S01]  /*fd90*/  MUFU.TANH R42, R42 ;  /* 0x0000002a002a7308 */ /* 0x000ea20000002400 */
[----:B------:R-:W-:Y:S01]  /*fda0*/  FMUL.FTZ R64, R81, UR4 ;  /* 0x0000000451407c20 */ /* 0x000fe20008410000 */
[----:B------:R-:W-:Y:S01]  /*fdb0*/  WARPGROUP.ARRIVE ;  /* 0x00000000000079c5 */ /* 0x000fe20000000000 */
[----:B0-----:R-:W-:Y:S01]  /*fdc0*/  FMNMX.FTZ R9, R37, R9, !PT ;  /* 0x0000000925097209 */ /* 0x001fe20007810000 */
[----:B------:R-:W-:-:S02]  /*fdd0*/  IMAD.MOV.U32 R81, RZ, RZ, R148 ;  /* 0x000000ffff517224 */ /* 0x000fc400078e0094 */
[----:B------:R-:W-:Y:S02]  /*fde0*/  IMAD.MOV.U32 R53, RZ, RZ, 0x40000040 ;  /* 0x40000040ff357424 */ /* 0x000fe400078e00ff */
[----:B------:R-:W0:Y:S01]  /*fdf0*/  MUFU.TANH R49, R49 ;  /* 0x0000003100317308 */ /* 0x000e220000002400 */
[----:B-1----:R-:W-:Y:S01]  /*fe00*/  FMNMX.FTZ R9, R38, R9, !PT ;  /* 0x0000000926097209 */ /* 0x002fe20007810000 */
[----:B------:R-:W-:Y:S01]  /*fe10*/  HGMMA.64x64x16.F32.BF16 R88, R136, gdesc[UR8].tnspB, R88, gsb0 ;  /* 0x40e0000888587df0 */ /* 0x000fe20008001858 */
[----:B------:R-:W-:Y:S02]  /*fe20*/  R2UR UR10, R52 ;  /* 0x00000000340a72ca */ /* 0x000fe400000e0000 */
[----:B------:R-:W-:Y:S02]  /*fe30*/  FMNMX.FTZ R9, R41, R9, !PT ;  /* 0x0000000929097209 */ /* 0x000fe40007810000 */
[----:B------:R-:W-:Y:S01]  /*fe40*/  R2UR UR11, R53 ;  /* 0x00000000350b72ca */ /* 0x000fe200000e0000 */
[----:B------:R-:W1:Y:S01]  /*fe50*/  MUFU.TANH R50, R50 ;  /* 0x0000003200327308 */ /* 0x000e620000002400 */
[----:B--2---:R-:W-:-:S04]  /*fe60*/  FMNMX.FTZ R9, R42, R9, !PT ;  /* 0x000000092a097209 */ /* 0x004fc80007810000 */
[----:B------:R-:W-:-:S03]  /*fe70*/  FMNMX.FTZ R9, R45, R9, !PT ;  /* 0x000000092d097209 */ /* 0x000fc60007810000 */
[----:B------:R-:W2:Y:S01]  /*fe80*/  MUFU.TANH R54, R54 ;  /* 0x0000003600367308 */ /* 0x000ea20000002400 */
[----:B------:R-:W-:-:S04]  /*fe90*/  FMNMX.FTZ R9, R47, R9, !PT ;  /* 0x000000092f097209 */ /* 0x000fc80007810000 */
[----:B0-----:R-:W-:-:S03]  /*fea0*/  FMNMX.FTZ R9, R49, R9, !PT ;  /* 0x0000000931097209 */ /* 0x001fc60007810000 */
        /* <DEDUP_REMOVED lines=17> */
[----:B------:R-:W-:Y:S01]  /*ffc0*/  IMAD.MOV.U32 R137, RZ, RZ, R146 ;  /* 0x000000ffff897224 */ /* 0x000fe200078e0092 */
[----:B------:R-:W-:Y:S01]  /*ffd0*/  WARPGROUP.ARRIVE ;  /* 0x00000000000079c5 */ /* 0x000fe20000000000 */
[----:B------:R-:W-:Y:S02]  /*ffe0*/  IMAD.MOV.U32 R139, RZ, RZ, R144 ;  /* 0x000000ffff8b7224 */ /* 0x000fe400078e0090 */
[----:B------:R-:W2:Y:S01]  /*fff0*/  MUFU.TANH R64, R64 ;  /* 0x0000004000407308 */ /* 0x000ea20000002400 */
[----:B0-----:R-:W-:Y:S02]  /*10000*/  FMNMX.FTZ R9, R61, R9, !PT ;  /* 0x000000093d097209 */ /* 0x001fe40007810000 */
[----:B------:R-:W-:Y:S05]  /*10010*/  HGMMA.64x64x16.F32.BF16 R88, R132, gdesc[UR8].tnspB, R88, gsb0 ;  /* 0x40e0000884587df0 */ /* 0x000fea0008001858 */
        /* <DEDUP_REMOVED lines=16> */
[----:B------:R-:W1:Y:S01]  /*10120*/  MUFU.TANH R36, R36 ;  /* 0x0000002400247308 */ /* 0x000e620000002400 */
[----:B------:R-:W-:-:S02]  /*10130*/  WARPGROUP.DEPBAR.LE gsb0, 0x0 ;  /* 0x00008000000079c5 */ /* 0x000fc40000010000 */
[----:B------:R-:W-:-:S05]  /*10140*/  WARPGROUP.ARRIVE ;  /* 0x00000000000079c5 */ /* 0x000fca0000000000 */
[----:B------:R-:W1:Y:S01]  /*10150*/  MUFU.TANH R39, R39 ;  /* 0x0000002700277308 */ /* 0x000e620000002400 */
[----:B--2---:R-:W-:Y:S01]  /*10160*/  FMNMX.FTZ R10, R10, R9, !PT ;  /* 0x000000090a0a7209 */ /* 0x004fe20007810000 */
[----:B------:R-:W-:-:S04]  /*10170*/  IMAD.U32 R9, RZ, RZ, UR6 ;  /* 0x00000006ff097e24 */ /* 0x000fc8000f8e00ff */
[CC--:B------:R-:W-:Y:S02]  /*10180*/  FMUL.FTZ R80, R10.reuse, R9.reuse ;  /* 0x000000090a507220 */ /* 0x0c0fe40000410000 */
[----:B------:R-:W2:Y:S01]  /*10190*/  MUFU.TANH R40, R40 ;  /* 0x0000002800287308 */ /* 0x000ea20000002400 */
[----:B------:R-:W-:Y:S01]  /*101a0*/  FADD.FTZ R15, -R10, R15 ;  /* 0x0000000f0a0f7221 */ /* 0x000fe20000010100 */
[--C-:B------:R-:W-:Y:S01]  /*101b0*/  FFMA.FTZ R148, R11, R9, -R80.reuse ;  /* 0x000000090b947223 */ /* 0x100fe20000010850 */
[----:B------:R-:W-:Y:S01]  /*101c0*/  FMNMX.FTZ R11, R84, R13, !PT ;  /* 0x0000000d540b7209 */ /* 0x000fe20007810000 */
[-CC-:B------:R-:W-:Y:S01]  /*101d0*/  FFMA.FTZ R146, R29, R9.reuse, -R80.reuse ;  /* 0x000000091d927223 */ /* 0x180fe20000010850 */
[-CC-:B------:R-:W-:Y:S01]  /*101e0*/  FFMA.FTZ R29, R42, R9.reuse, -R80.reuse ;  /* 0x000000092a1d7223 */ /* 0x180fe20000010850 */
[----:B------:R-:W-:Y:S01]  /*101f0*/  FFMA.FTZ R52, R24, R9, -R80 ;  /* 0x0000000918347223 */ /* 0x000fe20000010850 */
[----:B------:R-:W-:Y:S01]  /*10200*/  FMNMX.FTZ R11, R81, R11, !PT ;  /* 0x0000000b510b7209 */ /* 0x000fe20007810000 */
[----:B------:R-:W2:Y:S01]  /*10210*/  MUFU.TANH R43, R43 ;  /* 0x0000002b002b7308 */ /* 0x000ea20000002400 */
[----:B------:R-:W-:-:S02]  /*10220*/  VIADD R24, R8, 0x280 ;  /* 0x0000028008187836 */ /* 0x000fc40000000000 */
[--C-:B------:R-:W-:Y:S01]  /*10230*/  FFMA.FTZ R150, R25, R9, -R80.reuse ;  /* 0x0000000919967223 */ /* 0x100fe20000010850 */
[----:B------:R-:W-:Y:S01]  /*10240*/  FMNMX.FTZ R11, R137, R11, !PT ;  /* 0x0000000b890b7209 */ /* 0x000fe20007810000 */
[-CC-:B------:R-:W-:Y:S01]  /*10250*/  FFMA.FTZ R138, R41, R9.reuse, -R80.reuse ;  /* 0x00000009298a7223 */ /* 0x180fe20000010850 */
[----:B------:R-:W-:Y:S01]  /*10260*/  MOV R25, 0x40000040 ;  /* 0x4000004000197802 */ /* 0x000fe20000000f00 */
[--C-:B------:R-:W-:Y:S01]  /*10270*/  FFMA.FTZ R41, R58, R9, -R80.reuse ;  /* 0x000000093a297223 */ /* 0x100fe20000010850 */
[----:B------:R-:W-:Y:S01]  /*10280*/  FMNMX.FTZ R11, R139, R11, !PT ;  /* 0x0000000b8b0b7209 */ /* 0x000fe20007810000 */
[----:B------:R-:W2:Y:S01]  /*10290*/  MUFU.TANH R44, R44 ;  /* 0x0000002c002c7308 */ /* 0x000ea20000002400 */
[----:B------:R-:W-:Y:S01]  /*102a0*/  R2UR UR10, R24 ;  /* 0x00000000180a72ca */ /* 0x000fe200000e0000 */
[--C-:B------:R-:W-:Y:S01]  /*102b0*/  FFMA.FTZ R142, R33, R9, -R80.reuse ;  /* 0x00000009218e7223 */ /* 0x100fe20000010850 */
[----:B------:R-:W-:Y:S01]  /*102c0*/  FMNMX.FTZ R11, R151, R11, !PT ;  /* 0x0000000b970b7209 */ /* 0x000fe20007810000 */
[--C-:B------:R-:W-:Y:S01]  /*102d0*/  FFMA.FTZ R33, R55, R9, -R80.reuse ;  /* 0x0000000937217223 */ /* 0x100fe20000010850 */
[----:B------:R-:W-:Y:S01]  /*102e0*/  R2UR UR11, R25 ;  /* 0x00000000190b72ca */ /* 0x000fe200000e0000 */
[----:B------:R-:W-:Y:S01]  /*102f0*/  IMAD.MOV.U32 R25, RZ, RZ, 0x40000040 ;  /* 0x40000040ff197424 */ /* 0x000fe200078e00ff */
[----:B0-----:R-:W-:Y:S01]  /*10300*/  FMNMX.FTZ R11, R149, R11, !PT ;  /* 0x0000000b950b7209 */ /* 0x001fe20007810000 */
[----:B------:R-:W0:Y:S01]  /*10310*/  MUFU.TANH R46, R46 ;  /* 0x0000002e002e7308 */ /* 0x000e220000002400 */
[-CC-:B------:R-:W-:Y:S01]  /*10320*/  FFMA.FTZ R53, R28, R9.reuse, -R80.reuse ;  /* 0x000000091c357223 */ /* 0x180fe20000010850 */
[--C-:B------:R-:W-:Y:S01]  /*10330*/  FFMA.FTZ R28, R38, R9, -R80.reuse ;  /* 0x00000009261c7223 */ /* 0x100fe20000010850 */
[----:B---3--:R-:W-:Y:S01]  /*10340*/  FMNMX.FTZ R11, R147, R11, !PT ;  /* 0x0000000b930b7209 */ /* 0x008fe20007810000 */
[-CC-:B------:R-:W-:Y:S01]  /*10350*/  FFMA.FTZ R38, R57, R9.reuse, -R80.reuse ;  /* 0x0000000939267223 */ /* 0x180fe20000010850 */
[-CC-:B------:R-:W-:Y:S01]  /*10360*/  FFMA.FTZ R136, R37, R9.reuse, -R80.reuse ;  /* 0x0000000925887223 */ /* 0x180fe20000010850 */
[----:B------:R-:W-:Y:S01]  /*10370*/  FMUL.FTZ R15, R15, R9 ;  /* 0x000000090f0f7220 */ /* 0x000fe20000410000 */
[----:B----4-:R-:W-:Y:S01]  /*10380*/  FMNMX.FTZ R11, R145, R11, !PT ;  /* 0x0000000b910b7209 */ /* 0x010fe20007810000 */
[----:B------:R-:W3:Y:S01]  /*10390*/  MUFU.TANH R48, R48 ;  /* 0x0000003000307308 */ /* 0x000ee20000002400 */
[--C-:B------:R-:W-:Y:S01]  /*103a0*/  FFMA.FTZ R37, R56, R9, -R80.reuse ;  /* 0x0000000938257223 */ /* 0x100fe20000010850 */
[----:B------:R-:W-:Y:S01]  /*103b0*/  HGMMA.64x64x16.F32.BF16 R88, R128, gdesc[UR8].tnspB, R88, gsb0 ;  /* 0x40e0000880587df0 */ /* 0x000fe20008001858 */
[----:B-----5:R-:W-:Y:S01]  /*103c0*/  FMNMX.FTZ R11, R143, R11, !PT ;  /* 0x0000000b8f0b7209 */ /* 0x020fe20007810000 */
[--C-:B------:R-:W-:Y:S01]  /*103d0*/  FFMA.FTZ R79, R26, R9, -R80.reuse ;  /* 0x000000091a4f7223 */ /* 0x100fe20000010850 */
[----:B------:R-:W-:Y:S01]  /*103e0*/  R2UR UR11, R25 ;  /* 0x00000000190b72ca */ /* 0x000fe200000e0000 */
[----:B------:R-:W-:Y:S01]  /*103f0*/  IMAD.MOV.U32 R25, RZ, RZ, 0x40000040 ;  /* 0x40000040ff197424 */ /* 0x000fe200078e00ff */
[----:B-1----:R-:W-:Y:S01]  /*10400*/  FMNMX.FTZ R11, R141, R11, !PT ;  /* 0x0000000b8d0b7209 */ /* 0x002fe20007810000 */
[----:B------:R-:W1:Y:S01]  /*10410*/  MUFU.TANH R51, R51 ;  /* 0x0000003300337308 */ /* 0x000e620000002400 */
[-CC-:B------:R-:W-:Y:S01]  /*10420*/  FFMA.FTZ R26, R30, R9.reuse, -R80.reuse ;  /* 0x000000091e1a7223 */ /* 0x180fe20000010850 */
[--C-:B------:R-:W-:Y:S01]  /*10430*/  FFMA.FTZ R30, R35, R9, -R80.reuse ;  /* 0x00000009231e7223 */ /* 0x100fe20000010850 */
[----:B------:R-:W-:Y:S01]  /*10440*/  FMNMX.FTZ R11, R34, R11, !PT ;  /* 0x0000000b220b7209 */ /* 0x000fe20007810000 */
        /* <DEDUP_REMOVED lines=11> */
[----:B--2---:R-:W-:Y:S01]  /*10500*/  FMNMX.FTZ R11, R40, R11, !PT ;  /* 0x0000000b280b7209 */ /* 0x004fe20007810000 */
[----:B------:R-:W2:Y:S01]  /*10510*/  MUFU.TANH R70, R70 ;  /* 0x0000004600467308 */ /* 0x000ea20000002400 */
[-CC-:B------:R-:W-:Y:S01]  /*10520*/  FFMA.FTZ R50, R64, R9.reuse, -R80.reuse ;  /* 0x0000000940327223 */ /* 0x180fe20000010850 */
[----:B------:R-:W-:Y:S01]  /*10530*/  FFMA.FTZ R134, R49, R9, -R80 ;  /* 0x0000000931867223 */ /* 0x000fe20000010850 */
[----:B------:R-:W-:Y:S01]  /*10540*/  FMNMX.FTZ R11, R43, R11, !PT ;  /* 0x0000000b2b0b7209 */ /* 0x000fe20007810000 */
[----:B------:R-:W-:-:S02]  /*10550*/  @!P1 IMAD R14, R14, 0x8, R2 ;  /* 0x000000080e0e9824 */ /* 0x000fc400078e0202 */
[-CC-:B------:R-:W-:Y:S01]  /*10560*/  FFMA.FTZ R140, R31, R9.reuse, -R80.reuse ;  /* 0x000000091f8c7223 */ /* 0x180fe20000010850 */
[--C-:B------:R-:W-:Y:S01]  /*10570*/  FFMA.FTZ R49, R62, R9, -R80.reuse ;  /* 0x000000093e317223 */ /* 0x100fe20000010850 */
[----:B------:R-:W-:Y:S01]  /*10580*/  FMNMX.FTZ R11, R44, R11, !PT ;  /* 0x0000000b2c0b7209 */ /* 0x000fe20007810000 */
[----:B------:R-:W5:Y:S01]  /*10590*/  MUFU.TANH R71, R71 ;  /* 0x0000004700477308 */ /* 0x000f620000002400 */
[-CC-:B------:R-:W-:Y:S01]  /*105a0*/  FFMA.FTZ R31, R54, R9.reuse, -R80.reuse ;  /* 0x00000009361f7223 */ /* 0x180fe20000010850 */
[----:B------:R-:W-:Y:S01]  /*105b0*/  FFMA.FTZ R54, R65, R9, -R80 ;  /* 0x0000000941367223 */ /* 0x000fe20000010850 */
[----:B0-----:R-:W-:-:S04]  /*105c0*/  FMNMX.FTZ R11, R46, R11, !PT ;  /* 0x0000000b2e0b7209 */ /* 0x001fc80007810000 */
[----:B---3--:R-:W-:Y:S01]  /*105d0*/  FMNMX.FTZ R11, R48, R11, !PT ;  /* 0x0000000b300b7209 */ /* 0x008fe20007810000 */
[----:B------:R-:W0:Y:S03]  /*105e0*/  MUFU.TANH R72, R72 ;  /* 0x0000004800487308 */ /* 0x000e260000002400 */
[----:B-1----:R-:W-:-:S04]  /*105f0*/  FMNMX.FTZ R11, R51, R11, !PT ;  /* 0x0000000b330b7209 */ /* 0x002fc80007810000 */
[----:B------:R-:W-:Y:S01]  /*10600*/  FMNMX.FTZ R11, R63, R11, !PT ;  /* 0x0000000b3f0b7209 */ /* 0x000fe20007810000 */
[----:B------:R-:W1:Y:S03]  /*10610*/  MUFU.TANH R73, R73 ;  /* 0x0000004900497308 */ /* 0x000e660000002400 */
[----:B------:R-:W-:-:S04]  /*10620*/  FMNMX.FTZ R11, R66, R11, !PT ;  /* 0x0000000b420b7209 */ /* 0x000fc80007810000 */
[----:B------:R-:W-:Y:S01]  /*10630*/  FMNMX.FTZ R11, R67, R11, !PT ;  /* 0x0000000b430b7209 */ /* 0x000fe20007810000 */
[----:B------:R-:W3:Y:S03]  /*10640*/  MUFU.TANH R74, R74 ;  /* 0x0000004a004a7308 */ /* 0x000ee60000002400 */
[----:B----4-:R-:W-:-:S04]  /*10650*/  FMNMX.FTZ R11, R69, R11, !PT ;  /* 0x0000000b450b7209 */ /* 0x010fc80007810000 */
[----:B--2---:R-:W-:Y:S01]  /*10660*/  FMNMX.FTZ R11, R70, R11, !PT ;  /* 0x0000000b460b7209 */ /* 0x004fe20007810000 */
[----:B------:R-:W2:Y:S03]  /*10670*/  MUFU.TANH R75, R75 ;  /* 0x0000004b004b7308 */ /* 0x000ea60000002400 */
[----:B-----5:R-:W-:-:S04]  /*10680*/  FMNMX.FTZ R11, R71, R11, !PT ;  /* 0x0000000b470b7209 */ /* 0x020fc80007810000 */
[----:B0-----:R-:W-:Y:S01]  /*10690*/  FMNMX.FTZ R11, R72, R11, !PT ;  /* 0x0000000b480b7209 */ /* 0x001fe20007810000 */
[----:B------:R-:W0:Y:S03]  /*106a0*/  MUFU.TANH R76, R76 ;  /* 0x0000004c004c7308 */ /* 0x000e260000002400 */
[----:B-1----:R-:W-:-:S04]  /*106b0*/  FMNMX.FTZ R11, R73, R11, !PT ;  /* 0x0000000b490b7209 */ /* 0x002fc80007810000 */
[----:B---3--:R-:W-:Y:S01]  /*106c0*/  FMNMX.FTZ R11, R74, R11, !PT ;  /* 0x0000000b4a0b7209 */ /* 0x008fe20007810000 */
[----:B------:R-:W1:Y:S01]  /*106d0*/  MUFU.TANH R77, R77 ;  /* 0x0000004d004d7308 */ /* 0x000e620000002400 */
[----:B------:R-:W-:Y:S02]  /*106e0*/  WARPGROUP.DEPBAR.LE gsb0, 0x0 ;  /* 0x00008000000079c5 */ /* 0x000fe40000010000 */
[----:B--2---:R-:W-:Y:S01]  /*106f0*/  FMNMX.FTZ R11, R75, R11, !PT ;  /* 0x0000000b4b0b7209 */ /* 0x004fe20007810000 */
[----:B------:R-:W-:-:S04]  /*10700*/  WARPGROUP.ARRIVE ;  /* 0x00000000000079c5 */ /* 0x000fc80000000000 */
[----:B------:R-:W2:Y:S01]  /*10710*/  MUFU.TANH R78, R78 ;  /* 0x0000004e004e7308 */ /* 0x000ea20000002400 */
[----:B0-----:R-:W-:-:S07]  /*10720*/  FMNMX.FTZ R11, R76, R11, !PT ;  /* 0x0000000b4c0b7209 */ /* 0x001fce0007810000 */
[----:B------:R-:W-:Y:S01]  /*10730*/  MUFU.EX2 R15, R15 ;  /* 0x0000000f000f7308 */ /* 0x000fe20000000800 */
[----:B-1----:R-:W-:-:S07]  /*10740*/  FMNMX.FTZ R11, R77, R11, !PT ;  /* 0x0000000b4d0b7209 */ /* 0x002fce0007810000 */
[----:B------:R-:W0:Y:S01]  /*10750*/  MUFU.EX2 R148, R148 ;  /* 0x0000009400947308 */ /* 0x000e220000000800 */
[----:B--2---:R-:W-:-:S05]  /*10760*/  FMNMX.FTZ R11, R78, R11, !PT ;  /* 0x0000000b4e0b7209 */ /* 0x004fca0007810000 */
[----:B------:R-:W1:Y:S02]  /*10770*/  SHFL.BFLY PT, R42, R11, 0x2, 0x1f ;  /* 0x0c401f000b2a7f89 */ /* 0x000e6400000e0000 */
[----:B------:R-:W2:Y:S08]  /*10780*/  MUFU.EX2 R52, R52 ;  /* 0x0000003400347308 */ /* 0x000eb00000000800 */
[----:B------:R-:W-:Y:S08]  /*10790*/  MUFU.EX2 R150, R150 ;  /* 0x0000009600967308 */ /* 0x000ff00000000800 */
[----:B------:R-:W-:Y:S01]  /*107a0*/  MUFU.EX2 R79, R79 ;  /* 0x0000004f004f7308 */ /* 0x000fe20000000800 */
[----:B-1----:R-:W-:Y:S01]  /*107b0*/  FMNMX.FTZ R11, R11, R42, !PT ;  /* 0x0000002a0b0b7209 */ /* 0x002fe20007810000 */
[----:B------:R-:W-:-:S06]  /*107c0*/  FFMA.FTZ R42, R59, R9, -R80 ;  /* 0x000000093b2a7223 */ /* 0x000fcc0000010850 */
[----:B------:R-:W-:Y:S01]  /*107d0*/  MUFU.EX2 R144, R144 ;  /* 0x0000009000907308 */ /* 0x000fe20000000800 */
[----:B------:R-:W1:Y:S01]  /*107e0*/  SHFL.BFLY PT, R24, R11, 0x1, 0x1f ;  /* 0x0c201f000b187f89 */ /* 0x000e6200000e0000 */
[----:B0-----:R-:W-:Y:S01]  /*107f0*/  FFMA.FTZ R3, R15, R3, R148 ;  /* 0x000000030f037223 */ /* 0x001fe20000010094 */
[----:B------:R-:W-:-:S05]  /*10800*/  @!P1 VIADD R14, R14, 0x16860 ;  /* 0x000168600e0e9836 */ /* 0x000fca0000000000 */
[----:B------:R-:W-:Y:S08]  /*10810*/  MUFU.EX2 R53, R53 ;  /* 0x0000003500357308 */ /* 0x000ff00000000800 */
[----:B------:R-:W-:Y:S08]  /*10820*/  MUFU.EX2 R146, R146 ;  /* 0x0000009200927308 */ /* 0x000ff00000000800 */
[----:B------:R-:W-:Y:S01]  /*10830*/  MUFU.EX2 R26, R26 ;  /* 0x0000001a001a7308 */ /* 0x000fe20000000800 */
[----:B-1----:R-:W-:-:S05]  /*10840*/  FMNMX.FTZ R11, R11, R24, !PT ;  /* 0x000000180b0b7209 */ /* 0x002fca0007810000 */
[CC--:B------:R-:W-:Y:S01]  /*10850*/  FMUL.FTZ R58, R11.reuse, R9.reuse ;  /* 0x000000090b3a7220 */ /* 0x0c0fe20000410000 */
[----:B------:R-:W-:Y:S01]  /*10860*/  FADD.FTZ R24, -R11, R13 ;  /* 0x0000000d0b187221 */ /* 0x000fe20000010100 */
[----:B------:R-:W-:Y:S02]  /*10870*/  MUFU.EX2 R140, R140 ;  /* 0x0000008c008c7308 */ /* 0x000fe40000000800 */
[-CC-:B------:R-:W-:Y:S01]  /*10880*/  FFMA.FTZ R133, R46, R9.reuse, -R58.reuse ;  /* 0x000000092e857223 */ /* 0x180fe2000001083a */
[-C--:B------:R-:W-:Y:S01]  /*10890*/  FMUL.FTZ R24, R24, R9.reuse ;  /* 0x0000000918187220 */ /* 0x080fe20000410000 */
[----:B------:R-:W3:Y:S01]  /*108a0*/  LDL R46, [R1+0x40] ;  /* 0x00004000012e7983 */ /* 0x000ee20000100800 */
[-CC-:B------:R-:W-:Y:S01]  /*108b0*/  FFMA.FTZ R57, R81, R9.reuse, -R58.reuse ;  /* 0x0000000951397223 */ /* 0x180fe2000001083a */
[-CC-:B------:R-:W-:Y:S01]  /*108c0*/  FFMA.FTZ R56, R84, R9.reuse, -R58.reuse ;  /* 0x0000000954387223 */ /* 0x180fe2000001083a */
[-CC-:B------:R-:W-:Y:S01]  /*108d0*/  FFMA.FTZ R59, R137, R9.reuse, -R58.reuse ;  /* 0x00000009893b7223 */ /* 0x180fe2000001083a */
[----:B------:R0:W-:Y:S01]  /*108e0*/  MUFU.EX2 R55, R24 ;  /* 0x0000001800377308 */ /* 0x0001e20000000800 */
[----:B------:R-:W1:Y:S01]  /*108f0*/  S2R R81, SR_TID.X ;  /* 0x0000000000517919 */ /* 0x000e620000002100 */
[-CC-:B------:R-:W-:Y:S01]  /*10900*/  FFMA.FTZ R61, R139, R9.reuse, -R58.reuse ;  /* 0x000000098b3d7223 */ /* 0x180fe2000001083a */
[-CC-:B------:R-:W-:Y:S01]  /*10910*/  FFMA.FTZ R60, R151, R9.reuse, -R58.reuse ;  /* 0x00000009973c7223 */ /* 0x180fe2000001083a */
[-CC-:B------:R-:W-:Y:S01]  /*10920*/  FFMA.FTZ R64, R149, R9.reuse, -R58.reuse ;  /* 0x0000000995407223 */ /* 0x180fe2000001083a */
[-CC-:B------:R-:W-:Y:S01]  /*10930*/  FFMA.FTZ R147, R147, R9.reuse, -R58.reuse ;  /* 0x0000000993937223 */ /* 0x180fe2000001083a */
[----:B------:R-:W-:Y:S01]  /*10940*/  FFMA.FTZ R62, R143, R9, -R58 ;  /* 0x000000098f3e7223 */ /* 0x000fe2000001083a */
[----:B--2---:R-:W-:Y:S01]  /*10950*/  FADD.FTZ R3, R52, R3 ;  /* 0x0000000334037221 */ /* 0x004fe20000010000 */
[----:B------:R-:W2:Y:S01]  /*10960*/  MUFU.EX2 R56, R56 ;  /* 0x0000003800387308 */ /* 0x000ea20000000800 */
[----:B0-----:R-:W-:-:S02]  /*10970*/  VIADD R24, R8, 0x300 ;  /* 0x0000030008187836 */ /* 0x001fc40000000000 */
[-CC-:B------:R-:W-:Y:S01]  /*10980*/  FFMA.FTZ R143, R34, R9.reuse, -R58.reuse ;  /* 0x00000009228f7223 */ /* 0x180fe2000001083a */
[-CC-:B------:R-:W-:Y:S01]  /*10990*/  FFMA.FTZ R137, R39, R9.reuse, -R58.reuse ;  /* 0x0000000927897223 */ /* 0x180fe2000001083a */
[-CC-:B------:R-:W-:Y:S01]  /*109a0*/  FFMA.FTZ R65, R145, R9.reuse, -R58.reuse ;  /* 0x0000000991417223 */ /* 0x180fe2000001083a */
[-CC-:B------:R-:W-:Y:S01]  /*109b0*/  FFMA.FTZ R34, R36, R9.reuse, -R58.reuse ;  /* 0x0000000924227223 */ /* 0x180fe2000001083a */
[----:B------:R-:W-:Y:S01]  /*109c0*/  R2UR UR10, R24 ;  /* 0x00000000180a72ca */ /* 0x000fe200000e0000 */
[----:B------:R-:W-:Y:S01]  /*109d0*/  VIADD R24, R8, 0x380 ;  /* 0x0000038008187836 */ /* 0x000fe20000000000 */
[----:B------:R-:W0:Y:S01]  /*109e0*/  MUFU.EX2 R57, R57 ;  /* 0x0000003900397308 */ /* 0x000e220000000800 */
[-CC-:B------:R-:W-:Y:S01]  /*109f0*/  FFMA.FTZ R36, R40, R9.reuse, -R58.reuse ;  /* 0x0000000928247223 */ /* 0x180fe2000001083a */
[-C--:B------:R-:W-:Y:S01]  /*10a00*/  FFMA.FTZ R8, R44, R9.reuse, -R58 ;  /* 0x000000092c087223 */ /* 0x080fe2000001083a */
[----:B------:R-:W-:Y:S01]  /*10a10*/  @!P1 PRMT R14, RZ, 0x654, R14 ;  /* 0x00000654ff0e9816 */ /* 0x000fe2000000000e */
[-CC-:B------:R-:W-:Y:S01]  /*10a20*/  FFMA.FTZ R141, R141, R9.reuse, -R58.reuse ;  /* 0x000000098d8d7223 */ /* 0x180fe2000001083a */
[----:B------:R-:W-:-:S03]  /*10a30*/  FFMA.FTZ R139, R43, R9, -R58 ;  /* 0x000000092b8b7223 */ /* 0x000fc6000001083a */
[----:B------:R-:W4:Y:S03]  /*10a40*/  MUFU.EX2 R59, R59 ;  /* 0x0000003b003b7308 */ /* 0x000f260000000800 */
[----:B------:R-:W-:Y:S01]  /*10a50*/  HGMMA.64x64x16.F32.BF16 R88, R124, gdesc[UR8].tnspB, R88, gsb0 ;  /* 0x40e000087c587df0 */ /* 0x000fe20008001858 */
[----:B------:R-:W-:Y:S02]  /*10a60*/  R2UR UR10, R24 ;  /* 0x00000000180a72ca */ /* 0x000fe400000e0000 */
[----:B------:R-:W-:Y:S01]  /*10a70*/  R2UR UR11, R25 ;  /* 0x00000000190b72ca */ /* 0x000fe200000e0000 */
[----:B------:R-:W-:Y:S01]  /*10a80*/  @!P1 IMAD R25, R18, 0x8, R2 ;  /* 0x0000000812199824 */ /* 0x000fe200078e0202 */
[----:B------:R5:W-:Y:S01]  /*10a90*/  MUFU.EX2 R13, R68 ;  /* 0x00000044000d7308 */ /* 0x000be20000000800 */
[----:B--2---:R-:W-:Y:S01]  /*10aa0*/  FFMA.FTZ R0, R55, R0, R56 ;  /* 0x0000000037007223 */ /* 0x004fe20000010038 */
[----:B-1----:R-:W-:-:S06]  /*10ab0*/  ISETP.GE.U32.AND P2, PT, R81, 0x180, PT ;  /* 0x000001805100780c */ /* 0x002fcc0003f46070 */
[----:B------:R-:W1:Y:S01]  /*10ac0*/  MUFU.EX2 R61, R61 ;  /* 0x0000003d003d7308 */ /* 0x000e620000000800 */
[----:B-----5:R-:W-:-:S07]  /*10ad0*/  SHF.R.U32.HI R68, RZ, 0x7, R81 ;  /* 0x00000007ff447819 */ /* 0x020fce0000011651 */
[----:B------:R-:W2:Y:S01]  /*10ae0*/  MUFU.EX2 R60, R60 ;  /* 0x0000003c003c7308 */ /* 0x000ea20000000800 */
[----:B------:R-:W-:Y:S02]  /*10af0*/  VIADD R24, R68, 0x9 ;  /* 0x0000000944187836 */ /* 0x000fe40000000000 */
[----:B------:R-:W-:-:S05]  /*10b00*/  FADD.FTZ R40, R150, R3 ;  /* 0x0000000396287221 */ /* 0x000fca0000010000 */
[----:B------:R-:W5:Y:S08]  /*10b10*/  MUFU.EX2 R64, R64 ;  /* 0x0000004000407308 */ /* 0x000f700000000800 */
[----:B------:R-:W5:Y:S08]  /*10b20*/  MUFU.EX2 R147, R147 ;  /* 0x0000009300937308 */ /* 0x000f700000000800 */
[----:B------:R-:W5:Y:S08]  /*10b30*/  MUFU.EX2 R65, R65 ;  /* 0x0000004100417308 */ /* 0x000f700000000800 */
[----:B------:R-:W5:Y:S08]  /*10b40*/  MUFU.EX2 R62, R62 ;  /* 0x0000003e003e7308 */ /* 0x000f700000000800 */
[----:B------:R-:W-:Y:S08]  /*10b50*/  MUFU.EX2 R27, R27 ;  /* 0x0000001b001b7308 */ /* 0x000ff00000000800 */
[----:B------:R-:W5:Y:S08]  /*10b60*/  MUFU.EX2 R141, R141 ;  /* 0x0000008d008d7308 */ /* 0x000f700000000800 */
[----:B------:R-:W-:Y:S01]  /*10b70*/  MUFU.EX2 R142, R142 ;  /* 0x0000008e008e7308 */ /* 0x000fe20000000800 */
[----:B------:R-:W-:-:S02]  /*10b80*/  WARPGROUP.DEPBAR.LE gsb0, 0x0 ;  /* 0x00008000000079c5 */ /* 0x000fc40000010000 */
[----:B------:R-:W-:-:S05]  /*10b90*/  WARPGROUP.ARRIVE ;  /* 0x00000000000079c5 */ /* 0x000fca0000000000 */
[----:B------:R-:W5:Y:S01]  /*10ba0*/  MUFU.EX2 R143, R143 ;  /* 0x0000008f008f7308 */ /* 0x000f620000000800 */
[----:B------:R-:W-:Y:S01]  /*10bb0*/  HGMMA.64x64x16.F32.BF16 R88, R120, gdesc[UR8].tnspB, R88, gsb0 ;  /* 0x40e0000878587df0 */ /* 0x000fe20008001858 */
[----:B------:R-:W-:Y:S02]  /*10bc0*/  @!P1 VIADD R25, R25, 0x16840 ;  /* 0x0001684019199836 */ /* 0x000fe40000000000 */
[----:B0-----:R-:W-:Y:S01]  /*10bd0*/  FADD.FTZ R0, R57, R0 ;  /* 0x0000000039007221 */ /* 0x001fe20000010000 */
[----:B------:R-:W-:Y:S02]  /*10be0*/  SEL R39, R24, 0x9, !P2 ;  /* 0x0000000918277807 */ /* 0x000fe40005000000 */
[----:B------:R-:W-:Y:S01]  /*10bf0*/  @!P1 PRMT R25, RZ, 0x654, R25 ;  /* 0x00000654ff199816 */ /* 0x000fe20000000019 */
[----:B----4-:R-:W-:Y:S01]  /*10c00*/  FADD.FTZ R44, R59, R0 ;  /* 0x000000003b2c7221 */ /* 0x010fe20000010000 */
[----:B------:R-:W-:Y:S01]  /*10c10*/  FADD.FTZ R3, R79, R40 ;  /* 0x000000284f037221 */ /* 0x000fe20000010000 */
[----:B------:R-:W-:Y:S08]  /*10c20*/  MUFU.EX2 R30, R30 ;  /* 0x0000001e001e7308 */ /* 0x000ff00000000800 */
[----:B------:R-:W0:Y:S08]  /*10c30*/  MUFU.EX2 R34, R34 ;  /* 0x0000002200227308 */ /* 0x000e300000000800 */
[----:B------:R-:W-:Y:S08]  /*10c40*/  MUFU.EX2 R136, R136 ;  /* 0x0000008800887308 */ /* 0x000ff00000000800 */
[----:B------:R-:W4:Y:S08]  /*10c50*/  MUFU.EX2 R137, R137 ;  /* 0x0000008900897308 */ /* 0x000f300000000800 */
[----:B------:R-:W-:Y:S08]  /*10c60*/  MUFU.EX2 R28, R28 ;  /* 0x0000001c001c7308 */ /* 0x000ff00000000800 */
[----:B------:R-:W4:Y:S08]  /*10c70*/  MUFU.EX2 R36, R36 ;  /* 0x0000002400247308 */ /* 0x000f300000000800 */
[----:B------:R-:W4:Y:S08]  /*10c80*/  MUFU.EX2 R138, R138 ;  /* 0x0000008a008a7308 */ /* 0x000f300000000800 */
[----:B------:R-:W4:Y:S01]  /*10c90*/  MUFU.EX2 R139, R139 ;  /* 0x0000008b008b7308 */ /* 0x000f220000000800 */
[----:B------:R-:W-:-:S07]  /*10ca0*/  FFMA.FTZ R48, R48, R9, -R58 ;  /* 0x0000000930307223 */ /* 0x000fce000001083a */
[----:B------:R-:W4:Y:S01]  /*10cb0*/  MUFU.EX2 R29, R29 ;  /* 0x0000001d001d7308 */ /* 0x000f220000000800 */
[----:B------:R-:W-:Y:S02]  /*10cc0*/  WARPGROUP.DEPBAR.LE gsb0, 0x0 ;  /* 0x00008000000079c5 */ /* 0x000fe40000010000 */
[----:B------:R0:W-:Y:S06]  /*10cd0*/  BAR.ARV R39, 0x100 ;  /* 0x000400270000751d */ /* 0x0001ec0000002000 */
[----:B------:R1:W-:Y:S01]  /*10ce0*/  @!P1 SYNCS.ARRIVE.TRANS64.RED.A1T0 RZ, [R25+URZ], RZ ;  /* 0x000000ff19ff99a7 */ /* 0x0003e2000810043f */
[----:B------:R-:W4:Y:S01]  /*10cf0*/  MUFU.EX2 R8, R8 ;  /* 0x0000000800087308 */ /* 0x000f220000000800 */
[----:B-1----:R-:W-:Y:S01]  /*10d00*/  FADD.FTZ R25, R61, R44 ;  /* 0x0000002c3d197221 */ /* 0x002fe20000010000 */
[----:B------:R1:W-:Y:S06]  /*10d10*/  @!P1 SYNCS.ARRIVE.TRANS64.RED.A1T0 RZ, [R14+URZ], RZ ;  /* 0x000000ff0eff99a7 */ /* 0x0003ec000810043f */
[----:B------:R-:W4:Y:S01]  /*10d20*/  MUFU.EX2 R132, R132 ;  /* 0x0000008400847308 */ /* 0x000f220000000800 */
[----:B--2---:R-:W-:Y:S01]  /*10d30*/  FADD.FTZ R25, R60, R25 ;  /* 0x000000193c197221 */ /* 0x004fe20000010000 */
[----:B-1----:R-:W-:-:S03]  /*10d40*/  FADD.FTZ R14, R144, R3 ;  /* 0x00000003900e7221 */ /* 0x002fc60000010000 */
[----:B-----5:R-:W-:-:S03]  /*10d50*/  FADD.FTZ R40, R64, R25 ;  /* 0x0000001940287221 */ /* 0x020fc60000010000 */
[----:B------:R-:W1:Y:S01]  /*10d60*/  MUFU.EX2 R133, R133 ;  /* 0x0000008500857308 */ /* 0x000e620000000800 */
[----:B0-----:R-:W-:Y:S01]  /*10d70*/  FADD.FTZ R39, R53, R14 ;  /* 0x0000000e35277221 */ /* 0x001fe20000010000 */
[----:B------:R-:W-:-:S03]  /*10d80*/  FADD.FTZ R40, R147, R40 ;  /* 0x0000002893287221 */ /* 0x000fc60000010000 */
[----:B------:R-:W-:Y:S01]  /*10d90*/  FADD.FTZ R39, R146, R39 ;  /* 0x0000002792277221 */ /* 0x000fe20000010000 */
[----:B------:R-:W-:Y:S02]  /*10da0*/  FADD.FTZ R43, R65, R40 ;  /* 0x00000028412b7221 */ /* 0x000fe40000010000 */
[----:B------:R-:W0:Y:S01]  /*10db0*/  MUFU.EX2 R35, R35 ;  /* 0x0000002300237308 */ /* 0x000e220000000800 */
        /* <DEDUP_REMOVED lines=11> */
[----:B----4-:R-:W-:Y:S01]  /*10e70*/  FADD.FTZ R43, R137, R40 ;  /* 0x00000028892b7221 */ /* 0x010fe20000010000 */
[-CC-:B------:R-:W-:Y:S02]  /*10e80*/  FFMA.FTZ R135, R51, R9.reuse, -R58.reuse ;  /* 0x0000000933877223 */ /* 0x180fe4000001083a */
[----:B------:R-:W-:Y:S01]  /*10e90*/  FADD.FTZ R39, R136, R39 ;  /* 0x0000002788277221 */ /* 0x000fe20000010000 */
[----:B------:R-:W-:Y:S02]  /*10ea0*/  FADD.FTZ R40, R36, R43 ;  /* 0x0000002b24287221 */ /* 0x000fe40000010000 */
[----:B------:R-:W2:Y:S01]  /*10eb0*/  MUFU.EX2 R24, R48 ;  /* 0x0000003000187308 */ /* 0x000ea20000000800 */
[----:B------:R-:W-:Y:S01]  /*10ec0*/  FADD.FTZ R39, R28, R39 ;  /* 0x000000271c277221 */ /* 0x000fe20000010000 */
[-CC-:B------:R-:W-:Y:S01]  /*10ed0*/  FFMA.FTZ R63, R63, R9.reuse, -R58.reuse ;  /* 0x000000093f3f7223 */ /* 0x180fe2000001083a */
[----:B------:R-:W-:-:S02]  /*10ee0*/  FFMA.FTZ R129, R66, R9, -R58 ;  /* 0x0000000942817223 */ /* 0x000fc4000001083a */
[----:B------:R-:W-:Y:S01]  /*10ef0*/  FADD.FTZ R44, R138, R39 ;  /* 0x000000278a2c7221 */ /* 0x000fe20000010000 */
[----:B------:R-:W-:Y:S02]  /*10f00*/  FADD.FTZ R39, R139, R40 ;  /* 0x000000288b277221 */ /* 0x000fe40000010000 */
[----:B------:R-:W4:Y:S01]  /*10f10*/  MUFU.EX2 R135, R135 ;  /* 0x0000008700877308 */ /* 0x000f220000000800 */
[----:B------:R-:W-:Y:S01]  /*10f20*/  FADD.FTZ R43, R29, R44 ;  /* 0x0000002c1d2b7221 */ /* 0x000fe20000010000 */
[----:B------:R-:W-:Y:S01]  /*10f30*/  FADD.FTZ R40, R8, R39 ;  /* 0x0000002708287221 */ /* 0x000fe20000010000 */
[----:B------:R-:W-:-:S05]  /*10f40*/  FFMA.FTZ R3, R67, R9, -R58 ;  /* 0x0000000943037223 */ /* 0x000fca000001083a */
[----:B------:R-:W5:Y:S01]  /*10f50*/  MUFU.EX2 R0, R63 ;  /* 0x0000003f00007308 */ /* 0x000f620000000800 */
[----:B------:R-:W-:Y:S01]  /*10f60*/  FADD.FTZ R44, R132, R43 ;  /* 0x0000002b842c7221 */ /* 0x000fe20000010000 */
[----:B-1----:R-:W-:Y:S01]  /*10f70*/  FADD.FTZ R39, R133, R40 ;  /* 0x0000002885277221 */ /* 0x002fe20000010000 */
[----:B------:R-:W-:-:S05]  /*10f80*/  FFMA.FTZ R131, R69, R9, -R58 ;  /* 0x0000000945837223 */ /* 0x000fca000001083a */
[----:B------:R-:W1:Y:S01]  /*10f90*/  MUFU.EX2 R31, R31 ;  /* 0x0000001f001f7308 */ /* 0x000e620000000800 */
[----:B------:R-:W-:Y:S01]  /*10fa0*/  F2FP.BF16.F32.PACK_AB R146, R26, R146 ;  /* 0x000000921a92723e */ /* 0x000fe200000010ff */
[----:B0-----:R-:W-:Y:S01]  /*10fb0*/  FADD.FTZ R43, R35, R44 ;  /* 0x0000002c232b7221 */ /* 0x001fe20000010000 */
[----:B--2---:R-:W-:-:S05]  /*10fc0*/  FADD.FTZ R26, R24, R39 ;  /* 0x00000027181a7221 */ /* 0x004fca0000010000 */
[----:B------:R-:W0:Y:S01]  /*10fd0*/  MUFU.EX2 R129, R129 ;  /* 0x0000008100817308 */ /* 0x000e220000000800 */
[----:B------:R-:W-:Y:S01]  /*10fe0*/  FFMA.FTZ R14, R70, R9, -R58 ;  /* 0x00000009460e7223 */ /* 0x000fe2000001083a */
[----:B------:R-:W-:Y:S01]  /*10ff0*/  F2FP.BF16.F32.PACK_AB R140, R27, R140 ;  /* 0x0000008c1b8c723e */ /* 0x000fe200000010ff */
[----:B------:R-:W-:-:S05]  /*11000*/  FADD.FTZ R43, R134, R43 ;  /* 0x0000002b862b7221 */ /* 0x000fca0000010000 */
[----:B------:R-:W2:Y:S01]  /*11010*/  MUFU.EX2 R33, R33 ;  /* 0x0000002100217308 */ /* 0x000ea20000000800 */
[----:B----4-:R-:W-:Y:S01]  /*11020*/  FADD.FTZ R27, R135, R26 ;  /* 0x0000001a871b7221 */ /* 0x010fe20000010000 */
[----:B------:R-:W-:-:S06]  /*11030*/  FFMA.FTZ R125, R71, R9, -R58 ;  /* 0x00000009477d7223 */ /* 0x000fcc000001083a */
[----:B------:R-:W4:Y:S01]  /*11040*/  MUFU.EX2 R3, R3 ;  /* 0x0000000300037308 */ /* 0x000f220000000800 */
[----:B------:R-:W-:Y:S01]  /*11050*/  F2FP.BF16.F32.PACK_AB R142, R30, R142 ;  /* 0x0000008e1e8e723e */ /* 0x000fe200000010ff */
[----:B------:R-:W-:-:S06]  /*11060*/  FADD.FTZ R26, R32, R43 ;  /* 0x0000002b201a7221 */ /* 0x000fcc0000010000 */
[----:B------:R-:W3:Y:S01]  /*11070*/  MUFU.EX2 R37, R37 ;  /* 0x0000002500257308 */ /* 0x000ee20000000800 */
[----:B-----5:R-:W-:Y:S01]  /*11080*/  FADD.FTZ R30, R0, R27 ;  /* 0x0000001b001e7221 */ /* 0x020fe20000010000 */
[----:B------:R-:W-:-:S06]  /*11090*/  FFMA.FTZ R25, R72, R9, -R58 ;  /* 0x0000000948197223 */ /* 0x000fcc000001083a */
[----:B------:R-:W5:Y:S01]  /*110a0*/  MUFU.EX2 R131, R131 ;  /* 0x0000008300837308 */ /* 0x000f620000000800 */
[----:B-1----:R-:W-:Y:S01]  /*110b0*/  FADD.FTZ R26, R31, R26 ;  /* 0x0000001a1f1a7221 */ /* 0x002fe20000010000 */
[----:B0-----:R-:W-:-:S06]  /*110c0*/  FADD.FTZ R30, R129, R30 ;  /* 0x0000001e811e7221 */ /* 0x001fcc0000010000 */
[----:B------:R-:W0:Y:S01]  /*110d0*/  MUFU.EX2 R38, R38 ;  /* 0x0000002600267308 */ /* 0x000e220000000800 */
[----:B------:R-:W-:-:S07]  /*110e0*/  FFMA.FTZ R73, R73, R9, -R58 ;  /* 0x0000000949497223 */ /* 0x000fce000001083a */
[----:B------:R-:W1:Y:S01]  /*110f0*/  MUFU.EX2 R14, R14 ;  /* 0x0000000e000e7308 */ /* 0x000e620000000800 */
[----:B--2---:R-:W-:Y:S01]  /*11100*/  FADD.FTZ R26, R33, R26 ;  /* 0x0000001a211a7221 */ /* 0x004fe20000010000 */
[----:B----4-:R-:W-:-:S06]  /*11110*/  FADD.FTZ R30, R3, R30 ;  /* 0x0000001e031e7221 */ /* 0x010fcc0000010000 */
[----:B------:R-:W2:Y:S01]  /*11120*/  MUFU.EX2 R41, R41 ;  /* 0x0000002900297308 */ /* 0x000ea20000000800 */
[----:B------:R-:W-:-:S07]  /*11130*/  FFMA.FTZ R74, R74, R9, -R58 ;  /* 0x000000094a4a7223 */ /* 0x000fce000001083a */
[----:B------:R-:W4:Y:S01]  /*11140*/  MUFU.EX2 R125, R125 ;  /* 0x0000007d007d7308 */ /* 0x000f220000000800 */
[----:B------:R-:W-:Y:S01]  /*11150*/  F2FP.BF16.F32.PACK_AB R138, R29, R138 ;  /* 0x0000008a1d8a723e */ /* 0x000fe200000010ff */
[----:B---3--:R-:W-:-:S06]  /*11160*/  FADD.FTZ R27, R37, R26 ;  /* 0x0000001a251b7221 */ /* 0x008fcc0000010000 */
[----:B------:R-:W3:Y:S01]  /*11170*/  MUFU.EX2 R42, R42 ;  /* 0x0000002a002a7308 */ /* 0x000ee20000000800 */
[----:B-----5:R-:W-:Y:S01]  /*11180*/  FADD.FTZ R29, R131, R30 ;  /* 0x0000001e831d7221 */ /* 0x020fe20000010000 */
[----:B------:R-:W-:-:S06]  /*11190*/  FFMA.FTZ R75, R75, R9, -R58 ;  /* 0x000000094b4b7223 */ /* 0x000fcc000001083a */
[----:B------:R-:W5:Y:S01]  /*111a0*/  MUFU.EX2 R25, R25 ;  /* 0x0000001900197308 */ /* 0x000f620000000800 */
[----:B------:R-:W-:Y:S01]  /*111b0*/  F2FP.BF16.F32.PACK_AB R139, R8, R139 ;  /* 0x0000008b088b723e */ /* 0x000fe200000010ff */
[----:B0-----:R-:W-:-:S06]  /*111c0*/  FADD.FTZ R8, R38, R27 ;  /* 0x0000001b26087221 */ /* 0x001fcc0000010000 */
[----:B------:R-:W0:Y:S01]  /*111d0*/  MUFU.EX2 R45, R45 ;  /* 0x0000002d002d7308 */ /* 0x000e220000000800 */
[----:B-1----:R-:W-:Y:S01]  /*111e0*/  FADD.FTZ R26, R14, R29 ;  /* 0x0000001d0e1a7221 */ /* 0x002fe20000010000 */
[----:B------:R-:W-:-:S06]  /*111f0*/  FFMA.FTZ R76, R76, R9, -R58 ;  /* 0x000000094c4c7223 */ /* 0x000fcc000001083a */
        /* <DEDUP_REMOVED lines=12> */
[----:B0-----:R-:W-:Y:S01]  /*112c0*/  FADD.FTZ R0, R45, R0 ;  /* 0x000000002d007221 */ /* 0x001fe20000010000 */
[----:B------:R-:W-:-:S06]  /*112d0*/  F2FP.BF16.F32.PACK_AB R129, R3, R129 ;  /* 0x000000810381723e */ /* 0x000fcc00000010ff */
[----:B------:R-:W0:Y:S01]  /*112e0*/  MUFU.EX2 R50, R50 ;  /* 0x0000003200327308 */ /* 0x000e220000000800 */
[----:B-1----:R-:W-:-:S07]  /*112f0*/  FADD.FTZ R3, R73, R26 ;  /* 0x0000001a49037221 */ /* 0x002fce0000010000 */
[----:B------:R-:W1:Y:S01]  /*11300*/  MUFU.EX2 R76, R76 ;  /* 0x0000004c004c7308 */ /* 0x000e620000000800 */
[----:B--2---:R-:W-:Y:S01]  /*11310*/  FADD.FTZ R0, R47, R0 ;  /* 0x000000002f007221 */ /* 0x004fe20000010000 */
[----:B----4-:R-:W-:-:S06]  /*11320*/  FADD.FTZ R8, R74, R3 ;  /* 0x000000034a087221 */ /* 0x010fcc0000010000 */
[----:B------:R-:W2:Y:S01]  /*11330*/  MUFU.EX2 R54, R54 ;  /* 0x0000003600367308 */ /* 0x000ea20000000800 */
[----:B------:R-:W-:-:S07]  /*11340*/  ISETP.GT.AND P2, PT, R12, R46, PT ;  /* 0x0000002e0c00720c */ /* 0x000fce0003f44270 */
[----:B------:R-:W4:Y:S01]  /*11350*/  MUFU.EX2 R77, R77 ;  /* 0x0000004d004d7308 */ /* 0x000f220000000800 */
[----:B---3--:R-:W-:Y:S01]  /*11360*/  FADD.FTZ R3, R49, R0 ;  /* 0x0000000031037221 */ /* 0x008fe20000010000 */
[----:B-----5:R-:W-:-:S06]  /*11370*/  FADD.FTZ R27, R75, R8 ;  /* 0x000000084b1b7221 */ /* 0x020fcc0000010000 */
[----:B------:R-:W3:Y:S01]  /*11380*/  MUFU.EX2 R58, R58 ;  /* 0x0000003a003a7308 */ /* 0x000ee20000000800 */
[----:B0-----:R-:W-:Y:S01]  /*11390*/  FADD.FTZ R3, R50, R3 ;  /* 0x0000000332037221 */ /* 0x001fe20000010000 */
[----:B-1----:R-:W-:-:S03]  /*113a0*/  FADD.FTZ R0, R76, R27 ;  /* 0x0000001b4c007221 */ /* 0x002fc60000010000 */
[----:B--2---:R-:W-:Y:S01]  /*113b0*/  FADD.FTZ R8, R54, R3 ;  /* 0x0000000336087221 */ /* 0x004fe20000010000 */
[----:B------:R-:W-:Y:S01]  /*113c0*/  F2FP.BF16.F32.PACK_AB R131, R14, R131 ;  /* 0x000000830e83723e */ /* 0x000fe200000010ff */
[----:B----4-:R-:W-:Y:S02]  /*113d0*/  FADD.FTZ R0, R77, R0 ;  /* 0x000000004d007221 */ /* 0x010fe40000010000 */
        /* <DEDUP_REMOVED lines=19> */
[----:B---3--:R-:W-:Y:S01]  /*11510*/  FADD.FTZ R0, R58, R0 ;  /* 0x000000003a007221 */ /* 0x008fe20000010000 */
        /* <DEDUP_REMOVED lines=44> */
.L_x_14514:
[----:B------:R-:W-:Y:S05]  /*117e0*/  WARPSYNC.ALL ;  /* 0x0000000000007948 */ /* 0x000fea0003800000 */
[----:B------:R-:W-:Y:S06]  /*117f0*/  BAR.ARV 0x8, 0x200 ;  /* 0x0208000000007b1d */ /* 0x000fec0000002000 */
[----:B------:R-:W-:Y:S05]  /*11800*/  @!P0 BRA `(.L_x_14525) ;  /* 0x0000000000048947 */ /* 0x000fea0003800000 */
[----:B------:R-:W-:Y:S01]  /*11810*/  BPT.TRAP 0x1 ;  /* 0x000000040000795c */ /* 0x000fe20000300000 */
.L_x_14525:
[----:B------:R-:W-:Y:S01]  /*11820*/  IMAD R13, R18, 0x8, R2 ;  /* 0x00000008120d7824 */ /* 0x000fe200078e0202 */
[----:B------:R-:W-:-:S04]  /*11830*/  SHF.L.U32 R4, R23, 0x1f, RZ ;  /* 0x0000001f17047819 */ /* 0x000fc800000006ff */
[----:B------:R0:W1:Y:S01]  /*11840*/  SYNCS.PHASECHK.TRANS64.TRYWAIT P2, [R13+URZ+0x16850], R4 ;  /* 0x016850040d0075a7 */ /* 0x000062000804017f */
[----:B------:R-:W-:Y:S05]  /*11850*/  @!P0 BRA `(.L_x_14526) ;  /* 0x0000000000048947 */ /* 0x000fea0003800000 */
[----:B------:R-:W-:Y:S01]  /*11860*/  BPT.TRAP 0x1 ;  /* 0x000000040000795c */ /* 0x000fe20000300000 */
.L_x_14526:
[----:B------:R-:W-:-:S05]  /*11870*/  VIADD R2, R2, 0x400 ;  /* 0x0000040002027836 */ /* 0x000fca0000000000 */
[----:B------:R-:W-:-:S04]  /*11880*/  SHF.R.U32.HI R2, RZ, 0x4, R2 ;  /* 0x00000004ff027819 */ /* 0x000fc80000011602 */
[----:B------:R-:W-:Y:S01]  /*11890*/  LOP3.LUT R5, R2, 0x3fff, RZ, 0xc0, !PT ;  /* 0x00003fff02057812 */ /* 0x000fe200078ec0ff */
[----:B-1----:R-:W-:Y:S06]  /*118a0*/  @P2 BRA `(.L_x_14527) ;  /* 0x0000000000082947 */ /* 0x002fec0003800000 */
[----:B------:R-:W1:Y:S02]  /*118b0*/  SYNCS.PHASECHK.TRANS64.TRYWAIT P0, [R13+URZ+0x16850], R4 ;  /* 0x016850040d0075a7 */ /* 0x000e64000800017f */
[----:B-1----:R-:W-:Y:S05]  /*118c0*/  @!P0 BRA `(.L_x_14528) ;  /* 0x000000ac00d88947 */ /* 0x002fea0003800000 */
.L_x_14527:
[----:B01----:R-:W-:Y:S01]  /*118d0*/  LEA R4, R18, R5, 0xa ;  /* 0x0000000512047211 */ /* 0x003fe200078e50ff */
[----:B------:R-:W-:Y:S01]  /*118e0*/  IMAD.MOV.U32 R5, RZ, RZ, 0x40000040 ;  /* 0x40000040ff057424 */ /* 0x000fe200078e00ff */
[----:B------:R-:W-:Y:S05]  /*118f0*/  WARPSYNC.ALL ;  /* 0x0000000000007948 */ /* 0x000fea0003800000 */
[C---:B------:R-:W-:Y:S01]  /*11900*/  R2UR UR6, R4.reuse ;  /* 0x00000000040672ca */ /* 0x040fe200000e0000 */
[----:B------:R-:W2:Y:S01]  /*11910*/  LDL.LU R15, [R1+0x5c] ;  /* 0x00005c00010f7983 */ /* 0x000ea20000300800 */
[----:B------:R-:W-:Y:S01]  /*11920*/  R2UR UR7, R5 ;  /* 0x00000000050772ca */ /* 0x000fe200000e0000 */
[----:B------:R-:W-:Y:S01]  /*11930*/  WARPGROUP.ARRIVE ;  /* 0x00000000000079c5 */ /* 0x000fe20000000000 */
[----:B------:R-:W-:Y:S01]  /*11940*/  VIADD R6, R4, 0x80 ;  /* 0x0000008004067836 */ /* 0x000fe20000000000 */
[----:B------:R-:W0:Y:S01]  /*11950*/  SHFL.BFLY PT, R2, R3, 0x2, 0x1f ;  /* 0x0c401f0003027f89 */ /* 0x000e2200000e0000 */
[----:B------:R-:W-:-:S02]  /*11960*/  IMAD.MOV.U32 R7, RZ, RZ, 0x40000040 ;  /* 0x40000040ff077424 */ /* 0x000fc400078e00ff */
[----:B------:R-:W-:Y:S02]  /*11970*/  IMAD.MOV.U32 R5, RZ, RZ, 0x40000040 ;  /* 0x40000040ff057424 */ /* 0x000fe400078e00ff */
[----:B------:R-:W-:-:S05]  /*11980*/  VIADD R18, R18, 0x1 ;  /* 0x0000000112127836 */ /* 0x000fca0000000000 */
[----:B------:R-:W-:Y:S01]  /*11990*/  HGMMA.64x64x16.F32.BF16 R88, R148, gdesc[UR4].tnspB, R88, gsb0 ;  /* 0x40e0000494587df0 */ /* 0x000fe20008001858 */
[----:B------:R-:W-:Y:S01]  /*119a0*/  R2UR UR6, R6 ;  /* 0x00000000060672ca */ /* 0x000fe200000e0000 */
[----:B------:R-:W-:Y:S01]  /*119b0*/  VIADD R6, R4, 0x100 ;  /* 0x0000010004067836 */ /* 0x000fe20000000000 */
[----:B------:R-:W-:Y:S01]  /*119c0*/  R2UR UR7, R7 ;  /* 0x00000000070772ca */ /* 0x000fe200000e0000 */
[----:B------:R-:W-:Y:S01]  /*119d0*/  IMAD.MOV.U32 R7, RZ, RZ, 0x40000040 ;  /* 0x40000040ff077424 */ /* 0x000fe200078e00ff */
[----:B------:R-:W-:-:S04]  /*119e0*/  ISETP.NE.AND P2, PT, R18, 0x2, PT ;  /* 0x000000021200780c */ /* 0x000fc80003f45270 */
[----:B------:R-:W-:Y:S01]  /*119f0*/  SEL R18, R18, RZ, P2 ;  /* 0x000000ff12127207 */ /* 0x000fe20001000000 */
[----:B0-----:R-:W-:Y:S01]  /*11a00*/  FADD.FTZ R2, R2, R3 ;  /* 0x0000000302027221 */ /* 0x001fe20000010000 */
        /* <DEDUP_REMOVED lines=35> */
[----:B------:R-:W-:Y:S01]  /*11c40*/  R2UR UR6, R6 ;  /* 0x00000000060672ca */ /* 0x000fe200000e0000 */
[----:B------:R-:W-:Y:S01]  /*11c50*/  IMAD.MOV.U32 R6, RZ, RZ, RZ ;  /* 0x000000ffff067224 */ /* 0x000fe200078e00ff */
[----:B------:R-:W-:Y:S02]  /*11c60*/  R2UR UR7, R7 ;  /* 0x00000000070772ca */ /* 0x000fe400000e0000 */
[----:B------:R-:W0:Y:S02]  /*11c70*/  SHFL.BFLY PT, R7, R0, 0x2, 0x1f ;  /* 0x0c401f0000077f89 */ /* 0x000e2400000e0000 */
[----:B0-----:R-:W-:Y:S01]  /*11c80*/  FADD.FTZ R7, R7, R0 ;  /* 0x0000000007077221 */ /* 0x001fe20000010000 */
[----:B------:R-:W-:-:S04]  /*11c90*/  SEL R0, RZ, 0x1, P2 ;  /* 0x00000001ff007807 */ /* 0x000fc80001000000 */
[----:B------:R-:W-:Y:S01]  /*11ca0*/  LOP3.LUT R23, R23, R0, RZ, 0x3c, !PT ;  /* 0x0000000017177212 */ /* 0x000fe200078e3cff */
[----:B------:R-:W-:Y:S01]  /*11cb0*/  IMAD.MOV.U32 R0, RZ, RZ, -0x800000 ;  /* 0xff800000ff007424 */ /* 0x000fe200078e00ff */
[----:B------:R-:W-:Y:S02]  /*11cc0*/  WARPGROUP.DEPBAR.LE gsb0, 0x0 ;  /* 0x00008000000079c5 */ /* 0x000fe40000010000 */
[----:B------:R-:W-:-:S06]  /*11cd0*/  WARPGROUP.ARRIVE ;  /* 0x00000000000079c5 */ /* 0x000fcc0000000000 */
[----:B------:R-:W-:Y:S01]  /*11ce0*/  HGMMA.64x64x16.F32.BF16 R88, R124, gdesc[UR4].tnspB, R88, gsb0 ;  /* 0x40e000047c587df0 */ /* 0x000fe20008001858 */
[----:B------:R-:W-:Y:S02]  /*11cf0*/  R2UR UR6, R4 ;  /* 0x00000000040672ca */ /* 0x000fe400000e0000 */
[----:B------:R-:W-:Y:S01]  /*11d00*/  R2UR UR7, R5 ;  /* 0x00000000050772ca */ /* 0x000fe200000e0000 */
[----:B------:R-:W0:Y:S04]  /*11d10*/  SHFL.BFLY PT, R4, R7, 0x1, 0x1f ;  /* 0x0c201f0007047f89 */ /* 0x000e2800000e0000 */
[----:B------:R-:W1:Y:S01]  /*11d20*/  SHFL.BFLY PT, R5, R2, 0x1, 0x1f ;  /* 0x0c201f0002057f89 */ /* 0x000e6200000e0000 */
[----:B0-----:R-:W-:Y:S01]  /*11d30*/  FADD.FTZ R14, R7, R4 ;  /* 0x00000004070e7221 */ /* 0x001fe20000010000 */
[----:B------:R-:W-:-:S02]  /*11d40*/  @!P1 VIADD R7, R13, 0x16860 ;  /* 0x000168600d079836 */ /* 0x000fc40000000000 */
[----:B-1----:R-:W-:Y:S02]  /*11d50*/  FADD.FTZ R12, R2, R5 ;  /* 0x00000005020c7221 */ /* 0x002fe40000010000 */
[----:B------:R-:W-:Y:S02]  /*11d60*/  FSETP.NE.FTZ.AND P3, PT, R14, RZ, PT ;  /* 0x000000ff0e00720b */ /* 0x000fe40003f75000 */
[----:B------:R-:W-:Y:S02]  /*11d70*/  @!P1 PRMT R7, RZ, 0x654, R7 ;  /* 0x00000654ff079816 */ /* 0x000fe40000000007 */
[----:B------:R-:W-:Y:S02]  /*11d80*/  FSETP.NE.FTZ.AND P0, PT, R12, RZ, PT ;  /* 0x000000ff0c00720b */ /* 0x000fe40003f15000 */
[----:B------:R-:W-:-:S07]  /*11d90*/  MOV R2, RZ ;  /* 0x000000ff00027202 */ /* 0x000fce0000000f00 */
[----:B------:R-:W0:Y:S04]  /*11da0*/  @P3 MUFU.LG2 R8, R14 ;  /* 0x0000000e00083308 */ /* 0x000e280000000c00 */
[C---:B------:R-:W-:Y:S01]  /*11db0*/  @P0 FMUL.FTZ R5, R9.reuse, 0.69314718246459960938 ;  /* 0x3f31721809050820 */ /* 0x040fe20000410000 */
[----:B------:R-:W-:-:S03]  /*11dc0*/  @P3 FMUL.FTZ R9, R9, 0.69314718246459960938 ;  /* 0x3f31721809093820 */ /* 0x000fc60000410000 */
        /* <DEDUP_REMOVED lines=45> */
.L_x_14464:
[----:B------:R-:W2:Y:S01]  /*120a0*/  LDL R48, [R1+0x54] ;  /* 0x0000540001307983 */ /* 0x000ea20000100800 */
[----:B------:R-:W-:Y:S05]  /*120b0*/  WARPSYNC.ALL ;  /* 0x0000000000007948 */ /* 0x000fea0003800000 */
[----:B------:R-:W0:Y:S01]  /*120c0*/  S2R R2, SR_TID.X ;  /* 0x0000000000027919 */ /* 0x000e220000002100 */
[----:B------:R-:W1:Y:S01]  /*120d0*/  S2UR UR5, SR_CgaCtaId ;  /* 0x00000000000579c3 */ /* 0x000e620000008800 */
[----:B------:R-:W-:Y:S01]  /*120e0*/  UMOV UR4, 0x400 ;  /* 0x0000040000047882 */ /* 0x000fe20000000000 */
[----:B------:R-:W-:Y:S01]  /*120f0*/  BSSY B0, `(.L_x_14529) ;  /* 0x0000241000007945 */ /* 0x000fe20003800000 */
[----:B-1----:R-:W-:Y:S01]  /*12100*/  ULEA UR4, UR5, UR4, 0x18 ;  /* 0x0000000405047291 */ /* 0x002fe2000f8ec03f */
[----:B0-----:R-:W-:-:S05]  /*12110*/  VIADD R49, R2, 0xffffff80 ;  /* 0xffffff8002317836 */ /* 0x001fca0000000000 */
[----:B------:R-:W-:Y:S01]  /*12120*/  IMAD.U32 R2, RZ, RZ, UR4 ;  /* 0x00000004ff027e24 */ /* 0x000fe2000f8e00ff */
[----:B------:R-:W-:Y:S01]  /*12130*/  BAR.SYNC.DEFER_BLOCKING 0x5, 0x200 ;  /* 0x0148000000007b1d */ /* 0x000fe20000010000 */
[--C-:B------:R-:W-:Y:S02]  /*12140*/  SHF.R.S32.HI R46, RZ, 0x1f, R49.reuse ;  /* 0x0000001fff2e7819 */ /* 0x100fe40000011431 */
[----:B------:R-:W-:Y:S02]  /*12150*/  SHF.R.S32.HI R4, RZ, 0x1f, R49 ;  /* 0x0000001fff047819 */ /* 0x000fe40000011431 */
[-C--:B------:R-:W-:Y:S02]  /*12160*/  LEA.HI R46, R46, R49.reuse, RZ, 0x3 ;  /* 0x000000312e2e7211 */ /* 0x080fe400078f18ff */
[----:B------:R-:W-:Y:S02]  /*12170*/  LEA.HI R4, R4, R49, RZ, 0x3 ;  /* 0x0000003104047211 */ /* 0x000fe400078f18ff */
[----:B------:R-:W-:-:S02]  /*12180*/  LOP3.LUT R46, R46, 0xfffffff8, RZ, 0xc0, !PT ;  /* 0xfffffff82e2e7812 */ /* 0x000fc400078ec0ff */
[----:B------:R-:W-:-:S03]  /*12190*/  SHF.R.S32.HI R45, RZ, 0x3, R4 ;  /* 0x00000003ff2d7819 */ /* 0x000fc60000011404 */
[----:B------:R-:W-:-:S04]  /*121a0*/  IMAD.IADD R46, R49, 0x1, -R46 ;  /* 0x00000001312e7824 */ /* 0x000fc800078e0a2e */
[----:B------:R-:W-:Y:S01]  /*121b0*/  IMAD.SHL.U32 R44, R46, 0x8, RZ ;  /* 0x000000082e2c7824 */ /* 0x000fe200078e00ff */
[----:B------:R0:W1:Y:S04]  /*121c0*/  LDS.128 R28, [R2+0x168d0] ;  /* 0x0168d000021c7984 */ /* 0x0000680000000c00 */
[----:B------:R-:W-:Y:S01]  /*121d0*/  SHF.R.S32.HI R43, RZ, 0x1f, R44 ;  /* 0x0000001fff2b7819 */ /* 0x000fe2000001142c */
[----:B------:R-:W-:Y:S06]  /*121e0*/  BAR.ARV 0x4, 0x200 ;  /* 0x0108000000007b1d */ /* 0x000fec0000002000 */
[----:B--2---:R-:W-:Y:S01]  /*121f0*/  SHF.R.S32.HI R32, RZ, 0x1f, R48 ;  /* 0x0000001fff207819 */ /* 0x004fe20000011430 */
[----:B------:R-:W-:-:S03]  /*12200*/  IMAD.SHL.U32 R34, R48, 0x4, RZ ;  /* 0x0000000430227824 */ /* 0x000fc600078e00ff */
        /* <DEDUP_REMOVED lines=8> */
[----:B-----5:R-:W-:Y:S02]  /*12290*/  MOV R24, R2 ;  /* 0x0000000200187202 */ /* 0x020fe40000000f00 */
[----:B0-----:R-:W-:-:S03]  /*122a0*/  MOV R25, R5 ;  /* 0x0000000500197202 */ /* 0x001fc60000000f00 */
        /* <DEDUP_REMOVED lines=58> */
[----:B------:R-:W-:Y:S01]  /*12650*/  IMAD.U32 R47, RZ, RZ, UR6 ;  /* 0x00000006ff2f7e24 */ /* 0x000fe2000f8e00ff */
[----:B------:R-:W-:Y:S01]  /*12660*/  ISETP.GT.AND P2, PT, R38, 0x1, PT ;  /* 0x000000012600780c */ /* 0x000fe20003f44270 */
[----:B-1----:R-:W-:Y:S01]  /*12670*/  IMAD.MOV.U32 R6, RZ, RZ, 0x9b8 ;  /* 0x000009b8ff067424 */ /* 0x002fe200078e00ff */
[----:B0-----:R-:W0:Y:S01]  /*12680*/  LDC R8, c[0x0][0xbe8] ;  /* 0x0002fa00ff087b82 */ /* 0x001e220000000800 */
[----:B------:R1:W5:Y:S04]  /*12690*/  @P0 LDG.E R28, desc[UR40][R26.64] ;  /* 0x000000281a1c0981 */ /* 0x000368000c1e1900 */
[----:B------:R1:W5:Y:S01]  /*126a0*/  @P3 LDG.E R47, desc[UR40][R34.64] ;  /* 0x00000028222f3981 */ /* 0x000362000c1e1900 */
[----:B------:R-:W-:-:S04]  /*126b0*/  SEL R6, R6, 0x978, P2 ;  /* 0x0000097806067807 */ /* 0x000fc80001000000 */
        /* <DEDUP_REMOVED lines=8> */
[----:B--2---:R-:W-:-:S07]  /*12740*/  IADD3 R47, -R4, R47, RZ ;  /* 0x0000002f042f7210 */ /* 0x004fce0007ffe1ff */
.L_x_14531:
[----:B------:R-:W0:Y:S04]  /*12750*/  LDL R50, [R1+0x50] ;  /* 0x0000500001327983 */ /* 0x000e280000100800 */
[----:B-1----:R-:W2:Y:S04]  /*12760*/  LDL R26, [R1+0x4c] ;  /* 0x00004c00011a7983 */ /* 0x002ea80000100800 */
[----:B------:R-:W2:Y:S04]  /*12770*/  LDL R51, [R1+0x28] ;  /* 0x0000280001337983 */ /* 0x000ea80000100800 */
[----:B------:R-:W4:Y:S01]  /*12780*/  LDL R49, [R1+0x60] ;  /* 0x0000600001317983 */ /* 0x000f220000100800 */
[----:B------:R-:W1:Y:S03]  /*12790*/  LDC.64 R6, c[0x0][R6+0x210] ;  /* 0x0000840006067b82 */ /* 0x000e660000000a00 */
[----:B------:R-:W3:Y:S01]  /*127a0*/  LDL R38, [R1+0x68] ;  /* 0x0000680001267983 */ /* 0x000ee20000100800 */
[----:B------:R-:W-:-:S04]  /*127b0*/  ISETP.NE.U32.AND P0, PT, RZ, UR4, PT ;  /* 0x00000004ff007c0c */ /* 0x000fc8000bf05070 */
[----:B------:R-:W1:Y:S01]  /*127c0*/  @P1 LDC R34, c[0x0][0xbec] ;  /* 0x0002fb00ff221b82 */ /* 0x000e620000000800 */
[----:B------:R-:W-:-:S04]  /*127d0*/  ISETP.NE.AND.EX P0, PT, RZ, UR5, PT, P0 ;  /* 0x00000005ff007c0c */ /* 0x000fc8000bf05300 */
[----:B------:R-:W-:-:S03]  /*127e0*/  SEL R9, R48, RZ, !P0 ;  /* 0x000000ff30097207 */ /* 0x000fc60004000000 */
[----:B------:R-:W1:Y:S01]  /*127f0*/  @P1 LDC R37, c[0x0][0xbf0] ;  /* 0x0002fc00ff251b82 */ /* 0x000e620000000800 */
[----:B------:R-:W-:-:S07]  /*12800*/  SEL R27, R32, RZ, !P0 ;  /* 0x000000ff201b7207 */ /* 0x000fce0004000000 */
[----:B------:R-:W1:Y:S01]  /*12810*/  LDC.64 R4, c[0x0][0xba8] ;  /* 0x0002ea00ff047b82 */ /* 0x000e620000000a00 */
[----:B------:R-:W-:Y:S01]  /*12820*/  IMAD R13, R13, R9, RZ ;  /* 0x000000090d0d7224 */ /* 0x000fe200078e02ff */
[----:B------:R-:W1:Y:S03]  /*12830*/  S2R R36, SR_TID.X ;  /* 0x0000000000247919 */ /* 0x000e660000002100 */
        /* <DEDUP_REMOVED lines=8> */
[----:B------:R-:W-:Y:S01]  /*128c0*/  LOP3.LUT R36, R36, 0xffffff80, RZ, 0xc0, !PT ;  /* 0xffffff8024247812 */ /* 0x000fe200078ec0ff */
[----:B-----5:R-:W-:-:S04]  /*128d0*/  IMAD R47, R47, R8, RZ ;  /* 0x000000082f2f7224 */ /* 0x020fc800078e02ff */
[----:B------:R-:W-:Y:S02]  /*128e0*/  IMAD.IADD R36, R40, 0x1, -R36 ;  /* 0x0000000128247824 */ /* 0x000fe400078e0a24 */
[-C--:B0-----:R-:W-:Y:S02]  /*128f0*/  IMAD R33, R15, R50.reuse, RZ ;  /* 0x000000320f217224 */ /* 0x081fe400078e02ff */
[----:B------:R-:W-:-:S04]  /*12900*/  IMAD.WIDE.U32 R14, R14, R50, RZ ;  /* 0x000000320e0e7225 */ /* 0x000fc800078e00ff */
[----:B--2---:R-:W-:Y:S01]  /*12910*/  IMAD.IADD R39, R26, 0x1, R51 ;  /* 0x000000011a277824 */ /* 0x004fe200078e0233 */
[----:B------:R-:W-:Y:S02]  /*12920*/  IADD3 R26, P0, P3, R12, R14, R28 ;  /* 0x0000000e0c1a7210 */ /* 0x000fe40007b1e01c */
[----:B----4-:R-:W-:Y:S01]  /*12930*/  SEL R27, R49, RZ, P2 ;  /* 0x000000ff311b7207 */ /* 0x010fe20001000000 */
[----:B------:R-:W-:-:S04]  /*12940*/  @P1 IMAD.HI.U32 R14, R39, R34, RZ ;  /* 0x00000022270e1227 */ /* 0x000fc800078e00ff */
[----:B------:R-:W-:Y:S02]  /*12950*/  IMAD.IADD R32, R15, 0x1, R33 ;  /* 0x000000010f207824 */ /* 0x000fe400078e0221 */
[----:B------:R-:W-:Y:S01]  /*12960*/  IMAD.MOV.U32 R15, RZ, RZ, R39 ;  /* 0x000000ffff0f7224 */ /* 0x000fe200078e0027 */
[----:B------:R-:W-:Y:S01]  /*12970*/  @P1 SHF.R.U32.HI R15, RZ, R37, R14 ;  /* 0x00000025ff0f1219 */ /* 0x000fe2000001160e */
[-C--:B---3--:R-:W-:Y:S01]  /*12980*/  IMAD R33, R11, R27.reuse, RZ ;  /* 0x0000001b0b217224 */ /* 0x088fe200078e02ff */
        /* <DEDUP_REMOVED lines=15> */
[----:B------:R-:W-:Y:S01]  /*12a80*/  LEA.HI.X R7, R6, R5, R7, 0x2, P0 ;  /* 0x0000000506077211 */ /* 0x000fe200000f1407 */
[----:B------:R-:W-:Y:S01]  /*12a90*/  SHFL.IDX PT, R4, R10, RZ, 0x1c1f ;  /* 0x001c1fff0a047589 */ /* 0x000fe200000e0000 */
[----:B------:R-:W-:-:S03]  /*12aa0*/  IMAD.IADD R26, R38, 0x1, R51 ;  /* 0x00000001261a7824 */ /* 0x000fc600078e0233 */
[----:B------:R-:W0:Y:S04]  /*12ab0*/  SHFL.IDX PT, R5, R7, RZ, 0x1c1f ;  /* 0x001c1fff07057589 */ /* 0x000e2800000e0000 */
[----:B------:R-:W-:Y:S04]  /*12ac0*/  SHFL.IDX PT, R12, R10, 0x1, 0x1c1f ;  /* 0x003c1f000a0c7f89 */ /* 0x000fe800000e0000 */
        /* <DEDUP_REMOVED lines=15> */
[----:B------:R-:W-:Y:S01]  /*12bc0*/  IADD3 R37, P3, R24, 0x4800, RZ ;  /* 0x0000480018257810 */ /* 0x000fe20007f7e0ff */
[----:B------:R-:W-:Y:S01]  /*12bd0*/  IMAD R11, R11, UR4, RZ ;  /* 0x000000040b0b7c24 */ /* 0x000fe2000f8e02ff */
[----:B------:R-:W-:Y:S02]  /*12be0*/  LOP3.LUT R26, R27, 0x380, RZ, 0xc0, !PT ;  /* 0x000003801b1a7812 */ /* 0x000fe400078ec0ff */
[----:B------:R-:W-:Y:S02]  /*12bf0*/  LOP3.LUT R32, R33, 0x380, RZ, 0xc0, !PT ;  /* 0x0000038021207812 */ /* 0x000fe400078ec0ff */
[----:B------:R-:W-:-:S02]  /*12c00*/  LOP3.LUT R36, R37, 0x380, RZ, 0xc0, !PT ;  /* 0x0000038025247812 */ /* 0x000fc400078ec0ff */
[----:B------:R-:W-:Y:S01]  /*12c10*/  LOP3.LUT R5, R24, 0x380, RZ, 0xc0, !PT ;  /* 0x0000038018057812 */ /* 0x000fe200078ec0ff */
[----:B------:R-:W-:Y:S01]  /*12c20*/  IMAD R3, R28, UR5, R11 ;  /* 0x000000051c037c24 */ /* 0x000fe2000f8e020b */
[----:B------:R-:W-:Y:S02]  /*12c30*/  SHF.R.U64 R26, R26, 0x3, RZ ;  /* 0x000000031a1a7819 */ /* 0x000fe400000012ff */
[----:B------:R-:W-:Y:S02]  /*12c40*/  SHF.R.U64 R32, R32, 0x3, RZ ;  /* 0x0000000320207819 */ /* 0x000fe400000012ff */
[----:B------:R-:W-:Y:S02]  /*12c50*/  SHF.R.U64 R36, R36, 0x3, RZ ;  /* 0x0000000324247819 */ /* 0x000fe400000012ff */
[----:B------:R-:W-:Y:S01]  /*12c60*/  SHF.R.U64 R5, R5, 0x3, RZ ;  /* 0x0000000305057819 */ /* 0x000fe200000012ff */
[----:B------:R-:W-:Y:S01]  /*12c70*/  IMAD.WIDE.U32 R10, R28, UR4, RZ ;  /* 0x000000041c0a7c25 */ /* 0x000fe2000f8e00ff */
[----:B------:R-:W-:Y:S01]  /*12c80*/  LOP3.LUT R26, R26, R27, RZ, 0x3c, !PT ;  /* 0x0000001b1a1a7212 */ /* 0x000fe200078e3cff */
[----:B------:R-:W-:Y:S01]  /*12c90*/  ULDC.64 UR4, c[0x0][0xae8] ;  /* 0x0002ba0000047ab9 */ /* 0x000fe20000000a00 */
[----:B------:R-:W-:Y:S01]  /*12ca0*/  LOP3.LUT R32, R32, R33, RZ, 0x3c, !PT ;  /* 0x0000002120207212 */ /* 0x000fe200078e3cff */
[--C-:B------:R-:W-:Y:S01]  /*12cb0*/  IMAD.X R27, RZ, RZ, R25.reuse, P0 ;  /* 0x000000ffff1b7224 */ /* 0x100fe200000e0619 */
[----:B------:R-:W-:Y:S01]  /*12cc0*/  LOP3.LUT R36, R36, R37, RZ, 0x3c, !PT ;  /* 0x0000002524247212 */ /* 0x000fe200078e3cff */
[--C-:B------:R-:W-:Y:S01]  /*12cd0*/  IMAD.X R33, RZ, RZ, R25.reuse, P2 ;  /* 0x000000ffff217224 */ /* 0x100fe200010e0619 */
[----:B------:R-:W-:Y:S01]  /*12ce0*/  LOP3.LUT R4, R5, R24, RZ, 0x3c, !PT ;  /* 0x0000001805047212 */ /* 0x000fe200078e3cff */
[----:B------:R-:W-:-:S02]  /*12cf0*/  IMAD.X R37, RZ, RZ, R25, P3 ;  /* 0x000000ffff257224 */ /* 0x000fc400018e0619 */
[----:B------:R-:W-:Y:S01]  /*12d00*/  IMAD.MOV.U32 R5, RZ, RZ, R25 ;  /* 0x000000ffff057224 */ /* 0x000fe200078e0019 */
[----:B------:R-:W-:Y:S01]  /*12d10*/  IADD3 R11, R11, R3, RZ ;  /* 0x000000030b0b7210 */ /* 0x000fe20007ffe0ff */
[----:B------:R-:W-:Y:S01]  /*12d20*/  IMAD R0, R46, 0x30, R45 ;  /* 0x000000302e007824 */ /* 0x000fe200078e022d */
[----:B------:R-:W5:Y:S01]  /*12d30*/  LD.E.128 R24, desc[UR40][R26.64] ;  /* 0x000000281a187980 */ /* 0x000f62000c101d00 */
[----:B------:R-:W-:Y:S01]  /*12d40*/  SHF.R.S32.HI R12, RZ, 0x1f, R9 ;  /* 0x0000001fff0c7819 */ /* 0x000fe20000011409 */
[----:B------:R-:W-:Y:S02]  /*12d50*/  IMAD.WIDE.U32 R10, R50, UR4, R10 ;  /* 0x00000004320a7c25 */ /* 0x000fe4000f8e000a */
[----:B------:R-:W5:Y:S04]  /*12d60*/  LD.E.128 R4, desc[UR40][R4.64] ;  /* 0x0000002804047980 */ /* 0x000f68000c101d00 */
        /* <DEDUP_REMOVED lines=69> */
.L_x_14729:
[----:B------:R-:W-:-:S05]  /*131c0*/  VIADD R42, R42, 0x90 ;  /* 0x000000902a2a7836 */ /* 0x000fca0000000000 */
[----:B------:R-:W-:-:S13]  /*131d0*/  ISETP.GE.OR P0, PT, R42, R47, P0 ;  /* 0x0000002f2a00720c */ /* 0x000fda0000706670 */
[----:B------:R-:W-:Y:S05]  /*131e0*/  @P0 BRA `(.L_x_14534) ;  /* 0x0000001000c40947 */ /* 0x000fea0003800000 */
[----:B------:R-:W-:-:S04]  /*131f0*/  LEA R14, P0, R44, R14, 0x1 ;  /* 0x0000000e2c0e7211 */ /* 0x000fc800078008ff */
[----:B------:R-:W-:-:S05]  /*13200*/  LEA.HI.X R15, R44, R0, R43, 0x1, P0 ;  /* 0x000000002c0f7211 */ /* 0x000fca00000f0c2b */
[----:B------:R0:W-:Y:S01]  /*13210*/  ST.E.128 desc[UR40][R14.64], R36 ;  /* 0x000000240e007985 */ /* 0x0001e2000c101d28 */
[----:B------:R-:W-:Y:S05]  /*13220*/  BRA `(.L_x_14534) ;  /* 0x0000001000b47947 */ /* 0x000fea0003800000 */
.L_x_14532:
[----:B------:R-:W2:Y:S01]  /*13230*/  LDL R43, [R1+0x38] ;  /* 0x00003800012b7983 */ /* 0x000ea20000100800 */
[----:B------:R-:W1:Y:S01]  /*13240*/  @P1 LDC R10, c[0x0][0xbec] ;  /* 0x0002fb00ff0a1b82 */ /* 0x000e620000000800 */
[----:B------:R-:W-:Y:S01]  /*13250*/  ULDC.64 UR4, c[0x0][0xb08] ;  /* 0x0002c20000047ab9 */ /* 0x000fe20000000a00 */
[----:B0-----:R-:W-:Y:S01]  /*13260*/  SHF.R.S32.HI R0, RZ, 0x1f, R9 ;  /* 0x0000001fff007819 */ /* 0x001fe20000011409 */
[----:B------:R-:W-:-:S05]  /*13270*/  IMAD R11, R11, UR4, RZ ;  /* 0x000000040b0b7c24 */ /* 0x000fca000f8e02ff */
[----:B------:R-:W0:Y:S01]  /*13280*/  @P1 LDC R13, c[0x0][0xbf0] ;  /* 0x0002fc00ff0d1b82 */ /* 0x000e220000000800 */
[C---:B------:R-:W-:Y:S01]  /*13290*/  IMAD.WIDE.U32 R4, R28.reuse, UR4, RZ ;  /* 0x000000041c047c25 */ /* 0x040fe2000f8e00ff */
[----:B------:R-:W-:Y:S01]  /*132a0*/  MOV R3, R39 ;  /* 0x0000002700037202 */ /* 0x000fe20000000f00 */
[----:B------:R-:W-:Y:S02]  /*132b0*/  ULDC.64 UR6, c[0x0][0xb30] ;  /* 0x0002cc0000067ab9 */ /* 0x000fe40000000a00 */
[----:B------:R-:W-:Y:S01]  /*132c0*/  IMAD R11, R28, UR5, R11 ;  /* 0x000000051c0b7c24 */ /* 0x000fe2000f8e020b */
[----:B------:R-:W-:-:S03]  /*132d0*/  ULDC.64 UR4, c[0x0][0xb38] ;  /* 0x0002ce0000047ab9 */ /* 0x000fc60000000a00 */
[----:B------:R-:W-:Y:S02]  /*132e0*/  IMAD.IADD R5, R5, 0x1, R11 ;  /* 0x0000000105057824 */ /* 0x000fe400078e020b */
[----:B------:R-:W-:-:S04]  /*132f0*/  IMAD.WIDE.U32 R4, R50, UR4, R4 ;  /* 0x0000000432047c25 */ /* 0x000fc8000f8e0004 */
[----:B------:R-:W-:Y:S01]  /*13300*/  IMAD R5, R50, UR5, R5 ;  /* 0x0000000532057c24 */ /* 0x000fe2000f8e0205 */
[----:B------:R-:W-:Y:S01]  /*13310*/  ULDC.64 UR4, c[0x0][0xb40] ;  /* 0x0002d00000047ab9 */ /* 0x000fe20000000a00 */
[----:B-1----:R-:W-:-:S04]  /*13320*/  @P1 IMAD.HI.U32 R10, R39, R10, RZ ;  /* 0x0000000a270a1227 */ /* 0x002fc800078e00ff */
[----:B------:R-:W-:Y:S01]  /*13330*/  IMAD R0, R0, UR4, RZ ;  /* 0x0000000400007c24 */ /* 0x000fe2000f8e02ff */
[----:B0-----:R-:W-:Y:S01]  /*13340*/  @P1 SHF.R.U32.HI R3, RZ, R13, R10 ;  /* 0x0000000dff031219 */ /* 0x001fe2000001160a */
[----:B------:R-:W-:-:S04]  /*13350*/  IMAD.WIDE.U32 R4, R9, UR4, R4 ;  /* 0x0000000409047c25 */ /* 0x000fc8000f8e0004 */
[----:B------:R-:W-:Y:S01]  /*13360*/  IMAD R7, R9, UR5, R0 ;  /* 0x0000000509077c24 */ /* 0x000fe2000f8e0200 */
[----:B------:R-:W-:Y:S01]  /*13370*/  SHF.R.S32.HI R0, RZ, 0x1f, R3 ;  /* 0x0000001fff007819 */ /* 0x000fe20000011403 */
[----:B------:R-:W-:Y:S02]  /*13380*/  ULDC.64 UR4, c[0x0][0xb48] ;  /* 0x0002d20000047ab9 */ /* 0x000fe40000000a00 */
        /* <DEDUP_REMOVED lines=10> */
[----:B------:R-:W-:Y:S02]  /*13430*/  VIADD R3, R2, 0x16820 ;  /* 0x0001682002037836 */ /* 0x000fe40000000000 */
[----:B------:R-:W-:Y:S02]  /*13440*/  IMAD R0, R0, UR4, RZ ;  /* 0x0000000400007c24 */ /* 0x000fe4000f8e02ff */
[----:B------:R-:W-:Y:S01]  /*13450*/  IMAD.IADD R5, R5, 0x1, R9 ;  /* 0x0000000105057824 */ /* 0x000fe200078e0209 */
[----:B------:R-:W-:Y:S01]  /*13460*/  PRMT R8, RZ, 0x654, R3 ;  /* 0x00000654ff087816 */ /* 0x000fe20000000003 */
[C---:B------:R-:W-:Y:S02]  /*13470*/  IMAD R3, R7.reuse, UR5, R0 ;  /* 0x0000000507037c24 */ /* 0x040fe4000f8e0200 */
[----:B------:R-:W-:Y:S01]  /*13480*/  IMAD.WIDE.U32 R4, R7, UR4, R4 ;  /* 0x0000000407047c25 */ /* 0x000fe2000f8e0004 */
[----:B------:R-:W-:Y:S01]  /*13490*/  ULDC.64 UR4, c[0x0][0xb00] ;  /* 0x0002c00000047ab9 */ /* 0x000fe20000000a00 */
[----:B------:R0:W-:Y:S02]  /*134a0*/  SYNCS.ARRIVE.TRANS64.RED.A1T0 RZ, [R8+URZ], RZ ;  /* 0x000000ff08ff79a7 */ /* 0x0001e4000810043f */
[----:B------:R-:W-:Y:S01]  /*134b0*/  IMAD.IADD R3, R5, 0x1, R3 ;  /* 0x0000000105037824 */ /* 0x000fe200078e0203 */
[----:B------:R-:W-:Y:S01]  /*134c0*/  LEA R0, P0, R4, UR4, 0x2 ;  /* 0x0000000404007c11 */ /* 0x000fe2000f8010ff */
[----:B------:R-:W-:-:S03]  /*134d0*/  UMOV UR4, 0xffffffff ;  /* 0xffffffff00047882 */ /* 0x000fc60000000000 */
[----:B------:R-:W-:Y:S01]  /*134e0*/  LEA.HI.X R4, R4, UR5, R3, 0x2, P0 ;  /* 0x0000000504047c11 */ /* 0x000fe200080f1403 */
[C---:B--2---:R-:W-:Y:S02]  /*134f0*/  VIADD R28, R43.reuse, 0x20 ;  /* 0x000000202b1c7836 */ /* 0x044fe40000000000 */
[C---:B------:R-:W-:Y:S02]  /*13500*/  VIADD R33, R43.reuse, 0x28 ;  /* 0x000000282b217836 */ /* 0x040fe40000000000 */
[C---:B------:R-:W-:Y:S02]  /*13510*/  VIADD R35, R43.reuse, 0x30 ;  /* 0x000000302b237836 */ /* 0x040fe40000000000 */
[C---:B------:R-:W-:Y:S02]  /*13520*/  VIADD R37, R43.reuse, 0x38 ;  /* 0x000000382b257836 */ /* 0x040fe40000000000 */
[C---:B------:R-:W-:Y:S02]  /*13530*/  VIADD R7, R43.reuse, 0x8 ;  /* 0x000000082b077836 */ /* 0x040fe40000000000 */
[----:B------:R-:W-:-:S02]  /*13540*/  VIADD R39, R43, 0x10 ;  /* 0x000000102b277836 */ /* 0x000fc40000000000 */
[----:B------:R-:W-:Y:S01]  /*13550*/  VIADD R41, R43, 0x18 ;  /* 0x000000182b297836 */ /* 0x000fe20000000000 */
[----:B------:R-:W-:Y:S02]  /*13560*/  SHF.R.S32.HI R32, RZ, 0x1f, R28 ;  /* 0x0000001fff207819 */ /* 0x000fe4000001141c */
[----:B------:R-:W-:Y:S02]  /*13570*/  SHF.R.S32.HI R34, RZ, 0x1f, R33 ;  /* 0x0000001fff227819 */ /* 0x000fe40000011421 */
[----:B------:R-:W-:Y:S02]  /*13580*/  SHF.R.S32.HI R36, RZ, 0x1f, R35 ;  /* 0x0000001fff247819 */ /* 0x000fe40000011423 */
[----:B------:R-:W-:Y:S02]  /*13590*/  SHF.R.S32.HI R38, RZ, 0x1f, R37 ;  /* 0x0000001fff267819 */ /* 0x000fe40000011425 */
[----:B------:R-:W-:Y:S02]  /*135a0*/  SHF.R.S32.HI R40, RZ, 0x1f, R7 ;  /* 0x0000001fff287819 */ /* 0x000fe40000011407 */
[----:B------:R-:W-:-:S02]  /*135b0*/  SHF.R.S32.HI R42, RZ, 0x1f, R39 ;  /* 0x0000001fff2a7819 */ /* 0x000fc40000011427 */
[----:B------:R-:W-:Y:S01]  /*135c0*/  SHF.R.S32.HI R44, RZ, 0x1f, R41 ;  /* 0x0000001fff2c7819 */ /* 0x000fe20000011429 */
[----:B0-----:R-:W-:Y:S06]  /*135d0*/  BRA.DIV UR4, `(.L_x_14535) ;  /* 0x0000009604b07947 */ /* 0x001fec000b800000 */
[----:B------:R0:W1:Y:S04]  /*135e0*/  SHFL.IDX PT, R3, R4, RZ, 0x1c1f ;  /* 0x001c1fff04037589 */ /* 0x00006800000e0000 */
[----:B------:R0:W2:Y:S02]  /*135f0*/  SHFL.IDX PT, R14, R0, RZ, 0x1c1f ;  /* 0x001c1fff000e7589 */ /* 0x0000a400000e0000 */
.L_x_14732:
        /* <DEDUP_REMOVED lines=9> */
[-C--:B--2---:R-:W-:Y:S01]  /*13690*/  @!P1 LEA R10, P5, R7, R14.reuse, 0x2 ;  /* 0x0000000e070a9211 */ /* 0x084fe200078a10ff */
        /* <DEDUP_REMOVED lines=8> */
[-C--:B------:R-:W-:Y:S01]  /*13720*/  @!P4 LEA R24, P5, R41, R14.reuse, 0x2 ;  /* 0x0000000e2918c211 */ /* 0x080fe200078a10ff */
        /* <DEDUP_REMOVED lines=17> */
.L_x_14537:
[----:B------:R-:W-:Y:S05]  /*13840*/  BSYNC B1 ;  /* 0x0000000000017941 */ /* 0x000fea0003800000 */
.L_x_14536:
[----:B------:R-:W-:-:S03]  /*13850*/  UMOV UR4, 0xffffffff ;  /* 0xffffffff00047882 */ /* 0x000fc60000000000 */
[----:B------:R-:W-:Y:S05]  /*13860*/  BRA.DIV UR4, `(.L_x_14538) ;  /* 0x0000009604407947 */ /* 0x000fea000b800000 */
[----:B-1----:R1:W4:Y:S04]  /*13870*/  SHFL.IDX PT, R3, R4, 0x1, 0x1c1f ;  /* 0x003c1f0004037f89 */ /* 0x00232800000e0000 */
[----:B--23--:R1:W2:Y:S02]  /*13880*/  SHFL.IDX PT, R14, R0, 0x1, 0x1c1f ;  /* 0x003c1f00000e7f89 */ /* 0x00c2a400000e0000 */
.L_x_14736:
        /* <DEDUP_REMOVED lines=37> */
.L_x_14530:
        /* <DEDUP_REMOVED lines=11> */
[----:B-----5:R-:W-:-:S04]  /*13b90*/  IMAD.U32 R24, RZ, RZ, UR4 ;  /* 0x00000004ff187e24 */ /* 0x020fc8000f8e00ff */
        /* <DEDUP_REMOVED lines=11> */
[----:B0-----:R-:W2:Y:S04]  /*13c50*/  LDG.E R7, desc[UR40][R4.64] ;  /* 0x0000002804077981 */ /* 0x001ea8000c1e1900 */
[----:B-----5:R-:W2:Y:S02]  /*13c60*/  LDG.E R24, desc[UR40][R4.64+0x4] ;  /* 0x0000042804187981 */ /* 0x020ea4000c1e1900 */
[----:B--2---:R-:W-:-:S07]  /*13c70*/  IADD3 R24, -R7, R24, RZ ;  /* 0x0000001807187210 */ /* 0x004fce0007ffe1ff */
.L_x_14539:
        /* <DEDUP_REMOVED lines=58> */
.L_x_14541:
[----:B------:R-:W-:Y:S05]  /*14020*/  BSYNC B1 ;  /* 0x0000000000017941 */ /* 0x000fea0003800000 */
.L_x_14540:
        /* <DEDUP_REMOVED lines=47> */
[----:B------:R-:W-:Y:S01]  /*14320*/  IMAD R21, R24, R9, RZ ;  /* 0x0000000918157224 */ /* 0x000fe200078e02ff */
[----:B------:R-:W-:Y:S02]  /*14330*/  IADD3 R24, R45, R27, RZ ;  /* 0x0000001b2d187210 */ /* 0x000fe40007ffe0ff */
[----:B------:R-:W1:Y:S02]  /*14340*/  SHFL.IDX PT, R0, R20, RZ, 0x181f ;  /* 0x00181fff14007589 */ /* 0x000e6400000e0000 */
[C---:B------:R-:W-:Y:S01]  /*14350*/  ISETP.GE.OR P2, PT, R24.reuse, R21, P0 ;  /* 0x000000151800720c */ /* 0x040fe20000746670 */
[C---:B------:R-:W-:Y:S01]  /*14360*/  VIADD R8, R24.reuse, 0x30 ;  /* 0x0000003018087836 */ /* 0x040fe20000000000 */
[----:B------:R-:W2:Y:S01]  /*14370*/  SHFL.IDX PT, R5, R7, 0x1, 0x181f ;  /* 0x00381f0007057f89 */ /* 0x000ea200000e0000 */
[----:B------:R-:W-:-:S03]  /*14380*/  VIADD R10, R24, 0x60 ;  /* 0x00000060180a7836 */ /* 0x000fc60000000000 */
[----:B------:R-:W3:Y:S01]  /*14390*/  SHFL.IDX PT, R14, R7, 0x2, 0x181f ;  /* 0x00581f00070e7f89 */ /* 0x000ee200000e0000 */
[-C--:B------:R-:W-:Y:S02]  /*143a0*/  ISETP.GE.OR P3, PT, R8, R21.reuse, P0 ;  /* 0x000000150800720c */ /* 0x080fe40000766670 */
[----:B------:R-:W-:Y:S01]  /*143b0*/  ISETP.GE.OR P4, PT, R10, R21, P0 ;  /* 0x000000150a00720c */ /* 0x000fe20000786670 */
[----:B------:R-:W4:Y:S04]  /*143c0*/  SHFL.IDX PT, R4, R20, 0x1, 0x181f ;  /* 0x00381f0014047f89 */ /* 0x000f2800000e0000 */
[----:B------:R-:W5:Y:S01]  /*143d0*/  SHFL.IDX PT, R6, R20, 0x2, 0x181f ;  /* 0x00581f0014067f89 */ /* 0x000f6200000e0000 */
        /* <DEDUP_REMOVED lines=13> */
.L_x_14745:
[----:B------:R-:W-:-:S05]  /*144b0*/  VIADD R24, R24, 0x90 ;  /* 0x0000009018187836 */ /* 0x000fca0000000000 */
[----:B------:R-:W-:-:S13]  /*144c0*/  ISETP.GE.OR P0, PT, R24, R21, P0 ;  /* 0x000000151800720c */ /* 0x000fda0000706670 */
[----:B--2---:R-:W-:-:S04]  /*144d0*/  @!P0 LEA R14, P1, R44, R14, 0x1 ;  /* 0x0000000e2c0e8211 */ /* 0x004fc800078208ff */
[----:B-1----:R-:W-:-:S05]  /*144e0*/  @!P0 LEA.HI.X R15, R44, R0, R43, 0x1, P1 ;  /* 0x000000002c0f8211 */ /* 0x002fca00008f0c2b */
[----:B------:R1:W-:Y:S04]  /*144f0*/  @!P0 ST.E.128 desc[UR40][R14.64], RZ ;  /* 0x000000ff0e008985 */ /* 0x0003e8000c101d28 */
.L_x_14534:
[----:B------:R-:W-:Y:S05]  /*14500*/  BSYNC B0 ;  /* 0x0000000000007941 */ /* 0x000fea0003800000 */
.L_x_14529:
[----:B------:R-:W-:Y:S02]  /*14510*/  ULDC UR4, c[0x0][0xc3c] ;  /* 0x00030f0000047ab9 */ /* 0x000fe40000000800 */
[----:B------:R-:W-:-:S13]  /*14520*/  ISETP.GE.AND P0, PT, R31, UR4, PT ;  /* 0x000000041f007c0c */ /* 0x000fda000bf06270 */
[----:B------:R-:W-:Y:S05]  /*14530*/  @!P0 BRA `(.L_x_14543) ;  /* 0xfffffec800c08947 */ /* 0x000fea000383ffff */
[----:B------:R-:W-:Y:S05]  /*14540*/  BRA `(.L_x_14400) ;  /* 0x0000007400407947 */ /* 0x000fea0003800000 */
.L_x_14398:
        /* <DEDUP_REMOVED lines=18> */
.L_x_14544:
        /* <DEDUP_REMOVED lines=44> */
.L_x_14548:
[----:B------:R-:W0:Y:S01]  /*14930*/  LDC R2, c[0x0][0xc3c] ;  /* 0x00030f00ff027b82 */ /* 0x000e220000000800 */
[----:B------:R-:W-:Y:S01]  /*14940*/  UIADD3 UR4, UR4, 0x1f, URZ ;  /* 0x0000001f04047890 */ /* 0x000fe2000fffe03f */
[----:B------:R-:W-:Y:S02]  /*14950*/  ULDC UR7, c[0x0][0xc3c] ;  /* 0x00030f0000077ab9 */ /* 0x000fe40000000800 */
[----:B------:R-:W-:-:S03]  /*14960*/  IMAD.U32 R27, RZ, RZ, UR7 ;  /* 0x00000007ff1b7e24 */ /* 0x000fc6000f8e00ff */
[----:B0-----:R-:W-:-:S13]  /*14970*/  ISETP.LE.AND P6, PT, R2, UR4, PT ;  /* 0x0000000402007c0c */ /* 0x001fda000bfc3270 */
[----:B------:R-:W-:Y:S05]  /*14980*/  @P6 BRA `(.L_x_14547) ;  /* 0x0000000800a06947 */ /* 0x000fea0003800000 */
[----:B------:R-:W-:Y:S01]  /*14990*/  VIADD R9, R0, UR4 ;  /* 0x0000000400097c36 */ /* 0x000fe20008000000 */
[----:B------:R-:W-:Y:S01]  /*149a0*/  MOV R25, RZ ;  /* 0x000000ff00197202 */ /* 0x000fe20000000f00 */
[----:B------:R-:W-:-:S03]  /*149b0*/  IMAD.MOV.U32 R6, RZ, RZ, RZ ;  /* 0x000000ffff067224 */ /* 0x000fc600078e00ff */
        /* <DEDUP_REMOVED lines=28> */
.L_x_14546:
        /* <DEDUP_REMOVED lines=13> */
.L_x_14549:
        /* <DEDUP_REMOVED lines=22> */
[-C--:B------:R-:W-:Y:S01]  /*14db0*/  @!P1 IADD3 R8, R8, -R7.reuse, RZ ;  /* 0x8000000708089210 */ /* 0x080fe20007ffe0ff */
        /* <DEDUP_REMOVED lines=38> */
.L_x_14550:
        /* <DEDUP_REMOVED lines=8> */
[----:B0-----:R-:W-:-:S06]  /*150a0*/  IADD3 R7, R6, 0xffffffe, RZ ;  /* 0x0ffffffe06077810 */ /* 0x001fcc0007ffe0ff */
        /* <DEDUP_REMOVED lines=48> */
[----:B------:R-:W-:Y:S02]  /*153b0*/  @!P2 IADD3 R2, -R2, RZ, RZ ;  /* 0x000000ff0202a210 */ /* 0x000fe40007ffe1ff */
[----:B------:R-:W-:-:S05]  /*153c0*/  @!P1 LOP3.LUT R2, RZ, R7, RZ, 0x33, !PT ;  /* 0x00000007ff029212 */ /* 0x000fca00078e33ff */
[----:B------:R-:W-:-:S07]  /*153d0*/  IMAD R26, R2, R26, R3 ;  /* 0x0000001a021a7224 */ /* 0x000fce00078e0203 */
.L_x_14551:
[----:B------:R-:W-:-:S05]  /*153e0*/  LOP3.LUT R2, RZ, R2, RZ, 0x33, !PT ;  /* 0x00000002ff027212 */ /* 0x000fca00078e33ff */
[----:B------:R-:W-:Y:S01]  /*153f0*/  IMAD.IADD R25, R25, 0x1, R2 ;  /* 0x0000000119197824 */ /* 0x000fe200078e0202 */
[----:B------:R-:W-:Y:S06]  /*15400*/  BRA `(.L_x_14552) ;  /* 0x00000000000c7947 */ /* 0x000fec0003800000 */
.L_x_14547:
[----:B------:R-:W-:Y:S02]  /*15410*/  IMAD.MOV.U32 R25, RZ, RZ, RZ ;  /* 0x000000ffff197224 */ /* 0x000fe400078e00ff */
[----:B------:R-:W-:Y:S02]  /*15420*/  IMAD.U32 R24, RZ, RZ, UR6 ;  /* 0x00000006ff187e24 */ /* 0x000fe4000f8e00ff */
[----:B------:R-:W-:-:S07]  /*15430*/  IMAD.MOV.U32 R26, RZ, RZ, RZ ;  /* 0x000000ffff1a7224 */ /* 0x000fce00078e00ff */
.L_x_14552:
[----:B------:R-:W-:-:S13]  /*15440*/  ISETP.NE.AND P0, PT, R0, RZ, PT ;  /* 0x000000ff0000720c */ /* 0x000fda0003f05270 */
[----:B------:R-:W0:Y:S01]  /*15450*/  @!P0 S2R R3, SR_CgaCtaId ;  /* 0x0000000000038919 */ /* 0x000e220000008800 */
[----:B------:R-:W-:-:S04]  /*15460*/  @!P0 MOV R0, 0x400 ;  /* 0x0000040000008802 */ /* 0x000fc80000000f00 */
[----:B0-----:R-:W-:-:S05]  /*15470*/  @!P0 LEA R0, R3, R0, 0x18 ;  /* 0x0000000003008211 */ /* 0x001fca00078ec0ff */
[----:B------:R0:W-:Y:S01]  /*15480*/  @!P0 STS.128 [R0+0x168d0], R24 ;  /* 0x0168d01800008388 */ /* 0x0001e20000000c00 */
[----:B------:R-:W-:Y:S06]  /*15490*/  BAR.ARV 0x5, 0x200 ;  /* 0x0148000000007b1d */ /* 0x000fec0000002000 */
.L_x_14545:
        /* <DEDUP_REMOVED lines=25> */
[----:B------:R0:W-:Y:S02]  /*15630*/  STL [R1+0x4], R0 ;  /* 0x0000040001007387 */ /* 0x0001e40000100800 */
[----:B------:R-:W-:Y:S01]  /*15640*/  LOP3.LUT R3, R2, 0x200, R3, 0xf8, !PT ;  /* 0x0000020002037812 */ /* 0x000fe200078ef803 */
[----:B------:R-:W-:-:S05]  /*15650*/  IMAD.SHL.U32 R2, R5, 0x10, RZ ;  /* 0x0000001005027824 */ /* 0x000fca00078e00ff */
[----:B------:R-:W-:Y:S01]  /*15660*/  LOP3.LUT R2, R4, 0x70, R2, 0xf8, !PT ;  /* 0x0000007004027812 */ /* 0x000fe200078ef802 */
[----:B0-----:R-:W-:-:S05]  /*15670*/  IMAD R0, R3, 0x2, R16 ;  /* 0x0000000203007824 */ /* 0x001fca00078e0210 */
[----:B------:R0:W-:Y:S02]  /*15680*/  STL [R1+0x10], R0 ;  /* 0x0000100001007387 */ /* 0x0001e40000100800 */
.L_x_14679:
        /* <DEDUP_REMOVED lines=10> */
[----:B------:R-:W-:Y:S10]  /*15730*/  STL [R1+0x14], R14 ;  /* 0x0000140e01007387 */ /* 0x000ff40000100800 */
[----:B------:R-:W-:-:S02]  /*15740*/  @P0 LEA R4, P1, R14, UR4, 0x2 ;  /* 0x000000040e040c11 */ /* 0x000fc4000f8210ff */
[C---:B------:R-:W-:Y:S01]  /*15750*/  SHF.L.U32 R19, R14.reuse, 0x2, RZ ;  /* 0x000000020e137819 */ /* 0x040fe200000006ff */
[----:B------:R0:W-:Y:S01]  /*15760*/  STL [R1+0x38], R0 ;  /* 0x0000380001007387 */ /* 0x0001e20000100800 */
[C-C-:B--2---:R-:W-:Y:S01]  /*15770*/  @P0 LEA.HI.X R5, R14.reuse, UR5, R0.reuse, 0x2, P1 ;  /* 0x000000050e050c11 */ /* 0x144fe200088f1400 */
[----:B------:R-:W-:Y:S01]  /*15780*/  ULDC.64 UR4, c[0x0][0xa08] ;  /* 0x0002820000047ab9 */ /* 0x000fe20000000a00 */
[----:B------:R-:W-:Y:S02]  /*15790*/  ISETP.NE.U32.AND P1, PT, RZ, UR6, PT ;  /* 0x00000006ff007c0c */ /* 0x000fe4000bf25070 */
[----:B------:R-:W-:Y:S01]  /*157a0*/  SHF.L.U64.HI R22, R14, 0x2, R0 ;  /* 0x000000020e167819 */ /* 0x000fe20000010200 */
[----:B------:R1:W5:Y:S01]  /*157b0*/  @P0 LDG.E R9, desc[UR40][R4.64] ;  /* 0x0000002804090981 */ /* 0x000362000c1e1900 */
[----:B------:R-:W-:Y:S02]  /*157c0*/  ISETP.NE.AND.EX P0, PT, RZ, UR7, PT, P1 ;  /* 0x00000007ff007c0c */ /* 0x000fe4000bf05310 */
[----:B------:R-:W-:-:S04]  /*157d0*/  IADD3 R2, P2, R19, UR6, RZ ;  /* 0x0000000613027c10 */ /* 0x000fc8000ff5e0ff */
[----:B------:R-:W-:Y:S01]  /*157e0*/  IADD3.X R3, R22, UR7, RZ, P2, !PT ;  /* 0x0000000716037c10 */ /* 0x000fe200097fe4ff */
[----:B------:R-:W-:-:S06]  /*157f0*/  ULDC.64 UR6, c[0x0][0xa10] ;  /* 0x0002840000067ab9 */ /* 0x000fcc0000000a00 */
[----:B------:R-:W2:Y:S01]  /*15800*/  @P0 LDG.E R8, desc[UR40][R2.64] ;  /* 0x0000002802080981 */ /* 0x000ea2000c1e1900 */
[----:B------:R-:W-:Y:S02]  /*15810*/  ISETP.NE.U32.AND P1, PT, RZ, UR4, PT ;  /* 0x00000004ff007c0c */ /* 0x000fe4000bf25070 */
[----:B------:R-:W-:Y:S02]  /*15820*/  IADD3 R6, P3, R19, UR4, RZ ;  /* 0x0000000413067c10 */ /* 0x000fe4000ff7e0ff */
[----:B------:R-:W-:Y:S02]  /*15830*/  ISETP.NE.AND.EX P1, PT, RZ, UR5, PT, P1 ;  /* 0x00000005ff007c0c */ /* 0x000fe4000bf25310 */
[----:B------:R-:W-:Y:S01]  /*15840*/  IADD3.X R7, R22, UR5, RZ, P3, !PT ;  /* 0x0000000516077c10 */ /* 0x000fe20009ffe4ff */
[----:B------:R-:W-:Y:S02]  /*15850*/  ULDC.64 UR4, c[0x0][0xa18] ;  /* 0x0002860000047ab9 */ /* 0x000fe40000000a00 */
[----:B------:R-:W-:-:S04]  /*15860*/  ISETP.NE.U32.AND P3, PT, RZ, UR4, PT ;  /* 0x00000004ff007c0c */ /* 0x000fc8000bf65070 */
[----:B------:R-:W-:Y:S02]  /*15870*/  ISETP.NE.AND.EX P3, PT, RZ, UR5, PT, P3 ;  /* 0x00000005ff007c0c */ /* 0x000fe4000bf65330 */
[----:B-1----:R-:W-:Y:S02]  /*15880*/  IADD3 R4, P4, R19, UR6, RZ ;  /* 0x0000000613047c10 */ /* 0x002fe4000ff9e0ff */
[----:B------:R-:W-:Y:S02]  /*15890*/  ISETP.NE.U32.AND P2, PT, RZ, UR6, PT ;  /* 0x00000006ff007c0c */ /* 0x000fe4000bf45070 */
[----:B------:R-:W-:Y:S02]  /*158a0*/  IADD3.X R5, R22, UR7, RZ, P4, !PT ;  /* 0x0000000716057c10 */ /* 0x000fe4000a7fe4ff */
[----:B------:R-:W-:-:S05]  /*158b0*/  ISETP.NE.AND.EX P2, PT, RZ, UR7, PT, P2 ;  /* 0x00000007ff007c0c */ /* 0x000fca000bf45320 */
[----:B------:R-:W-:Y:S01]  /*158c0*/  @P3 IADD3 R10, P4, R19, UR4, RZ ;  /* 0x00000004130a3c10 */ /* 0x000fe2000ff9e0ff */
[----:B------:R-:W-:-:S03]  /*158d0*/  ULDC UR4, c[0x0][0x288] ;  /* 0x0000a20000047ab9 */ /* 0x000fc60000000800 */
[----:B------:R-:W-:Y:S01]  /*158e0*/  @P3 IADD3.X R11, R22, UR5, RZ, P4, !PT ;  /* 0x00000005160b3c10 */ /* 0x000fe2000a7fe4ff */
[----:B------:R-:W-:Y:S02]  /*158f0*/  IMAD.MOV.U32 R12, RZ, RZ, RZ ;  /* 0x000000ffff0c7224 */ /* 0x000fe400078e00ff */
[----:B0-----:R-:W-:-:S04]  /*15900*/  IMAD.MOV.U32 R0, RZ, RZ, RZ ;  /* 0x000000ffff007224 */ /* 0x001fc800078e00ff */
[----:B------:R-:W5:Y:S04]  /*15910*/  @P1 LDG.E R12, desc[UR40][R6.64] ;  /* 0x00000028060c1981 */ /* 0x000f68000c1e1900 */
        /* <DEDUP_REMOVED lines=18> */
[----:B------:R-:W2:Y:S04]  /*15a40*/  LDG.E R11, desc[UR40][R2.64] ;  /* 0x00000028020b7981 */ /* 0x000ea8000c1e1900 */
[----:B------:R-:W2:Y:S02]  /*15a50*/  LDG.E R2, desc[UR40][R2.64+0x4] ;  /* 0x0000042802027981 */ /* 0x000ea4000c1e1900 */
[----:B--2---:R-:W-:-:S05]  /*15a60*/  IMAD.IADD R13, R2, 0x1, -R11 ;  /* 0x00000001020d7824 */ /* 0x004fca00078e0a0b */
[----:B------:R0:W-:Y:S02]  /*15a70*/  STL [R1+0x28], R13 ;  /* 0x0000280d01007387 */ /* 0x0001e40000100800 */
.L_x_14554:
        /* <DEDUP_REMOVED lines=15> */
.L_x_14555:
[----:B------:R-:W-:Y:S05]  /*15b70*/  @!P1 BRA `(.L_x_14556) ;  /* 0x00000000000c9947 */ /* 0x000fea0003800000 */
[----:B------:R-:W2:Y:S04]  /*15b80*/  LDG.E R10, desc[UR40][R6.64] ;  /* 0x00000028060a7981 */ /* 0x000ea8000c1e1900 */
[----:B------:R-:W2:Y:S02]  /*15b90*/  LDG.E R6, desc[UR40][R6.64+0x4] ;  /* 0x0000042806067981 */ /* 0x000ea4000c1e1900 */
[----:B--2---:R-:W-:-:S07]  /*15ba0*/  IMAD.IADD R10, R6, 0x1, -R10 ;  /* 0x00000001060a7824 */ /* 0x004fce00078e0a0a */
.L_x_14556:
[----:B------:R-:W2:Y:S04]  /*15bb0*/  @P2 LDG.E R3, desc[UR40][R4.64] ;  /* 0x0000002804032981 */ /* 0x000ea8000c1e1900 */
[----:B------:R3:W2:Y:S01]  /*15bc0*/  @P2 LDG.E R5, desc[UR40][R4.64+0x4] ;  /* 0x0000042804052981 */ /* 0x0006a2000c1e1900 */
[----:B-----5:R-:W-:Y:S01]  /*15bd0*/  IMAD.IADD R10, R10, 0x1, -R9 ;  /* 0x000000010a0a7824 */ /* 0x020fe200078e0a09 */
[----:B------:R-:W-:Y:S01]  /*15be0*/  LOP3.LUT R12, R2, 0xff, RZ, 0xc0, !PT ;  /* 0x000000ff020c7812 */ /* 0x000fe200078ec0ff */
[----:B------:R-:W-:Y:S04]  /*15bf0*/  BSSY B0, `(.L_x_14557) ;  /* 0x0000037000007945 */ /* 0x000fe80003800000 */
[----:B------:R4:W-:Y:S01]  /*15c00*/  STL [R1+0x40], R12 ;  /* 0x0000400c01007387 */ /* 0x0009e20000100800 */
[----:B---3--:R-:W3:Y:S02]  /*15c10*/  LDC R4, c[0x0][0x448] ;  /* 0x00011200ff047b82 */ /* 0x008ee40000000800 */
[----:B---3--:R-:W-:-:S13]  /*15c20*/  ISETP.NE.AND P0, PT, R4, 0x1, PT ;  /* 0x000000010400780c */ /* 0x008fda0003f05270 */
[----:B------:R-:W3:Y:S08]  /*15c30*/  @P0 LDC R6, c[0x0][0x44c] ;  /* 0x00011300ff060b82 */ /* 0x000ef00000000800 */
[----:B------:R-:W0:Y:S01]  /*15c40*/  @P0 LDC R4, c[0x0][0x450] ;  /* 0x00011400ff040b82 */ /* 0x000e220000000800 */
[----:B--2---:R-:W-:Y:S02]  /*15c50*/  @P2 IMAD.IADD R8, R5, 0x1, -R3 ;  /* 0x0000000105082824 */ /* 0x004fe400078e0a03 */
[----:B------:R-:W-:-:S04]  /*15c60*/  IMAD R3, R25, 0xc0, RZ ;  /* 0x000000c019037824 */ /* 0x000fc800078e02ff */
[----:B------:R-:W-:-:S04]  /*15c70*/  VIADD R3, R3, 0xbf ;  /* 0x000000bf03037836 */ /* 0x000fc80000000000 */
[----:B---3--:R-:W-:-:S05]  /*15c80*/  @P0 IMAD.HI.U32 R6, R3, R6, RZ ;  /* 0x0000000603060227 */ /* 0x008fca00078e00ff */
[----:B0-----:R-:W-:Y:S01]  /*15c90*/  @P0 SHF.R.U32.HI R3, RZ, R4, R6 ;  /* 0x00000004ff030219 */ /* 0x001fe20000011606 */
[----:B------:R-:W-:-:S05]  /*15ca0*/  IMAD.IADD R4, R10, 0x1, R8 ;  /* 0x000000010a047824 */ /* 0x000fca00078e0208 */
[C---:B------:R-:W-:Y:S01]  /*15cb0*/  IADD3 R20, R4.reuse, 0x80, -R13 ;  /* 0x0000008004147810 */ /* 0x040fe20007ffe80d */
[----:B------:R-:W-:-:S04]  /*15cc0*/  VIADD R4, R4, 0x7f ;  /* 0x0000007f04047836 */ /* 0x000fc80000000000 */
[----:B------:R-:W-:Y:S01]  /*15cd0*/  IMAD.IADD R3, R20, 0x1, R3 ;  /* 0x0000000114037824 */ /* 0x000fe200078e0203 */
[----:B------:R-:W-:-:S04]  /*15ce0*/  SHF.R.S32.HI R5, RZ, 0x1f, R4 ;  /* 0x0000001fff057819 */ /* 0x000fc80000011404 */
[----:B------:R-:W-:Y:S02]  /*15cf0*/  LEA.HI R5, R5, R4, RZ, 0x7 ;  /* 0x0000000405057211 */ /* 0x000fe400078f38ff */
[----:B------:R-:W-:Y:S02]  /*15d00*/  SHF.R.S32.HI R4, RZ, 0x1f, R3 ;  /* 0x0000001fff047819 */ /* 0x000fe40000011403 */
[----:B------:R-:W-:Y:S02]  /*15d10*/  SHF.R.S32.HI R21, RZ, 0x7, R5 ;  /* 0x00000007ff157819 */ /* 0x000fe40000011405 */
[----:B------:R-:W-:-:S04]  /*15d20*/  LEA.HI R4, R4, R3, RZ, 0x7 ;  /* 0x0000000304047211 */ /* 0x000fc800078f38ff */
[----:B------:R-:W-:-:S04]  /*15d30*/  SHF.R.S32.HI R4, RZ, 0x7, R4 ;  /* 0x00000007ff047819 */ /* 0x000fc80000011404 */
[----:B------:R-:W-:Y:S02]  /*15d40*/  VIMNMX R5, R21, R4, PT ;  /* 0x0000000415057248 */ /* 0x000fe40003fe0100 */
[----:B------:R-:W-:Y:S02]  /*15d50*/  SHF.R.U32.HI R4, RZ, 0x10, R2 ;  /* 0x00000010ff047819 */ /* 0x000fe40000011602 */
[----:B------:R-:W-:Y:S02]  /*15d60*/  ISETP.GE.AND P0, PT, R5, 0x1, PT ;  /* 0x000000010500780c */ /* 0x000fe40003f06270 */
[----:B------:R-:W-:-:S11]  /*15d70*/  MOV R2, RZ ;  /* 0x000000ff00027202 */ /* 0x000fd60000000f00 */
[----:B----4-:R-:W-:Y:S05]  /*15d80*/  @!P0 BRA `(.L_x_14558) ;  /* 0x0000000000748947 */ /* 0x010fea0003800000 */
        /* <DEDUP_REMOVED lines=29> */
.L_x_14558:
[----:B------:R-:W-:Y:S05]  /*15f60*/  BSYNC B0 ;  /* 0x0000000000007941 */ /* 0x000fea0003800000 */
.L_x_14557:
[-C--:B------:R-:W-:Y:S01]  /*15f70*/  IMAD R3, R12, R2.reuse, RZ ;  /* 0x000000020c037224 */ /* 0x080fe200078e02ff */
        /* <DEDUP_REMOVED lines=23> */
.L_x_14748:
[----:B--2---:R-:W-:Y:S02]  /*160f0*/  ISETP.NE.AND P0, PT, R14, RZ, PT ;  /* 0x000000ff0e00720c */ /* 0x004fe40003f05270 */
[----:B------:R-:W-:-:S11]  /*16100*/  PLOP3.LUT P6, PT, PT, PT, PT, 0x8, 0x0 ;  /* 0x000000000000781c */ /* 0x000fd60003fce170 */
[----:B------:R-:W-:Y:S05]  /*16110*/  @P0 BRA `(.L_x_14562) ;  /* 0x00000000000c0947 */ /* 0x000fea0003800000 */
[----:B------:R-:W-:-:S03]  /*16120*/  UMOV UR4, 0xffffffff ;  /* 0xffffffff00047882 */ /* 0x000fc60000000000 */
[----:B------:R-:W-:Y:S05]  /*16130*/  BRA.DIV UR4, `(.L_x_14563) ;  /* 0x0000007204887947 */ /* 0x000fea000b800000 */
[----:B------:R-:W-:-:S13]  /*16140*/  ELECT P6, URZ, PT ;  /* 0x00000000003f782f */ /* 0x000fda00038c0000 */
.L_x_14562:
        /* <DEDUP_REMOVED lines=9> */
.L_x_14751:
[----:B------:R-:W-:Y:S05]  /*161e0*/  BSYNC B1 ;  /* 0x0000000000017941 */ /* 0x000fea0003800000 */
.L_x_14564:
[----:B------:R-:W-:Y:S04]  /*161f0*/  BSSY B1, `(.L_x_14566) ;  /* 0x0000050000017945 */ /* 0x000fe80003800000 */
[----:B------:R-:W-:Y:S05]  /*16200*/  @!P6 BRA `(.L_x_14567) ;  /* 0x000000040038e947 */ /* 0x000fea0003800000 */
[----:B------:R-:W2:Y:S01]  /*16210*/  LDL R7, [R1+0x4] ;  /* 0x0000040001077983 */ /* 0x000ea20000100800 */
        /* <DEDUP_REMOVED lines=8> */
.L_x_14752:
[----:B------:R-:W-:Y:S05]  /*162a0*/  BSYNC B2 ;  /* 0x0000000000027941 */ /* 0x000fea0003800000 */
.L_x_14568:
[----:B------:R-:W-:Y:S04]  /*162b0*/  BSSY B2, `(.L_x_14570) ;  /* 0x0000009000027945 */ /* 0x000fe80003800000 */
[----:B------:R-:W-:Y:S05]  /*162c0*/  @P1 BRA `(.L_x_14571) ;  /* 0x00000000001c1947 */ /* 0x000fea0003800000 */
[----:B------:R-:W2:Y:S02]  /*162d0*/  S2R R8, SR_TID.X ;  /* 0x0000000000087919 */ /* 0x000ea40000002100 */
[----:B--2---:R-:W-:Y:S02]  /*162e0*/  LOP3.LUT R9, R8, 0x1f, RZ, 0xc0, !PT ;  /* 0x0000001f08097812 */ /* 0x004fe400078ec0ff */
[----:B------:R-:W-:Y:S02]  /*162f0*/  MOV R8, 0x4000 ;  /* 0x0000400000087802 */ /* 0x000fe40000000f00 */
[----:B------:R-:W-:Y:S02]  /*16300*/  ISETP.NE.AND P0, PT, R9, RZ, PT ;  /* 0x000000ff0900720c */ /* 0x000fe40003f05270 */
[----:B------:R2:W-:Y:S11]  /*16310*/  SYNCS.ARRIVE.TRANS64 RZ, [R6+URZ+0x16890], R8 ;  /* 0x0168900806ff79a7 */ /* 0x0005f6000800003f */
[----:B--2---:R-:W-:Y:S05]  /*16320*/  @!P0 BRA `(.L_x_14571) ;  /* 0x0000000000048947 */ /* 0x004fea0003800000 */
[----:B------:R-:W-:Y:S01]  /*16330*/  BPT.TRAP 0x1 ;  /* 0x000000040000795c */ /* 0x000fe20000300000 */
.L_x_14571:
[----:B------:R-:W-:Y:S05]  /*16340*/  BSYNC B2 ;  /* 0x0000000000027941 */ /* 0x000fea0003800000 */
.L_x_14570:
        /* <DEDUP_REMOVED lines=10> */
[----:B-1----:R-:W-:Y:S01]  /*163f0*/  IMAD.SHL.U32 R11, R29, 0x2000, RZ ;  /* 0x000020001d0b7824 */ /* 0x002fe200078e00ff */
[----:B------:R-:W-:Y:S01]  /*16400*/  UMOV UR7, 0x12f00000 ;  /* 0x12f0000000077882 */ /* 0x000fe20000000000 */
[----:B------:R-:W-:-:S08]  /*16410*/  VIADD R10, R6, 0x16890 ;  /* 0x00016890060a7836 */ /* 0x000fd00000000000 */
.L_x_14572:
        /* <DEDUP_REMOVED lines=13> */
.L_x_14753:
[----:B------:R-:W-:Y:S05]  /*164f0*/  BSYNC B2 ;  /* 0x0000000000027941 */ /* 0x000fea0003800000 */
.L_x_14573:
        /* <DEDUP_REMOVED lines=11> */
.L_x_14576:
[----:B------:R-:W-:Y:S05]  /*165b0*/  BSYNC B2 ;  /* 0x0000000000027941 */ /* 0x000fea0003800000 */
.L_x_14575:
[----:B------:R-:W-:Y:S01]  /*165c0*/  R2UR UR10, R12 ;  /* 0x000000000c0a72ca */ /* 0x000fe200000e0000 */
[----:B01----:R-:W-:Y:S01]  /*165d0*/  IMAD R7, R11, 0x2, R16 ;  /* 0x000000020b077824 */ /* 0x003fe200078e0210 */
[----:B------:R-:W-:Y:S01]  /*165e0*/  R2UR UR6, R14 ;  /* 0x000000000e0672ca */ /* 0x000fe200000e0000 */
[----:B------:R-:W-:Y:S01]  /*165f0*/  UIADD3 UR4, UP0, UR38, 0x670, URZ ;  /* 0x0000067026047890 */ /* 0x000fe2000ff1e03f */
[----:B------:R-:W-:Y:S01]  /*16600*/  R2UR UR7, R15 ;  /* 0x000000000f0772ca */ /* 0x000fe200000e0000 */
[----:B------:R-:W-:Y:S01]  /*16610*/  VIADD R6, R6, 0x168b0 ;  /* 0x000168b006067836 */ /* 0x000fe20000000000 */
[----:B------:R-:W-:Y:S01]  /*16620*/  PLOP3.LUT P0, PT, PT, PT, PT, 0x80, 0x0 ;  /* 0x000000000000781c */ /* 0x000fe20003f0f070 */
[----:B------:R-:W-:Y:S01]  /*16630*/  VIADD R7, R7, 0x400 ;  /* 0x0000040007077836 */ /* 0x000fe20000000000 */
[----:B------:R-:W-:-:S12]  /*16640*/  UIADD3.X UR5, URZ, UR39, URZ, UP0, !UPT ;  /* 0x000000273f057290 */ /* 0x000fd800087fe43f */
.L_x_14577:
        /* <DEDUP_REMOVED lines=10> */
.L_x_14567:
[----:B------:R-:W-:Y:S05]  /*166f0*/  BSYNC B1 ;  /* 0x0000000000017941 */ /* 0x000fea0003800000 */
.L_x_14566:
[----:B------:R-:W2:Y:S01]  /*16700*/  LDL.LU R9, [R1+0x4] ;  /* 0x0000040001097983 */ /* 0x000ea20000300800 */
        /* <DEDUP_REMOVED lines=8> */
[----:B------:R0:W-:Y:S02]  /*16790*/  STL [R1+0x4], R9 ;  /* 0x0000040901007387 */ /* 0x0001e40000100800 */
[----:B------:R-:W-:Y:S05]  /*167a0*/  @!P2 BRA `(.L_x_14560) ;  /* 0x000000040064a947 */ /* 0x000fea0003800000 */
.L_x_14590:
        /* <DEDUP_REMOVED lines=12> */
.L_x_14754:
[----:B------:R-:W-:Y:S05]  /*16870*/  BSYNC B2 ;  /* 0x0000000000027941 */ /* 0x000fea0003800000 */
.L_x_14580:
[----:B------:R-:W-:Y:S04]  /*16880*/  BSSY B2, `(.L_x_14582) ;  /* 0x0000009000027945 */ /* 0x000fe80003800000 */
[----:B------:R-:W-:Y:S05]  /*16890*/  @P2 BRA `(.L_x_14583) ;  /* 0x00000000001c2947 */ /* 0x000fea0003800000 */
[----:B------:R-:W0:Y:S02]  /*168a0*/  S2R R8, SR_TID.X ;  /* 0x0000000000087919 */ /* 0x000e240000002100 */
[----:B0-----:R-:W-:Y:S02]  /*168b0*/  LOP3.LUT R9, R8, 0x1f, RZ, 0xc0, !PT ;  /* 0x0000001f08097812 */ /* 0x001fe400078ec0ff */
[----:B------:R-:W-:Y:S02]  /*168c0*/  MOV R8, 0x4000 ;  /* 0x0000400000087802 */ /* 0x000fe40000000f00 */
[----:B------:R-:W-:Y:S02]  /*168d0*/  ISETP.NE.AND P1, PT, R9, RZ, PT ;  /* 0x000000ff0900720c */ /* 0x000fe40003f25270 */
[----:B------:R3:W-:Y:S11]  /*168e0*/  SYNCS.ARRIVE.TRANS64 RZ, [R6+URZ+0x16890], R8 ;  /* 0x0168900806ff79a7 */ /* 0x0007f6000800003f */
[----:B---3--:R-:W-:Y:S05]  /*168f0*/  @!P1 BRA `(.L_x_14583) ;  /* 0x0000000000049947 */ /* 0x008fea0003800000 */
[----:B------:R-:W-:Y:S01]  /*16900*/  BPT.TRAP 0x1 ;  /* 0x000000040000795c */ /* 0x000fe20000300000 */
.L_x_14583:
[----:B------:R-:W-:Y:S05]  /*16910*/  BSYNC B2 ;  /* 0x0000000000027941 */ /* 0x000fea0003800000 */
.L_x_14582:
[----:B------:R-:W-:Y:S01]  /*16920*/  IMAD.MOV.U32 R12, RZ, RZ, RZ ;  /* 0x000000ffff0c7224 */ /* 0x000fe200078e00ff */
[----:B------:R-:W-:Y:S01]  /*16930*/  UIADD3 UR4, UP0, UR38, 0x570, URZ ;  /* 0x0000057026047890 */ /* 0x000fe2000ff1e03f */
[----:B------:R-:W-:Y:S01]  /*16940*/  IMAD R8, R29, 0x4000, R16 ;  /* 0x000040001d087824 */ /* 0x000fe200078e0210 */
[----:B------:R-:W-:Y:S01]  /*16950*/  PLOP3.LUT P1, PT, PT, PT, PT, 0x80, 0x0 ;  /* 0x000000000000781c */ /* 0x000fe20003f2f070 */
[----:B0-----:R-:W-:Y:S01]  /*16960*/  IMAD R9, R5, 0x80, R0 ;  /* 0x0000008005097824 */ /* 0x001fe200078e0200 */
[----:B------:R-:W-:Y:S01]  /*16970*/  R2UR UR10, R12 ;  /* 0x000000000c0a72ca */ /* 0x000fe200000e0000 */
[----:B------:R-:W-:Y:S01]  /*16980*/  VIADD R10, R6, 0x16890 ;  /* 0x00016890060a7836 */ /* 0x000fe20000000000 */
[----:B------:R-:W-:Y:S01]  /*16990*/  UIADD3.X UR5, URZ, UR39, URZ, UP0, !UPT ;  /* 0x000000273f057290 */ /* 0x000fe200087fe43f */
[----:B-1----:R-:W-:Y:S01]  /*169a0*/  VIADD R11, R8, 0xe400 ;  /* 0x0000e400080b7836 */ /* 0x002fe20000000000 */
[----:B------:R-:W-:Y:S01]  /*169b0*/  UMOV UR6, 0x0 ;  /* 0x0000000000067882 */ /* 0x000fe20000000000 */
[----:B------:R-:W-:-:S10]  /*169c0*/  UMOV UR7, 0x12f00000 ;  /* 0x12f0000000077882 */ /* 0x000fd40000000000 */
.L_x_14584:
        /* <DEDUP_REMOVED lines=13> */
.L_x_14755:
[----:B------:R-:W-:Y:S05]  /*16aa0*/  BSYNC B2 ;  /* 0x0000000000027941 */ /* 0x000fea0003800000 */
.L_x_14585:
        /* <DEDUP_REMOVED lines=11> */
.L_x_14588:
[----:B------:R-:W-:Y:S05]  /*16b60*/  BSYNC B2 ;  /* 0x0000000000027941 */ /* 0x000fea0003800000 */
.L_x_14587:
[----:B------:R-:W-:Y:S01]  /*16b70*/  R2UR UR10, R12 ;  /* 0x000000000c0a72ca */ /* 0x000fe200000e0000 */
[----:B------:R-:W-:Y:S01]  /*16b80*/  UIADD3 UR4, UP0, UR38, 0x670, URZ ;  /* 0x0000067026047890 */ /* 0x000fe2000ff1e03f */
[----:B------:R-:W-:Y:S01]  /*16b90*/  R2UR UR6, R10 ;  /* 0x000000000a0672ca */ /* 0x000fe200000e0000 */
[----:B------:R-:W-:Y:S01]  /*16ba0*/  VIADD R8, R8, 0x400 ;  /* 0x0000040008087836 */ /* 0x000fe20000000000 */
[----:B------:R-:W-:Y:S01]  /*16bb0*/  R2UR UR7, R11 ;  /* 0x000000000b0772ca */ /* 0x000fe200000e0000 */
[----:B0-2---:R-:W-:Y:S01]  /*16bc0*/  VIADD R6, R6, 0x168b0 ;  /* 0x000168b006067836 */ /* 0x005fe20000000000 */
[----:B------:R-:W-:Y:S01]  /*16bd0*/  PLOP3.LUT P1, PT, PT, PT, PT, 0x80, 0x0 ;  /* 0x000000000000781c */ /* 0x000fe20003f2f070 */
[----:B------:R-:W-:-:S12]  /*16be0*/  UIADD3.X UR5, URZ, UR39, URZ, UP0, !UPT ;  /* 0x000000273f057290 */ /* 0x000fd800087fe43f */
.L_x_14589:
        /* <DEDUP_REMOVED lines=10> */
.L_x_14579:
[----:B------:R-:W-:Y:S05]  /*16c90*/  BSYNC B1 ;  /* 0x0000000000017941 */ /* 0x000fea0003800000 */
.L_x_14578:
        /* <DEDUP_REMOVED lines=10> */
.L_x_14560:
[----:B------:R-:W-:Y:S05]  /*16d40*/  BSYNC B0 ;  /* 0x0000000000007941 */ /* 0x000fea0003800000 */
.L_x_14559:
[----:B------:R-:W3:Y:S01]  /*16d50*/  LDC R0, c[0x0][0x448] ;  /* 0x00011200ff007b82 */ /* 0x000ee20000000800 */
[----:B------:R-:W-:Y:S01]  /*16d60*/  IMAD.MOV.U32 R2, RZ, RZ, 0xc0 ;  /* 0x000000c0ff027424 */ /* 0x000fe200078e00ff */
[----:B------:R-:W-:Y:S01]  /*16d70*/  ISETP.NE.AND P2, PT, R4, RZ, PT ;  /* 0x000000ff0400720c */ /* 0x000fe20003f45270 */
[----:B------:R-:W-:Y:S05]  /*16d80*/  @!P0 WARPSYNC.ALL ;  /* 0x0000000000008948 */ /* 0x000fea0003800000 */
[----:B------:R-:W-:Y:S01]  /*16d90*/  IMAD R2, R25, R2, 0xbf ;  /* 0x000000bf19027424 */ /* 0x000fe200078e0202 */
[----:B------:R-:W-:Y:S06]  /*16da0*/  BSSY B0, `(.L_x_14591) ;  /* 0x000002b000007945 */ /* 0x000fec0003800000 */
[----:B------:R-:W4:Y:S08]  /*16db0*/  @!P2 LDC R4, c[0x0][0x9f0] ;  /* 0x00027c00ff04ab82 */ /* 0x000f300000000800 */
[----:B------:R-:W-:Y:S01]  /*16dc0*/  @!P0 BAR.SYNC.DEFER_BLOCKING 0xc, 0x200 ;  /* 0x0308000000008b1d */ /* 0x000fe20000010000 */
[----:B---3--:R-:W-:-:S13]  /*16dd0*/  ISETP.NE.AND P1, PT, R0, 0x1, PT ;  /* 0x000000010000780c */ /* 0x008fda0003f25270 */
[----:B------:R-:W3:Y:S08]  /*16de0*/  @P1 LDC R3, c[0x0][0x44c] ;  /* 0x00011300ff031b82 */ /* 0x000ef00000000800 */
[----:B------:R-:W5:Y:S01]  /*16df0*/  @P1 LDC R0, c[0x0][0x450] ;  /* 0x00011400ff001b82 */ /* 0x000f620000000800 */
[----:B---3--:R-:W-:-:S05]  /*16e00*/  @P1 IMAD.HI.U32 R3, R2, R3, RZ ;  /* 0x0000000302031227 */ /* 0x008fca00078e00ff */
[----:B-----5:R-:W-:-:S05]  /*16e10*/  @P1 SHF.R.U32.HI R2, RZ, R0, R3 ;  /* 0x00000000ff021219 */ /* 0x020fca0000011603 */
[----:B------:R-:W-:-:S05]  /*16e20*/  IMAD.IADD R2, R20, 0x1, R2 ;  /* 0x0000000114027824 */ /* 0x000fca00078e0202 */
[----:B------:R-:W-:-:S04]  /*16e30*/  SHF.R.S32.HI R0, RZ, 0x1f, R2 ;  /* 0x0000001fff007819 */ /* 0x000fc80000011402 */
[----:B------:R-:W-:-:S04]  /*16e40*/  LEA.HI R0, R0, R2, RZ, 0x7 ;  /* 0x0000000200007211 */ /* 0x000fc800078f38ff */
[----:B------:R-:W-:-:S04]  /*16e50*/  SHF.R.S32.HI R0, RZ, 0x7, R0 ;  /* 0x00000007ff007819 */ /* 0x000fc80000011400 */
[----:B--2---:R-:W-:-:S04]  /*16e60*/  VIMNMX R7, R21, R0, PT ;  /* 0x0000000015077248 */ /* 0x004fc80003fe0100 */
[----:B------:R-:W-:Y:S01]  /*16e70*/  ISETP.GE.AND P1, PT, R7, 0x1, PT ;  /* 0x000000010700780c */ /* 0x000fe20003f26270 */
[----:B------:R2:W-:Y:S04]  /*16e80*/  STL [R1+0x1c], R7 ;  /* 0x00001c0701007387 */ /* 0x0005e80000100800 */
[----:B------:R2:W-:Y:S08]  /*16e90*/  STL [R1+0x24], RZ ;  /* 0x000024ff01007387 */ /* 0x0005f00000100800 */
[----:B--2-4-:R-:W-:Y:S05]  /*16ea0*/  @!P1 BRA `(.L_x_14592) ;  /* 0x0000000000689947 */ /* 0x014fea0003800000 */
        /* <DEDUP_REMOVED lines=8> */
[----:B------:R-:W-:Y:S01]  /*16f30*/  IMAD R5, R2, R0, RZ ;  /* 0x0000000002057224 */ /* 0x000fe200078e02ff */
[----:B------:R-:W-:-:S05]  /*16f40*/  MOV R2, RZ ;  /* 0x000000ff00027202 */ /* 0x000fca0000000f00 */
        /* <DEDUP_REMOVED lines=16> */
.L_x_14592:
[----:B------:R-:W-:Y:S05]  /*17050*/  BSYNC B0 ;  /* 0x0000000000007941 */ /* 0x000fea0003800000 */
.L_x_14591:
        /* <DEDUP_REMOVED lines=26> */
.L_x_14594:
        /* <DEDUP_REMOVED lines=10> */
[----:B--2---:R-:W-:Y:S02]  /*172a0*/  IMAD.U32 R5, RZ, RZ, UR7 ;  /* 0x00000007ff057e24 */ /* 0x004fe4000f8e00ff */
        /* <DEDUP_REMOVED lines=8> */
[----:B0--3--:R-:W-:Y:S05]  /*17330*/  CALL.ABS.NOINC R2 ;  /* 0x0000000002007343 */ /* 0x009fea0003c00000 */
.L_x_14597:
[----:B------:R-:W-:Y:S05]  /*17340*/  BSYNC B6 ;  /* 0x0000000000067941 */ /* 0x000fea0003800000 */
.L_x_14596:
        /* <DEDUP_REMOVED lines=9> */
[----:B------:R-:W-:Y:S01]  /*173e0*/  MOV R4, UR6 ;  /* 0x0000000600047c02 */ /* 0x000fe20008000f00 */
[----:B--2---:R-:W-:Y:S02]  /*173f0*/  IMAD.U32 R5, RZ, RZ, UR7 ;  /* 0x00000007ff057e24 */ /* 0x004fe4000f8e00ff */
        /* <DEDUP_REMOVED lines=8> */
[----:B0---4-:R-:W-:Y:S05]  /*17480*/  CALL.ABS.NOINC R2 ;  /* 0x0000000002007343 */ /* 0x011fea0003c00000 */
.L_x_14600:
[----:B------:R-:W-:Y:S01]  /*17490*/  MOV R2, 0x0 ;  /* 0x0000000000027802 */ /* 0x000fe20000000f00 */
[----:B------:R-:W-:Y:S01]  /*174a0*/  ULDC.64 UR4, c[0x4][0x1b8] ;  /* 0x01006e0000047ab9 */ /* 0x000fe20000000a00 */
[----:B------:R-:W-:Y:S01]  /*174b0*/  ULDC.64 UR6, c[0x4][0x1c0] ;  /* 0x0100700000067ab9 */ /* 0x000fe20000000a00 */
[----:B------:R-:W-:Y:S01]  /*174c0*/  ULDC.64 UR8, c[0x4][0x18] ;  /* 0x0100060000087ab9 */ /* 0x000fe20000000a00 */
[----:B------:R-:W-:Y:S01]  /*174d0*/  IMAD.U32 R4, RZ, RZ, UR4 ;  /* 0x00000004ff047e24 */ /* 0x000fe2000f8e00ff */
[----:B------:R-:W-:Y:S01]  /*174e0*/  MOV R13, RZ ;  /* 0x000000ff000d7202 */ /* 0x000fe20000000f00 */
[----:B------:R-:W0:Y:S01]  /*174f0*/  LDC.64 R2, c[0x4][R2] ;  /* 0x0100000002027b82 */ /* 0x000e220000000a00 */
[----:B------:R-:W-:Y:S02]  /*17500*/  IMAD.U32 R5, RZ, RZ, UR5 ;  /* 0x00000005ff057e24 */ /* 0x000fe4000f8e00ff */
[----:B------:R-:W-:Y:S02]  /*17510*/  IMAD.U32 R6, RZ, RZ, UR6 ;  /* 0x00000006ff067e24 */ /* 0x000fe4000f8e00ff */
[----:B------:R-:W-:-:S02]  /*17520*/  IMAD.U32 R7, RZ, RZ, UR7 ;  /* 0x00000007ff077e24 */ /* 0x000fc4000f8e00ff */
[----:B------:R-:W-:Y:S02]  /*17530*/  IMAD.U32 R10, RZ, RZ, UR8 ;  /* 0x00000008ff0a7e24 */ /* 0x000fe4000f8e00ff */
[----:B------:R-:W-:Y:S02]  /*17540*/  IMAD.U32 R11, RZ, RZ, UR9 ;  /* 0x00000009ff0b7e24 */ /* 0x000fe4000f8e00ff */
[----:B------:R-:W-:Y:S02]  /*17550*/  IMAD.MOV.U32 R8, RZ, RZ, 0x70 ;  /* 0x00000070ff087424 */ /* 0x000fe400078e00ff */
[----:B------:R-:W-:-:S07]  /*17560*/  IMAD.MOV.U32 R12, RZ, RZ, 0x1 ;  /* 0x00000001ff0c7424 */ /* 0x000fce00078e00ff */
[----:B------:R-:W-:-:S07]  /*17570*/  LEPC R20, `(.L_x_14599) ;  /* 0x000000001014794e */ /* 0x000fce0000000000 */
[----:B0-----:R-:W-:Y:S05]  /*17580*/  CALL.ABS.NOINC R2 ;  /* 0x0000000002007343 */ /* 0x001fea0003c00000 */
.L_x_14599:
[----:B------:R-:W-:Y:S05]  /*17590*/  BSYNC B6 ;  /* 0x0000000000067941 */ /* 0x000fea0003800000 */
.L_x_14598:
        /* <DEDUP_REMOVED lines=21> */
.L_x_14758:
        /* <DEDUP_REMOVED lines=10> */
.L_x_14761:
        /* <DEDUP_REMOVED lines=22> */
.L_x_14604:
[----:B0-----:R-:W-:Y:S01]  /*178f0*/  IMAD R0, R18, 0x8, R16 ;  /* 0x0000000812007824 */ /* 0x001fe200078e0210 */
[----:B----4-:R-:W-:-:S04]  /*17900*/  SHF.L.U32 R2, R28, 0x1f, RZ ;  /* 0x0000001f1c027819 */ /* 0x010fc800000006ff */
[----:B------:R-:W0:Y:S02]  /*17910*/  SYNCS.PHASECHK.TRANS64.TRYWAIT P0, [R0+URZ+0x16840], R2 ;  /* 0x01684002000075a7 */ /* 0x000e24000800017f */
[----:B0-----:R-:W-:Y:S05]  /*17920*/  @!P0 BRA `(.L_x_14605) ;  /* 0x0000005c00648947 */ /* 0x001fea0003800000 */
.L_x_14762:
        /* <DEDUP_REMOVED lines=11> */
.L_x_14606:
        /* <DEDUP_REMOVED lines=18> */
[----:B----4-:R-:W-:-:S04]  /*17b00*/  LOP3.LUT R2, R2, 0xfffffffe, RZ, 0xc0, !PT ;  /* 0xfffffffe02027812 */ /* 0x010fc800078ec0ff */
[----:B------:R-:W-:-:S05]  /*17b10*/  @P0 LOP3.LUT R2, R2, 0x1, RZ, 0xfc, !PT ;  /* 0x0000000102020812 */ /* 0x000fca00078efcff */
[----:B------:R0:W-:Y:S01]  /*17b20*/  STL [R1], R2 ;  /* 0x0000000201007387 */ /* 0x0001e20000100800 */
[----:B------:R-:W-:Y:S01]  /*17b30*/  NOP ;  /* 0x0000000000007918 */ /* 0x000fe20000000000 */
.L_x_14602:
        /* <DEDUP_REMOVED lines=35> */
[----:B-1----:R-:W-:Y:S02]  /*17d70*/  IMAD.U32 R11, RZ, RZ, UR9 ;  /* 0x00000009ff0b7e24 */ /* 0x002fe4000f8e00ff */
[----:B------:R-:W-:Y:S02]  /*17d80*/  IMAD.MOV.U32 R12, RZ, RZ, 0x1 ;  /* 0x00000001ff0c7424 */ /* 0x000fe400078e00ff */
[----:B------:R-:W-:-:S07]  /*17d90*/  IMAD.MOV.U32 R13, RZ, RZ, RZ ;  /* 0x000000ffff0d7224 */ /* 0x000fce00078e00ff */
[----:B------:R-:W-:-:S07]  /*17da0*/  LEPC R20, `(.L_x_14608) ;  /* 0x000000001014794e */ /* 0x000fce0000000000 */
[----:B0-----:R-:W-:Y:S05]  /*17db0*/  CALL.ABS.NOINC R2 ;  /* 0x0000000002007343 */ /* 0x001fea0003c00000 */
.L_x_14608:
[----:B------:R-:W-:Y:S05]  /*17dc0*/  BSYNC B6 ;  /* 0x0000000000067941 */ /* 0x000fea0003800000 */
.L_x_14607:
[----:B------:R-:W2:Y:S01]  /*17dd0*/  LDL.LU R20, [R1+0x18] ;  /* 0x0000180001147983 */ /* 0x000ea20000300800 */
[----:B------:R-:W4:Y:S01]  /*17de0*/  LDC R9, c[0x0][0x448] ;  /* 0x00011200ff097b82 */ /* 0x000f220000000800 */
[----:B------:R-:W-:Y:S01]  /*17df0*/  ULDC.64 UR4, c[0x0][0x2d8] ;  /* 0x0000b60000047ab9 */ /* 0x000fe20000000a00 */
[----:B------:R-:W-:Y:S01]  /*17e00*/  ULDC.64 UR6, c[0x0][0x2e0] ;  /* 0x0000b80000067ab9 */ /* 0x000fe20000000a00 */
[----:B0-----:R-:W2:Y:S01]  /*17e10*/  LDL.LU.64 R2, [R1+0x30] ;  /* 0x0000300001027983 */ /* 0x001ea20000300a00 */
[----:B------:R-:W-:-:S03]  /*17e20*/  ULDC.64 UR8, c[0x0][0x280] ;  /* 0x0000a00000087ab9 */ /* 0x000fc60000000a00 */
[----:B------:R-:W3:Y:S04]  /*17e30*/  LDL.LU R21, [R1+0x38] ;  /* 0x0000380001157983 */ /* 0x000ee80000300800 */
[----:B------:R-:W3:Y:S04]  /*17e40*/  LDL.LU R4, [R1+0x14] ;  /* 0x0000140001047983 */ /* 0x000ee80000300800 */
[----:B------:R0:W5:Y:S01]  /*17e50*/  LDL R10, [R1+0x10] ;  /* 0x00001000010a7983 */ /* 0x0001620000100800 */
[----:B----4-:R-:W-:-:S13]  /*17e60*/  ISETP.NE.AND P1, PT, R9, 0x1, PT ;  /* 0x000000010900780c */ /* 0x010fda0003f25270 */
[----:B------:R-:W4:Y:S08]  /*17e70*/  @P1 LDC R5, c[0x0][0x450] ;  /* 0x00011400ff051b82 */ /* 0x000f300000000800 */
[----:B------:R-:W0:Y:S01]  /*17e80*/  @P1 LDC R8, c[0x0][0x450] ;  /* 0x00011400ff081b82 */ /* 0x000e220000000800 */
[----:B-1----:R-:W1:Y:S01]  /*17e90*/  S2R R11, SR_TID.X ;  /* 0x00000000000b7919 */ /* 0x002e620000002100 */
[----:B--2---:R-:W-:-:S02]  /*17ea0*/  IMAD.MOV.U32 R3, RZ, RZ, R20 ;  /* 0x000000ffff037224 */ /* 0x004fc400078e0014 */
[----:B------:R-:W2:Y:S01]  /*17eb0*/  S2R R20, SR_TID.X ;  /* 0x0000000000147919 */ /* 0x000ea20000002100 */
[----:B------:R-:W-:-:S04]  /*17ec0*/  IMAD.WIDE.U32 R2, R17, UR4, R2 ;  /* 0x0000000411027c25 */ /* 0x000fc8000f8e0002 */
[----:B------:R-:W-:Y:S01]  /*17ed0*/  IMAD R3, R17, UR5, R3 ;  /* 0x0000000511037c24 */ /* 0x000fe2000f8e0203 */
[----:B------:R-:W-:Y:S01]  /*17ee0*/  ULDC.64 UR4, c[0x0][0x2d0] ;  /* 0x0000b40000047ab9 */ /* 0x000fe20000000a00 */
[----:B---3--:R-:W-:Y:S02]  /*17ef0*/  IMAD R0, R21, UR6, RZ ;  /* 0x0000000615007c24 */ /* 0x008fe4000f8e02ff */
[----:B------:R-:W-:-:S04]  /*17f00*/  IMAD.WIDE.U32 R2, R4, UR6, R2 ;  /* 0x0000000604027c25 */ /* 0x000fc8000f8e0002 */
        /* <DEDUP_REMOVED lines=11> */
[----:B----4-:R-:W-:-:S04]  /*17fc0*/  @P1 SHF.R.U32.HI R4, RZ, R5, R0 ;  /* 0x00000005ff041219 */ /* 0x010fc80000011600 */
        /* <DEDUP_REMOVED lines=9> */
[----:B------:R-:W-:-:S04]  /*18060*/  IMAD.WIDE.U32 R4, R0, UR6, R4 ;  /* 0x0000000600047c25 */ /* 0x000fc8000f8e0004 */
[----:B------:R-:W-:-:S04]  /*18070*/  IMAD R7, R0, UR7, R7 ;  /* 0x0000000700077c24 */ /* 0x000fc8000f8e0207 */
[----:B------:R-:W-:Y:S02]  /*18080*/  IMAD.IADD R5, R5, 0x1, R7 ;  /* 0x0000000105057824 */ /* 0x000fe400078e0207 */
[----:B------:R-:W2:Y:S01]  /*18090*/  @P1 LDC R7, c[0x0][0x44c] ;  /* 0x00011300ff071b82 */ /* 0x000ea20000000800 */
[----:B------:R-:W-:-:S04]  /*180a0*/  LEA R0, P0, R4, UR8, 0x1 ;  /* 0x0000000804007c11 */ /* 0x000fc8000f8008ff */
[----:B------:R-:W-:Y:S01]  /*180b0*/  LEA.HI.X R4, R4, UR9, R5, 0x1, P0 ;  /* 0x0000000904047c11 */ /* 0x000fe200080f0c05 */
[----:B------:R-:W-:-:S04]  /*180c0*/  VIADD R5, R6, 0x80 ;  /* 0x0000008006057836 */ /* 0x000fc80000000000 */
[----:B------:R-:W-:Y:S02]  /*180d0*/  IMAD.MOV.U32 R6, RZ, RZ, R5 ;  /* 0x000000ffff067224 */ /* 0x000fe400078e0005 */
[----:B--2---:R-:W-:-:S05]  /*180e0*/  @P1 IMAD.HI.U32 R7, R5, R7, RZ ;  /* 0x0000000705071227 */ /* 0x004fca00078e00ff */
        /* <DEDUP_REMOVED lines=9> */
[----:B-1----:R-:W-:Y:S02]  /*18180*/  IMAD.SHL.U32 R20, R11, 0x8, RZ ;  /* 0x000000080b147824 */ /* 0x002fe400078e00ff */
        /* <DEDUP_REMOVED lines=94> */
[----:B0-----:R-:W-:-:S05]  /*18770*/  @!P2 LEA R0, P1, R20, R0, 0x1 ;  /* 0x000000001400a211 */ /* 0x001fca00078208ff */
[----:B-1----:R-:W-:-:S05]  /*18780*/  @!P2 IMAD.X R6, RZ, RZ, R8, P1 ;  /* 0x000000ffff06a224 */ /* 0x002fca00008e0608 */
[----:B------:R-:W-:Y:S01]  /*18790*/  @!P2 MOV R7, R6 ;  /* 0x000000060007a202 */ /* 0x000fe20000000f00 */
        /* <DEDUP_REMOVED lines=20> */
.L_x_14787:
        /* <DEDUP_REMOVED lines=11> */
.L_x_14610:
        /* <DEDUP_REMOVED lines=18> */
.L_x_14788:
[----:B------:R-:W-:Y:S05]  /*18ab0*/  BSYNC B0 ;  /* 0x0000000000007941 */ /* 0x000fea0003800000 */
.L_x_14611:
        /* <DEDUP_REMOVED lines=52> */
.L_x_14619:
[----:B------:R-:W-:Y:S01]  /*18e00*/  IMAD R2, R5, 0x8, R16 ;  /* 0x0000000805027824 */ /* 0x000fe200078e0210 */
[----:B------:R-:W-:Y:S01]  /*18e10*/  SHF.L.U32 R3, R10, 0x1f, RZ ;  /* 0x0000001f0a037819 */ /* 0x000fe200000006ff */
[----:B------:R-:W-:Y:S03]  /*18e20*/  BSSY B3, `(.L_x_14620) ;  /* 0x0000003000037945 */ /* 0x000fe60003800000 */
[----:B------:R-:W1:Y:S02]  /*18e30*/  SYNCS.PHASECHK.TRANS64.TRYWAIT P0, [R2+URZ+0x16840], R3 ;  /* 0x01684003020075a7 */ /* 0x000e64000800017f */
[----:B-1----:R-:W-:Y:S05]  /*18e40*/  @!P0 BRA `(.L_x_14621) ;  /* 0x0000005800248947 */ /* 0x002fea0003800000 */
.L_x_14789:
[----:B------:R-:W-:Y:S05]  /*18e50*/  BSYNC B3 ;  /* 0x0000000000037941 */ /* 0x000fea0003800000 */
.L_x_14620:
        /* <DEDUP_REMOVED lines=12> */
.L_x_14623:
[----:B------:R-:W-:Y:S05]  /*18f20*/  BSYNC B3 ;  /* 0x0000000000037941 */ /* 0x000fea0003800000 */
.L_x_14622:
        /* <DEDUP_REMOVED lines=11> */
.L_x_14624:
        /* <DEDUP_REMOVED lines=15> */
.L_x_14790:
[----:B------:R-:W-:Y:S05]  /*190d0*/  BSYNC B3 ;  /* 0x0000000000037941 */ /* 0x000fea0003800000 */
.L_x_14625:
        /* <DEDUP_REMOVED lines=12> */
.L_x_14628:
[----:B------:R-:W-:Y:S05]  /*191a0*/  BSYNC B3 ;  /* 0x0000000000037941 */ /* 0x000fea0003800000 */
.L_x_14627:
[----:B------:R-:W-:Y:S01]  /*191b0*/  R2UR UR10, R11 ;  /* 0x000000000b0a72ca */ /* 0x000fe200000e0000 */
[----:B0-----:R-:W-:Y:S01]  /*191c0*/  IMAD R3, R18, 0x8, R16 ;  /* 0x0000000812037824 */ /* 0x001fe200078e0210 */
[----:B------:R-:W-:Y:S01]  /*191d0*/  R2UR UR6, R12 ;  /* 0x000000000c0672ca */ /* 0x000fe200000e0000 */
[----:B------:R-:W-:Y:S01]  /*191e0*/  UIADD3 UR4, UP0, UR38, 0x470, URZ ;  /* 0x0000047026047890 */ /* 0x000fe2000ff1e03f */
[----:B------:R-:W-:Y:S01]  /*191f0*/  R2UR UR7, R13 ;  /* 0x000000000d0772ca */ /* 0x000fe200000e0000 */
[----:B------:R-:W-:Y:S01]  /*19200*/  IMAD R7, R22, 0x80, R26 ;  /* 0x0000008016077824 */ /* 0x000fe200078e021a */
[----:B------:R-:W-:Y:S01]  /*19210*/  LEA R2, R18, R16, 0xe ;  /* 0x0000001012027211 */ /* 0x000fe200078e70ff */
[----:B------:R-:W-:Y:S01]  /*19220*/  VIADD R3, R3, 0x16850 ;  /* 0x0001685003037836 */ /* 0x000fe20000000000 */
[----:B------:R-:W-:Y:S01]  /*19230*/  PLOP3.LUT P0, PT, PT, PT, PT, 0x80, 0x0 ;  /* 0x000000000000781c */ /* 0x000fe20003f0f070 */
[----:B------:R-:W-:Y:S02]  /*19240*/  UIADD3.X UR5, URZ, UR39, URZ, UP0, !UPT ;  /* 0x000000273f057290 */ /* 0x000fe400087fe43f */
[----:B------:R-:W-:-:S10]  /*19250*/  VIADD R2, R2, 0x400 ;  /* 0x0000040002027836 */ /* 0x000fd40000000000 */
.L_x_14629:
        /* <DEDUP_REMOVED lines=12> */
.L_x_14618:
[----:B------:R-:W-:Y:S05]  /*19320*/  BSYNC B1 ;  /* 0x0000000000017941 */ /* 0x000fea0003800000 */
.L_x_14617:
[----:B------:R-:W2:Y:S01]  /*19330*/  LDL.LU R0, [R1+0x20] ;  /* 0x0000200001007983 */ /* 0x000ea20000300800 */
[----:B------:R-:W-:Y:S02]  /*19340*/  IMAD.MOV.U32 R18, RZ, RZ, R5 ;  /* 0x000000ffff127224 */ /* 0x000fe400078e0005 */
[----:B------:R-:W-:Y:S02]  /*19350*/  IMAD.MOV.U32 R28, RZ, RZ, R10 ;  /* 0x000000ffff1c7224 */ /* 0x000fe400078e000a */
[----:B--2---:R-:W-:-:S07]  /*19360*/  VIADD R0, R0, 0xfffffffd ;  /* 0xfffffffd00007836 */ /* 0x004fce0000000000 */
.L_x_14616:
[----:B------:R-:W-:Y:S05]  /*19370*/  BSYNC B2 ;  /* 0x0000000000027941 */ /* 0x000fea0003800000 */
.L_x_14615:
[----:B------:R-:W-:Y:S01]  /*19380*/  VIADD R9, R9, 0xfffffffe ;  /* 0xfffffffe09097836 */ /* 0x000fe20000000000 */
[----:B------:R-:W-:-:S04]  /*19390*/  LOP3.LUT R4, RZ, R4, RZ, 0x33, !PT ;  /* 0x00000004ff047212 */ /* 0x000fc800078e33ff */
[----:B------:R-:W-:-:S13]  /*193a0*/  ISETP.NE.AND P0, PT, R9, R4, PT ;  /* 0x000000040900720c */ /* 0x000fda0003f05270 */
[----:B------:R-:W-:Y:S05]  /*193b0*/  @!P0 BRA `(.L_x_14614) ;  /* 0x0000000c00a88947 */ /* 0x000fea0003800000 */
[----:B------:R-:W-:-:S07]  /*193c0*/  IMAD.MOV.U32 R4, RZ, RZ, R19 ;  /* 0x000000ffff047224 */ /* 0x000fce00078e0013 */
.L_x_14656:
        /* <DEDUP_REMOVED lines=33> */
.L_x_14632:
[----:B------:R-:W-:Y:S01]  /*195e0*/  LEA R2, R6, R16, 0x3 ;  /* 0x0000001006027211 */ /* 0x000fe200078e18ff */
[----:B------:R-:W-:Y:S01]  /*195f0*/  BSSY B2, `(.L_x_14633) ;  /* 0x0000004000027945 */ /* 0x000fe20003800000 */
[----:B------:R-:W-:-:S04]  /*19600*/  SHF.L.U32 R3, R7, 0x1f, RZ ;  /* 0x0000001f07037819 */ /* 0x000fc800000006ff */
[----:B------:R-:W1:Y:S02]  /*19610*/  SYNCS.PHASECHK.TRANS64.TRYWAIT P0, [R2+URZ+0x16840], R3 ;  /* 0x01684003020075a7 */ /* 0x000e64000800017f */
[----:B-1----:R-:W-:Y:S05]  /*19620*/  @!P0 BRA `(.L_x_14634) ;  /* 0x0000005000548947 */ /* 0x002fea0003800000 */
.L_x_14791:
[----:B------:R-:W-:Y:S05]  /*19630*/  BSYNC B2 ;  /* 0x0000000000027941 */ /* 0x000fea0003800000 */
.L_x_14633:
        /* <DEDUP_REMOVED lines=12> */
.L_x_14636:
[----:B------:R-:W-:Y:S05]  /*19700*/  BSYNC B2 ;  /* 0x0000000000027941 */ /* 0x000fea0003800000 */
.L_x_14635:
        /* <DEDUP_REMOVED lines=11> */
.L_x_14637:
        /* <DEDUP_REMOVED lines=15> */
.L_x_14792:
[----:B------:R-:W-:Y:S05]  /*198b0*/  BSYNC B2 ;  /* 0x0000000000027941 */ /* 0x000fea0003800000 */
.L_x_14638:
        /* <DEDUP_REMOVED lines=11> */
.L_x_14641:
[----:B------:R-:W-:Y:S05]  /*19970*/  BSYNC B2 ;  /* 0x0000000000027941 */ /* 0x000fea0003800000 */
.L_x_14640:
        /* <DEDUP_REMOVED lines=10> */
.L_x_14642:
        /* <DEDUP_REMOVED lines=12> */
.L_x_14631:
[----:B------:R-:W-:Y:S05]  /*19ae0*/  BSYNC B1 ;  /* 0x0000000000017941 */ /* 0x000fea0003800000 */
.L_x_14630:
[----:B------:R-:W2:Y:S01]  /*19af0*/  LDL R2, [R1] ;  /* 0x0000000001027983 */ /* 0x000ea20000100800 */
[----:B------:R-:W-:Y:S01]  /*19b00*/  IADD3 R18, R6, 0x1, RZ ;  /* 0x0000000106127810 */ /* 0x000fe20007ffe0ff */
[----:B------:R-:W-:Y:S01]  /*19b10*/  BSSY B1, `(.L_x_14643) ;  /* 0x0000070000017945 */ /* 0x000fe20003800000 */
[----:B------:R-:W-:Y:S02]  /*19b20*/  VIADD R9, R0, 0xffffffff ;  /* 0xffffffff00097836 */ /* 0x000fe40000000000 */
        /* <DEDUP_REMOVED lines=29> */
.L_x_14645:
[----:B------:R-:W-:Y:S01]  /*19d00*/  IMAD R2, R18, 0x8, R16 ;  /* 0x0000000812027824 */ /* 0x000fe200078e0210 */
[----:B------:R-:W-:Y:S01]  /*19d10*/  SHF.L.U32 R3, R28, 0x1f, RZ ;  /* 0x0000001f1c037819 */ /* 0x000fe200000006ff */
[----:B------:R-:W-:Y:S03]  /*19d20*/  BSSY B2, `(.L_x_14646) ;  /* 0x0000003000027945 */ /* 0x000fe60003800000 */
[----:B------:R-:W1:Y:S02]  /*19d30*/  SYNCS.PHASECHK.TRANS64.TRYWAIT P0, [R2+URZ+0x16840], R3 ;  /* 0x01684003020075a7 */ /* 0x000e64000800017f */
[----:B-1----:R-:W-:Y:S05]  /*19d40*/  @!P0 BRA `(.L_x_14647) ;  /* 0x0000004800b48947 */ /* 0x002fea0003800000 */
.L_x_14793:
[----:B------:R-:W-:Y:S05]  /*19d50*/  BSYNC B2 ;  /* 0x0000000000027941 */ /* 0x000fea0003800000 */
.L_x_14646:
        /* <DEDUP_REMOVED lines=12> */
.L_x_14649:
[----:B------:R-:W-:Y:S05]  /*19e20*/  BSYNC B2 ;  /* 0x0000000000027941 */ /* 0x000fea0003800000 */
.L_x_14648:
        /* <DEDUP_REMOVED lines=12> */
.L_x_14650:
        /* <DEDUP_REMOVED lines=15> */
.L_x_14794:
[----:B------:R-:W-:Y:S05]  /*19fe0*/  BSYNC B2 ;  /* 0x0000000000027941 */ /* 0x000fea0003800000 */
.L_x_14651:
        /* <DEDUP_REMOVED lines=11> */
.L_x_14654:
[----:B------:R-:W-:Y:S05]  /*1a0a0*/  BSYNC B2 ;  /* 0x0000000000027941 */ /* 0x000fea0003800000 */
.L_x_14653:
        /* <DEDUP_REMOVED lines=10> */
.L_x_14655:
        /* <DEDUP_REMOVED lines=12> */
.L_x_14644:
[----:B------:R-:W-:Y:S05]  /*1a210*/  BSYNC B1 ;  /* 0x0000000000017941 */ /* 0x000fea0003800000 */
.L_x_14643:
[----:B------:R-:W2:Y:S01]  /*1a220*/  LDL R2, [R1+0xc] ;  /* 0x00000c0001027983 */ /* 0x000ea20000100800 */
[----:B------:R-:W-:Y:S01]  /*1a230*/  VIADD R0, R0, 0xfffffffe ;  /* 0xfffffffe00007836 */ /* 0x000fe20000000000 */
[----:B--2---:R-:W-:-:S13]  /*1a240*/  ISETP.GT.AND P0, PT, R9, R2, PT ;  /* 0x000000020900720c */ /* 0x004fda0003f04270 */
[----:B------:R-:W-:Y:S05]  /*1a250*/  @P0 BRA `(.L_x_14656) ;  /* 0xfffffff0005c0947 */ /* 0x000fea000383ffff */
.L_x_14614:
[----:B------:R-:W-:Y:S05]  /*1a260*/  BSYNC B0 ;  /* 0x0000000000007941 */ /* 0x000fea0003800000 */
.L_x_14613:
        /* <DEDUP_REMOVED lines=17> */
.L_x_14658:
[----:B------:R-:W-:Y:S05]  /*1a380*/  BSYNC B0 ;  /* 0x0000000000007941 */ /* 0x000fea0003800000 */
.L_x_14657:
        /* <DEDUP_REMOVED lines=10> */
.L_x_14795:
[----:B------:R-:W-:Y:S05]  /*1a430*/  BSYNC B1 ;  /* 0x0000000000017941 */ /* 0x000fea0003800000 */
.L_x_14661:
        /* <DEDUP_REMOVED lines=9> */
.L_x_14664:
[----:B------:R-:W-:Y:S05]  /*1a4d0*/  BSYNC B1 ;  /* 0x0000000000017941 */ /* 0x000fea0003800000 */
.L_x_14663:
        /* <DEDUP_REMOVED lines=10> */
.L_x_14665:
        /* <DEDUP_REMOVED lines=10> */
.L_x_14660:
[----:B------:R-:W-:Y:S05]  /*1a620*/  BSYNC B0 ;  /* 0x0000000000007941 */ /* 0x000fea0003800000 */
.L_x_14659:
[----:B------:R-:W-:-:S05]  /*1a630*/  VIADD R18, R18, 0x1 ;  /* 0x0000000112127836 */ /* 0x000fca0000000000 */
[----:B------:R-:W-:-:S04]  /*1a640*/  ISETP.NE.AND P0, PT, R18, 0x2, PT ;  /* 0x000000021200780c */ /* 0x000fc80003f05270 */
[----:B------:R-:W-:Y:S02]  /*1a650*/  SEL R3, RZ, 0x1, P0 ;  /* 0x00000001ff037807 */ /* 0x000fe40000000000 */
[----:B------:R-:W-:Y:S02]  /*1a660*/  SEL R18, R18, RZ, P0 ;  /* 0x000000ff12127207 */ /* 0x000fe40000000000 */
[----:B------:R-:W-:-:S07]  /*1a670*/  LOP3.LUT R28, R28, R3, RZ, 0x3c, !PT ;  /* 0x000000031c1c7212 */ /* 0x000fce00078e3cff */
.L_x_14595:
[----:B------:R-:W-:Y:S05]  /*1a680*/  BSYNC B7 ;  /* 0x0000000000077941 */ /* 0x000fea0003800000 */
.L_x_14593:
        /* <DEDUP_REMOVED lines=12> */
.L_x_14666:
[----:B------:R-:W3:Y:S01]  /*1a750*/  S2R R0, SR_TID.X ;  /* 0x0000000000007919 */ /* 0x000ee20000002100 */
[----:B------:R-:W-:Y:S01]  /*1a760*/  UMOV UR4, 0xffffffff ;  /* 0xffffffff00047882 */ /* 0x000fe20000000000 */
[----:B---3--:R-:W-:-:S04]  /*1a770*/  LOP3.LUT R8, R0, 0x1f, RZ, 0xc0, !PT ;  /* 0x0000001f00087812 */ /* 0x008fc800078ec0ff */
[----:B------:R-:W-:Y:S01]  /*1a780*/  ISETP.NE.AND P0, PT, R8, 0x1f, PT ;  /* 0x0000001f0800780c */ /* 0x000fe20003f05270 */
[----:B------:R-:W-:-:S12]  /*1a790*/  BRA.DIV UR4, `(.L_x_14668) ;  /* 0x00000042045c7947 */ /* 0x000fd8000b800000 */
[----:B0-----:R-:W-:Y:S01]  /*1a7a0*/  IMAD.IADD R9, R27, 0x1, R8 ;  /* 0x000000011b097824 */ /* 0x001fe200078e0208 */
[----:B------:R-:W-:-:S04]  /*1a7b0*/  ULDC UR4, c[0x0][0xc3c] ;  /* 0x00030f0000047ab9 */ /* 0x000fc80000000800 */
[----:B------:R-:W-:-:S13]  /*1a7c0*/  ISETP.GE.OR P1, PT, R9, UR4, !P0 ;  /* 0x0000000409007c0c */ /* 0x000fda000c726670 */
[----:B------:R-:W0:Y:S08]  /*1a7d0*/  @!P1 LDC.64 R2, c[0x0][0xc80] ;  /* 0x00032000ff029b82 */ /* 0x000e300000000a00 */
[----:B--2---:R-:W2:Y:S01]  /*1a7e0*/  @!P1 LDC.64 R4, c[0x0][0xc78] ;  /* 0x00031e00ff049b82 */ /* 0x004ea20000000a00 */
[----:B0-----:R-:W-:-:S05]  /*1a7f0*/  @!P1 IMAD.WIDE R2, R9, 0x4, R2 ;  /* 0x0000000409029825 */ /* 0x001fca00078e0202 */
[----:B------:R2:W3:Y:S02]  /*1a800*/  @!P1 LDG.E R7, desc[UR40][R2.64] ;  /* 0x0000002802079981 */ /* 0x0004e4000c1e1900 */
[----:B--2---:R-:W-:-:S05]  /*1a810*/  @!P1 IMAD.WIDE R2, R9, 0x4, R4 ;  /* 0x0000000409029825 */ /* 0x004fca00078e0204 */
[----:B------:R-:W2:Y:S01]  /*1a820*/  @!P1 LDG.E R4, desc[UR40][R2.64] ;  /* 0x0000002802049981 */ /* 0x000ea2000c1e1900 */
[----:B------:R-:W-:Y:S01]  /*1a830*/  MOV R25, RZ ;  /* 0x000000ff00197202 */ /* 0x000fe20000000f00 */
[----:B------:R-:W-:Y:S01]  /*1a840*/  IMAD.MOV.U32 R5, RZ, RZ, RZ ;  /* 0x000000ffff057224 */ /* 0x000fe200078e00ff */
[C---:B------:R-:W-:Y:S01]  /*1a850*/  ISETP.GE.U32.AND P2, PT, R8.reuse, 0x2, PT ;  /* 0x000000020800780c */ /* 0x040fe20003f46070 */
[----:B------:R-:W-:Y:S01]  /*1a860*/  SHFL.IDX PT, R0, R24, RZ, 0x1f ;  /* 0x00001fff18007589 */ /* 0x000fe200000e0000 */
[C---:B------:R-:W-:Y:S02]  /*1a870*/  ISETP.GE.U32.AND P3, PT, R8.reuse, 0x4, PT ;  /* 0x000000040800780c */ /* 0x040fe40003f66070 */
[C---:B------:R-:W-:Y:S01]  /*1a880*/  ISETP.GE.U32.AND P4, PT, R8.reuse, 0x8, PT ;  /* 0x000000080800780c */ /* 0x040fe20003f86070 */
[----:B------:R0:W-:Y:S01]  /*1a890*/  SHFL.IDX PT, R6, R24, 0x1, 0x1f ;  /* 0x00201f0018067f89 */ /* 0x0001e200000e0000 */
[----:B------:R-:W-:Y:S01]  /*1a8a0*/  ISETP.GE.U32.AND P5, PT, R8, 0x10, PT ;  /* 0x000000100800780c */ /* 0x000fe20003fa6070 */
        /* <DEDUP_REMOVED lines=21> */
.L_x_14805:
[----:B------:R-:W-:Y:S02]  /*1aa00*/  ULDC UR4, c[0x0][0xc38] ;  /* 0x00030e0000047ab9 */ /* 0x000fe40000000800 */
[----:B------:R-:W-:-:S04]  /*1aa10*/  IMAD.U32 R4, RZ, RZ, UR4 ;  /* 0x00000004ff047e24 */ /* 0x000fc8000f8e00ff */
[----:B--2---:R-:W-:-:S04]  /*1aa20*/  IMAD R3, R14, R4, RZ ;  /* 0x000000040e037224 */ /* 0x004fc800078e02ff */
[----:B------:R-:W-:-:S05]  /*1aa30*/  IMAD.IADD R6, R6, 0x1, R3 ;  /* 0x0000000106067824 */ /* 0x000fca00078e0203 */
[----:B------:R-:W-:-:S13]  /*1aa40*/  ISETP.GT.AND P6, PT, R6, R0, PT ;  /* 0x000000000600720c */ /* 0x000fda0003fc4270 */
[----:B------:R-:W-:Y:S05]  /*1aa50*/  @P6 BRA `(.L_x_14669) ;  /* 0x0000000000a46947 */ /* 0x000fea0003800000 */
.L_x_14672:
        /* <DEDUP_REMOVED lines=35> */
.L_x_14813:
[----:B------:R-:W-:Y:S02]  /*1ac90*/  ULDC UR4, c[0x0][0xc38] ;  /* 0x00030e0000047ab9 */ /* 0x000fe40000000800 */
[----:B------:R-:W-:-:S04]  /*1aca0*/  IMAD.U32 R4, RZ, RZ, UR4 ;  /* 0x00000004ff047e24 */ /* 0x000fc8000f8e00ff */
[----:B--2---:R-:W-:-:S04]  /*1acb0*/  IMAD R3, R14, R4, RZ ;  /* 0x000000040e037224 */ /* 0x004fc800078e02ff */
[----:B------:R-:W-:-:S05]  /*1acc0*/  IMAD.IADD R6, R3, 0x1, R6 ;  /* 0x0000000103067824 */ /* 0x000fca00078e0206 */
[----:B------:R-:W-:-:S13]  /*1acd0*/  ISETP.GT.AND P6, PT, R6, R0, PT ;  /* 0x000000000600720c */ /* 0x000fda0003fc4270 */
[----:B------:R-:W-:Y:S05]  /*1ace0*/  @!P6 BRA `(.L_x_14672) ;  /* 0xfffffffc005ce947 */ /* 0x000fea000383ffff */
.L_x_14669:
        /* <DEDUP_REMOVED lines=10> */
.L_x_14818:
[----:B------:R-:W-:-:S13]  /*1ad90*/  ISETP.NE.AND P0, PT, R3, RZ, PT ;  /* 0x000000ff0300720c */ /* 0x000fda0003f05270 */
[----:B------:R-:W-:Y:S05]  /*1ada0*/  @!P0 BRA `(.L_x_14674) ;  /* 0x0000000000108947 */ /* 0x000fea0003800000 */
[----:B------:R-:W-:Y:S01]  /*1adb0*/  UMOV UR4, 0xffffffff ;  /* 0xffffffff00047882 */ /* 0x000fe20000000000 */
[----:B------:R-:W-:Y:S02]  /*1adc0*/  VIADD R12, R7, 0xffffffff ;  /* 0xffffffff070c7836 */ /* 0x000fe40000000000 */
[----:B------:R-:W-:Y:S05]  /*1add0*/  BRA.DIV UR4, `(.L_x_14675) ;  /* 0x00000046041c7947 */ /* 0x000fea000b800000 */
[----:B------:R0:W0:Y:S02]  /*1ade0*/  SHFL.IDX PT, R24, R2, R12, 0x1f ;  /* 0x00001f0c02187589 */ /* 0x00002400000e0000 */
.L_x_14674:
[----:B----4-:R-:W-:Y:S01]  /*1adf0*/  ISETP.NE.AND P0, PT, R5, 0x1, PT ;  /* 0x000000010500780c */ /* 0x010fe20003f05270 */
[----:B0-----:R-:W-:-:S04]  /*1ae00*/  IMAD R24, R24, R4, R6 ;  /* 0x0000000418187224 */ /* 0x001fc800078e0206 */
[----:B------:R-:W-:-:S08]  /*1ae10*/  IMAD.IADD R0, R0, 0x1, -R24 ;  /* 0x0000000100007824 */ /* 0x000fd000078e0a18 */
[----:B------:R-:W-:Y:S05]  /*1ae20*/  @!P0 BRA `(.L_x_14676) ;  /* 0x0000000000dc8947 */ /* 0x000fea0003800000 */
[----:B---3--:R-:W-:Y:S01]  /*1ae30*/  IABS R6, R25 ;  /* 0x0000001900067213 */ /* 0x008fe20000000000 */
[----:B------:R-:W-:Y:S01]  /*1ae40*/  IMAD.MOV.U32 R2, RZ, RZ, RZ ;  /* 0x000000ffff027224 */ /* 0x000fe200078e00ff */
[----:B------:R-:W-:Y:S02]  /*1ae50*/  IABS R4, R5 ;  /* 0x0000000500047213 */ /* 0x000fe40000000000 */
[----:B--2---:R-:W0:Y:S08]  /*1ae60*/  I2F.RP R7, R6 ;  /* 0x0000000600077306 */ /* 0x004e300000209400 */
[----:B------:R-:W-:Y:S08]  /*1ae70*/  I2F.RP R10, R4 ;  /* 0x00000004000a7306 */ /* 0x000ff00000209400 */
        /* <DEDUP_REMOVED lines=13> */
[----:B0-----:R-:W-:Y:S01]  /*1af50*/  VIADD R8, R2, 0xffffffe ;  /* 0x0ffffffe02087836 */ /* 0x001fe20000000000 */
[----:B------:R-:W-:-:S03]  /*1af60*/  MOV R2, RZ ;  /* 0x000000ff00027202 */ /* 0x000fc60000000f00 */
[----:B------:R-:W0:Y:S08]  /*1af70*/  F2I.FTZ.U32.TRUNC.NTZ R3, R8 ;  /* 0x0000000800037305 */ /* 0x000e30000021f000 */
[----:B------:R-:W-:Y:S02]  /*1af80*/  @!P1 IMAD.IADD R9, R9, 0x1, -R6 ;  /* 0x0000000109099824 */ /* 0x000fe400078e0a06 */
[----:B------:R-:W-:Y:S01]  /*1af90*/  @!P1 VIADD R7, R7, 0x1 ;  /* 0x0000000107079836 */ /* 0x000fe20000000000 */
[----:B------:R-:W-:-:S02]  /*1afa0*/  ISETP.NE.AND P1, PT, R25, RZ, PT ;  /* 0x000000ff1900720c */ /* 0x000fc40003f25270 */
        /* <DEDUP_REMOVED lines=31> */
.L_x_14676:
[----:B------:R-:W0:Y:S02]  /*1b1a0*/  LDC.64 R2, c[0x0][0xc90] ;  /* 0x00032400ff027b82 */ /* 0x000e240000000a00 */
        /* <DEDUP_REMOVED lines=10> */
[----:B-1----:R-:W-:Y:S01]  /*1b250*/  IMAD R11, R10, R7, RZ ;  /* 0x000000070a0b7224 */ /* 0x002fe200078e02ff */
[----:B------:R-:W-:-:S03]  /*1b260*/  IABS R10, R5 ;  /* 0x00000005000a7213 */ /* 0x000fc60000000000 */
[----:B------:R-:W-:Y:S01]  /*1b270*/  IMAD.HI.U32 R2, R3, R11, R2 ;  /* 0x0000000b03027227 */ /* 0x000fe200078e0002 */
[----:B------:R-:W-:-:S03]  /*1b280*/  IABS R3, R0 ;  /* 0x0000000000037213 */ /* 0x000fc60000000000 */
[----:B------:R-:W-:Y:S02]  /*1b290*/  IMAD.MOV R8, RZ, RZ, -R10 ;  /* 0x000000ffff087224 */ /* 0x000fe400078e0a0a */
[----:B------:R-:W-:-:S04]  /*1b2a0*/  IMAD.HI.U32 R9, R2, R3, RZ ;  /* 0x0000000302097227 */ /* 0x000fc800078e00ff */
        /* <DEDUP_REMOVED lines=43> */
.L_x_14677:
[----:B------:R-:W-:-:S05]  /*1b560*/  LOP3.LUT R0, RZ, R3, RZ, 0x33, !PT ;  /* 0x00000003ff007212 */ /* 0x000fca00078e33ff */
[----:B------:R-:W-:Y:S01]  /*1b570*/  IMAD.IADD R25, R25, 0x1, R0 ;  /* 0x0000000119197824 */ /* 0x000fe200078e0200 */
[----:B------:R-:W-:Y:S06]  /*1b580*/  BRA `(.L_x_14678) ;  /* 0x00000000001c7947 */ /* 0x000fec0003800000 */
.L_x_14670:
[----:B------:R-:W-:Y:S01]  /*1b590*/  UMOV UR4, URZ ;  /* 0x0000003f00047c82 */ /* 0x000fe20008000000 */
[----:B------:R-:W-:Y:S01]  /*1b5a0*/  UMOV UR5, URZ ;  /* 0x0000003f00057c82 */ /* 0x000fe20008000000 */
[----:B------:R-:W-:Y:S01]  /*1b5b0*/  ULDC UR6, c[0x0][0xc3c] ;  /* 0x00030f0000067ab9 */ /* 0x000fe20000000800 */
[----:B------:R-:W-:Y:S01]  /*1b5c0*/  IMAD.MOV.U32 R24, RZ, RZ, R0 ;  /* 0x000000ffff187224 */ /* 0x000fe200078e0000 */
[----:B------:R-:W-:Y:S01]  /*1b5d0*/  MOV R25, UR4 ;  /* 0x0000000400197c02 */ /* 0x000fe20008000f00 */
[----:B------:R-:W-:Y:S02]  /*1b5e0*/  IMAD.U32 R26, RZ, RZ, UR5 ;  /* 0x00000005ff1a7e24 */ /* 0x000fe4000f8e00ff */
[----:B------:R-:W-:-:S07]  /*1b5f0*/  IMAD.U32 R27, RZ, RZ, UR6 ;  /* 0x00000006ff1b7e24 */ /* 0x000fce000f8e00ff */
.L_x_14678:
        /* <DEDUP_REMOVED lines=10> */
.L_x_14667:
[----:B------:R-:W-:Y:S02]  /*1b6a0*/  ULDC UR4, c[0x0][0xc3c] ;  /* 0x00030f0000047ab9 */ /* 0x000fe40000000800 */
[----:B----4-:R-:W-:-:S13]  /*1b6b0*/  ISETP.GE.AND P0, PT, R27, UR4, PT ;  /* 0x000000041b007c0c */ /* 0x010fda000bf06270 */
[----:B------:R-:W-:Y:S05]  /*1b6c0*/  @!P0 BRA `(.L_x_14679) ;  /* 0xffffff9c00f08947 */ /* 0x000fea000383ffff */
[----:B------:R-:W-:Y:S05]  /*1b6d0*/  BSYNC B8 ;  /* 0x0000000000087941 */ /* 0x000fea0003800000 */
.L_x_14553:
[----:B0-----:R-:W4:Y:S01]  /*1b6e0*/  LDL.LU R0, [R1+0x3c] ;  /* 0x00003c0001007983 */ /* 0x001f220000300800 */
[----:B------:R-:W-:Y:S01]  /*1b6f0*/  BSSY B0, `(.L_x_14680) ;  /* 0x000000b000007945 */ /* 0x000fe20003800000 */
[----:B--2---:R-:W0:Y:S01]  /*1b700*/  S2R R5, SR_CgaCtaId ;  /* 0x0000000000057919 */ /* 0x004e220000008800 */
        /* <DEDUP_REMOVED lines=9> */
.L_x_14821:
[----:B------:R-:W-:Y:S05]  /*1b7a0*/  BSYNC B0 ;  /* 0x0000000000007941 */ /* 0x000fea0003800000 */
.L_x_14680:
[----:B------:R-:W-:-:S03]  /*1b7b0*/  UMOV UR4, 0xffffffff ;  /* 0xffffffff00047882 */ /* 0x000fc60000000000 */
[----:B------:R-:W-:Y:S05]  /*1b7c0*/  BRA.DIV UR4, `(.L_x_14682) ;  /* 0x0000003a04dc7947 */ /* 0x000fea000b800000 */
[----:B0-----:R-:W0:Y:S02]  /*1b7d0*/  S2R R0, SR_TID.X ;  /* 0x0000000000007919 */ /* 0x001e240000002100 */
[----:B0-----:R-:W-:-:S04]  /*1b7e0*/  SHF.R.U32.HI R0, RZ, 0x5, R0 ;  /* 0x00000005ff007819 */ /* 0x001fc80000011600 */
[----:B------:R-:W-:-:S05]  /*1b7f0*/  LOP3.LUT R0, R0, 0x3, RZ, 0xc0, !PT ;  /* 0x0000000300007812 */ /* 0x000fca00078ec0ff */
[----:B------:R0:W2:Y:S02]  /*1b800*/  SHFL.IDX PT, R14, R0, RZ, 0x1f ;  /* 0x00001fff000e7589 */ /* 0x0000a400000e0000 */
.L_x_14824:
[----:B--2---:R-:W-:-:S13]  /*1b810*/  ISETP.NE.AND P0, PT, R14, RZ, PT ;  /* 0x000000ff0e00720c */ /* 0x004fda0003f05270 */
[----:B------:R-:W-:Y:S05]  /*1b820*/  @P0 BRA `(.L_x_14400) ;  /* 0x0000000000880947 */ /* 0x000fea0003800000 */
[----:B------:R-:W-:-:S03]  /*1b830*/  UMOV UR4, 0xffffffff ;  /* 0xffffffff00047882 */ /* 0x000fc60000000000 */
[----:B------:R-:W-:Y:S05]  /*1b840*/  BRA.DIV UR4, `(.L_x_14683) ;  /* 0x0000003a04f07947 */ /* 0x000fea000b800000 */
[----:B------:R-:W-:-:S13]  /*1b850*/  ELECT P6, URZ, PT ;  /* 0x00000000003f782f */ /* 0x000fda00038c0000 */
.L_x_14827:
[----:B------:R-:W-:Y:S05]  /*1b860*/  @!P6 BRA `(.L_x_14400) ;  /* 0x000000000078e947 */ /* 0x000fea0003800000 */
[----:B0-----:R-:W2:Y:S02]  /*1b870*/  LDL.LU R0, [R1+0x4c] ;  /* 0x00004c0001007983 */ /* 0x001ea40000300800 */
[----:B--2---:R-:W-:-:S04]  /*1b880*/  LOP3.LUT R0, R0, 0x2, RZ, 0xfc, !PT ;  /* 0x0000000200007812 */ /* 0x004fc800078efcff */
[----:B------:R-:W-:-:S13]  /*1b890*/  ISETP.NE.AND P2, PT, R0, 0x3, PT ;  /* 0x000000030000780c */ /* 0x000fda0003f45270 */
[----:B------:R-:W-:Y:S05]  /*1b8a0*/  @!P2 BRA `(.L_x_14684) ;  /* 0x000000000004a947 */ /* 0x000fea0003800000 */
[----:B------:R-:W-:Y:S01]  /*1b8b0*/  BPT.TRAP 0x1 ;  /* 0x000000040000795c */ /* 0x000fe20000300000 */
.L_x_14684:
        /* <DEDUP_REMOVED lines=12> */
.L_x_14828:
[----:B------:R-:W2:Y:S02]  /*1b980*/  SYNCS.PHASECHK.TRANS64.TRYWAIT P0, [R3+URZ], R0 ;  /* 0x00000000030075a7 */ /* 0x000ea4000800017f */
[----:B--2---:R-:W-:Y:S05]  /*1b990*/  @!P0 BRA `(.L_x_14686) ;  /* 0x0000003800d08947 */ /* 0x004fea0003800000 */
.L_x_14829:
[----:B------:R-:W-:Y:S05]  /*1b9a0*/  @!P2 BRA `(.L_x_14687) ;  /* 0x000000000004a947 */ /* 0x000fea0003800000 */
[----:B------:R-:W-:Y:S01]  /*1b9b0*/  BPT.TRAP 0x1 ;  /* 0x000000040000795c */ /* 0x000fe20000300000 */
.L_x_14687:
[----:B--2---:R-:W-:-:S04]  /*1b9c0*/  VIADD R3, R9, 0x16860 ;  /* 0x0001686009037836 */ /* 0x004fc80000000000 */
[----:B------:R-:W-:-:S04]  /*1b9d0*/  IMAD R5, R18, 0x8, R3 ;  /* 0x0000000812057824 */ /* 0x000fc800078e0203 */
[----:B------:R-:W2:Y:S02]  /*1b9e0*/  SYNCS.PHASECHK.TRANS64.TRYWAIT P0, [R5+URZ], R2 ;  /* 0x00000002050075a7 */ /* 0x000ea4000800017f */
[----:B--2---:R-:W-:Y:S05]  /*1b9f0*/  @!P0 BRA `(.L_x_14688) ;  /* 0x0000003800cc8947 */ /* 0x004fea0003800000 */
.L_x_14830:
[----:B------:R-:W-:-:S07]  /*1ba00*/  IMAD R3, R4, 0x8, R3 ;  /* 0x0000000804037824 */ /* 0x000fce00078e0203 */
.L_x_14689:
[----:B----4-:R4:W0:Y:S02]  /*1ba10*/  SYNCS.PHASECHK.TRANS64.TRYWAIT P0, [R3+URZ], R0 ;  /* 0x00000000030075a7 */ /* 0x010824000800017f */
[----:B0-----:R-:W-:Y:S05]  /*1ba20*/  @!P0 NANOSLEEP.SYNCS 0x989680 ;  /* 0x009896800000895d */ /* 0x001fea0003900000 */
[----:B------:R-:W0:Y:S02]  /*1ba30*/  @!P0 SYNCS.PHASECHK.TRANS64 P0, [R3+URZ], R0 ;  /* 0x00000000030085a7 */ /* 0x000e24000800007f */
[----:B0-----:R-:W-:Y:S05]  /*1ba40*/  @!P0 BRA `(.L_x_14689) ;  /* 0xfffffffc00f08947 */ /* 0x001fea000383ffff */
.L_x_14400:
[----:B------:R-:W-:Y:S05]  /*1ba50*/  BSYNC B9 ;  /* 0x0000000000097941 */ /* 0x000fea0003800000 */
.L_x_14397:
[----:B------:R-:W-:Y:S05]  /*1ba60*/  EXIT ;  /* 0x000000000000794d */ /* 0x000fea0003800000 */
.L_x_14420:
[----:B0-----:R0:W1:Y:S02]  /*1ba70*/  SYNCS.PHASECHK.TRANS64.TRYWAIT P6, [R78+URZ+0x16890], R90 ;  /* 0x0168905a4e0075a7 */ /* 0x00106400080c017f */
[----:B-1----:R-:W-:Y:S05]  /*1ba80*/  @!P6 NANOSLEEP.SYNCS 0x989680 ;  /* 0x009896800000e95d */ /* 0x002fea0003900000 */
[----:B------:R-:W1:Y:S02]  /*1ba90*/  @!P6 SYNCS.PHASECHK.TRANS64 P6, [R78+URZ+0x16890], R90 ;  /* 0x0168905a4e00e5a7 */ /* 0x000e6400080c007f */
[----:B-1----:R-:W-:Y:S05]  /*1baa0*/  @!P6 BRA `(.L_x_14420) ;  /* 0xfffffffc00f0e947 */ /* 0x002fea000383ffff */
[----:B------:R-:W-:Y:S05]  /*1bab0*/  BRA `(.L_x_14690) ;  /* 0xfffffe7400147947 */ /* 0x000fea000383ffff */
.L_x_14440:
[----:B0-----:R0:W1:Y:S02]  /*1bac0*/  SYNCS.PHASECHK.TRANS64.TRYWAIT P5, [R78+URZ+0x16890], R90 ;  /* 0x0168905a4e0075a7 */ /* 0x00106400080a017f */
[----:B-1----:R-:W-:Y:S05]  /*1bad0*/  @!P5 NANOSLEEP.SYNCS 0x989680 ;  /* 0x009896800000d95d */ /* 0x002fea0003900000 */
[----:B------:R-:W1:Y:S02]  /*1bae0*/  @!P5 SYNCS.PHASECHK.TRANS64 P5, [R78+URZ+0x16890], R90 ;  /* 0x0168905a4e00d5a7 */ /* 0x000e6400080a007f */
[----:B-1----:R-:W-:Y:S05]  /*1baf0*/  @!P5 BRA `(.L_x_14440) ;  /* 0xfffffffc00f0d947 */ /* 0x002fea000383ffff */
[----:B------:R-:W-:Y:S05]  /*1bb00*/  BRA `(.L_x_14691) ;  /* 0xfffffe8400e07947 */ /* 0x000fea000383ffff */
.L_x_14449:
[----:B-1----:R1:W2:Y:S02]  /*1bb10*/  SYNCS.PHASECHK.TRANS64.TRYWAIT P4, [R78+URZ+0x16890], R90 ;  /* 0x0168905a4e0075a7 */ /* 0x0022a4000808017f */
[----:B--2---:R-:W-:Y:S05]  /*1bb20*/  @!P4 NANOSLEEP.SYNCS 0x989680 ;  /* 0x009896800000c95d */ /* 0x004fea0003900000 */
[----:B------:R-:W2:Y:S02]  /*1bb30*/  @!P4 SYNCS.PHASECHK.TRANS64 P4, [R78+URZ+0x16890], R90 ;  /* 0x0168905a4e00c5a7 */ /* 0x000ea4000808007f */
[----:B--2---:R-:W-:Y:S05]  /*1bb40*/  @!P4 BRA `(.L_x_14449) ;  /* 0xfffffffc00f0c947 */ /* 0x004fea000383ffff */
[----:B------:R-:W-:Y:S05]  /*1bb50*/  BRA `(.L_x_14692) ;  /* 0xfffffe98004c7947 */ /* 0x000fea000383ffff */
.L_x_14455:
[----:B--2---:R2:W3:Y:S02]  /*1bb60*/  SYNCS.PHASECHK.TRANS64.TRYWAIT P3, [R78+URZ+0x168b0], R90 ;  /* 0x0168b05a4e0075a7 */ /* 0x0044e4000806017f */
[----:B---3--:R-:W-:Y:S05]  /*1bb70*/  @!P3 NANOSLEEP.SYNCS 0x989680 ;  /* 0x009896800000b95d */ /* 0x008fea0003900000 */
[----:B------:R-:W3:Y:S02]  /*1bb80*/  @!P3 SYNCS.PHASECHK.TRANS64 P3, [R78+URZ+0x168b0], R90 ;  /* 0x0168b05a4e00b5a7 */ /* 0x000ee4000806007f */
[----:B---3--:R-:W-:Y:S05]  /*1bb90*/  @!P3 BRA `(.L_x_14455) ;  /* 0xfffffffc00f0b947 */ /* 0x008fea000383ffff */
[----:B------:R-:W-:Y:S05]  /*1bba0*/  BRA `(.L_x_14693) ;  /* 0xfffffe9800e07947 */ /* 0x000fea000383ffff */
.L_x_14465:
        /* <DEDUP_REMOVED lines=13> */
.L_x_14695:
[----:B------:R-:W-:Y:S05]  /*1bc80*/  BSYNC B0 ;  /* 0x0000000000007941 */ /* 0x000fea0003800000 */
.L_x_14694:
[----:B------:R0:W-:Y:S01]  /*1bc90*/  STL [R1+0x1c], R14 ;  /* 0x00001c0e01007387 */ /* 0x0001e20000100800 */
[----:B------:R-:W-:Y:S05]  /*1bca0*/  BRA `(.L_x_14696) ;  /* 0xfffffea000f47947 */ /* 0x000fea000383ffff */
.L_x_14477:
[----:B------:R-:W-:Y:S01]  /*1bcb0*/  BSSY B1, `(.L_x_14697) ;  /* 0x0000008000017945 */ /* 0x000fe20003800000 */
[----:B------:R-:W-:Y:S01]  /*1bcc0*/  MOV R13, R6 ;  /* 0x00000006000d7202 */ /* 0x000fe20000000f00 */
[----:B------:R-:W-:Y:S02]  /*1bcd0*/  IMAD.MOV.U32 R12, RZ, RZ, RZ ;  /* 0x000000ffff0c7224 */ /* 0x000fe400078e00ff */
[----:B------:R-:W-:Y:S02]  /*1bce0*/  IMAD.MOV.U32 R11, RZ, RZ, 0x1c1f ;  /* 0x00001c1fff0b7424 */ /* 0x000fe400078e00ff */
[----:B------:R-:W-:-:S07]  /*1bcf0*/  IMAD.MOV.U32 R15, RZ, RZ, -0x1 ;  /* 0xffffffffff0f7424 */ /* 0x000fce00078e00ff */
[----:B0-----:R-:W-:Y:S05]  /*1bd00*/  WARPSYNC.COLLECTIVE R15, `(.L_x_14698) ;  /* 0x000000000f087348 */ /* 0x001fea0003c00000 */
[----:B0-----:R0:W1:Y:S02]  /*1bd10*/  SHFL.IDX P6, R14, R13, R12, R11 ;  /* 0x0000000c0d0e7389 */ /* 0x00106400000c000b */
[----:B01----:R-:W-:Y:S01]  /*1bd20*/  ENDCOLLECTIVE ;  /* 0x000000000000791b */ /* 0x003fe20003800000 */
.L_x_14698:
[----:B------:R-:W-:Y:S05]  /*1bd30*/  BSYNC B1 ;  /* 0x0000000000017941 */ /* 0x000fea0003800000 */
.L_x_14697:
        /* <DEDUP_REMOVED lines=8> */
.L_x_14699:
[----:B------:R-:W-:Y:S02]  /*1bdc0*/  IMAD.MOV.U32 R13, RZ, RZ, R8 ;  /* 0x000000ffff0d7224 */ /* 0x000fe400078e0008 */
[----:B------:R-:W-:-:S07]  /*1bdd0*/  IMAD.MOV.U32 R0, RZ, RZ, R14 ;  /* 0x000000ffff007224 */ /* 0x000fce00078e000e */
[----:B------:R-:W-:Y:S05]  /*1bde0*/  WARPSYNC.COLLECTIVE R15, `(.L_x_14700) ;  /* 0x000000000f087348 */ /* 0x000fea0003c00000 */
[----:B------:R0:W1:Y:S02]  /*1bdf0*/  SHFL.IDX P6, R14, R13, R12, R11 ;  /* 0x0000000c0d0e7389 */ /* 0x00006400000c000b */
[----:B01----:R-:W-:Y:S01]  /*1be00*/  ENDCOLLECTIVE ;  /* 0x000000000000791b */ /* 0x003fe20003800000 */
.L_x_14700:
[----:B------:R-:W-:Y:S02]  /*1be10*/  IMAD.MOV.U32 R13, RZ, RZ, R7 ;  /* 0x000000ffff0d7224 */ /* 0x000fe400078e0007 */
[----:B------:R-:W-:-:S07]  /*1be20*/  IMAD.MOV.U32 R5, RZ, RZ, R14 ;  /* 0x000000ffff057224 */ /* 0x000fce00078e000e */
[----:B------:R-:W-:Y:S05]  /*1be30*/  WARPSYNC.COLLECTIVE R15, `(.L_x_14701) ;  /* 0x000000000f087348 */ /* 0x000fea0003c00000 */
[----:B------:R0:W1:Y:S02]  /*1be40*/  SHFL.IDX P6, R14, R13, R12, R11 ;  /* 0x0000000c0d0e7389 */ /* 0x00006400000c000b */
[----:B01----:R-:W-:Y:S01]  /*1be50*/  ENDCOLLECTIVE ;  /* 0x000000000000791b */ /* 0x003fe20003800000 */
.L_x_14701:
[----:B------:R-:W-:Y:S05]  /*1be60*/  BRA `(.L_x_14702) ;  /* 0xfffffea8007c7947 */ /* 0x000fea000383ffff */
.L_x_14480:
        /* <DEDUP_REMOVED lines=8> */
.L_x_14704:
[----:B------:R-:W-:Y:S05]  /*1bef0*/  BSYNC B1 ;  /* 0x0000000000017941 */ /* 0x000fea0003800000 */
.L_x_14703:
        /* <DEDUP_REMOVED lines=8> */
.L_x_14705:
[----:B------:R-:W-:Y:S02]  /*1bf80*/  IMAD.MOV.U32 R13, RZ, RZ, R8 ;  /* 0x000000ffff0d7224 */ /* 0x000fe400078e0008 */
[----:B------:R-:W-:-:S07]  /*1bf90*/  IMAD.MOV.U32 R0, RZ, RZ, R14 ;  /* 0x000000ffff007224 */ /* 0x000fce00078e000e */
[----:B------:R-:W-:Y:S05]  /*1bfa0*/  WARPSYNC.COLLECTIVE R15, `(.L_x_14706) ;  /* 0x000000000f087348 */ /* 0x000fea0003c00000 */
[----:B------:R0:W1:Y:S02]  /*1bfb0*/  SHFL.IDX P6, R14, R13, R12, R11 ;  /* 0x0000000c0d0e7389 */ /* 0x00006400000c000b */
[----:B01----:R-:W-:Y:S01]  /*1bfc0*/  ENDCOLLECTIVE ;  /* 0x000000000000791b */ /* 0x003fe20003800000 */
.L_x_14706:
[----:B------:R-:W-:Y:S02]  /*1bfd0*/  IMAD.MOV.U32 R13, RZ, RZ, R7 ;  /* 0x000000ffff0d7224 */ /* 0x000fe400078e0007 */
[----:B------:R-:W-:-:S07]  /*1bfe0*/  IMAD.MOV.U32 R5, RZ, RZ, R14 ;  /* 0x000000ffff057224 */ /* 0x000fce00078e000e */
[----:B------:R-:W-:Y:S05]  /*1bff0*/  WARPSYNC.COLLECTIVE R15, `(.L_x_14707) ;  /* 0x000000000f087348 */ /* 0x000fea0003c00000 */
[----:B------:R0:W1:Y:S02]  /*1c000*/  SHFL.IDX P6, R14, R13, R12, R11 ;  /* 0x0000000c0d0e7389 */ /* 0x00006400000c000b */
[----:B01----:R-:W-:Y:S01]  /*1c010*/  ENDCOLLECTIVE ;  /* 0x000000000000791b */ /* 0x003fe20003800000 */
.L_x_14707:
[----:B------:R-:W-:Y:S05]  /*1c020*/  BRA `(.L_x_14708) ;  /* 0xfffffea800e87947 */ /* 0x000fea000383ffff */
.L_x_14484:
[----:B0-----:R0:W1:Y:S02]  /*1c030*/  SYNCS.PHASECHK.TRANS64.TRYWAIT P0, [R2+URZ+0x16800], R43 ;  /* 0x0168002b020075a7 */ /* 0x001064000800017f */
[----:B-1----:R-:W-:Y:S05]  /*1c040*/  @!P0 NANOSLEEP.SYNCS 0x989680 ;  /* 0x009896800000895d */ /* 0x002fea0003900000 */
[----:B------:R-:W1:Y:S02]  /*1c050*/  @!P0 SYNCS.PHASECHK.TRANS64 P0, [R2+URZ+0x16800], R43 ;  /* 0x0168002b020085a7 */ /* 0x000e64000800007f */
[----:B-1----:R-:W-:Y:S05]  /*1c060*/  @!P0 BRA `(.L_x_14484) ;  /* 0xfffffffc00f08947 */ /* 0x002fea000383ffff */
[----:B------:R-:W-:Y:S05]  /*1c070*/  BRA `(.L_x_14709) ;  /* 0xfffffeac00f47947 */ /* 0x000fea000383ffff */
.L_x_14492:
        /* <DEDUP_REMOVED lines=9> */
.L_x_14711:
[----:B------:R-:W-:Y:S05]  /*1c110*/  BSYNC B1 ;  /* 0x0000000000017941 */ /* 0x000fea0003800000 */
.L_x_14710:
[----:B------:R0:W5:Y:S01]  /*1c120*/  LDL R8, [R1+0x20] ;  /* 0x0000200001087983 */ /* 0x0001620000100800 */
[----:B------:R-:W-:Y:S01]  /*1c130*/  IMAD.MOV.U32 R13, RZ, RZ, R25 ;  /* 0x000000ffff0d7224 */ /* 0x000fe200078e0019 */
[----:B------:R-:W-:Y:S01]  /*1c140*/  MOV R15, 0xffffffff ;  /* 0xffffffff000f7802 */ /* 0x000fe20000000f00 */
[----:B------:R-:W-:Y:S01]  /*1c150*/  IMAD.MOV.U32 R12, RZ, RZ, RZ ;  /* 0x000000ffff0c7224 */ /* 0x000fe200078e00ff */
[----:B------:R-:W-:Y:S01]  /*1c160*/  ISETP.GE.AND P0, PT, R16, R41, PT ;  /* 0x000000291000720c */ /* 0x000fe20003f06270 */
[----:B------:R-:W-:Y:S02]  /*1c170*/  IMAD.MOV.U32 R11, RZ, RZ, 0x1c1f ;  /* 0x00001c1fff0b7424 */ /* 0x000fe400078e00ff */
[----:B------:R-:W-:-:S10]  /*1c180*/  IMAD.MOV.U32 R0, RZ, RZ, R14 ;  /* 0x000000ffff007224 */ /* 0x000fd400078e000e */
[----:B0----5:R-:W-:Y:S05]  /*1c190*/  WARPSYNC.COLLECTIVE R15, `(.L_x_14712) ;  /* 0x000000000f087348 */ /* 0x021fea0003c00000 */
[----:B------:R1:W2:Y:S02]  /*1c1a0*/  SHFL.IDX P6, R14, R13, R12, R11 ;  /* 0x0000000c0d0e7389 */ /* 0x0002a400000c000b */
[----:B012--5:R-:W-:Y:S01]  /*1c1b0*/  ENDCOLLECTIVE ;  /* 0x000000000000791b */ /* 0x027fe20003800000 */
.L_x_14712:
[----:B------:R-:W-:Y:S02]  /*1c1c0*/  IMAD.MOV.U32 R13, RZ, RZ, R24 ;  /* 0x000000ffff0d7224 */ /* 0x000fe400078e0018 */
[----:B------:R-:W-:-:S07]  /*1c1d0*/  IMAD.MOV.U32 R3, RZ, RZ, R14 ;  /* 0x000000ffff037224 */ /* 0x000fce00078e000e */
[----:B------:R-:W-:Y:S05]  /*1c1e0*/  WARPSYNC.COLLECTIVE R15, `(.L_x_14713) ;  /* 0x000000000f087348 */ /* 0x000fea0003c00000 */
[----:B------:R0:W1:Y:S02]  /*1c1f0*/  SHFL.IDX P6, R14, R13, R12, R11 ;  /* 0x0000000c0d0e7389 */ /* 0x00006400000c000b */
[----:B01----:R-:W-:Y:S01]  /*1c200*/  ENDCOLLECTIVE ;  /* 0x000000000000791b */ /* 0x003fe20003800000 */
.L_x_14713:
[----:B------:R-:W-:Y:S02]  /*1c210*/  IMAD.MOV.U32 R13, RZ, RZ, R27 ;  /* 0x000000ffff0d7224 */ /* 0x000fe400078e001b */
[----:B------:R-:W-:-:S07]  /*1c220*/  IMAD.MOV.U32 R4, RZ, RZ, R14 ;  /* 0x000000ffff047224 */ /* 0x000fce00078e000e */
[----:B------:R-:W-:Y:S05]  /*1c230*/  WARPSYNC.COLLECTIVE R15, `(.L_x_14714) ;  /* 0x000000000f087348 */ /* 0x000fea0003c00000 */
[----:B------:R0:W1:Y:S02]  /*1c240*/  SHFL.IDX P6, R14, R13, R12, R11 ;  /* 0x0000000c0d0e7389 */ /* 0x00006400000c000b */
[----:B01----:R-:W-:Y:S01]  /*1c250*/  ENDCOLLECTIVE ;  /* 0x000000000000791b */ /* 0x003fe20003800000 */
.L_x_14714:
        /* <DEDUP_REMOVED lines=18> */
[----:B--2---:R-:W-:Y:S01]  /*1c380*/  @!P1 IMAD.MOV.U32 R39, RZ, RZ, R11 ;  /* 0x000000ffff279224 */ /* 0x004fe200078e000b */
[----:B------:R-:W-:Y:S01]  /*1c390*/  MOV R11, 0x1c1f ;  /* 0x00001c1f000b7802 */ /* 0x000fe20000000f00 */
[----:B------:R-:W-:-:S02]  /*1c3a0*/  @!P1 IMAD.MOV.U32 R36, RZ, RZ, R8 ;  /* 0x000000ffff249224 */ /* 0x000fc400078e0008 */
[----:B------:R-:W-:-:S07]  /*1c3b0*/  @!P1 IMAD.MOV.U32 R37, RZ, RZ, R9 ;  /* 0x000000ffff259224 */ /* 0x000fce00078e0009 */
[----:B-----5:R-:W-:Y:S05]  /*1c3c0*/  WARPSYNC.COLLECTIVE R15, `(.L_x_14715) ;  /* 0x000000000f087348 */ /* 0x020fea0003c00000 */
[----:B------:R0:W1:Y:S02]  /*1c3d0*/  SHFL.IDX P6, R14, R13, R12, R11 ;  /* 0x0000000c0d0e7389 */ /* 0x00006400000c000b */
[----:B01---5:R-:W-:Y:S01]  /*1c3e0*/  ENDCOLLECTIVE ;  /* 0x000000000000791b */ /* 0x023fe20003800000 */
.L_x_14715:
        /* <DEDUP_REMOVED lines=15> */
[----:B------:R-:W-:Y:S01]  /*1c4e0*/  IMAD.MOV.U32 R5, RZ, RZ, R31 ;  /* 0x000000ffff057224 */ /* 0x000fe200078e001f */
[----:B------:R-:W-:Y:S01]  /*1c4f0*/  MOV R7, R21 ;  /* 0x0000001500077202 */ /* 0x000fe20000000f00 */
[----:B------:R-:W-:Y:S01]  /*1c500*/  IMAD.MOV.U32 R0, RZ, RZ, R14 ;  /* 0x000000ffff007224 */ /* 0x000fe200078e000e */
[----:B------:R-:W-:-:S07]  /*1c510*/  PRMT R50, R4, 0x7610, R50 ;  /* 0x0000761004327816 */ /* 0x000fce0000000032 */
[----:B------:R-:W-:Y:S05]  /*1c520*/  WARPSYNC.COLLECTIVE R15, `(.L_x_14716) ;  /* 0x000000000f087348 */ /* 0x000fea0003c00000 */
[----:B------:R0:W1:Y:S02]  /*1c530*/  SHFL.IDX P6, R14, R13, R12, R11 ;  /* 0x0000000c0d0e7389 */ /* 0x00006400000c000b */
[----:B01----:R-:W-:Y:S01]  /*1c540*/  ENDCOLLECTIVE ;  /* 0x000000000000791b */ /* 0x003fe20003800000 */
.L_x_14716:
[----:B------:R-:W-:Y:S01]  /*1c550*/  IMAD.MOV.U32 R6, RZ, RZ, R20 ;  /* 0x000000ffff067224 */ /* 0x000fe200078e0014 */
[----:B------:R-:W-:Y:S02]  /*1c560*/  PRMT R54, R5, 0x7610, R54 ;  /* 0x0000761005367816 */ /* 0x000fe40000000036 */
        /* <DEDUP_REMOVED lines=8> */
.L_x_14717:
[----:B------:R-:W-:Y:S02]  /*1c5f0*/  IMAD.MOV.U32 R13, RZ, RZ, R27 ;  /* 0x000000ffff0d7224 */ /* 0x000fe400078e001b */
[----:B------:R-:W-:-:S07]  /*1c600*/  IMAD.MOV.U32 R24, RZ, RZ, R14 ;  /* 0x000000ffff187224 */ /* 0x000fce00078e000e */
[----:B------:R-:W-:Y:S05]  /*1c610*/  WARPSYNC.COLLECTIVE R15, `(.L_x_14718) ;  /* 0x000000000f087348 */ /* 0x000fea0003c00000 */
[----:B------:R0:W1:Y:S02]  /*1c620*/  SHFL.IDX P6, R14, R13, R12, R11 ;  /* 0x0000000c0d0e7389 */ /* 0x00006400000c000b */
[----:B01----:R-:W-:Y:S01]  /*1c630*/  ENDCOLLECTIVE ;  /* 0x000000000000791b */ /* 0x003fe20003800000 */
.L_x_14718:
[----:B------:R-:W-:Y:S05]  /*1c640*/  BRA `(.L_x_14719) ;  /* 0xfffffebc001c7947 */ /* 0x000fea000383ffff */
.L_x_14496:
[----:B0-----:R0:W1:Y:S02]  /*1c650*/  SYNCS.PHASECHK.TRANS64.TRYWAIT P1, [R2+URZ+0x16800], R13 ;  /* 0x0168000d020075a7 */ /* 0x001064000802017f */
[----:B-1----:R-:W-:Y:S05]  /*1c660*/  @!P1 NANOSLEEP.SYNCS 0x989680 ;  /* 0x009896800000995d */ /* 0x002fea0003900000 */
[----:B------:R-:W1:Y:S02]  /*1c670*/  @!P1 SYNCS.PHASECHK.TRANS64 P1, [R2+URZ+0x16800], R13 ;  /* 0x0168000d020095a7 */ /* 0x000e64000802007f */
[----:B-1----:R-:W-:Y:S05]  /*1c680*/  @!P1 BRA `(.L_x_14496) ;  /* 0xfffffffc00f09947 */ /* 0x002fea000383ffff */
[----:B------:R-:W-:Y:S05]  /*1c690*/  BRA `(.L_x_14720) ;  /* 0xfffffebc00c47947 */ /* 0x000fea000383ffff */
.L_x_14502:
[----:B--2---:R2:W3:Y:S02]  /*1c6a0*/  SYNCS.PHASECHK.TRANS64.TRYWAIT P2, [R0+URZ+0x16830], R3 ;  /* 0x01683003000075a7 */ /* 0x0044e4000804017f */
[----:B---3--:R-:W-:Y:S05]  /*1c6b0*/  @!P2 NANOSLEEP.SYNCS 0x989680 ;  /* 0x009896800000a95d */ /* 0x008fea0003900000 */
[----:B------:R-:W3:Y:S02]  /*1c6c0*/  @!P2 SYNCS.PHASECHK.TRANS64 P2, [R0+URZ+0x16830], R3 ;  /* 0x016830030000a5a7 */ /* 0x000ee4000804007f */
[----:B---3--:R-:W-:Y:S05]  /*1c6d0*/  @!P2 BRA `(.L_x_14502) ;  /* 0xfffffffc00f0a947 */ /* 0x008fea000383ffff */
[----:B------:R-:W-:Y:S05]  /*1c6e0*/  BRA `(.L_x_14501) ;  /* 0xfffffecc008c7947 */ /* 0x000fea000383ffff */
.L_x_14508:
[----:B-1----:R1:W2:Y:S02]  /*1c6f0*/  SYNCS.PHASECHK.TRANS64.TRYWAIT P4, [R9+URZ+0x16830], R10 ;  /* 0x0168300a090075a7 */ /* 0x0022a4000808017f */
[----:B--2---:R-:W-:Y:S05]  /*1c700*/  @!P4 NANOSLEEP.SYNCS 0x989680 ;  /* 0x009896800000c95d */ /* 0x004fea0003900000 */
[----:B------:R-:W2:Y:S02]  /*1c710*/  @!P4 SYNCS.PHASECHK.TRANS64 P4, [R9+URZ+0x16830], R10 ;  /* 0x0168300a0900c5a7 */ /* 0x000ea4000808007f */
[----:B--2---:R-:W-:Y:S05]  /*1c720*/  @!P4 BRA `(.L_x_14508) ;  /* 0xfffffffc00f0c947 */ /* 0x004fea000383ffff */
[----:B------:R-:W-:Y:S05]  /*1c730*/  BRA `(.L_x_14507) ;  /* 0xfffffef800447947 */ /* 0x000fea000383ffff */
.L_x_14512:
[----:B-1----:R1:W2:Y:S02]  /*1c740*/  SYNCS.PHASECHK.TRANS64.TRYWAIT P3, [R9+URZ+0x16850], R8 ;  /* 0x01685008090075a7 */ /* 0x0022a4000806017f */
[----:B--2---:R-:W-:Y:S05]  /*1c750*/  @!P3 NANOSLEEP.SYNCS 0x989680 ;  /* 0x009896800000b95d */ /* 0x004fea0003900000 */
[----:B------:R-:W2:Y:S02]  /*1c760*/  @!P3 SYNCS.PHASECHK.TRANS64 P3, [R9+URZ+0x16850], R8 ;  /* 0x016850080900b5a7 */ /* 0x000ea4000806007f */
[----:B--2---:R-:W-:Y:S05]  /*1c770*/  @!P3 BRA `(.L_x_14512) ;  /* 0xfffffffc00f0b947 */ /* 0x004fea000383ffff */
[----:B------:R-:W-:Y:S05]  /*1c780*/  BRA `(.L_x_14509) ;  /* 0xfffffefc00047947 */ /* 0x000fea000383ffff */
.L_x_14519:
[----:B-1----:R1:W2:Y:S02]  /*1c790*/  SYNCS.PHASECHK.TRANS64.TRYWAIT P3, [R9+URZ+0x16830], R10 ;  /* 0x0168300a090075a7 */ /* 0x0022a4000806017f */
[----:B--2---:R-:W-:Y:S05]  /*1c7a0*/  @!P3 NANOSLEEP.SYNCS 0x989680 ;  /* 0x009896800000b95d */ /* 0x004fea0003900000 */
[----:B------:R-:W2:Y:S02]  /*1c7b0*/  @!P3 SYNCS.PHASECHK.TRANS64 P3, [R9+URZ+0x16830], R10 ;  /* 0x0168300a0900b5a7 */ /* 0x000ea4000806007f */
[----:B--2---:R-:W-:Y:S05]  /*1c7c0*/  @!P3 BRA `(.L_x_14519) ;  /* 0xfffffffc00f0b947 */ /* 0x004fea000383ffff */
[----:B------:R-:W-:Y:S05]  /*1c7d0*/  BRA `(.L_x_14518) ;  /* 0xffffff2800907947 */ /* 0x000fea000383ffff */
.L_x_14523:
[----:B-1----:R1:W2:Y:S02]  /*1c7e0*/  SYNCS.PHASECHK.TRANS64.TRYWAIT P2, [R9+URZ+0x16850], R8 ;  /* 0x01685008090075a7 */ /* 0x0022a4000804017f */
[----:B--2---:R-:W-:Y:S05]  /*1c7f0*/  @!P2 NANOSLEEP.SYNCS 0x989680 ;  /* 0x009896800000a95d */ /* 0x004fea0003900000 */
[----:B------:R-:W2:Y:S02]  /*1c800*/  @!P2 SYNCS.PHASECHK.TRANS64 P2, [R9+URZ+0x16850], R8 ;  /* 0x016850080900a5a7 */ /* 0x000ea4000804007f */
[----:B--2---:R-:W-:Y:S05]  /*1c810*/  @!P2 BRA `(.L_x_14523) ;  /* 0xfffffffc00f0a947 */ /* 0x004fea000383ffff */
[----:B------:R-:W-:Y:S05]  /*1c820*/  BRA `(.L_x_14520) ;  /* 0xffffff2c00507947 */ /* 0x000fea000383ffff */
.L_x_14528:
[----:B-1----:R1:W2:Y:S02]  /*1c830*/  SYNCS.PHASECHK.TRANS64.TRYWAIT P0, [R13+URZ+0x16850], R4 ;  /* 0x016850040d0075a7 */ /* 0x0022a4000800017f */
[----:B--2---:R-:W-:Y:S05]  /*1c840*/  @!P0 NANOSLEEP.SYNCS 0x989680 ;  /* 0x009896800000895d */ /* 0x004fea0003900000 */
[----:B------:R-:W2:Y:S02]  /*1c850*/  @!P0 SYNCS.PHASECHK.TRANS64 P0, [R13+URZ+0x16850], R4 ;  /* 0x016850040d0085a7 */ /* 0x000ea4000800007f */
[----:B--2---:R-:W-:Y:S05]  /*1c860*/  @!P0 BRA `(.L_x_14528) ;  /* 0xfffffffc00f08947 */ /* 0x004fea000383ffff */
[----:B------:R-:W-:Y:S05]  /*1c870*/  BRA `(.L_x_14527) ;  /* 0xffffff5000147947 */ /* 0x000fea000383ffff */
.L_x_14533:
        /* <DEDUP_REMOVED lines=8> */
.L_x_14721:
[----:B------:R-:W-:Y:S02]  /*1c900*/  VIADD R20, R42, 0x30 ;  /* 0x000000302a147836 */ /* 0x000fe40000000000 */
[----:B------:R-:W-:Y:S02]  /*1c910*/  IMAD.MOV.U32 R13, RZ, RZ, R40 ;  /* 0x000000ffff0d7224 */ /* 0x000fe400078e0028 */
[----:B------:R-:W-:-:S07]  /*1c920*/  IMAD.MOV.U32 R0, RZ, RZ, R14 ;  /* 0x000000ffff007224 */ /* 0x000fce00078e000e */
[----:B------:R-:W-:Y:S05]  /*1c930*/  WARPSYNC.COLLECTIVE R15, `(.L_x_14722) ;  /* 0x000000000f087348 */ /* 0x000fea0003c00000 */
[----:B------:R0:W1:Y:S02]  /*1c940*/  SHFL.IDX P6, R14, R13, R12, R11 ;  /* 0x0000000c0d0e7389 */ /* 0x00006400000c000b */
[----:B01----:R-:W-:Y:S01]  /*1c950*/  ENDCOLLECTIVE ;  /* 0x000000000000791b */ /* 0x003fe20003800000 */
.L_x_14722:
        /* <DEDUP_REMOVED lines=12> */
.L_x_14723:
[----:B------:R-:W-:-:S04]  /*1ca20*/  @!P3 LEA R28, P5, R44, R3, 0x1 ;  /* 0x000000032c1cb211 */ /* 0x000fc800078a08ff */
[----:B------:R-:W-:Y:S01]  /*1ca30*/  @!P3 LEA.HI.X R3, R44, R0, R43, 0x1, P5 ;  /* 0x000000002c03b211 */ /* 0x000fe200028f0c2b */
[----:B------:R-:W-:Y:S02]  /*1ca40*/  IMAD.MOV.U32 R13, RZ, RZ, R40 ;  /* 0x000000ffff0d7224 */ /* 0x000fe400078e0028 */
[----:B------:R-:W-:-:S07]  /*1ca50*/  IMAD.MOV.U32 R8, RZ, RZ, R14 ;  /* 0x000000ffff087224 */ /* 0x000fce00078e000e */
[----:B------:R-:W-:Y:S05]  /*1ca60*/  WARPSYNC.COLLECTIVE R15, `(.L_x_14724) ;  /* 0x000000000f087348 */ /* 0x000fea0003c00000 */
[----:B------:R0:W1:Y:S02]  /*1ca70*/  SHFL.IDX P6, R14, R13, R12, R11 ;  /* 0x0000000c0d0e7389 */ /* 0x00006400000c000b */
[----:B01----:R-:W-:Y:S01]  /*1ca80*/  ENDCOLLECTIVE ;  /* 0x000000000000791b */ /* 0x003fe20003800000 */
.L_x_14724:
[----:B------:R-:W-:Y:S02]  /*1ca90*/  IMAD.MOV.U32 R13, RZ, RZ, R41 ;  /* 0x000000ffff0d7224 */ /* 0x000fe400078e0029 */
[----:B------:R-:W-:Y:S02]  /*1caa0*/  IMAD.MOV.U32 R12, RZ, RZ, 0x2 ;  /* 0x00000002ff0c7424 */ /* 0x000fe400078e00ff */
[----:B------:R-:W-:-:S07]  /*1cab0*/  IMAD.MOV.U32 R9, RZ, RZ, R14 ;  /* 0x000000ffff097224 */ /* 0x000fce00078e000e */
[----:B------:R-:W-:Y:S05]  /*1cac0*/  WARPSYNC.COLLECTIVE R15, `(.L_x_14725) ;  /* 0x000000000f087348 */ /* 0x000fea0003c00000 */
[----:B------:R0:W1:Y:S02]  /*1cad0*/  SHFL.IDX P6, R14, R13, R12, R11 ;  /* 0x0000000c0d0e7389 */ /* 0x00006400000c000b */
[----:B01----:R-:W-:Y:S01]  /*1cae0*/  ENDCOLLECTIVE ;  /* 0x000000000000791b */ /* 0x003fe20003800000 */
.L_x_14725:
[----:B------:R-:W-:Y:S01]  /*1caf0*/  @!P4 LEA R20, P1, R44, R9, 0x1 ;  /* 0x000000092c14c211 */ /* 0x000fe200078208ff */
[----:B------:R-:W-:-:S03]  /*1cb00*/  @!P3 IMAD.MOV.U32 R9, RZ, RZ, R3 ;  /* 0x000000ffff09b224 */ /* 0x000fc600078e0003 */
[----:B------:R-:W-:Y:S01]  /*1cb10*/  @!P4 LEA.HI.X R21, R44, R8, R43, 0x1, P1 ;  /* 0x000000082c15c211 */ /* 0x000fe200008f0c2b */
[----:B------:R-:W-:-:S05]  /*1cb20*/  @!P3 IMAD.MOV.U32 R8, RZ, RZ, R28 ;  /* 0x000000ffff08b224 */ /* 0x000fca00078e001c */
[----:B------:R0:W-:Y:S01]  /*1cb30*/  @!P3 ST.E.128 desc[UR40][R8.64], R4 ;  /* 0x000000040800b985 */ /* 0x0001e2000c101d28 */
[----:B------:R-:W-:-:S03]  /*1cb40*/  MOV R13, R40 ;  /* 0x00000028000d7202 */ /* 0x000fc60000000f00 */
[----:B------:R0:W-:Y:S01]  /*1cb50*/  @!P4 ST.E.128 desc[UR40][R20.64], R24 ;  /* 0x000000181400c985 */ /* 0x0001e2000c101d28 */
[----:B------:R-:W-:-:S07]  /*1cb60*/  IMAD.MOV.U32 R10, RZ, RZ, R14 ;  /* 0x000000ffff0a7224 */ /* 0x000fce00078e000e */
[----:B0-----:R-:W-:Y:S05]  /*1cb70*/  WARPSYNC.COLLECTIVE R15, `(.L_x_14726) ;  /* 0x000000000f087348 */ /* 0x001fea0003c00000 */
[----:B------:R1:W2:Y:S02]  /*1cb80*/  SHFL.IDX P6, R14, R13, R12, R11 ;  /* 0x0000000c0d0e7389 */ /* 0x0002a400000c000b */
[----:B012---:R-:W-:Y:S01]  /*1cb90*/  ENDCOLLECTIVE ;  /* 0x000000000000791b */ /* 0x007fe20003800000 */
.L_x_14726:
[----:B------:R-:W-:Y:S02]  /*1cba0*/  IMAD.MOV.U32 R13, RZ, RZ, R41 ;  /* 0x000000ffff0d7224 */ /* 0x000fe400078e0029 */
[----:B------:R-:W-:Y:S01]  /*1cbb0*/  IMAD.MOV.U32 R12, RZ, RZ, 0x3 ;  /* 0x00000003ff0c7424 */ /* 0x000fe200078e00ff */
[----:B------:R-:W-:-:S13]  /*1cbc0*/  @!P2 LEA R45, P5, R44, R14, 0x1 ;  /* 0x0000000e2c2da211 */ /* 0x000fda00078a08ff */
[----:B------:R-:W-:Y:S05]  /*1cbd0*/  WARPSYNC.COLLECTIVE R15, `(.L_x_14727) ;  /* 0x000000000f087348 */ /* 0x000fea0003c00000 */
[----:B------:R0:W1:Y:S02]  /*1cbe0*/  SHFL.IDX P6, R14, R13, R12, R11 ;  /* 0x0000000c0d0e7389 */ /* 0x00006400000c000b */
[----:B01----:R-:W-:Y:S01]  /*1cbf0*/  ENDCOLLECTIVE ;  /* 0x000000000000791b */ /* 0x003fe20003800000 */
.L_x_14727:
        /* <DEDUP_REMOVED lines=9> */
.L_x_14728:
[----:B------:R-:W-:Y:S05]  /*1cc90*/  BRA `(.L_x_14729) ;  /* 0xffffff6400487947 */ /* 0x000fea000383ffff */
.L_x_14535:
[----:B------:R-:W-:Y:S02]  /*1cca0*/  IMAD.MOV.U32 R13, RZ, RZ, R4 ;  /* 0x000000ffff0d7224 */ /* 0x000fe400078e0004 */
[----:B------:R-:W-:Y:S02]  /*1ccb0*/  IMAD.MOV.U32 R12, RZ, RZ, RZ ;  /* 0x000000ffff0c7224 */ /* 0x000fe400078e00ff */
[----:B------:R-:W-:Y:S02]  /*1ccc0*/  IMAD.MOV.U32 R11, RZ, RZ, 0x1c1f ;  /* 0x00001c1fff0b7424 */ /* 0x000fe400078e00ff */
[----:B------:R-:W-:-:S07]  /*1ccd0*/  IMAD.MOV.U32 R15, RZ, RZ, -0x1 ;  /* 0xffffffffff0f7424 */ /* 0x000fce00078e00ff */
[----:B------:R-:W-:Y:S05]  /*1cce0*/  WARPSYNC.COLLECTIVE R15, `(.L_x_14730) ;  /* 0x000000000f087348 */ /* 0x000fea0003c00000 */
[----:B------:R0:W1:Y:S02]  /*1ccf0*/  SHFL.IDX P6, R14, R13, R12, R11 ;  /* 0x0000000c0d0e7389 */ /* 0x00006400000c000b */
[----:B01----:R-:W-:Y:S01]  /*1cd00*/  ENDCOLLECTIVE ;  /* 0x000000000000791b */ /* 0x003fe20003800000 */
.L_x_14730:
[----:B------:R-:W-:Y:S02]  /*1cd10*/  IMAD.MOV.U32 R13, RZ, RZ, R0 ;  /* 0x000000ffff0d7224 */ /* 0x000fe400078e0000 */
[----:B------:R-:W-:-:S07]  /*1cd20*/  IMAD.MOV.U32 R3, RZ, RZ, R14 ;  /* 0x000000ffff037224 */ /* 0x000fce00078e000e */
[----:B------:R-:W-:Y:S05]  /*1cd30*/  WARPSYNC.COLLECTIVE R15, `(.L_x_14731) ;  /* 0x000000000f087348 */ /* 0x000fea0003c00000 */
[----:B------:R0:W1:Y:S02]  /*1cd40*/  SHFL.IDX P6, R14, R13, R12, R11 ;  /* 0x0000000c0d0e7389 */ /* 0x00006400000c000b */
[----:B01----:R-:W-:Y:S01]  /*1cd50*/  ENDCOLLECTIVE ;  /* 0x000000000000791b */ /* 0x003fe20003800000 */
.L_x_14731:
[----:B------:R-:W-:Y:S05]  /*1cd60*/  BRA `(.L_x_14732) ;  /* 0xffffff6800247947 */ /* 0x000fea000383ffff */
.L_x_14538:
[----:B------:R-:W-:Y:S01]  /*1cd70*/  BSSY B1, `(.L_x_14733) ;  /* 0x0000008000017945 */ /* 0x000fe20003800000 */
[----:B---3--:R-:W-:Y:S01]  /*1cd80*/  MOV R13, R4 ;  /* 0x00000004000d7202 */ /* 0x008fe20000000f00 */
[----:B------:R-:W-:Y:S02]  /*1cd90*/  IMAD.MOV.U32 R12, RZ, RZ, 0x1 ;  /* 0x00000001ff0c7424 */ /* 0x000fe400078e00ff */
[----:B------:R-:W-:Y:S02]  /*1cda0*/  IMAD.MOV.U32 R11, RZ, RZ, 0x1c1f ;  /* 0x00001c1fff0b7424 */ /* 0x000fe400078e00ff */
[----:B------:R-:W-:-:S07]  /*1cdb0*/  IMAD.MOV.U32 R15, RZ, RZ, -0x1 ;  /* 0xffffffffff0f7424 */ /* 0x000fce00078e00ff */
[----:B012---:R-:W-:Y:S05]  /*1cdc0*/  WARPSYNC.COLLECTIVE R15, `(.L_x_14734) ;  /* 0x000000000f087348 */ /* 0x007fea0003c00000 */
[----:B--2---:R2:W3:Y:S02]  /*1cdd0*/  SHFL.IDX P6, R14, R13, R12, R11 ;  /* 0x0000000c0d0e7389 */ /* 0x0044e400000c000b */
[----:B0123--:R-:W-:Y:S01]  /*1cde0*/  ENDCOLLECTIVE ;  /* 0x000000000000791b */ /* 0x00ffe20003800000 */
.L_x_14734:
[----:B------:R-:W-:Y:S05]  /*1cdf0*/  BSYNC B1 ;  /* 0x0000000000017941 */ /* 0x000fea0003800000 */
.L_x_14733:
        /* <DEDUP_REMOVED lines=8> */
.L_x_14735:
[----:B------:R-:W-:Y:S05]  /*1ce80*/  BRA `(.L_x_14736) ;  /* 0xffffff6800807947 */ /* 0x000fea000383ffff */
.L_x_14542:
        /* <DEDUP_REMOVED lines=9> */
.L_x_14737:
        /* <DEDUP_REMOVED lines=10> */
.L_x_14738:
[----:B------:R-:W-:Y:S01]  /*1cfc0*/  IMAD.MOV.U32 R13, RZ, RZ, R20 ;  /* 0x000000ffff0d7224 */ /* 0x000fe200078e0014 */
[----:B------:R-:W-:Y:S01]  /*1cfd0*/  MOV R12, 0x1 ;  /* 0x00000001000c7802 */ /* 0x000fe20000000f00 */
[----:B------:R-:W-:-:S07]  /*1cfe0*/  IMAD.MOV.U32 R3, RZ, RZ, R14 ;  /* 0x000000ffff037224 */ /* 0x000fce00078e000e */
[----:B------:R-:W-:Y:S05]  /*1cff0*/  WARPSYNC.COLLECTIVE R15, `(.L_x_14739) ;  /* 0x000000000f087348 */ /* 0x000fea0003c00000 */
[----:B------:R0:W1:Y:S02]  /*1d000*/  SHFL.IDX P6, R14, R13, R12, R11 ;  /* 0x0000000c0d0e7389 */ /* 0x00006400000c000b */
[----:B01----:R-:W-:Y:S01]  /*1d010*/  ENDCOLLECTIVE ;  /* 0x000000000000791b */ /* 0x003fe20003800000 */
.L_x_14739:
[----:B------:R-:W-:-:S04]  /*1d020*/  @!P3 LEA R10, P5, R44, R3, 0x1 ;  /* 0x000000032c0ab211 */ /* 0x000fc800078a08ff */
[----:B------:R-:W-:Y:S01]  /*1d030*/  @!P3 LEA.HI.X R3, R44, R0, R43, 0x1, P5 ;  /* 0x000000002c03b211 */ /* 0x000fe200028f0c2b */
[----:B------:R-:W-:Y:S02]  /*1d040*/  IMAD.MOV.U32 R13, RZ, RZ, R7 ;  /* 0x000000ffff0d7224 */ /* 0x000fe400078e0007 */
[----:B------:R-:W-:-:S07]  /*1d050*/  IMAD.MOV.U32 R4, RZ, RZ, R14 ;  /* 0x000000ffff047224 */ /* 0x000fce00078e000e */
[----:B------:R-:W-:Y:S05]  /*1d060*/  WARPSYNC.COLLECTIVE R15, `(.L_x_14740) ;  /* 0x000000000f087348 */ /* 0x000fea0003c00000 */
[----:B------:R0:W1:Y:S02]  /*1d070*/  SHFL.IDX P6, R14, R13, R12, R11 ;  /* 0x0000000c0d0e7389 */ /* 0x00006400000c000b */
[----:B01----:R-:W-:Y:S01]  /*1d080*/  ENDCOLLECTIVE ;  /* 0x000000000000791b */ /* 0x003fe20003800000 */
.L_x_14740:
[----:B------:R-:W-:Y:S02]  /*1d090*/  IMAD.MOV.U32 R13, RZ, RZ, R20 ;  /* 0x000000ffff0d7224 */ /* 0x000fe400078e0014 */
[----:B------:R-:W-:Y:S02]  /*1d0a0*/  IMAD.MOV.U32 R12, RZ, RZ, 0x2 ;  /* 0x00000002ff0c7424 */ /* 0x000fe400078e00ff */
[----:B------:R-:W-:-:S07]  /*1d0b0*/  IMAD.MOV.U32 R5, RZ, RZ, R14 ;  /* 0x000000ffff057224 */ /* 0x000fce00078e000e */
[----:B------:R-:W-:Y:S05]  /*1d0c0*/  WARPSYNC.COLLECTIVE R15, `(.L_x_14741) ;  /* 0x000000000f087348 */ /* 0x000fea0003c00000 */
[----:B------:R0:W1:Y:S02]  /*1d0d0*/  SHFL.IDX P6, R14, R13, R12, R11 ;  /* 0x0000000c0d0e7389 */ /* 0x00006400000c000b */
[----:B01----:R-:W-:Y:S01]  /*1d0e0*/  ENDCOLLECTIVE ;  /* 0x000000000000791b */ /* 0x003fe20003800000 */
.L_x_14741:
[----:B------:R-:W-:-:S04]  /*1d0f0*/  @!P4 LEA R8, P1, R44, R5, 0x1 ;  /* 0x000000052c08c211 */ /* 0x000fc800078208ff */
[----:B------:R-:W-:Y:S01]  /*1d100*/  @!P4 LEA.HI.X R9, R44, R4, R43, 0x1, P1 ;  /* 0x000000042c09c211 */ /* 0x000fe200008f0c2b */
[----:B------:R-:W-:Y:S02]  /*1d110*/  IMAD.MOV.U32 R13, RZ, RZ, R7 ;  /* 0x000000ffff0d7224 */ /* 0x000fe400078e0007 */
[----:B------:R-:W-:-:S07]  /*1d120*/  IMAD.MOV.U32 R6, RZ, RZ, R14 ;  /* 0x000000ffff067224 */ /* 0x000fce00078e000e */
[----:B------:R-:W-:Y:S05]  /*1d130*/  WARPSYNC.COLLECTIVE R15, `(.L_x_14742) ;  /* 0x000000000f087348 */ /* 0x000fea0003c00000 */
[----:B------:R0:W1:Y:S02]  /*1d140*/  SHFL.IDX P6, R14, R13, R12, R11 ;  /* 0x0000000c0d0e7389 */ /* 0x00006400000c000b */
[----:B01----:R-:W-:Y:S01]  /*1d150*/  ENDCOLLECTIVE ;  /* 0x000000000000791b */ /* 0x003fe20003800000 */
.L_x_14742:
[----:B------:R-:W-:Y:S02]  /*1d160*/  @!P3 IMAD.MOV.U32 R11, RZ, RZ, R3 ;  /* 0x000000ffff0bb224 */ /* 0x000fe400078e0003 */
[----:B------:R-:W-:Y:S02]  /*1d170*/  IMAD.MOV.U32 R13, RZ, RZ, R20 ;  /* 0x000000ffff0d7224 */ /* 0x000fe400078e0014 */
[----:B------:R-:W-:Y:S01]  /*1d180*/  IMAD.MOV.U32 R12, RZ, RZ, 0x3 ;  /* 0x00000003ff0c7424 */ /* 0x000fe200078e00ff */
[----:B------:R0:W-:Y:S04]  /*1d190*/  @!P3 ST.E.128 desc[UR40][R10.64], RZ ;  /* 0x000000ff0a00b985 */ /* 0x0001e8000c101d28 */
[----:B------:R1:W-:Y:S01]  /*1d1a0*/  @!P4 ST.E.128 desc[UR40][R8.64], RZ ;  /* 0x000000ff0800c985 */ /* 0x0003e2000c101d28 */
[----:B------:R-:W-:-:S04]  /*1d1b0*/  @!P2 LEA R25, P5, R44, R14, 0x1 ;  /* 0x0000000e2c19a211 */ /* 0x000fc800078a08ff */
[----:B------:R-:W-:Y:S01]  /*1d1c0*/  @!P2 LEA.HI.X R5, R44, R6, R43, 0x1, P5 ;  /* 0x000000062c05a211 */ /* 0x000fe200028f0c2b */
[----:B0-----:R-:W-:Y:S01]  /*1d1d0*/  IMAD.MOV.U32 R11, RZ, RZ, 0x181f ;  /* 0x0000181fff0b7424 */ /* 0x001fe200078e00ff */
[----:B------:R-:W-:-:S07]  /*1d1e0*/  @!P2 MOV R4, R25 ;  /* 0x000000190004a202 */ /* 0x000fce0000000f00 */
[----:B-1----:R-:W-:Y:S05]  /*1d1f0*/  WARPSYNC.COLLECTIVE R15, `(.L_x_14743) ;  /* 0x000000000f087348 */ /* 0x002fea0003c00000 */
[----:B------:R0:W2:Y:S02]  /*1d200*/  SHFL.IDX P6, R14, R13, R12, R11 ;  /* 0x0000000c0d0e7389 */ /* 0x0000a400000c000b */
[----:B012---:R-:W-:Y:S01]  /*1d210*/  ENDCOLLECTIVE ;  /* 0x000000000000791b */ /* 0x007fe20003800000 */
.L_x_14743:
[----:B------:R0:W-:Y:S01]  /*1d220*/  @!P2 ST.E.128 desc[UR40][R4.64], RZ ;  /* 0x000000ff0400a985 */ /* 0x0001e2000c101d28 */
[----:B------:R-:W-:Y:S02]  /*1d230*/  IMAD.MOV.U32 R13, RZ, RZ, R7 ;  /* 0x000000ffff0d7224 */ /* 0x000fe400078e0007 */
[----:B------:R-:W-:-:S07]  /*1d240*/  IMAD.MOV.U32 R0, RZ, RZ, R14 ;  /* 0x000000ffff007224 */ /* 0x000fce00078e000e */
[----:B0-----:R-:W-:Y:S05]  /*1d250*/  WARPSYNC.COLLECTIVE R15, `(.L_x_14744) ;  /* 0x000000000f087348 */ /* 0x001fea0003c00000 */
[----:B------:R1:W2:Y:S02]  /*1d260*/  SHFL.IDX P6, R14, R13, R12, R11 ;  /* 0x0000000c0d0e7389 */ /* 0x0002a400000c000b */
[----:B012---:R-:W-:Y:S01]  /*1d270*/  ENDCOLLECTIVE ;  /* 0x000000000000791b */ /* 0x007fe20003800000 */
.L_x_14744:
[----:B------:R-:W-:Y:S05]  /*1d280*/  BRA `(.L_x_14745) ;  /* 0xffffff7000887947 */ /* 0x000fea000383ffff */
.L_x_14561:
        /* <DEDUP_REMOVED lines=11> */
.L_x_14747:
[----:B------:R-:W-:Y:S05]  /*1d340*/  BSYNC B1 ;  /* 0x0000000000017941 */ /* 0x000fea0003800000 */
.L_x_14746:
[----:B------:R-:W-:Y:S05]  /*1d350*/  BRA `(.L_x_14748) ;  /* 0xffffff8c00647947 */ /* 0x000fea000383ffff */
.L_x_14563:
[----:B------:R-:W-:Y:S01]  /*1d360*/  BSSY B1, `(.L_x_14749) ;  /* 0x0000006000017945 */ /* 0x000fe20003800000 */
[----:B------:R-:W-:-:S07]  /*1d370*/  IMAD.MOV.U32 R15, RZ, RZ, -0x1 ;  /* 0xffffffffff0f7424 */ /* 0x000fce00078e00ff */
[----:B01----:R-:W-:Y:S05]  /*1d380*/  WARPSYNC.COLLECTIVE R15, `(.L_x_14750) ;  /* 0x000000000f0c7348 */ /* 0x003fea0003c00000 */
[----:B------:R-:W-:Y:S02]  /*1d390*/  ELECT P6, UR62, PT ;  /* 0x00000000003e782f */ /* 0x000fe400038c0000 */
[----:B------:R-:W-:Y:S01]  /*1d3a0*/  MOV R14, UR62 ;  /* 0x0000003e000e7c02 */ /* 0x000fe20008000f00 */
[----:B01----:R-:W-:Y:S10]  /*1d3b0*/  ENDCOLLECTIVE ;  /* 0x000000000000791b */ /* 0x003ff40003800000 */
.L_x_14750:
[----:B------:R-:W-:Y:S05]  /*1d3c0*/  BSYNC B1 ;  /* 0x0000000000017941 */ /* 0x000fea0003800000 */
.L_x_14749:
[----:B------:R-:W-:Y:S05]  /*1d3d0*/  BRA `(.L_x_14562) ;  /* 0xffffff8c005c7947 */ /* 0x000fea000383ffff */
.L_x_14565:
[----:B0-----:R0:W2:Y:S02]  /*1d3e0*/  SYNCS.PHASECHK.TRANS64.TRYWAIT P0, [R16+URZ+0x16820], R6 ;  /* 0x01682006100075a7 */ /* 0x0010a4000800017f */
[----:B--2---:R-:W-:Y:S05]  /*1d3f0*/  @!P0 NANOSLEEP.SYNCS 0x989680 ;  /* 0x009896800000895d */ /* 0x004fea0003900000 */
[----:B------:R-:W2:Y:S02]  /*1d400*/  @!P0 SYNCS.PHASECHK.TRANS64 P0, [R16+URZ+0x16820], R6 ;  /* 0x01682006100085a7 */ /* 0x000ea4000800007f */
[----:B--2---:R-:W-:Y:S05]  /*1d410*/  @!P0 BRA `(.L_x_14565) ;  /* 0xfffffffc00f08947 */ /* 0x004fea000383ffff */
[----:B------:R-:W-:Y:S05]  /*1d420*/  BRA `(.L_x_14751) ;  /* 0xffffff8c006c7947 */ /* 0x000fea000383ffff */
.L_x_14569:
[----:B0-----:R0:W2:Y:S02]  /*1d430*/  SYNCS.PHASECHK.TRANS64.TRYWAIT P0, [R6+URZ+0x168a0], R7 ;  /* 0x0168a007060075a7 */ /* 0x0010a4000800017f */
[----:B--2---:R-:W-:Y:S05]  /*1d440*/  @!P0 NANOSLEEP.SYNCS 0x989680 ;  /* 0x009896800000895d */ /* 0x004fea0003900000 */
[----:B------:R-:W2:Y:S02]  /*1d450*/  @!P0 SYNCS.PHASECHK.TRANS64 P0, [R6+URZ+0x168a0], R7 ;  /* 0x0168a007060085a7 */ /* 0x000ea4000800007f */
[----:B--2---:R-:W-:Y:S05]  /*1d460*/  @!P0 BRA `(.L_x_14569) ;  /* 0xfffffffc00f08947 */ /* 0x004fea000383ffff */
[----:B------:R-:W-:Y:S05]  /*1d470*/  BRA `(.L_x_14752) ;  /* 0xffffff8c00887947 */ /* 0x000fea000383ffff */
.L_x_14574:
[----:B-1----:R1:W2:Y:S02]  /*1d480*/  SYNCS.PHASECHK.TRANS64.TRYWAIT P0, [R6+URZ+0x168c0], R7 ;  /* 0x0168c007060075a7 */ /* 0x0022a4000800017f */
[----:B--2---:R-:W-:Y:S05]  /*1d490*/  @!P0 NANOSLEEP.SYNCS 0x989680 ;  /* 0x009896800000895d */ /* 0x004fea0003900000 */
[----:B------:R-:W2:Y:S02]  /*1d4a0*/  @!P0 SYNCS.PHASECHK.TRANS64 P0, [R6+URZ+0x168c0], R7 ;  /* 0x0168c007060085a7 */ /* 0x000ea4000800007f */
[----:B--2---:R-:W-:Y:S05]  /*1d4b0*/  @!P0 BRA `(.L_x_14574) ;  /* 0xfffffffc00f08947 */ /* 0x004fea000383ffff */
[----:B------:R-:W-:Y:S05]  /*1d4c0*/  BRA `(.L_x_14753) ;  /* 0xffffff9000087947 */ /* 0x000fea000383ffff */
.L_x_14581:
[----:B--2---:R2:W3:Y:S02]  /*1d4d0*/  SYNCS.PHASECHK.TRANS64.TRYWAIT P1, [R6+URZ+0x168a0], R7 ;  /* 0x0168a007060075a7 */ /* 0x0044e4000802017f */
[----:B---3--:R-:W-:Y:S05]  /*1d4e0*/  @!P1 NANOSLEEP.SYNCS 0x989680 ;  /* 0x009896800000995d */ /* 0x008fea0003900000 */
[----:B------:R-:W3:Y:S02]  /*1d4f0*/  @!P1 SYNCS.PHASECHK.TRANS64 P1, [R6+URZ+0x168a0], R7 ;  /* 0x0168a007060095a7 */ /* 0x000ee4000802007f */
[----:B---3--:R-:W-:Y:S05]  /*1d500*/  @!P1 BRA `(.L_x_14581) ;  /* 0xfffffffc00f09947 */ /* 0x008fea000383ffff */
[----:B------:R-:W-:Y:S05]  /*1d510*/  BRA `(.L_x_14754) ;  /* 0xffffff9000d47947 */ /* 0x000fea000383ffff */
.L_x_14586:
[----:B0-----:R0:W1:Y:S02]  /*1d520*/  SYNCS.PHASECHK.TRANS64.TRYWAIT P1, [R6+URZ+0x168c0], R7 ;  /* 0x0168c007060075a7 */ /* 0x001064000802017f */
[----:B-1----:R-:W-:Y:S05]  /*1d530*/  @!P1 NANOSLEEP.SYNCS 0x989680 ;  /* 0x009896800000995d */ /* 0x002fea0003900000 */
[----:B------:R-:W1:Y:S02]  /*1d540*/  @!P1 SYNCS.PHASECHK.TRANS64 P1, [R6+URZ+0x168c0], R7 ;  /* 0x0168c007060095a7 */ /* 0x000e64000802007f */
[----:B-1----:R-:W-:Y:S05]  /*1d550*/  @!P1 BRA `(.L_x_14586) ;  /* 0xfffffffc00f09947 */ /* 0x002fea000383ffff */
[----:B------:R-:W-:Y:S05]  /*1d560*/  BRA `(.L_x_14755) ;  /* 0xffffff94004c7947 */ /* 0x000fea000383ffff */
.L_x_14601:
        /* <DEDUP_REMOVED lines=11> */
.L_x_14757:
[----:B------:R-:W-:Y:S05]  /*1d620*/  BSYNC B0 ;  /* 0x0000000000007941 */ /* 0x000fea0003800000 */
.L_x_14756:
[----:B------:R-:W-:Y:S05]  /*1d630*/  BRA `(.L_x_14758) ;  /* 0xffffffa0002c7947 */ /* 0x000fea000383ffff */
.L_x_14603:
[----:B------:R-:W-:Y:S01]  /*1d640*/  BSSY B0, `(.L_x_14759) ;  /* 0x0000006000007945 */ /* 0x000fe20003800000 */
[----:B------:R-:W-:-:S07]  /*1d650*/  IMAD.MOV.U32 R15, RZ, RZ, -0x1 ;  /* 0xffffffffff0f7424 */ /* 0x000fce00078e00ff */
[----:B0123--:R-:W-:Y:S05]  /*1d660*/  WARPSYNC.COLLECTIVE R15, `(.L_x_14760) ;  /* 0x000000000f0c7348 */ /* 0x00ffea0003c00000 */
[----:B------:R-:W-:Y:S02]  /*1d670*/  ELECT P6, UR62, PT ;  /* 0x00000000003e782f */ /* 0x000fe400038c0000 */
[----:B------:R-:W-:Y:S01]  /*1d680*/  MOV R14, UR62 ;  /* 0x0000003e000e7c02 */ /* 0x000fe20008000f00 */
[----:B0123--:R-:W-:Y:S10]  /*1d690*/  ENDCOLLECTIVE ;  /* 0x000000000000791b */ /* 0x00fff40003800000 */
.L_x_14760:
[----:B------:R-:W-:Y:S05]  /*1d6a0*/  BSYNC B0 ;  /* 0x0000000000007941 */ /* 0x000fea0003800000 */
.L_x_14759:
[----:B------:R-:W-:Y:S05]  /*1d6b0*/  BRA `(.L_x_14761) ;  /* 0xffffffa000347947 */ /* 0x000fea000383ffff */
.L_x_14605:
[----:B0-----:R0:W4:Y:S02]  /*1d6c0*/  SYNCS.PHASECHK.TRANS64.TRYWAIT P0, [R0+URZ+0x16840], R2 ;  /* 0x01684002000075a7 */ /* 0x001124000800017f */
[----:B----4-:R-:W-:Y:S05]  /*1d6d0*/  @!P0 NANOSLEEP.SYNCS 0x989680 ;  /* 0x009896800000895d */ /* 0x010fea0003900000 */
[----:B------:R-:W4:Y:S02]  /*1d6e0*/  @!P0 SYNCS.PHASECHK.TRANS64 P0, [R0+URZ+0x16840], R2 ;  /* 0x01684002000085a7 */ /* 0x000f24000800007f */
[----:B----4-:R-:W-:Y:S05]  /*1d6f0*/  @!P0 BRA `(.L_x_14605) ;  /* 0xfffffffc00f08947 */ /* 0x010fea000383ffff */
[----:B------:R-:W-:Y:S05]  /*1d700*/  BRA `(.L_x_14762) ;  /* 0xffffffa000887947 */ /* 0x000fea000383ffff */
.L_x_14609:
        /* <DEDUP_REMOVED lines=12> */
.L_x_14763:
[----:B------:R-:W-:Y:S02]  /*1d7d0*/  IMAD.MOV.U32 R13, RZ, RZ, R0 ;  /* 0x000000ffff0d7224 */ /* 0x000fe400078e0000 */
[----:B------:R-:W-:-:S07]  /*1d7e0*/  IMAD.MOV.U32 R7, RZ, RZ, R14 ;  /* 0x000000ffff077224 */ /* 0x000fce00078e000e */
[----:B------:R-:W-:Y:S05]  /*1d7f0*/  WARPSYNC.COLLECTIVE R15, `(.L_x_14764) ;  /* 0x000000000f087348 */ /* 0x000fea0003c00000 */
[----:B------:R0:W1:Y:S02]  /*1d800*/  SHFL.IDX P6, R14, R13, R12, R11 ;  /* 0x0000000c0d0e7389 */ /* 0x00006400000c000b */
[----:B01----:R-:W-:Y:S01]  /*1d810*/  ENDCOLLECTIVE ;  /* 0x000000000000791b */ /* 0x003fe20003800000 */
.L_x_14764:
[----:B------:R-:W-:Y:S02]  /*1d820*/  IMAD.MOV.U32 R13, RZ, RZ, R4 ;  /* 0x000000ffff0d7224 */ /* 0x000fe400078e0004 */
[----:B------:R-:W-:Y:S01]  /*1d830*/  IMAD.MOV.U32 R12, RZ, RZ, 0x1 ;  /* 0x00000001ff0c7424 */ /* 0x000fe200078e00ff */
[----:B------:R-:W-:-:S07]  /*1d840*/  MOV R6, R14 ;  /* 0x0000000e00067202 */ /* 0x000fce0000000f00 */
[----:B------:R-:W-:Y:S05]  /*1d850*/  WARPSYNC.COLLECTIVE R15, `(.L_x_14765) ;  /* 0x000000000f087348 */ /* 0x000fea0003c00000 */
[----:B------:R0:W1:Y:S02]  /*1d860*/  SHFL.IDX P6, R14, R13, R12, R11 ;  /* 0x0000000c0d0e7389 */ /* 0x00006400000c000b */
[----:B01----:R-:W-:Y:S01]  /*1d870*/  ENDCOLLECTIVE ;  /* 0x000000000000791b */ /* 0x003fe20003800000 */
.L_x_14765:
[----:B------:R-:W-:-:S05]  /*1d880*/  @!P1 LEA R6, P2, R20, R6, 0x1 ;  /* 0x0000000614069211 */ /* 0x000fca00078408ff */
[----:B------:R-:W-:-:S05]  /*1d890*/  @!P1 IMAD.X R7, RZ, RZ, R7, P2 ;  /* 0x000000ffff079224 */ /* 0x000fca00010e0607 */
[----:B------:R-:W-:Y:S01]  /*1d8a0*/  @!PT LDS RZ, [RZ] ;  /* 0x00000000fffff984 */ /* 0x000fe20000000800 */
[----:B------:R-:W-:Y:S01]  /*1d8b0*/  @!PT LDS RZ, [RZ] ;  /* 0x00000000fffff984 */ /* 0x000fe20000000800 */
[----:B------:R-:W-:Y:S01]  /*1d8c0*/  @!PT LDS RZ, [RZ] ;  /* 0x00000000fffff984 */ /* 0x000fe20000000800 */
[----:B------:R0:W-:Y:S01]  /*1d8d0*/  @!P1 LDGSTS.E.BYPASS.LTC128B.128 [R10+0x8400], desc[UR40][R6.64], !P0 ;  /* 0x08400000060a9fae */ /* 0x0001e2000c101d68 */
[----:B------:R-:W-:Y:S01]  /*1d8e0*/  ISETP.GE.AND P1, PT, R8, R3, PT ;  /* 0x000000030800720c */ /* 0x000fe20003f26270 */
[----:B------:R-:W-:Y:S02]  /*1d8f0*/  IMAD.MOV.U32 R13, RZ, RZ, R0 ;  /* 0x000000ffff0d7224 */ /* 0x000fe400078e0000 */
[----:B0-----:R-:W-:-:S10]  /*1d900*/  IMAD.MOV.U32 R6, RZ, RZ, R14 ;  /* 0x000000ffff067224 */ /* 0x001fd400078e000e */
[----:B------:R-:W-:Y:S05]  /*1d910*/  WARPSYNC.COLLECTIVE R15, `(.L_x_14766) ;  /* 0x000000000f087348 */ /* 0x000fea0003c00000 */
[----:B------:R0:W1:Y:S02]  /*1d920*/  SHFL.IDX P6, R14, R13, R12, R11 ;  /* 0x0000000c0d0e7389 */ /* 0x00006400000c000b */
[----:B01----:R-:W-:Y:S01]  /*1d930*/  ENDCOLLECTIVE ;  /* 0x000000000000791b */ /* 0x003fe20003800000 */
.L_x_14766:
[----:B------:R-:W-:Y:S02]  /*1d940*/  IMAD.MOV.U32 R13, RZ, RZ, R4 ;  /* 0x000000ffff0d7224 */ /* 0x000fe400078e0004 */
[----:B------:R-:W-:Y:S02]  /*1d950*/  IMAD.MOV.U32 R12, RZ, RZ, 0x2 ;  /* 0x00000002ff0c7424 */ /* 0x000fe400078e00ff */
[----:B------:R-:W-:-:S07]  /*1d960*/  IMAD.MOV.U32 R7, RZ, RZ, R14 ;  /* 0x000000ffff077224 */ /* 0x000fce00078e000e */
[----:B------:R-:W-:Y:S05]  /*1d970*/  WARPSYNC.COLLECTIVE R15, `(.L_x_14767) ;  /* 0x000000000f087348 */ /* 0x000fea0003c00000 */
[----:B------:R0:W1:Y:S02]  /*1d980*/  SHFL.IDX P6, R14, R13, R12, R11 ;  /* 0x0000000c0d0e7389 */ /* 0x00006400000c000b */
[----:B01----:R-:W-:Y:S01]  /*1d990*/  ENDCOLLECTIVE ;  /* 0x000000000000791b */ /* 0x003fe20003800000 */
.L_x_14767:
        /* <DEDUP_REMOVED lines=16> */
.L_x_14768:
[----:B------:R-:W-:Y:S01]  /*1daa0*/  MOV R13, R4 ;  /* 0x00000004000d7202 */ /* 0x000fe20000000f00 */
[----:B------:R-:W-:Y:S02]  /*1dab0*/  IMAD.MOV.U32 R12, RZ, RZ, 0x3 ;  /* 0x00000003ff0c7424 */ /* 0x000fe400078e00ff */
[----:B------:R-:W-:-:S07]  /*1dac0*/  IMAD.MOV.U32 R7, RZ, RZ, R14 ;  /* 0x000000ffff077224 */ /* 0x000fce00078e000e */
[----:B------:R-:W-:Y:S05]  /*1dad0*/  WARPSYNC.COLLECTIVE R15, `(.L_x_14769) ;  /* 0x000000000f087348 */ /* 0x000fea0003c00000 */
[----:B------:R0:W1:Y:S02]  /*1dae0*/  SHFL.IDX P6, R14, R13, R12, R11 ;  /* 0x0000000c0d0e7389 */ /* 0x00006400000c000b */
[----:B01----:R-:W-:Y:S01]  /*1daf0*/  ENDCOLLECTIVE ;  /* 0x000000000000791b */ /* 0x003fe20003800000 */
.L_x_14769:
        /* <DEDUP_REMOVED lines=16> */
.L_x_14770:
[----:B------:R-:W-:Y:S02]  /*1dc00*/  IMAD.MOV.U32 R13, RZ, RZ, R4 ;  /* 0x000000ffff0d7224 */ /* 0x000fe400078e0004 */
[----:B------:R-:W-:Y:S02]  /*1dc10*/  IMAD.MOV.U32 R12, RZ, RZ, 0x4 ;  /* 0x00000004ff0c7424 */ /* 0x000fe400078e00ff */
[----:B------:R-:W-:-:S07]  /*1dc20*/  IMAD.MOV.U32 R7, RZ, RZ, R14 ;  /* 0x000000ffff077224 */ /* 0x000fce00078e000e */
[----:B------:R-:W-:Y:S05]  /*1dc30*/  WARPSYNC.COLLECTIVE R15, `(.L_x_14771) ;  /* 0x000000000f087348 */ /* 0x000fea0003c00000 */
[----:B------:R0:W1:Y:S02]  /*1dc40*/  SHFL.IDX P6, R14, R13, R12, R11 ;  /* 0x0000000c0d0e7389 */ /* 0x00006400000c000b */
[----:B01----:R-:W-:Y:S01]  /*1dc50*/  ENDCOLLECTIVE ;  /* 0x000000000000791b */ /* 0x003fe20003800000 */
.L_x_14771:
        /* <DEDUP_REMOVED lines=16> */
.L_x_14772:
[----:B------:R-:W-:Y:S02]  /*1dd60*/  IMAD.MOV.U32 R13, RZ, RZ, R4 ;  /* 0x000000ffff0d7224 */ /* 0x000fe400078e0004 */
[----:B------:R-:W-:Y:S02]  /*1dd70*/  IMAD.MOV.U32 R12, RZ, RZ, 0x5 ;  /* 0x00000005ff0c7424 */ /* 0x000fe400078e00ff */
[----:B------:R-:W-:-:S07]  /*1dd80*/  IMAD.MOV.U32 R7, RZ, RZ, R14 ;  /* 0x000000ffff077224 */ /* 0x000fce00078e000e */
[----:B------:R-:W-:Y:S05]  /*1dd90*/  WARPSYNC.COLLECTIVE R15, `(.L_x_14773) ;  /* 0x000000000f087348 */ /* 0x000fea0003c00000 */
[----:B------:R0:W1:Y:S02]  /*1dda0*/  SHFL.IDX P6, R14, R13, R12, R11 ;  /* 0x0000000c0d0e7389 */ /* 0x00006400000c000b */
[----:B01----:R-:W-:Y:S01]  /*1ddb0*/  ENDCOLLECTIVE ;  /* 0x000000000000791b */ /* 0x003fe20003800000 */
.L_x_14773:
        /* <DEDUP_REMOVED lines=16> */
.L_x_14774:
[----:B------:R-:W-:Y:S02]  /*1dec0*/  IMAD.MOV.U32 R13, RZ, RZ, R4 ;  /* 0x000000ffff0d7224 */ /* 0x000fe400078e0004 */
[----:B------:R-:W-:Y:S02]  /*1ded0*/  IMAD.MOV.U32 R12, RZ, RZ, 0x6 ;  /* 0x00000006ff0c7424 */ /* 0x000fe400078e00ff */
[----:B------:R-:W-:-:S07]  /*1dee0*/  IMAD.MOV.U32 R7, RZ, RZ, R14 ;  /* 0x000000ffff077224 */ /* 0x000fce00078e000e */
[----:B------:R-:W-:Y:S05]  /*1def0*/  WARPSYNC.COLLECTIVE R15, `(.L_x_14775) ;  /* 0x000000000f087348 */ /* 0x000fea0003c00000 */
[----:B------:R0:W1:Y:S02]  /*1df00*/  SHFL.IDX P6, R14, R13, R12, R11 ;  /* 0x0000000c0d0e7389 */ /* 0x00006400000c000b */
[----:B01----:R-:W-:Y:S01]  /*1df10*/  ENDCOLLECTIVE ;  /* 0x000000000000791b */ /* 0x003fe20003800000 */
.L_x_14775:
        /* <DEDUP_REMOVED lines=16> */
.L_x_14776:
[----:B------:R-:W-:Y:S02]  /*1e020*/  IMAD.MOV.U32 R13, RZ, RZ, R4 ;  /* 0x000000ffff0d7224 */ /* 0x000fe400078e0004 */
[----:B------:R-:W-:Y:S02]  /*1e030*/  IMAD.MOV.U32 R12, RZ, RZ, 0x7 ;  /* 0x00000007ff0c7424 */ /* 0x000fe400078e00ff */
[----:B------:R-:W-:-:S07]  /*1e040*/  IMAD.MOV.U32 R7, RZ, RZ, R14 ;  /* 0x000000ffff077224 */ /* 0x000fce00078e000e */
[----:B------:R-:W-:Y:S05]  /*1e050*/  WARPSYNC.COLLECTIVE R15, `(.L_x_14777) ;  /* 0x000000000f087348 */ /* 0x000fea0003c00000 */
[----:B------:R0:W1:Y:S02]  /*1e060*/  SHFL.IDX P6, R14, R13, R12, R11 ;  /* 0x0000000c0d0e7389 */ /* 0x00006400000c000b */
[----:B01----:R-:W-:Y:S01]  /*1e070*/  ENDCOLLECTIVE ;  /* 0x000000000000791b */ /* 0x003fe20003800000 */
.L_x_14777:
        /* <DEDUP_REMOVED lines=11> */
.L_x_14778:
        /* <DEDUP_REMOVED lines=13> */
.L_x_14779:
        /* <DEDUP_REMOVED lines=13> */
.L_x_14780:
[----:B------:R-:W-:Y:S02]  /*1e2d0*/  IMAD.MOV.U32 R13, RZ, RZ, R2 ;  /* 0x000000ffff0d7224 */ /* 0x000fe400078e0002 */
[----:B------:R-:W-:Y:S02]  /*1e2e0*/  IMAD.MOV.U32 R12, RZ, RZ, 0x1 ;  /* 0x00000001ff0c7424 */ /* 0x000fe400078e00ff */
[----:B------:R-:W-:-:S07]  /*1e2f0*/  IMAD.MOV.U32 R0, RZ, RZ, R14 ;  /* 0x000000ffff007224 */ /* 0x000fce00078e000e */
[----:B------:R-:W-:Y:S05]  /*1e300*/  WARPSYNC.COLLECTIVE R15, `(.L_x_14781) ;  /* 0x000000000f087348 */ /* 0x000fea0003c00000 */
[----:B------:R0:W1:Y:S02]  /*1e310*/  SHFL.IDX P6, R14, R13, R12, R11 ;  /* 0x0000000c0d0e7389 */ /* 0x00006400000c000b */
[----:B01----:R-:W-:Y:S01]  /*1e320*/  ENDCOLLECTIVE ;  /* 0x000000000000791b */ /* 0x003fe20003800000 */
.L_x_14781:
        /* <DEDUP_REMOVED lines=15> */
.L_x_14782:
[----:B------:R-:W-:Y:S02]  /*1e420*/  IMAD.MOV.U32 R13, RZ, RZ, R2 ;  /* 0x000000ffff0d7224 */ /* 0x000fe400078e0002 */
[----:B------:R-:W-:Y:S02]  /*1e430*/  IMAD.MOV.U32 R12, RZ, RZ, 0x2 ;  /* 0x00000002ff0c7424 */ /* 0x000fe400078e00ff */
[----:B------:R-:W-:-:S07]  /*1e440*/  IMAD.MOV.U32 R6, RZ, RZ, R14 ;  /* 0x000000ffff067224 */ /* 0x000fce00078e000e */
[----:B------:R-:W-:Y:S05]  /*1e450*/  WARPSYNC.COLLECTIVE R15, `(.L_x_14783) ;  /* 0x000000000f087348 */ /* 0x000fea0003c00000 */
[----:B------:R0:W1:Y:S02]  /*1e460*/  SHFL.IDX P6, R14, R13, R12, R11 ;  /* 0x0000000c0d0e7389 */ /* 0x00006400000c000b */
[----:B01----:R-:W-:Y:S01]  /*1e470*/  ENDCOLLECTIVE ;  /* 0x000000000000791b */ /* 0x003fe20003800000 */
.L_x_14783:
        /* <DEDUP_REMOVED lines=13> */
.L_x_14784:
[----:B------:R-:W-:Y:S02]  /*1e550*/  IMAD.MOV.U32 R13, RZ, RZ, R2 ;  /* 0x000000ffff0d7224 */ /* 0x000fe400078e0002 */
[----:B------:R-:W-:Y:S02]  /*1e560*/  IMAD.MOV.U32 R12, RZ, RZ, 0x3 ;  /* 0x00000003ff0c7424 */ /* 0x000fe400078e00ff */
[----:B------:R-:W-:-:S07]  /*1e570*/  IMAD.MOV.U32 R6, RZ, RZ, R14 ;  /* 0x000000ffff067224 */ /* 0x000fce00078e000e */
[----:B------:R-:W-:Y:S05]  /*1e580*/  WARPSYNC.COLLECTIVE R15, `(.L_x_14785) ;  /* 0x000000000f087348 */ /* 0x000fea0003c00000 */
[----:B------:R0:W1:Y:S02]  /*1e590*/  SHFL.IDX P6, R14, R13, R12, R11 ;  /* 0x0000000c0d0e7389 */ /* 0x00006400000c000b */
[----:B01----:R-:W-:Y:S01]  /*1e5a0*/  ENDCOLLECTIVE ;  /* 0x000000000000791b */ /* 0x003fe20003800000 */
.L_x_14785:
        /* <DEDUP_REMOVED lines=12> */
.L_x_14786:
[----:B------:R-:W-:Y:S01]  /*1e670*/  IMAD.MOV.U32 R2, RZ, RZ, R14 ;  /* 0x000000ffff027224 */ /* 0x000fe200078e000e */
[----:B------:R-:W-:Y:S06]  /*1e680*/  BRA `(.L_x_14787) ;  /* 0xffffffa000947947 */ /* 0x000fec000383ffff */
.L_x_14612:
[----:B0-----:R0:W1:Y:S02]  /*1e690*/  SYNCS.PHASECHK.TRANS64.TRYWAIT P0, [R16+URZ+0x16820], R0 ;  /* 0x01682000100075a7 */ /* 0x001064000800017f */
[----:B-1----:R-:W-:Y:S05]  /*1e6a0*/  @!P0 NANOSLEEP.SYNCS 0x989680 ;  /* 0x009896800000895d */ /* 0x002fea0003900000 */
[----:B------:R-:W1:Y:S02]  /*1e6b0*/  @!P0 SYNCS.PHASECHK.TRANS64 P0, [R16+URZ+0x16820], R0 ;  /* 0x01682000100085a7 */ /* 0x000e64000800007f */
[----:B-1----:R-:W-:Y:S05]  /*1e6c0*/  @!P0 BRA `(.L_x_14612) ;  /* 0xfffffffc00f08947 */ /* 0x002fea000383ffff */
[----:B------:R-:W-:Y:S05]  /*1e6d0*/  BRA `(.L_x_14788) ;  /* 0xffffffa000f47947 */ /* 0x000fea000383ffff */
.L_x_14621:
[----:B-1----:R1:W2:Y:S02]  /*1e6e0*/  SYNCS.PHASECHK.TRANS64.TRYWAIT P0, [R2+URZ+0x16840], R3 ;  /* 0x01684003020075a7 */ /* 0x0022a4000800017f */
[----:B--2---:R-:W-:Y:S05]  /*1e6f0*/  @!P0 NANOSLEEP.SYNCS 0x989680 ;  /* 0x009896800000895d */ /* 0x004fea0003900000 */
[----:B------:R-:W2:Y:S02]  /*1e700*/  @!P0 SYNCS.PHASECHK.TRANS64 P0, [R2+URZ+0x16840], R3 ;  /* 0x01684003020085a7 */ /* 0x000ea4000800007f */
[----:B--2---:R-:W-:Y:S05]  /*1e710*/  @!P0 BRA `(.L_x_14621) ;  /* 0xfffffffc00f08947 */ /* 0x004fea000383ffff */
[----:B------:R-:W-:Y:S05]  /*1e720*/  BRA `(.L_x_14789) ;  /* 0xffffffa400c87947 */ /* 0x000fea000383ffff */
.L_x_14626:
[----:B0-----:R0:W1:Y:S02]  /*1e730*/  SYNCS.PHASECHK.TRANS64.TRYWAIT P0, [R3+URZ+0x60], R2 ;  /* 0x00006002030075a7 */ /* 0x001064000800017f */
[----:B-1----:R-:W-:Y:S05]  /*1e740*/  @!P0 NANOSLEEP.SYNCS 0x989680 ;  /* 0x009896800000895d */ /* 0x002fea0003900000 */
[----:B------:R-:W1:Y:S02]  /*1e750*/  @!P0 SYNCS.PHASECHK.TRANS64 P0, [R3+URZ+0x60], R2 ;  /* 0x00006002030085a7 */ /* 0x000e64000800007f */
[----:B-1----:R-:W-:Y:S05]  /*1e760*/  @!P0 BRA `(.L_x_14626) ;  /* 0xfffffffc00f08947 */ /* 0x002fea000383ffff */
[----:B------:R-:W-:Y:S05]  /*1e770*/  BRA `(.L_x_14790) ;  /* 0xffffffa800547947 */ /* 0x000fea000383ffff */
.L_x_14634:
[----:B-1----:R1:W2:Y:S02]  /*1e780*/  SYNCS.PHASECHK.TRANS64.TRYWAIT P0, [R2+URZ+0x16840], R3 ;  /* 0x01684003020075a7 */ /* 0x0022a4000800017f */
[----:B--2---:R-:W-:Y:S05]  /*1e790*/  @!P0 NANOSLEEP.SYNCS 0x989680 ;  /* 0x009896800000895d */ /* 0x004fea0003900000 */
[----:B------:R-:W2:Y:S02]  /*1e7a0*/  @!P0 SYNCS.PHASECHK.TRANS64 P0, [R2+URZ+0x16840], R3 ;  /* 0x01684003020085a7 */ /* 0x000ea4000800007f */
[----:B--2---:R-:W-:Y:S05]  /*1e7b0*/  @!P0 BRA `(.L_x_14634) ;  /* 0xfffffffc00f08947 */ /* 0x004fea000383ffff */
[----:B------:R-:W-:Y:S05]  /*1e7c0*/  BRA `(.L_x_14791) ;  /* 0xffffffac00987947 */ /* 0x000fea000383ffff */
.L_x_14639:
[----:B0-----:R0:W1:Y:S02]  /*1e7d0*/  SYNCS.PHASECHK.TRANS64.TRYWAIT P0, [R10+URZ+0x60], R28 ;  /* 0x0000601c0a0075a7 */ /* 0x001064000800017f */
[----:B-1----:R-:W-:Y:S05]  /*1e7e0*/  @!P0 NANOSLEEP.SYNCS 0x989680 ;  /* 0x009896800000895d */ /* 0x002fea0003900000 */
[----:B------:R-:W1:Y:S02]  /*1e7f0*/  @!P0 SYNCS.PHASECHK.TRANS64 P0, [R10+URZ+0x60], R28 ;  /* 0x0000601c0a0085a7 */ /* 0x000e64000800007f */
[----:B-1----:R-:W-:Y:S05]  /*1e800*/  @!P0 BRA `(.L_x_14639) ;  /* 0xfffffffc00f08947 */ /* 0x002fea000383ffff */
[----:B------:R-:W-:Y:S05]  /*1e810*/  BRA `(.L_x_14792) ;  /* 0xffffffb000247947 */ /* 0x000fea000383ffff */
.L_x_14647:
[----:B-1----:R1:W2:Y:S02]  /*1e820*/  SYNCS.PHASECHK.TRANS64.TRYWAIT P0, [R2+URZ+0x16840], R3 ;  /* 0x01684003020075a7 */ /* 0x0022a4000800017f */
[----:B--2---:R-:W-:Y:S05]  /*1e830*/  @!P0 NANOSLEEP.SYNCS 0x989680 ;  /* 0x009896800000895d */ /* 0x004fea0003900000 */
[----:B------:R-:W2:Y:S02]  /*1e840*/  @!P0 SYNCS.PHASECHK.TRANS64 P0, [R2+URZ+0x16840], R3 ;  /* 0x01684003020085a7 */ /* 0x000ea4000800007f */
[----:B--2---:R-:W-:Y:S05]  /*1e850*/  @!P0 BRA `(.L_x_14647) ;  /* 0xfffffffc00f08947 */ /* 0x004fea000383ffff */
[----:B------:R-:W-:Y:S05]  /*1e860*/  BRA `(.L_x_14793) ;  /* 0xffffffb400387947 */ /* 0x000fea000383ffff */
.L_x_14652:
[----:B0-----:R0:W1:Y:S02]  /*1e870*/  SYNCS.PHASECHK.TRANS64.TRYWAIT P0, [R3+URZ+0x60], R7 ;  /* 0x00006007030075a7 */ /* 0x001064000800017f */
[----:B-1----:R-:W-:Y:S05]  /*1e880*/  @!P0 NANOSLEEP.SYNCS 0x989680 ;  /* 0x009896800000895d */ /* 0x002fea0003900000 */
[----:B------:R-:W1:Y:S02]  /*1e890*/  @!P0 SYNCS.PHASECHK.TRANS64 P0, [R3+URZ+0x60], R7 ;  /* 0x00006007030085a7 */ /* 0x000e64000800007f */
[----:B-1----:R-:W-:Y:S05]  /*1e8a0*/  @!P0 BRA `(.L_x_14652) ;  /* 0xfffffffc00f08947 */ /* 0x002fea000383ffff */
[----:B------:R-:W-:Y:S05]  /*1e8b0*/  BRA `(.L_x_14794) ;  /* 0xffffffb400c87947 */ /* 0x000fea000383ffff */
.L_x_14662:
[----:B0-----:R0:W1:Y:S02]  /*1e8c0*/  SYNCS.PHASECHK.TRANS64.TRYWAIT P0, [R3+URZ+0x16860], R0 ;  /* 0x01686000030075a7 */ /* 0x001064000800017f */
[----:B-1----:R-:W-:Y:S05]  /*1e8d0*/  @!P0 NANOSLEEP.SYNCS 0x989680 ;  /* 0x009896800000895d */ /* 0x002fea0003900000 */
[----:B------:R-:W1:Y:S02]  /*1e8e0*/  @!P0 SYNCS.PHASECHK.TRANS64 P0, [R3+URZ+0x16860], R0 ;  /* 0x01686000030085a7 */ /* 0x000e64000800007f */
[----:B-1----:R-:W-:Y:S05]  /*1e8f0*/  @!P0 BRA `(.L_x_14662) ;  /* 0xfffffffc00f08947 */ /* 0x002fea000383ffff */
[----:B------:R-:W-:Y:S05]  /*1e900*/  BRA `(.L_x_14795) ;  /* 0xffffffb800c87947 */ /* 0x000fea000383ffff */
.L_x_14668:
[----:B------:R-:W-:Y:S01]  /*1e910*/  BSSY B0, `(.L_x_14796) ;  /* 0x0000008000007945 */ /* 0x000fe20003800000 */
[----:B------:R-:W-:Y:S01]  /*1e920*/  IMAD.MOV.U32 R13, RZ, RZ, R24 ;  /* 0x000000ffff0d7224 */ /* 0x000fe200078e0018 */
[----:B------:R-:W-:Y:S01]  /*1e930*/  MOV R15, 0xffffffff ;  /* 0xffffffff000f7802 */ /* 0x000fe20000000f00 */
[----:B------:R-:W-:Y:S02]  /*1e940*/  IMAD.MOV.U32 R12, RZ, RZ, RZ ;  /* 0x000000ffff0c7224 */ /* 0x000fe400078e00ff */
[----:B-1----:R-:W-:-:S07]  /*1e950*/  IMAD.MOV.U32 R11, RZ, RZ, 0x1f ;  /* 0x0000001fff0b7424 */ /* 0x002fce00078e00ff */
[----:B0-2---:R-:W-:Y:S05]  /*1e960*/  WARPSYNC.COLLECTIVE R15, `(.L_x_14797) ;  /* 0x000000000f087348 */ /* 0x005fea0003c00000 */
[----:B------:R1:W3:Y:S02]  /*1e970*/  SHFL.IDX P6, R14, R13, R12, R11 ;  /* 0x0000000c0d0e7389 */ /* 0x0002e400000c000b */
[----:B0123--:R-:W-:Y:S01]  /*1e980*/  ENDCOLLECTIVE ;  /* 0x000000000000791b */ /* 0x00ffe20003800000 */
.L_x_14797:
[----:B------:R-:W-:Y:S05]  /*1e990*/  BSYNC B0 ;  /* 0x0000000000007941 */ /* 0x000fea0003800000 */
.L_x_14796:
        /* <DEDUP_REMOVED lines=9> */
.L_x_14798:
        /* <DEDUP_REMOVED lines=23> */
.L_x_14799:
[----:B------:R-:W-:Y:S01]  /*1eba0*/  IMAD.MOV.U32 R12, RZ, RZ, 0x2 ;  /* 0x00000002ff0c7424 */ /* 0x000fe200078e00ff */
[----:B------:R-:W-:-:S05]  /*1ebb0*/  SEL R4, R14, RZ, P1 ;  /* 0x000000ff0e047207 */ /* 0x000fca0000800000 */
[----:B------:R-:W-:-:S04]  /*1ebc0*/  IMAD.IADD R4, R13, 0x1, R4 ;  /* 0x000000010d047824 */ /* 0x000fc800078e0204 */
[----:B------:R-:W-:-:S07]  /*1ebd0*/  IMAD.MOV.U32 R13, RZ, RZ, R4 ;  /* 0x000000ffff0d7224 */ /* 0x000fce00078e0004 */
[----:B------:R-:W-:Y:S05]  /*1ebe0*/  WARPSYNC.COLLECTIVE R15, `(.L_x_14800) ;  /* 0x000000000f087348 */ /* 0x000fea0003c00000 */
[----:B------:R0:W1:Y:S02]  /*1ebf0*/  SHFL.UP P6, R14, R13, R12, R11 ;  /* 0x0400000c0d0e7389 */ /* 0x00006400000c000b */
[----:B01----:R-:W-:Y:S01]  /*1ec00*/  ENDCOLLECTIVE ;  /* 0x000000000000791b */ /* 0x003fe20003800000 */
.L_x_14800:
[----:B------:R-:W-:Y:S02]  /*1ec10*/  MOV R12, 0x4 ;  /* 0x00000004000c7802 */ /* 0x000fe40000000f00 */
[----:B------:R-:W-:-:S05]  /*1ec20*/  SEL R3, R14, RZ, P2 ;  /* 0x000000ff0e037207 */ /* 0x000fca0001000000 */
[----:B------:R-:W-:-:S04]  /*1ec30*/  IMAD.IADD R2, R4, 0x1, R3 ;  /* 0x0000000104027824 */ /* 0x000fc800078e0203 */
[----:B------:R-:W-:-:S07]  /*1ec40*/  IMAD.MOV.U32 R13, RZ, RZ, R2 ;  /* 0x000000ffff0d7224 */ /* 0x000fce00078e0002 */
[----:B------:R-:W-:Y:S05]  /*1ec50*/  WARPSYNC.COLLECTIVE R15, `(.L_x_14801) ;  /* 0x000000000f087348 */ /* 0x000fea0003c00000 */
[----:B------:R0:W1:Y:S02]  /*1ec60*/  SHFL.UP P6, R14, R13, R12, R11 ;  /* 0x0400000c0d0e7389 */ /* 0x00006400000c000b */
[----:B01----:R-:W-:Y:S01]  /*1ec70*/  ENDCOLLECTIVE ;  /* 0x000000000000791b */ /* 0x003fe20003800000 */
.L_x_14801:
[----:B------:R-:W-:Y:S01]  /*1ec80*/  IMAD.MOV.U32 R12, RZ, RZ, 0x8 ;  /* 0x00000008ff0c7424 */ /* 0x000fe200078e00ff */
[----:B------:R-:W-:-:S05]  /*1ec90*/  SEL R3, R14, RZ, P3 ;  /* 0x000000ff0e037207 */ /* 0x000fca0001800000 */
[----:B------:R-:W-:-:S04]  /*1eca0*/  IMAD.IADD R3, R2, 0x1, R3 ;  /* 0x0000000102037824 */ /* 0x000fc800078e0203 */
[----:B------:R-:W-:-:S07]  /*1ecb0*/  IMAD.MOV.U32 R13, RZ, RZ, R3 ;  /* 0x000000ffff0d7224 */ /* 0x000fce00078e0003 */
[----:B------:R-:W-:Y:S05]  /*1ecc0*/  WARPSYNC.COLLECTIVE R15, `(.L_x_14802) ;  /* 0x000000000f087348 */ /* 0x000fea0003c00000 */
[----:B------:R0:W1:Y:S02]  /*1ecd0*/  SHFL.UP P6, R14, R13, R12, R11 ;  /* 0x0400000c0d0e7389 */ /* 0x00006400000c000b */
[----:B01----:R-:W-:Y:S01]  /*1ece0*/  ENDCOLLECTIVE ;  /* 0x000000000000791b */ /* 0x003fe20003800000 */
.L_x_14802:
[----:B------:R-:W-:Y:S01]  /*1ecf0*/  IMAD.MOV.U32 R12, RZ, RZ, 0x10 ;  /* 0x00000010ff0c7424 */ /* 0x000fe200078e00ff */
[----:B------:R-:W-:-:S05]  /*1ed00*/  SEL R4, R14, RZ, P4 ;  /* 0x000000ff0e047207 */ /* 0x000fca0002000000 */
[----:B------:R-:W-:-:S04]  /*1ed10*/  IMAD.IADD R4, R3, 0x1, R4 ;  /* 0x0000000103047824 */ /* 0x000fc800078e0204 */
[----:B------:R-:W-:-:S07]  /*1ed20*/  IMAD.MOV.U32 R13, RZ, RZ, R4 ;  /* 0x000000ffff0d7224 */ /* 0x000fce00078e0004 */
[----:B------:R-:W-:Y:S05]  /*1ed30*/  WARPSYNC.COLLECTIVE R15, `(.L_x_14803) ;  /* 0x000000000f087348 */ /* 0x000fea0003c00000 */
[----:B------:R0:W1:Y:S02]  /*1ed40*/  SHFL.UP P6, R14, R13, R12, R11 ;  /* 0x0400000c0d0e7389 */ /* 0x00006400000c000b */
[----:B01----:R-:W-:Y:S01]  /*1ed50*/  ENDCOLLECTIVE ;  /* 0x000000000000791b */ /* 0x003fe20003800000 */
.L_x_14803:
        /* <DEDUP_REMOVED lines=8> */
.L_x_14804:
[----:B------:R-:W-:Y:S05]  /*1ede0*/  BRA `(.L_x_14805) ;  /* 0xffffffbc00047947 */ /* 0x000fea000383ffff */
.L_x_14671:
[----:B------:R-:W-:Y:S01]  /*1edf0*/  BSSY B0, `(.L_x_14806) ;  /* 0x0000007000007945 */ /* 0x000fe20003800000 */
[----:B------:R-:W-:Y:S02]  /*1ee00*/  IMAD.MOV.U32 R12, RZ, RZ, 0x1 ;  /* 0x00000001ff0c7424 */ /* 0x000fe400078e00ff */
[----:B-1----:R-:W-:Y:S02]  /*1ee10*/  IMAD.MOV.U32 R11, RZ, RZ, RZ ;  /* 0x000000ffff0b7224 */ /* 0x002fe400078e00ff */
[----:B------:R-:W-:-:S07]  /*1ee20*/  IMAD.MOV.U32 R15, RZ, RZ, -0x1 ;  /* 0xffffffffff0f7424 */ /* 0x000fce00078e00ff */
[----:B------:R-:W-:Y:S05]  /*1ee30*/  WARPSYNC.COLLECTIVE R15, `(.L_x_14807) ;  /* 0x000000000f087348 */ /* 0x000fea0003c00000 */
[----:B------:R0:W1:Y:S02]  /*1ee40*/  SHFL.UP P6, R14, R13, R12, R11 ;  /* 0x0400000c0d0e7389 */ /* 0x00006400000c000b */
[----:B01----:R-:W-:Y:S01]  /*1ee50*/  ENDCOLLECTIVE ;  /* 0x000000000000791b */ /* 0x003fe20003800000 */
.L_x_14807:
[----:B------:R-:W-:Y:S05]  /*1ee60*/  BSYNC B0 ;  /* 0x0000000000007941 */ /* 0x000fea0003800000 */
.L_x_14806:
[----:B------:R-:W-:Y:S01]  /*1ee70*/  SEL R14, R14, RZ, P1 ;  /* 0x000000ff0e0e7207 */ /* 0x000fe20000800000 */
[----:B------:R-:W-:Y:S01]  /*1ee80*/  IMAD.MOV.U32 R12, RZ, RZ, 0x2 ;  /* 0x00000002ff0c7424 */ /* 0x000fe200078e00ff */
[----:B------:R-:W-:Y:S01]  /*1ee90*/  MOV R15, 0xffffffff ;  /* 0xffffffff000f7802 */ /* 0x000fe20000000f00 */
[----:B------:R-:W-:Y:S02]  /*1eea0*/  IMAD.MOV.U32 R11, RZ, RZ, RZ ;  /* 0x000000ffff0b7224 */ /* 0x000fe400078e00ff */
[----:B------:R-:W-:-:S07]  /*1eeb0*/  IMAD.IADD R13, R13, 0x1, R14 ;  /* 0x000000010d0d7824 */ /* 0x000fce00078e020e */
[----:B------:R-:W-:Y:S05]  /*1eec0*/  WARPSYNC.COLLECTIVE R15, `(.L_x_14808) ;  /* 0x000000000f087348 */ /* 0x000fea0003c00000 */
[----:B------:R0:W1:Y:S02]  /*1eed0*/  SHFL.UP P6, R14, R13, R12, R11 ;  /* 0x0400000c0d0e7389 */ /* 0x00006400000c000b */
[----:B01----:R-:W-:Y:S01]  /*1eee0*/  ENDCOLLECTIVE ;  /* 0x000000000000791b */ /* 0x003fe20003800000 */
.L_x_14808:
[----:B------:R-:W-:Y:S01]  /*1eef0*/  IMAD.MOV.U32 R12, RZ, RZ, 0x4 ;  /* 0x00000004ff0c7424 */ /* 0x000fe200078e00ff */
[----:B------:R-:W-:-:S05]  /*1ef00*/  SEL R2, R14, RZ, P2 ;  /* 0x000000ff0e027207 */ /* 0x000fca0001000000 */
[----:B------:R-:W-:-:S04]  /*1ef10*/  IMAD.IADD R2, R13, 0x1, R2 ;  /* 0x000000010d027824 */ /* 0x000fc800078e0202 */
[----:B------:R-:W-:-:S07]  /*1ef20*/  IMAD.MOV.U32 R13, RZ, RZ, R2 ;  /* 0x000000ffff0d7224 */ /* 0x000fce00078e0002 */
[----:B------:R-:W-:Y:S05]  /*1ef30*/  WARPSYNC.COLLECTIVE R15, `(.L_x_14809) ;  /* 0x000000000f087348 */ /* 0x000fea0003c00000 */
[----:B------:R0:W1:Y:S02]  /*1ef40*/  SHFL.UP P6, R14, R13, R12, R11 ;  /* 0x0400000c0d0e7389 */ /* 0x00006400000c000b */
[----:B01----:R-:W-:Y:S01]  /*1ef50*/  ENDCOLLECTIVE ;  /* 0x000000000000791b */ /* 0x003fe20003800000 */
.L_x_14809:
[----:B------:R-:W-:Y:S01]  /*1ef60*/  IMAD.MOV.U32 R12, RZ, RZ, 0x8 ;  /* 0x00000008ff0c7424 */ /* 0x000fe200078e00ff */
[----:B------:R-:W-:-:S05]  /*1ef70*/  SEL R3, R14, RZ, P3 ;  /* 0x000000ff0e037207 */ /* 0x000fca0001800000 */
[----:B------:R-:W-:-:S04]  /*1ef80*/  IMAD.IADD R3, R2, 0x1, R3 ;  /* 0x0000000102037824 */ /* 0x000fc800078e0203 */
[----:B------:R-:W-:-:S07]  /*1ef90*/  IMAD.MOV.U32 R13, RZ, RZ, R3 ;  /* 0x000000ffff0d7224 */ /* 0x000fce00078e0003 */
[----:B------:R-:W-:Y:S05]  /*1efa0*/  WARPSYNC.COLLECTIVE R15, `(.L_x_14810) ;  /* 0x000000000f087348 */ /* 0x000fea0003c00000 */
[----:B------:R0:W1:Y:S02]  /*1efb0*/  SHFL.UP P6, R14, R13, R12, R11 ;  /* 0x0400000c0d0e7389 */ /* 0x00006400000c000b */
[----:B01----:R-:W-:Y:S01]  /*1efc0*/  ENDCOLLECTIVE ;  /* 0x000000000000791b */ /* 0x003fe20003800000 */
.L_x_14810:
[----:B------:R-:W-:Y:S01]  /*1efd0*/  IMAD.MOV.U32 R12, RZ, RZ, 0x10 ;  /* 0x00000010ff0c7424 */ /* 0x000fe200078e00ff */
[----:B------:R-:W-:-:S05]  /*1efe0*/  SEL R4, R14, RZ, P4 ;  /* 0x000000ff0e047207 */ /* 0x000fca0002000000 */
[----:B------:R-:W-:-:S04]  /*1eff0*/  IMAD.IADD R4, R3, 0x1, R4 ;  /* 0x0000000103047824 */ /* 0x000fc800078e0204 */
[----:B------:R-:W-:-:S07]  /*1f000*/  IMAD.MOV.U32 R13, RZ, RZ, R4 ;  /* 0x000000ffff0d7224 */ /* 0x000fce00078e0004 */
[----:B------:R-:W-:Y:S05]  /*1f010*/  WARPSYNC.COLLECTIVE R15, `(.L_x_14811) ;  /* 0x000000000f087348 */ /* 0x000fea0003c00000 */
[----:B------:R0:W1:Y:S02]  /*1f020*/  SHFL.UP P6, R14, R13, R12, R11 ;  /* 0x0400000c0d0e7389 */ /* 0x00006400000c000b */
[----:B01----:R-:W-:Y:S01]  /*1f030*/  ENDCOLLECTIVE ;  /* 0x000000000000791b */ /* 0x003fe20003800000 */
.L_x_14811:
        /* <DEDUP_REMOVED lines=8> */
.L_x_14812:
[----:B------:R-:W-:Y:S05]  /*1f0c0*/  BRA `(.L_x_14813) ;  /* 0xffffffb800f07947 */ /* 0x000fea000383ffff */
.L_x_14673:
[----:B------:R-:W-:Y:S01]  /*1f0d0*/  BSSY B0, `(.L_x_14814) ;  /* 0x0000006000007945 */ /* 0x000fe20003800000 */
[----:B------:R-:W-:Y:S01]  /*1f0e0*/  PLOP3.LUT P6, PT, P6, PT, PT, 0x8, 0x0 ;  /* 0x000000000000781c */ /* 0x000fe200037ce170 */
[----:B------:R-:W-:-:S12]  /*1f0f0*/  IMAD.MOV.U32 R15, RZ, RZ, -0x1 ;  /* 0xffffffffff0f7424 */ /* 0x000fd800078e00ff */
[----:B01----:R-:W-:Y:S05]  /*1f100*/  WARPSYNC.COLLECTIVE R15, `(.L_x_14815) ;  /* 0x000000000f087348 */ /* 0x003fea0003c00000 */
[----:B------:R-:W-:Y:S01]  /*1f110*/  VOTE.ANY R14, PT, P6 ;  /* 0x00000000000e7806 */ /* 0x000fe200030e0100 */
[----:B01----:R-:W-:Y:S06]  /*1f120*/  ENDCOLLECTIVE ;  /* 0x000000000000791b */ /* 0x003fec0003800000 */
.L_x_14815:
[----:B------:R-:W-:Y:S05]  /*1f130*/  BSYNC B0 ;  /* 0x0000000000007941 */ /* 0x000fea0003800000 */
.L_x_14814:
[----:B------:R-:W-:Y:S02]  /*1f140*/  IMAD.MOV.U32 R3, RZ, RZ, R14 ;  /* 0x000000ffff037224 */ /* 0x000fe400078e000e */
[----:B------:R-:W-:Y:S02]  /*1f150*/  IMAD.MOV.U32 R13, RZ, RZ, R25 ;  /* 0x000000ffff0d7224 */ /* 0x000fe400078e0019 */
[----:B------:R-:W0:Y:S01]  /*1f160*/  POPC R7, R3 ;  /* 0x0000000300077309 */ /* 0x000e220000000000 */
[----:B------:R-:W-:Y:S02]  /*1f170*/  IMAD.MOV.U32 R11, RZ, RZ, 0x1f ;  /* 0x0000001fff0b7424 */ /* 0x000fe400078e00ff */
[----:B------:R-:W-:Y:S01]  /*1f180*/  IMAD.MOV.U32 R15, RZ, RZ, -0x1 ;  /* 0xffffffffff0f7424 */ /* 0x000fe200078e00ff */
[----:B0-----:R-:W-:Y:S01]  /*1f190*/  MOV R12, R7 ;  /* 0x00000007000c7202 */ /* 0x001fe20000000f00 */
[----:B------:R-:W-:-:S07]  /*1f1a0*/  IMAD.IADD R27, R7, 0x1, R27 ;  /* 0x00000001071b7824 */ /* 0x000fce00078e021b */
[----:B------:R-:W-:Y:S05]  /*1f1b0*/  WARPSYNC.COLLECTIVE R15, `(.L_x_14816) ;  /* 0x000000000f087348 */ /* 0x000fea0003c00000 */
[----:B------:R0:W1:Y:S02]  /*1f1c0*/  SHFL.IDX P6, R14, R13, R12, R11 ;  /* 0x0000000c0d0e7389 */ /* 0x00006400000c000b */
[----:B01----:R-:W-:Y:S01]  /*1f1d0*/  ENDCOLLECTIVE ;  /* 0x000000000000791b */ /* 0x003fe20003800000 */
.L_x_14816:
[----:B------:R-:W-:Y:S02]  /*1f1e0*/  IMAD.MOV.U32 R13, RZ, RZ, R5 ;  /* 0x000000ffff0d7224 */ /* 0x000fe400078e0005 */
[----:B------:R-:W-:-:S07]  /*1f1f0*/  IMAD.MOV.U32 R25, RZ, RZ, R14 ;  /* 0x000000ffff197224 */ /* 0x000fce00078e000e */
[----:B------:R-:W-:Y:S05]  /*1f200*/  WARPSYNC.COLLECTIVE R15, `(.L_x_14817) ;  /* 0x000000000f087348 */ /* 0x000fea0003c00000 */
[----:B------:R0:W1:Y:S02]  /*1f210*/  SHFL.IDX P6, R14, R13, R12, R11 ;  /* 0x0000000c0d0e7389 */ /* 0x00006400000c000b */
[----:B01----:R-:W-:Y:S01]  /*1f220*/  ENDCOLLECTIVE ;  /* 0x000000000000791b */ /* 0x003fe20003800000 */
.L_x_14817:
[----:B------:R-:W-:Y:S01]  /*1f230*/  IMAD.MOV.U32 R5, RZ, RZ, R14 ;  /* 0x000000ffff057224 */ /* 0x000fe200078e000e */
[----:B------:R-:W-:Y:S06]  /*1f240*/  BRA `(.L_x_14818) ;  /* 0xffffffb800d07947 */ /* 0x000fec000383ffff */
.L_x_14675:
[----:B------:R-:W-:Y:S01]  /*1f250*/  BSSY B0, `(.L_x_14819) ;  /* 0x0000007000007945 */ /* 0x000fe20003800000 */
[----:B------:R-:W-:Y:S02]  /*1f260*/  IMAD.MOV.U32 R13, RZ, RZ, R2 ;  /* 0x000000ffff0d7224 */ /* 0x000fe400078e0002 */
[----:B-1----:R-:W-:Y:S02]  /*1f270*/  IMAD.MOV.U32 R11, RZ, RZ, 0x1f ;  /* 0x0000001fff0b7424 */ /* 0x002fe400078e00ff */
[----:B------:R-:W-:-:S07]  /*1f280*/  IMAD.MOV.U32 R15, RZ, RZ, -0x1 ;  /* 0xffffffffff0f7424 */ /* 0x000fce00078e00ff */
[----:B0-234-:R-:W-:Y:S05]  /*1f290*/  WARPSYNC.COLLECTIVE R15, `(.L_x_14820) ;  /* 0x000000000f087348 */ /* 0x01dfea0003c00000 */
[----:B------:R1:W0:Y:S02]  /*1f2a0*/  SHFL.IDX P6, R14, R13, R12, R11 ;  /* 0x0000000c0d0e7389 */ /* 0x00022400000c000b */
[----:B01234-:R-:W-:Y:S01]  /*1f2b0*/  ENDCOLLECTIVE ;  /* 0x000000000000791b */ /* 0x01ffe20003800000 */
.L_x_14820:
[----:B------:R-:W-:Y:S05]  /*1f2c0*/  BSYNC B0 ;  /* 0x0000000000007941 */ /* 0x000fea0003800000 */
.L_x_14819:
[----:B------:R-:W-:Y:S01]  /*1f2d0*/  IMAD.MOV.U32 R24, RZ, RZ, R14 ;  /* 0x000000ffff187224 */ /* 0x000fe200078e000e */
[----:B------:R-:W-:Y:S06]  /*1f2e0*/  BRA `(.L_x_14674) ;  /* 0xffffffb800c07947 */ /* 0x000fec000383ffff */
.L_x_14681:
[----:B0-----:R0:W2:Y:S02]  /*1f2f0*/  SYNCS.PHASECHK.TRANS64.TRYWAIT P0, [R9+URZ+0x16820], R0 ;  /* 0x01682000090075a7 */ /* 0x0010a4000800017f */
[----:B--2---:R-:W-:Y:S05]  /*1f300*/  @!P0 NANOSLEEP.SYNCS 0x989680 ;  /* 0x009896800000895d */ /* 0x004fea0003900000 */
[----:B------:R-:W2:Y:S02]  /*1f310*/  @!P0 SYNCS.PHASECHK.TRANS64 P0, [R9+URZ+0x16820], R0 ;  /* 0x01682000090085a7 */ /* 0x000ea4000800007f */
[----:B--2---:R-:W-:Y:S05]  /*1f320*/  @!P0 BRA `(.L_x_14681) ;  /* 0xfffffffc00f08947 */ /* 0x004fea000383ffff */
[----:B------:R-:W-:Y:S05]  /*1f330*/  BRA `(.L_x_14821) ;  /* 0xffffffc400187947 */ /* 0x000fea000383ffff */
.L_x_14682:
        /* <DEDUP_REMOVED lines=8> */
[----:B0--3--:R-:W-:Y:S05]  /*1f3c0*/  WARPSYNC.COLLECTIVE R15, `(.L_x_14823) ;  /* 0x000000000f087348 */ /* 0x009fea0003c00000 */
[----:B------:R1:W2:Y:S02]  /*1f3d0*/  SHFL.IDX P6, R14, R13, R12, R11 ;  /* 0x0000000c0d0e7389 */ /* 0x0002a400000c000b */
[----:B0123--:R-:W-:Y:S01]  /*1f3e0*/  ENDCOLLECTIVE ;  /* 0x000000000000791b */ /* 0x00ffe20003800000 */
.L_x_14823:
[----:B------:R-:W-:Y:S05]  /*1f3f0*/  BSYNC B0 ;  /* 0x0000000000007941 */ /* 0x000fea0003800000 */
.L_x_14822:
[----:B------:R-:W-:Y:S05]  /*1f400*/  BRA `(.L_x_14824) ;  /* 0xffffffc400007947 */ /* 0x000fea000383ffff */
.L_x_14683:
[----:B------:R-:W-:Y:S01]  /*1f410*/  BSSY B0, `(.L_x_14825) ;  /* 0x0000006000007945 */ /* 0x000fe20003800000 */
[----:B------:R-:W-:-:S07]  /*1f420*/  IMAD.MOV.U32 R15, RZ, RZ, -0x1 ;  /* 0xffffffffff0f7424 */ /* 0x000fce00078e00ff */
[----:B01-3--:R-:W-:Y:S05]  /*1f430*/  WARPSYNC.COLLECTIVE R15, `(.L_x_14826) ;  /* 0x000000000f0c7348 */ /* 0x00bfea0003c00000 */
[----:B------:R-:W-:Y:S02]  /*1f440*/  ELECT P6, UR62, PT ;  /* 0x00000000003e782f */ /* 0x000fe400038c0000 */
[----:B------:R-:W-:Y:S01]  /*1f450*/  MOV R14, UR62 ;  /* 0x0000003e000e7c02 */ /* 0x000fe20008000f00 */
[----:B01-3--:R-:W-:Y:S10]  /*1f460*/  ENDCOLLECTIVE ;  /* 0x000000000000791b */ /* 0x00bff40003800000 */
.L_x_14826:
[----:B------:R-:W-:Y:S05]  /*1f470*/  BSYNC B0 ;  /* 0x0000000000007941 */ /* 0x000fea0003800000 */
.L_x_14825:
[----:B------:R-:W-:Y:S05]  /*1f480*/  BRA `(.L_x_14827) ;  /* 0xffffffc000f47947 */ /* 0x000fea000383ffff */
.L_x_14685:
[----:B0-----:R0:W2:Y:S02]  /*1f490*/  SYNCS.PHASECHK.TRANS64.TRYWAIT P0, [R7+URZ], R2 ;  /* 0x00000002070075a7 */ /* 0x0010a4000800017f */
[----:B--2---:R-:W-:Y:S05]  /*1f4a0*/  @!P0 NANOSLEEP.SYNCS 0x989680 ;  /* 0x009896800000895d */ /* 0x004fea0003900000 */
[----:B------:R-:W2:Y:S02]  /*1f4b0*/  @!P0 SYNCS.PHASECHK.TRANS64 P0, [R7+URZ], R2 ;  /* 0x00000002070085a7 */ /* 0x000ea4000800007f */
[----:B--2---:R-:W-:Y:S05]  /*1f4c0*/  @!P0 BRA `(.L_x_14685) ;  /* 0xfffffffc00f08947 */ /* 0x004fea000383ffff */
[----:B------:R-:W-:Y:S05]  /*1f4d0*/  BRA `(.L_x_14828) ;  /* 0xffffffc400287947 */ /* 0x000fea000383ffff */
.L_x_14686:
[----:B--2---:R2:W4:Y:S02]  /*1f4e0*/  SYNCS.PHASECHK.TRANS64.TRYWAIT P0, [R3+URZ], R0 ;  /* 0x00000000030075a7 */ /* 0x004524000800017f */
[----:B----4-:R-:W-:Y:S05]  /*1f4f0*/  @!P0 NANOSLEEP.SYNCS 0x989680 ;  /* 0x009896800000895d */ /* 0x010fea0003900000 */
[----:B------:R-:W4:Y:S02]  /*1f500*/  @!P0 SYNCS.PHASECHK.TRANS64 P0, [R3+URZ], R0 ;  /* 0x00000000030085a7 */ /* 0x000f24000800007f */
[----:B----4-:R-:W-:Y:S05]  /*1f510*/  @!P0 BRA `(.L_x_14686) ;  /* 0xfffffffc00f08947 */ /* 0x010fea000383ffff */
[----:B------:R-:W-:Y:S05]  /*1f520*/  BRA `(.L_x_14829) ;  /* 0xffffffc4001c7947 */ /* 0x000fea000383ffff */
.L_x_14688:
[----:B--2---:R2:W4:Y:S02]  /*1f530*/  SYNCS.PHASECHK.TRANS64.TRYWAIT P0, [R5+URZ], R2 ;  /* 0x00000002050075a7 */ /* 0x004524000800017f */
[----:B----4-:R-:W-:Y:S05]  /*1f540*/  @!P0 NANOSLEEP.SYNCS 0x989680 ;  /* 0x009896800000895d */ /* 0x010fea0003900000 */
[----:B------:R-:W4:Y:S02]  /*1f550*/  @!P0 SYNCS.PHASECHK.TRANS64 P0, [R5+URZ], R2 ;  /* 0x00000002050085a7 */ /* 0x000f24000800007f */
[----:B----4-:R-:W-:Y:S05]  /*1f560*/  @!P0 BRA `(.L_x_14688) ;  /* 0xfffffffc00f08947 */ /* 0x010fea000383ffff */
[----:B------:R-:W-:Y:S05]  /*1f570*/  BRA `(.L_x_14830) ;  /* 0xffffffc400207947 */ /* 0x000fea000383ffff */
.L_x_14831:
        /* <DEDUP_REMOVED lines=16> */
.L_x_14877:


//--------------------- .nv.global.init           --------------------------
	.section	.nv.global.init,"aw",@progbits
.nv.global.init:
	.type		$str$20,@object
	.size		$str$20,($str$21 - $str$20)
$str$20:
        /*0000*/ 	.byte	0x28, 0x61, 0x64, 0x64, 0x72, 0x65, 0x73, 0x73, 0x20, 0x26, 0x20, 0x6d, 0x61, 0x73, 0x6b, 0x29
        /*0010*/ 	.byte	0x20, 0x3d, 0x3d, 0x20, 0x30, 0x00
	.type		$str$21,@object
	.size		$str$21,(__unnamed_43 - $str$21)
$str$21:
        /*0016*/ 	.byte	0x2f, 0x74, 0x6d, 0x70, 0x2f, 0x6f, 0x73, 0x73, 0x5f, 0x6b, 0x65, 0x72, 0x6e, 0x65, 0x6c, 0x73
        /*0026*/ 	.byte	0x5f, 0x73, 0x72, 0x63, 0x2f, 0x66, 0x6c, 0x61, 0x73, 0x68, 0x5f, 0x61, 0x74, 0x74, 0x65, 0x6e
        /*0036*/ 	.byte	0x74, 0x69, 0x6f, 0x6e, 0x2f, 0x63, 0x73, 0x72, 0x63, 0x2f, 0x63, 0x75, 0x74, 0x6c, 0x61, 0x73
        /*0046*/ 	.byte	0x73, 0x2f, 0x69, 0x6e, 0x63, 0x6c, 0x75, 0x64, 0x65, 0x2f, 0x63, 0x75, 0x74, 0x65, 0x2f, 0x70
        /*0056*/ 	.byte	0x6f, 0x69, 0x6e, 0x74, 0x65, 0x72, 0x5f, 0x66, 0x6c, 0x61, 0x67, 0x67, 0x65, 0x64, 0x2e, 0x68
        /*0066*/ 	.byte	0x70, 0x70, 0x00
	.type		__unnamed_43,@object
	.size		__unnamed_43,(__unnamed_4 - __unnamed_43)
__unnamed_43:
        /* <DEDUP_REMOVED lines=24> */
        /*01e9*/ 	.byte	0x00
	.type		__unnamed_4,@object
	.size		__unnamed_4,(__unnamed_13 - __unnamed_4)
__unnamed_4:
        /* <DEDUP_REMOVED lines=25> */
	.type		__unnamed_13,@object
	.size		__unnamed_13,(__unnamed_29 - __unnamed_13)
__unnamed_13:
        /* <DEDUP_REMOVED lines=25> */
	.type		__unnamed_29,@object
	.size		__unnamed_29,(__unnamed_21 - __unnamed_29)
__unnamed_29:
        /* <DEDUP_REMOVED lines=25> */
	.type		__unnamed_21,@object
	.size		__unnamed_21,(__unnamed_39 - __unnamed_21)
__unnamed_21:
        /* <DEDUP_REMOVED lines=25> */
	.type		__unnamed_39,@object
	.size		__unnamed_39,(__unnamed_34 - __unnamed_39)
__unnamed_39:
        /* <DEDUP_REMOVED lines=25> */
	.type		__unnamed_34,@object
	.size		__unnamed_34,(__unnamed_38 - __unnamed_34)
__unnamed_34:
        /* <DEDUP_REMOVED lines=25> */
	.type		__unnamed_38,@object
	.size		__unnamed_38,(__unnamed_14 - __unnamed_38)
__unnamed_38:
        /* <DEDUP_REMOVED lines=25> */
	.type		__unnamed_14,@object
	.size		__unnamed_14,(__unnamed_30 - __unnamed_14)
__unnamed_14:
        /* <DEDUP_REMOVED lines=25> */
	.type		__unnamed_30,@object
	.size		__unnamed_30,(__unnamed_9 - __unnamed_30)
__unnamed_30:
        /* <DEDUP_REMOVED lines=25> */
	.type		__unnamed_9,@object
	.size		__unnamed_9,(__unnamed_25 - __unnamed_9)
__unnamed_9:
        /* <DEDUP_REMOVED lines=24> */
        /*110b*/ 	.byte	0x3e, 0x20, 0x26, 0x5d, 0x00
	.type		__unnamed_25,@object
	.size		__unnamed_25,(__unnamed_5 - __unnamed_25)
__unnamed_25:
        /* <DEDUP_REMOVED lines=25> */
	.type		__unnamed_5,@object
	.size		__unnamed_5,(__unnamed_3 - __unnamed_5)
__unnamed_5:
        /* <DEDUP_REMOVED lines=25> */
	.type		__unnamed_3,@object
	.size		__unnamed_3,(__unnamed_2 - __unnamed_3)
__unnamed_3:
        /* <DEDUP_REMOVED lines=29> */
	.type		__unnamed_2,@object
	.size		__unnamed_2,(__unnamed_7 - __unnamed_2)
__unnamed_2:
        /* <DEDUP_REMOVED lines=29> */
	.type		__unnamed_7,@object
	.size		__unnamed_7,(__unnamed_8 - __unnamed_7)
__unnamed_7:
        /* <DEDUP_REMOVED lines=28> */
        /*1972*/ 	.byte	0x3c, 0x31, 0x32, 0x32, 0x38, 0x38, 0x3e, 0x3e, 0x3e, 0x3e, 0x3e, 0x5d, 0x00
	.type		__unnamed_8,@object
	.size		__unnamed_8,(__unnamed_1 - __unnamed_8)
__unnamed_8:
        /* <DEDUP_REMOVED lines=29> */
	.type		__unnamed_1,@object
	.size		__unnamed_1,(__unnamed_41 - __unnamed_1)
__unnamed_1:
        /* <DEDUP_REMOVED lines=28> */
        /*1d0c*/ 	.byte	0x3c, 0x38, 0x31, 0x39, 0x32, 0x3e, 0x3e, 0x3e, 0x3e, 0x3e, 0x20, 0x26, 0x5d, 0x00
	.type		__unnamed_41,@object
	.size		__unnamed_41,(__unnamed_42 - __unnamed_41)
__unnamed_41:
        /* <DEDUP_REMOVED lines=28> */
        /*1eda*/ 	.byte	0x3a, 0x43, 0x3c, 0x31, 0x36, 0x33, 0x38, 0x34, 0x3e, 0x3e, 0x3e, 0x3e, 0x3e, 0x5d, 0x00
	.type		__unnamed_42,@object
	.size		__unnamed_42,(__unnamed_6 - __unnamed_42)
__unnamed_42:
        /* <DEDUP_REMOVED lines=29> */
	.type		__unnamed_6,@object
	.size		__unnamed_6,(__unnamed_33 - __unnamed_6)
__unnamed_6:
        /* <DEDUP_REMOVED lines=29> */
	.type		__unnamed_33,@object
	.size		__unnamed_33,(__unnamed_17 - __unnamed_33)
__unnamed_33:
        /* <DEDUP_REMOVED lines=29> */
	.type		__unnamed_17,@object
	.size		__unnamed_17,(__unnamed_37 - __unnamed_17)
__unnamed_17:
        /* <DEDUP_REMOVED lines=29> */
	.type		__unnamed_37,@object
	.size		__unnamed_37,(__unnamed_11 - __unnamed_37)
__unnamed_37:
        /* <DEDUP_REMOVED lines=29> */
	.type		__unnamed_11,@object
	.size		__unnamed_11,(__unnamed_27 - __unnamed_11)
__unnamed_11:
        /* <DEDUP_REMOVED lines=29> */
	.type		__unnamed_27,@object
	.size		__unnamed_27,(__unnamed_19 - __unnamed_27)
__unnamed_27:
        /* <DEDUP_REMOVED lines=29> */
	.type		__unnamed_19,@object
	.size		__unnamed_19,(__unnamed_12 - __unnamed_19)
__unnamed_19:
        /* <DEDUP_REMOVED lines=29> */
	.type		__unnamed_12,@object
	.size		__unnamed_12,(__unnamed_28 - __unnamed_12)
__unnamed_12:
        /* <DEDUP_REMOVED lines=29> */
	.type		__unnamed_28,@object
	.size		__unnamed_28,(__unnamed_36 - __unnamed_28)
__unnamed_28:
        /* <DEDUP_REMOVED lines=29> */
	.type		__unnamed_36,@object
	.size		__unnamed_36,(__unnamed_20 - __unnamed_36)
__unnamed_36:
        /* <DEDUP_REMOVED lines=29> */
	.type		__unnamed_20,@object
	.size		__unnamed_20,(__unnamed_16 - __unnamed_20)
__unnamed_20:
        /* <DEDUP_REMOVED lines=29> */
	.type		__unnamed_16,@object
	.size		__unnamed_16,(__unnamed_32 - __unnamed_16)
__unnamed_16:
        /* <DEDUP_REMOVED lines=29> */
	.type		__unnamed_32,@object
	.size		__unnamed_32,(__unnamed_23 - __unnamed_32)
__unnamed_32:
        /* <DEDUP_REMOVED lines=29> */
	.type		__unnamed_23,@object
	.size		__unnamed_23,(__unnamed_40 - __unnamed_23)
__unnamed_23:
        /* <DEDUP_REMOVED lines=30> */
	.type		__unnamed_40,@object
	.size		__unnamed_40,(__unnamed_24 - __unnamed_40)
__unnamed_40:
        /* <DEDUP_REMOVED lines=30> */
	.type		__unnamed_24,@object
	.size		__unnamed_24,(__unnamed_35 - __unnamed_24)
__unnamed_24:
        /* <DEDUP_REMOVED lines=30> */
	.type		__unnamed_35,@object
	.size		__unnamed_35,(__unnamed_15 - __unnamed_35)
__unnamed_35:
        /* <DEDUP_REMOVED lines=29> */
        /*3f8a*/ 	.byte	0x5d, 0x00
	.type		__unnamed_15,@object
	.size		__unnamed_15,(__unnamed_31 - __unnamed_15)
__unnamed_15:
        /* <DEDUP_REMOVED lines=30> */
	.type		__unnamed_31,@object
	.size		__unnamed_31,(__unnamed_10 - __unnamed_31)
__unnamed_31:
        /* <DEDUP_REMOVED lines=30> */
	.type		__unnamed_10,@object
	.size		__unnamed_10,(__unnamed_26 - __unnamed_10)
__unnamed_10:
        /* <DEDUP_REMOVED lines=30> */
	.type		__unnamed_26,@object
	.size		__unnamed_26,(__unnamed_18 - __unnamed_26)
__unnamed_26:
        /* <DEDUP_REMOVED lines=30> */
	.type		__unnamed_18,@object
	.size		__unnamed_18,(__unnamed_22 - __unnamed_18)
__unnamed_18:
        /* <DEDUP_REMOVED lines=30> */
	.type		__unnamed_22,@object
	.size		__unnamed_22,(.L_21 - __unnamed_22)
__unnamed_22:
        /* <DEDUP_REMOVED lines=29> */
        /*4a76*/ 	.byte	0x26, 0x5d, 0x00
.L_21:


//--------------------- .nv.shared._ZN7cutlass13device_kernelIN5flash11enable_sm90INS1_16FlashAttnFwdSm90INS1_25CollectiveMainloopFwdSm90ILi2EN4cute5tupleIJNS5_1CILi1EEES8_S8_EEENS6_IJNS7_ILi128EEENS7_ILi80EEENS7_ILi256EEEEEELi256ENS_10bfloat16_tEfNS_4arch4Sm90ELb0ELb0ELb1ELb0ELb0ELb0ELb0ELb1ELb1ELb1ELb1ELb0EEENS1_21CollectiveEpilogueFwdINS6_IJSA_SC_SB_EEES9_SE_SG_Li256ELb0ELb1ELb1ELb0EEENS1_19SingleTileSchedulerILb0ELb1ELb1ELi128EEEEEEEEEvNT_6ParamsE --------------------------
	.section	.nv.shared._ZN7cutlass13device_kernelIN5flash11enable_sm90INS1_16FlashAttnFwdSm90INS1_25CollectiveMainloopFwdSm90ILi2EN4cute5tupleIJNS5_1CILi1EEES8_S8_EEENS6_IJNS7_ILi128EEENS7_ILi80EEENS7_ILi256EEEEEELi256ENS_10bfloat16_tEfNS_4arch4Sm90ELb0ELb0ELb1ELb0ELb0ELb0ELb0ELb1ELb1ELb1ELb1ELb0EEENS1_21CollectiveEpilogueFwdINS6_IJSA_SC_SB_EEES9_SE_SG_Li256ELb0ELb1ELb1ELb0EEENS1_19SingleTileSchedulerILb0ELb1ELb1ELi128EEEEEEEEEvNT_6ParamsE,"aw",@nobits
	.sectionflags	@""
	.align	16
	.zero		1024


//--------------------- .nv.shared.reserved.0     --------------------------
	.section	.nv.shared.reserved.0,"aw",@nobits
	.weak		__nv_reservedSMEM_offset_0_alias
	.size		__nv_reservedSMEM_offset_0_alias, 0, 0
	.other		__nv_reservedSMEM_offset_0_alias,@"STO_CUDA_RESERVED_SHARED STV_DEFAULT"
__nv_reservedSMEM_offset_0_alias:
	.zero		0


//--------------------- .nv.global                --------------------------
	.section	.nv.global,"aw",@nobits
.nv.global:
	.type		_ZN80_INTERNAL_db2cb700_44_flash_fwd_hdimall_bf16_split_softcap_sm90_cu_93b96ec2_40754cute1_E,@object
	.size		_ZN80_INTERNAL_db2cb700_44_flash_fwd_hdimall_bf16_split_softcap_sm90_cu_93b96ec2_40754cute1_E,(_ZN80_INTERNAL_db2cb700_44_flash_fwd_hdimall_bf16_split_softcap_sm90_cu_93b96ec2_40754cuda3std3__45__cpo6cbeginE - _ZN80_INTERNAL_db2cb700_44_flash_fwd_hdimall_bf16_split_softcap_sm90_cu_93b96ec2_40754cute1_E)
_ZN80_INTERNAL_db2cb700_44_flash_fwd_hdimall_bf16_split_softcap_sm90_cu_93b96ec2_40754cute1_E:
	.zero		1
	.type		_ZN80_INTERNAL_db2cb700_44_flash_fwd_hdimall_bf16_split_softcap_sm90_cu_93b96ec2_40754cuda3std3__45__cpo6cbeginE,@object
	.size		_ZN80_INTERNAL_db2cb700_44_flash_fwd_hdimall_bf16_split_softcap_sm90_cu_93b96ec2_40754cuda3std3__45__cpo6cbeginE,(_ZN80_INTERNAL_db2cb700_44_flash_fwd_hdimall_bf16_split_softcap_sm90_cu_93b96ec2_40754cuda3std3__48in_placeE - _ZN80_INTERNAL_db2cb700_44_flash_fwd_hdimall_bf16_split_softcap_sm90_cu_93b96ec2_40754cuda3std3__45__cpo6cbeginE)
_ZN80_INTERNAL_db2cb700_44_flash_fwd_hdimall_bf16_split_softcap_sm90_cu_93b96ec2_40754cuda3std3__45__cpo6cbeginE:
	.zero		1
	.type		_ZN80_INTERNAL_db2cb700_44_flash_fwd_hdimall_bf16_split_softcap_sm90_cu_93b96ec2_40754cuda3std3__48in_placeE,@object
	.size		_ZN80_INTERNAL_db2cb700_44_flash_fwd_hdimall_bf16_split_softcap_sm90_cu_93b96ec2_40754cuda3std3__48in_placeE,(_ZN80_INTERNAL_db2cb700_44_flash_fwd_hdimall_bf16_split_softcap_sm90_cu_93b96ec2_40754cuda3std6ranges3__45__cpo9iter_moveE - _ZN80_INTERNAL_db2cb700_44_flash_fwd_hdimall_bf16_split_softcap_sm90_cu_93b96ec2_40754cuda3std3__48in_placeE)
_ZN80_INTERNAL_db2cb700_44_flash_fwd_hdimall_bf16_split_softcap_sm90_cu_93b96ec2_40754cuda3std3__48in_placeE:
	.zero		1
	.type		_ZN80_INTERNAL_db2cb700_44_flash_fwd_hdimall_bf16_split_softcap_sm90_cu_93b96ec2_40754cuda3std6ranges3__45__cpo9iter_moveE,@object
	.size		_ZN80_INTERNAL_db2cb700_44_flash_fwd_hdimall_bf16_split_softcap_sm90_cu_93b96ec2_40754cuda3std6ranges3__45__cpo9iter_moveE,(_ZN80_INTERNAL_db2cb700_44_flash_fwd_hdimall_bf16_split_softcap_sm90_cu_93b96ec2_40754cuda3std3__45__cpo5beginE - _ZN80_INTERNAL_db2cb700_44_flash_fwd_hdimall_bf16_split_softcap_sm90_cu_93b96ec2_40754cuda3std6ranges3__45__cpo9iter_moveE)
_ZN80_INTERNAL_db2cb700_44_flash_fwd_hdimall_bf16_split_softcap_sm90_cu_93b96ec2_40754cuda3std6ranges3__45__cpo9iter_moveE:
	.zero		1
	.type		_ZN80_INTERNAL_db2cb700_44_flash_fwd_hdimall_bf16_split_softcap_sm90_cu_93b96ec2_40754cuda3std3__45__cpo5beginE,@object
	.size		_ZN80_INTERNAL_db2cb700_44_flash_fwd_hdimall_bf16_split_softcap_sm90_cu_93b96ec2_40754cuda3std3__45__cpo5beginE,(_ZN80_INTERNAL_db2cb700_44_flash_fwd_hdimall_bf16_split_softcap_sm90_cu_93b96ec2_40754cuda3std3__482_GLOBAL__N__db2cb700_44_flash_fwd_hdimall_bf16_split_softcap_sm90_cu_93b96ec2_40756ignoreE - _ZN80_INTERNAL_db2cb700_44_flash_fwd_hdimall_bf16_split_softcap_sm90_cu_93b96ec2_40754cuda3std3__45__cpo5beginE)
_ZN80_INTERNAL_db2cb700_44_flash_fwd_hdimall_bf16_split_softcap_sm90_cu_93b96ec2_40754cuda3std3__45__cpo5beginE:
	.zero		1
	.type		_ZN80_INTERNAL_db2cb700_44_flash_fwd_hdimall_bf16_split_softcap_sm90_cu_93b96ec2_40754cuda3std3__482_GLOBAL__N__db2cb700_44_flash_fwd_hdimall_bf16_split_softcap_sm90_cu_93b96ec2_40756ignoreE,@object
	.size		_ZN80_INTERNAL_db2cb700_44_flash_fwd_hdimall_bf16_split_softcap_sm90_cu_93b96ec2_40754cuda3std3__482_GLOBAL__N__db2cb700_44_flash_fwd_hdimall_bf16_split_softcap_sm90_cu_93b96ec2_40756ignoreE,(_ZN80_INTERNAL_db2cb700_44_flash_fwd_hdimall_bf16_split_softcap_sm90_cu_93b96ec2_40754cute7productE - _ZN80_INTERNAL_db2cb700_44_flash_fwd_hdimall_bf16_split_softcap_sm90_cu_93b96ec2_40754cuda3std3__482_GLOBAL__N__db2cb700_44_flash_fwd_hdimall_bf16_split_softcap_sm90_cu_93b96ec2_40756ignoreE)
_ZN80_INTERNAL_db2cb700_44_flash_fwd_hdimall_bf16_split_softcap_sm90_cu_93b96ec2_40754cuda3std3__482_GLOBAL__N__db2cb700_44_flash_fwd_hdimall_bf16_split_softcap_sm90_cu_93b96ec2_40756ignoreE:
	.zero		1
	.type		_ZN80_INTERNAL_db2cb700_44_flash_fwd_hdimall_bf16_split_softcap_sm90_cu_93b96ec2_40754cute7productE,@object
	.size		_ZN80_INTERNAL_db2cb700_44_flash_fwd_hdimall_bf16_split_softcap_sm90_cu_93b96ec2_40754cute7productE,(_ZN80_INTERNAL_db2cb700_44_flash_fwd_hdimall_bf16_split_softcap_sm90_cu_93b96ec2_40754cuda3std3__45__cpo3endE - _ZN80_INTERNAL_db2cb700_44_flash_fwd_hdimall_bf16_split_softcap_sm90_cu_93b96ec2_40754cute7productE)
_ZN80_INTERNAL_db2cb700_44_flash_fwd_hdimall_bf16_split_softcap_sm90_cu_93b96ec2_40754cute7productE:
	.zero		1
	.type		_ZN80_INTERNAL_db2cb700_44_flash_fwd_hdimall_bf16_split_softcap_sm90_cu_93b96ec2_40754cuda3std3__45__cpo3endE,@object
	.size		_ZN80_INTERNAL_db2cb700_44_flash_fwd_hdimall_bf16_split_softcap_sm90_cu_93b96ec2_40754cuda3std3__45__cpo3endE,(_ZN80_INTERNAL_db2cb700_44_flash_fwd_hdimall_bf16_split_softcap_sm90_cu_93b96ec2_40754cuda3std3__419piecewise_constructE - _ZN80_INTERNAL_db2cb700_44_flash_fwd_hdimall_bf16_split_softcap_sm90_cu_93b96ec2_40754cuda3std3__45__cpo3endE)
_ZN80_INTERNAL_db2cb700_44_flash_fwd_hdimall_bf16_split_softcap_sm90_cu_93b96ec2_40754cuda3std3__45__cpo3endE:
	.zero		1
	.type		_ZN80_INTERNAL_db2cb700_44_flash_fwd_hdimall_bf16_split_softcap_sm90_cu_93b96ec2_40754cuda3std3__419piecewise_constructE,@object
	.size		_ZN80_INTERNAL_db2cb700_44_flash_fwd_hdimall_bf16_split_softcap_sm90_cu_93b96ec2_40754cuda3std3__419piecewise_constructE,(_ZN80_INTERNAL_db2cb700_44_flash_fwd_hdimall_bf16_split_softcap_sm90_cu_93b96ec2_40754cuda3std3__45__cpo4cendE - _ZN80_INTERNAL_db2cb700_44_flash_fwd_hdimall_bf16_split_softcap_sm90_cu_93b96ec2_40754cuda3std3__419piecewise_constructE)
_ZN80_INTERNAL_db2cb700_44_flash_fwd_hdimall_bf16_split_softcap_sm90_cu_93b96ec2_40754cuda3std3__419piecewise_constructE:
	.zero		1
	.type		_ZN80_INTERNAL_db2cb700_44_flash_fwd_hdimall_bf16_split_softcap_sm90_cu_93b96ec2_40754cuda3std3__45__cpo4cendE,@object
	.size		_ZN80_INTERNAL_db2cb700_44_flash_fwd_hdimall_bf16_split_softcap_sm90_cu_93b96ec2_40754cuda3std3__45__cpo4cendE,(_ZN80_INTERNAL_db2cb700_44_flash_fwd_hdimall_bf16_split_softcap_sm90_cu_93b96ec2_40754cuda3std6ranges3__45__cpo4swapE - _ZN80_INTERNAL_db2cb700_44_flash_fwd_hdimall_bf16_split_softcap_sm90_cu_93b96ec2_40754cuda3std3__45__cpo4cendE)
_ZN80_INTERNAL_db2cb700_44_flash_fwd_hdimall_bf16_split_softcap_sm90_cu_93b96ec2_40754cuda3std3__45__cpo4cendE:
	.zero		1
	.type		_ZN80_INTERNAL_db2cb700_44_flash_fwd_hdimall_bf16_split_softcap_sm90_cu_93b96ec2_40754cuda3std6ranges3__45__cpo4swapE,@object
	.size		_ZN80_INTERNAL_db2cb700_44_flash_fwd_hdimall_bf16_split_softcap_sm90_cu_93b96ec2_40754cuda3std6ranges3__45__cpo4swapE,(.L_50 - _ZN80_INTERNAL_db2cb700_44_flash_fwd_hdimall_bf16_split_softcap_sm90_cu_93b96ec2_40754cuda3std6ranges3__45__cpo4swapE)
_ZN80_INTERNAL_db2cb700_44_flash_fwd_hdimall_bf16_split_softcap_sm90_cu_93b96ec2_40754cuda3std6ranges3__45__cpo4swapE:
	.zero		1
.L_50:


//--------------------- .nv.shared._ZN7cutlass13device_kernelIN5flash11enable_sm90INS1_16FlashAttnFwdSm90INS1_25CollectiveMainloopFwdSm90ILi2EN4cute5tupleIJNS5_1CILi1EEES8_S8_EEENS6_IJNS7_ILi128EEENS7_ILi80EEENS7_ILi256EEEEEELi256ENS_10bfloat16_tEfNS_4arch4Sm90ELb0ELb0ELb1ELb1ELb0ELb0ELb0ELb1ELb1ELb1ELb1ELb0EEENS1_21CollectiveEpilogueFwdINS6_IJSA_SC_SB_EEES9_SE_SG_Li256ELb1ELb1ELb1ELb0EEENS1_36VarlenDynamicPersistentTileSchedulerILi128ELi80ELi256ELi128ELb1ELb1ELb1ELb0ELb1ELb1EEEEEEEEEvNT_6ParamsE --------------------------
	.section	.nv.shared._ZN7cutlass13device_kernelIN5flash11enable_sm90INS1_16FlashAttnFwdSm90INS1_25CollectiveMainloopFwdSm90ILi2EN4cute5tupleIJNS5_1CILi1EEES8_S8_EEENS6_IJNS7_ILi128EEENS7_ILi80EEENS7_ILi256EEEEEELi256ENS_10bfloat16_tEfNS_4arch4Sm90ELb0ELb0ELb1ELb1ELb0ELb0ELb0ELb1ELb1ELb1ELb1ELb0EEENS1_21CollectiveEpilogueFwdINS6_IJSA_SC_SB_EEES9_SE_SG_Li256ELb1ELb1ELb1ELb0EEENS1_36VarlenDynamicPersistentTileSchedulerILi128ELi80ELi256ELi128ELb1ELb1ELb1ELb0ELb1ELb1EEEEEEEEEvNT_6ParamsE,"aw",@nobits
	.sectionflags	@""
	.align	16
	.zero		1024


//--------------------- .nv.shared._ZN7cutlass13device_kernelIN5flash11enable_sm90INS1_16FlashAttnFwdSm90INS1_25CollectiveMainloopFwdSm90ILi2EN4cute5tupleIJNS5_1CILi1EEES8_S8_EEENS6_IJNS7_ILi128EEENS7_ILi80EEENS7_ILi256EEEEEELi256ENS_10bfloat16_tEfNS_4arch4Sm90ELb0ELb0ELb1ELb1ELb0ELb1ELb0ELb1ELb1ELb1ELb1ELb0EEENS1_21CollectiveEpilogueFwdINS6_IJSA_SC_SB_EEES9_SE_SG_Li256ELb1ELb1ELb1ELb0EEENS1_36VarlenDynamicPersistentTileSchedulerILi128ELi80ELi256ELi128ELb1ELb1ELb1ELb0ELb1ELb1EEEEEEEEEvNT_6ParamsE --------------------------
	.section	.nv.shared._ZN7cutlass13device_kernelIN5flash11enable_sm90INS1_16FlashAttnFwdSm90INS1_25CollectiveMainloopFwdSm90ILi2EN4cute5tupleIJNS5_1CILi1EEES8_S8_EEENS6_IJNS7_ILi128EEENS7_ILi80EEENS7_ILi256EEEEEELi256ENS_10bfloat16_tEfNS_4arch4Sm90ELb0ELb0ELb1ELb1ELb0ELb1ELb0ELb1ELb1ELb1ELb1ELb0EEENS1_21CollectiveEpilogueFwdINS6_IJSA_SC_SB_EEES9_SE_SG_Li256ELb1ELb1ELb1ELb0EEENS1_36VarlenDynamicPersistentTileSchedulerILi128ELi80ELi256ELi128ELb1ELb1ELb1ELb0ELb1ELb1EEEEEEEEEvNT_6ParamsE,"aw",@nobits
	.sectionflags	@""
	.align	16
	.zero		1024


//--------------------- .nv.shared._ZN7cutlass13device_kernelIN5flash11enable_sm90INS1_16FlashAttnFwdSm90INS1_25CollectiveMainloopFwdSm90ILi2EN4cute5tupleIJNS5_1CILi1EEES8_S8_EEENS6_IJNS7_ILi128EEENS7_ILi64EEENS7_ILi256EEEEEELi256ENS_10bfloat16_tEfNS_4arch4Sm90ELb0ELb1ELb1ELb0ELb0ELb0ELb0ELb1ELb1ELb1ELb1ELb0EEENS1_21CollectiveEpilogueFwdINS6_IJSA_SC_SB_EEES9_SE_SG_Li256ELb0ELb1ELb1ELb0EEENS1_19SingleTileSchedulerILb0ELb1ELb1ELi128EEEEEEEEEvNT_6ParamsE --------------------------
	.section	.nv.shared._ZN7cutlass13device_kernelIN5flash11enable_sm90INS1_16FlashAttnFwdSm90INS1_25CollectiveMainloopFwdSm90ILi2EN4cute5tupleIJNS5_1CILi1EEES8_S8_EEENS6_IJNS7_ILi128EEENS7_ILi64EEENS7_ILi256EEEEEELi256ENS_10bfloat16_tEfNS_4arch4Sm90ELb0ELb1ELb1ELb0ELb0ELb0ELb0ELb1ELb1ELb1ELb1ELb0EEENS1_21CollectiveEpilogueFwdINS6_IJSA_SC_SB_EEES9_SE_SG_Li256ELb0ELb1ELb1ELb0EEENS1_19SingleTileSchedulerILb0ELb1ELb1ELi128EEEEEEEEEvNT_6ParamsE,"aw",@nobits
	.sectionflags	@""
	.align	16
	.zero		1024


//--------------------- .nv.shared._ZN7cutlass13device_kernelIN5flash11enable_sm90INS1_16FlashAttnFwdSm90INS1_25CollectiveMainloopFwdSm90ILi2EN4cute5tupleIJNS5_1CILi1EEES8_S8_EEENS6_IJNS7_ILi128EEENS7_ILi64EEENS7_ILi256EEEEEELi256ENS_10bfloat16_tEfNS_4arch4Sm90ELb0ELb1ELb1ELb1ELb0ELb0ELb0ELb1ELb1ELb1ELb1ELb0EEENS1_21CollectiveEpilogueFwdINS6_IJSA_SC_SB_EEES9_SE_SG_Li256ELb1ELb1ELb1ELb0EEENS1_36VarlenDynamicPersistentTileSchedulerILi128ELi64ELi256ELi128ELb1ELb1ELb1ELb1ELb0ELb1EEEEEEEEEvNT_6ParamsE --------------------------
	.section	.nv.shared._ZN7cutlass13device_kernelIN5flash11enable_sm90INS1_16FlashAttnFwdSm90INS1_25CollectiveMainloopFwdSm90ILi2EN4cute5tupleIJNS5_1CILi1EEES8_S8_EEENS6_IJNS7_ILi128EEENS7_ILi64EEENS7_ILi256EEEEEELi256ENS_10bfloat16_tEfNS_4arch4Sm90ELb0ELb1ELb1ELb1ELb0ELb0ELb0ELb1ELb1ELb1ELb1ELb0EEENS1_21CollectiveEpilogueFwdINS6_IJSA_SC_SB_EEES9_SE_SG_Li256ELb1ELb1ELb1ELb0EEENS1_36VarlenDynamicPersistentTileSchedulerILi128ELi64ELi256ELi128ELb1ELb1ELb1ELb1ELb0ELb1EEEEEEEEEvNT_6ParamsE,"aw",@nobits
	.sectionflags	@""
	.align	16
	.zero		1024


//--------------------- .nv.shared._ZN7cutlass13device_kernelIN5flash11enable_sm90INS1_16FlashAttnFwdSm90INS1_25CollectiveMainloopFwdSm90ILi2EN4cute5tupleIJNS5_1CILi1EEES8_S8_EEENS6_IJNS7_ILi128EEENS7_ILi64EEENS7_ILi256EEEEEELi256ENS_10bfloat16_tEfNS_4arch4Sm90ELb0ELb1ELb1ELb1ELb0ELb1ELb0ELb1ELb1ELb1ELb1ELb0EEENS1_21CollectiveEpilogueFwdINS6_IJSA_SC_SB_EEES9_SE_SG_Li256ELb1ELb1ELb1ELb0EEENS1_36VarlenDynamicPersistentTileSchedulerILi128ELi64ELi256ELi128ELb1ELb1ELb1ELb1ELb0ELb1EEEEEEEEEvNT_6ParamsE --------------------------
	.section	.nv.shared._ZN7cutlass13device_kernelIN5flash11enable_sm90INS1_16FlashAttnFwdSm90INS1_25CollectiveMainloopFwdSm90ILi2EN4cute5tupleIJNS5_1CILi1EEES8_S8_EEENS6_IJNS7_ILi128EEENS7_ILi64EEENS7_ILi256EEEEEELi256ENS_10bfloat16_tEfNS_4arch4Sm90ELb0ELb1ELb1ELb1ELb0ELb1ELb0ELb1ELb1ELb1ELb1ELb0EEENS1_21CollectiveEpilogueFwdINS6_IJSA_SC_SB_EEES9_SE_SG_Li256ELb1ELb1ELb1ELb0EEENS1_36VarlenDynamicPersistentTileSchedulerILi128ELi64ELi256ELi128ELb1ELb1ELb1ELb1ELb0ELb1EEEEEEEEEvNT_6ParamsE,"aw",@nobits
	.sectionflags	@""
	.align	16
	.zero		1024


//--------------------- .nv.shared._ZN7cutlass13device_kernelIN5flash11enable_sm90INS1_16FlashAttnFwdSm90INS1_25CollectiveMainloopFwdSm90ILi2EN4cute5tupleIJNS5_1CILi1EEES8_S8_EEENS6_IJNS7_ILi128EEENS7_ILi80EEENS7_ILi256EEEEEELi256ENS_10bfloat16_tEfNS_4arch4Sm90ELb1ELb0ELb1ELb0ELb0ELb0ELb0ELb1ELb1ELb1ELb1ELb0EEENS1_21CollectiveEpilogueFwdINS6_IJSA_SC_SB_EEES9_SE_SG_Li256ELb0ELb1ELb1ELb0EEENS1_19SingleTileSchedulerILb0ELb1ELb1ELi128EEEEEEEEEvNT_6ParamsE --------------------------
	.section	.nv.shared._ZN7cutlass13device_kernelIN5flash11enable_sm90INS1_16FlashAttnFwdSm90INS1_25CollectiveMainloopFwdSm90ILi2EN4cute5tupleIJNS5_1CILi1EEES8_S8_EEENS6_IJNS7_ILi128EEENS7_ILi80EEENS7_ILi256EEEEEELi256ENS_10bfloat16_tEfNS_4arch4Sm90ELb1ELb0ELb1ELb0ELb0ELb0ELb0ELb1ELb1ELb1ELb1ELb0EEENS1_21CollectiveEpilogueFwdINS6_IJSA_SC_SB_EEES9_SE_SG_Li256ELb0ELb1ELb1ELb0EEENS1_19SingleTileSchedulerILb0ELb1ELb1ELi128EEEEEEEEEvNT_6ParamsE,"aw",@nobits
	.sectionflags	@""
	.align	16
	.zero		1024


//--------------------- .nv.shared._ZN7cutlass13device_kernelIN5flash11enable_sm90INS1_16FlashAttnFwdSm90INS1_25CollectiveMainloopFwdSm90ILi2EN4cute5tupleIJNS5_1CILi1EEES8_S8_EEENS6_IJNS7_ILi128EEENS7_ILi80EEENS7_ILi256EEEEEELi256ENS_10bfloat16_tEfNS_4arch4Sm90ELb1ELb0ELb1ELb1ELb0ELb0ELb0ELb1ELb1ELb1ELb1ELb0EEENS1_21CollectiveEpilogueFwdINS6_IJSA_SC_SB_EEES9_SE_SG_Li256ELb1ELb1ELb1ELb0EEENS1_36VarlenDynamicPersistentTileSchedulerILi128ELi80ELi256ELi128ELb1ELb1ELb1ELb1ELb1ELb1EEEEEEEEEvNT_6ParamsE --------------------------
	.section	.nv.shared._ZN7cutlass13device_kernelIN5flash11enable_sm90INS1_16FlashAttnFwdSm90INS1_25CollectiveMainloopFwdSm90ILi2EN4cute5tupleIJNS5_1CILi1EEES8_S8_EEENS6_IJNS7_ILi128EEENS7_ILi80EEENS7_ILi256EEEEEELi256ENS_10bfloat16_tEfNS_4arch4Sm90ELb1ELb0ELb1ELb1ELb0ELb0ELb0ELb1ELb1ELb1ELb1ELb0EEENS1_21CollectiveEpilogueFwdINS6_IJSA_SC_SB_EEES9_SE_SG_Li256ELb1ELb1ELb1ELb0EEENS1_36VarlenDynamicPersistentTileSchedulerILi128ELi80ELi256ELi128ELb1ELb1ELb1ELb1ELb1ELb1EEEEEEEEEvNT_6ParamsE,"aw",@nobits
	.sectionflags	@""
	.align	16
	.zero		1024


//--------------------- .nv.shared._ZN7cutlass13device_kernelIN5flash11enable_sm90INS1_16FlashAttnFwdSm90INS1_25CollectiveMainloopFwdSm90ILi2EN4cute5tupleIJNS5_1CILi1EEES8_S8_EEENS6_IJNS7_ILi128EEENS7_ILi80EEENS7_ILi256EEEEEELi256ENS_10bfloat16_tEfNS_4arch4Sm90ELb1ELb0ELb1ELb1ELb0ELb1ELb0ELb1ELb1ELb1ELb1ELb0EEENS1_21CollectiveEpilogueFwdINS6_IJSA_SC_SB_EEES9_SE_SG_Li256ELb1ELb1ELb1ELb0EEENS1_36VarlenDynamicPersistentTileSchedulerILi128ELi80ELi256ELi128ELb1ELb1ELb1ELb1ELb1ELb1EEEEEEEEEvNT_6ParamsE --------------------------
	.section	.nv.shared._ZN7cutlass13device_kernelIN5flash11enable_sm90INS1_16FlashAttnFwdSm90INS1_25CollectiveMainloopFwdSm90ILi2EN4cute5tupleIJNS5_1CILi1EEES8_S8_EEENS6_IJNS7_ILi128EEENS7_ILi80EEENS7_ILi256EEEEEELi256ENS_10bfloat16_tEfNS_4arch4Sm90ELb1ELb0ELb1ELb1ELb0ELb1ELb0ELb1ELb1ELb1ELb1ELb0EEENS1_21CollectiveEpilogueFwdINS6_IJSA_SC_SB_EEES9_SE_SG_Li256ELb1ELb1ELb1ELb0EEENS1_36VarlenDynamicPersistentTileSchedulerILi128ELi80ELi256ELi128ELb1ELb1ELb1ELb1ELb1ELb1EEEEEEEEEvNT_6ParamsE,"aw",@nobits
	.sectionflags	@""
	.align	16
	.zero		1024


//--------------------- .nv.shared._ZN7cutlass13device_kernelIN5flash11enable_sm90INS1_16FlashAttnFwdSm90INS1_25CollectiveMainloopFwdSm90ILi2EN4cute5tupleIJNS5_1CILi1EEES8_S8_EEENS6_IJNS7_ILi128EEENS7_ILi112EEENS7_ILi192EEEEEELi192ENS_10bfloat16_tEfNS_4arch4Sm90ELb0ELb0ELb1ELb0ELb0ELb0ELb0ELb1ELb1ELb1ELb1ELb0EEENS1_21CollectiveEpilogueFwdINS6_IJSA_SC_SB_EEES9_SE_SG_Li256ELb0ELb1ELb1ELb0EEENS1_19SingleTileSchedulerILb0ELb1ELb1ELi128EEEEEEEEEvNT_6ParamsE --------------------------
	.section	.nv.shared._ZN7cutlass13device_kernelIN5flash11enable_sm90INS1_16FlashAttnFwdSm90INS1_25CollectiveMainloopFwdSm90ILi2EN4cute5tupleIJNS5_1CILi1EEES8_S8_EEENS6_IJNS7_ILi128EEENS7_ILi112EEENS7_ILi192EEEEEELi192ENS_10bfloat16_tEfNS_4arch4Sm90ELb0ELb0ELb1ELb0ELb0ELb0ELb0ELb1ELb1ELb1ELb1ELb0EEENS1_21CollectiveEpilogueFwdINS6_IJSA_SC_SB_EEES9_SE_SG_Li256ELb0ELb1ELb1ELb0EEENS1_19SingleTileSchedulerILb0ELb1ELb1ELi128EEEEEEEEEvNT_6ParamsE,"aw",@nobits
	.sectionflags	@""
	.align	16
	.zero		1024


//--------------------- .nv.shared._ZN7cutlass13device_kernelIN5flash11enable_sm90INS1_16FlashAttnFwdSm90INS1_25CollectiveMainloopFwdSm90ILi2EN4cute5tupleIJNS5_1CILi1EEES8_S8_EEENS6_IJNS7_ILi128EEENS7_ILi112EEENS7_ILi192EEEEEELi192ENS_10bfloat16_tEfNS_4arch4Sm90ELb0ELb0ELb1ELb1ELb0ELb0ELb0ELb1ELb1ELb1ELb1ELb0EEENS1_21CollectiveEpilogueFwdINS6_IJSA_SC_SB_EEES9_SE_SG_Li256ELb1ELb1ELb1ELb0EEENS1_36VarlenDynamicPersistentTileSchedulerILi128ELi112ELi256ELi128ELb1ELb1ELb1ELb0ELb1ELb1EEEEEEEEEvNT_6ParamsE --------------------------
	.section	.nv.shared._ZN7cutlass13device_kernelIN5flash11enable_sm90INS1_16FlashAttnFwdSm90INS1_25CollectiveMainloopFwdSm90ILi2EN4cute5tupleIJNS5_1CILi1EEES8_S8_EEENS6_IJNS7_ILi128EEENS7_ILi112EEENS7_ILi192EEEEEELi192ENS_10bfloat16_tEfNS_4arch4Sm90ELb0ELb0ELb1ELb1ELb0ELb0ELb0ELb1ELb1ELb1ELb1ELb0EEENS1_21CollectiveEpilogueFwdINS6_IJSA_SC_SB_EEES9_SE_SG_Li256ELb1ELb1ELb1ELb0EEENS1_36VarlenDynamicPersistentTileSchedulerILi128ELi112ELi256ELi128ELb1ELb1ELb1ELb0ELb1ELb1EEEEEEEEEvNT_6ParamsE,"aw",@nobits
	.sectionflags	@""
	.align	16
	.zero		1024


//--------------------- .nv.shared._ZN7cutlass13device_kernelIN5flash11enable_sm90INS1_16FlashAttnFwdSm90INS1_25CollectiveMainloopFwdSm90ILi2EN4cute5tupleIJNS5_1CILi1EEES8_S8_EEENS6_IJNS7_ILi128EEENS7_ILi112EEENS7_ILi192EEEEEELi192ENS_10bfloat16_tEfNS_4arch4Sm90ELb0ELb0ELb1ELb1ELb0ELb1ELb0ELb1ELb1ELb1ELb1ELb0EEENS1_21CollectiveEpilogueFwdINS6_IJSA_SC_SB_EEES9_SE_SG_Li256ELb1ELb1ELb1ELb0EEENS1_36VarlenDynamicPersistentTileSchedulerILi128ELi112ELi256ELi128ELb1ELb1ELb1ELb0ELb1ELb1EEEEEEEEEvNT_6ParamsE --------------------------
	.section	.nv.shared._ZN7cutlass13device_kernelIN5flash11enable_sm90INS1_16FlashAttnFwdSm90INS1_25CollectiveMainloopFwdSm90ILi2EN4cute5tupleIJNS5_1CILi1EEES8_S8_EEENS6_IJNS7_ILi128EEENS7_ILi112EEENS7_ILi192EEEEEELi192ENS_10bfloat16_tEfNS_4arch4Sm90ELb0ELb0ELb1ELb1ELb0ELb1ELb0ELb1ELb1ELb1ELb1ELb0EEENS1_21CollectiveEpilogueFwdINS6_IJSA_SC_SB_EEES9_SE_SG_Li256ELb1ELb1ELb1ELb0EEENS1_36VarlenDynamicPersistentTileSchedulerILi128ELi112ELi256ELi128ELb1ELb1ELb1ELb0ELb1ELb1EEEEEEEEEvNT_6ParamsE,"aw",@nobits
	.sectionflags	@""
	.align	16
	.zero		1024


//--------------------- .nv.shared._ZN7cutlass13device_kernelIN5flash11enable_sm90INS1_16FlashAttnFwdSm90INS1_25CollectiveMainloopFwdSm90ILi2EN4cute5tupleIJNS5_1CILi1EEES8_S8_EEENS6_IJNS7_ILi128EEENS7_ILi96EEENS7_ILi192EEEEEELi192ENS_10bfloat16_tEfNS_4arch4Sm90ELb0ELb1ELb1ELb0ELb0ELb0ELb0ELb1ELb1ELb1ELb1ELb0EEENS1_21CollectiveEpilogueFwdINS6_IJSA_SC_SB_EEES9_SE_SG_Li256ELb0ELb1ELb1ELb0EEENS1_19SingleTileSchedulerILb0ELb1ELb1ELi128EEEEEEEEEvNT_6ParamsE --------------------------
	.section	.nv.shared._ZN7cutlass13device_kernelIN5flash11enable_sm90INS1_16FlashAttnFwdSm90INS1_25CollectiveMainloopFwdSm90ILi2EN4cute5tupleIJNS5_1CILi1EEES8_S8_EEENS6_IJNS7_ILi128EEENS7_ILi96EEENS7_ILi192EEEEEELi192ENS_10bfloat16_tEfNS_4arch4Sm90ELb0ELb1ELb1ELb0ELb0ELb0ELb0ELb1ELb1ELb1ELb1ELb0EEENS1_21CollectiveEpilogueFwdINS6_IJSA_SC_SB_EEES9_SE_SG_Li256ELb0ELb1ELb1ELb0EEENS1_19SingleTileSchedulerILb0ELb1ELb1ELi128EEEEEEEEEvNT_6ParamsE,"aw",@nobits
	.sectionflags	@""
	.align	16
	.zero		1024


//--------------------- .nv.shared._ZN7cutlass13device_kernelIN5flash11enable_sm90INS1_16FlashAttnFwdSm90INS1_25CollectiveMainloopFwdSm90ILi2EN4cute5tupleIJNS5_1CILi1EEES8_S8_EEENS6_IJNS7_ILi128EEENS7_ILi96EEENS7_ILi192EEEEEELi192ENS_10bfloat16_tEfNS_4arch4Sm90ELb0ELb1ELb1ELb1ELb0ELb0ELb0ELb1ELb1ELb1ELb1ELb0EEENS1_21CollectiveEpilogueFwdINS6_IJSA_SC_SB_EEES9_SE_SG_Li256ELb1ELb1ELb1ELb0EEENS1_36VarlenDynamicPersistentTileSchedulerILi128ELi96ELi256ELi128ELb1ELb1ELb1ELb1ELb0ELb1EEEEEEEEEvNT_6ParamsE --------------------------
	.section	.nv.shared._ZN7cutlass13device_kernelIN5flash11enable_sm90INS1_16FlashAttnFwdSm90INS1_25CollectiveMainloopFwdSm90ILi2EN4cute5tupleIJNS5_1CILi1EEES8_S8_EEENS6_IJNS7_ILi128EEENS7_ILi96EEENS7_ILi192EEEEEELi192ENS_10bfloat16_tEfNS_4arch4Sm90ELb0ELb1ELb1ELb1ELb0ELb0ELb0ELb1ELb1ELb1ELb1ELb0EEENS1_21CollectiveEpilogueFwdINS6_IJSA_SC_SB_EEES9_SE_SG_Li256ELb1ELb1ELb1ELb0EEENS1_36VarlenDynamicPersistentTileSchedulerILi128ELi96ELi256ELi128ELb1ELb1ELb1ELb1ELb0ELb1EEEEEEEEEvNT_6ParamsE,"aw",@nobits
	.sectionflags	@""
	.align	16
	.zero		1024


//--------------------- .nv.shared._ZN7cutlass13device_kernelIN5flash11enable_sm90INS1_16FlashAttnFwdSm90INS1_25CollectiveMainloopFwdSm90ILi2EN4cute5tupleIJNS5_1CILi1EEES8_S8_EEENS6_IJNS7_ILi128EEENS7_ILi96EEENS7_ILi192EEEEEELi192ENS_10bfloat16_tEfNS_4arch4Sm90ELb0ELb1ELb1ELb1ELb0ELb1ELb0ELb1ELb1ELb1ELb1ELb0EEENS1_21CollectiveEpilogueFwdINS6_IJSA_SC_SB_EEES9_SE_SG_Li256ELb1ELb1ELb1ELb0EEENS1_36VarlenDynamicPersistentTileSchedulerILi128ELi96ELi256ELi128ELb1ELb1ELb1ELb1ELb0ELb1EEEEEEEEEvNT_6ParamsE --------------------------
	.section	.nv.shared._ZN7cutlass13device_kernelIN5flash11enable_sm90INS1_16FlashAttnFwdSm90INS1_25CollectiveMainloopFwdSm90ILi2EN4cute5tupleIJNS5_1CILi1EEES8_S8_EEENS6_IJNS7_ILi128EEENS7_ILi96EEENS7_ILi192EEEEEELi192ENS_10bfloat16_tEfNS_4arch4Sm90ELb0ELb1ELb1ELb1ELb0ELb1ELb0ELb1ELb1ELb1ELb1ELb0EEENS1_21CollectiveEpilogueFwdINS6_IJSA_SC_SB_EEES9_SE_SG_Li256ELb1ELb1ELb1ELb0EEENS1_36VarlenDynamicPersistentTileSchedulerILi128ELi96ELi256ELi128ELb1ELb1ELb1ELb1ELb0ELb1EEEEEEEEEvNT_6ParamsE,"aw",@nobits
	.sectionflags	@""
	.align	16
	.zero		1024


//--------------------- .nv.shared._ZN7cutlass13device_kernelIN5flash11enable_sm90INS1_16FlashAttnFwdSm90INS1_25CollectiveMainloopFwdSm90ILi2EN4cute5tupleIJNS5_1CILi1EEES8_S8_EEENS6_IJNS7_ILi128EEENS7_ILi112EEENS7_ILi192EEEEEELi192ENS_10bfloat16_tEfNS_4arch4Sm90ELb1ELb0ELb1ELb0ELb0ELb0ELb0ELb1ELb1ELb1ELb1ELb0EEENS1_21CollectiveEpilogueFwdINS6_IJSA_SC_SB_EEES9_SE_SG_Li256ELb0ELb1ELb1ELb0EEENS1_19SingleTileSchedulerILb0ELb1ELb1ELi128EEEEEEEEEvNT_6ParamsE --------------------------
	.section	.nv.shared._ZN7cutlass13device_kernelIN5flash11enable_sm90INS1_16FlashAttnFwdSm90INS1_25CollectiveMainloopFwdSm90ILi2EN4cute5tupleIJNS5_1CILi1EEES8_S8_EEENS6_IJNS7_ILi128EEENS7_ILi112EEENS7_ILi192EEEEEELi192ENS_10bfloat16_tEfNS_4arch4Sm90ELb1ELb0ELb1ELb0ELb0ELb0ELb0ELb1ELb1ELb1ELb1ELb0EEENS1_21CollectiveEpilogueFwdINS6_IJSA_SC_SB_EEES9_SE_SG_Li256ELb0ELb1ELb1ELb0EEENS1_19SingleTileSchedulerILb0ELb1ELb1ELi128EEEEEEEEEvNT_6ParamsE,"aw",@nobits
	.sectionflags	@""
	.align	16
	.zero		1024


//--------------------- .nv.shared._ZN7cutlass13device_kernelIN5flash11enable_sm90INS1_16FlashAttnFwdSm90INS1_25CollectiveMainloopFwdSm90ILi2EN4cute5tupleIJNS5_1CILi1EEES8_S8_EEENS6_IJNS7_ILi128EEENS7_ILi112EEENS7_ILi192EEEEEELi192ENS_10bfloat16_tEfNS_4arch4Sm90ELb1ELb0ELb1ELb1ELb0ELb0ELb0ELb1ELb1ELb1ELb1ELb0EEENS1_21CollectiveEpilogueFwdINS6_IJSA_SC_SB_EEES9_SE_SG_Li256ELb1ELb1ELb1ELb0EEENS1_36VarlenDynamicPersistentTileSchedulerILi128ELi112ELi256ELi128ELb1ELb1ELb1ELb1ELb1ELb1EEEEEEEEEvNT_6ParamsE --------------------------
	.section	.nv.shared._ZN7cutlass13device_kernelIN5flash11enable_sm90INS1_16FlashAttnFwdSm90INS1_25CollectiveMainloopFwdSm90ILi2EN4cute5tupleIJNS5_1CILi1EEES8_S8_EEENS6_IJNS7_ILi128EEENS7_ILi112EEENS7_ILi192EEEEEELi192ENS_10bfloat16_tEfNS_4arch4Sm90ELb1ELb0ELb1ELb1ELb0ELb0ELb0ELb1ELb1ELb1ELb1ELb0EEENS1_21CollectiveEpilogueFwdINS6_IJSA_SC_SB_EEES9_SE_SG_Li256ELb1ELb1ELb1ELb0EEENS1_36VarlenDynamicPersistentTileSchedulerILi128ELi112ELi256ELi128ELb1ELb1ELb1ELb1ELb1ELb1EEEEEEEEEvNT_6ParamsE,"aw",@nobits
	.sectionflags	@""
	.align	16
	.zero		1024


//--------------------- .nv.shared._ZN7cutlass13device_kernelIN5flash11enable_sm90INS1_16FlashAttnFwdSm90INS1_25CollectiveMainloopFwdSm90ILi2EN4cute5tupleIJNS5_1CILi1EEES8_S8_EEENS6_IJNS7_ILi128EEENS7_ILi112EEENS7_ILi192EEEEEELi192ENS_10bfloat16_tEfNS_4arch4Sm90ELb1ELb0ELb1ELb1ELb0ELb1ELb0ELb1ELb1ELb1ELb1ELb0EEENS1_21CollectiveEpilogueFwdINS6_IJSA_SC_SB_EEES9_SE_SG_Li256ELb1ELb1ELb1ELb0EEENS1_36VarlenDynamicPersistentTileSchedulerILi128ELi112ELi256ELi128ELb1ELb1ELb1ELb1ELb1ELb1EEEEEEEEEvNT_6ParamsE --------------------------
	.section	.nv.shared._ZN7cutlass13device_kernelIN5flash11enable_sm90INS1_16FlashAttnFwdSm90INS1_25CollectiveMainloopFwdSm90ILi2EN4cute5tupleIJNS5_1CILi1EEES8_S8_EEENS6_IJNS7_ILi128EEENS7_ILi112EEENS7_ILi192EEEEEELi192ENS_10bfloat16_tEfNS_4arch4Sm90ELb1ELb0ELb1ELb1ELb0ELb1ELb0ELb1ELb1ELb1ELb1ELb0EEENS1_21CollectiveEpilogueFwdINS6_IJSA_SC_SB_EEES9_SE_SG_Li256ELb1ELb1ELb1ELb0EEENS1_36VarlenDynamicPersistentTileSchedulerILi128ELi112ELi256ELi128ELb1ELb1ELb1ELb1ELb1ELb1EEEEEEEEEvNT_6ParamsE,"aw",@nobits
	.sectionflags	@""
	.align	16
	.zero		1024


//--------------------- .nv.shared._ZN7cutlass13device_kernelIN5flash11enable_sm90INS1_16FlashAttnFwdSm90INS1_25CollectiveMainloopFwdSm90ILi2EN4cute5tupleIJNS5_1CILi1EEES8_S8_EEENS6_IJNS7_ILi128EEENS7_ILi176EEESA_EEELi128ENS_10bfloat16_tEfNS_4arch4Sm90ELb0ELb0ELb1ELb0ELb0ELb0ELb0ELb1ELb1ELb1ELb1ELb0EEENS1_21CollectiveEpilogueFwdINS6_IJSA_SA_SB_EEES9_SD_SF_Li256ELb0ELb1ELb1ELb0EEENS1_19SingleTileSchedulerILb0ELb1ELb1ELi128EEEEEEEEEvNT_6ParamsE --------------------------
	.section	.nv.shared._ZN7cutlass13device_kernelIN5flash11enable_sm90INS1_16FlashAttnFwdSm90INS1_25CollectiveMainloopFwdSm90ILi2EN4cute5tupleIJNS5_1CILi1EEES8_S8_EEENS6_IJNS7_ILi128EEENS7_ILi176EEESA_EEELi128ENS_10bfloat16_tEfNS_4arch4Sm90ELb0ELb0ELb1ELb0ELb0ELb0ELb0ELb1ELb1ELb1ELb1ELb0EEENS1_21CollectiveEpilogueFwdINS6_IJSA_SA_SB_EEES9_SD_SF_Li256ELb0ELb1ELb1ELb0EEENS1_19SingleTileSchedulerILb0ELb1ELb1ELi128EEEEEEEEEvNT_6ParamsE,"aw",@nobits
	.sectionflags	@""
	.align	16
	.zero		1024


//--------------------- .nv.shared._ZN7cutlass13device_kernelIN5flash11enable_sm90INS1_16FlashAttnFwdSm90INS1_25CollectiveMainloopFwdSm90ILi2EN4cute5tupleIJNS5_1CILi1EEES8_S8_EEENS6_IJNS7_ILi128EEENS7_ILi176EEESA_EEELi128ENS_10bfloat16_tEfNS_4arch4Sm90ELb0ELb0ELb1ELb1ELb0ELb0ELb0ELb1ELb1ELb1ELb1ELb0EEENS1_21CollectiveEpilogueFwdINS6_IJSA_SA_SB_EEES9_SD_SF_Li256ELb1ELb1ELb1ELb0EEENS1_36VarlenDynamicPersistentTileSchedulerILi128ELi176ELi256ELi128ELb1ELb1ELb1ELb0ELb1ELb1EEEEEEEEEvNT_6ParamsE --------------------------
	.section	.nv.shared._ZN7cutlass13device_kernelIN5flash11enable_sm90INS1_16FlashAttnFwdSm90INS1_25CollectiveMainloopFwdSm90ILi2EN4cute5tupleIJNS5_1CILi1EEES8_S8_EEENS6_IJNS7_ILi128EEENS7_ILi176EEESA_EEELi128ENS_10bfloat16_tEfNS_4arch4Sm90ELb0ELb0ELb1ELb1ELb0ELb0ELb0ELb1ELb1ELb1ELb1ELb0EEENS1_21CollectiveEpilogueFwdINS6_IJSA_SA_SB_EEES9_SD_SF_Li256ELb1ELb1ELb1ELb0EEENS1_36VarlenDynamicPersistentTileSchedulerILi128ELi176ELi256ELi128ELb1ELb1ELb1ELb0ELb1ELb1EEEEEEEEEvNT_6ParamsE,"aw",@nobits
	.sectionflags	@""
	.align	16
	.zero		1024


//--------------------- .nv.shared._ZN7cutlass13device_kernelIN5flash11enable_sm90INS1_16FlashAttnFwdSm90INS1_25CollectiveMainloopFwdSm90ILi2EN4cute5tupleIJNS5_1CILi1EEES8_S8_EEENS6_IJNS7_ILi128EEENS7_ILi176EEESA_EEELi128ENS_10bfloat16_tEfNS_4arch4Sm90ELb0ELb0ELb1ELb1ELb0ELb1ELb0ELb1ELb1ELb1ELb1ELb0EEENS1_21CollectiveEpilogueFwdINS6_IJSA_SA_SB_EEES9_SD_SF_Li256ELb1ELb1ELb1ELb0EEENS1_36VarlenDynamicPersistentTileSchedulerILi128ELi176ELi256ELi128ELb1ELb1ELb1ELb0ELb1ELb1EEEEEEEEEvNT_6ParamsE --------------------------
	.section	.nv.shared._ZN7cutlass13device_kernelIN5flash11enable_sm90INS1_16FlashAttnFwdSm90INS1_25CollectiveMainloopFwdSm90ILi2EN4cute5tupleIJNS5_1CILi1EEES8_S8_EEENS6_IJNS7_ILi128EEENS7_ILi176EEESA_EEELi128ENS_10bfloat16_tEfNS_4arch4Sm90ELb0ELb0ELb1ELb1ELb0ELb1ELb0ELb1ELb1ELb1ELb1ELb0EEENS1_21CollectiveEpilogueFwdINS6_IJSA_SA_SB_EEES9_SD_SF_Li256ELb1ELb1ELb1ELb0EEENS1_36VarlenDynamicPersistentTileSchedulerILi128ELi176ELi256ELi128ELb1ELb1ELb1ELb0ELb1ELb1EEEEEEEEEvNT_6ParamsE,"aw",@nobits
	.sectionflags	@""
	.align	16
	.zero		1024


//--------------------- .nv.shared._ZN7cutlass13device_kernelIN5flash11enable_sm90INS1_16FlashAttnFwdSm90INS1_25CollectiveMainloopFwdSm90ILi2EN4cute5tupleIJNS5_1CILi1EEES8_S8_EEENS6_IJNS7_ILi128EEESA_SA_EEELi128ENS_10bfloat16_tEfNS_4arch4Sm90ELb0ELb1ELb1ELb0ELb0ELb0ELb0ELb1ELb1ELb1ELb1ELb0EEENS1_21CollectiveEpilogueFwdISB_S9_SC_SE_Li256ELb0ELb1ELb1ELb0EEENS1_19SingleTileSchedulerILb0ELb1ELb1ELi128EEEEEEEEEvNT_6ParamsE --------------------------
	.section	.nv.shared._ZN7cutlass13device_kernelIN5flash11enable_sm90INS1_16FlashAttnFwdSm90INS1_25CollectiveMainloopFwdSm90ILi2EN4cute5tupleIJNS5_1CILi1EEES8_S8_EEENS6_IJNS7_ILi128EEESA_SA_EEELi128ENS_10bfloat16_tEfNS_4arch4Sm90ELb0ELb1ELb1ELb0ELb0ELb0ELb0ELb1ELb1ELb1ELb1ELb0EEENS1_21CollectiveEpilogueFwdISB_S9_SC_SE_Li256ELb0ELb1ELb1ELb0EEENS1_19SingleTileSchedulerILb0ELb1ELb1ELi128EEEEEEEEEvNT_6ParamsE,"aw",@nobits
	.sectionflags	@""
	.align	16
	.zero		1024


//--------------------- .nv.shared._ZN7cutlass13device_kernelIN5flash11enable_sm90INS1_16FlashAttnFwdSm90INS1_25CollectiveMainloopFwdSm90ILi2EN4cute5tupleIJNS5_1CILi1EEES8_S8_EEENS6_IJNS7_ILi128EEESA_SA_EEELi128ENS_10bfloat16_tEfNS_4arch4Sm90ELb0ELb1ELb1ELb1ELb0ELb0ELb0ELb1ELb1ELb1ELb1ELb0EEENS1_21CollectiveEpilogueFwdISB_S9_SC_SE_Li256ELb1ELb1ELb1ELb0EEENS1_36VarlenDynamicPersistentTileSchedulerILi128ELi128ELi256ELi128ELb1ELb1ELb1ELb1ELb0ELb1EEEEEEEEEvNT_6ParamsE --------------------------
	.section	.nv.shared._ZN7cutlass13device_kernelIN5flash11enable_sm90INS1_16FlashAttnFwdSm90INS1_25CollectiveMainloopFwdSm90ILi2EN4cute5tupleIJNS5_1CILi1EEES8_S8_EEENS6_IJNS7_ILi128EEESA_SA_EEELi128ENS_10bfloat16_tEfNS_4arch4Sm90ELb0ELb1ELb1ELb1ELb0ELb0ELb0ELb1ELb1ELb1ELb1ELb0EEENS1_21CollectiveEpilogueFwdISB_S9_SC_SE_Li256ELb1ELb1ELb1ELb0EEENS1_36VarlenDynamicPersistentTileSchedulerILi128ELi128ELi256ELi128ELb1ELb1ELb1ELb1ELb0ELb1EEEEEEEEEvNT_6ParamsE,"aw",@nobits
	.sectionflags	@""
	.align	16
	.zero		1024


//--------------------- .nv.shared._ZN7cutlass13device_kernelIN5flash11enable_sm90INS1_16FlashAttnFwdSm90INS1_25CollectiveMainloopFwdSm90ILi2EN4cute5tupleIJNS5_1CILi1EEES8_S8_EEENS6_IJNS7_ILi128EEESA_SA_EEELi128ENS_10bfloat16_tEfNS_4arch4Sm90ELb0ELb1ELb1ELb1ELb0ELb1ELb0ELb1ELb1ELb1ELb1ELb0EEENS1_21CollectiveEpilogueFwdISB_S9_SC_SE_Li256ELb1ELb1ELb1ELb0EEENS1_36VarlenDynamicPersistentTileSchedulerILi128ELi128ELi256ELi128ELb1ELb1ELb1ELb1ELb0ELb1EEEEEEEEEvNT_6ParamsE --------------------------
	.section	.nv.shared._ZN7cutlass13device_kernelIN5flash11enable_sm90INS1_16FlashAttnFwdSm90INS1_25CollectiveMainloopFwdSm90ILi2EN4cute5tupleIJNS5_1CILi1EEES8_S8_EEENS6_IJNS7_ILi128EEESA_SA_EEELi128ENS_10bfloat16_tEfNS_4arch4Sm90ELb0ELb1ELb1ELb1ELb0ELb1ELb0ELb1ELb1ELb1ELb1ELb0EEENS1_21CollectiveEpilogueFwdISB_S9_SC_SE_Li256ELb1ELb1ELb1ELb0EEENS1_36VarlenDynamicPersistentTileSchedulerILi128ELi128ELi256ELi128ELb1ELb1ELb1ELb1ELb0ELb1EEEEEEEEEvNT_6ParamsE,"aw",@nobits
	.sectionflags	@""
	.align	16
	.zero		1024


//--------------------- .nv.shared._ZN7cutlass13device_kernelIN5flash11enable_sm90INS1_16FlashAttnFwdSm90INS1_25CollectiveMainloopFwdSm90ILi2EN4cute5tupleIJNS5_1CILi1EEES8_S8_EEENS6_IJNS7_ILi128EEESA_SA_EEELi128ENS_10bfloat16_tEfNS_4arch4Sm90ELb1ELb0ELb1ELb0ELb0ELb0ELb0ELb1ELb1ELb1ELb1ELb0EEENS1_21CollectiveEpilogueFwdISB_S9_SC_SE_Li256ELb0ELb1ELb1ELb0EEENS1_19SingleTileSchedulerILb0ELb1ELb1ELi128EEEEEEEEEvNT_6ParamsE --------------------------
	.section	.nv.shared._ZN7cutlass13device_kernelIN5flash11enable_sm90INS1_16FlashAttnFwdSm90INS1_25CollectiveMainloopFwdSm90ILi2EN4cute5tupleIJNS5_1CILi1EEES8_S8_EEENS6_IJNS7_ILi128EEESA_SA_EEELi128ENS_10bfloat16_tEfNS_4arch4Sm90ELb1ELb0ELb1ELb0ELb0ELb0ELb0ELb1ELb1ELb1ELb1ELb0EEENS1_21CollectiveEpilogueFwdISB_S9_SC_SE_Li256ELb0ELb1ELb1ELb0EEENS1_19SingleTileSchedulerILb0ELb1ELb1ELi128EEEEEEEEEvNT_6ParamsE,"aw",@nobits
	.sectionflags	@""
	.align	16
	.zero		1024


//--------------------- .nv.shared._ZN7cutlass13device_kernelIN5flash11enable_sm90INS1_16FlashAttnFwdSm90INS1_25CollectiveMainloopFwdSm90ILi2EN4cute5tupleIJNS5_1CILi1EEES8_S8_EEENS6_IJNS7_ILi128EEESA_SA_EEELi128ENS_10bfloat16_tEfNS_4arch4Sm90ELb1ELb0ELb1ELb1ELb0ELb0ELb0ELb1ELb1ELb1ELb1ELb0EEENS1_21CollectiveEpilogueFwdISB_S9_SC_SE_Li256ELb1ELb1ELb1ELb0EEENS1_36VarlenDynamicPersistentTileSchedulerILi128ELi128ELi256ELi128ELb1ELb1ELb1ELb1ELb1ELb1EEEEEEEEEvNT_6ParamsE --------------------------
	.section	.nv.shared._ZN7cutlass13device_kernelIN5flash11enable_sm90INS1_16FlashAttnFwdSm90INS1_25CollectiveMainloopFwdSm90ILi2EN4cute5tupleIJNS5_1CILi1EEES8_S8_EEENS6_IJNS7_ILi128EEESA_SA_EEELi128ENS_10bfloat16_tEfNS_4arch4Sm90ELb1ELb0ELb1ELb1ELb0ELb0ELb0ELb1ELb1ELb1ELb1ELb0EEENS1_21CollectiveEpilogueFwdISB_S9_SC_SE_Li256ELb1ELb1ELb1ELb0EEENS1_36VarlenDynamicPersistentTileSchedulerILi128ELi128ELi256ELi128ELb1ELb1ELb1ELb1ELb1ELb1EEEEEEEEEvNT_6ParamsE,"aw",@nobits
	.sectionflags	@""
	.align	16
	.zero		1024


//--------------------- .nv.shared._ZN7cutlass13device_kernelIN5flash11enable_sm90INS1_16FlashAttnFwdSm90INS1_25CollectiveMainloopFwdSm90ILi2EN4cute5tupleIJNS5_1CILi1EEES8_S8_EEENS6_IJNS7_ILi128EEESA_SA_EEELi128ENS_10bfloat16_tEfNS_4arch4Sm90ELb1ELb0ELb1ELb1ELb0ELb1ELb0ELb1ELb1ELb1ELb1ELb0EEENS1_21CollectiveEpilogueFwdISB_S9_SC_SE_Li256ELb1ELb1ELb1ELb0EEENS1_36VarlenDynamicPersistentTileSchedulerILi128ELi128ELi256ELi128ELb1ELb1ELb1ELb1ELb1ELb1EEEEEEEEEvNT_6ParamsE --------------------------
	.section	.nv.shared._ZN7cutlass13device_kernelIN5flash11enable_sm90INS1_16FlashAttnFwdSm90INS1_25CollectiveMainloopFwdSm90ILi2EN4cute5tupleIJNS5_1CILi1EEES8_S8_EEENS6_IJNS7_ILi128EEESA_SA_EEELi128ENS_10bfloat16_tEfNS_4arch4Sm90ELb1ELb0ELb1ELb1ELb0ELb1ELb0ELb1ELb1ELb1ELb1ELb0EEENS1_21CollectiveEpilogueFwdISB_S9_SC_SE_Li256ELb1ELb1ELb1ELb0EEENS1_36VarlenDynamicPersistentTileSchedulerILi128ELi128ELi256ELi128ELb1ELb1ELb1ELb1ELb1ELb1EEEEEEEEEvNT_6ParamsE,"aw",@nobits
	.sectionflags	@""
	.align	16
	.zero		1024


//--------------------- .nv.shared._ZN7cutlass13device_kernelIN5flash11enable_sm90INS1_16FlashAttnFwdSm90INS1_25CollectiveMainloopFwdSm90ILi2EN4cute5tupleIJNS5_1CILi1EEES8_S8_EEENS6_IJNS7_ILi192EEENS7_ILi144EEENS7_ILi96EEEEEELi96ENS_10bfloat16_tEfNS_4arch4Sm90ELb0ELb0ELb1ELb0ELb0ELb0ELb0ELb0ELb1ELb1ELb1ELb0EEENS1_21CollectiveEpilogueFwdINS6_IJSA_SC_SB_EEES9_SE_SG_Li384ELb0ELb1ELb1ELb0EEENS1_19SingleTileSchedulerILb0ELb1ELb1ELi192EEEEEEEEEvNT_6ParamsE --------------------------
	.section	.nv.shared._ZN7cutlass13device_kernelIN5flash11enable_sm90INS1_16FlashAttnFwdSm90INS1_25CollectiveMainloopFwdSm90ILi2EN4cute5tupleIJNS5_1CILi1EEES8_S8_EEENS6_IJNS7_ILi192EEENS7_ILi144EEENS7_ILi96EEEEEELi96ENS_10bfloat16_tEfNS_4arch4Sm90ELb0ELb0ELb1ELb0ELb0ELb0ELb0ELb0ELb1ELb1ELb1ELb0EEENS1_21CollectiveEpilogueFwdINS6_IJSA_SC_SB_EEES9_SE_SG_Li384ELb0ELb1ELb1ELb0EEENS1_19SingleTileSchedulerILb0ELb1ELb1ELi192EEEEEEEEEvNT_6ParamsE,"aw",@nobits
	.sectionflags	@""
	.align	16
	.zero		1024


//--------------------- .nv.shared._ZN7cutlass13device_kernelIN5flash11enable_sm90INS1_16FlashAttnFwdSm90INS1_25CollectiveMainloopFwdSm90ILi2EN4cute5tupleIJNS5_1CILi1EEES8_S8_EEENS6_IJNS7_ILi192EEENS7_ILi144EEENS7_ILi96EEEEEELi96ENS_10bfloat16_tEfNS_4arch4Sm90ELb0ELb0ELb1ELb1ELb0ELb0ELb0ELb0ELb1ELb1ELb1ELb0EEENS1_21CollectiveEpilogueFwdINS6_IJSA_SC_SB_EEES9_SE_SG_Li384ELb1ELb1ELb1ELb0EEENS1_36VarlenDynamicPersistentTileSchedulerILi192ELi144ELi384ELi128ELb1ELb1ELb1ELb0ELb1ELb1EEEEEEEEEvNT_6ParamsE --------------------------
	.section	.nv.shared._ZN7cutlass13device_kernelIN5flash11enable_sm90INS1_16FlashAttnFwdSm90INS1_25CollectiveMainloopFwdSm90ILi2EN4cute5tupleIJNS5_1CILi1EEES8_S8_EEENS6_IJNS7_ILi192EEENS7_ILi144EEENS7_ILi96EEEEEELi96ENS_10bfloat16_tEfNS_4arch4Sm90ELb0ELb0ELb1ELb1ELb0ELb0ELb0ELb0ELb1ELb1ELb1ELb0EEENS1_21CollectiveEpilogueFwdINS6_IJSA_SC_SB_EEES9_SE_SG_Li384ELb1ELb1ELb1ELb0EEENS1_36VarlenDynamicPersistentTileSchedulerILi192ELi144ELi384ELi128ELb1ELb1ELb1ELb0ELb1ELb1EEEEEEEEEvNT_6ParamsE,"aw",@nobits
	.sectionflags	@""
	.align	16
	.zero		1024


//--------------------- .nv.shared._ZN7cutlass13device_kernelIN5flash11enable_sm90INS1_16FlashAttnFwdSm90INS1_25CollectiveMainloopFwdSm90ILi2EN4cute5tupleIJNS5_1CILi1EEES8_S8_EEENS6_IJNS7_ILi192EEENS7_ILi144EEENS7_ILi96EEEEEELi96ENS_10bfloat16_tEfNS_4arch4Sm90ELb0ELb0ELb1ELb1ELb0ELb1ELb0ELb0ELb1ELb1ELb1ELb0EEENS1_21CollectiveEpilogueFwdINS6_IJSA_SC_SB_EEES9_SE_SG_Li384ELb1ELb1ELb1ELb0EEENS1_36VarlenDynamicPersistentTileSchedulerILi192ELi144ELi384ELi128ELb1ELb1ELb1ELb0ELb1ELb1EEEEEEEEEvNT_6ParamsE --------------------------
	.section	.nv.shared._ZN7cutlass13device_kernelIN5flash11enable_sm90INS1_16FlashAttnFwdSm90INS1_25CollectiveMainloopFwdSm90ILi2EN4cute5tupleIJNS5_1CILi1EEES8_S8_EEENS6_IJNS7_ILi192EEENS7_ILi144EEENS7_ILi96EEEEEELi96ENS_10bfloat16_tEfNS_4arch4Sm90ELb0ELb0ELb1ELb1ELb0ELb1ELb0ELb0ELb1ELb1ELb1ELb0EEENS1_21CollectiveEpilogueFwdINS6_IJSA_SC_SB_EEES9_SE_SG_Li384ELb1ELb1ELb1ELb0EEENS1_36VarlenDynamicPersistentTileSchedulerILi192ELi144ELi384ELi128ELb1ELb1ELb1ELb0ELb1ELb1EEEEEEEEEvNT_6ParamsE,"aw",@nobits
	.sectionflags	@""
	.align	16
	.zero		1024


//--------------------- .nv.shared._ZN7cutlass13device_kernelIN5flash11enable_sm90INS1_16FlashAttnFwdSm90INS1_25CollectiveMainloopFwdSm90ILi2EN4cute5tupleIJNS5_1CILi1EEES8_S8_EEENS6_IJNS7_ILi192EEENS7_ILi128EEENS7_ILi96EEEEEELi96ENS_10bfloat16_tEfNS_4arch4Sm90ELb0ELb1ELb1ELb0ELb0ELb0ELb0ELb0ELb1ELb1ELb1ELb0EEENS1_21CollectiveEpilogueFwdINS6_IJSA_SC_SB_EEES9_SE_SG_Li384ELb0ELb1ELb1ELb0EEENS1_19SingleTileSchedulerILb0ELb1ELb1ELi192EEEEEEEEEvNT_6ParamsE --------------------------
	.section	.nv.shared._ZN7cutlass13device_kernelIN5flash11enable_sm90INS1_16FlashAttnFwdSm90INS1_25CollectiveMainloopFwdSm90ILi2EN4cute5tupleIJNS5_1CILi1EEES8_S8_EEENS6_IJNS7_ILi192EEENS7_ILi128EEENS7_ILi96EEEEEELi96ENS_10bfloat16_tEfNS_4arch4Sm90ELb0ELb1ELb1ELb0ELb0ELb0ELb0ELb0ELb1ELb1ELb1ELb0EEENS1_21CollectiveEpilogueFwdINS6_IJSA_SC_SB_EEES9_SE_SG_Li384ELb0ELb1ELb1ELb0EEENS1_19SingleTileSchedulerILb0ELb1ELb1ELi192EEEEEEEEEvNT_6ParamsE,"aw",@nobits
	.sectionflags	@""
	.align	16
	.zero		1024


//--------------------- .nv.shared._ZN7cutlass13device_kernelIN5flash11enable_sm90INS1_16FlashAttnFwdSm90INS1_25CollectiveMainloopFwdSm90ILi2EN4cute5tupleIJNS5_1CILi1EEES8_S8_EEENS6_IJNS7_ILi192EEENS7_ILi128EEENS7_ILi96EEEEEELi96ENS_10bfloat16_tEfNS_4arch4Sm90ELb0ELb1ELb1ELb1ELb0ELb0ELb0ELb0ELb1ELb1ELb1ELb0EEENS1_21CollectiveEpilogueFwdINS6_IJSA_SC_SB_EEES9_SE_SG_Li384ELb1ELb1ELb1ELb0EEENS1_36VarlenDynamicPersistentTileSchedulerILi192ELi128ELi384ELi128ELb1ELb1ELb1ELb1ELb0ELb1EEEEEEEEEvNT_6ParamsE --------------------------
	.section	.nv.shared._ZN7cutlass13device_kernelIN5flash11enable_sm90INS1_16FlashAttnFwdSm90INS1_25CollectiveMainloopFwdSm90ILi2EN4cute5tupleIJNS5_1CILi1EEES8_S8_EEENS6_IJNS7_ILi192EEENS7_ILi128EEENS7_ILi96EEEEEELi96ENS_10bfloat16_tEfNS_4arch4Sm90ELb0ELb1ELb1ELb1ELb0ELb0ELb0ELb0ELb1ELb1ELb1ELb0EEENS1_21CollectiveEpilogueFwdINS6_IJSA_SC_SB_EEES9_SE_SG_Li384ELb1ELb1ELb1ELb0EEENS1_36VarlenDynamicPersistentTileSchedulerILi192ELi128ELi384ELi128ELb1ELb1ELb1ELb1ELb0ELb1EEEEEEEEEvNT_6ParamsE,"aw",@nobits
	.sectionflags	@""
	.align	16
	.zero		1024


//--------------------- .nv.shared._ZN7cutlass13device_kernelIN5flash11enable_sm90INS1_16FlashAttnFwdSm90INS1_25CollectiveMainloopFwdSm90ILi2EN4cute5tupleIJNS5_1CILi1EEES8_S8_EEENS6_IJNS7_ILi192EEENS7_ILi128EEENS7_ILi96EEEEEELi96ENS_10bfloat16_tEfNS_4arch4Sm90ELb0ELb1ELb1ELb1ELb0ELb1ELb0ELb0ELb1ELb1ELb1ELb0EEENS1_21CollectiveEpilogueFwdINS6_IJSA_SC_SB_EEES9_SE_SG_Li384ELb1ELb1ELb1ELb0EEENS1_36VarlenDynamicPersistentTileSchedulerILi192ELi128ELi384ELi128ELb1ELb1ELb1ELb1ELb0ELb1EEEEEEEEEvNT_6ParamsE --------------------------
	.section	.nv.shared._ZN7cutlass13device_kernelIN5flash11enable_sm90INS1_16FlashAttnFwdSm90INS1_25CollectiveMainloopFwdSm90ILi2EN4cute5tupleIJNS5_1CILi1EEES8_S8_EEENS6_IJNS7_ILi192EEENS7_ILi128EEENS7_ILi96EEEEEELi96ENS_10bfloat16_tEfNS_4arch4Sm90ELb0ELb1ELb1ELb1ELb0ELb1ELb0ELb0ELb1ELb1ELb1ELb0EEENS1_21CollectiveEpilogueFwdINS6_IJSA_SC_SB_EEES9_SE_SG_Li384ELb1ELb1ELb1ELb0EEENS1_36VarlenDynamicPersistentTileSchedulerILi192ELi128ELi384ELi128ELb1ELb1ELb1ELb1ELb0ELb1EEEEEEEEEvNT_6ParamsE,"aw",@nobits
	.sectionflags	@""
	.align	16
	.zero		1024


//--------------------- .nv.shared._ZN7cutlass13device_kernelIN5flash11enable_sm90INS1_16FlashAttnFwdSm90INS1_25CollectiveMainloopFwdSm90ILi2EN4cute5tupleIJNS5_1CILi1EEES8_S8_EEENS6_IJNS7_ILi192EEENS7_ILi144EEENS7_ILi96EEEEEELi96ENS_10bfloat16_tEfNS_4arch4Sm90ELb1ELb0ELb1ELb0ELb0ELb0ELb0ELb0ELb1ELb1ELb1ELb0EEENS1_21CollectiveEpilogueFwdINS6_IJSA_SC_SB_EEES9_SE_SG_Li384ELb0ELb1ELb1ELb0EEENS1_19SingleTileSchedulerILb0ELb1ELb1ELi192EEEEEEEEEvNT_6ParamsE --------------------------
	.section	.nv.shared._ZN7cutlass13device_kernelIN5flash11enable_sm90INS1_16FlashAttnFwdSm90INS1_25CollectiveMainloopFwdSm90ILi2EN4cute5tupleIJNS5_1CILi1EEES8_S8_EEENS6_IJNS7_ILi192EEENS7_ILi144EEENS7_ILi96EEEEEELi96ENS_10bfloat16_tEfNS_4arch4Sm90ELb1ELb0ELb1ELb0ELb0ELb0ELb0ELb0ELb1ELb1ELb1ELb0EEENS1_21CollectiveEpilogueFwdINS6_IJSA_SC_SB_EEES9_SE_SG_Li384ELb0ELb1ELb1ELb0EEENS1_19SingleTileSchedulerILb0ELb1ELb1ELi192EEEEEEEEEvNT_6ParamsE,"aw",@nobits
	.sectionflags	@""
	.align	16
	.zero		1024


//--------------------- .nv.shared._ZN7cutlass13device_kernelIN5flash11enable_sm90INS1_16FlashAttnFwdSm90INS1_25CollectiveMainloopFwdSm90ILi2EN4cute5tupleIJNS5_1CILi1EEES8_S8_EEENS6_IJNS7_ILi192EEENS7_ILi144EEENS7_ILi96EEEEEELi96ENS_10bfloat16_tEfNS_4arch4Sm90ELb1ELb0ELb1ELb1ELb0ELb0ELb0ELb0ELb1ELb1ELb1ELb0EEENS1_21CollectiveEpilogueFwdINS6_IJSA_SC_SB_EEES9_SE_SG_Li384ELb1ELb1ELb1ELb0EEENS1_36VarlenDynamicPersistentTileSchedulerILi192ELi144ELi384ELi128ELb1ELb1ELb1ELb1ELb1ELb1EEEEEEEEEvNT_6ParamsE --------------------------
	.section	.nv.shared._ZN7cutlass13device_kernelIN5flash11enable_sm90INS1_16FlashAttnFwdSm90INS1_25CollectiveMainloopFwdSm90ILi2EN4cute5tupleIJNS5_1CILi1EEES8_S8_EEENS6_IJNS7_ILi192EEENS7_ILi144EEENS7_ILi96EEEEEELi96ENS_10bfloat16_tEfNS_4arch4Sm90ELb1ELb0ELb1ELb1ELb0ELb0ELb0ELb0ELb1ELb1ELb1ELb0EEENS1_21CollectiveEpilogueFwdINS6_IJSA_SC_SB_EEES9_SE_SG_Li384ELb1ELb1ELb1ELb0EEENS1_36VarlenDynamicPersistentTileSchedulerILi192ELi144ELi384ELi128ELb1ELb1ELb1ELb1ELb1ELb1EEEEEEEEEvNT_6ParamsE,"aw",@nobits
	.sectionflags	@""
	.align	16
	.zero		1024


//--------------------- .nv.shared._ZN7cutlass13device_kernelIN5flash11enable_sm90INS1_16FlashAttnFwdSm90INS1_25CollectiveMainloopFwdSm90ILi2EN4cute5tupleIJNS5_1CILi1EEES8_S8_EEENS6_IJNS7_ILi192EEENS7_ILi144EEENS7_ILi96EEEEEELi96ENS_10bfloat16_tEfNS_4arch4Sm90ELb1ELb0ELb1ELb1ELb0ELb1ELb0ELb0ELb1ELb1ELb1ELb0EEENS1_21CollectiveEpilogueFwdINS6_IJSA_SC_SB_EEES9_SE_SG_Li384ELb1ELb1ELb1ELb0EEENS1_36VarlenDynamicPersistentTileSchedulerILi192ELi144ELi384ELi128ELb1ELb1ELb1ELb1ELb1ELb1EEEEEEEEEvNT_6ParamsE --------------------------
	.section	.nv.shared._ZN7cutlass13device_kernelIN5flash11enable_sm90INS1_16FlashAttnFwdSm90INS1_25CollectiveMainloopFwdSm90ILi2EN4cute5tupleIJNS5_1CILi1EEES8_S8_EEENS6_IJNS7_ILi192EEENS7_ILi144EEENS7_ILi96EEEEEELi96ENS_10bfloat16_tEfNS_4arch4Sm90ELb1ELb0ELb1ELb1ELb0ELb1ELb0ELb0ELb1ELb1ELb1ELb0EEENS1_21CollectiveEpilogueFwdINS6_IJSA_SC_SB_EEES9_SE_SG_Li384ELb1ELb1ELb1ELb0EEENS1_36VarlenDynamicPersistentTileSchedulerILi192ELi144ELi384ELi128ELb1ELb1ELb1ELb1ELb1ELb1EEEEEEEEEvNT_6ParamsE,"aw",@nobits
	.sectionflags	@""
	.align	16
	.zero		1024


//--------------------- .nv.shared._ZN7cutlass13device_kernelIN5flash11enable_sm90INS1_16FlashAttnFwdSm90INS1_25CollectiveMainloopFwdSm90ILi2EN4cute5tupleIJNS5_1CILi1EEES8_S8_EEENS6_IJNS7_ILi192EEESA_NS7_ILi64EEEEEELi64ENS_10bfloat16_tEfNS_4arch4Sm90ELb0ELb0ELb1ELb0ELb0ELb0ELb0ELb0ELb1ELb1ELb1ELb0EEENS1_21CollectiveEpilogueFwdINS6_IJSA_SB_SA_EEES9_SD_SF_Li384ELb0ELb1ELb1ELb0EEENS1_19SingleTileSchedulerILb0ELb1ELb1ELi192EEEEEEEEEvNT_6ParamsE --------------------------
	.section	.nv.shared._ZN7cutlass13device_kernelIN5flash11enable_sm90INS1_16FlashAttnFwdSm90INS1_25CollectiveMainloopFwdSm90ILi2EN4cute5tupleIJNS5_1CILi1EEES8_S8_EEENS6_IJNS7_ILi192EEESA_NS7_ILi64EEEEEELi64ENS_10bfloat16_tEfNS_4arch4Sm90ELb0ELb0ELb1ELb0ELb0ELb0ELb0ELb0ELb1ELb1ELb1ELb0EEENS1_21CollectiveEpilogueFwdINS6_IJSA_SB_SA_EEES9_SD_SF_Li384ELb0ELb1ELb1ELb0EEENS1_19SingleTileSchedulerILb0ELb1ELb1ELi192EEEEEEEEEvNT_6ParamsE,"aw",@nobits
	.sectionflags	@""
	.align	16
	.zero		1024


//--------------------- .nv.shared._ZN7cutlass13device_kernelIN5flash11enable_sm90INS1_16FlashAttnFwdSm90INS1_25CollectiveMainloopFwdSm90ILi2EN4cute5tupleIJNS5_1CILi1EEES8_S8_EEENS6_IJNS7_ILi192EEESA_NS7_ILi64EEEEEELi64ENS_10bfloat16_tEfNS_4arch4Sm90ELb0ELb0ELb1ELb1ELb0ELb0ELb0ELb0ELb1ELb1ELb1ELb0EEENS1_21CollectiveEpilogueFwdINS6_IJSA_SB_SA_EEES9_SD_SF_Li384ELb1ELb1ELb1ELb0EEENS1_36VarlenDynamicPersistentTileSchedulerILi192ELi192ELi384ELi128ELb1ELb1ELb1ELb0ELb1ELb1EEEEEEEEEvNT_6ParamsE --------------------------
	.section	.nv.shared._ZN7cutlass13device_kernelIN5flash11enable_sm90INS1_16FlashAttnFwdSm90INS1_25CollectiveMainloopFwdSm90ILi2EN4cute5tupleIJNS5_1CILi1EEES8_S8_EEENS6_IJNS7_ILi192EEESA_NS7_ILi64EEEEEELi64ENS_10bfloat16_tEfNS_4arch4Sm90ELb0ELb0ELb1ELb1ELb0ELb0ELb0ELb0ELb1ELb1ELb1ELb0EEENS1_21CollectiveEpilogueFwdINS6_IJSA_SB_SA_EEES9_SD_SF_Li384ELb1ELb1ELb1ELb0EEENS1_36VarlenDynamicPersistentTileSchedulerILi192ELi192ELi384ELi128ELb1ELb1ELb1ELb0ELb1ELb1EEEEEEEEEvNT_6ParamsE,"aw",@nobits
	.sectionflags	@""
	.align	16
	.zero		1024


//--------------------- .nv.shared._ZN7cutlass13device_kernelIN5flash11enable_sm90INS1_16FlashAttnFwdSm90INS1_25CollectiveMainloopFwdSm90ILi2EN4cute5tupleIJNS5_1CILi1EEES8_S8_EEENS6_IJNS7_ILi192EEESA_NS7_ILi64EEEEEELi64ENS_10bfloat16_tEfNS_4arch4Sm90ELb0ELb0ELb1ELb1ELb0ELb1ELb0ELb0ELb1ELb1ELb1ELb0EEENS1_21CollectiveEpilogueFwdINS6_IJSA_SB_SA_EEES9_SD_SF_Li384ELb1ELb1ELb1ELb0EEENS1_36VarlenDynamicPersistentTileSchedulerILi192ELi192ELi384ELi128ELb1ELb1ELb1ELb0ELb1ELb1EEEEEEEEEvNT_6ParamsE --------------------------
	.section	.nv.shared._ZN7cutlass13device_kernelIN5flash11enable_sm90INS1_16FlashAttnFwdSm90INS1_25CollectiveMainloopFwdSm90ILi2EN4cute5tupleIJNS5_1CILi1EEES8_S8_EEENS6_IJNS7_ILi192EEESA_NS7_ILi64EEEEEELi64ENS_10bfloat16_tEfNS_4arch4Sm90ELb0ELb0ELb1ELb1ELb0ELb1ELb0ELb0ELb1ELb1ELb1ELb0EEENS1_21CollectiveEpilogueFwdINS6_IJSA_SB_SA_EEES9_SD_SF_Li384ELb1ELb1ELb1ELb0EEENS1_36VarlenDynamicPersistentTileSchedulerILi192ELi192ELi384ELi128ELb1ELb1ELb1ELb0ELb1ELb1EEEEEEEEEvNT_6ParamsE,"aw",@nobits
	.sectionflags	@""
	.align	16
	.zero		1024


//--------------------- .nv.shared._ZN7cutlass13device_kernelIN5flash11enable_sm90INS1_16FlashAttnFwdSm90INS1_25CollectiveMainloopFwdSm90ILi2EN4cute5tupleIJNS5_1CILi1EEES8_S8_EEENS6_IJNS7_ILi192EEENS7_ILi128EEENS7_ILi64EEEEEELi64ENS_10bfloat16_tEfNS_4arch4Sm90ELb0ELb1ELb1ELb0ELb0ELb0ELb0ELb1ELb1ELb1ELb1ELb0EEENS1_21CollectiveEpilogueFwdINS6_IJSA_SC_SB_EEES9_SE_SG_Li384ELb0ELb1ELb1ELb0EEENS1_19SingleTileSchedulerILb0ELb1ELb1ELi192EEEEEEEEEvNT_6ParamsE --------------------------
	.section	.nv.shared._ZN7cutlass13device_kernelIN5flash11enable_sm90INS1_16FlashAttnFwdSm90INS1_25CollectiveMainloopFwdSm90ILi2EN4cute5tupleIJNS5_1CILi1EEES8_S8_EEENS6_IJNS7_ILi192EEENS7_ILi128EEENS7_ILi64EEEEEELi64ENS_10bfloat16_tEfNS_4arch4Sm90ELb0ELb1ELb1ELb0ELb0ELb0ELb0ELb1ELb1ELb1ELb1ELb0EEENS1_21CollectiveEpilogueFwdINS6_IJSA_SC_SB_EEES9_SE_SG_Li384ELb0ELb1ELb1ELb0EEENS1_19SingleTileSchedulerILb0ELb1ELb1ELi192EEEEEEEEEvNT_6ParamsE,"aw",@nobits
	.sectionflags	@""
	.align	16
	.zero		1024


//--------------------- .nv.shared._ZN7cutlass13device_kernelIN5flash11enable_sm90INS1_16FlashAttnFwdSm90INS1_25CollectiveMainloopFwdSm90ILi2EN4cute5tupleIJNS5_1CILi1EEES8_S8_EEENS6_IJNS7_ILi192EEENS7_ILi128EEENS7_ILi64EEEEEELi64ENS_10bfloat16_tEfNS_4arch4Sm90ELb0ELb1ELb1ELb1ELb0ELb0ELb0ELb1ELb1ELb1ELb1ELb0EEENS1_21CollectiveEpilogueFwdINS6_IJSA_SC_SB_EEES9_SE_SG_Li384ELb1ELb1ELb1ELb0EEENS1_36VarlenDynamicPersistentTileSchedulerILi192ELi128ELi384ELi128ELb1ELb1ELb1ELb1ELb0ELb1EEEEEEEEEvNT_6ParamsE --------------------------
	.section	.nv.shared._ZN7cutlass13device_kernelIN5flash11enable_sm90INS1_16FlashAttnFwdSm90INS1_25CollectiveMainloopFwdSm90ILi2EN4cute5tupleIJNS5_1CILi1EEES8_S8_EEENS6_IJNS7_ILi192EEENS7_ILi128EEENS7_ILi64EEEEEELi64ENS_10bfloat16_tEfNS_4arch4Sm90ELb0ELb1ELb1ELb1ELb0ELb0ELb0ELb1ELb1ELb1ELb1ELb0EEENS1_21CollectiveEpilogueFwdINS6_IJSA_SC_SB_EEES9_SE_SG_Li384ELb1ELb1ELb1ELb0EEENS1_36VarlenDynamicPersistentTileSchedulerILi192ELi128ELi384ELi128ELb1ELb1ELb1ELb1ELb0ELb1EEEEEEEEEvNT_6ParamsE,"aw",@nobits
	.sectionflags	@""
	.align	16
	.zero		1024


//--------------------- .nv.shared._ZN7cutlass13device_kernelIN5flash11enable_sm90INS1_16FlashAttnFwdSm90INS1_25CollectiveMainloopFwdSm90ILi2EN4cute5tupleIJNS5_1CILi1EEES8_S8_EEENS6_IJNS7_ILi192EEENS7_ILi128EEENS7_ILi64EEEEEELi64ENS_10bfloat16_tEfNS_4arch4Sm90ELb0ELb1ELb1ELb1ELb0ELb1ELb0ELb1ELb1ELb1ELb1ELb0EEENS1_21CollectiveEpilogueFwdINS6_IJSA_SC_SB_EEES9_SE_SG_Li384ELb1ELb1ELb1ELb0EEENS1_36VarlenDynamicPersistentTileSchedulerILi192ELi128ELi384ELi128ELb1ELb1ELb1ELb1ELb0ELb1EEEEEEEEEvNT_6ParamsE --------------------------
	.section	.nv.shared._ZN7cutlass13device_kernelIN5flash11enable_sm90INS1_16FlashAttnFwdSm90INS1_25CollectiveMainloopFwdSm90ILi2EN4cute5tupleIJNS5_1CILi1EEES8_S8_EEENS6_IJNS7_ILi192EEENS7_ILi128EEENS7_ILi64EEEEEELi64ENS_10bfloat16_tEfNS_4arch4Sm90ELb0ELb1ELb1ELb1ELb0ELb1ELb0ELb1ELb1ELb1ELb1ELb0EEENS1_21CollectiveEpilogueFwdINS6_IJSA_SC_SB_EEES9_SE_SG_Li384ELb1ELb1ELb1ELb0EEENS1_36VarlenDynamicPersistentTileSchedulerILi192ELi128ELi384ELi128ELb1ELb1ELb1ELb1ELb0ELb1EEEEEEEEEvNT_6ParamsE,"aw",@nobits
	.sectionflags	@""
	.align	16
	.zero		1024


//--------------------- .nv.shared._ZN7cutlass13device_kernelIN5flash11enable_sm90INS1_16FlashAttnFwdSm90INS1_25CollectiveMainloopFwdSm90ILi2EN4cute5tupleIJNS5_1CILi1EEES8_S8_EEENS6_IJNS7_ILi192EEENS7_ILi128EEENS7_ILi64EEEEEELi64ENS_10bfloat16_tEfNS_4arch4Sm90ELb1ELb0ELb1ELb0ELb0ELb0ELb0ELb1ELb1ELb1ELb1ELb0EEENS1_21CollectiveEpilogueFwdINS6_IJSA_SC_SB_EEES9_SE_SG_Li384ELb0ELb1ELb1ELb0EEENS1_19SingleTileSchedulerILb0ELb1ELb1ELi192EEEEEEEEEvNT_6ParamsE --------------------------
	.section	.nv.shared._ZN7cutlass13device_kernelIN5flash11enable_sm90INS1_16FlashAttnFwdSm90INS1_25CollectiveMainloopFwdSm90ILi2EN4cute5tupleIJNS5_1CILi1EEES8_S8_EEENS6_IJNS7_ILi192EEENS7_ILi128EEENS7_ILi64EEEEEELi64ENS_10bfloat16_tEfNS_4arch4Sm90ELb1ELb0ELb1ELb0ELb0ELb0ELb0ELb1ELb1ELb1ELb1ELb0EEENS1_21CollectiveEpilogueFwdINS6_IJSA_SC_SB_EEES9_SE_SG_Li384ELb0ELb1ELb1ELb0EEENS1_19SingleTileSchedulerILb0ELb1ELb1ELi192EEEEEEEEEvNT_6ParamsE,"aw",@nobits
	.sectionflags	@""
	.align	16
	.zero		1024


//--------------------- .nv.shared._ZN7cutlass13device_kernelIN5flash11enable_sm90INS1_16FlashAttnFwdSm90INS1_25CollectiveMainloopFwdSm90ILi2EN4cute5tupleIJNS5_1CILi1EEES8_S8_EEENS6_IJNS7_ILi192EEENS7_ILi128EEENS7_ILi64EEEEEELi64ENS_10bfloat16_tEfNS_4arch4Sm90ELb1ELb0ELb1ELb1ELb0ELb0ELb0ELb1ELb1ELb1ELb1ELb0EEENS1_21CollectiveEpilogueFwdINS6_IJSA_SC_SB_EEES9_SE_SG_Li384ELb1ELb1ELb1ELb0EEENS1_36VarlenDynamicPersistentTileSchedulerILi192ELi128ELi384ELi128ELb1ELb1ELb1ELb1ELb1ELb1EEEEEEEEEvNT_6ParamsE --------------------------
	.section	.nv.shared._ZN7cutlass13device_kernelIN5flash11enable_sm90INS1_16FlashAttnFwdSm90INS1_25CollectiveMainloopFwdSm90ILi2EN4cute5tupleIJNS5_1CILi1EEES8_S8_EEENS6_IJNS7_ILi192EEENS7_ILi128EEENS7_ILi64EEEEEELi64ENS_10bfloat16_tEfNS_4arch4Sm90ELb1ELb0ELb1ELb1ELb0ELb0ELb0ELb1ELb1ELb1ELb1ELb0EEENS1_21CollectiveEpilogueFwdINS6_IJSA_SC_SB_EEES9_SE_SG_Li384ELb1ELb1ELb1ELb0EEENS1_36VarlenDynamicPersistentTileSchedulerILi192ELi128ELi384ELi128ELb1ELb1ELb1ELb1ELb1ELb1EEEEEEEEEvNT_6ParamsE,"aw",@nobits
	.sectionflags	@""
	.align	16
	.zero		1024


//--------------------- .nv.shared._ZN7cutlass13device_kernelIN5flash11enable_sm90INS1_16FlashAttnFwdSm90INS1_25CollectiveMainloopFwdSm90ILi2EN4cute5tupleIJNS5_1CILi1EEES8_S8_EEENS6_IJNS7_ILi192EEENS7_ILi128EEENS7_ILi64EEEEEELi64ENS_10bfloat16_tEfNS_4arch4Sm90ELb1ELb0ELb1ELb1ELb0ELb1ELb0ELb1ELb1ELb1ELb1ELb0EEENS1_21CollectiveEpilogueFwdINS6_IJSA_SC_SB_EEES9_SE_SG_Li384ELb1ELb1ELb1ELb0EEENS1_36VarlenDynamicPersistentTileSchedulerILi192ELi128ELi384ELi128ELb1ELb1ELb1ELb1ELb1ELb1EEEEEEEEEvNT_6ParamsE --------------------------
	.section	.nv.shared._ZN7cutlass13device_kernelIN5flash11enable_sm90INS1_16FlashAttnFwdSm90INS1_25CollectiveMainloopFwdSm90ILi2EN4cute5tupleIJNS5_1CILi1EEES8_S8_EEENS6_IJNS7_ILi192EEENS7_ILi128EEENS7_ILi64EEEEEELi64ENS_10bfloat16_tEfNS_4arch4Sm90ELb1ELb0ELb1ELb1ELb0ELb1ELb0ELb1ELb1ELb1ELb1ELb0EEENS1_21CollectiveEpilogueFwdINS6_IJSA_SC_SB_EEES9_SE_SG_Li384ELb1ELb1ELb1ELb0EEENS1_36VarlenDynamicPersistentTileSchedulerILi192ELi128ELi384ELi128ELb1ELb1ELb1ELb1ELb1ELb1EEEEEEEEEvNT_6ParamsE,"aw",@nobits
	.sectionflags	@""
	.align	16
	.zero		1024


//--------------------- .nv.constant0._ZN7cutlass13device_kernelIN5flash11enable_sm90INS1_16FlashAttnFwdSm90INS1_25CollectiveMainloopFwdSm90ILi2EN4cute5tupleIJNS5_1CILi1EEES8_S8_EEENS6_IJNS7_ILi128EEENS7_ILi80EEENS7_ILi256EEEEEELi256ENS_10bfloat16_tEfNS_4arch4Sm90ELb0ELb0ELb1ELb0ELb0ELb0ELb0ELb1ELb1ELb1ELb1ELb0EEENS1_21CollectiveEpilogueFwdINS6_IJSA_SC_SB_EEES9_SE_SG_Li256ELb0ELb1ELb1ELb0EEENS1_19SingleTileSchedulerILb0ELb1ELb1ELi128EEEEEEEEEvNT_6ParamsE --------------------------
	.section	.nv.constant0._ZN7cutlass13device_kernelIN5flash11enable_sm90INS1_16FlashAttnFwdSm90INS1_25CollectiveMainloopFwdSm90ILi2EN4cute5tupleIJNS5_1CILi1EEES8_S8_EEENS6_IJNS7_ILi128EEENS7_ILi80EEENS7_ILi256EEEEEELi256ENS_10bfloat16_tEfNS_4arch4Sm90ELb0ELb0ELb1ELb0ELb0ELb0ELb0ELb1ELb1ELb1ELb1ELb0EEENS1_21CollectiveEpilogueFwdINS6_IJSA_SC_SB_EEES9_SE_SG_Li256ELb0ELb1ELb1ELb0EEENS1_19SingleTileSchedulerILb0ELb1ELb1ELi128EEEEEEEEEvNT_6ParamsE,"a",@progbits
	.sectionflags	@""
	.align	4
.nv.constant0._ZN7cutlass13device_kernelIN5flash11enable_sm90INS1_16FlashAttnFwdSm90INS1_25CollectiveMainloopFwdSm90ILi2EN4cute5tupleIJNS5_1CILi1EEES8_S8_EEENS6_IJNS7_ILi128EEENS7_ILi80EEENS7_ILi256EEEEEELi256ENS_10bfloat16_tEfNS_4arch4Sm90ELb0ELb0ELb1ELb0ELb0ELb0ELb0ELb1ELb1ELb1ELb1ELb0EEENS1_21CollectiveEpilogueFwdINS6_IJSA_SC_SB_EEES9_SE_SG_Li256ELb0ELb1ELb1ELb0EEENS1_19SingleTileSchedulerILb0ELb1ELb1ELi128EEEEEEEEEvNT_6ParamsE:
	.zero		3200


//--------------------- .nv.constant0._ZN7cutlass13device_kernelIN5flash11enable_sm90INS1_16FlashAttnFwdSm90INS1_25CollectiveMainloopFwdSm90ILi2EN4cute5tupleIJNS5_1CILi1EEES8_S8_EEENS6_IJNS7_ILi128EEENS7_ILi80EEENS7_ILi256EEEEEELi256ENS_10bfloat16_tEfNS_4arch4Sm90ELb0ELb0ELb1ELb1ELb0ELb0ELb0ELb1ELb1ELb1ELb1ELb0EEENS1_21CollectiveEpilogueFwdINS6_IJSA_SC_SB_EEES9_SE_SG_Li256ELb1ELb1ELb1ELb0EEENS1_36VarlenDynamicPersistentTileSchedulerILi128ELi80ELi256ELi128ELb1ELb1ELb1ELb0ELb1ELb1EEEEEEEEEvNT_6ParamsE --------------------------
	.section	.nv.constant0._ZN7cutlass13device_kernelIN5flash11enable_sm90INS1_16FlashAttnFwdSm90INS1_25CollectiveMainloopFwdSm90ILi2EN4cute5tupleIJNS5_1CILi1EEES8_S8_EEENS6_IJNS7_ILi128EEENS7_ILi80EEENS7_ILi256EEEEEELi256ENS_10bfloat16_tEfNS_4arch4Sm90ELb0ELb0ELb1ELb1ELb0ELb0ELb0ELb1ELb1ELb1ELb1ELb0EEENS1_21CollectiveEpilogueFwdINS6_IJSA_SC_SB_EEES9_SE_SG_Li256ELb1ELb1ELb1ELb0EEENS1_36VarlenDynamicPersistentTileSchedulerILi128ELi80ELi256ELi128ELb1ELb1ELb1ELb0ELb1ELb1EEEEEEEEEvNT_6ParamsE,"a",@progbits
	.sectionflags	@""
	.align	4
.nv.constant0._ZN7cutlass13device_kernelIN5flash11enable_sm90INS1_16FlashAttnFwdSm90INS1_25CollectiveMainloopFwdSm90ILi2EN4cute5tupleIJNS5_1CILi1EEES8_S8_EEENS6_IJNS7_ILi128EEENS7_ILi80EEENS7_ILi256EEEEEELi256ENS_10bfloat16_tEfNS_4arch4Sm90ELb0ELb0ELb1ELb1ELb0ELb0ELb0ELb1ELb1ELb1ELb1ELb0EEENS1_21CollectiveEpilogueFwdINS6_IJSA_SC_SB_EEES9_SE_SG_Li256ELb1ELb1ELb1ELb0EEENS1_36VarlenDynamicPersistentTileSchedulerILi128ELi80ELi256ELi128ELb1ELb1ELb1ELb0ELb1ELb1EEEEEEEEEvNT_6ParamsE:
	.zero		3328


//--------------------- .nv.constant0._ZN7cutlass13device_kernelIN5flash11enable_sm90INS1_16FlashAttnFwdSm90INS1_25CollectiveMainloopFwdSm90ILi2EN4cute5tupleIJNS5_1CILi1EEES8_S8_EEENS6_IJNS7_ILi128EEENS7_ILi80EEENS7_ILi256EEEEEELi256ENS_10bfloat16_tEfNS_4arch4Sm90ELb0ELb0ELb1ELb1ELb0ELb1ELb0ELb1ELb1ELb1ELb1ELb0EEENS1_21CollectiveEpilogueFwdINS6_IJSA_SC_SB_EEES9_SE_SG_Li256ELb1ELb1ELb1ELb0EEENS1_36VarlenDynamicPersistentTileSchedulerILi128ELi80ELi256ELi128ELb1ELb1ELb1ELb0ELb1ELb1EEEEEEEEEvNT_6ParamsE --------------------------
	.section	.nv.constant0._ZN7cutlass13device_kernelIN5flash11enable_sm90INS1_16FlashAttnFwdSm90INS1_25CollectiveMainloopFwdSm90ILi2EN4cute5tupleIJNS5_1CILi1EEES8_S8_EEENS6_IJNS7_ILi128EEENS7_ILi80EEENS7_ILi256EEEEEELi256ENS_10bfloat16_tEfNS_4arch4Sm90ELb0ELb0ELb1ELb1ELb0ELb1ELb0ELb1ELb1ELb1ELb1ELb0EEENS1_21CollectiveEpilogueFwdINS6_IJSA_SC_SB_EEES9_SE_SG_Li256ELb1ELb1ELb1ELb0EEENS1_36VarlenDynamicPersistentTileSchedulerILi128ELi80ELi256ELi128ELb1ELb1ELb1ELb0ELb1ELb1EEEEEEEEEvNT_6ParamsE,"a",@progbits
	.sectionflags	@""
	.align	4
.nv.constant0._ZN7cutlass13device_kernelIN5flash11enable_sm90INS1_16FlashAttnFwdSm90INS1_25CollectiveMainloopFwdSm90ILi2EN4cute5tupleIJNS5_1CILi1EEES8_S8_EEENS6_IJNS7_ILi128EEENS7_ILi80EEENS7_ILi256EEEEEELi256ENS_10bfloat16_tEfNS_4arch4Sm90ELb0ELb0ELb1ELb1ELb0ELb1ELb0ELb1ELb1ELb1ELb1ELb0EEENS1_21CollectiveEpilogueFwdINS6_IJSA_SC_SB_EEES9_SE_SG_Li256ELb1ELb1ELb1ELb0EEENS1_36VarlenDynamicPersistentTileSchedulerILi128ELi80ELi256ELi128ELb1ELb1ELb1ELb0ELb1ELb1EEEEEEEEEvNT_6ParamsE:
	.zero		3328


//--------------------- .nv.constant0._ZN7cutlass13device_kernelIN5flash11enable_sm90INS1_16FlashAttnFwdSm90INS1_25CollectiveMainloopFwdSm90ILi2EN4cute5tupleIJNS5_1CILi1EEES8_S8_EEENS6_IJNS7_ILi128EEENS7_ILi64EEENS7_ILi256EEEEEELi256ENS_10bfloat16_tEfNS_4arch4Sm90ELb0ELb1ELb1ELb0ELb0ELb0ELb0ELb1ELb1ELb1ELb1ELb0EEENS1_21CollectiveEpilogueFwdINS6_IJSA_SC_SB_EEES9_SE_SG_Li256ELb0ELb1ELb1ELb0EEENS1_19SingleTileSchedulerILb0ELb1ELb1ELi128EEEEEEEEEvNT_6ParamsE --------------------------
	.section	.nv.constant0._ZN7cutlass13device_kernelIN5flash11enable_sm90INS1_16FlashAttnFwdSm90INS1_25CollectiveMainloopFwdSm90ILi2EN4cute5tupleIJNS5_1CILi1EEES8_S8_EEENS6_IJNS7_ILi128EEENS7_ILi64EEENS7_ILi256EEEEEELi256ENS_10bfloat16_tEfNS_4arch4Sm90ELb0ELb1ELb1ELb0ELb0ELb0ELb0ELb1ELb1ELb1ELb1ELb0EEENS1_21CollectiveEpilogueFwdINS6_IJSA_SC_SB_EEES9_SE_SG_Li256ELb0ELb1ELb1ELb0EEENS1_19SingleTileSchedulerILb0ELb1ELb1ELi128EEEEEEEEEvNT_6ParamsE,"a",@progbits
	.sectionflags	@""
	.align	4
.nv.constant0._ZN7cutlass13device_kernelIN5flash11enable_sm90INS1_16FlashAttnFwdSm90INS1_25CollectiveMainloopFwdSm90ILi2EN4cute5tupleIJNS5_1CILi1EEES8_S8_EEENS6_IJNS7_ILi128EEENS7_ILi64EEENS7_ILi256EEEEEELi256ENS_10bfloat16_tEfNS_4arch4Sm90ELb0ELb1ELb1ELb0ELb0ELb0ELb0ELb1ELb1ELb1ELb1ELb0EEENS1_21CollectiveEpilogueFwdINS6_IJSA_SC_SB_EEES9_SE_SG_Li256ELb0ELb1ELb1ELb0EEENS1_19SingleTileSchedulerILb0ELb1ELb1ELi128EEEEEEEEEvNT_6ParamsE:
	.zero		3200


//--------------------- .nv.constant0._ZN7cutlass13device_kernelIN5flash11enable_sm90INS1_16FlashAttnFwdSm90INS1_25CollectiveMainloopFwdSm90ILi2EN4cute5tupleIJNS5_1CILi1EEES8_S8_EEENS6_IJNS7_ILi128EEENS7_ILi64EEENS7_ILi256EEEEEELi256ENS_10bfloat16_tEfNS_4arch4Sm90ELb0ELb1ELb1ELb1ELb0ELb0ELb0ELb1ELb1ELb1ELb1ELb0EEENS1_21CollectiveEpilogueFwdINS6_IJSA_SC_SB_EEES9_SE_SG_Li256ELb1ELb1ELb1ELb0EEENS1_36VarlenDynamicPersistentTileSchedulerILi128ELi64ELi256ELi128ELb1ELb1ELb1ELb1ELb0ELb1EEEEEEEEEvNT_6ParamsE --------------------------
	.section	.nv.constant0._ZN7cutlass13device_kernelIN5flash11enable_sm90INS1_16FlashAttnFwdSm90INS1_25CollectiveMainloopFwdSm90ILi2EN4cute5tupleIJNS5_1CILi1EEES8_S8_EEENS6_IJNS7_ILi128EEENS7_ILi64EEENS7_ILi256EEEEEELi256ENS_10bfloat16_tEfNS_4arch4Sm90ELb0ELb1ELb1ELb1ELb0ELb0ELb0ELb1ELb1ELb1ELb1ELb0EEENS1_21CollectiveEpilogueFwdINS6_IJSA_SC_SB_EEES9_SE_SG_Li256ELb1ELb1ELb1ELb0EEENS1_36VarlenDynamicPersistentTileSchedulerILi128ELi64ELi256ELi128ELb1ELb1ELb1ELb1ELb0ELb1EEEEEEEEEvNT_6ParamsE,"a",@progbits
	.sectionflags	@""
	.align	4
.nv.constant0._ZN7cutlass13device_kernelIN5flash11enable_sm90INS1_16FlashAttnFwdSm90INS1_25CollectiveMainloopFwdSm90ILi2EN4cute5tupleIJNS5_1CILi1EEES8_S8_EEENS6_IJNS7_ILi128EEENS7_ILi64EEENS7_ILi256EEEEEELi256ENS_10bfloat16_tEfNS_4arch4Sm90ELb0ELb1ELb1ELb1ELb0ELb0ELb0ELb1ELb1ELb1ELb1ELb0EEENS1_21CollectiveEpilogueFwdINS6_IJSA_SC_SB_EEES9_SE_SG_Li256ELb1ELb1ELb1ELb0EEENS1_36VarlenDynamicPersistentTileSchedulerILi128ELi64ELi256ELi128ELb1ELb1ELb1ELb1ELb0ELb1EEEEEEEEEvNT_6ParamsE:
	.zero		3328


//--------------------- .nv.constant0._ZN7cutlass13device_kernelIN5flash11enable_sm90INS1_16FlashAttnFwdSm90INS1_25CollectiveMainloopFwdSm90ILi2EN4cute5tupleIJNS5_1CILi1EEES8_S8_EEENS6_IJNS7_ILi128EEENS7_ILi64EEENS7_ILi256EEEEEELi256ENS_10bfloat16_tEfNS_4arch4Sm90ELb0ELb1ELb1ELb1ELb0ELb1ELb0ELb1ELb1ELb1ELb1ELb0EEENS1_21CollectiveEpilogueFwdINS6_IJSA_SC_SB_EEES9_SE_SG_Li256ELb1ELb1ELb1ELb0EEENS1_36VarlenDynamicPersistentTileSchedulerILi128ELi64ELi256ELi128ELb1ELb1ELb1ELb1ELb0ELb1EEEEEEEEEvNT_6ParamsE --------------------------
	.section	.nv.constant0._ZN7cutlass13device_kernelIN5flash11enable_sm90INS1_16FlashAttnFwdSm90INS1_25CollectiveMainloopFwdSm90ILi2EN4cute5tupleIJNS5_1CILi1EEES8_S8_EEENS6_IJNS7_ILi128EEENS7_ILi64EEENS7_ILi256EEEEEELi256ENS_10bfloat16_tEfNS_4arch4Sm90ELb0ELb1ELb1ELb1ELb0ELb1ELb0ELb1ELb1ELb1ELb1ELb0EEENS1_21CollectiveEpilogueFwdINS6_IJSA_SC_SB_EEES9_SE_SG_Li256ELb1ELb1ELb1ELb0EEENS1_36VarlenDynamicPersistentTileSchedulerILi128ELi64ELi256ELi128ELb1ELb1ELb1ELb1ELb0ELb1EEEEEEEEEvNT_6ParamsE,"a",@progbits
	.sectionflags	@""
	.align	4
.nv.constant0._ZN7cutlass13device_kernelIN5flash11enable_sm90INS1_16FlashAttnFwdSm90INS1_25CollectiveMainloopFwdSm90ILi2EN4cute5tupleIJNS5_1CILi1EEES8_S8_EEENS6_IJNS7_ILi128EEENS7_ILi64EEENS7_ILi256EEEEEELi256ENS_10bfloat16_tEfNS_4arch4Sm90ELb0ELb1ELb1ELb1ELb0ELb1ELb0ELb1ELb1ELb1ELb1ELb0EEENS1_21CollectiveEpilogueFwdINS6_IJSA_SC_SB_EEES9_SE_SG_Li256ELb1ELb1ELb1ELb0EEENS1_36VarlenDynamicPersistentTileSchedulerILi128ELi64ELi256ELi128ELb1ELb1ELb1ELb1ELb0ELb1EEEEEEEEEvNT_6ParamsE:
	.zero		3328


//--------------------- .nv.constant0._ZN7cutlass13device_kernelIN5flash11enable_sm90INS1_16FlashAttnFwdSm90INS1_25CollectiveMainloopFwdSm90ILi2EN4cute5tupleIJNS5_1CILi1EEES8_S8_EEENS6_IJNS7_ILi128EEENS7_ILi80EEENS7_ILi256EEEEEELi256ENS_10bfloat16_tEfNS_4arch4Sm90ELb1ELb0ELb1ELb0ELb0ELb0ELb0ELb1ELb1ELb1ELb1ELb0EEENS1_21CollectiveEpilogueFwdINS6_IJSA_SC_SB_EEES9_SE_SG_Li256ELb0ELb1ELb1ELb0EEENS1_19SingleTileSchedulerILb0ELb1ELb1ELi128EEEEEEEEEvNT_6ParamsE --------------------------
	.section	.nv.constant0._ZN7cutlass13device_kernelIN5flash11enable_sm90INS1_16FlashAttnFwdSm90INS1_25CollectiveMainloopFwdSm90ILi2EN4cute5tupleIJNS5_1CILi1EEES8_S8_EEENS6_IJNS7_ILi128EEENS7_ILi80EEENS7_ILi256EEEEEELi256ENS_10bfloat16_tEfNS_4arch4Sm90ELb1ELb0ELb1ELb0ELb0ELb0ELb0ELb1ELb1ELb1ELb1ELb0EEENS1_21CollectiveEpilogueFwdINS6_IJSA_SC_SB_EEES9_SE_SG_Li256ELb0ELb1ELb1ELb0EEENS1_19SingleTileSchedulerILb0ELb1ELb1ELi128EEEEEEEEEvNT_6ParamsE,"a",@progbits
	.sectionflags	@""
	.align	4
.nv.constant0._ZN7cutlass13device_kernelIN5flash11enable_sm90INS1_16FlashAttnFwdSm90INS1_25CollectiveMainloopFwdSm90ILi2EN4cute5tupleIJNS5_1CILi1EEES8_S8_EEENS6_IJNS7_ILi128EEENS7_ILi80EEENS7_ILi256EEEEEELi256ENS_10bfloat16_tEfNS_4arch4Sm90ELb1ELb0ELb1ELb0ELb0ELb0ELb0ELb1ELb1ELb1ELb1ELb0EEENS1_21CollectiveEpilogueFwdINS6_IJSA_SC_SB_EEES9_SE_SG_Li256ELb0ELb1ELb1ELb0EEENS1_19SingleTileSchedulerILb0ELb1ELb1ELi128EEEEEEEEEvNT_6ParamsE:
	.zero		3200


//--------------------- .nv.constant0._ZN7cutlass13device_kernelIN5flash11enable_sm90INS1_16FlashAttnFwdSm90INS1_25CollectiveMainloopFwdSm90ILi2EN4cute5tupleIJNS5_1CILi1EEES8_S8_EEENS6_IJNS7_ILi128EEENS7_ILi80EEENS7_ILi256EEEEEELi256ENS_10bfloat16_tEfNS_4arch4Sm90ELb1ELb0ELb1ELb1ELb0ELb0ELb0ELb1ELb1ELb1ELb1ELb0EEENS1_21CollectiveEpilogueFwdINS6_IJSA_SC_SB_EEES9_SE_SG_Li256ELb1ELb1ELb1ELb0EEENS1_36VarlenDynamicPersistentTileSchedulerILi128ELi80ELi256ELi128ELb1ELb1ELb1ELb1ELb1ELb1EEEEEEEEEvNT_6ParamsE --------------------------
	.section	.nv.constant0._ZN7cutlass13device_kernelIN5flash11enable_sm90INS1_16FlashAttnFwdSm90INS1_25CollectiveMainloopFwdSm90ILi2EN4cute5tupleIJNS5_1CILi1EEES8_S8_EEENS6_IJNS7_ILi128EEENS7_ILi80EEENS7_ILi256EEEEEELi256ENS_10bfloat16_tEfNS_4arch4Sm90ELb1ELb0ELb1ELb1ELb0ELb0ELb0ELb1ELb1ELb1ELb1ELb0EEENS1_21CollectiveEpilogueFwdINS6_IJSA_SC_SB_EEES9_SE_SG_Li256ELb1ELb1ELb1ELb0EEENS1_36VarlenDynamicPersistentTileSchedulerILi128ELi80ELi256ELi128ELb1ELb1ELb1ELb1ELb1ELb1EEEEEEEEEvNT_6ParamsE,"a",@progbits
	.sectionflags	@""
	.align	4
.nv.constant0._ZN7cutlass13device_kernelIN5flash11enable_sm90INS1_16FlashAttnFwdSm90INS1_25CollectiveMainloopFwdSm90ILi2EN4cute5tupleIJNS5_1CILi1EEES8_S8_EEENS6_IJNS7_ILi128EEENS7_ILi80EEENS7_ILi256EEEEEELi256ENS_10bfloat16_tEfNS_4arch4Sm90ELb1ELb0ELb1ELb1ELb0ELb0ELb0ELb1ELb1ELb1ELb1ELb0EEENS1_21CollectiveEpilogueFwdINS6_IJSA_SC_SB_EEES9_SE_SG_Li256ELb1ELb1ELb1ELb0EEENS1_36VarlenDynamicPersistentTileSchedulerILi128ELi80ELi256ELi128ELb1ELb1ELb1ELb1ELb1ELb1EEEEEEEEEvNT_6ParamsE:
	.zero		3328


//--------------------- .nv.constant0._ZN7cutlass13device_kernelIN5flash11enable_sm90INS1_16FlashAttnFwdSm90INS1_25CollectiveMainloopFwdSm90ILi2EN4cute5tupleIJNS5_1CILi1EEES8_S8_EEENS6_IJNS7_ILi128EEENS7_ILi80EEENS7_ILi256EEEEEELi256ENS_10bfloat16_tEfNS_4arch4Sm90ELb1ELb0ELb1ELb1ELb0ELb1ELb0ELb1ELb1ELb1ELb1ELb0EEENS1_21CollectiveEpilogueFwdINS6_IJSA_SC_SB_EEES9_SE_SG_Li256ELb1ELb1ELb1ELb0EEENS1_36VarlenDynamicPersistentTileSchedulerILi128ELi80ELi256ELi128ELb1ELb1ELb1ELb1ELb1ELb1EEEEEEEEEvNT_6ParamsE --------------------------
	.section	.nv.constant0._ZN7cutlass13device_kernelIN5flash11enable_sm90INS1_16FlashAttnFwdSm90INS1_25CollectiveMainloopFwdSm90ILi2EN4cute5tupleIJNS5_1CILi1EEES8_S8_EEENS6_IJNS7_ILi128EEENS7_ILi80EEENS7_ILi256EEEEEELi256ENS_10bfloat16_tEfNS_4arch4Sm90ELb1ELb0ELb1ELb1ELb0ELb1ELb0ELb1ELb1ELb1ELb1ELb0EEENS1_21CollectiveEpilogueFwdINS6_IJSA_SC_SB_EEES9_SE_SG_Li256ELb1ELb1ELb1ELb0EEENS1_36VarlenDynamicPersistentTileSchedulerILi128ELi80ELi256ELi128ELb1ELb1ELb1ELb1ELb1ELb1EEEEEEEEEvNT_6ParamsE,"a",@progbits
	.sectionflags	@""
	.align	4
.nv.constant0._ZN7cutlass13device_kernelIN5flash11enable_sm90INS1_16FlashAttnFwdSm90INS1_25CollectiveMainloopFwdSm90ILi2EN4cute5tupleIJNS5_1CILi1EEES8_S8_EEENS6_IJNS7_ILi128EEENS7_ILi80EEENS7_ILi256EEEEEELi256ENS_10bfloat16_tEfNS_4arch4Sm90ELb1ELb0ELb1ELb1ELb0ELb1ELb0ELb1ELb1ELb1ELb1ELb0EEENS1_21CollectiveEpilogueFwdINS6_IJSA_SC_SB_EEES9_SE_SG_Li256ELb1ELb1ELb1ELb0EEENS1_36VarlenDynamicPersistentTileSchedulerILi128ELi80ELi256ELi128ELb1ELb1ELb1ELb1ELb1ELb1EEEEEEEEEvNT_6ParamsE:
	.zero		3328


//--------------------- .nv.constant0._ZN7cutlass13device_kernelIN5flash11enable_sm90INS1_16FlashAttnFwdSm90INS1_25CollectiveMainloopFwdSm90ILi2EN4cute5tupleIJNS5_1CILi1EEES8_S8_EEENS6_IJNS7_ILi128EEENS7_ILi112EEENS7_ILi192EEEEEELi192ENS_10bfloat16_tEfNS_4arch4Sm90ELb0ELb0ELb1ELb0ELb0ELb0ELb0ELb1ELb1ELb1ELb1ELb0EEENS1_21CollectiveEpilogueFwdINS6_IJSA_SC_SB_EEES9_SE_SG_Li256ELb0ELb1ELb1ELb0EEENS1_19SingleTileSchedulerILb0ELb1ELb1ELi128EEEEEEEEEvNT_6ParamsE --------------------------
	.section	.nv.constant0._ZN7cutlass13device_kernelIN5flash11enable_sm90INS1_16FlashAttnFwdSm90INS1_25CollectiveMainloopFwdSm90ILi2EN4cute5tupleIJNS5_1CILi1EEES8_S8_EEENS6_IJNS7_ILi128EEENS7_ILi112EEENS7_ILi192EEEEEELi192ENS_10bfloat16_tEfNS_4arch4Sm90ELb0ELb0ELb1ELb0ELb0ELb0ELb0ELb1ELb1ELb1ELb1ELb0EEENS1_21CollectiveEpilogueFwdINS6_IJSA_SC_SB_EEES9_SE_SG_Li256ELb0ELb1ELb1ELb0EEENS1_19SingleTileSchedulerILb0ELb1ELb1ELi128EEEEEEEEEvNT_6ParamsE,"a",@progbits
	.sectionflags	@""
	.align	4
.nv.constant0._ZN7cutlass13device_kernelIN5flash11enable_sm90INS1_16FlashAttnFwdSm90INS1_25CollectiveMainloopFwdSm90ILi2EN4cute5tupleIJNS5_1CILi1EEES8_S8_EEENS6_IJNS7_ILi128EEENS7_ILi112EEENS7_ILi192EEEEEELi192ENS_10bfloat16_tEfNS_4arch4Sm90ELb0ELb0ELb1ELb0ELb0ELb0ELb0ELb1ELb1ELb1ELb1ELb0EEENS1_21CollectiveEpilogueFwdINS6_IJSA_SC_SB_EEES9_SE_SG_Li256ELb0ELb1ELb1ELb0EEENS1_19SingleTileSchedulerILb0ELb1ELb1ELi128EEEEEEEEEvNT_6ParamsE:
	.zero		3200


//--------------------- .nv.constant0._ZN7cutlass13device_kernelIN5flash11enable_sm90INS1_16FlashAttnFwdSm90INS1_25CollectiveMainloopFwdSm90ILi2EN4cute5tupleIJNS5_1CILi1EEES8_S8_EEENS6_IJNS7_ILi128EEENS7_ILi112EEENS7_ILi192EEEEEELi192ENS_10bfloat16_tEfNS_4arch4Sm90ELb0ELb0ELb1ELb1ELb0ELb0ELb0ELb1ELb1ELb1ELb1ELb0EEENS1_21CollectiveEpilogueFwdINS6_IJSA_SC_SB_EEES9_SE_SG_Li256ELb1ELb1ELb1ELb0EEENS1_36VarlenDynamicPersistentTileSchedulerILi128ELi112ELi256ELi128ELb1ELb1ELb1ELb0ELb1ELb1EEEEEEEEEvNT_6ParamsE --------------------------
	.section	.nv.constant0._ZN7cutlass13device_kernelIN5flash11enable_sm90INS1_16FlashAttnFwdSm90INS1_25CollectiveMainloopFwdSm90ILi2EN4cute5tupleIJNS5_1CILi1EEES8_S8_EEENS6_IJNS7_ILi128EEENS7_ILi112EEENS7_ILi192EEEEEELi192ENS_10bfloat16_tEfNS_4arch4Sm90ELb0ELb0ELb1ELb1ELb0ELb0ELb0ELb1ELb1ELb1ELb1ELb0EEENS1_21CollectiveEpilogueFwdINS6_IJSA_SC_SB_EEES9_SE_SG_Li256ELb1ELb1ELb1ELb0EEENS1_36VarlenDynamicPersistentTileSchedulerILi128ELi112ELi256ELi128ELb1ELb1ELb1ELb0ELb1ELb1EEEEEEEEEvNT_6ParamsE,"a",@progbits
	.sectionflags	@""
	.align	4
.nv.constant0._ZN7cutlass13device_kernelIN5flash11enable_sm90INS1_16FlashAttnFwdSm90INS1_25CollectiveMainloopFwdSm90ILi2EN4cute5tupleIJNS5_1CILi1EEES8_S8_EEENS6_IJNS7_ILi128EEENS7_ILi112EEENS7_ILi192EEEEEELi192ENS_10bfloat16_tEfNS_4arch4Sm90ELb0ELb0ELb1ELb1ELb0ELb0ELb0ELb1ELb1ELb1ELb1ELb0EEENS1_21CollectiveEpilogueFwdINS6_IJSA_SC_SB_EEES9_SE_SG_Li256ELb1ELb1ELb1ELb0EEENS1_36VarlenDynamicPersistentTileSchedulerILi128ELi112ELi256ELi128ELb1ELb1ELb1ELb0ELb1ELb1EEEEEEEEEvNT_6ParamsE:
	.zero		3328


//--------------------- .nv.constant0._ZN7cutlass13device_kernelIN5flash11enable_sm90INS1_16FlashAttnFwdSm90INS1_25CollectiveMainloopFwdSm90ILi2EN4cute5tupleIJNS5_1CILi1EEES8_S8_EEENS6_IJNS7_ILi128EEENS7_ILi112EEENS7_ILi192EEEEEELi192ENS_10bfloat16_tEfNS_4arch4Sm90ELb0ELb0ELb1ELb1ELb0ELb1ELb0ELb1ELb1ELb1ELb1ELb0EEENS1_21CollectiveEpilogueFwdINS6_IJSA_SC_SB_EEES9_SE_SG_Li256ELb1ELb1ELb1ELb0EEENS1_36VarlenDynamicPersistentTileSchedulerILi128ELi112ELi256ELi128ELb1ELb1ELb1ELb0ELb1ELb1EEEEEEEEEvNT_6ParamsE --------------------------
	.section	.nv.constant0._ZN7cutlass13device_kernelIN5flash11enable_sm90INS1_16FlashAttnFwdSm90INS1_25CollectiveMainloopFwdSm90ILi2EN4cute5tupleIJNS5_1CILi1EEES8_S8_EEENS6_IJNS7_ILi128EEENS7_ILi112EEENS7_ILi192EEEEEELi192ENS_10bfloat16_tEfNS_4arch4Sm90ELb0ELb0ELb1ELb1ELb0ELb1ELb0ELb1ELb1ELb1ELb1ELb0EEENS1_21CollectiveEpilogueFwdINS6_IJSA_SC_SB_EEES9_SE_SG_Li256ELb1ELb1ELb1ELb0EEENS1_36VarlenDynamicPersistentTileSchedulerILi128ELi112ELi256ELi128ELb1ELb1ELb1ELb0ELb1ELb1EEEEEEEEEvNT_6ParamsE,"a",@progbits
	.sectionflags	@""
	.align	4
.nv.constant0._ZN7cutlass13device_kernelIN5flash11enable_sm90INS1_16FlashAttnFwdSm90INS1_25CollectiveMainloopFwdSm90ILi2EN4cute5tupleIJNS5_1CILi1EEES8_S8_EEENS6_IJNS7_ILi128EEENS7_ILi112EEENS7_ILi192EEEEEELi192ENS_10bfloat16_tEfNS_4arch4Sm90ELb0ELb0ELb1ELb1ELb0ELb1ELb0ELb1ELb1ELb1ELb1ELb0EEENS1_21CollectiveEpilogueFwdINS6_IJSA_SC_SB_EEES9_SE_SG_Li256ELb1ELb1ELb1ELb0EEENS1_36VarlenDynamicPersistentTileSchedulerILi128ELi112ELi256ELi128ELb1ELb1ELb1ELb0ELb1ELb1EEEEEEEEEvNT_6ParamsE:
	.zero		3328


//--------------------- .nv.constant0._ZN7cutlass13device_kernelIN5flash11enable_sm90INS1_16FlashAttnFwdSm90INS1_25CollectiveMainloopFwdSm90ILi2EN4cute5tupleIJNS5_1CILi1EEES8_S8_EEENS6_IJNS7_ILi128EEENS7_ILi96EEENS7_ILi192EEEEEELi192ENS_10bfloat16_tEfNS_4arch4Sm90ELb0ELb1ELb1ELb0ELb0ELb0ELb0ELb1ELb1ELb1ELb1ELb0EEENS1_21CollectiveEpilogueFwdINS6_IJSA_SC_SB_EEES9_SE_SG_Li256ELb0ELb1ELb1ELb0EEENS1_19SingleTileSchedulerILb0ELb1ELb1ELi128EEEEEEEEEvNT_6ParamsE --------------------------
	.section	.nv.constant0._ZN7cutlass13device_kernelIN5flash11enable_sm90INS1_16FlashAttnFwdSm90INS1_25CollectiveMainloopFwdSm90ILi2EN4cute5tupleIJNS5_1CILi1EEES8_S8_EEENS6_IJNS7_ILi128EEENS7_ILi96EEENS7_ILi192EEEEEELi192ENS_10bfloat16_tEfNS_4arch4Sm90ELb0ELb1ELb1ELb0ELb0ELb0ELb0ELb1ELb1ELb1ELb1ELb0EEENS1_21CollectiveEpilogueFwdINS6_IJSA_SC_SB_EEES9_SE_SG_Li256ELb0ELb1ELb1ELb0EEENS1_19SingleTileSchedulerILb0ELb1ELb1ELi128EEEEEEEEEvNT_6ParamsE,"a",@progbits
	.sectionflags	@""
	.align	4
.nv.constant0._ZN7cutlass13device_kernelIN5flash11enable_sm90INS1_16FlashAttnFwdSm90INS1_25CollectiveMainloopFwdSm90ILi2EN4cute5tupleIJNS5_1CILi1EEES8_S8_EEENS6_IJNS7_ILi128EEENS7_ILi96EEENS7_ILi192EEEEEELi192ENS_10bfloat16_tEfNS_4arch4Sm90ELb0ELb1ELb1ELb0ELb0ELb0ELb0ELb1ELb1ELb1ELb1ELb0EEENS1_21CollectiveEpilogueFwdINS6_IJSA_SC_SB_EEES9_SE_SG_Li256ELb0ELb1ELb1ELb0EEENS1_19SingleTileSchedulerILb0ELb1ELb1ELi128EEEEEEEEEvNT_6ParamsE:
	.zero		3200


//--------------------- .nv.constant0._ZN7cutlass13device_kernelIN5flash11enable_sm90INS1_16FlashAttnFwdSm90INS1_25CollectiveMainloopFwdSm90ILi2EN4cute5tupleIJNS5_1CILi1EEES8_S8_EEENS6_IJNS7_ILi128EEENS7_ILi96EEENS7_ILi192EEEEEELi192ENS_10bfloat16_tEfNS_4arch4Sm90ELb0ELb1ELb1ELb1ELb0ELb0ELb0ELb1ELb1ELb1ELb1ELb0EEENS1_21CollectiveEpilogueFwdINS6_IJSA_SC_SB_EEES9_SE_SG_Li256ELb1ELb1ELb1ELb0EEENS1_36VarlenDynamicPersistentTileSchedulerILi128ELi96ELi256ELi128ELb1ELb1ELb1ELb1ELb0ELb1EEEEEEEEEvNT_6ParamsE --------------------------
	.section	.nv.constant0._ZN7cutlass13device_kernelIN5flash11enable_sm90INS1_16FlashAttnFwdSm90INS1_25CollectiveMainloopFwdSm90ILi2EN4cute5tupleIJNS5_1CILi1EEES8_S8_EEENS6_IJNS7_ILi128EEENS7_ILi96EEENS7_ILi192EEEEEELi192ENS_10bfloat16_tEfNS_4arch4Sm90ELb0ELb1ELb1ELb1ELb0ELb0ELb0ELb1ELb1ELb1ELb1ELb0EEENS1_21CollectiveEpilogueFwdINS6_IJSA_SC_SB_EEES9_SE_SG_Li256ELb1ELb1ELb1ELb0EEENS1_36VarlenDynamicPersistentTileSchedulerILi128ELi96ELi256ELi128ELb1ELb1ELb1ELb1ELb0ELb1EEEEEEEEEvNT_6ParamsE,"a",@progbits
	.sectionflags	@""
	.align	4
.nv.constant0._ZN7cutlass13device_kernelIN5flash11enable_sm90INS1_16FlashAttnFwdSm90INS1_25CollectiveMainloopFwdSm90ILi2EN4cute5tupleIJNS5_1CILi1EEES8_S8_EEENS6_IJNS7_ILi128EEENS7_ILi96EEENS7_ILi192EEEEEELi192ENS_10bfloat16_tEfNS_4arch4Sm90ELb0ELb1ELb1ELb1ELb0ELb0ELb0ELb1ELb1ELb1ELb1ELb0EEENS1_21CollectiveEpilogueFwdINS6_IJSA_SC_SB_EEES9_SE_SG_Li256ELb1ELb1ELb1ELb0EEENS1_36VarlenDynamicPersistentTileSchedulerILi128ELi96ELi256ELi128ELb1ELb1ELb1ELb1ELb0ELb1EEEEEEEEEvNT_6ParamsE:
	.zero		3328


//--------------------- .nv.constant0._ZN7cutlass13device_kernelIN5flash11enable_sm90INS1_16FlashAttnFwdSm90INS1_25CollectiveMainloopFwdSm90ILi2EN4cute5tupleIJNS5_1CILi1EEES8_S8_EEENS6_IJNS7_ILi128EEENS7_ILi96EEENS7_ILi192EEEEEELi192ENS_10bfloat16_tEfNS_4arch4Sm90ELb0ELb1ELb1ELb1ELb0ELb1ELb0ELb1ELb1ELb1ELb1ELb0EEENS1_21CollectiveEpilogueFwdINS6_IJSA_SC_SB_EEES9_SE_SG_Li256ELb1ELb1ELb1ELb0EEENS1_36VarlenDynamicPersistentTileSchedulerILi128ELi96ELi256ELi128ELb1ELb1ELb1ELb1ELb0ELb1EEEEEEEEEvNT_6ParamsE --------------------------
	.section	.nv.constant0._ZN7cutlass13device_kernelIN5flash11enable_sm90INS1_16FlashAttnFwdSm90INS1_25CollectiveMainloopFwdSm90ILi2EN4cute5tupleIJNS5_1CILi1EEES8_S8_EEENS6_IJNS7_ILi128EEENS7_ILi96EEENS7_ILi192EEEEEELi192ENS_10bfloat16_tEfNS_4arch4Sm90ELb0ELb1ELb1ELb1ELb0ELb1ELb0ELb1ELb1ELb1ELb1ELb0EEENS1_21CollectiveEpilogueFwdINS6_IJSA_SC_SB_EEES9_SE_SG_Li256ELb1ELb1ELb1ELb0EEENS1_36VarlenDynamicPersistentTileSchedulerILi128ELi96ELi256ELi128ELb1ELb1ELb1ELb1ELb0ELb1EEEEEEEEEvNT_6ParamsE,"a",@progbits
	.sectionflags	@""
	.align	4
.nv.constant0._ZN7cutlass13device_kernelIN5flash11enable_sm90INS1_16FlashAttnFwdSm90INS1_25CollectiveMainloopFwdSm90ILi2EN4cute5tupleIJNS5_1CILi1EEES8_S8_EEENS6_IJNS7_ILi128EEENS7_ILi96EEENS7_ILi192EEEEEELi192ENS_10bfloat16_tEfNS_4arch4Sm90ELb0ELb1ELb1ELb1ELb0ELb1ELb0ELb1ELb1ELb1ELb1ELb0EEENS1_21CollectiveEpilogueFwdINS6_IJSA_SC_SB_EEES9_SE_SG_Li256ELb1ELb1ELb1ELb0EEENS1_36VarlenDynamicPersistentTileSchedulerILi128ELi96ELi256ELi128ELb1ELb1ELb1ELb1ELb0ELb1EEEEEEEEEvNT_6ParamsE:
	.zero		3328


//--------------------- .nv.constant0._ZN7cutlass13device_kernelIN5flash11enable_sm90INS1_16FlashAttnFwdSm90INS1_25CollectiveMainloopFwdSm90ILi2EN4cute5tupleIJNS5_1CILi1EEES8_S8_EEENS6_IJNS7_ILi128EEENS7_ILi112EEENS7_ILi192EEEEEELi192ENS_10bfloat16_tEfNS_4arch4Sm90ELb1ELb0ELb1ELb0ELb0ELb0ELb0ELb1ELb1ELb1ELb1ELb0EEENS1_21CollectiveEpilogueFwdINS6_IJSA_SC_SB_EEES9_SE_SG_Li256ELb0ELb1ELb1ELb0EEENS1_19SingleTileSchedulerILb0ELb1ELb1ELi128EEEEEEEEEvNT_6ParamsE --------------------------
	.section	.nv.constant0._ZN7cutlass13device_kernelIN5flash11enable_sm90INS1_16FlashAttnFwdSm90INS1_25CollectiveMainloopFwdSm90ILi2EN4cute5tupleIJNS5_1CILi1EEES8_S8_EEENS6_IJNS7_ILi128EEENS7_ILi112EEENS7_ILi192EEEEEELi192ENS_10bfloat16_tEfNS_4arch4Sm90ELb1ELb0ELb1ELb0ELb0ELb0ELb0ELb1ELb1ELb1ELb1ELb0EEENS1_21CollectiveEpilogueFwdINS6_IJSA_SC_SB_EEES9_SE_SG_Li256ELb0ELb1ELb1ELb0EEENS1_19SingleTileSchedulerILb0ELb1ELb1ELi128EEEEEEEEEvNT_6ParamsE,"a",@progbits
	.sectionflags	@""
	.align	4
.nv.constant0._ZN7cutlass13device_kernelIN5flash11enable_sm90INS1_16FlashAttnFwdSm90INS1_25CollectiveMainloopFwdSm90ILi2EN4cute5tupleIJNS5_1CILi1EEES8_S8_EEENS6_IJNS7_ILi128EEENS7_ILi112EEENS7_ILi192EEEEEELi192ENS_10bfloat16_tEfNS_4arch4Sm90ELb1ELb0ELb1ELb0ELb0ELb0ELb0ELb1ELb1ELb1ELb1ELb0EEENS1_21CollectiveEpilogueFwdINS6_IJSA_SC_SB_EEES9_SE_SG_Li256ELb0ELb1ELb1ELb0EEENS1_19SingleTileSchedulerILb0ELb1ELb1ELi128EEEEEEEEEvNT_6ParamsE:
	.zero		3200


//--------------------- .nv.constant0._ZN7cutlass13device_kernelIN5flash11enable_sm90INS1_16FlashAttnFwdSm90INS1_25CollectiveMainloopFwdSm90ILi2EN4cute5tupleIJNS5_1CILi1EEES8_S8_EEENS6_IJNS7_ILi128EEENS7_ILi112EEENS7_ILi192EEEEEELi192ENS_10bfloat16_tEfNS_4arch4Sm90ELb1ELb0ELb1ELb1ELb0ELb0ELb0ELb1ELb1ELb1ELb1ELb0EEENS1_21CollectiveEpilogueFwdINS6_IJSA_SC_SB_EEES9_SE_SG_Li256ELb1ELb1ELb1ELb0EEENS1_36VarlenDynamicPersistentTileSchedulerILi128ELi112ELi256ELi128ELb1ELb1ELb1ELb1ELb1ELb1EEEEEEEEEvNT_6ParamsE --------------------------
	.section	.nv.constant0._ZN7cutlass13device_kernelIN5flash11enable_sm90INS1_16FlashAttnFwdSm90INS1_25CollectiveMainloopFwdSm90ILi2EN4cute5tupleIJNS5_1CILi1EEES8_S8_EEENS6_IJNS7_ILi128EEENS7_ILi112EEENS7_ILi192EEEEEELi192ENS_10bfloat16_tEfNS_4arch4Sm90ELb1ELb0ELb1ELb1ELb0ELb0ELb0ELb1ELb1ELb1ELb1ELb0EEENS1_21CollectiveEpilogueFwdINS6_IJSA_SC_SB_EEES9_SE_SG_Li256ELb1ELb1ELb1ELb0EEENS1_36VarlenDynamicPersistentTileSchedulerILi128ELi112ELi256ELi128ELb1ELb1ELb1ELb1ELb1ELb1EEEEEEEEEvNT_6ParamsE,"a",@progbits
	.sectionflags	@""
	.align	4
.nv.constant0._ZN7cutlass13device_kernelIN5flash11enable_sm90INS1_16FlashAttnFwdSm90INS1_25CollectiveMainloopFwdSm90ILi2EN4cute5tupleIJNS5_1CILi1EEES8_S8_EEENS6_IJNS7_ILi128EEENS7_ILi112EEENS7_ILi192EEEEEELi192ENS_10bfloat16_tEfNS_4arch4Sm90ELb1ELb0ELb1ELb1ELb0ELb0ELb0ELb1ELb1ELb1ELb1ELb0EEENS1_21CollectiveEpilogueFwdINS6_IJSA_SC_SB_EEES9_SE_SG_Li256ELb1ELb1ELb1ELb0EEENS1_36VarlenDynamicPersistentTileSchedulerILi128ELi112ELi256ELi128ELb1ELb1ELb1ELb1ELb1ELb1EEEEEEEEEvNT_6ParamsE:
	.zero		3328


//--------------------- .nv.constant0._ZN7cutlass13device_kernelIN5flash11enable_sm90INS1_16FlashAttnFwdSm90INS1_25CollectiveMainloopFwdSm90ILi2EN4cute5tupleIJNS5_1CILi1EEES8_S8_EEENS6_IJNS7_ILi128EEENS7_ILi112EEENS7_ILi192EEEEEELi192ENS_10bfloat16_tEfNS_4arch4Sm90ELb1ELb0ELb1ELb1ELb0ELb1ELb0ELb1ELb1ELb1ELb1ELb0EEENS1_21CollectiveEpilogueFwdINS6_IJSA_SC_SB_EEES9_SE_SG_Li256ELb1ELb1ELb1ELb0EEENS1_36VarlenDynamicPersistentTileSchedulerILi128ELi112ELi256ELi128ELb1ELb1ELb1ELb1ELb1ELb1EEEEEEEEEvNT_6ParamsE --------------------------
	.section	.nv.constant0._ZN7cutlass13device_kernelIN5flash11enable_sm90INS1_16FlashAttnFwdSm90INS1_25CollectiveMainloopFwdSm90ILi2EN4cute5tupleIJNS5_1CILi1EEES8_S8_EEENS6_IJNS7_ILi128EEENS7_ILi112EEENS7_ILi192EEEEEELi192ENS_10bfloat16_tEfNS_4arch4Sm90ELb1ELb0ELb1ELb1ELb0ELb1ELb0ELb1ELb1ELb1ELb1ELb0EEENS1_21CollectiveEpilogueFwdINS6_IJSA_SC_SB_EEES9_SE_SG_Li256ELb1ELb1ELb1ELb0EEENS1_36VarlenDynamicPersistentTileSchedulerILi128ELi112ELi256ELi128ELb1ELb1ELb1ELb1ELb1ELb1EEEEEEEEEvNT_6ParamsE,"a",@progbits
	.sectionflags	@""
	.align	4
.nv.constant0._ZN7cutlass13device_kernelIN5flash11enable_sm90INS1_16FlashAttnFwdSm90INS1_25CollectiveMainloopFwdSm90ILi2EN4cute5tupleIJNS5_1CILi1EEES8_S8_EEENS6_IJNS7_ILi128EEENS7_ILi112EEENS7_ILi192EEEEEELi192ENS_10bfloat16_tEfNS_4arch4Sm90ELb1ELb0ELb1ELb1ELb0ELb1ELb0ELb1ELb1ELb1ELb1ELb0EEENS1_21CollectiveEpilogueFwdINS6_IJSA_SC_SB_EEES9_SE_SG_Li256ELb1ELb1ELb1ELb0EEENS1_36VarlenDynamicPersistentTileSchedulerILi128ELi112ELi256ELi128ELb1ELb1ELb1ELb1ELb1ELb1EEEEEEEEEvNT_6ParamsE:
	.zero		3328


//--------------------- .nv.constant0._ZN7cutlass13device_kernelIN5flash11enable_sm90INS1_16FlashAttnFwdSm90INS1_25CollectiveMainloopFwdSm90ILi2EN4cute5tupleIJNS5_1CILi1EEES8_S8_EEENS6_IJNS7_ILi128EEENS7_ILi176EEESA_EEELi128ENS_10bfloat16_tEfNS_4arch4Sm90ELb0ELb0ELb1ELb0ELb0ELb0ELb0ELb1ELb1ELb1ELb1ELb0EEENS1_21CollectiveEpilogueFwdINS6_IJSA_SA_SB_EEES9_SD_SF_Li256ELb0ELb1ELb1ELb0EEENS1_19SingleTileSchedulerILb0ELb1ELb1ELi128EEEEEEEEEvNT_6ParamsE --------------------------
	.section	.nv.constant0._ZN7cutlass13device_kernelIN5flash11enable_sm90INS1_16FlashAttnFwdSm90INS1_25CollectiveMainloopFwdSm90ILi2EN4cute5tupleIJNS5_1CILi1EEES8_S8_EEENS6_IJNS7_ILi128EEENS7_ILi176EEESA_EEELi128ENS_10bfloat16_tEfNS_4arch4Sm90ELb0ELb0ELb1ELb0ELb0ELb0ELb0ELb1ELb1ELb1ELb1ELb0EEENS1_21CollectiveEpilogueFwdINS6_IJSA_SA_SB_EEES9_SD_SF_Li256ELb0ELb1ELb1ELb0EEENS1_19SingleTileSchedulerILb0ELb1ELb1ELi128EEEEEEEEEvNT_6ParamsE,"a",@progbits
	.sectionflags	@""
	.align	4
.nv.constant0._ZN7cutlass13device_kernelIN5flash11enable_sm90INS1_16FlashAttnFwdSm90INS1_25CollectiveMainloopFwdSm90ILi2EN4cute5tupleIJNS5_1CILi1EEES8_S8_EEENS6_IJNS7_ILi128EEENS7_ILi176EEESA_EEELi128ENS_10bfloat16_tEfNS_4arch4Sm90ELb0ELb0ELb1ELb0ELb0ELb0ELb0ELb1ELb1ELb1ELb1ELb0EEENS1_21CollectiveEpilogueFwdINS6_IJSA_SA_SB_EEES9_SD_SF_Li256ELb0ELb1ELb1ELb0EEENS1_19SingleTileSchedulerILb0ELb1ELb1ELi128EEEEEEEEEvNT_6ParamsE:
	.zero		3200


//--------------------- .nv.constant0._ZN7cutlass13device_kernelIN5flash11enable_sm90INS1_16FlashAttnFwdSm90INS1_25CollectiveMainloopFwdSm90ILi2EN4cute5tupleIJNS5_1CILi1EEES8_S8_EEENS6_IJNS7_ILi128EEENS7_ILi176EEESA_EEELi128ENS_10bfloat16_tEfNS_4arch4Sm90ELb0ELb0ELb1ELb1ELb0ELb0ELb0ELb1ELb1ELb1ELb1ELb0EEENS1_21CollectiveEpilogueFwdINS6_IJSA_SA_SB_EEES9_SD_SF_Li256ELb1ELb1ELb1ELb0EEENS1_36VarlenDynamicPersistentTileSchedulerILi128ELi176ELi256ELi128ELb1ELb1ELb1ELb0ELb1ELb1EEEEEEEEEvNT_6ParamsE --------------------------
	.section	.nv.constant0._ZN7cutlass13device_kernelIN5flash11enable_sm90INS1_16FlashAttnFwdSm90INS1_25CollectiveMainloopFwdSm90ILi2EN4cute5tupleIJNS5_1CILi1EEES8_S8_EEENS6_IJNS7_ILi128EEENS7_ILi176EEESA_EEELi128ENS_10bfloat16_tEfNS_4arch4Sm90ELb0ELb0ELb1ELb1ELb0ELb0ELb0ELb1ELb1ELb1ELb1ELb0EEENS1_21CollectiveEpilogueFwdINS6_IJSA_SA_SB_EEES9_SD_SF_Li256ELb1ELb1ELb1ELb0EEENS1_36VarlenDynamicPersistentTileSchedulerILi128ELi176ELi256ELi128ELb1ELb1ELb1ELb0ELb1ELb1EEEEEEEEEvNT_6ParamsE,"a",@progbits
	.sectionflags	@""
	.align	4
.nv.constant0._ZN7cutlass13device_kernelIN5flash11enable_sm90INS1_16FlashAttnFwdSm90INS1_25CollectiveMainloopFwdSm90ILi2EN4cute5tupleIJNS5_1CILi1EEES8_S8_EEENS6_IJNS7_ILi128EEENS7_ILi176EEESA_EEELi128ENS_10bfloat16_tEfNS_4arch4Sm90ELb0ELb0ELb1ELb1ELb0ELb0ELb0ELb1ELb1ELb1ELb1ELb0EEENS1_21CollectiveEpilogueFwdINS6_IJSA_SA_SB_EEES9_SD_SF_Li256ELb1ELb1ELb1ELb0EEENS1_36VarlenDynamicPersistentTileSchedulerILi128ELi176ELi256ELi128ELb1ELb1ELb1ELb0ELb1ELb1EEEEEEEEEvNT_6ParamsE:
	.zero		3328


//--------------------- .nv.constant0._ZN7cutlass13device_kernelIN5flash11enable_sm90INS1_16FlashAttnFwdSm90INS1_25CollectiveMainloopFwdSm90ILi2EN4cute5tupleIJNS5_1CILi1EEES8_S8_EEENS6_IJNS7_ILi128EEENS7_ILi176EEESA_EEELi128ENS_10bfloat16_tEfNS_4arch4Sm90ELb0ELb0ELb1ELb1ELb0ELb1ELb0ELb1ELb1ELb1ELb1ELb0EEENS1_21CollectiveEpilogueFwdINS6_IJSA_SA_SB_EEES9_SD_SF_Li256ELb1ELb1ELb1ELb0EEENS1_36VarlenDynamicPersistentTileSchedulerILi128ELi176ELi256ELi128ELb1ELb1ELb1ELb0ELb1ELb1EEEEEEEEEvNT_6ParamsE --------------------------
	.section	.nv.constant0._ZN7cutlass13device_kernelIN5flash11enable_sm90INS1_16FlashAttnFwdSm90INS1_25CollectiveMainloopFwdSm90ILi2EN4cute5tupleIJNS5_1CILi1EEES8_S8_EEENS6_IJNS7_ILi128EEENS7_ILi176EEESA_EEELi128ENS_10bfloat16_tEfNS_4arch4Sm90ELb0ELb0ELb1ELb1ELb0ELb1ELb0ELb1ELb1ELb1ELb1ELb0EEENS1_21CollectiveEpilogueFwdINS6_IJSA_SA_SB_EEES9_SD_SF_Li256ELb1ELb1ELb1ELb0EEENS1_36VarlenDynamicPersistentTileSchedulerILi128ELi176ELi256ELi128ELb1ELb1ELb1ELb0ELb1ELb1EEEEEEEEEvNT_6ParamsE,"a",@progbits
	.sectionflags	@""
	.align	4
.nv.constant0._ZN7cutlass13device_kernelIN5flash11enable_sm90INS1_16FlashAttnFwdSm90INS1_25CollectiveMainloopFwdSm90ILi2EN4cute5tupleIJNS5_1CILi1EEES8_S8_EEENS6_IJNS7_ILi128EEENS7_ILi176EEESA_EEELi128ENS_10bfloat16_tEfNS_4arch4Sm90ELb0ELb0ELb1ELb1ELb0ELb1ELb0ELb1ELb1ELb1ELb1ELb0EEENS1_21CollectiveEpilogueFwdINS6_IJSA_SA_SB_EEES9_SD_SF_Li256ELb1ELb1ELb1ELb0EEENS1_36VarlenDynamicPersistentTileSchedulerILi128ELi176ELi256ELi128ELb1ELb1ELb1ELb0ELb1ELb1EEEEEEEEEvNT_6ParamsE:
	.zero		3328


//--------------------- .nv.constant0._ZN7cutlass13device_kernelIN5flash11enable_sm90INS1_16FlashAttnFwdSm90INS1_25CollectiveMainloopFwdSm90ILi2EN4cute5tupleIJNS5_1CILi1EEES8_S8_EEENS6_IJNS7_ILi128EEESA_SA_EEELi128ENS_10bfloat16_tEfNS_4arch4Sm90ELb0ELb1ELb1ELb0ELb0ELb0ELb0ELb1ELb1ELb1ELb1ELb0EEENS1_21CollectiveEpilogueFwdISB_S9_SC_SE_Li256ELb0ELb1ELb1ELb0EEENS1_19SingleTileSchedulerILb0ELb1ELb1ELi128EEEEEEEEEvNT_6ParamsE --------------------------
	.section	.nv.constant0._ZN7cutlass13device_kernelIN5flash11enable_sm90INS1_16FlashAttnFwdSm90INS1_25CollectiveMainloopFwdSm90ILi2EN4cute5tupleIJNS5_1CILi1EEES8_S8_EEENS6_IJNS7_ILi128EEESA_SA_EEELi128ENS_10bfloat16_tEfNS_4arch4Sm90ELb0ELb1ELb1ELb0ELb0ELb0ELb0ELb1ELb1ELb1ELb1ELb0EEENS1_21CollectiveEpilogueFwdISB_S9_SC_SE_Li256ELb0ELb1ELb1ELb0EEENS1_19SingleTileSchedulerILb0ELb1ELb1ELi128EEEEEEEEEvNT_6ParamsE,"a",@progbits
	.sectionflags	@""
	.align	4
.nv.constant0._ZN7cutlass13device_kernelIN5flash11enable_sm90INS1_16FlashAttnFwdSm90INS1_25CollectiveMainloopFwdSm90ILi2EN4cute5tupleIJNS5_1CILi1EEES8_S8_EEENS6_IJNS7_ILi128EEESA_SA_EEELi128ENS_10bfloat16_tEfNS_4arch4Sm90ELb0ELb1ELb1ELb0ELb0ELb0ELb0ELb1ELb1ELb1ELb1ELb0EEENS1_21CollectiveEpilogueFwdISB_S9_SC_SE_Li256ELb0ELb1ELb1ELb0EEENS1_19SingleTileSchedulerILb0ELb1ELb1ELi128EEEEEEEEEvNT_6ParamsE:
	.zero		3200


//--------------------- .nv.constant0._ZN7cutlass13device_kernelIN5flash11enable_sm90INS1_16FlashAttnFwdSm90INS1_25CollectiveMainloopFwdSm90ILi2EN4cute5tupleIJNS5_1CILi1EEES8_S8_EEENS6_IJNS7_ILi128EEESA_SA_EEELi128ENS_10bfloat16_tEfNS_4arch4Sm90ELb0ELb1ELb1ELb1ELb0ELb0ELb0ELb1ELb1ELb1ELb1ELb0EEENS1_21CollectiveEpilogueFwdISB_S9_SC_SE_Li256ELb1ELb1ELb1ELb0EEENS1_36VarlenDynamicPersistentTileSchedulerILi128ELi128ELi256ELi128ELb1ELb1ELb1ELb1ELb0ELb1EEEEEEEEEvNT_6ParamsE --------------------------
	.section	.nv.constant0._ZN7cutlass13device_kernelIN5flash11enable_sm90INS1_16FlashAttnFwdSm90INS1_25CollectiveMainloopFwdSm90ILi2EN4cute5tupleIJNS5_1CILi1EEES8_S8_EEENS6_IJNS7_ILi128EEESA_SA_EEELi128ENS_10bfloat16_tEfNS_4arch4Sm90ELb0ELb1ELb1ELb1ELb0ELb0ELb0ELb1ELb1ELb1ELb1ELb0EEENS1_21CollectiveEpilogueFwdISB_S9_SC_SE_Li256ELb1ELb1ELb1ELb0EEENS1_36VarlenDynamicPersistentTileSchedulerILi128ELi128ELi256ELi128ELb1ELb1ELb1ELb1ELb0ELb1EEEEEEEEEvNT_6ParamsE,"a",@progbits
	.sectionflags	@""
	.align	4
.nv.constant0._ZN7cutlass13device_kernelIN5flash11enable_sm90INS1_16FlashAttnFwdSm90INS1_25CollectiveMainloopFwdSm90ILi2EN4cute5tupleIJNS5_1CILi1EEES8_S8_EEENS6_IJNS7_ILi128EEESA_SA_EEELi128ENS_10bfloat16_tEfNS_4arch4Sm90ELb0ELb1ELb1ELb1ELb0ELb0ELb0ELb1ELb1ELb1ELb1ELb0EEENS1_21CollectiveEpilogueFwdISB_S9_SC_SE_Li256ELb1ELb1ELb1ELb0EEENS1_36VarlenDynamicPersistentTileSchedulerILi128ELi128ELi256ELi128ELb1ELb1ELb1ELb1ELb0ELb1EEEEEEEEEvNT_6ParamsE:
	.zero		3328


//--------------------- .nv.constant0._ZN7cutlass13device_kernelIN5flash11enable_sm90INS1_16FlashAttnFwdSm90INS1_25CollectiveMainloopFwdSm90ILi2EN4cute5tupleIJNS5_1CILi1EEES8_S8_EEENS6_IJNS7_ILi128EEESA_SA_EEELi128ENS_10bfloat16_tEfNS_4arch4Sm90ELb0ELb1ELb1ELb1ELb0ELb1ELb0ELb1ELb1ELb1ELb1ELb0EEENS1_21CollectiveEpilogueFwdISB_S9_SC_SE_Li256ELb1ELb1ELb1ELb0EEENS1_36VarlenDynamicPersistentTileSchedulerILi128ELi128ELi256ELi128ELb1ELb1ELb1ELb1ELb0ELb1EEEEEEEEEvNT_6ParamsE --------------------------
	.section	.nv.constant0._ZN7cutlass13device_kernelIN5flash11enable_sm90INS1_16FlashAttnFwdSm90INS1_25CollectiveMainloopFwdSm90ILi2EN4cute5tupleIJNS5_1CILi1EEES8_S8_EEENS6_IJNS7_ILi128EEESA_SA_EEELi128ENS_10bfloat16_tEfNS_4arch4Sm90ELb0ELb1ELb1ELb1ELb0ELb1ELb0ELb1ELb1ELb1ELb1ELb0EEENS1_21CollectiveEpilogueFwdISB_S9_SC_SE_Li256ELb1ELb1ELb1ELb0EEENS1_36VarlenDynamicPersistentTileSchedulerILi128ELi128ELi256ELi128ELb1ELb1ELb1ELb1ELb0ELb1EEEEEEEEEvNT_6ParamsE,"a",@progbits
	.sectionflags	@""
	.align	4
.nv.constant0._ZN7cutlass13device_kernelIN5flash11enable_sm90INS1_16FlashAttnFwdSm90INS1_25CollectiveMainloopFwdSm90ILi2EN4cute5tupleIJNS5_1CILi1EEES8_S8_EEENS6_IJNS7_ILi128EEESA_SA_EEELi128ENS_10bfloat16_tEfNS_4arch4Sm90ELb0ELb1ELb1ELb1ELb0ELb1ELb0ELb1ELb1ELb1ELb1ELb0EEENS1_21CollectiveEpilogueFwdISB_S9_SC_SE_Li256ELb1ELb1ELb1ELb0EEENS1_36VarlenDynamicPersistentTileSchedulerILi128ELi128ELi256ELi128ELb1ELb1ELb1ELb1ELb0ELb1EEEEEEEEEvNT_6ParamsE:
	.zero		3328


//--------------------- .nv.constant0._ZN7cutlass13device_kernelIN5flash11enable_sm90INS1_16FlashAttnFwdSm90INS1_25CollectiveMainloopFwdSm90ILi2EN4cute5tupleIJNS5_1CILi1EEES8_S8_EEENS6_IJNS7_ILi128EEESA_SA_EEELi128ENS_10bfloat16_tEfNS_4arch4Sm90ELb1ELb0ELb1ELb0ELb0ELb0ELb0ELb1ELb1ELb1ELb1ELb0EEENS1_21CollectiveEpilogueFwdISB_S9_SC_SE_Li256ELb0ELb1ELb1ELb0EEENS1_19SingleTileSchedulerILb0ELb1ELb1ELi128EEEEEEEEEvNT_6ParamsE --------------------------
	.section	.nv.constant0._ZN7cutlass13device_kernelIN5flash11enable_sm90INS1_16FlashAttnFwdSm90INS1_25CollectiveMainloopFwdSm90ILi2EN4cute5tupleIJNS5_1CILi1EEES8_S8_EEENS6_IJNS7_ILi128EEESA_SA_EEELi128ENS_10bfloat16_tEfNS_4arch4Sm90ELb1ELb0ELb1ELb0ELb0ELb0ELb0ELb1ELb1ELb1ELb1ELb0EEENS1_21CollectiveEpilogueFwdISB_S9_SC_SE_Li256ELb0ELb1ELb1ELb0EEENS1_19SingleTileSchedulerILb0ELb1ELb1ELi128EEEEEEEEEvNT_6ParamsE,"a",@progbits
	.sectionflags	@""
	.align	4
.nv.constant0._ZN7cutlass13device_kernelIN5flash11enable_sm90INS1_16FlashAttnFwdSm90INS1_25CollectiveMainloopFwdSm90ILi2EN4cute5tupleIJNS5_1CILi1EEES8_S8_EEENS6_IJNS7_ILi128EEESA_SA_EEELi128ENS_10bfloat16_tEfNS_4arch4Sm90ELb1ELb0ELb1ELb0ELb0ELb0ELb0ELb1ELb1ELb1ELb1ELb0EEENS1_21CollectiveEpilogueFwdISB_S9_SC_SE_Li256ELb0ELb1ELb1ELb0EEENS1_19SingleTileSchedulerILb0ELb1ELb1ELi128EEEEEEEEEvNT_6ParamsE:
	.zero		3200


//--------------------- .nv.constant0._ZN7cutlass13device_kernelIN5flash11enable_sm90INS1_16FlashAttnFwdSm90INS1_25CollectiveMainloopFwdSm90ILi2EN4cute5tupleIJNS5_1CILi1EEES8_S8_EEENS6_IJNS7_ILi128EEESA_SA_EEELi128ENS_10bfloat16_tEfNS_4arch4Sm90ELb1ELb0ELb1ELb1ELb0ELb0ELb0ELb1ELb1ELb1ELb1ELb0EEENS1_21CollectiveEpilogueFwdISB_S9_SC_SE_Li256ELb1ELb1ELb1ELb0EEENS1_36VarlenDynamicPersistentTileSchedulerILi128ELi128ELi256ELi128ELb1ELb1ELb1ELb1ELb1ELb1EEEEEEEEEvNT_6ParamsE --------------------------
	.section	.nv.constant0._ZN7cutlass13device_kernelIN5flash11enable_sm90INS1_16FlashAttnFwdSm90INS1_25CollectiveMainloopFwdSm90ILi2EN4cute5tupleIJNS5_1CILi1EEES8_S8_EEENS6_IJNS7_ILi128EEESA_SA_EEELi128ENS_10bfloat16_tEfNS_4arch4Sm90ELb1ELb0ELb1ELb1ELb0ELb0ELb0ELb1ELb1ELb1ELb1ELb0EEENS1_21CollectiveEpilogueFwdISB_S9_SC_SE_Li256ELb1ELb1ELb1ELb0EEENS1_36VarlenDynamicPersistentTileSchedulerILi128ELi128ELi256ELi128ELb1ELb1ELb1ELb1ELb1ELb1EEEEEEEEEvNT_6ParamsE,"a",@progbits
	.sectionflags	@""
	.align	4
.nv.constant0._ZN7cutlass13device_kernelIN5flash11enable_sm90INS1_16FlashAttnFwdSm90INS1_25CollectiveMainloopFwdSm90ILi2EN4cute5tupleIJNS5_1CILi1EEES8_S8_EEENS6_IJNS7_ILi128EEESA_SA_EEELi128ENS_10bfloat16_tEfNS_4arch4Sm90ELb1ELb0ELb1ELb1ELb0ELb0ELb0ELb1ELb1ELb1ELb1ELb0EEENS1_21CollectiveEpilogueFwdISB_S9_SC_SE_Li256ELb1ELb1ELb1ELb0EEENS1_36VarlenDynamicPersistentTileSchedulerILi128ELi128ELi256ELi128ELb1ELb1ELb1ELb1ELb1ELb1EEEEEEEEEvNT_6ParamsE:
	.zero		3328


//--------------------- .nv.constant0._ZN7cutlass13device_kernelIN5flash11enable_sm90INS1_16FlashAttnFwdSm90INS1_25CollectiveMainloopFwdSm90ILi2EN4cute5tupleIJNS5_1CILi1EEES8_S8_EEENS6_IJNS7_ILi128EEESA_SA_EEELi128ENS_10bfloat16_tEfNS_4arch4Sm90ELb1ELb0ELb1ELb1ELb0ELb1ELb0ELb1ELb1ELb1ELb1ELb0EEENS1_21CollectiveEpilogueFwdISB_S9_SC_SE_Li256ELb1ELb1ELb1ELb0EEENS1_36VarlenDynamicPersistentTileSchedulerILi128ELi128ELi256ELi128ELb1ELb1ELb1ELb1ELb1ELb1EEEEEEEEEvNT_6ParamsE --------------------------
	.section	.nv.constant0._ZN7cutlass13device_kernelIN5flash11enable_sm90INS1_16FlashAttnFwdSm90INS1_25CollectiveMainloopFwdSm90ILi2EN4cute5tupleIJNS5_1CILi1EEES8_S8_EEENS6_IJNS7_ILi128EEESA_SA_EEELi128ENS_10bfloat16_tEfNS_4arch4Sm90ELb1ELb0ELb1ELb1ELb0ELb1ELb0ELb1ELb1ELb1ELb1ELb0EEENS1_21CollectiveEpilogueFwdISB_S9_SC_SE_Li256ELb1ELb1ELb1ELb0EEENS1_36VarlenDynamicPersistentTileSchedulerILi128ELi128ELi256ELi128ELb1ELb1ELb1ELb1ELb1ELb1EEEEEEEEEvNT_6ParamsE,"a",@progbits
	.sectionflags	@""
	.align	4
.nv.constant0._ZN7cutlass13device_kernelIN5flash11enable_sm90INS1_16FlashAttnFwdSm90INS1_25CollectiveMainloopFwdSm90ILi2EN4cute5tupleIJNS5_1CILi1EEES8_S8_EEENS6_IJNS7_ILi128EEESA_SA_EEELi128ENS_10bfloat16_tEfNS_4arch4Sm90ELb1ELb0ELb1ELb1ELb0ELb1ELb0ELb1ELb1ELb1ELb1ELb0EEENS1_21CollectiveEpilogueFwdISB_S9_SC_SE_Li256ELb1ELb1ELb1ELb0EEENS1_36VarlenDynamicPersistentTileSchedulerILi128ELi128ELi256ELi128ELb1ELb1ELb1ELb1ELb1ELb1EEEEEEEEEvNT_6ParamsE:
	.zero		3328


//--------------------- .nv.constant0._ZN7cutlass13device_kernelIN5flash11enable_sm90INS1_16FlashAttnFwdSm90INS1_25CollectiveMainloopFwdSm90ILi2EN4cute5tupleIJNS5_1CILi1EEES8_S8_EEENS6_IJNS7_ILi192EEENS7_ILi144EEENS7_ILi96EEEEEELi96ENS_10bfloat16_tEfNS_4arch4Sm90ELb0ELb0ELb1ELb0ELb0ELb0ELb0ELb0ELb1ELb1ELb1ELb0EEENS1_21CollectiveEpilogueFwdINS6_IJSA_SC_SB_EEES9_SE_SG_Li384ELb0ELb1ELb1ELb0EEENS1_19SingleTileSchedulerILb0ELb1ELb1ELi192EEEEEEEEEvNT_6ParamsE --------------------------
	.section	.nv.constant0._ZN7cutlass13device_kernelIN5flash11enable_sm90INS1_16FlashAttnFwdSm90INS1_25CollectiveMainloopFwdSm90ILi2EN4cute5tupleIJNS5_1CILi1EEES8_S8_EEENS6_IJNS7_ILi192EEENS7_ILi144EEENS7_ILi96EEEEEELi96ENS_10bfloat16_tEfNS_4arch4Sm90ELb0ELb0ELb1ELb0ELb0ELb0ELb0ELb0ELb1ELb1ELb1ELb0EEENS1_21CollectiveEpilogueFwdINS6_IJSA_SC_SB_EEES9_SE_SG_Li384ELb0ELb1ELb1ELb0EEENS1_19SingleTileSchedulerILb0ELb1ELb1ELi192EEEEEEEEEvNT_6ParamsE,"a",@progbits
	.sectionflags	@""
	.align	4
.nv.constant0._ZN7cutlass13device_kernelIN5flash11enable_sm90INS1_16FlashAttnFwdSm90INS1_25CollectiveMainloopFwdSm90ILi2EN4cute5tupleIJNS5_1CILi1EEES8_S8_EEENS6_IJNS7_ILi192EEENS7_ILi144EEENS7_ILi96EEEEEELi96ENS_10bfloat16_tEfNS_4arch4Sm90ELb0ELb0ELb1ELb0ELb0ELb0ELb0ELb0ELb1ELb1ELb1ELb0EEENS1_21CollectiveEpilogueFwdINS6_IJSA_SC_SB_EEES9_SE_SG_Li384ELb0ELb1ELb1ELb0EEENS1_19SingleTileSchedulerILb0ELb1ELb1ELi192EEEEEEEEEvNT_6ParamsE:
	.zero		3200


//--------------------- .nv.constant0._ZN7cutlass13device_kernelIN5flash11enable_sm90INS1_16FlashAttnFwdSm90INS1_25CollectiveMainloopFwdSm90ILi2EN4cute5tupleIJNS5_1CILi1EEES8_S8_EEENS6_IJNS7_ILi192EEENS7_ILi144EEENS7_ILi96EEEEEELi96ENS_10bfloat16_tEfNS_4arch4Sm90ELb0ELb0ELb1ELb1ELb0ELb0ELb0ELb0ELb1ELb1ELb1ELb0EEENS1_21CollectiveEpilogueFwdINS6_IJSA_SC_SB_EEES9_SE_SG_Li384ELb1ELb1ELb1ELb0EEENS1_36VarlenDynamicPersistentTileSchedulerILi192ELi144ELi384ELi128ELb1ELb1ELb1ELb0ELb1ELb1EEEEEEEEEvNT_6ParamsE --------------------------
	.section	.nv.constant0._ZN7cutlass13device_kernelIN5flash11enable_sm90INS1_16FlashAttnFwdSm90INS1_25CollectiveMainloopFwdSm90ILi2EN4cute5tupleIJNS5_1CILi1EEES8_S8_EEENS6_IJNS7_ILi192EEENS7_ILi144EEENS7_ILi96EEEEEELi96ENS_10bfloat16_tEfNS_4arch4Sm90ELb0ELb0ELb1ELb1ELb0ELb0ELb0ELb0ELb1ELb1ELb1ELb0EEENS1_21CollectiveEpilogueFwdINS6_IJSA_SC_SB_EEES9_SE_SG_Li384ELb1ELb1ELb1ELb0EEENS1_36VarlenDynamicPersistentTileSchedulerILi192ELi144ELi384ELi128ELb1ELb1ELb1ELb0ELb1ELb1EEEEEEEEEvNT_6ParamsE,"a",@progbits
	.sectionflags	@""
	.align	4
.nv.constant0._ZN7cutlass13device_kernelIN5flash11enable_sm90INS1_16FlashAttnFwdSm90INS1_25CollectiveMainloopFwdSm90ILi2EN4cute5tupleIJNS5_1CILi1EEES8_S8_EEENS6_IJNS7_ILi192EEENS7_ILi144EEENS7_ILi96EEEEEELi96ENS_10bfloat16_tEfNS_4arch4Sm90ELb0ELb0ELb1ELb1ELb0ELb0ELb0ELb0ELb1ELb1ELb1ELb0EEENS1_21CollectiveEpilogueFwdINS6_IJSA_SC_SB_EEES9_SE_SG_Li384ELb1ELb1ELb1ELb0EEENS1_36VarlenDynamicPersistentTileSchedulerILi192ELi144ELi384ELi128ELb1ELb1ELb1ELb0ELb1ELb1EEEEEEEEEvNT_6ParamsE:
	.zero		3328


//--------------------- .nv.constant0._ZN7cutlass13device_kernelIN5flash11enable_sm90INS1_16FlashAttnFwdSm90INS1_25CollectiveMainloopFwdSm90ILi2EN4cute5tupleIJNS5_1CILi1EEES8_S8_EEENS6_IJNS7_ILi192EEENS7_ILi144EEENS7_ILi96EEEEEELi96ENS_10bfloat16_tEfNS_4arch4Sm90ELb0ELb0ELb1ELb1ELb0ELb1ELb0ELb0ELb1ELb1ELb1ELb0EEENS1_21CollectiveEpilogueFwdINS6_IJSA_SC_SB_EEES9_SE_SG_Li384ELb1ELb1ELb1ELb0EEENS1_36VarlenDynamicPersistentTileSchedulerILi192ELi144ELi384ELi128ELb1ELb1ELb1ELb0ELb1ELb1EEEEEEEEEvNT_6ParamsE --------------------------
	.section	.nv.constant0._ZN7cutlass13device_kernelIN5flash11enable_sm90INS1_16FlashAttnFwdSm90INS1_25CollectiveMainloopFwdSm90ILi2EN4cute5tupleIJNS5_1CILi1EEES8_S8_EEENS6_IJNS7_ILi192EEENS7_ILi144EEENS7_ILi96EEEEEELi96ENS_10bfloat16_tEfNS_4arch4Sm90ELb0ELb0ELb1ELb1ELb0ELb1ELb0ELb0ELb1ELb1ELb1ELb0EEENS1_21CollectiveEpilogueFwdINS6_IJSA_SC_SB_EEES9_SE_SG_Li384ELb1ELb1ELb1ELb0EEENS1_36VarlenDynamicPersistentTileSchedulerILi192ELi144ELi384ELi128ELb1ELb1ELb1ELb0ELb1ELb1EEEEEEEEEvNT_6ParamsE,"a",@progbits
	.sectionflags	@""
	.align	4
.nv.constant0._ZN7cutlass13device_kernelIN5flash11enable_sm90INS1_16FlashAttnFwdSm90INS1_25CollectiveMainloopFwdSm90ILi2EN4cute5tupleIJNS5_1CILi1EEES8_S8_EEENS6_IJNS7_ILi192EEENS7_ILi144EEENS7_ILi96EEEEEELi96ENS_10bfloat16_tEfNS_4arch4Sm90ELb0ELb0ELb1ELb1ELb0ELb1ELb0ELb0ELb1ELb1ELb1ELb0EEENS1_21CollectiveEpilogueFwdINS6_IJSA_SC_SB_EEES9_SE_SG_Li384ELb1ELb1ELb1ELb0EEENS1_36VarlenDynamicPersistentTileSchedulerILi192ELi144ELi384ELi128ELb1ELb1ELb1ELb0ELb1ELb1EEEEEEEEEvNT_6ParamsE:
	.zero		3328


//--------------------- .nv.constant0._ZN7cutlass13device_kernelIN5flash11enable_sm90INS1_16FlashAttnFwdSm90INS1_25CollectiveMainloopFwdSm90ILi2EN4cute5tupleIJNS5_1CILi1EEES8_S8_EEENS6_IJNS7_ILi192EEENS7_ILi128EEENS7_ILi96EEEEEELi96ENS_10bfloat16_tEfNS_4arch4Sm90ELb0ELb1ELb1ELb0ELb0ELb0ELb0ELb0ELb1ELb1ELb1ELb0EEENS1_21CollectiveEpilogueFwdINS6_IJSA_SC_SB_EEES9_SE_SG_Li384ELb0ELb1ELb1ELb0EEENS1_19SingleTileSchedulerILb0ELb1ELb1ELi192EEEEEEEEEvNT_6ParamsE --------------------------
	.section	.nv.constant0._ZN7cutlass13device_kernelIN5flash11enable_sm90INS1_16FlashAttnFwdSm90INS1_25CollectiveMainloopFwdSm90ILi2EN4cute5tupleIJNS5_1CILi1EEES8_S8_EEENS6_IJNS7_ILi192EEENS7_ILi128EEENS7_ILi96EEEEEELi96ENS_10bfloat16_tEfNS_4arch4Sm90ELb0ELb1ELb1ELb0ELb0ELb0ELb0ELb0ELb1ELb1ELb1ELb0EEENS1_21CollectiveEpilogueFwdINS6_IJSA_SC_SB_EEES9_SE_SG_Li384ELb0ELb1ELb1ELb0EEENS1_19SingleTileSchedulerILb0ELb1ELb1ELi192EEEEEEEEEvNT_6ParamsE,"a",@progbits
	.sectionflags	@""
	.align	4
.nv.constant0._ZN7cutlass13device_kernelIN5flash11enable_sm90INS1_16FlashAttnFwdSm90INS1_25CollectiveMainloopFwdSm90ILi2EN4cute5tupleIJNS5_1CILi1EEES8_S8_EEENS6_IJNS7_ILi192EEENS7_ILi128EEENS7_ILi96EEEEEELi96ENS_10bfloat16_tEfNS_4arch4Sm90ELb0ELb1ELb1ELb0ELb0ELb0ELb0ELb0ELb1ELb1ELb1ELb0EEENS1_21CollectiveEpilogueFwdINS6_IJSA_SC_SB_EEES9_SE_SG_Li384ELb0ELb1ELb1ELb0EEENS1_19SingleTileSchedulerILb0ELb1ELb1ELi192EEEEEEEEEvNT_6ParamsE:
	.zero		3200


//--------------------- .nv.constant0._ZN7cutlass13device_kernelIN5flash11enable_sm90INS1_16FlashAttnFwdSm90INS1_25CollectiveMainloopFwdSm90ILi2EN4cute5tupleIJNS5_1CILi1EEES8_S8_EEENS6_IJNS7_ILi192EEENS7_ILi128EEENS7_ILi96EEEEEELi96ENS_10bfloat16_tEfNS_4arch4Sm90ELb0ELb1ELb1ELb1ELb0ELb0ELb0ELb0ELb1ELb1ELb1ELb0EEENS1_21CollectiveEpilogueFwdINS6_IJSA_SC_SB_EEES9_SE_SG_Li384ELb1ELb1ELb1ELb0EEENS1_36VarlenDynamicPersistentTileSchedulerILi192ELi128ELi384ELi128ELb1ELb1ELb1ELb1ELb0ELb1EEEEEEEEEvNT_6ParamsE --------------------------
	.section	.nv.constant0._ZN7cutlass13device_kernelIN5flash11enable_sm90INS1_16FlashAttnFwdSm90INS1_25CollectiveMainloopFwdSm90ILi2EN4cute5tupleIJNS5_1CILi1EEES8_S8_EEENS6_IJNS7_ILi192EEENS7_ILi128EEENS7_ILi96EEEEEELi96ENS_10bfloat16_tEfNS_4arch4Sm90ELb0ELb1ELb1ELb1ELb0ELb0ELb0ELb0ELb1ELb1ELb1ELb0EEENS1_21CollectiveEpilogueFwdINS6_IJSA_SC_SB_EEES9_SE_SG_Li384ELb1ELb1ELb1ELb0EEENS1_36VarlenDynamicPersistentTileSchedulerILi192ELi128ELi384ELi128ELb1ELb1ELb1ELb1ELb0ELb1EEEEEEEEEvNT_6ParamsE,"a",@progbits
	.sectionflags	@""
	.align	4
.nv.constant0._ZN7cutlass13device_kernelIN5flash11enable_sm90INS1_16FlashAttnFwdSm90INS1_25CollectiveMainloopFwdSm90ILi2EN4cute5tupleIJNS5_1CILi1EEES8_S8_EEENS6_IJNS7_ILi192EEENS7_ILi128EEENS7_ILi96EEEEEELi96ENS_10bfloat16_tEfNS_4arch4Sm90ELb0ELb1ELb1ELb1ELb0ELb0ELb0ELb0ELb1ELb1ELb1ELb0EEENS1_21CollectiveEpilogueFwdINS6_IJSA_SC_SB_EEES9_SE_SG_Li384ELb1ELb1ELb1ELb0EEENS1_36VarlenDynamicPersistentTileSchedulerILi192ELi128ELi384ELi128ELb1ELb1ELb1ELb1ELb0ELb1EEEEEEEEEvNT_6ParamsE:
	.zero		3328


//--------------------- .nv.constant0._ZN7cutlass13device_kernelIN5flash11enable_sm90INS1_16FlashAttnFwdSm90INS1_25CollectiveMainloopFwdSm90ILi2EN4cute5tupleIJNS5_1CILi1EEES8_S8_EEENS6_IJNS7_ILi192EEENS7_ILi128EEENS7_ILi96EEEEEELi96ENS_10bfloat16_tEfNS_4arch4Sm90ELb0ELb1ELb1ELb1ELb0ELb1ELb0ELb0ELb1ELb1ELb1ELb0EEENS1_21CollectiveEpilogueFwdINS6_IJSA_SC_SB_EEES9_SE_SG_Li384ELb1ELb1ELb1ELb0EEENS1_36VarlenDynamicPersistentTileSchedulerILi192ELi128ELi384ELi128ELb1ELb1ELb1ELb1ELb0ELb1EEEEEEEEEvNT_6ParamsE --------------------------
	.section	.nv.constant0._ZN7cutlass13device_kernelIN5flash11enable_sm90INS1_16FlashAttnFwdSm90INS1_25CollectiveMainloopFwdSm90ILi2EN4cute5tupleIJNS5_1CILi1EEES8_S8_EEENS6_IJNS7_ILi192EEENS7_ILi128EEENS7_ILi96EEEEEELi96ENS_10bfloat16_tEfNS_4arch4Sm90ELb0ELb1ELb1ELb1ELb0ELb1ELb0ELb0ELb1ELb1ELb1ELb0EEENS1_21CollectiveEpilogueFwdINS6_IJSA_SC_SB_EEES9_SE_SG_Li384ELb1ELb1ELb1ELb0EEENS1_36VarlenDynamicPersistentTileSchedulerILi192ELi128ELi384ELi128ELb1ELb1ELb1ELb1ELb0ELb1EEEEEEEEEvNT_6ParamsE,"a",@progbits
	.sectionflags	@""
	.align	4
.nv.constant0._ZN7cutlass13device_kernelIN5flash11enable_sm90INS1_16FlashAttnFwdSm90INS1_25CollectiveMainloopFwdSm90ILi2EN4cute5tupleIJNS5_1CILi1EEES8_S8_EEENS6_IJNS7_ILi192EEENS7_ILi128EEENS7_ILi96EEEEEELi96ENS_10bfloat16_tEfNS_4arch4Sm90ELb0ELb1ELb1ELb1ELb0ELb1ELb0ELb0ELb1ELb1ELb1ELb0EEENS1_21CollectiveEpilogueFwdINS6_IJSA_SC_SB_EEES9_SE_SG_Li384ELb1ELb1ELb1ELb0EEENS1_36VarlenDynamicPersistentTileSchedulerILi192ELi128ELi384ELi128ELb1ELb1ELb1ELb1ELb0ELb1EEEEEEEEEvNT_6ParamsE:
	.zero		3328


//--------------------- .nv.constant0._ZN7cutlass13device_kernelIN5flash11enable_sm90INS1_16FlashAttnFwdSm90INS1_25CollectiveMainloopFwdSm90ILi2EN4cute5tupleIJNS5_1CILi1EEES8_S8_EEENS6_IJNS7_ILi192EEENS7_ILi144EEENS7_ILi96EEEEEELi96ENS_10bfloat16_tEfNS_4arch4Sm90ELb1ELb0ELb1ELb0ELb0ELb0ELb0ELb0ELb1ELb1ELb1ELb0EEENS1_21CollectiveEpilogueFwdINS6_IJSA_SC_SB_EEES9_SE_SG_Li384ELb0ELb1ELb1ELb0EEENS1_19SingleTileSchedulerILb0ELb1ELb1ELi192EEEEEEEEEvNT_6ParamsE --------------------------
	.section	.nv.constant0._ZN7cutlass13device_kernelIN5flash11enable_sm90INS1_16FlashAttnFwdSm90INS1_25CollectiveMainloopFwdSm90ILi2EN4cute5tupleIJNS5_1CILi1EEES8_S8_EEENS6_IJNS7_ILi192EEENS7_ILi144EEENS7_ILi96EEEEEELi96ENS_10bfloat16_tEfNS_4arch4Sm90ELb1ELb0ELb1ELb0ELb0ELb0ELb0ELb0ELb1ELb1ELb1ELb0EEENS1_21CollectiveEpilogueFwdINS6_IJSA_SC_SB_EEES9_SE_SG_Li384ELb0ELb1ELb1ELb0EEENS1_19SingleTileSchedulerILb0ELb1ELb1ELi192EEEEEEEEEvNT_6ParamsE,"a",@progbits
	.sectionflags	@""
	.align	4
.nv.constant0._ZN7cutlass13device_kernelIN5flash11enable_sm90INS1_16FlashAttnFwdSm90INS1_25CollectiveMainloopFwdSm90ILi2EN4cute5tupleIJNS5_1CILi1EEES8_S8_EEENS6_IJNS7_ILi192EEENS7_ILi144EEENS7_ILi96EEEEEELi96ENS_10bfloat16_tEfNS_4arch4Sm90ELb1ELb0ELb1ELb0ELb0ELb0ELb0ELb0ELb1ELb1ELb1ELb0EEENS1_21CollectiveEpilogueFwdINS6_IJSA_SC_SB_EEES9_SE_SG_Li384ELb0ELb1ELb1ELb0EEENS1_19SingleTileSchedulerILb0ELb1ELb1ELi192EEEEEEEEEvNT_6ParamsE:
	.zero		3200


//--------------------- .nv.constant0._ZN7cutlass13device_kernelIN5flash11enable_sm90INS1_16FlashAttnFwdSm90INS1_25CollectiveMainloopFwdSm90ILi2EN4cute5tupleIJNS5_1CILi1EEES8_S8_EEENS6_IJNS7_ILi192EEENS7_ILi144EEENS7_ILi96EEEEEELi96ENS_10bfloat16_tEfNS_4arch4Sm90ELb1ELb0ELb1ELb1ELb0ELb0ELb0ELb0ELb1ELb1ELb1ELb0EEENS1_21CollectiveEpilogueFwdINS6_IJSA_SC_SB_EEES9_SE_SG_Li384ELb1ELb1ELb1ELb0EEENS1_36VarlenDynamicPersistentTileSchedulerILi192ELi144ELi384ELi128ELb1ELb1ELb1ELb1ELb1ELb1EEEEEEEEEvNT_6ParamsE --------------------------
	.section	.nv.constant0._ZN7cutlass13device_kernelIN5flash11enable_sm90INS1_16FlashAttnFwdSm90INS1_25CollectiveMainloopFwdSm90ILi2EN4cute5tupleIJNS5_1CILi1EEES8_S8_EEENS6_IJNS7_ILi192EEENS7_ILi144EEENS7_ILi96EEEEEELi96ENS_10bfloat16_tEfNS_4arch4Sm90ELb1ELb0ELb1ELb1ELb0ELb0ELb0ELb0ELb1ELb1ELb1ELb0EEENS1_21CollectiveEpilogueFwdINS6_IJSA_SC_SB_EEES9_SE_SG_Li384ELb1ELb1ELb1ELb0EEENS1_36VarlenDynamicPersistentTileSchedulerILi192ELi144ELi384ELi128ELb1ELb1ELb1ELb1ELb1ELb1EEEEEEEEEvNT_6ParamsE,"a",@progbits
	.sectionflags	@""
	.align	4
.nv.constant0._ZN7cutlass13device_kernelIN5flash11enable_sm90INS1_16FlashAttnFwdSm90INS1_25CollectiveMainloopFwdSm90ILi2EN4cute5tupleIJNS5_1CILi1EEES8_S8_EEENS6_IJNS7_ILi192EEENS7_ILi144EEENS7_ILi96EEEEEELi96ENS_10bfloat16_tEfNS_4arch4Sm90ELb1ELb0ELb1ELb1ELb0ELb0ELb0ELb0ELb1ELb1ELb1ELb0EEENS1_21CollectiveEpilogueFwdINS6_IJSA_SC_SB_EEES9_SE_SG_Li384ELb1ELb1ELb1ELb0EEENS1_36VarlenDynamicPersistentTileSchedulerILi192ELi144ELi384ELi128ELb1ELb1ELb1ELb1ELb1ELb1EEEEEEEEEvNT_6ParamsE:
	.zero		3328


//--------------------- .nv.constant0._ZN7cutlass13device_kernelIN5flash11enable_sm90INS1_16FlashAttnFwdSm90INS1_25CollectiveMainloopFwdSm90ILi2EN4cute5tupleIJNS5_1CILi1EEES8_S8_EEENS6_IJNS7_ILi192EEENS7_ILi144EEENS7_ILi96EEEEEELi96ENS_10bfloat16_tEfNS_4arch4Sm90ELb1ELb0ELb1ELb1ELb0ELb1ELb0ELb0ELb1ELb1ELb1ELb0EEENS1_21CollectiveEpilogueFwdINS6_IJSA_SC_SB_EEES9_SE_SG_Li384ELb1ELb1ELb1ELb0EEENS1_36VarlenDynamicPersistentTileSchedulerILi192ELi144ELi384ELi128ELb1ELb1ELb1ELb1ELb1ELb1EEEEEEEEEvNT_6ParamsE --------------------------
	.section	.nv.constant0._ZN7cutlass13device_kernelIN5flash11enable_sm90INS1_16FlashAttnFwdSm90INS1_25CollectiveMainloopFwdSm90ILi2EN4cute5tupleIJNS5_1CILi1EEES8_S8_EEENS6_IJNS7_ILi192EEENS7_ILi144EEENS7_ILi96EEEEEELi96ENS_10bfloat16_tEfNS_4arch4Sm90ELb1ELb0ELb1ELb1ELb0ELb1ELb0ELb0ELb1ELb1ELb1ELb0EEENS1_21CollectiveEpilogueFwdINS6_IJSA_SC_SB_EEES9_SE_SG_Li384ELb1ELb1ELb1ELb0EEENS1_36VarlenDynamicPersistentTileSchedulerILi192ELi144ELi384ELi128ELb1ELb1ELb1ELb1ELb1ELb1EEEEEEEEEvNT_6ParamsE,"a",@progbits
	.sectionflags	@""
	.align	4
.nv.constant0._ZN7cutlass13device_kernelIN5flash11enable_sm90INS1_16FlashAttnFwdSm90INS1_25CollectiveMainloopFwdSm90ILi2EN4cute5tupleIJNS5_1CILi1EEES8_S8_EEENS6_IJNS7_ILi192EEENS7_ILi144EEENS7_ILi96EEEEEELi96ENS_10bfloat16_tEfNS_4arch4Sm90ELb1ELb0ELb1ELb1ELb0ELb1ELb0ELb0ELb1ELb1ELb1ELb0EEENS1_21CollectiveEpilogueFwdINS6_IJSA_SC_SB_EEES9_SE_SG_Li384ELb1ELb1ELb1ELb0EEENS1_36VarlenDynamicPersistentTileSchedulerILi192ELi144ELi384ELi128ELb1ELb1ELb1ELb1ELb1ELb1EEEEEEEEEvNT_6ParamsE:
	.zero		3328


//--------------------- .nv.constant0._ZN7cutlass13device_kernelIN5flash11enable_sm90INS1_16FlashAttnFwdSm90INS1_25CollectiveMainloopFwdSm90ILi2EN4cute5tupleIJNS5_1CILi1EEES8_S8_EEENS6_IJNS7_ILi192EEESA_NS7_ILi64EEEEEELi64ENS_10bfloat16_tEfNS_4arch4Sm90ELb0ELb0ELb1ELb0ELb0ELb0ELb0ELb0ELb1ELb1ELb1ELb0EEENS1_21CollectiveEpilogueFwdINS6_IJSA_SB_SA_EEES9_SD_SF_Li384ELb0ELb1ELb1ELb0EEENS1_19SingleTileSchedulerILb0ELb1ELb1ELi192EEEEEEEEEvNT_6ParamsE --------------------------
	.section	.nv.constant0._ZN7cutlass13device_kernelIN5flash11enable_sm90INS1_16FlashAttnFwdSm90INS1_25CollectiveMainloopFwdSm90ILi2EN4cute5tupleIJNS5_1CILi1EEES8_S8_EEENS6_IJNS7_ILi192EEESA_NS7_ILi64EEEEEELi64ENS_10bfloat16_tEfNS_4arch4Sm90ELb0ELb0ELb1ELb0ELb0ELb0ELb0ELb0ELb1ELb1ELb1ELb0EEENS1_21CollectiveEpilogueFwdINS6_IJSA_SB_SA_EEES9_SD_SF_Li384ELb0ELb1ELb1ELb0EEENS1_19SingleTileSchedulerILb0ELb1ELb1ELi192EEEEEEEEEvNT_6ParamsE,"a",@progbits
	.sectionflags	@""
	.align	4
.nv.constant0._ZN7cutlass13device_kernelIN5flash11enable_sm90INS1_16FlashAttnFwdSm90INS1_25CollectiveMainloopFwdSm90ILi2EN4cute5tupleIJNS5_1CILi1EEES8_S8_EEENS6_IJNS7_ILi192EEESA_NS7_ILi64EEEEEELi64ENS_10bfloat16_tEfNS_4arch4Sm90ELb0ELb0ELb1ELb0ELb0ELb0ELb0ELb0ELb1ELb1ELb1ELb0EEENS1_21CollectiveEpilogueFwdINS6_IJSA_SB_SA_EEES9_SD_SF_Li384ELb0ELb1ELb1ELb0EEENS1_19SingleTileSchedulerILb0ELb1ELb1ELi192EEEEEEEEEvNT_6ParamsE:
	.zero		3200


//--------------------- .nv.constant0._ZN7cutlass13device_kernelIN5flash11enable_sm90INS1_16FlashAttnFwdSm90INS1_25CollectiveMainloopFwdSm90ILi2EN4cute5tupleIJNS5_1CILi1EEES8_S8_EEENS6_IJNS7_ILi192EEESA_NS7_ILi64EEEEEELi64ENS_10bfloat16_tEfNS_4arch4Sm90ELb0ELb0ELb1ELb1ELb0ELb0ELb0ELb0ELb1ELb1ELb1ELb0EEENS1_21CollectiveEpilogueFwdINS6_IJSA_SB_SA_EEES9_SD_SF_Li384ELb1ELb1ELb1ELb0EEENS1_36VarlenDynamicPersistentTileSchedulerILi192ELi192ELi384ELi128ELb1ELb1ELb1ELb0ELb1ELb1EEEEEEEEEvNT_6ParamsE --------------------------
	.section	.nv.constant0._ZN7cutlass13device_kernelIN5flash11enable_sm90INS1_16FlashAttnFwdSm90INS1_25CollectiveMainloopFwdSm90ILi2EN4cute5tupleIJNS5_1CILi1EEES8_S8_EEENS6_IJNS7_ILi192EEESA_NS7_ILi64EEEEEELi64ENS_10bfloat16_tEfNS_4arch4Sm90ELb0ELb0ELb1ELb1ELb0ELb0ELb0ELb0ELb1ELb1ELb1ELb0EEENS1_21CollectiveEpilogueFwdINS6_IJSA_SB_SA_EEES9_SD_SF_Li384ELb1ELb1ELb1ELb0EEENS1_36VarlenDynamicPersistentTileSchedulerILi192ELi192ELi384ELi128ELb1ELb1ELb1ELb0ELb1ELb1EEEEEEEEEvNT_6ParamsE,"a",@progbits
	.sectionflags	@""
	.align	4
.nv.constant0._ZN7cutlass13device_kernelIN5flash11enable_sm90INS1_16FlashAttnFwdSm90INS1_25CollectiveMainloopFwdSm90ILi2EN4cute5tupleIJNS5_1CILi1EEES8_S8_EEENS6_IJNS7_ILi192EEESA_NS7_ILi64EEEEEELi64ENS_10bfloat16_tEfNS_4arch4Sm90ELb0ELb0ELb1ELb1ELb0ELb0ELb0ELb0ELb1ELb1ELb1ELb0EEENS1_21CollectiveEpilogueFwdINS6_IJSA_SB_SA_EEES9_SD_SF_Li384ELb1ELb1ELb1ELb0EEENS1_36VarlenDynamicPersistentTileSchedulerILi192ELi192ELi384ELi128ELb1ELb1ELb1ELb0ELb1ELb1EEEEEEEEEvNT_6ParamsE:
	.zero		3328


//--------------------- .nv.constant0._ZN7cutlass13device_kernelIN5flash11enable_sm90INS1_16FlashAttnFwdSm90INS1_25CollectiveMainloopFwdSm90ILi2EN4cute5tupleIJNS5_1CILi1EEES8_S8_EEENS6_IJNS7_ILi192EEESA_NS7_ILi64EEEEEELi64ENS_10bfloat16_tEfNS_4arch4Sm90ELb0ELb0ELb1ELb1ELb0ELb1ELb0ELb0ELb1ELb1ELb1ELb0EEENS1_21CollectiveEpilogueFwdINS6_IJSA_SB_SA_EEES9_SD_SF_Li384ELb1ELb1ELb1ELb0EEENS1_36VarlenDynamicPersistentTileSchedulerILi192ELi192ELi384ELi128ELb1ELb1ELb1ELb0ELb1ELb1EEEEEEEEEvNT_6ParamsE --------------------------
	.section	.nv.constant0._ZN7cutlass13device_kernelIN5flash11enable_sm90INS1_16FlashAttnFwdSm90INS1_25CollectiveMainloopFwdSm90ILi2EN4cute5tupleIJNS5_1CILi1EEES8_S8_EEENS6_IJNS7_ILi192EEESA_NS7_ILi64EEEEEELi64ENS_10bfloat16_tEfNS_4arch4Sm90ELb0ELb0ELb1ELb1ELb0ELb1ELb0ELb0ELb1ELb1ELb1ELb0EEENS1_21CollectiveEpilogueFwdINS6_IJSA_SB_SA_EEES9_SD_SF_Li384ELb1ELb1ELb1ELb0EEENS1_36VarlenDynamicPersistentTileSchedulerILi192ELi192ELi384ELi128ELb1ELb1ELb1ELb0ELb1ELb1EEEEEEEEEvNT_6ParamsE,"a",@progbits
	.sectionflags	@""
	.align	4
.nv.constant0._ZN7cutlass13device_kernelIN5flash11enable_sm90INS1_16FlashAttnFwdSm90INS1_25CollectiveMainloopFwdSm90ILi2EN4cute5tupleIJNS5_1CILi1EEES8_S8_EEENS6_IJNS7_ILi192EEESA_NS7_ILi64EEEEEELi64ENS_10bfloat16_tEfNS_4arch4Sm90ELb0ELb0ELb1ELb1ELb0ELb1ELb0ELb0ELb1ELb1ELb1ELb0EEENS1_21CollectiveEpilogueFwdINS6_IJSA_SB_SA_EEES9_SD_SF_Li384ELb1ELb1ELb1ELb0EEENS1_36VarlenDynamicPersistentTileSchedulerILi192ELi192ELi384ELi128ELb1ELb1ELb1ELb0ELb1ELb1EEEEEEEEEvNT_6ParamsE:
	.zero		3328


//--------------------- .nv.constant0._ZN7cutlass13device_kernelIN5flash11enable_sm90INS1_16FlashAttnFwdSm90INS1_25CollectiveMainloopFwdSm90ILi2EN4cute5tupleIJNS5_1CILi1EEES8_S8_EEENS6_IJNS7_ILi192EEENS7_ILi128EEENS7_ILi64EEEEEELi64ENS_10bfloat16_tEfNS_4arch4Sm90ELb0ELb1ELb1ELb0ELb0ELb0ELb0ELb1ELb1ELb1ELb1ELb0EEENS1_21CollectiveEpilogueFwdINS6_IJSA_SC_SB_EEES9_SE_SG_Li384ELb0ELb1ELb1ELb0EEENS1_19SingleTileSchedulerILb0ELb1ELb1ELi192EEEEEEEEEvNT_6ParamsE --------------------------
	.section	.nv.constant0._ZN7cutlass13device_kernelIN5flash11enable_sm90INS1_16FlashAttnFwdSm90INS1_25CollectiveMainloopFwdSm90ILi2EN4cute5tupleIJNS5_1CILi1EEES8_S8_EEENS6_IJNS7_ILi192EEENS7_ILi128EEENS7_ILi64EEEEEELi64ENS_10bfloat16_tEfNS_4arch4Sm90ELb0ELb1ELb1ELb0ELb0ELb0ELb0ELb1ELb1ELb1ELb1ELb0EEENS1_21CollectiveEpilogueFwdINS6_IJSA_SC_SB_EEES9_SE_SG_Li384ELb0ELb1ELb1ELb0EEENS1_19SingleTileSchedulerILb0ELb1ELb1ELi192EEEEEEEEEvNT_6ParamsE,"a",@progbits
	.sectionflags	@""
	.align	4
.nv.constant0._ZN7cutlass13device_kernelIN5flash11enable_sm90INS1_16FlashAttnFwdSm90INS1_25CollectiveMainloopFwdSm90ILi2EN4cute5tupleIJNS5_1CILi1EEES8_S8_EEENS6_IJNS7_ILi192EEENS7_ILi128EEENS7_ILi64EEEEEELi64ENS_10bfloat16_tEfNS_4arch4Sm90ELb0ELb1ELb1ELb0ELb0ELb0ELb0ELb1ELb1ELb1ELb1ELb0EEENS1_21CollectiveEpilogueFwdINS6_IJSA_SC_SB_EEES9_SE_SG_Li384ELb0ELb1ELb1ELb0EEENS1_19SingleTileSchedulerILb0ELb1ELb1ELi192EEEEEEEEEvNT_6ParamsE:
	.zero		3200


//--------------------- .nv.constant0._ZN7cutlass13device_kernelIN5flash11enable_sm90INS1_16FlashAttnFwdSm90INS1_25CollectiveMainloopFwdSm90ILi2EN4cute5tupleIJNS5_1CILi1EEES8_S8_EEENS6_IJNS7_ILi192EEENS7_ILi128EEENS7_ILi64EEEEEELi64ENS_10bfloat16_tEfNS_4arch4Sm90ELb0ELb1ELb1ELb1ELb0ELb0ELb0ELb1ELb1ELb1ELb1ELb0EEENS1_21CollectiveEpilogueFwdINS6_IJSA_SC_SB_EEES9_SE_SG_Li384ELb1ELb1ELb1ELb0EEENS1_36VarlenDynamicPersistentTileSchedulerILi192ELi128ELi384ELi128ELb1ELb1ELb1ELb1ELb0ELb1EEEEEEEEEvNT_6ParamsE --------------------------
	.section	.nv.constant0._ZN7cutlass13device_kernelIN5flash11enable_sm90INS1_16FlashAttnFwdSm90INS1_25CollectiveMainloopFwdSm90ILi2EN4cute5tupleIJNS5_1CILi1EEES8_S8_EEENS6_IJNS7_ILi192EEENS7_ILi128EEENS7_ILi64EEEEEELi64ENS_10bfloat16_tEfNS_4arch4Sm90ELb0ELb1ELb1ELb1ELb0ELb0ELb0ELb1ELb1ELb1ELb1ELb0EEENS1_21CollectiveEpilogueFwdINS6_IJSA_SC_SB_EEES9_SE_SG_Li384ELb1ELb1ELb1ELb0EEENS1_36VarlenDynamicPersistentTileSchedulerILi192ELi128ELi384ELi128ELb1ELb1ELb1ELb1ELb0ELb1EEEEEEEEEvNT_6ParamsE,"a",@progbits
	.sectionflags	@""
	.align	4
.nv.constant0._ZN7cutlass13device_kernelIN5flash11enable_sm90INS1_16FlashAttnFwdSm90INS1_25CollectiveMainloopFwdSm90ILi2EN4cute5tupleIJNS5_1CILi1EEES8_S8_EEENS6_IJNS7_ILi192EEENS7_ILi128EEENS7_ILi64EEEEEELi64ENS_10bfloat16_tEfNS_4arch4Sm90ELb0ELb1ELb1ELb1ELb0ELb0ELb0ELb1ELb1ELb1ELb1ELb0EEENS1_21CollectiveEpilogueFwdINS6_IJSA_SC_SB_EEES9_SE_SG_Li384ELb1ELb1ELb1ELb0EEENS1_36VarlenDynamicPersistentTileSchedulerILi192ELi128ELi384ELi128ELb1ELb1ELb1ELb1ELb0ELb1EEEEEEEEEvNT_6ParamsE:
	.zero		3328


//--------------------- .nv.constant0._ZN7cutlass13device_kernelIN5flash11enable_sm90INS1_16FlashAttnFwdSm90INS1_25CollectiveMainloopFwdSm90ILi2EN4cute5tupleIJNS5_1CILi1EEES8_S8_EEENS6_IJNS7_ILi192EEENS7_ILi128EEENS7_ILi64EEEEEELi64ENS_10bfloat16_tEfNS_4arch4Sm90ELb0ELb1ELb1ELb1ELb0ELb1ELb0ELb1ELb1ELb1ELb1ELb0EEENS1_21CollectiveEpilogueFwdINS6_IJSA_SC_SB_EEES9_SE_SG_Li384ELb1ELb1ELb1ELb0EEENS1_36VarlenDynamicPersistentTileSchedulerILi192ELi128ELi384ELi128ELb1ELb1ELb1ELb1ELb0ELb1EEEEEEEEEvNT_6ParamsE --------------------------
	.section	.nv.constant0._ZN7cutlass13device_kernelIN5flash11enable_sm90INS1_16FlashAttnFwdSm90INS1_25CollectiveMainloopFwdSm90ILi2EN4cute5tupleIJNS5_1CILi1EEES8_S8_EEENS6_IJNS7_ILi192EEENS7_ILi128EEENS7_ILi64EEEEEELi64ENS_10bfloat16_tEfNS_4arch4Sm90ELb0ELb1ELb1ELb1ELb0ELb1ELb0ELb1ELb1ELb1ELb1ELb0EEENS1_21CollectiveEpilogueFwdINS6_IJSA_SC_SB_EEES9_SE_SG_Li384ELb1ELb1ELb1ELb0EEENS1_36VarlenDynamicPersistentTileSchedulerILi192ELi128ELi384ELi128ELb1ELb1ELb1ELb1ELb0ELb1EEEEEEEEEvNT_6ParamsE,"a",@progbits
	.sectionflags	@""
	.align	4
.nv.constant0._ZN7cutlass13device_kernelIN5flash11enable_sm90INS1_16FlashAttnFwdSm90INS1_25CollectiveMainloopFwdSm90ILi2EN4cute5tupleIJNS5_1CILi1EEES8_S8_EEENS6_IJNS7_ILi192EEENS7_ILi128EEENS7_ILi64EEEEEELi64ENS_10bfloat16_tEfNS_4arch4Sm90ELb0ELb1ELb1ELb1ELb0ELb1ELb0ELb1ELb1ELb1ELb1ELb0EEENS1_21CollectiveEpilogueFwdINS6_IJSA_SC_SB_EEES9_SE_SG_Li384ELb1ELb1ELb1ELb0EEENS1_36VarlenDynamicPersistentTileSchedulerILi192ELi128ELi384ELi128ELb1ELb1ELb1ELb1ELb0ELb1EEEEEEEEEvNT_6ParamsE:
	.zero		3328


//--------------------- .nv.constant0._ZN7cutlass13device_kernelIN5flash11enable_sm90INS1_16FlashAttnFwdSm90INS1_25CollectiveMainloopFwdSm90ILi2EN4cute5tupleIJNS5_1CILi1EEES8_S8_EEENS6_IJNS7_ILi192EEENS7_ILi128EEENS7_ILi64EEEEEELi64ENS_10bfloat16_tEfNS_4arch4Sm90ELb1ELb0ELb1ELb0ELb0ELb0ELb0ELb1ELb1ELb1ELb1ELb0EEENS1_21CollectiveEpilogueFwdINS6_IJSA_SC_SB_EEES9_SE_SG_Li384ELb0ELb1ELb1ELb0EEENS1_19SingleTileSchedulerILb0ELb1ELb1ELi192EEEEEEEEEvNT_6ParamsE --------------------------
	.section	.nv.constant0._ZN7cutlass13device_kernelIN5flash11enable_sm90INS1_16FlashAttnFwdSm90INS1_25CollectiveMainloopFwdSm90ILi2EN4cute5tupleIJNS5_1CILi1EEES8_S8_EEENS6_IJNS7_ILi192EEENS7_ILi128EEENS7_ILi64EEEEEELi64ENS_10bfloat16_tEfNS_4arch4Sm90ELb1ELb0ELb1ELb0ELb0ELb0ELb0ELb1ELb1ELb1ELb1ELb0EEENS1_21CollectiveEpilogueFwdINS6_IJSA_SC_SB_EEES9_SE_SG_Li384ELb0ELb1ELb1ELb0EEENS1_19SingleTileSchedulerILb0ELb1ELb1ELi192EEEEEEEEEvNT_6ParamsE,"a",@progbits
	.sectionflags	@""
	.align	4
.nv.constant0._ZN7cutlass13device_kernelIN5flash11enable_sm90INS1_16FlashAttnFwdSm90INS1_25CollectiveMainloopFwdSm90ILi2EN4cute5tupleIJNS5_1CILi1EEES8_S8_EEENS6_IJNS7_ILi192EEENS7_ILi128EEENS7_ILi64EEEEEELi64ENS_10bfloat16_tEfNS_4arch4Sm90ELb1ELb0ELb1ELb0ELb0ELb0ELb0ELb1ELb1ELb1ELb1ELb0EEENS1_21CollectiveEpilogueFwdINS6_IJSA_SC_SB_EEES9_SE_SG_Li384ELb0ELb1ELb1ELb0EEENS1_19SingleTileSchedulerILb0ELb1ELb1ELi192EEEEEEEEEvNT_6ParamsE:
	.zero		3200


//--------------------- .nv.constant0._ZN7cutlass13device_kernelIN5flash11enable_sm90INS1_16FlashAttnFwdSm90INS1_25CollectiveMainloopFwdSm90ILi2EN4cute5tupleIJNS5_1CILi1EEES8_S8_EEENS6_IJNS7_ILi192EEENS7_ILi128EEENS7_ILi64EEEEEELi64ENS_10bfloat16_tEfNS_4arch4Sm90ELb1ELb0ELb1ELb1ELb0ELb0ELb0ELb1ELb1ELb1ELb1ELb0EEENS1_21CollectiveEpilogueFwdINS6_IJSA_SC_SB_EEES9_SE_SG_Li384ELb1ELb1ELb1ELb0EEENS1_36VarlenDynamicPersistentTileSchedulerILi192ELi128ELi384ELi128ELb1ELb1ELb1ELb1ELb1ELb1EEEEEEEEEvNT_6ParamsE --------------------------
	.section	.nv.constant0._ZN7cutlass13device_kernelIN5flash11enable_sm90INS1_16FlashAttnFwdSm90INS1_25CollectiveMainloopFwdSm90ILi2EN4cute5tupleIJNS5_1CILi1EEES8_S8_EEENS6_IJNS7_ILi192EEENS7_ILi128EEENS7_ILi64EEEEEELi64ENS_10bfloat16_tEfNS_4arch4Sm90ELb1ELb0ELb1ELb1ELb0ELb0ELb0ELb1ELb1ELb1ELb1ELb0EEENS1_21CollectiveEpilogueFwdINS6_IJSA_SC_SB_EEES9_SE_SG_Li384ELb1ELb1ELb1ELb0EEENS1_36VarlenDynamicPersistentTileSchedulerILi192ELi128ELi384ELi128ELb1ELb1ELb1ELb1ELb1ELb1EEEEEEEEEvNT_6ParamsE,"a",@progbits
	.sectionflags	@""
	.align	4
.nv.constant0._ZN7cutlass13device_kernelIN5flash11enable_sm90INS1_16FlashAttnFwdSm90INS1_25CollectiveMainloopFwdSm90ILi2EN4cute5tupleIJNS5_1CILi1EEES8_S8_EEENS6_IJNS7_ILi192EEENS7_ILi128EEENS7_ILi64EEEEEELi64ENS_10bfloat16_tEfNS_4arch4Sm90ELb1ELb0ELb1ELb1ELb0ELb0ELb0ELb1ELb1ELb1ELb1ELb0EEENS1_21CollectiveEpilogueFwdINS6_IJSA_SC_SB_EEES9_SE_SG_Li384ELb1ELb1ELb1ELb0EEENS1_36VarlenDynamicPersistentTileSchedulerILi192ELi128ELi384ELi128ELb1ELb1ELb1ELb1ELb1ELb1EEEEEEEEEvNT_6ParamsE:
	.zero		3328


//--------------------- .nv.constant0._ZN7cutlass13device_kernelIN5flash11enable_sm90INS1_16FlashAttnFwdSm90INS1_25CollectiveMainloopFwdSm90ILi2EN4cute5tupleIJNS5_1CILi1EEES8_S8_EEENS6_IJNS7_ILi192EEENS7_ILi128EEENS7_ILi64EEEEEELi64ENS_10bfloat16_tEfNS_4arch4Sm90ELb1ELb0ELb1ELb1ELb0ELb1ELb0ELb1ELb1ELb1ELb1ELb0EEENS1_21CollectiveEpilogueFwdINS6_IJSA_SC_SB_EEES9_SE_SG_Li384ELb1ELb1ELb1ELb0EEENS1_36VarlenDynamicPersistentTileSchedulerILi192ELi128ELi384ELi128ELb1ELb1ELb1ELb1ELb1ELb1EEEEEEEEEvNT_6ParamsE --------------------------
	.section	.nv.constant0._ZN7cutlass13device_kernelIN5flash11enable_sm90INS1_16FlashAttnFwdSm90INS1_25CollectiveMainloopFwdSm90ILi2EN4cute5tupleIJNS5_1CILi1EEES8_S8_EEENS6_IJNS7_ILi192EEENS7_ILi128EEENS7_ILi64EEEEEELi64ENS_10bfloat16_tEfNS_4arch4Sm90ELb1ELb0ELb1ELb1ELb0ELb1ELb0ELb1ELb1ELb1ELb1ELb0EEENS1_21CollectiveEpilogueFwdINS6_IJSA_SC_SB_EEES9_SE_SG_Li384ELb1ELb1ELb1ELb0EEENS1_36VarlenDynamicPersistentTileSchedulerILi192ELi128ELi384ELi128ELb1ELb1ELb1ELb1ELb1ELb1EEEEEEEEEvNT_6ParamsE,"a",@progbits
	.sectionflags	@""
	.align	4
.nv.constant0._ZN7cutlass13device_kernelIN5flash11enable_sm90INS1_16FlashAttnFwdSm90INS1_25CollectiveMainloopFwdSm90ILi2EN4cute5tupleIJNS5_1CILi1EEES8_S8_EEENS6_IJNS7_ILi192EEENS7_ILi128EEENS7_ILi64EEEEEELi64ENS_10bfloat16_tEfNS_4arch4Sm90ELb1ELb0ELb1ELb1ELb0ELb1ELb0ELb1ELb1ELb1ELb1ELb0EEENS1_21CollectiveEpilogueFwdINS6_IJSA_SC_SB_EEES9_SE_SG_Li384ELb1ELb1ELb1ELb0EEENS1_36VarlenDynamicPersistentTileSchedulerILi192ELi128ELi384ELi128ELb1ELb1ELb1ELb1ELb1ELb1EEEEEEEEEvNT_6ParamsE:
	.zero		3328


//--------------------- SYMBOLS --------------------------

	.type		.nv.reservedSmem.offset0,@object
	.size		.nv.reservedSmem.offset0,0x4
	.type		__assertfail,@function
